	.target	sm_100a

	.elftype	@"ET_EXEC"


//--------------------- .note.nv.tkinfo           --------------------------
	.section	.note.nv.tkinfo,"",@"SHT_NOTE"
	.sectionflags	@"SHF_NOTE_NV_TKINFO"
	.tkinfo
        /*0018*/ 	.word	0x00000002
        /*0030*/ 	.string	""
        /*0030*/ 	.string	"ptxas"
        /*0030*/ 	.string	"Cuda compilation tools, release 13.0, V13.0.88"
        /*0030*/ 	.string	"Build cuda_13.0.r13.0/compiler.36424714_0"
        /*0030*/ 	.string	"-arch sm_100a -m 64 "



//--------------------- .note.nv.cuinfo           --------------------------
	.section	.note.nv.cuinfo,"",@"SHT_NOTE"
	.sectionflags	@"SHF_NOTE_NV_CUINFO"
        /*0018*/ 	.short	0x0002
        /*001a*/ 	.short	0x0064
        /*001c*/ 	.short	0x0082
	.zero		2


//--------------------- .nv.info                  --------------------------
	.section	.nv.info,"",@"SHT_CUDA_INFO"
	.align	4


	//----- nvinfo : EIATTR_REGCOUNT
	.align		4
        /*0000*/ 	.byte	0x04, 0x2f
        /*0002*/ 	.short	(.L_12 - .L_11)
	.align		4
.L_11:
        /*0004*/ 	.word	index@(_ZN5flash24flash_fwd_splitkv_kernelI23Flash_fwd_kernel_traitsILi64ELi64ELi128ELi4ELb0ELb0EN7cutlass10bfloat16_tE19Flash_kernel_traitsILi64ELi64ELi128ELi4ES3_EELb1ELb0ELb1ELb0ELb0ELb1ELb1ELb1EEEvNS_16Flash_fwd_paramsE)
        /*0008*/ 	.word	0x000000cc


	//----- nvinfo : EIATTR_FRAME_SIZE
	.align		4
.L_12:
        /*000c*/ 	.byte	0x04, 0x11
        /*000e*/ 	.short	(.L_14 - .L_13)
	.align		4
.L_13:
        /*0010*/ 	.word	index@(_ZN5flash24flash_fwd_splitkv_kernelI23Flash_fwd_kernel_traitsILi64ELi64ELi128ELi4ELb0ELb0EN7cutlass10bfloat16_tE19Flash_kernel_traitsILi64ELi64ELi128ELi4ES3_EELb1ELb0ELb1ELb0ELb0ELb1ELb1ELb1EEEvNS_16Flash_fwd_paramsE)
        /*0014*/ 	.word	0x00000000


	//----- nvinfo : EIATTR_REGCOUNT
	.align		4
.L_14:
        /*0018*/ 	.byte	0x04, 0x2f
        /*001a*/ 	.short	(.L_16 - .L_15)
	.align		4
.L_15:
        /*001c*/ 	.word	index@(_ZN5flash24flash_fwd_splitkv_kernelI23Flash_fwd_kernel_traitsILi64ELi64ELi128ELi4ELb0ELb0EN7cutlass10bfloat16_tE19Flash_kernel_traitsILi64ELi64ELi128ELi4ES3_EELb1ELb0ELb1ELb0ELb0ELb0ELb1ELb1EEEvNS_16Flash_fwd_paramsE)
        /*0020*/ 	.word	0x000000be


	//----- nvinfo : EIATTR_FRAME_SIZE
	.align		4
.L_16:
        /*0024*/ 	.byte	0x04, 0x11
        /*0026*/ 	.short	(.L_18 - .L_17)
	.align		4
.L_17:
        /*0028*/ 	.word	index@(_ZN5flash24flash_fwd_splitkv_kernelI23Flash_fwd_kernel_traitsILi64ELi64ELi128ELi4ELb0ELb0EN7cutlass10bfloat16_tE19Flash_kernel_traitsILi64ELi64ELi128ELi4ES3_EELb1ELb0ELb1ELb0ELb0ELb0ELb1ELb1EEEvNS_16Flash_fwd_paramsE)
        /*002c*/ 	.word	0x00000000


	//----- nvinfo : EIATTR_REGCOUNT
	.align		4
.L_18:
        /*0030*/ 	.byte	0x04, 0x2f
        /*0032*/ 	.short	(.L_20 - .L_19)
	.align		4
.L_19:
        /*0034*/ 	.word	index@(_ZN5flash24flash_fwd_splitkv_kernelI23Flash_fwd_kernel_traitsILi64ELi64ELi128ELi4ELb0ELb0EN7cutlass10bfloat16_tE19Flash_kernel_traitsILi64ELi64ELi128ELi4ES3_EELb1ELb0ELb0ELb0ELb1ELb1ELb1ELb1EEEvNS_16Flash_fwd_paramsE)
        /*0038*/ 	.word	0x000000ec


	//----- nvinfo : EIATTR_FRAME_SIZE
	.align		4
.L_20:
        /*003c*/ 	.byte	0x04, 0x11
        /*003e*/ 	.short	(.L_22 - .L_21)
	.align		4
.L_21:
        /*0040*/ 	.word	index@(_ZN5flash24flash_fwd_splitkv_kernelI23Flash_fwd_kernel_traitsILi64ELi64ELi128ELi4ELb0ELb0EN7cutlass10bfloat16_tE19Flash_kernel_traitsILi64ELi64ELi128ELi4ES3_EELb1ELb0ELb0ELb0ELb1ELb1ELb1ELb1EEEvNS_16Flash_fwd_paramsE)
        /*0044*/ 	.word	0x00000000


	//----- nvinfo : EIATTR_REGCOUNT
	.align		4
.L_22:
        /*0048*/ 	.byte	0x04, 0x2f
        /*004a*/ 	.short	(.L_24 - .L_23)
	.align		4
.L_23:
        /*004c*/ 	.word	index@(_ZN5flash24flash_fwd_splitkv_kernelI23Flash_fwd_kernel_traitsILi64ELi64ELi128ELi4ELb0ELb0EN7cutlass10bfloat16_tE19Flash_kernel_traitsILi64ELi64ELi128ELi4ES3_EELb1ELb0ELb0ELb0ELb1ELb0ELb1ELb1EEEvNS_16Flash_fwd_paramsE)
        /*0050*/ 	.word	0x000000c5


	//----- nvinfo : EIATTR_FRAME_SIZE
	.align		4
.L_24:
        /*0054*/ 	.byte	0x04, 0x11
        /*0056*/ 	.short	(.L_26 - .L_25)
	.align		4
.L_25:
        /*0058*/ 	.word	index@(_ZN5flash24flash_fwd_splitkv_kernelI23Flash_fwd_kernel_traitsILi64ELi64ELi128ELi4ELb0ELb0EN7cutlass10bfloat16_tE19Flash_kernel_traitsILi64ELi64ELi128ELi4ES3_EELb1ELb0ELb0ELb0ELb1ELb0ELb1ELb1EEEvNS_16Flash_fwd_paramsE)
        /*005c*/ 	.word	0x00000000


	//----- nvinfo : EIATTR_REGCOUNT
	.align		4
.L_26:
        /*0060*/ 	.byte	0x04, 0x2f
        /*0062*/ 	.short	(.L_28 - .L_27)
	.align		4
.L_27:
        /*0064*/ 	.word	index@(_ZN5flash24flash_fwd_splitkv_kernelI23Flash_fwd_kernel_traitsILi64ELi64ELi128ELi4ELb0ELb0EN7cutlass10bfloat16_tE19Flash_kernel_traitsILi64ELi64ELi128ELi4ES3_EELb1ELb0ELb1ELb0ELb0ELb1ELb1ELb0EEEvNS_16Flash_fwd_paramsE)
        /*0068*/ 	.word	0x000000e6


	//----- nvinfo : EIATTR_FRAME_SIZE
	.align		4
.L_28:
        /*006c*/ 	.byte	0x04, 0x11
        /*006e*/ 	.short	(.L_30 - .L_29)
	.align		4
.L_29:
        /*0070*/ 	.word	index@(_ZN5flash24flash_fwd_splitkv_kernelI23Flash_fwd_kernel_traitsILi64ELi64ELi128ELi4ELb0ELb0EN7cutlass10bfloat16_tE19Flash_kernel_traitsILi64ELi64ELi128ELi4ES3_EELb1ELb0ELb1ELb0ELb0ELb1ELb1ELb0EEEvNS_16Flash_fwd_paramsE)
        /*0074*/ 	.word	0x00000000


	//----- nvinfo : EIATTR_REGCOUNT
	.align		4
.L_30:
        /*0078*/ 	.byte	0x04, 0x2f
        /*007a*/ 	.short	(.L_32 - .L_31)
	.align		4
.L_31:
        /*007c*/ 	.word	index@(_ZN5flash24flash_fwd_splitkv_kernelI23Flash_fwd_kernel_traitsILi64ELi64ELi128ELi4ELb0ELb0EN7cutlass10bfloat16_tE19Flash_kernel_traitsILi64ELi64ELi128ELi4ES3_EELb1ELb0ELb1ELb0ELb0ELb0ELb1ELb0EEEvNS_16Flash_fwd_paramsE)
        /*0080*/ 	.word	0x000000cf


	//----- nvinfo : EIATTR_FRAME_SIZE
	.align		4
.L_32:
        /*0084*/ 	.byte	0x04, 0x11
        /*0086*/ 	.short	(.L_34 - .L_33)
	.align		4
.L_33:
        /*0088*/ 	.word	index@(_ZN5flash24flash_fwd_splitkv_kernelI23Flash_fwd_kernel_traitsILi64ELi64ELi128ELi4ELb0ELb0EN7cutlass10bfloat16_tE19Flash_kernel_traitsILi64ELi64ELi128ELi4ES3_EELb1ELb0ELb1ELb0ELb0ELb0ELb1ELb0EEEvNS_16Flash_fwd_paramsE)
        /*008c*/ 	.word	0x00000000


	//----- nvinfo : EIATTR_REGCOUNT
	.align		4
.L_34:
        /*0090*/ 	.byte	0x04, 0x2f
        /*0092*/ 	.short	(.L_36 - .L_35)
	.align		4
.L_35:
        /*0094*/ 	.word	index@(_ZN5flash24flash_fwd_splitkv_kernelI23Flash_fwd_kernel_traitsILi64ELi64ELi128ELi4ELb0ELb0EN7cutlass10bfloat16_tE19Flash_kernel_traitsILi64ELi64ELi128ELi4ES3_EELb1ELb0ELb0ELb0ELb1ELb1ELb1ELb0EEEvNS_16Flash_fwd_paramsE)
        /*0098*/ 	.word	0x000000ff


	//----- nvinfo : EIATTR_FRAME_SIZE
	.align		4
.L_36:
        /*009c*/ 	.byte	0x04, 0x11
        /*009e*/ 	.short	(.L_38 - .L_37)
	.align		4
.L_37:
        /*00a0*/ 	.word	index@(_ZN5flash24flash_fwd_splitkv_kernelI23Flash_fwd_kernel_traitsILi64ELi64ELi128ELi4ELb0ELb0EN7cutlass10bfloat16_tE19Flash_kernel_traitsILi64ELi64ELi128ELi4ES3_EELb1ELb0ELb0ELb0ELb1ELb1ELb1ELb0EEEvNS_16Flash_fwd_paramsE)
        /*00a4*/ 	.word	0x00000000


	//----- nvinfo : EIATTR_REGCOUNT
	.align		4
.L_38:
        /*00a8*/ 	.byte	0x04, 0x2f
        /*00aa*/ 	.short	(.L_40 - .L_39)
	.align		4
.L_39:
        /*00ac*/ 	.word	index@(_ZN5flash24flash_fwd_splitkv_kernelI23Flash_fwd_kernel_traitsILi64ELi64ELi128ELi4ELb0ELb0EN7cutlass10bfloat16_tE19Flash_kernel_traitsILi64ELi64ELi128ELi4ES3_EELb1ELb0ELb0ELb0ELb1ELb0ELb1ELb0EEEvNS_16Flash_fwd_paramsE)
        /*00b0*/ 	.word	0x000000d2


	//----- nvinfo : EIATTR_FRAME_SIZE
	.align		4
.L_40:
        /*00b4*/ 	.byte	0x04, 0x11
        /*00b6*/ 	.short	(.L_42 - .L_41)
	.align		4
.L_41:
        /*00b8*/ 	.word	index@(_ZN5flash24flash_fwd_splitkv_kernelI23Flash_fwd_kernel_traitsILi64ELi64ELi128ELi4ELb0ELb0EN7cutlass10bfloat16_tE19Flash_kernel_traitsILi64ELi64ELi128ELi4ES3_EELb1ELb0ELb0ELb0ELb1ELb0ELb1ELb0EEEvNS_16Flash_fwd_paramsE)
        /*00bc*/ 	.word	0x00000000


	//----- nvinfo : EIATTR_REGCOUNT
	.align		4
.L_42:
        /*00c0*/ 	.byte	0x04, 0x2f
        /*00c2*/ 	.short	(.L_44 - .L_43)
	.align		4
.L_43:
        /*00c4*/ 	.word	index@(_ZN5flash24flash_fwd_splitkv_kernelI23Flash_fwd_kernel_traitsILi64ELi64ELi128ELi4ELb0ELb0EN7cutlass10bfloat16_tE19Flash_kernel_traitsILi64ELi64ELi128ELi4ES3_EELb1ELb0ELb1ELb0ELb0ELb1ELb0ELb1EEEvNS_16Flash_fwd_paramsE)
        /*00c8*/ 	.word	0x000000ce


	//----- nvinfo : EIATTR_FRAME_SIZE
	.align		4
.L_44:
        /*00cc*/ 	.byte	0x04, 0x11
        /*00ce*/ 	.short	(.L_46 - .L_45)
	.align		4
.L_45:
        /*00d0*/ 	.word	index@(_ZN5flash24flash_fwd_splitkv_kernelI23Flash_fwd_kernel_traitsILi64ELi64ELi128ELi4ELb0ELb0EN7cutlass10bfloat16_tE19Flash_kernel_traitsILi64ELi64ELi128ELi4ES3_EELb1ELb0ELb1ELb0ELb0ELb1ELb0ELb1EEEvNS_16Flash_fwd_paramsE)
        /*00d4*/ 	.word	0x00000000


	//----- nvinfo : EIATTR_REGCOUNT
	.align		4
.L_46:
        /*00d8*/ 	.byte	0x04, 0x2f
        /*00da*/ 	.short	(.L_48 - .L_47)
	.align		4
.L_47:
        /*00dc*/ 	.word	index@(_ZN5flash24flash_fwd_splitkv_kernelI23Flash_fwd_kernel_traitsILi64ELi64ELi128ELi4ELb0ELb0EN7cutlass10bfloat16_tE19Flash_kernel_traitsILi64ELi64ELi128ELi4ES3_EELb1ELb0ELb1ELb0ELb0ELb0ELb0ELb1EEEvNS_16Flash_fwd_paramsE)
        /*00e0*/ 	.word	0x000000bc


	//----- nvinfo : EIATTR_FRAME_SIZE
	.align		4
.L_48:
        /*00e4*/ 	.byte	0x04, 0x11
        /*00e6*/ 	.short	(.L_50 - .L_49)
	.align		4
.L_49:
        /*00e8*/ 	.word	index@(_ZN5flash24flash_fwd_splitkv_kernelI23Flash_fwd_kernel_traitsILi64ELi64ELi128ELi4ELb0ELb0EN7cutlass10bfloat16_tE19Flash_kernel_traitsILi64ELi64ELi128ELi4ES3_EELb1ELb0ELb1ELb0ELb0ELb0ELb0ELb1EEEvNS_16Flash_fwd_paramsE)
        /*00ec*/ 	.word	0x00000000


	//----- nvinfo : EIATTR_REGCOUNT
	.align		4
.L_50:
        /*00f0*/ 	.byte	0x04, 0x2f
        /*00f2*/ 	.short	(.L_52 - .L_51)
	.align		4
.L_51:
        /*00f4*/ 	.word	index@(_ZN5flash24flash_fwd_splitkv_kernelI23Flash_fwd_kernel_traitsILi64ELi64ELi128ELi4ELb0ELb0EN7cutlass10bfloat16_tE19Flash_kernel_traitsILi64ELi64ELi128ELi4ES3_EELb1ELb0ELb0ELb0ELb1ELb1ELb0ELb1EEEvNS_16Flash_fwd_paramsE)
        /*00f8*/ 	.word	0x000000ee


	//----- nvinfo : EIATTR_FRAME_SIZE
	.align		4
.L_52:
        /*00fc*/ 	.byte	0x04, 0x11
        /*00fe*/ 	.short	(.L_54 - .L_53)
	.align		4
.L_53:
        /*0100*/ 	.word	index@(_ZN5flash24flash_fwd_splitkv_kernelI23Flash_fwd_kernel_traitsILi64ELi64ELi128ELi4ELb0ELb0EN7cutlass10bfloat16_tE19Flash_kernel_traitsILi64ELi64ELi128ELi4ES3_EELb1ELb0ELb0ELb0ELb1ELb1ELb0ELb1EEEvNS_16Flash_fwd_paramsE)
        /*0104*/ 	.word	0x00000000


	//----- nvinfo : EIATTR_REGCOUNT
	.align		4
.L_54:
        /*0108*/ 	.byte	0x04, 0x2f
        /*010a*/ 	.short	(.L_56 - .L_55)
	.align		4
.L_55:
        /*010c*/ 	.word	index@(_ZN5flash24flash_fwd_splitkv_kernelI23Flash_fwd_kernel_traitsILi64ELi64ELi128ELi4ELb0ELb0EN7cutlass10bfloat16_tE19Flash_kernel_traitsILi64ELi64ELi128ELi4ES3_EELb1ELb0ELb0ELb0ELb1ELb0ELb0ELb1EEEvNS_16Flash_fwd_paramsE)
        /*0110*/ 	.word	0x000000c3


	//----- nvinfo : EIATTR_FRAME_SIZE
	.align		4
.L_56:
        /*0114*/ 	.byte	0x04, 0x11
        /*0116*/ 	.short	(.L_58 - .L_57)
	.align		4
.L_57:
        /*0118*/ 	.word	index@(_ZN5flash24flash_fwd_splitkv_kernelI23Flash_fwd_kernel_traitsILi64ELi64ELi128ELi4ELb0ELb0EN7cutlass10bfloat16_tE19Flash_kernel_traitsILi64ELi64ELi128ELi4ES3_EELb1ELb0ELb0ELb0ELb1ELb0ELb0ELb1EEEvNS_16Flash_fwd_paramsE)
        /*011c*/ 	.word	0x00000000


	//----- nvinfo : EIATTR_REGCOUNT
	.align		4
.L_58:
        /*0120*/ 	.byte	0x04, 0x2f
        /*0122*/ 	.short	(.L_60 - .L_59)
	.align		4
.L_59:
        /*0124*/ 	.word	index@(_ZN5flash24flash_fwd_splitkv_kernelI23Flash_fwd_kernel_traitsILi64ELi64ELi128ELi4ELb0ELb0EN7cutlass10bfloat16_tE19Flash_kernel_traitsILi64ELi64ELi128ELi4ES3_EELb1ELb0ELb1ELb0ELb0ELb1ELb0ELb0EEEvNS_16Flash_fwd_paramsE)
        /*0128*/ 	.word	0x000000e8


	//----- nvinfo : EIATTR_FRAME_SIZE
	.align		4
.L_60:
        /*012c*/ 	.byte	0x04, 0x11
        /*012e*/ 	.short	(.L_62 - .L_61)
	.align		4
.L_61:
        /*0130*/ 	.word	index@(_ZN5flash24flash_fwd_splitkv_kernelI23Flash_fwd_kernel_traitsILi64ELi64ELi128ELi4ELb0ELb0EN7cutlass10bfloat16_tE19Flash_kernel_traitsILi64ELi64ELi128ELi4ES3_EELb1ELb0ELb1ELb0ELb0ELb1ELb0ELb0EEEvNS_16Flash_fwd_paramsE)
        /*0134*/ 	.word	0x00000000


	//----- nvinfo : EIATTR_REGCOUNT
	.align		4
.L_62:
        /*0138*/ 	.byte	0x04, 0x2f
        /*013a*/ 	.short	(.L_64 - .L_63)
	.align		4
.L_63:
        /*013c*/ 	.word	index@(_ZN5flash24flash_fwd_splitkv_kernelI23Flash_fwd_kernel_traitsILi64ELi64ELi128ELi4ELb0ELb0EN7cutlass10bfloat16_tE19Flash_kernel_traitsILi64ELi64ELi128ELi4ES3_EELb1ELb0ELb1ELb0ELb0ELb0ELb0ELb0EEEvNS_16Flash_fwd_paramsE)
        /*0140*/ 	.word	0x000000e9


	//----- nvinfo : EIATTR_FRAME_SIZE
	.align		4
.L_64:
        /*0144*/ 	.byte	0x04, 0x11
        /*0146*/ 	.short	(.L_66 - .L_65)
	.align		4
.L_65:
        /*0148*/ 	.word	index@(_ZN5flash24flash_fwd_splitkv_kernelI23Flash_fwd_kernel_traitsILi64ELi64ELi128ELi4ELb0ELb0EN7cutlass10bfloat16_tE19Flash_kernel_traitsILi64ELi64ELi128ELi4ES3_EELb1ELb0ELb1ELb0ELb0ELb0ELb0ELb0EEEvNS_16Flash_fwd_paramsE)
        /*014c*/ 	.word	0x00000000


	//----- nvinfo : EIATTR_REGCOUNT
	.align		4
.L_66:
        /*0150*/ 	.byte	0x04, 0x2f
        /*0152*/ 	.short	(.L_68 - .L_67)
	.align		4
.L_67:
        /*0154*/ 	.word	index@(_ZN5flash24flash_fwd_splitkv_kernelI23Flash_fwd_kernel_traitsILi64ELi64ELi128ELi4ELb0ELb0EN7cutlass10bfloat16_tE19Flash_kernel_traitsILi64ELi64ELi128ELi4ES3_EELb1ELb0ELb0ELb0ELb1ELb1ELb0ELb0EEEvNS_16Flash_fwd_paramsE)
        /*0158*/ 	.word	0x000000fb


	//----- nvinfo : EIATTR_FRAME_SIZE
	.align		4
.L_68:
        /*015c*/ 	.byte	0x04, 0x11
        /*015e*/ 	.short	(.L_70 - .L_69)
	.align		4
.L_69:
        /*0160*/ 	.word	index@(_ZN5flash24flash_fwd_splitkv_kernelI23Flash_fwd_kernel_traitsILi64ELi64ELi128ELi4ELb0ELb0EN7cutlass10bfloat16_tE19Flash_kernel_traitsILi64ELi64ELi128ELi4ES3_EELb1ELb0ELb0ELb0ELb1ELb1ELb0ELb0EEEvNS_16Flash_fwd_paramsE)
        /*0164*/ 	.word	0x00000000


	//----- nvinfo : EIATTR_REGCOUNT
	.align		4
.L_70:
        /*0168*/ 	.byte	0x04, 0x2f
        /*016a*/ 	.short	(.L_72 - .L_71)
	.align		4
.L_71:
        /*016c*/ 	.word	index@(_ZN5flash24flash_fwd_splitkv_kernelI23Flash_fwd_kernel_traitsILi64ELi64ELi128ELi4ELb0ELb0EN7cutlass10bfloat16_tE19Flash_kernel_traitsILi64ELi64ELi128ELi4ES3_EELb1ELb0ELb0ELb0ELb1ELb0ELb0ELb0EEEvNS_16Flash_fwd_paramsE)
        /*0170*/ 	.word	0x000000c9


	//----- nvinfo : EIATTR_FRAME_SIZE
	.align		4
.L_72:
        /*0174*/ 	.byte	0x04, 0x11
        /*0176*/ 	.short	(.L_74 - .L_73)
	.align		4
.L_73:
        /*0178*/ 	.word	index@(_ZN5flash24flash_fwd_splitkv_kernelI23Flash_fwd_kernel_traitsILi64ELi64ELi128ELi4ELb0ELb0EN7cutlass10bfloat16_tE19Flash_kernel_traitsILi64ELi64ELi128ELi4ES3_EELb1ELb0ELb0ELb0ELb1ELb0ELb0ELb0EEEvNS_16Flash_fwd_paramsE)
        /*017c*/ 	.word	0x00000000


	//----- nvinfo : EIATTR_REGCOUNT
	.align		4
.L_74:
        /*0180*/ 	.byte	0x04, 0x2f
        /*0182*/ 	.short	(.L_76 - .L_75)
	.align		4
.L_75:
        /*0184*/ 	.word	index@(_ZN5flash24flash_fwd_splitkv_kernelI23Flash_fwd_kernel_traitsILi64ELi64ELi128ELi4ELb0ELb0EN7cutlass10bfloat16_tE19Flash_kernel_traitsILi64ELi64ELi128ELi4ES3_EELb1ELb0ELb0ELb1ELb1ELb1ELb1ELb0EEEvNS_16Flash_fwd_paramsE)
        /*0188*/ 	.word	0x000000f9


	//----- nvinfo : EIATTR_FRAME_SIZE
	.align		4
.L_76:
        /*018c*/ 	.byte	0x04, 0x11
        /*018e*/ 	.short	(.L_78 - .L_77)
	.align		4
.L_77:
        /*0190*/ 	.word	index@(_ZN5flash24flash_fwd_splitkv_kernelI23Flash_fwd_kernel_traitsILi64ELi64ELi128ELi4ELb0ELb0EN7cutlass10bfloat16_tE19Flash_kernel_traitsILi64ELi64ELi128ELi4ES3_EELb1ELb0ELb0ELb1ELb1ELb1ELb1ELb0EEEvNS_16Flash_fwd_paramsE)
        /*0194*/ 	.word	0x00000000


	//----- nvinfo : EIATTR_REGCOUNT
	.align		4
.L_78:
        /*0198*/ 	.byte	0x04, 0x2f
        /*019a*/ 	.short	(.L_80 - .L_79)
	.align		4
.L_79:
        /*019c*/ 	.word	index@(_ZN5flash24flash_fwd_splitkv_kernelI23Flash_fwd_kernel_traitsILi64ELi64ELi128ELi4ELb0ELb0EN7cutlass10bfloat16_tE19Flash_kernel_traitsILi64ELi64ELi128ELi4ES3_EELb1ELb0ELb0ELb1ELb1ELb0ELb1ELb0EEEvNS_16Flash_fwd_paramsE)
        /*01a0*/ 	.word	0x000000a8


	//----- nvinfo : EIATTR_FRAME_SIZE
	.align		4
.L_80:
        /*01a4*/ 	.byte	0x04, 0x11
        /*01a6*/ 	.short	(.L_82 - .L_81)
	.align		4
.L_81:
        /*01a8*/ 	.word	index@(_ZN5flash24flash_fwd_splitkv_kernelI23Flash_fwd_kernel_traitsILi64ELi64ELi128ELi4ELb0ELb0EN7cutlass10bfloat16_tE19Flash_kernel_traitsILi64ELi64ELi128ELi4ES3_EELb1ELb0ELb0ELb1ELb1ELb0ELb1ELb0EEEvNS_16Flash_fwd_paramsE)
        /*01ac*/ 	.word	0x00000000


	//----- nvinfo : EIATTR_REGCOUNT
	.align		4
.L_82:
        /*01b0*/ 	.byte	0x04, 0x2f
        /*01b2*/ 	.short	(.L_84 - .L_83)
	.align		4
.L_83:
        /*01b4*/ 	.word	index@(_ZN5flash24flash_fwd_splitkv_kernelI23Flash_fwd_kernel_traitsILi64ELi64ELi128ELi4ELb0ELb0EN7cutlass10bfloat16_tE19Flash_kernel_traitsILi64ELi64ELi128ELi4ES3_EELb1ELb0ELb0ELb1ELb1ELb1ELb0ELb0EEEvNS_16Flash_fwd_paramsE)
        /*01b8*/ 	.word	0x000000f9


	//----- nvinfo : EIATTR_FRAME_SIZE
	.align		4
.L_84:
        /*01bc*/ 	.byte	0x04, 0x11
        /*01be*/ 	.short	(.L_86 - .L_85)
	.align		4
.L_85:
        /*01c0*/ 	.word	index@(_ZN5flash24flash_fwd_splitkv_kernelI23Flash_fwd_kernel_traitsILi64ELi64ELi128ELi4ELb0ELb0EN7cutlass10bfloat16_tE19Flash_kernel_traitsILi64ELi64ELi128ELi4ES3_EELb1ELb0ELb0ELb1ELb1ELb1ELb0ELb0EEEvNS_16Flash_fwd_paramsE)
        /*01c4*/ 	.word	0x00000000


	//----- nvinfo : EIATTR_REGCOUNT
	.align		4
.L_86:
        /*01c8*/ 	.byte	0x04, 0x2f
        /*01ca*/ 	.short	(.L_88 - .L_87)
	.align		4
.L_87:
        /*01cc*/ 	.word	index@(_ZN5flash24flash_fwd_splitkv_kernelI23Flash_fwd_kernel_traitsILi64ELi64ELi128ELi4ELb0ELb0EN7cutlass10bfloat16_tE19Flash_kernel_traitsILi64ELi64ELi128ELi4ES3_EELb1ELb0ELb0ELb1ELb1ELb0ELb0ELb0EEEvNS_16Flash_fwd_paramsE)
        /*01d0*/ 	.word	0x000000a7


	//----- nvinfo : EIATTR_FRAME_SIZE
	.align		4
.L_88:
        /*01d4*/ 	.byte	0x04, 0x11
        /*01d6*/ 	.short	(.L_90 - .L_89)
	.align		4
.L_89:
        /*01d8*/ 	.word	index@(_ZN5flash24flash_fwd_splitkv_kernelI23Flash_fwd_kernel_traitsILi64ELi64ELi128ELi4ELb0ELb0EN7cutlass10bfloat16_tE19Flash_kernel_traitsILi64ELi64ELi128ELi4ES3_EELb1ELb0ELb0ELb1ELb1ELb0ELb0ELb0EEEvNS_16Flash_fwd_paramsE)
        /*01dc*/ 	.word	0x00000000


	//----- nvinfo : EIATTR_REGCOUNT
	.align		4
.L_90:
        /*01e0*/ 	.byte	0x04, 0x2f
        /*01e2*/ 	.short	(.L_92 - .L_91)
	.align		4
.L_91:
        /*01e4*/ 	.word	index@(_ZN5flash24flash_fwd_splitkv_kernelI23Flash_fwd_kernel_traitsILi64ELi64ELi128ELi4ELb0ELb0EN7cutlass10bfloat16_tE19Flash_kernel_traitsILi64ELi64ELi128ELi4ES3_EELb1ELb0ELb0ELb0ELb0ELb1ELb1ELb1EEEvNS_16Flash_fwd_paramsE)
        /*01e8*/ 	.word	0x000000ee


	//----- nvinfo : EIATTR_FRAME_SIZE
	.align		4
.L_92:
        /*01ec*/ 	.byte	0x04, 0x11
        /*01ee*/ 	.short	(.L_94 - .L_93)
	.align		4
.L_93:
        /*01f0*/ 	.word	index@(_ZN5flash24flash_fwd_splitkv_kernelI23Flash_fwd_kernel_traitsILi64ELi64ELi128ELi4ELb0ELb0EN7cutlass10bfloat16_tE19Flash_kernel_traitsILi64ELi64ELi128ELi4ES3_EELb1ELb0ELb0ELb0ELb0ELb1ELb1ELb1EEEvNS_16Flash_fwd_paramsE)
        /*01f4*/ 	.word	0x00000000


	//----- nvinfo : EIATTR_REGCOUNT
	.align		4
.L_94:
        /*01f8*/ 	.byte	0x04, 0x2f
        /*01fa*/ 	.short	(.L_96 - .L_95)
	.align		4
.L_95:
        /*01fc*/ 	.word	index@(_ZN5flash24flash_fwd_splitkv_kernelI23Flash_fwd_kernel_traitsILi64ELi64ELi128ELi4ELb0ELb0EN7cutlass10bfloat16_tE19Flash_kernel_traitsILi64ELi64ELi128ELi4ES3_EELb1ELb0ELb0ELb0ELb0ELb0ELb1ELb1EEEvNS_16Flash_fwd_paramsE)
        /*0200*/ 	.word	0x000000d2


	//----- nvinfo : EIATTR_FRAME_SIZE
	.align		4
.L_96:
        /*0204*/ 	.byte	0x04, 0x11
        /*0206*/ 	.short	(.L_98 - .L_97)
	.align		4
.L_97:
        /*0208*/ 	.word	index@(_ZN5flash24flash_fwd_splitkv_kernelI23Flash_fwd_kernel_traitsILi64ELi64ELi128ELi4ELb0ELb0EN7cutlass10bfloat16_tE19Flash_kernel_traitsILi64ELi64ELi128ELi4ES3_EELb1ELb0ELb0ELb0ELb0ELb0ELb1ELb1EEEvNS_16Flash_fwd_paramsE)
        /*020c*/ 	.word	0x00000000


	//----- nvinfo : EIATTR_REGCOUNT
	.align		4
.L_98:
        /*0210*/ 	.byte	0x04, 0x2f
        /*0212*/ 	.short	(.L_100 - .L_99)
	.align		4
.L_99:
        /*0214*/ 	.word	index@(_ZN5flash24flash_fwd_splitkv_kernelI23Flash_fwd_kernel_traitsILi64ELi64ELi128ELi4ELb0ELb0EN7cutlass10bfloat16_tE19Flash_kernel_traitsILi64ELi64ELi128ELi4ES3_EELb1ELb0ELb0ELb0ELb0ELb1ELb1ELb0EEEvNS_16Flash_fwd_paramsE)
        /*0218*/ 	.word	0x000000ff


	//----- nvinfo : EIATTR_FRAME_SIZE
	.align		4
.L_100:
        /*021c*/ 	.byte	0x04, 0x11
        /*021e*/ 	.short	(.L_102 - .L_101)
	.align		4
.L_101:
        /*0220*/ 	.word	index@(_ZN5flash24flash_fwd_splitkv_kernelI23Flash_fwd_kernel_traitsILi64ELi64ELi128ELi4ELb0ELb0EN7cutlass10bfloat16_tE19Flash_kernel_traitsILi64ELi64ELi128ELi4ES3_EELb1ELb0ELb0ELb0ELb0ELb1ELb1ELb0EEEvNS_16Flash_fwd_paramsE)
        /*0224*/ 	.word	0x00000000


	//----- nvinfo : EIATTR_REGCOUNT
	.align		4
.L_102:
        /*0228*/ 	.byte	0x04, 0x2f
        /*022a*/ 	.short	(.L_104 - .L_103)
	.align		4
.L_103:
        /*022c*/ 	.word	index@(_ZN5flash24flash_fwd_splitkv_kernelI23Flash_fwd_kernel_traitsILi64ELi64ELi128ELi4ELb0ELb0EN7cutlass10bfloat16_tE19Flash_kernel_traitsILi64ELi64ELi128ELi4ES3_EELb1ELb0ELb0ELb0ELb0ELb0ELb1ELb0EEEvNS_16Flash_fwd_paramsE)
        /*0230*/ 	.word	0x000000d0


	//----- nvinfo : EIATTR_FRAME_SIZE
	.align		4
.L_104:
        /*0234*/ 	.byte	0x04, 0x11
        /*0236*/ 	.short	(.L_106 - .L_105)
	.align		4
.L_105:
        /*0238*/ 	.word	index@(_ZN5flash24flash_fwd_splitkv_kernelI23Flash_fwd_kernel_traitsILi64ELi64ELi128ELi4ELb0ELb0EN7cutlass10bfloat16_tE19Flash_kernel_traitsILi64ELi64ELi128ELi4ES3_EELb1ELb0ELb0ELb0ELb0ELb0ELb1ELb0EEEvNS_16Flash_fwd_paramsE)
        /*023c*/ 	.word	0x00000000


	//----- nvinfo : EIATTR_REGCOUNT
	.align		4
.L_106:
        /*0240*/ 	.byte	0x04, 0x2f
        /*0242*/ 	.short	(.L_108 - .L_107)
	.align		4
.L_107:
        /*0244*/ 	.word	index@(_ZN5flash24flash_fwd_splitkv_kernelI23Flash_fwd_kernel_traitsILi64ELi64ELi128ELi4ELb0ELb0EN7cutlass10bfloat16_tE19Flash_kernel_traitsILi64ELi64ELi128ELi4ES3_EELb1ELb0ELb0ELb0ELb0ELb1ELb0ELb1EEEvNS_16Flash_fwd_paramsE)
        /*0248*/ 	.word	0x000000f0


	//----- nvinfo : EIATTR_FRAME_SIZE
	.align		4
.L_108:
        /*024c*/ 	.byte	0x04, 0x11
        /*024e*/ 	.short	(.L_110 - .L_109)
	.align		4
.L_109:
        /*0250*/ 	.word	index@(_ZN5flash24flash_fwd_splitkv_kernelI23Flash_fwd_kernel_traitsILi64ELi64ELi128ELi4ELb0ELb0EN7cutlass10bfloat16_tE19Flash_kernel_traitsILi64ELi64ELi128ELi4ES3_EELb1ELb0ELb0ELb0ELb0ELb1ELb0ELb1EEEvNS_16Flash_fwd_paramsE)
        /*0254*/ 	.word	0x00000000


	//----- nvinfo : EIATTR_REGCOUNT
	.align		4
.L_110:
        /*0258*/ 	.byte	0x04, 0x2f
        /*025a*/ 	.short	(.L_112 - .L_111)
	.align		4
.L_111:
        /*025c*/ 	.word	index@(_ZN5flash24flash_fwd_splitkv_kernelI23Flash_fwd_kernel_traitsILi64ELi64ELi128ELi4ELb0ELb0EN7cutlass10bfloat16_tE19Flash_kernel_traitsILi64ELi64ELi128ELi4ES3_EELb1ELb0ELb0ELb0ELb0ELb0ELb0ELb1EEEvNS_16Flash_fwd_paramsE)
        /*0260*/ 	.word	0x000000bd


	//----- nvinfo : EIATTR_FRAME_SIZE
	.align		4
.L_112:
        /*0264*/ 	.byte	0x04, 0x11
        /*0266*/ 	.short	(.L_114 - .L_113)
	.align		4
.L_113:
        /*0268*/ 	.word	index@(_ZN5flash24flash_fwd_splitkv_kernelI23Flash_fwd_kernel_traitsILi64ELi64ELi128ELi4ELb0ELb0EN7cutlass10bfloat16_tE19Flash_kernel_traitsILi64ELi64ELi128ELi4ES3_EELb1ELb0ELb0ELb0ELb0ELb0ELb0ELb1EEEvNS_16Flash_fwd_paramsE)
        /*026c*/ 	.word	0x00000000


	//----- nvinfo : EIATTR_REGCOUNT
	.align		4
.L_114:
        /*0270*/ 	.byte	0x04, 0x2f
        /*0272*/ 	.short	(.L_116 - .L_115)
	.align		4
.L_115:
        /*0274*/ 	.word	index@(_ZN5flash24flash_fwd_splitkv_kernelI23Flash_fwd_kernel_traitsILi64ELi64ELi128ELi4ELb0ELb0EN7cutlass10bfloat16_tE19Flash_kernel_traitsILi64ELi64ELi128ELi4ES3_EELb1ELb0ELb0ELb0ELb0ELb1ELb0ELb0EEEvNS_16Flash_fwd_paramsE)
        /*0278*/ 	.word	0x000000ff


	//----- nvinfo : EIATTR_FRAME_SIZE
	.align		4
.L_116:
        /*027c*/ 	.byte	0x04, 0x11
        /*027e*/ 	.short	(.L_118 - .L_117)
	.align		4
.L_117:
        /*0280*/ 	.word	index@(_ZN5flash24flash_fwd_splitkv_kernelI23Flash_fwd_kernel_traitsILi64ELi64ELi128ELi4ELb0ELb0EN7cutlass10bfloat16_tE19Flash_kernel_traitsILi64ELi64ELi128ELi4ES3_EELb1ELb0ELb0ELb0ELb0ELb1ELb0ELb0EEEvNS_16Flash_fwd_paramsE)
        /*0284*/ 	.word	0x00000000


	//----- nvinfo : EIATTR_REGCOUNT
	.align		4
.L_118:
        /*0288*/ 	.byte	0x04, 0x2f
        /*028a*/ 	.short	(.L_120 - .L_119)
	.align		4
.L_119:
        /*028c*/ 	.word	index@(_ZN5flash24flash_fwd_splitkv_kernelI23Flash_fwd_kernel_traitsILi64ELi64ELi128ELi4ELb0ELb0EN7cutlass10bfloat16_tE19Flash_kernel_traitsILi64ELi64ELi128ELi4ES3_EELb1ELb0ELb0ELb0ELb0ELb0ELb0ELb0EEEvNS_16Flash_fwd_paramsE)
        /*0290*/ 	.word	0x000000d2


	//----- nvinfo : EIATTR_FRAME_SIZE
	.align		4
.L_120:
        /*0294*/ 	.byte	0x04, 0x11
        /*0296*/ 	.short	(.L_122 - .L_121)
	.align		4
.L_121:
        /*0298*/ 	.word	index@(_ZN5flash24flash_fwd_splitkv_kernelI23Flash_fwd_kernel_traitsILi64ELi64ELi128ELi4ELb0ELb0EN7cutlass10bfloat16_tE19Flash_kernel_traitsILi64ELi64ELi128ELi4ES3_EELb1ELb0ELb0ELb0ELb0ELb0ELb0ELb0EEEvNS_16Flash_fwd_paramsE)
        /*029c*/ 	.word	0x00000000


	//----- nvinfo : EIATTR_REGCOUNT
	.align		4
.L_122:
        /*02a0*/ 	.byte	0x04, 0x2f
        /*02a2*/ 	.short	(.L_124 - .L_123)
	.align		4
.L_123:
        /*02a4*/ 	.word	index@(_ZN5flash32flash_fwd_splitkv_combine_kernelI23Flash_fwd_kernel_traitsILi64ELi64ELi128ELi4ELb0ELb0EN7cutlass10bfloat16_tE19Flash_kernel_traitsILi64ELi64ELi128ELi4ES3_EELi8ELi1ELb1EEEvNS_16Flash_fwd_paramsE)
        /*02a8*/ 	.word	0x00000026


	//----- nvinfo : EIATTR_FRAME_SIZE
	.align		4
.L_124:
        /*02ac*/ 	.byte	0x04, 0x11
        /*02ae*/ 	.short	(.L_126 - .L_125)
	.align		4
.L_125:
        /*02b0*/ 	.word	index@($__internal_27_$__cuda_sm20_div_s64)
        /*02b4*/ 	.word	0x00000000


	//----- nvinfo : EIATTR_FRAME_SIZE
	.align		4
.L_126:
        /*02b8*/ 	.byte	0x04, 0x11
        /*02ba*/ 	.short	(.L_128 - .L_127)
	.align		4
.L_127:
        /*02bc*/ 	.word	index@(_ZN5flash32flash_fwd_splitkv_combine_kernelI23Flash_fwd_kernel_traitsILi64ELi64ELi128ELi4ELb0ELb0EN7cutlass10bfloat16_tE19Flash_kernel_traitsILi64ELi64ELi128ELi4ES3_EELi8ELi1ELb1EEEvNS_16Flash_fwd_paramsE)
        /*02c0*/ 	.word	0x00000000


	//----- nvinfo : EIATTR_REGCOUNT
	.align		4
.L_128:
        /*02c4*/ 	.byte	0x04, 0x2f
        /*02c6*/ 	.short	(.L_130 - .L_129)
	.align		4
.L_129:
        /*02c8*/ 	.word	index@(_ZN5flash32flash_fwd_splitkv_combine_kernelI23Flash_fwd_kernel_traitsILi64ELi64ELi128ELi4ELb0ELb0EN7cutlass10bfloat16_tE19Flash_kernel_traitsILi64ELi64ELi128ELi4ES3_EELi8ELi2ELb1EEEvNS_16Flash_fwd_paramsE)
        /*02cc*/ 	.word	0x00000026


	//----- nvinfo : EIATTR_FRAME_SIZE
	.align		4
.L_130:
        /*02d0*/ 	.byte	0x04, 0x11
        /*02d2*/ 	.short	(.L_132 - .L_131)
	.align		4
.L_131:
        /*02d4*/ 	.word	index@($__internal_26_$__cuda_sm20_div_s64)
        /*02d8*/ 	.word	0x00000000


	//----- nvinfo : EIATTR_FRAME_SIZE
	.align		4
.L_132:
        /*02dc*/ 	.byte	0x04, 0x11
        /*02de*/ 	.short	(.L_134 - .L_133)
	.align		4
.L_133:
        /*02e0*/ 	.word	index@(_ZN5flash32flash_fwd_splitkv_combine_kernelI23Flash_fwd_kernel_traitsILi64ELi64ELi128ELi4ELb0ELb0EN7cutlass10bfloat16_tE19Flash_kernel_traitsILi64ELi64ELi128ELi4ES3_EELi8ELi2ELb1EEEvNS_16Flash_fwd_paramsE)
        /*02e4*/ 	.word	0x00000000


	//----- nvinfo : EIATTR_REGCOUNT
	.align		4
.L_134:
        /*02e8*/ 	.byte	0x04, 0x2f
        /*02ea*/ 	.short	(.L_136 - .L_135)
	.align		4
.L_135:
        /*02ec*/ 	.word	index@(_ZN5flash32flash_fwd_splitkv_combine_kernelI23Flash_fwd_kernel_traitsILi64ELi64ELi128ELi4ELb0ELb0EN7cutlass10bfloat16_tE19Flash_kernel_traitsILi64ELi64ELi128ELi4ES3_EELi8ELi3ELb1EEEvNS_16Flash_fwd_paramsE)
        /*02f0*/ 	.word	0x00000024


	//----- nvinfo : EIATTR_FRAME_SIZE
	.align		4
.L_136:
        /*02f4*/ 	.byte	0x04, 0x11
        /*02f6*/ 	.short	(.L_138 - .L_137)
	.align		4
.L_137:
        /*02f8*/ 	.word	index@($__internal_25_$__cuda_sm20_div_s64)
        /*02fc*/ 	.word	0x00000000


	//----- nvinfo : EIATTR_FRAME_SIZE
	.align		4
.L_138:
        /*0300*/ 	.byte	0x04, 0x11
        /*0302*/ 	.short	(.L_140 - .L_139)
	.align		4
.L_139:
        /*0304*/ 	.word	index@(_ZN5flash32flash_fwd_splitkv_combine_kernelI23Flash_fwd_kernel_traitsILi64ELi64ELi128ELi4ELb0ELb0EN7cutlass10bfloat16_tE19Flash_kernel_traitsILi64ELi64ELi128ELi4ES3_EELi8ELi3ELb1EEEvNS_16Flash_fwd_paramsE)
        /*0308*/ 	.word	0x00000000


	//----- nvinfo : EIATTR_REGCOUNT
	.align		4
.L_140:
        /*030c*/ 	.byte	0x04, 0x2f
        /*030e*/ 	.short	(.L_142 - .L_141)
	.align		4
.L_141:
        /*0310*/ 	.word	index@(_ZN5flash32flash_fwd_splitkv_combine_kernelI23Flash_fwd_kernel_traitsILi64ELi64ELi128ELi4ELb0ELb0EN7cutlass10bfloat16_tE19Flash_kernel_traitsILi64ELi64ELi128ELi4ES3_EELi8ELi4ELb1EEEvNS_16Flash_fwd_paramsE)
        /*0314*/ 	.word	0x00000026


	//----- nvinfo : EIATTR_FRAME_SIZE
	.align		4
.L_142:
        /*0318*/ 	.byte	0x04, 0x11
        /*031a*/ 	.short	(.L_144 - .L_143)
	.align		4
.L_143:
        /*031c*/ 	.word	index@($__internal_24_$__cuda_sm20_div_s64)
        /*0320*/ 	.word	0x00000000


	//----- nvinfo : EIATTR_FRAME_SIZE
	.align		4
.L_144:
        /*0324*/ 	.byte	0x04, 0x11
        /*0326*/ 	.short	(.L_146 - .L_145)
	.align		4
.L_145:
        /*0328*/ 	.word	index@(_ZN5flash32flash_fwd_splitkv_combine_kernelI23Flash_fwd_kernel_traitsILi64ELi64ELi128ELi4ELb0ELb0EN7cutlass10bfloat16_tE19Flash_kernel_traitsILi64ELi64ELi128ELi4ES3_EELi8ELi4ELb1EEEvNS_16Flash_fwd_paramsE)
        /*032c*/ 	.word	0x00000000


	//----- nvinfo : EIATTR_REGCOUNT
	.align		4
.L_146:
        /*0330*/ 	.byte	0x04, 0x2f
        /*0332*/ 	.short	(.L_148 - .L_147)
	.align		4
.L_147:
        /*0334*/ 	.word	index@(_ZN5flash32flash_fwd_splitkv_combine_kernelI23Flash_fwd_kernel_traitsILi64ELi64ELi128ELi4ELb0ELb0EN7cutlass10bfloat16_tE19Flash_kernel_traitsILi64ELi64ELi128ELi4ES3_EELi8ELi5ELb1EEEvNS_16Flash_fwd_paramsE)
        /*0338*/ 	.word	0x00000026


	//----- nvinfo : EIATTR_FRAME_SIZE
	.align		4
.L_148:
        /*033c*/ 	.byte	0x04, 0x11
        /*033e*/ 	.short	(.L_150 - .L_149)
	.align		4
.L_149:
        /*0340*/ 	.word	index@($__internal_23_$__cuda_sm20_div_s64)
        /*0344*/ 	.word	0x00000000


	//----- nvinfo : EIATTR_FRAME_SIZE
	.align		4
.L_150:
        /*0348*/ 	.byte	0x04, 0x11
        /*034a*/ 	.short	(.L_152 - .L_151)
	.align		4
.L_151:
        /*034c*/ 	.word	index@(_ZN5flash32flash_fwd_splitkv_combine_kernelI23Flash_fwd_kernel_traitsILi64ELi64ELi128ELi4ELb0ELb0EN7cutlass10bfloat16_tE19Flash_kernel_traitsILi64ELi64ELi128ELi4ES3_EELi8ELi5ELb1EEEvNS_16Flash_fwd_paramsE)
        /*0350*/ 	.word	0x00000000


	//----- nvinfo : EIATTR_REGCOUNT
	.align		4
.L_152:
        /*0354*/ 	.byte	0x04, 0x2f
        /*0356*/ 	.short	(.L_154 - .L_153)
	.align		4
.L_153:
        /*0358*/ 	.word	index@(_ZN5flash32flash_fwd_splitkv_combine_kernelI23Flash_fwd_kernel_traitsILi64ELi64ELi128ELi4ELb0ELb0EN7cutlass10bfloat16_tE19Flash_kernel_traitsILi64ELi64ELi128ELi4ES3_EELi8ELi6ELb1EEEvNS_16Flash_fwd_paramsE)
        /*035c*/ 	.word	0x0000002c


	//----- nvinfo : EIATTR_FRAME_SIZE
	.align		4
.L_154:
        /*0360*/ 	.byte	0x04, 0x11
        /*0362*/ 	.short	(.L_156 - .L_155)
	.align		4
.L_155:
        /*0364*/ 	.word	index@($__internal_22_$__cuda_sm20_div_s64)
        /*0368*/ 	.word	0x00000000


	//----- nvinfo : EIATTR_FRAME_SIZE
	.align		4
.L_156:
        /*036c*/ 	.byte	0x04, 0x11
        /*036e*/ 	.short	(.L_158 - .L_157)
	.align		4
.L_157:
        /*0370*/ 	.word	index@(_ZN5flash32flash_fwd_splitkv_combine_kernelI23Flash_fwd_kernel_traitsILi64ELi64ELi128ELi4ELb0ELb0EN7cutlass10bfloat16_tE19Flash_kernel_traitsILi64ELi64ELi128ELi4ES3_EELi8ELi6ELb1EEEvNS_16Flash_fwd_paramsE)
        /*0374*/ 	.word	0x00000000


	//----- nvinfo : EIATTR_REGCOUNT
	.align		4
.L_158:
        /*0378*/ 	.byte	0x04, 0x2f
        /*037a*/ 	.short	(.L_160 - .L_159)
	.align		4
.L_159:
        /*037c*/ 	.word	index@(_ZN5flash32flash_fwd_splitkv_combine_kernelI23Flash_fwd_kernel_traitsILi64ELi64ELi128ELi4ELb0ELb0EN7cutlass10bfloat16_tE19Flash_kernel_traitsILi64ELi64ELi128ELi4ES3_EELi8ELi7ELb1EEEvNS_16Flash_fwd_paramsE)
        /*0380*/ 	.word	0x0000002e


	//----- nvinfo : EIATTR_FRAME_SIZE
	.align		4
.L_160:
        /*0384*/ 	.byte	0x04, 0x11
        /*0386*/ 	.short	(.L_162 - .L_161)
	.align		4
.L_161:
        /*0388*/ 	.word	index@($__internal_21_$__cuda_sm20_div_s64)
        /*038c*/ 	.word	0x00000000


	//----- nvinfo : EIATTR_FRAME_SIZE
	.align		4
.L_162:
        /*0390*/ 	.byte	0x04, 0x11
        /*0392*/ 	.short	(.L_164 - .L_163)
	.align		4
.L_163:
        /*0394*/ 	.word	index@(_ZN5flash32flash_fwd_splitkv_combine_kernelI23Flash_fwd_kernel_traitsILi64ELi64ELi128ELi4ELb0ELb0EN7cutlass10bfloat16_tE19Flash_kernel_traitsILi64ELi64ELi128ELi4ES3_EELi8ELi7ELb1EEEvNS_16Flash_fwd_paramsE)
        /*0398*/ 	.word	0x00000000


	//----- nvinfo : EIATTR_REGCOUNT
	.align		4
.L_164:
        /*039c*/ 	.byte	0x04, 0x2f
        /*039e*/ 	.short	(.L_166 - .L_165)
	.align		4
.L_165:
        /*03a0*/ 	.word	index@(_ZN5flash32flash_fwd_splitkv_combine_kernelI23Flash_fwd_kernel_traitsILi64ELi64ELi128ELi4ELb0ELb0EN7cutlass10bfloat16_tE19Flash_kernel_traitsILi64ELi64ELi128ELi4ES3_EELi8ELi1ELb0EEEvNS_16Flash_fwd_paramsE)
        /*03a4*/ 	.word	0x00000028


	//----- nvinfo : EIATTR_FRAME_SIZE
	.align		4
.L_166:
        /*03a8*/ 	.byte	0x04, 0x11
        /*03aa*/ 	.short	(.L_168 - .L_167)
	.align		4
.L_167:
        /*03ac*/ 	.word	index@($__internal_20_$__cuda_sm20_div_s64)
        /*03b0*/ 	.word	0x00000000


	//----- nvinfo : EIATTR_FRAME_SIZE
	.align		4
.L_168:
        /*03b4*/ 	.byte	0x04, 0x11
        /*03b6*/ 	.short	(.L_170 - .L_169)
	.align		4
.L_169:
        /*03b8*/ 	.word	index@(_ZN5flash32flash_fwd_splitkv_combine_kernelI23Flash_fwd_kernel_traitsILi64ELi64ELi128ELi4ELb0ELb0EN7cutlass10bfloat16_tE19Flash_kernel_traitsILi64ELi64ELi128ELi4ES3_EELi8ELi1ELb0EEEvNS_16Flash_fwd_paramsE)
        /*03bc*/ 	.word	0x00000000


	//----- nvinfo : EIATTR_REGCOUNT
	.align		4
.L_170:
        /*03c0*/ 	.byte	0x04, 0x2f
        /*03c2*/ 	.short	(.L_172 - .L_171)
	.align		4
.L_171:
        /*03c4*/ 	.word	index@(_ZN5flash32flash_fwd_splitkv_combine_kernelI23Flash_fwd_kernel_traitsILi64ELi64ELi128ELi4ELb0ELb0EN7cutlass10bfloat16_tE19Flash_kernel_traitsILi64ELi64ELi128ELi4ES3_EELi8ELi2ELb0EEEvNS_16Flash_fwd_paramsE)
        /*03c8*/ 	.word	0x00000028


	//----- nvinfo : EIATTR_FRAME_SIZE
	.align		4
.L_172:
        /*03cc*/ 	.byte	0x04, 0x11
        /*03ce*/ 	.short	(.L_174 - .L_173)
	.align		4
.L_173:
        /*03d0*/ 	.word	index@($__internal_19_$__cuda_sm20_div_s64)
        /*03d4*/ 	.word	0x00000000


	//----- nvinfo : EIATTR_FRAME_SIZE
	.align		4
.L_174:
        /*03d8*/ 	.byte	0x04, 0x11
        /*03da*/ 	.short	(.L_176 - .L_175)
	.align		4
.L_175:
        /*03dc*/ 	.word	index@(_ZN5flash32flash_fwd_splitkv_combine_kernelI23Flash_fwd_kernel_traitsILi64ELi64ELi128ELi4ELb0ELb0EN7cutlass10bfloat16_tE19Flash_kernel_traitsILi64ELi64ELi128ELi4ES3_EELi8ELi2ELb0EEEvNS_16Flash_fwd_paramsE)
        /*03e0*/ 	.word	0x00000000


	//----- nvinfo : EIATTR_REGCOUNT
	.align		4
.L_176:
        /*03e4*/ 	.byte	0x04, 0x2f
        /*03e6*/ 	.short	(.L_178 - .L_177)
	.align		4
.L_177:
        /*03e8*/ 	.word	index@(_ZN5flash32flash_fwd_splitkv_combine_kernelI23Flash_fwd_kernel_traitsILi64ELi64ELi128ELi4ELb0ELb0EN7cutlass10bfloat16_tE19Flash_kernel_traitsILi64ELi64ELi128ELi4ES3_EELi8ELi3ELb0EEEvNS_16Flash_fwd_paramsE)
        /*03ec*/ 	.word	0x00000026


	//----- nvinfo : EIATTR_FRAME_SIZE
	.align		4
.L_178:
        /*03f0*/ 	.byte	0x04, 0x11
        /*03f2*/ 	.short	(.L_180 - .L_179)
	.align		4
.L_179:
        /*03f4*/ 	.word	index@($__internal_18_$__cuda_sm20_div_s64)
        /*03f8*/ 	.word	0x00000000


	//----- nvinfo : EIATTR_FRAME_SIZE
	.align		4
.L_180:
        /*03fc*/ 	.byte	0x04, 0x11
        /*03fe*/ 	.short	(.L_182 - .L_181)
	.align		4
.L_181:
        /*0400*/ 	.word	index@(_ZN5flash32flash_fwd_splitkv_combine_kernelI23Flash_fwd_kernel_traitsILi64ELi64ELi128ELi4ELb0ELb0EN7cutlass10bfloat16_tE19Flash_kernel_traitsILi64ELi64ELi128ELi4ES3_EELi8ELi3ELb0EEEvNS_16Flash_fwd_paramsE)
        /*0404*/ 	.word	0x00000000


	//----- nvinfo : EIATTR_REGCOUNT
	.align		4
.L_182:
        /*0408*/ 	.byte	0x04, 0x2f
        /*040a*/ 	.short	(.L_184 - .L_183)
	.align		4
.L_183:
        /*040c*/ 	.word	index@(_ZN5flash32flash_fwd_splitkv_combine_kernelI23Flash_fwd_kernel_traitsILi64ELi64ELi128ELi4ELb0ELb0EN7cutlass10bfloat16_tE19Flash_kernel_traitsILi64ELi64ELi128ELi4ES3_EELi8ELi4ELb0EEEvNS_16Flash_fwd_paramsE)
        /*0410*/ 	.word	0x00000028


	//----- nvinfo : EIATTR_FRAME_SIZE
	.align		4
.L_184:
        /*0414*/ 	.byte	0x04, 0x11
        /*0416*/ 	.short	(.L_186 - .L_185)
	.align		4
.L_185:
        /*0418*/ 	.word	index@($__internal_17_$__cuda_sm20_div_s64)
        /*041c*/ 	.word	0x00000000


	//----- nvinfo : EIATTR_FRAME_SIZE
	.align		4
.L_186:
        /*0420*/ 	.byte	0x04, 0x11
        /*0422*/ 	.short	(.L_188 - .L_187)
	.align		4
.L_187:
        /*0424*/ 	.word	index@(_ZN5flash32flash_fwd_splitkv_combine_kernelI23Flash_fwd_kernel_traitsILi64ELi64ELi128ELi4ELb0ELb0EN7cutlass10bfloat16_tE19Flash_kernel_traitsILi64ELi64ELi128ELi4ES3_EELi8ELi4ELb0EEEvNS_16Flash_fwd_paramsE)
        /*0428*/ 	.word	0x00000000


	//----- nvinfo : EIATTR_REGCOUNT
	.align		4
.L_188:
        /*042c*/ 	.byte	0x04, 0x2f
        /*042e*/ 	.short	(.L_190 - .L_189)
	.align		4
.L_189:
        /*0430*/ 	.word	index@(_ZN5flash32flash_fwd_splitkv_combine_kernelI23Flash_fwd_kernel_traitsILi64ELi64ELi128ELi4ELb0ELb0EN7cutlass10bfloat16_tE19Flash_kernel_traitsILi64ELi64ELi128ELi4ES3_EELi8ELi5ELb0EEEvNS_16Flash_fwd_paramsE)
        /*0434*/ 	.word	0x00000028


	//----- nvinfo : EIATTR_FRAME_SIZE
	.align		4
.L_190:
        /*0438*/ 	.byte	0x04, 0x11
        /*043a*/ 	.short	(.L_192 - .L_191)
	.align		4
.L_191:
        /*043c*/ 	.word	index@($__internal_16_$__cuda_sm20_div_s64)
        /*0440*/ 	.word	0x00000000


	//----- nvinfo : EIATTR_FRAME_SIZE
	.align		4
.L_192:
        /*0444*/ 	.byte	0x04, 0x11
        /*0446*/ 	.short	(.L_194 - .L_193)
	.align		4
.L_193:
        /*0448*/ 	.word	index@(_ZN5flash32flash_fwd_splitkv_combine_kernelI23Flash_fwd_kernel_traitsILi64ELi64ELi128ELi4ELb0ELb0EN7cutlass10bfloat16_tE19Flash_kernel_traitsILi64ELi64ELi128ELi4ES3_EELi8ELi5ELb0EEEvNS_16Flash_fwd_paramsE)
        /*044c*/ 	.word	0x00000000


	//----- nvinfo : EIATTR_REGCOUNT
	.align		4
.L_194:
        /*0450*/ 	.byte	0x04, 0x2f
        /*0452*/ 	.short	(.L_196 - .L_195)
	.align		4
.L_195:
        /*0454*/ 	.word	index@(_ZN5flash32flash_fwd_splitkv_combine_kernelI23Flash_fwd_kernel_traitsILi64ELi64ELi128ELi4ELb0ELb0EN7cutlass10bfloat16_tE19Flash_kernel_traitsILi64ELi64ELi128ELi4ES3_EELi8ELi6ELb0EEEvNS_16Flash_fwd_paramsE)
        /*0458*/ 	.word	0x0000002a


	//----- nvinfo : EIATTR_FRAME_SIZE
	.align		4
.L_196:
        /*045c*/ 	.byte	0x04, 0x11
        /*045e*/ 	.short	(.L_198 - .L_197)
	.align		4
.L_197:
        /*0460*/ 	.word	index@($__internal_15_$__cuda_sm20_div_s64)
        /*0464*/ 	.word	0x00000000


	//----- nvinfo : EIATTR_FRAME_SIZE
	.align		4
.L_198:
        /*0468*/ 	.byte	0x04, 0x11
        /*046a*/ 	.short	(.L_200 - .L_199)
	.align		4
.L_199:
        /*046c*/ 	.word	index@(_ZN5flash32flash_fwd_splitkv_combine_kernelI23Flash_fwd_kernel_traitsILi64ELi64ELi128ELi4ELb0ELb0EN7cutlass10bfloat16_tE19Flash_kernel_traitsILi64ELi64ELi128ELi4ES3_EELi8ELi6ELb0EEEvNS_16Flash_fwd_paramsE)
        /*0470*/ 	.word	0x00000000


	//----- nvinfo : EIATTR_REGCOUNT
	.align		4
.L_200:
        /*0474*/ 	.byte	0x04, 0x2f
        /*0476*/ 	.short	(.L_202 - .L_201)
	.align		4
.L_201:
        /*0478*/ 	.word	index@(_ZN5flash32flash_fwd_splitkv_combine_kernelI23Flash_fwd_kernel_traitsILi64ELi64ELi128ELi4ELb0ELb0EN7cutlass10bfloat16_tE19Flash_kernel_traitsILi64ELi64ELi128ELi4ES3_EELi8ELi7ELb0EEEvNS_16Flash_fwd_paramsE)
        /*047c*/ 	.word	0x00000030


	//----- nvinfo : EIATTR_FRAME_SIZE
	.align		4
.L_202:
        /*0480*/ 	.byte	0x04, 0x11
        /*0482*/ 	.short	(.L_204 - .L_203)
	.align		4
.L_203:
        /*0484*/ 	.word	index@($__internal_14_$__cuda_sm20_div_s64)
        /*0488*/ 	.word	0x00000000


	//----- nvinfo : EIATTR_FRAME_SIZE
	.align		4
.L_204:
        /*048c*/ 	.byte	0x04, 0x11
        /*048e*/ 	.short	(.L_206 - .L_205)
	.align		4
.L_205:
        /*0490*/ 	.word	index@(_ZN5flash32flash_fwd_splitkv_combine_kernelI23Flash_fwd_kernel_traitsILi64ELi64ELi128ELi4ELb0ELb0EN7cutlass10bfloat16_tE19Flash_kernel_traitsILi64ELi64ELi128ELi4ES3_EELi8ELi7ELb0EEEvNS_16Flash_fwd_paramsE)
        /*0494*/ 	.word	0x00000000


	//----- nvinfo : EIATTR_REGCOUNT
	.align		4
.L_206:
        /*0498*/ 	.byte	0x04, 0x2f
        /*049a*/ 	.short	(.L_208 - .L_207)
	.align		4
.L_207:
        /*049c*/ 	.word	index@(_ZN5flash24flash_fwd_splitkv_kernelI23Flash_fwd_kernel_traitsILi64ELi64ELi256ELi4ELb0ELb0EN7cutlass10bfloat16_tE19Flash_kernel_traitsILi64ELi64ELi256ELi4ES3_EELb1ELb0ELb1ELb0ELb0ELb1ELb1ELb1EEEvNS_16Flash_fwd_paramsE)
        /*04a0*/ 	.word	0x000000ff


	//----- nvinfo : EIATTR_FRAME_SIZE
	.align		4
.L_208:
        /*04a4*/ 	.byte	0x04, 0x11
        /*04a6*/ 	.short	(.L_210 - .L_209)
	.align		4
.L_209:
        /*04a8*/ 	.word	index@(_ZN5flash24flash_fwd_splitkv_kernelI23Flash_fwd_kernel_traitsILi64ELi64ELi256ELi4ELb0ELb0EN7cutlass10bfloat16_tE19Flash_kernel_traitsILi64ELi64ELi256ELi4ES3_EELb1ELb0ELb1ELb0ELb0ELb1ELb1ELb1EEEvNS_16Flash_fwd_paramsE)
        /*04ac*/ 	.word	0x00000000


	//----- nvinfo : EIATTR_REGCOUNT
	.align		4
.L_210:
        /*04b0*/ 	.byte	0x04, 0x2f
        /*04b2*/ 	.short	(.L_212 - .L_211)
	.align		4
.L_211:
        /*04b4*/ 	.word	index@(_ZN5flash24flash_fwd_splitkv_kernelI23Flash_fwd_kernel_traitsILi64ELi64ELi256ELi4ELb0ELb0EN7cutlass10bfloat16_tE19Flash_kernel_traitsILi64ELi64ELi256ELi4ES3_EELb1ELb0ELb1ELb0ELb0ELb0ELb1ELb1EEEvNS_16Flash_fwd_paramsE)
        /*04b8*/ 	.word	0x000000ff


	//----- nvinfo : EIATTR_FRAME_SIZE
	.align		4
.L_212:
        /*04bc*/ 	.byte	0x04, 0x11
        /*04be*/ 	.short	(.L_214 - .L_213)
	.align		4
.L_213:
        /*04c0*/ 	.word	index@(_ZN5flash24flash_fwd_splitkv_kernelI23Flash_fwd_kernel_traitsILi64ELi64ELi256ELi4ELb0ELb0EN7cutlass10bfloat16_tE19Flash_kernel_traitsILi64ELi64ELi256ELi4ES3_EELb1ELb0ELb1ELb0ELb0ELb0ELb1ELb1EEEvNS_16Flash_fwd_paramsE)
        /*04c4*/ 	.word	0x00000000


	//----- nvinfo : EIATTR_REGCOUNT
	.align		4
.L_214:
        /*04c8*/ 	.byte	0x04, 0x2f
        /*04ca*/ 	.short	(.L_216 - .L_215)
	.align		4
.L_215:
        /*04cc*/ 	.word	index@(_ZN5flash24flash_fwd_splitkv_kernelI23Flash_fwd_kernel_traitsILi64ELi64ELi256ELi4ELb0ELb0EN7cutlass10bfloat16_tE19Flash_kernel_traitsILi64ELi64ELi256ELi4ES3_EELb1ELb0ELb0ELb0ELb1ELb1ELb1ELb1EEEvNS_16Flash_fwd_paramsE)
        /*04d0*/ 	.word	0x000000ff


	//----- nvinfo : EIATTR_FRAME_SIZE
	.align		4
.L_216:
        /*04d4*/ 	.byte	0x04, 0x11
        /*04d6*/ 	.short	(.L_218 - .L_217)
	.align		4
.L_217:
        /*04d8*/ 	.word	index@(_ZN5flash24flash_fwd_splitkv_kernelI23Flash_fwd_kernel_traitsILi64ELi64ELi256ELi4ELb0ELb0EN7cutlass10bfloat16_tE19Flash_kernel_traitsILi64ELi64ELi256ELi4ES3_EELb1ELb0ELb0ELb0ELb1ELb1ELb1ELb1EEEvNS_16Flash_fwd_paramsE)
        /*04dc*/ 	.word	0x00000038


	//----- nvinfo : EIATTR_REGCOUNT
	.align		4
.L_218:
        /*04e0*/ 	.byte	0x04, 0x2f
        /*04e2*/ 	.short	(.L_220 - .L_219)
	.align		4
.L_219:
        /*04e4*/ 	.word	index@(_ZN5flash24flash_fwd_splitkv_kernelI23Flash_fwd_kernel_traitsILi64ELi64ELi256ELi4ELb0ELb0EN7cutlass10bfloat16_tE19Flash_kernel_traitsILi64ELi64ELi256ELi4ES3_EELb1ELb0ELb0ELb0ELb1ELb0ELb1ELb1EEEvNS_16Flash_fwd_paramsE)
        /*04e8*/ 	.word	0x000000ff


	//----- nvinfo : EIATTR_FRAME_SIZE
	.align		4
.L_220:
        /*04ec*/ 	.byte	0x04, 0x11
        /*04ee*/ 	.short	(.L_222 - .L_221)
	.align		4
.L_221:
        /*04f0*/ 	.word	index@(_ZN5flash24flash_fwd_splitkv_kernelI23Flash_fwd_kernel_traitsILi64ELi64ELi256ELi4ELb0ELb0EN7cutlass10bfloat16_tE19Flash_kernel_traitsILi64ELi64ELi256ELi4ES3_EELb1ELb0ELb0ELb0ELb1ELb0ELb1ELb1EEEvNS_16Flash_fwd_paramsE)
        /*04f4*/ 	.word	0x00000000


	//----- nvinfo : EIATTR_REGCOUNT
	.align		4
.L_222:
        /*04f8*/ 	.byte	0x04, 0x2f
        /*04fa*/ 	.short	(.L_224 - .L_223)
	.align		4
.L_223:
        /*04fc*/ 	.word	index@(_ZN5flash24flash_fwd_splitkv_kernelI23Flash_fwd_kernel_traitsILi64ELi64ELi256ELi4ELb0ELb0EN7cutlass10bfloat16_tE19Flash_kernel_traitsILi64ELi64ELi256ELi4ES3_EELb1ELb0ELb1ELb0ELb0ELb1ELb1ELb0EEEvNS_16Flash_fwd_paramsE)
        /*0500*/ 	.word	0x000000ff


	//----- nvinfo : EIATTR_FRAME_SIZE
	.align		4
.L_224:
        /*0504*/ 	.byte	0x04, 0x11
        /*0506*/ 	.short	(.L_226 - .L_225)
	.align		4
.L_225:
        /*0508*/ 	.word	index@(_ZN5flash24flash_fwd_splitkv_kernelI23Flash_fwd_kernel_traitsILi64ELi64ELi256ELi4ELb0ELb0EN7cutlass10bfloat16_tE19Flash_kernel_traitsILi64ELi64ELi256ELi4ES3_EELb1ELb0ELb1ELb0ELb0ELb1ELb1ELb0EEEvNS_16Flash_fwd_paramsE)
        /*050c*/ 	.word	0x00000000


	//----- nvinfo : EIATTR_REGCOUNT
	.align		4
.L_226:
        /*0510*/ 	.byte	0x04, 0x2f
        /*0512*/ 	.short	(.L_228 - .L_227)
	.align		4
.L_227:
        /*0514*/ 	.word	index@(_ZN5flash24flash_fwd_splitkv_kernelI23Flash_fwd_kernel_traitsILi64ELi64ELi256ELi4ELb0ELb0EN7cutlass10bfloat16_tE19Flash_kernel_traitsILi64ELi64ELi256ELi4ES3_EELb1ELb0ELb1ELb0ELb0ELb0ELb1ELb0EEEvNS_16Flash_fwd_paramsE)
        /*0518*/ 	.word	0x000000fe


	//----- nvinfo : EIATTR_FRAME_SIZE
	.align		4
.L_228:
        /*051c*/ 	.byte	0x04, 0x11
        /*051e*/ 	.short	(.L_230 - .L_229)
	.align		4
.L_229:
        /*0520*/ 	.word	index@(_ZN5flash24flash_fwd_splitkv_kernelI23Flash_fwd_kernel_traitsILi64ELi64ELi256ELi4ELb0ELb0EN7cutlass10bfloat16_tE19Flash_kernel_traitsILi64ELi64ELi256ELi4ES3_EELb1ELb0ELb1ELb0ELb0ELb0ELb1ELb0EEEvNS_16Flash_fwd_paramsE)
        /*0524*/ 	.word	0x00000000


	//----- nvinfo : EIATTR_REGCOUNT
	.align		4
.L_230:
        /*0528*/ 	.byte	0x04, 0x2f
        /*052a*/ 	.short	(.L_232 - .L_231)
	.align		4
.L_231:
        /*052c*/ 	.word	index@(_ZN5flash24flash_fwd_splitkv_kernelI23Flash_fwd_kernel_traitsILi64ELi64ELi256ELi4ELb0ELb0EN7cutlass10bfloat16_tE19Flash_kernel_traitsILi64ELi64ELi256ELi4ES3_EELb1ELb0ELb0ELb0ELb1ELb1ELb1ELb0EEEvNS_16Flash_fwd_paramsE)
        /*0530*/ 	.word	0x000000ff


	//----- nvinfo : EIATTR_FRAME_SIZE
	.align		4
.L_232:
        /*0534*/ 	.byte	0x04, 0x11
        /*0536*/ 	.short	(.L_234 - .L_233)
	.align		4
.L_233:
        /*0538*/ 	.word	index@(_ZN5flash24flash_fwd_splitkv_kernelI23Flash_fwd_kernel_traitsILi64ELi64ELi256ELi4ELb0ELb0EN7cutlass10bfloat16_tE19Flash_kernel_traitsILi64ELi64ELi256ELi4ES3_EELb1ELb0ELb0ELb0ELb1ELb1ELb1ELb0EEEvNS_16Flash_fwd_paramsE)
        /*053c*/ 	.word	0x00000030


	//----- nvinfo : EIATTR_REGCOUNT
	.align		4
.L_234:
        /*0540*/ 	.byte	0x04, 0x2f
        /*0542*/ 	.short	(.L_236 - .L_235)
	.align		4
.L_235:
        /*0544*/ 	.word	index@(_ZN5flash24flash_fwd_splitkv_kernelI23Flash_fwd_kernel_traitsILi64ELi64ELi256ELi4ELb0ELb0EN7cutlass10bfloat16_tE19Flash_kernel_traitsILi64ELi64ELi256ELi4ES3_EELb1ELb0ELb0ELb0ELb1ELb0ELb1ELb0EEEvNS_16Flash_fwd_paramsE)
        /*0548*/ 	.word	0x000000f3


	//----- nvinfo : EIATTR_FRAME_SIZE
	.align		4
.L_236:
        /*054c*/ 	.byte	0x04, 0x11
        /*054e*/ 	.short	(.L_238 - .L_237)
	.align		4
.L_237:
        /*0550*/ 	.word	index@(_ZN5flash24flash_fwd_splitkv_kernelI23Flash_fwd_kernel_traitsILi64ELi64ELi256ELi4ELb0ELb0EN7cutlass10bfloat16_tE19Flash_kernel_traitsILi64ELi64ELi256ELi4ES3_EELb1ELb0ELb0ELb0ELb1ELb0ELb1ELb0EEEvNS_16Flash_fwd_paramsE)
        /*0554*/ 	.word	0x00000000


	//----- nvinfo : EIATTR_REGCOUNT
	.align		4
.L_238:
        /*0558*/ 	.byte	0x04, 0x2f
        /*055a*/ 	.short	(.L_240 - .L_239)
	.align		4
.L_239:
        /*055c*/ 	.word	index@(_ZN5flash24flash_fwd_splitkv_kernelI23Flash_fwd_kernel_traitsILi64ELi64ELi256ELi4ELb0ELb0EN7cutlass10bfloat16_tE19Flash_kernel_traitsILi64ELi64ELi256ELi4ES3_EELb1ELb0ELb1ELb0ELb0ELb1ELb0ELb1EEEvNS_16Flash_fwd_paramsE)
        /*0560*/ 	.word	0x000000ff


	//----- nvinfo : EIATTR_FRAME_SIZE
	.align		4
.L_240:
        /*0564*/ 	.byte	0x04, 0x11
        /*0566*/ 	.short	(.L_242 - .L_241)
	.align		4
.L_241:
        /*0568*/ 	.word	index@(_ZN5flash24flash_fwd_splitkv_kernelI23Flash_fwd_kernel_traitsILi64ELi64ELi256ELi4ELb0ELb0EN7cutlass10bfloat16_tE19Flash_kernel_traitsILi64ELi64ELi256ELi4ES3_EELb1ELb0ELb1ELb0ELb0ELb1ELb0ELb1EEEvNS_16Flash_fwd_paramsE)
        /*056c*/ 	.word	0x00000008


	//----- nvinfo : EIATTR_REGCOUNT
	.align		4
.L_242:
        /*0570*/ 	.byte	0x04, 0x2f
        /*0572*/ 	.short	(.L_244 - .L_243)
	.align		4
.L_243:
        /*0574*/ 	.word	index@(_ZN5flash24flash_fwd_splitkv_kernelI23Flash_fwd_kernel_traitsILi64ELi64ELi256ELi4ELb0ELb0EN7cutlass10bfloat16_tE19Flash_kernel_traitsILi64ELi64ELi256ELi4ES3_EELb1ELb0ELb1ELb0ELb0ELb0ELb0ELb1EEEvNS_16Flash_fwd_paramsE)
        /*0578*/ 	.word	0x000000fe


	//----- nvinfo : EIATTR_FRAME_SIZE
	.align		4
.L_244:
        /*057c*/ 	.byte	0x04, 0x11
        /*057e*/ 	.short	(.L_246 - .L_245)
	.align		4
.L_245:
        /*0580*/ 	.word	index@(_ZN5flash24flash_fwd_splitkv_kernelI23Flash_fwd_kernel_traitsILi64ELi64ELi256ELi4ELb0ELb0EN7cutlass10bfloat16_tE19Flash_kernel_traitsILi64ELi64ELi256ELi4ES3_EELb1ELb0ELb1ELb0ELb0ELb0ELb0ELb1EEEvNS_16Flash_fwd_paramsE)
        /*0584*/ 	.word	0x00000000


	//----- nvinfo : EIATTR_REGCOUNT
	.align		4
.L_246:
        /*0588*/ 	.byte	0x04, 0x2f
        /*058a*/ 	.short	(.L_248 - .L_247)
	.align		4
.L_247:
        /*058c*/ 	.word	index@(_ZN5flash24flash_fwd_splitkv_kernelI23Flash_fwd_kernel_traitsILi64ELi64ELi256ELi4ELb0ELb0EN7cutlass10bfloat16_tE19Flash_kernel_traitsILi64ELi64ELi256ELi4ES3_EELb1ELb0ELb0ELb0ELb1ELb1ELb0ELb1EEEvNS_16Flash_fwd_paramsE)
        /*0590*/ 	.word	0x000000ff


	//----- nvinfo : EIATTR_FRAME_SIZE
	.align		4
.L_248:
        /*0594*/ 	.byte	0x04, 0x11
        /*0596*/ 	.short	(.L_250 - .L_249)
	.align		4
.L_249:
        /*0598*/ 	.word	index@(_ZN5flash24flash_fwd_splitkv_kernelI23Flash_fwd_kernel_traitsILi64ELi64ELi256ELi4ELb0ELb0EN7cutlass10bfloat16_tE19Flash_kernel_traitsILi64ELi64ELi256ELi4ES3_EELb1ELb0ELb0ELb0ELb1ELb1ELb0ELb1EEEvNS_16Flash_fwd_paramsE)
        /*059c*/ 	.word	0x00000038


	//----- nvinfo : EIATTR_REGCOUNT
	.align		4
.L_250:
        /*05a0*/ 	.byte	0x04, 0x2f
        /*05a2*/ 	.short	(.L_252 - .L_251)
	.align		4
.L_251:
        /*05a4*/ 	.word	index@(_ZN5flash24flash_fwd_splitkv_kernelI23Flash_fwd_kernel_traitsILi64ELi64ELi256ELi4ELb0ELb0EN7cutlass10bfloat16_tE19Flash_kernel_traitsILi64ELi64ELi256ELi4ES3_EELb1ELb0ELb0ELb0ELb1ELb0ELb0ELb1EEEvNS_16Flash_fwd_paramsE)
        /*05a8*/ 	.word	0x000000f7


	//----- nvinfo : EIATTR_FRAME_SIZE
	.align		4
.L_252:
        /*05ac*/ 	.byte	0x04, 0x11
        /*05ae*/ 	.short	(.L_254 - .L_253)
	.align		4
.L_253:
        /*05b0*/ 	.word	index@(_ZN5flash24flash_fwd_splitkv_kernelI23Flash_fwd_kernel_traitsILi64ELi64ELi256ELi4ELb0ELb0EN7cutlass10bfloat16_tE19Flash_kernel_traitsILi64ELi64ELi256ELi4ES3_EELb1ELb0ELb0ELb0ELb1ELb0ELb0ELb1EEEvNS_16Flash_fwd_paramsE)
        /*05b4*/ 	.word	0x00000000


	//----- nvinfo : EIATTR_REGCOUNT
	.align		4
.L_254:
        /*05b8*/ 	.byte	0x04, 0x2f
        /*05ba*/ 	.short	(.L_256 - .L_255)
	.align		4
.L_255:
        /*05bc*/ 	.word	index@(_ZN5flash24flash_fwd_splitkv_kernelI23Flash_fwd_kernel_traitsILi64ELi64ELi256ELi4ELb0ELb0EN7cutlass10bfloat16_tE19Flash_kernel_traitsILi64ELi64ELi256ELi4ES3_EELb1ELb0ELb1ELb0ELb0ELb1ELb0ELb0EEEvNS_16Flash_fwd_paramsE)
        /*05c0*/ 	.word	0x000000ff


	//----- nvinfo : EIATTR_FRAME_SIZE
	.align		4
.L_256:
        /*05c4*/ 	.byte	0x04, 0x11
        /*05c6*/ 	.short	(.L_258 - .L_257)
	.align		4
.L_257:
        /*05c8*/ 	.word	index@(_ZN5flash24flash_fwd_splitkv_kernelI23Flash_fwd_kernel_traitsILi64ELi64ELi256ELi4ELb0ELb0EN7cutlass10bfloat16_tE19Flash_kernel_traitsILi64ELi64ELi256ELi4ES3_EELb1ELb0ELb1ELb0ELb0ELb1ELb0ELb0EEEvNS_16Flash_fwd_paramsE)
        /*05cc*/ 	.word	0x00000000


	//----- nvinfo : EIATTR_REGCOUNT
	.align		4
.L_258:
        /*05d0*/ 	.byte	0x04, 0x2f
        /*05d2*/ 	.short	(.L_260 - .L_259)
	.align		4
.L_259:
        /*05d4*/ 	.word	index@(_ZN5flash24flash_fwd_splitkv_kernelI23Flash_fwd_kernel_traitsILi64ELi64ELi256ELi4ELb0ELb0EN7cutlass10bfloat16_tE19Flash_kernel_traitsILi64ELi64ELi256ELi4ES3_EELb1ELb0ELb1ELb0ELb0ELb0ELb0ELb0EEEvNS_16Flash_fwd_paramsE)
        /*05d8*/ 	.word	0x000000ff


	//----- nvinfo : EIATTR_FRAME_SIZE
	.align		4
.L_260:
        /*05dc*/ 	.byte	0x04, 0x11
        /*05de*/ 	.short	(.L_262 - .L_261)
	.align		4
.L_261:
        /*05e0*/ 	.word	index@(_ZN5flash24flash_fwd_splitkv_kernelI23Flash_fwd_kernel_traitsILi64ELi64ELi256ELi4ELb0ELb0EN7cutlass10bfloat16_tE19Flash_kernel_traitsILi64ELi64ELi256ELi4ES3_EELb1ELb0ELb1ELb0ELb0ELb0ELb0ELb0EEEvNS_16Flash_fwd_paramsE)
        /*05e4*/ 	.word	0x00000000


	//----- nvinfo : EIATTR_REGCOUNT
	.align		4
.L_262:
        /*05e8*/ 	.byte	0x04, 0x2f
        /*05ea*/ 	.short	(.L_264 - .L_263)
	.align		4
.L_263:
        /*05ec*/ 	.word	index@(_ZN5flash24flash_fwd_splitkv_kernelI23Flash_fwd_kernel_traitsILi64ELi64ELi256ELi4ELb0ELb0EN7cutlass10bfloat16_tE19Flash_kernel_traitsILi64ELi64ELi256ELi4ES3_EELb1ELb0ELb0ELb0ELb1ELb1ELb0ELb0EEEvNS_16Flash_fwd_paramsE)
        /*05f0*/ 	.word	0x000000ff


	//----- nvinfo : EIATTR_FRAME_SIZE
	.align		4
.L_264:
        /*05f4*/ 	.byte	0x04, 0x11
        /*05f6*/ 	.short	(.L_266 - .L_265)
	.align		4
.L_265:
        /*05f8*/ 	.word	index@(_ZN5flash24flash_fwd_splitkv_kernelI23Flash_fwd_kernel_traitsILi64ELi64ELi256ELi4ELb0ELb0EN7cutlass10bfloat16_tE19Flash_kernel_traitsILi64ELi64ELi256ELi4ES3_EELb1ELb0ELb0ELb0ELb1ELb1ELb0ELb0EEEvNS_16Flash_fwd_paramsE)
        /*05fc*/ 	.word	0x00000030


	//----- nvinfo : EIATTR_REGCOUNT
	.align		4
.L_266:
        /*0600*/ 	.byte	0x04, 0x2f
        /*0602*/ 	.short	(.L_268 - .L_267)
	.align		4
.L_267:
        /*0604*/ 	.word	index@(_ZN5flash24flash_fwd_splitkv_kernelI23Flash_fwd_kernel_traitsILi64ELi64ELi256ELi4ELb0ELb0EN7cutlass10bfloat16_tE19Flash_kernel_traitsILi64ELi64ELi256ELi4ES3_EELb1ELb0ELb0ELb0ELb1ELb0ELb0ELb0EEEvNS_16Flash_fwd_paramsE)
        /*0608*/ 	.word	0x000000fa


	//----- nvinfo : EIATTR_FRAME_SIZE
	.align		4
.L_268:
        /*060c*/ 	.byte	0x04, 0x11
        /*060e*/ 	.short	(.L_270 - .L_269)
	.align		4
.L_269:
        /*0610*/ 	.word	index@(_ZN5flash24flash_fwd_splitkv_kernelI23Flash_fwd_kernel_traitsILi64ELi64ELi256ELi4ELb0ELb0EN7cutlass10bfloat16_tE19Flash_kernel_traitsILi64ELi64ELi256ELi4ES3_EELb1ELb0ELb0ELb0ELb1ELb0ELb0ELb0EEEvNS_16Flash_fwd_paramsE)
        /*0614*/ 	.word	0x00000000


	//----- nvinfo : EIATTR_REGCOUNT
	.align		4
.L_270:
        /*0618*/ 	.byte	0x04, 0x2f
        /*061a*/ 	.short	(.L_272 - .L_271)
	.align		4
.L_271:
        /*061c*/ 	.word	index@(_ZN5flash24flash_fwd_splitkv_kernelI23Flash_fwd_kernel_traitsILi64ELi64ELi256ELi4ELb0ELb0EN7cutlass10bfloat16_tE19Flash_kernel_traitsILi64ELi64ELi256ELi4ES3_EELb1ELb0ELb0ELb1ELb1ELb1ELb1ELb0EEEvNS_16Flash_fwd_paramsE)
        /*0620*/ 	.word	0x000000ff


	//----- nvinfo : EIATTR_FRAME_SIZE
	.align		4
.L_272:
        /*0624*/ 	.byte	0x04, 0x11
        /*0626*/ 	.short	(.L_274 - .L_273)
	.align		4
.L_273:
        /*0628*/ 	.word	index@(_ZN5flash24flash_fwd_splitkv_kernelI23Flash_fwd_kernel_traitsILi64ELi64ELi256ELi4ELb0ELb0EN7cutlass10bfloat16_tE19Flash_kernel_traitsILi64ELi64ELi256ELi4ES3_EELb1ELb0ELb0ELb1ELb1ELb1ELb1ELb0EEEvNS_16Flash_fwd_paramsE)
        /*062c*/ 	.word	0x00000020


	//----- nvinfo : EIATTR_REGCOUNT
	.align		4
.L_274:
        /*0630*/ 	.byte	0x04, 0x2f
        /*0632*/ 	.short	(.L_276 - .L_275)
	.align		4
.L_275:
        /*0634*/ 	.word	index@(_ZN5flash24flash_fwd_splitkv_kernelI23Flash_fwd_kernel_traitsILi64ELi64ELi256ELi4ELb0ELb0EN7cutlass10bfloat16_tE19Flash_kernel_traitsILi64ELi64ELi256ELi4ES3_EELb1ELb0ELb0ELb1ELb1ELb0ELb1ELb0EEEvNS_16Flash_fwd_paramsE)
        /*0638*/ 	.word	0x000000f8


	//----- nvinfo : EIATTR_FRAME_SIZE
	.align		4
.L_276:
        /*063c*/ 	.byte	0x04, 0x11
        /*063e*/ 	.short	(.L_278 - .L_277)
	.align		4
.L_277:
        /*0640*/ 	.word	index@(_ZN5flash24flash_fwd_splitkv_kernelI23Flash_fwd_kernel_traitsILi64ELi64ELi256ELi4ELb0ELb0EN7cutlass10bfloat16_tE19Flash_kernel_traitsILi64ELi64ELi256ELi4ES3_EELb1ELb0ELb0ELb1ELb1ELb0ELb1ELb0EEEvNS_16Flash_fwd_paramsE)
        /*0644*/ 	.word	0x00000000


	//----- nvinfo : EIATTR_REGCOUNT
	.align		4
.L_278:
        /*0648*/ 	.byte	0x04, 0x2f
        /*064a*/ 	.short	(.L_280 - .L_279)
	.align		4
.L_279:
        /*064c*/ 	.word	index@(_ZN5flash24flash_fwd_splitkv_kernelI23Flash_fwd_kernel_traitsILi64ELi64ELi256ELi4ELb0ELb0EN7cutlass10bfloat16_tE19Flash_kernel_traitsILi64ELi64ELi256ELi4ES3_EELb1ELb0ELb0ELb1ELb1ELb1ELb0ELb0EEEvNS_16Flash_fwd_paramsE)
        /*0650*/ 	.word	0x000000ff


	//----- nvinfo : EIATTR_FRAME_SIZE
	.align		4
.L_280:
        /*0654*/ 	.byte	0x04, 0x11
        /*0656*/ 	.short	(.L_282 - .L_281)
	.align		4
.L_281:
        /*0658*/ 	.word	index@(_ZN5flash24flash_fwd_splitkv_kernelI23Flash_fwd_kernel_traitsILi64ELi64ELi256ELi4ELb0ELb0EN7cutlass10bfloat16_tE19Flash_kernel_traitsILi64ELi64ELi256ELi4ES3_EELb1ELb0ELb0ELb1ELb1ELb1ELb0ELb0EEEvNS_16Flash_fwd_paramsE)
        /*065c*/ 	.word	0x00000020


	//----- nvinfo : EIATTR_REGCOUNT
	.align		4
.L_282:
        /*0660*/ 	.byte	0x04, 0x2f
        /*0662*/ 	.short	(.L_284 - .L_283)
	.align		4
.L_283:
        /*0664*/ 	.word	index@(_ZN5flash24flash_fwd_splitkv_kernelI23Flash_fwd_kernel_traitsILi64ELi64ELi256ELi4ELb0ELb0EN7cutlass10bfloat16_tE19Flash_kernel_traitsILi64ELi64ELi256ELi4ES3_EELb1ELb0ELb0ELb1ELb1ELb0ELb0ELb0EEEvNS_16Flash_fwd_paramsE)
        /*0668*/ 	.word	0x000000ff


	//----- nvinfo : EIATTR_FRAME_SIZE
	.align		4
.L_284:
        /*066c*/ 	.byte	0x04, 0x11
        /*066e*/ 	.short	(.L_286 - .L_285)
	.align		4
.L_285:
        /*0670*/ 	.word	index@(_ZN5flash24flash_fwd_splitkv_kernelI23Flash_fwd_kernel_traitsILi64ELi64ELi256ELi4ELb0ELb0EN7cutlass10bfloat16_tE19Flash_kernel_traitsILi64ELi64ELi256ELi4ES3_EELb1ELb0ELb0ELb1ELb1ELb0ELb0ELb0EEEvNS_16Flash_fwd_paramsE)
        /*0674*/ 	.word	0x00000000


	//----- nvinfo : EIATTR_REGCOUNT
	.align		4
.L_286:
        /*0678*/ 	.byte	0x04, 0x2f
        /*067a*/ 	.short	(.L_288 - .L_287)
	.align		4
.L_287:
        /*067c*/ 	.word	index@(_ZN5flash24flash_fwd_splitkv_kernelI23Flash_fwd_kernel_traitsILi64ELi64ELi256ELi4ELb0ELb0EN7cutlass10bfloat16_tE19Flash_kernel_traitsILi64ELi64ELi256ELi4ES3_EELb1ELb0ELb0ELb0ELb0ELb1ELb1ELb1EEEvNS_16Flash_fwd_paramsE)
        /*0680*/ 	.word	0x000000ff


	//----- nvinfo : EIATTR_FRAME_SIZE
	.align		4
.L_288:
        /*0684*/ 	.byte	0x04, 0x11
        /*0686*/ 	.short	(.L_290 - .L_289)
	.align		4
.L_289:
        /*0688*/ 	.word	index@(_ZN5flash24flash_fwd_splitkv_kernelI23Flash_fwd_kernel_traitsILi64ELi64ELi256ELi4ELb0ELb0EN7cutlass10bfloat16_tE19Flash_kernel_traitsILi64ELi64ELi256ELi4ES3_EELb1ELb0ELb0ELb0ELb0ELb1ELb1ELb1EEEvNS_16Flash_fwd_paramsE)
        /*068c*/ 	.word	0x00000028


	//----- nvinfo : EIATTR_REGCOUNT
	.align		4
.L_290:
        /*0690*/ 	.byte	0x04, 0x2f
        /*0692*/ 	.short	(.L_292 - .L_291)
	.align		4
.L_291:
        /*0694*/ 	.word	index@(_ZN5flash24flash_fwd_splitkv_kernelI23Flash_fwd_kernel_traitsILi64ELi64ELi256ELi4ELb0ELb0EN7cutlass10bfloat16_tE19Flash_kernel_traitsILi64ELi64ELi256ELi4ES3_EELb1ELb0ELb0ELb0ELb0ELb0ELb1ELb1EEEvNS_16Flash_fwd_paramsE)
        /*0698*/ 	.word	0x000000fe


	//----- nvinfo : EIATTR_FRAME_SIZE
	.align		4
.L_292:
        /*069c*/ 	.byte	0x04, 0x11
        /*069e*/ 	.short	(.L_294 - .L_293)
	.align		4
.L_293:
        /*06a0*/ 	.word	index@(_ZN5flash24flash_fwd_splitkv_kernelI23Flash_fwd_kernel_traitsILi64ELi64ELi256ELi4ELb0ELb0EN7cutlass10bfloat16_tE19Flash_kernel_traitsILi64ELi64ELi256ELi4ES3_EELb1ELb0ELb0ELb0ELb0ELb0ELb1ELb1EEEvNS_16Flash_fwd_paramsE)
        /*06a4*/ 	.word	0x00000000


	//----- nvinfo : EIATTR_REGCOUNT
	.align		4
.L_294:
        /*06a8*/ 	.byte	0x04, 0x2f
        /*06aa*/ 	.short	(.L_296 - .L_295)
	.align		4
.L_295:
        /*06ac*/ 	.word	index@(_ZN5flash24flash_fwd_splitkv_kernelI23Flash_fwd_kernel_traitsILi64ELi64ELi256ELi4ELb0ELb0EN7cutlass10bfloat16_tE19Flash_kernel_traitsILi64ELi64ELi256ELi4ES3_EELb1ELb0ELb0ELb0ELb0ELb1ELb1ELb0EEEvNS_16Flash_fwd_paramsE)
        /*06b0*/ 	.word	0x000000ff


	//----- nvinfo : EIATTR_FRAME_SIZE
	.align		4
.L_296:
        /*06b4*/ 	.byte	0x04, 0x11
        /*06b6*/ 	.short	(.L_298 - .L_297)
	.align		4
.L_297:
        /*06b8*/ 	.word	index@(_ZN5flash24flash_fwd_splitkv_kernelI23Flash_fwd_kernel_traitsILi64ELi64ELi256ELi4ELb0ELb0EN7cutlass10bfloat16_tE19Flash_kernel_traitsILi64ELi64ELi256ELi4ES3_EELb1ELb0ELb0ELb0ELb0ELb1ELb1ELb0EEEvNS_16Flash_fwd_paramsE)
        /*06bc*/ 	.word	0x00000038


	//----- nvinfo : EIATTR_REGCOUNT
	.align		4
.L_298:
        /*06c0*/ 	.byte	0x04, 0x2f
        /*06c2*/ 	.short	(.L_300 - .L_299)
	.align		4
.L_299:
        /*06c4*/ 	.word	index@(_ZN5flash24flash_fwd_splitkv_kernelI23Flash_fwd_kernel_traitsILi64ELi64ELi256ELi4ELb0ELb0EN7cutlass10bfloat16_tE19Flash_kernel_traitsILi64ELi64ELi256ELi4ES3_EELb1ELb0ELb0ELb0ELb0ELb0ELb1ELb0EEEvNS_16Flash_fwd_paramsE)
        /*06c8*/ 	.word	0x000000ff


	//----- nvinfo : EIATTR_FRAME_SIZE
	.align		4
.L_300:
        /*06cc*/ 	.byte	0x04, 0x11
        /*06ce*/ 	.short	(.L_302 - .L_301)
	.align		4
.L_301:
        /*06d0*/ 	.word	index@(_ZN5flash24flash_fwd_splitkv_kernelI23Flash_fwd_kernel_traitsILi64ELi64ELi256ELi4ELb0ELb0EN7cutlass10bfloat16_tE19Flash_kernel_traitsILi64ELi64ELi256ELi4ES3_EELb1ELb0ELb0ELb0ELb0ELb0ELb1ELb0EEEvNS_16Flash_fwd_paramsE)
        /*06d4*/ 	.word	0x00000000


	//----- nvinfo : EIATTR_REGCOUNT
	.align		4
.L_302:
        /*06d8*/ 	.byte	0x04, 0x2f
        /*06da*/ 	.short	(.L_304 - .L_303)
	.align		4
.L_303:
        /*06dc*/ 	.word	index@(_ZN5flash24flash_fwd_splitkv_kernelI23Flash_fwd_kernel_traitsILi64ELi64ELi256ELi4ELb0ELb0EN7cutlass10bfloat16_tE19Flash_kernel_traitsILi64ELi64ELi256ELi4ES3_EELb1ELb0ELb0ELb0ELb0ELb1ELb0ELb1EEEvNS_16Flash_fwd_paramsE)
        /*06e0*/ 	.word	0x000000ff


	//----- nvinfo : EIATTR_FRAME_SIZE
	.align		4
.L_304:
        /*06e4*/ 	.byte	0x04, 0x11
        /*06e6*/ 	.short	(.L_306 - .L_305)
	.align		4
.L_305:
        /*06e8*/ 	.word	index@(_ZN5flash24flash_fwd_splitkv_kernelI23Flash_fwd_kernel_traitsILi64ELi64ELi256ELi4ELb0ELb0EN7cutlass10bfloat16_tE19Flash_kernel_traitsILi64ELi64ELi256ELi4ES3_EELb1ELb0ELb0ELb0ELb0ELb1ELb0ELb1EEEvNS_16Flash_fwd_paramsE)
        /*06ec*/ 	.word	0x00000048


	//----- nvinfo : EIATTR_REGCOUNT
	.align		4
.L_306:
        /*06f0*/ 	.byte	0x04, 0x2f
        /*06f2*/ 	.short	(.L_308 - .L_307)
	.align		4
.L_307:
        /*06f4*/ 	.word	index@(_ZN5flash24flash_fwd_splitkv_kernelI23Flash_fwd_kernel_traitsILi64ELi64ELi256ELi4ELb0ELb0EN7cutlass10bfloat16_tE19Flash_kernel_traitsILi64ELi64ELi256ELi4ES3_EELb1ELb0ELb0ELb0ELb0ELb0ELb0ELb1EEEvNS_16Flash_fwd_paramsE)
        /*06f8*/ 	.word	0x000000f9


	//----- nvinfo : EIATTR_FRAME_SIZE
	.align		4
.L_308:
        /*06fc*/ 	.byte	0x04, 0x11
        /*06fe*/ 	.short	(.L_310 - .L_309)
	.align		4
.L_309:
        /*0700*/ 	.word	index@(_ZN5flash24flash_fwd_splitkv_kernelI23Flash_fwd_kernel_traitsILi64ELi64ELi256ELi4ELb0ELb0EN7cutlass10bfloat16_tE19Flash_kernel_traitsILi64ELi64ELi256ELi4ES3_EELb1ELb0ELb0ELb0ELb0ELb0ELb0ELb1EEEvNS_16Flash_fwd_paramsE)
        /*0704*/ 	.word	0x00000000


	//----- nvinfo : EIATTR_REGCOUNT
	.align		4
.L_310:
        /*0708*/ 	.byte	0x04, 0x2f
        /*070a*/ 	.short	(.L_312 - .L_311)
	.align		4
.L_311:
        /*070c*/ 	.word	index@(_ZN5flash24flash_fwd_splitkv_kernelI23Flash_fwd_kernel_traitsILi64ELi64ELi256ELi4ELb0ELb0EN7cutlass10bfloat16_tE19Flash_kernel_traitsILi64ELi64ELi256ELi4ES3_EELb1ELb0ELb0ELb0ELb0ELb1ELb0ELb0EEEvNS_16Flash_fwd_paramsE)
        /*0710*/ 	.word	0x000000ff


	//----- nvinfo : EIATTR_FRAME_SIZE
	.align		4
.L_312:
        /*0714*/ 	.byte	0x04, 0x11
        /*0716*/ 	.short	(.L_314 - .L_313)
	.align		4
.L_313:
        /*0718*/ 	.word	index@(_ZN5flash24flash_fwd_splitkv_kernelI23Flash_fwd_kernel_traitsILi64ELi64ELi256ELi4ELb0ELb0EN7cutlass10bfloat16_tE19Flash_kernel_traitsILi64ELi64ELi256ELi4ES3_EELb1ELb0ELb0ELb0ELb0ELb1ELb0ELb0EEEvNS_16Flash_fwd_paramsE)
        /*071c*/ 	.word	0x00000048


	//----- nvinfo : EIATTR_REGCOUNT
	.align		4
.L_314:
        /*0720*/ 	.byte	0x04, 0x2f
        /*0722*/ 	.short	(.L_316 - .L_315)
	.align		4
.L_315:
        /*0724*/ 	.word	index@(_ZN5flash24flash_fwd_splitkv_kernelI23Flash_fwd_kernel_traitsILi64ELi64ELi256ELi4ELb0ELb0EN7cutlass10bfloat16_tE19Flash_kernel_traitsILi64ELi64ELi256ELi4ES3_EELb1ELb0ELb0ELb0ELb0ELb0ELb0ELb0EEEvNS_16Flash_fwd_paramsE)
        /*0728*/ 	.word	0x000000fa


	//----- nvinfo : EIATTR_FRAME_SIZE
	.align		4
.L_316:
        /*072c*/ 	.byte	0x04, 0x11
        /*072e*/ 	.short	(.L_318 - .L_317)
	.align		4
.L_317:
        /*0730*/ 	.word	index@(_ZN5flash24flash_fwd_splitkv_kernelI23Flash_fwd_kernel_traitsILi64ELi64ELi256ELi4ELb0ELb0EN7cutlass10bfloat16_tE19Flash_kernel_traitsILi64ELi64ELi256ELi4ES3_EELb1ELb0ELb0ELb0ELb0ELb0ELb0ELb0EEEvNS_16Flash_fwd_paramsE)
        /*0734*/ 	.word	0x00000000


	//----- nvinfo : EIATTR_REGCOUNT
	.align		4
.L_318:
        /*0738*/ 	.byte	0x04, 0x2f
        /*073a*/ 	.short	(.L_320 - .L_319)
	.align		4
.L_319:
        /*073c*/ 	.word	index@(_ZN5flash32flash_fwd_splitkv_combine_kernelI23Flash_fwd_kernel_traitsILi64ELi64ELi256ELi4ELb0ELb0EN7cutlass10bfloat16_tE19Flash_kernel_traitsILi64ELi64ELi256ELi4ES3_EELi8ELi1ELb1EEEvNS_16Flash_fwd_paramsE)
        /*0740*/ 	.word	0x00000026


	//----- nvinfo : EIATTR_FRAME_SIZE
	.align		4
.L_320:
        /*0744*/ 	.byte	0x04, 0x11
        /*0746*/ 	.short	(.L_322 - .L_321)
	.align		4
.L_321:
        /*0748*/ 	.word	index@($__internal_13_$__cuda_sm20_div_s64)
        /*074c*/ 	.word	0x00000000


	//----- nvinfo : EIATTR_FRAME_SIZE
	.align		4
.L_322:
        /*0750*/ 	.byte	0x04, 0x11
        /*0752*/ 	.short	(.L_324 - .L_323)
	.align		4
.L_323:
        /*0754*/ 	.word	index@(_ZN5flash32flash_fwd_splitkv_combine_kernelI23Flash_fwd_kernel_traitsILi64ELi64ELi256ELi4ELb0ELb0EN7cutlass10bfloat16_tE19Flash_kernel_traitsILi64ELi64ELi256ELi4ES3_EELi8ELi1ELb1EEEvNS_16Flash_fwd_paramsE)
        /*0758*/ 	.word	0x00000000


	//----- nvinfo : EIATTR_REGCOUNT
	.align		4
.L_324:
        /*075c*/ 	.byte	0x04, 0x2f
        /*075e*/ 	.short	(.L_326 - .L_325)
	.align		4
.L_325:
        /*0760*/ 	.word	index@(_ZN5flash32flash_fwd_splitkv_combine_kernelI23Flash_fwd_kernel_traitsILi64ELi64ELi256ELi4ELb0ELb0EN7cutlass10bfloat16_tE19Flash_kernel_traitsILi64ELi64ELi256ELi4ES3_EELi8ELi2ELb1EEEvNS_16Flash_fwd_paramsE)
        /*0764*/ 	.word	0x00000026


	//----- nvinfo : EIATTR_FRAME_SIZE
	.align		4
.L_326:
        /*0768*/ 	.byte	0x04, 0x11
        /*076a*/ 	.short	(.L_328 - .L_327)
	.align		4
.L_327:
        /*076c*/ 	.word	index@($__internal_12_$__cuda_sm20_div_s64)
        /*0770*/ 	.word	0x00000000


	//----- nvinfo : EIATTR_FRAME_SIZE
	.align		4
.L_328:
        /*0774*/ 	.byte	0x04, 0x11
        /*0776*/ 	.short	(.L_330 - .L_329)
	.align		4
.L_329:
        /*0778*/ 	.word	index@(_ZN5flash32flash_fwd_splitkv_combine_kernelI23Flash_fwd_kernel_traitsILi64ELi64ELi256ELi4ELb0ELb0EN7cutlass10bfloat16_tE19Flash_kernel_traitsILi64ELi64ELi256ELi4ES3_EELi8ELi2ELb1EEEvNS_16Flash_fwd_paramsE)
        /*077c*/ 	.word	0x00000000


	//----- nvinfo : EIATTR_REGCOUNT
	.align		4
.L_330:
        /*0780*/ 	.byte	0x04, 0x2f
        /*0782*/ 	.short	(.L_332 - .L_331)
	.align		4
.L_331:
        /*0784*/ 	.word	index@(_ZN5flash32flash_fwd_splitkv_combine_kernelI23Flash_fwd_kernel_traitsILi64ELi64ELi256ELi4ELb0ELb0EN7cutlass10bfloat16_tE19Flash_kernel_traitsILi64ELi64ELi256ELi4ES3_EELi8ELi3ELb1EEEvNS_16Flash_fwd_paramsE)
        /*0788*/ 	.word	0x00000024


	//----- nvinfo : EIATTR_FRAME_SIZE
	.align		4
.L_332:
        /*078c*/ 	.byte	0x04, 0x11
        /*078e*/ 	.short	(.L_334 - .L_333)
	.align		4
.L_333:
        /*0790*/ 	.word	index@($__internal_11_$__cuda_sm20_div_s64)
        /*0794*/ 	.word	0x00000000


	//----- nvinfo : EIATTR_FRAME_SIZE
	.align		4
.L_334:
        /*0798*/ 	.byte	0x04, 0x11
        /*079a*/ 	.short	(.L_336 - .L_335)
	.align		4
.L_335:
        /*079c*/ 	.word	index@(_ZN5flash32flash_fwd_splitkv_combine_kernelI23Flash_fwd_kernel_traitsILi64ELi64ELi256ELi4ELb0ELb0EN7cutlass10bfloat16_tE19Flash_kernel_traitsILi64ELi64ELi256ELi4ES3_EELi8ELi3ELb1EEEvNS_16Flash_fwd_paramsE)
        /*07a0*/ 	.word	0x00000000


	//----- nvinfo : EIATTR_REGCOUNT
	.align		4
.L_336:
        /*07a4*/ 	.byte	0x04, 0x2f
        /*07a6*/ 	.short	(.L_338 - .L_337)
	.align		4
.L_337:
        /*07a8*/ 	.word	index@(_ZN5flash32flash_fwd_splitkv_combine_kernelI23Flash_fwd_kernel_traitsILi64ELi64ELi256ELi4ELb0ELb0EN7cutlass10bfloat16_tE19Flash_kernel_traitsILi64ELi64ELi256ELi4ES3_EELi8ELi4ELb1EEEvNS_16Flash_fwd_paramsE)
        /*07ac*/ 	.word	0x00000026


	//----- nvinfo : EIATTR_FRAME_SIZE
	.align		4
.L_338:
        /*07b0*/ 	.byte	0x04, 0x11
        /*07b2*/ 	.short	(.L_340 - .L_339)
	.align		4
.L_339:
        /*07b4*/ 	.word	index@($__internal_10_$__cuda_sm20_div_s64)
        /*07b8*/ 	.word	0x00000000


	//----- nvinfo : EIATTR_FRAME_SIZE
	.align		4
.L_340:
        /*07bc*/ 	.byte	0x04, 0x11
        /*07be*/ 	.short	(.L_342 - .L_341)
	.align		4
.L_341:
        /*07c0*/ 	.word	index@(_ZN5flash32flash_fwd_splitkv_combine_kernelI23Flash_fwd_kernel_traitsILi64ELi64ELi256ELi4ELb0ELb0EN7cutlass10bfloat16_tE19Flash_kernel_traitsILi64ELi64ELi256ELi4ES3_EELi8ELi4ELb1EEEvNS_16Flash_fwd_paramsE)
        /*07c4*/ 	.word	0x00000000


	//----- nvinfo : EIATTR_REGCOUNT
	.align		4
.L_342:
        /*07c8*/ 	.byte	0x04, 0x2f
        /*07ca*/ 	.short	(.L_344 - .L_343)
	.align		4
.L_343:
        /*07cc*/ 	.word	index@(_ZN5flash32flash_fwd_splitkv_combine_kernelI23Flash_fwd_kernel_traitsILi64ELi64ELi256ELi4ELb0ELb0EN7cutlass10bfloat16_tE19Flash_kernel_traitsILi64ELi64ELi256ELi4ES3_EELi8ELi5ELb1EEEvNS_16Flash_fwd_paramsE)
        /*07d0*/ 	.word	0x00000026


	//----- nvinfo : EIATTR_FRAME_SIZE
	.align		4
.L_344:
        /*07d4*/ 	.byte	0x04, 0x11
        /*07d6*/ 	.short	(.L_346 - .L_345)
	.align		4
.L_345:
        /*07d8*/ 	.word	index@($__internal_9_$__cuda_sm20_div_s64)
        /*07dc*/ 	.word	0x00000000


	//----- nvinfo : EIATTR_FRAME_SIZE
	.align		4
.L_346:
        /*07e0*/ 	.byte	0x04, 0x11
        /*07e2*/ 	.short	(.L_348 - .L_347)
	.align		4
.L_347:
        /*07e4*/ 	.word	index@(_ZN5flash32flash_fwd_splitkv_combine_kernelI23Flash_fwd_kernel_traitsILi64ELi64ELi256ELi4ELb0ELb0EN7cutlass10bfloat16_tE19Flash_kernel_traitsILi64ELi64ELi256ELi4ES3_EELi8ELi5ELb1EEEvNS_16Flash_fwd_paramsE)
        /*07e8*/ 	.word	0x00000000


	//----- nvinfo : EIATTR_REGCOUNT
	.align		4
.L_348:
        /*07ec*/ 	.byte	0x04, 0x2f
        /*07ee*/ 	.short	(.L_350 - .L_349)
	.align		4
.L_349:
        /*07f0*/ 	.word	index@(_ZN5flash32flash_fwd_splitkv_combine_kernelI23Flash_fwd_kernel_traitsILi64ELi64ELi256ELi4ELb0ELb0EN7cutlass10bfloat16_tE19Flash_kernel_traitsILi64ELi64ELi256ELi4ES3_EELi8ELi6ELb1EEEvNS_16Flash_fwd_paramsE)
        /*07f4*/ 	.word	0x0000002c


	//----- nvinfo : EIATTR_FRAME_SIZE
	.align		4
.L_350:
        /*07f8*/ 	.byte	0x04, 0x11
        /*07fa*/ 	.short	(.L_352 - .L_351)
	.align		4
.L_351:
        /*07fc*/ 	.word	index@($__internal_8_$__cuda_sm20_div_s64)
        /*0800*/ 	.word	0x00000000


	//----- nvinfo : EIATTR_FRAME_SIZE
	.align		4
.L_352:
        /*0804*/ 	.byte	0x04, 0x11
        /*0806*/ 	.short	(.L_354 - .L_353)
	.align		4
.L_353:
        /*0808*/ 	.word	index@(_ZN5flash32flash_fwd_splitkv_combine_kernelI23Flash_fwd_kernel_traitsILi64ELi64ELi256ELi4ELb0ELb0EN7cutlass10bfloat16_tE19Flash_kernel_traitsILi64ELi64ELi256ELi4ES3_EELi8ELi6ELb1EEEvNS_16Flash_fwd_paramsE)
        /*080c*/ 	.word	0x00000000


	//----- nvinfo : EIATTR_REGCOUNT
	.align		4
.L_354:
        /*0810*/ 	.byte	0x04, 0x2f
        /*0812*/ 	.short	(.L_356 - .L_355)
	.align		4
.L_355:
        /*0814*/ 	.word	index@(_ZN5flash32flash_fwd_splitkv_combine_kernelI23Flash_fwd_kernel_traitsILi64ELi64ELi256ELi4ELb0ELb0EN7cutlass10bfloat16_tE19Flash_kernel_traitsILi64ELi64ELi256ELi4ES3_EELi8ELi7ELb1EEEvNS_16Flash_fwd_paramsE)
        /*0818*/ 	.word	0x0000002e


	//----- nvinfo : EIATTR_FRAME_SIZE
	.align		4
.L_356:
        /*081c*/ 	.byte	0x04, 0x11
        /*081e*/ 	.short	(.L_358 - .L_357)
	.align		4
.L_357:
        /*0820*/ 	.word	index@($__internal_7_$__cuda_sm20_div_s64)
        /*0824*/ 	.word	0x00000000


	//----- nvinfo : EIATTR_FRAME_SIZE
	.align		4
.L_358:
        /*0828*/ 	.byte	0x04, 0x11
        /*082a*/ 	.short	(.L_360 - .L_359)
	.align		4
.L_359:
        /*082c*/ 	.word	index@(_ZN5flash32flash_fwd_splitkv_combine_kernelI23Flash_fwd_kernel_traitsILi64ELi64ELi256ELi4ELb0ELb0EN7cutlass10bfloat16_tE19Flash_kernel_traitsILi64ELi64ELi256ELi4ES3_EELi8ELi7ELb1EEEvNS_16Flash_fwd_paramsE)
        /*0830*/ 	.word	0x00000000


	//----- nvinfo : EIATTR_REGCOUNT
	.align		4
.L_360:
        /*0834*/ 	.byte	0x04, 0x2f
        /*0836*/ 	.short	(.L_362 - .L_361)
	.align		4
.L_361:
        /*0838*/ 	.word	index@(_ZN5flash32flash_fwd_splitkv_combine_kernelI23Flash_fwd_kernel_traitsILi64ELi64ELi256ELi4ELb0ELb0EN7cutlass10bfloat16_tE19Flash_kernel_traitsILi64ELi64ELi256ELi4ES3_EELi8ELi1ELb0EEEvNS_16Flash_fwd_paramsE)
        /*083c*/ 	.word	0x00000028


	//----- nvinfo : EIATTR_FRAME_SIZE
	.align		4
.L_362:
        /*0840*/ 	.byte	0x04, 0x11
        /*0842*/ 	.short	(.L_364 - .L_363)
	.align		4
.L_363:
        /*0844*/ 	.word	index@($__internal_6_$__cuda_sm20_div_s64)
        /*0848*/ 	.word	0x00000000


	//----- nvinfo : EIATTR_FRAME_SIZE
	.align		4
.L_364:
        /*084c*/ 	.byte	0x04, 0x11
        /*084e*/ 	.short	(.L_366 - .L_365)
	.align		4
.L_365:
        /*0850*/ 	.word	index@(_ZN5flash32flash_fwd_splitkv_combine_kernelI23Flash_fwd_kernel_traitsILi64ELi64ELi256ELi4ELb0ELb0EN7cutlass10bfloat16_tE19Flash_kernel_traitsILi64ELi64ELi256ELi4ES3_EELi8ELi1ELb0EEEvNS_16Flash_fwd_paramsE)
        /*0854*/ 	.word	0x00000000


	//----- nvinfo : EIATTR_REGCOUNT
	.align		4
.L_366:
        /*0858*/ 	.byte	0x04, 0x2f
        /*085a*/ 	.short	(.L_368 - .L_367)
	.align		4
.L_367:
        /*085c*/ 	.word	index@(_ZN5flash32flash_fwd_splitkv_combine_kernelI23Flash_fwd_kernel_traitsILi64ELi64ELi256ELi4ELb0ELb0EN7cutlass10bfloat16_tE19Flash_kernel_traitsILi64ELi64ELi256ELi4ES3_EELi8ELi2ELb0EEEvNS_16Flash_fwd_paramsE)
        /*0860*/ 	.word	0x00000028


	//----- nvinfo : EIATTR_FRAME_SIZE
	.align		4
.L_368:
        /*0864*/ 	.byte	0x04, 0x11
        /*0866*/ 	.short	(.L_370 - .L_369)
	.align		4
.L_369:
        /*0868*/ 	.word	index@($__internal_5_$__cuda_sm20_div_s64)
        /*086c*/ 	.word	0x00000000


	//----- nvinfo : EIATTR_FRAME_SIZE
	.align		4
.L_370:
        /*0870*/ 	.byte	0x04, 0x11
        /*0872*/ 	.short	(.L_372 - .L_371)
	.align		4
.L_371:
        /*0874*/ 	.word	index@(_ZN5flash32flash_fwd_splitkv_combine_kernelI23Flash_fwd_kernel_traitsILi64ELi64ELi256ELi4ELb0ELb0EN7cutlass10bfloat16_tE19Flash_kernel_traitsILi64ELi64ELi256ELi4ES3_EELi8ELi2ELb0EEEvNS_16Flash_fwd_paramsE)
        /*0878*/ 	.word	0x00000000


	//----- nvinfo : EIATTR_REGCOUNT
	.align		4
.L_372:
        /*087c*/ 	.byte	0x04, 0x2f
        /*087e*/ 	.short	(.L_374 - .L_373)
	.align		4
.L_373:
        /*0880*/ 	.word	index@(_ZN5flash32flash_fwd_splitkv_combine_kernelI23Flash_fwd_kernel_traitsILi64ELi64ELi256ELi4ELb0ELb0EN7cutlass10bfloat16_tE19Flash_kernel_traitsILi64ELi64ELi256ELi4ES3_EELi8ELi3ELb0EEEvNS_16Flash_fwd_paramsE)
        /*0884*/ 	.word	0x00000026


	//----- nvinfo : EIATTR_FRAME_SIZE
	.align		4
.L_374:
        /*0888*/ 	.byte	0x04, 0x11
        /*088a*/ 	.short	(.L_376 - .L_375)
	.align		4
.L_375:
        /*088c*/ 	.word	index@($__internal_4_$__cuda_sm20_div_s64)
        /*0890*/ 	.word	0x00000000


	//----- nvinfo : EIATTR_FRAME_SIZE
	.align		4
.L_376:
        /*0894*/ 	.byte	0x04, 0x11
        /*0896*/ 	.short	(.L_378 - .L_377)
	.align		4
.L_377:
        /*0898*/ 	.word	index@(_ZN5flash32flash_fwd_splitkv_combine_kernelI23Flash_fwd_kernel_traitsILi64ELi64ELi256ELi4ELb0ELb0EN7cutlass10bfloat16_tE19Flash_kernel_traitsILi64ELi64ELi256ELi4ES3_EELi8ELi3ELb0EEEvNS_16Flash_fwd_paramsE)
        /*089c*/ 	.word	0x00000000


	//----- nvinfo : EIATTR_REGCOUNT
	.align		4
.L_378:
        /*08a0*/ 	.byte	0x04, 0x2f
        /*08a2*/ 	.short	(.L_380 - .L_379)
	.align		4
.L_379:
        /*08a4*/ 	.word	index@(_ZN5flash32flash_fwd_splitkv_combine_kernelI23Flash_fwd_kernel_traitsILi64ELi64ELi256ELi4ELb0ELb0EN7cutlass10bfloat16_tE19Flash_kernel_traitsILi64ELi64ELi256ELi4ES3_EELi8ELi4ELb0EEEvNS_16Flash_fwd_paramsE)
        /*08a8*/ 	.word	0x00000028


	//----- nvinfo : EIATTR_FRAME_SIZE
	.align		4
.L_380:
        /*08ac*/ 	.byte	0x04, 0x11
        /*08ae*/ 	.short	(.L_382 - .L_381)
	.align		4
.L_381:
        /*08b0*/ 	.word	index@($__internal_3_$__cuda_sm20_div_s64)
        /*08b4*/ 	.word	0x00000000


	//----- nvinfo : EIATTR_FRAME_SIZE
	.align		4
.L_382:
        /*08b8*/ 	.byte	0x04, 0x11
        /*08ba*/ 	.short	(.L_384 - .L_383)
	.align		4
.L_383:
        /*08bc*/ 	.word	index@(_ZN5flash32flash_fwd_splitkv_combine_kernelI23Flash_fwd_kernel_traitsILi64ELi64ELi256ELi4ELb0ELb0EN7cutlass10bfloat16_tE19Flash_kernel_traitsILi64ELi64ELi256ELi4ES3_EELi8ELi4ELb0EEEvNS_16Flash_fwd_paramsE)
        /*08c0*/ 	.word	0x00000000


	//----- nvinfo : EIATTR_REGCOUNT
	.align		4
.L_384:
        /*08c4*/ 	.byte	0x04, 0x2f
        /*08c6*/ 	.short	(.L_386 - .L_385)
	.align		4
.L_385:
        /*08c8*/ 	.word	index@(_ZN5flash32flash_fwd_splitkv_combine_kernelI23Flash_fwd_kernel_traitsILi64ELi64ELi256ELi4ELb0ELb0EN7cutlass10bfloat16_tE19Flash_kernel_traitsILi64ELi64ELi256ELi4ES3_EELi8ELi5ELb0EEEvNS_16Flash_fwd_paramsE)
        /*08cc*/ 	.word	0x00000028


	//----- nvinfo : EIATTR_FRAME_SIZE
	.align		4
.L_386:
        /*08d0*/ 	.byte	0x04, 0x11
        /*08d2*/ 	.short	(.L_388 - .L_387)
	.align		4
.L_387:
        /*08d4*/ 	.word	index@($__internal_2_$__cuda_sm20_div_s64)
        /*08d8*/ 	.word	0x00000000


	//----- nvinfo : EIATTR_FRAME_SIZE
	.align		4
.L_388:
        /*08dc*/ 	.byte	0x04, 0x11
        /*08de*/ 	.short	(.L_390 - .L_389)
	.align		4
.L_389:
        /*08e0*/ 	.word	index@(_ZN5flash32flash_fwd_splitkv_combine_kernelI23Flash_fwd_kernel_traitsILi64ELi64ELi256ELi4ELb0ELb0EN7cutlass10bfloat16_tE19Flash_kernel_traitsILi64ELi64ELi256ELi4ES3_EELi8ELi5ELb0EEEvNS_16Flash_fwd_paramsE)
        /*08e4*/ 	.word	0x00000000


	//----- nvinfo : EIATTR_REGCOUNT
	.align		4
.L_390:
        /*08e8*/ 	.byte	0x04, 0x2f
        /*08ea*/ 	.short	(.L_392 - .L_391)
	.align		4
.L_391:
        /*08ec*/ 	.word	index@(_ZN5flash32flash_fwd_splitkv_combine_kernelI23Flash_fwd_kernel_traitsILi64ELi64ELi256ELi4ELb0ELb0EN7cutlass10bfloat16_tE19Flash_kernel_traitsILi64ELi64ELi256ELi4ES3_EELi8ELi6ELb0EEEvNS_16Flash_fwd_paramsE)
        /*08f0*/ 	.word	0x0000002a


	//----- nvinfo : EIATTR_FRAME_SIZE
	.align		4
.L_392:
        /*08f4*/ 	.byte	0x04, 0x11
        /*08f6*/ 	.short	(.L_394 - .L_393)
	.align		4
.L_393:
        /*08f8*/ 	.word	index@($__internal_1_$__cuda_sm20_div_s64)
        /*08fc*/ 	.word	0x00000000


	//----- nvinfo : EIATTR_FRAME_SIZE
	.align		4
.L_394:
        /*0900*/ 	.byte	0x04, 0x11
        /*0902*/ 	.short	(.L_396 - .L_395)
	.align		4
.L_395:
        /*0904*/ 	.word	index@(_ZN5flash32flash_fwd_splitkv_combine_kernelI23Flash_fwd_kernel_traitsILi64ELi64ELi256ELi4ELb0ELb0EN7cutlass10bfloat16_tE19Flash_kernel_traitsILi64ELi64ELi256ELi4ES3_EELi8ELi6ELb0EEEvNS_16Flash_fwd_paramsE)
        /*0908*/ 	.word	0x00000000


	//----- nvinfo : EIATTR_REGCOUNT
	.align		4
.L_396:
        /*090c*/ 	.byte	0x04, 0x2f
        /*090e*/ 	.short	(.L_398 - .L_397)
	.align		4
.L_397:
        /*0910*/ 	.word	index@(_ZN5flash32flash_fwd_splitkv_combine_kernelI23Flash_fwd_kernel_traitsILi64ELi64ELi256ELi4ELb0ELb0EN7cutlass10bfloat16_tE19Flash_kernel_traitsILi64ELi64ELi256ELi4ES3_EELi8ELi7ELb0EEEvNS_16Flash_fwd_paramsE)
        /*0914*/ 	.word	0x00000030


	//----- nvinfo : EIATTR_FRAME_SIZE
	.align		4
.L_398:
        /*0918*/ 	.byte	0x04, 0x11
        /*091a*/ 	.short	(.L_400 - .L_399)
	.align		4
.L_399:
        /*091c*/ 	.word	index@($__internal_0_$__cuda_sm20_div_s64)
        /*0920*/ 	.word	0x00000000


	//----- nvinfo : EIATTR_FRAME_SIZE
	.align		4
.L_400:
        /*0924*/ 	.byte	0x04, 0x11
        /*0926*/ 	.short	(.L_402 - .L_401)
	.align		4
.L_401:
        /*0928*/ 	.word	index@(_ZN5flash32flash_fwd_splitkv_combine_kernelI23Flash_fwd_kernel_traitsILi64ELi64ELi256ELi4ELb0ELb0EN7cutlass10bfloat16_tE19Flash_kernel_traitsILi64ELi64ELi256ELi4ES3_EELi8ELi7ELb0EEEvNS_16Flash_fwd_paramsE)
        /*092c*/ 	.word	0x00000000


	//----- nvinfo : EIATTR_MIN_STACK_SIZE
	.align		4
.L_402:
        /*0930*/ 	.byte	0x04, 0x12
        /*0932*/ 	.short	(.L_404 - .L_403)
	.align		4
.L_403:
        /*0934*/ 	.word	index@(_ZN5flash32flash_fwd_splitkv_combine_kernelI23Flash_fwd_kernel_traitsILi64ELi64ELi256ELi4ELb0ELb0EN7cutlass10bfloat16_tE19Flash_kernel_traitsILi64ELi64ELi256ELi4ES3_EELi8ELi7ELb0EEEvNS_16Flash_fwd_paramsE)
        /*0938*/ 	.word	0x00000000


	//----- nvinfo : EIATTR_MIN_STACK_SIZE
	.align		4
.L_404:
        /*093c*/ 	.byte	0x04, 0x12
        /*093e*/ 	.short	(.L_406 - .L_405)
	.align		4
.L_405:
        /*0940*/ 	.word	index@(_ZN5flash32flash_fwd_splitkv_combine_kernelI23Flash_fwd_kernel_traitsILi64ELi64ELi256ELi4ELb0ELb0EN7cutlass10bfloat16_tE19Flash_kernel_traitsILi64ELi64ELi256ELi4ES3_EELi8ELi6ELb0EEEvNS_16Flash_fwd_paramsE)
        /*0944*/ 	.word	0x00000000


	//----- nvinfo : EIATTR_MIN_STACK_SIZE
	.align		4
.L_406:
        /*0948*/ 	.byte	0x04, 0x12
        /*094a*/ 	.short	(.L_408 - .L_407)
	.align		4
.L_407:
        /*094c*/ 	.word	index@(_ZN5flash32flash_fwd_splitkv_combine_kernelI23Flash_fwd_kernel_traitsILi64ELi64ELi256ELi4ELb0ELb0EN7cutlass10bfloat16_tE19Flash_kernel_traitsILi64ELi64ELi256ELi4ES3_EELi8ELi5ELb0EEEvNS_16Flash_fwd_paramsE)
        /*0950*/ 	.word	0x00000000


	//----- nvinfo : EIATTR_MIN_STACK_SIZE
	.align		4
.L_408:
        /*0954*/ 	.byte	0x04, 0x12
        /*0956*/ 	.short	(.L_410 - .L_409)
	.align		4
.L_409:
        /*0958*/ 	.word	index@(_ZN5flash32flash_fwd_splitkv_combine_kernelI23Flash_fwd_kernel_traitsILi64ELi64ELi256ELi4ELb0ELb0EN7cutlass10bfloat16_tE19Flash_kernel_traitsILi64ELi64ELi256ELi4ES3_EELi8ELi4ELb0EEEvNS_16Flash_fwd_paramsE)
        /*095c*/ 	.word	0x00000000


	//----- nvinfo : EIATTR_MIN_STACK_SIZE
	.align		4
.L_410:
        /*0960*/ 	.byte	0x04, 0x12
        /*0962*/ 	.short	(.L_412 - .L_411)
	.align		4
.L_411:
        /*0964*/ 	.word	index@(_ZN5flash32flash_fwd_splitkv_combine_kernelI23Flash_fwd_kernel_traitsILi64ELi64ELi256ELi4ELb0ELb0EN7cutlass10bfloat16_tE19Flash_kernel_traitsILi64ELi64ELi256ELi4ES3_EELi8ELi3ELb0EEEvNS_16Flash_fwd_paramsE)
        /*0968*/ 	.word	0x00000000


	//----- nvinfo : EIATTR_MIN_STACK_SIZE
	.align		4
.L_412:
        /*096c*/ 	.byte	0x04, 0x12
        /*096e*/ 	.short	(.L_414 - .L_413)
	.align		4
.L_413:
        /*0970*/ 	.word	index@(_ZN5flash32flash_fwd_splitkv_combine_kernelI23Flash_fwd_kernel_traitsILi64ELi64ELi256ELi4ELb0ELb0EN7cutlass10bfloat16_tE19Flash_kernel_traitsILi64ELi64ELi256ELi4ES3_EELi8ELi2ELb0EEEvNS_16Flash_fwd_paramsE)
        /*0974*/ 	.word	0x00000000


	//----- nvinfo : EIATTR_MIN_STACK_SIZE
	.align		4
.L_414:
        /*0978*/ 	.byte	0x04, 0x12
        /*097a*/ 	.short	(.L_416 - .L_415)
	.align		4
.L_415:
        /*097c*/ 	.word	index@(_ZN5flash32flash_fwd_splitkv_combine_kernelI23Flash_fwd_kernel_traitsILi64ELi64ELi256ELi4ELb0ELb0EN7cutlass10bfloat16_tE19Flash_kernel_traitsILi64ELi64ELi256ELi4ES3_EELi8ELi1ELb0EEEvNS_16Flash_fwd_paramsE)
        /*0980*/ 	.word	0x00000000


	//----- nvinfo : EIATTR_MIN_STACK_SIZE
	.align		4
.L_416:
        /*0984*/ 	.byte	0x04, 0x12
        /*0986*/ 	.short	(.L_418 - .L_417)
	.align		4
.L_417:
        /*0988*/ 	.word	index@(_ZN5flash32flash_fwd_splitkv_combine_kernelI23Flash_fwd_kernel_traitsILi64ELi64ELi256ELi4ELb0ELb0EN7cutlass10bfloat16_tE19Flash_kernel_traitsILi64ELi64ELi256ELi4ES3_EELi8ELi7ELb1EEEvNS_16Flash_fwd_paramsE)
        /*098c*/ 	.word	0x00000000


	//----- nvinfo : EIATTR_MIN_STACK_SIZE
	.align		4
.L_418:
        /*0990*/ 	.byte	0x04, 0x12
        /*0992*/ 	.short	(.L_420 - .L_419)
	.align		4
.L_419:
        /*0994*/ 	.word	index@(_ZN5flash32flash_fwd_splitkv_combine_kernelI23Flash_fwd_kernel_traitsILi64ELi64ELi256ELi4ELb0ELb0EN7cutlass10bfloat16_tE19Flash_kernel_traitsILi64ELi64ELi256ELi4ES3_EELi8ELi6ELb1EEEvNS_16Flash_fwd_paramsE)
        /*0998*/ 	.word	0x00000000


	//----- nvinfo : EIATTR_MIN_STACK_SIZE
	.align		4
.L_420:
        /*099c*/ 	.byte	0x04, 0x12
        /*099e*/ 	.short	(.L_422 - .L_421)
	.align		4
.L_421:
        /*09a0*/ 	.word	index@(_ZN5flash32flash_fwd_splitkv_combine_kernelI23Flash_fwd_kernel_traitsILi64ELi64ELi256ELi4ELb0ELb0EN7cutlass10bfloat16_tE19Flash_kernel_traitsILi64ELi64ELi256ELi4ES3_EELi8ELi5ELb1EEEvNS_16Flash_fwd_paramsE)
        /*09a4*/ 	.word	0x00000000


	//----- nvinfo : EIATTR_MIN_STACK_SIZE
	.align		4
.L_422:
        /*09a8*/ 	.byte	0x04, 0x12
        /*09aa*/ 	.short	(.L_424 - .L_423)
	.align		4
.L_423:
        /*09ac*/ 	.word	index@(_ZN5flash32flash_fwd_splitkv_combine_kernelI23Flash_fwd_kernel_traitsILi64ELi64ELi256ELi4ELb0ELb0EN7cutlass10bfloat16_tE19Flash_kernel_traitsILi64ELi64ELi256ELi4ES3_EELi8ELi4ELb1EEEvNS_16Flash_fwd_paramsE)
        /*09b0*/ 	.word	0x00000000


	//----- nvinfo : EIATTR_MIN_STACK_SIZE
	.align		4
.L_424:
        /*09b4*/ 	.byte	0x04, 0x12
        /*09b6*/ 	.short	(.L_426 - .L_425)
	.align		4
.L_425:
        /*09b8*/ 	.word	index@(_ZN5flash32flash_fwd_splitkv_combine_kernelI23Flash_fwd_kernel_traitsILi64ELi64ELi256ELi4ELb0ELb0EN7cutlass10bfloat16_tE19Flash_kernel_traitsILi64ELi64ELi256ELi4ES3_EELi8ELi3ELb1EEEvNS_16Flash_fwd_paramsE)
        /*09bc*/ 	.word	0x00000000


	//----- nvinfo : EIATTR_MIN_STACK_SIZE
	.align		4
.L_426:
        /*09c0*/ 	.byte	0x04, 0x12
        /*09c2*/ 	.short	(.L_428 - .L_427)
	.align		4
.L_427:
        /*09c4*/ 	.word	index@(_ZN5flash32flash_fwd_splitkv_combine_kernelI23Flash_fwd_kernel_traitsILi64ELi64ELi256ELi4ELb0ELb0EN7cutlass10bfloat16_tE19Flash_kernel_traitsILi64ELi64ELi256ELi4ES3_EELi8ELi2ELb1EEEvNS_16Flash_fwd_paramsE)
        /*09c8*/ 	.word	0x00000000


	//----- nvinfo : EIATTR_MIN_STACK_SIZE
	.align		4
.L_428:
        /*09cc*/ 	.byte	0x04, 0x12
        /*09ce*/ 	.short	(.L_430 - .L_429)
	.align		4
.L_429:
        /*09d0*/ 	.word	index@(_ZN5flash32flash_fwd_splitkv_combine_kernelI23Flash_fwd_kernel_traitsILi64ELi64ELi256ELi4ELb0ELb0EN7cutlass10bfloat16_tE19Flash_kernel_traitsILi64ELi64ELi256ELi4ES3_EELi8ELi1ELb1EEEvNS_16Flash_fwd_paramsE)
        /*09d4*/ 	.word	0x00000000


	//----- nvinfo : EIATTR_MIN_STACK_SIZE
	.align		4
.L_430:
        /*09d8*/ 	.byte	0x04, 0x12
        /*09da*/ 	.short	(.L_432 - .L_431)
	.align		4
.L_431:
        /*09dc*/ 	.word	index@(_ZN5flash24flash_fwd_splitkv_kernelI23Flash_fwd_kernel_traitsILi64ELi64ELi256ELi4ELb0ELb0EN7cutlass10bfloat16_tE19Flash_kernel_traitsILi64ELi64ELi256ELi4ES3_EELb1ELb0ELb0ELb0ELb0ELb0ELb0ELb0EEEvNS_16Flash_fwd_paramsE)
        /*09e0*/ 	.word	0x00000000


	//----- nvinfo : EIATTR_MIN_STACK_SIZE
	.align		4
.L_432:
        /*09e4*/ 	.byte	0x04, 0x12
        /*09e6*/ 	.short	(.L_434 - .L_433)
	.align		4
.L_433:
        /*09e8*/ 	.word	index@(_ZN5flash24flash_fwd_splitkv_kernelI23Flash_fwd_kernel_traitsILi64ELi64ELi256ELi4ELb0ELb0EN7cutlass10bfloat16_tE19Flash_kernel_traitsILi64ELi64ELi256ELi4ES3_EELb1ELb0ELb0ELb0ELb0ELb1ELb0ELb0EEEvNS_16Flash_fwd_paramsE)
        /*09ec*/ 	.word	0x00000048


	//----- nvinfo : EIATTR_MIN_STACK_SIZE
	.align		4
.L_434:
        /*09f0*/ 	.byte	0x04, 0x12
        /*09f2*/ 	.short	(.L_436 - .L_435)
	.align		4
.L_435:
        /*09f4*/ 	.word	index@(_ZN5flash24flash_fwd_splitkv_kernelI23Flash_fwd_kernel_traitsILi64ELi64ELi256ELi4ELb0ELb0EN7cutlass10bfloat16_tE19Flash_kernel_traitsILi64ELi64ELi256ELi4ES3_EELb1ELb0ELb0ELb0ELb0ELb0ELb0ELb1EEEvNS_16Flash_fwd_paramsE)
        /*09f8*/ 	.word	0x00000000


	//----- nvinfo : EIATTR_MIN_STACK_SIZE
	.align		4
.L_436:
        /*09fc*/ 	.byte	0x04, 0x12
        /*09fe*/ 	.short	(.L_438 - .L_437)
	.align		4
.L_437:
        /*0a00*/ 	.word	index@(_ZN5flash24flash_fwd_splitkv_kernelI23Flash_fwd_kernel_traitsILi64ELi64ELi256ELi4ELb0ELb0EN7cutlass10bfloat16_tE19Flash_kernel_traitsILi64ELi64ELi256ELi4ES3_EELb1ELb0ELb0ELb0ELb0ELb1ELb0ELb1EEEvNS_16Flash_fwd_paramsE)
        /*0a04*/ 	.word	0x00000048


	//----- nvinfo : EIATTR_MIN_STACK_SIZE
	.align		4
.L_438:
        /*0a08*/ 	.byte	0x04, 0x12
        /*0a0a*/ 	.short	(.L_440 - .L_439)
	.align		4
.L_439:
        /*0a0c*/ 	.word	index@(_ZN5flash24flash_fwd_splitkv_kernelI23Flash_fwd_kernel_traitsILi64ELi64ELi256ELi4ELb0ELb0EN7cutlass10bfloat16_tE19Flash_kernel_traitsILi64ELi64ELi256ELi4ES3_EELb1ELb0ELb0ELb0ELb0ELb0ELb1ELb0EEEvNS_16Flash_fwd_paramsE)
        /*0a10*/ 	.word	0x00000000


	//----- nvinfo : EIATTR_MIN_STACK_SIZE
	.align		4
.L_440:
        /*0a14*/ 	.byte	0x04, 0x12
        /*0a16*/ 	.short	(.L_442 - .L_441)
	.align		4
.L_441:
        /*0a18*/ 	.word	index@(_ZN5flash24flash_fwd_splitkv_kernelI23Flash_fwd_kernel_traitsILi64ELi64ELi256ELi4ELb0ELb0EN7cutlass10bfloat16_tE19Flash_kernel_traitsILi64ELi64ELi256ELi4ES3_EELb1ELb0ELb0ELb0ELb0ELb1ELb1ELb0EEEvNS_16Flash_fwd_paramsE)
        /*0a1c*/ 	.word	0x00000038


	//----- nvinfo : EIATTR_MIN_STACK_SIZE
	.align		4
.L_442:
        /*0a20*/ 	.byte	0x04, 0x12
        /*0a22*/ 	.short	(.L_444 - .L_443)
	.align		4
.L_443:
        /*0a24*/ 	.word	index@(_ZN5flash24flash_fwd_splitkv_kernelI23Flash_fwd_kernel_traitsILi64ELi64ELi256ELi4ELb0ELb0EN7cutlass10bfloat16_tE19Flash_kernel_traitsILi64ELi64ELi256ELi4ES3_EELb1ELb0ELb0ELb0ELb0ELb0ELb1ELb1EEEvNS_16Flash_fwd_paramsE)
        /*0a28*/ 	.word	0x00000000


	//----- nvinfo : EIATTR_MIN_STACK_SIZE
	.align		4
.L_444:
        /*0a2c*/ 	.byte	0x04, 0x12
        /*0a2e*/ 	.short	(.L_446 - .L_445)
	.align		4
.L_445:
        /*0a30*/ 	.word	index@(_ZN5flash24flash_fwd_splitkv_kernelI23Flash_fwd_kernel_traitsILi64ELi64ELi256ELi4ELb0ELb0EN7cutlass10bfloat16_tE19Flash_kernel_traitsILi64ELi64ELi256ELi4ES3_EELb1ELb0ELb0ELb0ELb0ELb1ELb1ELb1EEEvNS_16Flash_fwd_paramsE)
        /*0a34*/ 	.word	0x00000028


	//----- nvinfo : EIATTR_MIN_STACK_SIZE
	.align		4
.L_446:
        /*0a38*/ 	.byte	0x04, 0x12
        /*0a3a*/ 	.short	(.L_448 - .L_447)
	.align		4
.L_447:
        /*0a3c*/ 	.word	index@(_ZN5flash24flash_fwd_splitkv_kernelI23Flash_fwd_kernel_traitsILi64ELi64ELi256ELi4ELb0ELb0EN7cutlass10bfloat16_tE19Flash_kernel_traitsILi64ELi64ELi256ELi4ES3_EELb1ELb0ELb0ELb1ELb1ELb0ELb0ELb0EEEvNS_16Flash_fwd_paramsE)
        /*0a40*/ 	.word	0x00000000


	//----- nvinfo : EIATTR_MIN_STACK_SIZE
	.align		4
.L_448:
        /*0a44*/ 	.byte	0x04, 0x12
        /*0a46*/ 	.short	(.L_450 - .L_449)
	.align		4
.L_449:
        /*0a48*/ 	.word	index@(_ZN5flash24flash_fwd_splitkv_kernelI23Flash_fwd_kernel_traitsILi64ELi64ELi256ELi4ELb0ELb0EN7cutlass10bfloat16_tE19Flash_kernel_traitsILi64ELi64ELi256ELi4ES3_EELb1ELb0ELb0ELb1ELb1ELb1ELb0ELb0EEEvNS_16Flash_fwd_paramsE)
        /*0a4c*/ 	.word	0x00000020


	//----- nvinfo : EIATTR_MIN_STACK_SIZE
	.align		4
.L_450:
        /*0a50*/ 	.byte	0x04, 0x12
        /*0a52*/ 	.short	(.L_452 - .L_451)
	.align		4
.L_451:
        /*0a54*/ 	.word	index@(_ZN5flash24flash_fwd_splitkv_kernelI23Flash_fwd_kernel_traitsILi64ELi64ELi256ELi4ELb0ELb0EN7cutlass10bfloat16_tE19Flash_kernel_traitsILi64ELi64ELi256ELi4ES3_EELb1ELb0ELb0ELb1ELb1ELb0ELb1ELb0EEEvNS_16Flash_fwd_paramsE)
        /*0a58*/ 	.word	0x00000000


	//----- nvinfo : EIATTR_MIN_STACK_SIZE
	.align		4
.L_452:
        /*0a5c*/ 	.byte	0x04, 0x12
        /*0a5e*/ 	.short	(.L_454 - .L_453)
	.align		4
.L_453:
        /*0a60*/ 	.word	index@(_ZN5flash24flash_fwd_splitkv_kernelI23Flash_fwd_kernel_traitsILi64ELi64ELi256ELi4ELb0ELb0EN7cutlass10bfloat16_tE19Flash_kernel_traitsILi64ELi64ELi256ELi4ES3_EELb1ELb0ELb0ELb1ELb1ELb1ELb1ELb0EEEvNS_16Flash_fwd_paramsE)
        /*0a64*/ 	.word	0x00000020


	//----- nvinfo : EIATTR_MIN_STACK_SIZE
	.align		4
.L_454:
        /*0a68*/ 	.byte	0x04, 0x12
        /*0a6a*/ 	.short	(.L_456 - .L_455)
	.align		4
.L_455:
        /*0a6c*/ 	.word	index@(_ZN5flash24flash_fwd_splitkv_kernelI23Flash_fwd_kernel_traitsILi64ELi64ELi256ELi4ELb0ELb0EN7cutlass10bfloat16_tE19Flash_kernel_traitsILi64ELi64ELi256ELi4ES3_EELb1ELb0ELb0ELb0ELb1ELb0ELb0ELb0EEEvNS_16Flash_fwd_paramsE)
        /*0a70*/ 	.word	0x00000000


	//----- nvinfo : EIATTR_MIN_STACK_SIZE
	.align		4
.L_456:
        /*0a74*/ 	.byte	0x04, 0x12
        /*0a76*/ 	.short	(.L_458 - .L_457)
	.align		4
.L_457:
        /*0a78*/ 	.word	index@(_ZN5flash24flash_fwd_splitkv_kernelI23Flash_fwd_kernel_traitsILi64ELi64ELi256ELi4ELb0ELb0EN7cutlass10bfloat16_tE19Flash_kernel_traitsILi64ELi64ELi256ELi4ES3_EELb1ELb0ELb0ELb0ELb1ELb1ELb0ELb0EEEvNS_16Flash_fwd_paramsE)
        /*0a7c*/ 	.word	0x00000030


	//----- nvinfo : EIATTR_MIN_STACK_SIZE
	.align		4
.L_458:
        /*0a80*/ 	.byte	0x04, 0x12
        /*0a82*/ 	.short	(.L_460 - .L_459)
	.align		4
.L_459:
        /*0a84*/ 	.word	index@(_ZN5flash24flash_fwd_splitkv_kernelI23Flash_fwd_kernel_traitsILi64ELi64ELi256ELi4ELb0ELb0EN7cutlass10bfloat16_tE19Flash_kernel_traitsILi64ELi64ELi256ELi4ES3_EELb1ELb0ELb1ELb0ELb0ELb0ELb0ELb0EEEvNS_16Flash_fwd_paramsE)
        /*0a88*/ 	.word	0x00000000


	//----- nvinfo : EIATTR_MIN_STACK_SIZE
	.align		4
.L_460:
        /*0a8c*/ 	.byte	0x04, 0x12
        /*0a8e*/ 	.short	(.L_462 - .L_461)
	.align		4
.L_461:
        /*0a90*/ 	.word	index@(_ZN5flash24flash_fwd_splitkv_kernelI23Flash_fwd_kernel_traitsILi64ELi64ELi256ELi4ELb0ELb0EN7cutlass10bfloat16_tE19Flash_kernel_traitsILi64ELi64ELi256ELi4ES3_EELb1ELb0ELb1ELb0ELb0ELb1ELb0ELb0EEEvNS_16Flash_fwd_paramsE)
        /*0a94*/ 	.word	0x00000000


	//----- nvinfo : EIATTR_MIN_STACK_SIZE
	.align		4
.L_462:
        /*0a98*/ 	.byte	0x04, 0x12
        /*0a9a*/ 	.short	(.L_464 - .L_463)
	.align		4
.L_463:
        /*0a9c*/ 	.word	index@(_ZN5flash24flash_fwd_splitkv_kernelI23Flash_fwd_kernel_traitsILi64ELi64ELi256ELi4ELb0ELb0EN7cutlass10bfloat16_tE19Flash_kernel_traitsILi64ELi64ELi256ELi4ES3_EELb1ELb0ELb0ELb0ELb1ELb0ELb0ELb1EEEvNS_16Flash_fwd_paramsE)
        /*0aa0*/ 	.word	0x00000000


	//----- nvinfo : EIATTR_MIN_STACK_SIZE
	.align		4
.L_464:
        /*0aa4*/ 	.byte	0x04, 0x12
        /*0aa6*/ 	.short	(.L_466 - .L_465)
	.align		4
.L_465:
        /*0aa8*/ 	.word	index@(_ZN5flash24flash_fwd_splitkv_kernelI23Flash_fwd_kernel_traitsILi64ELi64ELi256ELi4ELb0ELb0EN7cutlass10bfloat16_tE19Flash_kernel_traitsILi64ELi64ELi256ELi4ES3_EELb1ELb0ELb0ELb0ELb1ELb1ELb0ELb1EEEvNS_16Flash_fwd_paramsE)
        /*0aac*/ 	.word	0x00000038


	//----- nvinfo : EIATTR_MIN_STACK_SIZE
	.align		4
.L_466:
        /*0ab0*/ 	.byte	0x04, 0x12
        /*0ab2*/ 	.short	(.L_468 - .L_467)
	.align		4
.L_467:
        /*0ab4*/ 	.word	index@(_ZN5flash24flash_fwd_splitkv_kernelI23Flash_fwd_kernel_traitsILi64ELi64ELi256ELi4ELb0ELb0EN7cutlass10bfloat16_tE19Flash_kernel_traitsILi64ELi64ELi256ELi4ES3_EELb1ELb0ELb1ELb0ELb0ELb0ELb0ELb1EEEvNS_16Flash_fwd_paramsE)
        /*0ab8*/ 	.word	0x00000000


	//----- nvinfo : EIATTR_MIN_STACK_SIZE
	.align		4
.L_468:
        /*0abc*/ 	.byte	0x04, 0x12
        /*0abe*/ 	.short	(.L_470 - .L_469)
	.align		4
.L_469:
        /*0ac0*/ 	.word	index@(_ZN5flash24flash_fwd_splitkv_kernelI23Flash_fwd_kernel_traitsILi64ELi64ELi256ELi4ELb0ELb0EN7cutlass10bfloat16_tE19Flash_kernel_traitsILi64ELi64ELi256ELi4ES3_EELb1ELb0ELb1ELb0ELb0ELb1ELb0ELb1EEEvNS_16Flash_fwd_paramsE)
        /*0ac4*/ 	.word	0x00000008


	//----- nvinfo : EIATTR_MIN_STACK_SIZE
	.align		4
.L_470:
        /*0ac8*/ 	.byte	0x04, 0x12
        /*0aca*/ 	.short	(.L_472 - .L_471)
	.align		4
.L_471:
        /*0acc*/ 	.word	index@(_ZN5flash24flash_fwd_splitkv_kernelI23Flash_fwd_kernel_traitsILi64ELi64ELi256ELi4ELb0ELb0EN7cutlass10bfloat16_tE19Flash_kernel_traitsILi64ELi64ELi256ELi4ES3_EELb1ELb0ELb0ELb0ELb1ELb0ELb1ELb0EEEvNS_16Flash_fwd_paramsE)
        /*0ad0*/ 	.word	0x00000000


	//----- nvinfo : EIATTR_MIN_STACK_SIZE
	.align		4
.L_472:
        /*0ad4*/ 	.byte	0x04, 0x12
        /*0ad6*/ 	.short	(.L_474 - .L_473)
	.align		4
.L_473:
        /*0ad8*/ 	.word	index@(_ZN5flash24flash_fwd_splitkv_kernelI23Flash_fwd_kernel_traitsILi64ELi64ELi256ELi4ELb0ELb0EN7cutlass10bfloat16_tE19Flash_kernel_traitsILi64ELi64ELi256ELi4ES3_EELb1ELb0ELb0ELb0ELb1ELb1ELb1ELb0EEEvNS_16Flash_fwd_paramsE)
        /*0adc*/ 	.word	0x00000030


	//----- nvinfo : EIATTR_MIN_STACK_SIZE
	.align		4
.L_474:
        /*0ae0*/ 	.byte	0x04, 0x12
        /*0ae2*/ 	.short	(.L_476 - .L_475)
	.align		4
.L_475:
        /*0ae4*/ 	.word	index@(_ZN5flash24flash_fwd_splitkv_kernelI23Flash_fwd_kernel_traitsILi64ELi64ELi256ELi4ELb0ELb0EN7cutlass10bfloat16_tE19Flash_kernel_traitsILi64ELi64ELi256ELi4ES3_EELb1ELb0ELb1ELb0ELb0ELb0ELb1ELb0EEEvNS_16Flash_fwd_paramsE)
        /*0ae8*/ 	.word	0x00000000


	//----- nvinfo : EIATTR_MIN_STACK_SIZE
	.align		4
.L_476:
        /*0aec*/ 	.byte	0x04, 0x12
        /*0aee*/ 	.short	(.L_478 - .L_477)
	.align		4
.L_477:
        /*0af0*/ 	.word	index@(_ZN5flash24flash_fwd_splitkv_kernelI23Flash_fwd_kernel_traitsILi64ELi64ELi256ELi4ELb0ELb0EN7cutlass10bfloat16_tE19Flash_kernel_traitsILi64ELi64ELi256ELi4ES3_EELb1ELb0ELb1ELb0ELb0ELb1ELb1ELb0EEEvNS_16Flash_fwd_paramsE)
        /*0af4*/ 	.word	0x00000000


	//----- nvinfo : EIATTR_MIN_STACK_SIZE
	.align		4
.L_478:
        /*0af8*/ 	.byte	0x04, 0x12
        /*0afa*/ 	.short	(.L_480 - .L_479)
	.align		4
.L_479:
        /*0afc*/ 	.word	index@(_ZN5flash24flash_fwd_splitkv_kernelI23Flash_fwd_kernel_traitsILi64ELi64ELi256ELi4ELb0ELb0EN7cutlass10bfloat16_tE19Flash_kernel_traitsILi64ELi64ELi256ELi4ES3_EELb1ELb0ELb0ELb0ELb1ELb0ELb1ELb1EEEvNS_16Flash_fwd_paramsE)
        /*0b00*/ 	.word	0x00000000


	//----- nvinfo : EIATTR_MIN_STACK_SIZE
	.align		4
.L_480:
        /*0b04*/ 	.byte	0x04, 0x12
        /*0b06*/ 	.short	(.L_482 - .L_481)
	.align		4
.L_481:
        /*0b08*/ 	.word	index@(_ZN5flash24flash_fwd_splitkv_kernelI23Flash_fwd_kernel_traitsILi64ELi64ELi256ELi4ELb0ELb0EN7cutlass10bfloat16_tE19Flash_kernel_traitsILi64ELi64ELi256ELi4ES3_EELb1ELb0ELb0ELb0ELb1ELb1ELb1ELb1EEEvNS_16Flash_fwd_paramsE)
        /*0b0c*/ 	.word	0x00000038


	//----- nvinfo : EIATTR_MIN_STACK_SIZE
	.align		4
.L_482:
        /*0b10*/ 	.byte	0x04, 0x12
        /*0b12*/ 	.short	(.L_484 - .L_483)
	.align		4
.L_483:
        /*0b14*/ 	.word	index@(_ZN5flash24flash_fwd_splitkv_kernelI23Flash_fwd_kernel_traitsILi64ELi64ELi256ELi4ELb0ELb0EN7cutlass10bfloat16_tE19Flash_kernel_traitsILi64ELi64ELi256ELi4ES3_EELb1ELb0ELb1ELb0ELb0ELb0ELb1ELb1EEEvNS_16Flash_fwd_paramsE)
        /*0b18*/ 	.word	0x00000000


	//----- nvinfo : EIATTR_MIN_STACK_SIZE
	.align		4
.L_484:
        /*0b1c*/ 	.byte	0x04, 0x12
        /*0b1e*/ 	.short	(.L_486 - .L_485)
	.align		4
.L_485:
        /*0b20*/ 	.word	index@(_ZN5flash24flash_fwd_splitkv_kernelI23Flash_fwd_kernel_traitsILi64ELi64ELi256ELi4ELb0ELb0EN7cutlass10bfloat16_tE19Flash_kernel_traitsILi64ELi64ELi256ELi4ES3_EELb1ELb0ELb1ELb0ELb0ELb1ELb1ELb1EEEvNS_16Flash_fwd_paramsE)
        /*0b24*/ 	.word	0x00000000


	//----- nvinfo : EIATTR_MIN_STACK_SIZE
	.align		4
.L_486:
        /*0b28*/ 	.byte	0x04, 0x12
        /*0b2a*/ 	.short	(.L_488 - .L_487)
	.align		4
.L_487:
        /*0b2c*/ 	.word	index@(_ZN5flash32flash_fwd_splitkv_combine_kernelI23Flash_fwd_kernel_traitsILi64ELi64ELi128ELi4ELb0ELb0EN7cutlass10bfloat16_tE19Flash_kernel_traitsILi64ELi64ELi128ELi4ES3_EELi8ELi7ELb0EEEvNS_16Flash_fwd_paramsE)
        /*0b30*/ 	.word	0x00000000


	//----- nvinfo : EIATTR_MIN_STACK_SIZE
	.align		4
.L_488:
        /*0b34*/ 	.byte	0x04, 0x12
        /*0b36*/ 	.short	(.L_490 - .L_489)
	.align		4
.L_489:
        /*0b38*/ 	.word	index@(_ZN5flash32flash_fwd_splitkv_combine_kernelI23Flash_fwd_kernel_traitsILi64ELi64ELi128ELi4ELb0ELb0EN7cutlass10bfloat16_tE19Flash_kernel_traitsILi64ELi64ELi128ELi4ES3_EELi8ELi6ELb0EEEvNS_16Flash_fwd_paramsE)
        /*0b3c*/ 	.word	0x00000000


	//----- nvinfo : EIATTR_MIN_STACK_SIZE
	.align		4
.L_490:
        /*0b40*/ 	.byte	0x04, 0x12
        /*0b42*/ 	.short	(.L_492 - .L_491)
	.align		4
.L_491:
        /*0b44*/ 	.word	index@(_ZN5flash32flash_fwd_splitkv_combine_kernelI23Flash_fwd_kernel_traitsILi64ELi64ELi128ELi4ELb0ELb0EN7cutlass10bfloat16_tE19Flash_kernel_traitsILi64ELi64ELi128ELi4ES3_EELi8ELi5ELb0EEEvNS_16Flash_fwd_paramsE)
        /*0b48*/ 	.word	0x00000000


	//----- nvinfo : EIATTR_MIN_STACK_SIZE
	.align		4
.L_492:
        /*0b4c*/ 	.byte	0x04, 0x12
        /*0b4e*/ 	.short	(.L_494 - .L_493)
	.align		4
.L_493:
        /*0b50*/ 	.word	index@(_ZN5flash32flash_fwd_splitkv_combine_kernelI23Flash_fwd_kernel_traitsILi64ELi64ELi128ELi4ELb0ELb0EN7cutlass10bfloat16_tE19Flash_kernel_traitsILi64ELi64ELi128ELi4ES3_EELi8ELi4ELb0EEEvNS_16Flash_fwd_paramsE)
        /*0b54*/ 	.word	0x00000000


	//----- nvinfo : EIATTR_MIN_STACK_SIZE
	.align		4
.L_494:
        /*0b58*/ 	.byte	0x04, 0x12
        /*0b5a*/ 	.short	(.L_496 - .L_495)
	.align		4
.L_495:
        /*0b5c*/ 	.word	index@(_ZN5flash32flash_fwd_splitkv_combine_kernelI23Flash_fwd_kernel_traitsILi64ELi64ELi128ELi4ELb0ELb0EN7cutlass10bfloat16_tE19Flash_kernel_traitsILi64ELi64ELi128ELi4ES3_EELi8ELi3ELb0EEEvNS_16Flash_fwd_paramsE)
        /*0b60*/ 	.word	0x00000000


	//----- nvinfo : EIATTR_MIN_STACK_SIZE
	.align		4
.L_496:
        /*0b64*/ 	.byte	0x04, 0x12
        /*0b66*/ 	.short	(.L_498 - .L_497)
	.align		4
.L_497:
        /*0b68*/ 	.word	index@(_ZN5flash32flash_fwd_splitkv_combine_kernelI23Flash_fwd_kernel_traitsILi64ELi64ELi128ELi4ELb0ELb0EN7cutlass10bfloat16_tE19Flash_kernel_traitsILi64ELi64ELi128ELi4ES3_EELi8ELi2ELb0EEEvNS_16Flash_fwd_paramsE)
        /*0b6c*/ 	.word	0x00000000


	//----- nvinfo : EIATTR_MIN_STACK_SIZE
	.align		4
.L_498:
        /*0b70*/ 	.byte	0x04, 0x12
        /*0b72*/ 	.short	(.L_500 - .L_499)
	.align		4
.L_499:
        /*0b74*/ 	.word	index@(_ZN5flash32flash_fwd_splitkv_combine_kernelI23Flash_fwd_kernel_traitsILi64ELi64ELi128ELi4ELb0ELb0EN7cutlass10bfloat16_tE19Flash_kernel_traitsILi64ELi64ELi128ELi4ES3_EELi8ELi1ELb0EEEvNS_16Flash_fwd_paramsE)
        /*0b78*/ 	.word	0x00000000


	//----- nvinfo : EIATTR_MIN_STACK_SIZE
	.align		4
.L_500:
        /*0b7c*/ 	.byte	0x04, 0x12
        /*0b7e*/ 	.short	(.L_502 - .L_501)
	.align		4
.L_501:
        /*0b80*/ 	.word	index@(_ZN5flash32flash_fwd_splitkv_combine_kernelI23Flash_fwd_kernel_traitsILi64ELi64ELi128ELi4ELb0ELb0EN7cutlass10bfloat16_tE19Flash_kernel_traitsILi64ELi64ELi128ELi4ES3_EELi8ELi7ELb1EEEvNS_16Flash_fwd_paramsE)
        /*0b84*/ 	.word	0x00000000


	//----- nvinfo : EIATTR_MIN_STACK_SIZE
	.align		4
.L_502:
        /*0b88*/ 	.byte	0x04, 0x12
        /*0b8a*/ 	.short	(.L_504 - .L_503)
	.align		4
.L_503:
        /*0b8c*/ 	.word	index@(_ZN5flash32flash_fwd_splitkv_combine_kernelI23Flash_fwd_kernel_traitsILi64ELi64ELi128ELi4ELb0ELb0EN7cutlass10bfloat16_tE19Flash_kernel_traitsILi64ELi64ELi128ELi4ES3_EELi8ELi6ELb1EEEvNS_16Flash_fwd_paramsE)
        /*0b90*/ 	.word	0x00000000


	//----- nvinfo : EIATTR_MIN_STACK_SIZE
	.align		4
.L_504:
        /*0b94*/ 	.byte	0x04, 0x12
        /*0b96*/ 	.short	(.L_506 - .L_505)
	.align		4
.L_505:
        /*0b98*/ 	.word	index@(_ZN5flash32flash_fwd_splitkv_combine_kernelI23Flash_fwd_kernel_traitsILi64ELi64ELi128ELi4ELb0ELb0EN7cutlass10bfloat16_tE19Flash_kernel_traitsILi64ELi64ELi128ELi4ES3_EELi8ELi5ELb1EEEvNS_16Flash_fwd_paramsE)
        /*0b9c*/ 	.word	0x00000000


	//----- nvinfo : EIATTR_MIN_STACK_SIZE
	.align		4
.L_506:
        /*0ba0*/ 	.byte	0x04, 0x12
        /*0ba2*/ 	.short	(.L_508 - .L_507)
	.align		4
.L_507:
        /*0ba4*/ 	.word	index@(_ZN5flash32flash_fwd_splitkv_combine_kernelI23Flash_fwd_kernel_traitsILi64ELi64ELi128ELi4ELb0ELb0EN7cutlass10bfloat16_tE19Flash_kernel_traitsILi64ELi64ELi128ELi4ES3_EELi8ELi4ELb1EEEvNS_16Flash_fwd_paramsE)
        /*0ba8*/ 	.word	0x00000000


	//----- nvinfo : EIATTR_MIN_STACK_SIZE
	.align		4
.L_508:
        /*0bac*/ 	.byte	0x04, 0x12
        /*0bae*/ 	.short	(.L_510 - .L_509)
	.align		4
.L_509:
        /*0bb0*/ 	.word	index@(_ZN5flash32flash_fwd_splitkv_combine_kernelI23Flash_fwd_kernel_traitsILi64ELi64ELi128ELi4ELb0ELb0EN7cutlass10bfloat16_tE19Flash_kernel_traitsILi64ELi64ELi128ELi4ES3_EELi8ELi3ELb1EEEvNS_16Flash_fwd_paramsE)
        /*0bb4*/ 	.word	0x00000000


	//----- nvinfo : EIATTR_MIN_STACK_SIZE
	.align		4
.L_510:
        /*0bb8*/ 	.byte	0x04, 0x12
        /*0bba*/ 	.short	(.L_512 - .L_511)
	.align		4
.L_511:
        /*0bbc*/ 	.word	index@(_ZN5flash32flash_fwd_splitkv_combine_kernelI23Flash_fwd_kernel_traitsILi64ELi64ELi128ELi4ELb0ELb0EN7cutlass10bfloat16_tE19Flash_kernel_traitsILi64ELi64ELi128ELi4ES3_EELi8ELi2ELb1EEEvNS_16Flash_fwd_paramsE)
        /*0bc0*/ 	.word	0x00000000


	//----- nvinfo : EIATTR_MIN_STACK_SIZE
	.align		4
.L_512:
        /*0bc4*/ 	.byte	0x04, 0x12
        /*0bc6*/ 	.short	(.L_514 - .L_513)
	.align		4
.L_513:
        /*0bc8*/ 	.word	index@(_ZN5flash32flash_fwd_splitkv_combine_kernelI23Flash_fwd_kernel_traitsILi64ELi64ELi128ELi4ELb0ELb0EN7cutlass10bfloat16_tE19Flash_kernel_traitsILi64ELi64ELi128ELi4ES3_EELi8ELi1ELb1EEEvNS_16Flash_fwd_paramsE)
        /*0bcc*/ 	.word	0x00000000


	//----- nvinfo : EIATTR_MIN_STACK_SIZE
	.align		4
.L_514:
        /*0bd0*/ 	.byte	0x04, 0x12
        /*0bd2*/ 	.short	(.L_516 - .L_515)
	.align		4
.L_515:
        /*0bd4*/ 	.word	index@(_ZN5flash24flash_fwd_splitkv_kernelI23Flash_fwd_kernel_traitsILi64ELi64ELi128ELi4ELb0ELb0EN7cutlass10bfloat16_tE19Flash_kernel_traitsILi64ELi64ELi128ELi4ES3_EELb1ELb0ELb0ELb0ELb0ELb0ELb0ELb0EEEvNS_16Flash_fwd_paramsE)
        /*0bd8*/ 	.word	0x00000000


	//----- nvinfo : EIATTR_MIN_STACK_SIZE
	.align		4
.L_516:
        /*0bdc*/ 	.byte	0x04, 0x12
        /*0bde*/ 	.short	(.L_518 - .L_517)
	.align		4
.L_517:
        /*0be0*/ 	.word	index@(_ZN5flash24flash_fwd_splitkv_kernelI23Flash_fwd_kernel_traitsILi64ELi64ELi128ELi4ELb0ELb0EN7cutlass10bfloat16_tE19Flash_kernel_traitsILi64ELi64ELi128ELi4ES3_EELb1ELb0ELb0ELb0ELb0ELb1ELb0ELb0EEEvNS_16Flash_fwd_paramsE)
        /*0be4*/ 	.word	0x00000000


	//----- nvinfo : EIATTR_MIN_STACK_SIZE
	.align		4
.L_518:
        /*0be8*/ 	.byte	0x04, 0x12
        /*0bea*/ 	.short	(.L_520 - .L_519)
	.align		4
.L_519:
        /*0bec*/ 	.word	index@(_ZN5flash24flash_fwd_splitkv_kernelI23Flash_fwd_kernel_traitsILi64ELi64ELi128ELi4ELb0ELb0EN7cutlass10bfloat16_tE19Flash_kernel_traitsILi64ELi64ELi128ELi4ES3_EELb1ELb0ELb0ELb0ELb0ELb0ELb0ELb1EEEvNS_16Flash_fwd_paramsE)
        /*0bf0*/ 	.word	0x00000000


	//----- nvinfo : EIATTR_MIN_STACK_SIZE
	.align		4
.L_520:
        /*0bf4*/ 	.byte	0x04, 0x12
        /*0bf6*/ 	.short	(.L_522 - .L_521)
	.align		4
.L_521:
        /*0bf8*/ 	.word	index@(_ZN5flash24flash_fwd_splitkv_kernelI23Flash_fwd_kernel_traitsILi64ELi64ELi128ELi4ELb0ELb0EN7cutlass10bfloat16_tE19Flash_kernel_traitsILi64ELi64ELi128ELi4ES3_EELb1ELb0ELb0ELb0ELb0ELb1ELb0ELb1EEEvNS_16Flash_fwd_paramsE)
        /*0bfc*/ 	.word	0x00000000


	//----- nvinfo : EIATTR_MIN_STACK_SIZE
	.align		4
.L_522:
        /*0c00*/ 	.byte	0x04, 0x12
        /*0c02*/ 	.short	(.L_524 - .L_523)
	.align		4
.L_523:
        /*0c04*/ 	.word	index@(_ZN5flash24flash_fwd_splitkv_kernelI23Flash_fwd_kernel_traitsILi64ELi64ELi128ELi4ELb0ELb0EN7cutlass10bfloat16_tE19Flash_kernel_traitsILi64ELi64ELi128ELi4ES3_EELb1ELb0ELb0ELb0ELb0ELb0ELb1ELb0EEEvNS_16Flash_fwd_paramsE)
        /*0c08*/ 	.word	0x00000000


	//----- nvinfo : EIATTR_MIN_STACK_SIZE
	.align		4
.L_524:
        /*0c0c*/ 	.byte	0x04, 0x12
        /*0c0e*/ 	.short	(.L_526 - .L_525)
	.align		4
.L_525:
        /*0c10*/ 	.word	index@(_ZN5flash24flash_fwd_splitkv_kernelI23Flash_fwd_kernel_traitsILi64ELi64ELi128ELi4ELb0ELb0EN7cutlass10bfloat16_tE19Flash_kernel_traitsILi64ELi64ELi128ELi4ES3_EELb1ELb0ELb0ELb0ELb0ELb1ELb1ELb0EEEvNS_16Flash_fwd_paramsE)
        /*0c14*/ 	.word	0x00000000


	//----- nvinfo : EIATTR_MIN_STACK_SIZE
	.align		4
.L_526:
        /*0c18*/ 	.byte	0x04, 0x12
        /*0c1a*/ 	.short	(.L_528 - .L_527)
	.align		4
.L_527:
        /*0c1c*/ 	.word	index@(_ZN5flash24flash_fwd_splitkv_kernelI23Flash_fwd_kernel_traitsILi64ELi64ELi128ELi4ELb0ELb0EN7cutlass10bfloat16_tE19Flash_kernel_traitsILi64ELi64ELi128ELi4ES3_EELb1ELb0ELb0ELb0ELb0ELb0ELb1ELb1EEEvNS_16Flash_fwd_paramsE)
        /*0c20*/ 	.word	0x00000000


	//----- nvinfo : EIATTR_MIN_STACK_SIZE
	.align		4
.L_528:
        /*0c24*/ 	.byte	0x04, 0x12
        /*0c26*/ 	.short	(.L_530 - .L_529)
	.align		4
.L_529:
        /*0c28*/ 	.word	index@(_ZN5flash24flash_fwd_splitkv_kernelI23Flash_fwd_kernel_traitsILi64ELi64ELi128ELi4ELb0ELb0EN7cutlass10bfloat16_tE19Flash_kernel_traitsILi64ELi64ELi128ELi4ES3_EELb1ELb0ELb0ELb0ELb0ELb1ELb1ELb1EEEvNS_16Flash_fwd_paramsE)
        /*0c2c*/ 	.word	0x00000000


	//----- nvinfo : EIATTR_MIN_STACK_SIZE
	.align		4
.L_530:
        /*0c30*/ 	.byte	0x04, 0x12
        /*0c32*/ 	.short	(.L_532 - .L_531)
	.align		4
.L_531:
        /*0c34*/ 	.word	index@(_ZN5flash24flash_fwd_splitkv_kernelI23Flash_fwd_kernel_traitsILi64ELi64ELi128ELi4ELb0ELb0EN7cutlass10bfloat16_tE19Flash_kernel_traitsILi64ELi64ELi128ELi4ES3_EELb1ELb0ELb0ELb1ELb1ELb0ELb0ELb0EEEvNS_16Flash_fwd_paramsE)
        /*0c38*/ 	.word	0x00000000


	//----- nvinfo : EIATTR_MIN_STACK_SIZE
	.align		4
.L_532:
        /*0c3c*/ 	.byte	0x04, 0x12
        /*0c3e*/ 	.short	(.L_534 - .L_533)
	.align		4
.L_533:
        /*0c40*/ 	.word	index@(_ZN5flash24flash_fwd_splitkv_kernelI23Flash_fwd_kernel_traitsILi64ELi64ELi128ELi4ELb0ELb0EN7cutlass10bfloat16_tE19Flash_kernel_traitsILi64ELi64ELi128ELi4ES3_EELb1ELb0ELb0ELb1ELb1ELb1ELb0ELb0EEEvNS_16Flash_fwd_paramsE)
        /*0c44*/ 	.word	0x00000000


	//----- nvinfo : EIATTR_MIN_STACK_SIZE
	.align		4
.L_534:
        /*0c48*/ 	.byte	0x04, 0x12
        /*0c4a*/ 	.short	(.L_536 - .L_535)
	.align		4
.L_535:
        /*0c4c*/ 	.word	index@(_ZN5flash24flash_fwd_splitkv_kernelI23Flash_fwd_kernel_traitsILi64ELi64ELi128ELi4ELb0ELb0EN7cutlass10bfloat16_tE19Flash_kernel_traitsILi64ELi64ELi128ELi4ES3_EELb1ELb0ELb0ELb1ELb1ELb0ELb1ELb0EEEvNS_16Flash_fwd_paramsE)
        /*0c50*/ 	.word	0x00000000


	//----- nvinfo : EIATTR_MIN_STACK_SIZE
	.align		4
.L_536:
        /*0c54*/ 	.byte	0x04, 0x12
        /*0c56*/ 	.short	(.L_538 - .L_537)
	.align		4
.L_537:
        /*0c58*/ 	.word	index@(_ZN5flash24flash_fwd_splitkv_kernelI23Flash_fwd_kernel_traitsILi64ELi64ELi128ELi4ELb0ELb0EN7cutlass10bfloat16_tE19Flash_kernel_traitsILi64ELi64ELi128ELi4ES3_EELb1ELb0ELb0ELb1ELb1ELb1ELb1ELb0EEEvNS_16Flash_fwd_paramsE)
        /*0c5c*/ 	.word	0x00000000


	//----- nvinfo : EIATTR_MIN_STACK_SIZE
	.align		4
.L_538:
        /*0c60*/ 	.byte	0x04, 0x12
        /*0c62*/ 	.short	(.L_540 - .L_539)
	.align		4
.L_539:
        /*0c64*/ 	.word	index@(_ZN5flash24flash_fwd_splitkv_kernelI23Flash_fwd_kernel_traitsILi64ELi64ELi128ELi4ELb0ELb0EN7cutlass10bfloat16_tE19Flash_kernel_traitsILi64ELi64ELi128ELi4ES3_EELb1ELb0ELb0ELb0ELb1ELb0ELb0ELb0EEEvNS_16Flash_fwd_paramsE)
        /*0c68*/ 	.word	0x00000000


	//----- nvinfo : EIATTR_MIN_STACK_SIZE
	.align		4
.L_540:
        /*0c6c*/ 	.byte	0x04, 0x12
        /*0c6e*/ 	.short	(.L_542 - .L_541)
	.align		4
.L_541:
        /*0c70*/ 	.word	index@(_ZN5flash24flash_fwd_splitkv_kernelI23Flash_fwd_kernel_traitsILi64ELi64ELi128ELi4ELb0ELb0EN7cutlass10bfloat16_tE19Flash_kernel_traitsILi64ELi64ELi128ELi4ES3_EELb1ELb0ELb0ELb0ELb1ELb1ELb0ELb0EEEvNS_16Flash_fwd_paramsE)
        /*0c74*/ 	.word	0x00000000


	//----- nvinfo : EIATTR_MIN_STACK_SIZE
	.align		4
.L_542:
        /*0c78*/ 	.byte	0x04, 0x12
        /*0c7a*/ 	.short	(.L_544 - .L_543)
	.align		4
.L_543:
        /*0c7c*/ 	.word	index@(_ZN5flash24flash_fwd_splitkv_kernelI23Flash_fwd_kernel_traitsILi64ELi64ELi128ELi4ELb0ELb0EN7cutlass10bfloat16_tE19Flash_kernel_traitsILi64ELi64ELi128ELi4ES3_EELb1ELb0ELb1ELb0ELb0ELb0ELb0ELb0EEEvNS_16Flash_fwd_paramsE)
        /*0c80*/ 	.word	0x00000000


	//----- nvinfo : EIATTR_MIN_STACK_SIZE
	.align		4
.L_544:
        /*0c84*/ 	.byte	0x04, 0x12
        /*0c86*/ 	.short	(.L_546 - .L_545)
	.align		4
.L_545:
        /*0c88*/ 	.word	index@(_ZN5flash24flash_fwd_splitkv_kernelI23Flash_fwd_kernel_traitsILi64ELi64ELi128ELi4ELb0ELb0EN7cutlass10bfloat16_tE19Flash_kernel_traitsILi64ELi64ELi128ELi4ES3_EELb1ELb0ELb1ELb0ELb0ELb1ELb0ELb0EEEvNS_16Flash_fwd_paramsE)
        /*0c8c*/ 	.word	0x00000000


	//----- nvinfo : EIATTR_MIN_STACK_SIZE
	.align		4
.L_546:
        /*0c90*/ 	.byte	0x04, 0x12
        /*0c92*/ 	.short	(.L_548 - .L_547)
	.align		4
.L_547:
        /*0c94*/ 	.word	index@(_ZN5flash24flash_fwd_splitkv_kernelI23Flash_fwd_kernel_traitsILi64ELi64ELi128ELi4ELb0ELb0EN7cutlass10bfloat16_tE19Flash_kernel_traitsILi64ELi64ELi128ELi4ES3_EELb1ELb0ELb0ELb0ELb1ELb0ELb0ELb1EEEvNS_16Flash_fwd_paramsE)
        /*0c98*/ 	.word	0x00000000


	//----- nvinfo : EIATTR_MIN_STACK_SIZE
	.align		4
.L_548:
        /*0c9c*/ 	.byte	0x04, 0x12
        /*0c9e*/ 	.short	(.L_550 - .L_549)
	.align		4
.L_549:
        /*0ca0*/ 	.word	index@(_ZN5flash24flash_fwd_splitkv_kernelI23Flash_fwd_kernel_traitsILi64ELi64ELi128ELi4ELb0ELb0EN7cutlass10bfloat16_tE19Flash_kernel_traitsILi64ELi64ELi128ELi4ES3_EELb1ELb0ELb0ELb0ELb1ELb1ELb0ELb1EEEvNS_16Flash_fwd_paramsE)
        /*0ca4*/ 	.word	0x00000000


	//----- nvinfo : EIATTR_MIN_STACK_SIZE
	.align		4
.L_550:
        /*0ca8*/ 	.byte	0x04, 0x12
        /*0caa*/ 	.short	(.L_552 - .L_551)
	.align		4
.L_551:
        /*0cac*/ 	.word	index@(_ZN5flash24flash_fwd_splitkv_kernelI23Flash_fwd_kernel_traitsILi64ELi64ELi128ELi4ELb0ELb0EN7cutlass10bfloat16_tE19Flash_kernel_traitsILi64ELi64ELi128ELi4ES3_EELb1ELb0ELb1ELb0ELb0ELb0ELb0ELb1EEEvNS_16Flash_fwd_paramsE)
        /*0cb0*/ 	.word	0x00000000


	//----- nvinfo : EIATTR_MIN_STACK_SIZE
	.align		4
.L_552:
        /*0cb4*/ 	.byte	0x04, 0x12
        /*0cb6*/ 	.short	(.L_554 - .L_553)
	.align		4
.L_553:
        /*0cb8*/ 	.word	index@(_ZN5flash24flash_fwd_splitkv_kernelI23Flash_fwd_kernel_traitsILi64ELi64ELi128ELi4ELb0ELb0EN7cutlass10bfloat16_tE19Flash_kernel_traitsILi64ELi64ELi128ELi4ES3_EELb1ELb0ELb1ELb0ELb0ELb1ELb0ELb1EEEvNS_16Flash_fwd_paramsE)
        /*0cbc*/ 	.word	0x00000000


	//----- nvinfo : EIATTR_MIN_STACK_SIZE
	.align		4
.L_554:
        /*0cc0*/ 	.byte	0x04, 0x12
        /*0cc2*/ 	.short	(.L_556 - .L_555)
	.align		4
.L_555:
        /*0cc4*/ 	.word	index@(_ZN5flash24flash_fwd_splitkv_kernelI23Flash_fwd_kernel_traitsILi64ELi64ELi128ELi4ELb0ELb0EN7cutlass10bfloat16_tE19Flash_kernel_traitsILi64ELi64ELi128ELi4ES3_EELb1ELb0ELb0ELb0ELb1ELb0ELb1ELb0EEEvNS_16Flash_fwd_paramsE)
        /*0cc8*/ 	.word	0x00000000


	//----- nvinfo : EIATTR_MIN_STACK_SIZE
	.align		4
.L_556:
        /*0ccc*/ 	.byte	0x04, 0x12
        /*0cce*/ 	.short	(.L_558 - .L_557)
	.align		4
.L_557:
        /*0cd0*/ 	.word	index@(_ZN5flash24flash_fwd_splitkv_kernelI23Flash_fwd_kernel_traitsILi64ELi64ELi128ELi4ELb0ELb0EN7cutlass10bfloat16_tE19Flash_kernel_traitsILi64ELi64ELi128ELi4ES3_EELb1ELb0ELb0ELb0ELb1ELb1ELb1ELb0EEEvNS_16Flash_fwd_paramsE)
        /*0cd4*/ 	.word	0x00000000


	//----- nvinfo : EIATTR_MIN_STACK_SIZE
	.align		4
.L_558:
        /*0cd8*/ 	.byte	0x04, 0x12
        /*0cda*/ 	.short	(.L_560 - .L_559)
	.align		4
.L_559:
        /*0cdc*/ 	.word	index@(_ZN5flash24flash_fwd_splitkv_kernelI23Flash_fwd_kernel_traitsILi64ELi64ELi128ELi4ELb0ELb0EN7cutlass10bfloat16_tE19Flash_kernel_traitsILi64ELi64ELi128ELi4ES3_EELb1ELb0ELb1ELb0ELb0ELb0ELb1ELb0EEEvNS_16Flash_fwd_paramsE)
        /*0ce0*/ 	.word	0x00000000


	//----- nvinfo : EIATTR_MIN_STACK_SIZE
	.align		4
.L_560:
        /*0ce4*/ 	.byte	0x04, 0x12
        /*0ce6*/ 	.short	(.L_562 - .L_561)
	.align		4
.L_561:
        /*0ce8*/ 	.word	index@(_ZN5flash24flash_fwd_splitkv_kernelI23Flash_fwd_kernel_traitsILi64ELi64ELi128ELi4ELb0ELb0EN7cutlass10bfloat16_tE19Flash_kernel_traitsILi64ELi64ELi128ELi4ES3_EELb1ELb0ELb1ELb0ELb0ELb1ELb1ELb0EEEvNS_16Flash_fwd_paramsE)
        /*0cec*/ 	.word	0x00000000


	//----- nvinfo : EIATTR_MIN_STACK_SIZE
	.align		4
.L_562:
        /*0cf0*/ 	.byte	0x04, 0x12
        /*0cf2*/ 	.short	(.L_564 - .L_563)
	.align		4
.L_563:
        /*0cf4*/ 	.word	index@(_ZN5flash24flash_fwd_splitkv_kernelI23Flash_fwd_kernel_traitsILi64ELi64ELi128ELi4ELb0ELb0EN7cutlass10bfloat16_tE19Flash_kernel_traitsILi64ELi64ELi128ELi4ES3_EELb1ELb0ELb0ELb0ELb1ELb0ELb1ELb1EEEvNS_16Flash_fwd_paramsE)
        /*0cf8*/ 	.word	0x00000000


	//----- nvinfo : EIATTR_MIN_STACK_SIZE
	.align		4
.L_564:
        /*0cfc*/ 	.byte	0x04, 0x12
        /*0cfe*/ 	.short	(.L_566 - .L_565)
	.align		4
.L_565:
        /*0d00*/ 	.word	index@(_ZN5flash24flash_fwd_splitkv_kernelI23Flash_fwd_kernel_traitsILi64ELi64ELi128ELi4ELb0ELb0EN7cutlass10bfloat16_tE19Flash_kernel_traitsILi64ELi64ELi128ELi4ES3_EELb1ELb0ELb0ELb0ELb1ELb1ELb1ELb1EEEvNS_16Flash_fwd_paramsE)
        /*0d04*/ 	.word	0x00000000


	//----- nvinfo : EIATTR_MIN_STACK_SIZE
	.align		4
.L_566:
        /*0d08*/ 	.byte	0x04, 0x12
        /*0d0a*/ 	.short	(.L_568 - .L_567)
	.align		4
.L_567:
        /*0d0c*/ 	.word	index@(_ZN5flash24flash_fwd_splitkv_kernelI23Flash_fwd_kernel_traitsILi64ELi64ELi128ELi4ELb0ELb0EN7cutlass10bfloat16_tE19Flash_kernel_traitsILi64ELi64ELi128ELi4ES3_EELb1ELb0ELb1ELb0ELb0ELb0ELb1ELb1EEEvNS_16Flash_fwd_paramsE)
        /*0d10*/ 	.word	0x00000000


	//----- nvinfo : EIATTR_MIN_STACK_SIZE
	.align		4
.L_568:
        /*0d14*/ 	.byte	0x04, 0x12
        /*0d16*/ 	.short	(.L_570 - .L_569)
	.align		4
.L_569:
        /*0d18*/ 	.word	index@(_ZN5flash24flash_fwd_splitkv_kernelI23Flash_fwd_kernel_traitsILi64ELi64ELi128ELi4ELb0ELb0EN7cutlass10bfloat16_tE19Flash_kernel_traitsILi64ELi64ELi128ELi4ES3_EELb1ELb0ELb1ELb0ELb0ELb1ELb1ELb1EEEvNS_16Flash_fwd_paramsE)
        /*0d1c*/ 	.word	0x00000000
.L_570:


//--------------------- .nv.compat                --------------------------
	.section	.nv.compat,"",@"SHT_CUDA_COMPAT_INFO"
	.align	4
        /*0000*/ 	.byte	0x02, 0x09, 0x01, 0x00, 0x02, 0x02, 0x01, 0x00, 0x02, 0x05, 0x05, 0x00, 0x03, 0x07, 0x01, 0x01
        /*0010*/ 	.byte	0x02, 0x03, 0x00, 0x00, 0x02, 0x06, 0x01, 0x00, 0x04, 0x0b, 0x08, 0x00, 0x01, 0x00, 0x00, 0x00
        /*0020*/ 	.byte	0x00, 0x00, 0x00, 0x00


//--------------------- .nv.info._ZN5flash32flash_fwd_splitkv_combine_kernelI23Flash_fwd_kernel_traitsILi64ELi64ELi256ELi4ELb0ELb0EN7cutlass10bfloat16_tE19Flash_kernel_traitsILi64ELi64ELi256ELi4ES3_EELi8ELi7ELb0EEEvNS_16Flash_fwd_paramsE --------------------------
	.section	.nv.info._ZN5flash32flash_fwd_splitkv_combine_kernelI23Flash_fwd_kernel_traitsILi64ELi64ELi256ELi4ELb0ELb0EN7cutlass10bfloat16_tE19Flash_kernel_traitsILi64ELi64ELi256ELi4ES3_EELi8ELi7ELb0EEEvNS_16Flash_fwd_paramsE,"",@"SHT_CUDA_INFO"
	.sectionflags	@""
	.align	4


	//----- nvinfo : EIATTR_CUDA_API_VERSION
	.align		4
        /*0000*/ 	.byte	0x04, 0x37
        /*0002*/ 	.short	(.L_572 - .L_571)
.L_571:
        /*0004*/ 	.word	0x00000082


	//----- nvinfo : EIATTR_KPARAM_INFO
	.align		4
.L_572:
        /*0008*/ 	.byte	0x04, 0x17
        /*000a*/ 	.short	(.L_574 - .L_573)
.L_573:
        /*000c*/ 	.word	0x00000000
        /*0010*/ 	.short	0x0000
        /*0012*/ 	.short	0x0000
        /*0014*/ 	.byte	0x00, 0xf0, 0x41, 0x07


	//----- nvinfo : EIATTR_SPARSE_MMA_MASK
	.align		4
.L_574:
        /*0018*/ 	.byte	0x03, 0x50
        /*001a*/ 	.short	0x0000


	//----- nvinfo : EIATTR_MAXREG_COUNT
	.align		4
        /*001c*/ 	.byte	0x03, 0x1b
        /*001e*/ 	.short	0x00ff


	//----- nvinfo : EIATTR_NUM_BARRIERS
	.align		4
        /*0020*/ 	.byte	0x02, 0x4c
        /*0022*/ 	.byte	0x01
	.zero		1


	//----- nvinfo : EIATTR_MERCURY_ISA_VERSION
	.align		4
        /*0024*/ 	.byte	0x03, 0x5f
        /*0026*/ 	.short	0x0101


	//----- nvinfo : EIATTR_COOP_GROUP_MASK_REGIDS
	.align		4
        /*0028*/ 	.byte	0x04, 0x29
        /*002a*/ 	.short	(.L_576 - .L_575)


	//   ....[0]....
.L_575:
        /*002c*/ 	.word	0xffffffff


	//   ....[1]....
        /*0030*/ 	.word	0xffffffff


	//   ....[2]....
        /*0034*/ 	.word	0xffffffff


	//   ....[3]....
        /*0038*/ 	.word	0xffffffff


	//   ....[4]....
        /*003c*/ 	.word	0xffffffff


	//   ....[5]....
        /*0040*/ 	.word	0xffffffff


	//   ....[6]....
        /*0044*/ 	.word	0xffffffff


	//   ....[7]....
        /*0048*/ 	.word	0xffffffff


	//----- nvinfo : EIATTR_COOP_GROUP_INSTR_OFFSETS
	.align		4
.L_576:
        /*004c*/ 	.byte	0x04, 0x28
        /*004e*/ 	.short	(.L_578 - .L_577)


	//   ....[0]....
.L_577:
        /*0050*/ 	.word	0x00001ea0


	//   ....[1]....
        /*0054*/ 	.word	0x00001ec0


	//   ....[2]....
        /*0058*/ 	.word	0x00001f00


	//   ....[3]....
        /*005c*/ 	.word	0x00001f50


	//   ....[4]....
        /*0060*/ 	.word	0x000022e0


	//   ....[5]....
        /*0064*/ 	.word	0x00002370


	//   ....[6]....
        /*0068*/ 	.word	0x000023d0


	//   ....[7]....
        /*006c*/ 	.word	0x000024f0


	//----- nvinfo : EIATTR_VRC_CTA_INIT_COUNT
	.align		4
.L_578:
        /*0070*/ 	.byte	0x02, 0x4a
	.zero		1
	.zero		1


	//----- nvinfo : EIATTR_EXIT_INSTR_OFFSETS
	.align		4
        /*0074*/ 	.byte	0x04, 0x1c
        /*0076*/ 	.short	(.L_580 - .L_579)


	//   ....[0]....
.L_579:
        /*0078*/ 	.word	0x00004590


	//   ....[1]....
        /*007c*/ 	.word	0x00004870


	//   ....[2]....
        /*0080*/ 	.word	0x00004a90


	//----- nvinfo : EIATTR_CRS_STACK_SIZE
	.align		4
.L_580:
        /*0084*/ 	.byte	0x04, 0x1e
        /*0086*/ 	.short	(.L_582 - .L_581)
.L_581:
        /*0088*/ 	.word	0x00000000


	//----- nvinfo : EIATTR_CBANK_PARAM_SIZE
	.align		4
.L_582:
        /*008c*/ 	.byte	0x03, 0x19
        /*008e*/ 	.short	0x01d0


	//----- nvinfo : EIATTR_PARAM_CBANK
	.align		4
        /*0090*/ 	.byte	0x04, 0x0a
        /*0092*/ 	.short	(.L_584 - .L_583)
	.align		4
.L_583:
        /*0094*/ 	.word	index@(.nv.constant0._ZN5flash32flash_fwd_splitkv_combine_kernelI23Flash_fwd_kernel_traitsILi64ELi64ELi256ELi4ELb0ELb0EN7cutlass10bfloat16_tE19Flash_kernel_traitsILi64ELi64ELi256ELi4ES3_EELi8ELi7ELb0EEEvNS_16Flash_fwd_paramsE)
        /*0098*/ 	.short	0x0380
        /*009a*/ 	.short	0x01d0


	//----- nvinfo : EIATTR_SW_WAR
	.align		4
.L_584:
        /*009c*/ 	.byte	0x04, 0x36
        /*009e*/ 	.short	(.L_586 - .L_585)
.L_585:
        /*00a0*/ 	.word	0x00000008
.L_586:


//--------------------- .nv.info._ZN5flash32flash_fwd_splitkv_combine_kernelI23Flash_fwd_kernel_traitsILi64ELi64ELi256ELi4ELb0ELb0EN7cutlass10bfloat16_tE19Flash_kernel_traitsILi64ELi64ELi256ELi4ES3_EELi8ELi6ELb0EEEvNS_16Flash_fwd_paramsE --------------------------
	.section	.nv.info._ZN5flash32flash_fwd_splitkv_combine_kernelI23Flash_fwd_kernel_traitsILi64ELi64ELi256ELi4ELb0ELb0EN7cutlass10bfloat16_tE19Flash_kernel_traitsILi64ELi64ELi256ELi4ES3_EELi8ELi6ELb0EEEvNS_16Flash_fwd_paramsE,"",@"SHT_CUDA_INFO"
	.sectionflags	@""
	.align	4


	//----- nvinfo : EIATTR_CUDA_API_VERSION
	.align		4
        /*0000*/ 	.byte	0x04, 0x37
        /*0002*/ 	.short	(.L_588 - .L_587)
.L_587:
        /*0004*/ 	.word	0x00000082


	//----- nvinfo : EIATTR_KPARAM_INFO
	.align		4
.L_588:
        /*0008*/ 	.byte	0x04, 0x17
        /*000a*/ 	.short	(.L_590 - .L_589)
.L_589:
        /*000c*/ 	.word	0x00000000
        /*0010*/ 	.short	0x0000
        /*0012*/ 	.short	0x0000
        /*0014*/ 	.byte	0x00, 0xf0, 0x41, 0x07


	//----- nvinfo : EIATTR_SPARSE_MMA_MASK
	.align		4
.L_590:
        /*0018*/ 	.byte	0x03, 0x50
        /*001a*/ 	.short	0x0000


	//----- nvinfo : EIATTR_MAXREG_COUNT
	.align		4
        /*001c*/ 	.byte	0x03, 0x1b
        /*001e*/ 	.short	0x00ff


	//----- nvinfo : EIATTR_NUM_BARRIERS
	.align		4
        /*0020*/ 	.byte	0x02, 0x4c
        /*0022*/ 	.byte	0x01
	.zero		1


	//----- nvinfo : EIATTR_MERCURY_ISA_VERSION
	.align		4
        /*0024*/ 	.byte	0x03, 0x5f
        /*0026*/ 	.short	0x0101


	//----- nvinfo : EIATTR_COOP_GROUP_MASK_REGIDS
	.align		4
        /*0028*/ 	.byte	0x04, 0x29
        /*002a*/ 	.short	(.L_592 - .L_591)


	//   ....[0]....
.L_591:
        /*002c*/ 	.word	0xffffffff


	//   ....[1]....
        /*0030*/ 	.word	0xffffffff


	//   ....[2]....
        /*0034*/ 	.word	0xffffffff


	//   ....[3]....
        /*0038*/ 	.word	0xffffffff


	//   ....[4]....
        /*003c*/ 	.word	0xffffffff


	//   ....[5]....
        /*0040*/ 	.word	0xffffffff


	//   ....[6]....
        /*0044*/ 	.word	0xffffffff


	//   ....[7]....
        /*0048*/ 	.word	0xffffffff


	//----- nvinfo : EIATTR_COOP_GROUP_INSTR_OFFSETS
	.align		4
.L_592:
        /*004c*/ 	.byte	0x04, 0x28
        /*004e*/ 	.short	(.L_594 - .L_593)


	//   ....[0]....
.L_593:
        /*0050*/ 	.word	0x00001cc0


	//   ....[1]....
        /*0054*/ 	.word	0x00001cf0


	//   ....[2]....
        /*0058*/ 	.word	0x00001d50


	//   ....[3]....
        /*005c*/ 	.word	0x00001df0


	//   ....[4]....
        /*0060*/ 	.word	0x00001fe0


	//   ....[5]....
        /*0064*/ 	.word	0x00002050


	//   ....[6]....
        /*0068*/ 	.word	0x000020f0


	//   ....[7]....
        /*006c*/ 	.word	0x00002200


	//----- nvinfo : EIATTR_VRC_CTA_INIT_COUNT
	.align		4
.L_594:
        /*0070*/ 	.byte	0x02, 0x4a
	.zero		1
	.zero		1


	//----- nvinfo : EIATTR_EXIT_INSTR_OFFSETS
	.align		4
        /*0074*/ 	.byte	0x04, 0x1c
        /*0076*/ 	.short	(.L_596 - .L_595)


	//   ....[0]....
.L_595:
        /*0078*/ 	.word	0x000040b0


	//   ....[1]....
        /*007c*/ 	.word	0x00004390


	//   ....[2]....
        /*0080*/ 	.word	0x000045b0


	//----- nvinfo : EIATTR_CRS_STACK_SIZE
	.align		4
.L_596:
        /*0084*/ 	.byte	0x04, 0x1e
        /*0086*/ 	.short	(.L_598 - .L_597)
.L_597:
        /*0088*/ 	.word	0x00000000


	//----- nvinfo : EIATTR_CBANK_PARAM_SIZE
	.align		4
.L_598:
        /*008c*/ 	.byte	0x03, 0x19
        /*008e*/ 	.short	0x01d0


	//----- nvinfo : EIATTR_PARAM_CBANK
	.align		4
        /*0090*/ 	.byte	0x04, 0x0a
        /*0092*/ 	.short	(.L_600 - .L_599)
	.align		4
.L_599:
        /*0094*/ 	.word	index@(.nv.constant0._ZN5flash32flash_fwd_splitkv_combine_kernelI23Flash_fwd_kernel_traitsILi64ELi64ELi256ELi4ELb0ELb0EN7cutlass10bfloat16_tE19Flash_kernel_traitsILi64ELi64ELi256ELi4ES3_EELi8ELi6ELb0EEEvNS_16Flash_fwd_paramsE)
        /*0098*/ 	.short	0x0380
        /*009a*/ 	.short	0x01d0


	//----- nvinfo : EIATTR_SW_WAR
	.align		4
.L_600:
        /*009c*/ 	.byte	0x04, 0x36
        /*009e*/ 	.short	(.L_602 - .L_601)
.L_601:
        /*00a0*/ 	.word	0x00000008
.L_602:


//--------------------- .nv.info._ZN5flash32flash_fwd_splitkv_combine_kernelI23Flash_fwd_kernel_traitsILi64ELi64ELi256ELi4ELb0ELb0EN7cutlass10bfloat16_tE19Flash_kernel_traitsILi64ELi64ELi256ELi4ES3_EELi8ELi5ELb0EEEvNS_16Flash_fwd_paramsE --------------------------
	.section	.nv.info._ZN5flash32flash_fwd_splitkv_combine_kernelI23Flash_fwd_kernel_traitsILi64ELi64ELi256ELi4ELb0ELb0EN7cutlass10bfloat16_tE19Flash_kernel_traitsILi64ELi64ELi256ELi4ES3_EELi8ELi5ELb0EEEvNS_16Flash_fwd_paramsE,"",@"SHT_CUDA_INFO"
	.sectionflags	@""
	.align	4


	//----- nvinfo : EIATTR_CUDA_API_VERSION
	.align		4
        /*0000*/ 	.byte	0x04, 0x37
        /*0002*/ 	.short	(.L_604 - .L_603)
.L_603:
        /*0004*/ 	.word	0x00000082


	//----- nvinfo : EIATTR_KPARAM_INFO
	.align		4
.L_604:
        /*0008*/ 	.byte	0x04, 0x17
        /*000a*/ 	.short	(.L_606 - .L_605)
.L_605:
        /*000c*/ 	.word	0x00000000
        /*0010*/ 	.short	0x0000
        /*0012*/ 	.short	0x0000
        /*0014*/ 	.byte	0x00, 0xf0, 0x41, 0x07


	//----- nvinfo : EIATTR_SPARSE_MMA_MASK
	.align		4
.L_606:
        /*0018*/ 	.byte	0x03, 0x50
        /*001a*/ 	.short	0x0000


	//----- nvinfo : EIATTR_MAXREG_COUNT
	.align		4
        /*001c*/ 	.byte	0x03, 0x1b
        /*001e*/ 	.short	0x00ff


	//----- nvinfo : EIATTR_NUM_BARRIERS
	.align		4
        /*0020*/ 	.byte	0x02, 0x4c
        /*0022*/ 	.byte	0x01
	.zero		1


	//----- nvinfo : EIATTR_MERCURY_ISA_VERSION
	.align		4
        /*0024*/ 	.byte	0x03, 0x5f
        /*0026*/ 	.short	0x0101


	//----- nvinfo : EIATTR_COOP_GROUP_MASK_REGIDS
	.align		4
        /*0028*/ 	.byte	0x04, 0x29
        /*002a*/ 	.short	(.L_608 - .L_607)


	//   ....[0]....
.L_607:
        /*002c*/ 	.word	0xffffffff


	//   ....[1]....
        /*0030*/ 	.word	0xffffffff


	//   ....[2]....
        /*0034*/ 	.word	0xffffffff


	//   ....[3]....
        /*0038*/ 	.word	0xffffffff


	//   ....[4]....
        /*003c*/ 	.word	0xffffffff


	//   ....[5]....
        /*0040*/ 	.word	0xffffffff


	//   ....[6]....
        /*0044*/ 	.word	0xffffffff


	//   ....[7]....
        /*0048*/ 	.word	0xffffffff


	//----- nvinfo : EIATTR_COOP_GROUP_INSTR_OFFSETS
	.align		4
.L_608:
        /*004c*/ 	.byte	0x04, 0x28
        /*004e*/ 	.short	(.L_610 - .L_609)


	//   ....[0]....
.L_609:
        /*0050*/ 	.word	0x000019b0


	//   ....[1]....
        /*0054*/ 	.word	0x000019e0


	//   ....[2]....
        /*0058*/ 	.word	0x00001a10


	//   ....[3]....
        /*005c*/ 	.word	0x00001ad0


	//   ....[4]....
        /*0060*/ 	.word	0x00001c60


	//   ....[5]....
        /*0064*/ 	.word	0x00001cc0


	//   ....[6]....
        /*0068*/ 	.word	0x00001d30


	//   ....[7]....
        /*006c*/ 	.word	0x00001e60


	//----- nvinfo : EIATTR_VRC_CTA_INIT_COUNT
	.align		4
.L_610:
        /*0070*/ 	.byte	0x02, 0x4a
	.zero		1
	.zero		1


	//----- nvinfo : EIATTR_EXIT_INSTR_OFFSETS
	.align		4
        /*0074*/ 	.byte	0x04, 0x1c
        /*0076*/ 	.short	(.L_612 - .L_611)


	//   ....[0]....
.L_611:
        /*0078*/ 	.word	0x00003c90


	//   ....[1]....
        /*007c*/ 	.word	0x00003f70


	//   ....[2]....
        /*0080*/ 	.word	0x00004190


	//----- nvinfo : EIATTR_CRS_STACK_SIZE
	.align		4
.L_612:
        /*0084*/ 	.byte	0x04, 0x1e
        /*0086*/ 	.short	(.L_614 - .L_613)
.L_613:
        /*0088*/ 	.word	0x00000000


	//----- nvinfo : EIATTR_CBANK_PARAM_SIZE
	.align		4
.L_614:
        /*008c*/ 	.byte	0x03, 0x19
        /*008e*/ 	.short	0x01d0


	//----- nvinfo : EIATTR_PARAM_CBANK
	.align		4
        /*0090*/ 	.byte	0x04, 0x0a
        /*0092*/ 	.short	(.L_616 - .L_615)
	.align		4
.L_615:
        /*0094*/ 	.word	index@(.nv.constant0._ZN5flash32flash_fwd_splitkv_combine_kernelI23Flash_fwd_kernel_traitsILi64ELi64ELi256ELi4ELb0ELb0EN7cutlass10bfloat16_tE19Flash_kernel_traitsILi64ELi64ELi256ELi4ES3_EELi8ELi5ELb0EEEvNS_16Flash_fwd_paramsE)
        /*0098*/ 	.short	0x0380
        /*009a*/ 	.short	0x01d0


	//----- nvinfo : EIATTR_SW_WAR
	.align		4
.L_616:
        /*009c*/ 	.byte	0x04, 0x36
        /*009e*/ 	.short	(.L_618 - .L_617)
.L_617:
        /*00a0*/ 	.word	0x00000008
.L_618:


//--------------------- .nv.info._ZN5flash32flash_fwd_splitkv_combine_kernelI23Flash_fwd_kernel_traitsILi64ELi64ELi256ELi4ELb0ELb0EN7cutlass10bfloat16_tE19Flash_kernel_traitsILi64ELi64ELi256ELi4ES3_EELi8ELi4ELb0EEEvNS_16Flash_fwd_paramsE --------------------------
	.section	.nv.info._ZN5flash32flash_fwd_splitkv_combine_kernelI23Flash_fwd_kernel_traitsILi64ELi64ELi256ELi4ELb0ELb0EN7cutlass10bfloat16_tE19Flash_kernel_traitsILi64ELi64ELi256ELi4ES3_EELi8ELi4ELb0EEEvNS_16Flash_fwd_paramsE,"",@"SHT_CUDA_INFO"
	.sectionflags	@""
	.align	4


	//----- nvinfo : EIATTR_CUDA_API_VERSION
	.align		4
        /*0000*/ 	.byte	0x04, 0x37
        /*0002*/ 	.short	(.L_620 - .L_619)
.L_619:
        /*0004*/ 	.word	0x00000082


	//----- nvinfo : EIATTR_KPARAM_INFO
	.align		4
.L_620:
        /*0008*/ 	.byte	0x04, 0x17
        /*000a*/ 	.short	(.L_622 - .L_621)
.L_621:
        /*000c*/ 	.word	0x00000000
        /*0010*/ 	.short	0x0000
        /*0012*/ 	.short	0x0000
        /*0014*/ 	.byte	0x00, 0xf0, 0x41, 0x07


	//----- nvinfo : EIATTR_SPARSE_MMA_MASK
	.align		4
.L_622:
        /*0018*/ 	.byte	0x03, 0x50
        /*001a*/ 	.short	0x0000


	//----- nvinfo : EIATTR_MAXREG_COUNT
	.align		4
        /*001c*/ 	.byte	0x03, 0x1b
        /*001e*/ 	.short	0x00ff


	//----- nvinfo : EIATTR_NUM_BARRIERS
	.align		4
        /*0020*/ 	.byte	0x02, 0x4c
        /*0022*/ 	.byte	0x01
	.zero		1


	//----- nvinfo : EIATTR_MERCURY_ISA_VERSION
	.align		4
        /*0024*/ 	.byte	0x03, 0x5f
        /*0026*/ 	.short	0x0101


	//----- nvinfo : EIATTR_COOP_GROUP_MASK_REGIDS
	.align		4
        /*0028*/ 	.byte	0x04, 0x29
        /*002a*/ 	.short	(.L_624 - .L_623)


	//   ....[0]....
.L_623:
        /*002c*/ 	.word	0xffffffff


	//   ....[1]....
        /*0030*/ 	.word	0xffffffff


	//   ....[2]....
        /*0034*/ 	.word	0xffffffff


	//   ....[3]....
        /*0038*/ 	.word	0xffffffff


	//   ....[4]....
        /*003c*/ 	.word	0xffffffff


	//   ....[5]....
        /*0040*/ 	.word	0xffffffff


	//   ....[6]....
        /*0044*/ 	.word	0xffffffff


	//   ....[7]....
        /*0048*/ 	.word	0xffffffff


	//----- nvinfo : EIATTR_COOP_GROUP_INSTR_OFFSETS
	.align		4
.L_624:
        /*004c*/ 	.byte	0x04, 0x28
        /*004e*/ 	.short	(.L_626 - .L_625)


	//   ....[0]....
.L_625:
        /*0050*/ 	.word	0x00001ae0


	//   ....[1]....
        /*0054*/ 	.word	0x00001b50


	//   ....[2]....
        /*0058*/ 	.word	0x00001b90


	//   ....[3]....
        /*005c*/ 	.word	0x00001bd0


	//   ....[4]....
        /*0060*/ 	.word	0x00001c40


	//   ....[5]....
        /*0064*/ 	.word	0x00001c70


	//   ....[6]....
        /*0068*/ 	.word	0x00001cc0


	//   ....[7]....
        /*006c*/ 	.word	0x00001d90


	//----- nvinfo : EIATTR_VRC_CTA_INIT_COUNT
	.align		4
.L_626:
        /*0070*/ 	.byte	0x02, 0x4a
	.zero		1
	.zero		1


	//----- nvinfo : EIATTR_EXIT_INSTR_OFFSETS
	.align		4
        /*0074*/ 	.byte	0x04, 0x1c
        /*0076*/ 	.short	(.L_628 - .L_627)


	//   ....[0]....
.L_627:
        /*0078*/ 	.word	0x00003b30


	//   ....[1]....
        /*007c*/ 	.word	0x00003e10


	//   ....[2]....
        /*0080*/ 	.word	0x00004030


	//----- nvinfo : EIATTR_CRS_STACK_SIZE
	.align		4
.L_628:
        /*0084*/ 	.byte	0x04, 0x1e
        /*0086*/ 	.short	(.L_630 - .L_629)
.L_629:
        /*0088*/ 	.word	0x00000000


	//----- nvinfo : EIATTR_CBANK_PARAM_SIZE
	.align		4
.L_630:
        /*008c*/ 	.byte	0x03, 0x19
        /*008e*/ 	.short	0x01d0


	//----- nvinfo : EIATTR_PARAM_CBANK
	.align		4
        /*0090*/ 	.byte	0x04, 0x0a
        /*0092*/ 	.short	(.L_632 - .L_631)
	.align		4
.L_631:
        /*0094*/ 	.word	index@(.nv.constant0._ZN5flash32flash_fwd_splitkv_combine_kernelI23Flash_fwd_kernel_traitsILi64ELi64ELi256ELi4ELb0ELb0EN7cutlass10bfloat16_tE19Flash_kernel_traitsILi64ELi64ELi256ELi4ES3_EELi8ELi4ELb0EEEvNS_16Flash_fwd_paramsE)
        /*0098*/ 	.short	0x0380
        /*009a*/ 	.short	0x01d0


	//----- nvinfo : EIATTR_SW_WAR
	.align		4
.L_632:
        /*009c*/ 	.byte	0x04, 0x36
        /*009e*/ 	.short	(.L_634 - .L_633)
.L_633:
        /*00a0*/ 	.word	0x00000008
.L_634:


//--------------------- .nv.info._ZN5flash32flash_fwd_splitkv_combine_kernelI23Flash_fwd_kernel_traitsILi64ELi64ELi256ELi4ELb0ELb0EN7cutlass10bfloat16_tE19Flash_kernel_traitsILi64ELi64ELi256ELi4ES3_EELi8ELi3ELb0EEEvNS_16Flash_fwd_paramsE --------------------------
	.section	.nv.info._ZN5flash32flash_fwd_splitkv_combine_kernelI23Flash_fwd_kernel_traitsILi64ELi64ELi256ELi4ELb0ELb0EN7cutlass10bfloat16_tE19Flash_kernel_traitsILi64ELi64ELi256ELi4ES3_EELi8ELi3ELb0EEEvNS_16Flash_fwd_paramsE,"",@"SHT_CUDA_INFO"
	.sectionflags	@""
	.align	4


	//----- nvinfo : EIATTR_CUDA_API_VERSION
	.align		4
        /*0000*/ 	.byte	0x04, 0x37
        /*0002*/ 	.short	(.L_636 - .L_635)
.L_635:
        /*0004*/ 	.word	0x00000082


	//----- nvinfo : EIATTR_KPARAM_INFO
	.align		4
.L_636:
        /*0008*/ 	.byte	0x04, 0x17
        /*000a*/ 	.short	(.L_638 - .L_637)
.L_637:
        /*000c*/ 	.word	0x00000000
        /*0010*/ 	.short	0x0000
        /*0012*/ 	.short	0x0000
        /*0014*/ 	.byte	0x00, 0xf0, 0x41, 0x07


	//----- nvinfo : EIATTR_SPARSE_MMA_MASK
	.align		4
.L_638:
        /*0018*/ 	.byte	0x03, 0x50
        /*001a*/ 	.short	0x0000


	//----- nvinfo : EIATTR_MAXREG_COUNT
	.align		4
        /*001c*/ 	.byte	0x03, 0x1b
        /*001e*/ 	.short	0x00ff


	//----- nvinfo : EIATTR_NUM_BARRIERS
	.align		4
        /*0020*/ 	.byte	0x02, 0x4c
        /*0022*/ 	.byte	0x01
	.zero		1


	//----- nvinfo : EIATTR_MERCURY_ISA_VERSION
	.align		4
        /*0024*/ 	.byte	0x03, 0x5f
        /*0026*/ 	.short	0x0101


	//----- nvinfo : EIATTR_COOP_GROUP_MASK_REGIDS
	.align		4
        /*0028*/ 	.byte	0x04, 0x29
        /*002a*/ 	.short	(.L_640 - .L_639)


	//   ....[0]....
.L_639:
        /*002c*/ 	.word	0xffffffff


	//   ....[1]....
        /*0030*/ 	.word	0xffffffff


	//   ....[2]....
        /*0034*/ 	.word	0xffffffff


	//   ....[3]....
        /*0038*/ 	.word	0xffffffff


	//   ....[4]....
        /*003c*/ 	.word	0xffffffff


	//   ....[5]....
        /*0040*/ 	.word	0xffffffff


	//----- nvinfo : EIATTR_COOP_GROUP_INSTR_OFFSETS
	.align		4
.L_640:
        /*0044*/ 	.byte	0x04, 0x28
        /*0046*/ 	.short	(.L_642 - .L_641)


	//   ....[0]....
.L_641:
        /*0048*/ 	.word	0x00001c70


	//   ....[1]....
        /*004c*/ 	.word	0x00001d10


	//   ....[2]....
        /*0050*/ 	.word	0x00001d30


	//   ....[3]....
        /*0054*/ 	.word	0x00001e00


	//   ....[4]....
        /*0058*/ 	.word	0x00001eb0


	//   ....[5]....
        /*005c*/ 	.word	0x00001ed0


	//----- nvinfo : EIATTR_VRC_CTA_INIT_COUNT
	.align		4
.L_642:
        /*0060*/ 	.byte	0x02, 0x4a
	.zero		1
	.zero		1


	//----- nvinfo : EIATTR_EXIT_INSTR_OFFSETS
	.align		4
        /*0064*/ 	.byte	0x04, 0x1c
        /*0066*/ 	.short	(.L_644 - .L_643)


	//   ....[0]....
.L_643:
        /*0068*/ 	.word	0x00003b20


	//   ....[1]....
        /*006c*/ 	.word	0x00003e00


	//   ....[2]....
        /*0070*/ 	.word	0x00004020


	//----- nvinfo : EIATTR_CRS_STACK_SIZE
	.align		4
.L_644:
        /*0074*/ 	.byte	0x04, 0x1e
        /*0076*/ 	.short	(.L_646 - .L_645)
.L_645:
        /*0078*/ 	.word	0x00000000


	//----- nvinfo : EIATTR_CBANK_PARAM_SIZE
	.align		4
.L_646:
        /*007c*/ 	.byte	0x03, 0x19
        /*007e*/ 	.short	0x01d0


	//----- nvinfo : EIATTR_PARAM_CBANK
	.align		4
        /*0080*/ 	.byte	0x04, 0x0a
        /*0082*/ 	.short	(.L_648 - .L_647)
	.align		4
.L_647:
        /*0084*/ 	.word	index@(.nv.constant0._ZN5flash32flash_fwd_splitkv_combine_kernelI23Flash_fwd_kernel_traitsILi64ELi64ELi256ELi4ELb0ELb0EN7cutlass10bfloat16_tE19Flash_kernel_traitsILi64ELi64ELi256ELi4ES3_EELi8ELi3ELb0EEEvNS_16Flash_fwd_paramsE)
        /*0088*/ 	.short	0x0380
        /*008a*/ 	.short	0x01d0


	//----- nvinfo : EIATTR_SW_WAR
	.align		4
.L_648:
        /*008c*/ 	.byte	0x04, 0x36
        /*008e*/ 	.short	(.L_650 - .L_649)
.L_649:
        /*0090*/ 	.word	0x00000008
.L_650:


//--------------------- .nv.info._ZN5flash32flash_fwd_splitkv_combine_kernelI23Flash_fwd_kernel_traitsILi64ELi64ELi256ELi4ELb0ELb0EN7cutlass10bfloat16_tE19Flash_kernel_traitsILi64ELi64ELi256ELi4ES3_EELi8ELi2ELb0EEEvNS_16Flash_fwd_paramsE --------------------------
	.section	.nv.info._ZN5flash32flash_fwd_splitkv_combine_kernelI23Flash_fwd_kernel_traitsILi64ELi64ELi256ELi4ELb0ELb0EN7cutlass10bfloat16_tE19Flash_kernel_traitsILi64ELi64ELi256ELi4ES3_EELi8ELi2ELb0EEEvNS_16Flash_fwd_paramsE,"",@"SHT_CUDA_INFO"
	.sectionflags	@""
	.align	4


	//----- nvinfo : EIATTR_CUDA_API_VERSION
	.align		4
        /*0000*/ 	.byte	0x04, 0x37
        /*0002*/ 	.short	(.L_652 - .L_651)
.L_651:
        /*0004*/ 	.word	0x00000082


	//----- nvinfo : EIATTR_KPARAM_INFO
	.align		4
.L_652:
        /*0008*/ 	.byte	0x04, 0x17
        /*000a*/ 	.short	(.L_654 - .L_653)
.L_653:
        /*000c*/ 	.word	0x00000000
        /*0010*/ 	.short	0x0000
        /*0012*/ 	.short	0x0000
        /*0014*/ 	.byte	0x00, 0xf0, 0x41, 0x07


	//----- nvinfo : EIATTR_SPARSE_MMA_MASK
	.align		4
.L_654:
        /*0018*/ 	.byte	0x03, 0x50
        /*001a*/ 	.short	0x0000


	//----- nvinfo : EIATTR_MAXREG_COUNT
	.align		4
        /*001c*/ 	.byte	0x03, 0x1b
        /*001e*/ 	.short	0x00ff


	//----- nvinfo : EIATTR_NUM_BARRIERS
	.align		4
        /*0020*/ 	.byte	0x02, 0x4c
        /*0022*/ 	.byte	0x01
	.zero		1


	//----- nvinfo : EIATTR_MERCURY_ISA_VERSION
	.align		4
        /*0024*/ 	.byte	0x03, 0x5f
        /*0026*/ 	.short	0x0101


	//----- nvinfo : EIATTR_COOP_GROUP_MASK_REGIDS
	.align		4
        /*0028*/ 	.byte	0x04, 0x29
        /*002a*/ 	.short	(.L_656 - .L_655)


	//   ....[0]....
.L_655:
        /*002c*/ 	.word	0xffffffff


	//   ....[1]....
        /*0030*/ 	.word	0xffffffff


	//   ....[2]....
        /*0034*/ 	.word	0xffffffff


	//   ....[3]....
        /*0038*/ 	.word	0xffffffff


	//----- nvinfo : EIATTR_COOP_GROUP_INSTR_OFFSETS
	.align		4
.L_656:
        /*003c*/ 	.byte	0x04, 0x28
        /*003e*/ 	.short	(.L_658 - .L_657)


	//   ....[0]....
.L_657:
        /*0040*/ 	.word	0x00001ad0


	//   ....[1]....
        /*0044*/ 	.word	0x00001b10


	//   ....[2]....
        /*0048*/ 	.word	0x00001c50


	//   ....[3]....
        /*004c*/ 	.word	0x00001ce0


	//----- nvinfo : EIATTR_VRC_CTA_INIT_COUNT
	.align		4
.L_658:
        /*0050*/ 	.byte	0x02, 0x4a
	.zero		1
	.zero		1


	//----- nvinfo : EIATTR_EXIT_INSTR_OFFSETS
	.align		4
        /*0054*/ 	.byte	0x04, 0x1c
        /*0056*/ 	.short	(.L_660 - .L_659)


	//   ....[0]....
.L_659:
        /*0058*/ 	.word	0x00003ab0


	//   ....[1]....
        /*005c*/ 	.word	0x00003d90


	//   ....[2]....
        /*0060*/ 	.word	0x00003fb0


	//----- nvinfo : EIATTR_CRS_STACK_SIZE
	.align		4
.L_660:
        /*0064*/ 	.byte	0x04, 0x1e
        /*0066*/ 	.short	(.L_662 - .L_661)
.L_661:
        /*0068*/ 	.word	0x00000000


	//----- nvinfo : EIATTR_CBANK_PARAM_SIZE
	.align		4
.L_662:
        /*006c*/ 	.byte	0x03, 0x19
        /*006e*/ 	.short	0x01d0


	//----- nvinfo : EIATTR_PARAM_CBANK
	.align		4
        /*0070*/ 	.byte	0x04, 0x0a
        /*0072*/ 	.short	(.L_664 - .L_663)
	.align		4
.L_663:
        /*0074*/ 	.word	index@(.nv.constant0._ZN5flash32flash_fwd_splitkv_combine_kernelI23Flash_fwd_kernel_traitsILi64ELi64ELi256ELi4ELb0ELb0EN7cutlass10bfloat16_tE19Flash_kernel_traitsILi64ELi64ELi256ELi4ES3_EELi8ELi2ELb0EEEvNS_16Flash_fwd_paramsE)
        /*0078*/ 	.short	0x0380
        /*007a*/ 	.short	0x01d0


	//----- nvinfo : EIATTR_SW_WAR
	.align		4
.L_664:
        /*007c*/ 	.byte	0x04, 0x36
        /*007e*/ 	.short	(.L_666 - .L_665)
.L_665:
        /*0080*/ 	.word	0x00000008
.L_666:


//--------------------- .nv.info._ZN5flash32flash_fwd_splitkv_combine_kernelI23Flash_fwd_kernel_traitsILi64ELi64ELi256ELi4ELb0ELb0EN7cutlass10bfloat16_tE19Flash_kernel_traitsILi64ELi64ELi256ELi4ES3_EELi8ELi1ELb0EEEvNS_16Flash_fwd_paramsE --------------------------
	.section	.nv.info._ZN5flash32flash_fwd_splitkv_combine_kernelI23Flash_fwd_kernel_traitsILi64ELi64ELi256ELi4ELb0ELb0EN7cutlass10bfloat16_tE19Flash_kernel_traitsILi64ELi64ELi256ELi4ES3_EELi8ELi1ELb0EEEvNS_16Flash_fwd_paramsE,"",@"SHT_CUDA_INFO"
	.sectionflags	@""
	.align	4


	//----- nvinfo : EIATTR_CUDA_API_VERSION
	.align		4
        /*0000*/ 	.byte	0x04, 0x37
        /*0002*/ 	.short	(.L_668 - .L_667)
.L_667:
        /*0004*/ 	.word	0x00000082


	//----- nvinfo : EIATTR_KPARAM_INFO
	.align		4
.L_668:
        /*0008*/ 	.byte	0x04, 0x17
        /*000a*/ 	.short	(.L_670 - .L_669)
.L_669:
        /*000c*/ 	.word	0x00000000
        /*0010*/ 	.short	0x0000
        /*0012*/ 	.short	0x0000
        /*0014*/ 	.byte	0x00, 0xf0, 0x41, 0x07


	//----- nvinfo : EIATTR_SPARSE_MMA_MASK
	.align		4
.L_670:
        /*0018*/ 	.byte	0x03, 0x50
        /*001a*/ 	.short	0x0000


	//----- nvinfo : EIATTR_MAXREG_COUNT
	.align		4
        /*001c*/ 	.byte	0x03, 0x1b
        /*001e*/ 	.short	0x00ff


	//----- nvinfo : EIATTR_NUM_BARRIERS
	.align		4
        /*0020*/ 	.byte	0x02, 0x4c
        /*0022*/ 	.byte	0x01
	.zero		1


	//----- nvinfo : EIATTR_MERCURY_ISA_VERSION
	.align		4
        /*0024*/ 	.byte	0x03, 0x5f
        /*0026*/ 	.short	0x0101


	//----- nvinfo : EIATTR_COOP_GROUP_MASK_REGIDS
	.align		4
        /*0028*/ 	.byte	0x04, 0x29
        /*002a*/ 	.short	(.L_672 - .L_671)


	//   ....[0]....
.L_671:
        /*002c*/ 	.word	0xffffffff


	//   ....[1]....
        /*0030*/ 	.word	0xffffffff


	//----- nvinfo : EIATTR_COOP_GROUP_INSTR_OFFSETS
	.align		4
.L_672:
        /*0034*/ 	.byte	0x04, 0x28
        /*0036*/ 	.short	(.L_674 - .L_673)


	//   ....[0]....
.L_673:
        /*0038*/ 	.word	0x00001ba0


	//   ....[1]....
        /*003c*/ 	.word	0x00001db0


	//----- nvinfo : EIATTR_VRC_CTA_INIT_COUNT
	.align		4
.L_674:
        /*0040*/ 	.byte	0x02, 0x4a
	.zero		1
	.zero		1


	//----- nvinfo : EIATTR_EXIT_INSTR_OFFSETS
	.align		4
        /*0044*/ 	.byte	0x04, 0x1c
        /*0046*/ 	.short	(.L_676 - .L_675)


	//   ....[0]....
.L_675:
        /*0048*/ 	.word	0x00003a70


	//   ....[1]....
        /*004c*/ 	.word	0x00003d50


	//   ....[2]....
        /*0050*/ 	.word	0x00003f70


	//----- nvinfo : EIATTR_CRS_STACK_SIZE
	.align		4
.L_676:
        /*0054*/ 	.byte	0x04, 0x1e
        /*0056*/ 	.short	(.L_678 - .L_677)
.L_677:
        /*0058*/ 	.word	0x00000000


	//----- nvinfo : EIATTR_CBANK_PARAM_SIZE
	.align		4
.L_678:
        /*005c*/ 	.byte	0x03, 0x19
        /*005e*/ 	.short	0x01d0


	//----- nvinfo : EIATTR_PARAM_CBANK
	.align		4
        /*0060*/ 	.byte	0x04, 0x0a
        /*0062*/ 	.short	(.L_680 - .L_679)
	.align		4
.L_679:
        /*0064*/ 	.word	index@(.nv.constant0._ZN5flash32flash_fwd_splitkv_combine_kernelI23Flash_fwd_kernel_traitsILi64ELi64ELi256ELi4ELb0ELb0EN7cutlass10bfloat16_tE19Flash_kernel_traitsILi64ELi64ELi256ELi4ES3_EELi8ELi1ELb0EEEvNS_16Flash_fwd_paramsE)
        /*0068*/ 	.short	0x0380
        /*006a*/ 	.short	0x01d0


	//----- nvinfo : EIATTR_SW_WAR
	.align		4
.L_680:
        /*006c*/ 	.byte	0x04, 0x36
        /*006e*/ 	.short	(.L_682 - .L_681)
.L_681:
        /*0070*/ 	.word	0x00000008
.L_682:


//--------------------- .nv.info._ZN5flash32flash_fwd_splitkv_combine_kernelI23Flash_fwd_kernel_traitsILi64ELi64ELi256ELi4ELb0ELb0EN7cutlass10bfloat16_tE19Flash_kernel_traitsILi64ELi64ELi256ELi4ES3_EELi8ELi7ELb1EEEvNS_16Flash_fwd_paramsE --------------------------
	.section	.nv.info._ZN5flash32flash_fwd_splitkv_combine_kernelI23Flash_fwd_kernel_traitsILi64ELi64ELi256ELi4ELb0ELb0EN7cutlass10bfloat16_tE19Flash_kernel_traitsILi64ELi64ELi256ELi4ES3_EELi8ELi7ELb1EEEvNS_16Flash_fwd_paramsE,"",@"SHT_CUDA_INFO"
	.sectionflags	@""
	.align	4


	//----- nvinfo : EIATTR_CUDA_API_VERSION
	.align		4
        /*0000*/ 	.byte	0x04, 0x37
        /*0002*/ 	.short	(.L_684 - .L_683)
.L_683:
        /*0004*/ 	.word	0x00000082


	//----- nvinfo : EIATTR_KPARAM_INFO
	.align		4
.L_684:
        /*0008*/ 	.byte	0x04, 0x17
        /*000a*/ 	.short	(.L_686 - .L_685)
.L_685:
        /*000c*/ 	.word	0x00000000
        /*0010*/ 	.short	0x0000
        /*0012*/ 	.short	0x0000
        /*0014*/ 	.byte	0x00, 0xf0, 0x41, 0x07


	//----- nvinfo : EIATTR_SPARSE_MMA_MASK
	.align		4
.L_686:
        /*0018*/ 	.byte	0x03, 0x50
        /*001a*/ 	.short	0x0000


	//----- nvinfo : EIATTR_MAXREG_COUNT
	.align		4
        /*001c*/ 	.byte	0x03, 0x1b
        /*001e*/ 	.short	0x00ff


	//----- nvinfo : EIATTR_NUM_BARRIERS
	.align		4
        /*0020*/ 	.byte	0x02, 0x4c
        /*0022*/ 	.byte	0x01
	.zero		1


	//----- nvinfo : EIATTR_MERCURY_ISA_VERSION
	.align		4
        /*0024*/ 	.byte	0x03, 0x5f
        /*0026*/ 	.short	0x0101


	//----- nvinfo : EIATTR_COOP_GROUP_MASK_REGIDS
	.align		4
        /*0028*/ 	.byte	0x04, 0x29
        /*002a*/ 	.short	(.L_688 - .L_687)


	//   ....[0]....
.L_687:
        /*002c*/ 	.word	0xffffffff


	//   ....[1]....
        /*0030*/ 	.word	0xffffffff


	//   ....[2]....
        /*0034*/ 	.word	0xffffffff


	//   ....[3]....
        /*0038*/ 	.word	0xffffffff


	//   ....[4]....
        /*003c*/ 	.word	0xffffffff


	//   ....[5]....
        /*0040*/ 	.word	0xffffffff


	//   ....[6]....
        /*0044*/ 	.word	0xffffffff


	//   ....[7]....
        /*0048*/ 	.word	0xffffffff


	//----- nvinfo : EIATTR_COOP_GROUP_INSTR_OFFSETS
	.align		4
.L_688:
        /*004c*/ 	.byte	0x04, 0x28
        /*004e*/ 	.short	(.L_690 - .L_689)


	//   ....[0]....
.L_689:
        /*0050*/ 	.word	0x00001e90


	//   ....[1]....
        /*0054*/ 	.word	0x00001eb0


	//   ....[2]....
        /*0058*/ 	.word	0x00001ef0


	//   ....[3]....
        /*005c*/ 	.word	0x00001f40


	//   ....[4]....
        /*0060*/ 	.word	0x000022d0


	//   ....[5]....
        /*0064*/ 	.word	0x00002360


	//   ....[6]....
        /*0068*/ 	.word	0x000023c0


	//   ....[7]....
        /*006c*/ 	.word	0x000024e0


	//----- nvinfo : EIATTR_VRC_CTA_INIT_COUNT
	.align		4
.L_690:
        /*0070*/ 	.byte	0x02, 0x4a
	.zero		1
	.zero		1


	//----- nvinfo : EIATTR_EXIT_INSTR_OFFSETS
	.align		4
        /*0074*/ 	.byte	0x04, 0x1c
        /*0076*/ 	.short	(.L_692 - .L_691)


	//   ....[0]....
.L_691:
        /*0078*/ 	.word	0x000051e0


	//   ....[1]....
        /*007c*/ 	.word	0x000056c0


	//----- nvinfo : EIATTR_CRS_STACK_SIZE
	.align		4
.L_692:
        /*0080*/ 	.byte	0x04, 0x1e
        /*0082*/ 	.short	(.L_694 - .L_693)
.L_693:
        /*0084*/ 	.word	0x00000000


	//----- nvinfo : EIATTR_CBANK_PARAM_SIZE
	.align		4
.L_694:
        /*0088*/ 	.byte	0x03, 0x19
        /*008a*/ 	.short	0x01d0


	//----- nvinfo : EIATTR_PARAM_CBANK
	.align		4
        /*008c*/ 	.byte	0x04, 0x0a
        /*008e*/ 	.short	(.L_696 - .L_695)
	.align		4
.L_695:
        /*0090*/ 	.word	index@(.nv.constant0._ZN5flash32flash_fwd_splitkv_combine_kernelI23Flash_fwd_kernel_traitsILi64ELi64ELi256ELi4ELb0ELb0EN7cutlass10bfloat16_tE19Flash_kernel_traitsILi64ELi64ELi256ELi4ES3_EELi8ELi7ELb1EEEvNS_16Flash_fwd_paramsE)
        /*0094*/ 	.short	0x0380
        /*0096*/ 	.short	0x01d0


	//----- nvinfo : EIATTR_SW_WAR
	.align		4
.L_696:
        /*0098*/ 	.byte	0x04, 0x36
        /*009a*/ 	.short	(.L_698 - .L_697)
.L_697:
        /*009c*/ 	.word	0x00000008
.L_698:


//--------------------- .nv.info._ZN5flash32flash_fwd_splitkv_combine_kernelI23Flash_fwd_kernel_traitsILi64ELi64ELi256ELi4ELb0ELb0EN7cutlass10bfloat16_tE19Flash_kernel_traitsILi64ELi64ELi256ELi4ES3_EELi8ELi6ELb1EEEvNS_16Flash_fwd_paramsE --------------------------
	.section	.nv.info._ZN5flash32flash_fwd_splitkv_combine_kernelI23Flash_fwd_kernel_traitsILi64ELi64ELi256ELi4ELb0ELb0EN7cutlass10bfloat16_tE19Flash_kernel_traitsILi64ELi64ELi256ELi4ES3_EELi8ELi6ELb1EEEvNS_16Flash_fwd_paramsE,"",@"SHT_CUDA_INFO"
	.sectionflags	@""
	.align	4


	//----- nvinfo : EIATTR_CUDA_API_VERSION
	.align		4
        /*0000*/ 	.byte	0x04, 0x37
        /*0002*/ 	.short	(.L_700 - .L_699)
.L_699:
        /*0004*/ 	.word	0x00000082


	//----- nvinfo : EIATTR_KPARAM_INFO
	.align		4
.L_700:
        /*0008*/ 	.byte	0x04, 0x17
        /*000a*/ 	.short	(.L_702 - .L_701)
.L_701:
        /*000c*/ 	.word	0x00000000
        /*0010*/ 	.short	0x0000
        /*0012*/ 	.short	0x0000
        /*0014*/ 	.byte	0x00, 0xf0, 0x41, 0x07


	//----- nvinfo : EIATTR_SPARSE_MMA_MASK
	.align		4
.L_702:
        /*0018*/ 	.byte	0x03, 0x50
        /*001a*/ 	.short	0x0000


	//----- nvinfo : EIATTR_MAXREG_COUNT
	.align		4
        /*001c*/ 	.byte	0x03, 0x1b
        /*001e*/ 	.short	0x00ff


	//----- nvinfo : EIATTR_NUM_BARRIERS
	.align		4
        /*0020*/ 	.byte	0x02, 0x4c
        /*0022*/ 	.byte	0x01
	.zero		1


	//----- nvinfo : EIATTR_MERCURY_ISA_VERSION
	.align		4
        /*0024*/ 	.byte	0x03, 0x5f
        /*0026*/ 	.short	0x0101


	//----- nvinfo : EIATTR_COOP_GROUP_MASK_REGIDS
	.align		4
        /*0028*/ 	.byte	0x04, 0x29
        /*002a*/ 	.short	(.L_704 - .L_703)


	//   ....[0]....
.L_703:
        /*002c*/ 	.word	0xffffffff


	//   ....[1]....
        /*0030*/ 	.word	0xffffffff


	//   ....[2]....
        /*0034*/ 	.word	0xffffffff


	//   ....[3]....
        /*0038*/ 	.word	0xffffffff


	//   ....[4]....
        /*003c*/ 	.word	0xffffffff


	//   ....[5]....
        /*0040*/ 	.word	0xffffffff


	//   ....[6]....
        /*0044*/ 	.word	0xffffffff


	//   ....[7]....
        /*0048*/ 	.word	0xffffffff


	//----- nvinfo : EIATTR_COOP_GROUP_INSTR_OFFSETS
	.align		4
.L_704:
        /*004c*/ 	.byte	0x04, 0x28
        /*004e*/ 	.short	(.L_706 - .L_705)


	//   ....[0]....
.L_705:
        /*0050*/ 	.word	0x00001b90


	//   ....[1]....
        /*0054*/ 	.word	0x00001bc0


	//   ....[2]....
        /*0058*/ 	.word	0x00001c20


	//   ....[3]....
        /*005c*/ 	.word	0x00001ca0


	//   ....[4]....
        /*0060*/ 	.word	0x00001ec0


	//   ....[5]....
        /*0064*/ 	.word	0x00001f50


	//   ....[6]....
        /*0068*/ 	.word	0x00001fc0


	//   ....[7]....
        /*006c*/ 	.word	0x000020e0


	//----- nvinfo : EIATTR_VRC_CTA_INIT_COUNT
	.align		4
.L_706:
        /*0070*/ 	.byte	0x02, 0x4a
	.zero		1
	.zero		1


	//----- nvinfo : EIATTR_EXIT_INSTR_OFFSETS
	.align		4
        /*0074*/ 	.byte	0x04, 0x1c
        /*0076*/ 	.short	(.L_708 - .L_707)


	//   ....[0]....
.L_707:
        /*0078*/ 	.word	0x00004b90


	//   ....[1]....
        /*007c*/ 	.word	0x00005070


	//----- nvinfo : EIATTR_CRS_STACK_SIZE
	.align		4
.L_708:
        /*0080*/ 	.byte	0x04, 0x1e
        /*0082*/ 	.short	(.L_710 - .L_709)
.L_709:
        /*0084*/ 	.word	0x00000000


	//----- nvinfo : EIATTR_CBANK_PARAM_SIZE
	.align		4
.L_710:
        /*0088*/ 	.byte	0x03, 0x19
        /*008a*/ 	.short	0x01d0


	//----- nvinfo : EIATTR_PARAM_CBANK
	.align		4
        /*008c*/ 	.byte	0x04, 0x0a
        /*008e*/ 	.short	(.L_712 - .L_711)
	.align		4
.L_711:
        /*0090*/ 	.word	index@(.nv.constant0._ZN5flash32flash_fwd_splitkv_combine_kernelI23Flash_fwd_kernel_traitsILi64ELi64ELi256ELi4ELb0ELb0EN7cutlass10bfloat16_tE19Flash_kernel_traitsILi64ELi64ELi256ELi4ES3_EELi8ELi6ELb1EEEvNS_16Flash_fwd_paramsE)
        /*0094*/ 	.short	0x0380
        /*0096*/ 	.short	0x01d0


	//----- nvinfo : EIATTR_SW_WAR
	.align		4
.L_712:
        /*0098*/ 	.byte	0x04, 0x36
        /*009a*/ 	.short	(.L_714 - .L_713)
.L_713:
        /*009c*/ 	.word	0x00000008
.L_714:


//--------------------- .nv.info._ZN5flash32flash_fwd_splitkv_combine_kernelI23Flash_fwd_kernel_traitsILi64ELi64ELi256ELi4ELb0ELb0EN7cutlass10bfloat16_tE19Flash_kernel_traitsILi64ELi64ELi256ELi4ES3_EELi8ELi5ELb1EEEvNS_16Flash_fwd_paramsE --------------------------
	.section	.nv.info._ZN5flash32flash_fwd_splitkv_combine_kernelI23Flash_fwd_kernel_traitsILi64ELi64ELi256ELi4ELb0ELb0EN7cutlass10bfloat16_tE19Flash_kernel_traitsILi64ELi64ELi256ELi4ES3_EELi8ELi5ELb1EEEvNS_16Flash_fwd_paramsE,"",@"SHT_CUDA_INFO"
	.sectionflags	@""
	.align	4


	//----- nvinfo : EIATTR_CUDA_API_VERSION
	.align		4
        /*0000*/ 	.byte	0x04, 0x37
        /*0002*/ 	.short	(.L_716 - .L_715)
.L_715:
        /*0004*/ 	.word	0x00000082


	//----- nvinfo : EIATTR_KPARAM_INFO
	.align		4
.L_716:
        /*0008*/ 	.byte	0x04, 0x17
        /*000a*/ 	.short	(.L_718 - .L_717)
.L_717:
        /*000c*/ 	.word	0x00000000
        /*0010*/ 	.short	0x0000
        /*0012*/ 	.short	0x0000
        /*0014*/ 	.byte	0x00, 0xf0, 0x41, 0x07


	//----- nvinfo : EIATTR_SPARSE_MMA_MASK
	.align		4
.L_718:
        /*0018*/ 	.byte	0x03, 0x50
        /*001a*/ 	.short	0x0000


	//----- nvinfo : EIATTR_MAXREG_COUNT
	.align		4
        /*001c*/ 	.byte	0x03, 0x1b
        /*001e*/ 	.short	0x00ff


	//----- nvinfo : EIATTR_NUM_BARRIERS
	.align		4
        /*0020*/ 	.byte	0x02, 0x4c
        /*0022*/ 	.byte	0x01
	.zero		1


	//----- nvinfo : EIATTR_MERCURY_ISA_VERSION
	.align		4
        /*0024*/ 	.byte	0x03, 0x5f
        /*0026*/ 	.short	0x0101


	//----- nvinfo : EIATTR_COOP_GROUP_MASK_REGIDS
	.align		4
        /*0028*/ 	.byte	0x04, 0x29
        /*002a*/ 	.short	(.L_720 - .L_719)


	//   ....[0]....
.L_719:
        /*002c*/ 	.word	0xffffffff


	//   ....[1]....
        /*0030*/ 	.word	0xffffffff


	//   ....[2]....
        /*0034*/ 	.word	0xffffffff


	//   ....[3]....
        /*0038*/ 	.word	0xffffffff


	//   ....[4]....
        /*003c*/ 	.word	0xffffffff


	//   ....[5]....
        /*0040*/ 	.word	0xffffffff


	//   ....[6]....
        /*0044*/ 	.word	0xffffffff


	//   ....[7]....
        /*0048*/ 	.word	0xffffffff


	//----- nvinfo : EIATTR_COOP_GROUP_INSTR_OFFSETS
	.align		4
.L_720:
        /*004c*/ 	.byte	0x04, 0x28
        /*004e*/ 	.short	(.L_722 - .L_721)


	//   ....[0]....
.L_721:
        /*0050*/ 	.word	0x000019c0


	//   ....[1]....
        /*0054*/ 	.word	0x000019e0


	//   ....[2]....
        /*0058*/ 	.word	0x00001a30


	//   ....[3]....
        /*005c*/ 	.word	0x00001aa0


	//   ....[4]....
        /*0060*/ 	.word	0x00001c40


	//   ....[5]....
        /*0064*/ 	.word	0x00001cb0


	//   ....[6]....
        /*0068*/ 	.word	0x00001d10


	//   ....[7]....
        /*006c*/ 	.word	0x00001e30


	//----- nvinfo : EIATTR_VRC_CTA_INIT_COUNT
	.align		4
.L_722:
        /*0070*/ 	.byte	0x02, 0x4a
	.zero		1
	.zero		1


	//----- nvinfo : EIATTR_EXIT_INSTR_OFFSETS
	.align		4
        /*0074*/ 	.byte	0x04, 0x1c
        /*0076*/ 	.short	(.L_724 - .L_723)


	//   ....[0]....
.L_723:
        /*0078*/ 	.word	0x00004800


	//   ....[1]....
        /*007c*/ 	.word	0x00004ce0


	//----- nvinfo : EIATTR_CRS_STACK_SIZE
	.align		4
.L_724:
        /*0080*/ 	.byte	0x04, 0x1e
        /*0082*/ 	.short	(.L_726 - .L_725)
.L_725:
        /*0084*/ 	.word	0x00000000


	//----- nvinfo : EIATTR_CBANK_PARAM_SIZE
	.align		4
.L_726:
        /*0088*/ 	.byte	0x03, 0x19
        /*008a*/ 	.short	0x01d0


	//----- nvinfo : EIATTR_PARAM_CBANK
	.align		4
        /*008c*/ 	.byte	0x04, 0x0a
        /*008e*/ 	.short	(.L_728 - .L_727)
	.align		4
.L_727:
        /*0090*/ 	.word	index@(.nv.constant0._ZN5flash32flash_fwd_splitkv_combine_kernelI23Flash_fwd_kernel_traitsILi64ELi64ELi256ELi4ELb0ELb0EN7cutlass10bfloat16_tE19Flash_kernel_traitsILi64ELi64ELi256ELi4ES3_EELi8ELi5ELb1EEEvNS_16Flash_fwd_paramsE)
        /*0094*/ 	.short	0x0380
        /*0096*/ 	.short	0x01d0


	//----- nvinfo : EIATTR_SW_WAR
	.align		4
.L_728:
        /*0098*/ 	.byte	0x04, 0x36
        /*009a*/ 	.short	(.L_730 - .L_729)
.L_729:
        /*009c*/ 	.word	0x00000008
.L_730:


//--------------------- .nv.info._ZN5flash32flash_fwd_splitkv_combine_kernelI23Flash_fwd_kernel_traitsILi64ELi64ELi256ELi4ELb0ELb0EN7cutlass10bfloat16_tE19Flash_kernel_traitsILi64ELi64ELi256ELi4ES3_EELi8ELi4ELb1EEEvNS_16Flash_fwd_paramsE --------------------------
	.section	.nv.info._ZN5flash32flash_fwd_splitkv_combine_kernelI23Flash_fwd_kernel_traitsILi64ELi64ELi256ELi4ELb0ELb0EN7cutlass10bfloat16_tE19Flash_kernel_traitsILi64ELi64ELi256ELi4ES3_EELi8ELi4ELb1EEEvNS_16Flash_fwd_paramsE,"",@"SHT_CUDA_INFO"
	.sectionflags	@""
	.align	4


	//----- nvinfo : EIATTR_CUDA_API_VERSION
	.align		4
        /*0000*/ 	.byte	0x04, 0x37
        /*0002*/ 	.short	(.L_732 - .L_731)
.L_731:
        /*0004*/ 	.word	0x00000082


	//----- nvinfo : EIATTR_KPARAM_INFO
	.align		4
.L_732:
        /*0008*/ 	.byte	0x04, 0x17
        /*000a*/ 	.short	(.L_734 - .L_733)
.L_733:
        /*000c*/ 	.word	0x00000000
        /*0010*/ 	.short	0x0000
        /*0012*/ 	.short	0x0000
        /*0014*/ 	.byte	0x00, 0xf0, 0x41, 0x07


	//----- nvinfo : EIATTR_SPARSE_MMA_MASK
	.align		4
.L_734:
        /*0018*/ 	.byte	0x03, 0x50
        /*001a*/ 	.short	0x0000


	//----- nvinfo : EIATTR_MAXREG_COUNT
	.align		4
        /*001c*/ 	.byte	0x03, 0x1b
        /*001e*/ 	.short	0x00ff


	//----- nvinfo : EIATTR_NUM_BARRIERS
	.align		4
        /*0020*/ 	.byte	0x02, 0x4c
        /*0022*/ 	.byte	0x01
	.zero		1


	//----- nvinfo : EIATTR_MERCURY_ISA_VERSION
	.align		4
        /*0024*/ 	.byte	0x03, 0x5f
        /*0026*/ 	.short	0x0101


	//----- nvinfo : EIATTR_COOP_GROUP_MASK_REGIDS
	.align		4
        /*0028*/ 	.byte	0x04, 0x29
        /*002a*/ 	.short	(.L_736 - .L_735)


	//   ....[0]....
.L_735:
        /*002c*/ 	.word	0xffffffff


	//   ....[1]....
        /*0030*/ 	.word	0xffffffff


	//   ....[2]....
        /*0034*/ 	.word	0xffffffff


	//   ....[3]....
        /*0038*/ 	.word	0xffffffff


	//   ....[4]....
        /*003c*/ 	.word	0xffffffff


	//   ....[5]....
        /*0040*/ 	.word	0xffffffff


	//   ....[6]....
        /*0044*/ 	.word	0xffffffff


	//   ....[7]....
        /*0048*/ 	.word	0xffffffff


	//----- nvinfo : EIATTR_COOP_GROUP_INSTR_OFFSETS
	.align		4
.L_736:
        /*004c*/ 	.byte	0x04, 0x28
        /*004e*/ 	.short	(.L_738 - .L_737)


	//   ....[0]....
.L_737:
        /*0050*/ 	.word	0x00001aa0


	//   ....[1]....
        /*0054*/ 	.word	0x00001b20


	//   ....[2]....
        /*0058*/ 	.word	0x00001b50


	//   ....[3]....
        /*005c*/ 	.word	0x00001b80


	//   ....[4]....
        /*0060*/ 	.word	0x00001c30


	//   ....[5]....
        /*0064*/ 	.word	0x00001c60


	//   ....[6]....
        /*0068*/ 	.word	0x00001cb0


	//   ....[7]....
        /*006c*/ 	.word	0x00001d90


	//----- nvinfo : EIATTR_VRC_CTA_INIT_COUNT
	.align		4
.L_738:
        /*0070*/ 	.byte	0x02, 0x4a
	.zero		1
	.zero		1


	//----- nvinfo : EIATTR_EXIT_INSTR_OFFSETS
	.align		4
        /*0074*/ 	.byte	0x04, 0x1c
        /*0076*/ 	.short	(.L_740 - .L_739)


	//   ....[0]....
.L_739:
        /*0078*/ 	.word	0x00004690


	//   ....[1]....
        /*007c*/ 	.word	0x00004b70


	//----- nvinfo : EIATTR_CRS_STACK_SIZE
	.align		4
.L_740:
        /*0080*/ 	.byte	0x04, 0x1e
        /*0082*/ 	.short	(.L_742 - .L_741)
.L_741:
        /*0084*/ 	.word	0x00000000


	//----- nvinfo : EIATTR_CBANK_PARAM_SIZE
	.align		4
.L_742:
        /*0088*/ 	.byte	0x03, 0x19
        /*008a*/ 	.short	0x01d0


	//----- nvinfo : EIATTR_PARAM_CBANK
	.align		4
        /*008c*/ 	.byte	0x04, 0x0a
        /*008e*/ 	.short	(.L_744 - .L_743)
	.align		4
.L_743:
        /*0090*/ 	.word	index@(.nv.constant0._ZN5flash32flash_fwd_splitkv_combine_kernelI23Flash_fwd_kernel_traitsILi64ELi64ELi256ELi4ELb0ELb0EN7cutlass10bfloat16_tE19Flash_kernel_traitsILi64ELi64ELi256ELi4ES3_EELi8ELi4ELb1EEEvNS_16Flash_fwd_paramsE)
        /*0094*/ 	.short	0x0380
        /*0096*/ 	.short	0x01d0


	//----- nvinfo : EIATTR_SW_WAR
	.align		4
.L_744:
        /*0098*/ 	.byte	0x04, 0x36
        /*009a*/ 	.short	(.L_746 - .L_745)
.L_745:
        /*009c*/ 	.word	0x00000008
.L_746:


//--------------------- .nv.info._ZN5flash32flash_fwd_splitkv_combine_kernelI23Flash_fwd_kernel_traitsILi64ELi64ELi256ELi4ELb0ELb0EN7cutlass10bfloat16_tE19Flash_kernel_traitsILi64ELi64ELi256ELi4ES3_EELi8ELi3ELb1EEEvNS_16Flash_fwd_paramsE --------------------------
	.section	.nv.info._ZN5flash32flash_fwd_splitkv_combine_kernelI23Flash_fwd_kernel_traitsILi64ELi64ELi256ELi4ELb0ELb0EN7cutlass10bfloat16_tE19Flash_kernel_traitsILi64ELi64ELi256ELi4ES3_EELi8ELi3ELb1EEEvNS_16Flash_fwd_paramsE,"",@"SHT_CUDA_INFO"
	.sectionflags	@""
	.align	4


	//----- nvinfo : EIATTR_CUDA_API_VERSION
	.align		4
        /*0000*/ 	.byte	0x04, 0x37
        /*0002*/ 	.short	(.L_748 - .L_747)
.L_747:
        /*0004*/ 	.word	0x00000082


	//----- nvinfo : EIATTR_KPARAM_INFO
	.align		4
.L_748:
        /*0008*/ 	.byte	0x04, 0x17
        /*000a*/ 	.short	(.L_750 - .L_749)
.L_749:
        /*000c*/ 	.word	0x00000000
        /*0010*/ 	.short	0x0000
        /*0012*/ 	.short	0x0000
        /*0014*/ 	.byte	0x00, 0xf0, 0x41, 0x07


	//----- nvinfo : EIATTR_SPARSE_MMA_MASK
	.align		4
.L_750:
        /*0018*/ 	.byte	0x03, 0x50
        /*001a*/ 	.short	0x0000


	//----- nvinfo : EIATTR_MAXREG_COUNT
	.align		4
        /*001c*/ 	.byte	0x03, 0x1b
        /*001e*/ 	.short	0x00ff


	//----- nvinfo : EIATTR_NUM_BARRIERS
	.align		4
        /*0020*/ 	.byte	0x02, 0x4c
        /*0022*/ 	.byte	0x01
	.zero		1


	//----- nvinfo : EIATTR_MERCURY_ISA_VERSION
	.align		4
        /*0024*/ 	.byte	0x03, 0x5f
        /*0026*/ 	.short	0x0101


	//----- nvinfo : EIATTR_COOP_GROUP_MASK_REGIDS
	.align		4
        /*0028*/ 	.byte	0x04, 0x29
        /*002a*/ 	.short	(.L_752 - .L_751)


	//   ....[0]....
.L_751:
        /*002c*/ 	.word	0xffffffff


	//   ....[1]....
        /*0030*/ 	.word	0xffffffff


	//   ....[2]....
        /*0034*/ 	.word	0xffffffff


	//   ....[3]....
        /*0038*/ 	.word	0xffffffff


	//   ....[4]....
        /*003c*/ 	.word	0xffffffff


	//   ....[5]....
        /*0040*/ 	.word	0xffffffff


	//----- nvinfo : EIATTR_COOP_GROUP_INSTR_OFFSETS
	.align		4
.L_752:
        /*0044*/ 	.byte	0x04, 0x28
        /*0046*/ 	.short	(.L_754 - .L_753)


	//   ....[0]....
.L_753:
        /*0048*/ 	.word	0x00001c70


	//   ....[1]....
        /*004c*/ 	.word	0x00001c90


	//   ....[2]....
        /*0050*/ 	.word	0x00001cb0


	//   ....[3]....
        /*0054*/ 	.word	0x00001dd0


	//   ....[4]....
        /*0058*/ 	.word	0x00001ea0


	//   ....[5]....
        /*005c*/ 	.word	0x00001ec0


	//----- nvinfo : EIATTR_VRC_CTA_INIT_COUNT
	.align		4
.L_754:
        /*0060*/ 	.byte	0x02, 0x4a
	.zero		1
	.zero		1


	//----- nvinfo : EIATTR_EXIT_INSTR_OFFSETS
	.align		4
        /*0064*/ 	.byte	0x04, 0x1c
        /*0066*/ 	.short	(.L_756 - .L_755)


	//   ....[0]....
.L_755:
        /*0068*/ 	.word	0x00004690


	//   ....[1]....
        /*006c*/ 	.word	0x00004b70


	//----- nvinfo : EIATTR_CRS_STACK_SIZE
	.align		4
.L_756:
        /*0070*/ 	.byte	0x04, 0x1e
        /*0072*/ 	.short	(.L_758 - .L_757)
.L_757:
        /*0074*/ 	.word	0x00000000


	//----- nvinfo : EIATTR_CBANK_PARAM_SIZE
	.align		4
.L_758:
        /*0078*/ 	.byte	0x03, 0x19
        /*007a*/ 	.short	0x01d0


	//----- nvinfo : EIATTR_PARAM_CBANK
	.align		4
        /*007c*/ 	.byte	0x04, 0x0a
        /*007e*/ 	.short	(.L_760 - .L_759)
	.align		4
.L_759:
        /*0080*/ 	.word	index@(.nv.constant0._ZN5flash32flash_fwd_splitkv_combine_kernelI23Flash_fwd_kernel_traitsILi64ELi64ELi256ELi4ELb0ELb0EN7cutlass10bfloat16_tE19Flash_kernel_traitsILi64ELi64ELi256ELi4ES3_EELi8ELi3ELb1EEEvNS_16Flash_fwd_paramsE)
        /*0084*/ 	.short	0x0380
        /*0086*/ 	.short	0x01d0


	//----- nvinfo : EIATTR_SW_WAR
	.align		4
.L_760:
        /*0088*/ 	.byte	0x04, 0x36
        /*008a*/ 	.short	(.L_762 - .L_761)
.L_761:
        /*008c*/ 	.word	0x00000008
.L_762:


//--------------------- .nv.info._ZN5flash32flash_fwd_splitkv_combine_kernelI23Flash_fwd_kernel_traitsILi64ELi64ELi256ELi4ELb0ELb0EN7cutlass10bfloat16_tE19Flash_kernel_traitsILi64ELi64ELi256ELi4ES3_EELi8ELi2ELb1EEEvNS_16Flash_fwd_paramsE --------------------------
	.section	.nv.info._ZN5flash32flash_fwd_splitkv_combine_kernelI23Flash_fwd_kernel_traitsILi64ELi64ELi256ELi4ELb0ELb0EN7cutlass10bfloat16_tE19Flash_kernel_traitsILi64ELi64ELi256ELi4ES3_EELi8ELi2ELb1EEEvNS_16Flash_fwd_paramsE,"",@"SHT_CUDA_INFO"
	.sectionflags	@""
	.align	4


	//----- nvinfo : EIATTR_CUDA_API_VERSION
	.align		4
        /*0000*/ 	.byte	0x04, 0x37
        /*0002*/ 	.short	(.L_764 - .L_763)
.L_763:
        /*0004*/ 	.word	0x00000082


	//----- nvinfo : EIATTR_KPARAM_INFO
	.align		4
.L_764:
        /*0008*/ 	.byte	0x04, 0x17
        /*000a*/ 	.short	(.L_766 - .L_765)
.L_765:
        /*000c*/ 	.word	0x00000000
        /*0010*/ 	.short	0x0000
        /*0012*/ 	.short	0x0000
        /*0014*/ 	.byte	0x00, 0xf0, 0x41, 0x07


	//----- nvinfo : EIATTR_SPARSE_MMA_MASK
	.align		4
.L_766:
        /*0018*/ 	.byte	0x03, 0x50
        /*001a*/ 	.short	0x0000


	//----- nvinfo : EIATTR_MAXREG_COUNT
	.align		4
        /*001c*/ 	.byte	0x03, 0x1b
        /*001e*/ 	.short	0x00ff


	//----- nvinfo : EIATTR_NUM_BARRIERS
	.align		4
        /*0020*/ 	.byte	0x02, 0x4c
        /*0022*/ 	.byte	0x01
	.zero		1


	//----- nvinfo : EIATTR_MERCURY_ISA_VERSION
	.align		4
        /*0024*/ 	.byte	0x03, 0x5f
        /*0026*/ 	.short	0x0101


	//----- nvinfo : EIATTR_COOP_GROUP_MASK_REGIDS
	.align		4
        /*0028*/ 	.byte	0x04, 0x29
        /*002a*/ 	.short	(.L_768 - .L_767)


	//   ....[0]....
.L_767:
        /*002c*/ 	.word	0xffffffff


	//   ....[1]....
        /*0030*/ 	.word	0xffffffff


	//   ....[2]....
        /*0034*/ 	.word	0xffffffff


	//   ....[3]....
        /*0038*/ 	.word	0xffffffff


	//----- nvinfo : EIATTR_COOP_GROUP_INSTR_OFFSETS
	.align		4
.L_768:
        /*003c*/ 	.byte	0x04, 0x28
        /*003e*/ 	.short	(.L_770 - .L_769)


	//   ....[0]....
.L_769:
        /*0040*/ 	.word	0x00001b30


	//   ....[1]....
        /*0044*/ 	.word	0x00001bb0


	//   ....[2]....
        /*0048*/ 	.word	0x00001d30


	//   ....[3]....
        /*004c*/ 	.word	0x00001e30


	//----- nvinfo : EIATTR_VRC_CTA_INIT_COUNT
	.align		4
.L_770:
        /*0050*/ 	.byte	0x02, 0x4a
	.zero		1
	.zero		1


	//----- nvinfo : EIATTR_EXIT_INSTR_OFFSETS
	.align		4
        /*0054*/ 	.byte	0x04, 0x1c
        /*0056*/ 	.short	(.L_772 - .L_771)


	//   ....[0]....
.L_771:
        /*0058*/ 	.word	0x00004630


	//   ....[1]....
        /*005c*/ 	.word	0x00004b10


	//----- nvinfo : EIATTR_CRS_STACK_SIZE
	.align		4
.L_772:
        /*0060*/ 	.byte	0x04, 0x1e
        /*0062*/ 	.short	(.L_774 - .L_773)
.L_773:
        /*0064*/ 	.word	0x00000000


	//----- nvinfo : EIATTR_CBANK_PARAM_SIZE
	.align		4
.L_774:
        /*0068*/ 	.byte	0x03, 0x19
        /*006a*/ 	.short	0x01d0


	//----- nvinfo : EIATTR_PARAM_CBANK
	.align		4
        /*006c*/ 	.byte	0x04, 0x0a
        /*006e*/ 	.short	(.L_776 - .L_775)
	.align		4
.L_775:
        /*0070*/ 	.word	index@(.nv.constant0._ZN5flash32flash_fwd_splitkv_combine_kernelI23Flash_fwd_kernel_traitsILi64ELi64ELi256ELi4ELb0ELb0EN7cutlass10bfloat16_tE19Flash_kernel_traitsILi64ELi64ELi256ELi4ES3_EELi8ELi2ELb1EEEvNS_16Flash_fwd_paramsE)
        /*0074*/ 	.short	0x0380
        /*0076*/ 	.short	0x01d0


	//----- nvinfo : EIATTR_SW_WAR
	.align		4
.L_776:
        /*0078*/ 	.byte	0x04, 0x36
        /*007a*/ 	.short	(.L_778 - .L_777)
.L_777:
        /*007c*/ 	.word	0x00000008
.L_778:


//--------------------- .nv.info._ZN5flash32flash_fwd_splitkv_combine_kernelI23Flash_fwd_kernel_traitsILi64ELi64ELi256ELi4ELb0ELb0EN7cutlass10bfloat16_tE19Flash_kernel_traitsILi64ELi64ELi256ELi4ES3_EELi8ELi1ELb1EEEvNS_16Flash_fwd_paramsE --------------------------
	.section	.nv.info._ZN5flash32flash_fwd_splitkv_combine_kernelI23Flash_fwd_kernel_traitsILi64ELi64ELi256ELi4ELb0ELb0EN7cutlass10bfloat16_tE19Flash_kernel_traitsILi64ELi64ELi256ELi4ES3_EELi8ELi1ELb1EEEvNS_16Flash_fwd_paramsE,"",@"SHT_CUDA_INFO"
	.sectionflags	@""
	.align	4


	//----- nvinfo : EIATTR_CUDA_API_VERSION
	.align		4
        /*0000*/ 	.byte	0x04, 0x37
        /*0002*/ 	.short	(.L_780 - .L_779)
.L_779:
        /*0004*/ 	.word	0x00000082


	//----- nvinfo : EIATTR_KPARAM_INFO
	.align		4
.L_780:
        /*0008*/ 	.byte	0x04, 0x17
        /*000a*/ 	.short	(.L_782 - .L_781)
.L_781:
        /*000c*/ 	.word	0x00000000
        /*0010*/ 	.short	0x0000
        /*0012*/ 	.short	0x0000
        /*0014*/ 	.byte	0x00, 0xf0, 0x41, 0x07


	//----- nvinfo : EIATTR_SPARSE_MMA_MASK
	.align		4
.L_782:
        /*0018*/ 	.byte	0x03, 0x50
        /*001a*/ 	.short	0x0000


	//----- nvinfo : EIATTR_MAXREG_COUNT
	.align		4
        /*001c*/ 	.byte	0x03, 0x1b
        /*001e*/ 	.short	0x00ff


	//----- nvinfo : EIATTR_NUM_BARRIERS
	.align		4
        /*0020*/ 	.byte	0x02, 0x4c
        /*0022*/ 	.byte	0x01
	.zero		1


	//----- nvinfo : EIATTR_MERCURY_ISA_VERSION
	.align		4
        /*0024*/ 	.byte	0x03, 0x5f
        /*0026*/ 	.short	0x0101


	//----- nvinfo : EIATTR_COOP_GROUP_MASK_REGIDS
	.align		4
        /*0028*/ 	.byte	0x04, 0x29
        /*002a*/ 	.short	(.L_784 - .L_783)


	//   ....[0]....
.L_783:
        /*002c*/ 	.word	0xffffffff


	//   ....[1]....
        /*0030*/ 	.word	0xffffffff


	//----- nvinfo : EIATTR_COOP_GROUP_INSTR_OFFSETS
	.align		4
.L_784:
        /*0034*/ 	.byte	0x04, 0x28
        /*0036*/ 	.short	(.L_786 - .L_785)


	//   ....[0]....
.L_785:
        /*0038*/ 	.word	0x00001b50


	//   ....[1]....
        /*003c*/ 	.word	0x00001d60


	//----- nvinfo : EIATTR_VRC_CTA_INIT_COUNT
	.align		4
.L_786:
        /*0040*/ 	.byte	0x02, 0x4a
	.zero		1
	.zero		1


	//----- nvinfo : EIATTR_EXIT_INSTR_OFFSETS
	.align		4
        /*0044*/ 	.byte	0x04, 0x1c
        /*0046*/ 	.short	(.L_788 - .L_787)


	//   ....[0]....
.L_787:
        /*0048*/ 	.word	0x00004600


	//   ....[1]....
        /*004c*/ 	.word	0x00004ae0


	//----- nvinfo : EIATTR_CRS_STACK_SIZE
	.align		4
.L_788:
        /*0050*/ 	.byte	0x04, 0x1e
        /*0052*/ 	.short	(.L_790 - .L_789)
.L_789:
        /*0054*/ 	.word	0x00000000


	//----- nvinfo : EIATTR_CBANK_PARAM_SIZE
	.align		4
.L_790:
        /*0058*/ 	.byte	0x03, 0x19
        /*005a*/ 	.short	0x01d0


	//----- nvinfo : EIATTR_PARAM_CBANK
	.align		4
        /*005c*/ 	.byte	0x04, 0x0a
        /*005e*/ 	.short	(.L_792 - .L_791)
	.align		4
.L_791:
        /*0060*/ 	.word	index@(.nv.constant0._ZN5flash32flash_fwd_splitkv_combine_kernelI23Flash_fwd_kernel_traitsILi64ELi64ELi256ELi4ELb0ELb0EN7cutlass10bfloat16_tE19Flash_kernel_traitsILi64ELi64ELi256ELi4ES3_EELi8ELi1ELb1EEEvNS_16Flash_fwd_paramsE)
        /*0064*/ 	.short	0x0380
        /*0066*/ 	.short	0x01d0


	//----- nvinfo : EIATTR_SW_WAR
	.align		4
.L_792:
        /*0068*/ 	.byte	0x04, 0x36
        /*006a*/ 	.short	(.L_794 - .L_793)
.L_793:
        /*006c*/ 	.word	0x00000008
.L_794:


//--------------------- .nv.info._ZN5flash24flash_fwd_splitkv_kernelI23Flash_fwd_kernel_traitsILi64ELi64ELi256ELi4ELb0ELb0EN7cutlass10bfloat16_tE19Flash_kernel_traitsILi64ELi64ELi256ELi4ES3_EELb1ELb0ELb0ELb0ELb0ELb0ELb0ELb0EEEvNS_16Flash_fwd_paramsE --------------------------
	.section	.nv.info._ZN5flash24flash_fwd_splitkv_kernelI23Flash_fwd_kernel_traitsILi64ELi64ELi256ELi4ELb0ELb0EN7cutlass10bfloat16_tE19Flash_kernel_traitsILi64ELi64ELi256ELi4ES3_EELb1ELb0ELb0ELb0ELb0ELb0ELb0ELb0EEEvNS_16Flash_fwd_paramsE,"",@"SHT_CUDA_INFO"
	.sectionflags	@""
	.align	4


	//----- nvinfo : EIATTR_CUDA_API_VERSION
	.align		4
        /*0000*/ 	.byte	0x04, 0x37
        /*0002*/ 	.short	(.L_796 - .L_795)
.L_795:
        /*0004*/ 	.word	0x00000082


	//----- nvinfo : EIATTR_KPARAM_INFO
	.align		4
.L_796:
        /*0008*/ 	.byte	0x04, 0x17
        /*000a*/ 	.short	(.L_798 - .L_797)
.L_797:
        /*000c*/ 	.word	0x00000000
        /*0010*/ 	.short	0x0000
        /*0012*/ 	.short	0x0000
        /*0014*/ 	.byte	0x00, 0xf0, 0x41, 0x07


	//----- nvinfo : EIATTR_SPARSE_MMA_MASK
	.align		4
.L_798:
        /*0018*/ 	.byte	0x03, 0x50
        /*001a*/ 	.short	0x0000


	//----- nvinfo : EIATTR_MAXREG_COUNT
	.align		4
        /*001c*/ 	.byte	0x03, 0x1b
        /*001e*/ 	.short	0x00ff


	//----- nvinfo : EIATTR_NUM_BARRIERS
	.align		4
        /*0020*/ 	.byte	0x02, 0x4c
        /*0022*/ 	.byte	0x01
	.zero		1


	//----- nvinfo : EIATTR_MERCURY_ISA_VERSION
	.align		4
        /*0024*/ 	.byte	0x03, 0x5f
        /*0026*/ 	.short	0x0101


	//----- nvinfo : EIATTR_COOP_GROUP_MASK_REGIDS
	.align		4
        /*0028*/ 	.byte	0x04, 0x29
        /*002a*/ 	.short	(.L_800 - .L_799)


	//   ....[0]....
.L_799:
        /*002c*/ 	.word	0xffffffff


	//   ....[1]....
        /*0030*/ 	.word	0xffffffff


	//   ....[2]....
        /*0034*/ 	.word	0xffffffff


	//   ....[3]....
        /*0038*/ 	.word	0xffffffff


	//   ....[4]....
        /*003c*/ 	.word	0xffffffff


	//   ....[5]....
        /*0040*/ 	.word	0xffffffff


	//   ....[6]....
        /*0044*/ 	.word	0xffffffff


	//   ....[7]....
        /*0048*/ 	.word	0xffffffff


	//   ....[8]....
        /*004c*/ 	.word	0xffffffff


	//   ....[9]....
        /*0050*/ 	.word	0xffffffff


	//   ....[10]....
        /*0054*/ 	.word	0xffffffff


	//   ....[11]....
        /*0058*/ 	.word	0xffffffff


	//   ....[12]....
        /*005c*/ 	.word	0xffffffff


	//   ....[13]....
        /*0060*/ 	.word	0xffffffff


	//   ....[14]....
        /*0064*/ 	.word	0xffffffff


	//   ....[15]....
        /*0068*/ 	.word	0xffffffff


	//----- nvinfo : EIATTR_COOP_GROUP_INSTR_OFFSETS
	.align		4
.L_800:
        /*006c*/ 	.byte	0x04, 0x28
        /*006e*/ 	.short	(.L_802 - .L_801)


	//   ....[0]....
.L_801:
        /*0070*/ 	.word	0x00007660


	//   ....[1]....
        /*0074*/ 	.word	0x000076c0


	//   ....[2]....
        /*0078*/ 	.word	0x00007730


	//   ....[3]....
        /*007c*/ 	.word	0x00007760


	//   ....[4]....
        /*0080*/ 	.word	0x0000e070


	//   ....[5]....
        /*0084*/ 	.word	0x0000e090


	//   ....[6]....
        /*0088*/ 	.word	0x0000e0c0


	//   ....[7]....
        /*008c*/ 	.word	0x0000e0d0


	//   ....[8]....
        /*0090*/ 	.word	0x00013bf0


	//   ....[9]....
        /*0094*/ 	.word	0x00013c10


	//   ....[10]....
        /*0098*/ 	.word	0x00013c50


	//   ....[11]....
        /*009c*/ 	.word	0x00013c60


	//   ....[12]....
        /*00a0*/ 	.word	0x000167b0


	//   ....[13]....
        /*00a4*/ 	.word	0x000167f0


	//   ....[14]....
        /*00a8*/ 	.word	0x000168a0


	//   ....[15]....
        /*00ac*/ 	.word	0x000168b0


	//----- nvinfo : EIATTR_VRC_CTA_INIT_COUNT
	.align		4
.L_802:
        /*00b0*/ 	.byte	0x02, 0x4a
	.zero		1
	.zero		1


	//----- nvinfo : EIATTR_EXIT_INSTR_OFFSETS
	.align		4
        /*00b4*/ 	.byte	0x04, 0x1c
        /*00b6*/ 	.short	(.L_804 - .L_803)


	//   ....[0]....
.L_803:
        /*00b8*/ 	.word	0x00000340


	//   ....[1]....
        /*00bc*/ 	.word	0x00000b40


	//   ....[2]....
        /*00c0*/ 	.word	0x00000b70


	//   ....[3]....
        /*00c4*/ 	.word	0x000174d0


	//   ....[4]....
        /*00c8*/ 	.word	0x00017590


	//----- nvinfo : EIATTR_CRS_STACK_SIZE
	.align		4
.L_804:
        /*00cc*/ 	.byte	0x04, 0x1e
        /*00ce*/ 	.short	(.L_806 - .L_805)
.L_805:
        /*00d0*/ 	.word	0x00000000


	//----- nvinfo : EIATTR_CBANK_PARAM_SIZE
	.align		4
.L_806:
        /*00d4*/ 	.byte	0x03, 0x19
        /*00d6*/ 	.short	0x01d0


	//----- nvinfo : EIATTR_PARAM_CBANK
	.align		4
        /*00d8*/ 	.byte	0x04, 0x0a
        /*00da*/ 	.short	(.L_808 - .L_807)
	.align		4
.L_807:
        /*00dc*/ 	.word	index@(.nv.constant0._ZN5flash24flash_fwd_splitkv_kernelI23Flash_fwd_kernel_traitsILi64ELi64ELi256ELi4ELb0ELb0EN7cutlass10bfloat16_tE19Flash_kernel_traitsILi64ELi64ELi256ELi4ES3_EELb1ELb0ELb0ELb0ELb0ELb0ELb0ELb0EEEvNS_16Flash_fwd_paramsE)
        /*00e0*/ 	.short	0x0380
        /*00e2*/ 	.short	0x01d0


	//----- nvinfo : EIATTR_SW_WAR
	.align		4
.L_808:
        /*00e4*/ 	.byte	0x04, 0x36
        /*00e6*/ 	.short	(.L_810 - .L_809)
.L_809:
        /*00e8*/ 	.word	0x00000008
.L_810:


//--------------------- .nv.info._ZN5flash24flash_fwd_splitkv_kernelI23Flash_fwd_kernel_traitsILi64ELi64ELi256ELi4ELb0ELb0EN7cutlass10bfloat16_tE19Flash_kernel_traitsILi64ELi64ELi256ELi4ES3_EELb1ELb0ELb0ELb0ELb0ELb1ELb0ELb0EEEvNS_16Flash_fwd_paramsE --------------------------
	.section	.nv.info._ZN5flash24flash_fwd_splitkv_kernelI23Flash_fwd_kernel_traitsILi64ELi64ELi256ELi4ELb0ELb0EN7cutlass10bfloat16_tE19Flash_kernel_traitsILi64ELi64ELi256ELi4ES3_EELb1ELb0ELb0ELb0ELb0ELb1ELb0ELb0EEEvNS_16Flash_fwd_paramsE,"",@"SHT_CUDA_INFO"
	.sectionflags	@""
	.align	4


	//----- nvinfo : EIATTR_CUDA_API_VERSION
	.align		4
        /*0000*/ 	.byte	0x04, 0x37
        /*0002*/ 	.short	(.L_812 - .L_811)
.L_811:
        /*0004*/ 	.word	0x00000082


	//----- nvinfo : EIATTR_KPARAM_INFO
	.align		4
.L_812:
        /*0008*/ 	.byte	0x04, 0x17
        /*000a*/ 	.short	(.L_814 - .L_813)
.L_813:
        /*000c*/ 	.word	0x00000000
        /*0010*/ 	.short	0x0000
        /*0012*/ 	.short	0x0000
        /*0014*/ 	.byte	0x00, 0xf0, 0x41, 0x07


	//----- nvinfo : EIATTR_SPARSE_MMA_MASK
	.align		4
.L_814:
        /*0018*/ 	.byte	0x03, 0x50
        /*001a*/ 	.short	0x0000


	//----- nvinfo : EIATTR_MAXREG_COUNT
	.align		4
        /*001c*/ 	.byte	0x03, 0x1b
        /*001e*/ 	.short	0x00ff


	//----- nvinfo : EIATTR_NUM_BARRIERS
	.align		4
        /*0020*/ 	.byte	0x02, 0x4c
        /*0022*/ 	.byte	0x01
	.zero		1


	//----- nvinfo : EIATTR_ANNOTATIONS
	.align		4
        /*0024*/ 	.byte	0x04, 0x55
        /*0026*/ 	.short	(.L_816 - .L_815)


	//   ....[0]....
.L_815:
        /*0028*/ 	.word	0x00000001
        /*002c*/ 	.byte	0xe0, 0x02, 0x00, 0x00, 0x01, 0x00, 0x00, 0x00, 0x00, 0x05, 0x00, 0x00, 0x01, 0x00, 0x00, 0x00
        /* <DEDUP_REMOVED lines=37> */
        /*028c*/ 	.byte	0x30, 0xa3, 0x01, 0x00


	//----- nvinfo : EIATTR_MERCURY_ISA_VERSION
	.align		4
.L_816:
        /*0290*/ 	.byte	0x03, 0x5f
        /*0292*/ 	.short	0x0101


	//----- nvinfo : EIATTR_COOP_GROUP_MASK_REGIDS
	.align		4
        /*0294*/ 	.byte	0x04, 0x29
        /*0296*/ 	.short	(.L_818 - .L_817)


	//   ....[0]....
.L_817:
        /*0298*/ 	.word	0xffffffff


	//   ....[1]....
        /*029c*/ 	.word	0xffffffff


	//   ....[2]....
        /*02a0*/ 	.word	0xffffffff


	//   ....[3]....
        /*02a4*/ 	.word	0xffffffff


	//   ....[4]....
        /*02a8*/ 	.word	0xffffffff


	//   ....[5]....
        /*02ac*/ 	.word	0xffffffff


	//   ....[6]....
        /*02b0*/ 	.word	0xffffffff


	//   ....[7]....
        /*02b4*/ 	.word	0xffffffff


	//   ....[8]....
        /*02b8*/ 	.word	0xffffffff


	//   ....[9]....
        /*02bc*/ 	.word	0xffffffff


	//   ....[10]....
        /*02c0*/ 	.word	0xffffffff


	//   ....[11]....
        /*02c4*/ 	.word	0xffffffff


	//   ....[12]....
        /*02c8*/ 	.word	0xffffffff


	//   ....[13]....
        /*02cc*/ 	.word	0xffffffff


	//   ....[14]....
        /*02d0*/ 	.word	0xffffffff


	//   ....[15]....
        /*02d4*/ 	.word	0xffffffff


	//----- nvinfo : EIATTR_COOP_GROUP_INSTR_OFFSETS
	.align		4
.L_818:
        /*02d8*/ 	.byte	0x04, 0x28
        /*02da*/ 	.short	(.L_820 - .L_819)


	//   ....[0]....
.L_819:
        /*02dc*/ 	.word	0x00008850


	//   ....[1]....
        /*02e0*/ 	.word	0x000089f0


	//   ....[2]....
        /*02e4*/ 	.word	0x00008a00


	//   ....[3]....
        /*02e8*/ 	.word	0x00008a50


	//   ....[4]....
        /*02ec*/ 	.word	0x000107b0


	//   ....[5]....
        /*02f0*/ 	.word	0x00010800


	//   ....[6]....
        /*02f4*/ 	.word	0x00010820


	//   ....[7]....
        /*02f8*/ 	.word	0x00010840


	//   ....[8]....
        /*02fc*/ 	.word	0x00017640


	//   ....[9]....
        /*0300*/ 	.word	0x00017660


	//   ....[10]....
        /*0304*/ 	.word	0x000176c0


	//   ....[11]....
        /*0308*/ 	.word	0x000176d0


	//   ....[12]....
        /*030c*/ 	.word	0x0001a400


	//   ....[13]....
        /*0310*/ 	.word	0x0001a410


	//   ....[14]....
        /*0314*/ 	.word	0x0001a440


	//   ....[15]....
        /*0318*/ 	.word	0x0001a450


	//----- nvinfo : EIATTR_VRC_CTA_INIT_COUNT
	.align		4
.L_820:
        /*031c*/ 	.byte	0x02, 0x4a
	.zero		1
	.zero		1


	//----- nvinfo : EIATTR_EXIT_INSTR_OFFSETS
	.align		4
        /*0320*/ 	.byte	0x04, 0x1c
        /*0322*/ 	.short	(.L_822 - .L_821)


	//   ....[0]....
.L_821:
        /*0324*/ 	.word	0x00000360


	//   ....[1]....
        /*0328*/ 	.word	0x00000b80


	//   ....[2]....
        /*032c*/ 	.word	0x00000bb0


	//   ....[3]....
        /*0330*/ 	.word	0x0001b080


	//   ....[4]....
        /*0334*/ 	.word	0x0001b150


	//----- nvinfo : EIATTR_CRS_STACK_SIZE
	.align		4
.L_822:
        /*0338*/ 	.byte	0x04, 0x1e
        /*033a*/ 	.short	(.L_824 - .L_823)
.L_823:
        /*033c*/ 	.word	0x00000000


	//----- nvinfo : EIATTR_CBANK_PARAM_SIZE
	.align		4
.L_824:
        /*0340*/ 	.byte	0x03, 0x19
        /*0342*/ 	.short	0x01d0


	//----- nvinfo : EIATTR_PARAM_CBANK
	.align		4
        /*0344*/ 	.byte	0x04, 0x0a
        /*0346*/ 	.short	(.L_826 - .L_825)
	.align		4
.L_825:
        /*0348*/ 	.word	index@(.nv.constant0._ZN5flash24flash_fwd_splitkv_kernelI23Flash_fwd_kernel_traitsILi64ELi64ELi256ELi4ELb0ELb0EN7cutlass10bfloat16_tE19Flash_kernel_traitsILi64ELi64ELi256ELi4ES3_EELb1ELb0ELb0ELb0ELb0ELb1ELb0ELb0EEEvNS_16Flash_fwd_paramsE)
        /*034c*/ 	.short	0x0380
        /*034e*/ 	.short	0x01d0


	//----- nvinfo : EIATTR_SW_WAR
	.align		4
.L_826:
        /*0350*/ 	.byte	0x04, 0x36
        /*0352*/ 	.short	(.L_828 - .L_827)
.L_827:
        /*0354*/ 	.word	0x00000008
.L_828:


//--------------------- .nv.info._ZN5flash24flash_fwd_splitkv_kernelI23Flash_fwd_kernel_traitsILi64ELi64ELi256ELi4ELb0ELb0EN7cutlass10bfloat16_tE19Flash_kernel_traitsILi64ELi64ELi256ELi4ES3_EELb1ELb0ELb0ELb0ELb0ELb0ELb0ELb1EEEvNS_16Flash_fwd_paramsE --------------------------
	.section	.nv.info._ZN5flash24flash_fwd_splitkv_kernelI23Flash_fwd_kernel_traitsILi64ELi64ELi256ELi4ELb0ELb0EN7cutlass10bfloat16_tE19Flash_kernel_traitsILi64ELi64ELi256ELi4ES3_EELb1ELb0ELb0ELb0ELb0ELb0ELb0ELb1EEEvNS_16Flash_fwd_paramsE,"",@"SHT_CUDA_INFO"
	.sectionflags	@""
	.align	4


	//----- nvinfo : EIATTR_CUDA_API_VERSION
	.align		4
        /*0000*/ 	.byte	0x04, 0x37
        /*0002*/ 	.short	(.L_830 - .L_829)
.L_829:
        /*0004*/ 	.word	0x00000082


	//----- nvinfo : EIATTR_KPARAM_INFO
	.align		4
.L_830:
        /*0008*/ 	.byte	0x04, 0x17
        /*000a*/ 	.short	(.L_832 - .L_831)
.L_831:
        /*000c*/ 	.word	0x00000000
        /*0010*/ 	.short	0x0000
        /*0012*/ 	.short	0x0000
        /*0014*/ 	.byte	0x00, 0xf0, 0x41, 0x07


	//----- nvinfo : EIATTR_SPARSE_MMA_MASK
	.align		4
.L_832:
        /*0018*/ 	.byte	0x03, 0x50
        /*001a*/ 	.short	0x0000


	//----- nvinfo : EIATTR_MAXREG_COUNT
	.align		4
        /*001c*/ 	.byte	0x03, 0x1b
        /*001e*/ 	.short	0x00ff


	//----- nvinfo : EIATTR_NUM_BARRIERS
	.align		4
        /*0020*/ 	.byte	0x02, 0x4c
        /*0022*/ 	.byte	0x01
	.zero		1


	//----- nvinfo : EIATTR_MERCURY_ISA_VERSION
	.align		4
        /*0024*/ 	.byte	0x03, 0x5f
        /*0026*/ 	.short	0x0101


	//----- nvinfo : EIATTR_COOP_GROUP_MASK_REGIDS
	.align		4
        /*0028*/ 	.byte	0x04, 0x29
        /*002a*/ 	.short	(.L_834 - .L_833)


	//   ....[0]....
.L_833:
        /*002c*/ 	.word	0xffffffff


	//   ....[1]....
        /*0030*/ 	.word	0xffffffff


	//   ....[2]....
        /*0034*/ 	.word	0xffffffff


	//   ....[3]....
        /*0038*/ 	.word	0xffffffff


	//   ....[4]....
        /*003c*/ 	.word	0xffffffff


	//   ....[5]....
        /*0040*/ 	.word	0xffffffff


	//   ....[6]....
        /*0044*/ 	.word	0xffffffff


	//   ....[7]....
        /*0048*/ 	.word	0xffffffff


	//   ....[8]....
        /*004c*/ 	.word	0xffffffff


	//   ....[9]....
        /*0050*/ 	.word	0xffffffff


	//   ....[10]....
        /*0054*/ 	.word	0xffffffff


	//   ....[11]....
        /*0058*/ 	.word	0xffffffff


	//   ....[12]....
        /*005c*/ 	.word	0xffffffff


	//   ....[13]....
        /*0060*/ 	.word	0xffffffff


	//   ....[14]....
        /*0064*/ 	.word	0xffffffff


	//   ....[15]....
        /*0068*/ 	.word	0xffffffff


	//----- nvinfo : EIATTR_COOP_GROUP_INSTR_OFFSETS
	.align		4
.L_834:
        /*006c*/ 	.byte	0x04, 0x28
        /*006e*/ 	.short	(.L_836 - .L_835)


	//   ....[0]....
.L_835:
        /*0070*/ 	.word	0x00016470


	//   ....[1]....
        /*0074*/ 	.word	0x00016580


	//   ....[2]....
        /*0078*/ 	.word	0x000165a0


	//   ....[3]....
        /*007c*/ 	.word	0x00016670


	//   ....[4]....
        /*0080*/ 	.word	0x0001cc50


	//   ....[5]....
        /*0084*/ 	.word	0x0001cc80


	//   ....[6]....
        /*0088*/ 	.word	0x0001ccd0


	//   ....[7]....
        /*008c*/ 	.word	0x0001cce0


	//   ....[8]....
        /*0090*/ 	.word	0x00022490


	//   ....[9]....
        /*0094*/ 	.word	0x000224b0


	//   ....[10]....
        /*0098*/ 	.word	0x000224f0


	//   ....[11]....
        /*009c*/ 	.word	0x00022500


	//   ....[12]....
        /*00a0*/ 	.word	0x00025050


	//   ....[13]....
        /*00a4*/ 	.word	0x00025090


	//   ....[14]....
        /*00a8*/ 	.word	0x00025150


	//   ....[15]....
        /*00ac*/ 	.word	0x00025160


	//----- nvinfo : EIATTR_VRC_CTA_INIT_COUNT
	.align		4
.L_836:
        /*00b0*/ 	.byte	0x02, 0x4a
	.zero		1
	.zero		1


	//----- nvinfo : EIATTR_EXIT_INSTR_OFFSETS
	.align		4
        /*00b4*/ 	.byte	0x04, 0x1c
        /*00b6*/ 	.short	(.L_838 - .L_837)


	//   ....[0]....
.L_837:
        /*00b8*/ 	.word	0x00000340


	//   ....[1]....
        /*00bc*/ 	.word	0x00000b40


	//   ....[2]....
        /*00c0*/ 	.word	0x00000b70


	//   ....[3]....
        /*00c4*/ 	.word	0x00025da0


	//   ....[4]....
        /*00c8*/ 	.word	0x00025e60


	//----- nvinfo : EIATTR_CRS_STACK_SIZE
	.align		4
.L_838:
        /*00cc*/ 	.byte	0x04, 0x1e
        /*00ce*/ 	.short	(.L_840 - .L_839)
.L_839:
        /*00d0*/ 	.word	0x00000000


	//----- nvinfo : EIATTR_CBANK_PARAM_SIZE
	.align		4
.L_840:
        /*00d4*/ 	.byte	0x03, 0x19
        /*00d6*/ 	.short	0x01d0


	//----- nvinfo : EIATTR_PARAM_CBANK
	.align		4
        /*00d8*/ 	.byte	0x04, 0x0a
        /*00da*/ 	.short	(.L_842 - .L_841)
	.align		4
.L_841:
        /*00dc*/ 	.word	index@(.nv.constant0._ZN5flash24flash_fwd_splitkv_kernelI23Flash_fwd_kernel_traitsILi64ELi64ELi256ELi4ELb0ELb0EN7cutlass10bfloat16_tE19Flash_kernel_traitsILi64ELi64ELi256ELi4ES3_EELb1ELb0ELb0ELb0ELb0ELb0ELb0ELb1EEEvNS_16Flash_fwd_paramsE)
        /*00e0*/ 	.short	0x0380
        /*00e2*/ 	.short	0x01d0


	//----- nvinfo : EIATTR_SW_WAR
	.align		4
.L_842:
        /*00e4*/ 	.byte	0x04, 0x36
        /*00e6*/ 	.short	(.L_844 - .L_843)
.L_843:
        /*00e8*/ 	.word	0x00000008
.L_844:


//--------------------- .nv.info._ZN5flash24flash_fwd_splitkv_kernelI23Flash_fwd_kernel_traitsILi64ELi64ELi256ELi4ELb0ELb0EN7cutlass10bfloat16_tE19Flash_kernel_traitsILi64ELi64ELi256ELi4ES3_EELb1ELb0ELb0ELb0ELb0ELb1ELb0ELb1EEEvNS_16Flash_fwd_paramsE --------------------------
	.section	.nv.info._ZN5flash24flash_fwd_splitkv_kernelI23Flash_fwd_kernel_traitsILi64ELi64ELi256ELi4ELb0ELb0EN7cutlass10bfloat16_tE19Flash_kernel_traitsILi64ELi64ELi256ELi4ES3_EELb1ELb0ELb0ELb0ELb0ELb1ELb0ELb1EEEvNS_16Flash_fwd_paramsE,"",@"SHT_CUDA_INFO"
	.sectionflags	@""
	.align	4


	//----- nvinfo : EIATTR_CUDA_API_VERSION
	.align		4
        /*0000*/ 	.byte	0x04, 0x37
        /*0002*/ 	.short	(.L_846 - .L_845)
.L_845:
        /*0004*/ 	.word	0x00000082


	//----- nvinfo : EIATTR_KPARAM_INFO
	.align		4
.L_846:
        /*0008*/ 	.byte	0x04, 0x17
        /*000a*/ 	.short	(.L_848 - .L_847)
.L_847:
        /*000c*/ 	.word	0x00000000
        /*0010*/ 	.short	0x0000
        /*0012*/ 	.short	0x0000
        /*0014*/ 	.byte	0x00, 0xf0, 0x41, 0x07


	//----- nvinfo : EIATTR_SPARSE_MMA_MASK
	.align		4
.L_848:
        /*0018*/ 	.byte	0x03, 0x50
        /*001a*/ 	.short	0x0000


	//----- nvinfo : EIATTR_MAXREG_COUNT
	.align		4
        /*001c*/ 	.byte	0x03, 0x1b
        /*001e*/ 	.short	0x00ff


	//----- nvinfo : EIATTR_NUM_BARRIERS
	.align		4
        /*0020*/ 	.byte	0x02, 0x4c
        /*0022*/ 	.byte	0x01
	.zero		1


	//----- nvinfo : EIATTR_ANNOTATIONS
	.align		4
        /*0024*/ 	.byte	0x04, 0x55
        /*0026*/ 	.short	(.L_850 - .L_849)


	//   ....[0]....
.L_849:
        /* <DEDUP_REMOVED lines=43> */


	//----- nvinfo : EIATTR_MERCURY_ISA_VERSION
	.align		4
.L_850:
        /*02c0*/ 	.byte	0x03, 0x5f
        /*02c2*/ 	.short	0x0101


	//----- nvinfo : EIATTR_COOP_GROUP_MASK_REGIDS
	.align		4
        /*02c4*/ 	.byte	0x04, 0x29
        /*02c6*/ 	.short	(.L_852 - .L_851)


	//   ....[0]....
.L_851:
        /*02c8*/ 	.word	0xffffffff


	//   ....[1]....
        /*02cc*/ 	.word	0xffffffff


	//   ....[2]....
        /*02d0*/ 	.word	0xffffffff


	//   ....[3]....
        /*02d4*/ 	.word	0xffffffff


	//   ....[4]....
        /*02d8*/ 	.word	0xffffffff


	//   ....[5]....
        /*02dc*/ 	.word	0xffffffff


	//   ....[6]....
        /*02e0*/ 	.word	0xffffffff


	//   ....[7]....
        /*02e4*/ 	.word	0xffffffff


	//   ....[8]....
        /*02e8*/ 	.word	0xffffffff


	//   ....[9]....
        /*02ec*/ 	.word	0xffffffff


	//   ....[10]....
        /*02f0*/ 	.word	0xffffffff


	//   ....[11]....
        /*02f4*/ 	.word	0xffffffff


	//   ....[12]....
        /*02f8*/ 	.word	0xffffffff


	//   ....[13]....
        /*02fc*/ 	.word	0xffffffff


	//   ....[14]....
        /*0300*/ 	.word	0xffffffff


	//   ....[15]....
        /*0304*/ 	.word	0xffffffff


	//----- nvinfo : EIATTR_COOP_GROUP_INSTR_OFFSETS
	.align		4
.L_852:
        /*0308*/ 	.byte	0x04, 0x28
        /*030a*/ 	.short	(.L_854 - .L_853)


	//   ....[0]....
.L_853:
        /*030c*/ 	.word	0x00018040


	//   ....[1]....
        /*0310*/ 	.word	0x000181f0


	//   ....[2]....
        /*0314*/ 	.word	0x00018200


	//   ....[3]....
        /*0318*/ 	.word	0x00018250


	//   ....[4]....
        /*031c*/ 	.word	0x0001fc00


	//   ....[5]....
        /*0320*/ 	.word	0x0001fc50


	//   ....[6]....
        /*0324*/ 	.word	0x0001fc70


	//   ....[7]....
        /*0328*/ 	.word	0x0001fc90


	//   ....[8]....
        /*032c*/ 	.word	0x00026780


	//   ....[9]....
        /*0330*/ 	.word	0x000267b0


	//   ....[10]....
        /*0334*/ 	.word	0x00026810


	//   ....[11]....
        /*0338*/ 	.word	0x00026820


	//   ....[12]....
        /*033c*/ 	.word	0x00029530


	//   ....[13]....
        /*0340*/ 	.word	0x00029540


	//   ....[14]....
        /*0344*/ 	.word	0x00029570


	//   ....[15]....
        /*0348*/ 	.word	0x00029580


	//----- nvinfo : EIATTR_VRC_CTA_INIT_COUNT
	.align		4
.L_854:
        /*034c*/ 	.byte	0x02, 0x4a
	.zero		1
	.zero		1


	//----- nvinfo : EIATTR_EXIT_INSTR_OFFSETS
	.align		4
        /*0350*/ 	.byte	0x04, 0x1c
        /*0352*/ 	.short	(.L_856 - .L_855)


	//   ....[0]....
.L_855:
        /*0354*/ 	.word	0x00000370


	//   ....[1]....
        /*0358*/ 	.word	0x00000b90


	//   ....[2]....
        /*035c*/ 	.word	0x00000bc0


	//   ....[3]....
        /*0360*/ 	.word	0x0002a1d0


	//   ....[4]....
        /*0364*/ 	.word	0x0002a2a0


	//----- nvinfo : EIATTR_CRS_STACK_SIZE
	.align		4
.L_856:
        /*0368*/ 	.byte	0x04, 0x1e
        /*036a*/ 	.short	(.L_858 - .L_857)
.L_857:
        /*036c*/ 	.word	0x00000000


	//----- nvinfo : EIATTR_CBANK_PARAM_SIZE
	.align		4
.L_858:
        /*0370*/ 	.byte	0x03, 0x19
        /*0372*/ 	.short	0x01d0


	//----- nvinfo : EIATTR_PARAM_CBANK
	.align		4
        /*0374*/ 	.byte	0x04, 0x0a
        /*0376*/ 	.short	(.L_860 - .L_859)
	.align		4
.L_859:
        /*0378*/ 	.word	index@(.nv.constant0._ZN5flash24flash_fwd_splitkv_kernelI23Flash_fwd_kernel_traitsILi64ELi64ELi256ELi4ELb0ELb0EN7cutlass10bfloat16_tE19Flash_kernel_traitsILi64ELi64ELi256ELi4ES3_EELb1ELb0ELb0ELb0ELb0ELb1ELb0ELb1EEEvNS_16Flash_fwd_paramsE)
        /*037c*/ 	.short	0x0380
        /*037e*/ 	.short	0x01d0


	//----- nvinfo : EIATTR_SW_WAR
	.align		4
.L_860:
        /*0380*/ 	.byte	0x04, 0x36
        /*0382*/ 	.short	(.L_862 - .L_861)
.L_861:
        /*0384*/ 	.word	0x00000008
.L_862:


//--------------------- .nv.info._ZN5flash24flash_fwd_splitkv_kernelI23Flash_fwd_kernel_traitsILi64ELi64ELi256ELi4ELb0ELb0EN7cutlass10bfloat16_tE19Flash_kernel_traitsILi64ELi64ELi256ELi4ES3_EELb1ELb0ELb0ELb0ELb0ELb0ELb1ELb0EEEvNS_16Flash_fwd_paramsE --------------------------
	.section	.nv.info._ZN5flash24flash_fwd_splitkv_kernelI23Flash_fwd_kernel_traitsILi64ELi64ELi256ELi4ELb0ELb0EN7cutlass10bfloat16_tE19Flash_kernel_traitsILi64ELi64ELi256ELi4ES3_EELb1ELb0ELb0ELb0ELb0ELb0ELb1ELb0EEEvNS_16Flash_fwd_paramsE,"",@"SHT_CUDA_INFO"
	.sectionflags	@""
	.align	4


	//----- nvinfo : EIATTR_CUDA_API_VERSION
	.align		4
        /*0000*/ 	.byte	0x04, 0x37
        /*0002*/ 	.short	(.L_864 - .L_863)
.L_863:
        /*0004*/ 	.word	0x00000082


	//----- nvinfo : EIATTR_KPARAM_INFO
	.align		4
.L_864:
        /*0008*/ 	.byte	0x04, 0x17
        /*000a*/ 	.short	(.L_866 - .L_865)
.L_865:
        /*000c*/ 	.word	0x00000000
        /*0010*/ 	.short	0x0000
        /*0012*/ 	.short	0x0000
        /*0014*/ 	.byte	0x00, 0xf0, 0x41, 0x07


	//----- nvinfo : EIATTR_SPARSE_MMA_MASK
	.align		4
.L_866:
        /*0018*/ 	.byte	0x03, 0x50
        /*001a*/ 	.short	0x0000


	//----- nvinfo : EIATTR_MAXREG_COUNT
	.align		4
        /*001c*/ 	.byte	0x03, 0x1b
        /*001e*/ 	.short	0x00ff


	//----- nvinfo : EIATTR_NUM_BARRIERS
	.align		4
        /*0020*/ 	.byte	0x02, 0x4c
        /*0022*/ 	.byte	0x01
	.zero		1


	//----- nvinfo : EIATTR_MERCURY_ISA_VERSION
	.align		4
        /*0024*/ 	.byte	0x03, 0x5f
        /*0026*/ 	.short	0x0101


	//----- nvinfo : EIATTR_INT_WARP_WIDE_INSTR_OFFSETS
	.align		4
        /*0028*/ 	.byte	0x04, 0x31
        /*002a*/ 	.short	(.L_868 - .L_867)


	//   ....[0]....
.L_867:
        /*002c*/ 	.word	0x00005cf0


	//   ....[1]....
        /*0030*/ 	.word	0x0000ae50


	//----- nvinfo : EIATTR_COOP_GROUP_MASK_REGIDS
	.align		4
.L_868:
        /*0034*/ 	.byte	0x04, 0x29
        /*0036*/ 	.short	(.L_870 - .L_869)


	//   ....[0]....
.L_869:
        /*0038*/ 	.word	0xffffffff


	//   ....[1]....
        /*003c*/ 	.word	0xffffffff


	//   ....[2]....
        /*0040*/ 	.word	0xffffffff


	//   ....[3]....
        /*0044*/ 	.word	0xffffffff


	//   ....[4]....
        /*0048*/ 	.word	0xffffffff


	//   ....[5]....
        /*004c*/ 	.word	0xffffffff


	//   ....[6]....
        /*0050*/ 	.word	0xffffffff


	//   ....[7]....
        /*0054*/ 	.word	0xffffffff


	//   ....[8]....
        /*0058*/ 	.word	0xffffffff


	//   ....[9]....
        /*005c*/ 	.word	0xffffffff


	//   ....[10]....
        /*0060*/ 	.word	0xffffffff


	//   ....[11]....
        /*0064*/ 	.word	0xffffffff


	//   ....[12]....
        /*0068*/ 	.word	0xffffffff


	//   ....[13]....
        /*006c*/ 	.word	0xffffffff


	//   ....[14]....
        /*0070*/ 	.word	0xffffffff


	//   ....[15]....
        /*0074*/ 	.word	0xffffffff


	//----- nvinfo : EIATTR_COOP_GROUP_INSTR_OFFSETS
	.align		4
.L_870:
        /*0078*/ 	.byte	0x04, 0x28
        /*007a*/ 	.short	(.L_872 - .L_871)


	//   ....[0]....
.L_871:
        /*007c*/ 	.word	0x00007d40


	//   ....[1]....
        /*0080*/ 	.word	0x00007e50


	//   ....[2]....
        /*0084*/ 	.word	0x00007e60


	//   ....[3]....
        /*0088*/ 	.word	0x00007f50


	//   ....[4]....
        /*008c*/ 	.word	0x0000e980


	//   ....[5]....
        /*0090*/ 	.word	0x0000e9a0


	//   ....[6]....
        /*0094*/ 	.word	0x0000e9d0


	//   ....[7]....
        /*0098*/ 	.word	0x0000e9e0


	//   ....[8]....
        /*009c*/ 	.word	0x00014580


	//   ....[9]....
        /*00a0*/ 	.word	0x00014590


	//   ....[10]....
        /*00a4*/ 	.word	0x000145d0


	//   ....[11]....
        /*00a8*/ 	.word	0x000145e0


	//   ....[12]....
        /*00ac*/ 	.word	0x00017120


	//   ....[13]....
        /*00b0*/ 	.word	0x00017160


	//   ....[14]....
        /*00b4*/ 	.word	0x00017270


	//   ....[15]....
        /*00b8*/ 	.word	0x00017280


	//----- nvinfo : EIATTR_VRC_CTA_INIT_COUNT
	.align		4
.L_872:
        /*00bc*/ 	.byte	0x02, 0x4a
	.zero		1
	.zero		1


	//----- nvinfo : EIATTR_EXIT_INSTR_OFFSETS
	.align		4
        /*00c0*/ 	.byte	0x04, 0x1c
        /*00c2*/ 	.short	(.L_874 - .L_873)


	//   ....[0]....
.L_873:
        /*00c4*/ 	.word	0x00000640


	//   ....[1]....
        /*00c8*/ 	.word	0x00000e90


	//   ....[2]....
        /*00cc*/ 	.word	0x00000ec0


	//   ....[3]....
        /*00d0*/ 	.word	0x00017be0


	//   ....[4]....
        /*00d4*/ 	.word	0x00017c00


	//----- nvinfo : EIATTR_CRS_STACK_SIZE
	.align		4
.L_874:
        /*00d8*/ 	.byte	0x04, 0x1e
        /*00da*/ 	.short	(.L_876 - .L_875)
.L_875:
        /*00dc*/ 	.word	0x00000000


	//----- nvinfo : EIATTR_CBANK_PARAM_SIZE
	.align		4
.L_876:
        /*00e0*/ 	.byte	0x03, 0x19
        /*00e2*/ 	.short	0x01d0


	//----- nvinfo : EIATTR_PARAM_CBANK
	.align		4
        /*00e4*/ 	.byte	0x04, 0x0a
        /*00e6*/ 	.short	(.L_878 - .L_877)
	.align		4
.L_877:
        /*00e8*/ 	.word	index@(.nv.constant0._ZN5flash24flash_fwd_splitkv_kernelI23Flash_fwd_kernel_traitsILi64ELi64ELi256ELi4ELb0ELb0EN7cutlass10bfloat16_tE19Flash_kernel_traitsILi64ELi64ELi256ELi4ES3_EELb1ELb0ELb0ELb0ELb0ELb0ELb1ELb0EEEvNS_16Flash_fwd_paramsE)
        /*00ec*/ 	.short	0x0380
        /*00ee*/ 	.short	0x01d0


	//----- nvinfo : EIATTR_SW_WAR
	.align		4
.L_878:
        /*00f0*/ 	.byte	0x04, 0x36
        /*00f2*/ 	.short	(.L_880 - .L_879)
.L_879:
        /*00f4*/ 	.word	0x00000008
.L_880:


//--------------------- .nv.info._ZN5flash24flash_fwd_splitkv_kernelI23Flash_fwd_kernel_traitsILi64ELi64ELi256ELi4ELb0ELb0EN7cutlass10bfloat16_tE19Flash_kernel_traitsILi64ELi64ELi256ELi4ES3_EELb1ELb0ELb0ELb0ELb0ELb1ELb1ELb0EEEvNS_16Flash_fwd_paramsE --------------------------
	.section	.nv.info._ZN5flash24flash_fwd_splitkv_kernelI23Flash_fwd_kernel_traitsILi64ELi64ELi256ELi4ELb0ELb0EN7cutlass10bfloat16_tE19Flash_kernel_traitsILi64ELi64ELi256ELi4ES3_EELb1ELb0ELb0ELb0ELb0ELb1ELb1ELb0EEEvNS_16Flash_fwd_paramsE,"",@"SHT_CUDA_INFO"
	.sectionflags	@""
	.align	4


	//----- nvinfo : EIATTR_CUDA_API_VERSION
	.align		4
        /*0000*/ 	.byte	0x04, 0x37
        /*0002*/ 	.short	(.L_882 - .L_881)
.L_881:
        /*0004*/ 	.word	0x00000082


	//----- nvinfo : EIATTR_KPARAM_INFO
	.align		4
.L_882:
        /*0008*/ 	.byte	0x04, 0x17
        /*000a*/ 	.short	(.L_884 - .L_883)
.L_883:
        /*000c*/ 	.word	0x00000000
        /*0010*/ 	.short	0x0000
        /*0012*/ 	.short	0x0000
        /*0014*/ 	.byte	0x00, 0xf0, 0x41, 0x07


	//----- nvinfo : EIATTR_SPARSE_MMA_MASK
	.align		4
.L_884:
        /*0018*/ 	.byte	0x03, 0x50
        /*001a*/ 	.short	0x0000


	//----- nvinfo : EIATTR_MAXREG_COUNT
	.align		4
        /*001c*/ 	.byte	0x03, 0x1b
        /*001e*/ 	.short	0x00ff


	//----- nvinfo : EIATTR_NUM_BARRIERS
	.align		4
        /*0020*/ 	.byte	0x02, 0x4c
        /*0022*/ 	.byte	0x01
	.zero		1


	//----- nvinfo : EIATTR_ANNOTATIONS
	.align		4
        /*0024*/ 	.byte	0x04, 0x55
        /*0026*/ 	.short	(.L_886 - .L_885)


	//   ....[0]....
.L_885:
        /* <DEDUP_REMOVED lines=33> */
        /*022c*/ 	.byte	0x90, 0xab, 0x01, 0x00, 0x01, 0x00, 0x00, 0x00, 0xc0, 0xab, 0x01, 0x00


	//----- nvinfo : EIATTR_MERCURY_ISA_VERSION
	.align		4
.L_886:
        /*0238*/ 	.byte	0x03, 0x5f
        /*023a*/ 	.short	0x0101


	//----- nvinfo : EIATTR_INT_WARP_WIDE_INSTR_OFFSETS
	.align		4
        /*023c*/ 	.byte	0x04, 0x31
        /*023e*/ 	.short	(.L_888 - .L_887)


	//   ....[0]....
.L_887:
        /*0240*/ 	.word	0x00007010


	//   ....[1]....
        /*0244*/ 	.word	0x0000c1c0


	//----- nvinfo : EIATTR_COOP_GROUP_MASK_REGIDS
	.align		4
.L_888:
        /*0248*/ 	.byte	0x04, 0x29
        /*024a*/ 	.short	(.L_890 - .L_889)


	//   ....[0]....
.L_889:
        /*024c*/ 	.word	0xffffffff


	//   ....[1]....
        /*0250*/ 	.word	0xffffffff


	//   ....[2]....
        /*0254*/ 	.word	0xffffffff


	//   ....[3]....
        /*0258*/ 	.word	0xffffffff


	//   ....[4]....
        /*025c*/ 	.word	0xffffffff


	//   ....[5]....
        /*0260*/ 	.word	0xffffffff


	//   ....[6]....
        /*0264*/ 	.word	0xffffffff


	//   ....[7]....
        /*0268*/ 	.word	0xffffffff


	//   ....[8]....
        /*026c*/ 	.word	0xffffffff


	//   ....[9]....
        /*0270*/ 	.word	0xffffffff


	//   ....[10]....
        /*0274*/ 	.word	0xffffffff


	//   ....[11]....
        /*0278*/ 	.word	0xffffffff


	//   ....[12]....
        /*027c*/ 	.word	0xffffffff


	//   ....[13]....
        /*0280*/ 	.word	0xffffffff


	//   ....[14]....
        /*0284*/ 	.word	0xffffffff


	//   ....[15]....
        /*0288*/ 	.word	0xffffffff


	//----- nvinfo : EIATTR_COOP_GROUP_INSTR_OFFSETS
	.align		4
.L_890:
        /*028c*/ 	.byte	0x04, 0x28
        /*028e*/ 	.short	(.L_892 - .L_891)


	//   ....[0]....
.L_891:
        /*0290*/ 	.word	0x00008fb0


	//   ....[1]....
        /*0294*/ 	.word	0x00009140


	//   ....[2]....
        /*0298*/ 	.word	0x00009150


	//   ....[3]....
        /*029c*/ 	.word	0x000091a0


	//   ....[4]....
        /*02a0*/ 	.word	0x00011080


	//   ....[5]....
        /*02a4*/ 	.word	0x000110d0


	//   ....[6]....
        /*02a8*/ 	.word	0x000110f0


	//   ....[7]....
        /*02ac*/ 	.word	0x00011110


	//   ....[8]....
        /*02b0*/ 	.word	0x00017f30


	//   ....[9]....
        /*02b4*/ 	.word	0x00017f50


	//   ....[10]....
        /*02b8*/ 	.word	0x00017fb0


	//   ....[11]....
        /*02bc*/ 	.word	0x00017fc0


	//   ....[12]....
        /*02c0*/ 	.word	0x0001ad40


	//   ....[13]....
        /*02c4*/ 	.word	0x0001ad50


	//   ....[14]....
        /*02c8*/ 	.word	0x0001ad80


	//   ....[15]....
        /*02cc*/ 	.word	0x0001ad90


	//----- nvinfo : EIATTR_VRC_CTA_INIT_COUNT
	.align		4
.L_892:
        /*02d0*/ 	.byte	0x02, 0x4a
	.zero		1
	.zero		1


	//----- nvinfo : EIATTR_EXIT_INSTR_OFFSETS
	.align		4
        /*02d4*/ 	.byte	0x04, 0x1c
        /*02d6*/ 	.short	(.L_894 - .L_893)


	//   ....[0]....
.L_893:
        /*02d8*/ 	.word	0x00000650


	//   ....[1]....
        /*02dc*/ 	.word	0x00000ea0


	//   ....[2]....
        /*02e0*/ 	.word	0x00000ed0


	//   ....[3]....
        /*02e4*/ 	.word	0x0001b670


	//   ....[4]....
        /*02e8*/ 	.word	0x0001b690


	//----- nvinfo : EIATTR_CRS_STACK_SIZE
	.align		4
.L_894:
        /*02ec*/ 	.byte	0x04, 0x1e
        /*02ee*/ 	.short	(.L_896 - .L_895)
.L_895:
        /*02f0*/ 	.word	0x00000000


	//----- nvinfo : EIATTR_CBANK_PARAM_SIZE
	.align		4
.L_896:
        /*02f4*/ 	.byte	0x03, 0x19
        /*02f6*/ 	.short	0x01d0


	//----- nvinfo : EIATTR_PARAM_CBANK
	.align		4
        /*02f8*/ 	.byte	0x04, 0x0a
        /*02fa*/ 	.short	(.L_898 - .L_897)
	.align		4
.L_897:
        /*02fc*/ 	.word	index@(.nv.constant0._ZN5flash24flash_fwd_splitkv_kernelI23Flash_fwd_kernel_traitsILi64ELi64ELi256ELi4ELb0ELb0EN7cutlass10bfloat16_tE19Flash_kernel_traitsILi64ELi64ELi256ELi4ES3_EELb1ELb0ELb0ELb0ELb0ELb1ELb1ELb0EEEvNS_16Flash_fwd_paramsE)
        /*0300*/ 	.short	0x0380
        /*0302*/ 	.short	0x01d0


	//----- nvinfo : EIATTR_SW_WAR
	.align		4
.L_898:
        /*0304*/ 	.byte	0x04, 0x36
        /*0306*/ 	.short	(.L_900 - .L_899)
.L_899:
        /*0308*/ 	.word	0x00000008
.L_900:


//--------------------- .nv.info._ZN5flash24flash_fwd_splitkv_kernelI23Flash_fwd_kernel_traitsILi64ELi64ELi256ELi4ELb0ELb0EN7cutlass10bfloat16_tE19Flash_kernel_traitsILi64ELi64ELi256ELi4ES3_EELb1ELb0ELb0ELb0ELb0ELb0ELb1ELb1EEEvNS_16Flash_fwd_paramsE --------------------------
	.section	.nv.info._ZN5flash24flash_fwd_splitkv_kernelI23Flash_fwd_kernel_traitsILi64ELi64ELi256ELi4ELb0ELb0EN7cutlass10bfloat16_tE19Flash_kernel_traitsILi64ELi64ELi256ELi4ES3_EELb1ELb0ELb0ELb0ELb0ELb0ELb1ELb1EEEvNS_16Flash_fwd_paramsE,"",@"SHT_CUDA_INFO"
	.sectionflags	@""
	.align	4


	//----- nvinfo : EIATTR_CUDA_API_VERSION
	.align		4
        /*0000*/ 	.byte	0x04, 0x37
        /*0002*/ 	.short	(.L_902 - .L_901)
.L_901:
        /*0004*/ 	.word	0x00000082


	//----- nvinfo : EIATTR_KPARAM_INFO
	.align		4
.L_902:
        /*0008*/ 	.byte	0x04, 0x17
        /*000a*/ 	.short	(.L_904 - .L_903)
.L_903:
        /*000c*/ 	.word	0x00000000
        /*0010*/ 	.short	0x0000
        /*0012*/ 	.short	0x0000
        /*0014*/ 	.byte	0x00, 0xf0, 0x41, 0x07


	//----- nvinfo : EIATTR_SPARSE_MMA_MASK
	.align		4
.L_904:
        /*0018*/ 	.byte	0x03, 0x50
        /*001a*/ 	.short	0x0000


	//----- nvinfo : EIATTR_MAXREG_COUNT
	.align		4
        /*001c*/ 	.byte	0x03, 0x1b
        /*001e*/ 	.short	0x00ff


	//----- nvinfo : EIATTR_NUM_BARRIERS
	.align		4
        /*0020*/ 	.byte	0x02, 0x4c
        /*0022*/ 	.byte	0x01
	.zero		1


	//----- nvinfo : EIATTR_MERCURY_ISA_VERSION
	.align		4
        /*0024*/ 	.byte	0x03, 0x5f
        /*0026*/ 	.short	0x0101


	//----- nvinfo : EIATTR_COOP_GROUP_MASK_REGIDS
	.align		4
        /*0028*/ 	.byte	0x04, 0x29
        /*002a*/ 	.short	(.L_906 - .L_905)


	//   ....[0]....
.L_905:
        /*002c*/ 	.word	0xffffffff


	//   ....[1]....
        /*0030*/ 	.word	0xffffffff


	//   ....[2]....
        /*0034*/ 	.word	0xffffffff


	//   ....[3]....
        /*0038*/ 	.word	0xffffffff


	//   ....[4]....
        /*003c*/ 	.word	0xffffffff


	//   ....[5]....
        /*0040*/ 	.word	0xffffffff


	//   ....[6]....
        /*0044*/ 	.word	0xffffffff


	//   ....[7]....
        /*0048*/ 	.word	0xffffffff


	//   ....[8]....
        /*004c*/ 	.word	0xffffffff


	//   ....[9]....
        /*0050*/ 	.word	0xffffffff


	//   ....[10]....
        /*0054*/ 	.word	0xffffffff


	//   ....[11]....
        /*0058*/ 	.word	0xffffffff


	//   ....[12]....
        /*005c*/ 	.word	0xffffffff


	//   ....[13]....
        /*0060*/ 	.word	0xffffffff


	//   ....[14]....
        /*0064*/ 	.word	0xffffffff


	//   ....[15]....
        /*0068*/ 	.word	0xffffffff


	//----- nvinfo : EIATTR_COOP_GROUP_INSTR_OFFSETS
	.align		4
.L_906:
        /*006c*/ 	.byte	0x04, 0x28
        /*006e*/ 	.short	(.L_908 - .L_907)


	//   ....[0]....
.L_907:
        /*0070*/ 	.word	0x00016a70


	//   ....[1]....
        /*0074*/ 	.word	0x00016b10


	//   ....[2]....
        /*0078*/ 	.word	0x00016b60


	//   ....[3]....
        /*007c*/ 	.word	0x00016bb0


	//   ....[4]....
        /*0080*/ 	.word	0x0001d200


	//   ....[5]....
        /*0084*/ 	.word	0x0001d220


	//   ....[6]....
        /*0088*/ 	.word	0x0001d260


	//   ....[7]....
        /*008c*/ 	.word	0x0001d270


	//   ....[8]....
        /*0090*/ 	.word	0x00022b10


	//   ....[9]....
        /*0094*/ 	.word	0x00022b20


	//   ....[10]....
        /*0098*/ 	.word	0x00022b60


	//   ....[11]....
        /*009c*/ 	.word	0x00022b70


	//   ....[12]....
        /*00a0*/ 	.word	0x000256b0


	//   ....[13]....
        /*00a4*/ 	.word	0x000256f0


	//   ....[14]....
        /*00a8*/ 	.word	0x00025880


	//   ....[15]....
        /*00ac*/ 	.word	0x000258a0


	//----- nvinfo : EIATTR_VRC_CTA_INIT_COUNT
	.align		4
.L_908:
        /*00b0*/ 	.byte	0x02, 0x4a
	.zero		1
	.zero		1


	//----- nvinfo : EIATTR_EXIT_INSTR_OFFSETS
	.align		4
        /*00b4*/ 	.byte	0x04, 0x1c
        /*00b6*/ 	.short	(.L_910 - .L_909)


	//   ....[0]....
.L_909:
        /*00b8*/ 	.word	0x00000640


	//   ....[1]....
        /*00bc*/ 	.word	0x00000eb0


	//   ....[2]....
        /*00c0*/ 	.word	0x00000ee0


	//   ....[3]....
        /*00c4*/ 	.word	0x000261a0


	//   ....[4]....
        /*00c8*/ 	.word	0x000261c0


	//----- nvinfo : EIATTR_CRS_STACK_SIZE
	.align		4
.L_910:
        /*00cc*/ 	.byte	0x04, 0x1e
        /*00ce*/ 	.short	(.L_912 - .L_911)
.L_911:
        /*00d0*/ 	.word	0x00000000


	//----- nvinfo : EIATTR_CBANK_PARAM_SIZE
	.align		4
.L_912:
        /*00d4*/ 	.byte	0x03, 0x19
        /*00d6*/ 	.short	0x01d0


	//----- nvinfo : EIATTR_PARAM_CBANK
	.align		4
        /*00d8*/ 	.byte	0x04, 0x0a
        /*00da*/ 	.short	(.L_914 - .L_913)
	.align		4
.L_913:
        /*00dc*/ 	.word	index@(.nv.constant0._ZN5flash24flash_fwd_splitkv_kernelI23Flash_fwd_kernel_traitsILi64ELi64ELi256ELi4ELb0ELb0EN7cutlass10bfloat16_tE19Flash_kernel_traitsILi64ELi64ELi256ELi4ES3_EELb1ELb0ELb0ELb0ELb0ELb0ELb1ELb1EEEvNS_16Flash_fwd_paramsE)
        /*00e0*/ 	.short	0x0380
        /*00e2*/ 	.short	0x01d0


	//----- nvinfo : EIATTR_SW_WAR
	.align		4
.L_914:
        /*00e4*/ 	.byte	0x04, 0x36
        /*00e6*/ 	.short	(.L_916 - .L_915)
.L_915:
        /*00e8*/ 	.word	0x00000008
.L_916:


//--------------------- .nv.info._ZN5flash24flash_fwd_splitkv_kernelI23Flash_fwd_kernel_traitsILi64ELi64ELi256ELi4ELb0ELb0EN7cutlass10bfloat16_tE19Flash_kernel_traitsILi64ELi64ELi256ELi4ES3_EELb1ELb0ELb0ELb0ELb0ELb1ELb1ELb1EEEvNS_16Flash_fwd_paramsE --------------------------
	.section	.nv.info._ZN5flash24flash_fwd_splitkv_kernelI23Flash_fwd_kernel_traitsILi64ELi64ELi256ELi4ELb0ELb0EN7cutlass10bfloat16_tE19Flash_kernel_traitsILi64ELi64ELi256ELi4ES3_EELb1ELb0ELb0ELb0ELb0ELb1ELb1ELb1EEEvNS_16Flash_fwd_paramsE,"",@"SHT_CUDA_INFO"
	.sectionflags	@""
	.align	4


	//----- nvinfo : EIATTR_CUDA_API_VERSION
	.align		4
        /*0000*/ 	.byte	0x04, 0x37
        /*0002*/ 	.short	(.L_918 - .L_917)
.L_917:
        /*0004*/ 	.word	0x00000082


	//----- nvinfo : EIATTR_KPARAM_INFO
	.align		4
.L_918:
        /*0008*/ 	.byte	0x04, 0x17
        /*000a*/ 	.short	(.L_920 - .L_919)
.L_919:
        /*000c*/ 	.word	0x00000000
        /*0010*/ 	.short	0x0000
        /*0012*/ 	.short	0x0000
        /*0014*/ 	.byte	0x00, 0xf0, 0x41, 0x07


	//----- nvinfo : EIATTR_SPARSE_MMA_MASK
	.align		4
.L_920:
        /*0018*/ 	.byte	0x03, 0x50
        /*001a*/ 	.short	0x0000


	//----- nvinfo : EIATTR_MAXREG_COUNT
	.align		4
        /*001c*/ 	.byte	0x03, 0x1b
        /*001e*/ 	.short	0x00ff


	//----- nvinfo : EIATTR_NUM_BARRIERS
	.align		4
        /*0020*/ 	.byte	0x02, 0x4c
        /*0022*/ 	.byte	0x01
	.zero		1


	//----- nvinfo : EIATTR_ANNOTATIONS
	.align		4
        /*0024*/ 	.byte	0x04, 0x55
        /*0026*/ 	.short	(.L_922 - .L_921)


	//   ....[0]....
.L_921:
        /* <DEDUP_REMOVED lines=34> */


	//----- nvinfo : EIATTR_MERCURY_ISA_VERSION
	.align		4
.L_922:
        /*0230*/ 	.byte	0x03, 0x5f
        /*0232*/ 	.short	0x0101


	//----- nvinfo : EIATTR_COOP_GROUP_MASK_REGIDS
	.align		4
        /*0234*/ 	.byte	0x04, 0x29
        /*0236*/ 	.short	(.L_924 - .L_923)


	//   ....[0]....
.L_923:
        /*0238*/ 	.word	0xffffffff


	//   ....[1]....
        /*023c*/ 	.word	0xffffffff


	//   ....[2]....
        /*0240*/ 	.word	0xffffffff


	//   ....[3]....
        /*0244*/ 	.word	0xffffffff


	//   ....[4]....
        /*0248*/ 	.word	0xffffffff


	//   ....[5]....
        /*024c*/ 	.word	0xffffffff


	//   ....[6]....
        /*0250*/ 	.word	0xffffffff


	//   ....[7]....
        /*0254*/ 	.word	0xffffffff


	//   ....[8]....
        /*0258*/ 	.word	0xffffffff


	//   ....[9]....
        /*025c*/ 	.word	0xffffffff


	//   ....[10]....
        /*0260*/ 	.word	0xffffffff


	//   ....[11]....
        /*0264*/ 	.word	0xffffffff


	//   ....[12]....
        /*0268*/ 	.word	0xffffffff


	//   ....[13]....
        /*026c*/ 	.word	0xffffffff


	//   ....[14]....
        /*0270*/ 	.word	0xffffffff


	//   ....[15]....
        /*0274*/ 	.word	0xffffffff


	//----- nvinfo : EIATTR_COOP_GROUP_INSTR_OFFSETS
	.align		4
.L_924:
        /*0278*/ 	.byte	0x04, 0x28
        /*027a*/ 	.short	(.L_926 - .L_925)


	//   ....[0]....
.L_925:
        /*027c*/ 	.word	0x00018510


	//   ....[1]....
        /*0280*/ 	.word	0x000186b0


	//   ....[2]....
        /*0284*/ 	.word	0x000186c0


	//   ....[3]....
        /*0288*/ 	.word	0x00018710


	//   ....[4]....
        /*028c*/ 	.word	0x000201c0


	//   ....[5]....
        /*0290*/ 	.word	0x00020210


	//   ....[6]....
        /*0294*/ 	.word	0x00020230


	//   ....[7]....
        /*0298*/ 	.word	0x00020250


	//   ....[8]....
        /*029c*/ 	.word	0x00026e00


	//   ....[9]....
        /*02a0*/ 	.word	0x00026e20


	//   ....[10]....
        /*02a4*/ 	.word	0x00026e80


	//   ....[11]....
        /*02a8*/ 	.word	0x00026e90


	//   ....[12]....
        /*02ac*/ 	.word	0x00029be0


	//   ....[13]....
        /*02b0*/ 	.word	0x00029bf0


	//   ....[14]....
        /*02b4*/ 	.word	0x00029c20


	//   ....[15]....
        /*02b8*/ 	.word	0x00029c30


	//----- nvinfo : EIATTR_VRC_CTA_INIT_COUNT
	.align		4
.L_926:
        /*02bc*/ 	.byte	0x02, 0x4a
	.zero		1
	.zero		1


	//----- nvinfo : EIATTR_EXIT_INSTR_OFFSETS
	.align		4
        /*02c0*/ 	.byte	0x04, 0x1c
        /*02c2*/ 	.short	(.L_928 - .L_927)


	//   ....[0]....
.L_927:
        /*02c4*/ 	.word	0x00000650


	//   ....[1]....
        /*02c8*/ 	.word	0x00000ec0


	//   ....[2]....
        /*02cc*/ 	.word	0x00000ef0


	//   ....[3]....
        /*02d0*/ 	.word	0x0002a570


	//   ....[4]....
        /*02d4*/ 	.word	0x0002a590


	//----- nvinfo : EIATTR_CRS_STACK_SIZE
	.align		4
.L_928:
        /*02d8*/ 	.byte	0x04, 0x1e
        /*02da*/ 	.short	(.L_930 - .L_929)
.L_929:
        /*02dc*/ 	.word	0x00000000


	//----- nvinfo : EIATTR_CBANK_PARAM_SIZE
	.align		4
.L_930:
        /*02e0*/ 	.byte	0x03, 0x19
        /*02e2*/ 	.short	0x01d0


	//----- nvinfo : EIATTR_PARAM_CBANK
	.align		4
        /*02e4*/ 	.byte	0x04, 0x0a
        /*02e6*/ 	.short	(.L_932 - .L_931)
	.align		4
.L_931:
        /*02e8*/ 	.word	index@(.nv.constant0._ZN5flash24flash_fwd_splitkv_kernelI23Flash_fwd_kernel_traitsILi64ELi64ELi256ELi4ELb0ELb0EN7cutlass10bfloat16_tE19Flash_kernel_traitsILi64ELi64ELi256ELi4ES3_EELb1ELb0ELb0ELb0ELb0ELb1ELb1ELb1EEEvNS_16Flash_fwd_paramsE)
        /*02ec*/ 	.short	0x0380
        /*02ee*/ 	.short	0x01d0


	//----- nvinfo : EIATTR_SW_WAR
	.align		4
.L_932:
        /*02f0*/ 	.byte	0x04, 0x36
        /*02f2*/ 	.short	(.L_934 - .L_933)
.L_933:
        /*02f4*/ 	.word	0x00000008
.L_934:


//--------------------- .nv.info._ZN5flash24flash_fwd_splitkv_kernelI23Flash_fwd_kernel_traitsILi64ELi64ELi256ELi4ELb0ELb0EN7cutlass10bfloat16_tE19Flash_kernel_traitsILi64ELi64ELi256ELi4ES3_EELb1ELb0ELb0ELb1ELb1ELb0ELb0ELb0EEEvNS_16Flash_fwd_paramsE --------------------------
	.section	.nv.info._ZN5flash24flash_fwd_splitkv_kernelI23Flash_fwd_kernel_traitsILi64ELi64ELi256ELi4ELb0ELb0EN7cutlass10bfloat16_tE19Flash_kernel_traitsILi64ELi64ELi256ELi4ES3_EELb1ELb0ELb0ELb1ELb1ELb0ELb0ELb0EEEvNS_16Flash_fwd_paramsE,"",@"SHT_CUDA_INFO"
	.sectionflags	@""
	.align	4


	//----- nvinfo : EIATTR_CUDA_API_VERSION
	.align		4
        /*0000*/ 	.byte	0x04, 0x37
        /*0002*/ 	.short	(.L_936 - .L_935)
.L_935:
        /*0004*/ 	.word	0x00000082


	//----- nvinfo : EIATTR_KPARAM_INFO
	.align		4
.L_936:
        /*0008*/ 	.byte	0x04, 0x17
        /*000a*/ 	.short	(.L_938 - .L_937)
.L_937:
        /*000c*/ 	.word	0x00000000
        /*0010*/ 	.short	0x0000
        /*0012*/ 	.short	0x0000
        /*0014*/ 	.byte	0x00, 0xf0, 0x41, 0x07


	//----- nvinfo : EIATTR_SPARSE_MMA_MASK
	.align		4
.L_938:
        /*0018*/ 	.byte	0x03, 0x50
        /*001a*/ 	.short	0x0000


	//----- nvinfo : EIATTR_MAXREG_COUNT
	.align		4
        /*001c*/ 	.byte	0x03, 0x1b
        /*001e*/ 	.short	0x00ff


	//----- nvinfo : EIATTR_NUM_BARRIERS
	.align		4
        /*0020*/ 	.byte	0x02, 0x4c
        /*0022*/ 	.byte	0x01
	.zero		1


	//----- nvinfo : EIATTR_MERCURY_ISA_VERSION
	.align		4
        /*0024*/ 	.byte	0x03, 0x5f
        /*0026*/ 	.short	0x0101


	//----- nvinfo : EIATTR_COOP_GROUP_MASK_REGIDS
	.align		4
        /*0028*/ 	.byte	0x04, 0x29
        /*002a*/ 	.short	(.L_940 - .L_939)


	//   ....[0]....
.L_939:
        /*002c*/ 	.word	0xffffffff


	//   ....[1]....
        /*0030*/ 	.word	0xffffffff


	//   ....[2]....
        /*0034*/ 	.word	0xffffffff


	//   ....[3]....
        /*0038*/ 	.word	0xffffffff


	//   ....[4]....
        /*003c*/ 	.word	0xffffffff


	//   ....[5]....
        /*0040*/ 	.word	0xffffffff


	//   ....[6]....
        /*0044*/ 	.word	0xffffffff


	//   ....[7]....
        /*0048*/ 	.word	0xffffffff


	//   ....[8]....
        /*004c*/ 	.word	0xffffffff


	//   ....[9]....
        /*0050*/ 	.word	0xffffffff


	//   ....[10]....
        /*0054*/ 	.word	0xffffffff


	//   ....[11]....
        /*0058*/ 	.word	0xffffffff


	//----- nvinfo : EIATTR_COOP_GROUP_INSTR_OFFSETS
	.align		4
.L_940:
        /*005c*/ 	.byte	0x04, 0x28
        /*005e*/ 	.short	(.L_942 - .L_941)


	//   ....[0]....
.L_941:
        /*0060*/ 	.word	0x00004b00


	//   ....[1]....
        /*0064*/ 	.word	0x00004b80


	//   ....[2]....
        /*0068*/ 	.word	0x00004ba0


	//   ....[3]....
        /*006c*/ 	.word	0x00004bc0


	//   ....[4]....
        /*0070*/ 	.word	0x000097a0


	//   ....[5]....
        /*0074*/ 	.word	0x000097b0


	//   ....[6]....
        /*0078*/ 	.word	0x000097f0


	//   ....[7]....
        /*007c*/ 	.word	0x00009800


	//   ....[8]....
        /*0080*/ 	.word	0x0000c360


	//   ....[9]....
        /*0084*/ 	.word	0x0000c3a0


	//   ....[10]....
        /*0088*/ 	.word	0x0000c4e0


	//   ....[11]....
        /*008c*/ 	.word	0x0000c510


	//----- nvinfo : EIATTR_VRC_CTA_INIT_COUNT
	.align		4
.L_942:
        /*0090*/ 	.byte	0x02, 0x4a
	.zero		1
	.zero		1


	//----- nvinfo : EIATTR_EXIT_INSTR_OFFSETS
	.align		4
        /*0094*/ 	.byte	0x04, 0x1c
        /*0096*/ 	.short	(.L_944 - .L_943)


	//   ....[0]....
.L_943:
        /*0098*/ 	.word	0x00000170


	//   ....[1]....
        /*009c*/ 	.word	0x000006b0


	//   ....[2]....
        /*00a0*/ 	.word	0x000006e0


	//   ....[3]....
        /*00a4*/ 	.word	0x0000ce50


	//----- nvinfo : EIATTR_CRS_STACK_SIZE
	.align		4
.L_944:
        /*00a8*/ 	.byte	0x04, 0x1e
        /*00aa*/ 	.short	(.L_946 - .L_945)
.L_945:
        /*00ac*/ 	.word	0x00000000


	//----- nvinfo : EIATTR_CBANK_PARAM_SIZE
	.align		4
.L_946:
        /*00b0*/ 	.byte	0x03, 0x19
        /*00b2*/ 	.short	0x01d0


	//----- nvinfo : EIATTR_PARAM_CBANK
	.align		4
        /*00b4*/ 	.byte	0x04, 0x0a
        /*00b6*/ 	.short	(.L_948 - .L_947)
	.align		4
.L_947:
        /*00b8*/ 	.word	index@(.nv.constant0._ZN5flash24flash_fwd_splitkv_kernelI23Flash_fwd_kernel_traitsILi64ELi64ELi256ELi4ELb0ELb0EN7cutlass10bfloat16_tE19Flash_kernel_traitsILi64ELi64ELi256ELi4ES3_EELb1ELb0ELb0ELb1ELb1ELb0ELb0ELb0EEEvNS_16Flash_fwd_paramsE)
        /*00bc*/ 	.short	0x0380
        /*00be*/ 	.short	0x01d0


	//----- nvinfo : EIATTR_SW_WAR
	.align		4
.L_948:
        /*00c0*/ 	.byte	0x04, 0x36
        /*00c2*/ 	.short	(.L_950 - .L_949)
.L_949:
        /*00c4*/ 	.word	0x00000008
.L_950:


//--------------------- .nv.info._ZN5flash24flash_fwd_splitkv_kernelI23Flash_fwd_kernel_traitsILi64ELi64ELi256ELi4ELb0ELb0EN7cutlass10bfloat16_tE19Flash_kernel_traitsILi64ELi64ELi256ELi4ES3_EELb1ELb0ELb0ELb1ELb1ELb1ELb0ELb0EEEvNS_16Flash_fwd_paramsE --------------------------
	.section	.nv.info._ZN5flash24flash_fwd_splitkv_kernelI23Flash_fwd_kernel_traitsILi64ELi64ELi256ELi4ELb0ELb0EN7cutlass10bfloat16_tE19Flash_kernel_traitsILi64ELi64ELi256ELi4ES3_EELb1ELb0ELb0ELb1ELb1ELb1ELb0ELb0EEEvNS_16Flash_fwd_paramsE,"",@"SHT_CUDA_INFO"
	.sectionflags	@""
	.align	4


	//----- nvinfo : EIATTR_CUDA_API_VERSION
	.align		4
        /*0000*/ 	.byte	0x04, 0x37
        /*0002*/ 	.short	(.L_952 - .L_951)
.L_951:
        /*0004*/ 	.word	0x00000082


	//----- nvinfo : EIATTR_KPARAM_INFO
	.align		4
.L_952:
        /*0008*/ 	.byte	0x04, 0x17
        /*000a*/ 	.short	(.L_954 - .L_953)
.L_953:
        /*000c*/ 	.word	0x00000000
        /*0010*/ 	.short	0x0000
        /*0012*/ 	.short	0x0000
        /*0014*/ 	.byte	0x00, 0xf0, 0x41, 0x07


	//----- nvinfo : EIATTR_SPARSE_MMA_MASK
	.align		4
.L_954:
        /*0018*/ 	.byte	0x03, 0x50
        /*001a*/ 	.short	0x0000


	//----- nvinfo : EIATTR_MAXREG_COUNT
	.align		4
        /*001c*/ 	.byte	0x03, 0x1b
        /*001e*/ 	.short	0x00ff


	//----- nvinfo : EIATTR_NUM_BARRIERS
	.align		4
        /*0020*/ 	.byte	0x02, 0x4c
        /*0022*/ 	.byte	0x01
	.zero		1


	//----- nvinfo : EIATTR_ANNOTATIONS
	.align		4
        /*0024*/ 	.byte	0x04, 0x55
        /*0026*/ 	.short	(.L_956 - .L_955)


	//   ....[0]....
.L_955:
        /* <DEDUP_REMOVED lines=18> */


	//----- nvinfo : EIATTR_MERCURY_ISA_VERSION
	.align		4
.L_956:
        /*0130*/ 	.byte	0x03, 0x5f
        /*0132*/ 	.short	0x0101


	//----- nvinfo : EIATTR_COOP_GROUP_MASK_REGIDS
	.align		4
        /*0134*/ 	.byte	0x04, 0x29
        /*0136*/ 	.short	(.L_958 - .L_957)


	//   ....[0]....
.L_957:
        /*0138*/ 	.word	0xffffffff


	//   ....[1]....
        /*013c*/ 	.word	0xffffffff


	//   ....[2]....
        /*0140*/ 	.word	0xffffffff


	//   ....[3]....
        /*0144*/ 	.word	0xffffffff


	//   ....[4]....
        /*0148*/ 	.word	0xffffffff


	//   ....[5]....
        /*014c*/ 	.word	0xffffffff


	//   ....[6]....
        /*0150*/ 	.word	0xffffffff


	//   ....[7]....
        /*0154*/ 	.word	0xffffffff


	//   ....[8]....
        /*0158*/ 	.word	0xffffffff


	//   ....[9]....
        /*015c*/ 	.word	0xffffffff


	//   ....[10]....
        /*0160*/ 	.word	0xffffffff


	//   ....[11]....
        /*0164*/ 	.word	0xffffffff


	//----- nvinfo : EIATTR_COOP_GROUP_INSTR_OFFSETS
	.align		4
.L_958:
        /*0168*/ 	.byte	0x04, 0x28
        /*016a*/ 	.short	(.L_960 - .L_959)


	//   ....[0]....
.L_959:
        /*016c*/ 	.word	0x00005d00


	//   ....[1]....
        /*0170*/ 	.word	0x00005d80


	//   ....[2]....
        /*0174*/ 	.word	0x00005d90


	//   ....[3]....
        /*0178*/ 	.word	0x00005dc0


	//   ....[4]....
        /*017c*/ 	.word	0x0000bc50


	//   ....[5]....
        /*0180*/ 	.word	0x0000bc70


	//   ....[6]....
        /*0184*/ 	.word	0x0000bcd0


	//   ....[7]....
        /*0188*/ 	.word	0x0000bce0


	//   ....[8]....
        /*018c*/ 	.word	0x0000ea20


	//   ....[9]....
        /*0190*/ 	.word	0x0000ea30


	//   ....[10]....
        /*0194*/ 	.word	0x0000ea60


	//   ....[11]....
        /*0198*/ 	.word	0x0000ea70


	//----- nvinfo : EIATTR_VRC_CTA_INIT_COUNT
	.align		4
.L_960:
        /*019c*/ 	.byte	0x02, 0x4a
	.zero		1
	.zero		1


	//----- nvinfo : EIATTR_EXIT_INSTR_OFFSETS
	.align		4
        /*01a0*/ 	.byte	0x04, 0x1c
        /*01a2*/ 	.short	(.L_962 - .L_961)


	//   ....[0]....
.L_961:
        /*01a4*/ 	.word	0x00000180


	//   ....[1]....
        /*01a8*/ 	.word	0x000006c0


	//   ....[2]....
        /*01ac*/ 	.word	0x000006f0


	//   ....[3]....
        /*01b0*/ 	.word	0x0000f450


	//----- nvinfo : EIATTR_CRS_STACK_SIZE
	.align		4
.L_962:
        /*01b4*/ 	.byte	0x04, 0x1e
        /*01b6*/ 	.short	(.L_964 - .L_963)
.L_963:
        /*01b8*/ 	.word	0x00000000


	//----- nvinfo : EIATTR_CBANK_PARAM_SIZE
	.align		4
.L_964:
        /*01bc*/ 	.byte	0x03, 0x19
        /*01be*/ 	.short	0x01d0


	//----- nvinfo : EIATTR_PARAM_CBANK
	.align		4
        /*01c0*/ 	.byte	0x04, 0x0a
        /*01c2*/ 	.short	(.L_966 - .L_965)
	.align		4
.L_965:
        /*01c4*/ 	.word	index@(.nv.constant0._ZN5flash24flash_fwd_splitkv_kernelI23Flash_fwd_kernel_traitsILi64ELi64ELi256ELi4ELb0ELb0EN7cutlass10bfloat16_tE19Flash_kernel_traitsILi64ELi64ELi256ELi4ES3_EELb1ELb0ELb0ELb1ELb1ELb1ELb0ELb0EEEvNS_16Flash_fwd_paramsE)
        /*01c8*/ 	.short	0x0380
        /*01ca*/ 	.short	0x01d0


	//----- nvinfo : EIATTR_SW_WAR
	.align		4
.L_966:
        /*01cc*/ 	.byte	0x04, 0x36
        /*01ce*/ 	.short	(.L_968 - .L_967)
.L_967:
        /*01d0*/ 	.word	0x00000008
.L_968:


//--------------------- .nv.info._ZN5flash24flash_fwd_splitkv_kernelI23Flash_fwd_kernel_traitsILi64ELi64ELi256ELi4ELb0ELb0EN7cutlass10bfloat16_tE19Flash_kernel_traitsILi64ELi64ELi256ELi4ES3_EELb1ELb0ELb0ELb1ELb1ELb0ELb1ELb0EEEvNS_16Flash_fwd_paramsE --------------------------
	.section	.nv.info._ZN5flash24flash_fwd_splitkv_kernelI23Flash_fwd_kernel_traitsILi64ELi64ELi256ELi4ELb0ELb0EN7cutlass10bfloat16_tE19Flash_kernel_traitsILi64ELi64ELi256ELi4ES3_EELb1ELb0ELb0ELb1ELb1ELb0ELb1ELb0EEEvNS_16Flash_fwd_paramsE,"",@"SHT_CUDA_INFO"
	.sectionflags	@""
	.align	4


	//----- nvinfo : EIATTR_CUDA_API_VERSION
	.align		4
        /*0000*/ 	.byte	0x04, 0x37
        /*0002*/ 	.short	(.L_970 - .L_969)
.L_969:
        /*0004*/ 	.word	0x00000082


	//----- nvinfo : EIATTR_KPARAM_INFO
	.align		4
.L_970:
        /*0008*/ 	.byte	0x04, 0x17
        /*000a*/ 	.short	(.L_972 - .L_971)
.L_971:
        /*000c*/ 	.word	0x00000000
        /*0010*/ 	.short	0x0000
        /*0012*/ 	.short	0x0000
        /*0014*/ 	.byte	0x00, 0xf0, 0x41, 0x07


	//----- nvinfo : EIATTR_SPARSE_MMA_MASK
	.align		4
.L_972:
        /*0018*/ 	.byte	0x03, 0x50
        /*001a*/ 	.short	0x0000


	//----- nvinfo : EIATTR_MAXREG_COUNT
	.align		4
        /*001c*/ 	.byte	0x03, 0x1b
        /*001e*/ 	.short	0x00ff


	//----- nvinfo : EIATTR_NUM_BARRIERS
	.align		4
        /*0020*/ 	.byte	0x02, 0x4c
        /*0022*/ 	.byte	0x01
	.zero		1


	//----- nvinfo : EIATTR_MERCURY_ISA_VERSION
	.align		4
        /*0024*/ 	.byte	0x03, 0x5f
        /*0026*/ 	.short	0x0101


	//----- nvinfo : EIATTR_COOP_GROUP_MASK_REGIDS
	.align		4
        /*0028*/ 	.byte	0x04, 0x29
        /*002a*/ 	.short	(.L_974 - .L_973)


	//   ....[0]....
.L_973:
        /*002c*/ 	.word	0xffffffff


	//   ....[1]....
        /*0030*/ 	.word	0xffffffff


	//   ....[2]....
        /*0034*/ 	.word	0xffffffff


	//   ....[3]....
        /*0038*/ 	.word	0xffffffff


	//   ....[4]....
        /*003c*/ 	.word	0xffffffff


	//   ....[5]....
        /*0040*/ 	.word	0xffffffff


	//   ....[6]....
        /*0044*/ 	.word	0xffffffff


	//   ....[7]....
        /*0048*/ 	.word	0xffffffff


	//   ....[8]....
        /*004c*/ 	.word	0xffffffff


	//   ....[9]....
        /*0050*/ 	.word	0xffffffff


	//   ....[10]....
        /*0054*/ 	.word	0xffffffff


	//   ....[11]....
        /*0058*/ 	.word	0xffffffff


	//----- nvinfo : EIATTR_COOP_GROUP_INSTR_OFFSETS
	.align		4
.L_974:
        /*005c*/ 	.byte	0x04, 0x28
        /*005e*/ 	.short	(.L_976 - .L_975)


	//   ....[0]....
.L_975:
        /*0060*/ 	.word	0x00004e90


	//   ....[1]....
        /*0064*/ 	.word	0x00004ec0


	//   ....[2]....
        /*0068*/ 	.word	0x00004f60


	//   ....[3]....
        /*006c*/ 	.word	0x00004f70


	//   ....[4]....
        /*0070*/ 	.word	0x00009b80


	//   ....[5]....
        /*0074*/ 	.word	0x00009b90


	//   ....[6]....
        /*0078*/ 	.word	0x00009bd0


	//   ....[7]....
        /*007c*/ 	.word	0x00009be0


	//   ....[8]....
        /*0080*/ 	.word	0x0000c730


	//   ....[9]....
        /*0084*/ 	.word	0x0000c770


	//   ....[10]....
        /*0088*/ 	.word	0x0000c8c0


	//   ....[11]....
        /*008c*/ 	.word	0x0000c8e0


	//----- nvinfo : EIATTR_VRC_CTA_INIT_COUNT
	.align		4
.L_976:
        /*0090*/ 	.byte	0x02, 0x4a
	.zero		1
	.zero		1


	//----- nvinfo : EIATTR_EXIT_INSTR_OFFSETS
	.align		4
        /*0094*/ 	.byte	0x04, 0x1c
        /*0096*/ 	.short	(.L_978 - .L_977)


	//   ....[0]....
.L_977:
        /*0098*/ 	.word	0x00000290


	//   ....[1]....
        /*009c*/ 	.word	0x00000a00


	//   ....[2]....
        /*00a0*/ 	.word	0x00000a30


	//   ....[3]....
        /*00a4*/ 	.word	0x0000d0b0


	//----- nvinfo : EIATTR_CRS_STACK_SIZE
	.align		4
.L_978:
        /*00a8*/ 	.byte	0x04, 0x1e
        /*00aa*/ 	.short	(.L_980 - .L_979)
.L_979:
        /*00ac*/ 	.word	0x00000000


	//----- nvinfo : EIATTR_CBANK_PARAM_SIZE
	.align		4
.L_980:
        /*00b0*/ 	.byte	0x03, 0x19
        /*00b2*/ 	.short	0x01d0


	//----- nvinfo : EIATTR_PARAM_CBANK
	.align		4
        /*00b4*/ 	.byte	0x04, 0x0a
        /*00b6*/ 	.short	(.L_982 - .L_981)
	.align		4
.L_981:
        /*00b8*/ 	.word	index@(.nv.constant0._ZN5flash24flash_fwd_splitkv_kernelI23Flash_fwd_kernel_traitsILi64ELi64ELi256ELi4ELb0ELb0EN7cutlass10bfloat16_tE19Flash_kernel_traitsILi64ELi64ELi256ELi4ES3_EELb1ELb0ELb0ELb1ELb1ELb0ELb1ELb0EEEvNS_16Flash_fwd_paramsE)
        /*00bc*/ 	.short	0x0380
        /*00be*/ 	.short	0x01d0


	//----- nvinfo : EIATTR_SW_WAR
	.align		4
.L_982:
        /*00c0*/ 	.byte	0x04, 0x36
        /*00c2*/ 	.short	(.L_984 - .L_983)
.L_983:
        /*00c4*/ 	.word	0x00000008
.L_984:


//--------------------- .nv.info._ZN5flash24flash_fwd_splitkv_kernelI23Flash_fwd_kernel_traitsILi64ELi64ELi256ELi4ELb0ELb0EN7cutlass10bfloat16_tE19Flash_kernel_traitsILi64ELi64ELi256ELi4ES3_EELb1ELb0ELb0ELb1ELb1ELb1ELb1ELb0EEEvNS_16Flash_fwd_paramsE --------------------------
	.section	.nv.info._ZN5flash24flash_fwd_splitkv_kernelI23Flash_fwd_kernel_traitsILi64ELi64ELi256ELi4ELb0ELb0EN7cutlass10bfloat16_tE19Flash_kernel_traitsILi64ELi64ELi256ELi4ES3_EELb1ELb0ELb0ELb1ELb1ELb1ELb1ELb0EEEvNS_16Flash_fwd_paramsE,"",@"SHT_CUDA_INFO"
	.sectionflags	@""
	.align	4


	//----- nvinfo : EIATTR_CUDA_API_VERSION
	.align		4
        /*0000*/ 	.byte	0x04, 0x37
        /*0002*/ 	.short	(.L_986 - .L_985)
.L_985:
        /*0004*/ 	.word	0x00000082


	//----- nvinfo : EIATTR_KPARAM_INFO
	.align		4
.L_986:
        /*0008*/ 	.byte	0x04, 0x17
        /*000a*/ 	.short	(.L_988 - .L_987)
.L_987:
        /*000c*/ 	.word	0x00000000
        /*0010*/ 	.short	0x0000
        /*0012*/ 	.short	0x0000
        /*0014*/ 	.byte	0x00, 0xf0, 0x41, 0x07


	//----- nvinfo : EIATTR_SPARSE_MMA_MASK
	.align		4
.L_988:
        /*0018*/ 	.byte	0x03, 0x50
        /*001a*/ 	.short	0x0000


	//----- nvinfo : EIATTR_MAXREG_COUNT
	.align		4
        /*001c*/ 	.byte	0x03, 0x1b
        /*001e*/ 	.short	0x00ff


	//----- nvinfo : EIATTR_NUM_BARRIERS
	.align		4
        /*0020*/ 	.byte	0x02, 0x4c
        /*0022*/ 	.byte	0x01
	.zero		1


	//----- nvinfo : EIATTR_ANNOTATIONS
	.align		4
        /*0024*/ 	.byte	0x04, 0x55
        /*0026*/ 	.short	(.L_990 - .L_989)


	//   ....[0]....
.L_989:
        /* <DEDUP_REMOVED lines=14> */


	//----- nvinfo : EIATTR_MERCURY_ISA_VERSION
	.align		4
.L_990:
        /*00f0*/ 	.byte	0x03, 0x5f
        /*00f2*/ 	.short	0x0101


	//----- nvinfo : EIATTR_COOP_GROUP_MASK_REGIDS
	.align		4
        /*00f4*/ 	.byte	0x04, 0x29
        /*00f6*/ 	.short	(.L_992 - .L_991)


	//   ....[0]....
.L_991:
        /*00f8*/ 	.word	0xffffffff


	//   ....[1]....
        /*00fc*/ 	.word	0xffffffff


	//   ....[2]....
        /*0100*/ 	.word	0xffffffff


	//   ....[3]....
        /*0104*/ 	.word	0xffffffff


	//   ....[4]....
        /*0108*/ 	.word	0xffffffff


	//   ....[5]....
        /*010c*/ 	.word	0xffffffff


	//   ....[6]....
        /*0110*/ 	.word	0xffffffff


	//   ....[7]....
        /*0114*/ 	.word	0xffffffff


	//   ....[8]....
        /*0118*/ 	.word	0xffffffff


	//   ....[9]....
        /*011c*/ 	.word	0xffffffff


	//   ....[10]....
        /*0120*/ 	.word	0xffffffff


	//   ....[11]....
        /*0124*/ 	.word	0xffffffff


	//----- nvinfo : EIATTR_COOP_GROUP_INSTR_OFFSETS
	.align		4
.L_992:
        /*0128*/ 	.byte	0x04, 0x28
        /*012a*/ 	.short	(.L_994 - .L_993)


	//   ....[0]....
.L_993:
        /*012c*/ 	.word	0x00006050


	//   ....[1]....
        /*0130*/ 	.word	0x000060d0


	//   ....[2]....
        /*0134*/ 	.word	0x000060e0


	//   ....[3]....
        /*0138*/ 	.word	0x00006110


	//   ....[4]....
        /*013c*/ 	.word	0x0000bf70


	//   ....[5]....
        /*0140*/ 	.word	0x0000bf90


	//   ....[6]....
        /*0144*/ 	.word	0x0000bff0


	//   ....[7]....
        /*0148*/ 	.word	0x0000c000


	//   ....[8]....
        /*014c*/ 	.word	0x0000ed80


	//   ....[9]....
        /*0150*/ 	.word	0x0000ed90


	//   ....[10]....
        /*0154*/ 	.word	0x0000edc0


	//   ....[11]....
        /*0158*/ 	.word	0x0000edd0


	//----- nvinfo : EIATTR_VRC_CTA_INIT_COUNT
	.align		4
.L_994:
        /*015c*/ 	.byte	0x02, 0x4a
	.zero		1
	.zero		1


	//----- nvinfo : EIATTR_EXIT_INSTR_OFFSETS
	.align		4
        /*0160*/ 	.byte	0x04, 0x1c
        /*0162*/ 	.short	(.L_996 - .L_995)


	//   ....[0]....
.L_995:
        /*0164*/ 	.word	0x000002b0


	//   ....[1]....
        /*0168*/ 	.word	0x00000a60


	//   ....[2]....
        /*016c*/ 	.word	0x00000a90


	//   ....[3]....
        /*0170*/ 	.word	0x0000f5e0


	//----- nvinfo : EIATTR_CRS_STACK_SIZE
	.align		4
.L_996:
        /*0174*/ 	.byte	0x04, 0x1e
        /*0176*/ 	.short	(.L_998 - .L_997)
.L_997:
        /*0178*/ 	.word	0x00000000


	//----- nvinfo : EIATTR_CBANK_PARAM_SIZE
	.align		4
.L_998:
        /*017c*/ 	.byte	0x03, 0x19
        /*017e*/ 	.short	0x01d0


	//----- nvinfo : EIATTR_PARAM_CBANK
	.align		4
        /*0180*/ 	.byte	0x04, 0x0a
        /*0182*/ 	.short	(.L_1000 - .L_999)
	.align		4
.L_999:
        /*0184*/ 	.word	index@(.nv.constant0._ZN5flash24flash_fwd_splitkv_kernelI23Flash_fwd_kernel_traitsILi64ELi64ELi256ELi4ELb0ELb0EN7cutlass10bfloat16_tE19Flash_kernel_traitsILi64ELi64ELi256ELi4ES3_EELb1ELb0ELb0ELb1ELb1ELb1ELb1ELb0EEEvNS_16Flash_fwd_paramsE)
        /*0188*/ 	.short	0x0380
        /*018a*/ 	.short	0x01d0


	//----- nvinfo : EIATTR_SW_WAR
	.align		4
.L_1000:
        /*018c*/ 	.byte	0x04, 0x36
        /*018e*/ 	.short	(.L_1002 - .L_1001)
.L_1001:
        /*0190*/ 	.word	0x00000008
.L_1002:


//--------------------- .nv.info._ZN5flash24flash_fwd_splitkv_kernelI23Flash_fwd_kernel_traitsILi64ELi64ELi256ELi4ELb0ELb0EN7cutlass10bfloat16_tE19Flash_kernel_traitsILi64ELi64ELi256ELi4ES3_EELb1ELb0ELb0ELb0ELb1ELb0ELb0ELb0EEEvNS_16Flash_fwd_paramsE --------------------------
	.section	.nv.info._ZN5flash24flash_fwd_splitkv_kernelI23Flash_fwd_kernel_traitsILi64ELi64ELi256ELi4ELb0ELb0EN7cutlass10bfloat16_tE19Flash_kernel_traitsILi64ELi64ELi256ELi4ES3_EELb1ELb0ELb0ELb0ELb1ELb0ELb0ELb0EEEvNS_16Flash_fwd_paramsE,"",@"SHT_CUDA_INFO"
	.sectionflags	@""
	.align	4


	//----- nvinfo : EIATTR_CUDA_API_VERSION
	.align		4
        /*0000*/ 	.byte	0x04, 0x37
        /*0002*/ 	.short	(.L_1004 - .L_1003)
.L_1003:
        /*0004*/ 	.word	0x00000082


	//----- nvinfo : EIATTR_KPARAM_INFO
	.align		4
.L_1004:
        /*0008*/ 	.byte	0x04, 0x17
        /*000a*/ 	.short	(.L_1006 - .L_1005)
.L_1005:
        /*000c*/ 	.word	0x00000000
        /*0010*/ 	.short	0x0000
        /*0012*/ 	.short	0x0000
        /*0014*/ 	.byte	0x00, 0xf0, 0x41, 0x07


	//----- nvinfo : EIATTR_SPARSE_MMA_MASK
	.align		4
.L_1006:
        /*0018*/ 	.byte	0x03, 0x50
        /*001a*/ 	.short	0x0000


	//----- nvinfo : EIATTR_MAXREG_COUNT
	.align		4
        /*001c*/ 	.byte	0x03, 0x1b
        /*001e*/ 	.short	0x00ff


	//----- nvinfo : EIATTR_NUM_BARRIERS
	.align		4
        /*0020*/ 	.byte	0x02, 0x4c
        /*0022*/ 	.byte	0x01
	.zero		1


	//----- nvinfo : EIATTR_MERCURY_ISA_VERSION
	.align		4
        /*0024*/ 	.byte	0x03, 0x5f
        /*0026*/ 	.short	0x0101


	//----- nvinfo : EIATTR_COOP_GROUP_MASK_REGIDS
	.align		4
        /*0028*/ 	.byte	0x04, 0x29
        /*002a*/ 	.short	(.L_1008 - .L_1007)


	//   ....[0]....
.L_1007:
        /*002c*/ 	.word	0xffffffff


	//   ....[1]....
        /*0030*/ 	.word	0xffffffff


	//   ....[2]....
        /*0034*/ 	.word	0xffffffff


	//   ....[3]....
        /*0038*/ 	.word	0xffffffff


	//   ....[4]....
        /*003c*/ 	.word	0xffffffff


	//   ....[5]....
        /*0040*/ 	.word	0xffffffff


	//   ....[6]....
        /*0044*/ 	.word	0xffffffff


	//   ....[7]....
        /*0048*/ 	.word	0xffffffff


	//   ....[8]....
        /*004c*/ 	.word	0xffffffff


	//   ....[9]....
        /*0050*/ 	.word	0xffffffff


	//   ....[10]....
        /*0054*/ 	.word	0xffffffff


	//   ....[11]....
        /*0058*/ 	.word	0xffffffff


	//   ....[12]....
        /*005c*/ 	.word	0xffffffff


	//   ....[13]....
        /*0060*/ 	.word	0xffffffff


	//   ....[14]....
        /*0064*/ 	.word	0xffffffff


	//   ....[15]....
        /*0068*/ 	.word	0xffffffff


	//----- nvinfo : EIATTR_COOP_GROUP_INSTR_OFFSETS
	.align		4
.L_1008:
        /*006c*/ 	.byte	0x04, 0x28
        /*006e*/ 	.short	(.L_1010 - .L_1009)


	//   ....[0]....
.L_1009:
        /*0070*/ 	.word	0x00005d60


	//   ....[1]....
        /*0074*/ 	.word	0x00005dc0


	//   ....[2]....
        /*0078*/ 	.word	0x00005e30


	//   ....[3]....
        /*007c*/ 	.word	0x00005e50


	//   ....[4]....
        /*0080*/ 	.word	0x0000bb90


	//   ....[5]....
        /*0084*/ 	.word	0x0000bbc0


	//   ....[6]....
        /*0088*/ 	.word	0x0000bbf0


	//   ....[7]....
        /*008c*/ 	.word	0x0000bc00


	//   ....[8]....
        /*0090*/ 	.word	0x00010b40


	//   ....[9]....
        /*0094*/ 	.word	0x00010b60


	//   ....[10]....
        /*0098*/ 	.word	0x00010ba0


	//   ....[11]....
        /*009c*/ 	.word	0x00010bb0


	//   ....[12]....
        /*00a0*/ 	.word	0x00013700


	//   ....[13]....
        /*00a4*/ 	.word	0x00013740


	//   ....[14]....
        /*00a8*/ 	.word	0x000137c0


	//   ....[15]....
        /*00ac*/ 	.word	0x000137e0


	//----- nvinfo : EIATTR_VRC_CTA_INIT_COUNT
	.align		4
.L_1010:
        /*00b0*/ 	.byte	0x02, 0x4a
	.zero		1
	.zero		1


	//----- nvinfo : EIATTR_EXIT_INSTR_OFFSETS
	.align		4
        /*00b4*/ 	.byte	0x04, 0x1c
        /*00b6*/ 	.short	(.L_1012 - .L_1011)


	//   ....[0]....
.L_1011:
        /*00b8*/ 	.word	0x00000340


	//   ....[1]....
        /*00bc*/ 	.word	0x00000b10


	//   ....[2]....
        /*00c0*/ 	.word	0x00000b40


	//   ....[3]....
        /*00c4*/ 	.word	0x00014440


	//   ....[4]....
        /*00c8*/ 	.word	0x00014500


	//----- nvinfo : EIATTR_CRS_STACK_SIZE
	.align		4
.L_1012:
        /*00cc*/ 	.byte	0x04, 0x1e
        /*00ce*/ 	.short	(.L_1014 - .L_1013)
.L_1013:
        /*00d0*/ 	.word	0x00000000


	//----- nvinfo : EIATTR_CBANK_PARAM_SIZE
	.align		4
.L_1014:
        /*00d4*/ 	.byte	0x03, 0x19
        /*00d6*/ 	.short	0x01d0


	//----- nvinfo : EIATTR_PARAM_CBANK
	.align		4
        /*00d8*/ 	.byte	0x04, 0x0a
        /*00da*/ 	.short	(.L_1016 - .L_1015)
	.align		4
.L_1015:
        /*00dc*/ 	.word	index@(.nv.constant0._ZN5flash24flash_fwd_splitkv_kernelI23Flash_fwd_kernel_traitsILi64ELi64ELi256ELi4ELb0ELb0EN7cutlass10bfloat16_tE19Flash_kernel_traitsILi64ELi64ELi256ELi4ES3_EELb1ELb0ELb0ELb0ELb1ELb0ELb0ELb0EEEvNS_16Flash_fwd_paramsE)
        /*00e0*/ 	.short	0x0380
        /*00e2*/ 	.short	0x01d0


	//----- nvinfo : EIATTR_SW_WAR
	.align		4
.L_1016:
        /*00e4*/ 	.byte	0x04, 0x36
        /*00e6*/ 	.short	(.L_1018 - .L_1017)
.L_1017:
        /*00e8*/ 	.word	0x00000008
.L_1018:


//--------------------- .nv.info._ZN5flash24flash_fwd_splitkv_kernelI23Flash_fwd_kernel_traitsILi64ELi64ELi256ELi4ELb0ELb0EN7cutlass10bfloat16_tE19Flash_kernel_traitsILi64ELi64ELi256ELi4ES3_EELb1ELb0ELb0ELb0ELb1ELb1ELb0ELb0EEEvNS_16Flash_fwd_paramsE --------------------------
	.section	.nv.info._ZN5flash24flash_fwd_splitkv_kernelI23Flash_fwd_kernel_traitsILi64ELi64ELi256ELi4ELb0ELb0EN7cutlass10bfloat16_tE19Flash_kernel_traitsILi64ELi64ELi256ELi4ES3_EELb1ELb0ELb0ELb0ELb1ELb1ELb0ELb0EEEvNS_16Flash_fwd_paramsE,"",@"SHT_CUDA_INFO"
	.sectionflags	@""
	.align	4


	//----- nvinfo : EIATTR_CUDA_API_VERSION
	.align		4
        /*0000*/ 	.byte	0x04, 0x37
        /*0002*/ 	.short	(.L_1020 - .L_1019)
.L_1019:
        /*0004*/ 	.word	0x00000082


	//----- nvinfo : EIATTR_KPARAM_INFO
	.align		4
.L_1020:
        /*0008*/ 	.byte	0x04, 0x17
        /*000a*/ 	.short	(.L_1022 - .L_1021)
.L_1021:
        /*000c*/ 	.word	0x00000000
        /*0010*/ 	.short	0x0000
        /*0012*/ 	.short	0x0000
        /*0014*/ 	.byte	0x00, 0xf0, 0x41, 0x07


	//----- nvinfo : EIATTR_SPARSE_MMA_MASK
	.align		4
.L_1022:
        /*0018*/ 	.byte	0x03, 0x50
        /*001a*/ 	.short	0x0000


	//----- nvinfo : EIATTR_MAXREG_COUNT
	.align		4
        /*001c*/ 	.byte	0x03, 0x1b
        /*001e*/ 	.short	0x00ff


	//----- nvinfo : EIATTR_NUM_BARRIERS
	.align		4
        /*0020*/ 	.byte	0x02, 0x4c
        /*0022*/ 	.byte	0x01
	.zero		1


	//----- nvinfo : EIATTR_ANNOTATIONS
	.align		4
        /*0024*/ 	.byte	0x04, 0x55
        /*0026*/ 	.short	(.L_1024 - .L_1023)


	//   ....[0]....
.L_1023:
        /* <DEDUP_REMOVED lines=32> */


	//----- nvinfo : EIATTR_MERCURY_ISA_VERSION
	.align		4
.L_1024:
        /*0218*/ 	.byte	0x03, 0x5f
        /*021a*/ 	.short	0x0101


	//----- nvinfo : EIATTR_COOP_GROUP_MASK_REGIDS
	.align		4
        /*021c*/ 	.byte	0x04, 0x29
        /*021e*/ 	.short	(.L_1026 - .L_1025)


	//   ....[0]....
.L_1025:
        /*0220*/ 	.word	0xffffffff


	//   ....[1]....
        /*0224*/ 	.word	0xffffffff


	//   ....[2]....
        /*0228*/ 	.word	0xffffffff


	//   ....[3]....
        /*022c*/ 	.word	0xffffffff


	//   ....[4]....
        /*0230*/ 	.word	0xffffffff


	//   ....[5]....
        /*0234*/ 	.word	0xffffffff


	//   ....[6]....
        /*0238*/ 	.word	0xffffffff


	//   ....[7]....
        /*023c*/ 	.word	0xffffffff


	//   ....[8]....
        /*0240*/ 	.word	0xffffffff


	//   ....[9]....
        /*0244*/ 	.word	0xffffffff


	//   ....[10]....
        /*0248*/ 	.word	0xffffffff


	//   ....[11]....
        /*024c*/ 	.word	0xffffffff


	//   ....[12]....
        /*0250*/ 	.word	0xffffffff


	//   ....[13]....
        /*0254*/ 	.word	0xffffffff


	//   ....[14]....
        /*0258*/ 	.word	0xffffffff


	//   ....[15]....
        /*025c*/ 	.word	0xffffffff


	//----- nvinfo : EIATTR_COOP_GROUP_INSTR_OFFSETS
	.align		4
.L_1026:
        /*0260*/ 	.byte	0x04, 0x28
        /*0262*/ 	.short	(.L_1028 - .L_1027)


	//   ....[0]....
.L_1027:
        /*0264*/ 	.word	0x00006e90


	//   ....[1]....
        /*0268*/ 	.word	0x00007030


	//   ....[2]....
        /*026c*/ 	.word	0x00007040


	//   ....[3]....
        /*0270*/ 	.word	0x00007090


	//   ....[4]....
        /*0274*/ 	.word	0x0000e230


	//   ....[5]....
        /*0278*/ 	.word	0x0000e280


	//   ....[6]....
        /*027c*/ 	.word	0x0000e2a0


	//   ....[7]....
        /*0280*/ 	.word	0x0000e2c0


	//   ....[8]....
        /*0284*/ 	.word	0x000144f0


	//   ....[9]....
        /*0288*/ 	.word	0x00014510


	//   ....[10]....
        /*028c*/ 	.word	0x00014570


	//   ....[11]....
        /*0290*/ 	.word	0x00014580


	//   ....[12]....
        /*0294*/ 	.word	0x00017320


	//   ....[13]....
        /*0298*/ 	.word	0x00017330


	//   ....[14]....
        /*029c*/ 	.word	0x00017360


	//   ....[15]....
        /*02a0*/ 	.word	0x00017370


	//----- nvinfo : EIATTR_VRC_CTA_INIT_COUNT
	.align		4
.L_1028:
        /*02a4*/ 	.byte	0x02, 0x4a
	.zero		1
	.zero		1


	//----- nvinfo : EIATTR_EXIT_INSTR_OFFSETS
	.align		4
        /*02a8*/ 	.byte	0x04, 0x1c
        /*02aa*/ 	.short	(.L_1030 - .L_1029)


	//   ....[0]....
.L_1029:
        /*02ac*/ 	.word	0x00000360


	//   ....[1]....
        /*02b0*/ 	.word	0x00000b40


	//   ....[2]....
        /*02b4*/ 	.word	0x00000b70


	//   ....[3]....
        /*02b8*/ 	.word	0x00017f20


	//   ....[4]....
        /*02bc*/ 	.word	0x00017ff0


	//----- nvinfo : EIATTR_CRS_STACK_SIZE
	.align		4
.L_1030:
        /*02c0*/ 	.byte	0x04, 0x1e
        /*02c2*/ 	.short	(.L_1032 - .L_1031)
.L_1031:
        /*02c4*/ 	.word	0x00000000


	//----- nvinfo : EIATTR_CBANK_PARAM_SIZE
	.align		4
.L_1032:
        /*02c8*/ 	.byte	0x03, 0x19
        /*02ca*/ 	.short	0x01d0


	//----- nvinfo : EIATTR_PARAM_CBANK
	.align		4
        /*02cc*/ 	.byte	0x04, 0x0a
        /*02ce*/ 	.short	(.L_1034 - .L_1033)
	.align		4
.L_1033:
        /*02d0*/ 	.word	index@(.nv.constant0._ZN5flash24flash_fwd_splitkv_kernelI23Flash_fwd_kernel_traitsILi64ELi64ELi256ELi4ELb0ELb0EN7cutlass10bfloat16_tE19Flash_kernel_traitsILi64ELi64ELi256ELi4ES3_EELb1ELb0ELb0ELb0ELb1ELb1ELb0ELb0EEEvNS_16Flash_fwd_paramsE)
        /*02d4*/ 	.short	0x0380
        /*02d6*/ 	.short	0x01d0


	//----- nvinfo : EIATTR_SW_WAR
	.align		4
.L_1034:
        /*02d8*/ 	.byte	0x04, 0x36
        /*02da*/ 	.short	(.L_1036 - .L_1035)
.L_1035:
        /*02dc*/ 	.word	0x00000008
.L_1036:


//--------------------- .nv.info._ZN5flash24flash_fwd_splitkv_kernelI23Flash_fwd_kernel_traitsILi64ELi64ELi256ELi4ELb0ELb0EN7cutlass10bfloat16_tE19Flash_kernel_traitsILi64ELi64ELi256ELi4ES3_EELb1ELb0ELb1ELb0ELb0ELb0ELb0ELb0EEEvNS_16Flash_fwd_paramsE --------------------------
	.section	.nv.info._ZN5flash24flash_fwd_splitkv_kernelI23Flash_fwd_kernel_traitsILi64ELi64ELi256ELi4ELb0ELb0EN7cutlass10bfloat16_tE19Flash_kernel_traitsILi64ELi64ELi256ELi4ES3_EELb1ELb0ELb1ELb0ELb0ELb0ELb0ELb0EEEvNS_16Flash_fwd_paramsE,"",@"SHT_CUDA_INFO"
	.sectionflags	@""
	.align	4


	//----- nvinfo : EIATTR_CUDA_API_VERSION
	.align		4
        /*0000*/ 	.byte	0x04, 0x37
        /*0002*/ 	.short	(.L_1038 - .L_1037)
.L_1037:
        /*0004*/ 	.word	0x00000082


	//----- nvinfo : EIATTR_KPARAM_INFO
	.align		4
.L_1038:
        /*0008*/ 	.byte	0x04, 0x17
        /*000a*/ 	.short	(.L_1040 - .L_1039)
.L_1039:
        /*000c*/ 	.word	0x00000000
        /*0010*/ 	.short	0x0000
        /*0012*/ 	.short	0x0000
        /*0014*/ 	.byte	0x00, 0xf0, 0x41, 0x07


	//----- nvinfo : EIATTR_SPARSE_MMA_MASK
	.align		4
.L_1040:
        /*0018*/ 	.byte	0x03, 0x50
        /*001a*/ 	.short	0x0000


	//----- nvinfo : EIATTR_MAXREG_COUNT
	.align		4
        /*001c*/ 	.byte	0x03, 0x1b
        /*001e*/ 	.short	0x00ff


	//----- nvinfo : EIATTR_NUM_BARRIERS
	.align		4
        /*0020*/ 	.byte	0x02, 0x4c
        /*0022*/ 	.byte	0x01
	.zero		1


	//----- nvinfo : EIATTR_MERCURY_ISA_VERSION
	.align		4
        /*0024*/ 	.byte	0x03, 0x5f
        /*0026*/ 	.short	0x0101


	//----- nvinfo : EIATTR_INT_WARP_WIDE_INSTR_OFFSETS
	.align		4
        /*0028*/ 	.byte	0x04, 0x31
        /*002a*/ 	.short	(.L_1042 - .L_1041)


	//   ....[0]....
.L_1041:
        /*002c*/ 	.word	0x00007bc0


	//   ....[1]....
        /*0030*/ 	.word	0x0000b870


	//----- nvinfo : EIATTR_COOP_GROUP_MASK_REGIDS
	.align		4
.L_1042:
        /*0034*/ 	.byte	0x04, 0x29
        /*0036*/ 	.short	(.L_1044 - .L_1043)


	//   ....[0]....
.L_1043:
        /*0038*/ 	.word	0xffffffff


	//   ....[1]....
        /*003c*/ 	.word	0xffffffff


	//   ....[2]....
        /*0040*/ 	.word	0xffffffff


	//   ....[3]....
        /*0044*/ 	.word	0xffffffff


	//   ....[4]....
        /*0048*/ 	.word	0xffffffff


	//   ....[5]....
        /*004c*/ 	.word	0xffffffff


	//   ....[6]....
        /*0050*/ 	.word	0xffffffff


	//   ....[7]....
        /*0054*/ 	.word	0xffffffff


	//   ....[8]....
        /*0058*/ 	.word	0xffffffff


	//   ....[9]....
        /*005c*/ 	.word	0xffffffff


	//   ....[10]....
        /*0060*/ 	.word	0xffffffff


	//   ....[11]....
        /*0064*/ 	.word	0xffffffff


	//   ....[12]....
        /*0068*/ 	.word	0xffffffff


	//   ....[13]....
        /*006c*/ 	.word	0xffffffff


	//   ....[14]....
        /*0070*/ 	.word	0xffffffff


	//   ....[15]....
        /*0074*/ 	.word	0xffffffff


	//----- nvinfo : EIATTR_COOP_GROUP_INSTR_OFFSETS
	.align		4
.L_1044:
        /*0078*/ 	.byte	0x04, 0x28
        /*007a*/ 	.short	(.L_1046 - .L_1045)


	//   ....[0]....
.L_1045:
        /*007c*/ 	.word	0x000088d0


	//   ....[1]....
        /*0080*/ 	.word	0x000088f0


	//   ....[2]....
        /*0084*/ 	.word	0x00008930


	//   ....[3]....
        /*0088*/ 	.word	0x00008940


	//   ....[4]....
        /*008c*/ 	.word	0x0000ff60


	//   ....[5]....
        /*0090*/ 	.word	0x0000ff70


	//   ....[6]....
        /*0094*/ 	.word	0x0000ffa0


	//   ....[7]....
        /*0098*/ 	.word	0x0000ffb0


	//   ....[8]....
        /*009c*/ 	.word	0x00016a00


	//   ....[9]....
        /*00a0*/ 	.word	0x00016a10


	//   ....[10]....
        /*00a4*/ 	.word	0x00016a40


	//   ....[11]....
        /*00a8*/ 	.word	0x00016a50


	//   ....[12]....
        /*00ac*/ 	.word	0x000195b0


	//   ....[13]....
        /*00b0*/ 	.word	0x000195f0


	//   ....[14]....
        /*00b4*/ 	.word	0x000196f0


	//   ....[15]....
        /*00b8*/ 	.word	0x00019710


	//----- nvinfo : EIATTR_VRC_CTA_INIT_COUNT
	.align		4
.L_1046:
        /*00bc*/ 	.byte	0x02, 0x4a
	.zero		1
	.zero		1


	//----- nvinfo : EIATTR_EXIT_INSTR_OFFSETS
	.align		4
        /*00c0*/ 	.byte	0x04, 0x1c
        /*00c2*/ 	.short	(.L_1048 - .L_1047)


	//   ....[0]....
.L_1047:
        /*00c4*/ 	.word	0x000004a0


	//   ....[1]....
        /*00c8*/ 	.word	0x00000d00


	//   ....[2]....
        /*00cc*/ 	.word	0x00000d30


	//   ....[3]....
        /*00d0*/ 	.word	0x0001a340


	//   ....[4]....
        /*00d4*/ 	.word	0x0001a400


	//----- nvinfo : EIATTR_CRS_STACK_SIZE
	.align		4
.L_1048:
        /*00d8*/ 	.byte	0x04, 0x1e
        /*00da*/ 	.short	(.L_1050 - .L_1049)
.L_1049:
        /*00dc*/ 	.word	0x00000000


	//----- nvinfo : EIATTR_CBANK_PARAM_SIZE
	.align		4
.L_1050:
        /*00e0*/ 	.byte	0x03, 0x19
        /*00e2*/ 	.short	0x01d0


	//----- nvinfo : EIATTR_PARAM_CBANK
	.align		4
        /*00e4*/ 	.byte	0x04, 0x0a
        /*00e6*/ 	.short	(.L_1052 - .L_1051)
	.align		4
.L_1051:
        /*00e8*/ 	.word	index@(.nv.constant0._ZN5flash24flash_fwd_splitkv_kernelI23Flash_fwd_kernel_traitsILi64ELi64ELi256ELi4ELb0ELb0EN7cutlass10bfloat16_tE19Flash_kernel_traitsILi64ELi64ELi256ELi4ES3_EELb1ELb0ELb1ELb0ELb0ELb0ELb0ELb0EEEvNS_16Flash_fwd_paramsE)
        /*00ec*/ 	.short	0x0380
        /*00ee*/ 	.short	0x01d0


	//----- nvinfo : EIATTR_SW_WAR
	.align		4
.L_1052:
        /*00f0*/ 	.byte	0x04, 0x36
        /*00f2*/ 	.short	(.L_1054 - .L_1053)
.L_1053:
        /*00f4*/ 	.word	0x00000008
.L_1054:


//--------------------- .nv.info._ZN5flash24flash_fwd_splitkv_kernelI23Flash_fwd_kernel_traitsILi64ELi64ELi256ELi4ELb0ELb0EN7cutlass10bfloat16_tE19Flash_kernel_traitsILi64ELi64ELi256ELi4ES3_EELb1ELb0ELb1ELb0ELb0ELb1ELb0ELb0EEEvNS_16Flash_fwd_paramsE --------------------------
	.section	.nv.info._ZN5flash24flash_fwd_splitkv_kernelI23Flash_fwd_kernel_traitsILi64ELi64ELi256ELi4ELb0ELb0EN7cutlass10bfloat16_tE19Flash_kernel_traitsILi64ELi64ELi256ELi4ES3_EELb1ELb0ELb1ELb0ELb0ELb1ELb0ELb0EEEvNS_16Flash_fwd_paramsE,"",@"SHT_CUDA_INFO"
	.sectionflags	@""
	.align	4


	//----- nvinfo : EIATTR_CUDA_API_VERSION
	.align		4
        /*0000*/ 	.byte	0x04, 0x37
        /*0002*/ 	.short	(.L_1056 - .L_1055)
.L_1055:
        /*0004*/ 	.word	0x00000082


	//----- nvinfo : EIATTR_KPARAM_INFO
	.align		4
.L_1056:
        /*0008*/ 	.byte	0x04, 0x17
        /*000a*/ 	.short	(.L_1058 - .L_1057)
.L_1057:
        /*000c*/ 	.word	0x00000000
        /*0010*/ 	.short	0x0000
        /*0012*/ 	.short	0x0000
        /*0014*/ 	.byte	0x00, 0xf0, 0x41, 0x07


	//----- nvinfo : EIATTR_SPARSE_MMA_MASK
	.align		4
.L_1058:
        /*0018*/ 	.byte	0x03, 0x50
        /*001a*/ 	.short	0x0000


	//----- nvinfo : EIATTR_MAXREG_COUNT
	.align		4
        /*001c*/ 	.byte	0x03, 0x1b
        /*001e*/ 	.short	0x00ff


	//----- nvinfo : EIATTR_NUM_BARRIERS
	.align		4
        /*0020*/ 	.byte	0x02, 0x4c
        /*0022*/ 	.byte	0x01
	.zero		1


	//----- nvinfo : EIATTR_MERCURY_ISA_VERSION
	.align		4
        /*0024*/ 	.byte	0x03, 0x5f
        /*0026*/ 	.short	0x0101


	//----- nvinfo : EIATTR_INT_WARP_WIDE_INSTR_OFFSETS
	.align		4
        /*0028*/ 	.byte	0x04, 0x31
        /*002a*/ 	.short	(.L_1060 - .L_1059)


	//   ....[0]....
.L_1059:
        /*002c*/ 	.word	0x00008cd0


	//   ....[1]....
        /*0030*/ 	.word	0x0000ca10


	//----- nvinfo : EIATTR_COOP_GROUP_MASK_REGIDS
	.align		4
.L_1060:
        /*0034*/ 	.byte	0x04, 0x29
        /*0036*/ 	.short	(.L_1062 - .L_1061)


	//   ....[0]....
.L_1061:
        /*0038*/ 	.word	0xffffffff


	//   ....[1]....
        /*003c*/ 	.word	0xffffffff


	//   ....[2]....
        /*0040*/ 	.word	0xffffffff


	//   ....[3]....
        /*0044*/ 	.word	0xffffffff


	//   ....[4]....
        /*0048*/ 	.word	0xffffffff


	//   ....[5]....
        /*004c*/ 	.word	0xffffffff


	//   ....[6]....
        /*0050*/ 	.word	0xffffffff


	//   ....[7]....
        /*0054*/ 	.word	0xffffffff


	//   ....[8]....
        /*0058*/ 	.word	0xffffffff


	//   ....[9]....
        /*005c*/ 	.word	0xffffffff


	//   ....[10]....
        /*0060*/ 	.word	0xffffffff


	//   ....[11]....
        /*0064*/ 	.word	0xffffffff


	//   ....[12]....
        /*0068*/ 	.word	0xffffffff


	//   ....[13]....
        /*006c*/ 	.word	0xffffffff


	//   ....[14]....
        /*0070*/ 	.word	0xffffffff


	//   ....[15]....
        /*0074*/ 	.word	0xffffffff


	//----- nvinfo : EIATTR_COOP_GROUP_INSTR_OFFSETS
	.align		4
.L_1062:
        /*0078*/ 	.byte	0x04, 0x28
        /*007a*/ 	.short	(.L_1064 - .L_1063)


	//   ....[0]....
.L_1063:
        /*007c*/ 	.word	0x000099e0


	//   ....[1]....
        /*0080*/ 	.word	0x00009a00


	//   ....[2]....
        /*0084*/ 	.word	0x00009ab0


	//   ....[3]....
        /*0088*/ 	.word	0x00009b00


	//   ....[4]....
        /*008c*/ 	.word	0x00012080


	//   ....[5]....
        /*0090*/ 	.word	0x000120b0


	//   ....[6]....
        /*0094*/ 	.word	0x000120e0


	//   ....[7]....
        /*0098*/ 	.word	0x000120f0


	//   ....[8]....
        /*009c*/ 	.word	0x00019b70


	//   ....[9]....
        /*00a0*/ 	.word	0x00019be0


	//   ....[10]....
        /*00a4*/ 	.word	0x00019c20


	//   ....[11]....
        /*00a8*/ 	.word	0x00019c40


	//   ....[12]....
        /*00ac*/ 	.word	0x0001c730


	//   ....[13]....
        /*00b0*/ 	.word	0x0001c770


	//   ....[14]....
        /*00b4*/ 	.word	0x0001c870


	//   ....[15]....
        /*00b8*/ 	.word	0x0001c890


	//----- nvinfo : EIATTR_VRC_CTA_INIT_COUNT
	.align		4
.L_1064:
        /*00bc*/ 	.byte	0x02, 0x4a
	.zero		1
	.zero		1


	//----- nvinfo : EIATTR_EXIT_INSTR_OFFSETS
	.align		4
        /*00c0*/ 	.byte	0x04, 0x1c
        /*00c2*/ 	.short	(.L_1066 - .L_1065)


	//   ....[0]....
.L_1065:
        /*00c4*/ 	.word	0x000004a0


	//   ....[1]....
        /*00c8*/ 	.word	0x00000d00


	//   ....[2]....
        /*00cc*/ 	.word	0x00000d30


	//   ....[3]....
        /*00d0*/ 	.word	0x0001d4d0


	//   ....[4]....
        /*00d4*/ 	.word	0x0001d590


	//----- nvinfo : EIATTR_CRS_STACK_SIZE
	.align		4
.L_1066:
        /*00d8*/ 	.byte	0x04, 0x1e
        /*00da*/ 	.short	(.L_1068 - .L_1067)
.L_1067:
        /*00dc*/ 	.word	0x00000000


	//----- nvinfo : EIATTR_CBANK_PARAM_SIZE
	.align		4
.L_1068:
        /*00e0*/ 	.byte	0x03, 0x19
        /*00e2*/ 	.short	0x01d0


	//----- nvinfo : EIATTR_PARAM_CBANK
	.align		4
        /*00e4*/ 	.byte	0x04, 0x0a
        /*00e6*/ 	.short	(.L_1070 - .L_1069)
	.align		4
.L_1069:
        /*00e8*/ 	.word	index@(.nv.constant0._ZN5flash24flash_fwd_splitkv_kernelI23Flash_fwd_kernel_traitsILi64ELi64ELi256ELi4ELb0ELb0EN7cutlass10bfloat16_tE19Flash_kernel_traitsILi64ELi64ELi256ELi4ES3_EELb1ELb0ELb1ELb0ELb0ELb1ELb0ELb0EEEvNS_16Flash_fwd_paramsE)
        /*00ec*/ 	.short	0x0380
        /*00ee*/ 	.short	0x01d0


	//----- nvinfo : EIATTR_SW_WAR
	.align		4
.L_1070:
        /*00f0*/ 	.byte	0x04, 0x36
        /*00f2*/ 	.short	(.L_1072 - .L_1071)
.L_1071:
        /*00f4*/ 	.word	0x00000008
.L_1072:


//--------------------- .nv.info._ZN5flash24flash_fwd_splitkv_kernelI23Flash_fwd_kernel_traitsILi64ELi64ELi256ELi4ELb0ELb0EN7cutlass10bfloat16_tE19Flash_kernel_traitsILi64ELi64ELi256ELi4ES3_EELb1ELb0ELb0ELb0ELb1ELb0ELb0ELb1EEEvNS_16Flash_fwd_paramsE --------------------------
	.section	.nv.info._ZN5flash24flash_fwd_splitkv_kernelI23Flash_fwd_kernel_traitsILi64ELi64ELi256ELi4ELb0ELb0EN7cutlass10bfloat16_tE19Flash_kernel_traitsILi64ELi64ELi256ELi4ES3_EELb1ELb0ELb0ELb0ELb1ELb0ELb0ELb1EEEvNS_16Flash_fwd_paramsE,"",@"SHT_CUDA_INFO"
	.sectionflags	@""
	.align	4


	//----- nvinfo : EIATTR_CUDA_API_VERSION
	.align		4
        /*0000*/ 	.byte	0x04, 0x37
        /*0002*/ 	.short	(.L_1074 - .L_1073)
.L_1073:
        /*0004*/ 	.word	0x00000082


	//----- nvinfo : EIATTR_KPARAM_INFO
	.align		4
.L_1074:
        /*0008*/ 	.byte	0x04, 0x17
        /*000a*/ 	.short	(.L_1076 - .L_1075)
.L_1075:
        /*000c*/ 	.word	0x00000000
        /*0010*/ 	.short	0x0000
        /*0012*/ 	.short	0x0000
        /*0014*/ 	.byte	0x00, 0xf0, 0x41, 0x07


	//----- nvinfo : EIATTR_SPARSE_MMA_MASK
	.align		4
.L_1076:
        /*0018*/ 	.byte	0x03, 0x50
        /*001a*/ 	.short	0x0000


	//----- nvinfo : EIATTR_MAXREG_COUNT
	.align		4
        /*001c*/ 	.byte	0x03, 0x1b
        /*001e*/ 	.short	0x00ff


	//----- nvinfo : EIATTR_NUM_BARRIERS
	.align		4
        /*0020*/ 	.byte	0x02, 0x4c
        /*0022*/ 	.byte	0x01
	.zero		1


	//----- nvinfo : EIATTR_MERCURY_ISA_VERSION
	.align		4
        /*0024*/ 	.byte	0x03, 0x5f
        /*0026*/ 	.short	0x0101


	//----- nvinfo : EIATTR_COOP_GROUP_MASK_REGIDS
	.align		4
        /*0028*/ 	.byte	0x04, 0x29
        /*002a*/ 	.short	(.L_1078 - .L_1077)


	//   ....[0]....
.L_1077:
        /*002c*/ 	.word	0xffffffff


	//   ....[1]....
        /*0030*/ 	.word	0xffffffff


	//   ....[2]....
        /*0034*/ 	.word	0xffffffff


	//   ....[3]....
        /*0038*/ 	.word	0xffffffff


	//   ....[4]....
        /*003c*/ 	.word	0xffffffff


	//   ....[5]....
        /*0040*/ 	.word	0xffffffff


	//   ....[6]....
        /*0044*/ 	.word	0xffffffff


	//   ....[7]....
        /*0048*/ 	.word	0xffffffff


	//   ....[8]....
        /*004c*/ 	.word	0xffffffff


	//   ....[9]....
        /*0050*/ 	.word	0xffffffff


	//   ....[10]....
        /*0054*/ 	.word	0xffffffff


	//   ....[11]....
        /*0058*/ 	.word	0xffffffff


	//   ....[12]....
        /*005c*/ 	.word	0xffffffff


	//   ....[13]....
        /*0060*/ 	.word	0xffffffff


	//   ....[14]....
        /*0064*/ 	.word	0xffffffff


	//   ....[15]....
        /*0068*/ 	.word	0xffffffff


	//----- nvinfo : EIATTR_COOP_GROUP_INSTR_OFFSETS
	.align		4
.L_1078:
        /*006c*/ 	.byte	0x04, 0x28
        /*006e*/ 	.short	(.L_1080 - .L_1079)


	//   ....[0]....
.L_1079:
        /*0070*/ 	.word	0x00014770


	//   ....[1]....
        /*0074*/ 	.word	0x000148b0


	//   ....[2]....
        /*0078*/ 	.word	0x000148d0


	//   ....[3]....
        /*007c*/ 	.word	0x00014950


	//   ....[4]....
        /*0080*/ 	.word	0x0001a780


	//   ....[5]....
        /*0084*/ 	.word	0x0001a7b0


	//   ....[6]....
        /*0088*/ 	.word	0x0001a800


	//   ....[7]....
        /*008c*/ 	.word	0x0001a810


	//   ....[8]....
        /*0090*/ 	.word	0x0001f7a0


	//   ....[9]....
        /*0094*/ 	.word	0x0001f7d0


	//   ....[10]....
        /*0098*/ 	.word	0x0001f810


	//   ....[11]....
        /*009c*/ 	.word	0x0001f820


	//   ....[12]....
        /*00a0*/ 	.word	0x00022370


	//   ....[13]....
        /*00a4*/ 	.word	0x000223b0


	//   ....[14]....
        /*00a8*/ 	.word	0x00022460


	//   ....[15]....
        /*00ac*/ 	.word	0x00022470


	//----- nvinfo : EIATTR_VRC_CTA_INIT_COUNT
	.align		4
.L_1080:
        /*00b0*/ 	.byte	0x02, 0x4a
	.zero		1
	.zero		1


	//----- nvinfo : EIATTR_EXIT_INSTR_OFFSETS
	.align		4
        /*00b4*/ 	.byte	0x04, 0x1c
        /*00b6*/ 	.short	(.L_1082 - .L_1081)


	//   ....[0]....
.L_1081:
        /*00b8*/ 	.word	0x00000340


	//   ....[1]....
        /*00bc*/ 	.word	0x00000b10


	//   ....[2]....
        /*00c0*/ 	.word	0x00000b40


	//   ....[3]....
        /*00c4*/ 	.word	0x000230b0


	//   ....[4]....
        /*00c8*/ 	.word	0x00023170


	//----- nvinfo : EIATTR_CRS_STACK_SIZE
	.align		4
.L_1082:
        /*00cc*/ 	.byte	0x04, 0x1e
        /*00ce*/ 	.short	(.L_1084 - .L_1083)
.L_1083:
        /*00d0*/ 	.word	0x00000000


	//----- nvinfo : EIATTR_CBANK_PARAM_SIZE
	.align		4
.L_1084:
        /*00d4*/ 	.byte	0x03, 0x19
        /*00d6*/ 	.short	0x01d0


	//----- nvinfo : EIATTR_PARAM_CBANK
	.align		4
        /*00d8*/ 	.byte	0x04, 0x0a
        /*00da*/ 	.short	(.L_1086 - .L_1085)
	.align		4
.L_1085:
        /*00dc*/ 	.word	index@(.nv.constant0._ZN5flash24flash_fwd_splitkv_kernelI23Flash_fwd_kernel_traitsILi64ELi64ELi256ELi4ELb0ELb0EN7cutlass10bfloat16_tE19Flash_kernel_traitsILi64ELi64ELi256ELi4ES3_EELb1ELb0ELb0ELb0ELb1ELb0ELb0ELb1EEEvNS_16Flash_fwd_paramsE)
        /*00e0*/ 	.short	0x0380
        /*00e2*/ 	.short	0x01d0


	//----- nvinfo : EIATTR_SW_WAR
	.align		4
.L_1086:
        /*00e4*/ 	.byte	0x04, 0x36
        /*00e6*/ 	.short	(.L_1088 - .L_1087)
.L_1087:
        /*00e8*/ 	.word	0x00000008
.L_1088:


//--------------------- .nv.info._ZN5flash24flash_fwd_splitkv_kernelI23Flash_fwd_kernel_traitsILi64ELi64ELi256ELi4ELb0ELb0EN7cutlass10bfloat16_tE19Flash_kernel_traitsILi64ELi64ELi256ELi4ES3_EELb1ELb0ELb0ELb0ELb1ELb1ELb0ELb1EEEvNS_16Flash_fwd_paramsE --------------------------
	.section	.nv.info._ZN5flash24flash_fwd_splitkv_kernelI23Flash_fwd_kernel_traitsILi64ELi64ELi256ELi4ELb0ELb0EN7cutlass10bfloat16_tE19Flash_kernel_traitsILi64ELi64ELi256ELi4ES3_EELb1ELb0ELb0ELb0ELb1ELb1ELb0ELb1EEEvNS_16Flash_fwd_paramsE,"",@"SHT_CUDA_INFO"
	.sectionflags	@""
	.align	4


	//----- nvinfo : EIATTR_CUDA_API_VERSION
	.align		4
        /*0000*/ 	.byte	0x04, 0x37
        /*0002*/ 	.short	(.L_1090 - .L_1089)
.L_1089:
        /*0004*/ 	.word	0x00000082


	//----- nvinfo : EIATTR_KPARAM_INFO
	.align		4
.L_1090:
        /*0008*/ 	.byte	0x04, 0x17
        /*000a*/ 	.short	(.L_1092 - .L_1091)
.L_1091:
        /*000c*/ 	.word	0x00000000
        /*0010*/ 	.short	0x0000
        /*0012*/ 	.short	0x0000
        /*0014*/ 	.byte	0x00, 0xf0, 0x41, 0x07


	//----- nvinfo : EIATTR_SPARSE_MMA_MASK
	.align		4
.L_1092:
        /*0018*/ 	.byte	0x03, 0x50
        /*001a*/ 	.short	0x0000


	//----- nvinfo : EIATTR_MAXREG_COUNT
	.align		4
        /*001c*/ 	.byte	0x03, 0x1b
        /*001e*/ 	.short	0x00ff


	//----- nvinfo : EIATTR_NUM_BARRIERS
	.align		4
        /*0020*/ 	.byte	0x02, 0x4c
        /*0022*/ 	.byte	0x01
	.zero		1


	//----- nvinfo : EIATTR_ANNOTATIONS
	.align		4
        /*0024*/ 	.byte	0x04, 0x55
        /*0026*/ 	.short	(.L_1094 - .L_1093)


	//   ....[0]....
.L_1093:
        /* <DEDUP_REMOVED lines=36> */


	//----- nvinfo : EIATTR_MERCURY_ISA_VERSION
	.align		4
.L_1094:
        /*0258*/ 	.byte	0x03, 0x5f
        /*025a*/ 	.short	0x0101


	//----- nvinfo : EIATTR_COOP_GROUP_MASK_REGIDS
	.align		4
        /*025c*/ 	.byte	0x04, 0x29
        /*025e*/ 	.short	(.L_1096 - .L_1095)


	//   ....[0]....
.L_1095:
        /*0260*/ 	.word	0xffffffff


	//   ....[1]....
        /*0264*/ 	.word	0xffffffff


	//   ....[2]....
        /*0268*/ 	.word	0xffffffff


	//   ....[3]....
        /*026c*/ 	.word	0xffffffff


	//   ....[4]....
        /*0270*/ 	.word	0xffffffff


	//   ....[5]....
        /*0274*/ 	.word	0xffffffff


	//   ....[6]....
        /*0278*/ 	.word	0xffffffff


	//   ....[7]....
        /*027c*/ 	.word	0xffffffff


	//   ....[8]....
        /*0280*/ 	.word	0xffffffff


	//   ....[9]....
        /*0284*/ 	.word	0xffffffff


	//   ....[10]....
        /*0288*/ 	.word	0xffffffff


	//   ....[11]....
        /*028c*/ 	.word	0xffffffff


	//   ....[12]....
        /*0290*/ 	.word	0xffffffff


	//   ....[13]....
        /*0294*/ 	.word	0xffffffff


	//   ....[14]....
        /*0298*/ 	.word	0xffffffff


	//   ....[15]....
        /*029c*/ 	.word	0xffffffff


	//----- nvinfo : EIATTR_COOP_GROUP_INSTR_OFFSETS
	.align		4
.L_1096:
        /*02a0*/ 	.byte	0x04, 0x28
        /*02a2*/ 	.short	(.L_1098 - .L_1097)


	//   ....[0]....
.L_1097:
        /*02a4*/ 	.word	0x00016180


	//   ....[1]....
        /*02a8*/ 	.word	0x00016320


	//   ....[2]....
        /*02ac*/ 	.word	0x00016330


	//   ....[3]....
        /*02b0*/ 	.word	0x00016380


	//   ....[4]....
        /*02b4*/ 	.word	0x0001d590


	//   ....[5]....
        /*02b8*/ 	.word	0x0001d5f0


	//   ....[6]....
        /*02bc*/ 	.word	0x0001d610


	//   ....[7]....
        /*02c0*/ 	.word	0x0001d630


	//   ....[8]....
        /*02c4*/ 	.word	0x00023890


	//   ....[9]....
        /*02c8*/ 	.word	0x000238d0


	//   ....[10]....
        /*02cc*/ 	.word	0x00023930


	//   ....[11]....
        /*02d0*/ 	.word	0x00023940


	//   ....[12]....
        /*02d4*/ 	.word	0x00026680


	//   ....[13]....
        /*02d8*/ 	.word	0x00026690


	//   ....[14]....
        /*02dc*/ 	.word	0x000266c0


	//   ....[15]....
        /*02e0*/ 	.word	0x000266d0


	//----- nvinfo : EIATTR_VRC_CTA_INIT_COUNT
	.align		4
.L_1098:
        /*02e4*/ 	.byte	0x02, 0x4a
	.zero		1
	.zero		1


	//----- nvinfo : EIATTR_EXIT_INSTR_OFFSETS
	.align		4
        /*02e8*/ 	.byte	0x04, 0x1c
        /*02ea*/ 	.short	(.L_1100 - .L_1099)


	//   ....[0]....
.L_1099:
        /*02ec*/ 	.word	0x00000370


	//   ....[1]....
        /*02f0*/ 	.word	0x00000b60


	//   ....[2]....
        /*02f4*/ 	.word	0x00000b90


	//   ....[3]....
        /*02f8*/ 	.word	0x000272d0


	//   ....[4]....
        /*02fc*/ 	.word	0x000273a0


	//----- nvinfo : EIATTR_CRS_STACK_SIZE
	.align		4
.L_1100:
        /*0300*/ 	.byte	0x04, 0x1e
        /*0302*/ 	.short	(.L_1102 - .L_1101)
.L_1101:
        /*0304*/ 	.word	0x00000000


	//----- nvinfo : EIATTR_CBANK_PARAM_SIZE
	.align		4
.L_1102:
        /*0308*/ 	.byte	0x03, 0x19
        /*030a*/ 	.short	0x01d0


	//----- nvinfo : EIATTR_PARAM_CBANK
	.align		4
        /*030c*/ 	.byte	0x04, 0x0a
        /*030e*/ 	.short	(.L_1104 - .L_1103)
	.align		4
.L_1103:
        /*0310*/ 	.word	index@(.nv.constant0._ZN5flash24flash_fwd_splitkv_kernelI23Flash_fwd_kernel_traitsILi64ELi64ELi256ELi4ELb0ELb0EN7cutlass10bfloat16_tE19Flash_kernel_traitsILi64ELi64ELi256ELi4ES3_EELb1ELb0ELb0ELb0ELb1ELb1ELb0ELb1EEEvNS_16Flash_fwd_paramsE)
        /*0314*/ 	.short	0x0380
        /*0316*/ 	.short	0x01d0


	//----- nvinfo : EIATTR_SW_WAR
	.align		4
.L_1104:
        /*0318*/ 	.byte	0x04, 0x36
        /*031a*/ 	.short	(.L_1106 - .L_1105)
.L_1105:
        /*031c*/ 	.word	0x00000008
.L_1106:


//--------------------- .nv.info._ZN5flash24flash_fwd_splitkv_kernelI23Flash_fwd_kernel_traitsILi64ELi64ELi256ELi4ELb0ELb0EN7cutlass10bfloat16_tE19Flash_kernel_traitsILi64ELi64ELi256ELi4ES3_EELb1ELb0ELb1ELb0ELb0ELb0ELb0ELb1EEEvNS_16Flash_fwd_paramsE --------------------------
	.section	.nv.info._ZN5flash24flash_fwd_splitkv_kernelI23Flash_fwd_kernel_traitsILi64ELi64ELi256ELi4ELb0ELb0EN7cutlass10bfloat16_tE19Flash_kernel_traitsILi64ELi64ELi256ELi4ES3_EELb1ELb0ELb1ELb0ELb0ELb0ELb0ELb1EEEvNS_16Flash_fwd_paramsE,"",@"SHT_CUDA_INFO"
	.sectionflags	@""
	.align	4


	//----- nvinfo : EIATTR_CUDA_API_VERSION
	.align		4
        /*0000*/ 	.byte	0x04, 0x37
        /*0002*/ 	.short	(.L_1108 - .L_1107)
.L_1107:
        /*0004*/ 	.word	0x00000082


	//----- nvinfo : EIATTR_KPARAM_INFO
	.align		4
.L_1108:
        /*0008*/ 	.byte	0x04, 0x17
        /*000a*/ 	.short	(.L_1110 - .L_1109)
.L_1109:
        /*000c*/ 	.word	0x00000000
        /*0010*/ 	.short	0x0000
        /*0012*/ 	.short	0x0000
        /*0014*/ 	.byte	0x00, 0xf0, 0x41, 0x07


	//----- nvinfo : EIATTR_SPARSE_MMA_MASK
	.align		4
.L_1110:
        /*0018*/ 	.byte	0x03, 0x50
        /*001a*/ 	.short	0x0000


	//----- nvinfo : EIATTR_MAXREG_COUNT
	.align		4
        /*001c*/ 	.byte	0x03, 0x1b
        /*001e*/ 	.short	0x00ff


	//----- nvinfo : EIATTR_NUM_BARRIERS
	.align		4
        /*0020*/ 	.byte	0x02, 0x4c
        /*0022*/ 	.byte	0x01
	.zero		1


	//----- nvinfo : EIATTR_MERCURY_ISA_VERSION
	.align		4
        /*0024*/ 	.byte	0x03, 0x5f
        /*0026*/ 	.short	0x0101


	//----- nvinfo : EIATTR_COOP_GROUP_MASK_REGIDS
	.align		4
        /*0028*/ 	.byte	0x04, 0x29
        /*002a*/ 	.short	(.L_1112 - .L_1111)


	//   ....[0]....
.L_1111:
        /*002c*/ 	.word	0xffffffff


	//   ....[1]....
        /*0030*/ 	.word	0xffffffff


	//   ....[2]....
        /*0034*/ 	.word	0xffffffff


	//   ....[3]....
        /*0038*/ 	.word	0xffffffff


	//   ....[4]....
        /*003c*/ 	.word	0xffffffff


	//   ....[5]....
        /*0040*/ 	.word	0xffffffff


	//   ....[6]....
        /*0044*/ 	.word	0xffffffff


	//   ....[7]....
        /*0048*/ 	.word	0xffffffff


	//   ....[8]....
        /*004c*/ 	.word	0xffffffff


	//   ....[9]....
        /*0050*/ 	.word	0xffffffff


	//   ....[10]....
        /*0054*/ 	.word	0xffffffff


	//   ....[11]....
        /*0058*/ 	.word	0xffffffff


	//   ....[12]....
        /*005c*/ 	.word	0xffffffff


	//   ....[13]....
        /*0060*/ 	.word	0xffffffff


	//   ....[14]....
        /*0064*/ 	.word	0xffffffff


	//   ....[15]....
        /*0068*/ 	.word	0xffffffff


	//----- nvinfo : EIATTR_COOP_GROUP_INSTR_OFFSETS
	.align		4
.L_1112:
        /*006c*/ 	.byte	0x04, 0x28
        /*006e*/ 	.short	(.L_1114 - .L_1113)


	//   ....[0]....
.L_1113:
        /*0070*/ 	.word	0x00017640


	//   ....[1]....
        /*0074*/ 	.word	0x000176c0


	//   ....[2]....
        /*0078*/ 	.word	0x000176d0


	//   ....[3]....
        /*007c*/ 	.word	0x00017700


	//   ....[4]....
        /*0080*/ 	.word	0x0001e910


	//   ....[5]....
        /*0084*/ 	.word	0x0001e930


	//   ....[6]....
        /*0088*/ 	.word	0x0001e970


	//   ....[7]....
        /*008c*/ 	.word	0x0001e980


	//   ....[8]....
        /*0090*/ 	.word	0x000251c0


	//   ....[9]....
        /*0094*/ 	.word	0x000251e0


	//   ....[10]....
        /*0098*/ 	.word	0x00025220


	//   ....[11]....
        /*009c*/ 	.word	0x00025230


	//   ....[12]....
        /*00a0*/ 	.word	0x00027d70


	//   ....[13]....
        /*00a4*/ 	.word	0x00027db0


	//   ....[14]....
        /*00a8*/ 	.word	0x00027e90


	//   ....[15]....
        /*00ac*/ 	.word	0x00027eb0


	//----- nvinfo : EIATTR_VRC_CTA_INIT_COUNT
	.align		4
.L_1114:
        /*00b0*/ 	.byte	0x02, 0x4a
	.zero		1
	.zero		1


	//----- nvinfo : EIATTR_EXIT_INSTR_OFFSETS
	.align		4
        /*00b4*/ 	.byte	0x04, 0x1c
        /*00b6*/ 	.short	(.L_1116 - .L_1115)


	//   ....[0]....
.L_1115:
        /*00b8*/ 	.word	0x000004c0


	//   ....[1]....
        /*00bc*/ 	.word	0x00000cf0


	//   ....[2]....
        /*00c0*/ 	.word	0x00000d20


	//   ....[3]....
        /*00c4*/ 	.word	0x00028b00


	//   ....[4]....
        /*00c8*/ 	.word	0x00028bc0


	//----- nvinfo : EIATTR_CRS_STACK_SIZE
	.align		4
.L_1116:
        /*00cc*/ 	.byte	0x04, 0x1e
        /*00ce*/ 	.short	(.L_1118 - .L_1117)
.L_1117:
        /*00d0*/ 	.word	0x00000000


	//----- nvinfo : EIATTR_CBANK_PARAM_SIZE
	.align		4
.L_1118:
        /*00d4*/ 	.byte	0x03, 0x19
        /*00d6*/ 	.short	0x01d0


	//----- nvinfo : EIATTR_PARAM_CBANK
	.align		4
        /*00d8*/ 	.byte	0x04, 0x0a
        /*00da*/ 	.short	(.L_1120 - .L_1119)
	.align		4
.L_1119:
        /*00dc*/ 	.word	index@(.nv.constant0._ZN5flash24flash_fwd_splitkv_kernelI23Flash_fwd_kernel_traitsILi64ELi64ELi256ELi4ELb0ELb0EN7cutlass10bfloat16_tE19Flash_kernel_traitsILi64ELi64ELi256ELi4ES3_EELb1ELb0ELb1ELb0ELb0ELb0ELb0ELb1EEEvNS_16Flash_fwd_paramsE)
        /*00e0*/ 	.short	0x0380
        /*00e2*/ 	.short	0x01d0


	//----- nvinfo : EIATTR_SW_WAR
	.align		4
.L_1120:
        /*00e4*/ 	.byte	0x04, 0x36
        /*00e6*/ 	.short	(.L_1122 - .L_1121)
.L_1121:
        /*00e8*/ 	.word	0x00000008
.L_1122:


//--------------------- .nv.info._ZN5flash24flash_fwd_splitkv_kernelI23Flash_fwd_kernel_traitsILi64ELi64ELi256ELi4ELb0ELb0EN7cutlass10bfloat16_tE19Flash_kernel_traitsILi64ELi64ELi256ELi4ES3_EELb1ELb0ELb1ELb0ELb0ELb1ELb0ELb1EEEvNS_16Flash_fwd_paramsE --------------------------
	.section	.nv.info._ZN5flash24flash_fwd_splitkv_kernelI23Flash_fwd_kernel_traitsILi64ELi64ELi256ELi4ELb0ELb0EN7cutlass10bfloat16_tE19Flash_kernel_traitsILi64ELi64ELi256ELi4ES3_EELb1ELb0ELb1ELb0ELb0ELb1ELb0ELb1EEEvNS_16Flash_fwd_paramsE,"",@"SHT_CUDA_INFO"
	.sectionflags	@""
	.align	4


	//----- nvinfo : EIATTR_CUDA_API_VERSION
	.align		4
        /*0000*/ 	.byte	0x04, 0x37
        /*0002*/ 	.short	(.L_1124 - .L_1123)
.L_1123:
        /*0004*/ 	.word	0x00000082


	//----- nvinfo : EIATTR_KPARAM_INFO
	.align		4
.L_1124:
        /*0008*/ 	.byte	0x04, 0x17
        /*000a*/ 	.short	(.L_1126 - .L_1125)
.L_1125:
        /*000c*/ 	.word	0x00000000
        /*0010*/ 	.short	0x0000
        /*0012*/ 	.short	0x0000
        /*0014*/ 	.byte	0x00, 0xf0, 0x41, 0x07


	//----- nvinfo : EIATTR_SPARSE_MMA_MASK
	.align		4
.L_1126:
        /*0018*/ 	.byte	0x03, 0x50
        /*001a*/ 	.short	0x0000


	//----- nvinfo : EIATTR_MAXREG_COUNT
	.align		4
        /*001c*/ 	.byte	0x03, 0x1b
        /*001e*/ 	.short	0x00ff


	//----- nvinfo : EIATTR_NUM_BARRIERS
	.align		4
        /*0020*/ 	.byte	0x02, 0x4c
        /*0022*/ 	.byte	0x01
	.zero		1


	//----- nvinfo : EIATTR_ANNOTATIONS
	.align		4
        /*0024*/ 	.byte	0x04, 0x55
        /*0026*/ 	.short	(.L_1128 - .L_1127)


	//   ....[0]....
.L_1127:
        /*0028*/ 	.word	0x00000001
        /*002c*/ 	.byte	0x20, 0x50, 0x02, 0x00, 0x01, 0x00, 0x00, 0x00, 0x50, 0x6d, 0x02, 0x00


	//----- nvinfo : EIATTR_MERCURY_ISA_VERSION
	.align		4
.L_1128:
        /*0038*/ 	.byte	0x03, 0x5f
        /*003a*/ 	.short	0x0101


	//----- nvinfo : EIATTR_COOP_GROUP_MASK_REGIDS
	.align		4
        /*003c*/ 	.byte	0x04, 0x29
        /*003e*/ 	.short	(.L_1130 - .L_1129)


	//   ....[0]....
.L_1129:
        /*0040*/ 	.word	0xffffffff


	//   ....[1]....
        /*0044*/ 	.word	0xffffffff


	//   ....[2]....
        /*0048*/ 	.word	0xffffffff


	//   ....[3]....
        /*004c*/ 	.word	0xffffffff


	//   ....[4]....
        /*0050*/ 	.word	0xffffffff


	//   ....[5]....
        /*0054*/ 	.word	0xffffffff


	//   ....[6]....
        /*0058*/ 	.word	0xffffffff


	//   ....[7]....
        /*005c*/ 	.word	0xffffffff


	//   ....[8]....
        /*0060*/ 	.word	0xffffffff


	//   ....[9]....
        /*0064*/ 	.word	0xffffffff


	//   ....[10]....
        /*0068*/ 	.word	0xffffffff


	//   ....[11]....
        /*006c*/ 	.word	0xffffffff


	//   ....[12]....
        /*0070*/ 	.word	0xffffffff


	//   ....[13]....
        /*0074*/ 	.word	0xffffffff


	//   ....[14]....
        /*0078*/ 	.word	0xffffffff


	//   ....[15]....
        /*007c*/ 	.word	0xffffffff


	//----- nvinfo : EIATTR_COOP_GROUP_INSTR_OFFSETS
	.align		4
.L_1130:
        /*0080*/ 	.byte	0x04, 0x28
        /*0082*/ 	.short	(.L_1132 - .L_1131)


	//   ....[0]....
.L_1131:
        /*0084*/ 	.word	0x000185b0


	//   ....[1]....
        /*0088*/ 	.word	0x000185c0


	//   ....[2]....
        /*008c*/ 	.word	0x000185f0


	//   ....[3]....
        /*0090*/ 	.word	0x00018610


	//   ....[4]....
        /*0094*/ 	.word	0x000208b0


	//   ....[5]....
        /*0098*/ 	.word	0x000208d0


	//   ....[6]....
        /*009c*/ 	.word	0x000208f0


	//   ....[7]....
        /*00a0*/ 	.word	0x00020910


	//   ....[8]....
        /*00a4*/ 	.word	0x000281e0


	//   ....[9]....
        /*00a8*/ 	.word	0x00028200


	//   ....[10]....
        /*00ac*/ 	.word	0x00028220


	//   ....[11]....
        /*00b0*/ 	.word	0x00028240


	//   ....[12]....
        /*00b4*/ 	.word	0x0002ad30


	//   ....[13]....
        /*00b8*/ 	.word	0x0002ad70


	//   ....[14]....
        /*00bc*/ 	.word	0x0002ae50


	//   ....[15]....
        /*00c0*/ 	.word	0x0002ae70


	//----- nvinfo : EIATTR_VRC_CTA_INIT_COUNT
	.align		4
.L_1132:
        /*00c4*/ 	.byte	0x02, 0x4a
	.zero		1
	.zero		1


	//----- nvinfo : EIATTR_EXIT_INSTR_OFFSETS
	.align		4
        /*00c8*/ 	.byte	0x04, 0x1c
        /*00ca*/ 	.short	(.L_1134 - .L_1133)


	//   ....[0]....
.L_1133:
        /*00cc*/ 	.word	0x000004b0


	//   ....[1]....
        /*00d0*/ 	.word	0x00000d10


	//   ....[2]....
        /*00d4*/ 	.word	0x00000d40


	//   ....[3]....
        /*00d8*/ 	.word	0x0002bac0


	//   ....[4]....
        /*00dc*/ 	.word	0x0002bb80


	//----- nvinfo : EIATTR_CRS_STACK_SIZE
	.align		4
.L_1134:
        /*00e0*/ 	.byte	0x04, 0x1e
        /*00e2*/ 	.short	(.L_1136 - .L_1135)
.L_1135:
        /*00e4*/ 	.word	0x00000000


	//----- nvinfo : EIATTR_CBANK_PARAM_SIZE
	.align		4
.L_1136:
        /*00e8*/ 	.byte	0x03, 0x19
        /*00ea*/ 	.short	0x01d0


	//----- nvinfo : EIATTR_PARAM_CBANK
	.align		4
        /*00ec*/ 	.byte	0x04, 0x0a
        /*00ee*/ 	.short	(.L_1138 - .L_1137)
	.align		4
.L_1137:
        /*00f0*/ 	.word	index@(.nv.constant0._ZN5flash24flash_fwd_splitkv_kernelI23Flash_fwd_kernel_traitsILi64ELi64ELi256ELi4ELb0ELb0EN7cutlass10bfloat16_tE19Flash_kernel_traitsILi64ELi64ELi256ELi4ES3_EELb1ELb0ELb1ELb0ELb0ELb1ELb0ELb1EEEvNS_16Flash_fwd_paramsE)
        /*00f4*/ 	.short	0x0380
        /*00f6*/ 	.short	0x01d0


	//----- nvinfo : EIATTR_SW_WAR
	.align		4
.L_1138:
        /*00f8*/ 	.byte	0x04, 0x36
        /*00fa*/ 	.short	(.L_1140 - .L_1139)
.L_1139:
        /*00fc*/ 	.word	0x00000008
.L_1140:


//--------------------- .nv.info._ZN5flash24flash_fwd_splitkv_kernelI23Flash_fwd_kernel_traitsILi64ELi64ELi256ELi4ELb0ELb0EN7cutlass10bfloat16_tE19Flash_kernel_traitsILi64ELi64ELi256ELi4ES3_EELb1ELb0ELb0ELb0ELb1ELb0ELb1ELb0EEEvNS_16Flash_fwd_paramsE --------------------------
	.section	.nv.info._ZN5flash24flash_fwd_splitkv_kernelI23Flash_fwd_kernel_traitsILi64ELi64ELi256ELi4ELb0ELb0EN7cutlass10bfloat16_tE19Flash_kernel_traitsILi64ELi64ELi256ELi4ES3_EELb1ELb0ELb0ELb0ELb1ELb0ELb1ELb0EEEvNS_16Flash_fwd_paramsE,"",@"SHT_CUDA_INFO"
	.sectionflags	@""
	.align	4


	//----- nvinfo : EIATTR_CUDA_API_VERSION
	.align		4
        /*0000*/ 	.byte	0x04, 0x37
        /*0002*/ 	.short	(.L_1142 - .L_1141)
.L_1141:
        /*0004*/ 	.word	0x00000082


	//----- nvinfo : EIATTR_KPARAM_INFO
	.align		4
.L_1142:
        /*0008*/ 	.byte	0x04, 0x17
        /*000a*/ 	.short	(.L_1144 - .L_1143)
.L_1143:
        /*000c*/ 	.word	0x00000000
        /*0010*/ 	.short	0x0000
        /*0012*/ 	.short	0x0000
        /*0014*/ 	.byte	0x00, 0xf0, 0x41, 0x07


	//----- nvinfo : EIATTR_SPARSE_MMA_MASK
	.align		4
.L_1144:
        /*0018*/ 	.byte	0x03, 0x50
        /*001a*/ 	.short	0x0000


	//----- nvinfo : EIATTR_MAXREG_COUNT
	.align		4
        /*001c*/ 	.byte	0x03, 0x1b
        /*001e*/ 	.short	0x00ff


	//----- nvinfo : EIATTR_NUM_BARRIERS
	.align		4
        /*0020*/ 	.byte	0x02, 0x4c
        /*0022*/ 	.byte	0x01
	.zero		1


	//----- nvinfo : EIATTR_MERCURY_ISA_VERSION
	.align		4
        /*0024*/ 	.byte	0x03, 0x5f
        /*0026*/ 	.short	0x0101


	//----- nvinfo : EIATTR_INT_WARP_WIDE_INSTR_OFFSETS
	.align		4
        /*0028*/ 	.byte	0x04, 0x31
        /*002a*/ 	.short	(.L_1146 - .L_1145)


	//   ....[0]....
.L_1145:
        /*002c*/ 	.word	0x00002400


	//   ....[1]....
        /*0030*/ 	.word	0x00002550


	//   ....[2]....
        /*0034*/ 	.word	0x00002570


	//   ....[3]....
        /*0038*/ 	.word	0x00002670


	//   ....[4]....
        /*003c*/ 	.word	0x000026d0


	//   ....[5]....
        /*0040*/ 	.word	0x00002820


	//   ....[6]....
        /*0044*/ 	.word	0x00002830


	//   ....[7]....
        /*0048*/ 	.word	0x00002850


	//   ....[8]....
        /*004c*/ 	.word	0x00002870


	//   ....[9]....
        /*0050*/ 	.word	0x00002890


	//   ....[10]....
        /*0054*/ 	.word	0x000029f0


	//   ....[11]....
        /*0058*/ 	.word	0x00002db0


	//   ....[12]....
        /*005c*/ 	.word	0x00002de0


	//   ....[13]....
        /*0060*/ 	.word	0x00002e80


	//   ....[14]....
        /*0064*/ 	.word	0x00003000


	//   ....[15]....
        /*0068*/ 	.word	0x00003010


	//   ....[16]....
        /*006c*/ 	.word	0x00003050


	//   ....[17]....
        /*0070*/ 	.word	0x000031c0


	//   ....[18]....
        /*0074*/ 	.word	0x00003250


	//   ....[19]....
        /*0078*/ 	.word	0x00003350


	//----- nvinfo : EIATTR_COOP_GROUP_MASK_REGIDS
	.align		4
.L_1146:
        /*007c*/ 	.byte	0x04, 0x29
        /*007e*/ 	.short	(.L_1148 - .L_1147)


	//   ....[0]....
.L_1147:
        /*0080*/ 	.word	0xffffffff


	//   ....[1]....
        /*0084*/ 	.word	0xffffffff


	//   ....[2]....
        /*0088*/ 	.word	0xffffffff


	//   ....[3]....
        /*008c*/ 	.word	0xffffffff


	//   ....[4]....
        /*0090*/ 	.word	0xffffffff


	//   ....[5]....
        /*0094*/ 	.word	0xffffffff


	//   ....[6]....
        /*0098*/ 	.word	0xffffffff


	//   ....[7]....
        /*009c*/ 	.word	0xffffffff


	//   ....[8]....
        /*00a0*/ 	.word	0xffffffff


	//   ....[9]....
        /*00a4*/ 	.word	0xffffffff


	//   ....[10]....
        /*00a8*/ 	.word	0xffffffff


	//   ....[11]....
        /*00ac*/ 	.word	0xffffffff


	//   ....[12]....
        /*00b0*/ 	.word	0xffffffff


	//   ....[13]....
        /*00b4*/ 	.word	0xffffffff


	//   ....[14]....
        /*00b8*/ 	.word	0xffffffff


	//   ....[15]....
        /*00bc*/ 	.word	0xffffffff


	//----- nvinfo : EIATTR_COOP_GROUP_INSTR_OFFSETS
	.align		4
.L_1148:
        /*00c0*/ 	.byte	0x04, 0x28
        /*00c2*/ 	.short	(.L_1150 - .L_1149)


	//   ....[0]....
.L_1149:
        /*00c4*/ 	.word	0x00006440


	//   ....[1]....
        /*00c8*/ 	.word	0x00006550


	//   ....[2]....
        /*00cc*/ 	.word	0x00006560


	//   ....[3]....
        /*00d0*/ 	.word	0x00006650


	//   ....[4]....
        /*00d4*/ 	.word	0x0000c340


	//   ....[5]....
        /*00d8*/ 	.word	0x0000c360


	//   ....[6]....
        /*00dc*/ 	.word	0x0000c3b0


	//   ....[7]....
        /*00e0*/ 	.word	0x0000c3c0


	//   ....[8]....
        /*00e4*/ 	.word	0x000112d0


	//   ....[9]....
        /*00e8*/ 	.word	0x000112e0


	//   ....[10]....
        /*00ec*/ 	.word	0x00011320


	//   ....[11]....
        /*00f0*/ 	.word	0x00011330


	//   ....[12]....
        /*00f4*/ 	.word	0x00013e70


	//   ....[13]....
        /*00f8*/ 	.word	0x00013eb0


	//   ....[14]....
        /*00fc*/ 	.word	0x00014020


	//   ....[15]....
        /*0100*/ 	.word	0x00014030


	//----- nvinfo : EIATTR_VRC_CTA_INIT_COUNT
	.align		4
.L_1150:
        /*0104*/ 	.byte	0x02, 0x4a
	.zero		1
	.zero		1


	//----- nvinfo : EIATTR_EXIT_INSTR_OFFSETS
	.align		4
        /*0108*/ 	.byte	0x04, 0x1c
        /*010a*/ 	.short	(.L_1152 - .L_1151)


	//   ....[0]....
.L_1151:
        /*010c*/ 	.word	0x00000640


	//   ....[1]....
        /*0110*/ 	.word	0x00000e90


	//   ....[2]....
        /*0114*/ 	.word	0x00000ec0


	//   ....[3]....
        /*0118*/ 	.word	0x00014920


	//   ....[4]....
        /*011c*/ 	.word	0x00014940


	//----- nvinfo : EIATTR_CRS_STACK_SIZE
	.align		4
.L_1152:
        /*0120*/ 	.byte	0x04, 0x1e
        /*0122*/ 	.short	(.L_1154 - .L_1153)
.L_1153:
        /*0124*/ 	.word	0x00000000


	//----- nvinfo : EIATTR_CBANK_PARAM_SIZE
	.align		4
.L_1154:
        /*0128*/ 	.byte	0x03, 0x19
        /*012a*/ 	.short	0x01d0


	//----- nvinfo : EIATTR_PARAM_CBANK
	.align		4
        /*012c*/ 	.byte	0x04, 0x0a
        /*012e*/ 	.short	(.L_1156 - .L_1155)
	.align		4
.L_1155:
        /*0130*/ 	.word	index@(.nv.constant0._ZN5flash24flash_fwd_splitkv_kernelI23Flash_fwd_kernel_traitsILi64ELi64ELi256ELi4ELb0ELb0EN7cutlass10bfloat16_tE19Flash_kernel_traitsILi64ELi64ELi256ELi4ES3_EELb1ELb0ELb0ELb0ELb1ELb0ELb1ELb0EEEvNS_16Flash_fwd_paramsE)
        /*0134*/ 	.short	0x0380
        /*0136*/ 	.short	0x01d0


	//----- nvinfo : EIATTR_SW_WAR
	.align		4
.L_1156:
        /*0138*/ 	.byte	0x04, 0x36
        /*013a*/ 	.short	(.L_1158 - .L_1157)
.L_1157:
        /*013c*/ 	.word	0x00000008
.L_1158:


//--------------------- .nv.info._ZN5flash24flash_fwd_splitkv_kernelI23Flash_fwd_kernel_traitsILi64ELi64ELi256ELi4ELb0ELb0EN7cutlass10bfloat16_tE19Flash_kernel_traitsILi64ELi64ELi256ELi4ES3_EELb1ELb0ELb0ELb0ELb1ELb1ELb1ELb0EEEvNS_16Flash_fwd_paramsE --------------------------
	.section	.nv.info._ZN5flash24flash_fwd_splitkv_kernelI23Flash_fwd_kernel_traitsILi64ELi64ELi256ELi4ELb0ELb0EN7cutlass10bfloat16_tE19Flash_kernel_traitsILi64ELi64ELi256ELi4ES3_EELb1ELb0ELb0ELb0ELb1ELb1ELb1ELb0EEEvNS_16Flash_fwd_paramsE,"",@"SHT_CUDA_INFO"
	.sectionflags	@""
	.align	4


	//----- nvinfo : EIATTR_CUDA_API_VERSION
	.align		4
        /*0000*/ 	.byte	0x04, 0x37
        /*0002*/ 	.short	(.L_1160 - .L_1159)
.L_1159:
        /*0004*/ 	.word	0x00000082


	//----- nvinfo : EIATTR_KPARAM_INFO
	.align		4
.L_1160:
        /*0008*/ 	.byte	0x04, 0x17
        /*000a*/ 	.short	(.L_1162 - .L_1161)
.L_1161:
        /*000c*/ 	.word	0x00000000
        /*0010*/ 	.short	0x0000
        /*0012*/ 	.short	0x0000
        /*0014*/ 	.byte	0x00, 0xf0, 0x41, 0x07


	//----- nvinfo : EIATTR_SPARSE_MMA_MASK
	.align		4
.L_1162:
        /*0018*/ 	.byte	0x03, 0x50
        /*001a*/ 	.short	0x0000


	//----- nvinfo : EIATTR_MAXREG_COUNT
	.align		4
        /*001c*/ 	.byte	0x03, 0x1b
        /*001e*/ 	.short	0x00ff


	//----- nvinfo : EIATTR_NUM_BARRIERS
	.align		4
        /*0020*/ 	.byte	0x02, 0x4c
        /*0022*/ 	.byte	0x01
	.zero		1


	//----- nvinfo : EIATTR_ANNOTATIONS
	.align		4
        /*0024*/ 	.byte	0x04, 0x55
        /*0026*/ 	.short	(.L_1164 - .L_1163)


	//   ....[0]....
.L_1163:
        /* <DEDUP_REMOVED lines=31> */


	//----- nvinfo : EIATTR_MERCURY_ISA_VERSION
	.align		4
.L_1164:
        /*0200*/ 	.byte	0x03, 0x5f
        /*0202*/ 	.short	0x0101


	//----- nvinfo : EIATTR_INT_WARP_WIDE_INSTR_OFFSETS
	.align		4
        /*0204*/ 	.byte	0x04, 0x31
        /*0206*/ 	.short	(.L_1166 - .L_1165)


	//   ....[0]....
.L_1165:
        /*0208*/ 	.word	0x000025b0


	//   ....[1]....
        /*020c*/ 	.word	0x000026b0


	//   ....[2]....
        /*0210*/ 	.word	0x000026d0


	//   ....[3]....
        /*0214*/ 	.word	0x000026f0


	//   ....[4]....
        /*0218*/ 	.word	0x000027b0


	//   ....[5]....
        /*021c*/ 	.word	0x00002880


	//   ....[6]....
        /*0220*/ 	.word	0x00002940


	//   ....[7]....
        /*0224*/ 	.word	0x00002950


	//   ....[8]....
        /*0228*/ 	.word	0x00002970


	//   ....[9]....
        /*022c*/ 	.word	0x00002990


	//   ....[10]....
        /*0230*/ 	.word	0x00002b60


	//   ....[11]....
        /*0234*/ 	.word	0x00002e80


	//   ....[12]....
        /*0238*/ 	.word	0x00002f10


	//   ....[13]....
        /*023c*/ 	.word	0x00002f60


	//   ....[14]....
        /*0240*/ 	.word	0x00003150


	//   ....[15]....
        /*0244*/ 	.word	0x00003160


	//   ....[16]....
        /*0248*/ 	.word	0x00003210


	//   ....[17]....
        /*024c*/ 	.word	0x00003270


	//   ....[18]....
        /*0250*/ 	.word	0x00003370


	//   ....[19]....
        /*0254*/ 	.word	0x00003560


	//----- nvinfo : EIATTR_COOP_GROUP_MASK_REGIDS
	.align		4
.L_1166:
        /*0258*/ 	.byte	0x04, 0x29
        /*025a*/ 	.short	(.L_1168 - .L_1167)


	//   ....[0]....
.L_1167:
        /*025c*/ 	.word	0xffffffff


	//   ....[1]....
        /*0260*/ 	.word	0xffffffff


	//   ....[2]....
        /*0264*/ 	.word	0xffffffff


	//   ....[3]....
        /*0268*/ 	.word	0xffffffff


	//   ....[4]....
        /*026c*/ 	.word	0xffffffff


	//   ....[5]....
        /*0270*/ 	.word	0xffffffff


	//   ....[6]....
        /*0274*/ 	.word	0xffffffff


	//   ....[7]....
        /*0278*/ 	.word	0xffffffff


	//   ....[8]....
        /*027c*/ 	.word	0xffffffff


	//   ....[9]....
        /*0280*/ 	.word	0xffffffff


	//   ....[10]....
        /*0284*/ 	.word	0xffffffff


	//   ....[11]....
        /*0288*/ 	.word	0xffffffff


	//   ....[12]....
        /*028c*/ 	.word	0xffffffff


	//   ....[13]....
        /*0290*/ 	.word	0xffffffff


	//   ....[14]....
        /*0294*/ 	.word	0xffffffff


	//   ....[15]....
        /*0298*/ 	.word	0xffffffff


	//----- nvinfo : EIATTR_COOP_GROUP_INSTR_OFFSETS
	.align		4
.L_1168:
        /*029c*/ 	.byte	0x04, 0x28
        /*029e*/ 	.short	(.L_1170 - .L_1169)


	//   ....[0]....
.L_1169:
        /*02a0*/ 	.word	0x00007550


	//   ....[1]....
        /*02a4*/ 	.word	0x00007700


	//   ....[2]....
        /*02a8*/ 	.word	0x00007710


	//   ....[3]....
        /*02ac*/ 	.word	0x000077a0


	//   ....[4]....
        /*02b0*/ 	.word	0x0000e870


	//   ....[5]....
        /*02b4*/ 	.word	0x0000e8e0


	//   ....[6]....
        /*02b8*/ 	.word	0x0000e900


	//   ....[7]....
        /*02bc*/ 	.word	0x0000e920


	//   ....[8]....
        /*02c0*/ 	.word	0x00014bf0


	//   ....[9]....
        /*02c4*/ 	.word	0x00014c10


	//   ....[10]....
        /*02c8*/ 	.word	0x00014c70


	//   ....[11]....
        /*02cc*/ 	.word	0x00014c80


	//   ....[12]....
        /*02d0*/ 	.word	0x000179f0


	//   ....[13]....
        /*02d4*/ 	.word	0x00017a00


	//   ....[14]....
        /*02d8*/ 	.word	0x00017a30


	//   ....[15]....
        /*02dc*/ 	.word	0x00017a50


	//----- nvinfo : EIATTR_VRC_CTA_INIT_COUNT
	.align		4
.L_1170:
        /*02e0*/ 	.byte	0x02, 0x4a
	.zero		1
	.zero		1


	//----- nvinfo : EIATTR_EXIT_INSTR_OFFSETS
	.align		4
        /*02e4*/ 	.byte	0x04, 0x1c
        /*02e6*/ 	.short	(.L_1172 - .L_1171)


	//   ....[0]....
.L_1171:
        /*02e8*/ 	.word	0x00000650


	//   ....[1]....
        /*02ec*/ 	.word	0x00000ea0


	//   ....[2]....
        /*02f0*/ 	.word	0x00000ed0


	//   ....[3]....
        /*02f4*/ 	.word	0x00018320


	//   ....[4]....
        /*02f8*/ 	.word	0x00018340


	//----- nvinfo : EIATTR_CRS_STACK_SIZE
	.align		4
.L_1172:
        /*02fc*/ 	.byte	0x04, 0x1e
        /*02fe*/ 	.short	(.L_1174 - .L_1173)
.L_1173:
        /*0300*/ 	.word	0x00000000


	//----- nvinfo : EIATTR_CBANK_PARAM_SIZE
	.align		4
.L_1174:
        /*0304*/ 	.byte	0x03, 0x19
        /*0306*/ 	.short	0x01d0


	//----- nvinfo : EIATTR_PARAM_CBANK
	.align		4
        /*0308*/ 	.byte	0x04, 0x0a
        /*030a*/ 	.short	(.L_1176 - .L_1175)
	.align		4
.L_1175:
        /*030c*/ 	.word	index@(.nv.constant0._ZN5flash24flash_fwd_splitkv_kernelI23Flash_fwd_kernel_traitsILi64ELi64ELi256ELi4ELb0ELb0EN7cutlass10bfloat16_tE19Flash_kernel_traitsILi64ELi64ELi256ELi4ES3_EELb1ELb0ELb0ELb0ELb1ELb1ELb1ELb0EEEvNS_16Flash_fwd_paramsE)
        /*0310*/ 	.short	0x0380
        /*0312*/ 	.short	0x01d0


	//----- nvinfo : EIATTR_SW_WAR
	.align		4
.L_1176:
        /*0314*/ 	.byte	0x04, 0x36
        /*0316*/ 	.short	(.L_1178 - .L_1177)
.L_1177:
        /*0318*/ 	.word	0x00000008
.L_1178:


//--------------------- .nv.info._ZN5flash24flash_fwd_splitkv_kernelI23Flash_fwd_kernel_traitsILi64ELi64ELi256ELi4ELb0ELb0EN7cutlass10bfloat16_tE19Flash_kernel_traitsILi64ELi64ELi256ELi4ES3_EELb1ELb0ELb1ELb0ELb0ELb0ELb1ELb0EEEvNS_16Flash_fwd_paramsE --------------------------
	.section	.nv.info._ZN5flash24flash_fwd_splitkv_kernelI23Flash_fwd_kernel_traitsILi64ELi64ELi256ELi4ELb0ELb0EN7cutlass10bfloat16_tE19Flash_kernel_traitsILi64ELi64ELi256ELi4ES3_EELb1ELb0ELb1ELb0ELb0ELb0ELb1ELb0EEEvNS_16Flash_fwd_paramsE,"",@"SHT_CUDA_INFO"
	.sectionflags	@""
	.align	4


	//----- nvinfo : EIATTR_CUDA_API_VERSION
	.align		4
        /*0000*/ 	.byte	0x04, 0x37
        /*0002*/ 	.short	(.L_1180 - .L_1179)
.L_1179:
        /*0004*/ 	.word	0x00000082


	//----- nvinfo : EIATTR_KPARAM_INFO
	.align		4
.L_1180:
        /*0008*/ 	.byte	0x04, 0x17
        /*000a*/ 	.short	(.L_1182 - .L_1181)
.L_1181:
        /*000c*/ 	.word	0x00000000
        /*0010*/ 	.short	0x0000
        /*0012*/ 	.short	0x0000
        /*0014*/ 	.byte	0x00, 0xf0, 0x41, 0x07


	//----- nvinfo : EIATTR_SPARSE_MMA_MASK
	.align		4
.L_1182:
        /*0018*/ 	.byte	0x03, 0x50
        /*001a*/ 	.short	0x0000


	//----- nvinfo : EIATTR_MAXREG_COUNT
	.align		4
        /*001c*/ 	.byte	0x03, 0x1b
        /*001e*/ 	.short	0x00ff


	//----- nvinfo : EIATTR_NUM_BARRIERS
	.align		4
        /*0020*/ 	.byte	0x02, 0x4c
        /*0022*/ 	.byte	0x01
	.zero		1


	//----- nvinfo : EIATTR_MERCURY_ISA_VERSION
	.align		4
        /*0024*/ 	.byte	0x03, 0x5f
        /*0026*/ 	.short	0x0101


	//----- nvinfo : EIATTR_INT_WARP_WIDE_INSTR_OFFSETS
	.align		4
        /*0028*/ 	.byte	0x04, 0x31
        /*002a*/ 	.short	(.L_1184 - .L_1183)


	//   ....[0]....
.L_1183:
        /*002c*/ 	.word	0x00007e20


	//   ....[1]....
        /*0030*/ 	.word	0x0000bb20


	//----- nvinfo : EIATTR_COOP_GROUP_MASK_REGIDS
	.align		4
.L_1184:
        /*0034*/ 	.byte	0x04, 0x29
        /*0036*/ 	.short	(.L_1186 - .L_1185)


	//   ....[0]....
.L_1185:
        /*0038*/ 	.word	0xffffffff


	//   ....[1]....
        /*003c*/ 	.word	0xffffffff


	//   ....[2]....
        /*0040*/ 	.word	0xffffffff


	//   ....[3]....
        /*0044*/ 	.word	0xffffffff


	//   ....[4]....
        /*0048*/ 	.word	0xffffffff


	//   ....[5]....
        /*004c*/ 	.word	0xffffffff


	//   ....[6]....
        /*0050*/ 	.word	0xffffffff


	//   ....[7]....
        /*0054*/ 	.word	0xffffffff


	//   ....[8]....
        /*0058*/ 	.word	0xffffffff


	//   ....[9]....
        /*005c*/ 	.word	0xffffffff


	//   ....[10]....
        /*0060*/ 	.word	0xffffffff


	//   ....[11]....
        /*0064*/ 	.word	0xffffffff


	//   ....[12]....
        /*0068*/ 	.word	0xffffffff


	//   ....[13]....
        /*006c*/ 	.word	0xffffffff


	//   ....[14]....
        /*0070*/ 	.word	0xffffffff


	//   ....[15]....
        /*0074*/ 	.word	0xffffffff


	//----- nvinfo : EIATTR_COOP_GROUP_INSTR_OFFSETS
	.align		4
.L_1186:
        /*0078*/ 	.byte	0x04, 0x28
        /*007a*/ 	.short	(.L_1188 - .L_1187)


	//   ....[0]....
.L_1187:
        /*007c*/ 	.word	0x00008b70


	//   ....[1]....
        /*0080*/ 	.word	0x00008bf0


	//   ....[2]....
        /*0084*/ 	.word	0x00008c00


	//   ....[3]....
        /*0088*/ 	.word	0x00008c30


	//   ....[4]....
        /*008c*/ 	.word	0x00010290


	//   ....[5]....
        /*0090*/ 	.word	0x000102a0


	//   ....[6]....
        /*0094*/ 	.word	0x000102d0


	//   ....[7]....
        /*0098*/ 	.word	0x000102e0


	//   ....[8]....
        /*009c*/ 	.word	0x00016f10


	//   ....[9]....
        /*00a0*/ 	.word	0x00016f30


	//   ....[10]....
        /*00a4*/ 	.word	0x00016f70


	//   ....[11]....
        /*00a8*/ 	.word	0x00016f80


	//   ....[12]....
        /*00ac*/ 	.word	0x00019ac0


	//   ....[13]....
        /*00b0*/ 	.word	0x00019b00


	//   ....[14]....
        /*00b4*/ 	.word	0x00019c10


	//   ....[15]....
        /*00b8*/ 	.word	0x00019c20


	//----- nvinfo : EIATTR_VRC_CTA_INIT_COUNT
	.align		4
.L_1188:
        /*00bc*/ 	.byte	0x02, 0x4a
	.zero		1
	.zero		1


	//----- nvinfo : EIATTR_EXIT_INSTR_OFFSETS
	.align		4
        /*00c0*/ 	.byte	0x04, 0x1c
        /*00c2*/ 	.short	(.L_1190 - .L_1189)


	//   ....[0]....
.L_1189:
        /*00c4*/ 	.word	0x00000640


	//   ....[1]....
        /*00c8*/ 	.word	0x00000e90


	//   ....[2]....
        /*00cc*/ 	.word	0x00000ec0


	//   ....[3]....
        /*00d0*/ 	.word	0x0001a580


	//   ....[4]....
        /*00d4*/ 	.word	0x0001a5a0


	//----- nvinfo : EIATTR_CRS_STACK_SIZE
	.align		4
.L_1190:
        /*00d8*/ 	.byte	0x04, 0x1e
        /*00da*/ 	.short	(.L_1192 - .L_1191)
.L_1191:
        /*00dc*/ 	.word	0x00000000


	//----- nvinfo : EIATTR_CBANK_PARAM_SIZE
	.align		4
.L_1192:
        /*00e0*/ 	.byte	0x03, 0x19
        /*00e2*/ 	.short	0x01d0


	//----- nvinfo : EIATTR_PARAM_CBANK
	.align		4
        /*00e4*/ 	.byte	0x04, 0x0a
        /*00e6*/ 	.short	(.L_1194 - .L_1193)
	.align		4
.L_1193:
        /*00e8*/ 	.word	index@(.nv.constant0._ZN5flash24flash_fwd_splitkv_kernelI23Flash_fwd_kernel_traitsILi64ELi64ELi256ELi4ELb0ELb0EN7cutlass10bfloat16_tE19Flash_kernel_traitsILi64ELi64ELi256ELi4ES3_EELb1ELb0ELb1ELb0ELb0ELb0ELb1ELb0EEEvNS_16Flash_fwd_paramsE)
        /*00ec*/ 	.short	0x0380
        /*00ee*/ 	.short	0x01d0


	//----- nvinfo : EIATTR_SW_WAR
	.align		4
.L_1194:
        /*00f0*/ 	.byte	0x04, 0x36
        /*00f2*/ 	.short	(.L_1196 - .L_1195)
.L_1195:
        /*00f4*/ 	.word	0x00000008
.L_1196:


//--------------------- .nv.info._ZN5flash24flash_fwd_splitkv_kernelI23Flash_fwd_kernel_traitsILi64ELi64ELi256ELi4ELb0ELb0EN7cutlass10bfloat16_tE19Flash_kernel_traitsILi64ELi64ELi256ELi4ES3_EELb1ELb0ELb1ELb0ELb0ELb1ELb1ELb0EEEvNS_16Flash_fwd_paramsE --------------------------
	.section	.nv.info._ZN5flash24flash_fwd_splitkv_kernelI23Flash_fwd_kernel_traitsILi64ELi64ELi256ELi4ELb0ELb0EN7cutlass10bfloat16_tE19Flash_kernel_traitsILi64ELi64ELi256ELi4ES3_EELb1ELb0ELb1ELb0ELb0ELb1ELb1ELb0EEEvNS_16Flash_fwd_paramsE,"",@"SHT_CUDA_INFO"
	.sectionflags	@""
	.align	4


	//----- nvinfo : EIATTR_CUDA_API_VERSION
	.align		4
        /*0000*/ 	.byte	0x04, 0x37
        /*0002*/ 	.short	(.L_1198 - .L_1197)
.L_1197:
        /*0004*/ 	.word	0x00000082


	//----- nvinfo : EIATTR_KPARAM_INFO
	.align		4
.L_1198:
        /*0008*/ 	.byte	0x04, 0x17
        /*000a*/ 	.short	(.L_1200 - .L_1199)
.L_1199:
        /*000c*/ 	.word	0x00000000
        /*0010*/ 	.short	0x0000
        /*0012*/ 	.short	0x0000
        /*0014*/ 	.byte	0x00, 0xf0, 0x41, 0x07


	//----- nvinfo : EIATTR_SPARSE_MMA_MASK
	.align		4
.L_1200:
        /*0018*/ 	.byte	0x03, 0x50
        /*001a*/ 	.short	0x0000


	//----- nvinfo : EIATTR_MAXREG_COUNT
	.align		4
        /*001c*/ 	.byte	0x03, 0x1b
        /*001e*/ 	.short	0x00ff


	//----- nvinfo : EIATTR_NUM_BARRIERS
	.align		4
        /*0020*/ 	.byte	0x02, 0x4c
        /*0022*/ 	.byte	0x01
	.zero		1


	//----- nvinfo : EIATTR_MERCURY_ISA_VERSION
	.align		4
        /*0024*/ 	.byte	0x03, 0x5f
        /*0026*/ 	.short	0x0101


	//----- nvinfo : EIATTR_INT_WARP_WIDE_INSTR_OFFSETS
	.align		4
        /*0028*/ 	.byte	0x04, 0x31
        /*002a*/ 	.short	(.L_1202 - .L_1201)


	//   ....[0]....
.L_1201:
        /*002c*/ 	.word	0x00008e80


	//   ....[1]....
        /*0030*/ 	.word	0x0000cbe0


	//----- nvinfo : EIATTR_COOP_GROUP_MASK_REGIDS
	.align		4
.L_1202:
        /*0034*/ 	.byte	0x04, 0x29
        /*0036*/ 	.short	(.L_1204 - .L_1203)


	//   ....[0]....
.L_1203:
        /*0038*/ 	.word	0xffffffff


	//   ....[1]....
        /*003c*/ 	.word	0xffffffff


	//   ....[2]....
        /*0040*/ 	.word	0xffffffff


	//   ....[3]....
        /*0044*/ 	.word	0xffffffff


	//   ....[4]....
        /*0048*/ 	.word	0xffffffff


	//   ....[5]....
        /*004c*/ 	.word	0xffffffff


	//   ....[6]....
        /*0050*/ 	.word	0xffffffff


	//   ....[7]....
        /*0054*/ 	.word	0xffffffff


	//   ....[8]....
        /*0058*/ 	.word	0xffffffff


	//   ....[9]....
        /*005c*/ 	.word	0xffffffff


	//   ....[10]....
        /*0060*/ 	.word	0xffffffff


	//   ....[11]....
        /*0064*/ 	.word	0xffffffff


	//   ....[12]....
        /*0068*/ 	.word	0xffffffff


	//   ....[13]....
        /*006c*/ 	.word	0xffffffff


	//   ....[14]....
        /*0070*/ 	.word	0xffffffff


	//   ....[15]....
        /*0074*/ 	.word	0xffffffff


	//----- nvinfo : EIATTR_COOP_GROUP_INSTR_OFFSETS
	.align		4
.L_1204:
        /*0078*/ 	.byte	0x04, 0x28
        /*007a*/ 	.short	(.L_1206 - .L_1205)


	//   ....[0]....
.L_1205:
        /*007c*/ 	.word	0x00009b80


	//   ....[1]....
        /*0080*/ 	.word	0x00009b90


	//   ....[2]....
        /*0084*/ 	.word	0x00009bc0


	//   ....[3]....
        /*0088*/ 	.word	0x00009be0


	//   ....[4]....
        /*008c*/ 	.word	0x00012340


	//   ....[5]....
        /*0090*/ 	.word	0x00012360


	//   ....[6]....
        /*0094*/ 	.word	0x00012390


	//   ....[7]....
        /*0098*/ 	.word	0x000123a0


	//   ....[8]....
        /*009c*/ 	.word	0x00019fe0


	//   ....[9]....
        /*00a0*/ 	.word	0x0001a020


	//   ....[10]....
        /*00a4*/ 	.word	0x0001a060


	//   ....[11]....
        /*00a8*/ 	.word	0x0001a080


	//   ....[12]....
        /*00ac*/ 	.word	0x0001cb70


	//   ....[13]....
        /*00b0*/ 	.word	0x0001cbb0


	//   ....[14]....
        /*00b4*/ 	.word	0x0001ccf0


	//   ....[15]....
        /*00b8*/ 	.word	0x0001cd00


	//----- nvinfo : EIATTR_VRC_CTA_INIT_COUNT
	.align		4
.L_1206:
        /*00bc*/ 	.byte	0x02, 0x4a
	.zero		1
	.zero		1


	//----- nvinfo : EIATTR_EXIT_INSTR_OFFSETS
	.align		4
        /*00c0*/ 	.byte	0x04, 0x1c
        /*00c2*/ 	.short	(.L_1208 - .L_1207)


	//   ....[0]....
.L_1207:
        /*00c4*/ 	.word	0x00000640


	//   ....[1]....
        /*00c8*/ 	.word	0x00000e90


	//   ....[2]....
        /*00cc*/ 	.word	0x00000ec0


	//   ....[3]....
        /*00d0*/ 	.word	0x0001d630


	//   ....[4]....
        /*00d4*/ 	.word	0x0001d650


	//----- nvinfo : EIATTR_CRS_STACK_SIZE
	.align		4
.L_1208:
        /*00d8*/ 	.byte	0x04, 0x1e
        /*00da*/ 	.short	(.L_1210 - .L_1209)
.L_1209:
        /*00dc*/ 	.word	0x00000000


	//----- nvinfo : EIATTR_CBANK_PARAM_SIZE
	.align		4
.L_1210:
        /*00e0*/ 	.byte	0x03, 0x19
        /*00e2*/ 	.short	0x01d0


	//----- nvinfo : EIATTR_PARAM_CBANK
	.align		4
        /*00e4*/ 	.byte	0x04, 0x0a
        /*00e6*/ 	.short	(.L_1212 - .L_1211)
	.align		4
.L_1211:
        /*00e8*/ 	.word	index@(.nv.constant0._ZN5flash24flash_fwd_splitkv_kernelI23Flash_fwd_kernel_traitsILi64ELi64ELi256ELi4ELb0ELb0EN7cutlass10bfloat16_tE19Flash_kernel_traitsILi64ELi64ELi256ELi4ES3_EELb1ELb0ELb1ELb0ELb0ELb1ELb1ELb0EEEvNS_16Flash_fwd_paramsE)
        /*00ec*/ 	.short	0x0380
        /*00ee*/ 	.short	0x01d0


	//----- nvinfo : EIATTR_SW_WAR
	.align		4
.L_1212:
        /*00f0*/ 	.byte	0x04, 0x36
        /*00f2*/ 	.short	(.L_1214 - .L_1213)
.L_1213:
        /*00f4*/ 	.word	0x00000008
.L_1214:


//--------------------- .nv.info._ZN5flash24flash_fwd_splitkv_kernelI23Flash_fwd_kernel_traitsILi64ELi64ELi256ELi4ELb0ELb0EN7cutlass10bfloat16_tE19Flash_kernel_traitsILi64ELi64ELi256ELi4ES3_EELb1ELb0ELb0ELb0ELb1ELb0ELb1ELb1EEEvNS_16Flash_fwd_paramsE --------------------------
	.section	.nv.info._ZN5flash24flash_fwd_splitkv_kernelI23Flash_fwd_kernel_traitsILi64ELi64ELi256ELi4ELb0ELb0EN7cutlass10bfloat16_tE19Flash_kernel_traitsILi64ELi64ELi256ELi4ES3_EELb1ELb0ELb0ELb0ELb1ELb0ELb1ELb1EEEvNS_16Flash_fwd_paramsE,"",@"SHT_CUDA_INFO"
	.sectionflags	@""
	.align	4


	//----- nvinfo : EIATTR_CUDA_API_VERSION
	.align		4
        /*0000*/ 	.byte	0x04, 0x37
        /*0002*/ 	.short	(.L_1216 - .L_1215)
.L_1215:
        /*0004*/ 	.word	0x00000082


	//----- nvinfo : EIATTR_KPARAM_INFO
	.align		4
.L_1216:
        /*0008*/ 	.byte	0x04, 0x17
        /*000a*/ 	.short	(.L_1218 - .L_1217)
.L_1217:
        /*000c*/ 	.word	0x00000000
        /*0010*/ 	.short	0x0000
        /*0012*/ 	.short	0x0000
        /*0014*/ 	.byte	0x00, 0xf0, 0x41, 0x07


	//----- nvinfo : EIATTR_SPARSE_MMA_MASK
	.align		4
.L_1218:
        /*0018*/ 	.byte	0x03, 0x50
        /*001a*/ 	.short	0x0000


	//----- nvinfo : EIATTR_MAXREG_COUNT
	.align		4
        /*001c*/ 	.byte	0x03, 0x1b
        /*001e*/ 	.short	0x00ff


	//----- nvinfo : EIATTR_NUM_BARRIERS
	.align		4
        /*0020*/ 	.byte	0x02, 0x4c
        /*0022*/ 	.byte	0x01
	.zero		1


	//----- nvinfo : EIATTR_MERCURY_ISA_VERSION
	.align		4
        /*0024*/ 	.byte	0x03, 0x5f
        /*0026*/ 	.short	0x0101


	//----- nvinfo : EIATTR_COOP_GROUP_MASK_REGIDS
	.align		4
        /*0028*/ 	.byte	0x04, 0x29
        /*002a*/ 	.short	(.L_1220 - .L_1219)


	//   ....[0]....
.L_1219:
        /*002c*/ 	.word	0xffffffff


	//   ....[1]....
        /*0030*/ 	.word	0xffffffff


	//   ....[2]....
        /*0034*/ 	.word	0xffffffff


	//   ....[3]....
        /*0038*/ 	.word	0xffffffff


	//   ....[4]....
        /*003c*/ 	.word	0xffffffff


	//   ....[5]....
        /*0040*/ 	.word	0xffffffff


	//   ....[6]....
        /*0044*/ 	.word	0xffffffff


	//   ....[7]....
        /*0048*/ 	.word	0xffffffff


	//   ....[8]....
        /*004c*/ 	.word	0xffffffff


	//   ....[9]....
        /*0050*/ 	.word	0xffffffff


	//   ....[10]....
        /*0054*/ 	.word	0xffffffff


	//   ....[11]....
        /*0058*/ 	.word	0xffffffff


	//   ....[12]....
        /*005c*/ 	.word	0xffffffff


	//   ....[13]....
        /*0060*/ 	.word	0xffffffff


	//   ....[14]....
        /*0064*/ 	.word	0xffffffff


	//   ....[15]....
        /*0068*/ 	.word	0xffffffff


	//----- nvinfo : EIATTR_COOP_GROUP_INSTR_OFFSETS
	.align		4
.L_1220:
        /*006c*/ 	.byte	0x04, 0x28
        /*006e*/ 	.short	(.L_1222 - .L_1221)


	//   ....[0]....
.L_1221:
        /*0070*/ 	.word	0x00014930


	//   ....[1]....
        /*0074*/ 	.word	0x00014a50


	//   ....[2]....
        /*0078*/ 	.word	0x00014a60


	//   ....[3]....
        /*007c*/ 	.word	0x00014b30


	//   ....[4]....
        /*0080*/ 	.word	0x0001a870


	//   ....[5]....
        /*0084*/ 	.word	0x0001a890


	//   ....[6]....
        /*0088*/ 	.word	0x0001a8c0


	//   ....[7]....
        /*008c*/ 	.word	0x0001a8e0


	//   ....[8]....
        /*0090*/ 	.word	0x0001f860


	//   ....[9]....
        /*0094*/ 	.word	0x0001f870


	//   ....[10]....
        /*0098*/ 	.word	0x0001f8b0


	//   ....[11]....
        /*009c*/ 	.word	0x0001f8c0


	//   ....[12]....
        /*00a0*/ 	.word	0x00022410


	//   ....[13]....
        /*00a4*/ 	.word	0x00022450


	//   ....[14]....
        /*00a8*/ 	.word	0x00022580


	//   ....[15]....
        /*00ac*/ 	.word	0x000225b0


	//----- nvinfo : EIATTR_VRC_CTA_INIT_COUNT
	.align		4
.L_1222:
        /*00b0*/ 	.byte	0x02, 0x4a
	.zero		1
	.zero		1


	//----- nvinfo : EIATTR_EXIT_INSTR_OFFSETS
	.align		4
        /*00b4*/ 	.byte	0x04, 0x1c
        /*00b6*/ 	.short	(.L_1224 - .L_1223)


	//   ....[0]....
.L_1223:
        /*00b8*/ 	.word	0x00000460


	//   ....[1]....
        /*00bc*/ 	.word	0x00000c30


	//   ....[2]....
        /*00c0*/ 	.word	0x00000c60


	//   ....[3]....
        /*00c4*/ 	.word	0x00022ed0


	//   ....[4]....
        /*00c8*/ 	.word	0x00022ef0


	//----- nvinfo : EIATTR_CRS_STACK_SIZE
	.align		4
.L_1224:
        /*00cc*/ 	.byte	0x04, 0x1e
        /*00ce*/ 	.short	(.L_1226 - .L_1225)
.L_1225:
        /*00d0*/ 	.word	0x00000000


	//----- nvinfo : EIATTR_CBANK_PARAM_SIZE
	.align		4
.L_1226:
        /*00d4*/ 	.byte	0x03, 0x19
        /*00d6*/ 	.short	0x01d0


	//----- nvinfo : EIATTR_PARAM_CBANK
	.align		4
        /*00d8*/ 	.byte	0x04, 0x0a
        /*00da*/ 	.short	(.L_1228 - .L_1227)
	.align		4
.L_1227:
        /*00dc*/ 	.word	index@(.nv.constant0._ZN5flash24flash_fwd_splitkv_kernelI23Flash_fwd_kernel_traitsILi64ELi64ELi256ELi4ELb0ELb0EN7cutlass10bfloat16_tE19Flash_kernel_traitsILi64ELi64ELi256ELi4ES3_EELb1ELb0ELb0ELb0ELb1ELb0ELb1ELb1EEEvNS_16Flash_fwd_paramsE)
        /*00e0*/ 	.short	0x0380
        /*00e2*/ 	.short	0x01d0


	//----- nvinfo : EIATTR_SW_WAR
	.align		4
.L_1228:
        /*00e4*/ 	.byte	0x04, 0x36
        /*00e6*/ 	.short	(.L_1230 - .L_1229)
.L_1229:
        /*00e8*/ 	.word	0x00000008
.L_1230:


//--------------------- .nv.info._ZN5flash24flash_fwd_splitkv_kernelI23Flash_fwd_kernel_traitsILi64ELi64ELi256ELi4ELb0ELb0EN7cutlass10bfloat16_tE19Flash_kernel_traitsILi64ELi64ELi256ELi4ES3_EELb1ELb0ELb0ELb0ELb1ELb1ELb1ELb1EEEvNS_16Flash_fwd_paramsE --------------------------
	.section	.nv.info._ZN5flash24flash_fwd_splitkv_kernelI23Flash_fwd_kernel_traitsILi64ELi64ELi256ELi4ELb0ELb0EN7cutlass10bfloat16_tE19Flash_kernel_traitsILi64ELi64ELi256ELi4ES3_EELb1ELb0ELb0ELb0ELb1ELb1ELb1ELb1EEEvNS_16Flash_fwd_paramsE,"",@"SHT_CUDA_INFO"
	.sectionflags	@""
	.align	4


	//----- nvinfo : EIATTR_CUDA_API_VERSION
	.align		4
        /*0000*/ 	.byte	0x04, 0x37
        /*0002*/ 	.short	(.L_1232 - .L_1231)
.L_1231:
        /*0004*/ 	.word	0x00000082


	//----- nvinfo : EIATTR_KPARAM_INFO
	.align		4
.L_1232:
        /*0008*/ 	.byte	0x04, 0x17
        /*000a*/ 	.short	(.L_1234 - .L_1233)
.L_1233:
        /*000c*/ 	.word	0x00000000
        /*0010*/ 	.short	0x0000
        /*0012*/ 	.short	0x0000
        /*0014*/ 	.byte	0x00, 0xf0, 0x41, 0x07


	//----- nvinfo : EIATTR_SPARSE_MMA_MASK
	.align		4
.L_1234:
        /*0018*/ 	.byte	0x03, 0x50
        /*001a*/ 	.short	0x0000


	//----- nvinfo : EIATTR_MAXREG_COUNT
	.align		4
        /*001c*/ 	.byte	0x03, 0x1b
        /*001e*/ 	.short	0x00ff


	//----- nvinfo : EIATTR_NUM_BARRIERS
	.align		4
        /*0020*/ 	.byte	0x02, 0x4c
        /*0022*/ 	.byte	0x01
	.zero		1


	//----- nvinfo : EIATTR_ANNOTATIONS
	.align		4
        /*0024*/ 	.byte	0x04, 0x55
        /*0026*/ 	.short	(.L_1236 - .L_1235)


	//   ....[0]....
.L_1235:
        /* <DEDUP_REMOVED lines=39> */


	//----- nvinfo : EIATTR_MERCURY_ISA_VERSION
	.align		4
.L_1236:
        /*0288*/ 	.byte	0x03, 0x5f
        /*028a*/ 	.short	0x0101


	//----- nvinfo : EIATTR_COOP_GROUP_MASK_REGIDS
	.align		4
        /*028c*/ 	.byte	0x04, 0x29
        /*028e*/ 	.short	(.L_1238 - .L_1237)


	//   ....[0]....
.L_1237:
        /*0290*/ 	.word	0xffffffff


	//   ....[1]....
        /*0294*/ 	.word	0xffffffff


	//   ....[2]....
        /*0298*/ 	.word	0xffffffff


	//   ....[3]....
        /*029c*/ 	.word	0xffffffff


	//   ....[4]....
        /*02a0*/ 	.word	0xffffffff


	//   ....[5]....
        /*02a4*/ 	.word	0xffffffff


	//   ....[6]....
        /*02a8*/ 	.word	0xffffffff


	//   ....[7]....
        /*02ac*/ 	.word	0xffffffff


	//   ....[8]....
        /*02b0*/ 	.word	0xffffffff


	//   ....[9]....
        /*02b4*/ 	.word	0xffffffff


	//   ....[10]....
        /*02b8*/ 	.word	0xffffffff


	//   ....[11]....
        /*02bc*/ 	.word	0xffffffff


	//   ....[12]....
        /*02c0*/ 	.word	0xffffffff


	//   ....[13]....
        /*02c4*/ 	.word	0xffffffff


	//   ....[14]....
        /*02c8*/ 	.word	0xffffffff


	//   ....[15]....
        /*02cc*/ 	.word	0xffffffff


	//----- nvinfo : EIATTR_COOP_GROUP_INSTR_OFFSETS
	.align		4
.L_1238:
        /*02d0*/ 	.byte	0x04, 0x28
        /*02d2*/ 	.short	(.L_1240 - .L_1239)


	//   ....[0]....
.L_1239:
        /*02d4*/ 	.word	0x00016390


	//   ....[1]....
        /*02d8*/ 	.word	0x00016540


	//   ....[2]....
        /*02dc*/ 	.word	0x00016550


	//   ....[3]....
        /*02e0*/ 	.word	0x000165f0


	//   ....[4]....
        /*02e4*/ 	.word	0x0001d700


	//   ....[5]....
        /*02e8*/ 	.word	0x0001d750


	//   ....[6]....
        /*02ec*/ 	.word	0x0001d770


	//   ....[7]....
        /*02f0*/ 	.word	0x0001d790


	//   ....[8]....
        /*02f4*/ 	.word	0x00023ad0


	//   ....[9]....
        /*02f8*/ 	.word	0x00023af0


	//   ....[10]....
        /*02fc*/ 	.word	0x00023b50


	//   ....[11]....
        /*0300*/ 	.word	0x00023b60


	//   ....[12]....
        /*0304*/ 	.word	0x000268a0


	//   ....[13]....
        /*0308*/ 	.word	0x000268b0


	//   ....[14]....
        /*030c*/ 	.word	0x000268e0


	//   ....[15]....
        /*0310*/ 	.word	0x000268f0


	//----- nvinfo : EIATTR_VRC_CTA_INIT_COUNT
	.align		4
.L_1240:
        /*0314*/ 	.byte	0x02, 0x4a
	.zero		1
	.zero		1


	//----- nvinfo : EIATTR_EXIT_INSTR_OFFSETS
	.align		4
        /*0318*/ 	.byte	0x04, 0x1c
        /*031a*/ 	.short	(.L_1242 - .L_1241)


	//   ....[0]....
.L_1241:
        /*031c*/ 	.word	0x00000490


	//   ....[1]....
        /*0320*/ 	.word	0x00000cb0


	//   ....[2]....
        /*0324*/ 	.word	0x00000ce0


	//   ....[3]....
        /*0328*/ 	.word	0x00027270


	//   ....[4]....
        /*032c*/ 	.word	0x00027290


	//----- nvinfo : EIATTR_CRS_STACK_SIZE
	.align		4
.L_1242:
        /*0330*/ 	.byte	0x04, 0x1e
        /*0332*/ 	.short	(.L_1244 - .L_1243)
.L_1243:
        /*0334*/ 	.word	0x00000000


	//----- nvinfo : EIATTR_CBANK_PARAM_SIZE
	.align		4
.L_1244:
        /*0338*/ 	.byte	0x03, 0x19
        /*033a*/ 	.short	0x01d0


	//----- nvinfo : EIATTR_PARAM_CBANK
	.align		4
        /*033c*/ 	.byte	0x04, 0x0a
        /*033e*/ 	.short	(.L_1246 - .L_1245)
	.align		4
.L_1245:
        /*0340*/ 	.word	index@(.nv.constant0._ZN5flash24flash_fwd_splitkv_kernelI23Flash_fwd_kernel_traitsILi64ELi64ELi256ELi4ELb0ELb0EN7cutlass10bfloat16_tE19Flash_kernel_traitsILi64ELi64ELi256ELi4ES3_EELb1ELb0ELb0ELb0ELb1ELb1ELb1ELb1EEEvNS_16Flash_fwd_paramsE)
        /*0344*/ 	.short	0x0380
        /*0346*/ 	.short	0x01d0


	//----- nvinfo : EIATTR_SW_WAR
	.align		4
.L_1246:
        /*0348*/ 	.byte	0x04, 0x36
        /*034a*/ 	.short	(.L_1248 - .L_1247)
.L_1247:
        /*034c*/ 	.word	0x00000008
.L_1248:


//--------------------- .nv.info._ZN5flash24flash_fwd_splitkv_kernelI23Flash_fwd_kernel_traitsILi64ELi64ELi256ELi4ELb0ELb0EN7cutlass10bfloat16_tE19Flash_kernel_traitsILi64ELi64ELi256ELi4ES3_EELb1ELb0ELb1ELb0ELb0ELb0ELb1ELb1EEEvNS_16Flash_fwd_paramsE --------------------------
	.section	.nv.info._ZN5flash24flash_fwd_splitkv_kernelI23Flash_fwd_kernel_traitsILi64ELi64ELi256ELi4ELb0ELb0EN7cutlass10bfloat16_tE19Flash_kernel_traitsILi64ELi64ELi256ELi4ES3_EELb1ELb0ELb1ELb0ELb0ELb0ELb1ELb1EEEvNS_16Flash_fwd_paramsE,"",@"SHT_CUDA_INFO"
	.sectionflags	@""
	.align	4


	//----- nvinfo : EIATTR_CUDA_API_VERSION
	.align		4
        /*0000*/ 	.byte	0x04, 0x37
        /*0002*/ 	.short	(.L_1250 - .L_1249)
.L_1249:
        /*0004*/ 	.word	0x00000082


	//----- nvinfo : EIATTR_KPARAM_INFO
	.align		4
.L_1250:
        /*0008*/ 	.byte	0x04, 0x17
        /*000a*/ 	.short	(.L_1252 - .L_1251)
.L_1251:
        /*000c*/ 	.word	0x00000000
        /*0010*/ 	.short	0x0000
        /*0012*/ 	.short	0x0000
        /*0014*/ 	.byte	0x00, 0xf0, 0x41, 0x07


	//----- nvinfo : EIATTR_SPARSE_MMA_MASK
	.align		4
.L_1252:
        /*0018*/ 	.byte	0x03, 0x50
        /*001a*/ 	.short	0x0000


	//----- nvinfo : EIATTR_MAXREG_COUNT
	.align		4
        /*001c*/ 	.byte	0x03, 0x1b
        /*001e*/ 	.short	0x00ff


	//----- nvinfo : EIATTR_NUM_BARRIERS
	.align		4
        /*0020*/ 	.byte	0x02, 0x4c
        /*0022*/ 	.byte	0x01
	.zero		1


	//----- nvinfo : EIATTR_MERCURY_ISA_VERSION
	.align		4
        /*0024*/ 	.byte	0x03, 0x5f
        /*0026*/ 	.short	0x0101


	//----- nvinfo : EIATTR_COOP_GROUP_MASK_REGIDS
	.align		4
        /*0028*/ 	.byte	0x04, 0x29
        /*002a*/ 	.short	(.L_1254 - .L_1253)


	//   ....[0]....
.L_1253:
        /*002c*/ 	.word	0xffffffff


	//   ....[1]....
        /*0030*/ 	.word	0xffffffff


	//   ....[2]....
        /*0034*/ 	.word	0xffffffff


	//   ....[3]....
        /*0038*/ 	.word	0xffffffff


	//   ....[4]....
        /*003c*/ 	.word	0xffffffff


	//   ....[5]....
        /*0040*/ 	.word	0xffffffff


	//   ....[6]....
        /*0044*/ 	.word	0xffffffff


	//   ....[7]....
        /*0048*/ 	.word	0xffffffff


	//   ....[8]....
        /*004c*/ 	.word	0xffffffff


	//   ....[9]....
        /*0050*/ 	.word	0xffffffff


	//   ....[10]....
        /*0054*/ 	.word	0xffffffff


	//   ....[11]....
        /*0058*/ 	.word	0xffffffff


	//   ....[12]....
        /*005c*/ 	.word	0xffffffff


	//   ....[13]....
        /*0060*/ 	.word	0xffffffff


	//   ....[14]....
        /*0064*/ 	.word	0xffffffff


	//   ....[15]....
        /*0068*/ 	.word	0xffffffff


	//----- nvinfo : EIATTR_COOP_GROUP_INSTR_OFFSETS
	.align		4
.L_1254:
        /*006c*/ 	.byte	0x04, 0x28
        /*006e*/ 	.short	(.L_1256 - .L_1255)


	//   ....[0]....
.L_1255:
        /*0070*/ 	.word	0x00017790


	//   ....[1]....
        /*0074*/ 	.word	0x000177a0


	//   ....[2]....
        /*0078*/ 	.word	0x000177d0


	//   ....[3]....
        /*007c*/ 	.word	0x000177e0


	//   ....[4]....
        /*0080*/ 	.word	0x0001eb10


	//   ....[5]....
        /*0084*/ 	.word	0x0001eb20


	//   ....[6]....
        /*0088*/ 	.word	0x0001eb50


	//   ....[7]....
        /*008c*/ 	.word	0x0001eb60


	//   ....[8]....
        /*0090*/ 	.word	0x000254a0


	//   ....[9]....
        /*0094*/ 	.word	0x000254c0


	//   ....[10]....
        /*0098*/ 	.word	0x00025500


	//   ....[11]....
        /*009c*/ 	.word	0x00025510


	//   ....[12]....
        /*00a0*/ 	.word	0x00028050


	//   ....[13]....
        /*00a4*/ 	.word	0x00028090


	//   ....[14]....
        /*00a8*/ 	.word	0x00028220


	//   ....[15]....
        /*00ac*/ 	.word	0x00028240


	//----- nvinfo : EIATTR_VRC_CTA_INIT_COUNT
	.align		4
.L_1256:
        /*00b0*/ 	.byte	0x02, 0x4a
	.zero		1
	.zero		1


	//----- nvinfo : EIATTR_EXIT_INSTR_OFFSETS
	.align		4
        /*00b4*/ 	.byte	0x04, 0x1c
        /*00b6*/ 	.short	(.L_1258 - .L_1257)


	//   ....[0]....
.L_1257:
        /*00b8*/ 	.word	0x00000640


	//   ....[1]....
        /*00bc*/ 	.word	0x00000eb0


	//   ....[2]....
        /*00c0*/ 	.word	0x00000ee0


	//   ....[3]....
        /*00c4*/ 	.word	0x00028b40


	//   ....[4]....
        /*00c8*/ 	.word	0x00028b60


	//----- nvinfo : EIATTR_CRS_STACK_SIZE
	.align		4
.L_1258:
        /*00cc*/ 	.byte	0x04, 0x1e
        /*00ce*/ 	.short	(.L_1260 - .L_1259)
.L_1259:
        /*00d0*/ 	.word	0x00000000


	//----- nvinfo : EIATTR_CBANK_PARAM_SIZE
	.align		4
.L_1260:
        /*00d4*/ 	.byte	0x03, 0x19
        /*00d6*/ 	.short	0x01d0


	//----- nvinfo : EIATTR_PARAM_CBANK
	.align		4
        /*00d8*/ 	.byte	0x04, 0x0a
        /*00da*/ 	.short	(.L_1262 - .L_1261)
	.align		4
.L_1261:
        /*00dc*/ 	.word	index@(.nv.constant0._ZN5flash24flash_fwd_splitkv_kernelI23Flash_fwd_kernel_traitsILi64ELi64ELi256ELi4ELb0ELb0EN7cutlass10bfloat16_tE19Flash_kernel_traitsILi64ELi64ELi256ELi4ES3_EELb1ELb0ELb1ELb0ELb0ELb0ELb1ELb1EEEvNS_16Flash_fwd_paramsE)
        /*00e0*/ 	.short	0x0380
        /*00e2*/ 	.short	0x01d0


	//----- nvinfo : EIATTR_SW_WAR
	.align		4
.L_1262:
        /*00e4*/ 	.byte	0x04, 0x36
        /*00e6*/ 	.short	(.L_1264 - .L_1263)
.L_1263:
        /*00e8*/ 	.word	0x00000008
.L_1264:


//--------------------- .nv.info._ZN5flash24flash_fwd_splitkv_kernelI23Flash_fwd_kernel_traitsILi64ELi64ELi256ELi4ELb0ELb0EN7cutlass10bfloat16_tE19Flash_kernel_traitsILi64ELi64ELi256ELi4ES3_EELb1ELb0ELb1ELb0ELb0ELb1ELb1ELb1EEEvNS_16Flash_fwd_paramsE --------------------------
	.section	.nv.info._ZN5flash24flash_fwd_splitkv_kernelI23Flash_fwd_kernel_traitsILi64ELi64ELi256ELi4ELb0ELb0EN7cutlass10bfloat16_tE19Flash_kernel_traitsILi64ELi64ELi256ELi4ES3_EELb1ELb0ELb1ELb0ELb0ELb1ELb1ELb1EEEvNS_16Flash_fwd_paramsE,"",@"SHT_CUDA_INFO"
	.sectionflags	@""
	.align	4


	//----- nvinfo : EIATTR_CUDA_API_VERSION
	.align		4
        /*0000*/ 	.byte	0x04, 0x37
        /*0002*/ 	.short	(.L_1266 - .L_1265)
.L_1265:
        /*0004*/ 	.word	0x00000082


	//----- nvinfo : EIATTR_KPARAM_INFO
	.align		4
.L_1266:
        /*0008*/ 	.byte	0x04, 0x17
        /*000a*/ 	.short	(.L_1268 - .L_1267)
.L_1267:
        /*000c*/ 	.word	0x00000000
        /*0010*/ 	.short	0x0000
        /*0012*/ 	.short	0x0000
        /*0014*/ 	.byte	0x00, 0xf0, 0x41, 0x07


	//----- nvinfo : EIATTR_SPARSE_MMA_MASK
	.align		4
.L_1268:
        /*0018*/ 	.byte	0x03, 0x50
        /*001a*/ 	.short	0x0000


	//----- nvinfo : EIATTR_MAXREG_COUNT
	.align		4
        /*001c*/ 	.byte	0x03, 0x1b
        /*001e*/ 	.short	0x00ff


	//----- nvinfo : EIATTR_NUM_BARRIERS
	.align		4
        /*0020*/ 	.byte	0x02, 0x4c
        /*0022*/ 	.byte	0x01
	.zero		1


	//----- nvinfo : EIATTR_MERCURY_ISA_VERSION
	.align		4
        /*0024*/ 	.byte	0x03, 0x5f
        /*0026*/ 	.short	0x0101


	//----- nvinfo : EIATTR_COOP_GROUP_MASK_REGIDS
	.align		4
        /*0028*/ 	.byte	0x04, 0x29
        /*002a*/ 	.short	(.L_1270 - .L_1269)


	//   ....[0]....
.L_1269:
        /*002c*/ 	.word	0xffffffff


	//   ....[1]....
        /*0030*/ 	.word	0xffffffff


	//   ....[2]....
        /*0034*/ 	.word	0xffffffff


	//   ....[3]....
        /*0038*/ 	.word	0xffffffff


	//   ....[4]....
        /*003c*/ 	.word	0xffffffff


	//   ....[5]....
        /*0040*/ 	.word	0xffffffff


	//   ....[6]....
        /*0044*/ 	.word	0xffffffff


	//   ....[7]....
        /*0048*/ 	.word	0xffffffff


	//   ....[8]....
        /*004c*/ 	.word	0xffffffff


	//   ....[9]....
        /*0050*/ 	.word	0xffffffff


	//   ....[10]....
        /*0054*/ 	.word	0xffffffff


	//   ....[11]....
        /*0058*/ 	.word	0xffffffff


	//   ....[12]....
        /*005c*/ 	.word	0xffffffff


	//   ....[13]....
        /*0060*/ 	.word	0xffffffff


	//   ....[14]....
        /*0064*/ 	.word	0xffffffff


	//   ....[15]....
        /*0068*/ 	.word	0xffffffff


	//----- nvinfo : EIATTR_COOP_GROUP_INSTR_OFFSETS
	.align		4
.L_1270:
        /*006c*/ 	.byte	0x04, 0x28
        /*006e*/ 	.short	(.L_1272 - .L_1271)


	//   ....[0]....
.L_1271:
        /*0070*/ 	.word	0x00018740


	//   ....[1]....
        /*0074*/ 	.word	0x00018750


	//   ....[2]....
        /*0078*/ 	.word	0x00018780


	//   ....[3]....
        /*007c*/ 	.word	0x00018790


	//   ....[4]....
        /*0080*/ 	.word	0x00020ab0


	//   ....[5]....
        /*0084*/ 	.word	0x00020ad0


	//   ....[6]....
        /*0088*/ 	.word	0x00020b10


	//   ....[7]....
        /*008c*/ 	.word	0x00020b20


	//   ....[8]....
        /*0090*/ 	.word	0x00028440


	//   ....[9]....
        /*0094*/ 	.word	0x00028480


	//   ....[10]....
        /*0098*/ 	.word	0x000284c0


	//   ....[11]....
        /*009c*/ 	.word	0x000284e0


	//   ....[12]....
        /*00a0*/ 	.word	0x0002afd0


	//   ....[13]....
        /*00a4*/ 	.word	0x0002b010


	//   ....[14]....
        /*00a8*/ 	.word	0x0002b1a0


	//   ....[15]....
        /*00ac*/ 	.word	0x0002b1c0


	//----- nvinfo : EIATTR_VRC_CTA_INIT_COUNT
	.align		4
.L_1272:
        /*00b0*/ 	.byte	0x02, 0x4a
	.zero		1
	.zero		1


	//----- nvinfo : EIATTR_EXIT_INSTR_OFFSETS
	.align		4
        /*00b4*/ 	.byte	0x04, 0x1c
        /*00b6*/ 	.short	(.L_1274 - .L_1273)


	//   ....[0]....
.L_1273:
        /*00b8*/ 	.word	0x00000640


	//   ....[1]....
        /*00bc*/ 	.word	0x00000eb0


	//   ....[2]....
        /*00c0*/ 	.word	0x00000ee0


	//   ....[3]....
        /*00c4*/ 	.word	0x0002bac0


	//   ....[4]....
        /*00c8*/ 	.word	0x0002bae0


	//----- nvinfo : EIATTR_CRS_STACK_SIZE
	.align		4
.L_1274:
        /*00cc*/ 	.byte	0x04, 0x1e
        /*00ce*/ 	.short	(.L_1276 - .L_1275)
.L_1275:
        /*00d0*/ 	.word	0x00000000


	//----- nvinfo : EIATTR_CBANK_PARAM_SIZE
	.align		4
.L_1276:
        /*00d4*/ 	.byte	0x03, 0x19
        /*00d6*/ 	.short	0x01d0


	//----- nvinfo : EIATTR_PARAM_CBANK
	.align		4
        /*00d8*/ 	.byte	0x04, 0x0a
        /*00da*/ 	.short	(.L_1278 - .L_1277)
	.align		4
.L_1277:
        /*00dc*/ 	.word	index@(.nv.constant0._ZN5flash24flash_fwd_splitkv_kernelI23Flash_fwd_kernel_traitsILi64ELi64ELi256ELi4ELb0ELb0EN7cutlass10bfloat16_tE19Flash_kernel_traitsILi64ELi64ELi256ELi4ES3_EELb1ELb0ELb1ELb0ELb0ELb1ELb1ELb1EEEvNS_16Flash_fwd_paramsE)
        /*00e0*/ 	.short	0x0380
        /*00e2*/ 	.short	0x01d0


	//----- nvinfo : EIATTR_SW_WAR
	.align		4
.L_1278:
        /*00e4*/ 	.byte	0x04, 0x36
        /*00e6*/ 	.short	(.L_1280 - .L_1279)
.L_1279:
        /*00e8*/ 	.word	0x00000008
.L_1280:


//--------------------- .nv.info._ZN5flash32flash_fwd_splitkv_combine_kernelI23Flash_fwd_kernel_traitsILi64ELi64ELi128ELi4ELb0ELb0EN7cutlass10bfloat16_tE19Flash_kernel_traitsILi64ELi64ELi128ELi4ES3_EELi8ELi7ELb0EEEvNS_16Flash_fwd_paramsE --------------------------
	.section	.nv.info._ZN5flash32flash_fwd_splitkv_combine_kernelI23Flash_fwd_kernel_traitsILi64ELi64ELi128ELi4ELb0ELb0EN7cutlass10bfloat16_tE19Flash_kernel_traitsILi64ELi64ELi128ELi4ES3_EELi8ELi7ELb0EEEvNS_16Flash_fwd_paramsE,"",@"SHT_CUDA_INFO"
	.sectionflags	@""
	.align	4


	//----- nvinfo : EIATTR_CUDA_API_VERSION
	.align		4
        /*0000*/ 	.byte	0x04, 0x37
        /*0002*/ 	.short	(.L_1282 - .L_1281)
.L_1281:
        /*0004*/ 	.word	0x00000082


	//----- nvinfo : EIATTR_KPARAM_INFO
	.align		4
.L_1282:
        /*0008*/ 	.byte	0x04, 0x17
        /*000a*/ 	.short	(.L_1284 - .L_1283)
.L_1283:
        /*000c*/ 	.word	0x00000000
        /*0010*/ 	.short	0x0000
        /*0012*/ 	.short	0x0000
        /*0014*/ 	.byte	0x00, 0xf0, 0x41, 0x07


	//----- nvinfo : EIATTR_SPARSE_MMA_MASK
	.align		4
.L_1284:
        /*0018*/ 	.byte	0x03, 0x50
        /*001a*/ 	.short	0x0000


	//----- nvinfo : EIATTR_MAXREG_COUNT
	.align		4
        /*001c*/ 	.byte	0x03, 0x1b
        /*001e*/ 	.short	0x00ff


	//----- nvinfo : EIATTR_NUM_BARRIERS
	.align		4
        /*0020*/ 	.byte	0x02, 0x4c
        /*0022*/ 	.byte	0x01
	.zero		1


	//----- nvinfo : EIATTR_MERCURY_ISA_VERSION
	.align		4
        /*0024*/ 	.byte	0x03, 0x5f
        /*0026*/ 	.short	0x0101


	//----- nvinfo : EIATTR_COOP_GROUP_MASK_REGIDS
	.align		4
        /*0028*/ 	.byte	0x04, 0x29
        /*002a*/ 	.short	(.L_1286 - .L_1285)


	//   ....[0]....
.L_1285:
        /*002c*/ 	.word	0xffffffff


	//   ....[1]....
        /*0030*/ 	.word	0xffffffff


	//   ....[2]....
        /*0034*/ 	.word	0xffffffff


	//   ....[3]....
        /*0038*/ 	.word	0xffffffff


	//   ....[4]....
        /*003c*/ 	.word	0xffffffff


	//   ....[5]....
        /*0040*/ 	.word	0xffffffff


	//   ....[6]....
        /*0044*/ 	.word	0xffffffff


	//   ....[7]....
        /*0048*/ 	.word	0xffffffff


	//----- nvinfo : EIATTR_COOP_GROUP_INSTR_OFFSETS
	.align		4
.L_1286:
        /*004c*/ 	.byte	0x04, 0x28
        /*004e*/ 	.short	(.L_1288 - .L_1287)


	//   ....[0]....
.L_1287:
        /*0050*/ 	.word	0x00001ea0


	//   ....[1]....
        /*0054*/ 	.word	0x00001ec0


	//   ....[2]....
        /*0058*/ 	.word	0x00001f00


	//   ....[3]....
        /*005c*/ 	.word	0x00001f50


	//   ....[4]....
        /*0060*/ 	.word	0x000022e0


	//   ....[5]....
        /*0064*/ 	.word	0x00002370


	//   ....[6]....
        /*0068*/ 	.word	0x000023d0


	//   ....[7]....
        /*006c*/ 	.word	0x000024f0


	//----- nvinfo : EIATTR_VRC_CTA_INIT_COUNT
	.align		4
.L_1288:
        /*0070*/ 	.byte	0x02, 0x4a
	.zero		1
	.zero		1


	//----- nvinfo : EIATTR_EXIT_INSTR_OFFSETS
	.align		4
        /*0074*/ 	.byte	0x04, 0x1c
        /*0076*/ 	.short	(.L_1290 - .L_1289)


	//   ....[0]....
.L_1289:
        /*0078*/ 	.word	0x00004590


	//   ....[1]....
        /*007c*/ 	.word	0x00004870


	//   ....[2]....
        /*0080*/ 	.word	0x00004a90


	//----- nvinfo : EIATTR_CRS_STACK_SIZE
	.align		4
.L_1290:
        /*0084*/ 	.byte	0x04, 0x1e
        /*0086*/ 	.short	(.L_1292 - .L_1291)
.L_1291:
        /*0088*/ 	.word	0x00000000


	//----- nvinfo : EIATTR_CBANK_PARAM_SIZE
	.align		4
.L_1292:
        /*008c*/ 	.byte	0x03, 0x19
        /*008e*/ 	.short	0x01d0


	//----- nvinfo : EIATTR_PARAM_CBANK
	.align		4
        /*0090*/ 	.byte	0x04, 0x0a
        /*0092*/ 	.short	(.L_1294 - .L_1293)
	.align		4
.L_1293:
        /*0094*/ 	.word	index@(.nv.constant0._ZN5flash32flash_fwd_splitkv_combine_kernelI23Flash_fwd_kernel_traitsILi64ELi64ELi128ELi4ELb0ELb0EN7cutlass10bfloat16_tE19Flash_kernel_traitsILi64ELi64ELi128ELi4ES3_EELi8ELi7ELb0EEEvNS_16Flash_fwd_paramsE)
        /*0098*/ 	.short	0x0380
        /*009a*/ 	.short	0x01d0


	//----- nvinfo : EIATTR_SW_WAR
	.align		4
.L_1294:
        /*009c*/ 	.byte	0x04, 0x36
        /*009e*/ 	.short	(.L_1296 - .L_1295)
.L_1295:
        /*00a0*/ 	.word	0x00000008
.L_1296:


//--------------------- .nv.info._ZN5flash32flash_fwd_splitkv_combine_kernelI23Flash_fwd_kernel_traitsILi64ELi64ELi128ELi4ELb0ELb0EN7cutlass10bfloat16_tE19Flash_kernel_traitsILi64ELi64ELi128ELi4ES3_EELi8ELi6ELb0EEEvNS_16Flash_fwd_paramsE --------------------------
	.section	.nv.info._ZN5flash32flash_fwd_splitkv_combine_kernelI23Flash_fwd_kernel_traitsILi64ELi64ELi128ELi4ELb0ELb0EN7cutlass10bfloat16_tE19Flash_kernel_traitsILi64ELi64ELi128ELi4ES3_EELi8ELi6ELb0EEEvNS_16Flash_fwd_paramsE,"",@"SHT_CUDA_INFO"
	.sectionflags	@""
	.align	4


	//----- nvinfo : EIATTR_CUDA_API_VERSION
	.align		4
        /*0000*/ 	.byte	0x04, 0x37
        /*0002*/ 	.short	(.L_1298 - .L_1297)
.L_1297:
        /*0004*/ 	.word	0x00000082


	//----- nvinfo : EIATTR_KPARAM_INFO
	.align		4
.L_1298:
        /*0008*/ 	.byte	0x04, 0x17
        /*000a*/ 	.short	(.L_1300 - .L_1299)
.L_1299:
        /*000c*/ 	.word	0x00000000
        /*0010*/ 	.short	0x0000
        /*0012*/ 	.short	0x0000
        /*0014*/ 	.byte	0x00, 0xf0, 0x41, 0x07


	//----- nvinfo : EIATTR_SPARSE_MMA_MASK
	.align		4
.L_1300:
        /*0018*/ 	.byte	0x03, 0x50
        /*001a*/ 	.short	0x0000


	//----- nvinfo : EIATTR_MAXREG_COUNT
	.align		4
        /*001c*/ 	.byte	0x03, 0x1b
        /*001e*/ 	.short	0x00ff


	//----- nvinfo : EIATTR_NUM_BARRIERS
	.align		4
        /*0020*/ 	.byte	0x02, 0x4c
        /*0022*/ 	.byte	0x01
	.zero		1


	//----- nvinfo : EIATTR_MERCURY_ISA_VERSION
	.align		4
        /*0024*/ 	.byte	0x03, 0x5f
        /*0026*/ 	.short	0x0101


	//----- nvinfo : EIATTR_COOP_GROUP_MASK_REGIDS
	.align		4
        /*0028*/ 	.byte	0x04, 0x29
        /*002a*/ 	.short	(.L_1302 - .L_1301)


	//   ....[0]....
.L_1301:
        /*002c*/ 	.word	0xffffffff


	//   ....[1]....
        /*0030*/ 	.word	0xffffffff


	//   ....[2]....
        /*0034*/ 	.word	0xffffffff


	//   ....[3]....
        /*0038*/ 	.word	0xffffffff


	//   ....[4]....
        /*003c*/ 	.word	0xffffffff


	//   ....[5]....
        /*0040*/ 	.word	0xffffffff


	//   ....[6]....
        /*0044*/ 	.word	0xffffffff


	//   ....[7]....
        /*0048*/ 	.word	0xffffffff


	//----- nvinfo : EIATTR_COOP_GROUP_INSTR_OFFSETS
	.align		4
.L_1302:
        /*004c*/ 	.byte	0x04, 0x28
        /*004e*/ 	.short	(.L_1304 - .L_1303)


	//   ....[0]....
.L_1303:
        /*0050*/ 	.word	0x00001cc0


	//   ....[1]....
        /*0054*/ 	.word	0x00001cf0


	//   ....[2]....
        /*0058*/ 	.word	0x00001d50


	//   ....[3]....
        /*005c*/ 	.word	0x00001df0


	//   ....[4]....
        /*0060*/ 	.word	0x00001fe0


	//   ....[5]....
        /*0064*/ 	.word	0x00002050


	//   ....[6]....
        /*0068*/ 	.word	0x000020f0


	//   ....[7]....
        /*006c*/ 	.word	0x00002200


	//----- nvinfo : EIATTR_VRC_CTA_INIT_COUNT
	.align		4
.L_1304:
        /*0070*/ 	.byte	0x02, 0x4a
	.zero		1
	.zero		1


	//----- nvinfo : EIATTR_EXIT_INSTR_OFFSETS
	.align		4
        /*0074*/ 	.byte	0x04, 0x1c
        /*0076*/ 	.short	(.L_1306 - .L_1305)


	//   ....[0]....
.L_1305:
        /*0078*/ 	.word	0x000040b0


	//   ....[1]....
        /*007c*/ 	.word	0x00004390


	//   ....[2]....
        /*0080*/ 	.word	0x000045b0


	//----- nvinfo : EIATTR_CRS_STACK_SIZE
	.align		4
.L_1306:
        /*0084*/ 	.byte	0x04, 0x1e
        /*0086*/ 	.short	(.L_1308 - .L_1307)
.L_1307:
        /*0088*/ 	.word	0x00000000


	//----- nvinfo : EIATTR_CBANK_PARAM_SIZE
	.align		4
.L_1308:
        /*008c*/ 	.byte	0x03, 0x19
        /*008e*/ 	.short	0x01d0


	//----- nvinfo : EIATTR_PARAM_CBANK
	.align		4
        /*0090*/ 	.byte	0x04, 0x0a
        /*0092*/ 	.short	(.L_1310 - .L_1309)
	.align		4
.L_1309:
        /*0094*/ 	.word	index@(.nv.constant0._ZN5flash32flash_fwd_splitkv_combine_kernelI23Flash_fwd_kernel_traitsILi64ELi64ELi128ELi4ELb0ELb0EN7cutlass10bfloat16_tE19Flash_kernel_traitsILi64ELi64ELi128ELi4ES3_EELi8ELi6ELb0EEEvNS_16Flash_fwd_paramsE)
        /*0098*/ 	.short	0x0380
        /*009a*/ 	.short	0x01d0


	//----- nvinfo : EIATTR_SW_WAR
	.align		4
.L_1310:
        /*009c*/ 	.byte	0x04, 0x36
        /*009e*/ 	.short	(.L_1312 - .L_1311)
.L_1311:
        /*00a0*/ 	.word	0x00000008
.L_1312:


//--------------------- .nv.info._ZN5flash32flash_fwd_splitkv_combine_kernelI23Flash_fwd_kernel_traitsILi64ELi64ELi128ELi4ELb0ELb0EN7cutlass10bfloat16_tE19Flash_kernel_traitsILi64ELi64ELi128ELi4ES3_EELi8ELi5ELb0EEEvNS_16Flash_fwd_paramsE --------------------------
	.section	.nv.info._ZN5flash32flash_fwd_splitkv_combine_kernelI23Flash_fwd_kernel_traitsILi64ELi64ELi128ELi4ELb0ELb0EN7cutlass10bfloat16_tE19Flash_kernel_traitsILi64ELi64ELi128ELi4ES3_EELi8ELi5ELb0EEEvNS_16Flash_fwd_paramsE,"",@"SHT_CUDA_INFO"
	.sectionflags	@""
	.align	4


	//----- nvinfo : EIATTR_CUDA_API_VERSION
	.align		4
        /*0000*/ 	.byte	0x04, 0x37
        /*0002*/ 	.short	(.L_1314 - .L_1313)
.L_1313:
        /*0004*/ 	.word	0x00000082


	//----- nvinfo : EIATTR_KPARAM_INFO
	.align		4
.L_1314:
        /*0008*/ 	.byte	0x04, 0x17
        /*000a*/ 	.short	(.L_1316 - .L_1315)
.L_1315:
        /*000c*/ 	.word	0x00000000
        /*0010*/ 	.short	0x0000
        /*0012*/ 	.short	0x0000
        /*0014*/ 	.byte	0x00, 0xf0, 0x41, 0x07


	//----- nvinfo : EIATTR_SPARSE_MMA_MASK
	.align		4
.L_1316:
        /*0018*/ 	.byte	0x03, 0x50
        /*001a*/ 	.short	0x0000


	//----- nvinfo : EIATTR_MAXREG_COUNT
	.align		4
        /*001c*/ 	.byte	0x03, 0x1b
        /*001e*/ 	.short	0x00ff


	//----- nvinfo : EIATTR_NUM_BARRIERS
	.align		4
        /*0020*/ 	.byte	0x02, 0x4c
        /*0022*/ 	.byte	0x01
	.zero		1


	//----- nvinfo : EIATTR_MERCURY_ISA_VERSION
	.align		4
        /*0024*/ 	.byte	0x03, 0x5f
        /*0026*/ 	.short	0x0101


	//----- nvinfo : EIATTR_COOP_GROUP_MASK_REGIDS
	.align		4
        /*0028*/ 	.byte	0x04, 0x29
        /*002a*/ 	.short	(.L_1318 - .L_1317)


	//   ....[0]....
.L_1317:
        /*002c*/ 	.word	0xffffffff


	//   ....[1]....
        /*0030*/ 	.word	0xffffffff


	//   ....[2]....
        /*0034*/ 	.word	0xffffffff


	//   ....[3]....
        /*0038*/ 	.word	0xffffffff


	//   ....[4]....
        /*003c*/ 	.word	0xffffffff


	//   ....[5]....
        /*0040*/ 	.word	0xffffffff


	//   ....[6]....
        /*0044*/ 	.word	0xffffffff


	//   ....[7]....
        /*0048*/ 	.word	0xffffffff


	//----- nvinfo : EIATTR_COOP_GROUP_INSTR_OFFSETS
	.align		4
.L_1318:
        /*004c*/ 	.byte	0x04, 0x28
        /*004e*/ 	.short	(.L_1320 - .L_1319)


	//   ....[0]....
.L_1319:
        /*0050*/ 	.word	0x000019b0


	//   ....[1]....
        /*0054*/ 	.word	0x000019e0


	//   ....[2]....
        /*0058*/ 	.word	0x00001a10


	//   ....[3]....
        /*005c*/ 	.word	0x00001ad0


	//   ....[4]....
        /*0060*/ 	.word	0x00001c60


	//   ....[5]....
        /*0064*/ 	.word	0x00001cc0


	//   ....[6]....
        /*0068*/ 	.word	0x00001d30


	//   ....[7]....
        /*006c*/ 	.word	0x00001e60


	//----- nvinfo : EIATTR_VRC_CTA_INIT_COUNT
	.align		4
.L_1320:
        /*0070*/ 	.byte	0x02, 0x4a
	.zero		1
	.zero		1


	//----- nvinfo : EIATTR_EXIT_INSTR_OFFSETS
	.align		4
        /*0074*/ 	.byte	0x04, 0x1c
        /*0076*/ 	.short	(.L_1322 - .L_1321)


	//   ....[0]....
.L_1321:
        /*0078*/ 	.word	0x00003c90


	//   ....[1]....
        /*007c*/ 	.word	0x00003f70


	//   ....[2]....
        /*0080*/ 	.word	0x00004190


	//----- nvinfo : EIATTR_CRS_STACK_SIZE
	.align		4
.L_1322:
        /*0084*/ 	.byte	0x04, 0x1e
        /*0086*/ 	.short	(.L_1324 - .L_1323)
.L_1323:
        /*0088*/ 	.word	0x00000000


	//----- nvinfo : EIATTR_CBANK_PARAM_SIZE
	.align		4
.L_1324:
        /*008c*/ 	.byte	0x03, 0x19
        /*008e*/ 	.short	0x01d0


	//----- nvinfo : EIATTR_PARAM_CBANK
	.align		4
        /*0090*/ 	.byte	0x04, 0x0a
        /*0092*/ 	.short	(.L_1326 - .L_1325)
	.align		4
.L_1325:
        /*0094*/ 	.word	index@(.nv.constant0._ZN5flash32flash_fwd_splitkv_combine_kernelI23Flash_fwd_kernel_traitsILi64ELi64ELi128ELi4ELb0ELb0EN7cutlass10bfloat16_tE19Flash_kernel_traitsILi64ELi64ELi128ELi4ES3_EELi8ELi5ELb0EEEvNS_16Flash_fwd_paramsE)
        /*0098*/ 	.short	0x0380
        /*009a*/ 	.short	0x01d0


	//----- nvinfo : EIATTR_SW_WAR
	.align		4
.L_1326:
        /*009c*/ 	.byte	0x04, 0x36
        /*009e*/ 	.short	(.L_1328 - .L_1327)
.L_1327:
        /*00a0*/ 	.word	0x00000008
.L_1328:


//--------------------- .nv.info._ZN5flash32flash_fwd_splitkv_combine_kernelI23Flash_fwd_kernel_traitsILi64ELi64ELi128ELi4ELb0ELb0EN7cutlass10bfloat16_tE19Flash_kernel_traitsILi64ELi64ELi128ELi4ES3_EELi8ELi4ELb0EEEvNS_16Flash_fwd_paramsE --------------------------
	.section	.nv.info._ZN5flash32flash_fwd_splitkv_combine_kernelI23Flash_fwd_kernel_traitsILi64ELi64ELi128ELi4ELb0ELb0EN7cutlass10bfloat16_tE19Flash_kernel_traitsILi64ELi64ELi128ELi4ES3_EELi8ELi4ELb0EEEvNS_16Flash_fwd_paramsE,"",@"SHT_CUDA_INFO"
	.sectionflags	@""
	.align	4


	//----- nvinfo : EIATTR_CUDA_API_VERSION
	.align		4
        /*0000*/ 	.byte	0x04, 0x37
        /*0002*/ 	.short	(.L_1330 - .L_1329)
.L_1329:
        /*0004*/ 	.word	0x00000082


	//----- nvinfo : EIATTR_KPARAM_INFO
	.align		4
.L_1330:
        /*0008*/ 	.byte	0x04, 0x17
        /*000a*/ 	.short	(.L_1332 - .L_1331)
.L_1331:
        /*000c*/ 	.word	0x00000000
        /*0010*/ 	.short	0x0000
        /*0012*/ 	.short	0x0000
        /*0014*/ 	.byte	0x00, 0xf0, 0x41, 0x07


	//----- nvinfo : EIATTR_SPARSE_MMA_MASK
	.align		4
.L_1332:
        /*0018*/ 	.byte	0x03, 0x50
        /*001a*/ 	.short	0x0000


	//----- nvinfo : EIATTR_MAXREG_COUNT
	.align		4
        /*001c*/ 	.byte	0x03, 0x1b
        /*001e*/ 	.short	0x00ff


	//----- nvinfo : EIATTR_NUM_BARRIERS
	.align		4
        /*0020*/ 	.byte	0x02, 0x4c
        /*0022*/ 	.byte	0x01
	.zero		1


	//----- nvinfo : EIATTR_MERCURY_ISA_VERSION
	.align		4
        /*0024*/ 	.byte	0x03, 0x5f
        /*0026*/ 	.short	0x0101


	//----- nvinfo : EIATTR_COOP_GROUP_MASK_REGIDS
	.align		4
        /*0028*/ 	.byte	0x04, 0x29
        /*002a*/ 	.short	(.L_1334 - .L_1333)


	//   ....[0]....
.L_1333:
        /*002c*/ 	.word	0xffffffff


	//   ....[1]....
        /*0030*/ 	.word	0xffffffff


	//   ....[2]....
        /*0034*/ 	.word	0xffffffff


	//   ....[3]....
        /*0038*/ 	.word	0xffffffff


	//   ....[4]....
        /*003c*/ 	.word	0xffffffff


	//   ....[5]....
        /*0040*/ 	.word	0xffffffff


	//   ....[6]....
        /*0044*/ 	.word	0xffffffff


	//   ....[7]....
        /*0048*/ 	.word	0xffffffff


	//----- nvinfo : EIATTR_COOP_GROUP_INSTR_OFFSETS
	.align		4
.L_1334:
        /*004c*/ 	.byte	0x04, 0x28
        /*004e*/ 	.short	(.L_1336 - .L_1335)


	//   ....[0]....
.L_1335:
        /*0050*/ 	.word	0x00001ae0


	//   ....[1]....
        /*0054*/ 	.word	0x00001b50


	//   ....[2]....
        /*0058*/ 	.word	0x00001b90


	//   ....[3]....
        /*005c*/ 	.word	0x00001bd0


	//   ....[4]....
        /*0060*/ 	.word	0x00001c40


	//   ....[5]....
        /*0064*/ 	.word	0x00001c70


	//   ....[6]....
        /*0068*/ 	.word	0x00001cc0


	//   ....[7]....
        /*006c*/ 	.word	0x00001d90


	//----- nvinfo : EIATTR_VRC_CTA_INIT_COUNT
	.align		4
.L_1336:
        /*0070*/ 	.byte	0x02, 0x4a
	.zero		1
	.zero		1


	//----- nvinfo : EIATTR_EXIT_INSTR_OFFSETS
	.align		4
        /*0074*/ 	.byte	0x04, 0x1c
        /*0076*/ 	.short	(.L_1338 - .L_1337)


	//   ....[0]....
.L_1337:
        /*0078*/ 	.word	0x00003b30


	//   ....[1]....
        /*007c*/ 	.word	0x00003e10


	//   ....[2]....
        /*0080*/ 	.word	0x00004030


	//----- nvinfo : EIATTR_CRS_STACK_SIZE
	.align		4
.L_1338:
        /*0084*/ 	.byte	0x04, 0x1e
        /*0086*/ 	.short	(.L_1340 - .L_1339)
.L_1339:
        /*0088*/ 	.word	0x00000000


	//----- nvinfo : EIATTR_CBANK_PARAM_SIZE
	.align		4
.L_1340:
        /*008c*/ 	.byte	0x03, 0x19
        /*008e*/ 	.short	0x01d0


	//----- nvinfo : EIATTR_PARAM_CBANK
	.align		4
        /*0090*/ 	.byte	0x04, 0x0a
        /*0092*/ 	.short	(.L_1342 - .L_1341)
	.align		4
.L_1341:
        /*0094*/ 	.word	index@(.nv.constant0._ZN5flash32flash_fwd_splitkv_combine_kernelI23Flash_fwd_kernel_traitsILi64ELi64ELi128ELi4ELb0ELb0EN7cutlass10bfloat16_tE19Flash_kernel_traitsILi64ELi64ELi128ELi4ES3_EELi8ELi4ELb0EEEvNS_16Flash_fwd_paramsE)
        /*0098*/ 	.short	0x0380
        /*009a*/ 	.short	0x01d0


	//----- nvinfo : EIATTR_SW_WAR
	.align		4
.L_1342:
        /*009c*/ 	.byte	0x04, 0x36
        /*009e*/ 	.short	(.L_1344 - .L_1343)
.L_1343:
        /*00a0*/ 	.word	0x00000008
.L_1344:


//--------------------- .nv.info._ZN5flash32flash_fwd_splitkv_combine_kernelI23Flash_fwd_kernel_traitsILi64ELi64ELi128ELi4ELb0ELb0EN7cutlass10bfloat16_tE19Flash_kernel_traitsILi64ELi64ELi128ELi4ES3_EELi8ELi3ELb0EEEvNS_16Flash_fwd_paramsE --------------------------
	.section	.nv.info._ZN5flash32flash_fwd_splitkv_combine_kernelI23Flash_fwd_kernel_traitsILi64ELi64ELi128ELi4ELb0ELb0EN7cutlass10bfloat16_tE19Flash_kernel_traitsILi64ELi64ELi128ELi4ES3_EELi8ELi3ELb0EEEvNS_16Flash_fwd_paramsE,"",@"SHT_CUDA_INFO"
	.sectionflags	@""
	.align	4


	//----- nvinfo : EIATTR_CUDA_API_VERSION
	.align		4
        /*0000*/ 	.byte	0x04, 0x37
        /*0002*/ 	.short	(.L_1346 - .L_1345)
.L_1345:
        /*0004*/ 	.word	0x00000082


	//----- nvinfo : EIATTR_KPARAM_INFO
	.align		4
.L_1346:
        /*0008*/ 	.byte	0x04, 0x17
        /*000a*/ 	.short	(.L_1348 - .L_1347)
.L_1347:
        /*000c*/ 	.word	0x00000000
        /*0010*/ 	.short	0x0000
        /*0012*/ 	.short	0x0000
        /*0014*/ 	.byte	0x00, 0xf0, 0x41, 0x07


	//----- nvinfo : EIATTR_SPARSE_MMA_MASK
	.align		4
.L_1348:
        /*0018*/ 	.byte	0x03, 0x50
        /*001a*/ 	.short	0x0000


	//----- nvinfo : EIATTR_MAXREG_COUNT
	.align		4
        /*001c*/ 	.byte	0x03, 0x1b
        /*001e*/ 	.short	0x00ff


	//----- nvinfo : EIATTR_NUM_BARRIERS
	.align		4
        /*0020*/ 	.byte	0x02, 0x4c
        /*0022*/ 	.byte	0x01
	.zero		1


	//----- nvinfo : EIATTR_MERCURY_ISA_VERSION
	.align		4
        /*0024*/ 	.byte	0x03, 0x5f
        /*0026*/ 	.short	0x0101


	//----- nvinfo : EIATTR_COOP_GROUP_MASK_REGIDS
	.align		4
        /*0028*/ 	.byte	0x04, 0x29
        /*002a*/ 	.short	(.L_1350 - .L_1349)


	//   ....[0]....
.L_1349:
        /*002c*/ 	.word	0xffffffff


	//   ....[1]....
        /*0030*/ 	.word	0xffffffff


	//   ....[2]....
        /*0034*/ 	.word	0xffffffff


	//   ....[3]....
        /*0038*/ 	.word	0xffffffff


	//   ....[4]....
        /*003c*/ 	.word	0xffffffff


	//   ....[5]....
        /*0040*/ 	.word	0xffffffff


	//----- nvinfo : EIATTR_COOP_GROUP_INSTR_OFFSETS
	.align		4
.L_1350:
        /*0044*/ 	.byte	0x04, 0x28
        /*0046*/ 	.short	(.L_1352 - .L_1351)


	//   ....[0]....
.L_1351:
        /*0048*/ 	.word	0x00001c70


	//   ....[1]....
        /*004c*/ 	.word	0x00001d10


	//   ....[2]....
        /*0050*/ 	.word	0x00001d30


	//   ....[3]....
        /*0054*/ 	.word	0x00001e00


	//   ....[4]....
        /*0058*/ 	.word	0x00001eb0


	//   ....[5]....
        /*005c*/ 	.word	0x00001ed0


	//----- nvinfo : EIATTR_VRC_CTA_INIT_COUNT
	.align		4
.L_1352:
        /*0060*/ 	.byte	0x02, 0x4a
	.zero		1
	.zero		1


	//----- nvinfo : EIATTR_EXIT_INSTR_OFFSETS
	.align		4
        /*0064*/ 	.byte	0x04, 0x1c
        /*0066*/ 	.short	(.L_1354 - .L_1353)


	//   ....[0]....
.L_1353:
        /*0068*/ 	.word	0x00003b20


	//   ....[1]....
        /*006c*/ 	.word	0x00003e00


	//   ....[2]....
        /*0070*/ 	.word	0x00004020


	//----- nvinfo : EIATTR_CRS_STACK_SIZE
	.align		4
.L_1354:
        /*0074*/ 	.byte	0x04, 0x1e
        /*0076*/ 	.short	(.L_1356 - .L_1355)
.L_1355:
        /*0078*/ 	.word	0x00000000


	//----- nvinfo : EIATTR_CBANK_PARAM_SIZE
	.align		4
.L_1356:
        /*007c*/ 	.byte	0x03, 0x19
        /*007e*/ 	.short	0x01d0


	//----- nvinfo : EIATTR_PARAM_CBANK
	.align		4
        /*0080*/ 	.byte	0x04, 0x0a
        /*0082*/ 	.short	(.L_1358 - .L_1357)
	.align		4
.L_1357:
        /*0084*/ 	.word	index@(.nv.constant0._ZN5flash32flash_fwd_splitkv_combine_kernelI23Flash_fwd_kernel_traitsILi64ELi64ELi128ELi4ELb0ELb0EN7cutlass10bfloat16_tE19Flash_kernel_traitsILi64ELi64ELi128ELi4ES3_EELi8ELi3ELb0EEEvNS_16Flash_fwd_paramsE)
        /*0088*/ 	.short	0x0380
        /*008a*/ 	.short	0x01d0


	//----- nvinfo : EIATTR_SW_WAR
	.align		4
.L_1358:
        /*008c*/ 	.byte	0x04, 0x36
        /*008e*/ 	.short	(.L_1360 - .L_1359)
.L_1359:
        /*0090*/ 	.word	0x00000008
.L_1360:


//--------------------- .nv.info._ZN5flash32flash_fwd_splitkv_combine_kernelI23Flash_fwd_kernel_traitsILi64ELi64ELi128ELi4ELb0ELb0EN7cutlass10bfloat16_tE19Flash_kernel_traitsILi64ELi64ELi128ELi4ES3_EELi8ELi2ELb0EEEvNS_16Flash_fwd_paramsE --------------------------
	.section	.nv.info._ZN5flash32flash_fwd_splitkv_combine_kernelI23Flash_fwd_kernel_traitsILi64ELi64ELi128ELi4ELb0ELb0EN7cutlass10bfloat16_tE19Flash_kernel_traitsILi64ELi64ELi128ELi4ES3_EELi8ELi2ELb0EEEvNS_16Flash_fwd_paramsE,"",@"SHT_CUDA_INFO"
	.sectionflags	@""
	.align	4


	//----- nvinfo : EIATTR_CUDA_API_VERSION
	.align		4
        /*0000*/ 	.byte	0x04, 0x37
        /*0002*/ 	.short	(.L_1362 - .L_1361)
.L_1361:
        /*0004*/ 	.word	0x00000082


	//----- nvinfo : EIATTR_KPARAM_INFO
	.align		4
.L_1362:
        /*0008*/ 	.byte	0x04, 0x17
        /*000a*/ 	.short	(.L_1364 - .L_1363)
.L_1363:
        /*000c*/ 	.word	0x00000000
        /*0010*/ 	.short	0x0000
        /*0012*/ 	.short	0x0000
        /*0014*/ 	.byte	0x00, 0xf0, 0x41, 0x07


	//----- nvinfo : EIATTR_SPARSE_MMA_MASK
	.align		4
.L_1364:
        /*0018*/ 	.byte	0x03, 0x50
        /*001a*/ 	.short	0x0000


	//----- nvinfo : EIATTR_MAXREG_COUNT
	.align		4
        /*001c*/ 	.byte	0x03, 0x1b
        /*001e*/ 	.short	0x00ff


	//----- nvinfo : EIATTR_NUM_BARRIERS
	.align		4
        /*0020*/ 	.byte	0x02, 0x4c
        /*0022*/ 	.byte	0x01
	.zero		1


	//----- nvinfo : EIATTR_MERCURY_ISA_VERSION
	.align		4
        /*0024*/ 	.byte	0x03, 0x5f
        /*0026*/ 	.short	0x0101


	//----- nvinfo : EIATTR_COOP_GROUP_MASK_REGIDS
	.align		4
        /*0028*/ 	.byte	0x04, 0x29
        /*002a*/ 	.short	(.L_1366 - .L_1365)


	//   ....[0]....
.L_1365:
        /*002c*/ 	.word	0xffffffff


	//   ....[1]....
        /*0030*/ 	.word	0xffffffff


	//   ....[2]....
        /*0034*/ 	.word	0xffffffff


	//   ....[3]....
        /*0038*/ 	.word	0xffffffff


	//----- nvinfo : EIATTR_COOP_GROUP_INSTR_OFFSETS
	.align		4
.L_1366:
        /*003c*/ 	.byte	0x04, 0x28
        /*003e*/ 	.short	(.L_1368 - .L_1367)


	//   ....[0]....
.L_1367:
        /*0040*/ 	.word	0x00001ad0


	//   ....[1]....
        /*0044*/ 	.word	0x00001b10


	//   ....[2]....
        /*0048*/ 	.word	0x00001c50


	//   ....[3]....
        /*004c*/ 	.word	0x00001ce0


	//----- nvinfo : EIATTR_VRC_CTA_INIT_COUNT
	.align		4
.L_1368:
        /*0050*/ 	.byte	0x02, 0x4a
	.zero		1
	.zero		1


	//----- nvinfo : EIATTR_EXIT_INSTR_OFFSETS
	.align		4
        /*0054*/ 	.byte	0x04, 0x1c
        /*0056*/ 	.short	(.L_1370 - .L_1369)


	//   ....[0]....
.L_1369:
        /*0058*/ 	.word	0x00003ab0


	//   ....[1]....
        /*005c*/ 	.word	0x00003d90


	//   ....[2]....
        /*0060*/ 	.word	0x00003fb0


	//----- nvinfo : EIATTR_CRS_STACK_SIZE
	.align		4
.L_1370:
        /*0064*/ 	.byte	0x04, 0x1e
        /*0066*/ 	.short	(.L_1372 - .L_1371)
.L_1371:
        /*0068*/ 	.word	0x00000000


	//----- nvinfo : EIATTR_CBANK_PARAM_SIZE
	.align		4
.L_1372:
        /*006c*/ 	.byte	0x03, 0x19
        /*006e*/ 	.short	0x01d0


	//----- nvinfo : EIATTR_PARAM_CBANK
	.align		4
        /*0070*/ 	.byte	0x04, 0x0a
        /*0072*/ 	.short	(.L_1374 - .L_1373)
	.align		4
.L_1373:
        /*0074*/ 	.word	index@(.nv.constant0._ZN5flash32flash_fwd_splitkv_combine_kernelI23Flash_fwd_kernel_traitsILi64ELi64ELi128ELi4ELb0ELb0EN7cutlass10bfloat16_tE19Flash_kernel_traitsILi64ELi64ELi128ELi4ES3_EELi8ELi2ELb0EEEvNS_16Flash_fwd_paramsE)
        /*0078*/ 	.short	0x0380
        /*007a*/ 	.short	0x01d0


	//----- nvinfo : EIATTR_SW_WAR
	.align		4
.L_1374:
        /*007c*/ 	.byte	0x04, 0x36
        /*007e*/ 	.short	(.L_1376 - .L_1375)
.L_1375:
        /*0080*/ 	.word	0x00000008
.L_1376:


//--------------------- .nv.info._ZN5flash32flash_fwd_splitkv_combine_kernelI23Flash_fwd_kernel_traitsILi64ELi64ELi128ELi4ELb0ELb0EN7cutlass10bfloat16_tE19Flash_kernel_traitsILi64ELi64ELi128ELi4ES3_EELi8ELi1ELb0EEEvNS_16Flash_fwd_paramsE --------------------------
	.section	.nv.info._ZN5flash32flash_fwd_splitkv_combine_kernelI23Flash_fwd_kernel_traitsILi64ELi64ELi128ELi4ELb0ELb0EN7cutlass10bfloat16_tE19Flash_kernel_traitsILi64ELi64ELi128ELi4ES3_EELi8ELi1ELb0EEEvNS_16Flash_fwd_paramsE,"",@"SHT_CUDA_INFO"
	.sectionflags	@""
	.align	4


	//----- nvinfo : EIATTR_CUDA_API_VERSION
	.align		4
        /*0000*/ 	.byte	0x04, 0x37
        /*0002*/ 	.short	(.L_1378 - .L_1377)
.L_1377:
        /*0004*/ 	.word	0x00000082


	//----- nvinfo : EIATTR_KPARAM_INFO
	.align		4
.L_1378:
        /*0008*/ 	.byte	0x04, 0x17
        /*000a*/ 	.short	(.L_1380 - .L_1379)
.L_1379:
        /*000c*/ 	.word	0x00000000
        /*0010*/ 	.short	0x0000
        /*0012*/ 	.short	0x0000
        /*0014*/ 	.byte	0x00, 0xf0, 0x41, 0x07


	//----- nvinfo : EIATTR_SPARSE_MMA_MASK
	.align		4
.L_1380:
        /*0018*/ 	.byte	0x03, 0x50
        /*001a*/ 	.short	0x0000


	//----- nvinfo : EIATTR_MAXREG_COUNT
	.align		4
        /*001c*/ 	.byte	0x03, 0x1b
        /*001e*/ 	.short	0x00ff


	//----- nvinfo : EIATTR_NUM_BARRIERS
	.align		4
        /*0020*/ 	.byte	0x02, 0x4c
        /*0022*/ 	.byte	0x01
	.zero		1


	//----- nvinfo : EIATTR_MERCURY_ISA_VERSION
	.align		4
        /*0024*/ 	.byte	0x03, 0x5f
        /*0026*/ 	.short	0x0101


	//----- nvinfo : EIATTR_COOP_GROUP_MASK_REGIDS
	.align		4
        /*0028*/ 	.byte	0x04, 0x29
        /*002a*/ 	.short	(.L_1382 - .L_1381)


	//   ....[0]....
.L_1381:
        /*002c*/ 	.word	0xffffffff


	//   ....[1]....
        /*0030*/ 	.word	0xffffffff


	//----- nvinfo : EIATTR_COOP_GROUP_INSTR_OFFSETS
	.align		4
.L_1382:
        /*0034*/ 	.byte	0x04, 0x28
        /*0036*/ 	.short	(.L_1384 - .L_1383)


	//   ....[0]....
.L_1383:
        /*0038*/ 	.word	0x00001ba0


	//   ....[1]....
        /*003c*/ 	.word	0x00001db0


	//----- nvinfo : EIATTR_VRC_CTA_INIT_COUNT
	.align		4
.L_1384:
        /*0040*/ 	.byte	0x02, 0x4a
	.zero		1
	.zero		1


	//----- nvinfo : EIATTR_EXIT_INSTR_OFFSETS
	.align		4
        /*0044*/ 	.byte	0x04, 0x1c
        /*0046*/ 	.short	(.L_1386 - .L_1385)


	//   ....[0]....
.L_1385:
        /*0048*/ 	.word	0x00003a70


	//   ....[1]....
        /*004c*/ 	.word	0x00003d50


	//   ....[2]....
        /*0050*/ 	.word	0x00003f70


	//----- nvinfo : EIATTR_CRS_STACK_SIZE
	.align		4
.L_1386:
        /*0054*/ 	.byte	0x04, 0x1e
        /*0056*/ 	.short	(.L_1388 - .L_1387)
.L_1387:
        /*0058*/ 	.word	0x00000000


	//----- nvinfo : EIATTR_CBANK_PARAM_SIZE
	.align		4
.L_1388:
        /*005c*/ 	.byte	0x03, 0x19
        /*005e*/ 	.short	0x01d0


	//----- nvinfo : EIATTR_PARAM_CBANK
	.align		4
        /*0060*/ 	.byte	0x04, 0x0a
        /*0062*/ 	.short	(.L_1390 - .L_1389)
	.align		4
.L_1389:
        /*0064*/ 	.word	index@(.nv.constant0._ZN5flash32flash_fwd_splitkv_combine_kernelI23Flash_fwd_kernel_traitsILi64ELi64ELi128ELi4ELb0ELb0EN7cutlass10bfloat16_tE19Flash_kernel_traitsILi64ELi64ELi128ELi4ES3_EELi8ELi1ELb0EEEvNS_16Flash_fwd_paramsE)
        /*0068*/ 	.short	0x0380
        /*006a*/ 	.short	0x01d0


	//----- nvinfo : EIATTR_SW_WAR
	.align		4
.L_1390:
        /*006c*/ 	.byte	0x04, 0x36
        /*006e*/ 	.short	(.L_1392 - .L_1391)
.L_1391:
        /*0070*/ 	.word	0x00000008
.L_1392:


//--------------------- .nv.info._ZN5flash32flash_fwd_splitkv_combine_kernelI23Flash_fwd_kernel_traitsILi64ELi64ELi128ELi4ELb0ELb0EN7cutlass10bfloat16_tE19Flash_kernel_traitsILi64ELi64ELi128ELi4ES3_EELi8ELi7ELb1EEEvNS_16Flash_fwd_paramsE --------------------------
	.section	.nv.info._ZN5flash32flash_fwd_splitkv_combine_kernelI23Flash_fwd_kernel_traitsILi64ELi64ELi128ELi4ELb0ELb0EN7cutlass10bfloat16_tE19Flash_kernel_traitsILi64ELi64ELi128ELi4ES3_EELi8ELi7ELb1EEEvNS_16Flash_fwd_paramsE,"",@"SHT_CUDA_INFO"
	.sectionflags	@""
	.align	4


	//----- nvinfo : EIATTR_CUDA_API_VERSION
	.align		4
        /*0000*/ 	.byte	0x04, 0x37
        /*0002*/ 	.short	(.L_1394 - .L_1393)
.L_1393:
        /*0004*/ 	.word	0x00000082


	//----- nvinfo : EIATTR_KPARAM_INFO
	.align		4
.L_1394:
        /*0008*/ 	.byte	0x04, 0x17
        /*000a*/ 	.short	(.L_1396 - .L_1395)
.L_1395:
        /*000c*/ 	.word	0x00000000
        /*0010*/ 	.short	0x0000
        /*0012*/ 	.short	0x0000
        /*0014*/ 	.byte	0x00, 0xf0, 0x41, 0x07


	//----- nvinfo : EIATTR_SPARSE_MMA_MASK
	.align		4
.L_1396:
        /*0018*/ 	.byte	0x03, 0x50
        /*001a*/ 	.short	0x0000


	//----- nvinfo : EIATTR_MAXREG_COUNT
	.align		4
        /*001c*/ 	.byte	0x03, 0x1b
        /*001e*/ 	.short	0x00ff


	//----- nvinfo : EIATTR_NUM_BARRIERS
	.align		4
        /*0020*/ 	.byte	0x02, 0x4c
        /*0022*/ 	.byte	0x01
	.zero		1


	//----- nvinfo : EIATTR_MERCURY_ISA_VERSION
	.align		4
        /*0024*/ 	.byte	0x03, 0x5f
        /*0026*/ 	.short	0x0101


	//----- nvinfo : EIATTR_COOP_GROUP_MASK_REGIDS
	.align		4
        /*0028*/ 	.byte	0x04, 0x29
        /*002a*/ 	.short	(.L_1398 - .L_1397)


	//   ....[0]....
.L_1397:
        /*002c*/ 	.word	0xffffffff


	//   ....[1]....
        /*0030*/ 	.word	0xffffffff


	//   ....[2]....
        /*0034*/ 	.word	0xffffffff


	//   ....[3]....
        /*0038*/ 	.word	0xffffffff


	//   ....[4]....
        /*003c*/ 	.word	0xffffffff


	//   ....[5]....
        /*0040*/ 	.word	0xffffffff


	//   ....[6]....
        /*0044*/ 	.word	0xffffffff


	//   ....[7]....
        /*0048*/ 	.word	0xffffffff


	//----- nvinfo : EIATTR_COOP_GROUP_INSTR_OFFSETS
	.align		4
.L_1398:
        /*004c*/ 	.byte	0x04, 0x28
        /*004e*/ 	.short	(.L_1400 - .L_1399)


	//   ....[0]....
.L_1399:
        /*0050*/ 	.word	0x00001e90


	//   ....[1]....
        /*0054*/ 	.word	0x00001eb0


	//   ....[2]....
        /*0058*/ 	.word	0x00001ef0


	//   ....[3]....
        /*005c*/ 	.word	0x00001f40


	//   ....[4]....
        /*0060*/ 	.word	0x000022d0


	//   ....[5]....
        /*0064*/ 	.word	0x00002360


	//   ....[6]....
        /*0068*/ 	.word	0x000023c0


	//   ....[7]....
        /*006c*/ 	.word	0x000024e0


	//----- nvinfo : EIATTR_VRC_CTA_INIT_COUNT
	.align		4
.L_1400:
        /*0070*/ 	.byte	0x02, 0x4a
	.zero		1
	.zero		1


	//----- nvinfo : EIATTR_EXIT_INSTR_OFFSETS
	.align		4
        /*0074*/ 	.byte	0x04, 0x1c
        /*0076*/ 	.short	(.L_1402 - .L_1401)


	//   ....[0]....
.L_1401:
        /*0078*/ 	.word	0x000051e0


	//   ....[1]....
        /*007c*/ 	.word	0x000056c0


	//----- nvinfo : EIATTR_CRS_STACK_SIZE
	.align		4
.L_1402:
        /*0080*/ 	.byte	0x04, 0x1e
        /*0082*/ 	.short	(.L_1404 - .L_1403)
.L_1403:
        /*0084*/ 	.word	0x00000000


	//----- nvinfo : EIATTR_CBANK_PARAM_SIZE
	.align		4
.L_1404:
        /*0088*/ 	.byte	0x03, 0x19
        /*008a*/ 	.short	0x01d0


	//----- nvinfo : EIATTR_PARAM_CBANK
	.align		4
        /*008c*/ 	.byte	0x04, 0x0a
        /*008e*/ 	.short	(.L_1406 - .L_1405)
	.align		4
.L_1405:
        /*0090*/ 	.word	index@(.nv.constant0._ZN5flash32flash_fwd_splitkv_combine_kernelI23Flash_fwd_kernel_traitsILi64ELi64ELi128ELi4ELb0ELb0EN7cutlass10bfloat16_tE19Flash_kernel_traitsILi64ELi64ELi128ELi4ES3_EELi8ELi7ELb1EEEvNS_16Flash_fwd_paramsE)
        /*0094*/ 	.short	0x0380
        /*0096*/ 	.short	0x01d0


	//----- nvinfo : EIATTR_SW_WAR
	.align		4
.L_1406:
        /*0098*/ 	.byte	0x04, 0x36
        /*009a*/ 	.short	(.L_1408 - .L_1407)
.L_1407:
        /*009c*/ 	.word	0x00000008
.L_1408:


//--------------------- .nv.info._ZN5flash32flash_fwd_splitkv_combine_kernelI23Flash_fwd_kernel_traitsILi64ELi64ELi128ELi4ELb0ELb0EN7cutlass10bfloat16_tE19Flash_kernel_traitsILi64ELi64ELi128ELi4ES3_EELi8ELi6ELb1EEEvNS_16Flash_fwd_paramsE --------------------------
	.section	.nv.info._ZN5flash32flash_fwd_splitkv_combine_kernelI23Flash_fwd_kernel_traitsILi64ELi64ELi128ELi4ELb0ELb0EN7cutlass10bfloat16_tE19Flash_kernel_traitsILi64ELi64ELi128ELi4ES3_EELi8ELi6ELb1EEEvNS_16Flash_fwd_paramsE,"",@"SHT_CUDA_INFO"
	.sectionflags	@""
	.align	4


	//----- nvinfo : EIATTR_CUDA_API_VERSION
	.align		4
        /*0000*/ 	.byte	0x04, 0x37
        /*0002*/ 	.short	(.L_1410 - .L_1409)
.L_1409:
        /*0004*/ 	.word	0x00000082


	//----- nvinfo : EIATTR_KPARAM_INFO
	.align		4
.L_1410:
        /*0008*/ 	.byte	0x04, 0x17
        /*000a*/ 	.short	(.L_1412 - .L_1411)
.L_1411:
        /*000c*/ 	.word	0x00000000
        /*0010*/ 	.short	0x0000
        /*0012*/ 	.short	0x0000
        /*0014*/ 	.byte	0x00, 0xf0, 0x41, 0x07


	//----- nvinfo : EIATTR_SPARSE_MMA_MASK
	.align		4
.L_1412:
        /*0018*/ 	.byte	0x03, 0x50
        /*001a*/ 	.short	0x0000


	//----- nvinfo : EIATTR_MAXREG_COUNT
	.align		4
        /*001c*/ 	.byte	0x03, 0x1b
        /*001e*/ 	.short	0x00ff


	//----- nvinfo : EIATTR_NUM_BARRIERS
	.align		4
        /*0020*/ 	.byte	0x02, 0x4c
        /*0022*/ 	.byte	0x01
	.zero		1


	//----- nvinfo : EIATTR_MERCURY_ISA_VERSION
	.align		4
        /*0024*/ 	.byte	0x03, 0x5f
        /*0026*/ 	.short	0x0101


	//----- nvinfo : EIATTR_COOP_GROUP_MASK_REGIDS
	.align		4
        /*0028*/ 	.byte	0x04, 0x29
        /*002a*/ 	.short	(.L_1414 - .L_1413)


	//   ....[0]....
.L_1413:
        /*002c*/ 	.word	0xffffffff


	//   ....[1]....
        /*0030*/ 	.word	0xffffffff


	//   ....[2]....
        /*0034*/ 	.word	0xffffffff


	//   ....[3]....
        /*0038*/ 	.word	0xffffffff


	//   ....[4]....
        /*003c*/ 	.word	0xffffffff


	//   ....[5]....
        /*0040*/ 	.word	0xffffffff


	//   ....[6]....
        /*0044*/ 	.word	0xffffffff


	//   ....[7]....
        /*0048*/ 	.word	0xffffffff


	//----- nvinfo : EIATTR_COOP_GROUP_INSTR_OFFSETS
	.align		4
.L_1414:
        /*004c*/ 	.byte	0x04, 0x28
        /*004e*/ 	.short	(.L_1416 - .L_1415)


	//   ....[0]....
.L_1415:
        /*0050*/ 	.word	0x00001b90


	//   ....[1]....
        /*0054*/ 	.word	0x00001bc0


	//   ....[2]....
        /*0058*/ 	.word	0x00001c20


	//   ....[3]....
        /*005c*/ 	.word	0x00001ca0


	//   ....[4]....
        /*0060*/ 	.word	0x00001ec0


	//   ....[5]....
        /*0064*/ 	.word	0x00001f50


	//   ....[6]....
        /*0068*/ 	.word	0x00001fc0


	//   ....[7]....
        /*006c*/ 	.word	0x000020e0


	//----- nvinfo : EIATTR_VRC_CTA_INIT_COUNT
	.align		4
.L_1416:
        /*0070*/ 	.byte	0x02, 0x4a
	.zero		1
	.zero		1


	//----- nvinfo : EIATTR_EXIT_INSTR_OFFSETS
	.align		4
        /*0074*/ 	.byte	0x04, 0x1c
        /*0076*/ 	.short	(.L_1418 - .L_1417)


	//   ....[0]....
.L_1417:
        /*0078*/ 	.word	0x00004b90


	//   ....[1]....
        /*007c*/ 	.word	0x00005070


	//----- nvinfo : EIATTR_CRS_STACK_SIZE
	.align		4
.L_1418:
        /*0080*/ 	.byte	0x04, 0x1e
        /*0082*/ 	.short	(.L_1420 - .L_1419)
.L_1419:
        /*0084*/ 	.word	0x00000000


	//----- nvinfo : EIATTR_CBANK_PARAM_SIZE
	.align		4
.L_1420:
        /*0088*/ 	.byte	0x03, 0x19
        /*008a*/ 	.short	0x01d0


	//----- nvinfo : EIATTR_PARAM_CBANK
	.align		4
        /*008c*/ 	.byte	0x04, 0x0a
        /*008e*/ 	.short	(.L_1422 - .L_1421)
	.align		4
.L_1421:
        /*0090*/ 	.word	index@(.nv.constant0._ZN5flash32flash_fwd_splitkv_combine_kernelI23Flash_fwd_kernel_traitsILi64ELi64ELi128ELi4ELb0ELb0EN7cutlass10bfloat16_tE19Flash_kernel_traitsILi64ELi64ELi128ELi4ES3_EELi8ELi6ELb1EEEvNS_16Flash_fwd_paramsE)
        /*0094*/ 	.short	0x0380
        /*0096*/ 	.short	0x01d0


	//----- nvinfo : EIATTR_SW_WAR
	.align		4
.L_1422:
        /*0098*/ 	.byte	0x04, 0x36
        /*009a*/ 	.short	(.L_1424 - .L_1423)
.L_1423:
        /*009c*/ 	.word	0x00000008
.L_1424:


//--------------------- .nv.info._ZN5flash32flash_fwd_splitkv_combine_kernelI23Flash_fwd_kernel_traitsILi64ELi64ELi128ELi4ELb0ELb0EN7cutlass10bfloat16_tE19Flash_kernel_traitsILi64ELi64ELi128ELi4ES3_EELi8ELi5ELb1EEEvNS_16Flash_fwd_paramsE --------------------------
	.section	.nv.info._ZN5flash32flash_fwd_splitkv_combine_kernelI23Flash_fwd_kernel_traitsILi64ELi64ELi128ELi4ELb0ELb0EN7cutlass10bfloat16_tE19Flash_kernel_traitsILi64ELi64ELi128ELi4ES3_EELi8ELi5ELb1EEEvNS_16Flash_fwd_paramsE,"",@"SHT_CUDA_INFO"
	.sectionflags	@""
	.align	4


	//----- nvinfo : EIATTR_CUDA_API_VERSION
	.align		4
        /*0000*/ 	.byte	0x04, 0x37
        /*0002*/ 	.short	(.L_1426 - .L_1425)
.L_1425:
        /*0004*/ 	.word	0x00000082


	//----- nvinfo : EIATTR_KPARAM_INFO
	.align		4
.L_1426:
        /*0008*/ 	.byte	0x04, 0x17
        /*000a*/ 	.short	(.L_1428 - .L_1427)
.L_1427:
        /*000c*/ 	.word	0x00000000
        /*0010*/ 	.short	0x0000
        /*0012*/ 	.short	0x0000
        /*0014*/ 	.byte	0x00, 0xf0, 0x41, 0x07


	//----- nvinfo : EIATTR_SPARSE_MMA_MASK
	.align		4
.L_1428:
        /*0018*/ 	.byte	0x03, 0x50
        /*001a*/ 	.short	0x0000


	//----- nvinfo : EIATTR_MAXREG_COUNT
	.align		4
        /*001c*/ 	.byte	0x03, 0x1b
        /*001e*/ 	.short	0x00ff


	//----- nvinfo : EIATTR_NUM_BARRIERS
	.align		4
        /*0020*/ 	.byte	0x02, 0x4c
        /*0022*/ 	.byte	0x01
	.zero		1


	//----- nvinfo : EIATTR_MERCURY_ISA_VERSION
	.align		4
        /*0024*/ 	.byte	0x03, 0x5f
        /*0026*/ 	.short	0x0101


	//----- nvinfo : EIATTR_COOP_GROUP_MASK_REGIDS
	.align		4
        /*0028*/ 	.byte	0x04, 0x29
        /*002a*/ 	.short	(.L_1430 - .L_1429)


	//   ....[0]....
.L_1429:
        /*002c*/ 	.word	0xffffffff


	//   ....[1]....
        /*0030*/ 	.word	0xffffffff


	//   ....[2]....
        /*0034*/ 	.word	0xffffffff


	//   ....[3]....
        /*0038*/ 	.word	0xffffffff


	//   ....[4]....
        /*003c*/ 	.word	0xffffffff


	//   ....[5]....
        /*0040*/ 	.word	0xffffffff


	//   ....[6]....
        /*0044*/ 	.word	0xffffffff


	//   ....[7]....
        /*0048*/ 	.word	0xffffffff


	//----- nvinfo : EIATTR_COOP_GROUP_INSTR_OFFSETS
	.align		4
.L_1430:
        /*004c*/ 	.byte	0x04, 0x28
        /*004e*/ 	.short	(.L_1432 - .L_1431)


	//   ....[0]....
.L_1431:
        /*0050*/ 	.word	0x000019c0


	//   ....[1]....
        /*0054*/ 	.word	0x000019e0


	//   ....[2]....
        /*0058*/ 	.word	0x00001a30


	//   ....[3]....
        /*005c*/ 	.word	0x00001aa0


	//   ....[4]....
        /*0060*/ 	.word	0x00001c40


	//   ....[5]....
        /*0064*/ 	.word	0x00001cb0


	//   ....[6]....
        /*0068*/ 	.word	0x00001d10


	//   ....[7]....
        /*006c*/ 	.word	0x00001e30


	//----- nvinfo : EIATTR_VRC_CTA_INIT_COUNT
	.align		4
.L_1432:
        /*0070*/ 	.byte	0x02, 0x4a
	.zero		1
	.zero		1


	//----- nvinfo : EIATTR_EXIT_INSTR_OFFSETS
	.align		4
        /*0074*/ 	.byte	0x04, 0x1c
        /*0076*/ 	.short	(.L_1434 - .L_1433)


	//   ....[0]....
.L_1433:
        /*0078*/ 	.word	0x00004800


	//   ....[1]....
        /*007c*/ 	.word	0x00004ce0


	//----- nvinfo : EIATTR_CRS_STACK_SIZE
	.align		4
.L_1434:
        /*0080*/ 	.byte	0x04, 0x1e
        /*0082*/ 	.short	(.L_1436 - .L_1435)
.L_1435:
        /*0084*/ 	.word	0x00000000


	//----- nvinfo : EIATTR_CBANK_PARAM_SIZE
	.align		4
.L_1436:
        /*0088*/ 	.byte	0x03, 0x19
        /*008a*/ 	.short	0x01d0


	//----- nvinfo : EIATTR_PARAM_CBANK
	.align		4
        /*008c*/ 	.byte	0x04, 0x0a
        /*008e*/ 	.short	(.L_1438 - .L_1437)
	.align		4
.L_1437:
        /*0090*/ 	.word	index@(.nv.constant0._ZN5flash32flash_fwd_splitkv_combine_kernelI23Flash_fwd_kernel_traitsILi64ELi64ELi128ELi4ELb0ELb0EN7cutlass10bfloat16_tE19Flash_kernel_traitsILi64ELi64ELi128ELi4ES3_EELi8ELi5ELb1EEEvNS_16Flash_fwd_paramsE)
        /*0094*/ 	.short	0x0380
        /*0096*/ 	.short	0x01d0


	//----- nvinfo : EIATTR_SW_WAR
	.align		4
.L_1438:
        /*0098*/ 	.byte	0x04, 0x36
        /*009a*/ 	.short	(.L_1440 - .L_1439)
.L_1439:
        /*009c*/ 	.word	0x00000008
.L_1440:


//--------------------- .nv.info._ZN5flash32flash_fwd_splitkv_combine_kernelI23Flash_fwd_kernel_traitsILi64ELi64ELi128ELi4ELb0ELb0EN7cutlass10bfloat16_tE19Flash_kernel_traitsILi64ELi64ELi128ELi4ES3_EELi8ELi4ELb1EEEvNS_16Flash_fwd_paramsE --------------------------
	.section	.nv.info._ZN5flash32flash_fwd_splitkv_combine_kernelI23Flash_fwd_kernel_traitsILi64ELi64ELi128ELi4ELb0ELb0EN7cutlass10bfloat16_tE19Flash_kernel_traitsILi64ELi64ELi128ELi4ES3_EELi8ELi4ELb1EEEvNS_16Flash_fwd_paramsE,"",@"SHT_CUDA_INFO"
	.sectionflags	@""
	.align	4


	//----- nvinfo : EIATTR_CUDA_API_VERSION
	.align		4
        /*0000*/ 	.byte	0x04, 0x37
        /*0002*/ 	.short	(.L_1442 - .L_1441)
.L_1441:
        /*0004*/ 	.word	0x00000082


	//----- nvinfo : EIATTR_KPARAM_INFO
	.align		4
.L_1442:
        /*0008*/ 	.byte	0x04, 0x17
        /*000a*/ 	.short	(.L_1444 - .L_1443)
.L_1443:
        /*000c*/ 	.word	0x00000000
        /*0010*/ 	.short	0x0000
        /*0012*/ 	.short	0x0000
        /*0014*/ 	.byte	0x00, 0xf0, 0x41, 0x07


	//----- nvinfo : EIATTR_SPARSE_MMA_MASK
	.align		4
.L_1444:
        /*0018*/ 	.byte	0x03, 0x50
        /*001a*/ 	.short	0x0000


	//----- nvinfo : EIATTR_MAXREG_COUNT
	.align		4
        /*001c*/ 	.byte	0x03, 0x1b
        /*001e*/ 	.short	0x00ff


	//----- nvinfo : EIATTR_NUM_BARRIERS
	.align		4
        /*0020*/ 	.byte	0x02, 0x4c
        /*0022*/ 	.byte	0x01
	.zero		1


	//----- nvinfo : EIATTR_MERCURY_ISA_VERSION
	.align		4
        /*0024*/ 	.byte	0x03, 0x5f
        /*0026*/ 	.short	0x0101


	//----- nvinfo : EIATTR_COOP_GROUP_MASK_REGIDS
	.align		4
        /*0028*/ 	.byte	0x04, 0x29
        /*002a*/ 	.short	(.L_1446 - .L_1445)


	//   ....[0]....
.L_1445:
        /*002c*/ 	.word	0xffffffff


	//   ....[1]....
        /*0030*/ 	.word	0xffffffff


	//   ....[2]....
        /*0034*/ 	.word	0xffffffff


	//   ....[3]....
        /*0038*/ 	.word	0xffffffff


	//   ....[4]....
        /*003c*/ 	.word	0xffffffff


	//   ....[5]....
        /*0040*/ 	.word	0xffffffff


	//   ....[6]....
        /*0044*/ 	.word	0xffffffff


	//   ....[7]....
        /*0048*/ 	.word	0xffffffff


	//----- nvinfo : EIATTR_COOP_GROUP_INSTR_OFFSETS
	.align		4
.L_1446:
        /*004c*/ 	.byte	0x04, 0x28
        /*004e*/ 	.short	(.L_1448 - .L_1447)


	//   ....[0]....
.L_1447:
        /*0050*/ 	.word	0x00001aa0


	//   ....[1]....
        /*0054*/ 	.word	0x00001b20


	//   ....[2]....
        /*0058*/ 	.word	0x00001b50


	//   ....[3]....
        /*005c*/ 	.word	0x00001b80


	//   ....[4]....
        /*0060*/ 	.word	0x00001c30


	//   ....[5]....
        /*0064*/ 	.word	0x00001c60


	//   ....[6]....
        /*0068*/ 	.word	0x00001cb0


	//   ....[7]....
        /*006c*/ 	.word	0x00001d90


	//----- nvinfo : EIATTR_VRC_CTA_INIT_COUNT
	.align		4
.L_1448:
        /*0070*/ 	.byte	0x02, 0x4a
	.zero		1
	.zero		1


	//----- nvinfo : EIATTR_EXIT_INSTR_OFFSETS
	.align		4
        /*0074*/ 	.byte	0x04, 0x1c
        /*0076*/ 	.short	(.L_1450 - .L_1449)


	//   ....[0]....
.L_1449:
        /*0078*/ 	.word	0x00004690


	//   ....[1]....
        /*007c*/ 	.word	0x00004b70


	//----- nvinfo : EIATTR_CRS_STACK_SIZE
	.align		4
.L_1450:
        /*0080*/ 	.byte	0x04, 0x1e
        /*0082*/ 	.short	(.L_1452 - .L_1451)
.L_1451:
        /*0084*/ 	.word	0x00000000


	//----- nvinfo : EIATTR_CBANK_PARAM_SIZE
	.align		4
.L_1452:
        /*0088*/ 	.byte	0x03, 0x19
        /*008a*/ 	.short	0x01d0


	//----- nvinfo : EIATTR_PARAM_CBANK
	.align		4
        /*008c*/ 	.byte	0x04, 0x0a
        /*008e*/ 	.short	(.L_1454 - .L_1453)
	.align		4
.L_1453:
        /*0090*/ 	.word	index@(.nv.constant0._ZN5flash32flash_fwd_splitkv_combine_kernelI23Flash_fwd_kernel_traitsILi64ELi64ELi128ELi4ELb0ELb0EN7cutlass10bfloat16_tE19Flash_kernel_traitsILi64ELi64ELi128ELi4ES3_EELi8ELi4ELb1EEEvNS_16Flash_fwd_paramsE)
        /*0094*/ 	.short	0x0380
        /*0096*/ 	.short	0x01d0


	//----- nvinfo : EIATTR_SW_WAR
	.align		4
.L_1454:
        /*0098*/ 	.byte	0x04, 0x36
        /*009a*/ 	.short	(.L_1456 - .L_1455)
.L_1455:
        /*009c*/ 	.word	0x00000008
.L_1456:


//--------------------- .nv.info._ZN5flash32flash_fwd_splitkv_combine_kernelI23Flash_fwd_kernel_traitsILi64ELi64ELi128ELi4ELb0ELb0EN7cutlass10bfloat16_tE19Flash_kernel_traitsILi64ELi64ELi128ELi4ES3_EELi8ELi3ELb1EEEvNS_16Flash_fwd_paramsE --------------------------
	.section	.nv.info._ZN5flash32flash_fwd_splitkv_combine_kernelI23Flash_fwd_kernel_traitsILi64ELi64ELi128ELi4ELb0ELb0EN7cutlass10bfloat16_tE19Flash_kernel_traitsILi64ELi64ELi128ELi4ES3_EELi8ELi3ELb1EEEvNS_16Flash_fwd_paramsE,"",@"SHT_CUDA_INFO"
	.sectionflags	@""
	.align	4


	//----- nvinfo : EIATTR_CUDA_API_VERSION
	.align		4
        /*0000*/ 	.byte	0x04, 0x37
        /*0002*/ 	.short	(.L_1458 - .L_1457)
.L_1457:
        /*0004*/ 	.word	0x00000082


	//----- nvinfo : EIATTR_KPARAM_INFO
	.align		4
.L_1458:
        /*0008*/ 	.byte	0x04, 0x17
        /*000a*/ 	.short	(.L_1460 - .L_1459)
.L_1459:
        /*000c*/ 	.word	0x00000000
        /*0010*/ 	.short	0x0000
        /*0012*/ 	.short	0x0000
        /*0014*/ 	.byte	0x00, 0xf0, 0x41, 0x07


	//----- nvinfo : EIATTR_SPARSE_MMA_MASK
	.align		4
.L_1460:
        /*0018*/ 	.byte	0x03, 0x50
        /*001a*/ 	.short	0x0000


	//----- nvinfo : EIATTR_MAXREG_COUNT
	.align		4
        /*001c*/ 	.byte	0x03, 0x1b
        /*001e*/ 	.short	0x00ff


	//----- nvinfo : EIATTR_NUM_BARRIERS
	.align		4
        /*0020*/ 	.byte	0x02, 0x4c
        /*0022*/ 	.byte	0x01
	.zero		1


	//----- nvinfo : EIATTR_MERCURY_ISA_VERSION
	.align		4
        /*0024*/ 	.byte	0x03, 0x5f
        /*0026*/ 	.short	0x0101


	//----- nvinfo : EIATTR_COOP_GROUP_MASK_REGIDS
	.align		4
        /*0028*/ 	.byte	0x04, 0x29
        /*002a*/ 	.short	(.L_1462 - .L_1461)


	//   ....[0]....
.L_1461:
        /*002c*/ 	.word	0xffffffff


	//   ....[1]....
        /*0030*/ 	.word	0xffffffff


	//   ....[2]....
        /*0034*/ 	.word	0xffffffff


	//   ....[3]....
        /*0038*/ 	.word	0xffffffff


	//   ....[4]....
        /*003c*/ 	.word	0xffffffff


	//   ....[5]....
        /*0040*/ 	.word	0xffffffff


	//----- nvinfo : EIATTR_COOP_GROUP_INSTR_OFFSETS
	.align		4
.L_1462:
        /*0044*/ 	.byte	0x04, 0x28
        /*0046*/ 	.short	(.L_1464 - .L_1463)


	//   ....[0]....
.L_1463:
        /*0048*/ 	.word	0x00001c70


	//   ....[1]....
        /*004c*/ 	.word	0x00001c90


	//   ....[2]....
        /*0050*/ 	.word	0x00001cb0


	//   ....[3]....
        /*0054*/ 	.word	0x00001dd0


	//   ....[4]....
        /*0058*/ 	.word	0x00001ea0


	//   ....[5]....
        /*005c*/ 	.word	0x00001ec0


	//----- nvinfo : EIATTR_VRC_CTA_INIT_COUNT
	.align		4
.L_1464:
        /*0060*/ 	.byte	0x02, 0x4a
	.zero		1
	.zero		1


	//----- nvinfo : EIATTR_EXIT_INSTR_OFFSETS
	.align		4
        /*0064*/ 	.byte	0x04, 0x1c
        /*0066*/ 	.short	(.L_1466 - .L_1465)


	//   ....[0]....
.L_1465:
        /*0068*/ 	.word	0x00004690


	//   ....[1]....
        /*006c*/ 	.word	0x00004b70


	//----- nvinfo : EIATTR_CRS_STACK_SIZE
	.align		4
.L_1466:
        /*0070*/ 	.byte	0x04, 0x1e
        /*0072*/ 	.short	(.L_1468 - .L_1467)
.L_1467:
        /*0074*/ 	.word	0x00000000


	//----- nvinfo : EIATTR_CBANK_PARAM_SIZE
	.align		4
.L_1468:
        /*0078*/ 	.byte	0x03, 0x19
        /*007a*/ 	.short	0x01d0


	//----- nvinfo : EIATTR_PARAM_CBANK
	.align		4
        /*007c*/ 	.byte	0x04, 0x0a
        /*007e*/ 	.short	(.L_1470 - .L_1469)
	.align		4
.L_1469:
        /*0080*/ 	.word	index@(.nv.constant0._ZN5flash32flash_fwd_splitkv_combine_kernelI23Flash_fwd_kernel_traitsILi64ELi64ELi128ELi4ELb0ELb0EN7cutlass10bfloat16_tE19Flash_kernel_traitsILi64ELi64ELi128ELi4ES3_EELi8ELi3ELb1EEEvNS_16Flash_fwd_paramsE)
        /*0084*/ 	.short	0x0380
        /*0086*/ 	.short	0x01d0


	//----- nvinfo : EIATTR_SW_WAR
	.align		4
.L_1470:
        /*0088*/ 	.byte	0x04, 0x36
        /*008a*/ 	.short	(.L_1472 - .L_1471)
.L_1471:
        /*008c*/ 	.word	0x00000008
.L_1472:


//--------------------- .nv.info._ZN5flash32flash_fwd_splitkv_combine_kernelI23Flash_fwd_kernel_traitsILi64ELi64ELi128ELi4ELb0ELb0EN7cutlass10bfloat16_tE19Flash_kernel_traitsILi64ELi64ELi128ELi4ES3_EELi8ELi2ELb1EEEvNS_16Flash_fwd_paramsE --------------------------
	.section	.nv.info._ZN5flash32flash_fwd_splitkv_combine_kernelI23Flash_fwd_kernel_traitsILi64ELi64ELi128ELi4ELb0ELb0EN7cutlass10bfloat16_tE19Flash_kernel_traitsILi64ELi64ELi128ELi4ES3_EELi8ELi2ELb1EEEvNS_16Flash_fwd_paramsE,"",@"SHT_CUDA_INFO"
	.sectionflags	@""
	.align	4


	//----- nvinfo : EIATTR_CUDA_API_VERSION
	.align		4
        /*0000*/ 	.byte	0x04, 0x37
        /*0002*/ 	.short	(.L_1474 - .L_1473)
.L_1473:
        /*0004*/ 	.word	0x00000082


	//----- nvinfo : EIATTR_KPARAM_INFO
	.align		4
.L_1474:
        /*0008*/ 	.byte	0x04, 0x17
        /*000a*/ 	.short	(.L_1476 - .L_1475)
.L_1475:
        /*000c*/ 	.word	0x00000000
        /*0010*/ 	.short	0x0000
        /*0012*/ 	.short	0x0000
        /*0014*/ 	.byte	0x00, 0xf0, 0x41, 0x07


	//----- nvinfo : EIATTR_SPARSE_MMA_MASK
	.align		4
.L_1476:
        /*0018*/ 	.byte	0x03, 0x50
        /*001a*/ 	.short	0x0000


	//----- nvinfo : EIATTR_MAXREG_COUNT
	.align		4
        /*001c*/ 	.byte	0x03, 0x1b
        /*001e*/ 	.short	0x00ff


	//----- nvinfo : EIATTR_NUM_BARRIERS
	.align		4
        /*0020*/ 	.byte	0x02, 0x4c
        /*0022*/ 	.byte	0x01
	.zero		1


	//----- nvinfo : EIATTR_MERCURY_ISA_VERSION
	.align		4
        /*0024*/ 	.byte	0x03, 0x5f
        /*0026*/ 	.short	0x0101


	//----- nvinfo : EIATTR_COOP_GROUP_MASK_REGIDS
	.align		4
        /*0028*/ 	.byte	0x04, 0x29
        /*002a*/ 	.short	(.L_1478 - .L_1477)


	//   ....[0]....
.L_1477:
        /*002c*/ 	.word	0xffffffff


	//   ....[1]....
        /*0030*/ 	.word	0xffffffff


	//   ....[2]....
        /*0034*/ 	.word	0xffffffff


	//   ....[3]....
        /*0038*/ 	.word	0xffffffff


	//----- nvinfo : EIATTR_COOP_GROUP_INSTR_OFFSETS
	.align		4
.L_1478:
        /*003c*/ 	.byte	0x04, 0x28
        /*003e*/ 	.short	(.L_1480 - .L_1479)


	//   ....[0]....
.L_1479:
        /*0040*/ 	.word	0x00001b30


	//   ....[1]....
        /*0044*/ 	.word	0x00001bb0


	//   ....[2]....
        /*0048*/ 	.word	0x00001d30


	//   ....[3]....
        /*004c*/ 	.word	0x00001e30


	//----- nvinfo : EIATTR_VRC_CTA_INIT_COUNT
	.align		4
.L_1480:
        /*0050*/ 	.byte	0x02, 0x4a
	.zero		1
	.zero		1


	//----- nvinfo : EIATTR_EXIT_INSTR_OFFSETS
	.align		4
        /*0054*/ 	.byte	0x04, 0x1c
        /*0056*/ 	.short	(.L_1482 - .L_1481)


	//   ....[0]....
.L_1481:
        /*0058*/ 	.word	0x00004630


	//   ....[1]....
        /*005c*/ 	.word	0x00004b10


	//----- nvinfo : EIATTR_CRS_STACK_SIZE
	.align		4
.L_1482:
        /*0060*/ 	.byte	0x04, 0x1e
        /*0062*/ 	.short	(.L_1484 - .L_1483)
.L_1483:
        /*0064*/ 	.word	0x00000000


	//----- nvinfo : EIATTR_CBANK_PARAM_SIZE
	.align		4
.L_1484:
        /*0068*/ 	.byte	0x03, 0x19
        /*006a*/ 	.short	0x01d0


	//----- nvinfo : EIATTR_PARAM_CBANK
	.align		4
        /*006c*/ 	.byte	0x04, 0x0a
        /*006e*/ 	.short	(.L_1486 - .L_1485)
	.align		4
.L_1485:
        /*0070*/ 	.word	index@(.nv.constant0._ZN5flash32flash_fwd_splitkv_combine_kernelI23Flash_fwd_kernel_traitsILi64ELi64ELi128ELi4ELb0ELb0EN7cutlass10bfloat16_tE19Flash_kernel_traitsILi64ELi64ELi128ELi4ES3_EELi8ELi2ELb1EEEvNS_16Flash_fwd_paramsE)
        /*0074*/ 	.short	0x0380
        /*0076*/ 	.short	0x01d0


	//----- nvinfo : EIATTR_SW_WAR
	.align		4
.L_1486:
        /*0078*/ 	.byte	0x04, 0x36
        /*007a*/ 	.short	(.L_1488 - .L_1487)
.L_1487:
        /*007c*/ 	.word	0x00000008
.L_1488:


//--------------------- .nv.info._ZN5flash32flash_fwd_splitkv_combine_kernelI23Flash_fwd_kernel_traitsILi64ELi64ELi128ELi4ELb0ELb0EN7cutlass10bfloat16_tE19Flash_kernel_traitsILi64ELi64ELi128ELi4ES3_EELi8ELi1ELb1EEEvNS_16Flash_fwd_paramsE --------------------------
	.section	.nv.info._ZN5flash32flash_fwd_splitkv_combine_kernelI23Flash_fwd_kernel_traitsILi64ELi64ELi128ELi4ELb0ELb0EN7cutlass10bfloat16_tE19Flash_kernel_traitsILi64ELi64ELi128ELi4ES3_EELi8ELi1ELb1EEEvNS_16Flash_fwd_paramsE,"",@"SHT_CUDA_INFO"
	.sectionflags	@""
	.align	4


	//----- nvinfo : EIATTR_CUDA_API_VERSION
	.align		4
        /*0000*/ 	.byte	0x04, 0x37
        /*0002*/ 	.short	(.L_1490 - .L_1489)
.L_1489:
        /*0004*/ 	.word	0x00000082


	//----- nvinfo : EIATTR_KPARAM_INFO
	.align		4
.L_1490:
        /*0008*/ 	.byte	0x04, 0x17
        /*000a*/ 	.short	(.L_1492 - .L_1491)
.L_1491:
        /*000c*/ 	.word	0x00000000
        /*0010*/ 	.short	0x0000
        /*0012*/ 	.short	0x0000
        /*0014*/ 	.byte	0x00, 0xf0, 0x41, 0x07


	//----- nvinfo : EIATTR_SPARSE_MMA_MASK
	.align		4
.L_1492:
        /*0018*/ 	.byte	0x03, 0x50
        /*001a*/ 	.short	0x0000


	//----- nvinfo : EIATTR_MAXREG_COUNT
	.align		4
        /*001c*/ 	.byte	0x03, 0x1b
        /*001e*/ 	.short	0x00ff


	//----- nvinfo : EIATTR_NUM_BARRIERS
	.align		4
        /*0020*/ 	.byte	0x02, 0x4c
        /*0022*/ 	.byte	0x01
	.zero		1


	//----- nvinfo : EIATTR_MERCURY_ISA_VERSION
	.align		4
        /*0024*/ 	.byte	0x03, 0x5f
        /*0026*/ 	.short	0x0101


	//----- nvinfo : EIATTR_COOP_GROUP_MASK_REGIDS
	.align		4
        /*0028*/ 	.byte	0x04, 0x29
        /*002a*/ 	.short	(.L_1494 - .L_1493)


	//   ....[0]....
.L_1493:
        /*002c*/ 	.word	0xffffffff


	//   ....[1]....
        /*0030*/ 	.word	0xffffffff


	//----- nvinfo : EIATTR_COOP_GROUP_INSTR_OFFSETS
	.align		4
.L_1494:
        /*0034*/ 	.byte	0x04, 0x28
        /*0036*/ 	.short	(.L_1496 - .L_1495)


	//   ....[0]....
.L_1495:
        /*0038*/ 	.word	0x00001b50


	//   ....[1]....
        /*003c*/ 	.word	0x00001d60


	//----- nvinfo : EIATTR_VRC_CTA_INIT_COUNT
	.align		4
.L_1496:
        /*0040*/ 	.byte	0x02, 0x4a
	.zero		1
	.zero		1


	//----- nvinfo : EIATTR_EXIT_INSTR_OFFSETS
	.align		4
        /*0044*/ 	.byte	0x04, 0x1c
        /*0046*/ 	.short	(.L_1498 - .L_1497)


	//   ....[0]....
.L_1497:
        /*0048*/ 	.word	0x00004600


	//   ....[1]....
        /*004c*/ 	.word	0x00004ae0


	//----- nvinfo : EIATTR_CRS_STACK_SIZE
	.align		4
.L_1498:
        /*0050*/ 	.byte	0x04, 0x1e
        /*0052*/ 	.short	(.L_1500 - .L_1499)
.L_1499:
        /*0054*/ 	.word	0x00000000


	//----- nvinfo : EIATTR_CBANK_PARAM_SIZE
	.align		4
.L_1500:
        /*0058*/ 	.byte	0x03, 0x19
        /*005a*/ 	.short	0x01d0


	//----- nvinfo : EIATTR_PARAM_CBANK
	.align		4
        /*005c*/ 	.byte	0x04, 0x0a
        /*005e*/ 	.short	(.L_1502 - .L_1501)
	.align		4
.L_1501:
        /*0060*/ 	.word	index@(.nv.constant0._ZN5flash32flash_fwd_splitkv_combine_kernelI23Flash_fwd_kernel_traitsILi64ELi64ELi128ELi4ELb0ELb0EN7cutlass10bfloat16_tE19Flash_kernel_traitsILi64ELi64ELi128ELi4ES3_EELi8ELi1ELb1EEEvNS_16Flash_fwd_paramsE)
        /*0064*/ 	.short	0x0380
        /*0066*/ 	.short	0x01d0


	//----- nvinfo : EIATTR_SW_WAR
	.align		4
.L_1502:
        /*0068*/ 	.byte	0x04, 0x36
        /*006a*/ 	.short	(.L_1504 - .L_1503)
.L_1503:
        /*006c*/ 	.word	0x00000008
.L_1504:


//--------------------- .nv.info._ZN5flash24flash_fwd_splitkv_kernelI23Flash_fwd_kernel_traitsILi64ELi64ELi128ELi4ELb0ELb0EN7cutlass10bfloat16_tE19Flash_kernel_traitsILi64ELi64ELi128ELi4ES3_EELb1ELb0ELb0ELb0ELb0ELb0ELb0ELb0EEEvNS_16Flash_fwd_paramsE --------------------------
	.section	.nv.info._ZN5flash24flash_fwd_splitkv_kernelI23Flash_fwd_kernel_traitsILi64ELi64ELi128ELi4ELb0ELb0EN7cutlass10bfloat16_tE19Flash_kernel_traitsILi64ELi64ELi128ELi4ES3_EELb1ELb0ELb0ELb0ELb0ELb0ELb0ELb0EEEvNS_16Flash_fwd_paramsE,"",@"SHT_CUDA_INFO"
	.sectionflags	@""
	.align	4


	//----- nvinfo : EIATTR_CUDA_API_VERSION
	.align		4
        /*0000*/ 	.byte	0x04, 0x37
        /*0002*/ 	.short	(.L_1506 - .L_1505)
.L_1505:
        /*0004*/ 	.word	0x00000082


	//----- nvinfo : EIATTR_KPARAM_INFO
	.align		4
.L_1506:
        /*0008*/ 	.byte	0x04, 0x17
        /*000a*/ 	.short	(.L_1508 - .L_1507)
.L_1507:
        /*000c*/ 	.word	0x00000000
        /*0010*/ 	.short	0x0000
        /*0012*/ 	.short	0x0000
        /*0014*/ 	.byte	0x00, 0xf0, 0x41, 0x07


	//----- nvinfo : EIATTR_SPARSE_MMA_MASK
	.align		4
.L_1508:
        /*0018*/ 	.byte	0x03, 0x50
        /*001a*/ 	.short	0x0000


	//----- nvinfo : EIATTR_MAXREG_COUNT
	.align		4
        /*001c*/ 	.byte	0x03, 0x1b
        /*001e*/ 	.short	0x00ff


	//----- nvinfo : EIATTR_NUM_BARRIERS
	.align		4
        /*0020*/ 	.byte	0x02, 0x4c
        /*0022*/ 	.byte	0x01
	.zero		1


	//----- nvinfo : EIATTR_MERCURY_ISA_VERSION
	.align		4
        /*0024*/ 	.byte	0x03, 0x5f
        /*0026*/ 	.short	0x0101


	//----- nvinfo : EIATTR_COOP_GROUP_MASK_REGIDS
	.align		4
        /*0028*/ 	.byte	0x04, 0x29
        /*002a*/ 	.short	(.L_1510 - .L_1509)


	//   ....[0]....
.L_1509:
        /*002c*/ 	.word	0xffffffff


	//   ....[1]....
        /*0030*/ 	.word	0xffffffff


	//   ....[2]....
        /*0034*/ 	.word	0xffffffff


	//   ....[3]....
        /*0038*/ 	.word	0xffffffff


	//   ....[4]....
        /*003c*/ 	.word	0xffffffff


	//   ....[5]....
        /*0040*/ 	.word	0xffffffff


	//   ....[6]....
        /*0044*/ 	.word	0xffffffff


	//   ....[7]....
        /*0048*/ 	.word	0xffffffff


	//   ....[8]....
        /*004c*/ 	.word	0xffffffff


	//   ....[9]....
        /*0050*/ 	.word	0xffffffff


	//   ....[10]....
        /*0054*/ 	.word	0xffffffff


	//   ....[11]....
        /*0058*/ 	.word	0xffffffff


	//   ....[12]....
        /*005c*/ 	.word	0xffffffff


	//   ....[13]....
        /*0060*/ 	.word	0xffffffff


	//   ....[14]....
        /*0064*/ 	.word	0xffffffff


	//   ....[15]....
        /*0068*/ 	.word	0xffffffff


	//----- nvinfo : EIATTR_COOP_GROUP_INSTR_OFFSETS
	.align		4
.L_1510:
        /*006c*/ 	.byte	0x04, 0x28
        /*006e*/ 	.short	(.L_1512 - .L_1511)


	//   ....[0]....
.L_1511:
        /*0070*/ 	.word	0x00004c90


	//   ....[1]....
        /*0074*/ 	.word	0x00004e40


	//   ....[2]....
        /*0078*/ 	.word	0x00004e50


	//   ....[3]....
        /*007c*/ 	.word	0x00004f10


	//   ....[4]....
        /*0080*/ 	.word	0x00008700


	//   ....[5]....
        /*0084*/ 	.word	0x00008710


	//   ....[6]....
        /*0088*/ 	.word	0x00008740


	//   ....[7]....
        /*008c*/ 	.word	0x00008750


	//   ....[8]....
        /*0090*/ 	.word	0x0000b8b0


	//   ....[9]....
        /*0094*/ 	.word	0x0000b8d0


	//   ....[10]....
        /*0098*/ 	.word	0x0000b910


	//   ....[11]....
        /*009c*/ 	.word	0x0000b920


	//   ....[12]....
        /*00a0*/ 	.word	0x0000d030


	//   ....[13]....
        /*00a4*/ 	.word	0x0000d070


	//   ....[14]....
        /*00a8*/ 	.word	0x0000d0e0


	//   ....[15]....
        /*00ac*/ 	.word	0x0000d0f0


	//----- nvinfo : EIATTR_VRC_CTA_INIT_COUNT
	.align		4
.L_1512:
        /*00b0*/ 	.byte	0x02, 0x4a
	.zero		1
	.zero		1


	//----- nvinfo : EIATTR_EXIT_INSTR_OFFSETS
	.align		4
        /*00b4*/ 	.byte	0x04, 0x1c
        /*00b6*/ 	.short	(.L_1514 - .L_1513)


	//   ....[0]....
.L_1513:
        /*00b8*/ 	.word	0x00000340


	//   ....[1]....
        /*00bc*/ 	.word	0x00000b30


	//   ....[2]....
        /*00c0*/ 	.word	0x00000b60


	//   ....[3]....
        /*00c4*/ 	.word	0x0000ddb0


	//   ....[4]....
        /*00c8*/ 	.word	0x0000de80


	//----- nvinfo : EIATTR_CRS_STACK_SIZE
	.align		4
.L_1514:
        /*00cc*/ 	.byte	0x04, 0x1e
        /*00ce*/ 	.short	(.L_1516 - .L_1515)
.L_1515:
        /*00d0*/ 	.word	0x00000000


	//----- nvinfo : EIATTR_CBANK_PARAM_SIZE
	.align		4
.L_1516:
        /*00d4*/ 	.byte	0x03, 0x19
        /*00d6*/ 	.short	0x01d0


	//----- nvinfo : EIATTR_PARAM_CBANK
	.align		4
        /*00d8*/ 	.byte	0x04, 0x0a
        /*00da*/ 	.short	(.L_1518 - .L_1517)
	.align		4
.L_1517:
        /*00dc*/ 	.word	index@(.nv.constant0._ZN5flash24flash_fwd_splitkv_kernelI23Flash_fwd_kernel_traitsILi64ELi64ELi128ELi4ELb0ELb0EN7cutlass10bfloat16_tE19Flash_kernel_traitsILi64ELi64ELi128ELi4ES3_EELb1ELb0ELb0ELb0ELb0ELb0ELb0ELb0EEEvNS_16Flash_fwd_paramsE)
        /*00e0*/ 	.short	0x0380
        /*00e2*/ 	.short	0x01d0


	//----- nvinfo : EIATTR_SW_WAR
	.align		4
.L_1518:
        /*00e4*/ 	.byte	0x04, 0x36
        /*00e6*/ 	.short	(.L_1520 - .L_1519)
.L_1519:
        /*00e8*/ 	.word	0x00000008
.L_1520:


//--------------------- .nv.info._ZN5flash24flash_fwd_splitkv_kernelI23Flash_fwd_kernel_traitsILi64ELi64ELi128ELi4ELb0ELb0EN7cutlass10bfloat16_tE19Flash_kernel_traitsILi64ELi64ELi128ELi4ES3_EELb1ELb0ELb0ELb0ELb0ELb1ELb0ELb0EEEvNS_16Flash_fwd_paramsE --------------------------
	.section	.nv.info._ZN5flash24flash_fwd_splitkv_kernelI23Flash_fwd_kernel_traitsILi64ELi64ELi128ELi4ELb0ELb0EN7cutlass10bfloat16_tE19Flash_kernel_traitsILi64ELi64ELi128ELi4ES3_EELb1ELb0ELb0ELb0ELb0ELb1ELb0ELb0EEEvNS_16Flash_fwd_paramsE,"",@"SHT_CUDA_INFO"
	.sectionflags	@""
	.align	4


	//----- nvinfo : EIATTR_CUDA_API_VERSION
	.align		4
        /*0000*/ 	.byte	0x04, 0x37
        /*0002*/ 	.short	(.L_1522 - .L_1521)
.L_1521:
        /*0004*/ 	.word	0x00000082


	//----- nvinfo : EIATTR_KPARAM_INFO
	.align		4
.L_1522:
        /*0008*/ 	.byte	0x04, 0x17
        /*000a*/ 	.short	(.L_1524 - .L_1523)
.L_1523:
        /*000c*/ 	.word	0x00000000
        /*0010*/ 	.short	0x0000
        /*0012*/ 	.short	0x0000
        /*0014*/ 	.byte	0x00, 0xf0, 0x41, 0x07


	//----- nvinfo : EIATTR_SPARSE_MMA_MASK
	.align		4
.L_1524:
        /*0018*/ 	.byte	0x03, 0x50
        /*001a*/ 	.short	0x0000


	//----- nvinfo : EIATTR_MAXREG_COUNT
	.align		4
        /*001c*/ 	.byte	0x03, 0x1b
        /*001e*/ 	.short	0x00ff


	//----- nvinfo : EIATTR_NUM_BARRIERS
	.align		4
        /*0020*/ 	.byte	0x02, 0x4c
        /*0022*/ 	.byte	0x01
	.zero		1


	//----- nvinfo : EIATTR_MERCURY_ISA_VERSION
	.align		4
        /*0024*/ 	.byte	0x03, 0x5f
        /*0026*/ 	.short	0x0101


	//----- nvinfo : EIATTR_COOP_GROUP_MASK_REGIDS
	.align		4
        /*0028*/ 	.byte	0x04, 0x29
        /*002a*/ 	.short	(.L_1526 - .L_1525)


	//   ....[0]....
.L_1525:
        /*002c*/ 	.word	0xffffffff


	//   ....[1]....
        /*0030*/ 	.word	0xffffffff


	//   ....[2]....
        /*0034*/ 	.word	0xffffffff


	//   ....[3]....
        /*0038*/ 	.word	0xffffffff


	//   ....[4]....
        /*003c*/ 	.word	0xffffffff


	//   ....[5]....
        /*0040*/ 	.word	0xffffffff


	//   ....[6]....
        /*0044*/ 	.word	0xffffffff


	//   ....[7]....
        /*0048*/ 	.word	0xffffffff


	//   ....[8]....
        /*004c*/ 	.word	0xffffffff


	//   ....[9]....
        /*0050*/ 	.word	0xffffffff


	//   ....[10]....
        /*0054*/ 	.word	0xffffffff


	//   ....[11]....
        /*0058*/ 	.word	0xffffffff


	//   ....[12]....
        /*005c*/ 	.word	0xffffffff


	//   ....[13]....
        /*0060*/ 	.word	0xffffffff


	//   ....[14]....
        /*0064*/ 	.word	0xffffffff


	//   ....[15]....
        /*0068*/ 	.word	0xffffffff


	//----- nvinfo : EIATTR_COOP_GROUP_INSTR_OFFSETS
	.align		4
.L_1526:
        /*006c*/ 	.byte	0x04, 0x28
        /*006e*/ 	.short	(.L_1528 - .L_1527)


	//   ....[0]....
.L_1527:
        /*0070*/ 	.word	0x00005610


	//   ....[1]....
        /*0074*/ 	.word	0x00005670


	//   ....[2]....
        /*0078*/ 	.word	0x000056a0


	//   ....[3]....
        /*007c*/ 	.word	0x000056c0


	//   ....[4]....
        /*0080*/ 	.word	0x000096f0


	//   ....[5]....
        /*0084*/ 	.word	0x00009700


	//   ....[6]....
        /*0088*/ 	.word	0x00009730


	//   ....[7]....
        /*008c*/ 	.word	0x00009740


	//   ....[8]....
        /*0090*/ 	.word	0x0000d130


	//   ....[9]....
        /*0094*/ 	.word	0x0000d150


	//   ....[10]....
        /*0098*/ 	.word	0x0000d180


	//   ....[11]....
        /*009c*/ 	.word	0x0000d190


	//   ....[12]....
        /*00a0*/ 	.word	0x0000e850


	//   ....[13]....
        /*00a4*/ 	.word	0x0000e890


	//   ....[14]....
        /*00a8*/ 	.word	0x0000e900


	//   ....[15]....
        /*00ac*/ 	.word	0x0000e910


	//----- nvinfo : EIATTR_VRC_CTA_INIT_COUNT
	.align		4
.L_1528:
        /*00b0*/ 	.byte	0x02, 0x4a
	.zero		1
	.zero		1


	//----- nvinfo : EIATTR_EXIT_INSTR_OFFSETS
	.align		4
        /*00b4*/ 	.byte	0x04, 0x1c
        /*00b6*/ 	.short	(.L_1530 - .L_1529)


	//   ....[0]....
.L_1529:
        /*00b8*/ 	.word	0x00000340


	//   ....[1]....
        /*00bc*/ 	.word	0x00000b30


	//   ....[2]....
        /*00c0*/ 	.word	0x00000b60


	//   ....[3]....
        /*00c4*/ 	.word	0x0000f5d0


	//   ....[4]....
        /*00c8*/ 	.word	0x0000f6a0


	//----- nvinfo : EIATTR_CRS_STACK_SIZE
	.align		4
.L_1530:
        /*00cc*/ 	.byte	0x04, 0x1e
        /*00ce*/ 	.short	(.L_1532 - .L_1531)
.L_1531:
        /*00d0*/ 	.word	0x00000000


	//----- nvinfo : EIATTR_CBANK_PARAM_SIZE
	.align		4
.L_1532:
        /*00d4*/ 	.byte	0x03, 0x19
        /*00d6*/ 	.short	0x01d0


	//----- nvinfo : EIATTR_PARAM_CBANK
	.align		4
        /*00d8*/ 	.byte	0x04, 0x0a
        /*00da*/ 	.short	(.L_1534 - .L_1533)
	.align		4
.L_1533:
        /*00dc*/ 	.word	index@(.nv.constant0._ZN5flash24flash_fwd_splitkv_kernelI23Flash_fwd_kernel_traitsILi64ELi64ELi128ELi4ELb0ELb0EN7cutlass10bfloat16_tE19Flash_kernel_traitsILi64ELi64ELi128ELi4ES3_EELb1ELb0ELb0ELb0ELb0ELb1ELb0ELb0EEEvNS_16Flash_fwd_paramsE)
        /*00e0*/ 	.short	0x0380
        /*00e2*/ 	.short	0x01d0


	//----- nvinfo : EIATTR_SW_WAR
	.align		4
.L_1534:
        /*00e4*/ 	.byte	0x04, 0x36
        /*00e6*/ 	.short	(.L_1536 - .L_1535)
.L_1535:
        /*00e8*/ 	.word	0x00000008
.L_1536:


//--------------------- .nv.info._ZN5flash24flash_fwd_splitkv_kernelI23Flash_fwd_kernel_traitsILi64ELi64ELi128ELi4ELb0ELb0EN7cutlass10bfloat16_tE19Flash_kernel_traitsILi64ELi64ELi128ELi4ES3_EELb1ELb0ELb0ELb0ELb0ELb0ELb0ELb1EEEvNS_16Flash_fwd_paramsE --------------------------
	.section	.nv.info._ZN5flash24flash_fwd_splitkv_kernelI23Flash_fwd_kernel_traitsILi64ELi64ELi128ELi4ELb0ELb0EN7cutlass10bfloat16_tE19Flash_kernel_traitsILi64ELi64ELi128ELi4ES3_EELb1ELb0ELb0ELb0ELb0ELb0ELb0ELb1EEEvNS_16Flash_fwd_paramsE,"",@"SHT_CUDA_INFO"
	.sectionflags	@""
	.align	4


	//----- nvinfo : EIATTR_CUDA_API_VERSION
	.align		4
        /*0000*/ 	.byte	0x04, 0x37
        /*0002*/ 	.short	(.L_1538 - .L_1537)
.L_1537:
        /*0004*/ 	.word	0x00000082


	//----- nvinfo : EIATTR_KPARAM_INFO
	.align		4
.L_1538:
        /*0008*/ 	.byte	0x04, 0x17
        /*000a*/ 	.short	(.L_1540 - .L_1539)
.L_1539:
        /*000c*/ 	.word	0x00000000
        /*0010*/ 	.short	0x0000
        /*0012*/ 	.short	0x0000
        /*0014*/ 	.byte	0x00, 0xf0, 0x41, 0x07


	//----- nvinfo : EIATTR_SPARSE_MMA_MASK
	.align		4
.L_1540:
        /*0018*/ 	.byte	0x03, 0x50
        /*001a*/ 	.short	0x0000


	//----- nvinfo : EIATTR_MAXREG_COUNT
	.align		4
        /*001c*/ 	.byte	0x03, 0x1b
        /*001e*/ 	.short	0x00ff


	//----- nvinfo : EIATTR_NUM_BARRIERS
	.align		4
        /*0020*/ 	.byte	0x02, 0x4c
        /*0022*/ 	.byte	0x01
	.zero		1


	//----- nvinfo : EIATTR_MERCURY_ISA_VERSION
	.align		4
        /*0024*/ 	.byte	0x03, 0x5f
        /*0026*/ 	.short	0x0101


	//----- nvinfo : EIATTR_COOP_GROUP_MASK_REGIDS
	.align		4
        /*0028*/ 	.byte	0x04, 0x29
        /*002a*/ 	.short	(.L_1542 - .L_1541)


	//   ....[0]....
.L_1541:
        /*002c*/ 	.word	0xffffffff


	//   ....[1]....
        /*0030*/ 	.word	0xffffffff


	//   ....[2]....
        /*0034*/ 	.word	0xffffffff


	//   ....[3]....
        /*0038*/ 	.word	0xffffffff


	//   ....[4]....
        /*003c*/ 	.word	0xffffffff


	//   ....[5]....
        /*0040*/ 	.word	0xffffffff


	//   ....[6]....
        /*0044*/ 	.word	0xffffffff


	//   ....[7]....
        /*0048*/ 	.word	0xffffffff


	//   ....[8]....
        /*004c*/ 	.word	0xffffffff


	//   ....[9]....
        /*0050*/ 	.word	0xffffffff


	//   ....[10]....
        /*0054*/ 	.word	0xffffffff


	//   ....[11]....
        /*0058*/ 	.word	0xffffffff


	//   ....[12]....
        /*005c*/ 	.word	0xffffffff


	//   ....[13]....
        /*0060*/ 	.word	0xffffffff


	//   ....[14]....
        /*0064*/ 	.word	0xffffffff


	//   ....[15]....
        /*0068*/ 	.word	0xffffffff


	//----- nvinfo : EIATTR_COOP_GROUP_INSTR_OFFSETS
	.align		4
.L_1542:
        /*006c*/ 	.byte	0x04, 0x28
        /*006e*/ 	.short	(.L_1544 - .L_1543)


	//   ....[0]....
.L_1543:
        /*0070*/ 	.word	0x0000df50


	//   ....[1]....
        /*0074*/ 	.word	0x0000e060


	//   ....[2]....
        /*0078*/ 	.word	0x0000e080


	//   ....[3]....
        /*007c*/ 	.word	0x0000e130


	//   ....[4]....
        /*0080*/ 	.word	0x00011a30


	//   ....[5]....
        /*0084*/ 	.word	0x00011a40


	//   ....[6]....
        /*0088*/ 	.word	0x00011a70


	//   ....[7]....
        /*008c*/ 	.word	0x00011a80


	//   ....[8]....
        /*0090*/ 	.word	0x00014b60


	//   ....[9]....
        /*0094*/ 	.word	0x00014b80


	//   ....[10]....
        /*0098*/ 	.word	0x00014bb0


	//   ....[11]....
        /*009c*/ 	.word	0x00014bc0


	//   ....[12]....
        /*00a0*/ 	.word	0x000162e0


	//   ....[13]....
        /*00a4*/ 	.word	0x00016320


	//   ....[14]....
        /*00a8*/ 	.word	0x00016390


	//   ....[15]....
        /*00ac*/ 	.word	0x000163a0


	//----- nvinfo : EIATTR_VRC_CTA_INIT_COUNT
	.align		4
.L_1544:
        /*00b0*/ 	.byte	0x02, 0x4a
	.zero		1
	.zero		1


	//----- nvinfo : EIATTR_EXIT_INSTR_OFFSETS
	.align		4
        /*00b4*/ 	.byte	0x04, 0x1c
        /*00b6*/ 	.short	(.L_1546 - .L_1545)


	//   ....[0]....
.L_1545:
        /*00b8*/ 	.word	0x00000340


	//   ....[1]....
        /*00bc*/ 	.word	0x00000b40


	//   ....[2]....
        /*00c0*/ 	.word	0x00000b70


	//   ....[3]....
        /*00c4*/ 	.word	0x00017060


	//   ....[4]....
        /*00c8*/ 	.word	0x00017120


	//----- nvinfo : EIATTR_CRS_STACK_SIZE
	.align		4
.L_1546:
        /*00cc*/ 	.byte	0x04, 0x1e
        /*00ce*/ 	.short	(.L_1548 - .L_1547)
.L_1547:
        /*00d0*/ 	.word	0x00000000


	//----- nvinfo : EIATTR_CBANK_PARAM_SIZE
	.align		4
.L_1548:
        /*00d4*/ 	.byte	0x03, 0x19
        /*00d6*/ 	.short	0x01d0


	//----- nvinfo : EIATTR_PARAM_CBANK
	.align		4
        /*00d8*/ 	.byte	0x04, 0x0a
        /*00da*/ 	.short	(.L_1550 - .L_1549)
	.align		4
.L_1549:
        /*00dc*/ 	.word	index@(.nv.constant0._ZN5flash24flash_fwd_splitkv_kernelI23Flash_fwd_kernel_traitsILi64ELi64ELi128ELi4ELb0ELb0EN7cutlass10bfloat16_tE19Flash_kernel_traitsILi64ELi64ELi128ELi4ES3_EELb1ELb0ELb0ELb0ELb0ELb0ELb0ELb1EEEvNS_16Flash_fwd_paramsE)
        /*00e0*/ 	.short	0x0380
        /*00e2*/ 	.short	0x01d0


	//----- nvinfo : EIATTR_SW_WAR
	.align		4
.L_1550:
        /*00e4*/ 	.byte	0x04, 0x36
        /*00e6*/ 	.short	(.L_1552 - .L_1551)
.L_1551:
        /*00e8*/ 	.word	0x00000008
.L_1552:


//--------------------- .nv.info._ZN5flash24flash_fwd_splitkv_kernelI23Flash_fwd_kernel_traitsILi64ELi64ELi128ELi4ELb0ELb0EN7cutlass10bfloat16_tE19Flash_kernel_traitsILi64ELi64ELi128ELi4ES3_EELb1ELb0ELb0ELb0ELb0ELb1ELb0ELb1EEEvNS_16Flash_fwd_paramsE --------------------------
	.section	.nv.info._ZN5flash24flash_fwd_splitkv_kernelI23Flash_fwd_kernel_traitsILi64ELi64ELi128ELi4ELb0ELb0EN7cutlass10bfloat16_tE19Flash_kernel_traitsILi64ELi64ELi128ELi4ES3_EELb1ELb0ELb0ELb0ELb0ELb1ELb0ELb1EEEvNS_16Flash_fwd_paramsE,"",@"SHT_CUDA_INFO"
	.sectionflags	@""
	.align	4


	//----- nvinfo : EIATTR_CUDA_API_VERSION
	.align		4
        /*0000*/ 	.byte	0x04, 0x37
        /*0002*/ 	.short	(.L_1554 - .L_1553)
.L_1553:
        /*0004*/ 	.word	0x00000082


	//----- nvinfo : EIATTR_KPARAM_INFO
	.align		4
.L_1554:
        /*0008*/ 	.byte	0x04, 0x17
        /*000a*/ 	.short	(.L_1556 - .L_1555)
.L_1555:
        /*000c*/ 	.word	0x00000000
        /*0010*/ 	.short	0x0000
        /*0012*/ 	.short	0x0000
        /*0014*/ 	.byte	0x00, 0xf0, 0x41, 0x07


	//----- nvinfo : EIATTR_SPARSE_MMA_MASK
	.align		4
.L_1556:
        /*0018*/ 	.byte	0x03, 0x50
        /*001a*/ 	.short	0x0000


	//----- nvinfo : EIATTR_MAXREG_COUNT
	.align		4
        /*001c*/ 	.byte	0x03, 0x1b
        /*001e*/ 	.short	0x00ff


	//----- nvinfo : EIATTR_NUM_BARRIERS
	.align		4
        /*0020*/ 	.byte	0x02, 0x4c
        /*0022*/ 	.byte	0x01
	.zero		1


	//----- nvinfo : EIATTR_MERCURY_ISA_VERSION
	.align		4
        /*0024*/ 	.byte	0x03, 0x5f
        /*0026*/ 	.short	0x0101


	//----- nvinfo : EIATTR_COOP_GROUP_MASK_REGIDS
	.align		4
        /*0028*/ 	.byte	0x04, 0x29
        /*002a*/ 	.short	(.L_1558 - .L_1557)


	//   ....[0]....
.L_1557:
        /*002c*/ 	.word	0xffffffff


	//   ....[1]....
        /*0030*/ 	.word	0xffffffff


	//   ....[2]....
        /*0034*/ 	.word	0xffffffff


	//   ....[3]....
        /*0038*/ 	.word	0xffffffff


	//   ....[4]....
        /*003c*/ 	.word	0xffffffff


	//   ....[5]....
        /*0040*/ 	.word	0xffffffff


	//   ....[6]....
        /*0044*/ 	.word	0xffffffff


	//   ....[7]....
        /*0048*/ 	.word	0xffffffff


	//   ....[8]....
        /*004c*/ 	.word	0xffffffff


	//   ....[9]....
        /*0050*/ 	.word	0xffffffff


	//   ....[10]....
        /*0054*/ 	.word	0xffffffff


	//   ....[11]....
        /*0058*/ 	.word	0xffffffff


	//   ....[12]....
        /*005c*/ 	.word	0xffffffff


	//   ....[13]....
        /*0060*/ 	.word	0xffffffff


	//   ....[14]....
        /*0064*/ 	.word	0xffffffff


	//   ....[15]....
        /*0068*/ 	.word	0xffffffff


	//----- nvinfo : EIATTR_COOP_GROUP_INSTR_OFFSETS
	.align		4
.L_1558:
        /*006c*/ 	.byte	0x04, 0x28
        /*006e*/ 	.short	(.L_1560 - .L_1559)


	//   ....[0]....
.L_1559:
        /*0070*/ 	.word	0x0000e8d0


	//   ....[1]....
        /*0074*/ 	.word	0x0000e940


	//   ....[2]....
        /*0078*/ 	.word	0x0000e980


	//   ....[3]....
        /*007c*/ 	.word	0x0000e9a0


	//   ....[4]....
        /*0080*/ 	.word	0x00012a50


	//   ....[5]....
        /*0084*/ 	.word	0x00012a60


	//   ....[6]....
        /*0088*/ 	.word	0x00012a90


	//   ....[7]....
        /*008c*/ 	.word	0x00012aa0


	//   ....[8]....
        /*0090*/ 	.word	0x00016450


	//   ....[9]....
        /*0094*/ 	.word	0x00016470


	//   ....[10]....
        /*0098*/ 	.word	0x000164a0


	//   ....[11]....
        /*009c*/ 	.word	0x000164b0


	//   ....[12]....
        /*00a0*/ 	.word	0x00017b70


	//   ....[13]....
        /*00a4*/ 	.word	0x00017bb0


	//   ....[14]....
        /*00a8*/ 	.word	0x00017c20


	//   ....[15]....
        /*00ac*/ 	.word	0x00017c30


	//----- nvinfo : EIATTR_VRC_CTA_INIT_COUNT
	.align		4
.L_1560:
        /*00b0*/ 	.byte	0x02, 0x4a
	.zero		1
	.zero		1


	//----- nvinfo : EIATTR_EXIT_INSTR_OFFSETS
	.align		4
        /*00b4*/ 	.byte	0x04, 0x1c
        /*00b6*/ 	.short	(.L_1562 - .L_1561)


	//   ....[0]....
.L_1561:
        /*00b8*/ 	.word	0x00000340


	//   ....[1]....
        /*00bc*/ 	.word	0x00000b40


	//   ....[2]....
        /*00c0*/ 	.word	0x00000b70


	//   ....[3]....
        /*00c4*/ 	.word	0x000188d0


	//   ....[4]....
        /*00c8*/ 	.word	0x00018990


	//----- nvinfo : EIATTR_CRS_STACK_SIZE
	.align		4
.L_1562:
        /*00cc*/ 	.byte	0x04, 0x1e
        /*00ce*/ 	.short	(.L_1564 - .L_1563)
.L_1563:
        /*00d0*/ 	.word	0x00000000


	//----- nvinfo : EIATTR_CBANK_PARAM_SIZE
	.align		4
.L_1564:
        /*00d4*/ 	.byte	0x03, 0x19
        /*00d6*/ 	.short	0x01d0


	//----- nvinfo : EIATTR_PARAM_CBANK
	.align		4
        /*00d8*/ 	.byte	0x04, 0x0a
        /*00da*/ 	.short	(.L_1566 - .L_1565)
	.align		4
.L_1565:
        /*00dc*/ 	.word	index@(.nv.constant0._ZN5flash24flash_fwd_splitkv_kernelI23Flash_fwd_kernel_traitsILi64ELi64ELi128ELi4ELb0ELb0EN7cutlass10bfloat16_tE19Flash_kernel_traitsILi64ELi64ELi128ELi4ES3_EELb1ELb0ELb0ELb0ELb0ELb1ELb0ELb1EEEvNS_16Flash_fwd_paramsE)
        /*00e0*/ 	.short	0x0380
        /*00e2*/ 	.short	0x01d0


	//----- nvinfo : EIATTR_SW_WAR
	.align		4
.L_1566:
        /*00e4*/ 	.byte	0x04, 0x36
        /*00e6*/ 	.short	(.L_1568 - .L_1567)
.L_1567:
        /*00e8*/ 	.word	0x00000008
.L_1568:


//--------------------- .nv.info._ZN5flash24flash_fwd_splitkv_kernelI23Flash_fwd_kernel_traitsILi64ELi64ELi128ELi4ELb0ELb0EN7cutlass10bfloat16_tE19Flash_kernel_traitsILi64ELi64ELi128ELi4ES3_EELb1ELb0ELb0ELb0ELb0ELb0ELb1ELb0EEEvNS_16Flash_fwd_paramsE --------------------------
	.section	.nv.info._ZN5flash24flash_fwd_splitkv_kernelI23Flash_fwd_kernel_traitsILi64ELi64ELi128ELi4ELb0ELb0EN7cutlass10bfloat16_tE19Flash_kernel_traitsILi64ELi64ELi128ELi4ES3_EELb1ELb0ELb0ELb0ELb0ELb0ELb1ELb0EEEvNS_16Flash_fwd_paramsE,"",@"SHT_CUDA_INFO"
	.sectionflags	@""
	.align	4


	//----- nvinfo : EIATTR_CUDA_API_VERSION
	.align		4
        /*0000*/ 	.byte	0x04, 0x37
        /*0002*/ 	.short	(.L_1570 - .L_1569)
.L_1569:
        /*0004*/ 	.word	0x00000082


	//----- nvinfo : EIATTR_KPARAM_INFO
	.align		4
.L_1570:
        /*0008*/ 	.byte	0x04, 0x17
        /*000a*/ 	.short	(.L_1572 - .L_1571)
.L_1571:
        /*000c*/ 	.word	0x00000000
        /*0010*/ 	.short	0x0000
        /*0012*/ 	.short	0x0000
        /*0014*/ 	.byte	0x00, 0xf0, 0x41, 0x07


	//----- nvinfo : EIATTR_SPARSE_MMA_MASK
	.align		4
.L_1572:
        /*0018*/ 	.byte	0x03, 0x50
        /*001a*/ 	.short	0x0000


	//----- nvinfo : EIATTR_MAXREG_COUNT
	.align		4
        /*001c*/ 	.byte	0x03, 0x1b
        /*001e*/ 	.short	0x00ff


	//----- nvinfo : EIATTR_NUM_BARRIERS
	.align		4
        /*0020*/ 	.byte	0x02, 0x4c
        /*0022*/ 	.byte	0x01
	.zero		1


	//----- nvinfo : EIATTR_MERCURY_ISA_VERSION
	.align		4
        /*0024*/ 	.byte	0x03, 0x5f
        /*0026*/ 	.short	0x0101


	//----- nvinfo : EIATTR_COOP_GROUP_MASK_REGIDS
	.align		4
        /*0028*/ 	.byte	0x04, 0x29
        /*002a*/ 	.short	(.L_1574 - .L_1573)


	//   ....[0]....
.L_1573:
        /*002c*/ 	.word	0xffffffff


	//   ....[1]....
        /*0030*/ 	.word	0xffffffff


	//   ....[2]....
        /*0034*/ 	.word	0xffffffff


	//   ....[3]....
        /*0038*/ 	.word	0xffffffff


	//   ....[4]....
        /*003c*/ 	.word	0xffffffff


	//   ....[5]....
        /*0040*/ 	.word	0xffffffff


	//   ....[6]....
        /*0044*/ 	.word	0xffffffff


	//   ....[7]....
        /*0048*/ 	.word	0xffffffff


	//   ....[8]....
        /*004c*/ 	.word	0xffffffff


	//   ....[9]....
        /*0050*/ 	.word	0xffffffff


	//   ....[10]....
        /*0054*/ 	.word	0xffffffff


	//   ....[11]....
        /*0058*/ 	.word	0xffffffff


	//   ....[12]....
        /*005c*/ 	.word	0xffffffff


	//   ....[13]....
        /*0060*/ 	.word	0xffffffff


	//   ....[14]....
        /*0064*/ 	.word	0xffffffff


	//   ....[15]....
        /*0068*/ 	.word	0xffffffff


	//----- nvinfo : EIATTR_COOP_GROUP_INSTR_OFFSETS
	.align		4
.L_1574:
        /*006c*/ 	.byte	0x04, 0x28
        /*006e*/ 	.short	(.L_1576 - .L_1575)


	//   ....[0]....
.L_1575:
        /*0070*/ 	.word	0x00004e10


	//   ....[1]....
        /*0074*/ 	.word	0x00004fd0


	//   ....[2]....
        /*0078*/ 	.word	0x00004fe0


	//   ....[3]....
        /*007c*/ 	.word	0x00005090


	//   ....[4]....
        /*0080*/ 	.word	0x000088c0


	//   ....[5]....
        /*0084*/ 	.word	0x000088d0


	//   ....[6]....
        /*0088*/ 	.word	0x00008900


	//   ....[7]....
        /*008c*/ 	.word	0x00008910


	//   ....[8]....
        /*0090*/ 	.word	0x0000bad0


	//   ....[9]....
        /*0094*/ 	.word	0x0000bae0


	//   ....[10]....
        /*0098*/ 	.word	0x0000bb20


	//   ....[11]....
        /*009c*/ 	.word	0x0000bb30


	//   ....[12]....
        /*00a0*/ 	.word	0x0000d240


	//   ....[13]....
        /*00a4*/ 	.word	0x0000d280


	//   ....[14]....
        /*00a8*/ 	.word	0x0000d350


	//   ....[15]....
        /*00ac*/ 	.word	0x0000d360


	//----- nvinfo : EIATTR_VRC_CTA_INIT_COUNT
	.align		4
.L_1576:
        /*00b0*/ 	.byte	0x02, 0x4a
	.zero		1
	.zero		1


	//----- nvinfo : EIATTR_EXIT_INSTR_OFFSETS
	.align		4
        /*00b4*/ 	.byte	0x04, 0x1c
        /*00b6*/ 	.short	(.L_1578 - .L_1577)


	//   ....[0]....
.L_1577:
        /*00b8*/ 	.word	0x00000440


	//   ....[1]....
        /*00bc*/ 	.word	0x00000c40


	//   ....[2]....
        /*00c0*/ 	.word	0x00000c70


	//   ....[3]....
        /*00c4*/ 	.word	0x0000dd40


	//   ....[4]....
        /*00c8*/ 	.word	0x0000dd60


	//----- nvinfo : EIATTR_CRS_STACK_SIZE
	.align		4
.L_1578:
        /*00cc*/ 	.byte	0x04, 0x1e
        /*00ce*/ 	.short	(.L_1580 - .L_1579)
.L_1579:
        /*00d0*/ 	.word	0x00000000


	//----- nvinfo : EIATTR_CBANK_PARAM_SIZE
	.align		4
.L_1580:
        /*00d4*/ 	.byte	0x03, 0x19
        /*00d6*/ 	.short	0x01d0


	//----- nvinfo : EIATTR_PARAM_CBANK
	.align		4
        /*00d8*/ 	.byte	0x04, 0x0a
        /*00da*/ 	.short	(.L_1582 - .L_1581)
	.align		4
.L_1581:
        /*00dc*/ 	.word	index@(.nv.constant0._ZN5flash24flash_fwd_splitkv_kernelI23Flash_fwd_kernel_traitsILi64ELi64ELi128ELi4ELb0ELb0EN7cutlass10bfloat16_tE19Flash_kernel_traitsILi64ELi64ELi128ELi4ES3_EELb1ELb0ELb0ELb0ELb0ELb0ELb1ELb0EEEvNS_16Flash_fwd_paramsE)
        /*00e0*/ 	.short	0x0380
        /*00e2*/ 	.short	0x01d0


	//----- nvinfo : EIATTR_SW_WAR
	.align		4
.L_1582:
        /*00e4*/ 	.byte	0x04, 0x36
        /*00e6*/ 	.short	(.L_1584 - .L_1583)
.L_1583:
        /*00e8*/ 	.word	0x00000008
.L_1584:


//--------------------- .nv.info._ZN5flash24flash_fwd_splitkv_kernelI23Flash_fwd_kernel_traitsILi64ELi64ELi128ELi4ELb0ELb0EN7cutlass10bfloat16_tE19Flash_kernel_traitsILi64ELi64ELi128ELi4ES3_EELb1ELb0ELb0ELb0ELb0ELb1ELb1ELb0EEEvNS_16Flash_fwd_paramsE --------------------------
	.section	.nv.info._ZN5flash24flash_fwd_splitkv_kernelI23Flash_fwd_kernel_traitsILi64ELi64ELi128ELi4ELb0ELb0EN7cutlass10bfloat16_tE19Flash_kernel_traitsILi64ELi64ELi128ELi4ES3_EELb1ELb0ELb0ELb0ELb0ELb1ELb1ELb0EEEvNS_16Flash_fwd_paramsE,"",@"SHT_CUDA_INFO"
	.sectionflags	@""
	.align	4


	//----- nvinfo : EIATTR_CUDA_API_VERSION
	.align		4
        /*0000*/ 	.byte	0x04, 0x37
        /*0002*/ 	.short	(.L_1586 - .L_1585)
.L_1585:
        /*0004*/ 	.word	0x00000082


	//----- nvinfo : EIATTR_KPARAM_INFO
	.align		4
.L_1586:
        /*0008*/ 	.byte	0x04, 0x17
        /*000a*/ 	.short	(.L_1588 - .L_1587)
.L_1587:
        /*000c*/ 	.word	0x00000000
        /*0010*/ 	.short	0x0000
        /*0012*/ 	.short	0x0000
        /*0014*/ 	.byte	0x00, 0xf0, 0x41, 0x07


	//----- nvinfo : EIATTR_SPARSE_MMA_MASK
	.align		4
.L_1588:
        /*0018*/ 	.byte	0x03, 0x50
        /*001a*/ 	.short	0x0000


	//----- nvinfo : EIATTR_MAXREG_COUNT
	.align		4
        /*001c*/ 	.byte	0x03, 0x1b
        /*001e*/ 	.short	0x00ff


	//----- nvinfo : EIATTR_NUM_BARRIERS
	.align		4
        /*0020*/ 	.byte	0x02, 0x4c
        /*0022*/ 	.byte	0x01
	.zero		1


	//----- nvinfo : EIATTR_MERCURY_ISA_VERSION
	.align		4
        /*0024*/ 	.byte	0x03, 0x5f
        /*0026*/ 	.short	0x0101


	//----- nvinfo : EIATTR_COOP_GROUP_MASK_REGIDS
	.align		4
        /*0028*/ 	.byte	0x04, 0x29
        /*002a*/ 	.short	(.L_1590 - .L_1589)


	//   ....[0]....
.L_1589:
        /*002c*/ 	.word	0xffffffff


	//   ....[1]....
        /*0030*/ 	.word	0xffffffff


	//   ....[2]....
        /*0034*/ 	.word	0xffffffff


	//   ....[3]....
        /*0038*/ 	.word	0xffffffff


	//   ....[4]....
        /*003c*/ 	.word	0xffffffff


	//   ....[5]....
        /*0040*/ 	.word	0xffffffff


	//   ....[6]....
        /*0044*/ 	.word	0xffffffff


	//   ....[7]....
        /*0048*/ 	.word	0xffffffff


	//   ....[8]....
        /*004c*/ 	.word	0xffffffff


	//   ....[9]....
        /*0050*/ 	.word	0xffffffff


	//   ....[10]....
        /*0054*/ 	.word	0xffffffff


	//   ....[11]....
        /*0058*/ 	.word	0xffffffff


	//   ....[12]....
        /*005c*/ 	.word	0xffffffff


	//   ....[13]....
        /*0060*/ 	.word	0xffffffff


	//   ....[14]....
        /*0064*/ 	.word	0xffffffff


	//   ....[15]....
        /*0068*/ 	.word	0xffffffff


	//----- nvinfo : EIATTR_COOP_GROUP_INSTR_OFFSETS
	.align		4
.L_1590:
        /*006c*/ 	.byte	0x04, 0x28
        /*006e*/ 	.short	(.L_1592 - .L_1591)


	//   ....[0]....
.L_1591:
        /*0070*/ 	.word	0x00005590


	//   ....[1]....
        /*0074*/ 	.word	0x00005770


	//   ....[2]....
        /*0078*/ 	.word	0x00005810


	//   ....[3]....
        /*007c*/ 	.word	0x00005930


	//   ....[4]....
        /*0080*/ 	.word	0x00009880


	//   ....[5]....
        /*0084*/ 	.word	0x00009890


	//   ....[6]....
        /*0088*/ 	.word	0x000098c0


	//   ....[7]....
        /*008c*/ 	.word	0x000098d0


	//   ....[8]....
        /*0090*/ 	.word	0x0000d320


	//   ....[9]....
        /*0094*/ 	.word	0x0000d330


	//   ....[10]....
        /*0098*/ 	.word	0x0000d360


	//   ....[11]....
        /*009c*/ 	.word	0x0000d370


	//   ....[12]....
        /*00a0*/ 	.word	0x0000ea30


	//   ....[13]....
        /*00a4*/ 	.word	0x0000ea70


	//   ....[14]....
        /*00a8*/ 	.word	0x0000eb40


	//   ....[15]....
        /*00ac*/ 	.word	0x0000eb50


	//----- nvinfo : EIATTR_VRC_CTA_INIT_COUNT
	.align		4
.L_1592:
        /*00b0*/ 	.byte	0x02, 0x4a
	.zero		1
	.zero		1


	//----- nvinfo : EIATTR_EXIT_INSTR_OFFSETS
	.align		4
        /*00b4*/ 	.byte	0x04, 0x1c
        /*00b6*/ 	.short	(.L_1594 - .L_1593)


	//   ....[0]....
.L_1593:
        /*00b8*/ 	.word	0x00000440


	//   ....[1]....
        /*00bc*/ 	.word	0x00000c40


	//   ....[2]....
        /*00c0*/ 	.word	0x00000c70


	//   ....[3]....
        /*00c4*/ 	.word	0x0000f530


	//   ....[4]....
        /*00c8*/ 	.word	0x0000f550


	//----- nvinfo : EIATTR_CRS_STACK_SIZE
	.align		4
.L_1594:
        /*00cc*/ 	.byte	0x04, 0x1e
        /*00ce*/ 	.short	(.L_1596 - .L_1595)
.L_1595:
        /*00d0*/ 	.word	0x00000000


	//----- nvinfo : EIATTR_CBANK_PARAM_SIZE
	.align		4
.L_1596:
        /*00d4*/ 	.byte	0x03, 0x19
        /*00d6*/ 	.short	0x01d0


	//----- nvinfo : EIATTR_PARAM_CBANK
	.align		4
        /*00d8*/ 	.byte	0x04, 0x0a
        /*00da*/ 	.short	(.L_1598 - .L_1597)
	.align		4
.L_1597:
        /*00dc*/ 	.word	index@(.nv.constant0._ZN5flash24flash_fwd_splitkv_kernelI23Flash_fwd_kernel_traitsILi64ELi64ELi128ELi4ELb0ELb0EN7cutlass10bfloat16_tE19Flash_kernel_traitsILi64ELi64ELi128ELi4ES3_EELb1ELb0ELb0ELb0ELb0ELb1ELb1ELb0EEEvNS_16Flash_fwd_paramsE)
        /*00e0*/ 	.short	0x0380
        /*00e2*/ 	.short	0x01d0


	//----- nvinfo : EIATTR_SW_WAR
	.align		4
.L_1598:
        /*00e4*/ 	.byte	0x04, 0x36
        /*00e6*/ 	.short	(.L_1600 - .L_1599)
.L_1599:
        /*00e8*/ 	.word	0x00000008
.L_1600:


//--------------------- .nv.info._ZN5flash24flash_fwd_splitkv_kernelI23Flash_fwd_kernel_traitsILi64ELi64ELi128ELi4ELb0ELb0EN7cutlass10bfloat16_tE19Flash_kernel_traitsILi64ELi64ELi128ELi4ES3_EELb1ELb0ELb0ELb0ELb0ELb0ELb1ELb1EEEvNS_16Flash_fwd_paramsE --------------------------
	.section	.nv.info._ZN5flash24flash_fwd_splitkv_kernelI23Flash_fwd_kernel_traitsILi64ELi64ELi128ELi4ELb0ELb0EN7cutlass10bfloat16_tE19Flash_kernel_traitsILi64ELi64ELi128ELi4ES3_EELb1ELb0ELb0ELb0ELb0ELb0ELb1ELb1EEEvNS_16Flash_fwd_paramsE,"",@"SHT_CUDA_INFO"
	.sectionflags	@""
	.align	4


	//----- nvinfo : EIATTR_CUDA_API_VERSION
	.align		4
        /*0000*/ 	.byte	0x04, 0x37
        /*0002*/ 	.short	(.L_1602 - .L_1601)
.L_1601:
        /*0004*/ 	.word	0x00000082


	//----- nvinfo : EIATTR_KPARAM_INFO
	.align		4
.L_1602:
        /*0008*/ 	.byte	0x04, 0x17
        /*000a*/ 	.short	(.L_1604 - .L_1603)
.L_1603:
        /*000c*/ 	.word	0x00000000
        /*0010*/ 	.short	0x0000
        /*0012*/ 	.short	0x0000
        /*0014*/ 	.byte	0x00, 0xf0, 0x41, 0x07


	//----- nvinfo : EIATTR_SPARSE_MMA_MASK
	.align		4
.L_1604:
        /*0018*/ 	.byte	0x03, 0x50
        /*001a*/ 	.short	0x0000


	//----- nvinfo : EIATTR_MAXREG_COUNT
	.align		4
        /*001c*/ 	.byte	0x03, 0x1b
        /*001e*/ 	.short	0x00ff


	//----- nvinfo : EIATTR_NUM_BARRIERS
	.align		4
        /*0020*/ 	.byte	0x02, 0x4c
        /*0022*/ 	.byte	0x01
	.zero		1


	//----- nvinfo : EIATTR_MERCURY_ISA_VERSION
	.align		4
        /*0024*/ 	.byte	0x03, 0x5f
        /*0026*/ 	.short	0x0101


	//----- nvinfo : EIATTR_COOP_GROUP_MASK_REGIDS
	.align		4
        /*0028*/ 	.byte	0x04, 0x29
        /*002a*/ 	.short	(.L_1606 - .L_1605)


	//   ....[0]....
.L_1605:
        /*002c*/ 	.word	0xffffffff


	//   ....[1]....
        /*0030*/ 	.word	0xffffffff


	//   ....[2]....
        /*0034*/ 	.word	0xffffffff


	//   ....[3]....
        /*0038*/ 	.word	0xffffffff


	//   ....[4]....
        /*003c*/ 	.word	0xffffffff


	//   ....[5]....
        /*0040*/ 	.word	0xffffffff


	//   ....[6]....
        /*0044*/ 	.word	0xffffffff


	//   ....[7]....
        /*0048*/ 	.word	0xffffffff


	//   ....[8]....
        /*004c*/ 	.word	0xffffffff


	//   ....[9]....
        /*0050*/ 	.word	0xffffffff


	//   ....[10]....
        /*0054*/ 	.word	0xffffffff


	//   ....[11]....
        /*0058*/ 	.word	0xffffffff


	//   ....[12]....
        /*005c*/ 	.word	0xffffffff


	//   ....[13]....
        /*0060*/ 	.word	0xffffffff


	//   ....[14]....
        /*0064*/ 	.word	0xffffffff


	//   ....[15]....
        /*0068*/ 	.word	0xffffffff


	//----- nvinfo : EIATTR_COOP_GROUP_INSTR_OFFSETS
	.align		4
.L_1606:
        /*006c*/ 	.byte	0x04, 0x28
        /*006e*/ 	.short	(.L_1608 - .L_1607)


	//   ....[0]....
.L_1607:
        /*0070*/ 	.word	0x0000e1d0


	//   ....[1]....
        /*0074*/ 	.word	0x0000e330


	//   ....[2]....
        /*0078*/ 	.word	0x0000e340


	//   ....[3]....
        /*007c*/ 	.word	0x0000e390


	//   ....[4]....
        /*0080*/ 	.word	0x00011c80


	//   ....[5]....
        /*0084*/ 	.word	0x00011c90


	//   ....[6]....
        /*0088*/ 	.word	0x00011cc0


	//   ....[7]....
        /*008c*/ 	.word	0x00011cd0


	//   ....[8]....
        /*0090*/ 	.word	0x00014ec0


	//   ....[9]....
        /*0094*/ 	.word	0x00014ed0


	//   ....[10]....
        /*0098*/ 	.word	0x00014f00


	//   ....[11]....
        /*009c*/ 	.word	0x00014f10


	//   ....[12]....
        /*00a0*/ 	.word	0x00016630


	//   ....[13]....
        /*00a4*/ 	.word	0x00016670


	//   ....[14]....
        /*00a8*/ 	.word	0x00016700


	//   ....[15]....
        /*00ac*/ 	.word	0x00016710


	//----- nvinfo : EIATTR_VRC_CTA_INIT_COUNT
	.align		4
.L_1608:
        /*00b0*/ 	.byte	0x02, 0x4a
	.zero		1
	.zero		1


	//----- nvinfo : EIATTR_EXIT_INSTR_OFFSETS
	.align		4
        /*00b4*/ 	.byte	0x04, 0x1c
        /*00b6*/ 	.short	(.L_1610 - .L_1609)


	//   ....[0]....
.L_1609:
        /*00b8*/ 	.word	0x00000440


	//   ....[1]....
        /*00bc*/ 	.word	0x00000c70


	//   ....[2]....
        /*00c0*/ 	.word	0x00000ca0


	//   ....[3]....
        /*00c4*/ 	.word	0x00017120


	//   ....[4]....
        /*00c8*/ 	.word	0x00017140


	//----- nvinfo : EIATTR_CRS_STACK_SIZE
	.align		4
.L_1610:
        /*00cc*/ 	.byte	0x04, 0x1e
        /*00ce*/ 	.short	(.L_1612 - .L_1611)
.L_1611:
        /*00d0*/ 	.word	0x00000000


	//----- nvinfo : EIATTR_CBANK_PARAM_SIZE
	.align		4
.L_1612:
        /*00d4*/ 	.byte	0x03, 0x19
        /*00d6*/ 	.short	0x01d0


	//----- nvinfo : EIATTR_PARAM_CBANK
	.align		4
        /*00d8*/ 	.byte	0x04, 0x0a
        /*00da*/ 	.short	(.L_1614 - .L_1613)
	.align		4
.L_1613:
        /*00dc*/ 	.word	index@(.nv.constant0._ZN5flash24flash_fwd_splitkv_kernelI23Flash_fwd_kernel_traitsILi64ELi64ELi128ELi4ELb0ELb0EN7cutlass10bfloat16_tE19Flash_kernel_traitsILi64ELi64ELi128ELi4ES3_EELb1ELb0ELb0ELb0ELb0ELb0ELb1ELb1EEEvNS_16Flash_fwd_paramsE)
        /*00e0*/ 	.short	0x0380
        /*00e2*/ 	.short	0x01d0


	//----- nvinfo : EIATTR_SW_WAR
	.align		4
.L_1614:
        /*00e4*/ 	.byte	0x04, 0x36
        /*00e6*/ 	.short	(.L_1616 - .L_1615)
.L_1615:
        /*00e8*/ 	.word	0x00000008
.L_1616:


//--------------------- .nv.info._ZN5flash24flash_fwd_splitkv_kernelI23Flash_fwd_kernel_traitsILi64ELi64ELi128ELi4ELb0ELb0EN7cutlass10bfloat16_tE19Flash_kernel_traitsILi64ELi64ELi128ELi4ES3_EELb1ELb0ELb0ELb0ELb0ELb1ELb1ELb1EEEvNS_16Flash_fwd_paramsE --------------------------
	.section	.nv.info._ZN5flash24flash_fwd_splitkv_kernelI23Flash_fwd_kernel_traitsILi64ELi64ELi128ELi4ELb0ELb0EN7cutlass10bfloat16_tE19Flash_kernel_traitsILi64ELi64ELi128ELi4ES3_EELb1ELb0ELb0ELb0ELb0ELb1ELb1ELb1EEEvNS_16Flash_fwd_paramsE,"",@"SHT_CUDA_INFO"
	.sectionflags	@""
	.align	4


	//----- nvinfo : EIATTR_CUDA_API_VERSION
	.align		4
        /*0000*/ 	.byte	0x04, 0x37
        /*0002*/ 	.short	(.L_1618 - .L_1617)
.L_1617:
        /*0004*/ 	.word	0x00000082


	//----- nvinfo : EIATTR_KPARAM_INFO
	.align		4
.L_1618:
        /*0008*/ 	.byte	0x04, 0x17
        /*000a*/ 	.short	(.L_1620 - .L_1619)
.L_1619:
        /*000c*/ 	.word	0x00000000
        /*0010*/ 	.short	0x0000
        /*0012*/ 	.short	0x0000
        /*0014*/ 	.byte	0x00, 0xf0, 0x41, 0x07


	//----- nvinfo : EIATTR_SPARSE_MMA_MASK
	.align		4
.L_1620:
        /*0018*/ 	.byte	0x03, 0x50
        /*001a*/ 	.short	0x0000


	//----- nvinfo : EIATTR_MAXREG_COUNT
	.align		4
        /*001c*/ 	.byte	0x03, 0x1b
        /*001e*/ 	.short	0x00ff


	//----- nvinfo : EIATTR_NUM_BARRIERS
	.align		4
        /*0020*/ 	.byte	0x02, 0x4c
        /*0022*/ 	.byte	0x01
	.zero		1


	//----- nvinfo : EIATTR_MERCURY_ISA_VERSION
	.align		4
        /*0024*/ 	.byte	0x03, 0x5f
        /*0026*/ 	.short	0x0101


	//----- nvinfo : EIATTR_COOP_GROUP_MASK_REGIDS
	.align		4
        /*0028*/ 	.byte	0x04, 0x29
        /*002a*/ 	.short	(.L_1622 - .L_1621)


	//   ....[0]....
.L_1621:
        /*002c*/ 	.word	0xffffffff


	//   ....[1]....
        /*0030*/ 	.word	0xffffffff


	//   ....[2]....
        /*0034*/ 	.word	0xffffffff


	//   ....[3]....
        /*0038*/ 	.word	0xffffffff


	//   ....[4]....
        /*003c*/ 	.word	0xffffffff


	//   ....[5]....
        /*0040*/ 	.word	0xffffffff


	//   ....[6]....
        /*0044*/ 	.word	0xffffffff


	//   ....[7]....
        /*0048*/ 	.word	0xffffffff


	//   ....[8]....
        /*004c*/ 	.word	0xffffffff


	//   ....[9]....
        /*0050*/ 	.word	0xffffffff


	//   ....[10]....
        /*0054*/ 	.word	0xffffffff


	//   ....[11]....
        /*0058*/ 	.word	0xffffffff


	//   ....[12]....
        /*005c*/ 	.word	0xffffffff


	//   ....[13]....
        /*0060*/ 	.word	0xffffffff


	//   ....[14]....
        /*0064*/ 	.word	0xffffffff


	//   ....[15]....
        /*0068*/ 	.word	0xffffffff


	//----- nvinfo : EIATTR_COOP_GROUP_INSTR_OFFSETS
	.align		4
.L_1622:
        /*006c*/ 	.byte	0x04, 0x28
        /*006e*/ 	.short	(.L_1624 - .L_1623)


	//   ....[0]....
.L_1623:
        /*0070*/ 	.word	0x0000ea10


	//   ....[1]....
        /*0074*/ 	.word	0x0000eb70


	//   ....[2]....
        /*0078*/ 	.word	0x0000eb80


	//   ....[3]....
        /*007c*/ 	.word	0x0000ec20


	//   ....[4]....
        /*0080*/ 	.word	0x00012d10


	//   ....[5]....
        /*0084*/ 	.word	0x00012d20


	//   ....[6]....
        /*0088*/ 	.word	0x00012d50


	//   ....[7]....
        /*008c*/ 	.word	0x00012d60


	//   ....[8]....
        /*0090*/ 	.word	0x000167d0


	//   ....[9]....
        /*0094*/ 	.word	0x000167e0


	//   ....[10]....
        /*0098*/ 	.word	0x00016810


	//   ....[11]....
        /*009c*/ 	.word	0x00016820


	//   ....[12]....
        /*00a0*/ 	.word	0x00017ee0


	//   ....[13]....
        /*00a4*/ 	.word	0x00017f20


	//   ....[14]....
        /*00a8*/ 	.word	0x00017fb0


	//   ....[15]....
        /*00ac*/ 	.word	0x00017fc0


	//----- nvinfo : EIATTR_VRC_CTA_INIT_COUNT
	.align		4
.L_1624:
        /*00b0*/ 	.byte	0x02, 0x4a
	.zero		1
	.zero		1


	//----- nvinfo : EIATTR_EXIT_INSTR_OFFSETS
	.align		4
        /*00b4*/ 	.byte	0x04, 0x1c
        /*00b6*/ 	.short	(.L_1626 - .L_1625)


	//   ....[0]....
.L_1625:
        /*00b8*/ 	.word	0x00000440


	//   ....[1]....
        /*00bc*/ 	.word	0x00000c70


	//   ....[2]....
        /*00c0*/ 	.word	0x00000ca0


	//   ....[3]....
        /*00c4*/ 	.word	0x000189d0


	//   ....[4]....
        /*00c8*/ 	.word	0x000189f0


	//----- nvinfo : EIATTR_CRS_STACK_SIZE
	.align		4
.L_1626:
        /*00cc*/ 	.byte	0x04, 0x1e
        /*00ce*/ 	.short	(.L_1628 - .L_1627)
.L_1627:
        /*00d0*/ 	.word	0x00000000


	//----- nvinfo : EIATTR_CBANK_PARAM_SIZE
	.align		4
.L_1628:
        /*00d4*/ 	.byte	0x03, 0x19
        /*00d6*/ 	.short	0x01d0


	//----- nvinfo : EIATTR_PARAM_CBANK
	.align		4
        /*00d8*/ 	.byte	0x04, 0x0a
        /*00da*/ 	.short	(.L_1630 - .L_1629)
	.align		4
.L_1629:
        /*00dc*/ 	.word	index@(.nv.constant0._ZN5flash24flash_fwd_splitkv_kernelI23Flash_fwd_kernel_traitsILi64ELi64ELi128ELi4ELb0ELb0EN7cutlass10bfloat16_tE19Flash_kernel_traitsILi64ELi64ELi128ELi4ES3_EELb1ELb0ELb0ELb0ELb0ELb1ELb1ELb1EEEvNS_16Flash_fwd_paramsE)
        /*00e0*/ 	.short	0x0380
        /*00e2*/ 	.short	0x01d0


	//----- nvinfo : EIATTR_SW_WAR
	.align		4
.L_1630:
        /*00e4*/ 	.byte	0x04, 0x36
        /*00e6*/ 	.short	(.L_1632 - .L_1631)
.L_1631:
        /*00e8*/ 	.word	0x00000008
.L_1632:


//--------------------- .nv.info._ZN5flash24flash_fwd_splitkv_kernelI23Flash_fwd_kernel_traitsILi64ELi64ELi128ELi4ELb0ELb0EN7cutlass10bfloat16_tE19Flash_kernel_traitsILi64ELi64ELi128ELi4ES3_EELb1ELb0ELb0ELb1ELb1ELb0ELb0ELb0EEEvNS_16Flash_fwd_paramsE --------------------------
	.section	.nv.info._ZN5flash24flash_fwd_splitkv_kernelI23Flash_fwd_kernel_traitsILi64ELi64ELi128ELi4ELb0ELb0EN7cutlass10bfloat16_tE19Flash_kernel_traitsILi64ELi64ELi128ELi4ES3_EELb1ELb0ELb0ELb1ELb1ELb0ELb0ELb0EEEvNS_16Flash_fwd_paramsE,"",@"SHT_CUDA_INFO"
	.sectionflags	@""
	.align	4


	//----- nvinfo : EIATTR_CUDA_API_VERSION
	.align		4
        /*0000*/ 	.byte	0x04, 0x37
        /*0002*/ 	.short	(.L_1634 - .L_1633)
.L_1633:
        /*0004*/ 	.word	0x00000082


	//----- nvinfo : EIATTR_KPARAM_INFO
	.align		4
.L_1634:
        /*0008*/ 	.byte	0x04, 0x17
        /*000a*/ 	.short	(.L_1636 - .L_1635)
.L_1635:
        /*000c*/ 	.word	0x00000000
        /*0010*/ 	.short	0x0000
        /*0012*/ 	.short	0x0000
        /*0014*/ 	.byte	0x00, 0xf0, 0x41, 0x07


	//----- nvinfo : EIATTR_SPARSE_MMA_MASK
	.align		4
.L_1636:
        /*0018*/ 	.byte	0x03, 0x50
        /*001a*/ 	.short	0x0000


	//----- nvinfo : EIATTR_MAXREG_COUNT
	.align		4
        /*001c*/ 	.byte	0x03, 0x1b
        /*001e*/ 	.short	0x00ff


	//----- nvinfo : EIATTR_NUM_BARRIERS
	.align		4
        /*0020*/ 	.byte	0x02, 0x4c
        /*0022*/ 	.byte	0x01
	.zero		1


	//----- nvinfo : EIATTR_MERCURY_ISA_VERSION
	.align		4
        /*0024*/ 	.byte	0x03, 0x5f
        /*0026*/ 	.short	0x0101


	//----- nvinfo : EIATTR_COOP_GROUP_MASK_REGIDS
	.align		4
        /*0028*/ 	.byte	0x04, 0x29
        /*002a*/ 	.short	(.L_1638 - .L_1637)


	//   ....[0]....
.L_1637:
        /*002c*/ 	.word	0xffffffff


	//   ....[1]....
        /*0030*/ 	.word	0xffffffff


	//   ....[2]....
        /*0034*/ 	.word	0xffffffff


	//   ....[3]....
        /*0038*/ 	.word	0xffffffff


	//   ....[4]....
        /*003c*/ 	.word	0xffffffff


	//   ....[5]....
        /*0040*/ 	.word	0xffffffff


	//   ....[6]....
        /*0044*/ 	.word	0xffffffff


	//   ....[7]....
        /*0048*/ 	.word	0xffffffff


	//   ....[8]....
        /*004c*/ 	.word	0xffffffff


	//   ....[9]....
        /*0050*/ 	.word	0xffffffff


	//   ....[10]....
        /*0054*/ 	.word	0xffffffff


	//   ....[11]....
        /*0058*/ 	.word	0xffffffff


	//----- nvinfo : EIATTR_COOP_GROUP_INSTR_OFFSETS
	.align		4
.L_1638:
        /*005c*/ 	.byte	0x04, 0x28
        /*005e*/ 	.short	(.L_1640 - .L_1639)


	//   ....[0]....
.L_1639:
        /*0060*/ 	.word	0x000035c0


	//   ....[1]....
        /*0064*/ 	.word	0x000035e0


	//   ....[2]....
        /*0068*/ 	.word	0x00003670


	//   ....[3]....
        /*006c*/ 	.word	0x000036a0


	//   ....[4]....
        /*0070*/ 	.word	0x00006110


	//   ....[5]....
        /*0074*/ 	.word	0x00006130


	//   ....[6]....
        /*0078*/ 	.word	0x00006160


	//   ....[7]....
        /*007c*/ 	.word	0x00006170


	//   ....[8]....
        /*0080*/ 	.word	0x000078a0


	//   ....[9]....
        /*0084*/ 	.word	0x000078e0


	//   ....[10]....
        /*0088*/ 	.word	0x00007980


	//   ....[11]....
        /*008c*/ 	.word	0x00007990


	//----- nvinfo : EIATTR_VRC_CTA_INIT_COUNT
	.align		4
.L_1640:
        /*0090*/ 	.byte	0x02, 0x4a
	.zero		1
	.zero		1


	//----- nvinfo : EIATTR_EXIT_INSTR_OFFSETS
	.align		4
        /*0094*/ 	.byte	0x04, 0x1c
        /*0096*/ 	.short	(.L_1642 - .L_1641)


	//   ....[0]....
.L_1641:
        /*0098*/ 	.word	0x00000160


	//   ....[1]....
        /*009c*/ 	.word	0x000006d0


	//   ....[2]....
        /*00a0*/ 	.word	0x00000700


	//   ....[3]....
        /*00a4*/ 	.word	0x00008410


	//----- nvinfo : EIATTR_CRS_STACK_SIZE
	.align		4
.L_1642:
        /*00a8*/ 	.byte	0x04, 0x1e
        /*00aa*/ 	.short	(.L_1644 - .L_1643)
.L_1643:
        /*00ac*/ 	.word	0x00000000


	//----- nvinfo : EIATTR_CBANK_PARAM_SIZE
	.align		4
.L_1644:
        /*00b0*/ 	.byte	0x03, 0x19
        /*00b2*/ 	.short	0x01d0


	//----- nvinfo : EIATTR_PARAM_CBANK
	.align		4
        /*00b4*/ 	.byte	0x04, 0x0a
        /*00b6*/ 	.short	(.L_1646 - .L_1645)
	.align		4
.L_1645:
        /*00b8*/ 	.word	index@(.nv.constant0._ZN5flash24flash_fwd_splitkv_kernelI23Flash_fwd_kernel_traitsILi64ELi64ELi128ELi4ELb0ELb0EN7cutlass10bfloat16_tE19Flash_kernel_traitsILi64ELi64ELi128ELi4ES3_EELb1ELb0ELb0ELb1ELb1ELb0ELb0ELb0EEEvNS_16Flash_fwd_paramsE)
        /*00bc*/ 	.short	0x0380
        /*00be*/ 	.short	0x01d0


	//----- nvinfo : EIATTR_SW_WAR
	.align		4
.L_1646:
        /*00c0*/ 	.byte	0x04, 0x36
        /*00c2*/ 	.short	(.L_1648 - .L_1647)
.L_1647:
        /*00c4*/ 	.word	0x00000008
.L_1648:


//--------------------- .nv.info._ZN5flash24flash_fwd_splitkv_kernelI23Flash_fwd_kernel_traitsILi64ELi64ELi128ELi4ELb0ELb0EN7cutlass10bfloat16_tE19Flash_kernel_traitsILi64ELi64ELi128ELi4ES3_EELb1ELb0ELb0ELb1ELb1ELb1ELb0ELb0EEEvNS_16Flash_fwd_paramsE --------------------------
	.section	.nv.info._ZN5flash24flash_fwd_splitkv_kernelI23Flash_fwd_kernel_traitsILi64ELi64ELi128ELi4ELb0ELb0EN7cutlass10bfloat16_tE19Flash_kernel_traitsILi64ELi64ELi128ELi4ES3_EELb1ELb0ELb0ELb1ELb1ELb1ELb0ELb0EEEvNS_16Flash_fwd_paramsE,"",@"SHT_CUDA_INFO"
	.sectionflags	@""
	.align	4


	//----- nvinfo : EIATTR_CUDA_API_VERSION
	.align		4
        /*0000*/ 	.byte	0x04, 0x37
        /*0002*/ 	.short	(.L_1650 - .L_1649)
.L_1649:
        /*0004*/ 	.word	0x00000082


	//----- nvinfo : EIATTR_KPARAM_INFO
	.align		4
.L_1650:
        /*0008*/ 	.byte	0x04, 0x17
        /*000a*/ 	.short	(.L_1652 - .L_1651)
.L_1651:
        /*000c*/ 	.word	0x00000000
        /*0010*/ 	.short	0x0000
        /*0012*/ 	.short	0x0000
        /*0014*/ 	.byte	0x00, 0xf0, 0x41, 0x07


	//----- nvinfo : EIATTR_SPARSE_MMA_MASK
	.align		4
.L_1652:
        /*0018*/ 	.byte	0x03, 0x50
        /*001a*/ 	.short	0x0000


	//----- nvinfo : EIATTR_MAXREG_COUNT
	.align		4
        /*001c*/ 	.byte	0x03, 0x1b
        /*001e*/ 	.short	0x00ff


	//----- nvinfo : EIATTR_NUM_BARRIERS
	.align		4
        /*0020*/ 	.byte	0x02, 0x4c
        /*0022*/ 	.byte	0x01
	.zero		1


	//----- nvinfo : EIATTR_MERCURY_ISA_VERSION
	.align		4
        /*0024*/ 	.byte	0x03, 0x5f
        /*0026*/ 	.short	0x0101


	//----- nvinfo : EIATTR_COOP_GROUP_MASK_REGIDS
	.align		4
        /*0028*/ 	.byte	0x04, 0x29
        /*002a*/ 	.short	(.L_1654 - .L_1653)


	//   ....[0]....
.L_1653:
        /*002c*/ 	.word	0xffffffff


	//   ....[1]....
        /*0030*/ 	.word	0xffffffff


	//   ....[2]....
        /*0034*/ 	.word	0xffffffff


	//   ....[3]....
        /*0038*/ 	.word	0xffffffff


	//   ....[4]....
        /*003c*/ 	.word	0xffffffff


	//   ....[5]....
        /*0040*/ 	.word	0xffffffff


	//   ....[6]....
        /*0044*/ 	.word	0xffffffff


	//   ....[7]....
        /*0048*/ 	.word	0xffffffff


	//   ....[8]....
        /*004c*/ 	.word	0xffffffff


	//   ....[9]....
        /*0050*/ 	.word	0xffffffff


	//   ....[10]....
        /*0054*/ 	.word	0xffffffff


	//   ....[11]....
        /*0058*/ 	.word	0xffffffff


	//----- nvinfo : EIATTR_COOP_GROUP_INSTR_OFFSETS
	.align		4
.L_1654:
        /*005c*/ 	.byte	0x04, 0x28
        /*005e*/ 	.short	(.L_1656 - .L_1655)


	//   ....[0]....
.L_1655:
        /*0060*/ 	.word	0x00003cd0


	//   ....[1]....
        /*0064*/ 	.word	0x00003cf0


	//   ....[2]....
        /*0068*/ 	.word	0x00003d90


	//   ....[3]....
        /*006c*/ 	.word	0x00003da0


	//   ....[4]....
        /*0070*/ 	.word	0x00007040


	//   ....[5]....
        /*0074*/ 	.word	0x00007060


	//   ....[6]....
        /*0078*/ 	.word	0x00007090


	//   ....[7]....
        /*007c*/ 	.word	0x000070a0


	//   ....[8]....
        /*0080*/ 	.word	0x00008760


	//   ....[9]....
        /*0084*/ 	.word	0x000087a0


	//   ....[10]....
        /*0088*/ 	.word	0x00008820


	//   ....[11]....
        /*008c*/ 	.word	0x00008830


	//----- nvinfo : EIATTR_VRC_CTA_INIT_COUNT
	.align		4
.L_1656:
        /*0090*/ 	.byte	0x02, 0x4a
	.zero		1
	.zero		1


	//----- nvinfo : EIATTR_EXIT_INSTR_OFFSETS
	.align		4
        /*0094*/ 	.byte	0x04, 0x1c
        /*0096*/ 	.short	(.L_1658 - .L_1657)


	//   ....[0]....
.L_1657:
        /*0098*/ 	.word	0x00000160


	//   ....[1]....
        /*009c*/ 	.word	0x000006c0


	//   ....[2]....
        /*00a0*/ 	.word	0x000006f0


	//   ....[3]....
        /*00a4*/ 	.word	0x000092a0


	//----- nvinfo : EIATTR_CRS_STACK_SIZE
	.align		4
.L_1658:
        /*00a8*/ 	.byte	0x04, 0x1e
        /*00aa*/ 	.short	(.L_1660 - .L_1659)
.L_1659:
        /*00ac*/ 	.word	0x00000000


	//----- nvinfo : EIATTR_CBANK_PARAM_SIZE
	.align		4
.L_1660:
        /*00b0*/ 	.byte	0x03, 0x19
        /*00b2*/ 	.short	0x01d0


	//----- nvinfo : EIATTR_PARAM_CBANK
	.align		4
        /*00b4*/ 	.byte	0x04, 0x0a
        /*00b6*/ 	.short	(.L_1662 - .L_1661)
	.align		4
.L_1661:
        /*00b8*/ 	.word	index@(.nv.constant0._ZN5flash24flash_fwd_splitkv_kernelI23Flash_fwd_kernel_traitsILi64ELi64ELi128ELi4ELb0ELb0EN7cutlass10bfloat16_tE19Flash_kernel_traitsILi64ELi64ELi128ELi4ES3_EELb1ELb0ELb0ELb1ELb1ELb1ELb0ELb0EEEvNS_16Flash_fwd_paramsE)
        /*00bc*/ 	.short	0x0380
        /*00be*/ 	.short	0x01d0


	//----- nvinfo : EIATTR_SW_WAR
	.align		4
.L_1662:
        /*00c0*/ 	.byte	0x04, 0x36
        /*00c2*/ 	.short	(.L_1664 - .L_1663)
.L_1663:
        /*00c4*/ 	.word	0x00000008
.L_1664:


//--------------------- .nv.info._ZN5flash24flash_fwd_splitkv_kernelI23Flash_fwd_kernel_traitsILi64ELi64ELi128ELi4ELb0ELb0EN7cutlass10bfloat16_tE19Flash_kernel_traitsILi64ELi64ELi128ELi4ES3_EELb1ELb0ELb0ELb1ELb1ELb0ELb1ELb0EEEvNS_16Flash_fwd_paramsE --------------------------
	.section	.nv.info._ZN5flash24flash_fwd_splitkv_kernelI23Flash_fwd_kernel_traitsILi64ELi64ELi128ELi4ELb0ELb0EN7cutlass10bfloat16_tE19Flash_kernel_traitsILi64ELi64ELi128ELi4ES3_EELb1ELb0ELb0ELb1ELb1ELb0ELb1ELb0EEEvNS_16Flash_fwd_paramsE,"",@"SHT_CUDA_INFO"
	.sectionflags	@""
	.align	4


	//----- nvinfo : EIATTR_CUDA_API_VERSION
	.align		4
        /*0000*/ 	.byte	0x04, 0x37
        /*0002*/ 	.short	(.L_1666 - .L_1665)
.L_1665:
        /*0004*/ 	.word	0x00000082


	//----- nvinfo : EIATTR_KPARAM_INFO
	.align		4
.L_1666:
        /*0008*/ 	.byte	0x04, 0x17
        /*000a*/ 	.short	(.L_1668 - .L_1667)
.L_1667:
        /*000c*/ 	.word	0x00000000
        /*0010*/ 	.short	0x0000
        /*0012*/ 	.short	0x0000
        /*0014*/ 	.byte	0x00, 0xf0, 0x41, 0x07


	//----- nvinfo : EIATTR_SPARSE_MMA_MASK
	.align		4
.L_1668:
        /*0018*/ 	.byte	0x03, 0x50
        /*001a*/ 	.short	0x0000


	//----- nvinfo : EIATTR_MAXREG_COUNT
	.align		4
        /*001c*/ 	.byte	0x03, 0x1b
        /*001e*/ 	.short	0x00ff


	//----- nvinfo : EIATTR_NUM_BARRIERS
	.align		4
        /*0020*/ 	.byte	0x02, 0x4c
        /*0022*/ 	.byte	0x01
	.zero		1


	//----- nvinfo : EIATTR_MERCURY_ISA_VERSION
	.align		4
        /*0024*/ 	.byte	0x03, 0x5f
        /*0026*/ 	.short	0x0101


	//----- nvinfo : EIATTR_COOP_GROUP_MASK_REGIDS
	.align		4
        /*0028*/ 	.byte	0x04, 0x29
        /*002a*/ 	.short	(.L_1670 - .L_1669)


	//   ....[0]....
.L_1669:
        /*002c*/ 	.word	0xffffffff


	//   ....[1]....
        /*0030*/ 	.word	0xffffffff


	//   ....[2]....
        /*0034*/ 	.word	0xffffffff


	//   ....[3]....
        /*0038*/ 	.word	0xffffffff


	//   ....[4]....
        /*003c*/ 	.word	0xffffffff


	//   ....[5]....
        /*0040*/ 	.word	0xffffffff


	//   ....[6]....
        /*0044*/ 	.word	0xffffffff


	//   ....[7]....
        /*0048*/ 	.word	0xffffffff


	//   ....[8]....
        /*004c*/ 	.word	0xffffffff


	//   ....[9]....
        /*0050*/ 	.word	0xffffffff


	//   ....[10]....
        /*0054*/ 	.word	0xffffffff


	//   ....[11]....
        /*0058*/ 	.word	0xffffffff


	//----- nvinfo : EIATTR_COOP_GROUP_INSTR_OFFSETS
	.align		4
.L_1670:
        /*005c*/ 	.byte	0x04, 0x28
        /*005e*/ 	.short	(.L_1672 - .L_1671)


	//   ....[0]....
.L_1671:
        /*0060*/ 	.word	0x00003970


	//   ....[1]....
        /*0064*/ 	.word	0x000039a0


	//   ....[2]....
        /*0068*/ 	.word	0x00003a40


	//   ....[3]....
        /*006c*/ 	.word	0x00003a60


	//   ....[4]....
        /*0070*/ 	.word	0x000064c0


	//   ....[5]....
        /*0074*/ 	.word	0x000064d0


	//   ....[6]....
        /*0078*/ 	.word	0x00006500


	//   ....[7]....
        /*007c*/ 	.word	0x00006510


	//   ....[8]....
        /*0080*/ 	.word	0x00007c40


	//   ....[9]....
        /*0084*/ 	.word	0x00007c80


	//   ....[10]....
        /*0088*/ 	.word	0x00007d30


	//   ....[11]....
        /*008c*/ 	.word	0x00007d40


	//----- nvinfo : EIATTR_VRC_CTA_INIT_COUNT
	.align		4
.L_1672:
        /*0090*/ 	.byte	0x02, 0x4a
	.zero		1
	.zero		1


	//----- nvinfo : EIATTR_EXIT_INSTR_OFFSETS
	.align		4
        /*0094*/ 	.byte	0x04, 0x1c
        /*0096*/ 	.short	(.L_1674 - .L_1673)


	//   ....[0]....
.L_1673:
        /*0098*/ 	.word	0x00000270


	//   ....[1]....
        /*009c*/ 	.word	0x00000a10


	//   ....[2]....
        /*00a0*/ 	.word	0x00000a40


	//   ....[3]....
        /*00a4*/ 	.word	0x00008610


	//----- nvinfo : EIATTR_CRS_STACK_SIZE
	.align		4
.L_1674:
        /*00a8*/ 	.byte	0x04, 0x1e
        /*00aa*/ 	.short	(.L_1676 - .L_1675)
.L_1675:
        /*00ac*/ 	.word	0x00000000


	//----- nvinfo : EIATTR_CBANK_PARAM_SIZE
	.align		4
.L_1676:
        /*00b0*/ 	.byte	0x03, 0x19
        /*00b2*/ 	.short	0x01d0


	//----- nvinfo : EIATTR_PARAM_CBANK
	.align		4
        /*00b4*/ 	.byte	0x04, 0x0a
        /*00b6*/ 	.short	(.L_1678 - .L_1677)
	.align		4
.L_1677:
        /*00b8*/ 	.word	index@(.nv.constant0._ZN5flash24flash_fwd_splitkv_kernelI23Flash_fwd_kernel_traitsILi64ELi64ELi128ELi4ELb0ELb0EN7cutlass10bfloat16_tE19Flash_kernel_traitsILi64ELi64ELi128ELi4ES3_EELb1ELb0ELb0ELb1ELb1ELb0ELb1ELb0EEEvNS_16Flash_fwd_paramsE)
        /*00bc*/ 	.short	0x0380
        /*00be*/ 	.short	0x01d0


	//----- nvinfo : EIATTR_SW_WAR
	.align		4
.L_1678:
        /*00c0*/ 	.byte	0x04, 0x36
        /*00c2*/ 	.short	(.L_1680 - .L_1679)
.L_1679:
        /*00c4*/ 	.word	0x00000008
.L_1680:


//--------------------- .nv.info._ZN5flash24flash_fwd_splitkv_kernelI23Flash_fwd_kernel_traitsILi64ELi64ELi128ELi4ELb0ELb0EN7cutlass10bfloat16_tE19Flash_kernel_traitsILi64ELi64ELi128ELi4ES3_EELb1ELb0ELb0ELb1ELb1ELb1ELb1ELb0EEEvNS_16Flash_fwd_paramsE --------------------------
	.section	.nv.info._ZN5flash24flash_fwd_splitkv_kernelI23Flash_fwd_kernel_traitsILi64ELi64ELi128ELi4ELb0ELb0EN7cutlass10bfloat16_tE19Flash_kernel_traitsILi64ELi64ELi128ELi4ES3_EELb1ELb0ELb0ELb1ELb1ELb1ELb1ELb0EEEvNS_16Flash_fwd_paramsE,"",@"SHT_CUDA_INFO"
	.sectionflags	@""
	.align	4


	//----- nvinfo : EIATTR_CUDA_API_VERSION
	.align		4
        /*0000*/ 	.byte	0x04, 0x37
        /*0002*/ 	.short	(.L_1682 - .L_1681)
.L_1681:
        /*0004*/ 	.word	0x00000082


	//----- nvinfo : EIATTR_KPARAM_INFO
	.align		4
.L_1682:
        /*0008*/ 	.byte	0x04, 0x17
        /*000a*/ 	.short	(.L_1684 - .L_1683)
.L_1683:
        /*000c*/ 	.word	0x00000000
        /*0010*/ 	.short	0x0000
        /*0012*/ 	.short	0x0000
        /*0014*/ 	.byte	0x00, 0xf0, 0x41, 0x07


	//----- nvinfo : EIATTR_SPARSE_MMA_MASK
	.align		4
.L_1684:
        /*0018*/ 	.byte	0x03, 0x50
        /*001a*/ 	.short	0x0000


	//----- nvinfo : EIATTR_MAXREG_COUNT
	.align		4
        /*001c*/ 	.byte	0x03, 0x1b
        /*001e*/ 	.short	0x00ff


	//----- nvinfo : EIATTR_NUM_BARRIERS
	.align		4
        /*0020*/ 	.byte	0x02, 0x4c
        /*0022*/ 	.byte	0x01
	.zero		1


	//----- nvinfo : EIATTR_MERCURY_ISA_VERSION
	.align		4
        /*0024*/ 	.byte	0x03, 0x5f
        /*0026*/ 	.short	0x0101


	//----- nvinfo : EIATTR_COOP_GROUP_MASK_REGIDS
	.align		4
        /*0028*/ 	.byte	0x04, 0x29
        /*002a*/ 	.short	(.L_1686 - .L_1685)


	//   ....[0]....
.L_1685:
        /*002c*/ 	.word	0xffffffff


	//   ....[1]....
        /*0030*/ 	.word	0xffffffff


	//   ....[2]....
        /*0034*/ 	.word	0xffffffff


	//   ....[3]....
        /*0038*/ 	.word	0xffffffff


	//   ....[4]....
        /*003c*/ 	.word	0xffffffff


	//   ....[5]....
        /*0040*/ 	.word	0xffffffff


	//   ....[6]....
        /*0044*/ 	.word	0xffffffff


	//   ....[7]....
        /*0048*/ 	.word	0xffffffff


	//   ....[8]....
        /*004c*/ 	.word	0xffffffff


	//   ....[9]....
        /*0050*/ 	.word	0xffffffff


	//   ....[10]....
        /*0054*/ 	.word	0xffffffff


	//   ....[11]....
        /*0058*/ 	.word	0xffffffff


	//----- nvinfo : EIATTR_COOP_GROUP_INSTR_OFFSETS
	.align		4
.L_1686:
        /*005c*/ 	.byte	0x04, 0x28
        /*005e*/ 	.short	(.L_1688 - .L_1687)


	//   ....[0]....
.L_1687:
        /*0060*/ 	.word	0x000040b0


	//   ....[1]....
        /*0064*/ 	.word	0x000040e0


	//   ....[2]....
        /*0068*/ 	.word	0x00004170


	//   ....[3]....
        /*006c*/ 	.word	0x00004180


	//   ....[4]....
        /*0070*/ 	.word	0x00007430


	//   ....[5]....
        /*0074*/ 	.word	0x00007440


	//   ....[6]....
        /*0078*/ 	.word	0x00007470


	//   ....[7]....
        /*007c*/ 	.word	0x00007480


	//   ....[8]....
        /*0080*/ 	.word	0x00008b40


	//   ....[9]....
        /*0084*/ 	.word	0x00008b80


	//   ....[10]....
        /*0088*/ 	.word	0x00008c30


	//   ....[11]....
        /*008c*/ 	.word	0x00008c50


	//----- nvinfo : EIATTR_VRC_CTA_INIT_COUNT
	.align		4
.L_1688:
        /*0090*/ 	.byte	0x02, 0x4a
	.zero		1
	.zero		1


	//----- nvinfo : EIATTR_EXIT_INSTR_OFFSETS
	.align		4
        /*0094*/ 	.byte	0x04, 0x1c
        /*0096*/ 	.short	(.L_1690 - .L_1689)


	//   ....[0]....
.L_1689:
        /*0098*/ 	.word	0x00000270


	//   ....[1]....
        /*009c*/ 	.word	0x00000a10


	//   ....[2]....
        /*00a0*/ 	.word	0x00000a40


	//   ....[3]....
        /*00a4*/ 	.word	0x00009520


	//----- nvinfo : EIATTR_CRS_STACK_SIZE
	.align		4
.L_1690:
        /*00a8*/ 	.byte	0x04, 0x1e
        /*00aa*/ 	.short	(.L_1692 - .L_1691)
.L_1691:
        /*00ac*/ 	.word	0x00000000


	//----- nvinfo : EIATTR_CBANK_PARAM_SIZE
	.align		4
.L_1692:
        /*00b0*/ 	.byte	0x03, 0x19
        /*00b2*/ 	.short	0x01d0


	//----- nvinfo : EIATTR_PARAM_CBANK
	.align		4
        /*00b4*/ 	.byte	0x04, 0x0a
        /*00b6*/ 	.short	(.L_1694 - .L_1693)
	.align		4
.L_1693:
        /*00b8*/ 	.word	index@(.nv.constant0._ZN5flash24flash_fwd_splitkv_kernelI23Flash_fwd_kernel_traitsILi64ELi64ELi128ELi4ELb0ELb0EN7cutlass10bfloat16_tE19Flash_kernel_traitsILi64ELi64ELi128ELi4ES3_EELb1ELb0ELb0ELb1ELb1ELb1ELb1ELb0EEEvNS_16Flash_fwd_paramsE)
        /*00bc*/ 	.short	0x0380
        /*00be*/ 	.short	0x01d0


	//----- nvinfo : EIATTR_SW_WAR
	.align		4
.L_1694:
        /*00c0*/ 	.byte	0x04, 0x36
        /*00c2*/ 	.short	(.L_1696 - .L_1695)
.L_1695:
        /*00c4*/ 	.word	0x00000008
.L_1696:


//--------------------- .nv.info._ZN5flash24flash_fwd_splitkv_kernelI23Flash_fwd_kernel_traitsILi64ELi64ELi128ELi4ELb0ELb0EN7cutlass10bfloat16_tE19Flash_kernel_traitsILi64ELi64ELi128ELi4ES3_EELb1ELb0ELb0ELb0ELb1ELb0ELb0ELb0EEEvNS_16Flash_fwd_paramsE --------------------------
	.section	.nv.info._ZN5flash24flash_fwd_splitkv_kernelI23Flash_fwd_kernel_traitsILi64ELi64ELi128ELi4ELb0ELb0EN7cutlass10bfloat16_tE19Flash_kernel_traitsILi64ELi64ELi128ELi4ES3_EELb1ELb0ELb0ELb0ELb1ELb0ELb0ELb0EEEvNS_16Flash_fwd_paramsE,"",@"SHT_CUDA_INFO"
	.sectionflags	@""
	.align	4


	//----- nvinfo : EIATTR_CUDA_API_VERSION
	.align		4
        /*0000*/ 	.byte	0x04, 0x37
        /*0002*/ 	.short	(.L_1698 - .L_1697)
.L_1697:
        /*0004*/ 	.word	0x00000082


	//----- nvinfo : EIATTR_KPARAM_INFO
	.align		4
.L_1698:
        /*0008*/ 	.byte	0x04, 0x17
        /*000a*/ 	.short	(.L_1700 - .L_1699)
.L_1699:
        /*000c*/ 	.word	0x00000000
        /*0010*/ 	.short	0x0000
        /*0012*/ 	.short	0x0000
        /*0014*/ 	.byte	0x00, 0xf0, 0x41, 0x07


	//----- nvinfo : EIATTR_SPARSE_MMA_MASK
	.align		4
.L_1700:
        /*0018*/ 	.byte	0x03, 0x50
        /*001a*/ 	.short	0x0000


	//----- nvinfo : EIATTR_MAXREG_COUNT
	.align		4
        /*001c*/ 	.byte	0x03, 0x1b
        /*001e*/ 	.short	0x00ff


	//----- nvinfo : EIATTR_NUM_BARRIERS
	.align		4
        /*0020*/ 	.byte	0x02, 0x4c
        /*0022*/ 	.byte	0x01
	.zero		1


	//----- nvinfo : EIATTR_MERCURY_ISA_VERSION
	.align		4
        /*0024*/ 	.byte	0x03, 0x5f
        /*0026*/ 	.short	0x0101


	//----- nvinfo : EIATTR_COOP_GROUP_MASK_REGIDS
	.align		4
        /*0028*/ 	.byte	0x04, 0x29
        /*002a*/ 	.short	(.L_1702 - .L_1701)


	//   ....[0]....
.L_1701:
        /*002c*/ 	.word	0xffffffff


	//   ....[1]....
        /*0030*/ 	.word	0xffffffff


	//   ....[2]....
        /*0034*/ 	.word	0xffffffff


	//   ....[3]....
        /*0038*/ 	.word	0xffffffff


	//   ....[4]....
        /*003c*/ 	.word	0xffffffff


	//   ....[5]....
        /*0040*/ 	.word	0xffffffff


	//   ....[6]....
        /*0044*/ 	.word	0xffffffff


	//   ....[7]....
        /*0048*/ 	.word	0xffffffff


	//   ....[8]....
        /*004c*/ 	.word	0xffffffff


	//   ....[9]....
        /*0050*/ 	.word	0xffffffff


	//   ....[10]....
        /*0054*/ 	.word	0xffffffff


	//   ....[11]....
        /*0058*/ 	.word	0xffffffff


	//   ....[12]....
        /*005c*/ 	.word	0xffffffff


	//   ....[13]....
        /*0060*/ 	.word	0xffffffff


	//   ....[14]....
        /*0064*/ 	.word	0xffffffff


	//   ....[15]....
        /*0068*/ 	.word	0xffffffff


	//----- nvinfo : EIATTR_COOP_GROUP_INSTR_OFFSETS
	.align		4
.L_1702:
        /*006c*/ 	.byte	0x04, 0x28
        /*006e*/ 	.short	(.L_1704 - .L_1703)


	//   ....[0]....
.L_1703:
        /*0070*/ 	.word	0x00003fa0


	//   ....[1]....
        /*0074*/ 	.word	0x00004100


	//   ....[2]....
        /*0078*/ 	.word	0x00004130


	//   ....[3]....
        /*007c*/ 	.word	0x00004190


	//   ....[4]....
        /*0080*/ 	.word	0x00007520


	//   ....[5]....
        /*0084*/ 	.word	0x00007530


	//   ....[6]....
        /*0088*/ 	.word	0x00007560


	//   ....[7]....
        /*008c*/ 	.word	0x00007570


	//   ....[8]....
        /*0090*/ 	.word	0x0000a290


	//   ....[9]....
        /*0094*/ 	.word	0x0000a2b0


	//   ....[10]....
        /*0098*/ 	.word	0x0000a2f0


	//   ....[11]....
        /*009c*/ 	.word	0x0000a300


	//   ....[12]....
        /*00a0*/ 	.word	0x0000ba10


	//   ....[13]....
        /*00a4*/ 	.word	0x0000ba50


	//   ....[14]....
        /*00a8*/ 	.word	0x0000bae0


	//   ....[15]....
        /*00ac*/ 	.word	0x0000baf0


	//----- nvinfo : EIATTR_VRC_CTA_INIT_COUNT
	.align		4
.L_1704:
        /*00b0*/ 	.byte	0x02, 0x4a
	.zero		1
	.zero		1


	//----- nvinfo : EIATTR_EXIT_INSTR_OFFSETS
	.align		4
        /*00b4*/ 	.byte	0x04, 0x1c
        /*00b6*/ 	.short	(.L_1706 - .L_1705)


	//   ....[0]....
.L_1705:
        /*00b8*/ 	.word	0x00000340


	//   ....[1]....
        /*00bc*/ 	.word	0x00000b00


	//   ....[2]....
        /*00c0*/ 	.word	0x00000b30


	//   ....[3]....
        /*00c4*/ 	.word	0x0000c790


	//   ....[4]....
        /*00c8*/ 	.word	0x0000c860


	//----- nvinfo : EIATTR_CRS_STACK_SIZE
	.align		4
.L_1706:
        /*00cc*/ 	.byte	0x04, 0x1e
        /*00ce*/ 	.short	(.L_1708 - .L_1707)
.L_1707:
        /*00d0*/ 	.word	0x00000000


	//----- nvinfo : EIATTR_CBANK_PARAM_SIZE
	.align		4
.L_1708:
        /*00d4*/ 	.byte	0x03, 0x19
        /*00d6*/ 	.short	0x01d0


	//----- nvinfo : EIATTR_PARAM_CBANK
	.align		4
        /*00d8*/ 	.byte	0x04, 0x0a
        /*00da*/ 	.short	(.L_1710 - .L_1709)
	.align		4
.L_1709:
        /*00dc*/ 	.word	index@(.nv.constant0._ZN5flash24flash_fwd_splitkv_kernelI23Flash_fwd_kernel_traitsILi64ELi64ELi128ELi4ELb0ELb0EN7cutlass10bfloat16_tE19Flash_kernel_traitsILi64ELi64ELi128ELi4ES3_EELb1ELb0ELb0ELb0ELb1ELb0ELb0ELb0EEEvNS_16Flash_fwd_paramsE)
        /*00e0*/ 	.short	0x0380
        /*00e2*/ 	.short	0x01d0


	//----- nvinfo : EIATTR_SW_WAR
	.align		4
.L_1710:
        /*00e4*/ 	.byte	0x04, 0x36
        /*00e6*/ 	.short	(.L_1712 - .L_1711)
.L_1711:
        /*00e8*/ 	.word	0x00000008
.L_1712:


//--------------------- .nv.info._ZN5flash24flash_fwd_splitkv_kernelI23Flash_fwd_kernel_traitsILi64ELi64ELi128ELi4ELb0ELb0EN7cutlass10bfloat16_tE19Flash_kernel_traitsILi64ELi64ELi128ELi4ES3_EELb1ELb0ELb0ELb0ELb1ELb1ELb0ELb0EEEvNS_16Flash_fwd_paramsE --------------------------
	.section	.nv.info._ZN5flash24flash_fwd_splitkv_kernelI23Flash_fwd_kernel_traitsILi64ELi64ELi128ELi4ELb0ELb0EN7cutlass10bfloat16_tE19Flash_kernel_traitsILi64ELi64ELi128ELi4ES3_EELb1ELb0ELb0ELb0ELb1ELb1ELb0ELb0EEEvNS_16Flash_fwd_paramsE,"",@"SHT_CUDA_INFO"
	.sectionflags	@""
	.align	4


	//----- nvinfo : EIATTR_CUDA_API_VERSION
	.align		4
        /*0000*/ 	.byte	0x04, 0x37
        /*0002*/ 	.short	(.L_1714 - .L_1713)
.L_1713:
        /*0004*/ 	.word	0x00000082


	//----- nvinfo : EIATTR_KPARAM_INFO
	.align		4
.L_1714:
        /*0008*/ 	.byte	0x04, 0x17
        /*000a*/ 	.short	(.L_1716 - .L_1715)
.L_1715:
        /*000c*/ 	.word	0x00000000
        /*0010*/ 	.short	0x0000
        /*0012*/ 	.short	0x0000
        /*0014*/ 	.byte	0x00, 0xf0, 0x41, 0x07


	//----- nvinfo : EIATTR_SPARSE_MMA_MASK
	.align		4
.L_1716:
        /*0018*/ 	.byte	0x03, 0x50
        /*001a*/ 	.short	0x0000


	//----- nvinfo : EIATTR_MAXREG_COUNT
	.align		4
        /*001c*/ 	.byte	0x03, 0x1b
        /*001e*/ 	.short	0x00ff


	//----- nvinfo : EIATTR_NUM_BARRIERS
	.align		4
        /*0020*/ 	.byte	0x02, 0x4c
        /*0022*/ 	.byte	0x01
	.zero		1


	//----- nvinfo : EIATTR_MERCURY_ISA_VERSION
	.align		4
        /*0024*/ 	.byte	0x03, 0x5f
        /*0026*/ 	.short	0x0101


	//----- nvinfo : EIATTR_COOP_GROUP_MASK_REGIDS
	.align		4
        /*0028*/ 	.byte	0x04, 0x29
        /*002a*/ 	.short	(.L_1718 - .L_1717)


	//   ....[0]....
.L_1717:
        /*002c*/ 	.word	0xffffffff


	//   ....[1]....
        /*0030*/ 	.word	0xffffffff


	//   ....[2]....
        /*0034*/ 	.word	0xffffffff


	//   ....[3]....
        /*0038*/ 	.word	0xffffffff


	//   ....[4]....
        /*003c*/ 	.word	0xffffffff


	//   ....[5]....
        /*0040*/ 	.word	0xffffffff


	//   ....[6]....
        /*0044*/ 	.word	0xffffffff


	//   ....[7]....
        /*0048*/ 	.word	0xffffffff


	//   ....[8]....
        /*004c*/ 	.word	0xffffffff


	//   ....[9]....
        /*0050*/ 	.word	0xffffffff


	//   ....[10]....
        /*0054*/ 	.word	0xffffffff


	//   ....[11]....
        /*0058*/ 	.word	0xffffffff


	//   ....[12]....
        /*005c*/ 	.word	0xffffffff


	//   ....[13]....
        /*0060*/ 	.word	0xffffffff


	//   ....[14]....
        /*0064*/ 	.word	0xffffffff


	//   ....[15]....
        /*0068*/ 	.word	0xffffffff


	//----- nvinfo : EIATTR_COOP_GROUP_INSTR_OFFSETS
	.align		4
.L_1718:
        /*006c*/ 	.byte	0x04, 0x28
        /*006e*/ 	.short	(.L_1720 - .L_1719)


	//   ....[0]....
.L_1719:
        /*0070*/ 	.word	0x000047f0


	//   ....[1]....
        /*0074*/ 	.word	0x00004900


	//   ....[2]....
        /*0078*/ 	.word	0x00004910


	//   ....[3]....
        /*007c*/ 	.word	0x000049b0


	//   ....[4]....
        /*0080*/ 	.word	0x000084f0


	//   ....[5]....
        /*0084*/ 	.word	0x00008500


	//   ....[6]....
        /*0088*/ 	.word	0x00008530


	//   ....[7]....
        /*008c*/ 	.word	0x00008540


	//   ....[8]....
        /*0090*/ 	.word	0x0000bae0


	//   ....[9]....
        /*0094*/ 	.word	0x0000bb00


	//   ....[10]....
        /*0098*/ 	.word	0x0000bb30


	//   ....[11]....
        /*009c*/ 	.word	0x0000bb40


	//   ....[12]....
        /*00a0*/ 	.word	0x0000d200


	//   ....[13]....
        /*00a4*/ 	.word	0x0000d240


	//   ....[14]....
        /*00a8*/ 	.word	0x0000d2d0


	//   ....[15]....
        /*00ac*/ 	.word	0x0000d2e0


	//----- nvinfo : EIATTR_VRC_CTA_INIT_COUNT
	.align		4
.L_1720:
        /*00b0*/ 	.byte	0x02, 0x4a
	.zero		1
	.zero		1


	//----- nvinfo : EIATTR_EXIT_INSTR_OFFSETS
	.align		4
        /*00b4*/ 	.byte	0x04, 0x1c
        /*00b6*/ 	.short	(.L_1722 - .L_1721)


	//   ....[0]....
.L_1721:
        /*00b8*/ 	.word	0x00000340


	//   ....[1]....
        /*00bc*/ 	.word	0x00000b00


	//   ....[2]....
        /*00c0*/ 	.word	0x00000b30


	//   ....[3]....
        /*00c4*/ 	.word	0x0000df80


	//   ....[4]....
        /*00c8*/ 	.word	0x0000e050


	//----- nvinfo : EIATTR_CRS_STACK_SIZE
	.align		4
.L_1722:
        /*00cc*/ 	.byte	0x04, 0x1e
        /*00ce*/ 	.short	(.L_1724 - .L_1723)
.L_1723:
        /*00d0*/ 	.word	0x00000000


	//----- nvinfo : EIATTR_CBANK_PARAM_SIZE
	.align		4
.L_1724:
        /*00d4*/ 	.byte	0x03, 0x19
        /*00d6*/ 	.short	0x01d0


	//----- nvinfo : EIATTR_PARAM_CBANK
	.align		4
        /*00d8*/ 	.byte	0x04, 0x0a
        /*00da*/ 	.short	(.L_1726 - .L_1725)
	.align		4
.L_1725:
        /*00dc*/ 	.word	index@(.nv.constant0._ZN5flash24flash_fwd_splitkv_kernelI23Flash_fwd_kernel_traitsILi64ELi64ELi128ELi4ELb0ELb0EN7cutlass10bfloat16_tE19Flash_kernel_traitsILi64ELi64ELi128ELi4ES3_EELb1ELb0ELb0ELb0ELb1ELb1ELb0ELb0EEEvNS_16Flash_fwd_paramsE)
        /*00e0*/ 	.short	0x0380
        /*00e2*/ 	.short	0x01d0


	//----- nvinfo : EIATTR_SW_WAR
	.align		4
.L_1726:
        /*00e4*/ 	.byte	0x04, 0x36
        /*00e6*/ 	.short	(.L_1728 - .L_1727)
.L_1727:
        /*00e8*/ 	.word	0x00000008
.L_1728:


//--------------------- .nv.info._ZN5flash24flash_fwd_splitkv_kernelI23Flash_fwd_kernel_traitsILi64ELi64ELi128ELi4ELb0ELb0EN7cutlass10bfloat16_tE19Flash_kernel_traitsILi64ELi64ELi128ELi4ES3_EELb1ELb0ELb1ELb0ELb0ELb0ELb0ELb0EEEvNS_16Flash_fwd_paramsE --------------------------
	.section	.nv.info._ZN5flash24flash_fwd_splitkv_kernelI23Flash_fwd_kernel_traitsILi64ELi64ELi128ELi4ELb0ELb0EN7cutlass10bfloat16_tE19Flash_kernel_traitsILi64ELi64ELi128ELi4ES3_EELb1ELb0ELb1ELb0ELb0ELb0ELb0ELb0EEEvNS_16Flash_fwd_paramsE,"",@"SHT_CUDA_INFO"
	.sectionflags	@""
	.align	4


	//----- nvinfo : EIATTR_CUDA_API_VERSION
	.align		4
        /*0000*/ 	.byte	0x04, 0x37
        /*0002*/ 	.short	(.L_1730 - .L_1729)
.L_1729:
        /*0004*/ 	.word	0x00000082


	//----- nvinfo : EIATTR_KPARAM_INFO
	.align		4
.L_1730:
        /*0008*/ 	.byte	0x04, 0x17
        /*000a*/ 	.short	(.L_1732 - .L_1731)
.L_1731:
        /*000c*/ 	.word	0x00000000
        /*0010*/ 	.short	0x0000
        /*0012*/ 	.short	0x0000
        /*0014*/ 	.byte	0x00, 0xf0, 0x41, 0x07


	//----- nvinfo : EIATTR_SPARSE_MMA_MASK
	.align		4
.L_1732:
        /*0018*/ 	.byte	0x03, 0x50
        /*001a*/ 	.short	0x0000


	//----- nvinfo : EIATTR_MAXREG_COUNT
	.align		4
        /*001c*/ 	.byte	0x03, 0x1b
        /*001e*/ 	.short	0x00ff


	//----- nvinfo : EIATTR_NUM_BARRIERS
	.align		4
        /*0020*/ 	.byte	0x02, 0x4c
        /*0022*/ 	.byte	0x01
	.zero		1


	//----- nvinfo : EIATTR_MERCURY_ISA_VERSION
	.align		4
        /*0024*/ 	.byte	0x03, 0x5f
        /*0026*/ 	.short	0x0101


	//----- nvinfo : EIATTR_COOP_GROUP_MASK_REGIDS
	.align		4
        /*0028*/ 	.byte	0x04, 0x29
        /*002a*/ 	.short	(.L_1734 - .L_1733)


	//   ....[0]....
.L_1733:
        /*002c*/ 	.word	0xffffffff


	//   ....[1]....
        /*0030*/ 	.word	0xffffffff


	//   ....[2]....
        /*0034*/ 	.word	0xffffffff


	//   ....[3]....
        /*0038*/ 	.word	0xffffffff


	//   ....[4]....
        /*003c*/ 	.word	0xffffffff


	//   ....[5]....
        /*0040*/ 	.word	0xffffffff


	//   ....[6]....
        /*0044*/ 	.word	0xffffffff


	//   ....[7]....
        /*0048*/ 	.word	0xffffffff


	//   ....[8]....
        /*004c*/ 	.word	0xffffffff


	//   ....[9]....
        /*0050*/ 	.word	0xffffffff


	//   ....[10]....
        /*0054*/ 	.word	0xffffffff


	//   ....[11]....
        /*0058*/ 	.word	0xffffffff


	//   ....[12]....
        /*005c*/ 	.word	0xffffffff


	//   ....[13]....
        /*0060*/ 	.word	0xffffffff


	//   ....[14]....
        /*0064*/ 	.word	0xffffffff


	//   ....[15]....
        /*0068*/ 	.word	0xffffffff


	//----- nvinfo : EIATTR_COOP_GROUP_INSTR_OFFSETS
	.align		4
.L_1734:
        /*006c*/ 	.byte	0x04, 0x28
        /*006e*/ 	.short	(.L_1736 - .L_1735)


	//   ....[0]....
.L_1735:
        /*0070*/ 	.word	0x000054f0


	//   ....[1]....
        /*0074*/ 	.word	0x00005520


	//   ....[2]....
        /*0078*/ 	.word	0x000055b0


	//   ....[3]....
        /*007c*/ 	.word	0x00005630


	//   ....[4]....
        /*0080*/ 	.word	0x000093f0


	//   ....[5]....
        /*0084*/ 	.word	0x00009400


	//   ....[6]....
        /*0088*/ 	.word	0x00009430


	//   ....[7]....
        /*008c*/ 	.word	0x00009440


	//   ....[8]....
        /*0090*/ 	.word	0x0000cdc0


	//   ....[9]....
        /*0094*/ 	.word	0x0000cdf0


	//   ....[10]....
        /*0098*/ 	.word	0x0000ce20


	//   ....[11]....
        /*009c*/ 	.word	0x0000ce30


	//   ....[12]....
        /*00a0*/ 	.word	0x0000e560


	//   ....[13]....
        /*00a4*/ 	.word	0x0000e5a0


	//   ....[14]....
        /*00a8*/ 	.word	0x0000e610


	//   ....[15]....
        /*00ac*/ 	.word	0x0000e620


	//----- nvinfo : EIATTR_VRC_CTA_INIT_COUNT
	.align		4
.L_1736:
        /*00b0*/ 	.byte	0x02, 0x4a
	.zero		1
	.zero		1


	//----- nvinfo : EIATTR_EXIT_INSTR_OFFSETS
	.align		4
        /*00b4*/ 	.byte	0x04, 0x1c
        /*00b6*/ 	.short	(.L_1738 - .L_1737)


	//   ....[0]....
.L_1737:
        /*00b8*/ 	.word	0x00000340


	//   ....[1]....
        /*00bc*/ 	.word	0x00000b20


	//   ....[2]....
        /*00c0*/ 	.word	0x00000b50


	//   ....[3]....
        /*00c4*/ 	.word	0x0000f2e0


	//   ....[4]....
        /*00c8*/ 	.word	0x0000f3b0


	//----- nvinfo : EIATTR_CRS_STACK_SIZE
	.align		4
.L_1738:
        /*00cc*/ 	.byte	0x04, 0x1e
        /*00ce*/ 	.short	(.L_1740 - .L_1739)
.L_1739:
        /*00d0*/ 	.word	0x00000000


	//----- nvinfo : EIATTR_CBANK_PARAM_SIZE
	.align		4
.L_1740:
        /*00d4*/ 	.byte	0x03, 0x19
        /*00d6*/ 	.short	0x01d0


	//----- nvinfo : EIATTR_PARAM_CBANK
	.align		4
        /*00d8*/ 	.byte	0x04, 0x0a
        /*00da*/ 	.short	(.L_1742 - .L_1741)
	.align		4
.L_1741:
        /*00dc*/ 	.word	index@(.nv.constant0._ZN5flash24flash_fwd_splitkv_kernelI23Flash_fwd_kernel_traitsILi64ELi64ELi128ELi4ELb0ELb0EN7cutlass10bfloat16_tE19Flash_kernel_traitsILi64ELi64ELi128ELi4ES3_EELb1ELb0ELb1ELb0ELb0ELb0ELb0ELb0EEEvNS_16Flash_fwd_paramsE)
        /*00e0*/ 	.short	0x0380
        /*00e2*/ 	.short	0x01d0


	//----- nvinfo : EIATTR_SW_WAR
	.align		4
.L_1742:
        /*00e4*/ 	.byte	0x04, 0x36
        /*00e6*/ 	.short	(.L_1744 - .L_1743)
.L_1743:
        /*00e8*/ 	.word	0x00000008
.L_1744:


//--------------------- .nv.info._ZN5flash24flash_fwd_splitkv_kernelI23Flash_fwd_kernel_traitsILi64ELi64ELi128ELi4ELb0ELb0EN7cutlass10bfloat16_tE19Flash_kernel_traitsILi64ELi64ELi128ELi4ES3_EELb1ELb0ELb1ELb0ELb0ELb1ELb0ELb0EEEvNS_16Flash_fwd_paramsE --------------------------
	.section	.nv.info._ZN5flash24flash_fwd_splitkv_kernelI23Flash_fwd_kernel_traitsILi64ELi64ELi128ELi4ELb0ELb0EN7cutlass10bfloat16_tE19Flash_kernel_traitsILi64ELi64ELi128ELi4ES3_EELb1ELb0ELb1ELb0ELb0ELb1ELb0ELb0EEEvNS_16Flash_fwd_paramsE,"",@"SHT_CUDA_INFO"
	.sectionflags	@""
	.align	4


	//----- nvinfo : EIATTR_CUDA_API_VERSION
	.align		4
        /*0000*/ 	.byte	0x04, 0x37
        /*0002*/ 	.short	(.L_1746 - .L_1745)
.L_1745:
        /*0004*/ 	.word	0x00000082


	//----- nvinfo : EIATTR_KPARAM_INFO
	.align		4
.L_1746:
        /*0008*/ 	.byte	0x04, 0x17
        /*000a*/ 	.short	(.L_1748 - .L_1747)
.L_1747:
        /*000c*/ 	.word	0x00000000
        /*0010*/ 	.short	0x0000
        /*0012*/ 	.short	0x0000
        /*0014*/ 	.byte	0x00, 0xf0, 0x41, 0x07


	//----- nvinfo : EIATTR_SPARSE_MMA_MASK
	.align		4
.L_1748:
        /*0018*/ 	.byte	0x03, 0x50
        /*001a*/ 	.short	0x0000


	//----- nvinfo : EIATTR_MAXREG_COUNT
	.align		4
        /*001c*/ 	.byte	0x03, 0x1b
        /*001e*/ 	.short	0x00ff


	//----- nvinfo : EIATTR_NUM_BARRIERS
	.align		4
        /*0020*/ 	.byte	0x02, 0x4c
        /*0022*/ 	.byte	0x01
	.zero		1


	//----- nvinfo : EIATTR_MERCURY_ISA_VERSION
	.align		4
        /*0024*/ 	.byte	0x03, 0x5f
        /*0026*/ 	.short	0x0101


	//----- nvinfo : EIATTR_COOP_GROUP_MASK_REGIDS
	.align		4
        /*0028*/ 	.byte	0x04, 0x29
        /*002a*/ 	.short	(.L_1750 - .L_1749)


	//   ....[0]....
.L_1749:
        /*002c*/ 	.word	0xffffffff


	//   ....[1]....
        /*0030*/ 	.word	0xffffffff


	//   ....[2]....
        /*0034*/ 	.word	0xffffffff


	//   ....[3]....
        /*0038*/ 	.word	0xffffffff


	//   ....[4]....
        /*003c*/ 	.word	0xffffffff


	//   ....[5]....
        /*0040*/ 	.word	0xffffffff


	//   ....[6]....
        /*0044*/ 	.word	0xffffffff


	//   ....[7]....
        /*0048*/ 	.word	0xffffffff


	//   ....[8]....
        /*004c*/ 	.word	0xffffffff


	//   ....[9]....
        /*0050*/ 	.word	0xffffffff


	//   ....[10]....
        /*0054*/ 	.word	0xffffffff


	//   ....[11]....
        /*0058*/ 	.word	0xffffffff


	//   ....[12]....
        /*005c*/ 	.word	0xffffffff


	//   ....[13]....
        /*0060*/ 	.word	0xffffffff


	//   ....[14]....
        /*0064*/ 	.word	0xffffffff


	//   ....[15]....
        /*0068*/ 	.word	0xffffffff


	//----- nvinfo : EIATTR_COOP_GROUP_INSTR_OFFSETS
	.align		4
.L_1750:
        /*006c*/ 	.byte	0x04, 0x28
        /*006e*/ 	.short	(.L_1752 - .L_1751)


	//   ....[0]....
.L_1751:
        /*0070*/ 	.word	0x00005d20


	//   ....[1]....
        /*0074*/ 	.word	0x00005d50


	//   ....[2]....
        /*0078*/ 	.word	0x00005de0


	//   ....[3]....
        /*007c*/ 	.word	0x00005e00


	//   ....[4]....
        /*0080*/ 	.word	0x0000a3e0


	//   ....[5]....
        /*0084*/ 	.word	0x0000a3f0


	//   ....[6]....
        /*0088*/ 	.word	0x0000a420


	//   ....[7]....
        /*008c*/ 	.word	0x0000a430


	//   ....[8]....
        /*0090*/ 	.word	0x0000e650


	//   ....[9]....
        /*0094*/ 	.word	0x0000e690


	//   ....[10]....
        /*0098*/ 	.word	0x0000e6c0


	//   ....[11]....
        /*009c*/ 	.word	0x0000e6d0


	//   ....[12]....
        /*00a0*/ 	.word	0x0000fdb0


	//   ....[13]....
        /*00a4*/ 	.word	0x0000fdf0


	//   ....[14]....
        /*00a8*/ 	.word	0x0000fe60


	//   ....[15]....
        /*00ac*/ 	.word	0x0000fe70


	//----- nvinfo : EIATTR_VRC_CTA_INIT_COUNT
	.align		4
.L_1752:
        /*00b0*/ 	.byte	0x02, 0x4a
	.zero		1
	.zero		1


	//----- nvinfo : EIATTR_EXIT_INSTR_OFFSETS
	.align		4
        /*00b4*/ 	.byte	0x04, 0x1c
        /*00b6*/ 	.short	(.L_1754 - .L_1753)


	//   ....[0]....
.L_1753:
        /*00b8*/ 	.word	0x00000340


	//   ....[1]....
        /*00bc*/ 	.word	0x00000b20


	//   ....[2]....
        /*00c0*/ 	.word	0x00000b50


	//   ....[3]....
        /*00c4*/ 	.word	0x00010b20


	//   ....[4]....
        /*00c8*/ 	.word	0x00010bf0


	//----- nvinfo : EIATTR_CRS_STACK_SIZE
	.align		4
.L_1754:
        /*00cc*/ 	.byte	0x04, 0x1e
        /*00ce*/ 	.short	(.L_1756 - .L_1755)
.L_1755:
        /*00d0*/ 	.word	0x00000000


	//----- nvinfo : EIATTR_CBANK_PARAM_SIZE
	.align		4
.L_1756:
        /*00d4*/ 	.byte	0x03, 0x19
        /*00d6*/ 	.short	0x01d0


	//----- nvinfo : EIATTR_PARAM_CBANK
	.align		4
        /*00d8*/ 	.byte	0x04, 0x0a
        /*00da*/ 	.short	(.L_1758 - .L_1757)
	.align		4
.L_1757:
        /*00dc*/ 	.word	index@(.nv.constant0._ZN5flash24flash_fwd_splitkv_kernelI23Flash_fwd_kernel_traitsILi64ELi64ELi128ELi4ELb0ELb0EN7cutlass10bfloat16_tE19Flash_kernel_traitsILi64ELi64ELi128ELi4ES3_EELb1ELb0ELb1ELb0ELb0ELb1ELb0ELb0EEEvNS_16Flash_fwd_paramsE)
        /*00e0*/ 	.short	0x0380
        /*00e2*/ 	.short	0x01d0


	//----- nvinfo : EIATTR_SW_WAR
	.align		4
.L_1758:
        /*00e4*/ 	.byte	0x04, 0x36
        /*00e6*/ 	.short	(.L_1760 - .L_1759)
.L_1759:
        /*00e8*/ 	.word	0x00000008
.L_1760:


//--------------------- .nv.info._ZN5flash24flash_fwd_splitkv_kernelI23Flash_fwd_kernel_traitsILi64ELi64ELi128ELi4ELb0ELb0EN7cutlass10bfloat16_tE19Flash_kernel_traitsILi64ELi64ELi128ELi4ES3_EELb1ELb0ELb0ELb0ELb1ELb0ELb0ELb1EEEvNS_16Flash_fwd_paramsE --------------------------
	.section	.nv.info._ZN5flash24flash_fwd_splitkv_kernelI23Flash_fwd_kernel_traitsILi64ELi64ELi128ELi4ELb0ELb0EN7cutlass10bfloat16_tE19Flash_kernel_traitsILi64ELi64ELi128ELi4ES3_EELb1ELb0ELb0ELb0ELb1ELb0ELb0ELb1EEEvNS_16Flash_fwd_paramsE,"",@"SHT_CUDA_INFO"
	.sectionflags	@""
	.align	4


	//----- nvinfo : EIATTR_CUDA_API_VERSION
	.align		4
        /*0000*/ 	.byte	0x04, 0x37
        /*0002*/ 	.short	(.L_1762 - .L_1761)
.L_1761:
        /*0004*/ 	.word	0x00000082


	//----- nvinfo : EIATTR_KPARAM_INFO
	.align		4
.L_1762:
        /*0008*/ 	.byte	0x04, 0x17
        /*000a*/ 	.short	(.L_1764 - .L_1763)
.L_1763:
        /*000c*/ 	.word	0x00000000
        /*0010*/ 	.short	0x0000
        /*0012*/ 	.short	0x0000
        /*0014*/ 	.byte	0x00, 0xf0, 0x41, 0x07


	//----- nvinfo : EIATTR_SPARSE_MMA_MASK
	.align		4
.L_1764:
        /*0018*/ 	.byte	0x03, 0x50
        /*001a*/ 	.short	0x0000


	//----- nvinfo : EIATTR_MAXREG_COUNT
	.align		4
        /*001c*/ 	.byte	0x03, 0x1b
        /*001e*/ 	.short	0x00ff


	//----- nvinfo : EIATTR_NUM_BARRIERS
	.align		4
        /*0020*/ 	.byte	0x02, 0x4c
        /*0022*/ 	.byte	0x01
	.zero		1


	//----- nvinfo : EIATTR_MERCURY_ISA_VERSION
	.align		4
        /*0024*/ 	.byte	0x03, 0x5f
        /*0026*/ 	.short	0x0101


	//----- nvinfo : EIATTR_COOP_GROUP_MASK_REGIDS
	.align		4
        /*0028*/ 	.byte	0x04, 0x29
        /*002a*/ 	.short	(.L_1766 - .L_1765)


	//   ....[0]....
.L_1765:
        /*002c*/ 	.word	0xffffffff


	//   ....[1]....
        /*0030*/ 	.word	0xffffffff


	//   ....[2]....
        /*0034*/ 	.word	0xffffffff


	//   ....[3]....
        /*0038*/ 	.word	0xffffffff


	//   ....[4]....
        /*003c*/ 	.word	0xffffffff


	//   ....[5]....
        /*0040*/ 	.word	0xffffffff


	//   ....[6]....
        /*0044*/ 	.word	0xffffffff


	//   ....[7]....
        /*0048*/ 	.word	0xffffffff


	//   ....[8]....
        /*004c*/ 	.word	0xffffffff


	//   ....[9]....
        /*0050*/ 	.word	0xffffffff


	//   ....[10]....
        /*0054*/ 	.word	0xffffffff


	//   ....[11]....
        /*0058*/ 	.word	0xffffffff


	//   ....[12]....
        /*005c*/ 	.word	0xffffffff


	//   ....[13]....
        /*0060*/ 	.word	0xffffffff


	//   ....[14]....
        /*0064*/ 	.word	0xffffffff


	//   ....[15]....
        /*0068*/ 	.word	0xffffffff


	//----- nvinfo : EIATTR_COOP_GROUP_INSTR_OFFSETS
	.align		4
.L_1766:
        /*006c*/ 	.byte	0x04, 0x28
        /*006e*/ 	.short	(.L_1768 - .L_1767)


	//   ....[0]....
.L_1767:
        /*0070*/ 	.word	0x0000cdb0


	//   ....[1]....
        /*0074*/ 	.word	0x0000cf00


	//   ....[2]....
        /*0078*/ 	.word	0x0000cf20


	//   ....[3]....
        /*007c*/ 	.word	0x0000cfc0


	//   ....[4]....
        /*0080*/ 	.word	0x000105d0


	//   ....[5]....
        /*0084*/ 	.word	0x000105e0


	//   ....[6]....
        /*0088*/ 	.word	0x00010610


	//   ....[7]....
        /*008c*/ 	.word	0x00010620


	//   ....[8]....
        /*0090*/ 	.word	0x00013330


	//   ....[9]....
        /*0094*/ 	.word	0x00013350


	//   ....[10]....
        /*0098*/ 	.word	0x00013390


	//   ....[11]....
        /*009c*/ 	.word	0x000133a0


	//   ....[12]....
        /*00a0*/ 	.word	0x00014ab0


	//   ....[13]....
        /*00a4*/ 	.word	0x00014af0


	//   ....[14]....
        /*00a8*/ 	.word	0x00014c40


	//   ....[15]....
        /*00ac*/ 	.word	0x00014c70


	//----- nvinfo : EIATTR_VRC_CTA_INIT_COUNT
	.align		4
.L_1768:
        /*00b0*/ 	.byte	0x02, 0x4a
	.zero		1
	.zero		1


	//----- nvinfo : EIATTR_EXIT_INSTR_OFFSETS
	.align		4
        /*00b4*/ 	.byte	0x04, 0x1c
        /*00b6*/ 	.short	(.L_1770 - .L_1769)


	//   ....[0]....
.L_1769:
        /*00b8*/ 	.word	0x00000340


	//   ....[1]....
        /*00bc*/ 	.word	0x00000b10


	//   ....[2]....
        /*00c0*/ 	.word	0x00000b40


	//   ....[3]....
        /*00c4*/ 	.word	0x00015820


	//   ....[4]....
        /*00c8*/ 	.word	0x000158f0


	//----- nvinfo : EIATTR_CRS_STACK_SIZE
	.align		4
.L_1770:
        /*00cc*/ 	.byte	0x04, 0x1e
        /*00ce*/ 	.short	(.L_1772 - .L_1771)
.L_1771:
        /*00d0*/ 	.word	0x00000000


	//----- nvinfo : EIATTR_CBANK_PARAM_SIZE
	.align		4
.L_1772:
        /*00d4*/ 	.byte	0x03, 0x19
        /*00d6*/ 	.short	0x01d0


	//----- nvinfo : EIATTR_PARAM_CBANK
	.align		4
        /*00d8*/ 	.byte	0x04, 0x0a
        /*00da*/ 	.short	(.L_1774 - .L_1773)
	.align		4
.L_1773:
        /*00dc*/ 	.word	index@(.nv.constant0._ZN5flash24flash_fwd_splitkv_kernelI23Flash_fwd_kernel_traitsILi64ELi64ELi128ELi4ELb0ELb0EN7cutlass10bfloat16_tE19Flash_kernel_traitsILi64ELi64ELi128ELi4ES3_EELb1ELb0ELb0ELb0ELb1ELb0ELb0ELb1EEEvNS_16Flash_fwd_paramsE)
        /*00e0*/ 	.short	0x0380
        /*00e2*/ 	.short	0x01d0


	//----- nvinfo : EIATTR_SW_WAR
	.align		4
.L_1774:
        /*00e4*/ 	.byte	0x04, 0x36
        /*00e6*/ 	.short	(.L_1776 - .L_1775)
.L_1775:
        /*00e8*/ 	.word	0x00000008
.L_1776:


//--------------------- .nv.info._ZN5flash24flash_fwd_splitkv_kernelI23Flash_fwd_kernel_traitsILi64ELi64ELi128ELi4ELb0ELb0EN7cutlass10bfloat16_tE19Flash_kernel_traitsILi64ELi64ELi128ELi4ES3_EELb1ELb0ELb0ELb0ELb1ELb1ELb0ELb1EEEvNS_16Flash_fwd_paramsE --------------------------
	.section	.nv.info._ZN5flash24flash_fwd_splitkv_kernelI23Flash_fwd_kernel_traitsILi64ELi64ELi128ELi4ELb0ELb0EN7cutlass10bfloat16_tE19Flash_kernel_traitsILi64ELi64ELi128ELi4ES3_EELb1ELb0ELb0ELb0ELb1ELb1ELb0ELb1EEEvNS_16Flash_fwd_paramsE,"",@"SHT_CUDA_INFO"
	.sectionflags	@""
	.align	4


	//----- nvinfo : EIATTR_CUDA_API_VERSION
	.align		4
        /*0000*/ 	.byte	0x04, 0x37
        /*0002*/ 	.short	(.L_1778 - .L_1777)
.L_1777:
        /*0004*/ 	.word	0x00000082


	//----- nvinfo : EIATTR_KPARAM_INFO
	.align		4
.L_1778:
        /*0008*/ 	.byte	0x04, 0x17
        /*000a*/ 	.short	(.L_1780 - .L_1779)
.L_1779:
        /*000c*/ 	.word	0x00000000
        /*0010*/ 	.short	0x0000
        /*0012*/ 	.short	0x0000
        /*0014*/ 	.byte	0x00, 0xf0, 0x41, 0x07


	//----- nvinfo : EIATTR_SPARSE_MMA_MASK
	.align		4
.L_1780:
        /*0018*/ 	.byte	0x03, 0x50
        /*001a*/ 	.short	0x0000


	//----- nvinfo : EIATTR_MAXREG_COUNT
	.align		4
        /*001c*/ 	.byte	0x03, 0x1b
        /*001e*/ 	.short	0x00ff


	//----- nvinfo : EIATTR_NUM_BARRIERS
	.align		4
        /*0020*/ 	.byte	0x02, 0x4c
        /*0022*/ 	.byte	0x01
	.zero		1


	//----- nvinfo : EIATTR_MERCURY_ISA_VERSION
	.align		4
        /*0024*/ 	.byte	0x03, 0x5f
        /*0026*/ 	.short	0x0101


	//----- nvinfo : EIATTR_COOP_GROUP_MASK_REGIDS
	.align		4
        /*0028*/ 	.byte	0x04, 0x29
        /*002a*/ 	.short	(.L_1782 - .L_1781)


	//   ....[0]....
.L_1781:
        /*002c*/ 	.word	0xffffffff


	//   ....[1]....
        /*0030*/ 	.word	0xffffffff


	//   ....[2]....
        /*0034*/ 	.word	0xffffffff


	//   ....[3]....
        /*0038*/ 	.word	0xffffffff


	//   ....[4]....
        /*003c*/ 	.word	0xffffffff


	//   ....[5]....
        /*0040*/ 	.word	0xffffffff


	//   ....[6]....
        /*0044*/ 	.word	0xffffffff


	//   ....[7]....
        /*0048*/ 	.word	0xffffffff


	//   ....[8]....
        /*004c*/ 	.word	0xffffffff


	//   ....[9]....
        /*0050*/ 	.word	0xffffffff


	//   ....[10]....
        /*0054*/ 	.word	0xffffffff


	//   ....[11]....
        /*0058*/ 	.word	0xffffffff


	//   ....[12]....
        /*005c*/ 	.word	0xffffffff


	//   ....[13]....
        /*0060*/ 	.word	0xffffffff


	//   ....[14]....
        /*0064*/ 	.word	0xffffffff


	//   ....[15]....
        /*0068*/ 	.word	0xffffffff


	//----- nvinfo : EIATTR_COOP_GROUP_INSTR_OFFSETS
	.align		4
.L_1782:
        /*006c*/ 	.byte	0x04, 0x28
        /*006e*/ 	.short	(.L_1784 - .L_1783)


	//   ....[0]....
.L_1783:
        /*0070*/ 	.word	0x0000d5d0


	//   ....[1]....
        /*0074*/ 	.word	0x0000d740


	//   ....[2]....
        /*0078*/ 	.word	0x0000d760


	//   ....[3]....
        /*007c*/ 	.word	0x0000d800


	//   ....[4]....
        /*0080*/ 	.word	0x000115c0


	//   ....[5]....
        /*0084*/ 	.word	0x000115e0


	//   ....[6]....
        /*0088*/ 	.word	0x00011610


	//   ....[7]....
        /*008c*/ 	.word	0x00011620


	//   ....[8]....
        /*0090*/ 	.word	0x00014bd0


	//   ....[9]....
        /*0094*/ 	.word	0x00014bf0


	//   ....[10]....
        /*0098*/ 	.word	0x00014c20


	//   ....[11]....
        /*009c*/ 	.word	0x00014c30


	//   ....[12]....
        /*00a0*/ 	.word	0x000162f0


	//   ....[13]....
        /*00a4*/ 	.word	0x00016330


	//   ....[14]....
        /*00a8*/ 	.word	0x00016460


	//   ....[15]....
        /*00ac*/ 	.word	0x00016490


	//----- nvinfo : EIATTR_VRC_CTA_INIT_COUNT
	.align		4
.L_1784:
        /*00b0*/ 	.byte	0x02, 0x4a
	.zero		1
	.zero		1


	//----- nvinfo : EIATTR_EXIT_INSTR_OFFSETS
	.align		4
        /*00b4*/ 	.byte	0x04, 0x1c
        /*00b6*/ 	.short	(.L_1786 - .L_1785)


	//   ....[0]....
.L_1785:
        /*00b8*/ 	.word	0x00000340


	//   ....[1]....
        /*00bc*/ 	.word	0x00000b10


	//   ....[2]....
        /*00c0*/ 	.word	0x00000b40


	//   ....[3]....
        /*00c4*/ 	.word	0x00017060


	//   ....[4]....
        /*00c8*/ 	.word	0x00017130


	//----- nvinfo : EIATTR_CRS_STACK_SIZE
	.align		4
.L_1786:
        /*00cc*/ 	.byte	0x04, 0x1e
        /*00ce*/ 	.short	(.L_1788 - .L_1787)
.L_1787:
        /*00d0*/ 	.word	0x00000000


	//----- nvinfo : EIATTR_CBANK_PARAM_SIZE
	.align		4
.L_1788:
        /*00d4*/ 	.byte	0x03, 0x19
        /*00d6*/ 	.short	0x01d0


	//----- nvinfo : EIATTR_PARAM_CBANK
	.align		4
        /*00d8*/ 	.byte	0x04, 0x0a
        /*00da*/ 	.short	(.L_1790 - .L_1789)
	.align		4
.L_1789:
        /*00dc*/ 	.word	index@(.nv.constant0._ZN5flash24flash_fwd_splitkv_kernelI23Flash_fwd_kernel_traitsILi64ELi64ELi128ELi4ELb0ELb0EN7cutlass10bfloat16_tE19Flash_kernel_traitsILi64ELi64ELi128ELi4ES3_EELb1ELb0ELb0ELb0ELb1ELb1ELb0ELb1EEEvNS_16Flash_fwd_paramsE)
        /*00e0*/ 	.short	0x0380
        /*00e2*/ 	.short	0x01d0


	//----- nvinfo : EIATTR_SW_WAR
	.align		4
.L_1790:
        /*00e4*/ 	.byte	0x04, 0x36
        /*00e6*/ 	.short	(.L_1792 - .L_1791)
.L_1791:
        /*00e8*/ 	.word	0x00000008
.L_1792:


//--------------------- .nv.info._ZN5flash24flash_fwd_splitkv_kernelI23Flash_fwd_kernel_traitsILi64ELi64ELi128ELi4ELb0ELb0EN7cutlass10bfloat16_tE19Flash_kernel_traitsILi64ELi64ELi128ELi4ES3_EELb1ELb0ELb1ELb0ELb0ELb0ELb0ELb1EEEvNS_16Flash_fwd_paramsE --------------------------
	.section	.nv.info._ZN5flash24flash_fwd_splitkv_kernelI23Flash_fwd_kernel_traitsILi64ELi64ELi128ELi4ELb0ELb0EN7cutlass10bfloat16_tE19Flash_kernel_traitsILi64ELi64ELi128ELi4ES3_EELb1ELb0ELb1ELb0ELb0ELb0ELb0ELb1EEEvNS_16Flash_fwd_paramsE,"",@"SHT_CUDA_INFO"
	.sectionflags	@""
	.align	4


	//----- nvinfo : EIATTR_CUDA_API_VERSION
	.align		4
        /*0000*/ 	.byte	0x04, 0x37
        /*0002*/ 	.short	(.L_1794 - .L_1793)
.L_1793:
        /*0004*/ 	.word	0x00000082


	//----- nvinfo : EIATTR_KPARAM_INFO
	.align		4
.L_1794:
        /*0008*/ 	.byte	0x04, 0x17
        /*000a*/ 	.short	(.L_1796 - .L_1795)
.L_1795:
        /*000c*/ 	.word	0x00000000
        /*0010*/ 	.short	0x0000
        /*0012*/ 	.short	0x0000
        /*0014*/ 	.byte	0x00, 0xf0, 0x41, 0x07


	//----- nvinfo : EIATTR_SPARSE_MMA_MASK
	.align		4
.L_1796:
        /*0018*/ 	.byte	0x03, 0x50
        /*001a*/ 	.short	0x0000


	//----- nvinfo : EIATTR_MAXREG_COUNT
	.align		4
        /*001c*/ 	.byte	0x03, 0x1b
        /*001e*/ 	.short	0x00ff


	//----- nvinfo : EIATTR_NUM_BARRIERS
	.align		4
        /*0020*/ 	.byte	0x02, 0x4c
        /*0022*/ 	.byte	0x01
	.zero		1


	//----- nvinfo : EIATTR_MERCURY_ISA_VERSION
	.align		4
        /*0024*/ 	.byte	0x03, 0x5f
        /*0026*/ 	.short	0x0101


	//----- nvinfo : EIATTR_COOP_GROUP_MASK_REGIDS
	.align		4
        /*0028*/ 	.byte	0x04, 0x29
        /*002a*/ 	.short	(.L_1798 - .L_1797)


	//   ....[0]....
.L_1797:
        /*002c*/ 	.word	0xffffffff


	//   ....[1]....
        /*0030*/ 	.word	0xffffffff


	//   ....[2]....
        /*0034*/ 	.word	0xffffffff


	//   ....[3]....
        /*0038*/ 	.word	0xffffffff


	//   ....[4]....
        /*003c*/ 	.word	0xffffffff


	//   ....[5]....
        /*0040*/ 	.word	0xffffffff


	//   ....[6]....
        /*0044*/ 	.word	0xffffffff


	//   ....[7]....
        /*0048*/ 	.word	0xffffffff


	//   ....[8]....
        /*004c*/ 	.word	0xffffffff


	//   ....[9]....
        /*0050*/ 	.word	0xffffffff


	//   ....[10]....
        /*0054*/ 	.word	0xffffffff


	//   ....[11]....
        /*0058*/ 	.word	0xffffffff


	//   ....[12]....
        /*005c*/ 	.word	0xffffffff


	//   ....[13]....
        /*0060*/ 	.word	0xffffffff


	//   ....[14]....
        /*0064*/ 	.word	0xffffffff


	//   ....[15]....
        /*0068*/ 	.word	0xffffffff


	//----- nvinfo : EIATTR_COOP_GROUP_INSTR_OFFSETS
	.align		4
.L_1798:
        /*006c*/ 	.byte	0x04, 0x28
        /*006e*/ 	.short	(.L_1800 - .L_1799)


	//   ....[0]....
.L_1799:
        /*0070*/ 	.word	0x0000e820


	//   ....[1]....
        /*0074*/ 	.word	0x0000e850


	//   ....[2]....
        /*0078*/ 	.word	0x0000e8f0


	//   ....[3]....
        /*007c*/ 	.word	0x0000e900


	//   ....[4]....
        /*0080*/ 	.word	0x00012850


	//   ....[5]....
        /*0084*/ 	.word	0x00012870


	//   ....[6]....
        /*0088*/ 	.word	0x000128a0


	//   ....[7]....
        /*008c*/ 	.word	0x000128b0


	//   ....[8]....
        /*0090*/ 	.word	0x000161c0


	//   ....[9]....
        /*0094*/ 	.word	0x00016230


	//   ....[10]....
        /*0098*/ 	.word	0x00016260


	//   ....[11]....
        /*009c*/ 	.word	0x00016270


	//   ....[12]....
        /*00a0*/ 	.word	0x000179a0


	//   ....[13]....
        /*00a4*/ 	.word	0x000179e0


	//   ....[14]....
        /*00a8*/ 	.word	0x00017b00


	//   ....[15]....
        /*00ac*/ 	.word	0x00017b30


	//----- nvinfo : EIATTR_VRC_CTA_INIT_COUNT
	.align		4
.L_1800:
        /*00b0*/ 	.byte	0x02, 0x4a
	.zero		1
	.zero		1


	//----- nvinfo : EIATTR_EXIT_INSTR_OFFSETS
	.align		4
        /*00b4*/ 	.byte	0x04, 0x1c
        /*00b6*/ 	.short	(.L_1802 - .L_1801)


	//   ....[0]....
.L_1801:
        /*00b8*/ 	.word	0x00000340


	//   ....[1]....
        /*00bc*/ 	.word	0x00000b40


	//   ....[2]....
        /*00c0*/ 	.word	0x00000b70


	//   ....[3]....
        /*00c4*/ 	.word	0x000186f0


	//   ....[4]....
        /*00c8*/ 	.word	0x000187c0


	//----- nvinfo : EIATTR_CRS_STACK_SIZE
	.align		4
.L_1802:
        /*00cc*/ 	.byte	0x04, 0x1e
        /*00ce*/ 	.short	(.L_1804 - .L_1803)
.L_1803:
        /*00d0*/ 	.word	0x00000000


	//----- nvinfo : EIATTR_CBANK_PARAM_SIZE
	.align		4
.L_1804:
        /*00d4*/ 	.byte	0x03, 0x19
        /*00d6*/ 	.short	0x01d0


	//----- nvinfo : EIATTR_PARAM_CBANK
	.align		4
        /*00d8*/ 	.byte	0x04, 0x0a
        /*00da*/ 	.short	(.L_1806 - .L_1805)
	.align		4
.L_1805:
        /*00dc*/ 	.word	index@(.nv.constant0._ZN5flash24flash_fwd_splitkv_kernelI23Flash_fwd_kernel_traitsILi64ELi64ELi128ELi4ELb0ELb0EN7cutlass10bfloat16_tE19Flash_kernel_traitsILi64ELi64ELi128ELi4ES3_EELb1ELb0ELb1ELb0ELb0ELb0ELb0ELb1EEEvNS_16Flash_fwd_paramsE)
        /*00e0*/ 	.short	0x0380
        /*00e2*/ 	.short	0x01d0


	//----- nvinfo : EIATTR_SW_WAR
	.align		4
.L_1806:
        /*00e4*/ 	.byte	0x04, 0x36
        /*00e6*/ 	.short	(.L_1808 - .L_1807)
.L_1807:
        /*00e8*/ 	.word	0x00000008
.L_1808:


//--------------------- .nv.info._ZN5flash24flash_fwd_splitkv_kernelI23Flash_fwd_kernel_traitsILi64ELi64ELi128ELi4ELb0ELb0EN7cutlass10bfloat16_tE19Flash_kernel_traitsILi64ELi64ELi128ELi4ES3_EELb1ELb0ELb1ELb0ELb0ELb1ELb0ELb1EEEvNS_16Flash_fwd_paramsE --------------------------
	.section	.nv.info._ZN5flash24flash_fwd_splitkv_kernelI23Flash_fwd_kernel_traitsILi64ELi64ELi128ELi4ELb0ELb0EN7cutlass10bfloat16_tE19Flash_kernel_traitsILi64ELi64ELi128ELi4ES3_EELb1ELb0ELb1ELb0ELb0ELb1ELb0ELb1EEEvNS_16Flash_fwd_paramsE,"",@"SHT_CUDA_INFO"
	.sectionflags	@""
	.align	4


	//----- nvinfo : EIATTR_CUDA_API_VERSION
	.align		4
        /*0000*/ 	.byte	0x04, 0x37
        /*0002*/ 	.short	(.L_1810 - .L_1809)
.L_1809:
        /*0004*/ 	.word	0x00000082


	//----- nvinfo : EIATTR_KPARAM_INFO
	.align		4
.L_1810:
        /*0008*/ 	.byte	0x04, 0x17
        /*000a*/ 	.short	(.L_1812 - .L_1811)
.L_1811:
        /*000c*/ 	.word	0x00000000
        /*0010*/ 	.short	0x0000
        /*0012*/ 	.short	0x0000
        /*0014*/ 	.byte	0x00, 0xf0, 0x41, 0x07


	//----- nvinfo : EIATTR_SPARSE_MMA_MASK
	.align		4
.L_1812:
        /*0018*/ 	.byte	0x03, 0x50
        /*001a*/ 	.short	0x0000


	//----- nvinfo : EIATTR_MAXREG_COUNT
	.align		4
        /*001c*/ 	.byte	0x03, 0x1b
        /*001e*/ 	.short	0x00ff


	//----- nvinfo : EIATTR_NUM_BARRIERS
	.align		4
        /*0020*/ 	.byte	0x02, 0x4c
        /*0022*/ 	.byte	0x01
	.zero		1


	//----- nvinfo : EIATTR_MERCURY_ISA_VERSION
	.align		4
        /*0024*/ 	.byte	0x03, 0x5f
        /*0026*/ 	.short	0x0101


	//----- nvinfo : EIATTR_COOP_GROUP_MASK_REGIDS
	.align		4
        /*0028*/ 	.byte	0x04, 0x29
        /*002a*/ 	.short	(.L_1814 - .L_1813)


	//   ....[0]....
.L_1813:
        /*002c*/ 	.word	0xffffffff


	//   ....[1]....
        /*0030*/ 	.word	0xffffffff


	//   ....[2]....
        /*0034*/ 	.word	0xffffffff


	//   ....[3]....
        /*0038*/ 	.word	0xffffffff


	//   ....[4]....
        /*003c*/ 	.word	0xffffffff


	//   ....[5]....
        /*0040*/ 	.word	0xffffffff


	//   ....[6]....
        /*0044*/ 	.word	0xffffffff


	//   ....[7]....
        /*0048*/ 	.word	0xffffffff


	//   ....[8]....
        /*004c*/ 	.word	0xffffffff


	//   ....[9]....
        /*0050*/ 	.word	0xffffffff


	//   ....[10]....
        /*0054*/ 	.word	0xffffffff


	//   ....[11]....
        /*0058*/ 	.word	0xffffffff


	//   ....[12]....
        /*005c*/ 	.word	0xffffffff


	//   ....[13]....
        /*0060*/ 	.word	0xffffffff


	//   ....[14]....
        /*0064*/ 	.word	0xffffffff


	//   ....[15]....
        /*0068*/ 	.word	0xffffffff


	//----- nvinfo : EIATTR_COOP_GROUP_INSTR_OFFSETS
	.align		4
.L_1814:
        /*006c*/ 	.byte	0x04, 0x28
        /*006e*/ 	.short	(.L_1816 - .L_1815)


	//   ....[0]....
.L_1815:
        /*0070*/ 	.word	0x0000f010


	//   ....[1]....
        /*0074*/ 	.word	0x0000f040


	//   ....[2]....
        /*0078*/ 	.word	0x0000f0d0


	//   ....[3]....
        /*007c*/ 	.word	0x0000f0e0


	//   ....[4]....
        /*0080*/ 	.word	0x00013800


	//   ....[5]....
        /*0084*/ 	.word	0x00013820


	//   ....[6]....
        /*0088*/ 	.word	0x00013850


	//   ....[7]....
        /*008c*/ 	.word	0x00013860


	//   ....[8]....
        /*0090*/ 	.word	0x00017a10


	//   ....[9]....
        /*0094*/ 	.word	0x00017a50


	//   ....[10]....
        /*0098*/ 	.word	0x00017a80


	//   ....[11]....
        /*009c*/ 	.word	0x00017a90


	//   ....[12]....
        /*00a0*/ 	.word	0x00019170


	//   ....[13]....
        /*00a4*/ 	.word	0x000191b0


	//   ....[14]....
        /*00a8*/ 	.word	0x000192f0


	//   ....[15]....
        /*00ac*/ 	.word	0x00019320


	//----- nvinfo : EIATTR_VRC_CTA_INIT_COUNT
	.align		4
.L_1816:
        /*00b0*/ 	.byte	0x02, 0x4a
	.zero		1
	.zero		1


	//----- nvinfo : EIATTR_EXIT_INSTR_OFFSETS
	.align		4
        /*00b4*/ 	.byte	0x04, 0x1c
        /*00b6*/ 	.short	(.L_1818 - .L_1817)


	//   ....[0]....
.L_1817:
        /*00b8*/ 	.word	0x00000340


	//   ....[1]....
        /*00bc*/ 	.word	0x00000b40


	//   ....[2]....
        /*00c0*/ 	.word	0x00000b70


	//   ....[3]....
        /*00c4*/ 	.word	0x00019ec0


	//   ....[4]....
        /*00c8*/ 	.word	0x00019f90


	//----- nvinfo : EIATTR_CRS_STACK_SIZE
	.align		4
.L_1818:
        /*00cc*/ 	.byte	0x04, 0x1e
        /*00ce*/ 	.short	(.L_1820 - .L_1819)
.L_1819:
        /*00d0*/ 	.word	0x00000000


	//----- nvinfo : EIATTR_CBANK_PARAM_SIZE
	.align		4
.L_1820:
        /*00d4*/ 	.byte	0x03, 0x19
        /*00d6*/ 	.short	0x01d0


	//----- nvinfo : EIATTR_PARAM_CBANK
	.align		4
        /*00d8*/ 	.byte	0x04, 0x0a
        /*00da*/ 	.short	(.L_1822 - .L_1821)
	.align		4
.L_1821:
        /*00dc*/ 	.word	index@(.nv.constant0._ZN5flash24flash_fwd_splitkv_kernelI23Flash_fwd_kernel_traitsILi64ELi64ELi128ELi4ELb0ELb0EN7cutlass10bfloat16_tE19Flash_kernel_traitsILi64ELi64ELi128ELi4ES3_EELb1ELb0ELb1ELb0ELb0ELb1ELb0ELb1EEEvNS_16Flash_fwd_paramsE)
        /*00e0*/ 	.short	0x0380
        /*00e2*/ 	.short	0x01d0


	//----- nvinfo : EIATTR_SW_WAR
	.align		4
.L_1822:
        /*00e4*/ 	.byte	0x04, 0x36
        /*00e6*/ 	.short	(.L_1824 - .L_1823)
.L_1823:
        /*00e8*/ 	.word	0x00000008
.L_1824:


//--------------------- .nv.info._ZN5flash24flash_fwd_splitkv_kernelI23Flash_fwd_kernel_traitsILi64ELi64ELi128ELi4ELb0ELb0EN7cutlass10bfloat16_tE19Flash_kernel_traitsILi64ELi64ELi128ELi4ES3_EELb1ELb0ELb0ELb0ELb1ELb0ELb1ELb0EEEvNS_16Flash_fwd_paramsE --------------------------
	.section	.nv.info._ZN5flash24flash_fwd_splitkv_kernelI23Flash_fwd_kernel_traitsILi64ELi64ELi128ELi4ELb0ELb0EN7cutlass10bfloat16_tE19Flash_kernel_traitsILi64ELi64ELi128ELi4ES3_EELb1ELb0ELb0ELb0ELb1ELb0ELb1ELb0EEEvNS_16Flash_fwd_paramsE,"",@"SHT_CUDA_INFO"
	.sectionflags	@""
	.align	4


	//----- nvinfo : EIATTR_CUDA_API_VERSION
	.align		4
        /*0000*/ 	.byte	0x04, 0x37
        /*0002*/ 	.short	(.L_1826 - .L_1825)
.L_1825:
        /*0004*/ 	.word	0x00000082


	//----- nvinfo : EIATTR_KPARAM_INFO
	.align		4
.L_1826:
        /*0008*/ 	.byte	0x04, 0x17
        /*000a*/ 	.short	(.L_1828 - .L_1827)
.L_1827:
        /*000c*/ 	.word	0x00000000
        /*0010*/ 	.short	0x0000
        /*0012*/ 	.short	0x0000
        /*0014*/ 	.byte	0x00, 0xf0, 0x41, 0x07


	//----- nvinfo : EIATTR_SPARSE_MMA_MASK
	.align		4
.L_1828:
        /*0018*/ 	.byte	0x03, 0x50
        /*001a*/ 	.short	0x0000


	//----- nvinfo : EIATTR_MAXREG_COUNT
	.align		4
        /*001c*/ 	.byte	0x03, 0x1b
        /*001e*/ 	.short	0x00ff


	//----- nvinfo : EIATTR_NUM_BARRIERS
	.align		4
        /*0020*/ 	.byte	0x02, 0x4c
        /*0022*/ 	.byte	0x01
	.zero		1


	//----- nvinfo : EIATTR_MERCURY_ISA_VERSION
	.align		4
        /*0024*/ 	.byte	0x03, 0x5f
        /*0026*/ 	.short	0x0101


	//----- nvinfo : EIATTR_COOP_GROUP_MASK_REGIDS
	.align		4
        /*0028*/ 	.byte	0x04, 0x29
        /*002a*/ 	.short	(.L_1830 - .L_1829)


	//   ....[0]....
.L_1829:
        /*002c*/ 	.word	0xffffffff


	//   ....[1]....
        /*0030*/ 	.word	0xffffffff


	//   ....[2]....
        /*0034*/ 	.word	0xffffffff


	//   ....[3]....
        /*0038*/ 	.word	0xffffffff


	//   ....[4]....
        /*003c*/ 	.word	0xffffffff


	//   ....[5]....
        /*0040*/ 	.word	0xffffffff


	//   ....[6]....
        /*0044*/ 	.word	0xffffffff


	//   ....[7]....
        /*0048*/ 	.word	0xffffffff


	//   ....[8]....
        /*004c*/ 	.word	0xffffffff


	//   ....[9]....
        /*0050*/ 	.word	0xffffffff


	//   ....[10]....
        /*0054*/ 	.word	0xffffffff


	//   ....[11]....
        /*0058*/ 	.word	0xffffffff


	//   ....[12]....
        /*005c*/ 	.word	0xffffffff


	//   ....[13]....
        /*0060*/ 	.word	0xffffffff


	//   ....[14]....
        /*0064*/ 	.word	0xffffffff


	//   ....[15]....
        /*0068*/ 	.word	0xffffffff


	//----- nvinfo : EIATTR_COOP_GROUP_INSTR_OFFSETS
	.align		4
.L_1830:
        /*006c*/ 	.byte	0x04, 0x28
        /*006e*/ 	.short	(.L_1832 - .L_1831)


	//   ....[0]....
.L_1831:
        /*0070*/ 	.word	0x00004160


	//   ....[1]....
        /*0074*/ 	.word	0x000042b0


	//   ....[2]....
        /*0078*/ 	.word	0x000042c0


	//   ....[3]....
        /*007c*/ 	.word	0x00004360


	//   ....[4]....
        /*0080*/ 	.word	0x00007720


	//   ....[5]....
        /*0084*/ 	.word	0x00007730


	//   ....[6]....
        /*0088*/ 	.word	0x00007760


	//   ....[7]....
        /*008c*/ 	.word	0x00007770


	//   ....[8]....
        /*0090*/ 	.word	0x0000a580


	//   ....[9]....
        /*0094*/ 	.word	0x0000a590


	//   ....[10]....
        /*0098*/ 	.word	0x0000a5d0


	//   ....[11]....
        /*009c*/ 	.word	0x0000a5e0


	//   ....[12]....
        /*00a0*/ 	.word	0x0000bcf0


	//   ....[13]....
        /*00a4*/ 	.word	0x0000bd30


	//   ....[14]....
        /*00a8*/ 	.word	0x0000be50


	//   ....[15]....
        /*00ac*/ 	.word	0x0000be80


	//----- nvinfo : EIATTR_VRC_CTA_INIT_COUNT
	.align		4
.L_1832:
        /*00b0*/ 	.byte	0x02, 0x4a
	.zero		1
	.zero		1


	//----- nvinfo : EIATTR_EXIT_INSTR_OFFSETS
	.align		4
        /*00b4*/ 	.byte	0x04, 0x1c
        /*00b6*/ 	.short	(.L_1834 - .L_1833)


	//   ....[0]....
.L_1833:
        /*00b8*/ 	.word	0x00000440


	//   ....[1]....
        /*00bc*/ 	.word	0x00000c10


	//   ....[2]....
        /*00c0*/ 	.word	0x00000c40


	//   ....[3]....
        /*00c4*/ 	.word	0x0000c750


	//   ....[4]....
        /*00c8*/ 	.word	0x0000c770


	//----- nvinfo : EIATTR_CRS_STACK_SIZE
	.align		4
.L_1834:
        /*00cc*/ 	.byte	0x04, 0x1e
        /*00ce*/ 	.short	(.L_1836 - .L_1835)
.L_1835:
        /*00d0*/ 	.word	0x00000000


	//----- nvinfo : EIATTR_CBANK_PARAM_SIZE
	.align		4
.L_1836:
        /*00d4*/ 	.byte	0x03, 0x19
        /*00d6*/ 	.short	0x01d0


	//----- nvinfo : EIATTR_PARAM_CBANK
	.align		4
        /*00d8*/ 	.byte	0x04, 0x0a
        /*00da*/ 	.short	(.L_1838 - .L_1837)
	.align		4
.L_1837:
        /*00dc*/ 	.word	index@(.nv.constant0._ZN5flash24flash_fwd_splitkv_kernelI23Flash_fwd_kernel_traitsILi64ELi64ELi128ELi4ELb0ELb0EN7cutlass10bfloat16_tE19Flash_kernel_traitsILi64ELi64ELi128ELi4ES3_EELb1ELb0ELb0ELb0ELb1ELb0ELb1ELb0EEEvNS_16Flash_fwd_paramsE)
        /*00e0*/ 	.short	0x0380
        /*00e2*/ 	.short	0x01d0


	//----- nvinfo : EIATTR_SW_WAR
	.align		4
.L_1838:
        /*00e4*/ 	.byte	0x04, 0x36
        /*00e6*/ 	.short	(.L_1840 - .L_1839)
.L_1839:
        /*00e8*/ 	.word	0x00000008
.L_1840:


//--------------------- .nv.info._ZN5flash24flash_fwd_splitkv_kernelI23Flash_fwd_kernel_traitsILi64ELi64ELi128ELi4ELb0ELb0EN7cutlass10bfloat16_tE19Flash_kernel_traitsILi64ELi64ELi128ELi4ES3_EELb1ELb0ELb0ELb0ELb1ELb1ELb1ELb0EEEvNS_16Flash_fwd_paramsE --------------------------
	.section	.nv.info._ZN5flash24flash_fwd_splitkv_kernelI23Flash_fwd_kernel_traitsILi64ELi64ELi128ELi4ELb0ELb0EN7cutlass10bfloat16_tE19Flash_kernel_traitsILi64ELi64ELi128ELi4ES3_EELb1ELb0ELb0ELb0ELb1ELb1ELb1ELb0EEEvNS_16Flash_fwd_paramsE,"",@"SHT_CUDA_INFO"
	.sectionflags	@""
	.align	4


	//----- nvinfo : EIATTR_CUDA_API_VERSION
	.align		4
        /*0000*/ 	.byte	0x04, 0x37
        /*0002*/ 	.short	(.L_1842 - .L_1841)
.L_1841:
        /*0004*/ 	.word	0x00000082


	//----- nvinfo : EIATTR_KPARAM_INFO
	.align		4
.L_1842:
        /*0008*/ 	.byte	0x04, 0x17
        /*000a*/ 	.short	(.L_1844 - .L_1843)
.L_1843:
        /*000c*/ 	.word	0x00000000
        /*0010*/ 	.short	0x0000
        /*0012*/ 	.short	0x0000
        /*0014*/ 	.byte	0x00, 0xf0, 0x41, 0x07


	//----- nvinfo : EIATTR_SPARSE_MMA_MASK
	.align		4
.L_1844:
        /*0018*/ 	.byte	0x03, 0x50
        /*001a*/ 	.short	0x0000


	//----- nvinfo : EIATTR_MAXREG_COUNT
	.align		4
        /*001c*/ 	.byte	0x03, 0x1b
        /*001e*/ 	.short	0x00ff


	//----- nvinfo : EIATTR_NUM_BARRIERS
	.align		4
        /*0020*/ 	.byte	0x02, 0x4c
        /*0022*/ 	.byte	0x01
	.zero		1


	//----- nvinfo : EIATTR_MERCURY_ISA_VERSION
	.align		4
        /*0024*/ 	.byte	0x03, 0x5f
        /*0026*/ 	.short	0x0101


	//----- nvinfo : EIATTR_COOP_GROUP_MASK_REGIDS
	.align		4
        /*0028*/ 	.byte	0x04, 0x29
        /*002a*/ 	.short	(.L_1846 - .L_1845)


	//   ....[0]....
.L_1845:
        /*002c*/ 	.word	0xffffffff


	//   ....[1]....
        /*0030*/ 	.word	0xffffffff


	//   ....[2]....
        /*0034*/ 	.word	0xffffffff


	//   ....[3]....
        /*0038*/ 	.word	0xffffffff


	//   ....[4]....
        /*003c*/ 	.word	0xffffffff


	//   ....[5]....
        /*0040*/ 	.word	0xffffffff


	//   ....[6]....
        /*0044*/ 	.word	0xffffffff


	//   ....[7]....
        /*0048*/ 	.word	0xffffffff


	//   ....[8]....
        /*004c*/ 	.word	0xffffffff


	//   ....[9]....
        /*0050*/ 	.word	0xffffffff


	//   ....[10]....
        /*0054*/ 	.word	0xffffffff


	//   ....[11]....
        /*0058*/ 	.word	0xffffffff


	//   ....[12]....
        /*005c*/ 	.word	0xffffffff


	//   ....[13]....
        /*0060*/ 	.word	0xffffffff


	//   ....[14]....
        /*0064*/ 	.word	0xffffffff


	//   ....[15]....
        /*0068*/ 	.word	0xffffffff


	//----- nvinfo : EIATTR_COOP_GROUP_INSTR_OFFSETS
	.align		4
.L_1846:
        /*006c*/ 	.byte	0x04, 0x28
        /*006e*/ 	.short	(.L_1848 - .L_1847)


	//   ....[0]....
.L_1847:
        /*0070*/ 	.word	0x00004a80


	//   ....[1]....
        /*0074*/ 	.word	0x00004ae0


	//   ....[2]....
        /*0078*/ 	.word	0x00004b20


	//   ....[3]....
        /*007c*/ 	.word	0x00004b50


	//   ....[4]....
        /*0080*/ 	.word	0x000086e0


	//   ....[5]....
        /*0084*/ 	.word	0x000086f0


	//   ....[6]....
        /*0088*/ 	.word	0x00008720


	//   ....[7]....
        /*008c*/ 	.word	0x00008730


	//   ....[8]....
        /*0090*/ 	.word	0x0000bde0


	//   ....[9]....
        /*0094*/ 	.word	0x0000bdf0


	//   ....[10]....
        /*0098*/ 	.word	0x0000be20


	//   ....[11]....
        /*009c*/ 	.word	0x0000be30


	//   ....[12]....
        /*00a0*/ 	.word	0x0000d4f0


	//   ....[13]....
        /*00a4*/ 	.word	0x0000d530


	//   ....[14]....
        /*00a8*/ 	.word	0x0000d650


	//   ....[15]....
        /*00ac*/ 	.word	0x0000d680


	//----- nvinfo : EIATTR_VRC_CTA_INIT_COUNT
	.align		4
.L_1848:
        /*00b0*/ 	.byte	0x02, 0x4a
	.zero		1
	.zero		1


	//----- nvinfo : EIATTR_EXIT_INSTR_OFFSETS
	.align		4
        /*00b4*/ 	.byte	0x04, 0x1c
        /*00b6*/ 	.short	(.L_1850 - .L_1849)


	//   ....[0]....
.L_1849:
        /*00b8*/ 	.word	0x00000440


	//   ....[1]....
        /*00bc*/ 	.word	0x00000c10


	//   ....[2]....
        /*00c0*/ 	.word	0x00000c40


	//   ....[3]....
        /*00c4*/ 	.word	0x0000df50


	//   ....[4]....
        /*00c8*/ 	.word	0x0000df70


	//----- nvinfo : EIATTR_CRS_STACK_SIZE
	.align		4
.L_1850:
        /*00cc*/ 	.byte	0x04, 0x1e
        /*00ce*/ 	.short	(.L_1852 - .L_1851)
.L_1851:
        /*00d0*/ 	.word	0x00000000


	//----- nvinfo : EIATTR_CBANK_PARAM_SIZE
	.align		4
.L_1852:
        /*00d4*/ 	.byte	0x03, 0x19
        /*00d6*/ 	.short	0x01d0


	//----- nvinfo : EIATTR_PARAM_CBANK
	.align		4
        /*00d8*/ 	.byte	0x04, 0x0a
        /*00da*/ 	.short	(.L_1854 - .L_1853)
	.align		4
.L_1853:
        /*00dc*/ 	.word	index@(.nv.constant0._ZN5flash24flash_fwd_splitkv_kernelI23Flash_fwd_kernel_traitsILi64ELi64ELi128ELi4ELb0ELb0EN7cutlass10bfloat16_tE19Flash_kernel_traitsILi64ELi64ELi128ELi4ES3_EELb1ELb0ELb0ELb0ELb1ELb1ELb1ELb0EEEvNS_16Flash_fwd_paramsE)
        /*00e0*/ 	.short	0x0380
        /*00e2*/ 	.short	0x01d0


	//----- nvinfo : EIATTR_SW_WAR
	.align		4
.L_1854:
        /*00e4*/ 	.byte	0x04, 0x36
        /*00e6*/ 	.short	(.L_1856 - .L_1855)
.L_1855:
        /*00e8*/ 	.word	0x00000008
.L_1856:


//--------------------- .nv.info._ZN5flash24flash_fwd_splitkv_kernelI23Flash_fwd_kernel_traitsILi64ELi64ELi128ELi4ELb0ELb0EN7cutlass10bfloat16_tE19Flash_kernel_traitsILi64ELi64ELi128ELi4ES3_EELb1ELb0ELb1ELb0ELb0ELb0ELb1ELb0EEEvNS_16Flash_fwd_paramsE --------------------------
	.section	.nv.info._ZN5flash24flash_fwd_splitkv_kernelI23Flash_fwd_kernel_traitsILi64ELi64ELi128ELi4ELb0ELb0EN7cutlass10bfloat16_tE19Flash_kernel_traitsILi64ELi64ELi128ELi4ES3_EELb1ELb0ELb1ELb0ELb0ELb0ELb1ELb0EEEvNS_16Flash_fwd_paramsE,"",@"SHT_CUDA_INFO"
	.sectionflags	@""
	.align	4


	//----- nvinfo : EIATTR_CUDA_API_VERSION
	.align		4
        /*0000*/ 	.byte	0x04, 0x37
        /*0002*/ 	.short	(.L_1858 - .L_1857)
.L_1857:
        /*0004*/ 	.word	0x00000082


	//----- nvinfo : EIATTR_KPARAM_INFO
	.align		4
.L_1858:
        /*0008*/ 	.byte	0x04, 0x17
        /*000a*/ 	.short	(.L_1860 - .L_1859)
.L_1859:
        /*000c*/ 	.word	0x00000000
        /*0010*/ 	.short	0x0000
        /*0012*/ 	.short	0x0000
        /*0014*/ 	.byte	0x00, 0xf0, 0x41, 0x07


	//----- nvinfo : EIATTR_SPARSE_MMA_MASK
	.align		4
.L_1860:
        /*0018*/ 	.byte	0x03, 0x50
        /*001a*/ 	.short	0x0000


	//----- nvinfo : EIATTR_MAXREG_COUNT
	.align		4
        /*001c*/ 	.byte	0x03, 0x1b
        /*001e*/ 	.short	0x00ff


	//----- nvinfo : EIATTR_NUM_BARRIERS
	.align		4
        /*0020*/ 	.byte	0x02, 0x4c
        /*0022*/ 	.byte	0x01
	.zero		1


	//----- nvinfo : EIATTR_MERCURY_ISA_VERSION
	.align		4
        /*0024*/ 	.byte	0x03, 0x5f
        /*0026*/ 	.short	0x0101


	//----- nvinfo : EIATTR_COOP_GROUP_MASK_REGIDS
	.align		4
        /*0028*/ 	.byte	0x04, 0x29
        /*002a*/ 	.short	(.L_1862 - .L_1861)


	//   ....[0]....
.L_1861:
        /*002c*/ 	.word	0xffffffff


	//   ....[1]....
        /*0030*/ 	.word	0xffffffff


	//   ....[2]....
        /*0034*/ 	.word	0xffffffff


	//   ....[3]....
        /*0038*/ 	.word	0xffffffff


	//   ....[4]....
        /*003c*/ 	.word	0xffffffff


	//   ....[5]....
        /*0040*/ 	.word	0xffffffff


	//   ....[6]....
        /*0044*/ 	.word	0xffffffff


	//   ....[7]....
        /*0048*/ 	.word	0xffffffff


	//   ....[8]....
        /*004c*/ 	.word	0xffffffff


	//   ....[9]....
        /*0050*/ 	.word	0xffffffff


	//   ....[10]....
        /*0054*/ 	.word	0xffffffff


	//   ....[11]....
        /*0058*/ 	.word	0xffffffff


	//   ....[12]....
        /*005c*/ 	.word	0xffffffff


	//   ....[13]....
        /*0060*/ 	.word	0xffffffff


	//   ....[14]....
        /*0064*/ 	.word	0xffffffff


	//   ....[15]....
        /*0068*/ 	.word	0xffffffff


	//----- nvinfo : EIATTR_COOP_GROUP_INSTR_OFFSETS
	.align		4
.L_1862:
        /*006c*/ 	.byte	0x04, 0x28
        /*006e*/ 	.short	(.L_1864 - .L_1863)


	//   ....[0]....
.L_1863:
        /*0070*/ 	.word	0x00005670


	//   ....[1]....
        /*0074*/ 	.word	0x00005710


	//   ....[2]....
        /*0078*/ 	.word	0x00005720


	//   ....[3]....
        /*007c*/ 	.word	0x000057a0


	//   ....[4]....
        /*0080*/ 	.word	0x000095b0


	//   ....[5]....
        /*0084*/ 	.word	0x000095c0


	//   ....[6]....
        /*0088*/ 	.word	0x000095f0


	//   ....[7]....
        /*008c*/ 	.word	0x00009600


	//   ....[8]....
        /*0090*/ 	.word	0x0000cfc0


	//   ....[9]....
        /*0094*/ 	.word	0x0000cfe0


	//   ....[10]....
        /*0098*/ 	.word	0x0000d010


	//   ....[11]....
        /*009c*/ 	.word	0x0000d020


	//   ....[12]....
        /*00a0*/ 	.word	0x0000e750


	//   ....[13]....
        /*00a4*/ 	.word	0x0000e790


	//   ....[14]....
        /*00a8*/ 	.word	0x0000e860


	//   ....[15]....
        /*00ac*/ 	.word	0x0000e870


	//----- nvinfo : EIATTR_VRC_CTA_INIT_COUNT
	.align		4
.L_1864:
        /*00b0*/ 	.byte	0x02, 0x4a
	.zero		1
	.zero		1


	//----- nvinfo : EIATTR_EXIT_INSTR_OFFSETS
	.align		4
        /*00b4*/ 	.byte	0x04, 0x1c
        /*00b6*/ 	.short	(.L_1866 - .L_1865)


	//   ....[0]....
.L_1865:
        /*00b8*/ 	.word	0x00000440


	//   ....[1]....
        /*00bc*/ 	.word	0x00000c40


	//   ....[2]....
        /*00c0*/ 	.word	0x00000c70


	//   ....[3]....
        /*00c4*/ 	.word	0x0000f250


	//   ....[4]....
        /*00c8*/ 	.word	0x0000f270


	//----- nvinfo : EIATTR_CRS_STACK_SIZE
	.align		4
.L_1866:
        /*00cc*/ 	.byte	0x04, 0x1e
        /*00ce*/ 	.short	(.L_1868 - .L_1867)
.L_1867:
        /*00d0*/ 	.word	0x00000000


	//----- nvinfo : EIATTR_CBANK_PARAM_SIZE
	.align		4
.L_1868:
        /*00d4*/ 	.byte	0x03, 0x19
        /*00d6*/ 	.short	0x01d0


	//----- nvinfo : EIATTR_PARAM_CBANK
	.align		4
        /*00d8*/ 	.byte	0x04, 0x0a
        /*00da*/ 	.short	(.L_1870 - .L_1869)
	.align		4
.L_1869:
        /*00dc*/ 	.word	index@(.nv.constant0._ZN5flash24flash_fwd_splitkv_kernelI23Flash_fwd_kernel_traitsILi64ELi64ELi128ELi4ELb0ELb0EN7cutlass10bfloat16_tE19Flash_kernel_traitsILi64ELi64ELi128ELi4ES3_EELb1ELb0ELb1ELb0ELb0ELb0ELb1ELb0EEEvNS_16Flash_fwd_paramsE)
        /*00e0*/ 	.short	0x0380
        /*00e2*/ 	.short	0x01d0


	//----- nvinfo : EIATTR_SW_WAR
	.align		4
.L_1870:
        /*00e4*/ 	.byte	0x04, 0x36
        /*00e6*/ 	.short	(.L_1872 - .L_1871)
.L_1871:
        /*00e8*/ 	.word	0x00000008
.L_1872:


//--------------------- .nv.info._ZN5flash24flash_fwd_splitkv_kernelI23Flash_fwd_kernel_traitsILi64ELi64ELi128ELi4ELb0ELb0EN7cutlass10bfloat16_tE19Flash_kernel_traitsILi64ELi64ELi128ELi4ES3_EELb1ELb0ELb1ELb0ELb0ELb1ELb1ELb0EEEvNS_16Flash_fwd_paramsE --------------------------
	.section	.nv.info._ZN5flash24flash_fwd_splitkv_kernelI23Flash_fwd_kernel_traitsILi64ELi64ELi128ELi4ELb0ELb0EN7cutlass10bfloat16_tE19Flash_kernel_traitsILi64ELi64ELi128ELi4ES3_EELb1ELb0ELb1ELb0ELb0ELb1ELb1ELb0EEEvNS_16Flash_fwd_paramsE,"",@"SHT_CUDA_INFO"
	.sectionflags	@""
	.align	4


	//----- nvinfo : EIATTR_CUDA_API_VERSION
	.align		4
        /*0000*/ 	.byte	0x04, 0x37
        /*0002*/ 	.short	(.L_1874 - .L_1873)
.L_1873:
        /*0004*/ 	.word	0x00000082


	//----- nvinfo : EIATTR_KPARAM_INFO
	.align		4
.L_1874:
        /*0008*/ 	.byte	0x04, 0x17
        /*000a*/ 	.short	(.L_1876 - .L_1875)
.L_1875:
        /*000c*/ 	.word	0x00000000
        /*0010*/ 	.short	0x0000
        /*0012*/ 	.short	0x0000
        /*0014*/ 	.byte	0x00, 0xf0, 0x41, 0x07


	//----- nvinfo : EIATTR_SPARSE_MMA_MASK
	.align		4
.L_1876:
        /*0018*/ 	.byte	0x03, 0x50
        /*001a*/ 	.short	0x0000


	//----- nvinfo : EIATTR_MAXREG_COUNT
	.align		4
        /*001c*/ 	.byte	0x03, 0x1b
        /*001e*/ 	.short	0x00ff


	//----- nvinfo : EIATTR_NUM_BARRIERS
	.align		4
        /*0020*/ 	.byte	0x02, 0x4c
        /*0022*/ 	.byte	0x01
	.zero		1


	//----- nvinfo : EIATTR_MERCURY_ISA_VERSION
	.align		4
        /*0024*/ 	.byte	0x03, 0x5f
        /*0026*/ 	.short	0x0101


	//----- nvinfo : EIATTR_COOP_GROUP_MASK_REGIDS
	.align		4
        /*0028*/ 	.byte	0x04, 0x29
        /*002a*/ 	.short	(.L_1878 - .L_1877)


	//   ....[0]....
.L_1877:
        /*002c*/ 	.word	0xffffffff


	//   ....[1]....
        /*0030*/ 	.word	0xffffffff


	//   ....[2]....
        /*0034*/ 	.word	0xffffffff


	//   ....[3]....
        /*0038*/ 	.word	0xffffffff


	//   ....[4]....
        /*003c*/ 	.word	0xffffffff


	//   ....[5]....
        /*0040*/ 	.word	0xffffffff


	//   ....[6]....
        /*0044*/ 	.word	0xffffffff


	//   ....[7]....
        /*0048*/ 	.word	0xffffffff


	//   ....[8]....
        /*004c*/ 	.word	0xffffffff


	//   ....[9]....
        /*0050*/ 	.word	0xffffffff


	//   ....[10]....
        /*0054*/ 	.word	0xffffffff


	//   ....[11]....
        /*0058*/ 	.word	0xffffffff


	//   ....[12]....
        /*005c*/ 	.word	0xffffffff


	//   ....[13]....
        /*0060*/ 	.word	0xffffffff


	//   ....[14]....
        /*0064*/ 	.word	0xffffffff


	//   ....[15]....
        /*0068*/ 	.word	0xffffffff


	//----- nvinfo : EIATTR_COOP_GROUP_INSTR_OFFSETS
	.align		4
.L_1878:
        /*006c*/ 	.byte	0x04, 0x28
        /*006e*/ 	.short	(.L_1880 - .L_1879)


	//   ....[0]....
.L_1879:
        /*0070*/ 	.word	0x00005e80


	//   ....[1]....
        /*0074*/ 	.word	0x00005ea0


	//   ....[2]....
        /*0078*/ 	.word	0x00005f30


	//   ....[3]....
        /*007c*/ 	.word	0x00005f50


	//   ....[4]....
        /*0080*/ 	.word	0x0000a560


	//   ....[5]....
        /*0084*/ 	.word	0x0000a570


	//   ....[6]....
        /*0088*/ 	.word	0x0000a5a0


	//   ....[7]....
        /*008c*/ 	.word	0x0000a5b0


	//   ....[8]....
        /*0090*/ 	.word	0x0000e7f0


	//   ....[9]....
        /*0094*/ 	.word	0x0000e820


	//   ....[10]....
        /*0098*/ 	.word	0x0000e850


	//   ....[11]....
        /*009c*/ 	.word	0x0000e860


	//   ....[12]....
        /*00a0*/ 	.word	0x0000ff40


	//   ....[13]....
        /*00a4*/ 	.word	0x0000ff80


	//   ....[14]....
        /*00a8*/ 	.word	0x00010050


	//   ....[15]....
        /*00ac*/ 	.word	0x00010060


	//----- nvinfo : EIATTR_VRC_CTA_INIT_COUNT
	.align		4
.L_1880:
        /*00b0*/ 	.byte	0x02, 0x4a
	.zero		1
	.zero		1


	//----- nvinfo : EIATTR_EXIT_INSTR_OFFSETS
	.align		4
        /*00b4*/ 	.byte	0x04, 0x1c
        /*00b6*/ 	.short	(.L_1882 - .L_1881)


	//   ....[0]....
.L_1881:
        /*00b8*/ 	.word	0x00000440


	//   ....[1]....
        /*00bc*/ 	.word	0x00000c40


	//   ....[2]....
        /*00c0*/ 	.word	0x00000c70


	//   ....[3]....
        /*00c4*/ 	.word	0x00010a40


	//   ....[4]....
        /*00c8*/ 	.word	0x00010a60


	//----- nvinfo : EIATTR_CRS_STACK_SIZE
	.align		4
.L_1882:
        /*00cc*/ 	.byte	0x04, 0x1e
        /*00ce*/ 	.short	(.L_1884 - .L_1883)
.L_1883:
        /*00d0*/ 	.word	0x00000000


	//----- nvinfo : EIATTR_CBANK_PARAM_SIZE
	.align		4
.L_1884:
        /*00d4*/ 	.byte	0x03, 0x19
        /*00d6*/ 	.short	0x01d0


	//----- nvinfo : EIATTR_PARAM_CBANK
	.align		4
        /*00d8*/ 	.byte	0x04, 0x0a
        /*00da*/ 	.short	(.L_1886 - .L_1885)
	.align		4
.L_1885:
        /*00dc*/ 	.word	index@(.nv.constant0._ZN5flash24flash_fwd_splitkv_kernelI23Flash_fwd_kernel_traitsILi64ELi64ELi128ELi4ELb0ELb0EN7cutlass10bfloat16_tE19Flash_kernel_traitsILi64ELi64ELi128ELi4ES3_EELb1ELb0ELb1ELb0ELb0ELb1ELb1ELb0EEEvNS_16Flash_fwd_paramsE)
        /*00e0*/ 	.short	0x0380
        /*00e2*/ 	.short	0x01d0


	//----- nvinfo : EIATTR_SW_WAR
	.align		4
.L_1886:
        /*00e4*/ 	.byte	0x04, 0x36
        /*00e6*/ 	.short	(.L_1888 - .L_1887)
.L_1887:
        /*00e8*/ 	.word	0x00000008
.L_1888:


//--------------------- .nv.info._ZN5flash24flash_fwd_splitkv_kernelI23Flash_fwd_kernel_traitsILi64ELi64ELi128ELi4ELb0ELb0EN7cutlass10bfloat16_tE19Flash_kernel_traitsILi64ELi64ELi128ELi4ES3_EELb1ELb0ELb0ELb0ELb1ELb0ELb1ELb1EEEvNS_16Flash_fwd_paramsE --------------------------
	.section	.nv.info._ZN5flash24flash_fwd_splitkv_kernelI23Flash_fwd_kernel_traitsILi64ELi64ELi128ELi4ELb0ELb0EN7cutlass10bfloat16_tE19Flash_kernel_traitsILi64ELi64ELi128ELi4ES3_EELb1ELb0ELb0ELb0ELb1ELb0ELb1ELb1EEEvNS_16Flash_fwd_paramsE,"",@"SHT_CUDA_INFO"
	.sectionflags	@""
	.align	4


	//----- nvinfo : EIATTR_CUDA_API_VERSION
	.align		4
        /*0000*/ 	.byte	0x04, 0x37
        /*0002*/ 	.short	(.L_1890 - .L_1889)
.L_1889:
        /*0004*/ 	.word	0x00000082


	//----- nvinfo : EIATTR_KPARAM_INFO
	.align		4
.L_1890:
        /*0008*/ 	.byte	0x04, 0x17
        /*000a*/ 	.short	(.L_1892 - .L_1891)
.L_1891:
        /*000c*/ 	.word	0x00000000
        /*0010*/ 	.short	0x0000
        /*0012*/ 	.short	0x0000
        /*0014*/ 	.byte	0x00, 0xf0, 0x41, 0x07


	//----- nvinfo : EIATTR_SPARSE_MMA_MASK
	.align		4
.L_1892:
        /*0018*/ 	.byte	0x03, 0x50
        /*001a*/ 	.short	0x0000


	//----- nvinfo : EIATTR_MAXREG_COUNT
	.align		4
        /*001c*/ 	.byte	0x03, 0x1b
        /*001e*/ 	.short	0x00ff


	//----- nvinfo : EIATTR_NUM_BARRIERS
	.align		4
        /*0020*/ 	.byte	0x02, 0x4c
        /*0022*/ 	.byte	0x01
	.zero		1


	//----- nvinfo : EIATTR_MERCURY_ISA_VERSION
	.align		4
        /*0024*/ 	.byte	0x03, 0x5f
        /*0026*/ 	.short	0x0101


	//----- nvinfo : EIATTR_COOP_GROUP_MASK_REGIDS
	.align		4
        /*0028*/ 	.byte	0x04, 0x29
        /*002a*/ 	.short	(.L_1894 - .L_1893)


	//   ....[0]....
.L_1893:
        /*002c*/ 	.word	0xffffffff


	//   ....[1]....
        /*0030*/ 	.word	0xffffffff


	//   ....[2]....
        /*0034*/ 	.word	0xffffffff


	//   ....[3]....
        /*0038*/ 	.word	0xffffffff


	//   ....[4]....
        /*003c*/ 	.word	0xffffffff


	//   ....[5]....
        /*0040*/ 	.word	0xffffffff


	//   ....[6]....
        /*0044*/ 	.word	0xffffffff


	//   ....[7]....
        /*0048*/ 	.word	0xffffffff


	//   ....[8]....
        /*004c*/ 	.word	0xffffffff


	//   ....[9]....
        /*0050*/ 	.word	0xffffffff


	//   ....[10]....
        /*0054*/ 	.word	0xffffffff


	//   ....[11]....
        /*0058*/ 	.word	0xffffffff


	//   ....[12]....
        /*005c*/ 	.word	0xffffffff


	//   ....[13]....
        /*0060*/ 	.word	0xffffffff


	//   ....[14]....
        /*0064*/ 	.word	0xffffffff


	//   ....[15]....
        /*0068*/ 	.word	0xffffffff


	//----- nvinfo : EIATTR_COOP_GROUP_INSTR_OFFSETS
	.align		4
.L_1894:
        /*006c*/ 	.byte	0x04, 0x28
        /*006e*/ 	.short	(.L_1896 - .L_1895)


	//   ....[0]....
.L_1895:
        /*0070*/ 	.word	0x0000d1a0


	//   ....[1]....
        /*0074*/ 	.word	0x0000d1f0


	//   ....[2]....
        /*0078*/ 	.word	0x0000d210


	//   ....[3]....
        /*007c*/ 	.word	0x0000d230


	//   ....[4]....
        /*0080*/ 	.word	0x00010830


	//   ....[5]....
        /*0084*/ 	.word	0x00010840


	//   ....[6]....
        /*0088*/ 	.word	0x00010870


	//   ....[7]....
        /*008c*/ 	.word	0x00010880


	//   ....[8]....
        /*0090*/ 	.word	0x000136a0


	//   ....[9]....
        /*0094*/ 	.word	0x000136b0


	//   ....[10]....
        /*0098*/ 	.word	0x000136f0


	//   ....[11]....
        /*009c*/ 	.word	0x00013700


	//   ....[12]....
        /*00a0*/ 	.word	0x00014e10


	//   ....[13]....
        /*00a4*/ 	.word	0x00014e50


	//   ....[14]....
        /*00a8*/ 	.word	0x00014ee0


	//   ....[15]....
        /*00ac*/ 	.word	0x00014ef0


	//----- nvinfo : EIATTR_VRC_CTA_INIT_COUNT
	.align		4
.L_1896:
        /*00b0*/ 	.byte	0x02, 0x4a
	.zero		1
	.zero		1


	//----- nvinfo : EIATTR_EXIT_INSTR_OFFSETS
	.align		4
        /*00b4*/ 	.byte	0x04, 0x1c
        /*00b6*/ 	.short	(.L_1898 - .L_1897)


	//   ....[0]....
.L_1897:
        /*00b8*/ 	.word	0x00000440


	//   ....[1]....
        /*00bc*/ 	.word	0x00000c40


	//   ....[2]....
        /*00c0*/ 	.word	0x00000c70


	//   ....[3]....
        /*00c4*/ 	.word	0x000158c0


	//   ....[4]....
        /*00c8*/ 	.word	0x000158e0


	//----- nvinfo : EIATTR_CRS_STACK_SIZE
	.align		4
.L_1898:
        /*00cc*/ 	.byte	0x04, 0x1e
        /*00ce*/ 	.short	(.L_1900 - .L_1899)
.L_1899:
        /*00d0*/ 	.word	0x00000000


	//----- nvinfo : EIATTR_CBANK_PARAM_SIZE
	.align		4
.L_1900:
        /*00d4*/ 	.byte	0x03, 0x19
        /*00d6*/ 	.short	0x01d0


	//----- nvinfo : EIATTR_PARAM_CBANK
	.align		4
        /*00d8*/ 	.byte	0x04, 0x0a
        /*00da*/ 	.short	(.L_1902 - .L_1901)
	.align		4
.L_1901:
        /*00dc*/ 	.word	index@(.nv.constant0._ZN5flash24flash_fwd_splitkv_kernelI23Flash_fwd_kernel_traitsILi64ELi64ELi128ELi4ELb0ELb0EN7cutlass10bfloat16_tE19Flash_kernel_traitsILi64ELi64ELi128ELi4ES3_EELb1ELb0ELb0ELb0ELb1ELb0ELb1ELb1EEEvNS_16Flash_fwd_paramsE)
        /*00e0*/ 	.short	0x0380
        /*00e2*/ 	.short	0x01d0


	//----- nvinfo : EIATTR_SW_WAR
	.align		4
.L_1902:
        /*00e4*/ 	.byte	0x04, 0x36
        /*00e6*/ 	.short	(.L_1904 - .L_1903)
.L_1903:
        /*00e8*/ 	.word	0x00000008
.L_1904:


//--------------------- .nv.info._ZN5flash24flash_fwd_splitkv_kernelI23Flash_fwd_kernel_traitsILi64ELi64ELi128ELi4ELb0ELb0EN7cutlass10bfloat16_tE19Flash_kernel_traitsILi64ELi64ELi128ELi4ES3_EELb1ELb0ELb0ELb0ELb1ELb1ELb1ELb1EEEvNS_16Flash_fwd_paramsE --------------------------
	.section	.nv.info._ZN5flash24flash_fwd_splitkv_kernelI23Flash_fwd_kernel_traitsILi64ELi64ELi128ELi4ELb0ELb0EN7cutlass10bfloat16_tE19Flash_kernel_traitsILi64ELi64ELi128ELi4ES3_EELb1ELb0ELb0ELb0ELb1ELb1ELb1ELb1EEEvNS_16Flash_fwd_paramsE,"",@"SHT_CUDA_INFO"
	.sectionflags	@""
	.align	4


	//----- nvinfo : EIATTR_CUDA_API_VERSION
	.align		4
        /*0000*/ 	.byte	0x04, 0x37
        /*0002*/ 	.short	(.L_1906 - .L_1905)
.L_1905:
        /*0004*/ 	.word	0x00000082


	//----- nvinfo : EIATTR_KPARAM_INFO
	.align		4
.L_1906:
        /*0008*/ 	.byte	0x04, 0x17
        /*000a*/ 	.short	(.L_1908 - .L_1907)
.L_1907:
        /*000c*/ 	.word	0x00000000
        /*0010*/ 	.short	0x0000
        /*0012*/ 	.short	0x0000
        /*0014*/ 	.byte	0x00, 0xf0, 0x41, 0x07


	//----- nvinfo : EIATTR_SPARSE_MMA_MASK
	.align		4
.L_1908:
        /*0018*/ 	.byte	0x03, 0x50
        /*001a*/ 	.short	0x0000


	//----- nvinfo : EIATTR_MAXREG_COUNT
	.align		4
        /*001c*/ 	.byte	0x03, 0x1b
        /*001e*/ 	.short	0x00ff


	//----- nvinfo : EIATTR_NUM_BARRIERS
	.align		4
        /*0020*/ 	.byte	0x02, 0x4c
        /*0022*/ 	.byte	0x01
	.zero		1


	//----- nvinfo : EIATTR_MERCURY_ISA_VERSION
	.align		4
        /*0024*/ 	.byte	0x03, 0x5f
        /*0026*/ 	.short	0x0101


	//----- nvinfo : EIATTR_COOP_GROUP_MASK_REGIDS
	.align		4
        /*0028*/ 	.byte	0x04, 0x29
        /*002a*/ 	.short	(.L_1910 - .L_1909)


	//   ....[0]....
.L_1909:
        /*002c*/ 	.word	0xffffffff


	//   ....[1]....
        /*0030*/ 	.word	0xffffffff


	//   ....[2]....
        /*0034*/ 	.word	0xffffffff


	//   ....[3]....
        /*0038*/ 	.word	0xffffffff


	//   ....[4]....
        /*003c*/ 	.word	0xffffffff


	//   ....[5]....
        /*0040*/ 	.word	0xffffffff


	//   ....[6]....
        /*0044*/ 	.word	0xffffffff


	//   ....[7]....
        /*0048*/ 	.word	0xffffffff


	//   ....[8]....
        /*004c*/ 	.word	0xffffffff


	//   ....[9]....
        /*0050*/ 	.word	0xffffffff


	//   ....[10]....
        /*0054*/ 	.word	0xffffffff


	//   ....[11]....
        /*0058*/ 	.word	0xffffffff


	//   ....[12]....
        /*005c*/ 	.word	0xffffffff


	//   ....[13]....
        /*0060*/ 	.word	0xffffffff


	//   ....[14]....
        /*0064*/ 	.word	0xffffffff


	//   ....[15]....
        /*0068*/ 	.word	0xffffffff


	//----- nvinfo : EIATTR_COOP_GROUP_INSTR_OFFSETS
	.align		4
.L_1910:
        /*006c*/ 	.byte	0x04, 0x28
        /*006e*/ 	.short	(.L_1912 - .L_1911)


	//   ....[0]....
.L_1911:
        /*0070*/ 	.word	0x0000da10


	//   ....[1]....
        /*0074*/ 	.word	0x0000da70


	//   ....[2]....
        /*0078*/ 	.word	0x0000dab0


	//   ....[3]....
        /*007c*/ 	.word	0x0000dae0


	//   ....[4]....
        /*0080*/ 	.word	0x000118b0


	//   ....[5]....
        /*0084*/ 	.word	0x000118c0


	//   ....[6]....
        /*0088*/ 	.word	0x000118f0


	//   ....[7]....
        /*008c*/ 	.word	0x00011900


	//   ....[8]....
        /*0090*/ 	.word	0x00014fb0


	//   ....[9]....
        /*0094*/ 	.word	0x00014fc0


	//   ....[10]....
        /*0098*/ 	.word	0x00014ff0


	//   ....[11]....
        /*009c*/ 	.word	0x00015000


	//   ....[12]....
        /*00a0*/ 	.word	0x000166c0


	//   ....[13]....
        /*00a4*/ 	.word	0x00016700


	//   ....[14]....
        /*00a8*/ 	.word	0x00016790


	//   ....[15]....
        /*00ac*/ 	.word	0x000167a0


	//----- nvinfo : EIATTR_VRC_CTA_INIT_COUNT
	.align		4
.L_1912:
        /*00b0*/ 	.byte	0x02, 0x4a
	.zero		1
	.zero		1


	//----- nvinfo : EIATTR_EXIT_INSTR_OFFSETS
	.align		4
        /*00b4*/ 	.byte	0x04, 0x1c
        /*00b6*/ 	.short	(.L_1914 - .L_1913)


	//   ....[0]....
.L_1913:
        /*00b8*/ 	.word	0x00000440


	//   ....[1]....
        /*00bc*/ 	.word	0x00000c40


	//   ....[2]....
        /*00c0*/ 	.word	0x00000c70


	//   ....[3]....
        /*00c4*/ 	.word	0x00017170


	//   ....[4]....
        /*00c8*/ 	.word	0x00017190


	//----- nvinfo : EIATTR_CRS_STACK_SIZE
	.align		4
.L_1914:
        /*00cc*/ 	.byte	0x04, 0x1e
        /*00ce*/ 	.short	(.L_1916 - .L_1915)
.L_1915:
        /*00d0*/ 	.word	0x00000000


	//----- nvinfo : EIATTR_CBANK_PARAM_SIZE
	.align		4
.L_1916:
        /*00d4*/ 	.byte	0x03, 0x19
        /*00d6*/ 	.short	0x01d0


	//----- nvinfo : EIATTR_PARAM_CBANK
	.align		4
        /*00d8*/ 	.byte	0x04, 0x0a
        /*00da*/ 	.short	(.L_1918 - .L_1917)
	.align		4
.L_1917:
        /*00dc*/ 	.word	index@(.nv.constant0._ZN5flash24flash_fwd_splitkv_kernelI23Flash_fwd_kernel_traitsILi64ELi64ELi128ELi4ELb0ELb0EN7cutlass10bfloat16_tE19Flash_kernel_traitsILi64ELi64ELi128ELi4ES3_EELb1ELb0ELb0ELb0ELb1ELb1ELb1ELb1EEEvNS_16Flash_fwd_paramsE)
        /*00e0*/ 	.short	0x0380
        /*00e2*/ 	.short	0x01d0


	//----- nvinfo : EIATTR_SW_WAR
	.align		4
.L_1918:
        /*00e4*/ 	.byte	0x04, 0x36
        /*00e6*/ 	.short	(.L_1920 - .L_1919)
.L_1919:
        /*00e8*/ 	.word	0x00000008
.L_1920:


//--------------------- .nv.info._ZN5flash24flash_fwd_splitkv_kernelI23Flash_fwd_kernel_traitsILi64ELi64ELi128ELi4ELb0ELb0EN7cutlass10bfloat16_tE19Flash_kernel_traitsILi64ELi64ELi128ELi4ES3_EELb1ELb0ELb1ELb0ELb0ELb0ELb1ELb1EEEvNS_16Flash_fwd_paramsE --------------------------
	.section	.nv.info._ZN5flash24flash_fwd_splitkv_kernelI23Flash_fwd_kernel_traitsILi64ELi64ELi128ELi4ELb0ELb0EN7cutlass10bfloat16_tE19Flash_kernel_traitsILi64ELi64ELi128ELi4ES3_EELb1ELb0ELb1ELb0ELb0ELb0ELb1ELb1EEEvNS_16Flash_fwd_paramsE,"",@"SHT_CUDA_INFO"
	.sectionflags	@""
	.align	4


	//----- nvinfo : EIATTR_CUDA_API_VERSION
	.align		4
        /*0000*/ 	.byte	0x04, 0x37
        /*0002*/ 	.short	(.L_1922 - .L_1921)
.L_1921:
        /*0004*/ 	.word	0x00000082


	//----- nvinfo : EIATTR_KPARAM_INFO
	.align		4
.L_1922:
        /*0008*/ 	.byte	0x04, 0x17
        /*000a*/ 	.short	(.L_1924 - .L_1923)
.L_1923:
        /*000c*/ 	.word	0x00000000
        /*0010*/ 	.short	0x0000
        /*0012*/ 	.short	0x0000
        /*0014*/ 	.byte	0x00, 0xf0, 0x41, 0x07


	//----- nvinfo : EIATTR_SPARSE_MMA_MASK
	.align		4
.L_1924:
        /*0018*/ 	.byte	0x03, 0x50
        /*001a*/ 	.short	0x0000


	//----- nvinfo : EIATTR_MAXREG_COUNT
	.align		4
        /*001c*/ 	.byte	0x03, 0x1b
        /*001e*/ 	.short	0x00ff


	//----- nvinfo : EIATTR_NUM_BARRIERS
	.align		4
        /*0020*/ 	.byte	0x02, 0x4c
        /*0022*/ 	.byte	0x01
	.zero		1


	//----- nvinfo : EIATTR_MERCURY_ISA_VERSION
	.align		4
        /*0024*/ 	.byte	0x03, 0x5f
        /*0026*/ 	.short	0x0101


	//----- nvinfo : EIATTR_COOP_GROUP_MASK_REGIDS
	.align		4
        /*0028*/ 	.byte	0x04, 0x29
        /*002a*/ 	.short	(.L_1926 - .L_1925)


	//   ....[0]....
.L_1925:
        /*002c*/ 	.word	0xffffffff


	//   ....[1]....
        /*0030*/ 	.word	0xffffffff


	//   ....[2]....
        /*0034*/ 	.word	0xffffffff


	//   ....[3]....
        /*0038*/ 	.word	0xffffffff


	//   ....[4]....
        /*003c*/ 	.word	0xffffffff


	//   ....[5]....
        /*0040*/ 	.word	0xffffffff


	//   ....[6]....
        /*0044*/ 	.word	0xffffffff


	//   ....[7]....
        /*0048*/ 	.word	0xffffffff


	//   ....[8]....
        /*004c*/ 	.word	0xffffffff


	//   ....[9]....
        /*0050*/ 	.word	0xffffffff


	//   ....[10]....
        /*0054*/ 	.word	0xffffffff


	//   ....[11]....
        /*0058*/ 	.word	0xffffffff


	//   ....[12]....
        /*005c*/ 	.word	0xffffffff


	//   ....[13]....
        /*0060*/ 	.word	0xffffffff


	//   ....[14]....
        /*0064*/ 	.word	0xffffffff


	//   ....[15]....
        /*0068*/ 	.word	0xffffffff


	//----- nvinfo : EIATTR_COOP_GROUP_INSTR_OFFSETS
	.align		4
.L_1926:
        /*006c*/ 	.byte	0x04, 0x28
        /*006e*/ 	.short	(.L_1928 - .L_1927)


	//   ....[0]....
.L_1927:
        /*0070*/ 	.word	0x0000eaa0


	//   ....[1]....
        /*0074*/ 	.word	0x0000eac0


	//   ....[2]....
        /*0078*/ 	.word	0x0000eb60


	//   ....[3]....
        /*007c*/ 	.word	0x0000eb70


	//   ....[4]....
        /*0080*/ 	.word	0x00012ac0


	//   ....[5]....
        /*0084*/ 	.word	0x00012ad0


	//   ....[6]....
        /*0088*/ 	.word	0x00012b00


	//   ....[7]....
        /*008c*/ 	.word	0x00012b10


	//   ....[8]....
        /*0090*/ 	.word	0x00016520


	//   ....[9]....
        /*0094*/ 	.word	0x00016540


	//   ....[10]....
        /*0098*/ 	.word	0x00016570


	//   ....[11]....
        /*009c*/ 	.word	0x00016580


	//   ....[12]....
        /*00a0*/ 	.word	0x00017cb0


	//   ....[13]....
        /*00a4*/ 	.word	0x00017cf0


	//   ....[14]....
        /*00a8*/ 	.word	0x00017d80


	//   ....[15]....
        /*00ac*/ 	.word	0x00017d90


	//----- nvinfo : EIATTR_VRC_CTA_INIT_COUNT
	.align		4
.L_1928:
        /*00b0*/ 	.byte	0x02, 0x4a
	.zero		1
	.zero		1


	//----- nvinfo : EIATTR_EXIT_INSTR_OFFSETS
	.align		4
        /*00b4*/ 	.byte	0x04, 0x1c
        /*00b6*/ 	.short	(.L_1930 - .L_1929)


	//   ....[0]....
.L_1929:
        /*00b8*/ 	.word	0x00000440


	//   ....[1]....
        /*00bc*/ 	.word	0x00000c70


	//   ....[2]....
        /*00c0*/ 	.word	0x00000ca0


	//   ....[3]....
        /*00c4*/ 	.word	0x000187a0


	//   ....[4]....
        /*00c8*/ 	.word	0x000187c0


	//----- nvinfo : EIATTR_CRS_STACK_SIZE
	.align		4
.L_1930:
        /*00cc*/ 	.byte	0x04, 0x1e
        /*00ce*/ 	.short	(.L_1932 - .L_1931)
.L_1931:
        /*00d0*/ 	.word	0x00000000


	//----- nvinfo : EIATTR_CBANK_PARAM_SIZE
	.align		4
.L_1932:
        /*00d4*/ 	.byte	0x03, 0x19
        /*00d6*/ 	.short	0x01d0


	//----- nvinfo : EIATTR_PARAM_CBANK
	.align		4
        /*00d8*/ 	.byte	0x04, 0x0a
        /*00da*/ 	.short	(.L_1934 - .L_1933)
	.align		4
.L_1933:
        /*00dc*/ 	.word	index@(.nv.constant0._ZN5flash24flash_fwd_splitkv_kernelI23Flash_fwd_kernel_traitsILi64ELi64ELi128ELi4ELb0ELb0EN7cutlass10bfloat16_tE19Flash_kernel_traitsILi64ELi64ELi128ELi4ES3_EELb1ELb0ELb1ELb0ELb0ELb0ELb1ELb1EEEvNS_16Flash_fwd_paramsE)
        /*00e0*/ 	.short	0x0380
        /*00e2*/ 	.short	0x01d0


	//----- nvinfo : EIATTR_SW_WAR
	.align		4
.L_1934:
        /*00e4*/ 	.byte	0x04, 0x36
        /*00e6*/ 	.short	(.L_1936 - .L_1935)
.L_1935:
        /*00e8*/ 	.word	0x00000008
.L_1936:


//--------------------- .nv.info._ZN5flash24flash_fwd_splitkv_kernelI23Flash_fwd_kernel_traitsILi64ELi64ELi128ELi4ELb0ELb0EN7cutlass10bfloat16_tE19Flash_kernel_traitsILi64ELi64ELi128ELi4ES3_EELb1ELb0ELb1ELb0ELb0ELb1ELb1ELb1EEEvNS_16Flash_fwd_paramsE --------------------------
	.section	.nv.info._ZN5flash24flash_fwd_splitkv_kernelI23Flash_fwd_kernel_traitsILi64ELi64ELi128ELi4ELb0ELb0EN7cutlass10bfloat16_tE19Flash_kernel_traitsILi64ELi64ELi128ELi4ES3_EELb1ELb0ELb1ELb0ELb0ELb1ELb1ELb1EEEvNS_16Flash_fwd_paramsE,"",@"SHT_CUDA_INFO"
	.sectionflags	@""
	.align	4


	//----- nvinfo : EIATTR_CUDA_API_VERSION
	.align		4
        /*0000*/ 	.byte	0x04, 0x37
        /*0002*/ 	.short	(.L_1938 - .L_1937)
.L_1937:
        /*0004*/ 	.word	0x00000082


	//----- nvinfo : EIATTR_KPARAM_INFO
	.align		4
.L_1938:
        /*0008*/ 	.byte	0x04, 0x17
        /*000a*/ 	.short	(.L_1940 - .L_1939)
.L_1939:
        /*000c*/ 	.word	0x00000000
        /*0010*/ 	.short	0x0000
        /*0012*/ 	.short	0x0000
        /*0014*/ 	.byte	0x00, 0xf0, 0x41, 0x07


	//----- nvinfo : EIATTR_SPARSE_MMA_MASK
	.align		4
.L_1940:
        /*0018*/ 	.byte	0x03, 0x50
        /*001a*/ 	.short	0x0000


	//----- nvinfo : EIATTR_MAXREG_COUNT
	.align		4
        /*001c*/ 	.byte	0x03, 0x1b
        /*001e*/ 	.short	0x00ff


	//----- nvinfo : EIATTR_NUM_BARRIERS
	.align		4
        /*0020*/ 	.byte	0x02, 0x4c
        /*0022*/ 	.byte	0x01
	.zero		1


	//----- nvinfo : EIATTR_MERCURY_ISA_VERSION
	.align		4
        /*0024*/ 	.byte	0x03, 0x5f
        /*0026*/ 	.short	0x0101


	//----- nvinfo : EIATTR_COOP_GROUP_MASK_REGIDS
	.align		4
        /*0028*/ 	.byte	0x04, 0x29
        /*002a*/ 	.short	(.L_1942 - .L_1941)


	//   ....[0]....
.L_1941:
        /*002c*/ 	.word	0xffffffff


	//   ....[1]....
        /*0030*/ 	.word	0xffffffff


	//   ....[2]....
        /*0034*/ 	.word	0xffffffff


	//   ....[3]....
        /*0038*/ 	.word	0xffffffff


	//   ....[4]....
        /*003c*/ 	.word	0xffffffff


	//   ....[5]....
        /*0040*/ 	.word	0xffffffff


	//   ....[6]....
        /*0044*/ 	.word	0xffffffff


	//   ....[7]....
        /*0048*/ 	.word	0xffffffff


	//   ....[8]....
        /*004c*/ 	.word	0xffffffff


	//   ....[9]....
        /*0050*/ 	.word	0xffffffff


	//   ....[10]....
        /*0054*/ 	.word	0xffffffff


	//   ....[11]....
        /*0058*/ 	.word	0xffffffff


	//   ....[12]....
        /*005c*/ 	.word	0xffffffff


	//   ....[13]....
        /*0060*/ 	.word	0xffffffff


	//   ....[14]....
        /*0064*/ 	.word	0xffffffff


	//   ....[15]....
        /*0068*/ 	.word	0xffffffff


	//----- nvinfo : EIATTR_COOP_GROUP_INSTR_OFFSETS
	.align		4
.L_1942:
        /*006c*/ 	.byte	0x04, 0x28
        /*006e*/ 	.short	(.L_1944 - .L_1943)


	//   ....[0]....
.L_1943:
        /*0070*/ 	.word	0x0000f300


	//   ....[1]....
        /*0074*/ 	.word	0x0000f320


	//   ....[2]....
        /*0078*/ 	.word	0x0000f3b0


	//   ....[3]....
        /*007c*/ 	.word	0x0000f3c0


	//   ....[4]....
        /*0080*/ 	.word	0x00013b00


	//   ....[5]....
        /*0084*/ 	.word	0x00013b10


	//   ....[6]....
        /*0088*/ 	.word	0x00013b40


	//   ....[7]....
        /*008c*/ 	.word	0x00013b50


	//   ....[8]....
        /*0090*/ 	.word	0x00017de0


	//   ....[9]....
        /*0094*/ 	.word	0x00017e00


	//   ....[10]....
        /*0098*/ 	.word	0x00017e30


	//   ....[11]....
        /*009c*/ 	.word	0x00017e40


	//   ....[12]....
        /*00a0*/ 	.word	0x00019520


	//   ....[13]....
        /*00a4*/ 	.word	0x00019560


	//   ....[14]....
        /*00a8*/ 	.word	0x000195f0


	//   ....[15]....
        /*00ac*/ 	.word	0x00019600


	//----- nvinfo : EIATTR_VRC_CTA_INIT_COUNT
	.align		4
.L_1944:
        /*00b0*/ 	.byte	0x02, 0x4a
	.zero		1
	.zero		1


	//----- nvinfo : EIATTR_EXIT_INSTR_OFFSETS
	.align		4
        /*00b4*/ 	.byte	0x04, 0x1c
        /*00b6*/ 	.short	(.L_1946 - .L_1945)


	//   ....[0]....
.L_1945:
        /*00b8*/ 	.word	0x00000440


	//   ....[1]....
        /*00bc*/ 	.word	0x00000c70


	//   ....[2]....
        /*00c0*/ 	.word	0x00000ca0


	//   ....[3]....
        /*00c4*/ 	.word	0x0001a010


	//   ....[4]....
        /*00c8*/ 	.word	0x0001a030


	//----- nvinfo : EIATTR_CRS_STACK_SIZE
	.align		4
.L_1946:
        /*00cc*/ 	.byte	0x04, 0x1e
        /*00ce*/ 	.short	(.L_1948 - .L_1947)
.L_1947:
        /*00d0*/ 	.word	0x00000000


	//----- nvinfo : EIATTR_CBANK_PARAM_SIZE
	.align		4
.L_1948:
        /*00d4*/ 	.byte	0x03, 0x19
        /*00d6*/ 	.short	0x01d0


	//----- nvinfo : EIATTR_PARAM_CBANK
	.align		4
        /*00d8*/ 	.byte	0x04, 0x0a
        /*00da*/ 	.short	(.L_1950 - .L_1949)
	.align		4
.L_1949:
        /*00dc*/ 	.word	index@(.nv.constant0._ZN5flash24flash_fwd_splitkv_kernelI23Flash_fwd_kernel_traitsILi64ELi64ELi128ELi4ELb0ELb0EN7cutlass10bfloat16_tE19Flash_kernel_traitsILi64ELi64ELi128ELi4ES3_EELb1ELb0ELb1ELb0ELb0ELb1ELb1ELb1EEEvNS_16Flash_fwd_paramsE)
        /*00e0*/ 	.short	0x0380
        /*00e2*/ 	.short	0x01d0


	//----- nvinfo : EIATTR_SW_WAR
	.align		4
.L_1950:
        /*00e4*/ 	.byte	0x04, 0x36
        /*00e6*/ 	.short	(.L_1952 - .L_1951)
.L_1951:
        /*00e8*/ 	.word	0x00000008
.L_1952:


//--------------------- .nv.callgraph             --------------------------
	.section	.nv.callgraph,"",@"SHT_CUDA_CALLGRAPH"
	.align	4
	.sectionentsize	8
	.align		4
        /*0000*/ 	.word	0x00000000
	.align		4
        /*0004*/ 	.word	0xffffffff
	.align		4
        /*0008*/ 	.word	0x00000000
	.align		4
        /*000c*/ 	.word	0xfffffffe
	.align		4
        /*0010*/ 	.word	0x00000000
	.align		4
        /*0014*/ 	.word	0xfffffffd
	.align		4
        /*0018*/ 	.word	0x00000000
	.align		4
        /*001c*/ 	.word	0xfffffffc


//--------------------- .nv.constant4             --------------------------
	.section	.nv.constant4,"a",@progbits
	.align	8
	.align		8
.nv.constant4:
        /*0000*/ 	.dword	_ZN78_INTERNAL_993c85fa_42_flash_fwd_split_hdim64_bf16_causal_sm80_cu_6987f922_28404cuda3std3__45__cpo5beginE
	.align		8
        /*0008*/ 	.dword	_ZN78_INTERNAL_993c85fa_42_flash_fwd_split_hdim64_bf16_causal_sm80_cu_6987f922_28404cuda3std3__45__cpo3endE
	.align		8
        /*0010*/ 	.dword	_ZN78_INTERNAL_993c85fa_42_flash_fwd_split_hdim64_bf16_causal_sm80_cu_6987f922_28404cuda3std3__45__cpo6cbeginE
	.align		8
        /*0018*/ 	.dword	_ZN78_INTERNAL_993c85fa_42_flash_fwd_split_hdim64_bf16_causal_sm80_cu_6987f922_28404cuda3std3__45__cpo4cendE
	.align		8
        /*0020*/ 	.dword	_ZN78_INTERNAL_993c85fa_42_flash_fwd_split_hdim64_bf16_causal_sm80_cu_6987f922_28404cuda3std3__480_GLOBAL__N__993c85fa_42_flash_fwd_split_hdim64_bf16_causal_sm80_cu_6987f922_28406ignoreE
	.align		8
        /*0028*/ 	.dword	_ZN78_INTERNAL_993c85fa_42_flash_fwd_split_hdim64_bf16_causal_sm80_cu_6987f922_28404cuda3std3__419piecewise_constructE
	.align		8
        /*0030*/ 	.dword	_ZN78_INTERNAL_993c85fa_42_flash_fwd_split_hdim64_bf16_causal_sm80_cu_6987f922_28404cuda3std3__48in_placeE
	.align		8
        /*0038*/ 	.dword	_ZN78_INTERNAL_993c85fa_42_flash_fwd_split_hdim64_bf16_causal_sm80_cu_6987f922_28404cuda3std6ranges3__45__cpo4swapE
	.align		8
        /*0040*/ 	.dword	_ZN78_INTERNAL_993c85fa_42_flash_fwd_split_hdim64_bf16_causal_sm80_cu_6987f922_28404cuda3std6ranges3__45__cpo9iter_moveE
	.align		8
        /*0048*/ 	.dword	_ZN78_INTERNAL_993c85fa_42_flash_fwd_split_hdim64_bf16_causal_sm80_cu_6987f922_28404cute7productE
	.align		8
        /*0050*/ 	.dword	_ZN78_INTERNAL_993c85fa_42_flash_fwd_split_hdim64_bf16_causal_sm80_cu_6987f922_28404cute1_E


//--------------------- .text._ZN5flash32flash_fwd_splitkv_combine_kernelI23Flash_fwd_kernel_traitsILi64ELi64ELi256ELi4ELb0ELb0EN7cutlass10bfloat16_tE19Flash_kernel_traitsILi64ELi64ELi256ELi4ES3_EELi8ELi7ELb0EEEvNS_16Flash_fwd_paramsE --------------------------
	.section	.text._ZN5flash32flash_fwd_splitkv_combine_kernelI23Flash_fwd_kernel_traitsILi64ELi64ELi256ELi4ELb0ELb0EN7cutlass10bfloat16_tE19Flash_kernel_traitsILi64ELi64ELi256ELi4ES3_EELi8ELi7ELb0EEEvNS_16Flash_fwd_paramsE,"ax",@progbits
	.align	128
        .global         _ZN5flash32flash_fwd_splitkv_combine_kernelI23Flash_fwd_kernel_traitsILi64ELi64ELi256ELi4ELb0ELb0EN7cutlass10bfloat16_tE19Flash_kernel_traitsILi64ELi64ELi256ELi4ES3_EELi8ELi7ELb0EEEvNS_16Flash_fwd_paramsE
        .type           _ZN5flash32flash_fwd_splitkv_combine_kernelI23Flash_fwd_kernel_traitsILi64ELi64ELi256ELi4ELb0ELb0EN7cutlass10bfloat16_tE19Flash_kernel_traitsILi64ELi64ELi256ELi4ES3_EELi8ELi7ELb0EEEvNS_16Flash_fwd_paramsE,@function
        .size           _ZN5flash32flash_fwd_splitkv_combine_kernelI23Flash_fwd_kernel_traitsILi64ELi64ELi256ELi4ELb0ELb0EN7cutlass10bfloat16_tE19Flash_kernel_traitsILi64ELi64ELi256ELi4ES3_EELi8ELi7ELb0EEEvNS_16Flash_fwd_paramsE,(.L_x_7088 - _ZN5flash32flash_fwd_splitkv_combine_kernelI23Flash_fwd_kernel_traitsILi64ELi64ELi256ELi4ELb0ELb0EN7cutlass10bfloat16_tE19Flash_kernel_traitsILi64ELi64ELi256ELi4ES3_EELi8ELi7ELb0EEEvNS_16Flash_fwd_paramsE)
        .other          _ZN5flash32flash_fwd_splitkv_combine_kernelI23Flash_fwd_kernel_traitsILi64ELi64ELi256ELi4ELb0ELb0EN7cutlass10bfloat16_tE19Flash_kernel_traitsILi64ELi64ELi256ELi4ES3_EELi8ELi7ELb0EEEvNS_16Flash_fwd_paramsE,@"STO_CUDA_ENTRY STV_DEFAULT"
_ZN5flash32flash_fwd_splitkv_combine_kernelI23Flash_fwd_kernel_traitsILi64ELi64ELi256ELi4ELb0ELb0EN7cutlass10bfloat16_tE19Flash_kernel_traitsILi64ELi64ELi256ELi4ES3_EELi8ELi7ELb0EEEvNS_16Flash_fwd_paramsE:
.text._ZN5flash32flash_fwd_splitkv_combine_kernelI23Flash_fwd_kernel_traitsILi64ELi64ELi256ELi4ELb0ELb0EN7cutlass10bfloat16_tE19Flash_kernel_traitsILi64ELi64ELi256ELi4ES3_EELi8ELi7ELb0EEEvNS_16Flash_fwd_paramsE:
[----:B------:R-:W-:Y:S01]  /*0000*/  LDC R1, c[0x0][0x37c] ;  /* 0x0000df00ff017b82 */ /* 0x000fe20000000800 */
[----:B------:R-:W0:Y:S07]  /*0010*/  LDCU UR22, c[0x0][0x3e0] ;  /* 0x00007c00ff1677ac */ /* 0x000e2e0008000800 */
[----:B------:R-:W1:Y:S01]  /*0020*/  S2UR UR20, SR_CTAID.X ;  /* 0x00000000001479c3 */ /* 0x000e620000002500 */
[----:B------:R-:W0:Y:S02]  /*0030*/  LDCU.64 UR18, c[0x0][0x430] ;  /* 0x00008600ff1277ac */ /* 0x000e240008000a00 */
[----:B0-----:R-:W-:-:S02]  /*0040*/  UIMAD UR22, UR22, UR19, URZ ;  /* 0x00000013161672a4 */ /* 0x001fc4000f8e02ff */
[----:B-1----:R-:W-:Y:S02]  /*0050*/  USHF.L.U32 UR20, UR20, 0x3, URZ ;  /* 0x0000000314147899 */ /* 0x002fe400080006ff */
[----:B------:R-:W-:-:S04]  /*0060*/  UIMAD UR21, UR22, UR18, URZ ;  /* 0x00000012161572a4 */ /* 0x000fc8000f8e02ff */
[----:B------:R-:W-:Y:S02]  /*0070*/  UISETP.LT.AND UP0, UPT, UR21, UR19, UPT ;  /* 0x000000131500728c */ /* 0x000fe4000bf01270 */
[----:B------:R-:W-:Y:S02]  /*0080*/  USHF.R.S32.HI UR15, URZ, 0x1f, UR21 ;  /* 0x0000001fff0f7899 */ /* 0x000fe40008011415 */
[----:B------:R-:W-:-:S04]  /*0090*/  USEL UR19, UR21, UR19, UP0 ;  /* 0x0000001315137287 */ /* 0x000fc80008000000 */
[----:B------:R-:W-:-:S04]  /*00a0*/  USHF.R.S32.HI UR14, URZ, 0x1f, UR19 ;  /* 0x0000001fff0e7899 */ /* 0x000fc80008011413 */
[----:B------:R-:W-:-:S04]  /*00b0*/  ULOP3.LUT UR4, UR15, UR14, URZ, 0xfc, !UPT ;  /* 0x0000000e0f047292 */ /* 0x000fc8000f8efcff */
[----:B------:R-:W-:-:S09]  /*00c0*/  UISETP.NE.U32.AND UP0, UPT, UR4, URZ, UPT ;  /* 0x000000ff0400728c */ /* 0x000fd2000bf05070 */
[----:B------:R-:W-:Y:S05]  /*00d0*/  BRA.U UP0, `(.L_x_0) ;  /* 0x0000000100607547 */ /* 0x000fea000b800000 */
[----:B------:R-:W0:Y:S01]  /*00e0*/  I2F.U32.RP R2, UR19 ;  /* 0x0000001300027d06 */ /* 0x000e220008209000 */
[----:B------:R-:W-:Y:S02]  /*00f0*/  UIADD3 UR4, UPT, UPT, URZ, -UR19, URZ ;  /* 0x80000013ff047290 */ /* 0x000fe4000fffe0ff */
[----:B------:R-:W-:-:S05]  /*0100*/  UISETP.NE.U32.AND UP0, UPT, UR19, URZ, UPT ;  /* 0x000000ff1300728c */ /* 0x000fca000bf05070 */
[----:B0-----:R-:W0:Y:S02]  /*0110*/  MUFU.RCP R0, R2 ;  /* 0x0000000200007308 */ /* 0x001e240000001000 */
[----:B0-----:R-:W-:-:S06]  /*0120*/  VIADD R0, R0, 0xffffffe ;  /* 0x0ffffffe00007836 */ /* 0x001fcc0000000000 */
[----:B------:R-:W0:Y:S02]  /*0130*/  F2I.FTZ.U32.TRUNC.NTZ R0, R0 ;  /* 0x0000000000007305 */ /* 0x000e24000021f000 */
[----:B0-----:R-:W-:-:S13]  /*0140*/  R2UR UR5, R0 ;  /* 0x00000000000572ca */ /* 0x001fda00000e0000 */
[----:B------:R-:W-:-:S03]  /*0150*/  UIMAD UR6, UR4, UR5, URZ ;  /* 0x00000005040672a4 */ /* 0x000fc6000f8e02ff */
[----:B------:R-:W-:Y:S02]  /*0160*/  UMOV UR4, URZ ;  /* 0x000000ff00047c82 */ /* 0x000fe40008000000 */
[----:B------:R-:W-:-:S04]  /*0170*/  UIMAD.WIDE.U32 UR6, UR5, UR6, UR4 ;  /* 0x00000006050672a5 */ /* 0x000fc8000f8e0004 */
[----:B------:R-:W-:-:S04]  /*0180*/  UIMAD.WIDE.U32 UR4, UR7, UR21, URZ ;  /* 0x00000015070472a5 */ /* 0x000fc8000f8e00ff */
[----:B------:R-:W-:-:S04]  /*0190*/  UIADD3 UR4, UPT, UPT, -UR5, URZ, URZ ;  /* 0x000000ff05047290 */ /* 0x000fc8000fffe1ff */
[----:B------:R-:W-:-:S04]  /*01a0*/  UIMAD UR4, UR19, UR4, UR21 ;  /* 0x00000004130472a4 */ /* 0x000fc8000f8e0215 */
[----:B------:R-:W-:-:S11]  /*01b0*/  UISETP.GE.U32.AND UP2, UPT, UR4, UR19, UPT ;  /* 0x000000130400728c */ /* 0x000fd6000bf46070 */
[----:B------:R-:W-:Y:S02]  /*01c0*/  @UP2 UIADD3 UR4, UPT, UPT, -UR19, UR4, URZ ;  /* 0x0000000413042290 */ /* 0x000fe4000fffe1ff */
[----:B------:R-:W-:Y:S02]  /*01d0*/  @UP2 UIADD3 UR5, UPT, UPT, UR5, 0x1, URZ ;  /* 0x0000000105052890 */ /* 0x000fe4000fffe0ff */
[----:B------:R-:W-:-:S11]  /*01e0*/  UISETP.GE.U32.AND UP1, UPT, UR4, UR19, UPT ;  /* 0x000000130400728c */ /* 0x000fd6000bf26070 */
[----:B------:R-:W-:Y:S02]  /*01f0*/  @UP1 UIADD3 UR5, UPT, UPT, UR5, 0x1, URZ ;  /* 0x0000000105051890 */ /* 0x000fe4000fffe0ff */
[----:B------:R-:W-:-:S07]  /*0200*/  @!UP0 ULOP3.LUT UR5, URZ, UR19, URZ, 0x33, !UPT ;  /* 0x00000013ff058292 */ /* 0x000fce000f8e33ff */
[----:B------:R-:W-:Y:S01]  /*0210*/  UMOV UR4, UR5 ;  /* 0x0000000500047c82 */ /* 0x000fe20008000000 */
[----:B------:R-:W-:Y:S01]  /*0220*/  UMOV UR5, URZ ;  /* 0x000000ff00057c82 */ /* 0x000fe20008000000 */
[----:B------:R-:W-:Y:S01]  /*0230*/  MOV R12, UR4 ;  /* 0x00000004000c7c02 */ /* 0x000fe20008000f00 */
[----:B------:R-:W-:Y:S01]  /*0240*/  IMAD.U32 R13, RZ, RZ, UR5 ;  /* 0x00000005ff0d7e24 */ /* 0x000fe2000f8e00ff */
[----:B------:R-:W-:Y:S06]  /*0250*/  BRA `(.L_x_1) ;  /* 0x00000000001c7947 */ /* 0x000fec0003800000 */
.L_x_0:
[----:B------:R-:W-:Y:S01]  /*0260*/  IMAD.U32 R22, RZ, RZ, UR21 ;  /* 0x00000015ff167e24 */ /* 0x000fe2000f8e00ff */
[----:B------:R-:W-:Y:S01]  /*0270*/  MOV R20, UR19 ;  /* 0x0000001300147c02 */ /* 0x000fe20008000f00 */
[----:B------:R-:W-:Y:S01]  /*0280*/  IMAD.U32 R21, RZ, RZ, UR15 ;  /* 0x0000000fff157e24 */ /* 0x000fe2000f8e00ff */
[----:B------:R-:W-:Y:S02]  /*0290*/  MOV R19, UR14 ;  /* 0x0000000e00137c02 */ /* 0x000fe40008000f00 */
[----:B------:R-:W-:Y:S02]  /*02a0*/  MOV R18, 0x2c0 ;  /* 0x000002c000127802 */ /* 0x000fe40000000f00 */
[----:B------:R-:W-:Y:S05]  /*02b0*/  CALL.REL.NOINC `($__internal_0_$__cuda_sm20_div_s64) ;  /* 0x0000004400f87944 */ /* 0x000fea0003c00000 */
[----:B------:R-:W-:-:S07]  /*02c0*/  MOV R13, R11 ;  /* 0x0000000b000d7202 */ /* 0x000fce0000000f00 */
.L_x_1:
[----:B------:R-:W0:Y:S01]  /*02d0*/  LDCU UR4, c[0x0][0x3e0] ;  /* 0x00007c00ff0477ac */ /* 0x000e220008000800 */
[----:B------:R-:W-:Y:S01]  /*02e0*/  BSSY.RECONVERGENT B0, `(.L_x_2) ;  /* 0x0000023000007945 */ /* 0x000fe20003800200 */
[----:B0-----:R-:W-:Y:S01]  /*02f0*/  USHF.R.S32.HI UR5, URZ, 0x1f, UR4 ;  /* 0x0000001fff057899 */ /* 0x001fe20008011404 */
[----:B------:R-:W-:-:S05]  /*0300*/  ISETP.LT.U32.AND P0, PT, R12, UR4, PT ;  /* 0x000000040c007c0c */ /* 0x000fca000bf01070 */
[----:B------:R-:W-:-:S04]  /*0310*/  ISETP.LT.AND.EX P0, PT, R13, UR5, PT, P0 ;  /* 0x000000050d007c0c */ /* 0x000fc8000bf01300 */
[C---:B------:R-:W-:Y:S02]  /*0320*/  SEL R19, R13.reuse, UR5, P0 ;  /* 0x000000050d137c07 */ /* 0x040fe40008000000 */
[----:B------:R-:W-:Y:S02]  /*0330*/  SEL R20, R12, UR4, P0 ;  /* 0x000000040c147c07 */ /* 0x000fe40008000000 */
[----:B------:R-:W-:-:S04]  /*0340*/  LOP3.LUT R0, R13, R19, RZ, 0xfc, !PT ;  /* 0x000000130d007212 */ /* 0x000fc800078efcff */
[----:B------:R-:W-:-:S13]  /*0350*/  ISETP.NE.U32.AND P1, PT, R0, RZ, PT ;  /* 0x000000ff0000720c */ /* 0x000fda0003f25070 */
[----:B------:R-:W-:Y:S05]  /*0360*/  @P1 BRA `(.L_x_3) ;  /* 0x0000000000501947 */ /* 0x000fea0003800000 */
[----:B------:R-:W0:Y:S01]  /*0370*/  I2F.U32.RP R6, R20 ;  /* 0x0000001400067306 */ /* 0x000e220000209000 */
[----:B------:R-:W-:-:S07]  /*0380*/  ISETP.NE.U32.AND P0, PT, R20, RZ, PT ;  /* 0x000000ff1400720c */ /* 0x000fce0003f05070 */
[----:B0-----:R-:W0:Y:S02]  /*0390*/  MUFU.RCP R2, R6 ;  /* 0x0000000600027308 */ /* 0x001e240000001000 */
[----:B0-----:R-:W-:-:S06]  /*03a0*/  VIADD R2, R2, 0xffffffe ;  /* 0x0ffffffe02027836 */ /* 0x001fcc0000000000 */
[----:B------:R0:W1:Y:S02]  /*03b0*/  F2I.FTZ.U32.TRUNC.NTZ R3, R2 ;  /* 0x0000000200037305 */ /* 0x000064000021f000 */
[----:B0-----:R-:W-:Y:S02]  /*03c0*/  HFMA2 R2, -RZ, RZ, 0, 0 ;  /* 0x00000000ff027431 */ /* 0x001fe400000001ff */
[----:B-1----:R-:W-:-:S04]  /*03d0*/  IMAD.MOV R0, RZ, RZ, -R3 ;  /* 0x000000ffff007224 */ /* 0x002fc800078e0a03 */
[----:B------:R-:W-:-:S04]  /*03e0*/  IMAD R5, R0, R20, RZ ;  /* 0x0000001400057224 */ /* 0x000fc800078e02ff */
[----:B------:R-:W-:-:S06]  /*03f0*/  IMAD.HI.U32 R5, R3, R5, R2 ;  /* 0x0000000503057227 */ /* 0x000fcc00078e0002 */
[----:B------:R-:W-:Y:S01]  /*0400*/  IMAD.HI.U32 R4, R5, R12, RZ ;  /* 0x0000000c05047227 */ /* 0x000fe200078e00ff */
[----:B------:R-:W-:-:S03]  /*0410*/  MOV R5, RZ ;  /* 0x000000ff00057202 */ /* 0x000fc60000000f00 */
[----:B------:R-:W-:-:S04]  /*0420*/  IMAD.MOV R3, RZ, RZ, -R4 ;  /* 0x000000ffff037224 */ /* 0x000fc800078e0a04 */
[----:B------:R-:W-:-:S05]  /*0430*/  IMAD R3, R20, R3, R12 ;  /* 0x0000000314037224 */ /* 0x000fca00078e020c */
[----:B------:R-:W-:-:S13]  /*0440*/  ISETP.GE.U32.AND P2, PT, R3, R20, PT ;  /* 0x000000140300720c */ /* 0x000fda0003f46070 */
[----:B------:R-:W-:Y:S01]  /*0450*/  @P2 IADD3 R3, PT, PT, R3, -R20, RZ ;  /* 0x8000001403032210 */ /* 0x000fe20007ffe0ff */
[----:B------:R-:W-:-:S03]  /*0460*/  @P2 VIADD R4, R4, 0x1 ;  /* 0x0000000104042836 */ /* 0x000fc60000000000 */
[----:B------:R-:W-:-:S13]  /*0470*/  ISETP.GE.U32.AND P1, PT, R3, R20, PT ;  /* 0x000000140300720c */ /* 0x000fda0003f26070 */
[----:B------:R-:W-:Y:S02]  /*0480*/  @P1 IADD3 R4, PT, PT, R4, 0x1, RZ ;  /* 0x0000000104041810 */ /* 0x000fe40007ffe0ff */
[----:B------:R-:W-:Y:S01]  /*0490*/  @!P0 LOP3.LUT R4, RZ, R20, RZ, 0x33, !PT ;  /* 0x00000014ff048212 */ /* 0x000fe200078e33ff */
[----:B------:R-:W-:Y:S05]  /*04a0*/  BRA `(.L_x_4) ;  /* 0x0000000000187947 */ /* 0x000fea0003800000 */
.L_x_3:
[----:B------:R-:W-:Y:S01]  /*04b0*/  IMAD.MOV.U32 R22, RZ, RZ, R12 ;  /* 0x000000ffff167224 */ /* 0x000fe200078e000c */
[----:B------:R-:W-:Y:S02]  /*04c0*/  MOV R21, R13 ;  /* 0x0000000d00157202 */ /* 0x000fe40000000f00 */
[----:B------:R-:W-:Y:S02]  /*04d0*/  MOV R18, 0x4f0 ;  /* 0x000004f000127802 */ /* 0x000fe40000000f00 */
[----:B------:R-:W-:Y:S05]  /*04e0*/  CALL.REL.NOINC `($__internal_0_$__cuda_sm20_div_s64) ;  /* 0x00000044006c7944 */ /* 0x000fea0003c00000 */
[----:B------:R-:W-:Y:S02]  /*04f0*/  MOV R4, R12 ;  /* 0x0000000c00047202 */ /* 0x000fe40000000f00 */
[----:B------:R-:W-:Y:S02]  /*0500*/  MOV R5, R11 ;  /* 0x0000000b00057202 */ /* 0x000fe40000000f00 */
.L_x_4:
[----:B------:R-:W-:Y:S05]  /*0510*/  BSYNC.RECONVERGENT B0 ;  /* 0x0000000000007941 */ /* 0x000fea0003800200 */
.L_x_2:
[----:B------:R-:W0:Y:S01]  /*0520*/  LDCU UR4, c[0x0][0x434] ;  /* 0x00008680ff0477ac */ /* 0x000e220008000800 */
[----:B------:R-:W-:Y:S01]  /*0530*/  BSSY.RECONVERGENT B0, `(.L_x_5) ;  /* 0x0000040000007945 */ /* 0x000fe20003800200 */
[----:B0-----:R-:W-:-:S05]  /*0540*/  IMAD.U32 R0, RZ, RZ, UR4 ;  /* 0x00000004ff007e24 */ /* 0x001fca000f8e00ff */
[----:B------:R-:W-:-:S04]  /*0550*/  IABS R0, R0 ;  /* 0x0000000000007213 */ /* 0x000fc80000000000 */
[----:B------:R-:W-:-:S13]  /*0560*/  R2UR UR5, R0 ;  /* 0x00000000000572ca */ /* 0x000fda00000e0000 */
[----:B------:R-:W0:Y:S01]  /*0570*/  I2F.RP R8, UR5 ;  /* 0x0000000500087d06 */ /* 0x000e220008209400 */
[----:B------:R-:W-:-:S04]  /*0580*/  UIADD3 UR8, UPT, UPT, UR4, -0x1, UR5 ;  /* 0xffffffff04087890 */ /* 0x000fc8000fffe005 */
[----:B------:R-:W-:-:S06]  /*0590*/  ULOP3.LUT UR6, UR8, UR5, URZ, 0x3c, !UPT ;  /* 0x0000000508067292 */ /* 0x000fcc000f8e3cff */
[----:B------:R-:W-:Y:S01]  /*05a0*/  ISETP.LE.AND P0, PT, RZ, UR6, PT ;  /* 0x00000006ff007c0c */ /* 0x000fe2000bf03270 */
[----:B0-----:R-:W0:Y:S02]  /*05b0*/  MUFU.RCP R6, R8 ;  /* 0x0000000800067308 */ /* 0x001e240000001000 */
[----:B0-----:R-:W-:-:S06]  /*05c0*/  VIADD R6, R6, 0xffffffe ;  /* 0x0ffffffe06067836 */ /* 0x001fcc0000000000 */
[----:B------:R-:W0:Y:S02]  /*05d0*/  F2I.FTZ.U32.TRUNC.NTZ R7, R6 ;  /* 0x0000000600077305 */ /* 0x000e24000021f000 */
[----:B0-----:R-:W-:Y:S02]  /*05e0*/  IMAD.MOV R0, RZ, RZ, -R7 ;  /* 0x000000ffff007224 */ /* 0x001fe400078e0a07 */
[----:B------:R-:W-:Y:S02]  /*05f0*/  IMAD.MOV.U32 R6, RZ, RZ, RZ ;  /* 0x000000ffff067224 */ /* 0x000fe400078e00ff */
[----:B------:R-:W-:Y:S01]  /*0600*/  IMAD R2, R0, UR5, RZ ;  /* 0x0000000500027c24 */ /* 0x000fe2000f8e02ff */
[----:B------:R-:W-:-:S03]  /*0610*/  IABS R0, UR8 ;  /* 0x0000000800007c13 */ /* 0x000fc60008000000 */
[----:B------:R-:W-:-:S04]  /*0620*/  IMAD.HI.U32 R2, R7, R2, R6 ;  /* 0x0000000207027227 */ /* 0x000fc800078e0006 */
[----:B------:R-:W-:-:S04]  /*0630*/  IMAD.MOV.U32 R3, RZ, RZ, R0 ;  /* 0x000000ffff037224 */ /* 0x000fc800078e0000 */
[----:B------:R-:W-:-:S04]  /*0640*/  IMAD.HI.U32 R2, R2, R3, RZ ;  /* 0x0000000302027227 */ /* 0x000fc800078e00ff */
[----:B------:R-:W-:-:S04]  /*0650*/  IMAD.MOV R0, RZ, RZ, -R2 ;  /* 0x000000ffff007224 */ /* 0x000fc800078e0a02 */
[----:B------:R-:W-:-:S05]  /*0660*/  IMAD R0, R0, UR5, R3 ;  /* 0x0000000500007c24 */ /* 0x000fca000f8e0203 */
[----:B------:R-:W-:-:S13]  /*0670*/  ISETP.LT.U32.AND P1, PT, R0, UR5, PT ;  /* 0x0000000500007c0c */ /* 0x000fda000bf21070 */
[----:B------:R-:W-:Y:S02]  /*0680*/  @!P1 VIADD R0, R0, -UR5 ;  /* 0x8000000500009c36 */ /* 0x000fe40008000000 */
[----:B------:R-:W-:Y:S01]  /*0690*/  @!P1 VIADD R2, R2, 0x1 ;  /* 0x0000000102029836 */ /* 0x000fe20000000000 */
[----:B------:R-:W-:Y:S02]  /*06a0*/  ISETP.NE.AND P1, PT, RZ, UR4, PT ;  /* 0x00000004ff007c0c */ /* 0x000fe4000bf25270 */
[----:B------:R-:W-:-:S13]  /*06b0*/  ISETP.GE.U32.AND P2, PT, R0, UR5, PT ;  /* 0x0000000500007c0c */ /* 0x000fda000bf46070 */
[----:B------:R-:W-:-:S04]  /*06c0*/  @P2 VIADD R2, R2, 0x1 ;  /* 0x0000000102022836 */ /* 0x000fc80000000000 */
[----:B------:R-:W-:-:S04]  /*06d0*/  IMAD.MOV.U32 R3, RZ, RZ, R2 ;  /* 0x000000ffff037224 */ /* 0x000fc800078e0002 */
[----:B------:R-:W-:Y:S01]  /*06e0*/  @!P0 IMAD.MOV R3, RZ, RZ, -R3 ;  /* 0x000000ffff038224 */ /* 0x000fe200078e0a03 */
[----:B------:R-:W-:-:S04]  /*06f0*/  @!P1 LOP3.LUT R3, RZ, UR5, RZ, 0x33, !PT ;  /* 0x00000005ff039c12 */ /* 0x000fc8000f8e33ff */
[----:B------:R-:W-:Y:S02]  /*0700*/  ISETP.LT.U32.AND P0, PT, R20, R3, PT ;  /* 0x000000031400720c */ /* 0x000fe40003f01070 */
[----:B------:R-:W-:-:S04]  /*0710*/  SHF.R.S32.HI R0, RZ, 0x1f, R3 ;  /* 0x0000001fff007819 */ /* 0x000fc80000011403 */
[----:B------:R-:W-:-:S04]  /*0720*/  ISETP.LT.AND.EX P0, PT, R19, R0, PT, P0 ;  /* 0x000000001300720c */ /* 0x000fc80003f01300 */
[C---:B------:R-:W-:Y:S02]  /*0730*/  SEL R0, R19.reuse, R0, P0 ;  /* 0x0000000013007207 */ /* 0x040fe40000000000 */
[----:B------:R-:W-:Y:S02]  /*0740*/  SEL R10, R20, R3, P0 ;  /* 0x00000003140a7207 */ /* 0x000fe40000000000 */
[----:B------:R-:W-:-:S04]  /*0750*/  LOP3.LUT R2, R19, R0, RZ, 0xfc, !PT ;  /* 0x0000000013027212 */ /* 0x000fc800078efcff */
[----:B------:R-:W-:-:S13]  /*0760*/  ISETP.NE.U32.AND P1, PT, R2, RZ, PT ;  /* 0x000000ff0200720c */ /* 0x000fda0003f25070 */
[----:B------:R-:W-:Y:S05]  /*0770*/  @P1 BRA `(.L_x_6) ;  /* 0x0000000000501947 */ /* 0x000fea0003800000 */
[----:B------:R-:W0:Y:S01]  /*0780*/  I2F.U32.RP R8, R10 ;  /* 0x0000000a00087306 */ /* 0x000e220000209000 */
[----:B------:R-:W-:Y:S02]  /*0790*/  ISETP.NE.U32.AND P0, PT, R10, RZ, PT ;  /* 0x000000ff0a00720c */ /* 0x000fe40003f05070 */
[----:B------:R-:W-:-:S05]  /*07a0*/  MOV R13, RZ ;  /* 0x000000ff000d7202 */ /* 0x000fca0000000f00 */
[----:B0-----:R-:W0:Y:S02]  /*07b0*/  MUFU.RCP R6, R8 ;  /* 0x0000000800067308 */ /* 0x001e240000001000 */
[----:B0-----:R-:W-:-:S06]  /*07c0*/  VIADD R6, R6, 0xffffffe ;  /* 0x0ffffffe06067836 */ /* 0x001fcc0000000000 */
[----:B------:R-:W0:Y:S02]  /*07d0*/  F2I.FTZ.U32.TRUNC.NTZ R3, R6 ;  /* 0x0000000600037305 */ /* 0x000e24000021f000 */
[----:B0-----:R-:W-:-:S04]  /*07e0*/  IMAD.MOV R2, RZ, RZ, -R3 ;  /* 0x000000ffff027224 */ /* 0x001fc800078e0a03 */
[----:B------:R-:W-:Y:S02]  /*07f0*/  IMAD R7, R2, R10, RZ ;  /* 0x0000000a02077224 */ /* 0x000fe400078e02ff */
[----:B------:R-:W-:-:S05]  /*0800*/  HFMA2 R2, -RZ, RZ, 0, 0 ;  /* 0x00000000ff027431 */ /* 0x000fca00000001ff */
[----:B------:R-:W-:-:S06]  /*0810*/  IMAD.HI.U32 R7, R3, R7, R2 ;  /* 0x0000000703077227 */ /* 0x000fcc00078e0002 */
[----:B------:R-:W-:-:S04]  /*0820*/  IMAD.HI.U32 R12, R7, R20, RZ ;  /* 0x00000014070c7227 */ /* 0x000fc800078e00ff */
        /* <DEDUP_REMOVED lines=9> */
.L_x_6:
[----:B------:R-:W-:Y:S01]  /*08c0*/  IMAD.MOV.U32 R22, RZ, RZ, R20 ;  /* 0x000000ffff167224 */ /* 0x000fe200078e0014 */
[----:B------:R-:W-:Y:S01]  /*08d0*/  MOV R20, R10 ;  /* 0x0000000a00147202 */ /* 0x000fe20000000f00 */
[----:B------:R-:W-:Y:S01]  /*08e0*/  IMAD.MOV.U32 R21, RZ, RZ, R19 ;  /* 0x000000ffff157224 */ /* 0x000fe200078e0013 */
[----:B------:R-:W-:Y:S02]  /*08f0*/  MOV R19, R0 ;  /* 0x0000000000137202 */ /* 0x000fe40000000f00 */
[----:B------:R-:W-:Y:S02]  /*0900*/  MOV R18, 0x920 ;  /* 0x0000092000127802 */ /* 0x000fe40000000f00 */
[----:B------:R-:W-:Y:S05]  /*0910*/  CALL.REL.NOINC `($__internal_0_$__cuda_sm20_div_s64) ;  /* 0x0000004000607944 */ /* 0x000fea0003c00000 */
[----:B------:R-:W-:Y:S02]  /*0920*/  MOV R13, R11 ;  /* 0x0000000b000d7202 */ /* 0x000fe40000000f00 */
.L_x_7:
[----:B------:R-:W-:Y:S05]  /*0930*/  BSYNC.RECONVERGENT B0 ;  /* 0x0000000000007941 */ /* 0x000fea0003800200 */
.L_x_5:
[----:B------:R-:W0:Y:S01]  /*0940*/  LDCU UR5, c[0x0][0x434] ;  /* 0x00008680ff0577ac */ /* 0x000e220008000800 */
[----:B------:R-:W-:Y:S01]  /*0950*/  BSSY.RECONVERGENT B0, `(.L_x_8) ;  /* 0x0000083000007945 */ /* 0x000fe20003800200 */
[----:B------:R-:W-:Y:S01]  /*0960*/  UMOV UR10, URZ ;  /* 0x000000ff000a7c82 */ /* 0x000fe20008000000 */
[----:B------:R-:W-:Y:S01]  /*0970*/  UMOV UR16, URZ ;  /* 0x000000ff00107c82 */ /* 0x000fe20008000000 */
[----:B0-----:R-:W-:-:S05]  /*0980*/  IMAD.U32 R2, RZ, RZ, UR5 ;  /* 0x00000005ff027e24 */ /* 0x001fca000f8e00ff */
[----:B------:R-:W-:-:S04]  /*0990*/  IABS R2, R2 ;  /* 0x0000000200027213 */ /* 0x000fc80000000000 */
[----:B------:R-:W-:-:S13]  /*09a0*/  R2UR UR7, R2 ;  /* 0x00000000020772ca */ /* 0x000fda00000e0000 */
[----:B------:R-:W0:Y:S08]  /*09b0*/  I2F.RP R6, UR7 ;  /* 0x0000000700067d06 */ /* 0x000e300008209400 */
[----:B0-----:R-:W0:Y:S02]  /*09c0*/  MUFU.RCP R3, R6 ;  /* 0x0000000600037308 */ /* 0x001e240000001000 */
[----:B0-----:R-:W-:-:S06]  /*09d0*/  VIADD R3, R3, 0xffffffe ;  /* 0x0ffffffe03037836 */ /* 0x001fcc0000000000 */
[----:B------:R-:W0:Y:S02]  /*09e0*/  F2I.FTZ.U32.TRUNC.NTZ R2, R3 ;  /* 0x0000000300027305 */ /* 0x000e24000021f000 */
[----:B0-----:R-:W-:Y:S02]  /*09f0*/  R2UR UR11, R2 ;  /* 0x00000000020b72ca */ /* 0x001fe400000e0000 */
[----:B------:R-:W-:Y:S01]  /*0a00*/  IABS R2, UR8 ;  /* 0x0000000800027c13 */ /* 0x000fe20008000000 */
[----:B------:R-:W-:-:S03]  /*0a10*/  ULOP3.LUT UR8, UR8, UR5, URZ, 0x3c, !UPT ;  /* 0x0000000508087292 */ /* 0x000fc6000f8e3cff */
[----:B------:R-:W-:-:S07]  /*0a20*/  R2UR UR6, R2 ;  /* 0x00000000020672ca */ /* 0x000fce00000e0000 */
[----:B------:R-:W-:-:S04]  /*0a30*/  UIADD3 UR4, UPT, UPT, URZ, -UR11, URZ ;  /* 0x8000000bff047290 */ /* 0x000fc8000fffe0ff */
[----:B------:R-:W-:-:S04]  /*0a40*/  UIMAD UR4, UR4, UR7, URZ ;  /* 0x00000007040472a4 */ /* 0x000fc8000f8e02ff */
[----:B------:R-:W-:-:S04]  /*0a50*/  UIMAD.WIDE.U32 UR10, UR11, UR4, UR10 ;  /* 0x000000040b0a72a5 */ /* 0x000fc8000f8e000a */
[----:B------:R-:W-:-:S07]  /*0a60*/  UIMAD.WIDE.U32 UR10, UR11, UR6, URZ ;  /* 0x000000060b0a72a5 */ /* 0x000fce000f8e00ff */
[----:B------:R-:W-:Y:S02]  /*0a70*/  UMOV UR9, UR11 ;  /* 0x0000000b00097c82 */ /* 0x000fe40008000000 */
[----:B------:R-:W-:-:S04]  /*0a80*/  UIADD3 UR4, UPT, UPT, -UR9, URZ, URZ ;  /* 0x000000ff09047290 */ /* 0x000fc8000fffe1ff */
[----:B------:R-:W-:Y:S02]  /*0a90*/  UIMAD UR4, UR7, UR4, UR6 ;  /* 0x00000004070472a4 */ /* 0x000fe4000f8e0206 */
[----:B------:R-:W-:Y:S02]  /*0aa0*/  USHF.R.S32.HI UR6, URZ, 0x1f, UR5 ;  /* 0x0000001fff067899 */ /* 0x000fe40008011405 */
[----:B------:R-:W-:Y:S02]  /*0ab0*/  UISETP.GT.U32.AND UP1, UPT, UR7, UR4, UPT ;  /* 0x000000040700728c */ /* 0x000fe4000bf24070 */
[----:B------:R-:W-:-:S09]  /*0ac0*/  ULOP3.LUT UR6, UR6, 0x1, URZ, 0xfc, !UPT ;  /* 0x0000000106067892 */ /* 0x000fd2000f8efcff */
[----:B------:R-:W-:Y:S02]  /*0ad0*/  @!UP1 UIADD3 UR4, UPT, UPT, UR4, -UR7, URZ ;  /* 0x8000000704049290 */ /* 0x000fe4000fffe0ff */
[----:B------:R-:W-:Y:S02]  /*0ae0*/  @!UP1 UIADD3 UR9, UPT, UPT, UR9, 0x1, URZ ;  /* 0x0000000109099890 */ /* 0x000fe4000fffe0ff */
[----:B------:R-:W-:Y:S02]  /*0af0*/  UISETP.GE.U32.AND UP0, UPT, UR4, UR7, UPT ;  /* 0x000000070400728c */ /* 0x000fe4000bf06070 */
[----:B------:R-:W-:-:S05]  /*0b00*/  UISETP.GE.AND UP1, UPT, UR8, URZ, UPT ;  /* 0x000000ff0800728c */ /* 0x000fca000bf26270 */
[----:B------:R-:W0:Y:S04]  /*0b10*/  LDCU UR4, c[0x0][0x3e0] ;  /* 0x00007c00ff0477ac */ /* 0x000e280008000800 */
[----:B------:R-:W-:Y:S02]  /*0b20*/  @UP0 UIADD3 UR9, UPT, UPT, UR9, 0x1, URZ ;  /* 0x0000000109090890 */ /* 0x000fe4000fffe0ff */
[----:B------:R-:W-:-:S05]  /*0b30*/  UISETP.NE.AND UP0, UPT, UR5, URZ, UPT ;  /* 0x000000ff0500728c */ /* 0x000fca000bf05270 */
[----:B------:R-:W-:Y:S02]  /*0b40*/  UMOV UR8, UR9 ;  /* 0x0000000900087c82 */ /* 0x000fe40008000000 */
[----:B------:R-:W-:-:S04]  /*0b50*/  @!UP1 UIADD3 UR8, UPT, UPT, -UR8, URZ, URZ ;  /* 0x000000ff08089290 */ /* 0x000fc8000fffe1ff */
[----:B------:R-:W-:Y:S01]  /*0b60*/  @!UP0 ULOP3.LUT UR8, URZ, UR5, URZ, 0x33, !UPT ;  /* 0x00000005ff088292 */ /* 0x000fe2000f8e33ff */
[----:B0-----:R-:W-:Y:S01]  /*0b70*/  IMAD.U32 R2, RZ, RZ, UR4 ;  /* 0x00000004ff027e24 */ /* 0x001fe2000f8e00ff */
[----:B------:R-:W-:Y:S02]  /*0b80*/  UIADD3 UR18, UPT, UPT, UR4, -0x1, URZ ;  /* 0xffffffff04127890 */ /* 0x000fe4000fffe0ff */
[----:B------:R-:W-:Y:S02]  /*0b90*/  UIMAD UR7, UR8, UR6, URZ ;  /* 0x00000006080772a4 */ /* 0x000fe4000f8e02ff */
[----:B------:R-:W-:Y:S01]  /*0ba0*/  IABS R2, R2 ;  /* 0x0000000200027213 */ /* 0x000fe20000000000 */
[----:B------:R-:W-:-:S03]  /*0bb0*/  UISETP.NE.AND UP2, UPT, UR4, URZ, UPT ;  /* 0x000000ff0400728c */ /* 0x000fc6000bf45270 */
[----:B------:R-:W-:Y:S02]  /*0bc0*/  IABS R3, UR7 ;  /* 0x0000000700037c13 */ /* 0x000fe40008000000 */
[----:B------:R-:W-:Y:S02]  /*0bd0*/  R2UR UR11, R2 ;  /* 0x00000000020b72ca */ /* 0x000fe400000e0000 */
[----:B------:R-:W-:-:S11]  /*0be0*/  R2UR UR13, R3 ;  /* 0x00000000030d72ca */ /* 0x000fd600000e0000 */
[----:B------:R-:W0:Y:S02]  /*0bf0*/  I2F.RP R9, UR11 ;  /* 0x0000000b00097d06 */ /* 0x000e240008209400 */
[----:B------:R-:W-:-:S06]  /*0c00*/  UIADD3 UR6, UPT, UPT, UR18, UR13, URZ ;  /* 0x0000000d12067290 */ /* 0x000fcc000fffe0ff */
[----:B------:R-:W1:Y:S01]  /*0c10*/  I2F.RP R11, UR13 ;  /* 0x0000000d000b7d06 */ /* 0x000e620008209400 */
[----:B------:R-:W-:-:S05]  /*0c20*/  IMAD.U32 R3, RZ, RZ, UR6 ;  /* 0x00000006ff037e24 */ /* 0x000fca000f8e00ff */
[----:B------:R-:W-:Y:S02]  /*0c30*/  IABS R3, R3 ;  /* 0x0000000300037213 */ /* 0x000fe40000000000 */
[----:B0-----:R-:W0:Y:S02]  /*0c40*/  MUFU.RCP R8, R9 ;  /* 0x0000000900087308 */ /* 0x001e240000001000 */
[----:B------:R-:W-:-:S06]  /*0c50*/  R2UR UR12, R3 ;  /* 0x00000000030c72ca */ /* 0x000fcc00000e0000 */
[----:B-1----:R-:W1:Y:S01]  /*0c60*/  MUFU.RCP R2, R11 ;  /* 0x0000000b00027308 */ /* 0x002e620000001000 */
[----:B0-----:R-:W-:Y:S02]  /*0c70*/  VIADD R8, R8, 0xffffffe ;  /* 0x0ffffffe08087836 */ /* 0x001fe40000000000 */
[----:B-1----:R-:W-:-:S05]  /*0c80*/  VIADD R7, R2, 0xffffffe ;  /* 0x0ffffffe02077836 */ /* 0x002fca0000000000 */
[----:B------:R-:W0:Y:S08]  /*0c90*/  F2I.FTZ.U32.TRUNC.NTZ R2, R8 ;  /* 0x0000000800027305 */ /* 0x000e30000021f000 */
[----:B------:R-:W1:Y:S01]  /*0ca0*/  F2I.FTZ.U32.TRUNC.NTZ R7, R7 ;  /* 0x0000000700077305 */ /* 0x000e62000021f000 */
[----:B0-----:R-:W-:Y:S02]  /*0cb0*/  R2UR UR17, R2 ;  /* 0x00000000021172ca */ /* 0x001fe400000e0000 */
[----:B------:R-:W-:-:S05]  /*0cc0*/  IABS R2, UR7 ;  /* 0x0000000700027c13 */ /* 0x000fca0008000000 */
[----:B------:R-:W-:Y:S02]  /*0cd0*/  IMAD.MOV R2, RZ, RZ, -R2 ;  /* 0x000000ffff027224 */ /* 0x000fe400078e0a02 */
[----:B-1----:R-:W-:-:S04]  /*0ce0*/  IMAD.MOV R6, RZ, RZ, -R7 ;  /* 0x000000ffff067224 */ /* 0x002fc800078e0a07 */
[----:B------:R-:W-:Y:S01]  /*0cf0*/  IMAD R3, R6, UR13, RZ ;  /* 0x0000000d06037c24 */ /* 0x000fe2000f8e02ff */
[----:B------:R-:W-:Y:S01]  /*0d00*/  UIADD3 UR9, UPT, UPT, URZ, -UR17, URZ ;  /* 0x80000011ff097290 */ /* 0x000fe2000fffe0ff */
[----:B------:R-:W-:-:S03]  /*0d10*/  IMAD.MOV.U32 R6, RZ, RZ, RZ ;  /* 0x000000ffff067224 */ /* 0x000fc600078e00ff */
[----:B------:R-:W-:Y:S01]  /*0d20*/  UIMAD UR9, UR9, UR11, URZ ;  /* 0x0000000b090972a4 */ /* 0x000fe2000f8e02ff */
[----:B------:R-:W-:-:S03]  /*0d30*/  IMAD.HI.U32 R3, R7, R3, R6 ;  /* 0x0000000307037227 */ /* 0x000fc600078e0006 */
[----:B------:R-:W-:-:S03]  /*0d40*/  UIMAD.WIDE.U32 UR16, UR17, UR9, UR16 ;  /* 0x00000009111072a5 */ /* 0x000fc6000f8e0010 */
[----:B------:R-:W-:Y:S01]  /*0d50*/  IMAD.HI.U32 R9, R3, UR12, RZ ;  /* 0x0000000c03097c27 */ /* 0x000fe2000f8e00ff */
[----:B------:R-:W-:Y:S02]  /*0d60*/  UIMAD.WIDE.U32 UR16, UR17, UR12, URZ ;  /* 0x0000000c111072a5 */ /* 0x000fe4000f8e00ff */
[----:B------:R-:W-:Y:S01]  /*0d70*/  ULOP3.LUT UR16, UR6, UR13, URZ, 0x3c, !UPT ;  /* 0x0000000d06107292 */ /* 0x000fe2000f8e3cff */
[----:B------:R-:W-:Y:S01]  /*0d80*/  IMAD R2, R9, R2, UR12 ;  /* 0x0000000c09027e24 */ /* 0x000fe2000f8e0202 */
[----:B------:R-:W-:Y:S01]  /*0d90*/  UIADD3 UR10, UPT, UPT, -UR17, URZ, URZ ;  /* 0x000000ff110a7290 */ /* 0x000fe2000fffe1ff */
[----:B------:R-:W0:Y:S03]  /*0da0*/  LDCU.U8 UR9, c[0x0][0x549] ;  /* 0x0000a920ff0977ac */ /* 0x000e260008000000 */
[----:B------:R-:W-:Y:S02]  /*0db0*/  ISETP.LT.U32.AND P1, PT, R2, UR13, PT ;  /* 0x0000000d02007c0c */ /* 0x000fe4000bf21070 */
[----:B------:R-:W-:Y:S01]  /*0dc0*/  ISETP.LE.AND P0, PT, RZ, UR16, PT ;  /* 0x00000010ff007c0c */ /* 0x000fe2000bf03270 */
[----:B------:R-:W-:-:S02]  /*0dd0*/  UIMAD UR10, UR11, UR10, UR12 ;  /* 0x0000000a0b0a72a4 */ /* 0x000fc4000f8e020c */
[----:B------:R-:W-:Y:S02]  /*0de0*/  ULOP3.LUT UR6, UR6, UR4, URZ, 0x3c, !UPT ;  /* 0x0000000406067292 */ /* 0x000fe4000f8e3cff */
[----:B------:R-:W-:-:S06]  /*0df0*/  UISETP.GT.U32.AND UP1, UPT, UR11, UR10, UPT ;  /* 0x0000000a0b00728c */ /* 0x000fcc000bf24070 */
[----:B------:R-:W-:Y:S02]  /*0e00*/  @!P1 VIADD R2, R2, -UR13 ;  /* 0x8000000d02029c36 */ /* 0x000fe40008000000 */
[----:B------:R-:W-:Y:S01]  /*0e10*/  @!P1 VIADD R9, R9, 0x1 ;  /* 0x0000000109099836 */ /* 0x000fe20000000000 */
[----:B------:R-:W-:Y:S01]  /*0e20*/  ISETP.NE.AND P1, PT, RZ, UR7, PT ;  /* 0x00000007ff007c0c */ /* 0x000fe2000bf25270 */
[----:B0-----:R-:W-:Y:S01]  /*0e30*/  UISETP.NE.AND UP0, UPT, UR9, URZ, UPT ;  /* 0x000000ff0900728c */ /* 0x001fe2000bf05270 */
[----:B------:R-:W-:Y:S01]  /*0e40*/  ISETP.GE.U32.AND P2, PT, R2, UR13, PT ;  /* 0x0000000d02007c0c */ /* 0x000fe2000bf46070 */
[----:B------:R-:W-:Y:S02]  /*0e50*/  @!UP1 UIADD3 UR10, UPT, UPT, UR10, -UR11, URZ ;  /* 0x8000000b0a0a9290 */ /* 0x000fe4000fffe0ff */
[----:B------:R-:W-:Y:S02]  /*0e60*/  USEL UR9, UR5, 0x1, !UP0 ;  /* 0x0000000105097887 */ /* 0x000fe4000c000000 */
[----:B------:R-:W-:-:S02]  /*0e70*/  UISETP.GE.U32.AND UP3, UPT, UR10, UR11, UPT ;  /* 0x0000000b0a00728c */ /* 0x000fc4000bf66070 */
[----:B------:R-:W-:Y:S02]  /*0e80*/  UISETP.GE.AND UP0, UPT, UR6, URZ, UPT ;  /* 0x000000ff0600728c */ /* 0x000fe4000bf06270 */
[----:B------:R-:W-:Y:S02]  /*0e90*/  @!UP1 UIADD3 UR17, UPT, UPT, UR17, 0x1, URZ ;  /* 0x0000000111119890 */ /* 0x000fe4000fffe0ff */
[----:B------:R-:W-:Y:S02]  /*0ea0*/  UISETP.NE.AND UP1, UPT, UR8, URZ, UPT ;  /* 0x000000ff0800728c */ /* 0x000fe4000bf25270 */
[----:B------:R-:W-:Y:S01]  /*0eb0*/  @P2 VIADD R9, R9, 0x1 ;  /* 0x0000000109092836 */ /* 0x000fe20000000000 */
[----:B------:R-:W-:Y:S02]  /*0ec0*/  USHF.R.S32.HI UR6, URZ, 0x1f, UR7 ;  /* 0x0000001fff067899 */ /* 0x000fe40008011407 */
[----:B------:R-:W-:Y:S01]  /*0ed0*/  @UP3 UIADD3 UR17, UPT, UPT, UR17, 0x1, URZ ;  /* 0x0000000111113890 */ /* 0x000fe2000fffe0ff */
[----:B------:R-:W-:Y:S01]  /*0ee0*/  @!P0 IMAD.MOV R9, RZ, RZ, -R9 ;  /* 0x000000ffff098224 */ /* 0x000fe200078e0a09 */
[----:B------:R-:W-:Y:S01]  /*0ef0*/  @!P1 LOP3.LUT R9, RZ, UR13, RZ, 0x33, !PT ;  /* 0x0000000dff099c12 */ /* 0x000fe2000f8e33ff */
[----:B------:R-:W-:-:S02]  /*0f00*/  USEL UR5, URZ, 0x1, !UP1 ;  /* 0x00000001ff057887 */ /* 0x000fc4000c800000 */
[----:B------:R-:W-:Y:S01]  /*0f10*/  @!UP0 UIADD3 UR17, UPT, UPT, -UR17, URZ, URZ ;  /* 0x000000ff11118290 */ /* 0x000fe2000fffe1ff */
[----:B------:R-:W-:Y:S01]  /*0f20*/  ISETP.LT.U32.AND P0, PT, R12, R9, PT ;  /* 0x000000090c00720c */ /* 0x000fe20003f01070 */
[----:B------:R-:W-:Y:S01]  /*0f30*/  ULOP3.LUT UR6, UR6, UR5, URZ, 0xfc, !UPT ;  /* 0x0000000506067292 */ /* 0x000fe2000f8efcff */
[----:B------:R-:W-:Y:S01]  /*0f40*/  SHF.R.S32.HI R37, RZ, 0x1f, R9 ;  /* 0x0000001fff257819 */ /* 0x000fe20000011409 */
[----:B------:R-:W-:-:S03]  /*0f50*/  @!UP2 ULOP3.LUT UR17, URZ, UR4, URZ, 0x33, !UPT ;  /* 0x00000004ff11a292 */ /* 0x000fc6000f8e33ff */
        /* <DEDUP_REMOVED lines=11> */
[----:B------:R0:W1:Y:S02]  /*1010*/  F2I.FTZ.U32.TRUNC.NTZ R7, R6 ;  /* 0x0000000600077305 */ /* 0x000064000021f000 */
[----:B0-----:R-:W-:Y:S02]  /*1020*/  HFMA2 R6, -RZ, RZ, 0, 0 ;  /* 0x00000000ff067431 */ /* 0x001fe400000001ff */
[----:B-1----:R-:W-:-:S04]  /*1030*/  IMAD.MOV R2, RZ, RZ, -R7 ;  /* 0x000000ffff027224 */ /* 0x002fc800078e0a07 */
[----:B------:R-:W-:-:S04]  /*1040*/  IMAD R2, R2, R9, RZ ;  /* 0x0000000902027224 */ /* 0x000fc800078e02ff */
        /* <DEDUP_REMOVED lines=11> */
.L_x_9:
[----:B------:R-:W-:Y:S01]  /*1100*/  IMAD.MOV.U32 R22, RZ, RZ, R12 ;  /* 0x000000ffff167224 */ /* 0x000fe200078e000c */
[----:B------:R-:W-:Y:S01]  /*1110*/  MOV R20, R9 ;  /* 0x0000000900147202 */ /* 0x000fe20000000f00 */
[----:B------:R-:W-:Y:S01]  /*1120*/  IMAD.MOV.U32 R21, RZ, RZ, R13 ;  /* 0x000000ffff157224 */ /* 0x000fe200078e000d */
[----:B------:R-:W-:Y:S02]  /*1130*/  MOV R19, R37 ;  /* 0x0000002500137202 */ /* 0x000fe40000000f00 */
[----:B------:R-:W-:Y:S02]  /*1140*/  MOV R18, 0x1160 ;  /* 0x0000116000127802 */ /* 0x000fe40000000f00 */
[----:B------:R-:W-:Y:S05]  /*1150*/  CALL.REL.NOINC `($__internal_0_$__cuda_sm20_div_s64) ;  /* 0x0000003800507944 */ /* 0x000fea0003c00000 */
[----:B------:R-:W-:Y:S02]  /*1160*/  MOV R42, R12 ;  /* 0x0000000c002a7202 */ /* 0x000fe40000000f00 */
[----:B------:R-:W-:Y:S02]  /*1170*/  MOV R43, R11 ;  /* 0x0000000b002b7202 */ /* 0x000fe40000000f00 */
.L_x_10:
[----:B------:R-:W-:Y:S05]  /*1180*/  BSYNC.RECONVERGENT B0 ;  /* 0x0000000000007941 */ /* 0x000fea0003800200 */
.L_x_8:
[----:B------:R-:W-:Y:S01]  /*1190*/  IABS R11, UR22 ;  /* 0x00000016000b7c13 */ /* 0x000fe20008000000 */
[----:B------:R-:W0:Y:S01]  /*11a0*/  LDC R2, c[0x0][0x434] ;  /* 0x00010d00ff027b82 */ /* 0x000e220000000800 */
[----:B------:R-:W-:Y:S01]  /*11b0*/  IABS R3, UR22 ;  /* 0x0000001600037c13 */ /* 0x000fe20008000000 */
[----:B------:R-:W-:Y:S01]  /*11c0*/  UIMAD UR17, UR17, UR9, URZ ;  /* 0x00000009111172a4 */ /* 0x000fe2000f8e02ff */
[----:B------:R-:W1:Y:S01]  /*11d0*/  I2F.RP R8, R11 ;  /* 0x0000000b00087306 */ /* 0x000e620000209400 */
[----:B------:R-:W-:Y:S02]  /*11e0*/  BSSY.RECONVERGENT B0, `(.L_x_11) ;  /* 0x000003b000007945 */ /* 0x000fe40003800200 */
[----:B------:R-:W-:Y:S01]  /*11f0*/  IMAD.MOV R3, RZ, RZ, -R3 ;  /* 0x000000ffff037224 */ /* 0x000fe200078e0a03 */
[----:B------:R-:W-:-:S04]  /*1200*/  UIMAD UR6, UR6, UR17, URZ ;  /* 0x00000011060672a4 */ /* 0x000fc8000f8e02ff */
[----:B-1----:R-:W1:Y:S01]  /*1210*/  MUFU.RCP R12, R8 ;  /* 0x00000008000c7308 */ /* 0x002e620000001000 */
[----:B0-----:R-:W-:Y:S01]  /*1220*/  IADD3 R2, PT, PT, R2, -0x1, R11 ;  /* 0xffffffff02027810 */ /* 0x001fe20007ffe00b */
[----:B-1----:R-:W-:-:S06]  /*1230*/  VIADD R12, R12, 0xffffffe ;  /* 0x0ffffffe0c0c7836 */ /* 0x002fcc0000000000 */
[----:B------:R-:W0:Y:S02]  /*1240*/  F2I.FTZ.U32.TRUNC.NTZ R13, R12 ;  /* 0x0000000c000d7305 */ /* 0x000e24000021f000 */
[----:B0-----:R-:W-:Y:S02]  /*1250*/  IMAD.MOV R6, RZ, RZ, -R13 ;  /* 0x000000ffff067224 */ /* 0x001fe400078e0a0d */
[----:B------:R-:W-:Y:S02]  /*1260*/  IMAD.MOV.U32 R12, RZ, RZ, RZ ;  /* 0x000000ffff0c7224 */ /* 0x000fe400078e00ff */
[----:B------:R-:W-:Y:S01]  /*1270*/  IMAD R7, R6, R11, RZ ;  /* 0x0000000b06077224 */ /* 0x000fe200078e02ff */
[----:B------:R-:W-:-:S03]  /*1280*/  IABS R6, R2 ;  /* 0x0000000200067213 */ /* 0x000fc60000000000 */
[----:B------:R-:W-:-:S06]  /*1290*/  IMAD.HI.U32 R7, R13, R7, R12 ;  /* 0x000000070d077227 */ /* 0x000fcc00078e000c */
[----:B------:R-:W-:-:S04]  /*12a0*/  IMAD.HI.U32 R7, R7, R6, RZ ;  /* 0x0000000607077227 */ /* 0x000fc800078e00ff */
[----:B------:R-:W-:Y:S01]  /*12b0*/  IMAD R6, R7, R3, R6 ;  /* 0x0000000307067224 */ /* 0x000fe200078e0206 */
[----:B------:R-:W-:-:S04]  /*12c0*/  LOP3.LUT R3, R2, R11, RZ, 0x3c, !PT ;  /* 0x0000000b02037212 */ /* 0x000fc800078e3cff */
[----:B------:R-:W-:Y:S02]  /*12d0*/  ISETP.GT.U32.AND P1, PT, R11, R6, PT ;  /* 0x000000060b00720c */ /* 0x000fe40003f24070 */
[----:B------:R-:W-:-:S11]  /*12e0*/  ISETP.GE.AND P0, PT, R3, RZ, PT ;  /* 0x000000ff0300720c */ /* 0x000fd60003f06270 */
[----:B------:R-:W-:Y:S02]  /*12f0*/  @!P1 IMAD.IADD R6, R6, 0x1, -R11 ;  /* 0x0000000106069824 */ /* 0x000fe400078e0a0b */
[----:B------:R-:W-:Y:S01]  /*1300*/  @!P1 VIADD R7, R7, 0x1 ;  /* 0x0000000107079836 */ /* 0x000fe20000000000 */
[----:B------:R-:W-:Y:S02]  /*1310*/  ISETP.NE.AND P1, PT, RZ, UR22, PT ;  /* 0x00000016ff007c0c */ /* 0x000fe4000bf25270 */
[----:B------:R-:W-:-:S13]  /*1320*/  ISETP.GE.U32.AND P2, PT, R6, R11, PT ;  /* 0x0000000b0600720c */ /* 0x000fda0003f46070 */
[----:B------:R-:W-:-:S04]  /*1330*/  @P2 VIADD R7, R7, 0x1 ;  /* 0x0000000107072836 */ /* 0x000fc80000000000 */
[----:B------:R-:W-:Y:S01]  /*1340*/  @!P0 IMAD.MOV R7, RZ, RZ, -R7 ;  /* 0x000000ffff078224 */ /* 0x000fe200078e0a07 */
[----:B------:R-:W-:-:S04]  /*1350*/  @!P1 LOP3.LUT R7, RZ, R11, RZ, 0x33, !PT ;  /* 0x0000000bff079212 */ /* 0x000fc800078e33ff */
        /* <DEDUP_REMOVED lines=28> */
.L_x_12:
[----:B------:R-:W-:Y:S01]  /*1520*/  IMAD.MOV.U32 R22, RZ, RZ, R4 ;  /* 0x000000ffff167224 */ /* 0x000fe200078e0004 */
[----:B------:R-:W-:Y:S01]  /*1530*/  MOV R21, R5 ;  /* 0x0000000500157202 */ /* 0x000fe20000000f00 */
[----:B------:R-:W-:Y:S01]  /*1540*/  IMAD.MOV.U32 R20, RZ, RZ, R8 ;  /* 0x000000ffff147224 */ /* 0x000fe200078e0008 */
[----:B------:R-:W-:Y:S02]  /*1550*/  MOV R18, 0x1570 ;  /* 0x0000157000127802 */ /* 0x000fe40000000f00 */
[----:B------:R-:W-:Y:S05]  /*1560*/  CALL.REL.NOINC `($__internal_0_$__cuda_sm20_div_s64) ;  /* 0x00000034004c7944 */ /* 0x000fea0003c00000 */
[----:B------:R-:W-:Y:S02]  /*1570*/  MOV R18, R12 ;  /* 0x0000000c00127202 */ /* 0x000fe40000000f00 */
[----:B------:R-:W-:Y:S02]  /*1580*/  MOV R19, R11 ;  /* 0x0000000b00137202 */ /* 0x000fe40000000f00 */
.L_x_13:
[----:B------:R-:W-:Y:S05]  /*1590*/  BSYNC.RECONVERGENT B0 ;  /* 0x0000000000007941 */ /* 0x000fea0003800200 */
.L_x_11:
[----:B------:R-:W0:Y:S01]  /*15a0*/  S2R R4, SR_TID.X ;  /* 0x0000000000047919 */ /* 0x000e220000002100 */
[----:B------:R-:W-:Y:S01]  /*15b0*/  UIADD3 UR8, UP0, UPT, UR21, -UR20, URZ ;  /* 0x8000001415087290 */ /* 0x000fe2000ff1e0ff */
[----:B------:R-:W-:Y:S01]  /*15c0*/  IMAD.MOV.U32 R26, RZ, RZ, -0x800000 ;  /* 0xff800000ff1a7424 */ /* 0x000fe200078e00ff */
[----:B------:R-:W1:Y:S02]  /*15d0*/  LDCU UR4, c[0x0][0x534] ;  /* 0x0000a680ff0477ac */ /* 0x000e640008000800 */
[----:B------:R-:W-:Y:S01]  /*15e0*/  UIADD3.X UR5, UPT, UPT, UR15, -0x1, URZ, UP0, !UPT ;  /* 0xffffffff0f057890 */ /* 0x000fe200087fe4ff */
[----:B------:R-:W2:Y:S05]  /*15f0*/  LDCU.64 UR10, c[0x0][0x358] ;  /* 0x00006b00ff0a77ac */ /* 0x000eaa0008000a00 */
[----:B------:R-:W-:Y:S01]  /*1600*/  IMAD.U32 R6, RZ, RZ, UR5 ;  /* 0x00000005ff067e24 */ /* 0x000fe2000f8e00ff */
[----:B0-----:R-:W-:-:S02]  /*1610*/  LOP3.LUT R3, R4, 0x7, RZ, 0xc0, !PT ;  /* 0x0000000704037812 */ /* 0x001fc400078ec0ff */
[----:B------:R-:W-:Y:S02]  /*1620*/  SHF.R.U32.HI R5, RZ, 0x3, R4 ;  /* 0x00000003ff057819 */ /* 0x000fe40000011604 */
[----:B------:R-:W-:Y:S02]  /*1630*/  ISETP.LT.U32.AND P1, PT, R3, UR8, PT ;  /* 0x0000000803007c0c */ /* 0x000fe4000bf21070 */
[C---:B------:R-:W-:Y:S01]  /*1640*/  IADD3 R28, PT, PT, R5.reuse, 0x20, RZ ;  /* 0x00000020051c7810 */ /* 0x040fe20007ffe0ff */
[C---:B------:R-:W-:Y:S01]  /*1650*/  VIADD R17, R5.reuse, 0x10 ;  /* 0x0000001005117836 */ /* 0x040fe20000000000 */
[----:B------:R-:W-:Y:S01]  /*1660*/  ISETP.GT.AND.EX P1, PT, R6, RZ, PT, P1 ;  /* 0x000000ff0600720c */ /* 0x000fe20003f24310 */
[----:B------:R-:W-:Y:S01]  /*1670*/  VIADD R27, R5, 0x30 ;  /* 0x00000030051b7836 */ /* 0x000fe20000000000 */
[----:B------:R-:W-:Y:S01]  /*1680*/  IADD3 R20, P0, PT, R3, UR20, RZ ;  /* 0x0000001403147c10 */ /* 0x000fe2000ff1e0ff */
[C---:B------:R-:W-:Y:S01]  /*1690*/  VIADD R11, R5.reuse, 0x40 ;  /* 0x00000040050b7836 */ /* 0x040fe20000000000 */
[----:B-1----:R-:W-:-:S02]  /*16a0*/  ISETP.GE.OR P3, PT, R5, UR4, !P1 ;  /* 0x0000000405007c0c */ /* 0x002fc4000cf66670 */
[----:B------:R-:W-:Y:S01]  /*16b0*/  ISETP.GE.OR P2, PT, R17, UR4, !P1 ;  /* 0x0000000411007c0c */ /* 0x000fe2000cf46670 */
[----:B------:R-:W-:Y:S01]  /*16c0*/  IMAD.X R21, RZ, RZ, RZ, P0 ;  /* 0x000000ffff157224 */ /* 0x000fe200000e06ff */
[----:B------:R-:W-:Y:S02]  /*16d0*/  ISETP.GE.OR P6, PT, R28, UR4, !P1 ;  /* 0x000000041c007c0c */ /* 0x000fe4000cfc6670 */
[----:B------:R-:W-:Y:S02]  /*16e0*/  ISETP.GE.OR P5, PT, R27, UR4, !P1 ;  /* 0x000000041b007c0c */ /* 0x000fe4000cfa6670 */
[----:B------:R-:W-:-:S05]  /*16f0*/  ISETP.GE.OR P4, PT, R11, UR4, !P1 ;  /* 0x000000040b007c0c */ /* 0x000fca000cf86670 */
[----:B------:R-:W0:Y:S01]  /*1700*/  @!P3 LDC.64 R6, c[0x0][0x428] ;  /* 0x00010a00ff06bb82 */ /* 0x000e220000000a00 */
[----:B------:R-:W-:Y:S01]  /*1710*/  @!P3 IMAD.WIDE.U32 R22, R5, UR21, R20 ;  /* 0x000000150516bc25 */ /* 0x000fe2000f8e0014 */
[----:B------:R-:W-:-:S03]  /*1720*/  @!P2 MOV R24, R20 ;  /* 0x000000140018a202 */ /* 0x000fc60000000f00 */
[----:B------:R-:W-:Y:S02]  /*1730*/  @!P3 IMAD R16, R5, UR15, R23 ;  /* 0x0000000f0510bc24 */ /* 0x000fe4000f8e0217 */
[----:B------:R-:W-:Y:S01]  /*1740*/  @!P2 IMAD.MOV.U32 R25, RZ, RZ, R21 ;  /* 0x000000ffff19a224 */ /* 0x000fe200078e0015 */
[----:B------:R-:W1:Y:S01]  /*1750*/  @!P2 LDC.64 R14, c[0x0][0x428] ;  /* 0x00010a00ff0eab82 */ /* 0x000e620000000a00 */
[----:B------:R-:W-:-:S07]  /*1760*/  @!P2 IMAD.WIDE.U32 R24, R17, UR21, R24 ;  /* 0x000000151118ac25 */ /* 0x000fce000f8e0018 */
[----:B------:R-:W3:Y:S01]  /*1770*/  @!P6 LDC.64 R12, c[0x0][0x428] ;  /* 0x00010a00ff0ceb82 */ /* 0x000ee20000000a00 */
[----:B0-----:R-:W-:-:S04]  /*1780*/  @!P3 LEA R30, P0, R22, R6, 0x2 ;  /* 0x00000006161eb211 */ /* 0x001fc800078010ff */
[----:B------:R-:W-:Y:S01]  /*1790*/  @!P3 LEA.HI.X R31, R22, R7, R16, 0x2, P0 ;  /* 0x00000007161fb211 */ /* 0x000fe200000f1410 */
[----:B------:R-:W-:Y:S02]  /*17a0*/  @!P2 IMAD R16, R17, UR15, R25 ;  /* 0x0000000f1110ac24 */ /* 0x000fe4000f8e0219 */
[----:B------:R-:W0:Y:S01]  /*17b0*/  @!P5 LDC.64 R6, c[0x0][0x428] ;  /* 0x00010a00ff06db82 */ /* 0x000e220000000a00 */
[----:B------:R-:W-:Y:S02]  /*17c0*/  MOV R22, 0xff800000 ;  /* 0xff80000000167802 */ /* 0x000fe40000000f00 */
[C---:B-1----:R-:W-:Y:S01]  /*17d0*/  @!P2 LEA R34, P0, R24.reuse, R14, 0x2 ;  /* 0x0000000e1822a211 */ /* 0x042fe200078010ff */
[C---:B------:R-:W-:Y:S01]  /*17e0*/  VIADD R25, R5.reuse, 0x50 ;  /* 0x0000005005197836 */ /* 0x040fe20000000000 */
[----:B------:R-:W-:Y:S01]  /*17f0*/  @!P6 MOV R33, R21 ;  /* 0x000000150021e202 */ /* 0x000fe20000000f00 */
[----:B------:R-:W-:Y:S01]  /*1800*/  @!P6 IMAD.MOV.U32 R32, RZ, RZ, R20 ;  /* 0x000000ffff20e224 */ /* 0x000fe200078e0014 */
[----:B------:R-:W-:Y:S01]  /*1810*/  @!P2 LEA.HI.X R35, R24, R15, R16, 0x2, P0 ;  /* 0x0000000f1823a211 */ /* 0x000fe200000f1410 */
[C---:B------:R-:W-:Y:S01]  /*1820*/  VIADD R23, R5.reuse, 0x70 ;  /* 0x0000007005177836 */ /* 0x040fe20000000000 */
[----:B------:R-:W-:Y:S01]  /*1830*/  IADD3 R24, PT, PT, R5, 0x60, RZ ;  /* 0x0000006005187810 */ /* 0x000fe20007ffe0ff */
[----:B--2---:R1:W2:Y:S01]  /*1840*/  @!P3 LDG.E R22, desc[UR10][R30.64] ;  /* 0x0000000a1e16b981 */ /* 0x0042a2000c1e1900 */
[----:B------:R-:W4:Y:S01]  /*1850*/  @!P4 LDC.64 R16, c[0x0][0x428] ;  /* 0x00010a00ff10cb82 */ /* 0x000f220000000a00 */
[----:B------:R-:W-:Y:S01]  /*1860*/  @!P6 IMAD.WIDE.U32 R32, R28, UR21, R32 ;  /* 0x000000151c20ec25 */ /* 0x000fe2000f8e0020 */
[----:B------:R-:W-:Y:S01]  /*1870*/  ISETP.GE.OR P3, PT, R25, UR4, !P1 ;  /* 0x0000000419007c0c */ /* 0x000fe2000cf66670 */
[----:B------:R4:W5:Y:S01]  /*1880*/  @!P2 LDG.E R26, desc[UR10][R34.64] ;  /* 0x0000000a221aa981 */ /* 0x000962000c1e1900 */
[----:B------:R-:W-:Y:S01]  /*1890*/  ISETP.GE.OR P2, PT, R24, UR4, !P1 ;  /* 0x0000000418007c0c */ /* 0x000fe2000cf46670 */
[----:B------:R-:W-:Y:S01]  /*18a0*/  @!P6 IMAD R14, R28, UR15, R33 ;  /* 0x0000000f1c0eec24 */ /* 0x000fe2000f8e0221 */
[----:B------:R-:W-:Y:S01]  /*18b0*/  ISETP.GE.OR P1, PT, R23, UR4, !P1 ;  /* 0x0000000417007c0c */ /* 0x000fe2000cf26670 */
[----:B------:R-:W-:Y:S01]  /*18c0*/  @!P4 IMAD.MOV.U32 R39, RZ, RZ, R21 ;  /* 0x000000ffff27c224 */ /* 0x000fe200078e0015 */
[----:B---3--:R-:W-:-:S02]  /*18d0*/  @!P6 LEA R28, P0, R32, R12, 0x2 ;  /* 0x0000000c201ce211 */ /* 0x008fc400078010ff */
[----:B------:R-:W-:Y:S02]  /*18e0*/  @!P4 MOV R38, R20 ;  /* 0x000000140026c202 */ /* 0x000fe40000000f00 */
[----:B------:R-:W-:-:S03]  /*18f0*/  @!P6 LEA.HI.X R29, R32, R13, R14, 0x2, P0 ;  /* 0x0000000d201de211 */ /* 0x000fc600000f140e */
[----:B------:R-:W3:Y:S01]  /*1900*/  @!P3 LDC.64 R14, c[0x0][0x428] ;  /* 0x00010a00ff0ebb82 */ /* 0x000ee20000000a00 */
[----:B------:R-:W-:-:S04]  /*1910*/  @!P4 IMAD.WIDE.U32 R38, R11, UR21, R38 ;  /* 0x000000150b26cc25 */ /* 0x000fc8000f8e0026 */
[----:B-1----:R-:W-:Y:S02]  /*1920*/  @!P5 IMAD.MOV.U32 R30, RZ, RZ, R20 ;  /* 0x000000ffff1ed224 */ /* 0x002fe400078e0014 */
[----:B------:R-:W-:Y:S02]  /*1930*/  @!P5 IMAD.MOV.U32 R31, RZ, RZ, R21 ;  /* 0x000000ffff1fd224 */ /* 0x000fe400078e0015 */
[----:B------:R-:W-:-:S04]  /*1940*/  @!P5 IMAD.WIDE.U32 R30, R27, UR21, R30 ;  /* 0x000000151b1edc25 */ /* 0x000fc8000f8e001e */
[----:B------:R-:W-:Y:S01]  /*1950*/  @!P5 IMAD R12, R27, UR15, R31 ;  /* 0x0000000f1b0cdc24 */ /* 0x000fe2000f8e021f */
[----:B0-----:R-:W-:-:S04]  /*1960*/  @!P5 LEA R32, P0, R30, R6, 0x2 ;  /* 0x000000061e20d211 */ /* 0x001fc800078010ff */
[----:B------:R-:W-:Y:S01]  /*1970*/  @!P5 LEA.HI.X R33, R30, R7, R12, 0x2, P0 ;  /* 0x000000071e21d211 */ /* 0x000fe200000f140c */
[----:B------:R-:W-:Y:S01]  /*1980*/  @!P4 IMAD R30, R11, UR15, R39 ;  /* 0x0000000f0b1ecc24 */ /* 0x000fe2000f8e0227 */
[----:B------:R-:W0:Y:S01]  /*1990*/  @!P2 LDC.64 R12, c[0x0][0x428] ;  /* 0x00010a00ff0cab82 */ /* 0x000e220000000a00 */
[----:B----4-:R-:W-:Y:S01]  /*19a0*/  @!P4 LEA R34, P0, R38, R16, 0x2 ;  /* 0x000000102622c211 */ /* 0x010fe200078010ff */
[----:B------:R-:W-:-:S06]  /*19b0*/  @!P2 IMAD.MOV.U32 R31, RZ, RZ, R21 ;  /* 0x000000ffff1fa224 */ /* 0x000fcc00078e0015 */
[----:B------:R-:W1:Y:S01]  /*19c0*/  @!P1 LDC.64 R6, c[0x0][0x428] ;  /* 0x00010a00ff069b82 */ /* 0x000e620000000a00 */
[----:B------:R-:W-:Y:S01]  /*19d0*/  @!P4 LEA.HI.X R35, R38, R17, R30, 0x2, P0 ;  /* 0x000000112623c211 */ /* 0x000fe200000f141e */
[--C-:B------:R-:W-:Y:S01]  /*19e0*/  @!P3 IMAD.MOV.U32 R38, RZ, RZ, R20.reuse ;  /* 0x000000ffff26b224 */ /* 0x100fe200078e0014 */
[----:B------:R-:W-:Y:S01]  /*19f0*/  @!P3 MOV R39, R21 ;  /* 0x000000150027b202 */ /* 0x000fe20000000f00 */
[----:B------:R-:W-:Y:S01]  /*1a00*/  @!P2 IMAD.MOV.U32 R30, RZ, RZ, R20 ;  /* 0x000000ffff1ea224 */ /* 0x000fe200078e0014 */
[----:B------:R-:W-:Y:S01]  /*1a10*/  @!P1 MOV R40, R20 ;  /* 0x0000001400289202 */ /* 0x000fe20000000f00 */
[----:B------:R-:W-:Y:S01]  /*1a20*/  @!P1 IMAD.MOV.U32 R41, RZ, RZ, R21 ;  /* 0x000000ffff299224 */ /* 0x000fe200078e0015 */
[----:B------:R-:W-:Y:S01]  /*1a30*/  MOV R17, 0xff800000 ;  /* 0xff80000000117802 */ /* 0x000fe20000000f00 */
[----:B------:R-:W-:Y:S02]  /*1a40*/  IMAD.MOV.U32 R11, RZ, RZ, -0x800000 ;  /* 0xff800000ff0b7424 */ /* 0x000fe400078e00ff */
[----:B------:R-:W-:-:S02]  /*1a50*/  IMAD.MOV.U32 R16, RZ, RZ, -0x800000 ;  /* 0xff800000ff107424 */ /* 0x000fc400078e00ff */
[----:B------:R-:W-:Y:S01]  /*1a60*/  @!P3 IMAD.WIDE.U32 R38, R25, UR21, R38 ;  /* 0x000000151926bc25 */ /* 0x000fe2000f8e0026 */
[----:B------:R-:W4:Y:S03]  /*1a70*/  @!P5 LDG.E R17, desc[UR10][R32.64] ;  /* 0x0000000a2011d981 */ /* 0x000f26000c1e1900 */
[----:B------:R-:W-:Y:S01]  /*1a80*/  @!P2 IMAD.WIDE.U32 R30, R24, UR21, R30 ;  /* 0x00000015181eac25 */ /* 0x000fe2000f8e001e */
[----:B---3--:R-:W-:Y:S01]  /*1a90*/  @!P3 LEA R14, P5, R38, R14, 0x2 ;  /* 0x0000000e260eb211 */ /* 0x008fe200078a10ff */
[----:B------:R1:W3:Y:S02]  /*1aa0*/  @!P6 LDG.E R11, desc[UR10][R28.64] ;  /* 0x0000000a1c0be981 */ /* 0x0002e4000c1e1900 */
[----:B------:R-:W-:Y:S02]  /*1ab0*/  @!P1 IMAD.WIDE.U32 R40, R23, UR21, R40 ;  /* 0x0000001517289c25 */ /* 0x000fe4000f8e0028 */
[----:B------:R-:W3:Y:S02]  /*1ac0*/  @!P4 LDG.E R16, desc[UR10][R34.64] ;  /* 0x0000000a2210c981 */ /* 0x000ee4000c1e1900 */
[----:B------:R-:W-:Y:S01]  /*1ad0*/  @!P3 IMAD R20, R25, UR15, R39 ;  /* 0x0000000f1914bc24 */ /* 0x000fe2000f8e0227 */
[----:B0-----:R-:W-:Y:S01]  /*1ae0*/  @!P2 LEA R12, P4, R30, R12, 0x2 ;  /* 0x0000000c1e0ca211 */ /* 0x001fe200078810ff */
[----:B------:R-:W-:-:S02]  /*1af0*/  @!P2 IMAD R24, R24, UR15, R31 ;  /* 0x0000000f1818ac24 */ /* 0x000fc4000f8e021f */
[----:B------:R-:W-:Y:S01]  /*1b00*/  @!P1 IMAD R23, R23, UR15, R41 ;  /* 0x0000000f17179c24 */ /* 0x000fe2000f8e0229 */
[----:B------:R-:W-:Y:S01]  /*1b10*/  @!P3 LEA.HI.X R15, R38, R15, R20, 0x2, P5 ;  /* 0x0000000f260fb211 */ /* 0x000fe200028f1414 */
[----:B------:R-:W-:Y:S01]  /*1b20*/  IMAD.MOV.U32 R20, RZ, RZ, -0x800000 ;  /* 0xff800000ff147424 */ /* 0x000fe200078e00ff */
[----:B------:R-:W-:Y:S02]  /*1b30*/  MOV R21, 0xff800000 ;  /* 0xff80000000157802 */ /* 0x000fe40000000f00 */
[----:B------:R-:W-:-:S05]  /*1b40*/  @!P2 LEA.HI.X R13, R30, R13, R24, 0x2, P4 ;  /* 0x0000000d1e0da211 */ /* 0x000fca00020f1418 */
[----:B------:R0:W3:Y:S01]  /*1b50*/  @!P2 LDG.E R21, desc[UR10][R12.64] ;  /* 0x0000000a0c15a981 */ /* 0x0000e2000c1e1900 */
[----:B-1----:R-:W-:Y:S01]  /*1b60*/  @!P1 LEA R28, P0, R40, R6, 0x2 ;  /* 0x00000006281c9211 */ /* 0x002fe200078010ff */
[----:B------:R-:W-:-:S03]  /*1b70*/  IMAD.MOV.U32 R6, RZ, RZ, -0x800000 ;  /* 0xff800000ff067424 */ /* 0x000fc600078e00ff */
[----:B------:R-:W-:-:S03]  /*1b80*/  @!P1 LEA.HI.X R29, R40, R7, R23, 0x2, P0 ;  /* 0x00000007281d9211 */ /* 0x000fc600000f1417 */
[----:B------:R-:W3:Y:S04]  /*1b90*/  @!P3 LDG.E R6, desc[UR10][R14.64] ;  /* 0x0000000a0e06b981 */ /* 0x000ee8000c1e1900 */
[----:B------:R1:W3:Y:S01]  /*1ba0*/  @!P1 LDG.E R20, desc[UR10][R28.64] ;  /* 0x0000000a1c149981 */ /* 0x0002e2000c1e1900 */
[----:B------:R-:W0:Y:S01]  /*1bb0*/  S2UR UR4, SR_CgaCtaId ;  /* 0x00000000000479c3 */ /* 0x000e220000008800 */
[----:B------:R-:W-:Y:S01]  /*1bc0*/  UMOV UR5, 0x400 ;  /* 0x0000040000057882 */ /* 0x000fe20000000000 */
[C---:B------:R-:W-:Y:S02]  /*1bd0*/  ISETP.GT.U32.AND P0, PT, R4.reuse, 0x37f, PT ;  /* 0x0000037f0400780c */ /* 0x040fe40003f04070 */
[C---:B------:R-:W-:Y:S02]  /*1be0*/  ISETP.GT.U32.AND P5, PT, R4.reuse, 0x2ff, PT ;  /* 0x000002ff0400780c */ /* 0x040fe40003fa4070 */
[----:B------:R-:W-:Y:S01]  /*1bf0*/  ISETP.GT.U32.AND P4, PT, R4, 0x27f, PT ;  /* 0x0000027f0400780c */ /* 0x000fe20003f84070 */
[----:B0-----:R-:W-:-:S06]  /*1c00*/  ULEA UR4, UR4, UR5, 0x18 ;  /* 0x0000000504047291 */ /* 0x001fcc000f8ec0ff */
[----:B------:R-:W-:Y:S02]  /*1c10*/  LEA R24, R3, UR4, 0x2 ;  /* 0x0000000403187c11 */ /* 0x000fe4000f8e10ff */
[C---:B------:R-:W-:Y:S02]  /*1c20*/  ISETP.GT.U32.AND P3, PT, R4.reuse, 0x1ff, PT ;  /* 0x000001ff0400780c */ /* 0x040fe40003f64070 */
[C---:B------:R-:W-:Y:S01]  /*1c30*/  ISETP.GT.U32.AND P2, PT, R4.reuse, 0x17f, PT ;  /* 0x0000017f0400780c */ /* 0x040fe20003f44070 */
[----:B------:R-:W-:Y:S01]  /*1c40*/  IMAD R5, R5, 0x24, R24 ;  /* 0x0000002405057824 */ /* 0x000fe200078e0218 */
[C---:B------:R-:W-:Y:S02]  /*1c50*/  ISETP.GT.U32.AND P1, PT, R4.reuse, 0xff, PT ;  /* 0x000000ff0400780c */ /* 0x040fe40003f24070 */
[----:B------:R-:W-:Y:S02]  /*1c60*/  SHF.R.U32.HI R13, RZ, 0x4, R4 ;  /* 0x00000004ff0d7819 */ /* 0x000fe40000011604 */
[----:B------:R-:W-:Y:S01]  /*1c70*/  LOP3.LUT R7, R4, 0xf, RZ, 0xc0, !PT ;  /* 0x0000000f04077812 */ /* 0x000fe200078ec0ff */
[----:B------:R-:W-:Y:S01]  /*1c80*/  IMAD.MOV.U32 R33, RZ, RZ, -0x800000 ;  /* 0xff800000ff217424 */ /* 0x000fe200078e00ff */
[----:B------:R-:W-:Y:S01]  /*1c90*/  LEA R32, R13, UR4, 0x2 ;  /* 0x000000040d207c11 */ /* 0x000fe2000f8e10ff */
[----:B------:R-:W-:Y:S01]  /*1ca0*/  IMAD.MOV.U32 R31, RZ, RZ, -0x800000 ;  /* 0xff800000ff1f7424 */ /* 0x000fe200078e00ff */
[----:B------:R-:W-:Y:S01]  /*1cb0*/  MOV R30, 0xff800000 ;  /* 0xff800000001e7802 */ /* 0x000fe20000000f00 */
[----:B-1----:R-:W-:Y:S01]  /*1cc0*/  IMAD.MOV.U32 R28, RZ, RZ, -0x800000 ;  /* 0xff800000ff1c7424 */ /* 0x002fe200078e00ff */
[----:B------:R-:W-:Y:S01]  /*1cd0*/  MOV R29, 0xff800000 ;  /* 0xff800000001d7802 */ /* 0x000fe20000000f00 */
[----:B------:R-:W-:-:S02]  /*1ce0*/  IMAD R32, R7, 0x24, R32 ;  /* 0x0000002407207824 */ /* 0x000fc400078e0220 */
[----:B------:R-:W-:Y:S01]  /*1cf0*/  IMAD.MOV.U32 R27, RZ, RZ, -0x800000 ;  /* 0xff800000ff1b7424 */ /* 0x000fe200078e00ff */
[----:B------:R-:W-:Y:S01]  /*1d00*/  MOV R25, 0xff800000 ;  /* 0xff80000000197802 */ /* 0x000fe20000000f00 */
[----:B------:R-:W0:Y:S01]  /*1d10*/  LDC R3, c[0x0][0x434] ;  /* 0x00010d00ff037b82 */ /* 0x000e220000000800 */
[----:B-----5:R1:W-:Y:S01]  /*1d20*/  @!P0 STS [R5+0x240], R26 ;  /* 0x0002401a05008388 */ /* 0x0203e20000000800 */
[----:B------:R-:W-:-:S03]  /*1d30*/  ISETP.GT.U32.AND P0, PT, R4, 0x7f, PT ;  /* 0x0000007f0400780c */ /* 0x000fc60003f04070 */
[----:B--2---:R-:W-:Y:S01]  /*1d40*/  STS [R5], R22 ;  /* 0x0000001605007388 */ /* 0x004fe20000000800 */
[----:B-1----:R-:W-:-:S03]  /*1d50*/  IMAD.MOV.U32 R26, RZ, RZ, -0x800000 ;  /* 0xff800000ff1a7424 */ /* 0x002fc600078e00ff */
[----:B----4-:R-:W-:Y:S04]  /*1d60*/  @!P4 STS [R5+0x6c0], R17 ;  /* 0x0006c0110500c388 */ /* 0x010fe80000000800 */
[----:B---3--:R-:W-:Y:S04]  /*1d70*/  @!P5 STS [R5+0x480], R11 ;  /* 0x0004800b0500d388 */ /* 0x008fe80000000800 */
[----:B------:R-:W-:Y:S01]  /*1d80*/  @!P3 STS [R5+0x900], R16 ;  /* 0x000900100500b388 */ /* 0x000fe20000000800 */
[----:B------:R-:W-:-:S03]  /*1d90*/  LOP3.LUT P3, RZ, R4, 0x380, RZ, 0xc0, !PT ;  /* 0x0000038004ff7812 */ /* 0x000fc6000786c0ff */
[----:B------:R-:W-:Y:S04]  /*1da0*/  @!P1 STS [R5+0xd80], R21 ;  /* 0x000d801505009388 */ /* 0x000fe80000000800 */
[----:B------:R-:W-:Y:S04]  /*1db0*/  @!P2 STS [R5+0xb40], R6 ;  /* 0x000b40060500a388 */ /* 0x000fe80000000800 */
[----:B------:R-:W-:Y:S01]  /*1dc0*/  @!P0 STS [R5+0xfc0], R20 ;  /* 0x000fc01405008388 */ /* 0x000fe20000000800 */
[----:B------:R-:W-:Y:S06]  /*1dd0*/  BAR.SYNC.DEFER_BLOCKING 0x0 ;  /* 0x0000000000007b1d */ /* 0x000fec0000010000 */
[----:B------:R-:W-:Y:S04]  /*1de0*/  @!P3 LDS R33, [R32] ;  /* 0x000000002021b984 */ /* 0x000fe80000000800 */
[----:B------:R-:W-:Y:S04]  /*1df0*/  @!P3 LDS R30, [R32+0x240] ;  /* 0x00024000201eb984 */ /* 0x000fe80000000800 */
[----:B------:R-:W1:Y:S04]  /*1e00*/  @!P3 LDS R31, [R32+0x480] ;  /* 0x00048000201fb984 */ /* 0x000e680000000800 */
[----:B------:R-:W-:Y:S04]  /*1e10*/  @!P3 LDS R28, [R32+0x6c0] ;  /* 0x0006c000201cb984 */ /* 0x000fe80000000800 */
[----:B------:R-:W2:Y:S04]  /*1e20*/  @!P3 LDS R29, [R32+0x900] ;  /* 0x00090000201db984 */ /* 0x000ea80000000800 */
[----:B------:R-:W-:Y:S04]  /*1e30*/  @!P3 LDS R26, [R32+0xb40] ;  /* 0x000b4000201ab984 */ /* 0x000fe80000000800 */
[----:B------:R-:W3:Y:S04]  /*1e40*/  @!P3 LDS R27, [R32+0xd80] ;  /* 0x000d8000201bb984 */ /* 0x000ee80000000800 */
[----:B------:R-:W4:Y:S01]  /*1e50*/  @!P3 LDS R25, [R32+0xfc0] ;  /* 0x000fc0002019b984 */ /* 0x000f220000000800 */
[----:B-1----:R-:W-:-:S04]  /*1e60*/  FMNMX3.FTZ R6, R33, R30, R31, !PT ;  /* 0x0000001e21067276 */ /* 0x002fc8000781001f */
[----:B--2---:R-:W-:-:S04]  /*1e70*/  FMNMX3.FTZ R6, R6, R28, R29, !PT ;  /* 0x0000001c06067276 */ /* 0x004fc8000781001d */
[----:B---3--:R-:W-:-:S04]  /*1e80*/  FMNMX3.FTZ R6, R6, R26, R27, !PT ;  /* 0x0000001a06067276 */ /* 0x008fc8000781001b */
[----:B----4-:R-:W-:-:S05]  /*1e90*/  FMNMX.FTZ R6, R6, R25, !PT ;  /* 0x0000001906067209 */ /* 0x010fca0007810000 */
[----:B------:R-:W1:Y:S02]  /*1ea0*/  SHFL.BFLY PT, R5, R6, 0x8, 0x1f ;  /* 0x0d001f0006057f89 */ /* 0x000e6400000e0000 */
[----:B-1----:R-:W-:-:S05]  /*1eb0*/  FMNMX.FTZ R5, R6, R5, !PT ;  /* 0x0000000506057209 */ /* 0x002fca0007810000 */
[----:B------:R-:W1:Y:S01]  /*1ec0*/  SHFL.BFLY PT, R16, R5, 0x4, 0x1f ;  /* 0x0c801f0005107f89 */ /* 0x000e6200000e0000 */
[----:B0-----:R-:W-:-:S04]  /*1ed0*/  IABS R11, R3 ;  /* 0x00000003000b7213 */ /* 0x001fc80000000000 */
[----:B------:R-:W0:Y:S01]  /*1ee0*/  I2F.RP R20, R11 ;  /* 0x0000000b00147306 */ /* 0x000e220000209400 */
[----:B-1----:R-:W-:-:S05]  /*1ef0*/  FMNMX.FTZ R16, R5, R16, !PT ;  /* 0x0000001005107209 */ /* 0x002fca0007810000 */
[----:B------:R-:W1:Y:S02]  /*1f00*/  SHFL.BFLY PT, R17, R16, 0x2, 0x1f ;  /* 0x0c401f0010117f89 */ /* 0x000e6400000e0000 */
[----:B0-----:R-:W0:Y:S02]  /*1f10*/  MUFU.RCP R14, R20 ;  /* 0x00000014000e7308 */ /* 0x001e240000001000 */
[----:B0-----:R-:W-:Y:S01]  /*1f20*/  VIADD R14, R14, 0xffffffe ;  /* 0x0ffffffe0e0e7836 */ /* 0x001fe20000000000 */
[----:B-1----:R-:W-:-:S05]  /*1f30*/  FMNMX.FTZ R17, R16, R17, !PT ;  /* 0x0000001110117209 */ /* 0x002fca0007810000 */
[----:B------:R0:W1:Y:S01]  /*1f40*/  F2I.FTZ.U32.TRUNC.NTZ R15, R14 ;  /* 0x0000000e000f7305 */ /* 0x000062000021f000 */
[----:B------:R-:W2:Y:S01]  /*1f50*/  SHFL.BFLY PT, R12, R17, 0x1, 0x1f ;  /* 0x0c201f00110c7f89 */ /* 0x000ea200000e0000 */
[----:B0-----:R-:W-:Y:S02]  /*1f60*/  HFMA2 R14, -RZ, RZ, 0, 0 ;  /* 0x00000000ff0e7431 */ /* 0x001fe400000001ff */
[----:B-1----:R-:W-:-:S04]  /*1f70*/  IMAD.MOV R5, RZ, RZ, -R15 ;  /* 0x000000ffff057224 */ /* 0x002fc800078e0a0f */
[----:B------:R-:W-:Y:S01]  /*1f80*/  IMAD R6, R5, R11, RZ ;  /* 0x0000000b05067224 */ /* 0x000fe200078e02ff */
[----:B------:R-:W-:-:S03]  /*1f90*/  IABS R5, R2 ;  /* 0x0000000200057213 */ /* 0x000fc60000000000 */
[----:B------:R-:W-:Y:S01]  /*1fa0*/  IMAD.HI.U32 R6, R15, R6, R14 ;  /* 0x000000060f067227 */ /* 0x000fe200078e000e */
[----:B--2---:R-:W-:-:S04]  /*1fb0*/  FMNMX.FTZ R12, R17, R12, !PT ;  /* 0x0000000c110c7209 */ /* 0x004fc80007810000 */
[----:B------:R-:W-:Y:S01]  /*1fc0*/  FSETP.NEU.FTZ.AND P0, PT, R12, -INF , PT ;  /* 0xff8000000c00780b */ /* 0x000fe20003f1d000 */
[----:B------:R-:W-:-:S03]  /*1fd0*/  IMAD.HI.U32 R15, R6, R5, RZ ;  /* 0x00000005060f7227 */ /* 0x000fc600078e00ff */
[----:B------:R-:W-:Y:S01]  /*1fe0*/  FSEL R12, R12, RZ, P0 ;  /* 0x000000ff0c0c7208 */ /* 0x000fe20000000000 */
[----:B------:R-:W-:-:S04]  /*1ff0*/  IMAD.MOV R20, RZ, RZ, -R15 ;  /* 0x000000ffff147224 */ /* 0x000fc800078e0a0f */
[----:B------:R-:W-:Y:S01]  /*2000*/  FADD.FTZ R6, -R12, R33 ;  /* 0x000000210c067221 */ /* 0x000fe20000010100 */
[----:B------:R-:W-:-:S03]  /*2010*/  IMAD R20, R11, R20, R5 ;  /* 0x000000140b147224 */ /* 0x000fc600078e0205 */
[----:B------:R-:W-:Y:S01]  /*2020*/  FMUL.FTZ R17, R6, 1.4426950216293334961 ;  /* 0x3fb8aa3b06117820 */ /* 0x000fe20000410000 */
[----:B------:R-:W-:Y:S01]  /*2030*/  FADD.FTZ R6, -R12, R30 ;  /* 0x0000001e0c067221 */ /* 0x000fe20000010100 */
[----:B------:R-:W-:-:S03]  /*2040*/  ISETP.GT.U32.AND P0, PT, R11, R20, PT ;  /* 0x000000140b00720c */ /* 0x000fc60003f04070 */
[----:B------:R-:W-:Y:S01]  /*2050*/  FMUL.FTZ R6, R6, 1.4426950216293334961 ;  /* 0x3fb8aa3b06067820 */ /* 0x000fe20000410000 */
[----:B------:R-:W-:Y:S01]  /*2060*/  MUFU.EX2 R17, R17 ;  /* 0x0000001100117308 */ /* 0x000fe20000000800 */
[----:B------:R-:W-:-:S07]  /*2070*/  FADD.FTZ R5, -R12, R31 ;  /* 0x0000001f0c057221 */ /* 0x000fce0000010100 */
[----:B------:R-:W0:Y:S01]  /*2080*/  MUFU.EX2 R6, R6 ;  /* 0x0000000600067308 */ /* 0x000e220000000800 */
[----:B------:R-:W-:Y:S02]  /*2090*/  @!P0 IMAD.IADD R20, R20, 0x1, -R11 ;  /* 0x0000000114148824 */ /* 0x000fe400078e0a0b */
[----:B------:R-:W-:Y:S01]  /*20a0*/  FMUL.FTZ R5, R5, 1.4426950216293334961 ;  /* 0x3fb8aa3b05057820 */ /* 0x000fe20000410000 */
[C---:B------:R-:W-:Y:S01]  /*20b0*/  FADD.FTZ R14, -R12.reuse, R28 ;  /* 0x0000001c0c0e7221 */ /* 0x040fe20000010100 */
[----:B------:R-:W-:Y:S01]  /*20c0*/  FADD.FTZ R16, -R12, R29 ;  /* 0x0000001d0c107221 */ /* 0x000fe20000010100 */
[----:B------:R-:W-:Y:S02]  /*20d0*/  ISETP.GE.U32.AND P2, PT, R20, R11, PT ;  /* 0x0000000b1400720c */ /* 0x000fe40003f46070 */
[----:B------:R-:W-:Y:S01]  /*20e0*/  FMUL.FTZ R14, R14, 1.4426950216293334961 ;  /* 0x3fb8aa3b0e0e7820 */ /* 0x000fe20000410000 */
[----:B------:R-:W-:Y:S01]  /*20f0*/  FMUL.FTZ R11, R16, 1.4426950216293334961 ;  /* 0x3fb8aa3b100b7820 */ /* 0x000fe20000410000 */
[----:B------:R-:W-:Y:S01]  /*2100*/  LOP3.LUT R16, R2, R3, RZ, 0x3c, !PT ;  /* 0x0000000302107212 */ /* 0x000fe200078e3cff */
[----:B------:R-:W1:Y:S01]  /*2110*/  MUFU.EX2 R5, R5 ;  /* 0x0000000500057308 */ /* 0x000e620000000800 */
[----:B------:R-:W-:-:S02]  /*2120*/  FADD.FTZ R2, -R12, R26 ;  /* 0x0000001a0c027221 */ /* 0x000fc40000010100 */
[----:B------:R-:W-:Y:S01]  /*2130*/  ISETP.GE.AND P1, PT, R16, RZ, PT ;  /* 0x000000ff1000720c */ /* 0x000fe20003f26270 */
[----:B0-----:R-:W-:-:S04]  /*2140*/  FADD.FTZ R16, R17, R6 ;  /* 0x0000000611107221 */ /* 0x001fc80000010000 */
[----:B------:R-:W0:Y:S01]  /*2150*/  MUFU.EX2 R14, R14 ;  /* 0x0000000e000e7308 */ /* 0x000e220000000800 */
[----:B------:R-:W-:Y:S01]  /*2160*/  FMUL.FTZ R6, R2, 1.4426950216293334961 ;  /* 0x3fb8aa3b02067820 */ /* 0x000fe20000410000 */
[C---:B------:R-:W-:Y:S01]  /*2170*/  FADD.FTZ R2, -R12.reuse, R27 ;  /* 0x0000001b0c027221 */ /* 0x040fe20000010100 */
[----:B------:R-:W-:Y:S01]  /*2180*/  FADD.FTZ R20, -R12, R25 ;  /* 0x000000190c147221 */ /* 0x000fe20000010100 */
[----:B------:R-:W-:Y:S01]  /*2190*/  @!P0 IADD3 R15, PT, PT, R15, 0x1, RZ ;  /* 0x000000010f0f8810 */ /* 0x000fe20007ffe0ff */
[----:B------:R-:W2:Y:S01]  /*21a0*/  LDC R17, c[0x0][0x3e0] ;  /* 0x0000f800ff117b82 */ /* 0x000ea20000000800 */
[----:B------:R-:W-:Y:S02]  /*21b0*/  FMUL.FTZ R2, R2, 1.4426950216293334961 ;  /* 0x3fb8aa3b02027820 */ /* 0x000fe40000410000 */
[----:B------:R-:W3:Y:S01]  /*21c0*/  MUFU.EX2 R11, R11 ;  /* 0x0000000b000b7308 */ /* 0x000ee20000000800 */
[----:B------:R-:W-:Y:S01]  /*21d0*/  FMUL.FTZ R20, R20, 1.4426950216293334961 ;  /* 0x3fb8aa3b14147820 */ /* 0x000fe20000410000 */
[----:B-1----:R-:W-:-:S06]  /*21e0*/  FADD.FTZ R5, R16, R5 ;  /* 0x0000000510057221 */ /* 0x002fcc0000010000 */
[----:B------:R-:W1:Y:S01]  /*21f0*/  MUFU.EX2 R6, R6 ;  /* 0x0000000600067308 */ /* 0x000e620000000800 */
[----:B0-----:R-:W-:-:S07]  /*2200*/  FADD.FTZ R14, R5, R14 ;  /* 0x0000000e050e7221 */ /* 0x001fce0000010000 */
[----:B------:R-:W0:Y:S01]  /*2210*/  MUFU.EX2 R2, R2 ;  /* 0x0000000200027308 */ /* 0x000e220000000800 */
[----:B---3--:R-:W-:Y:S01]  /*2220*/  FADD.FTZ R11, R14, R11 ;  /* 0x0000000b0e0b7221 */ /* 0x008fe20000010000 */
[----:B------:R-:W-:-:S06]  /*2230*/  ISETP.NE.AND P0, PT, R3, RZ, PT ;  /* 0x000000ff0300720c */ /* 0x000fcc0003f05270 */
[----:B------:R-:W3:Y:S01]  /*2240*/  MUFU.EX2 R41, R20 ;  /* 0x0000001400297308 */ /* 0x000ee20000000800 */
[----:B-1----:R-:W-:Y:S01]  /*2250*/  FADD.FTZ R11, R11, R6 ;  /* 0x000000060b0b7221 */ /* 0x002fe20000010000 */
[----:B------:R-:W-:Y:S01]  /*2260*/  @P2 VIADD R15, R15, 0x1 ;  /* 0x000000010f0f2836 */ /* 0x000fe20000000000 */
[----:B------:R-:W-:Y:S02]  /*2270*/  USHF.R.S32.HI UR4, URZ, 0x1f, UR22 ;  /* 0x0000001fff047899 */ /* 0x000fe40008011416 */
[----:B0-----:R-:W-:Y:S01]  /*2280*/  FADD.FTZ R2, R11, R2 ;  /* 0x000000020b027221 */ /* 0x001fe20000010000 */
[----:B------:R-:W-:Y:S01]  /*2290*/  @!P1 IMAD.MOV R15, RZ, RZ, -R15 ;  /* 0x000000ffff0f9224 */ /* 0x000fe200078e0a0f */
[----:B------:R-:W-:Y:S01]  /*22a0*/  ULOP3.LUT UR4, UR4, 0x1, URZ, 0xfc, !UPT ;  /* 0x0000000104047892 */ /* 0x000fe2000f8efcff */
[----:B------:R-:W-:Y:S01]  /*22b0*/  @!P0 LOP3.LUT R15, RZ, R3, RZ, 0x33, !PT ;  /* 0x00000003ff0f8212 */ /* 0x000fe200078e33ff */
[----:B---3--:R-:W-:-:S04]  /*22c0*/  FADD.FTZ R41, R2, R41 ;  /* 0x0000002902297221 */ /* 0x008fc80000010000 */
[----:B------:R-:W-:Y:S01]  /*22d0*/  IMAD R5, R15, UR4, RZ ;  /* 0x000000040f057c24 */ /* 0x000fe2000f8e02ff */
[----:B------:R-:W0:Y:S04]  /*22e0*/  SHFL.BFLY PT, R2, R41, 0x8, 0x1f ;  /* 0x0d001f0029027f89 */ /* 0x000e2800000e0000 */
[----:B------:R-:W-:Y:S01]  /*22f0*/  IABS R21, R5 ;  /* 0x0000000500157213 */ /* 0x000fe20000000000 */
[----:B------:R-:W1:Y:S01]  /*2300*/  LDCU UR4, c[0x0][0x430] ;  /* 0x00008600ff0477ac */ /* 0x000e620008000800 */
[----:B--2---:R-:W-:Y:S02]  /*2310*/  IABS R14, R17 ;  /* 0x00000011000e7213 */ /* 0x004fe40000000000 */
[----:B------:R-:W2:Y:S08]  /*2320*/  I2F.RP R16, R21 ;  /* 0x0000001500107306 */ /* 0x000eb00000209400 */
[----:B------:R-:W3:Y:S08]  /*2330*/  I2F.RP R6, R14 ;  /* 0x0000000e00067306 */ /* 0x000ef00000209400 */
[----:B--2---:R-:W2:Y:S01]  /*2340*/  MUFU.RCP R38, R16 ;  /* 0x0000001000267308 */ /* 0x004ea20000001000 */
[----:B0-----:R-:W-:-:S07]  /*2350*/  FADD.FTZ R2, R41, R2 ;  /* 0x0000000229027221 */ /* 0x001fce0000010000 */
[----:B---3--:R-:W0:Y:S01]  /*2360*/  MUFU.RCP R34, R6 ;  /* 0x0000000600227308 */ /* 0x008e220000001000 */
[----:B------:R-:W3:Y:S01]  /*2370*/  SHFL.BFLY PT, R23, R2, 0x4, 0x1f ;  /* 0x0c801f0002177f89 */ /* 0x000ee200000e0000 */
[----:B--2---:R-:W-:-:S06]  /*2380*/  IADD3 R38, PT, PT, R38, 0xffffffe, RZ ;  /* 0x0ffffffe26267810 */ /* 0x004fcc0007ffe0ff */
[----:B------:R-:W2:Y:S01]  /*2390*/  F2I.FTZ.U32.TRUNC.NTZ R39, R38 ;  /* 0x0000002600277305 */ /* 0x000ea2000021f000 */
[----:B0-----:R-:W-:-:S07]  /*23a0*/  VIADD R34, R34, 0xffffffe ;  /* 0x0ffffffe22227836 */ /* 0x001fce0000000000 */
[----:B------:R-:W0:Y:S01]  /*23b0*/  F2I.FTZ.U32.TRUNC.NTZ R35, R34 ;  /* 0x0000002200237305 */ /* 0x000e22000021f000 */
[----:B---3--:R-:W-:-:S05]  /*23c0*/  FADD.FTZ R23, R2, R23 ;  /* 0x0000001702177221 */ /* 0x008fca0000010000 */
[----:B------:R-:W3:Y:S01]  /*23d0*/  SHFL.BFLY PT, R20, R23, 0x2, 0x1f ;  /* 0x0c401f0017147f89 */ /* 0x000ee200000e0000 */
[--C-:B--2---:R-:W-:Y:S02]  /*23e0*/  IMAD.MOV R22, RZ, RZ, -R39.reuse ;  /* 0x000000ffff167224 */ /* 0x104fe400078e0a27 */
[----:B------:R-:W-:Y:S02]  /*23f0*/  VIADD R16, R21, UR18 ;  /* 0x0000001215107c36 */ /* 0x000fe40008000000 */
[----:B------:R-:W-:Y:S01]  /*2400*/  IMAD R22, R22, R21, RZ ;  /* 0x0000001516167224 */ /* 0x000fe200078e02ff */
[----:B0-----:R-:W-:Y:S01]  /*2410*/  IADD3 R11, PT, PT, RZ, -R35, RZ ;  /* 0x80000023ff0b7210 */ /* 0x001fe20007ffe0ff */
[----:B------:R-:W-:Y:S01]  /*2420*/  IMAD.MOV.U32 R38, RZ, RZ, RZ ;  /* 0x000000ffff267224 */ /* 0x000fe200078e00ff */
[----:B------:R-:W-:Y:S02]  /*2430*/  MOV R34, RZ ;  /* 0x000000ff00227202 */ /* 0x000fe40000000f00 */
[----:B------:R-:W-:Y:S01]  /*2440*/  IABS R2, R5 ;  /* 0x0000000500027213 */ /* 0x000fe20000000000 */
[----:B------:R-:W-:Y:S01]  /*2450*/  IMAD.HI.U32 R22, R39, R22, R38 ;  /* 0x0000001627167227 */ /* 0x000fe200078e0026 */
[----:B------:R-:W-:-:S03]  /*2460*/  IABS R6, R16 ;  /* 0x0000001000067213 */ /* 0x000fc60000000000 */
[----:B------:R-:W-:Y:S02]  /*2470*/  IMAD R11, R11, R14, RZ ;  /* 0x0000000e0b0b7224 */ /* 0x000fe400078e02ff */
[----:B------:R-:W-:Y:S02]  /*2480*/  IMAD.MOV R2, RZ, RZ, -R2 ;  /* 0x000000ffff027224 */ /* 0x000fe400078e0a02 */
[----:B------:R-:W-:-:S04]  /*2490*/  IMAD.HI.U32 R11, R35, R11, R34 ;  /* 0x0000000b230b7227 */ /* 0x000fc800078e0022 */
[----:B------:R-:W-:-:S04]  /*24a0*/  IMAD.HI.U32 R35, R22, R6, RZ ;  /* 0x0000000616237227 */ /* 0x000fc800078e00ff */
[----:B---3--:R-:W-:Y:S01]  /*24b0*/  FADD.FTZ R20, R23, R20 ;  /* 0x0000001417147221 */ /* 0x008fe20000010000 */
[----:B------:R-:W-:-:S04]  /*24c0*/  IMAD.HI.U32 R11, R11, R6, RZ ;  /* 0x000000060b0b7227 */ /* 0x000fc800078e00ff */
[--C-:B------:R-:W-:Y:S02]  /*24d0*/  IMAD R2, R35, R2, R6.reuse ;  /* 0x0000000223027224 */ /* 0x100fe400078e0206 */
[----:B------:R-:W-:Y:S01]  /*24e0*/  IMAD.MOV R39, RZ, RZ, -R11 ;  /* 0x000000ffff277224 */ /* 0x000fe200078e0a0b */
[----:B------:R-:W0:Y:S02]  /*24f0*/  SHFL.BFLY PT, R23, R20, 0x1, 0x1f ;  /* 0x0c201f0014177f89 */ /* 0x000e2400000e0000 */
[----:B------:R-:W-:Y:S01]  /*2500*/  ISETP.GT.U32.AND P2, PT, R21, R2, PT ;  /* 0x000000021500720c */ /* 0x000fe20003f44070 */
[----:B------:R-:W-:-:S05]  /*2510*/  IMAD R39, R14, R39, R6 ;  /* 0x000000270e277224 */ /* 0x000fca00078e0206 */
[----:B------:R-:W-:-:S07]  /*2520*/  ISETP.GT.U32.AND P0, PT, R14, R39, PT ;  /* 0x000000270e00720c */ /* 0x000fce0003f04070 */
[----:B------:R-:W-:-:S04]  /*2530*/  @!P2 IADD3 R2, PT, PT, R2, -R21, RZ ;  /* 0x800000150202a210 */ /* 0x000fc80007ffe0ff */
[-C--:B------:R-:W-:Y:S02]  /*2540*/  ISETP.GE.U32.AND P1, PT, R2, R21.reuse, PT ;  /* 0x000000150200720c */ /* 0x080fe40003f26070 */
[----:B------:R-:W-:Y:S01]  /*2550*/  @!P0 IMAD.IADD R39, R39, 0x1, -R14 ;  /* 0x0000000127278824 */ /* 0x000fe200078e0a0e */
[----:B------:R-:W-:Y:S02]  /*2560*/  @!P2 IADD3 R35, PT, PT, R35, 0x1, RZ ;  /* 0x000000012323a810 */ /* 0x000fe40007ffe0ff */
[----:B------:R-:W-:Y:S01]  /*2570*/  LOP3.LUT R2, R16, R21, RZ, 0x3c, !PT ;  /* 0x0000001510027212 */ /* 0x000fe200078e3cff */
[----:B0-----:R-:W-:Y:S01]  /*2580*/  FADD.FTZ R23, R20, R23 ;  /* 0x0000001714177221 */ /* 0x001fe20000010000 */
[----:B------:R-:W-:Y:S02]  /*2590*/  ISETP.GE.U32.AND P4, PT, R39, R14, PT ;  /* 0x0000000e2700720c */ /* 0x000fe40003f86070 */
[----:B------:R-:W-:Y:S02]  /*25a0*/  LOP3.LUT R16, R16, R17, RZ, 0x3c, !PT ;  /* 0x0000001110107212 */ /* 0x000fe400078e3cff */
[----:B------:R-:W-:-:S02]  /*25b0*/  @!P0 IADD3 R11, PT, PT, R11, 0x1, RZ ;  /* 0x000000010b0b8810 */ /* 0x000fc40007ffe0ff */
[----:B------:R-:W-:Y:S01]  /*25c0*/  @P1 VIADD R35, R35, 0x1 ;  /* 0x0000000123231836 */ /* 0x000fe20000000000 */
[----:B------:R-:W-:Y:S02]  /*25d0*/  FSETP.NE.FTZ.AND P1, PT, R23, RZ, PT ;  /* 0x000000ff1700720b */ /* 0x000fe40003f35000 */
[----:B------:R-:W-:Y:S02]  /*25e0*/  ISETP.GE.AND P2, PT, R16, RZ, PT ;  /* 0x000000ff1000720c */ /* 0x000fe40003f46270 */
[----:B------:R-:W-:Y:S02]  /*25f0*/  ISETP.NE.AND P0, PT, R17, RZ, PT ;  /* 0x000000ff1100720c */ /* 0x000fe40003f05270 */
[----:B------:R-:W-:Y:S02]  /*2600*/  ISETP.GE.AND P3, PT, R2, RZ, PT ;  /* 0x000000ff0200720c */ /* 0x000fe40003f66270 */
[----:B------:R-:W-:Y:S02]  /*2610*/  ISETP.NE.AND P5, PT, R5, RZ, PT ;  /* 0x000000ff0500720c */ /* 0x000fe40003fa5270 */
[----:B------:R-:W-:-:S03]  /*2620*/  @P4 IADD3 R11, PT, PT, R11, 0x1, RZ ;  /* 0x000000010b0b4810 */ /* 0x000fc60007ffe0ff */
[----:B------:R-:W0:Y:S02]  /*2630*/  @P1 MUFU.LG2 R23, R23 ;  /* 0x0000001700171308 */ /* 0x000e240000000c00 */
[----:B------:R-:W-:Y:S02]  /*2640*/  @!P2 IMAD.MOV R11, RZ, RZ, -R11 ;  /* 0x000000ffff0ba224 */ /* 0x000fe400078e0a0b */
[----:B------:R-:W-:Y:S02]  /*2650*/  @!P0 LOP3.LUT R11, RZ, R17, RZ, 0x33, !PT ;  /* 0x00000011ff0b8212 */ /* 0x000fe400078e33ff */
[----:B------:R-:W-:Y:S01]  /*2660*/  LOP3.LUT P0, RZ, R4, 0x38f, RZ, 0xc0, !PT ;  /* 0x0000038f04ff7812 */ /* 0x000fe2000780c0ff */
[----:B------:R-:W-:Y:S01]  /*2670*/  @!P3 IMAD.MOV R35, RZ, RZ, -R35 ;  /* 0x000000ffff23b224 */ /* 0x000fe200078e0a23 */
[----:B------:R-:W-:Y:S02]  /*2680*/  ISETP.NE.AND P3, PT, R15, RZ, PT ;  /* 0x000000ff0f00720c */ /* 0x000fe40003f65270 */
[----:B------:R-:W-:-:S02]  /*2690*/  @!P5 LOP3.LUT R35, RZ, R21, RZ, 0x33, !PT ;  /* 0x00000015ff23d212 */ /* 0x000fc400078e33ff */
[----:B------:R-:W-:Y:S02]  /*26a0*/  SEL R2, RZ, 0x1, !P3 ;  /* 0x00000001ff027807 */ /* 0x000fe40005800000 */
[----:B------:R-:W-:Y:S02]  /*26b0*/  SHF.R.S32.HI R21, RZ, 0x1f, R5 ;  /* 0x0000001fff157819 */ /* 0x000fe40000011405 */
[C---:B------:R-:W-:Y:S02]  /*26c0*/  ISETP.LT.U32.AND P2, PT, R18.reuse, R35, PT ;  /* 0x000000231200720c */ /* 0x040fe40003f41070 */
[----:B------:R-:W-:Y:S01]  /*26d0*/  SHF.R.S32.HI R15, RZ, 0x1f, R35 ;  /* 0x0000001fff0f7819 */ /* 0x000fe20000011423 */
[----:B-1----:R-:W-:Y:S01]  /*26e0*/  IMAD R6, R3, UR4, RZ ;  /* 0x0000000403067c24 */ /* 0x002fe2000f8e02ff */
[----:B------:R-:W-:Y:S01]  /*26f0*/  LOP3.LUT R2, R21, R2, RZ, 0xfc, !PT ;  /* 0x0000000215027212 */ /* 0x000fe200078efcff */
[----:B------:R-:W-:Y:S01]  /*2700*/  IMAD R3, R11, UR9, RZ ;  /* 0x000000090b037c24 */ /* 0x000fe2000f8e02ff */
[----:B------:R-:W-:Y:S01]  /*2710*/  ISETP.LT.AND.EX P2, PT, R19, R15, PT, P2 ;  /* 0x0000000f1300720c */ /* 0x000fe20003f41320 */
[----:B------:R-:W-:Y:S01]  /*2720*/  BSSY.RECONVERGENT B1, `(.L_x_14) ;  /* 0x0000129000017945 */ /* 0x000fe20003800200 */
[----:B------:R-:W-:Y:S01]  /*2730*/  MOV R24, 0x7f800000 ;  /* 0x7f80000000187802 */ /* 0x000fe20000000f00 */
[----:B------:R-:W-:Y:S01]  /*2740*/  IMAD R5, R5, R6, RZ ;  /* 0x0000000605057224 */ /* 0x000fe200078e02ff */
[----:B------:R-:W-:Y:S01]  /*2750*/  SEL R6, R18, R35, P2 ;  /* 0x0000002312067207 */ /* 0x000fe20001000000 */
[----:B------:R-:W-:-:S02]  /*2760*/  IMAD R3, R2, R3, RZ ;  /* 0x0000000302037224 */ /* 0x000fc400078e02ff */
[----:B0-----:R-:W-:Y:S01]  /*2770*/  @P1 FFMA.FTZ R24, R23, 0.69314718246459960938, R12 ;  /* 0x3f31721817181823 */ /* 0x001fe2000001000c */
[----:B------:R-:W-:Y:S06]  /*2780*/  @P0 BRA `(.L_x_15) ;  /* 0x0000001000880947 */ /* 0x000fec0003800000 */
[----:B------:R-:W0:Y:S02]  /*2790*/  LDCU.U8 UR4, c[0x0][0x548] ;  /* 0x0000a900ff0477ac */ /* 0x000e240008000000 */
[----:B0-----:R-:W-:-:S09]  /*27a0*/  UISETP.NE.AND UP0, UPT, UR4, URZ, UPT ;  /* 0x000000ff0400728c */ /* 0x001fd2000bf05270 */
[----:B------:R-:W-:Y:S05]  /*27b0*/  BRA.U !UP0, `(.L_x_16) ;  /* 0x00000011086c7547 */ /* 0x000fea000b800000 */
[----:B------:R-:W-:Y:S01]  /*27c0*/  VIADD R2, R13, UR20 ;  /* 0x000000140d027c36 */ /* 0x000fe20008000000 */
[----:B------:R-:W-:Y:S02]  /*27d0*/  ISETP.LT.U32.AND P0, PT, R17, 0x1, PT ;  /* 0x000000011100780c */ /* 0x000fe40003f01070 */
[----:B------:R-:W-:Y:S02]  /*27e0*/  SHF.R.S32.HI R12, RZ, 0x1f, R17 ;  /* 0x0000001fff0c7819 */ /* 0x000fe40000011411 */
[----:B------:R-:W-:Y:S02]  /*27f0*/  ISETP.GE.AND P1, PT, R2, UR21, PT ;  /* 0x0000001502007c0c */ /* 0x000fe4000bf26270 */
[----:B------:R-:W-:-:S04]  /*2800*/  ISETP.LT.AND.EX P0, PT, R12, RZ, PT, P0 ;  /* 0x000000ff0c00720c */ /* 0x000fc80003f01300 */
[----:B------:R-:W-:Y:S02]  /*2810*/  SEL R17, R17, 0x1, P0 ;  /* 0x0000000111117807 */ /* 0x000fe40000000000 */
[----:B------:R-:W-:-:S05]  /*2820*/  SEL R12, R12, RZ, P0 ;  /* 0x000000ff0c0c7207 */ /* 0x000fca0000000000 */
[----:B------:R-:W-:Y:S05]  /*2830*/  @P1 BRA `(.L_x_15) ;  /* 0x00000010005c1947 */ /* 0x000fea0003800000 */
[C---:B------:R-:W-:Y:S01]  /*2840*/  IADD3 R11, P1, PT, R17.reuse, 0x1, RZ ;  /* 0x00000001110b7810 */ /* 0x040fe20007f3e0ff */
[----:B------:R-:W-:Y:S02]  /*2850*/  IMAD R18, R12, UR19, RZ ;  /* 0x000000130c127c24 */ /* 0x000fe4000f8e02ff */
[----:B------:R-:W-:Y:S01]  /*2860*/  IMAD.WIDE.U32 R14, R17, UR19, RZ ;  /* 0x00000013110e7c25 */ /* 0x000fe2000f8e00ff */
[----:B------:R-:W-:Y:S02]  /*2870*/  ISETP.GE.U32.AND P0, PT, R11, 0x3, PT ;  /* 0x000000030b00780c */ /* 0x000fe40003f06070 */
[----:B------:R-:W-:Y:S01]  /*2880*/  IADD3.X R16, PT, PT, RZ, R12, RZ, P1, !PT ;  /* 0x0000000cff107210 */ /* 0x000fe20000ffe4ff */
[----:B------:R-:W-:-:S03]  /*2890*/  IMAD R11, R17, UR14, R18 ;  /* 0x0000000e110b7c24 */ /* 0x000fc6000f8e0212 */
[----:B------:R-:W-:Y:S02]  /*28a0*/  ISETP.GE.U32.AND.EX P0, PT, R16, RZ, PT, P0 ;  /* 0x000000ff1000720c */ /* 0x000fe40003f06100 */
[----:B------:R-:W-:Y:S02]  /*28b0*/  IADD3 R11, PT, PT, R15, R11, RZ ;  /* 0x0000000b0f0b7210 */ /* 0x000fe40007ffe0ff */
[----:B------:R-:W-:Y:S02]  /*28c0*/  SEL R40, R17, RZ, !P0 ;  /* 0x000000ff11287207 */ /* 0x000fe40004000000 */
[----:B------:R-:W-:-:S03]  /*28d0*/  SEL R12, R12, RZ, !P0 ;  /* 0x000000ff0c0c7207 */ /* 0x000fc60004000000 */
[-C--:B------:R-:W-:Y:S02]  /*28e0*/  IMAD R11, R11, R40.reuse, RZ ;  /* 0x000000280b0b7224 */ /* 0x080fe400078e02ff */
[----:B------:R-:W-:-:S04]  /*28f0*/  IMAD.WIDE.U32 R40, R14, R40, RZ ;  /* 0x000000280e287225 */ /* 0x000fc800078e00ff */
[----:B------:R-:W-:-:S05]  /*2900*/  IMAD R11, R12, R14, R11 ;  /* 0x0000000e0c0b7224 */ /* 0x000fca00078e020b */
[----:B------:R-:W-:-:S04]  /*2910*/  IADD3 R19, PT, PT, R41, R11, RZ ;  /* 0x0000000b29137210 */ /* 0x000fc80007ffe0ff */
[----:B------:R-:W-:-:S13]  /*2920*/  ISETP.NE.U32.AND P0, PT, R19, RZ, PT ;  /* 0x000000ff1300720c */ /* 0x000fda0003f05070 */
[----:B------:R-:W-:Y:S05]  /*2930*/  @P0 BRA `(.L_x_17) ;  /* 0x00000000005c0947 */ /* 0x000fea0003800000 */
[----:B------:R-:W0:Y:S01]  /*2940*/  I2F.U32.RP R12, R40 ;  /* 0x00000028000c7306 */ /* 0x000e220000209000 */
[----:B------:R-:W-:Y:S01]  /*2950*/  ISETP.NE.U32.AND P0, PT, R40, RZ, PT ;  /* 0x000000ff2800720c */ /* 0x000fe20003f05070 */
[----:B------:R-:W-:-:S06]  /*2960*/  HFMA2 R41, -RZ, RZ, 0, 0 ;  /* 0x00000000ff297431 */ /* 0x000fcc00000001ff */
[----:B0-----:R-:W0:Y:S02]  /*2970*/  MUFU.RCP R14, R12 ;  /* 0x0000000c000e7308 */ /* 0x001e240000001000 */
[----:B0-----:R-:W-:-:S06]  /*2980*/  IADD3 R14, PT, PT, R14, 0xffffffe, RZ ;  /* 0x0ffffffe0e0e7810 */ /* 0x001fcc0007ffe0ff */
        /* <DEDUP_REMOVED lines=13> */
[----:B------:R-:W-:-:S05]  /*2a60*/  @!P0 LOP3.LUT R11, RZ, R40, RZ, 0x33, !PT ;  /* 0x00000028ff0b8212 */ /* 0x000fca00078e33ff */
[----:B------:R-:W-:-:S04]  /*2a70*/  IMAD.MOV R15, RZ, RZ, -R11 ;  /* 0x000000ffff0f7224 */ /* 0x000fc800078e0a0b */
[----:B------:R-:W-:Y:S01]  /*2a80*/  IMAD R14, R40, R15, R2 ;  /* 0x0000000f280e7224 */ /* 0x000fe200078e0202 */
[----:B------:R-:W-:Y:S01]  /*2a90*/  MOV R40, R11 ;  /* 0x0000000b00287202 */ /* 0x000fe20000000f00 */
[----:B------:R-:W-:Y:S06]  /*2aa0*/  BRA `(.L_x_18) ;  /* 0x0000000000247947 */ /* 0x000fec0003800000 */
.L_x_17:
[----:B------:R-:W-:Y:S01]  /*2ab0*/  IMAD.MOV.U32 R22, RZ, RZ, R2 ;  /* 0x000000ffff167224 */ /* 0x000fe200078e0002 */
[----:B------:R-:W-:Y:S01]  /*2ac0*/  MOV R21, RZ ;  /* 0x000000ff00157202 */ /* 0x000fe20000000f00 */
[----:B------:R-:W-:Y:S01]  /*2ad0*/  IMAD.MOV.U32 R20, RZ, RZ, R40 ;  /* 0x000000ffff147224 */ /* 0x000fe200078e0028 */
[----:B------:R-:W-:Y:S02]  /*2ae0*/  MOV R18, 0x2b00 ;  /* 0x00002b0000127802 */ /* 0x000fe40000000f00 */
[----:B------:R-:W-:Y:S05]  /*2af0*/  CALL.REL.NOINC `($__internal_0_$__cuda_sm20_div_s64) ;  /* 0x0000001c00e87944 */ /* 0x000fea0003c00000 */
[----:B------:R-:W-:Y:S02]  /*2b00*/  IADD3 R15, PT, PT, -R12, RZ, RZ ;  /* 0x000000ff0c0f7210 */ /* 0x000fe40007ffe1ff */
[----:B------:R-:W-:-:S03]  /*2b10*/  MOV R41, R11 ;  /* 0x0000000b00297202 */ /* 0x000fc60000000f00 */
[----:B------:R-:W-:Y:S01]  /*2b20*/  IMAD R14, R40, R15, R2 ;  /* 0x0000000f280e7224 */ /* 0x000fe200078e0202 */
[----:B------:R-:W-:-:S07]  /*2b30*/  MOV R40, R12 ;  /* 0x0000000c00287202 */ /* 0x000fce0000000f00 */
.L_x_18:
[----:B------:R-:W-:Y:S01]  /*2b40*/  IABS R15, UR19 ;  /* 0x00000013000f7c13 */ /* 0x000fe20008000000 */
[----:B------:R-:W-:Y:S01]  /*2b50*/  IMAD.MOV.U32 R18, RZ, RZ, RZ ;  /* 0x000000ffff127224 */ /* 0x000fe200078e00ff */
[----:B------:R-:W-:Y:S01]  /*2b60*/  IABS R11, R14 ;  /* 0x0000000e000b7213 */ /* 0x000fe20000000000 */
[----:B------:R-:W-:Y:S01]  /*2b70*/  IMAD R37, R37, R10, RZ ;  /* 0x0000000a25257224 */ /* 0x000fe200078e02ff */
[----:B------:R-:W0:Y:S01]  /*2b80*/  I2F.U32.RP R16, R15 ;  /* 0x0000000f00107306 */ /* 0x000e220000209000 */
[----:B------:R-:W-:Y:S01]  /*2b90*/  IABS R2, UR19 ;  /* 0x0000001300027c13 */ /* 0x000fe20008000000 */
[----:B------:R-:W-:Y:S01]  /*2ba0*/  BSSY.RECONVERGENT B0, `(.L_x_19) ;  /* 0x000003c000007945 */ /* 0x000fe20003800200 */
[----:B------:R-:W-:Y:S01]  /*2bb0*/  IMAD R37, R9, R0, R37 ;  /* 0x0000000009257224 */ /* 0x000fe200078e0225 */
[----:B------:R-:W-:-:S04]  /*2bc0*/  LOP3.LUT R0, R14, UR19, RZ, 0x3c, !PT ;  /* 0x000000130e007c12 */ /* 0x000fc8000f8e3cff */
[----:B------:R-:W-:Y:S01]  /*2bd0*/  ISETP.GE.AND P0, PT, R0, RZ, PT ;  /* 0x000000ff0000720c */ /* 0x000fe20003f06270 */
[----:B0-----:R-:W0:Y:S02]  /*2be0*/  MUFU.RCP R19, R16 ;  /* 0x0000001000137308 */ /* 0x001e240000001000 */
[----:B0-----:R-:W-:-:S06]  /*2bf0*/  IADD3 R19, PT, PT, R19, 0xffffffe, RZ ;  /* 0x0ffffffe13137810 */ /* 0x001fcc0007ffe0ff */
[----:B------:R-:W0:Y:S02]  /*2c00*/  F2I.FTZ.U32.TRUNC.NTZ R19, R19 ;  /* 0x0000001300137305 */ /* 0x000e24000021f000 */
[----:B0-----:R-:W-:-:S05]  /*2c10*/  IADD3 R12, PT, PT, RZ, -R19, RZ ;  /* 0x80000013ff0c7210 */ /* 0x001fca0007ffe0ff */
[----:B------:R-:W-:-:S04]  /*2c20*/  IMAD R12, R12, R15, RZ ;  /* 0x0000000f0c0c7224 */ /* 0x000fc800078e02ff */
[----:B------:R-:W-:Y:S01]  /*2c30*/  IMAD.HI.U32 R18, R19, R12, R18 ;  /* 0x0000000c13127227 */ /* 0x000fe200078e0012 */
[----:B------:R-:W-:-:S05]  /*2c40*/  IADD3 R12, PT, PT, RZ, -R2, RZ ;  /* 0x80000002ff0c7210 */ /* 0x000fca0007ffe0ff */
[----:B------:R-:W-:-:S04]  /*2c50*/  IMAD.HI.U32 R2, R18, R11, RZ ;  /* 0x0000000b12027227 */ /* 0x000fc800078e00ff */
[----:B------:R-:W-:Y:S02]  /*2c60*/  IMAD R12, R2, R12, R11 ;  /* 0x0000000c020c7224 */ /* 0x000fe400078e020b */
[----:B------:R-:W-:-:S03]  /*2c70*/  IMAD.WIDE.U32 R18, R9, R10, RZ ;  /* 0x0000000a09127225 */ /* 0x000fc600078e00ff */
[----:B------:R-:W-:Y:S02]  /*2c80*/  ISETP.GT.U32.AND P1, PT, R15, R12, PT ;  /* 0x0000000c0f00720c */ /* 0x000fe40003f24070 */
[----:B------:R-:W-:Y:S01]  /*2c90*/  IADD3 R11, PT, PT, R19, R37, RZ ;  /* 0x00000025130b7210 */ /* 0x000fe20007ffe0ff */
[----:B------:R-:W-:-:S04]  /*2ca0*/  IMAD.WIDE.U32 R36, R18, R42, RZ ;  /* 0x0000002a12247225 */ /* 0x000fc800078e00ff */
[----:B------:R-:W-:-:S04]  /*2cb0*/  IMAD R11, R11, R42, RZ ;  /* 0x0000002a0b0b7224 */ /* 0x000fc800078e02ff */
[----:B------:R-:W-:Y:S02]  /*2cc0*/  IMAD R19, R43, R18, R11 ;  /* 0x000000122b137224 */ /* 0x000fe400078e020b */
[----:B------:R-:W-:Y:S02]  /*2cd0*/  @!P1 IMAD.IADD R12, R12, 0x1, -R15 ;  /* 0x000000010c0c9824 */ /* 0x000fe400078e0a0f */
[----:B------:R-:W-:Y:S01]  /*2ce0*/  @!P1 VIADD R2, R2, 0x1 ;  /* 0x0000000102029836 */ /* 0x000fe20000000000 */
[----:B------:R-:W-:Y:S01]  /*2cf0*/  ISETP.NE.AND P1, PT, RZ, UR19, PT ;  /* 0x00000013ff007c0c */ /* 0x000fe2000bf25270 */
[----:B------:R-:W-:Y:S01]  /*2d00*/  IMAD.IADD R19, R37, 0x1, R19 ;  /* 0x0000000125137824 */ /* 0x000fe200078e0213 */
[----:B------:R-:W-:-:S04]  /*2d10*/  ISETP.GE.U32.AND P2, PT, R12, R15, PT ;  /* 0x0000000f0c00720c */ /* 0x000fc80003f46070 */
[----:B------:R-:W-:-:S09]  /*2d20*/  LOP3.LUT R0, R41, R19, RZ, 0xfc, !PT ;  /* 0x0000001329007212 */ /* 0x000fd200078efcff */
[----:B------:R-:W-:-:S04]  /*2d30*/  @P2 IADD3 R2, PT, PT, R2, 0x1, RZ ;  /* 0x0000000102022810 */ /* 0x000fc80007ffe0ff */
[----:B------:R-:W-:Y:S02]  /*2d40*/  @!P0 IADD3 R2, PT, PT, -R2, RZ, RZ ;  /* 0x000000ff02028210 */ /* 0x000fe40007ffe1ff */
[----:B------:R-:W-:Y:S02]  /*2d50*/  ISETP.NE.U32.AND P0, PT, R0, RZ, PT ;  /* 0x000000ff0000720c */ /* 0x000fe40003f05070 */
[----:B------:R-:W-:-:S05]  /*2d60*/  @!P1 LOP3.LUT R2, RZ, UR19, RZ, 0x33, !PT ;  /* 0x00000013ff029c12 */ /* 0x000fca000f8e33ff */
[----:B------:R-:W-:-:S04]  /*2d70*/  IMAD.MOV R11, RZ, RZ, -R2 ;  /* 0x000000ffff0b7224 */ /* 0x000fc800078e0a02 */
[----:B------:R-:W-:Y:S02]  /*2d80*/  IMAD R0, R11, UR19, R14 ;  /* 0x000000130b007c24 */ /* 0x000fe4000f8e020e */
[----:B------:R-:W-:Y:S05]  /*2d90*/  @P0 BRA `(.L_x_20) ;  /* 0x0000000000540947 */ /* 0x000fea0003800000 */
[----:B------:R-:W0:Y:S01]  /*2da0*/  I2F.U32.RP R16, R36 ;  /* 0x0000002400107306 */ /* 0x000e220000209000 */
[----:B------:R-:W-:-:S07]  /*2db0*/  ISETP.NE.U32.AND P0, PT, R36, RZ, PT ;  /* 0x000000ff2400720c */ /* 0x000fce0003f05070 */
        /* <DEDUP_REMOVED lines=15> */
[----:B------:R-:W-:-:S04]  /*2eb0*/  @!P0 LOP3.LUT R12, RZ, R36, RZ, 0x33, !PT ;  /* 0x00000024ff0c8212 */ /* 0x000fc800078e33ff */
[----:B------:R-:W-:-:S05]  /*2ec0*/  IADD3 R37, PT, PT, -R12, RZ, RZ ;  /* 0x000000ff0c257210 */ /* 0x000fca0007ffe1ff */
[----:B------:R-:W-:Y:S01]  /*2ed0*/  IMAD R37, R36, R37, R40 ;  /* 0x0000002524257224 */ /* 0x000fe200078e0228 */
[----:B------:R-:W-:Y:S05]  /*2ee0*/  BRA `(.L_x_21) ;  /* 0x00000000001c7947 */ /* 0x000fea0003800000 */
.L_x_20:
[----:B------:R-:W-:Y:S01]  /*2ef0*/  IMAD.MOV.U32 R22, RZ, RZ, R40 ;  /* 0x000000ffff167224 */ /* 0x000fe200078e0028 */
[----:B------:R-:W-:Y:S01]  /*2f00*/  MOV R21, R41 ;  /* 0x0000002900157202 */ /* 0x000fe20000000f00 */
[----:B------:R-:W-:Y:S01]  /*2f10*/  IMAD.MOV.U32 R20, RZ, RZ, R36 ;  /* 0x000000ffff147224 */ /* 0x000fe200078e0024 */
[----:B------:R-:W-:Y:S02]  /*2f20*/  MOV R18, 0x2f40 ;  /* 0x00002f4000127802 */ /* 0x000fe40000000f00 */
[----:B------:R-:W-:Y:S05]  /*2f30*/  CALL.REL.NOINC `($__internal_0_$__cuda_sm20_div_s64) ;  /* 0x0000001800d87944 */ /* 0x000fea0003c00000 */
[----:B------:R-:W-:-:S05]  /*2f40*/  IADD3 R37, PT, PT, -R12, RZ, RZ ;  /* 0x000000ff0c257210 */ /* 0x000fca0007ffe1ff */
[----:B------:R-:W-:Y:S02]  /*2f50*/  IMAD R37, R37, R36, R40 ;  /* 0x0000002425257224 */ /* 0x000fe400078e0228 */
.L_x_21:
[----:B------:R-:W-:Y:S05]  /*2f60*/  BSYNC.RECONVERGENT B0 ;  /* 0x0000000000007941 */ /* 0x000fea0003800200 */
.L_x_19:
[----:B------:R-:W-:Y:S01]  /*2f70*/  IABS R20, R10 ;  /* 0x0000000a00147213 */ /* 0x000fe20000000000 */
[----:B------:R-:W0:Y:S01]  /*2f80*/  LDCU.U8 UR8, c[0x0][0x549] ;  /* 0x0000a920ff0877ac */ /* 0x000e220008000000 */
[----:B------:R-:W-:Y:S02]  /*2f90*/  IABS R18, R8 ;  /* 0x0000000800127213 */ /* 0x000fe40000000000 */
[----:B------:R-:W1:Y:S01]  /*2fa0*/  I2F.U32.RP R11, R20 ;  /* 0x00000014000b7306 */ /* 0x000e620000209000 */
[----:B------:R-:W-:Y:S01]  /*2fb0*/  IABS R15, R17 ;  /* 0x00000011000f7213 */ /* 0x000fe20000000000 */
[----:B------:R-:W2:Y:S01]  /*2fc0*/  LDCU.64 UR4, c[0x0][0x430] ;  /* 0x00008600ff0477ac */ /* 0x000ea20008000a00 */
[----:B------:R-:W-:Y:S02]  /*2fd0*/  IABS R16, R6 ;  /* 0x0000000600107213 */ /* 0x000fe40000000000 */
[----:B------:R-:W-:Y:S02]  /*2fe0*/  IABS R19, R9 ;  /* 0x0000000900137213 */ /* 0x000fe40000000000 */
[----:B------:R-:W-:Y:S01]  /*2ff0*/  IABS R34, R37 ;  /* 0x0000002500227213 */ /* 0x000fe20000000000 */
[----:B------:R-:W3:Y:S01]  /*3000*/  I2F.U32.RP R21, R18 ;  /* 0x0000001200157306 */ /* 0x000ee20000209000 */
[----:B------:R-:W-:-:S02]  /*3010*/  IABS R35, R10 ;  /* 0x0000000a00237213 */ /* 0x000fc40000000000 */
[----:B------:R-:W-:-:S03]  /*3020*/  ISETP.NE.AND P5, PT, R10, RZ, PT ;  /* 0x000000ff0a00720c */ /* 0x000fc60003fa5270 */
[----:B------:R-:W-:Y:S01]  /*3030*/  IMAD.MOV R35, RZ, RZ, -R35 ;  /* 0x000000ffff237224 */ /* 0x000fe200078e0a23 */
[----:B0-----:R-:W-:Y:S01]  /*3040*/  UISETP.NE.AND UP0, UPT, UR8, URZ, UPT ;  /* 0x000000ff0800728c */ /* 0x001fe2000bf05270 */
[----:B-1----:R-:W0:Y:S03]  /*3050*/  MUFU.RCP R11, R11 ;  /* 0x0000000b000b7308 */ /* 0x002e260000001000 */
[----:B--2---:R-:W-:Y:S02]  /*3060*/  USEL UR8, UR4, 0x1, UP0 ;  /* 0x0000000104087887 */ /* 0x004fe40008000000 */
[----:B------:R-:W-:-:S03]  /*3070*/  UIMAD UR4, UR5, UR4, URZ ;  /* 0x00000004050472a4 */ /* 0x000fc6000f8e02ff */
[----:B---3--:R-:W1:Y:S01]  /*3080*/  MUFU.RCP R42, R21 ;  /* 0x00000015002a7308 */ /* 0x008e620000001000 */
[----:B------:R-:W-:Y:S02]  /*3090*/  USHF.R.S32.HI UR12, URZ, 0x1f, UR8 ;  /* 0x0000001fff0c7899 */ /* 0x000fe40008011408 */
[----:B------:R-:W-:-:S05]  /*30a0*/  UIMAD UR5, UR8, UR5, URZ ;  /* 0x00000005080572a4 */ /* 0x000fca000f8e02ff */
[----:B------:R-:W-:Y:S01]  /*30b0*/  I2F.U32.RP R14, R15 ;  /* 0x0000000f000e7306 */ /* 0x000fe20000209000 */
[----:B0-----:R-:W-:-:S07]  /*30c0*/  VIADD R22, R11, 0xffffffe ;  /* 0x0ffffffe0b167836 */ /* 0x001fce0000000000 */
[----:B------:R-:W0:Y:S01]  /*30d0*/  F2I.FTZ.U32.TRUNC.NTZ R23, R22 ;  /* 0x0000001600177305 */ /* 0x000e22000021f000 */
[----:B-1----:R-:W-:-:S07]  /*30e0*/  VIADD R42, R42, 0xffffffe ;  /* 0x0ffffffe2a2a7836 */ /* 0x002fce0000000000 */
[----:B------:R1:W2:Y:S01]  /*30f0*/  F2I.FTZ.U32.TRUNC.NTZ R43, R42 ;  /* 0x0000002a002b7305 */ /* 0x0002a2000021f000 */
[----:B0-----:R-:W-:-:S07]  /*3100*/  IMAD.MOV R41, RZ, RZ, -R23 ;  /* 0x000000ffff297224 */ /* 0x001fce00078e0a17 */
[----:B------:R-:W0:Y:S01]  /*3110*/  MUFU.RCP R38, R14 ;  /* 0x0000000e00267308 */ /* 0x000e220000001000 */
[----:B------:R-:W-:Y:S02]  /*3120*/  IMAD.MOV.U32 R22, RZ, RZ, RZ ;  /* 0x000000ffff167224 */ /* 0x000fe400078e00ff */
[----:B------:R-:W-:Y:S02]  /*3130*/  IMAD R41, R41, R20, RZ ;  /* 0x0000001429297224 */ /* 0x000fe400078e02ff */
[----:B-1----:R-:W-:Y:S02]  /*3140*/  HFMA2 R42, -RZ, RZ, 0, 0 ;  /* 0x00000000ff2a7431 */ /* 0x002fe400000001ff */
[----:B--2---:R-:W-:Y:S01]  /*3150*/  IMAD.MOV R21, RZ, RZ, -R43 ;  /* 0x000000ffff157224 */ /* 0x004fe200078e0a2b */
[----:B------:R-:W1:Y:S01]  /*3160*/  I2F.U32.RP R11, R16 ;  /* 0x00000010000b7306 */ /* 0x000e620000209000 */
[----:B------:R-:W-:Y:S01]  /*3170*/  IMAD.HI.U32 R41, R23, R41, R22 ;  /* 0x0000002917297227 */ /* 0x000fe200078e0016 */
[----:B------:R-:W-:-:S03]  /*3180*/  IABS R23, R8 ;  /* 0x0000000800177213 */ /* 0x000fc60000000000 */
[----:B------:R-:W-:Y:S01]  /*3190*/  IMAD R22, R21, R18, RZ ;  /* 0x0000001215167224 */ /* 0x000fe200078e02ff */
[----:B------:R-:W-:Y:S01]  /*31a0*/  IABS R21, R12 ;  /* 0x0000000c00157213 */ /* 0x000fe20000000000 */
[----:B------:R-:W-:Y:S01]  /*31b0*/  IMAD.HI.U32 R36, R41, R34, RZ ;  /* 0x0000002229247227 */ /* 0x000fe200078e00ff */
[----:B------:R-:W2:Y:S01]  /*31c0*/  I2F.U32.RP R40, R19 ;  /* 0x0000001300287306 */ /* 0x000ea20000209000 */
[----:B0-----:R-:W-:Y:S02]  /*31d0*/  IADD3 R38, PT, PT, R38, 0xffffffe, RZ ;  /* 0x0ffffffe26267810 */ /* 0x001fe40007ffe0ff */
[----:B------:R-:W-:-:S04]  /*31e0*/  IMAD.HI.U32 R22, R43, R22, R42 ;  /* 0x000000162b167227 */ /* 0x000fc800078e002a */
[----:B------:R-:W-:Y:S01]  /*31f0*/  IMAD.MOV R23, RZ, RZ, -R23 ;  /* 0x000000ffff177224 */ /* 0x000fe200078e0a17 */
[----:B------:R0:W3:Y:S01]  /*3200*/  F2I.FTZ.U32.TRUNC.NTZ R39, R38 ;  /* 0x0000002600277305 */ /* 0x0000e2000021f000 */
[----:B------:R-:W-:-:S04]  /*3210*/  IMAD.HI.U32 R22, R22, R21, RZ ;  /* 0x0000001516167227 */ /* 0x000fc800078e00ff */
[----:B------:R-:W-:Y:S01]  /*3220*/  IMAD R35, R36, R35, R34 ;  /* 0x0000002324237224 */ /* 0x000fe200078e0222 */
[----:B------:R-:W-:Y:S01]  /*3230*/  LOP3.LUT R34, R37, R10, RZ, 0x3c, !PT ;  /* 0x0000000a25227212 */ /* 0x000fe200078e3cff */
[----:B------:R-:W-:Y:S01]  /*3240*/  IMAD R23, R22, R23, R21 ;  /* 0x0000001716177224 */ /* 0x000fe200078e0215 */
[----:B-1----:R-:W1:Y:S02]  /*3250*/  MUFU.RCP R11, R11 ;  /* 0x0000000b000b7308 */ /* 0x002e640000001000 */
[----:B------:R-:W-:Y:S02]  /*3260*/  ISETP.GT.U32.AND P3, PT, R20, R35, PT ;  /* 0x000000231400720c */ /* 0x000fe40003f64070 */
[----:B------:R-:W-:Y:S02]  /*3270*/  ISETP.GT.U32.AND P1, PT, R18, R23, PT ;  /* 0x000000171200720c */ /* 0x000fe40003f24070 */
[----:B------:R-:W-:Y:S01]  /*3280*/  ISETP.GE.AND P2, PT, R34, RZ, PT ;  /* 0x000000ff2200720c */ /* 0x000fe20003f46270 */
[----:B0-----:R-:W-:Y:S01]  /*3290*/  IMAD.MOV.U32 R38, RZ, RZ, RZ ;  /* 0x000000ffff267224 */ /* 0x001fe200078e00ff */
[----:B--2---:R-:W0:Y:S01]  /*32a0*/  MUFU.RCP R40, R40 ;  /* 0x0000002800287308 */ /* 0x004e220000001000 */
[----:B---3--:R-:W-:-:S05]  /*32b0*/  IADD3 R14, PT, PT, RZ, -R39, RZ ;  /* 0x80000027ff0e7210 */ /* 0x008fca0007ffe0ff */
[----:B------:R-:W-:Y:S01]  /*32c0*/  IMAD R21, R14, R15, RZ ;  /* 0x0000000f0e157224 */ /* 0x000fe200078e02ff */
[----:B------:R-:W-:Y:S01]  /*32d0*/  IABS R14, R2 ;  /* 0x00000002000e7213 */ /* 0x000fe20000000000 */
[----:B------:R-:W-:Y:S01]  /*32e0*/  @!P3 IMAD.IADD R35, R35, 0x1, -R20 ;  /* 0x000000012323b824 */ /* 0x000fe200078e0a14 */
[----:B------:R-:W-:Y:S01]  /*32f0*/  @!P1 IADD3 R23, PT, PT, R23, -R18, RZ ;  /* 0x8000001217179210 */ /* 0x000fe20007ffe0ff */
[----:B------:R-:W-:Y:S01]  /*3300*/  IMAD.HI.U32 R21, R39, R21, R38 ;  /* 0x0000001527157227 */ /* 0x000fe200078e0026 */
[----:B-1----:R-:W-:Y:S02]  /*3310*/  IADD3 R38, PT, PT, R11, 0xffffffe, RZ ;  /* 0x0ffffffe0b267810 */ /* 0x002fe40007ffe0ff */
[----:B------:R-:W-:Y:S01]  /*3320*/  ISETP.GE.U32.AND P6, PT, R35, R20, PT ;  /* 0x000000142300720c */ /* 0x000fe20003fc6070 */
[----:B------:R-:W-:Y:S01]  /*3330*/  @!P1 VIADD R22, R22, 0x1 ;  /* 0x0000000116169836 */ /* 0x000fe20000000000 */
[----:B------:R1:W2:Y:S01]  /*3340*/  F2I.FTZ.U32.TRUNC.NTZ R39, R38 ;  /* 0x0000002600277305 */ /* 0x0002a2000021f000 */
[----:B------:R-:W-:Y:S01]  /*3350*/  LOP3.LUT R20, R12, R8, RZ, 0x3c, !PT ;  /* 0x000000080c147212 */ /* 0x000fe200078e3cff */
[----:B0-----:R-:W-:Y:S01]  /*3360*/  VIADD R40, R40, 0xffffffe ;  /* 0x0ffffffe28287836 */ /* 0x001fe20000000000 */
[----:B------:R-:W-:Y:S01]  /*3370*/  ISETP.GE.U32.AND P4, PT, R23, R18, PT ;  /* 0x000000121700720c */ /* 0x000fe20003f86070 */
[----:B------:R-:W-:Y:S01]  /*3380*/  IMAD.HI.U32 R21, R21, R14, RZ ;  /* 0x0000000e15157227 */ /* 0x000fe200078e00ff */
[----:B------:R-:W-:-:S02]  /*3390*/  IABS R11, R17 ;  /* 0x00000011000b7213 */ /* 0x000fc40000000000 */
[----:B------:R-:W-:Y:S01]  /*33a0*/  ISETP.GE.AND P0, PT, R20, RZ, PT ;  /* 0x000000ff1400720c */ /* 0x000fe20003f06270 */
[----:B------:R0:W3:Y:S01]  /*33b0*/  F2I.FTZ.U32.TRUNC.NTZ R41, R40 ;  /* 0x0000002800297305 */ /* 0x0000e2000021f000 */
[----:B------:R-:W-:Y:S01]  /*33c0*/  @!P3 IADD3 R36, PT, PT, R36, 0x1, RZ ;  /* 0x000000012424b810 */ /* 0x000fe20007ffe0ff */
[----:B------:R-:W-:Y:S01]  /*33d0*/  IMAD.MOV R11, RZ, RZ, -R11 ;  /* 0x000000ffff0b7224 */ /* 0x000fe200078e0a0b */
[----:B------:R-:W-:Y:S02]  /*33e0*/  ISETP.NE.AND P3, PT, R8, RZ, PT ;  /* 0x000000ff0800720c */ /* 0x000fe40003f65270 */
[----:B------:R-:W-:Y:S01]  /*33f0*/  IABS R20, R9 ;  /* 0x0000000900147213 */ /* 0x000fe20000000000 */
[----:B------:R-:W-:Y:S02]  /*3400*/  IMAD R14, R21, R11, R14 ;  /* 0x0000000b150e7224 */ /* 0x000fe400078e020e */
[----:B-1----:R-:W-:Y:S02]  /*3410*/  HFMA2 R38, -RZ, RZ, 0, 0 ;  /* 0x00000000ff267431 */ /* 0x002fe400000001ff */
[----:B--2---:R-:W-:-:S02]  /*3420*/  IMAD.MOV R11, RZ, RZ, -R39 ;  /* 0x000000ffff0b7224 */ /* 0x004fc400078e0a27 */
[----:B------:R-:W-:Y:S01]  /*3430*/  @P4 VIADD R22, R22, 0x1 ;  /* 0x0000000116164836 */ /* 0x000fe20000000000 */
[----:B------:R-:W-:Y:S01]  /*3440*/  ISETP.GT.U32.AND P1, PT, R15, R14, PT ;  /* 0x0000000e0f00720c */ /* 0x000fe20003f24070 */
[----:B------:R-:W-:Y:S02]  /*3450*/  @P6 VIADD R36, R36, 0x1 ;  /* 0x0000000124246836 */ /* 0x000fe40000000000 */
[----:B------:R-:W-:Y:S01]  /*3460*/  IMAD R11, R11, R16, RZ ;  /* 0x000000100b0b7224 */ /* 0x000fe200078e02ff */
[----:B0-----:R-:W-:Y:S01]  /*3470*/  MOV R40, RZ ;  /* 0x000000ff00287202 */ /* 0x001fe20000000f00 */
[----:B---3--:R-:W-:Y:S02]  /*3480*/  IMAD.MOV R18, RZ, RZ, -R41 ;  /* 0x000000ffff127224 */ /* 0x008fe400078e0a29 */
[----:B------:R-:W-:Y:S01]  /*3490*/  @!P0 IMAD.MOV R22, RZ, RZ, -R22 ;  /* 0x000000ffff168224 */ /* 0x000fe200078e0a16 */
[----:B------:R-:W-:Y:S01]  /*34a0*/  @!P3 LOP3.LUT R22, RZ, R8, RZ, 0x33, !PT ;  /* 0x00000008ff16b212 */ /* 0x000fe200078e33ff */
[----:B------:R-:W-:-:S02]  /*34b0*/  IMAD R23, R18, R19, RZ ;  /* 0x0000001312177224 */ /* 0x000fc400078e02ff */
[----:B------:R-:W-:Y:S01]  /*34c0*/  @!P2 IMAD.MOV R36, RZ, RZ, -R36 ;  /* 0x000000ffff24a224 */ /* 0x000fe200078e0a24 */
[----:B------:R-:W-:Y:S01]  /*34d0*/  @!P5 LOP3.LUT R36, RZ, R10, RZ, 0x33, !PT ;  /* 0x0000000aff24d212 */ /* 0x000fe200078e33ff */
[----:B------:R-:W-:Y:S01]  /*34e0*/  IMAD.HI.U32 R38, R39, R11, R38 ;  /* 0x0000000b27267227 */ /* 0x000fe200078e0026 */
[----:B------:R-:W-:Y:S02]  /*34f0*/  IABS R11, R6 ;  /* 0x00000006000b7213 */ /* 0x000fe40000000000 */
[----:B------:R-:W-:Y:S01]  /*3500*/  IABS R18, R22 ;  /* 0x0000001600127213 */ /* 0x000fe20000000000 */
[----:B------:R-:W-:Y:S01]  /*3510*/  IMAD.HI.U32 R23, R41, R23, R40 ;  /* 0x0000001729177227 */ /* 0x000fe200078e0028 */
[----:B------:R-:W-:Y:S02]  /*3520*/  IABS R34, R36 ;  /* 0x0000002400227213 */ /* 0x000fe40000000000 */
[----:B------:R-:W-:Y:S01]  /*3530*/  IADD3 R11, PT, PT, RZ, -R11, RZ ;  /* 0x8000000bff0b7210 */ /* 0x000fe20007ffe0ff */
[----:B------:R-:W-:Y:S01]  /*3540*/  IMAD.HI.U32 R38, R38, R18, RZ ;  /* 0x0000001226267227 */ /* 0x000fe200078e00ff */
[----:B------:R-:W-:-:S02]  /*3550*/  ISETP.NE.AND P2, PT, R17, RZ, PT ;  /* 0x000000ff1100720c */ /* 0x000fc40003f45270 */
[----:B------:R-:W-:Y:S01]  /*3560*/  ISETP.NE.AND P5, PT, R9, RZ, PT ;  /* 0x000000ff0900720c */ /* 0x000fe20003fa5270 */
[----:B------:R-:W-:Y:S02]  /*3570*/  IMAD.MOV R20, RZ, RZ, -R20 ;  /* 0x000000ffff147224 */ /* 0x000fe400078e0a14 */
[----:B------:R-:W-:-:S04]  /*3580*/  IMAD.HI.U32 R23, R23, R34, RZ ;  /* 0x0000002217177227 */ /* 0x000fc800078e00ff */
[----:B------:R-:W-:Y:S02]  /*3590*/  IMAD R11, R38, R11, R18 ;  /* 0x0000000b260b7224 */ /* 0x000fe400078e0212 */
[----:B------:R-:W-:Y:S02]  /*35a0*/  IMAD R20, R23, R20, R34 ;  /* 0x0000001417147224 */ /* 0x000fe400078e0222 */
[----:B------:R-:W-:Y:S02]  /*35b0*/  @!P1 IMAD.IADD R14, R14, 0x1, -R15 ;  /* 0x000000010e0e9824 */ /* 0x000fe400078e0a0f */
[----:B------:R-:W-:Y:S01]  /*35c0*/  @!P1 VIADD R21, R21, 0x1 ;  /* 0x0000000115159836 */ /* 0x000fe20000000000 */
[----:B------:R-:W-:Y:S02]  /*35d0*/  ISETP.GT.U32.AND P1, PT, R16, R11, PT ;  /* 0x0000000b1000720c */ /* 0x000fe40003f24070 */
[----:B------:R-:W-:Y:S02]  /*35e0*/  ISETP.GT.U32.AND P3, PT, R19, R20, PT ;  /* 0x000000141300720c */ /* 0x000fe40003f64070 */
[----:B------:R-:W-:-:S02]  /*35f0*/  ISETP.GE.U32.AND P4, PT, R14, R15, PT ;  /* 0x0000000f0e00720c */ /* 0x000fc40003f86070 */
[----:B------:R-:W-:Y:S02]  /*3600*/  LOP3.LUT R14, R2, R17, RZ, 0x3c, !PT ;  /* 0x00000011020e7212 */ /* 0x000fe400078e3cff */
[----:B------:R-:W-:Y:S02]  /*3610*/  IADD3 R15, PT, PT, -R22, RZ, RZ ;  /* 0x000000ff160f7210 */ /* 0x000fe40007ffe1ff */
[----:B------:R-:W-:Y:S01]  /*3620*/  ISETP.GE.AND P0, PT, R14, RZ, PT ;  /* 0x000000ff0e00720c */ /* 0x000fe20003f06270 */
[----:B------:R-:W-:Y:S02]  /*3630*/  IMAD.MOV R14, RZ, RZ, -R36 ;  /* 0x000000ffff0e7224 */ /* 0x000fe400078e0a24 */
[----:B------:R-:W-:Y:S02]  /*3640*/  @!P1 IMAD.IADD R11, R11, 0x1, -R16 ;  /* 0x000000010b0b9824 */ /* 0x000fe400078e0a10 */
[----:B------:R-:W-:Y:S01]  /*3650*/  @!P3 IMAD.IADD R20, R20, 0x1, -R19 ;  /* 0x000000011414b824 */ /* 0x000fe200078e0a13 */
[----:B------:R-:W-:Y:S01]  /*3660*/  @!P3 IADD3 R23, PT, PT, R23, 0x1, RZ ;  /* 0x000000011717b810 */ /* 0x000fe20007ffe0ff */
[----:B------:R-:W-:Y:S01]  /*3670*/  IMAD R14, R10, R14, R37 ;  /* 0x0000000e0a0e7224 */ /* 0x000fe200078e0225 */
[----:B------:R-:W-:Y:S01]  /*3680*/  @P4 IADD3 R21, PT, PT, R21, 0x1, RZ ;  /* 0x0000000115154810 */ /* 0x000fe20007ffe0ff */
[----:B------:R-:W-:Y:S01]  /*3690*/  @!P1 VIADD R38, R38, 0x1 ;  /* 0x0000000126269836 */ /* 0x000fe20000000000 */
[----:B------:R-:W-:Y:S01]  /*36a0*/  ISETP.GE.U32.AND P4, PT, R11, R16, PT ;  /* 0x000000100b00720c */ /* 0x000fe20003f86070 */
[----:B------:R-:W-:Y:S01]  /*36b0*/  IMAD R15, R8, R15, R12 ;  /* 0x0000000f080f7224 */ /* 0x000fe200078e020c */
[----:B------:R-:W-:-:S02]  /*36c0*/  ISETP.GE.U32.AND P6, PT, R20, R19, PT ;  /* 0x000000131400720c */ /* 0x000fc40003fc6070 */
[----:B------:R-:W-:Y:S02]  /*36d0*/  LOP3.LUT R11, R36, R9, RZ, 0x3c, !PT ;  /* 0x00000009240b7212 */ /* 0x000fe400078e3cff */
[----:B------:R-:W-:Y:S02]  /*36e0*/  @!P0 IADD3 R21, PT, PT, -R21, RZ, RZ ;  /* 0x000000ff15158210 */ /* 0x000fe40007ffe1ff */
[----:B------:R-:W-:Y:S02]  /*36f0*/  @!P2 LOP3.LUT R21, RZ, R17, RZ, 0x33, !PT ;  /* 0x00000011ff15a212 */ /* 0x000fe400078e33ff */
[----:B------:R-:W-:Y:S02]  /*3700*/  LOP3.LUT R10, R22, R6, RZ, 0x3c, !PT ;  /* 0x00000006160a7212 */ /* 0x000fe400078e3cff */
[----:B------:R-:W-:Y:S01]  /*3710*/  ISETP.GE.AND P2, PT, R11, RZ, PT ;  /* 0x000000ff0b00720c */ /* 0x000fe20003f46270 */
[----:B------:R-:W-:Y:S01]  /*3720*/  IMAD.WIDE R18, R21, UR9, RZ ;  /* 0x0000000915127c25 */ /* 0x000fe2000f8e02ff */
[----:B------:R-:W-:-:S02]  /*3730*/  ISETP.GE.AND P0, PT, R10, RZ, PT ;  /* 0x000000ff0a00720c */ /* 0x000fc40003f06270 */
[----:B------:R-:W-:Y:S01]  /*3740*/  ISETP.NE.AND P1, PT, R6, RZ, PT ;  /* 0x000000ff0600720c */ /* 0x000fe20003f25270 */
[----:B------:R-:W-:Y:S01]  /*3750*/  @P6 VIADD R23, R23, 0x1 ;  /* 0x0000000117176836 */ /* 0x000fe20000000000 */
[----:B------:R-:W-:Y:S01]  /*3760*/  @P4 IADD3 R38, PT, PT, R38, 0x1, RZ ;  /* 0x0000000126264810 */ /* 0x000fe20007ffe0ff */
[----:B------:R-:W-:Y:S02]  /*3770*/  IMAD.MOV R21, RZ, RZ, -R21 ;  /* 0x000000ffff157224 */ /* 0x000fe400078e0a15 */
[----:B------:R-:W-:Y:S01]  /*3780*/  IMAD.WIDE.U32 R18, R0, UR8, R18 ;  /* 0x0000000800127c25 */ /* 0x000fe2000f8e0012 */
[----:B------:R-:W-:-:S03]  /*3790*/  UIMAD UR8, UR22, UR8, URZ ;  /* 0x00000008160872a4 */ /* 0x000fc6000f8e02ff */
[----:B------:R-:W-:Y:S01]  /*37a0*/  @!P2 IMAD.MOV R23, RZ, RZ, -R23 ;  /* 0x000000ffff17a224 */ /* 0x000fe200078e0a17 */
[----:B------:R-:W-:Y:S01]  /*37b0*/  @!P5 LOP3.LUT R23, RZ, R9, RZ, 0x33, !PT ;  /* 0x00000009ff17d212 */ /* 0x000fe200078e33ff */
[----:B------:R-:W-:Y:S02]  /*37c0*/  @!P0 IMAD.MOV R38, RZ, RZ, -R38 ;  /* 0x000000ffff268224 */ /* 0x000fe400078e0a26 */
[----:B------:R-:W-:Y:S01]  /*37d0*/  IMAD R19, R0, UR12, R19 ;  /* 0x0000000c00137c24 */ /* 0x000fe2000f8e0213 */
[----:B------:R-:W-:Y:S01]  /*37e0*/  @!P1 LOP3.LUT R38, RZ, R6, RZ, 0x33, !PT ;  /* 0x00000006ff269212 */ /* 0x000fe200078e33ff */
[----:B------:R-:W-:Y:S01]  /*37f0*/  IMAD R21, R17, R21, R2 ;  /* 0x0000001511157224 */ /* 0x000fe200078e0202 */
[----:B------:R-:W-:Y:S01]  /*3800*/  UIMAD UR12, UR7, UR4, URZ ;  /* 0x00000004070c72a4 */ /* 0x000fe2000f8e02ff */
[----:B------:R-:W-:Y:S01]  /*3810*/  IMAD.MOV R0, RZ, RZ, -R23 ;  /* 0x000000ffff007224 */ /* 0x000fe200078e0a17 */
[----:B------:R-:W-:Y:S01]  /*3820*/  IADD3 R11, PT, PT, -R38, RZ, RZ ;  /* 0x000000ff260b7210 */ /* 0x000fe20007ffe1ff */
[----:B------:R-:W-:-:S04]  /*3830*/  IMAD.WIDE R18, R21, UR4, R18 ;  /* 0x0000000415127c25 */ /* 0x000fc8000f8e0212 */
[----:B------:R-:W-:Y:S01]  /*3840*/  IMAD.WIDE R16, R14, UR5, RZ ;  /* 0x000000050e107c25 */ /* 0x000fe2000f8e02ff */
[----:B------:R-:W0:Y:S03]  /*3850*/  LDCU.64 UR4, c[0x0][0x420] ;  /* 0x00008400ff0477ac */ /* 0x000e260008000a00 */
[----:B------:R-:W-:-:S04]  /*3860*/  IMAD.WIDE R20, R23, UR6, RZ ;  /* 0x0000000617147c25 */ /* 0x000fc8000f8e02ff */
[----:B------:R-:W-:Y:S01]  /*3870*/  IMAD R0, R9, R0, R36 ;  /* 0x0000000009007224 */ /* 0x000fe200078e0224 */
[----:B------:R-:W-:Y:S01]  /*3880*/  IADD3 R2, P1, P0, R20, R18, R16 ;  /* 0x0000001214027210 */ /* 0x000fe2000783e010 */
[----:B------:R-:W-:Y:S02]  /*3890*/  IMAD R6, R6, R11, R22 ;  /* 0x0000000b06067224 */ /* 0x000fe400078e0216 */
[----:B------:R-:W-:Y:S01]  /*38a0*/  IMAD.WIDE R8, R15, UR8, RZ ;  /* 0x000000080f087c25 */ /* 0x000fe2000f8e02ff */
[----:B------:R-:W-:-:S03]  /*38b0*/  IADD3.X R17, PT, PT, R21, R19, R17, P1, P0 ;  /* 0x0000001315117210 */ /* 0x000fc60000fe0411 */
[----:B------:R-:W-:-:S04]  /*38c0*/  IMAD.WIDE R10, R0, UR12, RZ ;  /* 0x0000000c000a7c25 */ /* 0x000fc8000f8e02ff */
[----:B------:R-:W-:Y:S01]  /*38d0*/  IMAD.WIDE R38, R38, R3, RZ ;  /* 0x0000000326267225 */ /* 0x000fe200078e02ff */
[----:B------:R-:W-:-:S03]  /*38e0*/  IADD3 R3, P1, P0, R8, R2, R10 ;  /* 0x0000000208037210 */ /* 0x000fc6000783e00a */
[----:B------:R-:W-:Y:S01]  /*38f0*/  IMAD.WIDE R14, R6, R5, RZ ;  /* 0x00000005060e7225 */ /* 0x000fe200078e02ff */
[----:B------:R-:W-:Y:S02]  /*3900*/  IADD3.X R17, PT, PT, R9, R17, R11, P1, P0 ;  /* 0x0000001109117210 */ /* 0x000fe40000fe040b */
[----:B------:R-:W-:-:S04]  /*3910*/  IADD3 R3, P1, P0, R14, R3, R38 ;  /* 0x000000030e037210 */ /* 0x000fc8000783e026 */
[----:B------:R-:W-:Y:S02]  /*3920*/  IADD3.X R14, PT, PT, R15, R17, R39, P1, P0 ;  /* 0x000000110f0e7210 */ /* 0x000fe40000fe0427 */
[----:B0-----:R-:W-:-:S04]  /*3930*/  LEA R2, P0, R3, UR4, 0x2 ;  /* 0x0000000403027c11 */ /* 0x001fc8000f8010ff */
[----:B------:R-:W-:-:S05]  /*3940*/  LEA.HI.X R3, R3, UR5, R14, 0x2, P0 ;  /* 0x0000000503037c11 */ /* 0x000fca00080f140e */
[----:B------:R0:W-:Y:S01]  /*3950*/  STG.E desc[UR10][R2.64], R24 ;  /* 0x0000001802007986 */ /* 0x0001e2000c10190a */
[----:B------:R-:W-:Y:S05]  /*3960*/  BRA `(.L_x_15) ;  /* 0x0000000000107947 */ /* 0x000fea0003800000 */
.L_x_16:
[----:B------:R-:W0:Y:S01]  /*3970*/  LDC.64 R2, c[0x0][0x420] ;  /* 0x00010800ff027b82 */ /* 0x000e220000000a00 */
[----:B------:R-:W-:-:S05]  /*3980*/  IADD3 R0, PT, PT, R13, UR20, RZ ;  /* 0x000000140d007c10 */ /* 0x000fca000fffe0ff */
[----:B0-----:R-:W-:-:S05]  /*3990*/  IMAD.WIDE.U32 R2, R0, 0x4, R2 ;  /* 0x0000000400027825 */ /* 0x001fca00078e0002 */
[----:B------:R1:W-:Y:S02]  /*39a0*/  STG.E desc[UR10][R2.64], R24 ;  /* 0x0000001802007986 */ /* 0x0003e4000c10190a */
.L_x_15:
[----:B------:R-:W-:Y:S05]  /*39b0*/  BSYNC.RECONVERGENT B1 ;  /* 0x0000000000017941 */ /* 0x000fea0003800200 */
.L_x_14:
[----:B------:R-:W2:Y:S01]  /*39c0*/  LDCU UR6, c[0x0][0x534] ;  /* 0x0000a680ff0677ac */ /* 0x000ea20008000800 */
[C---:B------:R-:W-:Y:S01]  /*39d0*/  LOP3.LUT R0, R7.reuse, 0x10, RZ, 0xfc, !PT ;  /* 0x0000001007007812 */ /* 0x040fe200078efcff */
[----:B------:R-:W-:Y:S01]  /*39e0*/  IMAD.SHL.U32 R14, R4, 0x4, RZ ;  /* 0x00000004040e7824 */ /* 0x000fe200078e00ff */
[----:B01----:R-:W-:-:S04]  /*39f0*/  LOP3.LUT R2, R7, 0x50, RZ, 0xfc, !PT ;  /* 0x0000005007027812 */ /* 0x003fc800078efcff */
[----:B------:R-:W-:Y:S02]  /*3a00*/  LOP3.LUT R14, R14, 0x3c, RZ, 0xc0, !PT ;  /* 0x0000003c0e0e7812 */ /* 0x000fe400078ec0ff */
[C---:B--2---:R-:W-:Y:S01]  /*3a10*/  ISETP.GE.AND P0, PT, R7.reuse, UR6, PT ;  /* 0x0000000607007c0c */ /* 0x044fe2000bf06270 */
[----:B------:R-:W-:Y:S01]  /*3a20*/  UISETP.GE.AND UP0, UPT, UR6, 0x1, UPT ;  /* 0x000000010600788c */ /* 0x000fe2000bf06270 */
[----:B------:R-:W-:Y:S02]  /*3a30*/  ISETP.GE.AND P6, PT, R0, UR6, PT ;  /* 0x0000000600007c0c */ /* 0x000fe4000bfc6270 */
[----:B------:R-:W-:Y:S02]  /*3a40*/  ISETP.GT.U32.OR P0, PT, R4, 0x7f, P0 ;  /* 0x0000007f0400780c */ /* 0x000fe40000704470 */
[----:B------:R-:W-:Y:S02]  /*3a50*/  LOP3.LUT R0, R7, 0x20, RZ, 0xfc, !PT ;  /* 0x0000002007007812 */ /* 0x000fe400078efcff */
[----:B------:R-:W-:-:S02]  /*3a60*/  ISETP.GE.AND P2, PT, R2, UR6, PT ;  /* 0x0000000602007c0c */ /* 0x000fc4000bf46270 */
[----:B------:R-:W-:Y:S02]  /*3a70*/  ISETP.GE.AND P5, PT, R0, UR6, PT ;  /* 0x0000000600007c0c */ /* 0x000fe4000bfa6270 */
[C---:B------:R-:W-:Y:S02]  /*3a80*/  LOP3.LUT R0, R7.reuse, 0x30, RZ, 0xfc, !PT ;  /* 0x0000003007007812 */ /* 0x040fe400078efcff */
[----:B------:R-:W-:Y:S02]  /*3a90*/  ISETP.GT.U32.OR P6, PT, R4, 0x7f, P6 ;  /* 0x0000007f0400780c */ /* 0x000fe400037c4470 */
[----:B------:R-:W-:Y:S01]  /*3aa0*/  ISETP.GE.AND P4, PT, R0, UR6, PT ;  /* 0x0000000600007c0c */ /* 0x000fe2000bf86270 */
[----:B------:R-:W-:Y:S01]  /*3ab0*/  @!P0 FADD.FTZ R5, -R24, R33 ;  /* 0x0000002118058221 */ /* 0x000fe20000010100 */
[----:B------:R-:W-:Y:S02]  /*3ac0*/  LOP3.LUT R0, R7, 0x40, RZ, 0xfc, !PT ;  /* 0x0000004007007812 */ /* 0x000fe400078efcff */
[----:B------:R-:W-:Y:S01]  /*3ad0*/  ISETP.GT.U32.OR P5, PT, R4, 0x7f, P5 ;  /* 0x0000007f0400780c */ /* 0x000fe20002fa4470 */
[----:B------:R-:W-:Y:S01]  /*3ae0*/  @!P0 FMUL.FTZ R5, R5, 1.4426950216293334961 ;  /* 0x3fb8aa3b05058820 */ /* 0x000fe20000410000 */
[----:B------:R-:W-:-:S02]  /*3af0*/  ISETP.GE.AND P3, PT, R0, UR6, PT ;  /* 0x0000000600007c0c */ /* 0x000fc4000bf66270 */
[C---:B------:R-:W-:Y:S02]  /*3b00*/  LOP3.LUT R0, R7.reuse, 0x60, RZ, 0xfc, !PT ;  /* 0x0000006007007812 */ /* 0x040fe400078efcff */
[----:B------:R-:W-:Y:S01]  /*3b10*/  ISETP.GT.U32.OR P4, PT, R4, 0x7f, P4 ;  /* 0x0000007f0400780c */ /* 0x000fe20002784470 */
[----:B------:R-:W0:Y:S01]  /*3b20*/  @!P0 MUFU.EX2 R5, R5 ;  /* 0x0000000500058308 */ /* 0x000e220000000800 */
[----:B------:R-:W-:Y:S01]  /*3b30*/  ISETP.GE.AND P1, PT, R0, UR6, PT ;  /* 0x0000000600007c0c */ /* 0x000fe2000bf26270 */
[----:B------:R-:W-:Y:S01]  /*3b40*/  @!P6 FADD.FTZ R3, -R24, R30 ;  /* 0x0000001e1803e221 */ /* 0x000fe20000010100 */
[----:B------:R-:W-:Y:S02]  /*3b50*/  LOP3.LUT R0, R7, 0x70, RZ, 0xfc, !PT ;  /* 0x0000007007007812 */ /* 0x000fe400078efcff */
[----:B------:R-:W-:Y:S01]  /*3b60*/  ISETP.GT.U32.OR P3, PT, R4, 0x7f, P3 ;  /* 0x0000007f0400780c */ /* 0x000fe20001f64470 */
[----:B------:R-:W-:Y:S01]  /*3b70*/  @!P5 FADD.FTZ R31, -R24, R31 ;  /* 0x0000001f181fd221 */ /* 0x000fe20000010100 */
[C---:B------:R-:W-:Y:S01]  /*3b80*/  ISETP.GT.U32.OR P2, PT, R4.reuse, 0x7f, P2 ;  /* 0x0000007f0400780c */ /* 0x040fe20001744470 */
[----:B------:R-:W-:Y:S01]  /*3b90*/  @!P6 FMUL.FTZ R3, R3, 1.4426950216293334961 ;  /* 0x3fb8aa3b0303e820 */ /* 0x000fe20000410000 */
[----:B------:R-:W-:Y:S01]  /*3ba0*/  ISETP.GT.U32.OR P1, PT, R4, 0x7f, P1 ;  /* 0x0000007f0400780c */ /* 0x000fe20000f24470 */
[----:B------:R-:W-:-:S02]  /*3bb0*/  @!P5 FMUL.FTZ R31, R31, 1.4426950216293334961 ;  /* 0x3fb8aa3b1f1fd820 */ /* 0x000fc40000410000 */
[----:B------:R-:W-:Y:S02]  /*3bc0*/  @!P4 FADD.FTZ R28, -R24, R28 ;  /* 0x0000001c181cc221 */ /* 0x000fe40000010100 */
[----:B------:R-:W1:Y:S02]  /*3bd0*/  @!P6 MUFU.EX2 R3, R3 ;  /* 0x000000030003e308 */ /* 0x000e640000000800 */
[----:B------:R-:W-:Y:S01]  /*3be0*/  @!P4 FMUL.FTZ R28, R28, 1.4426950216293334961 ;  /* 0x3fb8aa3b1c1cc820 */ /* 0x000fe20000410000 */
[----:B0-----:R0:W-:Y:S01]  /*3bf0*/  @!P0 STS [R32], R5 ;  /* 0x0000000520008388 */ /* 0x0011e20000000800 */
[----:B------:R-:W-:Y:S01]  /*3c00*/  ISETP.GE.AND P0, PT, R0, UR6, PT ;  /* 0x0000000600007c0c */ /* 0x000fe2000bf06270 */
[C---:B------:R-:W-:Y:S01]  /*3c10*/  @!P3 FADD.FTZ R29, -R24.reuse, R29 ;  /* 0x0000001d181db221 */ /* 0x040fe20000010100 */
[----:B------:R-:W-:Y:S01]  /*3c20*/  @!P2 FADD.FTZ R26, -R24, R26 ;  /* 0x0000001a181aa221 */ /* 0x000fe20000010100 */
[----:B------:R-:W-:Y:S01]  /*3c30*/  IMAD.MOV.U32 R0, RZ, RZ, RZ ;  /* 0x000000ffff007224 */ /* 0x000fe200078e00ff */
[----:B------:R-:W-:Y:S01]  /*3c40*/  ISETP.GT.U32.OR P0, PT, R4, 0x7f, P0 ;  /* 0x0000007f0400780c */ /* 0x000fe20000704470 */
[----:B------:R-:W-:Y:S01]  /*3c50*/  @!P1 FADD.FTZ R27, -R24, R27 ;  /* 0x0000001b181b9221 */ /* 0x000fe20000010100 */
[----:B------:R-:W-:Y:S01]  /*3c60*/  @!P3 FMUL.FTZ R29, R29, 1.4426950216293334961 ;  /* 0x3fb8aa3b1d1db820 */ /* 0x000fe20000410000 */
[----:B------:R-:W-:Y:S01]  /*3c70*/  @!P2 FMUL.FTZ R26, R26, 1.4426950216293334961 ;  /* 0x3fb8aa3b1a1aa820 */ /* 0x000fe20000410000 */
[----:B------:R-:W2:Y:S01]  /*3c80*/  @!P5 MUFU.EX2 R31, R31 ;  /* 0x0000001f001fd308 */ /* 0x000ea20000000800 */
[----:B------:R-:W-:Y:S01]  /*3c90*/  @!P1 FMUL.FTZ R27, R27, 1.4426950216293334961 ;  /* 0x3fb8aa3b1b1b9820 */ /* 0x000fe20000410000 */
[----:B-1----:R1:W-:Y:S06]  /*3ca0*/  @!P6 STS [R32+0x240], R3 ;  /* 0x000240032000e388 */ /* 0x0023ec0000000800 */
[----:B------:R-:W3:Y:S01]  /*3cb0*/  @!P4 MUFU.EX2 R9, R28 ;  /* 0x0000001c0009c308 */ /* 0x000ee20000000800 */
[----:B------:R-:W-:-:S04]  /*3cc0*/  @!P0 FADD.FTZ R24, -R24, R25 ;  /* 0x0000001918188221 */ /* 0x000fc80000010100 */
[----:B------:R-:W-:-:S03]  /*3cd0*/  @!P0 FMUL.FTZ R17, R24, 1.4426950216293334961 ;  /* 0x3fb8aa3b18118820 */ /* 0x000fc60000410000 */
[----:B------:R-:W4:Y:S01]  /*3ce0*/  @!P3 MUFU.EX2 R29, R29 ;  /* 0x0000001d001db308 */ /* 0x000f220000000800 */
[----:B--2---:R2:W-:Y:S01]  /*3cf0*/  @!P5 STS [R32+0x480], R31 ;  /* 0x0004801f2000d388 */ /* 0x0045e20000000800 */
[----:B0-----:R-:W-:-:S06]  /*3d00*/  IMAD.MOV.U32 R5, RZ, RZ, RZ ;  /* 0x000000ffff057224 */ /* 0x001fcc00078e00ff */
[----:B------:R-:W0:Y:S01]  /*3d10*/  @!P2 MUFU.EX2 R11, R26 ;  /* 0x0000001a000ba308 */ /* 0x000e220000000800 */
[----:B---3--:R2:W-:Y:S01]  /*3d20*/  @!P4 STS [R32+0x6c0], R9 ;  /* 0x0006c0092000c388 */ /* 0x0085e20000000800 */
[----:B-1----:R-:W-:-:S06]  /*3d30*/  CS2R R2, SRZ ;  /* 0x0000000000027805 */ /* 0x002fcc000001ff00 */
[----:B------:R-:W1:Y:S01]  /*3d40*/  @!P1 MUFU.EX2 R27, R27 ;  /* 0x0000001b001b9308 */ /* 0x000e620000000800 */
[----:B----4-:R2:W-:Y:S07]  /*3d50*/  @!P3 STS [R32+0x900], R29 ;  /* 0x0009001d2000b388 */ /* 0x0105ee0000000800 */
[----:B------:R-:W3:Y:S01]  /*3d60*/  @!P0 MUFU.EX2 R17, R17 ;  /* 0x0000001100118308 */ /* 0x000ee20000000800 */
[----:B0-----:R2:W-:Y:S04]  /*3d70*/  @!P2 STS [R32+0xb40], R11 ;  /* 0x000b400b2000a388 */ /* 0x0015e80000000800 */
[----:B-1----:R2:W-:Y:S04]  /*3d80*/  @!P1 STS [R32+0xd80], R27 ;  /* 0x000d801b20009388 */ /* 0x0025e80000000800 */
[----:B---3--:R2:W-:Y:S01]  /*3d90*/  @!P0 STS [R32+0xfc0], R17 ;  /* 0x000fc01120008388 */ /* 0x0085e20000000800 */
[----:B------:R-:W-:Y:S06]  /*3da0*/  BAR.SYNC.DEFER_BLOCKING 0x0 ;  /* 0x0000000000007b1d */ /* 0x000fec0000010000 */
[----:B------:R-:W-:Y:S05]  /*3db0*/  BRA.U !UP0, `(.L_x_22) ;  /* 0x0000000508ec7547 */ /* 0x000fea000b800000 */
[----:B------:R-:W0:Y:S01]  /*3dc0*/  LDC R19, c[0x0][0x44c] ;  /* 0x00011300ff137b82 */ /* 0x000e220000000800 */
[----:B------:R-:W1:Y:S01]  /*3dd0*/  LDCU.64 UR4, c[0x0][0x3f8] ;  /* 0x00007f00ff0477ac */ /* 0x000e620008000a00 */
[----:B--2---:R-:W-:Y:S01]  /*3de0*/  LOP3.LUT R17, R7, 0x3f0, R4, 0xf8, !PT ;  /* 0x000003f007117812 */ /* 0x004fe200078ef804 */
[----:B------:R-:W-:Y:S01]  /*3df0*/  IMAD.MOV.U32 R18, RZ, RZ, RZ ;  /* 0x000000ffff127224 */ /* 0x000fe200078e00ff */
[----:B------:R-:W-:Y:S01]  /*3e00*/  CS2R R10, SRZ ;  /* 0x00000000000a7805 */ /* 0x000fe2000001ff00 */
[----:B------:R-:W-:Y:S01]  /*3e10*/  UISETP.GE.U32.AND UP0, UPT, UR6, 0x4, UPT ;  /* 0x000000040600788c */ /* 0x000fe2000bf06070 */
[----:B------:R-:W-:Y:S01]  /*3e20*/  CS2R R8, SRZ ;  /* 0x0000000000087805 */ /* 0x000fe2000001ff00 */
[----:B------:R-:W-:Y:S01]  /*3e30*/  UIADD3 UR7, UPT, UPT, UR21, -UR20, URZ ;  /* 0x8000001415077290 */ /* 0x000fe2000fffe0ff */
[C---:B0-----:R-:W-:Y:S02]  /*3e40*/  IMAD R0, R19.reuse, UR20, RZ ;  /* 0x0000001413007c24 */ /* 0x041fe4000f8e02ff */
[----:B------:R-:W-:-:S03]  /*3e50*/  IMAD R19, R19, UR21, RZ ;  /* 0x0000001513137c24 */ /* 0x000fc6000f8e02ff */
[----:B------:R-:W-:-:S04]  /*3e60*/  LEA R17, P0, R17, R0, 0x2 ;  /* 0x0000000011117211 */ /* 0x000fc800078010ff */
[----:B------:R-:W-:Y:S02]  /*3e70*/  LEA.HI.X.SX32 R0, R0, RZ, 0x1, P0 ;  /* 0x000000ff00007211 */ /* 0x000fe400000f0eff */
[----:B-1----:R-:W-:Y:S01]  /*3e80*/  LEA R16, P0, R17, UR4, 0x2 ;  /* 0x0000000411107c11 */ /* 0x002fe2000f8010ff */
[----:B------:R-:W-:-:S03]  /*3e90*/  ULOP3.LUT UR4, UR6, 0x3, URZ, 0xc0, !UPT ;  /* 0x0000000306047892 */ /* 0x000fc6000f8ec0ff */
[----:B------:R-:W-:Y:S01]  /*3ea0*/  LEA.HI.X R17, R17, UR5, R0, 0x2, P0 ;  /* 0x0000000511117c11 */ /* 0x000fe200080f1400 */
[----:B------:R-:W-:Y:S01]  /*3eb0*/  IMAD.MOV.U32 R0, RZ, RZ, RZ ;  /* 0x000000ffff007224 */ /* 0x000fe200078e00ff */
[----:B------:R-:W-:Y:S07]  /*3ec0*/  BRA.U !UP0, `(.L_x_23) ;  /* 0x0000000508347547 */ /* 0x000fee000b800000 */
[----:B------:R-:W0:Y:S01]  /*3ed0*/  S2UR UR5, SR_CgaCtaId ;  /* 0x00000000000579c3 */ /* 0x000e220000008800 */
[----:B------:R-:W-:Y:S01]  /*3ee0*/  ULOP3.LUT UR9, UR6, 0x7ffffffc, URZ, 0xc0, !UPT ;  /* 0x7ffffffc06097892 */ /* 0x000fe2000f8ec0ff */
[----:B------:R-:W-:Y:S01]  /*3ef0*/  HFMA2 R0, -RZ, RZ, 0, 0 ;  /* 0x00000000ff007431 */ /* 0x000fe200000001ff */
[----:B------:R-:W-:Y:S01]  /*3f00*/  ISETP.GE.AND P2, PT, R13, UR7, PT ;  /* 0x000000070d007c0c */ /* 0x000fe2000bf46270 */
[----:B------:R-:W-:Y:S01]  /*3f10*/  UMOV UR6, 0x400 ;  /* 0x0000040000067882 */ /* 0x000fe20000000000 */
[----:B------:R-:W-:Y:S02]  /*3f20*/  CS2R R2, SRZ ;  /* 0x0000000000027805 */ /* 0x000fe4000001ff00 */
[----:B------:R-:W-:Y:S01]  /*3f30*/  MOV R5, RZ ;  /* 0x000000ff00057202 */ /* 0x000fe20000000f00 */
[C---:B------:R-:W-:Y:S01]  /*3f40*/  IMAD.WIDE R26, R19.reuse, 0x10, RZ ;  /* 0x00000010131a7825 */ /* 0x040fe200078e02ff */
[----:B------:R-:W-:Y:S01]  /*3f50*/  MOV R18, UR9 ;  /* 0x0000000900127c02 */ /* 0x000fe20008000f00 */
[----:B------:R-:W1:Y:S02]  /*3f60*/  LDCU UR8, c[0x0][0x440] ;  /* 0x00008800ff0877ac */ /* 0x000e640008000800 */
[----:B------:R-:W-:-:S04]  /*3f70*/  IMAD.WIDE R24, R19, 0xc, RZ ;  /* 0x0000000c13187825 */ /* 0x000fc800078e02ff */
[----:B------:R-:W-:-:S04]  /*3f80*/  IMAD.WIDE R22, R19, 0x8, RZ ;  /* 0x0000000813167825 */ /* 0x000fc800078e02ff */
[----:B------:R-:W-:Y:S01]  /*3f90*/  IMAD.WIDE R20, R19, 0x4, RZ ;  /* 0x0000000413147825 */ /* 0x000fe200078e02ff */
[----:B0-----:R-:W-:Y:S02]  /*3fa0*/  ULEA UR5, UR5, UR6, 0x18 ;  /* 0x0000000605057291 */ /* 0x001fe4000f8ec0ff */
[----:B------:R-:W-:-:S04]  /*3fb0*/  UIADD3 UR6, UPT, UPT, -UR9, URZ, URZ ;  /* 0x000000ff09067290 */ /* 0x000fc8000fffe1ff */
[----:B------:R-:W-:-:S04]  /*3fc0*/  LEA R7, R13, UR5, 0x2 ;  /* 0x000000050d077c11 */ /* 0x000fc8000f8e10ff */
[----:B-1----:R-:W-:-:S07]  /*3fd0*/  IADD3 R7, PT, PT, R7, 0x48, RZ ;  /* 0x0000004807077810 */ /* 0x002fce0007ffe0ff */
.L_x_32:
[----:B-1----:R0:W1:Y:S01]  /*3fe0*/  LDS R4, [R7+-0x48] ;  /* 0xffffb80007047984 */ /* 0x0020620000000800 */
[----:B------:R-:W-:Y:S03]  /*3ff0*/  BSSY.RECONVERGENT B0, `(.L_x_24) ;  /* 0x0000008000007945 */ /* 0x000fe60003800200 */
[----:B--2---:R0:W2:Y:S04]  /*4000*/  LDS R6, [R7+-0x24] ;  /* 0xffffdc0007067984 */ /* 0x0040a80000000800 */
[----:B---3--:R0:W3:Y:S01]  /*4010*/  LDS R12, [R7] ;  /* 0x00000000070c7984 */ /* 0x0080e20000000800 */
[----:B------:R-:W-:Y:S05]  /*4020*/  @P2 BRA `(.L_x_25) ;  /* 0x0000000000102947 */ /* 0x000fea0003800000 */
[----:B------:R-:W-:Y:S02]  /*4030*/  ISETP.GE.AND P0, PT, R14, UR8, PT ;  /* 0x000000080e007c0c */ /* 0x000fe4000bf06270 */
[----:B------:R-:W-:Y:S02]  /*4040*/  CS2R R10, SRZ ;  /* 0x00000000000a7805 */ /* 0x000fe4000001ff00 */
[----:B------:R-:W-:Y:S09]  /*4050*/  CS2R R8, SRZ ;  /* 0x0000000000087805 */ /* 0x000ff2000001ff00 */
[----:B------:R4:W5:Y:S02]  /*4060*/  @!P0 LDG.E.128 R8, desc[UR10][R16.64] ;  /* 0x0000000a10088981 */ /* 0x000964000c1e1d00 */
.L_x_25:
[----:B------:R-:W-:Y:S05]  /*4070*/  BSYNC.RECONVERGENT B0 ;  /* 0x0000000000007941 */ /* 0x000fea0003800200 */
.L_x_24:
[C---:B-1---5:R-:W-:Y:S01]  /*4080*/  FFMA.FTZ R5, R4.reuse, R8, R5 ;  /* 0x0000000804057223 */ /* 0x062fe20000010005 */
[C---:B------:R-:W-:Y:S01]  /*4090*/  FFMA.FTZ R2, R4.reuse, R9, R2 ;  /* 0x0000000904027223 */ /* 0x040fe20000010002 */
[----:B------:R-:W-:Y:S01]  /*40a0*/  BSSY.RECONVERGENT B0, `(.L_x_26) ;  /* 0x000000a000007945 */ /* 0x000fe20003800200 */
[C---:B------:R-:W-:Y:S01]  /*40b0*/  FFMA.FTZ R3, R4.reuse, R10, R3 ;  /* 0x0000000a04037223 */ /* 0x040fe20000010003 */
[----:B------:R-:W-:Y:S02]  /*40c0*/  FFMA.FTZ R0, R4, R11, R0 ;  /* 0x0000000b04007223 */ /* 0x000fe40000010000 */
[----:B------:R-:W-:Y:S05]  /*40d0*/  @P2 BRA `(.L_x_27) ;  /* 0x0000000000182947 */ /* 0x000fea0003800000 */
[----:B------:R-:W-:Y:S02]  /*40e0*/  ISETP.GE.AND P0, PT, R14, UR8, PT ;  /* 0x000000080e007c0c */ /* 0x000fe4000bf06270 */
[----:B------:R-:W-:Y:S02]  /*40f0*/  CS2R R10, SRZ ;  /* 0x00000000000a7805 */ /* 0x000fe4000001ff00 */
[----:B------:R-:W-:Y:S09]  /*4100*/  CS2R R8, SRZ ;  /* 0x0000000000087805 */ /* 0x000ff2000001ff00 */
[----:B------:R-:W-:Y:S05]  /*4110*/  @!P0 IADD3 R28, P1, PT, R20, R16, RZ ;  /* 0x00000010141c8210 */ /* 0x000fea0007f3e0ff */
[----:B------:R-:W-:Y:S05]  /*4120*/  @!P0 IMAD.X R29, R21, 0x1, R17, P1 ;  /* 0x00000001151d8824 */ /* 0x000fea00008e0611 */
[----:B------:R1:W5:Y:S03]  /*4130*/  @!P0 LDG.E.128 R8, desc[UR10][R28.64] ;  /* 0x0000000a1c088981 */ /* 0x000366000c1e1d00 */
.L_x_27:
[----:B------:R-:W-:Y:S05]  /*4140*/  BSYNC.RECONVERGENT B0 ;  /* 0x0000000000007941 */ /* 0x000fea0003800200 */
.L_x_26:
[C---:B--2--5:R-:W-:Y:S01]  /*4150*/  FFMA.FTZ R5, R6.reuse, R8, R5 ;  /* 0x0000000806057223 */ /* 0x064fe20000010005 */
        /* <DEDUP_REMOVED lines=8> */
[----:B-1----:R-:W-:Y:S05]  /*41e0*/  @!P0 IADD3 R28, P1, PT, R22, R16, RZ ;  /* 0x00000010161c8210 */ /* 0x002fea0007f3e0ff */
[----:B------:R-:W-:Y:S05]  /*41f0*/  @!P0 IMAD.X R29, R23, 0x1, R17, P1 ;  /* 0x00000001171d8824 */ /* 0x000fea00008e0611 */
[----:B------:R2:W5:Y:S03]  /*4200*/  @!P0 LDG.E.128 R8, desc[UR10][R28.64] ;  /* 0x0000000a1c088981 */ /* 0x000566000c1e1d00 */
.L_x_29:
[----:B------:R-:W-:Y:S05]  /*4210*/  BSYNC.RECONVERGENT B0 ;  /* 0x0000000000007941 */ /* 0x000fea0003800200 */
.L_x_28:
[C---:B---3-5:R-:W-:Y:S01]  /*4220*/  FFMA.FTZ R5, R12.reuse, R8, R5 ;  /* 0x000000080c057223 */ /* 0x068fe20000010005 */
        /* <DEDUP_REMOVED lines=8> */
[----:B-12---:R-:W-:Y:S05]  /*42b0*/  @!P0 IADD3 R28, P1, PT, R24, R16, RZ ;  /* 0x00000010181c8210 */ /* 0x006fea0007f3e0ff */
[----:B------:R-:W-:Y:S05]  /*42c0*/  @!P0 IMAD.X R29, R25, 0x1, R17, P1 ;  /* 0x00000001191d8824 */ /* 0x000fea00008e0611 */
[----:B------:R3:W5:Y:S03]  /*42d0*/  @!P0 LDG.E.128 R8, desc[UR10][R28.64] ;  /* 0x0000000a1c088981 */ /* 0x000766000c1e1d00 */
.L_x_31:
[----:B------:R-:W-:Y:S05]  /*42e0*/  BSYNC.RECONVERGENT B0 ;  /* 0x0000000000007941 */ /* 0x000fea0003800200 */
.L_x_30:
[----:B----4-:R-:W-:Y:S01]  /*42f0*/  IADD3 R16, P0, PT, R26, R16, RZ ;  /* 0x000000101a107210 */ /* 0x010fe20007f1e0ff */
[----:B------:R0:W4:Y:S01]  /*4300*/  LDS R4, [R7+0x24] ;  /* 0x0000240007047984 */ /* 0x0001220000000800 */
[----:B------:R-:W-:Y:S02]  /*4310*/  UIADD3 UR6, UPT, UPT, UR6, 0x4, URZ ;  /* 0x0000000406067890 */ /* 0x000fe4000fffe0ff */
[----:B------:R-:W-:Y:S02]  /*4320*/  IADD3.X R17, PT, PT, R27, R17, RZ, P0, !PT ;  /* 0x000000111b117210 */ /* 0x000fe400007fe4ff */
[----:B------:R-:W-:Y:S01]  /*4330*/  UISETP.NE.AND UP0, UPT, UR6, URZ, UPT ;  /* 0x000000ff0600728c */ /* 0x000fe2000bf05270 */
[----:B0-----:R-:W-:Y:S01]  /*4340*/  IADD3 R7, PT, PT, R7, 0x90, RZ ;  /* 0x0000009007077810 */ /* 0x001fe20007ffe0ff */
[C---:B----45:R-:W-:Y:S01]  /*4350*/  FFMA.FTZ R5, R4.reuse, R8, R5 ;  /* 0x0000000804057223 */ /* 0x070fe20000010005 */
[C---:B------:R-:W-:Y:S01]  /*4360*/  FFMA.FTZ R2, R4.reuse, R9, R2 ;  /* 0x0000000904027223 */ /* 0x040fe20000010002 */
[C---:B------:R-:W-:Y:S01]  /*4370*/  FFMA.FTZ R3, R4.reuse, R10, R3 ;  /* 0x0000000a04037223 */ /* 0x040fe20000010003 */
[----:B------:R-:W-:Y:S04]  /*4380*/  FFMA.FTZ R0, R4, R11, R0 ;  /* 0x0000000b04007223 */ /* 0x000fe80000010000 */
[----:B------:R-:W-:Y:S05]  /*4390*/  BRA.U UP0, `(.L_x_32) ;  /* 0xfffffffd00107547 */ /* 0x000fea000b83ffff */
.L_x_23:
[----:B------:R-:W-:-:S09]  /*43a0*/  UISETP.NE.AND UP0, UPT, UR4, URZ, UPT ;  /* 0x000000ff0400728c */ /* 0x000fd2000bf05270 */
[----:B------:R-:W-:Y:S05]  /*43b0*/  BRA.U !UP0, `(.L_x_22) ;  /* 0x00000001086c7547 */ /* 0x000fea000b800000 */
[----:B------:R-:W0:Y:S01]  /*43c0*/  S2UR UR6, SR_CgaCtaId ;  /* 0x00000000000679c3 */ /* 0x000e220000008800 */
[----:B------:R-:W-:Y:S01]  /*43d0*/  UMOV UR8, 0x400 ;  /* 0x0000040000087882 */ /* 0x000fe20000000000 */
[----:B------:R-:W-:Y:S01]  /*43e0*/  IMAD R18, R18, 0x9, R13 ;  /* 0x0000000912127824 */ /* 0x000fe200078e020d */
[----:B------:R-:W-:Y:S01]  /*43f0*/  ISETP.GE.AND P1, PT, R13, UR7, PT ;  /* 0x000000070d007c0c */ /* 0x000fe2000bf26270 */
[----:B------:R-:W-:Y:S01]  /*4400*/  IMAD.WIDE R20, R19, 0x4, RZ ;  /* 0x0000000413147825 */ /* 0x000fe200078e02ff */
[----:B------:R-:W4:Y:S01]  /*4410*/  LDCU UR5, c[0x0][0x440] ;  /* 0x00008800ff0577ac */ /* 0x000f220008000800 */
[----:B0-----:R-:W-:Y:S02]  /*4420*/  ULEA UR6, UR6, UR8, 0x18 ;  /* 0x0000000806067291 */ /* 0x001fe4000f8ec0ff */
[----:B------:R-:W-:-:S04]  /*4430*/  UIADD3 UR8, UPT, UPT, -UR4, URZ, URZ ;  /* 0x000000ff04087290 */ /* 0x000fc8000fffe1ff */
[----:B----4-:R-:W-:-:S08]  /*4440*/  LEA R6, R18, UR6, 0x2 ;  /* 0x0000000612067c11 */ /* 0x010fd0000f8e10ff */
.L_x_35:
[----:B------:R0:W4:Y:S01]  /*4450*/  LDS R4, [R6] ;  /* 0x0000000006047984 */ /* 0x0001220000000800 */
[----:B------:R-:W-:Y:S01]  /*4460*/  UIADD3 UR8, UPT, UPT, UR8, 0x1, URZ ;  /* 0x0000000108087890 */ /* 0x000fe2000fffe0ff */
[----:B------:R-:W-:Y:S04]  /*4470*/  BSSY.RECONVERGENT B0, `(.L_x_33) ;  /* 0x0000006000007945 */ /* 0x000fe80003800200 */
[----:B------:R-:W-:Y:S05]  /*4480*/  @P1 BRA `(.L_x_34) ;  /* 0x0000000000101947 */ /* 0x000fea0003800000 */
[----:B------:R-:W-:Y:S02]  /*4490*/  ISETP.GE.AND P0, PT, R14, UR5, PT ;  /* 0x000000050e007c0c */ /* 0x000fe4000bf06270 */
[----:B------:R-:W-:Y:S02]  /*44a0*/  CS2R R10, SRZ ;  /* 0x00000000000a7805 */ /* 0x000fe4000001ff00 */
[----:B------:R-:W-:Y:S09]  /*44b0*/  CS2R R8, SRZ ;  /* 0x0000000000087805 */ /* 0x000ff2000001ff00 */
[----:B------:R0:W5:Y:S02]  /*44c0*/  @!P0 LDG.E.128 R8, desc[UR10][R16.64] ;  /* 0x0000000a10088981 */ /* 0x000164000c1e1d00 */
.L_x_34:
[----:B------:R-:W-:Y:S05]  /*44d0*/  BSYNC.RECONVERGENT B0 ;  /* 0x0000000000007941 */ /* 0x000fea0003800200 */
.L_x_33:
[----:B0-----:R-:W-:Y:S01]  /*44e0*/  IADD3 R16, P0, PT, R20, R16, RZ ;  /* 0x0000001014107210 */ /* 0x001fe20007f1e0ff */
[----:B------:R-:W-:Y:S01]  /*44f0*/  UISETP.NE.AND UP0, UPT, UR8, URZ, UPT ;  /* 0x000000ff0800728c */ /* 0x000fe2000bf05270 */
[----:B----45:R-:W-:Y:S01]  /*4500*/  FFMA.FTZ R5, R4, R8, R5 ;  /* 0x0000000804057223 */ /* 0x030fe20000010005 */
[----:B------:R-:W-:Y:S01]  /*4510*/  IADD3 R6, PT, PT, R6, 0x24, RZ ;  /* 0x0000002406067810 */ /* 0x000fe20007ffe0ff */
[C---:B------:R-:W-:Y:S01]  /*4520*/  FFMA.FTZ R2, R4.reuse, R9, R2 ;  /* 0x0000000904027223 */ /* 0x040fe20000010002 */
[C---:B------:R-:W-:Y:S01]  /*4530*/  FFMA.FTZ R3, R4.reuse, R10, R3 ;  /* 0x0000000a04037223 */ /* 0x040fe20000010003 */
[----:B------:R-:W-:Y:S01]  /*4540*/  IADD3.X R17, PT, PT, R21, R17, RZ, P0, !PT ;  /* 0x0000001115117210 */ /* 0x000fe200007fe4ff */
[----:B------:R-:W-:Y:S03]  /*4550*/  FFMA.FTZ R0, R4, R11, R0 ;  /* 0x0000000b04007223 */ /* 0x000fe60000010000 */
[----:B------:R-:W-:Y:S05]  /*4560*/  BRA.U UP0, `(.L_x_35) ;  /* 0xfffffffd00b87547 */ /* 0x000fea000b83ffff */
.L_x_22:
[----:B------:R-:W-:-:S04]  /*4570*/  IADD3 R13, PT, PT, R13, UR20, RZ ;  /* 0x000000140d0d7c10 */ /* 0x000fc8000fffe0ff */
[----:B------:R-:W-:-:S13]  /*4580*/  ISETP.GE.AND P0, PT, R13, UR21, PT ;  /* 0x000000150d007c0c */ /* 0x000fda000bf06270 */
[----:B------:R-:W-:Y:S05]  /*4590*/  @P0 EXIT ;  /* 0x000000000000094d */ /* 0x000fea0003800000 */
[----:B--2---:R-:W-:Y:S01]  /*45a0*/  IABS R9, UR22 ;  /* 0x0000001600097c13 */ /* 0x004fe20008000000 */
[----:B------:R-:W0:Y:S01]  /*45b0*/  LDC R8, c[0x0][0x434] ;  /* 0x00010d00ff087b82 */ /* 0x000e220000000800 */
[----:B------:R-:W-:Y:S01]  /*45c0*/  IABS R10, R13 ;  /* 0x0000000d000a7213 */ /* 0x000fe20000000000 */
[----:B------:R-:W2:Y:S01]  /*45d0*/  LDCU UR4, c[0x0][0x440] ;  /* 0x00008800ff0477ac */ /* 0x000ea20008000800 */
[----:B------:R-:W4:Y:S01]  /*45e0*/  I2F.RP R7, R9 ;  /* 0x0000000900077306 */ /* 0x000f220000209400 */
[----:B------:R-:W-:-:S05]  /*45f0*/  IABS R6, UR22 ;  /* 0x0000001600067c13 */ /* 0x000fca0008000000 */
[----:B------:R-:W-:Y:S02]  /*4600*/  IMAD.MOV R6, RZ, RZ, -R6 ;  /* 0x000000ffff067224 */ /* 0x000fe400078e0a06 */
[----:B----4-:R-:W4:Y:S02]  /*4610*/  MUFU.RCP R16, R7 ;  /* 0x0000000700107308 */ /* 0x010f240000001000 */
[----:B----4-:R-:W-:Y:S01]  /*4620*/  VIADD R16, R16, 0xffffffe ;  /* 0x0ffffffe10107836 */ /* 0x010fe20000000000 */
[----:B0-----:R-:W-:-:S05]  /*4630*/  IABS R7, R8 ;  /* 0x0000000800077213 */ /* 0x001fca0000000000 */
[----:B------:R0:W4:Y:S02]  /*4640*/  F2I.FTZ.U32.TRUNC.NTZ R17, R16 ;  /* 0x0000001000117305 */ /* 0x000124000021f000 */
[----:B0-----:R-:W-:Y:S02]  /*4650*/  HFMA2 R16, -RZ, RZ, 0, 0 ;  /* 0x00000000ff107431 */ /* 0x001fe400000001ff */
[----:B----4-:R-:W-:-:S04]  /*4660*/  IMAD.MOV R4, RZ, RZ, -R17 ;  /* 0x000000ffff047224 */ /* 0x010fc800078e0a11 */
[----:B------:R-:W-:Y:S02]  /*4670*/  IMAD R11, R4, R9, RZ ;  /* 0x00000009040b7224 */ /* 0x000fe400078e02ff */
[----:B------:R-:W0:Y:S02]  /*4680*/  I2F.RP R4, R7 ;  /* 0x0000000700047306 */ /* 0x000e240000209400 */
[----:B------:R-:W-:-:S06]  /*4690*/  IMAD.HI.U32 R11, R17, R11, R16 ;  /* 0x0000000b110b7227 */ /* 0x000fcc00078e0010 */
[----:B------:R-:W-:-:S04]  /*46a0*/  IMAD.HI.U32 R11, R11, R10, RZ ;  /* 0x0000000a0b0b7227 */ /* 0x000fc800078e00ff */
[----:B------:R-:W-:Y:S01]  /*46b0*/  IMAD R6, R11, R6, R10 ;  /* 0x000000060b067224 */ /* 0x000fe200078e020a */
[----:B0-----:R-:W0:Y:S04]  /*46c0*/  MUFU.RCP R4, R4 ;  /* 0x0000000400047308 */ /* 0x001e280000001000 */
[----:B------:R-:W-:-:S13]  /*46d0*/  ISETP.GT.U32.AND P1, PT, R9, R6, PT ;  /* 0x000000060900720c */ /* 0x000fda0003f24070 */
[----:B------:R-:W-:Y:S01]  /*46e0*/  @!P1 IMAD.IADD R6, R6, 0x1, -R9 ;  /* 0x0000000106069824 */ /* 0x000fe200078e0a09 */
[----:B------:R-:W-:Y:S01]  /*46f0*/  @!P1 IADD3 R11, PT, PT, R11, 0x1, RZ ;  /* 0x000000010b0b9810 */ /* 0x000fe20007ffe0ff */
[----:B0-----:R-:W-:Y:S01]  /*4700*/  VIADD R18, R4, 0xffffffe ;  /* 0x0ffffffe04127836 */ /* 0x001fe20000000000 */
[----:B------:R-:W-:Y:S02]  /*4710*/  ISETP.NE.AND P1, PT, RZ, UR22, PT ;  /* 0x00000016ff007c0c */ /* 0x000fe4000bf25270 */
[----:B------:R-:W-:Y:S01]  /*4720*/  ISETP.GE.U32.AND P2, PT, R6, R9, PT ;  /* 0x000000090600720c */ /* 0x000fe20003f46070 */
[----:B------:R-:W0:Y:S01]  /*4730*/  F2I.FTZ.U32.TRUNC.NTZ R19, R18 ;  /* 0x0000001200137305 */ /* 0x000e22000021f000 */
[----:B------:R-:W-:-:S04]  /*4740*/  LOP3.LUT R6, R13, UR22, RZ, 0x3c, !PT ;  /* 0x000000160d067c12 */ /* 0x000fc8000f8e3cff */
[----:B------:R-:W-:-:S07]  /*4750*/  ISETP.GE.AND P0, PT, R6, RZ, PT ;  /* 0x000000ff0600720c */ /* 0x000fce0003f06270 */
[----:B------:R-:W-:Y:S02]  /*4760*/  @P2 IADD3 R11, PT, PT, R11, 0x1, RZ ;  /* 0x000000010b0b2810 */ /* 0x000fe40007ffe0ff */
[----:B0-----:R-:W-:Y:S02]  /*4770*/  IADD3 R6, PT, PT, RZ, -R19, RZ ;  /* 0x80000013ff067210 */ /* 0x001fe40007ffe0ff */
[----:B------:R-:W-:Y:S02]  /*4780*/  MOV R18, RZ ;  /* 0x000000ff00127202 */ /* 0x000fe40000000f00 */
[----:B------:R-:W-:Y:S01]  /*4790*/  @!P0 IMAD.MOV R11, RZ, RZ, -R11 ;  /* 0x000000ffff0b8224 */ /* 0x000fe200078e0a0b */
[----:B------:R-:W-:Y:S01]  /*47a0*/  @!P1 LOP3.LUT R11, RZ, UR22, RZ, 0x33, !PT ;  /* 0x00000016ff0b9c12 */ /* 0x000fe2000f8e33ff */
[----:B------:R-:W-:Y:S01]  /*47b0*/  IMAD R6, R6, R7, RZ ;  /* 0x0000000706067224 */ /* 0x000fe200078e02ff */
[----:B--2---:R-:W-:-:S03]  /*47c0*/  ISETP.GE.AND P1, PT, R14, UR4, PT ;  /* 0x000000040e007c0c */ /* 0x004fc6000bf26270 */
[----:B------:R-:W-:Y:S02]  /*47d0*/  IMAD R9, R11, UR22, RZ ;  /* 0x000000160b097c24 */ /* 0x000fe4000f8e02ff */
[----:B------:R-:W-:-:S04]  /*47e0*/  IMAD.HI.U32 R6, R19, R6, R18 ;  /* 0x0000000613067227 */ /* 0x000fc800078e0012 */
[----:B------:R-:W-:-:S05]  /*47f0*/  IMAD.IADD R17, R13, 0x1, -R9 ;  /* 0x000000010d117824 */ /* 0x000fca00078e0a09 */
[----:B------:R-:W-:-:S05]  /*4800*/  IABS R4, R17 ;  /* 0x0000001100047213 */ /* 0x000fca0000000000 */
[----:B------:R-:W-:-:S04]  /*4810*/  IMAD.HI.U32 R10, R6, R4, RZ ;  /* 0x00000004060a7227 */ /* 0x000fc800078e00ff */
[----:B------:R-:W-:-:S04]  /*4820*/  IMAD.MOV R6, RZ, RZ, -R10 ;  /* 0x000000ffff067224 */ /* 0x000fc800078e0a0a */
[----:B------:R-:W-:-:S05]  /*4830*/  IMAD R4, R7, R6, R4 ;  /* 0x0000000607047224 */ /* 0x000fca00078e0204 */
[----:B------:R-:W-:-:S13]  /*4840*/  ISETP.GT.U32.AND P0, PT, R7, R4, PT ;  /* 0x000000040700720c */ /* 0x000fda0003f04070 */
[----:B------:R-:W-:-:S04]  /*4850*/  @!P0 IADD3 R4, PT, PT, R4, -R7, RZ ;  /* 0x8000000704048210 */ /* 0x000fc80007ffe0ff */
[----:B------:R-:W-:Y:S01]  /*4860*/  ISETP.GE.U32.AND P2, PT, R4, R7, PT ;  /* 0x000000070400720c */ /* 0x000fe20003f46070 */
[----:B------:R-:W-:-:S12]  /*4870*/  @P1 EXIT ;  /* 0x000000000000194d */ /* 0x000fd80003800000 */
[----:B------:R-:W0:Y:S01]  /*4880*/  LDCU.128 UR4, c[0x0][0x400] ;  /* 0x00008000ff0477ac */ /* 0x000e220008000c00 */
[----:B------:R-:W-:Y:S01]  /*4890*/  LOP3.LUT R17, R17, R8, RZ, 0x3c, !PT ;  /* 0x0000000811117212 */ /* 0x000fe200078e3cff */
[----:B------:R-:W-:Y:S01]  /*48a0*/  @!P0 VIADD R10, R10, 0x1 ;  /* 0x000000010a0a8836 */ /* 0x000fe20000000000 */
[----:B------:R-:W-:Y:S01]  /*48b0*/  ISETP.NE.AND P0, PT, R8, RZ, PT ;  /* 0x000000ff0800720c */ /* 0x000fe20003f05270 */
[----:B------:R-:W2:Y:S01]  /*48c0*/  LDCU.64 UR8, c[0x0][0x410] ;  /* 0x00008200ff0877ac */ /* 0x000ea20008000a00 */
[----:B------:R-:W-:Y:S01]  /*48d0*/  ISETP.GE.AND P1, PT, R17, RZ, PT ;  /* 0x000000ff1100720c */ /* 0x000fe20003f26270 */
[----:B------:R-:W-:Y:S01]  /*48e0*/  @P2 VIADD R10, R10, 0x1 ;  /* 0x000000010a0a2836 */ /* 0x000fe20000000000 */
[----:B------:R-:W-:Y:S01]  /*48f0*/  SHF.R.S32.HI R4, RZ, 0x1f, R11 ;  /* 0x0000001fff047819 */ /* 0x000fe2000001140b */
[----:B------:R-:W-:Y:S01]  /*4900*/  IMAD.MOV.U32 R15, RZ, RZ, RZ ;  /* 0x000000ffff0f7224 */ /* 0x000fe200078e00ff */
[----:B------:R-:W-:Y:S02]  /*4910*/  F2FP.BF16.F32.PACK_AB R2, R2, R5 ;  /* 0x000000050202723e */ /* 0x000fe400000010ff */
[----:B------:R-:W-:Y:S01]  /*4920*/  F2FP.BF16.F32.PACK_AB R3, R0, R3 ;  /* 0x000000030003723e */ /* 0x000fe200000010ff */
[----:B0-----:R-:W-:-:S06]  /*4930*/  IMAD R4, R4, UR4, RZ ;  /* 0x0000000404047c24 */ /* 0x001fcc000f8e02ff */
[----:B------:R-:W-:Y:S01]  /*4940*/  @!P1 IADD3 R10, PT, PT, -R10, RZ, RZ ;  /* 0x000000ff0a0a9210 */ /* 0x000fe20007ffe1ff */
[----:B------:R-:W-:Y:S01]  /*4950*/  IMAD.WIDE.U32 R14, R11, UR4, R14 ;  /* 0x000000040b0e7c25 */ /* 0x000fe2000f8e000e */
[----:B------:R-:W-:-:S03]  /*4960*/  @!P0 LOP3.LUT R10, RZ, R8, RZ, 0x33, !PT ;  /* 0x00000008ff0a8212 */ /* 0x000fc600078e33ff */
[----:B------:R-:W-:Y:S01]  /*4970*/  IMAD R11, R11, UR5, R4 ;  /* 0x000000050b0b7c24 */ /* 0x000fe2000f8e0204 */
[----:B------:R-:W-:Y:S01]  /*4980*/  SHF.R.S32.HI R4, RZ, 0x1f, R10 ;  /* 0x0000001fff047819 */ /* 0x000fe2000001140a */
[----:B------:R-:W-:Y:S01]  /*4990*/  IMAD R8, R10, R8, R9 ;  /* 0x000000080a087224 */ /* 0x000fe200078e0209 */
[----:B------:R-:W0:Y:S02]  /*49a0*/  LDCU.64 UR4, c[0x0][0x3f0] ;  /* 0x00007e00ff0477ac */ /* 0x000e240008000a00 */
[----:B------:R-:W-:Y:S01]  /*49b0*/  IADD3 R15, PT, PT, R15, R11, RZ ;  /* 0x0000000b0f0f7210 */ /* 0x000fe20007ffe0ff */
[----:B--2---:R-:W-:Y:S02]  /*49c0*/  IMAD R7, R4, UR8, RZ ;  /* 0x0000000804077c24 */ /* 0x004fe4000f8e02ff */
[----:B------:R-:W-:Y:S02]  /*49d0*/  IMAD.IADD R8, R13, 0x1, -R8 ;  /* 0x000000010d087824 */ /* 0x000fe400078e0a08 */
[----:B------:R-:W-:-:S02]  /*49e0*/  IMAD R9, R10, UR9, R7 ;  /* 0x000000090a097c24 */ /* 0x000fc4000f8e0207 */
[----:B------:R-:W-:Y:S01]  /*49f0*/  IMAD.WIDE.U32 R14, R10, UR8, R14 ;  /* 0x000000080a0e7c25 */ /* 0x000fe2000f8e000e */
[----:B------:R-:W-:-:S04]  /*4a00*/  SHF.R.S32.HI R7, RZ, 0x1f, R8 ;  /* 0x0000001fff077819 */ /* 0x000fc80000011408 */
[----:B------:R-:W-:Y:S01]  /*4a10*/  IADD3 R15, PT, PT, R15, R9, RZ ;  /* 0x000000090f0f7210 */ /* 0x000fe20007ffe0ff */
[----:B------:R-:W-:-:S04]  /*4a20*/  IMAD R7, R7, UR6, RZ ;  /* 0x0000000607077c24 */ /* 0x000fc8000f8e02ff */
[C---:B------:R-:W-:Y:S02]  /*4a30*/  IMAD R7, R8.reuse, UR7, R7 ;  /* 0x0000000708077c24 */ /* 0x040fe4000f8e0207 */
[----:B------:R-:W-:-:S05]  /*4a40*/  IMAD.WIDE.U32 R8, R8, UR6, R14 ;  /* 0x0000000608087c25 */ /* 0x000fca000f8e000e */
[----:B------:R-:W-:Y:S02]  /*4a50*/  IADD3 R7, PT, PT, R9, R7, RZ ;  /* 0x0000000709077210 */ /* 0x000fe40007ffe0ff */
[----:B0-----:R-:W-:-:S04]  /*4a60*/  LEA R4, P0, R8, UR4, 0x1 ;  /* 0x0000000408047c11 */ /* 0x001fc8000f8008ff */
[----:B------:R-:W-:-:S05]  /*4a70*/  LEA.HI.X R5, R8, UR5, R7, 0x1, P0 ;  /* 0x0000000508057c11 */ /* 0x000fca00080f0c07 */
[----:B------:R-:W-:Y:S01]  /*4a80*/  STG.E.64 desc[UR10][R4.64], R2 ;  /* 0x0000000204007986 */ /* 0x000fe2000c101b0a */
[----:B------:R-:W-:Y:S05]  /*4a90*/  EXIT ;  /* 0x000000000000794d */ /* 0x000fea0003800000 */
        .weak           $__internal_0_$__cuda_sm20_div_s64
        .type           $__internal_0_$__cuda_sm20_div_s64,@function
        .size           $__internal_0_$__cuda_sm20_div_s64,(.L_x_7088 - $__internal_0_$__cuda_sm20_div_s64)
$__internal_0_$__cuda_sm20_div_s64:
[----:B------:R-:W-:Y:S01]  /*4aa0*/  IADD3 R35, P0, PT, RZ, -R20, RZ ;  /* 0x80000014ff237210 */ /* 0x000fe20007f1e0ff */
[----:B------:R-:W-:Y:S01]  /*4ab0*/  IMAD.MOV.U32 R23, RZ, RZ, RZ ;  /* 0x000000ffff177224 */ /* 0x000fe200078e00ff */
[----:B------:R-:W-:-:S03]  /*4ac0*/  ISETP.GE.AND P1, PT, R19, RZ, PT ;  /* 0x000000ff1300720c */ /* 0x000fc60003f26270 */
[----:B------:R-:W-:Y:S01]  /*4ad0*/  IMAD.X R12, RZ, RZ, ~R19, P0 ;  /* 0x000000ffff0c7224 */ /* 0x000fe200000e0e13 */
[----:B------:R-:W-:-:S04]  /*4ae0*/  SEL R34, R35, R20, !P1 ;  /* 0x0000001423227207 */ /* 0x000fc80004800000 */
[----:B------:R-:W-:-:S04]  /*4af0*/  SEL R35, R12, R19, !P1 ;  /* 0x000000130c237207 */ /* 0x000fc80004800000 */
[----:B------:R-:W0:Y:S08]  /*4b00*/  I2F.U64.RP R15, R34 ;  /* 0x00000022000f7312 */ /* 0x000e300000309000 */
[----:B0-----:R-:W0:Y:S02]  /*4b10*/  MUFU.RCP R44, R15 ;  /* 0x0000000f002c7308 */ /* 0x001e240000001000 */
[----:B0-----:R-:W-:-:S06]  /*4b20*/  VIADD R44, R44, 0x1ffffffe ;  /* 0x1ffffffe2c2c7836 */ /* 0x001fcc0000000000 */
[----:B------:R-:W0:Y:S02]  /*4b30*/  F2I.U64.TRUNC R44, R44 ;  /* 0x0000002c002c7311 */ /* 0x000e24000020d800 */
[----:B0-----:R-:W-:-:S04]  /*4b40*/  IMAD.WIDE.U32 R38, R44, R34, RZ ;  /* 0x000000222c267225 */ /* 0x001fc800078e00ff */
[C---:B------:R-:W-:Y:S01]  /*4b50*/  IMAD R11, R44.reuse, R35, R39 ;  /* 0x000000232c0b7224 */ /* 0x040fe200078e0227 */
[----:B------:R-:W-:Y:S01]  /*4b60*/  IADD3 R14, P0, PT, RZ, -R38, RZ ;  /* 0x80000026ff0e7210 */ /* 0x000fe20007f1e0ff */
[----:B------:R-:W-:Y:S02]  /*4b70*/  IMAD.MOV.U32 R39, RZ, RZ, R44 ;  /* 0x000000ffff277224 */ /* 0x000fe400078e002c */
[----:B------:R-:W-:Y:S02]  /*4b80*/  IMAD R12, R45, R34, R11 ;  /* 0x000000222d0c7224 */ /* 0x000fe400078e020b */
[----:B------:R-:W-:-:S04]  /*4b90*/  IMAD.HI.U32 R38, R44, R14, RZ ;  /* 0x0000000e2c267227 */ /* 0x000fc800078e00ff */
[----:B------:R-:W-:-:S04]  /*4ba0*/  IMAD.X R12, RZ, RZ, ~R12, P0 ;  /* 0x000000ffff0c7224 */ /* 0x000fc800000e0e0c */
[----:B------:R-:W-:-:S04]  /*4bb0*/  IMAD.WIDE.U32 R38, P2, R44, R12, R38 ;  /* 0x0000000c2c267225 */ /* 0x000fc80007840026 */
[C---:B------:R-:W-:Y:S02]  /*4bc0*/  IMAD R11, R45.reuse, R12, RZ ;  /* 0x0000000c2d0b7224 */ /* 0x040fe400078e02ff */
[----:B------:R-:W-:-:S04]  /*4bd0*/  IMAD.HI.U32 R14, P1, R45, R14, R38 ;  /* 0x0000000e2d0e7227 */ /* 0x000fc80007820026 */
[----:B------:R-:W-:Y:S01]  /*4be0*/  IMAD.HI.U32 R12, R45, R12, RZ ;  /* 0x0000000c2d0c7227 */ /* 0x000fe200078e00ff */
[----:B------:R-:W-:-:S03]  /*4bf0*/  IADD3 R39, P0, PT, R11, R14, RZ ;  /* 0x0000000e0b277210 */ /* 0x000fc60007f1e0ff */
[----:B------:R-:W-:Y:S02]  /*4c00*/  IMAD.X R12, R12, 0x1, R45, P2 ;  /* 0x000000010c0c7824 */ /* 0x000fe400010e062d */
[----:B------:R-:W-:-:S03]  /*4c10*/  IMAD.WIDE.U32 R44, R39, R34, RZ ;  /* 0x00000022272c7225 */ /* 0x000fc600078e00ff */
[----:B------:R-:W-:Y:S01]  /*4c20*/  IADD3.X R14, PT, PT, RZ, RZ, R12, P0, P1 ;  /* 0x000000ffff0e7210 */ /* 0x000fe200007e240c */
[----:B------:R-:W-:Y:S01]  /*4c30*/  IMAD R11, R39, R35, R45 ;  /* 0x00000023270b7224 */ /* 0x000fe200078e022d */
[----:B------:R-:W-:Y:S02]  /*4c40*/  IADD3 R15, P0, PT, RZ, -R44, RZ ;  /* 0x8000002cff0f7210 */ /* 0x000fe40007f1e0ff */
[----:B------:R-:W-:Y:S01]  /*4c50*/  ISETP.GE.AND P1, PT, R21, RZ, PT ;  /* 0x000000ff1500720c */ /* 0x000fe20003f26270 */
[----:B------:R-:W-:Y:S02]  /*4c60*/  IMAD R11, R14, R34, R11 ;  /* 0x000000220e0b7224 */ /* 0x000fe400078e020b */
[----:B------:R-:W-:-:S04]  /*4c70*/  IMAD.HI.U32 R38, R39, R15, RZ ;  /* 0x0000000f27267227 */ /* 0x000fc800078e00ff */
[----:B------:R-:W-:Y:S01]  /*4c80*/  IMAD.X R11, RZ, RZ, ~R11, P0 ;  /* 0x000000ffff0b7224 */ /* 0x000fe200000e0e0b */
[----:B------:R-:W-:-:S03]  /*4c90*/  IADD3 R12, P0, PT, RZ, -R22, RZ ;  /* 0x80000016ff0c7210 */ /* 0x000fc60007f1e0ff */
[----:B------:R-:W-:Y:S01]  /*4ca0*/  IMAD.WIDE.U32 R38, P4, R39, R11, R38 ;  /* 0x0000000b27267225 */ /* 0x000fe20007880026 */
[----:B------:R-:W-:-:S03]  /*4cb0*/  SEL R12, R12, R22, !P1 ;  /* 0x000000160c0c7207 */ /* 0x000fc60004800000 */
[----:B------:R-:W-:-:S04]  /*4cc0*/  IMAD.HI.U32 R16, P3, R14, R15, R38 ;  /* 0x0000000f0e107227 */ /* 0x000fc80007860026 */
[CC--:B------:R-:W-:Y:S02]  /*4cd0*/  IMAD R15, R14.reuse, R11.reuse, RZ ;  /* 0x0000000b0e0f7224 */ /* 0x0c0fe400078e02ff */
[----:B------:R-:W-:-:S03]  /*4ce0*/  IMAD.HI.U32 R11, R14, R11, RZ ;  /* 0x0000000b0e0b7227 */ /* 0x000fc600078e00ff */
[----:B------:R-:W-:Y:S01]  /*4cf0*/  IADD3 R15, P2, PT, R15, R16, RZ ;  /* 0x000000100f0f7210 */ /* 0x000fe20007f5e0ff */
[----:B------:R-:W-:Y:S01]  /*4d00*/  IMAD.X R14, R11, 0x1, R14, P4 ;  /* 0x000000010b0e7824 */ /* 0x000fe200020e060e */
[----:B------:R-:W-:-:S03]  /*4d10*/  IADD3.X R16, PT, PT, RZ, ~R21, RZ, P0, !PT ;  /* 0x80000015ff107210 */ /* 0x000fc600007fe4ff */
[----:B------:R-:W-:Y:S01]  /*4d20*/  IMAD.HI.U32 R22, R15, R12, RZ ;  /* 0x0000000c0f167227 */ /* 0x000fe200078e00ff */
[----:B------:R-:W-:Y:S02]  /*4d30*/  SEL R11, R16, R21, !P1 ;  /* 0x00000015100b7207 */ /* 0x000fe40004800000 */
[----:B------:R-:W-:-:S03]  /*4d40*/  IADD3.X R14, PT, PT, RZ, RZ, R14, P2, P3 ;  /* 0x000000ffff0e7210 */ /* 0x000fc600017e640e */
[----:B------:R-:W-:-:S04]  /*4d50*/  IMAD.WIDE.U32 R38, R15, R11, R22 ;  /* 0x0000000b0f267225 */ /* 0x000fc800078e0016 */
[C---:B------:R-:W-:Y:S02]  /*4d60*/  IMAD R23, R14.reuse, R11, RZ ;  /* 0x0000000b0e177224 */ /* 0x040fe400078e02ff */
[----:B------:R-:W-:-:S04]  /*4d70*/  IMAD.HI.U32 R16, P1, R14, R12, R38 ;  /* 0x0000000c0e107227 */ /* 0x000fc80007820026 */
[----:B------:R-:W-:Y:S01]  /*4d80*/  IMAD.HI.U32 R14, R14, R11, RZ ;  /* 0x0000000b0e0e7227 */ /* 0x000fe200078e00ff */
[----:B------:R-:W-:-:S03]  /*4d90*/  IADD3 R23, P0, PT, R23, R16, RZ ;  /* 0x0000001017177210 */ /* 0x000fc60007f1e0ff */
[----:B------:R-:W-:Y:S02]  /*4da0*/  IMAD.X R14, RZ, RZ, R14, P1 ;  /* 0x000000ffff0e7224 */ /* 0x000fe400008e060e */
[----:B------:R-:W-:-:S04]  /*4db0*/  IMAD.WIDE.U32 R38, R23, R34, RZ ;  /* 0x0000002217267225 */ /* 0x000fc800078e00ff */
[----:B------:R-:W-:Y:S01]  /*4dc0*/  IMAD.X R22, RZ, RZ, R14, P0 ;  /* 0x000000ffff167224 */ /* 0x000fe200000e060e */
[----:B------:R-:W-:Y:S01]  /*4dd0*/  IADD3 R12, P0, PT, -R38, R12, RZ ;  /* 0x0000000c260c7210 */ /* 0x000fe20007f1e1ff */
[----:B------:R-:W-:-:S03]  /*4de0*/  IMAD R15, R23, R35, R39 ;  /* 0x00000023170f7224 */ /* 0x000fc600078e0227 */
[-C--:B------:R-:W-:Y:S01]  /*4df0*/  ISETP.GE.U32.AND P2, PT, R12, R34.reuse, PT ;  /* 0x000000220c00720c */ /* 0x080fe20003f46070 */
[-C--:B------:R-:W-:Y:S01]  /*4e00*/  IMAD R14, R22, R34.reuse, R15 ;  /* 0x00000022160e7224 */ /* 0x080fe200078e020f */
[----:B------:R-:W-:-:S04]  /*4e10*/  IADD3 R15, P1, PT, R12, -R34, RZ ;  /* 0x800000220c0f7210 */ /* 0x000fc80007f3e0ff */
[----:B------:R-:W-:Y:S02]  /*4e20*/  IADD3.X R11, PT, PT, ~R14, R11, RZ, P0, !PT ;  /* 0x0000000b0e0b7210 */ /* 0x000fe400007fe5ff */
[----:B------:R-:W-:Y:S02]  /*4e30*/  IADD3 R16, P0, PT, R23, 0x1, RZ ;  /* 0x0000000117107810 */ /* 0x000fe40007f1e0ff */
[C---:B------:R-:W-:Y:S01]  /*4e40*/  ISETP.GE.U32.AND.EX P2, PT, R11.reuse, R35, PT, P2 ;  /* 0x000000230b00720c */ /* 0x040fe20003f46120 */
[----:B------:R-:W-:Y:S02]  /*4e50*/  IMAD.X R14, R11, 0x1, ~R35, P1 ;  /* 0x000000010b0e7824 */ /* 0x000fe400008e0e23 */
[----:B------:R-:W-:Y:S01]  /*4e60*/  IMAD.X R39, RZ, RZ, R22, P0 ;  /* 0x000000ffff277224 */ /* 0x000fe200000e0616 */
[----:B------:R-:W-:Y:S02]  /*4e70*/  SEL R15, R15, R12, P2 ;  /* 0x0000000c0f0f7207 */ /* 0x000fe40001000000 */
[----:B------:R-:W-:-:S02]  /*4e80*/  SEL R16, R16, R23, P2 ;  /* 0x0000001710107207 */ /* 0x000fc40001000000 */
[----:B------:R-:W-:Y:S02]  /*4e90*/  SEL R11, R14, R11, P2 ;  /* 0x0000000b0e0b7207 */ /* 0x000fe40001000000 */
[----:B------:R-:W-:Y:S02]  /*4ea0*/  ISETP.GE.U32.AND P0, PT, R15, R34, PT ;  /* 0x000000220f00720c */ /* 0x000fe40003f06070 */
[----:B------:R-:W-:Y:S02]  /*4eb0*/  SEL R39, R39, R22, P2 ;  /* 0x0000001627277207 */ /* 0x000fe40001000000 */
[----:B------:R-:W-:Y:S02]  /*4ec0*/  IADD3 R15, P1, PT, R16, 0x1, RZ ;  /* 0x00000001100f7810 */ /* 0x000fe40007f3e0ff */
[----:B------:R-:W-:Y:S02]  /*4ed0*/  ISETP.GE.U32.AND.EX P0, PT, R11, R35, PT, P0 ;  /* 0x000000230b00720c */ /* 0x000fe40003f06100 */
[----:B------:R-:W-:Y:S01]  /*4ee0*/  LOP3.LUT R11, R19, R21, RZ, 0x3c, !PT ;  /* 0x00000015130b7212 */ /* 0x000fe200078e3cff */
[----:B------:R-:W-:Y:S01]  /*4ef0*/  IMAD.X R12, RZ, RZ, R39, P1 ;  /* 0x000000ffff0c7224 */ /* 0x000fe200008e0627 */
[----:B------:R-:W-:-:S02]  /*4f00*/  SEL R15, R15, R16, P0 ;  /* 0x000000100f0f7207 */ /* 0x000fc40000000000 */
[----:B------:R-:W-:Y:S02]  /*4f10*/  ISETP.GE.AND P2, PT, R11, RZ, PT ;  /* 0x000000ff0b00720c */ /* 0x000fe40003f46270 */
[----:B------:R-:W-:Y:S02]  /*4f20*/  SEL R39, R12, R39, P0 ;  /* 0x000000270c277207 */ /* 0x000fe40000000000 */
[----:B------:R-:W-:Y:S02]  /*4f30*/  IADD3 R12, P1, PT, RZ, -R15, RZ ;  /* 0x8000000fff0c7210 */ /* 0x000fe40007f3e0ff */
[----:B------:R-:W-:Y:S02]  /*4f40*/  ISETP.NE.U32.AND P0, PT, R20, RZ, PT ;  /* 0x000000ff1400720c */ /* 0x000fe40003f05070 */
[----:B------:R-:W-:Y:S02]  /*4f50*/  IADD3.X R14, PT, PT, RZ, ~R39, RZ, P1, !PT ;  /* 0x80000027ff0e7210 */ /* 0x000fe40000ffe4ff */
[----:B------:R-:W-:-:S02]  /*4f60*/  ISETP.NE.AND.EX P0, PT, R19, RZ, PT, P0 ;  /* 0x000000ff1300720c */ /* 0x000fc40003f05300 */
[----:B------:R-:W-:Y:S02]  /*4f70*/  SEL R14, R14, R39, !P2 ;  /* 0x000000270e0e7207 */ /* 0x000fe40005000000 */
[----:B------:R-:W-:Y:S01]  /*4f80*/  SEL R12, R12, R15, !P2 ;  /* 0x0000000f0c0c7207 */ /* 0x000fe20005000000 */
[----:B------:R-:W-:Y:S01]  /*4f90*/  IMAD.MOV.U32 R15, RZ, RZ, 0x0 ;  /* 0x00000000ff0f7424 */ /* 0x000fe200078e00ff */
[----:B------:R-:W-:Y:S01]  /*4fa0*/  SEL R11, R14, 0xffffffff, P0 ;  /* 0xffffffff0e0b7807 */ /* 0x000fe20000000000 */
[----:B------:R-:W-:Y:S01]  /*4fb0*/  IMAD.MOV.U32 R14, RZ, RZ, R18 ;  /* 0x000000ffff0e7224 */ /* 0x000fe200078e0012 */
[----:B------:R-:W-:-:S03]  /*4fc0*/  SEL R12, R12, 0xffffffff, P0 ;  /* 0xffffffff0c0c7807 */ /* 0x000fc60000000000 */
[----:B------:R-:W-:Y:S05]  /*4fd0*/  RET.REL.NODEC R14 `(_ZN5flash32flash_fwd_splitkv_combine_kernelI23Flash_fwd_kernel_traitsILi64ELi64ELi256ELi4ELb0ELb0EN7cutlass10bfloat16_tE19Flash_kernel_traitsILi64ELi64ELi256ELi4ES3_EELi8ELi7ELb0EEEvNS_16Flash_fwd_paramsE) ;  /* 0xffffffb00e087950 */ /* 0x000fea0003c3ffff */
.L_x_36:
[----:B------:R-:W-:-:S00]  /*4fe0*/  BRA `(.L_x_36) ;  /* 0xfffffffc00fc7947 */ /* 0x000fc0000383ffff */
[----:B------:R-:W-:-:S00]  /*4ff0*/  NOP ;  /* 0x0000000000007918 */ /* 0x000fc00000000000 */
        /* <DEDUP_REMOVED lines=8> */
.L_x_7088:


//--------------------- .text._ZN5flash32flash_fwd_splitkv_combine_kernelI23Flash_fwd_kernel_traitsILi64ELi64ELi256ELi4ELb0ELb0EN7cutlass10bfloat16_tE19Flash_kernel_traitsILi64ELi64ELi256ELi4ES3_EELi8ELi6ELb0EEEvNS_16Flash_fwd_paramsE --------------------------
	.section	.text._ZN5flash32flash_fwd_splitkv_combine_kernelI23Flash_fwd_kernel_traitsILi64ELi64ELi256ELi4ELb0ELb0EN7cutlass10bfloat16_tE19Flash_kernel_traitsILi64ELi64ELi256ELi4ES3_EELi8ELi6ELb0EEEvNS_16Flash_fwd_paramsE,"ax",@progbits
	.align	128
        .global         _ZN5flash32flash_fwd_splitkv_combine_kernelI23Flash_fwd_kernel_traitsILi64ELi64ELi256ELi4ELb0ELb0EN7cutlass10bfloat16_tE19Flash_kernel_traitsILi64ELi64ELi256ELi4ES3_EELi8ELi6ELb0EEEvNS_16Flash_fwd_paramsE
        .type           _ZN5flash32flash_fwd_splitkv_combine_kernelI23Flash_fwd_kernel_traitsILi64ELi64ELi256ELi4ELb0ELb0EN7cutlass10bfloat16_tE19Flash_kernel_traitsILi64ELi64ELi256ELi4ES3_EELi8ELi6ELb0EEEvNS_16Flash_fwd_paramsE,@function
        .size           _ZN5flash32flash_fwd_splitkv_combine_kernelI23Flash_fwd_kernel_traitsILi64ELi64ELi256ELi4ELb0ELb0EN7cutlass10bfloat16_tE19Flash_kernel_traitsILi64ELi64ELi256ELi4ES3_EELi8ELi6ELb0EEEvNS_16Flash_fwd_paramsE,(.L_x_7089 - _ZN5flash32flash_fwd_splitkv_combine_kernelI23Flash_fwd_kernel_traitsILi64ELi64ELi256ELi4ELb0ELb0EN7cutlass10bfloat16_tE19Flash_kernel_traitsILi64ELi64ELi256ELi4ES3_EELi8ELi6ELb0EEEvNS_16Flash_fwd_paramsE)
        .other          _ZN5flash32flash_fwd_splitkv_combine_kernelI23Flash_fwd_kernel_traitsILi64ELi64ELi256ELi4ELb0ELb0EN7cutlass10bfloat16_tE19Flash_kernel_traitsILi64ELi64ELi256ELi4ES3_EELi8ELi6ELb0EEEvNS_16Flash_fwd_paramsE,@"STO_CUDA_ENTRY STV_DEFAULT"
_ZN5flash32flash_fwd_splitkv_combine_kernelI23Flash_fwd_kernel_traitsILi64ELi64ELi256ELi4ELb0ELb0EN7cutlass10bfloat16_tE19Flash_kernel_traitsILi64ELi64ELi256ELi4ES3_EELi8ELi6ELb0EEEvNS_16Flash_fwd_paramsE:
.text._ZN5flash32flash_fwd_splitkv_combine_kernelI23Flash_fwd_kernel_traitsILi64ELi64ELi256ELi4ELb0ELb0EN7cutlass10bfloat16_tE19Flash_kernel_traitsILi64ELi64ELi256ELi4ES3_EELi8ELi6ELb0EEEvNS_16Flash_fwd_paramsE:
        /* <DEDUP_REMOVED lines=38> */
.L_x_37:
[----:B------:R-:W-:Y:S01]  /*0260*/  IMAD.U32 R26, RZ, RZ, UR21 ;  /* 0x00000015ff1a7e24 */ /* 0x000fe2000f8e00ff */
[----:B------:R-:W-:Y:S01]  /*0270*/  MOV R18, UR19 ;  /* 0x0000001300127c02 */ /* 0x000fe20008000f00 */
[----:B------:R-:W-:Y:S01]  /*0280*/  IMAD.U32 R19, RZ, RZ, UR15 ;  /* 0x0000000fff137e24 */ /* 0x000fe2000f8e00ff */
[----:B------:R-:W-:Y:S02]  /*0290*/  MOV R16, UR14 ;  /* 0x0000000e00107c02 */ /* 0x000fe40008000f00 */
[----:B------:R-:W-:Y:S02]  /*02a0*/  MOV R14, 0x2c0 ;  /* 0x000002c0000e7802 */ /* 0x000fe40000000f00 */
[----:B------:R-:W-:Y:S05]  /*02b0*/  CALL.REL.NOINC `($__internal_1_$__cuda_sm20_div_s64) ;  /* 0x0000004000c07944 */ /* 0x000fea0003c00000 */
[----:B------:R-:W-:-:S07]  /*02c0*/  MOV R13, R11 ;  /* 0x0000000b000d7202 */ /* 0x000fce0000000f00 */
.L_x_38:
        /* <DEDUP_REMOVED lines=30> */
.L_x_40:
[----:B------:R-:W-:Y:S01]  /*04b0*/  IMAD.MOV.U32 R26, RZ, RZ, R12 ;  /* 0x000000ffff1a7224 */ /* 0x000fe200078e000c */
[----:B------:R-:W-:Y:S02]  /*04c0*/  MOV R19, R13 ;  /* 0x0000000d00137202 */ /* 0x000fe40000000f00 */
[----:B------:R-:W-:Y:S02]  /*04d0*/  MOV R14, 0x4f0 ;  /* 0x000004f0000e7802 */ /* 0x000fe40000000f00 */
[----:B------:R-:W-:Y:S05]  /*04e0*/  CALL.REL.NOINC `($__internal_1_$__cuda_sm20_div_s64) ;  /* 0x0000004000347944 */ /* 0x000fea0003c00000 */
[----:B------:R-:W-:Y:S02]  /*04f0*/  MOV R4, R12 ;  /* 0x0000000c00047202 */ /* 0x000fe40000000f00 */
[----:B------:R-:W-:Y:S02]  /*0500*/  MOV R5, R11 ;  /* 0x0000000b00057202 */ /* 0x000fe40000000f00 */
.L_x_41:
[----:B------:R-:W-:Y:S05]  /*0510*/  BSYNC.RECONVERGENT B0 ;  /* 0x0000000000007941 */ /* 0x000fea0003800200 */
.L_x_39:
        /* <DEDUP_REMOVED lines=33> */
[----:B------:R-:W-:Y:S02]  /*0730*/  SEL R0, R16, R7, P0 ;  /* 0x0000000710007207 */ /* 0x000fe40000000000 */
        /* <DEDUP_REMOVED lines=24> */
.L_x_43:
[----:B------:R-:W-:Y:S01]  /*08c0*/  IMAD.MOV.U32 R26, RZ, RZ, R18 ;  /* 0x000000ffff1a7224 */ /* 0x000fe200078e0012 */
[----:B------:R-:W-:Y:S01]  /*08d0*/  MOV R18, R10 ;  /* 0x0000000a00127202 */ /* 0x000fe20000000f00 */
[----:B------:R-:W-:Y:S01]  /*08e0*/  IMAD.MOV.U32 R19, RZ, RZ, R16 ;  /* 0x000000ffff137224 */ /* 0x000fe200078e0010 */
[----:B------:R-:W-:Y:S02]  /*08f0*/  MOV R16, R0 ;  /* 0x0000000000107202 */ /* 0x000fe40000000f00 */
[----:B------:R-:W-:Y:S02]  /*0900*/  MOV R14, 0x920 ;  /* 0x00000920000e7802 */ /* 0x000fe40000000f00 */
[----:B------:R-:W-:Y:S05]  /*0910*/  CALL.REL.NOINC `($__internal_1_$__cuda_sm20_div_s64) ;  /* 0x0000003c00287944 */ /* 0x000fea0003c00000 */
[----:B------:R-:W-:Y:S02]  /*0920*/  MOV R13, R11 ;  /* 0x0000000b000d7202 */ /* 0x000fe40000000f00 */
.L_x_44:
[----:B------:R-:W-:Y:S05]  /*0930*/  BSYNC.RECONVERGENT B0 ;  /* 0x0000000000007941 */ /* 0x000fea0003800200 */
.L_x_42:
        /* <DEDUP_REMOVED lines=124> */
.L_x_46:
[----:B------:R-:W-:Y:S01]  /*1100*/  IMAD.MOV.U32 R26, RZ, RZ, R12 ;  /* 0x000000ffff1a7224 */ /* 0x000fe200078e000c */
[----:B------:R-:W-:Y:S01]  /*1110*/  MOV R18, R9 ;  /* 0x0000000900127202 */ /* 0x000fe20000000f00 */
[----:B------:R-:W-:Y:S01]  /*1120*/  IMAD.MOV.U32 R19, RZ, RZ, R13 ;  /* 0x000000ffff137224 */ /* 0x000fe200078e000d */
[----:B------:R-:W-:Y:S02]  /*1130*/  MOV R16, R31 ;  /* 0x0000001f00107202 */ /* 0x000fe40000000f00 */
[----:B------:R-:W-:Y:S02]  /*1140*/  MOV R14, 0x1160 ;  /* 0x00001160000e7802 */ /* 0x000fe40000000f00 */
[----:B------:R-:W-:Y:S05]  /*1150*/  CALL.REL.NOINC `($__internal_1_$__cuda_sm20_div_s64) ;  /* 0x0000003400187944 */ /* 0x000fea0003c00000 */
[----:B------:R-:W-:Y:S02]  /*1160*/  MOV R34, R12 ;  /* 0x0000000c00227202 */ /* 0x000fe40000000f00 */
[----:B------:R-:W-:Y:S02]  /*1170*/  MOV R35, R11 ;  /* 0x0000000b00237202 */ /* 0x000fe40000000f00 */
.L_x_47:
[----:B------:R-:W-:Y:S05]  /*1180*/  BSYNC.RECONVERGENT B0 ;  /* 0x0000000000007941 */ /* 0x000fea0003800200 */
.L_x_45:
        /* <DEDUP_REMOVED lines=57> */
.L_x_49:
[----:B------:R-:W-:Y:S01]  /*1520*/  IMAD.MOV.U32 R26, RZ, RZ, R4 ;  /* 0x000000ffff1a7224 */ /* 0x000fe200078e0004 */
[----:B------:R-:W-:Y:S01]  /*1530*/  MOV R19, R5 ;  /* 0x0000000500137202 */ /* 0x000fe20000000f00 */
[----:B------:R-:W-:Y:S01]  /*1540*/  IMAD.MOV.U32 R18, RZ, RZ, R8 ;  /* 0x000000ffff127224 */ /* 0x000fe200078e0008 */
[----:B------:R-:W-:Y:S02]  /*1550*/  MOV R14, 0x1570 ;  /* 0x00001570000e7802 */ /* 0x000fe40000000f00 */
[----:B------:R-:W-:Y:S05]  /*1560*/  CALL.REL.NOINC `($__internal_1_$__cuda_sm20_div_s64) ;  /* 0x0000003000147944 */ /* 0x000fea0003c00000 */
[----:B------:R-:W-:Y:S02]  /*1570*/  MOV R18, R12 ;  /* 0x0000000c00127202 */ /* 0x000fe40000000f00 */
[----:B------:R-:W-:Y:S02]  /*1580*/  MOV R19, R11 ;  /* 0x0000000b00137202 */ /* 0x000fe40000000f00 */
.L_x_50:
[----:B------:R-:W-:Y:S05]  /*1590*/  BSYNC.RECONVERGENT B0 ;  /* 0x0000000000007941 */ /* 0x000fea0003800200 */
.L_x_48:
[----:B------:R-:W0:Y:S01]  /*15a0*/  S2R R4, SR_TID.X ;  /* 0x0000000000047919 */ /* 0x000e220000002100 */
[----:B------:R-:W-:Y:S01]  /*15b0*/  UIADD3 UR8, UP0, UPT, UR21, -UR20, URZ ;  /* 0x8000001415087290 */ /* 0x000fe2000ff1e0ff */
[----:B------:R-:W1:Y:S03]  /*15c0*/  LDCU UR4, c[0x0][0x534] ;  /* 0x0000a680ff0477ac */ /* 0x000e660008000800 */
[----:B------:R-:W-:-:S06]  /*15d0*/  UIADD3.X UR5, UPT, UPT, UR15, -0x1, URZ, UP0, !UPT ;  /* 0xffffffff0f057890 */ /* 0x000fcc00087fe4ff */
[----:B------:R-:W-:Y:S01]  /*15e0*/  IMAD.U32 R5, RZ, RZ, UR5 ;  /* 0x00000005ff057e24 */ /* 0x000fe2000f8e00ff */
[----:B0-----:R-:W-:Y:S02]  /*15f0*/  LOP3.LUT R22, R4, 0x7, RZ, 0xc0, !PT ;  /* 0x0000000704167812 */ /* 0x001fe400078ec0ff */
[----:B------:R-:W-:Y:S02]  /*1600*/  SHF.R.U32.HI R3, RZ, 0x3, R4 ;  /* 0x00000003ff037819 */ /* 0x000fe40000011604 */
[----:B------:R-:W-:Y:S01]  /*1610*/  ISETP.LT.U32.AND P3, PT, R22, UR8, PT ;  /* 0x0000000816007c0c */ /* 0x000fe2000bf61070 */
[----:B------:R-:W0:Y:S02]  /*1620*/  LDCU.64 UR8, c[0x0][0x358] ;  /* 0x00006b00ff0877ac */ /* 0x000e240008000a00 */
[----:B------:R-:W-:Y:S01]  /*1630*/  VIADD R11, R3, 0x20 ;  /* 0x00000020030b7836 */ /* 0x000fe20000000000 */
[----:B------:R-:W-:Y:S01]  /*1640*/  ISETP.GT.AND.EX P3, PT, R5, RZ, PT, P3 ;  /* 0x000000ff0500720c */ /* 0x000fe20003f64330 */
[----:B------:R-:W-:-:S02]  /*1650*/  VIADD R21, R3, 0x10 ;  /* 0x0000001003157836 */ /* 0x000fc40000000000 */
[C---:B------:R-:W-:Y:S01]  /*1660*/  VIADD R5, R3.reuse, 0x30 ;  /* 0x0000003003057836 */ /* 0x040fe20000000000 */
[----:B-1----:R-:W-:Y:S02]  /*1670*/  ISETP.GE.OR P6, PT, R3, UR4, !P3 ;  /* 0x0000000403007c0c */ /* 0x002fe4000dfc6670 */
[----:B------:R-:W-:Y:S02]  /*1680*/  ISETP.GE.OR P4, PT, R11, UR4, !P3 ;  /* 0x000000040b007c0c */ /* 0x000fe4000df86670 */
[----:B------:R-:W-:Y:S02]  /*1690*/  ISETP.GE.OR P5, PT, R21, UR4, !P3 ;  /* 0x0000000415007c0c */ /* 0x000fe4000dfa6670 */
[----:B------:R-:W-:-:S07]  /*16a0*/  ISETP.GE.OR P3, PT, R5, UR4, !P3 ;  /* 0x0000000405007c0c */ /* 0x000fce000df66670 */
[----:B------:R-:W1:Y:S01]  /*16b0*/  @!P6 LDC.64 R16, c[0x0][0x428] ;  /* 0x00010a00ff10eb82 */ /* 0x000e620000000a00 */
[----:B------:R-:W-:-:S03]  /*16c0*/  @!P6 IADD3 R32, P0, PT, R22, UR20, RZ ;  /* 0x000000141620ec10 */ /* 0x000fc6000ff1e0ff */
[C---:B------:R-:W-:Y:S02]  /*16d0*/  @!P5 IADD3 R26, P1, PT, R22.reuse, UR20, RZ ;  /* 0x00000014161adc10 */ /* 0x040fe4000ff3e0ff */
[----:B------:R-:W-:Y:S01]  /*16e0*/  @!P6 IMAD.X R33, RZ, RZ, RZ, P0 ;  /* 0x000000ffff21e224 */ /* 0x000fe200000e06ff */
[----:B------:R-:W-:Y:S01]  /*16f0*/  @!P4 IADD3 R24, P0, PT, R22, UR20, RZ ;  /* 0x000000141618cc10 */ /* 0x000fe2000ff1e0ff */
[----:B------:R-:W2:Y:S01]  /*1700*/  @!P4 LDC.64 R12, c[0x0][0x428] ;  /* 0x00010a00ff0ccb82 */ /* 0x000ea20000000a00 */
[----:B------:R-:W-:Y:S01]  /*1710*/  @!P5 IADD3.X R27, PT, PT, RZ, RZ, RZ, P1, !PT ;  /* 0x000000ffff1bd210 */ /* 0x000fe20000ffe4ff */
[----:B------:R-:W-:-:S04]  /*1720*/  @!P6 IMAD.WIDE.U32 R32, R3, UR21, R32 ;  /* 0x000000150320ec25 */ /* 0x000fc8000f8e0020 */
[----:B------:R-:W-:Y:S02]  /*1730*/  @!P6 IMAD R20, R3, UR15, R33 ;  /* 0x0000000f0314ec24 */ /* 0x000fe4000f8e0221 */
[----:B------:R-:W3:Y:S01]  /*1740*/  @!P5 LDC.64 R14, c[0x0][0x428] ;  /* 0x00010a00ff0edb82 */ /* 0x000ee20000000a00 */
[----:B------:R-:W-:Y:S01]  /*1750*/  @!P4 IMAD.X R25, RZ, RZ, RZ, P0 ;  /* 0x000000ffff19c224 */ /* 0x000fe200000e06ff */
[----:B------:R-:W-:Y:S01]  /*1760*/  @!P3 IADD3 R22, P0, PT, R22, UR20, RZ ;  /* 0x000000141616bc10 */ /* 0x000fe2000ff1e0ff */
[----:B------:R-:W-:-:S05]  /*1770*/  @!P5 IMAD.WIDE.U32 R26, R21, UR21, R26 ;  /* 0x00000015151adc25 */ /* 0x000fca000f8e001a */
[----:B------:R-:W4:Y:S01]  /*1780*/  @!P3 LDC.64 R6, c[0x0][0x428] ;  /* 0x00010a00ff06bb82 */ /* 0x000f220000000a00 */
[C---:B-1----:R-:W-:Y:S01]  /*1790*/  @!P6 LEA R28, P2, R32.reuse, R16, 0x2 ;  /* 0x00000010201ce211 */ /* 0x042fe200078410ff */
[----:B------:R-:W-:Y:S02]  /*17a0*/  @!P3 IMAD.X R23, RZ, RZ, RZ, P0 ;  /* 0x000000ffff17b224 */ /* 0x000fe400000e06ff */
[----:B------:R-:W-:Y:S01]  /*17b0*/  IMAD.MOV.U32 R16, RZ, RZ, -0x800000 ;  /* 0xff800000ff107424 */ /* 0x000fe200078e00ff */
[----:B------:R-:W-:Y:S01]  /*17c0*/  @!P6 LEA.HI.X R29, R32, R17, R20, 0x2, P2 ;  /* 0x00000011201de211 */ /* 0x000fe200010f1414 */
[----:B------:R-:W-:-:S04]  /*17d0*/  @!P4 IMAD.WIDE.U32 R32, R11, UR21, R24 ;  /* 0x000000150b20cc25 */ /* 0x000fc8000f8e0018 */
[----:B------:R-:W-:Y:S01]  /*17e0*/  @!P4 IMAD R24, R11, UR15, R33 ;  /* 0x0000000f0b18cc24 */ /* 0x000fe2000f8e0221 */
[C---:B--2---:R-:W-:Y:S01]  /*17f0*/  @!P4 LEA R12, P0, R32.reuse, R12, 0x2 ;  /* 0x0000000c200cc211 */ /* 0x044fe200078010ff */
[----:B------:R-:W-:Y:S01]  /*1800*/  @!P3 IMAD.WIDE.U32 R22, R5, UR21, R22 ;  /* 0x000000150516bc25 */ /* 0x000fe2000f8e0016 */
[----:B0-----:R-:W2:Y:S02]  /*1810*/  @!P6 LDG.E R16, desc[UR8][R28.64] ;  /* 0x000000081c10e981 */ /* 0x001ea4000c1e1900 */
[----:B------:R-:W-:Y:S01]  /*1820*/  @!P4 LEA.HI.X R13, R32, R13, R24, 0x2, P0 ;  /* 0x0000000d200dc211 */ /* 0x000fe200000f1418 */
[----:B------:R-:W-:Y:S01]  /*1830*/  @!P5 IMAD R20, R21, UR15, R27 ;  /* 0x0000000f1514dc24 */ /* 0x000fe2000f8e021b */
[C---:B---3--:R-:W-:Y:S01]  /*1840*/  @!P5 LEA R14, P1, R26.reuse, R14, 0x2 ;  /* 0x0000000e1a0ed211 */ /* 0x048fe200078210ff */
[----:B------:R-:W-:Y:S02]  /*1850*/  @!P3 IMAD R17, R5, UR15, R23 ;  /* 0x0000000f0511bc24 */ /* 0x000fe4000f8e0217 */
[----:B------:R-:W-:Y:S01]  /*1860*/  IMAD.MOV.U32 R11, RZ, RZ, -0x800000 ;  /* 0xff800000ff0b7424 */ /* 0x000fe200078e00ff */
[----:B------:R-:W-:Y:S01]  /*1870*/  @!P5 LEA.HI.X R15, R26, R15, R20, 0x2, P1 ;  /* 0x0000000f1a0fd211 */ /* 0x000fe200008f1414 */
[----:B------:R-:W-:Y:S01]  /*1880*/  IMAD.MOV.U32 R5, RZ, RZ, -0x800000 ;  /* 0xff800000ff057424 */ /* 0x000fe200078e00ff */
[----:B----4-:R-:W-:-:S02]  /*1890*/  @!P3 LEA R24, P0, R22, R6, 0x2 ;  /* 0x000000061618b211 */ /* 0x010fc400078010ff */
[----:B------:R-:W-:Y:S01]  /*18a0*/  MOV R6, 0xff800000 ;  /* 0xff80000000067802 */ /* 0x000fe20000000f00 */
[----:B------:R0:W3:Y:S01]  /*18b0*/  @!P5 LDG.E R11, desc[UR8][R14.64] ;  /* 0x000000080e0bd981 */ /* 0x0000e2000c1e1900 */
[----:B------:R-:W-:-:S03]  /*18c0*/  @!P3 LEA.HI.X R25, R22, R7, R17, 0x2, P0 ;  /* 0x000000071619b211 */ /* 0x000fc600000f1411 */
[----:B------:R1:W4:Y:S04]  /*18d0*/  @!P4 LDG.E R5, desc[UR8][R12.64] ;  /* 0x000000080c05c981 */ /* 0x000328000c1e1900 */
[----:B------:R5:W4:Y:S01]  /*18e0*/  @!P3 LDG.E R6, desc[UR8][R24.64] ;  /* 0x000000081806b981 */ /* 0x000b22000c1e1900 */
[C---:B------:R-:W-:Y:S01]  /*18f0*/  ISETP.GT.U32.AND P0, PT, R4.reuse, 0x7f, PT ;  /* 0x0000007f0400780c */ /* 0x040fe20003f04070 */
[----:B------:R-:W5:Y:S01]  /*1900*/  S2UR UR4, SR_CgaCtaId ;  /* 0x00000000000479c3 */ /* 0x000f620000008800 */
[C---:B------:R-:W-:Y:S01]  /*1910*/  ISETP.GT.U32.AND P2, PT, R4.reuse, 0x17f, PT ;  /* 0x0000017f0400780c */ /* 0x040fe20003f44070 */
[----:B------:R-:W-:Y:S01]  /*1920*/  UMOV UR5, 0x400 ;  /* 0x0000040000057882 */ /* 0x000fe20000000000 */
[C---:B------:R-:W-:Y:S01]  /*1930*/  ISETP.GT.U32.AND P1, PT, R4.reuse, 0xff, PT ;  /* 0x000000ff0400780c */ /* 0x040fe20003f24070 */
[----:B------:R-:W-:Y:S01]  /*1940*/  IMAD.MOV.U32 R27, RZ, RZ, -0x800000 ;  /* 0xff800000ff1b7424 */ /* 0x000fe200078e00ff */
[C---:B------:R-:W-:Y:S01]  /*1950*/  ISETP.GT.U32.AND P3, PT, R4.reuse, 0x1ff, PT ;  /* 0x000001ff0400780c */ /* 0x040fe20003f64070 */
[----:B------:R-:W-:Y:S01]  /*1960*/  IMAD.MOV.U32 R23, RZ, RZ, -0x800000 ;  /* 0xff800000ff177424 */ /* 0x000fe200078e00ff */
[----:B------:R-:W-:Y:S05]  /*1970*/  BSSY.RECONVERGENT B1, `(.L_x_51) ;  /* 0x00001d1000017945 */ /* 0x000fea0003800200 */
[----:B------:R-:W5:Y:S02]  /*1980*/  @!P0 S2R R7, SR_CgaCtaId ;  /* 0x0000000000078919 */ /* 0x000f640000008800 */
[----:B------:R-:W-:Y:S01]  /*1990*/  @!P2 IMAD.SHL.U32 R22, R4, 0x4, RZ ;  /* 0x000000040416a824 */ /* 0x000fe200078e00ff */
[----:B0-----:R-:W-:Y:S01]  /*19a0*/  @!P2 MOV R15, 0x400 ;  /* 0x00000400000fa802 */ /* 0x001fe20000000f00 */
[----:B------:R-:W0:Y:S01]  /*19b0*/  @!P2 S2R R20, SR_CgaCtaId ;  /* 0x000000000014a919 */ /* 0x000e220000008800 */
[----:B------:R-:W-:-:S02]  /*19c0*/  @!P1 MOV R14, 0x400 ;  /* 0x00000400000e9802 */ /* 0x000fc40000000f00 */
[----:B-1----:R-:W-:Y:S01]  /*19d0*/  @!P0 MOV R12, 0x400 ;  /* 0x00000400000c8802 */ /* 0x002fe20000000f00 */
[----:B------:R-:W1:Y:S01]  /*19e0*/  @!P1 S2R R17, SR_CgaCtaId ;  /* 0x0000000000119919 */ /* 0x000e620000008800 */
[----:B------:R-:W-:Y:S02]  /*19f0*/  @!P2 LOP3.LUT R22, R22, 0x1c, RZ, 0xc0, !PT ;  /* 0x0000001c1616a812 */ /* 0x000fe400078ec0ff */
[----:B-----5:R-:W-:Y:S01]  /*1a00*/  MOV R24, 0xff800000 ;  /* 0xff80000000187802 */ /* 0x020fe20000000f00 */
[----:B------:R-:W-:Y:S01]  /*1a10*/  ULEA UR4, UR4, UR5, 0x18 ;  /* 0x0000000504047291 */ /* 0x000fe2000f8ec0ff */
[----:B------:R-:W-:Y:S01]  /*1a20*/  IMAD.MOV.U32 R25, RZ, RZ, -0x800000 ;  /* 0xff800000ff197424 */ /* 0x000fe200078e00ff */
[----:B------:R-:W-:Y:S01]  /*1a30*/  @!P0 LEA R7, R7, R12, 0x18 ;  /* 0x0000000c07078211 */ /* 0x000fe200078ec0ff */
[----:B------:R-:W-:Y:S01]  /*1a40*/  @!P3 IMAD.SHL.U32 R12, R4, 0x4, RZ ;  /* 0x00000004040cb824 */ /* 0x000fe200078e00ff */
[----:B0-----:R-:W-:Y:S01]  /*1a50*/  @!P2 LEA R15, R20, R15, 0x18 ;  /* 0x0000000f140fa211 */ /* 0x001fe200078ec0ff */
[----:B------:R-:W-:-:S03]  /*1a60*/  @!P1 IMAD.SHL.U32 R20, R4, 0x4, RZ ;  /* 0x0000000404149824 */ /* 0x000fc600078e00ff */
[----:B------:R-:W-:Y:S02]  /*1a70*/  @!P3 LOP3.LUT R12, R12, 0x1c, RZ, 0xc0, !PT ;  /* 0x0000001c0c0cb812 */ /* 0x000fe400078ec0ff */
[----:B-1----:R-:W-:Y:S01]  /*1a80*/  @!P1 LEA R13, R17, R14, 0x18 ;  /* 0x0000000e110d9211 */ /* 0x002fe200078ec0ff */
[----:B------:R-:W-:Y:S01]  /*1a90*/  @!P0 IMAD.SHL.U32 R14, R4, 0x4, RZ ;  /* 0x00000004040e8824 */ /* 0x000fe200078e00ff */
[----:B------:R-:W-:Y:S01]  /*1aa0*/  @!P1 LOP3.LUT R20, R20, 0x1c, RZ, 0xc0, !PT ;  /* 0x0000001c14149812 */ /* 0x000fe200078ec0ff */
[----:B------:R-:W-:Y:S01]  /*1ab0*/  @!P2 IMAD.IADD R22, R22, 0x1, R15 ;  /* 0x000000011616a824 */ /* 0x000fe200078e020f */
[----:B------:R-:W-:Y:S02]  /*1ac0*/  @!P3 IADD3 R12, PT, PT, R12, UR4, RZ ;  /* 0x000000040c0cbc10 */ /* 0x000fe4000fffe0ff */
[----:B------:R-:W-:Y:S01]  /*1ad0*/  @!P0 LOP3.LUT R14, R14, 0x1c, RZ, 0xc0, !PT ;  /* 0x0000001c0e0e8812 */ /* 0x000fe200078ec0ff */
[----:B------:R-:W-:Y:S01]  /*1ae0*/  @!P1 IMAD.IADD R20, R20, 0x1, R13 ;  /* 0x0000000114149824 */ /* 0x000fe200078e020d */
[----:B------:R-:W-:Y:S01]  /*1af0*/  SHF.R.U32.HI R13, RZ, 0x4, R4 ;  /* 0x00000004ff0d7819 */ /* 0x000fe20000011604 */
[----:B------:R-:W-:-:S02]  /*1b00*/  @!P3 IMAD R15, R3, 0x24, R12 ;  /* 0x00000024030fb824 */ /* 0x000fc400078e020c */
[----:B------:R-:W-:Y:S01]  /*1b10*/  @!P0 IMAD.IADD R14, R14, 0x1, R7 ;  /* 0x000000010e0e8824 */ /* 0x000fe200078e0207 */
[----:B------:R-:W-:Y:S01]  /*1b20*/  LOP3.LUT R7, R4, 0xf, RZ, 0xc0, !PT ;  /* 0x0000000f04077812 */ /* 0x000fe200078ec0ff */
[----:B------:R-:W-:Y:S01]  /*1b30*/  @!P2 IMAD R22, R3, 0x24, R22 ;  /* 0x000000240316a824 */ /* 0x000fe200078e0216 */
[----:B------:R-:W-:Y:S01]  /*1b40*/  LEA R12, R13, UR4, 0x2 ;  /* 0x000000040d0c7c11 */ /* 0x000fe2000f8e10ff */
[C---:B------:R-:W-:Y:S01]  /*1b50*/  @!P1 IMAD R20, R3.reuse, 0x24, R20 ;  /* 0x0000002403149824 */ /* 0x040fe200078e0214 */
[----:B------:R-:W-:Y:S01]  /*1b60*/  USHF.R.S32.HI UR4, URZ, 0x1f, UR22 ;  /* 0x0000001fff047899 */ /* 0x000fe20008011416 */
[----:B------:R-:W-:Y:S02]  /*1b70*/  @!P0 IMAD R17, R3, 0x24, R14 ;  /* 0x0000002403118824 */ /* 0x000fe400078e020e */
[----:B------:R-:W-:Y:S01]  /*1b80*/  IMAD R12, R7, 0x24, R12 ;  /* 0x00000024070c7824 */ /* 0x000fe200078e020c */
[----:B------:R-:W0:Y:S01]  /*1b90*/  LDC R3, c[0x0][0x434] ;  /* 0x00010d00ff037b82 */ /* 0x000e220000000800 */
[----:B------:R-:W-:Y:S01]  /*1ba0*/  ULOP3.LUT UR4, UR4, 0x1, URZ, 0xfc, !UPT ;  /* 0x0000000104047892 */ /* 0x000fe2000f8efcff */
[----:B--2---:R-:W-:Y:S04]  /*1bb0*/  @!P3 STS [R15], R16 ;  /* 0x000000100f00b388 */ /* 0x004fe80000000800 */
[----:B---3--:R0:W-:Y:S04]  /*1bc0*/  @!P2 STS [R22+0x240], R11 ;  /* 0x0002400b1600a388 */ /* 0x0081e80000000800 */
[----:B----4-:R1:W-:Y:S04]  /*1bd0*/  @!P1 STS [R20+0x480], R5 ;  /* 0x0004800514009388 */ /* 0x0103e80000000800 */
[----:B------:R2:W-:Y:S01]  /*1be0*/  @!P0 STS [R17+0x6c0], R6 ;  /* 0x0006c00611008388 */ /* 0x0005e20000000800 */
[----:B------:R-:W-:Y:S01]  /*1bf0*/  BAR.SYNC.DEFER_BLOCKING 0x0 ;  /* 0x0000000000007b1d */ /* 0x000fe20000010000 */
[----:B0-----:R-:W-:-:S05]  /*1c00*/  IABS R11, R3 ;  /* 0x00000003000b7213 */ /* 0x001fca0000000000 */
[----:B-1----:R-:W0:Y:S01]  /*1c10*/  I2F.RP R20, R11 ;  /* 0x0000000b00147306 */ /* 0x002e220000209400 */
[----:B------:R-:W-:Y:S04]  /*1c20*/  @!P0 LDS R27, [R12] ;  /* 0x000000000c1b8984 */ /* 0x000fe80000000800 */
[----:B------:R-:W-:Y:S04]  /*1c30*/  @!P0 LDS R24, [R12+0x240] ;  /* 0x000240000c188984 */ /* 0x000fe80000000800 */
[----:B------:R-:W1:Y:S01]  /*1c40*/  @!P0 LDS R25, [R12+0x480] ;  /* 0x000480000c198984 */ /* 0x000e620000000800 */
[----:B0-----:R-:W0:Y:S03]  /*1c50*/  MUFU.RCP R16, R20 ;  /* 0x0000001400107308 */ /* 0x001e260000001000 */
[----:B------:R-:W3:Y:S01]  /*1c60*/  @!P0 LDS R23, [R12+0x6c0] ;  /* 0x0006c0000c178984 */ /* 0x000ee20000000800 */
[----:B0-----:R-:W-:-:S04]  /*1c70*/  VIADD R16, R16, 0xffffffe ;  /* 0x0ffffffe10107836 */ /* 0x001fc80000000000 */
[----:B--2---:R0:W2:Y:S02]  /*1c80*/  F2I.FTZ.U32.TRUNC.NTZ R17, R16 ;  /* 0x0000001000117305 */ /* 0x0040a4000021f000 */
[----:B0-----:R-:W-:Y:S01]  /*1c90*/  HFMA2 R16, -RZ, RZ, 0, 0 ;  /* 0x00000000ff107431 */ /* 0x001fe200000001ff */
[----:B-1----:R-:W-:-:S04]  /*1ca0*/  FMNMX3.FTZ R14, R27, R24, R25, !PT ;  /* 0x000000181b0e7276 */ /* 0x002fc80007810019 */
[----:B---3--:R-:W-:-:S05]  /*1cb0*/  FMNMX.FTZ R5, R14, R23, !PT ;  /* 0x000000170e057209 */ /* 0x008fca0007810000 */
[----:B------:R-:W0:Y:S02]  /*1cc0*/  SHFL.BFLY PT, R14, R5, 0x8, 0x1f ;  /* 0x0d001f00050e7f89 */ /* 0x000e2400000e0000 */
[----:B0-----:R-:W-:Y:S01]  /*1cd0*/  FMNMX.FTZ R14, R5, R14, !PT ;  /* 0x0000000e050e7209 */ /* 0x001fe20007810000 */
[----:B--2---:R-:W-:-:S04]  /*1ce0*/  IMAD.MOV R5, RZ, RZ, -R17 ;  /* 0x000000ffff057224 */ /* 0x004fc800078e0a11 */
[----:B------:R-:W0:Y:S01]  /*1cf0*/  SHFL.BFLY PT, R15, R14, 0x4, 0x1f ;  /* 0x0c801f000e0f7f89 */ /* 0x000e2200000e0000 */
[----:B------:R-:W-:Y:S01]  /*1d00*/  IMAD R6, R5, R11, RZ ;  /* 0x0000000b05067224 */ /* 0x000fe200078e02ff */
[----:B------:R-:W-:-:S03]  /*1d10*/  IABS R5, R2 ;  /* 0x0000000200057213 */ /* 0x000fc60000000000 */
[----:B------:R-:W-:Y:S01]  /*1d20*/  IMAD.HI.U32 R6, R17, R6, R16 ;  /* 0x0000000611067227 */ /* 0x000fe200078e0010 */
[----:B0-----:R-:W-:-:S05]  /*1d30*/  FMNMX.FTZ R15, R14, R15, !PT ;  /* 0x0000000f0e0f7209 */ /* 0x001fca0007810000 */
[----:B------:R-:W-:Y:S01]  /*1d40*/  IMAD.HI.U32 R14, R6, R5, RZ ;  /* 0x00000005060e7227 */ /* 0x000fe200078e00ff */
[----:B------:R-:W0:Y:S03]  /*1d50*/  SHFL.BFLY PT, R12, R15, 0x2, 0x1f ;  /* 0x0c401f000f0c7f89 */ /* 0x000e2600000e0000 */
[----:B------:R-:W-:-:S04]  /*1d60*/  IMAD.MOV R6, RZ, RZ, -R14 ;  /* 0x000000ffff067224 */ /* 0x000fc800078e0a0e */
[----:B------:R-:W-:Y:S01]  /*1d70*/  IMAD R6, R11, R6, R5 ;  /* 0x000000060b067224 */ /* 0x000fe200078e0205 */
[----:B------:R-:W-:-:S04]  /*1d80*/  LOP3.LUT R5, R2, R3, RZ, 0x3c, !PT ;  /* 0x0000000302057212 */ /* 0x000fc800078e3cff */
[----:B------:R-:W-:-:S13]  /*1d90*/  ISETP.GT.U32.AND P0, PT, R11, R6, PT ;  /* 0x000000060b00720c */ /* 0x000fda0003f04070 */
[----:B------:R-:W-:Y:S01]  /*1da0*/  @!P0 IMAD.IADD R6, R6, 0x1, -R11 ;  /* 0x0000000106068824 */ /* 0x000fe200078e0a0b */
[----:B0-----:R-:W-:Y:S01]  /*1db0*/  FMNMX.FTZ R12, R15, R12, !PT ;  /* 0x0000000c0f0c7209 */ /* 0x001fe20007810000 */
[----:B------:R-:W-:Y:S01]  /*1dc0*/  @!P0 VIADD R14, R14, 0x1 ;  /* 0x000000010e0e8836 */ /* 0x000fe20000000000 */
[----:B------:R-:W-:Y:S02]  /*1dd0*/  ISETP.NE.AND P0, PT, R3, RZ, PT ;  /* 0x000000ff0300720c */ /* 0x000fe40003f05270 */
[----:B------:R-:W-:Y:S01]  /*1de0*/  ISETP.GE.U32.AND P2, PT, R6, R11, PT ;  /* 0x0000000b0600720c */ /* 0x000fe20003f46070 */
[----:B------:R-:W0:-:S12]  /*1df0*/  SHFL.BFLY PT, R17, R12, 0x1, 0x1f ;  /* 0x0c201f000c117f89 */ /* 0x000e1800000e0000 */
[----:B------:R-:W-:Y:S01]  /*1e00*/  @P2 VIADD R14, R14, 0x1 ;  /* 0x000000010e0e2836 */ /* 0x000fe20000000000 */
[----:B0-----:R-:W-:-:S04]  /*1e10*/  FMNMX.FTZ R17, R12, R17, !PT ;  /* 0x000000110c117209 */ /* 0x001fc80007810000 */
[----:B------:R-:W-:-:S04]  /*1e20*/  FSETP.NEU.FTZ.AND P1, PT, R17, -INF , PT ;  /* 0xff8000001100780b */ /* 0x000fc80003f3d000 */
[----:B------:R-:W-:Y:S02]  /*1e30*/  FSEL R2, R17, RZ, P1 ;  /* 0x000000ff11027208 */ /* 0x000fe40000800000 */
[----:B------:R-:W0:Y:S01]  /*1e40*/  LDC R17, c[0x0][0x3e0] ;  /* 0x0000f800ff117b82 */ /* 0x000e220000000800 */
[----:B------:R-:W-:Y:S02]  /*1e50*/  ISETP.GE.AND P1, PT, R5, RZ, PT ;  /* 0x000000ff0500720c */ /* 0x000fe40003f26270 */
[C---:B------:R-:W-:Y:S01]  /*1e60*/  FADD.FTZ R20, -R2.reuse, R27 ;  /* 0x0000001b02147221 */ /* 0x040fe20000010100 */
[C---:B------:R-:W-:Y:S01]  /*1e70*/  FADD.FTZ R11, -R2.reuse, R24 ;  /* 0x00000018020b7221 */ /* 0x040fe20000010100 */
[C---:B------:R-:W-:Y:S01]  /*1e80*/  FADD.FTZ R21, -R2.reuse, R25 ;  /* 0x0000001902157221 */ /* 0x040fe20000010100 */
[----:B------:R-:W-:Y:S01]  /*1e90*/  FADD.FTZ R15, -R2, R23 ;  /* 0x00000017020f7221 */ /* 0x000fe20000010100 */
[----:B------:R-:W-:Y:S01]  /*1ea0*/  FMUL.FTZ R20, R20, 1.4426950216293334961 ;  /* 0x3fb8aa3b14147820 */ /* 0x000fe20000410000 */
[----:B------:R-:W-:Y:S01]  /*1eb0*/  FMUL.FTZ R11, R11, 1.4426950216293334961 ;  /* 0x3fb8aa3b0b0b7820 */ /* 0x000fe20000410000 */
[----:B------:R-:W-:Y:S01]  /*1ec0*/  FMUL.FTZ R21, R21, 1.4426950216293334961 ;  /* 0x3fb8aa3b15157820 */ /* 0x000fe20000410000 */
[----:B------:R-:W-:-:S03]  /*1ed0*/  FMUL.FTZ R15, R15, 1.4426950216293334961 ;  /* 0x3fb8aa3b0f0f7820 */ /* 0x000fc60000410000 */
[----:B------:R-:W-:Y:S01]  /*1ee0*/  MUFU.EX2 R20, R20 ;  /* 0x0000001400147308 */ /* 0x000fe20000000800 */
[----:B------:R-:W-:Y:S02]  /*1ef0*/  @!P1 IADD3 R14, PT, PT, -R14, RZ, RZ ;  /* 0x000000ff0e0e9210 */ /* 0x000fe40007ffe1ff */
[----:B------:R-:W-:-:S05]  /*1f00*/  @!P0 LOP3.LUT R14, RZ, R3, RZ, 0x33, !PT ;  /* 0x00000003ff0e8212 */ /* 0x000fca00078e33ff */
[----:B------:R-:W1:Y:S01]  /*1f10*/  MUFU.EX2 R11, R11 ;  /* 0x0000000b000b7308 */ /* 0x000e620000000800 */
[----:B------:R-:W-:Y:S01]  /*1f20*/  IMAD R5, R14, UR4, RZ ;  /* 0x000000040e057c24 */ /* 0x000fe2000f8e02ff */
[----:B------:R-:W2:Y:S01]  /*1f30*/  LDCU UR4, c[0x0][0x430] ;  /* 0x00008600ff0477ac */ /* 0x000ea20008000800 */
[----:B0-----:R-:W-:-:S03]  /*1f40*/  IABS R12, R17 ;  /* 0x00000011000c7213 */ /* 0x001fc60000000000 */
[----:B------:R-:W-:Y:S02]  /*1f50*/  IABS R16, R5 ;  /* 0x0000000500107213 */ /* 0x000fe40000000000 */
[----:B------:R-:W0:Y:S01]  /*1f60*/  MUFU.EX2 R6, R21 ;  /* 0x0000001500067308 */ /* 0x000e220000000800 */
[----:B------:R-:W-:-:S07]  /*1f70*/  ISETP.NE.AND P5, PT, R5, RZ, PT ;  /* 0x000000ff0500720c */ /* 0x000fce0003fa5270 */
[----:B------:R-:W3:Y:S01]  /*1f80*/  MUFU.EX2 R33, R15 ;  /* 0x0000000f00217308 */ /* 0x000ee20000000800 */
[----:B-1----:R-:W-:-:S07]  /*1f90*/  FADD.FTZ R11, R20, R11 ;  /* 0x0000000b140b7221 */ /* 0x002fce0000010000 */
[----:B------:R-:W1:Y:S01]  /*1fa0*/  I2F.RP R22, R12 ;  /* 0x0000000c00167306 */ /* 0x000e620000209400 */
[----:B0-----:R-:W-:-:S07]  /*1fb0*/  FADD.FTZ R6, R11, R6 ;  /* 0x000000060b067221 */ /* 0x001fce0000010000 */
[----:B------:R-:W0:Y:S01]  /*1fc0*/  I2F.RP R26, R16 ;  /* 0x00000010001a7306 */ /* 0x000e220000209400 */
[----:B---3--:R-:W-:-:S05]  /*1fd0*/  FADD.FTZ R33, R6, R33 ;  /* 0x0000002106217221 */ /* 0x008fca0000010000 */
[----:B------:R-:W3:Y:S02]  /*1fe0*/  SHFL.BFLY PT, R20, R33, 0x8, 0x1f ;  /* 0x0d001f0021147f89 */ /* 0x000ee400000e0000 */
[----:B-1----:R-:W1:Y:S08]  /*1ff0*/  MUFU.RCP R28, R22 ;  /* 0x00000016001c7308 */ /* 0x002e700000001000 */
[----:B0-----:R-:W0:Y:S01]  /*2000*/  MUFU.RCP R26, R26 ;  /* 0x0000001a001a7308 */ /* 0x001e220000001000 */
[----:B-1----:R-:W-:-:S07]  /*2010*/  VIADD R28, R28, 0xffffffe ;  /* 0x0ffffffe1c1c7836 */ /* 0x002fce0000000000 */
[----:B------:R-:W1:Y:S01]  /*2020*/  F2I.FTZ.U32.TRUNC.NTZ R29, R28 ;  /* 0x0000001c001d7305 */ /* 0x000e62000021f000 */
[----:B---3--:R-:W-:Y:S01]  /*2030*/  FADD.FTZ R20, R33, R20 ;  /* 0x0000001421147221 */ /* 0x008fe20000010000 */
[----:B0-----:R-:W-:-:S04]  /*2040*/  VIADD R21, R26, 0xffffffe ;  /* 0x0ffffffe1a157836 */ /* 0x001fc80000000000 */
[----:B------:R-:W0:Y:S02]  /*2050*/  SHFL.BFLY PT, R15, R20, 0x4, 0x1f ;  /* 0x0c801f00140f7f89 */ /* 0x000e2400000e0000 */
[----:B------:R-:W3:Y:S01]  /*2060*/  F2I.FTZ.U32.TRUNC.NTZ R21, R21 ;  /* 0x0000001500157305 */ /* 0x000ee2000021f000 */
[----:B-1----:R-:W-:Y:S02]  /*2070*/  IMAD.MOV R6, RZ, RZ, -R29 ;  /* 0x000000ffff067224 */ /* 0x002fe400078e0a1d */
[----:B------:R-:W-:Y:S02]  /*2080*/  IMAD.MOV.U32 R28, RZ, RZ, RZ ;  /* 0x000000ffff1c7224 */ /* 0x000fe400078e00ff */
[----:B------:R-:W-:-:S04]  /*2090*/  IMAD R33, R6, R12, RZ ;  /* 0x0000000c06217224 */ /* 0x000fc800078e02ff */
[----:B------:R-:W-:-:S04]  /*20a0*/  IMAD.HI.U32 R22, R29, R33, R28 ;  /* 0x000000211d167227 */ /* 0x000fc800078e001c */
[----:B---3--:R-:W-:Y:S02]  /*20b0*/  IMAD.MOV R11, RZ, RZ, -R21 ;  /* 0x000000ffff0b7224 */ /* 0x008fe400078e0a15 */
[----:B0-----:R-:W-:Y:S01]  /*20c0*/  FADD.FTZ R15, R20, R15 ;  /* 0x0000000f140f7221 */ /* 0x001fe20000010000 */
[----:B------:R-:W-:Y:S01]  /*20d0*/  MOV R20, RZ ;  /* 0x000000ff00147202 */ /* 0x000fe20000000f00 */
[----:B------:R-:W-:-:S03]  /*20e0*/  IMAD R11, R11, R16, RZ ;  /* 0x000000100b0b7224 */ /* 0x000fc600078e02ff */
[----:B------:R-:W0:Y:S01]  /*20f0*/  SHFL.BFLY PT, R6, R15, 0x2, 0x1f ;  /* 0x0c401f000f067f89 */ /* 0x000e2200000e0000 */
[----:B------:R-:W-:Y:S01]  /*2100*/  IMAD.HI.U32 R20, R21, R11, R20 ;  /* 0x0000000b15147227 */ /* 0x000fe200078e0014 */
[----:B------:R-:W-:-:S03]  /*2110*/  IABS R21, R5 ;  /* 0x0000000500157213 */ /* 0x000fc60000000000 */
[----:B------:R-:W-:Y:S02]  /*2120*/  VIADD R11, R16, UR18 ;  /* 0x00000012100b7c36 */ /* 0x000fe40008000000 */
[----:B------:R-:W-:-:S03]  /*2130*/  IMAD.MOV R21, RZ, RZ, -R21 ;  /* 0x000000ffff157224 */ /* 0x000fc600078e0a15 */
[----:B------:R-:W-:Y:S02]  /*2140*/  IABS R29, R11 ;  /* 0x0000000b001d7213 */ /* 0x000fe40000000000 */
[C---:B------:R-:W-:Y:S02]  /*2150*/  LOP3.LUT R26, R11.reuse, R16, RZ, 0x3c, !PT ;  /* 0x000000100b1a7212 */ /* 0x040fe400078e3cff */
[----:B------:R-:W-:Y:S01]  /*2160*/  LOP3.LUT R11, R11, R17, RZ, 0x3c, !PT ;  /* 0x000000110b0b7212 */ /* 0x000fe200078e3cff */
[----:B------:R-:W-:Y:S01]  /*2170*/  IMAD.HI.U32 R20, R20, R29, RZ ;  /* 0x0000001d14147227 */ /* 0x000fe200078e00ff */
[----:B------:R-:W-:-:S03]  /*2180*/  ISETP.GE.AND P0, PT, R26, RZ, PT ;  /* 0x000000ff1a00720c */ /* 0x000fc60003f06270 */
[----:B------:R-:W-:-:S04]  /*2190*/  IMAD.HI.U32 R22, R22, R29, RZ ;  /* 0x0000001d16167227 */ /* 0x000fc800078e00ff */
[--C-:B------:R-:W-:Y:S02]  /*21a0*/  IMAD R33, R20, R21, R29.reuse ;  /* 0x0000001514217224 */ /* 0x100fe400078e021d */
[----:B0-----:R-:W-:Y:S01]  /*21b0*/  FADD.FTZ R6, R15, R6 ;  /* 0x000000060f067221 */ /* 0x001fe20000010000 */
[----:B------:R-:W-:Y:S01]  /*21c0*/  IMAD.MOV R21, RZ, RZ, -R22 ;  /* 0x000000ffff157224 */ /* 0x000fe200078e0a16 */
[----:B------:R-:W0:Y:S01]  /*21d0*/  LDC.U8 R15, c[0x0][0x549] ;  /* 0x00015240ff0f7b82 */ /* 0x000e220000000000 */
[----:B------:R-:W-:Y:S02]  /*21e0*/  ISETP.GT.U32.AND P3, PT, R16, R33, PT ;  /* 0x000000211000720c */ /* 0x000fe40003f64070 */
[C---:B------:R-:W-:Y:S02]  /*21f0*/  IMAD R29, R12.reuse, R21, R29 ;  /* 0x000000150c1d7224 */ /* 0x040fe400078e021d */
[----:B------:R-:W1:Y:S03]  /*2200*/  SHFL.BFLY PT, R21, R6, 0x1, 0x1f ;  /* 0x0c201f0006157f89 */ /* 0x000e6600000e0000 */
[----:B------:R-:W-:-:S06]  /*2210*/  ISETP.GT.U32.AND P1, PT, R12, R29, PT ;  /* 0x0000001d0c00720c */ /* 0x000fcc0003f24070 */
[-C--:B------:R-:W-:Y:S01]  /*2220*/  @!P3 IADD3 R33, PT, PT, R33, -R16.reuse, RZ ;  /* 0x800000102121b210 */ /* 0x080fe20007ffe0ff */
[----:B------:R-:W-:Y:S01]  /*2230*/  @!P3 VIADD R20, R20, 0x1 ;  /* 0x000000011414b836 */ /* 0x000fe20000000000 */
[----:B------:R-:W-:Y:S02]  /*2240*/  ISETP.GE.AND P3, PT, R11, RZ, PT ;  /* 0x000000ff0b00720c */ /* 0x000fe40003f66270 */
[----:B------:R-:W-:-:S03]  /*2250*/  ISETP.GE.U32.AND P2, PT, R33, R16, PT ;  /* 0x000000102100720c */ /* 0x000fc60003f46070 */
[----:B------:R-:W-:Y:S02]  /*2260*/  @!P1 IMAD.IADD R29, R29, 0x1, -R12 ;  /* 0x000000011d1d9824 */ /* 0x000fe400078e0a0c */
[----:B------:R-:W-:Y:S01]  /*2270*/  @!P1 VIADD R22, R22, 0x1 ;  /* 0x0000000116169836 */ /* 0x000fe20000000000 */
[----:B------:R-:W-:Y:S02]  /*2280*/  ISETP.NE.AND P1, PT, R17, RZ, PT ;  /* 0x000000ff1100720c */ /* 0x000fe40003f25270 */
[----:B------:R-:W-:Y:S02]  /*2290*/  ISETP.GE.U32.AND P4, PT, R29, R12, PT ;  /* 0x0000000c1d00720c */ /* 0x000fe40003f86070 */
[----:B------:R-:W-:Y:S01]  /*22a0*/  SHF.R.S32.HI R29, RZ, 0x1f, R5 ;  /* 0x0000001fff1d7819 */ /* 0x000fe20000011405 */
[----:B-1----:R-:W-:Y:S01]  /*22b0*/  FADD.FTZ R21, R6, R21 ;  /* 0x0000001506157221 */ /* 0x002fe20000010000 */
[----:B--2---:R-:W-:Y:S02]  /*22c0*/  IMAD R6, R3, UR4, RZ ;  /* 0x0000000403067c24 */ /* 0x004fe4000f8e02ff */
[----:B------:R-:W-:-:S02]  /*22d0*/  @P2 VIADD R20, R20, 0x1 ;  /* 0x0000000114142836 */ /* 0x000fc40000000000 */
[----:B------:R-:W-:Y:S01]  /*22e0*/  FSETP.NE.FTZ.AND P2, PT, R21, RZ, PT ;  /* 0x000000ff1500720b */ /* 0x000fe20003f55000 */
[----:B------:R-:W-:Y:S02]  /*22f0*/  IMAD R5, R5, R6, RZ ;  /* 0x0000000605057224 */ /* 0x000fe400078e02ff */
[----:B------:R-:W-:Y:S01]  /*2300*/  @!P0 IMAD.MOV R20, RZ, RZ, -R20 ;  /* 0x000000ffff148224 */ /* 0x000fe200078e0a14 */
[----:B0-----:R-:W-:Y:S02]  /*2310*/  ISETP.NE.AND P0, PT, R15, RZ, PT ;  /* 0x000000ff0f00720c */ /* 0x001fe40003f05270 */
[----:B------:R-:W-:Y:S02]  /*2320*/  @P4 IADD3 R22, PT, PT, R22, 0x1, RZ ;  /* 0x0000000116164810 */ /* 0x000fe40007ffe0ff */
[----:B------:R-:W-:Y:S02]  /*2330*/  ISETP.NE.AND P4, PT, R14, RZ, PT ;  /* 0x000000ff0e00720c */ /* 0x000fe40003f85270 */
[----:B------:R-:W-:Y:S01]  /*2340*/  @!P5 LOP3.LUT R20, RZ, R16, RZ, 0x33, !PT ;  /* 0x00000010ff14d212 */ /* 0x000fe200078e33ff */
[----:B------:R-:W-:Y:S01]  /*2350*/  @!P3 IMAD.MOV R22, RZ, RZ, -R22 ;  /* 0x000000ffff16b224 */ /* 0x000fe200078e0a16 */
[----:B------:R-:W-:Y:S01]  /*2360*/  @!P1 LOP3.LUT R22, RZ, R17, RZ, 0x33, !PT ;  /* 0x00000011ff169212 */ /* 0x000fe200078e33ff */
[----:B------:R-:W0:Y:S01]  /*2370*/  @P2 MUFU.LG2 R21, R21 ;  /* 0x0000001500152308 */ /* 0x000e220000000c00 */
[----:B------:R-:W-:-:S02]  /*2380*/  LOP3.LUT P1, RZ, R4, 0x38f, RZ, 0xc0, !PT ;  /* 0x0000038f04ff7812 */ /* 0x000fc4000782c0ff */
[----:B------:R-:W-:Y:S02]  /*2390*/  SEL R11, R3, 0x1, !P0 ;  /* 0x00000001030b7807 */ /* 0x000fe40004000000 */
[----:B------:R-:W-:Y:S02]  /*23a0*/  SEL R12, RZ, 0x1, !P4 ;  /* 0x00000001ff0c7807 */ /* 0x000fe40006000000 */
[----:B------:R-:W-:Y:S01]  /*23b0*/  ISETP.LT.U32.AND P0, PT, R18, R20, PT ;  /* 0x000000141200720c */ /* 0x000fe20003f01070 */
[----:B------:R-:W-:Y:S01]  /*23c0*/  IMAD R11, R22, R11, RZ ;  /* 0x0000000b160b7224 */ /* 0x000fe200078e02ff */
[----:B------:R-:W-:Y:S01]  /*23d0*/  SHF.R.S32.HI R15, RZ, 0x1f, R20 ;  /* 0x0000001fff0f7819 */ /* 0x000fe20000011414 */
[----:B------:R-:W-:Y:S01]  /*23e0*/  IMAD.MOV.U32 R22, RZ, RZ, 0x7f800000 ;  /* 0x7f800000ff167424 */ /* 0x000fe200078e00ff */
[----:B------:R-:W-:Y:S02]  /*23f0*/  LOP3.LUT R12, R29, R12, RZ, 0xfc, !PT ;  /* 0x0000000c1d0c7212 */ /* 0x000fe400078efcff */
[----:B------:R-:W-:-:S03]  /*2400*/  ISETP.LT.AND.EX P0, PT, R19, R15, PT, P0 ;  /* 0x0000000f1300720c */ /* 0x000fc60003f01300 */
[----:B------:R-:W-:Y:S01]  /*2410*/  IMAD R3, R12, R11, RZ ;  /* 0x0000000b0c037224 */ /* 0x000fe200078e02ff */
[----:B------:R-:W-:Y:S01]  /*2420*/  SEL R6, R18, R20, P0 ;  /* 0x0000001412067207 */ /* 0x000fe20000000000 */
[----:B0-----:R-:W-:Y:S01]  /*2430*/  @P2 FFMA.FTZ R22, R21, 0.69314718246459960938, R2 ;  /* 0x3f31721815162823 */ /* 0x001fe20000010002 */
[----:B------:R-:W-:Y:S07]  /*2440*/  @P1 BRA `(.L_x_52) ;  /* 0x00000010008c1947 */ /* 0x000fee0003800000 */
        /* <DEDUP_REMOVED lines=50> */
.L_x_54:
[----:B------:R-:W-:Y:S01]  /*2770*/  IMAD.MOV.U32 R26, RZ, RZ, R2 ;  /* 0x000000ffff1a7224 */ /* 0x000fe200078e0002 */
[----:B------:R-:W-:Y:S01]  /*2780*/  MOV R19, RZ ;  /* 0x000000ff00137202 */ /* 0x000fe20000000f00 */
[----:B------:R-:W-:Y:S01]  /*2790*/  IMAD.MOV.U32 R18, RZ, RZ, R32 ;  /* 0x000000ffff127224 */ /* 0x000fe200078e0020 */
[----:B------:R-:W-:Y:S02]  /*27a0*/  MOV R14, 0x27c0 ;  /* 0x000027c0000e7802 */ /* 0x000fe40000000f00 */
[----:B------:R-:W-:Y:S05]  /*27b0*/  CALL.REL.NOINC `($__internal_1_$__cuda_sm20_div_s64) ;  /* 0x0000001c00807944 */ /* 0x000fea0003c00000 */
[----:B------:R-:W-:Y:S02]  /*27c0*/  IADD3 R15, PT, PT, -R12, RZ, RZ ;  /* 0x000000ff0c0f7210 */ /* 0x000fe40007ffe1ff */
[----:B------:R-:W-:-:S03]  /*27d0*/  MOV R33, R11 ;  /* 0x0000000b00217202 */ /* 0x000fc60000000f00 */
[----:B------:R-:W-:Y:S01]  /*27e0*/  IMAD R14, R32, R15, R2 ;  /* 0x0000000f200e7224 */ /* 0x000fe200078e0202 */
[----:B------:R-:W-:-:S07]  /*27f0*/  MOV R32, R12 ;  /* 0x0000000c00207202 */ /* 0x000fce0000000f00 */
.L_x_55:
        /* <DEDUP_REMOVED lines=59> */
.L_x_57:
[----:B------:R-:W-:Y:S01]  /*2bb0*/  IMAD.MOV.U32 R26, RZ, RZ, R32 ;  /* 0x000000ffff1a7224 */ /* 0x000fe200078e0020 */
[----:B------:R-:W-:Y:S01]  /*2bc0*/  MOV R19, R33 ;  /* 0x0000002100137202 */ /* 0x000fe20000000f00 */
[----:B------:R-:W-:Y:S01]  /*2bd0*/  IMAD.MOV.U32 R18, RZ, RZ, R30 ;  /* 0x000000ffff127224 */ /* 0x000fe200078e001e */
[----:B------:R-:W-:Y:S02]  /*2be0*/  MOV R14, 0x2c00 ;  /* 0x00002c00000e7802 */ /* 0x000fe40000000f00 */
[----:B------:R-:W-:Y:S05]  /*2bf0*/  CALL.REL.NOINC `($__internal_1_$__cuda_sm20_div_s64) ;  /* 0x0000001800707944 */ /* 0x000fea0003c00000 */
[----:B------:R-:W-:-:S05]  /*2c00*/  IADD3 R31, PT, PT, -R12, RZ, RZ ;  /* 0x000000ff0c1f7210 */ /* 0x000fca0007ffe1ff */
[----:B------:R-:W-:Y:S02]  /*2c10*/  IMAD R31, R31, R30, R32 ;  /* 0x0000001e1f1f7224 */ /* 0x000fe400078e0220 */
.L_x_58:
[----:B------:R-:W-:Y:S05]  /*2c20*/  BSYNC.RECONVERGENT B0 ;  /* 0x0000000000007941 */ /* 0x000fea0003800200 */
.L_x_56:
[----:B------:R-:W-:Y:S01]  /*2c30*/  IABS R18, R8 ;  /* 0x0000000800127213 */ /* 0x000fe20000000000 */
[----:B------:R-:W0:Y:S01]  /*2c40*/  LDCU.U8 UR10, c[0x0][0x549] ;  /* 0x0000a920ff0a77ac */ /* 0x000e220008000000 */
[----:B------:R-:W-:Y:S02]  /*2c50*/  IABS R26, R10 ;  /* 0x0000000a001a7213 */ /* 0x000fe40000000000 */
[----:B------:R-:W1:Y:S01]  /*2c60*/  I2F.U32.RP R16, R18 ;  /* 0x0000001200107306 */ /* 0x000e620000209000 */
[----:B------:R-:W-:Y:S01]  /*2c70*/  IABS R11, R17 ;  /* 0x00000011000b7213 */ /* 0x000fe20000000000 */
[----:B------:R-:W2:Y:S06]  /*2c80*/  LDCU.64 UR4, c[0x0][0x430] ;  /* 0x00008600ff0477ac */ /* 0x000eac0008000a00 */
[----:B------:R-:W3:Y:S01]  /*2c90*/  I2F.U32.RP R28, R26 ;  /* 0x0000001a001c7306 */ /* 0x000ee20000209000 */
[----:B0-----:R-:W-:-:S07]  /*2ca0*/  UISETP.NE.AND UP0, UPT, UR10, URZ, UPT ;  /* 0x000000ff0a00728c */ /* 0x001fce000bf05270 */
[----:B-1----:R-:W0:Y:S01]  /*2cb0*/  MUFU.RCP R15, R16 ;  /* 0x00000010000f7308 */ /* 0x002e220000001000 */
[----:B--2---:R-:W-:Y:S02]  /*2cc0*/  USEL UR10, UR5, 0x1, !UP0 ;  /* 0x00000001050a7887 */ /* 0x004fe4000c000000 */
[----:B------:R-:W-:-:S05]  /*2cd0*/  USEL UR11, UR4, 0x1, UP0 ;  /* 0x00000001040b7887 */ /* 0x000fca0008000000 */
[----:B---3--:R-:W1:Y:S01]  /*2ce0*/  MUFU.RCP R20, R28 ;  /* 0x0000001c00147308 */ /* 0x008e620000001000 */
[----:B------:R-:W-:Y:S02]  /*2cf0*/  UIMAD UR4, UR5, UR4, URZ ;  /* 0x00000004050472a4 */ /* 0x000fe4000f8e02ff */
[----:B------:R-:W-:-:S05]  /*2d00*/  UIMAD UR5, UR11, UR5, URZ ;  /* 0x000000050b0572a4 */ /* 0x000fca000f8e02ff */
[----:B------:R-:W-:Y:S01]  /*2d10*/  I2F.U32.RP R14, R11 ;  /* 0x0000000b000e7306 */ /* 0x000fe20000209000 */
[----:B0-----:R-:W-:Y:S01]  /*2d20*/  VIADD R15, R15, 0xffffffe ;  /* 0x0ffffffe0f0f7836 */ /* 0x001fe20000000000 */
[----:B------:R-:W-:-:S06]  /*2d30*/  IABS R16, R12 ;  /* 0x0000000c00107213 */ /* 0x000fcc0000000000 */
[----:B------:R-:W0:Y:S01]  /*2d40*/  F2I.FTZ.U32.TRUNC.NTZ R15, R15 ;  /* 0x0000000f000f7305 */ /* 0x000e22000021f000 */
[----:B-1----:R-:W-:-:S07]  /*2d50*/  VIADD R20, R20, 0xffffffe ;  /* 0x0ffffffe14147836 */ /* 0x002fce0000000000 */
[----:B------:R-:W1:Y:S01]  /*2d60*/  F2I.FTZ.U32.TRUNC.NTZ R21, R20 ;  /* 0x0000001400157305 */ /* 0x000e62000021f000 */
[----:B0-----:R-:W-:-:S07]  /*2d70*/  IADD3 R29, PT, PT, RZ, -R15, RZ ;  /* 0x8000000fff1d7210 */ /* 0x001fce0007ffe0ff */
[----:B------:R0:W2:Y:S01]  /*2d80*/  MUFU.RCP R34, R14 ;  /* 0x0000000e00227308 */ /* 0x0000a20000001000 */
[----:B------:R-:W-:Y:S02]  /*2d90*/  IMAD R29, R29, R18, RZ ;  /* 0x000000121d1d7224 */ /* 0x000fe400078e02ff */
[----:B-1----:R-:W-:Y:S02]  /*2da0*/  IMAD.MOV R19, RZ, RZ, -R21 ;  /* 0x000000ffff137224 */ /* 0x002fe400078e0a15 */
[----:B------:R-:W-:Y:S02]  /*2db0*/  IMAD.MOV.U32 R20, RZ, RZ, RZ ;  /* 0x000000ffff147224 */ /* 0x000fe400078e00ff */
[----:B------:R-:W-:Y:S01]  /*2dc0*/  IMAD R32, R19, R26, RZ ;  /* 0x0000001a13207224 */ /* 0x000fe200078e02ff */
[----:B------:R-:W-:-:S03]  /*2dd0*/  IABS R19, R9 ;  /* 0x0000000900137213 */ /* 0x000fc60000000000 */
[----:B------:R-:W-:Y:S01]  /*2de0*/  IMAD.HI.U32 R32, R21, R32, R20 ;  /* 0x0000002015207227 */ /* 0x000fe200078e0014 */
[----:B------:R-:W1:Y:S03]  /*2df0*/  I2F.U32.RP R30, R19 ;  /* 0x00000013001e7306 */ /* 0x000e660000209000 */
[----:B0-----:R-:W-:Y:S01]  /*2e00*/  HFMA2 R14, -RZ, RZ, 0, 0 ;  /* 0x00000000ff0e7431 */ /* 0x001fe200000001ff */
[----:B------:R-:W-:Y:S01]  /*2e10*/  IABS R21, R31 ;  /* 0x0000001f00157213 */ /* 0x000fe20000000000 */
[----:B--2---:R-:W-:Y:S01]  /*2e20*/  VIADD R34, R34, 0xffffffe ;  /* 0x0ffffffe22227836 */ /* 0x004fe20000000000 */
[----:B------:R-:W-:-:S03]  /*2e30*/  IABS R20, R10 ;  /* 0x0000000a00147213 */ /* 0x000fc60000000000 */
[----:B------:R-:W-:Y:S01]  /*2e40*/  IMAD.HI.U32 R32, R32, R21, RZ ;  /* 0x0000001520207227 */ /* 0x000fe200078e00ff */
[----:B------:R0:W2:Y:S03]  /*2e50*/  F2I.FTZ.U32.TRUNC.NTZ R35, R34 ;  /* 0x0000002200237305 */ /* 0x0000a6000021f000 */
[----:B------:R-:W-:Y:S01]  /*2e60*/  IMAD.HI.U32 R29, R15, R29, R14 ;  /* 0x0000001d0f1d7227 */ /* 0x000fe200078e000e */
[----:B------:R-:W-:Y:S02]  /*2e70*/  IABS R14, R6 ;  /* 0x00000006000e7213 */ /* 0x000fe40000000000 */
[----:B------:R-:W-:Y:S01]  /*2e80*/  IABS R15, R8 ;  /* 0x00000008000f7213 */ /* 0x000fe20000000000 */
[----:B------:R-:W-:Y:S01]  /*2e90*/  IMAD.MOV R20, RZ, RZ, -R20 ;  /* 0x000000ffff147224 */ /* 0x000fe200078e0a14 */
[----:B------:R-:W3:Y:S01]  /*2ea0*/  I2F.U32.RP R28, R14 ;  /* 0x0000000e001c7306 */ /* 0x000ee20000209000 */
[----:B------:R-:W-:-:S04]  /*2eb0*/  IMAD.HI.U32 R29, R29, R16, RZ ;  /* 0x000000101d1d7227 */ /* 0x000fc800078e00ff */
[----:B------:R-:W-:Y:S02]  /*2ec0*/  IMAD R21, R32, R20, R21 ;  /* 0x0000001420157224 */ /* 0x000fe400078e0215 */
[----:B------:R-:W-:Y:S01]  /*2ed0*/  IMAD.MOV R15, RZ, RZ, -R15 ;  /* 0x000000ffff0f7224 */ /* 0x000fe200078e0a0f */
[----:B-1----:R-:W1:Y:S01]  /*2ee0*/  MUFU.RCP R30, R30 ;  /* 0x0000001e001e7308 */ /* 0x002e620000001000 */
[----:B0-----:R-:W-:Y:S01]  /*2ef0*/  IMAD.MOV.U32 R34, RZ, RZ, RZ ;  /* 0x000000ffff227224 */ /* 0x001fe200078e00ff */
[----:B------:R-:W-:Y:S01]  /*2f00*/  ISETP.GT.U32.AND P4, PT, R26, R21, PT ;  /* 0x000000151a00720c */ /* 0x000fe20003f84070 */
[----:B------:R-:W-:Y:S01]  /*2f10*/  IMAD R33, R29, R15, R16 ;  /* 0x0000000f1d217224 */ /* 0x000fe200078e0210 */
[----:B--2---:R-:W-:Y:S02]  /*2f20*/  IADD3 R15, PT, PT, RZ, -R35, RZ ;  /* 0x80000023ff0f7210 */ /* 0x004fe40007ffe0ff */
[----:B------:R-:W-:Y:S02]  /*2f30*/  IABS R16, R17 ;  /* 0x0000001100107213 */ /* 0x000fe40000000000 */
[----:B---3--:R-:W0:Y:S01]  /*2f40*/  MUFU.RCP R28, R28 ;  /* 0x0000001c001c7308 */ /* 0x008e220000001000 */
[----:B------:R-:W-:Y:S01]  /*2f50*/  ISETP.GT.U32.AND P2, PT, R18, R33, PT ;  /* 0x000000211200720c */ /* 0x000fe20003f44070 */
[----:B------:R-:W-:-:S02]  /*2f60*/  IMAD R15, R15, R11, RZ ;  /* 0x0000000b0f0f7224 */ /* 0x000fc400078e02ff */
[----:B------:R-:W-:Y:S02]  /*2f70*/  IMAD.MOV R16, RZ, RZ, -R16 ;  /* 0x000000ffff107224 */ /* 0x000fe400078e0a10 */
[----:B------:R-:W-:Y:S01]  /*2f80*/  IMAD.HI.U32 R34, R35, R15, R34 ;  /* 0x0000000f23227227 */ /* 0x000fe200078e0022 */
[----:B------:R-:W-:Y:S02]  /*2f90*/  @!P4 IADD3 R21, PT, PT, R21, -R26, RZ ;  /* 0x8000001a1515c210 */ /* 0x000fe40007ffe0ff */
[----:B------:R-:W-:Y:S01]  /*2fa0*/  IABS R15, R2 ;  /* 0x00000002000f7213 */ /* 0x000fe20000000000 */
[----:B-1----:R-:W-:Y:S01]  /*2fb0*/  VIADD R35, R30, 0xffffffe ;  /* 0x0ffffffe1e237836 */ /* 0x002fe20000000000 */
[----:B------:R-:W-:Y:S02]  /*2fc0*/  ISETP.GE.U32.AND P6, PT, R21, R26, PT ;  /* 0x0000001a1500720c */ /* 0x000fe40003fc6070 */
[----:B------:R-:W-:Y:S01]  /*2fd0*/  @!P4 IADD3 R32, PT, PT, R32, 0x1, RZ ;  /* 0x000000012020c810 */ /* 0x000fe20007ffe0ff */
[----:B------:R-:W-:Y:S01]  /*2fe0*/  IMAD.HI.U32 R21, R34, R15, RZ ;  /* 0x0000000f22157227 */ /* 0x000fe200078e00ff */
[----:B------:R-:W-:Y:S01]  /*2ff0*/  ISETP.NE.AND P4, PT, R10, RZ, PT ;  /* 0x000000ff0a00720c */ /* 0x000fe20003f85270 */
[----:B------:R-:W1:Y:S02]  /*3000*/  F2I.FTZ.U32.TRUNC.NTZ R35, R35 ;  /* 0x0000002300237305 */ /* 0x000e64000021f000 */
[----:B0-----:R-:W-:-:S02]  /*3010*/  VIADD R36, R28, 0xffffffe ;  /* 0x0ffffffe1c247836 */ /* 0x001fc40000000000 */
[----:B------:R-:W-:Y:S02]  /*3020*/  @!P2 IMAD.IADD R33, R33, 0x1, -R18 ;  /* 0x000000012121a824 */ /* 0x000fe400078e0a12 */
[----:B------:R-:W-:Y:S01]  /*3030*/  IMAD R16, R21, R16, R15 ;  /* 0x0000001015107224 */ /* 0x000fe200078e020f */
[----:B------:R-:W-:Y:S01]  /*3040*/  LOP3.LUT R15, R12, R8, RZ, 0x3c, !PT ;  /* 0x000000080c0f7212 */ /* 0x000fe200078e3cff */
[----:B------:R-:W0:Y:S01]  /*3050*/  F2I.FTZ.U32.TRUNC.NTZ R37, R36 ;  /* 0x0000002400257305 */ /* 0x000e22000021f000 */
[----:B------:R-:W-:Y:S01]  /*3060*/  ISETP.GE.U32.AND P5, PT, R33, R18, PT ;  /* 0x000000122100720c */ /* 0x000fe20003fa6070 */
[----:B------:R-:W-:Y:S01]  /*3070*/  @!P2 VIADD R29, R29, 0x1 ;  /* 0x000000011d1da836 */ /* 0x000fe20000000000 */
[----:B------:R-:W-:Y:S01]  /*3080*/  LOP3.LUT R18, R31, R10, RZ, 0x3c, !PT ;  /* 0x0000000a1f127212 */ /* 0x000fe200078e3cff */
[----:B------:R-:W-:Y:S01]  /*3090*/  IMAD.MOV.U32 R34, RZ, RZ, RZ ;  /* 0x000000ffff227224 */ /* 0x000fe200078e00ff */
[----:B------:R-:W-:Y:S02]  /*30a0*/  ISETP.GT.U32.AND P0, PT, R11, R16, PT ;  /* 0x000000100b00720c */ /* 0x000fe40003f04070 */
[----:B------:R-:W-:-:S02]  /*30b0*/  ISETP.GE.AND P1, PT, R15, RZ, PT ;  /* 0x000000ff0f00720c */ /* 0x000fc40003f26270 */
[----:B------:R-:W-:Y:S02]  /*30c0*/  ISETP.GE.AND P3, PT, R18, RZ, PT ;  /* 0x000000ff1200720c */ /* 0x000fe40003f66270 */
[----:B------:R-:W-:Y:S02]  /*30d0*/  ISETP.NE.AND P2, PT, R8, RZ, PT ;  /* 0x000000ff0800720c */ /* 0x000fe40003f45270 */
[----:B-1----:R-:W-:Y:S01]  /*30e0*/  IADD3 R20, PT, PT, RZ, -R35, RZ ;  /* 0x80000023ff147210 */ /* 0x002fe20007ffe0ff */
[----:B------:R-:W-:Y:S01]  /*30f0*/  @P5 VIADD R29, R29, 0x1 ;  /* 0x000000011d1d5836 */ /* 0x000fe20000000000 */
[----:B------:R-:W-:Y:S01]  /*3100*/  @P6 IADD3 R32, PT, PT, R32, 0x1, RZ ;  /* 0x0000000120206810 */ /* 0x000fe20007ffe0ff */
[----:B0-----:R-:W-:Y:S01]  /*3110*/  IMAD.MOV R15, RZ, RZ, -R37 ;  /* 0x000000ffff0f7224 */ /* 0x001fe200078e0a25 */
[----:B------:R-:W-:Y:S01]  /*3120*/  IABS R18, R9 ;  /* 0x0000000900127213 */ /* 0x000fe20000000000 */
[----:B------:R-:W-:Y:S01]  /*3130*/  @!P0 IMAD.IADD R16, R16, 0x1, -R11 ;  /* 0x0000000110108824 */ /* 0x000fe200078e0a0b */
[----:B------:R-:W-:Y:S01]  /*3140*/  ISETP.NE.AND P5, PT, R9, RZ, PT ;  /* 0x000000ff0900720c */ /* 0x000fe20003fa5270 */
[----:B------:R-:W-:Y:S01]  /*3150*/  IMAD.MOV.U32 R36, RZ, RZ, RZ ;  /* 0x000000ffff247224 */ /* 0x000fe200078e00ff */
[----:B------:R-:W-:Y:S01]  /*3160*/  IADD3 R18, PT, PT, RZ, -R18, RZ ;  /* 0x80000012ff127210 */ /* 0x000fe20007ffe0ff */
[----:B------:R-:W-:Y:S01]  /*3170*/  IMAD R15, R15, R14, RZ ;  /* 0x0000000e0f0f7224 */ /* 0x000fe200078e02ff */
[----:B------:R-:W-:Y:S01]  /*3180*/  @!P3 IADD3 R32, PT, PT, -R32, RZ, RZ ;  /* 0x000000ff2020b210 */ /* 0x000fe20007ffe1ff */
[----:B------:R-:W-:Y:S01]  /*3190*/  @!P1 IMAD.MOV R29, RZ, RZ, -R29 ;  /* 0x000000ffff1d9224 */ /* 0x000fe200078e0a1d */
[----:B------:R-:W-:Y:S01]  /*31a0*/  @!P2 LOP3.LUT R29, RZ, R8, RZ, 0x33, !PT ;  /* 0x00000008ff1da212 */ /* 0x000fe200078e33ff */
[----:B------:R-:W-:Y:S01]  /*31b0*/  IMAD R33, R20, R19, RZ ;  /* 0x0000001314217224 */ /* 0x000fe200078e02ff */
[----:B------:R-:W-:Y:S01]  /*31c0*/  @!P4 LOP3.LUT R32, RZ, R10, RZ, 0x33, !PT ;  /* 0x0000000aff20c212 */ /* 0x000fe200078e33ff */
[----:B------:R-:W-:Y:S01]  /*31d0*/  IMAD.HI.U32 R15, R37, R15, R36 ;  /* 0x0000000f250f7227 */ /* 0x000fe200078e0024 */
[----:B------:R-:W-:-:S02]  /*31e0*/  ISETP.GE.U32.AND P4, PT, R16, R11, PT ;  /* 0x0000000b1000720c */ /* 0x000fc40003f86070 */
[----:B------:R-:W-:Y:S01]  /*31f0*/  IABS R11, R6 ;  /* 0x00000006000b7213 */ /* 0x000fe20000000000 */
[----:B------:R-:W-:Y:S01]  /*3200*/  IMAD.HI.U32 R33, R35, R33, R34 ;  /* 0x0000002123217227 */ /* 0x000fe200078e0022 */
[----:B------:R-:W-:Y:S02]  /*3210*/  IABS R16, R29 ;  /* 0x0000001d00107213 */ /* 0x000fe40000000000 */
[----:B------:R-:W-:Y:S01]  /*3220*/  IABS R20, R32 ;  /* 0x0000002000147213 */ /* 0x000fe20000000000 */
[----:B------:R-:W-:Y:S02]  /*3230*/  IMAD.MOV R11, RZ, RZ, -R11 ;  /* 0x000000ffff0b7224 */ /* 0x000fe400078e0a0b */
[----:B------:R-:W-:-:S04]  /*3240*/  IMAD.HI.U32 R15, R15, R16, RZ ;  /* 0x000000100f0f7227 */ /* 0x000fc800078e00ff */
[----:B------:R-:W-:-:S04]  /*3250*/  IMAD.HI.U32 R33, R33, R20, RZ ;  /* 0x0000001421217227 */ /* 0x000fc800078e00ff */
[----:B------:R-:W-:Y:S02]  /*3260*/  IMAD R11, R15, R11, R16 ;  /* 0x0000000b0f0b7224 */ /* 0x000fe400078e0210 */
[----:B------:R-:W-:Y:S01]  /*3270*/  IMAD R20, R33, R18, R20 ;  /* 0x0000001221147224 */ /* 0x000fe200078e0214 */
[----:B------:R-:W-:Y:S01]  /*3280*/  LOP3.LUT R18, R2, R17, RZ, 0x3c, !PT ;  /* 0x0000001102127212 */ /* 0x000fe200078e3cff */
[----:B------:R-:W-:Y:S01]  /*3290*/  @!P0 VIADD R21, R21, 0x1 ;  /* 0x0000000115158836 */ /* 0x000fe20000000000 */
[----:B------:R-:W-:Y:S01]  /*32a0*/  ISETP.GT.U32.AND P1, PT, R14, R11, PT ;  /* 0x0000000b0e00720c */ /* 0x000fe20003f24070 */
[----:B------:R-:W-:Y:S01]  /*32b0*/  IMAD.MOV R16, RZ, RZ, -R32 ;  /* 0x000000ffff107224 */ /* 0x000fe200078e0a20 */
[----:B------:R-:W-:Y:S02]  /*32c0*/  ISETP.GT.U32.AND P3, PT, R19, R20, PT ;  /* 0x000000141300720c */ /* 0x000fe40003f64070 */
[----:B------:R-:W-:Y:S01]  /*32d0*/  ISETP.GE.AND P2, PT, R18, RZ, PT ;  /* 0x000000ff1200720c */ /* 0x000fe20003f46270 */
[----:B------:R-:W-:Y:S01]  /*32e0*/  IMAD R16, R10, R16, R31 ;  /* 0x000000100a107224 */ /* 0x000fe200078e021f */
[----:B------:R-:W-:-:S02]  /*32f0*/  ISETP.NE.AND P0, PT, R17, RZ, PT ;  /* 0x000000ff1100720c */ /* 0x000fc40003f05270 */
[----:B------:R-:W-:Y:S02]  /*3300*/  @P4 IADD3 R21, PT, PT, R21, 0x1, RZ ;  /* 0x0000000115154810 */ /* 0x000fe40007ffe0ff */
[----:B------:R-:W-:-:S03]  /*3310*/  LOP3.LUT R10, R29, R6, RZ, 0x3c, !PT ;  /* 0x000000061d0a7212 */ /* 0x000fc600078e3cff */
[----:B------:R-:W-:Y:S02]  /*3320*/  @!P1 IMAD.IADD R11, R11, 0x1, -R14 ;  /* 0x000000010b0b9824 */ /* 0x000fe400078e0a0e */
[----:B------:R-:W-:Y:S01]  /*3330*/  @!P3 IMAD.IADD R20, R20, 0x1, -R19 ;  /* 0x000000011414b824 */ /* 0x000fe200078e0a13 */
[----:B------:R-:W-:Y:S01]  /*3340*/  @!P3 IADD3 R33, PT, PT, R33, 0x1, RZ ;  /* 0x000000012121b810 */ /* 0x000fe20007ffe0ff */
[----:B------:R-:W-:Y:S01]  /*3350*/  @!P1 VIADD R15, R15, 0x1 ;  /* 0x000000010f0f9836 */ /* 0x000fe20000000000 */
[----:B------:R-:W-:Y:S02]  /*3360*/  ISETP.GE.U32.AND P4, PT, R11, R14, PT ;  /* 0x0000000e0b00720c */ /* 0x000fe40003f86070 */
[----:B------:R-:W-:Y:S02]  /*3370*/  ISETP.GE.U32.AND P6, PT, R20, R19, PT ;  /* 0x000000131400720c */ /* 0x000fe40003fc6070 */
[----:B------:R-:W-:Y:S02]  /*3380*/  LOP3.LUT R11, R32, R9, RZ, 0x3c, !PT ;  /* 0x00000009200b7212 */ /* 0x000fe400078e3cff */
[----:B------:R-:W-:-:S02]  /*3390*/  @!P2 IADD3 R21, PT, PT, -R21, RZ, RZ ;  /* 0x000000ff1515a210 */ /* 0x000fc40007ffe1ff */
[----:B------:R-:W-:Y:S02]  /*33a0*/  ISETP.GE.AND P2, PT, R11, RZ, PT ;  /* 0x000000ff0b00720c */ /* 0x000fe40003f46270 */
[----:B------:R-:W-:Y:S02]  /*33b0*/  @!P0 LOP3.LUT R21, RZ, R17, RZ, 0x33, !PT ;  /* 0x00000011ff158212 */ /* 0x000fe400078e33ff */
[----:B------:R-:W-:Y:S02]  /*33c0*/  ISETP.GE.AND P0, PT, R10, RZ, PT ;  /* 0x000000ff0a00720c */ /* 0x000fe40003f06270 */
[----:B------:R-:W-:Y:S01]  /*33d0*/  ISETP.NE.AND P1, PT, R6, RZ, PT ;  /* 0x000000ff0600720c */ /* 0x000fe20003f25270 */
[----:B------:R-:W-:Y:S01]  /*33e0*/  IMAD.WIDE R18, R21, UR10, RZ ;  /* 0x0000000a15127c25 */ /* 0x000fe2000f8e02ff */
[----:B------:R-:W-:Y:S01]  /*33f0*/  USHF.R.S32.HI UR10, URZ, 0x1f, UR11 ;  /* 0x0000001fff0a7899 */ /* 0x000fe2000801140b */
[----:B------:R-:W-:Y:S02]  /*3400*/  @P4 IADD3 R15, PT, PT, R15, 0x1, RZ ;  /* 0x000000010f0f4810 */ /* 0x000fe40007ffe0ff */
[----:B------:R-:W-:Y:S01]  /*3410*/  @P6 VIADD R33, R33, 0x1 ;  /* 0x0000000121216836 */ /* 0x000fe20000000000 */
[----:B------:R-:W-:Y:S01]  /*3420*/  IADD3 R11, PT, PT, -R29, RZ, RZ ;  /* 0x000000ff1d0b7210 */ /* 0x000fe20007ffe1ff */
[----:B------:R-:W-:-:S02]  /*3430*/  IMAD.MOV R21, RZ, RZ, -R21 ;  /* 0x000000ffff157224 */ /* 0x000fc400078e0a15 */
[----:B------:R-:W-:Y:S01]  /*3440*/  IMAD.WIDE.U32 R18, R0, UR11, R18 ;  /* 0x0000000b00127c25 */ /* 0x000fe2000f8e0012 */
[----:B------:R-:W-:-:S03]  /*3450*/  UIMAD UR11, UR22, UR11, URZ ;  /* 0x0000000b160b72a4 */ /* 0x000fc6000f8e02ff */
[----:B------:R-:W-:Y:S01]  /*3460*/  @!P2 IMAD.MOV R33, RZ, RZ, -R33 ;  /* 0x000000ffff21a224 */ /* 0x000fe200078e0a21 */
[----:B------:R-:W-:Y:S01]  /*3470*/  @!P5 LOP3.LUT R33, RZ, R9, RZ, 0x33, !PT ;  /* 0x00000009ff21d212 */ /* 0x000fe200078e33ff */
[----:B------:R-:W-:Y:S01]  /*3480*/  @!P0 IMAD.MOV R15, RZ, RZ, -R15 ;  /* 0x000000ffff0f8224 */ /* 0x000fe200078e0a0f */
[----:B------:R-:W-:Y:S01]  /*3490*/  @!P1 LOP3.LUT R15, RZ, R6, RZ, 0x33, !PT ;  /* 0x00000006ff0f9212 */ /* 0x000fe200078e33ff */
[----:B------:R-:W-:Y:S01]  /*34a0*/  IMAD R19, R0, UR10, R19 ;  /* 0x0000000a00137c24 */ /* 0x000fe2000f8e0213 */
[----:B------:R-:W-:Y:S01]  /*34b0*/  UIMAD UR10, UR7, UR4, URZ ;  /* 0x00000004070a72a4 */ /* 0x000fe2000f8e02ff */
[----:B------:R-:W-:Y:S01]  /*34c0*/  IMAD R21, R17, R21, R2 ;  /* 0x0000001511157224 */ /* 0x000fe200078e0202 */
[----:B------:R-:W-:Y:S01]  /*34d0*/  IADD3 R0, PT, PT, -R15, RZ, RZ ;  /* 0x000000ff0f007210 */ /* 0x000fe20007ffe1ff */
[----:B------:R-:W-:Y:S02]  /*34e0*/  IMAD.MOV R2, RZ, RZ, -R33 ;  /* 0x000000ffff027224 */ /* 0x000fe400078e0a21 */
[----:B------:R-:W-:-:S04]  /*34f0*/  IMAD.WIDE R18, R21, UR4, R18 ;  /* 0x0000000415127c25 */ /* 0x000fc8000f8e0212 */
[----:B------:R-:W-:Y:S01]  /*3500*/  IMAD.WIDE R16, R16, UR5, RZ ;  /* 0x0000000510107c25 */ /* 0x000fe2000f8e02ff */
[----:B------:R-:W0:Y:S03]  /*3510*/  LDCU.64 UR4, c[0x0][0x420] ;  /* 0x00008400ff0477ac */ /* 0x000e260008000a00 */
[----:B------:R-:W-:-:S04]  /*3520*/  IMAD.WIDE R20, R33, UR6, RZ ;  /* 0x0000000621147c25 */ /* 0x000fc8000f8e02ff */
[----:B------:R-:W-:Y:S02]  /*3530*/  IMAD R11, R8, R11, R12 ;  /* 0x0000000b080b7224 */ /* 0x000fe400078e020c */
[----:B------:R-:W-:Y:S02]  /*3540*/  IMAD R2, R9, R2, R32 ;  /* 0x0000000209027224 */ /* 0x000fe400078e0220 */
[----:B------:R-:W-:Y:S01]  /*3550*/  IMAD R6, R6, R0, R29 ;  /* 0x0000000006067224 */ /* 0x000fe200078e021d */
[----:B------:R-:W-:Y:S01]  /*3560*/  IADD3 R0, P1, P0, R20, R18, R16 ;  /* 0x0000001214007210 */ /* 0x000fe2000783e010 */
[----:B------:R-:W-:-:S03]  /*3570*/  IMAD.WIDE R8, R11, UR11, RZ ;  /* 0x0000000b0b087c25 */ /* 0x000fc6000f8e02ff */
[----:B------:R-:W-:Y:S01]  /*3580*/  IADD3.X R17, PT, PT, R21, R19, R17, P1, P0 ;  /* 0x0000001315117210 */ /* 0x000fe20000fe0411 */
[----:B------:R-:W-:-:S04]  /*3590*/  IMAD.WIDE R10, R2, UR10, RZ ;  /* 0x0000000a020a7c25 */ /* 0x000fc8000f8e02ff */
[----:B------:R-:W-:-:S04]  /*35a0*/  IMAD.WIDE R2, R15, R3, RZ ;  /* 0x000000030f027225 */ /* 0x000fc800078e02ff */
[----:B------:R-:W-:Y:S01]  /*35b0*/  IMAD.WIDE R14, R6, R5, RZ ;  /* 0x00000005060e7225 */ /* 0x000fe200078e02ff */
[----:B------:R-:W-:-:S04]  /*35c0*/  IADD3 R5, P1, P0, R8, R0, R10 ;  /* 0x0000000008057210 */ /* 0x000fc8000783e00a */
[----:B------:R-:W-:Y:S02]  /*35d0*/  IADD3.X R17, PT, PT, R9, R17, R11, P1, P0 ;  /* 0x0000001109117210 */ /* 0x000fe40000fe040b */
[----:B------:R-:W-:-:S04]  /*35e0*/  IADD3 R5, P1, P0, R14, R5, R2 ;  /* 0x000000050e057210 */ /* 0x000fc8000783e002 */
[----:B------:R-:W-:Y:S02]  /*35f0*/  IADD3.X R2, PT, PT, R15, R17, R3, P1, P0 ;  /* 0x000000110f027210 */ /* 0x000fe40000fe0403 */
[----:B0-----:R-:W-:-:S04]  /*3600*/  LEA R8, P0, R5, UR4, 0x2 ;  /* 0x0000000405087c11 */ /* 0x001fc8000f8010ff */
[----:B------:R-:W-:-:S05]  /*3610*/  LEA.HI.X R9, R5, UR5, R2, 0x2, P0 ;  /* 0x0000000505097c11 */ /* 0x000fca00080f1402 */
[----:B------:R0:W-:Y:S01]  /*3620*/  STG.E desc[UR8][R8.64], R22 ;  /* 0x0000001608007986 */ /* 0x0001e2000c101908 */
[----:B------:R-:W-:Y:S05]  /*3630*/  BRA `(.L_x_52) ;  /* 0x0000000000107947 */ /* 0x000fea0003800000 */
.L_x_53:
[----:B------:R-:W0:Y:S01]  /*3640*/  LDC.64 R2, c[0x0][0x420] ;  /* 0x00010800ff027b82 */ /* 0x000e220000000a00 */
[----:B------:R-:W-:-:S05]  /*3650*/  IADD3 R0, PT, PT, R13, UR20, RZ ;  /* 0x000000140d007c10 */ /* 0x000fca000fffe0ff */
[----:B0-----:R-:W-:-:S05]  /*3660*/  IMAD.WIDE.U32 R2, R0, 0x4, R2 ;  /* 0x0000000400027825 */ /* 0x001fca00078e0002 */
[----:B------:R1:W-:Y:S02]  /*3670*/  STG.E desc[UR8][R2.64], R22 ;  /* 0x0000001602007986 */ /* 0x0003e4000c101908 */
.L_x_52:
[----:B------:R-:W-:Y:S05]  /*3680*/  BSYNC.RECONVERGENT B1 ;  /* 0x0000000000017941 */ /* 0x000fea0003800200 */
.L_x_51:
[----:B------:R-:W2:Y:S01]  /*3690*/  LDCU UR11, c[0x0][0x534] ;  /* 0x0000a680ff0b77ac */ /* 0x000ea20008000800 */
[----:B------:R-:W-:Y:S01]  /*36a0*/  LOP3.LUT R0, R7, 0x10, RZ, 0xfc, !PT ;  /* 0x0000001007007812 */ /* 0x000fe200078efcff */
[----:B------:R-:W3:Y:S01]  /*36b0*/  S2UR UR6, SR_CgaCtaId ;  /* 0x00000000000679c3 */ /* 0x000ee20000008800 */
[----:B------:R-:W-:Y:S01]  /*36c0*/  IMAD.SHL.U32 R15, R13, 0x4, RZ ;  /* 0x000000040d0f7824 */ /* 0x000fe200078e00ff */
[----:B------:R-:W-:Y:S01]  /*36d0*/  UMOV UR4, 0x400 ;  /* 0x0000040000047882 */ /* 0x000fe20000000000 */
[----:B------:R-:W-:Y:S01]  /*36e0*/  SHF.L.U32 R14, R4, 0x2, RZ ;  /* 0x00000002040e7819 */ /* 0x000fe200000006ff */
[----:B------:R-:W-:Y:S01]  /*36f0*/  HFMA2 R5, -RZ, RZ, 0, 0 ;  /* 0x00000000ff057431 */ /* 0x000fe200000001ff */
[----:B-1----:R-:W-:Y:S02]  /*3700*/  CS2R R2, SRZ ;  /* 0x0000000000027805 */ /* 0x002fe4000001ff00 */
[----:B------:R-:W-:Y:S02]  /*3710*/  LOP3.LUT R14, R14, 0x3c, RZ, 0xc0, !PT ;  /* 0x0000003c0e0e7812 */ /* 0x000fe400078ec0ff */
[----:B--2---:R-:W-:Y:S01]  /*3720*/  ISETP.GE.AND P2, PT, R0, UR11, PT ;  /* 0x0000000b00007c0c */ /* 0x004fe2000bf46270 */
[----:B------:R-:W-:Y:S01]  /*3730*/  UISETP.GE.AND UP0, UPT, UR11, 0x1, UPT ;  /* 0x000000010b00788c */ /* 0x000fe2000bf06270 */
[----:B------:R-:W-:-:S02]  /*3740*/  LOP3.LUT R0, R7, 0x20, RZ, 0xfc, !PT ;  /* 0x0000002007007812 */ /* 0x000fc400078efcff */
[C---:B------:R-:W-:Y:S02]  /*3750*/  ISETP.GE.AND P3, PT, R7.reuse, UR11, PT ;  /* 0x0000000b07007c0c */ /* 0x040fe4000bf66270 */
[----:B------:R-:W-:Y:S02]  /*3760*/  ISETP.GE.AND P1, PT, R0, UR11, PT ;  /* 0x0000000b00007c0c */ /* 0x000fe4000bf26270 */
[----:B------:R-:W-:Y:S01]  /*3770*/  LOP3.LUT R0, R7, 0x30, RZ, 0xfc, !PT ;  /* 0x0000003007007812 */ /* 0x000fe200078efcff */
[----:B---3--:R-:W-:Y:S01]  /*3780*/  ULEA UR6, UR6, UR4, 0x18 ;  /* 0x0000000406067291 */ /* 0x008fe2000f8ec0ff */
[----:B------:R-:W-:Y:S02]  /*3790*/  ISETP.GT.U32.OR P3, PT, R4, 0x7f, P3 ;  /* 0x0000007f0400780c */ /* 0x000fe40001f64470 */
[----:B------:R-:W-:Y:S02]  /*37a0*/  ISETP.GE.AND P0, PT, R0, UR11, PT ;  /* 0x0000000b00007c0c */ /* 0x000fe4000bf06270 */
[C---:B------:R-:W-:Y:S01]  /*37b0*/  ISETP.GT.U32.OR P2, PT, R4.reuse, 0x7f, P2 ;  /* 0x0000007f0400780c */ /* 0x040fe20001744470 */
[----:B------:R-:W-:Y:S01]  /*37c0*/  VIADD R0, R15, UR6 ;  /* 0x000000060f007c36 */ /* 0x000fe20008000000 */
[----:B------:R-:W-:-:S02]  /*37d0*/  ISETP.GT.U32.OR P1, PT, R4, 0x7f, P1 ;  /* 0x0000007f0400780c */ /* 0x000fc40000f24470 */
[----:B------:R-:W-:Y:S01]  /*37e0*/  ISETP.GT.U32.OR P0, PT, R4, 0x7f, P0 ;  /* 0x0000007f0400780c */ /* 0x000fe20000704470 */
[----:B------:R-:W-:Y:S02]  /*37f0*/  IMAD R11, R7, 0x24, R0 ;  /* 0x00000024070b7824 */ /* 0x000fe400078e0200 */
[----:B------:R-:W-:Y:S02]  /*3800*/  IMAD.MOV.U32 R0, RZ, RZ, RZ ;  /* 0x000000ffff007224 */ /* 0x000fe400078e00ff */
[----:B------:R-:W-:-:S04]  /*3810*/  @!P3 FADD.FTZ R6, -R22, R27 ;  /* 0x0000001b1606b221 */ /* 0x000fc80000010100 */
[----:B0-----:R-:W-:Y:S01]  /*3820*/  @!P2 FADD.FTZ R8, -R22, R24 ;  /* 0x000000181608a221 */ /* 0x001fe20000010100 */
[----:B------:R-:W-:Y:S01]  /*3830*/  @!P3 FMUL.FTZ R6, R6, 1.4426950216293334961 ;  /* 0x3fb8aa3b0606b820 */ /* 0x000fe20000410000 */
[C---:B------:R-:W-:Y:S02]  /*3840*/  @!P1 FADD.FTZ R25, -R22.reuse, R25 ;  /* 0x0000001916199221 */ /* 0x040fe40000010100 */
[----:B------:R-:W-:Y:S01]  /*3850*/  @!P0 FADD.FTZ R9, -R22, R23 ;  /* 0x0000001716098221 */ /* 0x000fe20000010100 */
[----:B------:R-:W-:Y:S01]  /*3860*/  @!P2 FMUL.FTZ R8, R8, 1.4426950216293334961 ;  /* 0x3fb8aa3b0808a820 */ /* 0x000fe20000410000 */
[----:B------:R-:W-:Y:S01]  /*3870*/  @!P1 FMUL.FTZ R10, R25, 1.4426950216293334961 ;  /* 0x3fb8aa3b190a9820 */ /* 0x000fe20000410000 */
[----:B------:R-:W0:Y:S01]  /*3880*/  @!P3 MUFU.EX2 R6, R6 ;  /* 0x000000060006b308 */ /* 0x000e220000000800 */
[----:B------:R-:W-:-:S07]  /*3890*/  @!P0 FMUL.FTZ R9, R9, 1.4426950216293334961 ;  /* 0x3fb8aa3b09098820 */ /* 0x000fce0000410000 */
[----:B------:R-:W1:Y:S08]  /*38a0*/  @!P2 MUFU.EX2 R8, R8 ;  /* 0x000000080008a308 */ /* 0x000e700000000800 */
[----:B------:R-:W2:Y:S01]  /*38b0*/  @!P1 MUFU.EX2 R10, R10 ;  /* 0x0000000a000a9308 */ /* 0x000ea20000000800 */
[----:B0-----:R0:W-:Y:S07]  /*38c0*/  @!P3 STS [R11], R6 ;  /* 0x000000060b00b388 */ /* 0x0011ee0000000800 */
[----:B------:R-:W3:Y:S01]  /*38d0*/  @!P0 MUFU.EX2 R9, R9 ;  /* 0x0000000900098308 */ /* 0x000ee20000000800 */
[----:B-1----:R0:W-:Y:S04]  /*38e0*/  @!P2 STS [R11+0x240], R8 ;  /* 0x000240080b00a388 */ /* 0x0021e80000000800 */
[----:B--2---:R0:W-:Y:S04]  /*38f0*/  @!P1 STS [R11+0x480], R10 ;  /* 0x0004800a0b009388 */ /* 0x0041e80000000800 */
[----:B---3--:R0:W-:Y:S01]  /*3900*/  @!P0 STS [R11+0x6c0], R9 ;  /* 0x0006c0090b008388 */ /* 0x0081e20000000800 */
[----:B------:R-:W-:Y:S06]  /*3910*/  BAR.SYNC.DEFER_BLOCKING 0x0 ;  /* 0x0000000000007b1d */ /* 0x000fec0000010000 */
[----:B------:R-:W-:Y:S05]  /*3920*/  BRA.U !UP0, `(.L_x_59) ;  /* 0x0000000508d87547 */ /* 0x000fea000b800000 */
[----:B------:R-:W1:Y:S01]  /*3930*/  LDCU UR12, c[0x0][0x44c] ;  /* 0x00008980ff0c77ac */ /* 0x000e620008000800 */
[----:B------:R-:W-:Y:S01]  /*3940*/  LOP3.LUT R0, R7, 0x3f0, R4, 0xf8, !PT ;  /* 0x000003f007007812 */ /* 0x000fe200078ef804 */
[----:B------:R-:W-:Y:S01]  /*3950*/  IMAD.MOV.U32 R18, RZ, RZ, RZ ;  /* 0x000000ffff127224 */ /* 0x000fe200078e00ff */
[----:B0-----:R-:W-:Y:S01]  /*3960*/  CS2R R10, SRZ ;  /* 0x00000000000a7805 */ /* 0x001fe2000001ff00 */
[----:B------:R-:W0:Y:S01]  /*3970*/  LDCU.64 UR4, c[0x0][0x3f8] ;  /* 0x00007f00ff0477ac */ /* 0x000e220008000a00 */
[----:B------:R-:W-:Y:S01]  /*3980*/  CS2R R8, SRZ ;  /* 0x0000000000087805 */ /* 0x000fe2000001ff00 */
[----:B------:R-:W-:Y:S02]  /*3990*/  UISETP.GE.U32.AND UP0, UPT, UR11, 0x4, UPT ;  /* 0x000000040b00788c */ /* 0x000fe4000bf06070 */
[----:B-1----:R-:W-:Y:S02]  /*39a0*/  UIMAD UR7, UR20, UR12, URZ ;  /* 0x0000000c140772a4 */ /* 0x002fe4000f8e02ff */
[----:B------:R-:W-:-:S04]  /*39b0*/  UIMAD UR12, UR21, UR12, URZ ;  /* 0x0000000c150c72a4 */ /* 0x000fc8000f8e02ff */
[----:B------:R-:W-:Y:S01]  /*39c0*/  IMAD.U32 R17, RZ, RZ, UR7 ;  /* 0x00000007ff117e24 */ /* 0x000fe2000f8e00ff */
[----:B------:R-:W-:Y:S01]  /*39d0*/  LEA R0, P0, R0, UR7, 0x2 ;  /* 0x0000000700007c11 */ /* 0x000fe2000f8010ff */
[----:B------:R-:W-:-:S03]  /*39e0*/  UIADD3 UR7, UPT, UPT, UR21, -UR20, URZ ;  /* 0x8000001415077290 */ /* 0x000fc6000fffe0ff */
[----:B------:R-:W-:Y:S02]  /*39f0*/  LEA.HI.X.SX32 R17, R17, RZ, 0x1, P0 ;  /* 0x000000ff11117211 */ /* 0x000fe400000f0eff */
[----:B0-----:R-:W-:Y:S01]  /*3a00*/  LEA R16, P0, R0, UR4, 0x2 ;  /* 0x0000000400107c11 */ /* 0x001fe2000f8010ff */
[----:B------:R-:W-:-:S03]  /*3a10*/  ULOP3.LUT UR4, UR11, 0x3, URZ, 0xc0, !UPT ;  /* 0x000000030b047892 */ /* 0x000fc6000f8ec0ff */
[----:B------:R-:W-:Y:S01]  /*3a20*/  LEA.HI.X R17, R0, UR5, R17, 0x2, P0 ;  /* 0x0000000500117c11 */ /* 0x000fe200080f1411 */
[----:B------:R-:W-:Y:S01]  /*3a30*/  IMAD.MOV.U32 R0, RZ, RZ, RZ ;  /* 0x000000ffff007224 */ /* 0x000fe200078e00ff */
[----:B------:R-:W-:Y:S07]  /*3a40*/  BRA.U !UP0, `(.L_x_60) ;  /* 0x0000000508287547 */ /* 0x000fee000b800000 */
[----:B------:R-:W-:Y:S01]  /*3a50*/  ULOP3.LUT UR11, UR11, 0x7ffffffc, URZ, 0xc0, !UPT ;  /* 0x7ffffffc0b0b7892 */ /* 0x000fe2000f8ec0ff */
[----:B------:R-:W-:Y:S01]  /*3a60*/  IMAD.U32 R4, RZ, RZ, UR6 ;  /* 0x00000006ff047e24 */ /* 0x000fe2000f8e00ff */
[----:B------:R-:W-:Y:S01]  /*3a70*/  ISETP.GE.AND P2, PT, R13, UR7, PT ;  /* 0x000000070d007c0c */ /* 0x000fe2000bf46270 */
[----:B------:R-:W-:Y:S01]  /*3a80*/  IMAD.MOV.U32 R0, RZ, RZ, RZ ;  /* 0x000000ffff007224 */ /* 0x000fe200078e00ff */
[----:B------:R-:W-:Y:S02]  /*3a90*/  CS2R R2, SRZ ;  /* 0x0000000000027805 */ /* 0x000fe4000001ff00 */
[----:B------:R-:W-:Y:S01]  /*3aa0*/  MOV R5, RZ ;  /* 0x000000ff00057202 */ /* 0x000fe20000000f00 */
[----:B------:R-:W-:Y:S01]  /*3ab0*/  IMAD.U32 R18, RZ, RZ, UR11 ;  /* 0x0000000bff127e24 */ /* 0x000fe2000f8e00ff */
[----:B------:R-:W-:Y:S01]  /*3ac0*/  IADD3 R7, PT, PT, R15, 0x48, R4 ;  /* 0x000000480f077810 */ /* 0x000fe20007ffe004 */
[----:B------:R-:W-:Y:S02]  /*3ad0*/  UIMAD.WIDE UR24, UR12, 0x10, URZ ;  /* 0x000000100c1878a5 */ /* 0x000fe4000f8e02ff */
[----:B------:R-:W-:-:S02]  /*3ae0*/  UIMAD.WIDE UR18, UR12, 0xc, URZ ;  /* 0x0000000c0c1278a5 */ /* 0x000fc4000f8e02ff */
[----:B------:R-:W-:Y:S01]  /*3af0*/  UIMAD.WIDE UR16, UR12, 0x8, URZ ;  /* 0x000000080c1078a5 */ /* 0x000fe2000f8e02ff */
[----:B------:R-:W0:Y:S01]  /*3b00*/  LDCU UR5, c[0x0][0x440] ;  /* 0x00008800ff0577ac */ /* 0x000e220008000800 */
[----:B------:R-:W-:Y:S02]  /*3b10*/  UIMAD.WIDE UR14, UR12, 0x4, URZ ;  /* 0x000000040c0e78a5 */ /* 0x000fe4000f8e02ff */
[----:B------:R-:W-:-:S12]  /*3b20*/  UIADD3 UR10, UPT, UPT, -UR11, URZ, URZ ;  /* 0x000000ff0b0a7290 */ /* 0x000fd8000fffe1ff */
.L_x_69:
[----:B--2---:R1:W2:Y:S01]  /*3b30*/  LDS R4, [R7+-0x48] ;  /* 0xffffb80007047984 */ /* 0x0042a20000000800 */
[----:B------:R-:W-:Y:S03]  /*3b40*/  BSSY.RECONVERGENT B0, `(.L_x_61) ;  /* 0x0000008000007945 */ /* 0x000fe60003800200 */
[----:B---3--:R1:W3:Y:S04]  /*3b50*/  LDS R6, [R7+-0x24] ;  /* 0xffffdc0007067984 */ /* 0x0082e80000000800 */
[----:B------:R1:W4:Y:S01]  /*3b60*/  LDS R12, [R7] ;  /* 0x00000000070c7984 */ /* 0x0003220000000800 */
[----:B0-----:R-:W-:Y:S05]  /*3b70*/  @P2 BRA `(.L_x_62) ;  /* 0x0000000000102947 */ /* 0x001fea0003800000 */
[----:B0-----:R-:W-:Y:S02]  /*3b80*/  ISETP.GE.AND P0, PT, R14, UR5, PT ;  /* 0x000000050e007c0c */ /* 0x001fe4000bf06270 */
[----:B------:R-:W-:Y:S02]  /*3b90*/  CS2R R10, SRZ ;  /* 0x00000000000a7805 */ /* 0x000fe4000001ff00 */
[----:B------:R-:W-:Y:S09]  /*3ba0*/  CS2R R8, SRZ ;  /* 0x0000000000087805 */ /* 0x000ff2000001ff00 */
[----:B------:R0:W5:Y:S02]  /*3bb0*/  @!P0 LDG.E.128 R8, desc[UR8][R16.64] ;  /* 0x0000000810088981 */ /* 0x000164000c1e1d00 */
.L_x_62:
[----:B0-----:R-:W-:Y:S05]  /*3bc0*/  BSYNC.RECONVERGENT B0 ;  /* 0x0000000000007941 */ /* 0x001fea0003800200 */
.L_x_61:
        /* <DEDUP_REMOVED lines=9> */
[----:B------:R-:W-:Y:S04]  /*3c60*/  @!P0 IADD3 R20, P1, PT, R16, UR14, RZ ;  /* 0x0000000e10148c10 */ /* 0x000fe8000ff3e0ff */
[----:B------:R-:W-:Y:S05]  /*3c70*/  @!P0 IADD3.X R21, PT, PT, R17, UR15, RZ, P1, !PT ;  /* 0x0000000f11158c10 */ /* 0x000fea0008ffe4ff */
[----:B------:R0:W5:Y:S04]  /*3c80*/  @!P0 LDG.E.128 R8, desc[UR8][R20.64] ;  /* 0x0000000814088981 */ /* 0x000168000c1e1d00 */
.L_x_64:
[----:B------:R-:W-:Y:S05]  /*3c90*/  BSYNC.RECONVERGENT B0 ;  /* 0x0000000000007941 */ /* 0x000fea0003800200 */
.L_x_63:
        /* <DEDUP_REMOVED lines=9> */
[----:B0-----:R-:W-:Y:S04]  /*3d30*/  @!P0 IADD3 R20, P1, PT, R16, UR16, RZ ;  /* 0x0000001010148c10 */ /* 0x001fe8000ff3e0ff */
[----:B------:R-:W-:Y:S05]  /*3d40*/  @!P0 IADD3.X R21, PT, PT, R17, UR17, RZ, P1, !PT ;  /* 0x0000001111158c10 */ /* 0x000fea0008ffe4ff */
[----:B------:R2:W5:Y:S04]  /*3d50*/  @!P0 LDG.E.128 R8, desc[UR8][R20.64] ;  /* 0x0000000814088981 */ /* 0x000568000c1e1d00 */
.L_x_66:
[----:B------:R-:W-:Y:S05]  /*3d60*/  BSYNC.RECONVERGENT B0 ;  /* 0x0000000000007941 */ /* 0x000fea0003800200 */
.L_x_65:
[C---:B----45:R-:W-:Y:S01]  /*3d70*/  FFMA.FTZ R5, R12.reuse, R8, R5 ;  /* 0x000000080c057223 */ /* 0x070fe20000010005 */
        /* <DEDUP_REMOVED lines=8> */
[----:B0-2---:R-:W-:Y:S04]  /*3e00*/  @!P0 IADD3 R20, P1, PT, R16, UR18, RZ ;  /* 0x0000001210148c10 */ /* 0x005fe8000ff3e0ff */
[----:B------:R-:W-:Y:S05]  /*3e10*/  @!P0 IADD3.X R21, PT, PT, R17, UR19, RZ, P1, !PT ;  /* 0x0000001311158c10 */ /* 0x000fea0008ffe4ff */
[----:B------:R3:W5:Y:S04]  /*3e20*/  @!P0 LDG.E.128 R8, desc[UR8][R20.64] ;  /* 0x0000000814088981 */ /* 0x000768000c1e1d00 */
.L_x_68:
[----:B------:R-:W-:Y:S05]  /*3e30*/  BSYNC.RECONVERGENT B0 ;  /* 0x0000000000007941 */ /* 0x000fea0003800200 */
.L_x_67:
[----:B------:R-:W-:Y:S01]  /*3e40*/  IADD3 R16, P0, PT, R16, UR24, RZ ;  /* 0x0000001810107c10 */ /* 0x000fe2000ff1e0ff */
[----:B------:R1:W4:Y:S01]  /*3e50*/  LDS R4, [R7+0x24] ;  /* 0x0000240007047984 */ /* 0x0003220000000800 */
[----:B------:R-:W-:Y:S02]  /*3e60*/  UIADD3 UR10, UPT, UPT, UR10, 0x4, URZ ;  /* 0x000000040a0a7890 */ /* 0x000fe4000fffe0ff */
[----:B------:R-:W-:Y:S02]  /*3e70*/  IADD3.X R17, PT, PT, R17, UR25, RZ, P0, !PT ;  /* 0x0000001911117c10 */ /* 0x000fe400087fe4ff */
[----:B------:R-:W-:Y:S01]  /*3e80*/  UISETP.NE.AND UP0, UPT, UR10, URZ, UPT ;  /* 0x000000ff0a00728c */ /* 0x000fe2000bf05270 */
[----:B-1----:R-:W-:Y:S01]  /*3e90*/  IADD3 R7, PT, PT, R7, 0x90, RZ ;  /* 0x0000009007077810 */ /* 0x002fe20007ffe0ff */
[C---:B----45:R-:W-:Y:S01]  /*3ea0*/  FFMA.FTZ R5, R4.reuse, R8, R5 ;  /* 0x0000000804057223 */ /* 0x070fe20000010005 */
[C---:B------:R-:W-:Y:S01]  /*3eb0*/  FFMA.FTZ R2, R4.reuse, R9, R2 ;  /* 0x0000000904027223 */ /* 0x040fe20000010002 */
[C---:B------:R-:W-:Y:S01]  /*3ec0*/  FFMA.FTZ R3, R4.reuse, R10, R3 ;  /* 0x0000000a04037223 */ /* 0x040fe20000010003 */
[----:B------:R-:W-:Y:S04]  /*3ed0*/  FFMA.FTZ R0, R4, R11, R0 ;  /* 0x0000000b04007223 */ /* 0x000fe80000010000 */
[----:B------:R-:W-:Y:S05]  /*3ee0*/  BRA.U UP0, `(.L_x_69) ;  /* 0xfffffffd00107547 */ /* 0x000fea000b83ffff */
.L_x_60:
[----:B------:R-:W-:-:S09]  /*3ef0*/  UISETP.NE.AND UP0, UPT, UR4, URZ, UPT ;  /* 0x000000ff0400728c */ /* 0x000fd2000bf05270 */
[----:B------:R-:W-:Y:S05]  /*3f00*/  BRA.U !UP0, `(.L_x_59) ;  /* 0x0000000108607547 */ /* 0x000fea000b800000 */
[----:B------:R-:W-:Y:S01]  /*3f10*/  IMAD R18, R18, 0x24, R15 ;  /* 0x0000002412127824 */ /* 0x000fe200078e020f */
[----:B------:R-:W-:Y:S01]  /*3f20*/  ISETP.GE.AND P1, PT, R13, UR7, PT ;  /* 0x000000070d007c0c */ /* 0x000fe2000bf26270 */
[----:B------:R-:W1:Y:S03]  /*3f30*/  LDCU UR5, c[0x0][0x440] ;  /* 0x00008800ff0577ac */ /* 0x000e660008000800 */
[----:B------:R-:W-:Y:S01]  /*3f40*/  IADD3 R6, PT, PT, R18, UR6, RZ ;  /* 0x0000000612067c10 */ /* 0x000fe2000fffe0ff */
[----:B------:R-:W-:Y:S02]  /*3f50*/  UIMAD.WIDE UR14, UR12, 0x4, URZ ;  /* 0x000000040c0e78a5 */ /* 0x000fe4000f8e02ff */
[----:B------:R-:W-:-:S12]  /*3f60*/  UIADD3 UR10, UPT, UPT, -UR4, URZ, URZ ;  /* 0x000000ff040a7290 */ /* 0x000fd8000fffe1ff */
.L_x_72:
[----:B------:R4:W0:Y:S01]  /*3f70*/  LDS R4, [R6] ;  /* 0x0000000006047984 */ /* 0x0008220000000800 */
[----:B------:R-:W-:Y:S01]  /*3f80*/  UIADD3 UR10, UPT, UPT, UR10, 0x1, URZ ;  /* 0x000000010a0a7890 */ /* 0x000fe2000fffe0ff */
[----:B------:R-:W-:Y:S04]  /*3f90*/  BSSY.RECONVERGENT B0, `(.L_x_70) ;  /* 0x0000006000007945 */ /* 0x000fe80003800200 */
[----:B------:R-:W-:Y:S05]  /*3fa0*/  @P1 BRA `(.L_x_71) ;  /* 0x0000000000101947 */ /* 0x000fea0003800000 */
[----:B-1----:R-:W-:Y:S02]  /*3fb0*/  ISETP.GE.AND P0, PT, R14, UR5, PT ;  /* 0x000000050e007c0c */ /* 0x002fe4000bf06270 */
[----:B------:R-:W-:Y:S02]  /*3fc0*/  CS2R R10, SRZ ;  /* 0x00000000000a7805 */ /* 0x000fe4000001ff00 */
[----:B------:R-:W-:Y:S09]  /*3fd0*/  CS2R R8, SRZ ;  /* 0x0000000000087805 */ /* 0x000ff2000001ff00 */
[----:B------:R1:W5:Y:S02]  /*3fe0*/  @!P0 LDG.E.128 R8, desc[UR8][R16.64] ;  /* 0x0000000810088981 */ /* 0x000364000c1e1d00 */
.L_x_71:
[----:B-1----:R-:W-:Y:S05]  /*3ff0*/  BSYNC.RECONVERGENT B0 ;  /* 0x0000000000007941 */ /* 0x002fea0003800200 */
.L_x_70:
[----:B------:R-:W-:Y:S01]  /*4000*/  IADD3 R16, P0, PT, R16, UR14, RZ ;  /* 0x0000000e10107c10 */ /* 0x000fe2000ff1e0ff */
[----:B------:R-:W-:Y:S01]  /*4010*/  UISETP.NE.AND UP0, UPT, UR10, URZ, UPT ;  /* 0x000000ff0a00728c */ /* 0x000fe2000bf05270 */
[----:B0----5:R-:W-:Y:S01]  /*4020*/  FFMA.FTZ R5, R4, R8, R5 ;  /* 0x0000000804057223 */ /* 0x021fe20000010005 */
[----:B----4-:R-:W-:Y:S01]  /*4030*/  IADD3 R6, PT, PT, R6, 0x24, RZ ;  /* 0x0000002406067810 */ /* 0x010fe20007ffe0ff */
[C---:B------:R-:W-:Y:S01]  /*4040*/  FFMA.FTZ R2, R4.reuse, R9, R2 ;  /* 0x0000000904027223 */ /* 0x040fe20000010002 */
[C---:B------:R-:W-:Y:S01]  /*4050*/  FFMA.FTZ R3, R4.reuse, R10, R3 ;  /* 0x0000000a04037223 */ /* 0x040fe20000010003 */
[----:B------:R-:W-:Y:S01]  /*4060*/  IADD3.X R17, PT, PT, R17, UR15, RZ, P0, !PT ;  /* 0x0000000f11117c10 */ /* 0x000fe200087fe4ff */
[----:B------:R-:W-:Y:S03]  /*4070*/  FFMA.FTZ R0, R4, R11, R0 ;  /* 0x0000000b04007223 */ /* 0x000fe60000010000 */
[----:B------:R-:W-:Y:S05]  /*4080*/  BRA.U UP0, `(.L_x_72) ;  /* 0xfffffffd00b87547 */ /* 0x000fea000b83ffff */
.L_x_59:
[----:B------:R-:W-:-:S04]  /*4090*/  IADD3 R13, PT, PT, R13, UR20, RZ ;  /* 0x000000140d0d7c10 */ /* 0x000fc8000fffe0ff */
[----:B------:R-:W-:-:S13]  /*40a0*/  ISETP.GE.AND P0, PT, R13, UR21, PT ;  /* 0x000000150d007c0c */ /* 0x000fda000bf06270 */
[----:B------:R-:W-:Y:S05]  /*40b0*/  @P0 EXIT ;  /* 0x000000000000094d */ /* 0x000fea0003800000 */
[----:B0-----:R-:W-:Y:S01]  /*40c0*/  IABS R9, UR22 ;  /* 0x0000001600097c13 */ /* 0x001fe20008000000 */
[----:B------:R-:W0:Y:S01]  /*40d0*/  LDC R8, c[0x0][0x434] ;  /* 0x00010d00ff087b82 */ /* 0x000e220000000800 */
[----:B------:R-:W-:Y:S01]  /*40e0*/  IABS R10, R13 ;  /* 0x0000000d000a7213 */ /* 0x000fe20000000000 */
[----:B------:R-:W1:Y:S01]  /*40f0*/  LDCU UR4, c[0x0][0x440] ;  /* 0x00008800ff0477ac */ /* 0x000e620008000800 */
        /* <DEDUP_REMOVED lines=30> */
[----:B-1----:R-:W-:-:S03]  /*42e0*/  ISETP.GE.AND P1, PT, R14, UR4, PT ;  /* 0x000000040e007c0c */ /* 0x002fc6000bf26270 */
        /* <DEDUP_REMOVED lines=15> */
[----:B------:R-:W1:Y:S01]  /*43e0*/  LDCU.64 UR10, c[0x0][0x410] ;  /* 0x00008200ff0a77ac */ /* 0x000e620008000a00 */
        /* <DEDUP_REMOVED lines=15> */
[----:B-1----:R-:W-:Y:S02]  /*44e0*/  IMAD R7, R4, UR10, RZ ;  /* 0x0000000a04077c24 */ /* 0x002fe4000f8e02ff */
        /* <DEDUP_REMOVED lines=13> */
        .weak           $__internal_1_$__cuda_sm20_div_s64
        .type           $__internal_1_$__cuda_sm20_div_s64,@function
        .size           $__internal_1_$__cuda_sm20_div_s64,(.L_x_7089 - $__internal_1_$__cuda_sm20_div_s64)
$__internal_1_$__cuda_sm20_div_s64:
[----:B------:R-:W-:Y:S02]  /*45c0*/  IADD3 R29, P0, PT, RZ, -R18, RZ ;  /* 0x80000012ff1d7210 */ /* 0x000fe40007f1e0ff */
        /* <DEDUP_REMOVED lines=27> */
[----:B------:R-:W-:-:S03]  /*4780*/  IMAD.HI.U32 R36, R37, R12, RZ ;  /* 0x0000000c25247227 */ /* 0x000fc600078e00ff */
[----:B------:R-:W-:-:S05]  /*4790*/  IADD3.X R20, PT, PT, RZ, ~R20, RZ, P0, !PT ;  /* 0x80000014ff147210 */ /* 0x000fca00007fe4ff */
[----:B------:R-:W-:-:S04]  /*47a0*/  IMAD.WIDE.U32 R36, P4, R37, R20, R36 ;  /* 0x0000001425247225 */ /* 0x000fc80007880024 */
[C---:B------:R-:W-:Y:S02]  /*47b0*/  IMAD R15, R21.reuse, R20, RZ ;  /* 0x00000014150f7224 */ /* 0x040fe400078e02ff */
[----:B------:R-:W-:-:S04]  /*47c0*/  IMAD.HI.U32 R12, P3, R21, R12, R36 ;  /* 0x0000000c150c7227 */ /* 0x000fc80007860024 */
[----:B------:R-:W-:Y:S01]  /*47d0*/  IMAD.HI.U32 R11, R21, R20, RZ ;  /* 0x00000014150b7227 */ /* 0x000fe200078e00ff */
[----:B------:R-:W-:Y:S02]  /*47e0*/  IADD3 R15, P2, PT, R15, R12, RZ ;  /* 0x0000000c0f0f7210 */ /* 0x000fe40007f5e0ff */
[-C--:B------:R-:W-:Y:S01]  /*47f0*/  IADD3 R12, P0, PT, RZ, -R26.reuse, RZ ;  /* 0x8000001aff0c7210 */ /* 0x080fe20007f1e0ff */
[----:B------:R-:W-:Y:S02]  /*4800*/  IMAD.X R21, R11, 0x1, R21, P4 ;  /* 0x000000010b157824 */ /* 0x000fe400020e0615 */
[----:B------:R-:W-:Y:S01]  /*4810*/  IMAD.MOV.U32 R37, RZ, RZ, RZ ;  /* 0x000000ffff257224 */ /* 0x000fe200078e00ff */
[----:B------:R-:W-:Y:S01]  /*4820*/  SEL R12, R12, R26, !P1 ;  /* 0x0000001a0c0c7207 */ /* 0x000fe20004800000 */
[----:B------:R-:W-:-:S04]  /*4830*/  IMAD.X R20, RZ, RZ, ~R19, P0 ;  /* 0x000000ffff147224 */ /* 0x000fc800000e0e13 */
        /* <DEDUP_REMOVED lines=9> */
[----:B------:R-:W-:-:S03]  /*48d0*/  IMAD.WIDE.U32 R36, R21, R28, RZ ;  /* 0x0000001c15247225 */ /* 0x000fc600078e00ff */
[----:B------:R-:W-:Y:S01]  /*48e0*/  IADD3.X R20, PT, PT, RZ, R20, RZ, P1, !PT ;  /* 0x00000014ff147210 */ /* 0x000fe20000ffe4ff */
[----:B------:R-:W-:Y:S01]  /*48f0*/  IMAD R15, R21, R29, R37 ;  /* 0x0000001d150f7224 */ /* 0x000fe200078e0225 */
[----:B------:R-:W-:-:S03]  /*4900*/  IADD3 R12, P0, PT, -R36, R12, RZ ;  /* 0x0000000c240c7210 */ /* 0x000fc60007f1e1ff */
[-C--:B------:R-:W-:Y:S01]  /*4910*/  IMAD R26, R20, R28.reuse, R15 ;  /* 0x0000001c141a7224 */ /* 0x080fe200078e020f */
[CC--:B------:R-:W-:Y:S02]  /*4920*/  ISETP.GE.U32.AND P3, PT, R12.reuse, R28.reuse, PT ;  /* 0x0000001c0c00720c */ /* 0x0c0fe40003f66070 */
[----:B------:R-:W-:Y:S01]  /*4930*/  IADD3 R15, P2, PT, R12, -R28, RZ ;  /* 0x8000001c0c0f7210 */ /* 0x000fe20007f5e0ff */
[----:B------:R-:W-:Y:S01]  /*4940*/  IMAD.X R11, R11, 0x1, ~R26, P0 ;  /* 0x000000010b0b7824 */ /* 0x000fe200000e0e1a */
[----:B------:R-:W-:-:S04]  /*4950*/  IADD3 R26, P1, PT, R21, 0x1, RZ ;  /* 0x00000001151a7810 */ /* 0x000fc80007f3e0ff */
[----:B------:R-:W-:-:S04]  /*4960*/  ISETP.GE.U32.AND.EX P3, PT, R11, R29, PT, P3 ;  /* 0x0000001d0b00720c */ /* 0x000fc80003f66130 */
[----:B------:R-:W-:Y:S01]  /*4970*/  SEL R15, R15, R12, P3 ;  /* 0x0000000c0f0f7207 */ /* 0x000fe20001800000 */
[----:B------:R-:W-:Y:S01]  /*4980*/  IMAD.X R12, R11, 0x1, ~R29, P2 ;  /* 0x000000010b0c7824 */ /* 0x000fe200010e0e1d */
[----:B------:R-:W-:Y:S02]  /*4990*/  SEL R26, R26, R21, P3 ;  /* 0x000000151a1a7207 */ /* 0x000fe40001800000 */
[----:B------:R-:W-:Y:S01]  /*49a0*/  ISETP.GE.U32.AND P0, PT, R15, R28, PT ;  /* 0x0000001c0f00720c */ /* 0x000fe20003f06070 */
[----:B------:R-:W-:Y:S01]  /*49b0*/  IMAD.X R15, RZ, RZ, R20, P1 ;  /* 0x000000ffff0f7224 */ /* 0x000fe200008e0614 */
[----:B------:R-:W-:Y:S02]  /*49c0*/  SEL R11, R12, R11, P3 ;  /* 0x0000000b0c0b7207 */ /* 0x000fe40001800000 */
[----:B------:R-:W-:Y:S02]  /*49d0*/  IADD3 R21, P1, PT, R26, 0x1, RZ ;  /* 0x000000011a157810 */ /* 0x000fe40007f3e0ff */
[----:B------:R-:W-:-:S02]  /*49e0*/  SEL R15, R15, R20, P3 ;  /* 0x000000140f0f7207 */ /* 0x000fc40001800000 */
[----:B------:R-:W-:Y:S02]  /*49f0*/  ISETP.GE.U32.AND.EX P0, PT, R11, R29, PT, P0 ;  /* 0x0000001d0b00720c */ /* 0x000fe40003f06100 */
[-C--:B------:R-:W-:Y:S02]  /*4a00*/  IADD3.X R12, PT, PT, RZ, R15.reuse, RZ, P1, !PT ;  /* 0x0000000fff0c7210 */ /* 0x080fe40000ffe4ff */
[----:B------:R-:W-:Y:S02]  /*4a10*/  SEL R21, R21, R26, P0 ;  /* 0x0000001a15157207 */ /* 0x000fe40000000000 */
[----:B------:R-:W-:Y:S02]  /*4a20*/  SEL R15, R12, R15, P0 ;  /* 0x0000000f0c0f7207 */ /* 0x000fe40000000000 */
[----:B------:R-:W-:Y:S02]  /*4a30*/  IADD3 R12, P1, PT, RZ, -R21, RZ ;  /* 0x80000015ff0c7210 */ /* 0x000fe40007f3e0ff */
[----:B------:R-:W-:-:S02]  /*4a40*/  LOP3.LUT R11, R16, R19, RZ, 0x3c, !PT ;  /* 0x00000013100b7212 */ /* 0x000fc400078e3cff */
[----:B------:R-:W-:Y:S01]  /*4a50*/  ISETP.NE.U32.AND P0, PT, R18, RZ, PT ;  /* 0x000000ff1200720c */ /* 0x000fe20003f05070 */
[----:B------:R-:W-:Y:S01]  /*4a60*/  IMAD.X R20, RZ, RZ, ~R15, P1 ;  /* 0x000000ffff147224 */ /* 0x000fe200008e0e0f */
[----:B------:R-:W-:Y:S02]  /*4a70*/  ISETP.GE.AND P2, PT, R11, RZ, PT ;  /* 0x000000ff0b00720c */ /* 0x000fe40003f46270 */
[----:B------:R-:W-:Y:S02]  /*4a80*/  ISETP.NE.AND.EX P0, PT, R16, RZ, PT, P0 ;  /* 0x000000ff1000720c */ /* 0x000fe40003f05300 */
[----:B------:R-:W-:Y:S01]  /*4a90*/  SEL R20, R20, R15, !P2 ;  /* 0x0000000f14147207 */ /* 0x000fe20005000000 */
[----:B------:R-:W-:Y:S01]  /*4aa0*/  IMAD.MOV.U32 R15, RZ, RZ, 0x0 ;  /* 0x00000000ff0f7424 */ /* 0x000fe200078e00ff */
[----:B------:R-:W-:Y:S02]  /*4ab0*/  SEL R12, R12, R21, !P2 ;  /* 0x000000150c0c7207 */ /* 0x000fe40005000000 */
[----:B------:R-:W-:-:S02]  /*4ac0*/  SEL R11, R20, 0xffffffff, P0 ;  /* 0xffffffff140b7807 */ /* 0x000fc40000000000 */
[----:B------:R-:W-:Y:S01]  /*4ad0*/  SEL R12, R12, 0xffffffff, P0 ;  /* 0xffffffff0c0c7807 */ /* 0x000fe20000000000 */
[----:B------:R-:W-:Y:S06]  /*4ae0*/  RET.REL.NODEC R14 `(_ZN5flash32flash_fwd_splitkv_combine_kernelI23Flash_fwd_kernel_traitsILi64ELi64ELi256ELi4ELb0ELb0EN7cutlass10bfloat16_tE19Flash_kernel_traitsILi64ELi64ELi256ELi4ES3_EELi8ELi6ELb0EEEvNS_16Flash_fwd_paramsE) ;  /* 0xffffffb40e447950 */ /* 0x000fec0003c3ffff */
.L_x_73:
        /* <DEDUP_REMOVED lines=9> */
.L_x_7089:


//--------------------- .text._ZN5flash32flash_fwd_splitkv_combine_kernelI23Flash_fwd_kernel_traitsILi64ELi64ELi256ELi4ELb0ELb0EN7cutlass10bfloat16_tE19Flash_kernel_traitsILi64ELi64ELi256ELi4ES3_EELi8ELi5ELb0EEEvNS_16Flash_fwd_paramsE --------------------------
	.section	.text._ZN5flash32flash_fwd_splitkv_combine_kernelI23Flash_fwd_kernel_traitsILi64ELi64ELi256ELi4ELb0ELb0EN7cutlass10bfloat16_tE19Flash_kernel_traitsILi64ELi64ELi256ELi4ES3_EELi8ELi5ELb0EEEvNS_16Flash_fwd_paramsE,"ax",@progbits
	.align	128
        .global         _ZN5flash32flash_fwd_splitkv_combine_kernelI23Flash_fwd_kernel_traitsILi64ELi64ELi256ELi4ELb0ELb0EN7cutlass10bfloat16_tE19Flash_kernel_traitsILi64ELi64ELi256ELi4ES3_EELi8ELi5ELb0EEEvNS_16Flash_fwd_paramsE
        .type           _ZN5flash32flash_fwd_splitkv_combine_kernelI23Flash_fwd_kernel_traitsILi64ELi64ELi256ELi4ELb0ELb0EN7cutlass10bfloat16_tE19Flash_kernel_traitsILi64ELi64ELi256ELi4ES3_EELi8ELi5ELb0EEEvNS_16Flash_fwd_paramsE,@function
        .size           _ZN5flash32flash_fwd_splitkv_combine_kernelI23Flash_fwd_kernel_traitsILi64ELi64ELi256ELi4ELb0ELb0EN7cutlass10bfloat16_tE19Flash_kernel_traitsILi64ELi64ELi256ELi4ES3_EELi8ELi5ELb0EEEvNS_16Flash_fwd_paramsE,(.L_x_7090 - _ZN5flash32flash_fwd_splitkv_combine_kernelI23Flash_fwd_kernel_traitsILi64ELi64ELi256ELi4ELb0ELb0EN7cutlass10bfloat16_tE19Flash_kernel_traitsILi64ELi64ELi256ELi4ES3_EELi8ELi5ELb0EEEvNS_16Flash_fwd_paramsE)
        .other          _ZN5flash32flash_fwd_splitkv_combine_kernelI23Flash_fwd_kernel_traitsILi64ELi64ELi256ELi4ELb0ELb0EN7cutlass10bfloat16_tE19Flash_kernel_traitsILi64ELi64ELi256ELi4ES3_EELi8ELi5ELb0EEEvNS_16Flash_fwd_paramsE,@"STO_CUDA_ENTRY STV_DEFAULT"
_ZN5flash32flash_fwd_splitkv_combine_kernelI23Flash_fwd_kernel_traitsILi64ELi64ELi256ELi4ELb0ELb0EN7cutlass10bfloat16_tE19Flash_kernel_traitsILi64ELi64ELi256ELi4ES3_EELi8ELi5ELb0EEEvNS_16Flash_fwd_paramsE:
.text._ZN5flash32flash_fwd_splitkv_combine_kernelI23Flash_fwd_kernel_traitsILi64ELi64ELi256ELi4ELb0ELb0EN7cutlass10bfloat16_tE19Flash_kernel_traitsILi64ELi64ELi256ELi4ES3_EELi8ELi5ELb0EEEvNS_16Flash_fwd_paramsE:
        /* <DEDUP_REMOVED lines=38> */
.L_x_74:
[----:B------:R-:W-:Y:S01]  /*0260*/  IMAD.U32 R14, RZ, RZ, UR21 ;  /* 0x00000015ff0e7e24 */ /* 0x000fe2000f8e00ff */
[----:B------:R-:W-:Y:S01]  /*0270*/  MOV R20, UR19 ;  /* 0x0000001300147c02 */ /* 0x000fe20008000f00 */
[----:B------:R-:W-:Y:S01]  /*0280*/  IMAD.U32 R19, RZ, RZ, UR15 ;  /* 0x0000000fff137e24 */ /* 0x000fe2000f8e00ff */
[----:B------:R-:W-:Y:S02]  /*0290*/  MOV R18, UR14 ;  /* 0x0000000e00127c02 */ /* 0x000fe40008000f00 */
[----:B------:R-:W-:Y:S02]  /*02a0*/  MOV R16, 0x2c0 ;  /* 0x000002c000107802 */ /* 0x000fe40000000f00 */
[----:B------:R-:W-:Y:S05]  /*02b0*/  CALL.REL.NOINC `($__internal_2_$__cuda_sm20_div_s64) ;  /* 0x0000003c00b87944 */ /* 0x000fea0003c00000 */
[----:B------:R-:W-:-:S07]  /*02c0*/  MOV R13, R11 ;  /* 0x0000000b000d7202 */ /* 0x000fce0000000f00 */
.L_x_75:
        /* <DEDUP_REMOVED lines=30> */
.L_x_77:
[----:B------:R-:W-:Y:S01]  /*04b0*/  IMAD.MOV.U32 R14, RZ, RZ, R12 ;  /* 0x000000ffff0e7224 */ /* 0x000fe200078e000c */
[----:B------:R-:W-:Y:S02]  /*04c0*/  MOV R19, R13 ;  /* 0x0000000d00137202 */ /* 0x000fe40000000f00 */
[----:B------:R-:W-:Y:S02]  /*04d0*/  MOV R16, 0x4f0 ;  /* 0x000004f000107802 */ /* 0x000fe40000000f00 */
[----:B------:R-:W-:Y:S05]  /*04e0*/  CALL.REL.NOINC `($__internal_2_$__cuda_sm20_div_s64) ;  /* 0x0000003c002c7944 */ /* 0x000fea0003c00000 */
[----:B------:R-:W-:Y:S02]  /*04f0*/  MOV R4, R12 ;  /* 0x0000000c00047202 */ /* 0x000fe40000000f00 */
[----:B------:R-:W-:Y:S02]  /*0500*/  MOV R5, R11 ;  /* 0x0000000b00057202 */ /* 0x000fe40000000f00 */
.L_x_78:
[----:B------:R-:W-:Y:S05]  /*0510*/  BSYNC.RECONVERGENT B0 ;  /* 0x0000000000007941 */ /* 0x000fea0003800200 */
.L_x_76:
        /* <DEDUP_REMOVED lines=57> */
.L_x_80:
[----:B------:R-:W-:Y:S01]  /*08b0*/  IMAD.MOV.U32 R14, RZ, RZ, R20 ;  /* 0x000000ffff0e7224 */ /* 0x000fe200078e0014 */
[----:B------:R-:W-:Y:S01]  /*08c0*/  MOV R20, R9 ;  /* 0x0000000900147202 */ /* 0x000fe20000000f00 */
[----:B------:R-:W-:Y:S01]  /*08d0*/  IMAD.MOV.U32 R19, RZ, RZ, R18 ;  /* 0x000000ffff137224 */ /* 0x000fe200078e0012 */
[----:B------:R-:W-:Y:S02]  /*08e0*/  MOV R18, R29 ;  /* 0x0000001d00127202 */ /* 0x000fe40000000f00 */
[----:B------:R-:W-:Y:S02]  /*08f0*/  MOV R16, 0x910 ;  /* 0x0000091000107802 */ /* 0x000fe40000000f00 */
[----:B------:R-:W-:Y:S05]  /*0900*/  CALL.REL.NOINC `($__internal_2_$__cuda_sm20_div_s64) ;  /* 0x0000003800247944 */ /* 0x000fea0003c00000 */
[----:B------:R-:W-:Y:S02]  /*0910*/  MOV R10, R12 ;  /* 0x0000000c000a7202 */ /* 0x000fe40000000f00 */
.L_x_81:
[----:B------:R-:W-:Y:S05]  /*0920*/  BSYNC.RECONVERGENT B0 ;  /* 0x0000000000007941 */ /* 0x000fea0003800200 */
.L_x_79:
        /* <DEDUP_REMOVED lines=53> */
[----:B------:R0:W1:Y:S08]  /*0c80*/  F2I.FTZ.U32.TRUNC.NTZ R0, R6 ;  /* 0x0000000600007305 */ /* 0x000070000021f000 */
[----:B------:R-:W2:Y:S01]  /*0c90*/  F2I.FTZ.U32.TRUNC.NTZ R7, R7 ;  /* 0x0000000700077305 */ /* 0x000ea2000021f000 */
[----:B0-----:R-:W-:Y:S01]  /*0ca0*/  IMAD.MOV.U32 R6, RZ, RZ, RZ ;  /* 0x000000ffff067224 */ /* 0x001fe200078e00ff */
[----:B-1----:R-:W-:-:S02]  /*0cb0*/  R2UR UR17, R0 ;  /* 0x00000000001172ca */ /* 0x002fc400000e0000 */
[----:B------:R-:W-:Y:S01]  /*0cc0*/  IABS R0, UR7 ;  /* 0x0000000700007c13 */ /* 0x000fe20008000000 */
[----:B--2---:R-:W-:-:S04]  /*0cd0*/  IMAD.MOV R3, RZ, RZ, -R7 ;  /* 0x000000ffff037224 */ /* 0x004fc800078e0a07 */
[----:B------:R-:W-:Y:S02]  /*0ce0*/  IMAD.MOV R0, RZ, RZ, -R0 ;  /* 0x000000ffff007224 */ /* 0x000fe400078e0a00 */
[----:B------:R-:W-:-:S04]  /*0cf0*/  IMAD R3, R3, UR13, RZ ;  /* 0x0000000d03037c24 */ /* 0x000fc8000f8e02ff */
[----:B------:R-:W-:Y:S01]  /*0d00*/  UIADD3 UR9, UPT, UPT, URZ, -UR17, URZ ;  /* 0x80000011ff097290 */ /* 0x000fe2000fffe0ff */
[----:B------:R-:W-:-:S03]  /*0d10*/  IMAD.HI.U32 R3, R7, R3, R6 ;  /* 0x0000000307037227 */ /* 0x000fc600078e0006 */
[----:B------:R-:W-:-:S03]  /*0d20*/  UIMAD UR9, UR9, UR11, URZ ;  /* 0x0000000b090972a4 */ /* 0x000fc6000f8e02ff */
[----:B------:R-:W-:Y:S01]  /*0d30*/  IMAD.HI.U32 R3, R3, UR12, RZ ;  /* 0x0000000c03037c27 */ /* 0x000fe2000f8e00ff */
[----:B------:R-:W-:-:S03]  /*0d40*/  UIMAD.WIDE.U32 UR16, UR17, UR9, UR16 ;  /* 0x00000009111072a5 */ /* 0x000fc6000f8e0010 */
[----:B------:R-:W-:Y:S01]  /*0d50*/  IMAD R0, R3, R0, UR12 ;  /* 0x0000000c03007e24 */ /* 0x000fe2000f8e0200 */
[----:B------:R-:W-:Y:S02]  /*0d60*/  UIMAD.WIDE.U32 UR16, UR17, UR12, URZ ;  /* 0x0000000c111072a5 */ /* 0x000fe4000f8e00ff */
[----:B------:R-:W-:Y:S02]  /*0d70*/  ULOP3.LUT UR16, UR6, UR13, URZ, 0x3c, !UPT ;  /* 0x0000000d06107292 */ /* 0x000fe4000f8e3cff */
[----:B------:R-:W-:Y:S01]  /*0d80*/  ISETP.LT.U32.AND P1, PT, R0, UR13, PT ;  /* 0x0000000d00007c0c */ /* 0x000fe2000bf21070 */
[----:B------:R-:W-:Y:S01]  /*0d90*/  UIADD3 UR10, UPT, UPT, -UR17, URZ, URZ ;  /* 0x000000ff110a7290 */ /* 0x000fe2000fffe1ff */
[----:B------:R-:W0:Y:S02]  /*0da0*/  LDCU.U8 UR9, c[0x0][0x549] ;  /* 0x0000a920ff0977ac */ /* 0x000e240008000000 */
[----:B------:R-:W-:Y:S01]  /*0db0*/  ISETP.LE.AND P0, PT, RZ, UR16, PT ;  /* 0x00000010ff007c0c */ /* 0x000fe2000bf03270 */
[----:B------:R-:W-:-:S02]  /*0dc0*/  UIMAD UR10, UR11, UR10, UR12 ;  /* 0x0000000a0b0a72a4 */ /* 0x000fc4000f8e020c */
[----:B------:R-:W-:Y:S02]  /*0dd0*/  ULOP3.LUT UR6, UR6, UR4, URZ, 0x3c, !UPT ;  /* 0x0000000406067292 */ /* 0x000fe4000f8e3cff */
[----:B------:R-:W-:-:S04]  /*0de0*/  UISETP.GT.U32.AND UP1, UPT, UR11, UR10, UPT ;  /* 0x0000000a0b00728c */ /* 0x000fc8000bf24070 */
[----:B------:R-:W-:Y:S02]  /*0df0*/  @!P1 VIADD R0, R0, -UR13 ;  /* 0x8000000d00009c36 */ /* 0x000fe40008000000 */
[----:B------:R-:W-:Y:S01]  /*0e00*/  @!P1 VIADD R3, R3, 0x1 ;  /* 0x0000000103039836 */ /* 0x000fe20000000000 */
[----:B------:R-:W-:Y:S02]  /*0e10*/  ISETP.NE.AND P1, PT, RZ, UR7, PT ;  /* 0x00000007ff007c0c */ /* 0x000fe4000bf25270 */
[----:B------:R-:W-:Y:S01]  /*0e20*/  ISETP.GE.U32.AND P2, PT, R0, UR13, PT ;  /* 0x0000000d00007c0c */ /* 0x000fe2000bf46070 */
[----:B0-----:R-:W-:Y:S02]  /*0e30*/  UISETP.NE.AND UP0, UPT, UR9, URZ, UPT ;  /* 0x000000ff0900728c */ /* 0x001fe4000bf05270 */
[----:B------:R-:W-:Y:S02]  /*0e40*/  @!UP1 UIADD3 UR10, UPT, UPT, UR10, -UR11, URZ ;  /* 0x8000000b0a0a9290 */ /* 0x000fe4000fffe0ff */
[----:B------:R-:W-:-:S02]  /*0e50*/  USEL UR9, UR5, 0x1, !UP0 ;  /* 0x0000000105097887 */ /* 0x000fc4000c000000 */
[----:B------:R-:W-:Y:S02]  /*0e60*/  UISETP.GE.U32.AND UP3, UPT, UR10, UR11, UPT ;  /* 0x0000000b0a00728c */ /* 0x000fe4000bf66070 */
[----:B------:R-:W-:-:S04]  /*0e70*/  UISETP.GE.AND UP0, UPT, UR6, URZ, UPT ;  /* 0x000000ff0600728c */ /* 0x000fc8000bf06270 */
[----:B------:R-:W-:Y:S01]  /*0e80*/  @P2 VIADD R3, R3, 0x1 ;  /* 0x0000000103032836 */ /* 0x000fe20000000000 */
[----:B------:R-:W-:Y:S02]  /*0e90*/  @!UP1 UIADD3 UR17, UPT, UPT, UR17, 0x1, URZ ;  /* 0x0000000111119890 */ /* 0x000fe4000fffe0ff */
[----:B------:R-:W-:Y:S01]  /*0ea0*/  UISETP.NE.AND UP1, UPT, UR8, URZ, UPT ;  /* 0x000000ff0800728c */ /* 0x000fe2000bf25270 */
[----:B------:R-:W-:Y:S01]  /*0eb0*/  @!P0 IMAD.MOV R3, RZ, RZ, -R3 ;  /* 0x000000ffff038224 */ /* 0x000fe200078e0a03 */
[----:B------:R-:W-:Y:S01]  /*0ec0*/  @!P1 LOP3.LUT R3, RZ, UR13, RZ, 0x33, !PT ;  /* 0x0000000dff039c12 */ /* 0x000fe2000f8e33ff */
[----:B------:R-:W-:Y:S02]  /*0ed0*/  USHF.R.S32.HI UR6, URZ, 0x1f, UR7 ;  /* 0x0000001fff067899 */ /* 0x000fe40008011407 */
[----:B------:R-:W-:Y:S01]  /*0ee0*/  @UP3 UIADD3 UR17, UPT, UPT, UR17, 0x1, URZ ;  /* 0x0000000111113890 */ /* 0x000fe2000fffe0ff */
[----:B------:R-:W-:Y:S01]  /*0ef0*/  ISETP.LT.U32.AND P0, PT, R10, R3, PT ;  /* 0x000000030a00720c */ /* 0x000fe20003f01070 */
[----:B------:R-:W-:Y:S01]  /*0f00*/  USEL UR5, URZ, 0x1, !UP1 ;  /* 0x00000001ff057887 */ /* 0x000fe2000c800000 */
[----:B------:R-:W-:Y:S01]  /*0f10*/  SHF.R.S32.HI R7, RZ, 0x1f, R3 ;  /* 0x0000001fff077819 */ /* 0x000fe20000011403 */
[----:B------:R-:W-:-:S02]  /*0f20*/  @!UP0 UIADD3 UR17, UPT, UPT, -UR17, URZ, URZ ;  /* 0x000000ff11118290 */ /* 0x000fc4000fffe1ff */
[----:B------:R-:W-:Y:S01]  /*0f30*/  ULOP3.LUT UR6, UR6, UR5, URZ, 0xfc, !UPT ;  /* 0x0000000506067292 */ /* 0x000fe2000f8efcff */
[----:B------:R-:W-:Y:S01]  /*0f40*/  ISETP.LT.AND.EX P0, PT, R11, R7, PT, P0 ;  /* 0x000000070b00720c */ /* 0x000fe20003f01300 */
[----:B------:R-:W-:-:S03]  /*0f50*/  @!UP2 ULOP3.LUT UR17, URZ, UR4, URZ, 0x33, !UPT ;  /* 0x00000004ff11a292 */ /* 0x000fc6000f8e33ff */
        /* <DEDUP_REMOVED lines=25> */
.L_x_83:
[----:B------:R-:W-:Y:S01]  /*10f0*/  IMAD.MOV.U32 R14, RZ, RZ, R10 ;  /* 0x000000ffff0e7224 */ /* 0x000fe200078e000a */
[----:B------:R-:W-:Y:S01]  /*1100*/  MOV R20, R8 ;  /* 0x0000000800147202 */ /* 0x000fe20000000f00 */
[----:B------:R-:W-:Y:S01]  /*1110*/  IMAD.MOV.U32 R19, RZ, RZ, R11 ;  /* 0x000000ffff137224 */ /* 0x000fe200078e000b */
[----:B------:R-:W-:Y:S02]  /*1120*/  MOV R18, R0 ;  /* 0x0000000000127202 */ /* 0x000fe40000000f00 */
[----:B------:R-:W-:Y:S02]  /*1130*/  MOV R16, 0x1150 ;  /* 0x0000115000107802 */ /* 0x000fe40000000f00 */
[----:B------:R-:W-:Y:S05]  /*1140*/  CALL.REL.NOINC `($__internal_2_$__cuda_sm20_div_s64) ;  /* 0x0000003000147944 */ /* 0x000fea0003c00000 */
[----:B------:R-:W-:Y:S02]  /*1150*/  MOV R32, R12 ;  /* 0x0000000c00207202 */ /* 0x000fe40000000f00 */
[----:B------:R-:W-:Y:S02]  /*1160*/  MOV R33, R11 ;  /* 0x0000000b00217202 */ /* 0x000fe40000000f00 */
.L_x_84:
[----:B------:R-:W-:Y:S05]  /*1170*/  BSYNC.RECONVERGENT B0 ;  /* 0x0000000000007941 */ /* 0x000fea0003800200 */
.L_x_82:
        /* <DEDUP_REMOVED lines=57> */
.L_x_86:
[----:B------:R-:W-:Y:S01]  /*1510*/  IMAD.MOV.U32 R14, RZ, RZ, R4 ;  /* 0x000000ffff0e7224 */ /* 0x000fe200078e0004 */
[----:B------:R-:W-:Y:S01]  /*1520*/  MOV R19, R5 ;  /* 0x0000000500137202 */ /* 0x000fe20000000f00 */
[----:B------:R-:W-:Y:S01]  /*1530*/  IMAD.MOV.U32 R20, RZ, RZ, R7 ;  /* 0x000000ffff147224 */ /* 0x000fe200078e0007 */
[----:B------:R-:W-:Y:S02]  /*1540*/  MOV R16, 0x1560 ;  /* 0x0000156000107802 */ /* 0x000fe40000000f00 */
[----:B------:R-:W-:Y:S05]  /*1550*/  CALL.REL.NOINC `($__internal_2_$__cuda_sm20_div_s64) ;  /* 0x0000002c00107944 */ /* 0x000fea0003c00000 */
[----:B------:R-:W-:Y:S02]  /*1560*/  MOV R14, R12 ;  /* 0x0000000c000e7202 */ /* 0x000fe40000000f00 */
[----:B------:R-:W-:Y:S02]  /*1570*/  MOV R15, R11 ;  /* 0x0000000b000f7202 */ /* 0x000fe40000000f00 */
.L_x_87:
[----:B------:R-:W-:Y:S05]  /*1580*/  BSYNC.RECONVERGENT B0 ;  /* 0x0000000000007941 */ /* 0x000fea0003800200 */
.L_x_85:
[----:B------:R-:W0:Y:S01]  /*1590*/  S2R R4, SR_TID.X ;  /* 0x0000000000047919 */ /* 0x000e220000002100 */
[----:B------:R-:W-:Y:S01]  /*15a0*/  UIADD3 UR8, UP0, UPT, UR21, -UR20, URZ ;  /* 0x8000001415087290 */ /* 0x000fe2000ff1e0ff */
[----:B------:R-:W1:Y:S03]  /*15b0*/  LDCU UR4, c[0x0][0x534] ;  /* 0x0000a680ff0477ac */ /* 0x000e660008000800 */
[----:B------:R-:W-:Y:S01]  /*15c0*/  UIADD3.X UR5, UPT, UPT, UR15, -0x1, URZ, UP0, !UPT ;  /* 0xffffffff0f057890 */ /* 0x000fe200087fe4ff */
[----:B------:R-:W2:Y:S05]  /*15d0*/  LDCU.64 UR10, c[0x0][0x358] ;  /* 0x00006b00ff0a77ac */ /* 0x000eaa0008000a00 */
[----:B------:R-:W-:Y:S01]  /*15e0*/  IMAD.U32 R5, RZ, RZ, UR5 ;  /* 0x00000005ff057e24 */ /* 0x000fe2000f8e00ff */
[----:B0-----:R-:W-:-:S02]  /*15f0*/  LOP3.LUT R6, R4, 0x7, RZ, 0xc0, !PT ;  /* 0x0000000704067812 */ /* 0x001fc400078ec0ff */
[----:B------:R-:W-:Y:S02]  /*1600*/  SHF.R.U32.HI R3, RZ, 0x3, R4 ;  /* 0x00000003ff037819 */ /* 0x000fe40000011604 */
[----:B------:R-:W-:-:S04]  /*1610*/  ISETP.LT.U32.AND P2, PT, R6, UR8, PT ;  /* 0x0000000806007c0c */ /* 0x000fc8000bf41070 */
[----:B------:R-:W-:Y:S01]  /*1620*/  ISETP.GT.AND.EX P2, PT, R5, RZ, PT, P2 ;  /* 0x000000ff0500720c */ /* 0x000fe20003f44320 */
[----:B------:R-:W-:-:S03]  /*1630*/  VIADD R5, R3, 0x10 ;  /* 0x0000001003057836 */ /* 0x000fc60000000000 */
[----:B-1----:R-:W-:Y:S02]  /*1640*/  ISETP.GE.OR P3, PT, R3, UR4, !P2 ;  /* 0x0000000403007c0c */ /* 0x002fe4000d766670 */
[----:B------:R-:W-:-:S11]  /*1650*/  ISETP.GE.OR P2, PT, R5, UR4, !P2 ;  /* 0x0000000405007c0c */ /* 0x000fd6000d746670 */
[----:B------:R-:W0:Y:S01]  /*1660*/  @!P3 LDC.64 R12, c[0x0][0x428] ;  /* 0x00010a00ff0cbb82 */ /* 0x000e220000000a00 */
[C---:B------:R-:W-:Y:S02]  /*1670*/  @!P3 IADD3 R22, P1, PT, R6.reuse, UR20, RZ ;  /* 0x000000140616bc10 */ /* 0x040fe4000ff3e0ff */
[----:B------:R-:W-:-:S03]  /*1680*/  @!P2 IADD3 R18, P0, PT, R6, UR20, RZ ;  /* 0x000000140612ac10 */ /* 0x000fc6000ff1e0ff */
[----:B------:R-:W-:Y:S02]  /*1690*/  @!P3 IMAD.X R23, RZ, RZ, RZ, P1 ;  /* 0x000000ffff17b224 */ /* 0x000fe400008e06ff */
[----:B------:R-:W1:Y:S01]  /*16a0*/  @!P2 LDC.64 R10, c[0x0][0x428] ;  /* 0x00010a00ff0aab82 */ /* 0x000e620000000a00 */
[----:B------:R-:W-:Y:S02]  /*16b0*/  @!P2 IMAD.X R19, RZ, RZ, RZ, P0 ;  /* 0x000000ffff13a224 */ /* 0x000fe400000e06ff */
[----:B------:R-:W-:-:S04]  /*16c0*/  @!P3 IMAD.WIDE.U32 R22, R3, UR21, R22 ;  /* 0x000000150316bc25 */ /* 0x000fc8000f8e0016 */
[----:B------:R-:W-:-:S04]  /*16d0*/  @!P2 IMAD.WIDE.U32 R18, R5, UR21, R18 ;  /* 0x000000150512ac25 */ /* 0x000fc8000f8e0012 */
[----:B------:R-:W-:Y:S02]  /*16e0*/  @!P3 IMAD R6, R3, UR15, R23 ;  /* 0x0000000f0306bc24 */ /* 0x000fe4000f8e0217 */
[----:B------:R-:W-:Y:S02]  /*16f0*/  @!P2 IMAD R16, R5, UR15, R19 ;  /* 0x0000000f0510ac24 */ /* 0x000fe4000f8e0213 */
[----:B------:R-:W-:Y:S01]  /*1700*/  IMAD.MOV.U32 R5, RZ, RZ, -0x800000 ;  /* 0xff800000ff057424 */ /* 0x000fe200078e00ff */
[----:B0-----:R-:W-:-:S04]  /*1710*/  @!P3 LEA R20, P1, R22, R12, 0x2 ;  /* 0x0000000c1614b211 */ /* 0x001fc800078210ff */
[----:B------:R-:W-:Y:S01]  /*1720*/  @!P3 LEA.HI.X R21, R22, R13, R6, 0x2, P1 ;  /* 0x0000000d1615b211 */ /* 0x000fe200008f1406 */
[----:B------:R-:W-:Y:S01]  /*1730*/  IMAD.MOV.U32 R6, RZ, RZ, -0x800000 ;  /* 0xff800000ff067424 */ /* 0x000fe200078e00ff */
[----:B-1----:R-:W-:-:S05]  /*1740*/  @!P2 LEA R24, P0, R18, R10, 0x2 ;  /* 0x0000000a1218a211 */ /* 0x002fca00078010ff */
[----:B--2---:R-:W2:Y:S01]  /*1750*/  @!P3 LDG.E R6, desc[UR10][R20.64] ;  /* 0x0000000a1406b981 */ /* 0x004ea2000c1e1900 */
[----:B------:R-:W-:-:S05]  /*1760*/  @!P2 LEA.HI.X R25, R18, R11, R16, 0x2, P0 ;  /* 0x0000000b1219a211 */ /* 0x000fca00000f1410 */
[----:B------:R0:W3:Y:S01]  /*1770*/  @!P2 LDG.E R5, desc[UR10][R24.64] ;  /* 0x0000000a1805a981 */ /* 0x0000e2000c1e1900 */
[C---:B------:R-:W-:Y:S02]  /*1780*/  ISETP.GT.U32.AND P1, PT, R4.reuse, 0xff, PT ;  /* 0x000000ff0400780c */ /* 0x040fe40003f24070 */
[----:B------:R-:W-:-:S11]  /*1790*/  ISETP.GT.U32.AND P0, PT, R4, 0x7f, PT ;  /* 0x0000007f0400780c */ /* 0x000fd60003f04070 */
[----:B------:R-:W1:Y:S02]  /*17a0*/  @!P1 S2R R11, SR_CgaCtaId ;  /* 0x00000000000b9919 */ /* 0x000e640000008800 */
[----:B------:R-:W4:Y:S01]  /*17b0*/  @!P0 S2R R10, SR_CgaCtaId ;  /* 0x00000000000a8919 */ /* 0x000f220000008800 */
[----:B------:R-:W-:Y:S01]  /*17c0*/  @!P1 MOV R16, 0x400 ;  /* 0x0000040000109802 */ /* 0x000fe20000000f00 */
[----:B------:R-:W-:Y:S01]  /*17d0*/  @!P1 IMAD.SHL.U32 R17, R4, 0x4, RZ ;  /* 0x0000000404119824 */ /* 0x000fe200078e00ff */
[----:B------:R-:W5:Y:S01]  /*17e0*/  @!P0 S2R R12, SR_CgaCtaId ;  /* 0x00000000000c8919 */ /* 0x000f620000008800 */
[----:B------:R-:W-:-:S03]  /*17f0*/  @!P0 MOV R19, 0x400 ;  /* 0x0000040000138802 */ /* 0x000fc60000000f00 */
[----:B------:R-:W-:Y:S02]  /*1800*/  @!P1 LOP3.LUT R18, R17, 0x1c, RZ, 0xc0, !PT ;  /* 0x0000001c11129812 */ /* 0x000fe400078ec0ff */
[----:B-1----:R-:W-:Y:S02]  /*1810*/  @!P1 LEA R11, R11, R16, 0x18 ;  /* 0x000000100b0b9211 */ /* 0x002fe400078ec0ff */
[----:B------:R-:W-:Y:S02]  /*1820*/  @!P0 SHF.L.U32 R16, R4, 0x2, RZ ;  /* 0x0000000204108819 */ /* 0x000fe400000006ff */
[----:B----4-:R-:W-:Y:S02]  /*1830*/  @!P0 LEA R10, R10, R19, 0x18 ;  /* 0x000000130a0a8211 */ /* 0x010fe400078ec0ff */
[----:B------:R-:W-:Y:S01]  /*1840*/  @!P0 LOP3.LUT R17, R16, 0x1c, RZ, 0xc0, !PT ;  /* 0x0000001c10118812 */ /* 0x000fe200078ec0ff */
[----:B------:R-:W-:-:S04]  /*1850*/  @!P1 IMAD.IADD R18, R18, 0x1, R11 ;  /* 0x0000000112129824 */ /* 0x000fc800078e020b */
[----:B------:R-:W-:Y:S02]  /*1860*/  @!P0 IMAD.IADD R10, R17, 0x1, R10 ;  /* 0x00000001110a8824 */ /* 0x000fe400078e020a */
[C---:B------:R-:W-:Y:S02]  /*1870*/  @!P1 IMAD R17, R3.reuse, 0x24, R18 ;  /* 0x0000002403119824 */ /* 0x040fe400078e0212 */
[----:B------:R-:W-:Y:S01]  /*1880*/  @!P0 IMAD R16, R3, 0x24, R10 ;  /* 0x0000002403108824 */ /* 0x000fe200078e020a */
[----:B------:R-:W-:Y:S01]  /*1890*/  @!P0 MOV R13, 0x400 ;  /* 0x00000400000d8802 */ /* 0x000fe20000000f00 */
[----:B0-----:R-:W-:Y:S01]  /*18a0*/  IMAD.MOV.U32 R24, RZ, RZ, -0x800000 ;  /* 0xff800000ff187424 */ /* 0x001fe200078e00ff */
[----:B------:R-:W-:Y:S01]  /*18b0*/  @!P0 LOP3.LUT R11, R4, 0xf, RZ, 0xc0, !PT ;  /* 0x0000000f040b8812 */ /* 0x000fe200078ec0ff */
[----:B------:R-:W-:Y:S01]  /*18c0*/  IMAD.MOV.U32 R25, RZ, RZ, -0x800000 ;  /* 0xff800000ff197424 */ /* 0x000fe200078e00ff */
[----:B-----5:R-:W-:Y:S01]  /*18d0*/  @!P0 LEA R12, R12, R13, 0x18 ;  /* 0x0000000d0c0c8211 */ /* 0x020fe200078ec0ff */
[----:B------:R-:W0:Y:S01]  /*18e0*/  LDC R3, c[0x0][0x434] ;  /* 0x00010d00ff037b82 */ /* 0x000e220000000800 */
[----:B------:R-:W-:-:S05]  /*18f0*/  SHF.R.U32.HI R13, RZ, 0x4, R4 ;  /* 0x00000004ff0d7819 */ /* 0x000fca0000011604 */
[----:B------:R-:W-:-:S04]  /*1900*/  @!P0 IMAD R12, R13, 0x4, R12 ;  /* 0x000000040d0c8824 */ /* 0x000fc800078e020c */
[----:B------:R-:W-:Y:S01]  /*1910*/  @!P0 IMAD R11, R11, 0x24, R12 ;  /* 0x000000240b0b8824 */ /* 0x000fe200078e020c */
[----:B0-----:R-:W-:-:S04]  /*1920*/  IABS R10, R3 ;  /* 0x00000003000a7213 */ /* 0x001fc80000000000 */
[----:B------:R-:W0:Y:S01]  /*1930*/  I2F.RP R20, R10 ;  /* 0x0000000a00147306 */ /* 0x000e220000209400 */
[----:B--2---:R0:W-:Y:S04]  /*1940*/  @!P1 STS [R17], R6 ;  /* 0x0000000611009388 */ /* 0x0041e80000000800 */
[----:B---3--:R-:W-:Y:S01]  /*1950*/  @!P0 STS [R16+0x240], R5 ;  /* 0x0002400510008388 */ /* 0x008fe20000000800 */
[----:B------:R-:W-:Y:S06]  /*1960*/  BAR.SYNC.DEFER_BLOCKING 0x0 ;  /* 0x0000000000007b1d */ /* 0x000fec0000010000 */
[----:B------:R-:W-:Y:S04]  /*1970*/  @!P0 LDS R24, [R11] ;  /* 0x000000000b188984 */ /* 0x000fe80000000800 */
[----:B------:R-:W1:Y:S01]  /*1980*/  @!P0 LDS R25, [R11+0x240] ;  /* 0x000240000b198984 */ /* 0x000e620000000800 */
[----:B0-----:R-:W0:Y:S01]  /*1990*/  MUFU.RCP R6, R20 ;  /* 0x0000001400067308 */ /* 0x001e220000001000 */
[----:B-1----:R-:W-:-:S05]  /*19a0*/  FMNMX.FTZ R18, R25, R24, !PT ;  /* 0x0000001819127209 */ /* 0x002fca0007810000 */
[----:B------:R-:W1:Y:S01]  /*19b0*/  SHFL.BFLY PT, R19, R18, 0x8, 0x1f ;  /* 0x0d001f0012137f89 */ /* 0x000e6200000e0000 */
[----:B0-----:R-:W-:Y:S01]  /*19c0*/  VIADD R16, R6, 0xffffffe ;  /* 0x0ffffffe06107836 */ /* 0x001fe20000000000 */
[----:B-1----:R-:W-:-:S05]  /*19d0*/  FMNMX.FTZ R19, R18, R19, !PT ;  /* 0x0000001312137209 */ /* 0x002fca0007810000 */
[----:B------:R-:W0:Y:S01]  /*19e0*/  SHFL.BFLY PT, R12, R19, 0x4, 0x1f ;  /* 0x0c801f00130c7f89 */ /* 0x000e2200000e0000 */
[----:B------:R-:W1:Y:S01]  /*19f0*/  F2I.FTZ.U32.TRUNC.NTZ R17, R16 ;  /* 0x0000001000117305 */ /* 0x000e62000021f000 */
[----:B0-----:R-:W-:-:S05]  /*1a00*/  FMNMX.FTZ R12, R19, R12, !PT ;  /* 0x0000000c130c7209 */ /* 0x001fca0007810000 */
[----:B------:R-:W0:Y:S01]  /*1a10*/  SHFL.BFLY PT, R11, R12, 0x2, 0x1f ;  /* 0x0c401f000c0b7f89 */ /* 0x000e2200000e0000 */
[----:B-1----:R-:W-:Y:S01]  /*1a20*/  IADD3 R5, PT, PT, RZ, -R17, RZ ;  /* 0x80000011ff057210 */ /* 0x002fe20007ffe0ff */
[----:B------:R-:W-:-:S04]  /*1a30*/  IMAD.MOV.U32 R16, RZ, RZ, RZ ;  /* 0x000000ffff107224 */ /* 0x000fc800078e00ff */
[----:B------:R-:W-:Y:S01]  /*1a40*/  IMAD R6, R5, R10, RZ ;  /* 0x0000000a05067224 */ /* 0x000fe200078e02ff */
[----:B------:R-:W-:-:S03]  /*1a50*/  IABS R5, R2 ;  /* 0x0000000200057213 */ /* 0x000fc60000000000 */
[----:B------:R-:W-:Y:S01]  /*1a60*/  IMAD.HI.U32 R6, R17, R6, R16 ;  /* 0x0000000611067227 */ /* 0x000fe200078e0010 */
[----:B0-----:R-:W-:-:S05]  /*1a70*/  FMNMX.FTZ R11, R12, R11, !PT ;  /* 0x0000000b0c0b7209 */ /* 0x001fca0007810000 */
[----:B------:R-:W-:Y:S01]  /*1a80*/  IMAD.HI.U32 R18, R6, R5, RZ ;  /* 0x0000000506127227 */ /* 0x000fe200078e00ff */
[----:B------:R-:W-:Y:S01]  /*1a90*/  LOP3.LUT R2, R2, R3, RZ, 0x3c, !PT ;  /* 0x0000000302027212 */ /* 0x000fe200078e3cff */
[----:B------:R-:W0:Y:S02]  /*1aa0*/  LDC R17, c[0x0][0x3e0] ;  /* 0x0000f800ff117b82 */ /* 0x000e240000000800 */
[----:B------:R-:W-:-:S04]  /*1ab0*/  IMAD.MOV R6, RZ, RZ, -R18 ;  /* 0x000000ffff067224 */ /* 0x000fc800078e0a12 */
[----:B------:R-:W-:Y:S02]  /*1ac0*/  IMAD R5, R10, R6, R5 ;  /* 0x000000060a057224 */ /* 0x000fe400078e0205 */
[----:B------:R-:W1:Y:S01]  /*1ad0*/  SHFL.BFLY PT, R6, R11, 0x1, 0x1f ;  /* 0x0c201f000b067f89 */ /* 0x000e6200000e0000 */
[----:B------:R-:W-:Y:S02]  /*1ae0*/  ISETP.GE.AND P1, PT, R2, RZ, PT ;  /* 0x000000ff0200720c */ /* 0x000fe40003f26270 */
[----:B------:R-:W-:Y:S02]  /*1af0*/  ISETP.GT.U32.AND P2, PT, R10, R5, PT ;  /* 0x000000050a00720c */ /* 0x000fe40003f44070 */
[----:B-1----:R-:W-:-:S04]  /*1b00*/  FMNMX.FTZ R6, R11, R6, !PT ;  /* 0x000000060b067209 */ /* 0x002fc80007810000 */
[----:B------:R-:W-:-:S04]  /*1b10*/  FSETP.NEU.FTZ.AND P0, PT, R6, -INF , PT ;  /* 0xff8000000600780b */ /* 0x000fc80003f1d000 */
[----:B------:R-:W-:-:S05]  /*1b20*/  FSEL R2, R6, RZ, P0 ;  /* 0x000000ff06027208 */ /* 0x000fca0000000000 */
[C---:B------:R-:W-:Y:S01]  /*1b30*/  FADD.FTZ R6, -R2.reuse, R24 ;  /* 0x0000001802067221 */ /* 0x040fe20000010100 */
[----:B------:R-:W-:Y:S01]  /*1b40*/  FADD.FTZ R11, -R2, R25 ;  /* 0x00000019020b7221 */ /* 0x000fe20000010100 */
[----:B------:R-:W-:Y:S02]  /*1b50*/  @!P2 IMAD.IADD R5, R5, 0x1, -R10 ;  /* 0x000000010505a824 */ /* 0x000fe400078e0a0a */
[----:B------:R-:W-:Y:S01]  /*1b60*/  FMUL.FTZ R6, R6, 1.4426950216293334961 ;  /* 0x3fb8aa3b06067820 */ /* 0x000fe20000410000 */
[----:B------:R-:W-:Y:S02]  /*1b70*/  FMUL.FTZ R11, R11, 1.4426950216293334961 ;  /* 0x3fb8aa3b0b0b7820 */ /* 0x000fe40000410000 */
[----:B------:R-:W-:Y:S02]  /*1b80*/  ISETP.GE.U32.AND P3, PT, R5, R10, PT ;  /* 0x0000000a0500720c */ /* 0x000fe40003f66070 */
[----:B------:R-:W-:Y:S01]  /*1b90*/  MUFU.EX2 R23, R11 ;  /* 0x0000000b00177308 */ /* 0x000fe20000000800 */
[----:B------:R-:W-:-:S07]  /*1ba0*/  ISETP.NE.AND P0, PT, R3, RZ, PT ;  /* 0x000000ff0300720c */ /* 0x000fce0003f05270 */
[----:B------:R-:W1:Y:S01]  /*1bb0*/  MUFU.EX2 R6, R6 ;  /* 0x0000000600067308 */ /* 0x000e620000000800 */
[----:B------:R-:W-:Y:S01]  /*1bc0*/  @!P2 VIADD R18, R18, 0x1 ;  /* 0x000000011212a836 */ /* 0x000fe20000000000 */
[----:B------:R-:W-:-:S03]  /*1bd0*/  USHF.R.S32.HI UR4, URZ, 0x1f, UR22 ;  /* 0x0000001fff047899 */ /* 0x000fc60008011416 */
[----:B------:R-:W-:Y:S01]  /*1be0*/  @P3 VIADD R18, R18, 0x1 ;  /* 0x0000000112123836 */ /* 0x000fe20000000000 */
[----:B------:R-:W-:-:S03]  /*1bf0*/  ULOP3.LUT UR4, UR4, 0x1, URZ, 0xfc, !UPT ;  /* 0x0000000104047892 */ /* 0x000fc6000f8efcff */
[----:B------:R-:W-:Y:S01]  /*1c00*/  @!P1 IMAD.MOV R18, RZ, RZ, -R18 ;  /* 0x000000ffff129224 */ /* 0x000fe200078e0a12 */
[----:B------:R-:W-:Y:S01]  /*1c10*/  @!P0 LOP3.LUT R18, RZ, R3, RZ, 0x33, !PT ;  /* 0x00000003ff128212 */ /* 0x000fe200078e33ff */
[----:B-1----:R-:W-:-:S04]  /*1c20*/  FADD.FTZ R23, R6, R23 ;  /* 0x0000001706177221 */ /* 0x002fc80000010000 */
[----:B------:R-:W-:Y:S01]  /*1c30*/  IMAD R5, R18, UR4, RZ ;  /* 0x0000000412057c24 */ /* 0x000fe2000f8e02ff */
[----:B0-----:R-:W-:Y:S01]  /*1c40*/  IABS R12, R17 ;  /* 0x00000011000c7213 */ /* 0x001fe20000000000 */
[----:B------:R-:W0:Y:S01]  /*1c50*/  LDCU UR4, c[0x0][0x430] ;  /* 0x00008600ff0477ac */ /* 0x000e220008000800 */
[----:B------:R-:W1:Y:S02]  /*1c60*/  SHFL.BFLY PT, R6, R23, 0x8, 0x1f ;  /* 0x0d001f0017067f89 */ /* 0x000e6400000e0000 */
[----:B------:R-:W-:-:S04]  /*1c70*/  IABS R19, R5 ;  /* 0x0000000500137213 */ /* 0x000fc80000000000 */
[----:B------:R-:W2:Y:S08]  /*1c80*/  I2F.RP R16, R19 ;  /* 0x0000001300107306 */ /* 0x000eb00000209400 */
[----:B------:R-:W3:Y:S08]  /*1c90*/  I2F.RP R10, R12 ;  /* 0x0000000c000a7306 */ /* 0x000ef00000209400 */
[----:B--2---:R-:W2:Y:S01]  /*1ca0*/  MUFU.RCP R30, R16 ;  /* 0x00000010001e7308 */ /* 0x004ea20000001000 */
[----:B-1----:R-:W-:-:S05]  /*1cb0*/  FADD.FTZ R6, R23, R6 ;  /* 0x0000000617067221 */ /* 0x002fca0000010000 */
[----:B------:R-:W1:Y:S02]  /*1cc0*/  SHFL.BFLY PT, R21, R6, 0x4, 0x1f ;  /* 0x0c801f0006157f89 */ /* 0x000e6400000e0000 */
[----:B---3--:R-:W3:Y:S01]  /*1cd0*/  MUFU.RCP R26, R10 ;  /* 0x0000000a001a7308 */ /* 0x008ee20000001000 */
[----:B--2---:R-:W-:-:S07]  /*1ce0*/  IADD3 R30, PT, PT, R30, 0xffffffe, RZ ;  /* 0x0ffffffe1e1e7810 */ /* 0x004fce0007ffe0ff */
[----:B------:R-:W2:Y:S01]  /*1cf0*/  F2I.FTZ.U32.TRUNC.NTZ R31, R30 ;  /* 0x0000001e001f7305 */ /* 0x000ea2000021f000 */
[----:B---3--:R-:W-:-:S07]  /*1d00*/  VIADD R26, R26, 0xffffffe ;  /* 0x0ffffffe1a1a7836 */ /* 0x008fce0000000000 */
[----:B------:R-:W3:Y:S01]  /*1d10*/  F2I.FTZ.U32.TRUNC.NTZ R27, R26 ;  /* 0x0000001a001b7305 */ /* 0x000ee2000021f000 */
[----:B-1----:R-:W-:-:S05]  /*1d20*/  FADD.FTZ R21, R6, R21 ;  /* 0x0000001506157221 */ /* 0x002fca0000010000 */
[----:B------:R-:W1:Y:S01]  /*1d30*/  SHFL.BFLY PT, R20, R21, 0x2, 0x1f ;  /* 0x0c401f0015147f89 */ /* 0x000e6200000e0000 */
[----:B--2---:R-:W-:Y:S02]  /*1d40*/  IMAD.MOV R22, RZ, RZ, -R31 ;  /* 0x000000ffff167224 */ /* 0x004fe400078e0a1f */
[----:B------:R-:W-:Y:S02]  /*1d50*/  VIADD R16, R19, UR18 ;  /* 0x0000001213107c36 */ /* 0x000fe40008000000 */
[----:B------:R-:W-:Y:S02]  /*1d60*/  IMAD R22, R22, R19, RZ ;  /* 0x0000001316167224 */ /* 0x000fe400078e02ff */
[----:B------:R-:W-:Y:S02]  /*1d70*/  IMAD.MOV.U32 R30, RZ, RZ, RZ ;  /* 0x000000ffff1e7224 */ /* 0x000fe400078e00ff */
[----:B---3--:R-:W-:Y:S01]  /*1d80*/  IMAD.MOV R11, RZ, RZ, -R27 ;  /* 0x000000ffff0b7224 */ /* 0x008fe200078e0a1b */
[----:B------:R-:W-:Y:S01]  /*1d90*/  IABS R6, R5 ;  /* 0x0000000500067213 */ /* 0x000fe20000000000 */
[----:B------:R-:W-:Y:S01]  /*1da0*/  IMAD.HI.U32 R22, R31, R22, R30 ;  /* 0x000000161f167227 */ /* 0x000fe200078e001e */
[----:B------:R-:W-:-:S03]  /*1db0*/  IABS R10, R16 ;  /* 0x00000010000a7213 */ /* 0x000fc60000000000 */
[----:B------:R-:W-:Y:S02]  /*1dc0*/  IMAD R11, R11, R12, RZ ;  /* 0x0000000c0b0b7224 */ /* 0x000fe400078e02ff */
[----:B------:R-:W-:Y:S01]  /*1dd0*/  IMAD.MOV.U32 R26, RZ, RZ, RZ ;  /* 0x000000ffff1a7224 */ /* 0x000fe200078e00ff */
[----:B------:R-:W-:Y:S01]  /*1de0*/  IADD3 R6, PT, PT, RZ, -R6, RZ ;  /* 0x80000006ff067210 */ /* 0x000fe20007ffe0ff */
[----:B------:R-:W-:-:S04]  /*1df0*/  IMAD.HI.U32 R23, R22, R10, RZ ;  /* 0x0000000a16177227 */ /* 0x000fc800078e00ff */
[----:B------:R-:W-:-:S04]  /*1e00*/  IMAD.HI.U32 R11, R27, R11, R26 ;  /* 0x0000000b1b0b7227 */ /* 0x000fc800078e001a */
[----:B-1----:R-:W-:Y:S01]  /*1e10*/  FADD.FTZ R20, R21, R20 ;  /* 0x0000001415147221 */ /* 0x002fe20000010000 */
[----:B------:R-:W-:Y:S02]  /*1e20*/  IMAD R6, R23, R6, R10 ;  /* 0x0000000617067224 */ /* 0x000fe400078e020a */
[----:B------:R-:W-:-:S03]  /*1e30*/  IMAD.HI.U32 R11, R11, R10, RZ ;  /* 0x0000000a0b0b7227 */ /* 0x000fc600078e00ff */
[----:B------:R-:W-:Y:S01]  /*1e40*/  ISETP.GT.U32.AND P2, PT, R19, R6, PT ;  /* 0x000000061300720c */ /* 0x000fe20003f44070 */
[----:B------:R-:W-:Y:S01]  /*1e50*/  IMAD.MOV R27, RZ, RZ, -R11 ;  /* 0x000000ffff1b7224 */ /* 0x000fe200078e0a0b */
[----:B------:R-:W1:Y:S03]  /*1e60*/  SHFL.BFLY PT, R21, R20, 0x1, 0x1f ;  /* 0x0c201f0014157f89 */ /* 0x000e6600000e0000 */
[----:B------:R-:W-:-:S05]  /*1e70*/  IMAD R27, R12, R27, R10 ;  /* 0x0000001b0c1b7224 */ /* 0x000fca00078e020a */
[----:B------:R-:W-:-:S03]  /*1e80*/  ISETP.GT.U32.AND P0, PT, R12, R27, PT ;  /* 0x0000001b0c00720c */ /* 0x000fc60003f04070 */
[----:B------:R-:W-:-:S05]  /*1e90*/  @!P2 IMAD.IADD R6, R6, 0x1, -R19 ;  /* 0x000000010606a824 */ /* 0x000fca00078e0a13 */
[----:B------:R-:W-:Y:S01]  /*1ea0*/  ISETP.GE.U32.AND P1, PT, R6, R19, PT ;  /* 0x000000130600720c */ /* 0x000fe20003f26070 */
[----:B------:R-:W-:-:S04]  /*1eb0*/  @!P2 VIADD R23, R23, 0x1 ;  /* 0x000000011717a836 */ /* 0x000fc80000000000 */
[----:B------:R-:W-:Y:S01]  /*1ec0*/  @!P0 IMAD.IADD R27, R27, 0x1, -R12 ;  /* 0x000000011b1b8824 */ /* 0x000fe200078e0a0c */
[----:B------:R-:W-:Y:S01]  /*1ed0*/  LOP3.LUT R6, R16, R19, RZ, 0x3c, !PT ;  /* 0x0000001310067212 */ /* 0x000fe200078e3cff */
[----:B-1----:R-:W-:Y:S01]  /*1ee0*/  FADD.FTZ R21, R20, R21 ;  /* 0x0000001514157221 */ /* 0x002fe20000010000 */
[----:B------:R-:W-:Y:S02]  /*1ef0*/  LOP3.LUT R16, R16, R17, RZ, 0x3c, !PT ;  /* 0x0000001110107212 */ /* 0x000fe400078e3cff */
[----:B------:R-:W-:-:S03]  /*1f00*/  ISETP.GE.U32.AND P4, PT, R27, R12, PT ;  /* 0x0000000c1b00720c */ /* 0x000fc60003f86070 */
[----:B------:R-:W-:Y:S01]  /*1f10*/  @P1 VIADD R23, R23, 0x1 ;  /* 0x0000000117171836 */ /* 0x000fe20000000000 */
[----:B------:R-:W-:Y:S02]  /*1f20*/  FSETP.NE.FTZ.AND P1, PT, R21, RZ, PT ;  /* 0x000000ff1500720b */ /* 0x000fe40003f35000 */
[----:B------:R-:W-:Y:S02]  /*1f30*/  ISETP.GE.AND P2, PT, R16, RZ, PT ;  /* 0x000000ff1000720c */ /* 0x000fe40003f46270 */
[----:B------:R-:W-:Y:S02]  /*1f40*/  @!P0 IADD3 R11, PT, PT, R11, 0x1, RZ ;  /* 0x000000010b0b8810 */ /* 0x000fe40007ffe0ff */
[----:B------:R-:W-:Y:S02]  /*1f50*/  ISETP.NE.AND P0, PT, R17, RZ, PT ;  /* 0x000000ff1100720c */ /* 0x000fe40003f05270 */
[----:B------:R-:W-:Y:S02]  /*1f60*/  ISETP.GE.AND P3, PT, R6, RZ, PT ;  /* 0x000000ff0600720c */ /* 0x000fe40003f66270 */
[----:B------:R-:W-:Y:S01]  /*1f70*/  ISETP.NE.AND P5, PT, R5, RZ, PT ;  /* 0x000000ff0500720c */ /* 0x000fe20003fa5270 */
[----:B------:R-:W-:-:S02]  /*1f80*/  @P4 VIADD R11, R11, 0x1 ;  /* 0x000000010b0b4836 */ /* 0x000fc40000000000 */
[----:B------:R-:W1:Y:S02]  /*1f90*/  @P1 MUFU.LG2 R21, R21 ;  /* 0x0000001500151308 */ /* 0x000e640000000c00 */
[----:B------:R-:W-:-:S04]  /*1fa0*/  @!P2 IMAD.MOV R11, RZ, RZ, -R11 ;  /* 0x000000ffff0ba224 */ /* 0x000fc800078e0a0b */
[----:B------:R-:W-:Y:S02]  /*1fb0*/  @!P0 LOP3.LUT R11, RZ, R17, RZ, 0x33, !PT ;  /* 0x00000011ff0b8212 */ /* 0x000fe400078e33ff */
[----:B------:R-:W-:Y:S01]  /*1fc0*/  LOP3.LUT P0, RZ, R4, 0x38f, RZ, 0xc0, !PT ;  /* 0x0000038f04ff7812 */ /* 0x000fe2000780c0ff */
[----:B------:R-:W-:Y:S01]  /*1fd0*/  @!P3 IMAD.MOV R23, RZ, RZ, -R23 ;  /* 0x000000ffff17b224 */ /* 0x000fe200078e0a17 */
[----:B------:R-:W-:Y:S02]  /*1fe0*/  ISETP.NE.AND P3, PT, R18, RZ, PT ;  /* 0x000000ff1200720c */ /* 0x000fe40003f65270 */
[----:B------:R-:W-:Y:S02]  /*1ff0*/  @!P5 LOP3.LUT R23, RZ, R19, RZ, 0x33, !PT ;  /* 0x00000013ff17d212 */ /* 0x000fe400078e33ff */
[----:B------:R-:W-:Y:S02]  /*2000*/  SEL R10, RZ, 0x1, !P3 ;  /* 0x00000001ff0a7807 */ /* 0x000fe40005800000 */
[----:B------:R-:W-:-:S02]  /*2010*/  SHF.R.S32.HI R27, RZ, 0x1f, R5 ;  /* 0x0000001fff1b7819 */ /* 0x000fc40000011405 */
[C---:B------:R-:W-:Y:S02]  /*2020*/  ISETP.LT.U32.AND P2, PT, R14.reuse, R23, PT ;  /* 0x000000170e00720c */ /* 0x040fe40003f41070 */
[----:B------:R-:W-:Y:S01]  /*2030*/  SHF.R.S32.HI R19, RZ, 0x1f, R23 ;  /* 0x0000001fff137819 */ /* 0x000fe20000011417 */
[----:B0-----:R-:W-:Y:S01]  /*2040*/  IMAD R6, R3, UR4, RZ ;  /* 0x0000000403067c24 */ /* 0x001fe2000f8e02ff */
[----:B------:R-:W-:Y:S01]  /*2050*/  LOP3.LUT R10, R27, R10, RZ, 0xfc, !PT ;  /* 0x0000000a1b0a7212 */ /* 0x000fe200078efcff */
[----:B------:R-:W-:Y:S01]  /*2060*/  IMAD R3, R11, UR9, RZ ;  /* 0x000000090b037c24 */ /* 0x000fe2000f8e02ff */
[----:B------:R-:W-:Y:S01]  /*2070*/  ISETP.LT.AND.EX P2, PT, R15, R19, PT, P2 ;  /* 0x000000130f00720c */ /* 0x000fe20003f41320 */
[----:B------:R-:W-:Y:S01]  /*2080*/  BSSY.RECONVERGENT B1, `(.L_x_88) ;  /* 0x0000129000017945 */ /* 0x000fe20003800200 */
[----:B------:R-:W-:Y:S02]  /*2090*/  IMAD.MOV.U32 R22, RZ, RZ, 0x7f800000 ;  /* 0x7f800000ff167424 */ /* 0x000fe400078e00ff */
[----:B-1----:R-:W-:Y:S01]  /*20a0*/  @P1 FFMA.FTZ R22, R21, 0.69314718246459960938, R2 ;  /* 0x3f31721815161823 */ /* 0x002fe20000010002 */
[----:B------:R-:W-:Y:S01]  /*20b0*/  IMAD R5, R5, R6, RZ ;  /* 0x0000000605057224 */ /* 0x000fe200078e02ff */
[----:B------:R-:W-:Y:S01]  /*20c0*/  SEL R6, R14, R23, P2 ;  /* 0x000000170e067207 */ /* 0x000fe20001000000 */
[----:B------:R-:W-:Y:S01]  /*20d0*/  IMAD R3, R10, R3, RZ ;  /* 0x000000030a037224 */ /* 0x000fe200078e02ff */
        /* <DEDUP_REMOVED lines=12> */
[----:B------:R-:W-:Y:S01]  /*21a0*/  IADD3 R10, P1, PT, R17, 0x1, RZ ;  /* 0x00000001110a7810 */ /* 0x000fe20007f3e0ff */
[----:B------:R-:W-:Y:S02]  /*21b0*/  IMAD R12, R11, UR19, RZ ;  /* 0x000000130b0c7c24 */ /* 0x000fe4000f8e02ff */
[C---:B------:R-:W-:Y:S01]  /*21c0*/  IMAD.WIDE.U32 R14, R17.reuse, UR19, RZ ;  /* 0x00000013110e7c25 */ /* 0x040fe2000f8e00ff */
        /* <DEDUP_REMOVED lines=36> */
.L_x_91:
[----:B------:R-:W-:Y:S01]  /*2410*/  IMAD.MOV.U32 R14, RZ, RZ, R2 ;  /* 0x000000ffff0e7224 */ /* 0x000fe200078e0002 */
[----:B------:R-:W-:Y:S01]  /*2420*/  MOV R19, RZ ;  /* 0x000000ff00137202 */ /* 0x000fe20000000f00 */
[----:B------:R-:W-:Y:S01]  /*2430*/  IMAD.MOV.U32 R20, RZ, RZ, R30 ;  /* 0x000000ffff147224 */ /* 0x000fe200078e001e */
[----:B------:R-:W-:Y:S02]  /*2440*/  MOV R16, 0x2460 ;  /* 0x0000246000107802 */ /* 0x000fe40000000f00 */
[----:B------:R-:W-:Y:S05]  /*2450*/  CALL.REL.NOINC `($__internal_2_$__cuda_sm20_div_s64) ;  /* 0x0000001c00507944 */ /* 0x000fea0003c00000 */
[----:B------:R-:W-:Y:S02]  /*2460*/  IADD3 R15, PT, PT, -R12, RZ, RZ ;  /* 0x000000ff0c0f7210 */ /* 0x000fe40007ffe1ff */
[----:B------:R-:W-:-:S03]  /*2470*/  MOV R31, R11 ;  /* 0x0000000b001f7202 */ /* 0x000fc60000000f00 */
[----:B------:R-:W-:Y:S01]  /*2480*/  IMAD R10, R30, R15, R2 ;  /* 0x0000000f1e0a7224 */ /* 0x000fe200078e0202 */
[----:B------:R-:W-:-:S07]  /*2490*/  MOV R30, R12 ;  /* 0x0000000c001e7202 */ /* 0x000fce0000000f00 */
.L_x_92:
        /* <DEDUP_REMOVED lines=20> */
[----:B------:R-:W-:-:S13]  /*25e0*/  ISETP.GT.U32.AND P1, PT, R14, R11, PT ;  /* 0x0000000b0e00720c */ /* 0x000fda0003f24070 */
[----:B------:R-:W-:Y:S02]  /*25f0*/  @!P1 IMAD.IADD R11, R11, 0x1, -R14 ;  /* 0x000000010b0b9824 */ /* 0x000fe400078e0a0e */
[----:B------:R-:W-:Y:S01]  /*2600*/  @!P1 VIADD R2, R2, 0x1 ;  /* 0x0000000102029836 */ /* 0x000fe20000000000 */
[----:B------:R-:W-:Y:S02]  /*2610*/  ISETP.NE.AND P1, PT, RZ, UR19, PT ;  /* 0x00000013ff007c0c */ /* 0x000fe4000bf25270 */
[----:B------:R-:W-:Y:S02]  /*2620*/  ISETP.GE.U32.AND P2, PT, R11, R14, PT ;  /* 0x0000000e0b00720c */ /* 0x000fe40003f46070 */
[----:B------:R-:W-:Y:S01]  /*2630*/  IADD3 R11, PT, PT, R19, R29, RZ ;  /* 0x0000001d130b7210 */ /* 0x000fe20007ffe0ff */
[----:B------:R-:W-:-:S04]  /*2640*/  IMAD.WIDE.U32 R28, R18, R32, RZ ;  /* 0x00000020121c7225 */ /* 0x000fc800078e00ff */
[----:B------:R-:W-:-:S04]  /*2650*/  IMAD R11, R11, R32, RZ ;  /* 0x000000200b0b7224 */ /* 0x000fc800078e02ff */
[----:B------:R-:W-:Y:S02]  /*2660*/  IMAD R11, R33, R18, R11 ;  /* 0x00000012210b7224 */ /* 0x000fe400078e020b */
[----:B------:R-:W-:Y:S02]  /*2670*/  @P2 IADD3 R2, PT, PT, R2, 0x1, RZ ;  /* 0x0000000102022810 */ /* 0x000fe40007ffe0ff */
[----:B------:R-:W-:Y:S02]  /*2680*/  IMAD.IADD R18, R29, 0x1, R11 ;  /* 0x000000011d127824 */ /* 0x000fe400078e020b */
[----:B------:R-:W-:Y:S02]  /*2690*/  @!P0 IADD3 R2, PT, PT, -R2, RZ, RZ ;  /* 0x000000ff02028210 */ /* 0x000fe40007ffe1ff */
[----:B------:R-:W-:Y:S02]  /*26a0*/  @!P1 LOP3.LUT R2, RZ, UR19, RZ, 0x33, !PT ;  /* 0x00000013ff029c12 */ /* 0x000fe4000f8e33ff */
[----:B------:R-:W-:-:S03]  /*26b0*/  LOP3.LUT R0, R31, R18, RZ, 0xfc, !PT ;  /* 0x000000121f007212 */ /* 0x000fc600078efcff */
[----:B------:R-:W-:Y:S01]  /*26c0*/  IMAD.MOV R11, RZ, RZ, -R2 ;  /* 0x000000ffff0b7224 */ /* 0x000fe200078e0a02 */
[----:B------:R-:W-:-:S03]  /*26d0*/  ISETP.NE.U32.AND P0, PT, R0, RZ, PT ;  /* 0x000000ff0000720c */ /* 0x000fc60003f05070 */
[----:B------:R-:W-:-:S10]  /*26e0*/  IMAD R0, R11, UR19, R10 ;  /* 0x000000130b007c24 */ /* 0x000fd4000f8e020a */
        /* <DEDUP_REMOVED lines=22> */
.L_x_94:
[----:B------:R-:W-:Y:S01]  /*2850*/  IMAD.MOV.U32 R14, RZ, RZ, R30 ;  /* 0x000000ffff0e7224 */ /* 0x000fe200078e001e */
[----:B------:R-:W-:Y:S01]  /*2860*/  MOV R19, R31 ;  /* 0x0000001f00137202 */ /* 0x000fe20000000f00 */
[----:B------:R-:W-:Y:S01]  /*2870*/  IMAD.MOV.U32 R20, RZ, RZ, R28 ;  /* 0x000000ffff147224 */ /* 0x000fe200078e001c */
[----:B------:R-:W-:Y:S02]  /*2880*/  MOV R16, 0x28a0 ;  /* 0x000028a000107802 */ /* 0x000fe40000000f00 */
[----:B------:R-:W-:Y:S05]  /*2890*/  CALL.REL.NOINC `($__internal_2_$__cuda_sm20_div_s64) ;  /* 0x0000001800407944 */ /* 0x000fea0003c00000 */
[----:B------:R-:W-:-:S05]  /*28a0*/  IADD3 R11, PT, PT, -R12, RZ, RZ ;  /* 0x000000ff0c0b7210 */ /* 0x000fca0007ffe1ff */
[----:B------:R-:W-:Y:S02]  /*28b0*/  IMAD R28, R11, R28, R30 ;  /* 0x0000001c0b1c7224 */ /* 0x000fe400078e021e */
.L_x_95:
[----:B------:R-:W-:Y:S05]  /*28c0*/  BSYNC.RECONVERGENT B0 ;  /* 0x0000000000007941 */ /* 0x000fea0003800200 */
.L_x_93:
        /* <DEDUP_REMOVED lines=10> */
[----:B------:R-:W-:-:S03]  /*2970*/  ISETP.NE.AND P5, PT, R9, RZ, PT ;  /* 0x000000ff0900720c */ /* 0x000fc60003fa5270 */
[----:B------:R-:W-:Y:S01]  /*2980*/  IMAD.MOV R30, RZ, RZ, -R30 ;  /* 0x000000ffff1e7224 */ /* 0x000fe200078e0a1e */
[----:B0-----:R-:W-:-:S03]  /*2990*/  UISETP.NE.AND UP0, UPT, UR8, URZ, UPT ;  /* 0x000000ff0800728c */ /* 0x001fc6000bf05270 */
[----:B-1----:R-:W0:Y:S01]  /*29a0*/  MUFU.RCP R10, R10 ;  /* 0x0000000a000a7308 */ /* 0x002e220000001000 */
[----:B--2---:R-:W-:Y:S02]  /*29b0*/  USEL UR8, UR4, 0x1, UP0 ;  /* 0x0000000104087887 */ /* 0x004fe40008000000 */
[----:B------:R-:W-:-:S05]  /*29c0*/  UIMAD UR4, UR5, UR4, URZ ;  /* 0x00000004050472a4 */ /* 0x000fca000f8e02ff */
[----:B---3--:R-:W1:Y:S01]  /*29d0*/  MUFU.RCP R20, R23 ;  /* 0x0000001700147308 */ /* 0x008e620000001000 */
[----:B------:R-:W-:Y:S02]  /*29e0*/  USHF.R.S32.HI UR12, URZ, 0x1f, UR8 ;  /* 0x0000001fff0c7899 */ /* 0x000fe40008011408 */
[----:B------:R-:W-:-:S05]  /*29f0*/  UIMAD UR5, UR8, UR5, URZ ;  /* 0x00000005080572a4 */ /* 0x000fca000f8e02ff */
[----:B------:R-:W-:Y:S01]  /*2a00*/  I2F.U32.RP R11, R14 ;  /* 0x0000000e000b7306 */ /* 0x000fe20000209000 */
[----:B0-----:R-:W-:-:S07]  /*2a10*/  VIADD R26, R10, 0xffffffe ;  /* 0x0ffffffe0a1a7836 */ /* 0x001fce0000000000 */
[----:B------:R-:W0:Y:S01]  /*2a20*/  F2I.FTZ.U32.TRUNC.NTZ R27, R26 ;  /* 0x0000001a001b7305 */ /* 0x000e22000021f000 */
[----:B-1----:R-:W-:Y:S01]  /*2a30*/  VIADD R20, R20, 0xffffffe ;  /* 0x0ffffffe14147836 */ /* 0x002fe20000000000 */
[----:B------:R-:W-:-:S06]  /*2a40*/  IABS R23, R28 ;  /* 0x0000001c00177213 */ /* 0x000fcc0000000000 */
[----:B------:R1:W-:Y:S01]  /*2a50*/  F2I.FTZ.U32.TRUNC.NTZ R21, R20 ;  /* 0x0000001400157305 */ /* 0x0003e2000021f000 */
[----:B0-----:R-:W-:-:S07]  /*2a60*/  IMAD.MOV R34, RZ, RZ, -R27 ;  /* 0x000000ffff227224 */ /* 0x001fce00078e0a1b */
[----:B------:R-:W0:Y:S01]  /*2a70*/  MUFU.RCP R35, R11 ;  /* 0x0000000b00237308 */ /* 0x000e220000001000 */
[----:B------:R-:W-:Y:S02]  /*2a80*/  IMAD.MOV.U32 R26, RZ, RZ, RZ ;  /* 0x000000ffff1a7224 */ /* 0x000fe400078e00ff */
[----:B------:R-:W-:Y:S02]  /*2a90*/  IMAD R34, R34, R19, RZ ;  /* 0x0000001322227224 */ /* 0x000fe400078e02ff */
[----:B-1----:R-:W-:-:S03]  /*2aa0*/  HFMA2 R20, -RZ, RZ, 0, 0 ;  /* 0x00000000ff147431 */ /* 0x002fc600000001ff */
[----:B------:R-:W1:Y:S01]  /*2ab0*/  I2F.U32.RP R10, R15 ;  /* 0x0000000f000a7306 */ /* 0x000e620000209000 */
[----:B------:R-:W-:-:S06]  /*2ac0*/  IMAD.HI.U32 R34, R27, R34, R26 ;  /* 0x000000221b227227 */ /* 0x000fcc00078e001a */
[----:B------:R-:W-:Y:S01]  /*2ad0*/  IMAD.HI.U32 R27, R34, R23, RZ ;  /* 0x00000017221b7227 */ /* 0x000fe200078e00ff */
[----:B------:R-:W2:Y:S01]  /*2ae0*/  I2F.U32.RP R32, R18 ;  /* 0x0000001200207306 */ /* 0x000ea20000209000 */
[----:B0-----:R-:W-:Y:S02]  /*2af0*/  IADD3 R35, PT, PT, R35, 0xffffffe, RZ ;  /* 0x0ffffffe23237810 */ /* 0x001fe40007ffe0ff */
[----:B------:R-:W-:Y:S02]  /*2b00*/  IMAD.MOV R11, RZ, RZ, -R21 ;  /* 0x000000ffff0b7224 */ /* 0x000fe400078e0a15 */
[----:B------:R-:W-:Y:S02]  /*2b10*/  IMAD R30, R27, R30, R23 ;  /* 0x0000001e1b1e7224 */ /* 0x000fe400078e0217 */
[----:B------:R-:W-:Y:S01]  /*2b20*/  IMAD R26, R11, R16, RZ ;  /* 0x000000100b1a7224 */ /* 0x000fe200078e02ff */
[----:B------:R-:W0:Y:S01]  /*2b30*/  F2I.FTZ.U32.TRUNC.NTZ R35, R35 ;  /* 0x0000002300237305 */ /* 0x000e22000021f000 */
[----:B------:R-:W-:Y:S01]  /*2b40*/  IMAD.MOV.U32 R34, RZ, RZ, RZ ;  /* 0x000000ffff227224 */ /* 0x000fe200078e00ff */
[----:B------:R-:W-:Y:S01]  /*2b50*/  ISETP.GT.U32.AND P3, PT, R19, R30, PT ;  /* 0x0000001e1300720c */ /* 0x000fe20003f64070 */
[----:B------:R-:W-:Y:S01]  /*2b60*/  IMAD.HI.U32 R26, R21, R26, R20 ;  /* 0x0000001a151a7227 */ /* 0x000fe200078e0014 */
[----:B------:R-:W-:-:S02]  /*2b70*/  IABS R21, R12 ;  /* 0x0000000c00157213 */ /* 0x000fc40000000000 */
[----:B------:R-:W-:Y:S02]  /*2b80*/  IABS R20, R7 ;  /* 0x0000000700147213 */ /* 0x000fe40000000000 */
[----:B-1----:R-:W1:Y:S01]  /*2b90*/  MUFU.RCP R10, R10 ;  /* 0x0000000a000a7308 */ /* 0x002e620000001000 */
[----:B------:R-:W-:Y:S01]  /*2ba0*/  IMAD.HI.U32 R23, R26, R21, RZ ;  /* 0x000000151a177227 */ /* 0x000fe200078e00ff */
[----:B------:R-:W-:-:S03]  /*2bb0*/  LOP3.LUT R26, R28, R9, RZ, 0x3c, !PT ;  /* 0x000000091c1a7212 */ /* 0x000fc600078e3cff */
[----:B------:R-:W-:Y:S01]  /*2bc0*/  IMAD.MOV R20, RZ, RZ, -R20 ;  /* 0x000000ffff147224 */ /* 0x000fe200078e0a14 */
[----:B------:R-:W-:Y:S01]  /*2bd0*/  ISETP.GE.AND P2, PT, R26, RZ, PT ;  /* 0x000000ff1a00720c */ /* 0x000fe20003f46270 */
[----:B------:R-:W-:Y:S01]  /*2be0*/  @!P3 IMAD.IADD R30, R30, 0x1, -R19 ;  /* 0x000000011e1eb824 */ /* 0x000fe200078e0a13 */
[----:B--2---:R-:W2:Y:S01]  /*2bf0*/  MUFU.RCP R32, R32 ;  /* 0x0000002000207308 */ /* 0x004ea20000001000 */
[----:B------:R-:W-:Y:S01]  /*2c00*/  IMAD R21, R23, R20, R21 ;  /* 0x0000001417157224 */ /* 0x000fe200078e0215 */
[----:B0-----:R-:W-:Y:S02]  /*2c10*/  IADD3 R11, PT, PT, RZ, -R35, RZ ;  /* 0x80000023ff0b7210 */ /* 0x001fe40007ffe0ff */
[----:B------:R-:W-:Y:S01]  /*2c20*/  ISETP.GE.U32.AND P6, PT, R30, R19, PT ;  /* 0x000000131e00720c */ /* 0x000fe20003fc6070 */
[----:B------:R-:W-:Y:S01]  /*2c30*/  HFMA2 R30, -RZ, RZ, 0, 0 ;  /* 0x00000000ff1e7431 */ /* 0x000fe200000001ff */
[----:B------:R-:W-:Y:S01]  /*2c40*/  ISETP.GT.U32.AND P1, PT, R16, R21, PT ;  /* 0x000000151000720c */ /* 0x000fe20003f24070 */
[----:B------:R-:W-:Y:S01]  /*2c50*/  IMAD R20, R11, R14, RZ ;  /* 0x0000000e0b147224 */ /* 0x000fe200078e02ff */
[----:B------:R-:W-:-:S02]  /*2c60*/  IABS R11, R2 ;  /* 0x00000002000b7213 */ /* 0x000fc40000000000 */
[----:B-1----:R-:W-:Y:S01]  /*2c70*/  IADD3 R31, PT, PT, R10, 0xffffffe, RZ ;  /* 0x0ffffffe0a1f7810 */ /* 0x002fe20007ffe0ff */
[----:B------:R-:W-:Y:S01]  /*2c80*/  IMAD.HI.U32 R20, R35, R20, R34 ;  /* 0x0000001423147227 */ /* 0x000fe200078e0022 */
[----:B------:R-:W-:Y:S02]  /*2c90*/  IABS R10, R17 ;  /* 0x00000011000a7213 */ /* 0x000fe40000000000 */
[----:B------:R-:W-:Y:S02]  /*2ca0*/  LOP3.LUT R19, R12, R7, RZ, 0x3c, !PT ;  /* 0x000000070c137212 */ /* 0x000fe400078e3cff */
[----:B------:R-:W0:Y:S01]  /*2cb0*/  F2I.FTZ.U32.TRUNC.NTZ R31, R31 ;  /* 0x0000001f001f7305 */ /* 0x000e22000021f000 */
[----:B--2---:R-:W-:Y:S01]  /*2cc0*/  VIADD R32, R32, 0xffffffe ;  /* 0x0ffffffe20207836 */ /* 0x004fe20000000000 */
[----:B------:R-:W-:Y:S01]  /*2cd0*/  ISETP.GE.AND P0, PT, R19, RZ, PT ;  /* 0x000000ff1300720c */ /* 0x000fe20003f06270 */
[----:B------:R-:W-:Y:S01]  /*2ce0*/  IMAD.MOV R10, RZ, RZ, -R10 ;  /* 0x000000ffff0a7224 */ /* 0x000fe200078e0a0a */
[----:B------:R-:W-:Y:S01]  /*2cf0*/  @!P1 IADD3 R21, PT, PT, R21, -R16, RZ ;  /* 0x8000001015159210 */ /* 0x000fe20007ffe0ff */
[----:B------:R-:W-:Y:S01]  /*2d00*/  IMAD.HI.U32 R20, R20, R11, RZ ;  /* 0x0000000b14147227 */ /* 0x000fe200078e00ff */
[----:B------:R-:W-:-:S02]  /*2d10*/  @!P3 IADD3 R27, PT, PT, R27, 0x1, RZ ;  /* 0x000000011b1bb810 */ /* 0x000fc40007ffe0ff */
[----:B------:R1:W2:Y:S01]  /*2d20*/  F2I.FTZ.U32.TRUNC.NTZ R33, R32 ;  /* 0x0000002000217305 */ /* 0x0002a2000021f000 */
[----:B------:R-:W-:Y:S01]  /*2d30*/  ISETP.GE.U32.AND P4, PT, R21, R16, PT ;  /* 0x000000101500720c */ /* 0x000fe20003f86070 */
[----:B------:R-:W-:Y:S01]  /*2d40*/  IMAD R11, R20, R10, R11 ;  /* 0x0000000a140b7224 */ /* 0x000fe200078e020b */
[----:B------:R-:W-:Y:S01]  /*2d50*/  ISETP.NE.AND P3, PT, R7, RZ, PT ;  /* 0x000000ff0700720c */ /* 0x000fe20003f65270 */
[----:B------:R-:W-:Y:S02]  /*2d60*/  @!P1 VIADD R23, R23, 0x1 ;  /* 0x0000000117179836 */ /* 0x000fe40000000000 */
[----:B------:R-:W-:Y:S01]  /*2d70*/  @P6 VIADD R27, R27, 0x1 ;  /* 0x000000011b1b6836 */ /* 0x000fe20000000000 */
[----:B------:R-:W-:Y:S01]  /*2d80*/  ISETP.GT.U32.AND P1, PT, R14, R11, PT ;  /* 0x0000000b0e00720c */ /* 0x000fe20003f24070 */
[----:B0-----:R-:W-:Y:S02]  /*2d90*/  IMAD.MOV R10, RZ, RZ, -R31 ;  /* 0x000000ffff0a7224 */ /* 0x001fe400078e0a1f */
[----:B------:R-:W-:Y:S01]  /*2da0*/  @!P2 IMAD.MOV R27, RZ, RZ, -R27 ;  /* 0x000000ffff1ba224 */ /* 0x000fe200078e0a1b */
[----:B------:R-:W-:Y:S01]  /*2db0*/  @!P5 LOP3.LUT R27, RZ, R9, RZ, 0x33, !PT ;  /* 0x00000009ff1bd212 */ /* 0x000fe200078e33ff */
[----:B------:R-:W-:Y:S01]  /*2dc0*/  IMAD R21, R10, R15, RZ ;  /* 0x0000000f0a157224 */ /* 0x000fe200078e02ff */
[----:B------:R-:W-:Y:S01]  /*2dd0*/  IABS R10, R6 ;  /* 0x00000006000a7213 */ /* 0x000fe20000000000 */
[----:B------:R-:W-:Y:S01]  /*2de0*/  @P4 VIADD R23, R23, 0x1 ;  /* 0x0000000117174836 */ /* 0x000fe20000000000 */
[----:B-1----:R-:W-:Y:S01]  /*2df0*/  MOV R32, RZ ;  /* 0x000000ff00207202 */ /* 0x002fe20000000f00 */
[----:B--2---:R-:W-:Y:S01]  /*2e00*/  IMAD.MOV R16, RZ, RZ, -R33 ;  /* 0x000000ffff107224 */ /* 0x004fe200078e0a21 */
[----:B------:R-:W-:Y:S01]  /*2e10*/  IABS R26, R27 ;  /* 0x0000001b001a7213 */ /* 0x000fe20000000000 */
[----:B------:R-:W-:Y:S01]  /*2e20*/  @!P0 IMAD.MOV R23, RZ, RZ, -R23 ;  /* 0x000000ffff178224 */ /* 0x000fe200078e0a17 */
[----:B------:R-:W-:Y:S01]  /*2e30*/  @!P3 LOP3.LUT R23, RZ, R7, RZ, 0x33, !PT ;  /* 0x00000007ff17b212 */ /* 0x000fe200078e33ff */
[----:B------:R-:W-:Y:S01]  /*2e40*/  IMAD R19, R16, R18, RZ ;  /* 0x0000001210137224 */ /* 0x000fe200078e02ff */
[----:B------:R-:W-:Y:S01]  /*2e50*/  IADD3 R10, PT, PT, RZ, -R10, RZ ;  /* 0x8000000aff0a7210 */ /* 0x000fe20007ffe0ff */
[----:B------:R-:W-:Y:S01]  /*2e60*/  IMAD.HI.U32 R30, R31, R21, R30 ;  /* 0x000000151f1e7227 */ /* 0x000fe200078e001e */
[----:B------:R-:W-:-:S02]  /*2e70*/  IABS R16, R23 ;  /* 0x0000001700107213 */ /* 0x000fc40000000000 */
[----:B------:R-:W-:Y:S01]  /*2e80*/  IABS R21, R8 ;  /* 0x0000000800157213 */ /* 0x000fe20000000000 */
[----:B------:R-:W-:Y:S01]  /*2e90*/  @!P1 IMAD.IADD R11, R11, 0x1, -R14 ;  /* 0x000000010b0b9824 */ /* 0x000fe200078e0a0e */
[----:B------:R-:W-:Y:S01]  /*2ea0*/  ISETP.NE.AND P2, PT, R17, RZ, PT ;  /* 0x000000ff1100720c */ /* 0x000fe20003f45270 */
[----:B------:R-:W-:Y:S01]  /*2eb0*/  IMAD.HI.U32 R19, R33, R19, R32 ;  /* 0x0000001321137227 */ /* 0x000fe200078e0020 */
[----:B------:R-:W-:Y:S02]  /*2ec0*/  ISETP.NE.AND P5, PT, R8, RZ, PT ;  /* 0x000000ff0800720c */ /* 0x000fe40003fa5270 */
[----:B------:R-:W-:Y:S01]  /*2ed0*/  ISETP.GE.U32.AND P4, PT, R11, R14, PT ;  /* 0x0000000e0b00720c */ /* 0x000fe20003f86070 */
[----:B------:R-:W-:Y:S01]  /*2ee0*/  IMAD.HI.U32 R11, R30, R16, RZ ;  /* 0x000000101e0b7227 */ /* 0x000fe200078e00ff */
[----:B------:R-:W-:-:S03]  /*2ef0*/  LOP3.LUT R14, R2, R17, RZ, 0x3c, !PT ;  /* 0x00000011020e7212 */ /* 0x000fc600078e3cff */
[----:B------:R-:W-:Y:S01]  /*2f00*/  IMAD.MOV R21, RZ, RZ, -R21 ;  /* 0x000000ffff157224 */ /* 0x000fe200078e0a15 */
[----:B------:R-:W-:Y:S01]  /*2f10*/  ISETP.GE.AND P0, PT, R14, RZ, PT ;  /* 0x000000ff0e00720c */ /* 0x000fe20003f06270 */
[----:B------:R-:W-:-:S04]  /*2f20*/  IMAD.HI.U32 R19, R19, R26, RZ ;  /* 0x0000001a13137227 */ /* 0x000fc800078e00ff */
[----:B------:R-:W-:Y:S02]  /*2f30*/  IMAD R10, R11, R10, R16 ;  /* 0x0000000a0b0a7224 */ /* 0x000fe400078e0210 */
[----:B------:R-:W-:Y:S02]  /*2f40*/  IMAD R21, R19, R21, R26 ;  /* 0x0000001513157224 */ /* 0x000fe400078e021a */
[----:B------:R-:W-:Y:S01]  /*2f50*/  @!P1 VIADD R20, R20, 0x1 ;  /* 0x0000000114149836 */ /* 0x000fe20000000000 */
[----:B------:R-:W-:Y:S01]  /*2f60*/  ISETP.GT.U32.AND P1, PT, R15, R10, PT ;  /* 0x0000000a0f00720c */ /* 0x000fe20003f24070 */
[----:B------:R-:W-:Y:S01]  /*2f70*/  IMAD.MOV R14, RZ, RZ, -R27 ;  /* 0x000000ffff0e7224 */ /* 0x000fe200078e0a1b */
[----:B------:R-:W-:Y:S02]  /*2f80*/  ISETP.GT.U32.AND P3, PT, R18, R21, PT ;  /* 0x000000151200720c */ /* 0x000fe40003f64070 */
[----:B------:R-:W-:Y:S01]  /*2f90*/  @P4 IADD3 R20, PT, PT, R20, 0x1, RZ ;  /* 0x0000000114144810 */ /* 0x000fe20007ffe0ff */
[----:B------:R-:W-:Y:S01]  /*2fa0*/  IMAD R14, R9, R14, R28 ;  /* 0x0000000e090e7224 */ /* 0x000fe200078e021c */
[----:B------:R-:W-:-:S02]  /*2fb0*/  LOP3.LUT R9, R23, R6, RZ, 0x3c, !PT ;  /* 0x0000000617097212 */ /* 0x000fc400078e3cff */
[----:B------:R-:W-:Y:S02]  /*2fc0*/  @!P0 IADD3 R20, PT, PT, -R20, RZ, RZ ;  /* 0x000000ff14148210 */ /* 0x000fe40007ffe1ff */
[----:B------:R-:W-:Y:S02]  /*2fd0*/  @!P2 LOP3.LUT R20, RZ, R17, RZ, 0x33, !PT ;  /* 0x00000011ff14a212 */ /* 0x000fe400078e33ff */
[----:B------:R-:W-:Y:S01]  /*2fe0*/  ISETP.GE.AND P0, PT, R9, RZ, PT ;  /* 0x000000ff0900720c */ /* 0x000fe20003f06270 */
[----:B------:R-:W-:Y:S02]  /*2ff0*/  @!P1 IMAD.IADD R10, R10, 0x1, -R15 ;  /* 0x000000010a0a9824 */ /* 0x000fe400078e0a0f */
[----:B------:R-:W-:Y:S01]  /*3000*/  @!P3 IMAD.IADD R21, R21, 0x1, -R18 ;  /* 0x000000011515b824 */ /* 0x000fe200078e0a12 */
[----:B------:R-:W-:Y:S01]  /*3010*/  @!P3 IADD3 R19, PT, PT, R19, 0x1, RZ ;  /* 0x000000011313b810 */ /* 0x000fe20007ffe0ff */
[----:B------:R-:W-:Y:S01]  /*3020*/  @!P1 VIADD R11, R11, 0x1 ;  /* 0x000000010b0b9836 */ /* 0x000fe20000000000 */
[----:B------:R-:W-:Y:S01]  /*3030*/  ISETP.GE.U32.AND P4, PT, R10, R15, PT ;  /* 0x0000000f0a00720c */ /* 0x000fe20003f86070 */
[----:B------:R-:W-:Y:S01]  /*3040*/  IMAD.WIDE R28, R20, UR9, RZ ;  /* 0x00000009141c7c25 */ /* 0x000fe2000f8e02ff */
[----:B------:R-:W-:-:S02]  /*3050*/  ISETP.GE.U32.AND P6, PT, R21, R18, PT ;  /* 0x000000121500720c */ /* 0x000fc40003fc6070 */
[----:B------:R-:W-:Y:S01]  /*3060*/  LOP3.LUT R10, R27, R8, RZ, 0x3c, !PT ;  /* 0x000000081b0a7212 */ /* 0x000fe200078e3cff */
[----:B------:R-:W-:Y:S01]  /*3070*/  IMAD.MOV R20, RZ, RZ, -R20 ;  /* 0x000000ffff147224 */ /* 0x000fe200078e0a14 */
[----:B------:R-:W-:Y:S01]  /*3080*/  ISETP.NE.AND P1, PT, R6, RZ, PT ;  /* 0x000000ff0600720c */ /* 0x000fe20003f25270 */
[----:B------:R-:W-:Y:S01]  /*3090*/  IMAD.WIDE.U32 R28, R0, UR8, R28 ;  /* 0x00000008001c7c25 */ /* 0x000fe2000f8e001c */
[----:B------:R-:W-:Y:S01]  /*30a0*/  ISETP.GE.AND P2, PT, R10, RZ, PT ;  /* 0x000000ff0a00720c */ /* 0x000fe20003f46270 */
[----:B------:R-:W-:Y:S02]  /*30b0*/  UIMAD UR8, UR22, UR8, URZ ;  /* 0x00000008160872a4 */ /* 0x000fe4000f8e02ff */
[----:B------:R-:W-:Y:S01]  /*30c0*/  IMAD R29, R0, UR12, R29 ;  /* 0x0000000c001d7c24 */ /* 0x000fe2000f8e021d */
[----:B------:R-:W-:Y:S01]  /*30d0*/  UIMAD UR12, UR7, UR4, URZ ;  /* 0x00000004070c72a4 */ /* 0x000fe2000f8e02ff */
[----:B------:R-:W-:Y:S01]  /*30e0*/  @P4 IADD3 R11, PT, PT, R11, 0x1, RZ ;  /* 0x000000010b0b4810 */ /* 0x000fe20007ffe0ff */
[----:B------:R-:W-:Y:S01]  /*30f0*/  IMAD R17, R17, R20, R2 ;  /* 0x0000001411117224 */ /* 0x000fe200078e0202 */
[----:B------:R-:W-:Y:S01]  /*3100*/  IADD3 R2, PT, PT, -R23, RZ, RZ ;  /* 0x000000ff17027210 */ /* 0x000fe20007ffe1ff */
[----:B------:R-:W-:-:S02]  /*3110*/  @P6 VIADD R19, R19, 0x1 ;  /* 0x0000000113136836 */ /* 0x000fc40000000000 */
[----:B------:R-:W-:Y:S01]  /*3120*/  @!P0 IMAD.MOV R11, RZ, RZ, -R11 ;  /* 0x000000ffff0b8224 */ /* 0x000fe200078e0a0b */
[----:B------:R-:W-:Y:S01]  /*3130*/  @!P1 LOP3.LUT R11, RZ, R6, RZ, 0x33, !PT ;  /* 0x00000006ff0b9212 */ /* 0x000fe200078e33ff */
[----:B------:R-:W-:-:S03]  /*3140*/  IMAD.WIDE R28, R17, UR4, R28 ;  /* 0x00000004111c7c25 */ /* 0x000fc6000f8e021c */
[----:B------:R-:W-:Y:S01]  /*3150*/  IADD3 R0, PT, PT, -R11, RZ, RZ ;  /* 0x000000ff0b007210 */ /* 0x000fe20007ffe1ff */
[----:B------:R-:W-:Y:S01]  /*3160*/  @!P2 IMAD.MOV R19, RZ, RZ, -R19 ;  /* 0x000000ffff13a224 */ /* 0x000fe200078e0a13 */
[----:B------:R-:W-:Y:S01]  /*3170*/  @!P5 LOP3.LUT R19, RZ, R8, RZ, 0x33, !PT ;  /* 0x00000008ff13d212 */ /* 0x000fe200078e33ff */
[----:B------:R-:W-:Y:S01]  /*3180*/  IMAD.WIDE R14, R14, UR5, RZ ;  /* 0x000000050e0e7c25 */ /* 0x000fe2000f8e02ff */
[----:B------:R-:W0:Y:S03]  /*3190*/  LDCU.64 UR4, c[0x0][0x420] ;  /* 0x00008400ff0477ac */ /* 0x000e260008000a00 */
[----:B------:R-:W-:Y:S02]  /*31a0*/  IMAD.MOV R9, RZ, RZ, -R19 ;  /* 0x000000ffff097224 */ /* 0x000fe400078e0a13 */
        /* <DEDUP_REMOVED lines=18> */
.L_x_90:
[----:B------:R-:W0:Y:S01]  /*32d0*/  LDC.64 R2, c[0x0][0x420] ;  /* 0x00010800ff027b82 */ /* 0x000e220000000a00 */
[----:B------:R-:W-:-:S05]  /*32e0*/  IADD3 R0, PT, PT, R13, UR20, RZ ;  /* 0x000000140d007c10 */ /* 0x000fca000fffe0ff */
[----:B0-----:R-:W-:-:S05]  /*32f0*/  IMAD.WIDE.U32 R2, R0, 0x4, R2 ;  /* 0x0000000400027825 */ /* 0x001fca00078e0002 */
[----:B------:R1:W-:Y:S02]  /*3300*/  STG.E desc[UR10][R2.64], R22 ;  /* 0x0000001602007986 */ /* 0x0003e4000c10190a */
.L_x_89:
[----:B------:R-:W-:Y:S05]  /*3310*/  BSYNC.RECONVERGENT B1 ;  /* 0x0000000000017941 */ /* 0x000fea0003800200 */
.L_x_88:
[----:B------:R-:W2:Y:S01]  /*3320*/  LDCU UR8, c[0x0][0x534] ;  /* 0x0000a680ff0877ac */ /* 0x000ea20008000800 */
[C---:B0-----:R-:W-:Y:S01]  /*3330*/  LOP3.LUT R6, R4.reuse, 0xf, RZ, 0xc0, !PT ;  /* 0x0000000f04067812 */ /* 0x041fe200078ec0ff */
[----:B------:R-:W0:Y:S01]  /*3340*/  S2UR UR4, SR_CgaCtaId ;  /* 0x00000000000479c3 */ /* 0x000e220000008800 */
[----:B------:R-:W-:Y:S01]  /*3350*/  IMAD.SHL.U32 R14, R4, 0x4, RZ ;  /* 0x00000004040e7824 */ /* 0x000fe200078e00ff */
[----:B------:R-:W-:Y:S01]  /*3360*/  UMOV UR5, 0x400 ;  /* 0x0000040000057882 */ /* 0x000fe20000000000 */
[----:B------:R-:W-:Y:S02]  /*3370*/  LOP3.LUT R0, R6, 0x10, RZ, 0xfc, !PT ;  /* 0x0000001006007812 */ /* 0x000fe400078efcff */
[----:B-1----:R-:W-:Y:S01]  /*3380*/  CS2R R2, SRZ ;  /* 0x0000000000027805 */ /* 0x002fe2000001ff00 */
[----:B------:R-:W-:Y:S01]  /*3390*/  IMAD.MOV.U32 R5, RZ, RZ, RZ ;  /* 0x000000ffff057224 */ /* 0x000fe200078e00ff */
[----:B------:R-:W-:Y:S02]  /*33a0*/  LOP3.LUT R14, R14, 0x3c, RZ, 0xc0, !PT ;  /* 0x0000003c0e0e7812 */ /* 0x000fe400078ec0ff */
[----:B--2---:R-:W-:Y:S01]  /*33b0*/  ISETP.GE.AND P1, PT, R6, UR8, PT ;  /* 0x0000000806007c0c */ /* 0x004fe2000bf26270 */
[----:B------:R-:W-:Y:S01]  /*33c0*/  UISETP.GE.AND UP0, UPT, UR8, 0x1, UPT ;  /* 0x000000010800788c */ /* 0x000fe2000bf06270 */
[----:B------:R-:W-:Y:S01]  /*33d0*/  ISETP.GE.AND P0, PT, R0, UR8, PT ;  /* 0x0000000800007c0c */ /* 0x000fe2000bf06270 */
[----:B------:R-:W-:Y:S01]  /*33e0*/  IMAD.MOV.U32 R0, RZ, RZ, RZ ;  /* 0x000000ffff007224 */ /* 0x000fe200078e00ff */
[----:B------:R-:W-:-:S02]  /*33f0*/  ISETP.GT.U32.OR P1, PT, R4, 0x7f, P1 ;  /* 0x0000007f0400780c */ /* 0x000fc40000f24470 */
[----:B------:R-:W-:Y:S01]  /*3400*/  ISETP.GT.U32.OR P0, PT, R4, 0x7f, P0 ;  /* 0x0000007f0400780c */ /* 0x000fe20000704470 */
[----:B0-----:R-:W-:-:S06]  /*3410*/  ULEA UR4, UR4, UR5, 0x18 ;  /* 0x0000000504047291 */ /* 0x001fcc000f8ec0ff */
[----:B------:R-:W-:-:S04]  /*3420*/  LEA R7, R13, UR4, 0x2 ;  /* 0x000000040d077c11 */ /* 0x000fc8000f8e10ff */
[C---:B------:R-:W-:Y:S02]  /*3430*/  @!P1 FADD.FTZ R10, -R22.reuse, R24 ;  /* 0x00000018160a9221 */ /* 0x040fe40000010100 */
[----:B------:R-:W-:Y:S01]  /*3440*/  @!P0 FADD.FTZ R22, -R22, R25 ;  /* 0x0000001916168221 */ /* 0x000fe20000010100 */
[--C-:B------:R-:W-:Y:S02]  /*3450*/  @!P1 IMAD R9, R6, 0x24, R7.reuse ;  /* 0x0000002406099824 */ /* 0x100fe400078e0207 */
[----:B------:R-:W-:Y:S01]  /*3460*/  @!P1 FMUL.FTZ R10, R10, 1.4426950216293334961 ;  /* 0x3fb8aa3b0a0a9820 */ /* 0x000fe20000410000 */
[----:B------:R-:W-:Y:S02]  /*3470*/  @!P0 IMAD R8, R6, 0x24, R7 ;  /* 0x0000002406088824 */ /* 0x000fe400078e0207 */
[----:B------:R-:W-:-:S03]  /*3480*/  @!P0 FMUL.FTZ R11, R22, 1.4426950216293334961 ;  /* 0x3fb8aa3b160b8820 */ /* 0x000fc60000410000 */
[----:B------:R-:W0:Y:S08]  /*3490*/  @!P1 MUFU.EX2 R10, R10 ;  /* 0x0000000a000a9308 */ /* 0x000e300000000800 */
[----:B------:R-:W1:Y:S01]  /*34a0*/  @!P0 MUFU.EX2 R11, R11 ;  /* 0x0000000b000b8308 */ /* 0x000e620000000800 */
[----:B0-----:R0:W-:Y:S04]  /*34b0*/  @!P1 STS [R9], R10 ;  /* 0x0000000a09009388 */ /* 0x0011e80000000800 */
[----:B-1----:R0:W-:Y:S01]  /*34c0*/  @!P0 STS [R8+0x240], R11 ;  /* 0x0002400b08008388 */ /* 0x0021e20000000800 */
        /* <DEDUP_REMOVED lines=21> */
[----:B------:R-:W-:Y:S02]  /*3620*/  HFMA2 R5, -RZ, RZ, 0, 0 ;  /* 0x00000000ff057431 */ /* 0x000fe400000001ff */
[----:B------:R-:W-:Y:S01]  /*3630*/  VIADD R7, R7, 0x48 ;  /* 0x0000004807077836 */ /* 0x000fe20000000000 */
[----:B------:R-:W-:Y:S01]  /*3640*/  ISETP.GE.AND P2, PT, R13, UR6, PT ;  /* 0x000000060d007c0c */ /* 0x000fe2000bf46270 */
[----:B------:R-:W-:Y:S01]  /*3650*/  IMAD.MOV.U32 R0, RZ, RZ, RZ ;  /* 0x000000ffff007224 */ /* 0x000fe200078e00ff */
[----:B------:R-:W-:Y:S01]  /*3660*/  CS2R R2, SRZ ;  /* 0x0000000000027805 */ /* 0x000fe2000001ff00 */
[----:B------:R-:W-:Y:S01]  /*3670*/  IMAD.U32 R18, RZ, RZ, UR8 ;  /* 0x00000008ff127e24 */ /* 0x000fe2000f8e00ff */
[----:B------:R-:W-:Y:S02]  /*3680*/  UIMAD.WIDE UR18, UR9, 0x10, URZ ;  /* 0x00000010091278a5 */ /* 0x000fe4000f8e02ff */
[----:B------:R-:W-:Y:S01]  /*3690*/  UIMAD.WIDE UR16, UR9, 0xc, URZ ;  /* 0x0000000c091078a5 */ /* 0x000fe2000f8e02ff */
[----:B------:R-:W0:Y:S01]  /*36a0*/  LDCU UR5, c[0x0][0x440] ;  /* 0x00008800ff0577ac */ /* 0x000e220008000800 */
[----:B------:R-:W-:-:S02]  /*36b0*/  UIMAD.WIDE UR14, UR9, 0x8, URZ ;  /* 0x00000008090e78a5 */ /* 0x000fc4000f8e02ff */
[----:B------:R-:W-:Y:S02]  /*36c0*/  UIMAD.WIDE UR12, UR9, 0x4, URZ ;  /* 0x00000004090c78a5 */ /* 0x000fe4000f8e02ff */
[----:B------:R-:W-:-:S12]  /*36d0*/  UIADD3 UR7, UPT, UPT, -UR8, URZ, URZ ;  /* 0x000000ff08077290 */ /* 0x000fd8000fffe1ff */
.L_x_106:
        /* <DEDUP_REMOVED lines=9> */
.L_x_99:
[----:B0-----:R-:W-:Y:S05]  /*3770*/  BSYNC.RECONVERGENT B0 ;  /* 0x0000000000007941 */ /* 0x001fea0003800200 */
.L_x_98:
        /* <DEDUP_REMOVED lines=12> */
.L_x_101:
[----:B------:R-:W-:Y:S05]  /*3840*/  BSYNC.RECONVERGENT B0 ;  /* 0x0000000000007941 */ /* 0x000fea0003800200 */
.L_x_100:
        /* <DEDUP_REMOVED lines=12> */
.L_x_103:
[----:B------:R-:W-:Y:S05]  /*3910*/  BSYNC.RECONVERGENT B0 ;  /* 0x0000000000007941 */ /* 0x000fea0003800200 */
.L_x_102:
        /* <DEDUP_REMOVED lines=12> */
.L_x_105:
[----:B------:R-:W-:Y:S05]  /*39e0*/  BSYNC.RECONVERGENT B0 ;  /* 0x0000000000007941 */ /* 0x000fea0003800200 */
.L_x_104:
        /* <DEDUP_REMOVED lines=11> */
.L_x_97:
[----:B------:R-:W-:-:S09]  /*3aa0*/  UISETP.NE.AND UP0, UPT, UR4, URZ, UPT ;  /* 0x000000ff0400728c */ /* 0x000fd2000bf05270 */
[----:B------:R-:W-:Y:S05]  /*3ab0*/  BRA.U !UP0, `(.L_x_96) ;  /* 0x00000001086c7547 */ /* 0x000fea000b800000 */
[----:B------:R-:W1:Y:S01]  /*3ac0*/  S2UR UR7, SR_CgaCtaId ;  /* 0x00000000000779c3 */ /* 0x000e620000008800 */
[----:B------:R-:W-:Y:S01]  /*3ad0*/  UMOV UR8, 0x400 ;  /* 0x0000040000087882 */ /* 0x000fe20000000000 */
[----:B------:R-:W-:Y:S01]  /*3ae0*/  IMAD R18, R18, 0x9, R13 ;  /* 0x0000000912127824 */ /* 0x000fe200078e020d */
[----:B------:R-:W-:Y:S01]  /*3af0*/  ISETP.GE.AND P1, PT, R13, UR6, PT ;  /* 0x000000060d007c0c */ /* 0x000fe2000bf26270 */
[----:B------:R-:W4:Y:S01]  /*3b00*/  LDCU UR5, c[0x0][0x440] ;  /* 0x00008800ff0577ac */ /* 0x000f220008000800 */
[----:B------:R-:W-:Y:S02]  /*3b10*/  UIMAD.WIDE UR12, UR9, 0x4, URZ ;  /* 0x00000004090c78a5 */ /* 0x000fe4000f8e02ff */
[----:B-1----:R-:W-:Y:S02]  /*3b20*/  ULEA UR7, UR7, UR8, 0x18 ;  /* 0x0000000807077291 */ /* 0x002fe4000f8ec0ff */
[----:B------:R-:W-:-:S04]  /*3b30*/  UIADD3 UR8, UPT, UPT, -UR4, URZ, URZ ;  /* 0x000000ff04087290 */ /* 0x000fc8000fffe1ff */
[----:B----4-:R-:W-:-:S08]  /*3b40*/  LEA R6, R18, UR7, 0x2 ;  /* 0x0000000712067c11 */ /* 0x010fd0000f8e10ff */
.L_x_109:
        /* <DEDUP_REMOVED lines=8> */
.L_x_108:
[----:B------:R-:W-:Y:S05]  /*3bd0*/  BSYNC.RECONVERGENT B0 ;  /* 0x0000000000007941 */ /* 0x000fea0003800200 */
.L_x_107:
[----:B0-----:R-:W-:Y:S01]  /*3be0*/  IADD3 R16, P0, PT, R16, UR12, RZ ;  /* 0x0000000c10107c10 */ /* 0x001fe2000ff1e0ff */
[----:B------:R-:W-:Y:S01]  /*3bf0*/  UISETP.NE.AND UP0, UPT, UR8, URZ, UPT ;  /* 0x000000ff0800728c */ /* 0x000fe2000bf05270 */
[----:B----45:R-:W-:Y:S01]  /*3c00*/  FFMA.FTZ R5, R4, R8, R5 ;  /* 0x0000000804057223 */ /* 0x030fe20000010005 */
[----:B-1----:R-:W-:Y:S01]  /*3c10*/  IADD3 R6, PT, PT, R6, 0x24, RZ ;  /* 0x0000002406067810 */ /* 0x002fe20007ffe0ff */
[C---:B------:R-:W-:Y:S01]  /*3c20*/  FFMA.FTZ R2, R4.reuse, R9, R2 ;  /* 0x0000000904027223 */ /* 0x040fe20000010002 */
[C---:B------:R-:W-:Y:S01]  /*3c30*/  FFMA.FTZ R3, R4.reuse, R10, R3 ;  /* 0x0000000a04037223 */ /* 0x040fe20000010003 */
[----:B------:R-:W-:Y:S01]  /*3c40*/  IADD3.X R17, PT, PT, R17, UR13, RZ, P0, !PT ;  /* 0x0000000d11117c10 */ /* 0x000fe200087fe4ff */
[----:B------:R-:W-:Y:S03]  /*3c50*/  FFMA.FTZ R0, R4, R11, R0 ;  /* 0x0000000b04007223 */ /* 0x000fe60000010000 */
[----:B------:R-:W-:Y:S05]  /*3c60*/  BRA.U UP0, `(.L_x_109) ;  /* 0xfffffffd00b87547 */ /* 0x000fea000b83ffff */
.L_x_96:
        /* <DEDUP_REMOVED lines=13> */
[----:B------:R-:W0:Y:S02]  /*3d40*/  F2I.FTZ.U32.TRUNC.NTZ R17, R16 ;  /* 0x0000001000117305 */ /* 0x000e24000021f000 */
[----:B0-----:R-:W-:Y:S01]  /*3d50*/  IMAD.MOV R4, RZ, RZ, -R17 ;  /* 0x000000ffff047224 */ /* 0x001fe200078e0a11 */
[----:B------:R-:W-:-:S03]  /*3d60*/  MOV R16, RZ ;  /* 0x000000ff00107202 */ /* 0x000fc60000000f00 */
        /* <DEDUP_REMOVED lines=12> */
[----:B------:R0:W4:Y:S01]  /*3e30*/  F2I.FTZ.U32.TRUNC.NTZ R19, R18 ;  /* 0x0000001200137305 */ /* 0x000122000021f000 */
[----:B------:R-:W-:-:S04]  /*3e40*/  LOP3.LUT R6, R13, UR22, RZ, 0x3c, !PT ;  /* 0x000000160d067c12 */ /* 0x000fc8000f8e3cff */
[----:B------:R-:W-:-:S07]  /*3e50*/  ISETP.GE.AND P0, PT, R6, RZ, PT ;  /* 0x000000ff0600720c */ /* 0x000fce0003f06270 */
[----:B------:R-:W-:Y:S01]  /*3e60*/  @P2 IADD3 R11, PT, PT, R11, 0x1, RZ ;  /* 0x000000010b0b2810 */ /* 0x000fe20007ffe0ff */
[----:B0-----:R-:W-:Y:S01]  /*3e70*/  HFMA2 R18, -RZ, RZ, 0, 0 ;  /* 0x00000000ff127431 */ /* 0x001fe200000001ff */
[----:B----4-:R-:W-:-:S04]  /*3e80*/  IADD3 R6, PT, PT, RZ, -R19, RZ ;  /* 0x80000013ff067210 */ /* 0x010fc80007ffe0ff */
        /* <DEDUP_REMOVED lines=49> */
        .weak           $__internal_2_$__cuda_sm20_div_s64
        .type           $__internal_2_$__cuda_sm20_div_s64,@function
        .size           $__internal_2_$__cuda_sm20_div_s64,(.L_x_7090 - $__internal_2_$__cuda_sm20_div_s64)
$__internal_2_$__cuda_sm20_div_s64:
        /* <DEDUP_REMOVED lines=32> */
[----:B------:R-:W-:Y:S02]  /*43a0*/  SEL R11, R11, R14, !P1 ;  /* 0x0000000e0b0b7207 */ /* 0x000fe40004800000 */
[----:B------:R-:W-:Y:S01]  /*43b0*/  IADD3.X R14, PT, PT, RZ, ~R19, RZ, P0, !PT ;  /* 0x80000013ff0e7210 */ /* 0x000fe200007fe4ff */
[----:B------:R-:W-:-:S04]  /*43c0*/  IMAD.HI.U32 R21, P3, R15, R12, R34 ;  /* 0x0000000c0f157227 */ /* 0x000fc80007860022 */
[CC--:B------:R-:W-:Y:S02]  /*43d0*/  IMAD R12, R15.reuse, R10.reuse, RZ ;  /* 0x0000000a0f0c7224 */ /* 0x0c0fe400078e02ff */
[----:B------:R-:W-:-:S03]  /*43e0*/  IMAD.HI.U32 R10, R15, R10, RZ ;  /* 0x0000000a0f0a7227 */ /* 0x000fc600078e00ff */
[----:B------:R-:W-:Y:S01]  /*43f0*/  IADD3 R12, P2, PT, R12, R21, RZ ;  /* 0x000000150c0c7210 */ /* 0x000fe20007f5e0ff */
[----:B------:R-:W-:Y:S01]  /*4400*/  IMAD.X R15, R10, 0x1, R15, P4 ;  /* 0x000000010a0f7824 */ /* 0x000fe200020e060f */
[----:B------:R-:W-:Y:S01]  /*4410*/  SEL R10, R14, R19, !P1 ;  /* 0x000000130e0a7207 */ /* 0x000fe20004800000 */
[----:B------:R-:W-:Y:S02]  /*4420*/  IMAD.MOV.U32 R35, RZ, RZ, RZ ;  /* 0x000000ffff237224 */ /* 0x000fe400078e00ff */
[----:B------:R-:W-:Y:S01]  /*4430*/  IMAD.HI.U32 R34, R12, R11, RZ ;  /* 0x0000000b0c227227 */ /* 0x000fe200078e00ff */
        /* <DEDUP_REMOVED lines=17> */
[----:B------:R-:W-:-:S03]  /*4550*/  IMAD.X R15, R10, 0x1, ~R27, P1 ;  /* 0x000000010a0f7824 */ /* 0x000fc600008e0e1b */
[----:B------:R-:W-:Y:S01]  /*4560*/  SEL R11, R12, R11, P2 ;  /* 0x0000000b0c0b7207 */ /* 0x000fe20001000000 */
[----:B------:R-:W-:Y:S01]  /*4570*/  IMAD.X R12, RZ, RZ, R21, P0 ;  /* 0x000000ffff0c7224 */ /* 0x000fe200000e0615 */
[----:B------:R-:W-:Y:S02]  /*4580*/  SEL R14, R14, R23, P2 ;  /* 0x000000170e0e7207 */ /* 0x000fe40001000000 */
[----:B------:R-:W-:Y:S02]  /*4590*/  SEL R15, R15, R10, P2 ;  /* 0x0000000a0f0f7207 */ /* 0x000fe40001000000 */
[----:B------:R-:W-:Y:S02]  /*45a0*/  ISETP.GE.U32.AND P0, PT, R11, R26, PT ;  /* 0x0000001a0b00720c */ /* 0x000fe40003f06070 */
[----:B------:R-:W-:Y:S02]  /*45b0*/  SEL R12, R12, R21, P2 ;  /* 0x000000150c0c7207 */ /* 0x000fe40001000000 */
[----:B------:R-:W-:-:S02]  /*45c0*/  IADD3 R11, P1, PT, R14, 0x1, RZ ;  /* 0x000000010e0b7810 */ /* 0x000fc40007f3e0ff */
[----:B------:R-:W-:Y:S02]  /*45d0*/  ISETP.GE.U32.AND.EX P0, PT, R15, R27, PT, P0 ;  /* 0x0000001b0f00720c */ /* 0x000fe40003f06100 */
[----:B------:R-:W-:Y:S01]  /*45e0*/  LOP3.LUT R10, R18, R19, RZ, 0x3c, !PT ;  /* 0x00000013120a7212 */ /* 0x000fe200078e3cff */
[----:B------:R-:W-:Y:S01]  /*45f0*/  IMAD.X R15, RZ, RZ, R12, P1 ;  /* 0x000000ffff0f7224 */ /* 0x000fe200008e060c */
[----:B------:R-:W-:Y:S01]  /*4600*/  SEL R11, R11, R14, P0 ;  /* 0x0000000e0b0b7207 */ /* 0x000fe20000000000 */
[----:B------:R-:W-:Y:S01]  /*4610*/  IMAD.MOV.U32 R14, RZ, RZ, R16 ;  /* 0x000000ffff0e7224 */ /* 0x000fe200078e0010 */
[----:B------:R-:W-:Y:S02]  /*4620*/  ISETP.GE.AND P2, PT, R10, RZ, PT ;  /* 0x000000ff0a00720c */ /* 0x000fe40003f46270 */
[----:B------:R-:W-:Y:S02]  /*4630*/  SEL R15, R15, R12, P0 ;  /* 0x0000000c0f0f7207 */ /* 0x000fe40000000000 */
[----:B------:R-:W-:-:S02]  /*4640*/  IADD3 R12, P1, PT, RZ, -R11, RZ ;  /* 0x8000000bff0c7210 */ /* 0x000fc40007f3e0ff */
[----:B------:R-:W-:Y:S02]  /*4650*/  ISETP.NE.U32.AND P0, PT, R20, RZ, PT ;  /* 0x000000ff1400720c */ /* 0x000fe40003f05070 */
[-C--:B------:R-:W-:Y:S02]  /*4660*/  IADD3.X R10, PT, PT, RZ, ~R15.reuse, RZ, P1, !PT ;  /* 0x8000000fff0a7210 */ /* 0x080fe40000ffe4ff */
[----:B------:R-:W-:Y:S02]  /*4670*/  ISETP.NE.AND.EX P0, PT, R18, RZ, PT, P0 ;  /* 0x000000ff1200720c */ /* 0x000fe40003f05300 */
[----:B------:R-:W-:Y:S01]  /*4680*/  SEL R10, R10, R15, !P2 ;  /* 0x0000000f0a0a7207 */ /* 0x000fe20005000000 */
[----:B------:R-:W-:Y:S01]  /*4690*/  IMAD.MOV.U32 R15, RZ, RZ, 0x0 ;  /* 0x00000000ff0f7424 */ /* 0x000fe200078e00ff */
[----:B------:R-:W-:Y:S02]  /*46a0*/  SEL R12, R12, R11, !P2 ;  /* 0x0000000b0c0c7207 */ /* 0x000fe40005000000 */
[----:B------:R-:W-:-:S02]  /*46b0*/  SEL R11, R10, 0xffffffff, P0 ;  /* 0xffffffff0a0b7807 */ /* 0x000fc40000000000 */
[----:B------:R-:W-:Y:S01]  /*46c0*/  SEL R12, R12, 0xffffffff, P0 ;  /* 0xffffffff0c0c7807 */ /* 0x000fe20000000000 */
[----:B------:R-:W-:Y:S06]  /*46d0*/  RET.REL.NODEC R14 `(_ZN5flash32flash_fwd_splitkv_combine_kernelI23Flash_fwd_kernel_traitsILi64ELi64ELi256ELi4ELb0ELb0EN7cutlass10bfloat16_tE19Flash_kernel_traitsILi64ELi64ELi256ELi4ES3_EELi8ELi5ELb0EEEvNS_16Flash_fwd_paramsE) ;  /* 0xffffffb80e487950 */ /* 0x000fec0003c3ffff */
.L_x_110:
        /* <DEDUP_REMOVED lines=10> */
.L_x_7090:


//--------------------- .text._ZN5flash32flash_fwd_splitkv_combine_kernelI23Flash_fwd_kernel_traitsILi64ELi64ELi256ELi4ELb0ELb0EN7cutlass10bfloat16_tE19Flash_kernel_traitsILi64ELi64ELi256ELi4ES3_EELi8ELi4ELb0EEEvNS_16Flash_fwd_paramsE --------------------------
	.section	.text._ZN5flash32flash_fwd_splitkv_combine_kernelI23Flash_fwd_kernel_traitsILi64ELi64ELi256ELi4ELb0ELb0EN7cutlass10bfloat16_tE19Flash_kernel_traitsILi64ELi64ELi256ELi4ES3_EELi8ELi4ELb0EEEvNS_16Flash_fwd_paramsE,"ax",@progbits
	.align	128
        .global         _ZN5flash32flash_fwd_splitkv_combine_kernelI23Flash_fwd_kernel_traitsILi64ELi64ELi256ELi4ELb0ELb0EN7cutlass10bfloat16_tE19Flash_kernel_traitsILi64ELi64ELi256ELi4ES3_EELi8ELi4ELb0EEEvNS_16Flash_fwd_paramsE
        .type           _ZN5flash32flash_fwd_splitkv_combine_kernelI23Flash_fwd_kernel_traitsILi64ELi64ELi256ELi4ELb0ELb0EN7cutlass10bfloat16_tE19Flash_kernel_traitsILi64ELi64ELi256ELi4ES3_EELi8ELi4ELb0EEEvNS_16Flash_fwd_paramsE,@function
        .size           _ZN5flash32flash_fwd_splitkv_combine_kernelI23Flash_fwd_kernel_traitsILi64ELi64ELi256ELi4ELb0ELb0EN7cutlass10bfloat16_tE19Flash_kernel_traitsILi64ELi64ELi256ELi4ES3_EELi8ELi4ELb0EEEvNS_16Flash_fwd_paramsE,(.L_x_7091 - _ZN5flash32flash_fwd_splitkv_combine_kernelI23Flash_fwd_kernel_traitsILi64ELi64ELi256ELi4ELb0ELb0EN7cutlass10bfloat16_tE19Flash_kernel_traitsILi64ELi64ELi256ELi4ES3_EELi8ELi4ELb0EEEvNS_16Flash_fwd_paramsE)
        .other          _ZN5flash32flash_fwd_splitkv_combine_kernelI23Flash_fwd_kernel_traitsILi64ELi64ELi256ELi4ELb0ELb0EN7cutlass10bfloat16_tE19Flash_kernel_traitsILi64ELi64ELi256ELi4ES3_EELi8ELi4ELb0EEEvNS_16Flash_fwd_paramsE,@"STO_CUDA_ENTRY STV_DEFAULT"
_ZN5flash32flash_fwd_splitkv_combine_kernelI23Flash_fwd_kernel_traitsILi64ELi64ELi256ELi4ELb0ELb0EN7cutlass10bfloat16_tE19Flash_kernel_traitsILi64ELi64ELi256ELi4ES3_EELi8ELi4ELb0EEEvNS_16Flash_fwd_paramsE:
.text._ZN5flash32flash_fwd_splitkv_combine_kernelI23Flash_fwd_kernel_traitsILi64ELi64ELi256ELi4ELb0ELb0EN7cutlass10bfloat16_tE19Flash_kernel_traitsILi64ELi64ELi256ELi4ES3_EELi8ELi4ELb0EEEvNS_16Flash_fwd_paramsE:
        /* <DEDUP_REMOVED lines=38> */
.L_x_111:
[----:B------:R-:W-:Y:S01]  /*0260*/  IMAD.U32 R22, RZ, RZ, UR13 ;  /* 0x0000000dff167e24 */ /* 0x000fe2000f8e00ff */
[----:B------:R-:W-:Y:S01]  /*0270*/  MOV R20, UR11 ;  /* 0x0000000b00147c02 */ /* 0x000fe20008000f00 */
[----:B------:R-:W-:Y:S01]  /*0280*/  IMAD.U32 R21, RZ, RZ, UR15 ;  /* 0x0000000fff157e24 */ /* 0x000fe2000f8e00ff */
[----:B------:R-:W-:Y:S02]  /*0290*/  MOV R19, UR7 ;  /* 0x0000000700137c02 */ /* 0x000fe40008000f00 */
[----:B------:R-:W-:Y:S02]  /*02a0*/  MOV R18, 0x2c0 ;  /* 0x000002c000127802 */ /* 0x000fe40000000f00 */
[----:B------:R-:W-:Y:S05]  /*02b0*/  CALL.REL.NOINC `($__internal_3_$__cuda_sm20_div_s64) ;  /* 0x0000003c00607944 */ /* 0x000fea0003c00000 */
[----:B------:R-:W-:-:S07]  /*02c0*/  MOV R13, R11 ;  /* 0x0000000b000d7202 */ /* 0x000fce0000000f00 */
.L_x_112:
        /* <DEDUP_REMOVED lines=30> */
.L_x_114:
[----:B------:R-:W-:Y:S01]  /*04b0*/  IMAD.MOV.U32 R22, RZ, RZ, R12 ;  /* 0x000000ffff167224 */ /* 0x000fe200078e000c */
[----:B------:R-:W-:Y:S02]  /*04c0*/  MOV R21, R13 ;  /* 0x0000000d00157202 */ /* 0x000fe40000000f00 */
[----:B------:R-:W-:Y:S02]  /*04d0*/  MOV R18, 0x4f0 ;  /* 0x000004f000127802 */ /* 0x000fe40000000f00 */
[----:B------:R-:W-:Y:S05]  /*04e0*/  CALL.REL.NOINC `($__internal_3_$__cuda_sm20_div_s64) ;  /* 0x0000003800d47944 */ /* 0x000fea0003c00000 */
[----:B------:R-:W-:Y:S02]  /*04f0*/  MOV R4, R12 ;  /* 0x0000000c00047202 */ /* 0x000fe40000000f00 */
[----:B------:R-:W-:Y:S02]  /*0500*/  MOV R5, R11 ;  /* 0x0000000b00057202 */ /* 0x000fe40000000f00 */
.L_x_115:
[----:B------:R-:W-:Y:S05]  /*0510*/  BSYNC.RECONVERGENT B0 ;  /* 0x0000000000007941 */ /* 0x000fea0003800200 */
.L_x_113:
        /* <DEDUP_REMOVED lines=58> */
.L_x_117:
[----:B------:R-:W-:Y:S01]  /*08c0*/  IMAD.MOV.U32 R22, RZ, RZ, R20 ;  /* 0x000000ffff167224 */ /* 0x000fe200078e0014 */
[----:B------:R-:W-:Y:S01]  /*08d0*/  MOV R20, R10 ;  /* 0x0000000a00147202 */ /* 0x000fe20000000f00 */
[----:B------:R-:W-:Y:S01]  /*08e0*/  IMAD.MOV.U32 R21, RZ, RZ, R19 ;  /* 0x000000ffff157224 */ /* 0x000fe200078e0013 */
[----:B------:R-:W-:Y:S02]  /*08f0*/  MOV R19, R0 ;  /* 0x0000000000137202 */ /* 0x000fe40000000f00 */
[----:B------:R-:W-:Y:S02]  /*0900*/  MOV R18, 0x920 ;  /* 0x0000092000127802 */ /* 0x000fe40000000f00 */
[----:B------:R-:W-:Y:S05]  /*0910*/  CALL.REL.NOINC `($__internal_3_$__cuda_sm20_div_s64) ;  /* 0x0000003400c87944 */ /* 0x000fea0003c00000 */
[----:B------:R-:W-:Y:S02]  /*0920*/  MOV R13, R11 ;  /* 0x0000000b000d7202 */ /* 0x000fe40000000f00 */
.L_x_118:
[----:B------:R-:W-:Y:S05]  /*0930*/  BSYNC.RECONVERGENT B0 ;  /* 0x0000000000007941 */ /* 0x000fea0003800200 */
.L_x_116:
        /* <DEDUP_REMOVED lines=21> */
[----:B------:R-:W-:Y:S01]  /*0a90*/  UIMAD UR4, UR6, UR4, UR5 ;  /* 0x00000004060472a4 */ /* 0x000fe2000f8e0205 */
[----:B------:R-:W0:Y:S03]  /*0aa0*/  LDCU UR5, c[0x0][0x3e0] ;  /* 0x00007c00ff0577ac */ /* 0x000e260008000800 */
[----:B------:R-:W-:-:S11]  /*0ab0*/  UISETP.GT.U32.AND UP1, UPT, UR6, UR4, UPT ;  /* 0x000000040600728c */ /* 0x000fd6000bf24070 */
[----:B------:R-:W-:Y:S02]  /*0ac0*/  @!UP1 UIADD3 UR4, UPT, UPT, UR4, -UR6, URZ ;  /* 0x8000000604049290 */ /* 0x000fe4000fffe0ff */
[----:B------:R-:W-:Y:S01]  /*0ad0*/  @!UP1 UIADD3 UR9, UPT, UPT, UR9, 0x1, URZ ;  /* 0x0000000109099890 */ /* 0x000fe2000fffe0ff */
[----:B0-----:R-:W-:Y:S01]  /*0ae0*/  IMAD.U32 R2, RZ, RZ, UR5 ;  /* 0x00000005ff027e24 */ /* 0x001fe2000f8e00ff */
[----:B------:R-:W-:Y:S02]  /*0af0*/  UISETP.GE.U32.AND UP0, UPT, UR4, UR6, UPT ;  /* 0x000000060400728c */ /* 0x000fe4000bf06070 */
[----:B------:R-:W-:Y:S02]  /*0b00*/  UISETP.GE.AND UP1, UPT, UR8, URZ, UPT ;  /* 0x000000ff0800728c */ /* 0x000fe4000bf26270 */
[----:B------:R-:W-:Y:S01]  /*0b10*/  USHF.R.S32.HI UR4, URZ, 0x1f, UR10 ;  /* 0x0000001fff047899 */ /* 0x000fe2000801140a */
[----:B------:R-:W-:Y:S01]  /*0b20*/  IABS R2, R2 ;  /* 0x0000000200027213 */ /* 0x000fe20000000000 */
[----:B------:R-:W-:-:S02]  /*0b30*/  UISETP.NE.AND UP2, UPT, UR5, URZ, UPT ;  /* 0x000000ff0500728c */ /* 0x000fc4000bf45270 */
[----:B------:R-:W-:Y:S01]  /*0b40*/  ULOP3.LUT UR4, UR4, 0x1, URZ, 0xfc, !UPT ;  /* 0x0000000104047892 */ /* 0x000fe2000f8efcff */
[----:B------:R-:W-:Y:S02]  /*0b50*/  R2UR UR20, R2 ;  /* 0x00000000021472ca */ /* 0x000fe400000e0000 */
[----:B------:R-:W-:Y:S02]  /*0b60*/  @UP0 UIADD3 UR9, UPT, UPT, UR9, 0x1, URZ ;  /* 0x0000000109090890 */ /* 0x000fe4000fffe0ff */
[----:B------:R-:W-:Y:S02]  /*0b70*/  UISETP.NE.AND UP0, UPT, UR10, URZ, UPT ;  /* 0x000000ff0a00728c */ /* 0x000fe4000bf05270 */
[----:B------:R-:W-:-:S07]  /*0b80*/  @!UP1 UIADD3 UR9, UPT, UPT, -UR9, URZ, URZ ;  /* 0x000000ff09099290 */ /* 0x000fce000fffe1ff */
[----:B------:R-:W0:Y:S02]  /*0b90*/  I2F.RP R9, UR20 ;  /* 0x0000001400097d06 */ /* 0x000e240008209400 */
[----:B------:R-:W-:-:S04]  /*0ba0*/  @!UP0 ULOP3.LUT UR9, URZ, UR10, URZ, 0x33, !UPT ;  /* 0x0000000aff098292 */ /* 0x000fc8000f8e33ff */
[----:B------:R-:W-:Y:S02]  /*0bb0*/  UIMAD UR6, UR9, UR4, URZ ;  /* 0x00000004090672a4 */ /* 0x000fe4000f8e02ff */
[----:B------:R-:W-:-:S04]  /*0bc0*/  UIADD3 UR4, UPT, UPT, UR5, -0x1, URZ ;  /* 0xffffffff05047890 */ /* 0x000fc8000fffe0ff */
[----:B------:R-:W-:Y:S01]  /*0bd0*/  IABS R3, UR6 ;  /* 0x0000000600037c13 */ /* 0x000fe20008000000 */
[----:B0-----:R-:W0:Y:S03]  /*0be0*/  MUFU.RCP R8, R9 ;  /* 0x0000000900087308 */ /* 0x001e260000001000 */
[----:B------:R-:W-:-:S13]  /*0bf0*/  R2UR UR16, R3 ;  /* 0x00000000031072ca */ /* 0x000fda00000e0000 */
[----:B------:R-:W1:Y:S01]  /*0c00*/  I2F.RP R11, UR16 ;  /* 0x00000010000b7d06 */ /* 0x000e620008209400 */
[----:B------:R-:W-:Y:S01]  /*0c10*/  UIADD3 UR8, UPT, UPT, UR4, UR16, URZ ;  /* 0x0000001004087290 */ /* 0x000fe2000fffe0ff */
[----:B0-----:R-:W-:-:S05]  /*0c20*/  VIADD R8, R8, 0xffffffe ;  /* 0x0ffffffe08087836 */ /* 0x001fca0000000000 */
[----:B------:R-:W-:-:S05]  /*0c30*/  IMAD.U32 R3, RZ, RZ, UR8 ;  /* 0x00000008ff037e24 */ /* 0x000fca000f8e00ff */
[----:B------:R-:W-:Y:S01]  /*0c40*/  IABS R3, R3 ;  /* 0x0000000300037213 */ /* 0x000fe20000000000 */
[----:B-1----:R-:W0:Y:S03]  /*0c50*/  MUFU.RCP R2, R11 ;  /* 0x0000000b00027308 */ /* 0x002e260000001000 */
[----:B------:R-:W-:Y:S01]  /*0c60*/  R2UR UR21, R3 ;  /* 0x00000000031572ca */ /* 0x000fe200000e0000 */
[----:B0-----:R-:W-:-:S04]  /*0c70*/  VIADD R7, R2, 0xffffffe ;  /* 0x0ffffffe02077836 */ /* 0x001fc80000000000 */
        /* <DEDUP_REMOVED lines=16> */
[----:B------:R-:W-:-:S03]  /*0d80*/  ULOP3.LUT UR8, UR8, UR5, URZ, 0x3c, !UPT ;  /* 0x0000000508087292 */ /* 0x000fc6000f8e3cff */
[----:B------:R-:W-:Y:S01]  /*0d90*/  UMOV UR17, UR23 ;  /* 0x0000001700117c82 */ /* 0x000fe20008000000 */
[----:B------:R-:W-:Y:S01]  /*0da0*/  ISETP.LT.U32.AND P1, PT, R2, UR16, PT ;  /* 0x0000001002007c0c */ /* 0x000fe2000bf21070 */
[----:B------:R-:W-:Y:S01]  /*0db0*/  UIADD3 UR19, UPT, UPT, -UR17, URZ, URZ ;  /* 0x000000ff11137290 */ /* 0x000fe2000fffe1ff */
[----:B------:R-:W-:Y:S01]  /*0dc0*/  ISETP.LE.AND P0, PT, RZ, UR22, PT ;  /* 0x00000016ff007c0c */ /* 0x000fe2000bf03270 */
[----:B------:R-:W0:Y:S02]  /*0dd0*/  LDCU.U8 UR18, c[0x0][0x549] ;  /* 0x0000a920ff1277ac */ /* 0x000e240008000000 */
[----:B------:R-:W-:-:S04]  /*0de0*/  UIMAD UR19, UR20, UR19, UR21 ;  /* 0x00000013141372a4 */ /* 0x000fc8000f8e0215 */
        /* <DEDUP_REMOVED lines=49> */
.L_x_120:
[----:B------:R-:W-:Y:S01]  /*1100*/  IMAD.MOV.U32 R22, RZ, RZ, R12 ;  /* 0x000000ffff167224 */ /* 0x000fe200078e000c */
[----:B------:R-:W-:Y:S01]  /*1110*/  MOV R20, R9 ;  /* 0x0000000900147202 */ /* 0x000fe20000000f00 */
[----:B------:R-:W-:Y:S01]  /*1120*/  IMAD.MOV.U32 R21, RZ, RZ, R13 ;  /* 0x000000ffff157224 */ /* 0x000fe200078e000d */
[----:B------:R-:W-:Y:S02]  /*1130*/  MOV R19, R29 ;  /* 0x0000001d00137202 */ /* 0x000fe40000000f00 */
[----:B------:R-:W-:Y:S02]  /*1140*/  MOV R18, 0x1160 ;  /* 0x0000116000127802 */ /* 0x000fe40000000f00 */
[----:B------:R-:W-:Y:S05]  /*1150*/  CALL.REL.NOINC `($__internal_3_$__cuda_sm20_div_s64) ;  /* 0x0000002c00b87944 */ /* 0x000fea0003c00000 */
[----:B------:R-:W-:Y:S02]  /*1160*/  MOV R34, R12 ;  /* 0x0000000c00227202 */ /* 0x000fe40000000f00 */
[----:B------:R-:W-:Y:S02]  /*1170*/  MOV R35, R11 ;  /* 0x0000000b00237202 */ /* 0x000fe40000000f00 */
.L_x_121:
[----:B------:R-:W-:Y:S05]  /*1180*/  BSYNC.RECONVERGENT B0 ;  /* 0x0000000000007941 */ /* 0x000fea0003800200 */
.L_x_119:
        /* <DEDUP_REMOVED lines=57> */
.L_x_123:
[----:B------:R-:W-:Y:S01]  /*1520*/  IMAD.MOV.U32 R22, RZ, RZ, R4 ;  /* 0x000000ffff167224 */ /* 0x000fe200078e0004 */
[----:B------:R-:W-:Y:S01]  /*1530*/  MOV R21, R5 ;  /* 0x0000000500157202 */ /* 0x000fe20000000f00 */
[----:B------:R-:W-:Y:S01]  /*1540*/  IMAD.MOV.U32 R20, RZ, RZ, R8 ;  /* 0x000000ffff147224 */ /* 0x000fe200078e0008 */
[----:B------:R-:W-:Y:S02]  /*1550*/  MOV R18, 0x1570 ;  /* 0x0000157000127802 */ /* 0x000fe40000000f00 */
[----:B------:R-:W-:Y:S05]  /*1560*/  CALL.REL.NOINC `($__internal_3_$__cuda_sm20_div_s64) ;  /* 0x0000002800b47944 */ /* 0x000fea0003c00000 */
[----:B------:R-:W-:Y:S02]  /*1570*/  MOV R14, R12 ;  /* 0x0000000c000e7202 */ /* 0x000fe40000000f00 */
[----:B------:R-:W-:Y:S02]  /*1580*/  MOV R15, R11 ;  /* 0x0000000b000f7202 */ /* 0x000fe40000000f00 */
.L_x_124:
[----:B------:R-:W-:Y:S05]  /*1590*/  BSYNC.RECONVERGENT B0 ;  /* 0x0000000000007941 */ /* 0x000fea0003800200 */
.L_x_122:
[----:B------:R-:W0:Y:S01]  /*15a0*/  LDC R3, c[0x0][0x434] ;  /* 0x00010d00ff037b82 */ /* 0x000e220000000800 */
[----:B------:R-:W1:Y:S01]  /*15b0*/  S2R R4, SR_TID.X ;  /* 0x0000000000047919 */ /* 0x000e620000002100 */
[----:B------:R-:W2:Y:S01]  /*15c0*/  LDCU UR17, c[0x0][0x534] ;  /* 0x0000a680ff1177ac */ /* 0x000ea20008000800 */
[----:B------:R-:W-:Y:S01]  /*15d0*/  BSSY.RECONVERGENT B0, `(.L_x_125) ;  /* 0x0000044000007945 */ /* 0x000fe20003800200 */
[----:B------:R-:W-:Y:S01]  /*15e0*/  IMAD.MOV.U32 R16, RZ, RZ, -0x800000 ;  /* 0xff800000ff107424 */ /* 0x000fe200078e00ff */
[----:B------:R-:W3:Y:S01]  /*15f0*/  LDCU UR5, c[0x0][0x430] ;  /* 0x00008600ff0577ac */ /* 0x000ee20008000800 */
[----:B------:R-:W-:Y:S01]  /*1600*/  IMAD.MOV.U32 R25, RZ, RZ, -0x800000 ;  /* 0xff800000ff197424 */ /* 0x000fe200078e00ff */
[----:B------:R-:W-:-:S04]  /*1610*/  USHF.R.S32.HI UR8, URZ, 0x1f, UR14 ;  /* 0x0000001fff087899 */ /* 0x000fc8000801140e */
[----:B------:R-:W-:Y:S01]  /*1620*/  ULOP3.LUT UR8, UR8, 0x1, URZ, 0xfc, !UPT ;  /* 0x0000000108087892 */ /* 0x000fe2000f8efcff */
[----:B0-----:R-:W-:-:S04]  /*1630*/  IABS R7, R3 ;  /* 0x0000000300077213 */ /* 0x001fc80000000000 */
[----:B------:R-:W0:Y:S01]  /*1640*/  I2F.RP R11, R7 ;  /* 0x00000007000b7306 */ /* 0x000e220000209400 */
[----:B-1----:R-:W-:Y:S02]  /*1650*/  ISETP.GT.U32.AND P1, PT, R4, 0x7f, PT ;  /* 0x0000007f0400780c */ /* 0x002fe40003f24070 */
[----:B------:R-:W-:-:S05]  /*1660*/  SHF.R.U32.HI R17, RZ, 0x3, R4 ;  /* 0x00000003ff117819 */ /* 0x000fca0000011604 */
[----:B0-----:R-:W0:Y:S02]  /*1670*/  MUFU.RCP R12, R11 ;  /* 0x0000000b000c7308 */ /* 0x001e240000001000 */
[----:B0-----:R-:W-:-:S04]  /*1680*/  VIADD R12, R12, 0xffffffe ;  /* 0x0ffffffe0c0c7836 */ /* 0x001fc80000000000 */
[----:B------:R-:W-:Y:S02]  /*1690*/  @!P1 SHF.L.U32 R11, R4, 0x2, RZ ;  /* 0x00000002040b9819 */ /* 0x000fe400000006ff */
[----:B------:R-:W0:Y:S02]  /*16a0*/  F2I.FTZ.U32.TRUNC.NTZ R13, R12 ;  /* 0x0000000c000d7305 */ /* 0x000e24000021f000 */
[----:B------:R-:W-:Y:S01]  /*16b0*/  @!P1 LOP3.LUT R11, R11, 0x1c, RZ, 0xc0, !PT ;  /* 0x0000001c0b0b9812 */ /* 0x000fe200078ec0ff */
[----:B0-----:R-:W-:Y:S02]  /*16c0*/  IMAD.MOV R5, RZ, RZ, -R13 ;  /* 0x000000ffff057224 */ /* 0x001fe400078e0a0d */
[----:B------:R-:W-:Y:S02]  /*16d0*/  IMAD.MOV.U32 R12, RZ, RZ, RZ ;  /* 0x000000ffff0c7224 */ /* 0x000fe400078e00ff */
[----:B------:R-:W-:Y:S01]  /*16e0*/  IMAD R6, R5, R7, RZ ;  /* 0x0000000705067224 */ /* 0x000fe200078e02ff */
[----:B------:R-:W-:-:S02]  /*16f0*/  IABS R5, R2 ;  /* 0x0000000200057213 */ /* 0x000fc40000000000 */
[----:B------:R-:W-:Y:S01]  /*1700*/  LOP3.LUT R2, R2, R3, RZ, 0x3c, !PT ;  /* 0x0000000302027212 */ /* 0x000fe200078e3cff */
[----:B------:R-:W-:Y:S01]  /*1710*/  IMAD.HI.U32 R6, R13, R6, R12 ;  /* 0x000000060d067227 */ /* 0x000fe200078e000c */
[----:B------:R-:W-:Y:S02]  /*1720*/  SHF.R.U32.HI R13, RZ, 0x4, R4 ;  /* 0x00000004ff0d7819 */ /* 0x000fe40000011604 */
[----:B------:R-:W-:Y:S02]  /*1730*/  ISETP.GE.AND P2, PT, R2, RZ, PT ;  /* 0x000000ff0200720c */ /* 0x000fe40003f46270 */
[----:B------:R-:W-:Y:S01]  /*1740*/  @!P1 MOV R2, 0x400 ;  /* 0x0000040000029802 */ /* 0x000fe20000000f00 */
[----:B------:R-:W-:Y:S02]  /*1750*/  IMAD.HI.U32 R19, R6, R5, RZ ;  /* 0x0000000506137227 */ /* 0x000fe400078e00ff */
[----:B------:R-:W0:Y:S02]  /*1760*/  @!P1 S2R R6, SR_CgaCtaId ;  /* 0x0000000000069919 */ /* 0x000e240000008800 */
[----:B------:R-:W-:-:S04]  /*1770*/  IMAD.MOV R12, RZ, RZ, -R19 ;  /* 0x000000ffff0c7224 */ /* 0x000fc800078e0a13 */
[C---:B------:R-:W-:Y:S02]  /*1780*/  IMAD R12, R7.reuse, R12, R5 ;  /* 0x0000000c070c7224 */ /* 0x040fe400078e0205 */
[----:B------:R-:W1:Y:S03]  /*1790*/  @!P1 S2R R5, SR_CgaCtaId ;  /* 0x0000000000059919 */ /* 0x000e660000008800 */
[----:B------:R-:W-:-:S13]  /*17a0*/  ISETP.GT.U32.AND P0, PT, R7, R12, PT ;  /* 0x0000000c0700720c */ /* 0x000fda0003f04070 */
[-C--:B------:R-:W-:Y:S01]  /*17b0*/  @!P0 IADD3 R12, PT, PT, R12, -R7.reuse, RZ ;  /* 0x800000070c0c8210 */ /* 0x080fe20007ffe0ff */
[----:B------:R-:W-:Y:S01]  /*17c0*/  @!P0 VIADD R19, R19, 0x1 ;  /* 0x0000000113138836 */ /* 0x000fe20000000000 */
[----:B------:R-:W-:Y:S02]  /*17d0*/  ISETP.NE.AND P0, PT, R3, RZ, PT ;  /* 0x000000ff0300720c */ /* 0x000fe40003f05270 */
[----:B------:R-:W-:Y:S02]  /*17e0*/  ISETP.GE.U32.AND P3, PT, R12, R7, PT ;  /* 0x000000070c00720c */ /* 0x000fe40003f66070 */
[----:B------:R-:W-:-:S04]  /*17f0*/  @!P1 MOV R7, 0x400 ;  /* 0x0000040000079802 */ /* 0x000fc80000000f00 */
[----:B0-----:R-:W-:Y:S02]  /*1800*/  @!P1 LEA R6, R6, R7, 0x18 ;  /* 0x0000000706069211 */ /* 0x001fe400078ec0ff */
[----:B------:R-:W-:-:S03]  /*1810*/  LOP3.LUT R7, R4, 0xf, RZ, 0xc0, !PT ;  /* 0x0000000f04077812 */ /* 0x000fc600078ec0ff */
[----:B------:R-:W-:Y:S01]  /*1820*/  @!P1 IMAD R6, R17, 0x24, R6 ;  /* 0x0000002411069824 */ /* 0x000fe200078e0206 */
[----:B-1----:R-:W-:Y:S01]  /*1830*/  @!P1 LEA R2, R5, R2, 0x18 ;  /* 0x0000000205029211 */ /* 0x002fe200078ec0ff */
[----:B------:R-:W-:Y:S02]  /*1840*/  @P3 VIADD R19, R19, 0x1 ;  /* 0x0000000113133836 */ /* 0x000fe40000000000 */
[----:B------:R-:W-:Y:S02]  /*1850*/  @!P1 IMAD.IADD R11, R6, 0x1, R11 ;  /* 0x00000001060b9824 */ /* 0x000fe400078e020b */
[----:B------:R-:W-:Y:S01]  /*1860*/  @!P2 IMAD.MOV R19, RZ, RZ, -R19 ;  /* 0x000000ffff13a224 */ /* 0x000fe200078e0a13 */
[----:B------:R-:W-:Y:S01]  /*1870*/  @!P0 LOP3.LUT R19, RZ, R3, RZ, 0x33, !PT ;  /* 0x00000003ff138212 */ /* 0x000fe200078e33ff */
[----:B------:R-:W-:Y:S01]  /*1880*/  @!P1 IMAD R2, R7, 0x24, R2 ;  /* 0x0000002407029824 */ /* 0x000fe200078e0202 */
[----:B--2---:R-:W-:Y:S01]  /*1890*/  ISETP.GE.AND P0, PT, R17, UR17, PT ;  /* 0x0000001111007c0c */ /* 0x004fe2000bf06270 */
[----:B---3--:R-:W-:-:S02]  /*18a0*/  IMAD R6, R3, UR5, RZ ;  /* 0x0000000503067c24 */ /* 0x008fc4000f8e02ff */
[----:B------:R-:W-:Y:S01]  /*18b0*/  IMAD R5, R19, UR8, RZ ;  /* 0x0000000813057c24 */ /* 0x000fe2000f8e02ff */
[----:B------:R-:W0:Y:S01]  /*18c0*/  LDCU.64 UR8, c[0x0][0x358] ;  /* 0x00006b00ff0877ac */ /* 0x000e220008000a00 */
[----:B------:R-:W-:-:S03]  /*18d0*/  @!P1 LEA R3, R13, R2, 0x2 ;  /* 0x000000020d039211 */ /* 0x000fc600078e10ff */
[----:B------:R-:W-:-:S05]  /*18e0*/  IABS R21, R5 ;  /* 0x0000000500157213 */ /* 0x000fca0000000000 */
[----:B------:R-:W-:Y:S01]  /*18f0*/  VIADD R18, R21, UR4 ;  /* 0x0000000415127c36 */ /* 0x000fe20008000000 */
[----:B------:R-:W-:Y:S06]  /*1900*/  @P0 BRA `(.L_x_126) ;  /* 0x0000000000400947 */ /* 0x000fec0003800000 */
[----:B------:R-:W-:Y:S01]  /*1910*/  UIADD3 UR5, UP0, UPT, UR13, -UR12, URZ ;  /* 0x8000000c0d057290 */ /* 0x000fe2000ff1e0ff */
[----:B------:R-:W-:-:S03]  /*1920*/  LOP3.LUT R12, R4, 0x7, RZ, 0xc0, !PT ;  /* 0x00000007040c7812 */ /* 0x000fc600078ec0ff */
[----:B------:R-:W-:Y:S02]  /*1930*/  UIADD3.X UR4, UPT, UPT, UR15, -0x1, URZ, UP0, !UPT ;  /* 0xffffffff0f047890 */ /* 0x000fe400087fe4ff */
[----:B------:R-:W-:-:S04]  /*1940*/  ISETP.LT.U32.AND P0, PT, R12, UR5, PT ;  /* 0x000000050c007c0c */ /* 0x000fc8000bf01070 */
[----:B------:R-:W-:-:S05]  /*1950*/  IMAD.U32 R2, RZ, RZ, UR4 ;  /* 0x00000004ff027e24 */ /* 0x000fca000f8e00ff */
[----:B------:R-:W-:-:S13]  /*1960*/  ISETP.GT.AND.EX P0, PT, R2, RZ, PT, P0 ;  /* 0x000000ff0200720c */ /* 0x000fda0003f04300 */
[----:B------:R-:W-:Y:S05]  /*1970*/  @!P0 BRA `(.L_x_126) ;  /* 0x0000000000248947 */ /* 0x000fea0003800000 */
[----:B------:R-:W1:Y:S01]  /*1980*/  LDCU.64 UR4, c[0x0][0x428] ;  /* 0x00008500ff0477ac */ /* 0x000e620008000a00 */
[----:B------:R-:W-:Y:S01]  /*1990*/  IADD3 R22, P0, PT, R12, UR12, RZ ;  /* 0x0000000c0c167c10 */ /* 0x000fe2000ff1e0ff */
[----:B------:R-:W-:-:S04]  /*19a0*/  IMAD R2, R17, UR15, RZ ;  /* 0x0000000f11027c24 */ /* 0x000fc8000f8e02ff */
[----:B------:R-:W-:Y:S02]  /*19b0*/  IMAD.X R23, RZ, RZ, RZ, P0 ;  /* 0x000000ffff177224 */ /* 0x000fe400000e06ff */
[----:B------:R-:W-:-:S05]  /*19c0*/  IMAD.WIDE.U32 R16, R17, UR13, R22 ;  /* 0x0000000d11107c25 */ /* 0x000fca000f8e0016 */
[----:B------:R-:W-:Y:S02]  /*19d0*/  IADD3 R2, PT, PT, R17, R2, RZ ;  /* 0x0000000211027210 */ /* 0x000fe40007ffe0ff */
[----:B-1----:R-:W-:-:S04]  /*19e0*/  LEA R22, P0, R16, UR4, 0x2 ;  /* 0x0000000410167c11 */ /* 0x002fc8000f8010ff */
[----:B------:R-:W-:-:S05]  /*19f0*/  LEA.HI.X R23, R16, UR5, R2, 0x2, P0 ;  /* 0x0000000510177c11 */ /* 0x000fca00080f1402 */
[----:B0-----:R1:W5:Y:S04]  /*1a00*/  LDG.E R16, desc[UR8][R22.64] ;  /* 0x0000000816107981 */ /* 0x001368000c1e1900 */
.L_x_126:
[----:B0-----:R-:W-:Y:S05]  /*1a10*/  BSYNC.RECONVERGENT B0 ;  /* 0x0000000000007941 */ /* 0x001fea0003800200 */
.L_x_125:
[----:B-----5:R0:W-:Y:S01]  /*1a20*/  @!P1 STS [R11], R16 ;  /* 0x000000100b009388 */ /* 0x0201e20000000800 */
[----:B------:R-:W0:Y:S01]  /*1a30*/  LDC R17, c[0x0][0x3e0] ;  /* 0x0000f800ff117b82 */ /* 0x000e220000000800 */
[----:B------:R-:W-:Y:S07]  /*1a40*/  I2F.RP R24, R21 ;  /* 0x0000001500187306 */ /* 0x000fee0000209400 */
[----:B------:R-:W-:Y:S01]  /*1a50*/  BAR.SYNC.DEFER_BLOCKING 0x0 ;  /* 0x0000000000007b1d */ /* 0x000fe20000010000 */
[----:B------:R-:W-:-:S05]  /*1a60*/  ISETP.NE.AND P5, PT, R5, RZ, PT ;  /* 0x000000ff0500720c */ /* 0x000fca0003fa5270 */
[----:B------:R-:W-:Y:S01]  /*1a70*/  BSSY.RECONVERGENT B1, `(.L_x_127) ;  /* 0x0000176000017945 */ /* 0x000fe20003800200 */
[----:B0-----:R-:W-:Y:S01]  /*1a80*/  IABS R16, R17 ;  /* 0x0000001100107213 */ /* 0x001fe20000000000 */
[----:B------:R0:W2:Y:S03]  /*1a90*/  @!P1 LDS R25, [R3] ;  /* 0x0000000003199984 */ /* 0x0000a60000000800 */
[----:B------:R-:W3:Y:S08]  /*1aa0*/  I2F.RP R20, R16 ;  /* 0x0000001000147306 */ /* 0x000ef00000209400 */
[----:B---3--:R-:W3:Y:S08]  /*1ab0*/  MUFU.RCP R26, R20 ;  /* 0x00000014001a7308 */ /* 0x008ef00000001000 */
[----:B0-----:R-:W0:Y:S01]  /*1ac0*/  MUFU.RCP R3, R24 ;  /* 0x0000001800037308 */ /* 0x001e220000001000 */
[----:B---3--:R-:W-:Y:S01]  /*1ad0*/  VIADD R26, R26, 0xffffffe ;  /* 0x0ffffffe1a1a7836 */ /* 0x008fe20000000000 */
[----:B--2---:R-:W2:Y:S01]  /*1ae0*/  SHFL.BFLY PT, R2, R25, 0x8, 0x1f ;  /* 0x0d001f0019027f89 */ /* 0x004ea200000e0000 */
[----:B0-----:R-:W-:-:S05]  /*1af0*/  VIADD R30, R3, 0xffffffe ;  /* 0x0ffffffe031e7836 */ /* 0x001fca0000000000 */
[----:B------:R0:W1:Y:S02]  /*1b00*/  F2I.FTZ.U32.TRUNC.NTZ R31, R30 ;  /* 0x0000001e001f7305 */ /* 0x000064000021f000 */
[----:B0-----:R-:W-:Y:S02]  /*1b10*/  HFMA2 R30, -RZ, RZ, 0, 0 ;  /* 0x00000000ff1e7431 */ /* 0x001fe400000001ff */
[----:B-1----:R-:W-:Y:S01]  /*1b20*/  IMAD.MOV R22, RZ, RZ, -R31 ;  /* 0x000000ffff167224 */ /* 0x002fe200078e0a1f */
[----:B--2---:R-:W-:-:S03]  /*1b30*/  FMNMX.FTZ R27, R2, R25, !PT ;  /* 0x00000019021b7209 */ /* 0x004fc60007810000 */
[----:B------:R-:W-:Y:S02]  /*1b40*/  IMAD R22, R22, R21, RZ ;  /* 0x0000001516167224 */ /* 0x000fe400078e02ff */
[----:B------:R-:W0:Y:S02]  /*1b50*/  SHFL.BFLY PT, R12, R27, 0x4, 0x1f ;  /* 0x0c801f001b0c7f89 */ /* 0x000e2400000e0000 */
[----:B------:R-:W-:Y:S01]  /*1b60*/  IMAD.HI.U32 R22, R31, R22, R30 ;  /* 0x000000161f167227 */ /* 0x000fe200078e001e */
[----:B0-----:R-:W-:Y:S02]  /*1b70*/  FMNMX.FTZ R12, R27, R12, !PT ;  /* 0x0000000c1b0c7209 */ /* 0x001fe40007810000 */
[----:B------:R-:W0:Y:S03]  /*1b80*/  F2I.FTZ.U32.TRUNC.NTZ R27, R26 ;  /* 0x0000001a001b7305 */ /* 0x000e26000021f000 */
[----:B------:R-:W1:Y:S01]  /*1b90*/  SHFL.BFLY PT, R23, R12, 0x2, 0x1f ;  /* 0x0c401f000c177f89 */ /* 0x000e6200000e0000 */
[----:B0-----:R-:W-:-:S02]  /*1ba0*/  IMAD.MOV R3, RZ, RZ, -R27 ;  /* 0x000000ffff037224 */ /* 0x001fc400078e0a1b */
[----:B------:R-:W-:Y:S01]  /*1bb0*/  IMAD.MOV.U32 R26, RZ, RZ, RZ ;  /* 0x000000ffff1a7224 */ /* 0x000fe200078e00ff */
[----:B-1----:R-:W-:-:S05]  /*1bc0*/  FMNMX.FTZ R23, R12, R23, !PT ;  /* 0x000000170c177209 */ /* 0x002fca0007810000 */
[----:B------:R-:W0:Y:S02]  /*1bd0*/  SHFL.BFLY PT, R2, R23, 0x1, 0x1f ;  /* 0x0c201f0017027f89 */ /* 0x000e2400000e0000 */
[----:B0-----:R-:W-:-:S04]  /*1be0*/  FMNMX.FTZ R2, R23, R2, !PT ;  /* 0x0000000217027209 */ /* 0x001fc80007810000 */
[----:B------:R-:W-:-:S04]  /*1bf0*/  FSETP.NEU.FTZ.AND P0, PT, R2, -INF , PT ;  /* 0xff8000000200780b */ /* 0x000fc80003f1d000 */
[----:B------:R-:W-:-:S05]  /*1c00*/  FSEL R2, R2, RZ, P0 ;  /* 0x000000ff02027208 */ /* 0x000fca0000000000 */
[----:B------:R-:W-:-:S04]  /*1c10*/  FADD.FTZ R11, -R2, R25 ;  /* 0x00000019020b7221 */ /* 0x000fc80000010100 */
[----:B------:R-:W-:-:S06]  /*1c20*/  FMUL.FTZ R11, R11, 1.4426950216293334961 ;  /* 0x3fb8aa3b0b0b7820 */ /* 0x000fcc0000410000 */
[----:B------:R-:W0:Y:S02]  /*1c30*/  MUFU.EX2 R11, R11 ;  /* 0x0000000b000b7308 */ /* 0x000e240000000800 */
[----:B0-----:R-:W0:Y:S02]  /*1c40*/  SHFL.BFLY PT, R12, R11, 0x8, 0x1f ;  /* 0x0d001f000b0c7f89 */ /* 0x001e2400000e0000 */
[----:B0-----:R-:W-:Y:S01]  /*1c50*/  FADD.FTZ R12, R11, R12 ;  /* 0x0000000c0b0c7221 */ /* 0x001fe20000010000 */
[----:B------:R-:W-:-:S04]  /*1c60*/  IABS R11, R18 ;  /* 0x00000012000b7213 */ /* 0x000fc80000000000 */
[----:B------:R-:W0:Y:S01]  /*1c70*/  SHFL.BFLY PT, R23, R12, 0x4, 0x1f ;  /* 0x0c801f000c177f89 */ /* 0x000e2200000e0000 */
[----:B------:R-:W-:-:S04]  /*1c80*/  IMAD.HI.U32 R22, R22, R11, RZ ;  /* 0x0000000b16167227 */ /* 0x000fc800078e00ff */
[----:B0-----:R-:W-:Y:S01]  /*1c90*/  FADD.FTZ R23, R12, R23 ;  /* 0x000000170c177221 */ /* 0x001fe20000010000 */
[----:B------:R-:W-:Y:S01]  /*1ca0*/  IMAD R12, R3, R16, RZ ;  /* 0x00000010030c7224 */ /* 0x000fe200078e02ff */
[----:B------:R-:W-:-:S03]  /*1cb0*/  IABS R3, R5 ;  /* 0x0000000500037213 */ /* 0x000fc60000000000 */
[----:B------:R-:W0:Y:S01]  /*1cc0*/  SHFL.BFLY PT, R20, R23, 0x2, 0x1f ;  /* 0x0c401f0017147f89 */ /* 0x000e2200000e0000 */
[----:B------:R-:W-:-:S04]  /*1cd0*/  IMAD.HI.U32 R12, R27, R12, R26 ;  /* 0x0000000c1b0c7227 */ /* 0x000fc800078e001a */
[----:B------:R-:W-:Y:S02]  /*1ce0*/  IMAD.MOV R3, RZ, RZ, -R3 ;  /* 0x000000ffff037224 */ /* 0x000fe400078e0a03 */
[----:B------:R-:W-:-:S04]  /*1cf0*/  IMAD.HI.U32 R12, R12, R11, RZ ;  /* 0x0000000b0c0c7227 */ /* 0x000fc800078e00ff */
[----:B------:R-:W-:Y:S02]  /*1d00*/  IMAD R24, R22, R3, R11 ;  /* 0x0000000316187224 */ /* 0x000fe400078e020b */
[----:B------:R-:W-:-:S03]  /*1d10*/  IMAD.MOV R3, RZ, RZ, -R12 ;  /* 0x000000ffff037224 */ /* 0x000fc600078e0a0c */
[----:B------:R-:W-:Y:S01]  /*1d20*/  ISETP.GT.U32.AND P2, PT, R21, R24, PT ;  /* 0x000000181500720c */ /* 0x000fe20003f44070 */
[----:B------:R-:W-:Y:S01]  /*1d30*/  IMAD R3, R16, R3, R11 ;  /* 0x0000000310037224 */ /* 0x000fe200078e020b */
[C---:B------:R-:W-:Y:S02]  /*1d40*/  LOP3.LUT R11, R18.reuse, R21, RZ, 0x3c, !PT ;  /* 0x00000015120b7212 */ /* 0x040fe400078e3cff */
[----:B------:R-:W-:Y:S02]  /*1d50*/  LOP3.LUT R18, R18, R17, RZ, 0x3c, !PT ;  /* 0x0000001112127212 */ /* 0x000fe400078e3cff */
[----:B------:R-:W-:Y:S01]  /*1d60*/  ISETP.GT.U32.AND P0, PT, R16, R3, PT ;  /* 0x000000031000720c */ /* 0x000fe20003f04070 */
[----:B0-----:R-:W-:Y:S01]  /*1d70*/  FADD.FTZ R23, R23, R20 ;  /* 0x0000001417177221 */ /* 0x001fe20000010000 */
[----:B------:R-:W-:-:S04]  /*1d80*/  ISETP.GE.AND P3, PT, R11, RZ, PT ;  /* 0x000000ff0b00720c */ /* 0x000fc80003f66270 */
[----:B------:R-:W0:Y:S01]  /*1d90*/  SHFL.BFLY PT, R20, R23, 0x1, 0x1f ;  /* 0x0c201f0017147f89 */ /* 0x000e2200000e0000 */
[-C--:B------:R-:W-:Y:S01]  /*1da0*/  @!P2 IADD3 R24, PT, PT, R24, -R21.reuse, RZ ;  /* 0x800000151818a210 */ /* 0x080fe20007ffe0ff */
[----:B------:R-:W-:Y:S01]  /*1db0*/  @!P2 VIADD R22, R22, 0x1 ;  /* 0x000000011616a836 */ /* 0x000fe20000000000 */
[----:B------:R-:W-:Y:S02]  /*1dc0*/  ISETP.GE.AND P2, PT, R18, RZ, PT ;  /* 0x000000ff1200720c */ /* 0x000fe40003f46270 */
[----:B------:R-:W-:Y:S02]  /*1dd0*/  ISETP.GE.U32.AND P1, PT, R24, R21, PT ;  /* 0x000000151800720c */ /* 0x000fe40003f26070 */
[----:B------:R-:W-:Y:S01]  /*1de0*/  @!P0 IMAD.IADD R3, R3, 0x1, -R16 ;  /* 0x0000000103038824 */ /* 0x000fe200078e0a10 */
[----:B------:R-:W-:Y:S01]  /*1df0*/  @!P0 IADD3 R12, PT, PT, R12, 0x1, RZ ;  /* 0x000000010c0c8810 */ /* 0x000fe20007ffe0ff */
[----:B------:R-:W-:Y:S01]  /*1e00*/  IMAD.MOV.U32 R24, RZ, RZ, 0x7f800000 ;  /* 0x7f800000ff187424 */ /* 0x000fe200078e00ff */
[----:B------:R-:W-:-:S02]  /*1e10*/  ISETP.NE.AND P0, PT, R17, RZ, PT ;  /* 0x000000ff1100720c */ /* 0x000fc40003f05270 */
[----:B------:R-:W-:-:S06]  /*1e20*/  ISETP.GE.U32.AND P4, PT, R3, R16, PT ;  /* 0x000000100300720c */ /* 0x000fcc0003f86070 */
[----:B------:R-:W-:-:S04]  /*1e30*/  @P1 VIADD R22, R22, 0x1 ;  /* 0x0000000116161836 */ /* 0x000fc80000000000 */
[----:B------:R-:W-:Y:S01]  /*1e40*/  @!P3 IMAD.MOV R22, RZ, RZ, -R22 ;  /* 0x000000ffff16b224 */ /* 0x000fe200078e0a16 */
[----:B------:R-:W-:Y:S01]  /*1e50*/  ISETP.NE.AND P3, PT, R19, RZ, PT ;  /* 0x000000ff1300720c */ /* 0x000fe20003f65270 */
[----:B0-----:R-:W-:Y:S01]  /*1e60*/  FADD.FTZ R20, R23, R20 ;  /* 0x0000001417147221 */ /* 0x001fe20000010000 */
[----:B------:R-:W-:Y:S01]  /*1e70*/  @P4 VIADD R12, R12, 0x1 ;  /* 0x000000010c0c4836 */ /* 0x000fe20000000000 */
[----:B------:R-:W-:Y:S02]  /*1e80*/  @!P5 LOP3.LUT R22, RZ, R21, RZ, 0x33, !PT ;  /* 0x00000015ff16d212 */ /* 0x000fe400078e33ff */
[----:B------:R-:W-:Y:S01]  /*1e90*/  SHF.R.S32.HI R21, RZ, 0x1f, R5 ;  /* 0x0000001fff157819 */ /* 0x000fe20000011405 */
[----:B------:R-:W-:Y:S01]  /*1ea0*/  IMAD.MOV.U32 R3, RZ, RZ, R12 ;  /* 0x000000ffff037224 */ /* 0x000fe200078e000c */
[----:B------:R-:W-:Y:S01]  /*1eb0*/  FSETP.NE.FTZ.AND P1, PT, R20, RZ, PT ;  /* 0x000000ff1400720b */ /* 0x000fe20003f35000 */
[----:B------:R-:W-:Y:S01]  /*1ec0*/  IMAD R5, R5, R6, RZ ;  /* 0x0000000605057224 */ /* 0x000fe200078e02ff */
[----:B------:R-:W-:-:S02]  /*1ed0*/  SEL R12, RZ, 0x1, !P3 ;  /* 0x00000001ff0c7807 */ /* 0x000fc40005800000 */
[----:B------:R-:W-:Y:S02]  /*1ee0*/  @!P2 IADD3 R3, PT, PT, -R3, RZ, RZ ;  /* 0x000000ff0303a210 */ /* 0x000fe40007ffe1ff */
[----:B------:R-:W-:Y:S02]  /*1ef0*/  @!P0 LOP3.LUT R3, RZ, R17, RZ, 0x33, !PT ;  /* 0x00000011ff038212 */ /* 0x000fe400078e33ff */
[----:B------:R-:W-:Y:S02]  /*1f00*/  LOP3.LUT P0, RZ, R4, 0x38f, RZ, 0xc0, !PT ;  /* 0x0000038f04ff7812 */ /* 0x000fe4000780c0ff */
[----:B------:R-:W-:Y:S01]  /*1f10*/  ISETP.LT.U32.AND P2, PT, R14, R22, PT ;  /* 0x000000160e00720c */ /* 0x000fe20003f41070 */
[----:B------:R-:W-:Y:S01]  /*1f20*/  IMAD R3, R3, UR10, RZ ;  /* 0x0000000a03037c24 */ /* 0x000fe2000f8e02ff */
[----:B------:R-:W-:Y:S01]  /*1f30*/  SHF.R.S32.HI R19, RZ, 0x1f, R22 ;  /* 0x0000001fff137819 */ /* 0x000fe20000011416 */
[----:B------:R-:W0:Y:S01]  /*1f40*/  @P1 MUFU.LG2 R11, R20 ;  /* 0x00000014000b1308 */ /* 0x000e220000000c00 */
[----:B------:R-:W-:-:S02]  /*1f50*/  LOP3.LUT R12, R21, R12, RZ, 0xfc, !PT ;  /* 0x0000000c150c7212 */ /* 0x000fc400078efcff */
[----:B------:R-:W-:-:S03]  /*1f60*/  ISETP.LT.AND.EX P2, PT, R15, R19, PT, P2 ;  /* 0x000000130f00720c */ /* 0x000fc60003f41320 */
[----:B------:R-:W-:Y:S01]  /*1f70*/  IMAD R3, R12, R3, RZ ;  /* 0x000000030c037224 */ /* 0x000fe200078e02ff */
[----:B------:R-:W-:Y:S01]  /*1f80*/  SEL R6, R14, R22, P2 ;  /* 0x000000160e067207 */ /* 0x000fe20001000000 */
[----:B0-----:R-:W-:Y:S01]  /*1f90*/  @P1 FFMA.FTZ R24, R11, 0.69314718246459960938, R2 ;  /* 0x3f3172180b181823 */ /* 0x001fe20000010002 */
[----:B------:R-:W-:Y:S05]  /*1fa0*/  @P0 BRA `(.L_x_128) ;  /* 0x0000001000880947 */ /* 0x000fea0003800000 */
        /* <DEDUP_REMOVED lines=32> */
[----:B------:R-:W0:Y:S02]  /*21b0*/  F2I.FTZ.U32.TRUNC.NTZ R15, R14 ;  /* 0x0000000e000f7305 */ /* 0x000e24000021f000 */
[----:B0-----:R-:W-:Y:S01]  /*21c0*/  IMAD.MOV R11, RZ, RZ, -R15 ;  /* 0x000000ffff0b7224 */ /* 0x001fe200078e0a0f */
[----:B------:R-:W-:-:S03]  /*21d0*/  MOV R14, RZ ;  /* 0x000000ff000e7202 */ /* 0x000fc60000000f00 */
        /* <DEDUP_REMOVED lines=15> */
.L_x_130:
[----:B------:R-:W-:Y:S01]  /*22d0*/  IMAD.MOV.U32 R22, RZ, RZ, R2 ;  /* 0x000000ffff167224 */ /* 0x000fe200078e0002 */
[----:B------:R-:W-:Y:S01]  /*22e0*/  MOV R21, RZ ;  /* 0x000000ff00157202 */ /* 0x000fe20000000f00 */
[----:B------:R-:W-:Y:S01]  /*22f0*/  IMAD.MOV.U32 R20, RZ, RZ, R32 ;  /* 0x000000ffff147224 */ /* 0x000fe200078e0020 */
[----:B------:R-:W-:Y:S02]  /*2300*/  MOV R18, 0x2320 ;  /* 0x0000232000127802 */ /* 0x000fe40000000f00 */
[----:B------:R-:W-:Y:S05]  /*2310*/  CALL.REL.NOINC `($__internal_3_$__cuda_sm20_div_s64) ;  /* 0x0000001c00487944 */ /* 0x000fea0003c00000 */
[----:B------:R-:W-:Y:S02]  /*2320*/  IADD3 R15, PT, PT, -R12, RZ, RZ ;  /* 0x000000ff0c0f7210 */ /* 0x000fe40007ffe1ff */
[----:B------:R-:W-:-:S03]  /*2330*/  MOV R33, R11 ;  /* 0x0000000b00217202 */ /* 0x000fc60000000f00 */
[----:B------:R-:W-:Y:S01]  /*2340*/  IMAD R14, R32, R15, R2 ;  /* 0x0000000f200e7224 */ /* 0x000fe200078e0202 */
[----:B------:R-:W-:-:S07]  /*2350*/  MOV R32, R12 ;  /* 0x0000000c00207202 */ /* 0x000fce0000000f00 */
.L_x_131:
        /* <DEDUP_REMOVED lines=59> */
.L_x_133:
[----:B------:R-:W-:Y:S01]  /*2710*/  IMAD.MOV.U32 R22, RZ, RZ, R32 ;  /* 0x000000ffff167224 */ /* 0x000fe200078e0020 */
[----:B------:R-:W-:Y:S01]  /*2720*/  MOV R21, R33 ;  /* 0x0000002100157202 */ /* 0x000fe20000000f00 */
[----:B------:R-:W-:Y:S01]  /*2730*/  IMAD.MOV.U32 R20, RZ, RZ, R28 ;  /* 0x000000ffff147224 */ /* 0x000fe200078e001c */
[----:B------:R-:W-:Y:S02]  /*2740*/  MOV R18, 0x2760 ;  /* 0x0000276000127802 */ /* 0x000fe40000000f00 */
[----:B------:R-:W-:Y:S05]  /*2750*/  CALL.REL.NOINC `($__internal_3_$__cuda_sm20_div_s64) ;  /* 0x0000001800387944 */ /* 0x000fea0003c00000 */
[----:B------:R-:W-:-:S05]  /*2760*/  IADD3 R29, PT, PT, -R12, RZ, RZ ;  /* 0x000000ff0c1d7210 */ /* 0x000fca0007ffe1ff */
[----:B------:R-:W-:Y:S02]  /*2770*/  IMAD R29, R29, R28, R32 ;  /* 0x0000001c1d1d7224 */ /* 0x000fe400078e0220 */
.L_x_134:
[----:B------:R-:W-:Y:S05]  /*2780*/  BSYNC.RECONVERGENT B0 ;  /* 0x0000000000007941 */ /* 0x000fea0003800200 */
.L_x_132:
        /* <DEDUP_REMOVED lines=160> */
.L_x_129:
[----:B------:R-:W0:Y:S01]  /*3190*/  LDC.64 R2, c[0x0][0x420] ;  /* 0x00010800ff027b82 */ /* 0x000e220000000a00 */
[----:B------:R-:W-:-:S05]  /*31a0*/  IADD3 R0, PT, PT, R13, UR12, RZ ;  /* 0x0000000c0d007c10 */ /* 0x000fca000fffe0ff */
[----:B0-----:R-:W-:-:S05]  /*31b0*/  IMAD.WIDE.U32 R2, R0, 0x4, R2 ;  /* 0x0000000400027825 */ /* 0x001fca00078e0002 */
[----:B------:R1:W-:Y:S02]  /*31c0*/  STG.E desc[UR8][R2.64], R24 ;  /* 0x0000001802007986 */ /* 0x0003e4000c101908 */
.L_x_128:
[----:B------:R-:W-:Y:S05]  /*31d0*/  BSYNC.RECONVERGENT B1 ;  /* 0x0000000000017941 */ /* 0x000fea0003800200 */
.L_x_127:
[----:B------:R-:W2:Y:S01]  /*31e0*/  LDCU UR6, c[0x0][0x534] ;  /* 0x0000a680ff0677ac */ /* 0x000ea20008000800 */
[----:B------:R-:W-:Y:S01]  /*31f0*/  BSSY.RECONVERGENT B0, `(.L_x_135) ;  /* 0x000000d000007945 */ /* 0x000fe20003800200 */
[----:B--2---:R-:W-:-:S04]  /*3200*/  ISETP.GE.AND P0, PT, R7, UR6, PT ;  /* 0x0000000607007c0c */ /* 0x004fc8000bf06270 */
[----:B------:R-:W-:-:S13]  /*3210*/  ISETP.GT.U32.OR P0, PT, R4, 0x7f, P0 ;  /* 0x0000007f0400780c */ /* 0x000fda0000704470 */
[----:B------:R-:W-:Y:S05]  /*3220*/  @P0 BRA `(.L_x_136) ;  /* 0x0000000000240947 */ /* 0x000fea0003800000 */
[----:B------:R-:W2:Y:S01]  /*3230*/  S2R R0, SR_CgaCtaId ;  /* 0x0000000000007919 */ /* 0x000ea20000008800 */
[----:B01----:R-:W-:Y:S01]  /*3240*/  FADD.FTZ R2, -R24, R25 ;  /* 0x0000001918027221 */ /* 0x003fe20000010100 */
[----:B------:R-:W-:-:S03]  /*3250*/  MOV R3, 0x400 ;  /* 0x0000040000037802 */ /* 0x000fc60000000f00 */
[----:B------:R-:W-:-:S06]  /*3260*/  FMUL.FTZ R2, R2, 1.4426950216293334961 ;  /* 0x3fb8aa3b02027820 */ /* 0x000fcc0000410000 */
[----:B------:R-:W0:Y:S01]  /*3270*/  MUFU.EX2 R2, R2 ;  /* 0x0000000200027308 */ /* 0x000e220000000800 */
[----:B--2---:R-:W-:-:S05]  /*3280*/  LEA R0, R0, R3, 0x18 ;  /* 0x0000000300007211 */ /* 0x004fca00078ec0ff */
[----:B------:R-:W-:-:S05]  /*3290*/  IMAD R0, R7, 0x24, R0 ;  /* 0x0000002407007824 */ /* 0x000fca00078e0200 */
[----:B------:R-:W-:-:S05]  /*32a0*/  LEA R3, R13, R0, 0x2 ;  /* 0x000000000d037211 */ /* 0x000fca00078e10ff */
[----:B0-----:R2:W-:Y:S02]  /*32b0*/  STS [R3], R2 ;  /* 0x0000000203007388 */ /* 0x0015e40000000800 */
.L_x_136:
[----:B------:R-:W-:Y:S05]  /*32c0*/  BSYNC.RECONVERGENT B0 ;  /* 0x0000000000007941 */ /* 0x000fea0003800200 */
.L_x_135:
[----:B------:R-:W-:Y:S01]  /*32d0*/  BAR.SYNC.DEFER_BLOCKING 0x0 ;  /* 0x0000000000007b1d */ /* 0x000fe20000010000 */
[----:B------:R-:W-:Y:S01]  /*32e0*/  UISETP.GE.AND UP0, UPT, UR6, 0x1, UPT ;  /* 0x000000010600788c */ /* 0x000fe2000bf06270 */
[----:B------:R-:W-:Y:S02]  /*32f0*/  IMAD.SHL.U32 R14, R4, 0x4, RZ ;  /* 0x00000004040e7824 */ /* 0x000fe400078e00ff */
[----:B------:R-:W-:Y:S01]  /*3300*/  HFMA2 R0, -RZ, RZ, 0, 0 ;  /* 0x00000000ff007431 */ /* 0x000fe200000001ff */
[----:B012---:R-:W-:Y:S01]  /*3310*/  CS2R R2, SRZ ;  /* 0x0000000000027805 */ /* 0x007fe2000001ff00 */
[----:B------:R-:W-:Y:S01]  /*3320*/  IMAD.MOV.U32 R5, RZ, RZ, RZ ;  /* 0x000000ffff057224 */ /* 0x000fe200078e00ff */
[----:B------:R-:W-:-:S03]  /*3330*/  LOP3.LUT R14, R14, 0x3c, RZ, 0xc0, !PT ;  /* 0x0000003c0e0e7812 */ /* 0x000fc600078ec0ff */
[----:B------:R-:W-:Y:S05]  /*3340*/  BRA.U !UP0, `(.L_x_137) ;  /* 0x0000000508f07547 */ /* 0x000fea000b800000 */
[----:B------:R-:W0:Y:S01]  /*3350*/  LDCU UR16, c[0x0][0x44c] ;  /* 0x00008980ff1077ac */ /* 0x000e220008000800 */
[----:B------:R-:W-:Y:S01]  /*3360*/  LOP3.LUT R0, R7, 0x3f0, R4, 0xf8, !PT ;  /* 0x000003f007007812 */ /* 0x000fe200078ef804 */
[----:B------:R-:W-:Y:S01]  /*3370*/  IMAD.MOV.U32 R18, RZ, RZ, RZ ;  /* 0x000000ffff127224 */ /* 0x000fe200078e00ff */
[----:B------:R-:W-:Y:S01]  /*3380*/  CS2R R10, SRZ ;  /* 0x00000000000a7805 */ /* 0x000fe2000001ff00 */
[----:B------:R-:W1:Y:S01]  /*3390*/  LDCU.64 UR4, c[0x0][0x3f8] ;  /* 0x00007f00ff0477ac */ /* 0x000e620008000a00 */
[----:B------:R-:W-:Y:S01]  /*33a0*/  CS2R R8, SRZ ;  /* 0x0000000000087805 */ /* 0x000fe2000001ff00 */
[----:B------:R-:W-:Y:S02]  /*33b0*/  UISETP.GE.U32.AND UP0, UPT, UR6, 0x4, UPT ;  /* 0x000000040600788c */ /* 0x000fe4000bf06070 */
[----:B0-----:R-:W-:Y:S02]  /*33c0*/  UIMAD UR7, UR12, UR16, URZ ;  /* 0x000000100c0772a4 */ /* 0x001fe4000f8e02ff */
[----:B------:R-:W-:-:S04]  /*33d0*/  UIMAD UR16, UR13, UR16, URZ ;  /* 0x000000100d1072a4 */ /* 0x000fc8000f8e02ff */
[----:B------:R-:W-:Y:S01]  /*33e0*/  IMAD.U32 R17, RZ, RZ, UR7 ;  /* 0x00000007ff117e24 */ /* 0x000fe2000f8e00ff */
[----:B------:R-:W-:Y:S01]  /*33f0*/  LEA R0, P0, R0, UR7, 0x2 ;  /* 0x0000000700007c11 */ /* 0x000fe2000f8010ff */
[----:B------:R-:W-:-:S03]  /*3400*/  UIADD3 UR7, UPT, UPT, UR13, -UR12, URZ ;  /* 0x8000000c0d077290 */ /* 0x000fc6000fffe0ff */
[----:B------:R-:W-:Y:S02]  /*3410*/  LEA.HI.X.SX32 R17, R17, RZ, 0x1, P0 ;  /* 0x000000ff11117211 */ /* 0x000fe400000f0eff */
[----:B-1----:R-:W-:Y:S01]  /*3420*/  LEA R16, P0, R0, UR4, 0x2 ;  /* 0x0000000400107c11 */ /* 0x002fe2000f8010ff */
[----:B------:R-:W-:-:S03]  /*3430*/  ULOP3.LUT UR4, UR6, 0x3, URZ, 0xc0, !UPT ;  /* 0x0000000306047892 */ /* 0x000fc6000f8ec0ff */
[----:B------:R-:W-:Y:S01]  /*3440*/  LEA.HI.X R17, R0, UR5, R17, 0x2, P0 ;  /* 0x0000000500117c11 */ /* 0x000fe200080f1411 */
[----:B------:R-:W-:Y:S01]  /*3450*/  IMAD.MOV.U32 R0, RZ, RZ, RZ ;  /* 0x000000ffff007224 */ /* 0x000fe200078e00ff */
[----:B------:R-:W-:Y:S07]  /*3460*/  BRA.U !UP0, `(.L_x_138) ;  /* 0x0000000508347547 */ /* 0x000fee000b800000 */
[----:B------:R-:W0:Y:S01]  /*3470*/  S2UR UR5, SR_CgaCtaId ;  /* 0x00000000000579c3 */ /* 0x000e220000008800 */
[----:B------:R-:W-:Y:S01]  /*3480*/  UMOV UR10, 0x400 ;  /* 0x00000400000a7882 */ /* 0x000fe20000000000 */
[----:B------:R-:W-:Y:S01]  /*3490*/  ULOP3.LUT UR15, UR6, 0x7ffffffc, URZ, 0xc0, !UPT ;  /* 0x7ffffffc060f7892 */ /* 0x000fe2000f8ec0ff */
[----:B------:R-:W-:Y:S01]  /*34a0*/  ISETP.GE.AND P2, PT, R13, UR7, PT ;  /* 0x000000070d007c0c */ /* 0x000fe2000bf46270 */
[----:B------:R-:W-:Y:S01]  /*34b0*/  IMAD.MOV.U32 R0, RZ, RZ, RZ ;  /* 0x000000ffff007224 */ /* 0x000fe200078e00ff */
[----:B------:R-:W-:Y:S01]  /*34c0*/  CS2R R2, SRZ ;  /* 0x0000000000027805 */ /* 0x000fe2000001ff00 */
[----:B------:R-:W-:Y:S01]  /*34d0*/  IMAD.MOV.U32 R5, RZ, RZ, RZ ;  /* 0x000000ffff057224 */ /* 0x000fe200078e00ff */
[----:B------:R-:W-:Y:S01]  /*34e0*/  UIMAD.WIDE UR22, UR16, 0x10, URZ ;  /* 0x00000010101678a5 */ /* 0x000fe2000f8e02ff */
[----:B------:R-:W-:Y:S01]  /*34f0*/  MOV R18, UR15 ;  /* 0x0000000f00127c02 */ /* 0x000fe20008000f00 */
[----:B------:R-:W-:Y:S02]  /*3500*/  UIMAD.WIDE UR20, UR16, 0xc, URZ ;  /* 0x0000000c101478a5 */ /* 0x000fe4000f8e02ff */
[----:B------:R-:W-:Y:S01]  /*3510*/  UIMAD.WIDE UR18, UR16, 0x8, URZ ;  /* 0x00000008101278a5 */ /* 0x000fe2000f8e02ff */
[----:B------:R-:W1:Y:S01]  /*3520*/  LDCU UR11, c[0x0][0x440] ;  /* 0x00008800ff0b77ac */ /* 0x000e620008000800 */
[----:B------:R-:W-:-:S02]  /*3530*/  UIMAD.WIDE UR24, UR16, 0x4, URZ ;  /* 0x00000004101878a5 */ /* 0x000fc4000f8e02ff */
[----:B0-----:R-:W-:Y:S02]  /*3540*/  ULEA UR5, UR5, UR10, 0x18 ;  /* 0x0000000a05057291 */ /* 0x001fe4000f8ec0ff */
[----:B------:R-:W-:-:S04]  /*3550*/  UIADD3 UR10, UPT, UPT, -UR15, URZ, URZ ;  /* 0x000000ff0f0a7290 */ /* 0x000fc8000fffe1ff */
[----:B------:R-:W-:-:S05]  /*3560*/  LEA R7, R13, UR5, 0x2 ;  /* 0x000000050d077c11 */ /* 0x000fca000f8e10ff */
[----:B-1----:R-:W-:-:S07]  /*3570*/  VIADD R7, R7, 0x48 ;  /* 0x0000004807077836 */ /* 0x002fce0000000000 */
.L_x_147:
        /* <DEDUP_REMOVED lines=9> */
.L_x_140:
[----:B------:R-:W-:Y:S05]  /*3610*/  BSYNC.RECONVERGENT B0 ;  /* 0x0000000000007941 */ /* 0x000fea0003800200 */
.L_x_139:
        /* <DEDUP_REMOVED lines=12> */
.L_x_142:
[----:B------:R-:W-:Y:S05]  /*36e0*/  BSYNC.RECONVERGENT B0 ;  /* 0x0000000000007941 */ /* 0x000fea0003800200 */
.L_x_141:
        /* <DEDUP_REMOVED lines=9> */
[----:B-1----:R-:W-:Y:S04]  /*3780*/  @!P0 IADD3 R20, P1, PT, R16, UR18, RZ ;  /* 0x0000001210148c10 */ /* 0x002fe8000ff3e0ff */
[----:B------:R-:W-:Y:S05]  /*3790*/  @!P0 IADD3.X R21, PT, PT, R17, UR19, RZ, P1, !PT ;  /* 0x0000001311158c10 */ /* 0x000fea0008ffe4ff */
[----:B------:R2:W5:Y:S04]  /*37a0*/  @!P0 LDG.E.128 R8, desc[UR8][R20.64] ;  /* 0x0000000814088981 */ /* 0x000568000c1e1d00 */
.L_x_144:
[----:B------:R-:W-:Y:S05]  /*37b0*/  BSYNC.RECONVERGENT B0 ;  /* 0x0000000000007941 */ /* 0x000fea0003800200 */
.L_x_143:
        /* <DEDUP_REMOVED lines=9> */
[----:B-12---:R-:W-:Y:S04]  /*3850*/  @!P0 IADD3 R20, P1, PT, R16, UR20, RZ ;  /* 0x0000001410148c10 */ /* 0x006fe8000ff3e0ff */
[----:B------:R-:W-:Y:S05]  /*3860*/  @!P0 IADD3.X R21, PT, PT, R17, UR21, RZ, P1, !PT ;  /* 0x0000001511158c10 */ /* 0x000fea0008ffe4ff */
[----:B------:R3:W5:Y:S04]  /*3870*/  @!P0 LDG.E.128 R8, desc[UR8][R20.64] ;  /* 0x0000000814088981 */ /* 0x000768000c1e1d00 */
.L_x_146:
[----:B------:R-:W-:Y:S05]  /*3880*/  BSYNC.RECONVERGENT B0 ;  /* 0x0000000000007941 */ /* 0x000fea0003800200 */
.L_x_145:
[----:B----4-:R-:W-:Y:S01]  /*3890*/  IADD3 R16, P0, PT, R16, UR22, RZ ;  /* 0x0000001610107c10 */ /* 0x010fe2000ff1e0ff */
[----:B------:R0:W4:Y:S01]  /*38a0*/  LDS R4, [R7+0x24] ;  /* 0x0000240007047984 */ /* 0x0001220000000800 */
[----:B------:R-:W-:Y:S02]  /*38b0*/  UIADD3 UR10, UPT, UPT, UR10, 0x4, URZ ;  /* 0x000000040a0a7890 */ /* 0x000fe4000fffe0ff */
[----:B------:R-:W-:Y:S02]  /*38c0*/  IADD3.X R17, PT, PT, R17, UR23, RZ, P0, !PT ;  /* 0x0000001711117c10 */ /* 0x000fe400087fe4ff */
[----:B------:R-:W-:Y:S01]  /*38d0*/  UISETP.NE.AND UP0, UPT, UR10, URZ, UPT ;  /* 0x000000ff0a00728c */ /* 0x000fe2000bf05270 */
[----:B0-----:R-:W-:Y:S01]  /*38e0*/  IADD3 R7, PT, PT, R7, 0x90, RZ ;  /* 0x0000009007077810 */ /* 0x001fe20007ffe0ff */
[C---:B----45:R-:W-:Y:S01]  /*38f0*/  FFMA.FTZ R5, R4.reuse, R8, R5 ;  /* 0x0000000804057223 */ /* 0x070fe20000010005 */
[C---:B------:R-:W-:Y:S01]  /*3900*/  FFMA.FTZ R2, R4.reuse, R9, R2 ;  /* 0x0000000904027223 */ /* 0x040fe20000010002 */
[C---:B------:R-:W-:Y:S01]  /*3910*/  FFMA.FTZ R3, R4.reuse, R10, R3 ;  /* 0x0000000a04037223 */ /* 0x040fe20000010003 */
[----:B------:R-:W-:Y:S04]  /*3920*/  FFMA.FTZ R0, R4, R11, R0 ;  /* 0x0000000b04007223 */ /* 0x000fe80000010000 */
[----:B------:R-:W-:Y:S05]  /*3930*/  BRA.U UP0, `(.L_x_147) ;  /* 0xfffffffd00107547 */ /* 0x000fea000b83ffff */
.L_x_138:
[----:B------:R-:W-:-:S09]  /*3940*/  UISETP.NE.AND UP0, UPT, UR4, URZ, UPT ;  /* 0x000000ff0400728c */ /* 0x000fd2000bf05270 */
[----:B------:R-:W-:Y:S05]  /*3950*/  BRA.U !UP0, `(.L_x_137) ;  /* 0x00000001086c7547 */ /* 0x000fea000b800000 */
[----:B------:R-:W0:Y:S01]  /*3960*/  S2UR UR10, SR_CgaCtaId ;  /* 0x00000000000a79c3 */ /* 0x000e220000008800 */
[----:B------:R-:W-:Y:S01]  /*3970*/  UMOV UR11, 0x400 ;  /* 0x00000400000b7882 */ /* 0x000fe20000000000 */
[----:B------:R-:W-:Y:S01]  /*3980*/  IMAD R18, R18, 0x9, R13 ;  /* 0x0000000912127824 */ /* 0x000fe200078e020d */
[----:B------:R-:W-:Y:S01]  /*3990*/  ISETP.GE.AND P1, PT, R13, UR7, PT ;  /* 0x000000070d007c0c */ /* 0x000fe2000bf26270 */
[----:B------:R-:W4:Y:S01]  /*39a0*/  LDCU UR5, c[0x0][0x440] ;  /* 0x00008800ff0577ac */ /* 0x000f220008000800 */
[----:B------:R-:W-:Y:S02]  /*39b0*/  UIMAD.WIDE UR18, UR16, 0x4, URZ ;  /* 0x00000004101278a5 */ /* 0x000fe4000f8e02ff */
[----:B0-----:R-:W-:Y:S02]  /*39c0*/  ULEA UR10, UR10, UR11, 0x18 ;  /* 0x0000000b0a0a7291 */ /* 0x001fe4000f8ec0ff */
[----:B------:R-:W-:-:S04]  /*39d0*/  UIADD3 UR11, UPT, UPT, -UR4, URZ, URZ ;  /* 0x000000ff040b7290 */ /* 0x000fc8000fffe1ff */
[----:B----4-:R-:W-:-:S08]  /*39e0*/  LEA R6, R18, UR10, 0x2 ;  /* 0x0000000a12067c11 */ /* 0x010fd0000f8e10ff */
.L_x_150:
        /* <DEDUP_REMOVED lines=8> */
.L_x_149:
[----:B------:R-:W-:Y:S05]  /*3a70*/  BSYNC.RECONVERGENT B0 ;  /* 0x0000000000007941 */ /* 0x000fea0003800200 */
.L_x_148:
[----:B0-----:R-:W-:Y:S01]  /*3a80*/  IADD3 R16, P0, PT, R16, UR18, RZ ;  /* 0x0000001210107c10 */ /* 0x001fe2000ff1e0ff */
[----:B------:R-:W-:Y:S01]  /*3a90*/  UISETP.NE.AND UP0, UPT, UR11, URZ, UPT ;  /* 0x000000ff0b00728c */ /* 0x000fe2000bf05270 */
[----:B----45:R-:W-:Y:S01]  /*3aa0*/  FFMA.FTZ R5, R4, R8, R5 ;  /* 0x0000000804057223 */ /* 0x030fe20000010005 */
[----:B------:R-:W-:Y:S01]  /*3ab0*/  IADD3 R6, PT, PT, R6, 0x24, RZ ;  /* 0x0000002406067810 */ /* 0x000fe20007ffe0ff */
[C---:B------:R-:W-:Y:S01]  /*3ac0*/  FFMA.FTZ R2, R4.reuse, R9, R2 ;  /* 0x0000000904027223 */ /* 0x040fe20000010002 */
[C---:B------:R-:W-:Y:S01]  /*3ad0*/  FFMA.FTZ R3, R4.reuse, R10, R3 ;  /* 0x0000000a04037223 */ /* 0x040fe20000010003 */
[----:B------:R-:W-:Y:S01]  /*3ae0*/  IADD3.X R17, PT, PT, R17, UR19, RZ, P0, !PT ;  /* 0x0000001311117c10 */ /* 0x000fe200087fe4ff */
[----:B------:R-:W-:Y:S03]  /*3af0*/  FFMA.FTZ R0, R4, R11, R0 ;  /* 0x0000000b04007223 */ /* 0x000fe60000010000 */
[----:B------:R-:W-:Y:S05]  /*3b00*/  BRA.U UP0, `(.L_x_150) ;  /* 0xfffffffd00b87547 */ /* 0x000fea000b83ffff */
.L_x_137:
[----:B------:R-:W-:-:S04]  /*3b10*/  IADD3 R13, PT, PT, R13, UR12, RZ ;  /* 0x0000000c0d0d7c10 */ /* 0x000fc8000fffe0ff */
[----:B------:R-:W-:-:S13]  /*3b20*/  ISETP.GE.AND P0, PT, R13, UR13, PT ;  /* 0x0000000d0d007c0c */ /* 0x000fda000bf06270 */
[----:B------:R-:W-:Y:S05]  /*3b30*/  @P0 EXIT ;  /* 0x000000000000094d */ /* 0x000fea0003800000 */
[----:B------:R-:W-:Y:S01]  /*3b40*/  IABS R9, UR14 ;  /* 0x0000000e00097c13 */ /* 0x000fe20008000000 */
[----:B------:R-:W0:Y:S01]  /*3b50*/  LDC R8, c[0x0][0x434] ;  /* 0x00010d00ff087b82 */ /* 0x000e220000000800 */
[----:B------:R-:W-:Y:S01]  /*3b60*/  IABS R10, R13 ;  /* 0x0000000d000a7213 */ /* 0x000fe20000000000 */
[----:B------:R-:W4:Y:S01]  /*3b70*/  LDCU UR4, c[0x0][0x440] ;  /* 0x00008800ff0477ac */ /* 0x000f220008000800 */
[----:B------:R-:W5:Y:S01]  /*3b80*/  I2F.RP R7, R9 ;  /* 0x0000000900077306 */ /* 0x000f620000209400 */
[----:B------:R-:W-:-:S05]  /*3b90*/  IABS R6, UR14 ;  /* 0x0000000e00067c13 */ /* 0x000fca0008000000 */
[----:B------:R-:W-:Y:S02]  /*3ba0*/  IMAD.MOV R6, RZ, RZ, -R6 ;  /* 0x000000ffff067224 */ /* 0x000fe400078e0a06 */
[----:B-----5:R-:W5:Y:S02]  /*3bb0*/  MUFU.RCP R16, R7 ;  /* 0x0000000700107308 */ /* 0x020f640000001000 */
[----:B-----5:R-:W-:Y:S01]  /*3bc0*/  VIADD R16, R16, 0xffffffe ;  /* 0x0ffffffe10107836 */ /* 0x020fe20000000000 */
        /* <DEDUP_REMOVED lines=16> */
[----:B------:R0:W5:Y:S01]  /*3cd0*/  F2I.FTZ.U32.TRUNC.NTZ R19, R18 ;  /* 0x0000001200137305 */ /* 0x000162000021f000 */
[----:B------:R-:W-:-:S04]  /*3ce0*/  LOP3.LUT R6, R13, UR14, RZ, 0x3c, !PT ;  /* 0x0000000e0d067c12 */ /* 0x000fc8000f8e3cff */
[----:B------:R-:W-:-:S07]  /*3cf0*/  ISETP.GE.AND P0, PT, R6, RZ, PT ;  /* 0x000000ff0600720c */ /* 0x000fce0003f06270 */
[----:B------:R-:W-:Y:S01]  /*3d00*/  @P2 IADD3 R11, PT, PT, R11, 0x1, RZ ;  /* 0x000000010b0b2810 */ /* 0x000fe20007ffe0ff */
[----:B0-----:R-:W-:Y:S01]  /*3d10*/  HFMA2 R18, -RZ, RZ, 0, 0 ;  /* 0x00000000ff127431 */ /* 0x001fe200000001ff */
[----:B-----5:R-:W-:-:S04]  /*3d20*/  IADD3 R6, PT, PT, RZ, -R19, RZ ;  /* 0x80000013ff067210 */ /* 0x020fc80007ffe0ff */
[----:B------:R-:W-:Y:S01]  /*3d30*/  @!P0 IMAD.MOV R11, RZ, RZ, -R11 ;  /* 0x000000ffff0b8224 */ /* 0x000fe200078e0a0b */
[----:B------:R-:W-:Y:S01]  /*3d40*/  @!P1 LOP3.LUT R11, RZ, UR14, RZ, 0x33, !PT ;  /* 0x0000000eff0b9c12 */ /* 0x000fe2000f8e33ff */
[----:B------:R-:W-:Y:S01]  /*3d50*/  IMAD R6, R6, R7, RZ ;  /* 0x0000000706067224 */ /* 0x000fe200078e02ff */
[----:B----4-:R-:W-:-:S03]  /*3d60*/  ISETP.GE.AND P1, PT, R14, UR4, PT ;  /* 0x000000040e007c0c */ /* 0x010fc6000bf26270 */
        /* <DEDUP_REMOVED lines=15> */
[----:B------:R-:W4:Y:S01]  /*3e60*/  LDCU.64 UR10, c[0x0][0x410] ;  /* 0x00008200ff0a77ac */ /* 0x000f220008000a00 */
        /* <DEDUP_REMOVED lines=15> */
[----:B----4-:R-:W-:Y:S02]  /*3f60*/  IMAD R7, R4, UR10, RZ ;  /* 0x0000000a04077c24 */ /* 0x010fe4000f8e02ff */
        /* <DEDUP_REMOVED lines=13> */
        .weak           $__internal_3_$__cuda_sm20_div_s64
        .type           $__internal_3_$__cuda_sm20_div_s64,@function
        .size           $__internal_3_$__cuda_sm20_div_s64,(.L_x_7091 - $__internal_3_$__cuda_sm20_div_s64)
$__internal_3_$__cuda_sm20_div_s64:
        /* <DEDUP_REMOVED lines=83> */
[----:B------:R-:W-:Y:S05]  /*4570*/  RET.REL.NODEC R14 `(_ZN5flash32flash_fwd_splitkv_combine_kernelI23Flash_fwd_kernel_traitsILi64ELi64ELi256ELi4ELb0ELb0EN7cutlass10bfloat16_tE19Flash_kernel_traitsILi64ELi64ELi256ELi4ES3_EELi8ELi4ELb0EEEvNS_16Flash_fwd_paramsE) ;  /* 0xffffffb80ea07950 */ /* 0x000fea0003c3ffff */
.L_x_151:
        /* <DEDUP_REMOVED lines=16> */
.L_x_7091:


//--------------------- .text._ZN5flash32flash_fwd_splitkv_combine_kernelI23Flash_fwd_kernel_traitsILi64ELi64ELi256ELi4ELb0ELb0EN7cutlass10bfloat16_tE19Flash_kernel_traitsILi64ELi64ELi256ELi4ES3_EELi8ELi3ELb0EEEvNS_16Flash_fwd_paramsE --------------------------
	.section	.text._ZN5flash32flash_fwd_splitkv_combine_kernelI23Flash_fwd_kernel_traitsILi64ELi64ELi256ELi4ELb0ELb0EN7cutlass10bfloat16_tE19Flash_kernel_traitsILi64ELi64ELi256ELi4ES3_EELi8ELi3ELb0EEEvNS_16Flash_fwd_paramsE,"ax",@progbits
	.align	128
        .global         _ZN5flash32flash_fwd_splitkv_combine_kernelI23Flash_fwd_kernel_traitsILi64ELi64ELi256ELi4ELb0ELb0EN7cutlass10bfloat16_tE19Flash_kernel_traitsILi64ELi64ELi256ELi4ES3_EELi8ELi3ELb0EEEvNS_16Flash_fwd_paramsE
        .type           _ZN5flash32flash_fwd_splitkv_combine_kernelI23Flash_fwd_kernel_traitsILi64ELi64ELi256ELi4ELb0ELb0EN7cutlass10bfloat16_tE19Flash_kernel_traitsILi64ELi64ELi256ELi4ES3_EELi8ELi3ELb0EEEvNS_16Flash_fwd_paramsE,@function
        .size           _ZN5flash32flash_fwd_splitkv_combine_kernelI23Flash_fwd_kernel_traitsILi64ELi64ELi256ELi4ELb0ELb0EN7cutlass10bfloat16_tE19Flash_kernel_traitsILi64ELi64ELi256ELi4ES3_EELi8ELi3ELb0EEEvNS_16Flash_fwd_paramsE,(.L_x_7092 - _ZN5flash32flash_fwd_splitkv_combine_kernelI23Flash_fwd_kernel_traitsILi64ELi64ELi256ELi4ELb0ELb0EN7cutlass10bfloat16_tE19Flash_kernel_traitsILi64ELi64ELi256ELi4ES3_EELi8ELi3ELb0EEEvNS_16Flash_fwd_paramsE)
        .other          _ZN5flash32flash_fwd_splitkv_combine_kernelI23Flash_fwd_kernel_traitsILi64ELi64ELi256ELi4ELb0ELb0EN7cutlass10bfloat16_tE19Flash_kernel_traitsILi64ELi64ELi256ELi4ES3_EELi8ELi3ELb0EEEvNS_16Flash_fwd_paramsE,@"STO_CUDA_ENTRY STV_DEFAULT"
_ZN5flash32flash_fwd_splitkv_combine_kernelI23Flash_fwd_kernel_traitsILi64ELi64ELi256ELi4ELb0ELb0EN7cutlass10bfloat16_tE19Flash_kernel_traitsILi64ELi64ELi256ELi4ES3_EELi8ELi3ELb0EEEvNS_16Flash_fwd_paramsE:
.text._ZN5flash32flash_fwd_splitkv_combine_kernelI23Flash_fwd_kernel_traitsILi64ELi64ELi256ELi4ELb0ELb0EN7cutlass10bfloat16_tE19Flash_kernel_traitsILi64ELi64ELi256ELi4ES3_EELi8ELi3ELb0EEEvNS_16Flash_fwd_paramsE:
        /* <DEDUP_REMOVED lines=38> */
.L_x_152:
[----:B------:R-:W-:Y:S01]  /*0260*/  IMAD.U32 R24, RZ, RZ, UR21 ;  /* 0x00000015ff187e24 */ /* 0x000fe2000f8e00ff */
[----:B------:R-:W-:Y:S01]  /*0270*/  MOV R16, UR19 ;  /* 0x0000001300107c02 */ /* 0x000fe20008000f00 */
[----:B------:R-:W-:Y:S01]  /*0280*/  IMAD.U32 R15, RZ, RZ, UR15 ;  /* 0x0000000fff0f7e24 */ /* 0x000fe2000f8e00ff */
[----:B------:R-:W-:Y:S02]  /*0290*/  MOV R13, UR14 ;  /* 0x0000000e000d7c02 */ /* 0x000fe40008000f00 */
[----:B------:R-:W-:Y:S02]  /*02a0*/  MOV R14, 0x2c0 ;  /* 0x000002c0000e7802 */ /* 0x000fe40000000f00 */
[----:B------:R-:W-:Y:S05]  /*02b0*/  CALL.REL.NOINC `($__internal_4_$__cuda_sm20_div_s64) ;  /* 0x0000003c005c7944 */ /* 0x000fea0003c00000 */
[----:B------:R-:W-:-:S07]  /*02c0*/  MOV R10, R0 ;  /* 0x00000000000a7202 */ /* 0x000fce0000000f00 */
.L_x_153:
        /* <DEDUP_REMOVED lines=30> */
.L_x_155:
[----:B------:R-:W-:Y:S01]  /*04b0*/  IMAD.MOV.U32 R24, RZ, RZ, R10 ;  /* 0x000000ffff187224 */ /* 0x000fe200078e000a */
[----:B------:R-:W-:Y:S02]  /*04c0*/  MOV R15, R11 ;  /* 0x0000000b000f7202 */ /* 0x000fe40000000f00 */
[----:B------:R-:W-:Y:S02]  /*04d0*/  MOV R14, 0x4f0 ;  /* 0x000004f0000e7802 */ /* 0x000fe40000000f00 */
[----:B------:R-:W-:Y:S05]  /*04e0*/  CALL.REL.NOINC `($__internal_4_$__cuda_sm20_div_s64) ;  /* 0x0000003800d07944 */ /* 0x000fea0003c00000 */
[----:B------:R-:W-:Y:S02]  /*04f0*/  MOV R6, R0 ;  /* 0x0000000000067202 */ /* 0x000fe40000000f00 */
[----:B------:R-:W-:Y:S02]  /*0500*/  MOV R7, R11 ;  /* 0x0000000b00077202 */ /* 0x000fe40000000f00 */
.L_x_156:
[----:B------:R-:W-:Y:S05]  /*0510*/  BSYNC.RECONVERGENT B0 ;  /* 0x0000000000007941 */ /* 0x000fea0003800200 */
.L_x_154:
        /* <DEDUP_REMOVED lines=58> */
.L_x_158:
[----:B------:R-:W-:Y:S01]  /*08c0*/  IMAD.MOV.U32 R24, RZ, RZ, R16 ;  /* 0x000000ffff187224 */ /* 0x000fe200078e0010 */
[----:B------:R-:W-:Y:S01]  /*08d0*/  MOV R16, R10 ;  /* 0x0000000a00107202 */ /* 0x000fe20000000f00 */
[----:B------:R-:W-:Y:S01]  /*08e0*/  IMAD.MOV.U32 R15, RZ, RZ, R13 ;  /* 0x000000ffff0f7224 */ /* 0x000fe200078e000d */
[----:B------:R-:W-:Y:S02]  /*08f0*/  MOV R13, R4 ;  /* 0x00000004000d7202 */ /* 0x000fe40000000f00 */
[----:B------:R-:W-:Y:S02]  /*0900*/  MOV R14, 0x920 ;  /* 0x00000920000e7802 */ /* 0x000fe40000000f00 */
[----:B------:R-:W-:Y:S05]  /*0910*/  CALL.REL.NOINC `($__internal_4_$__cuda_sm20_div_s64) ;  /* 0x0000003400c47944 */ /* 0x000fea0003c00000 */
[----:B------:R-:W-:Y:S02]  /*0920*/  MOV R14, R0 ;  /* 0x00000000000e7202 */ /* 0x000fe40000000f00 */
[----:B------:R-:W-:Y:S02]  /*0930*/  MOV R15, R11 ;  /* 0x0000000b000f7202 */ /* 0x000fe40000000f00 */
.L_x_159:
[----:B------:R-:W-:Y:S05]  /*0940*/  BSYNC.RECONVERGENT B0 ;  /* 0x0000000000007941 */ /* 0x000fea0003800200 */
.L_x_157:
        /* <DEDUP_REMOVED lines=58> */
[----:B-1----:R-:W-:Y:S02]  /*0cf0*/  IMAD.MOV R3, RZ, RZ, -R9 ;  /* 0x000000ffff037224 */ /* 0x002fe400078e0a09 */
[----:B------:R-:W-:Y:S02]  /*0d00*/  IMAD.MOV.U32 R8, RZ, RZ, RZ ;  /* 0x000000ffff087224 */ /* 0x000fe400078e00ff */
[----:B------:R-:W-:Y:S01]  /*0d10*/  IMAD R3, R3, UR13, RZ ;  /* 0x0000000d03037c24 */ /* 0x000fe2000f8e02ff */
[----:B------:R-:W-:-:S03]  /*0d20*/  UIADD3 UR9, UPT, UPT, URZ, -UR17, URZ ;  /* 0x80000011ff097290 */ /* 0x000fc6000fffe0ff */
[----:B------:R-:W-:Y:S01]  /*0d30*/  IMAD.HI.U32 R3, R9, R3, R8 ;  /* 0x0000000309037227 */ /* 0x000fe200078e0008 */
[----:B------:R-:W-:-:S04]  /*0d40*/  UIMAD UR9, UR9, UR11, URZ ;  /* 0x0000000b090972a4 */ /* 0x000fc8000f8e02ff */
[----:B------:R-:W-:Y:S01]  /*0d50*/  UIMAD.WIDE.U32 UR16, UR17, UR9, UR16 ;  /* 0x00000009111072a5 */ /* 0x000fe2000f8e0010 */
[----:B------:R-:W-:-:S03]  /*0d60*/  IMAD.HI.U32 R9, R3, UR12, RZ ;  /* 0x0000000c03097c27 */ /* 0x000fc6000f8e00ff */
[----:B------:R-:W-:Y:S01]  /*0d70*/  UIMAD.WIDE.U32 UR16, UR17, UR12, URZ ;  /* 0x0000000c111072a5 */ /* 0x000fe2000f8e00ff */
[----:B------:R-:W-:Y:S01]  /*0d80*/  IMAD R0, R9, R0, UR12 ;  /* 0x0000000c09007e24 */ /* 0x000fe2000f8e0200 */
[----:B------:R-:W-:Y:S02]  /*0d90*/  ULOP3.LUT UR16, UR6, UR13, URZ, 0x3c, !UPT ;  /* 0x0000000d06107292 */ /* 0x000fe4000f8e3cff */
[----:B------:R-:W-:Y:S02]  /*0da0*/  UIADD3 UR10, UPT, UPT, -UR17, URZ, URZ ;  /* 0x000000ff110a7290 */ /* 0x000fe4000fffe1ff */
[----:B------:R-:W-:Y:S01]  /*0db0*/  ISETP.LT.U32.AND P1, PT, R0, UR13, PT ;  /* 0x0000000d00007c0c */ /* 0x000fe2000bf21070 */
[----:B------:R-:W0:Y:S01]  /*0dc0*/  LDCU.U8 UR9, c[0x0][0x549] ;  /* 0x0000a920ff0977ac */ /* 0x000e220008000000 */
[----:B------:R-:W-:Y:S01]  /*0dd0*/  ISETP.LE.AND P0, PT, RZ, UR16, PT ;  /* 0x00000010ff007c0c */ /* 0x000fe2000bf03270 */
[----:B------:R-:W-:Y:S02]  /*0de0*/  UIMAD UR10, UR11, UR10, UR12 ;  /* 0x0000000a0b0a72a4 */ /* 0x000fe4000f8e020c */
[----:B------:R-:W-:-:S02]  /*0df0*/  ULOP3.LUT UR6, UR6, UR4, URZ, 0x3c, !UPT ;  /* 0x0000000406067292 */ /* 0x000fc4000f8e3cff */
[----:B------:R-:W-:-:S06]  /*0e00*/  UISETP.GT.U32.AND UP1, UPT, UR11, UR10, UPT ;  /* 0x0000000a0b00728c */ /* 0x000fcc000bf24070 */
[----:B------:R-:W-:Y:S02]  /*0e10*/  @!P1 VIADD R0, R0, -UR13 ;  /* 0x8000000d00009c36 */ /* 0x000fe40008000000 */
[----:B------:R-:W-:Y:S01]  /*0e20*/  @!P1 VIADD R9, R9, 0x1 ;  /* 0x0000000109099836 */ /* 0x000fe20000000000 */
[----:B------:R-:W-:Y:S02]  /*0e30*/  ISETP.NE.AND P1, PT, RZ, UR7, PT ;  /* 0x00000007ff007c0c */ /* 0x000fe4000bf25270 */
[----:B------:R-:W-:Y:S01]  /*0e40*/  ISETP.GE.U32.AND P2, PT, R0, UR13, PT ;  /* 0x0000000d00007c0c */ /* 0x000fe2000bf46070 */
[----:B0-----:R-:W-:Y:S02]  /*0e50*/  UISETP.NE.AND UP0, UPT, UR9, URZ, UPT ;  /* 0x000000ff0900728c */ /* 0x001fe4000bf05270 */
[----:B------:R-:W-:Y:S02]  /*0e60*/  @!UP1 UIADD3 UR10, UPT, UPT, UR10, -UR11, URZ ;  /* 0x8000000b0a0a9290 */ /* 0x000fe4000fffe0ff */
[----:B------:R-:W-:-:S02]  /*0e70*/  @!UP1 UIADD3 UR17, UPT, UPT, UR17, 0x1, URZ ;  /* 0x0000000111119890 */ /* 0x000fc4000fffe0ff */
[----:B------:R-:W-:Y:S02]  /*0e80*/  UISETP.GE.U32.AND UP3, UPT, UR10, UR11, UPT ;  /* 0x0000000b0a00728c */ /* 0x000fe4000bf66070 */
[----:B------:R-:W-:Y:S02]  /*0e90*/  UISETP.GE.AND UP1, UPT, UR6, URZ, UPT ;  /* 0x000000ff0600728c */ /* 0x000fe4000bf26270 */
[----:B------:R-:W-:Y:S02]  /*0ea0*/  USEL UR9, UR5, 0x1, !UP0 ;  /* 0x0000000105097887 */ /* 0x000fe4000c000000 */
[----:B------:R-:W-:Y:S01]  /*0eb0*/  @P2 VIADD R9, R9, 0x1 ;  /* 0x0000000109092836 */ /* 0x000fe20000000000 */
[----:B------:R-:W-:-:S03]  /*0ec0*/  USHF.R.S32.HI UR6, URZ, 0x1f, UR7 ;  /* 0x0000001fff067899 */ /* 0x000fc60008011407 */
[----:B------:R-:W-:Y:S01]  /*0ed0*/  @!P0 IMAD.MOV R9, RZ, RZ, -R9 ;  /* 0x000000ffff098224 */ /* 0x000fe200078e0a09 */
[----:B------:R-:W-:Y:S01]  /*0ee0*/  @!P1 LOP3.LUT R9, RZ, UR13, RZ, 0x33, !PT ;  /* 0x0000000dff099c12 */ /* 0x000fe2000f8e33ff */
[----:B------:R-:W-:Y:S02]  /*0ef0*/  @UP3 UIADD3 UR17, UPT, UPT, UR17, 0x1, URZ ;  /* 0x0000000111113890 */ /* 0x000fe4000fffe0ff */
[----:B------:R-:W-:Y:S01]  /*0f00*/  UISETP.NE.AND UP3, UPT, UR8, URZ, UPT ;  /* 0x000000ff0800728c */ /* 0x000fe2000bf65270 */
[----:B------:R-:W-:Y:S01]  /*0f10*/  ISETP.LT.U32.AND P0, PT, R14, R9, PT ;  /* 0x000000090e00720c */ /* 0x000fe20003f01070 */
[----:B------:R-:W-:Y:S01]  /*0f20*/  @!UP1 UIADD3 UR17, UPT, UPT, -UR17, URZ, URZ ;  /* 0x000000ff11119290 */ /* 0x000fe2000fffe1ff */
[----:B------:R-:W-:Y:S01]  /*0f30*/  SHF.R.S32.HI R3, RZ, 0x1f, R9 ;  /* 0x0000001fff037819 */ /* 0x000fe20000011409 */
[----:B------:R-:W-:Y:S02]  /*0f40*/  USEL UR5, URZ, 0x1, !UP3 ;  /* 0x00000001ff057887 */ /* 0x000fe4000d800000 */
[----:B------:R-:W-:Y:S01]  /*0f50*/  @!UP2 ULOP3.LUT UR17, URZ, UR4, URZ, 0x33, !UPT ;  /* 0x00000004ff11a292 */ /* 0x000fe2000f8e33ff */
[----:B------:R-:W-:Y:S01]  /*0f60*/  ISETP.LT.AND.EX P0, PT, R15, R3, PT, P0 ;  /* 0x000000030f00720c */ /* 0x000fe20003f01300 */
[----:B------:R-:W-:-:S03]  /*0f70*/  ULOP3.LUT UR6, UR6, UR5, URZ, 0xfc, !UPT ;  /* 0x0000000506067292 */ /* 0x000fc6000f8efcff */
        /* <DEDUP_REMOVED lines=25> */
.L_x_161:
[----:B------:R-:W-:Y:S01]  /*1110*/  IMAD.MOV.U32 R24, RZ, RZ, R14 ;  /* 0x000000ffff187224 */ /* 0x000fe200078e000e */
[----:B------:R-:W-:Y:S01]  /*1120*/  MOV R16, R9 ;  /* 0x0000000900107202 */ /* 0x000fe20000000f00 */
[----:B------:R-:W-:Y:S01]  /*1130*/  IMAD.MOV.U32 R13, RZ, RZ, R3 ;  /* 0x000000ffff0d7224 */ /* 0x000fe200078e0003 */
[----:B------:R-:W-:Y:S02]  /*1140*/  MOV R14, 0x1160 ;  /* 0x00001160000e7802 */ /* 0x000fe40000000f00 */
[----:B------:R-:W-:Y:S05]  /*1150*/  CALL.REL.NOINC `($__internal_4_$__cuda_sm20_div_s64) ;  /* 0x0000002c00b47944 */ /* 0x000fea0003c00000 */
[----:B------:R-:W-:Y:S02]  /*1160*/  MOV R30, R0 ;  /* 0x00000000001e7202 */ /* 0x000fe40000000f00 */
[----:B------:R-:W-:Y:S02]  /*1170*/  MOV R31, R11 ;  /* 0x0000000b001f7202 */ /* 0x000fe40000000f00 */
.L_x_162:
[----:B------:R-:W-:Y:S05]  /*1180*/  BSYNC.RECONVERGENT B0 ;  /* 0x0000000000007941 */ /* 0x000fea0003800200 */
.L_x_160:
        /* <DEDUP_REMOVED lines=9> */
[----:B0-----:R-:W-:-:S04]  /*1220*/  IADD3 R2, PT, PT, R2, -0x1, R11 ;  /* 0xffffffff02027810 */ /* 0x001fc80007ffe00b */
[----:B------:R-:W-:Y:S01]  /*1230*/  IABS R5, R2 ;  /* 0x0000000200057213 */ /* 0x000fe20000000000 */
[----:B-1----:R-:W-:-:S04]  /*1240*/  VIADD R12, R12, 0xffffffe ;  /* 0x0ffffffe0c0c7836 */ /* 0x002fc80000000000 */
[----:B------:R-:W0:Y:S02]  /*1250*/  F2I.FTZ.U32.TRUNC.NTZ R13, R12 ;  /* 0x0000000c000d7305 */ /* 0x000e24000021f000 */
[----:B0-----:R-:W-:Y:S02]  /*1260*/  IMAD.MOV R8, RZ, RZ, -R13 ;  /* 0x000000ffff087224 */ /* 0x001fe400078e0a0d */
[----:B------:R-:W-:Y:S02]  /*1270*/  IMAD.MOV.U32 R12, RZ, RZ, RZ ;  /* 0x000000ffff0c7224 */ /* 0x000fe400078e00ff */
[----:B------:R-:W-:-:S04]  /*1280*/  IMAD R8, R8, R11, RZ ;  /* 0x0000000b08087224 */ /* 0x000fc800078e02ff */
[----:B------:R-:W-:-:S06]  /*1290*/  IMAD.HI.U32 R8, R13, R8, R12 ;  /* 0x000000080d087227 */ /* 0x000fcc00078e000c */
[----:B------:R-:W-:-:S04]  /*12a0*/  IMAD.HI.U32 R8, R8, R5, RZ ;  /* 0x0000000508087227 */ /* 0x000fc800078e00ff */
[----:B------:R-:W-:-:S05]  /*12b0*/  IMAD R0, R8, R0, R5 ;  /* 0x0000000008007224 */ /* 0x000fca00078e0205 */
[----:B------:R-:W-:-:S13]  /*12c0*/  ISETP.GT.U32.AND P1, PT, R11, R0, PT ;  /* 0x000000000b00720c */ /* 0x000fda0003f24070 */
[----:B------:R-:W-:Y:S02]  /*12d0*/  @!P1 IMAD.IADD R0, R0, 0x1, -R11 ;  /* 0x0000000100009824 */ /* 0x000fe400078e0a0b */
[----:B------:R-:W-:Y:S01]  /*12e0*/  @!P1 VIADD R8, R8, 0x1 ;  /* 0x0000000108089836 */ /* 0x000fe20000000000 */
[----:B------:R-:W-:Y:S02]  /*12f0*/  ISETP.NE.AND P1, PT, RZ, UR22, PT ;  /* 0x00000016ff007c0c */ /* 0x000fe4000bf25270 */
[-C--:B------:R-:W-:Y:S02]  /*1300*/  ISETP.GE.U32.AND P2, PT, R0, R11.reuse, PT ;  /* 0x0000000b0000720c */ /* 0x080fe40003f46070 */
[----:B------:R-:W-:-:S04]  /*1310*/  LOP3.LUT R0, R2, R11, RZ, 0x3c, !PT ;  /* 0x0000000b02007212 */ /* 0x000fc800078e3cff */
[----:B------:R-:W-:-:S07]  /*1320*/  ISETP.GE.AND P0, PT, R0, RZ, PT ;  /* 0x000000ff0000720c */ /* 0x000fce0003f06270 */
[----:B------:R-:W-:-:S06]  /*1330*/  @P2 VIADD R8, R8, 0x1 ;  /* 0x0000000108082836 */ /* 0x000fcc0000000000 */
        /* <DEDUP_REMOVED lines=30> */
.L_x_164:
[----:B------:R-:W-:Y:S01]  /*1520*/  IMAD.MOV.U32 R24, RZ, RZ, R6 ;  /* 0x000000ffff187224 */ /* 0x000fe200078e0006 */
[----:B------:R-:W-:Y:S01]  /*1530*/  MOV R15, R7 ;  /* 0x00000007000f7202 */ /* 0x000fe20000000f00 */
[----:B------:R-:W-:Y:S01]  /*1540*/  IMAD.MOV.U32 R16, RZ, RZ, R8 ;  /* 0x000000ffff107224 */ /* 0x000fe200078e0008 */
[----:B------:R-:W-:Y:S02]  /*1550*/  MOV R14, 0x1570 ;  /* 0x00001570000e7802 */ /* 0x000fe40000000f00 */
[----:B------:R-:W-:Y:S05]  /*1560*/  CALL.REL.NOINC `($__internal_4_$__cuda_sm20_div_s64) ;  /* 0x0000002800b07944 */ /* 0x000fea0003c00000 */
[----:B------:R-:W-:Y:S02]  /*1570*/  MOV R22, R0 ;  /* 0x0000000000167202 */ /* 0x000fe40000000f00 */
[----:B------:R-:W-:Y:S02]  /*1580*/  MOV R23, R11 ;  /* 0x0000000b00177202 */ /* 0x000fe40000000f00 */
.L_x_165:
[----:B------:R-:W-:Y:S05]  /*1590*/  BSYNC.RECONVERGENT B0 ;  /* 0x0000000000007941 */ /* 0x000fea0003800200 */
.L_x_163:
[----:B------:R-:W0:Y:S01]  /*15a0*/  LDCU UR8, c[0x0][0x434] ;  /* 0x00008680ff0877ac */ /* 0x000e220008000800 */
[----:B------:R-:W-:Y:S01]  /*15b0*/  HFMA2 R12, -RZ, RZ, 0, 0 ;  /* 0x00000000ff0c7431 */ /* 0x000fe200000001ff */
[----:B------:R-:W1:Y:S01]  /*15c0*/  S2R R17, SR_TID.X ;  /* 0x0000000000117919 */ /* 0x000e620000002100 */
[----:B------:R-:W-:Y:S01]  /*15d0*/  BSSY.RECONVERGENT B0, `(.L_x_166) ;  /* 0x000004e000007945 */ /* 0x000fe20003800200 */
[----:B------:R-:W-:Y:S01]  /*15e0*/  USHF.R.S32.HI UR4, URZ, 0x1f, UR22 ;  /* 0x0000001fff047899 */ /* 0x000fe20008011416 */
[----:B------:R-:W2:Y:S03]  /*15f0*/  LDCU UR5, c[0x0][0x534] ;  /* 0x0000a680ff0577ac */ /* 0x000ea60008000800 */
[----:B------:R-:W-:Y:S01]  /*1600*/  ULOP3.LUT UR4, UR4, 0x1, URZ, 0xfc, !UPT ;  /* 0x0000000104047892 */ /* 0x000fe2000f8efcff */
[----:B------:R-:W3:Y:S01]  /*1610*/  LDCU.64 UR10, c[0x0][0x358] ;  /* 0x00006b00ff0a77ac */ /* 0x000ee20008000a00 */
[----:B0-----:R-:W-:-:S04]  /*1620*/  IABS R6, UR8 ;  /* 0x0000000800067c13 */ /* 0x001fc80008000000 */
[----:B------:R-:W0:Y:S08]  /*1630*/  I2F.RP R7, R6 ;  /* 0x0000000600077306 */ /* 0x000e300000209400 */
[----:B0-----:R-:W0:Y:S02]  /*1640*/  MUFU.RCP R13, R7 ;  /* 0x00000007000d7308 */ /* 0x001e240000001000 */
[----:B0-----:R-:W-:-:S06]  /*1650*/  VIADD R13, R13, 0xffffffe ;  /* 0x0ffffffe0d0d7836 */ /* 0x001fcc0000000000 */
[----:B------:R-:W0:Y:S02]  /*1660*/  F2I.FTZ.U32.TRUNC.NTZ R13, R13 ;  /* 0x0000000d000d7305 */ /* 0x000e24000021f000 */
[----:B0-----:R-:W-:-:S04]  /*1670*/  IMAD.MOV R0, RZ, RZ, -R13 ;  /* 0x000000ffff007224 */ /* 0x001fc800078e0a0d */
[----:B------:R-:W-:Y:S01]  /*1680*/  IMAD R5, R0, R6, RZ ;  /* 0x0000000600057224 */ /* 0x000fe200078e02ff */
[----:B------:R-:W-:Y:S02]  /*1690*/  IABS R0, R2 ;  /* 0x0000000200007213 */ /* 0x000fe40000000000 */
[----:B------:R-:W-:Y:S01]  /*16a0*/  LOP3.LUT R2, R2, UR8, RZ, 0x3c, !PT ;  /* 0x0000000802027c12 */ /* 0x000fe2000f8e3cff */
[----:B------:R-:W-:-:S03]  /*16b0*/  IMAD.HI.U32 R5, R13, R5, R12 ;  /* 0x000000050d057227 */ /* 0x000fc600078e000c */
[----:B------:R-:W-:-:S03]  /*16c0*/  ISETP.GE.AND P1, PT, R2, RZ, PT ;  /* 0x000000ff0200720c */ /* 0x000fc60003f26270 */
[----:B------:R-:W-:-:S04]  /*16d0*/  IMAD.HI.U32 R12, R5, R0, RZ ;  /* 0x00000000050c7227 */ /* 0x000fc800078e00ff */
[----:B------:R-:W-:-:S04]  /*16e0*/  IMAD.MOV R5, RZ, RZ, -R12 ;  /* 0x000000ffff057224 */ /* 0x000fc800078e0a0c */
[C---:B------:R-:W-:Y:S02]  /*16f0*/  IMAD R5, R6.reuse, R5, R0 ;  /* 0x0000000506057224 */ /* 0x040fe400078e0200 */
[----:B------:R-:W0:Y:S03]  /*1700*/  LDC R0, c[0x0][0x3e0] ;  /* 0x0000f800ff007b82 */ /* 0x000e260000000800 */
[----:B------:R-:W-:-:S13]  /*1710*/  ISETP.GT.U32.AND P0, PT, R6, R5, PT ;  /* 0x000000050600720c */ /* 0x000fda0003f04070 */
[----:B------:R-:W-:Y:S01]  /*1720*/  @!P0 IMAD.IADD R5, R5, 0x1, -R6 ;  /* 0x0000000105058824 */ /* 0x000fe200078e0a06 */
[----:B------:R-:W-:Y:S02]  /*1730*/  @!P0 IADD3 R12, PT, PT, R12, 0x1, RZ ;  /* 0x000000010c0c8810 */ /* 0x000fe40007ffe0ff */
[----:B------:R-:W-:Y:S02]  /*1740*/  ISETP.NE.AND P0, PT, RZ, UR8, PT ;  /* 0x00000008ff007c0c */ /* 0x000fe4000bf05270 */
[----:B------:R-:W-:Y:S02]  /*1750*/  ISETP.GE.U32.AND P2, PT, R5, R6, PT ;  /* 0x000000060500720c */ /* 0x000fe40003f46070 */
[----:B0-----:R-:W-:-:S04]  /*1760*/  IABS R5, R0 ;  /* 0x0000000000057213 */ /* 0x001fc80000000000 */
[----:B------:R-:W0:Y:S07]  /*1770*/  I2F.RP R18, R5 ;  /* 0x0000000500127306 */ /* 0x000e2e0000209400 */
[----:B------:R-:W-:-:S05]  /*1780*/  @P2 VIADD R12, R12, 0x1 ;  /* 0x000000010c0c2836 */ /* 0x000fca0000000000 */
[----:B------:R-:W-:Y:S02]  /*1790*/  @!P1 IADD3 R12, PT, PT, -R12, RZ, RZ ;  /* 0x000000ff0c0c9210 */ /* 0x000fe40007ffe1ff */
[----:B------:R-:W-:Y:S01]  /*17a0*/  @!P0 LOP3.LUT R12, RZ, UR8, RZ, 0x33, !PT ;  /* 0x00000008ff0c8c12 */ /* 0x000fe2000f8e33ff */
[----:B0-----:R-:W0:Y:S04]  /*17b0*/  MUFU.RCP R18, R18 ;  /* 0x0000001200127308 */ /* 0x001e280000001000 */
[----:B------:R-:W-:Y:S01]  /*17c0*/  IMAD R6, R12, UR4, RZ ;  /* 0x000000040c067c24 */ /* 0x000fe2000f8e02ff */
[----:B------:R-:W4:Y:S04]  /*17d0*/  LDCU UR4, c[0x0][0x430] ;  /* 0x00008600ff0477ac */ /* 0x000f280008000800 */
[----:B------:R-:W-:-:S02]  /*17e0*/  IABS R16, R6 ;  /* 0x0000000600107213 */ /* 0x000fc40000000000 */
[----:B------:R-:W-:Y:S02]  /*17f0*/  IABS R15, R6 ;  /* 0x00000006000f7213 */ /* 0x000fe40000000000 */
[----:B------:R-:W5:Y:S01]  /*1800*/  I2F.RP R2, R16 ;  /* 0x0000001000027306 */ /* 0x000f620000209400 */
[----:B------:R-:W-:Y:S02]  /*1810*/  VIADD R7, R16, UR18 ;  /* 0x0000001210077c36 */ /* 0x000fe40008000000 */
[----:B------:R-:W-:Y:S01]  /*1820*/  IMAD.MOV R15, RZ, RZ, -R15 ;  /* 0x000000ffff0f7224 */ /* 0x000fe200078e0a0f */
[----:B0-----:R-:W-:Y:S02]  /*1830*/  IADD3 R18, PT, PT, R18, 0xffffffe, RZ ;  /* 0x0ffffffe12127810 */ /* 0x001fe40007ffe0ff */
[----:B------:R-:W-:Y:S02]  /*1840*/  IABS R13, R7 ;  /* 0x00000007000d7213 */ /* 0x000fe40000000000 */
[----:B------:R0:W-:Y:S01]  /*1850*/  F2I.FTZ.U32.TRUNC.NTZ R19, R18 ;  /* 0x0000001200137305 */ /* 0x0001e2000021f000 */
[----:B----4-:R-:W-:-:S07]  /*1860*/  UIMAD UR8, UR8, UR4, URZ ;  /* 0x00000004080872a4 */ /* 0x010fce000f8e02ff */
[----:B-----5:R-:W4:Y:S01]  /*1870*/  MUFU.RCP R24, R2 ;  /* 0x0000000200187308 */ /* 0x020f220000001000 */
[----:B0-----:R-:W-:Y:S02]  /*1880*/  IMAD.MOV.U32 R18, RZ, RZ, RZ ;  /* 0x000000ffff127224 */ /* 0x001fe400078e00ff */
[----:B----4-:R-:W-:Y:S02]  /*1890*/  VIADD R24, R24, 0xffffffe ;  /* 0x0ffffffe18187836 */ /* 0x010fe40000000000 */
[----:B------:R-:W-:-:S03]  /*18a0*/  IMAD.MOV R2, RZ, RZ, -R19 ;  /* 0x000000ffff027224 */ /* 0x000fc600078e0a13 */
[----:B------:R-:W0:Y:S02]  /*18b0*/  F2I.FTZ.U32.TRUNC.NTZ R25, R24 ;  /* 0x0000001800197305 */ /* 0x000e24000021f000 */
[----:B0-----:R-:W-:Y:S02]  /*18c0*/  IADD3 R11, PT, PT, RZ, -R25, RZ ;  /* 0x80000019ff0b7210 */ /* 0x001fe40007ffe0ff */
[----:B------:R-:W-:-:S03]  /*18d0*/  MOV R24, RZ ;  /* 0x000000ff00187202 */ /* 0x000fc60000000f00 */
[----:B------:R-:W-:Y:S01]  /*18e0*/  IMAD R20, R11, R16, RZ ;  /* 0x000000100b147224 */ /* 0x000fe200078e02ff */
[----:B-1----:R-:W-:-:S03]  /*18f0*/  SHF.R.U32.HI R11, RZ, 0x3, R17 ;  /* 0x00000003ff0b7819 */ /* 0x002fc60000011611 */
[----:B------:R-:W-:Y:S01]  /*1900*/  IMAD.HI.U32 R20, R25, R20, R24 ;  /* 0x0000001419147227 */ /* 0x000fe200078e0018 */
[----:B--2---:R-:W-:-:S05]  /*1910*/  ISETP.GE.AND P0, PT, R11, UR5, PT ;  /* 0x000000050b007c0c */ /* 0x004fca000bf06270 */
[----:B------:R-:W-:-:S04]  /*1920*/  IMAD.HI.U32 R20, R20, R13, RZ ;  /* 0x0000000d14147227 */ /* 0x000fc800078e00ff */
[----:B------:R-:W-:-:S05]  /*1930*/  IMAD R15, R20, R15, R13 ;  /* 0x0000000f140f7224 */ /* 0x000fca00078e020d */
[----:B------:R-:W-:-:S13]  /*1940*/  ISETP.GT.U32.AND P2, PT, R16, R15, PT ;  /* 0x0000000f1000720c */ /* 0x000fda0003f44070 */
[----:B------:R-:W-:-:S04]  /*1950*/  @!P2 IADD3 R15, PT, PT, R15, -R16, RZ ;  /* 0x800000100f0fa210 */ /* 0x000fc80007ffe0ff */
[----:B------:R-:W-:Y:S01]  /*1960*/  ISETP.GE.U32.AND P1, PT, R15, R16, PT ;  /* 0x000000100f00720c */ /* 0x000fe20003f26070 */
[----:B------:R-:W-:-:S04]  /*1970*/  IMAD R15, R2, R5, RZ ;  /* 0x00000005020f7224 */ /* 0x000fc800078e02ff */
[----:B------:R-:W-:Y:S01]  /*1980*/  IMAD.HI.U32 R14, R19, R15, R18 ;  /* 0x0000000f130e7227 */ /* 0x000fe200078e0012 */
[----:B------:R-:W-:Y:S01]  /*1990*/  MOV R15, 0xff800000 ;  /* 0xff800000000f7802 */ /* 0x000fe20000000f00 */
[----:B---3--:R-:W-:Y:S06]  /*19a0*/  @P0 BRA `(.L_x_167) ;  /* 0x0000000000400947 */ /* 0x008fec0003800000 */
[----:B------:R-:W-:Y:S01]  /*19b0*/  UIADD3 UR5, UP1, UPT, UR21, -UR20, URZ ;  /* 0x8000001415057290 */ /* 0x000fe2000ff3e0ff */
[----:B------:R-:W-:-:S03]  /*19c0*/  LOP3.LUT R18, R17, 0x7, RZ, 0xc0, !PT ;  /* 0x0000000711127812 */ /* 0x000fc600078ec0ff */
[----:B------:R-:W-:Y:S02]  /*19d0*/  UIADD3.X UR4, UPT, UPT, UR15, -0x1, URZ, UP1, !UPT ;  /* 0xffffffff0f047890 */ /* 0x000fe40008ffe4ff */
[----:B------:R-:W-:-:S04]  /*19e0*/  ISETP.LT.U32.AND P0, PT, R18, UR5, PT ;  /* 0x0000000512007c0c */ /* 0x000fc8000bf01070 */
[----:B------:R-:W-:-:S05]  /*19f0*/  IMAD.U32 R2, RZ, RZ, UR4 ;  /* 0x00000004ff027e24 */ /* 0x000fca000f8e00ff */
[----:B------:R-:W-:-:S13]  /*1a00*/  ISETP.GT.AND.EX P0, PT, R2, RZ, PT, P0 ;  /* 0x000000ff0200720c */ /* 0x000fda0003f04300 */
[----:B------:R-:W-:Y:S05]  /*1a10*/  @!P0 BRA `(.L_x_167) ;  /* 0x0000000000248947 */ /* 0x000fea0003800000 */
[----:B------:R-:W0:Y:S01]  /*1a20*/  LDCU.64 UR4, c[0x0][0x428] ;  /* 0x00008500ff0477ac */ /* 0x000e220008000a00 */
[----:B------:R-:W-:Y:S01]  /*1a30*/  IADD3 R18, P0, PT, R18, UR20, RZ ;  /* 0x0000001412127c10 */ /* 0x000fe2000ff1e0ff */
[----:B------:R-:W-:-:S04]  /*1a40*/  IMAD R2, R11, UR15, RZ ;  /* 0x0000000f0b027c24 */ /* 0x000fc8000f8e02ff */
[----:B------:R-:W-:Y:S02]  /*1a50*/  IMAD.X R19, RZ, RZ, RZ, P0 ;  /* 0x000000ffff137224 */ /* 0x000fe400000e06ff */
[----:B------:R-:W-:-:S05]  /*1a60*/  IMAD.WIDE.U32 R18, R11, UR21, R18 ;  /* 0x000000150b127c25 */ /* 0x000fca000f8e0012 */
[----:B------:R-:W-:Y:S02]  /*1a70*/  IADD3 R2, PT, PT, R19, R2, RZ ;  /* 0x0000000213027210 */ /* 0x000fe40007ffe0ff */
[----:B0-----:R-:W-:-:S04]  /*1a80*/  LEA R24, P0, R18, UR4, 0x2 ;  /* 0x0000000412187c11 */ /* 0x001fc8000f8010ff */
[----:B------:R-:W-:-:S05]  /*1a90*/  LEA.HI.X R25, R18, UR5, R2, 0x2, P0 ;  /* 0x0000000512197c11 */ /* 0x000fca00080f1402 */
[----:B------:R0:W5:Y:S04]  /*1aa0*/  LDG.E R15, desc[UR10][R24.64] ;  /* 0x0000000a180f7981 */ /* 0x000168000c1e1900 */
.L_x_167:
[----:B------:R-:W-:Y:S05]  /*1ab0*/  BSYNC.RECONVERGENT B0 ;  /* 0x0000000000007941 */ /* 0x000fea0003800200 */
.L_x_166:
[----:B------:R-:W1:Y:S01]  /*1ac0*/  S2R R21, SR_CgaCtaId ;  /* 0x0000000000157919 */ /* 0x000e620000008800 */
[----:B------:R-:W-:Y:S01]  /*1ad0*/  ISETP.GT.U32.AND P0, PT, R17, 0x3f, PT ;  /* 0x0000003f1100780c */ /* 0x000fe20003f04070 */
[----:B------:R-:W-:Y:S01]  /*1ae0*/  @!P2 VIADD R20, R20, 0x1 ;  /* 0x000000011414a836 */ /* 0x000fe20000000000 */
[----:B------:R-:W-:Y:S01]  /*1af0*/  MOV R2, 0x400 ;  /* 0x0000040000027802 */ /* 0x000fe20000000f00 */
[----:B------:R-:W-:Y:S01]  /*1b00*/  BSSY.RECONVERGENT B1, `(.L_x_168) ;  /* 0x0000169000017945 */ /* 0x000fe20003800200 */
[----:B------:R-:W-:Y:S01]  /*1b10*/  ISETP.NE.AND P5, PT, R6, RZ, PT ;  /* 0x000000ff0600720c */ /* 0x000fe20003fa5270 */
[----:B------:R-:W-:-:S08]  /*1b20*/  @P1 VIADD R20, R20, 0x1 ;  /* 0x0000000114141836 */ /* 0x000fd00000000000 */
[----:B------:R-:W-:-:S05]  /*1b30*/  @!P0 IMAD.SHL.U32 R18, R17, 0x4, RZ ;  /* 0x0000000411128824 */ /* 0x000fca00078e00ff */
[----:B------:R-:W-:Y:S02]  /*1b40*/  @!P0 LOP3.LUT R18, R18, 0x1c, RZ, 0xc0, !PT ;  /* 0x0000001c12128812 */ /* 0x000fe400078ec0ff */
[----:B-1----:R-:W-:Y:S02]  /*1b50*/  LEA R21, R21, R2, 0x18 ;  /* 0x0000000215157211 */ /* 0x002fe400078ec0ff */
[----:B------:R-:W-:-:S03]  /*1b60*/  LOP3.LUT R2, R17, 0x7, RZ, 0xc0, !PT ;  /* 0x0000000711027812 */ /* 0x000fc600078ec0ff */
[--C-:B------:R-:W-:Y:S02]  /*1b70*/  @!P0 IMAD R19, R11, 0x24, R21.reuse ;  /* 0x000000240b138824 */ /* 0x100fe400078e0215 */
[----:B------:R-:W-:Y:S02]  /*1b80*/  IMAD R2, R2, 0x24, R21 ;  /* 0x0000002402027824 */ /* 0x000fe400078e0215 */
[----:B------:R-:W-:Y:S02]  /*1b90*/  @!P0 IMAD.IADD R18, R19, 0x1, R18 ;  /* 0x0000000113128824 */ /* 0x000fe400078e0212 */
[----:B------:R-:W-:Y:S02]  /*1ba0*/  IMAD.MOV.U32 R21, RZ, RZ, -0x800000 ;  /* 0xff800000ff157424 */ /* 0x000fe400078e00ff */
[----:B------:R-:W-:Y:S01]  /*1bb0*/  IMAD R19, R11, 0x4, R2 ;  /* 0x000000040b137824 */ /* 0x000fe200078e0202 */
[----:B-----5:R-:W-:Y:S01]  /*1bc0*/  @!P0 STS [R18], R15 ;  /* 0x0000000f12008388 */ /* 0x020fe20000000800 */
[----:B------:R-:W-:Y:S06]  /*1bd0*/  BAR.SYNC.DEFER_BLOCKING 0x0 ;  /* 0x0000000000007b1d */ /* 0x000fec0000010000 */
[----:B------:R1:W2:Y:S02]  /*1be0*/  @!P0 LDS R21, [R19] ;  /* 0x0000000013158984 */ /* 0x0002a40000000800 */
[----:B-1----:R-:W-:-:S04]  /*1bf0*/  IMAD.HI.U32 R19, R14, R13, RZ ;  /* 0x0000000d0e137227 */ /* 0x002fc800078e00ff */
[----:B------:R-:W-:-:S04]  /*1c00*/  IMAD.MOV R14, RZ, RZ, -R19 ;  /* 0x000000ffff0e7224 */ /* 0x000fc800078e0a13 */
[----:B------:R-:W-:Y:S01]  /*1c10*/  IMAD R14, R5, R14, R13 ;  /* 0x0000000e050e7224 */ /* 0x000fe200078e020d */
[C---:B------:R-:W-:Y:S02]  /*1c20*/  LOP3.LUT R13, R7.reuse, R16, RZ, 0x3c, !PT ;  /* 0x00000010070d7212 */ /* 0x040fe400078e3cff */
[----:B------:R-:W-:Y:S02]  /*1c30*/  LOP3.LUT R7, R7, R0, RZ, 0x3c, !PT ;  /* 0x0000000007077212 */ /* 0x000fe400078e3cff */
[----:B------:R-:W-:Y:S02]  /*1c40*/  ISETP.GE.AND P3, PT, R13, RZ, PT ;  /* 0x000000ff0d00720c */ /* 0x000fe40003f66270 */
[----:B------:R-:W-:Y:S01]  /*1c50*/  ISETP.GE.AND P2, PT, R7, RZ, PT ;  /* 0x000000ff0700720c */ /* 0x000fe20003f46270 */
[----:B------:R-:W-:Y:S01]  /*1c60*/  IMAD.MOV.U32 R7, RZ, RZ, R20 ;  /* 0x000000ffff077224 */ /* 0x000fe200078e0014 */
[----:B--2---:R-:W1:Y:S01]  /*1c70*/  SHFL.BFLY PT, R26, R21, 0x4, 0x1f ;  /* 0x0c801f00151a7f89 */ /* 0x004e6200000e0000 */
[----:B------:R-:W-:Y:S01]  /*1c80*/  SHF.R.S32.HI R13, RZ, 0x1f, R6 ;  /* 0x0000001fff0d7819 */ /* 0x000fe20000011406 */
[----:B------:R-:W-:-:S02]  /*1c90*/  IMAD.MOV.U32 R20, RZ, RZ, 0x7f800000 ;  /* 0x7f800000ff147424 */ /* 0x000fc400078e00ff */
[----:B------:R-:W-:-:S05]  /*1ca0*/  IMAD R6, R6, UR8, RZ ;  /* 0x0000000806067c24 */ /* 0x000fca000f8e02ff */
[----:B------:R-:W-:Y:S01]  /*1cb0*/  @!P3 IMAD.MOV R7, RZ, RZ, -R7 ;  /* 0x000000ffff07b224 */ /* 0x000fe200078e0a07 */
[----:B------:R-:W-:Y:S02]  /*1cc0*/  ISETP.NE.AND P3, PT, R12, RZ, PT ;  /* 0x000000ff0c00720c */ /* 0x000fe40003f65270 */
[----:B------:R-:W-:Y:S02]  /*1cd0*/  @!P5 LOP3.LUT R7, RZ, R16, RZ, 0x33, !PT ;  /* 0x00000010ff07d212 */ /* 0x000fe400078e33ff */
[----:B------:R-:W-:-:S04]  /*1ce0*/  SEL R12, RZ, 0x1, !P3 ;  /* 0x00000001ff0c7807 */ /* 0x000fc80005800000 */
[----:B------:R-:W-:Y:S02]  /*1cf0*/  LOP3.LUT R12, R13, R12, RZ, 0xfc, !PT ;  /* 0x0000000c0d0c7212 */ /* 0x000fe400078efcff */
[----:B-1----:R-:W-:-:S05]  /*1d00*/  FMNMX.FTZ R26, R26, R21, !PT ;  /* 0x000000151a1a7209 */ /* 0x002fca0007810000 */
[----:B------:R-:W1:Y:S02]  /*1d10*/  SHFL.BFLY PT, R27, R26, 0x2, 0x1f ;  /* 0x0c401f001a1b7f89 */ /* 0x000e6400000e0000 */
[----:B-1----:R-:W-:-:S05]  /*1d20*/  FMNMX.FTZ R27, R26, R27, !PT ;  /* 0x0000001b1a1b7209 */ /* 0x002fca0007810000 */
[----:B------:R-:W1:Y:S02]  /*1d30*/  SHFL.BFLY PT, R2, R27, 0x1, 0x1f ;  /* 0x0c201f001b027f89 */ /* 0x000e6400000e0000 */
[----:B-1----:R-:W-:-:S04]  /*1d40*/  FMNMX.FTZ R2, R27, R2, !PT ;  /* 0x000000021b027209 */ /* 0x002fc80007810000 */
[----:B------:R-:W-:-:S04]  /*1d50*/  FSETP.NEU.FTZ.AND P0, PT, R2, -INF , PT ;  /* 0xff8000000200780b */ /* 0x000fc80003f1d000 */
[----:B------:R-:W-:Y:S02]  /*1d60*/  FSEL R2, R2, RZ, P0 ;  /* 0x000000ff02027208 */ /* 0x000fe40000000000 */
[----:B------:R-:W-:-:S03]  /*1d70*/  ISETP.GT.U32.AND P0, PT, R5, R14, PT ;  /* 0x0000000e0500720c */ /* 0x000fc60003f04070 */
[----:B0-----:R-:W-:-:S04]  /*1d80*/  FADD.FTZ R24, -R2, R21 ;  /* 0x0000001502187221 */ /* 0x001fc80000010100 */
[----:B------:R-:W-:-:S06]  /*1d90*/  FMUL.FTZ R24, R24, 1.4426950216293334961 ;  /* 0x3fb8aa3b18187820 */ /* 0x000fcc0000410000 */
[----:B------:R-:W0:Y:S01]  /*1da0*/  MUFU.EX2 R24, R24 ;  /* 0x0000001800187308 */ /* 0x000e220000000800 */
[----:B------:R-:W-:Y:S02]  /*1db0*/  @!P0 IMAD.IADD R14, R14, 0x1, -R5 ;  /* 0x000000010e0e8824 */ /* 0x000fe400078e0a05 */
[----:B------:R-:W-:Y:S01]  /*1dc0*/  @!P0 VIADD R19, R19, 0x1 ;  /* 0x0000000113138836 */ /* 0x000fe20000000000 */
[----:B------:R-:W-:Y:S02]  /*1dd0*/  ISETP.NE.AND P0, PT, R0, RZ, PT ;  /* 0x000000ff0000720c */ /* 0x000fe40003f05270 */
[----:B------:R-:W-:Y:S02]  /*1de0*/  ISETP.GE.U32.AND P4, PT, R14, R5, PT ;  /* 0x000000050e00720c */ /* 0x000fe40003f86070 */
[----:B------:R-:W-:Y:S01]  /*1df0*/  SHF.R.S32.HI R5, RZ, 0x1f, R7 ;  /* 0x0000001fff057819 */ /* 0x000fe20000011407 */
[----:B0-----:R-:W0:Y:S10]  /*1e00*/  SHFL.BFLY PT, R25, R24, 0x4, 0x1f ;  /* 0x0c801f0018197f89 */ /* 0x001e3400000e0000 */
[----:B------:R-:W-:-:S04]  /*1e10*/  @P4 VIADD R19, R19, 0x1 ;  /* 0x0000000113134836 */ /* 0x000fc80000000000 */
[----:B------:R-:W-:Y:S01]  /*1e20*/  @!P2 IMAD.MOV R19, RZ, RZ, -R19 ;  /* 0x000000ffff13a224 */ /* 0x000fe200078e0a13 */
[----:B------:R-:W-:Y:S02]  /*1e30*/  @!P0 LOP3.LUT R19, RZ, R0, RZ, 0x33, !PT ;  /* 0x00000000ff138212 */ /* 0x000fe400078e33ff */
[----:B------:R-:W-:Y:S02]  /*1e40*/  LOP3.LUT P0, RZ, R17, 0x3c7, RZ, 0xc0, !PT ;  /* 0x000003c711ff7812 */ /* 0x000fe4000780c0ff */
[----:B------:R-:W-:-:S04]  /*1e50*/  ISETP.LT.U32.AND P2, PT, R22, R7, PT ;  /* 0x000000071600720c */ /* 0x000fc80003f41070 */
[----:B------:R-:W-:Y:S01]  /*1e60*/  ISETP.LT.AND.EX P2, PT, R23, R5, PT, P2 ;  /* 0x000000051700720c */ /* 0x000fe20003f41320 */
[----:B------:R-:W-:-:S03]  /*1e70*/  IMAD R5, R19, UR9, RZ ;  /* 0x0000000913057c24 */ /* 0x000fc6000f8e02ff */
[----:B------:R-:W-:Y:S01]  /*1e80*/  SEL R7, R22, R7, P2 ;  /* 0x0000000716077207 */ /* 0x000fe20001000000 */
[----:B------:R-:W-:Y:S02]  /*1e90*/  IMAD R5, R12, R5, RZ ;  /* 0x000000050c057224 */ /* 0x000fe400078e02ff */
[----:B0-----:R-:W-:-:S05]  /*1ea0*/  FADD.FTZ R25, R24, R25 ;  /* 0x0000001918197221 */ /* 0x001fca0000010000 */
[----:B------:R-:W0:Y:S02]  /*1eb0*/  SHFL.BFLY PT, R18, R25, 0x2, 0x1f ;  /* 0x0c401f0019127f89 */ /* 0x000e2400000e0000 */
[----:B0-----:R-:W-:-:S05]  /*1ec0*/  FADD.FTZ R18, R25, R18 ;  /* 0x0000001219127221 */ /* 0x001fca0000010000 */
[----:B------:R-:W0:Y:S02]  /*1ed0*/  SHFL.BFLY PT, R15, R18, 0x1, 0x1f ;  /* 0x0c201f00120f7f89 */ /* 0x000e2400000e0000 */
[----:B0-----:R-:W-:-:S05]  /*1ee0*/  FADD.FTZ R15, R18, R15 ;  /* 0x0000000f120f7221 */ /* 0x001fca0000010000 */
[----:B------:R-:W-:-:S13]  /*1ef0*/  FSETP.NE.FTZ.AND P1, PT, R15, RZ, PT ;  /* 0x000000ff0f00720b */ /* 0x000fda0003f35000 */
[----:B------:R-:W0:Y:S02]  /*1f00*/  @P1 MUFU.LG2 R15, R15 ;  /* 0x0000000f000f1308 */ /* 0x000e240000000c00 */
        /* <DEDUP_REMOVED lines=14> */
[----:B------:R-:W-:-:S03]  /*1ff0*/  IMAD R15, R11, UR19, RZ ;  /* 0x000000130b0f7c24 */ /* 0x000fc6000f8e02ff */
[----:B------:R-:W-:Y:S01]  /*2000*/  ISETP.GE.U32.AND P0, PT, R12, 0x3, PT ;  /* 0x000000030c00780c */ /* 0x000fe20003f06070 */
[----:B------:R-:W-:Y:S01]  /*2010*/  IMAD.WIDE.U32 R12, R0, UR19, RZ ;  /* 0x00000013000c7c25 */ /* 0x000fe2000f8e00ff */
[----:B------:R-:W-:-:S03]  /*2020*/  IADD3.X R14, PT, PT, RZ, R11, RZ, P1, !PT ;  /* 0x0000000bff0e7210 */ /* 0x000fc60000ffe4ff */
[----:B------:R-:W-:Y:S01]  /*2030*/  IMAD R15, R0, UR14, R15 ;  /* 0x0000000e000f7c24 */ /* 0x000fe2000f8e020f */
[----:B------:R-:W-:-:S04]  /*2040*/  ISETP.GE.U32.AND.EX P0, PT, R14, RZ, PT, P0 ;  /* 0x000000ff0e00720c */ /* 0x000fc80003f06100 */
        /* <DEDUP_REMOVED lines=13> */
[----:B0-----:R-:W-:-:S06]  /*2120*/  VIADD R12, R12, 0xffffffe ;  /* 0x0ffffffe0c0c7836 */ /* 0x001fcc0000000000 */
[----:B------:R0:W1:Y:S02]  /*2130*/  F2I.FTZ.U32.TRUNC.NTZ R13, R12 ;  /* 0x0000000c000d7305 */ /* 0x000064000021f000 */
[----:B0-----:R-:W-:Y:S02]  /*2140*/  HFMA2 R12, -RZ, RZ, 0, 0 ;  /* 0x00000000ff0c7431 */ /* 0x001fe400000001ff */
[----:B-1----:R-:W-:-:S04]  /*2150*/  IMAD.MOV R0, RZ, RZ, -R13 ;  /* 0x000000ffff007224 */ /* 0x002fc800078e0a0d */
[----:B------:R-:W-:-:S04]  /*2160*/  IMAD R0, R0, R26, RZ ;  /* 0x0000001a00007224 */ /* 0x000fc800078e02ff */
[----:B------:R-:W-:Y:S01]  /*2170*/  IMAD.HI.U32 R0, R13, R0, R12 ;  /* 0x000000000d007227 */ /* 0x000fe200078e000c */
[----:B------:R-:W-:-:S05]  /*2180*/  LEA.HI R13, R17, UR20, RZ, 0x1d ;  /* 0x00000014110d7c11 */ /* 0x000fca000f8fe8ff */
        /* <DEDUP_REMOVED lines=13> */
.L_x_171:
[----:B------:R-:W-:Y:S01]  /*2260*/  LEA.HI R24, R17, UR20, RZ, 0x1d ;  /* 0x0000001411187c11 */ /* 0x000fe2000f8fe8ff */
[----:B------:R-:W-:Y:S01]  /*2270*/  IMAD.MOV.U32 R15, RZ, RZ, RZ ;  /* 0x000000ffff0f7224 */ /* 0x000fe200078e00ff */
[----:B------:R-:W-:Y:S01]  /*2280*/  MOV R14, 0x22b0 ;  /* 0x000022b0000e7802 */ /* 0x000fe20000000f00 */
[----:B------:R-:W-:Y:S02]  /*2290*/  IMAD.MOV.U32 R16, RZ, RZ, R26 ;  /* 0x000000ffff107224 */ /* 0x000fe400078e001a */
[----:B------:R-:W-:Y:S05]  /*22a0*/  CALL.REL.NOINC `($__internal_4_$__cuda_sm20_div_s64) ;  /* 0x0000001c00607944 */ /* 0x000fea0003c00000 */
[----:B------:R-:W-:Y:S02]  /*22b0*/  IADD3 R13, PT, PT, -R0, RZ, RZ ;  /* 0x000000ff000d7210 */ /* 0x000fe40007ffe1ff */
[----:B------:R-:W-:-:S03]  /*22c0*/  MOV R27, R11 ;  /* 0x0000000b001b7202 */ /* 0x000fc60000000f00 */
[----:B------:R-:W-:Y:S01]  /*22d0*/  IMAD R24, R26, R13, R24 ;  /* 0x0000000d1a187224 */ /* 0x000fe200078e0218 */
[----:B------:R-:W-:-:S07]  /*22e0*/  MOV R26, R0 ;  /* 0x00000000001a7202 */ /* 0x000fce0000000f00 */
.L_x_172:
[----:B------:R-:W-:Y:S01]  /*22f0*/  IABS R13, UR19 ;  /* 0x00000013000d7c13 */ /* 0x000fe20008000000 */
[----:B------:R-:W-:Y:S01]  /*2300*/  IMAD R3, R3, R10, RZ ;  /* 0x0000000a03037224 */ /* 0x000fe200078e02ff */
[----:B------:R-:W-:Y:S01]  /*2310*/  MOV R14, RZ ;  /* 0x000000ff000e7202 */ /* 0x000fe20000000f00 */
[----:B------:R-:W-:Y:S01]  /*2320*/  BSSY.RECONVERGENT B0, `(.L_x_173) ;  /* 0x0000040000007945 */ /* 0x000fe20003800200 */
[----:B------:R-:W0:Y:S01]  /*2330*/  I2F.U32.RP R16, R13 ;  /* 0x0000000d00107306 */ /* 0x000e220000209000 */
[----:B------:R-:W-:Y:S01]  /*2340*/  IABS R0, UR19 ;  /* 0x0000001300007c13 */ /* 0x000fe20008000000 */
[----:B------:R-:W-:Y:S01]  /*2350*/  IMAD R3, R9, R4, R3 ;  /* 0x0000000409037224 */ /* 0x000fe200078e0203 */
[----:B------:R-:W-:Y:S02]  /*2360*/  IABS R11, R24 ;  /* 0x00000018000b7213 */ /* 0x000fe40000000000 */
[----:B------:R-:W-:-:S04]  /*2370*/  LOP3.LUT R4, R24, UR19, RZ, 0x3c, !PT ;  /* 0x0000001318047c12 */ /* 0x000fc8000f8e3cff */
[----:B------:R-:W-:Y:S01]  /*2380*/  ISETP.GE.AND P0, PT, R4, RZ, PT ;  /* 0x000000ff0400720c */ /* 0x000fe20003f06270 */
[----:B0-----:R-:W0:Y:S02]  /*2390*/  MUFU.RCP R15, R16 ;  /* 0x00000010000f7308 */ /* 0x001e240000001000 */
[----:B0-----:R-:W-:-:S06]  /*23a0*/  VIADD R15, R15, 0xffffffe ;  /* 0x0ffffffe0f0f7836 */ /* 0x001fcc0000000000 */
[----:B------:R-:W0:Y:S02]  /*23b0*/  F2I.FTZ.U32.TRUNC.NTZ R15, R15 ;  /* 0x0000000f000f7305 */ /* 0x000e24000021f000 */
[----:B0-----:R-:W-:-:S04]  /*23c0*/  IMAD.MOV R12, RZ, RZ, -R15 ;  /* 0x000000ffff0c7224 */ /* 0x001fc800078e0a0f */
[----:B------:R-:W-:-:S04]  /*23d0*/  IMAD R12, R12, R13, RZ ;  /* 0x0000000d0c0c7224 */ /* 0x000fc800078e02ff */
[----:B------:R-:W-:-:S04]  /*23e0*/  IMAD.HI.U32 R14, R15, R12, R14 ;  /* 0x0000000c0f0e7227 */ /* 0x000fc800078e000e */
[----:B------:R-:W-:Y:S02]  /*23f0*/  IMAD.MOV R12, RZ, RZ, -R0 ;  /* 0x000000ffff0c7224 */ /* 0x000fe400078e0a00 */
[----:B------:R-:W-:-:S04]  /*2400*/  IMAD.HI.U32 R0, R14, R11, RZ ;  /* 0x0000000b0e007227 */ /* 0x000fc800078e00ff */
[----:B------:R-:W-:Y:S02]  /*2410*/  IMAD R12, R0, R12, R11 ;  /* 0x0000000c000c7224 */ /* 0x000fe400078e020b */
[----:B------:R-:W-:-:S03]  /*2420*/  IMAD.WIDE.U32 R14, R9, R10, RZ ;  /* 0x0000000a090e7225 */ /* 0x000fc600078e00ff */
[----:B------:R-:W-:Y:S01]  /*2430*/  ISETP.GT.U32.AND P1, PT, R13, R12, PT ;  /* 0x0000000c0d00720c */ /* 0x000fe20003f24070 */
[----:B------:R-:W-:Y:S02]  /*2440*/  IMAD.IADD R3, R15, 0x1, R3 ;  /* 0x000000010f037824 */ /* 0x000fe400078e0203 */
[----:B------:R-:W-:-:S04]  /*2450*/  IMAD.WIDE.U32 R32, R14, R30, RZ ;  /* 0x0000001e0e207225 */ /* 0x000fc800078e00ff */
[----:B------:R-:W-:-:S04]  /*2460*/  IMAD R3, R3, R30, RZ ;  /* 0x0000001e03037224 */ /* 0x000fc800078e02ff */
[----:B------:R-:W-:Y:S02]  /*2470*/  IMAD R3, R31, R14, R3 ;  /* 0x0000000e1f037224 */ /* 0x000fe400078e0203 */
[-C--:B------:R-:W-:Y:S02]  /*2480*/  @!P1 IADD3 R12, PT, PT, R12, -R13.reuse, RZ ;  /* 0x8000000d0c0c9210 */ /* 0x080fe40007ffe0ff */
[----:B------:R-:W-:Y:S02]  /*2490*/  @!P1 IADD3 R0, PT, PT, R0, 0x1, RZ ;  /* 0x0000000100009810 */ /* 0x000fe40007ffe0ff */
[----:B------:R-:W-:Y:S01]  /*24a0*/  ISETP.GE.U32.AND P2, PT, R12, R13, PT ;  /* 0x0000000d0c00720c */ /* 0x000fe20003f46070 */
[----:B------:R-:W-:Y:S01]  /*24b0*/  IMAD.IADD R13, R33, 0x1, R3 ;  /* 0x00000001210d7824 */ /* 0x000fe200078e0203 */
[----:B------:R-:W-:-:S11]  /*24c0*/  ISETP.NE.AND P1, PT, RZ, UR19, PT ;  /* 0x00000013ff007c0c */ /* 0x000fd6000bf25270 */
[----:B------:R-:W-:-:S05]  /*24d0*/  @P2 VIADD R0, R0, 0x1 ;  /* 0x0000000100002836 */ /* 0x000fca0000000000 */
[----:B------:R-:W-:Y:S02]  /*24e0*/  MOV R4, R0 ;  /* 0x0000000000047202 */ /* 0x000fe40000000f00 */
[----:B------:R-:W-:Y:S02]  /*24f0*/  LOP3.LUT R0, R27, R13, RZ, 0xfc, !PT ;  /* 0x0000000d1b007212 */ /* 0x000fe400078efcff */
[----:B------:R-:W-:Y:S02]  /*2500*/  @!P0 IADD3 R4, PT, PT, -R4, RZ, RZ ;  /* 0x000000ff04048210 */ /* 0x000fe40007ffe1ff */
[----:B------:R-:W-:Y:S02]  /*2510*/  ISETP.NE.U32.AND P0, PT, R0, RZ, PT ;  /* 0x000000ff0000720c */ /* 0x000fe40003f05070 */
[----:B------:R-:W-:-:S04]  /*2520*/  @!P1 LOP3.LUT R4, RZ, UR19, RZ, 0x33, !PT ;  /* 0x00000013ff049c12 */ /* 0x000fc8000f8e33ff */
[----:B------:R-:W-:-:S05]  /*2530*/  IADD3 R3, PT, PT, -R4, RZ, RZ ;  /* 0x000000ff04037210 */ /* 0x000fca0007ffe1ff */
        /* <DEDUP_REMOVED lines=23> */
.L_x_174:
[----:B------:R-:W-:Y:S01]  /*26b0*/  IMAD.MOV.U32 R24, RZ, RZ, R26 ;  /* 0x000000ffff187224 */ /* 0x000fe200078e001a */
[----:B------:R-:W-:Y:S01]  /*26c0*/  MOV R15, R27 ;  /* 0x0000001b000f7202 */ /* 0x000fe20000000f00 */
[----:B------:R-:W-:Y:S01]  /*26d0*/  IMAD.MOV.U32 R16, RZ, RZ, R32 ;  /* 0x000000ffff107224 */ /* 0x000fe200078e0020 */
[----:B------:R-:W-:Y:S02]  /*26e0*/  MOV R14, 0x2700 ;  /* 0x00002700000e7802 */ /* 0x000fe40000000f00 */
[----:B------:R-:W-:Y:S05]  /*26f0*/  CALL.REL.NOINC `($__internal_4_$__cuda_sm20_div_s64) ;  /* 0x00000018004c7944 */ /* 0x000fea0003c00000 */
[----:B------:R-:W-:-:S05]  /*2700*/  IADD3 R27, PT, PT, -R0, RZ, RZ ;  /* 0x000000ff001b7210 */ /* 0x000fca0007ffe1ff */
[----:B------:R-:W-:Y:S02]  /*2710*/  IMAD R27, R27, R32, R26 ;  /* 0x000000201b1b7224 */ /* 0x000fe400078e021a */
.L_x_175:
[----:B------:R-:W-:Y:S05]  /*2720*/  BSYNC.RECONVERGENT B0 ;  /* 0x0000000000007941 */ /* 0x000fea0003800200 */
.L_x_173:
[----:B------:R-:W-:Y:S01]  /*2730*/  IABS R24, R10 ;  /* 0x0000000a00187213 */ /* 0x000fe20000000000 */
[----:B------:R-:W0:Y:S01]  /*2740*/  LDCU UR12, c[0x0][0x430] ;  /* 0x00008600ff0c77ac */ /* 0x000e220008000800 */
[----:B------:R-:W-:Y:S02]  /*2750*/  IABS R12, R9 ;  /* 0x00000009000c7213 */ /* 0x000fe40000000000 */
[----:B------:R-:W1:Y:S01]  /*2760*/  I2F.U32.RP R14, R24 ;  /* 0x00000018000e7306 */ /* 0x000e620000209000 */
[----:B------:R-:W-:Y:S01]  /*2770*/  IABS R19, R8 ;  /* 0x0000000800137213 */ /* 0x000fe20000000000 */
[----:B------:R-:W2:Y:S01]  /*2780*/  LDCU UR4, c[0x0][0x434] ;  /* 0x00008680ff0477ac */ /* 0x000ea20008000800 */
[----:B------:R-:W-:Y:S02]  /*2790*/  IABS R11, R7 ;  /* 0x00000007000b7213 */ /* 0x000fe40000000000 */
[----:B------:R-:W-:Y:S01]  /*27a0*/  IABS R25, R10 ;  /* 0x0000000a00197213 */ /* 0x000fe20000000000 */
[----:B------:R-:W-:Y:S01]  /*27b0*/  UIMAD UR13, UR7, UR8, URZ ;  /* 0x00000008070d72a4 */ /* 0x000fe2000f8e02ff */
[----:B------:R-:W-:Y:S01]  /*27c0*/  ISETP.NE.AND P5, PT, R9, RZ, PT ;  /* 0x000000ff0900720c */ /* 0x000fe20003fa5270 */
[----:B------:R-:W3:Y:S01]  /*27d0*/  I2F.U32.RP R18, R12 ;  /* 0x0000000c00127306 */ /* 0x000ee20000209000 */
[----:B------:R-:W-:Y:S01]  /*27e0*/  IADD3 R25, PT, PT, RZ, -R25, RZ ;  /* 0x80000019ff197210 */ /* 0x000fe20007ffe0ff */
[----:B0-----:R-:W-:-:S06]  /*27f0*/  USEL UR12, UR12, 0x1, UP0 ;  /* 0x000000010c0c7887 */ /* 0x001fcc0008000000 */
[----:B-1----:R-:W0:Y:S01]  /*2800*/  MUFU.RCP R14, R14 ;  /* 0x0000000e000e7308 */ /* 0x002e220000001000 */
[----:B------:R-:W-:Y:S02]  /*2810*/  USHF.R.S32.HI UR5, URZ, 0x1f, UR12 ;  /* 0x0000001fff057899 */ /* 0x000fe4000801140c */
[----:B--2---:R-:W-:-:S05]  /*2820*/  UIMAD UR4, UR12, UR4, URZ ;  /* 0x000000040c0472a4 */ /* 0x004fca000f8e02ff */
[----:B---3--:R-:W1:Y:S08]  /*2830*/  MUFU.RCP R13, R18 ;  /* 0x00000012000d7308 */ /* 0x008e700000001000 */
[----:B------:R-:W-:Y:S01]  /*2840*/  I2F.U32.RP R16, R19 ;  /* 0x0000001300107306 */ /* 0x000fe20000209000 */
[----:B0-----:R-:W-:-:S07]  /*2850*/  VIADD R30, R14, 0xffffffe ;  /* 0x0ffffffe0e1e7836 */ /* 0x001fce0000000000 */
[----:B------:R-:W0:Y:S01]  /*2860*/  F2I.FTZ.U32.TRUNC.NTZ R31, R30 ;  /* 0x0000001e001f7305 */ /* 0x000e22000021f000 */
[----:B-1----:R-:W-:-:S07]  /*2870*/  VIADD R14, R13, 0xffffffe ;  /* 0x0ffffffe0d0e7836 */ /* 0x002fce0000000000 */
[----:B------:R1:W2:Y:S01]  /*2880*/  F2I.FTZ.U32.TRUNC.NTZ R15, R14 ;  /* 0x0000000e000f7305 */ /* 0x0002a2000021f000 */
[----:B0-----:R-:W-:Y:S01]  /*2890*/  IADD3 R13, PT, PT, RZ, -R31, RZ ;  /* 0x8000001fff0d7210 */ /* 0x001fe20007ffe0ff */
[----:B------:R-:W-:-:S06]  /*28a0*/  IMAD.MOV.U32 R30, RZ, RZ, RZ ;  /* 0x000000ffff1e7224 */ /* 0x000fcc00078e00ff */
[----:B------:R0:W-:Y:S01]  /*28b0*/  MUFU.RCP R22, R16 ;  /* 0x0000001000167308 */ /* 0x0001e20000001000 */
[----:B------:R-:W-:Y:S02]  /*28c0*/  IMAD R13, R13, R24, RZ ;  /* 0x000000180d0d7224 */ /* 0x000fe400078e02ff */
[----:B-1----:R-:W-:-:S05]  /*28d0*/  IMAD.MOV.U32 R14, RZ, RZ, RZ ;  /* 0x000000ffff0e7224 */ /* 0x002fca00078e00ff */
[----:B------:R-:W1:Y:S01]  /*28e0*/  I2F.U32.RP R28, R11 ;  /* 0x0000000b001c7306 */ /* 0x000e620000209000 */
[----:B0-----:R-:W-:-:S04]  /*28f0*/  IMAD.HI.U32 R16, R31, R13, R30 ;  /* 0x0000000d1f107227 */ /* 0x001fc800078e001e */
[----:B--2---:R-:W-:-:S03]  /*2900*/  IMAD.MOV R13, RZ, RZ, -R15 ;  /* 0x000000ffff0d7224 */ /* 0x004fc600078e0a0f */
[----:B-1----:R-:W0:Y:S01]  /*2910*/  MUFU.RCP R28, R28 ;  /* 0x0000001c001c7308 */ /* 0x002e220000001000 */
[----:B------:R-:W-:Y:S02]  /*2920*/  VIADD R22, R22, 0xffffffe ;  /* 0x0ffffffe16167836 */ /* 0x000fe40000000000 */
[----:B------:R-:W-:-:S04]  /*2930*/  IMAD R13, R13, R12, RZ ;  /* 0x0000000c0d0d7224 */ /* 0x000fc800078e02ff */
[----:B------:R-:W-:Y:S01]  /*2940*/  IMAD.HI.U32 R14, R15, R13, R14 ;  /* 0x0000000d0f0e7227 */ /* 0x000fe200078e000e */
[----:B------:R-:W-:Y:S01]  /*2950*/  IABS R15, R27 ;  /* 0x0000001b000f7213 */ /* 0x000fe20000000000 */
[----:B------:R-:W1:Y:S04]  /*2960*/  F2I.FTZ.U32.TRUNC.NTZ R23, R22 ;  /* 0x0000001600177305 */ /* 0x000e68000021f000 */
[----:B------:R-:W-:-:S04]  /*2970*/  IMAD.HI.U32 R16, R16, R15, RZ ;  /* 0x0000000f10107227 */ /* 0x000fc800078e00ff */
[----:B------:R-:W-:Y:S02]  /*2980*/  IMAD R25, R16, R25, R15 ;  /* 0x0000001910197224 */ /* 0x000fe400078e020f */
[----:B------:R-:W2:Y:S01]  /*2990*/  LDC R15, c[0x0][0x3e0] ;  /* 0x0000f800ff0f7b82 */ /* 0x000ea20000000800 */
[----:B0-----:R-:W-:Y:S02]  /*29a0*/  VIADD R28, R28, 0xffffffe ;  /* 0x0ffffffe1c1c7836 */ /* 0x001fe40000000000 */
[----:B------:R-:W-:Y:S02]  /*29b0*/  ISETP.GT.U32.AND P1, PT, R24, R25, PT ;  /* 0x000000191800720c */ /* 0x000fe40003f24070 */
[----:B------:R-:W0:Y:S01]  /*29c0*/  F2I.FTZ.U32.TRUNC.NTZ R29, R28 ;  /* 0x0000001c001d7305 */ /* 0x000e22000021f000 */
[----:B-1----:R-:W-:Y:S01]  /*29d0*/  IADD3 R18, PT, PT, RZ, -R23, RZ ;  /* 0x80000017ff127210 */ /* 0x002fe20007ffe0ff */
[----:B------:R-:W-:-:S04]  /*29e0*/  IMAD.MOV.U32 R22, RZ, RZ, RZ ;  /* 0x000000ffff167224 */ /* 0x000fc800078e00ff */
[----:B------:R-:W-:-:S04]  /*29f0*/  IMAD R13, R18, R19, RZ ;  /* 0x00000013120d7224 */ /* 0x000fc800078e02ff */
[----:B------:R-:W-:Y:S01]  /*2a00*/  IMAD.HI.U32 R23, R23, R13, R22 ;  /* 0x0000000d17177227 */ /* 0x000fe200078e0016 */
[----:B------:R-:W-:-:S03]  /*2a10*/  @!P1 IADD3 R16, PT, PT, R16, 0x1, RZ ;  /* 0x0000000110109810 */ /* 0x000fc60007ffe0ff */
[----:B------:R-:W-:Y:S01]  /*2a20*/  @!P1 IMAD.IADD R25, R25, 0x1, -R24 ;  /* 0x0000000119199824 */ /* 0x000fe200078e0a18 */
[----:B------:R-:W-:Y:S01]  /*2a30*/  ISETP.NE.AND P1, PT, R10, RZ, PT ;  /* 0x000000ff0a00720c */ /* 0x000fe20003f25270 */
[--C-:B0-----:R-:W-:Y:S02]  /*2a40*/  IMAD.MOV R18, RZ, RZ, -R29.reuse ;  /* 0x000000ffff127224 */ /* 0x101fe400078e0a1d */
[----:B------:R-:W-:Y:S01]  /*2a50*/  IMAD.MOV.U32 R28, RZ, RZ, RZ ;  /* 0x000000ffff1c7224 */ /* 0x000fe200078e00ff */
[----:B--2---:R-:W-:Y:S01]  /*2a60*/  ISETP.LT.U32.AND P0, PT, R15, 0x1, PT ;  /* 0x000000010f00780c */ /* 0x004fe20003f01070 */
[----:B------:R-:W-:Y:S01]  /*2a70*/  IMAD R13, R18, R11, RZ ;  /* 0x0000000b120d7224 */ /* 0x000fe200078e02ff */
[----:B------:R-:W-:Y:S02]  /*2a80*/  ISETP.GE.U32.AND P3, PT, R25, R24, PT ;  /* 0x000000181900720c */ /* 0x000fe40003f66070 */
[----:B------:R-:W-:Y:S01]  /*2a90*/  ISETP.LT.AND.EX P0, PT, R2, RZ, PT, P0 ;  /* 0x000000ff0200720c */ /* 0x000fe20003f01300 */
[----:B------:R-:W-:Y:S01]  /*2aa0*/  IMAD.HI.U32 R13, R29, R13, R28 ;  /* 0x0000000d1d0d7227 */ /* 0x000fe200078e001c */
[----:B------:R-:W-:-:S02]  /*2ab0*/  IABS R2, R8 ;  /* 0x0000000800027213 */ /* 0x000fc40000000000 */
[----:B------:R-:W-:Y:S02]  /*2ac0*/  SEL R15, R15, 0x1, P0 ;  /* 0x000000010f0f7807 */ /* 0x000fe40000000000 */
[----:B------:R-:W-:Y:S01]  /*2ad0*/  IABS R24, R0 ;  /* 0x0000000000187213 */ /* 0x000fe20000000000 */
[----:B------:R-:W-:Y:S01]  /*2ae0*/  IMAD.MOV R2, RZ, RZ, -R2 ;  /* 0x000000ffff027224 */ /* 0x000fe200078e0a02 */
[----:B------:R-:W-:-:S03]  /*2af0*/  IABS R18, R15 ;  /* 0x0000000f00127213 */ /* 0x000fc60000000000 */
[----:B------:R-:W-:Y:S01]  /*2b00*/  IMAD.HI.U32 R23, R23, R24, RZ ;  /* 0x0000001817177227 */ /* 0x000fe200078e00ff */
[----:B------:R-:W0:Y:S03]  /*2b10*/  I2F.U32.RP R22, R18 ;  /* 0x0000001200167306 */ /* 0x000e260000209000 */
[----:B------:R-:W-:Y:S01]  /*2b20*/  IMAD R2, R23, R2, R24 ;  /* 0x0000000217027224 */ /* 0x000fe200078e0218 */
[----:B------:R-:W-:Y:S01]  /*2b30*/  LOP3.LUT R24, R27, R10, RZ, 0x3c, !PT ;  /* 0x0000000a1b187212 */ /* 0x000fe200078e3cff */
[----:B------:R-:W-:-:S03]  /*2b40*/  @P3 VIADD R16, R16, 0x1 ;  /* 0x0000000110103836 */ /* 0x000fc60000000000 */
[----:B------:R-:W-:Y:S02]  /*2b50*/  ISETP.GE.AND P0, PT, R24, RZ, PT ;  /* 0x000000ff1800720c */ /* 0x000fe40003f06270 */
[----:B------:R-:W-:Y:S01]  /*2b60*/  ISETP.GT.U32.AND P2, PT, R19, R2, PT ;  /* 0x000000021300720c */ /* 0x000fe20003f44070 */
[----:B0-----:R-:W0:Y:S10]  /*2b70*/  MUFU.RCP R22, R22 ;  /* 0x0000001600167308 */ /* 0x001e340000001000 */
[----:B------:R-:W-:Y:S01]  /*2b80*/  @!P0 IMAD.MOV R16, RZ, RZ, -R16 ;  /* 0x000000ffff108224 */ /* 0x000fe200078e0a10 */
[----:B------:R-:W-:Y:S01]  /*2b90*/  @!P1 LOP3.LUT R16, RZ, R10, RZ, 0x33, !PT ;  /* 0x0000000aff109212 */ /* 0x000fe200078e33ff */
[----:B------:R-:W-:Y:S01]  /*2ba0*/  @!P2 VIADD R23, R23, 0x1 ;  /* 0x000000011717a836 */ /* 0x000fe20000000000 */
[----:B------:R-:W-:-:S02]  /*2bb0*/  @!P2 IADD3 R2, PT, PT, R2, -R19, RZ ;  /* 0x800000130202a210 */ /* 0x000fc40007ffe0ff */
[----:B------:R-:W-:Y:S02]  /*2bc0*/  ISETP.NE.AND P2, PT, R8, RZ, PT ;  /* 0x000000ff0800720c */ /* 0x000fe40003f45270 */
[----:B------:R-:W-:Y:S02]  /*2bd0*/  ISETP.GE.U32.AND P0, PT, R2, R19, PT ;  /* 0x000000130200720c */ /* 0x000fe40003f06070 */
[----:B------:R-:W-:Y:S01]  /*2be0*/  IABS R19, R9 ;  /* 0x0000000900137213 */ /* 0x000fe20000000000 */
[----:B0-----:R-:W-:Y:S01]  /*2bf0*/  VIADD R24, R22, 0xffffffe ;  /* 0x0ffffffe16187836 */ /* 0x001fe20000000000 */
[----:B------:R-:W-:-:S03]  /*2c00*/  IABS R22, R16 ;  /* 0x0000001000167213 */ /* 0x000fc60000000000 */
[----:B------:R-:W-:Y:S01]  /*2c10*/  IMAD.MOV R19, RZ, RZ, -R19 ;  /* 0x000000ffff137224 */ /* 0x000fe200078e0a13 */
[----:B------:R0:W1:Y:S01]  /*2c20*/  F2I.FTZ.U32.TRUNC.NTZ R25, R24 ;  /* 0x0000001800197305 */ /* 0x000062000021f000 */
[----:B------:R-:W-:-:S04]  /*2c30*/  IMAD.HI.U32 R14, R14, R22, RZ ;  /* 0x000000160e0e7227 */ /* 0x000fc800078e00ff */
[----:B------:R-:W-:Y:S01]  /*2c40*/  @P0 IADD3 R23, PT, PT, R23, 0x1, RZ ;  /* 0x0000000117170810 */ /* 0x000fe20007ffe0ff */
[----:B------:R-:W-:Y:S01]  /*2c50*/  IMAD R29, R14, R19, R22 ;  /* 0x000000130e1d7224 */ /* 0x000fe200078e0216 */
[----:B------:R-:W-:-:S04]  /*2c60*/  LOP3.LUT R19, R0, R8, RZ, 0x3c, !PT ;  /* 0x0000000800137212 */ /* 0x000fc800078e3cff */
[----:B------:R-:W-:Y:S02]  /*2c70*/  ISETP.GE.AND P1, PT, R19, RZ, PT ;  /* 0x000000ff1300720c */ /* 0x000fe40003f26270 */
[----:B------:R-:W-:Y:S01]  /*2c80*/  IABS R19, R4 ;  /* 0x0000000400137213 */ /* 0x000fe20000000000 */
[----:B0-----:R-:W-:Y:S02]  /*2c90*/  HFMA2 R24, -RZ, RZ, 0, 0 ;  /* 0x00000000ff187431 */ /* 0x001fe400000001ff */
[----:B-1----:R-:W-:Y:S01]  /*2ca0*/  IMAD.MOV R2, RZ, RZ, -R25 ;  /* 0x000000ffff027224 */ /* 0x002fe200078e0a19 */
[----:B------:R-:W-:-:S03]  /*2cb0*/  ISETP.GT.U32.AND P3, PT, R12, R29, PT ;  /* 0x0000001d0c00720c */ /* 0x000fc60003f64070 */
[----:B------:R-:W-:Y:S01]  /*2cc0*/  IMAD R31, R2, R18, RZ ;  /* 0x00000012021f7224 */ /* 0x000fe200078e02ff */
[----:B------:R-:W-:-:S03]  /*2cd0*/  IABS R2, R15 ;  /* 0x0000000f00027213 */ /* 0x000fc60000000000 */
[----:B------:R-:W-:Y:S01]  /*2ce0*/  @!P1 IMAD.MOV R23, RZ, RZ, -R23 ;  /* 0x000000ffff179224 */ /* 0x000fe200078e0a17 */
[----:B------:R-:W-:Y:S01]  /*2cf0*/  @!P2 LOP3.LUT R23, RZ, R8, RZ, 0x33, !PT ;  /* 0x00000008ff17a212 */ /* 0x000fe200078e33ff */
[----:B------:R-:W-:-:S04]  /*2d00*/  IMAD.HI.U32 R24, R25, R31, R24 ;  /* 0x0000001f19187227 */ /* 0x000fc800078e0018 */
[----:B------:R-:W-:Y:S01]  /*2d10*/  IMAD.MOV R2, RZ, RZ, -R2 ;  /* 0x000000ffff027224 */ /* 0x000fe200078e0a02 */
[----:B------:R-:W-:Y:S01]  /*2d20*/  @!P3 IADD3 R14, PT, PT, R14, 0x1, RZ ;  /* 0x000000010e0eb810 */ /* 0x000fe20007ffe0ff */
[----:B------:R-:W-:-:S04]  /*2d30*/  IMAD.HI.U32 R24, R24, R19, RZ ;  /* 0x0000001318187227 */ /* 0x000fc800078e00ff */
[----:B------:R-:W-:Y:S01]  /*2d40*/  IMAD R19, R24, R2, R19 ;  /* 0x0000000218137224 */ /* 0x000fe200078e0213 */
[----:B------:R-:W-:Y:S01]  /*2d50*/  IABS R2, R7 ;  /* 0x0000000700027213 */ /* 0x000fe20000000000 */
[----:B------:R-:W-:Y:S01]  /*2d60*/  @!P3 IMAD.IADD R29, R29, 0x1, -R12 ;  /* 0x000000011d1db824 */ /* 0x000fe200078e0a0c */
[----:B------:R-:W-:Y:S02]  /*2d70*/  ISETP.NE.AND P3, PT, R7, RZ, PT ;  /* 0x000000ff0700720c */ /* 0x000fe40003f65270 */
[----:B------:R-:W-:Y:S01]  /*2d80*/  ISETP.GT.U32.AND P0, PT, R18, R19, PT ;  /* 0x000000131200720c */ /* 0x000fe20003f04070 */
[----:B------:R-:W-:Y:S01]  /*2d90*/  IMAD.MOV R2, RZ, RZ, -R2 ;  /* 0x000000ffff027224 */ /* 0x000fe200078e0a02 */
[----:B------:R-:W-:Y:S02]  /*2da0*/  ISETP.GE.U32.AND P6, PT, R29, R12, PT ;  /* 0x0000000c1d00720c */ /* 0x000fe40003fc6070 */
[----:B------:R-:W-:-:S09]  /*2db0*/  IABS R12, R23 ;  /* 0x00000017000c7213 */ /* 0x000fd20000000000 */
[-C--:B------:R-:W-:Y:S01]  /*2dc0*/  @!P0 IADD3 R19, PT, PT, R19, -R18.reuse, RZ ;  /* 0x8000001213138210 */ /* 0x080fe20007ffe0ff */
[----:B------:R-:W-:Y:S01]  /*2dd0*/  @!P0 VIADD R24, R24, 0x1 ;  /* 0x0000000118188836 */ /* 0x000fe20000000000 */
[----:B------:R-:W-:Y:S01]  /*2de0*/  ISETP.NE.AND P0, PT, R15, RZ, PT ;  /* 0x000000ff0f00720c */ /* 0x000fe20003f05270 */
[----:B------:R-:W-:Y:S01]  /*2df0*/  @P6 VIADD R14, R14, 0x1 ;  /* 0x000000010e0e6836 */ /* 0x000fe20000000000 */
[----:B------:R-:W-:Y:S01]  /*2e00*/  ISETP.GE.U32.AND P1, PT, R19, R18, PT ;  /* 0x000000121300720c */ /* 0x000fe20003f26070 */
[----:B------:R-:W-:Y:S01]  /*2e10*/  IMAD.HI.U32 R19, R13, R12, RZ ;  /* 0x0000000c0d137227 */ /* 0x000fe200078e00ff */
[----:B------:R-:W-:-:S03]  /*2e20*/  LOP3.LUT R13, R4, R15, RZ, 0x3c, !PT ;  /* 0x0000000f040d7212 */ /* 0x000fc600078e3cff */
[----:B------:R-:W-:Y:S01]  /*2e30*/  IMAD R2, R19, R2, R12 ;  /* 0x0000000213027224 */ /* 0x000fe200078e020c */
[----:B------:R-:W-:Y:S02]  /*2e40*/  ISETP.GE.AND P2, PT, R13, RZ, PT ;  /* 0x000000ff0d00720c */ /* 0x000fe40003f46270 */
[----:B------:R-:W-:-:S05]  /*2e50*/  LOP3.LUT R12, R16, R9, RZ, 0x3c, !PT ;  /* 0x00000009100c7212 */ /* 0x000fca00078e3cff */
[----:B------:R-:W-:Y:S02]  /*2e60*/  @P1 IADD3 R24, PT, PT, R24, 0x1, RZ ;  /* 0x0000000118181810 */ /* 0x000fe40007ffe0ff */
[----:B------:R-:W-:-:S04]  /*2e70*/  ISETP.GT.U32.AND P1, PT, R11, R2, PT ;  /* 0x000000020b00720c */ /* 0x000fc80003f24070 */
[----:B------:R-:W-:Y:S01]  /*2e80*/  @!P2 IMAD.MOV R24, RZ, RZ, -R24 ;  /* 0x000000ffff18a224 */ /* 0x000fe200078e0a18 */
[----:B------:R-:W-:Y:S02]  /*2e90*/  ISETP.GE.AND P2, PT, R12, RZ, PT ;  /* 0x000000ff0c00720c */ /* 0x000fe40003f46270 */
[----:B------:R-:W-:Y:S02]  /*2ea0*/  LOP3.LUT R12, R23, R7, RZ, 0x3c, !PT ;  /* 0x00000007170c7212 */ /* 0x000fe400078e3cff */
[----:B------:R-:W-:Y:S02]  /*2eb0*/  @!P0 LOP3.LUT R24, RZ, R15, RZ, 0x33, !PT ;  /* 0x0000000fff188212 */ /* 0x000fe400078e33ff */
[----:B------:R-:W-:Y:S02]  /*2ec0*/  ISETP.GE.AND P0, PT, R12, RZ, PT ;  /* 0x000000ff0c00720c */ /* 0x000fe40003f06270 */
[----:B------:R-:W-:Y:S02]  /*2ed0*/  @!P1 IMAD.IADD R2, R2, 0x1, -R11 ;  /* 0x0000000102029824 */ /* 0x000fe400078e0a0b */
[C---:B------:R-:W-:Y:S01]  /*2ee0*/  IMAD.WIDE R12, R24.reuse, UR9, RZ ;  /* 0x00000009180c7c25 */ /* 0x040fe2000f8e02ff */
[----:B------:R-:W-:-:S02]  /*2ef0*/  IADD3 R24, PT, PT, -R24, RZ, RZ ;  /* 0x000000ff18187210 */ /* 0x000fc40007ffe1ff */
[----:B------:R-:W-:Y:S01]  /*2f00*/  ISETP.GE.U32.AND P4, PT, R2, R11, PT ;  /* 0x0000000b0200720c */ /* 0x000fe20003f86070 */
[----:B------:R-:W-:Y:S01]  /*2f10*/  @!P1 VIADD R19, R19, 0x1 ;  /* 0x0000000113139836 */ /* 0x000fe20000000000 */
[----:B------:R-:W-:Y:S01]  /*2f20*/  @!P2 IADD3 R14, PT, PT, -R14, RZ, RZ ;  /* 0x000000ff0e0ea210 */ /* 0x000fe20007ffe1ff */
[C---:B------:R-:W-:Y:S01]  /*2f30*/  IMAD.WIDE.U32 R12, R3.reuse, UR12, R12 ;  /* 0x0000000c030c7c25 */ /* 0x040fe2000f8e000c */
[----:B------:R-:W-:Y:S01]  /*2f40*/  @!P5 LOP3.LUT R14, RZ, R9, RZ, 0x33, !PT ;  /* 0x00000009ff0ed212 */ /* 0x000fe200078e33ff */
[----:B------:R-:W-:Y:S02]  /*2f50*/  UIMAD UR12, UR22, UR12, URZ ;  /* 0x0000000c160c72a4 */ /* 0x000fe4000f8e02ff */
[----:B------:R-:W-:Y:S02]  /*2f60*/  IMAD.MOV R2, RZ, RZ, -R16 ;  /* 0x000000ffff027224 */ /* 0x000fe400078e0a10 */
[----:B------:R-:W-:Y:S02]  /*2f70*/  IMAD R13, R3, UR5, R13 ;  /* 0x00000005030d7c24 */ /* 0x000fe4000f8e020d */
[----:B------:R-:W-:Y:S01]  /*2f80*/  IMAD R2, R10, R2, R27 ;  /* 0x000000020a027224 */ /* 0x000fe200078e021b */
[----:B------:R-:W-:Y:S01]  /*2f90*/  IADD3 R10, PT, PT, -R14, RZ, RZ ;  /* 0x000000ff0e0a7210 */ /* 0x000fe20007ffe1ff */
[----:B------:R-:W-:-:S02]  /*2fa0*/  @P4 VIADD R19, R19, 0x1 ;  /* 0x0000000113134836 */ /* 0x000fc40000000000 */
[----:B------:R-:W-:Y:S02]  /*2fb0*/  IMAD R15, R15, R24, R4 ;  /* 0x000000180f0f7224 */ /* 0x000fe400078e0204 */
[----:B------:R-:W-:Y:S01]  /*2fc0*/  @!P0 IMAD.MOV R19, RZ, RZ, -R19 ;  /* 0x000000ffff138224 */ /* 0x000fe200078e0a13 */
[----:B------:R-:W-:Y:S01]  /*2fd0*/  @!P3 LOP3.LUT R19, RZ, R7, RZ, 0x33, !PT ;  /* 0x00000007ff13b212 */ /* 0x000fe200078e33ff */
[----:B------:R-:W-:Y:S02]  /*2fe0*/  IMAD.MOV R3, RZ, RZ, -R23 ;  /* 0x000000ffff037224 */ /* 0x000fe400078e0a17 */
[----:B------:R-:W-:-:S04]  /*2ff0*/  IMAD.WIDE R12, R15, UR8, R12 ;  /* 0x000000080f0c7c25 */ /* 0x000fc8000f8e020c */
[----:B------:R-:W-:Y:S01]  /*3000*/  IMAD.WIDE R24, R2, UR4, RZ ;  /* 0x0000000402187c25 */ /* 0x000fe2000f8e02ff */
[----:B------:R-:W0:Y:S03]  /*3010*/  LDCU.64 UR4, c[0x0][0x420] ;  /* 0x00008400ff0477ac */ /* 0x000e260008000a00 */
[----:B------:R-:W-:-:S04]  /*3020*/  IMAD.WIDE R14, R14, UR6, RZ ;  /* 0x000000060e0e7c25 */ /* 0x000fc8000f8e02ff */
[----:B------:R-:W-:Y:S02]  /*3030*/  IMAD.MOV R4, RZ, RZ, -R19 ;  /* 0x000000ffff047224 */ /* 0x000fe400078e0a13 */
[----:B------:R-:W-:Y:S01]  /*3040*/  IMAD R3, R8, R3, R0 ;  /* 0x0000000308037224 */ /* 0x000fe200078e0200 */
[----:B------:R-:W-:Y:S01]  /*3050*/  IADD3 R0, P1, P0, R14, R12, R24 ;  /* 0x0000000c0e007210 */ /* 0x000fe2000783e018 */
[----:B------:R-:W-:Y:S02]  /*3060*/  IMAD R10, R9, R10, R16 ;  /* 0x0000000a090a7224 */ /* 0x000fe400078e0210 */
[----:B------:R-:W-:Y:S01]  /*3070*/  IMAD R7, R7, R4, R23 ;  /* 0x0000000407077224 */ /* 0x000fe200078e0217 */
[----:B------:R-:W-:Y:S01]  /*3080*/  IADD3.X R13, PT, PT, R15, R13, R25, P1, P0 ;  /* 0x0000000d0f0d7210 */ /* 0x000fe20000fe0419 */
[----:B------:R-:W-:-:S04]  /*3090*/  IMAD.WIDE R2, R3, UR12, RZ ;  /* 0x0000000c03027c25 */ /* 0x000fc8000f8e02ff */
        /* <DEDUP_REMOVED lines=11> */
.L_x_170:
[----:B------:R-:W0:Y:S01]  /*3150*/  LDC.64 R2, c[0x0][0x420] ;  /* 0x00010800ff027b82 */ /* 0x000e220000000a00 */
[----:B------:R-:W-:-:S05]  /*3160*/  IADD3 R11, PT, PT, R11, UR20, RZ ;  /* 0x000000140b0b7c10 */ /* 0x000fca000fffe0ff */
[----:B0-----:R-:W-:-:S05]  /*3170*/  IMAD.WIDE.U32 R2, R11, 0x4, R2 ;  /* 0x000000040b027825 */ /* 0x001fca00078e0002 */
[----:B------:R1:W-:Y:S02]  /*3180*/  STG.E desc[UR10][R2.64], R20 ;  /* 0x0000001402007986 */ /* 0x0003e4000c10190a */
.L_x_169:
[----:B------:R-:W-:Y:S05]  /*3190*/  BSYNC.RECONVERGENT B1 ;  /* 0x0000000000017941 */ /* 0x000fea0003800200 */
.L_x_168:
[----:B------:R-:W2:Y:S01]  /*31a0*/  LDCU UR6, c[0x0][0x534] ;  /* 0x0000a680ff0677ac */ /* 0x000ea20008000800 */
[----:B01----:R-:W-:Y:S01]  /*31b0*/  LOP3.LUT R2, R17, 0x7, RZ, 0xc0, !PT ;  /* 0x0000000711027812 */ /* 0x003fe200078ec0ff */
[----:B------:R-:W-:Y:S03]  /*31c0*/  BSSY.RECONVERGENT B0, `(.L_x_176) ;  /* 0x000000f000007945 */ /* 0x000fe60003800200 */
[----:B--2---:R-:W-:-:S04]  /*31d0*/  ISETP.GE.AND P0, PT, R2, UR6, PT ;  /* 0x0000000602007c0c */ /* 0x004fc8000bf06270 */
[----:B------:R-:W-:-:S13]  /*31e0*/  ISETP.GT.U32.OR P0, PT, R17, 0x3f, P0 ;  /* 0x0000003f1100780c */ /* 0x000fda0000704470 */
[----:B------:R-:W-:Y:S05]  /*31f0*/  @P0 BRA `(.L_x_177) ;  /* 0x00000000002c0947 */ /* 0x000fea0003800000 */
[----:B------:R-:W0:Y:S01]  /*3200*/  S2R R0, SR_CgaCtaId ;  /* 0x0000000000007919 */ /* 0x000e220000008800 */
[----:B------:R-:W-:Y:S01]  /*3210*/  FADD.FTZ R4, -R20, R21 ;  /* 0x0000001514047221 */ /* 0x000fe20000010100 */
[----:B------:R-:W-:-:S03]  /*3220*/  MOV R3, 0x400 ;  /* 0x0000040000037802 */ /* 0x000fc60000000f00 */
[----:B------:R-:W-:-:S06]  /*3230*/  FMUL.FTZ R4, R4, 1.4426950216293334961 ;  /* 0x3fb8aa3b04047820 */ /* 0x000fcc0000410000 */
[----:B------:R-:W1:Y:S01]  /*3240*/  MUFU.EX2 R4, R4 ;  /* 0x0000000400047308 */ /* 0x000e620000000800 */
[----:B0-----:R-:W-:Y:S02]  /*3250*/  LEA R3, R0, R3, 0x18 ;  /* 0x0000000300037211 */ /* 0x001fe400078ec0ff */
[----:B------:R-:W-:-:S03]  /*3260*/  SHF.R.U32.HI R0, RZ, 0x1, R17 ;  /* 0x00000001ff007819 */ /* 0x000fc60000011611 */
[----:B------:R-:W-:Y:S01]  /*3270*/  IMAD R3, R2, 0x24, R3 ;  /* 0x0000002402037824 */ /* 0x000fe200078e0203 */
[----:B------:R-:W-:-:S04]  /*3280*/  LOP3.LUT R0, R0, 0x1fc, RZ, 0xc0, !PT ;  /* 0x000001fc00007812 */ /* 0x000fc800078ec0ff */
[----:B------:R-:W-:-:S05]  /*3290*/  IADD3 R3, PT, PT, R3, R0, RZ ;  /* 0x0000000003037210 */ /* 0x000fca0007ffe0ff */
[----:B-1----:R0:W-:Y:S02]  /*32a0*/  STS [R3], R4 ;  /* 0x0000000403007388 */ /* 0x0021e40000000800 */
.L_x_177:
[----:B------:R-:W-:Y:S05]  /*32b0*/  BSYNC.RECONVERGENT B0 ;  /* 0x0000000000007941 */ /* 0x000fea0003800200 */
.L_x_176:
[----:B------:R-:W-:Y:S01]  /*32c0*/  BAR.SYNC.DEFER_BLOCKING 0x0 ;  /* 0x0000000000007b1d */ /* 0x000fe20000010000 */
[----:B------:R-:W-:Y:S01]  /*32d0*/  UISETP.GE.AND UP0, UPT, UR6, 0x1, UPT ;  /* 0x000000010600788c */ /* 0x000fe2000bf06270 */
[----:B------:R-:W-:Y:S01]  /*32e0*/  SHF.R.U32.HI R13, RZ, 0x4, R17 ;  /* 0x00000004ff0d7819 */ /* 0x000fe20000011611 */
[----:B------:R-:W-:Y:S01]  /*32f0*/  IMAD.SHL.U32 R17, R17, 0x4, RZ ;  /* 0x0000000411117824 */ /* 0x000fe200078e00ff */
[----:B0-----:R-:W-:Y:S01]  /*3300*/  CS2R R2, SRZ ;  /* 0x0000000000027805 */ /* 0x001fe2000001ff00 */
[----:B------:R-:W-:Y:S02]  /*3310*/  IMAD.MOV.U32 R0, RZ, RZ, RZ ;  /* 0x000000ffff007224 */ /* 0x000fe400078e00ff */
[----:B------:R-:W-:Y:S01]  /*3320*/  IMAD.MOV.U32 R5, RZ, RZ, RZ ;  /* 0x000000ffff057224 */ /* 0x000fe200078e00ff */
[----:B------:R-:W-:Y:S02]  /*3330*/  LOP3.LUT R16, R17, 0x3c, RZ, 0xc0, !PT ;  /* 0x0000003c11107812 */ /* 0x000fe400078ec0ff */
[----:B------:R-:W-:Y:S05]  /*3340*/  BRA.U !UP0, `(.L_x_178) ;  /* 0x0000000508ec7547 */ /* 0x000fea000b800000 */
[----:B------:R-:W0:Y:S01]  /*3350*/  LDCU UR13, c[0x0][0x44c] ;  /* 0x00008980ff0d77ac */ /* 0x000e220008000800 */
[----:B------:R-:W-:Y:S01]  /*3360*/  IMAD.MOV.U32 R18, RZ, RZ, RZ ;  /* 0x000000ffff127224 */ /* 0x000fe200078e00ff */
[----:B------:R-:W-:Y:S02]  /*3370*/  CS2R R10, SRZ ;  /* 0x00000000000a7805 */ /* 0x000fe4000001ff00 */
[----:B------:R-:W-:Y:S01]  /*3380*/  CS2R R8, SRZ ;  /* 0x0000000000087805 */ /* 0x000fe2000001ff00 */
[----:B------:R-:W1:Y:S01]  /*3390*/  LDCU.64 UR4, c[0x0][0x3f8] ;  /* 0x00007f00ff0477ac */ /* 0x000e620008000a00 */
[----:B------:R-:W-:Y:S02]  /*33a0*/  UISETP.GE.U32.AND UP0, UPT, UR6, 0x4, UPT ;  /* 0x000000040600788c */ /* 0x000fe4000bf06070 */
[----:B0-----:R-:W-:Y:S02]  /*33b0*/  UIMAD UR7, UR20, UR13, URZ ;  /* 0x0000000d140772a4 */ /* 0x001fe4000f8e02ff */
[----:B------:R-:W-:-:S04]  /*33c0*/  UIMAD UR13, UR21, UR13, URZ ;  /* 0x0000000d150d72a4 */ /* 0x000fc8000f8e02ff */
[----:B------:R-:W-:Y:S01]  /*33d0*/  IMAD.U32 R15, RZ, RZ, UR7 ;  /* 0x00000007ff0f7e24 */ /* 0x000fe2000f8e00ff */
[----:B------:R-:W-:Y:S01]  /*33e0*/  IADD3 R0, P0, PT, R17, UR7, RZ ;  /* 0x0000000711007c10 */ /* 0x000fe2000ff1e0ff */
        /* <DEDUP_REMOVED lines=24> */
.L_x_188:
        /* <DEDUP_REMOVED lines=9> */
.L_x_181:
[----:B------:R-:W-:Y:S05]  /*3600*/  BSYNC.RECONVERGENT B0 ;  /* 0x0000000000007941 */ /* 0x000fea0003800200 */
.L_x_180:
        /* <DEDUP_REMOVED lines=12> */
.L_x_183:
[----:B------:R-:W-:Y:S05]  /*36d0*/  BSYNC.RECONVERGENT B0 ;  /* 0x0000000000007941 */ /* 0x000fea0003800200 */
.L_x_182:
        /* <DEDUP_REMOVED lines=12> */
.L_x_185:
[----:B------:R-:W-:Y:S05]  /*37a0*/  BSYNC.RECONVERGENT B0 ;  /* 0x0000000000007941 */ /* 0x000fea0003800200 */
.L_x_184:
        /* <DEDUP_REMOVED lines=12> */
.L_x_187:
[----:B------:R-:W-:Y:S05]  /*3870*/  BSYNC.RECONVERGENT B0 ;  /* 0x0000000000007941 */ /* 0x000fea0003800200 */
.L_x_186:
        /* <DEDUP_REMOVED lines=11> */
.L_x_179:
        /* <DEDUP_REMOVED lines=11> */
.L_x_191:
        /* <DEDUP_REMOVED lines=8> */
.L_x_190:
[----:B------:R-:W-:Y:S05]  /*3a60*/  BSYNC.RECONVERGENT B0 ;  /* 0x0000000000007941 */ /* 0x000fea0003800200 */
.L_x_189:
        /* <DEDUP_REMOVED lines=9> */
.L_x_178:
        /* <DEDUP_REMOVED lines=71> */
[----:B------:R-:W-:-:S03]  /*3f70*/  IMAD.WIDE.U32 R16, R12, UR8, R16 ;  /* 0x000000080c107c25 */ /* 0x000fc6000f8e0010 */
[----:B------:R-:W-:Y:S01]  /*3f80*/  SHF.R.S32.HI R4, RZ, 0x1f, R9 ;  /* 0x0000001fff047819 */ /* 0x000fe20000011409 */
[----:B------:R-:W-:-:S04]  /*3f90*/  IMAD R7, R12, UR9, R7 ;  /* 0x000000090c077c24 */ /* 0x000fc8000f8e0207 */
[----:B------:R-:W-:Y:S01]  /*3fa0*/  IMAD R4, R4, UR6, RZ ;  /* 0x0000000604047c24 */ /* 0x000fe2000f8e02ff */
[----:B------:R-:W-:-:S03]  /*3fb0*/  IADD3 R17, PT, PT, R17, R7, RZ ;  /* 0x0000000711117210 */ /* 0x000fc60007ffe0ff */
[C---:B------:R-:W-:Y:S02]  /*3fc0*/  IMAD R4, R9.reuse, UR7, R4 ;  /* 0x0000000709047c24 */ /* 0x040fe4000f8e0204 */
[----:B------:R-:W-:-:S05]  /*3fd0*/  IMAD.WIDE.U32 R16, R9, UR6, R16 ;  /* 0x0000000609107c25 */ /* 0x000fca000f8e0010 */
[----:B------:R-:W-:Y:S02]  /*3fe0*/  IADD3 R6, PT, PT, R17, R4, RZ ;  /* 0x0000000411067210 */ /* 0x000fe40007ffe0ff */
[----:B0-----:R-:W-:-:S04]  /*3ff0*/  LEA R4, P0, R16, UR4, 0x1 ;  /* 0x0000000410047c11 */ /* 0x001fc8000f8008ff */
[----:B------:R-:W-:-:S05]  /*4000*/  LEA.HI.X R5, R16, UR5, R6, 0x1, P0 ;  /* 0x0000000510057c11 */ /* 0x000fca00080f0c06 */
[----:B------:R-:W-:Y:S01]  /*4010*/  STG.E.64 desc[UR10][R4.64], R2 ;  /* 0x0000000204007986 */ /* 0x000fe2000c101b0a */
[----:B------:R-:W-:Y:S05]  /*4020*/  EXIT ;  /* 0x000000000000794d */ /* 0x000fea0003800000 */
        .weak           $__internal_4_$__cuda_sm20_div_s64
        .type           $__internal_4_$__cuda_sm20_div_s64,@function
        .size           $__internal_4_$__cuda_sm20_div_s64,(.L_x_7092 - $__internal_4_$__cuda_sm20_div_s64)
$__internal_4_$__cuda_sm20_div_s64:
        /* <DEDUP_REMOVED lines=10> */
[----:B------:R-:W-:Y:S01]  /*40d0*/  IMAD R19, R28, R23, R19 ;  /* 0x000000171c137224 */ /* 0x000fe200078e0213 */
[----:B------:R-:W-:-:S03]  /*40e0*/  IADD3 R11, P0, PT, RZ, -R18, RZ ;  /* 0x80000012ff0b7210 */ /* 0x000fc60007f1e0ff */
[----:B------:R-:W-:Y:S02]  /*40f0*/  IMAD R0, R29, R22, R19 ;  /* 0x000000161d007224 */ /* 0x000fe400078e0213 */
[----:B------:R-:W-:-:S04]  /*4100*/  IMAD.HI.U32 R18, R28, R11, RZ ;  /* 0x0000000b1c127227 */ /* 0x000fc800078e00ff */
[----:B------:R-:W-:Y:S02]  /*4110*/  IMAD.X R0, RZ, RZ, ~R0, P0 ;  /* 0x000000ffff007224 */ /* 0x000fe400000e0e00 */
[----:B------:R-:W-:Y:S02]  /*4120*/  IMAD.MOV.U32 R19, RZ, RZ, R28 ;  /* 0x000000ffff137224 */ /* 0x000fe400078e001c */
[----:B------:R-:W-:-:S04]  /*4130*/  IMAD.WIDE.U32 R18, P0, R28, R0, R18 ;  /* 0x000000001c127225 */ /* 0x000fc80007800012 */
[----:B------:R-:W-:-:S04]  /*4140*/  IMAD.HI.U32 R11, P1, R29, R11, R18 ;  /* 0x0000000b1d0b7227 */ /* 0x000fc80007820012 */
[----:B------:R-:W-:-:S04]  /*4150*/  IMAD.HI.U32 R18, R29, R0, RZ ;  /* 0x000000001d127227 */ /* 0x000fc800078e00ff */
[----:B------:R-:W-:Y:S02]  /*4160*/  IMAD R0, R29, R0, RZ ;  /* 0x000000001d007224 */ /* 0x000fe400078e02ff */
[----:B------:R-:W-:-:S03]  /*4170*/  IMAD.X R18, R18, 0x1, R29, P0 ;  /* 0x0000000112127824 */ /* 0x000fc600000e061d */
[----:B------:R-:W-:-:S04]  /*4180*/  IADD3 R29, P0, PT, R0, R11, RZ ;  /* 0x0000000b001d7210 */ /* 0x000fc80007f1e0ff */
[----:B------:R-:W-:Y:S01]  /*4190*/  IADD3.X R18, PT, PT, RZ, RZ, R18, P0, P1 ;  /* 0x000000ffff127210 */ /* 0x000fe200007e2412 */
[----:B------:R-:W-:Y:S01]  /*41a0*/  IMAD.WIDE.U32 R34, R29, R22, RZ ;  /* 0x000000161d227225 */ /* 0x000fe200078e00ff */
[----:B------:R-:W-:-:S03]  /*41b0*/  ISETP.GE.AND P1, PT, R15, RZ, PT ;  /* 0x000000ff0f00720c */ /* 0x000fc60003f26270 */
[----:B------:R-:W-:Y:S01]  /*41c0*/  IMAD R11, R29, R23, R35 ;  /* 0x000000171d0b7224 */ /* 0x000fe200078e0223 */
[----:B------:R-:W-:-:S03]  /*41d0*/  IADD3 R19, P0, PT, RZ, -R34, RZ ;  /* 0x80000022ff137210 */ /* 0x000fc60007f1e0ff */
[----:B------:R-:W-:Y:S02]  /*41e0*/  IMAD R11, R18, R22, R11 ;  /* 0x00000016120b7224 */ /* 0x000fe400078e020b */
[----:B------:R-:W-:-:S03]  /*41f0*/  IMAD.HI.U32 R28, R29, R19, RZ ;  /* 0x000000131d1c7227 */ /* 0x000fc600078e00ff */
[----:B------:R-:W-:-:S05]  /*4200*/  IADD3.X R11, PT, PT, RZ, ~R11, RZ, P0, !PT ;  /* 0x8000000bff0b7210 */ /* 0x000fca00007fe4ff */
[----:B------:R-:W-:-:S04]  /*4210*/  IMAD.WIDE.U32 R28, P0, R29, R11, R28 ;  /* 0x0000000b1d1c7225 */ /* 0x000fc8000780001c */
[----:B------:R-:W-:-:S04]  /*4220*/  IMAD.HI.U32 R12, P3, R18, R19, R28 ;  /* 0x00000013120c7227 */ /* 0x000fc8000786001c */
[----:B------:R-:W-:-:S04]  /*4230*/  IMAD.HI.U32 R19, R18, R11, RZ ;  /* 0x0000000b12137227 */ /* 0x000fc800078e00ff */
[----:B------:R-:W-:Y:S01]  /*4240*/  IMAD.X R0, R19, 0x1, R18, P0 ;  /* 0x0000000113007824 */ /* 0x000fe200000e0612 */
[-C--:B------:R-:W-:Y:S01]  /*4250*/  IADD3 R25, P0, PT, RZ, -R24.reuse, RZ ;  /* 0x80000018ff197210 */ /* 0x080fe20007f1e0ff */
[----:B------:R-:W-:Y:S02]  /*4260*/  IMAD R11, R18, R11, RZ ;  /* 0x0000000b120b7224 */ /* 0x000fe400078e02ff */
[----:B------:R-:W-:Y:S01]  /*4270*/  IMAD.MOV.U32 R19, RZ, RZ, RZ ;  /* 0x000000ffff137224 */ /* 0x000fe200078e00ff */
[----:B------:R-:W-:Y:S01]  /*4280*/  SEL R25, R25, R24, !P1 ;  /* 0x0000001819197207 */ /* 0x000fe20004800000 */
[----:B------:R-:W-:Y:S01]  /*4290*/  IMAD.X R18, RZ, RZ, ~R15, P0 ;  /* 0x000000ffff127224 */ /* 0x000fe200000e0e0f */
[----:B------:R-:W-:-:S04]  /*42a0*/  IADD3 R12, P2, PT, R11, R12, RZ ;  /* 0x0000000c0b0c7210 */ /* 0x000fc80007f5e0ff */
[----:B------:R-:W-:Y:S01]  /*42b0*/  SEL R11, R18, R15, !P1 ;  /* 0x0000000f120b7207 */ /* 0x000fe20004800000 */
[----:B------:R-:W-:Y:S01]  /*42c0*/  IMAD.HI.U32 R18, R12, R25, RZ ;  /* 0x000000190c127227 */ /* 0x000fe200078e00ff */
[----:B------:R-:W-:-:S03]  /*42d0*/  IADD3.X R0, PT, PT, RZ, RZ, R0, P2, P3 ;  /* 0x000000ffff007210 */ /* 0x000fc600017e6400 */
[----:B------:R-:W-:-:S04]  /*42e0*/  IMAD.WIDE.U32 R18, R12, R11, R18 ;  /* 0x0000000b0c127225 */ /* 0x000fc800078e0012 */
[----:B------:R-:W-:-:S04]  /*42f0*/  IMAD.HI.U32 R12, P2, R0, R25, R18 ;  /* 0x00000019000c7227 */ /* 0x000fc80007840012 */
[CC--:B------:R-:W-:Y:S02]  /*4300*/  IMAD R19, R0.reuse, R11.reuse, RZ ;  /* 0x0000000b00137224 */ /* 0x0c0fe400078e02ff */
[----:B------:R-:W-:-:S03]  /*4310*/  IMAD.HI.U32 R0, R0, R11, RZ ;  /* 0x0000000b00007227 */ /* 0x000fc600078e00ff */
[----:B------:R-:W-:Y:S01]  /*4320*/  IADD3 R19, P1, PT, R19, R12, RZ ;  /* 0x0000000c13137210 */ /* 0x000fe20007f3e0ff */
[----:B------:R-:W-:-:S04]  /*4330*/  IMAD.X R0, RZ, RZ, R0, P2 ;  /* 0x000000ffff007224 */ /* 0x000fc800010e0600 */
[----:B------:R-:W-:-:S04]  /*4340*/  IMAD.WIDE.U32 R28, R19, R22, RZ ;  /* 0x00000016131c7225 */ /* 0x000fc800078e00ff */
[----:B------:R-:W-:Y:S01]  /*4350*/  IMAD R18, R19, R23, R29 ;  /* 0x0000001713127224 */ /* 0x000fe200078e021d */
[----:B------:R-:W-:Y:S02]  /*4360*/  IADD3 R12, P0, PT, -R28, R25, RZ ;  /* 0x000000191c0c7210 */ /* 0x000fe40007f1e1ff */
[----:B------:R-:W-:Y:S02]  /*4370*/  IADD3.X R25, PT, PT, RZ, R0, RZ, P1, !PT ;  /* 0x00000000ff197210 */ /* 0x000fe40000ffe4ff */
[CC--:B------:R-:W-:Y:S02]  /*4380*/  ISETP.GE.U32.AND P2, PT, R12.reuse, R22.reuse, PT ;  /* 0x000000160c00720c */ /* 0x0c0fe40003f46070 */
[-C--:B------:R-:W-:Y:S01]  /*4390*/  IADD3 R29, P1, PT, R12, -R22.reuse, RZ ;  /* 0x800000160c1d7210 */ /* 0x080fe20007f3e0ff */
[----:B------:R-:W-:-:S04]  /*43a0*/  IMAD R18, R25, R22, R18 ;  /* 0x0000001619127224 */ /* 0x000fc800078e0212 */
[----:B------:R-:W-:-:S04]  /*43b0*/  IMAD.X R11, R11, 0x1, ~R18, P0 ;  /* 0x000000010b0b7824 */ /* 0x000fc800000e0e12 */
[C---:B------:R-:W-:Y:S01]  /*43c0*/  IMAD.X R0, R11.reuse, 0x1, ~R23, P1 ;  /* 0x000000010b007824 */ /* 0x040fe200008e0e17 */
[----:B------:R-:W-:-:S04]  /*43d0*/  ISETP.GE.U32.AND.EX P2, PT, R11, R23, PT, P2 ;  /* 0x000000170b00720c */ /* 0x000fc80003f46120 */
[----:B------:R-:W-:Y:S02]  /*43e0*/  SEL R29, R29, R12, P2 ;  /* 0x0000000c1d1d7207 */ /* 0x000fe40001000000 */
[----:B------:R-:W-:Y:S02]  /*43f0*/  IADD3 R12, P1, PT, R19, 0x1, RZ ;  /* 0x00000001130c7810 */ /* 0x000fe40007f3e0ff */
[----:B------:R-:W-:Y:S02]  /*4400*/  SEL R11, R0, R11, P2 ;  /* 0x0000000b000b7207 */ /* 0x000fe40001000000 */
[----:B------:R-:W-:Y:S01]  /*4410*/  ISETP.GE.U32.AND P0, PT, R29, R22, PT ;  /* 0x000000161d00720c */ /* 0x000fe20003f06070 */
[----:B------:R-:W-:Y:S01]  /*4420*/  IMAD.X R0, RZ, RZ, R25, P1 ;  /* 0x000000ffff007224 */ /* 0x000fe200008e0619 */
[----:B------:R-:W-:Y:S02]  /*4430*/  SEL R12, R12, R19, P2 ;  /* 0x000000130c0c7207 */ /* 0x000fe40001000000 */
[----:B------:R-:W-:-:S02]  /*4440*/  ISETP.GE.U32.AND.EX P1, PT, R11, R23, PT, P0 ;  /* 0x000000170b00720c */ /* 0x000fc40003f26100 */
[----:B------:R-:W-:Y:S02]  /*4450*/  SEL R0, R0, R25, P2 ;  /* 0x0000001900007207 */ /* 0x000fe40001000000 */
[----:B------:R-:W-:-:S04]  /*4460*/  IADD3 R19, P0, PT, R12, 0x1, RZ ;  /* 0x000000010c137810 */ /* 0x000fc80007f1e0ff */
[----:B------:R-:W-:Y:S02]  /*4470*/  IADD3.X R11, PT, PT, RZ, R0, RZ, P0, !PT ;  /* 0x00000000ff0b7210 */ /* 0x000fe400007fe4ff */
[----:B------:R-:W-:Y:S02]  /*4480*/  SEL R19, R19, R12, P1 ;  /* 0x0000000c13137207 */ /* 0x000fe40000800000 */
[----:B------:R-:W-:Y:S02]  /*4490*/  SEL R11, R11, R0, P1 ;  /* 0x000000000b0b7207 */ /* 0x000fe40000800000 */
[----:B------:R-:W-:Y:S01]  /*44a0*/  LOP3.LUT R12, R13, R15, RZ, 0x3c, !PT ;  /* 0x0000000f0d0c7212 */ /* 0x000fe200078e3cff */
[----:B------:R-:W-:Y:S01]  /*44b0*/  IMAD.MOV.U32 R15, RZ, RZ, 0x0 ;  /* 0x00000000ff0f7424 */ /* 0x000fe200078e00ff */
[----:B------:R-:W-:Y:S02]  /*44c0*/  IADD3 R0, P1, PT, RZ, -R19, RZ ;  /* 0x80000013ff007210 */ /* 0x000fe40007f3e0ff */
[----:B------:R-:W-:-:S02]  /*44d0*/  ISETP.GE.AND P2, PT, R12, RZ, PT ;  /* 0x000000ff0c00720c */ /* 0x000fc40003f46270 */
[----:B------:R-:W-:Y:S01]  /*44e0*/  ISETP.NE.U32.AND P0, PT, R16, RZ, PT ;  /* 0x000000ff1000720c */ /* 0x000fe20003f05070 */
[----:B------:R-:W-:Y:S01]  /*44f0*/  IMAD.X R12, RZ, RZ, ~R11, P1 ;  /* 0x000000ffff0c7224 */ /* 0x000fe200008e0e0b */
[----:B------:R-:W-:Y:S02]  /*4500*/  SEL R0, R0, R19, !P2 ;  /* 0x0000001300007207 */ /* 0x000fe40005000000 */
[----:B------:R-:W-:Y:S02]  /*4510*/  ISETP.NE.AND.EX P0, PT, R13, RZ, PT, P0 ;  /* 0x000000ff0d00720c */ /* 0x000fe40003f05300 */
[----:B------:R-:W-:Y:S02]  /*4520*/  SEL R12, R12, R11, !P2 ;  /* 0x0000000b0c0c7207 */ /* 0x000fe40005000000 */
[----:B------:R-:W-:Y:S02]  /*4530*/  SEL R0, R0, 0xffffffff, P0 ;  /* 0xffffffff00007807 */ /* 0x000fe40000000000 */
[----:B------:R-:W-:Y:S01]  /*4540*/  SEL R11, R12, 0xffffffff, P0 ;  /* 0xffffffff0c0b7807 */ /* 0x000fe20000000000 */
[----:B------:R-:W-:Y:S06]  /*4550*/  RET.REL.NODEC R14 `(_ZN5flash32flash_fwd_splitkv_combine_kernelI23Flash_fwd_kernel_traitsILi64ELi64ELi256ELi4ELb0ELb0EN7cutlass10bfloat16_tE19Flash_kernel_traitsILi64ELi64ELi256ELi4ES3_EELi8ELi3ELb0EEEvNS_16Flash_fwd_paramsE) ;  /* 0xffffffb80ea87950 */ /* 0x000fec0003c3ffff */
.L_x_192:
        /* <DEDUP_REMOVED lines=10> */
.L_x_7092:


//--------------------- .text._ZN5flash32flash_fwd_splitkv_combine_kernelI23Flash_fwd_kernel_traitsILi64ELi64ELi256ELi4ELb0ELb0EN7cutlass10bfloat16_tE19Flash_kernel_traitsILi64ELi64ELi256ELi4ES3_EELi8ELi2ELb0EEEvNS_16Flash_fwd_paramsE --------------------------
	.section	.text._ZN5flash32flash_fwd_splitkv_combine_kernelI23Flash_fwd_kernel_traitsILi64ELi64ELi256ELi4ELb0ELb0EN7cutlass10bfloat16_tE19Flash_kernel_traitsILi64ELi64ELi256ELi4ES3_EELi8ELi2ELb0EEEvNS_16Flash_fwd_paramsE,"ax",@progbits
	.align	128
        .global         _ZN5flash32flash_fwd_splitkv_combine_kernelI23Flash_fwd_kernel_traitsILi64ELi64ELi256ELi4ELb0ELb0EN7cutlass10bfloat16_tE19Flash_kernel_traitsILi64ELi64ELi256ELi4ES3_EELi8ELi2ELb0EEEvNS_16Flash_fwd_paramsE
        .type           _ZN5flash32flash_fwd_splitkv_combine_kernelI23Flash_fwd_kernel_traitsILi64ELi64ELi256ELi4ELb0ELb0EN7cutlass10bfloat16_tE19Flash_kernel_traitsILi64ELi64ELi256ELi4ES3_EELi8ELi2ELb0EEEvNS_16Flash_fwd_paramsE,@function
        .size           _ZN5flash32flash_fwd_splitkv_combine_kernelI23Flash_fwd_kernel_traitsILi64ELi64ELi256ELi4ELb0ELb0EN7cutlass10bfloat16_tE19Flash_kernel_traitsILi64ELi64ELi256ELi4ES3_EELi8ELi2ELb0EEEvNS_16Flash_fwd_paramsE,(.L_x_7093 - _ZN5flash32flash_fwd_splitkv_combine_kernelI23Flash_fwd_kernel_traitsILi64ELi64ELi256ELi4ELb0ELb0EN7cutlass10bfloat16_tE19Flash_kernel_traitsILi64ELi64ELi256ELi4ES3_EELi8ELi2ELb0EEEvNS_16Flash_fwd_paramsE)
        .other          _ZN5flash32flash_fwd_splitkv_combine_kernelI23Flash_fwd_kernel_traitsILi64ELi64ELi256ELi4ELb0ELb0EN7cutlass10bfloat16_tE19Flash_kernel_traitsILi64ELi64ELi256ELi4ES3_EELi8ELi2ELb0EEEvNS_16Flash_fwd_paramsE,@"STO_CUDA_ENTRY STV_DEFAULT"
_ZN5flash32flash_fwd_splitkv_combine_kernelI23Flash_fwd_kernel_traitsILi64ELi64ELi256ELi4ELb0ELb0EN7cutlass10bfloat16_tE19Flash_kernel_traitsILi64ELi64ELi256ELi4ES3_EELi8ELi2ELb0EEEvNS_16Flash_fwd_paramsE:
.text._ZN5flash32flash_fwd_splitkv_combine_kernelI23Flash_fwd_kernel_traitsILi64ELi64ELi256ELi4ELb0ELb0EN7cutlass10bfloat16_tE19Flash_kernel_traitsILi64ELi64ELi256ELi4ES3_EELi8ELi2ELb0EEEvNS_16Flash_fwd_paramsE:
        /* <DEDUP_REMOVED lines=38> */
.L_x_193:
[----:B------:R-:W-:Y:S01]  /*0260*/  IMAD.U32 R22, RZ, RZ, UR15 ;  /* 0x0000000fff167e24 */ /* 0x000fe2000f8e00ff */
[----:B------:R-:W-:Y:S01]  /*0270*/  MOV R18, UR13 ;  /* 0x0000000d00127c02 */ /* 0x000fe20008000f00 */
[----:B------:R-:W-:Y:S01]  /*0280*/  IMAD.U32 R17, RZ, RZ, UR17 ;  /* 0x00000011ff117e24 */ /* 0x000fe2000f8e00ff */
[----:B------:R-:W-:Y:S02]  /*0290*/  MOV R16, UR10 ;  /* 0x0000000a00107c02 */ /* 0x000fe40008000f00 */
[----:B------:R-:W-:Y:S02]  /*02a0*/  MOV R14, 0x2c0 ;  /* 0x000002c0000e7802 */ /* 0x000fe40000000f00 */
[----:B------:R-:W-:Y:S05]  /*02b0*/  CALL.REL.NOINC `($__internal_5_$__cuda_sm20_div_s64) ;  /* 0x0000003c00407944 */ /* 0x000fea0003c00000 */
.L_x_194:
        /* <DEDUP_REMOVED lines=30> */
.L_x_196:
[----:B------:R-:W-:Y:S01]  /*04a0*/  IMAD.MOV.U32 R22, RZ, RZ, R10 ;  /* 0x000000ffff167224 */ /* 0x000fe200078e000a */
[----:B------:R-:W-:Y:S02]  /*04b0*/  MOV R17, R11 ;  /* 0x0000000b00117202 */ /* 0x000fe40000000f00 */
[----:B------:R-:W-:Y:S02]  /*04c0*/  MOV R14, 0x4e0 ;  /* 0x000004e0000e7802 */ /* 0x000fe40000000f00 */
[----:B------:R-:W-:Y:S05]  /*04d0*/  CALL.REL.NOINC `($__internal_5_$__cuda_sm20_div_s64) ;  /* 0x0000003800b87944 */ /* 0x000fea0003c00000 */
[----:B------:R-:W-:Y:S02]  /*04e0*/  MOV R4, R10 ;  /* 0x0000000a00047202 */ /* 0x000fe40000000f00 */
[----:B------:R-:W-:Y:S02]  /*04f0*/  MOV R5, R11 ;  /* 0x0000000b00057202 */ /* 0x000fe40000000f00 */
.L_x_197:
[----:B------:R-:W-:Y:S05]  /*0500*/  BSYNC.RECONVERGENT B0 ;  /* 0x0000000000007941 */ /* 0x000fea0003800200 */
.L_x_195:
        /* <DEDUP_REMOVED lines=58> */
.L_x_199:
[----:B------:R-:W-:Y:S01]  /*08b0*/  IMAD.MOV.U32 R22, RZ, RZ, R18 ;  /* 0x000000ffff167224 */ /* 0x000fe200078e0012 */
[----:B------:R-:W-:Y:S01]  /*08c0*/  MOV R18, R8 ;  /* 0x0000000800127202 */ /* 0x000fe20000000f00 */
[----:B------:R-:W-:Y:S01]  /*08d0*/  IMAD.MOV.U32 R17, RZ, RZ, R16 ;  /* 0x000000ffff117224 */ /* 0x000fe200078e0010 */
[----:B------:R-:W-:Y:S02]  /*08e0*/  MOV R16, R0 ;  /* 0x0000000000107202 */ /* 0x000fe40000000f00 */
[----:B------:R-:W-:Y:S02]  /*08f0*/  MOV R14, 0x910 ;  /* 0x00000910000e7802 */ /* 0x000fe40000000f00 */
[----:B------:R-:W-:Y:S05]  /*0900*/  CALL.REL.NOINC `($__internal_5_$__cuda_sm20_div_s64) ;  /* 0x0000003400ac7944 */ /* 0x000fea0003c00000 */
.L_x_200:
[----:B------:R-:W-:Y:S05]  /*0910*/  BSYNC.RECONVERGENT B0 ;  /* 0x0000000000007941 */ /* 0x000fea0003800200 */
.L_x_198:
        /* <DEDUP_REMOVED lines=124> */
.L_x_202:
[----:B------:R-:W-:Y:S01]  /*10e0*/  IMAD.MOV.U32 R22, RZ, RZ, R10 ;  /* 0x000000ffff167224 */ /* 0x000fe200078e000a */
[----:B------:R-:W-:Y:S01]  /*10f0*/  MOV R18, R7 ;  /* 0x0000000700127202 */ /* 0x000fe20000000f00 */
[----:B------:R-:W-:Y:S01]  /*1100*/  IMAD.MOV.U32 R17, RZ, RZ, R11 ;  /* 0x000000ffff117224 */ /* 0x000fe200078e000b */
[----:B------:R-:W-:Y:S02]  /*1110*/  MOV R16, R25 ;  /* 0x0000001900107202 */ /* 0x000fe40000000f00 */
[----:B------:R-:W-:Y:S02]  /*1120*/  MOV R14, 0x1140 ;  /* 0x00001140000e7802 */ /* 0x000fe40000000f00 */
[----:B------:R-:W-:Y:S05]  /*1130*/  CALL.REL.NOINC `($__internal_5_$__cuda_sm20_div_s64) ;  /* 0x0000002c00a07944 */ /* 0x000fea0003c00000 */
[----:B------:R-:W-:Y:S02]  /*1140*/  MOV R32, R10 ;  /* 0x0000000a00207202 */ /* 0x000fe40000000f00 */
[----:B------:R-:W-:Y:S02]  /*1150*/  MOV R33, R11 ;  /* 0x0000000b00217202 */ /* 0x000fe40000000f00 */
.L_x_203:
[----:B------:R-:W-:Y:S05]  /*1160*/  BSYNC.RECONVERGENT B0 ;  /* 0x0000000000007941 */ /* 0x000fea0003800200 */
.L_x_201:
        /* <DEDUP_REMOVED lines=57> */
.L_x_205:
[----:B------:R-:W-:Y:S01]  /*1500*/  IMAD.MOV.U32 R22, RZ, RZ, R4 ;  /* 0x000000ffff167224 */ /* 0x000fe200078e0004 */
[----:B------:R-:W-:Y:S01]  /*1510*/  MOV R17, R5 ;  /* 0x0000000500117202 */ /* 0x000fe20000000f00 */
[----:B------:R-:W-:Y:S01]  /*1520*/  IMAD.MOV.U32 R18, RZ, RZ, R6 ;  /* 0x000000ffff127224 */ /* 0x000fe200078e0006 */
[----:B------:R-:W-:Y:S02]  /*1530*/  MOV R14, 0x1550 ;  /* 0x00001550000e7802 */ /* 0x000fe40000000f00 */
[----:B------:R-:W-:Y:S05]  /*1540*/  CALL.REL.NOINC `($__internal_5_$__cuda_sm20_div_s64) ;  /* 0x00000028009c7944 */ /* 0x000fea0003c00000 */
[----:B------:R-:W-:Y:S02]  /*1550*/  MOV R26, R10 ;  /* 0x0000000a001a7202 */ /* 0x000fe40000000f00 */
[----:B------:R-:W-:Y:S02]  /*1560*/  MOV R27, R11 ;  /* 0x0000000b001b7202 */ /* 0x000fe40000000f00 */
.L_x_206:
[----:B------:R-:W-:Y:S05]  /*1570*/  BSYNC.RECONVERGENT B0 ;  /* 0x0000000000007941 */ /* 0x000fea0003800200 */
.L_x_204:
[----:B------:R-:W0:Y:S01]  /*1580*/  LDCU UR5, c[0x0][0x434] ;  /* 0x00008680ff0577ac */ /* 0x000e220008000800 */
[----:B------:R-:W1:Y:S01]  /*1590*/  S2R R19, SR_TID.X ;  /* 0x0000000000137919 */ /* 0x000e620000002100 */
[----:B------:R-:W-:Y:S01]  /*15a0*/  BSSY.RECONVERGENT B0, `(.L_x_207) ;  /* 0x0000046000007945 */ /* 0x000fe20003800200 */
[----:B------:R-:W-:Y:S01]  /*15b0*/  IMAD.MOV.U32 R21, RZ, RZ, -0x800000 ;  /* 0xff800000ff157424 */ /* 0x000fe200078e00ff */
[----:B------:R-:W2:Y:S01]  /*15c0*/  LDCU UR18, c[0x0][0x534] ;  /* 0x0000a680ff1277ac */ /* 0x000ea20008000800 */
[----:B------:R-:W-:Y:S01]  /*15d0*/  IMAD.MOV.U32 R24, RZ, RZ, -0x800000 ;  /* 0xff800000ff187424 */ /* 0x000fe200078e00ff */
[----:B------:R-:W3:Y:S01]  /*15e0*/  LDCU UR11, c[0x0][0x430] ;  /* 0x00008600ff0b77ac */ /* 0x000ee20008000800 */
[----:B------:R-:W-:-:S04]  /*15f0*/  USHF.R.S32.HI UR8, URZ, 0x1f, UR16 ;  /* 0x0000001fff087899 */ /* 0x000fc80008011410 */
[----:B------:R-:W-:Y:S01]  /*1600*/  ULOP3.LUT UR8, UR8, 0x1, URZ, 0xfc, !UPT ;  /* 0x0000000108087892 */ /* 0x000fe2000f8efcff */
[----:B0-----:R-:W-:-:S05]  /*1610*/  IMAD.U32 R5, RZ, RZ, UR5 ;  /* 0x00000005ff057e24 */ /* 0x001fca000f8e00ff */
[----:B------:R-:W-:Y:S01]  /*1620*/  IABS R5, R5 ;  /* 0x0000000500057213 */ /* 0x000fe20000000000 */
[----:B---3--:R-:W-:-:S03]  /*1630*/  UIMAD UR11, UR5, UR11, URZ ;  /* 0x0000000b050b72a4 */ /* 0x008fc6000f8e02ff */
[----:B------:R-:W0:Y:S01]  /*1640*/  I2F.RP R9, R5 ;  /* 0x0000000500097306 */ /* 0x000e220000209400 */
[C---:B-1----:R-:W-:Y:S02]  /*1650*/  ISETP.GT.U32.AND P1, PT, R19.reuse, 0x1f, PT ;  /* 0x0000001f1300780c */ /* 0x042fe40003f24070 */
[----:B------:R-:W-:-:S05]  /*1660*/  LOP3.LUT R23, R19, 0x3, RZ, 0xc0, !PT ;  /* 0x0000000313177812 */ /* 0x000fca00078ec0ff */
[----:B0-----:R-:W0:Y:S06]  /*1670*/  MUFU.RCP R10, R9 ;  /* 0x00000009000a7308 */ /* 0x001e2c0000001000 */
[----:B------:R-:W-:-:S04]  /*1680*/  @!P1 SHF.L.U32 R16, R19, 0x2, RZ ;  /* 0x0000000213109819 */ /* 0x000fc800000006ff */
[----:B------:R-:W-:Y:S01]  /*1690*/  @!P1 LOP3.LUT R16, R16, 0x1c, RZ, 0xc0, !PT ;  /* 0x0000001c10109812 */ /* 0x000fe200078ec0ff */
[----:B0-----:R-:W-:Y:S01]  /*16a0*/  VIADD R10, R10, 0xffffffe ;  /* 0x0ffffffe0a0a7836 */ /* 0x001fe20000000000 */
[----:B------:R-:W-:-:S03]  /*16b0*/  SHF.R.U32.HI R9, RZ, 0x3, R19 ;  /* 0x00000003ff097819 */ /* 0x000fc60000011613 */
[----:B------:R-:W0:Y:S02]  /*16c0*/  F2I.FTZ.U32.TRUNC.NTZ R11, R10 ;  /* 0x0000000a000b7305 */ /* 0x000e24000021f000 */
[--C-:B0-----:R-:W-:Y:S02]  /*16d0*/  IMAD.MOV R3, RZ, RZ, -R11.reuse ;  /* 0x000000ffff037224 */ /* 0x101fe400078e0a0b */
[----:B------:R-:W-:Y:S02]  /*16e0*/  IMAD.MOV.U32 R10, RZ, RZ, RZ ;  /* 0x000000ffff0a7224 */ /* 0x000fe400078e00ff */
[----:B------:R-:W-:Y:S01]  /*16f0*/  IMAD R4, R3, R5, RZ ;  /* 0x0000000503047224 */ /* 0x000fe200078e02ff */
[----:B------:R-:W-:Y:S02]  /*1700*/  IABS R3, R2 ;  /* 0x0000000200037213 */ /* 0x000fe40000000000 */
[----:B------:R-:W-:Y:S01]  /*1710*/  LOP3.LUT R2, R2, UR5, RZ, 0x3c, !PT ;  /* 0x0000000502027c12 */ /* 0x000fe2000f8e3cff */
[----:B------:R-:W-:-:S03]  /*1720*/  IMAD.HI.U32 R4, R11, R4, R10 ;  /* 0x000000040b047227 */ /* 0x000fc600078e000a */
        /* <DEDUP_REMOVED lines=10> */
[----:B------:R-:W-:Y:S02]  /*17d0*/  ISETP.NE.AND P0, PT, RZ, UR5, PT ;  /* 0x00000005ff007c0c */ /* 0x000fe4000bf05270 */
[----:B------:R-:W-:Y:S02]  /*17e0*/  ISETP.GE.U32.AND P3, PT, R10, R5, PT ;  /* 0x000000050a00720c */ /* 0x000fe40003f66070 */
[----:B------:R-:W-:Y:S02]  /*17f0*/  @!P1 MOV R5, 0x400 ;  /* 0x0000040000059802 */ /* 0x000fe40000000f00 */
[----:B-1----:R-:W-:-:S09]  /*1800*/  @!P1 LEA R2, R3, R2, 0x18 ;  /* 0x0000000203029211 */ /* 0x002fd200078ec0ff */
[----:B------:R-:W-:-:S04]  /*1810*/  @P3 VIADD R13, R13, 0x1 ;  /* 0x000000010d0d3836 */ /* 0x000fc80000000000 */
[----:B------:R-:W-:Y:S01]  /*1820*/  @!P2 IMAD.MOV R13, RZ, RZ, -R13 ;  /* 0x000000ffff0da224 */ /* 0x000fe200078e0a0d */
[----:B------:R-:W-:Y:S01]  /*1830*/  @!P0 LOP3.LUT R13, RZ, UR5, RZ, 0x33, !PT ;  /* 0x00000005ff0d8c12 */ /* 0x000fe2000f8e33ff */
[C---:B------:R-:W-:Y:S01]  /*1840*/  @!P1 IMAD R3, R9.reuse, 0x24, R2 ;  /* 0x0000002409039824 */ /* 0x040fe200078e0202 */
[----:B--2---:R-:W-:Y:S02]  /*1850*/  ISETP.GE.AND P0, PT, R9, UR18, PT ;  /* 0x0000001209007c0c */ /* 0x004fe4000bf06270 */
[----:B0-----:R-:W-:Y:S01]  /*1860*/  @!P1 LEA R2, R4, R5, 0x18 ;  /* 0x0000000504029211 */ /* 0x001fe200078ec0ff */
[----:B------:R-:W-:Y:S01]  /*1870*/  IMAD R4, R13, UR8, RZ ;  /* 0x000000080d047c24 */ /* 0x000fe2000f8e02ff */
[----:B------:R-:W0:Y:S01]  /*1880*/  LDCU.64 UR8, c[0x0][0x358] ;  /* 0x00006b00ff0877ac */ /* 0x000e220008000a00 */
[----:B------:R-:W-:Y:S02]  /*1890*/  @!P1 IMAD.IADD R16, R3, 0x1, R16 ;  /* 0x0000000103109824 */ /* 0x000fe400078e0210 */
[----:B------:R-:W-:Y:S01]  /*18a0*/  @!P1 IMAD R3, R23, 0x24, R2 ;  /* 0x0000002417039824 */ /* 0x000fe200078e0202 */
[----:B------:R-:W-:-:S02]  /*18b0*/  IABS R17, R4 ;  /* 0x0000000400117213 */ /* 0x000fc40000000000 */
[----:B------:R-:W-:-:S03]  /*18c0*/  SHF.R.U32.HI R2, RZ, 0x2, R19 ;  /* 0x00000002ff027819 */ /* 0x000fc60000011613 */
[----:B------:R-:W-:Y:S01]  /*18d0*/  VIADD R12, R17, UR4 ;  /* 0x00000004110c7c36 */ /* 0x000fe20008000000 */
[----:B------:R-:W-:Y:S01]  /*18e0*/  @!P1 LEA R14, R2, R3, 0x2 ;  /* 0x00000003020e9211 */ /* 0x000fe200078e10ff */
        /* <DEDUP_REMOVED lines=15> */
[----:B------:R-:W-:-:S06]  /*19e0*/  LEA.HI.X R21, R10, UR5, R3, 0x2, P0 ;  /* 0x000000050a157c11 */ /* 0x000fcc00080f1403 */
[----:B0-----:R1:W5:Y:S03]  /*19f0*/  LDG.E R21, desc[UR8][R20.64] ;  /* 0x0000000814157981 */ /* 0x001366000c1e1900 */
.L_x_208:
[----:B0-----:R-:W-:Y:S05]  /*1a00*/  BSYNC.RECONVERGENT B0 ;  /* 0x0000000000007941 */ /* 0x001fea0003800200 */
.L_x_207:
[----:B-----5:R-:W-:Y:S01]  /*1a10*/  @!P1 STS [R16], R21 ;  /* 0x0000001510009388 */ /* 0x020fe20000000800 */
[----:B------:R-:W0:Y:S08]  /*1a20*/  LDC R15, c[0x0][0x3e0] ;  /* 0x0000f800ff0f7b82 */ /* 0x000e300000000800 */
[----:B------:R-:W-:Y:S01]  /*1a30*/  BAR.SYNC.DEFER_BLOCKING 0x0 ;  /* 0x0000000000007b1d */ /* 0x000fe20000010000 */
[----:B------:R-:W-:-:S05]  /*1a40*/  ISETP.NE.AND P5, PT, R4, RZ, PT ;  /* 0x000000ff0400720c */ /* 0x000fca0003fa5270 */
[----:B------:R-:W-:Y:S01]  /*1a50*/  BSSY.RECONVERGENT B1, `(.L_x_209) ;  /* 0x000016e000017945 */ /* 0x000fe20003800200 */
[----:B0-----:R-:W-:Y:S01]  /*1a60*/  IABS R11, R15 ;  /* 0x0000000f000b7213 */ /* 0x001fe20000000000 */
[----:B------:R-:W0:Y:S03]  /*1a70*/  @!P1 LDS R24, [R14] ;  /* 0x000000000e189984 */ /* 0x000e260000000800 */
[----:B------:R-:W2:Y:S08]  /*1a80*/  I2F.RP R5, R11 ;  /* 0x0000000b00057306 */ /* 0x000eb00000209400 */
[----:B--2---:R-:W2:Y:S02]  /*1a90*/  MUFU.RCP R28, R5 ;  /* 0x00000005001c7308 */ /* 0x004ea40000001000 */
[----:B--2---:R-:W-:Y:S01]  /*1aa0*/  VIADD R28, R28, 0xffffffe ;  /* 0x0ffffffe1c1c7836 */ /* 0x004fe20000000000 */
[----:B------:R-:W-:-:S05]  /*1ab0*/  IABS R5, R12 ;  /* 0x0000000c00057213 */ /* 0x000fca0000000000 */
[----:B------:R2:W-:Y:S01]  /*1ac0*/  F2I.FTZ.U32.TRUNC.NTZ R29, R28 ;  /* 0x0000001c001d7305 */ /* 0x0005e2000021f000 */
[----:B0-----:R-:W0:Y:S01]  /*1ad0*/  SHFL.BFLY PT, R3, R24, 0x2, 0x1f ;  /* 0x0c401f0018037f89 */ /* 0x001e2200000e0000 */
[----:B--2---:R-:W-:Y:S01]  /*1ae0*/  IMAD.MOV.U32 R28, RZ, RZ, RZ ;  /* 0x000000ffff1c7224 */ /* 0x004fe200078e00ff */
[----:B0-----:R-:W-:-:S05]  /*1af0*/  FMNMX.FTZ R10, R3, R24, !PT ;  /* 0x00000018030a7209 */ /* 0x001fca0007810000 */
[----:B------:R-:W0:Y:S01]  /*1b00*/  I2F.RP R3, R17 ;  /* 0x0000001100037306 */ /* 0x000e220000209400 */
[----:B------:R-:W2:Y:S07]  /*1b10*/  SHFL.BFLY PT, R9, R10, 0x1, 0x1f ;  /* 0x0c201f000a097f89 */ /* 0x000eae00000e0000 */
[----:B0-----:R-:W0:Y:S01]  /*1b20*/  MUFU.RCP R30, R3 ;  /* 0x00000003001e7308 */ /* 0x001e220000001000 */
[----:B--2---:R-:W-:Y:S01]  /*1b30*/  FMNMX.FTZ R9, R10, R9, !PT ;  /* 0x000000090a097209 */ /* 0x004fe20007810000 */
[----:B------:R-:W-:-:S03]  /*1b40*/  IMAD.MOV R10, RZ, RZ, -R29 ;  /* 0x000000ffff0a7224 */ /* 0x000fc600078e0a1d */
[C---:B------:R-:W-:Y:S01]  /*1b50*/  FSETP.NEU.FTZ.AND P0, PT, R9.reuse, -INF , PT ;  /* 0xff8000000900780b */ /* 0x040fe20003f1d000 */
[----:B0-----:R-:W-:Y:S01]  /*1b60*/  VIADD R30, R30, 0xffffffe ;  /* 0x0ffffffe1e1e7836 */ /* 0x001fe20000000000 */
[----:B------:R-:W-:Y:S01]  /*1b70*/  IABS R3, R4 ;  /* 0x0000000400037213 */ /* 0x000fe20000000000 */
[----:B------:R-:W-:Y:S01]  /*1b80*/  IMAD R10, R10, R11, RZ ;  /* 0x0000000b0a0a7224 */ /* 0x000fe200078e02ff */
[----:B------:R-:W-:Y:S01]  /*1b90*/  FSEL R9, R9, RZ, P0 ;  /* 0x000000ff09097208 */ /* 0x000fe20000000000 */
[----:B------:R0:W2:Y:S02]  /*1ba0*/  F2I.FTZ.U32.TRUNC.NTZ R31, R30 ;  /* 0x0000001e001f7305 */ /* 0x0000a4000021f000 */
[----:B------:R-:W-:-:S04]  /*1bb0*/  IMAD.HI.U32 R10, R29, R10, R28 ;  /* 0x0000000a1d0a7227 */ /* 0x000fc800078e001c */
[----:B------:R-:W-:Y:S01]  /*1bc0*/  FADD.FTZ R21, -R9, R24 ;  /* 0x0000001809157221 */ /* 0x000fe20000010100 */
[----:B------:R-:W-:-:S03]  /*1bd0*/  IMAD.MOV R3, RZ, RZ, -R3 ;  /* 0x000000ffff037224 */ /* 0x000fc600078e0a03 */
[----:B------:R-:W-:Y:S01]  /*1be0*/  FMUL.FTZ R21, R21, 1.4426950216293334961 ;  /* 0x3fb8aa3b15157820 */ /* 0x000fe20000410000 */
[----:B------:R-:W-:-:S05]  /*1bf0*/  IMAD.HI.U32 R10, R10, R5, RZ ;  /* 0x000000050a0a7227 */ /* 0x000fca00078e00ff */
[----:B------:R-:W3:Y:S01]  /*1c00*/  MUFU.EX2 R21, R21 ;  /* 0x0000001500157308 */ /* 0x000ee20000000800 */
[----:B0-----:R-:W-:Y:S02]  /*1c10*/  HFMA2 R30, -RZ, RZ, 0, 0 ;  /* 0x00000000ff1e7431 */ /* 0x001fe400000001ff */
[----:B--2---:R-:W-:-:S04]  /*1c20*/  IMAD.MOV R16, RZ, RZ, -R31 ;  /* 0x000000ffff107224 */ /* 0x004fc800078e0a1f */
[----:B------:R-:W-:-:S04]  /*1c30*/  IMAD R16, R16, R17, RZ ;  /* 0x0000001110107224 */ /* 0x000fc800078e02ff */
[----:B------:R-:W-:Y:S01]  /*1c40*/  IMAD.HI.U32 R16, R31, R16, R30 ;  /* 0x000000101f107227 */ /* 0x000fe200078e001e */
[----:B---3--:R-:W1:Y:S05]  /*1c50*/  SHFL.BFLY PT, R14, R21, 0x2, 0x1f ;  /* 0x0c401f00150e7f89 */ /* 0x008e6a00000e0000 */
[----:B------:R-:W-:-:S04]  /*1c60*/  IMAD.HI.U32 R16, R16, R5, RZ ;  /* 0x0000000510107227 */ /* 0x000fc800078e00ff */
[----:B------:R-:W-:-:S05]  /*1c70*/  IMAD R18, R16, R3, R5 ;  /* 0x0000000310127224 */ /* 0x000fca00078e0205 */
[----:B------:R-:W-:-:S13]  /*1c80*/  ISETP.GT.U32.AND P2, PT, R17, R18, PT ;  /* 0x000000121100720c */ /* 0x000fda0003f44070 */
[-C--:B------:R-:W-:Y:S01]  /*1c90*/  @!P2 IADD3 R18, PT, PT, R18, -R17.reuse, RZ ;  /* 0x800000111212a210 */ /* 0x080fe20007ffe0ff */
[----:B-1----:R-:W-:Y:S01]  /*1ca0*/  FADD.FTZ R20, R21, R14 ;  /* 0x0000000e15147221 */ /* 0x002fe20000010000 */
[----:B------:R-:W-:Y:S02]  /*1cb0*/  IMAD.MOV R14, RZ, RZ, -R10 ;  /* 0x000000ffff0e7224 */ /* 0x000fe400078e0a0a */
[-C--:B------:R-:W-:Y:S01]  /*1cc0*/  ISETP.GE.U32.AND P1, PT, R18, R17.reuse, PT ;  /* 0x000000111200720c */ /* 0x080fe20003f26070 */
[----:B------:R-:W-:Y:S01]  /*1cd0*/  @!P2 VIADD R16, R16, 0x1 ;  /* 0x000000011010a836 */ /* 0x000fe20000000000 */
[----:B------:R-:W0:Y:S01]  /*1ce0*/  SHFL.BFLY PT, R3, R20, 0x1, 0x1f ;  /* 0x0c201f0014037f89 */ /* 0x000e2200000e0000 */
[----:B------:R-:W-:Y:S01]  /*1cf0*/  IMAD R14, R11, R14, R5 ;  /* 0x0000000e0b0e7224 */ /* 0x000fe200078e0205 */
[C---:B------:R-:W-:Y:S01]  /*1d00*/  LOP3.LUT R5, R12.reuse, R17, RZ, 0x3c, !PT ;  /* 0x000000110c057212 */ /* 0x040fe200078e3cff */
[----:B------:R-:W-:Y:S01]  /*1d10*/  IMAD.MOV.U32 R21, RZ, RZ, 0x7f800000 ;  /* 0x7f800000ff157424 */ /* 0x000fe200078e00ff */
[----:B------:R-:W-:-:S02]  /*1d20*/  LOP3.LUT R12, R12, R15, RZ, 0x3c, !PT ;  /* 0x0000000f0c0c7212 */ /* 0x000fc400078e3cff */
[----:B------:R-:W-:Y:S02]  /*1d30*/  ISETP.GT.U32.AND P0, PT, R11, R14, PT ;  /* 0x0000000e0b00720c */ /* 0x000fe40003f04070 */
[----:B------:R-:W-:Y:S02]  /*1d40*/  ISETP.GE.AND P2, PT, R12, RZ, PT ;  /* 0x000000ff0c00720c */ /* 0x000fe40003f46270 */
[----:B------:R-:W-:Y:S01]  /*1d50*/  ISETP.GE.AND P3, PT, R5, RZ, PT ;  /* 0x000000ff0500720c */ /* 0x000fe20003f66270 */
[----:B------:R-:W-:-:S08]  /*1d60*/  @P1 VIADD R16, R16, 0x1 ;  /* 0x0000000110101836 */ /* 0x000fd00000000000 */
[----:B------:R-:W-:Y:S01]  /*1d70*/  @!P0 IMAD.IADD R14, R14, 0x1, -R11 ;  /* 0x000000010e0e8824 */ /* 0x000fe200078e0a0b */
[----:B------:R-:W-:Y:S02]  /*1d80*/  @!P0 IADD3 R10, PT, PT, R10, 0x1, RZ ;  /* 0x000000010a0a8810 */ /* 0x000fe40007ffe0ff */
[----:B------:R-:W-:Y:S01]  /*1d90*/  ISETP.NE.AND P0, PT, R15, RZ, PT ;  /* 0x000000ff0f00720c */ /* 0x000fe20003f05270 */
[----:B------:R-:W-:Y:S01]  /*1da0*/  @!P3 IMAD.MOV R16, RZ, RZ, -R16 ;  /* 0x000000ffff10b224 */ /* 0x000fe200078e0a10 */
[----:B------:R-:W-:Y:S01]  /*1db0*/  ISETP.GE.U32.AND P4, PT, R14, R11, PT ;  /* 0x0000000b0e00720c */ /* 0x000fe20003f86070 */
[----:B0-----:R-:W-:Y:S01]  /*1dc0*/  FADD.FTZ R3, R20, R3 ;  /* 0x0000000314037221 */ /* 0x001fe20000010000 */
[----:B------:R-:W-:Y:S02]  /*1dd0*/  ISETP.NE.AND P3, PT, R13, RZ, PT ;  /* 0x000000ff0d00720c */ /* 0x000fe40003f65270 */
[----:B------:R-:W-:Y:S02]  /*1de0*/  @!P5 LOP3.LUT R16, RZ, R17, RZ, 0x33, !PT ;  /* 0x00000011ff10d212 */ /* 0x000fe400078e33ff */
[----:B------:R-:W-:-:S02]  /*1df0*/  FSETP.NE.FTZ.AND P1, PT, R3, RZ, PT ;  /* 0x000000ff0300720b */ /* 0x000fc40003f35000 */
[----:B------:R-:W-:Y:S02]  /*1e00*/  SEL R12, RZ, 0x1, !P3 ;  /* 0x00000001ff0c7807 */ /* 0x000fe40005800000 */
[----:B------:R-:W-:Y:S01]  /*1e10*/  SHF.R.S32.HI R13, RZ, 0x1f, R4 ;  /* 0x0000001fff0d7819 */ /* 0x000fe20000011404 */
[----:B------:R-:W-:Y:S01]  /*1e20*/  IMAD R4, R4, UR11, RZ ;  /* 0x0000000b04047c24 */ /* 0x000fe2000f8e02ff */
[----:B------:R-:W-:Y:S01]  /*1e30*/  SHF.R.S32.HI R11, RZ, 0x1f, R16 ;  /* 0x0000001fff0b7819 */ /* 0x000fe20000011410 */
[----:B------:R-:W-:Y:S01]  /*1e40*/  @P4 VIADD R10, R10, 0x1 ;  /* 0x000000010a0a4836 */ /* 0x000fe20000000000 */
[----:B------:R-:W-:-:S03]  /*1e50*/  LOP3.LUT R12, R13, R12, RZ, 0xfc, !PT ;  /* 0x0000000c0d0c7212 */ /* 0x000fc600078efcff */
[----:B------:R-:W-:Y:S02]  /*1e60*/  IMAD.MOV.U32 R5, RZ, RZ, R10 ;  /* 0x000000ffff057224 */ /* 0x000fe400078e000a */
[----:B------:R0:W1:Y:S03]  /*1e70*/  @P1 MUFU.LG2 R10, R3 ;  /* 0x00000003000a1308 */ /* 0x0000660000000c00 */
[----:B------:R-:W-:Y:S02]  /*1e80*/  @!P2 IADD3 R5, PT, PT, -R5, RZ, RZ ;  /* 0x000000ff0505a210 */ /* 0x000fe40007ffe1ff */
[----:B------:R-:W-:Y:S02]  /*1e90*/  @!P0 LOP3.LUT R5, RZ, R15, RZ, 0x33, !PT ;  /* 0x0000000fff058212 */ /* 0x000fe400078e33ff */
[----:B------:R-:W-:Y:S02]  /*1ea0*/  LOP3.LUT P0, RZ, R19, 0x3e3, RZ, 0xc0, !PT ;  /* 0x000003e313ff7812 */ /* 0x000fe4000780c0ff */
[----:B------:R-:W-:-:S04]  /*1eb0*/  ISETP.LT.U32.AND P2, PT, R26, R16, PT ;  /* 0x000000101a00720c */ /* 0x000fc80003f41070 */
[----:B------:R-:W-:Y:S01]  /*1ec0*/  ISETP.LT.AND.EX P2, PT, R27, R11, PT, P2 ;  /* 0x0000000b1b00720c */ /* 0x000fe20003f41320 */
[----:B0-----:R-:W-:-:S03]  /*1ed0*/  IMAD R3, R5, UR12, RZ ;  /* 0x0000000c05037c24 */ /* 0x001fc6000f8e02ff */
[----:B------:R-:W-:Y:S01]  /*1ee0*/  SEL R5, R26, R16, P2 ;  /* 0x000000101a057207 */ /* 0x000fe20001000000 */
[----:B-1----:R-:W-:Y:S01]  /*1ef0*/  @P1 FFMA.FTZ R21, R10, 0.69314718246459960938, R9 ;  /* 0x3f3172180a151823 */ /* 0x002fe20000010009 */
[----:B------:R-:W-:Y:S01]  /*1f00*/  IMAD R3, R12, R3, RZ ;  /* 0x000000030c037224 */ /* 0x000fe200078e02ff */
        /* <DEDUP_REMOVED lines=33> */
[----:B------:R-:W0:Y:S02]  /*2120*/  F2I.FTZ.U32.TRUNC.NTZ R11, R10 ;  /* 0x0000000a000b7305 */ /* 0x000e24000021f000 */
[----:B0-----:R-:W-:Y:S01]  /*2130*/  IMAD.MOV R2, RZ, RZ, -R11 ;  /* 0x000000ffff027224 */ /* 0x001fe200078e0a0b */
[----:B------:R-:W-:-:S03]  /*2140*/  MOV R10, RZ ;  /* 0x000000ff000a7202 */ /* 0x000fc60000000f00 */
        /* <DEDUP_REMOVED lines=16> */
.L_x_212:
[----:B------:R-:W-:Y:S01]  /*2250*/  LEA.HI R2, R19, UR14, RZ, 0x1e ;  /* 0x0000000e13027c11 */ /* 0x000fe2000f8ff0ff */
[----:B------:R-:W-:Y:S01]  /*2260*/  IMAD.MOV.U32 R17, RZ, RZ, RZ ;  /* 0x000000ffff117224 */ /* 0x000fe200078e00ff */
[----:B------:R-:W-:Y:S02]  /*2270*/  MOV R18, R30 ;  /* 0x0000001e00127202 */ /* 0x000fe40000000f00 */
[----:B------:R-:W-:Y:S01]  /*2280*/  MOV R14, 0x22b0 ;  /* 0x000022b0000e7802 */ /* 0x000fe20000000f00 */
[----:B------:R-:W-:Y:S02]  /*2290*/  IMAD.MOV.U32 R22, RZ, RZ, R2 ;  /* 0x000000ffff167224 */ /* 0x000fe400078e0002 */
[----:B------:R-:W-:Y:S05]  /*22a0*/  CALL.REL.NOINC `($__internal_5_$__cuda_sm20_div_s64) ;  /* 0x0000001c00447944 */ /* 0x000fea0003c00000 */
[----:B------:R-:W-:Y:S02]  /*22b0*/  IADD3 R9, PT, PT, -R10, RZ, RZ ;  /* 0x000000ff0a097210 */ /* 0x000fe40007ffe1ff */
[----:B------:R-:W-:-:S03]  /*22c0*/  MOV R31, R11 ;  /* 0x0000000b001f7202 */ /* 0x000fc60000000f00 */
[----:B------:R-:W-:Y:S01]  /*22d0*/  IMAD R9, R30, R9, R2 ;  /* 0x000000091e097224 */ /* 0x000fe200078e0202 */
[----:B------:R-:W-:-:S07]  /*22e0*/  MOV R30, R10 ;  /* 0x0000000a001e7202 */ /* 0x000fce0000000f00 */
.L_x_213:
[----:B------:R-:W-:Y:S01]  /*22f0*/  IABS R12, UR13 ;  /* 0x0000000d000c7c13 */ /* 0x000fe20008000000 */
[----:B------:R-:W-:Y:S01]  /*2300*/  IMAD R25, R25, R8, RZ ;  /* 0x0000000819197224 */ /* 0x000fe200078e02ff */
[----:B------:R-:W-:Y:S01]  /*2310*/  IABS R10, R9 ;  /* 0x00000009000a7213 */ /* 0x000fe20000000000 */
[----:B------:R-:W-:Y:S01]  /*2320*/  BSSY.RECONVERGENT B0, `(.L_x_214) ;  /* 0x000003f000007945 */ /* 0x000fe20003800200 */
[----:B------:R-:W0:Y:S01]  /*2330*/  I2F.U32.RP R13, R12 ;  /* 0x0000000c000d7306 */ /* 0x000e220000209000 */
[----:B------:R-:W-:Y:S01]  /*2340*/  IABS R2, UR13 ;  /* 0x0000000d00027c13 */ /* 0x000fe20008000000 */
[----:B------:R-:W-:Y:S01]  /*2350*/  IMAD R25, R7, R0, R25 ;  /* 0x0000000007197224 */ /* 0x000fe200078e0219 */
[----:B------:R-:W-:-:S04]  /*2360*/  LOP3.LUT R0, R9, UR13, RZ, 0x3c, !PT ;  /* 0x0000000d09007c12 */ /* 0x000fc8000f8e3cff */
[----:B------:R-:W-:Y:S01]  /*2370*/  ISETP.GE.AND P0, PT, R0, RZ, PT ;  /* 0x000000ff0000720c */ /* 0x000fe20003f06270 */
[----:B0-----:R-:W0:Y:S02]  /*2380*/  MUFU.RCP R16, R13 ;  /* 0x0000000d00107308 */ /* 0x001e240000001000 */
[----:B0-----:R-:W-:-:S06]  /*2390*/  IADD3 R16, PT, PT, R16, 0xffffffe, RZ ;  /* 0x0ffffffe10107810 */ /* 0x001fcc0007ffe0ff */
[----:B------:R-:W0:Y:S02]  /*23a0*/  F2I.FTZ.U32.TRUNC.NTZ R17, R16 ;  /* 0x0000001000117305 */ /* 0x000e24000021f000 */
[----:B0-----:R-:W-:Y:S01]  /*23b0*/  IADD3 R11, PT, PT, RZ, -R17, RZ ;  /* 0x80000011ff0b7210 */ /* 0x001fe20007ffe0ff */
[----:B------:R-:W-:-:S04]  /*23c0*/  IMAD.MOV.U32 R16, RZ, RZ, RZ ;  /* 0x000000ffff107224 */ /* 0x000fc800078e00ff */
[----:B------:R-:W-:-:S04]  /*23d0*/  IMAD R11, R11, R12, RZ ;  /* 0x0000000c0b0b7224 */ /* 0x000fc800078e02ff */
[----:B------:R-:W-:Y:S01]  /*23e0*/  IMAD.HI.U32 R17, R17, R11, R16 ;  /* 0x0000000b11117227 */ /* 0x000fe200078e0010 */
[----:B------:R-:W-:-:S05]  /*23f0*/  IADD3 R11, PT, PT, RZ, -R2, RZ ;  /* 0x80000002ff0b7210 */ /* 0x000fca0007ffe0ff */
[----:B------:R-:W-:-:S04]  /*2400*/  IMAD.HI.U32 R2, R17, R10, RZ ;  /* 0x0000000a11027227 */ /* 0x000fc800078e00ff */
[----:B------:R-:W-:Y:S02]  /*2410*/  IMAD R11, R2, R11, R10 ;  /* 0x0000000b020b7224 */ /* 0x000fe400078e020a */
[----:B------:R-:W-:-:S03]  /*2420*/  IMAD.WIDE.U32 R16, R7, R8, RZ ;  /* 0x0000000807107225 */ /* 0x000fc600078e00ff */
[----:B------:R-:W-:Y:S01]  /*2430*/  ISETP.GT.U32.AND P1, PT, R12, R11, PT ;  /* 0x0000000b0c00720c */ /* 0x000fe20003f24070 */
[----:B------:R-:W-:-:S12]  /*2440*/  IMAD.WIDE.U32 R34, R16, R32, RZ ;  /* 0x0000002010227225 */ /* 0x000fd800078e00ff */
[----:B------:R-:W-:Y:S02]  /*2450*/  @!P1 IMAD.IADD R11, R11, 0x1, -R12 ;  /* 0x000000010b0b9824 */ /* 0x000fe400078e0a0c */
[----:B------:R-:W-:Y:S01]  /*2460*/  @!P1 VIADD R2, R2, 0x1 ;  /* 0x0000000102029836 */ /* 0x000fe20000000000 */
[----:B------:R-:W-:Y:S02]  /*2470*/  ISETP.NE.AND P1, PT, RZ, UR13, PT ;  /* 0x0000000dff007c0c */ /* 0x000fe4000bf25270 */
[----:B------:R-:W-:Y:S02]  /*2480*/  ISETP.GE.U32.AND P2, PT, R11, R12, PT ;  /* 0x0000000c0b00720c */ /* 0x000fe40003f46070 */
[----:B------:R-:W-:-:S05]  /*2490*/  IADD3 R11, PT, PT, R17, R25, RZ ;  /* 0x00000019110b7210 */ /* 0x000fca0007ffe0ff */
[----:B------:R-:W-:-:S04]  /*24a0*/  IMAD R11, R11, R32, RZ ;  /* 0x000000200b0b7224 */ /* 0x000fc800078e02ff */
[----:B------:R-:W-:Y:S02]  /*24b0*/  IMAD R11, R33, R16, R11 ;  /* 0x00000010210b7224 */ /* 0x000fe400078e020b */
[----:B------:R-:W-:Y:S02]  /*24c0*/  @P2 IADD3 R2, PT, PT, R2, 0x1, RZ ;  /* 0x0000000102022810 */ /* 0x000fe40007ffe0ff */
[----:B------:R-:W-:Y:S02]  /*24d0*/  IMAD.IADD R16, R35, 0x1, R11 ;  /* 0x0000000123107824 */ /* 0x000fe400078e020b */
[----:B------:R-:W-:Y:S02]  /*24e0*/  @!P0 IADD3 R2, PT, PT, -R2, RZ, RZ ;  /* 0x000000ff02028210 */ /* 0x000fe40007ffe1ff */
[----:B------:R-:W-:Y:S02]  /*24f0*/  @!P1 LOP3.LUT R2, RZ, UR13, RZ, 0x33, !PT ;  /* 0x0000000dff029c12 */ /* 0x000fe4000f8e33ff */
[----:B------:R-:W-:-:S04]  /*2500*/  LOP3.LUT R0, R31, R16, RZ, 0xfc, !PT ;  /* 0x000000101f007212 */ /* 0x000fc800078efcff */
[----:B------:R-:W-:Y:S01]  /*2510*/  ISETP.NE.U32.AND P0, PT, R0, RZ, PT ;  /* 0x000000ff0000720c */ /* 0x000fe20003f05070 */
[----:B------:R-:W-:-:S04]  /*2520*/  IMAD.MOV R0, RZ, RZ, -R2 ;  /* 0x000000ffff007224 */ /* 0x000fc800078e0a02 */
[----:B------:R-:W-:-:S08]  /*2530*/  IMAD R0, R0, UR13, R9 ;  /* 0x0000000d00007c24 */ /* 0x000fd0000f8e0209 */
[----:B------:R-:W-:Y:S05]  /*2540*/  @P0 BRA `(.L_x_215) ;  /* 0x0000000000540947 */ /* 0x000fea0003800000 */
[----:B------:R-:W0:Y:S01]  /*2550*/  I2F.U32.RP R12, R34 ;  /* 0x00000022000c7306 */ /* 0x000e220000209000 */
[----:B------:R-:W-:Y:S01]  /*2560*/  HFMA2 R10, -RZ, RZ, 0, 0 ;  /* 0x00000000ff0a7431 */ /* 0x000fe200000001ff */
[----:B------:R-:W-:-:S06]  /*2570*/  ISETP.NE.U32.AND P0, PT, R34, RZ, PT ;  /* 0x000000ff2200720c */ /* 0x000fcc0003f05070 */
[----:B0-----:R-:W0:Y:S02]  /*2580*/  MUFU.RCP R11, R12 ;  /* 0x0000000c000b7308 */ /* 0x001e240000001000 */
[----:B0-----:R-:W-:-:S06]  /*2590*/  IADD3 R11, PT, PT, R11, 0xffffffe, RZ ;  /* 0x0ffffffe0b0b7810 */ /* 0x001fcc0007ffe0ff */
[----:B------:R-:W0:Y:S02]  /*25a0*/  F2I.FTZ.U32.TRUNC.NTZ R11, R11 ;  /* 0x0000000b000b7305 */ /* 0x000e24000021f000 */
[----:B0-----:R-:W-:-:S04]  /*25b0*/  IMAD.MOV R9, RZ, RZ, -R11 ;  /* 0x000000ffff097224 */ /* 0x001fc800078e0a0b */
        /* <DEDUP_REMOVED lines=14> */
.L_x_215:
[----:B------:R-:W-:Y:S01]  /*26a0*/  IMAD.MOV.U32 R22, RZ, RZ, R30 ;  /* 0x000000ffff167224 */ /* 0x000fe200078e001e */
[----:B------:R-:W-:Y:S01]  /*26b0*/  MOV R17, R31 ;  /* 0x0000001f00117202 */ /* 0x000fe20000000f00 */
[----:B------:R-:W-:Y:S01]  /*26c0*/  IMAD.MOV.U32 R18, RZ, RZ, R34 ;  /* 0x000000ffff127224 */ /* 0x000fe200078e0022 */
[----:B------:R-:W-:Y:S02]  /*26d0*/  MOV R14, 0x26f0 ;  /* 0x000026f0000e7802 */ /* 0x000fe40000000f00 */
[----:B------:R-:W-:Y:S05]  /*26e0*/  CALL.REL.NOINC `($__internal_5_$__cuda_sm20_div_s64) ;  /* 0x0000001800347944 */ /* 0x000fea0003c00000 */
[----:B------:R-:W-:-:S05]  /*26f0*/  IADD3 R31, PT, PT, -R10, RZ, RZ ;  /* 0x000000ff0a1f7210 */ /* 0x000fca0007ffe1ff */
[----:B------:R-:W-:Y:S02]  /*2700*/  IMAD R31, R31, R34, R30 ;  /* 0x000000221f1f7224 */ /* 0x000fe400078e021e */
.L_x_216:
[----:B------:R-:W-:Y:S05]  /*2710*/  BSYNC.RECONVERGENT B0 ;  /* 0x0000000000007941 */ /* 0x000fea0003800200 */
.L_x_214:
[----:B------:R-:W-:Y:S01]  /*2720*/  IABS R20, R8 ;  /* 0x0000000800147213 */ /* 0x000fe20000000000 */
[----:B------:R-:W-:Y:S01]  /*2730*/  IMAD.MOV.U32 R34, RZ, RZ, RZ ;  /* 0x000000ffff227224 */ /* 0x000fe200078e00ff */
[----:B------:R-:W-:Y:S01]  /*2740*/  IABS R14, R6 ;  /* 0x00000006000e7213 */ /* 0x000fe20000000000 */
[----:B------:R-:W0:Y:S01]  /*2750*/  LDCU.U8 UR17, c[0x0][0x549] ;  /* 0x0000a920ff1177ac */ /* 0x000e220008000000 */
[----:B------:R-:W1:Y:S01]  /*2760*/  I2F.U32.RP R17, R20 ;  /* 0x0000001400117306 */ /* 0x000e620000209000 */
[----:B------:R-:W-:Y:S02]  /*2770*/  IABS R12, R15 ;  /* 0x0000000f000c7213 */ /* 0x000fe40000000000 */
[----:B------:R-:W-:Y:S01]  /*2780*/  IABS R16, R7 ;  /* 0x0000000700107213 */ /* 0x000fe20000000000 */
[----:B------:R-:W2:Y:S01]  /*2790*/  LDCU.64 UR4, c[0x0][0x430] ;  /* 0x00008600ff0477ac */ /* 0x000ea20008000a00 */
[----:B------:R-:W-:Y:S02]  /*27a0*/  IABS R13, R5 ;  /* 0x00000005000d7213 */ /* 0x000fe40000000000 */
[----:B------:R-:W-:Y:S01]  /*27b0*/  IABS R18, R31 ;  /* 0x0000001f00127213 */ /* 0x000fe20000000000 */
[----:B------:R-:W3:Y:S01]  /*27c0*/  I2F.U32.RP R11, R14 ;  /* 0x0000000e000b7306 */ /* 0x000ee20000209000 */
[----:B------:R-:W-:Y:S01]  /*27d0*/  ISETP.NE.AND P5, PT, R8, RZ, PT ;  /* 0x000000ff0800720c */ /* 0x000fe20003fa5270 */
[----:B------:R-:W-:-:S06]  /*27e0*/  UIMAD UR18, UR7, UR11, URZ ;  /* 0x0000000b071272a4 */ /* 0x000fcc000f8e02ff */
[----:B-1----:R-:W1:Y:S01]  /*27f0*/  MUFU.RCP R9, R17 ;  /* 0x0000001100097308 */ /* 0x002e620000001000 */
[----:B0-----:R-:W-:-:S04]  /*2800*/  UISETP.NE.AND UP0, UPT, UR17, URZ, UPT ;  /* 0x000000ff1100728c */ /* 0x001fc8000bf05270 */
[----:B--2---:R-:W-:-:S03]  /*2810*/  USEL UR4, UR4, 0x1, UP0 ;  /* 0x0000000104047887 */ /* 0x004fc60008000000 */
[----:B---3--:R-:W0:Y:S01]  /*2820*/  MUFU.RCP R32, R11 ;  /* 0x0000000b00207308 */ /* 0x008e220000001000 */
[----:B------:R-:W-:Y:S02]  /*2830*/  USHF.R.S32.HI UR17, URZ, 0x1f, UR4 ;  /* 0x0000001fff117899 */ /* 0x000fe40008011404 */
[----:B------:R-:W-:-:S05]  /*2840*/  UIMAD UR5, UR4, UR5, URZ ;  /* 0x00000005040572a4 */ /* 0x000fca000f8e02ff */
[----:B------:R-:W-:Y:S01]  /*2850*/  I2F.U32.RP R28, R12 ;  /* 0x0000000c001c7306 */ /* 0x000fe20000209000 */
[----:B-1----:R-:W-:Y:S01]  /*2860*/  VIADD R9, R9, 0xffffffe ;  /* 0x0ffffffe09097836 */ /* 0x002fe20000000000 */
[----:B------:R-:W-:-:S05]  /*2870*/  IABS R17, R8 ;  /* 0x0000000800117213 */ /* 0x000fca0000000000 */
[----:B------:R-:W-:Y:S01]  /*2880*/  IMAD.MOV R17, RZ, RZ, -R17 ;  /* 0x000000ffff117224 */ /* 0x000fe200078e0a11 */
[----:B------:R-:W1:Y:S01]  /*2890*/  F2I.FTZ.U32.TRUNC.NTZ R35, R9 ;  /* 0x0000000900237305 */ /* 0x000e62000021f000 */
[----:B0-----:R-:W-:Y:S01]  /*28a0*/  VIADD R32, R32, 0xffffffe ;  /* 0x0ffffffe20207836 */ /* 0x001fe20000000000 */
[----:B------:R-:W-:-:S06]  /*28b0*/  IABS R11, R10 ;  /* 0x0000000a000b7213 */ /* 0x000fcc0000000000 */
[----:B------:R0:W2:Y:S01]  /*28c0*/  F2I.FTZ.U32.TRUNC.NTZ R33, R32 ;  /* 0x0000002000217305 */ /* 0x0000a2000021f000 */
[----:B-1----:R-:W-:-:S07]  /*28d0*/  IMAD.MOV R27, RZ, RZ, -R35 ;  /* 0x000000ffff1b7224 */ /* 0x002fce00078e0a23 */
[----:B------:R-:W1:Y:S01]  /*28e0*/  MUFU.RCP R28, R28 ;  /* 0x0000001c001c7308 */ /* 0x000e620000001000 */
[----:B------:R-:W-:Y:S01]  /*28f0*/  IABS R9, R6 ;  /* 0x0000000600097213 */ /* 0x000fe20000000000 */
[----:B------:R-:W-:-:S04]  /*2900*/  IMAD R27, R27, R20, RZ ;  /* 0x000000141b1b7224 */ /* 0x000fc800078e02ff */
[----:B------:R-:W-:Y:S02]  /*2910*/  IMAD.MOV R9, RZ, RZ, -R9 ;  /* 0x000000ffff097224 */ /* 0x000fe400078e0a09 */
[----:B0-----:R-:W-:Y:S01]  /*2920*/  HFMA2 R32, -RZ, RZ, 0, 0 ;  /* 0x00000000ff207431 */ /* 0x001fe200000001ff */
[----:B------:R-:W0:Y:S01]  /*2930*/  I2F.U32.RP R26, R16 ;  /* 0x00000010001a7306 */ /* 0x000e220000209000 */
[----:B--2---:R-:W-:Y:S01]  /*2940*/  IADD3 R25, PT, PT, RZ, -R33, RZ ;  /* 0x80000021ff197210 */ /* 0x004fe20007ffe0ff */
[----:B------:R-:W-:-:S04]  /*2950*/  IMAD.HI.U32 R27, R35, R27, R34 ;  /* 0x0000001b231b7227 */ /* 0x000fc800078e0022 */
[----:B------:R-:W-:Y:S02]  /*2960*/  IMAD R25, R25, R14, RZ ;  /* 0x0000000e19197224 */ /* 0x000fe400078e02ff */
[----:B------:R-:W2:Y:S01]  /*2970*/  I2F.U32.RP R22, R13 ;  /* 0x0000000d00167306 */ /* 0x000ea20000209000 */
[----:B-1----:R-:W-:Y:S02]  /*2980*/  VIADD R28, R28, 0xffffffe ;  /* 0x0ffffffe1c1c7836 */ /* 0x002fe40000000000 */
[----:B------:R-:W-:-:S04]  /*2990*/  IMAD.HI.U32 R25, R33, R25, R32 ;  /* 0x0000001921197227 */ /* 0x000fc800078e0020 */
[----:B------:R-:W-:Y:S01]  /*29a0*/  IMAD.HI.U32 R27, R27, R18, RZ ;  /* 0x000000121b1b7227 */ /* 0x000fe200078e00ff */
[----:B------:R1:W3:Y:S03]  /*29b0*/  F2I.FTZ.U32.TRUNC.NTZ R29, R28 ;  /* 0x0000001c001d7305 */ /* 0x0002e6000021f000 */
[----:B------:R-:W-:-:S04]  /*29c0*/  IMAD.HI.U32 R30, R25, R11, RZ ;  /* 0x0000000b191e7227 */ /* 0x000fc800078e00ff */
[----:B------:R-:W-:Y:S01]  /*29d0*/  IMAD R17, R27, R17, R18 ;  /* 0x000000111b117224 */ /* 0x000fe200078e0212 */
[----:B0-----:R-:W0:Y:S01]  /*29e0*/  MUFU.RCP R26, R26 ;  /* 0x0000001a001a7308 */ /* 0x001e220000001000 */
[----:B------:R-:W-:Y:S01]  /*29f0*/  IMAD R9, R30, R9, R11 ;  /* 0x000000091e097224 */ /* 0x000fe200078e020b */
[----:B------:R-:W-:Y:S02]  /*2a00*/  LOP3.LUT R11, R31, R8, RZ, 0x3c, !PT ;  /* 0x000000081f0b7212 */ /* 0x000fe400078e3cff */
[----:B------:R-:W-:Y:S02]  /*2a10*/  ISETP.GT.U32.AND P3, PT, R20, R17, PT ;  /* 0x000000111400720c */ /* 0x000fe40003f64070 */
[----:B------:R-:W-:Y:S01]  /*2a20*/  ISETP.GT.U32.AND P1, PT, R14, R9, PT ;  /* 0x000000090e00720c */ /* 0x000fe20003f24070 */
[----:B-1----:R-:W-:Y:S01]  /*2a30*/  IMAD.MOV.U32 R28, RZ, RZ, RZ ;  /* 0x000000ffff1c7224 */ /* 0x002fe200078e00ff */
[----:B--2---:R-:W1:Y:S01]  /*2a40*/  MUFU.RCP R22, R22 ;  /* 0x0000001600167308 */ /* 0x004e620000001000 */
[----:B---3--:R-:W-:-:S02]  /*2a50*/  IADD3 R18, PT, PT, RZ, -R29, RZ ;  /* 0x8000001dff127210 */ /* 0x008fc40007ffe0ff */
[----:B------:R-:W-:Y:S02]  /*2a60*/  ISETP.GE.AND P2, PT, R11, RZ, PT ;  /* 0x000000ff0b00720c */ /* 0x000fe40003f46270 */
[----:B------:R-:W-:Y:S01]  /*2a70*/  IABS R11, R2 ;  /* 0x00000002000b7213 */ /* 0x000fe20000000000 */
[----:B------:R-:W-:Y:S01]  /*2a80*/  IMAD R25, R18, R12, RZ ;  /* 0x0000000c12197224 */ /* 0x000fe200078e02ff */
[----:B------:R-:W-:Y:S01]  /*2a90*/  IABS R18, R15 ;  /* 0x0000000f00127213 */ /* 0x000fe20000000000 */
[----:B0-----:R-:W-:Y:S02]  /*2aa0*/  VIADD R26, R26, 0xffffffe ;  /* 0x0ffffffe1a1a7836 */ /* 0x001fe40000000000 */
[----:B------:R-:W-:Y:S01]  /*2ab0*/  @!P3 IMAD.IADD R17, R17, 0x1, -R20 ;  /* 0x000000011111b824 */ /* 0x000fe200078e0a14 */
[----:B------:R-:W-:Y:S01]  /*2ac0*/  @!P1 IADD3 R9, PT, PT, R9, -R14, RZ ;  /* 0x8000000e09099210 */ /* 0x000fe20007ffe0ff */
[----:B------:R-:W0:Y:S01]  /*2ad0*/  F2I.FTZ.U32.TRUNC.NTZ R33, R26 ;  /* 0x0000001a00217305 */ /* 0x000e22000021f000 */
[----:B------:R-:W-:-:S02]  /*2ae0*/  IMAD.HI.U32 R25, R29, R25, R28 ;  /* 0x000000191d197227 */ /* 0x000fc400078e001c */
[----:B------:R-:W-:Y:S02]  /*2af0*/  ISETP.GE.U32.AND P6, PT, R17, R20, PT ;  /* 0x000000141100720c */ /* 0x000fe40003fc6070 */
[----:B-1----:R-:W-:Y:S01]  /*2b00*/  IADD3 R22, PT, PT, R22, 0xffffffe, RZ ;  /* 0x0ffffffe16167810 */ /* 0x002fe20007ffe0ff */
[----:B------:R-:W-:Y:S01]  /*2b10*/  @!P3 VIADD R27, R27, 0x1 ;  /* 0x000000011b1bb836 */ /* 0x000fe20000000000 */
[----:B------:R-:W-:Y:S01]  /*2b20*/  ISETP.GE.U32.AND P4, PT, R9, R14, PT ;  /* 0x0000000e0900720c */ /* 0x000fe20003f86070 */
[----:B------:R-:W-:Y:S01]  /*2b30*/  IMAD.MOV R18, RZ, RZ, -R18 ;  /* 0x000000ffff127224 */ /* 0x000fe200078e0a12 */
[----:B------:R-:W1:Y:S01]  /*2b40*/  F2I.FTZ.U32.TRUNC.NTZ R29, R22 ;  /* 0x00000016001d7305 */ /* 0x000e62000021f000 */
[----:B------:R-:W-:Y:S01]  /*2b50*/  LOP3.LUT R17, R10, R6, RZ, 0x3c, !PT ;  /* 0x000000060a117212 */ /* 0x000fe200078e3cff */
[----:B------:R-:W-:Y:S01]  /*2b60*/  IMAD.HI.U32 R25, R25, R11, RZ ;  /* 0x0000000b19197227 */ /* 0x000fe200078e00ff */
[----:B------:R-:W-:Y:S02]  /*2b70*/  ISETP.NE.AND P3, PT, R6, RZ, PT ;  /* 0x000000ff0600720c */ /* 0x000fe40003f65270 */
[----:B------:R-:W-:Y:S01]  /*2b80*/  ISETP.GE.AND P0, PT, R17, RZ, PT ;  /* 0x000000ff1100720c */ /* 0x000fe20003f06270 */
[----:B0-----:R-:W-:Y:S01]  /*2b90*/  IMAD.MOV R9, RZ, RZ, -R33 ;  /* 0x000000ffff097224 */ /* 0x001fe200078e0a21 */
[----:B------:R-:W-:Y:S01]  /*2ba0*/  IABS R17, R7 ;  /* 0x0000000700117213 */ /* 0x000fe20000000000 */
[----:B------:R-:W-:-:S02]  /*2bb0*/  @!P1 VIADD R30, R30, 0x1 ;  /* 0x000000011e1e9836 */ /* 0x000fc40000000000 */
[----:B------:R-:W-:Y:S01]  /*2bc0*/  IMAD R9, R9, R16, RZ ;  /* 0x0000001009097224 */ /* 0x000fe200078e02ff */
[----:B------:R-:W-:Y:S01]  /*2bd0*/  IADD3 R17, PT, PT, RZ, -R17, RZ ;  /* 0x80000011ff117210 */ /* 0x000fe20007ffe0ff */
[----:B------:R-:W-:Y:S01]  /*2be0*/  IMAD R11, R25, R18, R11 ;  /* 0x00000012190b7224 */ /* 0x000fe200078e020b */
[----:B------:R-:W-:Y:S01]  /*2bf0*/  @P4 IADD3 R30, PT, PT, R30, 0x1, RZ ;  /* 0x000000011e1e4810 */ /* 0x000fe20007ffe0ff */
[----:B------:R-:W-:Y:S01]  /*2c00*/  @P6 VIADD R27, R27, 0x1 ;  /* 0x000000011b1b6836 */ /* 0x000fe20000000000 */
[----:B-1----:R-:W-:Y:S01]  /*2c10*/  IADD3 R14, PT, PT, RZ, -R29, RZ ;  /* 0x8000001dff0e7210 */ /* 0x002fe20007ffe0ff */
[----:B------:R-:W-:Y:S01]  /*2c20*/  IMAD.HI.U32 R32, R33, R9, R32 ;  /* 0x0000000921207227 */ /* 0x000fe200078e0020 */
[----:B------:R-:W-:Y:S02]  /*2c30*/  ISETP.GT.U32.AND P1, PT, R12, R11, PT ;  /* 0x0000000b0c00720c */ /* 0x000fe40003f24070 */
[----:B------:R-:W-:Y:S01]  /*2c40*/  ISETP.NE.AND P4, PT, R15, RZ, PT ;  /* 0x000000ff0f00720c */ /* 0x000fe20003f85270 */
[----:B------:R-:W-:-:S02]  /*2c50*/  IMAD R9, R14, R13, RZ ;  /* 0x0000000d0e097224 */ /* 0x000fc400078e02ff */
[----:B------:R-:W-:Y:S01]  /*2c60*/  @!P2 IMAD.MOV R27, RZ, RZ, -R27 ;  /* 0x000000ffff1ba224 */ /* 0x000fe200078e0a1b */
[----:B------:R-:W-:Y:S01]  /*2c70*/  @!P5 LOP3.LUT R27, RZ, R8, RZ, 0x33, !PT ;  /* 0x00000008ff1bd212 */ /* 0x000fe200078e33ff */
[----:B------:R-:W-:Y:S01]  /*2c80*/  @!P0 IMAD.MOV R30, RZ, RZ, -R30 ;  /* 0x000000ffff1e8224 */ /* 0x000fe200078e0a1e */
[----:B------:R-:W-:Y:S01]  /*2c90*/  @!P3 LOP3.LUT R30, RZ, R6, RZ, 0x33, !PT ;  /* 0x00000006ff1eb212 */ /* 0x000fe200078e33ff */
[----:B------:R-:W-:Y:S01]  /*2ca0*/  IMAD.HI.U32 R28, R29, R9, R28 ;  /* 0x000000091d1c7227 */ /* 0x000fe200078e001c */
[----:B------:R-:W-:Y:S02]  /*2cb0*/  IABS R29, R27 ;  /* 0x0000001b001d7213 */ /* 0x000fe40000000000 */
[----:B------:R-:W-:Y:S01]  /*2cc0*/  IABS R9, R5 ;  /* 0x0000000500097213 */ /* 0x000fe20000000000 */
[----:B------:R-:W-:Y:S01]  /*2cd0*/  @!P1 IMAD.IADD R11, R11, 0x1, -R12 ;  /* 0x000000010b0b9824 */ /* 0x000fe200078e0a0c */
[----:B------:R-:W-:Y:S01]  /*2ce0*/  IABS R14, R30 ;  /* 0x0000001e000e7213 */ /* 0x000fe20000000000 */
[----:B------:R-:W-:Y:S01]  /*2cf0*/  IMAD.HI.U32 R32, R32, R29, RZ ;  /* 0x0000001d20207227 */ /* 0x000fe200078e00ff */
[----:B------:R-:W-:-:S02]  /*2d00*/  @!P1 IADD3 R25, PT, PT, R25, 0x1, RZ ;  /* 0x0000000119199810 */ /* 0x000fc40007ffe0ff */
[----:B------:R-:W-:Y:S01]  /*2d10*/  ISETP.GE.U32.AND P2, PT, R11, R12, PT ;  /* 0x0000000c0b00720c */ /* 0x000fe20003f46070 */
[----:B------:R-:W-:Y:S01]  /*2d20*/  IMAD.MOV R9, RZ, RZ, -R9 ;  /* 0x000000ffff097224 */ /* 0x000fe200078e0a09 */
[----:B------:R-:W-:Y:S01]  /*2d30*/  LOP3.LUT R11, R2, R15, RZ, 0x3c, !PT ;  /* 0x0000000f020b7212 */ /* 0x000fe200078e3cff */
[----:B------:R-:W-:Y:S01]  /*2d40*/  IMAD.HI.U32 R28, R28, R14, RZ ;  /* 0x0000000e1c1c7227 */ /* 0x000fe200078e00ff */
[----:B------:R-:W-:Y:S02]  /*2d50*/  ISETP.NE.AND P5, PT, R7, RZ, PT ;  /* 0x000000ff0700720c */ /* 0x000fe40003fa5270 */
[----:B------:R-:W-:Y:S01]  /*2d60*/  ISETP.GE.AND P0, PT, R11, RZ, PT ;  /* 0x000000ff0b00720c */ /* 0x000fe20003f06270 */
[----:B------:R-:W-:Y:S02]  /*2d70*/  IMAD R17, R32, R17, R29 ;  /* 0x0000001120117224 */ /* 0x000fe400078e021d */
[----:B------:R-:W-:Y:S01]  /*2d80*/  IMAD R14, R28, R9, R14 ;  /* 0x000000091c0e7224 */ /* 0x000fe200078e020e */
[----:B------:R-:W-:Y:S01]  /*2d90*/  LOP3.LUT R9, R27, R7, RZ, 0x3c, !PT ;  /* 0x000000071b097212 */ /* 0x000fe200078e3cff */
[----:B------:R-:W-:Y:S01]  /*2da0*/  IMAD.MOV R11, RZ, RZ, -R30 ;  /* 0x000000ffff0b7224 */ /* 0x000fe200078e0a1e */
[----:B------:R-:W-:Y:S01]  /*2db0*/  ISETP.GT.U32.AND P3, PT, R16, R17, PT ;  /* 0x000000111000720c */ /* 0x000fe20003f64070 */
[----:B------:R-:W-:Y:S01]  /*2dc0*/  @P2 VIADD R25, R25, 0x1 ;  /* 0x0000000119192836 */ /* 0x000fe20000000000 */
[----:B------:R-:W-:Y:S01]  /*2dd0*/  ISETP.GT.U32.AND P1, PT, R13, R14, PT ;  /* 0x0000000e0d00720c */ /* 0x000fe20003f24070 */
[----:B------:R-:W-:Y:S01]  /*2de0*/  IMAD R11, R6, R11, R10 ;  /* 0x0000000b060b7224 */ /* 0x000fe200078e020a */
[----:B------:R-:W-:-:S02]  /*2df0*/  ISETP.GE.AND P2, PT, R9, RZ, PT ;  /* 0x000000ff0900720c */ /* 0x000fc40003f46270 */
[----:B------:R-:W-:Y:S01]  /*2e00*/  LOP3.LUT R9, R30, R5, RZ, 0x3c, !PT ;  /* 0x000000051e097212 */ /* 0x000fe200078e3cff */
[----:B------:R-:W-:Y:S01]  /*2e10*/  @!P0 IMAD.MOV R25, RZ, RZ, -R25 ;  /* 0x000000ffff198224 */ /* 0x000fe200078e0a19 */
[----:B------:R-:W-:Y:S02]  /*2e20*/  @!P4 LOP3.LUT R25, RZ, R15, RZ, 0x33, !PT ;  /* 0x0000000fff19c212 */ /* 0x000fe400078e33ff */
[----:B------:R-:W-:Y:S02]  /*2e30*/  ISETP.GE.AND P0, PT, R9, RZ, PT ;  /* 0x000000ff0900720c */ /* 0x000fe40003f06270 */
[----:B------:R-:W-:Y:S01]  /*2e40*/  IADD3 R9, PT, PT, -R27, RZ, RZ ;  /* 0x000000ff1b097210 */ /* 0x000fe20007ffe1ff */
[----:B------:R-:W-:Y:S01]  /*2e50*/  @!P3 VIADD R32, R32, 0x1 ;  /* 0x000000012020b836 */ /* 0x000fe20000000000 */
[-C--:B------:R-:W-:Y:S01]  /*2e60*/  @!P3 IADD3 R17, PT, PT, R17, -R16.reuse, RZ ;  /* 0x800000101111b210 */ /* 0x080fe20007ffe0ff */
[----:B------:R-:W-:Y:S01]  /*2e70*/  @!P1 IMAD.IADD R14, R14, 0x1, -R13 ;  /* 0x000000010e0e9824 */ /* 0x000fe200078e0a0d */
[----:B------:R-:W-:Y:S01]  /*2e80*/  ISETP.NE.AND P3, PT, R5, RZ, PT ;  /* 0x000000ff0500720c */ /* 0x000fe20003f65270 */
[----:B------:R-:W-:Y:S01]  /*2e90*/  @!P1 VIADD R28, R28, 0x1 ;  /* 0x000000011c1c9836 */ /* 0x000fe20000000000 */
[----:B------:R-:W-:Y:S01]  /*2ea0*/  ISETP.GE.U32.AND P6, PT, R17, R16, PT ;  /* 0x000000101100720c */ /* 0x000fe20003fc6070 */
[----:B------:R-:W-:Y:S01]  /*2eb0*/  IMAD R9, R8, R9, R31 ;  /* 0x0000000908097224 */ /* 0x000fe200078e021f */
[----:B------:R-:W-:Y:S01]  /*2ec0*/  ISETP.GE.U32.AND P4, PT, R14, R13, PT ;  /* 0x0000000d0e00720c */ /* 0x000fe20003f86070 */
[----:B------:R-:W-:-:S04]  /*2ed0*/  IMAD.WIDE R12, R25, UR12, RZ ;  /* 0x0000000c190c7c25 */ /* 0x000fc8000f8e02ff */
[----:B------:R-:W-:Y:S02]  /*2ee0*/  IMAD.MOV R25, RZ, RZ, -R25 ;  /* 0x000000ffff197224 */ /* 0x000fe400078e0a19 */
[----:B------:R-:W-:-:S04]  /*2ef0*/  IMAD.WIDE.U32 R12, R0, UR4, R12 ;  /* 0x00000004000c7c25 */ /* 0x000fc8000f8e000c */
[----:B------:R-:W-:Y:S01]  /*2f00*/  @P6 IADD3 R32, PT, PT, R32, 0x1, RZ ;  /* 0x0000000120206810 */ /* 0x000fe20007ffe0ff */
[----:B------:R-:W-:Y:S01]  /*2f10*/  IMAD R13, R0, UR17, R13 ;  /* 0x00000011000d7c24 */ /* 0x000fe2000f8e020d */
[----:B------:R-:W-:Y:S01]  /*2f20*/  UIMAD UR17, UR16, UR4, URZ ;  /* 0x00000004101172a4 */ /* 0x000fe2000f8e02ff */
[----:B------:R-:W-:Y:S02]  /*2f30*/  @P4 VIADD R28, R28, 0x1 ;  /* 0x000000011c1c4836 */ /* 0x000fe40000000000 */
[----:B------:R-:W-:Y:S01]  /*2f40*/  @!P2 IMAD.MOV R32, RZ, RZ, -R32 ;  /* 0x000000ffff20a224 */ /* 0x000fe200078e0a20 */
[----:B------:R-:W-:Y:S01]  /*2f50*/  @!P5 LOP3.LUT R32, RZ, R7, RZ, 0x33, !PT ;  /* 0x00000007ff20d212 */ /* 0x000fe200078e33ff */
[----:B------:R-:W-:Y:S01]  /*2f60*/  IMAD R25, R15, R25, R2 ;  /* 0x000000190f197224 */ /* 0x000fe200078e0202 */
[----:B------:R-:W-:Y:S01]  /*2f70*/  @!P0 IADD3 R28, PT, PT, -R28, RZ, RZ ;  /* 0x000000ff1c1c8210 */ /* 0x000fe20007ffe1ff */
[----:B------:R-:W-:Y:S01]  /*2f80*/  IMAD.WIDE R8, R9, UR5, RZ ;  /* 0x0000000509087c25 */ /* 0x000fe2000f8e02ff */
[----:B------:R-:W-:Y:S01]  /*2f90*/  @!P3 LOP3.LUT R28, RZ, R5, RZ, 0x33, !PT ;  /* 0x00000005ff1cb212 */ /* 0x000fe200078e33ff */
[----:B------:R-:W0:Y:S02]  /*2fa0*/  LDCU.64 UR4, c[0x0][0x420] ;  /* 0x00008400ff0477ac */ /* 0x000e240008000a00 */
[----:B------:R-:W-:Y:S01]  /*2fb0*/  IMAD.MOV R2, RZ, RZ, -R32 ;  /* 0x000000ffff027224 */ /* 0x000fe200078e0a20 */
[----:B------:R-:W-:Y:S01]  /*2fc0*/  IADD3 R0, PT, PT, -R28, RZ, RZ ;  /* 0x000000ff1c007210 */ /* 0x000fe20007ffe1ff */
[----:B------:R-:W-:-:S04]  /*2fd0*/  IMAD.WIDE R12, R25, UR11, R12 ;  /* 0x0000000b190c7c25 */ /* 0x000fc8000f8e020c */
[----:B------:R-:W-:-:S04]  /*2fe0*/  IMAD.WIDE R32, R32, UR6, RZ ;  /* 0x0000000620207c25 */ /* 0x000fc8000f8e02ff */
        /* <DEDUP_REMOVED lines=16> */
.L_x_211:
[----:B------:R-:W0:Y:S01]  /*30f0*/  LDC.64 R4, c[0x0][0x420] ;  /* 0x00010800ff047b82 */ /* 0x000e220000000a00 */
[----:B------:R-:W-:-:S05]  /*3100*/  IADD3 R2, PT, PT, R2, UR14, RZ ;  /* 0x0000000e02027c10 */ /* 0x000fca000fffe0ff */
[----:B0-----:R-:W-:-:S05]  /*3110*/  IMAD.WIDE.U32 R2, R2, 0x4, R4 ;  /* 0x0000000402027825 */ /* 0x001fca00078e0004 */
[----:B------:R1:W-:Y:S02]  /*3120*/  STG.E desc[UR8][R2.64], R21 ;  /* 0x0000001502007986 */ /* 0x0003e4000c101908 */
.L_x_210:
[----:B------:R-:W-:Y:S05]  /*3130*/  BSYNC.RECONVERGENT B1 ;  /* 0x0000000000017941 */ /* 0x000fea0003800200 */
.L_x_209:
[----:B------:R-:W2:Y:S01]  /*3140*/  LDCU UR6, c[0x0][0x534] ;  /* 0x0000a680ff0677ac */ /* 0x000ea20008000800 */
[----:B------:R-:W-:Y:S01]  /*3150*/  BSSY.RECONVERGENT B0, `(.L_x_217) ;  /* 0x000000f000007945 */ /* 0x000fe20003800200 */
[----:B--2---:R-:W-:-:S04]  /*3160*/  ISETP.GE.AND P0, PT, R23, UR6, PT ;  /* 0x0000000617007c0c */ /* 0x004fc8000bf06270 */
[----:B------:R-:W-:-:S13]  /*3170*/  ISETP.GT.U32.OR P0, PT, R19, 0x1f, P0 ;  /* 0x0000001f1300780c */ /* 0x000fda0000704470 */
[----:B------:R-:W-:Y:S05]  /*3180*/  @P0 BRA `(.L_x_218) ;  /* 0x00000000002c0947 */ /* 0x000fea0003800000 */
[----:B------:R-:W2:Y:S01]  /*3190*/  S2R R0, SR_CgaCtaId ;  /* 0x0000000000007919 */ /* 0x000ea20000008800 */
[----:B------:R-:W-:Y:S01]  /*31a0*/  FADD.FTZ R4, -R21, R24 ;  /* 0x0000001815047221 */ /* 0x000fe20000010100 */
[----:B01----:R-:W-:Y:S02]  /*31b0*/  MOV R3, 0x400 ;  /* 0x0000040000037802 */ /* 0x003fe40000000f00 */
[----:B------:R-:W-:Y:S01]  /*31c0*/  LOP3.LUT R2, R19, 0x3, RZ, 0xc0, !PT ;  /* 0x0000000313027812 */ /* 0x000fe200078ec0ff */
[----:B------:R-:W-:-:S06]  /*31d0*/  FMUL.FTZ R4, R4, 1.4426950216293334961 ;  /* 0x3fb8aa3b04047820 */ /* 0x000fcc0000410000 */
[----:B------:R-:W0:Y:S01]  /*31e0*/  MUFU.EX2 R4, R4 ;  /* 0x0000000400047308 */ /* 0x000e220000000800 */
[----:B--2---:R-:W-:-:S05]  /*31f0*/  LEA R3, R0, R3, 0x18 ;  /* 0x0000000300037211 */ /* 0x004fca00078ec0ff */
[----:B------:R-:W-:Y:S01]  /*3200*/  IMAD R2, R2, 0x24, R3 ;  /* 0x0000002402027824 */ /* 0x000fe200078e0203 */
[----:B------:R-:W-:-:S04]  /*3210*/  LOP3.LUT R3, R19, 0x3fc, RZ, 0xc0, !PT ;  /* 0x000003fc13037812 */ /* 0x000fc800078ec0ff */
[----:B------:R-:W-:-:S05]  /*3220*/  IADD3 R3, PT, PT, R2, R3, RZ ;  /* 0x0000000302037210 */ /* 0x000fca0007ffe0ff */
[----:B0-----:R2:W-:Y:S02]  /*3230*/  STS [R3], R4 ;  /* 0x0000000403007388 */ /* 0x0015e40000000800 */
.L_x_218:
[----:B------:R-:W-:Y:S05]  /*3240*/  BSYNC.RECONVERGENT B0 ;  /* 0x0000000000007941 */ /* 0x000fea0003800200 */
.L_x_217:
[----:B------:R-:W-:Y:S01]  /*3250*/  BAR.SYNC.DEFER_BLOCKING 0x0 ;  /* 0x0000000000007b1d */ /* 0x000fe20000010000 */
[----:B------:R-:W-:Y:S01]  /*3260*/  UISETP.GE.AND UP0, UPT, UR6, 0x1, UPT ;  /* 0x000000010600788c */ /* 0x000fe2000bf06270 */
[----:B------:R-:W-:Y:S01]  /*3270*/  SHF.R.U32.HI R13, RZ, 0x4, R19 ;  /* 0x00000004ff0d7819 */ /* 0x000fe20000011613 */
[----:B------:R-:W-:Y:S01]  /*3280*/  IMAD.SHL.U32 R19, R19, 0x4, RZ ;  /* 0x0000000413137824 */ /* 0x000fe200078e00ff */
[----:B012---:R-:W-:Y:S01]  /*3290*/  CS2R R2, SRZ ;  /* 0x0000000000027805 */ /* 0x007fe2000001ff00 */
        /* <DEDUP_REMOVED lines=38> */
.L_x_229:
        /* <DEDUP_REMOVED lines=9> */
.L_x_222:
[----:B------:R-:W-:Y:S05]  /*3590*/  BSYNC.RECONVERGENT B0 ;  /* 0x0000000000007941 */ /* 0x000fea0003800200 */
.L_x_221:
        /* <DEDUP_REMOVED lines=12> */
.L_x_224:
[----:B------:R-:W-:Y:S05]  /*3660*/  BSYNC.RECONVERGENT B0 ;  /* 0x0000000000007941 */ /* 0x000fea0003800200 */
.L_x_223:
        /* <DEDUP_REMOVED lines=12> */
.L_x_226:
[----:B------:R-:W-:Y:S05]  /*3730*/  BSYNC.RECONVERGENT B0 ;  /* 0x0000000000007941 */ /* 0x000fea0003800200 */
.L_x_225:
        /* <DEDUP_REMOVED lines=12> */
.L_x_228:
[----:B------:R-:W-:Y:S05]  /*3800*/  BSYNC.RECONVERGENT B0 ;  /* 0x0000000000007941 */ /* 0x000fea0003800200 */
.L_x_227:
        /* <DEDUP_REMOVED lines=11> */
.L_x_220:
        /* <DEDUP_REMOVED lines=11> */
.L_x_232:
        /* <DEDUP_REMOVED lines=8> */
.L_x_231:
[----:B------:R-:W-:Y:S05]  /*39f0*/  BSYNC.RECONVERGENT B0 ;  /* 0x0000000000007941 */ /* 0x000fea0003800200 */
.L_x_230:
        /* <DEDUP_REMOVED lines=9> */
.L_x_219:
        /* <DEDUP_REMOVED lines=13> */
[----:B------:R0:W5:Y:S02]  /*3b60*/  F2I.FTZ.U32.TRUNC.NTZ R15, R14 ;  /* 0x0000000e000f7305 */ /* 0x000164000021f000 */
[----:B0-----:R-:W-:Y:S02]  /*3b70*/  HFMA2 R14, -RZ, RZ, 0, 0 ;  /* 0x00000000ff0e7431 */ /* 0x001fe400000001ff */
[----:B-----5:R-:W-:-:S04]  /*3b80*/  IMAD.MOV R4, RZ, RZ, -R15 ;  /* 0x000000ffff047224 */ /* 0x020fc800078e0a0f */
        /* <DEDUP_REMOVED lines=67> */
        .weak           $__internal_5_$__cuda_sm20_div_s64
        .type           $__internal_5_$__cuda_sm20_div_s64,@function
        .size           $__internal_5_$__cuda_sm20_div_s64,(.L_x_7093 - $__internal_5_$__cuda_sm20_div_s64)
$__internal_5_$__cuda_sm20_div_s64:
        /* <DEDUP_REMOVED lines=38> */
[-C--:B------:R-:W-:Y:S01]  /*4220*/  IADD3.X R20, PT, PT, RZ, ~R17.reuse, RZ, P0, !PT ;  /* 0x80000011ff147210 */ /* 0x080fe200007fe4ff */
[----:B------:R-:W-:Y:S02]  /*4230*/  IMAD.MOV.U32 R29, RZ, RZ, RZ ;  /* 0x000000ffff1d7224 */ /* 0x000fe400078e00ff */
        /* <DEDUP_REMOVED lines=30> */
[----:B------:R-:W-:Y:S01]  /*4420*/  SEL R10, R10, R13, P0 ;  /* 0x0000000d0a0a7207 */ /* 0x000fe20000000000 */
[----:B------:R-:W-:Y:S01]  /*4430*/  IMAD.MOV.U32 R13, RZ, RZ, 0x0 ;  /* 0x00000000ff0d7424 */ /* 0x000fe200078e00ff */
[----:B------:R-:W-:-:S02]  /*4440*/  ISETP.GE.AND P2, PT, R9, RZ, PT ;  /* 0x000000ff0900720c */ /* 0x000fc40003f46270 */
[----:B------:R-:W-:Y:S02]  /*4450*/  SEL R12, R12, R29, P0 ;  /* 0x0000001d0c0c7207 */ /* 0x000fe40000000000 */
[----:B------:R-:W-:Y:S02]  /*4460*/  IADD3 R11, P1, PT, RZ, -R10, RZ ;  /* 0x8000000aff0b7210 */ /* 0x000fe40007f3e0ff */
[----:B------:R-:W-:Y:S02]  /*4470*/  ISETP.NE.U32.AND P0, PT, R18, RZ, PT ;  /* 0x000000ff1200720c */ /* 0x000fe40003f05070 */
[-C--:B------:R-:W-:Y:S02]  /*4480*/  IADD3.X R9, PT, PT, RZ, ~R12.reuse, RZ, P1, !PT ;  /* 0x8000000cff097210 */ /* 0x080fe40000ffe4ff */
[----:B------:R-:W-:Y:S02]  /*4490*/  ISETP.NE.AND.EX P0, PT, R16, RZ, PT, P0 ;  /* 0x000000ff1000720c */ /* 0x000fe40003f05300 */
[----:B------:R-:W-:Y:S01]  /*44a0*/  SEL R9, R9, R12, !P2 ;  /* 0x0000000c09097207 */ /* 0x000fe20005000000 */
[----:B------:R-:W-:Y:S01]  /*44b0*/  IMAD.MOV.U32 R12, RZ, RZ, R14 ;  /* 0x000000ffff0c7224 */ /* 0x000fe200078e000e */
[----:B------:R-:W-:-:S04]  /*44c0*/  SEL R11, R11, R10, !P2 ;  /* 0x0000000a0b0b7207 */ /* 0x000fc80005000000 */
[----:B------:R-:W-:Y:S02]  /*44d0*/  SEL R10, R11, 0xffffffff, P0 ;  /* 0xffffffff0b0a7807 */ /* 0x000fe40000000000 */
[----:B------:R-:W-:Y:S01]  /*44e0*/  SEL R11, R9, 0xffffffff, P0 ;  /* 0xffffffff090b7807 */ /* 0x000fe20000000000 */
[----:B------:R-:W-:Y:S06]  /*44f0*/  RET.REL.NODEC R12 `(_ZN5flash32flash_fwd_splitkv_combine_kernelI23Flash_fwd_kernel_traitsILi64ELi64ELi256ELi4ELb0ELb0EN7cutlass10bfloat16_tE19Flash_kernel_traitsILi64ELi64ELi256ELi4ES3_EELi8ELi2ELb0EEEvNS_16Flash_fwd_paramsE) ;  /* 0xffffffb80cc07950 */ /* 0x000fec0003c3ffff */
.L_x_233:
        /* <DEDUP_REMOVED lines=16> */
.L_x_7093:


//--------------------- .text._ZN5flash32flash_fwd_splitkv_combine_kernelI23Flash_fwd_kernel_traitsILi64ELi64ELi256ELi4ELb0ELb0EN7cutlass10bfloat16_tE19Flash_kernel_traitsILi64ELi64ELi256ELi4ES3_EELi8ELi1ELb0EEEvNS_16Flash_fwd_paramsE --------------------------
	.section	.text._ZN5flash32flash_fwd_splitkv_combine_kernelI23Flash_fwd_kernel_traitsILi64ELi64ELi256ELi4ELb0ELb0EN7cutlass10bfloat16_tE19Flash_kernel_traitsILi64ELi64ELi256ELi4ES3_EELi8ELi1ELb0EEEvNS_16Flash_fwd_paramsE,"ax",@progbits
	.align	128
        .global         _ZN5flash32flash_fwd_splitkv_combine_kernelI23Flash_fwd_kernel_traitsILi64ELi64ELi256ELi4ELb0ELb0EN7cutlass10bfloat16_tE19Flash_kernel_traitsILi64ELi64ELi256ELi4ES3_EELi8ELi1ELb0EEEvNS_16Flash_fwd_paramsE
        .type           _ZN5flash32flash_fwd_splitkv_combine_kernelI23Flash_fwd_kernel_traitsILi64ELi64ELi256ELi4ELb0ELb0EN7cutlass10bfloat16_tE19Flash_kernel_traitsILi64ELi64ELi256ELi4ES3_EELi8ELi1ELb0EEEvNS_16Flash_fwd_paramsE,@function
        .size           _ZN5flash32flash_fwd_splitkv_combine_kernelI23Flash_fwd_kernel_traitsILi64ELi64ELi256ELi4ELb0ELb0EN7cutlass10bfloat16_tE19Flash_kernel_traitsILi64ELi64ELi256ELi4ES3_EELi8ELi1ELb0EEEvNS_16Flash_fwd_paramsE,(.L_x_7094 - _ZN5flash32flash_fwd_splitkv_combine_kernelI23Flash_fwd_kernel_traitsILi64ELi64ELi256ELi4ELb0ELb0EN7cutlass10bfloat16_tE19Flash_kernel_traitsILi64ELi64ELi256ELi4ES3_EELi8ELi1ELb0EEEvNS_16Flash_fwd_paramsE)
        .other          _ZN5flash32flash_fwd_splitkv_combine_kernelI23Flash_fwd_kernel_traitsILi64ELi64ELi256ELi4ELb0ELb0EN7cutlass10bfloat16_tE19Flash_kernel_traitsILi64ELi64ELi256ELi4ES3_EELi8ELi1ELb0EEEvNS_16Flash_fwd_paramsE,@"STO_CUDA_ENTRY STV_DEFAULT"
_ZN5flash32flash_fwd_splitkv_combine_kernelI23Flash_fwd_kernel_traitsILi64ELi64ELi256ELi4ELb0ELb0EN7cutlass10bfloat16_tE19Flash_kernel_traitsILi64ELi64ELi256ELi4ES3_EELi8ELi1ELb0EEEvNS_16Flash_fwd_paramsE:
.text._ZN5flash32flash_fwd_splitkv_combine_kernelI23Flash_fwd_kernel_traitsILi64ELi64ELi256ELi4ELb0ELb0EN7cutlass10bfloat16_tE19Flash_kernel_traitsILi64ELi64ELi256ELi4ES3_EELi8ELi1ELb0EEEvNS_16Flash_fwd_paramsE:
        /* <DEDUP_REMOVED lines=38> */
.L_x_234:
[----:B------:R-:W-:Y:S01]  /*0260*/  IMAD.U32 R22, RZ, RZ, UR15 ;  /* 0x0000000fff167e24 */ /* 0x000fe2000f8e00ff */
[----:B------:R-:W-:Y:S01]  /*0270*/  MOV R18, UR13 ;  /* 0x0000000d00127c02 */ /* 0x000fe20008000f00 */
[----:B------:R-:W-:Y:S01]  /*0280*/  IMAD.U32 R17, RZ, RZ, UR17 ;  /* 0x00000011ff117e24 */ /* 0x000fe2000f8e00ff */
[----:B------:R-:W-:Y:S02]  /*0290*/  MOV R16, UR10 ;  /* 0x0000000a00107c02 */ /* 0x000fe40008000f00 */
[----:B------:R-:W-:Y:S02]  /*02a0*/  MOV R14, 0x2c0 ;  /* 0x000002c0000e7802 */ /* 0x000fe40000000f00 */
[----:B------:R-:W-:Y:S05]  /*02b0*/  CALL.REL.NOINC `($__internal_6_$__cuda_sm20_div_s64) ;  /* 0x0000003c00307944 */ /* 0x000fea0003c00000 */
.L_x_235:
        /* <DEDUP_REMOVED lines=30> */
.L_x_237:
[----:B------:R-:W-:Y:S01]  /*04a0*/  IMAD.MOV.U32 R22, RZ, RZ, R10 ;  /* 0x000000ffff167224 */ /* 0x000fe200078e000a */
[----:B------:R-:W-:Y:S02]  /*04b0*/  MOV R17, R11 ;  /* 0x0000000b00117202 */ /* 0x000fe40000000f00 */
[----:B------:R-:W-:Y:S02]  /*04c0*/  MOV R14, 0x4e0 ;  /* 0x000004e0000e7802 */ /* 0x000fe40000000f00 */
[----:B------:R-:W-:Y:S05]  /*04d0*/  CALL.REL.NOINC `($__internal_6_$__cuda_sm20_div_s64) ;  /* 0x0000003800a87944 */ /* 0x000fea0003c00000 */
[----:B------:R-:W-:Y:S02]  /*04e0*/  MOV R4, R10 ;  /* 0x0000000a00047202 */ /* 0x000fe40000000f00 */
[----:B------:R-:W-:Y:S02]  /*04f0*/  MOV R5, R11 ;  /* 0x0000000b00057202 */ /* 0x000fe40000000f00 */
.L_x_238:
[----:B------:R-:W-:Y:S05]  /*0500*/  BSYNC.RECONVERGENT B0 ;  /* 0x0000000000007941 */ /* 0x000fea0003800200 */
.L_x_236:
        /* <DEDUP_REMOVED lines=58> */
.L_x_240:
[----:B------:R-:W-:Y:S01]  /*08b0*/  IMAD.MOV.U32 R22, RZ, RZ, R18 ;  /* 0x000000ffff167224 */ /* 0x000fe200078e0012 */
[----:B------:R-:W-:Y:S01]  /*08c0*/  MOV R18, R8 ;  /* 0x0000000800127202 */ /* 0x000fe20000000f00 */
[----:B------:R-:W-:Y:S01]  /*08d0*/  IMAD.MOV.U32 R17, RZ, RZ, R16 ;  /* 0x000000ffff117224 */ /* 0x000fe200078e0010 */
[----:B------:R-:W-:Y:S02]  /*08e0*/  MOV R16, R0 ;  /* 0x0000000000107202 */ /* 0x000fe40000000f00 */
[----:B------:R-:W-:Y:S02]  /*08f0*/  MOV R14, 0x910 ;  /* 0x00000910000e7802 */ /* 0x000fe40000000f00 */
[----:B------:R-:W-:Y:S05]  /*0900*/  CALL.REL.NOINC `($__internal_6_$__cuda_sm20_div_s64) ;  /* 0x00000034009c7944 */ /* 0x000fea0003c00000 */
.L_x_241:
[----:B------:R-:W-:Y:S05]  /*0910*/  BSYNC.RECONVERGENT B0 ;  /* 0x0000000000007941 */ /* 0x000fea0003800200 */
.L_x_239:
        /* <DEDUP_REMOVED lines=124> */
.L_x_243:
[----:B------:R-:W-:Y:S01]  /*10e0*/  IMAD.MOV.U32 R22, RZ, RZ, R10 ;  /* 0x000000ffff167224 */ /* 0x000fe200078e000a */
[----:B------:R-:W-:Y:S01]  /*10f0*/  MOV R18, R7 ;  /* 0x0000000700127202 */ /* 0x000fe20000000f00 */
[----:B------:R-:W-:Y:S01]  /*1100*/  IMAD.MOV.U32 R17, RZ, RZ, R11 ;  /* 0x000000ffff117224 */ /* 0x000fe200078e000b */
[----:B------:R-:W-:Y:S02]  /*1110*/  MOV R16, R25 ;  /* 0x0000001900107202 */ /* 0x000fe40000000f00 */
[----:B------:R-:W-:Y:S02]  /*1120*/  MOV R14, 0x1140 ;  /* 0x00001140000e7802 */ /* 0x000fe40000000f00 */
[----:B------:R-:W-:Y:S05]  /*1130*/  CALL.REL.NOINC `($__internal_6_$__cuda_sm20_div_s64) ;  /* 0x0000002c00907944 */ /* 0x000fea0003c00000 */
[----:B------:R-:W-:Y:S02]  /*1140*/  MOV R32, R10 ;  /* 0x0000000a00207202 */ /* 0x000fe40000000f00 */
[----:B------:R-:W-:Y:S02]  /*1150*/  MOV R33, R11 ;  /* 0x0000000b00217202 */ /* 0x000fe40000000f00 */
.L_x_244:
[----:B------:R-:W-:Y:S05]  /*1160*/  BSYNC.RECONVERGENT B0 ;  /* 0x0000000000007941 */ /* 0x000fea0003800200 */
.L_x_242:
        /* <DEDUP_REMOVED lines=57> */
.L_x_246:
[----:B------:R-:W-:Y:S01]  /*1500*/  IMAD.MOV.U32 R22, RZ, RZ, R4 ;  /* 0x000000ffff167224 */ /* 0x000fe200078e0004 */
[----:B------:R-:W-:Y:S01]  /*1510*/  MOV R17, R5 ;  /* 0x0000000500117202 */ /* 0x000fe20000000f00 */
[----:B------:R-:W-:Y:S01]  /*1520*/  IMAD.MOV.U32 R18, RZ, RZ, R6 ;  /* 0x000000ffff127224 */ /* 0x000fe200078e0006 */
[----:B------:R-:W-:Y:S02]  /*1530*/  MOV R14, 0x1550 ;  /* 0x00001550000e7802 */ /* 0x000fe40000000f00 */
[----:B------:R-:W-:Y:S05]  /*1540*/  CALL.REL.NOINC `($__internal_6_$__cuda_sm20_div_s64) ;  /* 0x00000028008c7944 */ /* 0x000fea0003c00000 */
[----:B------:R-:W-:Y:S02]  /*1550*/  MOV R26, R10 ;  /* 0x0000000a001a7202 */ /* 0x000fe40000000f00 */
[----:B------:R-:W-:Y:S02]  /*1560*/  MOV R27, R11 ;  /* 0x0000000b001b7202 */ /* 0x000fe40000000f00 */
.L_x_247:
[----:B------:R-:W-:Y:S05]  /*1570*/  BSYNC.RECONVERGENT B0 ;  /* 0x0000000000007941 */ /* 0x000fea0003800200 */
.L_x_245:
[----:B------:R-:W0:Y:S01]  /*1580*/  LDCU UR5, c[0x0][0x434] ;  /* 0x00008680ff0577ac */ /* 0x000e220008000800 */
[----:B------:R-:W1:Y:S01]  /*1590*/  S2R R19, SR_TID.X ;  /* 0x0000000000137919 */ /* 0x000e620000002100 */
[----:B------:R-:W2:Y:S01]  /*15a0*/  LDC R15, c[0x0][0x3e0] ;  /* 0x0000f800ff0f7b82 */ /* 0x000ea20000000800 */
[----:B------:R-:W-:Y:S01]  /*15b0*/  BSSY.RECONVERGENT B0, `(.L_x_248) ;  /* 0x0000046000007945 */ /* 0x000fe20003800200 */
[----:B------:R-:W3:Y:S01]  /*15c0*/  LDCU UR18, c[0x0][0x534] ;  /* 0x0000a680ff1277ac */ /* 0x000ee20008000800 */
[----:B------:R-:W-:Y:S02]  /*15d0*/  IMAD.MOV.U32 R17, RZ, RZ, -0x800000 ;  /* 0xff800000ff117424 */ /* 0x000fe400078e00ff */
[----:B------:R-:W-:Y:S01]  /*15e0*/  IMAD.MOV.U32 R24, RZ, RZ, -0x800000 ;  /* 0xff800000ff187424 */ /* 0x000fe200078e00ff */
[----:B------:R-:W4:Y:S01]  /*15f0*/  LDCU UR11, c[0x0][0x430] ;  /* 0x00008600ff0b77ac */ /* 0x000f220008000800 */
[----:B------:R-:W-:-:S04]  /*1600*/  USHF.R.S32.HI UR8, URZ, 0x1f, UR16 ;  /* 0x0000001fff087899 */ /* 0x000fc80008011410 */
[----:B------:R-:W-:Y:S01]  /*1610*/  ULOP3.LUT UR8, UR8, 0x1, URZ, 0xfc, !UPT ;  /* 0x0000000108087892 */ /* 0x000fe2000f8efcff */
[----:B0-----:R-:W-:-:S05]  /*1620*/  IMAD.U32 R3, RZ, RZ, UR5 ;  /* 0x00000005ff037e24 */ /* 0x001fca000f8e00ff */
[----:B------:R-:W-:Y:S01]  /*1630*/  IABS R3, R3 ;  /* 0x0000000300037213 */ /* 0x000fe20000000000 */
[----:B----4-:R-:W-:-:S03]  /*1640*/  UIMAD UR11, UR5, UR11, URZ ;  /* 0x0000000b050b72a4 */ /* 0x010fc6000f8e02ff */
[----:B------:R-:W0:Y:S01]  /*1650*/  I2F.RP R9, R3 ;  /* 0x0000000300097306 */ /* 0x000e220000209400 */
[C---:B-1----:R-:W-:Y:S02]  /*1660*/  ISETP.GT.U32.AND P1, PT, R19.reuse, 0xf, PT ;  /* 0x0000000f1300780c */ /* 0x042fe40003f24070 */
[----:B------:R-:W-:Y:S02]  /*1670*/  SHF.R.U32.HI R14, RZ, 0x3, R19 ;  /* 0x00000003ff0e7819 */ /* 0x000fe40000011613 */
[----:B------:R-:W-:-:S03]  /*1680*/  LOP3.LUT R23, R19, 0x1, RZ, 0xc0, !PT ;  /* 0x0000000113177812 */ /* 0x000fc600078ec0ff */
[----:B0-----:R-:W0:Y:S06]  /*1690*/  MUFU.RCP R10, R9 ;  /* 0x00000009000a7308 */ /* 0x001e2c0000001000 */
[----:B------:R-:W-:-:S04]  /*16a0*/  @!P1 SHF.L.U32 R12, R19, 0x2, RZ ;  /* 0x00000002130c9819 */ /* 0x000fc800000006ff */
[----:B------:R-:W-:Y:S01]  /*16b0*/  @!P1 LOP3.LUT R12, R12, 0x1c, RZ, 0xc0, !PT ;  /* 0x0000001c0c0c9812 */ /* 0x000fe200078ec0ff */
[----:B0-----:R-:W-:Y:S01]  /*16c0*/  VIADD R10, R10, 0xffffffe ;  /* 0x0ffffffe0a0a7836 */ /* 0x001fe20000000000 */
[----:B------:R-:W0:Y:S03]  /*16d0*/  @!P1 S2R R9, SR_CgaCtaId ;  /* 0x0000000000099919 */ /* 0x000e260000008800 */
[----:B------:R-:W1:Y:S02]  /*16e0*/  F2I.FTZ.U32.TRUNC.NTZ R11, R10 ;  /* 0x0000000a000b7305 */ /* 0x000e64000021f000 */
[----:B-1----:R-:W-:Y:S02]  /*16f0*/  IMAD.MOV R4, RZ, RZ, -R11 ;  /* 0x000000ffff047224 */ /* 0x002fe400078e0a0b */
[----:B------:R-:W-:Y:S02]  /*1700*/  IMAD.MOV.U32 R10, RZ, RZ, RZ ;  /* 0x000000ffff0a7224 */ /* 0x000fe400078e00ff */
[----:B------:R-:W-:Y:S01]  /*1710*/  IMAD R5, R4, R3, RZ ;  /* 0x0000000304057224 */ /* 0x000fe200078e02ff */
[----:B------:R-:W-:-:S02]  /*1720*/  IABS R4, R2 ;  /* 0x0000000200047213 */ /* 0x000fc40000000000 */
[----:B------:R-:W-:Y:S01]  /*1730*/  LOP3.LUT R2, R2, UR5, RZ, 0x3c, !PT ;  /* 0x0000000502027c12 */ /* 0x000fe2000f8e3cff */
[----:B------:R-:W-:-:S03]  /*1740*/  IMAD.HI.U32 R5, R11, R5, R10 ;  /* 0x000000050b057227 */ /* 0x000fc600078e000a */
[----:B------:R-:W-:Y:S02]  /*1750*/  ISETP.GE.AND P2, PT, R2, RZ, PT ;  /* 0x000000ff0200720c */ /* 0x000fe40003f46270 */
[----:B------:R-:W-:Y:S01]  /*1760*/  @!P1 MOV R2, 0x400 ;  /* 0x0000040000029802 */ /* 0x000fe20000000f00 */
[----:B------:R-:W-:-:S04]  /*1770*/  IMAD.HI.U32 R5, R5, R4, RZ ;  /* 0x0000000405057227 */ /* 0x000fc800078e00ff */
        /* <DEDUP_REMOVED lines=8> */
[----:B0-----:R-:W-:Y:S02]  /*1800*/  @!P1 LEA R3, R9, R2, 0x18 ;  /* 0x0000000209039211 */ /* 0x001fe400078ec0ff */
[----:B------:R-:W-:-:S03]  /*1810*/  @!P1 MOV R9, 0x400 ;  /* 0x0000040000099802 */ /* 0x000fc60000000f00 */
[----:B------:R-:W-:-:S04]  /*1820*/  @!P1 IMAD R3, R14, 0x24, R3 ;  /* 0x000000240e039824 */ /* 0x000fc800078e0203 */
[----:B------:R-:W-:Y:S01]  /*1830*/  @!P1 IMAD.IADD R12, R3, 0x1, R12 ;  /* 0x00000001030c9824 */ /* 0x000fe200078e020c */
[----:B-1----:R-:W-:Y:S01]  /*1840*/  @!P1 LEA R2, R4, R9, 0x18 ;  /* 0x0000000904029211 */ /* 0x002fe200078ec0ff */
[----:B------:R-:W-:-:S04]  /*1850*/  @P3 VIADD R5, R5, 0x1 ;  /* 0x0000000105053836 */ /* 0x000fc80000000000 */
[----:B------:R-:W-:Y:S01]  /*1860*/  @!P2 IMAD.MOV R5, RZ, RZ, -R5 ;  /* 0x000000ffff05a224 */ /* 0x000fe200078e0a05 */
[----:B------:R-:W-:Y:S01]  /*1870*/  @!P0 LOP3.LUT R5, RZ, UR5, RZ, 0x33, !PT ;  /* 0x00000005ff058c12 */ /* 0x000fe2000f8e33ff */
[----:B------:R-:W-:Y:S01]  /*1880*/  @!P1 IMAD R11, R23, 0x24, R2 ;  /* 0x00000024170b9824 */ /* 0x000fe200078e0202 */
[----:B---3--:R-:W-:Y:S02]  /*1890*/  ISETP.GE.AND P0, PT, R14, UR18, PT ;  /* 0x000000120e007c0c */ /* 0x008fe4000bf06270 */
[----:B------:R-:W-:Y:S01]  /*18a0*/  SHF.R.U32.HI R2, RZ, 0x1, R19 ;  /* 0x00000001ff027819 */ /* 0x000fe20000011613 */
[----:B------:R-:W-:Y:S01]  /*18b0*/  IMAD R4, R5, UR8, RZ ;  /* 0x0000000805047c24 */ /* 0x000fe2000f8e02ff */
[----:B------:R-:W0:Y:S02]  /*18c0*/  LDCU.64 UR8, c[0x0][0x358] ;  /* 0x00006b00ff0877ac */ /* 0x000e240008000a00 */
[----:B------:R-:W-:Y:S02]  /*18d0*/  @!P1 LEA R11, R2, R11, 0x2 ;  /* 0x0000000b020b9211 */ /* 0x000fe400078e10ff */
[----:B------:R-:W-:-:S05]  /*18e0*/  IABS R13, R4 ;  /* 0x00000004000d7213 */ /* 0x000fca0000000000 */
[----:B------:R-:W-:Y:S01]  /*18f0*/  VIADD R10, R13, UR4 ;  /* 0x000000040d0a7c36 */ /* 0x000fe20008000000 */
[----:B--2---:R-:W-:Y:S06]  /*1900*/  @P0 BRA `(.L_x_249) ;  /* 0x0000000000400947 */ /* 0x004fec0003800000 */
        /* <DEDUP_REMOVED lines=16> */
.L_x_249:
[----:B0-----:R-:W-:Y:S05]  /*1a10*/  BSYNC.RECONVERGENT B0 ;  /* 0x0000000000007941 */ /* 0x001fea0003800200 */
.L_x_248:
[----:B-----5:R-:W-:Y:S01]  /*1a20*/  @!P1 STS [R12], R17 ;  /* 0x000000110c009388 */ /* 0x020fe20000000800 */
[----:B------:R-:W0:Y:S01]  /*1a30*/  I2F.RP R16, R13 ;  /* 0x0000000d00107306 */ /* 0x000e220000209400 */
[----:B------:R-:W-:Y:S01]  /*1a40*/  IABS R3, R15 ;  /* 0x0000000f00037213 */ /* 0x000fe20000000000 */
[----:B------:R-:W-:Y:S01]  /*1a50*/  BSSY.RECONVERGENT B1, `(.L_x_250) ;  /* 0x0000169000017945 */ /* 0x000fe20003800200 */
[----:B------:R-:W-:Y:S01]  /*1a60*/  BAR.SYNC.DEFER_BLOCKING 0x0 ;  /* 0x0000000000007b1d */ /* 0x000fe20000010000 */
[----:B------:R-:W-:Y:S01]  /*1a70*/  IABS R18, R4 ;  /* 0x0000000400127213 */ /* 0x000fe20000000000 */
[----:B-1----:R-:W-:Y:S01]  /*1a80*/  IMAD.MOV.U32 R21, RZ, RZ, 0x7f800000 ;  /* 0x7f800000ff157424 */ /* 0x002fe200078e00ff */
[----:B------:R-:W-:-:S03]  /*1a90*/  ISETP.NE.AND P5, PT, R4, RZ, PT ;  /* 0x000000ff0400720c */ /* 0x000fc60003fa5270 */
[----:B------:R-:W1:Y:S01]  /*1aa0*/  I2F.RP R14, R3 ;  /* 0x00000003000e7306 */ /* 0x000e620000209400 */
[----:B------:R-:W-:-:S07]  /*1ab0*/  IMAD.MOV R18, RZ, RZ, -R18 ;  /* 0x000000ffff127224 */ /* 0x000fce00078e0a12 */
[----:B0-----:R-:W0:Y:S08]  /*1ac0*/  MUFU.RCP R30, R16 ;  /* 0x00000010001e7308 */ /* 0x001e300000001000 */
[----:B-1----:R-:W1:Y:S01]  /*1ad0*/  MUFU.RCP R28, R14 ;  /* 0x0000000e001c7308 */ /* 0x002e620000001000 */
[----:B------:R2:W3:Y:S01]  /*1ae0*/  @!P1 LDS R24, [R11] ;  /* 0x000000000b189984 */ /* 0x0004e20000000800 */
[----:B0-----:R-:W-:-:S06]  /*1af0*/  VIADD R30, R30, 0xffffffe ;  /* 0x0ffffffe1e1e7836 */ /* 0x001fcc0000000000 */
[----:B------:R-:W0:Y:S01]  /*1b00*/  F2I.FTZ.U32.TRUNC.NTZ R31, R30 ;  /* 0x0000001e001f7305 */ /* 0x000e22000021f000 */
[----:B-1----:R-:W-:-:S07]  /*1b10*/  VIADD R28, R28, 0xffffffe ;  /* 0x0ffffffe1c1c7836 */ /* 0x002fce0000000000 */
[----:B------:R1:W4:Y:S01]  /*1b20*/  F2I.FTZ.U32.TRUNC.NTZ R29, R28 ;  /* 0x0000001c001d7305 */ /* 0x000322000021f000 */
[----:B--2---:R-:W-:Y:S01]  /*1b30*/  IABS R11, R10 ;  /* 0x0000000a000b7213 */ /* 0x004fe20000000000 */
[----:B0-----:R-:W-:Y:S02]  /*1b40*/  IMAD.MOV R20, RZ, RZ, -R31 ;  /* 0x000000ffff147224 */ /* 0x001fe400078e0a1f */
[----:B------:R-:W-:Y:S02]  /*1b50*/  IMAD.MOV.U32 R30, RZ, RZ, RZ ;  /* 0x000000ffff1e7224 */ /* 0x000fe400078e00ff */
[----:B------:R-:W-:Y:S02]  /*1b60*/  IMAD R20, R20, R13, RZ ;  /* 0x0000000d14147224 */ /* 0x000fe400078e02ff */
[----:B-1----:R-:W-:Y:S02]  /*1b70*/  HFMA2 R28, -RZ, RZ, 0, 0 ;  /* 0x00000000ff1c7431 */ /* 0x002fe400000001ff */
[----:B----4-:R-:W-:-:S02]  /*1b80*/  IMAD.MOV R16, RZ, RZ, -R29 ;  /* 0x000000ffff107224 */ /* 0x010fc400078e0a1d */
[----:B------:R-:W-:Y:S01]  /*1b90*/  IMAD.HI.U32 R20, R31, R20, R30 ;  /* 0x000000141f147227 */ /* 0x000fe200078e001e */
[----:B---3--:R-:W0:Y:S03]  /*1ba0*/  SHFL.BFLY PT, R9, R24, 0x1, 0x1f ;  /* 0x0c201f0018097f89 */ /* 0x008e2600000e0000 */
[----:B------:R-:W-:Y:S02]  /*1bb0*/  IMAD R16, R16, R3, RZ ;  /* 0x0000000310107224 */ /* 0x000fe400078e02ff */
[----:B------:R-:W-:-:S04]  /*1bc0*/  IMAD.HI.U32 R20, R20, R11, RZ ;  /* 0x0000000b14147227 */ /* 0x000fc800078e00ff */
[----:B------:R-:W-:-:S04]  /*1bd0*/  IMAD.HI.U32 R16, R29, R16, R28 ;  /* 0x000000101d107227 */ /* 0x000fc800078e001c */
[----:B------:R-:W-:Y:S02]  /*1be0*/  IMAD R18, R20, R18, R11 ;  /* 0x0000001214127224 */ /* 0x000fe400078e020b */
[----:B------:R-:W-:-:S03]  /*1bf0*/  IMAD.HI.U32 R16, R16, R11, RZ ;  /* 0x0000000b10107227 */ /* 0x000fc600078e00ff */
[----:B------:R-:W-:Y:S01]  /*1c00*/  ISETP.GT.U32.AND P2, PT, R13, R18, PT ;  /* 0x000000120d00720c */ /* 0x000fe20003f44070 */
[----:B------:R-:W-:-:S04]  /*1c10*/  IMAD.MOV R12, RZ, RZ, -R16 ;  /* 0x000000ffff0c7224 */ /* 0x000fc800078e0a10 */
[----:B------:R-:W-:Y:S01]  /*1c20*/  IMAD R12, R3, R12, R11 ;  /* 0x0000000c030c7224 */ /* 0x000fe200078e020b */
[C---:B------:R-:W-:Y:S02]  /*1c30*/  LOP3.LUT R11, R10.reuse, R13, RZ, 0x3c, !PT ;  /* 0x0000000d0a0b7212 */ /* 0x040fe400078e3cff */
[----:B0-----:R-:W-:Y:S02]  /*1c40*/  FMNMX.FTZ R9, R9, R24, !PT ;  /* 0x0000001809097209 */ /* 0x001fe40007810000 */
[----:B------:R-:W-:Y:S02]  /*1c50*/  LOP3.LUT R10, R10, R15, RZ, 0x3c, !PT ;  /* 0x0000000f0a0a7212 */ /* 0x000fe400078e3cff */
[C---:B------:R-:W-:Y:S01]  /*1c60*/  FSETP.NEU.FTZ.AND P0, PT, R9.reuse, -INF , PT ;  /* 0xff8000000900780b */ /* 0x040fe20003f1d000 */
[----:B------:R-:W-:Y:S01]  /*1c70*/  @!P2 IMAD.IADD R18, R18, 0x1, -R13 ;  /* 0x000000011212a824 */ /* 0x000fe200078e0a0d */
[----:B------:R-:W-:Y:S02]  /*1c80*/  @!P2 IADD3 R20, PT, PT, R20, 0x1, RZ ;  /* 0x000000011414a810 */ /* 0x000fe40007ffe0ff */
[----:B------:R-:W-:-:S02]  /*1c90*/  FSEL R9, R9, RZ, P0 ;  /* 0x000000ff09097208 */ /* 0x000fc40000000000 */
[----:B------:R-:W-:Y:S02]  /*1ca0*/  ISETP.GT.U32.AND P0, PT, R3, R12, PT ;  /* 0x0000000c0300720c */ /* 0x000fe40003f04070 */
[----:B------:R-:W-:Y:S01]  /*1cb0*/  ISETP.GE.U32.AND P1, PT, R18, R13, PT ;  /* 0x0000000d1200720c */ /* 0x000fe20003f26070 */
[----:B------:R-:W-:Y:S01]  /*1cc0*/  FADD.FTZ R17, -R9, R24 ;  /* 0x0000001809117221 */ /* 0x000fe20000010100 */
[----:B------:R-:W-:Y:S02]  /*1cd0*/  ISETP.GE.AND P2, PT, R10, RZ, PT ;  /* 0x000000ff0a00720c */ /* 0x000fe40003f46270 */
[----:B------:R-:W-:Y:S01]  /*1ce0*/  ISETP.GE.AND P3, PT, R11, RZ, PT ;  /* 0x000000ff0b00720c */ /* 0x000fe20003f66270 */
[----:B------:R-:W-:-:S06]  /*1cf0*/  FMUL.FTZ R17, R17, 1.4426950216293334961 ;  /* 0x3fb8aa3b11117820 */ /* 0x000fcc0000410000 */
[----:B------:R-:W0:Y:S01]  /*1d00*/  MUFU.EX2 R17, R17 ;  /* 0x0000001100117308 */ /* 0x000e220000000800 */
[----:B------:R-:W-:Y:S02]  /*1d10*/  @!P0 IMAD.IADD R12, R12, 0x1, -R3 ;  /* 0x000000010c0c8824 */ /* 0x000fe400078e0a03 */
[----:B------:R-:W-:Y:S02]  /*1d20*/  @P1 VIADD R20, R20, 0x1 ;  /* 0x0000000114141836 */ /* 0x000fe40000000000 */
[----:B------:R-:W-:Y:S01]  /*1d30*/  @!P0 VIADD R16, R16, 0x1 ;  /* 0x0000000110108836 */ /* 0x000fe20000000000 */
[----:B------:R-:W-:Y:S01]  /*1d40*/  ISETP.GE.U32.AND P4, PT, R12, R3, PT ;  /* 0x000000030c00720c */ /* 0x000fe20003f86070 */
[----:B------:R-:W-:Y:S01]  /*1d50*/  @!P3 IMAD.MOV R20, RZ, RZ, -R20 ;  /* 0x000000ffff14b224 */ /* 0x000fe200078e0a14 */
[----:B------:R-:W-:Y:S02]  /*1d60*/  ISETP.NE.AND P0, PT, R15, RZ, PT ;  /* 0x000000ff0f00720c */ /* 0x000fe40003f05270 */
[----:B------:R-:W-:-:S02]  /*1d70*/  ISETP.NE.AND P3, PT, R5, RZ, PT ;  /* 0x000000ff0500720c */ /* 0x000fc40003f65270 */
[----:B------:R-:W-:Y:S02]  /*1d80*/  @!P5 LOP3.LUT R20, RZ, R13, RZ, 0x33, !PT ;  /* 0x0000000dff14d212 */ /* 0x000fe400078e33ff */
[----:B------:R-:W-:Y:S02]  /*1d90*/  SEL R10, RZ, 0x1, !P3 ;  /* 0x00000001ff0a7807 */ /* 0x000fe40005800000 */
[----:B------:R-:W-:Y:S01]  /*1da0*/  SHF.R.S32.HI R5, RZ, 0x1f, R4 ;  /* 0x0000001fff057819 */ /* 0x000fe20000011404 */
[----:B0-----:R-:W0:Y:S01]  /*1db0*/  SHFL.BFLY PT, R14, R17, 0x1, 0x1f ;  /* 0x0c201f00110e7f89 */ /* 0x001e2200000e0000 */
[----:B------:R-:W-:Y:S01]  /*1dc0*/  SHF.R.S32.HI R3, RZ, 0x1f, R20 ;  /* 0x0000001fff037819 */ /* 0x000fe20000011414 */
[----:B------:R-:W-:Y:S01]  /*1dd0*/  IMAD R4, R4, UR11, RZ ;  /* 0x0000000b04047c24 */ /* 0x000fe2000f8e02ff */
[----:B------:R-:W-:Y:S02]  /*1de0*/  @P4 IADD3 R16, PT, PT, R16, 0x1, RZ ;  /* 0x0000000110104810 */ /* 0x000fe40007ffe0ff */
[----:B------:R-:W-:-:S03]  /*1df0*/  LOP3.LUT R10, R5, R10, RZ, 0xfc, !PT ;  /* 0x0000000a050a7212 */ /* 0x000fc600078efcff */
        /* <DEDUP_REMOVED lines=64> */
.L_x_253:
[----:B------:R-:W-:Y:S01]  /*2200*/  LEA.HI R2, R19, UR14, RZ, 0x1f ;  /* 0x0000000e13027c11 */ /* 0x000fe2000f8ff8ff */
[----:B------:R-:W-:Y:S01]  /*2210*/  IMAD.MOV.U32 R17, RZ, RZ, RZ ;  /* 0x000000ffff117224 */ /* 0x000fe200078e00ff */
[----:B------:R-:W-:Y:S02]  /*2220*/  MOV R18, R30 ;  /* 0x0000001e00127202 */ /* 0x000fe40000000f00 */
[----:B------:R-:W-:Y:S01]  /*2230*/  MOV R14, 0x2260 ;  /* 0x00002260000e7802 */ /* 0x000fe20000000f00 */
[----:B------:R-:W-:Y:S02]  /*2240*/  IMAD.MOV.U32 R22, RZ, RZ, R2 ;  /* 0x000000ffff167224 */ /* 0x000fe400078e0002 */
[----:B------:R-:W-:Y:S05]  /*2250*/  CALL.REL.NOINC `($__internal_6_$__cuda_sm20_div_s64) ;  /* 0x0000001c00487944 */ /* 0x000fea0003c00000 */
[----:B------:R-:W-:Y:S02]  /*2260*/  IADD3 R9, PT, PT, -R10, RZ, RZ ;  /* 0x000000ff0a097210 */ /* 0x000fe40007ffe1ff */
[----:B------:R-:W-:-:S03]  /*2270*/  MOV R31, R11 ;  /* 0x0000000b001f7202 */ /* 0x000fc60000000f00 */
[----:B------:R-:W-:Y:S01]  /*2280*/  IMAD R9, R30, R9, R2 ;  /* 0x000000091e097224 */ /* 0x000fe200078e0202 */
[----:B------:R-:W-:-:S07]  /*2290*/  MOV R30, R10 ;  /* 0x0000000a001e7202 */ /* 0x000fce0000000f00 */
.L_x_254:
        /* <DEDUP_REMOVED lines=59> */
.L_x_256:
[----:B------:R-:W-:Y:S01]  /*2650*/  IMAD.MOV.U32 R22, RZ, RZ, R30 ;  /* 0x000000ffff167224 */ /* 0x000fe200078e001e */
[----:B------:R-:W-:Y:S01]  /*2660*/  MOV R17, R31 ;  /* 0x0000001f00117202 */ /* 0x000fe20000000f00 */
[----:B------:R-:W-:Y:S01]  /*2670*/  IMAD.MOV.U32 R18, RZ, RZ, R34 ;  /* 0x000000ffff127224 */ /* 0x000fe200078e0022 */
[----:B------:R-:W-:Y:S02]  /*2680*/  MOV R14, 0x26a0 ;  /* 0x000026a0000e7802 */ /* 0x000fe40000000f00 */
[----:B------:R-:W-:Y:S05]  /*2690*/  CALL.REL.NOINC `($__internal_6_$__cuda_sm20_div_s64) ;  /* 0x0000001800387944 */ /* 0x000fea0003c00000 */
[----:B------:R-:W-:-:S05]  /*26a0*/  IADD3 R31, PT, PT, -R10, RZ, RZ ;  /* 0x000000ff0a1f7210 */ /* 0x000fca0007ffe1ff */
[----:B------:R-:W-:Y:S02]  /*26b0*/  IMAD R31, R31, R34, R30 ;  /* 0x000000221f1f7224 */ /* 0x000fe400078e021e */
.L_x_257:
[----:B------:R-:W-:Y:S05]  /*26c0*/  BSYNC.RECONVERGENT B0 ;  /* 0x0000000000007941 */ /* 0x000fea0003800200 */
.L_x_255:
        /* <DEDUP_REMOVED lines=157> */
.L_x_252:
[----:B------:R-:W0:Y:S01]  /*30a0*/  LDC.64 R4, c[0x0][0x420] ;  /* 0x00010800ff047b82 */ /* 0x000e220000000a00 */
[----:B------:R-:W-:-:S05]  /*30b0*/  IADD3 R2, PT, PT, R2, UR14, RZ ;  /* 0x0000000e02027c10 */ /* 0x000fca000fffe0ff */
[----:B0-----:R-:W-:-:S05]  /*30c0*/  IMAD.WIDE.U32 R2, R2, 0x4, R4 ;  /* 0x0000000402027825 */ /* 0x001fca00078e0004 */
[----:B------:R1:W-:Y:S02]  /*30d0*/  STG.E desc[UR8][R2.64], R21 ;  /* 0x0000001502007986 */ /* 0x0003e4000c101908 */
.L_x_251:
[----:B------:R-:W-:Y:S05]  /*30e0*/  BSYNC.RECONVERGENT B1 ;  /* 0x0000000000017941 */ /* 0x000fea0003800200 */
.L_x_250:
        /* <DEDUP_REMOVED lines=11> */
[----:B--2---:R-:W-:Y:S01]  /*31a0*/  LEA R3, R0, R3, 0x18 ;  /* 0x0000000300037211 */ /* 0x004fe200078ec0ff */
[----:B------:R-:W-:-:S04]  /*31b0*/  IMAD.SHL.U32 R0, R19, 0x2, RZ ;  /* 0x0000000213007824 */ /* 0x000fc800078e00ff */
[----:B------:R-:W-:Y:S01]  /*31c0*/  IMAD R2, R2, 0x24, R3 ;  /* 0x0000002402027824 */ /* 0x000fe200078e0203 */
[----:B------:R-:W-:-:S04]  /*31d0*/  LOP3.LUT R3, R0, 0x7fc, RZ, 0xc0, !PT ;  /* 0x000007fc00037812 */ /* 0x000fc800078ec0ff */
[----:B------:R-:W-:-:S05]  /*31e0*/  IADD3 R3, PT, PT, R2, R3, RZ ;  /* 0x0000000302037210 */ /* 0x000fca0007ffe0ff */
[----:B0-----:R2:W-:Y:S02]  /*31f0*/  STS [R3], R4 ;  /* 0x0000000403007388 */ /* 0x0015e40000000800 */
.L_x_259:
[----:B------:R-:W-:Y:S05]  /*3200*/  BSYNC.RECONVERGENT B0 ;  /* 0x0000000000007941 */ /* 0x000fea0003800200 */
.L_x_258:
        /* <DEDUP_REMOVED lines=43> */
.L_x_270:
        /* <DEDUP_REMOVED lines=9> */
.L_x_263:
[----:B------:R-:W-:Y:S05]  /*3550*/  BSYNC.RECONVERGENT B0 ;  /* 0x0000000000007941 */ /* 0x000fea0003800200 */
.L_x_262:
        /* <DEDUP_REMOVED lines=12> */
.L_x_265:
[----:B------:R-:W-:Y:S05]  /*3620*/  BSYNC.RECONVERGENT B0 ;  /* 0x0000000000007941 */ /* 0x000fea0003800200 */
.L_x_264:
        /* <DEDUP_REMOVED lines=12> */
.L_x_267:
[----:B------:R-:W-:Y:S05]  /*36f0*/  BSYNC.RECONVERGENT B0 ;  /* 0x0000000000007941 */ /* 0x000fea0003800200 */
.L_x_266:
        /* <DEDUP_REMOVED lines=12> */
.L_x_269:
[----:B------:R-:W-:Y:S05]  /*37c0*/  BSYNC.RECONVERGENT B0 ;  /* 0x0000000000007941 */ /* 0x000fea0003800200 */
.L_x_268:
        /* <DEDUP_REMOVED lines=11> */
.L_x_261:
        /* <DEDUP_REMOVED lines=11> */
.L_x_273:
        /* <DEDUP_REMOVED lines=8> */
.L_x_272:
[----:B------:R-:W-:Y:S05]  /*39b0*/  BSYNC.RECONVERGENT B0 ;  /* 0x0000000000007941 */ /* 0x000fea0003800200 */
.L_x_271:
        /* <DEDUP_REMOVED lines=9> */
.L_x_260:
        /* <DEDUP_REMOVED lines=83> */
        .weak           $__internal_6_$__cuda_sm20_div_s64
        .type           $__internal_6_$__cuda_sm20_div_s64,@function
        .size           $__internal_6_$__cuda_sm20_div_s64,(.L_x_7094 - $__internal_6_$__cuda_sm20_div_s64)
$__internal_6_$__cuda_sm20_div_s64:
        /* <DEDUP_REMOVED lines=83> */
[----:B------:R-:W-:Y:S06]  /*44b0*/  RET.REL.NODEC R12 `(_ZN5flash32flash_fwd_splitkv_combine_kernelI23Flash_fwd_kernel_traitsILi64ELi64ELi256ELi4ELb0ELb0EN7cutlass10bfloat16_tE19Flash_kernel_traitsILi64ELi64ELi256ELi4ES3_EELi8ELi1ELb0EEEvNS_16Flash_fwd_paramsE) ;  /* 0xffffffb80cd07950 */ /* 0x000fec0003c3ffff */
.L_x_274:
        /* <DEDUP_REMOVED lines=12> */
.L_x_7094:


//--------------------- .text._ZN5flash32flash_fwd_splitkv_combine_kernelI23Flash_fwd_kernel_traitsILi64ELi64ELi256ELi4ELb0ELb0EN7cutlass10bfloat16_tE19Flash_kernel_traitsILi64ELi64ELi256ELi4ES3_EELi8ELi7ELb1EEEvNS_16Flash_fwd_paramsE --------------------------
	.section	.text._ZN5flash32flash_fwd_splitkv_combine_kernelI23Flash_fwd_kernel_traitsILi64ELi64ELi256ELi4ELb0ELb0EN7cutlass10bfloat16_tE19Flash_kernel_traitsILi64ELi64ELi256ELi4ES3_EELi8ELi7ELb1EEEvNS_16Flash_fwd_paramsE,"ax",@progbits
	.align	128
        .global         _ZN5flash32flash_fwd_splitkv_combine_kernelI23Flash_fwd_kernel_traitsILi64ELi64ELi256ELi4ELb0ELb0EN7cutlass10bfloat16_tE19Flash_kernel_traitsILi64ELi64ELi256ELi4ES3_EELi8ELi7ELb1EEEvNS_16Flash_fwd_paramsE
        .type           _ZN5flash32flash_fwd_splitkv_combine_kernelI23Flash_fwd_kernel_traitsILi64ELi64ELi256ELi4ELb0ELb0EN7cutlass10bfloat16_tE19Flash_kernel_traitsILi64ELi64ELi256ELi4ES3_EELi8ELi7ELb1EEEvNS_16Flash_fwd_paramsE,@function
        .size           _ZN5flash32flash_fwd_splitkv_combine_kernelI23Flash_fwd_kernel_traitsILi64ELi64ELi256ELi4ELb0ELb0EN7cutlass10bfloat16_tE19Flash_kernel_traitsILi64ELi64ELi256ELi4ES3_EELi8ELi7ELb1EEEvNS_16Flash_fwd_paramsE,(.L_x_7095 - _ZN5flash32flash_fwd_splitkv_combine_kernelI23Flash_fwd_kernel_traitsILi64ELi64ELi256ELi4ELb0ELb0EN7cutlass10bfloat16_tE19Flash_kernel_traitsILi64ELi64ELi256ELi4ES3_EELi8ELi7ELb1EEEvNS_16Flash_fwd_paramsE)
        .other          _ZN5flash32flash_fwd_splitkv_combine_kernelI23Flash_fwd_kernel_traitsILi64ELi64ELi256ELi4ELb0ELb0EN7cutlass10bfloat16_tE19Flash_kernel_traitsILi64ELi64ELi256ELi4ES3_EELi8ELi7ELb1EEEvNS_16Flash_fwd_paramsE,@"STO_CUDA_ENTRY STV_DEFAULT"
_ZN5flash32flash_fwd_splitkv_combine_kernelI23Flash_fwd_kernel_traitsILi64ELi64ELi256ELi4ELb0ELb0EN7cutlass10bfloat16_tE19Flash_kernel_traitsILi64ELi64ELi256ELi4ES3_EELi8ELi7ELb1EEEvNS_16Flash_fwd_paramsE:
.text._ZN5flash32flash_fwd_splitkv_combine_kernelI23Flash_fwd_kernel_traitsILi64ELi64ELi256ELi4ELb0ELb0EN7cutlass10bfloat16_tE19Flash_kernel_traitsILi64ELi64ELi256ELi4ES3_EELi8ELi7ELb1EEEvNS_16Flash_fwd_paramsE:
        /* <DEDUP_REMOVED lines=38> */
.L_x_275:
[----:B------:R-:W-:Y:S01]  /*0260*/  IMAD.U32 R16, RZ, RZ, UR21 ;  /* 0x00000015ff107e24 */ /* 0x000fe2000f8e00ff */
[----:B------:R-:W-:Y:S01]  /*0270*/  MOV R20, UR19 ;  /* 0x0000001300147c02 */ /* 0x000fe20008000f00 */
[----:B------:R-:W-:Y:S01]  /*0280*/  IMAD.U32 R21, RZ, RZ, UR15 ;  /* 0x0000000fff157e24 */ /* 0x000fe2000f8e00ff */
[----:B------:R-:W-:Y:S02]  /*0290*/  MOV R19, UR14 ;  /* 0x0000000e00137c02 */ /* 0x000fe40008000f00 */
[----:B------:R-:W-:Y:S02]  /*02a0*/  MOV R18, 0x2c0 ;  /* 0x000002c000127802 */ /* 0x000fe40000000f00 */
[----:B------:R-:W-:Y:S05]  /*02b0*/  CALL.REL.NOINC `($__internal_7_$__cuda_sm20_div_s64) ;  /* 0x0000005400047944 */ /* 0x000fea0003c00000 */
[----:B------:R-:W-:-:S07]  /*02c0*/  MOV R11, R13 ;  /* 0x0000000d000b7202 */ /* 0x000fce0000000f00 */
.L_x_276:
        /* <DEDUP_REMOVED lines=30> */
.L_x_278:
[----:B------:R-:W-:Y:S01]  /*04b0*/  IMAD.MOV.U32 R16, RZ, RZ, R10 ;  /* 0x000000ffff107224 */ /* 0x000fe200078e000a */
[----:B------:R-:W-:Y:S02]  /*04c0*/  MOV R21, R11 ;  /* 0x0000000b00157202 */ /* 0x000fe40000000f00 */
[----:B------:R-:W-:Y:S02]  /*04d0*/  MOV R18, 0x4f0 ;  /* 0x000004f000127802 */ /* 0x000fe40000000f00 */
[----:B------:R-:W-:Y:S05]  /*04e0*/  CALL.REL.NOINC `($__internal_7_$__cuda_sm20_div_s64) ;  /* 0x0000005000787944 */ /* 0x000fea0003c00000 */
[----:B------:R-:W-:Y:S02]  /*04f0*/  MOV R4, R10 ;  /* 0x0000000a00047202 */ /* 0x000fe40000000f00 */
[----:B------:R-:W-:Y:S02]  /*0500*/  MOV R5, R13 ;  /* 0x0000000d00057202 */ /* 0x000fe40000000f00 */
.L_x_279:
[----:B------:R-:W-:Y:S05]  /*0510*/  BSYNC.RECONVERGENT B0 ;  /* 0x0000000000007941 */ /* 0x000fea0003800200 */
.L_x_277:
        /* <DEDUP_REMOVED lines=57> */
.L_x_281:
[----:B------:R-:W-:Y:S01]  /*08b0*/  IMAD.MOV.U32 R16, RZ, RZ, R20 ;  /* 0x000000ffff107224 */ /* 0x000fe200078e0014 */
[----:B------:R-:W-:Y:S01]  /*08c0*/  MOV R20, R11 ;  /* 0x0000000b00147202 */ /* 0x000fe20000000f00 */
[----:B------:R-:W-:Y:S01]  /*08d0*/  IMAD.MOV.U32 R21, RZ, RZ, R19 ;  /* 0x000000ffff157224 */ /* 0x000fe200078e0013 */
[----:B------:R-:W-:Y:S02]  /*08e0*/  MOV R19, R37 ;  /* 0x0000002500137202 */ /* 0x000fe40000000f00 */
[----:B------:R-:W-:Y:S02]  /*08f0*/  MOV R18, 0x910 ;  /* 0x0000091000127802 */ /* 0x000fe40000000f00 */
[----:B------:R-:W-:Y:S05]  /*0900*/  CALL.REL.NOINC `($__internal_7_$__cuda_sm20_div_s64) ;  /* 0x0000004c00707944 */ /* 0x000fea0003c00000 */
[----:B------:R-:W-:Y:S02]  /*0910*/  MOV R12, R10 ;  /* 0x0000000a000c7202 */ /* 0x000fe40000000f00 */
.L_x_282:
[----:B------:R-:W-:Y:S05]  /*0920*/  BSYNC.RECONVERGENT B0 ;  /* 0x0000000000007941 */ /* 0x000fea0003800200 */
.L_x_280:
        /* <DEDUP_REMOVED lines=124> */
.L_x_284:
[----:B------:R-:W-:Y:S01]  /*10f0*/  IMAD.MOV.U32 R16, RZ, RZ, R12 ;  /* 0x000000ffff107224 */ /* 0x000fe200078e000c */
[----:B------:R-:W-:Y:S01]  /*1100*/  MOV R20, R8 ;  /* 0x0000000800147202 */ /* 0x000fe20000000f00 */
[----:B------:R-:W-:Y:S01]  /*1110*/  IMAD.MOV.U32 R21, RZ, RZ, R13 ;  /* 0x000000ffff157224 */ /* 0x000fe200078e000d */
[----:B------:R-:W-:Y:S02]  /*1120*/  MOV R19, R0 ;  /* 0x0000000000137202 */ /* 0x000fe40000000f00 */
[----:B------:R-:W-:Y:S02]  /*1130*/  MOV R18, 0x1150 ;  /* 0x0000115000127802 */ /* 0x000fe40000000f00 */
[----:B------:R-:W-:Y:S05]  /*1140*/  CALL.REL.NOINC `($__internal_7_$__cuda_sm20_div_s64) ;  /* 0x0000004400607944 */ /* 0x000fea0003c00000 */
[----:B------:R-:W-:Y:S02]  /*1150*/  MOV R42, R10 ;  /* 0x0000000a002a7202 */ /* 0x000fe40000000f00 */
[----:B------:R-:W-:Y:S02]  /*1160*/  MOV R43, R13 ;  /* 0x0000000d002b7202 */ /* 0x000fe40000000f00 */
.L_x_285:
[----:B------:R-:W-:Y:S05]  /*1170*/  BSYNC.RECONVERGENT B0 ;  /* 0x0000000000007941 */ /* 0x000fea0003800200 */
.L_x_283:
        /* <DEDUP_REMOVED lines=57> */
.L_x_287:
[----:B------:R-:W-:Y:S01]  /*1510*/  IMAD.MOV.U32 R16, RZ, RZ, R4 ;  /* 0x000000ffff107224 */ /* 0x000fe200078e0004 */
[----:B------:R-:W-:Y:S01]  /*1520*/  MOV R21, R5 ;  /* 0x0000000500157202 */ /* 0x000fe20000000f00 */
[----:B------:R-:W-:Y:S01]  /*1530*/  IMAD.MOV.U32 R20, RZ, RZ, R7 ;  /* 0x000000ffff147224 */ /* 0x000fe200078e0007 */
[----:B------:R-:W-:Y:S02]  /*1540*/  MOV R18, 0x1560 ;  /* 0x0000156000127802 */ /* 0x000fe40000000f00 */
[----:B------:R-:W-:Y:S05]  /*1550*/  CALL.REL.NOINC `($__internal_7_$__cuda_sm20_div_s64) ;  /* 0x00000040005c7944 */ /* 0x000fea0003c00000 */
[----:B------:R-:W-:Y:S02]  /*1560*/  MOV R20, R10 ;  /* 0x0000000a00147202 */ /* 0x000fe40000000f00 */
[----:B------:R-:W-:Y:S02]  /*1570*/  MOV R21, R13 ;  /* 0x0000000d00157202 */ /* 0x000fe40000000f00 */
.L_x_288:
[----:B------:R-:W-:Y:S05]  /*1580*/  BSYNC.RECONVERGENT B0 ;  /* 0x0000000000007941 */ /* 0x000fea0003800200 */
.L_x_286:
        /* <DEDUP_REMOVED lines=28> */
[----:B------:R-:W-:-:S04]  /*1750*/  @!P2 IMAD.WIDE.U32 R24, R18, UR21, R24 ;  /* 0x000000151218ac25 */ /* 0x000fc8000f8e0018 */
[----:B------:R-:W-:-:S03]  /*1760*/  @!P2 IMAD R18, R18, UR15, R25 ;  /* 0x0000000f1212ac24 */ /* 0x000fc6000f8e0219 */
[----:B------:R-:W3:Y:S01]  /*1770*/  @!P6 LDC.64 R14, c[0x0][0x428] ;  /* 0x00010a00ff0eeb82 */ /* 0x000ee20000000a00 */
[----:B0-----:R-:W-:-:S04]  /*1780*/  @!P3 LEA R32, P0, R30, R12, 0x2 ;  /* 0x0000000c1e20b211 */ /* 0x001fc800078010ff */
[----:B------:R-:W-:-:S03]  /*1790*/  @!P3 LEA.HI.X R33, R30, R13, R10, 0x2, P0 ;  /* 0x0000000d1e21b211 */ /* 0x000fc600000f140a */
[----:B------:R-:W0:Y:S01]  /*17a0*/  @!P5 LDC.64 R12, c[0x0][0x428] ;  /* 0x00010a00ff0cdb82 */ /* 0x000e220000000a00 */
[----:B------:R-:W-:Y:S02]  /*17b0*/  MOV R10, 0xff800000 ;  /* 0xff800000000a7802 */ /* 0x000fe40000000f00 */
[C---:B-1----:R-:W-:Y:S01]  /*17c0*/  @!P2 LEA R34, P0, R24.reuse, R16, 0x2 ;  /* 0x000000101822a211 */ /* 0x042fe200078010ff */
[----:B------:R-:W-:Y:S01]  /*17d0*/  @!P6 IMAD.MOV.U32 R30, RZ, RZ, R22 ;  /* 0x000000ffff1ee224 */ /* 0x000fe200078e0016 */
[----:B------:R-:W-:Y:S01]  /*17e0*/  @!P6 MOV R31, R23 ;  /* 0x00000017001fe202 */ /* 0x000fe20000000f00 */
[C---:B------:R-:W-:Y:S01]  /*17f0*/  VIADD R25, R5.reuse, 0x50 ;  /* 0x0000005005197836 */ /* 0x040fe20000000000 */
[----:B------:R-:W-:Y:S01]  /*1800*/  @!P2 LEA.HI.X R35, R24, R17, R18, 0x2, P0 ;  /* 0x000000111823a211 */ /* 0x000fe200000f1412 */
[C---:B------:R-:W-:Y:S01]  /*1810*/  VIADD R9, R5.reuse, 0x70 ;  /* 0x0000007005097836 */ /* 0x040fe20000000000 */
[----:B------:R-:W-:Y:S01]  /*1820*/  IADD3 R24, PT, PT, R5, 0x60, RZ ;  /* 0x0000006005187810 */ /* 0x000fe20007ffe0ff */
[----:B--2---:R1:W2:Y:S01]  /*1830*/  @!P3 LDG.E R10, desc[UR10][R32.64] ;  /* 0x0000000a200ab981 */ /* 0x0042a2000c1e1900 */
[----:B------:R-:W-:Y:S01]  /*1840*/  @!P6 IMAD.WIDE.U32 R30, R28, UR21, R30 ;  /* 0x000000151c1eec25 */ /* 0x000fe2000f8e001e */
[----:B------:R-:W4:Y:S01]  /*1850*/  @!P4 LDC.64 R18, c[0x0][0x428] ;  /* 0x00010a00ff12cb82 */ /* 0x000f220000000a00 */
[----:B------:R-:W-:Y:S01]  /*1860*/  ISETP.GE.OR P3, PT, R25, UR4, !P1 ;  /* 0x0000000419007c0c */ /* 0x000fe2000cf66670 */
[----:B------:R5:W2:Y:S01]  /*1870*/  @!P2 LDG.E R26, desc[UR10][R34.64] ;  /* 0x0000000a221aa981 */ /* 0x000aa2000c1e1900 */
[----:B------:R-:W-:Y:S01]  /*1880*/  ISETP.GE.OR P2, PT, R24, UR4, !P1 ;  /* 0x0000000418007c0c */ /* 0x000fe2000cf46670 */
[----:B------:R-:W-:Y:S01]  /*1890*/  @!P6 IMAD R16, R28, UR15, R31 ;  /* 0x0000000f1c10ec24 */ /* 0x000fe2000f8e021f */
[----:B------:R-:W-:-:S02]  /*18a0*/  ISETP.GE.OR P1, PT, R9, UR4, !P1 ;  /* 0x0000000409007c0c */ /* 0x000fc4000cf26670 */
[----:B---3--:R-:W-:-:S04]  /*18b0*/  @!P6 LEA R28, P0, R30, R14, 0x2 ;  /* 0x0000000e1e1ce211 */ /* 0x008fc800078010ff */
[----:B------:R-:W-:-:S03]  /*18c0*/  @!P6 LEA.HI.X R29, R30, R15, R16, 0x2, P0 ;  /* 0x0000000f1e1de211 */ /* 0x000fc600000f1410 */
[----:B------:R-:W3:Y:S01]  /*18d0*/  @!P3 LDC.64 R16, c[0x0][0x428] ;  /* 0x00010a00ff10bb82 */ /* 0x000ee20000000a00 */
[----:B-1----:R-:W-:Y:S02]  /*18e0*/  @!P5 IMAD.MOV.U32 R32, RZ, RZ, R22 ;  /* 0x000000ffff20d224 */ /* 0x002fe400078e0016 */
[--C-:B------:R-:W-:Y:S01]  /*18f0*/  @!P5 IMAD.MOV.U32 R33, RZ, RZ, R23.reuse ;  /* 0x000000ffff21d224 */ /* 0x100fe200078e0017 */
[----:B-----5:R-:W-:Y:S01]  /*1900*/  @!P4 MOV R34, R22 ;  /* 0x000000160022c202 */ /* 0x020fe20000000f00 */
[----:B------:R-:W-:Y:S02]  /*1910*/  @!P4 IMAD.MOV.U32 R35, RZ, RZ, R23 ;  /* 0x000000ffff23c224 */ /* 0x000fe400078e0017 */
[----:B------:R-:W-:-:S04]  /*1920*/  @!P5 IMAD.WIDE.U32 R32, R27, UR21, R32 ;  /* 0x000000151b20dc25 */ /* 0x000fc8000f8e0020 */
[----:B------:R-:W-:Y:S01]  /*1930*/  @!P5 IMAD R14, R27, UR15, R33 ;  /* 0x0000000f1b0edc24 */ /* 0x000fe2000f8e0221 */
[----:B0-----:R-:W-:Y:S01]  /*1940*/  @!P5 LEA R30, P0, R32, R12, 0x2 ;  /* 0x0000000c201ed211 */ /* 0x001fe200078010ff */
[----:B------:R-:W-:-:S03]  /*1950*/  @!P4 IMAD.WIDE.U32 R34, R6, UR21, R34 ;  /* 0x000000150622cc25 */ /* 0x000fc6000f8e0022 */
[----:B------:R-:W-:Y:S01]  /*1960*/  @!P5 LEA.HI.X R31, R32, R13, R14, 0x2, P0 ;  /* 0x0000000d201fd211 */ /* 0x000fe200000f140e */
[----:B------:R-:W-:Y:S01]  /*1970*/  @!P4 IMAD R6, R6, UR15, R35 ;  /* 0x0000000f0606cc24 */ /* 0x000fe2000f8e0223 */
[----:B------:R-:W0:Y:S01]  /*1980*/  @!P2 LDC.64 R14, c[0x0][0x428] ;  /* 0x00010a00ff0eab82 */ /* 0x000e220000000a00 */
[----:B----4-:R-:W-:-:S07]  /*1990*/  @!P4 LEA R32, P0, R34, R18, 0x2 ;  /* 0x000000122220c211 */ /* 0x010fce00078010ff */
[----:B------:R-:W1:Y:S01]  /*19a0*/  @!P1 LDC.64 R12, c[0x0][0x428] ;  /* 0x00010a00ff0c9b82 */ /* 0x000e620000000a00 */
[----:B------:R-:W-:Y:S01]  /*19b0*/  @!P4 LEA.HI.X R33, R34, R19, R6, 0x2, P0 ;  /* 0x000000132221c211 */ /* 0x000fe200000f1406 */
[--C-:B------:R-:W-:Y:S01]  /*19c0*/  @!P3 IMAD.MOV.U32 R38, RZ, RZ, R22.reuse ;  /* 0x000000ffff26b224 */ /* 0x100fe200078e0016 */
[----:B------:R-:W-:Y:S01]  /*19d0*/  @!P3 MOV R39, R23 ;  /* 0x000000170027b202 */ /* 0x000fe20000000f00 */
[----:B------:R-:W-:Y:S01]  /*19e0*/  @!P2 IMAD.MOV.U32 R34, RZ, RZ, R22 ;  /* 0x000000ffff22a224 */ /* 0x000fe200078e0016 */
[----:B------:R-:W-:Y:S01]  /*19f0*/  @!P1 MOV R40, R22 ;  /* 0x0000001600289202 */ /* 0x000fe20000000f00 */
[--C-:B------:R-:W-:Y:S01]  /*1a00*/  @!P2 IMAD.MOV.U32 R35, RZ, RZ, R23.reuse ;  /* 0x000000ffff23a224 */ /* 0x100fe200078e0017 */
[----:B------:R-:W-:Y:S01]  /*1a10*/  MOV R19, 0xff800000 ;  /* 0xff80000000137802 */ /* 0x000fe20000000f00 */
[----:B------:R-:W-:Y:S02]  /*1a20*/  IMAD.MOV.U32 R6, RZ, RZ, -0x800000 ;  /* 0xff800000ff067424 */ /* 0x000fe400078e00ff */
[----:B------:R-:W-:-:S02]  /*1a30*/  @!P1 IMAD.MOV.U32 R41, RZ, RZ, R23 ;  /* 0x000000ffff299224 */ /* 0x000fc400078e0017 */
[----:B------:R-:W-:Y:S01]  /*1a40*/  @!P3 IMAD.WIDE.U32 R38, R25, UR21, R38 ;  /* 0x000000151926bc25 */ /* 0x000fe2000f8e0026 */
[----:B------:R-:W4:Y:S03]  /*1a50*/  @!P5 LDG.E R19, desc[UR10][R30.64] ;  /* 0x0000000a1e13d981 */ /* 0x000f26000c1e1900 */
[----:B------:R-:W-:Y:S01]  /*1a60*/  @!P2 IMAD.WIDE.U32 R34, R24, UR21, R34 ;  /* 0x000000151822ac25 */ /* 0x000fe2000f8e0022 */
[----:B------:R-:W5:Y:S03]  /*1a70*/  @!P4 LDG.E R6, desc[UR10][R32.64] ;  /* 0x0000000a2006c981 */ /* 0x000f66000c1e1900 */
[----:B------:R-:W-:Y:S01]  /*1a80*/  @!P1 IMAD.WIDE.U32 R40, R9, UR21, R40 ;  /* 0x0000001509289c25 */ /* 0x000fe2000f8e0028 */
[----:B---3--:R-:W-:Y:S02]  /*1a90*/  @!P3 LEA R16, P5, R38, R16, 0x2 ;  /* 0x000000102610b211 */ /* 0x008fe400078a10ff */
[----:B0-----:R-:W-:Y:S01]  /*1aa0*/  @!P2 LEA R14, P4, R34, R14, 0x2 ;  /* 0x0000000e220ea211 */ /* 0x001fe200078810ff */
[----:B------:R-:W-:-:S02]  /*1ab0*/  @!P3 IMAD R22, R25, UR15, R39 ;  /* 0x0000000f1916bc24 */ /* 0x000fc4000f8e0227 */
[----:B------:R-:W-:Y:S01]  /*1ac0*/  @!P2 IMAD R24, R24, UR15, R35 ;  /* 0x0000000f1818ac24 */ /* 0x000fe2000f8e0223 */
[----:B-1----:R-:W-:Y:S01]  /*1ad0*/  @!P1 LEA R12, P0, R40, R12, 0x2 ;  /* 0x0000000c280c9211 */ /* 0x002fe200078010ff */
[----:B------:R-:W-:Y:S01]  /*1ae0*/  @!P1 IMAD R9, R9, UR15, R41 ;  /* 0x0000000f09099c24 */ /* 0x000fe2000f8e0229 */
[----:B------:R-:W-:Y:S01]  /*1af0*/  @!P3 LEA.HI.X R17, R38, R17, R22, 0x2, P5 ;  /* 0x000000112611b211 */ /* 0x000fe200028f1416 */
[----:B------:R-:W-:Y:S01]  /*1b00*/  IMAD.MOV.U32 R18, RZ, RZ, -0x800000 ;  /* 0xff800000ff127424 */ /* 0x000fe200078e00ff */
[----:B------:R-:W-:Y:S01]  /*1b10*/  @!P2 LEA.HI.X R15, R34, R15, R24, 0x2, P4 ;  /* 0x0000000f220fa211 */ /* 0x000fe200020f1418 */
[----:B------:R-:W-:Y:S01]  /*1b20*/  IMAD.MOV.U32 R22, RZ, RZ, -0x800000 ;  /* 0xff800000ff167424 */ /* 0x000fe200078e00ff */
[----:B------:R-:W-:Y:S01]  /*1b30*/  MOV R24, 0xff800000 ;  /* 0xff80000000187802 */ /* 0x000fe20000000f00 */
[----:B------:R-:W-:Y:S01]  /*1b40*/  IMAD.MOV.U32 R23, RZ, RZ, -0x800000 ;  /* 0xff800000ff177424 */ /* 0x000fe200078e00ff */
[----:B------:R-:W-:Y:S01]  /*1b50*/  @!P1 LEA.HI.X R13, R40, R13, R9, 0x2, P0 ;  /* 0x0000000d280d9211 */ /* 0x000fe200000f1409 */
[----:B------:R0:W3:Y:S04]  /*1b60*/  @!P6 LDG.E R18, desc[UR10][R28.64] ;  /* 0x0000000a1c12e981 */ /* 0x0000e8000c1e1900 */
[----:B------:R-:W3:Y:S04]  /*1b70*/  @!P3 LDG.E R22, desc[UR10][R16.64] ;  /* 0x0000000a1016b981 */ /* 0x000ee8000c1e1900 */
[----:B------:R-:W3:Y:S04]  /*1b80*/  @!P2 LDG.E R24, desc[UR10][R14.64] ;  /* 0x0000000a0e18a981 */ /* 0x000ee8000c1e1900 */
[----:B------:R1:W3:Y:S01]  /*1b90*/  @!P1 LDG.E R23, desc[UR10][R12.64] ;  /* 0x0000000a0c179981 */ /* 0x0002e2000c1e1900 */
[----:B------:R-:W0:Y:S01]  /*1ba0*/  S2UR UR4, SR_CgaCtaId ;  /* 0x00000000000479c3 */ /* 0x000e220000008800 */
[----:B------:R-:W-:Y:S01]  /*1bb0*/  UMOV UR5, 0x400 ;  /* 0x0000040000057882 */ /* 0x000fe20000000000 */
[----:B------:R-:W-:-:S02]  /*1bc0*/  ISETP.GT.U32.AND P0, PT, R4, 0x37f, PT ;  /* 0x0000037f0400780c */ /* 0x000fc40003f04070 */
[C---:B------:R-:W-:Y:S02]  /*1bd0*/  ISETP.GT.U32.AND P5, PT, R4.reuse, 0x2ff, PT ;  /* 0x000002ff0400780c */ /* 0x040fe40003fa4070 */
[----:B------:R-:W-:Y:S01]  /*1be0*/  ISETP.GT.U32.AND P4, PT, R4, 0x27f, PT ;  /* 0x0000027f0400780c */ /* 0x000fe20003f84070 */
[----:B0-----:R-:W-:-:S06]  /*1bf0*/  ULEA UR4, UR4, UR5, 0x18 ;  /* 0x0000000504047291 */ /* 0x001fcc000f8ec0ff */
[----:B------:R-:W-:Y:S02]  /*1c00*/  LEA R28, R3, UR4, 0x2 ;  /* 0x00000004031c7c11 */ /* 0x000fe4000f8e10ff */
[C---:B------:R-:W-:Y:S01]  /*1c10*/  ISETP.GT.U32.AND P3, PT, R4.reuse, 0x1ff, PT ;  /* 0x000001ff0400780c */ /* 0x040fe20003f64070 */
[----:B------:R-:W-:Y:S01]  /*1c20*/  IMAD.MOV.U32 R33, RZ, RZ, -0x800000 ;  /* 0xff800000ff217424 */ /* 0x000fe200078e00ff */
[C---:B------:R-:W-:Y:S01]  /*1c30*/  ISETP.GT.U32.AND P2, PT, R4.reuse, 0x17f, PT ;  /* 0x0000017f0400780c */ /* 0x040fe20003f44070 */
[----:B------:R-:W-:Y:S01]  /*1c40*/  IMAD R5, R5, 0x24, R28 ;  /* 0x0000002405057824 */ /* 0x000fe200078e021c */
[C---:B------:R-:W-:Y:S02]  /*1c50*/  ISETP.GT.U32.AND P1, PT, R4.reuse, 0xff, PT ;  /* 0x000000ff0400780c */ /* 0x040fe40003f24070 */
[----:B-1----:R-:W-:Y:S01]  /*1c60*/  SHF.R.U32.HI R12, RZ, 0x4, R4 ;  /* 0x00000004ff0c7819 */ /* 0x002fe20000011604 */
[----:B------:R-:W-:Y:S01]  /*1c70*/  IMAD.MOV.U32 R31, RZ, RZ, -0x800000 ;  /* 0xff800000ff1f7424 */ /* 0x000fe200078e00ff */
[----:B------:R-:W-:Y:S01]  /*1c80*/  LOP3.LUT R9, R4, 0xf, RZ, 0xc0, !PT ;  /* 0x0000000f04097812 */ /* 0x000fe200078ec0ff */
[----:B------:R-:W-:Y:S01]  /*1c90*/  IMAD.MOV.U32 R27, RZ, RZ, -0x800000 ;  /* 0xff800000ff1b7424 */ /* 0x000fe200078e00ff */
[----:B------:R-:W-:-:S02]  /*1ca0*/  LEA R32, R12, UR4, 0x2 ;  /* 0x000000040c207c11 */ /* 0x000fc4000f8e10ff */
[----:B------:R-:W-:Y:S01]  /*1cb0*/  MOV R30, 0xff800000 ;  /* 0xff800000001e7802 */ /* 0x000fe20000000f00 */
[----:B------:R-:W0:Y:S02]  /*1cc0*/  LDC R3, c[0x0][0x434] ;  /* 0x00010d00ff037b82 */ /* 0x000e240000000800 */
[----:B------:R-:W-:Y:S01]  /*1cd0*/  IMAD R32, R9, 0x24, R32 ;  /* 0x0000002409207824 */ /* 0x000fe200078e0220 */
[----:B------:R-:W-:Y:S01]  /*1ce0*/  MOV R29, 0xff800000 ;  /* 0xff800000001d7802 */ /* 0x000fe20000000f00 */
[----:B------:R-:W-:Y:S01]  /*1cf0*/  IMAD.MOV.U32 R28, RZ, RZ, -0x800000 ;  /* 0xff800000ff1c7424 */ /* 0x000fe200078e00ff */
[----:B------:R-:W-:Y:S01]  /*1d00*/  MOV R25, 0xff800000 ;  /* 0xff80000000197802 */ /* 0x000fe20000000f00 */
[----:B--2---:R1:W-:Y:S01]  /*1d10*/  @!P0 STS [R5+0x240], R26 ;  /* 0x0002401a05008388 */ /* 0x0043e20000000800 */
[----:B------:R-:W-:-:S03]  /*1d20*/  ISETP.GT.U32.AND P0, PT, R4, 0x7f, PT ;  /* 0x0000007f0400780c */ /* 0x000fc60003f04070 */
[----:B------:R-:W-:Y:S01]  /*1d30*/  STS [R5], R10 ;  /* 0x0000000a05007388 */ /* 0x000fe20000000800 */
[----:B-1----:R-:W-:-:S03]  /*1d40*/  IMAD.MOV.U32 R26, RZ, RZ, -0x800000 ;  /* 0xff800000ff1a7424 */ /* 0x002fc600078e00ff */
[----:B----4-:R-:W-:Y:S04]  /*1d50*/  @!P4 STS [R5+0x6c0], R19 ;  /* 0x0006c0130500c388 */ /* 0x010fe80000000800 */
[----:B-----5:R-:W-:Y:S01]  /*1d60*/  @!P3 STS [R5+0x900], R6 ;  /* 0x000900060500b388 */ /* 0x020fe20000000800 */
[----:B------:R-:W-:-:S03]  /*1d70*/  LOP3.LUT P3, RZ, R4, 0x380, RZ, 0xc0, !PT ;  /* 0x0000038004ff7812 */ /* 0x000fc6000786c0ff */
[----:B---3--:R-:W-:Y:S04]  /*1d80*/  @!P5 STS [R5+0x480], R18 ;  /* 0x000480120500d388 */ /* 0x008fe80000000800 */
        /* <DEDUP_REMOVED lines=209> */
.L_x_292:
[----:B------:R-:W-:Y:S01]  /*2aa0*/  IMAD.MOV.U32 R16, RZ, RZ, R2 ;  /* 0x000000ffff107224 */ /* 0x000fe200078e0002 */
[----:B------:R-:W-:Y:S01]  /*2ab0*/  MOV R21, RZ ;  /* 0x000000ff00157202 */ /* 0x000fe20000000f00 */
[----:B------:R-:W-:Y:S01]  /*2ac0*/  IMAD.MOV.U32 R20, RZ, RZ, R40 ;  /* 0x000000ffff147224 */ /* 0x000fe200078e0028 */
[----:B------:R-:W-:Y:S02]  /*2ad0*/  MOV R18, 0x2af0 ;  /* 0x00002af000127802 */ /* 0x000fe40000000f00 */
[----:B------:R-:W-:Y:S05]  /*2ae0*/  CALL.REL.NOINC `($__internal_7_$__cuda_sm20_div_s64) ;  /* 0x0000002800f87944 */ /* 0x000fea0003c00000 */
[----:B------:R-:W-:Y:S02]  /*2af0*/  IADD3 R15, PT, PT, -R10, RZ, RZ ;  /* 0x000000ff0a0f7210 */ /* 0x000fe40007ffe1ff */
[----:B------:R-:W-:-:S03]  /*2b00*/  MOV R41, R13 ;  /* 0x0000000d00297202 */ /* 0x000fc60000000f00 */
[----:B------:R-:W-:Y:S01]  /*2b10*/  IMAD R14, R40, R15, R2 ;  /* 0x0000000f280e7224 */ /* 0x000fe200078e0202 */
[----:B------:R-:W-:-:S07]  /*2b20*/  MOV R40, R10 ;  /* 0x0000000a00287202 */ /* 0x000fce0000000f00 */
.L_x_293:
[----:B------:R-:W-:Y:S01]  /*2b30*/  IABS R15, UR19 ;  /* 0x00000013000f7c13 */ /* 0x000fe20008000000 */
[----:B------:R-:W-:Y:S01]  /*2b40*/  IMAD R0, R0, R11, RZ ;  /* 0x0000000b00007224 */ /* 0x000fe200078e02ff */
[----:B------:R-:W-:Y:S01]  /*2b50*/  IABS R10, R14 ;  /* 0x0000000e000a7213 */ /* 0x000fe20000000000 */
[----:B------:R-:W-:Y:S01]  /*2b60*/  BSSY.RECONVERGENT B0, `(.L_x_294) ;  /* 0x000003f000007945 */ /* 0x000fe20003800200 */
[----:B------:R-:W0:Y:S01]  /*2b70*/  I2F.U32.RP R16, R15 ;  /* 0x0000000f00107306 */ /* 0x000e220000209000 */
[----:B------:R-:W-:Y:S01]  /*2b80*/  IMAD R37, R8, R37, R0 ;  /* 0x0000002508257224 */ /* 0x000fe200078e0200 */
[----:B------:R-:W-:-:S04]  /*2b90*/  LOP3.LUT R0, R14, UR19, RZ, 0x3c, !PT ;  /* 0x000000130e007c12 */ /* 0x000fc8000f8e3cff */
[----:B------:R-:W-:Y:S02]  /*2ba0*/  ISETP.GE.AND P0, PT, R0, RZ, PT ;  /* 0x000000ff0000720c */ /* 0x000fe40003f06270 */
[----:B0-----:R-:W0:Y:S02]  /*2bb0*/  MUFU.RCP R18, R16 ;  /* 0x0000001000127308 */ /* 0x001e240000001000 */
[----:B0-----:R-:W-:-:S06]  /*2bc0*/  IADD3 R18, PT, PT, R18, 0xffffffe, RZ ;  /* 0x0ffffffe12127810 */ /* 0x001fcc0007ffe0ff */
[----:B------:R-:W0:Y:S02]  /*2bd0*/  F2I.FTZ.U32.TRUNC.NTZ R19, R18 ;  /* 0x0000001200137305 */ /* 0x000e24000021f000 */
[----:B0-----:R-:W-:Y:S01]  /*2be0*/  IADD3 R2, PT, PT, RZ, -R19, RZ ;  /* 0x80000013ff027210 */ /* 0x001fe20007ffe0ff */
[----:B------:R-:W-:-:S04]  /*2bf0*/  IMAD.MOV.U32 R18, RZ, RZ, RZ ;  /* 0x000000ffff127224 */ /* 0x000fc800078e00ff */
[----:B------:R-:W-:Y:S01]  /*2c00*/  IMAD R13, R2, R15, RZ ;  /* 0x0000000f020d7224 */ /* 0x000fe200078e02ff */
[----:B------:R-:W-:-:S03]  /*2c10*/  IABS R2, UR19 ;  /* 0x0000001300027c13 */ /* 0x000fc60008000000 */
        /* <DEDUP_REMOVED lines=44> */
.L_x_295:
[----:B------:R-:W-:Y:S01]  /*2ee0*/  IMAD.MOV.U32 R16, RZ, RZ, R40 ;  /* 0x000000ffff107224 */ /* 0x000fe200078e0028 */
[----:B------:R-:W-:Y:S01]  /*2ef0*/  MOV R21, R41 ;  /* 0x0000002900157202 */ /* 0x000fe20000000f00 */
[----:B------:R-:W-:Y:S01]  /*2f00*/  IMAD.MOV.U32 R20, RZ, RZ, R36 ;  /* 0x000000ffff147224 */ /* 0x000fe200078e0024 */
[----:B------:R-:W-:Y:S02]  /*2f10*/  MOV R18, 0x2f30 ;  /* 0x00002f3000127802 */ /* 0x000fe40000000f00 */
[----:B------:R-:W-:Y:S05]  /*2f20*/  CALL.REL.NOINC `($__internal_7_$__cuda_sm20_div_s64) ;  /* 0x0000002400e87944 */ /* 0x000fea0003c00000 */
[----:B------:R-:W-:-:S05]  /*2f30*/  IADD3 R13, PT, PT, -R10, RZ, RZ ;  /* 0x000000ff0a0d7210 */ /* 0x000fca0007ffe1ff */
[----:B------:R-:W-:Y:S02]  /*2f40*/  IMAD R36, R13, R36, R40 ;  /* 0x000000240d247224 */ /* 0x000fe400078e0228 */
.L_x_296:
[----:B------:R-:W-:Y:S05]  /*2f50*/  BSYNC.RECONVERGENT B0 ;  /* 0x0000000000007941 */ /* 0x000fea0003800200 */
.L_x_294:
        /* <DEDUP_REMOVED lines=8> */
[----:B------:R-:W-:Y:S01]  /*2fe0*/  ISETP.NE.AND P5, PT, R11, RZ, PT ;  /* 0x000000ff0b00720c */ /* 0x000fe20003fa5270 */
[----:B------:R-:W3:Y:S01]  /*2ff0*/  I2F.U32.RP R21, R18 ;  /* 0x0000001200157306 */ /* 0x000ee20000209000 */
[----:B0-----:R-:W-:-:S07]  /*3000*/  UISETP.NE.AND UP0, UPT, UR8, URZ, UPT ;  /* 0x000000ff0800728c */ /* 0x001fce000bf05270 */
        /* <DEDUP_REMOVED lines=12> */
[----:B------:R0:W3:Y:S01]  /*30d0*/  MUFU.RCP R38, R14 ;  /* 0x0000000e00267308 */ /* 0x0000e20000001000 */
[----:B------:R-:W-:Y:S02]  /*30e0*/  IMAD.MOV.U32 R34, RZ, RZ, RZ ;  /* 0x000000ffff227224 */ /* 0x000fe400078e00ff */
[----:B-1----:R-:W-:Y:S02]  /*30f0*/  HFMA2 R42, -RZ, RZ, 0, 0 ;  /* 0x00000000ff2a7431 */ /* 0x002fe400000001ff */
[----:B--2---:R-:W-:-:S03]  /*3100*/  IMAD.MOV R21, RZ, RZ, -R43 ;  /* 0x000000ffff157224 */ /* 0x004fc600078e0a2b */
[----:B------:R-:W1:Y:S01]  /*3110*/  I2F.U32.RP R13, R16 ;  /* 0x00000010000d7306 */ /* 0x000e620000209000 */
[----:B------:R-:W-:Y:S01]  /*3120*/  IMAD R22, R21, R18, RZ ;  /* 0x0000001215167224 */ /* 0x000fe200078e02ff */
[----:B------:R-:W-:Y:S01]  /*3130*/  IABS R21, R10 ;  /* 0x0000000a00157213 */ /* 0x000fe20000000000 */
[----:B0-----:R-:W-:-:S05]  /*3140*/  IMAD R14, R23, R20, RZ ;  /* 0x00000014170e7224 */ /* 0x001fca00078e02ff */
[----:B------:R-:W-:Y:S01]  /*3150*/  I2F.U32.RP R40, R19 ;  /* 0x0000001300287306 */ /* 0x000fe20000209000 */
[----:B---3--:R-:W-:Y:S01]  /*3160*/  IADD3 R38, PT, PT, R38, 0xffffffe, RZ ;  /* 0x0ffffffe26267810 */ /* 0x008fe20007ffe0ff */
[----:B------:R-:W-:Y:S01]  /*3170*/  IMAD.HI.U32 R22, R43, R22, R42 ;  /* 0x000000162b167227 */ /* 0x000fe200078e002a */
[----:B------:R-:W-:-:S03]  /*3180*/  IABS R23, R7 ;  /* 0x0000000700177213 */ /* 0x000fc60000000000 */
[----:B------:R-:W-:Y:S01]  /*3190*/  IMAD.HI.U32 R14, R35, R14, R34 ;  /* 0x0000000e230e7227 */ /* 0x000fe200078e0022 */
[----:B------:R-:W-:Y:S01]  /*31a0*/  IABS R35, R36 ;  /* 0x0000002400237213 */ /* 0x000fe20000000000 */
[----:B------:R-:W0:Y:S01]  /*31b0*/  F2I.FTZ.U32.TRUNC.NTZ R39, R38 ;  /* 0x0000002600277305 */ /* 0x000e22000021f000 */
[----:B------:R-:W-:Y:S01]  /*31c0*/  IABS R34, R11 ;  /* 0x0000000b00227213 */ /* 0x000fe20000000000 */
[----:B------:R-:W-:Y:S02]  /*31d0*/  IMAD.MOV R23, RZ, RZ, -R23 ;  /* 0x000000ffff177224 */ /* 0x000fe400078e0a17 */
[----:B------:R-:W-:-:S04]  /*31e0*/  IMAD.HI.U32 R37, R14, R35, RZ ;  /* 0x000000230e257227 */ /* 0x000fc800078e00ff */
[----:B------:R-:W-:Y:S01]  /*31f0*/  IMAD.MOV R34, RZ, RZ, -R34 ;  /* 0x000000ffff227224 */ /* 0x000fe200078e0a22 */
[----:B-1----:R-:W1:Y:S01]  /*3200*/  MUFU.RCP R13, R13 ;  /* 0x0000000d000d7308 */ /* 0x002e620000001000 */
[----:B------:R-:W-:-:S04]  /*3210*/  IMAD.HI.U32 R22, R22, R21, RZ ;  /* 0x0000001516167227 */ /* 0x000fc800078e00ff */
[----:B------:R-:W-:Y:S01]  /*3220*/  IMAD R35, R37, R34, R35 ;  /* 0x0000002225237224 */ /* 0x000fe200078e0223 */
[----:B0-----:R-:W-:Y:S01]  /*3230*/  IADD3 R14, PT, PT, RZ, -R39, RZ ;  /* 0x80000027ff0e7210 */ /* 0x001fe20007ffe0ff */
[----:B------:R-:W-:Y:S01]  /*3240*/  IMAD R23, R22, R23, R21 ;  /* 0x0000001716177224 */ /* 0x000fe200078e0215 */
[----:B------:R-:W0:Y:S01]  /*3250*/  MUFU.RCP R40, R40 ;  /* 0x0000002800287308 */ /* 0x000e220000001000 */
[----:B------:R-:W-:Y:S01]  /*3260*/  IMAD.MOV.U32 R38, RZ, RZ, RZ ;  /* 0x000000ffff267224 */ /* 0x000fe200078e00ff */
[----:B------:R-:W-:Y:S01]  /*3270*/  ISETP.GT.U32.AND P3, PT, R20, R35, PT ;  /* 0x000000231400720c */ /* 0x000fe20003f64070 */
[----:B------:R-:W-:Y:S01]  /*3280*/  IMAD R21, R14, R15, RZ ;  /* 0x0000000f0e157224 */ /* 0x000fe200078e02ff */
[----:B------:R-:W-:Y:S02]  /*3290*/  ISETP.GT.U32.AND P1, PT, R18, R23, PT ;  /* 0x000000171200720c */ /* 0x000fe40003f24070 */
[----:B------:R-:W-:Y:S01]  /*32a0*/  LOP3.LUT R34, R36, R11, RZ, 0x3c, !PT ;  /* 0x0000000b24227212 */ /* 0x000fe200078e3cff */
[----:B------:R-:W-:Y:S01]  /*32b0*/  IMAD.HI.U32 R21, R39, R21, R38 ;  /* 0x0000001527157227 */ /* 0x000fe200078e0026 */
[----:B------:R-:W-:-:S02]  /*32c0*/  IABS R14, R2 ;  /* 0x00000002000e7213 */ /* 0x000fc40000000000 */
[----:B-1----:R-:W-:Y:S02]  /*32d0*/  IADD3 R38, PT, PT, R13, 0xffffffe, RZ ;  /* 0x0ffffffe0d267810 */ /* 0x002fe40007ffe0ff */
[----:B------:R-:W-:Y:S01]  /*32e0*/  IABS R13, R17 ;  /* 0x00000011000d7213 */ /* 0x000fe20000000000 */
[----:B------:R-:W-:Y:S01]  /*32f0*/  IMAD.HI.U32 R21, R21, R14, RZ ;  /* 0x0000000e15157227 */ /* 0x000fe200078e00ff */
[----:B------:R1:W2:Y:S01]  /*3300*/  F2I.FTZ.U32.TRUNC.NTZ R39, R38 ;  /* 0x0000002600277305 */ /* 0x0002a2000021f000 */
[----:B------:R-:W-:Y:S02]  /*3310*/  @!P3 IADD3 R37, PT, PT, R37, 0x1, RZ ;  /* 0x000000012525b810 */ /* 0x000fe40007ffe0ff */
[----:B------:R-:W-:Y:S01]  /*3320*/  @!P3 IMAD.IADD R35, R35, 0x1, -R20 ;  /* 0x000000012323b824 */ /* 0x000fe200078e0a14 */
[----:B------:R-:W-:Y:S01]  /*3330*/  @!P1 IADD3 R23, PT, PT, R23, -R18, RZ ;  /* 0x8000001217179210 */ /* 0x000fe20007ffe0ff */
[----:B0-----:R-:W-:Y:S01]  /*3340*/  VIADD R40, R40, 0xffffffe ;  /* 0x0ffffffe28287836 */ /* 0x001fe20000000000 */
[----:B------:R-:W-:Y:S01]  /*3350*/  ISETP.GE.AND P2, PT, R34, RZ, PT ;  /* 0x000000ff2200720c */ /* 0x000fe20003f46270 */
[----:B------:R-:W-:Y:S01]  /*3360*/  IMAD.MOV R13, RZ, RZ, -R13 ;  /* 0x000000ffff0d7224 */ /* 0x000fe200078e0a0d */
[----:B------:R-:W-:Y:S01]  /*3370*/  ISETP.GE.U32.AND P6, PT, R35, R20, PT ;  /* 0x000000142300720c */ /* 0x000fe20003fc6070 */
[----:B------:R0:W3:Y:S01]  /*3380*/  F2I.FTZ.U32.TRUNC.NTZ R41, R40 ;  /* 0x0000002800297305 */ /* 0x0000e2000021f000 */
[----:B------:R-:W-:Y:S01]  /*3390*/  LOP3.LUT R20, R10, R7, RZ, 0x3c, !PT ;  /* 0x000000070a147212 */ /* 0x000fe200078e3cff */
[----:B------:R-:W-:Y:S01]  /*33a0*/  @!P1 VIADD R22, R22, 0x1 ;  /* 0x0000000116169836 */ /* 0x000fe20000000000 */
[----:B------:R-:W-:Y:S01]  /*33b0*/  ISETP.GE.U32.AND P4, PT, R23, R18, PT ;  /* 0x000000121700720c */ /* 0x000fe20003f86070 */
[----:B------:R-:W-:Y:S01]  /*33c0*/  IMAD R14, R21, R13, R14 ;  /* 0x0000000d150e7224 */ /* 0x000fe200078e020e */
[----:B------:R-:W-:Y:S01]  /*33d0*/  ISETP.GE.AND P0, PT, R20, RZ, PT ;  /* 0x000000ff1400720c */ /* 0x000fe20003f06270 */
[----:B-1----:R-:W-:Y:S01]  /*33e0*/  HFMA2 R38, -RZ, RZ, 0, 0 ;  /* 0x00000000ff267431 */ /* 0x002fe200000001ff */
[----:B------:R-:W-:Y:S01]  /*33f0*/  ISETP.NE.AND P3, PT, R7, RZ, PT ;  /* 0x000000ff0700720c */ /* 0x000fe20003f65270 */
[----:B--2---:R-:W-:Y:S01]  /*3400*/  IMAD.MOV R13, RZ, RZ, -R39 ;  /* 0x000000ffff0d7224 */ /* 0x004fe200078e0a27 */
[----:B------:R-:W-:-:S02]  /*3410*/  ISETP.GT.U32.AND P1, PT, R15, R14, PT ;  /* 0x0000000e0f00720c */ /* 0x000fc40003f24070 */
[----:B------:R-:W-:Y:S01]  /*3420*/  IABS R20, R8 ;  /* 0x0000000800147213 */ /* 0x000fe20000000000 */
[----:B------:R-:W-:Y:S02]  /*3430*/  @P6 VIADD R37, R37, 0x1 ;  /* 0x0000000125256836 */ /* 0x000fe40000000000 */
[----:B------:R-:W-:Y:S01]  /*3440*/  IMAD R13, R13, R16, RZ ;  /* 0x000000100d0d7224 */ /* 0x000fe200078e02ff */
[----:B0-----:R-:W-:Y:S01]  /*3450*/  MOV R40, RZ ;  /* 0x000000ff00287202 */ /* 0x001fe20000000f00 */
[----:B------:R-:W-:Y:S02]  /*3460*/  @P4 VIADD R22, R22, 0x1 ;  /* 0x0000000116164836 */ /* 0x000fe40000000000 */
        /* <DEDUP_REMOVED lines=24> */
[----:B------:R-:W-:-:S04]  /*35f0*/  LOP3.LUT R14, R2, R17, RZ, 0x3c, !PT ;  /* 0x00000011020e7212 */ /* 0x000fc800078e3cff */
        /* <DEDUP_REMOVED lines=9> */
[----:B------:R-:W-:Y:S01]  /*3690*/  IMAD.WIDE R14, R14, UR5, RZ ;  /* 0x000000050e0e7c25 */ /* 0x000fe2000f8e02ff */
        /* <DEDUP_REMOVED lines=11> */
[----:B------:R-:W-:Y:S01]  /*3750*/  IMAD.WIDE.U32 R18, R0, UR8, R18 ;  /* 0x0000000800127c25 */ /* 0x000fe2000f8e0012 */
[----:B------:R-:W-:-:S03]  /*3760*/  UIMAD UR8, UR22, UR8, URZ ;  /* 0x00000008160872a4 */ /* 0x000fc6000f8e02ff */
[----:B------:R-:W-:Y:S02]  /*3770*/  IMAD.MOV R21, RZ, RZ, -R21 ;  /* 0x000000ffff157224 */ /* 0x000fe400078e0a15 */
[----:B------:R-:W-:Y:S01]  /*3780*/  @!P2 IMAD.MOV R23, RZ, RZ, -R23 ;  /* 0x000000ffff17a224 */ /* 0x000fe200078e0a17 */
[----:B------:R-:W-:Y:S01]  /*3790*/  @!P5 LOP3.LUT R23, RZ, R8, RZ, 0x33, !PT ;  /* 0x00000008ff17d212 */ /* 0x000fe200078e33ff */
[----:B------:R-:W-:Y:S02]  /*37a0*/  @!P0 IMAD.MOV R38, RZ, RZ, -R38 ;  /* 0x000000ffff268224 */ /* 0x000fe400078e0a26 */
[----:B------:R-:W-:Y:S01]  /*37b0*/  IMAD R19, R0, UR12, R19 ;  /* 0x0000000c00137c24 */ /* 0x000fe2000f8e0213 */
[----:B------:R-:W-:Y:S01]  /*37c0*/  @!P1 LOP3.LUT R38, RZ, R6, RZ, 0x33, !PT ;  /* 0x00000006ff269212 */ /* 0x000fe200078e33ff */
[----:B------:R-:W-:Y:S01]  /*37d0*/  IMAD R21, R17, R21, R2 ;  /* 0x0000001511157224 */ /* 0x000fe200078e0202 */
[----:B------:R-:W-:Y:S01]  /*37e0*/  IADD3 R0, PT, PT, -R22, RZ, RZ ;  /* 0x000000ff16007210 */ /* 0x000fe20007ffe1ff */
[----:B------:R-:W-:Y:S01]  /*37f0*/  IMAD.MOV R2, RZ, RZ, -R23 ;  /* 0x000000ffff027224 */ /* 0x000fe200078e0a17 */
[----:B------:R-:W-:Y:S01]  /*3800*/  UIMAD UR12, UR7, UR4, URZ ;  /* 0x00000004070c72a4 */ /* 0x000fe2000f8e02ff */
[----:B------:R-:W-:Y:S01]  /*3810*/  IADD3 R11, PT, PT, -R38, RZ, RZ ;  /* 0x000000ff260b7210 */ /* 0x000fe20007ffe1ff */
[----:B------:R-:W-:Y:S01]  /*3820*/  IMAD.WIDE R18, R21, UR4, R18 ;  /* 0x0000000415127c25 */ /* 0x000fe2000f8e0212 */
        /* <DEDUP_REMOVED lines=19> */
.L_x_291:
[----:B------:R-:W0:Y:S01]  /*3960*/  LDC.64 R2, c[0x0][0x420] ;  /* 0x00010800ff027b82 */ /* 0x000e220000000a00 */
[----:B------:R-:W-:-:S05]  /*3970*/  IADD3 R0, PT, PT, R12, UR20, RZ ;  /* 0x000000140c007c10 */ /* 0x000fca000fffe0ff */
[----:B0-----:R-:W-:-:S05]  /*3980*/  IMAD.WIDE.U32 R2, R0, 0x4, R2 ;  /* 0x0000000400027825 */ /* 0x001fca00078e0002 */
[----:B------:R1:W-:Y:S02]  /*3990*/  STG.E desc[UR10][R2.64], R24 ;  /* 0x0000001802007986 */ /* 0x0003e4000c10190a */
.L_x_290:
[----:B------:R-:W-:Y:S05]  /*39a0*/  BSYNC.RECONVERGENT B1 ;  /* 0x0000000000017941 */ /* 0x000fea0003800200 */
.L_x_289:
[----:B------:R-:W2:Y:S01]  /*39b0*/  LDCU UR6, c[0x0][0x534] ;  /* 0x0000a680ff0677ac */ /* 0x000ea20008000800 */
[C---:B------:R-:W-:Y:S01]  /*39c0*/  LOP3.LUT R0, R9.reuse, 0x10, RZ, 0xfc, !PT ;  /* 0x0000001009007812 */ /* 0x040fe200078efcff */
[----:B------:R-:W-:Y:S01]  /*39d0*/  IMAD.SHL.U32 R7, R4, 0x4, RZ ;  /* 0x0000000404077824 */ /* 0x000fe200078e00ff */
[C---:B01----:R-:W-:Y:S02]  /*39e0*/  LOP3.LUT R2, R9.reuse, 0x50, RZ, 0xfc, !PT ;  /* 0x0000005009027812 */ /* 0x043fe400078efcff */
[C---:B--2---:R-:W-:Y:S01]  /*39f0*/  ISETP.GE.AND P0, PT, R9.reuse, UR6, PT ;  /* 0x0000000609007c0c */ /* 0x044fe2000bf06270 */
[----:B------:R-:W-:Y:S01]  /*3a00*/  UISETP.GE.AND UP0, UPT, UR6, 0x1, UPT ;  /* 0x000000010600788c */ /* 0x000fe2000bf06270 */
[----:B------:R-:W-:Y:S02]  /*3a10*/  ISETP.GE.AND P6, PT, R0, UR6, PT ;  /* 0x0000000600007c0c */ /* 0x000fe4000bfc6270 */
[----:B------:R-:W-:Y:S02]  /*3a20*/  ISETP.GT.U32.OR P0, PT, R4, 0x7f, P0 ;  /* 0x0000007f0400780c */ /* 0x000fe40000704470 */
[----:B------:R-:W-:-:S02]  /*3a30*/  LOP3.LUT R0, R9, 0x20, RZ, 0xfc, !PT ;  /* 0x0000002009007812 */ /* 0x000fc400078efcff */
[----:B------:R-:W-:Y:S02]  /*3a40*/  ISETP.GE.AND P2, PT, R2, UR6, PT ;  /* 0x0000000602007c0c */ /* 0x000fe4000bf46270 */
[----:B------:R-:W-:Y:S02]  /*3a50*/  ISETP.GE.AND P5, PT, R0, UR6, PT ;  /* 0x0000000600007c0c */ /* 0x000fe4000bfa6270 */
[C---:B------:R-:W-:Y:S02]  /*3a60*/  LOP3.LUT R0, R9.reuse, 0x30, RZ, 0xfc, !PT ;  /* 0x0000003009007812 */ /* 0x040fe400078efcff */
[----:B------:R-:W-:Y:S02]  /*3a70*/  ISETP.GT.U32.OR P6, PT, R4, 0x7f, P6 ;  /* 0x0000007f0400780c */ /* 0x000fe400037c4470 */
[----:B------:R-:W-:Y:S01]  /*3a80*/  ISETP.GE.AND P4, PT, R0, UR6, PT ;  /* 0x0000000600007c0c */ /* 0x000fe2000bf86270 */
[----:B------:R-:W-:Y:S01]  /*3a90*/  @!P0 FADD.FTZ R5, -R24, R33 ;  /* 0x0000002118058221 */ /* 0x000fe20000010100 */
[----:B------:R-:W-:-:S02]  /*3aa0*/  LOP3.LUT R0, R9, 0x40, RZ, 0xfc, !PT ;  /* 0x0000004009007812 */ /* 0x000fc400078efcff */
[----:B------:R-:W-:Y:S01]  /*3ab0*/  ISETP.GT.U32.OR P5, PT, R4, 0x7f, P5 ;  /* 0x0000007f0400780c */ /* 0x000fe20002fa4470 */
[----:B------:R-:W-:Y:S01]  /*3ac0*/  @!P0 FMUL.FTZ R5, R5, 1.4426950216293334961 ;  /* 0x3fb8aa3b05058820 */ /* 0x000fe20000410000 */
[----:B------:R-:W-:Y:S02]  /*3ad0*/  ISETP.GE.AND P3, PT, R0, UR6, PT ;  /* 0x0000000600007c0c */ /* 0x000fe4000bf66270 */
[C---:B------:R-:W-:Y:S02]  /*3ae0*/  LOP3.LUT R0, R9.reuse, 0x60, RZ, 0xfc, !PT ;  /* 0x0000006009007812 */ /* 0x040fe400078efcff */
[----:B------:R-:W-:Y:S01]  /*3af0*/  ISETP.GT.U32.OR P4, PT, R4, 0x7f, P4 ;  /* 0x0000007f0400780c */ /* 0x000fe20002784470 */
[----:B------:R-:W0:Y:S01]  /*3b00*/  @!P0 MUFU.EX2 R5, R5 ;  /* 0x0000000500058308 */ /* 0x000e220000000800 */
[----:B------:R-:W-:Y:S01]  /*3b10*/  ISETP.GE.AND P1, PT, R0, UR6, PT ;  /* 0x0000000600007c0c */ /* 0x000fe2000bf26270 */
[----:B------:R-:W-:Y:S01]  /*3b20*/  @!P6 FADD.FTZ R3, -R24, R30 ;  /* 0x0000001e1803e221 */ /* 0x000fe20000010100 */
[----:B------:R-:W-:-:S02]  /*3b30*/  LOP3.LUT R0, R9, 0x70, RZ, 0xfc, !PT ;  /* 0x0000007009007812 */ /* 0x000fc400078efcff */
[----:B------:R-:W-:Y:S01]  /*3b40*/  ISETP.GT.U32.OR P3, PT, R4, 0x7f, P3 ;  /* 0x0000007f0400780c */ /* 0x000fe20001f64470 */
[----:B------:R-:W-:Y:S01]  /*3b50*/  @!P5 FADD.FTZ R31, -R24, R31 ;  /* 0x0000001f181fd221 */ /* 0x000fe20000010100 */
[C---:B------:R-:W-:Y:S01]  /*3b60*/  ISETP.GT.U32.OR P2, PT, R4.reuse, 0x7f, P2 ;  /* 0x0000007f0400780c */ /* 0x040fe20001744470 */
[----:B------:R-:W-:Y:S01]  /*3b70*/  @!P6 FMUL.FTZ R3, R3, 1.4426950216293334961 ;  /* 0x3fb8aa3b0303e820 */ /* 0x000fe20000410000 */
[----:B------:R-:W-:Y:S01]  /*3b80*/  ISETP.GT.U32.OR P1, PT, R4, 0x7f, P1 ;  /* 0x0000007f0400780c */ /* 0x000fe20000f24470 */
[----:B------:R-:W-:Y:S02]  /*3b90*/  @!P5 FMUL.FTZ R31, R31, 1.4426950216293334961 ;  /* 0x3fb8aa3b1f1fd820 */ /* 0x000fe40000410000 */
        /* <DEDUP_REMOVED lines=34> */
[----:B------:R-:W-:Y:S01]  /*3dc0*/  LOP3.LUT R25, R9, 0x3f0, R4, 0xf8, !PT ;  /* 0x000003f009197812 */ /* 0x000fe200078ef804 */
[----:B--2---:R-:W-:Y:S01]  /*3dd0*/  IMAD.MOV.U32 R13, RZ, RZ, RZ ;  /* 0x000000ffff0d7224 */ /* 0x004fe200078e00ff */
        /* <DEDUP_REMOVED lines=16> */
[----:B------:R-:W-:Y:S01]  /*3ee0*/  CS2R R2, SRZ ;  /* 0x0000000000027805 */ /* 0x000fe2000001ff00 */
[----:B------:R-:W-:Y:S01]  /*3ef0*/  UMOV UR6, 0x400 ;  /* 0x0000040000067882 */ /* 0x000fe20000000000 */
[----:B------:R-:W-:Y:S01]  /*3f00*/  MOV R5, RZ ;  /* 0x000000ff00057202 */ /* 0x000fe20000000f00 */
[----:B------:R-:W-:Y:S01]  /*3f10*/  IMAD.WIDE R22, R14, 0x10, RZ ;  /* 0x000000100e167825 */ /* 0x000fe200078e02ff */
[----:B------:R-:W-:-:S03]  /*3f20*/  MOV R13, UR8 ;  /* 0x00000008000d7c02 */ /* 0x000fc60008000f00 */
[----:B------:R-:W-:-:S04]  /*3f30*/  IMAD.WIDE R20, R14, 0xc, RZ ;  /* 0x0000000c0e147825 */ /* 0x000fc800078e02ff */
[----:B------:R-:W-:-:S04]  /*3f40*/  IMAD.WIDE R18, R14, 0x8, RZ ;  /* 0x000000080e127825 */ /* 0x000fc800078e02ff */
[----:B------:R-:W-:Y:S01]  /*3f50*/  IMAD.WIDE R16, R14, 0x4, RZ ;  /* 0x000000040e107825 */ /* 0x000fe200078e02ff */
[----:B0-----:R-:W-:Y:S02]  /*3f60*/  ULEA UR5, UR5, UR6, 0x18 ;  /* 0x0000000605057291 */ /* 0x001fe4000f8ec0ff */
[----:B------:R-:W-:-:S04]  /*3f70*/  UIADD3 UR6, UPT, UPT, -UR8, URZ, URZ ;  /* 0x000000ff08067290 */ /* 0x000fc8000fffe1ff */
[----:B------:R-:W-:Y:S01]  /*3f80*/  UISETP.GE.AND UP0, UPT, UR6, URZ, UPT ;  /* 0x000000ff0600728c */ /* 0x000fe2000bf06270 */
[----:B------:R-:W-:-:S04]  /*3f90*/  LEA R6, R12, UR5, 0x2 ;  /* 0x000000050c067c11 */ /* 0x000fc8000f8e10ff */
[----:B------:R-:W-:-:S04]  /*3fa0*/  IADD3 R6, PT, PT, R6, 0x48, RZ ;  /* 0x0000004806067810 */ /* 0x000fc80007ffe0ff */
[----:B------:R-:W-:Y:S05]  /*3fb0*/  BRA.U UP0, `(.L_x_299) ;  /* 0x0000000d008c7547 */ /* 0x000fea000b800000 */
[----:B------:R-:W-:Y:S02]  /*3fc0*/  UIADD3 UR5, UPT, UPT, -UR6, URZ, URZ ;  /* 0x000000ff06057290 */ /* 0x000fe4000fffe1ff */
[----:B------:R-:W-:Y:S02]  /*3fd0*/  UPLOP3.LUT UP1, UPT, UPT, UPT, UPT, 0x80, 0x8 ;  /* 0x000000000008789c */ /* 0x000fe40003f2f070 */
[----:B------:R-:W-:-:S09]  /*3fe0*/  UISETP.GT.AND UP0, UPT, UR5, 0xc, UPT ;  /* 0x0000000c0500788c */ /* 0x000fd2000bf04270 */
[----:B------:R-:W-:Y:S05]  /*3ff0*/  BRA.U !UP0, `(.L_x_300) ;  /* 0x00000009084c7547 */ /* 0x000fea000b800000 */
[C---:B------:R-:W-:Y:S01]  /*4000*/  ISETP.GE.AND P2, PT, R12.reuse, UR7, PT ;  /* 0x000000070c007c0c */ /* 0x040fe2000bf46270 */
[----:B------:R-:W-:Y:S01]  /*4010*/  UPLOP3.LUT UP1, UPT, UPT, UPT, UPT, 0x40, 0x4 ;  /* 0x000000000004789c */ /* 0x000fe20003f2e870 */
[----:B------:R-:W-:-:S13]  /*4020*/  ISETP.GE.AND P0, PT, R12, UR7, PT ;  /* 0x000000070c007c0c */ /* 0x000fda000bf06270 */
.L_x_301:
[----:B------:R-:W0:Y:S01]  /*4030*/  LDS R4, [R6+-0x48] ;  /* 0xffffb80006047984 */ /* 0x000e220000000800 */
[-C--:B------:R-:W-:Y:S01]  /*4040*/  @!P2 MOV R24, R15.reuse ;  /* 0x0000000f0018a202 */ /* 0x080fe20000000f00 */
[----:B------:R-:W-:Y:S01]  /*4050*/  UIADD3 UR6, UPT, UPT, UR6, 0x10, URZ ;  /* 0x0000001006067890 */ /* 0x000fe2000fffe0ff */
[----:B------:R-:W-:Y:S03]  /*4060*/  @!P2 IADD3 R26, P1, PT, R16, R15, RZ ;  /* 0x0000000f101aa210 */ /* 0x000fe60007f3e0ff */
[----:B------:R-:W0:Y:S01]  /*4070*/  @!P2 LDG.E.128 R8, desc[UR10][R24.64] ;  /* 0x0000000a1808a981 */ /* 0x000e22000c1e1d00 */
[----:B------:R-:W-:Y:S01]  /*4080*/  @!P2 IADD3.X R27, PT, PT, R17, R25, RZ, P1, !PT ;  /* 0x00000019111ba210 */ /* 0x000fe20000ffe4ff */
[----:B------:R-:W-:Y:S01]  /*4090*/  UISETP.GE.AND UP0, UPT, UR6, -0xc, UPT ;  /* 0xfffffff40600788c */ /* 0x000fe2000bf06270 */
[----:B------:R-:W-:Y:S04]  /*40a0*/  @!P2 IADD3 R28, P1, PT, R18, R15, RZ ;  /* 0x0000000f121ca210 */ /* 0x000fe80007f3e0ff */
[----:B------:R-:W-:Y:S01]  /*40b0*/  @!P2 IADD3.X R29, PT, PT, R19, R25, RZ, P1, !PT ;  /* 0x00000019131da210 */ /* 0x000fe20000ffe4ff */
[C---:B0-----:R-:W-:Y:S01]  /*40c0*/  FFMA.FTZ R5, R4.reuse, R8, R5 ;  /* 0x0000000804057223 */ /* 0x041fe20000010005 */
[C---:B------:R-:W-:Y:S01]  /*40d0*/  FFMA.FTZ R2, R4.reuse, R9, R2 ;  /* 0x0000000904027223 */ /* 0x040fe20000010002 */
[C---:B------:R-:W-:Y:S01]  /*40e0*/  FFMA.FTZ R3, R4.reuse, R10, R3 ;  /* 0x0000000a04037223 */ /* 0x040fe20000010003 */
[----:B------:R-:W-:Y:S02]  /*40f0*/  FFMA.FTZ R0, R4, R11, R0 ;  /* 0x0000000b04007223 */ /* 0x000fe40000010000 */
[----:B------:R-:W0:Y:S04]  /*4100*/  LDS R4, [R6+-0x24] ;  /* 0xffffdc0006047984 */ /* 0x000e280000000800 */
[----:B------:R1:W0:Y:S02]  /*4110*/  @!P2 LDG.E.128 R8, desc[UR10][R26.64] ;  /* 0x0000000a1a08a981 */ /* 0x000224000c1e1d00 */
[----:B-1----:R-:W-:Y:S04]  /*4120*/  @!P2 IADD3 R26, P1, PT, R20, R15, RZ ;  /* 0x0000000f141aa210 */ /* 0x002fe80007f3e0ff */
[----:B------:R-:W-:Y:S02]  /*4130*/  @!P2 IADD3.X R27, PT, PT, R21, R25, RZ, P1, !PT ;  /* 0x00000019151ba210 */ /* 0x000fe40000ffe4ff */
[----:B------:R-:W-:Y:S04]  /*4140*/  IADD3 R24, P1, PT, R22, R15, RZ ;  /* 0x0000000f16187210 */ /* 0x000fe80007f3e0ff */
[----:B------:R-:W-:Y:S01]  /*4150*/  IADD3.X R25, PT, PT, R23, R25, RZ, P1, !PT ;  /* 0x0000001917197210 */ /* 0x000fe20000ffe4ff */
[C---:B0-----:R-:W-:Y:S01]  /*4160*/  FFMA.FTZ R5, R4.reuse, R8, R5 ;  /* 0x0000000804057223 */ /* 0x041fe20000010005 */
[C---:B------:R-:W-:Y:S01]  /*4170*/  FFMA.FTZ R2, R4.reuse, R9, R2 ;  /* 0x0000000904027223 */ /* 0x040fe20000010002 */
[C---:B------:R-:W-:Y:S01]  /*4180*/  FFMA.FTZ R3, R4.reuse, R10, R3 ;  /* 0x0000000a04037223 */ /* 0x040fe20000010003 */
[----:B------:R-:W-:Y:S02]  /*4190*/  FFMA.FTZ R0, R4, R11, R0 ;  /* 0x0000000b04007223 */ /* 0x000fe40000010000 */
[----:B------:R-:W0:Y:S04]  /*41a0*/  LDS R4, [R6] ;  /* 0x0000000006047984 */ /* 0x000e280000000800 */
[----:B------:R-:W0:Y:S02]  /*41b0*/  @!P2 LDG.E.128 R8, desc[UR10][R28.64] ;  /* 0x0000000a1c08a981 */ /* 0x000e24000c1e1d00 */
[C---:B0-----:R-:W-:Y:S01]  /*41c0*/  FFMA.FTZ R5, R4.reuse, R8, R5 ;  /* 0x0000000804057223 */ /* 0x041fe20000010005 */
[C---:B------:R-:W-:Y:S01]  /*41d0*/  FFMA.FTZ R2, R4.reuse, R9, R2 ;  /* 0x0000000904027223 */ /* 0x040fe20000010002 */
[C---:B------:R-:W-:Y:S01]  /*41e0*/  FFMA.FTZ R3, R4.reuse, R10, R3 ;  /* 0x0000000a04037223 */ /* 0x040fe20000010003 */
[----:B------:R-:W-:Y:S02]  /*41f0*/  FFMA.FTZ R0, R4, R11, R0 ;  /* 0x0000000b04007223 */ /* 0x000fe40000010000 */
[----:B------:R-:W0:Y:S04]  /*4200*/  LDS R4, [R6+0x24] ;  /* 0x0000240006047984 */ /* 0x000e280000000800 */
[----:B------:R1:W0:Y:S01]  /*4210*/  @!P2 LDG.E.128 R8, desc[UR10][R26.64] ;  /* 0x0000000a1a08a981 */ /* 0x000222000c1e1d00 */
[----:B------:R-:W-:Y:S11]  /*4220*/  PLOP3.LUT P2, PT, P0, PT, PT, 0x80, 0x8 ;  /* 0x000000000008781c */ /* 0x000ff6000074f070 */
[----:B------:R-:W-:Y:S02]  /*4230*/  @!UPT UIADD3 URZ, UPT, UPT, URZ, URZ, URZ ;  /* 0x000000fffffff290 */ /* 0x000fe4000fffe0ff */
[-C--:B-1----:R-:W-:Y:S04]  /*4240*/  @!P2 IADD3 R26, P1, PT, R16, R24.reuse, RZ ;  /* 0x00000018101aa210 */ /* 0x082fe80007f3e0ff */
[----:B------:R-:W-:Y:S02]  /*4250*/  @!P2 IADD3.X R15, PT, PT, R17, R25, RZ, P1, !PT ;  /* 0x00000019110fa210 */ /* 0x000fe40000ffe4ff */
[----:B------:R-:W-:Y:S02]  /*4260*/  @!P2 IADD3 R28, P1, PT, R18, R24, RZ ;  /* 0x00000018121ca210 */ /* 0x000fe40007f3e0ff */
[----:B------:R-:W-:Y:S02]  /*4270*/  @!P2 MOV R27, R15 ;  /* 0x0000000f001ba202 */ /* 0x000fe40000000f00 */
[----:B------:R-:W-:Y:S04]  /*4280*/  @!P2 IADD3.X R15, PT, PT, R19, R25, RZ, P1, !PT ;  /* 0x00000019130fa210 */ /* 0x000fe80000ffe4ff */
[----:B------:R-:W-:Y:S01]  /*4290*/  @!P2 MOV R29, R15 ;  /* 0x0000000f001da202 */ /* 0x000fe20000000f00 */
[C---:B0-----:R-:W-:Y:S01]  /*42a0*/  FFMA.FTZ R5, R4.reuse, R8, R5 ;  /* 0x0000000804057223 */ /* 0x041fe20000010005 */
[C---:B------:R-:W-:Y:S01]  /*42b0*/  FFMA.FTZ R2, R4.reuse, R9, R2 ;  /* 0x0000000904027223 */ /* 0x040fe20000010002 */
[C---:B------:R-:W-:Y:S01]  /*42c0*/  FFMA.FTZ R3, R4.reuse, R10, R3 ;  /* 0x0000000a04037223 */ /* 0x040fe20000010003 */
[----:B------:R-:W-:Y:S02]  /*42d0*/  FFMA.FTZ R0, R4, R11, R0 ;  /* 0x0000000b04007223 */ /* 0x000fe40000010000 */
[----:B------:R-:W0:Y:S04]  /*42e0*/  LDS R4, [R6+0x48] ;  /* 0x0000480006047984 */ /* 0x000e280000000800 */
[----:B------:R-:W0:Y:S02]  /*42f0*/  @!P2 LDG.E.128 R8, desc[UR10][R24.64] ;  /* 0x0000000a1808a981 */ /* 0x000e24000c1e1d00 */
[C---:B0-----:R-:W-:Y:S01]  /*4300*/  FFMA.FTZ R5, R4.reuse, R8, R5 ;  /* 0x0000000804057223 */ /* 0x041fe20000010005 */
[C---:B------:R-:W-:Y:S01]  /*4310*/  FFMA.FTZ R2, R4.reuse, R9, R2 ;  /* 0x0000000904027223 */ /* 0x040fe20000010002 */
[C---:B------:R-:W-:Y:S01]  /*4320*/  FFMA.FTZ R3, R4.reuse, R10, R3 ;  /* 0x0000000a04037223 */ /* 0x040fe20000010003 */
[----:B------:R-:W-:Y:S02]  /*4330*/  FFMA.FTZ R0, R4, R11, R0 ;  /* 0x0000000b04007223 */ /* 0x000fe40000010000 */
[----:B------:R-:W0:Y:S04]  /*4340*/  LDS R4, [R6+0x6c] ;  /* 0x00006c0006047984 */ /* 0x000e280000000800 */
[----:B------:R1:W0:Y:S02]  /*4350*/  @!P2 LDG.E.128 R8, desc[UR10][R26.64] ;  /* 0x0000000a1a08a981 */ /* 0x000224000c1e1d00 */
[-C--:B-1----:R-:W-:Y:S04]  /*4360*/  @!P2 IADD3 R26, P1, PT, R20, R24.reuse, RZ ;  /* 0x00000018141aa210 */ /* 0x082fe80007f3e0ff */
[----:B------:R-:W-:Y:S02]  /*4370*/  @!P2 IADD3.X R15, PT, PT, R21, R25, RZ, P1, !PT ;  /* 0x00000019150fa210 */ /* 0x000fe40000ffe4ff */
[----:B------:R-:W-:Y:S02]  /*4380*/  IADD3 R24, P1, PT, R22, R24, RZ ;  /* 0x0000001816187210 */ /* 0x000fe40007f3e0ff */
[----:B------:R-:W-:Y:S02]  /*4390*/  @!P2 MOV R27, R15 ;  /* 0x0000000f001ba202 */ /* 0x000fe40000000f00 */
[----:B------:R-:W-:Y:S01]  /*43a0*/  IADD3.X R25, PT, PT, R23, R25, RZ, P1, !PT ;  /* 0x0000001917197210 */ /* 0x000fe20000ffe4ff */
[C---:B0-----:R-:W-:Y:S01]  /*43b0*/  FFMA.FTZ R5, R4.reuse, R8, R5 ;  /* 0x0000000804057223 */ /* 0x041fe20000010005 */
[C---:B------:R-:W-:Y:S01]  /*43c0*/  FFMA.FTZ R2, R4.reuse, R9, R2 ;  /* 0x0000000904027223 */ /* 0x040fe20000010002 */
[C---:B------:R-:W-:Y:S01]  /*43d0*/  FFMA.FTZ R3, R4.reuse, R10, R3 ;  /* 0x0000000a04037223 */ /* 0x040fe20000010003 */
[----:B------:R-:W-:Y:S02]  /*43e0*/  FFMA.FTZ R0, R4, R11, R0 ;  /* 0x0000000b04007223 */ /* 0x000fe40000010000 */
[----:B------:R-:W0:Y:S04]  /*43f0*/  LDS R4, [R6+0x90] ;  /* 0x0000900006047984 */ /* 0x000e280000000800 */
[----:B------:R1:W0:Y:S02]  /*4400*/  @!P2 LDG.E.128 R8, desc[UR10][R28.64] ;  /* 0x0000000a1c08a981 */ /* 0x000224000c1e1d00 */
[----:B-1----:R-:W-:Y:S04]  /*4410*/  @!P2 IADD3 R28, P1, PT, R16, R24, RZ ;  /* 0x00000018101ca210 */ /* 0x002fe80007f3e0ff */
[----:B------:R-:W-:Y:S04]  /*4420*/  @!P2 IADD3.X R15, PT, PT, R17, R25, RZ, P1, !PT ;  /* 0x00000019110fa210 */ /* 0x000fe80000ffe4ff */
[----:B------:R-:W-:Y:S01]  /*4430*/  @!P2 MOV R29, R15 ;  /* 0x0000000f001da202 */ /* 0x000fe20000000f00 */
        /* <DEDUP_REMOVED lines=57> */
[----:B------:R-:W-:Y:S04]  /*47d0*/  @!P2 IADD3.X R15, PT, PT, R21, R25, RZ, P1, !PT ;  /* 0x00000019150fa210 */ /* 0x000fe80000ffe4ff */
[----:B------:R-:W-:Y:S02]  /*47e0*/  @!P2 MOV R27, R15 ;  /* 0x0000000f001ba202 */ /* 0x000fe40000000f00 */
[----:B------:R-:W-:Y:S04]  /*47f0*/  IADD3 R15, P1, PT, R22, R24, RZ ;  /* 0x00000018160f7210 */ /* 0x000fe80007f3e0ff */
[----:B------:R-:W-:Y:S01]  /*4800*/  IADD3.X R25, PT, PT, R23, R25, RZ, P1, !PT ;  /* 0x0000001917197210 */ /* 0x000fe20000ffe4ff */
        /* <DEDUP_REMOVED lines=10> */
[----:B------:R0:W1:Y:S04]  /*48b0*/  LDS R4, [R6+0x1d4] ;  /* 0x0001d40006047984 */ /* 0x0000680000000800 */
[----:B------:R-:W1:Y:S01]  /*48c0*/  @!P2 LDG.E.128 R8, desc[UR10][R26.64] ;  /* 0x0000000a1a08a981 */ /* 0x000e62000c1e1d00 */
[----:B0-----:R-:W-:Y:S01]  /*48d0*/  IADD3 R6, PT, PT, R6, 0x240, RZ ;  /* 0x0000024006067810 */ /* 0x001fe20007ffe0ff */
[C---:B-1----:R-:W-:Y:S01]  /*48e0*/  FFMA.FTZ R5, R4.reuse, R8, R5 ;  /* 0x0000000804057223 */ /* 0x042fe20000010005 */
[C---:B------:R-:W-:Y:S01]  /*48f0*/  FFMA.FTZ R2, R4.reuse, R9, R2 ;  /* 0x0000000904027223 */ /* 0x040fe20000010002 */
[C---:B------:R-:W-:Y:S01]  /*4900*/  FFMA.FTZ R3, R4.reuse, R10, R3 ;  /* 0x0000000a04037223 */ /* 0x040fe20000010003 */
[----:B------:R-:W-:Y:S01]  /*4910*/  FFMA.FTZ R0, R4, R11, R0 ;  /* 0x0000000b04007223 */ /* 0x000fe20000010000 */
[----:B------:R-:W-:Y:S09]  /*4920*/  BRA.U !UP0, `(.L_x_301) ;  /* 0xfffffff508c07547 */ /* 0x000ff2000b83ffff */
.L_x_300:
[----:B------:R-:W-:-:S04]  /*4930*/  UIADD3 UR5, UPT, UPT, -UR6, URZ, URZ ;  /* 0x000000ff06057290 */ /* 0x000fc8000fffe1ff */
[----:B------:R-:W-:-:S09]  /*4940*/  UISETP.GT.AND UP0, UPT, UR5, 0x4, UPT ;  /* 0x000000040500788c */ /* 0x000fd2000bf04270 */
[----:B------:R-:W-:Y:S05]  /*4950*/  BRA.U !UP0, `(.L_x_302) ;  /* 0x00000005081c7547 */ /* 0x000fea000b800000 */
[----:B------:R-:W-:Y:S01]  /*4960*/  ISETP.GE.AND P0, PT, R12, UR7, PT ;  /* 0x000000070c007c0c */ /* 0x000fe2000bf06270 */
[----:B------:R-:W0:Y:S04]  /*4970*/  LDS R4, [R6+-0x48] ;  /* 0xffffb80006047984 */ /* 0x000e280000000800 */
[----:B------:R-:W-:Y:S08]  /*4980*/  LDS R27, [R6] ;  /* 0x00000000061b7984 */ /* 0x000ff00000000800 */
[----:B------:R-:W-:-:S05]  /*4990*/  @!P0 MOV R24, R15 ;  /* 0x0000000f00188202 */ /* 0x000fca0000000f00 */
[----:B------:R-:W0:Y:S01]  /*49a0*/  @!P0 LDG.E.128 R8, desc[UR10][R24.64] ;  /* 0x0000000a18088981 */ /* 0x000e22000c1e1d00 */
[----:B------:R-:W-:-:S04]  /*49b0*/  @!P0 IADD3 R28, P1, PT, R16, R15, RZ ;  /* 0x0000000f101c8210 */ /* 0x000fc80007f3e0ff */
[----:B------:R-:W-:Y:S02]  /*49c0*/  @!P0 IADD3.X R29, PT, PT, R17, R25, RZ, P1, !PT ;  /* 0x00000019111d8210 */ /* 0x000fe40000ffe4ff */
[----:B------:R-:W-:Y:S01]  /*49d0*/  @!P0 IADD3 R32, P1, PT, R18, R15, RZ ;  /* 0x0000000f12208210 */ /* 0x000fe20007f3e0ff */
[-C--:B0-----:R-:W-:Y:S01]  /*49e0*/  FFMA.FTZ R5, R8, R4.reuse, R5 ;  /* 0x0000000408057223 */ /* 0x081fe20000010005 */
[-C--:B------:R-:W-:Y:S01]  /*49f0*/  FFMA.FTZ R2, R9, R4.reuse, R2 ;  /* 0x0000000409027223 */ /* 0x080fe20000010002 */
[-C--:B------:R-:W-:Y:S01]  /*4a00*/  FFMA.FTZ R3, R10, R4.reuse, R3 ;  /* 0x000000040a037223 */ /* 0x080fe20000010003 */
[----:B------:R-:W-:Y:S02]  /*4a10*/  FFMA.FTZ R0, R11, R4, R0 ;  /* 0x000000040b007223 */ /* 0x000fe40000010000 */
[----:B------:R0:W2:Y:S01]  /*4a20*/  @!P0 LDG.E.128 R8, desc[UR10][R28.64] ;  /* 0x0000000a1c088981 */ /* 0x0000a2000c1e1d00 */
[----:B------:R-:W-:-:S03]  /*4a30*/  @!P0 IADD3.X R33, PT, PT, R19, R25, RZ, P1, !PT ;  /* 0x0000001913218210 */ /* 0x000fc60000ffe4ff */
[----:B------:R-:W2:Y:S01]  /*4a40*/  LDS R4, [R6+-0x24] ;  /* 0xffffdc0006047984 */ /* 0x000ea20000000800 */
[----:B------:R-:W-:-:S03]  /*4a50*/  @!P0 IADD3 R30, P1, PT, R20, R15, RZ ;  /* 0x0000000f141e8210 */ /* 0x000fc60007f3e0ff */
[----:B0-----:R-:W0:Y:S01]  /*4a60*/  LDS R29, [R6+0x24] ;  /* 0x00002400061d7984 */ /* 0x001e220000000800 */
[-C--:B--2---:R-:W-:Y:S01]  /*4a70*/  FFMA.FTZ R5, R8, R4.reuse, R5 ;  /* 0x0000000408057223 */ /* 0x084fe20000010005 */
[-C--:B------:R-:W-:Y:S01]  /*4a80*/  FFMA.FTZ R2, R9, R4.reuse, R2 ;  /* 0x0000000409027223 */ /* 0x080fe20000010002 */
[-C--:B------:R-:W-:Y:S01]  /*4a90*/  FFMA.FTZ R3, R10, R4.reuse, R3 ;  /* 0x000000040a037223 */ /* 0x080fe20000010003 */
[----:B------:R-:W-:Y:S02]  /*4aa0*/  FFMA.FTZ R0, R11, R4, R0 ;  /* 0x000000040b007223 */ /* 0x000fe40000010000 */
[----:B------:R-:W2:Y:S01]  /*4ab0*/  @!P0 LDG.E.128 R8, desc[UR10][R32.64] ;  /* 0x0000000a20088981 */ /* 0x000ea2000c1e1d00 */
[----:B------:R-:W-:Y:S02]  /*4ac0*/  @!P0 IADD3.X R31, PT, PT, R21, R25, RZ, P1, !PT ;  /* 0x00000019151f8210 */ /* 0x000fe40000ffe4ff */
[----:B------:R-:W-:Y:S02]  /*4ad0*/  IADD3 R26, P1, PT, R22, R15, RZ ;  /* 0x0000000f161a7210 */ /* 0x000fe40007f3e0ff */
[----:B------:R-:W1:Y:S01]  /*4ae0*/  LDS R15, [R6+0x48] ;  /* 0x00004800060f7984 */ /* 0x000e620000000800 */
[-C--:B--2---:R-:W-:Y:S01]  /*4af0*/  FFMA.FTZ R5, R8, R27.reuse, R5 ;  /* 0x0000001b08057223 */ /* 0x084fe20000010005 */
[-C--:B------:R-:W-:Y:S01]  /*4b00*/  FFMA.FTZ R2, R9, R27.reuse, R2 ;  /* 0x0000001b09027223 */ /* 0x080fe20000010002 */
[-C--:B------:R-:W-:Y:S01]  /*4b10*/  FFMA.FTZ R3, R10, R27.reuse, R3 ;  /* 0x0000001b0a037223 */ /* 0x080fe20000010003 */
[----:B------:R-:W-:-:S02]  /*4b20*/  FFMA.FTZ R0, R11, R27, R0 ;  /* 0x0000001b0b007223 */ /* 0x000fc40000010000 */
[----:B------:R-:W0:Y:S01]  /*4b30*/  @!P0 LDG.E.128 R8, desc[UR10][R30.64] ;  /* 0x0000000a1e088981 */ /* 0x000e22000c1e1d00 */
[----:B------:R-:W-:Y:S02]  /*4b40*/  IADD3.X R27, PT, PT, R23, R25, RZ, P1, !PT ;  /* 0x00000019171b7210 */ /* 0x000fe40000ffe4ff */
[----:B------:R-:W-:Y:S01]  /*4b50*/  @!P0 IADD3 R24, P1, PT, R16, R26, RZ ;  /* 0x0000001a10188210 */ /* 0x000fe20007f3e0ff */
[-C--:B0-----:R-:W-:Y:S01]  /*4b60*/  FFMA.FTZ R5, R8, R29.reuse, R5 ;  /* 0x0000001d08057223 */ /* 0x081fe20000010005 */
[-C--:B------:R-:W-:Y:S01]  /*4b70*/  FFMA.FTZ R2, R9, R29.reuse, R2 ;  /* 0x0000001d09027223 */ /* 0x080fe20000010002 */
[-C--:B------:R-:W-:Y:S01]  /*4b80*/  FFMA.FTZ R3, R10, R29.reuse, R3 ;  /* 0x0000001d0a037223 */ /* 0x080fe20000010003 */
[----:B------:R-:W-:Y:S02]  /*4b90*/  FFMA.FTZ R0, R11, R29, R0 ;  /* 0x0000001d0b007223 */ /* 0x000fe40000010000 */
[----:B------:R-:W1:Y:S01]  /*4ba0*/  @!P0 LDG.E.128 R8, desc[UR10][R26.64] ;  /* 0x0000000a1a088981 */ /* 0x000e62000c1e1d00 */
[----:B------:R-:W-:-:S02]  /*4bb0*/  @!P0 IADD3.X R25, PT, PT, R17, R27, RZ, P1, !PT ;  /* 0x0000001b11198210 */ /* 0x000fc40000ffe4ff */
[----:B------:R-:W-:Y:S01]  /*4bc0*/  @!P0 IADD3 R30, P1, PT, R18, R26, RZ ;  /* 0x0000001a121e8210 */ /* 0x000fe20007f3e0ff */
[-C--:B-1----:R-:W-:Y:S01]  /*4bd0*/  FFMA.FTZ R5, R8, R15.reuse, R5 ;  /* 0x0000000f08057223 */ /* 0x082fe20000010005 */
[-C--:B------:R-:W-:Y:S01]  /*4be0*/  FFMA.FTZ R2, R9, R15.reuse, R2 ;  /* 0x0000000f09027223 */ /* 0x080fe20000010002 */
[-C--:B------:R-:W-:Y:S01]  /*4bf0*/  FFMA.FTZ R3, R10, R15.reuse, R3 ;  /* 0x0000000f0a037223 */ /* 0x080fe20000010003 */
[----:B------:R-:W-:Y:S02]  /*4c00*/  FFMA.FTZ R0, R11, R15, R0 ;  /* 0x0000000f0b007223 */ /* 0x000fe40000010000 */
[----:B------:R0:W2:Y:S01]  /*4c10*/  @!P0 LDG.E.128 R8, desc[UR10][R24.64] ;  /* 0x0000000a18088981 */ /* 0x0000a2000c1e1d00 */
[----:B------:R-:W-:-:S03]  /*4c20*/  @!P0 IADD3.X R31, PT, PT, R19, R27, RZ, P1, !PT ;  /* 0x0000001b131f8210 */ /* 0x000fc60000ffe4ff */
[----:B------:R-:W2:Y:S01]  /*4c30*/  LDS R15, [R6+0x6c] ;  /* 0x00006c00060f7984 */ /* 0x000ea20000000800 */
[----:B------:R-:W-:-:S03]  /*4c40*/  @!P0 IADD3 R28, P1, PT, R20, R26, RZ ;  /* 0x0000001a141c8210 */ /* 0x000fc60007f3e0ff */
[----:B0-----:R-:W-:Y:S01]  /*4c50*/  LDS R25, [R6+0xb4] ;  /* 0x0000b40006197984 */ /* 0x001fe20000000800 */
[-C--:B--2---:R-:W-:Y:S01]  /*4c60*/  FFMA.FTZ R5, R8, R15.reuse, R5 ;  /* 0x0000000f08057223 */ /* 0x084fe20000010005 */
[-C--:B------:R-:W-:Y:S01]  /*4c70*/  FFMA.FTZ R2, R9, R15.reuse, R2 ;  /* 0x0000000f09027223 */ /* 0x080fe20000010002 */
[-C--:B------:R-:W-:Y:S01]  /*4c80*/  FFMA.FTZ R3, R10, R15.reuse, R3 ;  /* 0x0000000f0a037223 */ /* 0x080fe20000010003 */
[----:B------:R-:W-:Y:S02]  /*4c90*/  FFMA.FTZ R0, R11, R15, R0 ;  /* 0x0000000f0b007223 */ /* 0x000fe40000010000 */
[----:B------:R-:W2:Y:S01]  /*4ca0*/  @!P0 LDG.E.128 R8, desc[UR10][R30.64] ;  /* 0x0000000a1e088981 */ /* 0x000ea2000c1e1d00 */
[----:B------:R-:W-:-:S03]  /*4cb0*/  @!P0 IADD3.X R29, PT, PT, R21, R27, RZ, P1, !PT ;  /* 0x0000001b151d8210 */ /* 0x000fc60000ffe4ff */
[----:B------:R-:W2:Y:S02]  /*4cc0*/  LDS R15, [R6+0x90] ;  /* 0x00009000060f7984 */ /* 0x000ea40000000800 */
[-C--:B--2---:R-:W-:Y:S01]  /*4cd0*/  FFMA.FTZ R5, R8, R15.reuse, R5 ;  /* 0x0000000f08057223 */ /* 0x084fe20000010005 */
[-C--:B------:R-:W-:Y:S01]  /*4ce0*/  FFMA.FTZ R2, R9, R15.reuse, R2 ;  /* 0x0000000f09027223 */ /* 0x080fe20000010002 */
[-C--:B------:R-:W-:Y:S01]  /*4cf0*/  FFMA.FTZ R3, R10, R15.reuse, R3 ;  /* 0x0000000f0a037223 */ /* 0x080fe20000010003 */
[----:B------:R-:W-:Y:S02]  /*4d00*/  FFMA.FTZ R0, R11, R15, R0 ;  /* 0x0000000f0b007223 */ /* 0x000fe40000010000 */
[----:B------:R-:W2:Y:S01]  /*4d10*/  @!P0 LDG.E.128 R8, desc[UR10][R28.64] ;  /* 0x0000000a1c088981 */ /* 0x000ea2000c1e1d00 */
[----:B------:R-:W-:Y:S01]  /*4d20*/  IADD3 R4, PT, PT, R6, 0x90, RZ ;  /* 0x0000009006047810 */ /* 0x000fe20007ffe0ff */
[----:B------:R-:W-:Y:S01]  /*4d30*/  UIADD3 UR6, UPT, UPT, UR6, 0x4, URZ ;  /* 0x0000000406067890 */ /* 0x000fe2000fffe0ff */
[----:B------:R-:W-:Y:S01]  /*4d40*/  IADD3 R15, P0, PT, R22, R26, RZ ;  /* 0x0000001a160f7210 */ /* 0x000fe20007f1e0ff */
[----:B------:R-:W-:Y:S01]  /*4d50*/  UPLOP3.LUT UP1, UPT, UPT, UPT, UPT, 0x40, 0x4 ;  /* 0x000000000004789c */ /* 0x000fe20003f2e870 */
[----:B------:R-:W-:Y:S01]  /*4d60*/  IADD3 R6, PT, PT, R4, 0x90, RZ ;  /* 0x0000009004067810 */ /* 0x000fe20007ffe0ff */
[----:B------:R-:W-:Y:S01]  /*4d70*/  UIADD3 UR6, UPT, UPT, UR6, 0x4, URZ ;  /* 0x0000000406067890 */ /* 0x000fe2000fffe0ff */
[-C--:B--2---:R-:W-:Y:S01]  /*4d80*/  FFMA.FTZ R5, R8, R25.reuse, R5 ;  /* 0x0000001908057223 */ /* 0x084fe20000010005 */
[-C--:B------:R-:W-:Y:S01]  /*4d90*/  FFMA.FTZ R2, R9, R25.reuse, R2 ;  /* 0x0000001909027223 */ /* 0x080fe20000010002 */
[-C--:B------:R-:W-:Y:S01]  /*4da0*/  FFMA.FTZ R3, R10, R25.reuse, R3 ;  /* 0x000000190a037223 */ /* 0x080fe20000010003 */
[----:B------:R-:W-:Y:S01]  /*4db0*/  FFMA.FTZ R0, R11, R25, R0 ;  /* 0x000000190b007223 */ /* 0x000fe20000010000 */
[----:B------:R-:W-:-:S07]  /*4dc0*/  IADD3.X R25, PT, PT, R23, R27, RZ, P0, !PT ;  /* 0x0000001b17197210 */ /* 0x000fce00007fe4ff */
.L_x_302:
[----:B------:R-:W-:-:S09]  /*4dd0*/  UISETP.NE.OR UP1, UPT, UR6, URZ, UP1 ;  /* 0x000000ff0600728c */ /* 0x000fd20008f25670 */
[----:B------:R-:W-:Y:S05]  /*4de0*/  BRA.U !UP1, `(.L_x_298) ;  /* 0x0000000109987547 */ /* 0x000fea000b800000 */
.L_x_299:
[----:B------:R-:W-:-:S13]  /*4df0*/  ISETP.GE.AND P0, PT, R12, UR7, PT ;  /* 0x000000070c007c0c */ /* 0x000fda000bf06270 */
.L_x_303:
[----:B------:R-:W0:Y:S01]  /*4e00*/  LDS R4, [R6+-0x48] ;  /* 0xffffb80006047984 */ /* 0x000e220000000800 */
[-C--:B------:R-:W-:Y:S01]  /*4e10*/  @!P0 MOV R24, R15.reuse ;  /* 0x0000000f00188202 */ /* 0x080fe20000000f00 */
[----:B------:R-:W-:Y:S01]  /*4e20*/  UIADD3 UR6, UPT, UPT, UR6, 0x4, URZ ;  /* 0x0000000406067890 */ /* 0x000fe2000fffe0ff */
[----:B------:R-:W-:Y:S03]  /*4e30*/  @!P0 IADD3 R30, P1, PT, R16, R15, RZ ;  /* 0x0000000f101e8210 */ /* 0x000fe60007f3e0ff */
[----:B------:R1:W0:Y:S01]  /*4e40*/  @!P0 LDG.E.128 R8, desc[UR10][R24.64] ;  /* 0x0000000a18088981 */ /* 0x000222000c1e1d00 */
[----:B------:R-:W-:Y:S01]  /*4e50*/  @!P0 IADD3.X R31, PT, PT, R17, R25, RZ, P1, !PT ;  /* 0x00000019111f8210 */ /* 0x000fe20000ffe4ff */
[----:B------:R-:W-:Y:S01]  /*4e60*/  UISETP.NE.AND UP0, UPT, UR6, URZ, UPT ;  /* 0x000000ff0600728c */ /* 0x000fe2000bf05270 */
[----:B------:R-:W-:Y:S04]  /*4e70*/  @!P0 IADD3 R28, P1, PT, R18, R15, RZ ;  /* 0x0000000f121c8210 */ /* 0x000fe80007f3e0ff */
[----:B------:R-:W-:Y:S02]  /*4e80*/  @!P0 IADD3.X R29, PT, PT, R19, R25, RZ, P1, !PT ;  /* 0x00000019131d8210 */ /* 0x000fe40000ffe4ff */
[----:B------:R-:W-:Y:S04]  /*4e90*/  @!P0 IADD3 R26, P1, PT, R20, R15, RZ ;  /* 0x0000000f141a8210 */ /* 0x000fe80007f3e0ff */
[----:B------:R-:W-:Y:S02]  /*4ea0*/  @!P0 IADD3.X R27, PT, PT, R21, R25, RZ, P1, !PT ;  /* 0x00000019151b8210 */ /* 0x000fe40000ffe4ff */
[----:B------:R-:W-:Y:S04]  /*4eb0*/  IADD3 R15, P1, PT, R22, R15, RZ ;  /* 0x0000000f160f7210 */ /* 0x000fe80007f3e0ff */
[----:B-1----:R-:W-:Y:S01]  /*4ec0*/  IADD3.X R25, PT, PT, R23, R25, RZ, P1, !PT ;  /* 0x0000001917197210 */ /* 0x002fe20000ffe4ff */
[C---:B0-----:R-:W-:Y:S01]  /*4ed0*/  FFMA.FTZ R5, R4.reuse, R8, R5 ;  /* 0x0000000804057223 */ /* 0x041fe20000010005 */
[C---:B------:R-:W-:Y:S01]  /*4ee0*/  FFMA.FTZ R2, R4.reuse, R9, R2 ;  /* 0x0000000904027223 */ /* 0x040fe20000010002 */
[C---:B------:R-:W-:Y:S01]  /*4ef0*/  FFMA.FTZ R3, R4.reuse, R10, R3 ;  /* 0x0000000a04037223 */ /* 0x040fe20000010003 */
[----:B------:R-:W-:Y:S02]  /*4f00*/  FFMA.FTZ R0, R4, R11, R0 ;  /* 0x0000000b04007223 */ /* 0x000fe40000010000 */
[----:B------:R-:W0:Y:S04]  /*4f10*/  LDS R4, [R6+-0x24] ;  /* 0xffffdc0006047984 */ /* 0x000e280000000800 */
[----:B------:R-:W0:Y:S02]  /*4f20*/  @!P0 LDG.E.128 R8, desc[UR10][R30.64] ;  /* 0x0000000a1e088981 */ /* 0x000e24000c1e1d00 */
        /* <DEDUP_REMOVED lines=17> */
[----:B------:R-:W-:Y:S09]  /*5040*/  BRA.U UP0, `(.L_x_303) ;  /* 0xfffffffd006c7547 */ /* 0x000ff2000b83ffff */
.L_x_298:
[----:B------:R-:W-:-:S09]  /*5050*/  UISETP.NE.AND UP0, UPT, UR4, URZ, UPT ;  /* 0x000000ff0400728c */ /* 0x000fd2000bf05270 */
[----:B------:R-:W-:Y:S05]  /*5060*/  BRA.U !UP0, `(.L_x_297) ;  /* 0x0000000108547547 */ /* 0x000fea000b800000 */
[----:B------:R-:W0:Y:S01]  /*5070*/  S2UR UR5, SR_CgaCtaId ;  /* 0x00000000000579c3 */ /* 0x000e220000008800 */
[----:B------:R-:W-:Y:S01]  /*5080*/  UMOV UR6, 0x400 ;  /* 0x0000040000067882 */ /* 0x000fe20000000000 */
[----:B------:R-:W-:Y:S01]  /*5090*/  IMAD R13, R13, 0x9, R12 ;  /* 0x000000090d0d7824 */ /* 0x000fe200078e020c */
[----:B------:R-:W-:Y:S01]  /*50a0*/  ISETP.GE.AND P0, PT, R12, UR7, PT ;  /* 0x000000070c007c0c */ /* 0x000fe2000bf06270 */
[----:B------:R-:W-:Y:S01]  /*50b0*/  IMAD.WIDE R16, R14, 0x4, RZ ;  /* 0x000000040e107825 */ /* 0x000fe200078e02ff */
[----:B------:R-:W-:Y:S02]  /*50c0*/  UIADD3 UR4, UPT, UPT, -UR4, URZ, URZ ;  /* 0x000000ff04047290 */ /* 0x000fe4000fffe1ff */
[----:B0-----:R-:W-:-:S06]  /*50d0*/  ULEA UR5, UR5, UR6, 0x18 ;  /* 0x0000000605057291 */ /* 0x001fcc000f8ec0ff */
[----:B------:R-:W-:-:S07]  /*50e0*/  LEA R6, R13, UR5, 0x2 ;  /* 0x000000050d067c11 */ /* 0x000fce000f8e10ff */
.L_x_304:
[----:B------:R0:W1:Y:S01]  /*50f0*/  LDS R4, [R6] ;  /* 0x0000000006047984 */ /* 0x0000620000000800 */
[-C--:B------:R-:W-:Y:S01]  /*5100*/  @!P0 MOV R24, R15.reuse ;  /* 0x0000000f00188202 */ /* 0x080fe20000000f00 */
[----:B------:R-:W-:Y:S01]  /*5110*/  UIADD3 UR4, UPT, UPT, UR4, 0x1, URZ ;  /* 0x0000000104047890 */ /* 0x000fe2000fffe0ff */
[----:B------:R-:W-:Y:S03]  /*5120*/  IADD3 R15, P1, PT, R16, R15, RZ ;  /* 0x0000000f100f7210 */ /* 0x000fe60007f3e0ff */
[----:B------:R2:W1:Y:S01]  /*5130*/  @!P0 LDG.E.128 R8, desc[UR10][R24.64] ;  /* 0x0000000a18088981 */ /* 0x000462000c1e1d00 */
[----:B------:R-:W-:Y:S01]  /*5140*/  UISETP.NE.AND UP0, UPT, UR4, URZ, UPT ;  /* 0x000000ff0400728c */ /* 0x000fe2000bf05270 */
[----:B0-----:R-:W-:Y:S02]  /*5150*/  IADD3 R6, PT, PT, R6, 0x24, RZ ;  /* 0x0000002406067810 */ /* 0x001fe40007ffe0ff */
[----:B--2---:R-:W-:Y:S01]  /*5160*/  IADD3.X R25, PT, PT, R17, R25, RZ, P1, !PT ;  /* 0x0000001911197210 */ /* 0x004fe20000ffe4ff */
[C---:B-1----:R-:W-:Y:S01]  /*5170*/  FFMA.FTZ R5, R4.reuse, R8, R5 ;  /* 0x0000000804057223 */ /* 0x042fe20000010005 */
[C---:B------:R-:W-:Y:S01]  /*5180*/  FFMA.FTZ R2, R4.reuse, R9, R2 ;  /* 0x0000000904027223 */ /* 0x040fe20000010002 */
[C---:B------:R-:W-:Y:S01]  /*5190*/  FFMA.FTZ R3, R4.reuse, R10, R3 ;  /* 0x0000000a04037223 */ /* 0x040fe20000010003 */
[----:B------:R-:W-:Y:S02]  /*51a0*/  FFMA.FTZ R0, R4, R11, R0 ;  /* 0x0000000b04007223 */ /* 0x000fe40000010000 */
[----:B------:R-:W-:Y:S08]  /*51b0*/  BRA.U UP0, `(.L_x_304) ;  /* 0xfffffffd00cc7547 */ /* 0x000ff0000b83ffff */
.L_x_297:
[----:B------:R-:W-:-:S04]  /*51c0*/  IADD3 R12, PT, PT, R12, UR20, RZ ;  /* 0x000000140c0c7c10 */ /* 0x000fc8000fffe0ff */
[----:B------:R-:W-:-:S13]  /*51d0*/  ISETP.GE.AND P0, PT, R12, UR21, PT ;  /* 0x000000150c007c0c */ /* 0x000fda000bf06270 */
[----:B------:R-:W-:Y:S05]  /*51e0*/  @P0 EXIT ;  /* 0x000000000000094d */ /* 0x000fea0003800000 */
[----:B------:R-:W-:Y:S01]  /*51f0*/  IABS R10, UR22 ;  /* 0x00000016000a7c13 */ /* 0x000fe20008000000 */
[----:B------:R-:W0:Y:S01]  /*5200*/  LDC R9, c[0x0][0x434] ;  /* 0x00010d00ff097b82 */ /* 0x000e220000000800 */
[----:B--2---:R-:W-:Y:S01]  /*5210*/  IABS R13, R12 ;  /* 0x0000000c000d7213 */ /* 0x004fe20000000000 */
[----:B------:R-:W1:Y:S01]  /*5220*/  LDCU.128 UR4, c[0x0][0x400] ;  /* 0x00008000ff0477ac */ /* 0x000e620008000c00 */
[----:B------:R-:W2:Y:S01]  /*5230*/  I2F.RP R8, R10 ;  /* 0x0000000a00087306 */ /* 0x000ea20000209400 */
[----:B------:R-:W-:Y:S01]  /*5240*/  IABS R6, UR22 ;  /* 0x0000001600067c13 */ /* 0x000fe20008000000 */
[----:B------:R-:W3:Y:S01]  /*5250*/  LDCU.64 UR8, c[0x0][0x410] ;  /* 0x00008200ff0877ac */ /* 0x000ee20008000a00 */
[----:B------:R-:W-:-:S03]  /*5260*/  F2FP.BF16.F32.PACK_AB R2, R2, R5 ;  /* 0x000000050202723e */ /* 0x000fc600000010ff */
[----:B------:R-:W-:Y:S01]  /*5270*/  IMAD.MOV R6, RZ, RZ, -R6 ;  /* 0x000000ffff067224 */ /* 0x000fe200078e0a06 */
[----:B------:R-:W-:Y:S01]  /*5280*/  F2FP.BF16.F32.PACK_AB R3, R0, R3 ;  /* 0x000000030003723e */ /* 0x000fe200000010ff */
[----:B--2---:R-:W2:Y:S02]  /*5290*/  MUFU.RCP R14, R8 ;  /* 0x00000008000e7308 */ /* 0x004ea40000001000 */
[----:B--2---:R-:W-:Y:S01]  /*52a0*/  VIADD R14, R14, 0xffffffe ;  /* 0x0ffffffe0e0e7836 */ /* 0x004fe20000000000 */
[----:B0-----:R-:W-:-:S05]  /*52b0*/  IABS R8, R9 ;  /* 0x0000000900087213 */ /* 0x001fca0000000000 */
[----:B------:R0:W2:Y:S02]  /*52c0*/  F2I.FTZ.U32.TRUNC.NTZ R15, R14 ;  /* 0x0000000e000f7305 */ /* 0x0000a4000021f000 */
[----:B0-----:R-:W-:Y:S02]  /*52d0*/  HFMA2 R14, -RZ, RZ, 0, 0 ;  /* 0x00000000ff0e7431 */ /* 0x001fe400000001ff */
[----:B--2---:R-:W-:-:S04]  /*52e0*/  IMAD.MOV R4, RZ, RZ, -R15 ;  /* 0x000000ffff047224 */ /* 0x004fc800078e0a0f */
[----:B------:R-:W-:-:S04]  /*52f0*/  IMAD R4, R4, R10, RZ ;  /* 0x0000000a04047224 */ /* 0x000fc800078e02ff */
[----:B------:R-:W-:-:S04]  /*5300*/  IMAD.HI.U32 R4, R15, R4, R14 ;  /* 0x000000040f047227 */ /* 0x000fc800078e000e */
[----:B------:R-:W-:Y:S02]  /*5310*/  HFMA2 R15, -RZ, RZ, 0, 0 ;  /* 0x00000000ff0f7431 */ /* 0x000fe400000001ff */
[----:B------:R-:W-:Y:S02]  /*5320*/  IMAD.HI.U32 R11, R4, R13, RZ ;  /* 0x0000000d040b7227 */ /* 0x000fe400078e00ff */
[----:B------:R-:W0:Y:S02]  /*5330*/  I2F.RP R4, R8 ;  /* 0x0000000800047306 */ /* 0x000e240000209400 */
[----:B------:R-:W-:Y:S01]  /*5340*/  IMAD R13, R11, R6, R13 ;  /* 0x000000060b0d7224 */ /* 0x000fe200078e020d */
[----:B------:R-:W-:-:S04]  /*5350*/  LOP3.LUT R6, R12, UR22, RZ, 0x3c, !PT ;  /* 0x000000160c067c12 */ /* 0x000fc8000f8e3cff */
[----:B------:R-:W-:Y:S02]  /*5360*/  ISETP.GT.U32.AND P1, PT, R10, R13, PT ;  /* 0x0000000d0a00720c */ /* 0x000fe40003f24070 */
[----:B------:R-:W-:Y:S01]  /*5370*/  ISETP.GE.AND P0, PT, R6, RZ, PT ;  /* 0x000000ff0600720c */ /* 0x000fe20003f06270 */
[----:B0-----:R-:W0:Y:S10]  /*5380*/  MUFU.RCP R4, R4 ;  /* 0x0000000400047308 */ /* 0x001e340000001000 */
[----:B------:R-:W-:Y:S01]  /*5390*/  @!P1 IMAD.IADD R13, R13, 0x1, -R10 ;  /* 0x000000010d0d9824 */ /* 0x000fe200078e0a0a */
[----:B------:R-:W-:-:S02]  /*53a0*/  @!P1 IADD3 R11, PT, PT, R11, 0x1, RZ ;  /* 0x000000010b0b9810 */ /* 0x000fc40007ffe0ff */
[----:B------:R-:W-:Y:S02]  /*53b0*/  ISETP.NE.AND P1, PT, RZ, UR22, PT ;  /* 0x00000016ff007c0c */ /* 0x000fe4000bf25270 */
[----:B------:R-:W-:Y:S01]  /*53c0*/  ISETP.GE.U32.AND P2, PT, R13, R10, PT ;  /* 0x0000000a0d00720c */ /* 0x000fe20003f46070 */
[----:B0-----:R-:W-:-:S04]  /*53d0*/  VIADD R16, R4, 0xffffffe ;  /* 0x0ffffffe04107836 */ /* 0x001fc80000000000 */
[----:B------:R0:W2:Y:S08]  /*53e0*/  F2I.FTZ.U32.TRUNC.NTZ R17, R16 ;  /* 0x0000001000117305 */ /* 0x0000b0000021f000 */
[----:B------:R-:W-:-:S05]  /*53f0*/  @P2 VIADD R11, R11, 0x1 ;  /* 0x000000010b0b2836 */ /* 0x000fca0000000000 */
[----:B------:R-:W-:Y:S02]  /*5400*/  @!P0 IADD3 R11, PT, PT, -R11, RZ, RZ ;  /* 0x000000ff0b0b8210 */ /* 0x000fe40007ffe1ff */
[----:B------:R-:W-:-:S05]  /*5410*/  @!P1 LOP3.LUT R11, RZ, UR22, RZ, 0x33, !PT ;  /* 0x00000016ff0b9c12 */ /* 0x000fca000f8e33ff */
[----:B------:R-:W-:Y:S01]  /*5420*/  IMAD R10, R11, UR22, RZ ;  /* 0x000000160b0a7c24 */ /* 0x000fe2000f8e02ff */
[----:B0-----:R-:W-:Y:S01]  /*5430*/  MOV R16, RZ ;  /* 0x000000ff00107202 */ /* 0x001fe20000000f00 */
[----:B--2---:R-:W-:Y:S02]  /*5440*/  IMAD.MOV R13, RZ, RZ, -R17 ;  /* 0x000000ffff0d7224 */ /* 0x004fe400078e0a11 */
[----:B------:R-:W-:Y:S02]  /*5450*/  IMAD.IADD R14, R12, 0x1, -R10 ;  /* 0x000000010c0e7824 */ /* 0x000fe400078e0a0a */
[----:B------:R-:W-:-:S03]  /*5460*/  IMAD R6, R13, R8, RZ ;  /* 0x000000080d067224 */ /* 0x000fc600078e02ff */
[----:B------:R-:W-:Y:S01]  /*5470*/  IABS R4, R14 ;  /* 0x0000000e00047213 */ /* 0x000fe20000000000 */
[----:B------:R-:W-:Y:S01]  /*5480*/  IMAD.HI.U32 R6, R17, R6, R16 ;  /* 0x0000000611067227 */ /* 0x000fe200078e0010 */
[----:B------:R-:W-:-:S04]  /*5490*/  LOP3.LUT R14, R14, R9, RZ, 0x3c, !PT ;  /* 0x000000090e0e7212 */ /* 0x000fc800078e3cff */
[----:B------:R-:W-:Y:S01]  /*54a0*/  ISETP.GE.AND P1, PT, R14, RZ, PT ;  /* 0x000000ff0e00720c */ /* 0x000fe20003f26270 */
[----:B------:R-:W-:Y:S01]  /*54b0*/  IMAD.HI.U32 R6, R6, R4, RZ ;  /* 0x0000000406067227 */ /* 0x000fe200078e00ff */
[----:B------:R-:W-:-:S03]  /*54c0*/  LOP3.LUT R14, R7, 0x3c, RZ, 0xc0, !PT ;  /* 0x0000003c070e7812 */ /* 0x000fc600078ec0ff */
[----:B------:R-:W-:Y:S02]  /*54d0*/  IMAD.MOV R13, RZ, RZ, -R6 ;  /* 0x000000ffff0d7224 */ /* 0x000fe400078e0a06 */
[----:B-1----:R-:W-:-:S04]  /*54e0*/  IMAD.WIDE.U32 R14, R11, UR4, R14 ;  /* 0x000000040b0e7c25 */ /* 0x002fc8000f8e000e */
[----:B------:R-:W-:Y:S01]  /*54f0*/  IMAD R13, R8, R13, R4 ;  /* 0x0000000d080d7224 */ /* 0x000fe200078e0204 */
[----:B------:R-:W-:-:S04]  /*5500*/  SHF.R.S32.HI R4, RZ, 0x1f, R11 ;  /* 0x0000001fff047819 */ /* 0x000fc8000001140b */
[----:B------:R-:W-:Y:S01]  /*5510*/  ISETP.GT.U32.AND P0, PT, R8, R13, PT ;  /* 0x0000000d0800720c */ /* 0x000fe20003f04070 */
[----:B------:R-:W-:-:S04]  /*5520*/  IMAD R4, R4, UR4, RZ ;  /* 0x0000000404047c24 */ /* 0x000fc8000f8e02ff */
[----:B------:R-:W-:Y:S01]  /*5530*/  IMAD R11, R11, UR5, R4 ;  /* 0x000000050b0b7c24 */ /* 0x000fe2000f8e0204 */
[----:B------:R-:W0:Y:S03]  /*5540*/  LDCU.64 UR4, c[0x0][0x3f0] ;  /* 0x00007e00ff0477ac */ /* 0x000e260008000a00 */
[----:B------:R-:W-:-:S04]  /*5550*/  IMAD.IADD R15, R15, 0x1, R11 ;  /* 0x000000010f0f7824 */ /* 0x000fc800078e020b */
[-C--:B------:R-:W-:Y:S01]  /*5560*/  @!P0 IADD3 R13, PT, PT, R13, -R8.reuse, RZ ;  /* 0x800000080d0d8210 */ /* 0x080fe20007ffe0ff */
[----:B------:R-:W-:Y:S01]  /*5570*/  @!P0 VIADD R6, R6, 0x1 ;  /* 0x0000000106068836 */ /* 0x000fe20000000000 */
[----:B------:R-:W-:Y:S02]  /*5580*/  ISETP.NE.AND P0, PT, R9, RZ, PT ;  /* 0x000000ff0900720c */ /* 0x000fe40003f05270 */
[----:B------:R-:W-:-:S13]  /*5590*/  ISETP.GE.U32.AND P2, PT, R13, R8, PT ;  /* 0x000000080d00720c */ /* 0x000fda0003f46070 */
[----:B------:R-:W-:-:S05]  /*55a0*/  @P2 IADD3 R6, PT, PT, R6, 0x1, RZ ;  /* 0x0000000106062810 */ /* 0x000fca0007ffe0ff */
[----:B------:R-:W-:Y:S01]  /*55b0*/  @!P1 IMAD.MOV R6, RZ, RZ, -R6 ;  /* 0x000000ffff069224 */ /* 0x000fe200078e0a06 */
[----:B------:R-:W-:-:S04]  /*55c0*/  @!P0 LOP3.LUT R6, RZ, R9, RZ, 0x33, !PT ;  /* 0x00000009ff068212 */ /* 0x000fc800078e33ff */
[----:B------:R-:W-:Y:S01]  /*55d0*/  SHF.R.S32.HI R4, RZ, 0x1f, R6 ;  /* 0x0000001fff047819 */ /* 0x000fe20000011406 */
[C---:B------:R-:W-:Y:S02]  /*55e0*/  IMAD R9, R6.reuse, R9, R10 ;  /* 0x0000000906097224 */ /* 0x040fe400078e020a */
[----:B---3--:R-:W-:-:S03]  /*55f0*/  IMAD.WIDE.U32 R14, R6, UR8, R14 ;  /* 0x00000008060e7c25 */ /* 0x008fc6000f8e000e */
[----:B------:R-:W-:Y:S01]  /*5600*/  IADD3 R9, PT, PT, R12, -R9, RZ ;  /* 0x800000090c097210 */ /* 0x000fe20007ffe0ff */
[----:B------:R-:W-:-:S03]  /*5610*/  IMAD R7, R4, UR8, RZ ;  /* 0x0000000804077c24 */ /* 0x000fc6000f8e02ff */
[----:B------:R-:W-:Y:S01]  /*5620*/  SHF.R.S32.HI R4, RZ, 0x1f, R9 ;  /* 0x0000001fff047819 */ /* 0x000fe20000011409 */
[----:B------:R-:W-:-:S04]  /*5630*/  IMAD R7, R6, UR9, R7 ;  /* 0x0000000906077c24 */ /* 0x000fc8000f8e0207 */
[----:B------:R-:W-:Y:S02]  /*5640*/  IMAD.IADD R15, R15, 0x1, R7 ;  /* 0x000000010f0f7824 */ /* 0x000fe400078e0207 */
[----:B------:R-:W-:Y:S02]  /*5650*/  IMAD R4, R4, UR6, RZ ;  /* 0x0000000604047c24 */ /* 0x000fe4000f8e02ff */
[----:B------:R-:W-:-:S04]  /*5660*/  IMAD.WIDE.U32 R14, R9, UR6, R14 ;  /* 0x00000006090e7c25 */ /* 0x000fc8000f8e000e */
[----:B------:R-:W-:-:S05]  /*5670*/  IMAD R4, R9, UR7, R4 ;  /* 0x0000000709047c24 */ /* 0x000fca000f8e0204 */
[----:B------:R-:W-:Y:S02]  /*5680*/  IADD3 R6, PT, PT, R15, R4, RZ ;  /* 0x000000040f067210 */ /* 0x000fe40007ffe0ff */
[----:B0-----:R-:W-:-:S04]  /*5690*/  LEA R4, P0, R14, UR4, 0x1 ;  /* 0x000000040e047c11 */ /* 0x001fc8000f8008ff */
[----:B------:R-:W-:-:S05]  /*56a0*/  LEA.HI.X R5, R14, UR5, R6, 0x1, P0 ;  /* 0x000000050e057c11 */ /* 0x000fca00080f0c06 */
[----:B------:R-:W-:Y:S01]  /*56b0*/  STG.E.64 desc[UR10][R4.64], R2 ;  /* 0x0000000204007986 */ /* 0x000fe2000c101b0a */
[----:B------:R-:W-:Y:S05]  /*56c0*/  EXIT ;  /* 0x000000000000794d */ /* 0x000fea0003800000 */
        .weak           $__internal_7_$__cuda_sm20_div_s64
        .type           $__internal_7_$__cuda_sm20_div_s64,@function
        .size           $__internal_7_$__cuda_sm20_div_s64,(.L_x_7095 - $__internal_7_$__cuda_sm20_div_s64)
$__internal_7_$__cuda_sm20_div_s64:
        /* <DEDUP_REMOVED lines=53> */
[CC--:B------:R-:W-:Y:S01]  /*5a20*/  ISETP.GE.U32.AND P2, PT, R13.reuse, R34.reuse, PT ;  /* 0x000000220d00720c */ /* 0x0c0fe20003f46070 */
        /* <DEDUP_REMOVED lines=13> */
[----:B------:R-:W-:Y:S01]  /*5b00*/  ISETP.GE.U32.AND.EX P0, PT, R15, R35, PT, P0 ;  /* 0x000000230f00720c */ /* 0x000fe20003f06100 */
[----:B------:R-:W-:Y:S01]  /*5b10*/  IMAD.MOV.U32 R15, RZ, RZ, 0x0 ;  /* 0x00000000ff0f7424 */ /* 0x000fe200078e00ff */
        /* <DEDUP_REMOVED lines=10> */
[----:B------:R-:W-:Y:S02]  /*5bc0*/  SEL R10, R10, R13, !P2 ;  /* 0x0000000d0a0a7207 */ /* 0x000fe40005000000 */
[----:B------:R-:W-:Y:S01]  /*5bd0*/  SEL R13, R14, 0xffffffff, P0 ;  /* 0xffffffff0e0d7807 */ /* 0x000fe20000000000 */
[----:B------:R-:W-:Y:S01]  /*5be0*/  IMAD.MOV.U32 R14, RZ, RZ, R18 ;  /* 0x000000ffff0e7224 */ /* 0x000fe200078e0012 */
[----:B------:R-:W-:-:S03]  /*5bf0*/  SEL R10, R10, 0xffffffff, P0 ;  /* 0xffffffff0a0a7807 */ /* 0x000fc60000000000 */
[----:B------:R-:W-:Y:S05]  /*5c00*/  RET.REL.NODEC R14 `(_ZN5flash32flash_fwd_splitkv_combine_kernelI23Flash_fwd_kernel_traitsILi64ELi64ELi256ELi4ELb0ELb0EN7cutlass10bfloat16_tE19Flash_kernel_traitsILi64ELi64ELi256ELi4ES3_EELi8ELi7ELb1EEEvNS_16Flash_fwd_paramsE) ;  /* 0xffffffa00efc7950 */ /* 0x000fea0003c3ffff */
.L_x_305:
        /* <DEDUP_REMOVED lines=15> */
.L_x_7095:


//--------------------- .text._ZN5flash32flash_fwd_splitkv_combine_kernelI23Flash_fwd_kernel_traitsILi64ELi64ELi256ELi4ELb0ELb0EN7cutlass10bfloat16_tE19Flash_kernel_traitsILi64ELi64ELi256ELi4ES3_EELi8ELi6ELb1EEEvNS_16Flash_fwd_paramsE --------------------------
	.section	.text._ZN5flash32flash_fwd_splitkv_combine_kernelI23Flash_fwd_kernel_traitsILi64ELi64ELi256ELi4ELb0ELb0EN7cutlass10bfloat16_tE19Flash_kernel_traitsILi64ELi64ELi256ELi4ES3_EELi8ELi6ELb1EEEvNS_16Flash_fwd_paramsE,"ax",@progbits
	.align	128
        .global         _ZN5flash32flash_fwd_splitkv_combine_kernelI23Flash_fwd_kernel_traitsILi64ELi64ELi256ELi4ELb0ELb0EN7cutlass10bfloat16_tE19Flash_kernel_traitsILi64ELi64ELi256ELi4ES3_EELi8ELi6ELb1EEEvNS_16Flash_fwd_paramsE
        .type           _ZN5flash32flash_fwd_splitkv_combine_kernelI23Flash_fwd_kernel_traitsILi64ELi64ELi256ELi4ELb0ELb0EN7cutlass10bfloat16_tE19Flash_kernel_traitsILi64ELi64ELi256ELi4ES3_EELi8ELi6ELb1EEEvNS_16Flash_fwd_paramsE,@function
        .size           _ZN5flash32flash_fwd_splitkv_combine_kernelI23Flash_fwd_kernel_traitsILi64ELi64ELi256ELi4ELb0ELb0EN7cutlass10bfloat16_tE19Flash_kernel_traitsILi64ELi64ELi256ELi4ES3_EELi8ELi6ELb1EEEvNS_16Flash_fwd_paramsE,(.L_x_7096 - _ZN5flash32flash_fwd_splitkv_combine_kernelI23Flash_fwd_kernel_traitsILi64ELi64ELi256ELi4ELb0ELb0EN7cutlass10bfloat16_tE19Flash_kernel_traitsILi64ELi64ELi256ELi4ES3_EELi8ELi6ELb1EEEvNS_16Flash_fwd_paramsE)
        .other          _ZN5flash32flash_fwd_splitkv_combine_kernelI23Flash_fwd_kernel_traitsILi64ELi64ELi256ELi4ELb0ELb0EN7cutlass10bfloat16_tE19Flash_kernel_traitsILi64ELi64ELi256ELi4ES3_EELi8ELi6ELb1EEEvNS_16Flash_fwd_paramsE,@"STO_CUDA_ENTRY STV_DEFAULT"
_ZN5flash32flash_fwd_splitkv_combine_kernelI23Flash_fwd_kernel_traitsILi64ELi64ELi256ELi4ELb0ELb0EN7cutlass10bfloat16_tE19Flash_kernel_traitsILi64ELi64ELi256ELi4ES3_EELi8ELi6ELb1EEEvNS_16Flash_fwd_paramsE:
.text._ZN5flash32flash_fwd_splitkv_combine_kernelI23Flash_fwd_kernel_traitsILi64ELi64ELi256ELi4ELb0ELb0EN7cutlass10bfloat16_tE19Flash_kernel_traitsILi64ELi64ELi256ELi4ES3_EELi8ELi6ELb1EEEvNS_16Flash_fwd_paramsE:
        /* <DEDUP_REMOVED lines=38> */
.L_x_306:
[----:B------:R-:W-:Y:S01]  /*0260*/  IMAD.U32 R20, RZ, RZ, UR21 ;  /* 0x00000015ff147e24 */ /* 0x000fe2000f8e00ff */
[----:B------:R-:W-:Y:S01]  /*0270*/  MOV R18, UR19 ;  /* 0x0000001300127c02 */ /* 0x000fe20008000f00 */
[----:B------:R-:W-:Y:S01]  /*0280*/  IMAD.U32 R19, RZ, RZ, UR15 ;  /* 0x0000000fff137e24 */ /* 0x000fe2000f8e00ff */
[----:B------:R-:W-:Y:S02]  /*0290*/  MOV R17, UR14 ;  /* 0x0000000e00117c02 */ /* 0x000fe40008000f00 */
[----:B------:R-:W-:Y:S02]  /*02a0*/  MOV R16, 0x2c0 ;  /* 0x000002c000107802 */ /* 0x000fe40000000f00 */
[----:B------:R-:W-:Y:S05]  /*02b0*/  CALL.REL.NOINC `($__internal_8_$__cuda_sm20_div_s64) ;  /* 0x0000004c00707944 */ /* 0x000fea0003c00000 */
[----:B------:R-:W-:-:S07]  /*02c0*/  MOV R11, R13 ;  /* 0x0000000d000b7202 */ /* 0x000fce0000000f00 */
.L_x_307:
        /* <DEDUP_REMOVED lines=30> */
.L_x_309:
[----:B------:R-:W-:Y:S01]  /*04b0*/  IMAD.MOV.U32 R20, RZ, RZ, R10 ;  /* 0x000000ffff147224 */ /* 0x000fe200078e000a */
[----:B------:R-:W-:Y:S02]  /*04c0*/  MOV R19, R11 ;  /* 0x0000000b00137202 */ /* 0x000fe40000000f00 */
[----:B------:R-:W-:Y:S02]  /*04d0*/  MOV R16, 0x4f0 ;  /* 0x000004f000107802 */ /* 0x000fe40000000f00 */
[----:B------:R-:W-:Y:S05]  /*04e0*/  CALL.REL.NOINC `($__internal_8_$__cuda_sm20_div_s64) ;  /* 0x0000004800e47944 */ /* 0x000fea0003c00000 */
[----:B------:R-:W-:Y:S02]  /*04f0*/  MOV R4, R10 ;  /* 0x0000000a00047202 */ /* 0x000fe40000000f00 */
[----:B------:R-:W-:Y:S02]  /*0500*/  MOV R5, R13 ;  /* 0x0000000d00057202 */ /* 0x000fe40000000f00 */
.L_x_310:
[----:B------:R-:W-:Y:S05]  /*0510*/  BSYNC.RECONVERGENT B0 ;  /* 0x0000000000007941 */ /* 0x000fea0003800200 */
.L_x_308:
        /* <DEDUP_REMOVED lines=57> */
.L_x_312:
[----:B------:R-:W-:Y:S01]  /*08b0*/  IMAD.MOV.U32 R20, RZ, RZ, R18 ;  /* 0x000000ffff147224 */ /* 0x000fe200078e0012 */
[----:B------:R-:W-:Y:S01]  /*08c0*/  MOV R18, R11 ;  /* 0x0000000b00127202 */ /* 0x000fe20000000f00 */
[----:B------:R-:W-:Y:S01]  /*08d0*/  IMAD.MOV.U32 R19, RZ, RZ, R17 ;  /* 0x000000ffff137224 */ /* 0x000fe200078e0011 */
[----:B------:R-:W-:Y:S02]  /*08e0*/  MOV R17, R31 ;  /* 0x0000001f00117202 */ /* 0x000fe40000000f00 */
[----:B------:R-:W-:Y:S02]  /*08f0*/  MOV R16, 0x910 ;  /* 0x0000091000107802 */ /* 0x000fe40000000f00 */
[----:B------:R-:W-:Y:S05]  /*0900*/  CALL.REL.NOINC `($__internal_8_$__cuda_sm20_div_s64) ;  /* 0x0000004400dc7944 */ /* 0x000fea0003c00000 */
[----:B------:R-:W-:Y:S02]  /*0910*/  MOV R12, R10 ;  /* 0x0000000a000c7202 */ /* 0x000fe40000000f00 */
.L_x_313:
[----:B------:R-:W-:Y:S05]  /*0920*/  BSYNC.RECONVERGENT B0 ;  /* 0x0000000000007941 */ /* 0x000fea0003800200 */
.L_x_311:
        /* <DEDUP_REMOVED lines=124> */
.L_x_315:
[----:B------:R-:W-:Y:S01]  /*10f0*/  IMAD.MOV.U32 R20, RZ, RZ, R12 ;  /* 0x000000ffff147224 */ /* 0x000fe200078e000c */
[----:B------:R-:W-:Y:S01]  /*1100*/  MOV R18, R8 ;  /* 0x0000000800127202 */ /* 0x000fe20000000f00 */
[----:B------:R-:W-:Y:S01]  /*1110*/  IMAD.MOV.U32 R19, RZ, RZ, R13 ;  /* 0x000000ffff137224 */ /* 0x000fe200078e000d */
[----:B------:R-:W-:Y:S02]  /*1120*/  MOV R17, R0 ;  /* 0x0000000000117202 */ /* 0x000fe40000000f00 */
[----:B------:R-:W-:Y:S02]  /*1130*/  MOV R16, 0x1150 ;  /* 0x0000115000107802 */ /* 0x000fe40000000f00 */
[----:B------:R-:W-:Y:S05]  /*1140*/  CALL.REL.NOINC `($__internal_8_$__cuda_sm20_div_s64) ;  /* 0x0000003c00cc7944 */ /* 0x000fea0003c00000 */
[----:B------:R-:W-:Y:S02]  /*1150*/  MOV R34, R10 ;  /* 0x0000000a00227202 */ /* 0x000fe40000000f00 */
[----:B------:R-:W-:Y:S02]  /*1160*/  MOV R35, R13 ;  /* 0x0000000d00237202 */ /* 0x000fe40000000f00 */
.L_x_316:
[----:B------:R-:W-:Y:S05]  /*1170*/  BSYNC.RECONVERGENT B0 ;  /* 0x0000000000007941 */ /* 0x000fea0003800200 */
.L_x_314:
        /* <DEDUP_REMOVED lines=57> */
.L_x_318:
[----:B------:R-:W-:Y:S01]  /*1510*/  IMAD.MOV.U32 R20, RZ, RZ, R4 ;  /* 0x000000ffff147224 */ /* 0x000fe200078e0004 */
[----:B------:R-:W-:Y:S01]  /*1520*/  MOV R19, R5 ;  /* 0x0000000500137202 */ /* 0x000fe20000000f00 */
[----:B------:R-:W-:Y:S01]  /*1530*/  IMAD.MOV.U32 R18, RZ, RZ, R7 ;  /* 0x000000ffff127224 */ /* 0x000fe200078e0007 */
[----:B------:R-:W-:Y:S02]  /*1540*/  MOV R16, 0x1560 ;  /* 0x0000156000107802 */ /* 0x000fe40000000f00 */
[----:B------:R-:W-:Y:S05]  /*1550*/  CALL.REL.NOINC `($__internal_8_$__cuda_sm20_div_s64) ;  /* 0x0000003800c87944 */ /* 0x000fea0003c00000 */
[----:B------:R-:W-:Y:S02]  /*1560*/  MOV R20, R10 ;  /* 0x0000000a00147202 */ /* 0x000fe40000000f00 */
[----:B------:R-:W-:Y:S02]  /*1570*/  MOV R21, R13 ;  /* 0x0000000d00157202 */ /* 0x000fe40000000f00 */
.L_x_319:
[----:B------:R-:W-:Y:S05]  /*1580*/  BSYNC.RECONVERGENT B0 ;  /* 0x0000000000007941 */ /* 0x000fea0003800200 */
.L_x_317:
        /* <DEDUP_REMOVED lines=20> */
[----:B------:R-:W-:Y:S02]  /*16d0*/  @!P6 IADD3.X R29, PT, PT, RZ, RZ, RZ, P0, !PT ;  /* 0x000000ffff1de210 */ /* 0x000fe400007fe4ff */
[----:B------:R-:W2:Y:S01]  /*16e0*/  @!P4 LDC.64 R14, c[0x0][0x428] ;  /* 0x00010a00ff0ecb82 */ /* 0x000ea20000000a00 */
[----:B------:R-:W-:Y:S01]  /*16f0*/  @!P4 IADD3 R24, P0, PT, R22, UR20, RZ ;  /* 0x000000141618cc10 */ /* 0x000fe2000ff1e0ff */
[----:B------:R-:W-:Y:S02]  /*1700*/  @!P5 IMAD.X R27, RZ, RZ, RZ, P1 ;  /* 0x000000ffff1bd224 */ /* 0x000fe400008e06ff */
[----:B------:R-:W-:-:S04]  /*1710*/  @!P6 IMAD.WIDE.U32 R28, R3, UR21, R28 ;  /* 0x00000015031cec25 */ /* 0x000fc8000f8e001c */
[----:B------:R-:W3:Y:S01]  /*1720*/  @!P5 LDC.64 R16, c[0x0][0x428] ;  /* 0x00010a00ff10db82 */ /* 0x000ee20000000a00 */
[----:B------:R-:W-:Y:S02]  /*1730*/  @!P6 IMAD R6, R3, UR15, R29 ;  /* 0x0000000f0306ec24 */ /* 0x000fe4000f8e021d */
[----:B------:R-:W-:Y:S02]  /*1740*/  @!P4 IMAD.X R25, RZ, RZ, RZ, P0 ;  /* 0x000000ffff19c224 */ /* 0x000fe400000e06ff */
[----:B------:R-:W-:-:S03]  /*1750*/  @!P5 IMAD.WIDE.U32 R26, R10, UR21, R26 ;  /* 0x000000150a1adc25 */ /* 0x000fc6000f8e001a */
[----:B------:R-:W4:Y:S01]  /*1760*/  @!P3 LDC.64 R12, c[0x0][0x428] ;  /* 0x00010a00ff0cbb82 */ /* 0x000f220000000a00 */
[----:B-1----:R-:W-:Y:S01]  /*1770*/  @!P6 LEA R18, P2, R28, R18, 0x2 ;  /* 0x000000121c12e211 */ /* 0x002fe200078410ff */
[----:B------:R-:W-:-:S03]  /*1780*/  @!P4 IMAD.WIDE.U32 R32, R9, UR21, R24 ;  /* 0x000000150920cc25 */ /* 0x000fc6000f8e0018 */
[----:B------:R-:W-:Y:S01]  /*1790*/  @!P6 LEA.HI.X R19, R28, R19, R6, 0x2, P2 ;  /* 0x000000131c13e211 */ /* 0x000fe200010f1406 */
[----:B------:R-:W-:Y:S01]  /*17a0*/  IMAD.MOV.U32 R6, RZ, RZ, -0x800000 ;  /* 0xff800000ff067424 */ /* 0x000fe200078e00ff */
[----:B------:R-:W-:Y:S01]  /*17b0*/  @!P3 IADD3 R28, P0, PT, R22, UR20, RZ ;  /* 0x00000014161cbc10 */ /* 0x000fe2000ff1e0ff */
[----:B------:R-:W-:-:S04]  /*17c0*/  @!P4 IMAD R24, R9, UR15, R33 ;  /* 0x0000000f0918cc24 */ /* 0x000fc8000f8e0221 */
[----:B------:R-:W-:Y:S01]  /*17d0*/  @!P3 IMAD.X R29, RZ, RZ, RZ, P0 ;  /* 0x000000ffff1db224 */ /* 0x000fe200000e06ff */
[----:B--2---:R-:W-:Y:S01]  /*17e0*/  @!P4 LEA R14, P0, R32, R14, 0x2 ;  /* 0x0000000e200ec211 */ /* 0x004fe200078010ff */
[----:B------:R-:W-:Y:S01]  /*17f0*/  @!P5 IMAD R10, R10, UR15, R27 ;  /* 0x0000000f0a0adc24 */ /* 0x000fe2000f8e021b */
[----:B0-----:R4:W2:Y:S01]  /*1800*/  @!P6 LDG.E R6, desc[UR8][R18.64] ;  /* 0x000000081206e981 */ /* 0x0018a2000c1e1900 */
[C---:B------:R-:W-:Y:S01]  /*1810*/  @!P3 IMAD.WIDE.U32 R28, R5.reuse, UR21, R28 ;  /* 0x00000015051cbc25 */ /* 0x040fe2000f8e001c */
[----:B---3--:R-:W-:Y:S02]  /*1820*/  @!P5 LEA R16, P1, R26, R16, 0x2 ;  /* 0x000000101a10d211 */ /* 0x008fe400078210ff */
[----:B------:R-:W-:Y:S01]  /*1830*/  @!P4 LEA.HI.X R15, R32, R15, R24, 0x2, P0 ;  /* 0x0000000f200fc211 */ /* 0x000fe200000f1418 */
[----:B------:R-:W-:Y:S01]  /*1840*/  @!P3 IMAD R9, R5, UR15, R29 ;  /* 0x0000000f0509bc24 */ /* 0x000fe2000f8e021d */
[----:B------:R-:W-:Y:S01]  /*1850*/  @!P5 LEA.HI.X R17, R26, R17, R10, 0x2, P1 ;  /* 0x000000111a11d211 */ /* 0x000fe200008f140a */
[----:B------:R-:W-:Y:S01]  /*1860*/  IMAD.MOV.U32 R5, RZ, RZ, -0x800000 ;  /* 0xff800000ff057424 */ /* 0x000fe200078e00ff */
[----:B------:R-:W-:-:S05]  /*1870*/  MOV R10, 0xff800000 ;  /* 0xff800000000a7802 */ /* 0x000fca0000000f00 */
[----:B------:R-:W3:Y:S04]  /*1880*/  @!P4 LDG.E R5, desc[UR8][R14.64] ;  /* 0x000000080e05c981 */ /* 0x000ee8000c1e1900 */
[----:B------:R0:W5:Y:S01]  /*1890*/  @!P5 LDG.E R10, desc[UR8][R16.64] ;  /* 0x00000008100ad981 */ /* 0x000162000c1e1900 */
[----:B----4-:R-:W-:-:S04]  /*18a0*/  @!P3 LEA R18, P0, R28, R12, 0x2 ;  /* 0x0000000c1c12b211 */ /* 0x010fc800078010ff */
[----:B------:R-:W-:Y:S01]  /*18b0*/  @!P3 LEA.HI.X R19, R28, R13, R9, 0x2, P0 ;  /* 0x0000000d1c13b211 */ /* 0x000fe200000f1409 */
[----:B------:R-:W-:-:S06]  /*18c0*/  IMAD.MOV.U32 R13, RZ, RZ, -0x800000 ;  /* 0xff800000ff0d7424 */ /* 0x000fcc00078e00ff */
[----:B------:R1:W4:Y:S01]  /*18d0*/  @!P3 LDG.E R13, desc[UR8][R18.64] ;  /* 0x00000008120db981 */ /* 0x000322000c1e1900 */
[----:B------:R-:W1:Y:S01]  /*18e0*/  S2UR UR4, SR_CgaCtaId ;  /* 0x00000000000479c3 */ /* 0x000e620000008800 */
[C---:B------:R-:W-:Y:S02]  /*18f0*/  ISETP.GT.U32.AND P2, PT, R4.reuse, 0x17f, PT ;  /* 0x0000017f0400780c */ /* 0x040fe40003f44070 */
[C---:B------:R-:W-:Y:S02]  /*1900*/  ISETP.GT.U32.AND P1, PT, R4.reuse, 0xff, PT ;  /* 0x000000ff0400780c */ /* 0x040fe40003f24070 */
[C---:B------:R-:W-:Y:S01]  /*1910*/  ISETP.GT.U32.AND P0, PT, R4.reuse, 0x7f, PT ;  /* 0x0000007f0400780c */ /* 0x040fe20003f04070 */
[----:B------:R-:W-:Y:S01]  /*1920*/  UMOV UR5, 0x400 ;  /* 0x0000040000057882 */ /* 0x000fe20000000000 */
[----:B------:R-:W-:-:S07]  /*1930*/  ISETP.GT.U32.AND P3, PT, R4, 0x1ff, PT ;  /* 0x000001ff0400780c */ /* 0x000fce0003f64070 */
[C---:B------:R-:W-:Y:S02]  /*1940*/  @!P2 IMAD.SHL.U32 R12, R4.reuse, 0x4, RZ ;  /* 0x00000004040ca824 */ /* 0x040fe400078e00ff */
[C---:B0-----:R-:W-:Y:S02]  /*1950*/  @!P1 IMAD.SHL.U32 R16, R4.reuse, 0x4, RZ ;  /* 0x0000000404109824 */ /* 0x041fe400078e00ff */
[----:B------:R-:W-:Y:S01]  /*1960*/  @!P0 SHF.L.U32 R9, R4, 0x2, RZ ;  /* 0x0000000204098819 */ /* 0x000fe200000006ff */
[----:B-1----:R-:W-:Y:S01]  /*1970*/  ULEA UR4, UR4, UR5, 0x18 ;  /* 0x0000000504047291 */ /* 0x002fe2000f8ec0ff */
[----:B------:R-:W-:Y:S02]  /*1980*/  @!P2 LOP3.LUT R18, R12, 0x1c, RZ, 0xc0, !PT ;  /* 0x0000001c0c12a812 */ /* 0x000fe400078ec0ff */
[----:B------:R-:W-:Y:S02]  /*1990*/  @!P1 LOP3.LUT R16, R16, 0x1c, RZ, 0xc0, !PT ;  /* 0x0000001c10109812 */ /* 0x000fe400078ec0ff */
[----:B------:R-:W-:-:S02]  /*19a0*/  @!P0 LOP3.LUT R14, R9, 0x1c, RZ, 0xc0, !PT ;  /* 0x0000001c090e8812 */ /* 0x000fc400078ec0ff */
[----:B------:R-:W-:Y:S01]  /*19b0*/  LEA R22, R22, UR4, 0x2 ;  /* 0x0000000416167c11 */ /* 0x000fe2000f8e10ff */
[----:B------:R-:W-:Y:S02]  /*19c0*/  @!P2 VIADD R18, R18, UR4 ;  /* 0x000000041212ac36 */ /* 0x000fe40008000000 */
[----:B------:R-:W-:Y:S02]  /*19d0*/  @!P1 VIADD R16, R16, UR4 ;  /* 0x0000000410109c36 */ /* 0x000fe40008000000 */
[----:B------:R-:W-:Y:S02]  /*19e0*/  @!P0 VIADD R14, R14, UR4 ;  /* 0x000000040e0e8c36 */ /* 0x000fe40008000000 */
[C---:B------:R-:W-:Y:S02]  /*19f0*/  IMAD R17, R3.reuse, 0x24, R22 ;  /* 0x0000002403117824 */ /* 0x040fe400078e0216 */
[C---:B------:R-:W-:Y:S02]  /*1a00*/  @!P2 IMAD R15, R3.reuse, 0x24, R18 ;  /* 0x00000024030fa824 */ /* 0x040fe400078e0212 */
[----:B------:R-:W-:-:S02]  /*1a10*/  @!P1 IMAD R16, R3, 0x24, R16 ;  /* 0x0000002403109824 */ /* 0x000fc400078e0210 */
[----:B------:R-:W-:Y:S01]  /*1a20*/  @!P0 IMAD R14, R3, 0x24, R14 ;  /* 0x00000024030e8824 */ /* 0x000fe200078e020e */
[----:B------:R-:W-:Y:S01]  /*1a30*/  SHF.R.U32.HI R12, RZ, 0x4, R4 ;  /* 0x00000004ff0c7819 */ /* 0x000fe20000011604 */
[----:B------:R-:W-:Y:S01]  /*1a40*/  IMAD.MOV.U32 R24, RZ, RZ, -0x800000 ;  /* 0xff800000ff187424 */ /* 0x000fe200078e00ff */
[----:B------:R-:W-:Y:S01]  /*1a50*/  LOP3.LUT R9, R4, 0xf, RZ, 0xc0, !PT ;  /* 0x0000000f04097812 */ /* 0x000fe200078ec0ff */
[----:B------:R-:W-:Y:S01]  /*1a60*/  IMAD.MOV.U32 R25, RZ, RZ, -0x800000 ;  /* 0xff800000ff197424 */ /* 0x000fe200078e00ff */
[----:B------:R-:W-:Y:S01]  /*1a70*/  LEA R18, R12, UR4, 0x2 ;  /* 0x000000040c127c11 */ /* 0x000fe2000f8e10ff */
[----:B------:R-:W-:Y:S01]  /*1a80*/  IMAD.MOV.U32 R23, RZ, RZ, -0x800000 ;  /* 0xff800000ff177424 */ /* 0x000fe200078e00ff */
[----:B------:R-:W-:Y:S01]  /*1a90*/  MOV R27, 0xff800000 ;  /* 0xff800000001b7802 */ /* 0x000fe20000000f00 */
[----:B------:R-:W0:Y:S02]  /*1aa0*/  LDC R3, c[0x0][0x434] ;  /* 0x00010d00ff037b82 */ /* 0x000e240000000800 */
[----:B------:R-:W-:Y:S01]  /*1ab0*/  IMAD R19, R9, 0x24, R18 ;  /* 0x0000002409137824 */ /* 0x000fe200078e0212 */
[----:B--2---:R-:W-:Y:S04]  /*1ac0*/  @!P3 STS [R17], R6 ;  /* 0x000000061100b388 */ /* 0x004fe80000000800 */
[----:B-----5:R0:W-:Y:S04]  /*1ad0*/  @!P2 STS [R15+0x240], R10 ;  /* 0x0002400a0f00a388 */ /* 0x0201e80000000800 */
[----:B---3--:R-:W-:Y:S04]  /*1ae0*/  @!P1 STS [R16+0x480], R5 ;  /* 0x0004800510009388 */ /* 0x008fe80000000800 */
[----:B----4-:R-:W-:Y:S01]  /*1af0*/  @!P0 STS [R14+0x6c0], R13 ;  /* 0x0006c00d0e008388 */ /* 0x010fe20000000800 */
[----:B------:R-:W-:Y:S06]  /*1b00*/  BAR.SYNC.DEFER_BLOCKING 0x0 ;  /* 0x0000000000007b1d */ /* 0x000fec0000010000 */
[----:B------:R-:W-:Y:S04]  /*1b10*/  @!P0 LDS R27, [R19] ;  /* 0x00000000131b8984 */ /* 0x000fe80000000800 */
[----:B------:R-:W-:Y:S04]  /*1b20*/  @!P0 LDS R24, [R19+0x240] ;  /* 0x0002400013188984 */ /* 0x000fe80000000800 */
[----:B------:R-:W1:Y:S04]  /*1b30*/  @!P0 LDS R25, [R19+0x480] ;  /* 0x0004800013198984 */ /* 0x000e680000000800 */
[----:B------:R-:W2:Y:S01]  /*1b40*/  @!P0 LDS R23, [R19+0x6c0] ;  /* 0x0006c00013178984 */ /* 0x000ea20000000800 */
[----:B0-----:R-:W-:-:S04]  /*1b50*/  IABS R10, R3 ;  /* 0x00000003000a7213 */ /* 0x001fc80000000000 */
[----:B------:R-:W0:Y:S01]  /*1b60*/  I2F.RP R18, R10 ;  /* 0x0000000a00127306 */ /* 0x000e220000209400 */
[----:B-1----:R-:W-:-:S04]  /*1b70*/  FMNMX3.FTZ R6, R27, R24, R25, !PT ;  /* 0x000000181b067276 */ /* 0x002fc80007810019 */
[----:B--2---:R-:W-:-:S05]  /*1b80*/  FMNMX.FTZ R6, R6, R23, !PT ;  /* 0x0000001706067209 */ /* 0x004fca0007810000 */
[----:B------:R-:W1:Y:S01]  /*1b90*/  SHFL.BFLY PT, R15, R6, 0x8, 0x1f ;  /* 0x0d001f00060f7f89 */ /* 0x000e6200000e0000 */
[----:B0-----:R-:W0:Y:S01]  /*1ba0*/  MUFU.RCP R16, R18 ;  /* 0x0000001200107308 */ /* 0x001e220000001000 */
[----:B-1----:R-:W-:-:S05]  /*1bb0*/  FMNMX.FTZ R15, R6, R15, !PT ;  /* 0x0000000f060f7209 */ /* 0x002fca0007810000 */
[----:B------:R-:W1:Y:S01]  /*1bc0*/  SHFL.BFLY PT, R14, R15, 0x4, 0x1f ;  /* 0x0c801f000f0e7f89 */ /* 0x000e6200000e0000 */
[----:B0-----:R-:W-:-:S04]  /*1bd0*/  IADD3 R16, PT, PT, R16, 0xffffffe, RZ ;  /* 0x0ffffffe10107810 */ /* 0x001fc80007ffe0ff */
[----:B------:R-:W0:Y:S01]  /*1be0*/  F2I.FTZ.U32.TRUNC.NTZ R17, R16 ;  /* 0x0000001000117305 */ /* 0x000e22000021f000 */
[----:B-1----:R-:W-:Y:S01]  /*1bf0*/  FMNMX.FTZ R14, R15, R14, !PT ;  /* 0x0000000e0f0e7209 */ /* 0x002fe20007810000 */
[----:B0-----:R-:W-:Y:S01]  /*1c00*/  IMAD.MOV R5, RZ, RZ, -R17 ;  /* 0x000000ffff057224 */ /* 0x001fe200078e0a11 */
[----:B------:R-:W0:Y:S03]  /*1c10*/  LDC R15, c[0x0][0x3e0] ;  /* 0x0000f800ff0f7b82 */ /* 0x000e260000000800 */
[----:B------:R-:W1:Y:S01]  /*1c20*/  SHFL.BFLY PT, R13, R14, 0x2, 0x1f ;  /* 0x0c401f000e0d7f89 */ /* 0x000e6200000e0000 */
[----:B------:R-:W-:Y:S02]  /*1c30*/  IMAD R6, R5, R10, RZ ;  /* 0x0000000a05067224 */ /* 0x000fe400078e02ff */
[----:B------:R-:W-:Y:S01]  /*1c40*/  IMAD.MOV.U32 R16, RZ, RZ, RZ ;  /* 0x000000ffff107224 */ /* 0x000fe200078e00ff */
[----:B------:R-:W-:-:S03]  /*1c50*/  IABS R5, R2 ;  /* 0x0000000200057213 */ /* 0x000fc60000000000 */
[----:B------:R-:W-:-:S06]  /*1c60*/  IMAD.HI.U32 R6, R17, R6, R16 ;  /* 0x0000000611067227 */ /* 0x000fcc00078e0010 */
[----:B------:R-:W-:Y:S01]  /*1c70*/  IMAD.HI.U32 R6, R6, R5, RZ ;  /* 0x0000000506067227 */ /* 0x000fe200078e00ff */
[----:B-1----:R-:W-:-:S03]  /*1c80*/  FMNMX.FTZ R13, R14, R13, !PT ;  /* 0x0000000d0e0d7209 */ /* 0x002fc60007810000 */
[----:B------:R-:W-:Y:S02]  /*1c90*/  IMAD.MOV R14, RZ, RZ, -R6 ;  /* 0x000000ffff0e7224 */ /* 0x000fe400078e0a06 */
[----:B------:R-:W1:Y:S02]  /*1ca0*/  SHFL.BFLY PT, R16, R13, 0x1, 0x1f ;  /* 0x0c201f000d107f89 */ /* 0x000e6400000e0000 */
[----:B------:R-:W-:-:S05]  /*1cb0*/  IMAD R5, R10, R14, R5 ;  /* 0x0000000e0a057224 */ /* 0x000fca00078e0205 */
[----:B------:R-:W-:-:S13]  /*1cc0*/  ISETP.GT.U32.AND P0, PT, R10, R5, PT ;  /* 0x000000050a00720c */ /* 0x000fda0003f04070 */
[----:B------:R-:W-:-:S04]  /*1cd0*/  @!P0 IADD3 R5, PT, PT, R5, -R10, RZ ;  /* 0x8000000a05058210 */ /* 0x000fc80007ffe0ff */
[----:B------:R-:W-:Y:S02]  /*1ce0*/  ISETP.GE.U32.AND P2, PT, R5, R10, PT ;  /* 0x0000000a0500720c */ /* 0x000fe40003f46070 */
[----:B-1----:R-:W-:-:S04]  /*1cf0*/  FMNMX.FTZ R16, R13, R16, !PT ;  /* 0x000000100d107209 */ /* 0x002fc80007810000 */
[----:B------:R-:W-:Y:S01]  /*1d00*/  FSETP.NEU.FTZ.AND P1, PT, R16, -INF , PT ;  /* 0xff8000001000780b */ /* 0x000fe20003f3d000 */
[----:B------:R-:W-:Y:S01]  /*1d10*/  @!P0 VIADD R6, R6, 0x1 ;  /* 0x0000000106068836 */ /* 0x000fe20000000000 */
[----:B------:R-:W-:Y:S02]  /*1d20*/  LOP3.LUT R5, R2, R3, RZ, 0x3c, !PT ;  /* 0x0000000302057212 */ /* 0x000fe400078e3cff */
[----:B------:R-:W-:-:S03]  /*1d30*/  FSEL R2, R16, RZ, P1 ;  /* 0x000000ff10027208 */ /* 0x000fc60000800000 */
[----:B------:R-:W-:Y:S02]  /*1d40*/  @P2 VIADD R6, R6, 0x1 ;  /* 0x0000000106062836 */ /* 0x000fe40000000000 */
[C---:B------:R-:W-:Y:S01]  /*1d50*/  FADD.FTZ R10, -R2.reuse, R27 ;  /* 0x0000001b020a7221 */ /* 0x040fe20000010100 */
[C---:B------:R-:W-:Y:S01]  /*1d60*/  FADD.FTZ R19, -R2.reuse, R24 ;  /* 0x0000001802137221 */ /* 0x040fe20000010100 */
[----:B------:R-:W-:Y:S02]  /*1d70*/  IMAD.MOV.U32 R14, RZ, RZ, R6 ;  /* 0x000000ffff0e7224 */ /* 0x000fe400078e0006 */
[----:B------:R-:W-:Y:S01]  /*1d80*/  FADD.FTZ R6, -R2, R25 ;  /* 0x0000001902067221 */ /* 0x000fe20000010100 */
[----:B------:R-:W-:Y:S01]  /*1d90*/  FMUL.FTZ R10, R10, 1.4426950216293334961 ;  /* 0x3fb8aa3b0a0a7820 */ /* 0x000fe20000410000 */
[----:B------:R-:W-:Y:S02]  /*1da0*/  FMUL.FTZ R19, R19, 1.4426950216293334961 ;  /* 0x3fb8aa3b13137820 */ /* 0x000fe40000410000 */
[----:B------:R-:W-:Y:S01]  /*1db0*/  FMUL.FTZ R6, R6, 1.4426950216293334961 ;  /* 0x3fb8aa3b06067820 */ /* 0x000fe20000410000 */
[----:B------:R-:W-:-:S02]  /*1dc0*/  FADD.FTZ R16, -R2, R23 ;  /* 0x0000001702107221 */ /* 0x000fc40000010100 */
[----:B------:R-:W-:Y:S02]  /*1dd0*/  MUFU.EX2 R10, R10 ;  /* 0x0000000a000a7308 */ /* 0x000fe40000000800 */
[----:B------:R-:W-:-:S06]  /*1de0*/  FMUL.FTZ R16, R16, 1.4426950216293334961 ;  /* 0x3fb8aa3b10107820 */ /* 0x000fcc0000410000 */
[----:B------:R-:W1:Y:S08]  /*1df0*/  MUFU.EX2 R19, R19 ;  /* 0x0000001300137308 */ /* 0x000e700000000800 */
[----:B------:R-:W2:Y:S01]  /*1e00*/  MUFU.EX2 R6, R6 ;  /* 0x0000000600067308 */ /* 0x000ea20000000800 */
[----:B------:R-:W-:Y:S02]  /*1e10*/  ISETP.GE.AND P1, PT, R5, RZ, PT ;  /* 0x000000ff0500720c */ /* 0x000fe40003f26270 */
[----:B------:R-:W-:-:S05]  /*1e20*/  ISETP.NE.AND P0, PT, R3, RZ, PT ;  /* 0x000000ff0300720c */ /* 0x000fca0003f05270 */
[----:B------:R-:W3:Y:S01]  /*1e30*/  MUFU.EX2 R18, R16 ;  /* 0x0000001000127308 */ /* 0x000ee20000000800 */
[----:B-1----:R-:W-:Y:S01]  /*1e40*/  FADD.FTZ R19, R10, R19 ;  /* 0x000000130a137221 */ /* 0x002fe20000010000 */
[----:B------:R-:W-:-:S03]  /*1e50*/  USHF.R.S32.HI UR4, URZ, 0x1f, UR22 ;  /* 0x0000001fff047899 */ /* 0x000fc60008011416 */
[----:B--2---:R-:W-:Y:S01]  /*1e60*/  FADD.FTZ R19, R19, R6 ;  /* 0x0000000613137221 */ /* 0x004fe20000010000 */
[----:B------:R-:W-:Y:S01]  /*1e70*/  @!P1 IADD3 R14, PT, PT, -R14, RZ, RZ ;  /* 0x000000ff0e0e9210 */ /* 0x000fe20007ffe1ff */
[----:B------:R-:W-:Y:S01]  /*1e80*/  ULOP3.LUT UR4, UR4, 0x1, URZ, 0xfc, !UPT ;  /* 0x0000000104047892 */ /* 0x000fe2000f8efcff */
[----:B------:R-:W-:Y:S01]  /*1e90*/  @!P0 LOP3.LUT R14, RZ, R3, RZ, 0x33, !PT ;  /* 0x00000003ff0e8212 */ /* 0x000fe200078e33ff */
[----:B---3--:R-:W-:-:S04]  /*1ea0*/  FADD.FTZ R18, R19, R18 ;  /* 0x0000001213127221 */ /* 0x008fc80000010000 */
[----:B------:R-:W-:Y:S01]  /*1eb0*/  IMAD R5, R14, UR4, RZ ;  /* 0x000000040e057c24 */ /* 0x000fe2000f8e02ff */
[----:B------:R-:W1:Y:S01]  /*1ec0*/  SHFL.BFLY PT, R19, R18, 0x8, 0x1f ;  /* 0x0d001f0012137f89 */ /* 0x000e6200000e0000 */
[----:B0-----:R-:W-:-:S03]  /*1ed0*/  IABS R13, R15 ;  /* 0x0000000f000d7213 */ /* 0x001fc60000000000 */
[----:B------:R-:W0:Y:S01]  /*1ee0*/  LDCU UR4, c[0x0][0x430] ;  /* 0x00008600ff0477ac */ /* 0x000e220008000800 */
[----:B------:R-:W-:Y:S01]  /*1ef0*/  IABS R17, R5 ;  /* 0x0000000500117213 */ /* 0x000fe20000000000 */
[----:B------:R-:W2:Y:S08]  /*1f00*/  I2F.RP R22, R13 ;  /* 0x0000000d00167306 */ /* 0x000eb00000209400 */
[----:B------:R-:W3:Y:S08]  /*1f10*/  I2F.RP R26, R17 ;  /* 0x00000011001a7306 */ /* 0x000ef00000209400 */
[----:B--2---:R-:W2:Y:S01]  /*1f20*/  MUFU.RCP R28, R22 ;  /* 0x00000016001c7308 */ /* 0x004ea20000001000 */
[----:B-1----:R-:W-:-:S07]  /*1f30*/  FADD.FTZ R19, R18, R19 ;  /* 0x0000001312137221 */ /* 0x002fce0000010000 */
[----:B---3--:R-:W1:Y:S01]  /*1f40*/  MUFU.RCP R26, R26 ;  /* 0x0000001a001a7308 */ /* 0x008e620000001000 */
[----:B------:R-:W3:Y:S01]  /*1f50*/  SHFL.BFLY PT, R16, R19, 0x4, 0x1f ;  /* 0x0c801f0013107f89 */ /* 0x000ee200000e0000 */
[----:B--2---:R-:W-:-:S06]  /*1f60*/  VIADD R28, R28, 0xffffffe ;  /* 0x0ffffffe1c1c7836 */ /* 0x004fcc0000000000 */
[----:B------:R-:W2:Y:S01]  /*1f70*/  F2I.FTZ.U32.TRUNC.NTZ R29, R28 ;  /* 0x0000001c001d7305 */ /* 0x000ea2000021f000 */
[----:B-1----:R-:W-:-:S07]  /*1f80*/  VIADD R32, R26, 0xffffffe ;  /* 0x0ffffffe1a207836 */ /* 0x002fce0000000000 */
[----:B------:R-:W1:Y:S01]  /*1f90*/  F2I.FTZ.U32.TRUNC.NTZ R33, R32 ;  /* 0x0000002000217305 */ /* 0x000e62000021f000 */
[----:B---3--:R-:W-:Y:S01]  /*1fa0*/  FADD.FTZ R16, R19, R16 ;  /* 0x0000001013107221 */ /* 0x008fe20000010000 */
[----:B--2---:R-:W-:-:S04]  /*1fb0*/  IADD3 R6, PT, PT, RZ, -R29, RZ ;  /* 0x8000001dff067210 */ /* 0x004fc80007ffe0ff */
[----:B------:R-:W2:Y:S01]  /*1fc0*/  SHFL.BFLY PT, R41, R16, 0x2, 0x1f ;  /* 0x0c401f0010297f89 */ /* 0x000ea200000e0000 */
[----:B------:R-:W-:Y:S02]  /*1fd0*/  IMAD R39, R6, R13, RZ ;  /* 0x0000000d06277224 */ /* 0x000fe400078e02ff */
[--C-:B-1----:R-:W-:Y:S02]  /*1fe0*/  IMAD.MOV R10, RZ, RZ, -R33.reuse ;  /* 0x000000ffff0a7224 */ /* 0x102fe400078e0a21 */
[----:B------:R-:W-:Y:S02]  /*1ff0*/  IMAD.MOV.U32 R32, RZ, RZ, RZ ;  /* 0x000000ffff207224 */ /* 0x000fe400078e00ff */
[----:B------:R-:W-:Y:S02]  /*2000*/  IMAD R37, R10, R17, RZ ;  /* 0x000000110a257224 */ /* 0x000fe400078e02ff */
[----:B------:R-:W-:Y:S01]  /*2010*/  VIADD R6, R17, UR18 ;  /* 0x0000001211067c36 */ /* 0x000fe20008000000 */
[----:B------:R-:W-:Y:S01]  /*2020*/  IABS R10, R5 ;  /* 0x00000005000a7213 */ /* 0x000fe20000000000 */
[----:B------:R-:W-:-:S03]  /*2030*/  IMAD.HI.U32 R37, R33, R37, R32 ;  /* 0x0000002521257227 */ /* 0x000fc600078e0020 */
[----:B------:R-:W-:Y:S01]  /*2040*/  IABS R18, R6 ;  /* 0x0000000600127213 */ /* 0x000fe20000000000 */
[----:B------:R-:W-:Y:S01]  /*2050*/  IMAD.MOV.U32 R28, RZ, RZ, RZ ;  /* 0x000000ffff1c7224 */ /* 0x000fe200078e00ff */
[----:B------:R-:W-:-:S03]  /*2060*/  IADD3 R10, PT, PT, RZ, -R10, RZ ;  /* 0x8000000aff0a7210 */ /* 0x000fc60007ffe0ff */
[----:B------:R-:W-:-:S04]  /*2070*/  IMAD.HI.U32 R39, R29, R39, R28 ;  /* 0x000000271d277227 */ /* 0x000fc800078e001c */
[----:B------:R-:W-:-:S04]  /*2080*/  IMAD.HI.U32 R37, R37, R18, RZ ;  /* 0x0000001225257227 */ /* 0x000fc800078e00ff */
[----:B--2---:R-:W-:Y:S01]  /*2090*/  FADD.FTZ R41, R16, R41 ;  /* 0x0000002910297221 */ /* 0x004fe20000010000 */
        /* <DEDUP_REMOVED lines=9> */
[----:B------:R-:W2:Y:S01]  /*2130*/  LDC.U8 R10, c[0x0][0x549] ;  /* 0x00015240ff0a7b82 */ /* 0x000ea20000000000 */
[----:B------:R-:W-:-:S03]  /*2140*/  @!P3 IADD3 R37, PT, PT, R37, 0x1, RZ ;  /* 0x000000012525b810 */ /* 0x000fc60007ffe0ff */
[----:B------:R-:W-:Y:S01]  /*2150*/  @!P1 IMAD.IADD R18, R18, 0x1, -R13 ;  /* 0x0000000112129824 */ /* 0x000fe200078e0a0d */
[C---:B------:R-:W-:Y:S01]  /*2160*/  LOP3.LUT R22, R6.reuse, R17, RZ, 0x3c, !PT ;  /* 0x0000001106167212 */ /* 0x040fe200078e3cff */
[----:B-1----:R-:W-:Y:S01]  /*2170*/  FADD.FTZ R16, R41, R16 ;  /* 0x0000001029107221 */ /* 0x002fe20000010000 */
[----:B------:R-:W-:Y:S02]  /*2180*/  LOP3.LUT R6, R6, R15, RZ, 0x3c, !PT ;  /* 0x0000000f06067212 */ /* 0x000fe400078e3cff */
[----:B------:R-:W-:Y:S01]  /*2190*/  ISETP.GE.U32.AND P4, PT, R18, R13, PT ;  /* 0x0000000d1200720c */ /* 0x000fe20003f86070 */
[----:B------:R-:W-:Y:S01]  /*21a0*/  @!P1 VIADD R19, R19, 0x1 ;  /* 0x0000000113139836 */ /* 0x000fe20000000000 */
[----:B------:R-:W-:Y:S01]  /*21b0*/  ISETP.GE.AND P3, PT, R6, RZ, PT ;  /* 0x000000ff0600720c */ /* 0x000fe20003f66270 */
[----:B------:R-:W-:Y:S01]  /*21c0*/  @P2 VIADD R37, R37, 0x1 ;  /* 0x0000000125252836 */ /* 0x000fe20000000000 */
[----:B------:R-:W-:Y:S02]  /*21d0*/  FSETP.NE.FTZ.AND P2, PT, R16, RZ, PT ;  /* 0x000000ff1000720b */ /* 0x000fe40003f55000 */
[----:B------:R-:W-:-:S02]  /*21e0*/  ISETP.NE.AND P1, PT, R15, RZ, PT ;  /* 0x000000ff0f00720c */ /* 0x000fc40003f25270 */
[----:B------:R-:W-:Y:S02]  /*21f0*/  ISETP.GE.AND P0, PT, R22, RZ, PT ;  /* 0x000000ff1600720c */ /* 0x000fe40003f06270 */
[----:B------:R-:W-:-:S03]  /*2200*/  ISETP.NE.AND P5, PT, R5, RZ, PT ;  /* 0x000000ff0500720c */ /* 0x000fc60003fa5270 */
[----:B------:R-:W-:Y:S01]  /*2210*/  @P4 VIADD R19, R19, 0x1 ;  /* 0x0000000113134836 */ /* 0x000fe20000000000 */
[----:B------:R-:W-:-:S03]  /*2220*/  ISETP.NE.AND P4, PT, R14, RZ, PT ;  /* 0x000000ff0e00720c */ /* 0x000fc60003f85270 */
[----:B------:R-:W-:Y:S01]  /*2230*/  @!P3 IMAD.MOV R19, RZ, RZ, -R19 ;  /* 0x000000ffff13b224 */ /* 0x000fe200078e0a13 */
[----:B------:R-:W1:Y:S01]  /*2240*/  @P2 MUFU.LG2 R13, R16 ;  /* 0x00000010000d2308 */ /* 0x000e620000000c00 */
[----:B------:R-:W-:Y:S02]  /*2250*/  @!P1 LOP3.LUT R19, RZ, R15, RZ, 0x33, !PT ;  /* 0x0000000fff139212 */ /* 0x000fe400078e33ff */
[----:B------:R-:W-:Y:S02]  /*2260*/  LOP3.LUT P1, RZ, R4, 0x38f, RZ, 0xc0, !PT ;  /* 0x0000038f04ff7812 */ /* 0x000fe4000782c0ff */
[----:B------:R-:W-:Y:S02]  /*2270*/  @!P0 IADD3 R37, PT, PT, -R37, RZ, RZ ;  /* 0x000000ff25258210 */ /* 0x000fe40007ffe1ff */
[----:B--2---:R-:W-:Y:S02]  /*2280*/  ISETP.NE.AND P0, PT, R10, RZ, PT ;  /* 0x000000ff0a00720c */ /* 0x004fe40003f05270 */
[----:B------:R-:W-:-:S02]  /*2290*/  @!P5 LOP3.LUT R37, RZ, R17, RZ, 0x33, !PT ;  /* 0x00000011ff25d212 */ /* 0x000fc400078e33ff */
[----:B------:R-:W-:Y:S02]  /*22a0*/  SEL R17, RZ, 0x1, !P4 ;  /* 0x00000001ff117807 */ /* 0x000fe40006000000 */
[----:B------:R-:W-:Y:S02]  /*22b0*/  SHF.R.S32.HI R6, RZ, 0x1f, R5 ;  /* 0x0000001fff067819 */ /* 0x000fe40000011405 */
[C---:B------:R-:W-:Y:S02]  /*22c0*/  SEL R10, R3.reuse, 0x1, !P0 ;  /* 0x00000001030a7807 */ /* 0x040fe40004000000 */
[----:B------:R-:W-:Y:S02]  /*22d0*/  ISETP.LT.U32.AND P0, PT, R20, R37, PT ;  /* 0x000000251400720c */ /* 0x000fe40003f01070 */
[----:B------:R-:W-:Y:S02]  /*22e0*/  SHF.R.S32.HI R29, RZ, 0x1f, R37 ;  /* 0x0000001fff1d7819 */ /* 0x000fe40000011425 */
[----:B------:R-:W-:Y:S01]  /*22f0*/  LOP3.LUT R17, R6, R17, RZ, 0xfc, !PT ;  /* 0x0000001106117212 */ /* 0x000fe200078efcff */
[----:B0-----:R-:W-:Y:S01]  /*2300*/  IMAD R6, R3, UR4, RZ ;  /* 0x0000000403067c24 */ /* 0x001fe2000f8e02ff */
[----:B------:R-:W-:Y:S01]  /*2310*/  ISETP.LT.AND.EX P0, PT, R21, R29, PT, P0 ;  /* 0x0000001d1500720c */ /* 0x000fe20003f01300 */
[----:B------:R-:W-:Y:S01]  /*2320*/  IMAD R10, R19, R10, RZ ;  /* 0x0000000a130a7224 */ /* 0x000fe200078e02ff */
[----:B------:R-:W-:Y:S01]  /*2330*/  BSSY.RECONVERGENT B1, `(.L_x_320) ;  /* 0x000012b000017945 */ /* 0x000fe20003800200 */
[----:B------:R-:W-:-:S02]  /*2340*/  IMAD.MOV.U32 R22, RZ, RZ, 0x7f800000 ;  /* 0x7f800000ff167424 */ /* 0x000fc400078e00ff */
        /* <DEDUP_REMOVED lines=55> */
.L_x_323:
[----:B------:R-:W-:Y:S01]  /*26c0*/  IMAD.MOV.U32 R20, RZ, RZ, R2 ;  /* 0x000000ffff147224 */ /* 0x000fe200078e0002 */
[----:B------:R-:W-:Y:S01]  /*26d0*/  MOV R19, RZ ;  /* 0x000000ff00137202 */ /* 0x000fe20000000f00 */
[----:B------:R-:W-:Y:S01]  /*26e0*/  IMAD.MOV.U32 R18, RZ, RZ, R32 ;  /* 0x000000ffff127224 */ /* 0x000fe200078e0020 */
[----:B------:R-:W-:Y:S02]  /*26f0*/  MOV R16, 0x2710 ;  /* 0x0000271000107802 */ /* 0x000fe40000000f00 */
[----:B------:R-:W-:Y:S05]  /*2700*/  CALL.REL.NOINC `($__internal_8_$__cuda_sm20_div_s64) ;  /* 0x00000028005c7944 */ /* 0x000fea0003c00000 */
[----:B------:R-:W-:Y:S02]  /*2710*/  IADD3 R17, PT, PT, -R10, RZ, RZ ;  /* 0x000000ff0a117210 */ /* 0x000fe40007ffe1ff */
[----:B------:R-:W-:-:S03]  /*2720*/  MOV R33, R13 ;  /* 0x0000000d00217202 */ /* 0x000fc60000000f00 */
[----:B------:R-:W-:Y:S01]  /*2730*/  IMAD R14, R32, R17, R2 ;  /* 0x00000011200e7224 */ /* 0x000fe200078e0202 */
[----:B------:R-:W-:-:S07]  /*2740*/  MOV R32, R10 ;  /* 0x0000000a00207202 */ /* 0x000fce0000000f00 */
.L_x_324:
        /* <DEDUP_REMOVED lines=59> */
.L_x_326:
[----:B------:R-:W-:Y:S01]  /*2b00*/  IMAD.MOV.U32 R20, RZ, RZ, R32 ;  /* 0x000000ffff147224 */ /* 0x000fe200078e0020 */
[----:B------:R-:W-:Y:S01]  /*2b10*/  MOV R19, R33 ;  /* 0x0000002100137202 */ /* 0x000fe20000000f00 */
[----:B------:R-:W-:Y:S01]  /*2b20*/  IMAD.MOV.U32 R18, RZ, RZ, R30 ;  /* 0x000000ffff127224 */ /* 0x000fe200078e001e */
[----:B------:R-:W-:Y:S02]  /*2b30*/  MOV R16, 0x2b50 ;  /* 0x00002b5000107802 */ /* 0x000fe40000000f00 */
[----:B------:R-:W-:Y:S05]  /*2b40*/  CALL.REL.NOINC `($__internal_8_$__cuda_sm20_div_s64) ;  /* 0x00000024004c7944 */ /* 0x000fea0003c00000 */
[----:B------:R-:W-:-:S05]  /*2b50*/  IADD3 R13, PT, PT, -R10, RZ, RZ ;  /* 0x000000ff0a0d7210 */ /* 0x000fca0007ffe1ff */
[----:B------:R-:W-:Y:S02]  /*2b60*/  IMAD R30, R13, R30, R32 ;  /* 0x0000001e0d1e7224 */ /* 0x000fe400078e0220 */
.L_x_327:
[----:B------:R-:W-:Y:S05]  /*2b70*/  BSYNC.RECONVERGENT B0 ;  /* 0x0000000000007941 */ /* 0x000fea0003800200 */
.L_x_325:
        /* <DEDUP_REMOVED lines=15> */
[----:B0-----:R-:W-:-:S07]  /*2c70*/  VIADD R20, R20, 0xffffffe ;  /* 0x0ffffffe14147836 */ /* 0x001fce0000000000 */
[----:B------:R-:W0:Y:S01]  /*2c80*/  F2I.FTZ.U32.TRUNC.NTZ R21, R20 ;  /* 0x0000001400157305 */ /* 0x000e22000021f000 */
[----:B-1----:R-:W-:-:S07]  /*2c90*/  VIADD R16, R16, 0xffffffe ;  /* 0x0ffffffe10107836 */ /* 0x002fce0000000000 */
[----:B------:R-:W1:Y:S01]  /*2ca0*/  F2I.FTZ.U32.TRUNC.NTZ R17, R16 ;  /* 0x0000001000117305 */ /* 0x000e62000021f000 */
[----:B0-----:R-:W-:-:S07]  /*2cb0*/  IMAD.MOV R29, RZ, RZ, -R21 ;  /* 0x000000ffff1d7224 */ /* 0x001fce00078e0a15 */
[----:B------:R0:W2:Y:S01]  /*2cc0*/  MUFU.RCP R35, R14 ;  /* 0x0000000e00237308 */ /* 0x0000a20000001000 */
[----:B------:R-:W-:Y:S02]  /*2cd0*/  IMAD.MOV.U32 R20, RZ, RZ, RZ ;  /* 0x000000ffff147224 */ /* 0x000fe400078e00ff */
[----:B------:R-:W-:Y:S01]  /*2ce0*/  IMAD R32, R29, R26, RZ ;  /* 0x0000001a1d207224 */ /* 0x000fe200078e02ff */
[----:B-1----:R-:W-:-:S03]  /*2cf0*/  IADD3 R19, PT, PT, RZ, -R17, RZ ;  /* 0x80000011ff137210 */ /* 0x002fc60007ffe0ff */
[----:B------:R-:W-:-:S04]  /*2d00*/  IMAD.HI.U32 R32, R21, R32, R20 ;  /* 0x0000002015207227 */ /* 0x000fc800078e0014 */
[----:B------:R-:W-:Y:S01]  /*2d10*/  HFMA2 R16, -RZ, RZ, 0, 0 ;  /* 0x00000000ff107431 */ /* 0x000fe200000001ff */
[----:B------:R-:W-:Y:S01]  /*2d20*/  IABS R21, R30 ;  /* 0x0000001e00157213 */ /* 0x000fe20000000000 */
[----:B------:R-:W-:Y:S01]  /*2d30*/  IMAD R34, R19, R18, RZ ;  /* 0x0000001213227224 */ /* 0x000fe200078e02ff */
[----:B------:R-:W-:Y:S02]  /*2d40*/  IABS R19, R8 ;  /* 0x0000000800137213 */ /* 0x000fe40000000000 */
[----:B------:R-:W-:Y:S01]  /*2d50*/  IABS R20, R11 ;  /* 0x0000000b00147213 */ /* 0x000fe20000000000 */
[----:B------:R-:W-:Y:S01]  /*2d60*/  IMAD.HI.U32 R32, R32, R21, RZ ;  /* 0x0000001520207227 */ /* 0x000fe200078e00ff */
[----:B0-----:R-:W-:Y:S01]  /*2d70*/  IABS R14, R6 ;  /* 0x00000006000e7213 */ /* 0x001fe20000000000 */
[----:B------:R-:W0:Y:S02]  /*2d80*/  I2F.U32.RP R31, R19 ;  /* 0x00000013001f7306 */ /* 0x000e240000209000 */
[----:B--2---:R-:W-:-:S02]  /*2d90*/  VIADD R35, R35, 0xffffffe ;  /* 0x0ffffffe23237836 */ /* 0x004fc40000000000 */
[----:B------:R-:W-:Y:S02]  /*2da0*/  IMAD.MOV R20, RZ, RZ, -R20 ;  /* 0x000000ffff147224 */ /* 0x000fe400078e0a14 */
[----:B------:R-:W-:Y:S01]  /*2db0*/  IMAD.HI.U32 R34, R17, R34, R16 ;  /* 0x0000002211227227 */ /* 0x000fe200078e0010 */
[----:B------:R-:W-:Y:S01]  /*2dc0*/  IABS R17, R10 ;  /* 0x0000000a00117213 */ /* 0x000fe20000000000 */
[----:B------:R-:W1:Y:S01]  /*2dd0*/  I2F.U32.RP R28, R14 ;  /* 0x0000000e001c7306 */ /* 0x000e620000209000 */
[----:B------:R-:W-:Y:S01]  /*2de0*/  IABS R16, R7 ;  /* 0x0000000700107213 */ /* 0x000fe20000000000 */
[----:B------:R-:W-:Y:S02]  /*2df0*/  IMAD R21, R32, R20, R21 ;  /* 0x0000001420157224 */ /* 0x000fe400078e0215 */
[----:B------:R-:W-:-:S03]  /*2e00*/  IMAD.HI.U32 R29, R34, R17, RZ ;  /* 0x00000011221d7227 */ /* 0x000fc600078e00ff */
[----:B------:R-:W-:Y:S01]  /*2e10*/  ISETP.GT.U32.AND P4, PT, R26, R21, PT ;  /* 0x000000151a00720c */ /* 0x000fe20003f84070 */
[----:B------:R-:W2:Y:S01]  /*2e20*/  F2I.FTZ.U32.TRUNC.NTZ R35, R35 ;  /* 0x0000002300237305 */ /* 0x000ea2000021f000 */
[----:B------:R-:W-:Y:S02]  /*2e30*/  IMAD.MOV R16, RZ, RZ, -R16 ;  /* 0x000000ffff107224 */ /* 0x000fe400078e0a10 */
[----:B------:R-:W-:Y:S02]  /*2e40*/  IMAD.MOV.U32 R34, RZ, RZ, RZ ;  /* 0x000000ffff227224 */ /* 0x000fe400078e00ff */
[----:B------:R-:W-:-:S03]  /*2e50*/  IMAD R17, R29, R16, R17 ;  /* 0x000000101d117224 */ /* 0x000fc600078e0211 */
[----:B0-----:R-:W0:Y:S02]  /*2e60*/  MUFU.RCP R31, R31 ;  /* 0x0000001f001f7308 */ /* 0x001e240000001000 */
[----:B------:R-:W-:Y:S02]  /*2e70*/  ISETP.GT.U32.AND P2, PT, R18, R17, PT ;  /* 0x000000111200720c */ /* 0x000fe40003f44070 */
[-C--:B------:R-:W-:Y:S02]  /*2e80*/  @!P4 IADD3 R21, PT, PT, R21, -R26.reuse, RZ ;  /* 0x8000001a1515c210 */ /* 0x080fe40007ffe0ff */
[----:B------:R-:W-:Y:S02]  /*2e90*/  @!P4 IADD3 R32, PT, PT, R32, 0x1, RZ ;  /* 0x000000012020c810 */ /* 0x000fe40007ffe0ff */
[----:B-1----:R-:W1:Y:S01]  /*2ea0*/  MUFU.RCP R28, R28 ;  /* 0x0000001c001c7308 */ /* 0x002e620000001000 */
[----:B--2---:R-:W-:Y:S02]  /*2eb0*/  IADD3 R16, PT, PT, RZ, -R35, RZ ;  /* 0x80000023ff107210 */ /* 0x004fe40007ffe0ff */
[----:B------:R-:W-:-:S02]  /*2ec0*/  ISETP.GE.U32.AND P6, PT, R21, R26, PT ;  /* 0x0000001a1500720c */ /* 0x000fc40003fc6070 */
[----:B------:R-:W-:Y:S01]  /*2ed0*/  IABS R21, R2 ;  /* 0x0000000200157213 */ /* 0x000fe20000000000 */
[----:B------:R-:W-:Y:S01]  /*2ee0*/  IMAD R33, R16, R13, RZ ;  /* 0x0000000d10217224 */ /* 0x000fe200078e02ff */
[----:B------:R-:W-:Y:S01]  /*2ef0*/  IABS R16, R15 ;  /* 0x0000000f00107213 */ /* 0x000fe20000000000 */
[----:B------:R-:W-:Y:S01]  /*2f00*/  @!P2 IMAD.IADD R17, R17, 0x1, -R18 ;  /* 0x000000011111a824 */ /* 0x000fe200078e0a12 */
[----:B------:R-:W-:Y:S01]  /*2f10*/  ISETP.NE.AND P4, PT, R11, RZ, PT ;  /* 0x000000ff0b00720c */ /* 0x000fe20003f85270 */
[----:B------:R-:W-:-:S03]  /*2f20*/  IMAD.HI.U32 R34, R35, R33, R34 ;  /* 0x0000002123227227 */ /* 0x000fc600078e0022 */
[----:B------:R-:W-:Y:S01]  /*2f30*/  ISETP.GE.U32.AND P5, PT, R17, R18, PT ;  /* 0x000000121100720c */ /* 0x000fe20003fa6070 */
[----:B0-----:R-:W-:Y:S01]  /*2f40*/  VIADD R35, R31, 0xffffffe ;  /* 0x0ffffffe1f237836 */ /* 0x001fe20000000000 */
[----:B------:R-:W-:Y:S01]  /*2f50*/  LOP3.LUT R17, R10, R7, RZ, 0x3c, !PT ;  /* 0x000000070a117212 */ /* 0x000fe200078e3cff */
[----:B------:R-:W-:Y:S01]  /*2f60*/  IMAD.MOV R16, RZ, RZ, -R16 ;  /* 0x000000ffff107224 */ /* 0x000fe200078e0a10 */
[----:B------:R-:W-:Y:S01]  /*2f70*/  LOP3.LUT R18, R30, R11, RZ, 0x3c, !PT ;  /* 0x0000000b1e127212 */ /* 0x000fe200078e3cff */
[----:B-1----:R-:W-:Y:S01]  /*2f80*/  VIADD R33, R28, 0xffffffe ;  /* 0x0ffffffe1c217836 */ /* 0x002fe20000000000 */
[----:B------:R-:W-:Y:S01]  /*2f90*/  ISETP.GE.AND P1, PT, R17, RZ, PT ;  /* 0x000000ff1100720c */ /* 0x000fe20003f26270 */
[----:B------:R-:W-:Y:S01]  /*2fa0*/  IMAD.HI.U32 R26, R34, R21, RZ ;  /* 0x00000015221a7227 */ /* 0x000fe200078e00ff */
[----:B------:R-:W0:Y:S01]  /*2fb0*/  F2I.FTZ.U32.TRUNC.NTZ R35, R35 ;  /* 0x0000002300237305 */ /* 0x000e22000021f000 */
[----:B------:R-:W-:Y:S02]  /*2fc0*/  ISETP.GE.AND P3, PT, R18, RZ, PT ;  /* 0x000000ff1200720c */ /* 0x000fe40003f66270 */
[----:B------:R-:W-:Y:S01]  /*2fd0*/  IMAD R16, R26, R16, R21 ;  /* 0x000000101a107224 */ /* 0x000fe200078e0215 */
[----:B------:R-:W-:Y:S01]  /*2fe0*/  @P6 IADD3 R32, PT, PT, R32, 0x1, RZ ;  /* 0x0000000120206810 */ /* 0x000fe20007ffe0ff */
[----:B------:R-:W-:Y:S01]  /*2ff0*/  @!P2 VIADD R29, R29, 0x1 ;  /* 0x000000011d1da836 */ /* 0x000fe20000000000 */
[----:B------:R-:W-:Y:S01]  /*3000*/  ISETP.NE.AND P2, PT, R7, RZ, PT ;  /* 0x000000ff0700720c */ /* 0x000fe20003f45270 */
[----:B------:R-:W-:Y:S01]  /*3010*/  IMAD.MOV.U32 R34, RZ, RZ, RZ ;  /* 0x000000ffff227224 */ /* 0x000fe200078e00ff */
[----:B------:R-:W1:Y:S01]  /*3020*/  F2I.FTZ.U32.TRUNC.NTZ R33, R33 ;  /* 0x0000002100217305 */ /* 0x000e62000021f000 */
[----:B------:R-:W-:Y:S01]  /*3030*/  ISETP.GT.U32.AND P0, PT, R13, R16, PT ;  /* 0x000000100d00720c */ /* 0x000fe20003f04070 */
[----:B------:R-:W-:Y:S01]  /*3040*/  @P5 VIADD R29, R29, 0x1 ;  /* 0x000000011d1d5836 */ /* 0x000fe20000000000 */
[----:B------:R-:W-:Y:S01]  /*3050*/  IABS R18, R8 ;  /* 0x0000000800127213 */ /* 0x000fe20000000000 */
[----:B------:R-:W-:Y:S01]  /*3060*/  IMAD.MOV.U32 R31, RZ, RZ, R32 ;  /* 0x000000ffff1f7224 */ /* 0x000fe200078e0020 */
[----:B------:R-:W-:-:S02]  /*3070*/  MOV R32, RZ ;  /* 0x000000ff00207202 */ /* 0x000fc40000000f00 */
[----:B0-----:R-:W-:Y:S01]  /*3080*/  IADD3 R20, PT, PT, RZ, -R35, RZ ;  /* 0x80000023ff147210 */ /* 0x001fe20007ffe0ff */
[----:B------:R-:W-:Y:S01]  /*3090*/  @!P3 IMAD.MOV R31, RZ, RZ, -R31 ;  /* 0x000000ffff1fb224 */ /* 0x000fe200078e0a1f */
[----:B------:R-:W-:Y:S01]  /*30a0*/  @!P1 IADD3 R29, PT, PT, -R29, RZ, RZ ;  /* 0x000000ff1d1d9210 */ /* 0x000fe20007ffe1ff */
[----:B------:R-:W-:Y:S01]  /*30b0*/  IMAD.MOV R18, RZ, RZ, -R18 ;  /* 0x000000ffff127224 */ /* 0x000fe200078e0a12 */
[----:B------:R-:W-:Y:S01]  /*30c0*/  @!P2 LOP3.LUT R29, RZ, R7, RZ, 0x33, !PT ;  /* 0x00000007ff1da212 */ /* 0x000fe200078e33ff */
[----:B------:R-:W-:Y:S01]  /*30d0*/  IMAD R21, R20, R19, RZ ;  /* 0x0000001314157224 */ /* 0x000fe200078e02ff */
[----:B------:R-:W-:Y:S01]  /*30e0*/  @!P4 LOP3.LUT R31, RZ, R11, RZ, 0x33, !PT ;  /* 0x0000000bff1fc212 */ /* 0x000fe200078e33ff */
[----:B------:R-:W-:Y:S01]  /*30f0*/  @!P0 IMAD.IADD R16, R16, 0x1, -R13 ;  /* 0x0000000110108824 */ /* 0x000fe200078e0a0d */
[----:B------:R-:W-:Y:S01]  /*3100*/  @!P0 IADD3 R26, PT, PT, R26, 0x1, RZ ;  /* 0x000000011a1a8810 */ /* 0x000fe20007ffe0ff */
[----:B-1----:R-:W-:Y:S01]  /*3110*/  IMAD.MOV R17, RZ, RZ, -R33 ;  /* 0x000000ffff117224 */ /* 0x002fe200078e0a21 */
[----:B------:R-:W-:Y:S01]  /*3120*/  IABS R20, R31 ;  /* 0x0000001f00147213 */ /* 0x000fe20000000000 */
[----:B------:R-:W-:Y:S01]  /*3130*/  IMAD.HI.U32 R21, R35, R21, R34 ;  /* 0x0000001523157227 */ /* 0x000fe200078e0022 */
[----:B------:R-:W-:-:S02]  /*3140*/  ISETP.GE.U32.AND P4, PT, R16, R13, PT ;  /* 0x0000000d1000720c */ /* 0x000fc40003f86070 */
[----:B------:R-:W-:Y:S01]  /*3150*/  IABS R13, R6 ;  /* 0x00000006000d7213 */ /* 0x000fe20000000000 */
[----:B------:R-:W-:Y:S01]  /*3160*/  IMAD R17, R17, R14, RZ ;  /* 0x0000000e11117224 */ /* 0x000fe200078e02ff */
[----:B------:R-:W-:Y:S01]  /*3170*/  IABS R16, R29 ;  /* 0x0000001d00107213 */ /* 0x000fe20000000000 */
[----:B------:R-:W-:Y:S01]  /*3180*/  IMAD.HI.U32 R21, R21, R20, RZ ;  /* 0x0000001415157227 */ /* 0x000fe200078e00ff */
[----:B------:R-:W-:Y:S02]  /*3190*/  ISETP.NE.AND P0, PT, R15, RZ, PT ;  /* 0x000000ff0f00720c */ /* 0x000fe40003f05270 */
[----:B------:R-:W-:Y:S01]  /*31a0*/  ISETP.NE.AND P5, PT, R8, RZ, PT ;  /* 0x000000ff0800720c */ /* 0x000fe20003fa5270 */
[----:B------:R-:W-:-:S04]  /*31b0*/  IMAD.HI.U32 R17, R33, R17, R32 ;  /* 0x0000001121117227 */ /* 0x000fc800078e0020 */
[----:B------:R-:W-:Y:S02]  /*31c0*/  IMAD.MOV R13, RZ, RZ, -R13 ;  /* 0x000000ffff0d7224 */ /* 0x000fe400078e0a0d */
[----:B------:R-:W-:-:S04]  /*31d0*/  IMAD.HI.U32 R17, R17, R16, RZ ;  /* 0x0000001011117227 */ /* 0x000fc800078e00ff */
[----:B------:R-:W-:Y:S02]  /*31e0*/  IMAD R13, R17, R13, R16 ;  /* 0x0000000d110d7224 */ /* 0x000fe400078e0210 */
[----:B------:R-:W-:Y:S01]  /*31f0*/  IMAD R20, R21, R18, R20 ;  /* 0x0000001215147224 */ /* 0x000fe200078e0214 */
[----:B------:R-:W-:Y:S01]  /*3200*/  LOP3.LUT R18, R2, R15, RZ, 0x3c, !PT ;  /* 0x0000000f02127212 */ /* 0x000fe200078e3cff */
[----:B------:R-:W-:Y:S01]  /*3210*/  @P4 VIADD R26, R26, 0x1 ;  /* 0x000000011a1a4836 */ /* 0x000fe20000000000 */
[----:B------:R-:W-:Y:S01]  /*3220*/  ISETP.GT.U32.AND P1, PT, R14, R13, PT ;  /* 0x0000000d0e00720c */ /* 0x000fe20003f24070 */
[----:B------:R-:W-:Y:S01]  /*3230*/  IMAD.MOV R16, RZ, RZ, -R31 ;  /* 0x000000ffff107224 */ /* 0x000fe200078e0a1f */
[----:B------:R-:W-:Y:S02]  /*3240*/  ISETP.GT.U32.AND P3, PT, R19, R20, PT ;  /* 0x000000141300720c */ /* 0x000fe40003f64070 */
[----:B------:R-:W-:Y:S01]  /*3250*/  ISETP.GE.AND P2, PT, R18, RZ, PT ;  /* 0x000000ff1200720c */ /* 0x000fe20003f46270 */
[----:B------:R-:W-:Y:S01]  /*3260*/  IMAD R16, R11, R16, R30 ;  /* 0x000000100b107224 */ /* 0x000fe200078e021e */
[----:B------:R-:W-:-:S07]  /*3270*/  LOP3.LUT R11, R29, R6, RZ, 0x3c, !PT ;  /* 0x000000061d0b7212 */ /* 0x000fce00078e3cff */
[----:B------:R-:W-:Y:S02]  /*3280*/  @!P1 IMAD.IADD R13, R13, 0x1, -R14 ;  /* 0x000000010d0d9824 */ /* 0x000fe400078e0a0e */
[-C--:B------:R-:W-:Y:S01]  /*3290*/  @!P3 IADD3 R20, PT, PT, R20, -R19.reuse, RZ ;  /* 0x800000131414b210 */ /* 0x080fe20007ffe0ff */
[----:B------:R-:W-:Y:S02]  /*32a0*/  @!P3 VIADD R21, R21, 0x1 ;  /* 0x000000011515b836 */ /* 0x000fe40000000000 */
[----:B------:R-:W-:Y:S01]  /*32b0*/  ISETP.GE.U32.AND P4, PT, R13, R14, PT ;  /* 0x0000000e0d00720c */ /* 0x000fe20003f86070 */
[----:B------:R-:W-:Y:S01]  /*32c0*/  @!P2 IMAD.MOV R26, RZ, RZ, -R26 ;  /* 0x000000ffff1aa224 */ /* 0x000fe200078e0a1a */
[----:B------:R-:W-:Y:S01]  /*32d0*/  ISETP.GE.U32.AND P6, PT, R20, R19, PT ;  /* 0x000000131400720c */ /* 0x000fe20003fc6070 */
[----:B------:R-:W-:Y:S01]  /*32e0*/  @!P1 VIADD R17, R17, 0x1 ;  /* 0x0000000111119836 */ /* 0x000fe20000000000 */
[----:B------:R-:W-:Y:S02]  /*32f0*/  LOP3.LUT R13, R31, R8, RZ, 0x3c, !PT ;  /* 0x000000081f0d7212 */ /* 0x000fe400078e3cff */
[----:B------:R-:W-:-:S02]  /*3300*/  @!P0 LOP3.LUT R26, RZ, R15, RZ, 0x33, !PT ;  /* 0x0000000fff1a8212 */ /* 0x000fc400078e33ff */
[----:B------:R-:W-:Y:S02]  /*3310*/  ISETP.GE.AND P2, PT, R13, RZ, PT ;  /* 0x000000ff0d00720c */ /* 0x000fe40003f46270 */
[----:B------:R-:W-:Y:S01]  /*3320*/  ISETP.GE.AND P0, PT, R11, RZ, PT ;  /* 0x000000ff0b00720c */ /* 0x000fe20003f06270 */
[----:B------:R-:W-:Y:S01]  /*3330*/  IMAD.WIDE R18, R26, UR10, RZ ;  /* 0x0000000a1a127c25 */ /* 0x000fe2000f8e02ff */
[----:B------:R-:W-:Y:S01]  /*3340*/  ISETP.NE.AND P1, PT, R6, RZ, PT ;  /* 0x000000ff0600720c */ /* 0x000fe20003f25270 */
[----:B------:R-:W-:Y:S01]  /*3350*/  USHF.R.S32.HI UR10, URZ, 0x1f, UR11 ;  /* 0x0000001fff0a7899 */ /* 0x000fe2000801140b */
[----:B------:R-:W-:Y:S01]  /*3360*/  IADD3 R26, PT, PT, -R26, RZ, RZ ;  /* 0x000000ff1a1a7210 */ /* 0x000fe20007ffe1ff */
[----:B------:R-:W-:Y:S01]  /*3370*/  @P4 VIADD R17, R17, 0x1 ;  /* 0x0000000111114836 */ /* 0x000fe20000000000 */
[----:B------:R-:W-:Y:S01]  /*3380*/  @P6 IADD3 R21, PT, PT, R21, 0x1, RZ ;  /* 0x0000000115156810 */ /* 0x000fe20007ffe0ff */
[----:B------:R-:W-:Y:S01]  /*3390*/  IMAD.WIDE.U32 R18, R0, UR11, R18 ;  /* 0x0000000b00127c25 */ /* 0x000fe2000f8e0012 */
[----:B------:R-:W-:-:S03]  /*33a0*/  UIMAD UR11, UR22, UR11, URZ ;  /* 0x0000000b160b72a4 */ /* 0x000fc6000f8e02ff */
[----:B------:R-:W-:Y:S01]  /*33b0*/  @!P2 IMAD.MOV R21, RZ, RZ, -R21 ;  /* 0x000000ffff15a224 */ /* 0x000fe200078e0a15 */
[----:B------:R-:W-:Y:S01]  /*33c0*/  @!P5 LOP3.LUT R21, RZ, R8, RZ, 0x33, !PT ;  /* 0x00000008ff15d212 */ /* 0x000fe200078e33ff */
[----:B------:R-:W-:Y:S01]  /*33d0*/  IMAD R19, R0, UR10, R19 ;  /* 0x0000000a00137c24 */ /* 0x000fe2000f8e0213 */
[----:B------:R-:W-:Y:S01]  /*33e0*/  @!P0 IADD3 R17, PT, PT, -R17, RZ, RZ ;  /* 0x000000ff11118210 */ /* 0x000fe20007ffe1ff */
[----:B------:R-:W-:Y:S01]  /*33f0*/  IMAD R15, R15, R26, R2 ;  /* 0x0000001a0f0f7224 */ /* 0x000fe200078e0202 */
[----:B------:R-:W-:Y:S01]  /*3400*/  @!P1 LOP3.LUT R17, RZ, R6, RZ, 0x33, !PT ;  /* 0x00000006ff119212 */ /* 0x000fe200078e33ff */
[----:B------:R-:W-:Y:S01]  /*3410*/  IMAD.MOV R2, RZ, RZ, -R29 ;  /* 0x000000ffff027224 */ /* 0x000fe200078e0a1d */
[----:B------:R-:W-:Y:S01]  /*3420*/  UIMAD UR10, UR7, UR4, URZ ;  /* 0x00000004070a72a4 */ /* 0x000fe2000f8e02ff */
[----:B------:R-:W-:Y:S01]  /*3430*/  IMAD.MOV R11, RZ, RZ, -R21 ;  /* 0x000000ffff0b7224 */ /* 0x000fe200078e0a15 */
[----:B------:R-:W-:Y:S01]  /*3440*/  IADD3 R0, PT, PT, -R17, RZ, RZ ;  /* 0x000000ff11007210 */ /* 0x000fe20007ffe1ff */
        /* <DEDUP_REMOVED lines=21> */
.L_x_322:
[----:B------:R-:W0:Y:S01]  /*35a0*/  LDC.64 R2, c[0x0][0x420] ;  /* 0x00010800ff027b82 */ /* 0x000e220000000a00 */
[----:B------:R-:W-:-:S05]  /*35b0*/  IADD3 R0, PT, PT, R12, UR20, RZ ;  /* 0x000000140c007c10 */ /* 0x000fca000fffe0ff */
[----:B0-----:R-:W-:-:S05]  /*35c0*/  IMAD.WIDE.U32 R2, R0, 0x4, R2 ;  /* 0x0000000400027825 */ /* 0x001fca00078e0002 */
[----:B------:R1:W-:Y:S02]  /*35d0*/  STG.E desc[UR8][R2.64], R22 ;  /* 0x0000001602007986 */ /* 0x0003e4000c101908 */
.L_x_321:
[----:B------:R-:W-:Y:S05]  /*35e0*/  BSYNC.RECONVERGENT B1 ;  /* 0x0000000000017941 */ /* 0x000fea0003800200 */
.L_x_320:
[----:B------:R-:W2:Y:S01]  /*35f0*/  LDCU UR10, c[0x0][0x534] ;  /* 0x0000a680ff0a77ac */ /* 0x000ea20008000800 */
[C---:B------:R-:W-:Y:S01]  /*3600*/  LOP3.LUT R0, R9.reuse, 0x10, RZ, 0xfc, !PT ;  /* 0x0000001009007812 */ /* 0x040fe200078efcff */
[----:B------:R-:W3:Y:S01]  /*3610*/  S2UR UR6, SR_CgaCtaId ;  /* 0x00000000000679c3 */ /* 0x000ee20000008800 */
[----:B------:R-:W-:Y:S01]  /*3620*/  IMAD.SHL.U32 R14, R12, 0x4, RZ ;  /* 0x000000040c0e7824 */ /* 0x000fe200078e00ff */
[----:B------:R-:W-:Y:S01]  /*3630*/  UMOV UR4, 0x400 ;  /* 0x0000040000047882 */ /* 0x000fe20000000000 */
[----:B------:R-:W-:Y:S01]  /*3640*/  HFMA2 R5, -RZ, RZ, 0, 0 ;  /* 0x00000000ff057431 */ /* 0x000fe200000001ff */
[----:B0-----:R-:W-:Y:S02]  /*3650*/  SHF.L.U32 R7, R4, 0x2, RZ ;  /* 0x0000000204077819 */ /* 0x001fe400000006ff */
[----:B-1----:R-:W-:Y:S02]  /*3660*/  CS2R R2, SRZ ;  /* 0x0000000000027805 */ /* 0x002fe4000001ff00 */
        /* <DEDUP_REMOVED lines=9> */
[----:B------:R-:W-:Y:S01]  /*3700*/  ISETP.GT.U32.OR P2, PT, R4, 0x7f, P2 ;  /* 0x0000007f0400780c */ /* 0x000fe20001744470 */
[----:B------:R-:W-:Y:S01]  /*3710*/  VIADD R0, R14, UR6 ;  /* 0x000000060e007c36 */ /* 0x000fe20008000000 */
[----:B------:R-:W-:-:S02]  /*3720*/  ISETP.GT.U32.OR P1, PT, R4, 0x7f, P1 ;  /* 0x0000007f0400780c */ /* 0x000fc40000f24470 */
[----:B------:R-:W-:Y:S01]  /*3730*/  ISETP.GT.U32.OR P0, PT, R4, 0x7f, P0 ;  /* 0x0000007f0400780c */ /* 0x000fe20000704470 */
[----:B------:R-:W-:Y:S02]  /*3740*/  IMAD R13, R9, 0x24, R0 ;  /* 0x00000024090d7824 */ /* 0x000fe400078e0200 */
[----:B------:R-:W-:Y:S02]  /*3750*/  IMAD.MOV.U32 R0, RZ, RZ, RZ ;  /* 0x000000ffff007224 */ /* 0x000fe400078e00ff */
[----:B------:R-:W-:-:S04]  /*3760*/  @!P3 FADD.FTZ R6, -R22, R27 ;  /* 0x0000001b1606b221 */ /* 0x000fc80000010100 */
[----:B------:R-:W-:Y:S01]  /*3770*/  @!P2 FADD.FTZ R8, -R22, R24 ;  /* 0x000000181608a221 */ /* 0x000fe20000010100 */
        /* <DEDUP_REMOVED lines=18> */
[----:B0-----:R-:W-:Y:S01]  /*38a0*/  IMAD.MOV.U32 R13, RZ, RZ, RZ ;  /* 0x000000ffff0d7224 */ /* 0x001fe200078e00ff */
[----:B------:R-:W-:Y:S01]  /*38b0*/  CS2R R10, SRZ ;  /* 0x00000000000a7805 */ /* 0x000fe2000001ff00 */
        /* <DEDUP_REMOVED lines=16> */
[----:B------:R-:W-:Y:S01]  /*39c0*/  CS2R R2, SRZ ;  /* 0x0000000000027805 */ /* 0x000fe2000001ff00 */
[----:B------:R-:W-:Y:S01]  /*39d0*/  IMAD.MOV.U32 R0, RZ, RZ, RZ ;  /* 0x000000ffff007224 */ /* 0x000fe200078e00ff */
[----:B------:R-:W-:Y:S01]  /*39e0*/  UIADD3 UR10, UPT, UPT, -UR5, URZ, URZ ;  /* 0x000000ff050a7290 */ /* 0x000fe2000fffe1ff */
[----:B------:R-:W-:Y:S01]  /*39f0*/  MOV R5, RZ ;  /* 0x000000ff00057202 */ /* 0x000fe20000000f00 */
[----:B------:R-:W-:Y:S01]  /*3a00*/  UIMAD.WIDE UR18, UR11, 0x10, URZ ;  /* 0x000000100b1278a5 */ /* 0x000fe2000f8e02ff */
[----:B------:R-:W-:Y:S01]  /*3a10*/  IADD3 R6, PT, PT, R14, 0x48, R13 ;  /* 0x000000480e067810 */ /* 0x000fe20007ffe00d */
[----:B------:R-:W-:Y:S01]  /*3a20*/  UISETP.GE.AND UP0, UPT, UR10, URZ, UPT ;  /* 0x000000ff0a00728c */ /* 0x000fe2000bf06270 */
[----:B------:R-:W-:Y:S01]  /*3a30*/  IMAD.U32 R13, RZ, RZ, UR5 ;  /* 0x00000005ff0d7e24 */ /* 0x000fe2000f8e00ff */
[----:B------:R-:W-:-:S02]  /*3a40*/  UIMAD.WIDE UR16, UR11, 0xc, URZ ;  /* 0x0000000c0b1078a5 */ /* 0x000fc4000f8e02ff */
[----:B------:R-:W-:Y:S02]  /*3a50*/  UIMAD.WIDE UR14, UR11, 0x8, URZ ;  /* 0x000000080b0e78a5 */ /* 0x000fe4000f8e02ff */
[----:B------:R-:W-:-:S03]  /*3a60*/  UIMAD.WIDE UR12, UR11, 0x4, URZ ;  /* 0x000000040b0c78a5 */ /* 0x000fc6000f8e02ff */
[----:B------:R-:W-:Y:S09]  /*3a70*/  BRA.U UP0, `(.L_x_330) ;  /* 0x0000000d005c7547 */ /* 0x000ff2000b800000 */
[----:B------:R-:W-:Y:S02]  /*3a80*/  UIADD3 UR5, UPT, UPT, -UR10, URZ, URZ ;  /* 0x000000ff0a057290 */ /* 0x000fe4000fffe1ff */
[----:B------:R-:W-:Y:S02]  /*3a90*/  UPLOP3.LUT UP1, UPT, UPT, UPT, UPT, 0x80, 0x8 ;  /* 0x000000000008789c */ /* 0x000fe40003f2f070 */
[----:B------:R-:W-:-:S09]  /*3aa0*/  UISETP.GT.AND UP0, UPT, UR5, 0xc, UPT ;  /* 0x0000000c0500788c */ /* 0x000fd2000bf04270 */
[----:B------:R-:W-:Y:S05]  /*3ab0*/  BRA.U !UP0, `(.L_x_331) ;  /* 0x0000000908207547 */ /* 0x000fea000b800000 */
[C---:B------:R-:W-:Y:S01]  /*3ac0*/  ISETP.GE.AND P2, PT, R12.reuse, UR7, PT ;  /* 0x000000070c007c0c */ /* 0x040fe2000bf46270 */
[----:B------:R-:W-:Y:S01]  /*3ad0*/  UPLOP3.LUT UP1, UPT, UPT, UPT, UPT, 0x40, 0x4 ;  /* 0x000000000004789c */ /* 0x000fe20003f2e870 */
[----:B------:R-:W-:-:S13]  /*3ae0*/  ISETP.GE.AND P0, PT, R12, UR7, PT ;  /* 0x000000070c007c0c */ /* 0x000fda000bf06270 */
.L_x_332:
[----:B------:R-:W2:Y:S01]  /*3af0*/  @!P2 LDG.E.128 R8, desc[UR8][R16.64] ;  /* 0x000000081008a981 */ /* 0x000ea2000c1e1d00 */
[C---:B------:R-:W-:Y:S01]  /*3b00*/  @!P2 IADD3 R18, P1, PT, R16.reuse, UR12, RZ ;  /* 0x0000000c1012ac10 */ /* 0x040fe2000ff3e0ff */
[----:B------:R-:W-:Y:S02]  /*3b10*/  UIADD3 UR10, UPT, UPT, UR10, 0x10, URZ ;  /* 0x000000100a0a7890 */ /* 0x000fe4000fffe0ff */
[----:B------:R-:W2:Y:S01]  /*3b20*/  LDS R4, [R6+-0x48] ;  /* 0xffffb80006047984 */ /* 0x000ea20000000800 */
[C---:B------:R-:W-:Y:S01]  /*3b30*/  @!P2 IADD3.X R19, PT, PT, R17.reuse, UR13, RZ, P1, !PT ;  /* 0x0000000d1113ac10 */ /* 0x040fe20008ffe4ff */
[----:B------:R-:W-:Y:S01]  /*3b40*/  UISETP.GE.AND UP0, UPT, UR10, -0xc, UPT ;  /* 0xfffffff40a00788c */ /* 0x000fe2000bf06270 */
[----:B------:R-:W-:Y:S04]  /*3b50*/  @!P2 IADD3 R20, P1, PT, R16, UR14, RZ ;  /* 0x0000000e1014ac10 */ /* 0x000fe8000ff3e0ff */
[C---:B------:R-:W-:Y:S01]  /*3b60*/  @!P2 IADD3.X R21, PT, PT, R17.reuse, UR15, RZ, P1, !PT ;  /* 0x0000000f1115ac10 */ /* 0x040fe20008ffe4ff */
[C---:B--2---:R-:W-:Y:S01]  /*3b70*/  FFMA.FTZ R5, R4.reuse, R8, R5 ;  /* 0x0000000804057223 */ /* 0x044fe20000010005 */
[C---:B------:R-:W-:Y:S01]  /*3b80*/  FFMA.FTZ R2, R4.reuse, R9, R2 ;  /* 0x0000000904027223 */ /* 0x040fe20000010002 */
[C---:B------:R-:W-:Y:S01]  /*3b90*/  FFMA.FTZ R3, R4.reuse, R10, R3 ;  /* 0x0000000a04037223 */ /* 0x040fe20000010003 */
[----:B------:R-:W-:Y:S02]  /*3ba0*/  FFMA.FTZ R0, R4, R11, R0 ;  /* 0x0000000b04007223 */ /* 0x000fe40000010000 */
[----:B------:R0:W2:Y:S04]  /*3bb0*/  @!P2 LDG.E.128 R8, desc[UR8][R18.64] ;  /* 0x000000081208a981 */ /* 0x0000a8000c1e1d00 */
[----:B------:R-:W2:Y:S01]  /*3bc0*/  LDS R4, [R6+-0x24] ;  /* 0xffffdc0006047984 */ /* 0x000ea20000000800 */
[C---:B0-----:R-:W-:Y:S04]  /*3bd0*/  @!P2 IADD3 R18, P1, PT, R16.reuse, UR16, RZ ;  /* 0x000000101012ac10 */ /* 0x041fe8000ff3e0ff */
[C---:B------:R-:W-:Y:S02]  /*3be0*/  @!P2 IADD3.X R19, PT, PT, R17.reuse, UR17, RZ, P1, !PT ;  /* 0x000000111113ac10 */ /* 0x040fe40008ffe4ff */
[----:B------:R-:W-:Y:S04]  /*3bf0*/  IADD3 R16, P1, PT, R16, UR18, RZ ;  /* 0x0000001210107c10 */ /* 0x000fe8000ff3e0ff */
[----:B------:R-:W-:Y:S01]  /*3c00*/  IADD3.X R17, PT, PT, R17, UR19, RZ, P1, !PT ;  /* 0x0000001311117c10 */ /* 0x000fe20008ffe4ff */
[C---:B--2---:R-:W-:Y:S01]  /*3c10*/  FFMA.FTZ R5, R4.reuse, R8, R5 ;  /* 0x0000000804057223 */ /* 0x044fe20000010005 */
[C---:B------:R-:W-:Y:S01]  /*3c20*/  FFMA.FTZ R2, R4.reuse, R9, R2 ;  /* 0x0000000904027223 */ /* 0x040fe20000010002 */
[C---:B------:R-:W-:Y:S01]  /*3c30*/  FFMA.FTZ R3, R4.reuse, R10, R3 ;  /* 0x0000000a04037223 */ /* 0x040fe20000010003 */
[----:B------:R-:W-:Y:S02]  /*3c40*/  FFMA.FTZ R0, R4, R11, R0 ;  /* 0x0000000b04007223 */ /* 0x000fe40000010000 */
[----:B------:R-:W2:Y:S04]  /*3c50*/  @!P2 LDG.E.128 R8, desc[UR8][R20.64] ;  /* 0x000000081408a981 */ /* 0x000ea8000c1e1d00 */
[----:B------:R-:W2:Y:S02]  /*3c60*/  LDS R4, [R6] ;  /* 0x0000000006047984 */ /* 0x000ea40000000800 */
[C---:B--2---:R-:W-:Y:S01]  /*3c70*/  FFMA.FTZ R5, R4.reuse, R8, R5 ;  /* 0x0000000804057223 */ /* 0x044fe20000010005 */
[C---:B------:R-:W-:Y:S01]  /*3c80*/  FFMA.FTZ R2, R4.reuse, R9, R2 ;  /* 0x0000000904027223 */ /* 0x040fe20000010002 */
[C---:B------:R-:W-:Y:S01]  /*3c90*/  FFMA.FTZ R3, R4.reuse, R10, R3 ;  /* 0x0000000a04037223 */ /* 0x040fe20000010003 */
[----:B------:R-:W-:Y:S02]  /*3ca0*/  FFMA.FTZ R0, R4, R11, R0 ;  /* 0x0000000b04007223 */ /* 0x000fe40000010000 */
[----:B------:R0:W2:Y:S01]  /*3cb0*/  @!P2 LDG.E.128 R8, desc[UR8][R18.64] ;  /* 0x000000081208a981 */ /* 0x0000a2000c1e1d00 */
[----:B------:R-:W-:Y:S03]  /*3cc0*/  PLOP3.LUT P2, PT, P0, PT, PT, 0x80, 0x8 ;  /* 0x000000000008781c */ /* 0x000fe6000074f070 */
[----:B------:R-:W2:Y:S10]  /*3cd0*/  LDS R4, [R6+0x24] ;  /* 0x0000240006047984 */ /* 0x000eb40000000800 */
[C---:B0-----:R-:W-:Y:S04]  /*3ce0*/  @!P2 IADD3 R18, P1, PT, R16.reuse, UR12, RZ ;  /* 0x0000000c1012ac10 */ /* 0x041fe8000ff3e0ff */
[C---:B------:R-:W-:Y:S02]  /*3cf0*/  @!P2 IADD3.X R19, PT, PT, R17.reuse, UR13, RZ, P1, !PT ;  /* 0x0000000d1113ac10 */ /* 0x040fe40008ffe4ff */
[----:B------:R-:W-:Y:S04]  /*3d00*/  @!P2 IADD3 R20, P1, PT, R16, UR14, RZ ;  /* 0x0000000e1014ac10 */ /* 0x000fe8000ff3e0ff */
[C---:B------:R-:W-:Y:S01]  /*3d10*/  @!P2 IADD3.X R21, PT, PT, R17.reuse, UR15, RZ, P1, !PT ;  /* 0x0000000f1115ac10 */ /* 0x040fe20008ffe4ff */
[C---:B--2---:R-:W-:Y:S01]  /*3d20*/  FFMA.FTZ R5, R4.reuse, R8, R5 ;  /* 0x0000000804057223 */ /* 0x044fe20000010005 */
[C---:B------:R-:W-:Y:S01]  /*3d30*/  FFMA.FTZ R2, R4.reuse, R9, R2 ;  /* 0x0000000904027223 */ /* 0x040fe20000010002 */
[C---:B------:R-:W-:Y:S01]  /*3d40*/  FFMA.FTZ R3, R4.reuse, R10, R3 ;  /* 0x0000000a04037223 */ /* 0x040fe20000010003 */
[----:B------:R-:W-:Y:S02]  /*3d50*/  FFMA.FTZ R0, R4, R11, R0 ;  /* 0x0000000b04007223 */ /* 0x000fe40000010000 */
[----:B------:R-:W2:Y:S04]  /*3d60*/  @!P2 LDG.E.128 R8, desc[UR8][R16.64] ;  /* 0x000000081008a981 */ /* 0x000ea8000c1e1d00 */
[----:B------:R-:W2:Y:S02]  /*3d70*/  LDS R4, [R6+0x48] ;  /* 0x0000480006047984 */ /* 0x000ea40000000800 */
[C---:B--2---:R-:W-:Y:S01]  /*3d80*/  FFMA.FTZ R5, R4.reuse, R8, R5 ;  /* 0x0000000804057223 */ /* 0x044fe20000010005 */
[C---:B------:R-:W-:Y:S01]  /*3d90*/  FFMA.FTZ R2, R4.reuse, R9, R2 ;  /* 0x0000000904027223 */ /* 0x040fe20000010002 */
[C---:B------:R-:W-:Y:S01]  /*3da0*/  FFMA.FTZ R3, R4.reuse, R10, R3 ;  /* 0x0000000a04037223 */ /* 0x040fe20000010003 */
[----:B------:R-:W-:Y:S02]  /*3db0*/  FFMA.FTZ R0, R4, R11, R0 ;  /* 0x0000000b04007223 */ /* 0x000fe40000010000 */
[----:B------:R0:W2:Y:S04]  /*3dc0*/  @!P2 LDG.E.128 R8, desc[UR8][R18.64] ;  /* 0x000000081208a981 */ /* 0x0000a8000c1e1d00 */
[----:B------:R-:W2:Y:S01]  /*3dd0*/  LDS R4, [R6+0x6c] ;  /* 0x00006c0006047984 */ /* 0x000ea20000000800 */
        /* <DEDUP_REMOVED lines=8> */
[----:B------:R0:W2:Y:S04]  /*3e60*/  @!P2 LDG.E.128 R8, desc[UR8][R20.64] ;  /* 0x000000081408a981 */ /* 0x0000a8000c1e1d00 */
[----:B------:R-:W2:Y:S01]  /*3e70*/  LDS R4, [R6+0x90] ;  /* 0x0000900006047984 */ /* 0x000ea20000000800 */
[----:B0-----:R-:W-:Y:S04]  /*3e80*/  @!P2 IADD3 R20, P1, PT, R16, UR12, RZ ;  /* 0x0000000c1014ac10 */ /* 0x001fe8000ff3e0ff */
[C---:B------:R-:W-:Y:S01]  /*3e90*/  @!P2 IADD3.X R21, PT, PT, R17.reuse, UR13, RZ, P1, !PT ;  /* 0x0000000d1115ac10 */ /* 0x040fe20008ffe4ff */
        /* <DEDUP_REMOVED lines=66> */
[----:B------:R-:W2:Y:S04]  /*42c0*/  @!P2 LDG.E.128 R8, desc[UR8][R18.64] ;  /* 0x000000081208a981 */ /* 0x000ea8000c1e1d00 */
[----:B------:R0:W2:Y:S02]  /*42d0*/  LDS R4, [R6+0x1d4] ;  /* 0x0001d40006047984 */ /* 0x0000a40000000800 */
[----:B0-----:R-:W-:Y:S01]  /*42e0*/  IADD3 R6, PT, PT, R6, 0x240, RZ ;  /* 0x0000024006067810 */ /* 0x001fe20007ffe0ff */
[C---:B--2---:R-:W-:Y:S01]  /*42f0*/  FFMA.FTZ R5, R4.reuse, R8, R5 ;  /* 0x0000000804057223 */ /* 0x044fe20000010005 */
[C---:B------:R-:W-:Y:S01]  /*4300*/  FFMA.FTZ R2, R4.reuse, R9, R2 ;  /* 0x0000000904027223 */ /* 0x040fe20000010002 */
[C---:B------:R-:W-:Y:S01]  /*4310*/  FFMA.FTZ R3, R4.reuse, R10, R3 ;  /* 0x0000000a04037223 */ /* 0x040fe20000010003 */
[----:B------:R-:W-:Y:S01]  /*4320*/  FFMA.FTZ R0, R4, R11, R0 ;  /* 0x0000000b04007223 */ /* 0x000fe20000010000 */
[----:B------:R-:W-:Y:S09]  /*4330*/  BRA.U !UP0, `(.L_x_332) ;  /* 0xfffffff508ec7547 */ /* 0x000ff2000b83ffff */
.L_x_331:
[----:B------:R-:W-:-:S04]  /*4340*/  UIADD3 UR5, UPT, UPT, -UR10, URZ, URZ ;  /* 0x000000ff0a057290 */ /* 0x000fc8000fffe1ff */
[----:B------:R-:W-:-:S09]  /*4350*/  UISETP.GT.AND UP0, UPT, UR5, 0x4, UPT ;  /* 0x000000040500788c */ /* 0x000fd2000bf04270 */
[----:B------:R-:W-:Y:S05]  /*4360*/  BRA.U !UP0, `(.L_x_333) ;  /* 0x0000000508187547 */ /* 0x000fea000b800000 */
[----:B------:R-:W-:Y:S01]  /*4370*/  ISETP.GE.AND P0, PT, R12, UR7, PT ;  /* 0x000000070c007c0c */ /* 0x000fe2000bf06270 */
[----:B------:R-:W0:Y:S04]  /*4380*/  LDS R4, [R6+-0x48] ;  /* 0xffffb80006047984 */ /* 0x000e280000000800 */
[----:B------:R-:W-:Y:S08]  /*4390*/  LDS R15, [R6+0x6c] ;  /* 0x00006c00060f7984 */ /* 0x000ff00000000800 */
[----:B------:R-:W0:Y:S01]  /*43a0*/  @!P0 LDG.E.128 R8, desc[UR8][R16.64] ;  /* 0x0000000810088981 */ /* 0x000e22000c1e1d00 */
[----:B------:R-:W-:-:S04]  /*43b0*/  @!P0 IADD3 R18, P1, PT, R16, UR12, RZ ;  /* 0x0000000c10128c10 */ /* 0x000fc8000ff3e0ff */
[----:B------:R-:W-:Y:S02]  /*43c0*/  @!P0 IADD3.X R19, PT, PT, R17, UR13, RZ, P1, !PT ;  /* 0x0000000d11138c10 */ /* 0x000fe40008ffe4ff */
[----:B------:R-:W-:Y:S01]  /*43d0*/  @!P0 IADD3 R20, P1, PT, R16, UR14, RZ ;  /* 0x0000000e10148c10 */ /* 0x000fe2000ff3e0ff */
[-C--:B0-----:R-:W-:Y:S01]  /*43e0*/  FFMA.FTZ R5, R8, R4.reuse, R5 ;  /* 0x0000000408057223 */ /* 0x081fe20000010005 */
[-C--:B------:R-:W-:Y:S01]  /*43f0*/  FFMA.FTZ R2, R9, R4.reuse, R2 ;  /* 0x0000000409027223 */ /* 0x080fe20000010002 */
[-C--:B------:R-:W-:Y:S01]  /*4400*/  FFMA.FTZ R3, R10, R4.reuse, R3 ;  /* 0x000000040a037223 */ /* 0x080fe20000010003 */
[----:B------:R-:W-:Y:S02]  /*4410*/  FFMA.FTZ R0, R11, R4, R0 ;  /* 0x000000040b007223 */ /* 0x000fe40000010000 */
[----:B------:R-:W2:Y:S01]  /*4420*/  @!P0 LDG.E.128 R8, desc[UR8][R18.64] ;  /* 0x0000000812088981 */ /* 0x000ea2000c1e1d00 */
[----:B------:R-:W-:-:S03]  /*4430*/  @!P0 IADD3.X R21, PT, PT, R17, UR15, RZ, P1, !PT ;  /* 0x0000000f11158c10 */ /* 0x000fc60008ffe4ff */
[----:B------:R-:W2:Y:S01]  /*4440*/  LDS R4, [R6+-0x24] ;  /* 0xffffdc0006047984 */ /* 0x000ea20000000800 */
[----:B------:R-:W-:Y:S01]  /*4450*/  @!P0 IADD3 R22, P1, PT, R16, UR16, RZ ;  /* 0x0000001010168c10 */ /* 0x000fe2000ff3e0ff */
[-C--:B--2---:R-:W-:Y:S01]  /*4460*/  FFMA.FTZ R5, R8, R4.reuse, R5 ;  /* 0x0000000408057223 */ /* 0x084fe20000010005 */
[-C--:B------:R-:W-:Y:S01]  /*4470*/  FFMA.FTZ R2, R9, R4.reuse, R2 ;  /* 0x0000000409027223 */ /* 0x080fe20000010002 */
[-C--:B------:R-:W-:Y:S01]  /*4480*/  FFMA.FTZ R3, R10, R4.reuse, R3 ;  /* 0x000000040a037223 */ /* 0x080fe20000010003 */
[----:B------:R-:W-:Y:S02]  /*4490*/  FFMA.FTZ R0, R11, R4, R0 ;  /* 0x000000040b007223 */ /* 0x000fe40000010000 */
[----:B------:R-:W2:Y:S01]  /*44a0*/  @!P0 LDG.E.128 R8, desc[UR8][R20.64] ;  /* 0x0000000814088981 */ /* 0x000ea2000c1e1d00 */
[----:B------:R-:W-:-:S03]  /*44b0*/  @!P0 IADD3.X R23, PT, PT, R17, UR17, RZ, P1, !PT ;  /* 0x0000001111178c10 */ /* 0x000fc60008ffe4ff */
[----:B------:R-:W2:Y:S01]  /*44c0*/  LDS R4, [R6] ;  /* 0x0000000006047984 */ /* 0x000ea20000000800 */
[----:B------:R-:W-:Y:S01]  /*44d0*/  IADD3 R16, P1, PT, R16, UR18, RZ ;  /* 0x0000001210107c10 */ /* 0x000fe2000ff3e0ff */
[-C--:B--2---:R-:W-:Y:S01]  /*44e0*/  FFMA.FTZ R5, R8, R4.reuse, R5 ;  /* 0x0000000408057223 */ /* 0x084fe20000010005 */
[-C--:B------:R-:W-:Y:S01]  /*44f0*/  FFMA.FTZ R2, R9, R4.reuse, R2 ;  /* 0x0000000409027223 */ /* 0x080fe20000010002 */
[-C--:B------:R-:W-:Y:S01]  /*4500*/  FFMA.FTZ R3, R10, R4.reuse, R3 ;  /* 0x000000040a037223 */ /* 0x080fe20000010003 */
[----:B------:R-:W-:Y:S02]  /*4510*/  FFMA.FTZ R0, R11, R4, R0 ;  /* 0x000000040b007223 */ /* 0x000fe40000010000 */
[----:B------:R-:W2:Y:S01]  /*4520*/  @!P0 LDG.E.128 R8, desc[UR8][R22.64] ;  /* 0x0000000816088981 */ /* 0x000ea2000c1e1d00 */
[----:B------:R-:W-:-:S03]  /*4530*/  IADD3.X R17, PT, PT, R17, UR19, RZ, P1, !PT ;  /* 0x0000001311117c10 */ /* 0x000fc60008ffe4ff */
[----:B------:R-:W2:Y:S01]  /*4540*/  LDS R4, [R6+0x24] ;  /* 0x0000240006047984 */ /* 0x000ea20000000800 */
[----:B------:R-:W-:Y:S01]  /*4550*/  @!P0 IADD3 R24, P1, PT, R16, UR12, RZ ;  /* 0x0000000c10188c10 */ /* 0x000fe2000ff3e0ff */
[-C--:B--2---:R-:W-:Y:S01]  /*4560*/  FFMA.FTZ R5, R8, R4.reuse, R5 ;  /* 0x0000000408057223 */ /* 0x084fe20000010005 */
[-C--:B------:R-:W-:Y:S01]  /*4570*/  FFMA.FTZ R2, R9, R4.reuse, R2 ;  /* 0x0000000409027223 */ /* 0x080fe20000010002 */
[-C--:B------:R-:W-:Y:S01]  /*4580*/  FFMA.FTZ R3, R10, R4.reuse, R3 ;  /* 0x000000040a037223 */ /* 0x080fe20000010003 */
[----:B------:R-:W-:Y:S02]  /*4590*/  FFMA.FTZ R0, R11, R4, R0 ;  /* 0x000000040b007223 */ /* 0x000fe40000010000 */
[----:B------:R-:W2:Y:S01]  /*45a0*/  @!P0 LDG.E.128 R8, desc[UR8][R16.64] ;  /* 0x0000000810088981 */ /* 0x000ea2000c1e1d00 */
[----:B------:R-:W-:-:S03]  /*45b0*/  @!P0 IADD3.X R25, PT, PT, R17, UR13, RZ, P1, !PT ;  /* 0x0000000d11198c10 */ /* 0x000fc60008ffe4ff */
[----:B------:R-:W2:Y:S01]  /*45c0*/  LDS R4, [R6+0x48] ;  /* 0x0000480006047984 */ /* 0x000ea20000000800 */
[----:B------:R-:W-:Y:S01]  /*45d0*/  @!P0 IADD3 R20, P1, PT, R16, UR14, RZ ;  /* 0x0000000e10148c10 */ /* 0x000fe2000ff3e0ff */
[-C--:B--2---:R-:W-:Y:S01]  /*45e0*/  FFMA.FTZ R5, R8, R4.reuse, R5 ;  /* 0x0000000408057223 */ /* 0x084fe20000010005 */
[-C--:B------:R-:W-:Y:S01]  /*45f0*/  FFMA.FTZ R2, R9, R4.reuse, R2 ;  /* 0x0000000409027223 */ /* 0x080fe20000010002 */
[-C--:B------:R-:W-:Y:S01]  /*4600*/  FFMA.FTZ R3, R10, R4.reuse, R3 ;  /* 0x000000040a037223 */ /* 0x080fe20000010003 */
[----:B------:R-:W-:Y:S02]  /*4610*/  FFMA.FTZ R0, R11, R4, R0 ;  /* 0x000000040b007223 */ /* 0x000fe40000010000 */
[----:B------:R-:W2:Y:S01]  /*4620*/  @!P0 LDG.E.128 R8, desc[UR8][R24.64] ;  /* 0x0000000818088981 */ /* 0x000ea2000c1e1d00 */
[----:B------:R-:W-:Y:S02]  /*4630*/  @!P0 IADD3.X R21, PT, PT, R17, UR15, RZ, P1, !PT ;  /* 0x0000000f11158c10 */ /* 0x000fe40008ffe4ff */
[----:B------:R-:W-:Y:S01]  /*4640*/  @!P0 IADD3 R18, P1, PT, R16, UR16, RZ ;  /* 0x0000001010128c10 */ /* 0x000fe2000ff3e0ff */
[-C--:B--2---:R-:W-:Y:S01]  /*4650*/  FFMA.FTZ R5, R8, R15.reuse, R5 ;  /* 0x0000000f08057223 */ /* 0x084fe20000010005 */
[-C--:B------:R-:W-:Y:S01]  /*4660*/  FFMA.FTZ R2, R9, R15.reuse, R2 ;  /* 0x0000000f09027223 */ /* 0x080fe20000010002 */
[-C--:B------:R-:W-:Y:S01]  /*4670*/  FFMA.FTZ R3, R10, R15.reuse, R3 ;  /* 0x0000000f0a037223 */ /* 0x080fe20000010003 */
[----:B------:R-:W-:-:S02]  /*4680*/  FFMA.FTZ R0, R11, R15, R0 ;  /* 0x0000000f0b007223 */ /* 0x000fc40000010000 */
[----:B------:R-:W2:Y:S01]  /*4690*/  @!P0 LDG.E.128 R8, desc[UR8][R20.64] ;  /* 0x0000000814088981 */ /* 0x000ea2000c1e1d00 */
[----:B------:R-:W-:-:S03]  /*46a0*/  @!P0 IADD3.X R19, PT, PT, R17, UR17, RZ, P1, !PT ;  /* 0x0000001111138c10 */ /* 0x000fc60008ffe4ff */
        /* <DEDUP_REMOVED lines=8> */
[----:B------:R-:W-:Y:S01]  /*4730*/  IADD3 R16, P0, PT, R16, UR18, RZ ;  /* 0x0000001210107c10 */ /* 0x000fe2000ff1e0ff */
[----:B------:R0:W2:Y:S01]  /*4740*/  LDS R15, [R6+0xb4] ;  /* 0x0000b400060f7984 */ /* 0x0000a20000000800 */
[----:B------:R-:W-:-:S02]  /*4750*/  UPLOP3.LUT UP1, UPT, UPT, UPT, UPT, 0x40, 0x4 ;  /* 0x000000000004789c */ /* 0x000fc40003f2e870 */
[----:B------:R-:W-:Y:S01]  /*4760*/  IADD3.X R17, PT, PT, R17, UR19, RZ, P0, !PT ;  /* 0x0000001311117c10 */ /* 0x000fe200087fe4ff */
[----:B------:R-:W-:Y:S01]  /*4770*/  UIADD3 UR10, UPT, UPT, UR10, 0x4, URZ ;  /* 0x000000040a0a7890 */ /* 0x000fe2000fffe0ff */
[----:B0-----:R-:W-:Y:S01]  /*4780*/  IADD3 R6, PT, PT, R4, 0x90, RZ ;  /* 0x0000009004067810 */ /* 0x001fe20007ffe0ff */
[-C--:B--2---:R-:W-:Y:S01]  /*4790*/  FFMA.FTZ R5, R8, R15.reuse, R5 ;  /* 0x0000000f08057223 */ /* 0x084fe20000010005 */
[-C--:B------:R-:W-:Y:S01]  /*47a0*/  FFMA.FTZ R2, R9, R15.reuse, R2 ;  /* 0x0000000f09027223 */ /* 0x080fe20000010002 */
[-C--:B------:R-:W-:Y:S01]  /*47b0*/  FFMA.FTZ R3, R10, R15.reuse, R3 ;  /* 0x0000000f0a037223 */ /* 0x080fe20000010003 */
[----:B------:R-:W-:-:S07]  /*47c0*/  FFMA.FTZ R0, R11, R15, R0 ;  /* 0x0000000f0b007223 */ /* 0x000fce0000010000 */
.L_x_333:
[----:B------:R-:W-:-:S09]  /*47d0*/  UISETP.NE.OR UP1, UPT, UR10, URZ, UP1 ;  /* 0x000000ff0a00728c */ /* 0x000fd20008f25670 */
[----:B------:R-:W-:Y:S05]  /*47e0*/  BRA.U !UP1, `(.L_x_329) ;  /* 0x0000000109947547 */ /* 0x000fea000b800000 */
.L_x_330:
[----:B------:R-:W-:-:S13]  /*47f0*/  ISETP.GE.AND P0, PT, R12, UR7, PT ;  /* 0x000000070c007c0c */ /* 0x000fda000bf06270 */
.L_x_334:
[----:B------:R0:W2:Y:S01]  /*4800*/  @!P0 LDG.E.128 R8, desc[UR8][R16.64] ;  /* 0x0000000810088981 */ /* 0x0000a2000c1e1d00 */
[C---:B------:R-:W-:Y:S01]  /*4810*/  @!P0 IADD3 R22, P1, PT, R16.reuse, UR12, RZ ;  /* 0x0000000c10168c10 */ /* 0x040fe2000ff3e0ff */
[----:B------:R-:W-:Y:S02]  /*4820*/  UIADD3 UR10, UPT, UPT, UR10, 0x4, URZ ;  /* 0x000000040a0a7890 */ /* 0x000fe4000fffe0ff */
[----:B------:R-:W2:Y:S01]  /*4830*/  LDS R4, [R6+-0x48] ;  /* 0xffffb80006047984 */ /* 0x000ea20000000800 */
[C---:B------:R-:W-:Y:S01]  /*4840*/  @!P0 IADD3.X R23, PT, PT, R17.reuse, UR13, RZ, P1, !PT ;  /* 0x0000000d11178c10 */ /* 0x040fe20008ffe4ff */
[----:B------:R-:W-:Y:S01]  /*4850*/  UISETP.NE.AND UP0, UPT, UR10, URZ, UPT ;  /* 0x000000ff0a00728c */ /* 0x000fe2000bf05270 */
[C---:B------:R-:W-:Y:S04]  /*4860*/  @!P0 IADD3 R20, P1, PT, R16.reuse, UR14, RZ ;  /* 0x0000000e10148c10 */ /* 0x040fe8000ff3e0ff */
[C---:B------:R-:W-:Y:S02]  /*4870*/  @!P0 IADD3.X R21, PT, PT, R17.reuse, UR15, RZ, P1, !PT ;  /* 0x0000000f11158c10 */ /* 0x040fe40008ffe4ff */
[C---:B------:R-:W-:Y:S04]  /*4880*/  @!P0 IADD3 R18, P1, PT, R16.reuse, UR16, RZ ;  /* 0x0000001010128c10 */ /* 0x040fe8000ff3e0ff */
[C---:B------:R-:W-:Y:S02]  /*4890*/  @!P0 IADD3.X R19, PT, PT, R17.reuse, UR17, RZ, P1, !PT ;  /* 0x0000001111138c10 */ /* 0x040fe40008ffe4ff */
[----:B0-----:R-:W-:Y:S04]  /*48a0*/  IADD3 R16, P1, PT, R16, UR18, RZ ;  /* 0x0000001210107c10 */ /* 0x001fe8000ff3e0ff */
[----:B------:R-:W-:Y:S01]  /*48b0*/  IADD3.X R17, PT, PT, R17, UR19, RZ, P1, !PT ;  /* 0x0000001311117c10 */ /* 0x000fe20008ffe4ff */
[C---:B--2---:R-:W-:Y:S01]  /*48c0*/  FFMA.FTZ R5, R4.reuse, R8, R5 ;  /* 0x0000000804057223 */ /* 0x044fe20000010005 */
[C---:B------:R-:W-:Y:S01]  /*48d0*/  FFMA.FTZ R2, R4.reuse, R9, R2 ;  /* 0x0000000904027223 */ /* 0x040fe20000010002 */
[C---:B------:R-:W-:Y:S01]  /*48e0*/  FFMA.FTZ R3, R4.reuse, R10, R3 ;  /* 0x0000000a04037223 */ /* 0x040fe20000010003 */
[----:B------:R-:W-:Y:S02]  /*48f0*/  FFMA.FTZ R0, R4, R11, R0 ;  /* 0x0000000b04007223 */ /* 0x000fe40000010000 */
[----:B------:R-:W2:Y:S04]  /*4900*/  @!P0 LDG.E.128 R8, desc[UR8][R22.64] ;  /* 0x0000000816088981 */ /* 0x000ea8000c1e1d00 */
[----:B------:R-:W2:Y:S02]  /*4910*/  LDS R4, [R6+-0x24] ;  /* 0xffffdc0006047984 */ /* 0x000ea40000000800 */
        /* <DEDUP_REMOVED lines=17> */
[----:B------:R-:W-:Y:S09]  /*4a30*/  BRA.U UP0, `(.L_x_334) ;  /* 0xfffffffd00707547 */ /* 0x000ff2000b83ffff */
.L_x_329:
[----:B------:R-:W-:-:S09]  /*4a40*/  UISETP.NE.AND UP0, UPT, UR4, URZ, UPT ;  /* 0x000000ff0400728c */ /* 0x000fd2000bf05270 */
[----:B------:R-:W-:Y:S05]  /*4a50*/  BRA.U !UP0, `(.L_x_328) ;  /* 0x0000000108447547 */ /* 0x000fea000b800000 */
[----:B------:R-:W-:Y:S01]  /*4a60*/  IMAD R13, R13, 0x24, R14 ;  /* 0x000000240d0d7824 */ /* 0x000fe200078e020e */
[----:B------:R-:W-:Y:S01]  /*4a70*/  ISETP.GE.AND P0, PT, R12, UR7, PT ;  /* 0x000000070c007c0c */ /* 0x000fe2000bf06270 */
[----:B------:R-:W-:Y:S02]  /*4a80*/  UIMAD.WIDE UR10, UR11, 0x4, URZ ;  /* 0x000000040b0a78a5 */ /* 0x000fe4000f8e02ff */
[----:B------:R-:W-:Y:S01]  /*4a90*/  UIADD3 UR4, UPT, UPT, -UR4, URZ, URZ ;  /* 0x000000ff04047290 */ /* 0x000fe2000fffe1ff */
[----:B------:R-:W-:-:S11]  /*4aa0*/  IADD3 R6, PT, PT, R13, UR6, RZ ;  /* 0x000000060d067c10 */ /* 0x000fd6000fffe0ff */
.L_x_335:
[----:B------:R0:W2:Y:S01]  /*4ab0*/  @!P0 LDG.E.128 R8, desc[UR8][R16.64] ;  /* 0x0000000810088981 */ /* 0x0000a2000c1e1d00 */
[----:B------:R-:W-:Y:S03]  /*4ac0*/  UIADD3 UR4, UPT, UPT, UR4, 0x1, URZ ;  /* 0x0000000104047890 */ /* 0x000fe6000fffe0ff */
[----:B------:R1:W2:Y:S01]  /*4ad0*/  LDS R4, [R6] ;  /* 0x0000000006047984 */ /* 0x0002a20000000800 */
[----:B------:R-:W-:Y:S01]  /*4ae0*/  UISETP.NE.AND UP0, UPT, UR4, URZ, UPT ;  /* 0x000000ff0400728c */ /* 0x000fe2000bf05270 */
[----:B0-----:R-:W-:Y:S02]  /*4af0*/  IADD3 R16, P1, PT, R16, UR10, RZ ;  /* 0x0000000a10107c10 */ /* 0x001fe4000ff3e0ff */
[----:B-1----:R-:W-:Y:S02]  /*4b00*/  IADD3 R6, PT, PT, R6, 0x24, RZ ;  /* 0x0000002406067810 */ /* 0x002fe40007ffe0ff */
[----:B------:R-:W-:Y:S01]  /*4b10*/  IADD3.X R17, PT, PT, R17, UR11, RZ, P1, !PT ;  /* 0x0000000b11117c10 */ /* 0x000fe20008ffe4ff */
[C---:B--2---:R-:W-:Y:S01]  /*4b20*/  FFMA.FTZ R5, R4.reuse, R8, R5 ;  /* 0x0000000804057223 */ /* 0x044fe20000010005 */
[C---:B------:R-:W-:Y:S01]  /*4b30*/  FFMA.FTZ R2, R4.reuse, R9, R2 ;  /* 0x0000000904027223 */ /* 0x040fe20000010002 */
[C---:B------:R-:W-:Y:S01]  /*4b40*/  FFMA.FTZ R3, R4.reuse, R10, R3 ;  /* 0x0000000a04037223 */ /* 0x040fe20000010003 */
[----:B------:R-:W-:Y:S01]  /*4b50*/  FFMA.FTZ R0, R4, R11, R0 ;  /* 0x0000000b04007223 */ /* 0x000fe20000010000 */
[----:B------:R-:W-:Y:S09]  /*4b60*/  BRA.U UP0, `(.L_x_335) ;  /* 0xfffffffd00d07547 */ /* 0x000ff2000b83ffff */
.L_x_328:
[----:B------:R-:W-:-:S04]  /*4b70*/  IADD3 R12, PT, PT, R12, UR20, RZ ;  /* 0x000000140c0c7c10 */ /* 0x000fc8000fffe0ff */
[----:B------:R-:W-:-:S13]  /*4b80*/  ISETP.GE.AND P0, PT, R12, UR21, PT ;  /* 0x000000150c007c0c */ /* 0x000fda000bf06270 */
[----:B------:R-:W-:Y:S05]  /*4b90*/  @P0 EXIT ;  /* 0x000000000000094d */ /* 0x000fea0003800000 */
[----:B0-----:R-:W-:Y:S01]  /*4ba0*/  IABS R10, UR22 ;  /* 0x00000016000a7c13 */ /* 0x001fe20008000000 */
[----:B------:R-:W0:Y:S01]  /*4bb0*/  LDC R9, c[0x0][0x434] ;  /* 0x00010d00ff097b82 */ /* 0x000e220000000800 */
[----:B------:R-:W-:Y:S01]  /*4bc0*/  IABS R13, R12 ;  /* 0x0000000c000d7213 */ /* 0x000fe20000000000 */
        /* <DEDUP_REMOVED lines=75> */
        .weak           $__internal_8_$__cuda_sm20_div_s64
        .type           $__internal_8_$__cuda_sm20_div_s64,@function
        .size           $__internal_8_$__cuda_sm20_div_s64,(.L_x_7096 - $__internal_8_$__cuda_sm20_div_s64)
$__internal_8_$__cuda_sm20_div_s64:
        /* <DEDUP_REMOVED lines=25> */
[----:B------:R-:W-:Y:S01]  /*5210*/  IADD3 R14, P0, PT, RZ, -R38, RZ ;  /* 0x80000026ff0e7210 */ /* 0x000fe20007f1e0ff */
[----:B------:R-:W-:Y:S01]  /*5220*/  IMAD.MOV.U32 R39, RZ, RZ, RZ ;  /* 0x000000ffff277224 */ /* 0x000fe200078e00ff */
[----:B------:R-:W-:Y:S01]  /*5230*/  ISETP.GE.AND P1, PT, R19, RZ, PT ;  /* 0x000000ff1300720c */ /* 0x000fe20003f26270 */
[----:B------:R-:W-:Y:S02]  /*5240*/  IMAD R10, R21, R28, R10 ;  /* 0x0000001c150a7224 */ /* 0x000fe400078e020a */
[----:B------:R-:W-:-:S04]  /*5250*/  IMAD.HI.U32 R36, R37, R14, RZ ;  /* 0x0000000e25247227 */ /* 0x000fc800078e00ff */
[----:B------:R-:W-:-:S04]  /*5260*/  IMAD.X R10, RZ, RZ, ~R10, P0 ;  /* 0x000000ffff0a7224 */ /* 0x000fc800000e0e0a */
[----:B------:R-:W-:-:S04]  /*5270*/  IMAD.WIDE.U32 R36, P4, R37, R10, R36 ;  /* 0x0000000a25247225 */ /* 0x000fc80007880024 */
[----:B------:R-:W-:-:S04]  /*5280*/  IMAD.HI.U32 R13, P3, R21, R14, R36 ;  /* 0x0000000e150d7227 */ /* 0x000fc80007860024 */
[CC--:B------:R-:W-:Y:S02]  /*5290*/  IMAD R14, R21.reuse, R10.reuse, RZ ;  /* 0x0000000a150e7224 */ /* 0x0c0fe400078e02ff */
[----:B------:R-:W-:-:S03]  /*52a0*/  IMAD.HI.U32 R10, R21, R10, RZ ;  /* 0x0000000a150a7227 */ /* 0x000fc600078e00ff */
[----:B------:R-:W-:Y:S01]  /*52b0*/  IADD3 R14, P2, PT, R14, R13, RZ ;  /* 0x0000000d0e0e7210 */ /* 0x000fe20007f5e0ff */
[----:B------:R-:W-:Y:S01]  /*52c0*/  IMAD.X R37, R10, 0x1, R21, P4 ;  /* 0x000000010a257824 */ /* 0x000fe200020e0615 */
[----:B------:R-:W-:-:S04]  /*52d0*/  IADD3 R13, P0, PT, RZ, -R20, RZ ;  /* 0x80000014ff0d7210 */ /* 0x000fc80007f1e0ff */
[----:B------:R-:W-:Y:S02]  /*52e0*/  SEL R13, R13, R20, !P1 ;  /* 0x000000140d0d7207 */ /* 0x000fe40004800000 */
[----:B------:R-:W-:Y:S02]  /*52f0*/  IADD3.X R20, PT, PT, RZ, ~R19, RZ, P0, !PT ;  /* 0x80000013ff147210 */ /* 0x000fe400007fe4ff */
[----:B------:R-:W-:Y:S01]  /*5300*/  IADD3.X R37, PT, PT, RZ, RZ, R37, P2, P3 ;  /* 0x000000ffff257210 */ /* 0x000fe200017e6425 */
[----:B------:R-:W-:Y:S01]  /*5310*/  IMAD.HI.U32 R38, R14, R13, RZ ;  /* 0x0000000d0e267227 */ /* 0x000fe200078e00ff */
[----:B------:R-:W-:-:S05]  /*5320*/  SEL R10, R20, R19, !P1 ;  /* 0x00000013140a7207 */ /* 0x000fca0004800000 */
[----:B------:R-:W-:-:S04]  /*5330*/  IMAD.WIDE.U32 R38, R14, R10, R38 ;  /* 0x0000000a0e267225 */ /* 0x000fc800078e0026 */
[C---:B------:R-:W-:Y:S02]  /*5340*/  IMAD R21, R37.reuse, R10, RZ ;  /* 0x0000000a25157224 */ /* 0x040fe400078e02ff */
[----:B------:R-:W-:-:S04]  /*5350*/  IMAD.HI.U32 R14, P0, R37, R13, R38 ;  /* 0x0000000d250e7227 */ /* 0x000fc80007800026 */
[----:B------:R-:W-:Y:S01]  /*5360*/  IMAD.HI.U32 R20, R37, R10, RZ ;  /* 0x0000000a25147227 */ /* 0x000fe200078e00ff */
[----:B------:R-:W-:-:S03]  /*5370*/  IADD3 R21, P1, PT, R21, R14, RZ ;  /* 0x0000000e15157210 */ /* 0x000fc60007f3e0ff */
[----:B------:R-:W-:Y:S02]  /*5380*/  IMAD.X R20, RZ, RZ, R20, P0 ;  /* 0x000000ffff147224 */ /* 0x000fe400000e0614 */
[----:B------:R-:W-:-:S04]  /*5390*/  IMAD.WIDE.U32 R36, R21, R28, RZ ;  /* 0x0000001c15247225 */ /* 0x000fc800078e00ff */
[----:B------:R-:W-:Y:S01]  /*53a0*/  IMAD R37, R21, R29, R37 ;  /* 0x0000001d15257224 */ /* 0x000fe200078e0225 */
[----:B------:R-:W-:Y:S01]  /*53b0*/  IADD3 R13, P0, PT, -R36, R13, RZ ;  /* 0x0000000d240d7210 */ /* 0x000fe20007f1e1ff */
[----:B------:R-:W-:-:S03]  /*53c0*/  IMAD.X R20, RZ, RZ, R20, P1 ;  /* 0x000000ffff147224 */ /* 0x000fc600008e0614 */
[CC--:B------:R-:W-:Y:S01]  /*53d0*/  ISETP.GE.U32.AND P3, PT, R13.reuse, R28.reuse, PT ;  /* 0x0000001c0d00720c */ /* 0x0c0fe20003f66070 */
[-C--:B------:R-:W-:Y:S01]  /*53e0*/  IMAD R37, R20, R28.reuse, R37 ;  /* 0x0000001c14257224 */ /* 0x080fe200078e0225 */
[----:B------:R-:W-:-:S04]  /*53f0*/  IADD3 R14, P2, PT, R13, -R28, RZ ;  /* 0x8000001c0d0e7210 */ /* 0x000fc80007f5e0ff */
[----:B------:R-:W-:-:S04]  /*5400*/  IADD3.X R10, PT, PT, ~R37, R10, RZ, P0, !PT ;  /* 0x0000000a250a7210 */ /* 0x000fc800007fe5ff */
[----:B------:R-:W-:-:S04]  /*5410*/  ISETP.GE.U32.AND.EX P3, PT, R10, R29, PT, P3 ;  /* 0x0000001d0a00720c */ /* 0x000fc80003f66130 */
[----:B------:R-:W-:Y:S02]  /*5420*/  SEL R13, R14, R13, P3 ;  /* 0x0000000d0e0d7207 */ /* 0x000fe40001800000 */
[----:B------:R-:W-:Y:S02]  /*5430*/  IADD3 R14, P1, PT, R21, 0x1, RZ ;  /* 0x00000001150e7810 */ /* 0x000fe40007f3e0ff */
[----:B------:R-:W-:Y:S01]  /*5440*/  ISETP.GE.U32.AND P0, PT, R13, R28, PT ;  /* 0x0000001c0d00720c */ /* 0x000fe20003f06070 */
[----:B------:R-:W-:Y:S01]  /*5450*/  IMAD.X R13, R10, 0x1, ~R29, P2 ;  /* 0x000000010a0d7824 */ /* 0x000fe200010e0e1d */
[----:B------:R-:W-:Y:S01]  /*5460*/  SEL R14, R14, R21, P3 ;  /* 0x000000150e0e7207 */ /* 0x000fe20001800000 */
[----:B------:R-:W-:-:S03]  /*5470*/  IMAD.X R21, RZ, RZ, R20, P1 ;  /* 0x000000ffff157224 */ /* 0x000fc600008e0614 */
[----:B------:R-:W-:Y:S02]  /*5480*/  SEL R13, R13, R10, P3 ;  /* 0x0000000a0d0d7207 */ /* 0x000fe40001800000 */
[----:B------:R-:W-:Y:S01]  /*5490*/  SEL R21, R21, R20, P3 ;  /* 0x0000001415157207 */ /* 0x000fe20001800000 */
[----:B------:R-:W-:Y:S01]  /*54a0*/  IMAD.MOV.U32 R20, RZ, RZ, R16 ;  /* 0x000000ffff147224 */ /* 0x000fe200078e0010 */
        /* <DEDUP_REMOVED lines=11> */
[----:B------:R-:W-:Y:S01]  /*5560*/  SEL R14, R14, R21, !P2 ;  /* 0x000000150e0e7207 */ /* 0x000fe20005000000 */
[----:B------:R-:W-:Y:S01]  /*5570*/  IMAD.MOV.U32 R21, RZ, RZ, 0x0 ;  /* 0x00000000ff157424 */ /* 0x000fe200078e00ff */
[----:B------:R-:W-:Y:S02]  /*5580*/  SEL R10, R10, R37, !P2 ;  /* 0x000000250a0a7207 */ /* 0x000fe40005000000 */
[----:B------:R-:W-:Y:S02]  /*5590*/  SEL R13, R14, 0xffffffff, P0 ;  /* 0xffffffff0e0d7807 */ /* 0x000fe40000000000 */
[----:B------:R-:W-:Y:S01]  /*55a0*/  SEL R10, R10, 0xffffffff, P0 ;  /* 0xffffffff0a0a7807 */ /* 0x000fe20000000000 */
[----:B------:R-:W-:Y:S06]  /*55b0*/  RET.REL.NODEC R20 `(_ZN5flash32flash_fwd_splitkv_combine_kernelI23Flash_fwd_kernel_traitsILi64ELi64ELi256ELi4ELb0ELb0EN7cutlass10bfloat16_tE19Flash_kernel_traitsILi64ELi64ELi256ELi4ES3_EELi8ELi6ELb1EEEvNS_16Flash_fwd_paramsE) ;  /* 0xffffffa814907950 */ /* 0x000fec0003c3ffff */
.L_x_336:
        /* <DEDUP_REMOVED lines=12> */
.L_x_7096:


//--------------------- .text._ZN5flash32flash_fwd_splitkv_combine_kernelI23Flash_fwd_kernel_traitsILi64ELi64ELi256ELi4ELb0ELb0EN7cutlass10bfloat16_tE19Flash_kernel_traitsILi64ELi64ELi256ELi4ES3_EELi8ELi5ELb1EEEvNS_16Flash_fwd_paramsE --------------------------
	.section	.text._ZN5flash32flash_fwd_splitkv_combine_kernelI23Flash_fwd_kernel_traitsILi64ELi64ELi256ELi4ELb0ELb0EN7cutlass10bfloat16_tE19Flash_kernel_traitsILi64ELi64ELi256ELi4ES3_EELi8ELi5ELb1EEEvNS_16Flash_fwd_paramsE,"ax",@progbits
	.align	128
        .global         _ZN5flash32flash_fwd_splitkv_combine_kernelI23Flash_fwd_kernel_traitsILi64ELi64ELi256ELi4ELb0ELb0EN7cutlass10bfloat16_tE19Flash_kernel_traitsILi64ELi64ELi256ELi4ES3_EELi8ELi5ELb1EEEvNS_16Flash_fwd_paramsE
        .type           _ZN5flash32flash_fwd_splitkv_combine_kernelI23Flash_fwd_kernel_traitsILi64ELi64ELi256ELi4ELb0ELb0EN7cutlass10bfloat16_tE19Flash_kernel_traitsILi64ELi64ELi256ELi4ES3_EELi8ELi5ELb1EEEvNS_16Flash_fwd_paramsE,@function
        .size           _ZN5flash32flash_fwd_splitkv_combine_kernelI23Flash_fwd_kernel_traitsILi64ELi64ELi256ELi4ELb0ELb0EN7cutlass10bfloat16_tE19Flash_kernel_traitsILi64ELi64ELi256ELi4ES3_EELi8ELi5ELb1EEEvNS_16Flash_fwd_paramsE,(.L_x_7097 - _ZN5flash32flash_fwd_splitkv_combine_kernelI23Flash_fwd_kernel_traitsILi64ELi64ELi256ELi4ELb0ELb0EN7cutlass10bfloat16_tE19Flash_kernel_traitsILi64ELi64ELi256ELi4ES3_EELi8ELi5ELb1EEEvNS_16Flash_fwd_paramsE)
        .other          _ZN5flash32flash_fwd_splitkv_combine_kernelI23Flash_fwd_kernel_traitsILi64ELi64ELi256ELi4ELb0ELb0EN7cutlass10bfloat16_tE19Flash_kernel_traitsILi64ELi64ELi256ELi4ES3_EELi8ELi5ELb1EEEvNS_16Flash_fwd_paramsE,@"STO_CUDA_ENTRY STV_DEFAULT"
_ZN5flash32flash_fwd_splitkv_combine_kernelI23Flash_fwd_kernel_traitsILi64ELi64ELi256ELi4ELb0ELb0EN7cutlass10bfloat16_tE19Flash_kernel_traitsILi64ELi64ELi256ELi4ES3_EELi8ELi5ELb1EEEvNS_16Flash_fwd_paramsE:
.text._ZN5flash32flash_fwd_splitkv_combine_kernelI23Flash_fwd_kernel_traitsILi64ELi64ELi256ELi4ELb0ELb0EN7cutlass10bfloat16_tE19Flash_kernel_traitsILi64ELi64ELi256ELi4ES3_EELi8ELi5ELb1EEEvNS_16Flash_fwd_paramsE:
        /* <DEDUP_REMOVED lines=38> */
.L_x_337:
[----:B------:R-:W-:Y:S01]  /*0260*/  IMAD.U32 R22, RZ, RZ, UR21 ;  /* 0x00000015ff167e24 */ /* 0x000fe2000f8e00ff */
[----:B------:R-:W-:Y:S01]  /*0270*/  MOV R20, UR19 ;  /* 0x0000001300147c02 */ /* 0x000fe20008000f00 */
[----:B------:R-:W-:Y:S01]  /*0280*/  IMAD.U32 R19, RZ, RZ, UR15 ;  /* 0x0000000fff137e24 */ /* 0x000fe2000f8e00ff */
[----:B------:R-:W-:Y:S02]  /*0290*/  MOV R18, UR14 ;  /* 0x0000000e00127c02 */ /* 0x000fe40008000f00 */
[----:B------:R-:W-:Y:S02]  /*02a0*/  MOV R16, 0x2c0 ;  /* 0x000002c000107802 */ /* 0x000fe40000000f00 */
[----:B------:R-:W-:Y:S05]  /*02b0*/  CALL.REL.NOINC `($__internal_9_$__cuda_sm20_div_s64) ;  /* 0x00000048008c7944 */ /* 0x000fea0003c00000 */
.L_x_338:
        /* <DEDUP_REMOVED lines=30> */
.L_x_340:
[----:B------:R-:W-:Y:S01]  /*04a0*/  IMAD.MOV.U32 R22, RZ, RZ, R10 ;  /* 0x000000ffff167224 */ /* 0x000fe200078e000a */
[----:B------:R-:W-:Y:S02]  /*04b0*/  MOV R19, R11 ;  /* 0x0000000b00137202 */ /* 0x000fe40000000f00 */
[----:B------:R-:W-:Y:S02]  /*04c0*/  MOV R16, 0x4e0 ;  /* 0x000004e000107802 */ /* 0x000fe40000000f00 */
[----:B------:R-:W-:Y:S05]  /*04d0*/  CALL.REL.NOINC `($__internal_9_$__cuda_sm20_div_s64) ;  /* 0x0000004800047944 */ /* 0x000fea0003c00000 */
[----:B------:R-:W-:Y:S02]  /*04e0*/  MOV R4, R10 ;  /* 0x0000000a00047202 */ /* 0x000fe40000000f00 */
[----:B------:R-:W-:Y:S02]  /*04f0*/  MOV R5, R11 ;  /* 0x0000000b00057202 */ /* 0x000fe40000000f00 */
.L_x_341:
[----:B------:R-:W-:Y:S05]  /*0500*/  BSYNC.RECONVERGENT B0 ;  /* 0x0000000000007941 */ /* 0x000fea0003800200 */
.L_x_339:
        /* <DEDUP_REMOVED lines=57> */
.L_x_343:
[----:B------:R-:W-:Y:S01]  /*08a0*/  IMAD.MOV.U32 R22, RZ, RZ, R20 ;  /* 0x000000ffff167224 */ /* 0x000fe200078e0014 */
[----:B------:R-:W-:Y:S01]  /*08b0*/  MOV R20, R9 ;  /* 0x0000000900147202 */ /* 0x000fe20000000f00 */
[----:B------:R-:W-:Y:S01]  /*08c0*/  IMAD.MOV.U32 R19, RZ, RZ, R18 ;  /* 0x000000ffff137224 */ /* 0x000fe200078e0012 */
[----:B------:R-:W-:Y:S02]  /*08d0*/  MOV R18, R29 ;  /* 0x0000001d00127202 */ /* 0x000fe40000000f00 */
[----:B------:R-:W-:Y:S02]  /*08e0*/  MOV R16, 0x900 ;  /* 0x0000090000107802 */ /* 0x000fe40000000f00 */
[----:B------:R-:W-:Y:S05]  /*08f0*/  CALL.REL.NOINC `($__internal_9_$__cuda_sm20_div_s64) ;  /* 0x0000004000fc7944 */ /* 0x000fea0003c00000 */
.L_x_344:
[----:B------:R-:W-:Y:S05]  /*0900*/  BSYNC.RECONVERGENT B0 ;  /* 0x0000000000007941 */ /* 0x000fea0003800200 */
.L_x_342:
        /* <DEDUP_REMOVED lines=124> */
.L_x_346:
[----:B------:R-:W-:Y:S01]  /*10d0*/  IMAD.MOV.U32 R22, RZ, RZ, R10 ;  /* 0x000000ffff167224 */ /* 0x000fe200078e000a */
[----:B------:R-:W-:Y:S01]  /*10e0*/  MOV R20, R8 ;  /* 0x0000000800147202 */ /* 0x000fe20000000f00 */
[----:B------:R-:W-:Y:S01]  /*10f0*/  IMAD.MOV.U32 R19, RZ, RZ, R11 ;  /* 0x000000ffff137224 */ /* 0x000fe200078e000b */
[----:B------:R-:W-:Y:S02]  /*1100*/  MOV R18, R0 ;  /* 0x0000000000127202 */ /* 0x000fe40000000f00 */
[----:B------:R-:W-:Y:S02]  /*1110*/  MOV R16, 0x1130 ;  /* 0x0000113000107802 */ /* 0x000fe40000000f00 */
[----:B------:R-:W-:Y:S05]  /*1120*/  CALL.REL.NOINC `($__internal_9_$__cuda_sm20_div_s64) ;  /* 0x0000003800f07944 */ /* 0x000fea0003c00000 */
[----:B------:R-:W-:Y:S02]  /*1130*/  MOV R32, R10 ;  /* 0x0000000a00207202 */ /* 0x000fe40000000f00 */
[----:B------:R-:W-:Y:S02]  /*1140*/  MOV R33, R11 ;  /* 0x0000000b00217202 */ /* 0x000fe40000000f00 */
.L_x_347:
[----:B------:R-:W-:Y:S05]  /*1150*/  BSYNC.RECONVERGENT B0 ;  /* 0x0000000000007941 */ /* 0x000fea0003800200 */
.L_x_345:
        /* <DEDUP_REMOVED lines=57> */
.L_x_349:
[----:B------:R-:W-:Y:S01]  /*14f0*/  IMAD.MOV.U32 R22, RZ, RZ, R4 ;  /* 0x000000ffff167224 */ /* 0x000fe200078e0004 */
[----:B------:R-:W-:Y:S01]  /*1500*/  MOV R19, R5 ;  /* 0x0000000500137202 */ /* 0x000fe20000000f00 */
[----:B------:R-:W-:Y:S01]  /*1510*/  IMAD.MOV.U32 R20, RZ, RZ, R7 ;  /* 0x000000ffff147224 */ /* 0x000fe200078e0007 */
[----:B------:R-:W-:Y:S02]  /*1520*/  MOV R16, 0x1540 ;  /* 0x0000154000107802 */ /* 0x000fe40000000f00 */
[----:B------:R-:W-:Y:S05]  /*1530*/  CALL.REL.NOINC `($__internal_9_$__cuda_sm20_div_s64) ;  /* 0x0000003400ec7944 */ /* 0x000fea0003c00000 */
[----:B------:R-:W-:Y:S02]  /*1540*/  MOV R14, R10 ;  /* 0x0000000a000e7202 */ /* 0x000fe40000000f00 */
[----:B------:R-:W-:Y:S02]  /*1550*/  MOV R15, R11 ;  /* 0x0000000b000f7202 */ /* 0x000fe40000000f00 */
.L_x_350:
[----:B------:R-:W-:Y:S05]  /*1560*/  BSYNC.RECONVERGENT B0 ;  /* 0x0000000000007941 */ /* 0x000fea0003800200 */
.L_x_348:
        /* <DEDUP_REMOVED lines=35> */
[----:B------:R-:W5:Y:S01]  /*17a0*/  @!P0 S2R R12, SR_CgaCtaId ;  /* 0x00000000000c8919 */ /* 0x000f620000008800 */
[----:B------:R-:W-:Y:S02]  /*17b0*/  @!P1 MOV R16, 0x400 ;  /* 0x0000040000109802 */ /* 0x000fe40000000f00 */
[----:B------:R-:W-:Y:S02]  /*17c0*/  @!P1 SHF.L.U32 R17, R4, 0x2, RZ ;  /* 0x0000000204119819 */ /* 0x000fe400000006ff */
[----:B------:R-:W-:Y:S02]  /*17d0*/  @!P0 MOV R19, 0x400 ;  /* 0x0000040000138802 */ /* 0x000fe40000000f00 */
[----:B------:R-:W-:-:S02]  /*17e0*/  @!P0 MOV R13, 0x400 ;  /* 0x00000400000d8802 */ /* 0x000fc40000000f00 */
[----:B------:R-:W-:Y:S02]  /*17f0*/  @!P1 LOP3.LUT R18, R17, 0x1c, RZ, 0xc0, !PT ;  /* 0x0000001c11129812 */ /* 0x000fe400078ec0ff */
[----:B-1----:R-:W-:Y:S01]  /*1800*/  @!P1 LEA R11, R11, R16, 0x18 ;  /* 0x000000100b0b9211 */ /* 0x002fe200078ec0ff */
[----:B------:R-:W-:Y:S01]  /*1810*/  @!P0 IMAD.SHL.U32 R16, R4, 0x4, RZ ;  /* 0x0000000404108824 */ /* 0x000fe200078e00ff */
[----:B----4-:R-:W-:-:S04]  /*1820*/  @!P0 LEA R10, R10, R19, 0x18 ;  /* 0x000000130a0a8211 */ /* 0x010fc800078ec0ff */
[----:B------:R-:W-:Y:S02]  /*1830*/  @!P0 LOP3.LUT R17, R16, 0x1c, RZ, 0xc0, !PT ;  /* 0x0000001c10118812 */ /* 0x000fe400078ec0ff */
[----:B-----5:R-:W-:Y:S02]  /*1840*/  @!P0 LEA R13, R12, R13, 0x18 ;  /* 0x0000000d0c0d8211 */ /* 0x020fe400078ec0ff */
[----:B------:R-:W-:Y:S01]  /*1850*/  SHF.R.U32.HI R12, RZ, 0x4, R4 ;  /* 0x00000004ff0c7819 */ /* 0x000fe20000011604 */
[----:B------:R-:W-:Y:S02]  /*1860*/  @!P1 IMAD.IADD R18, R18, 0x1, R11 ;  /* 0x0000000112129824 */ /* 0x000fe400078e020b */
[----:B------:R-:W-:Y:S02]  /*1870*/  @!P0 IMAD.IADD R10, R17, 0x1, R10 ;  /* 0x00000001110a8824 */ /* 0x000fe400078e020a */
[----:B------:R-:W-:Y:S02]  /*1880*/  @!P0 IMAD R16, R12, 0x4, R13 ;  /* 0x000000040c108824 */ /* 0x000fe400078e020d */
[----:B------:R-:W-:-:S02]  /*1890*/  @!P1 IMAD R13, R3, 0x24, R18 ;  /* 0x00000024030d9824 */ /* 0x000fc400078e0212 */
[----:B------:R-:W-:Y:S01]  /*18a0*/  @!P0 IMAD R18, R3, 0x24, R10 ;  /* 0x0000002403128824 */ /* 0x000fe200078e020a */
[----:B------:R-:W-:Y:S01]  /*18b0*/  @!P0 LOP3.LUT R11, R4, 0xf, RZ, 0xc0, !PT ;  /* 0x0000000f040b8812 */ /* 0x000fe200078ec0ff */
[----:B0-----:R-:W-:Y:S01]  /*18c0*/  IMAD.MOV.U32 R25, RZ, RZ, -0x800000 ;  /* 0xff800000ff197424 */ /* 0x001fe200078e00ff */
[----:B------:R-:W-:Y:S01]  /*18d0*/  MOV R24, 0xff800000 ;  /* 0xff80000000187802 */ /* 0x000fe20000000f00 */
[----:B------:R-:W0:Y:S02]  /*18e0*/  LDC R3, c[0x0][0x434] ;  /* 0x00010d00ff037b82 */ /* 0x000e240000000800 */
[----:B------:R-:W-:Y:S01]  /*18f0*/  @!P0 IMAD R21, R11, 0x24, R16 ;  /* 0x000000240b158824 */ /* 0x000fe200078e0210 */
[----:B0-----:R-:W-:-:S04]  /*1900*/  IABS R10, R3 ;  /* 0x00000003000a7213 */ /* 0x001fc80000000000 */
[----:B------:R-:W0:Y:S08]  /*1910*/  I2F.RP R17, R10 ;  /* 0x0000000a00117306 */ /* 0x000e300000209400 */
[----:B0-----:R-:W0:Y:S02]  /*1920*/  MUFU.RCP R19, R17 ;  /* 0x0000001100137308 */ /* 0x001e240000001000 */
[----:B0-----:R-:W-:Y:S01]  /*1930*/  VIADD R19, R19, 0xffffffe ;  /* 0x0ffffffe13137836 */ /* 0x001fe20000000000 */
[----:B------:R-:W0:Y:S05]  /*1940*/  LDC R17, c[0x0][0x3e0] ;  /* 0x0000f800ff117b82 */ /* 0x000e2a0000000800 */
[----:B------:R-:W1:Y:S01]  /*1950*/  F2I.FTZ.U32.TRUNC.NTZ R19, R19 ;  /* 0x0000001300137305 */ /* 0x000e62000021f000 */
[----:B--2---:R-:W-:Y:S04]  /*1960*/  @!P1 STS [R13], R6 ;  /* 0x000000060d009388 */ /* 0x004fe80000000800 */
[----:B---3--:R-:W-:Y:S01]  /*1970*/  @!P0 STS [R18+0x240], R5 ;  /* 0x0002400512008388 */ /* 0x008fe20000000800 */
[----:B------:R-:W-:Y:S06]  /*1980*/  BAR.SYNC.DEFER_BLOCKING 0x0 ;  /* 0x0000000000007b1d */ /* 0x000fec0000010000 */
[----:B------:R-:W-:Y:S04]  /*1990*/  @!P0 LDS R25, [R21] ;  /* 0x0000000015198984 */ /* 0x000fe80000000800 */
[----:B------:R-:W2:Y:S02]  /*19a0*/  @!P0 LDS R24, [R21+0x240] ;  /* 0x0002400015188984 */ /* 0x000ea40000000800 */
[----:B--2---:R-:W-:-:S05]  /*19b0*/  FMNMX.FTZ R20, R24, R25, !PT ;  /* 0x0000001918147209 */ /* 0x004fca0007810000 */
[----:B------:R-:W2:Y:S02]  /*19c0*/  SHFL.BFLY PT, R11, R20, 0x8, 0x1f ;  /* 0x0d001f00140b7f89 */ /* 0x000ea400000e0000 */
[----:B--2---:R-:W-:-:S05]  /*19d0*/  FMNMX.FTZ R13, R20, R11, !PT ;  /* 0x0000000b140d7209 */ /* 0x004fca0007810000 */
[----:B------:R-:W2:Y:S01]  /*19e0*/  SHFL.BFLY PT, R16, R13, 0x4, 0x1f ;  /* 0x0c801f000d107f89 */ /* 0x000ea200000e0000 */
[----:B-1----:R-:W-:Y:S02]  /*19f0*/  IMAD.MOV R5, RZ, RZ, -R19 ;  /* 0x000000ffff057224 */ /* 0x002fe400078e0a13 */
[----:B------:R-:W-:Y:S02]  /*1a00*/  IMAD.MOV.U32 R18, RZ, RZ, RZ ;  /* 0x000000ffff127224 */ /* 0x000fe400078e00ff */
[----:B------:R-:W-:Y:S01]  /*1a10*/  IMAD R6, R5, R10, RZ ;  /* 0x0000000a05067224 */ /* 0x000fe200078e02ff */
[----:B--2---:R-:W-:-:S05]  /*1a20*/  FMNMX.FTZ R16, R13, R16, !PT ;  /* 0x000000100d107209 */ /* 0x004fca0007810000 */
[----:B------:R-:W1:Y:S01]  /*1a30*/  SHFL.BFLY PT, R11, R16, 0x2, 0x1f ;  /* 0x0c401f00100b7f89 */ /* 0x000e6200000e0000 */
[----:B------:R-:W-:Y:S01]  /*1a40*/  IMAD.HI.U32 R6, R19, R6, R18 ;  /* 0x0000000613067227 */ /* 0x000fe200078e0012 */
[----:B------:R-:W-:-:S05]  /*1a50*/  IABS R5, R2 ;  /* 0x0000000200057213 */ /* 0x000fca0000000000 */
[----:B------:R-:W-:-:S04]  /*1a60*/  IMAD.HI.U32 R18, R6, R5, RZ ;  /* 0x0000000506127227 */ /* 0x000fc800078e00ff */
[----:B------:R-:W-:-:S04]  /*1a70*/  IMAD.MOV R6, RZ, RZ, -R18 ;  /* 0x000000ffff067224 */ /* 0x000fc800078e0a12 */
[----:B------:R-:W-:Y:S01]  /*1a80*/  IMAD R5, R10, R6, R5 ;  /* 0x000000060a057224 */ /* 0x000fe200078e0205 */
[----:B-1----:R-:W-:-:S05]  /*1a90*/  FMNMX.FTZ R11, R16, R11, !PT ;  /* 0x0000000b100b7209 */ /* 0x002fca0007810000 */
[----:B------:R-:W1:Y:S01]  /*1aa0*/  SHFL.BFLY PT, R6, R11, 0x1, 0x1f ;  /* 0x0c201f000b067f89 */ /* 0x000e6200000e0000 */
[----:B------:R-:W-:Y:S02]  /*1ab0*/  ISETP.GT.U32.AND P2, PT, R10, R5, PT ;  /* 0x000000050a00720c */ /* 0x000fe40003f44070 */
[----:B------:R-:W-:-:S04]  /*1ac0*/  LOP3.LUT R2, R2, R3, RZ, 0x3c, !PT ;  /* 0x0000000302027212 */ /* 0x000fc800078e3cff */
[----:B------:R-:W-:Y:S02]  /*1ad0*/  ISETP.GE.AND P1, PT, R2, RZ, PT ;  /* 0x000000ff0200720c */ /* 0x000fe40003f26270 */
[----:B-1----:R-:W-:-:S04]  /*1ae0*/  FMNMX.FTZ R6, R11, R6, !PT ;  /* 0x000000060b067209 */ /* 0x002fc80007810000 */
[----:B------:R-:W-:-:S04]  /*1af0*/  FSETP.NEU.FTZ.AND P0, PT, R6, -INF , PT ;  /* 0xff8000000600780b */ /* 0x000fc80003f1d000 */
[----:B------:R-:W-:Y:S01]  /*1b00*/  FSEL R2, R6, RZ, P0 ;  /* 0x000000ff06027208 */ /* 0x000fe20000000000 */
[----:B------:R-:W-:-:S04]  /*1b10*/  @!P2 IMAD.IADD R5, R5, 0x1, -R10 ;  /* 0x000000010505a824 */ /* 0x000fc800078e0a0a */
[C---:B------:R-:W-:Y:S01]  /*1b20*/  FADD.FTZ R6, -R2.reuse, R25 ;  /* 0x0000001902067221 */ /* 0x040fe20000010100 */
[----:B------:R-:W-:-:S03]  /*1b30*/  FADD.FTZ R21, -R2, R24 ;  /* 0x0000001802157221 */ /* 0x000fc60000010100 */
[----:B------:R-:W-:Y:S01]  /*1b40*/  FMUL.FTZ R6, R6, 1.4426950216293334961 ;  /* 0x3fb8aa3b06067820 */ /* 0x000fe20000410000 */
[----:B------:R-:W-:Y:S01]  /*1b50*/  FMUL.FTZ R21, R21, 1.4426950216293334961 ;  /* 0x3fb8aa3b15157820 */ /* 0x000fe20000410000 */
[----:B------:R-:W-:-:S03]  /*1b60*/  ISETP.GE.U32.AND P3, PT, R5, R10, PT ;  /* 0x0000000a0500720c */ /* 0x000fc60003f66070 */
[----:B------:R-:W-:Y:S01]  /*1b70*/  MUFU.EX2 R23, R21 ;  /* 0x0000001500177308 */ /* 0x000fe20000000800 */
[----:B------:R-:W-:-:S07]  /*1b80*/  ISETP.NE.AND P0, PT, R3, RZ, PT ;  /* 0x000000ff0300720c */ /* 0x000fce0003f05270 */
[----:B------:R-:W1:Y:S01]  /*1b90*/  MUFU.EX2 R6, R6 ;  /* 0x0000000600067308 */ /* 0x000e620000000800 */
[----:B------:R-:W-:Y:S01]  /*1ba0*/  @!P2 IADD3 R18, PT, PT, R18, 0x1, RZ ;  /* 0x000000011212a810 */ /* 0x000fe20007ffe0ff */
[----:B------:R-:W-:-:S04]  /*1bb0*/  USHF.R.S32.HI UR4, URZ, 0x1f, UR22 ;  /* 0x0000001fff047899 */ /* 0x000fc80008011416 */
        /* <DEDUP_REMOVED lines=20> */
[----:B---3--:R-:W-:-:S05]  /*1d00*/  FADD.FTZ R21, R10, R21 ;  /* 0x000000150a157221 */ /* 0x008fca0000010000 */
[----:B------:R-:W3:Y:S01]  /*1d10*/  SHFL.BFLY PT, R20, R21, 0x2, 0x1f ;  /* 0x0c401f0015147f89 */ /* 0x000ee200000e0000 */
[--C-:B--2---:R-:W-:Y:S02]  /*1d20*/  IMAD.MOV R22, RZ, RZ, -R11.reuse ;  /* 0x000000ffff167224 */ /* 0x104fe400078e0a0b */
[----:B------:R-:W-:Y:S02]  /*1d30*/  IMAD.MOV.U32 R10, RZ, RZ, RZ ;  /* 0x000000ffff0a7224 */ /* 0x000fe400078e00ff */
[----:B------:R-:W-:Y:S02]  /*1d40*/  IMAD R22, R22, R19, RZ ;  /* 0x0000001316167224 */ /* 0x000fe400078e02ff */
[----:B------:R-:W-:Y:S01]  /*1d50*/  VIADD R16, R19, UR18 ;  /* 0x0000001213107c36 */ /* 0x000fe20008000000 */
[----:B-1----:R-:W-:Y:S01]  /*1d60*/  IADD3 R6, PT, PT, RZ, -R27, RZ ;  /* 0x8000001bff067210 */ /* 0x002fe20007ffe0ff */
[----:B------:R-:W-:-:S03]  /*1d70*/  IMAD.HI.U32 R22, R11, R22, R10 ;  /* 0x000000160b167227 */ /* 0x000fc600078e000a */
[----:B------:R-:W-:Y:S01]  /*1d80*/  IABS R10, R16 ;  /* 0x00000010000a7213 */ /* 0x000fe20000000000 */
[----:B------:R-:W-:Y:S01]  /*1d90*/  IMAD R11, R6, R13, RZ ;  /* 0x0000000d060b7224 */ /* 0x000fe200078e02ff */
[----:B------:R-:W-:Y:S01]  /*1da0*/  IABS R6, R5 ;  /* 0x0000000500067213 */ /* 0x000fe20000000000 */
[----:B------:R-:W-:Y:S02]  /*1db0*/  IMAD.MOV.U32 R26, RZ, RZ, RZ ;  /* 0x000000ffff1a7224 */ /* 0x000fe400078e00ff */
[----:B------:R-:W-:-:S04]  /*1dc0*/  IMAD.HI.U32 R23, R22, R10, RZ ;  /* 0x0000000a16177227 */ /* 0x000fc800078e00ff */
[----:B------:R-:W-:-:S04]  /*1dd0*/  IMAD.HI.U32 R11, R27, R11, R26 ;  /* 0x0000000b1b0b7227 */ /* 0x000fc800078e001a */
[----:B------:R-:W-:Y:S02]  /*1de0*/  IMAD.MOV R6, RZ, RZ, -R6 ;  /* 0x000000ffff067224 */ /* 0x000fe400078e0a06 */
[----:B---3--:R-:W-:Y:S01]  /*1df0*/  FADD.FTZ R20, R21, R20 ;  /* 0x0000001415147221 */ /* 0x008fe20000010000 */
[----:B------:R-:W-:-:S04]  /*1e00*/  IMAD.HI.U32 R11, R11, R10, RZ ;  /* 0x0000000a0b0b7227 */ /* 0x000fc800078e00ff */
[--C-:B------:R-:W-:Y:S02]  /*1e10*/  IMAD R22, R23, R6, R10.reuse ;  /* 0x0000000617167224 */ /* 0x100fe400078e020a */
[----:B------:R-:W-:Y:S01]  /*1e20*/  IMAD.MOV R6, RZ, RZ, -R11 ;  /* 0x000000ffff067224 */ /* 0x000fe200078e0a0b */
[----:B------:R-:W1:Y:S02]  /*1e30*/  SHFL.BFLY PT, R21, R20, 0x1, 0x1f ;  /* 0x0c201f0014157f89 */ /* 0x000e6400000e0000 */
[----:B------:R-:W-:Y:S01]  /*1e40*/  ISETP.GT.U32.AND P2, PT, R19, R22, PT ;  /* 0x000000161300720c */ /* 0x000fe20003f44070 */
[----:B------:R-:W-:-:S05]  /*1e50*/  IMAD R6, R13, R6, R10 ;  /* 0x000000060d067224 */ /* 0x000fca00078e020a */
[----:B------:R-:W-:-:S07]  /*1e60*/  ISETP.GT.U32.AND P0, PT, R13, R6, PT ;  /* 0x000000060d00720c */ /* 0x000fce0003f04070 */
[----:B------:R-:W-:-:S04]  /*1e70*/  @!P2 IADD3 R22, PT, PT, R22, -R19, RZ ;  /* 0x800000131616a210 */ /* 0x000fc80007ffe0ff */
[-C--:B------:R-:W-:Y:S02]  /*1e80*/  ISETP.GE.U32.AND P1, PT, R22, R19.reuse, PT ;  /* 0x000000131600720c */ /* 0x080fe40003f26070 */
[----:B------:R-:W-:Y:S01]  /*1e90*/  @!P0 IMAD.IADD R6, R6, 0x1, -R13 ;  /* 0x0000000106068824 */ /* 0x000fe200078e0a0d */
[----:B------:R-:W-:Y:S01]  /*1ea0*/  LOP3.LUT R10, R16, R19, RZ, 0x3c, !PT ;  /* 0x00000013100a7212 */ /* 0x000fe200078e3cff */
[----:B------:R-:W-:Y:S02]  /*1eb0*/  @!P2 VIADD R23, R23, 0x1 ;  /* 0x000000011717a836 */ /* 0x000fe40000000000 */
[----:B-1----:R-:W-:Y:S01]  /*1ec0*/  FADD.FTZ R21, R20, R21 ;  /* 0x0000001514157221 */ /* 0x002fe20000010000 */
[----:B------:R-:W-:Y:S02]  /*1ed0*/  LOP3.LUT R16, R16, R17, RZ, 0x3c, !PT ;  /* 0x0000001110107212 */ /* 0x000fe400078e3cff */
[----:B------:R-:W-:Y:S01]  /*1ee0*/  ISETP.GE.U32.AND P4, PT, R6, R13, PT ;  /* 0x0000000d0600720c */ /* 0x000fe20003f86070 */
[----:B------:R-:W-:Y:S01]  /*1ef0*/  @!P0 VIADD R11, R11, 0x1 ;  /* 0x000000010b0b8836 */ /* 0x000fe20000000000 */
[----:B------:R-:W-:-:S02]  /*1f00*/  ISETP.GE.AND P2, PT, R16, RZ, PT ;  /* 0x000000ff1000720c */ /* 0x000fc40003f46270 */
[----:B------:R-:W-:Y:S01]  /*1f10*/  @P1 VIADD R23, R23, 0x1 ;  /* 0x0000000117171836 */ /* 0x000fe20000000000 */
[----:B------:R-:W-:Y:S02]  /*1f20*/  FSETP.NE.FTZ.AND P1, PT, R21, RZ, PT ;  /* 0x000000ff1500720b */ /* 0x000fe40003f35000 */
[----:B------:R-:W-:Y:S02]  /*1f30*/  ISETP.NE.AND P0, PT, R17, RZ, PT ;  /* 0x000000ff1100720c */ /* 0x000fe40003f05270 */
[----:B------:R-:W-:Y:S02]  /*1f40*/  ISETP.GE.AND P3, PT, R10, RZ, PT ;  /* 0x000000ff0a00720c */ /* 0x000fe40003f66270 */
[----:B------:R-:W-:Y:S02]  /*1f50*/  ISETP.NE.AND P5, PT, R5, RZ, PT ;  /* 0x000000ff0500720c */ /* 0x000fe40003fa5270 */
[----:B------:R-:W-:Y:S02]  /*1f60*/  @P4 VIADD R11, R11, 0x1 ;  /* 0x000000010b0b4836 */ /* 0x000fe40000000000 */
[----:B------:R-:W-:-:S02]  /*1f70*/  IMAD.MOV.U32 R13, RZ, RZ, R23 ;  /* 0x000000ffff0d7224 */ /* 0x000fc400078e0017 */
[----:B------:R-:W-:Y:S01]  /*1f80*/  @!P2 IMAD.MOV R11, RZ, RZ, -R11 ;  /* 0x000000ffff0ba224 */ /* 0x000fe200078e0a0b */
[----:B------:R-:W1:Y:S02]  /*1f90*/  @P1 MUFU.LG2 R21, R21 ;  /* 0x0000001500151308 */ /* 0x000e640000000c00 */
[----:B------:R-:W-:Y:S02]  /*1fa0*/  @!P0 LOP3.LUT R11, RZ, R17, RZ, 0x33, !PT ;  /* 0x00000011ff0b8212 */ /* 0x000fe400078e33ff */
[----:B------:R-:W-:Y:S02]  /*1fb0*/  LOP3.LUT P0, RZ, R4, 0x38f, RZ, 0xc0, !PT ;  /* 0x0000038f04ff7812 */ /* 0x000fe4000780c0ff */
[----:B------:R-:W-:Y:S02]  /*1fc0*/  @!P3 IADD3 R13, PT, PT, -R13, RZ, RZ ;  /* 0x000000ff0d0db210 */ /* 0x000fe40007ffe1ff */
[----:B------:R-:W-:Y:S02]  /*1fd0*/  ISETP.NE.AND P3, PT, R18, RZ, PT ;  /* 0x000000ff1200720c */ /* 0x000fe40003f65270 */
[----:B------:R-:W-:-:S02]  /*1fe0*/  @!P5 LOP3.LUT R13, RZ, R19, RZ, 0x33, !PT ;  /* 0x00000013ff0dd212 */ /* 0x000fc400078e33ff */
[----:B------:R-:W-:Y:S02]  /*1ff0*/  SEL R10, RZ, 0x1, !P3 ;  /* 0x00000001ff0a7807 */ /* 0x000fe40005800000 */
[----:B------:R-:W-:Y:S02]  /*2000*/  SHF.R.S32.HI R23, RZ, 0x1f, R5 ;  /* 0x0000001fff177819 */ /* 0x000fe40000011405 */
[----:B------:R-:W-:Y:S02]  /*2010*/  ISETP.LT.U32.AND P2, PT, R14, R13, PT ;  /* 0x0000000d0e00720c */ /* 0x000fe40003f41070 */
[----:B------:R-:W-:Y:S01]  /*2020*/  SHF.R.S32.HI R19, RZ, 0x1f, R13 ;  /* 0x0000001fff137819 */ /* 0x000fe2000001140d */
[----:B0-----:R-:W-:Y:S01]  /*2030*/  IMAD R6, R3, UR4, RZ ;  /* 0x0000000403067c24 */ /* 0x001fe2000f8e02ff */
[----:B------:R-:W-:Y:S01]  /*2040*/  LOP3.LUT R10, R23, R10, RZ, 0xfc, !PT ;  /* 0x0000000a170a7212 */ /* 0x000fe200078efcff */
[----:B------:R-:W-:Y:S01]  /*2050*/  IMAD R3, R11, UR9, RZ ;  /* 0x000000090b037c24 */ /* 0x000fe2000f8e02ff */
[----:B------:R-:W-:Y:S01]  /*2060*/  ISETP.LT.AND.EX P2, PT, R15, R19, PT, P2 ;  /* 0x000000130f00720c */ /* 0x000fe20003f41320 */
        /* <DEDUP_REMOVED lines=57> */
.L_x_354:
[----:B------:R-:W-:Y:S01]  /*2400*/  IMAD.MOV.U32 R22, RZ, RZ, R2 ;  /* 0x000000ffff167224 */ /* 0x000fe200078e0002 */
[----:B------:R-:W-:Y:S01]  /*2410*/  MOV R19, RZ ;  /* 0x000000ff00137202 */ /* 0x000fe20000000f00 */
[----:B------:R-:W-:Y:S01]  /*2420*/  IMAD.MOV.U32 R20, RZ, RZ, R30 ;  /* 0x000000ffff147224 */ /* 0x000fe200078e001e */
[----:B------:R-:W-:Y:S02]  /*2430*/  MOV R16, 0x2450 ;  /* 0x0000245000107802 */ /* 0x000fe40000000f00 */
[----:B------:R-:W-:Y:S05]  /*2440*/  CALL.REL.NOINC `($__internal_9_$__cuda_sm20_div_s64) ;  /* 0x0000002800287944 */ /* 0x000fea0003c00000 */
[----:B------:R-:W-:Y:S02]  /*2450*/  IADD3 R13, PT, PT, -R10, RZ, RZ ;  /* 0x000000ff0a0d7210 */ /* 0x000fe40007ffe1ff */
[----:B------:R-:W-:-:S03]  /*2460*/  MOV R31, R11 ;  /* 0x0000000b001f7202 */ /* 0x000fc60000000f00 */
[----:B------:R-:W-:Y:S01]  /*2470*/  IMAD R13, R30, R13, R2 ;  /* 0x0000000d1e0d7224 */ /* 0x000fe200078e0202 */
[----:B------:R-:W-:-:S07]  /*2480*/  MOV R30, R10 ;  /* 0x0000000a001e7202 */ /* 0x000fce0000000f00 */
.L_x_355:
        /* <DEDUP_REMOVED lines=59> */
.L_x_357:
[----:B------:R-:W-:Y:S01]  /*2840*/  IMAD.MOV.U32 R22, RZ, RZ, R30 ;  /* 0x000000ffff167224 */ /* 0x000fe200078e001e */
[----:B------:R-:W-:Y:S01]  /*2850*/  MOV R19, R31 ;  /* 0x0000001f00137202 */ /* 0x000fe20000000f00 */
[----:B------:R-:W-:Y:S01]  /*2860*/  IMAD.MOV.U32 R20, RZ, RZ, R28 ;  /* 0x000000ffff147224 */ /* 0x000fe200078e001c */
[----:B------:R-:W-:Y:S02]  /*2870*/  MOV R16, 0x2890 ;  /* 0x0000289000107802 */ /* 0x000fe40000000f00 */
[----:B------:R-:W-:Y:S05]  /*2880*/  CALL.REL.NOINC `($__internal_9_$__cuda_sm20_div_s64) ;  /* 0x0000002400187944 */ /* 0x000fea0003c00000 */
[----:B------:R-:W-:-:S05]  /*2890*/  IADD3 R11, PT, PT, -R10, RZ, RZ ;  /* 0x000000ff0a0b7210 */ /* 0x000fca0007ffe1ff */
[----:B------:R-:W-:Y:S02]  /*28a0*/  IMAD R28, R11, R28, R30 ;  /* 0x0000001c0b1c7224 */ /* 0x000fe400078e021e */
.L_x_358:
[----:B------:R-:W-:Y:S05]  /*28b0*/  BSYNC.RECONVERGENT B0 ;  /* 0x0000000000007941 */ /* 0x000fea0003800200 */
.L_x_356:
        /* <DEDUP_REMOVED lines=8> */
[----:B------:R-:W-:Y:S01]  /*2940*/  LOP3.LUT R26, R28, R9, RZ, 0x3c, !PT ;  /* 0x000000091c1a7212 */ /* 0x000fe200078e3cff */
[----:B------:R-:W3:Y:S01]  /*2950*/  I2F.U32.RP R22, R16 ;  /* 0x0000001000167306 */ /* 0x000ee20000209000 */
[----:B------:R-:W-:-:S02]  /*2960*/  ISETP.NE.AND P5, PT, R9, RZ, PT ;  /* 0x000000ff0900720c */ /* 0x000fc40003fa5270 */
[----:B------:R-:W-:Y:S01]  /*2970*/  ISETP.GE.AND P2, PT, R26, RZ, PT ;  /* 0x000000ff1a00720c */ /* 0x000fe20003f46270 */
[----:B0-----:R-:W-:-:S04]  /*2980*/  UISETP.NE.AND UP0, UPT, UR8, URZ, UPT ;  /* 0x000000ff0800728c */ /* 0x001fc8000bf05270 */
        /* <DEDUP_REMOVED lines=11> */
[----:B------:R-:W1:Y:S01]  /*2a40*/  F2I.FTZ.U32.TRUNC.NTZ R21, R21 ;  /* 0x0000001500157305 */ /* 0x000e62000021f000 */
[----:B0-----:R-:W-:-:S07]  /*2a50*/  IMAD.MOV R20, RZ, RZ, -R31 ;  /* 0x000000ffff147224 */ /* 0x001fce00078e0a1f */
[----:B------:R-:W0:Y:S01]  /*2a60*/  MUFU.RCP R34, R13 ;  /* 0x0000000d00227308 */ /* 0x000e220000001000 */
[----:B------:R-:W-:Y:S02]  /*2a70*/  IMAD.MOV.U32 R30, RZ, RZ, RZ ;  /* 0x000000ffff1e7224 */ /* 0x000fe400078e00ff */
[----:B------:R-:W-:Y:S02]  /*2a80*/  IMAD R27, R20, R19, RZ ;  /* 0x00000013141b7224 */ /* 0x000fe400078e02ff */
[----:B------:R-:W-:Y:S02]  /*2a90*/  HFMA2 R20, -RZ, RZ, 0, 0 ;  /* 0x00000000ff147431 */ /* 0x000fe400000001ff */
[----:B-1----:R-:W-:Y:S01]  /*2aa0*/  IMAD.MOV R29, RZ, RZ, -R21 ;  /* 0x000000ffff1d7224 */ /* 0x002fe200078e0a15 */
[----:B------:R-:W1:Y:S01]  /*2ab0*/  I2F.U32.RP R32, R18 ;  /* 0x0000001200207306 */ /* 0x000e620000209000 */
[----:B------:R-:W-:Y:S01]  /*2ac0*/  IMAD.HI.U32 R27, R31, R27, R30 ;  /* 0x0000001b1f1b7227 */ /* 0x000fe200078e001e */
[----:B------:R-:W-:-:S03]  /*2ad0*/  IABS R30, R9 ;  /* 0x00000009001e7213 */ /* 0x000fc60000000000 */
[----:B------:R-:W-:Y:S02]  /*2ae0*/  IMAD R29, R29, R16, RZ ;  /* 0x000000101d1d7224 */ /* 0x000fe400078e02ff */
[----:B------:R-:W-:Y:S01]  /*2af0*/  IMAD.MOV R30, RZ, RZ, -R30 ;  /* 0x000000ffff1e7224 */ /* 0x000fe200078e0a1e */
[----:B------:R-:W2:Y:S01]  /*2b00*/  I2F.U32.RP R11, R15 ;  /* 0x0000000f000b7306 */ /* 0x000ea20000209000 */
[----:B------:R-:W-:Y:S01]  /*2b10*/  IMAD.HI.U32 R29, R21, R29, R20 ;  /* 0x0000001d151d7227 */ /* 0x000fe200078e0014 */
[----:B------:R-:W-:Y:S02]  /*2b20*/  IABS R20, R10 ;  /* 0x0000000a00147213 */ /* 0x000fe40000000000 */
[----:B------:R-:W-:Y:S01]  /*2b30*/  IABS R21, R7 ;  /* 0x0000000700157213 */ /* 0x000fe20000000000 */
[----:B------:R-:W-:Y:S01]  /*2b40*/  IMAD.HI.U32 R27, R27, R22, RZ ;  /* 0x000000161b1b7227 */ /* 0x000fe200078e00ff */
[----:B0-----:R-:W-:Y:S02]  /*2b50*/  IADD3 R34, PT, PT, R34, 0xffffffe, RZ ;  /* 0x0ffffffe22227810 */ /* 0x001fe40007ffe0ff */
[----:B-1----:R-:W0:Y:S01]  /*2b60*/  MUFU.RCP R32, R32 ;  /* 0x0000002000207308 */ /* 0x002e220000001000 */
[----:B------:R-:W-:-:S02]  /*2b70*/  IMAD R30, R27, R30, R22 ;  /* 0x0000001e1b1e7224 */ /* 0x000fc400078e0216 */
[----:B------:R-:W-:Y:S02]  /*2b80*/  IMAD.MOV R21, RZ, RZ, -R21 ;  /* 0x000000ffff157224 */ /* 0x000fe400078e0a15 */
[----:B------:R-:W-:Y:S01]  /*2b90*/  IMAD.HI.U32 R22, R29, R20, RZ ;  /* 0x000000141d167227 */ /* 0x000fe200078e00ff */
[----:B------:R-:W-:Y:S02]  /*2ba0*/  ISETP.GT.U32.AND P3, PT, R19, R30, PT ;  /* 0x0000001e1300720c */ /* 0x000fe40003f64070 */
[----:B--2---:R-:W1:Y:S01]  /*2bb0*/  MUFU.RCP R11, R11 ;  /* 0x0000000b000b7308 */ /* 0x004e620000001000 */
[----:B------:R-:W-:-:S05]  /*2bc0*/  IMAD R21, R22, R21, R20 ;  /* 0x0000001516157224 */ /* 0x000fca00078e0214 */
[----:B------:R-:W-:Y:S02]  /*2bd0*/  ISETP.GT.U32.AND P1, PT, R16, R21, PT ;  /* 0x000000151000720c */ /* 0x000fe40003f24070 */
[----:B------:R-:W2:Y:S01]  /*2be0*/  F2I.FTZ.U32.TRUNC.NTZ R35, R34 ;  /* 0x0000002200237305 */ /* 0x000ea2000021f000 */
[----:B0-----:R-:W-:Y:S02]  /*2bf0*/  VIADD R32, R32, 0xffffffe ;  /* 0x0ffffffe20207836 */ /* 0x001fe40000000000 */
[----:B------:R-:W-:Y:S01]  /*2c00*/  @!P3 IMAD.IADD R30, R30, 0x1, -R19 ;  /* 0x000000011e1eb824 */ /* 0x000fe200078e0a13 */
[----:B------:R-:W-:Y:S02]  /*2c10*/  @!P3 IADD3 R27, PT, PT, R27, 0x1, RZ ;  /* 0x000000011b1bb810 */ /* 0x000fe40007ffe0ff */
[----:B------:R-:W-:Y:S02]  /*2c20*/  ISETP.NE.AND P3, PT, R7, RZ, PT ;  /* 0x000000ff0700720c */ /* 0x000fe40003f65270 */
[----:B------:R-:W0:Y:S01]  /*2c30*/  F2I.FTZ.U32.TRUNC.NTZ R33, R32 ;  /* 0x0000002000217305 */ /* 0x000e22000021f000 */
[----:B-1----:R-:W-:-:S02]  /*2c40*/  IADD3 R31, PT, PT, R11, 0xffffffe, RZ ;  /* 0x0ffffffe0b1f7810 */ /* 0x002fc40007ffe0ff */
[----:B------:R-:W-:Y:S01]  /*2c50*/  @!P1 IADD3 R21, PT, PT, R21, -R16, RZ ;  /* 0x8000001015159210 */ /* 0x000fe20007ffe0ff */
[----:B------:R-:W-:Y:S01]  /*2c60*/  @!P1 VIADD R22, R22, 0x1 ;  /* 0x0000000116169836 */ /* 0x000fe20000000000 */
[----:B------:R-:W-:Y:S01]  /*2c70*/  ISETP.GE.U32.AND P6, PT, R30, R19, PT ;  /* 0x000000131e00720c */ /* 0x000fe20003fc6070 */
[----:B------:R-:W-:Y:S01]  /*2c80*/  HFMA2 R30, -RZ, RZ, 0, 0 ;  /* 0x00000000ff1e7431 */ /* 0x000fe200000001ff */
[----:B--2---:R-:W-:Y:S01]  /*2c90*/  IADD3 R13, PT, PT, RZ, -R35, RZ ;  /* 0x80000023ff0d7210 */ /* 0x004fe20007ffe0ff */
[----:B------:R-:W-:Y:S01]  /*2ca0*/  IMAD.MOV.U32 R34, RZ, RZ, RZ ;  /* 0x000000ffff227224 */ /* 0x000fe200078e00ff */
[----:B------:R-:W1:Y:S01]  /*2cb0*/  F2I.FTZ.U32.TRUNC.NTZ R31, R31 ;  /* 0x0000001f001f7305 */ /* 0x000e62000021f000 */
[----:B------:R-:W-:Y:S02]  /*2cc0*/  LOP3.LUT R19, R10, R7, RZ, 0x3c, !PT ;  /* 0x000000070a137212 */ /* 0x000fe400078e3cff */
[----:B------:R-:W-:Y:S01]  /*2cd0*/  IMAD R20, R13, R14, RZ ;  /* 0x0000000e0d147224 */ /* 0x000fe200078e02ff */
[----:B------:R-:W-:-:S02]  /*2ce0*/  ISETP.GE.U32.AND P4, PT, R21, R16, PT ;  /* 0x000000101500720c */ /* 0x000fc40003f86070 */
[----:B------:R-:W-:Y:S01]  /*2cf0*/  IABS R13, R2 ;  /* 0x00000002000d7213 */ /* 0x000fe20000000000 */
[----:B------:R-:W-:Y:S01]  /*2d00*/  IMAD.HI.U32 R20, R35, R20, R34 ;  /* 0x0000001423147227 */ /* 0x000fe200078e0022 */
[----:B------:R-:W-:Y:S02]  /*2d10*/  IABS R11, R17 ;  /* 0x00000011000b7213 */ /* 0x000fe40000000000 */
[----:B------:R-:W-:Y:S01]  /*2d20*/  ISETP.GE.AND P0, PT, R19, RZ, PT ;  /* 0x000000ff1300720c */ /* 0x000fe20003f06270 */
[----:B0-----:R-:W-:Y:S01]  /*2d30*/  IMAD.MOV R16, RZ, RZ, -R33 ;  /* 0x000000ffff107224 */ /* 0x001fe200078e0a21 */
[----:B------:R-:W-:Y:S01]  /*2d40*/  MOV R32, RZ ;  /* 0x000000ff00207202 */ /* 0x000fe20000000f00 */
[----:B------:R-:W-:Y:S01]  /*2d50*/  IMAD.MOV R11, RZ, RZ, -R11 ;  /* 0x000000ffff0b7224 */ /* 0x000fe200078e0a0b */
[----:B------:R-:W-:Y:S01]  /*2d60*/  IABS R21, R8 ;  /* 0x0000000800157213 */ /* 0x000fe20000000000 */
[----:B------:R-:W-:-:S04]  /*2d70*/  IMAD.HI.U32 R20, R20, R13, RZ ;  /* 0x0000000d14147227 */ /* 0x000fc800078e00ff */
[----:B------:R-:W-:Y:S02]  /*2d80*/  @P6 VIADD R27, R27, 0x1 ;  /* 0x000000011b1b6836 */ /* 0x000fe40000000000 */
[----:B------:R-:W-:Y:S02]  /*2d90*/  IMAD R13, R20, R11, R13 ;  /* 0x0000000b140d7224 */ /* 0x000fe400078e020d */
[----:B-1----:R-:W-:Y:S02]  /*2da0*/  IMAD.MOV R11, RZ, RZ, -R31 ;  /* 0x000000ffff0b7224 */ /* 0x002fe400078e0a1f */
[----:B------:R-:W-:Y:S01]  /*2db0*/  @P4 VIADD R22, R22, 0x1 ;  /* 0x0000000116164836 */ /* 0x000fe20000000000 */
[----:B------:R-:W-:Y:S01]  /*2dc0*/  ISETP.GT.U32.AND P1, PT, R14, R13, PT ;  /* 0x0000000d0e00720c */ /* 0x000fe20003f24070 */
[----:B------:R-:W-:Y:S02]  /*2dd0*/  IMAD R19, R16, R18, RZ ;  /* 0x0000001210137224 */ /* 0x000fe400078e02ff */
[----:B------:R-:W-:Y:S01]  /*2de0*/  @!P2 IMAD.MOV R27, RZ, RZ, -R27 ;  /* 0x000000ffff1ba224 */ /* 0x000fe200078e0a1b */
[----:B------:R-:W-:Y:S01]  /*2df0*/  @!P5 LOP3.LUT R27, RZ, R9, RZ, 0x33, !PT ;  /* 0x00000009ff1bd212 */ /* 0x000fe200078e33ff */
[----:B------:R-:W-:Y:S01]  /*2e00*/  IMAD R11, R11, R15, RZ ;  /* 0x0000000f0b0b7224 */ /* 0x000fe200078e02ff */
[----:B------:R-:W-:Y:S01]  /*2e10*/  ISETP.NE.AND P2, PT, R17, RZ, PT ;  /* 0x000000ff1100720c */ /* 0x000fe20003f45270 */
[----:B------:R-:W-:Y:S01]  /*2e20*/  @!P0 IMAD.MOV R22, RZ, RZ, -R22 ;  /* 0x000000ffff168224 */ /* 0x000fe200078e0a16 */
[----:B------:R-:W-:Y:S01]  /*2e30*/  @!P3 LOP3.LUT R22, RZ, R7, RZ, 0x33, !PT ;  /* 0x00000007ff16b212 */ /* 0x000fe200078e33ff */
[----:B------:R-:W-:Y:S01]  /*2e40*/  IMAD.HI.U32 R19, R33, R19, R32 ;  /* 0x0000001321137227 */ /* 0x000fe200078e0020 */
[----:B------:R-:W-:-:S02]  /*2e50*/  IABS R26, R27 ;  /* 0x0000001b001a7213 */ /* 0x000fc40000000000 */
[----:B------:R-:W-:Y:S01]  /*2e60*/  IABS R16, R22 ;  /* 0x0000001600107213 */ /* 0x000fe20000000000 */
[----:B------:R-:W-:Y:S01]  /*2e70*/  IMAD.HI.U32 R30, R31, R11, R30 ;  /* 0x0000000b1f1e7227 */ /* 0x000fe200078e001e */
[----:B------:R-:W-:Y:S02]  /*2e80*/  IABS R11, R6 ;  /* 0x00000006000b7213 */ /* 0x000fe40000000000 */
[----:B------:R-:W-:Y:S01]  /*2e90*/  ISETP.NE.AND P5, PT, R8, RZ, PT ;  /* 0x000000ff0800720c */ /* 0x000fe20003fa5270 */
[----:B------:R-:W-:Y:S01]  /*2ea0*/  IMAD.MOV R21, RZ, RZ, -R21 ;  /* 0x000000ffff157224 */ /* 0x000fe200078e0a15 */
[----:B------:R-:W-:Y:S01]  /*2eb0*/  IADD3 R11, PT, PT, RZ, -R11, RZ ;  /* 0x8000000bff0b7210 */ /* 0x000fe20007ffe0ff */
[----:B------:R-:W-:-:S04]  /*2ec0*/  IMAD.HI.U32 R19, R19, R26, RZ ;  /* 0x0000001a13137227 */ /* 0x000fc800078e00ff */
[----:B------:R-:W-:-:S04]  /*2ed0*/  IMAD.HI.U32 R30, R30, R16, RZ ;  /* 0x000000101e1e7227 */ /* 0x000fc800078e00ff */
[----:B------:R-:W-:Y:S02]  /*2ee0*/  IMAD R21, R19, R21, R26 ;  /* 0x0000001513157224 */ /* 0x000fe400078e021a */
[----:B------:R-:W-:Y:S02]  /*2ef0*/  @!P1 IMAD.IADD R13, R13, 0x1, -R14 ;  /* 0x000000010d0d9824 */ /* 0x000fe400078e0a0e */
[----:B------:R-:W-:Y:S01]  /*2f00*/  IMAD R16, R30, R11, R16 ;  /* 0x0000000b1e107224 */ /* 0x000fe200078e0210 */
[----:B------:R-:W-:Y:S01]  /*2f10*/  ISETP.GT.U32.AND P3, PT, R18, R21, PT ;  /* 0x000000151200720c */ /* 0x000fe20003f64070 */
[----:B------:R-:W-:Y:S01]  /*2f20*/  @!P1 VIADD R20, R20, 0x1 ;  /* 0x0000000114149836 */ /* 0x000fe20000000000 */
[----:B------:R-:W-:Y:S01]  /*2f30*/  ISETP.GE.U32.AND P4, PT, R13, R14, PT ;  /* 0x0000000e0d00720c */ /* 0x000fe20003f86070 */
[----:B------:R-:W-:Y:S01]  /*2f40*/  IMAD.MOV R11, RZ, RZ, -R27 ;  /* 0x000000ffff0b7224 */ /* 0x000fe200078e0a1b */
[----:B------:R-:W-:Y:S02]  /*2f50*/  ISETP.GT.U32.AND P1, PT, R15, R16, PT ;  /* 0x000000100f00720c */ /* 0x000fe40003f24070 */
[----:B------:R-:W-:Y:S01]  /*2f60*/  LOP3.LUT R13, R2, R17, RZ, 0x3c, !PT ;  /* 0x00000011020d7212 */ /* 0x000fe200078e3cff */
[----:B------:R-:W-:Y:S01]  /*2f70*/  IMAD R11, R9, R11, R28 ;  /* 0x0000000b090b7224 */ /* 0x000fe200078e021c */
[----:B------:R-:W-:-:S02]  /*2f80*/  LOP3.LUT R9, R22, R6, RZ, 0x3c, !PT ;  /* 0x0000000616097212 */ /* 0x000fc400078e3cff */
[----:B------:R-:W-:Y:S02]  /*2f90*/  ISETP.GE.AND P0, PT, R13, RZ, PT ;  /* 0x000000ff0d00720c */ /* 0x000fe40003f06270 */
[----:B------:R-:W-:Y:S01]  /*2fa0*/  LOP3.LUT R13, R27, R8, RZ, 0x3c, !PT ;  /* 0x000000081b0d7212 */ /* 0x000fe200078e3cff */
[----:B------:R-:W-:Y:S01]  /*2fb0*/  @!P3 IMAD.IADD R21, R21, 0x1, -R18 ;  /* 0x000000011515b824 */ /* 0x000fe200078e0a12 */
[----:B------:R-:W-:Y:S02]  /*2fc0*/  @!P3 IADD3 R19, PT, PT, R19, 0x1, RZ ;  /* 0x000000011313b810 */ /* 0x000fe40007ffe0ff */
[----:B------:R-:W-:Y:S01]  /*2fd0*/  @P4 IADD3 R20, PT, PT, R20, 0x1, RZ ;  /* 0x0000000114144810 */ /* 0x000fe20007ffe0ff */
[----:B------:R-:W-:Y:S01]  /*2fe0*/  @!P1 IMAD.IADD R16, R16, 0x1, -R15 ;  /* 0x0000000110109824 */ /* 0x000fe200078e0a0f */
[----:B------:R-:W-:Y:S01]  /*2ff0*/  ISETP.GE.U32.AND P6, PT, R21, R18, PT ;  /* 0x000000121500720c */ /* 0x000fe20003fc6070 */
[----:B------:R-:W-:Y:S01]  /*3000*/  @!P1 VIADD R30, R30, 0x1 ;  /* 0x000000011e1e9836 */ /* 0x000fe20000000000 */
[----:B------:R-:W-:-:S02]  /*3010*/  ISETP.NE.AND P1, PT, R6, RZ, PT ;  /* 0x000000ff0600720c */ /* 0x000fc40003f25270 */
[----:B------:R-:W-:Y:S02]  /*3020*/  ISETP.GE.U32.AND P4, PT, R16, R15, PT ;  /* 0x0000000f1000720c */ /* 0x000fe40003f86070 */
[----:B------:R-:W-:Y:S02]  /*3030*/  @!P0 IADD3 R20, PT, PT, -R20, RZ, RZ ;  /* 0x000000ff14148210 */ /* 0x000fe40007ffe1ff */
[----:B------:R-:W-:Y:S02]  /*3040*/  @!P2 LOP3.LUT R20, RZ, R17, RZ, 0x33, !PT ;  /* 0x00000011ff14a212 */ /* 0x000fe400078e33ff */
[----:B------:R-:W-:Y:S02]  /*3050*/  ISETP.GE.AND P2, PT, R13, RZ, PT ;  /* 0x000000ff0d00720c */ /* 0x000fe40003f46270 */
[----:B------:R-:W-:Y:S01]  /*3060*/  ISETP.GE.AND P0, PT, R9, RZ, PT ;  /* 0x000000ff0900720c */ /* 0x000fe20003f06270 */
[----:B------:R-:W-:-:S04]  /*3070*/  IMAD.WIDE R14, R20, UR9, RZ ;  /* 0x00000009140e7c25 */ /* 0x000fc8000f8e02ff */
[----:B------:R-:W-:Y:S01]  /*3080*/  @P6 VIADD R19, R19, 0x1 ;  /* 0x0000000113136836 */ /* 0x000fe20000000000 */
[----:B------:R-:W-:Y:S01]  /*3090*/  @P4 IADD3 R30, PT, PT, R30, 0x1, RZ ;  /* 0x000000011e1e4810 */ /* 0x000fe20007ffe0ff */
[----:B------:R-:W-:Y:S02]  /*30a0*/  IMAD.MOV R20, RZ, RZ, -R20 ;  /* 0x000000ffff147224 */ /* 0x000fe400078e0a14 */
[----:B------:R-:W-:Y:S01]  /*30b0*/  IMAD.WIDE.U32 R14, R0, UR8, R14 ;  /* 0x00000008000e7c25 */ /* 0x000fe2000f8e000e */
[----:B------:R-:W-:-:S03]  /*30c0*/  UIMAD UR8, UR22, UR8, URZ ;  /* 0x00000008160872a4 */ /* 0x000fc6000f8e02ff */
[----:B------:R-:W-:Y:S01]  /*30d0*/  @!P2 IMAD.MOV R19, RZ, RZ, -R19 ;  /* 0x000000ffff13a224 */ /* 0x000fe200078e0a13 */
[----:B------:R-:W-:Y:S01]  /*30e0*/  @!P5 LOP3.LUT R19, RZ, R8, RZ, 0x33, !PT ;  /* 0x00000008ff13d212 */ /* 0x000fe200078e33ff */
[----:B------:R-:W-:Y:S01]  /*30f0*/  @!P0 IMAD.MOV R30, RZ, RZ, -R30 ;  /* 0x000000ffff1e8224 */ /* 0x000fe200078e0a1e */
[----:B------:R-:W-:Y:S01]  /*3100*/  @!P1 LOP3.LUT R30, RZ, R6, RZ, 0x33, !PT ;  /* 0x00000006ff1e9212 */ /* 0x000fe200078e33ff */
[----:B------:R-:W-:Y:S01]  /*3110*/  IMAD R15, R0, UR12, R15 ;  /* 0x0000000c000f7c24 */ /* 0x000fe2000f8e020f */
[----:B------:R-:W-:Y:S01]  /*3120*/  IADD3 R0, PT, PT, -R22, RZ, RZ ;  /* 0x000000ff16007210 */ /* 0x000fe20007ffe1ff */
        /* <DEDUP_REMOVED lines=25> */
.L_x_353:
[----:B------:R-:W0:Y:S01]  /*32c0*/  LDC.64 R2, c[0x0][0x420] ;  /* 0x00010800ff027b82 */ /* 0x000e220000000a00 */
[----:B------:R-:W-:-:S05]  /*32d0*/  IADD3 R0, PT, PT, R12, UR20, RZ ;  /* 0x000000140c007c10 */ /* 0x000fca000fffe0ff */
[----:B0-----:R-:W-:-:S05]  /*32e0*/  IMAD.WIDE.U32 R2, R0, 0x4, R2 ;  /* 0x0000000400027825 */ /* 0x001fca00078e0002 */
[----:B------:R0:W-:Y:S02]  /*32f0*/  STG.E desc[UR10][R2.64], R23 ;  /* 0x0000001702007986 */ /* 0x0001e4000c10190a */
.L_x_352:
[----:B------:R-:W-:Y:S05]  /*3300*/  BSYNC.RECONVERGENT B1 ;  /* 0x0000000000017941 */ /* 0x000fea0003800200 */
.L_x_351:
[----:B------:R-:W2:Y:S01]  /*3310*/  LDCU UR9, c[0x0][0x534] ;  /* 0x0000a680ff0977ac */ /* 0x000ea20008000800 */
[C---:B------:R-:W-:Y:S01]  /*3320*/  LOP3.LUT R9, R4.reuse, 0xf, RZ, 0xc0, !PT ;  /* 0x0000000f04097812 */ /* 0x040fe200078ec0ff */
[----:B------:R-:W3:Y:S01]  /*3330*/  S2UR UR4, SR_CgaCtaId ;  /* 0x00000000000479c3 */ /* 0x000ee20000008800 */
[----:B------:R-:W-:Y:S01]  /*3340*/  IMAD.SHL.U32 R7, R4, 0x4, RZ ;  /* 0x0000000404077824 */ /* 0x000fe200078e00ff */
[----:B------:R-:W-:Y:S01]  /*3350*/  UMOV UR5, 0x400 ;  /* 0x0000040000057882 */ /* 0x000fe20000000000 */
[C---:B------:R-:W-:Y:S02]  /*3360*/  LOP3.LUT R0, R9.reuse, 0x10, RZ, 0xfc, !PT ;  /* 0x0000001009007812 */ /* 0x040fe400078efcff */
[----:B01----:R-:W-:Y:S01]  /*3370*/  CS2R R2, SRZ ;  /* 0x0000000000027805 */ /* 0x003fe2000001ff00 */
[----:B------:R-:W-:Y:S01]  /*3380*/  IMAD.MOV.U32 R5, RZ, RZ, RZ ;  /* 0x000000ffff057224 */ /* 0x000fe200078e00ff */
[----:B--2---:R-:W-:Y:S01]  /*3390*/  ISETP.GE.AND P1, PT, R9, UR9, PT ;  /* 0x0000000909007c0c */ /* 0x004fe2000bf26270 */
[----:B------:R-:W-:Y:S01]  /*33a0*/  UISETP.GE.AND UP0, UPT, UR9, 0x1, UPT ;  /* 0x000000010900788c */ /* 0x000fe2000bf06270 */
[----:B------:R-:W-:Y:S01]  /*33b0*/  ISETP.GE.AND P0, PT, R0, UR9, PT ;  /* 0x0000000900007c0c */ /* 0x000fe2000bf06270 */
[----:B------:R-:W-:Y:S01]  /*33c0*/  HFMA2 R0, -RZ, RZ, 0, 0 ;  /* 0x00000000ff007431 */ /* 0x000fe200000001ff */
[----:B------:R-:W-:-:S02]  /*33d0*/  ISETP.GT.U32.OR P1, PT, R4, 0x7f, P1 ;  /* 0x0000007f0400780c */ /* 0x000fc40000f24470 */
[----:B------:R-:W-:Y:S01]  /*33e0*/  ISETP.GT.U32.OR P0, PT, R4, 0x7f, P0 ;  /* 0x0000007f0400780c */ /* 0x000fe20000704470 */
[----:B---3--:R-:W-:-:S06]  /*33f0*/  ULEA UR4, UR4, UR5, 0x18 ;  /* 0x0000000504047291 */ /* 0x008fcc000f8ec0ff */
        /* <DEDUP_REMOVED lines=20> */
[----:B------:R-:W-:Y:S02]  /*3540*/  UIADD3 UR8, UPT, UPT, UR21, -UR20, URZ ;  /* 0x8000001415087290 */ /* 0x000fe4000fffe0ff */
[----:B-1----:R-:W-:-:S02]  /*3550*/  UIMAD UR6, UR20, UR7, URZ ;  /* 0x00000007140672a4 */ /* 0x002fc4000f8e02ff */
[----:B------:R-:W-:-:S04]  /*3560*/  UIMAD UR7, UR21, UR7, URZ ;  /* 0x00000007150772a4 */ /* 0x000fc8000f8e02ff */
[----:B------:R-:W-:Y:S01]  /*3570*/  IMAD.U32 R15, RZ, RZ, UR6 ;  /* 0x00000006ff0f7e24 */ /* 0x000fe2000f8e00ff */
[----:B------:R-:W-:Y:S01]  /*3580*/  LEA R0, P0, R0, UR6, 0x2 ;  /* 0x0000000600007c11 */ /* 0x000fe2000f8010ff */
[----:B------:R-:W-:-:S03]  /*3590*/  ULOP3.LUT UR6, UR9, 0x3, URZ, 0xc0, !UPT ;  /* 0x0000000309067892 */ /* 0x000fc6000f8ec0ff */
[----:B------:R-:W-:Y:S02]  /*35a0*/  LEA.HI.X.SX32 R15, R15, RZ, 0x1, P0 ;  /* 0x000000ff0f0f7211 */ /* 0x000fe400000f0eff */
[----:B0-----:R-:W-:-:S04]  /*35b0*/  LEA R14, P0, R0, UR4, 0x2 ;  /* 0x00000004000e7c11 */ /* 0x001fc8000f8010ff */
[----:B------:R-:W-:Y:S01]  /*35c0*/  LEA.HI.X R15, R0, UR5, R15, 0x2, P0 ;  /* 0x00000005000f7c11 */ /* 0x000fe200080f140f */
[----:B------:R-:W-:Y:S01]  /*35d0*/  IMAD.MOV.U32 R0, RZ, RZ, RZ ;  /* 0x000000ffff007224 */ /* 0x000fe200078e00ff */
[----:B------:R-:W-:Y:S07]  /*35e0*/  BRA.U !UP0, `(.L_x_360) ;  /* 0x0000001108247547 */ /* 0x000fee000b800000 */
[----:B------:R-:W-:Y:S01]  /*35f0*/  ULOP3.LUT UR4, UR9, 0x7ffffffc, URZ, 0xc0, !UPT ;  /* 0x7ffffffc09047892 */ /* 0x000fe2000f8ec0ff */
[----:B------:R-:W-:Y:S01]  /*3600*/  VIADD R6, R6, 0x48 ;  /* 0x0000004806067836 */ /* 0x000fe20000000000 */
[----:B------:R-:W-:Y:S01]  /*3610*/  CS2R R2, SRZ ;  /* 0x0000000000027805 */ /* 0x000fe2000001ff00 */
[----:B------:R-:W-:Y:S01]  /*3620*/  IMAD.MOV.U32 R0, RZ, RZ, RZ ;  /* 0x000000ffff007224 */ /* 0x000fe200078e00ff */
[----:B------:R-:W-:Y:S01]  /*3630*/  UIADD3 UR5, UPT, UPT, -UR4, URZ, URZ ;  /* 0x000000ff04057290 */ /* 0x000fe2000fffe1ff */
[----:B------:R-:W-:Y:S01]  /*3640*/  MOV R5, RZ ;  /* 0x000000ff00057202 */ /* 0x000fe20000000f00 */
[----:B------:R-:W-:Y:S01]  /*3650*/  UIMAD.WIDE UR18, UR7, 0x10, URZ ;  /* 0x00000010071278a5 */ /* 0x000fe2000f8e02ff */
[----:B------:R-:W-:Y:S01]  /*3660*/  MOV R13, UR4 ;  /* 0x00000004000d7c02 */ /* 0x000fe20008000f00 */
[----:B------:R-:W-:Y:S02]  /*3670*/  UISETP.GE.AND UP0, UPT, UR5, URZ, UPT ;  /* 0x000000ff0500728c */ /* 0x000fe4000bf06270 */
        /* <DEDUP_REMOVED lines=11> */
.L_x_363:
        /* <DEDUP_REMOVED lines=133> */
.L_x_362:
[----:B------:R-:W-:-:S04]  /*3f80*/  UIADD3 UR4, UPT, UPT, -UR5, URZ, URZ ;  /* 0x000000ff05047290 */ /* 0x000fc8000fffe1ff */
[----:B------:R-:W-:-:S09]  /*3f90*/  UISETP.GT.AND UP0, UPT, UR4, 0x4, UPT ;  /* 0x000000040400788c */ /* 0x000fd2000bf04270 */
[----:B------:R-:W-:Y:S05]  /*3fa0*/  BRA.U !UP0, `(.L_x_364) ;  /* 0x0000000508187547 */ /* 0x000fea000b800000 */
[----:B------:R-:W-:Y:S01]  /*3fb0*/  ISETP.GE.AND P0, PT, R12, UR8, PT ;  /* 0x000000080c007c0c */ /* 0x000fe2000bf06270 */
[----:B------:R-:W0:-:S12]  /*3fc0*/  LDS R4, [R6+-0x48] ;  /* 0xffffb80006047984 */ /* 0x000e180000000800 */
        /* <DEDUP_REMOVED lines=8> */
[----:B------:R0:W2:Y:S01]  /*4050*/  @!P0 LDG.E.128 R8, desc[UR10][R16.64] ;  /* 0x0000000a10088981 */ /* 0x0000a2000c1e1d00 */
[----:B------:R-:W-:-:S03]  /*4060*/  @!P0 IADD3.X R19, PT, PT, R15, UR15, RZ, P1, !PT ;  /* 0x0000000f0f138c10 */ /* 0x000fc60008ffe4ff */
[----:B------:R-:W2:Y:S01]  /*4070*/  LDS R4, [R6+-0x24] ;  /* 0xffffdc0006047984 */ /* 0x000ea20000000800 */
[----:B------:R-:W-:-:S03]  /*4080*/  @!P0 IADD3 R20, P1, PT, R14, UR16, RZ ;  /* 0x000000100e148c10 */ /* 0x000fc6000ff3e0ff */
[----:B0-----:R-:W-:Y:S01]  /*4090*/  LDS R17, [R6+0x6c] ;  /* 0x00006c0006117984 */ /* 0x001fe20000000800 */
        /* <DEDUP_REMOVED lines=55> */
.L_x_364:
[----:B------:R-:W-:-:S09]  /*4410*/  UISETP.NE.OR UP1, UPT, UR5, URZ, UP1 ;  /* 0x000000ff0500728c */ /* 0x000fd20008f25670 */
[----:B------:R-:W-:Y:S05]  /*4420*/  BRA.U !UP1, `(.L_x_360) ;  /* 0x0000000109947547 */ /* 0x000fea000b800000 */
.L_x_361:
[----:B------:R-:W-:-:S13]  /*4430*/  ISETP.GE.AND P0, PT, R12, UR8, PT ;  /* 0x000000080c007c0c */ /* 0x000fda000bf06270 */
.L_x_365:
        /* <DEDUP_REMOVED lines=36> */
.L_x_360:
[----:B------:R-:W-:-:S09]  /*4680*/  UISETP.NE.AND UP0, UPT, UR6, URZ, UPT ;  /* 0x000000ff0600728c */ /* 0x000fd2000bf05270 */
[----:B------:R-:W-:Y:S05]  /*4690*/  BRA.U !UP0, `(.L_x_359) ;  /* 0x0000000108507547 */ /* 0x000fea000b800000 */
[----:B------:R-:W0:Y:S01]  /*46a0*/  S2UR UR4, SR_CgaCtaId ;  /* 0x00000000000479c3 */ /* 0x000e220000008800 */
[----:B------:R-:W-:Y:S01]  /*46b0*/  UMOV UR5, 0x400 ;  /* 0x0000040000057882 */ /* 0x000fe20000000000 */
[----:B------:R-:W-:Y:S01]  /*46c0*/  IMAD R13, R13, 0x9, R12 ;  /* 0x000000090d0d7824 */ /* 0x000fe200078e020c */
[----:B------:R-:W-:Y:S01]  /*46d0*/  ISETP.GE.AND P0, PT, R12, UR8, PT ;  /* 0x000000080c007c0c */ /* 0x000fe2000bf06270 */
[----:B------:R-:W-:Y:S02]  /*46e0*/  UIMAD.WIDE UR12, UR7, 0x4, URZ ;  /* 0x00000004070c78a5 */ /* 0x000fe4000f8e02ff */
[----:B------:R-:W-:Y:S02]  /*46f0*/  UIADD3 UR6, UPT, UPT, -UR6, URZ, URZ ;  /* 0x000000ff06067290 */ /* 0x000fe4000fffe1ff */
[----:B0-----:R-:W-:-:S06]  /*4700*/  ULEA UR4, UR4, UR5, 0x18 ;  /* 0x0000000504047291 */ /* 0x001fcc000f8ec0ff */
[----:B------:R-:W-:-:S07]  /*4710*/  LEA R6, R13, UR4, 0x2 ;  /* 0x000000040d067c11 */ /* 0x000fce000f8e10ff */
.L_x_366:
        /* <DEDUP_REMOVED lines=12> */
.L_x_359:
        /* <DEDUP_REMOVED lines=81> */
        .weak           $__internal_9_$__cuda_sm20_div_s64
        .type           $__internal_9_$__cuda_sm20_div_s64,@function
        .size           $__internal_9_$__cuda_sm20_div_s64,(.L_x_7097 - $__internal_9_$__cuda_sm20_div_s64)
$__internal_9_$__cuda_sm20_div_s64:
        /* <DEDUP_REMOVED lines=71> */
[----:B------:R-:W-:Y:S01]  /*5160*/  IMAD.MOV.U32 R15, RZ, RZ, 0x0 ;  /* 0x00000000ff0f7424 */ /* 0x000fe200078e00ff */
[----:B------:R-:W-:Y:S02]  /*5170*/  ISETP.GE.AND P2, PT, R13, RZ, PT ;  /* 0x000000ff0d00720c */ /* 0x000fe40003f46270 */
[----:B------:R-:W-:Y:S02]  /*5180*/  SEL R14, R11, R14, P0 ;  /* 0x0000000e0b0e7207 */ /* 0x000fe40000000000 */
[----:B------:R-:W-:-:S02]  /*5190*/  IADD3 R11, P1, PT, RZ, -R10, RZ ;  /* 0x8000000aff0b7210 */ /* 0x000fc40007f3e0ff */
        /* <DEDUP_REMOVED lines=8> */
[----:B------:R-:W-:Y:S06]  /*5220*/  RET.REL.NODEC R14 `(_ZN5flash32flash_fwd_splitkv_combine_kernelI23Flash_fwd_kernel_traitsILi64ELi64ELi256ELi4ELb0ELb0EN7cutlass10bfloat16_tE19Flash_kernel_traitsILi64ELi64ELi256ELi4ES3_EELi8ELi5ELb1EEEvNS_16Flash_fwd_paramsE) ;  /* 0xffffffac0e747950 */ /* 0x000fec0003c3ffff */
.L_x_367:
        /* <DEDUP_REMOVED lines=13> */
.L_x_7097:


//--------------------- .text._ZN5flash32flash_fwd_splitkv_combine_kernelI23Flash_fwd_kernel_traitsILi64ELi64ELi256ELi4ELb0ELb0EN7cutlass10bfloat16_tE19Flash_kernel_traitsILi64ELi64ELi256ELi4ES3_EELi8ELi4ELb1EEEvNS_16Flash_fwd_paramsE --------------------------
	.section	.text._ZN5flash32flash_fwd_splitkv_combine_kernelI23Flash_fwd_kernel_traitsILi64ELi64ELi256ELi4ELb0ELb0EN7cutlass10bfloat16_tE19Flash_kernel_traitsILi64ELi64ELi256ELi4ES3_EELi8ELi4ELb1EEEvNS_16Flash_fwd_paramsE,"ax",@progbits
	.align	128
        .global         _ZN5flash32flash_fwd_splitkv_combine_kernelI23Flash_fwd_kernel_traitsILi64ELi64ELi256ELi4ELb0ELb0EN7cutlass10bfloat16_tE19Flash_kernel_traitsILi64ELi64ELi256ELi4ES3_EELi8ELi4ELb1EEEvNS_16Flash_fwd_paramsE
        .type           _ZN5flash32flash_fwd_splitkv_combine_kernelI23Flash_fwd_kernel_traitsILi64ELi64ELi256ELi4ELb0ELb0EN7cutlass10bfloat16_tE19Flash_kernel_traitsILi64ELi64ELi256ELi4ES3_EELi8ELi4ELb1EEEvNS_16Flash_fwd_paramsE,@function
        .size           _ZN5flash32flash_fwd_splitkv_combine_kernelI23Flash_fwd_kernel_traitsILi64ELi64ELi256ELi4ELb0ELb0EN7cutlass10bfloat16_tE19Flash_kernel_traitsILi64ELi64ELi256ELi4ES3_EELi8ELi4ELb1EEEvNS_16Flash_fwd_paramsE,(.L_x_7098 - _ZN5flash32flash_fwd_splitkv_combine_kernelI23Flash_fwd_kernel_traitsILi64ELi64ELi256ELi4ELb0ELb0EN7cutlass10bfloat16_tE19Flash_kernel_traitsILi64ELi64ELi256ELi4ES3_EELi8ELi4ELb1EEEvNS_16Flash_fwd_paramsE)
        .other          _ZN5flash32flash_fwd_splitkv_combine_kernelI23Flash_fwd_kernel_traitsILi64ELi64ELi256ELi4ELb0ELb0EN7cutlass10bfloat16_tE19Flash_kernel_traitsILi64ELi64ELi256ELi4ES3_EELi8ELi4ELb1EEEvNS_16Flash_fwd_paramsE,@"STO_CUDA_ENTRY STV_DEFAULT"
_ZN5flash32flash_fwd_splitkv_combine_kernelI23Flash_fwd_kernel_traitsILi64ELi64ELi256ELi4ELb0ELb0EN7cutlass10bfloat16_tE19Flash_kernel_traitsILi64ELi64ELi256ELi4ES3_EELi8ELi4ELb1EEEvNS_16Flash_fwd_paramsE:
.text._ZN5flash32flash_fwd_splitkv_combine_kernelI23Flash_fwd_kernel_traitsILi64ELi64ELi256ELi4ELb0ELb0EN7cutlass10bfloat16_tE19Flash_kernel_traitsILi64ELi64ELi256ELi4ES3_EELi8ELi4ELb1EEEvNS_16Flash_fwd_paramsE:
[----:B------:R-:W-:Y:S01]  /*0000*/  LDC R1, c[0x0][0x37c] ;  /* 0x0000df00ff017b82 */ /* 0x000fe20000000800 */
[----:B------:R-:W0:Y:S07]  /*0010*/  LDCU UR8, c[0x0][0x3e0] ;  /* 0x00007c00ff0877ac */ /* 0x000e2e0008000800 */
[----:B------:R-:W1:Y:S01]  /*0020*/  S2UR UR13, SR_CTAID.X ;  /* 0x00000000000d79c3 */ /* 0x000e620000002500 */
[----:B------:R-:W0:Y:S02]  /*0030*/  LDCU.64 UR14, c[0x0][0x430] ;  /* 0x00008600ff0e77ac */ /* 0x000e240008000a00 */
[----:B0-----:R-:W-:-:S02]  /*0040*/  UIMAD UR8, UR8, UR15, URZ ;  /* 0x0000000f080872a4 */ /* 0x001fc4000f8e02ff */
[----:B-1----:R-:W-:Y:S02]  /*0050*/  USHF.L.U32 UR13, UR13, 0x3, URZ ;  /* 0x000000030d0d7899 */ /* 0x002fe400080006ff */
[----:B------:R-:W-:-:S04]  /*0060*/  UIMAD UR14, UR8, UR14, URZ ;  /* 0x0000000e080e72a4 */ /* 0x000fc8000f8e02ff */
[----:B------:R-:W-:-:S04]  /*0070*/  UISETP.LT.AND UP0, UPT, UR14, UR15, UPT ;  /* 0x0000000f0e00728c */ /* 0x000fc8000bf01270 */
[----:B------:R-:W-:Y:S02]  /*0080*/  USEL UR12, UR14, UR15, UP0 ;  /* 0x0000000f0e0c7287 */ /* 0x000fe40008000000 */
[----:B------:R-:W-:Y:S02]  /*0090*/  USHF.R.S32.HI UR15, URZ, 0x1f, UR14 ;  /* 0x0000001fff0f7899 */ /* 0x000fe4000801140e */
        /* <DEDUP_REMOVED lines=28> */
.L_x_368:
[----:B------:R-:W-:Y:S01]  /*0260*/  IMAD.U32 R16, RZ, RZ, UR14 ;  /* 0x0000000eff107e24 */ /* 0x000fe2000f8e00ff */
[----:B------:R-:W-:Y:S01]  /*0270*/  MOV R20, UR12 ;  /* 0x0000000c00147c02 */ /* 0x000fe20008000f00 */
[----:B------:R-:W-:Y:S01]  /*0280*/  IMAD.U32 R21, RZ, RZ, UR15 ;  /* 0x0000000fff157e24 */ /* 0x000fe2000f8e00ff */
[----:B------:R-:W-:Y:S02]  /*0290*/  MOV R19, UR7 ;  /* 0x0000000700137c02 */ /* 0x000fe40008000f00 */
[----:B------:R-:W-:Y:S02]  /*02a0*/  MOV R18, 0x2c0 ;  /* 0x000002c000127802 */ /* 0x000fe40000000f00 */
[----:B------:R-:W-:Y:S05]  /*02b0*/  CALL.REL.NOINC `($__internal_10_$__cuda_sm20_div_s64) ;  /* 0x0000004800307944 */ /* 0x000fea0003c00000 */
[----:B------:R-:W-:-:S07]  /*02c0*/  MOV R11, R13 ;  /* 0x0000000d000b7202 */ /* 0x000fce0000000f00 */
.L_x_369:
        /* <DEDUP_REMOVED lines=30> */
.L_x_371:
[----:B------:R-:W-:Y:S01]  /*04b0*/  IMAD.MOV.U32 R16, RZ, RZ, R10 ;  /* 0x000000ffff107224 */ /* 0x000fe200078e000a */
[----:B------:R-:W-:Y:S02]  /*04c0*/  MOV R21, R11 ;  /* 0x0000000b00157202 */ /* 0x000fe40000000f00 */
[----:B------:R-:W-:Y:S02]  /*04d0*/  MOV R18, 0x4f0 ;  /* 0x000004f000127802 */ /* 0x000fe40000000f00 */
[----:B------:R-:W-:Y:S05]  /*04e0*/  CALL.REL.NOINC `($__internal_10_$__cuda_sm20_div_s64) ;  /* 0x0000004400a47944 */ /* 0x000fea0003c00000 */
[----:B------:R-:W-:Y:S02]  /*04f0*/  MOV R4, R10 ;  /* 0x0000000a00047202 */ /* 0x000fe40000000f00 */
[----:B------:R-:W-:Y:S02]  /*0500*/  MOV R5, R13 ;  /* 0x0000000d00057202 */ /* 0x000fe40000000f00 */
.L_x_372:
[----:B------:R-:W-:Y:S05]  /*0510*/  BSYNC.RECONVERGENT B0 ;  /* 0x0000000000007941 */ /* 0x000fea0003800200 */
.L_x_370:
        /* <DEDUP_REMOVED lines=57> */
.L_x_374:
[----:B------:R-:W-:Y:S01]  /*08b0*/  IMAD.MOV.U32 R16, RZ, RZ, R20 ;  /* 0x000000ffff107224 */ /* 0x000fe200078e0014 */
[----:B------:R-:W-:Y:S01]  /*08c0*/  MOV R20, R11 ;  /* 0x0000000b00147202 */ /* 0x000fe20000000f00 */
[----:B------:R-:W-:Y:S01]  /*08d0*/  IMAD.MOV.U32 R21, RZ, RZ, R19 ;  /* 0x000000ffff157224 */ /* 0x000fe200078e0013 */
[----:B------:R-:W-:Y:S02]  /*08e0*/  MOV R19, R29 ;  /* 0x0000001d00137202 */ /* 0x000fe40000000f00 */
[----:B------:R-:W-:Y:S02]  /*08f0*/  MOV R18, 0x910 ;  /* 0x0000091000127802 */ /* 0x000fe40000000f00 */
[----:B------:R-:W-:Y:S05]  /*0900*/  CALL.REL.NOINC `($__internal_10_$__cuda_sm20_div_s64) ;  /* 0x00000040009c7944 */ /* 0x000fea0003c00000 */
[----:B------:R-:W-:Y:S02]  /*0910*/  MOV R12, R10 ;  /* 0x0000000a000c7202 */ /* 0x000fe40000000f00 */
.L_x_375:
[----:B------:R-:W-:Y:S05]  /*0920*/  BSYNC.RECONVERGENT B0 ;  /* 0x0000000000007941 */ /* 0x000fea0003800200 */
.L_x_373:
        /* <DEDUP_REMOVED lines=69> */
[----:B------:R-:W-:Y:S02]  /*0d80*/  ULOP3.LUT UR10, UR10, UR5, URZ, 0x3c, !UPT ;  /* 0x000000050a0a7292 */ /* 0x000fe4000f8e3cff */
[----:B------:R-:W-:Y:S01]  /*0d90*/  UMOV UR17, UR23 ;  /* 0x0000001700117c82 */ /* 0x000fe20008000000 */
[----:B------:R-:W-:Y:S01]  /*0da0*/  ISETP.LE.AND P0, PT, RZ, UR22, PT ;  /* 0x00000016ff007c0c */ /* 0x000fe2000bf03270 */
[----:B------:R-:W-:Y:S01]  /*0db0*/  UIADD3 UR19, UPT, UPT, -UR17, URZ, URZ ;  /* 0x000000ff11137290 */ /* 0x000fe2000fffe1ff */
[----:B------:R-:W0:Y:S03]  /*0dc0*/  LDCU.U8 UR18, c[0x0][0x549] ;  /* 0x0000a920ff1277ac */ /* 0x000e260008000000 */
[----:B------:R-:W-:-:S04]  /*0dd0*/  UIMAD UR19, UR20, UR19, UR21 ;  /* 0x00000013141372a4 */ /* 0x000fc8000f8e0215 */
[----:B------:R-:W-:Y:S02]  /*0de0*/  @!P1 VIADD R0, R0, -UR16 ;  /* 0x8000001000009c36 */ /* 0x000fe40008000000 */
[----:B------:R-:W-:Y:S01]  /*0df0*/  @!P1 VIADD R3, R3, 0x1 ;  /* 0x0000000103039836 */ /* 0x000fe20000000000 */
[----:B------:R-:W-:Y:S01]  /*0e00*/  ISETP.NE.AND P1, PT, RZ, UR6, PT ;  /* 0x00000006ff007c0c */ /* 0x000fe2000bf25270 */
[----:B------:R-:W-:Y:S01]  /*0e10*/  UISETP.GT.U32.AND UP1, UPT, UR20, UR19, UPT ;  /* 0x000000131400728c */ /* 0x000fe2000bf24070 */
[----:B------:R-:W-:Y:S01]  /*0e20*/  ISETP.GE.U32.AND P2, PT, R0, UR16, PT ;  /* 0x0000001000007c0c */ /* 0x000fe2000bf46070 */
[----:B0-----:R-:W-:-:S09]  /*0e30*/  UISETP.NE.AND UP0, UPT, UR18, URZ, UPT ;  /* 0x000000ff1200728c */ /* 0x001fd2000bf05270 */
[----:B------:R-:W-:Y:S02]  /*0e40*/  @!UP1 UIADD3 UR19, UPT, UPT, UR19, -UR20, URZ ;  /* 0x8000001413139290 */ /* 0x000fe4000fffe0ff */
[----:B------:R-:W-:Y:S01]  /*0e50*/  USEL UR9, UR9, 0x1, !UP0 ;  /* 0x0000000109097887 */ /* 0x000fe2000c000000 */
[----:B------:R-:W-:Y:S01]  /*0e60*/  @P2 VIADD R3, R3, 0x1 ;  /* 0x0000000103032836 */ /* 0x000fe20000000000 */
[----:B------:R-:W-:Y:S02]  /*0e70*/  UISETP.GE.U32.AND UP3, UPT, UR19, UR20, UPT ;  /* 0x000000141300728c */ /* 0x000fe4000bf66070 */
[----:B------:R-:W-:Y:S01]  /*0e80*/  UISETP.GE.AND UP0, UPT, UR10, URZ, UPT ;  /* 0x000000ff0a00728c */ /* 0x000fe2000bf06270 */
[----:B------:R-:W-:Y:S01]  /*0e90*/  @!P0 IMAD.MOV R3, RZ, RZ, -R3 ;  /* 0x000000ffff038224 */ /* 0x000fe200078e0a03 */
[----:B------:R-:W-:Y:S01]  /*0ea0*/  @!P1 LOP3.LUT R3, RZ, UR16, RZ, 0x33, !PT ;  /* 0x00000010ff039c12 */ /* 0x000fe2000f8e33ff */
[----:B------:R-:W-:Y:S02]  /*0eb0*/  @!UP1 UIADD3 UR17, UPT, UPT, UR17, 0x1, URZ ;  /* 0x0000000111119890 */ /* 0x000fe4000fffe0ff */
[----:B------:R-:W-:Y:S01]  /*0ec0*/  UISETP.NE.AND UP1, UPT, UR11, URZ, UPT ;  /* 0x000000ff0b00728c */ /* 0x000fe2000bf25270 */
[----:B------:R-:W-:Y:S01]  /*0ed0*/  ISETP.LT.U32.AND P0, PT, R12, R3, PT ;  /* 0x000000030c00720c */ /* 0x000fe20003f01070 */
[----:B------:R-:W-:Y:S01]  /*0ee0*/  USHF.R.S32.HI UR11, URZ, 0x1f, UR6 ;  /* 0x0000001fff0b7899 */ /* 0x000fe20008011406 */
[----:B------:R-:W-:Y:S01]  /*0ef0*/  SHF.R.S32.HI R7, RZ, 0x1f, R3 ;  /* 0x0000001fff077819 */ /* 0x000fe20000011403 */
[----:B------:R-:W-:-:S02]  /*0f00*/  @UP3 UIADD3 UR17, UPT, UPT, UR17, 0x1, URZ ;  /* 0x0000000111113890 */ /* 0x000fc4000fffe0ff */
[----:B------:R-:W-:Y:S01]  /*0f10*/  USEL UR10, URZ, 0x1, !UP1 ;  /* 0x00000001ff0a7887 */ /* 0x000fe2000c800000 */
[CC--:B------:R-:W-:Y:S01]  /*0f20*/  ISETP.LT.AND.EX P0, PT, R13.reuse, R7.reuse, PT, P0 ;  /* 0x000000070d00720c */ /* 0x0c0fe20003f01300 */
[----:B------:R-:W-:Y:S02]  /*0f30*/  @!UP0 UIADD3 UR17, UPT, UPT, -UR17, URZ, URZ ;  /* 0x000000ff11118290 */ /* 0x000fe4000fffe1ff */
[----:B------:R-:W-:Y:S01]  /*0f40*/  ULOP3.LUT UR10, UR11, UR10, URZ, 0xfc, !UPT ;  /* 0x0000000a0b0a7292 */ /* 0x000fe2000f8efcff */
[C---:B------:R-:W-:Y:S01]  /*0f50*/  SEL R0, R13.reuse, R7, P0 ;  /* 0x000000070d007207 */ /* 0x040fe20000000000 */
[----:B------:R-:W-:Y:S01]  /*0f60*/  @!UP2 ULOP3.LUT UR17, URZ, UR5, URZ, 0x33, !UPT ;  /* 0x00000005ff11a292 */ /* 0x000fe2000f8e33ff */
        /* <DEDUP_REMOVED lines=24> */
.L_x_377:
[----:B------:R-:W-:Y:S01]  /*10f0*/  IMAD.MOV.U32 R16, RZ, RZ, R12 ;  /* 0x000000ffff107224 */ /* 0x000fe200078e000c */
[----:B------:R-:W-:Y:S01]  /*1100*/  MOV R20, R8 ;  /* 0x0000000800147202 */ /* 0x000fe20000000f00 */
[----:B------:R-:W-:Y:S01]  /*1110*/  IMAD.MOV.U32 R21, RZ, RZ, R13 ;  /* 0x000000ffff157224 */ /* 0x000fe200078e000d */
[----:B------:R-:W-:Y:S02]  /*1120*/  MOV R19, R0 ;  /* 0x0000000000137202 */ /* 0x000fe40000000f00 */
[----:B------:R-:W-:Y:S02]  /*1130*/  MOV R18, 0x1150 ;  /* 0x0000115000127802 */ /* 0x000fe40000000f00 */
[----:B------:R-:W-:Y:S05]  /*1140*/  CALL.REL.NOINC `($__internal_10_$__cuda_sm20_div_s64) ;  /* 0x00000038008c7944 */ /* 0x000fea0003c00000 */
[----:B------:R-:W-:Y:S02]  /*1150*/  MOV R34, R10 ;  /* 0x0000000a00227202 */ /* 0x000fe40000000f00 */
[----:B------:R-:W-:Y:S02]  /*1160*/  MOV R35, R13 ;  /* 0x0000000d00237202 */ /* 0x000fe40000000f00 */
.L_x_378:
[----:B------:R-:W-:Y:S05]  /*1170*/  BSYNC.RECONVERGENT B0 ;  /* 0x0000000000007941 */ /* 0x000fea0003800200 */
.L_x_376:
        /* <DEDUP_REMOVED lines=57> */
.L_x_380:
[----:B------:R-:W-:Y:S01]  /*1510*/  IMAD.MOV.U32 R16, RZ, RZ, R4 ;  /* 0x000000ffff107224 */ /* 0x000fe200078e0004 */
[----:B------:R-:W-:Y:S01]  /*1520*/  MOV R21, R5 ;  /* 0x0000000500157202 */ /* 0x000fe20000000f00 */
[----:B------:R-:W-:Y:S01]  /*1530*/  IMAD.MOV.U32 R20, RZ, RZ, R7 ;  /* 0x000000ffff147224 */ /* 0x000fe200078e0007 */
[----:B------:R-:W-:Y:S02]  /*1540*/  MOV R18, 0x1560 ;  /* 0x0000156000127802 */ /* 0x000fe40000000f00 */
[----:B------:R-:W-:Y:S05]  /*1550*/  CALL.REL.NOINC `($__internal_10_$__cuda_sm20_div_s64) ;  /* 0x0000003400887944 */ /* 0x000fea0003c00000 */
[----:B------:R-:W-:Y:S02]  /*1560*/  MOV R14, R10 ;  /* 0x0000000a000e7202 */ /* 0x000fe40000000f00 */
[----:B------:R-:W-:Y:S02]  /*1570*/  MOV R15, R13 ;  /* 0x0000000d000f7202 */ /* 0x000fe40000000f00 */
.L_x_381:
[----:B------:R-:W-:Y:S05]  /*1580*/  BSYNC.RECONVERGENT B0 ;  /* 0x0000000000007941 */ /* 0x000fea0003800200 */
.L_x_379:
[----:B------:R-:W0:Y:S01]  /*1590*/  LDC R3, c[0x0][0x434] ;  /* 0x00010d00ff037b82 */ /* 0x000e220000000800 */
[----:B------:R-:W1:Y:S01]  /*15a0*/  S2R R4, SR_TID.X ;  /* 0x0000000000047919 */ /* 0x000e620000002100 */
[----:B------:R-:W-:Y:S01]  /*15b0*/  IMAD.MOV.U32 R12, RZ, RZ, RZ ;  /* 0x000000ffff0c7224 */ /* 0x000fe200078e00ff */
        /* <DEDUP_REMOVED lines=13> */
[----:B------:R-:W-:-:S04]  /*1690*/  @!P1 SHF.L.U32 R10, R4, 0x2, RZ ;  /* 0x00000002040a9819 */ /* 0x000fc800000006ff */
[----:B------:R-:W-:Y:S01]  /*16a0*/  @!P1 LOP3.LUT R10, R10, 0x1c, RZ, 0xc0, !PT ;  /* 0x0000001c0a0a9812 */ /* 0x000fe200078ec0ff */
[----:B------:R-:W0:Y:S02]  /*16b0*/  F2I.FTZ.U32.TRUNC.NTZ R13, R13 ;  /* 0x0000000d000d7305 */ /* 0x000e24000021f000 */
[----:B0-----:R-:W-:-:S04]  /*16c0*/  IMAD.MOV R5, RZ, RZ, -R13 ;  /* 0x000000ffff057224 */ /* 0x001fc800078e0a0d */
[----:B------:R-:W-:Y:S01]  /*16d0*/  IMAD R9, R5, R6, RZ ;  /* 0x0000000605097224 */ /* 0x000fe200078e02ff */
[----:B------:R-:W-:Y:S02]  /*16e0*/  IABS R5, R2 ;  /* 0x0000000200057213 */ /* 0x000fe40000000000 */
[----:B------:R-:W-:Y:S01]  /*16f0*/  LOP3.LUT R2, R2, R3, RZ, 0x3c, !PT ;  /* 0x0000000302027212 */ /* 0x000fe200078e3cff */
[----:B------:R-:W-:Y:S02]  /*1700*/  IMAD.HI.U32 R12, R13, R9, R12 ;  /* 0x000000090d0c7227 */ /* 0x000fe400078e000c */
[----:B------:R-:W0:Y:S01]  /*1710*/  @!P1 S2R R9, SR_CgaCtaId ;  /* 0x0000000000099919 */ /* 0x000e220000008800 */
[----:B------:R-:W-:Y:S02]  /*1720*/  ISETP.GE.AND P2, PT, R2, RZ, PT ;  /* 0x000000ff0200720c */ /* 0x000fe40003f46270 */
[----:B------:R-:W-:Y:S01]  /*1730*/  @!P1 MOV R2, 0x400 ;  /* 0x0000040000029802 */ /* 0x000fe20000000f00 */
[----:B------:R-:W-:Y:S01]  /*1740*/  IMAD.HI.U32 R19, R12, R5, RZ ;  /* 0x000000050c137227 */ /* 0x000fe200078e00ff */
[----:B------:R-:W-:-:S03]  /*1750*/  SHF.R.U32.HI R12, RZ, 0x4, R4 ;  /* 0x00000004ff0c7819 */ /* 0x000fc60000011604 */
[----:B------:R-:W-:-:S04]  /*1760*/  IMAD.MOV R13, RZ, RZ, -R19 ;  /* 0x000000ffff0d7224 */ /* 0x000fc800078e0a13 */
[C---:B------:R-:W-:Y:S02]  /*1770*/  IMAD R13, R6.reuse, R13, R5 ;  /* 0x0000000d060d7224 */ /* 0x040fe400078e0205 */
[----:B------:R-:W1:Y:S03]  /*1780*/  @!P1 S2R R5, SR_CgaCtaId ;  /* 0x0000000000059919 */ /* 0x000e660000008800 */
[----:B------:R-:W-:-:S13]  /*1790*/  ISETP.GT.U32.AND P0, PT, R6, R13, PT ;  /* 0x0000000d0600720c */ /* 0x000fda0003f04070 */
[-C--:B------:R-:W-:Y:S01]  /*17a0*/  @!P0 IADD3 R13, PT, PT, R13, -R6.reuse, RZ ;  /* 0x800000060d0d8210 */ /* 0x080fe20007ffe0ff */
[----:B------:R-:W-:Y:S01]  /*17b0*/  @!P0 VIADD R19, R19, 0x1 ;  /* 0x0000000113138836 */ /* 0x000fe20000000000 */
[----:B------:R-:W-:Y:S02]  /*17c0*/  ISETP.NE.AND P0, PT, R3, RZ, PT ;  /* 0x000000ff0300720c */ /* 0x000fe40003f05270 */
[----:B------:R-:W-:Y:S01]  /*17d0*/  ISETP.GE.U32.AND P3, PT, R13, R6, PT ;  /* 0x000000060d00720c */ /* 0x000fe20003f66070 */
[----:B---3--:R-:W-:Y:S01]  /*17e0*/  IMAD R6, R3, UR5, RZ ;  /* 0x0000000503067c24 */ /* 0x008fe2000f8e02ff */
[----:B0-----:R-:W-:-:S05]  /*17f0*/  @!P1 LEA R9, R9, R2, 0x18 ;  /* 0x0000000209099211 */ /* 0x001fca00078ec0ff */
[----:B------:R-:W-:-:S04]  /*1800*/  @!P1 IMAD R9, R16, 0x24, R9 ;  /* 0x0000002410099824 */ /* 0x000fc800078e0209 */
[----:B------:R-:W-:Y:S01]  /*1810*/  @!P1 IMAD.IADD R10, R9, 0x1, R10 ;  /* 0x00000001090a9824 */ /* 0x000fe200078e020a */
[----:B-1----:R-:W-:Y:S01]  /*1820*/  @!P1 LEA R2, R5, R2, 0x18 ;  /* 0x0000000205029211 */ /* 0x002fe200078ec0ff */
[----:B------:R-:W-:Y:S01]  /*1830*/  @P3 VIADD R19, R19, 0x1 ;  /* 0x0000000113133836 */ /* 0x000fe20000000000 */
[----:B------:R-:W-:-:S03]  /*1840*/  LOP3.LUT R9, R4, 0xf, RZ, 0xc0, !PT ;  /* 0x0000000f04097812 */ /* 0x000fc600078ec0ff */
[----:B------:R-:W-:Y:S01]  /*1850*/  @!P2 IMAD.MOV R19, RZ, RZ, -R19 ;  /* 0x000000ffff13a224 */ /* 0x000fe200078e0a13 */
[----:B------:R-:W-:Y:S01]  /*1860*/  @!P0 LOP3.LUT R19, RZ, R3, RZ, 0x33, !PT ;  /* 0x00000003ff138212 */ /* 0x000fe200078e33ff */
[----:B------:R-:W-:Y:S01]  /*1870*/  @!P1 IMAD R13, R9, 0x24, R2 ;  /* 0x00000024090d9824 */ /* 0x000fe200078e0202 */
[----:B--2---:R-:W-:-:S03]  /*1880*/  ISETP.GE.AND P0, PT, R16, UR17, PT ;  /* 0x0000001110007c0c */ /* 0x004fc6000bf06270 */
        /* <DEDUP_REMOVED lines=22> */
.L_x_383:
[----:B0-----:R-:W-:Y:S05]  /*19f0*/  BSYNC.RECONVERGENT B0 ;  /* 0x0000000000007941 */ /* 0x001fea0003800200 */
.L_x_382:
[----:B-----5:R0:W-:Y:S01]  /*1a00*/  @!P1 STS [R10], R17 ;  /* 0x000000110a009388 */ /* 0x0201e20000000800 */
[----:B------:R-:W2:Y:S01]  /*1a10*/  I2F.RP R24, R21 ;  /* 0x0000001500187306 */ /* 0x000ea20000209400 */
[----:B------:R-:W-:Y:S01]  /*1a20*/  HFMA2 R30, -RZ, RZ, 0, 0 ;  /* 0x00000000ff1e7431 */ /* 0x000fe200000001ff */
[----:B------:R-:W-:Y:S01]  /*1a30*/  BAR.SYNC.DEFER_BLOCKING 0x0 ;  /* 0x0000000000007b1d */ /* 0x000fe20000010000 */
[----:B------:R-:W-:-:S05]  /*1a40*/  ISETP.NE.AND P5, PT, R5, RZ, PT ;  /* 0x000000ff0500720c */ /* 0x000fca0003fa5270 */
[----:B------:R-:W-:Y:S02]  /*1a50*/  BSSY.RECONVERGENT B1, `(.L_x_384) ;  /* 0x0000176000017945 */ /* 0x000fe40003800200 */
[----:B0-----:R-:W0:Y:S01]  /*1a60*/  LDC R17, c[0x0][0x3e0] ;  /* 0x0000f800ff117b82 */ /* 0x001e220000000800 */
[----:B------:R2:W3:Y:S01]  /*1a70*/  @!P1 LDS R25, [R3] ;  /* 0x0000000003199984 */ /* 0x0004e20000000800 */
[----:B0-----:R-:W-:Y:S01]  /*1a80*/  IABS R16, R17 ;  /* 0x0000001100107213 */ /* 0x001fe20000000000 */
[----:B--2---:R-:W0:Y:S02]  /*1a90*/  MUFU.RCP R3, R24 ;  /* 0x0000001800037308 */ /* 0x004e240000001000 */
[----:B---3--:R-:W2:Y:S01]  /*1aa0*/  SHFL.BFLY PT, R2, R25, 0x8, 0x1f ;  /* 0x0d001f0019027f89 */ /* 0x008ea200000e0000 */
[----:B0-----:R-:W-:-:S05]  /*1ab0*/  VIADD R3, R3, 0xffffffe ;  /* 0x0ffffffe03037836 */ /* 0x001fca0000000000 */
[----:B------:R-:W1:Y:S02]  /*1ac0*/  F2I.FTZ.U32.TRUNC.NTZ R31, R3 ;  /* 0x00000003001f7305 */ /* 0x000e64000021f000 */
[----:B-1----:R-:W-:Y:S01]  /*1ad0*/  IMAD.MOV R22, RZ, RZ, -R31 ;  /* 0x000000ffff167224 */ /* 0x002fe200078e0a1f */
[----:B------:R-:W-:Y:S02]  /*1ae0*/  IABS R3, R5 ;  /* 0x0000000500037213 */ /* 0x000fe40000000000 */
[----:B--2---:R-:W-:Y:S01]  /*1af0*/  FMNMX.FTZ R27, R2, R25, !PT ;  /* 0x00000019021b7209 */ /* 0x004fe20007810000 */
[----:B------:R-:W-:Y:S02]  /*1b00*/  IMAD R22, R22, R21, RZ ;  /* 0x0000001516167224 */ /* 0x000fe400078e02ff */
[----:B------:R-:W-:Y:S02]  /*1b10*/  IMAD.MOV R3, RZ, RZ, -R3 ;  /* 0x000000ffff037224 */ /* 0x000fe400078e0a03 */
[----:B------:R-:W0:Y:S01]  /*1b20*/  SHFL.BFLY PT, R20, R27, 0x4, 0x1f ;  /* 0x0c801f001b147f89 */ /* 0x000e2200000e0000 */
[----:B------:R-:W-:Y:S01]  /*1b30*/  IMAD.HI.U32 R22, R31, R22, R30 ;  /* 0x000000161f167227 */ /* 0x000fe200078e001e */
[----:B0-----:R-:W-:-:S05]  /*1b40*/  FMNMX.FTZ R20, R27, R20, !PT ;  /* 0x000000141b147209 */ /* 0x001fca0007810000 */
[----:B------:R-:W0:Y:S02]  /*1b50*/  SHFL.BFLY PT, R23, R20, 0x2, 0x1f ;  /* 0x0c401f0014177f89 */ /* 0x000e2400000e0000 */
[----:B0-----:R-:W-:Y:S02]  /*1b60*/  FMNMX.FTZ R23, R20, R23, !PT ;  /* 0x0000001714177209 */ /* 0x001fe40007810000 */
[----:B------:R-:W0:Y:S03]  /*1b70*/  I2F.RP R20, R16 ;  /* 0x0000001000147306 */ /* 0x000e260000209400 */
[----:B------:R-:W1:Y:S05]  /*1b80*/  SHFL.BFLY PT, R2, R23, 0x1, 0x1f ;  /* 0x0c201f0017027f89 */ /* 0x000e6a00000e0000 */
[----:B0-----:R-:W0:Y:S01]  /*1b90*/  MUFU.RCP R26, R20 ;  /* 0x00000014001a7308 */ /* 0x001e220000001000 */
[----:B-1----:R-:W-:-:S04]  /*1ba0*/  FMNMX.FTZ R2, R23, R2, !PT ;  /* 0x0000000217027209 */ /* 0x002fc80007810000 */
[----:B------:R-:W-:Y:S01]  /*1bb0*/  FSETP.NEU.FTZ.AND P0, PT, R2, -INF , PT ;  /* 0xff8000000200780b */ /* 0x000fe20003f1d000 */
[----:B0-----:R-:W-:-:S03]  /*1bc0*/  VIADD R26, R26, 0xffffffe ;  /* 0x0ffffffe1a1a7836 */ /* 0x001fc60000000000 */
[----:B------:R-:W-:Y:S01]  /*1bd0*/  FSEL R2, R2, RZ, P0 ;  /* 0x000000ff02027208 */ /* 0x000fe20000000000 */
[----:B------:R0:W-:Y:S04]  /*1be0*/  F2I.FTZ.U32.TRUNC.NTZ R27, R26 ;  /* 0x0000001a001b7305 */ /* 0x0001e8000021f000 */
[----:B------:R-:W-:-:S04]  /*1bf0*/  FADD.FTZ R13, -R2, R25 ;  /* 0x00000019020d7221 */ /* 0x000fc80000010100 */
[----:B------:R-:W-:-:S06]  /*1c00*/  FMUL.FTZ R13, R13, 1.4426950216293334961 ;  /* 0x3fb8aa3b0d0d7820 */ /* 0x000fcc0000410000 */
[----:B------:R-:W1:Y:S01]  /*1c10*/  MUFU.EX2 R13, R13 ;  /* 0x0000000d000d7308 */ /* 0x000e620000000800 */
[----:B0-----:R-:W-:Y:S01]  /*1c20*/  IMAD.MOV.U32 R26, RZ, RZ, RZ ;  /* 0x000000ffff1a7224 */ /* 0x001fe200078e00ff */
[----:B-1----:R-:W0:Y:S02]  /*1c30*/  SHFL.BFLY PT, R10, R13, 0x8, 0x1f ;  /* 0x0d001f000d0a7f89 */ /* 0x002e2400000e0000 */
[----:B0-----:R-:W-:Y:S01]  /*1c40*/  FADD.FTZ R10, R13, R10 ;  /* 0x0000000a0d0a7221 */ /* 0x001fe20000010000 */
[----:B------:R-:W-:-:S04]  /*1c50*/  IMAD.MOV R13, RZ, RZ, -R27 ;  /* 0x000000ffff0d7224 */ /* 0x000fc800078e0a1b */
[----:B------:R-:W0:Y:S01]  /*1c60*/  SHFL.BFLY PT, R23, R10, 0x4, 0x1f ;  /* 0x0c801f000a177f89 */ /* 0x000e2200000e0000 */
[----:B------:R-:W-:-:S04]  /*1c70*/  IMAD R13, R13, R16, RZ ;  /* 0x000000100d0d7224 */ /* 0x000fc800078e02ff */
[----:B------:R-:W-:-:S04]  /*1c80*/  IMAD.HI.U32 R13, R27, R13, R26 ;  /* 0x0000000d1b0d7227 */ /* 0x000fc800078e001a */
[----:B0-----:R-:W-:Y:S01]  /*1c90*/  FADD.FTZ R23, R10, R23 ;  /* 0x000000170a177221 */ /* 0x001fe20000010000 */
[----:B------:R-:W-:-:S04]  /*1ca0*/  IABS R10, R18 ;  /* 0x00000012000a7213 */ /* 0x000fc80000000000 */
[----:B------:R-:W0:Y:S01]  /*1cb0*/  SHFL.BFLY PT, R20, R23, 0x2, 0x1f ;  /* 0x0c401f0017147f89 */ /* 0x000e2200000e0000 */
[----:B------:R-:W-:-:S04]  /*1cc0*/  IMAD.HI.U32 R22, R22, R10, RZ ;  /* 0x0000000a16167227 */ /* 0x000fc800078e00ff */
[----:B------:R-:W-:-:S04]  /*1cd0*/  IMAD.HI.U32 R13, R13, R10, RZ ;  /* 0x0000000a0d0d7227 */ /* 0x000fc800078e00ff */
[----:B------:R-:W-:Y:S02]  /*1ce0*/  IMAD R24, R22, R3, R10 ;  /* 0x0000000316187224 */ /* 0x000fe400078e020a */
[----:B------:R-:W-:-:S03]  /*1cf0*/  IMAD.MOV R3, RZ, RZ, -R13 ;  /* 0x000000ffff037224 */ /* 0x000fc600078e0a0d */
[----:B------:R-:W-:Y:S01]  /*1d00*/  ISETP.GT.U32.AND P2, PT, R21, R24, PT ;  /* 0x000000181500720c */ /* 0x000fe20003f44070 */
[----:B------:R-:W-:Y:S01]  /*1d10*/  IMAD R3, R16, R3, R10 ;  /* 0x0000000310037224 */ /* 0x000fe200078e020a */
[C---:B------:R-:W-:Y:S02]  /*1d20*/  LOP3.LUT R10, R18.reuse, R21, RZ, 0x3c, !PT ;  /* 0x00000015120a7212 */ /* 0x040fe400078e3cff */
[----:B------:R-:W-:Y:S02]  /*1d30*/  LOP3.LUT R18, R18, R17, RZ, 0x3c, !PT ;  /* 0x0000001112127212 */ /* 0x000fe400078e3cff */
[----:B------:R-:W-:Y:S02]  /*1d40*/  ISETP.GT.U32.AND P0, PT, R16, R3, PT ;  /* 0x000000031000720c */ /* 0x000fe40003f04070 */
[----:B------:R-:W-:Y:S01]  /*1d50*/  ISETP.GE.AND P3, PT, R10, RZ, PT ;  /* 0x000000ff0a00720c */ /* 0x000fe20003f66270 */
[----:B0-----:R-:W-:-:S04]  /*1d60*/  FADD.FTZ R23, R23, R20 ;  /* 0x0000001417177221 */ /* 0x001fc80000010000 */
[-C--:B------:R-:W-:Y:S01]  /*1d70*/  @!P2 IADD3 R24, PT, PT, R24, -R21.reuse, RZ ;  /* 0x800000151818a210 */ /* 0x080fe20007ffe0ff */
[----:B------:R-:W-:Y:S01]  /*1d80*/  @!P2 VIADD R22, R22, 0x1 ;  /* 0x000000011616a836 */ /* 0x000fe20000000000 */
[----:B------:R-:W0:Y:S01]  /*1d90*/  SHFL.BFLY PT, R20, R23, 0x1, 0x1f ;  /* 0x0c201f0017147f89 */ /* 0x000e2200000e0000 */
[----:B------:R-:W-:Y:S02]  /*1da0*/  ISETP.GE.AND P2, PT, R18, RZ, PT ;  /* 0x000000ff1200720c */ /* 0x000fe40003f46270 */
[----:B------:R-:W-:Y:S01]  /*1db0*/  ISETP.GE.U32.AND P1, PT, R24, R21, PT ;  /* 0x000000151800720c */ /* 0x000fe20003f26070 */
[----:B------:R-:W-:Y:S01]  /*1dc0*/  @!P0 IMAD.IADD R3, R3, 0x1, -R16 ;  /* 0x0000000103038824 */ /* 0x000fe200078e0a10 */
[----:B------:R-:W-:Y:S01]  /*1dd0*/  @!P0 IADD3 R13, PT, PT, R13, 0x1, RZ ;  /* 0x000000010d0d8810 */ /* 0x000fe20007ffe0ff */
[----:B------:R-:W-:Y:S01]  /*1de0*/  IMAD.MOV.U32 R24, RZ, RZ, 0x7f800000 ;  /* 0x7f800000ff187424 */ /* 0x000fe200078e00ff */
[----:B------:R-:W-:Y:S02]  /*1df0*/  ISETP.NE.AND P0, PT, R17, RZ, PT ;  /* 0x000000ff1100720c */ /* 0x000fe40003f05270 */
[----:B------:R-:W-:-:S07]  /*1e00*/  ISETP.GE.U32.AND P4, PT, R3, R16, PT ;  /* 0x000000100300720c */ /* 0x000fce0003f86070 */
[----:B------:R-:W-:-:S04]  /*1e10*/  @P1 VIADD R22, R22, 0x1 ;  /* 0x0000000116161836 */ /* 0x000fc80000000000 */
[----:B------:R-:W-:Y:S01]  /*1e20*/  @!P3 IMAD.MOV R22, RZ, RZ, -R22 ;  /* 0x000000ffff16b224 */ /* 0x000fe200078e0a16 */
[----:B------:R-:W-:Y:S01]  /*1e30*/  ISETP.NE.AND P3, PT, R19, RZ, PT ;  /* 0x000000ff1300720c */ /* 0x000fe20003f65270 */
[----:B------:R-:W-:Y:S01]  /*1e40*/  @P4 VIADD R13, R13, 0x1 ;  /* 0x000000010d0d4836 */ /* 0x000fe20000000000 */
[----:B------:R-:W-:Y:S01]  /*1e50*/  @!P5 LOP3.LUT R22, RZ, R21, RZ, 0x33, !PT ;  /* 0x00000015ff16d212 */ /* 0x000fe200078e33ff */
[----:B0-----:R-:W-:Y:S01]  /*1e60*/  FADD.FTZ R20, R23, R20 ;  /* 0x0000001417147221 */ /* 0x001fe20000010000 */
[----:B------:R-:W-:Y:S01]  /*1e70*/  SEL R10, RZ, 0x1, !P3 ;  /* 0x00000001ff0a7807 */ /* 0x000fe20005800000 */
[----:B------:R-:W-:Y:S01]  /*1e80*/  IMAD.MOV.U32 R3, RZ, RZ, R13 ;  /* 0x000000ffff037224 */ /* 0x000fe200078e000d */
[----:B------:R-:W-:Y:S01]  /*1e90*/  SHF.R.S32.HI R21, RZ, 0x1f, R5 ;  /* 0x0000001fff157819 */ /* 0x000fe20000011405 */
[----:B------:R-:W-:Y:S01]  /*1ea0*/  IMAD R5, R5, R6, RZ ;  /* 0x0000000605057224 */ /* 0x000fe200078e02ff */
[----:B------:R-:W-:Y:S02]  /*1eb0*/  FSETP.NE.FTZ.AND P1, PT, R20, RZ, PT ;  /* 0x000000ff1400720b */ /* 0x000fe40003f35000 */
[----:B------:R-:W-:-:S02]  /*1ec0*/  @!P2 IADD3 R3, PT, PT, -R3, RZ, RZ ;  /* 0x000000ff0303a210 */ /* 0x000fc40007ffe1ff */
[----:B------:R-:W-:Y:S02]  /*1ed0*/  @!P0 LOP3.LUT R3, RZ, R17, RZ, 0x33, !PT ;  /* 0x00000011ff038212 */ /* 0x000fe400078e33ff */
[----:B------:R-:W-:Y:S02]  /*1ee0*/  LOP3.LUT P0, RZ, R4, 0x38f, RZ, 0xc0, !PT ;  /* 0x0000038f04ff7812 */ /* 0x000fe4000780c0ff */
[----:B------:R-:W-:Y:S01]  /*1ef0*/  ISETP.LT.U32.AND P2, PT, R14, R22, PT ;  /* 0x000000160e00720c */ /* 0x000fe20003f41070 */
[----:B------:R-:W-:Y:S01]  /*1f00*/  IMAD R3, R3, UR9, RZ ;  /* 0x0000000903037c24 */ /* 0x000fe2000f8e02ff */
[----:B------:R-:W-:Y:S02]  /*1f10*/  SHF.R.S32.HI R19, RZ, 0x1f, R22 ;  /* 0x0000001fff137819 */ /* 0x000fe40000011416 */
[----:B------:R-:W-:Y:S01]  /*1f20*/  LOP3.LUT R10, R21, R10, RZ, 0xfc, !PT ;  /* 0x0000000a150a7212 */ /* 0x000fe200078efcff */
[----:B------:R-:W0:Y:S01]  /*1f30*/  @P1 MUFU.LG2 R13, R20 ;  /* 0x00000014000d1308 */ /* 0x000e220000000c00 */
        /* <DEDUP_REMOVED lines=55> */
.L_x_387:
[----:B------:R-:W-:Y:S01]  /*22b0*/  IMAD.MOV.U32 R16, RZ, RZ, R2 ;  /* 0x000000ffff107224 */ /* 0x000fe200078e0002 */
[----:B------:R-:W-:Y:S01]  /*22c0*/  MOV R21, RZ ;  /* 0x000000ff00157202 */ /* 0x000fe20000000f00 */
[----:B------:R-:W-:Y:S01]  /*22d0*/  IMAD.MOV.U32 R20, RZ, RZ, R32 ;  /* 0x000000ffff147224 */ /* 0x000fe200078e0020 */
[----:B------:R-:W-:Y:S02]  /*22e0*/  MOV R18, 0x2300 ;  /* 0x0000230000127802 */ /* 0x000fe40000000f00 */
[----:B------:R-:W-:Y:S05]  /*22f0*/  CALL.REL.NOINC `($__internal_10_$__cuda_sm20_div_s64) ;  /* 0x0000002800207944 */ /* 0x000fea0003c00000 */
[----:B------:R-:W-:Y:S02]  /*2300*/  IADD3 R15, PT, PT, -R10, RZ, RZ ;  /* 0x000000ff0a0f7210 */ /* 0x000fe40007ffe1ff */
[----:B------:R-:W-:-:S03]  /*2310*/  MOV R33, R13 ;  /* 0x0000000d00217202 */ /* 0x000fc60000000f00 */
[----:B------:R-:W-:Y:S01]  /*2320*/  IMAD R14, R32, R15, R2 ;  /* 0x0000000f200e7224 */ /* 0x000fe200078e0202 */
[----:B------:R-:W-:-:S07]  /*2330*/  MOV R32, R10 ;  /* 0x0000000a00207202 */ /* 0x000fce0000000f00 */
.L_x_388:
        /* <DEDUP_REMOVED lines=59> */
.L_x_390:
[----:B------:R-:W-:Y:S01]  /*26f0*/  IMAD.MOV.U32 R16, RZ, RZ, R32 ;  /* 0x000000ffff107224 */ /* 0x000fe200078e0020 */
[----:B------:R-:W-:Y:S01]  /*2700*/  MOV R21, R33 ;  /* 0x0000002100157202 */ /* 0x000fe20000000f00 */
[----:B------:R-:W-:Y:S01]  /*2710*/  IMAD.MOV.U32 R20, RZ, RZ, R28 ;  /* 0x000000ffff147224 */ /* 0x000fe200078e001c */
[----:B------:R-:W-:Y:S02]  /*2720*/  MOV R18, 0x2740 ;  /* 0x0000274000127802 */ /* 0x000fe40000000f00 */
[----:B------:R-:W-:Y:S05]  /*2730*/  CALL.REL.NOINC `($__internal_10_$__cuda_sm20_div_s64) ;  /* 0x0000002400107944 */ /* 0x000fea0003c00000 */
[----:B------:R-:W-:-:S05]  /*2740*/  IADD3 R13, PT, PT, -R10, RZ, RZ ;  /* 0x000000ff0a0d7210 */ /* 0x000fca0007ffe1ff */
[----:B------:R-:W-:Y:S02]  /*2750*/  IMAD R28, R13, R28, R32 ;  /* 0x0000001c0d1c7224 */ /* 0x000fe400078e0220 */
.L_x_391:
[----:B------:R-:W-:Y:S05]  /*2760*/  BSYNC.RECONVERGENT B0 ;  /* 0x0000000000007941 */ /* 0x000fea0003800200 */
.L_x_389:
        /* <DEDUP_REMOVED lines=160> */
.L_x_386:
[----:B------:R-:W0:Y:S01]  /*3170*/  LDC.64 R2, c[0x0][0x420] ;  /* 0x00010800ff027b82 */ /* 0x000e220000000a00 */
[----:B------:R-:W-:-:S05]  /*3180*/  IADD3 R0, PT, PT, R12, UR13, RZ ;  /* 0x0000000d0c007c10 */ /* 0x000fca000fffe0ff */
[----:B0-----:R-:W-:-:S05]  /*3190*/  IMAD.WIDE.U32 R2, R0, 0x4, R2 ;  /* 0x0000000400027825 */ /* 0x001fca00078e0002 */
[----:B------:R1:W-:Y:S02]  /*31a0*/  STG.E desc[UR10][R2.64], R24 ;  /* 0x0000001802007986 */ /* 0x0003e4000c10190a */
.L_x_385:
[----:B------:R-:W-:Y:S05]  /*31b0*/  BSYNC.RECONVERGENT B1 ;  /* 0x0000000000017941 */ /* 0x000fea0003800200 */
.L_x_384:
        /* <DEDUP_REMOVED lines=14> */
.L_x_393:
[----:B------:R-:W-:Y:S05]  /*32a0*/  BSYNC.RECONVERGENT B0 ;  /* 0x0000000000007941 */ /* 0x000fea0003800200 */
.L_x_392:
[----:B------:R-:W-:Y:S01]  /*32b0*/  BAR.SYNC.DEFER_BLOCKING 0x0 ;  /* 0x0000000000007b1d */ /* 0x000fe20000010000 */
[----:B------:R-:W-:Y:S01]  /*32c0*/  UISETP.GE.AND UP0, UPT, UR6, 0x1, UPT ;  /* 0x000000010600788c */ /* 0x000fe2000bf06270 */
[----:B------:R-:W-:Y:S02]  /*32d0*/  HFMA2 R0, -RZ, RZ, 0, 0 ;  /* 0x00000000ff007431 */ /* 0x000fe400000001ff */
[----:B------:R-:W-:Y:S01]  /*32e0*/  IMAD.SHL.U32 R7, R4, 0x4, RZ ;  /* 0x0000000404077824 */ /* 0x000fe200078e00ff */
[----:B012---:R-:W-:Y:S01]  /*32f0*/  CS2R R2, SRZ ;  /* 0x0000000000027805 */ /* 0x007fe2000001ff00 */
[----:B------:R-:W-:-:S04]  /*3300*/  IMAD.MOV.U32 R5, RZ, RZ, RZ ;  /* 0x000000ffff057224 */ /* 0x000fc800078e00ff */
        /* <DEDUP_REMOVED lines=8> */
[----:B------:R-:W-:Y:S02]  /*3390*/  UIADD3 UR15, UPT, UPT, UR14, -UR13, URZ ;  /* 0x8000000d0e0f7290 */ /* 0x000fe4000fffe0ff */
[----:B------:R-:W-:-:S02]  /*33a0*/  ULOP3.LUT UR9, UR6, 0x3, URZ, 0xc0, !UPT ;  /* 0x0000000306097892 */ /* 0x000fc4000f8ec0ff */
[----:B0-----:R-:W-:Y:S02]  /*33b0*/  UIMAD UR7, UR13, UR12, URZ ;  /* 0x0000000c0d0772a4 */ /* 0x001fe4000f8e02ff */
[----:B------:R-:W-:-:S04]  /*33c0*/  UIMAD UR12, UR14, UR12, URZ ;  /* 0x0000000c0e0c72a4 */ /* 0x000fc8000f8e02ff */
[----:B------:R-:W-:Y:S01]  /*33d0*/  IMAD.U32 R15, RZ, RZ, UR7 ;  /* 0x00000007ff0f7e24 */ /* 0x000fe2000f8e00ff */
[----:B------:R-:W-:-:S04]  /*33e0*/  LEA R0, P0, R0, UR7, 0x2 ;  /* 0x0000000700007c11 */ /* 0x000fc8000f8010ff */
[----:B------:R-:W-:Y:S02]  /*33f0*/  LEA.HI.X.SX32 R15, R15, RZ, 0x1, P0 ;  /* 0x000000ff0f0f7211 */ /* 0x000fe400000f0eff */
[----:B-1----:R-:W-:-:S04]  /*3400*/  LEA R14, P0, R0, UR4, 0x2 ;  /* 0x00000004000e7c11 */ /* 0x002fc8000f8010ff */
[----:B------:R-:W-:Y:S01]  /*3410*/  LEA.HI.X R15, R0, UR5, R15, 0x2, P0 ;  /* 0x00000005000f7c11 */ /* 0x000fe200080f140f */
[----:B------:R-:W-:Y:S01]  /*3420*/  IMAD.MOV.U32 R0, RZ, RZ, RZ ;  /* 0x000000ffff007224 */ /* 0x000fe200078e00ff */
[----:B------:R-:W-:Y:S07]  /*3430*/  BRA.U !UP0, `(.L_x_395) ;  /* 0x0000001108347547 */ /* 0x000fee000b800000 */
[----:B------:R-:W0:Y:S01]  /*3440*/  S2UR UR4, SR_CgaCtaId ;  /* 0x00000000000479c3 */ /* 0x000e220000008800 */
[----:B------:R-:W-:Y:S01]  /*3450*/  ULOP3.LUT UR7, UR6, 0x7ffffffc, URZ, 0xc0, !UPT ;  /* 0x7ffffffc06077892 */ /* 0x000fe2000f8ec0ff */
[----:B------:R-:W-:Y:S01]  /*3460*/  IMAD.MOV.U32 R0, RZ, RZ, RZ ;  /* 0x000000ffff007224 */ /* 0x000fe200078e00ff */
[----:B------:R-:W-:Y:S01]  /*3470*/  UMOV UR5, 0x400 ;  /* 0x0000040000057882 */ /* 0x000fe20000000000 */
[----:B------:R-:W-:Y:S01]  /*3480*/  CS2R R2, SRZ ;  /* 0x0000000000027805 */ /* 0x000fe2000001ff00 */
[----:B------:R-:W-:Y:S01]  /*3490*/  IMAD.MOV.U32 R5, RZ, RZ, RZ ;  /* 0x000000ffff057224 */ /* 0x000fe200078e00ff */
[----:B------:R-:W-:Y:S01]  /*34a0*/  UIMAD.WIDE UR20, UR12, 0x10, URZ ;  /* 0x000000100c1478a5 */ /* 0x000fe2000f8e02ff */
[----:B------:R-:W-:Y:S01]  /*34b0*/  MOV R13, UR7 ;  /* 0x00000007000d7c02 */ /* 0x000fe20008000f00 */
[----:B------:R-:W-:Y:S02]  /*34c0*/  UIMAD.WIDE UR18, UR12, 0xc, URZ ;  /* 0x0000000c0c1278a5 */ /* 0x000fe4000f8e02ff */
[----:B------:R-:W-:-:S02]  /*34d0*/  UIMAD.WIDE UR16, UR12, 0x8, URZ ;  /* 0x000000080c1078a5 */ /* 0x000fc4000f8e02ff */
[----:B------:R-:W-:Y:S02]  /*34e0*/  UIMAD.WIDE UR22, UR12, 0x4, URZ ;  /* 0x000000040c1678a5 */ /* 0x000fe4000f8e02ff */
[----:B0-----:R-:W-:Y:S02]  /*34f0*/  ULEA UR4, UR4, UR5, 0x18 ;  /* 0x0000000504047291 */ /* 0x001fe4000f8ec0ff */
[----:B------:R-:W-:-:S04]  /*3500*/  UIADD3 UR5, UPT, UPT, -UR7, URZ, URZ ;  /* 0x000000ff07057290 */ /* 0x000fc8000fffe1ff */
[----:B------:R-:W-:Y:S01]  /*3510*/  UISETP.GE.AND UP0, UPT, UR5, URZ, UPT ;  /* 0x000000ff0500728c */ /* 0x000fe2000bf06270 */
[----:B------:R-:W-:-:S05]  /*3520*/  LEA R6, R12, UR4, 0x2 ;  /* 0x000000040c067c11 */ /* 0x000fca000f8e10ff */
[----:B------:R-:W-:-:S03]  /*3530*/  VIADD R6, R6, 0x48 ;  /* 0x0000004806067836 */ /* 0x000fc60000000000 */
        /* <DEDUP_REMOVED lines=8> */
.L_x_398:
        /* <DEDUP_REMOVED lines=133> */
.L_x_397:
        /* <DEDUP_REMOVED lines=73> */
.L_x_399:
[----:B------:R-:W-:-:S09]  /*42a0*/  UISETP.NE.OR UP1, UPT, UR5, URZ, UP1 ;  /* 0x000000ff0500728c */ /* 0x000fd20008f25670 */
[----:B------:R-:W-:Y:S05]  /*42b0*/  BRA.U !UP1, `(.L_x_395) ;  /* 0x0000000109947547 */ /* 0x000fea000b800000 */
.L_x_396:
[----:B------:R-:W-:-:S13]  /*42c0*/  ISETP.GE.AND P0, PT, R12, UR15, PT ;  /* 0x0000000f0c007c0c */ /* 0x000fda000bf06270 */
.L_x_400:
        /* <DEDUP_REMOVED lines=36> */
.L_x_395:
        /* <DEDUP_REMOVED lines=10> */
.L_x_401:
        /* <DEDUP_REMOVED lines=12> */
.L_x_394:
[----:B------:R-:W-:-:S04]  /*4670*/  IADD3 R12, PT, PT, R12, UR13, RZ ;  /* 0x0000000d0c0c7c10 */ /* 0x000fc8000fffe0ff */
[----:B------:R-:W-:-:S13]  /*4680*/  ISETP.GE.AND P0, PT, R12, UR14, PT ;  /* 0x0000000e0c007c0c */ /* 0x000fda000bf06270 */
[----:B------:R-:W-:Y:S05]  /*4690*/  @P0 EXIT ;  /* 0x000000000000094d */ /* 0x000fea0003800000 */
[----:B------:R-:W-:Y:S01]  /*46a0*/  IABS R10, UR8 ;  /* 0x00000008000a7c13 */ /* 0x000fe20008000000 */
        /* <DEDUP_REMOVED lines=77> */
        .weak           $__internal_10_$__cuda_sm20_div_s64
        .type           $__internal_10_$__cuda_sm20_div_s64,@function
        .size           $__internal_10_$__cuda_sm20_div_s64,(.L_x_7098 - $__internal_10_$__cuda_sm20_div_s64)
$__internal_10_$__cuda_sm20_div_s64:
        /* <DEDUP_REMOVED lines=83> */
[----:B------:R-:W-:Y:S05]  /*50b0*/  RET.REL.NODEC R14 `(_ZN5flash32flash_fwd_splitkv_combine_kernelI23Flash_fwd_kernel_traitsILi64ELi64ELi256ELi4ELb0ELb0EN7cutlass10bfloat16_tE19Flash_kernel_traitsILi64ELi64ELi256ELi4ES3_EELi8ELi4ELb1EEEvNS_16Flash_fwd_paramsE) ;  /* 0xffffffac0ed07950 */ /* 0x000fea0003c3ffff */
.L_x_402:
        /* <DEDUP_REMOVED lines=12> */
.L_x_7098:


//--------------------- .text._ZN5flash32flash_fwd_splitkv_combine_kernelI23Flash_fwd_kernel_traitsILi64ELi64ELi256ELi4ELb0ELb0EN7cutlass10bfloat16_tE19Flash_kernel_traitsILi64ELi64ELi256ELi4ES3_EELi8ELi3ELb1EEEvNS_16Flash_fwd_paramsE --------------------------
	.section	.text._ZN5flash32flash_fwd_splitkv_combine_kernelI23Flash_fwd_kernel_traitsILi64ELi64ELi256ELi4ELb0ELb0EN7cutlass10bfloat16_tE19Flash_kernel_traitsILi64ELi64ELi256ELi4ES3_EELi8ELi3ELb1EEEvNS_16Flash_fwd_paramsE,"ax",@progbits
	.align	128
        .global         _ZN5flash32flash_fwd_splitkv_combine_kernelI23Flash_fwd_kernel_traitsILi64ELi64ELi256ELi4ELb0ELb0EN7cutlass10bfloat16_tE19Flash_kernel_traitsILi64ELi64ELi256ELi4ES3_EELi8ELi3ELb1EEEvNS_16Flash_fwd_paramsE
        .type           _ZN5flash32flash_fwd_splitkv_combine_kernelI23Flash_fwd_kernel_traitsILi64ELi64ELi256ELi4ELb0ELb0EN7cutlass10bfloat16_tE19Flash_kernel_traitsILi64ELi64ELi256ELi4ES3_EELi8ELi3ELb1EEEvNS_16Flash_fwd_paramsE,@function
        .size           _ZN5flash32flash_fwd_splitkv_combine_kernelI23Flash_fwd_kernel_traitsILi64ELi64ELi256ELi4ELb0ELb0EN7cutlass10bfloat16_tE19Flash_kernel_traitsILi64ELi64ELi256ELi4ES3_EELi8ELi3ELb1EEEvNS_16Flash_fwd_paramsE,(.L_x_7099 - _ZN5flash32flash_fwd_splitkv_combine_kernelI23Flash_fwd_kernel_traitsILi64ELi64ELi256ELi4ELb0ELb0EN7cutlass10bfloat16_tE19Flash_kernel_traitsILi64ELi64ELi256ELi4ES3_EELi8ELi3ELb1EEEvNS_16Flash_fwd_paramsE)
        .other          _ZN5flash32flash_fwd_splitkv_combine_kernelI23Flash_fwd_kernel_traitsILi64ELi64ELi256ELi4ELb0ELb0EN7cutlass10bfloat16_tE19Flash_kernel_traitsILi64ELi64ELi256ELi4ES3_EELi8ELi3ELb1EEEvNS_16Flash_fwd_paramsE,@"STO_CUDA_ENTRY STV_DEFAULT"
_ZN5flash32flash_fwd_splitkv_combine_kernelI23Flash_fwd_kernel_traitsILi64ELi64ELi256ELi4ELb0ELb0EN7cutlass10bfloat16_tE19Flash_kernel_traitsILi64ELi64ELi256ELi4ES3_EELi8ELi3ELb1EEEvNS_16Flash_fwd_paramsE:
.text._ZN5flash32flash_fwd_splitkv_combine_kernelI23Flash_fwd_kernel_traitsILi64ELi64ELi256ELi4ELb0ELb0EN7cutlass10bfloat16_tE19Flash_kernel_traitsILi64ELi64ELi256ELi4ES3_EELi8ELi3ELb1EEEvNS_16Flash_fwd_paramsE:
        /* <DEDUP_REMOVED lines=38> */
.L_x_403:
[----:B------:R-:W-:Y:S01]  /*0260*/  IMAD.U32 R24, RZ, RZ, UR21 ;  /* 0x00000015ff187e24 */ /* 0x000fe2000f8e00ff */
[----:B------:R-:W-:Y:S01]  /*0270*/  MOV R16, UR19 ;  /* 0x0000001300107c02 */ /* 0x000fe20008000f00 */
[----:B------:R-:W-:Y:S01]  /*0280*/  IMAD.U32 R17, RZ, RZ, UR15 ;  /* 0x0000000fff117e24 */ /* 0x000fe2000f8e00ff */
[----:B------:R-:W-:Y:S02]  /*0290*/  MOV R15, UR14 ;  /* 0x0000000e000f7c02 */ /* 0x000fe40008000f00 */
[----:B------:R-:W-:Y:S02]  /*02a0*/  MOV R14, 0x2c0 ;  /* 0x000002c0000e7802 */ /* 0x000fe40000000f00 */
[----:B------:R-:W-:Y:S05]  /*02b0*/  CALL.REL.NOINC `($__internal_11_$__cuda_sm20_div_s64) ;  /* 0x0000004800307944 */ /* 0x000fea0003c00000 */
[----:B------:R-:W-:-:S07]  /*02c0*/  MOV R12, R0 ;  /* 0x00000000000c7202 */ /* 0x000fce0000000f00 */
.L_x_404:
        /* <DEDUP_REMOVED lines=30> */
.L_x_406:
[----:B------:R-:W-:Y:S01]  /*04b0*/  IMAD.MOV.U32 R24, RZ, RZ, R12 ;  /* 0x000000ffff187224 */ /* 0x000fe200078e000c */
[----:B------:R-:W-:Y:S02]  /*04c0*/  MOV R17, R13 ;  /* 0x0000000d00117202 */ /* 0x000fe40000000f00 */
[----:B------:R-:W-:Y:S02]  /*04d0*/  MOV R14, 0x4f0 ;  /* 0x000004f0000e7802 */ /* 0x000fe40000000f00 */
[----:B------:R-:W-:Y:S05]  /*04e0*/  CALL.REL.NOINC `($__internal_11_$__cuda_sm20_div_s64) ;  /* 0x0000004400a47944 */ /* 0x000fea0003c00000 */
[----:B------:R-:W-:Y:S02]  /*04f0*/  MOV R6, R0 ;  /* 0x0000000000067202 */ /* 0x000fe40000000f00 */
[----:B------:R-:W-:Y:S02]  /*0500*/  MOV R7, R13 ;  /* 0x0000000d00077202 */ /* 0x000fe40000000f00 */
.L_x_407:
[----:B------:R-:W-:Y:S05]  /*0510*/  BSYNC.RECONVERGENT B0 ;  /* 0x0000000000007941 */ /* 0x000fea0003800200 */
.L_x_405:
        /* <DEDUP_REMOVED lines=57> */
.L_x_409:
[----:B------:R-:W-:Y:S01]  /*08b0*/  IMAD.MOV.U32 R24, RZ, RZ, R16 ;  /* 0x000000ffff187224 */ /* 0x000fe200078e0010 */
[----:B------:R-:W-:Y:S01]  /*08c0*/  MOV R16, R11 ;  /* 0x0000000b00107202 */ /* 0x000fe20000000f00 */
[----:B------:R-:W-:Y:S01]  /*08d0*/  IMAD.MOV.U32 R17, RZ, RZ, R15 ;  /* 0x000000ffff117224 */ /* 0x000fe200078e000f */
[----:B------:R-:W-:Y:S02]  /*08e0*/  MOV R15, R3 ;  /* 0x00000003000f7202 */ /* 0x000fe40000000f00 */
[----:B------:R-:W-:Y:S02]  /*08f0*/  MOV R14, 0x910 ;  /* 0x00000910000e7802 */ /* 0x000fe40000000f00 */
[----:B------:R-:W-:Y:S05]  /*0900*/  CALL.REL.NOINC `($__internal_11_$__cuda_sm20_div_s64) ;  /* 0x00000040009c7944 */ /* 0x000fea0003c00000 */
[----:B------:R-:W-:Y:S02]  /*0910*/  MOV R12, R0 ;  /* 0x00000000000c7202 */ /* 0x000fe40000000f00 */
.L_x_410:
[----:B------:R-:W-:Y:S05]  /*0920*/  BSYNC.RECONVERGENT B0 ;  /* 0x0000000000007941 */ /* 0x000fea0003800200 */
.L_x_408:
        /* <DEDUP_REMOVED lines=82> */
[----:B------:R-:W-:Y:S02]  /*0e50*/  @!UP1 UIADD3 UR17, UPT, UPT, UR17, 0x1, URZ ;  /* 0x0000000111119890 */ /* 0x000fe4000fffe0ff */
[----:B------:R-:W-:-:S02]  /*0e60*/  UISETP.GE.U32.AND UP3, UPT, UR10, UR11, UPT ;  /* 0x0000000b0a00728c */ /* 0x000fc4000bf66070 */
[----:B------:R-:W-:Y:S02]  /*0e70*/  UISETP.GE.AND UP1, UPT, UR6, URZ, UPT ;  /* 0x000000ff0600728c */ /* 0x000fe4000bf26270 */
[----:B------:R-:W-:Y:S02]  /*0e80*/  USEL UR9, UR5, 0x1, !UP0 ;  /* 0x0000000105097887 */ /* 0x000fe4000c000000 */
[----:B------:R-:W-:Y:S02]  /*0e90*/  USHF.R.S32.HI UR6, URZ, 0x1f, UR7 ;  /* 0x0000001fff067899 */ /* 0x000fe40008011407 */
[----:B------:R-:W-:-:S03]  /*0ea0*/  @P2 VIADD R5, R5, 0x1 ;  /* 0x0000000105052836 */ /* 0x000fc60000000000 */
[----:B------:R-:W-:Y:S01]  /*0eb0*/  @UP3 UIADD3 UR17, UPT, UPT, UR17, 0x1, URZ ;  /* 0x0000000111113890 */ /* 0x000fe2000fffe0ff */
[----:B------:R-:W-:Y:S01]  /*0ec0*/  @!P0 IMAD.MOV R5, RZ, RZ, -R5 ;  /* 0x000000ffff058224 */ /* 0x000fe200078e0a05 */
[----:B------:R-:W-:Y:S01]  /*0ed0*/  @!P1 LOP3.LUT R5, RZ, UR13, RZ, 0x33, !PT ;  /* 0x0000000dff059c12 */ /* 0x000fe2000f8e33ff */
[----:B------:R-:W-:Y:S02]  /*0ee0*/  UISETP.NE.AND UP3, UPT, UR8, URZ, UPT ;  /* 0x000000ff0800728c */ /* 0x000fe4000bf65270 */
[----:B------:R-:W-:Y:S01]  /*0ef0*/  @!UP1 UIADD3 UR17, UPT, UPT, -UR17, URZ, URZ ;  /* 0x000000ff11119290 */ /* 0x000fe2000fffe1ff */
[----:B------:R-:W-:Y:S01]  /*0f00*/  ISETP.LT.U32.AND P0, PT, R12, R5, PT ;  /* 0x000000050c00720c */ /* 0x000fe20003f01070 */
[----:B------:R-:W-:Y:S01]  /*0f10*/  USEL UR5, URZ, 0x1, !UP3 ;  /* 0x00000001ff057887 */ /* 0x000fe2000d800000 */
[----:B------:R-:W-:Y:S01]  /*0f20*/  SHF.R.S32.HI R9, RZ, 0x1f, R5 ;  /* 0x0000001fff097819 */ /* 0x000fe20000011405 */
[----:B------:R-:W-:Y:S02]  /*0f30*/  @!UP2 ULOP3.LUT UR17, URZ, UR4, URZ, 0x33, !UPT ;  /* 0x00000004ff11a292 */ /* 0x000fe4000f8e33ff */
[----:B------:R-:W-:Y:S01]  /*0f40*/  ULOP3.LUT UR6, UR6, UR5, URZ, 0xfc, !UPT ;  /* 0x0000000506067292 */ /* 0x000fe2000f8efcff */
        /* <DEDUP_REMOVED lines=26> */
.L_x_412:
[----:B------:R-:W-:Y:S01]  /*10f0*/  IMAD.MOV.U32 R24, RZ, RZ, R12 ;  /* 0x000000ffff187224 */ /* 0x000fe200078e000c */
[----:B------:R-:W-:Y:S01]  /*1100*/  MOV R16, R10 ;  /* 0x0000000a00107202 */ /* 0x000fe20000000f00 */
[----:B------:R-:W-:Y:S01]  /*1110*/  IMAD.MOV.U32 R17, RZ, RZ, R13 ;  /* 0x000000ffff117224 */ /* 0x000fe200078e000d */
[----:B------:R-:W-:Y:S02]  /*1120*/  MOV R15, R4 ;  /* 0x00000004000f7202 */ /* 0x000fe40000000f00 */
[----:B------:R-:W-:Y:S02]  /*1130*/  MOV R14, 0x1150 ;  /* 0x00001150000e7802 */ /* 0x000fe40000000f00 */
[----:B------:R-:W-:Y:S05]  /*1140*/  CALL.REL.NOINC `($__internal_11_$__cuda_sm20_div_s64) ;  /* 0x00000038008c7944 */ /* 0x000fea0003c00000 */
[----:B------:R-:W-:Y:S02]  /*1150*/  MOV R30, R0 ;  /* 0x00000000001e7202 */ /* 0x000fe40000000f00 */
[----:B------:R-:W-:Y:S02]  /*1160*/  MOV R31, R13 ;  /* 0x0000000d001f7202 */ /* 0x000fe40000000f00 */
.L_x_413:
[----:B------:R-:W-:Y:S05]  /*1170*/  BSYNC.RECONVERGENT B0 ;  /* 0x0000000000007941 */ /* 0x000fea0003800200 */
.L_x_411:
        /* <DEDUP_REMOVED lines=57> */
.L_x_415:
[----:B------:R-:W-:Y:S01]  /*1510*/  IMAD.MOV.U32 R24, RZ, RZ, R6 ;  /* 0x000000ffff187224 */ /* 0x000fe200078e0006 */
[----:B------:R-:W-:Y:S01]  /*1520*/  MOV R17, R7 ;  /* 0x0000000700117202 */ /* 0x000fe20000000f00 */
[----:B------:R-:W-:Y:S01]  /*1530*/  IMAD.MOV.U32 R16, RZ, RZ, R9 ;  /* 0x000000ffff107224 */ /* 0x000fe200078e0009 */
[----:B------:R-:W-:Y:S02]  /*1540*/  MOV R14, 0x1560 ;  /* 0x00001560000e7802 */ /* 0x000fe40000000f00 */
[----:B------:R-:W-:Y:S05]  /*1550*/  CALL.REL.NOINC `($__internal_11_$__cuda_sm20_div_s64) ;  /* 0x0000003400887944 */ /* 0x000fea0003c00000 */
[----:B------:R-:W-:Y:S02]  /*1560*/  MOV R22, R0 ;  /* 0x0000000000167202 */ /* 0x000fe40000000f00 */
[----:B------:R-:W-:Y:S02]  /*1570*/  MOV R23, R13 ;  /* 0x0000000d00177202 */ /* 0x000fe40000000f00 */
.L_x_416:
[----:B------:R-:W-:Y:S05]  /*1580*/  BSYNC.RECONVERGENT B0 ;  /* 0x0000000000007941 */ /* 0x000fea0003800200 */
.L_x_414:
[----:B------:R-:W0:Y:S01]  /*1590*/  LDCU UR8, c[0x0][0x434] ;  /* 0x00008680ff0877ac */ /* 0x000e220008000800 */
[----:B------:R-:W-:Y:S01]  /*15a0*/  BSSY.RECONVERGENT B0, `(.L_x_417) ;  /* 0x0000050000007945 */ /* 0x000fe20003800200 */
[----:B------:R-:W-:Y:S01]  /*15b0*/  USHF.R.S32.HI UR4, URZ, 0x1f, UR22 ;  /* 0x0000001fff047899 */ /* 0x000fe20008011416 */
[----:B------:R-:W1:Y:S03]  /*15c0*/  LDCU UR5, c[0x0][0x534] ;  /* 0x0000a680ff0577ac */ /* 0x000e660008000800 */
[----:B------:R-:W-:Y:S01]  /*15d0*/  ULOP3.LUT UR4, UR4, 0x1, URZ, 0xfc, !UPT ;  /* 0x0000000104047892 */ /* 0x000fe2000f8efcff */
[----:B------:R-:W2:Y:S01]  /*15e0*/  LDCU.64 UR10, c[0x0][0x358] ;  /* 0x00006b00ff0a77ac */ /* 0x000ea20008000a00 */
[----:B0-----:R-:W-:-:S04]  /*15f0*/  IABS R6, UR8 ;  /* 0x0000000800067c13 */ /* 0x001fc80008000000 */
[----:B------:R-:W0:Y:S08]  /*1600*/  I2F.RP R7, R6 ;  /* 0x0000000600077306 */ /* 0x000e300000209400 */
[----:B0-----:R-:W0:Y:S02]  /*1610*/  MUFU.RCP R12, R7 ;  /* 0x00000007000c7308 */ /* 0x001e240000001000 */
[----:B0-----:R-:W-:Y:S01]  /*1620*/  VIADD R12, R12, 0xffffffe ;  /* 0x0ffffffe0c0c7836 */ /* 0x001fe20000000000 */
[----:B------:R-:W0:Y:S05]  /*1630*/  S2R R7, SR_TID.X ;  /* 0x0000000000077919 */ /* 0x000e2a0000002100 */
[----:B------:R3:W4:Y:S02]  /*1640*/  F2I.FTZ.U32.TRUNC.NTZ R13, R12 ;  /* 0x0000000c000d7305 */ /* 0x000724000021f000 */
[----:B---3--:R-:W-:-:S02]  /*1650*/  HFMA2 R12, -RZ, RZ, 0, 0 ;  /* 0x00000000ff0c7431 */ /* 0x008fc400000001ff */
[----:B----4-:R-:W-:-:S04]  /*1660*/  IMAD.MOV R0, RZ, RZ, -R13 ;  /* 0x000000ffff007224 */ /* 0x010fc800078e0a0d */
[----:B------:R-:W-:Y:S01]  /*1670*/  IMAD R5, R0, R6, RZ ;  /* 0x0000000600057224 */ /* 0x000fe200078e02ff */
[----:B------:R-:W-:Y:S02]  /*1680*/  IABS R0, R2 ;  /* 0x0000000200007213 */ /* 0x000fe40000000000 */
[----:B------:R-:W-:Y:S01]  /*1690*/  LOP3.LUT R2, R2, UR8, RZ, 0x3c, !PT ;  /* 0x0000000802027c12 */ /* 0x000fe2000f8e3cff */
[----:B------:R-:W-:-:S03]  /*16a0*/  IMAD.HI.U32 R5, R13, R5, R12 ;  /* 0x000000050d057227 */ /* 0x000fc600078e000c */
[----:B------:R-:W-:Y:S02]  /*16b0*/  ISETP.GE.AND P1, PT, R2, RZ, PT ;  /* 0x000000ff0200720c */ /* 0x000fe40003f26270 */
[----:B0-----:R-:W-:Y:S01]  /*16c0*/  SHF.R.U32.HI R12, RZ, 0x3, R7 ;  /* 0x00000003ff0c7819 */ /* 0x001fe20000011607 */
        /* <DEDUP_REMOVED lines=14> */
[----:B0-----:R-:W0:Y:S01]  /*17b0*/  MUFU.RCP R18, R18 ;  /* 0x0000001200127308 */ /* 0x001e220000001000 */
[----:B-1----:R-:W-:-:S03]  /*17c0*/  ISETP.GE.AND P0, PT, R12, UR5, PT ;  /* 0x000000050c007c0c */ /* 0x002fc6000bf06270 */
[----:B------:R-:W-:Y:S01]  /*17d0*/  IMAD R6, R8, UR4, RZ ;  /* 0x0000000408067c24 */ /* 0x000fe2000f8e02ff */
[----:B------:R-:W1:Y:S04]  /*17e0*/  LDCU UR4, c[0x0][0x430] ;  /* 0x00008600ff0477ac */ /* 0x000e680008000800 */
[-C--:B------:R-:W-:Y:S02]  /*17f0*/  IABS R16, R6.reuse ;  /* 0x0000000600107213 */ /* 0x080fe40000000000 */
[----:B------:R-:W-:Y:S02]  /*1800*/  IABS R17, R6 ;  /* 0x0000000600117213 */ /* 0x000fe40000000000 */
[----:B------:R-:W3:Y:S01]  /*1810*/  I2F.RP R2, R16 ;  /* 0x0000001000027306 */ /* 0x000ee20000209400 */
[----:B------:R-:W-:-:S02]  /*1820*/  VIADD R13, R16, UR18 ;  /* 0x00000012100d7c36 */ /* 0x000fc40008000000 */
[----:B------:R-:W-:Y:S01]  /*1830*/  IMAD.MOV R17, RZ, RZ, -R17 ;  /* 0x000000ffff117224 */ /* 0x000fe200078e0a11 */
[----:B0-----:R-:W-:-:S04]  /*1840*/  IADD3 R18, PT, PT, R18, 0xffffffe, RZ ;  /* 0x0ffffffe12127810 */ /* 0x001fc80007ffe0ff */
[----:B------:R0:W-:Y:S01]  /*1850*/  F2I.FTZ.U32.TRUNC.NTZ R19, R18 ;  /* 0x0000001200137305 */ /* 0x0001e2000021f000 */
[----:B-1----:R-:W-:-:S07]  /*1860*/  UIMAD UR8, UR8, UR4, URZ ;  /* 0x00000004080872a4 */ /* 0x002fce000f8e02ff */
[----:B---3--:R-:W1:Y:S01]  /*1870*/  MUFU.RCP R24, R2 ;  /* 0x0000000200187308 */ /* 0x008e620000001000 */
[----:B0-----:R-:W-:Y:S02]  /*1880*/  IMAD.MOV.U32 R18, RZ, RZ, RZ ;  /* 0x000000ffff127224 */ /* 0x001fe400078e00ff */
[----:B-1----:R-:W-:Y:S02]  /*1890*/  VIADD R24, R24, 0xffffffe ;  /* 0x0ffffffe18187836 */ /* 0x002fe40000000000 */
[----:B------:R-:W-:-:S03]  /*18a0*/  IMAD.MOV R2, RZ, RZ, -R19 ;  /* 0x000000ffff027224 */ /* 0x000fc600078e0a13 */
[----:B------:R-:W0:Y:S02]  /*18b0*/  F2I.FTZ.U32.TRUNC.NTZ R25, R24 ;  /* 0x0000001800197305 */ /* 0x000e24000021f000 */
[----:B0-----:R-:W-:Y:S02]  /*18c0*/  IADD3 R15, PT, PT, RZ, -R25, RZ ;  /* 0x80000019ff0f7210 */ /* 0x001fe40007ffe0ff */
[----:B------:R-:W-:-:S03]  /*18d0*/  MOV R24, RZ ;  /* 0x000000ff00187202 */ /* 0x000fc60000000f00 */
[----:B------:R-:W-:Y:S01]  /*18e0*/  IMAD R20, R15, R16, RZ ;  /* 0x000000100f147224 */ /* 0x000fe200078e02ff */
[----:B------:R-:W-:-:S03]  /*18f0*/  IABS R15, R13 ;  /* 0x0000000d000f7213 */ /* 0x000fc60000000000 */
[----:B------:R-:W-:-:S06]  /*1900*/  IMAD.HI.U32 R20, R25, R20, R24 ;  /* 0x0000001419147227 */ /* 0x000fcc00078e0018 */
        /* <DEDUP_REMOVED lines=25> */
.L_x_418:
[----:B------:R-:W-:Y:S05]  /*1aa0*/  BSYNC.RECONVERGENT B0 ;  /* 0x0000000000007941 */ /* 0x000fea0003800200 */
.L_x_417:
[----:B------:R-:W1:Y:S01]  /*1ab0*/  S2R R21, SR_CgaCtaId ;  /* 0x0000000000157919 */ /* 0x000e620000008800 */
[C---:B------:R-:W-:Y:S01]  /*1ac0*/  ISETP.GT.U32.AND P0, PT, R7.reuse, 0x3f, PT ;  /* 0x0000003f0700780c */ /* 0x040fe20003f04070 */
[----:B------:R-:W-:Y:S01]  /*1ad0*/  @!P2 VIADD R20, R20, 0x1 ;  /* 0x000000011414a836 */ /* 0x000fe20000000000 */
[----:B------:R-:W-:Y:S01]  /*1ae0*/  MOV R2, 0x400 ;  /* 0x0000040000027802 */ /* 0x000fe20000000f00 */
[----:B------:R-:W-:Y:S01]  /*1af0*/  BSSY.RECONVERGENT B1, `(.L_x_419) ;  /* 0x0000169000017945 */ /* 0x000fe20003800200 */
[----:B------:R-:W-:Y:S01]  /*1b00*/  LOP3.LUT R17, R7, 0x7, RZ, 0xc0, !PT ;  /* 0x0000000707117812 */ /* 0x000fe200078ec0ff */
[----:B------:R-:W-:Y:S01]  /*1b10*/  @P1 VIADD R20, R20, 0x1 ;  /* 0x0000000114141836 */ /* 0x000fe20000000000 */
[----:B------:R-:W-:Y:S02]  /*1b20*/  ISETP.NE.AND P5, PT, R6, RZ, PT ;  /* 0x000000ff0600720c */ /* 0x000fe40003fa5270 */
[----:B-1----:R-:W-:-:S05]  /*1b30*/  LEA R21, R21, R2, 0x18 ;  /* 0x0000000215157211 */ /* 0x002fca00078ec0ff */
[----:B------:R-:W-:Y:S02]  /*1b40*/  @!P0 IMAD.SHL.U32 R2, R7, 0x4, RZ ;  /* 0x0000000407028824 */ /* 0x000fe400078e00ff */
[----:B------:R-:W-:-:S03]  /*1b50*/  @!P0 IMAD R19, R12, 0x24, R21 ;  /* 0x000000240c138824 */ /* 0x000fc600078e0215 */
[----:B------:R-:W-:Y:S01]  /*1b60*/  @!P0 LOP3.LUT R2, R2, 0x1c, RZ, 0xc0, !PT ;  /* 0x0000001c02028812 */ /* 0x000fe200078ec0ff */
[----:B------:R-:W-:Y:S02]  /*1b70*/  IMAD R17, R17, 0x24, R21 ;  /* 0x0000002411117824 */ /* 0x000fe400078e0215 */
[----:B------:R-:W-:Y:S02]  /*1b80*/  IMAD.MOV.U32 R21, RZ, RZ, -0x800000 ;  /* 0xff800000ff157424 */ /* 0x000fe400078e00ff */
[----:B------:R-:W-:Y:S02]  /*1b90*/  @!P0 IMAD.IADD R19, R19, 0x1, R2 ;  /* 0x0000000113138824 */ /* 0x000fe400078e0202 */
[----:B------:R-:W-:-:S03]  /*1ba0*/  IMAD R17, R12, 0x4, R17 ;  /* 0x000000040c117824 */ /* 0x000fc600078e0211 */
[----:B-----5:R1:W-:Y:S01]  /*1bb0*/  @!P0 STS [R19], R18 ;  /* 0x0000001213008388 */ /* 0x0203e20000000800 */
[----:B------:R-:W-:Y:S01]  /*1bc0*/  BAR.SYNC.DEFER_BLOCKING 0x0 ;  /* 0x0000000000007b1d */ /* 0x000fe20000010000 */
[----:B-1----:R-:W-:-:S05]  /*1bd0*/  IMAD.HI.U32 R19, R14, R15, RZ ;  /* 0x0000000f0e137227 */ /* 0x002fca00078e00ff */
[----:B------:R-:W1:Y:S01]  /*1be0*/  @!P0 LDS R21, [R17] ;  /* 0x0000000011158984 */ /* 0x000e620000000800 */
[----:B------:R-:W-:-:S04]  /*1bf0*/  IMAD.MOV R14, RZ, RZ, -R19 ;  /* 0x000000ffff0e7224 */ /* 0x000fc800078e0a13 */
[----:B------:R-:W-:Y:S01]  /*1c00*/  IMAD R14, R5, R14, R15 ;  /* 0x0000000e050e7224 */ /* 0x000fe200078e020f */
[C---:B------:R-:W-:Y:S02]  /*1c10*/  LOP3.LUT R15, R13.reuse, R16, RZ, 0x3c, !PT ;  /* 0x000000100d0f7212 */ /* 0x040fe400078e3cff */
[----:B------:R-:W-:Y:S02]  /*1c20*/  LOP3.LUT R13, R13, R0, RZ, 0x3c, !PT ;  /* 0x000000000d0d7212 */ /* 0x000fe400078e3cff */
[----:B------:R-:W-:Y:S02]  /*1c30*/  ISETP.GE.AND P3, PT, R15, RZ, PT ;  /* 0x000000ff0f00720c */ /* 0x000fe40003f66270 */
[----:B------:R-:W-:Y:S02]  /*1c40*/  ISETP.GE.AND P2, PT, R13, RZ, PT ;  /* 0x000000ff0d00720c */ /* 0x000fe40003f46270 */
[----:B------:R-:W-:Y:S01]  /*1c50*/  SHF.R.S32.HI R15, RZ, 0x1f, R6 ;  /* 0x0000001fff0f7819 */ /* 0x000fe20000011406 */
[----:B------:R-:W-:Y:S01]  /*1c60*/  IMAD R6, R6, UR8, RZ ;  /* 0x0000000806067c24 */ /* 0x000fe2000f8e02ff */
[----:B-1----:R-:W1:Y:S02]  /*1c70*/  SHFL.BFLY PT, R26, R21, 0x4, 0x1f ;  /* 0x0c801f00151a7f89 */ /* 0x002e6400000e0000 */
        /* <DEDUP_REMOVED lines=14> */
[----:B------:R-:W-:Y:S01]  /*1d60*/  ISETP.GE.U32.AND P4, PT, R14, R5, PT ;  /* 0x000000050e00720c */ /* 0x000fe20003f86070 */
[----:B------:R-:W-:Y:S02]  /*1d70*/  IMAD.MOV.U32 R5, RZ, RZ, R20 ;  /* 0x000000ffff057224 */ /* 0x000fe400078e0014 */
[----:B------:R-:W-:Y:S02]  /*1d80*/  IMAD.MOV.U32 R20, RZ, RZ, 0x7f800000 ;  /* 0x7f800000ff147424 */ /* 0x000fe400078e00ff */
[----:B------:R-:W-:Y:S01]  /*1d90*/  @!P3 IMAD.MOV R5, RZ, RZ, -R5 ;  /* 0x000000ffff05b224 */ /* 0x000fe200078e0a05 */
[----:B------:R-:W-:-:S02]  /*1da0*/  ISETP.NE.AND P3, PT, R8, RZ, PT ;  /* 0x000000ff0800720c */ /* 0x000fc40003f65270 */
[----:B------:R-:W-:Y:S02]  /*1db0*/  @!P5 LOP3.LUT R5, RZ, R16, RZ, 0x33, !PT ;  /* 0x00000010ff05d212 */ /* 0x000fe400078e33ff */
[----:B------:R-:W-:Y:S01]  /*1dc0*/  SEL R14, RZ, 0x1, !P3 ;  /* 0x00000001ff0e7807 */ /* 0x000fe20005800000 */
[----:B0-----:R-:W0:Y:S01]  /*1dd0*/  SHFL.BFLY PT, R25, R24, 0x4, 0x1f ;  /* 0x0c801f0018197f89 */ /* 0x001e2200000e0000 */
[----:B------:R-:W-:Y:S01]  /*1de0*/  SHF.R.S32.HI R13, RZ, 0x1f, R5 ;  /* 0x0000001fff0d7819 */ /* 0x000fe20000011405 */
[----:B------:R-:W-:Y:S01]  /*1df0*/  @P4 VIADD R19, R19, 0x1 ;  /* 0x0000000113134836 */ /* 0x000fe20000000000 */
        /* <DEDUP_REMOVED lines=46> */
[----:B------:R-:W-:Y:S01]  /*20e0*/  HFMA2 R12, -RZ, RZ, 0, 0 ;  /* 0x00000000ff0c7431 */ /* 0x000fe200000001ff */
[----:B------:R-:W-:Y:S01]  /*20f0*/  LEA.HI R15, R7, UR20, RZ, 0x1d ;  /* 0x00000014070f7c11 */ /* 0x000fe2000f8fe8ff */
[----:B------:R-:W-:Y:S01]  /*2100*/  HFMA2 R27, -RZ, RZ, 0, 0 ;  /* 0x00000000ff1b7431 */ /* 0x000fe200000001ff */
[----:B------:R-:W-:-:S04]  /*2110*/  ISETP.NE.U32.AND P0, PT, R26, RZ, PT ;  /* 0x000000ff1a00720c */ /* 0x000fc80003f05070 */
[----:B0-----:R-:W0:Y:S02]  /*2120*/  MUFU.RCP R14, R16 ;  /* 0x00000010000e7308 */ /* 0x001e240000001000 */
[----:B0-----:R-:W-:-:S06]  /*2130*/  VIADD R14, R14, 0xffffffe ;  /* 0x0ffffffe0e0e7836 */ /* 0x001fcc0000000000 */
        /* <DEDUP_REMOVED lines=17> */
.L_x_422:
[----:B------:R-:W-:Y:S01]  /*2250*/  LEA.HI R24, R7, UR20, RZ, 0x1d ;  /* 0x0000001407187c11 */ /* 0x000fe2000f8fe8ff */
[----:B------:R-:W-:Y:S01]  /*2260*/  IMAD.MOV.U32 R17, RZ, RZ, RZ ;  /* 0x000000ffff117224 */ /* 0x000fe200078e00ff */
[----:B------:R-:W-:Y:S01]  /*2270*/  MOV R14, 0x22a0 ;  /* 0x000022a0000e7802 */ /* 0x000fe20000000f00 */
[----:B------:R-:W-:Y:S02]  /*2280*/  IMAD.MOV.U32 R16, RZ, RZ, R26 ;  /* 0x000000ffff107224 */ /* 0x000fe400078e001a */
[----:B------:R-:W-:Y:S05]  /*2290*/  CALL.REL.NOINC `($__internal_11_$__cuda_sm20_div_s64) ;  /* 0x0000002800387944 */ /* 0x000fea0003c00000 */
[----:B------:R-:W-:Y:S02]  /*22a0*/  IADD3 R15, PT, PT, -R0, RZ, RZ ;  /* 0x000000ff000f7210 */ /* 0x000fe40007ffe1ff */
[----:B------:R-:W-:-:S03]  /*22b0*/  MOV R27, R13 ;  /* 0x0000000d001b7202 */ /* 0x000fc60000000f00 */
[----:B------:R-:W-:Y:S01]  /*22c0*/  IMAD R24, R26, R15, R24 ;  /* 0x0000000f1a187224 */ /* 0x000fe200078e0218 */
[----:B------:R-:W-:-:S07]  /*22d0*/  MOV R26, R0 ;  /* 0x00000000001a7202 */ /* 0x000fce0000000f00 */
.L_x_423:
[----:B------:R-:W-:Y:S01]  /*22e0*/  IABS R14, UR19 ;  /* 0x00000013000e7c13 */ /* 0x000fe20008000000 */
[----:B------:R-:W-:Y:S01]  /*22f0*/  IMAD R4, R4, R11, RZ ;  /* 0x0000000b04047224 */ /* 0x000fe200078e02ff */
[----:B------:R-:W-:Y:S01]  /*2300*/  IABS R12, R24 ;  /* 0x00000018000c7213 */ /* 0x000fe20000000000 */
[----:B------:R-:W-:Y:S01]  /*2310*/  BSSY.RECONVERGENT B0, `(.L_x_424) ;  /* 0x0000040000007945 */ /* 0x000fe20003800200 */
[----:B------:R-:W0:Y:S01]  /*2320*/  I2F.U32.RP R15, R14 ;  /* 0x0000000e000f7306 */ /* 0x000e220000209000 */
[----:B------:R-:W-:Y:S01]  /*2330*/  IABS R0, UR19 ;  /* 0x0000001300007c13 */ /* 0x000fe20008000000 */
[----:B------:R-:W-:-:S04]  /*2340*/  IMAD R3, R10, R3, R4 ;  /* 0x000000030a037224 */ /* 0x000fc800078e0204 */
[----:B------:R-:W-:Y:S02]  /*2350*/  IMAD.MOV R0, RZ, RZ, -R0 ;  /* 0x000000ffff007224 */ /* 0x000fe400078e0a00 */
[----:B0-----:R-:W0:Y:S02]  /*2360*/  MUFU.RCP R16, R15 ;  /* 0x0000000f00107308 */ /* 0x001e240000001000 */
[----:B0-----:R-:W-:-:S06]  /*2370*/  VIADD R16, R16, 0xffffffe ;  /* 0x0ffffffe10107836 */ /* 0x001fcc0000000000 */
[----:B------:R-:W0:Y:S02]  /*2380*/  F2I.FTZ.U32.TRUNC.NTZ R17, R16 ;  /* 0x0000001000117305 */ /* 0x000e24000021f000 */
[----:B0-----:R-:W-:Y:S01]  /*2390*/  IMAD.MOV R13, RZ, RZ, -R17 ;  /* 0x000000ffff0d7224 */ /* 0x001fe200078e0a11 */
[----:B------:R-:W-:-:S03]  /*23a0*/  MOV R16, RZ ;  /* 0x000000ff00107202 */ /* 0x000fc60000000f00 */
[----:B------:R-:W-:-:S04]  /*23b0*/  IMAD R13, R13, R14, RZ ;  /* 0x0000000e0d0d7224 */ /* 0x000fc800078e02ff */
[----:B------:R-:W-:-:S04]  /*23c0*/  IMAD.HI.U32 R13, R17, R13, R16 ;  /* 0x0000000d110d7227 */ /* 0x000fc800078e0010 */
[----:B------:R-:W-:-:S04]  /*23d0*/  IMAD.WIDE.U32 R16, R10, R11, RZ ;  /* 0x0000000b0a107225 */ /* 0x000fc800078e00ff */
[----:B------:R-:W-:-:S04]  /*23e0*/  IMAD.HI.U32 R13, R13, R12, RZ ;  /* 0x0000000c0d0d7227 */ /* 0x000fc800078e00ff */
[----:B------:R-:W-:Y:S01]  /*23f0*/  IMAD R15, R13, R0, R12 ;  /* 0x000000000d0f7224 */ /* 0x000fe200078e020c */
[----:B------:R-:W-:Y:S01]  /*2400*/  LOP3.LUT R0, R24, UR19, RZ, 0x3c, !PT ;  /* 0x0000001318007c12 */ /* 0x000fe2000f8e3cff */
[----:B------:R-:W-:Y:S02]  /*2410*/  IMAD.IADD R3, R17, 0x1, R3 ;  /* 0x0000000111037824 */ /* 0x000fe400078e0203 */
[-C--:B------:R-:W-:Y:S01]  /*2420*/  IMAD.WIDE.U32 R32, R16, R30.reuse, RZ ;  /* 0x0000001e10207225 */ /* 0x080fe200078e00ff */
[----:B------:R-:W-:Y:S02]  /*2430*/  ISETP.GT.U32.AND P1, PT, R14, R15, PT ;  /* 0x0000000f0e00720c */ /* 0x000fe40003f24070 */
[----:B------:R-:W-:Y:S01]  /*2440*/  ISETP.GE.AND P0, PT, R0, RZ, PT ;  /* 0x000000ff0000720c */ /* 0x000fe20003f06270 */
[----:B------:R-:W-:-:S04]  /*2450*/  IMAD R3, R3, R30, RZ ;  /* 0x0000001e03037224 */ /* 0x000fc800078e02ff */
[----:B------:R-:W-:-:S06]  /*2460*/  IMAD R3, R31, R16, R3 ;  /* 0x000000101f037224 */ /* 0x000fcc00078e0203 */
[-C--:B------:R-:W-:Y:S02]  /*2470*/  @!P1 IADD3 R15, PT, PT, R15, -R14.reuse, RZ ;  /* 0x8000000e0f0f9210 */ /* 0x080fe40007ffe0ff */
[----:B------:R-:W-:Y:S02]  /*2480*/  @!P1 IADD3 R13, PT, PT, R13, 0x1, RZ ;  /* 0x000000010d0d9810 */ /* 0x000fe40007ffe0ff */
[----:B------:R-:W-:Y:S01]  /*2490*/  ISETP.GE.U32.AND P2, PT, R15, R14, PT ;  /* 0x0000000e0f00720c */ /* 0x000fe20003f46070 */
[----:B------:R-:W-:Y:S01]  /*24a0*/  IMAD.IADD R15, R33, 0x1, R3 ;  /* 0x00000001210f7824 */ /* 0x000fe200078e0203 */
[----:B------:R-:W-:-:S04]  /*24b0*/  ISETP.NE.AND P1, PT, RZ, UR19, PT ;  /* 0x00000013ff007c0c */ /* 0x000fc8000bf25270 */
[----:B------:R-:W-:-:S07]  /*24c0*/  LOP3.LUT R0, R27, R15, RZ, 0xfc, !PT ;  /* 0x0000000f1b007212 */ /* 0x000fce00078efcff */
[----:B------:R-:W-:-:S05]  /*24d0*/  @P2 VIADD R13, R13, 0x1 ;  /* 0x000000010d0d2836 */ /* 0x000fca0000000000 */
[----:B------:R-:W-:-:S04]  /*24e0*/  MOV R4, R13 ;  /* 0x0000000d00047202 */ /* 0x000fc80000000f00 */
        /* <DEDUP_REMOVED lines=27> */
.L_x_425:
[----:B------:R-:W-:Y:S01]  /*26a0*/  IMAD.MOV.U32 R24, RZ, RZ, R26 ;  /* 0x000000ffff187224 */ /* 0x000fe200078e001a */
[----:B------:R-:W-:Y:S01]  /*26b0*/  MOV R17, R27 ;  /* 0x0000001b00117202 */ /* 0x000fe20000000f00 */
[----:B------:R-:W-:Y:S01]  /*26c0*/  IMAD.MOV.U32 R16, RZ, RZ, R32 ;  /* 0x000000ffff107224 */ /* 0x000fe200078e0020 */
[----:B------:R-:W-:Y:S02]  /*26d0*/  MOV R14, 0x26f0 ;  /* 0x000026f0000e7802 */ /* 0x000fe40000000f00 */
[----:B------:R-:W-:Y:S05]  /*26e0*/  CALL.REL.NOINC `($__internal_11_$__cuda_sm20_div_s64) ;  /* 0x0000002400247944 */ /* 0x000fea0003c00000 */
[----:B------:R-:W-:-:S05]  /*26f0*/  IADD3 R13, PT, PT, -R0, RZ, RZ ;  /* 0x000000ff000d7210 */ /* 0x000fca0007ffe1ff */
[----:B------:R-:W-:Y:S02]  /*2700*/  IMAD R26, R13, R32, R26 ;  /* 0x000000200d1a7224 */ /* 0x000fe400078e021a */
.L_x_426:
[----:B------:R-:W-:Y:S05]  /*2710*/  BSYNC.RECONVERGENT B0 ;  /* 0x0000000000007941 */ /* 0x000fea0003800200 */
.L_x_424:
[----:B------:R-:W-:Y:S01]  /*2720*/  IABS R22, R11 ;  /* 0x0000000b00167213 */ /* 0x000fe20000000000 */
[----:B------:R-:W-:Y:S01]  /*2730*/  IMAD.MOV.U32 R30, RZ, RZ, RZ ;  /* 0x000000ffff1e7224 */ /* 0x000fe200078e00ff */
[----:B------:R-:W-:Y:S01]  /*2740*/  IABS R13, R10 ;  /* 0x0000000a000d7213 */ /* 0x000fe20000000000 */
[----:B------:R-:W0:Y:S01]  /*2750*/  LDCU UR12, c[0x0][0x430] ;  /* 0x00008600ff0c77ac */ /* 0x000e220008000800 */
[----:B------:R-:W1:Y:S01]  /*2760*/  I2F.U32.RP R23, R22 ;  /* 0x0000001600177306 */ /* 0x000e620000209000 */
[----:B------:R-:W-:Y:S02]  /*2770*/  IABS R18, R9 ;  /* 0x0000000900127213 */ /* 0x000fe40000000000 */
[----:B------:R-:W-:Y:S01]  /*2780*/  IABS R12, R8 ;  /* 0x00000008000c7213 */ /* 0x000fe20000000000 */
[----:B------:R-:W2:Y:S01]  /*2790*/  LDCU UR4, c[0x0][0x434] ;  /* 0x00008680ff0477ac */ /* 0x000ea20008000800 */
[----:B------:R-:W-:Y:S02]  /*27a0*/  IABS R27, R0 ;  /* 0x00000000001b7213 */ /* 0x000fe40000000000 */
[----:B------:R-:W-:Y:S01]  /*27b0*/  ISETP.NE.AND P5, PT, R10, RZ, PT ;  /* 0x000000ff0a00720c */ /* 0x000fe20003fa5270 */
[----:B------:R-:W3:Y:S01]  /*27c0*/  I2F.U32.RP R19, R13 ;  /* 0x0000000d00137306 */ /* 0x000ee20000209000 */
[----:B------:R-:W-:-:S07]  /*27d0*/  UIMAD UR13, UR7, UR8, URZ ;  /* 0x00000008070d72a4 */ /* 0x000fce000f8e02ff */
[----:B------:R-:W4:Y:S01]  /*27e0*/  I2F.U32.RP R16, R18 ;  /* 0x0000001200107306 */ /* 0x000f220000209000 */
[----:B0-----:R-:W-:-:S04]  /*27f0*/  USEL UR12, UR12, 0x1, UP0 ;  /* 0x000000010c0c7887 */ /* 0x001fc80008000000 */
[----:B------:R-:W-:Y:S02]  /*2800*/  USHF.R.S32.HI UR5, URZ, 0x1f, UR12 ;  /* 0x0000001fff057899 */ /* 0x000fe4000801140c */
[----:B--2---:R-:W-:Y:S01]  /*2810*/  UIMAD UR4, UR12, UR4, URZ ;  /* 0x000000040c0472a4 */ /* 0x004fe2000f8e02ff */
[----:B------:R-:W-:Y:S08]  /*2820*/  I2F.U32.RP R17, R12 ;  /* 0x0000000c00117306 */ /* 0x000ff00000209000 */
[----:B-1----:R-:W0:Y:S08]  /*2830*/  MUFU.RCP R15, R23 ;  /* 0x00000017000f7308 */ /* 0x002e300000001000 */
[----:B---3--:R-:W1:Y:S08]  /*2840*/  MUFU.RCP R14, R19 ;  /* 0x00000013000e7308 */ /* 0x008e700000001000 */
[----:B----4-:R-:W2:Y:S01]  /*2850*/  MUFU.RCP R24, R16 ;  /* 0x0000001000187308 */ /* 0x010ea20000001000 */
[----:B0-----:R-:W-:Y:S01]  /*2860*/  VIADD R15, R15, 0xffffffe ;  /* 0x0ffffffe0f0f7836 */ /* 0x001fe20000000000 */
[----:B------:R-:W-:-:S06]  /*2870*/  IABS R23, R26 ;  /* 0x0000001a00177213 */ /* 0x000fcc0000000000 */
[----:B------:R-:W0:Y:S01]  /*2880*/  MUFU.RCP R17, R17 ;  /* 0x0000001100117308 */ /* 0x000e220000001000 */
[----:B-1----:R-:W-:-:S07]  /*2890*/  VIADD R28, R14, 0xffffffe ;  /* 0x0ffffffe0e1c7836 */ /* 0x002fce0000000000 */
[----:B------:R-:W1:Y:S01]  /*28a0*/  F2I.FTZ.U32.TRUNC.NTZ R31, R15 ;  /* 0x0000000f001f7305 */ /* 0x000e62000021f000 */
[----:B--2---:R-:W-:-:S07]  /*28b0*/  VIADD R24, R24, 0xffffffe ;  /* 0x0ffffffe18187836 */ /* 0x004fce0000000000 */
[----:B------:R-:W2:Y:S01]  /*28c0*/  F2I.FTZ.U32.TRUNC.NTZ R29, R28 ;  /* 0x0000001c001d7305 */ /* 0x000ea2000021f000 */
[----:B0-----:R-:W-:Y:S01]  /*28d0*/  VIADD R17, R17, 0xffffffe ;  /* 0x0ffffffe11117836 */ /* 0x001fe20000000000 */
[----:B-1----:R-:W-:-:S06]  /*28e0*/  IADD3 R14, PT, PT, RZ, -R31, RZ ;  /* 0x8000001fff0e7210 */ /* 0x002fcc0007ffe0ff */
[----:B------:R0:W1:Y:S01]  /*28f0*/  F2I.FTZ.U32.TRUNC.NTZ R25, R24 ;  /* 0x0000001800197305 */ /* 0x000062000021f000 */
[----:B------:R-:W-:Y:S02]  /*2900*/  IMAD R14, R14, R22, RZ ;  /* 0x000000160e0e7224 */ /* 0x000fe400078e02ff */
[----:B--2---:R-:W-:-:S05]  /*2910*/  IMAD.MOV R16, RZ, RZ, -R29 ;  /* 0x000000ffff107224 */ /* 0x004fca00078e0a1d */
[----:B------:R-:W2:Y:S01]  /*2920*/  F2I.FTZ.U32.TRUNC.NTZ R17, R17 ;  /* 0x0000001100117305 */ /* 0x000ea2000021f000 */
[----:B------:R-:W-:-:S04]  /*2930*/  IMAD.HI.U32 R14, R31, R14, R30 ;  /* 0x0000000e1f0e7227 */ /* 0x000fc800078e001e */
[----:B------:R-:W-:Y:S01]  /*2940*/  IMAD R15, R16, R13, RZ ;  /* 0x0000000d100f7224 */ /* 0x000fe200078e02ff */
[----:B------:R-:W-:Y:S01]  /*2950*/  IABS R16, R11 ;  /* 0x0000000b00107213 */ /* 0x000fe20000000000 */
[----:B0-----:R-:W-:Y:S01]  /*2960*/  IMAD.MOV.U32 R24, RZ, RZ, RZ ;  /* 0x000000ffff187224 */ /* 0x001fe200078e00ff */
[----:B-1----:R-:W-:Y:S01]  /*2970*/  IADD3 R19, PT, PT, RZ, -R25, RZ ;  /* 0x80000019ff137210 */ /* 0x002fe20007ffe0ff */
[----:B------:R-:W-:Y:S01]  /*2980*/  IMAD.MOV.U32 R28, RZ, RZ, RZ ;  /* 0x000000ffff1c7224 */ /* 0x000fe200078e00ff */
[----:B------:R-:W-:-:S03]  /*2990*/  IADD3 R16, PT, PT, RZ, -R16, RZ ;  /* 0x80000010ff107210 */ /* 0x000fc60007ffe0ff */
[----:B------:R-:W-:Y:S02]  /*29a0*/  IMAD R19, R19, R18, RZ ;  /* 0x0000001213137224 */ /* 0x000fe400078e02ff */
[----:B------:R-:W-:-:S04]  /*29b0*/  IMAD.HI.U32 R15, R29, R15, R28 ;  /* 0x0000000f1d0f7227 */ /* 0x000fc800078e001c */
[----:B------:R-:W-:-:S04]  /*29c0*/  IMAD.HI.U32 R24, R25, R19, R24 ;  /* 0x0000001319187227 */ /* 0x000fc800078e0018 */
[----:B------:R-:W-:-:S04]  /*29d0*/  IMAD.HI.U32 R19, R14, R23, RZ ;  /* 0x000000170e137227 */ /* 0x000fc800078e00ff */
[----:B--2---:R-:W-:Y:S02]  /*29e0*/  IMAD.MOV R25, RZ, RZ, -R17 ;  /* 0x000000ffff197224 */ /* 0x004fe400078e0a11 */
[----:B------:R-:W-:Y:S02]  /*29f0*/  IMAD R23, R19, R16, R23 ;  /* 0x0000001013177224 */ /* 0x000fe400078e0217 */
[----:B------:R-:W-:Y:S02]  /*2a00*/  IMAD R14, R25, R12, RZ ;  /* 0x0000000c190e7224 */ /* 0x000fe400078e02ff */
[----:B------:R-:W-:Y:S01]  /*2a10*/  IMAD.MOV.U32 R16, RZ, RZ, RZ ;  /* 0x000000ffff107224 */ /* 0x000fe200078e00ff */
[----:B------:R-:W-:-:S03]  /*2a20*/  ISETP.GT.U32.AND P1, PT, R22, R23, PT ;  /* 0x000000171600720c */ /* 0x000fc60003f24070 */
[----:B------:R-:W-:Y:S02]  /*2a30*/  IMAD.HI.U32 R14, R17, R14, R16 ;  /* 0x0000000e110e7227 */ /* 0x000fe400078e0010 */
[----:B------:R-:W0:Y:S08]  /*2a40*/  LDC R17, c[0x0][0x3e0] ;  /* 0x0000f800ff117b82 */ /* 0x000e300000000800 */
[----:B------:R-:W-:Y:S01]  /*2a50*/  @!P1 IMAD.IADD R23, R23, 0x1, -R22 ;  /* 0x0000000117179824 */ /* 0x000fe200078e0a16 */
[----:B------:R-:W-:-:S02]  /*2a60*/  @!P1 IADD3 R19, PT, PT, R19, 0x1, RZ ;  /* 0x0000000113139810 */ /* 0x000fc40007ffe0ff */
[----:B------:R-:W-:Y:S02]  /*2a70*/  ISETP.NE.AND P1, PT, R11, RZ, PT ;  /* 0x000000ff0b00720c */ /* 0x000fe40003f25270 */
[----:B------:R-:W-:Y:S01]  /*2a80*/  ISETP.GE.U32.AND P3, PT, R23, R22, PT ;  /* 0x000000161700720c */ /* 0x000fe20003f66070 */
[----:B------:R-:W-:Y:S01]  /*2a90*/  IMAD.HI.U32 R23, R24, R27, RZ ;  /* 0x0000001b18177227 */ /* 0x000fe200078e00ff */
[----:B------:R-:W-:-:S05]  /*2aa0*/  IABS R22, R9 ;  /* 0x0000000900167213 */ /* 0x000fca0000000000 */
[----:B------:R-:W-:Y:S01]  /*2ab0*/  IMAD.MOV R22, RZ, RZ, -R22 ;  /* 0x000000ffff167224 */ /* 0x000fe200078e0a16 */
[----:B0-----:R-:W-:-:S03]  /*2ac0*/  ISETP.LT.U32.AND P0, PT, R17, 0x1, PT ;  /* 0x000000011100780c */ /* 0x001fc60003f01070 */
[----:B------:R-:W-:Y:S01]  /*2ad0*/  IMAD R27, R23, R22, R27 ;  /* 0x00000016171b7224 */ /* 0x000fe200078e021b */
[----:B------:R-:W-:Y:S01]  /*2ae0*/  LOP3.LUT R22, R26, R11, RZ, 0x3c, !PT ;  /* 0x0000000b1a167212 */ /* 0x000fe200078e3cff */
[----:B------:R-:W-:Y:S01]  /*2af0*/  @P3 VIADD R19, R19, 0x1 ;  /* 0x0000000113133836 */ /* 0x000fe20000000000 */
[----:B------:R-:W-:Y:S02]  /*2b00*/  ISETP.LT.AND.EX P0, PT, R2, RZ, PT, P0 ;  /* 0x000000ff0200720c */ /* 0x000fe40003f01300 */
[----:B------:R-:W-:Y:S02]  /*2b10*/  ISETP.GT.U32.AND P2, PT, R18, R27, PT ;  /* 0x0000001b1200720c */ /* 0x000fe40003f44070 */
[----:B------:R-:W-:Y:S02]  /*2b20*/  SEL R17, R17, 0x1, P0 ;  /* 0x0000000111117807 */ /* 0x000fe40000000000 */
[----:B------:R-:W-:Y:S02]  /*2b30*/  ISETP.GE.AND P0, PT, R22, RZ, PT ;  /* 0x000000ff1600720c */ /* 0x000fe40003f06270 */
[----:B------:R-:W-:-:S04]  /*2b40*/  IABS R16, R17 ;  /* 0x0000001100107213 */ /* 0x000fc80000000000 */
[----:B------:R-:W0:Y:S03]  /*2b50*/  I2F.U32.RP R2, R16 ;  /* 0x0000001000027306 */ /* 0x000e260000209000 */
[-C--:B------:R-:W-:Y:S01]  /*2b60*/  @!P2 IADD3 R27, PT, PT, R27, -R18.reuse, RZ ;  /* 0x800000121b1ba210 */ /* 0x080fe20007ffe0ff */
[----:B------:R-:W-:Y:S01]  /*2b70*/  @!P2 VIADD R23, R23, 0x1 ;  /* 0x000000011717a836 */ /* 0x000fe20000000000 */
[----:B------:R-:W-:Y:S02]  /*2b80*/  ISETP.NE.AND P2, PT, R9, RZ, PT ;  /* 0x000000ff0900720c */ /* 0x000fe40003f45270 */
[----:B------:R-:W-:Y:S01]  /*2b90*/  @!P0 IMAD.MOV R19, RZ, RZ, -R19 ;  /* 0x000000ffff138224 */ /* 0x000fe200078e0a13 */
[----:B------:R-:W-:Y:S02]  /*2ba0*/  @!P1 LOP3.LUT R19, RZ, R11, RZ, 0x33, !PT ;  /* 0x0000000bff139212 */ /* 0x000fe400078e33ff */
[----:B------:R-:W-:-:S02]  /*2bb0*/  ISETP.GE.U32.AND P0, PT, R27, R18, PT ;  /* 0x000000121b00720c */ /* 0x000fc40003f06070 */
[----:B------:R-:W-:Y:S02]  /*2bc0*/  IABS R18, R10 ;  /* 0x0000000a00127213 */ /* 0x000fe40000000000 */
[----:B------:R-:W-:Y:S01]  /*2bd0*/  IABS R22, R19 ;  /* 0x0000001300167213 */ /* 0x000fe20000000000 */
[----:B0-----:R-:W0:Y:S02]  /*2be0*/  MUFU.RCP R2, R2 ;  /* 0x0000000200027308 */ /* 0x001e240000001000 */
[----:B------:R-:W-:Y:S02]  /*2bf0*/  IMAD.MOV R18, RZ, RZ, -R18 ;  /* 0x000000ffff127224 */ /* 0x000fe400078e0a12 */
[----:B------:R-:W-:-:S04]  /*2c00*/  IMAD.HI.U32 R15, R15, R22, RZ ;  /* 0x000000160f0f7227 */ /* 0x000fc800078e00ff */
[----:B------:R-:W-:Y:S01]  /*2c10*/  IMAD R22, R15, R18, R22 ;  /* 0x000000120f167224 */ /* 0x000fe200078e0216 */
[----:B------:R-:W-:Y:S02]  /*2c20*/  LOP3.LUT R18, R0, R9, RZ, 0x3c, !PT ;  /* 0x0000000900127212 */ /* 0x000fe400078e3cff */
[----:B------:R-:W-:Y:S02]  /*2c30*/  @P0 IADD3 R23, PT, PT, R23, 0x1, RZ ;  /* 0x0000000117170810 */ /* 0x000fe40007ffe0ff */
[----:B------:R-:W-:Y:S02]  /*2c40*/  ISETP.GE.AND P1, PT, R18, RZ, PT ;  /* 0x000000ff1200720c */ /* 0x000fe40003f26270 */
[----:B------:R-:W-:Y:S01]  /*2c50*/  IABS R18, R4 ;  /* 0x0000000400127213 */ /* 0x000fe20000000000 */
[----:B0-----:R-:W-:Y:S01]  /*2c60*/  VIADD R24, R2, 0xffffffe ;  /* 0x0ffffffe02187836 */ /* 0x001fe20000000000 */
[----:B------:R-:W-:-:S03]  /*2c70*/  ISETP.GT.U32.AND P3, PT, R13, R22, PT ;  /* 0x000000160d00720c */ /* 0x000fc60003f64070 */
[----:B------:R0:W1:Y:S06]  /*2c80*/  F2I.FTZ.U32.TRUNC.NTZ R25, R24 ;  /* 0x0000001800197305 */ /* 0x00006c000021f000 */
[----:B------:R-:W-:Y:S01]  /*2c90*/  @!P1 IMAD.MOV R23, RZ, RZ, -R23 ;  /* 0x000000ffff179224 */ /* 0x000fe200078e0a17 */
[----:B------:R-:W-:-:S03]  /*2ca0*/  @!P2 LOP3.LUT R23, RZ, R9, RZ, 0x33, !PT ;  /* 0x00000009ff17a212 */ /* 0x000fc600078e33ff */
[----:B------:R-:W-:Y:S01]  /*2cb0*/  @!P3 IMAD.IADD R22, R22, 0x1, -R13 ;  /* 0x000000011616b824 */ /* 0x000fe200078e0a0d */
[----:B------:R-:W-:Y:S02]  /*2cc0*/  @!P3 IADD3 R15, PT, PT, R15, 0x1, RZ ;  /* 0x000000010f0fb810 */ /* 0x000fe40007ffe0ff */
[----:B------:R-:W-:Y:S01]  /*2cd0*/  ISETP.NE.AND P3, PT, R8, RZ, PT ;  /* 0x000000ff0800720c */ /* 0x000fe20003f65270 */
[----:B0-----:R-:W-:Y:S02]  /*2ce0*/  HFMA2 R24, -RZ, RZ, 0, 0 ;  /* 0x00000000ff187431 */ /* 0x001fe400000001ff */
[----:B-1----:R-:W-:Y:S01]  /*2cf0*/  IMAD.MOV R2, RZ, RZ, -R25 ;  /* 0x000000ffff027224 */ /* 0x002fe200078e0a19 */
[----:B------:R-:W-:Y:S02]  /*2d00*/  ISETP.GE.U32.AND P6, PT, R22, R13, PT ;  /* 0x0000000d1600720c */ /* 0x000fe40003fc6070 */
[----:B------:R-:W-:Y:S01]  /*2d10*/  IABS R13, R23 ;  /* 0x00000017000d7213 */ /* 0x000fe20000000000 */
[----:B------:R-:W-:Y:S01]  /*2d20*/  IMAD R27, R2, R16, RZ ;  /* 0x00000010021b7224 */ /* 0x000fe200078e02ff */
[----:B------:R-:W-:-:S03]  /*2d30*/  IABS R2, R17 ;  /* 0x0000001100027213 */ /* 0x000fc60000000000 */
[----:B------:R-:W-:-:S04]  /*2d40*/  IMAD.HI.U32 R27, R25, R27, R24 ;  /* 0x0000001b191b7227 */ /* 0x000fc800078e0018 */
[----:B------:R-:W-:Y:S02]  /*2d50*/  IMAD.MOV R2, RZ, RZ, -R2 ;  /* 0x000000ffff027224 */ /* 0x000fe400078e0a02 */
[----:B------:R-:W-:-:S04]  /*2d60*/  IMAD.HI.U32 R27, R27, R18, RZ ;  /* 0x000000121b1b7227 */ /* 0x000fc800078e00ff */
[----:B------:R-:W-:Y:S01]  /*2d70*/  IMAD R25, R27, R2, R18 ;  /* 0x000000021b197224 */ /* 0x000fe200078e0212 */
[----:B------:R-:W-:Y:S01]  /*2d80*/  IABS R2, R8 ;  /* 0x0000000800027213 */ /* 0x000fe20000000000 */
[----:B------:R-:W-:-:S03]  /*2d90*/  @P6 VIADD R15, R15, 0x1 ;  /* 0x000000010f0f6836 */ /* 0x000fc60000000000 */
[----:B------:R-:W-:Y:S01]  /*2da0*/  ISETP.GT.U32.AND P0, PT, R16, R25, PT ;  /* 0x000000191000720c */ /* 0x000fe20003f04070 */
[----:B------:R-:W-:-:S12]  /*2db0*/  IMAD.MOV R2, RZ, RZ, -R2 ;  /* 0x000000ffff027224 */ /* 0x000fd800078e0a02 */
[-C--:B------:R-:W-:Y:S01]  /*2dc0*/  @!P0 IADD3 R25, PT, PT, R25, -R16.reuse, RZ ;  /* 0x8000001019198210 */ /* 0x080fe20007ffe0ff */
[----:B------:R-:W-:Y:S01]  /*2dd0*/  @!P0 VIADD R27, R27, 0x1 ;  /* 0x000000011b1b8836 */ /* 0x000fe20000000000 */
[----:B------:R-:W-:Y:S02]  /*2de0*/  ISETP.NE.AND P0, PT, R17, RZ, PT ;  /* 0x000000ff1100720c */ /* 0x000fe40003f05270 */
        /* <DEDUP_REMOVED lines=12> */
[----:B------:R-:W-:Y:S01]  /*2eb0*/  ISETP.GE.AND P0, PT, R2, RZ, PT ;  /* 0x000000ff0200720c */ /* 0x000fe20003f06270 */
[----:B------:R-:W-:Y:S02]  /*2ec0*/  IMAD.MOV R2, RZ, RZ, -R19 ;  /* 0x000000ffff027224 */ /* 0x000fe400078e0a13 */
[----:B------:R-:W-:-:S02]  /*2ed0*/  @!P1 IMAD.IADD R13, R13, 0x1, -R12 ;  /* 0x000000010d0d9824 */ /* 0x000fc400078e0a0c */
[----:B------:R-:W-:Y:S02]  /*2ee0*/  @!P1 VIADD R16, R16, 0x1 ;  /* 0x0000000110109836 */ /* 0x000fe40000000000 */
[----:B------:R-:W-:Y:S01]  /*2ef0*/  @!P2 IADD3 R15, PT, PT, -R15, RZ, RZ ;  /* 0x000000ff0f0fa210 */ /* 0x000fe20007ffe1ff */
[----:B------:R-:W-:Y:S01]  /*2f00*/  IMAD R2, R11, R2, R26 ;  /* 0x000000020b027224 */ /* 0x000fe200078e021a */
[----:B------:R-:W-:Y:S01]  /*2f10*/  ISETP.GE.U32.AND P4, PT, R13, R12, PT ;  /* 0x0000000c0d00720c */ /* 0x000fe20003f86070 */
[C---:B------:R-:W-:Y:S01]  /*2f20*/  IMAD.WIDE R12, R27.reuse, UR9, RZ ;  /* 0x000000091b0c7c25 */ /* 0x040fe2000f8e02ff */
[----:B------:R-:W-:Y:S02]  /*2f30*/  IADD3 R27, PT, PT, -R27, RZ, RZ ;  /* 0x000000ff1b1b7210 */ /* 0x000fe40007ffe1ff */
[----:B------:R-:W-:Y:S01]  /*2f40*/  @!P5 LOP3.LUT R15, RZ, R10, RZ, 0x33, !PT ;  /* 0x0000000aff0fd212 */ /* 0x000fe200078e33ff */
[----:B------:R-:W-:-:S03]  /*2f50*/  IMAD.WIDE R24, R2, UR4, RZ ;  /* 0x0000000402187c25 */ /* 0x000fc6000f8e02ff */
[----:B------:R-:W-:Y:S01]  /*2f60*/  IADD3 R11, PT, PT, -R15, RZ, RZ ;  /* 0x000000ff0f0b7210 */ /* 0x000fe20007ffe1ff */
[----:B------:R-:W-:Y:S01]  /*2f70*/  IMAD.WIDE.U32 R12, R3, UR12, R12 ;  /* 0x0000000c030c7c25 */ /* 0x000fe2000f8e000c */
[----:B------:R-:W-:-:S03]  /*2f80*/  UIMAD UR12, UR22, UR12, URZ ;  /* 0x0000000c160c72a4 */ /* 0x000fc6000f8e02ff */
[----:B------:R-:W-:Y:S02]  /*2f90*/  @P4 VIADD R16, R16, 0x1 ;  /* 0x0000000110104836 */ /* 0x000fe40000000000 */
[----:B------:R-:W-:Y:S01]  /*2fa0*/  IMAD R13, R3, UR5, R13 ;  /* 0x00000005030d7c24 */ /* 0x000fe2000f8e020d */
[----:B------:R-:W0:Y:S01]  /*2fb0*/  LDCU.64 UR4, c[0x0][0x420] ;  /* 0x00008400ff0477ac */ /* 0x000e220008000a00 */
[----:B------:R-:W-:Y:S01]  /*2fc0*/  @!P0 IMAD.MOV R16, RZ, RZ, -R16 ;  /* 0x000000ffff108224 */ /* 0x000fe200078e0a10 */
[----:B------:R-:W-:Y:S01]  /*2fd0*/  @!P3 LOP3.LUT R16, RZ, R8, RZ, 0x33, !PT ;  /* 0x00000008ff10b212 */ /* 0x000fe200078e33ff */
[----:B------:R-:W-:Y:S02]  /*2fe0*/  IMAD R27, R17, R27, R4 ;  /* 0x0000001b111b7224 */ /* 0x000fe400078e0204 */
[----:B------:R-:W-:Y:S02]  /*2ff0*/  IMAD.MOV R4, RZ, RZ, -R23 ;  /* 0x000000ffff047224 */ /* 0x000fe400078e0a17 */
[----:B------:R-:W-:-:S04]  /*3000*/  IMAD.WIDE R12, R27, UR8, R12 ;  /* 0x000000081b0c7c25 */ /* 0x000fc8000f8e020c */
[----:B------:R-:W-:Y:S02]  /*3010*/  IMAD.MOV R3, RZ, RZ, -R16 ;  /* 0x000000ffff037224 */ /* 0x000fe400078e0a10 */
[----:B------:R-:W-:-:S04]  /*3020*/  IMAD.WIDE R14, R15, UR6, RZ ;  /* 0x000000060f0e7c25 */ /* 0x000fc8000f8e02ff */
[----:B------:R-:W-:Y:S01]  /*3030*/  IMAD R4, R9, R4, R0 ;  /* 0x0000000409047224 */ /* 0x000fe200078e0200 */
[----:B------:R-:W-:Y:S01]  /*3040*/  IADD3 R0, P1, P0, R14, R12, R24 ;  /* 0x0000000c0e007210 */ /* 0x000fe2000783e018 */
[----:B------:R-:W-:Y:S02]  /*3050*/  IMAD R11, R10, R11, R19 ;  /* 0x0000000b0a0b7224 */ /* 0x000fe400078e0213 */
[----:B------:R-:W-:Y:S01]  /*3060*/  IMAD R3, R8, R3, R23 ;  /* 0x0000000308037224 */ /* 0x000fe200078e0217 */
[----:B------:R-:W-:Y:S01]  /*3070*/  IADD3.X R13, PT, PT, R15, R13, R25, P1, P0 ;  /* 0x0000000d0f0d7210 */ /* 0x000fe20000fe0419 */
[----:B------:R-:W-:-:S04]  /*3080*/  IMAD.WIDE R8, R4, UR12, RZ ;  /* 0x0000000c04087c25 */ /* 0x000fc8000f8e02ff */
        /* <DEDUP_REMOVED lines=11> */
.L_x_421:
[----:B------:R-:W0:Y:S01]  /*3140*/  LDC.64 R2, c[0x0][0x420] ;  /* 0x00010800ff027b82 */ /* 0x000e220000000a00 */
[----:B------:R-:W-:-:S05]  /*3150*/  IADD3 R12, PT, PT, R12, UR20, RZ ;  /* 0x000000140c0c7c10 */ /* 0x000fca000fffe0ff */
[----:B0-----:R-:W-:-:S05]  /*3160*/  IMAD.WIDE.U32 R2, R12, 0x4, R2 ;  /* 0x000000040c027825 */ /* 0x001fca00078e0002 */
[----:B------:R1:W-:Y:S02]  /*3170*/  STG.E desc[UR10][R2.64], R20 ;  /* 0x0000001402007986 */ /* 0x0003e4000c10190a */
.L_x_420:
[----:B------:R-:W-:Y:S05]  /*3180*/  BSYNC.RECONVERGENT B1 ;  /* 0x0000000000017941 */ /* 0x000fea0003800200 */
.L_x_419:
        /* <DEDUP_REMOVED lines=17> */
.L_x_428:
[----:B------:R-:W-:Y:S05]  /*32a0*/  BSYNC.RECONVERGENT B0 ;  /* 0x0000000000007941 */ /* 0x000fea0003800200 */
.L_x_427:
[----:B------:R-:W-:Y:S01]  /*32b0*/  BAR.SYNC.DEFER_BLOCKING 0x0 ;  /* 0x0000000000007b1d */ /* 0x000fe20000010000 */
[----:B------:R-:W-:Y:S01]  /*32c0*/  UISETP.GE.AND UP0, UPT, UR6, 0x1, UPT ;  /* 0x000000010600788c */ /* 0x000fe2000bf06270 */
[----:B------:R-:W-:Y:S01]  /*32d0*/  SHF.R.U32.HI R12, RZ, 0x4, R7 ;  /* 0x00000004ff0c7819 */ /* 0x000fe20000011607 */
[----:B------:R-:W-:Y:S01]  /*32e0*/  IMAD.SHL.U32 R7, R7, 0x4, RZ ;  /* 0x0000000407077824 */ /* 0x000fe200078e00ff */
[----:B------:R-:W-:Y:S02]  /*32f0*/  MOV R0, RZ ;  /* 0x000000ff00007202 */ /* 0x000fe40000000f00 */
[----:B0-----:R-:W-:Y:S01]  /*3300*/  CS2R R2, SRZ ;  /* 0x0000000000027805 */ /* 0x001fe2000001ff00 */
[----:B------:R-:W-:-:S03]  /*3310*/  IMAD.MOV.U32 R5, RZ, RZ, RZ ;  /* 0x000000ffff057224 */ /* 0x000fc600078e00ff */
[----:B------:R-:W-:Y:S05]  /*3320*/  BRA.U !UP0, `(.L_x_429) ;  /* 0x0000001108d07547 */ /* 0x000fea000b800000 */
[----:B------:R-:W0:Y:S01]  /*3330*/  LDCU UR9, c[0x0][0x44c] ;  /* 0x00008980ff0977ac */ /* 0x000e220008000800 */
[----:B------:R-:W-:Y:S01]  /*3340*/  IMAD.MOV.U32 R13, RZ, RZ, RZ ;  /* 0x000000ffff0d7224 */ /* 0x000fe200078e00ff */
[----:B------:R-:W-:Y:S02]  /*3350*/  CS2R R10, SRZ ;  /* 0x00000000000a7805 */ /* 0x000fe4000001ff00 */
[----:B------:R-:W-:Y:S01]  /*3360*/  CS2R R8, SRZ ;  /* 0x0000000000087805 */ /* 0x000fe2000001ff00 */
[----:B------:R-:W1:Y:S01]  /*3370*/  LDCU.64 UR4, c[0x0][0x3f8] ;  /* 0x00007f00ff0477ac */ /* 0x000e620008000a00 */
[----:B------:R-:W-:Y:S02]  /*3380*/  UISETP.GE.U32.AND UP0, UPT, UR6, 0x4, UPT ;  /* 0x000000040600788c */ /* 0x000fe4000bf06070 */
[----:B------:R-:W-:Y:S02]  /*3390*/  UIADD3 UR12, UPT, UPT, UR21, -UR20, URZ ;  /* 0x80000014150c7290 */ /* 0x000fe4000fffe0ff */
[----:B------:R-:W-:-:S02]  /*33a0*/  ULOP3.LUT UR8, UR6, 0x3, URZ, 0xc0, !UPT ;  /* 0x0000000306087892 */ /* 0x000fc4000f8ec0ff */
[----:B0-----:R-:W-:Y:S02]  /*33b0*/  UIMAD UR7, UR20, UR9, URZ ;  /* 0x00000009140772a4 */ /* 0x001fe4000f8e02ff */
[----:B------:R-:W-:-:S04]  /*33c0*/  UIMAD UR9, UR21, UR9, URZ ;  /* 0x00000009150972a4 */ /* 0x000fc8000f8e02ff */
[----:B------:R-:W-:Y:S01]  /*33d0*/  IMAD.U32 R15, RZ, RZ, UR7 ;  /* 0x00000007ff0f7e24 */ /* 0x000fe2000f8e00ff */
[----:B------:R-:W-:-:S04]  /*33e0*/  IADD3 R0, P0, PT, R7, UR7, RZ ;  /* 0x0000000707007c10 */ /* 0x000fc8000ff1e0ff */
        /* <DEDUP_REMOVED lines=29> */
.L_x_433:
        /* <DEDUP_REMOVED lines=133> */
.L_x_432:
        /* <DEDUP_REMOVED lines=73> */
.L_x_434:
[----:B------:R-:W-:-:S09]  /*42a0*/  UISETP.NE.OR UP1, UPT, UR5, URZ, UP1 ;  /* 0x000000ff0500728c */ /* 0x000fd20008f25670 */
[----:B------:R-:W-:Y:S05]  /*42b0*/  BRA.U !UP1, `(.L_x_430) ;  /* 0x0000000109947547 */ /* 0x000fea000b800000 */
.L_x_431:
[----:B------:R-:W-:-:S13]  /*42c0*/  ISETP.GE.AND P0, PT, R12, UR12, PT ;  /* 0x0000000c0c007c0c */ /* 0x000fda000bf06270 */
.L_x_435:
        /* <DEDUP_REMOVED lines=36> */
.L_x_430:
        /* <DEDUP_REMOVED lines=10> */
.L_x_436:
        /* <DEDUP_REMOVED lines=12> */
.L_x_429:
        /* <DEDUP_REMOVED lines=19> */
[----:B------:R-:W-:Y:S02]  /*47a0*/  IMAD R11, R4, R10, RZ ;  /* 0x0000000a040b7224 */ /* 0x000fe400078e02ff */
[----:B------:R-:W0:Y:S02]  /*47b0*/  I2F.RP R4, R8 ;  /* 0x0000000800047306 */ /* 0x000e240000209400 */
[----:B------:R-:W-:-:S06]  /*47c0*/  IMAD.HI.U32 R11, R15, R11, R14 ;  /* 0x0000000b0f0b7227 */ /* 0x000fcc00078e000e */
[----:B------:R-:W-:-:S04]  /*47d0*/  IMAD.HI.U32 R11, R11, R12, RZ ;  /* 0x0000000c0b0b7227 */ /* 0x000fc800078e00ff */
[----:B------:R-:W-:Y:S01]  /*47e0*/  IMAD R15, R11, R6, R12 ;  /* 0x000000060b0f7224 */ /* 0x000fe200078e020c */
[----:B------:R-:W-:Y:S01]  /*47f0*/  LOP3.LUT R6, R13, UR22, RZ, 0x3c, !PT ;  /* 0x000000160d067c12 */ /* 0x000fe2000f8e3cff */
[----:B0-----:R-:W0:Y:S03]  /*4800*/  MUFU.RCP R4, R4 ;  /* 0x0000000400047308 */ /* 0x001e260000001000 */
[----:B------:R-:W-:Y:S02]  /*4810*/  ISETP.GT.U32.AND P1, PT, R10, R15, PT ;  /* 0x0000000f0a00720c */ /* 0x000fe40003f24070 */
[----:B------:R-:W-:-:S11]  /*4820*/  ISETP.GE.AND P0, PT, R6, RZ, PT ;  /* 0x000000ff0600720c */ /* 0x000fd60003f06270 */
[----:B------:R-:W-:Y:S01]  /*4830*/  @!P1 IMAD.IADD R15, R15, 0x1, -R10 ;  /* 0x000000010f0f9824 */ /* 0x000fe200078e0a0a */
[----:B------:R-:W-:Y:S01]  /*4840*/  @!P1 IADD3 R11, PT, PT, R11, 0x1, RZ ;  /* 0x000000010b0b9810 */ /* 0x000fe20007ffe0ff */
[----:B0-----:R-:W-:Y:S01]  /*4850*/  VIADD R14, R4, 0xffffffe ;  /* 0x0ffffffe040e7836 */ /* 0x001fe20000000000 */
[----:B------:R-:W-:Y:S02]  /*4860*/  ISETP.NE.AND P1, PT, RZ, UR22, PT ;  /* 0x00000016ff007c0c */ /* 0x000fe4000bf25270 */
[----:B------:R-:W-:Y:S02]  /*4870*/  ISETP.GE.U32.AND P2, PT, R15, R10, PT ;  /* 0x0000000a0f00720c */ /* 0x000fe40003f46070 */
[----:B------:R-:W0:Y:S11]  /*4880*/  F2I.FTZ.U32.TRUNC.NTZ R15, R14 ;  /* 0x0000000e000f7305 */ /* 0x000e36000021f000 */
[----:B------:R-:W-:-:S02]  /*4890*/  @P2 VIADD R11, R11, 0x1 ;  /* 0x000000010b0b2836 */ /* 0x000fc40000000000 */
[----:B0-----:R-:W-:-:S03]  /*48a0*/  IMAD.MOV R17, RZ, RZ, -R15 ;  /* 0x000000ffff117224 */ /* 0x001fc600078e0a0f */
[----:B------:R-:W-:Y:S02]  /*48b0*/  @!P0 IADD3 R11, PT, PT, -R11, RZ, RZ ;  /* 0x000000ff0b0b8210 */ /* 0x000fe40007ffe1ff */
[----:B------:R-:W-:Y:S01]  /*48c0*/  @!P1 LOP3.LUT R11, RZ, UR22, RZ, 0x33, !PT ;  /* 0x00000016ff0b9c12 */ /* 0x000fe2000f8e33ff */
[----:B------:R-:W-:Y:S01]  /*48d0*/  IMAD R6, R17, R8, RZ ;  /* 0x0000000811067224 */ /* 0x000fe200078e02ff */
[----:B------:R-:W-:-:S03]  /*48e0*/  MOV R14, RZ ;  /* 0x000000ff000e7202 */ /* 0x000fc60000000f00 */
[----:B------:R-:W-:Y:S02]  /*48f0*/  IMAD R10, R11, UR22, RZ ;  /* 0x000000160b0a7c24 */ /* 0x000fe4000f8e02ff */
[----:B------:R-:W-:Y:S01]  /*4900*/  IMAD.HI.U32 R6, R15, R6, R14 ;  /* 0x000000060f067227 */ /* 0x000fe200078e000e */
[----:B------:R-:W-:-:S03]  /*4910*/  LOP3.LUT R14, R7, 0x3c, RZ, 0xc0, !PT ;  /* 0x0000003c070e7812 */ /* 0x000fc600078ec0ff */
[----:B------:R-:W-:-:S05]  /*4920*/  IMAD.IADD R12, R13, 0x1, -R10 ;  /* 0x000000010d0c7824 */ /* 0x000fca00078e0a0a */
[----:B------:R-:W-:Y:S02]  /*4930*/  IABS R4, R12 ;  /* 0x0000000c00047213 */ /* 0x000fe40000000000 */
[----:B------:R-:W-:-:S03]  /*4940*/  LOP3.LUT R12, R12, R9, RZ, 0x3c, !PT ;  /* 0x000000090c0c7212 */ /* 0x000fc600078e3cff */
[----:B------:R-:W-:Y:S01]  /*4950*/  IMAD.HI.U32 R6, R6, R4, RZ ;  /* 0x0000000406067227 */ /* 0x000fe200078e00ff */
[----:B------:R-:W-:-:S03]  /*4960*/  ISETP.GE.AND P1, PT, R12, RZ, PT ;  /* 0x000000ff0c00720c */ /* 0x000fc60003f26270 */
[----:B------:R-:W-:-:S04]  /*4970*/  IMAD.MOV R15, RZ, RZ, -R6 ;  /* 0x000000ffff0f7224 */ /* 0x000fc800078e0a06 */
[----:B------:R-:W-:Y:S01]  /*4980*/  IMAD R15, R8, R15, R4 ;  /* 0x0000000f080f7224 */ /* 0x000fe200078e0204 */
[----:B------:R-:W-:-:S04]  /*4990*/  SHF.R.S32.HI R4, RZ, 0x1f, R11 ;  /* 0x0000001fff047819 */ /* 0x000fc8000001140b */
[----:B------:R-:W-:Y:S01]  /*49a0*/  ISETP.GT.U32.AND P0, PT, R8, R15, PT ;  /* 0x0000000f0800720c */ /* 0x000fe20003f04070 */
[----:B-1----:R-:W-:-:S12]  /*49b0*/  IMAD R4, R4, UR4, RZ ;  /* 0x0000000404047c24 */ /* 0x002fd8000f8e02ff */
[-C--:B------:R-:W-:Y:S01]  /*49c0*/  @!P0 IADD3 R15, PT, PT, R15, -R8.reuse, RZ ;  /* 0x800000080f0f8210 */ /* 0x080fe20007ffe0ff */
[----:B------:R-:W-:Y:S01]  /*49d0*/  @!P0 VIADD R6, R6, 0x1 ;  /* 0x0000000106068836 */ /* 0x000fe20000000000 */
[----:B------:R-:W-:Y:S02]  /*49e0*/  ISETP.NE.AND P0, PT, R9, RZ, PT ;  /* 0x000000ff0900720c */ /* 0x000fe40003f05270 */
[----:B------:R-:W-:Y:S01]  /*49f0*/  ISETP.GE.U32.AND P2, PT, R15, R8, PT ;  /* 0x000000080f00720c */ /* 0x000fe20003f46070 */
[----:B------:R-:W-:-:S03]  /*4a00*/  HFMA2 R15, -RZ, RZ, 0, 0 ;  /* 0x00000000ff0f7431 */ /* 0x000fc600000001ff */
[----:B------:R-:W-:-:S09]  /*4a10*/  IMAD.WIDE.U32 R14, R11, UR4, R14 ;  /* 0x000000040b0e7c25 */ /* 0x000fd2000f8e000e */
[----:B------:R-:W-:Y:S01]  /*4a20*/  @P2 IADD3 R6, PT, PT, R6, 0x1, RZ ;  /* 0x0000000106062810 */ /* 0x000fe20007ffe0ff */
[----:B------:R-:W-:Y:S01]  /*4a30*/  IMAD R11, R11, UR5, R4 ;  /* 0x000000050b0b7c24 */ /* 0x000fe2000f8e0204 */
[----:B------:R-:W0:Y:S03]  /*4a40*/  LDCU.64 UR4, c[0x0][0x3f0] ;  /* 0x00007e00ff0477ac */ /* 0x000e260008000a00 */
[----:B------:R-:W-:Y:S01]  /*4a50*/  @!P1 IMAD.MOV R6, RZ, RZ, -R6 ;  /* 0x000000ffff069224 */ /* 0x000fe200078e0a06 */
[----:B------:R-:W-:Y:S01]  /*4a60*/  @!P0 LOP3.LUT R6, RZ, R9, RZ, 0x33, !PT ;  /* 0x00000009ff068212 */ /* 0x000fe200078e33ff */
[----:B------:R-:W-:-:S03]  /*4a70*/  IMAD.IADD R15, R15, 0x1, R11 ;  /* 0x000000010f0f7824 */ /* 0x000fc600078e020b */
[----:B------:R-:W-:Y:S01]  /*4a80*/  SHF.R.S32.HI R4, RZ, 0x1f, R6 ;  /* 0x0000001fff047819 */ /* 0x000fe20000011406 */
[C---:B------:R-:W-:Y:S02]  /*4a90*/  IMAD R10, R6.reuse, R9, R10 ;  /* 0x00000009060a7224 */ /* 0x040fe400078e020a */
[----:B---3--:R-:W-:-:S03]  /*4aa0*/  IMAD.WIDE.U32 R14, R6, UR8, R14 ;  /* 0x00000008060e7c25 */ /* 0x008fc6000f8e000e */
[----:B------:R-:W-:Y:S01]  /*4ab0*/  IADD3 R10, PT, PT, R13, -R10, RZ ;  /* 0x8000000a0d0a7210 */ /* 0x000fe20007ffe0ff */
[----:B------:R-:W-:-:S04]  /*4ac0*/  IMAD R7, R4, UR8, RZ ;  /* 0x0000000804077c24 */ /* 0x000fc8000f8e02ff */
[----:B------:R-:W-:Y:S01]  /*4ad0*/  IMAD R9, R6, UR9, R7 ;  /* 0x0000000906097c24 */ /* 0x000fe2000f8e0207 */
[----:B------:R-:W-:-:S03]  /*4ae0*/  SHF.R.S32.HI R7, RZ, 0x1f, R10 ;  /* 0x0000001fff077819 */ /* 0x000fc6000001140a */
[----:B------:R-:W-:Y:S02]  /*4af0*/  IMAD.IADD R15, R15, 0x1, R9 ;  /* 0x000000010f0f7824 */ /* 0x000fe400078e0209 */
        /* <DEDUP_REMOVED lines=8> */
        .weak           $__internal_11_$__cuda_sm20_div_s64
        .type           $__internal_11_$__cuda_sm20_div_s64,@function
        .size           $__internal_11_$__cuda_sm20_div_s64,(.L_x_7099 - $__internal_11_$__cuda_sm20_div_s64)
$__internal_11_$__cuda_sm20_div_s64:
        /* <DEDUP_REMOVED lines=16> */
[----:B------:R-:W-:-:S04]  /*4c80*/  IMAD.HI.U32 R12, R29, R0, RZ ;  /* 0x000000001d0c7227 */ /* 0x000fc800078e00ff */
[----:B------:R-:W-:-:S04]  /*4c90*/  IMAD.WIDE.U32 R18, P0, R28, R0, R18 ;  /* 0x000000001c127225 */ /* 0x000fc80007800012 */
[C---:B------:R-:W-:Y:S02]  /*4ca0*/  IMAD R0, R29.reuse, R0, RZ ;  /* 0x000000001d007224 */ /* 0x040fe400078e02ff */
[----:B------:R-:W-:-:S04]  /*4cb0*/  IMAD.HI.U32 R13, P1, R29, R13, R18 ;  /* 0x0000000d1d0d7227 */ /* 0x000fc80007820012 */
[----:B------:R-:W-:Y:S01]  /*4cc0*/  IMAD.X R12, R12, 0x1, R29, P0 ;  /* 0x000000010c0c7824 */ /* 0x000fe200000e061d */
[----:B------:R-:W-:-:S04]  /*4cd0*/  IADD3 R19, P0, PT, R0, R13, RZ ;  /* 0x0000000d00137210 */ /* 0x000fc80007f1e0ff */
[----:B------:R-:W-:Y:S01]  /*4ce0*/  IADD3.X R13, PT, PT, RZ, RZ, R12, P0, P1 ;  /* 0x000000ffff0d7210 */ /* 0x000fe200007e240c */
[----:B------:R-:W-:Y:S01]  /*4cf0*/  IMAD.WIDE.U32 R28, R19, R22, RZ ;  /* 0x00000016131c7225 */ /* 0x000fe200078e00ff */
[----:B------:R-:W-:-:S03]  /*4d00*/  ISETP.GE.AND P1, PT, R17, RZ, PT ;  /* 0x000000ff1100720c */ /* 0x000fc60003f26270 */
[----:B------:R-:W-:Y:S01]  /*4d10*/  IMAD R0, R19, R23, R29 ;  /* 0x0000001713007224 */ /* 0x000fe200078e021d */
[----:B------:R-:W-:-:S03]  /*4d20*/  IADD3 R12, P0, PT, RZ, -R28, RZ ;  /* 0x8000001cff0c7210 */ /* 0x000fc60007f1e0ff */
[----:B------:R-:W-:Y:S02]  /*4d30*/  IMAD R0, R13, R22, R0 ;  /* 0x000000160d007224 */ /* 0x000fe400078e0200 */
[----:B------:R-:W-:-:S04]  /*4d40*/  IMAD.HI.U32 R18, R19, R12, RZ ;  /* 0x0000000c13127227 */ /* 0x000fc800078e00ff */
[----:B------:R-:W-:-:S04]  /*4d50*/  IMAD.X R0, RZ, RZ, ~R0, P0 ;  /* 0x000000ffff007224 */ /* 0x000fc800000e0e00 */
[----:B------:R-:W-:-:S04]  /*4d60*/  IMAD.WIDE.U32 R18, P0, R19, R0, R18 ;  /* 0x0000000013127225 */ /* 0x000fc80007800012 */
[----:B------:R-:W-:-:S04]  /*4d70*/  IMAD.HI.U32 R12, P3, R13, R12, R18 ;  /* 0x0000000c0d0c7227 */ /* 0x000fc80007860012 */
[----:B------:R-:W-:-:S05]  /*4d80*/  IMAD.HI.U32 R18, R13, R0, RZ ;  /* 0x000000000d127227 */ /* 0x000fca00078e00ff */
[----:B------:R-:W-:Y:S01]  /*4d90*/  IADD3.X R25, PT, PT, R18, R13, RZ, P0, !PT ;  /* 0x0000000d12197210 */ /* 0x000fe200007fe4ff */
[----:B------:R-:W-:Y:S01]  /*4da0*/  IMAD R13, R13, R0, RZ ;  /* 0x000000000d0d7224 */ /* 0x000fe200078e02ff */
[----:B------:R-:W-:-:S04]  /*4db0*/  IADD3 R19, P0, PT, RZ, -R24, RZ ;  /* 0x80000018ff137210 */ /* 0x000fc80007f1e0ff */
[----:B------:R-:W-:Y:S01]  /*4dc0*/  IADD3 R13, P2, PT, R13, R12, RZ ;  /* 0x0000000c0d0d7210 */ /* 0x000fe20007f5e0ff */
[----:B------:R-:W-:Y:S01]  /*4dd0*/  IMAD.X R12, RZ, RZ, ~R17, P0 ;  /* 0x000000ffff0c7224 */ /* 0x000fe200000e0e11 */
[----:B------:R-:W-:Y:S01]  /*4de0*/  SEL R0, R19, R24, !P1 ;  /* 0x0000001813007207 */ /* 0x000fe20004800000 */
[----:B------:R-:W-:Y:S01]  /*4df0*/  IMAD.MOV.U32 R19, RZ, RZ, RZ ;  /* 0x000000ffff137224 */ /* 0x000fe200078e00ff */
[----:B------:R-:W-:Y:S02]  /*4e00*/  IADD3.X R25, PT, PT, RZ, RZ, R25, P2, P3 ;  /* 0x000000ffff197210 */ /* 0x000fe400017e6419 */
[----:B------:R-:W-:Y:S01]  /*4e10*/  SEL R12, R12, R17, !P1 ;  /* 0x000000110c0c7207 */ /* 0x000fe20004800000 */
[----:B------:R-:W-:-:S04]  /*4e20*/  IMAD.HI.U32 R18, R13, R0, RZ ;  /* 0x000000000d127227 */ /* 0x000fc800078e00ff */
[----:B------:R-:W-:-:S04]  /*4e30*/  IMAD.WIDE.U32 R18, R13, R12, R18 ;  /* 0x0000000c0d127225 */ /* 0x000fc800078e0012 */
[----:B------:R-:W-:-:S04]  /*4e40*/  IMAD.HI.U32 R18, P2, R25, R0, R18 ;  /* 0x0000000019127227 */ /* 0x000fc80007840012 */
[----:B------:R-:W-:-:S05]  /*4e50*/  IMAD R19, R25, R12, RZ ;  /* 0x0000000c19137224 */ /* 0x000fca00078e02ff */
[----:B------:R-:W-:-:S05]  /*4e60*/  IADD3 R19, P1, PT, R19, R18, RZ ;  /* 0x0000001213137210 */ /* 0x000fca0007f3e0ff */
[----:B------:R-:W-:-:S04]  /*4e70*/  IMAD.WIDE.U32 R28, R19, R22, RZ ;  /* 0x00000016131c7225 */ /* 0x000fc800078e00ff */
[----:B------:R-:W-:Y:S01]  /*4e80*/  IMAD R18, R19, R23, R29 ;  /* 0x0000001713127224 */ /* 0x000fe200078e021d */
[----:B------:R-:W-:Y:S01]  /*4e90*/  IADD3 R13, P0, PT, -R28, R0, RZ ;  /* 0x000000001c0d7210 */ /* 0x000fe20007f1e1ff */
[----:B------:R-:W-:-:S04]  /*4ea0*/  IMAD.HI.U32 R0, R25, R12, RZ ;  /* 0x0000000c19007227 */ /* 0x000fc800078e00ff */
[----:B------:R-:W-:Y:S01]  /*4eb0*/  IMAD.X R0, RZ, RZ, R0, P2 ;  /* 0x000000ffff007224 */ /* 0x000fe200010e0600 */
[----:B------:R-:W-:-:S03]  /*4ec0*/  ISETP.GE.U32.AND P2, PT, R13, R22, PT ;  /* 0x000000160d00720c */ /* 0x000fc60003f46070 */
[----:B------:R-:W-:Y:S01]  /*4ed0*/  IMAD.X R25, RZ, RZ, R0, P1 ;  /* 0x000000ffff197224 */ /* 0x000fe200008e0600 */
[----:B------:R-:W-:-:S03]  /*4ee0*/  IADD3 R0, P1, PT, R13, -R22, RZ ;  /* 0x800000160d007210 */ /* 0x000fc60007f3e0ff */
[----:B------:R-:W-:Y:S02]  /*4ef0*/  IMAD R29, R25, R22, R18 ;  /* 0x00000016191d7224 */ /* 0x000fe400078e0212 */
[----:B------:R-:W-:-:S03]  /*4f00*/  IMAD.MOV.U32 R18, RZ, RZ, R14 ;  /* 0x000000ffff127224 */ /* 0x000fc600078e000e */
[----:B------:R-:W-:-:S04]  /*4f10*/  IADD3.X R29, PT, PT, ~R29, R12, RZ, P0, !PT ;  /* 0x0000000c1d1d7210 */ /* 0x000fc800007fe5ff */
[----:B------:R-:W-:-:S04]  /*4f20*/  ISETP.GE.U32.AND.EX P2, PT, R29, R23, PT, P2 ;  /* 0x000000171d00720c */ /* 0x000fc80003f46120 */
[----:B------:R-:W-:Y:S01]  /*4f30*/  SEL R13, R0, R13, P2 ;  /* 0x0000000d000d7207 */ /* 0x000fe20001000000 */
[----:B------:R-:W-:Y:S01]  /*4f40*/  IMAD.X R0, R29, 0x1, ~R23, P1 ;  /* 0x000000011d007824 */ /* 0x000fe200008e0e17 */
[----:B------:R-:W-:Y:S02]  /*4f50*/  IADD3 R12, P1, PT, R19, 0x1, RZ ;  /* 0x00000001130c7810 */ /* 0x000fe40007f3e0ff */
[----:B------:R-:W-:Y:S02]  /*4f60*/  ISETP.GE.U32.AND P0, PT, R13, R22, PT ;  /* 0x000000160d00720c */ /* 0x000fe40003f06070 */
[----:B------:R-:W-:Y:S01]  /*4f70*/  SEL R29, R0, R29, P2 ;  /* 0x0000001d001d7207 */ /* 0x000fe20001000000 */
[----:B------:R-:W-:Y:S01]  /*4f80*/  IMAD.X R0, RZ, RZ, R25, P1 ;  /* 0x000000ffff007224 */ /* 0x000fe200008e0619 */
[----:B------:R-:W-:Y:S02]  /*4f90*/  SEL R12, R12, R19, P2 ;  /* 0x000000130c0c7207 */ /* 0x000fe40001000000 */
[----:B------:R-:W-:-:S02]  /*4fa0*/  ISETP.GE.U32.AND.EX P1, PT, R29, R23, PT, P0 ;  /* 0x000000171d00720c */ /* 0x000fc40003f26100 */
[----:B------:R-:W-:Y:S02]  /*4fb0*/  SEL R0, R0, R25, P2 ;  /* 0x0000001900007207 */ /* 0x000fe40001000000 */
[----:B------:R-:W-:-:S04]  /*4fc0*/  IADD3 R19, P0, PT, R12, 0x1, RZ ;  /* 0x000000010c137810 */ /* 0x000fc80007f1e0ff */
[----:B------:R-:W-:Y:S01]  /*4fd0*/  SEL R19, R19, R12, P1 ;  /* 0x0000000c13137207 */ /* 0x000fe20000800000 */
[----:B------:R-:W-:Y:S01]  /*4fe0*/  IMAD.X R13, RZ, RZ, R0, P0 ;  /* 0x000000ffff0d7224 */ /* 0x000fe200000e0600 */
[----:B------:R-:W-:Y:S02]  /*4ff0*/  LOP3.LUT R12, R15, R17, RZ, 0x3c, !PT ;  /* 0x000000110f0c7212 */ /* 0x000fe400078e3cff */
[----:B------:R-:W-:Y:S02]  /*5000*/  ISETP.NE.U32.AND P0, PT, R16, RZ, PT ;  /* 0x000000ff1000720c */ /* 0x000fe40003f05070 */
[----:B------:R-:W-:Y:S02]  /*5010*/  SEL R13, R13, R0, P1 ;  /* 0x000000000d0d7207 */ /* 0x000fe40000800000 */
[----:B------:R-:W-:Y:S02]  /*5020*/  IADD3 R0, P1, PT, RZ, -R19, RZ ;  /* 0x80000013ff007210 */ /* 0x000fe40007f3e0ff */
[----:B------:R-:W-:-:S02]  /*5030*/  ISETP.GE.AND P2, PT, R12, RZ, PT ;  /* 0x000000ff0c00720c */ /* 0x000fc40003f46270 */
[----:B------:R-:W-:Y:S02]  /*5040*/  IADD3.X R12, PT, PT, RZ, ~R13, RZ, P1, !PT ;  /* 0x8000000dff0c7210 */ /* 0x000fe40000ffe4ff */
[----:B------:R-:W-:Y:S01]  /*5050*/  SEL R0, R0, R19, !P2 ;  /* 0x0000001300007207 */ /* 0x000fe20005000000 */
[----:B------:R-:W-:Y:S01]  /*5060*/  IMAD.MOV.U32 R19, RZ, RZ, 0x0 ;  /* 0x00000000ff137424 */ /* 0x000fe200078e00ff */
[----:B------:R-:W-:Y:S02]  /*5070*/  ISETP.NE.AND.EX P0, PT, R15, RZ, PT, P0 ;  /* 0x000000ff0f00720c */ /* 0x000fe40003f05300 */
[----:B------:R-:W-:Y:S02]  /*5080*/  SEL R12, R12, R13, !P2 ;  /* 0x0000000d0c0c7207 */ /* 0x000fe40005000000 */
[----:B------:R-:W-:Y:S02]  /*5090*/  SEL R0, R0, 0xffffffff, P0 ;  /* 0xffffffff00007807 */ /* 0x000fe40000000000 */
[----:B------:R-:W-:Y:S01]  /*50a0*/  SEL R13, R12, 0xffffffff, P0 ;  /* 0xffffffff0c0d7807 */ /* 0x000fe20000000000 */
[----:B------:R-:W-:Y:S06]  /*50b0*/  RET.REL.NODEC R18 `(_ZN5flash32flash_fwd_splitkv_combine_kernelI23Flash_fwd_kernel_traitsILi64ELi64ELi256ELi4ELb0ELb0EN7cutlass10bfloat16_tE19Flash_kernel_traitsILi64ELi64ELi256ELi4ES3_EELi8ELi3ELb1EEEvNS_16Flash_fwd_paramsE) ;  /* 0xffffffac12d07950 */ /* 0x000fec0003c3ffff */
.L_x_437:
        /* <DEDUP_REMOVED lines=12> */
.L_x_7099:


//--------------------- .text._ZN5flash32flash_fwd_splitkv_combine_kernelI23Flash_fwd_kernel_traitsILi64ELi64ELi256ELi4ELb0ELb0EN7cutlass10bfloat16_tE19Flash_kernel_traitsILi64ELi64ELi256ELi4ES3_EELi8ELi2ELb1EEEvNS_16Flash_fwd_paramsE --------------------------
	.section	.text._ZN5flash32flash_fwd_splitkv_combine_kernelI23Flash_fwd_kernel_traitsILi64ELi64ELi256ELi4ELb0ELb0EN7cutlass10bfloat16_tE19Flash_kernel_traitsILi64ELi64ELi256ELi4ES3_EELi8ELi2ELb1EEEvNS_16Flash_fwd_paramsE,"ax",@progbits
	.align	128
        .global         _ZN5flash32flash_fwd_splitkv_combine_kernelI23Flash_fwd_kernel_traitsILi64ELi64ELi256ELi4ELb0ELb0EN7cutlass10bfloat16_tE19Flash_kernel_traitsILi64ELi64ELi256ELi4ES3_EELi8ELi2ELb1EEEvNS_16Flash_fwd_paramsE
        .type           _ZN5flash32flash_fwd_splitkv_combine_kernelI23Flash_fwd_kernel_traitsILi64ELi64ELi256ELi4ELb0ELb0EN7cutlass10bfloat16_tE19Flash_kernel_traitsILi64ELi64ELi256ELi4ES3_EELi8ELi2ELb1EEEvNS_16Flash_fwd_paramsE,@function
        .size           _ZN5flash32flash_fwd_splitkv_combine_kernelI23Flash_fwd_kernel_traitsILi64ELi64ELi256ELi4ELb0ELb0EN7cutlass10bfloat16_tE19Flash_kernel_traitsILi64ELi64ELi256ELi4ES3_EELi8ELi2ELb1EEEvNS_16Flash_fwd_paramsE,(.L_x_7100 - _ZN5flash32flash_fwd_splitkv_combine_kernelI23Flash_fwd_kernel_traitsILi64ELi64ELi256ELi4ELb0ELb0EN7cutlass10bfloat16_tE19Flash_kernel_traitsILi64ELi64ELi256ELi4ES3_EELi8ELi2ELb1EEEvNS_16Flash_fwd_paramsE)
        .other          _ZN5flash32flash_fwd_splitkv_combine_kernelI23Flash_fwd_kernel_traitsILi64ELi64ELi256ELi4ELb0ELb0EN7cutlass10bfloat16_tE19Flash_kernel_traitsILi64ELi64ELi256ELi4ES3_EELi8ELi2ELb1EEEvNS_16Flash_fwd_paramsE,@"STO_CUDA_ENTRY STV_DEFAULT"
_ZN5flash32flash_fwd_splitkv_combine_kernelI23Flash_fwd_kernel_traitsILi64ELi64ELi256ELi4ELb0ELb0EN7cutlass10bfloat16_tE19Flash_kernel_traitsILi64ELi64ELi256ELi4ES3_EELi8ELi2ELb1EEEvNS_16Flash_fwd_paramsE:
.text._ZN5flash32flash_fwd_splitkv_combine_kernelI23Flash_fwd_kernel_traitsILi64ELi64ELi256ELi4ELb0ELb0EN7cutlass10bfloat16_tE19Flash_kernel_traitsILi64ELi64ELi256ELi4ES3_EELi8ELi2ELb1EEEvNS_16Flash_fwd_paramsE:
        /* <DEDUP_REMOVED lines=38> */
.L_x_438:
[----:B------:R-:W-:Y:S01]  /*0260*/  IMAD.U32 R14, RZ, RZ, UR16 ;  /* 0x00000010ff0e7e24 */ /* 0x000fe2000f8e00ff */
[----:B------:R-:W-:Y:S01]  /*0270*/  MOV R18, UR14 ;  /* 0x0000000e00127c02 */ /* 0x000fe20008000f00 */
[----:B------:R-:W-:Y:S01]  /*0280*/  IMAD.U32 R19, RZ, RZ, UR17 ;  /* 0x00000011ff137e24 */ /* 0x000fe2000f8e00ff */
[----:B------:R-:W-:Y:S02]  /*0290*/  MOV R17, UR9 ;  /* 0x0000000900117c02 */ /* 0x000fe40008000f00 */
[----:B------:R-:W-:Y:S02]  /*02a0*/  MOV R16, 0x2c0 ;  /* 0x000002c000107802 */ /* 0x000fe40000000f00 */
[----:B------:R-:W-:Y:S05]  /*02b0*/  CALL.REL.NOINC `($__internal_12_$__cuda_sm20_div_s64) ;  /* 0x0000004800187944 */ /* 0x000fea0003c00000 */
.L_x_439:
        /* <DEDUP_REMOVED lines=30> */
.L_x_441:
[----:B------:R-:W-:Y:S01]  /*04a0*/  IMAD.MOV.U32 R14, RZ, RZ, R10 ;  /* 0x000000ffff0e7224 */ /* 0x000fe200078e000a */
[----:B------:R-:W-:Y:S02]  /*04b0*/  MOV R19, R11 ;  /* 0x0000000b00137202 */ /* 0x000fe40000000f00 */
[----:B------:R-:W-:Y:S02]  /*04c0*/  MOV R16, 0x4e0 ;  /* 0x000004e000107802 */ /* 0x000fe40000000f00 */
[----:B------:R-:W-:Y:S05]  /*04d0*/  CALL.REL.NOINC `($__internal_12_$__cuda_sm20_div_s64) ;  /* 0x0000004400907944 */ /* 0x000fea0003c00000 */
[----:B------:R-:W-:Y:S02]  /*04e0*/  MOV R4, R10 ;  /* 0x0000000a00047202 */ /* 0x000fe40000000f00 */
[----:B------:R-:W-:Y:S02]  /*04f0*/  MOV R5, R11 ;  /* 0x0000000b00057202 */ /* 0x000fe40000000f00 */
.L_x_442:
[----:B------:R-:W-:Y:S05]  /*0500*/  BSYNC.RECONVERGENT B0 ;  /* 0x0000000000007941 */ /* 0x000fea0003800200 */
.L_x_440:
        /* <DEDUP_REMOVED lines=57> */
.L_x_444:
[----:B------:R-:W-:Y:S01]  /*08a0*/  IMAD.MOV.U32 R14, RZ, RZ, R18 ;  /* 0x000000ffff0e7224 */ /* 0x000fe200078e0012 */
[----:B------:R-:W-:Y:S01]  /*08b0*/  MOV R18, R9 ;  /* 0x0000000900127202 */ /* 0x000fe20000000f00 */
[----:B------:R-:W-:Y:S01]  /*08c0*/  IMAD.MOV.U32 R19, RZ, RZ, R17 ;  /* 0x000000ffff137224 */ /* 0x000fe200078e0011 */
[----:B------:R-:W-:Y:S02]  /*08d0*/  MOV R17, R25 ;  /* 0x0000001900117202 */ /* 0x000fe40000000f00 */
[----:B------:R-:W-:Y:S02]  /*08e0*/  MOV R16, 0x900 ;  /* 0x0000090000107802 */ /* 0x000fe40000000f00 */
[----:B------:R-:W-:Y:S05]  /*08f0*/  CALL.REL.NOINC `($__internal_12_$__cuda_sm20_div_s64) ;  /* 0x0000004000887944 */ /* 0x000fea0003c00000 */
.L_x_445:
[----:B------:R-:W-:Y:S05]  /*0900*/  BSYNC.RECONVERGENT B0 ;  /* 0x0000000000007941 */ /* 0x000fea0003800200 */
.L_x_443:
        /* <DEDUP_REMOVED lines=46> */
[----:B0-----:R-:W-:-:S03]  /*0bf0*/  VIADD R6, R6, 0xffffffe ;  /* 0x0ffffffe06067836 */ /* 0x001fc60000000000 */
[----:B------:R-:W-:Y:S02]  /*0c00*/  ULOP3.LUT UR22, UR6, UR11, URZ, 0x3c, !UPT ;  /* 0x0000000b06167292 */ /* 0x000fe4000f8e3cff */
[----:B------:R-:W-:Y:S01]  /*0c10*/  IMAD.U32 R2, RZ, RZ, UR6 ;  /* 0x00000006ff027e24 */ /* 0x000fe2000f8e00ff */
[----:B------:R-:W-:-:S03]  /*0c20*/  ULOP3.LUT UR6, UR6, UR5, URZ, 0x3c, !UPT ;  /* 0x0000000506067292 */ /* 0x000fc6000f8e3cff */
[----:B------:R-:W-:Y:S02]  /*0c30*/  ISETP.LE.AND P0, PT, RZ, UR22, PT ;  /* 0x00000016ff007c0c */ /* 0x000fe4000bf03270 */
        /* <DEDUP_REMOVED lines=18> */
[----:B------:R-:W-:-:S03]  /*0d60*/  UIMAD.WIDE.U32 UR18, UR19, UR21, URZ ;  /* 0x00000015131272a5 */ /* 0x000fc6000f8e00ff */
[----:B------:R-:W0:Y:S01]  /*0d70*/  LDCU.U8 UR12, c[0x0][0x549] ;  /* 0x0000a920ff0c77ac */ /* 0x000e220008000000 */
[----:B------:R-:W-:Y:S01]  /*0d80*/  ISETP.LT.U32.AND P1, PT, R0, UR11, PT ;  /* 0x0000000b00007c0c */ /* 0x000fe2000bf21070 */
[----:B------:R-:W-:-:S04]  /*0d90*/  UIADD3 UR18, UPT, UPT, -UR19, URZ, URZ ;  /* 0x000000ff13127290 */ /* 0x000fc8000fffe1ff */
[----:B------:R-:W-:-:S04]  /*0da0*/  UIMAD UR18, UR20, UR18, UR21 ;  /* 0x00000012141272a4 */ /* 0x000fc8000f8e0215 */
[----:B------:R-:W-:-:S04]  /*0db0*/  UISETP.GT.U32.AND UP1, UPT, UR20, UR18, UPT ;  /* 0x000000121400728c */ /* 0x000fc8000bf24070 */
[----:B------:R-:W-:Y:S02]  /*0dc0*/  @!P1 VIADD R0, R0, -UR11 ;  /* 0x8000000b00009c36 */ /* 0x000fe40008000000 */
[----:B------:R-:W-:Y:S01]  /*0dd0*/  @!P1 VIADD R3, R3, 0x1 ;  /* 0x0000000103039836 */ /* 0x000fe20000000000 */
[----:B------:R-:W-:Y:S01]  /*0de0*/  ISETP.NE.AND P1, PT, RZ, UR7, PT ;  /* 0x00000007ff007c0c */ /* 0x000fe2000bf25270 */
[----:B0-----:R-:W-:Y:S01]  /*0df0*/  UISETP.NE.AND UP0, UPT, UR12, URZ, UPT ;  /* 0x000000ff0c00728c */ /* 0x001fe2000bf05270 */
[----:B------:R-:W-:Y:S02]  /*0e00*/  ISETP.GE.U32.AND P2, PT, R0, UR11, PT ;  /* 0x0000000b00007c0c */ /* 0x000fe4000bf46070 */
[----:B------:R-:W-:Y:S02]  /*0e10*/  @!UP1 UIADD3 UR18, UPT, UPT, UR18, -UR20, URZ ;  /* 0x8000001412129290 */ /* 0x000fe4000fffe0ff */
[----:B------:R-:W-:Y:S02]  /*0e20*/  USEL UR13, UR13, 0x1, !UP0 ;  /* 0x000000010d0d7887 */ /* 0x000fe4000c000000 */
[----:B------:R-:W-:-:S02]  /*0e30*/  UISETP.GE.U32.AND UP3, UPT, UR18, UR20, UPT ;  /* 0x000000141200728c */ /* 0x000fc4000bf66070 */
[----:B------:R-:W-:Y:S02]  /*0e40*/  UISETP.GE.AND UP0, UPT, UR6, URZ, UPT ;  /* 0x000000ff0600728c */ /* 0x000fe4000bf06270 */
[----:B------:R-:W-:-:S03]  /*0e50*/  @!UP1 UIADD3 UR19, UPT, UPT, UR19, 0x1, URZ ;  /* 0x0000000113139890 */ /* 0x000fc6000fffe0ff */
[----:B------:R-:W-:Y:S01]  /*0e60*/  @P2 VIADD R3, R3, 0x1 ;  /* 0x0000000103032836 */ /* 0x000fe20000000000 */
[----:B------:R-:W-:Y:S02]  /*0e70*/  UISETP.NE.AND UP1, UPT, UR10, URZ, UPT ;  /* 0x000000ff0a00728c */ /* 0x000fe4000bf25270 */
[----:B------:R-:W-:Y:S01]  /*0e80*/  USHF.R.S32.HI UR10, URZ, 0x1f, UR7 ;  /* 0x0000001fff0a7899 */ /* 0x000fe20008011407 */
[----:B------:R-:W-:Y:S01]  /*0e90*/  @!P0 IMAD.MOV R3, RZ, RZ, -R3 ;  /* 0x000000ffff038224 */ /* 0x000fe200078e0a03 */
[----:B------:R-:W-:Y:S01]  /*0ea0*/  @!P1 LOP3.LUT R3, RZ, UR11, RZ, 0x33, !PT ;  /* 0x0000000bff039c12 */ /* 0x000fe2000f8e33ff */
[----:B------:R-:W-:Y:S02]  /*0eb0*/  @UP3 UIADD3 UR19, UPT, UPT, UR19, 0x1, URZ ;  /* 0x0000000113133890 */ /* 0x000fe4000fffe0ff */
[----:B------:R-:W-:Y:S01]  /*0ec0*/  USEL UR6, URZ, 0x1, !UP1 ;  /* 0x00000001ff067887 */ /* 0x000fe2000c800000 */
[----:B------:R-:W-:Y:S01]  /*0ed0*/  ISETP.LT.U32.AND P0, PT, R10, R3, PT ;  /* 0x000000030a00720c */ /* 0x000fe20003f01070 */
[----:B------:R-:W-:Y:S01]  /*0ee0*/  @!UP0 UIADD3 UR19, UPT, UPT, -UR19, URZ, URZ ;  /* 0x000000ff13138290 */ /* 0x000fe2000fffe1ff */
[----:B------:R-:W-:Y:S01]  /*0ef0*/  SHF.R.S32.HI R7, RZ, 0x1f, R3 ;  /* 0x0000001fff077819 */ /* 0x000fe20000011403 */
[----:B------:R-:W-:-:S02]  /*0f00*/  ULOP3.LUT UR6, UR10, UR6, URZ, 0xfc, !UPT ;  /* 0x000000060a067292 */ /* 0x000fc4000f8efcff */
[----:B------:R-:W-:Y:S01]  /*0f10*/  @!UP2 ULOP3.LUT UR19, URZ, UR5, URZ, 0x33, !UPT ;  /* 0x00000005ff13a292 */ /* 0x000fe2000f8e33ff */
        /* <DEDUP_REMOVED lines=26> */
.L_x_447:
[----:B------:R-:W-:Y:S01]  /*10c0*/  IMAD.MOV.U32 R14, RZ, RZ, R10 ;  /* 0x000000ffff0e7224 */ /* 0x000fe200078e000a */
[----:B------:R-:W-:Y:S01]  /*10d0*/  MOV R18, R8 ;  /* 0x0000000800127202 */ /* 0x000fe20000000f00 */
[----:B------:R-:W-:Y:S01]  /*10e0*/  IMAD.MOV.U32 R19, RZ, RZ, R11 ;  /* 0x000000ffff137224 */ /* 0x000fe200078e000b */
[----:B------:R-:W-:Y:S02]  /*10f0*/  MOV R17, R0 ;  /* 0x0000000000117202 */ /* 0x000fe40000000f00 */
[----:B------:R-:W-:Y:S02]  /*1100*/  MOV R16, 0x1120 ;  /* 0x0000112000107802 */ /* 0x000fe40000000f00 */
[----:B------:R-:W-:Y:S05]  /*1110*/  CALL.REL.NOINC `($__internal_12_$__cuda_sm20_div_s64) ;  /* 0x0000003800807944 */ /* 0x000fea0003c00000 */
[----:B------:R-:W-:Y:S02]  /*1120*/  MOV R32, R10 ;  /* 0x0000000a00207202 */ /* 0x000fe40000000f00 */
[----:B------:R-:W-:Y:S02]  /*1130*/  MOV R33, R11 ;  /* 0x0000000b00217202 */ /* 0x000fe40000000f00 */
.L_x_448:
[----:B------:R-:W-:Y:S05]  /*1140*/  BSYNC.RECONVERGENT B0 ;  /* 0x0000000000007941 */ /* 0x000fea0003800200 */
.L_x_446:
        /* <DEDUP_REMOVED lines=57> */
.L_x_450:
[----:B------:R-:W-:Y:S01]  /*14e0*/  IMAD.MOV.U32 R14, RZ, RZ, R4 ;  /* 0x000000ffff0e7224 */ /* 0x000fe200078e0004 */
[----:B------:R-:W-:Y:S01]  /*14f0*/  MOV R19, R5 ;  /* 0x0000000500137202 */ /* 0x000fe20000000f00 */
[----:B------:R-:W-:Y:S01]  /*1500*/  IMAD.MOV.U32 R18, RZ, RZ, R6 ;  /* 0x000000ffff127224 */ /* 0x000fe200078e0006 */
[----:B------:R-:W-:Y:S02]  /*1510*/  MOV R16, 0x1530 ;  /* 0x0000153000107802 */ /* 0x000fe40000000f00 */
[----:B------:R-:W-:Y:S05]  /*1520*/  CALL.REL.NOINC `($__internal_12_$__cuda_sm20_div_s64) ;  /* 0x00000034007c7944 */ /* 0x000fea0003c00000 */
[----:B------:R-:W-:Y:S02]  /*1530*/  MOV R20, R10 ;  /* 0x0000000a00147202 */ /* 0x000fe40000000f00 */
[----:B------:R-:W-:Y:S02]  /*1540*/  MOV R21, R11 ;  /* 0x0000000b00157202 */ /* 0x000fe40000000f00 */
.L_x_451:
[----:B------:R-:W-:Y:S05]  /*1550*/  BSYNC.RECONVERGENT B0 ;  /* 0x0000000000007941 */ /* 0x000fea0003800200 */
.L_x_449:
        /* <DEDUP_REMOVED lines=18> */
[----:B0-----:R-:W-:-:S04]  /*1680*/  VIADD R10, R10, 0xffffffe ;  /* 0x0ffffffe0a0a7836 */ /* 0x001fc80000000000 */
        /* <DEDUP_REMOVED lines=19> */
[----:B------:R-:W-:-:S04]  /*17c0*/  @!P1 MOV R5, 0x400 ;  /* 0x0000040000059802 */ /* 0x000fc80000000f00 */
[----:B0-----:R-:W-:Y:S02]  /*17d0*/  @!P1 LEA R4, R4, R5, 0x18 ;  /* 0x0000000504049211 */ /* 0x001fe400078ec0ff */
[----:B------:R-:W-:Y:S02]  /*17e0*/  SHF.R.U32.HI R5, RZ, 0x3, R7 ;  /* 0x00000003ff057819 */ /* 0x000fe40000011607 */
[----:B-1----:R-:W-:-:S03]  /*17f0*/  @!P1 LEA R3, R3, R2, 0x18 ;  /* 0x0000000203039211 */ /* 0x002fc600078ec0ff */
[----:B------:R-:W-:Y:S01]  /*1800*/  @P3 VIADD R13, R13, 0x1 ;  /* 0x000000010d0d3836 */ /* 0x000fe20000000000 */
[----:B------:R-:W-:Y:S01]  /*1810*/  SHF.R.U32.HI R2, RZ, 0x2, R7 ;  /* 0x00000002ff027819 */ /* 0x000fe20000011607 */
[C---:B------:R-:W-:Y:S02]  /*1820*/  @!P1 IMAD R11, R5.reuse, 0x24, R4 ;  /* 0x00000024050b9824 */ /* 0x040fe400078e0204 */
[----:B------:R-:W-:Y:S01]  /*1830*/  @!P2 IMAD.MOV R13, RZ, RZ, -R13 ;  /* 0x000000ffff0da224 */ /* 0x000fe200078e0a0d */
[----:B------:R-:W-:Y:S01]  /*1840*/  @!P0 LOP3.LUT R13, RZ, UR5, RZ, 0x33, !PT ;  /* 0x00000005ff0d8c12 */ /* 0x000fe2000f8e33ff */
[----:B------:R-:W-:Y:S01]  /*1850*/  @!P1 IMAD R3, R24, 0x24, R3 ;  /* 0x0000002418039824 */ /* 0x000fe200078e0203 */
[----:B--2---:R-:W-:Y:S01]  /*1860*/  ISETP.GE.AND P0, PT, R5, UR18, PT ;  /* 0x0000001205007c0c */ /* 0x004fe2000bf06270 */
[----:B------:R-:W-:Y:S02]  /*1870*/  @!P1 IMAD.IADD R18, R11, 0x1, R18 ;  /* 0x000000010b129824 */ /* 0x000fe400078e0212 */
        /* <DEDUP_REMOVED lines=22> */
.L_x_453:
[----:B0-----:R-:W-:Y:S05]  /*19e0*/  BSYNC.RECONVERGENT B0 ;  /* 0x0000000000007941 */ /* 0x001fea0003800200 */
.L_x_452:
[----:B-----5:R0:W-:Y:S01]  /*19f0*/  @!P1 STS [R18], R19 ;  /* 0x0000001312009388 */ /* 0x0201e20000000800 */
[----:B------:R-:W2:Y:S01]  /*1a00*/  LDC R15, c[0x0][0x3e0] ;  /* 0x0000f800ff0f7b82 */ /* 0x000ea20000000800 */
[----:B------:R-:W3:Y:S07]  /*1a10*/  I2F.RP R5, R17 ;  /* 0x0000001100057306 */ /* 0x000eee0000209400 */
[----:B------:R-:W-:Y:S01]  /*1a20*/  BAR.SYNC.DEFER_BLOCKING 0x0 ;  /* 0x0000000000007b1d */ /* 0x000fe20000010000 */
[----:B------:R-:W-:-:S05]  /*1a30*/  ISETP.NE.AND P5, PT, R10, RZ, PT ;  /* 0x000000ff0a00720c */ /* 0x000fca0003fa5270 */
[----:B------:R-:W-:Y:S01]  /*1a40*/  BSSY.RECONVERGENT B1, `(.L_x_454) ;  /* 0x000016f000017945 */ /* 0x000fe20003800200 */
[----:B---3--:R-:W3:Y:S01]  /*1a50*/  MUFU.RCP R28, R5 ;  /* 0x00000005001c7308 */ /* 0x008ee20000001000 */
[----:B--2---:R-:W-:Y:S01]  /*1a60*/  IABS R12, R15 ;  /* 0x0000000f000c7213 */ /* 0x004fe20000000000 */
[----:B------:R-:W2:Y:S06]  /*1a70*/  @!P1 LDS R23, [R16] ;  /* 0x0000000010179984 */ /* 0x000eac0000000800 */
[----:B------:R-:W1:Y:S01]  /*1a80*/  I2F.RP R11, R12 ;  /* 0x0000000c000b7306 */ /* 0x000e620000209400 */
[----:B---3--:R-:W-:Y:S01]  /*1a90*/  VIADD R28, R28, 0xffffffe ;  /* 0x0ffffffe1c1c7836 */ /* 0x008fe20000000000 */
[----:B------:R-:W-:-:S06]  /*1aa0*/  IABS R5, R14 ;  /* 0x0000000e00057213 */ /* 0x000fcc0000000000 */
[----:B------:R3:W0:Y:S08]  /*1ab0*/  F2I.FTZ.U32.TRUNC.NTZ R29, R28 ;  /* 0x0000001c001d7305 */ /* 0x000630000021f000 */
[----:B-1----:R-:W1:Y:S01]  /*1ac0*/  MUFU.RCP R26, R11 ;  /* 0x0000000b001a7308 */ /* 0x002e620000001000 */
[----:B---3--:R-:W-:Y:S02]  /*1ad0*/  HFMA2 R28, -RZ, RZ, 0, 0 ;  /* 0x00000000ff1c7431 */ /* 0x008fe400000001ff */
[----:B0-----:R-:W-:-:S04]  /*1ae0*/  IMAD.MOV R18, RZ, RZ, -R29 ;  /* 0x000000ffff127224 */ /* 0x001fc800078e0a1d */
[----:B------:R-:W-:Y:S02]  /*1af0*/  IMAD R18, R18, R17, RZ ;  /* 0x0000001112127224 */ /* 0x000fe400078e02ff */
[----:B-1----:R-:W-:Y:S02]  /*1b00*/  VIADD R26, R26, 0xffffffe ;  /* 0x0ffffffe1a1a7836 */ /* 0x002fe40000000000 */
[----:B------:R-:W-:Y:S02]  /*1b10*/  IMAD.HI.U32 R18, R29, R18, R28 ;  /* 0x000000121d127227 */ /* 0x000fe400078e001c */
[----:B------:R-:W0:Y:S01]  /*1b20*/  F2I.FTZ.U32.TRUNC.NTZ R27, R26 ;  /* 0x0000001a001b7305 */ /* 0x000e22000021f000 */
[----:B--2---:R-:W1:Y:S03]  /*1b30*/  SHFL.BFLY PT, R4, R23, 0x2, 0x1f ;  /* 0x0c401f0017047f89 */ /* 0x004e6600000e0000 */
[----:B------:R-:W-:-:S04]  /*1b40*/  IMAD.HI.U32 R18, R18, R5, RZ ;  /* 0x0000000512127227 */ /* 0x000fc800078e00ff */
[----:B0-----:R-:W-:Y:S02]  /*1b50*/  IMAD.MOV R11, RZ, RZ, -R27 ;  /* 0x000000ffff0b7224 */ /* 0x001fe400078e0a1b */
[----:B------:R-:W-:Y:S02]  /*1b60*/  IMAD.MOV.U32 R26, RZ, RZ, RZ ;  /* 0x000000ffff1a7224 */ /* 0x000fe400078e00ff */
[----:B------:R-:W-:-:S04]  /*1b70*/  IMAD R11, R11, R12, RZ ;  /* 0x0000000c0b0b7224 */ /* 0x000fc800078e02ff */
[----:B------:R-:W-:Y:S01]  /*1b80*/  IMAD.HI.U32 R11, R27, R11, R26 ;  /* 0x0000000b1b0b7227 */ /* 0x000fe200078e001a */
[----:B-1----:R-:W-:-:S05]  /*1b90*/  FMNMX.FTZ R3, R4, R23, !PT ;  /* 0x0000001704037209 */ /* 0x002fca0007810000 */
[----:B------:R-:W-:Y:S01]  /*1ba0*/  IMAD.HI.U32 R11, R11, R5, RZ ;  /* 0x000000050b0b7227 */ /* 0x000fe200078e00ff */
[----:B------:R-:W0:Y:S02]  /*1bb0*/  SHFL.BFLY PT, R4, R3, 0x1, 0x1f ;  /* 0x0c201f0003047f89 */ /* 0x000e2400000e0000 */
[----:B0-----:R-:W-:Y:S02]  /*1bc0*/  FMNMX.FTZ R4, R3, R4, !PT ;  /* 0x0000000403047209 */ /* 0x001fe40007810000 */
[----:B------:R-:W-:Y:S02]  /*1bd0*/  IABS R3, R10 ;  /* 0x0000000a00037213 */ /* 0x000fe40000000000 */
[----:B------:R-:W-:-:S03]  /*1be0*/  FSETP.NEU.FTZ.AND P0, PT, R4, -INF , PT ;  /* 0xff8000000400780b */ /* 0x000fc60003f1d000 */
[----:B------:R-:W-:Y:S01]  /*1bf0*/  IMAD.MOV R3, RZ, RZ, -R3 ;  /* 0x000000ffff037224 */ /* 0x000fe200078e0a03 */
[----:B------:R-:W-:-:S03]  /*1c00*/  FSEL R4, R4, RZ, P0 ;  /* 0x000000ff04047208 */ /* 0x000fc60000000000 */
[----:B------:R-:W-:Y:S02]  /*1c10*/  IMAD R22, R18, R3, R5 ;  /* 0x0000000312167224 */ /* 0x000fe400078e0205 */
[----:B------:R-:W-:Y:S01]  /*1c20*/  FADD.FTZ R19, -R4, R23 ;  /* 0x0000001704137221 */ /* 0x000fe20000010100 */
[----:B------:R-:W-:Y:S02]  /*1c30*/  IMAD.MOV R3, RZ, RZ, -R11 ;  /* 0x000000ffff037224 */ /* 0x000fe400078e0a0b */
[----:B------:R-:W-:Y:S01]  /*1c40*/  ISETP.GT.U32.AND P2, PT, R17, R22, PT ;  /* 0x000000161100720c */ /* 0x000fe20003f44070 */
[----:B------:R-:W-:Y:S01]  /*1c50*/  FMUL.FTZ R19, R19, 1.4426950216293334961 ;  /* 0x3fb8aa3b13137820 */ /* 0x000fe20000410000 */
[----:B------:R-:W-:Y:S01]  /*1c60*/  IMAD R3, R12, R3, R5 ;  /* 0x000000030c037224 */ /* 0x000fe200078e0205 */
[C---:B------:R-:W-:Y:S02]  /*1c70*/  LOP3.LUT R5, R14.reuse, R17, RZ, 0x3c, !PT ;  /* 0x000000110e057212 */ /* 0x040fe400078e3cff */
[----:B------:R-:W-:-:S02]  /*1c80*/  LOP3.LUT R14, R14, R15, RZ, 0x3c, !PT ;  /* 0x0000000f0e0e7212 */ /* 0x000fc400078e3cff */
[----:B------:R-:W0:Y:S01]  /*1c90*/  MUFU.EX2 R19, R19 ;  /* 0x0000001300137308 */ /* 0x000e220000000800 */
[----:B------:R-:W-:Y:S02]  /*1ca0*/  ISETP.GT.U32.AND P0, PT, R12, R3, PT ;  /* 0x000000030c00720c */ /* 0x000fe40003f04070 */
[----:B------:R-:W-:-:S03]  /*1cb0*/  ISETP.GE.AND P3, PT, R5, RZ, PT ;  /* 0x000000ff0500720c */ /* 0x000fc60003f66270 */
[-C--:B------:R-:W-:Y:S01]  /*1cc0*/  @!P2 IADD3 R22, PT, PT, R22, -R17.reuse, RZ ;  /* 0x800000111616a210 */ /* 0x080fe20007ffe0ff */
[----:B------:R-:W-:Y:S01]  /*1cd0*/  @!P2 VIADD R18, R18, 0x1 ;  /* 0x000000011212a836 */ /* 0x000fe20000000000 */
[----:B------:R-:W-:Y:S02]  /*1ce0*/  ISETP.GE.AND P2, PT, R14, RZ, PT ;  /* 0x000000ff0e00720c */ /* 0x000fe40003f46270 */
[----:B------:R-:W-:Y:S01]  /*1cf0*/  ISETP.GE.U32.AND P1, PT, R22, R17, PT ;  /* 0x000000111600720c */ /* 0x000fe20003f26070 */
[----:B------:R-:W-:-:S03]  /*1d00*/  IMAD.MOV.U32 R22, RZ, RZ, 0x7f800000 ;  /* 0x7f800000ff167424 */ /* 0x000fc600078e00ff */
[----:B------:R-:W-:Y:S01]  /*1d10*/  @!P0 IMAD.IADD R3, R3, 0x1, -R12 ;  /* 0x0000000103038824 */ /* 0x000fe200078e0a0c */
[----:B------:R-:W-:Y:S01]  /*1d20*/  @!P0 IADD3 R11, PT, PT, R11, 0x1, RZ ;  /* 0x000000010b0b8810 */ /* 0x000fe20007ffe0ff */
[----:B0-----:R-:W0:Y:S01]  /*1d30*/  SHFL.BFLY PT, R16, R19, 0x2, 0x1f ;  /* 0x0c401f0013107f89 */ /* 0x001e2200000e0000 */
[----:B------:R-:W-:Y:S02]  /*1d40*/  ISETP.NE.AND P0, PT, R15, RZ, PT ;  /* 0x000000ff0f00720c */ /* 0x000fe40003f05270 */
[----:B------:R-:W-:-:S04]  /*1d50*/  ISETP.GE.U32.AND P4, PT, R3, R12, PT ;  /* 0x0000000c0300720c */ /* 0x000fc80003f86070 */
[----:B------:R-:W-:-:S04]  /*1d60*/  @P1 VIADD R18, R18, 0x1 ;  /* 0x0000000112121836 */ /* 0x000fc80000000000 */
[----:B------:R-:W-:Y:S01]  /*1d70*/  @!P3 IMAD.MOV R18, RZ, RZ, -R18 ;  /* 0x000000ffff12b224 */ /* 0x000fe200078e0a12 */
[----:B------:R-:W-:Y:S02]  /*1d80*/  ISETP.NE.AND P3, PT, R13, RZ, PT ;  /* 0x000000ff0d00720c */ /* 0x000fe40003f65270 */
[----:B------:R-:W-:Y:S02]  /*1d90*/  @!P5 LOP3.LUT R18, RZ, R17, RZ, 0x33, !PT ;  /* 0x00000011ff12d212 */ /* 0x000fe400078e33ff */
[----:B------:R-:W-:Y:S01]  /*1da0*/  SEL R12, RZ, 0x1, !P3 ;  /* 0x00000001ff0c7807 */ /* 0x000fe20005800000 */
[----:B------:R-:W-:Y:S01]  /*1db0*/  @P4 VIADD R11, R11, 0x1 ;  /* 0x000000010b0b4836 */ /* 0x000fe20000000000 */
[----:B------:R-:W-:Y:S02]  /*1dc0*/  SHF.R.S32.HI R13, RZ, 0x1f, R10 ;  /* 0x0000001fff0d7819 */ /* 0x000fe4000001140a */
[----:B------:R-:W-:Y:S01]  /*1dd0*/  SHF.R.S32.HI R5, RZ, 0x1f, R18 ;  /* 0x0000001fff057819 */ /* 0x000fe20000011412 */
[----:B------:R-:W-:Y:S01]  /*1de0*/  IMAD.MOV.U32 R3, RZ, RZ, R11 ;  /* 0x000000ffff037224 */ /* 0x000fe200078e000b */
[----:B------:R-:W-:Y:S01]  /*1df0*/  LOP3.LUT R12, R13, R12, RZ, 0xfc, !PT ;  /* 0x0000000c0d0c7212 */ /* 0x000fe200078efcff */
[----:B0-----:R-:W-:-:S03]  /*1e00*/  FADD.FTZ R19, R19, R16 ;  /* 0x0000001013137221 */ /* 0x001fc60000010000 */
[----:B------:R-:W-:Y:S02]  /*1e10*/  @!P2 IADD3 R3, PT, PT, -R3, RZ, RZ ;  /* 0x000000ff0303a210 */ /* 0x000fe40007ffe1ff */
[----:B------:R-:W-:Y:S01]  /*1e20*/  @!P0 LOP3.LUT R3, RZ, R15, RZ, 0x33, !PT ;  /* 0x0000000fff038212 */ /* 0x000fe200078e33ff */
[----:B------:R-:W0:Y:S01]  /*1e30*/  SHFL.BFLY PT, R16, R19, 0x1, 0x1f ;  /* 0x0c201f0013107f89 */ /* 0x000e2200000e0000 */
[----:B------:R-:W-:Y:S02]  /*1e40*/  LOP3.LUT P0, RZ, R7, 0x3e3, RZ, 0xc0, !PT ;  /* 0x000003e307ff7812 */ /* 0x000fe4000780c0ff */
[----:B------:R-:W-:Y:S01]  /*1e50*/  ISETP.LT.U32.AND P2, PT, R20, R18, PT ;  /* 0x000000121400720c */ /* 0x000fe20003f41070 */
[----:B------:R-:W-:-:S03]  /*1e60*/  IMAD R3, R3, UR13, RZ ;  /* 0x0000000d03037c24 */ /* 0x000fc6000f8e02ff */
[----:B------:R-:W-:Y:S01]  /*1e70*/  ISETP.LT.AND.EX P2, PT, R21, R5, PT, P2 ;  /* 0x000000051500720c */ /* 0x000fe20003f41320 */
[----:B------:R-:W-:-:S03]  /*1e80*/  IMAD R3, R12, R3, RZ ;  /* 0x000000030c037224 */ /* 0x000fc600078e02ff */
[----:B------:R-:W-:Y:S01]  /*1e90*/  SEL R5, R20, R18, P2 ;  /* 0x0000001214057207 */ /* 0x000fe20001000000 */
[----:B0-----:R-:W-:-:S05]  /*1ea0*/  FADD.FTZ R16, R19, R16 ;  /* 0x0000001013107221 */ /* 0x001fca0000010000 */
[----:B------:R-:W-:-:S13]  /*1eb0*/  FSETP.NE.FTZ.AND P1, PT, R16, RZ, PT ;  /* 0x000000ff1000720b */ /* 0x000fda0003f35000 */
[----:B------:R-:W0:Y:S02]  /*1ec0*/  @P1 MUFU.LG2 R11, R16 ;  /* 0x00000010000b1308 */ /* 0x000e240000000c00 */
[----:B0-----:R-:W-:Y:S01]  /*1ed0*/  @P1 FFMA.FTZ R22, R11, 0.69314718246459960938, R4 ;  /* 0x3f3172180b161823 */ /* 0x001fe20000010004 */
[----:B------:R-:W-:Y:S01]  /*1ee0*/  IMAD R4, R10, UR12, RZ ;  /* 0x0000000c0a047c24 */ /* 0x000fe2000f8e02ff */
        /* <DEDUP_REMOVED lines=29> */
[----:B------:R-:W-:Y:S01]  /*20c0*/  MOV R10, RZ ;  /* 0x000000ff000a7202 */ /* 0x000fe20000000f00 */
[----:B------:R-:W-:Y:S01]  /*20d0*/  HFMA2 R31, -RZ, RZ, 0, 0 ;  /* 0x00000000ff1f7431 */ /* 0x000fe200000001ff */
[----:B------:R-:W-:Y:S02]  /*20e0*/  LEA.HI R13, R7, UR15, RZ, 0x1e ;  /* 0x0000000f070d7c11 */ /* 0x000fe4000f8ff0ff */
[----:B------:R-:W-:-:S03]  /*20f0*/  ISETP.NE.U32.AND P0, PT, R30, RZ, PT ;  /* 0x000000ff1e00720c */ /* 0x000fc60003f05070 */
        /* <DEDUP_REMOVED lines=19> */
.L_x_457:
[----:B------:R-:W-:Y:S01]  /*2230*/  LEA.HI R2, R7, UR15, RZ, 0x1e ;  /* 0x0000000f07027c11 */ /* 0x000fe2000f8ff0ff */
[----:B------:R-:W-:Y:S01]  /*2240*/  IMAD.MOV.U32 R19, RZ, RZ, RZ ;  /* 0x000000ffff137224 */ /* 0x000fe200078e00ff */
[----:B------:R-:W-:Y:S02]  /*2250*/  MOV R18, R30 ;  /* 0x0000001e00127202 */ /* 0x000fe40000000f00 */
[----:B------:R-:W-:Y:S01]  /*2260*/  MOV R16, 0x2290 ;  /* 0x0000229000107802 */ /* 0x000fe20000000f00 */
[----:B------:R-:W-:Y:S02]  /*2270*/  IMAD.MOV.U32 R14, RZ, RZ, R2 ;  /* 0x000000ffff0e7224 */ /* 0x000fe400078e0002 */
[----:B------:R-:W-:Y:S05]  /*2280*/  CALL.REL.NOINC `($__internal_12_$__cuda_sm20_div_s64) ;  /* 0x0000002800247944 */ /* 0x000fea0003c00000 */
[----:B------:R-:W-:Y:S02]  /*2290*/  IADD3 R13, PT, PT, -R10, RZ, RZ ;  /* 0x000000ff0a0d7210 */ /* 0x000fe40007ffe1ff */
[----:B------:R-:W-:-:S03]  /*22a0*/  MOV R31, R11 ;  /* 0x0000000b001f7202 */ /* 0x000fc60000000f00 */
[----:B------:R-:W-:Y:S01]  /*22b0*/  IMAD R12, R30, R13, R2 ;  /* 0x0000000d1e0c7224 */ /* 0x000fe200078e0202 */
[----:B------:R-:W-:-:S07]  /*22c0*/  MOV R30, R10 ;  /* 0x0000000a001e7202 */ /* 0x000fce0000000f00 */
.L_x_458:
        /* <DEDUP_REMOVED lines=59> */
.L_x_460:
[----:B------:R-:W-:Y:S01]  /*2680*/  IMAD.MOV.U32 R14, RZ, RZ, R30 ;  /* 0x000000ffff0e7224 */ /* 0x000fe200078e001e */
[----:B------:R-:W-:Y:S01]  /*2690*/  MOV R19, R31 ;  /* 0x0000001f00137202 */ /* 0x000fe20000000f00 */
[----:B------:R-:W-:Y:S01]  /*26a0*/  IMAD.MOV.U32 R18, RZ, RZ, R34 ;  /* 0x000000ffff127224 */ /* 0x000fe200078e0022 */
[----:B------:R-:W-:Y:S02]  /*26b0*/  MOV R16, 0x26d0 ;  /* 0x000026d000107802 */ /* 0x000fe40000000f00 */
[----:B------:R-:W-:Y:S05]  /*26c0*/  CALL.REL.NOINC `($__internal_12_$__cuda_sm20_div_s64) ;  /* 0x0000002400147944 */ /* 0x000fea0003c00000 */
[----:B------:R-:W-:-:S05]  /*26d0*/  IADD3 R11, PT, PT, -R10, RZ, RZ ;  /* 0x000000ff0a0b7210 */ /* 0x000fca0007ffe1ff */
[----:B------:R-:W-:Y:S02]  /*26e0*/  IMAD R30, R11, R34, R30 ;  /* 0x000000220b1e7224 */ /* 0x000fe400078e021e */
.L_x_461:
[----:B------:R-:W-:Y:S05]  /*26f0*/  BSYNC.RECONVERGENT B0 ;  /* 0x0000000000007941 */ /* 0x000fea0003800200 */
.L_x_459:
[----:B------:R-:W-:Y:S01]  /*2700*/  IABS R20, R9 ;  /* 0x0000000900147213 */ /* 0x000fe20000000000 */
[----:B------:R-:W0:Y:S01]  /*2710*/  LDCU.U8 UR17, c[0x0][0x549] ;  /* 0x0000a920ff1177ac */ /* 0x000e220008000000 */
[----:B------:R-:W-:Y:S02]  /*2720*/  IABS R16, R6 ;  /* 0x0000000600107213 */ /* 0x000fe40000000000 */
[----:B------:R-:W1:Y:S01]  /*2730*/  I2F.U32.RP R11, R20 ;  /* 0x00000014000b7306 */ /* 0x000e620000209000 */
[----:B------:R-:W-:Y:S01]  /*2740*/  IABS R13, R15 ;  /* 0x0000000f000d7213 */ /* 0x000fe20000000000 */
[----:B------:R-:W2:Y:S01]  /*2750*/  LDCU.64 UR4, c[0x0][0x430] ;  /* 0x00008600ff0477ac */ /* 0x000ea20008000a00 */
[----:B------:R-:W-:Y:S02]  /*2760*/  IABS R17, R8 ;  /* 0x0000000800117213 */ /* 0x000fe40000000000 */
[----:B------:R-:W-:Y:S01]  /*2770*/  IABS R14, R5 ;  /* 0x00000005000e7213 */ /* 0x000fe20000000000 */
[----:B------:R-:W-:Y:S01]  /*2780*/  UIMAD UR18, UR7, UR12, URZ ;  /* 0x0000000c071272a4 */ /* 0x000fe2000f8e02ff */
[----:B------:R-:W-:Y:S01]  /*2790*/  ISETP.NE.AND P5, PT, R9, RZ, PT ;  /* 0x000000ff0900720c */ /* 0x000fe20003fa5270 */
[----:B------:R-:W3:Y:S01]  /*27a0*/  I2F.U32.RP R12, R16 ;  /* 0x00000010000c7306 */ /* 0x000ee20000209000 */
[----:B0-----:R-:W-:-:S07]  /*27b0*/  UISETP.NE.AND UP0, UPT, UR17, URZ, UPT ;  /* 0x000000ff1100728c */ /* 0x001fce000bf05270 */
[----:B-1----:R-:W0:Y:S01]  /*27c0*/  MUFU.RCP R11, R11 ;  /* 0x0000000b000b7308 */ /* 0x002e220000001000 */
[----:B--2---:R-:W-:-:S07]  /*27d0*/  USEL UR4, UR4, 0x1, UP0 ;  /* 0x0000000104047887 */ /* 0x004fce0008000000 */
        /* <DEDUP_REMOVED lines=8> */
[----:B------:R1:W2:Y:S01]  /*2860*/  F2I.FTZ.U32.TRUNC.NTZ R33, R32 ;  /* 0x0000002000217305 */ /* 0x0002a2000021f000 */
[----:B0-----:R-:W-:-:S07]  /*2870*/  IMAD.MOV R11, RZ, RZ, -R19 ;  /* 0x000000ffff0b7224 */ /* 0x001fce00078e0a13 */
[----:B------:R-:W-:Y:S01]  /*2880*/  MUFU.RCP R29, R29 ;  /* 0x0000001d001d7308 */ /* 0x000fe20000001000 */
[----:B------:R-:W-:Y:S02]  /*2890*/  IMAD.MOV.U32 R18, RZ, RZ, RZ ;  /* 0x000000ffff127224 */ /* 0x000fe400078e00ff */
[----:B------:R-:W-:Y:S01]  /*28a0*/  IMAD R28, R11, R20, RZ ;  /* 0x000000140b1c7224 */ /* 0x000fe200078e02ff */
[----:B------:R-:W-:Y:S01]  /*28b0*/  IABS R11, R6 ;  /* 0x00000006000b7213 */ /* 0x000fe20000000000 */
[----:B-1----:R-:W-:-:S03]  /*28c0*/  HFMA2 R32, -RZ, RZ, 0, 0 ;  /* 0x00000000ff207431 */ /* 0x002fc600000001ff */
[----:B------:R-:W0:Y:S01]  /*28d0*/  I2F.U32.RP R26, R17 ;  /* 0x00000011001a7306 */ /* 0x000e220000209000 */
[----:B--2---:R-:W-:Y:S01]  /*28e0*/  IADD3 R25, PT, PT, RZ, -R33, RZ ;  /* 0x80000021ff197210 */ /* 0x004fe20007ffe0ff */
[----:B------:R-:W-:Y:S01]  /*28f0*/  IMAD.HI.U32 R28, R19, R28, R18 ;  /* 0x0000001c131c7227 */ /* 0x000fe200078e0012 */
[----:B------:R-:W-:Y:S02]  /*2900*/  IABS R19, R30 ;  /* 0x0000001e00137213 */ /* 0x000fe40000000000 */
[----:B------:R-:W-:Y:S01]  /*2910*/  IABS R18, R9 ;  /* 0x0000000900127213 */ /* 0x000fe20000000000 */
[----:B------:R-:W-:Y:S02]  /*2920*/  IMAD R25, R25, R16, RZ ;  /* 0x0000001019197224 */ /* 0x000fe400078e02ff */
[----:B------:R-:W1:Y:S01]  /*2930*/  I2F.U32.RP R21, R14 ;  /* 0x0000000e00157306 */ /* 0x000e620000209000 */
[----:B------:R-:W-:-:S04]  /*2940*/  IMAD.HI.U32 R27, R28, R19, RZ ;  /* 0x000000131c1b7227 */ /* 0x000fc800078e00ff */
[----:B------:R-:W-:-:S03]  /*2950*/  IMAD.HI.U32 R25, R33, R25, R32 ;  /* 0x0000001921197227 */ /* 0x000fc600078e0020 */
[----:B0-----:R-:W0:Y:S01]  /*2960*/  MUFU.RCP R26, R26 ;  /* 0x0000001a001a7308 */ /* 0x001e220000001000 */
[----:B------:R-:W-:Y:S02]  /*2970*/  IMAD.MOV R18, RZ, RZ, -R18 ;  /* 0x000000ffff127224 */ /* 0x000fe400078e0a12 */
[----:B------:R-:W-:Y:S02]  /*2980*/  VIADD R29, R29, 0xffffffe ;  /* 0x0ffffffe1d1d7836 */ /* 0x000fe40000000000 */
[----:B------:R-:W-:Y:S02]  /*2990*/  IMAD R19, R27, R18, R19 ;  /* 0x000000121b137224 */ /* 0x000fe400078e0213 */
[----:B------:R-:W-:Y:S01]  /*29a0*/  IMAD.MOV R11, RZ, RZ, -R11 ;  /* 0x000000ffff0b7224 */ /* 0x000fe200078e0a0b */
[----:B-1----:R-:W1:Y:S01]  /*29b0*/  MUFU.RCP R21, R21 ;  /* 0x0000001500157308 */ /* 0x002e620000001000 */
[----:B------:R-:W-:Y:S01]  /*29c0*/  IMAD.HI.U32 R25, R25, R12, RZ ;  /* 0x0000000c19197227 */ /* 0x000fe200078e00ff */
[----:B------:R-:W-:-:S03]  /*29d0*/  ISETP.GT.U32.AND P3, PT, R20, R19, PT ;  /* 0x000000131400720c */ /* 0x000fc60003f64070 */
[----:B------:R-:W-:Y:S01]  /*29e0*/  IMAD R11, R25, R11, R12 ;  /* 0x0000000b190b7224 */ /* 0x000fe200078e020c */
[----:B------:R-:W-:Y:S01]  /*29f0*/  LOP3.LUT R12, R30, R9, RZ, 0x3c, !PT ;  /* 0x000000091e0c7212 */ /* 0x000fe200078e3cff */
[----:B------:R-:W-:Y:S01]  /*2a00*/  IMAD.MOV.U32 R28, RZ, RZ, RZ ;  /* 0x000000ffff1c7224 */ /* 0x000fe200078e00ff */
[----:B------:R-:W2:Y:S01]  /*2a10*/  F2I.FTZ.U32.TRUNC.NTZ R29, R29 ;  /* 0x0000001d001d7305 */ /* 0x000ea2000021f000 */
[----:B0-----:R-:W-:Y:S01]  /*2a20*/  VIADD R26, R26, 0xffffffe ;  /* 0x0ffffffe1a1a7836 */ /* 0x001fe20000000000 */
[----:B------:R-:W-:Y:S02]  /*2a30*/  ISETP.GT.U32.AND P1, PT, R16, R11, PT ;  /* 0x0000000b1000720c */ /* 0x000fe40003f24070 */
[----:B------:R-:W-:Y:S02]  /*2a40*/  ISETP.GE.AND P2, PT, R12, RZ, PT ;  /* 0x000000ff0c00720c */ /* 0x000fe40003f46270 */
[----:B------:R-:W-:Y:S01]  /*2a50*/  IABS R12, R2 ;  /* 0x00000002000c7213 */ /* 0x000fe20000000000 */
[----:B------:R-:W-:Y:S01]  /*2a60*/  @!P3 IMAD.IADD R19, R19, 0x1, -R20 ;  /* 0x000000011313b824 */ /* 0x000fe200078e0a14 */
[----:B------:R-:W0:Y:S01]  /*2a70*/  F2I.FTZ.U32.TRUNC.NTZ R33, R26 ;  /* 0x0000001a00217305 */ /* 0x000e22000021f000 */
[----:B-1----:R-:W-:-:S02]  /*2a80*/  IADD3 R21, PT, PT, R21, 0xffffffe, RZ ;  /* 0x0ffffffe15157810 */ /* 0x002fc40007ffe0ff */
[----:B------:R-:W-:Y:S02]  /*2a90*/  @!P3 IADD3 R27, PT, PT, R27, 0x1, RZ ;  /* 0x000000011b1bb810 */ /* 0x000fe40007ffe0ff */
[----:B------:R-:W-:Y:S02]  /*2aa0*/  ISETP.GE.U32.AND P6, PT, R19, R20, PT ;  /* 0x000000141300720c */ /* 0x000fe40003fc6070 */
[----:B--2---:R-:W-:Y:S01]  /*2ab0*/  IADD3 R18, PT, PT, RZ, -R29, RZ ;  /* 0x8000001dff127210 */ /* 0x004fe20007ffe0ff */
[----:B------:R-:W1:Y:S01]  /*2ac0*/  F2I.FTZ.U32.TRUNC.NTZ R21, R21 ;  /* 0x0000001500157305 */ /* 0x000e62000021f000 */
[----:B------:R-:W-:Y:S01]  /*2ad0*/  @!P1 IADD3 R11, PT, PT, R11, -R16, RZ ;  /* 0x800000100b0b9210 */ /* 0x000fe20007ffe0ff */
[----:B------:R-:W-:Y:S01]  /*2ae0*/  @!P1 VIADD R25, R25, 0x1 ;  /* 0x0000000119199836 */ /* 0x000fe20000000000 */
[----:B------:R-:W-:Y:S01]  /*2af0*/  LOP3.LUT R19, R10, R6, RZ, 0x3c, !PT ;  /* 0x000000060a137212 */ /* 0x000fe200078e3cff */
[----:B------:R-:W-:Y:S01]  /*2b00*/  IMAD R31, R18, R13, RZ ;  /* 0x0000000d121f7224 */ /* 0x000fe200078e02ff */
[----:B------:R-:W-:-:S02]  /*2b10*/  ISETP.GE.U32.AND P4, PT, R11, R16, PT ;  /* 0x000000100b00720c */ /* 0x000fc40003f86070 */
[----:B------:R-:W-:Y:S01]  /*2b20*/  IABS R18, R15 ;  /* 0x0000000f00127213 */ /* 0x000fe20000000000 */
[----:B------:R-:W-:Y:S01]  /*2b30*/  IMAD.HI.U32 R31, R29, R31, R28 ;  /* 0x0000001f1d1f7227 */ /* 0x000fe200078e001c */
[----:B------:R-:W-:Y:S02]  /*2b40*/  ISETP.GE.AND P0, PT, R19, RZ, PT ;  /* 0x000000ff1300720c */ /* 0x000fe40003f06270 */
[----:B------:R-:W-:Y:S01]  /*2b50*/  ISETP.NE.AND P3, PT, R6, RZ, PT ;  /* 0x000000ff0600720c */ /* 0x000fe20003f65270 */
[----:B0-----:R-:W-:Y:S01]  /*2b60*/  IMAD.MOV R11, RZ, RZ, -R33 ;  /* 0x000000ffff0b7224 */ /* 0x001fe200078e0a21 */
[----:B------:R-:W-:Y:S01]  /*2b70*/  @P6 IADD3 R27, PT, PT, R27, 0x1, RZ ;  /* 0x000000011b1b6810 */ /* 0x000fe20007ffe0ff */
[----:B------:R-:W-:Y:S01]  /*2b80*/  IMAD.MOV R18, RZ, RZ, -R18 ;  /* 0x000000ffff127224 */ /* 0x000fe200078e0a12 */
[----:B------:R-:W-:Y:S01]  /*2b90*/  MOV R20, RZ ;  /* 0x000000ff00147202 */ /* 0x000fe20000000f00 */
[----:B------:R-:W-:-:S04]  /*2ba0*/  IMAD.HI.U32 R31, R31, R12, RZ ;  /* 0x0000000c1f1f7227 */ /* 0x000fc800078e00ff */
[----:B------:R-:W-:Y:S02]  /*2bb0*/  IMAD.MOV.U32 R16, RZ, RZ, R11 ;  /* 0x000000ffff107224 */ /* 0x000fe400078e000b */
[----:B------:R-:W-:Y:S01]  /*2bc0*/  IMAD R12, R31, R18, R12 ;  /* 0x000000121f0c7224 */ /* 0x000fe200078e020c */
[----:B------:R-:W-:Y:S01]  /*2bd0*/  IABS R18, R8 ;  /* 0x0000000800127213 */ /* 0x000fe20000000000 */
[----:B-1----:R-:W-:Y:S02]  /*2be0*/  IMAD.MOV R11, RZ, RZ, -R21 ;  /* 0x000000ffff0b7224 */ /* 0x002fe400078e0a15 */
[----:B------:R-:W-:Y:S01]  /*2bf0*/  @P4 VIADD R25, R25, 0x1 ;  /* 0x0000000119194836 */ /* 0x000fe20000000000 */
[----:B------:R-:W-:Y:S01]  /*2c00*/  ISETP.GT.U32.AND P1, PT, R13, R12, PT ;  /* 0x0000000c0d00720c */ /* 0x000fe20003f24070 */
[----:B------:R-:W-:Y:S01]  /*2c10*/  IMAD R19, R16, R17, RZ ;  /* 0x0000001110137224 */ /* 0x000fe200078e02ff */
[----:B------:R-:W-:Y:S01]  /*2c20*/  ISETP.NE.AND P4, PT, R15, RZ, PT ;  /* 0x000000ff0f00720c */ /* 0x000fe20003f85270 */
        /* <DEDUP_REMOVED lines=11> */
[----:B------:R-:W-:Y:S01]  /*2ce0*/  @!P1 IADD3 R12, PT, PT, R12, -R13, RZ ;  /* 0x8000000d0c0c9210 */ /* 0x000fe20007ffe0ff */
[----:B------:R-:W-:Y:S02]  /*2cf0*/  IMAD.MOV R18, RZ, RZ, -R18 ;  /* 0x000000ffff127224 */ /* 0x000fe400078e0a12 */
[----:B------:R-:W-:Y:S01]  /*2d00*/  IMAD.HI.U32 R32, R32, R19, RZ ;  /* 0x0000001320207227 */ /* 0x000fe200078e00ff */
[----:B------:R-:W-:Y:S02]  /*2d10*/  ISETP.GE.U32.AND P2, PT, R12, R13, PT ;  /* 0x0000000d0c00720c */ /* 0x000fe40003f46070 */
[----:B------:R-:W-:Y:S01]  /*2d20*/  LOP3.LUT R12, R2, R15, RZ, 0x3c, !PT ;  /* 0x0000000f020c7212 */ /* 0x000fe200078e3cff */
[----:B------:R-:W-:-:S02]  /*2d30*/  IMAD.MOV R11, RZ, RZ, -R11 ;  /* 0x000000ffff0b7224 */ /* 0x000fc400078e0a0b */
[----:B------:R-:W-:Y:S01]  /*2d40*/  IMAD.HI.U32 R20, R20, R16, RZ ;  /* 0x0000001014147227 */ /* 0x000fe200078e00ff */
[----:B------:R-:W-:Y:S02]  /*2d50*/  ISETP.GE.AND P0, PT, R12, RZ, PT ;  /* 0x000000ff0c00720c */ /* 0x000fe40003f06270 */
[----:B------:R-:W-:Y:S01]  /*2d60*/  LOP3.LUT R12, R27, R8, RZ, 0x3c, !PT ;  /* 0x000000081b0c7212 */ /* 0x000fe200078e3cff */
[----:B------:R-:W-:Y:S02]  /*2d70*/  IMAD R18, R32, R18, R19 ;  /* 0x0000001220127224 */ /* 0x000fe400078e0213 */
[----:B------:R-:W-:Y:S02]  /*2d80*/  IMAD R11, R20, R11, R16 ;  /* 0x0000000b140b7224 */ /* 0x000fe400078e0210 */
[----:B------:R-:W-:Y:S01]  /*2d90*/  @!P1 VIADD R31, R31, 0x1 ;  /* 0x000000011f1f9836 */ /* 0x000fe20000000000 */
[----:B------:R-:W-:Y:S02]  /*2da0*/  ISETP.GT.U32.AND P3, PT, R17, R18, PT ;  /* 0x000000121100720c */ /* 0x000fe40003f64070 */
[----:B------:R-:W-:-:S02]  /*2db0*/  ISETP.GT.U32.AND P1, PT, R14, R11, PT ;  /* 0x0000000b0e00720c */ /* 0x000fc40003f24070 */
[----:B------:R-:W-:Y:S02]  /*2dc0*/  @P2 IADD3 R31, PT, PT, R31, 0x1, RZ ;  /* 0x000000011f1f2810 */ /* 0x000fe40007ffe0ff */
[----:B------:R-:W-:Y:S02]  /*2dd0*/  ISETP.GE.AND P2, PT, R12, RZ, PT ;  /* 0x000000ff0c00720c */ /* 0x000fe40003f46270 */
[----:B------:R-:W-:Y:S01]  /*2de0*/  LOP3.LUT R12, R25, R5, RZ, 0x3c, !PT ;  /* 0x00000005190c7212 */ /* 0x000fe200078e3cff */
[----:B------:R-:W-:Y:S01]  /*2df0*/  @!P0 IMAD.MOV R31, RZ, RZ, -R31 ;  /* 0x000000ffff1f8224 */ /* 0x000fe200078e0a1f */
[----:B------:R-:W-:Y:S02]  /*2e00*/  @!P4 LOP3.LUT R31, RZ, R15, RZ, 0x33, !PT ;  /* 0x0000000fff1fc212 */ /* 0x000fe400078e33ff */
[----:B------:R-:W-:Y:S01]  /*2e10*/  ISETP.GE.AND P0, PT, R12, RZ, PT ;  /* 0x000000ff0c00720c */ /* 0x000fe20003f06270 */
[----:B------:R-:W-:Y:S02]  /*2e20*/  @!P3 IMAD.IADD R18, R18, 0x1, -R17 ;  /* 0x000000011212b824 */ /* 0x000fe400078e0a11 */
[----:B------:R-:W-:Y:S01]  /*2e30*/  @!P1 IADD3 R11, PT, PT, R11, -R14, RZ ;  /* 0x8000000e0b0b9210 */ /* 0x000fe20007ffe0ff */
[----:B------:R-:W-:Y:S01]  /*2e40*/  @!P3 VIADD R32, R32, 0x1 ;  /* 0x000000012020b836 */ /* 0x000fe20000000000 */
[----:B------:R-:W-:-:S02]  /*2e50*/  ISETP.NE.AND P3, PT, R5, RZ, PT ;  /* 0x000000ff0500720c */ /* 0x000fc40003f65270 */
[----:B------:R-:W-:Y:S01]  /*2e60*/  ISETP.GE.U32.AND P6, PT, R18, R17, PT ;  /* 0x000000111200720c */ /* 0x000fe20003fc6070 */
[----:B------:R-:W-:Y:S01]  /*2e70*/  IMAD.WIDE R16, R31, UR13, RZ ;  /* 0x0000000d1f107c25 */ /* 0x000fe2000f8e02ff */
[----:B------:R-:W-:Y:S02]  /*2e80*/  ISETP.GE.U32.AND P4, PT, R11, R14, PT ;  /* 0x0000000e0b00720c */ /* 0x000fe40003f86070 */
[----:B------:R-:W-:Y:S01]  /*2e90*/  @!P1 IADD3 R20, PT, PT, R20, 0x1, RZ ;  /* 0x0000000114149810 */ /* 0x000fe20007ffe0ff */
[----:B------:R-:W-:Y:S02]  /*2ea0*/  IMAD.MOV R11, RZ, RZ, -R27 ;  /* 0x000000ffff0b7224 */ /* 0x000fe400078e0a1b */
[----:B------:R-:W-:-:S04]  /*2eb0*/  IMAD.WIDE.U32 R12, R0, UR4, R16 ;  /* 0x00000004000c7c25 */ /* 0x000fc8000f8e0010 */
[----:B------:R-:W-:Y:S02]  /*2ec0*/  IMAD.MOV R31, RZ, RZ, -R31 ;  /* 0x000000ffff1f7224 */ /* 0x000fe400078e0a1f */
[----:B------:R-:W-:Y:S02]  /*2ed0*/  @P6 VIADD R32, R32, 0x1 ;  /* 0x0000000120206836 */ /* 0x000fe40000000000 */
[----:B------:R-:W-:Y:S01]  /*2ee0*/  @P4 IADD3 R20, PT, PT, R20, 0x1, RZ ;  /* 0x0000000114144810 */ /* 0x000fe20007ffe0ff */
[----:B------:R-:W-:Y:S01]  /*2ef0*/  IMAD R11, R9, R11, R30 ;  /* 0x0000000b090b7224 */ /* 0x000fe200078e021e */
[----:B------:R-:W-:Y:S01]  /*2f00*/  IADD3 R9, PT, PT, -R25, RZ, RZ ;  /* 0x000000ff19097210 */ /* 0x000fe20007ffe1ff */
        /* <DEDUP_REMOVED lines=8> */
[----:B------:R-:W-:-:S02]  /*2f90*/  IMAD.MOV R2, RZ, RZ, -R32 ;  /* 0x000000ffff027224 */ /* 0x000fc400078e0a20 */
        /* <DEDUP_REMOVED lines=21> */
.L_x_456:
[----:B------:R-:W0:Y:S01]  /*30f0*/  LDC.64 R4, c[0x0][0x420] ;  /* 0x00010800ff047b82 */ /* 0x000e220000000a00 */
[----:B------:R-:W-:-:S05]  /*3100*/  IADD3 R2, PT, PT, R2, UR15, RZ ;  /* 0x0000000f02027c10 */ /* 0x000fca000fffe0ff */
[----:B0-----:R-:W-:-:S05]  /*3110*/  IMAD.WIDE.U32 R2, R2, 0x4, R4 ;  /* 0x0000000402027825 */ /* 0x001fca00078e0004 */
[----:B------:R1:W-:Y:S02]  /*3120*/  STG.E desc[UR10][R2.64], R22 ;  /* 0x0000001602007986 */ /* 0x0003e4000c10190a */
.L_x_455:
[----:B------:R-:W-:Y:S05]  /*3130*/  BSYNC.RECONVERGENT B1 ;  /* 0x0000000000017941 */ /* 0x000fea0003800200 */
.L_x_454:
        /* <DEDUP_REMOVED lines=16> */
.L_x_463:
[----:B------:R-:W-:Y:S05]  /*3240*/  BSYNC.RECONVERGENT B0 ;  /* 0x0000000000007941 */ /* 0x000fea0003800200 */
.L_x_462:
[----:B------:R-:W-:Y:S01]  /*3250*/  BAR.SYNC.DEFER_BLOCKING 0x0 ;  /* 0x0000000000007b1d */ /* 0x000fe20000010000 */
[----:B------:R-:W-:Y:S01]  /*3260*/  UISETP.GE.AND UP0, UPT, UR6, 0x1, UPT ;  /* 0x000000010600788c */ /* 0x000fe2000bf06270 */
[----:B------:R-:W-:Y:S01]  /*3270*/  HFMA2 R0, -RZ, RZ, 0, 0 ;  /* 0x00000000ff007431 */ /* 0x000fe200000001ff */
[----:B------:R-:W-:Y:S01]  /*3280*/  SHF.R.U32.HI R12, RZ, 0x4, R7 ;  /* 0x00000004ff0c7819 */ /* 0x000fe20000011607 */
[----:B------:R-:W-:Y:S01]  /*3290*/  IMAD.SHL.U32 R7, R7, 0x4, RZ ;  /* 0x0000000407077824 */ /* 0x000fe200078e00ff */
[----:B012---:R-:W-:Y:S01]  /*32a0*/  CS2R R2, SRZ ;  /* 0x0000000000027805 */ /* 0x007fe2000001ff00 */
[----:B------:R-:W-:-:S04]  /*32b0*/  IMAD.MOV.U32 R5, RZ, RZ, RZ ;  /* 0x000000ffff057224 */ /* 0x000fc800078e00ff */
        /* <DEDUP_REMOVED lines=42> */
.L_x_468:
        /* <DEDUP_REMOVED lines=133> */
.L_x_467:
        /* <DEDUP_REMOVED lines=73> */
.L_x_469:
[----:B------:R-:W-:-:S09]  /*4240*/  UISETP.NE.OR UP1, UPT, UR5, URZ, UP1 ;  /* 0x000000ff0500728c */ /* 0x000fd20008f25670 */
[----:B------:R-:W-:Y:S05]  /*4250*/  BRA.U !UP1, `(.L_x_465) ;  /* 0x0000000109947547 */ /* 0x000fea000b800000 */
.L_x_466:
[----:B------:R-:W-:-:S13]  /*4260*/  ISETP.GE.AND P0, PT, R12, UR13, PT ;  /* 0x0000000d0c007c0c */ /* 0x000fda000bf06270 */
.L_x_470:
        /* <DEDUP_REMOVED lines=36> */
.L_x_465:
        /* <DEDUP_REMOVED lines=10> */
.L_x_471:
        /* <DEDUP_REMOVED lines=12> */
.L_x_464:
        /* <DEDUP_REMOVED lines=81> */
        .weak           $__internal_12_$__cuda_sm20_div_s64
        .type           $__internal_12_$__cuda_sm20_div_s64,@function
        .size           $__internal_12_$__cuda_sm20_div_s64,(.L_x_7100 - $__internal_12_$__cuda_sm20_div_s64)
$__internal_12_$__cuda_sm20_div_s64:
        /* <DEDUP_REMOVED lines=83> */
[----:B------:R-:W-:Y:S05]  /*5050*/  RET.REL.NODEC R12 `(_ZN5flash32flash_fwd_splitkv_combine_kernelI23Flash_fwd_kernel_traitsILi64ELi64ELi256ELi4ELb0ELb0EN7cutlass10bfloat16_tE19Flash_kernel_traitsILi64ELi64ELi256ELi4ES3_EELi8ELi2ELb1EEEvNS_16Flash_fwd_paramsE) ;  /* 0xffffffac0ce87950 */ /* 0x000fea0003c3ffff */
.L_x_472:
        /* <DEDUP_REMOVED lines=10> */
.L_x_7100:


//--------------------- .text._ZN5flash32flash_fwd_splitkv_combine_kernelI23Flash_fwd_kernel_traitsILi64ELi64ELi256ELi4ELb0ELb0EN7cutlass10bfloat16_tE19Flash_kernel_traitsILi64ELi64ELi256ELi4ES3_EELi8ELi1ELb1EEEvNS_16Flash_fwd_paramsE --------------------------
	.section	.text._ZN5flash32flash_fwd_splitkv_combine_kernelI23Flash_fwd_kernel_traitsILi64ELi64ELi256ELi4ELb0ELb0EN7cutlass10bfloat16_tE19Flash_kernel_traitsILi64ELi64ELi256ELi4ES3_EELi8ELi1ELb1EEEvNS_16Flash_fwd_paramsE,"ax",@progbits
	.align	128
        .global         _ZN5flash32flash_fwd_splitkv_combine_kernelI23Flash_fwd_kernel_traitsILi64ELi64ELi256ELi4ELb0ELb0EN7cutlass10bfloat16_tE19Flash_kernel_traitsILi64ELi64ELi256ELi4ES3_EELi8ELi1ELb1EEEvNS_16Flash_fwd_paramsE
        .type           _ZN5flash32flash_fwd_splitkv_combine_kernelI23Flash_fwd_kernel_traitsILi64ELi64ELi256ELi4ELb0ELb0EN7cutlass10bfloat16_tE19Flash_kernel_traitsILi64ELi64ELi256ELi4ES3_EELi8ELi1ELb1EEEvNS_16Flash_fwd_paramsE,@function
        .size           _ZN5flash32flash_fwd_splitkv_combine_kernelI23Flash_fwd_kernel_traitsILi64ELi64ELi256ELi4ELb0ELb0EN7cutlass10bfloat16_tE19Flash_kernel_traitsILi64ELi64ELi256ELi4ES3_EELi8ELi1ELb1EEEvNS_16Flash_fwd_paramsE,(.L_x_7101 - _ZN5flash32flash_fwd_splitkv_combine_kernelI23Flash_fwd_kernel_traitsILi64ELi64ELi256ELi4ELb0ELb0EN7cutlass10bfloat16_tE19Flash_kernel_traitsILi64ELi64ELi256ELi4ES3_EELi8ELi1ELb1EEEvNS_16Flash_fwd_paramsE)
        .other          _ZN5flash32flash_fwd_splitkv_combine_kernelI23Flash_fwd_kernel_traitsILi64ELi64ELi256ELi4ELb0ELb0EN7cutlass10bfloat16_tE19Flash_kernel_traitsILi64ELi64ELi256ELi4ES3_EELi8ELi1ELb1EEEvNS_16Flash_fwd_paramsE,@"STO_CUDA_ENTRY STV_DEFAULT"
_ZN5flash32flash_fwd_splitkv_combine_kernelI23Flash_fwd_kernel_traitsILi64ELi64ELi256ELi4ELb0ELb0EN7cutlass10bfloat16_tE19Flash_kernel_traitsILi64ELi64ELi256ELi4ES3_EELi8ELi1ELb1EEEvNS_16Flash_fwd_paramsE:
.text._ZN5flash32flash_fwd_splitkv_combine_kernelI23Flash_fwd_kernel_traitsILi64ELi64ELi256ELi4ELb0ELb0EN7cutlass10bfloat16_tE19Flash_kernel_traitsILi64ELi64ELi256ELi4ES3_EELi8ELi1ELb1EEEvNS_16Flash_fwd_paramsE:
        /* <DEDUP_REMOVED lines=38> */
.L_x_473:
[----:B------:R-:W-:Y:S01]  /*0260*/  IMAD.U32 R14, RZ, RZ, UR16 ;  /* 0x00000010ff0e7e24 */ /* 0x000fe2000f8e00ff */
[----:B------:R-:W-:Y:S01]  /*0270*/  MOV R18, UR14 ;  /* 0x0000000e00127c02 */ /* 0x000fe20008000f00 */
[----:B------:R-:W-:Y:S01]  /*0280*/  IMAD.U32 R19, RZ, RZ, UR17 ;  /* 0x00000011ff137e24 */ /* 0x000fe2000f8e00ff */
[----:B------:R-:W-:Y:S02]  /*0290*/  MOV R17, UR9 ;  /* 0x0000000900117c02 */ /* 0x000fe40008000f00 */
[----:B------:R-:W-:Y:S02]  /*02a0*/  MOV R16, 0x2c0 ;  /* 0x000002c000107802 */ /* 0x000fe40000000f00 */
[----:B------:R-:W-:Y:S05]  /*02b0*/  CALL.REL.NOINC `($__internal_13_$__cuda_sm20_div_s64) ;  /* 0x00000048000c7944 */ /* 0x000fea0003c00000 */
.L_x_474:
        /* <DEDUP_REMOVED lines=30> */
.L_x_476:
[----:B------:R-:W-:Y:S01]  /*04a0*/  IMAD.MOV.U32 R14, RZ, RZ, R10 ;  /* 0x000000ffff0e7224 */ /* 0x000fe200078e000a */
[----:B------:R-:W-:Y:S02]  /*04b0*/  MOV R19, R11 ;  /* 0x0000000b00137202 */ /* 0x000fe40000000f00 */
[----:B------:R-:W-:Y:S02]  /*04c0*/  MOV R16, 0x4e0 ;  /* 0x000004e000107802 */ /* 0x000fe40000000f00 */
[----:B------:R-:W-:Y:S05]  /*04d0*/  CALL.REL.NOINC `($__internal_13_$__cuda_sm20_div_s64) ;  /* 0x0000004400847944 */ /* 0x000fea0003c00000 */
[----:B------:R-:W-:Y:S02]  /*04e0*/  MOV R4, R10 ;  /* 0x0000000a00047202 */ /* 0x000fe40000000f00 */
[----:B------:R-:W-:Y:S02]  /*04f0*/  MOV R5, R11 ;  /* 0x0000000b00057202 */ /* 0x000fe40000000f00 */
.L_x_477:
[----:B------:R-:W-:Y:S05]  /*0500*/  BSYNC.RECONVERGENT B0 ;  /* 0x0000000000007941 */ /* 0x000fea0003800200 */
.L_x_475:
        /* <DEDUP_REMOVED lines=57> */
.L_x_479:
[----:B------:R-:W-:Y:S01]  /*08a0*/  IMAD.MOV.U32 R14, RZ, RZ, R18 ;  /* 0x000000ffff0e7224 */ /* 0x000fe200078e0012 */
[----:B------:R-:W-:Y:S01]  /*08b0*/  MOV R18, R9 ;  /* 0x0000000900127202 */ /* 0x000fe20000000f00 */
[----:B------:R-:W-:Y:S01]  /*08c0*/  IMAD.MOV.U32 R19, RZ, RZ, R17 ;  /* 0x000000ffff137224 */ /* 0x000fe200078e0011 */
[----:B------:R-:W-:Y:S02]  /*08d0*/  MOV R17, R25 ;  /* 0x0000001900117202 */ /* 0x000fe40000000f00 */
[----:B------:R-:W-:Y:S02]  /*08e0*/  MOV R16, 0x900 ;  /* 0x0000090000107802 */ /* 0x000fe40000000f00 */
[----:B------:R-:W-:Y:S05]  /*08f0*/  CALL.REL.NOINC `($__internal_13_$__cuda_sm20_div_s64) ;  /* 0x00000040007c7944 */ /* 0x000fea0003c00000 */
.L_x_480:
[----:B------:R-:W-:Y:S05]  /*0900*/  BSYNC.RECONVERGENT B0 ;  /* 0x0000000000007941 */ /* 0x000fea0003800200 */
.L_x_478:
        /* <DEDUP_REMOVED lines=123> */
.L_x_482:
[----:B------:R-:W-:Y:S01]  /*10c0*/  IMAD.MOV.U32 R14, RZ, RZ, R10 ;  /* 0x000000ffff0e7224 */ /* 0x000fe200078e000a */
[----:B------:R-:W-:Y:S01]  /*10d0*/  MOV R18, R8 ;  /* 0x0000000800127202 */ /* 0x000fe20000000f00 */
[----:B------:R-:W-:Y:S01]  /*10e0*/  IMAD.MOV.U32 R19, RZ, RZ, R11 ;  /* 0x000000ffff137224 */ /* 0x000fe200078e000b */
[----:B------:R-:W-:Y:S02]  /*10f0*/  MOV R17, R0 ;  /* 0x0000000000117202 */ /* 0x000fe40000000f00 */
[----:B------:R-:W-:Y:S02]  /*1100*/  MOV R16, 0x1120 ;  /* 0x0000112000107802 */ /* 0x000fe40000000f00 */
[----:B------:R-:W-:Y:S05]  /*1110*/  CALL.REL.NOINC `($__internal_13_$__cuda_sm20_div_s64) ;  /* 0x0000003800747944 */ /* 0x000fea0003c00000 */
[----:B------:R-:W-:Y:S02]  /*1120*/  MOV R32, R10 ;  /* 0x0000000a00207202 */ /* 0x000fe40000000f00 */
[----:B------:R-:W-:Y:S02]  /*1130*/  MOV R33, R11 ;  /* 0x0000000b00217202 */ /* 0x000fe40000000f00 */
.L_x_483:
[----:B------:R-:W-:Y:S05]  /*1140*/  BSYNC.RECONVERGENT B0 ;  /* 0x0000000000007941 */ /* 0x000fea0003800200 */
.L_x_481:
        /* <DEDUP_REMOVED lines=57> */
.L_x_485:
[----:B------:R-:W-:Y:S01]  /*14e0*/  IMAD.MOV.U32 R14, RZ, RZ, R4 ;  /* 0x000000ffff0e7224 */ /* 0x000fe200078e0004 */
[----:B------:R-:W-:Y:S01]  /*14f0*/  MOV R19, R5 ;  /* 0x0000000500137202 */ /* 0x000fe20000000f00 */
[----:B------:R-:W-:Y:S01]  /*1500*/  IMAD.MOV.U32 R18, RZ, RZ, R6 ;  /* 0x000000ffff127224 */ /* 0x000fe200078e0006 */
[----:B------:R-:W-:Y:S02]  /*1510*/  MOV R16, 0x1530 ;  /* 0x0000153000107802 */ /* 0x000fe40000000f00 */
[----:B------:R-:W-:Y:S05]  /*1520*/  CALL.REL.NOINC `($__internal_13_$__cuda_sm20_div_s64) ;  /* 0x0000003400707944 */ /* 0x000fea0003c00000 */
[----:B------:R-:W-:Y:S02]  /*1530*/  MOV R26, R10 ;  /* 0x0000000a001a7202 */ /* 0x000fe40000000f00 */
[----:B------:R-:W-:Y:S02]  /*1540*/  MOV R27, R11 ;  /* 0x0000000b001b7202 */ /* 0x000fe40000000f00 */
.L_x_486:
[----:B------:R-:W-:Y:S05]  /*1550*/  BSYNC.RECONVERGENT B0 ;  /* 0x0000000000007941 */ /* 0x000fea0003800200 */
.L_x_484:
        /* <DEDUP_REMOVED lines=27> */
[----:B------:R-:W-:-:S02]  /*1710*/  IMAD.HI.U32 R5, R11, R5, R10 ;  /* 0x000000050b057227 */ /* 0x000fc400078e000a */
[----:B------:R-:W0:Y:S01]  /*1720*/  @!P1 S2R R11, SR_CgaCtaId ;  /* 0x00000000000b9919 */ /* 0x000e220000008800 */
        /* <DEDUP_REMOVED lines=12> */
[----:B0-----:R-:W-:Y:S02]  /*17f0*/  @!P1 LEA R11, R11, R2, 0x18 ;  /* 0x000000020b0b9211 */ /* 0x001fe400078ec0ff */
[----:B------:R-:W-:-:S03]  /*1800*/  SHF.R.U32.HI R2, RZ, 0x1, R7 ;  /* 0x00000001ff027819 */ /* 0x000fc60000011607 */
[----:B------:R-:W-:Y:S01]  /*1810*/  @!P1 IMAD R11, R24, 0x24, R11 ;  /* 0x00000024180b9824 */ /* 0x000fe200078e020b */
[----:B-1----:R-:W-:-:S03]  /*1820*/  @!P1 LEA R3, R4, R3, 0x18 ;  /* 0x0000000304039211 */ /* 0x002fc600078ec0ff */
[----:B------:R-:W-:Y:S01]  /*1830*/  @P3 VIADD R5, R5, 0x1 ;  /* 0x0000000105053836 */ /* 0x000fe20000000000 */
[----:B------:R-:W-:-:S03]  /*1840*/  @!P1 LEA R11, R2, R11, 0x2 ;  /* 0x0000000b020b9211 */ /* 0x000fc600078e10ff */
[----:B------:R-:W-:Y:S01]  /*1850*/  @!P2 IMAD.MOV R5, RZ, RZ, -R5 ;  /* 0x000000ffff05a224 */ /* 0x000fe200078e0a05 */
[----:B------:R-:W-:Y:S01]  /*1860*/  @!P0 LOP3.LUT R5, RZ, UR5, RZ, 0x33, !PT ;  /* 0x00000005ff058c12 */ /* 0x000fe2000f8e33ff */
[C---:B------:R-:W-:Y:S01]  /*1870*/  @!P1 IMAD R3, R16.reuse, 0x24, R3 ;  /* 0x0000002410039824 */ /* 0x040fe200078e0203 */
[----:B---3--:R-:W-:-:S03]  /*1880*/  ISETP.GE.AND P0, PT, R16, UR18, PT ;  /* 0x0000001210007c0c */ /* 0x008fc6000bf06270 */
[----:B------:R-:W-:Y:S01]  /*1890*/  IMAD R10, R5, UR10, RZ ;  /* 0x0000000a050a7c24 */ /* 0x000fe2000f8e02ff */
[----:B------:R-:W0:Y:S01]  /*18a0*/  LDCU.64 UR10, c[0x0][0x358] ;  /* 0x00006b00ff0a77ac */ /* 0x000e220008000a00 */
[----:B------:R-:W-:-:S03]  /*18b0*/  @!P1 IMAD.IADD R14, R3, 0x1, R14 ;  /* 0x00000001030e9824 */ /* 0x000fc600078e020e */
        /* <DEDUP_REMOVED lines=19> */
.L_x_488:
[----:B0-----:R-:W-:Y:S05]  /*19f0*/  BSYNC.RECONVERGENT B0 ;  /* 0x0000000000007941 */ /* 0x001fea0003800200 */
.L_x_487:
[----:B-----5:R-:W-:Y:S01]  /*1a00*/  @!P1 STS [R14], R17 ;  /* 0x000000110e009388 */ /* 0x020fe20000000800 */
[----:B-1----:R-:W0:Y:S01]  /*1a10*/  I2F.RP R18, R13 ;  /* 0x0000000d00127306 */ /* 0x002e220000209400 */
[----:B------:R-:W-:Y:S01]  /*1a20*/  IABS R3, R15 ;  /* 0x0000000f00037213 */ /* 0x000fe20000000000 */
[----:B------:R-:W-:Y:S01]  /*1a30*/  BSSY.RECONVERGENT B1, `(.L_x_489) ;  /* 0x000016c000017945 */ /* 0x000fe20003800200 */
[----:B------:R-:W-:Y:S01]  /*1a40*/  BAR.SYNC.DEFER_BLOCKING 0x0 ;  /* 0x0000000000007b1d */ /* 0x000fe20000010000 */
[----:B------:R-:W-:-:S05]  /*1a50*/  ISETP.NE.AND P5, PT, R10, RZ, PT ;  /* 0x000000ff0a00720c */ /* 0x000fca0003fa5270 */
[----:B------:R-:W1:Y:S08]  /*1a60*/  I2F.RP R16, R3 ;  /* 0x0000000300107306 */ /* 0x000e700000209400 */
[----:B0-----:R-:W0:Y:S08]  /*1a70*/  MUFU.RCP R20, R18 ;  /* 0x0000001200147308 */ /* 0x001e300000001000 */
[----:B-1----:R-:W1:Y:S01]  /*1a80*/  MUFU.RCP R28, R16 ;  /* 0x00000010001c7308 */ /* 0x002e620000001000 */
[----:B------:R2:W3:Y:S01]  /*1a90*/  @!P1 LDS R23, [R11] ;  /* 0x000000000b179984 */ /* 0x0004e20000000800 */
[----:B0-----:R-:W-:-:S06]  /*1aa0*/  VIADD R20, R20, 0xffffffe ;  /* 0x0ffffffe14147836 */ /* 0x001fcc0000000000 */
[----:B------:R0:W4:Y:S01]  /*1ab0*/  F2I.FTZ.U32.TRUNC.NTZ R21, R20 ;  /* 0x0000001400157305 */ /* 0x000122000021f000 */
[----:B-1----:R-:W-:-:S07]  /*1ac0*/  VIADD R28, R28, 0xffffffe ;  /* 0x0ffffffe1c1c7836 */ /* 0x002fce0000000000 */
[----:B------:R-:W1:Y:S01]  /*1ad0*/  F2I.FTZ.U32.TRUNC.NTZ R29, R28 ;  /* 0x0000001c001d7305 */ /* 0x000e62000021f000 */
[----:B--2---:R-:W-:Y:S01]  /*1ae0*/  IABS R11, R12 ;  /* 0x0000000c000b7213 */ /* 0x004fe20000000000 */
[----:B0-----:R-:W-:Y:S02]  /*1af0*/  HFMA2 R20, -RZ, RZ, 0, 0 ;  /* 0x00000000ff147431 */ /* 0x001fe400000001ff */
[----:B----4-:R-:W-:-:S04]  /*1b00*/  IMAD.MOV R22, RZ, RZ, -R21 ;  /* 0x000000ffff167224 */ /* 0x010fc800078e0a15 */
[----:B------:R-:W-:Y:S02]  /*1b10*/  IMAD R22, R22, R13, RZ ;  /* 0x0000000d16167224 */ /* 0x000fe400078e02ff */
[----:B-1----:R-:W-:Y:S02]  /*1b20*/  IMAD.MOV R18, RZ, RZ, -R29 ;  /* 0x000000ffff127224 */ /* 0x002fe400078e0a1d */
[----:B------:R-:W-:Y:S01]  /*1b30*/  IMAD.HI.U32 R22, R21, R22, R20 ;  /* 0x0000001615167227 */ /* 0x000fe200078e0014 */
[----:B------:R-:W-:Y:S01]  /*1b40*/  IABS R20, R10 ;  /* 0x0000000a00147213 */ /* 0x000fe20000000000 */
[----:B---3--:R-:W0:Y:S02]  /*1b50*/  SHFL.BFLY PT, R4, R23, 0x1, 0x1f ;  /* 0x0c201f0017047f89 */ /* 0x008e2400000e0000 */
[----:B------:R-:W-:Y:S02]  /*1b60*/  IMAD.MOV.U32 R28, RZ, RZ, RZ ;  /* 0x000000ffff1c7224 */ /* 0x000fe400078e00ff */
[----:B------:R-:W-:-:S02]  /*1b70*/  IMAD R18, R18, R3, RZ ;  /* 0x0000000312127224 */ /* 0x000fc400078e02ff */
[----:B------:R-:W-:Y:S02]  /*1b80*/  IMAD.MOV R20, RZ, RZ, -R20 ;  /* 0x000000ffff147224 */ /* 0x000fe400078e0a14 */
[----:B------:R-:W-:-:S04]  /*1b90*/  IMAD.HI.U32 R18, R29, R18, R28 ;  /* 0x000000121d127227 */ /* 0x000fc800078e001c */
[----:B------:R-:W-:-:S04]  /*1ba0*/  IMAD.HI.U32 R22, R22, R11, RZ ;  /* 0x0000000b16167227 */ /* 0x000fc800078e00ff */
[----:B------:R-:W-:Y:S02]  /*1bb0*/  IMAD R20, R22, R20, R11 ;  /* 0x0000001416147224 */ /* 0x000fe400078e020b */
[----:B------:R-:W-:-:S03]  /*1bc0*/  IMAD.HI.U32 R18, R18, R11, RZ ;  /* 0x0000000b12127227 */ /* 0x000fc600078e00ff */
[----:B------:R-:W-:Y:S01]  /*1bd0*/  ISETP.GT.U32.AND P2, PT, R13, R20, PT ;  /* 0x000000140d00720c */ /* 0x000fe20003f44070 */
[----:B------:R-:W-:Y:S01]  /*1be0*/  IMAD.MOV R14, RZ, RZ, -R18 ;  /* 0x000000ffff0e7224 */ /* 0x000fe200078e0a12 */
[----:B0-----:R-:W-:-:S03]  /*1bf0*/  FMNMX.FTZ R4, R4, R23, !PT ;  /* 0x0000001704047209 */ /* 0x001fc60007810000 */
[C---:B------:R-:W-:Y:S01]  /*1c00*/  IMAD R14, R3.reuse, R14, R11 ;  /* 0x0000000e030e7224 */ /* 0x040fe200078e020b */
[----:B------:R-:W-:Y:S02]  /*1c10*/  LOP3.LUT R11, R12, R13, RZ, 0x3c, !PT ;  /* 0x0000000d0c0b7212 */ /* 0x000fe400078e3cff */
[----:B------:R-:W-:Y:S02]  /*1c20*/  FSETP.NEU.FTZ.AND P0, PT, R4, -INF , PT ;  /* 0xff8000000400780b */ /* 0x000fe40003f1d000 */
[----:B------:R-:W-:Y:S02]  /*1c30*/  LOP3.LUT R12, R12, R15, RZ, 0x3c, !PT ;  /* 0x0000000f0c0c7212 */ /* 0x000fe400078e3cff */
[----:B------:R-:W-:Y:S01]  /*1c40*/  FSEL R4, R4, RZ, P0 ;  /* 0x000000ff04047208 */ /* 0x000fe20000000000 */
[----:B------:R-:W-:Y:S01]  /*1c50*/  @!P2 VIADD R22, R22, 0x1 ;  /* 0x000000011616a836 */ /* 0x000fe20000000000 */
[----:B------:R-:W-:Y:S02]  /*1c60*/  ISETP.GT.U32.AND P0, PT, R3, R14, PT ;  /* 0x0000000e0300720c */ /* 0x000fe40003f04070 */
[----:B------:R-:W-:Y:S01]  /*1c70*/  @!P2 IADD3 R20, PT, PT, R20, -R13, RZ ;  /* 0x8000000d1414a210 */ /* 0x000fe20007ffe0ff */
[----:B------:R-:W-:Y:S01]  /*1c80*/  FADD.FTZ R17, -R4, R23 ;  /* 0x0000001704117221 */ /* 0x000fe20000010100 */
[----:B------:R-:W-:-:S02]  /*1c90*/  ISETP.GE.AND P2, PT, R12, RZ, PT ;  /* 0x000000ff0c00720c */ /* 0x000fc40003f46270 */
[----:B------:R-:W-:Y:S01]  /*1ca0*/  ISETP.GE.U32.AND P1, PT, R20, R13, PT ;  /* 0x0000000d1400720c */ /* 0x000fe20003f26070 */
[----:B------:R-:W-:Y:S01]  /*1cb0*/  FMUL.FTZ R17, R17, 1.4426950216293334961 ;  /* 0x3fb8aa3b11117820 */ /* 0x000fe20000410000 */
[----:B------:R-:W-:Y:S02]  /*1cc0*/  ISETP.GE.AND P3, PT, R11, RZ, PT ;  /* 0x000000ff0b00720c */ /* 0x000fe40003f66270 */
[----:B------:R-:W-:-:S03]  /*1cd0*/  SHF.R.S32.HI R12, RZ, 0x1f, R10 ;  /* 0x0000001fff0c7819 */ /* 0x000fc6000001140a */
[----:B------:R-:W0:Y:S01]  /*1ce0*/  MUFU.EX2 R17, R17 ;  /* 0x0000001100117308 */ /* 0x000e220000000800 */
[----:B------:R-:W-:Y:S02]  /*1cf0*/  @!P0 IMAD.IADD R14, R14, 0x1, -R3 ;  /* 0x000000010e0e8824 */ /* 0x000fe400078e0a03 */
[----:B------:R-:W-:Y:S01]  /*1d00*/  @!P0 VIADD R18, R18, 0x1 ;  /* 0x0000000112128836 */ /* 0x000fe20000000000 */
[----:B------:R-:W-:Y:S02]  /*1d10*/  ISETP.NE.AND P0, PT, R15, RZ, PT ;  /* 0x000000ff0f00720c */ /* 0x000fe40003f05270 */
[----:B------:R-:W-:Y:S01]  /*1d20*/  ISETP.GE.U32.AND P4, PT, R14, R3, PT ;  /* 0x000000030e00720c */ /* 0x000fe20003f86070 */
[----:B------:R-:W-:-:S05]  /*1d30*/  @P1 VIADD R22, R22, 0x1 ;  /* 0x0000000116161836 */ /* 0x000fca0000000000 */
[----:B------:R-:W-:Y:S01]  /*1d40*/  MOV R3, R22 ;  /* 0x0000001600037202 */ /* 0x000fe20000000f00 */
[----:B------:R-:W-:Y:S01]  /*1d50*/  IMAD.MOV.U32 R22, RZ, RZ, 0x7f800000 ;  /* 0x7f800000ff167424 */ /* 0x000fe200078e00ff */
[----:B0-----:R-:W0:Y:S03]  /*1d60*/  SHFL.BFLY PT, R16, R17, 0x1, 0x1f ;  /* 0x0c201f0011107f89 */ /* 0x001e2600000e0000 */
[----:B------:R-:W-:Y:S01]  /*1d70*/  @!P3 IMAD.MOV R3, RZ, RZ, -R3 ;  /* 0x000000ffff03b224 */ /* 0x000fe200078e0a03 */
[----:B------:R-:W-:Y:S01]  /*1d80*/  ISETP.NE.AND P3, PT, R5, RZ, PT ;  /* 0x000000ff0500720c */ /* 0x000fe20003f65270 */
[----:B------:R-:W-:Y:S01]  /*1d90*/  @P4 VIADD R18, R18, 0x1 ;  /* 0x0000000112124836 */ /* 0x000fe20000000000 */
[----:B------:R-:W-:Y:S02]  /*1da0*/  @!P5 LOP3.LUT R3, RZ, R13, RZ, 0x33, !PT ;  /* 0x0000000dff03d212 */ /* 0x000fe400078e33ff */
[----:B------:R-:W-:-:S02]  /*1db0*/  SEL R13, RZ, 0x1, !P3 ;  /* 0x00000001ff0d7807 */ /* 0x000fc40005800000 */
[----:B------:R-:W-:Y:S02]  /*1dc0*/  @!P2 IADD3 R18, PT, PT, -R18, RZ, RZ ;  /* 0x000000ff1212a210 */ /* 0x000fe40007ffe1ff */
[----:B------:R-:W-:Y:S02]  /*1dd0*/  @!P0 LOP3.LUT R18, RZ, R15, RZ, 0x33, !PT ;  /* 0x0000000fff128212 */ /* 0x000fe400078e33ff */
[----:B------:R-:W-:Y:S02]  /*1de0*/  LOP3.LUT P0, RZ, R7, 0x3f1, RZ, 0xc0, !PT ;  /* 0x000003f107ff7812 */ /* 0x000fe4000780c0ff */
[----:B------:R-:W-:Y:S02]  /*1df0*/  ISETP.LT.U32.AND P2, PT, R26, R3, PT ;  /* 0x000000031a00720c */ /* 0x000fe40003f41070 */
[----:B------:R-:W-:Y:S02]  /*1e00*/  SHF.R.S32.HI R5, RZ, 0x1f, R3 ;  /* 0x0000001fff057819 */ /* 0x000fe40000011403 */
[----:B------:R-:W-:Y:S01]  /*1e10*/  LOP3.LUT R13, R12, R13, RZ, 0xfc, !PT ;  /* 0x0000000d0c0d7212 */ /* 0x000fe200078efcff */
[----:B------:R-:W-:Y:S01]  /*1e20*/  IMAD R12, R18, UR13, RZ ;  /* 0x0000000d120c7c24 */ /* 0x000fe2000f8e02ff */
[----:B------:R-:W-:Y:S01]  /*1e30*/  ISETP.LT.AND.EX P2, PT, R27, R5, PT, P2 ;  /* 0x000000051b00720c */ /* 0x000fe20003f41320 */
[----:B0-----:R-:W-:-:S03]  /*1e40*/  FADD.FTZ R16, R17, R16 ;  /* 0x0000001011107221 */ /* 0x001fc60000010000 */
[----:B------:R-:W-:Y:S01]  /*1e50*/  SEL R5, R26, R3, P2 ;  /* 0x000000031a057207 */ /* 0x000fe20001000000 */
[----:B------:R-:W-:Y:S01]  /*1e60*/  IMAD R3, R13, R12, RZ ;  /* 0x0000000c0d037224 */ /* 0x000fe200078e02ff */
        /* <DEDUP_REMOVED lines=56> */
.L_x_492:
[----:B------:R-:W-:Y:S01]  /*21f0*/  LEA.HI R2, R7, UR15, RZ, 0x1f ;  /* 0x0000000f07027c11 */ /* 0x000fe2000f8ff8ff */
[----:B------:R-:W-:Y:S01]  /*2200*/  IMAD.MOV.U32 R19, RZ, RZ, RZ ;  /* 0x000000ffff137224 */ /* 0x000fe200078e00ff */
[----:B------:R-:W-:Y:S02]  /*2210*/  MOV R18, R30 ;  /* 0x0000001e00127202 */ /* 0x000fe40000000f00 */
[----:B------:R-:W-:Y:S01]  /*2220*/  MOV R16, 0x2250 ;  /* 0x0000225000107802 */ /* 0x000fe20000000f00 */
[----:B------:R-:W-:Y:S02]  /*2230*/  IMAD.MOV.U32 R14, RZ, RZ, R2 ;  /* 0x000000ffff0e7224 */ /* 0x000fe400078e0002 */
[----:B------:R-:W-:Y:S05]  /*2240*/  CALL.REL.NOINC `($__internal_13_$__cuda_sm20_div_s64) ;  /* 0x0000002800287944 */ /* 0x000fea0003c00000 */
[----:B------:R-:W-:Y:S02]  /*2250*/  IADD3 R13, PT, PT, -R10, RZ, RZ ;  /* 0x000000ff0a0d7210 */ /* 0x000fe40007ffe1ff */
[----:B------:R-:W-:-:S03]  /*2260*/  MOV R31, R11 ;  /* 0x0000000b001f7202 */ /* 0x000fc60000000f00 */
[----:B------:R-:W-:Y:S01]  /*2270*/  IMAD R12, R30, R13, R2 ;  /* 0x0000000d1e0c7224 */ /* 0x000fe200078e0202 */
[----:B------:R-:W-:-:S07]  /*2280*/  MOV R30, R10 ;  /* 0x0000000a001e7202 */ /* 0x000fce0000000f00 */
.L_x_493:
        /* <DEDUP_REMOVED lines=59> */
.L_x_495:
[----:B------:R-:W-:Y:S01]  /*2640*/  IMAD.MOV.U32 R14, RZ, RZ, R30 ;  /* 0x000000ffff0e7224 */ /* 0x000fe200078e001e */
[----:B------:R-:W-:Y:S01]  /*2650*/  MOV R19, R31 ;  /* 0x0000001f00137202 */ /* 0x000fe20000000f00 */
[----:B------:R-:W-:Y:S01]  /*2660*/  IMAD.MOV.U32 R18, RZ, RZ, R34 ;  /* 0x000000ffff127224 */ /* 0x000fe200078e0022 */
[----:B------:R-:W-:Y:S02]  /*2670*/  MOV R16, 0x2690 ;  /* 0x0000269000107802 */ /* 0x000fe40000000f00 */
[----:B------:R-:W-:Y:S05]  /*2680*/  CALL.REL.NOINC `($__internal_13_$__cuda_sm20_div_s64) ;  /* 0x0000002400187944 */ /* 0x000fea0003c00000 */
[----:B------:R-:W-:-:S05]  /*2690*/  IADD3 R11, PT, PT, -R10, RZ, RZ ;  /* 0x000000ff0a0b7210 */ /* 0x000fca0007ffe1ff */
[----:B------:R-:W-:Y:S02]  /*26a0*/  IMAD R30, R11, R34, R30 ;  /* 0x000000220b1e7224 */ /* 0x000fe400078e021e */
.L_x_496:
[----:B------:R-:W-:Y:S05]  /*26b0*/  BSYNC.RECONVERGENT B0 ;  /* 0x0000000000007941 */ /* 0x000fea0003800200 */
.L_x_494:
        /* <DEDUP_REMOVED lines=159> */
.L_x_491:
[----:B------:R-:W0:Y:S01]  /*30b0*/  LDC.64 R4, c[0x0][0x420] ;  /* 0x00010800ff047b82 */ /* 0x000e220000000a00 */
[----:B------:R-:W-:-:S05]  /*30c0*/  IADD3 R2, PT, PT, R2, UR15, RZ ;  /* 0x0000000f02027c10 */ /* 0x000fca000fffe0ff */
[----:B0-----:R-:W-:-:S05]  /*30d0*/  IMAD.WIDE.U32 R2, R2, 0x4, R4 ;  /* 0x0000000402027825 */ /* 0x001fca00078e0004 */
[----:B------:R1:W-:Y:S02]  /*30e0*/  STG.E desc[UR10][R2.64], R22 ;  /* 0x0000001602007986 */ /* 0x0003e4000c10190a */
.L_x_490:
[----:B------:R-:W-:Y:S05]  /*30f0*/  BSYNC.RECONVERGENT B1 ;  /* 0x0000000000017941 */ /* 0x000fea0003800200 */
.L_x_489:
        /* <DEDUP_REMOVED lines=17> */
.L_x_498:
[----:B------:R-:W-:Y:S05]  /*3210*/  BSYNC.RECONVERGENT B0 ;  /* 0x0000000000007941 */ /* 0x000fea0003800200 */
.L_x_497:
        /* <DEDUP_REMOVED lines=49> */
.L_x_503:
        /* <DEDUP_REMOVED lines=133> */
.L_x_502:
        /* <DEDUP_REMOVED lines=73> */
.L_x_504:
[----:B------:R-:W-:-:S09]  /*4210*/  UISETP.NE.OR UP1, UPT, UR5, URZ, UP1 ;  /* 0x000000ff0500728c */ /* 0x000fd20008f25670 */
[----:B------:R-:W-:Y:S05]  /*4220*/  BRA.U !UP1, `(.L_x_500) ;  /* 0x0000000109947547 */ /* 0x000fea000b800000 */
.L_x_501:
[----:B------:R-:W-:-:S13]  /*4230*/  ISETP.GE.AND P0, PT, R12, UR13, PT ;  /* 0x0000000d0c007c0c */ /* 0x000fda000bf06270 */
.L_x_505:
        /* <DEDUP_REMOVED lines=36> */
.L_x_500:
        /* <DEDUP_REMOVED lines=10> */
.L_x_506:
        /* <DEDUP_REMOVED lines=12> */
.L_x_499:
        /* <DEDUP_REMOVED lines=81> */
        .weak           $__internal_13_$__cuda_sm20_div_s64
        .type           $__internal_13_$__cuda_sm20_div_s64,@function
        .size           $__internal_13_$__cuda_sm20_div_s64,(.L_x_7101 - $__internal_13_$__cuda_sm20_div_s64)
$__internal_13_$__cuda_sm20_div_s64:
        /* <DEDUP_REMOVED lines=83> */
[----:B------:R-:W-:Y:S05]  /*5020*/  RET.REL.NODEC R12 `(_ZN5flash32flash_fwd_splitkv_combine_kernelI23Flash_fwd_kernel_traitsILi64ELi64ELi256ELi4ELb0ELb0EN7cutlass10bfloat16_tE19Flash_kernel_traitsILi64ELi64ELi256ELi4ES3_EELi8ELi1ELb1EEEvNS_16Flash_fwd_paramsE) ;  /* 0xffffffac0cf47950 */ /* 0x000fea0003c3ffff */
.L_x_507:
        /* <DEDUP_REMOVED lines=13> */
.L_x_7101:


//--------------------- .text._ZN5flash24flash_fwd_splitkv_kernelI23Flash_fwd_kernel_traitsILi64ELi64ELi256ELi4ELb0ELb0EN7cutlass10bfloat16_tE19Flash_kernel_traitsILi64ELi64ELi256ELi4ES3_EELb1ELb0ELb0ELb0ELb0ELb0ELb0ELb0EEEvNS_16Flash_fwd_paramsE --------------------------
	.section	.text._ZN5flash24flash_fwd_splitkv_kernelI23Flash_fwd_kernel_traitsILi64ELi64ELi256ELi4ELb0ELb0EN7cutlass10bfloat16_tE19Flash_kernel_traitsILi64ELi64ELi256ELi4ES3_EELb1ELb0ELb0ELb0ELb0ELb0ELb0ELb0EEEvNS_16Flash_fwd_paramsE,"ax",@progbits
	.align	128
        .global         _ZN5flash24flash_fwd_splitkv_kernelI23Flash_fwd_kernel_traitsILi64ELi64ELi256ELi4ELb0ELb0EN7cutlass10bfloat16_tE19Flash_kernel_traitsILi64ELi64ELi256ELi4ES3_EELb1ELb0ELb0ELb0ELb0ELb0ELb0ELb0EEEvNS_16Flash_fwd_paramsE
        .type           _ZN5flash24flash_fwd_splitkv_kernelI23Flash_fwd_kernel_traitsILi64ELi64ELi256ELi4ELb0ELb0EN7cutlass10bfloat16_tE19Flash_kernel_traitsILi64ELi64ELi256ELi4ES3_EELb1ELb0ELb0ELb0ELb0ELb0ELb0ELb0EEEvNS_16Flash_fwd_paramsE,@function
        .size           _ZN5flash24flash_fwd_splitkv_kernelI23Flash_fwd_kernel_traitsILi64ELi64ELi256ELi4ELb0ELb0EN7cutlass10bfloat16_tE19Flash_kernel_traitsILi64ELi64ELi256ELi4ES3_EELb1ELb0ELb0ELb0ELb0ELb0ELb0ELb0EEEvNS_16Flash_fwd_paramsE,(.L_x_7130 - _ZN5flash24flash_fwd_splitkv_kernelI23Flash_fwd_kernel_traitsILi64ELi64ELi256ELi4ELb0ELb0EN7cutlass10bfloat16_tE19Flash_kernel_traitsILi64ELi64ELi256ELi4ES3_EELb1ELb0ELb0ELb0ELb0ELb0ELb0ELb0EEEvNS_16Flash_fwd_paramsE)
        .other          _ZN5flash24flash_fwd_splitkv_kernelI23Flash_fwd_kernel_traitsILi64ELi64ELi256ELi4ELb0ELb0EN7cutlass10bfloat16_tE19Flash_kernel_traitsILi64ELi64ELi256ELi4ES3_EELb1ELb0ELb0ELb0ELb0ELb0ELb0ELb0EEEvNS_16Flash_fwd_paramsE,@"STO_CUDA_ENTRY STV_DEFAULT"
_ZN5flash24flash_fwd_splitkv_kernelI23Flash_fwd_kernel_traitsILi64ELi64ELi256ELi4ELb0ELb0EN7cutlass10bfloat16_tE19Flash_kernel_traitsILi64ELi64ELi256ELi4ES3_EELb1ELb0ELb0ELb0ELb0ELb0ELb0ELb0EEEvNS_16Flash_fwd_paramsE:
.text._ZN5flash24flash_fwd_splitkv_kernelI23Flash_fwd_kernel_traitsILi64ELi64ELi256ELi4ELb0ELb0EN7cutlass10bfloat16_tE19Flash_kernel_traitsILi64ELi64ELi256ELi4ES3_EELb1ELb0ELb0ELb0ELb0ELb0ELb0ELb0EEEvNS_16Flash_fwd_paramsE:
[----:B------:R-:W-:Y:S08]  /*0000*/  LDC R1, c[0x0][0x37c] ;  /* 0x0000df00ff017b82 */ /* 0x000ff00000000800 */
[----:B------:R-:W1:Y:S01]  /*0010*/  LDC.64 R2, c[0x0][0x460] ;  /* 0x00011800ff027b82 */ /* 0x000e620000000a00 */
[----:B------:R-:W2:Y:S01]  /*0020*/  S2R R6, SR_CTAID.Y ;  /* 0x0000000000067919 */ /* 0x000ea20000002600 */
[----:B------:R-:W3:Y:S01]  /*0030*/  LDCU.64 UR16, c[0x0][0x358] ;  /* 0x00006b00ff1077ac */ /* 0x000ee20008000a00 */
[----:B------:R-:W-:Y:S01]  /*0040*/  IMAD.MOV.U32 R236, RZ, RZ, -0x1 ;  /* 0xffffffffffec7424 */ /* 0x000fe200078e00ff */
[----:B------:R-:W4:Y:S04]  /*0050*/  LDCU.64 UR4, c[0x0][0x478] ;  /* 0x00008f00ff0477ac */ /* 0x000f280008000a00 */
[----:B------:R-:W2:Y:S01]  /*0060*/  LDC.64 R4, c[0x0][0x460] ;  /* 0x00011800ff047b82 */ /* 0x000ea20000000a00 */
[----:B------:R-:W3:Y:S01]  /*0070*/  LDCU.64 UR6, c[0x0][0x470] ;  /* 0x00008e00ff0677ac */ /* 0x000ee20008000a00 */
[----:B-1----:R-:W-:-:S02]  /*0080*/  ISETP.NE.U32.AND P0, PT, R2, RZ, PT ;  /* 0x000000ff0200720c */ /* 0x002fc40003f05070 */
[----:B------:R-:W-:Y:S02]  /*0090*/  ISETP.NE.U32.AND P4, PT, R2, RZ, PT ;  /* 0x000000ff0200720c */ /* 0x000fe40003f85070 */
[C---:B------:R-:W-:Y:S02]  /*00a0*/  ISETP.NE.AND.EX P0, PT, R3.reuse, RZ, PT, P0 ;  /* 0x000000ff0300720c */ /* 0x040fe40003f05300 */
[----:B------:R-:W-:Y:S02]  /*00b0*/  ISETP.NE.AND.EX P4, PT, R3, RZ, PT, P4 ;  /* 0x000000ff0300720c */ /* 0x000fe40003f85340 */
[----:B------:R-:W1:Y:S01]  /*00c0*/  LDC.64 R2, c[0x0][0x468] ;  /* 0x00011a00ff027b82 */ /* 0x000e620000000a00 */
[----:B--2---:R-:W-:Y:S01]  /*00d0*/  IMAD.WIDE.U32 R12, R6, 0x4, R4 ;  /* 0x00000004060c7825 */ /* 0x004fe200078e0004 */
[----:B----4-:R-:W-:Y:S02]  /*00e0*/  ISETP.NE.U32.AND P2, PT, RZ, UR4, PT ;  /* 0x00000004ff007c0c */ /* 0x010fe4000bf45070 */
[----:B---3--:R-:W-:-:S02]  /*00f0*/  ISETP.NE.U32.AND P3, PT, RZ, UR6, PT ;  /* 0x00000006ff007c0c */ /* 0x008fc4000bf65070 */
[----:B------:R-:W-:Y:S01]  /*0100*/  ISETP.NE.AND.EX P2, PT, RZ, UR5, PT, P2 ;  /* 0x00000005ff007c0c */ /* 0x000fe2000bf45320 */
[----:B------:R-:W-:Y:S01]  /*0110*/  IMAD.SHL.U32 R15, R6, 0x4, RZ ;  /* 0x00000004060f7824 */ /* 0x000fe200078e00ff */
[----:B------:R-:W-:Y:S01]  /*0120*/  ISETP.NE.AND.EX P3, PT, RZ, UR7, PT, P3 ;  /* 0x00000007ff007c0c */ /* 0x000fe2000bf65330 */
[----:B------:R-:W2:Y:S04]  /*0130*/  @P0 LDG.E R236, desc[UR16][R12.64] ;  /* 0x000000100cec0981 */ /* 0x000ea8000c1e1900 */
[----:B------:R1:W2:Y:S01]  /*0140*/  @P4 LDG.E R17, desc[UR16][R12.64+0x4] ;  /* 0x000004100c114981 */ /* 0x0002a2000c1e1900 */
[----:B------:R-:W-:Y:S01]  /*0150*/  SHF.R.U32.HI R10, RZ, 0x1e, R6 ;  /* 0x0000001eff0a7819 */ /* 0x000fe20000011606 */
[----:B------:R-:W-:-:S04]  /*0160*/  IMAD.MOV.U32 R4, RZ, RZ, RZ ;  /* 0x000000ffff047224 */ /* 0x000fc800078e00ff */
[C---:B------:R-:W-:Y:S01]  /*0170*/  @P2 IADD3 R8, P0, PT, R15.reuse, UR4, RZ ;  /* 0x000000040f082c10 */ /* 0x040fe2000ff1e0ff */
[----:B------:R-:W3:Y:S01]  /*0180*/  LDCU.U8 UR4, c[0x0][0x532] ;  /* 0x0000a640ff0477ac */ /* 0x000ee20008000000 */
[----:B------:R-:W4:Y:S01]  /*0190*/  S2R R11, SR_CTAID.X ;  /* 0x00000000000b7919 */ /* 0x000f220000002500 */
[----:B------:R-:W-:Y:S01]  /*01a0*/  @P3 IADD3 R18, P1, PT, R15, UR6, RZ ;  /* 0x000000060f123c10 */ /* 0x000fe2000ff3e0ff */
[----:B------:R-:W2:Y:S01]  /*01b0*/  @!P4 LDC R7, c[0x0][0x434] ;  /* 0x00010d00ff07cb82 */ /* 0x000ea20000000800 */
[C---:B------:R-:W-:Y:S02]  /*01c0*/  @P2 IADD3.X R9, PT, PT, R10.reuse, UR5, RZ, P0, !PT ;  /* 0x000000050a092c10 */ /* 0x040fe400087fe4ff */
[----:B------:R-:W-:-:S03]  /*01d0*/  @P3 IADD3.X R19, PT, PT, R10, UR7, RZ, P1, !PT ;  /* 0x000000070a133c10 */ /* 0x000fc60008ffe4ff */
[----:B------:R2:W5:Y:S02]  /*01e0*/  @P2 LDG.E R195, desc[UR16][R8.64] ;  /* 0x0000001008c32981 */ /* 0x000564000c1e1900 */
[----:B------:R-:W2:Y:S02]  /*01f0*/  @!P2 LDC R0, c[0x0][0x43c] ;  /* 0x00010f00ff00ab82 */ /* 0x000ea40000000800 */
[----:B------:R2:W5:Y:S01]  /*0200*/  @P3 LDG.E R4, desc[UR16][R18.64] ;  /* 0x0000001012043981 */ /* 0x000562000c1e1900 */
[----:B-1----:R-:W-:-:S05]  /*0210*/  IADD3 R12, P0, PT, R15, R2, RZ ;  /* 0x000000020f0c7210 */ /* 0x002fca0007f1e0ff */
[----:B------:R-:W-:Y:S01]  /*0220*/  IMAD.X R13, R10, 0x1, R3, P0 ;  /* 0x000000010a0d7824 */ /* 0x000fe200000e0603 */
[----:B------:R-:W-:-:S04]  /*0230*/  ISETP.NE.U32.AND P0, PT, R2, RZ, PT ;  /* 0x000000ff0200720c */ /* 0x000fc80003f05070 */
[C---:B------:R-:W-:Y:S02]  /*0240*/  ISETP.NE.AND.EX P0, PT, R3.reuse, RZ, PT, P0 ;  /* 0x000000ff0300720c */ /* 0x040fe40003f05300 */
[----:B---3--:R-:W-:Y:S02]  /*0250*/  ISETP.NE.AND P1, PT, RZ, UR4, PT ;  /* 0x00000004ff007c0c */ /* 0x008fe4000bf25270 */
[----:B------:R-:W-:Y:S01]  /*0260*/  ISETP.EQ.U32.AND P3, PT, R2, RZ, PT ;  /* 0x000000ff0200720c */ /* 0x000fe20003f62070 */
[----:B------:R-:W1:Y:S03]  /*0270*/  @!P2 LDC.64 R8, c[0x0][0x488] ;  /* 0x00012200ff08ab82 */ /* 0x000e660000000a00 */
[----:B------:R-:W-:-:S05]  /*0280*/  ISETP.EQ.OR.EX P3, PT, R3, RZ, !P1, P3 ;  /* 0x000000ff0300720c */ /* 0x000fca0004f62730 */
[----:B------:R-:W3:Y:S01]  /*0290*/  @!P0 LDC R3, c[0x0][0x438] ;  /* 0x00010e00ff038b82 */ /* 0x000ee20000000800 */
[----:B------:R-:W-:Y:S02]  /*02a0*/  IMAD.MOV.U32 R5, RZ, RZ, -0x1 ;  /* 0xffffffffff057424 */ /* 0x000fe400078e00ff */
[----:B----4-:R-:W-:-:S05]  /*02b0*/  IMAD.SHL.U32 R2, R11, 0x40, RZ ;  /* 0x000000400b027824 */ /* 0x010fca00078e00ff */
[----:B------:R4:W5:Y:S01]  /*02c0*/  @!P3 LDG.E R5, desc[UR16][R12.64] ;  /* 0x000000100c05b981 */ /* 0x000962000c1e1900 */
[----:B--2---:R-:W-:-:S05]  /*02d0*/  @P4 IMAD.IADD R7, R17, 0x1, -R236 ;  /* 0x0000000111074824 */ /* 0x004fca00078e0aec */
[----:B------:R-:W-:Y:S01]  /*02e0*/  ISETP.GT.AND P3, PT, R7, R2, PT ;  /* 0x000000020700720c */ /* 0x000fe20003f64270 */
[----:B-1-34-:R-:W-:-:S12]  /*02f0*/  @!P0 BRA `(.L_x_508) ;  /* 0x00000000000c8947 */ /* 0x01afd80003800000 */
[----:B------:R-:W2:Y:S02]  /*0300*/  @P1 LDG.E R14, desc[UR16][R12.64+0x4] ;  /* 0x000004100c0e1981 */ /* 0x000ea4000c1e1900 */
[----:B--2--5:R-:W-:-:S06]  /*0310*/  @P1 IADD3 R3, PT, PT, R14, -R5, RZ ;  /* 0x800000050e031210 */ /* 0x024fcc0007ffe0ff */
[----:B------:R1:W5:Y:S02]  /*0320*/  @!P1 LDG.E R3, desc[UR16][R12.64] ;  /* 0x000000100c039981 */ /* 0x000364000c1e1900 */
.L_x_508:
[----:B------:R-:W-:Y:S01]  /*0330*/  @!P2 ISETP.NE.U32.AND P0, PT, R8, RZ, PT ;  /* 0x000000ff0800a20c */ /* 0x000fe20003f05070 */
[----:B------:R-:W-:-:S12]  /*0340*/  @!P3 EXIT ;  /* 0x000000000000b94d */ /* 0x000fd80003800000 */
[----:B------:R-:W2:Y:S01]  /*0350*/  LDCU UR5, c[0x0][0x438] ;  /* 0x00008700ff0577ac */ /* 0x000ea20008000800 */
[----:B------:R-:W-:Y:S01]  /*0360*/  @!P2 ISETP.NE.AND.EX P0, PT, R9, RZ, PT, P0 ;  /* 0x000000ff0900a20c */ /* 0x000fe20003f05300 */
[--C-:B-----5:R-:W-:Y:S01]  /*0370*/  @P2 IMAD.IADD R195, R195, 0x1, -R4.reuse ;  /* 0x00000001c3c32824 */ /* 0x120fe200078e0a04 */
[----:B-1----:R-:W1:Y:S01]  /*0380*/  S2R R13, SR_CTAID.Z ;  /* 0x00000000000d7919 */ /* 0x002e620000002700 */
[----:B------:R-:W3:Y:S01]  /*0390*/  LDCU UR14, c[0x0][0x508] ;  /* 0x0000a100ff0e77ac */ /* 0x000ee20008000800 */
[----:B------:R-:W-:Y:S01]  /*03a0*/  @!P2 SEL R0, R0, RZ, P0 ;  /* 0x000000ff0000a207 */ /* 0x000fe20000000000 */
[----:B------:R-:W4:Y:S03]  /*03b0*/  S2R R228, SR_TID.X ;  /* 0x0000000000e47919 */ /* 0x000f260000002100 */
[----:B------:R-:W-:Y:S01]  /*03c0*/  @!P2 IADD3 R195, PT, PT, R0, R3, -R4 ;  /* 0x0000000300c3a210 */ /* 0x000fe20007ffe804 */
[----:B------:R-:W-:-:S04]  /*03d0*/  VIADD R0, R11, 0x1 ;  /* 0x000000010b007836 */ /* 0x000fc80000000000 */
[----:B------:R-:W-:Y:S02]  /*03e0*/  VIADD R9, R195, 0xff ;  /* 0x000000ffc3097836 */ /* 0x000fe40000000000 */
[----:B------:R-:W-:Y:S01]  /*03f0*/  IMAD R0, R0, 0x40, -R7 ;  /* 0x0000004000007824 */ /* 0x000fe200078e0a07 */
[----:B--2---:R-:W-:Y:S02]  /*0400*/  UIADD3 UR5, UPT, UPT, UR5, 0xff, URZ ;  /* 0x000000ff05057890 */ /* 0x004fe4000fffe0ff */
[----:B------:R-:W-:Y:S02]  /*0410*/  SHF.R.S32.HI R8, RZ, 0x1f, R9 ;  /* 0x0000001fff087819 */ /* 0x000fe40000011409 */
[----:B---3--:R-:W-:Y:S01]  /*0420*/  IADD3 R3, PT, PT, R9, UR14, R0 ;  /* 0x0000000e09037c10 */ /* 0x008fe2000fffe000 */
[----:B------:R-:W-:Y:S01]  /*0430*/  USHF.R.S32.HI UR4, URZ, 0x1f, UR5 ;  /* 0x0000001fff047899 */ /* 0x000fe20008011405 */
[----:B------:R-:W-:Y:S02]  /*0440*/  LEA.HI R8, R8, R9, RZ, 0x8 ;  /* 0x0000000908087211 */ /* 0x000fe400078f40ff */
[----:B------:R-:W-:Y:S01]  /*0450*/  SHF.R.S32.HI R0, RZ, 0x1f, R3 ;  /* 0x0000001fff007819 */ /* 0x000fe20000011403 */
[----:B------:R-:W-:-:S03]  /*0460*/  ULEA.HI UR4, UR4, UR5, URZ, 0x8 ;  /* 0x0000000504047291 */ /* 0x000fc6000f8f40ff */
[----:B------:R-:W-:Y:S01]  /*0470*/  LEA.HI R0, R0, R3, RZ, 0x8 ;  /* 0x0000000300007211 */ /* 0x000fe200078f40ff */
[----:B------:R-:W-:Y:S01]  /*0480*/  USHF.R.S32.HI UR4, URZ, 0x8, UR4 ;  /* 0x00000008ff047899 */ /* 0x000fe20008011404 */
[----:B------:R-:W-:Y:S02]  /*0490*/  SHF.R.S32.HI R3, RZ, 0x8, R8 ;  /* 0x00000008ff037819 */ /* 0x000fe40000011408 */
[----:B------:R-:W-:-:S04]  /*04a0*/  SHF.R.S32.HI R0, RZ, 0x8, R0 ;  /* 0x00000008ff007819 */ /* 0x000fc80000011400 */
[----:B------:R-:W-:Y:S01]  /*04b0*/  VIMNMX3 R3, R3, UR4, R0, PT ;  /* 0x0000000403037c0f */ /* 0x000fe2000b800100 */
[----:B------:R-:W-:-:S03]  /*04c0*/  IMAD.MOV.U32 R0, RZ, RZ, R6 ;  /* 0x000000ffff007224 */ /* 0x000fc600078e0006 */
[----:B------:R-:W-:-:S13]  /*04d0*/  ISETP.GT.AND P0, PT, R3, RZ, PT ;  /* 0x000000ff0300720c */ /* 0x000fda0003f04270 */
[----:B-1--4-:R-:W-:Y:S05]  /*04e0*/  @P0 BRA `(.L_x_509) ;  /* 0x0000000400a40947 */ /* 0x012fea0003800000 */
[----:B------:R-:W-:Y:S01]  /*04f0*/  ISETP.NE.AND P0, PT, R236, -0x1, PT ;  /* 0xffffffffec00780c */ /* 0x000fe20003f05270 */
[----:B------:R-:W1:Y:S01]  /*0500*/  LDC.64 R4, c[0x0][0x408] ;  /* 0x00010200ff047b82 */ /* 0x000e620000000a00 */
[----:B------:R-:W2:Y:S01]  /*0510*/  LDCU UR4, c[0x0][0x440] ;  /* 0x00008800ff0477ac */ /* 0x000ea20008000800 */
[----:B------:R-:W-:Y:S01]  /*0520*/  SHF.L.U32 R10, R228, 0x3, RZ ;  /* 0x00000003e40a7819 */ /* 0x000fe200000006ff */
[----:B------:R-:W-:Y:S01]  /*0530*/  IMAD.IADD R3, R7, 0x1, -R2 ;  /* 0x0000000107037824 */ /* 0x000fe200078e0a02 */
[----:B------:R-:W-:Y:S01]  /*0540*/  SHF.R.U32.HI R228, RZ, 0x3, R228 ;  /* 0x00000003ffe47819 */ /* 0x000fe200000116e4 */
[----:B------:R-:W-:Y:S01]  /*0550*/  IMAD.MOV.U32 R11, RZ, RZ, RZ ;  /* 0x000000ffff0b7224 */ /* 0x000fe200078e00ff */
[----:B------:R-:W-:Y:S01]  /*0560*/  LOP3.LUT R10, R10, 0x38, RZ, 0xc0, !PT ;  /* 0x000000380a0a7812 */ /* 0x000fe200078ec0ff */
[----:B------:R-:W3:Y:S01]  /*0570*/  LDCU UR6, c[0x0][0x3e0] ;  /* 0x00007c00ff0677ac */ /* 0x000ee20008000800 */
[----:B------:R-:W-:Y:S01]  /*0580*/  IADD3 R12, PT, PT, R228, 0x30, RZ ;  /* 0x00000030e40c7810 */ /* 0x000fe20007ffe0ff */
[----:B------:R-:W-:Y:S03]  /*0590*/  BSSY.RECONVERGENT B0, `(.L_x_510) ;  /* 0x000002d000007945 */ /* 0x000fe60003800200 */
[----:B------:R-:W4:Y:S01]  /*05a0*/  @!P0 LDC.64 R8, c[0x0][0x400] ;  /* 0x00010000ff088b82 */ /* 0x000f220000000a00 */
[----:B--2---:R-:W-:Y:S01]  /*05b0*/  ISETP.GE.AND P1, PT, R10, UR4, PT ;  /* 0x000000040a007c0c */ /* 0x004fe2000bf26270 */
[----:B------:R-:W2:Y:S03]  /*05c0*/  LDCU.64 UR4, c[0x0][0x410] ;  /* 0x00008200ff0477ac */ /* 0x000ea60008000a00 */
[----:B------:R-:W-:Y:S01]  /*05d0*/  ISETP.GE.OR P4, PT, R228, R3, P1 ;  /* 0x00000003e400720c */ /* 0x000fe20000f86670 */
[----:B-1----:R-:W-:-:S04]  /*05e0*/  @P0 IMAD.WIDE.U32 R14, R236, R4, RZ ;  /* 0x00000004ec0e0225 */ /* 0x002fc800078e00ff */
[----:B----4-:R-:W-:-:S04]  /*05f0*/  @!P0 IMAD.WIDE.U32 R16, R6, R8, RZ ;  /* 0x0000000806108225 */ /* 0x010fc800078e00ff */
[----:B------:R-:W-:Y:S01]  /*0600*/  @!P0 IMAD R9, R6, R9, R17 ;  /* 0x0000000906098224 */ /* 0x000fe200078e0211 */
[----:B------:R-:W-:Y:S01]  /*0610*/  @!P0 MOV R6, R16 ;  /* 0x0000001000068202 */ /* 0x000fe20000000f00 */
[----:B------:R-:W-:Y:S01]  /*0620*/  IMAD.WIDE.U32 R16, R2, R4, R10 ;  /* 0x0000000402107225 */ /* 0x000fe200078e000a */
[----:B------:R-:W-:Y:S02]  /*0630*/  @P0 MOV R6, R14 ;  /* 0x0000000e00060202 */ /* 0x000fe40000000f00 */
[----:B------:R-:W-:Y:S01]  /*0640*/  IADD3 R14, PT, PT, R228, 0x20, RZ ;  /* 0x00000020e40e7810 */ /* 0x000fe20007ffe0ff */
[-C--:B------:R-:W-:Y:S01]  /*0650*/  @P0 IMAD R9, R236, R5.reuse, R15 ;  /* 0x00000005ec090224 */ /* 0x080fe200078e020f */
[----:B------:R-:W-:Y:S01]  /*0660*/  IADD3 R16, P0, PT, R6, R16, RZ ;  /* 0x0000001006107210 */ /* 0x000fe20007f1e0ff */
[----:B------:R-:W-:Y:S01]  /*0670*/  IMAD R8, R2, R5, R17 ;  /* 0x0000000502087224 */ /* 0x000fe200078e0211 */
[----:B------:R-:W1:Y:S01]  /*0680*/  @!P4 LDC.64 R6, c[0x0][0x3f0] ;  /* 0x0000fc00ff06cb82 */ /* 0x000e620000000a00 */
[----:B------:R-:W-:-:S02]  /*0690*/  ISETP.GE.OR P2, PT, R14, R3, P1 ;  /* 0x000000030e00720c */ /* 0x000fc40000f46670 */
[----:B------:R-:W-:Y:S02]  /*06a0*/  IMAD.X R17, R9, 0x1, R8, P0 ;  /* 0x0000000109117824 */ /* 0x000fe400000e0608 */
[C---:B--2---:R-:W-:Y:S01]  /*06b0*/  IMAD.WIDE.U32 R8, R13.reuse, UR4, R16 ;  /* 0x000000040d087c25 */ /* 0x044fe2000f8e0010 */
[----:B------:R-:W2:Y:S03]  /*06c0*/  LDCU UR4, c[0x0][0x434] ;  /* 0x00008680ff0477ac */ /* 0x000ea60008000800 */
[----:B------:R-:W-:Y:S01]  /*06d0*/  IMAD R19, R13, UR5, R9 ;  /* 0x000000050d137c24 */ /* 0x000fe2000f8e0209 */
[----:B------:R-:W-:Y:S01]  /*06e0*/  @!P4 MOV R18, R8 ;  /* 0x000000080012c202 */ /* 0x000fe20000000f00 */
[----:B---3--:R-:W-:Y:S02]  /*06f0*/  IMAD R13, R0, UR6, R13 ;  /* 0x00000006000d7c24 */ /* 0x008fe4000f8e020d */
[----:B------:R-:W-:-:S02]  /*0700*/  VIADD R16, R228, 0x10 ;  /* 0x00000010e4107836 */ /* 0x000fc40000000000 */
[----:B------:R-:W-:-:S03]  /*0710*/  @!P4 IMAD.WIDE.U32 R20, R228, R4, R18 ;  /* 0x00000004e414c225 */ /* 0x000fc600078e0012 */
[----:B------:R-:W-:Y:S01]  /*0720*/  ISETP.GE.OR P3, PT, R16, R3, P1 ;  /* 0x000000031000720c */ /* 0x000fe20000f66670 */
[----:B------:R-:W-:Y:S01]  /*0730*/  @!P4 IMAD R0, R228, R5, R21 ;  /* 0x00000005e400c224 */ /* 0x000fe200078e0215 */
[----:B------:R-:W-:Y:S02]  /*0740*/  ISETP.GE.OR P1, PT, R12, R3, P1 ;  /* 0x000000030c00720c */ /* 0x000fe40000f26670 */
[----:B-1----:R-:W-:Y:S01]  /*0750*/  @!P4 LEA R6, P0, R20, R6, 0x1 ;  /* 0x000000061406c211 */ /* 0x002fe200078008ff */
[----:B--2---:R-:W-:-:S03]  /*0760*/  IMAD R13, R13, UR4, R2 ;  /* 0x000000040d0d7c24 */ /* 0x004fc6000f8e0202 */
[----:B------:R-:W-:-:S05]  /*0770*/  @!P4 LEA.HI.X R7, R20, R7, R0, 0x1, P0 ;  /* 0x000000071407c211 */ /* 0x000fca00000f0c00 */
[----:B------:R1:W-:Y:S01]  /*0780*/  @!P4 STG.E.128 desc[UR16][R6.64], RZ ;  /* 0x000000ff0600c986 */ /* 0x0003e2000c101d10 */
[----:B------:R-:W-:Y:S05]  /*0790*/  @P3 BRA `(.L_x_511) ;  /* 0x0000000000303947 */ /* 0x000fea0003800000 */
[----:B------:R-:W2:Y:S01]  /*07a0*/  LDCU.64 UR4, c[0x0][0x3f0] ;  /* 0x00007e00ff0477ac */ /* 0x000ea20008000a00 */
[----:B-1----:R-:W-:Y:S01]  /*07b0*/  IADD3 R7, P0, PT, R228, 0x10, RZ ;  /* 0x00000010e4077810 */ /* 0x002fe20007f1e0ff */
[----:B------:R-:W-:Y:S01]  /*07c0*/  IMAD.MOV.U32 R20, RZ, RZ, R8 ;  /* 0x000000ffff147224 */ /* 0x000fe200078e0008 */
[----:B------:R-:W-:-:S03]  /*07d0*/  MOV R21, R19 ;  /* 0x0000001300157202 */ /* 0x000fc60000000f00 */
[----:B------:R-:W-:Y:S02]  /*07e0*/  IMAD.X R15, RZ, RZ, RZ, P0 ;  /* 0x000000ffff0f7224 */ /* 0x000fe400000e06ff */
[----:B------:R-:W-:-:S04]  /*07f0*/  IMAD.WIDE.U32 R20, R7, R4, R20 ;  /* 0x0000000407147225 */ /* 0x000fc800078e0014 */
[----:B------:R-:W-:-:S04]  /*0800*/  IMAD R0, R15, R4, RZ ;  /* 0x000000040f007224 */ /* 0x000fc800078e02ff */
[----:B------:R-:W-:Y:S01]  /*0810*/  IMAD R0, R7, R5, R0 ;  /* 0x0000000507007224 */ /* 0x000fe200078e0200 */
[----:B--2---:R-:W-:-:S04]  /*0820*/  LEA R6, P0, R20, UR4, 0x1 ;  /* 0x0000000414067c11 */ /* 0x004fc8000f8008ff */
[----:B------:R-:W-:-:S04]  /*0830*/  IADD3 R0, PT, PT, R21, R0, RZ ;  /* 0x0000000015007210 */ /* 0x000fc80007ffe0ff */
[----:B------:R-:W-:-:S05]  /*0840*/  LEA.HI.X R7, R20, UR5, R0, 0x1, P0 ;  /* 0x0000000514077c11 */ /* 0x000fca00080f0c00 */
[----:B------:R2:W-:Y:S02]  /*0850*/  STG.E.128 desc[UR16][R6.64], RZ ;  /* 0x000000ff06007986 */ /* 0x0005e4000c101d10 */
.L_x_511:
[----:B------:R-:W-:Y:S05]  /*0860*/  BSYNC.RECONVERGENT B0 ;  /* 0x0000000000007941 */ /* 0x000fea0003800200 */
.L_x_510:
[----:B------:R-:W-:Y:S04]  /*0870*/  BSSY.RECONVERGENT B0, `(.L_x_512) ;  /* 0x000000e000007945 */ /* 0x000fe80003800200 */
[----:B------:R-:W-:Y:S05]  /*0880*/  @P2 BRA `(.L_x_513) ;  /* 0x0000000000302947 */ /* 0x000fea0003800000 */
[----:B------:R-:W3:Y:S01]  /*0890*/  LDCU.64 UR4, c[0x0][0x3f0] ;  /* 0x00007e00ff0477ac */ /* 0x000ee20008000a00 */
[----:B-12---:R-:W-:Y:S01]  /*08a0*/  IADD3 R7, P0, PT, R228, 0x20, RZ ;  /* 0x00000020e4077810 */ /* 0x006fe20007f1e0ff */
[----:B------:R-:W-:Y:S01]  /*08b0*/  IMAD.MOV.U32 R20, RZ, RZ, R8 ;  /* 0x000000ffff147224 */ /* 0x000fe200078e0008 */
[----:B------:R-:W-:-:S03]  /*08c0*/  MOV R21, R19 ;  /* 0x0000001300157202 */ /* 0x000fc60000000f00 */
[----:B------:R-:W-:Y:S02]  /*08d0*/  IMAD.X R15, RZ, RZ, RZ, P0 ;  /* 0x000000ffff0f7224 */ /* 0x000fe400000e06ff */
[----:B------:R-:W-:-:S04]  /*08e0*/  IMAD.WIDE.U32 R20, R7, R4, R20 ;  /* 0x0000000407147225 */ /* 0x000fc800078e0014 */
[----:B------:R-:W-:-:S04]  /*08f0*/  IMAD R0, R15, R4, RZ ;  /* 0x000000040f007224 */ /* 0x000fc800078e02ff */
[----:B------:R-:W-:Y:S01]  /*0900*/  IMAD R0, R7, R5, R0 ;  /* 0x0000000507007224 */ /* 0x000fe200078e0200 */
[----:B---3--:R-:W-:-:S04]  /*0910*/  LEA R6, P0, R20, UR4, 0x1 ;  /* 0x0000000414067c11 */ /* 0x008fc8000f8008ff */
[----:B------:R-:W-:-:S04]  /*0920*/  IADD3 R0, PT, PT, R21, R0, RZ ;  /* 0x0000000015007210 */ /* 0x000fc80007ffe0ff */
[----:B------:R-:W-:-:S05]  /*0930*/  LEA.HI.X R7, R20, UR5, R0, 0x1, P0 ;  /* 0x0000000514077c11 */ /* 0x000fca00080f0c00 */
[----:B------:R3:W-:Y:S02]  /*0940*/  STG.E.128 desc[UR16][R6.64], RZ ;  /* 0x000000ff06007986 */ /* 0x0007e4000c101d10 */
.L_x_513:
[----:B------:R-:W-:Y:S05]  /*0950*/  BSYNC.RECONVERGENT B0 ;  /* 0x0000000000007941 */ /* 0x000fea0003800200 */
.L_x_512:
[----:B------:R-:W-:Y:S04]  /*0960*/  BSSY.RECONVERGENT B0, `(.L_x_514) ;  /* 0x000000d000007945 */ /* 0x000fe80003800200 */
[----:B------:R-:W-:Y:S05]  /*0970*/  @P1 BRA `(.L_x_515) ;  /* 0x00000000002c1947 */ /* 0x000fea0003800000 */
[----:B-123--:R-:W-:Y:S01]  /*0980*/  IADD3 R7, P0, PT, R228, 0x30, RZ ;  /* 0x00000030e4077810 */ /* 0x00efe20007f1e0ff */
[----:B------:R-:W1:Y:S03]  /*0990*/  LDCU.64 UR4, c[0x0][0x3f0] ;  /* 0x00007e00ff0477ac */ /* 0x000e660008000a00 */
[----:B------:R-:W-:-:S05]  /*09a0*/  IADD3.X R9, PT, PT, RZ, RZ, RZ, P0, !PT ;  /* 0x000000ffff097210 */ /* 0x000fca00007fe4ff */
[----:B------:R-:W-:Y:S01]  /*09b0*/  IMAD R0, R9, R4, RZ ;  /* 0x0000000409007224 */ /* 0x000fe200078e02ff */
[----:B------:R-:W-:-:S03]  /*09c0*/  MOV R9, R19 ;  /* 0x0000001300097202 */ /* 0x000fc60000000f00 */
[C---:B------:R-:W-:Y:S02]  /*09d0*/  IMAD R5, R7.reuse, R5, R0 ;  /* 0x0000000507057224 */ /* 0x040fe400078e0200 */
[----:B------:R-:W-:-:S03]  /*09e0*/  IMAD.WIDE.U32 R8, R7, R4, R8 ;  /* 0x0000000407087225 */ /* 0x000fc600078e0008 */
[----:B-1----:R-:W-:Y:S02]  /*09f0*/  LEA R4, P0, R8, UR4, 0x1 ;  /* 0x0000000408047c11 */ /* 0x002fe4000f8008ff */
[----:B------:R-:W-:-:S04]  /*0a00*/  IADD3 R5, PT, PT, R9, R5, RZ ;  /* 0x0000000509057210 */ /* 0x000fc80007ffe0ff */
[----:B------:R-:W-:-:S05]  /*0a10*/  LEA.HI.X R5, R8, UR5, R5, 0x1, P0 ;  /* 0x0000000508057c11 */ /* 0x000fca00080f0c05 */
[----:B------:R4:W-:Y:S02]  /*0a20*/  STG.E.128 desc[UR16][R4.64], RZ ;  /* 0x000000ff04007986 */ /* 0x0009e4000c101d10 */
.L_x_515:
[----:B------:R-:W-:Y:S05]  /*0a30*/  BSYNC.RECONVERGENT B0 ;  /* 0x0000000000007941 */ /* 0x000fea0003800200 */
.L_x_514:
[----:B------:R-:W5:Y:S01]  /*0a40*/  LDCU.64 UR4, c[0x0][0x420] ;  /* 0x00008400ff0477ac */ /* 0x000f620008000a00 */
[----:B------:R-:W-:-:S04]  /*0a50*/  ISETP.NE.AND P4, PT, R10, RZ, PT ;  /* 0x000000ff0a00720c */ /* 0x000fc80003f85270 */
[-C--:B------:R-:W-:Y:S02]  /*0a60*/  ISETP.GE.OR P3, PT, R228, R3.reuse, P4 ;  /* 0x00000003e400720c */ /* 0x080fe40002766670 */
[-C--:B------:R-:W-:Y:S02]  /*0a70*/  ISETP.GE.OR P2, PT, R16, R3.reuse, P4 ;  /* 0x000000031000720c */ /* 0x080fe40002746670 */
[-C--:B------:R-:W-:Y:S02]  /*0a80*/  ISETP.GE.OR P1, PT, R14, R3.reuse, P4 ;  /* 0x000000030e00720c */ /* 0x080fe40002726670 */
[C---:B------:R-:W-:Y:S02]  /*0a90*/  IADD3 R228, P0, PT, R13.reuse, R228, RZ ;  /* 0x000000e40de47210 */ /* 0x040fe40007f1e0ff */
[----:B------:R-:W-:Y:S02]  /*0aa0*/  ISETP.GE.OR P4, PT, R12, R3, P4 ;  /* 0x000000030c00720c */ /* 0x000fe40002786670 */
[----:B------:R-:W-:-:S02]  /*0ab0*/  LEA.HI.X.SX32 R13, R13, RZ, 0x1, P0 ;  /* 0x000000ff0d0d7211 */ /* 0x000fc400000f0eff */
[C---:B-----5:R-:W-:Y:S01]  /*0ac0*/  LEA R2, P0, R228.reuse, UR4, 0x2 ;  /* 0x00000004e4027c11 */ /* 0x060fe2000f8010ff */
[----:B------:R-:W-:Y:S02]  /*0ad0*/  @!P3 IMAD.MOV.U32 R9, RZ, RZ, 0x7f800000 ;  /* 0x7f800000ff09b424 */ /* 0x000fe400078e00ff */
[----:B-123--:R-:W-:Y:S01]  /*0ae0*/  @!P2 IMAD.MOV.U32 R7, RZ, RZ, 0x7f800000 ;  /* 0x7f800000ff07a424 */ /* 0x00efe200078e00ff */
[----:B------:R-:W-:Y:S01]  /*0af0*/  LEA.HI.X R3, R228, UR5, R13, 0x2, P0 ;  /* 0x00000005e4037c11 */ /* 0x000fe200080f140d */
[----:B----4-:R-:W-:-:S04]  /*0b00*/  @!P1 IMAD.MOV.U32 R5, RZ, RZ, 0x7f800000 ;  /* 0x7f800000ff059424 */ /* 0x010fc800078e00ff */
[----:B------:R1:W-:Y:S04]  /*0b10*/  @!P3 STG.E desc[UR16][R2.64], R9 ;  /* 0x000000090200b986 */ /* 0x0003e8000c101910 */
[----:B------:R1:W-:Y:S04]  /*0b20*/  @!P2 STG.E desc[UR16][R2.64+0x40], R7 ;  /* 0x000040070200a986 */ /* 0x0003e8000c101910 */
[----:B------:R1:W-:Y:S01]  /*0b30*/  @!P1 STG.E desc[UR16][R2.64+0x80], R5 ;  /* 0x0000800502009986 */ /* 0x0003e2000c101910 */
[----:B------:R-:W-:Y:S05]  /*0b40*/  @P4 EXIT ;  /* 0x000000000000494d */ /* 0x000fea0003800000 */
[----:B-1----:R-:W-:-:S05]  /*0b50*/  MOV R5, 0x7f800000 ;  /* 0x7f80000000057802 */ /* 0x002fca0000000f00 */
[----:B------:R-:W-:Y:S01]  /*0b60*/  STG.E desc[UR16][R2.64+0xc0], R5 ;  /* 0x0000c00502007986 */ /* 0x000fe2000c101910 */
[----:B------:R-:W-:Y:S05]  /*0b70*/  EXIT ;  /* 0x000000000000794d */ /* 0x000fea0003800000 */
.L_x_509:
[----:B------:R-:W1:Y:S01]  /*0b80*/  LDCU.64 UR4, c[0x0][0x4d8] ;  /* 0x00009b00ff0477ac */ /* 0x000e620008000a00 */
[----:B------:R-:W2:Y:S01]  /*0b90*/  LDCU.64 UR8, c[0x0][0x4e0] ;  /* 0x00009c00ff0877ac */ /* 0x000ea20008000a00 */
[----:B-1----:R-:W-:-:S04]  /*0ba0*/  UISETP.NE.U32.AND UP0, UPT, UR4, URZ, UPT ;  /* 0x000000ff0400728c */ /* 0x002fc8000bf05070 */
[----:B------:R-:W-:Y:S02]  /*0bb0*/  UISETP.NE.AND.EX UP0, UPT, UR5, URZ, UPT, UP0 ;  /* 0x000000ff0500728c */ /* 0x000fe4000bf05300 */
[----:B--2---:R-:W-:-:S04]  /*0bc0*/  UISETP.NE.U32.AND UP1, UPT, UR8, URZ, UPT ;  /* 0x000000ff0800728c */ /* 0x004fc8000bf25070 */
[----:B------:R-:W-:-:S03]  /*0bd0*/  UISETP.NE.AND.EX UP1, UPT, UR9, URZ, UPT, UP1 ;  /* 0x000000ff0900728c */ /* 0x000fc6000bf25310 */
[----:B------:R-:W-:Y:S08]  /*0be0*/  BRA.U !UP0, `(.L_x_516) ;  /* 0x00000001080c7547 */ /* 0x000ff0000b800000 */
[----:B------:R-:W-:-:S04]  /*0bf0*/  IADD3 R8, P0, PT, R15, UR4, RZ ;  /* 0x000000040f087c10 */ /* 0x000fc8000ff1e0ff */
[----:B------:R-:W-:-:S05]  /*0c00*/  IADD3.X R9, PT, PT, R10, UR5, RZ, P0, !PT ;  /* 0x000000050a097c10 */ /* 0x000fca00087fe4ff */
[----:B------:R1:W5:Y:S04]  /*0c10*/  LDG.E R0, desc[UR16][R8.64] ;  /* 0x0000001008007981 */ /* 0x000368000c1e1900 */
.L_x_516:
[----:B------:R-:W-:Y:S05]  /*0c20*/  BRA.U !UP1, `(.L_x_517) ;  /* 0x0000000509847547 */ /* 0x000fea000b800000 */
[----:B------:R-:W1:Y:S01]  /*0c30*/  LDC R15, c[0x0][0x4f0] ;  /* 0x00013c00ff0f7b82 */ /* 0x000e620000000800 */
[----:B-----5:R-:W-:Y:S01]  /*0c40*/  LEA R0, R3, 0xffffff00, 0x8 ;  /* 0xffffff0003007811 */ /* 0x020fe200078e40ff */
[----:B------:R-:W2:Y:S03]  /*0c50*/  LDCU.64 UR4, c[0x0][0x4e8] ;  /* 0x00009d00ff0477ac */ /* 0x000ea60008000a00 */
[----:B------:R-:W-:Y:S01]  /*0c60*/  IABS R4, R0 ;  /* 0x0000000000047213 */ /* 0x000fe20000000000 */
[----:B------:R-:W3:Y:S01]  /*0c70*/  LDCU.64 UR6, c[0x0][0x3a0] ;  /* 0x00007400ff0677ac */ /* 0x000ee20008000a00 */
[----:B------:R-:W4:Y:S01]  /*0c80*/  LDCU.64 UR12, c[0x0][0x3b8] ;  /* 0x00007700ff0c77ac */ /* 0x000f220008000a00 */
[----:B------:R-:W3:Y:S01]  /*0c90*/  LDCU.64 UR10, c[0x0][0x3c0] ;  /* 0x00007800ff0a77ac */ /* 0x000ee20008000a00 */
[----:B-1----:R-:W-:-:S04]  /*0ca0*/  IABS R8, R15 ;  /* 0x0000000f00087213 */ /* 0x002fc80000000000 */
[----:B------:R-:W1:Y:S08]  /*0cb0*/  I2F.RP R9, R8 ;  /* 0x0000000800097306 */ /* 0x000e700000209400 */
[----:B-1----:R-:W1:Y:S02]  /*0cc0*/  MUFU.RCP R16, R9 ;  /* 0x0000000900107308 */ /* 0x002e640000001000 */
[----:B-1----:R-:W-:-:S06]  /*0cd0*/  IADD3 R16, PT, PT, R16, 0xffffffe, RZ ;  /* 0x0ffffffe10107810 */ /* 0x002fcc0007ffe0ff */
[----:B------:R-:W1:Y:S02]  /*0ce0*/  F2I.FTZ.U32.TRUNC.NTZ R17, R16 ;  /* 0x0000001000117305 */ /* 0x000e64000021f000 */
[----:B-1----:R-:W-:Y:S01]  /*0cf0*/  IMAD.MOV R5, RZ, RZ, -R17 ;  /* 0x000000ffff057224 */ /* 0x002fe200078e0a11 */
[----:B------:R-:W-:-:S03]  /*0d00*/  MOV R16, RZ ;  /* 0x000000ff00107202 */ /* 0x000fc60000000f00 */
[----:B------:R-:W-:-:S04]  /*0d10*/  IMAD R5, R5, R8, RZ ;  /* 0x0000000805057224 */ /* 0x000fc800078e02ff */
[----:B------:R-:W-:-:S06]  /*0d20*/  IMAD.HI.U32 R5, R17, R5, R16 ;  /* 0x0000000511057227 */ /* 0x000fcc00078e0010 */
[----:B------:R-:W-:-:S04]  /*0d30*/  IMAD.HI.U32 R5, R5, R4, RZ ;  /* 0x0000000405057227 */ /* 0x000fc800078e00ff */
[----:B------:R-:W-:-:S04]  /*0d40*/  IMAD.MOV R9, RZ, RZ, -R5 ;  /* 0x000000ffff097224 */ /* 0x000fc800078e0a05 */
[----:B------:R-:W-:Y:S01]  /*0d50*/  IMAD R9, R8, R9, R4 ;  /* 0x0000000908097224 */ /* 0x000fe200078e0204 */
[----:B------:R-:W-:-:S04]  /*0d60*/  LOP3.LUT R4, R0, R15, RZ, 0x3c, !PT ;  /* 0x0000000f00047212 */ /* 0x000fc800078e3cff */
[----:B------:R-:W-:Y:S02]  /*0d70*/  ISETP.GT.U32.AND P2, PT, R8, R9, PT ;  /* 0x000000090800720c */ /* 0x000fe40003f44070 */
[----:B------:R-:W-:Y:S02]  /*0d80*/  ISETP.GE.AND P1, PT, R4, RZ, PT ;  /* 0x000000ff0400720c */ /* 0x000fe40003f26270 */
[----:B------:R-:W1:Y:S09]  /*0d90*/  LDC R4, c[0x0][0x3e8] ;  /* 0x0000fa00ff047b82 */ /* 0x000e720000000800 */
[----:B------:R-:W-:Y:S01]  /*0da0*/  @!P2 IADD3 R9, PT, PT, R9, -R8, RZ ;  /* 0x800000080909a210 */ /* 0x000fe20007ffe0ff */
[----:B------:R-:W-:Y:S01]  /*0db0*/  @!P2 VIADD R5, R5, 0x1 ;  /* 0x000000010505a836 */ /* 0x000fe20000000000 */
[----:B------:R-:W-:-:S02]  /*0dc0*/  ISETP.NE.AND P2, PT, R15, RZ, PT ;  /* 0x000000ff0f00720c */ /* 0x000fc40003f45270 */
[----:B------:R-:W-:Y:S01]  /*0dd0*/  ISETP.GE.U32.AND P0, PT, R9, R8, PT ;  /* 0x000000080900720c */ /* 0x000fe20003f06070 */
[----:B--2---:R-:W-:-:S04]  /*0de0*/  IMAD.WIDE.U32 R8, R6, UR4, RZ ;  /* 0x0000000406087c25 */ /* 0x004fc8000f8e00ff */
[----:B------:R-:W-:Y:S01]  /*0df0*/  IMAD R241, R6, UR5, R9 ;  /* 0x0000000506f17c24 */ /* 0x000fe2000f8e0209 */
[----:B------:R-:W2:Y:S07]  /*0e00*/  LDCU.64 UR4, c[0x0][0x3a8] ;  /* 0x00007500ff0477ac */ /* 0x000eae0008000a00 */
[----:B------:R-:W-:Y:S02]  /*0e10*/  @P0 IADD3 R5, PT, PT, R5, 0x1, RZ ;  /* 0x0000000105050810 */ /* 0x000fe40007ffe0ff */
[----:B------:R-:W-:-:S02]  /*0e20*/  LEA R240, P0, R8, UR8, 0x2 ;  /* 0x0000000808f07c11 */ /* 0x000fc4000f8010ff */
[----:B------:R-:W-:Y:S02]  /*0e30*/  @!P1 IADD3 R5, PT, PT, -R5, RZ, RZ ;  /* 0x000000ff05059210 */ /* 0x000fe40007ffe1ff */
[----:B------:R-:W-:Y:S02]  /*0e40*/  LEA.HI.X R241, R8, UR9, R241, 0x2, P0 ;  /* 0x0000000908f17c11 */ /* 0x000fe400080f14f1 */
[----:B------:R-:W-:-:S05]  /*0e50*/  @!P2 LOP3.LUT R5, RZ, R15, RZ, 0x33, !PT ;  /* 0x0000000fff05a212 */ /* 0x000fca00078e33ff */
[----:B------:R-:W-:-:S05]  /*0e60*/  IMAD.WIDE R18, R5, 0x4, R240 ;  /* 0x0000000405127825 */ /* 0x000fca00078e02f0 */
[----:B------:R-:W2:Y:S01]  /*0e70*/  LDG.E R14, desc[UR16][R18.64] ;  /* 0x00000010120e7981 */ /* 0x000ea2000c1e1900 */
[----:B-1----:R-:W-:Y:S02]  /*0e80*/  IABS R10, R4 ;  /* 0x00000004000a7213 */ /* 0x002fe40000000000 */
[----:B------:R-:W-:Y:S02]  /*0e90*/  IADD3 R5, PT, PT, -R5, RZ, RZ ;  /* 0x000000ff05057210 */ /* 0x000fe40007ffe1ff */
[----:B------:R-:W1:Y:S01]  /*0ea0*/  I2F.RP R12, R10 ;  /* 0x0000000a000c7306 */ /* 0x000e620000209400 */
[----:B----4-:R-:W-:Y:S02]  /*0eb0*/  MOV R212, UR12 ;  /* 0x0000000c00d47c02 */ /* 0x010fe40008000f00 */
[----:B---3--:R-:W-:Y:S02]  /*0ec0*/  MOV R188, UR10 ;  /* 0x0000000a00bc7c02 */ /* 0x008fe40008000f00 */
[----:B------:R-:W-:-:S02]  /*0ed0*/  MOV R213, UR13 ;  /* 0x0000000d00d57c02 */ /* 0x000fc40008000f00 */
[----:B------:R-:W-:Y:S01]  /*0ee0*/  MOV R189, UR11 ;  /* 0x0000000b00bd7c02 */ /* 0x000fe20008000f00 */
[----:B-1----:R-:W1:Y:S02]  /*0ef0*/  MUFU.RCP R16, R12 ;  /* 0x0000000c00107308 */ /* 0x002e640000001000 */
[----:B-1----:R-:W-:-:S06]  /*0f00*/  VIADD R16, R16, 0xffffffe ;  /* 0x0ffffffe10107836 */ /* 0x002fcc0000000000 */
[----:B------:R-:W1:Y:S02]  /*0f10*/  F2I.FTZ.U32.TRUNC.NTZ R17, R16 ;  /* 0x0000001000117305 */ /* 0x000e64000021f000 */
[----:B-1----:R-:W-:Y:S02]  /*0f20*/  IADD3 R8, PT, PT, RZ, -R17, RZ ;  /* 0x80000011ff087210 */ /* 0x002fe40007ffe0ff */
[----:B------:R-:W-:-:S03]  /*0f30*/  MOV R16, RZ ;  /* 0x000000ff00107202 */ /* 0x000fc60000000f00 */
[----:B------:R-:W-:Y:S01]  /*0f40*/  IMAD R9, R8, R10, RZ ;  /* 0x0000000a08097224 */ /* 0x000fe200078e02ff */
[----:B------:R-:W-:-:S03]  /*0f50*/  IABS R8, R13 ;  /* 0x0000000d00087213 */ /* 0x000fc60000000000 */
[----:B------:R-:W-:-:S06]  /*0f60*/  IMAD.HI.U32 R9, R17, R9, R16 ;  /* 0x0000000911097227 */ /* 0x000fcc00078e0010 */
[----:B------:R-:W-:-:S04]  /*0f70*/  IMAD.HI.U32 R9, R9, R8, RZ ;  /* 0x0000000809097227 */ /* 0x000fc800078e00ff */
[----:B------:R-:W-:-:S04]  /*0f80*/  IMAD.MOV R17, RZ, RZ, -R9 ;  /* 0x000000ffff117224 */ /* 0x000fc800078e0a09 */
[----:B------:R-:W-:Y:S01]  /*0f90*/  IMAD R17, R10, R17, R8 ;  /* 0x000000110a117224 */ /* 0x000fe200078e0208 */
[----:B------:R-:W-:-:S04]  /*0fa0*/  LOP3.LUT R8, R13, R4, RZ, 0x3c, !PT ;  /* 0x000000040d087212 */ /* 0x000fc800078e3cff */
[----:B------:R-:W-:Y:S02]  /*0fb0*/  ISETP.GT.U32.AND P1, PT, R10, R17, PT ;  /* 0x000000110a00720c */ /* 0x000fe40003f24070 */
[----:B------:R-:W-:-:S11]  /*0fc0*/  ISETP.GE.AND P0, PT, R8, RZ, PT ;  /* 0x000000ff0800720c */ /* 0x000fd60003f06270 */
[-C--:B------:R-:W-:Y:S02]  /*0fd0*/  @!P1 IADD3 R17, PT, PT, R17, -R10.reuse, RZ ;  /* 0x8000000a11119210 */ /* 0x080fe40007ffe0ff */
[----:B------:R-:W-:Y:S02]  /*0fe0*/  @!P1 IADD3 R9, PT, PT, R9, 0x1, RZ ;  /* 0x0000000109099810 */ /* 0x000fe40007ffe0ff */
[----:B------:R-:W-:Y:S02]  /*0ff0*/  ISETP.GE.U32.AND P2, PT, R17, R10, PT ;  /* 0x0000000a1100720c */ /* 0x000fe40003f46070 */
[----:B------:R-:W-:-:S11]  /*1000*/  ISETP.NE.AND P1, PT, R4, RZ, PT ;  /* 0x000000ff0400720c */ /* 0x000fd60003f25270 */
[----:B------:R-:W-:-:S05]  /*1010*/  @P2 VIADD R9, R9, 0x1 ;  /* 0x0000000109092836 */ /* 0x000fca0000000000 */
[----:B------:R-:W-:Y:S02]  /*1020*/  @!P0 IADD3 R9, PT, PT, -R9, RZ, RZ ;  /* 0x000000ff09098210 */ /* 0x000fe40007ffe1ff */
[----:B------:R-:W-:Y:S01]  /*1030*/  @!P1 LOP3.LUT R9, RZ, R4, RZ, 0x33, !PT ;  /* 0x00000004ff099212 */ /* 0x000fe200078e33ff */
[----:B------:R-:W-:-:S05]  /*1040*/  IMAD R4, R15, R5, R0 ;  /* 0x000000050f047224 */ /* 0x000fca00078e0200 */
[----:B------:R-:W-:-:S05]  /*1050*/  SHF.R.S32.HI R5, RZ, 0x1f, R4 ;  /* 0x0000001fff057819 */ /* 0x000fca0000011404 */
[C---:B------:R-:W-:Y:S02]  /*1060*/  IMAD R8, R5.reuse, R212, RZ ;  /* 0x000000d405087224 */ /* 0x040fe400078e02ff */
[----:B------:R-:W-:Y:S02]  /*1070*/  IMAD R5, R5, R188, RZ ;  /* 0x000000bc05057224 */ /* 0x000fe400078e02ff */
[C---:B------:R-:W-:Y:S02]  /*1080*/  IMAD R8, R4.reuse, R213, R8 ;  /* 0x000000d504087224 */ /* 0x040fe400078e0208 */
[----:B------:R-:W-:Y:S01]  /*1090*/  IMAD R5, R4, R189, R5 ;  /* 0x000000bd04057224 */ /* 0x000fe200078e0205 */
[----:B--2---:R-:W-:Y:S01]  /*10a0*/  SHF.R.S32.HI R19, RZ, 0x1f, R14 ;  /* 0x0000001fff137819 */ /* 0x004fe2000001140e */
[----:B------:R-:W-:-:S04]  /*10b0*/  IMAD.WIDE.U32 R16, R14, UR6, RZ ;  /* 0x000000060e107c25 */ /* 0x000fc8000f8e00ff */
[C---:B------:R-:W-:Y:S02]  /*10c0*/  IMAD R21, R19.reuse, UR6, RZ ;  /* 0x0000000613157c24 */ /* 0x040fe4000f8e02ff */
[----:B------:R-:W-:Y:S02]  /*10d0*/  IMAD R19, R19, UR4, RZ ;  /* 0x0000000413137c24 */ /* 0x000fe4000f8e02ff */
[C---:B------:R-:W-:Y:S02]  /*10e0*/  IMAD R21, R14.reuse, UR7, R21 ;  /* 0x000000070e157c24 */ /* 0x040fe4000f8e0215 */
[C---:B------:R-:W-:Y:S02]  /*10f0*/  IMAD R19, R14.reuse, UR5, R19 ;  /* 0x000000050e137c24 */ /* 0x040fe4000f8e0213 */
[----:B------:R-:W-:Y:S01]  /*1100*/  IMAD.WIDE.U32 R14, R14, UR4, RZ ;  /* 0x000000040e0e7c25 */ /* 0x000fe2000f8e00ff */
[----:B------:R-:W1:Y:S03]  /*1110*/  LDCU.128 UR4, c[0x0][0x3d0] ;  /* 0x00007a00ff0477ac */ /* 0x000e660008000c00 */
[----:B------:R-:W-:-:S02]  /*1120*/  IMAD.IADD R17, R17, 0x1, R21 ;  /* 0x0000000111117824 */ /* 0x000fc400078e0215 */
[----:B------:R-:W-:Y:S02]  /*1130*/  IMAD.IADD R15, R15, 0x1, R19 ;  /* 0x000000010f0f7824 */ /* 0x000fe400078e0213 */
[----:B------:R-:W-:-:S04]  /*1140*/  IMAD.WIDE.U32 R16, R4, R212, R16 ;  /* 0x000000d404107225 */ /* 0x000fc800078e0010 */
[----:B------:R-:W-:Y:S01]  /*1150*/  IMAD.WIDE.U32 R14, R4, R188, R14 ;  /* 0x000000bc040e7225 */ /* 0x000fe200078e000e */
[----:B------:R-:W-:-:S03]  /*1160*/  SHF.R.S32.HI R4, RZ, 0x1f, R9 ;  /* 0x0000001fff047819 */ /* 0x000fc60000011409 */
[----:B------:R-:W-:Y:S01]  /*1170*/  IMAD.IADD R17, R17, 0x1, R8 ;  /* 0x0000000111117824 */ /* 0x000fe200078e0208 */
[----:B------:R-:W-:Y:S01]  /*1180*/  IADD3 R15, PT, PT, R15, R5, RZ ;  /* 0x000000050f0f7210 */ /* 0x000fe20007ffe0ff */
[C---:B-1----:R-:W-:Y:S02]  /*1190*/  IMAD R8, R4.reuse, UR4, RZ ;  /* 0x0000000404087c24 */ /* 0x042fe4000f8e02ff */
[----:B------:R-:W-:Y:S02]  /*11a0*/  IMAD R4, R4, UR6, RZ ;  /* 0x0000000604047c24 */ /* 0x000fe4000f8e02ff */
[C---:B------:R-:W-:Y:S02]  /*11b0*/  IMAD R8, R9.reuse, UR5, R8 ;  /* 0x0000000509087c24 */ /* 0x040fe4000f8e0208 */
[----:B------:R-:W-:-:S04]  /*11c0*/  IMAD.WIDE.U32 R16, R9, UR4, R16 ;  /* 0x0000000409107c25 */ /* 0x000fc8000f8e0010 */
[----:B------:R-:W-:Y:S01]  /*11d0*/  IMAD R4, R9, UR7, R4 ;  /* 0x0000000709047c24 */ /* 0x000fe2000f8e0204 */
[----:B------:R-:W-:Y:S01]  /*11e0*/  IADD3 R12, PT, PT, R17, R8, RZ ;  /* 0x00000008110c7210 */ /* 0x000fe20007ffe0ff */
[----:B------:R-:W-:-:S04]  /*11f0*/  IMAD.WIDE.U32 R18, R9, UR6, R14 ;  /* 0x0000000609127c25 */ /* 0x000fc8000f8e000e */
[----:B------:R-:W-:Y:S01]  /*1200*/  IMAD.MOV.U32 R14, RZ, RZ, R16 ;  /* 0x000000ffff0e7224 */ /* 0x000fe200078e0010 */
[----:B------:R-:W-:Y:S02]  /*1210*/  IADD3 R15, PT, PT, R19, R4, RZ ;  /* 0x00000004130f7210 */ /* 0x000fe40007ffe0ff */
[----:B------:R-:W-:Y:S01]  /*1220*/  MOV R16, R18 ;  /* 0x0000001200107202 */ /* 0x000fe20000000f00 */
[----:B------:R-:W-:Y:S06]  /*1230*/  BRA `(.L_x_518) ;  /* 0x0000000400507947 */ /* 0x000fec0003800000 */
.L_x_517:
[----:B------:R-:W-:-:S13]  /*1240*/  ISETP.NE.AND P0, PT, R5, -0x1, PT ;  /* 0xffffffff0500780c */ /* 0x000fda0003f05270 */
[----:B------:R-:W-:Y:S05]  /*1250*/  @P0 BRA `(.L_x_519) ;  /* 0x0000000000340947 */ /* 0x000fea0003800000 */
[----:B------:R-:W2:Y:S01]  /*1260*/  LDC.64 R212, c[0x0][0x3b8] ;  /* 0x0000ee00ffd47b82 */ /* 0x000ea20000000a00 */
[----:B------:R-:W3:Y:S01]  /*1270*/  LDCU.64 UR4, c[0x0][0x3a0] ;  /* 0x00007400ff0477ac */ /* 0x000ee20008000a00 */
[----:B-1----:R-:W-:-:S05]  /*1280*/  SHF.R.S32.HI R9, RZ, 0x1f, R4 ;  /* 0x0000001fff097819 */ /* 0x002fca0000011404 */
[-C--:B--2---:R-:W-:Y:S01]  /*1290*/  IMAD R8, R9, R212.reuse, RZ ;  /* 0x000000d409087224 */ /* 0x084fe200078e02ff */
[----:B-----5:R-:W-:Y:S01]  /*12a0*/  SHF.R.S32.HI R9, RZ, 0x1f, R0 ;  /* 0x0000001fff097819 */ /* 0x020fe20000011400 */
[----:B------:R-:W-:-:S04]  /*12b0*/  IMAD.WIDE.U32 R14, R4, R212, RZ ;  /* 0x000000d4040e7225 */ /* 0x000fc800078e00ff */
[----:B------:R-:W-:Y:S02]  /*12c0*/  IMAD R8, R4, R213, R8 ;  /* 0x000000d504087224 */ /* 0x000fe400078e0208 */
[----:B---3--:R-:W-:-:S03]  /*12d0*/  IMAD R9, R9, UR4, RZ ;  /* 0x0000000409097c24 */ /* 0x008fc6000f8e02ff */
[----:B------:R-:W-:Y:S01]  /*12e0*/  IADD3 R15, PT, PT, R15, R8, RZ ;  /* 0x000000080f0f7210 */ /* 0x000fe20007ffe0ff */
[C---:B------:R-:W-:Y:S02]  /*12f0*/  IMAD R9, R0.reuse, UR5, R9 ;  /* 0x0000000500097c24 */ /* 0x040fe4000f8e0209 */
[----:B------:R-:W-:-:S05]  /*1300*/  IMAD.WIDE.U32 R16, R0, UR4, R14 ;  /* 0x0000000400107c25 */ /* 0x000fca000f8e000e */
[----:B------:R-:W-:Y:S01]  /*1310*/  IADD3 R17, PT, PT, R17, R9, RZ ;  /* 0x0000000911117210 */ /* 0x000fe20007ffe0ff */
[----:B------:R-:W-:Y:S05]  /*1320*/  BRA `(.L_x_520) ;  /* 0x0000000000187947 */ /* 0x000fea0003800000 */
.L_x_519:
[----:B------:R-:W2:Y:S01]  /*1330*/  LDC.64 R212, c[0x0][0x3b8] ;  /* 0x0000ee00ffd47b82 */ /* 0x000ea20000000a00 */
[----:B-1----:R-:W-:-:S05]  /*1340*/  IADD3 R8, PT, PT, R4, R5, RZ ;  /* 0x0000000504087210 */ /* 0x002fca0007ffe0ff */
[C---:B--2---:R-:W-:Y:S02]  /*1350*/  IMAD R17, R8.reuse, R213, RZ ;  /* 0x000000d508117224 */ /* 0x044fe400078e02ff */
[----:B------:R-:W-:-:S05]  /*1360*/  IMAD.WIDE.U32 R8, R8, R212, RZ ;  /* 0x000000d408087225 */ /* 0x000fca00078e00ff */
[----:B------:R-:W-:Y:S02]  /*1370*/  IADD3 R17, PT, PT, R9, R17, RZ ;  /* 0x0000001109117210 */ /* 0x000fe40007ffe0ff */
[----:B------:R-:W-:Y:S02]  /*1380*/  MOV R16, R8 ;  /* 0x0000000800107202 */ /* 0x000fe40000000f00 */
.L_x_520:
[----:B------:R-:W-:Y:S05]  /*1390*/  @P0 BRA `(.L_x_521) ;  /* 0x0000000000340947 */ /* 0x000fea0003800000 */
[----:B------:R-:W1:Y:S01]  /*13a0*/  LDC.64 R188, c[0x0][0x3c0] ;  /* 0x0000f000ffbc7b82 */ /* 0x000e620000000a00 */
[----:B------:R-:W2:Y:S01]  /*13b0*/  LDCU.64 UR4, c[0x0][0x3a8] ;  /* 0x00007500ff0477ac */ /* 0x000ea20008000a00 */
[----:B------:R-:W-:-:S05]  /*13c0*/  SHF.R.S32.HI R5, RZ, 0x1f, R4 ;  /* 0x0000001fff057819 */ /* 0x000fca0000011404 */
[-C--:B-1----:R-:W-:Y:S01]  /*13d0*/  IMAD R8, R5, R188.reuse, RZ ;  /* 0x000000bc05087224 */ /* 0x082fe200078e02ff */
[----:B-----5:R-:W-:Y:S01]  /*13e0*/  SHF.R.S32.HI R5, RZ, 0x1f, R0 ;  /* 0x0000001fff057819 */ /* 0x020fe20000011400 */
[----:B------:R-:W-:-:S04]  /*13f0*/  IMAD.WIDE.U32 R14, R4, R188, RZ ;  /* 0x000000bc040e7225 */ /* 0x000fc800078e00ff */
[----:B------:R-:W-:Y:S02]  /*1400*/  IMAD R8, R4, R189, R8 ;  /* 0x000000bd04087224 */ /* 0x000fe400078e0208 */
[----:B--2---:R-:W-:-:S03]  /*1410*/  IMAD R5, R5, UR4, RZ ;  /* 0x0000000405057c24 */ /* 0x004fc6000f8e02ff */
[----:B------:R-:W-:Y:S01]  /*1420*/  IADD3 R15, PT, PT, R15, R8, RZ ;  /* 0x000000080f0f7210 */ /* 0x000fe20007ffe0ff */
[C---:B------:R-:W-:Y:S02]  /*1430*/  IMAD R5, R0.reuse, UR5, R5 ;  /* 0x0000000500057c24 */ /* 0x040fe4000f8e0205 */
[----:B------:R-:W-:-:S05]  /*1440*/  IMAD.WIDE.U32 R18, R0, UR4, R14 ;  /* 0x0000000400127c25 */ /* 0x000fca000f8e000e */
[----:B------:R-:W-:Y:S01]  /*1450*/  IADD3 R19, PT, PT, R19, R5, RZ ;  /* 0x0000000513137210 */ /* 0x000fe20007ffe0ff */
[----:B------:R-:W-:Y:S06]  /*1460*/  BRA `(.L_x_522) ;  /* 0x0000000000187947 */ /* 0x000fec0003800000 */
.L_x_521:
[----:B------:R-:W1:Y:S01]  /*1470*/  LDC.64 R188, c[0x0][0x3c0] ;  /* 0x0000f000ffbc7b82 */ /* 0x000e620000000a00 */
[----:B------:R-:W-:-:S05]  /*1480*/  IADD3 R4, PT, PT, R4, R5, RZ ;  /* 0x0000000504047210 */ /* 0x000fca0007ffe0ff */
[C---:B-1----:R-:W-:Y:S02]  /*1490*/  IMAD R19, R4.reuse, R189, RZ ;  /* 0x000000bd04137224 */ /* 0x042fe400078e02ff */
[----:B------:R-:W-:-:S05]  /*14a0*/  IMAD.WIDE.U32 R4, R4, R188, RZ ;  /* 0x000000bc04047225 */ /* 0x000fca00078e00ff */
[----:B------:R-:W-:Y:S02]  /*14b0*/  IADD3 R19, PT, PT, R5, R19, RZ ;  /* 0x0000001305137210 */ /* 0x000fe40007ffe0ff */
[----:B------:R-:W-:-:S07]  /*14c0*/  MOV R18, R4 ;  /* 0x0000000400127202 */ /* 0x000fce0000000f00 */
.L_x_522:
[----:B------:R-:W1:Y:S01]  /*14d0*/  LDC R10, c[0x0][0x3e8] ;  /* 0x0000fa00ff0a7b82 */ /* 0x000e620000000800 */
[----:B------:R-:W-:Y:S02]  /*14e0*/  CS2R R240, SRZ ;  /* 0x0000000000f07805 */ /* 0x000fe4000001ff00 */
[----:B-1---5:R-:W-:-:S04]  /*14f0*/  IABS R0, R10 ;  /* 0x0000000a00007213 */ /* 0x022fc80000000000 */
[----:B------:R-:W1:Y:S08]  /*1500*/  I2F.RP R12, R0 ;  /* 0x00000000000c7306 */ /* 0x000e700000209400 */
[----:B-1----:R-:W1:Y:S02]  /*1510*/  MUFU.RCP R8, R12 ;  /* 0x0000000c00087308 */ /* 0x002e640000001000 */
[----:B-1----:R-:W-:-:S06]  /*1520*/  IADD3 R8, PT, PT, R8, 0xffffffe, RZ ;  /* 0x0ffffffe08087810 */ /* 0x002fcc0007ffe0ff */
[----:B------:R-:W1:Y:S02]  /*1530*/  F2I.FTZ.U32.TRUNC.NTZ R9, R8 ;  /* 0x0000000800097305 */ /* 0x000e64000021f000 */
[----:B-1----:R-:W-:Y:S01]  /*1540*/  IADD3 R4, PT, PT, RZ, -R9, RZ ;  /* 0x80000009ff047210 */ /* 0x002fe20007ffe0ff */
[----:B------:R-:W-:-:S04]  /*1550*/  IMAD.MOV.U32 R8, RZ, RZ, RZ ;  /* 0x000000ffff087224 */ /* 0x000fc800078e00ff */
[----:B------:R-:W-:Y:S01]  /*1560*/  IMAD R5, R4, R0, RZ ;  /* 0x0000000004057224 */ /* 0x000fe200078e02ff */
[----:B------:R-:W-:-:S03]  /*1570*/  IABS R4, R13 ;  /* 0x0000000d00047213 */ /* 0x000fc60000000000 */
[----:B------:R-:W-:Y:S02]  /*1580*/  IMAD.HI.U32 R5, R9, R5, R8 ;  /* 0x0000000509057227 */ /* 0x000fe400078e0008 */
[----:B------:R-:W1:Y:S04]  /*1590*/  LDC.64 R8, c[0x0][0x3d8] ;  /* 0x0000f600ff087b82 */ /* 0x000e680000000a00 */
[----:B------:R-:W-:-:S05]  /*15a0*/  IMAD.HI.U32 R15, R5, R4, RZ ;  /* 0x00000004050f7227 */ /* 0x000fca00078e00ff */
[----:B------:R-:W-:-:S05]  /*15b0*/  IADD3 R5, PT, PT, -R15, RZ, RZ ;  /* 0x000000ff0f057210 */ /* 0x000fca0007ffe1ff */
[----:B------:R-:W-:-:S05]  /*15c0*/  IMAD R5, R0, R5, R4 ;  /* 0x0000000500057224 */ /* 0x000fca00078e0204 */
[----:B------:R-:W-:-:S13]  /*15d0*/  ISETP.GT.U32.AND P0, PT, R0, R5, PT ;  /* 0x000000050000720c */ /* 0x000fda0003f04070 */
[----:B------:R-:W-:Y:S01]  /*15e0*/  @!P0 IMAD.IADD R5, R5, 0x1, -R0 ;  /* 0x0000000105058824 */ /* 0x000fe200078e0a00 */
[----:B------:R-:W-:Y:S02]  /*15f0*/  @!P0 IADD3 R15, PT, PT, R15, 0x1, RZ ;  /* 0x000000010f0f8810 */ /* 0x000fe40007ffe0ff */
[----:B------:R-:W-:Y:S02]  /*1600*/  ISETP.NE.AND P0, PT, R10, RZ, PT ;  /* 0x000000ff0a00720c */ /* 0x000fe40003f05270 */
[----:B------:R-:W-:Y:S02]  /*1610*/  ISETP.GE.U32.AND P2, PT, R5, R0, PT ;  /* 0x000000000500720c */ /* 0x000fe40003f46070 */
[----:B------:R-:W-:Y:S01]  /*1620*/  LOP3.LUT R0, R13, R10, RZ, 0x3c, !PT ;  /* 0x0000000a0d007212 */ /* 0x000fe200078e3cff */
[----:B------:R-:W2:Y:S03]  /*1630*/  LDC.64 R4, c[0x0][0x3d0] ;  /* 0x0000f400ff047b82 */ /* 0x000ea60000000a00 */
[----:B------:R-:W-:-:S02]  /*1640*/  ISETP.GE.AND P1, PT, R0, RZ, PT ;  /* 0x000000ff0000720c */ /* 0x000fc40003f26270 */
[----:B------:R-:W-:-:S05]  /*1650*/  LEA R0, R3, 0xffffff00, 0x8 ;  /* 0xffffff0003007811 */ /* 0x000fca00078e40ff */
[----:B------:R-:W-:Y:S02]  /*1660*/  @P2 VIADD R15, R15, 0x1 ;  /* 0x000000010f0f2836 */ /* 0x000fe40000000000 */
[----:B------:R-:W-:-:S04]  /*1670*/  IMAD.WIDE.U32 R20, R0, R188, R18 ;  /* 0x000000bc00147225 */ /* 0x000fc800078e0012 */
[----:B------:R-:W-:Y:S01]  /*1680*/  @!P1 IADD3 R15, PT, PT, -R15, RZ, RZ ;  /* 0x000000ff0f0f9210 */ /* 0x000fe20007ffe1ff */
[----:B------:R-:W-:Y:S01]  /*1690*/  IMAD.WIDE.U32 R16, R0, R212, R16 ;  /* 0x000000d400107225 */ /* 0x000fe200078e0010 */
[----:B------:R-:W-:-:S03]  /*16a0*/  @!P0 LOP3.LUT R15, RZ, R10, RZ, 0x33, !PT ;  /* 0x0000000aff0f8212 */ /* 0x000fc600078e33ff */
[C---:B------:R-:W-:Y:S01]  /*16b0*/  IMAD R21, R0.reuse, R189, R21 ;  /* 0x000000bd00157224 */ /* 0x040fe200078e0215 */
[----:B------:R-:W-:Y:S01]  /*16c0*/  SHF.R.S32.HI R19, RZ, 0x1f, R15 ;  /* 0x0000001fff137819 */ /* 0x000fe2000001140f */
[----:B------:R-:W-:Y:S02]  /*16d0*/  IMAD R17, R0, R213, R17 ;  /* 0x000000d500117224 */ /* 0x000fe400078e0211 */
[----:B-1----:R-:W-:-:S04]  /*16e0*/  IMAD.WIDE.U32 R20, R15, R8, R20 ;  /* 0x000000080f147225 */ /* 0x002fc800078e0014 */
[C---:B--2---:R-:W-:Y:S02]  /*16f0*/  IMAD R10, R19.reuse, R4, RZ ;  /* 0x00000004130a7224 */ /* 0x044fe400078e02ff */
[----:B------:R-:W-:Y:S02]  /*1700*/  IMAD R12, R19, R8, RZ ;  /* 0x00000008130c7224 */ /* 0x000fe400078e02ff */
[----:B------:R-:W-:Y:S01]  /*1710*/  IMAD.WIDE.U32 R18, R15, R4, R16 ;  /* 0x000000040f127225 */ /* 0x000fe200078e0010 */
[----:B------:R-:W-:-:S03]  /*1720*/  MOV R16, R20 ;  /* 0x0000001400107202 */ /* 0x000fc60000000f00 */
[C---:B------:R-:W-:Y:S01]  /*1730*/  IMAD R5, R15.reuse, R5, R10 ;  /* 0x000000050f057224 */ /* 0x040fe200078e020a */
[----:B------:R-:W-:Y:S01]  /*1740*/  MOV R14, R18 ;  /* 0x00000012000e7202 */ /* 0x000fe20000000f00 */
[----:B------:R-:W-:-:S03]  /*1750*/  IMAD R9, R15, R9, R12 ;  /* 0x000000090f097224 */ /* 0x000fc600078e020c */
[----:B------:R-:W-:Y:S01]  /*1760*/  IADD3 R12, PT, PT, R19, R5, RZ ;  /* 0x00000005130c7210 */ /* 0x000fe20007ffe0ff */
[----:B------:R-:W-:-:S07]  /*1770*/  IMAD.IADD R15, R21, 0x1, R9 ;  /* 0x00000001150f7824 */ /* 0x000fce00078e0209 */
.L_x_518:
[----:B------:R-:W-:Y:S01]  /*1780*/  ISETP.NE.AND P0, PT, R236, -0x1, PT ;  /* 0xffffffffec00780c */ /* 0x000fe20003f05270 */
[----:B------:R-:W1:Y:S01]  /*1790*/  S2UR UR5, SR_CgaCtaId ;  /* 0x00000000000579c3 */ /* 0x000e620000008800 */
[----:B------:R-:W2:Y:S01]  /*17a0*/  LDCU.64 UR12, c[0x0][0x388] ;  /* 0x00007100ff0c77ac */ /* 0x000ea20008000a00 */
[----:B------:R-:W-:Y:S01]  /*17b0*/  IMAD.IADD R230, R7, 0x1, -R2 ;  /* 0x0000000107e67824 */ /* 0x000fe200078e0a02 */
[----:B------:R-:W-:Y:S01]  /*17c0*/  SHF.R.U32.HI R38, RZ, 0x3, R228 ;  /* 0x00000003ff267819 */ /* 0x000fe200000116e4 */
[----:B------:R-:W-:Y:S01]  /*17d0*/  IMAD.MOV.U32 R39, RZ, RZ, RZ ;  /* 0x000000ffff277224 */ /* 0x000fe200078e00ff */
[----:B------:R-:W3:Y:S01]  /*17e0*/  LDCU.64 UR10, c[0x0][0x390] ;  /* 0x00007200ff0a77ac */ /* 0x000ee20008000a00 */
[----:B------:R-:W-:Y:S01]  /*17f0*/  BSSY.RECONVERGENT B0, `(.L_x_523) ;  /* 0x0000037000007945 */ /* 0x000fe20003800200 */
[----:B------:R-:W-:Y:S01]  /*1800*/  ISETP.GE.AND P2, PT, R38, R230, PT ;  /* 0x000000e62600720c */ /* 0x000fe20003f46270 */
[----:B------:R-:W-:Y:S01]  /*1810*/  IMAD.WIDE.U32 R10, R11, 0x40, R38 ;  /* 0x000000400b0a7825 */ /* 0x000fe200078e0026 */
[----:B------:R-:W4:Y:S03]  /*1820*/  LDCU.64 UR6, c[0x0][0x3c8] ;  /* 0x00007900ff0677ac */ /* 0x000f260008000a00 */
[----:B------:R-:W5:Y:S01]  /*1830*/  @P0 LDC.64 R4, c[0x0][0x3b0] ;  /* 0x0000ec00ff040b82 */ /* 0x000f620000000a00 */
[----:B------:R-:W-:-:S07]  /*1840*/  UMOV UR4, 0x400 ;  /* 0x0000040000047882 */ /* 0x000fce0000000000 */
[----:B------:R-:W2:Y:S01]  /*1850*/  @!P0 LDC.64 R8, c[0x0][0x398] ;  /* 0x0000e600ff088b82 */ /* 0x000ea20000000a00 */
[----:B-1----:R-:W-:Y:S01]  /*1860*/  ULEA UR5, UR5, UR4, 0x18 ;  /* 0x0000000405057291 */ /* 0x002fe2000f8ec0ff */
[----:B-----5:R-:W-:-:S04]  /*1870*/  @P0 IMAD.WIDE.U32 R20, R236, R4, RZ ;  /* 0x00000004ec140225 */ /* 0x020fc800078e00ff */
[----:B------:R-:W-:Y:S02]  /*1880*/  IMAD.SHL.U32 R4, R228, 0x8, RZ ;  /* 0x00000008e4047824 */ /* 0x000fe400078e00ff */
[----:B--2---:R-:W-:-:S03]  /*1890*/  @!P0 IMAD.WIDE.U32 R18, R6, R8, RZ ;  /* 0x0000000806128225 */ /* 0x004fc600078e00ff */
[----:B------:R-:W-:Y:S01]  /*18a0*/  LOP3.LUT R226, R4, 0x38, RZ, 0xc0, !PT ;  /* 0x0000003804e27812 */ /* 0x000fe200078ec0ff */
[----:B------:R-:W-:Y:S01]  /*18b0*/  @!P0 IMAD R6, R6, R9, R19 ;  /* 0x0000000906068224 */ /* 0x000fe200078e0213 */
[----:B------:R-:W-:Y:S01]  /*18c0*/  @!P0 MOV R8, R18 ;  /* 0x0000001200088202 */ /* 0x000fe20000000f00 */
[----:B------:R-:W-:Y:S01]  /*18d0*/  @P0 IMAD R6, R236, R5, R21 ;  /* 0x00000005ec060224 */ /* 0x000fe200078e0215 */
[C---:B------:R-:W-:Y:S01]  /*18e0*/  IADD3 R18, P1, PT, R226.reuse, R14, RZ ;  /* 0x0000000ee2127210 */ /* 0x040fe20007f3e0ff */
[----:B------:R-:W-:Y:S01]  /*18f0*/  @P0 IMAD.MOV.U32 R8, RZ, RZ, R20 ;  /* 0x000000ffff080224 */ /* 0x000fe200078e0014 */
[----:B------:R-:W-:Y:S02]  /*1900*/  IADD3 R14, P0, PT, R226, R16, RZ ;  /* 0x00000010e20e7210 */ /* 0x000fe40007f1e0ff */
[----:B------:R-:W-:Y:S02]  /*1910*/  IADD3.X R19, PT, PT, RZ, R12, RZ, P1, !PT ;  /* 0x0000000cff137210 */ /* 0x000fe40000ffe4ff */
[----:B------:R-:W-:Y:S01]  /*1920*/  LOP3.LUT R5, R4, 0x1f8, RZ, 0xc0, !PT ;  /* 0x000001f804057812 */ /* 0x000fe200078ec0ff */
[----:B------:R-:W-:Y:S01]  /*1930*/  IMAD.X R15, RZ, RZ, R15, P0 ;  /* 0x000000ffff0f7224 */ /* 0x000fe200000e060f */
[----:B------:R-:W-:Y:S01]  /*1940*/  IADD3 R8, P0, PT, R226, R8, RZ ;  /* 0x00000008e2087210 */ /* 0x000fe20007f1e0ff */
[----:B------:R-:W-:Y:S01]  /*1950*/  IMAD.WIDE.U32 R16, R38, R212, R18 ;  /* 0x000000d426107225 */ /* 0x000fe200078e0012 */
[----:B------:R-:W-:-:S02]  /*1960*/  LOP3.LUT R5, R5, 0x38, R228, 0x78, !PT ;  /* 0x0000003805057812 */ /* 0x000fc400078e78e4 */
[----:B------:R-:W-:Y:S01]  /*1970*/  IADD3.X R9, PT, PT, RZ, R6, RZ, P0, !PT ;  /* 0x00000006ff097210 */ /* 0x000fe200007fe4ff */
[----:B------:R-:W-:Y:S01]  /*1980*/  IMAD.WIDE.U32 R14, R38, R188, R14 ;  /* 0x000000bc260e7225 */ /* 0x000fe200078e000e */
[----:B------:R-:W-:Y:S02]  /*1990*/  LEA R232, P1, R16, UR12, 0x1 ;  /* 0x0000000c10e87c11 */ /* 0x000fe4000f8208ff */
[----:B------:R-:W-:Y:S01]  /*19a0*/  LOP3.LUT R4, R5, 0x1e00, R4, 0xf8, !PT ;  /* 0x00001e0005047812 */ /* 0x000fe200078ef804 */
[----:B------:R-:W-:Y:S01]  /*19b0*/  IMAD R233, R38, R213, R17 ;  /* 0x000000d526e97224 */ /* 0x000fe200078e0211 */
[----:B---3--:R-:W-:Y:S01]  /*19c0*/  LEA R234, P0, R14, UR10, 0x1 ;  /* 0x0000000a0eea7c11 */ /* 0x008fe2000f8008ff */
[----:B------:R-:W-:Y:S01]  /*19d0*/  IMAD R235, R38, R189, R15 ;  /* 0x000000bd26eb7224 */ /* 0x000fe200078e020f */
[----:B------:R-:W-:Y:S01]  /*19e0*/  LEA R245, R4, UR5, 0x1 ;  /* 0x0000000504f57c11 */ /* 0x000fe2000f8e08ff */
[----:B----4-:R-:W-:Y:S01]  /*19f0*/  IMAD.WIDE.U32 R8, R13, UR6, R8 ;  /* 0x000000060d087c25 */ /* 0x010fe2000f8e0008 */
[----:B------:R-:W-:-:S02]  /*1a00*/  LEA.HI.X R233, R16, UR13, R233, 0x1, P1 ;  /* 0x0000000d10e97c11 */ /* 0x000fc400088f0ce9 */
[----:B------:R-:W-:Y:S01]  /*1a10*/  LEA.HI.X R235, R14, UR11, R235, 0x1, P0 ;  /* 0x0000000b0eeb7c11 */ /* 0x000fe200080f0ceb */
[----:B------:R-:W-:Y:S01]  /*1a20*/  IMAD R13, R13, UR7, R9 ;  /* 0x000000070d0d7c24 */ /* 0x000fe2000f8e0209 */
[----:B------:R-:W-:Y:S06]  /*1a30*/  @P2 BRA `(.L_x_524) ;  /* 0x0000000000482947 */ /* 0x000fec0003800000 */
[----:B------:R-:W1:Y:S02]  /*1a40*/  LDCU UR4, c[0x0][0x440] ;  /* 0x00008800ff0477ac */ /* 0x000e640008000800 */
[----:B-1----:R-:W-:-:S13]  /*1a50*/  ISETP.GE.AND P0, PT, R226, UR4, PT ;  /* 0x00000004e2007c0c */ /* 0x002fda000bf06270 */
[----:B------:R-:W-:Y:S05]  /*1a60*/  @P0 BRA `(.L_x_525) ;  /* 0x0000000000380947 */ /* 0x000fea0003800000 */
[----:B------:R-:W1:Y:S01]  /*1a70*/  LDCU.64 UR6, c[0x0][0x3b0] ;  /* 0x00007600ff0677ac */ /* 0x000e620008000a00 */
[----:B------:R-:W-:Y:S01]  /*1a80*/  MOV R12, R8 ;  /* 0x00000008000c7202 */ /* 0x000fe20000000f00 */
[----:B------:R-:W2:Y:S01]  /*1a90*/  LDCU.64 UR10, c[0x0][0x380] ;  /* 0x00007000ff0a77ac */ /* 0x000ea20008000a00 */
[----:B-1----:R-:W-:-:S03]  /*1aa0*/  IMAD R5, R11, UR6, RZ ;  /* 0x000000060b057c24 */ /* 0x002fc6000f8e02ff */
[----:B------:R-:W-:-:S04]  /*1ab0*/  IMAD.WIDE.U32 R14, R10, UR6, R12 ;  /* 0x000000060a0e7c25 */ /* 0x000fc8000f8e000c */
[----:B------:R-:W-:Y:S01]  /*1ac0*/  IMAD R4, R10, UR7, R5 ;  /* 0x000000070a047c24 */ /* 0x000fe2000f8e0205 */
[----:B--2---:R-:W-:-:S04]  /*1ad0*/  LEA R16, P0, R14, UR10, 0x1 ;  /* 0x0000000a0e107c11 */ /* 0x004fc8000f8008ff */
[----:B------:R-:W-:-:S04]  /*1ae0*/  IADD3 R4, PT, PT, R15, R4, RZ ;  /* 0x000000040f047210 */ /* 0x000fc80007ffe0ff */
[----:B------:R-:W-:-:S05]  /*1af0*/  LEA.HI.X R17, R14, UR11, R4, 0x1, P0 ;  /* 0x0000000b0e117c11 */ /* 0x000fca00080f0c04 */
[----:B------:R-:W-:Y:S01]  /*1b00*/  @!PT LDS RZ, [RZ] ;  /* 0x00000000fffff984 */ /* 0x000fe20000000800 */
[----:B------:R-:W-:Y:S01]  /*1b10*/  @!PT LDS RZ, [RZ] ;  /* 0x00000000fffff984 */ /* 0x000fe20000000800 */
[----:B------:R-:W-:Y:S01]  /*1b20*/  @!PT LDS RZ, [RZ] ;  /* 0x00000000fffff984 */ /* 0x000fe20000000800 */
[----:B------:R1:W-:Y:S01]  /*1b30*/  LDGSTS.E.BYPASS.LTC128B.128 [R245], desc[UR16][R16.64] ;  /* 0x0000000010f57fae */ /* 0x0003e2000b981a10 */
[----:B------:R-:W-:Y:S05]  /*1b40*/  BRA `(.L_x_524) ;  /* 0x0000000000047947 */ /* 0x000fea0003800000 */
.L_x_525:
[----:B------:R2:W-:Y:S02]  /*1b50*/  STS.128 [R245], RZ ;  /* 0x000000fff5007388 */ /* 0x0005e40000000c00 */
.L_x_524:
[----:B------:R-:W-:Y:S05]  /*1b60*/  BSYNC.RECONVERGENT B0 ;  /* 0x0000000000007941 */ /* 0x000fea0003800200 */
.L_x_523:
[C---:B------:R-:W-:Y:S01]  /*1b70*/  VIADD R35, R38.reuse, 0x10 ;  /* 0x0000001026237836 */ /* 0x040fe20000000000 */
[C---:B------:R-:W-:Y:S01]  /*1b80*/  IADD3 R31, PT, PT, R38.reuse, 0x30, RZ ;  /* 0x00000030261f7810 */ /* 0x040fe20007ffe0ff */
[----:B------:R-:W-:Y:S01]  /*1b90*/  IMAD R4, R3, -0x100, R195 ;  /* 0xffffff0003047824 */ /* 0x000fe200078e02c3 */
[----:B------:R-:W-:Y:S01]  /*1ba0*/  BSSY.RECONVERGENT B0, `(.L_x_526) ;  /* 0x000001c000007945 */ /* 0x000fe20003800200 */
[----:B------:R-:W-:Y:S01]  /*1bb0*/  VIADD R33, R38, 0x20 ;  /* 0x0000002026217836 */ /* 0x000fe20000000000 */
[-C--:B------:R-:W-:Y:S01]  /*1bc0*/  ISETP.GE.AND P0, PT, R35, R230.reuse, PT ;  /* 0x000000e62300720c */ /* 0x080fe20003f06270 */
[----:B------:R-:W-:Y:S01]  /*1bd0*/  VIADD R4, R4, 0x100 ;  /* 0x0000010004047836 */ /* 0x000fe20000000000 */
[-C--:B------:R-:W-:Y:S02]  /*1be0*/  ISETP.GE.AND P1, PT, R31, R230.reuse, PT ;  /* 0x000000e61f00720c */ /* 0x080fe40003f26270 */
[----:B------:R-:W-:Y:S02]  /*1bf0*/  ISETP.GE.AND P2, PT, R33, R230, PT ;  /* 0x000000e62100720c */ /* 0x000fe40003f46270 */
[----:B------:R-:W-:-:S07]  /*1c00*/  ISETP.GE.AND P6, PT, R38, R4, PT ;  /* 0x000000042600720c */ /* 0x000fce0003fc6270 */
[----:B------:R-:W-:Y:S06]  /*1c10*/  @P0 BRA `(.L_x_527) ;  /* 0x0000000000500947 */ /* 0x000fec0003800000 */
[----:B------:R-:W3:Y:S02]  /*1c20*/  LDCU UR4, c[0x0][0x440] ;  /* 0x00008800ff0477ac */ /* 0x000ee40008000800 */
[----:B---3--:R-:W-:-:S13]  /*1c30*/  ISETP.GE.AND P0, PT, R226, UR4, PT ;  /* 0x00000004e2007c0c */ /* 0x008fda000bf06270 */
[----:B------:R3:W-:Y:S01]  /*1c40*/  @P0 STS.128 [R245+0x800], RZ ;  /* 0x000800fff5000388 */ /* 0x0007e20000000c00 */
[----:B------:R-:W-:Y:S05]  /*1c50*/  @P0 BRA `(.L_x_527) ;  /* 0x0000000000400947 */ /* 0x000fea0003800000 */
[----:B------:R-:W4:Y:S01]  /*1c60*/  LDCU.64 UR10, c[0x0][0x3b0] ;  /* 0x00007600ff0a77ac */ /* 0x000f220008000a00 */
[----:B------:R-:W-:Y:S01]  /*1c70*/  IADD3 R6, P0, PT, R10, 0x10, RZ ;  /* 0x000000100a067810 */ /* 0x000fe20007f1e0ff */
[----:B------:R-:W-:Y:S01]  /*1c80*/  IMAD.MOV.U32 R14, RZ, RZ, R8 ;  /* 0x000000ffff0e7224 */ /* 0x000fe200078e0008 */
[----:B------:R-:W-:Y:S01]  /*1c90*/  MOV R15, R13 ;  /* 0x0000000d000f7202 */ /* 0x000fe20000000f00 */
[----:B------:R-:W1:Y:S02]  /*1ca0*/  LDCU.64 UR6, c[0x0][0x380] ;  /* 0x00007000ff0677ac */ /* 0x000e640008000a00 */
[----:B------:R-:W-:-:S04]  /*1cb0*/  IMAD.X R5, RZ, RZ, R11, P0 ;  /* 0x000000ffff057224 */ /* 0x000fc800000e060b */
[----:B----4-:R-:W-:Y:S02]  /*1cc0*/  IMAD R5, R5, UR10, RZ ;  /* 0x0000000a05057c24 */ /* 0x010fe4000f8e02ff */
[----:B------:R-:W-:-:S04]  /*1cd0*/  IMAD.WIDE.U32 R14, R6, UR10, R14 ;  /* 0x0000000a060e7c25 */ /* 0x000fc8000f8e000e */
[----:B------:R-:W-:Y:S01]  /*1ce0*/  IMAD R5, R6, UR11, R5 ;  /* 0x0000000b06057c24 */ /* 0x000fe2000f8e0205 */
[----:B-1----:R-:W-:-:S04]  /*1cf0*/  LEA R16, P0, R14, UR6, 0x1 ;  /* 0x000000060e107c11 */ /* 0x002fc8000f8008ff */
[----:B------:R-:W-:-:S04]  /*1d00*/  IADD3 R5, PT, PT, R15, R5, RZ ;  /* 0x000000050f057210 */ /* 0x000fc80007ffe0ff */
[----:B------:R-:W-:-:S05]  /*1d10*/  LEA.HI.X R17, R14, UR7, R5, 0x1, P0 ;  /* 0x000000070e117c11 */ /* 0x000fca00080f0c05 */
[----:B------:R-:W-:Y:S01]  /*1d20*/  @!PT LDS RZ, [RZ] ;  /* 0x00000000fffff984 */ /* 0x000fe20000000800 */
[----:B------:R-:W-:Y:S01]  /*1d30*/  @!PT LDS RZ, [RZ] ;  /* 0x00000000fffff984 */ /* 0x000fe20000000800 */
[----:B------:R-:W-:Y:S01]  /*1d40*/  @!PT LDS RZ, [RZ] ;  /* 0x00000000fffff984 */ /* 0x000fe20000000800 */
[----:B------:R4:W-:Y:S02]  /*1d50*/  LDGSTS.E.BYPASS.LTC128B.128 [R245+0x800], desc[UR16][R16.64] ;  /* 0x0080000010f57fae */ /* 0x0009e4000b981a10 */
.L_x_527:
[----:B------:R-:W-:Y:S05]  /*1d60*/  BSYNC.RECONVERGENT B0 ;  /* 0x0000000000007941 */ /* 0x000fea0003800200 */
.L_x_526:
[----:B------:R-:W-:Y:S04]  /*1d70*/  BSSY.RECONVERGENT B0, `(.L_x_528) ;  /* 0x0000016000007945 */ /* 0x000fe80003800200 */
[----:B------:R-:W-:Y:S05]  /*1d80*/  @P2 BRA `(.L_x_529) ;  /* 0x0000000000502947 */ /* 0x000fea0003800000 */
[----:B------:R-:W5:Y:S02]  /*1d90*/  LDCU UR4, c[0x0][0x440] ;  /* 0x00008800ff0477ac */ /* 0x000f640008000800 */
[----:B-----5:R-:W-:-:S13]  /*1da0*/  ISETP.GE.AND P0, PT, R226, UR4, PT ;  /* 0x00000004e2007c0c */ /* 0x020fda000bf06270 */
[----:B------:R1:W-:Y:S01]  /*1db0*/  @P0 STS.128 [R245+0x1000], RZ ;  /* 0x001000fff5000388 */ /* 0x0003e20000000c00 */
[----:B------:R-:W-:Y:S05]  /*1dc0*/  @P0 BRA `(.L_x_529) ;  /* 0x0000000000400947 */ /* 0x000fea0003800000 */
[----:B------:R-:W5:Y:S01]  /*1dd0*/  LDCU.64 UR10, c[0x0][0x3b0] ;  /* 0x00007600ff0a77ac */ /* 0x000f620008000a00 */
[----:B------:R-:W-:Y:S01]  /*1de0*/  IADD3 R6, P0, PT, R10, 0x20, RZ ;  /* 0x000000200a067810 */ /* 0x000fe20007f1e0ff */
[----:B------:R-:W-:Y:S01]  /*1df0*/  IMAD.MOV.U32 R14, RZ, RZ, R8 ;  /* 0x000000ffff0e7224 */ /* 0x000fe200078e0008 */
[----:B------:R-:W-:Y:S01]  /*1e00*/  MOV R15, R13 ;  /* 0x0000000d000f7202 */ /* 0x000fe20000000f00 */
[----:B------:R-:W1:Y:S02]  /*1e10*/  LDCU.64 UR6, c[0x0][0x380] ;  /* 0x00007000ff0677ac */ /* 0x000e640008000a00 */
[----:B------:R-:W-:-:S04]  /*1e20*/  IMAD.X R5, RZ, RZ, R11, P0 ;  /* 0x000000ffff057224 */ /* 0x000fc800000e060b */
[----:B-----5:R-:W-:Y:S02]  /*1e30*/  IMAD R5, R5, UR10, RZ ;  /* 0x0000000a05057c24 */ /* 0x020fe4000f8e02ff */
[----:B------:R-:W-:-:S04]  /*1e40*/  IMAD.WIDE.U32 R14, R6, UR10, R14 ;  /* 0x0000000a060e7c25 */ /* 0x000fc8000f8e000e */
[----:B------:R-:W-:Y:S01]  /*1e50*/  IMAD R5, R6, UR11, R5 ;  /* 0x0000000b06057c24 */ /* 0x000fe2000f8e0205 */
[----:B-1--4-:R-:W-:-:S04]  /*1e60*/  LEA R16, P0, R14, UR6, 0x1 ;  /* 0x000000060e107c11 */ /* 0x012fc8000f8008ff */
[----:B------:R-:W-:-:S04]  /*1e70*/  IADD3 R5, PT, PT, R15, R5, RZ ;  /* 0x000000050f057210 */ /* 0x000fc80007ffe0ff */
[----:B------:R-:W-:-:S05]  /*1e80*/  LEA.HI.X R17, R14, UR7, R5, 0x1, P0 ;  /* 0x000000070e117c11 */ /* 0x000fca00080f0c05 */
[----:B------:R-:W-:Y:S01]  /*1e90*/  @!PT LDS RZ, [RZ] ;  /* 0x00000000fffff984 */ /* 0x000fe20000000800 */
[----:B------:R-:W-:Y:S01]  /*1ea0*/  @!PT LDS RZ, [RZ] ;  /* 0x00000000fffff984 */ /* 0x000fe20000000800 */
[----:B------:R-:W-:Y:S01]  /*1eb0*/  @!PT LDS RZ, [RZ] ;  /* 0x00000000fffff984 */ /* 0x000fe20000000800 */
[----:B------:R1:W-:Y:S02]  /*1ec0*/  LDGSTS.E.BYPASS.LTC128B.128 [R245+0x1000], desc[UR16][R16.64] ;  /* 0x0100000010f57fae */ /* 0x0003e4000b981a10 */
.L_x_529:
[----:B------:R-:W-:Y:S05]  /*1ed0*/  BSYNC.RECONVERGENT B0 ;  /* 0x0000000000007941 */ /* 0x000fea0003800200 */
.L_x_528:
[----:B------:R-:W-:Y:S04]  /*1ee0*/  BSSY.RECONVERGENT B0, `(.L_x_530) ;  /* 0x0000015000007945 */ /* 0x000fe80003800200 */
[----:B------:R-:W-:Y:S05]  /*1ef0*/  @P1 BRA `(.L_x_531) ;  /* 0x00000000004c1947 */ /* 0x000fea0003800000 */
[----:B------:R-:W5:Y:S02]  /*1f00*/  LDCU UR4, c[0x0][0x440] ;  /* 0x00008800ff0477ac */ /* 0x000f640008000800 */
[----:B-----5:R-:W-:-:S13]  /*1f10*/  ISETP.GE.AND P0, PT, R226, UR4, PT ;  /* 0x00000004e2007c0c */ /* 0x020fda000bf06270 */
[----:B------:R1:W-:Y:S01]  /*1f20*/  @P0 STS.128 [R245+0x1800], RZ ;  /* 0x001800fff5000388 */ /* 0x0003e20000000c00 */
[----:B------:R-:W-:Y:S05]  /*1f30*/  @P0 BRA `(.L_x_531) ;  /* 0x00000000003c0947 */ /* 0x000fea0003800000 */
[----:B------:R-:W5:Y:S01]  /*1f40*/  LDCU.64 UR10, c[0x0][0x3b0] ;  /* 0x00007600ff0a77ac */ /* 0x000f620008000a00 */
[----:B------:R-:W-:Y:S02]  /*1f50*/  IADD3 R5, P0, PT, R10, 0x30, RZ ;  /* 0x000000300a057810 */ /* 0x000fe40007f1e0ff */
[----:B------:R-:W-:Y:S01]  /*1f60*/  MOV R9, R13 ;  /* 0x0000000d00097202 */ /* 0x000fe20000000f00 */
[----:B------:R-:W2:Y:S01]  /*1f70*/  LDCU.64 UR6, c[0x0][0x380] ;  /* 0x00007000ff0677ac */ /* 0x000ea20008000a00 */
[----:B------:R-:W-:-:S05]  /*1f80*/  IADD3.X R6, PT, PT, RZ, R11, RZ, P0, !PT ;  /* 0x0000000bff067210 */ /* 0x000fca00007fe4ff */
[----:B-----5:R-:W-:Y:S02]  /*1f90*/  IMAD R6, R6, UR10, RZ ;  /* 0x0000000a06067c24 */ /* 0x020fe4000f8e02ff */
        /* <DEDUP_REMOVED lines=8> */
[----:B------:R2:W-:Y:S02]  /*2020*/  LDGSTS.E.BYPASS.LTC128B.128 [R245+0x1800], desc[UR16][R10.64] ;  /* 0x018000000af57fae */ /* 0x0005e4000b981a10 */
.L_x_531:
[----:B------:R-:W-:Y:S05]  /*2030*/  BSYNC.RECONVERGENT B0 ;  /* 0x0000000000007941 */ /* 0x000fea0003800200 */
.L_x_530:
[----:B------:R-:W-:Y:S01]  /*2040*/  BSSY.RECONVERGENT B0, `(.L_x_532) ;  /* 0x000000d000007945 */ /* 0x000fe20003800200 */
[C---:B------:R-:W-:Y:S02]  /*2050*/  SHF.L.U64.HI R6, R212.reuse, 0x4, R213 ;  /* 0x00000004d4067819 */ /* 0x040fe400000102d5 */
[----:B------:R-:W-:Y:S01]  /*2060*/  SHF.L.U32 R5, R212, 0x4, RZ ;  /* 0x00000004d4057819 */ /* 0x000fe200000006ff */
[----:B------:R-:W-:Y:S05]  /*2070*/  @P6 BRA `(.L_x_533) ;  /* 0x0000000000246947 */ /* 0x000fea0003800000 */
[----:B------:R-:W5:Y:S02]  /*2080*/  LDCU UR4, c[0x0][0x440] ;  /* 0x00008800ff0477ac */ /* 0x000f640008000800 */
[----:B-----5:R-:W-:-:S13]  /*2090*/  ISETP.GE.AND P0, PT, R226, UR4, PT ;  /* 0x00000004e2007c0c */ /* 0x020fda000bf06270 */
[----:B------:R-:W-:Y:S05]  /*20a0*/  @P0 BRA `(.L_x_534) ;  /* 0x0000000000140947 */ /* 0x000fea0003800000 */
[----:B------:R-:W-:Y:S01]  /*20b0*/  @!PT LDS RZ, [RZ] ;  /* 0x00000000fffff984 */ /* 0x000fe20000000800 */
[----:B------:R-:W-:Y:S01]  /*20c0*/  @!PT LDS RZ, [RZ] ;  /* 0x00000000fffff984 */ /* 0x000fe20000000800 */
[----:B------:R-:W-:Y:S01]  /*20d0*/  @!PT LDS RZ, [RZ] ;  /* 0x00000000fffff984 */ /* 0x000fe20000000800 */
[----:B------:R1:W-:Y:S01]  /*20e0*/  LDGSTS.E.BYPASS.LTC128B.128 [R245+0x2000], desc[UR16][R232.64] ;  /* 0x02000000e8f57fae */ /* 0x0003e2000b981a10 */
[----:B------:R-:W-:Y:S05]  /*20f0*/  BRA `(.L_x_533) ;  /* 0x0000000000047947 */ /* 0x000fea0003800000 */
.L_x_534:
[----:B------:R1:W-:Y:S02]  /*2100*/  STS.128 [R245+0x2000], RZ ;  /* 0x002000fff5007388 */ /* 0x0003e40000000c00 */
.L_x_533:
[----:B------:R-:W-:Y:S05]  /*2110*/  BSYNC.RECONVERGENT B0 ;  /* 0x0000000000007941 */ /* 0x000fea0003800200 */
.L_x_532:
[----:B------:R-:W-:Y:S01]  /*2120*/  ISETP.GE.AND P3, PT, R35, R4, PT ;  /* 0x000000042300720c */ /* 0x000fe20003f66270 */
[C---:B------:R-:W-:Y:S01]  /*2130*/  VIADD R29, R38.reuse, 0x40 ;  /* 0x00000040261d7836 */ /* 0x040fe20000000000 */
[C---:B------:R-:W-:Y:S01]  /*2140*/  LEA R36, P0, R5.reuse, R232, 0x1 ;  /* 0x000000e805247211 */ /* 0x040fe200078008ff */
[C---:B------:R-:W-:Y:S01]  /*2150*/  VIADD R27, R38.reuse, 0x50 ;  /* 0x00000050261b7836 */ /* 0x040fe20000000000 */
[----:B------:R-:W-:Y:S01]  /*2160*/  BSSY.RECONVERGENT B0, `(.L_x_535) ;  /* 0x0000012000007945 */ /* 0x000fe20003800200 */
[C---:B------:R-:W-:Y:S01]  /*2170*/  VIADD R25, R38.reuse, 0x60 ;  /* 0x0000006026197836 */ /* 0x040fe20000000000 */
[----:B------:R-:W-:Y:S01]  /*2180*/  LEA.HI.X R37, R5, R233, R6, 0x1, P0 ;  /* 0x000000e905257211 */ /* 0x000fe200000f0c06 */
[----:B------:R-:W-:Y:S01]  /*2190*/  VIADD R23, R38, 0x70 ;  /* 0x0000007026177836 */ /* 0x000fe20000000000 */
[-C--:B------:R-:W-:Y:S02]  /*21a0*/  ISETP.GE.AND P2, PT, R33, R4.reuse, PT ;  /* 0x000000042100720c */ /* 0x080fe40003f46270 */
[----:B------:R-:W-:-:S02]  /*21b0*/  ISETP.GE.AND P1, PT, R31, R4, PT ;  /* 0x000000041f00720c */ /* 0x000fc40003f26270 */
[-C--:B------:R-:W-:Y:S02]  /*21c0*/  ISETP.GE.AND P0, PT, R29, R4.reuse, PT ;  /* 0x000000041d00720c */ /* 0x080fe40003f06270 */
[-C--:B------:R-:W-:Y:S02]  /*21d0*/  ISETP.GE.AND P5, PT, R27, R4.reuse, PT ;  /* 0x000000041b00720c */ /* 0x080fe40003fa6270 */
[----:B------:R-:W-:Y:S01]  /*21e0*/  ISETP.GE.AND P4, PT, R25, R4, PT ;  /* 0x000000041900720c */ /* 0x000fe20003f86270 */
[----:B------:R-:W-:-:S12]  /*21f0*/  @P3 BRA `(.L_x_536) ;  /* 0x0000000000203947 */ /* 0x000fd80003800000 */
[----:B------:R-:W5:Y:S02]  /*2200*/  LDCU UR4, c[0x0][0x440] ;  /* 0x00008800ff0477ac */ /* 0x000f640008000800 */
[----:B-----5:R-:W-:-:S13]  /*2210*/  ISETP.GE.AND P3, PT, R226, UR4, PT ;  /* 0x00000004e2007c0c */ /* 0x020fda000bf66270 */
[----:B------:R1:W-:Y:S01]  /*2220*/  @P3 STS.128 [R245+0x2800], RZ ;  /* 0x002800fff5003388 */ /* 0x0003e20000000c00 */
[----:B------:R-:W-:Y:S05]  /*2230*/  @P3 BRA `(.L_x_536) ;  /* 0x0000000000103947 */ /* 0x000fea0003800000 */
[----:B------:R-:W-:Y:S01]  /*2240*/  @!PT LDS RZ, [RZ] ;  /* 0x00000000fffff984 */ /* 0x000fe20000000800 */
[----:B------:R-:W-:Y:S01]  /*2250*/  @!PT LDS RZ, [RZ] ;  /* 0x00000000fffff984 */ /* 0x000fe20000000800 */
[----:B------:R-:W-:Y:S01]  /*2260*/  @!PT LDS RZ, [RZ] ;  /* 0x00000000fffff984 */ /* 0x000fe20000000800 */
[----:B------:R1:W-:Y:S02]  /*2270*/  LDGSTS.E.BYPASS.LTC128B.128 [R245+0x2800], desc[UR16][R36.64] ;  /* 0x0280000024f57fae */ /* 0x0003e4000b981a10 */
.L_x_536:
[----:B------:R-:W-:Y:S05]  /*2280*/  BSYNC.RECONVERGENT B0 ;  /* 0x0000000000007941 */ /* 0x000fea0003800200 */
.L_x_535:
[----:B------:R-:W-:Y:S01]  /*2290*/  BSSY.RECONVERGENT B0, `(.L_x_537) ;  /* 0x000000e000007945 */ /* 0x000fe20003800200 */
[----:B------:R-:W-:Y:S02]  /*22a0*/  ISETP.GE.AND P3, PT, R23, R4, PT ;  /* 0x000000041700720c */ /* 0x000fe40003f66270 */
[----:B------:R-:W-:Y:S01]  /*22b0*/  LOP3.LUT R21, R38, 0x80, RZ, 0xfc, !PT ;  /* 0x0000008026157812 */ /* 0x000fe200078efcff */
[----:B------:R-:W-:Y:S05]  /*22c0*/  @P2 BRA `(.L_x_538) ;  /* 0x0000000000282947 */ /* 0x000fea0003800000 */
[----:B------:R-:W5:Y:S02]  /*22d0*/  LDCU UR4, c[0x0][0x440] ;  /* 0x00008800ff0477ac */ /* 0x000f640008000800 */
[----:B-----5:R-:W-:-:S13]  /*22e0*/  ISETP.GE.AND P2, PT, R226, UR4, PT ;  /* 0x00000004e2007c0c */ /* 0x020fda000bf46270 */
[----:B------:R1:W-:Y:S01]  /*22f0*/  @P2 STS.128 [R245+0x3000], RZ ;  /* 0x003000fff5002388 */ /* 0x0003e20000000c00 */
[----:B------:R-:W-:Y:S05]  /*2300*/  @P2 BRA `(.L_x_538) ;  /* 0x0000000000182947 */ /* 0x000fea0003800000 */
[----:B------:R-:W-:-:S04]  /*2310*/  LEA R8, P2, R212, R36, 0x5 ;  /* 0x00000024d4087211 */ /* 0x000fc800078428ff */
[----:B------:R-:W-:-:S05]  /*2320*/  LEA.HI.X R9, R212, R37, R213, 0x5, P2 ;  /* 0x00000025d4097211 */ /* 0x000fca00010f2cd5 */
[----:B------:R-:W-:Y:S01]  /*2330*/  @!PT LDS RZ, [RZ] ;  /* 0x00000000fffff984 */ /* 0x000fe20000000800 */
[----:B------:R-:W-:Y:S01]  /*2340*/  @!PT LDS RZ, [RZ] ;  /* 0x00000000fffff984 */ /* 0x000fe20000000800 */
[----:B------:R-:W-:Y:S01]  /*2350*/  @!PT LDS RZ, [RZ] ;  /* 0x00000000fffff984 */ /* 0x000fe20000000800 */
[----:B------:R1:W-:Y:S04]  /*2360*/  LDGSTS.E.BYPASS.LTC128B.128 [R245+0x3000], desc[UR16][R8.64] ;  /* 0x0300000008f57fae */ /* 0x0003e8000b981a10 */
.L_x_538:
[----:B------:R-:W-:Y:S05]  /*2370*/  BSYNC.RECONVERGENT B0 ;  /* 0x0000000000007941 */ /* 0x000fea0003800200 */
.L_x_537:
[----:B------:R-:W-:Y:S01]  /*2380*/  BSSY.RECONVERGENT B0, `(.L_x_539) ;  /* 0x000000e000007945 */ /* 0x000fe20003800200 */
[----:B------:R-:W-:Y:S02]  /*2390*/  ISETP.GE.AND P2, PT, R21, R4, PT ;  /* 0x000000041500720c */ /* 0x000fe40003f46270 */
[----:B------:R-:W-:Y:S01]  /*23a0*/  IADD3 R19, PT, PT, R38, 0x90, RZ ;  /* 0x0000009026137810 */ /* 0x000fe20007ffe0ff */
[----:B------:R-:W-:Y:S05]  /*23b0*/  @P1 BRA `(.L_x_540) ;  /* 0x0000000000281947 */ /* 0x000fea0003800000 */
[----:B------:R-:W5:Y:S02]  /*23c0*/  LDCU UR4, c[0x0][0x440] ;  /* 0x00008800ff0477ac */ /* 0x000f640008000800 */
[----:B-----5:R-:W-:-:S13]  /*23d0*/  ISETP.GE.AND P1, PT, R226, UR4, PT ;  /* 0x00000004e2007c0c */ /* 0x020fda000bf26270 */
[----:B------:R1:W-:Y:S01]  /*23e0*/  @P1 STS.128 [R245+0x3800], RZ ;  /* 0x003800fff5001388 */ /* 0x0003e20000000c00 */
[----:B------:R-:W-:Y:S05]  /*23f0*/  @P1 BRA `(.L_x_540) ;  /* 0x0000000000181947 */ /* 0x000fea0003800000 */
[----:B-1----:R-:W-:-:S04]  /*2400*/  LEA R8, P1, R212, R36, 0x6 ;  /* 0x00000024d4087211 */ /* 0x002fc800078230ff */
[----:B------:R-:W-:-:S05]  /*2410*/  LEA.HI.X R9, R212, R37, R213, 0x6, P1 ;  /* 0x00000025d4097211 */ /* 0x000fca00008f34d5 */
[----:B------:R-:W-:Y:S01]  /*2420*/  @!PT LDS RZ, [RZ] ;  /* 0x00000000fffff984 */ /* 0x000fe20000000800 */
[----:B------:R-:W-:Y:S01]  /*2430*/  @!PT LDS RZ, [RZ] ;  /* 0x00000000fffff984 */ /* 0x000fe20000000800 */
[----:B------:R-:W-:Y:S01]  /*2440*/  @!PT LDS RZ, [RZ] ;  /* 0x00000000fffff984 */ /* 0x000fe20000000800 */
[----:B------:R1:W-:Y:S04]  /*2450*/  LDGSTS.E.BYPASS.LTC128B.128 [R245+0x3800], desc[UR16][R8.64] ;  /* 0x0380000008f57fae */ /* 0x0003e8000b981a10 */
.L_x_540:
[----:B------:R-:W-:Y:S05]  /*2460*/  BSYNC.RECONVERGENT B0 ;  /* 0x0000000000007941 */ /* 0x000fea0003800200 */
.L_x_539:
[----:B------:R-:W-:Y:S01]  /*2470*/  BSSY.RECONVERGENT B0, `(.L_x_541) ;  /* 0x0000011000007945 */ /* 0x000fe20003800200 */
[----:B------:R-:W-:Y:S02]  /*2480*/  ISETP.GE.AND P1, PT, R19, R4, PT ;  /* 0x000000041300720c */ /* 0x000fe40003f26270 */
[----:B-1--4-:R-:W-:Y:S01]  /*2490*/  IADD3 R17, PT, PT, R38, 0xa0, RZ ;  /* 0x000000a026117810 */ /* 0x012fe20007ffe0ff */
[----:B------:R-:W-:Y:S05]  /*24a0*/  @P0 BRA `(.L_x_542) ;  /* 0x0000000000340947 */ /* 0x000fea0003800000 */
[----:B------:R-:W1:Y:S02]  /*24b0*/  LDCU UR4, c[0x0][0x440] ;  /* 0x00008800ff0477ac */ /* 0x000e640008000800 */
[----:B-1----:R-:W-:-:S13]  /*24c0*/  ISETP.GE.AND P0, PT, R226, UR4, PT ;  /* 0x00000004e2007c0c */ /* 0x002fda000bf06270 */
[----:B------:R1:W-:Y:S01]  /*24d0*/  @P0 STS.128 [R245+0x4000], RZ ;  /* 0x004000fff5000388 */ /* 0x0003e20000000c00 */
[----:B------:R-:W-:Y:S05]  /*24e0*/  @P0 BRA `(.L_x_542) ;  /* 0x0000000000240947 */ /* 0x000fea0003800000 */
[----:B------:R-:W-:Y:S01]  /*24f0*/  MOV R8, R36 ;  /* 0x0000002400087202 */ /* 0x000fe20000000f00 */
[----:B------:R-:W-:Y:S01]  /*2500*/  IMAD R5, R213, 0x60, RZ ;  /* 0x00000060d5057824 */ /* 0x000fe200078e02ff */
[----:B------:R-:W-:-:S03]  /*2510*/  MOV R9, R37 ;  /* 0x0000002500097202 */ /* 0x000fc60000000f00 */
[----:B------:R-:W-:-:S05]  /*2520*/  IMAD.WIDE.U32 R8, R212, 0x60, R8 ;  /* 0x00000060d4087825 */ /* 0x000fca00078e0008 */
[----:B------:R-:W-:-:S05]  /*2530*/  IADD3 R9, PT, PT, R9, R5, RZ ;  /* 0x0000000509097210 */ /* 0x000fca0007ffe0ff */
[----:B------:R-:W-:Y:S01]  /*2540*/  @!PT LDS RZ, [RZ] ;  /* 0x00000000fffff984 */ /* 0x000fe20000000800 */
[----:B------:R-:W-:Y:S01]  /*2550*/  @!PT LDS RZ, [RZ] ;  /* 0x00000000fffff984 */ /* 0x000fe20000000800 */
[----:B------:R-:W-:Y:S01]  /*2560*/  @!PT LDS RZ, [RZ] ;  /* 0x00000000fffff984 */ /* 0x000fe20000000800 */
[----:B------:R4:W-:Y:S02]  /*2570*/  LDGSTS.E.BYPASS.LTC128B.128 [R245+0x4000], desc[UR16][R8.64] ;  /* 0x0400000008f57fae */ /* 0x0009e4000b981a10 */
.L_x_542:
[----:B------:R-:W-:Y:S05]  /*2580*/  BSYNC.RECONVERGENT B0 ;  /* 0x0000000000007941 */ /* 0x000fea0003800200 */
.L_x_541:
        /* <DEDUP_REMOVED lines=8> */
[----:B----4-:R-:W-:-:S04]  /*2610*/  LEA R8, P5, R212, R36, 0x7 ;  /* 0x00000024d4087211 */ /* 0x010fc800078a38ff */
[----:B------:R-:W-:-:S05]  /*2620*/  LEA.HI.X R9, R212, R37, R213, 0x7, P5 ;  /* 0x00000025d4097211 */ /* 0x000fca00028f3cd5 */
[----:B------:R-:W-:Y:S01]  /*2630*/  @!PT LDS RZ, [RZ] ;  /* 0x00000000fffff984 */ /* 0x000fe20000000800 */
[----:B------:R-:W-:Y:S01]  /*2640*/  @!PT LDS RZ, [RZ] ;  /* 0x00000000fffff984 */ /* 0x000fe20000000800 */
[----:B------:R-:W-:Y:S01]  /*2650*/  @!PT LDS RZ, [RZ] ;  /* 0x00000000fffff984 */ /* 0x000fe20000000800 */
[----:B------:R4:W-:Y:S04]  /*2660*/  LDGSTS.E.BYPASS.LTC128B.128 [R245+0x4800], desc[UR16][R8.64] ;  /* 0x0480000008f57fae */ /* 0x0009e8000b981a10 */
.L_x_544:
[----:B------:R-:W-:Y:S05]  /*2670*/  BSYNC.RECONVERGENT B0 ;  /* 0x0000000000007941 */ /* 0x000fea0003800200 */
.L_x_543:
        /* <DEDUP_REMOVED lines=8> */
[----:B----4-:R-:W-:Y:S01]  /*2700*/  MOV R8, R36 ;  /* 0x0000002400087202 */ /* 0x010fe20000000f00 */
        /* <DEDUP_REMOVED lines=8> */
.L_x_546:
[----:B------:R-:W-:Y:S05]  /*2790*/  BSYNC.RECONVERGENT B0 ;  /* 0x0000000000007941 */ /* 0x000fea0003800200 */
.L_x_545:
[----:B------:R-:W-:Y:S01]  /*27a0*/  BSSY.RECONVERGENT B0, `(.L_x_547) ;  /* 0x0000011000007945 */ /* 0x000fe20003800200 */
[----:B------:R-:W-:Y:S02]  /*27b0*/  ISETP.GE.AND P4, PT, R13, R4, PT ;  /* 0x000000040d00720c */ /* 0x000fe40003f86270 */
[----:B--2---:R-:W-:Y:S01]  /*27c0*/  IADD3 R11, PT, PT, R38, 0xd0, RZ ;  /* 0x000000d0260b7810 */ /* 0x004fe20007ffe0ff */
[----:B------:R-:W-:Y:S05]  /*27d0*/  @P3 BRA `(.L_x_548) ;  /* 0x0000000000343947 */ /* 0x000fea0003800000 */
[----:B------:R-:W2:Y:S02]  /*27e0*/  LDCU UR4, c[0x0][0x440] ;  /* 0x00008800ff0477ac */ /* 0x000ea40008000800 */
[----:B--2---:R-:W-:-:S13]  /*27f0*/  ISETP.GE.AND P3, PT, R226, UR4, PT ;  /* 0x00000004e2007c0c */ /* 0x004fda000bf66270 */
        /* <DEDUP_REMOVED lines=11> */
.L_x_548:
[----:B------:R-:W-:Y:S05]  /*28b0*/  BSYNC.RECONVERGENT B0 ;  /* 0x0000000000007941 */ /* 0x000fea0003800200 */
.L_x_547:
[----:B------:R-:W-:Y:S01]  /*28c0*/  BSSY.RECONVERGENT B0, `(.L_x_549) ;  /* 0x0000011000007945 */ /* 0x000fe20003800200 */
[----:B------:R-:W-:Y:S02]  /*28d0*/  ISETP.GE.AND P3, PT, R11, R4, PT ;  /* 0x000000040b00720c */ /* 0x000fe40003f66270 */
[----:B----4-:R-:W-:Y:S01]  /*28e0*/  IADD3 R9, PT, PT, R38, 0xe0, RZ ;  /* 0x000000e026097810 */ /* 0x010fe20007ffe0ff */
[----:B------:R-:W-:Y:S05]  /*28f0*/  @P2 BRA `(.L_x_550) ;  /* 0x0000000000342947 */ /* 0x000fea0003800000 */
[----:B------:R-:W4:Y:S02]  /*2900*/  LDCU UR4, c[0x0][0x440] ;  /* 0x00008800ff0477ac */ /* 0x000f240008000800 */
[----:B----4-:R-:W-:-:S13]  /*2910*/  ISETP.GE.AND P2, PT, R226, UR4, PT ;  /* 0x00000004e2007c0c */ /* 0x010fda000bf46270 */
        /* <DEDUP_REMOVED lines=11> */
.L_x_550:
[----:B------:R-:W-:Y:S05]  /*29d0*/  BSYNC.RECONVERGENT B0 ;  /* 0x0000000000007941 */ /* 0x000fea0003800200 */
.L_x_549:
        /* <DEDUP_REMOVED lines=14> */
.L_x_552:
[----:B------:R-:W-:Y:S05]  /*2ac0*/  BSYNC.RECONVERGENT B0 ;  /* 0x0000000000007941 */ /* 0x000fea0003800200 */
.L_x_551:
[----:B------:R-:W-:Y:S01]  /*2ad0*/  BSSY.RECONVERGENT B0, `(.L_x_553) ;  /* 0x0000010000007945 */ /* 0x000fe20003800200 */
[----:B------:R-:W-:-:S03]  /*2ae0*/  ISETP.GE.AND P1, PT, R5, R4, PT ;  /* 0x000000040500720c */ /* 0x000fc60003f26270 */
[----:B------:R-:W-:Y:S10]  /*2af0*/  @P0 BRA `(.L_x_554) ;  /* 0x0000000000340947 */ /* 0x000ff40003800000 */
[----:B------:R-:W5:Y:S02]  /*2b00*/  LDCU UR4, c[0x0][0x440] ;  /* 0x00008800ff0477ac */ /* 0x000f640008000800 */
[----:B-----5:R-:W-:-:S13]  /*2b10*/  ISETP.GE.AND P0, PT, R226, UR4, PT ;  /* 0x00000004e2007c0c */ /* 0x020fda000bf06270 */
[----:B------:R1:W-:Y:S01]  /*2b20*/  @P0 STS.128 [R245+0x7000], RZ ;  /* 0x007000fff5000388 */ /* 0x0003e20000000c00 */
[----:B------:R-:W-:Y:S05]  /*2b30*/  @P0 BRA `(.L_x_554) ;  /* 0x0000000000240947 */ /* 0x000fea0003800000 */
[----:B-1----:R-:W-:Y:S01]  /*2b40*/  MOV R38, R36 ;  /* 0x0000002400267202 */ /* 0x002fe20000000f00 */
        /* <DEDUP_REMOVED lines=8> */
.L_x_554:
[----:B------:R-:W-:Y:S05]  /*2bd0*/  BSYNC.RECONVERGENT B0 ;  /* 0x0000000000007941 */ /* 0x000fea0003800200 */
.L_x_553:
[----:B------:R-:W-:Y:S04]  /*2be0*/  BSSY.RECONVERGENT B0, `(.L_x_555) ;  /* 0x000000f000007945 */ /* 0x000fe80003800200 */
[----:B------:R-:W-:Y:S05]  /*2bf0*/  @P5 BRA `(.L_x_556) ;  /* 0x0000000000345947 */ /* 0x000fea0003800000 */
        /* <DEDUP_REMOVED lines=13> */
.L_x_556:
[----:B------:R-:W-:Y:S05]  /*2cd0*/  BSYNC.RECONVERGENT B0 ;  /* 0x0000000000007941 */ /* 0x000fea0003800200 */
.L_x_555:
        /* <DEDUP_REMOVED lines=15> */
.L_x_558:
[----:B------:R-:W-:Y:S05]  /*2dd0*/  BSYNC.RECONVERGENT B0 ;  /* 0x0000000000007941 */ /* 0x000fea0003800200 */
.L_x_557:
        /* <DEDUP_REMOVED lines=15> */
.L_x_560:
[----:B------:R-:W-:Y:S05]  /*2ed0*/  BSYNC.RECONVERGENT B0 ;  /* 0x0000000000007941 */ /* 0x000fea0003800200 */
.L_x_559:
        /* <DEDUP_REMOVED lines=15> */
.L_x_562:
[----:B------:R-:W-:Y:S05]  /*2fd0*/  BSYNC.RECONVERGENT B0 ;  /* 0x0000000000007941 */ /* 0x000fea0003800200 */
.L_x_561:
[----:B------:R-:W-:Y:S04]  /*2fe0*/  BSSY.RECONVERGENT B0, `(.L_x_563) ;  /* 0x000000d000007945 */ /* 0x000fe80003800200 */
[----:B------:R-:W-:Y:S05]  /*2ff0*/  @P1 BRA `(.L_x_564) ;  /* 0x00000000002c1947 */ /* 0x000fea0003800000 */
[----:B------:R-:W5:Y:S02]  /*3000*/  LDCU UR4, c[0x0][0x440] ;  /* 0x00008800ff0477ac */ /* 0x000f640008000800 */
[----:B-----5:R-:W-:-:S13]  /*3010*/  ISETP.GE.AND P0, PT, R226, UR4, PT ;  /* 0x00000004e2007c0c */ /* 0x020fda000bf06270 */
[----:B------:R1:W-:Y:S01]  /*3020*/  @P0 STS.128 [R245+0x9800], RZ ;  /* 0x009800fff5000388 */ /* 0x0003e20000000c00 */
[----:B------:R-:W-:Y:S05]  /*3030*/  @P0 BRA `(.L_x_564) ;  /* 0x00000000001c0947 */ /* 0x000fea0003800000 */
[----:B------:R-:W-:Y:S02]  /*3040*/  IMAD R6, R213, 0x1c0, RZ ;  /* 0x000001c0d5067824 */ /* 0x000fe400078e02ff */
[----:B------:R-:W-:-:S05]  /*3050*/  IMAD.WIDE.U32 R36, R212, 0x1c0, R36 ;  /* 0x000001c0d4247825 */ /* 0x000fca00078e0024 */
[----:B------:R-:W-:-:S05]  /*3060*/  IADD3 R37, PT, PT, R37, R6, RZ ;  /* 0x0000000625257210 */ /* 0x000fca0007ffe0ff */
[----:B------:R-:W-:Y:S01]  /*3070*/  @!PT LDS RZ, [RZ] ;  /* 0x00000000fffff984 */ /* 0x000fe20000000800 */
[----:B------:R-:W-:Y:S01]  /*3080*/  @!PT LDS RZ, [RZ] ;  /* 0x00000000fffff984 */ /* 0x000fe20000000800 */
[----:B------:R-:W-:Y:S01]  /*3090*/  @!PT LDS RZ, [RZ] ;  /* 0x00000000fffff984 */ /* 0x000fe20000000800 */
[----:B------:R1:W-:Y:S02]  /*30a0*/  LDGSTS.E.BYPASS.LTC128B.128 [R245+0x9800], desc[UR16][R36.64] ;  /* 0x0980000024f57fae */ /* 0x0003e4000b981a10 */
.L_x_564:
[----:B------:R-:W-:Y:S05]  /*30b0*/  BSYNC.RECONVERGENT B0 ;  /* 0x0000000000007941 */ /* 0x000fea0003800200 */
.L_x_563:
[----:B------:R-:W0:Y:S01]  /*30c0*/  LDGDEPBAR ;  /* 0x00000000000079af */ /* 0x000e220000000000 */
[--C-:B------:R-:W-:Y:S01]  /*30d0*/  SHF.R.U32.HI R227, RZ, 0x1, R228.reuse ;  /* 0x00000001ffe37819 */ /* 0x100fe200000116e4 */
[----:B------:R-:W-:Y:S01]  /*30e0*/  BSSY.RECONVERGENT B0, `(.L_x_565) ;  /* 0x0000017000007945 */ /* 0x000fe20003800200 */
[----:B------:R-:W-:Y:S02]  /*30f0*/  SHF.R.U32.HI R6, RZ, 0x2, R228 ;  /* 0x00000002ff067819 */ /* 0x000fe400000116e4 */
[----:B-1----:R-:W-:Y:S02]  /*3100*/  LOP3.LUT R37, R227, 0x1f0, RZ, 0xc0, !PT ;  /* 0x000001f0e3257812 */ /* 0x002fe400078ec0ff */
[----:B------:R-:W-:Y:S02]  /*3110*/  LOP3.LUT R6, R6, 0x7, RZ, 0xc0, !PT ;  /* 0x0000000706067812 */ /* 0x000fe400078ec0ff */
[----:B------:R-:W-:Y:S02]  /*3120*/  IADD3 R2, PT, PT, R37, 0x1, R2 ;  /* 0x0000000125027810 */ /* 0x000fe40007ffe002 */
[----:B------:R-:W-:-:S02]  /*3130*/  SHF.L.U64.HI R8, R188, 0x4, R189 ;  /* 0x00000004bc087819 */ /* 0x000fc400000102bd */
[----:B------:R-:W-:Y:S01]  /*3140*/  IADD3 R2, PT, PT, -R7, R2, R6 ;  /* 0x0000000207027210 */ /* 0x000fe20007ffe106 */
[----:B------:R-:W-:-:S03]  /*3150*/  IMAD.SHL.U32 R7, R188, 0x10, RZ ;  /* 0x00000010bc077824 */ /* 0x000fc600078e00ff */
[----:B------:R-:W-:Y:S01]  /*3160*/  IADD3 R2, PT, PT, R2, UR14, R195 ;  /* 0x0000000e02027c10 */ /* 0x000fe2000fffe0c3 */
[----:B------:R-:W-:-:S04]  /*3170*/  DEPBAR.LE SB0, 0x0 ;  /* 0x000080000000791a */ /* 0x000fc80000000000 */
[----:B------:R-:W-:Y:S06]  /*3180*/  BAR.SYNC.DEFER_BLOCKING 0x0 ;  /* 0x0000000000007b1d */ /* 0x000fec0000010000 */
[----:B------:R-:W-:Y:S05]  /*3190*/  @P6 BRA `(.L_x_566) ;  /* 0x0000000000286947 */ /* 0x000fea0003800000 */
[----:B------:R-:W1:Y:S02]  /*31a0*/  LDCU UR4, c[0x0][0x440] ;  /* 0x00008800ff0477ac */ /* 0x000e640008000800 */
[----:B-1----:R-:W-:-:S13]  /*31b0*/  ISETP.GE.AND P0, PT, R226, UR4, PT ;  /* 0x00000004e2007c0c */ /* 0x002fda000bf06270 */
[----:B------:R-:W-:Y:S05]  /*31c0*/  @P0 BRA `(.L_x_567) ;  /* 0x0000000000140947 */ /* 0x000fea0003800000 */
[----:B------:R-:W-:Y:S01]  /*31d0*/  @!PT LDS RZ, [RZ] ;  /* 0x00000000fffff984 */ /* 0x000fe20000000800 */
[----:B------:R-:W-:Y:S01]  /*31e0*/  @!PT LDS RZ, [RZ] ;  /* 0x00000000fffff984 */ /* 0x000fe20000000800 */
[----:B------:R-:W-:Y:S01]  /*31f0*/  @!PT LDS RZ, [RZ] ;  /* 0x00000000fffff984 */ /* 0x000fe20000000800 */
[----:B------:R1:W-:Y:S01]  /*3200*/  LDGSTS.E.BYPASS.LTC128B.128 [R245+0xa000], desc[UR16][R234.64] ;  /* 0x0a000000eaf57fae */ /* 0x0003e2000b981a10 */
[----:B------:R-:W-:Y:S05]  /*3210*/  BRA `(.L_x_568) ;  /* 0x00000000000c7947 */ /* 0x000fea0003800000 */
.L_x_567:
[----:B------:R1:W-:Y:S01]  /*3220*/  STS.128 [R245+0xa000], RZ ;  /* 0x00a000fff5007388 */ /* 0x0003e20000000c00 */
[----:B------:R-:W-:Y:S05]  /*3230*/  BRA `(.L_x_568) ;  /* 0x0000000000047947 */ /* 0x000fea0003800000 */
.L_x_566:
[----:B------:R1:W-:Y:S02]  /*3240*/  STS.128 [R245+0xa000], RZ ;  /* 0x00a000fff5007388 */ /* 0x0003e40000000c00 */
.L_x_568:
[----:B------:R-:W-:Y:S05]  /*3250*/  BSYNC.RECONVERGENT B0 ;  /* 0x0000000000007941 */ /* 0x000fea0003800200 */
.L_x_565:
[----:B------:R-:W-:Y:S01]  /*3260*/  ISETP.GE.AND P1, PT, R35, R4, PT ;  /* 0x000000042300720c */ /* 0x000fe20003f26270 */
[----:B------:R-:W-:Y:S01]  /*3270*/  BSSY.RECONVERGENT B0, `(.L_x_569) ;  /* 0x0000013000007945 */ /* 0x000fe20003800200 */
[----:B------:R-:W-:Y:S02]  /*3280*/  LEA R6, P2, R7, R234, 0x1 ;  /* 0x000000ea07067211 */ /* 0x000fe400078408ff */
[-C--:B------:R-:W-:Y:S02]  /*3290*/  ISETP.GE.AND P0, PT, R33, R4.reuse, PT ;  /* 0x000000042100720c */ /* 0x080fe40003f06270 */
[----:B------:R-:W-:Y:S02]  /*32a0*/  LEA.HI.X R7, R7, R235, R8, 0x1, P2 ;  /* 0x000000eb07077211 */ /* 0x000fe400010f0c08 */
[-C--:B------:R-:W-:Y:S02]  /*32b0*/  ISETP.GE.AND P6, PT, R31, R4.reuse, PT ;  /* 0x000000041f00720c */ /* 0x080fe40003fc6270 */
[----:B------:R-:W-:-:S02]  /*32c0*/  ISETP.GE.AND P5, PT, R29, R4, PT ;  /* 0x000000041d00720c */ /* 0x000fc40003fa6270 */
[-C--:B------:R-:W-:Y:S01]  /*32d0*/  ISETP.GE.AND P4, PT, R27, R4.reuse, PT ;  /* 0x000000041b00720c */ /* 0x080fe20003f86270 */
[----:B------:R1:W-:Y:S01]  /*32e0*/  @P1 STS.128 [R245+0xa800], RZ ;  /* 0x00a800fff5001388 */ /* 0x0003e20000000c00 */
        /* <DEDUP_REMOVED lines=11> */
.L_x_570:
[----:B------:R-:W-:Y:S05]  /*33a0*/  BSYNC.RECONVERGENT B0 ;  /* 0x0000000000007941 */ /* 0x000fea0003800200 */
.L_x_569:
[----:B------:R1:W-:Y:S01]  /*33b0*/  @P0 STS.128 [R245+0xb000], RZ ;  /* 0x00b000fff5000388 */ /* 0x0003e20000000c00 */
[----:B------:R-:W-:Y:S01]  /*33c0*/  BSSY.RECONVERGENT B0, `(.L_x_571) ;  /* 0x000000d000007945 */ /* 0x000fe20003800200 */
[----:B------:R-:W-:-:S03]  /*33d0*/  ISETP.GE.AND P1, PT, R21, R4, PT ;  /* 0x000000041500720c */ /* 0x000fc60003f26270 */
[----:B------:R-:W-:Y:S10]  /*33e0*/  @P0 BRA `(.L_x_572) ;  /* 0x0000000000280947 */ /* 0x000ff40003800000 */
        /* <DEDUP_REMOVED lines=10> */
.L_x_572:
[----:B------:R-:W-:Y:S05]  /*3490*/  BSYNC.RECONVERGENT B0 ;  /* 0x0000000000007941 */ /* 0x000fea0003800200 */
.L_x_571:
        /* <DEDUP_REMOVED lines=14> */
.L_x_574:
[----:B------:R-:W-:Y:S05]  /*3580*/  BSYNC.RECONVERGENT B0 ;  /* 0x0000000000007941 */ /* 0x000fea0003800200 */
.L_x_573:
        /* <DEDUP_REMOVED lines=17> */
.L_x_576:
[----:B------:R-:W-:Y:S05]  /*36a0*/  BSYNC.RECONVERGENT B0 ;  /* 0x0000000000007941 */ /* 0x000fea0003800200 */
.L_x_575:
        /* <DEDUP_REMOVED lines=14> */
.L_x_578:
[----:B------:R-:W-:Y:S05]  /*3790*/  BSYNC.RECONVERGENT B0 ;  /* 0x0000000000007941 */ /* 0x000fea0003800200 */
.L_x_577:
        /* <DEDUP_REMOVED lines=17> */
.L_x_580:
[----:B------:R-:W-:Y:S05]  /*38b0*/  BSYNC.RECONVERGENT B0 ;  /* 0x0000000000007941 */ /* 0x000fea0003800200 */
.L_x_579:
[----:B------:R1:W-:Y:S01]  /*38c0*/  @P2 STS.128 [R245+0xd800], RZ ;  /* 0x00d800fff5002388 */ /* 0x0003e20000000c00 */
[----:B------:R-:W-:Y:S01]  /*38d0*/  BSSY.RECONVERGENT B0, `(.L_x_581) ;  /* 0x0000012000007945 */ /* 0x000fe20003800200 */
[----:B------:R-:W-:Y:S01]  /*38e0*/  ISETP.GE.AND P3, PT, R11, R4, PT ;  /* 0x000000040b00720c */ /* 0x000fe20003f66270 */
[C---:B------:R-:W-:Y:S01]  /*38f0*/  IMAD.SHL.U32 R193, R228.reuse, 0x40, RZ ;  /* 0x00000040e4c17824 */ /* 0x040fe200078e00ff */
[----:B------:R-:W-:Y:S01]  /*3900*/  SHF.L.U32 R229, R228, 0x5, RZ ;  /* 0x00000005e4e57819 */ /* 0x000fe200000006ff */
[----:B------:R-:W-:Y:S05]  /*3910*/  @P2 BRA `(.L_x_582) ;  /* 0x0000000000342947 */ /* 0x000fea0003800000 */
        /* <DEDUP_REMOVED lines=13> */
.L_x_582:
[----:B------:R-:W-:Y:S05]  /*39f0*/  BSYNC.RECONVERGENT B0 ;  /* 0x0000000000007941 */ /* 0x000fea0003800200 */
.L_x_581:
[----:B------:R1:W-:Y:S01]  /*3a00*/  @P1 STS.128 [R245+0xe000], RZ ;  /* 0x00e000fff5001388 */ /* 0x0003e20000000c00 */
[----:B------:R-:W-:Y:S01]  /*3a10*/  LOP3.LUT R229, R229, 0x7c00, RZ, 0xc0, !PT ;  /* 0x00007c00e5e57812 */ /* 0x000fe200078ec0ff */
[----:B------:R-:W-:Y:S01]  /*3a20*/  BSSY.RECONVERGENT B0, `(.L_x_583) ;  /* 0x0000014000007945 */ /* 0x000fe20003800200 */
[----:B------:R-:W-:Y:S02]  /*3a30*/  LOP3.LUT R215, R193, 0x200, RZ, 0xc0, !PT ;  /* 0x00000200c1d77812 */ /* 0x000fe400078ec0ff */
[----:B------:R-:W-:Y:S02]  /*3a40*/  LOP3.LUT R192, R226, 0x1c0, R193, 0xf8, !PT ;  /* 0x000001c0e2c07812 */ /* 0x000fe400078ef8c1 */
[----:B------:R-:W-:Y:S02]  /*3a50*/  ISETP.GE.AND P2, PT, R9, R4, PT ;  /* 0x000000040900720c */ /* 0x000fe40003f46270 */
[----:B------:R-:W-:Y:S02]  /*3a60*/  LOP3.LUT R9, R215, R229, RZ, 0xfc, !PT ;  /* 0x000000e5d7097212 */ /* 0x000fe400078efcff */
[----:B------:R-:W-:Y:S01]  /*3a70*/  LOP3.LUT R214, R192, 0x8, R227, 0x78, !PT ;  /* 0x00000008c0d67812 */ /* 0x000fe200078e78e3 */
        /* <DEDUP_REMOVED lines=14> */
.L_x_584:
[----:B------:R-:W-:Y:S05]  /*3b60*/  BSYNC.RECONVERGENT B0 ;  /* 0x0000000000007941 */ /* 0x000fea0003800200 */
.L_x_583:
[----:B------:R1:W-:Y:S01]  /*3b70*/  @P0 STS.128 [R245+0xe800], RZ ;  /* 0x00e800fff5000388 */ /* 0x0003e20000000c00 */
[----:B------:R-:W-:Y:S01]  /*3b80*/  ISETP.GE.AND P1, PT, R5, R4, PT ;  /* 0x000000040500720c */ /* 0x000fe20003f26270 */
[----:B------:R-:W-:Y:S01]  /*3b90*/  BSSY.RECONVERGENT B0, `(.L_x_585) ;  /* 0x0000011000007945 */ /* 0x000fe20003800200 */
[----:B------:R-:W-:Y:S02]  /*3ba0*/  LOP3.LUT R32, R193, 0x400, RZ, 0xc0, !PT ;  /* 0x00000400c1207812 */ /* 0x000fe400078ec0ff */
[----:B------:R-:W-:Y:S02]  /*3bb0*/  LOP3.LUT R5, R192, 0x8, R228, 0x78, !PT ;  /* 0x00000008c0057812 */ /* 0x000fe400078e78e4 */
[----:B------:R-:W-:-:S03]  /*3bc0*/  LOP3.LUT R9, R9, R214, RZ, 0xfc, !PT ;  /* 0x000000d609097212 */ /* 0x000fc600078efcff */
[----:B------:R-:W-:Y:S01]  /*3bd0*/  IMAD R32, R5, 0x2, R32 ;  /* 0x0000000205207824 */ /* 0x000fe200078e0220 */
[----:B------:R-:W-:Y:S01]  /*3be0*/  LEA R173, R9, UR5, 0x1 ;  /* 0x0000000509ad7c11 */ /* 0x000fe2000f8e08ff */
        /* <DEDUP_REMOVED lines=11> */
.L_x_586:
[----:B------:R-:W-:Y:S05]  /*3ca0*/  BSYNC.RECONVERGENT B0 ;  /* 0x0000000000007941 */ /* 0x000fea0003800200 */
.L_x_585:
[----:B------:R1:W-:Y:S01]  /*3cb0*/  @P6 STS.128 [R245+0xf000], RZ ;  /* 0x00f000fff5006388 */ /* 0x0003e20000000c00 */
[----:B------:R-:W-:Y:S04]  /*3cc0*/  BSSY.RECONVERGENT B0, `(.L_x_587) ;  /* 0x000000f000007945 */ /* 0x000fe80003800200 */
[----:B------:R-:W-:Y:S05]  /*3cd0*/  @P6 BRA `(.L_x_588) ;  /* 0x0000000000346947 */ /* 0x000fea0003800000 */
[----:B------:R-:W5:Y:S02]  /*3ce0*/  LDCU UR4, c[0x0][0x440] ;  /* 0x00008800ff0477ac */ /* 0x000f640008000800 */
[----:B-----5:R-:W-:-:S13]  /*3cf0*/  ISETP.GE.AND P0, PT, R226, UR4, PT ;  /* 0x00000004e2007c0c */ /* 0x020fda000bf06270 */
[----:B------:R1:W-:Y:S01]  /*3d00*/  @P0 STS.128 [R245+0xf000], RZ ;  /* 0x00f000fff5000388 */ /* 0x0003e20000000c00 */
[----:B------:R-:W-:Y:S05]  /*3d10*/  @P0 BRA `(.L_x_588) ;  /* 0x0000000000240947 */ /* 0x000fea0003800000 */
[----:B------:R-:W-:Y:S01]  /*3d20*/  MOV R8, R6 ;  /* 0x0000000600087202 */ /* 0x000fe20000000f00 */
[----:B-1----:R-:W-:Y:S01]  /*3d30*/  IMAD R4, R189, 0x120, RZ ;  /* 0x00000120bd047824 */ /* 0x002fe200078e02ff */
[----:B------:R-:W-:-:S03]  /*3d40*/  MOV R9, R7 ;  /* 0x0000000700097202 */ /* 0x000fc60000000f00 */
[----:B------:R-:W-:-:S05]  /*3d50*/  IMAD.WIDE.U32 R8, R188, 0x120, R8 ;  /* 0x00000120bc087825 */ /* 0x000fca00078e0008 */
[----:B------:R-:W-:-:S05]  /*3d60*/  IADD3 R9, PT, PT, R9, R4, RZ ;  /* 0x0000000409097210 */ /* 0x000fca0007ffe0ff */
[----:B------:R-:W-:Y:S01]  /*3d70*/  @!PT LDS RZ, [RZ] ;  /* 0x00000000fffff984 */ /* 0x000fe20000000800 */
[----:B------:R-:W-:Y:S01]  /*3d80*/  @!PT LDS RZ, [RZ] ;  /* 0x00000000fffff984 */ /* 0x000fe20000000800 */
[----:B------:R-:W-:Y:S01]  /*3d90*/  @!PT LDS RZ, [RZ] ;  /* 0x00000000fffff984 */ /* 0x000fe20000000800 */
[----:B------:R1:W-:Y:S02]  /*3da0*/  LDGSTS.E.BYPASS.LTC128B.128 [R245+0xf000], desc[UR16][R8.64] ;  /* 0x0f00000008f57fae */ /* 0x0003e4000b981a10 */
.L_x_588:
[----:B------:R-:W-:Y:S05]  /*3db0*/  BSYNC.RECONVERGENT B0 ;  /* 0x0000000000007941 */ /* 0x000fea0003800200 */
.L_x_587:
[----:B------:R1:W-:Y:S01]  /*3dc0*/  @P5 STS.128 [R245+0xf800], RZ ;  /* 0x00f800fff5005388 */ /* 0x0003e20000000c00 */
        /* <DEDUP_REMOVED lines=15> */
.L_x_590:
[----:B------:R-:W-:Y:S05]  /*3ec0*/  BSYNC.RECONVERGENT B0 ;  /* 0x0000000000007941 */ /* 0x000fea0003800200 */
.L_x_589:
        /* <DEDUP_REMOVED lines=16> */
.L_x_592:
[----:B------:R-:W-:Y:S05]  /*3fd0*/  BSYNC.RECONVERGENT B0 ;  /* 0x0000000000007941 */ /* 0x000fea0003800200 */
.L_x_591:
        /* <DEDUP_REMOVED lines=16> */
.L_x_594:
[----:B------:R-:W-:Y:S05]  /*40e0*/  BSYNC.RECONVERGENT B0 ;  /* 0x0000000000007941 */ /* 0x000fea0003800200 */
.L_x_593:
        /* <DEDUP_REMOVED lines=16> */
.L_x_596:
[----:B------:R-:W-:Y:S05]  /*41f0*/  BSYNC.RECONVERGENT B0 ;  /* 0x0000000000007941 */ /* 0x000fea0003800200 */
.L_x_595:
[----:B------:R1:W-:Y:S01]  /*4200*/  @P1 STS.128 [R245+0x11800], RZ ;  /* 0x011800fff5001388 */ /* 0x0003e20000000c00 */
[----:B------:R-:W-:Y:S04]  /*4210*/  BSSY.RECONVERGENT B0, `(.L_x_597) ;  /* 0x000000d000007945 */ /* 0x000fe80003800200 */
[----:B------:R-:W-:Y:S05]  /*4220*/  @P1 BRA `(.L_x_598) ;  /* 0x00000000002c1947 */ /* 0x000fea0003800000 */
[----:B------:R-:W5:Y:S02]  /*4230*/  LDCU UR4, c[0x0][0x440] ;  /* 0x00008800ff0477ac */ /* 0x000f640008000800 */
[----:B-----5:R-:W-:-:S13]  /*4240*/  ISETP.GE.AND P0, PT, R226, UR4, PT ;  /* 0x00000004e2007c0c */ /* 0x020fda000bf06270 */
[----:B------:R1:W-:Y:S01]  /*4250*/  @P0 STS.128 [R245+0x11800], RZ ;  /* 0x011800fff5000388 */ /* 0x0003e20000000c00 */
[----:B------:R-:W-:Y:S05]  /*4260*/  @P0 BRA `(.L_x_598) ;  /* 0x00000000001c0947 */ /* 0x000fea0003800000 */
[----:B-1----:R-:W-:Y:S02]  /*4270*/  IMAD R4, R189, 0x1c0, RZ ;  /* 0x000001c0bd047824 */ /* 0x002fe400078e02ff */
[----:B------:R-:W-:-:S05]  /*4280*/  IMAD.WIDE.U32 R6, R188, 0x1c0, R6 ;  /* 0x000001c0bc067825 */ /* 0x000fca00078e0006 */
[----:B------:R-:W-:-:S05]  /*4290*/  IADD3 R7, PT, PT, R7, R4, RZ ;  /* 0x0000000407077210 */ /* 0x000fca0007ffe0ff */
[----:B------:R-:W-:Y:S01]  /*42a0*/  @!PT LDS RZ, [RZ] ;  /* 0x00000000fffff984 */ /* 0x000fe20000000800 */
[----:B------:R-:W-:Y:S01]  /*42b0*/  @!PT LDS RZ, [RZ] ;  /* 0x00000000fffff984 */ /* 0x000fe20000000800 */
[----:B------:R-:W-:Y:S01]  /*42c0*/  @!PT LDS RZ, [RZ] ;  /* 0x00000000fffff984 */ /* 0x000fe20000000800 */
[----:B------:R1:W-:Y:S02]  /*42d0*/  LDGSTS.E.BYPASS.LTC128B.128 [R245+0x11800], desc[UR16][R6.64] ;  /* 0x1180000006f57fae */ /* 0x0003e4000b981a10 */
.L_x_598:
[----:B------:R-:W-:Y:S05]  /*42e0*/  BSYNC.RECONVERGENT B0 ;  /* 0x0000000000007941 */ /* 0x000fea0003800200 */
.L_x_597:
[----:B------:R-:W-:Y:S01]  /*42f0*/  LDSM.16.M88.4 R28, [R173] ;  /* 0x00000000ad1c783b */ /* 0x000fe20000000200 */
[----:B------:R-:W-:Y:S01]  /*4300*/  IMAD.MOV.U32 R190, RZ, RZ, 0x20 ;  /* 0x00000020ffbe7424 */ /* 0x000fe200078e00ff */
[----:B------:R-:W-:Y:S01]  /*4310*/  LOP3.LUT P6, RZ, R228, 0x2, RZ, 0xc0, !PT ;  /* 0x00000002e4ff7812 */ /* 0x000fe200078cc0ff */
[----:B------:R-:W-:Y:S01]  /*4320*/  VIADD R191, R32, UR5 ;  /* 0x0000000520bf7c36 */ /* 0x000fe20008000000 */
[----:B-1----:R-:W1:Y:S01]  /*4330*/  LDSM.16.M88.4 R20, [R32+UR5+0x2000] ;  /* 0x002000052014783b */ /* 0x002e620008000200 */
[----:B------:R-:W-:Y:S02]  /*4340*/  LOP3.LUT P0, RZ, R228, 0x4, RZ, 0xc0, !PT ;  /* 0x00000004e4ff7812 */ /* 0x000fe4000780c0ff */
[----:B------:R-:W-:Y:S01]  /*4350*/  SEL R194, R190, 0xffffffe0, !P6 ;  /* 0xffffffe0bec27807 */ /* 0x000fe20007000000 */
[----:B------:R-:W5:Y:S01]  /*4360*/  LDSM.16.M88.4 R12, [R32+UR5+0x2800] ;  /* 0x00280005200c783b */ /* 0x000f620008000200 */
[----:B------:R-:W-:Y:S02]  /*4370*/  MOV R208, 0x40 ;  /* 0x0000004000d07802 */ /* 0x000fe40000000f00 */
[----:B------:R-:W-:Y:S01]  /*4380*/  ISETP.NE.AND P1, PT, R3, 0x1, PT ;  /* 0x000000010300780c */ /* 0x000fe20003f25270 */
[----:B------:R-:W2:Y:S01]  /*4390*/  LDSM.16.M88.4 R4, [R32+UR5+0x3000] ;  /* 0x003000052004783b */ /* 0x000ea20008000200 */
[--C-:B------:R-:W-:Y:S01]  /*43a0*/  IMAD.IADD R156, R173, 0x1, R194.reuse ;  /* 0x00000001ad9c7824 */ /* 0x100fe200078e02c2 */
[----:B------:R-:W-:Y:S01]  /*43b0*/  SEL R208, R208, 0xffffffc0, !P0 ;  /* 0xffffffc0d0d07807 */ /* 0x000fe20004000000 */
[----:B------:R-:W-:Y:S01]  /*43c0*/  IMAD.IADD R172, R191, 0x1, R194 ;  /* 0x00000001bfac7824 */ /* 0x000fe200078e02c2 */
[----:B------:R-:W3:Y:S01]  /*43d0*/  LDSM.16.M88.4 R124, [R32+UR5+0x3800] ;  /* 0x00380005207c783b */ /* 0x000ee20008000200 */
[----:B------:R-:W-:-:S02]  /*43e0*/  VIMNMX R218, PT, PT, R2, R195, PT ;  /* 0x000000c302da7248 */ /* 0x000fc40003fe0100 */
[--C-:B------:R-:W-:Y:S01]  /*43f0*/  IMAD.IADD R181, R173, 0x1, R208.reuse ;  /* 0x00000001adb57824 */ /* 0x100fe200078e02d0 */
[----:B------:R-:W4:Y:S01]  /*4400*/  LDSM.16.M88.4 R116, [R32+UR5+0x4000] ;  /* 0x004000052074783b */ /* 0x000f220008000200 */
[----:B------:R-:W-:Y:S01]  /*4410*/  IMAD.IADD R216, R191, 0x1, R208 ;  /* 0x00000001bfd87824 */ /* 0x000fe200078e02d0 */
[----:B------:R-:W-:Y:S02]  /*4420*/  VIADDMNMX R217, R2, 0x8, R195, PT ;  /* 0x0000000802d97846 */ /* 0x000fe400038001c3 */
[----:B------:R-:W4:Y:S01]  /*4430*/  LDSM.16.M88.4 R108, [R32+UR5+0x4800] ;  /* 0x00480005206c783b */ /* 0x000f220008000200 */
[C---:B------:R-:W-:Y:S01]  /*4440*/  IADD3 R184, PT, PT, R194.reuse, R181, RZ ;  /* 0x000000b5c2b87210 */ /* 0x040fe20007ffe0ff */
[----:B------:R-:W-:Y:S02]  /*4450*/  IMAD.IADD R196, R194, 0x1, R216 ;  /* 0x00000001c2c47824 */ /* 0x000fe400078e02d8 */
[----:B------:R-:W4:Y:S04]  /*4460*/  LDSM.16.M88.4 R100, [R32+UR5+0x5000] ;  /* 0x005000052064783b */ /* 0x000f280008000200 */
[----:B------:R-:W4:Y:S04]  /*4470*/  LDSM.16.M88.4 R92, [R32+UR5+0x5800] ;  /* 0x00580005205c783b */ /* 0x000f280008000200 */
[----:B------:R-:W4:Y:S04]  /*4480*/  LDSM.16.M88.4 R84, [R32+UR5+0x6000] ;  /* 0x006000052054783b */ /* 0x000f280008000200 */
[----:B------:R-:W4:Y:S04]  /*4490*/  LDSM.16.M88.4 R76, [R32+UR5+0x6800] ;  /* 0x00680005204c783b */ /* 0x000f280008000200 */
[----:B------:R-:W4:Y:S01]  /*44a0*/  LDSM.16.M88.4 R68, [R32+UR5+0x7000] ;  /* 0x007000052044783b */ /* 0x000f220008000200 */
[C---:B-1----:R-:W-:Y:S03]  /*44b0*/  HMMA.16816.F32.BF16 R24, R28.reuse, R20, RZ ;  /* 0x000000141c18723c */ /* 0x042fe600000418ff */
[----:B------:R-:W1:Y:S04]  /*44c0*/  LDSM.16.M88.4 R60, [R32+UR5+0x7800] ;  /* 0x00780005203c783b */ /* 0x000e680008000200 */
[----:B------:R-:W1:Y:S01]  /*44d0*/  LDSM.16.M88.4 R52, [R32+UR5+0x8000] ;  /* 0x008000052034783b */ /* 0x000e620008000200 */
[C---:B-----5:R-:W-:Y:S03]  /*44e0*/  HMMA.16816.F32.BF16 R16, R28.reuse, R12, RZ ;  /* 0x0000000c1c10723c */ /* 0x060fe600000418ff */
[----:B------:R-:W5:Y:S04]  /*44f0*/  LDSM.16.M88.4 R44, [R32+UR5+0x8800] ;  /* 0x00880005202c783b */ /* 0x000f680008000200 */
[----:B------:R-:W5:Y:S01]  /*4500*/  LDSM.16.M88.4 R36, [R32+UR5+0x9000] ;  /* 0x009000052024783b */ /* 0x000f620008000200 */
[C---:B--2---:R-:W-:Y:S03]  /*4510*/  HMMA.16816.F32.BF16 R8, R28.reuse, R4, RZ ;  /* 0x000000041c08723c */ /* 0x044fe600000418ff */
[----:B------:R-:W2:Y:S04]  /*4520*/  LDSM.16.M88.4 R132, [R32+UR5+0x9800] ;  /* 0x009800052084783b */ /* 0x000ea80008000200 */
[----:B------:R-:W-:Y:S01]  /*4530*/  LDSM.16.M88.4 R156, [R156] ;  /* 0x000000009c9c783b */ /* 0x000fe20000000200 */
[C---:B---3--:R-:W-:Y:S03]  /*4540*/  HMMA.16816.F32.BF16 R128, R28.reuse, R124, RZ ;  /* 0x0000007c1c80723c */ /* 0x048fe600000418ff */
[----:B------:R-:W3:Y:S04]  /*4550*/  LDSM.16.M88.4 R144, [R172+0x2000] ;  /* 0x00200000ac90783b */ /* 0x000ee80000000200 */
[----:B------:R-:W3:Y:S01]  /*4560*/  LDSM.16.M88.4 R140, [R172+0x3800] ;  /* 0x00380000ac8c783b */ /* 0x000ee20000000200 */
[C---:B----4-:R-:W-:Y:S03]  /*4570*/  HMMA.16816.F32.BF16 R120, R28.reuse, R116, RZ ;  /* 0x000000741c78723c */ /* 0x050fe600000418ff */
[----:B------:R-:W4:Y:S04]  /*4580*/  LDSM.16.M88.4 R136, [R172+0x5800] ;  /* 0x00580000ac88783b */ /* 0x000f280000000200 */
[----:B------:R-:W-:Y:S01]  /*4590*/  LDSM.16.M88.4 R168, [R172+0x2800] ;  /* 0x00280000aca8783b */ /* 0x000fe20000000200 */
[C---:B------:R-:W-:Y:S03]  /*45a0*/  HMMA.16816.F32.BF16 R112, R28.reuse, R108, RZ ;  /* 0x0000006c1c70723c */ /* 0x040fe600000418ff */
[----:B------:R-:W-:Y:S04]  /*45b0*/  LDSM.16.M88.4 R164, [R172+0x3000] ;  /* 0x00300000aca4783b */ /* 0x000fe80000000200 */
[----:B------:R-:W-:Y:S01]  /*45c0*/  LDSM.16.M88.4 R160, [R172+0x4000] ;  /* 0x00400000aca0783b */ /* 0x000fe20000000200 */
[C---:B------:R-:W-:Y:S03]  /*45d0*/  HMMA.16816.F32.BF16 R104, R28.reuse, R100, RZ ;  /* 0x000000641c68723c */ /* 0x040fe600000418ff */
[----:B------:R-:W-:Y:S04]  /*45e0*/  LDSM.16.M88.4 R152, [R172+0x4800] ;  /* 0x00480000ac98783b */ /* 0x000fe80000000200 */
[----:B------:R-:W-:Y:S01]  /*45f0*/  LDSM.16.M88.4 R148, [R172+0x5000] ;  /* 0x00500000ac94783b */ /* 0x000fe20000000200 */
[C---:B------:R-:W-:Y:S03]  /*4600*/  HMMA.16816.F32.BF16 R96, R28.reuse, R92, RZ ;  /* 0x0000005c1c60723c */ /* 0x040fe600000418ff */
[----:B------:R-:W-:Y:S04]  /*4610*/  LDSM.16.M88.4 R176, [R216+0x5000] ;  /* 0x00500000d8b0783b */ /* 0x000fe80000000200 */
[----:B------:R-:W-:Y:S01]  /*4620*/  LDSM.16.M88.4 R184, [R184] ;  /* 0x00000000b8b8783b */ /* 0x000fe20000000200 */
[C---:B------:R-:W-:Y:S03]  /*4630*/  HMMA.16816.F32.BF16 R88, R28.reuse, R84, RZ ;  /* 0x000000541c58723c */ /* 0x040fe600000418ff */
[----:B------:R-:W0:Y:S05]  /*4640*/  LDGDEPBAR ;  /* 0x00000000000079af */ /* 0x000e2a0000000000 */
[C---:B------:R-:W-:Y:S08]  /*4650*/  HMMA.16816.F32.BF16 R80, R28.reuse, R76, RZ ;  /* 0x0000004c1c50723c */ /* 0x040ff000000418ff */
[C---:B------:R-:W-:Y:S08]  /*4660*/  HMMA.16816.F32.BF16 R72, R28.reuse, R68, RZ ;  /* 0x000000441c48723c */ /* 0x040ff000000418ff */
[C---:B-1----:R-:W-:Y:S08]  /*4670*/  HMMA.16816.F32.BF16 R64, R28.reuse, R60, RZ ;  /* 0x0000003c1c40723c */ /* 0x042ff000000418ff */
[C---:B------:R-:W-:Y:S08]  /*4680*/  HMMA.16816.F32.BF16 R56, R28.reuse, R52, RZ ;  /* 0x000000341c38723c */ /* 0x040ff000000418ff */
[C---:B-----5:R-:W-:Y:S08]  /*4690*/  HMMA.16816.F32.BF16 R48, R28.reuse, R44, RZ ;  /* 0x0000002c1c30723c */ /* 0x060ff000000418ff */
[C---:B------:R-:W-:Y:S08]  /*46a0*/  HMMA.16816.F32.BF16 R40, R28.reuse, R36, RZ ;  /* 0x000000241c28723c */ /* 0x040ff000000418ff */
        /* <DEDUP_REMOVED lines=15> */
[C---:B--2---:R-:W-:Y:S08]  /*47a0*/  HMMA.16816.F32.BF16 R32, R28.reuse, R132, RZ ;  /* 0x000000841c20723c */ /* 0x044ff000000418ff */
[----:B------:R-:W-:Y:S01]  /*47b0*/  HMMA.16816.F32.BF16 R28, R28, R134, RZ ;  /* 0x000000861c1c723c */ /* 0x000fe200000418ff */
[----:B------:R-:W1:Y:S07]  /*47c0*/  LDSM.16.M88.4 R132, [R172+0x6000] ;  /* 0x00600000ac84783b */ /* 0x000e6e0000000200 */
[C---:B---3--:R-:W-:Y:S08]  /*47d0*/  HMMA.16816.F32.BF16 R24, R156.reuse, R144, R24 ;  /* 0x000000909c18723c */ /* 0x048ff00000041818 */
[C---:B------:R-:W-:Y:S01]  /*47e0*/  HMMA.16816.F32.BF16 R20, R156.reuse, R146, R20 ;  /* 0x000000929c14723c */ /* 0x040fe20000041814 */
[----:B------:R-:W2:Y:S07]  /*47f0*/  LDSM.16.M88.4 R144, [R172+0x6800] ;  /* 0x00680000ac90783b */ /* 0x000eae0000000200 */
[C---:B------:R-:W-:Y:S08]  /*4800*/  HMMA.16816.F32.BF16 R128, R156.reuse, R140, R128 ;  /* 0x0000008c9c80723c */ /* 0x040ff00000041880 */
[C---:B------:R-:W-:Y:S01]  /*4810*/  HMMA.16816.F32.BF16 R124, R156.reuse, R142, R124 ;  /* 0x0000008e9c7c723c */ /* 0x040fe2000004187c */
[----:B------:R-:W3:Y:S07]  /*4820*/  LDSM.16.M88.4 R140, [R172+0x7000] ;  /* 0x00700000ac8c783b */ /* 0x000eee0000000200 */
[C---:B----4-:R-:W-:Y:S08]  /*4830*/  HMMA.16816.F32.BF16 R96, R156.reuse, R136, R96 ;  /* 0x000000889c60723c */ /* 0x050ff00000041860 */
[C---:B------:R-:W-:Y:S01]  /*4840*/  HMMA.16816.F32.BF16 R92, R156.reuse, R138, R92 ;  /* 0x0000008a9c5c723c */ /* 0x040fe2000004185c */
[----:B------:R-:W4:Y:S07]  /*4850*/  LDSM.16.M88.4 R136, [R172+0x7800] ;  /* 0x00780000ac88783b */ /* 0x000f2e0000000200 */
[C---:B-1----:R-:W-:Y:S08]  /*4860*/  HMMA.16816.F32.BF16 R88, R156.reuse, R132, R88 ;  /* 0x000000849c58723c */ /* 0x042ff00000041858 */
[C---:B------:R-:W-:Y:S01]  /*4870*/  HMMA.16816.F32.BF16 R84, R156.reuse, R134, R84 ;  /* 0x000000869c54723c */ /* 0x040fe20000041854 */
[----:B------:R-:W1:Y:S07]  /*4880*/  LDSM.16.M88.4 R132, [R172+0x8000] ;  /* 0x00800000ac84783b */ /* 0x000e6e0000000200 */
[C---:B--2---:R-:W-:Y:S08]  /*4890*/  HMMA.16816.F32.BF16 R80, R156.reuse, R144, R80 ;  /* 0x000000909c50723c */ /* 0x044ff00000041850 */
[C---:B------:R-:W-:Y:S01]  /*48a0*/  HMMA.16816.F32.BF16 R76, R156.reuse, R146, R76 ;  /* 0x000000929c4c723c */ /* 0x040fe2000004184c */
[----:B------:R-:W-:Y:S04]  /*48b0*/  LDSM.16.M88.4 R144, [R181] ;  /* 0x00000000b590783b */ /* 0x000fe80000000200 */
[----:B------:R-:W-:Y:S03]  /*48c0*/  LDSM.16.M88.4 R180, [R196+0x3800] ;  /* 0x00380000c4b4783b */ /* 0x000fe60000000200 */
[C---:B---3--:R-:W-:Y:S08]  /*48d0*/  HMMA.16816.F32.BF16 R72, R156.reuse, R140, R72 ;  /* 0x0000008c9c48723c */ /* 0x048ff00000041848 */
[C---:B------:R-:W-:Y:S01]  /*48e0*/  HMMA.16816.F32.BF16 R68, R156.reuse, R142, R68 ;  /* 0x0000008e9c44723c */ /* 0x040fe20000041844 */
[----:B------:R-:W2:Y:S07]  /*48f0*/  LDSM.16.M88.4 R140, [R216+0x2800] ;  /* 0x00280000d88c783b */ /* 0x000eae0000000200 */
[C---:B----4-:R-:W-:Y:S08]  /*4900*/  HMMA.16816.F32.BF16 R64, R156.reuse, R136, R64 ;  /* 0x000000889c40723c */ /* 0x050ff00000041840 */
[C---:B------:R-:W-:Y:S01]  /*4910*/  HMMA.16816.F32.BF16 R60, R156.reuse, R138, R60 ;  /* 0x0000008a9c3c723c */ /* 0x040fe2000004183c */
[----:B------:R-:W3:Y:S07]  /*4920*/  LDSM.16.M88.4 R136, [R216+0x3000] ;  /* 0x00300000d888783b */ /* 0x000eee0000000200 */
[C---:B-1----:R-:W-:Y:S08]  /*4930*/  HMMA.16816.F32.BF16 R56, R156.reuse, R132, R56 ;  /* 0x000000849c38723c */ /* 0x042ff00000041838 */
[C---:B------:R-:W-:Y:S01]  /*4940*/  HMMA.16816.F32.BF16 R52, R156.reuse, R134, R52 ;  /* 0x000000869c34723c */ /* 0x040fe20000041834 */
[----:B------:R-:W1:Y:S07]  /*4950*/  LDSM.16.M88.4 R132, [R216+0x3800] ;  /* 0x00380000d884783b */ /* 0x000e6e0000000200 */
[C---:B------:R-:W-:Y:S08]  /*4960*/  HMMA.16816.F32.BF16 R16, R156.reuse, R168, R16 ;  /* 0x000000a89c10723c */ /* 0x040ff00000041810 */
[C---:B------:R-:W-:Y:S01]  /*4970*/  HMMA.16816.F32.BF16 R12, R156.reuse, R170, R12 ;  /* 0x000000aa9c0c723c */ /* 0x040fe2000004180c */
[----:B------:R-:W4:Y:S07]  /*4980*/  LDSM.16.M88.4 R168, [R172+0x8800] ;  /* 0x00880000aca8783b */ /* 0x000f2e0000000200 */
[C---:B------:R-:W-:Y:S08]  /*4990*/  HMMA.16816.F32.BF16 R8, R156.reuse, R164, R8 ;  /* 0x000000a49c08723c */ /* 0x040ff00000041808 */
[C---:B------:R-:W-:Y:S01]  /*49a0*/  HMMA.16816.F32.BF16 R4, R156.reuse, R166, R4 ;  /* 0x000000a69c04723c */ /* 0x040fe20000041804 */
[----:B------:R-:W5:Y:S07]  /*49b0*/  LDSM.16.M88.4 R164, [R172+0x9000] ;  /* 0x00900000aca4783b */ /* 0x000f6e0000000200 */
[C---:B------:R-:W-:Y:S08]  /*49c0*/  HMMA.16816.F32.BF16 R120, R156.reuse, R160, R120 ;  /* 0x000000a09c78723c */ /* 0x040ff00000041878 */
[C---:B------:R-:W-:Y:S01]  /*49d0*/  HMMA.16816.F32.BF16 R116, R156.reuse, R162, R116 ;  /* 0x000000a29c74723c */ /* 0x040fe20000041874 */
[----:B------:R-:W5:Y:S04]  /*49e0*/  LDSM.16.M88.4 R160, [R172+0x9800] ;  /* 0x00980000aca0783b */ /* 0x000f680000000200 */
[----:B------:R-:W-:Y:S03]  /*49f0*/  LDSM.16.M88.4 R172, [R216+0x5800] ;  /* 0x00580000d8ac783b */ /* 0x000fe60000000200 */
[C---:B------:R-:W-:Y:S08]  /*4a00*/  HMMA.16816.F32.BF16 R112, R156.reuse, R152, R112 ;  /* 0x000000989c70723c */ /* 0x040ff00000041870 */
[C---:B------:R-:W-:Y:S01]  /*4a10*/  HMMA.16816.F32.BF16 R108, R156.reuse, R154, R108 ;  /* 0x0000009a9c6c723c */ /* 0x040fe2000004186c */
[----:B------:R-:W5:Y:S07]  /*4a20*/  LDSM.16.M88.4 R152, [R216+0x2000] ;  /* 0x00200000d898783b */ /* 0x000f6e0000000200 */
[C---:B------:R-:W-:Y:S08]  /*4a30*/  HMMA.16816.F32.BF16 R104, R156.reuse, R148, R104 ;  /* 0x000000949c68723c */ /* 0x040ff00000041868 */
[----:B------:R-:W-:Y:S01]  /*4a40*/  HMMA.16816.F32.BF16 R100, R156, R150, R100 ;  /* 0x000000969c64723c */ /* 0x000fe20000041864 */
[----:B------:R-:W5:Y:S07]  /*4a50*/  LDSM.16.M88.4 R148, [R216+0x4000] ;  /* 0x00400000d894783b */ /* 0x000f6e0000000200 */
[C---:B--2---:R-:W-:Y:S08]  /*4a60*/  HMMA.16816.F32.BF16 R16, R144.reuse, R140, R16 ;  /* 0x0000008c9010723c */ /* 0x044ff00000041810 */
[C---:B------:R-:W-:Y:S01]  /*4a70*/  HMMA.16816.F32.BF16 R12, R144.reuse, R142, R12 ;  /* 0x0000008e900c723c */ /* 0x040fe2000004180c */
[----:B------:R-:W2:Y:S07]  /*4a80*/  LDSM.16.M88.4 R140, [R216+0x4800] ;  /* 0x00480000d88c783b */ /* 0x000eae0000000200 */
[C---:B---3--:R-:W-:Y:S08]  /*4a90*/  HMMA.16816.F32.BF16 R8, R144.reuse, R136, R8 ;  /* 0x000000889008723c */ /* 0x048ff00000041808 */
[C---:B------:R-:W-:Y:S01]  /*4aa0*/  HMMA.16816.F32.BF16 R4, R144.reuse, R138, R4 ;  /* 0x0000008a9004723c */ /* 0x040fe20000041804 */
[----:B------:R-:W3:Y:S07]  /*4ab0*/  LDSM.16.M88.4 R136, [R216+0x6800] ;  /* 0x00680000d888783b */ /* 0x000eee0000000200 */
[C---:B-1----:R-:W-:Y:S08]  /*4ac0*/  HMMA.16816.F32.BF16 R128, R144.reuse, R132, R128 ;  /* 0x000000849080723c */ /* 0x042ff00000041880 */
[----:B------:R-:W-:Y:S01]  /*4ad0*/  HMMA.16816.F32.BF16 R124, R144, R134, R124 ;  /* 0x00000086907c723c */ /* 0x000fe2000004187c */
[----:B------:R-:W1:Y:S07]  /*4ae0*/  LDSM.16.M88.4 R132, [R216+0x7000] ;  /* 0x00700000d884783b */ /* 0x000e6e0000000200 */
[C---:B----4-:R-:W-:Y:S08]  /*4af0*/  HMMA.16816.F32.BF16 R48, R156.reuse, R168, R48 ;  /* 0x000000a89c30723c */ /* 0x050ff00000041830 */
[C---:B------:R-:W-:Y:S01]  /*4b00*/  HMMA.16816.F32.BF16 R44, R156.reuse, R170, R44 ;  /* 0x000000aa9c2c723c */ /* 0x040fe2000004182c */
[----:B------:R-:W4:Y:S07]  /*4b10*/  LDSM.16.M88.4 R168, [R216+0x6000] ;  /* 0x00600000d8a8783b */ /* 0x000f2e0000000200 */
[C---:B-----5:R-:W-:Y:S08]  /*4b20*/  HMMA.16816.F32.BF16 R40, R156.reuse, R164, R40 ;  /* 0x000000a49c28723c */ /* 0x060ff00000041828 */
[C---:B------:R-:W-:Y:S01]  /*4b30*/  HMMA.16816.F32.BF16 R36, R156.reuse, R166, R36 ;  /* 0x000000a69c24723c */ /* 0x040fe20000041824 */
[----:B------:R-:W5:Y:S07]  /*4b40*/  LDSM.16.M88.4 R164, [R216+0x7800] ;  /* 0x00780000d8a4783b */ /* 0x000f6e0000000200 */
[C---:B------:R-:W-:Y:S08]  /*4b50*/  HMMA.16816.F32.BF16 R32, R156.reuse, R160, R32 ;  /* 0x000000a09c20723c */ /* 0x040ff00000041820 */
[----:B------:R-:W-:Y:S01]  /*4b60*/  HMMA.16816.F32.BF16 R28, R156, R162, R28 ;  /* 0x000000a29c1c723c */ /* 0x000fe2000004181c */
[----:B------:R-:W5:Y:S04]  /*4b70*/  LDSM.16.M88.4 R160, [R216+0x8000] ;  /* 0x00800000d8a0783b */ /* 0x000f680000000200 */
[----:B------:R-:W5:Y:S03]  /*4b80*/  LDSM.16.M88.4 R156, [R216+0x8800] ;  /* 0x00880000d89c783b */ /* 0x000f660000000200 */
[C---:B------:R-:W-:Y:S08]  /*4b90*/  HMMA.16816.F32.BF16 R24, R144.reuse, R152, R24 ;  /* 0x000000989018723c */ /* 0x040ff00000041818 */
[C---:B------:R-:W-:Y:S01]  /*4ba0*/  HMMA.16816.F32.BF16 R20, R144.reuse, R154, R20 ;  /* 0x0000009a9014723c */ /* 0x040fe20000041814 */
[----:B------:R-:W5:Y:S07]  /*4bb0*/  LDSM.16.M88.4 R152, [R216+0x9000] ;  /* 0x00900000d898783b */ /* 0x000f6e0000000200 */
[C---:B------:R-:W-:Y:S08]  /*4bc0*/  HMMA.16816.F32.BF16 R120, R144.reuse, R148, R120 ;  /* 0x000000949078723c */ /* 0x040ff00000041878 */
[C---:B------:R-:W-:Y:S01]  /*4bd0*/  HMMA.16816.F32.BF16 R116, R144.reuse, R150, R116 ;  /* 0x000000969074723c */ /* 0x040fe20000041874 */
        /* <DEDUP_REMOVED lines=8> */
[C---:B------:R-:W-:Y:S01]  /*4c60*/  HMMA.16816.F32.BF16 R68, R144.reuse, R134, R68 ;  /* 0x000000869044723c */ /* 0x040fe20000041844 */
[----:B------:R-:W1:Y:S07]  /*4c70*/  LDSM.16.M88.4 R132, [R196+0x3000] ;  /* 0x00300000c484783b */ /* 0x000e6e0000000200 */
[C---:B------:R-:W-:Y:S08]  /*4c80*/  HMMA.16816.F32.BF16 R104, R144.reuse, R176, R104 ;  /* 0x000000b09068723c */ /* 0x040ff00000041868 */
[C---:B------:R-:W-:Y:S01]  /*4c90*/  HMMA.16816.F32.BF16 R100, R144.reuse, R178, R100 ;  /* 0x000000b29064723c */ /* 0x040fe20000041864 */
[----:B------:R-:W1:Y:S07]  /*4ca0*/  LDSM.16.M88.4 R176, [R196+0x4000] ;  /* 0x00400000c4b0783b */ /* 0x000e6e0000000200 */
[C---:B------:R-:W-:Y:S08]  /*4cb0*/  HMMA.16816.F32.BF16 R96, R144.reuse, R172, R96 ;  /* 0x000000ac9060723c */ /* 0x040ff00000041860 */
[C---:B------:R-:W-:Y:S01]  /*4cc0*/  HMMA.16816.F32.BF16 R92, R144.reuse, R174, R92 ;  /* 0x000000ae905c723c */ /* 0x040fe2000004185c */
        /* <DEDUP_REMOVED lines=17> */
[----:B------:R-:W-:Y:S01]  /*4de0*/  HMMA.16816.F32.BF16 R28, R144, R150, R28 ;  /* 0x00000096901c723c */ /* 0x000fe2000004181c */
[----:B------:R-:W5:Y:S04]  /*4df0*/  LDSM.16.M88.4 R148, [R196+0x7800] ;  /* 0x00780000c494783b */ /* 0x000f680000000200 */
[----:B------:R-:W5:Y:S03]  /*4e00*/  LDSM.16.M88.4 R144, [R196+0x8000] ;  /* 0x00800000c490783b */ /* 0x000f660000000200 */
        /* <DEDUP_REMOVED lines=8> */
[----:B------:R-:W1:Y:S01]  /*4e90*/  LDSM.16.M88.4 R132, [R196+0x9800] ;  /* 0x00980000c484783b */ /* 0x000e620000000200 */
[----:B------:R-:W-:-:S06]  /*4ea0*/  DEPBAR.LE SB0, 0x0 ;  /* 0x000080000000791a */ /* 0x000fcc0000000000 */
[C---:B------:R-:W-:Y:S08]  /*4eb0*/  HMMA.16816.F32.BF16 R128, R184.reuse, R180, R128 ;  /* 0x000000b4b880723c */ /* 0x040ff00000041880 */
[C---:B------:R-:W-:Y:S08]  /*4ec0*/  HMMA.16816.F32.BF16 R124, R184.reuse, R182, R124 ;  /* 0x000000b6b87c723c */ /* 0x040ff0000004187c */
[C---:B------:R-:W-:Y:S08]  /*4ed0*/  HMMA.16816.F32.BF16 R120, R184.reuse, R176, R120 ;  /* 0x000000b0b878723c */ /* 0x040ff00000041878 */
[C---:B------:R-:W-:Y:S08]  /*4ee0*/  HMMA.16816.F32.BF16 R116, R184.reuse, R178, R116 ;  /* 0x000000b2b874723c */ /* 0x040ff00000041874 */
[C---:B------:R-:W-:Y:S08]  /*4ef0*/  HMMA.16816.F32.BF16 R112, R184.reuse, R172, R112 ;  /* 0x000000acb870723c */ /* 0x040ff00000041870 */
[C---:B------:R-:W-:Y:S08]  /*4f00*/  HMMA.16816.F32.BF16 R108, R184.reuse, R174, R108 ;  /* 0x000000aeb86c723c */ /* 0x040ff0000004186c */
[C---:B----4-:R-:W-:Y:S08]  /*4f10*/  HMMA.16816.F32.BF16 R104, R184.reuse, R168, R104 ;  /* 0x000000a8b868723c */ /* 0x050ff00000041868 */
[C---:B------:R-:W-:Y:S08]  /*4f20*/  HMMA.16816.F32.BF16 R100, R184.reuse, R170, R100 ;  /* 0x000000aab864723c */ /* 0x040ff00000041864 */
[C---:B-----5:R-:W-:Y:S08]  /*4f30*/  HMMA.16816.F32.BF16 R96, R184.reuse, R164, R96 ;  /* 0x000000a4b860723c */ /* 0x060ff00000041860 */
[C---:B------:R-:W-:Y:S08]  /*4f40*/  HMMA.16816.F32.BF16 R92, R184.reuse, R166, R92 ;  /* 0x000000a6b85c723c */ /* 0x040ff0000004185c */
        /* <DEDUP_REMOVED lines=10> */
[C---:B--2---:R-:W-:Y:S08]  /*4ff0*/  HMMA.16816.F32.BF16 R48, R184.reuse, R140, R48 ;  /* 0x0000008cb830723c */ /* 0x044ff00000041830 */
[C---:B------:R-:W-:Y:S08]  /*5000*/  HMMA.16816.F32.BF16 R44, R184.reuse, R142, R44 ;  /* 0x0000008eb82c723c */ /* 0x040ff0000004182c */
[C---:B---3--:R-:W-:Y:S08]  /*5010*/  HMMA.16816.F32.BF16 R40, R184.reuse, R136, R40 ;  /* 0x00000088b828723c */ /* 0x048ff00000041828 */
[C---:B------:R-:W-:Y:S08]  /*5020*/  HMMA.16816.F32.BF16 R36, R184.reuse, R138, R36 ;  /* 0x0000008ab824723c */ /* 0x040ff00000041824 */
[C---:B-1----:R-:W-:Y:S08]  /*5030*/  HMMA.16816.F32.BF16 R32, R184.reuse, R132, R32 ;  /* 0x00000084b820723c */ /* 0x042ff00000041820 */
[----:B------:R-:W-:Y:S01]  /*5040*/  HMMA.16816.F32.BF16 R28, R184, R134, R28 ;  /* 0x00000086b81c723c */ /* 0x000fe2000004181c */
[----:B------:R-:W-:Y:S06]  /*5050*/  BAR.SYNC.DEFER_BLOCKING 0x0 ;  /* 0x0000000000007b1d */ /* 0x000fec0000010000 */
[----:B------:R-:W-:-:S13]  /*5060*/  @!P1 BRA `(.L_x_599) ;  /* 0x0000000c00689947 */ /* 0x000fda0003800000 */
[----:B------:R-:W-:-:S04]  /*5070*/  UISETP.NE.U32.AND UP0, UPT, UR8, URZ, UPT ;  /* 0x000000ff0800728c */ /* 0x000fc8000bf05070 */
[----:B------:R-:W-:-:S09]  /*5080*/  UISETP.NE.AND.EX UP0, UPT, UR9, URZ, UPT, UP0 ;  /* 0x000000ff0900728c */ /* 0x000fd2000bf05300 */
[----:B------:R-:W-:Y:S05]  /*5090*/  BRA.U UP0, `(.L_x_600) ;  /* 0x0000000100207547 */ /* 0x000fea000b800000 */
[----:B------:R-:W-:Y:S01]  /*50a0*/  UMOV UR4, URZ ;  /* 0x000000ff00047c82 */ /* 0x000fe20008000000 */
[----:B------:R-:W-:Y:S01]  /*50b0*/  IMAD.SHL.U32 R0, R212, 0x100, RZ ;  /* 0x00000100d4007824 */ /* 0x000fe200078e00ff */
[----:B------:R-:W-:-:S05]  /*50c0*/  IADD3 R133, P2, PT, RZ, -UR4, RZ ;  /* 0x80000004ff857c10 */ /* 0x000fca000ff5e0ff */
[----:B------:R-:W-:-:S05]  /*50d0*/  IMAD.X R0, RZ, RZ, ~R0, P2 ;  /* 0x000000ffff007224 */ /* 0x000fca00010e0e00 */
[----:B------:R-:W-:-:S04]  /*50e0*/  SHF.R.S64 R133, R133, 0x1f, R0 ;  /* 0x0000001f85857819 */ /* 0x000fc80000001000 */
[----:B------:R-:W-:-:S04]  /*50f0*/  IADD3 R232, P2, PT, R133, R232, RZ ;  /* 0x000000e885e87210 */ /* 0x000fc80007f5e0ff */
[----:B------:R-:W-:Y:S01]  /*5100*/  LEA.HI.X.SX32 R233, R0, R233, 0x1, P2 ;  /* 0x000000e900e97211 */ /* 0x000fe200010f0eff */
[----:B------:R-:W-:Y:S08]  /*5110*/  BRA `(.L_x_601) ;  /* 0x0000000000ec7947 */ /* 0x000ff00003800000 */
.L_x_600:
[----:B------:R-:W1:Y:S01]  /*5120*/  LDC R133, c[0x0][0x4f0] ;  /* 0x00013c00ff857b82 */ /* 0x000e620000000800 */
[----:B------:R-:W-:Y:S01]  /*5130*/  LEA R138, R3, 0xfffffe00, 0x8 ;  /* 0xfffffe00038a7811 */ /* 0x000fe200078e40ff */
[----:B------:R-:W2:Y:S01]  /*5140*/  LDCU.64 UR6, c[0x0][0x3a0] ;  /* 0x00007400ff0677ac */ /* 0x000ea20008000a00 */
[----:B------:R-:W-:Y:S02]  /*5150*/  IABS R134, R0 ;  /* 0x0000000000867213 */ /* 0x000fe40000000000 */
[----:B------:R-:W-:Y:S02]  /*5160*/  IABS R132, R138 ;  /* 0x0000008a00847213 */ /* 0x000fe40000000000 */
[-C--:B-1----:R-:W-:Y:S02]  /*5170*/  IABS R2, R133.reuse ;  /* 0x0000008500027213 */ /* 0x082fe40000000000 */
[-C--:B------:R-:W-:Y:S02]  /*5180*/  LOP3.LUT R138, R138, R133.reuse, RZ, 0x3c, !PT ;  /* 0x000000858a8a7212 */ /* 0x080fe400078e3cff */
[----:B------:R-:W1:Y:S01]  /*5190*/  I2F.RP R135, R2 ;  /* 0x0000000200877306 */ /* 0x000e620000209400 */
[----:B------:R-:W-:-:S07]  /*51a0*/  LOP3.LUT R0, R0, R133, RZ, 0x3c, !PT ;  /* 0x0000008500007212 */ /* 0x000fce00078e3cff */
[----:B-1----:R-:W1:Y:S02]  /*51b0*/  MUFU.RCP R136, R135 ;  /* 0x0000008700887308 */ /* 0x002e640000001000 */
[----:B-1----:R-:W-:-:S06]  /*51c0*/  VIADD R136, R136, 0xffffffe ;  /* 0x0ffffffe88887836 */ /* 0x002fcc0000000000 */
[----:B------:R-:W1:Y:S02]  /*51d0*/  F2I.FTZ.U32.TRUNC.NTZ R137, R136 ;  /* 0x0000008800897305 */ /* 0x000e64000021f000 */
[----:B-1----:R-:W-:Y:S01]  /*51e0*/  IMAD.MOV R139, RZ, RZ, -R137 ;  /* 0x000000ffff8b7224 */ /* 0x002fe200078e0a89 */
[----:B------:R-:W-:-:S03]  /*51f0*/  MOV R136, RZ ;  /* 0x000000ff00887202 */ /* 0x000fc60000000f00 */
[----:B------:R-:W-:-:S04]  /*5200*/  IMAD R139, R139, R2, RZ ;  /* 0x000000028b8b7224 */ /* 0x000fc800078e02ff */
[----:B------:R-:W-:-:S06]  /*5210*/  IMAD.HI.U32 R139, R137, R139, R136 ;  /* 0x0000008b898b7227 */ /* 0x000fcc00078e0088 */
[----:B------:R-:W-:-:S04]  /*5220*/  IMAD.HI.U32 R136, R139, R132, RZ ;  /* 0x000000848b887227 */ /* 0x000fc800078e00ff */
[----:B------:R-:W-:-:S04]  /*5230*/  IMAD.HI.U32 R139, R139, R134, RZ ;  /* 0x000000868b8b7227 */ /* 0x000fc800078e00ff */
[----:B------:R-:W-:Y:S02]  /*5240*/  IMAD.MOV R135, RZ, RZ, -R136 ;  /* 0x000000ffff877224 */ /* 0x000fe400078e0a88 */
[----:B------:R-:W-:Y:S02]  /*5250*/  IMAD.MOV R137, RZ, RZ, -R139 ;  /* 0x000000ffff897224 */ /* 0x000fe400078e0a8b */
[C---:B------:R-:W-:Y:S02]  /*5260*/  IMAD R135, R2.reuse, R135, R132 ;  /* 0x0000008702877224 */ /* 0x040fe400078e0284 */
[----:B------:R-:W-:-:S03]  /*5270*/  IMAD R137, R2, R137, R134 ;  /* 0x0000008902897224 */ /* 0x000fc600078e0286 */
[C---:B------:R-:W-:Y:S02]  /*5280*/  ISETP.GT.U32.AND P3, PT, R2.reuse, R135, PT ;  /* 0x000000870200720c */ /* 0x040fe40003f64070 */
[----:B------:R-:W-:-:S11]  /*5290*/  ISETP.GT.U32.AND P2, PT, R2, R137, PT ;  /* 0x000000890200720c */ /* 0x000fd60003f44070 */
[-C--:B------:R-:W-:Y:S02]  /*52a0*/  @!P3 IADD3 R135, PT, PT, R135, -R2.reuse, RZ ;  /* 0x800000028787b210 */ /* 0x080fe40007ffe0ff */
[----:B------:R-:W-:Y:S01]  /*52b0*/  @!P2 IMAD.IADD R137, R137, 0x1, -R2 ;  /* 0x000000018989a824 */ /* 0x000fe200078e0a02 */
[----:B------:R-:W-:Y:S01]  /*52c0*/  @!P3 IADD3 R136, PT, PT, R136, 0x1, RZ ;  /* 0x000000018888b810 */ /* 0x000fe20007ffe0ff */
[----:B------:R-:W-:Y:S01]  /*52d0*/  @!P2 VIADD R139, R139, 0x1 ;  /* 0x000000018b8ba836 */ /* 0x000fe20000000000 */
[-C--:B------:R-:W-:Y:S02]  /*52e0*/  ISETP.GE.U32.AND P4, PT, R135, R2.reuse, PT ;  /* 0x000000028700720c */ /* 0x080fe40003f86070 */
[----:B------:R-:W-:Y:S02]  /*52f0*/  ISETP.GE.U32.AND P5, PT, R137, R2, PT ;  /* 0x000000028900720c */ /* 0x000fe40003fa6070 */
[----:B------:R-:W-:Y:S02]  /*5300*/  ISETP.GE.AND P2, PT, R138, RZ, PT ;  /* 0x000000ff8a00720c */ /* 0x000fe40003f46270 */
[----:B------:R-:W-:-:S02]  /*5310*/  ISETP.GE.AND P3, PT, R0, RZ, PT ;  /* 0x000000ff0000720c */ /* 0x000fc40003f66270 */
[----:B------:R-:W-:-:S05]  /*5320*/  LOP3.LUT R135, RZ, R133, RZ, 0x33, !PT ;  /* 0x00000085ff877212 */ /* 0x000fca00078e33ff */
[----:B------:R-:W-:Y:S01]  /*5330*/  @P4 VIADD R136, R136, 0x1 ;  /* 0x0000000188884836 */ /* 0x000fe20000000000 */
[----:B------:R-:W-:Y:S02]  /*5340*/  ISETP.NE.AND P4, PT, R133, RZ, PT ;  /* 0x000000ff8500720c */ /* 0x000fe40003f85270 */
[----:B------:R-:W-:Y:S01]  /*5350*/  @P5 IADD3 R139, PT, PT, R139, 0x1, RZ ;  /* 0x000000018b8b5810 */ /* 0x000fe20007ffe0ff */
[----:B------:R-:W-:-:S03]  /*5360*/  @!P2 IMAD.MOV R136, RZ, RZ, -R136 ;  /* 0x000000ffff88a224 */ /* 0x000fc600078e0a88 */
[----:B------:R-:W-:Y:S02]  /*5370*/  @!P3 IADD3 R139, PT, PT, -R139, RZ, RZ ;  /* 0x000000ff8b8bb210 */ /* 0x000fe40007ffe1ff */
[C---:B------:R-:W-:Y:S02]  /*5380*/  SEL R2, R135.reuse, R136, !P4 ;  /* 0x0000008887027207 */ /* 0x040fe40006000000 */
[----:B------:R-:W-:-:S03]  /*5390*/  SEL R135, R135, R139, !P4 ;  /* 0x0000008b87877207 */ /* 0x000fc60006000000 */
[----:B------:R-:W-:-:S04]  /*53a0*/  IMAD.WIDE R136, R2, 0x4, R240 ;  /* 0x0000000402887825 */ /* 0x000fc800078e02f0 */
[C---:B------:R-:W-:Y:S02]  /*53b0*/  IMAD.WIDE R138, R135.reuse, 0x4, R240 ;  /* 0x00000004878a7825 */ /* 0x040fe400078e02f0 */
[----:B------:R-:W3:Y:S04]  /*53c0*/  LDG.E R137, desc[UR16][R136.64] ;  /* 0x0000001088897981 */ /* 0x000ee8000c1e1900 */
[----:B------:R-:W3:Y:S01]  /*53d0*/  LDG.E R0, desc[UR16][R138.64] ;  /* 0x000000108a007981 */ /* 0x000ee2000c1e1900 */
[----:B------:R-:W-:-:S04]  /*53e0*/  IMAD.IADD R2, R135, 0x1, -R2 ;  /* 0x0000000187027824 */ /* 0x000fc800078e0a02 */
[----:B------:R-:W-:-:S05]  /*53f0*/  IMAD R133, R2, R133, -0x100 ;  /* 0xffffff0002857424 */ /* 0x000fca00078e0285 */
[----:B------:R-:W-:-:S05]  /*5400*/  SHF.R.S32.HI R135, RZ, 0x1f, R133 ;  /* 0x0000001fff877819 */ /* 0x000fca0000011485 */
[-C--:B------:R-:W-:Y:S02]  /*5410*/  IMAD R2, R135, R212.reuse, RZ ;  /* 0x000000d487027224 */ /* 0x080fe400078e02ff */
[----:B------:R-:W-:-:S04]  /*5420*/  IMAD.WIDE.U32 R134, R133, R212, RZ ;  /* 0x000000d485867225 */ /* 0x000fc800078e00ff */
[----:B------:R-:W-:-:S04]  /*5430*/  IMAD R2, R133, R213, R2 ;  /* 0x000000d585027224 */ /* 0x000fc800078e0202 */
[----:B------:R-:W-:Y:S01]  /*5440*/  IMAD.IADD R135, R135, 0x1, R2 ;  /* 0x0000000187877824 */ /* 0x000fe200078e0202 */
[----:B---3--:R-:W-:-:S04]  /*5450*/  IADD3 R0, PT, PT, R137, -R0, RZ ;  /* 0x8000000089007210 */ /* 0x008fc80007ffe0ff */
[----:B------:R-:W-:Y:S01]  /*5460*/  SHF.R.S32.HI R132, RZ, 0x1f, R0 ;  /* 0x0000001fff847819 */ /* 0x000fe20000011400 */
[----:B--2---:R-:W-:-:S04]  /*5470*/  IMAD.WIDE.U32 R134, R0, UR6, R134 ;  /* 0x0000000600867c25 */ /* 0x004fc8000f8e0086 */
[----:B------:R-:W-:Y:S01]  /*5480*/  IMAD R133, R132, UR6, RZ ;  /* 0x0000000684857c24 */ /* 0x000fe2000f8e02ff */
[----:B------:R-:W-:-:S03]  /*5490*/  LEA R232, P2, R134, R232, 0x1 ;  /* 0x000000e886e87211 */ /* 0x000fc600078408ff */
[----:B------:R-:W-:-:S05]  /*54a0*/  IMAD R133, R0, UR7, R133 ;  /* 0x0000000700857c24 */ /* 0x000fca000f8e0285 */
[----:B------:R-:W-:-:S04]  /*54b0*/  IADD3 R133, PT, PT, R135, R133, RZ ;  /* 0x0000008587857210 */ /* 0x000fc80007ffe0ff */
[----:B------:R-:W-:-:S07]  /*54c0*/  LEA.HI.X R233, R134, R233, R133, 0x1, P2 ;  /* 0x000000e986e97211 */ /* 0x000fce00010f0c85 */
.L_x_601:
[----:B------:R-:W1:Y:S01]  /*54d0*/  LDCU UR4, c[0x0][0x440] ;  /* 0x00008800ff0477ac */ /* 0x000e620008000800 */
[C---:B------:R-:W-:Y:S01]  /*54e0*/  LEA R150, P4, R212.reuse, R232, 0x5 ;  /* 0x000000e8d4967211 */ /* 0x040fe200078828ff */
[----:B------:R-:W-:Y:S03]  /*54f0*/  BSSY.RECONVERGENT B0, `(.L_x_602) ;  /* 0x0000090000007945 */ /* 0x000fe60003800200 */
[----:B------:R-:W-:Y:S02]  /*5500*/  LEA.HI.X R151, R212, R233, R213, 0x5, P4 ;  /* 0x000000e9d4977211 */ /* 0x000fe400020f2cd5 */
[C---:B-1----:R-:W-:Y:S02]  /*5510*/  ISETP.GE.AND P2, PT, R226.reuse, UR4, PT ;  /* 0x00000004e2007c0c */ /* 0x042fe4000bf46270 */
[----:B------:R-:W-:-:S11]  /*5520*/  ISETP.GE.AND P3, PT, R226, UR4, PT ;  /* 0x00000004e2007c0c */ /* 0x000fd6000bf66270 */
[-C--:B------:R-:W-:Y:S01]  /*5530*/  @!P2 MOV R136, R150.reuse ;  /* 0x000000960088a202 */ /* 0x080fe20000000f00 */
[--C-:B------:R-:W-:Y:S01]  /*5540*/  @!P2 IMAD.MOV.U32 R137, RZ, RZ, R151.reuse ;  /* 0x000000ffff89a224 */ /* 0x100fe200078e0097 */
[-C--:B------:R-:W-:Y:S01]  /*5550*/  @!P2 MOV R138, R150.reuse ;  /* 0x00000096008aa202 */ /* 0x080fe20000000f00 */
[C---:B------:R-:W-:Y:S01]  /*5560*/  @!P2 IMAD R144, R213.reuse, 0xc0, RZ ;  /* 0x000000c0d590a824 */ /* 0x040fe200078e02ff */
[-C--:B------:R-:W-:Y:S01]  /*5570*/  @!P2 MOV R132, R150.reuse ;  /* 0x000000960084a202 */ /* 0x080fe20000000f00 */
[----:B------:R-:W-:Y:S01]  /*5580*/  @!P2 IMAD.MOV.U32 R139, RZ, RZ, R151 ;  /* 0x000000ffff8ba224 */ /* 0x000fe200078e0097 */
[-C--:B------:R-:W-:Y:S01]  /*5590*/  @!P2 MOV R152, R150.reuse ;  /* 0x000000960098a202 */ /* 0x080fe20000000f00 */
[C---:B------:R-:W-:Y:S01]  /*55a0*/  @!P2 IMAD.WIDE.U32 R136, R212.reuse, 0xc0, R136 ;  /* 0x000000c0d488a825 */ /* 0x040fe200078e0088 */
[----:B------:R-:W-:Y:S01]  /*55b0*/  @!PT LDS RZ, [RZ] ;  /* 0x00000000fffff984 */ /* 0x000fe20000000800 */
[----:B------:R-:W-:Y:S01]  /*55c0*/  @!PT LDS RZ, [RZ] ;  /* 0x00000000fffff984 */ /* 0x000fe20000000800 */
[----:B------:R-:W-:Y:S01]  /*55d0*/  @!PT LDS RZ, [RZ] ;  /* 0x00000000fffff984 */ /* 0x000fe20000000800 */
[----:B------:R1:W-:Y:S01]  /*55e0*/  @!P3 LDGSTS.E.BYPASS.LTC128B.128 [R245+0x2000], desc[UR16][R232.64] ;  /* 0x02000000e8f5bfae */ /* 0x0003e2000b981a10 */
[----:B------:R-:W-:Y:S02]  /*55f0*/  @!P2 LEA R154, P4, R212, R150, 0x6 ;  /* 0x00000096d49aa211 */ /* 0x000fe400078830ff */
[----:B------:R-:W-:Y:S01]  /*5600*/  @!P2 IMAD.MOV.U32 R133, RZ, RZ, R151 ;  /* 0x000000ffff85a224 */ /* 0x000fe200078e0097 */
[----:B------:R-:W-:Y:S01]  /*5610*/  @!P2 IADD3 R145, PT, PT, R144, R137, RZ ;  /* 0x000000899091a210 */ /* 0x000fe20007ffe0ff */
[C---:B------:R-:W-:Y:S01]  /*5620*/  @!P2 IMAD R146, R213.reuse, 0xa0, RZ ;  /* 0x000000a0d592a824 */ /* 0x040fe200078e02ff */
[----:B------:R-:W-:Y:S01]  /*5630*/  @!P2 MOV R144, R136 ;  /* 0x000000880090a202 */ /* 0x000fe20000000f00 */
[C---:B------:R-:W-:Y:S01]  /*5640*/  @!P2 IMAD.WIDE.U32 R138, R212.reuse, 0xa0, R138 ;  /* 0x000000a0d48aa825 */ /* 0x040fe200078e008a */
[-C--:B------:R-:W-:Y:S01]  /*5650*/  @!P2 MOV R136, R150.reuse ;  /* 0x000000960088a202 */ /* 0x080fe20000000f00 */
[----:B------:R1:W-:Y:S01]  /*5660*/  @P3 STS.128 [R245+0x2000], RZ ;  /* 0x002000fff5003388 */ /* 0x0003e20000000c00 */
[-C--:B------:R-:W-:Y:S01]  /*5670*/  @!P2 MOV R137, R151.reuse ;  /* 0x000000970089a202 */ /* 0x080fe20000000f00 */
[----:B------:R-:W-:Y:S01]  /*5680*/  @!P2 IMAD R140, R213, 0x120, RZ ;  /* 0x00000120d58ca824 */ /* 0x000fe200078e02ff */
[----:B------:R-:W-:Y:S01]  /*5690*/  @!P2 MOV R134, R150 ;  /* 0x000000960086a202 */ /* 0x000fe20000000f00 */
[C---:B------:R-:W-:Y:S01]  /*56a0*/  @!P2 IMAD.WIDE.U32 R132, R212.reuse, 0x120, R132 ;  /* 0x00000120d484a825 */ /* 0x040fe200078e0084 */
[----:B------:R1:W-:Y:S01]  /*56b0*/  @P2 STS.128 [R245+0x2800], RZ ;  /* 0x002800fff5002388 */ /* 0x0003e20000000c00 */
[----:B------:R-:W-:-:S02]  /*56c0*/  @!P2 LEA.HI.X R155, R212, R151, R213, 0x6, P4 ;  /* 0x00000097d49ba211 */ /* 0x000fc400020f34d5 */
[----:B------:R-:W-:Y:S01]  /*56d0*/  @!P2 IMAD.IADD R147, R146, 0x1, R139 ;  /* 0x000000019293a824 */ /* 0x000fe200078e028b */
[----:B------:R-:W-:Y:S01]  /*56e0*/  @!P2 MOV R146, R138 ;  /* 0x0000008a0092a202 */ /* 0x000fe20000000f00 */
[----:B------:R-:W-:Y:S01]  /*56f0*/  @!P2 IMAD.MOV.U32 R139, RZ, RZ, R151 ;  /* 0x000000ffff8ba224 */ /* 0x000fe200078e0097 */
[----:B------:R-:W-:Y:S01]  /*5700*/  @!P2 IADD3 R141, PT, PT, R140, R133, RZ ;  /* 0x000000858c8da210 */ /* 0x000fe20007ffe0ff */
[----:B------:R-:W-:Y:S01]  /*5710*/  @!P2 IMAD.WIDE.U32 R136, R212, 0x160, R136 ;  /* 0x00000160d488a825 */ /* 0x000fe200078e0088 */
[----:B------:R-:W-:Y:S01]  /*5720*/  @!P2 MOV R138, R150 ;  /* 0x00000096008aa202 */ /* 0x000fe20000000f00 */
[----:B------:R-:W-:Y:S01]  /*5730*/  @!PT LDS RZ, [RZ] ;  /* 0x00000000fffff984 */ /* 0x000fe20000000800 */
[----:B------:R-:W-:Y:S01]  /*5740*/  @!PT LDS RZ, [RZ] ;  /* 0x00000000fffff984 */ /* 0x000fe20000000800 */
[----:B------:R-:W-:Y:S01]  /*5750*/  @!PT LDS RZ, [RZ] ;  /* 0x00000000fffff984 */ /* 0x000fe20000000800 */
[----:B------:R1:W-:Y:S01]  /*5760*/  @!P2 LDGSTS.E.BYPASS.LTC128B.128 [R245+0x2800], desc[UR16][R150.64] ;  /* 0x0280000096f5afae */ /* 0x0003e2000b981a10 */
[----:B------:R-:W-:Y:S01]  /*5770*/  @!P2 MOV R140, R132 ;  /* 0x00000084008ca202 */ /* 0x000fe20000000f00 */
[C---:B------:R-:W-:Y:S02]  /*5780*/  @!P2 IMAD R132, R213.reuse, 0x160, RZ ;  /* 0x00000160d584a824 */ /* 0x040fe400078e02ff */
[----:B------:R-:W-:Y:S01]  /*5790*/  @!P2 IMAD.MOV.U32 R153, RZ, RZ, R151 ;  /* 0x000000ffff99a224 */ /* 0x000fe200078e0097 */
[----:B------:R1:W-:Y:S01]  /*57a0*/  @P2 STS.128 [R245+0x3000], RZ ;  /* 0x003000fff5002388 */ /* 0x0003e20000000c00 */
[----:B------:R-:W-:-:S02]  /*57b0*/  @!P2 IMAD R133, R213, 0x140, RZ ;  /* 0x00000140d585a824 */ /* 0x000fc400078e02ff */
[----:B------:R-:W-:-:S04]  /*57c0*/  @!P2 IMAD.WIDE.U32 R138, R212, 0x140, R138 ;  /* 0x00000140d48aa825 */ /* 0x000fc800078e008a */
[----:B------:R-:W-:Y:S01]  /*57d0*/  @!P2 IMAD.IADD R137, R132, 0x1, R137 ;  /* 0x000000018489a824 */ /* 0x000fe200078e0289 */
[CC--:B------:R-:W-:Y:S01]  /*57e0*/  @!P2 LEA R132, P3, R212.reuse, R150.reuse, 0x5 ;  /* 0x00000096d484a211 */ /* 0x0c0fe200078628ff */
[----:B------:R-:W-:Y:S01]  /*57f0*/  @!P2 IMAD R148, R213, 0x60, RZ ;  /* 0x00000060d594a824 */ /* 0x000fe200078e02ff */
[----:B------:R-:W-:Y:S01]  /*5800*/  @!P2 IADD3 R139, PT, PT, R133, R139, RZ ;  /* 0x0000008b858ba210 */ /* 0x000fe20007ffe0ff */
[C---:B------:R-:W-:Y:S01]  /*5810*/  @!P2 IMAD.WIDE.U32 R152, R212.reuse, 0x60, R152 ;  /* 0x00000060d498a825 */ /* 0x040fe200078e0098 */
[C---:B------:R-:W-:Y:S02]  /*5820*/  @!P2 LEA.HI.X R133, R212.reuse, R151, R213, 0x5, P3 ;  /* 0x00000097d485a211 */ /* 0x040fe400018f2cd5 */
[-C--:B------:R-:W-:Y:S01]  /*5830*/  @!P2 LEA R156, P3, R212, R150.reuse, 0x7 ;  /* 0x00000096d49ca211 */ /* 0x080fe200078638ff */
[----:B------:R-:W-:Y:S01]  /*5840*/  @!P2 IMAD.MOV.U32 R135, RZ, RZ, R151 ;  /* 0x000000ffff87a224 */ /* 0x000fe200078e0097 */
[----:B------:R-:W-:Y:S01]  /*5850*/  @!P2 IADD3 R149, PT, PT, R148, R153, RZ ;  /* 0x000000999495a210 */ /* 0x000fe20007ffe0ff */
[----:B------:R-:W-:Y:S01]  /*5860*/  @!P2 IMAD.MOV.U32 R148, RZ, RZ, R152 ;  /* 0x000000ffff94a224 */ /* 0x000fe200078e0098 */
[----:B------:R-:W-:Y:S01]  /*5870*/  @!PT LDS RZ, [RZ] ;  /* 0x00000000fffff984 */ /* 0x000fe20000000800 */
[----:B------:R-:W-:Y:S01]  /*5880*/  @!PT LDS RZ, [RZ] ;  /* 0x00000000fffff984 */ /* 0x000fe20000000800 */
[----:B------:R-:W-:Y:S01]  /*5890*/  @!PT LDS RZ, [RZ] ;  /* 0x00000000fffff984 */ /* 0x000fe20000000800 */
[----:B------:R1:W-:Y:S01]  /*58a0*/  @!P2 LDGSTS.E.BYPASS.LTC128B.128 [R245+0x3000], desc[UR16][R132.64] ;  /* 0x0300000084f5afae */ /* 0x0003e2000b981a10 */
[C---:B------:R-:W-:Y:S01]  /*58b0*/  @!P2 LEA.HI.X R157, R212.reuse, R151, R213, 0x7, P3 ;  /* 0x00000097d49da211 */ /* 0x040fe200018f3cd5 */
[----:B------:R-:W-:Y:S01]  /*58c0*/  @!P2 IMAD R142, R213, 0xe0, RZ ;  /* 0x000000e0d58ea824 */ /* 0x000fe200078e02ff */
[C---:B------:R-:W-:Y:S01]  /*58d0*/  @!P2 LEA R158, P3, R212.reuse, R150, 0x8 ;  /* 0x00000096d49ea211 */ /* 0x040fe200078640ff */
[----:B------:R1:W-:Y:S01]  /*58e0*/  @P2 STS.128 [R245+0x3800], RZ ;  /* 0x003800fff5002388 */ /* 0x0003e20000000c00 */
[----:B------:R-:W-:-:S02]  /*58f0*/  @!P2 IMAD.WIDE.U32 R134, R212, 0xe0, R134 ;  /* 0x000000e0d486a825 */ /* 0x000fc400078e0086 */
[-C--:B------:R-:W-:Y:S01]  /*5900*/  @!P2 LEA.HI.X R159, R212, R151.reuse, R213, 0x8, P3 ;  /* 0x00000097d49fa211 */ /* 0x080fe200018f44d5 */
[----:B------:R-:W-:Y:S01]  /*5910*/  @!PT LDS RZ, [RZ] ;  /* 0x00000000fffff984 */ /* 0x000fe20000000800 */
[----:B------:R-:W-:Y:S01]  /*5920*/  @!PT LDS RZ, [RZ] ;  /* 0x00000000fffff984 */ /* 0x000fe20000000800 */
[----:B------:R-:W-:Y:S01]  /*5930*/  @!PT LDS RZ, [RZ] ;  /* 0x00000000fffff984 */ /* 0x000fe20000000800 */
[----:B------:R1:W-:Y:S01]  /*5940*/  @!P2 LDGSTS.E.BYPASS.LTC128B.128 [R245+0x3800], desc[UR16][R154.64] ;  /* 0x038000009af5afae */ /* 0x0003e2000b981a10 */
[----:B------:R-:W-:Y:S01]  /*5950*/  @!P2 IMAD.IADD R143, R142, 0x1, R135 ;  /* 0x000000018e8fa824 */ /* 0x000fe200078e0287 */
[----:B------:R-:W-:Y:S01]  /*5960*/  @!P2 MOV R135, R151 ;  /* 0x000000970087a202 */ /* 0x000fe20000000f00 */
[----:B------:R-:W-:Y:S01]  /*5970*/  @!P2 IMAD.MOV.U32 R142, RZ, RZ, R134 ;  /* 0x000000ffff8ea224 */ /* 0x000fe200078e0086 */
[----:B------:R1:W-:Y:S01]  /*5980*/  @P2 STS.128 [R245+0x4000], RZ ;  /* 0x004000fff5002388 */ /* 0x0003e20000000c00 */
[----:B------:R-:W-:Y:S02]  /*5990*/  @!P2 IMAD.MOV.U32 R134, RZ, RZ, R150 ;  /* 0x000000ffff86a224 */ /* 0x000fe400078e0096 */
[----:B------:R-:W-:Y:S01]  /*59a0*/  @!P2 IMAD R2, R213, 0x180, RZ ;  /* 0x00000180d502a824 */ /* 0x000fe200078e02ff */
[----:B------:R-:W-:Y:S01]  /*59b0*/  @!PT LDS RZ, [RZ] ;  /* 0x00000000fffff984 */ /* 0x000fe20000000800 */
[----:B------:R-:W-:Y:S01]  /*59c0*/  @!PT LDS RZ, [RZ] ;  /* 0x00000000fffff984 */ /* 0x000fe20000000800 */
[----:B------:R-:W-:Y:S01]  /*59d0*/  @!PT LDS RZ, [RZ] ;  /* 0x00000000fffff984 */ /* 0x000fe20000000800 */
[----:B------:R1:W-:Y:S01]  /*59e0*/  @!P2 LDGSTS.E.BYPASS.LTC128B.128 [R245+0x4000], desc[UR16][R148.64] ;  /* 0x0400000094f5afae */ /* 0x0003e2000b981a10 */
[----:B------:R-:W-:-:S03]  /*59f0*/  @!P2 IMAD.WIDE.U32 R134, R212, 0x180, R134 ;  /* 0x00000180d486a825 */ /* 0x000fc600078e0086 */
[----:B------:R1:W-:Y:S01]  /*5a00*/  @P2 STS.128 [R245+0x4800], RZ ;  /* 0x004800fff5002388 */ /* 0x0003e20000000c00 */
[----:B------:R-:W-:Y:S01]  /*5a10*/  @!P2 IMAD R0, R213, 0x1a0, RZ ;  /* 0x000001a0d500a824 */ /* 0x000fe200078e02ff */
[----:B------:R-:W-:Y:S01]  /*5a20*/  @!P2 IADD3 R135, PT, PT, R2, R135, RZ ;  /* 0x000000870287a210 */ /* 0x000fe20007ffe0ff */
[----:B------:R-:W-:Y:S01]  /*5a30*/  @!P2 IMAD.WIDE.U32 R152, R212, 0x1a0, R150 ;  /* 0x000001a0d498a825 */ /* 0x000fe200078e0096 */
[----:B------:R-:W-:Y:S01]  /*5a40*/  @!PT LDS RZ, [RZ] ;  /* 0x00000000fffff984 */ /* 0x000fe20000000800 */
[----:B------:R-:W-:Y:S01]  /*5a50*/  @!PT LDS RZ, [RZ] ;  /* 0x00000000fffff984 */ /* 0x000fe20000000800 */
[----:B------:R-:W-:Y:S01]  /*5a60*/  @!PT LDS RZ, [RZ] ;  /* 0x00000000fffff984 */ /* 0x000fe20000000800 */
[----:B------:R1:W-:Y:S04]  /*5a70*/  @!P2 LDGSTS.E.BYPASS.LTC128B.128 [R245+0x4800], desc[UR16][R156.64] ;  /* 0x048000009cf5afae */ /* 0x0003e8000b981a10 */
[----:B------:R1:W-:Y:S01]  /*5a80*/  @P2 STS.128 [R245+0x5000], RZ ;  /* 0x005000fff5002388 */ /* 0x0003e20000000c00 */
[----:B------:R-:W-:-:S03]  /*5a90*/  @!P2 IADD3 R153, PT, PT, R0, R153, RZ ;  /* 0x000000990099a210 */ /* 0x000fc60007ffe0ff */
[----:B------:R-:W-:Y:S01]  /*5aa0*/  @!PT LDS RZ, [RZ] ;  /* 0x00000000fffff984 */ /* 0x000fe20000000800 */
[----:B------:R-:W-:Y:S01]  /*5ab0*/  @!PT LDS RZ, [RZ] ;  /* 0x00000000fffff984 */ /* 0x000fe20000000800 */
[----:B------:R-:W-:Y:S01]  /*5ac0*/  @!PT LDS RZ, [RZ] ;  /* 0x00000000fffff984 */ /* 0x000fe20000000800 */
[----:B------:R1:W-:Y:S04]  /*5ad0*/  @!P2 LDGSTS.E.BYPASS.LTC128B.128 [R245+0x5000], desc[UR16][R146.64] ;  /* 0x0500000092f5afae */ /* 0x0003e8000b981a10 */
[----:B------:R1:W-:Y:S04]  /*5ae0*/  @P2 STS.128 [R245+0x5800], RZ ;  /* 0x005800fff5002388 */ /* 0x0003e80000000c00 */
        /* <DEDUP_REMOVED lines=39> */
[----:B------:R1:W-:Y:S01]  /*5d60*/  @P2 STS.128 [R245+0x9800], RZ ;  /* 0x009800fff5002388 */ /* 0x0003e20000000c00 */
[----:B------:R-:W-:Y:S05]  /*5d70*/  @P2 BRA `(.L_x_603) ;  /* 0x00000000001c2947 */ /* 0x000fea0003800000 */
[----:B------:R-:W-:Y:S02]  /*5d80*/  IMAD R0, R213, 0x1c0, RZ ;  /* 0x000001c0d5007824 */ /* 0x000fe400078e02ff */
[----:B-1----:R-:W-:-:S05]  /*5d90*/  IMAD.WIDE.U32 R150, R212, 0x1c0, R150 ;  /* 0x000001c0d4967825 */ /* 0x002fca00078e0096 */
[----:B------:R-:W-:-:S05]  /*5da0*/  IADD3 R151, PT, PT, R0, R151, RZ ;  /* 0x0000009700977210 */ /* 0x000fca0007ffe0ff */
[----:B------:R-:W-:Y:S01]  /*5db0*/  @!PT LDS RZ, [RZ] ;  /* 0x00000000fffff984 */ /* 0x000fe20000000800 */
[----:B------:R-:W-:Y:S01]  /*5dc0*/  @!PT LDS RZ, [RZ] ;  /* 0x00000000fffff984 */ /* 0x000fe20000000800 */
[----:B------:R-:W-:Y:S01]  /*5dd0*/  @!PT LDS RZ, [RZ] ;  /* 0x00000000fffff984 */ /* 0x000fe20000000800 */
[----:B------:R2:W-:Y:S02]  /*5de0*/  LDGSTS.E.BYPASS.LTC128B.128 [R245+0x9800], desc[UR16][R150.64] ;  /* 0x0980000096f57fae */ /* 0x0005e4000b981a10 */
.L_x_603:
[----:B------:R-:W-:Y:S05]  /*5df0*/  BSYNC.RECONVERGENT B0 ;  /* 0x0000000000007941 */ /* 0x000fea0003800200 */
.L_x_602:
[----:B------:R-:W0:Y:S02]  /*5e00*/  LDGDEPBAR ;  /* 0x00000000000079af */ /* 0x000e240000000000 */
.L_x_599:
[----:B------:R-:W-:Y:S01]  /*5e10*/  IMAD.SHL.U32 R0, R228, 0x2, RZ ;  /* 0x00000002e4007824 */ /* 0x000fe200078e00ff */
[----:B------:R-:W3:Y:S01]  /*5e20*/  LDCU UR4, c[0x0][0x45c] ;  /* 0x00008b80ff0477ac */ /* 0x000ee20008000800 */
[----:B------:R-:W-:-:S03]  /*5e30*/  IMAD.MOV.U32 R237, RZ, RZ, -0x1 ;  /* 0xffffffffffed7424 */ /* 0x000fc600078e00ff */
[----:B------:R-:W-:-:S05]  /*5e40*/  LOP3.LUT R0, R0, 0x6, RZ, 0xc0, !PT ;  /* 0x0000000600007812 */ /* 0x000fca00078ec0ff */
[----:B------:R-:W-:-:S04]  /*5e50*/  IMAD R0, R3, 0x100, R0 ;  /* 0x0000010003007824 */ /* 0x000fc800078e0200 */
[C---:B------:R-:W-:Y:S02]  /*5e60*/  VIADD R2, R0.reuse, 0xffffff00 ;  /* 0xffffff0000027836 */ /* 0x040fe40000000000 */
[----:B-1----:R-:W-:-:S03]  /*5e70*/  VIADD R132, R0, 0xffffff01 ;  /* 0xffffff0100847836 */ /* 0x002fc60000000000 */
[CC--:B------:R-:W-:Y:S02]  /*5e80*/  ISETP.GE.AND P4, PT, R2.reuse, R218.reuse, PT ;  /* 0x000000da0200720c */ /* 0x0c0fe40003f86270 */
[-C--:B------:R-:W-:Y:S01]  /*5e90*/  ISETP.GE.AND P2, PT, R2, R217.reuse, PT ;  /* 0x000000d90200720c */ /* 0x080fe20003f46270 */
[----:B------:R-:W-:Y:S01]  /*5ea0*/  VIADD R2, R0, 0xffffff08 ;  /* 0xffffff0800027836 */ /* 0x000fe20000000000 */
[----:B------:R-:W-:Y:S01]  /*5eb0*/  FSEL R203, R24, -INF , !P4 ;  /* 0xff80000018cb7808 */ /* 0x000fe20006000000 */
[----:B------:R-:W-:Y:S01]  /*5ec0*/  VIADD R24, R0, 0xffffff09 ;  /* 0xffffff0900187836 */ /* 0x000fe20000000000 */
[----:B------:R-:W-:Y:S02]  /*5ed0*/  FSEL R198, R26, -INF , !P2 ;  /* 0xff8000001ac67808 */ /* 0x000fe40005000000 */
[CC--:B------:R-:W-:Y:S02]  /*5ee0*/  ISETP.GE.AND P4, PT, R2.reuse, R218.reuse, PT ;  /* 0x000000da0200720c */ /* 0x0c0fe40003f86270 */
[----:B------:R-:W-:Y:S01]  /*5ef0*/  ISETP.GE.AND P2, PT, R2, R217, PT ;  /* 0x000000d90200720c */ /* 0x000fe20003f46270 */
[----:B------:R-:W-:Y:S01]  /*5f00*/  VIADD R2, R0, 0xffffff10 ;  /* 0xffffff1000027836 */ /* 0x000fe20000000000 */
[----:B------:R-:W-:-:S02]  /*5f10*/  ISETP.GE.AND P5, PT, R132, R218, PT ;  /* 0x000000da8400720c */ /* 0x000fc40003fa6270 */
[----:B------:R-:W-:Y:S02]  /*5f20*/  ISETP.GE.AND P3, PT, R132, R217, PT ;  /* 0x000000d98400720c */ /* 0x000fe40003f66270 */
[----:B------:R-:W-:Y:S02]  /*5f30*/  FSEL R25, R25, -INF , !P5 ;  /* 0xff80000019197808 */ /* 0x000fe40006800000 */
[----:B------:R-:W-:Y:S02]  /*5f40*/  FSEL R132, R27, -INF , !P3 ;  /* 0xff8000001b847808 */ /* 0x000fe40005800000 */
[----:B------:R-:W-:Y:S02]  /*5f50*/  FSEL R205, R20, -INF , !P4 ;  /* 0xff80000014cd7808 */ /* 0x000fe40006000000 */
[----:B------:R-:W-:Y:S02]  /*5f60*/  FSEL R22, R22, -INF , !P2 ;  /* 0xff80000016167808 */ /* 0x000fe40005000000 */
[----:B------:R-:W-:-:S02]  /*5f70*/  ISETP.GE.AND P5, PT, R24, R218, PT ;  /* 0x000000da1800720c */ /* 0x000fc40003fa6270 */
[-C--:B------:R-:W-:Y:S01]  /*5f80*/  ISETP.GE.AND P3, PT, R24, R217.reuse, PT ;  /* 0x000000d91800720c */ /* 0x080fe20003f66270 */
[----:B------:R-:W-:Y:S01]  /*5f90*/  VIADD R24, R0, 0xffffff11 ;  /* 0xffffff1100187836 */ /* 0x000fe20000000000 */
[C---:B------:R-:W-:Y:S02]  /*5fa0*/  ISETP.GE.AND P4, PT, R2.reuse, R218, PT ;  /* 0x000000da0200720c */ /* 0x040fe40003f86270 */
[----:B------:R-:W-:Y:S01]  /*5fb0*/  ISETP.GE.AND P2, PT, R2, R217, PT ;  /* 0x000000d90200720c */ /* 0x000fe20003f46270 */
[----:B------:R-:W-:Y:S01]  /*5fc0*/  VIADD R2, R0, 0xffffff18 ;  /* 0xffffff1800027836 */ /* 0x000fe20000000000 */
[----:B------:R-:W-:Y:S02]  /*5fd0*/  FSEL R20, R23, -INF , !P3 ;  /* 0xff80000017147808 */ /* 0x000fe40005800000 */
[----:B------:R-:W-:Y:S01]  /*5fe0*/  FSEL R23, R16, -INF , !P4 ;  /* 0xff80000010177808 */ /* 0x000fe20006000000 */
[----:B------:R-:W-:Y:S01]  /*5ff0*/  VIADD R16, R0, 0xffffff19 ;  /* 0xffffff1900107836 */ /* 0x000fe20000000000 */
[----:B------:R-:W-:-:S02]  /*6000*/  FSEL R26, R18, -INF , !P2 ;  /* 0xff800000121a7808 */ /* 0x000fc40005000000 */
[-C--:B------:R-:W-:Y:S02]  /*6010*/  ISETP.GE.AND P3, PT, R24, R217.reuse, PT ;  /* 0x000000d91800720c */ /* 0x080fe40003f66270 */
[CC--:B------:R-:W-:Y:S02]  /*6020*/  ISETP.GE.AND P4, PT, R2.reuse, R218.reuse, PT ;  /* 0x000000da0200720c */ /* 0x0c0fe40003f86270 */
[----:B------:R-:W-:Y:S01]  /*6030*/  ISETP.GE.AND P2, PT, R2, R217, PT ;  /* 0x000000d90200720c */ /* 0x000fe20003f46270 */
[----:B------:R-:W-:Y:S01]  /*6040*/  VIADD R2, R0, 0xffffff20 ;  /* 0xffffff2000027836 */ /* 0x000fe20000000000 */
[----:B------:R-:W-:Y:S02]  /*6050*/  FSEL R27, R21, -INF , !P5 ;  /* 0xff800000151b7808 */ /* 0x000fe40006800000 */
[----:B------:R-:W-:Y:S02]  /*6060*/  ISETP.GE.AND P5, PT, R24, R218, PT ;  /* 0x000000da1800720c */ /* 0x000fe40003fa6270 */
[----:B------:R-:W-:-:S02]  /*6070*/  FSEL R24, R19, -INF , !P3 ;  /* 0xff80000013187808 */ /* 0x000fc40005800000 */
[----:B------:R-:W-:Y:S01]  /*6080*/  FSEL R19, R12, -INF , !P4 ;  /* 0xff8000000c137808 */ /* 0x000fe20006000000 */
[----:B------:R-:W-:Y:S01]  /*6090*/  VIADD R12, R0, 0xffffff21 ;  /* 0xffffff21000c7836 */ /* 0x000fe20000000000 */
[----:B------:R-:W-:Y:S02]  /*60a0*/  FSEL R18, R14, -INF , !P2 ;  /* 0xff8000000e127808 */ /* 0x000fe40005000000 */
[CC--:B------:R-:W-:Y:S02]  /*60b0*/  ISETP.GE.AND P4, PT, R2.reuse, R218.reuse, PT ;  /* 0x000000da0200720c */ /* 0x0c0fe40003f86270 */
[----:B------:R-:W-:Y:S01]  /*60c0*/  ISETP.GE.AND P2, PT, R2, R217, PT ;  /* 0x000000d90200720c */ /* 0x000fe20003f46270 */
[----:B------:R-:W-:Y:S01]  /*60d0*/  VIADD R2, R0, 0xffffff28 ;  /* 0xffffff2800027836 */ /* 0x000fe20000000000 */
[----:B------:R-:W-:Y:S02]  /*60e0*/  FSEL R21, R17, -INF , !P5 ;  /* 0xff80000011157808 */ /* 0x000fe40006800000 */
[----:B------:R-:W-:-:S02]  /*60f0*/  ISETP.GE.AND P5, PT, R16, R218, PT ;  /* 0x000000da1000720c */ /* 0x000fc40003fa6270 */
[-C--:B------:R-:W-:Y:S02]  /*6100*/  ISETP.GE.AND P3, PT, R16, R217.reuse, PT ;  /* 0x000000d91000720c */ /* 0x080fe40003f66270 */
[----:B------:R-:W-:Y:S01]  /*6110*/  FSEL R201, R8, -INF , !P4 ;  /* 0xff80000008c97808 */ /* 0x000fe20006000000 */
[----:B------:R-:W-:Y:S01]  /*6120*/  VIADD R8, R0, 0xffffff29 ;  /* 0xffffff2900087836 */ /* 0x000fe20000000000 */
[----:B------:R-:W-:Y:S02]  /*6130*/  FSEL R134, R10, -INF , !P2 ;  /* 0xff8000000a867808 */ /* 0x000fe40005000000 */
[C---:B------:R-:W-:Y:S02]  /*6140*/  ISETP.GE.AND P4, PT, R2.reuse, R218, PT ;  /* 0x000000da0200720c */ /* 0x040fe40003f86270 */
[----:B------:R-:W-:Y:S01]  /*6150*/  ISETP.GE.AND P2, PT, R2, R217, PT ;  /* 0x000000d90200720c */ /* 0x000fe20003f46270 */
[----:B------:R-:W-:Y:S01]  /*6160*/  VIADD R2, R0, 0xffffff30 ;  /* 0xffffff3000027836 */ /* 0x000fe20000000000 */
[----:B------:R-:W-:-:S02]  /*6170*/  FSEL R17, R13, -INF , !P5 ;  /* 0xff8000000d117808 */ /* 0x000fc40006800000 */
[----:B------:R-:W-:Y:S02]  /*6180*/  FSEL R16, R15, -INF , !P3 ;  /* 0xff8000000f107808 */ /* 0x000fe40005800000 */
[CC--:B------:R-:W-:Y:S02]  /*6190*/  ISETP.GE.AND P5, PT, R12.reuse, R218.reuse, PT ;  /* 0x000000da0c00720c */ /* 0x0c0fe40003fa6270 */
[----:B------:R-:W-:Y:S02]  /*61a0*/  ISETP.GE.AND P3, PT, R12, R217, PT ;  /* 0x000000d90c00720c */ /* 0x000fe40003f66270 */
[----:B------:R-:W-:Y:S01]  /*61b0*/  FSEL R135, R4, -INF , !P4 ;  /* 0xff80000004877808 */ /* 0x000fe20006000000 */
[----:B------:R-:W-:Y:S01]  /*61c0*/  VIADD R4, R0, 0xffffff31 ;  /* 0xffffff3100047836 */ /* 0x000fe20000000000 */
[----:B------:R-:W-:Y:S01]  /*61d0*/  FSEL R140, R6, -INF , !P2 ;  /* 0xff800000068c7808 */ /* 0x000fe20005000000 */
[----:B------:R-:W-:Y:S01]  /*61e0*/  VIADD R6, R0, 0xffffffe9 ;  /* 0xffffffe900067836 */ /* 0x000fe20000000000 */
[----:B------:R-:W-:-:S02]  /*61f0*/  ISETP.GE.AND P4, PT, R2, R218, PT ;  /* 0x000000da0200720c */ /* 0x000fc40003f86270 */
[-C--:B------:R-:W-:Y:S01]  /*6200*/  ISETP.GE.AND P2, PT, R2, R217.reuse, PT ;  /* 0x000000d90200720c */ /* 0x080fe20003f46270 */
[C---:B------:R-:W-:Y:S01]  /*6210*/  VIADD R2, R0.reuse, 0xffffff38 ;  /* 0xffffff3800027836 */ /* 0x040fe20000000000 */
        /* <DEDUP_REMOVED lines=8> */
[----:B------:R-:W-:Y:S01]  /*62a0*/  FSEL R133, R5, -INF , !P5 ;  /* 0xff80000005857808 */ /* 0x000fe20006800000 */
[C---:B------:R-:W-:Y:S01]  /*62b0*/  VIADD R5, R0.reuse, 0xfffffff0 ;  /* 0xfffffff000057836 */ /* 0x040fe20000000000 */
[----:B------:R-:W-:Y:S01]  /*62c0*/  FSEL R138, R7, -INF , !P3 ;  /* 0xff800000078a7808 */ /* 0x000fe20005800000 */
[----:B------:R-:W-:Y:S01]  /*62d0*/  VIADD R7, R0, 0xffffffe8 ;  /* 0xffffffe800077836 */ /* 0x000fe20000000000 */
[CC--:B------:R-:W-:Y:S02]  /*62e0*/  ISETP.GE.AND P4, PT, R2.reuse, R218.reuse, PT ;  /* 0x000000da0200720c */ /* 0x0c0fe40003f86270 */
[----:B------:R-:W-:Y:S01]  /*62f0*/  ISETP.GE.AND P2, PT, R2, R217, PT ;  /* 0x000000d90200720c */ /* 0x000fe20003f46270 */
[----:B------:R-:W-:Y:S01]  /*6300*/  VIADD R2, R0, 0xffffff40 ;  /* 0xffffff4000027836 */ /* 0x000fe20000000000 */
[----:B------:R-:W-:-:S02]  /*6310*/  ISETP.GE.AND P5, PT, R4, R218, PT ;  /* 0x000000da0400720c */ /* 0x000fc40003fa6270 */
[----:B------:R-:W-:Y:S01]  /*6320*/  ISETP.GE.AND P3, PT, R4, R217, PT ;  /* 0x000000d90400720c */ /* 0x000fe20003f66270 */
[----:B------:R-:W-:Y:S01]  /*6330*/  VIADD R4, R0, 0xffffff39 ;  /* 0xffffff3900047836 */ /* 0x000fe20000000000 */
        /* <DEDUP_REMOVED lines=11> */
[----:B--2---:R-:W-:Y:S02]  /*63f0*/  FSEL R150, R122, -INF , !P2 ;  /* 0xff8000007a967808 */ /* 0x004fe40005000000 */
[----:B------:R-:W-:-:S02]  /*6400*/  FSEL R141, R125, -INF , !P5 ;  /* 0xff8000007d8d7808 */ /* 0x000fc40006800000 */
[----:B------:R-:W-:Y:S02]  /*6410*/  FSEL R146, R127, -INF , !P3 ;  /* 0xff8000007f927808 */ /* 0x000fe40005800000 */
[CC--:B------:R-:W-:Y:S02]  /*6420*/  ISETP.GE.AND P4, PT, R2.reuse, R218.reuse, PT ;  /* 0x000000da0200720c */ /* 0x0c0fe40003f86270 */
[-C--:B------:R-:W-:Y:S01]  /*6430*/  ISETP.GE.AND P2, PT, R2, R217.reuse, PT ;  /* 0x000000d90200720c */ /* 0x080fe20003f46270 */
[----:B------:R-:W-:Y:S01]  /*6440*/  VIADD R2, R0, 0xffffff50 ;  /* 0xffffff5000027836 */ /* 0x000fe20000000000 */
[C---:B------:R-:W-:Y:S02]  /*6450*/  ISETP.GE.AND P5, PT, R4.reuse, R218, PT ;  /* 0x000000da0400720c */ /* 0x040fe40003fa6270 */
[----:B------:R-:W-:Y:S01]  /*6460*/  ISETP.GE.AND P3, PT, R4, R217, PT ;  /* 0x000000d90400720c */ /* 0x000fe20003f66270 */
[----:B------:R-:W-:Y:S01]  /*6470*/  VIADD R4, R0, 0xffffff49 ;  /* 0xffffff4900047836 */ /* 0x000fe20000000000 */
[----:B------:R-:W-:-:S02]  /*6480*/  FSEL R157, R116, -INF , !P4 ;  /* 0xff800000749d7808 */ /* 0x000fc40006000000 */
[----:B------:R-:W-:Y:S02]  /*6490*/  FSEL R156, R118, -INF , !P2 ;  /* 0xff800000769c7808 */ /* 0x000fe40005000000 */
[----:B------:R-:W-:Y:S02]  /*64a0*/  FSEL R161, R121, -INF , !P5 ;  /* 0xff80000079a17808 */ /* 0x000fe40006800000 */
[----:B------:R-:W-:Y:S02]  /*64b0*/  FSEL R152, R123, -INF , !P3 ;  /* 0xff8000007b987808 */ /* 0x000fe40005800000 */
        /* <DEDUP_REMOVED lines=17> */
[----:B------:R-:W-:Y:S02]  /*65d0*/  FSEL R172, R110, -INF , !P2 ;  /* 0xff8000006eac7808 */ /* 0x000fe40005000000 */
        /* <DEDUP_REMOVED lines=11> */
[----:B------:R-:W-:Y:S01]  /*6690*/  FSEL R170, R111, -INF , !P3 ;  /* 0xff8000006faa7808 */ /* 0x000fe20005800000 */
[----:B------:R-:W-:Y:S01]  /*66a0*/  IMAD.IADD R111, R215, 0x1, R214 ;  /* 0x00000001d76f7824 */ /* 0x000fe200078e02d6 */
        /* <DEDUP_REMOVED lines=30> */
[C---:B------:R-:W-:Y:S02]  /*6890*/  ISETP.GE.AND P4, PT, R2.reuse, R218, PT ;  /* 0x000000da0200720c */ /* 0x040fe40003f86270 */
[----:B------:R-:W-:Y:S01]  /*68a0*/  ISETP.GE.AND P2, PT, R2, R217, PT ;  /* 0x000000d90200720c */ /* 0x000fe20003f46270 */
[----:B------:R-:W-:Y:S01]  /*68b0*/  VIADD R2, R0, 0xffffff88 ;  /* 0xffffff8800027836 */ /* 0x000fe20000000000 */
[----:B------:R-:W-:-:S02]  /*68c0*/  FMNMX3.FTZ R10, R203, R25, R205, !PT ;  /* 0x00000019cb0a7276 */ /* 0x000fc400078100cd */
[C---:B------:R-:W-:Y:S02]  /*68d0*/  ISETP.GE.AND P5, PT, R4.reuse, R218, PT ;  /* 0x000000da0400720c */ /* 0x040fe40003fa6270 */
[----:B------:R-:W-:Y:S01]  /*68e0*/  ISETP.GE.AND P3, PT, R4, R217, PT ;  /* 0x000000d90400720c */ /* 0x000fe20003f66270 */
[----:B------:R-:W-:Y:S01]  /*68f0*/  VIADD R4, R0, 0xffffff81 ;  /* 0xffffff8100047836 */ /* 0x000fe20000000000 */
[----:B------:R-:W-:Y:S02]  /*6900*/  FMNMX3.FTZ R10, R10, R27, R23, !PT ;  /* 0x0000001b0a0a7276 */ /* 0x000fe40007810017 */
[----:B------:R-:W-:Y:S02]  /*6910*/  FSEL R179, R88, -INF , !P4 ;  /* 0xff80000058b37808 */ /* 0x000fe40006000000 */
[----:B------:R-:W-:Y:S02]  /*6920*/  FSEL R166, R90, -INF , !P2 ;  /* 0xff8000005aa67808 */ /* 0x000fe40005000000 */
[----:B------:R-:W-:-:S02]  /*6930*/  FMNMX3.FTZ R11, R198, R132, R22, !PT ;  /* 0x00000084c60b7276 */ /* 0x000fc40007810016 */
[----:B------:R-:W-:Y:S02]  /*6940*/  FSEL R187, R93, -INF , !P5 ;  /* 0xff8000005dbb7808 */ /* 0x000fe40006800000 */
[----:B------:R-:W-:Y:S02]  /*6950*/  FSEL R174, R95, -INF , !P3 ;  /* 0xff8000005fae7808 */ /* 0x000fe40005800000 */
[CC--:B------:R-:W-:Y:S02]  /*6960*/  ISETP.GE.AND P4, PT, R2.reuse, R218.reuse, PT ;  /* 0x000000da0200720c */ /* 0x0c0fe40003f86270 */
[-C--:B------:R-:W-:Y:S01]  /*6970*/  ISETP.GE.AND P2, PT, R2, R217.reuse, PT ;  /* 0x000000d90200720c */ /* 0x080fe20003f46270 */
[----:B------:R-:W-:Y:S01]  /*6980*/  VIADD R2, R0, 0xffffff90 ;  /* 0xffffff9000027836 */ /* 0x000fe20000000000 */
[C---:B------:R-:W-:Y:S02]  /*6990*/  ISETP.GE.AND P5, PT, R4.reuse, R218, PT ;  /* 0x000000da0400720c */ /* 0x040fe40003fa6270 */
[----:B------:R-:W-:Y:S01]  /*69a0*/  ISETP.GE.AND P3, PT, R4, R217, PT ;  /* 0x000000d90400720c */ /* 0x000fe20003f66270 */
[----:B------:R-:W-:Y:S01]  /*69b0*/  VIADD R4, R0, 0xffffff89 ;  /* 0xffffff8900047836 */ /* 0x000fe20000000000 */
[----:B------:R-:W-:-:S02]  /*69c0*/  FMNMX3.FTZ R10, R10, R21, R19, !PT ;  /* 0x000000150a0a7276 */ /* 0x000fc40007810013 */
[----:B------:R-:W-:Y:S02]  /*69d0*/  FMNMX3.FTZ R11, R11, R20, R26, !PT ;  /* 0x000000140b0b7276 */ /* 0x000fe4000781001a */
[----:B------:R-:W-:Y:S02]  /*69e0*/  FSEL R173, R84, -INF , !P4 ;  /* 0xff80000054ad7808 */ /* 0x000fe40006000000 */
[----:B------:R-:W-:Y:S02]  /*69f0*/  FSEL R164, R86, -INF , !P2 ;  /* 0xff80000056a47808 */ /* 0x000fe40005000000 */
[----:B------:R-:W-:Y:S02]  /*6a00*/  FSEL R175, R89, -INF , !P5 ;  /* 0xff80000059af7808 */ /* 0x000fe40006800000 */
[----:B------:R-:W-:Y:S02]  /*6a10*/  FSEL R162, R91, -INF , !P3 ;  /* 0xff8000005ba27808 */ /* 0x000fe40005800000 */
[----:B------:R-:W-:-:S02]  /*6a20*/  ISETP.GE.AND P4, PT, R2, R218, PT ;  /* 0x000000da0200720c */ /* 0x000fc40003f86270 */
[----:B------:R-:W-:Y:S01]  /*6a30*/  ISETP.GE.AND P2, PT, R2, R217, PT ;  /* 0x000000d90200720c */ /* 0x000fe20003f46270 */
[----:B------:R-:W-:Y:S01]  /*6a40*/  VIADD R2, R0, 0xffffff98 ;  /* 0xffffff9800027836 */ /* 0x000fe20000000000 */
[----:B------:R-:W-:Y:S02]  /*6a50*/  FMNMX3.FTZ R10, R10, R17, R201, !PT ;  /* 0x000000110a0a7276 */ /* 0x000fe400078100c9 */
[C---:B------:R-:W-:Y:S02]  /*6a60*/  ISETP.GE.AND P5, PT, R4.reuse, R218, PT ;  /* 0x000000da0400720c */ /* 0x040fe40003fa6270 */
[----:B------:R-:W-:Y:S01]  /*6a70*/  ISETP.GE.AND P3, PT, R4, R217, PT ;  /* 0x000000d90400720c */ /* 0x000fe20003f66270 */
[----:B------:R-:W-:Y:S01]  /*6a80*/  VIADD R4, R0, 0xffffff91 ;  /* 0xffffff9100047836 */ /* 0x000fe20000000000 */
[----:B------:R-:W-:Y:S02]  /*6a90*/  FMNMX3.FTZ R11, R11, R24, R18, !PT ;  /* 0x000000180b0b7276 */ /* 0x000fe40007810012 */
[----:B------:R-:W-:-:S02]  /*6aa0*/  FMNMX3.FTZ R10, R10, R137, R135, !PT ;  /* 0x000000890a0a7276 */ /* 0x000fc40007810087 */
[----:B------:R-:W-:Y:S02]  /*6ab0*/  FSEL R159, R80, -INF , !P4 ;  /* 0xff800000509f7808 */ /* 0x000fe40006000000 */
[----:B------:R-:W-:Y:S02]  /*6ac0*/  FSEL R82, R82, -INF , !P2 ;  /* 0xff80000052527808 */ /* 0x000fe40005000000 */
[----:B------:R-:W-:Y:S02]  /*6ad0*/  FMNMX3.FTZ R11, R11, R16, R134, !PT ;  /* 0x000000100b0b7276 */ /* 0x000fe40007810086 */
        /* <DEDUP_REMOVED lines=8> */
[----:B------:R-:W-:Y:S02]  /*6b60*/  FMNMX3.FTZ R10, R10, R133, R139, !PT ;  /* 0x000000850a0a7276 */ /* 0x000fe4000781008b */
[----:B------:R-:W-:Y:S02]  /*6b70*/  FMNMX3.FTZ R11, R11, R136, R140, !PT ;  /* 0x000000880b0b7276 */ /* 0x000fe4000781008c */
        /* <DEDUP_REMOVED lines=12> */
[----:B------:R-:W-:Y:S02]  /*6c40*/  FMNMX3.FTZ R10, R10, R141, R149, !PT ;  /* 0x0000008d0a0a7276 */ /* 0x000fe40007810095 */
[----:B------:R-:W-:Y:S02]  /*6c50*/  FSEL R72, R72, -INF , !P4 ;  /* 0xff80000048487808 */ /* 0x000fe40006000000 */
[----:B------:R-:W-:-:S02]  /*6c60*/  FSEL R74, R74, -INF , !P2 ;  /* 0xff8000004a4a7808 */ /* 0x000fc40005000000 */
[----:B------:R-:W-:Y:S02]  /*6c70*/  FMNMX3.FTZ R11, R11, R144, R148, !PT ;  /* 0x000000900b0b7276 */ /* 0x000fe40007810094 */
        /* <DEDUP_REMOVED lines=8> */
[----:B------:R-:W-:Y:S02]  /*6d00*/  FMNMX3.FTZ R10, R10, R161, R157, !PT ;  /* 0x000000a10a0a7276 */ /* 0x000fe4000781009d */
[----:B------:R-:W-:Y:S02]  /*6d10*/  FMNMX3.FTZ R11, R11, R146, R150, !PT ;  /* 0x000000920b0b7276 */ /* 0x000fe40007810096 */
[----:B------:R-:W-:Y:S02]  /*6d20*/  FSEL R68, R68, -INF , !P4 ;  /* 0xff80000044447808 */ /* 0x000fe40006000000 */
[----:B------:R-:W-:Y:S02]  /*6d30*/  FSEL R70, R70, -INF , !P2 ;  /* 0xff80000046467808 */ /* 0x000fe40005000000 */
[----:B------:R-:W-:-:S02]  /*6d40*/  FSEL R73, R73, -INF , !P5 ;  /* 0xff80000049497808 */ /* 0x000fc40006800000 */
[----:B------:R-:W-:Y:S02]  /*6d50*/  FSEL R75, R75, -INF , !P3 ;  /* 0xff8000004b4b7808 */ /* 0x000fe40005800000 */
[CC--:B------:R-:W-:Y:S02]  /*6d60*/  ISETP.GE.AND P4, PT, R2.reuse, R218.reuse, PT ;  /* 0x000000da0200720c */ /* 0x0c0fe40003f86270 */
[----:B------:R-:W-:Y:S01]  /*6d70*/  ISETP.GE.AND P2, PT, R2, R217, PT ;  /* 0x000000d90200720c */ /* 0x000fe20003f46270 */
[----:B------:R-:W-:Y:S01]  /*6d80*/  VIADD R2, R0, 0xffffffb8 ;  /* 0xffffffb800027836 */ /* 0x000fe20000000000 */
[----:B------:R-:W-:Y:S02]  /*6d90*/  FMNMX3.FTZ R10, R10, R155, R163, !PT ;  /* 0x0000009b0a0a7276 */ /* 0x000fe400078100a3 */
[C---:B------:R-:W-:Y:S02]  /*6da0*/  ISETP.GE.AND P5, PT, R4.reuse, R218, PT ;  /* 0x000000da0400720c */ /* 0x040fe40003fa6270 */
[----:B------:R-:W-:Y:S01]  /*6db0*/  ISETP.GE.AND P3, PT, R4, R217, PT ;  /* 0x000000d90400720c */ /* 0x000fe20003f66270 */
[----:B------:R-:W-:Y:S01]  /*6dc0*/  VIADD R4, R0, 0xffffffb1 ;  /* 0xffffffb100047836 */ /* 0x000fe20000000000 */
[----:B------:R-:W-:-:S02]  /*6dd0*/  FMNMX3.FTZ R11, R11, R152, R156, !PT ;  /* 0x000000980b0b7276 */ /* 0x000fc4000781009c */
[----:B------:R-:W-:Y:S02]  /*6de0*/  FMNMX3.FTZ R10, R10, R169, R167, !PT ;  /* 0x000000a90a0a7276 */ /* 0x000fe400078100a7 */
[----:B------:R-:W-:Y:S02]  /*6df0*/  FSEL R64, R64, -INF , !P4 ;  /* 0xff80000040407808 */ /* 0x000fe40006000000 */
[----:B------:R-:W-:Y:S02]  /*6e00*/  FSEL R66, R66, -INF , !P2 ;  /* 0xff80000042427808 */ /* 0x000fe40005000000 */
[----:B------:R-:W-:Y:S02]  /*6e10*/  FMNMX3.FTZ R11, R11, R154, R158, !PT ;  /* 0x0000009a0b0b7276 */ /* 0x000fe4000781009e */
[----:B------:R-:W-:Y:S02]  /*6e20*/  FSEL R69, R69, -INF , !P5 ;  /* 0xff80000045457808 */ /* 0x000fe40006800000 */
[----:B------:R-:W-:-:S02]  /*6e30*/  FSEL R71, R71, -INF , !P3 ;  /* 0xff80000047477808 */ /* 0x000fc40005800000 */
[CC--:B------:R-:W-:Y:S02]  /*6e40*/  ISETP.GE.AND P4, PT, R2.reuse, R218.reuse, PT ;  /* 0x000000da0200720c */ /* 0x0c0fe40003f86270 */
[-C--:B------:R-:W-:Y:S01]  /*6e50*/  ISETP.GE.AND P2, PT, R2, R217.reuse, PT ;  /* 0x000000d90200720c */ /* 0x080fe20003f46270 */
[----:B------:R-:W-:Y:S01]  /*6e60*/  VIADD R2, R0, 0xffffffc0 ;  /* 0xffffffc000027836 */ /* 0x000fe20000000000 */
[C---:B------:R-:W-:Y:S02]  /*6e70*/  ISETP.GE.AND P5, PT, R4.reuse, R218, PT ;  /* 0x000000da0400720c */ /* 0x040fe40003fa6270 */
[----:B------:R-:W-:Y:S01]  /*6e80*/  ISETP.GE.AND P3, PT, R4, R217, PT ;  /* 0x000000d90400720c */ /* 0x000fe20003f66270 */
[----:B------:R-:W-:Y:S01]  /*6e90*/  VIADD R4, R0, 0xffffffb9 ;  /* 0xffffffb900047836 */ /* 0x000fe20000000000 */
[----:B------:R-:W-:Y:S02]  /*6ea0*/  FMNMX3.FTZ R10, R10, R165, R177, !PT ;  /* 0x000000a50a0a7276 */ /* 0x000fe400078100b1 */
[----:B------:R-:W-:-:S02]  /*6eb0*/  FMNMX3.FTZ R11, R11, R168, R172, !PT ;  /* 0x000000a80b0b7276 */ /* 0x000fc400078100ac */
[----:B------:R-:W-:Y:S02]  /*6ec0*/  FSEL R60, R60, -INF , !P4 ;  /* 0xff8000003c3c7808 */ /* 0x000fe40006000000 */
        /* <DEDUP_REMOVED lines=27> */
[----:B------:R-:W-:-:S02]  /*7080*/  ISETP.GE.AND P5, PT, R2, R218, PT ;  /* 0x000000da0200720c */ /* 0x000fc40003fa6270 */
[----:B------:R-:W-:Y:S01]  /*7090*/  ISETP.GE.AND P3, PT, R2, R217, PT ;  /* 0x000000d90200720c */ /* 0x000fe20003f66270 */
[----:B------:R-:W-:Y:S01]  /*70a0*/  VIADD R2, R0, 0xffffffd0 ;  /* 0xffffffd000027836 */ /* 0x000fe20000000000 */
[----:B------:R-:W-:Y:S02]  /*70b0*/  FMNMX3.FTZ R10, R10, R187, R179, !PT ;  /* 0x000000bb0a0a7276 */ /* 0x000fe400078100b3 */
[----:B------:R-:W-:Y:S02]  /*70c0*/  FMNMX3.FTZ R11, R11, R178, R180, !PT ;  /* 0x000000b20b0b7276 */ /* 0x000fe400078100b4 */
[----:B------:R-:W-:Y:S02]  /*70d0*/  FMNMX3.FTZ R10, R10, R175, R173, !PT ;  /* 0x000000af0a0a7276 */ /* 0x000fe400078100ad */
[----:B------:R-:W-:Y:S02]  /*70e0*/  FSEL R76, R52, -INF , !P4 ;  /* 0xff800000344c7808 */ /* 0x000fe40006000000 */
[----:B------:R-:W-:-:S02]  /*70f0*/  FSEL R80, R54, -INF , !P2 ;  /* 0xff80000036507808 */ /* 0x000fc40005000000 */
[----:B------:R-:W-:Y:S02]  /*7100*/  FMNMX3.FTZ R11, R11, R174, R166, !PT ;  /* 0x000000ae0b0b7276 */ /* 0x000fe400078100a6 */
[C---:B------:R-:W-:Y:S02]  /*7110*/  ISETP.GE.AND P4, PT, R2.reuse, R218, PT ;  /* 0x000000da0200720c */ /* 0x040fe40003f86270 */
[----:B------:R-:W-:Y:S01]  /*7120*/  ISETP.GE.AND P2, PT, R2, R217, PT ;  /* 0x000000d90200720c */ /* 0x000fe20003f46270 */
[----:B------:R-:W-:Y:S01]  /*7130*/  VIADD R2, R0, 0xffffffd1 ;  /* 0xffffffd100027836 */ /* 0x000fe20000000000 */
[----:B------:R-:W-:Y:S02]  /*7140*/  FMNMX3.FTZ R10, R10, R171, R159, !PT ;  /* 0x000000ab0a0a7276 */ /* 0x000fe4000781009f */
[----:B------:R-:W-:Y:S02]  /*7150*/  FMNMX3.FTZ R11, R11, R162, R164, !PT ;  /* 0x000000a20b0b7276 */ /* 0x000fe400078100a4 */
[----:B------:R-:W-:-:S02]  /*7160*/  FSEL R77, R53, -INF , !P5 ;  /* 0xff800000354d7808 */ /* 0x000fc40006800000 */
[----:B------:R-:W-:Y:S02]  /*7170*/  FSEL R81, R55, -INF , !P3 ;  /* 0xff80000037517808 */ /* 0x000fe40005800000 */
[C---:B------:R-:W-:Y:S02]  /*7180*/  ISETP.GE.AND P5, PT, R2.reuse, R218, PT ;  /* 0x000000da0200720c */ /* 0x040fe40003fa6270 */
[----:B------:R-:W-:Y:S01]  /*7190*/  ISETP.GE.AND P3, PT, R2, R217, PT ;  /* 0x000000d90200720c */ /* 0x000fe20003f66270 */
[----:B------:R-:W-:Y:S01]  /*71a0*/  VIADD R2, R0, 0xffffffd8 ;  /* 0xffffffd800027836 */ /* 0x000fe20000000000 */
[----:B------:R-:W-:Y:S02]  /*71b0*/  FMNMX3.FTZ R10, R10, R153, R151, !PT ;  /* 0x000000990a0a7276 */ /* 0x000fe40007810097 */
[----:B------:R-:W-:Y:S02]  /*71c0*/  FMNMX3.FTZ R11, R11, R160, R82, !PT ;  /* 0x000000a00b0b7276 */ /* 0x000fe40007810052 */
[----:B------:R-:W-:-:S02]  /*71d0*/  FMNMX3.FTZ R10, R10, R145, R72, !PT ;  /* 0x000000910a0a7276 */ /* 0x000fc40007810048 */
[----:B------:R-:W-:Y:S02]  /*71e0*/  FSEL R84, R48, -INF , !P4 ;  /* 0xff80000030547808 */ /* 0x000fe40006000000 */
[----:B------:R-:W-:Y:S02]  /*71f0*/  FSEL R86, R50, -INF , !P2 ;  /* 0xff80000032567808 */ /* 0x000fe40005000000 */
        /* <DEDUP_REMOVED lines=8> */
[-C--:B------:R-:W-:Y:S02]  /*7280*/  ISETP.GE.AND P4, PT, R9, R218.reuse, PT ;  /* 0x000000da0900720c */ /* 0x080fe40003f86270 */
[----:B------:R-:W-:Y:S02]  /*7290*/  ISETP.GE.AND P3, PT, R2, R218, PT ;  /* 0x000000da0200720c */ /* 0x000fe40003f66270 */
[----:B------:R-:W-:-:S02]  /*72a0*/  FMNMX3.FTZ R10, R10, R69, R64, !PT ;  /* 0x000000450a0a7276 */ /* 0x000fc40007810040 */
[----:B------:R-:W-:Y:S02]  /*72b0*/  FMNMX3.FTZ R11, R11, R75, R70, !PT ;  /* 0x0000004b0b0b7276 */ /* 0x000fe40007810046 */
[----:B------:R-:W-:Y:S02]  /*72c0*/  FSEL R90, R40, -INF , !P4 ;  /* 0xff800000285a7808 */ /* 0x000fe40006000000 */
[----:B------:R-:W-:Y:S02]  /*72d0*/  FSEL R89, R45, -INF , !P3 ;  /* 0xff8000002d597808 */ /* 0x000fe40005800000 */
[----:B------:R-:W-:Y:S02]  /*72e0*/  FMNMX3.FTZ R10, R10, R65, R60, !PT ;  /* 0x000000410a0a7276 */ /* 0x000fe4000781003c */
[-C--:B------:R-:W-:Y:S02]  /*72f0*/  ISETP.GE.AND P4, PT, R7, R218.reuse, PT ;  /* 0x000000da0700720c */ /* 0x080fe40003f86270 */
[----:B------:R-:W-:-:S02]  /*7300*/  ISETP.GE.AND P3, PT, R8, R218, PT ;  /* 0x000000da0800720c */ /* 0x000fc40003f66270 */
[----:B------:R-:W-:Y:S02]  /*7310*/  FMNMX3.FTZ R11, R11, R71, R66, !PT ;  /* 0x000000470b0b7276 */ /* 0x000fe40007810042 */
[----:B------:R-:W-:Y:S02]  /*7320*/  FSEL R85, R49, -INF , !P5 ;  /* 0xff80000031557808 */ /* 0x000fe40006800000 */
[----:B------:R-:W-:Y:S01]  /*7330*/  ISETP.GE.AND P5, PT, R2, R217, PT ;  /* 0x000000d90200720c */ /* 0x000fe20003fa6270 */
[----:B------:R-:W-:Y:S01]  /*7340*/  VIADD R2, R0, 0xfffffff8 ;  /* 0xfffffff800027836 */ /* 0x000fe20000000000 */
[----:B------:R-:W-:Y:S01]  /*7350*/  FMNMX3.FTZ R10, R10, R61, R56, !PT ;  /* 0x0000003d0a0a7276 */ /* 0x000fe20007810038 */
[----:B------:R-:W-:Y:S01]  /*7360*/  VIADD R0, R0, 0xfffffff9 ;  /* 0xfffffff900007836 */ /* 0x000fe20000000000 */
[----:B------:R-:W-:Y:S02]  /*7370*/  FSEL R92, R36, -INF , !P4 ;  /* 0xff800000245c7808 */ /* 0x000fe40006000000 */
[----:B------:R-:W-:-:S02]  /*7380*/  FSEL R91, R41, -INF , !P3 ;  /* 0xff800000295b7808 */ /* 0x000fc40005800000 */
[-C--:B------:R-:W-:Y:S02]  /*7390*/  ISETP.GE.AND P4, PT, R5, R218.reuse, PT ;  /* 0x000000da0500720c */ /* 0x080fe40003f86270 */
[----:B------:R-:W-:Y:S02]  /*73a0*/  FMNMX3.FTZ R11, R11, R67, R62, !PT ;  /* 0x000000430b0b7276 */ /* 0x000fe4000781003e */
[----:B------:R-:W-:Y:S02]  /*73b0*/  ISETP.GE.AND P3, PT, R6, R218, PT ;  /* 0x000000da0600720c */ /* 0x000fe40003f66270 */
[----:B------:R-:W-:Y:S02]  /*73c0*/  FMNMX3.FTZ R10, R10, R57, R76, !PT ;  /* 0x000000390a0a7276 */ /* 0x000fe4000781004c */
[----:B------:R-:W-:Y:S02]  /*73d0*/  FSEL R94, R32, -INF , !P4 ;  /* 0xff800000205e7808 */ /* 0x000fe40006000000 */
[----:B------:R-:W-:-:S02]  /*73e0*/  FMNMX3.FTZ R11, R11, R63, R58, !PT ;  /* 0x0000003f0b0b7276 */ /* 0x000fc4000781003a */
[----:B------:R-:W-:Y:S02]  /*73f0*/  FSEL R93, R37, -INF , !P3 ;  /* 0xff800000255d7808 */ /* 0x000fe40005800000 */
[-C--:B------:R-:W-:Y:S02]  /*7400*/  ISETP.GE.AND P4, PT, R2, R218.reuse, PT ;  /* 0x000000da0200720c */ /* 0x080fe40003f86270 */
[----:B------:R-:W-:Y:S02]  /*7410*/  ISETP.GE.AND P3, PT, R4, R218, PT ;  /* 0x000000da0400720c */ /* 0x000fe40003f66270 */
[----:B------:R-:W-:Y:S02]  /*7420*/  FMNMX3.FTZ R10, R10, R77, R84, !PT ;  /* 0x0000004d0a0a7276 */ /* 0x000fe40007810054 */
[----:B------:R-:W-:Y:S02]  /*7430*/  FMNMX3.FTZ R11, R11, R59, R80, !PT ;  /* 0x0000003b0b0b7276 */ /* 0x000fe40007810050 */
[----:B------:R-:W-:-:S02]  /*7440*/  FSEL R96, R28, -INF , !P4 ;  /* 0xff8000001c607808 */ /* 0x000fc40006000000 */
[----:B------:R-:W-:Y:S02]  /*7450*/  FSEL R95, R33, -INF , !P3 ;  /* 0xff800000215f7808 */ /* 0x000fe40005800000 */
[----:B------:R-:W-:Y:S02]  /*7460*/  ISETP.GE.AND P4, PT, R9, R217, PT ;  /* 0x000000d90900720c */ /* 0x000fe40003f86270 */
[----:B------:R-:W-:Y:S02]  /*7470*/  FMNMX3.FTZ R10, R10, R85, R88, !PT ;  /* 0x000000550a0a7276 */ /* 0x000fe40007810058 */
[----:B------:R-:W-:Y:S02]  /*7480*/  ISETP.GE.AND P3, PT, R0, R218, PT ;  /* 0x000000da0000720c */ /* 0x000fe40003f66270 */
[----:B------:R-:W-:Y:S02]  /*7490*/  FSEL R98, R46, -INF , !P2 ;  /* 0xff8000002e627808 */ /* 0x000fe40005000000 */
[----:B------:R-:W-:-:S02]  /*74a0*/  FMNMX3.FTZ R11, R11, R81, R86, !PT ;  /* 0x000000510b0b7276 */ /* 0x000fc40007810056 */
[----:B------:R-:W-:Y:S02]  /*74b0*/  FSEL R102, R42, -INF , !P4 ;  /* 0xff8000002a667808 */ /* 0x000fe40006000000 */
[----:B------:R-:W-:Y:S02]  /*74c0*/  FMNMX3.FTZ R10, R10, R89, R90, !PT ;  /* 0x000000590a0a7276 */ /* 0x000fe4000781005a */
[----:B------:R-:W-:Y:S02]  /*74d0*/  FSEL R97, R29, -INF , !P3 ;  /* 0xff8000001d617808 */ /* 0x000fe40005800000 */
[-C--:B------:R-:W-:Y:S02]  /*74e0*/  ISETP.GE.AND P4, PT, R5, R217.reuse, PT ;  /* 0x000000d90500720c */ /* 0x080fe40003f86270 */
[-C--:B------:R-:W-:Y:S02]  /*74f0*/  ISETP.GE.AND P3, PT, R8, R217.reuse, PT ;  /* 0x000000d90800720c */ /* 0x080fe40003f66270 */
[----:B------:R-:W-:-:S02]  /*7500*/  ISETP.GE.AND P2, PT, R7, R217, PT ;  /* 0x000000d90700720c */ /* 0x000fc40003f46270 */
[----:B------:R-:W-:Y:S02]  /*7510*/  FSEL R99, R47, -INF , !P5 ;  /* 0xff8000002f637808 */ /* 0x000fe40006800000 */
[----:B------:R-:W-:Y:S02]  /*7520*/  FMNMX3.FTZ R5, R11, R87, R98, !PT ;  /* 0x000000570b057276 */ /* 0x000fe40007810062 */
[----:B------:R-:W-:Y:S02]  /*7530*/  FMNMX3.FTZ R10, R10, R91, R92, !PT ;  /* 0x0000005b0a0a7276 */ /* 0x000fe4000781005c */
[----:B------:R-:W-:Y:S02]  /*7540*/  ISETP.GE.AND P5, PT, R6, R217, PT ;  /* 0x000000d90600720c */ /* 0x000fe40003fa6270 */
[----:B------:R-:W-:Y:S02]  /*7550*/  FSEL R101, R43, -INF , !P3 ;  /* 0xff8000002b657808 */ /* 0x000fe40005800000 */
[----:B------:R-:W-:-:S02]  /*7560*/  FSEL R104, R38, -INF , !P2 ;  /* 0xff80000026687808 */ /* 0x000fc40005000000 */
[----:B------:R-:W-:Y:S02]  /*7570*/  FMNMX3.FTZ R5, R5, R99, R102, !PT ;  /* 0x0000006305057276 */ /* 0x000fe40007810066 */
[----:B------:R-:W-:Y:S02]  /*7580*/  FMNMX3.FTZ R10, R10, R93, R94, !PT ;  /* 0x0000005d0a0a7276 */ /* 0x000fe4000781005e */
[-C--:B------:R-:W-:Y:S02]  /*7590*/  ISETP.GE.AND P3, PT, R4, R217.reuse, PT ;  /* 0x000000d90400720c */ /* 0x080fe40003f66270 */
[----:B------:R-:W-:Y:S02]  /*75a0*/  ISETP.GE.AND P2, PT, R2, R217, PT ;  /* 0x000000d90200720c */ /* 0x000fe40003f46270 */
[----:B------:R-:W-:Y:S02]  /*75b0*/  FSEL R103, R39, -INF , !P5 ;  /* 0xff80000027677808 */ /* 0x000fe40006800000 */
[----:B------:R-:W-:-:S02]  /*75c0*/  FSEL R106, R34, -INF , !P4 ;  /* 0xff800000226a7808 */ /* 0x000fc40006000000 */
[----:B------:R-:W-:Y:S02]  /*75d0*/  FMNMX3.FTZ R5, R5, R101, R104, !PT ;  /* 0x0000006505057276 */ /* 0x000fe40007810068 */
[----:B------:R-:W-:Y:S02]  /*75e0*/  FMNMX3.FTZ R10, R10, R95, R96, !PT ;  /* 0x0000005f0a0a7276 */ /* 0x000fe40007810060 */
[----:B------:R-:W-:Y:S02]  /*75f0*/  ISETP.GE.AND P4, PT, R0, R217, PT ;  /* 0x000000d90000720c */ /* 0x000fe40003f86270 */
[----:B------:R-:W-:Y:S02]  /*7600*/  FSEL R105, R35, -INF , !P3 ;  /* 0xff80000023697808 */ /* 0x000fe40005800000 */
[----:B------:R-:W-:Y:S02]  /*7610*/  FSEL R108, R30, -INF , !P2 ;  /* 0xff8000001e6c7808 */ /* 0x000fe40005000000 */
[----:B------:R-:W-:-:S02]  /*7620*/  FMNMX3.FTZ R5, R5, R103, R106, !PT ;  /* 0x0000006705057276 */ /* 0x000fc4000781006a */
[----:B------:R-:W-:Y:S02]  /*7630*/  FMNMX.FTZ R8, R97, R10, !PT ;  /* 0x0000000a61087209 */ /* 0x000fe40007810000 */
[----:B------:R-:W-:Y:S02]  /*7640*/  FSEL R122, R31, -INF , !P4 ;  /* 0xff8000001f7a7808 */ /* 0x000fe40006000000 */
[----:B------:R-:W-:Y:S01]  /*7650*/  FMNMX3.FTZ R5, R5, R105, R108, !PT ;  /* 0x0000006905057276 */ /* 0x000fe2000781006c */
[----:B------:R-:W1:Y:S01]  /*7660*/  SHFL.BFLY PT, R7, R8, 0x2, 0x1f ;  /* 0x0c401f0008077f89 */ /* 0x000e6200000e0000 */
[----:B------:R-:W-:Y:S02]  /*7670*/  LEA R111, R111, UR5, 0x1 ;  /* 0x000000056f6f7c11 */ /* 0x000fe4000f8e08ff */
[----:B------:R-:W-:-:S03]  /*7680*/  FMNMX.FTZ R4, R122, R5, !PT ;  /* 0x000000057a047209 */ /* 0x000fc60007810000 */
[--C-:B------:R-:W-:Y:S01]  /*7690*/  IMAD.IADD R109, R194, 0x1, R111.reuse ;  /* 0x00000001c26d7824 */ /* 0x100fe200078e026f */
[----:B------:R-:W-:Y:S01]  /*76a0*/  LDSM.16.MT88.4 R52, [R111+0xa800] ;  /* 0x00a800006f34783b */ /* 0x000fe20000004200 */
[----:B------:R-:W-:-:S03]  /*76b0*/  IMAD.IADD R107, R208, 0x1, R111 ;  /* 0x00000001d06b7824 */ /* 0x000fc600078e026f */
[----:B------:R-:W2:Y:S01]  /*76c0*/  SHFL.BFLY PT, R5, R4, 0x2, 0x1f ;  /* 0x0c401f0004057f89 */ /* 0x000ea200000e0000 */
[----:B------:R-:W-:-:S03]  /*76d0*/  IMAD.IADD R100, R194, 0x1, R107 ;  /* 0x00000001c2647824 */ /* 0x000fc600078e026b */
[----:B------:R-:W-:Y:S04]  /*76e0*/  LDSM.16.MT88.4 R28, [R109+0xa000] ;  /* 0x00a000006d1c783b */ /* 0x000fe80000004200 */
[----:B------:R-:W-:Y:S04]  /*76f0*/  LDSM.16.MT88.4 R36, [R100+0xa000] ;  /* 0x00a000006424783b */ /* 0x000fe80000004200 */
[----:B------:R-:W-:Y:S01]  /*7700*/  LDSM.16.MT88.4 R44, [R109+0xa800] ;  /* 0x00a800006d2c783b */ /* 0x000fe20000004200 */
[----:B-1----:R-:W-:-:S03]  /*7710*/  FMNMX.FTZ R7, R8, R7, !PT ;  /* 0x0000000708077209 */ /* 0x002fc60007810000 */
[----:B------:R-:W-:Y:S04]  /*7720*/  LDSM.16.MT88.4 R48, [R107+0xa800] ;  /* 0x00a800006b30783b */ /* 0x000fe80000004200 */
[----:B------:R-:W1:Y:S01]  /*7730*/  SHFL.BFLY PT, R2, R7, 0x1, 0x1f ;  /* 0x0c201f0007027f89 */ /* 0x000e6200000e0000 */
[----:B--2---:R-:W-:-:S03]  /*7740*/  FMNMX.FTZ R5, R4, R5, !PT ;  /* 0x0000000504057209 */ /* 0x004fc60007810000 */
[----:B------:R-:W-:Y:S04]  /*7750*/  LDSM.16.MT88.4 R40, [R100+0xa800] ;  /* 0x00a800006428783b */ /* 0x000fe80000004200 */
[----:B------:R-:W2:Y:S01]  /*7760*/  SHFL.BFLY PT, R0, R5, 0x1, 0x1f ;  /* 0x0c201f0005007f89 */ /* 0x000ea200000e0000 */
[----:B-1----:R-:W-:-:S04]  /*7770*/  FMNMX.FTZ R2, R7, R2, !PT ;  /* 0x0000000207027209 */ /* 0x002fc80007810000 */
[C---:B------:R-:W-:Y:S01]  /*7780*/  FSETP.NEU.FTZ.AND P2, PT, R2.reuse, -INF , PT ;  /* 0xff8000000200780b */ /* 0x040fe20003f5d000 */
[----:B---3--:R-:W-:Y:S01]  /*7790*/  FMUL.FTZ R120, R2, UR4 ;  /* 0x0000000402787c20 */ /* 0x008fe20008410000 */
[----:B--2---:R-:W-:-:S04]  /*77a0*/  FMNMX.FTZ R0, R5, R0, !PT ;  /* 0x0000000005007209 */ /* 0x004fc80007810000 */
[----:B------:R-:W-:Y:S01]  /*77b0*/  FSEL R120, R120, RZ, P2 ;  /* 0x000000ff78787208 */ /* 0x000fe20001000000 */
[----:B------:R-:W1:Y:S01]  /*77c0*/  LDSM.16.MT88.4 R4, [R111+0xa000] ;  /* 0x00a000006f04783b */ /* 0x000e620000004200 */
[C---:B------:R-:W-:Y:S01]  /*77d0*/  FSETP.NEU.FTZ.AND P2, PT, R0.reuse, -INF , PT ;  /* 0xff8000000000780b */ /* 0x040fe20003f5d000 */
[----:B------:R-:W-:Y:S02]  /*77e0*/  FMUL.FTZ R117, R0, UR4 ;  /* 0x0000000400757c20 */ /* 0x000fe40008410000 */
[--C-:B------:R-:W-:Y:S01]  /*77f0*/  FFMA.FTZ R123, R203, UR4, -R120.reuse ;  /* 0x00000004cb7b7c23 */ /* 0x100fe20008010878 */
[--C-:B------:R-:W-:Y:S01]  /*7800*/  FFMA.FTZ R118, R25, UR4, -R120.reuse ;  /* 0x0000000419767c23 */ /* 0x100fe20008010878 */
[--C-:B------:R-:W-:Y:S01]  /*7810*/  FFMA.FTZ R121, R205, UR4, -R120.reuse ;  /* 0x00000004cd797c23 */ /* 0x100fe20008010878 */
[----:B------:R-:W-:Y:S01]  /*7820*/  FSEL R117, R117, RZ, P2 ;  /* 0x000000ff75757208 */ /* 0x000fe20001000000 */
[--C-:B------:R-:W-:Y:S01]  /*7830*/  FFMA.FTZ R116, R27, UR4, -R120.reuse ;  /* 0x000000041b747c23 */ /* 0x100fe20008010878 */
[--C-:B------:R-:W-:Y:S01]  /*7840*/  FFMA.FTZ R119, R23, UR4, -R120.reuse ;  /* 0x0000000417777c23 */ /* 0x100fe20008010878 */
[--C-:B------:R-:W-:Y:S01]  /*7850*/  FFMA.FTZ R114, R21, UR4, -R120.reuse ;  /* 0x0000000415727c23 */ /* 0x100fe20008010878 */
[----:B------:R-:W-:Y:S01]  /*7860*/  MUFU.EX2 R123, R123 ;  /* 0x0000007b007b7308 */ /* 0x000fe20000000800 */
[--C-:B------:R-:W-:Y:S01]  /*7870*/  FFMA.FTZ R115, R198, UR4, -R117.reuse ;  /* 0x00000004c6737c23 */ /* 0x100fe20008010875 */
[--C-:B------:R-:W-:Y:S01]  /*7880*/  FFMA.FTZ R112, R132, UR4, -R117.reuse ;  /* 0x0000000484707c23 */ /* 0x100fe20008010875 */
[--C-:B------:R-:W-:Y:S01]  /*7890*/  FFMA.FTZ R113, R22, UR4, -R117.reuse ;  /* 0x0000000416717c23 */ /* 0x100fe20008010875 */
[--C-:B------:R-:W-:Y:S01]  /*78a0*/  FFMA.FTZ R110, R20, UR4, -R117.reuse ;  /* 0x00000004146e7c23 */ /* 0x100fe20008010875 */
[--C-:B------:R-:W-:Y:S01]  /*78b0*/  FFMA.FTZ R131, R19, UR4, -R120.reuse ;  /* 0x0000000413837c23 */ /* 0x100fe20008010878 */
[----:B------:R-:W2:Y:S01]  /*78c0*/  LDSM.16.MT88.4 R20, [R107+0xa000] ;  /* 0x00a000006b14783b */ /* 0x000ea20000004200 */
[--C-:B------:R-:W-:Y:S01]  /*78d0*/  FFMA.FTZ R130, R17, UR4, -R120.reuse ;  /* 0x0000000411827c23 */ /* 0x100fe20008010878 */
[----:B------:R-:W3:Y:S01]  /*78e0*/  MUFU.EX2 R118, R118 ;  /* 0x0000007600767308 */ /* 0x000ee20000000800 */
[--C-:B------:R-:W-:Y:S01]  /*78f0*/  FFMA.FTZ R127, R26, UR4, -R117.reuse ;  /* 0x000000041a7f7c23 */ /* 0x100fe20008010875 */
[--C-:B------:R-:W-:Y:S01]  /*7900*/  FFMA.FTZ R126, R24, UR4, -R117.reuse ;  /* 0x00000004187e7c23 */ /* 0x100fe20008010875 */
[--C-:B------:R-:W-:Y:S01]  /*7910*/  FFMA.FTZ R125, R18, UR4, -R117.reuse ;  /* 0x00000004127d7c23 */ /* 0x100fe20008010875 */
[--C-:B------:R-:W-:Y:S01]  /*7920*/  FFMA.FTZ R124, R16, UR4, -R117.reuse ;  /* 0x00000004107c7c23 */ /* 0x100fe20008010875 */
        /* <DEDUP_REMOVED lines=9> */
[--C-:B------:R-:W-:Y:S01]  /*79c0*/  FFMA.FTZ R140, R143, UR4, -R120.reuse ;  /* 0x000000048f8c7c23 */ /* 0x100fe20008010878 */
[--C-:B------:R-:W-:Y:S01]  /*79d0*/  FFMA.FTZ R138, R147, UR4, -R120.reuse ;  /* 0x00000004938a7c23 */ /* 0x100fe20008010878 */
[----:B------:R-:W4:Y:S01]  /*79e0*/  MUFU.EX2 R116, R116 ;  /* 0x0000007400747308 */ /* 0x000f220000000800 */
[----:B---3--:R-:W-:Y:S01]  /*79f0*/  F2FP.BF16.F32.PACK_AB R12, R118, R123 ;  /* 0x0000007b760c723e */ /* 0x008fe200000010ff */
        /* <DEDUP_REMOVED lines=14> */
[----:B------:R-:W3:Y:S01]  /*7ae0*/  MUFU.EX2 R112, R112 ;  /* 0x0000007000707308 */ /* 0x000ee20000000800 */
[----:B----4-:R-:W-:Y:S01]  /*7af0*/  F2FP.BF16.F32.PACK_AB R14, R116, R121 ;  /* 0x00000079740e723e */ /* 0x010fe200000010ff */
        /* <DEDUP_REMOVED lines=39> */
[C---:B------:R-:W-:Y:S01]  /*7d70*/  HMMA.16816.F32.BF16 R32, R12.reuse, R28, RZ ;  /* 0x0000001c0c20723c */ /* 0x040fe200000418ff */
        /* <DEDUP_REMOVED lines=15> */
[C---:B-1----:R-:W-:Y:S01]  /*7e70*/  HMMA.16816.F32.BF16 R8, R12.reuse, R4, RZ ;  /* 0x000000040c08723c */ /* 0x042fe200000418ff */
[--C-:B------:R-:W-:Y:S01]  /*7e80*/  FFMA.FTZ R69, R69, UR4, -R120.reuse ;  /* 0x0000000445457c23 */ /* 0x100fe20008010878 */
[--C-:B------:R-:W-:Y:S01]  /*7e90*/  FFMA.FTZ R74, R74, UR4, -R117.reuse ;  /* 0x000000044a4a7c23 */ /* 0x100fe20008010875 */
[--C-:B------:R-:W-:Y:S01]  /*7ea0*/  FFMA.FTZ R75, R75, UR4, -R117.reuse ;  /* 0x000000044b4b7c23 */ /* 0x100fe20008010875 */
[--C-:B------:R-:W-:Y:S01]  /*7eb0*/  FFMA.FTZ R70, R70, UR4, -R117.reuse ;  /* 0x0000000446467c23 */ /* 0x100fe20008010875 */
[--C-:B------:R-:W-:Y:S01]  /*7ec0*/  FFMA.FTZ R71, R71, UR4, -R117.reuse ;  /* 0x0000000447477c23 */ /* 0x100fe20008010875 */
[--C-:B------:R-:W-:Y:S01]  /*7ed0*/  FFMA.FTZ R64, R64, UR4, -R120.reuse ;  /* 0x0000000440407c23 */ /* 0x100fe20008010878 */
[----:B------:R-:W1:Y:S01]  /*7ee0*/  MUFU.EX2 R126, R126 ;  /* 0x0000007e007e7308 */ /* 0x000e620000000800 */
[C---:B--2---:R-:W-:Y:S01]  /*7ef0*/  HMMA.16816.F32.BF16 R24, R12.reuse, R20, RZ ;  /* 0x000000140c18723c */ /* 0x044fe200000418ff */
        /* <DEDUP_REMOVED lines=12> */
[----:B------:R-:W-:Y:S01]  /*7fc0*/  FFMA.FTZ R77, R77, UR4, -R120 ;  /* 0x000000044d4d7c23 */ /* 0x000fe20008010878 */
[--C-:B------:R-:W-:Y:S01]  /*7fd0*/  FFMA.FTZ R58, R58, UR4, -R117.reuse ;  /* 0x000000043a3a7c23 */ /* 0x100fe20008010875 */
[----:B------:R-:W2:Y:S01]  /*7fe0*/  MUFU.EX2 R124, R124 ;  /* 0x0000007c007c7308 */ /* 0x000ea20000000800 */
[C---:B------:R-:W-:Y:S01]  /*7ff0*/  HMMA.16816.F32.BF16 R20, R12.reuse, R22, RZ ;  /* 0x000000160c14723c */ /* 0x040fe200000418ff */
[--C-:B------:R-:W-:Y:S01]  /*8000*/  FFMA.FTZ R59, R59, UR4, -R117.reuse ;  /* 0x000000043b3b7c23 */ /* 0x100fe20008010875 */
[--C-:B------:R-:W-:Y:S01]  /*8010*/  FFMA.FTZ R80, R80, UR4, -R117.reuse ;  /* 0x0000000450507c23 */ /* 0x100fe20008010875 */
[----:B------:R-:W-:Y:S01]  /*8020*/  FFMA.FTZ R81, R81, UR4, -R117 ;  /* 0x0000000451517c23 */ /* 0x000fe20008010875 */
[----:B------:R-:W-:Y:S01]  /*8030*/  FADD.FTZ R118, R123, R118 ;  /* 0x000000767b767221 */ /* 0x000fe20000010000 */
[----:B------:R-:W-:Y:S01]  /*8040*/  FADD.FTZ R112, R115, R112 ;  /* 0x0000007073707221 */ /* 0x000fe20000010000 */
[----:B------:R-:W-:Y:S01]  /*8050*/  FFMA.FTZ R84, R84, UR4, -R120 ;  /* 0x0000000454547c23 */ /* 0x000fe20008010878 */
[----:B------:R-:W-:Y:S01]  /*8060*/  MUFU.EX2 R129, R129 ;  /* 0x0000008100817308 */ /* 0x000fe20000000800 */
[C---:B------:R-:W-:Y:S01]  /*8070*/  HMMA.16816.F32.BF16 R16, R12.reuse, R36, RZ ;  /* 0x000000240c10723c */ /* 0x040fe200000418ff */
[----:B---3--:R-:W-:Y:S01]  /*8080*/  F2FP.BF16.F32.PACK_AB R36, R114, R119 ;  /* 0x000000777224723e */ /* 0x008fe200000010ff */
[----:B------:R-:W-:Y:S01]  /*8090*/  FADD.FTZ R121, R121, R118 ;  /* 0x0000007679797221 */ /* 0x000fe20000010000 */
[----:B-1----:R-:W-:Y:S01]  /*80a0*/  F2FP.BF16.F32.PACK_AB R37, R126, R127 ;  /* 0x0000007f7e25723e */ /* 0x002fe200000010ff */
[----:B------:R-:W-:Y:S01]  /*80b0*/  FADD.FTZ R113, R113, R112 ;  /* 0x0000007071717221 */ /* 0x000fe20000010000 */
[----:B------:R-:W-:Y:S01]  /*80c0*/  FFMA.FTZ R85, R85, UR4, -R120 ;  /* 0x0000000455557c23 */ /* 0x000fe20008010878 */
[----:B------:R-:W-:Y:S01]  /*80d0*/  FADD.FTZ R116, R116, R121 ;  /* 0x0000007974747221 */ /* 0x000fe20000010000 */
[----:B------:R-:W1:Y:S01]  /*80e0*/  MUFU.EX2 R128, R128 ;  /* 0x0000008000807308 */ /* 0x000e620000000800 */
[----:B------:R-:W-:Y:S01]  /*80f0*/  HMMA.16816.F32.BF16 R12, R12, R38, RZ ;  /* 0x000000260c0c723c */ /* 0x000fe200000418ff */
[----:B------:R-:W-:Y:S01]  /*8100*/  F2FP.BF16.F32.PACK_AB R38, R130, R131 ;  /* 0x000000838226723e */ /* 0x000fe200000010ff */
[----:B------:R-:W-:Y:S01]  /*8110*/  FADD.FTZ R110, R110, R113 ;  /* 0x000000716e6e7221 */ /* 0x000fe20000010000 */
[----:B--2---:R-:W-:Y:S01]  /*8120*/  F2FP.BF16.F32.PACK_AB R39, R124, R125 ;  /* 0x0000007d7c27723e */ /* 0x004fe200000010ff */
[----:B------:R-:W-:Y:S01]  /*8130*/  FADD.FTZ R119, R119, R116 ;  /* 0x0000007477777221 */ /* 0x000fe20000010000 */
[----:B------:R-:W-:Y:S01]  /*8140*/  FFMA.FTZ R88, R88, UR4, -R120 ;  /* 0x0000000458587c23 */ /* 0x000fe20008010878 */
[----:B------:R-:W-:Y:S01]  /*8150*/  FADD.FTZ R127, R127, R110 ;  /* 0x0000006e7f7f7221 */ /* 0x000fe20000010000 */
[----:B------:R-:W-:Y:S01]  /*8160*/  MUFU.EX2 R132, R132 ;  /* 0x0000008400847308 */ /* 0x000fe20000000800 */
[----:B------:R-:W-:Y:S01]  /*8170*/  FADD.FTZ R114, R114, R119 ;  /* 0x0000007772727221 */ /* 0x000fe20000010000 */
[----:B------:R-:W-:Y:S01]  /*8180*/  FFMA.FTZ R89, R89, UR4, -R120 ;  /* 0x0000000459597c23 */ /* 0x000fe20008010878 */
[C---:B------:R-:W-:Y:S01]  /*8190*/  HMMA.16816.F32.BF16 R32, R36.reuse, R44, R32 ;  /* 0x0000002c2420723c */ /* 0x040fe20000041820 */
[----:B------:R-:W-:Y:S01]  /*81a0*/  FADD.FTZ R126, R126, R127 ;  /* 0x0000007f7e7e7221 */ /* 0x000fe20000010000 */
[----:B------:R-:W-:Y:S01]  /*81b0*/  FADD.FTZ R131, R131, R114 ;  /* 0x0000007283837221 */ /* 0x000fe20000010000 */
[--C-:B------:R-:W-:Y:S01]  /*81c0*/  FFMA.FTZ R94, R94, UR4, -R120.reuse ;  /* 0x000000045e5e7c23 */ /* 0x100fe20008010878 */
[----:B------:R-:W-:Y:S01]  /*81d0*/  FFMA.FTZ R95, R95, UR4, -R120 ;  /* 0x000000045f5f7c23 */ /* 0x000fe20008010878 */
[----:B------:R-:W2:Y:S01]  /*81e0*/  MUFU.EX2 R133, R133 ;  /* 0x0000008500857308 */ /* 0x000ea20000000800 */
[----:B------:R-:W-:Y:S01]  /*81f0*/  FADD.FTZ R125, R125, R126 ;  /* 0x0000007e7d7d7221 */ /* 0x000fe20000010000 */
[----:B------:R-:W-:Y:S01]  /*8200*/  FADD.FTZ R130, R130, R131 ;  /* 0x0000008382827221 */ /* 0x000fe20000010000 */
[C---:B------:R-:W-:Y:S01]  /*8210*/  HMMA.16816.F32.BF16 R28, R36.reuse, R46, R28 ;  /* 0x0000002e241c723c */ /* 0x040fe2000004181c */
[----:B------:R-:W3:Y:S01]  /*8220*/  LDSM.16.MT88.4 R44, [R109+0xb000] ;  /* 0x00b000006d2c783b */ /* 0x000ee20000004200 */
[----:B------:R-:W-:Y:S01]  /*8230*/  FADD.FTZ R125, R124, R125 ;  /* 0x0000007d7c7d7221 */ /* 0x000fe20000010000 */
[--C-:B------:R-:W-:Y:S01]  /*8240*/  FFMA.FTZ R96, R96, UR4, -R120.reuse ;  /* 0x0000000460607c23 */ /* 0x100fe20008010878 */
[----:B------:R-:W-:Y:S01]  /*8250*/  FFMA.FTZ R247, R97, UR4, -R120 ;  /* 0x0000000461f77c23 */ /* 0x000fe20008010878 */
[----:B------:R-:W-:Y:S03]  /*8260*/  MUFU.EX2 R134, R134 ;  /* 0x0000008600867308 */ /* 0x000fe60000000800 */
[C---:B------:R-:W-:Y:S05]  /*8270*/  HMMA.16816.F32.BF16 R8, R36.reuse, R52, R8 ;  /* 0x000000342408723c */ /* 0x040fea0000041808 */
[----:B------:R-:W4:Y:S03]  /*8280*/  MUFU.EX2 R135, R135 ;  /* 0x0000008700877308 */ /* 0x000f260000000800 */
[C---:B------:R-:W-:Y:S01]  /*8290*/  HMMA.16816.F32.BF16 R4, R36.reuse, R54, R4 ;  /* 0x000000362404723c */ /* 0x040fe20000041804 */
[----:B------:R-:W5:Y:S04]  /*82a0*/  LDSM.16.MT88.4 R52, [R111+0xb000] ;  /* 0x00b000006f34783b */ /* 0x000f680000004200 */
[----:B------:R-:W-:Y:S03]  /*82b0*/  MUFU.EX2 R136, R136 ;  /* 0x0000008800887308 */ /* 0x000fe60000000800 */
[C---:B------:R-:W-:Y:S05]  /*82c0*/  HMMA.16816.F32.BF16 R24, R36.reuse, R48, R24 ;  /* 0x000000302418723c */ /* 0x040fea0000041818 */
[----:B------:R-:W3:Y:S03]  /*82d0*/  MUFU.EX2 R137, R137 ;  /* 0x0000008900897308 */ /* 0x000ee60000000800 */
[C---:B------:R-:W-:Y:S01]  /*82e0*/  HMMA.16816.F32.BF16 R20, R36.reuse, R50, R20 ;  /* 0x000000322414723c */ /* 0x040fe20000041814 */
[----:B------:R-:W5:Y:S04]  /*82f0*/  LDSM.16.MT88.4 R48, [R107+0xb000] ;  /* 0x00b000006b30783b */ /* 0x000f680000004200 */
[----:B------:R-:W-:Y:S03]  /*8300*/  MUFU.EX2 R139, R139 ;  /* 0x0000008b008b7308 */ /* 0x000fe60000000800 */
[C---:B------:R-:W-:Y:S05]  /*8310*/  HMMA.16816.F32.BF16 R16, R36.reuse, R40, R16 ;  /* 0x000000282410723c */ /* 0x040fea0000041810 */
[----:B------:R-:W5:Y:S03]  /*8320*/  MUFU.EX2 R138, R138 ;  /* 0x0000008a008a7308 */ /* 0x000f660000000800 */
[----:B------:R-:W-:Y:S01]  /*8330*/  HMMA.16816.F32.BF16 R12, R36, R42, R12 ;  /* 0x0000002a240c723c */ /* 0x000fe2000004180c */
[----:B------:R-:W5:Y:S01]  /*8340*/  LDSM.16.MT88.4 R40, [R100+0xb000] ;  /* 0x00b000006428783b */ /* 0x000f620000004200 */
[----:B-1----:R-:W-:Y:S01]  /*8350*/  F2FP.BF16.F32.PACK_AB R36, R128, R129 ;  /* 0x000000818024723e */ /* 0x002fe200000010ff */
[----:B------:R-:W-:Y:S01]  /*8360*/  FADD.FTZ R129, R129, R130 ;  /* 0x0000008281817221 */ /* 0x000fe20000010000 */
[----:B--2---:R-:W-:Y:S01]  /*8370*/  F2FP.BF16.F32.PACK_AB R38, R133, R132 ;  /* 0x000000848526723e */ /* 0x004fe200000010ff */
[----:B------:R-:W-:Y:S01]  /*8380*/  MUFU.EX2 R140, R140 ;  /* 0x0000008c008c7308 */ /* 0x000fe20000000800 */
[----:B----4-:R-:W-:Y:S01]  /*8390*/  F2FP.BF16.F32.PACK_AB R37, R135, R134 ;  /* 0x000000868725723e */ /* 0x010fe200000010ff */
[----:B------:R-:W-:Y:S01]  /*83a0*/  FADD.FTZ R134, R134, R125 ;  /* 0x0000007d86867221 */ /* 0x000fe20000010000 */
[----:B---3--:R-:W-:Y:S01]  /*83b0*/  F2FP.BF16.F32.PACK_AB R39, R137, R136 ;  /* 0x000000888927723e */ /* 0x008fe200000010ff */
[----:B------:R-:W-:-:S02]  /*83c0*/  FADD.FTZ R129, R128, R129 ;  /* 0x0000008180817221 */ /* 0x000fc40000010000 */
[----:B------:R-:W-:Y:S02]  /*83d0*/  FADD.FTZ R135, R135, R134 ;  /* 0x0000008687877221 */ /* 0x000fe40000010000 */
[----:B------:R-:W1:Y:S01]  /*83e0*/  MUFU.EX2 R141, R141 ;  /* 0x0000008d008d7308 */ /* 0x000e620000000800 */
[----:B------:R-:W-:Y:S01]  /*83f0*/  FADD.FTZ R132, R132, R129 ;  /* 0x0000008184847221 */ /* 0x000fe20000010000 */
[C---:B------:R-:W-:Y:S01]  /*8400*/  HMMA.16816.F32.BF16 R32, R36.reuse, R44, R32 ;  /* 0x0000002c2420723c */ /* 0x040fe20000041820 */
[----:B------:R-:W-:Y:S02]  /*8410*/  FADD.FTZ R136, R136, R135 ;  /* 0x0000008788887221 */ /* 0x000fe40000010000 */
[----:B------:R-:W-:Y:S02]  /*8420*/  FADD.FTZ R132, R133, R132 ;  /* 0x0000008485847221 */ /* 0x000fe40000010000 */
[----:B------:R-:W-:Y:S01]  /*8430*/  FADD.FTZ R137, R137, R136 ;  /* 0x0000008889897221 */ /* 0x000fe20000010000 */
[----:B------:R-:W-:Y:S02]  /*8440*/  MUFU.EX2 R142, R142 ;  /* 0x0000008e008e7308 */ /* 0x000fe40000000800 */
[C---:B------:R-:W-:Y:S01]  /*8450*/  HMMA.16816.F32.BF16 R28, R36.reuse, R46, R28 ;  /* 0x0000002e241c723c */ /* 0x040fe2000004181c */
[----:B------:R-:W2:Y:S05]  /*8460*/  LDSM.16.MT88.4 R44, [R109+0xb800] ;  /* 0x00b800006d2c783b */ /* 0x000eaa0000004200 */
[----:B------:R-:W3:Y:S02]  /*8470*/  MUFU.EX2 R143, R143 ;  /* 0x0000008f008f7308 */ /* 0x000ee40000000800 */
[C---:B-----5:R-:W-:Y:S06]  /*8480*/  HMMA.16816.F32.BF16 R8, R36.reuse, R52, R8 ;  /* 0x000000342408723c */ /* 0x060fec0000041808 */
[----:B------:R-:W-:Y:S02]  /*8490*/  MUFU.EX2 R144, R144 ;  /* 0x0000009000907308 */ /* 0x000fe40000000800 */
[C---:B------:R-:W-:Y:S01]  /*84a0*/  HMMA.16816.F32.BF16 R4, R36.reuse, R54, R4 ;  /* 0x000000362404723c */ /* 0x040fe20000041804 */
[----:B------:R-:W4:Y:S05]  /*84b0*/  LDSM.16.MT88.4 R52, [R111+0xb800] ;  /* 0x00b800006f34783b */ /* 0x000f2a0000004200 */
[----:B------:R-:W5:Y:S02]  /*84c0*/  MUFU.EX2 R147, R147 ;  /* 0x0000009300937308 */ /* 0x000f640000000800 */
[C---:B------:R-:W-:Y:S06]  /*84d0*/  HMMA.16816.F32.BF16 R24, R36.reuse, R48, R24 ;  /* 0x000000302418723c */ /* 0x040fec0000041818 */
[----:B------:R-:W-:Y:S02]  /*84e0*/  MUFU.EX2 R149, R149 ;  /* 0x0000009500957308 */ /* 0x000fe40000000800 */
[C---:B------:R-:W-:Y:S01]  /*84f0*/  HMMA.16816.F32.BF16 R20, R36.reuse, R50, R20 ;  /* 0x000000322414723c */ /* 0x040fe20000041814 */
[----:B------:R-:W4:Y:S05]  /*8500*/  LDSM.16.MT88.4 R48, [R107+0xb800] ;  /* 0x00b800006b30783b */ /* 0x000f2a0000004200 */
[----:B------:R-:W4:Y:S02]  /*8510*/  MUFU.EX2 R146, R146 ;  /* 0x0000009200927308 */ /* 0x000f240000000800 */
[C---:B------:R-:W-:Y:S06]  /*8520*/  HMMA.16816.F32.BF16 R16, R36.reuse, R40, R16 ;  /* 0x000000282410723c */ /* 0x040fec0000041810 */
[----:B------:R-:W-:Y:S02]  /*8530*/  MUFU.EX2 R148, R148 ;  /* 0x0000009400947308 */ /* 0x000fe40000000800 */
[----:B------:R-:W-:Y:S01]  /*8540*/  HMMA.16816.F32.BF16 R12, R36, R42, R12 ;  /* 0x0000002a240c723c */ /* 0x000fe2000004180c */
[----:B------:R-:W4:Y:S01]  /*8550*/  LDSM.16.MT88.4 R40, [R100+0xb800] ;  /* 0x00b800006428783b */ /* 0x000f220000004200 */
[----:B------:R-:W-:Y:S01]  /*8560*/  F2FP.BF16.F32.PACK_AB R36, R138, R139 ;  /* 0x0000008b8a24723e */ /* 0x000fe200000010ff */
[----:B------:R-:W-:Y:S01]  /*8570*/  FADD.FTZ R139, R139, R132 ;  /* 0x000000848b8b7221 */ /* 0x000fe20000010000 */
[----:B-1----:R-:W-:Y:S01]  /*8580*/  F2FP.BF16.F32.PACK_AB R38, R141, R140 ;  /* 0x0000008c8d26723e */ /* 0x002fe200000010ff */
[----:B------:R-:W-:Y:S01]  /*8590*/  LDSM.16.MT88.4 R132, [R111+0x11800] ;  /* 0x011800006f84783b */ /* 0x000fe20000004200 */
[----:B---3--:R-:W-:Y:S01]  /*85a0*/  F2FP.BF16.F32.PACK_AB R37, R143, R142 ;  /* 0x0000008e8f25723e */ /* 0x008fe200000010ff */
[----:B------:R-:W1:Y:S01]  /*85b0*/  MUFU.EX2 R155, R155 ;  /* 0x0000009b009b7308 */ /* 0x000e620000000800 */
[----:B-----5:R-:W-:Y:S01]  /*85c0*/  F2FP.BF16.F32.PACK_AB R39, R147, R144 ;  /* 0x000000909327723e */ /* 0x020fe200000010ff */
[----:B------:R-:W-:Y:S01]  /*85d0*/  FADD.FTZ R142, R142, R137 ;  /* 0x000000898e8e7221 */ /* 0x000fe20000010000 */
[----:B------:R-:W-:-:S03]  /*85e0*/  FADD.FTZ R139, R138, R139 ;  /* 0x0000008b8a8b7221 */ /* 0x000fc60000010000 */
[----:B------:R-:W-:Y:S01]  /*85f0*/  FADD.FTZ R143, R143, R142 ;  /* 0x0000008e8f8f7221 */ /* 0x000fe20000010000 */
[----:B------:R-:W-:Y:S01]  /*8600*/  FADD.FTZ R140, R140, R139 ;  /* 0x0000008b8c8c7221 */ /* 0x000fe20000010000 */
[----:B--2---:R-:W-:Y:S01]  /*8610*/  HMMA.16816.F32.BF16 R32, R36, R44, R32 ;  /* 0x0000002c2420723c */ /* 0x004fe20000041820 */
[----:B------:R-:W-:Y:S01]  /*8620*/  MUFU.EX2 R150, R150 ;  /* 0x0000009600967308 */ /* 0x000fe20000000800 */
[----:B------:R-:W-:Y:S01]  /*8630*/  FADD.FTZ R144, R144, R143 ;  /* 0x0000008f90907221 */ /* 0x000fe20000010000 */
[----:B------:R-:W-:-:S03]  /*8640*/  FADD.FTZ R140, R141, R140 ;  /* 0x0000008c8d8c7221 */ /* 0x000fc60000010000 */
[----:B------:R-:W-:Y:S02]  /*8650*/  FADD.FTZ R147, R147, R144 ;  /* 0x0000009093937221 */ /* 0x000fe40000010000 */
[C---:B------:R-:W-:Y:S01]  /*8660*/  HMMA.16816.F32.BF16 R28, R36.reuse, R46, R28 ;  /* 0x0000002e241c723c */ /* 0x040fe2000004181c */
[----:B------:R-:W2:Y:S01]  /*8670*/  LDSM.16.MT88.4 R44, [R109+0xc000] ;  /* 0x00c000006d2c783b */ /* 0x000ea20000004200 */
[----:B------:R-:W3:Y:S06]  /*8680*/  MUFU.EX2 R157, R157 ;  /* 0x0000009d009d7308 */ /* 0x000eec0000000800 */
[C---:B----4-:R-:W-:Y:S02]  /*8690*/  HMMA.16816.F32.BF16 R8, R36.reuse, R52, R8 ;  /* 0x000000342408723c */ /* 0x050fe40000041808 */
[----:B------:R-:W-:Y:S06]  /*86a0*/  MUFU.EX2 R152, R152 ;  /* 0x0000009800987308 */ /* 0x000fec0000000800 */
[C---:B------:R-:W-:Y:S01]  /*86b0*/  HMMA.16816.F32.BF16 R4, R36.reuse, R54, R4 ;  /* 0x000000362404723c */ /* 0x040fe20000041804 */
[----:B------:R-:W4:Y:S01]  /*86c0*/  LDSM.16.MT88.4 R52, [R111+0xc000] ;  /* 0x00c000006f34783b */ /* 0x000f220000004200 */
[----:B------:R-:W5:Y:S06]  /*86d0*/  MUFU.EX2 R161, R161 ;  /* 0x000000a100a17308 */ /* 0x000f6c0000000800 */
[C---:B------:R-:W-:Y:S02]  /*86e0*/  HMMA.16816.F32.BF16 R24, R36.reuse, R48, R24 ;  /* 0x000000302418723c */ /* 0x040fe40000041818 */
[----:B------:R-:W-:Y:S06]  /*86f0*/  MUFU.EX2 R163, R163 ;  /* 0x000000a300a37308 */ /* 0x000fec0000000800 */
[C---:B------:R-:W-:Y:S01]  /*8700*/  HMMA.16816.F32.BF16 R20, R36.reuse, R50, R20 ;  /* 0x000000322414723c */ /* 0x040fe20000041814 */
[----:B------:R-:W4:Y:S01]  /*8710*/  LDSM.16.MT88.4 R48, [R107+0xc000] ;  /* 0x00c000006b30783b */ /* 0x000f220000004200 */
[----:B------:R-:W4:Y:S06]  /*8720*/  MUFU.EX2 R154, R154 ;  /* 0x0000009a009a7308 */ /* 0x000f2c0000000800 */
[C---:B------:R-:W-:Y:S02]  /*8730*/  HMMA.16816.F32.BF16 R16, R36.reuse, R40, R16 ;  /* 0x000000282410723c */ /* 0x040fe40000041810 */
[----:B------:R-:W-:Y:S06]  /*8740*/  MUFU.EX2 R156, R156 ;  /* 0x0000009c009c7308 */ /* 0x000fec0000000800 */
[----:B------:R-:W-:Y:S01]  /*8750*/  HMMA.16816.F32.BF16 R12, R36, R42, R12 ;  /* 0x0000002a240c723c */ /* 0x000fe2000004180c */
[----:B------:R-:W4:Y:S01]  /*8760*/  LDSM.16.MT88.4 R40, [R100+0xc000] ;  /* 0x00c000006428783b */ /* 0x000f220000004200 */
[----:B------:R-:W-:Y:S01]  /*8770*/  F2FP.BF16.F32.PACK_AB R36, R146, R149 ;  /* 0x000000959224723e */ /* 0x000fe200000010ff */
[----:B------:R-:W4:Y:S01]  /*8780*/  MUFU.EX2 R165, R165 ;  /* 0x000000a500a57308 */ /* 0x000f220000000800 */
[----:B-1----:R-:W-:-:S02]  /*8790*/  F2FP.BF16.F32.PACK_AB R38, R155, R148 ;  /* 0x000000949b26723e */ /* 0x002fc400000010ff */
[----:B---3--:R-:W-:Y:S01]  /*87a0*/  F2FP.BF16.F32.PACK_AB R37, R157, R150 ;  /* 0x000000969d25723e */ /* 0x008fe200000010ff */
[----:B------:R-:W-:Y:S01]  /*87b0*/  FADD.FTZ R150, R150, R147 ;  /* 0x0000009396967221 */ /* 0x000fe20000010000 */
[----:B-----5:R-:W-:-:S03]  /*87c0*/  F2FP.BF16.F32.PACK_AB R39, R161, R152 ;  /* 0x00000098a127723e */ /* 0x020fc600000010ff */
[----:B------:R-:W-:Y:S01]  /*87d0*/  MUFU.EX2 R158, R158 ;  /* 0x0000009e009e7308 */ /* 0x000fe20000000800 */
[----:B------:R-:W-:-:S03]  /*87e0*/  FADD.FTZ R157, R157, R150 ;  /* 0x000000969d9d7221 */ /* 0x000fc60000010000 */
[----:B--2---:R-:W-:Y:S01]  /*87f0*/  HMMA.16816.F32.BF16 R32, R36, R44, R32 ;  /* 0x0000002c2420723c */ /* 0x004fe20000041820 */
[----:B------:R-:W-:-:S03]  /*8800*/  FADD.FTZ R152, R152, R157 ;  /* 0x0000009d98987221 */ /* 0x000fc60000010000 */
[----:B------:R-:W1:Y:S01]  /*8810*/  MUFU.EX2 R167, R167 ;  /* 0x000000a700a77308 */ /* 0x000e620000000800 */
[----:B------:R-:W-:-:S03]  /*8820*/  FADD.FTZ R161, R161, R152 ;  /* 0x00000098a1a17221 */ /* 0x000fc60000010000 */
[C---:B------:R-:W-:Y:S01]  /*8830*/  HMMA.16816.F32.BF16 R28, R36.reuse, R46, R28 ;  /* 0x0000002e241c723c */ /* 0x040fe2000004181c */
[----:B------:R-:W2:Y:S03]  /*8840*/  LDSM.16.MT88.4 R44, [R109+0xc800] ;  /* 0x00c800006d2c783b */ /* 0x000ea60000004200 */
[----:B------:R-:W-:Y:S04]  /*8850*/  MUFU.EX2 R168, R168 ;  /* 0x000000a800a87308 */ /* 0x000fe80000000800 */
[C---:B----4-:R-:W-:Y:S04]  /*8860*/  HMMA.16816.F32.BF16 R8, R36.reuse, R52, R8 ;  /* 0x000000342408723c */ /* 0x050fe80000041808 */
[----:B------:R-:W3:Y:S04]  /*8870*/  MUFU.EX2 R169, R169 ;  /* 0x000000a900a97308 */ /* 0x000ee80000000800 */
[C---:B------:R-:W-:Y:S01]  /*8880*/  HMMA.16816.F32.BF16 R4, R36.reuse, R54, R4 ;  /* 0x000000362404723c */ /* 0x040fe20000041804 */
[----:B------:R-:W4:Y:S03]  /*8890*/  LDSM.16.MT88.4 R52, [R111+0xc800] ;  /* 0x00c800006f34783b */ /* 0x000f260000004200 */
[----:B------:R-:W-:Y:S04]  /*88a0*/  MUFU.EX2 R177, R177 ;  /* 0x000000b100b17308 */ /* 0x000fe80000000800 */
[C---:B------:R-:W-:Y:S04]  /*88b0*/  HMMA.16816.F32.BF16 R24, R36.reuse, R48, R24 ;  /* 0x000000302418723c */ /* 0x040fe80000041818 */
[----:B------:R-:W5:Y:S04]  /*88c0*/  MUFU.EX2 R170, R170 ;  /* 0x000000aa00aa7308 */ /* 0x000f680000000800 */
[C---:B------:R-:W-:Y:S01]  /*88d0*/  HMMA.16816.F32.BF16 R20, R36.reuse, R50, R20 ;  /* 0x000000322414723c */ /* 0x040fe20000041814 */
[----:B------:R-:W5:Y:S03]  /*88e0*/  LDSM.16.MT88.4 R48, [R107+0xc800] ;  /* 0x00c800006b30783b */ /* 0x000f660000004200 */
[----:B------:R-:W-:Y:S04]  /*88f0*/  MUFU.EX2 R172, R172 ;  /* 0x000000ac00ac7308 */ /* 0x000fe80000000800 */
[C---:B------:R-:W-:Y:S04]  /*8900*/  HMMA.16816.F32.BF16 R16, R36.reuse, R40, R16 ;  /* 0x000000282410723c */ /* 0x040fe80000041810 */
[----:B------:R-:W5:Y:S04]  /*8910*/  MUFU.EX2 R181, R181 ;  /* 0x000000b500b57308 */ /* 0x000f680000000800 */
[----:B------:R-:W-:Y:S01]  /*8920*/  HMMA.16816.F32.BF16 R12, R36, R42, R12 ;  /* 0x0000002a240c723c */ /* 0x000fe2000004180c */
[----:B------:R-:W5:Y:S01]  /*8930*/  LDSM.16.MT88.4 R40, [R100+0xc800] ;  /* 0x00c800006428783b */ /* 0x000f620000004200 */
[----:B------:R-:W-:-:S02]  /*8940*/  F2FP.BF16.F32.PACK_AB R36, R154, R163 ;  /* 0x000000a39a24723e */ /* 0x000fc400000010ff */
[----:B------:R-:W-:Y:S01]  /*8950*/  F2FP.BF16.F32.PACK_AB R38, R165, R156 ;  /* 0x0000009ca526723e */ /* 0x000fe200000010ff */
[----:B------:R-:W-:Y:S01]  /*8960*/  MUFU.EX2 R176, R176 ;  /* 0x000000b000b07308 */ /* 0x000fe20000000800 */
[----:B-1----:R-:W-:Y:S01]  /*8970*/  F2FP.BF16.F32.PACK_AB R37, R167, R158 ;  /* 0x0000009ea725723e */ /* 0x002fe200000010ff */
[----:B------:R-:W-:Y:S01]  /*8980*/  FADD.FTZ R158, R158, R161 ;  /* 0x000000a19e9e7221 */ /* 0x000fe20000010000 */
[----:B---3--:R-:W-:-:S03]  /*8990*/  F2FP.BF16.F32.PACK_AB R39, R169, R168 ;  /* 0x000000a8a927723e */ /* 0x008fc600000010ff */
[----:B------:R-:W-:Y:S02]  /*89a0*/  FADD.FTZ R167, R167, R158 ;  /* 0x0000009ea7a77221 */ /* 0x000fe40000010000 */
[----:B------:R-:W1:Y:S02]  /*89b0*/  MUFU.EX2 R183, R183 ;  /* 0x000000b700b77308 */ /* 0x000e640000000800 */
[----:B--2---:R-:W-:Y:S01]  /*89c0*/  HMMA.16816.F32.BF16 R32, R36, R44, R32 ;  /* 0x0000002c2420723c */ /* 0x004fe20000041820 */
[----:B------:R-:W-:-:S04]  /*89d0*/  FADD.FTZ R168, R168, R167 ;  /* 0x000000a7a8a87221 */ /* 0x000fc80000010000 */
[----:B------:R-:W-:Y:S01]  /*89e0*/  FADD.FTZ R169, R169, R168 ;  /* 0x000000a8a9a97221 */ /* 0x000fe20000010000 */
[----:B------:R-:W-:Y:S02]  /*89f0*/  MUFU.EX2 R184, R184 ;  /* 0x000000b800b87308 */ /* 0x000fe40000000800 */
[C---:B------:R-:W-:Y:S01]  /*8a00*/  HMMA.16816.F32.BF16 R28, R36.reuse, R46, R28 ;  /* 0x0000002e241c723c */ /* 0x040fe2000004181c */
[----:B------:R-:W2:Y:S05]  /*8a10*/  LDSM.16.MT88.4 R44, [R109+0xd000] ;  /* 0x00d000006d2c783b */ /* 0x000eaa0000004200 */
[----:B------:R-:W3:Y:S02]  /*8a20*/  MUFU.EX2 R185, R185 ;  /* 0x000000b900b97308 */ /* 0x000ee40000000800 */
[C---:B----4-:R-:W-:Y:S06]  /*8a30*/  HMMA.16816.F32.BF16 R8, R36.reuse, R52, R8 ;  /* 0x000000342408723c */ /* 0x050fec0000041808 */
[----:B------:R-:W-:Y:S02]  /*8a40*/  MUFU.EX2 R186, R186 ;  /* 0x000000ba00ba7308 */ /* 0x000fe40000000800 */
[C---:B------:R-:W-:Y:S01]  /*8a50*/  HMMA.16816.F32.BF16 R4, R36.reuse, R54, R4 ;  /* 0x000000362404723c */ /* 0x040fe20000041804 */
[----:B------:R-:W4:Y:S05]  /*8a60*/  LDSM.16.MT88.4 R52, [R111+0xd000] ;  /* 0x00d000006f34783b */ /* 0x000f2a0000004200 */
[----:B------:R-:W4:Y:S02]  /*8a70*/  MUFU.EX2 R197, R197 ;  /* 0x000000c500c57308 */ /* 0x000f240000000800 */
[C---:B-----5:R-:W-:Y:S06]  /*8a80*/  HMMA.16816.F32.BF16 R24, R36.reuse, R48, R24 ;  /* 0x000000302418723c */ /* 0x060fec0000041818 */
[----:B------:R-:W-:Y:S02]  /*8a90*/  MUFU.EX2 R194, R194 ;  /* 0x000000c200c27308 */ /* 0x000fe40000000800 */
[C---:B------:R-:W-:Y:S01]  /*8aa0*/  HMMA.16816.F32.BF16 R20, R36.reuse, R50, R20 ;  /* 0x000000322414723c */ /* 0x040fe20000041814 */
[----:B------:R-:W5:Y:S05]  /*8ab0*/  LDSM.16.MT88.4 R48, [R107+0xd000] ;  /* 0x00d000006b30783b */ /* 0x000f6a0000004200 */
[----:B------:R-:W5:Y:S02]  /*8ac0*/  MUFU.EX2 R187, R187 ;  /* 0x000000bb00bb7308 */ /* 0x000f640000000800 */
[C---:B------:R-:W-:Y:S06]  /*8ad0*/  HMMA.16816.F32.BF16 R16, R36.reuse, R40, R16 ;  /* 0x000000282410723c */ /* 0x040fec0000041810 */
[----:B------:R-:W-:Y:S02]  /*8ae0*/  MUFU.EX2 R182, R182 ;  /* 0x000000b600b67308 */ /* 0x000fe40000000800 */
[----:B------:R-:W-:Y:S01]  /*8af0*/  HMMA.16816.F32.BF16 R12, R36, R42, R12 ;  /* 0x0000002a240c723c */ /* 0x000fe2000004180c */
[----:B------:R-:W5:Y:S01]  /*8b00*/  LDSM.16.MT88.4 R40, [R100+0xd000] ;  /* 0x00d000006428783b */ /* 0x000f620000004200 */
[----:B------:R-:W-:-:S02]  /*8b10*/  F2FP.BF16.F32.PACK_AB R36, R170, R177 ;  /* 0x000000b1aa24723e */ /* 0x000fc400000010ff */
[----:B------:R-:W-:Y:S02]  /*8b20*/  F2FP.BF16.F32.PACK_AB R38, R181, R172 ;  /* 0x000000acb526723e */ /* 0x000fe400000010ff */
[----:B-1----:R-:W-:Y:S01]  /*8b30*/  F2FP.BF16.F32.PACK_AB R37, R183, R176 ;  /* 0x000000b0b725723e */ /* 0x002fe200000010ff */
[----:B------:R-:W1:Y:S01]  /*8b40*/  MUFU.EX2 R195, R195 ;  /* 0x000000c300c37308 */ /* 0x000e620000000800 */
[----:B---3--:R-:W-:Y:S01]  /*8b50*/  F2FP.BF16.F32.PACK_AB R39, R185, R184 ;  /* 0x000000b8b927723e */ /* 0x008fe200000010ff */
[----:B------:R-:W-:-:S04]  /*8b60*/  FADD.FTZ R176, R176, R169 ;  /* 0x000000a9b0b07221 */ /* 0x000fc80000010000 */
[----:B------:R-:W-:Y:S02]  /*8b70*/  FADD.FTZ R183, R183, R176 ;  /* 0x000000b0b7b77221 */ /* 0x000fe40000010000 */
[----:B--2---:R-:W-:Y:S01]  /*8b80*/  HMMA.16816.F32.BF16 R32, R36, R44, R32 ;  /* 0x0000002c2420723c */ /* 0x004fe20000041820 */
[----:B------:R-:W-:Y:S01]  /*8b90*/  MUFU.EX2 R178, R178 ;  /* 0x000000b200b27308 */ /* 0x000fe20000000800 */
[----:B------:R-:W-:-:S04]  /*8ba0*/  FADD.FTZ R184, R184, R183 ;  /* 0x000000b7b8b87221 */ /* 0x000fc80000010000 */
        /* <DEDUP_REMOVED lines=8> */
[----:B------:R-:W4:Y:S06]  /*8c30*/  MUFU.EX2 R175, R175 ;  /* 0x000000af00af7308 */ /* 0x000f2c0000000800 */
[C---:B-----5:R-:W-:Y:S02]  /*8c40*/  HMMA.16816.F32.BF16 R24, R36.reuse, R48, R24 ;  /* 0x000000302418723c */ /* 0x060fe40000041818 */
[----:B------:R-:W-:Y:S06]  /*8c50*/  MUFU.EX2 R173, R173 ;  /* 0x000000ad00ad7308 */ /* 0x000fec0000000800 */
[C---:B------:R-:W-:Y:S01]  /*8c60*/  HMMA.16816.F32.BF16 R20, R36.reuse, R50, R20 ;  /* 0x000000322414723c */ /* 0x040fe20000041814 */
[----:B------:R-:W5:Y:S01]  /*8c70*/  LDSM.16.MT88.4 R48, [R107+0xd800] ;  /* 0x00d800006b30783b */ /* 0x000f620000004200 */
[----:B------:R-:W-:Y:S06]  /*8c80*/  MUFU.EX2 R180, R180 ;  /* 0x000000b400b47308 */ /* 0x000fec0000000800 */
[C---:B------:R-:W-:Y:S02]  /*8c90*/  HMMA.16816.F32.BF16 R16, R36.reuse, R40, R16 ;  /* 0x000000282410723c */ /* 0x040fe40000041810 */
[----:B------:R-:W-:Y:S06]  /*8ca0*/  MUFU.EX2 R166, R166 ;  /* 0x000000a600a67308 */ /* 0x000fec0000000800 */
[----:B------:R-:W-:Y:S01]  /*8cb0*/  HMMA.16816.F32.BF16 R12, R36, R42, R12 ;  /* 0x0000002a240c723c */ /* 0x000fe2000004180c */
[----:B------:R-:W5:Y:S01]  /*8cc0*/  LDSM.16.MT88.4 R40, [R100+0xd800] ;  /* 0x00d800006428783b */ /* 0x000f620000004200 */
[----:B------:R-:W-:Y:S01]  /*8cd0*/  F2FP.BF16.F32.PACK_AB R36, R197, R186 ;  /* 0x000000bac524723e */ /* 0x000fe200000010ff */
[----:B------:R-:W5:Y:S01]  /*8ce0*/  MUFU.EX2 R171, R171 ;  /* 0x000000ab00ab7308 */ /* 0x000f620000000800 */
[----:B------:R-:W-:-:S02]  /*8cf0*/  F2FP.BF16.F32.PACK_AB R38, R187, R194 ;  /* 0x000000c2bb26723e */ /* 0x000fc400000010ff */
[----:B-1----:R-:W-:Y:S01]  /*8d00*/  F2FP.BF16.F32.PACK_AB R37, R195, R182 ;  /* 0x000000b6c325723e */ /* 0x002fe200000010ff */
[----:B------:R-:W-:Y:S01]  /*8d10*/  FADD.FTZ R182, R182, R185 ;  /* 0x000000b9b6b67221 */ /* 0x000fe20000010000 */
[----:B---3--:R-:W-:-:S03]  /*8d20*/  F2FP.BF16.F32.PACK_AB R39, R199, R178 ;  /* 0x000000b2c727723e */ /* 0x008fc600000010ff */
        /* <DEDUP_REMOVED lines=14> */
[----:B-----5:R-:W-:Y:S01]  /*8e10*/  HMMA.16816.F32.BF16 R24, R36, R48, R24 ;  /* 0x000000302418723c */ /* 0x020fe20000041818 */
[----:B------:R-:W-:-:S02]  /*8e20*/  F2FP.BF16.F32.PACK_AB R48, R175, R174 ;  /* 0x000000aeaf30723e */ /* 0x000fc400000010ff */
[----:B------:R-:W-:Y:S01]  /*8e30*/  F2FP.BF16.F32.PACK_AB R49, R171, R166 ;  /* 0x000000a6ab31723e */ /* 0x000fe200000010ff */
[----:B------:R-:W-:Y:S01]  /*8e40*/  MUFU.EX2 R164, R164 ;  /* 0x000000a400a47308 */ /* 0x000fe20000000800 */
[----:B------:R-:W-:-:S03]  /*8e50*/  FADD.FTZ R166, R166, R199 ;  /* 0x000000c7a6a67221 */ /* 0x000fc60000010000 */
[C---:B------:R-:W-:Y:S01]  /*8e60*/  HMMA.16816.F32.BF16 R20, R36.reuse, R50, R20 ;  /* 0x000000322414723c */ /* 0x040fe20000041814 */
[----:B------:R-:W-:Y:S01]  /*8e70*/  F2FP.BF16.F32.PACK_AB R50, R180, R173 ;  /* 0x000000adb432723e */ /* 0x000fe200000010ff */
[----:B------:R-:W-:Y:S01]  /*8e80*/  FADD.FTZ R171, R171, R166 ;  /* 0x000000a6abab7221 */ /* 0x000fe20000010000 */
[C---:B-1----:R-:W-:Y:S01]  /*8e90*/  F2FP.BF16.F32.PACK_AB R51, R179.reuse, R162 ;  /* 0x000000a2b333723e */ /* 0x042fe200000010ff */
[----:B------:R-:W-:Y:S02]  /*8ea0*/  MUFU.EX2 R82, R82 ;  /* 0x0000005200527308 */ /* 0x000fe40000000800 */
[----:B------:R-:W-:Y:S02]  /*8eb0*/  FADD.FTZ R162, R162, R171 ;  /* 0x000000aba2a27221 */ /* 0x000fe40000010000 */
[----:B------:R-:W-:Y:S02]  /*8ec0*/  HMMA.16816.F32.BF16 R16, R36, R40, R16 ;  /* 0x000000282410723c */ /* 0x000fe40000041810 */
[----:B------:R-:W-:-:S02]  /*8ed0*/  FADD.FTZ R179, R179, R162 ;  /* 0x000000a2b3b37221 */ /* 0x000fc40000010000 */
[----:B------:R-:W1:Y:S04]  /*8ee0*/  MUFU.EX2 R83, R83 ;  /* 0x0000005300537308 */ /* 0x000e680000000800 */
[----:B------:R-:W-:Y:S01]  /*8ef0*/  HMMA.16816.F32.BF16 R12, R36, R42, R12 ;  /* 0x0000002a240c723c */ /* 0x000fe2000004180c */
[----:B------:R-:W5:Y:S03]  /*8f00*/  LDSM.16.MT88.4 R36, [R100+0xe000] ;  /* 0x00e000006424783b */ /* 0x000f660000004200 */
[----:B------:R-:W-:Y:S01]  /*8f10*/  MUFU.EX2 R78, R78 ;  /* 0x0000004e004e7308 */ /* 0x000fe20000000800 */
[----:B------:R-:W3:Y:S03]  /*8f20*/  LDSM.16.MT88.4 R40, [R107+0xe000] ;  /* 0x00e000006b28783b */ /* 0x000ee60000004200 */
[C---:B--2---:R-:W-:Y:S04]  /*8f30*/  HMMA.16816.F32.BF16 R32, R48.reuse, R44, R32 ;  /* 0x0000002c3020723c */ /* 0x044fe80000041820 */
[----:B------:R-:W2:Y:S04]  /*8f40*/  MUFU.EX2 R79, R79 ;  /* 0x0000004f004f7308 */ /* 0x000ea80000000800 */
[C---:B------:R-:W-:Y:S01]  /*8f50*/  HMMA.16816.F32.BF16 R28, R48.reuse, R46, R28 ;  /* 0x0000002e301c723c */ /* 0x040fe2000004181c */
[----:B------:R-:W2:Y:S03]  /*8f60*/  LDSM.16.MT88.4 R44, [R111+0xe800] ;  /* 0x00e800006f2c783b */ /* 0x000ea60000004200 */
[----:B------:R-:W-:Y:S04]  /*8f70*/  MUFU.EX2 R72, R72 ;  /* 0x0000004800487308 */ /* 0x000fe80000000800 */
[C---:B----4-:R-:W-:Y:S04]  /*8f80*/  HMMA.16816.F32.BF16 R8, R48.reuse, R52, R8 ;  /* 0x000000343008723c */ /* 0x050fe80000041808 */
[----:B------:R-:W4:Y:S04]  /*8f90*/  MUFU.EX2 R73, R73 ;  /* 0x0000004900497308 */ /* 0x000f280000000800 */
[C---:B------:R-:W-:Y:S01]  /*8fa0*/  HMMA.16816.F32.BF16 R4, R48.reuse, R54, R4 ;  /* 0x000000363004723c */ /* 0x040fe20000041804 */
[----:B------:R-:W-:Y:S03]  /*8fb0*/  LDSM.16.MT88.4 R52, [R109+0xe800] ;  /* 0x00e800006d34783b */ /* 0x000fe60000004200 */
[----:B------:R-:W-:Y:S04]  /*8fc0*/  MUFU.EX2 R68, R68 ;  /* 0x0000004400447308 */ /* 0x000fe80000000800 */
[C---:B-----5:R-:W-:Y:S04]  /*8fd0*/  HMMA.16816.F32.BF16 R16, R48.reuse, R36, R16 ;  /* 0x000000243010723c */ /* 0x060fe80000041810 */
[----:B------:R-:W5:Y:S04]  /*8fe0*/  MUFU.EX2 R69, R69 ;  /* 0x0000004500457308 */ /* 0x000f680000000800 */
[C---:B------:R-:W-:Y:S01]  /*8ff0*/  HMMA.16816.F32.BF16 R12, R48.reuse, R38, R12 ;  /* 0x00000026300c723c */ /* 0x040fe2000004180c */
[----:B------:R-:W4:Y:S03]  /*9000*/  LDSM.16.MT88.4 R36, [R107+0xe800] ;  /* 0x00e800006b24783b */ /* 0x000f260000004200 */
[----:B------:R-:W-:Y:S04]  /*9010*/  MUFU.EX2 R74, R74 ;  /* 0x0000004a004a7308 */ /* 0x000fe80000000800 */
[----:B---3--:R-:W-:Y:S01]  /*9020*/  HMMA.16816.F32.BF16 R24, R48, R40, R24 ;  /* 0x000000283018723c */ /* 0x008fe20000041818 */
[----:B------:R-:W-:-:S02]  /*9030*/  F2FP.BF16.F32.PACK_AB R40, R160, R159 ;  /* 0x0000009fa028723e */ /* 0x000fc400000010ff */
[----:B-1----:R-:W-:Y:S01]  /*9040*/  F2FP.BF16.F32.PACK_AB R41, R83, R82 ;  /* 0x000000525329723e */ /* 0x002fe200000010ff */
[----:B------:R-:W1:Y:S01]  /*9050*/  MUFU.EX2 R75, R75 ;  /* 0x0000004b004b7308 */ /* 0x000e620000000800 */
[----:B------:R-:W-:-:S03]  /*9060*/  FADD.FTZ R82, R82, R179 ;  /* 0x000000b352527221 */ /* 0x000fc60000010000 */
[----:B------:R-:W-:Y:S01]  /*9070*/  HMMA.16816.F32.BF16 R20, R48, R42, R20 ;  /* 0x0000002a3014723c */ /* 0x000fe20000041814 */
[----:B------:R-:W-:Y:S01]  /*9080*/  F2FP.BF16.F32.PACK_AB R42, R164, R151 ;  /* 0x00000097a42a723e */ /* 0x000fe200000010ff */
[----:B------:R-:W3:Y:S01]  /*9090*/  LDSM.16.MT88.4 R48, [R100+0xe800] ;  /* 0x00e800006430783b */ /* 0x000ee20000004200 */
[----:B--2---:R-:W-:Y:S01]  /*90a0*/  F2FP.BF16.F32.PACK_AB R43, R79, R78 ;  /* 0x0000004e4f2b723e */ /* 0x004fe200000010ff */
[----:B------:R-:W-:Y:S01]  /*90b0*/  MUFU.EX2 R70, R70 ;  /* 0x0000004600467308 */ /* 0x000fe20000000800 */
[----:B------:R-:W-:-:S04]  /*90c0*/  FADD.FTZ R83, R83, R82 ;  /* 0x0000005253537221 */ /* 0x000fc80000010000 */
[----:B------:R-:W-:Y:S01]  /*90d0*/  FADD.FTZ R78, R78, R83 ;  /* 0x000000534e4e7221 */ /* 0x000fe20000010000 */
[----:B------:R-:W-:Y:S02]  /*90e0*/  HMMA.16816.F32.BF16 R8, R40, R44, R8 ;  /* 0x0000002c2808723c */ /* 0x000fe40000041808 */
[----:B------:R-:W2:Y:S01]  /*90f0*/  MUFU.EX2 R71, R71 ;  /* 0x0000004700477308 */ /* 0x000ea20000000800 */
[----:B------:R-:W-:-:S05]  /*9100*/  FADD.FTZ R79, R79, R78 ;  /* 0x0000004e4f4f7221 */ /* 0x000fca0000010000 */
[C---:B------:R-:W-:Y:S01]  /*9110*/  HMMA.16816.F32.BF16 R4, R40.reuse, R46, R4 ;  /* 0x0000002e2804723c */ /* 0x040fe20000041804 */
[----:B------:R-:W2:Y:S01]  /*9120*/  LDSM.16.MT88.4 R44, [R111+0xf000] ;  /* 0x00f000006f2c783b */ /* 0x000ea20000004200 */
[----:B------:R-:W-:Y:S06]  /*9130*/  MUFU.EX2 R64, R64 ;  /* 0x0000004000407308 */ /* 0x000fec0000000800 */
[C---:B----4-:R-:W-:Y:S02]  /*9140*/  HMMA.16816.F32.BF16 R24, R40.reuse, R36, R24 ;  /* 0x000000242818723c */ /* 0x050fe40000041818 */
[----:B------:R-:W4:Y:S06]  /*9150*/  MUFU.EX2 R65, R65 ;  /* 0x0000004100417308 */ /* 0x000f2c0000000800 */
[C---:B------:R-:W-:Y:S01]  /*9160*/  HMMA.16816.F32.BF16 R20, R40.reuse, R38, R20 ;  /* 0x000000262814723c */ /* 0x040fe20000041814 */
[----:B------:R-:W4:Y:S01]  /*9170*/  LDSM.16.MT88.4 R36, [R107+0xf000] ;  /* 0x00f000006b24783b */ /* 0x000f220000004200 */
[----:B------:R-:W-:Y:S06]  /*9180*/  MUFU.EX2 R60, R60 ;  /* 0x0000003c003c7308 */ /* 0x000fec0000000800 */
[C---:B------:R-:W-:Y:S02]  /*9190*/  HMMA.16816.F32.BF16 R32, R40.reuse, R52, R32 ;  /* 0x000000342820723c */ /* 0x040fe40000041820 */
[----:B------:R-:W4:Y:S06]  /*91a0*/  MUFU.EX2 R61, R61 ;  /* 0x0000003d003d7308 */ /* 0x000f2c0000000800 */
[C---:B------:R-:W-:Y:S01]  /*91b0*/  HMMA.16816.F32.BF16 R28, R40.reuse, R54, R28 ;  /* 0x00000036281c723c */ /* 0x040fe2000004181c */
[----:B------:R-:W4:Y:S01]  /*91c0*/  LDSM.16.MT88.4 R52, [R109+0xf000] ;  /* 0x00f000006d34783b */ /* 0x000f220000004200 */
[----:B------:R-:W-:Y:S06]  /*91d0*/  MUFU.EX2 R66, R66 ;  /* 0x0000004200427308 */ /* 0x000fec0000000800 */
[C---:B---3--:R-:W-:Y:S02]  /*91e0*/  HMMA.16816.F32.BF16 R16, R40.reuse, R48, R16 ;  /* 0x000000302810723c */ /* 0x048fe40000041810 */
[----:B------:R-:W3:Y:S06]  /*91f0*/  MUFU.EX2 R67, R67 ;  /* 0x0000004300437308 */ /* 0x000eec0000000800 */
[----:B------:R-:W-:Y:S01]  /*9200*/  HMMA.16816.F32.BF16 R12, R40, R50, R12 ;  /* 0x00000032280c723c */ /* 0x000fe2000004180c */
[----:B------:R-:W-:Y:S01]  /*9210*/  F2FP.BF16.F32.PACK_AB R40, R73, R72 ;  /* 0x000000484928723e */ /* 0x000fe200000010ff */
[----:B------:R-:W3:Y:S01]  /*9220*/  LDSM.16.MT88.4 R48, [R100+0xf000] ;  /* 0x00f000006430783b */ /* 0x000ee20000004200 */
[----:B-----5:R-:W-:Y:S01]  /*9230*/  F2FP.BF16.F32.PACK_AB R42, R69, R68 ;  /* 0x00000044452a723e */ /* 0x020fe200000010ff */
[----:B------:R-:W-:Y:S01]  /*9240*/  MUFU.EX2 R62, R62 ;  /* 0x0000003e003e7308 */ /* 0x000fe20000000800 */
[----:B-1----:R-:W-:Y:S01]  /*9250*/  F2FP.BF16.F32.PACK_AB R41, R75, R74 ;  /* 0x0000004a4b29723e */ /* 0x002fe200000010ff */
[----:B------:R-:W-:Y:S01]  /*9260*/  FADD.FTZ R74, R74, R79 ;  /* 0x0000004f4a4a7221 */ /* 0x000fe20000010000 */
[----:B--2---:R-:W-:-:S03]  /*9270*/  F2FP.BF16.F32.PACK_AB R43, R71, R70 ;  /* 0x00000046472b723e */ /* 0x004fc600000010ff */
[----:B------:R-:W-:Y:S02]  /*9280*/  FADD.FTZ R75, R75, R74 ;  /* 0x0000004a4b4b7221 */ /* 0x000fe40000010000 */
[----:B------:R-:W1:Y:S02]  /*9290*/  MUFU.EX2 R63, R63 ;  /* 0x0000003f003f7308 */ /* 0x000e640000000800 */
[----:B------:R-:W-:Y:S01]  /*92a0*/  HMMA.16816.F32.BF16 R8, R40, R44, R8 ;  /* 0x0000002c2808723c */ /* 0x000fe20000041808 */
[----:B------:R-:W-:-:S04]  /*92b0*/  FADD.FTZ R70, R70, R75 ;  /* 0x0000004b46467221 */ /* 0x000fc80000010000 */
[----:B------:R-:W-:Y:S01]  /*92c0*/  FADD.FTZ R71, R71, R70 ;  /* 0x0000004647477221 */ /* 0x000fe20000010000 */
[----:B------:R-:W-:Y:S02]  /*92d0*/  MUFU.EX2 R56, R56 ;  /* 0x0000003800387308 */ /* 0x000fe40000000800 */
[C---:B------:R-:W-:Y:S01]  /*92e0*/  HMMA.16816.F32.BF16 R4, R40.reuse, R46, R4 ;  /* 0x0000002e2804723c */ /* 0x040fe20000041804 */
[----:B------:R-:W2:Y:S05]  /*92f0*/  LDSM.16.MT88.4 R44, [R111+0xf800] ;  /* 0x00f800006f2c783b */ /* 0x000eaa0000004200 */
[----:B------:R-:W5:Y:S02]  /*9300*/  MUFU.EX2 R57, R57 ;  /* 0x0000003900397308 */ /* 0x000f640000000800 */
[C---:B----4-:R-:W-:Y:S06]  /*9310*/  HMMA.16816.F32.BF16 R24, R40.reuse, R36, R24 ;  /* 0x000000242818723c */ /* 0x050fec0000041818 */
[----:B------:R-:W-:Y:S02]  /*9320*/  MUFU.EX2 R76, R76 ;  /* 0x0000004c004c7308 */ /* 0x000fe40000000800 */
[C---:B------:R-:W-:Y:S01]  /*9330*/  HMMA.16816.F32.BF16 R20, R40.reuse, R38, R20 ;  /* 0x000000262814723c */ /* 0x040fe20000041814 */
[----:B------:R-:W4:Y:S05]  /*9340*/  LDSM.16.MT88.4 R36, [R107+0xf800] ;  /* 0x00f800006b24783b */ /* 0x000f2a0000004200 */
[----:B------:R-:W5:Y:S02]  /*9350*/  MUFU.EX2 R77, R77 ;  /* 0x0000004d004d7308 */ /* 0x000f640000000800 */
[C---:B------:R-:W-:Y:S06]  /*9360*/  HMMA.16816.F32.BF16 R32, R40.reuse, R52, R32 ;  /* 0x000000342820723c */ /* 0x040fec0000041820 */
[----:B------:R-:W-:Y:S02]  /*9370*/  MUFU.EX2 R58, R58 ;  /* 0x0000003a003a7308 */ /* 0x000fe40000000800 */
[C---:B------:R-:W-:Y:S01]  /*9380*/  HMMA.16816.F32.BF16 R28, R40.reuse, R54, R28 ;  /* 0x00000036281c723c */ /* 0x040fe2000004181c */
[----:B------:R-:W5:Y:S05]  /*9390*/  LDSM.16.MT88.4 R52, [R109+0xf800] ;  /* 0x00f800006d34783b */ /* 0x000f6a0000004200 */
[----:B------:R-:W5:Y:S02]  /*93a0*/  MUFU.EX2 R59, R59 ;  /* 0x0000003b003b7308 */ /* 0x000f640000000800 */
[C---:B---3--:R-:W-:Y:S06]  /*93b0*/  HMMA.16816.F32.BF16 R16, R40.reuse, R48, R16 ;  /* 0x000000302810723c */ /* 0x048fec0000041810 */
[----:B------:R-:W-:Y:S02]  /*93c0*/  MUFU.EX2 R80, R80 ;  /* 0x0000005000507308 */ /* 0x000fe40000000800 */
[----:B------:R-:W-:Y:S01]  /*93d0*/  HMMA.16816.F32.BF16 R12, R40, R50, R12 ;  /* 0x00000032280c723c */ /* 0x000fe2000004180c */
[----:B------:R-:W-:Y:S01]  /*93e0*/  F2FP.BF16.F32.PACK_AB R40, R65, R64 ;  /* 0x000000404128723e */ /* 0x000fe200000010ff */
[----:B------:R-:W3:Y:S01]  /*93f0*/  LDSM.16.MT88.4 R48, [R100+0xf800] ;  /* 0x00f800006430783b */ /* 0x000ee20000004200 */
[----:B------:R-:W-:-:S02]  /*9400*/  F2FP.BF16.F32.PACK_AB R42, R61, R60 ;  /* 0x0000003c3d2a723e */ /* 0x000fc400000010ff */
[----:B------:R-:W-:Y:S01]  /*9410*/  F2FP.BF16.F32.PACK_AB R41, R67, R66 ;  /* 0x000000424329723e */ /* 0x000fe200000010ff */
[----:B------:R-:W3:Y:S01]  /*9420*/  MUFU.EX2 R81, R81 ;  /* 0x0000005100517308 */ /* 0x000ee20000000800 */
[----:B-1----:R-:W-:Y:S01]  /*9430*/  F2FP.BF16.F32.PACK_AB R43, R63, R62 ;  /* 0x0000003e3f2b723e */ /* 0x002fe200000010ff */
[----:B------:R-:W-:-:S04]  /*9440*/  FADD.FTZ R66, R66, R71 ;  /* 0x0000004742427221 */ /* 0x000fc80000010000 */
[----:B------:R-:W-:Y:S02]  /*9450*/  FADD.FTZ R67, R67, R66 ;  /* 0x0000004243437221 */ /* 0x000fe40000010000 */
[----:B--2---:R-:W-:Y:S01]  /*9460*/  HMMA.16816.F32.BF16 R8, R40, R44, R8 ;  /* 0x0000002c2808723c */ /* 0x004fe20000041808 */
[----:B------:R-:W-:Y:S01]  /*9470*/  MUFU.EX2 R84, R84 ;  /* 0x0000005400547308 */ /* 0x000fe20000000800 */
[----:B------:R-:W-:-:S04]  /*9480*/  FADD.FTZ R62, R62, R67 ;  /* 0x000000433e3e7221 */ /* 0x000fc80000010000 */
[----:B------:R-:W-:Y:S02]  /*9490*/  FADD.FTZ R63, R63, R62 ;  /* 0x0000003e3f3f7221 */ /* 0x000fe40000010000 */
[C---:B------:R-:W-:Y:S01]  /*94a0*/  HMMA.16816.F32.BF16 R4, R40.reuse, R46, R4 ;  /* 0x0000002e2804723c */ /* 0x040fe20000041804 */
[----:B------:R-:W1:Y:S01]  /*94b0*/  LDSM.16.MT88.4 R44, [R111+0x10000] ;  /* 0x010000006f2c783b */ /* 0x000e620000004200 */
[----:B------:R-:W-:Y:S06]  /*94c0*/  MUFU.EX2 R85, R85 ;  /* 0x0000005500557308 */ /* 0x000fec0000000800 */
[C---:B----4-:R-:W-:Y:S02]  /*94d0*/  HMMA.16816.F32.BF16 R24, R40.reuse, R36, R24 ;  /* 0x000000242818723c */ /* 0x050fe40000041818 */
[----:B------:R-:W-:Y:S06]  /*94e0*/  MUFU.EX2 R88, R88 ;  /* 0x0000005800587308 */ /* 0x000fec0000000800 */
[C---:B------:R-:W-:Y:S01]  /*94f0*/  HMMA.16816.F32.BF16 R20, R40.reuse, R38, R20 ;  /* 0x000000262814723c */ /* 0x040fe20000041814 */
[----:B------:R-:W2:Y:S01]  /*9500*/  LDSM.16.MT88.4 R36, [R107+0x10000] ;  /* 0x010000006b24783b */ /* 0x000ea20000004200 */
[----:B------:R-:W-:Y:S06]  /*9510*/  MUFU.EX2 R89, R89 ;  /* 0x0000005900597308 */ /* 0x000fec0000000800 */
[C---:B-----5:R-:W-:Y:S02]  /*9520*/  HMMA.16816.F32.BF16 R32, R40.reuse, R52, R32 ;  /* 0x000000342820723c */ /* 0x060fe40000041820 */
[----:B------:R-:W-:Y:S06]  /*9530*/  MUFU.EX2 R94, R94 ;  /* 0x0000005e005e7308 */ /* 0x000fec0000000800 */
[C---:B------:R-:W-:Y:S01]  /*9540*/  HMMA.16816.F32.BF16 R28, R40.reuse, R54, R28 ;  /* 0x00000036281c723c */ /* 0x040fe2000004181c */
[----:B------:R-:W4:Y:S01]  /*9550*/  LDSM.16.MT88.4 R52, [R109+0x10000] ;  /* 0x010000006d34783b */ /* 0x000f220000004200 */
[----:B------:R-:W5:Y:S06]  /*9560*/  MUFU.EX2 R95, R95 ;  /* 0x0000005f005f7308 */ /* 0x000f6c0000000800 */
[C---:B---3--:R-:W-:Y:S02]  /*9570*/  HMMA.16816.F32.BF16 R16, R40.reuse, R48, R16 ;  /* 0x000000302810723c */ /* 0x048fe40000041810 */
[----:B------:R-:W-:Y:S06]  /*9580*/  MUFU.EX2 R96, R96 ;  /* 0x0000006000607308 */ /* 0x000fec0000000800 */
[----:B------:R-:W-:Y:S01]  /*9590*/  HMMA.16816.F32.BF16 R12, R40, R50, R12 ;  /* 0x00000032280c723c */ /* 0x000fe2000004180c */
[----:B------:R-:W-:Y:S01]  /*95a0*/  F2FP.BF16.F32.PACK_AB R40, R57, R56 ;  /* 0x000000383928723e */ /* 0x000fe200000010ff */
[----:B------:R-:W-:Y:S01]  /*95b0*/  LDSM.16.MT88.4 R48, [R111+0x10800] ;  /* 0x010800006f30783b */ /* 0x000fe20000004200 */
[----:B------:R-:W-:Y:S01]  /*95c0*/  F2FP.BF16.F32.PACK_AB R42, R77, R76 ;  /* 0x0000004c4d2a723e */ /* 0x000fe200000010ff */
[----:B------:R-:W-:Y:S01]  /*95d0*/  MUFU.EX2 R247, R247 ;  /* 0x000000f700f77308 */ /* 0x000fe20000000800 */
[----:B------:R-:W-:Y:S01]  /*95e0*/  F2FP.BF16.F32.PACK_AB R41, R59, R58 ;  /* 0x0000003a3b29723e */ /* 0x000fe200000010ff */
[----:B------:R-:W-:Y:S01]  /*95f0*/  FADD.FTZ R58, R58, R63 ;  /* 0x0000003f3a3a7221 */ /* 0x000fe20000010000 */
[----:B------:R-:W-:-:S02]  /*9600*/  F2FP.BF16.F32.PACK_AB R43, R81, R80 ;  /* 0x00000050512b723e */ /* 0x000fc400000010ff */
[----:B-----5:R-:W-:Y:S01]  /*9610*/  F2FP.BF16.F32.PACK_AB R152, R95, R94 ;  /* 0x0000005e5f98723e */ /* 0x020fe200000010ff */
[----:B------:R-:W-:-:S04]  /*9620*/  FADD.FTZ R59, R59, R58 ;  /* 0x0000003a3b3b7221 */ /* 0x000fc80000010000 */
[----:B-1----:R-:W-:Y:S01]  /*9630*/  HMMA.16816.F32.BF16 R8, R40, R44, R8 ;  /* 0x0000002c2808723c */ /* 0x002fe20000041808 */
[----:B------:R-:W-:-:S04]  /*9640*/  FADD.FTZ R80, R80, R59 ;  /* 0x0000003b50507221 */ /* 0x000fc80000010000 */
[----:B------:R-:W-:-:S03]  /*9650*/  FADD.FTZ R81, R81, R80 ;  /* 0x0000005051517221 */ /* 0x000fc60000010000 */
[C---:B------:R-:W-:Y:S01]  /*9660*/  HMMA.16816.F32.BF16 R4, R40.reuse, R46, R4 ;  /* 0x0000002e2804723c */ /* 0x040fe20000041804 */
[----:B------:R-:W1:Y:S07]  /*9670*/  LDSM.16.MT88.4 R44, [R100+0x10000] ;  /* 0x01000000642c783b */ /* 0x000e6e0000004200 */
[C---:B--2---:R-:W-:Y:S08]  /*9680*/  HMMA.16816.F32.BF16 R24, R40.reuse, R36, R24 ;  /* 0x000000242818723c */ /* 0x044ff00000041818 */
[C---:B------:R-:W-:Y:S01]  /*9690*/  HMMA.16816.F32.BF16 R20, R40.reuse, R38, R20 ;  /* 0x000000262814723c */ /* 0x040fe20000041814 */
[----:B------:R-:W2:Y:S07]  /*96a0*/  LDSM.16.MT88.4 R36, [R109+0x10800] ;  /* 0x010800006d24783b */ /* 0x000eae0000004200 */
[C---:B----4-:R-:W-:Y:S01]  /*96b0*/  HMMA.16816.F32.BF16 R32, R40.reuse, R52, R32 ;  /* 0x000000342820723c */ /* 0x050fe20000041820 */
[--C-:B------:R-:W-:Y:S01]  /*96c0*/  FFMA.FTZ R52, R86, UR4, -R117.reuse ;  /* 0x0000000456347c23 */ /* 0x100fe20008010875 */
[--C-:B------:R-:W-:Y:S01]  /*96d0*/  FFMA.FTZ R53, R87, UR4, -R117.reuse ;  /* 0x0000000457357c23 */ /* 0x100fe20008010875 */
[--C-:B------:R-:W-:Y:S01]  /*96e0*/  FFMA.FTZ R86, R90, UR4, -R120.reuse ;  /* 0x000000045a567c23 */ /* 0x100fe20008010878 */
[--C-:B------:R-:W-:Y:S01]  /*96f0*/  FFMA.FTZ R90, R92, UR4, -R120.reuse ;  /* 0x000000045c5a7c23 */ /* 0x100fe20008010878 */
[--C-:B------:R-:W-:Y:S01]  /*9700*/  FFMA.FTZ R92, R102, UR4, -R117.reuse ;  /* 0x00000004665c7c23 */ /* 0x100fe20008010875 */
[--C-:B------:R-:W-:Y:S01]  /*9710*/  FFMA.FTZ R87, R91, UR4, -R120.reuse ;  /* 0x000000045b577c23 */ /* 0x100fe20008010878 */
[----:B------:R-:W-:Y:S01]  /*9720*/  MUFU.EX2 R52, R52 ;  /* 0x0000003400347308 */ /* 0x000fe20000000800 */
[----:B------:R-:W-:Y:S01]  /*9730*/  HMMA.16816.F32.BF16 R28, R40, R54, R28 ;  /* 0x00000036281c723c */ /* 0x000fe2000004181c */
[--C-:B------:R-:W-:Y:S01]  /*9740*/  FFMA.FTZ R54, R98, UR4, -R117.reuse ;  /* 0x0000000462367c23 */ /* 0x100fe20008010875 */
[--C-:B------:R-:W-:Y:S01]  /*9750*/  FFMA.FTZ R55, R99, UR4, -R117.reuse ;  /* 0x0000000463377c23 */ /* 0x100fe20008010875 */
[----:B------:R-:W-:Y:S01]  /*9760*/  FFMA.FTZ R91, R93, UR4, -R120 ;  /* 0x000000045d5b7c23 */ /* 0x000fe20008010878 */
[--C-:B------:R-:W-:Y:S01]  /*9770*/  FFMA.FTZ R93, R101, UR4, -R117.reuse ;  /* 0x00000004655d7c23 */ /* 0x100fe20008010875 */
[----:B------:R-:W-:-:S02]  /*9780*/  FFMA.FTZ R99, R103, UR4, -R117 ;  /* 0x0000000467637c23 */ /* 0x000fc40008010875 */
[----:B------:R-:W3:Y:S01]  /*9790*/  MUFU.EX2 R53, R53 ;  /* 0x0000003500357308 */ /* 0x000ee20000000800 */
[----:B-1----:R-:W-:Y:S01]  /*97a0*/  HMMA.16816.F32.BF16 R16, R40, R44, R16 ;  /* 0x0000002c2810723c */ /* 0x002fe20000041810 */
[----:B------:R-:W-:-:S06]  /*97b0*/  F2FP.BF16.F32.PACK_AB R44, R85, R84 ;  /* 0x00000054552c723e */ /* 0x000fcc00000010ff */
[----:B------:R-:W-:Y:S01]  /*97c0*/  MUFU.EX2 R54, R54 ;  /* 0x0000003600367308 */ /* 0x000fe20000000800 */
[----:B------:R-:W-:Y:S01]  /*97d0*/  HMMA.16816.F32.BF16 R12, R40, R46, R12 ;  /* 0x0000002e280c723c */ /* 0x000fe2000004180c */
[----:B------:R-:W1:Y:S01]  /*97e0*/  LDSM.16.MT88.4 R40, [R107+0x10800] ;  /* 0x010800006b28783b */ /* 0x000e620000004200 */
[----:B------:R-:W-:-:S05]  /*97f0*/  F2FP.BF16.F32.PACK_AB R46, R89, R88 ;  /* 0x00000058592e723e */ /* 0x000fca00000010ff */
[----:B------:R-:W4:Y:S01]  /*9800*/  MUFU.EX2 R55, R55 ;  /* 0x0000003700377308 */ /* 0x000f220000000800 */
[----:B---3--:R-:W-:Y:S01]  /*9810*/  F2FP.BF16.F32.PACK_AB R45, R53, R52 ;  /* 0x00000034352d723e */ /* 0x008fe200000010ff */
[----:B------:R-:W-:-:S04]  /*9820*/  FADD.FTZ R52, R52, R81 ;  /* 0x0000005134347221 */ /* 0x000fc80000010000 */
[----:B------:R-:W-:Y:S02]  /*9830*/  FADD.FTZ R53, R53, R52 ;  /* 0x0000003435357221 */ /* 0x000fe40000010000 */
[----:B------:R-:W-:Y:S08]  /*9840*/  MUFU.EX2 R86, R86 ;  /* 0x0000005600567308 */ /* 0x000ff00000000800 */
[----:B------:R-:W3:Y:S01]  /*9850*/  MUFU.EX2 R87, R87 ;  /* 0x0000005700577308 */ /* 0x000ee20000000800 */
[----:B----4-:R-:W-:Y:S01]  /*9860*/  F2FP.BF16.F32.PACK_AB R47, R55, R54 ;  /* 0x00000036372f723e */ /* 0x010fe200000010ff */
[----:B------:R-:W-:-:S04]  /*9870*/  FADD.FTZ R54, R54, R53 ;  /* 0x0000003536367221 */ /* 0x000fc80000010000 */
[----:B------:R-:W-:Y:S02]  /*9880*/  FADD.FTZ R55, R55, R54 ;  /* 0x0000003637377221 */ /* 0x000fe40000010000 */
[C---:B------:R-:W-:Y:S01]  /*9890*/  HMMA.16816.F32.BF16 R8, R44.reuse, R48, R8 ;  /* 0x000000302c08723c */ /* 0x040fe20000041808 */
[----:B------:R-:W-:Y:S07]  /*98a0*/  MUFU.EX2 R90, R90 ;  /* 0x0000005a005a7308 */ /* 0x000fee0000000800 */
[C---:B------:R-:W-:Y:S01]  /*98b0*/  HMMA.16816.F32.BF16 R4, R44.reuse, R50, R4 ;  /* 0x000000322c04723c */ /* 0x040fe20000041804 */
[----:B------:R-:W4:Y:S01]  /*98c0*/  LDSM.16.MT88.4 R48, [R100+0x10800] ;  /* 0x010800006430783b */ /* 0x000f220000004200 */
[----:B------:R-:W5:Y:S06]  /*98d0*/  MUFU.EX2 R91, R91 ;  /* 0x0000005b005b7308 */ /* 0x000f6c0000000800 */
[----:B--2---:R-:W-:Y:S01]  /*98e0*/  HMMA.16816.F32.BF16 R32, R44, R36, R32 ;  /* 0x000000242c20723c */ /* 0x004fe20000041820 */
[----:B------:R-:W-:Y:S01]  /*98f0*/  FADD.FTZ R37, R149, R140 ;  /* 0x0000008c95257221 */ /* 0x000fe20000010000 */
[----:B------:R-:W-:Y:S01]  /*9900*/  MUFU.EX2 R92, R92 ;  /* 0x0000005c005c7308 */ /* 0x000fe20000000800 */
[----:B------:R-:W-:Y:S02]  /*9910*/  LDSM.16.MT88.4 R140, [R109+0x11800] ;  /* 0x011800006d8c783b */ /* 0x000fe40000004200 */
[----:B------:R-:W-:-:S03]  /*9920*/  FADD.FTZ R37, R146, R37 ;  /* 0x0000002592257221 */ /* 0x000fc60000010000 */
[----:B-1----:R-:W-:Y:S01]  /*9930*/  HMMA.16816.F32.BF16 R24, R44, R40, R24 ;  /* 0x000000282c18723c */ /* 0x002fe20000041818 */
[----:B------:R-:W-:Y:S01]  /*9940*/  FADD.FTZ R98, R148, R37 ;  /* 0x0000002594627221 */ /* 0x000fe20000010000 */
[----:B------:R-:W1:Y:S03]  /*9950*/  MUFU.EX2 R93, R93 ;  /* 0x0000005d005d7308 */ /* 0x000e660000000800 */
[----:B------:R-:W-:-:S03]  /*9960*/  FADD.FTZ R98, R155, R98 ;  /* 0x000000629b627221 */ /* 0x000fc60000010000 */
[C---:B------:R-:W-:Y:S01]  /*9970*/  HMMA.16816.F32.BF16 R20, R44.reuse, R42, R20 ;  /* 0x0000002a2c14723c */ /* 0x040fe20000041814 */
[----:B------:R-:W-:Y:S01]  /*9980*/  FADD.FTZ R41, R163, R98 ;  /* 0x00000062a3297221 */ /* 0x000fe20000010000 */
[----:B------:R-:W-:Y:S01]  /*9990*/  FFMA.FTZ R98, R104, UR4, -R117 ;  /* 0x0000000468627c23 */ /* 0x000fe20008010875 */
[----:B------:R-:W-:Y:S02]  /*99a0*/  MUFU.EX2 R99, R99 ;  /* 0x0000006300637308 */ /* 0x000fe40000000800 */
[----:B------:R-:W-:Y:S01]  /*99b0*/  FADD.FTZ R41, R154, R41 ;  /* 0x000000299a297221 */ /* 0x000fe20000010000 */
[----:B------:R-:W-:Y:S02]  /*99c0*/  F2FP.BF16.F32.PACK_AB R154, R247, R96 ;  /* 0x00000060f79a723e */ /* 0x000fe400000010ff */
[C---:B------:R-:W-:Y:S01]  /*99d0*/  HMMA.16816.F32.BF16 R28, R44.reuse, R38, R28 ;  /* 0x000000262c1c723c */ /* 0x040fe2000004181c */
[----:B------:R-:W-:Y:S01]  /*99e0*/  FADD.FTZ R102, R156, R41 ;  /* 0x000000299c667221 */ /* 0x000fe20000010000 */
[----:B------:R-:W2:Y:S01]  /*99f0*/  LDSM.16.MT88.4 R36, [R111+0x11000] ;  /* 0x011000006f24783b */ /* 0x000ea20000004200 */
[----:B------:R-:W1:Y:S02]  /*9a00*/  MUFU.EX2 R98, R98 ;  /* 0x0000006200627308 */ /* 0x000e640000000800 */
[----:B------:R-:W-:Y:S01]  /*9a10*/  FADD.FTZ R102, R165, R102 ;  /* 0x00000066a5667221 */ /* 0x000fe20000010000 */
[----:B------:R-:W2:Y:S02]  /*9a20*/  LDSM.16.MT88.4 R40, [R109+0x11000] ;  /* 0x011000006d28783b */ /* 0x000ea40000004200 */
[----:B----4-:R-:W-:Y:S01]  /*9a30*/  HMMA.16816.F32.BF16 R16, R44, R48, R16 ;  /* 0x000000302c10723c */ /* 0x010fe20000041810 */
[----:B------:R-:W-:Y:S01]  /*9a40*/  FADD.FTZ R49, R177, R102 ;  /* 0x00000066b1317221 */ /* 0x000fe20000010000 */
[----:B---3--:R-:W-:-:S03]  /*9a50*/  F2FP.BF16.F32.PACK_AB R48, R87, R86 ;  /* 0x000000565730723e */ /* 0x008fc600000010ff */
[----:B------:R-:W-:-:S03]  /*9a60*/  FADD.FTZ R49, R170, R49 ;  /* 0x00000031aa317221 */ /* 0x000fc60000010000 */
[----:B------:R-:W-:Y:S01]  /*9a70*/  HMMA.16816.F32.BF16 R12, R44, R50, R12 ;  /* 0x000000322c0c723c */ /* 0x000fe2000004180c */
[----:B------:R-:W-:Y:S01]  /*9a80*/  FADD.FTZ R172, R172, R49 ;  /* 0x00000031acac7221 */ /* 0x000fe20000010000 */
[----:B-----5:R-:W-:Y:S01]  /*9a90*/  F2FP.BF16.F32.PACK_AB R50, R91, R90 ;  /* 0x0000005a5b32723e */ /* 0x020fe200000010ff */
[----:B------:R-:W3:Y:S01]  /*9aa0*/  LDSM.16.MT88.4 R44, [R107+0x11000] ;  /* 0x011000006b2c783b */ /* 0x000ee20000004200 */
[----:B-1----:R-:W-:Y:S01]  /*9ab0*/  F2FP.BF16.F32.PACK_AB R49, R93, R92 ;  /* 0x0000005c5d31723e */ /* 0x002fe200000010ff */
[----:B------:R-:W-:Y:S01]  /*9ac0*/  FADD.FTZ R181, R181, R172 ;  /* 0x000000acb5b57221 */ /* 0x000fe20000010000 */
[----:B------:R-:W-:Y:S01]  /*9ad0*/  F2FP.BF16.F32.PACK_AB R51, R99, R98 ;  /* 0x000000626333723e */ /* 0x000fe200000010ff */
[----:B------:R-:W-:Y:S02]  /*9ae0*/  FADD.FTZ R92, R92, R55 ;  /* 0x000000375c5c7221 */ /* 0x000fe40000010000 */
[----:B------:R-:W-:Y:S02]  /*9af0*/  FADD.FTZ R186, R186, R181 ;  /* 0x000000b5baba7221 */ /* 0x000fe40000010000 */
[----:B------:R-:W-:-:S02]  /*9b00*/  FADD.FTZ R93, R93, R92 ;  /* 0x0000005c5d5d7221 */ /* 0x000fc40000010000 */
[----:B------:R-:W-:Y:S02]  /*9b10*/  FADD.FTZ R197, R197, R186 ;  /* 0x000000bac5c57221 */ /* 0x000fe40000010000 */
[----:B------:R-:W-:Y:S02]  /*9b20*/  FADD.FTZ R98, R98, R93 ;  /* 0x0000005d62627221 */ /* 0x000fe40000010000 */
[----:B------:R-:W-:Y:S02]  /*9b30*/  FADD.FTZ R194, R194, R197 ;  /* 0x000000c5c2c27221 */ /* 0x000fe40000010000 */
[----:B------:R-:W-:Y:S02]  /*9b40*/  FADD.FTZ R99, R99, R98 ;  /* 0x0000006263637221 */ /* 0x000fe40000010000 */
[----:B------:R-:W-:-:S04]  /*9b50*/  FADD.FTZ R187, R187, R194 ;  /* 0x000000c2bbbb7221 */ /* 0x000fc80000010000 */
[----:B------:R-:W-:Y:S01]  /*9b60*/  FADD.FTZ R174, R174, R187 ;  /* 0x000000bbaeae7221 */ /* 0x000fe20000010000 */
[----:B--2---:R-:W-:Y:S03]  /*9b70*/  HMMA.16816.F32.BF16 R8, R48, R36, R8 ;  /* 0x000000243008723c */ /* 0x004fe60000041808 */
[----:B------:R-:W-:-:S04]  /*9b80*/  FADD.FTZ R174, R175, R174 ;  /* 0x000000aeafae7221 */ /* 0x000fc80000010000 */
[----:B------:R-:W-:Y:S01]  /*9b90*/  FADD.FTZ R173, R173, R174 ;  /* 0x000000aeadad7221 */ /* 0x000fe20000010000 */
[----:B------:R-:W-:Y:S01]  /*9ba0*/  HMMA.16816.F32.BF16 R28, R48, R42, R28 ;  /* 0x0000002a301c723c */ /* 0x000fe2000004181c */
[----:B------:R-:W-:Y:S02]  /*9bb0*/  FFMA.FTZ R42, R108, UR4, -R117 ;  /* 0x000000046c2a7c23 */ /* 0x000fe40008010875 */
[----:B------:R-:W-:-:S04]  /*9bc0*/  FADD.FTZ R180, R180, R173 ;  /* 0x000000adb4b47221 */ /* 0x000fc80000010000 */
[----:B------:R-:W-:Y:S01]  /*9bd0*/  FADD.FTZ R159, R159, R180 ;  /* 0x000000b49f9f7221 */ /* 0x000fe20000010000 */
[C---:B------:R-:W-:Y:S01]  /*9be0*/  HMMA.16816.F32.BF16 R4, R48.reuse, R38, R4 ;  /* 0x000000263004723c */ /* 0x040fe20000041804 */
[----:B------:R-:W1:Y:S01]  /*9bf0*/  LDSM.16.MT88.4 R36, [R100+0x11000] ;  /* 0x011000006424783b */ /* 0x000e620000004200 */
[----:B------:R-:W-:Y:S01]  /*9c00*/  MUFU.EX2 R42, R42 ;  /* 0x0000002a002a7308 */ /* 0x000fe20000000800 */
[----:B------:R-:W-:Y:S02]  /*9c10*/  FADD.FTZ R160, R160, R159 ;  /* 0x0000009fa0a07221 */ /* 0x000fe40000010000 */
[----:B------:R-:W2:Y:S02]  /*9c20*/  LDSM.16.MT88.4 R156, [R107+0x11800] ;  /* 0x011800006b9c783b */ /* 0x000ea40000004200 */
[----:B------:R-:W-:Y:S01]  /*9c30*/  FADD.FTZ R43, R151, R160 ;  /* 0x000000a0972b7221 */ /* 0x000fe20000010000 */
[----:B------:R-:W-:Y:S01]  /*9c40*/  HMMA.16816.F32.BF16 R32, R48, R40, R32 ;  /* 0x000000283020723c */ /* 0x000fe20000041820 */
[----:B------:R-:W4:Y:S01]  /*9c50*/  LDSM.16.MT88.4 R100, [R100+0x11800] ;  /* 0x011800006464783b */ /* 0x000f220000004200 */
[----:B------:R-:W-:Y:S01]  /*9c60*/  FFMA.FTZ R40, R106, UR4, -R117 ;  /* 0x000000046a287c23 */ /* 0x000fe20008010875 */
[----:B------:R-:W-:Y:S01]  /*9c70*/  FADD.FTZ R43, R164, R43 ;  /* 0x0000002ba42b7221 */ /* 0x000fe20000010000 */
[----:B------:R-:W-:-:S03]  /*9c80*/  FFMA.FTZ R41, R105, UR4, -R117 ;  /* 0x0000000469297c23 */ /* 0x000fc60008010875 */
[----:B------:R-:W-:Y:S01]  /*9c90*/  FADD.FTZ R72, R72, R43 ;  /* 0x0000002b48487221 */ /* 0x000fe20000010000 */
[----:B------:R-:W-:Y:S01]  /*9ca0*/  FFMA.FTZ R43, R122, UR4, -R117 ;  /* 0x000000047a2b7c23 */ /* 0x000fe20008010875 */
[----:B------:R-:W-:Y:S01]  /*9cb0*/  MUFU.EX2 R40, R40 ;  /* 0x0000002800287308 */ /* 0x000fe20000000800 */
[----:B---3--:R-:W-:Y:S01]  /*9cc0*/  HMMA.16816.F32.BF16 R24, R48, R44, R24 ;  /* 0x0000002c3018723c */ /* 0x008fe20000041818 */
[----:B------:R-:W-:-:S04]  /*9cd0*/  FADD.FTZ R73, R73, R72 ;  /* 0x0000004849497221 */ /* 0x000fc80000010000 */
[----:B------:R-:W-:Y:S02]  /*9ce0*/  FADD.FTZ R68, R68, R73 ;  /* 0x0000004944447221 */ /* 0x000fe40000010000 */
[----:B------:R-:W3:Y:S01]  /*9cf0*/  MUFU.EX2 R41, R41 ;  /* 0x0000002900297308 */ /* 0x000ee20000000800 */
[----:B------:R-:W-:Y:S01]  /*9d00*/  HMMA.16816.F32.BF16 R20, R48, R46, R20 ;  /* 0x0000002e3014723c */ /* 0x000fe20000041814 */
[----:B------:R-:W-:-:S04]  /*9d10*/  FADD.FTZ R69, R69, R68 ;  /* 0x0000004445457221 */ /* 0x000fc80000010000 */
[----:B------:R-:W-:Y:S02]  /*9d20*/  FADD.FTZ R64, R64, R69 ;  /* 0x0000004540407221 */ /* 0x000fe40000010000 */
[----:B------:R-:W5:Y:S02]  /*9d30*/  MUFU.EX2 R43, R43 ;  /* 0x0000002b002b7308 */ /* 0x000f640000000800 */
[----:B------:R-:W-:-:S04]  /*9d40*/  FADD.FTZ R65, R65, R64 ;  /* 0x0000004041417221 */ /* 0x000fc80000010000 */
[----:B------:R-:W-:Y:S01]  /*9d50*/  FADD.FTZ R60, R60, R65 ;  /* 0x000000413c3c7221 */ /* 0x000fe20000010000 */
[----:B-1----:R-:W-:Y:S01]  /*9d60*/  HMMA.16816.F32.BF16 R16, R48, R36, R16 ;  /* 0x000000243010723c */ /* 0x002fe20000041810 */
[----:B---3--:R-:W-:Y:S02]  /*9d70*/  F2FP.BF16.F32.PACK_AB R153, R41, R40 ;  /* 0x000000282999723e */ /* 0x008fe400000010ff */
[----:B------:R-:W-:Y:S01]  /*9d80*/  FADD.FTZ R61, R61, R60 ;  /* 0x0000003c3d3d7221 */ /* 0x000fe20000010000 */
[----:B------:R-:W-:-:S03]  /*9d90*/  FADD.FTZ R40, R40, R99 ;  /* 0x0000006328287221 */ /* 0x000fc60000010000 */
[----:B------:R-:W-:Y:S01]  /*9da0*/  FADD.FTZ R56, R56, R61 ;  /* 0x0000003d38387221 */ /* 0x000fe20000010000 */
[----:B------:R-:W-:Y:S01]  /*9db0*/  FADD.FTZ R41, R41, R40 ;  /* 0x0000002829297221 */ /* 0x000fe20000010000 */
[----:B------:R-:W-:Y:S01]  /*9dc0*/  HMMA.16816.F32.BF16 R12, R48, R38, R12 ;  /* 0x00000026300c723c */ /* 0x000fe2000004180c */
[----:B-----5:R-:W-:Y:S01]  /*9dd0*/  F2FP.BF16.F32.PACK_AB R155, R43, R42 ;  /* 0x0000002a2b9b723e */ /* 0x020fe200000010ff */
[----:B------:R-:W-:Y:S01]  /*9de0*/  FADD.FTZ R57, R57, R56 ;  /* 0x0000003839397221 */ /* 0x000fe20000010000 */
[----:B------:R-:W-:-:S03]  /*9df0*/  FADD.FTZ R42, R42, R41 ;  /* 0x000000292a2a7221 */ /* 0x000fc60000010000 */
[----:B------:R-:W-:Y:S01]  /*9e00*/  FADD.FTZ R76, R76, R57 ;  /* 0x000000394c4c7221 */ /* 0x000fe20000010000 */
[----:B------:R-:W-:Y:S01]  /*9e10*/  FADD.FTZ R244, R43, R42 ;  /* 0x0000002a2bf47221 */ /* 0x000fe20000010000 */
[----:B------:R-:W-:Y:S02]  /*9e20*/  HMMA.16816.F32.BF16 R160, R152, R132, R8 ;  /* 0x0000008498a0723c */ /* 0x000fe40000041808 */
[----:B------:R-:W-:-:S04]  /*9e30*/  FADD.FTZ R77, R77, R76 ;  /* 0x0000004c4d4d7221 */ /* 0x000fc80000010000 */
[----:B------:R-:W-:Y:S02]  /*9e40*/  FADD.FTZ R84, R84, R77 ;  /* 0x0000004d54547221 */ /* 0x000fe40000010000 */
[----:B------:R-:W-:Y:S02]  /*9e50*/  HMMA.16816.F32.BF16 R136, R152, R140, R32 ;  /* 0x0000008c9888723c */ /* 0x000fe40000041820 */
[----:B------:R-:W-:-:S04]  /*9e60*/  FADD.FTZ R85, R85, R84 ;  /* 0x0000005455557221 */ /* 0x000fc80000010000 */
[----:B------:R-:W-:Y:S02]  /*9e70*/  FADD.FTZ R88, R88, R85 ;  /* 0x0000005558587221 */ /* 0x000fe40000010000 */
[----:B--2---:R-:W-:Y:S02]  /*9e80*/  HMMA.16816.F32.BF16 R144, R152, R156, R24 ;  /* 0x0000009c9890723c */ /* 0x004fe40000041818 */
[----:B------:R-:W-:-:S04]  /*9e90*/  FADD.FTZ R89, R89, R88 ;  /* 0x0000005859597221 */ /* 0x000fc80000010000 */
[----:B------:R-:W-:Y:S02]  /*9ea0*/  FADD.FTZ R86, R86, R89 ;  /* 0x0000005956567221 */ /* 0x000fe40000010000 */
[----:B------:R-:W-:Y:S02]  /*9eb0*/  HMMA.16816.F32.BF16 R132, R152, R134, R4 ;  /* 0x000000869884723c */ /* 0x000fe40000041804 */
        /* <DEDUP_REMOVED lines=8> */
[----:B----4-:R-:W-:Y:S02]  /*9f40*/  HMMA.16816.F32.BF16 R148, R152, R100, R16 ;  /* 0x000000649894723c */ /* 0x010fe40000041810 */
[----:B------:R-:W-:-:S06]  /*9f50*/  FADD.FTZ R247, R247, R96 ;  /* 0x00000060f7f77221 */ /* 0x000fcc0000010000 */
[----:B------:R-:W-:Y:S01]  /*9f60*/  HMMA.16816.F32.BF16 R152, R152, R102, R12 ;  /* 0x000000669898723c */ /* 0x000fe2000004180c */
[----:B------:R-:W-:-:S04]  /*9f70*/  NOP ;  /* 0x0000000000007918 */ /* 0x000fc80000000000 */
[----:B------:R-:W-:-:S15]  /*9f80*/  @!P1 BRA `(.L_x_604) ;  /* 0x0000006c00449947 */ /* 0x000fde0003800000 */
[----:B------:R-:W-:-:S04]  /*9f90*/  DEPBAR.LE SB0, 0x0 ;  /* 0x000080000000791a */ /* 0x000fc80000000000 */
[----:B------:R-:W-:Y:S06]  /*9fa0*/  BAR.SYNC.DEFER_BLOCKING 0x0 ;  /* 0x0000000000007b1d */ /* 0x000fec0000010000 */
[----:B------:R-:W-:Y:S05]  /*9fb0*/  BRA.U !UP1, `(.L_x_605) ;  /* 0x0000000109f87547 */ /* 0x000fea000b800000 */
[----:B------:R-:W1:Y:S01]  /*9fc0*/  LDC R5, c[0x0][0x4f0] ;  /* 0x00013c00ff057b82 */ /* 0x000e620000000800 */
[----:B------:R-:W-:Y:S01]  /*9fd0*/  VIADD R6, R3, 0xfffffffe ;  /* 0xfffffffe03067836 */ /* 0x000fe20000000000 */
[----:B------:R-:W2:Y:S03]  /*9fe0*/  LDCU.64 UR6, c[0x0][0x3a8] ;  /* 0x00007500ff0677ac */ /* 0x000ea60008000a00 */
[----:B------:R-:W-:-:S04]  /*9ff0*/  IMAD.SHL.U32 R6, R6, 0x100, RZ ;  /* 0x0000010006067824 */ /* 0x000fc800078e00ff */
[----:B------:R-:W-:Y:S01]  /*a000*/  VIADD R14, R6, 0x100 ;  /* 0x00000100060e7836 */ /* 0x000fe20000000000 */
[----:B------:R-:W-:-:S04]  /*a010*/  IABS R8, R6 ;  /* 0x0000000600087213 */ /* 0x000fc80000000000 */
[----:B------:R-:W-:Y:S02]  /*a020*/  IABS R10, R14 ;  /* 0x0000000e000a7213 */ /* 0x000fe40000000000 */
[-C--:B-1----:R-:W-:Y:S02]  /*a030*/  IABS R4, R5.reuse ;  /* 0x0000000500047213 */ /* 0x082fe40000000000 */
[-C--:B------:R-:W-:Y:S02]  /*a040*/  LOP3.LUT R6, R6, R5.reuse, RZ, 0x3c, !PT ;  /* 0x0000000506067212 */ /* 0x080fe400078e3cff */
[----:B------:R-:W1:Y:S01]  /*a050*/  I2F.RP R9, R4 ;  /* 0x0000000400097306 */ /* 0x000e620000209400 */
[----:B------:R-:W-:Y:S02]  /*a060*/  LOP3.LUT R14, R14, R5, RZ, 0x3c, !PT ;  /* 0x000000050e0e7212 */ /* 0x000fe400078e3cff */
[----:B------:R-:W-:-:S05]  /*a070*/  ISETP.GE.AND P1, PT, R6, RZ, PT ;  /* 0x000000ff0600720c */ /* 0x000fca0003f26270 */
[----:B-1----:R-:W1:Y:S02]  /*a080*/  MUFU.RCP R12, R9 ;  /* 0x00000009000c7308 */ /* 0x002e640000001000 */
[----:B-1----:R-:W-:-:S06]  /*a090*/  VIADD R12, R12, 0xffffffe ;  /* 0x0ffffffe0c0c7836 */ /* 0x002fcc0000000000 */
[----:B------:R-:W1:Y:S02]  /*a0a0*/  F2I.FTZ.U32.TRUNC.NTZ R13, R12 ;  /* 0x0000000c000d7305 */ /* 0x000e64000021f000 */
[----:B-1----:R-:W-:Y:S02]  /*a0b0*/  IADD3 R7, PT, PT, RZ, -R13, RZ ;  /* 0x8000000dff077210 */ /* 0x002fe40007ffe0ff */
[----:B------:R-:W-:-:S03]  /*a0c0*/  MOV R12, RZ ;  /* 0x000000ff000c7202 */ /* 0x000fc60000000f00 */
[----:B------:R-:W-:-:S04]  /*a0d0*/  IMAD R7, R7, R4, RZ ;  /* 0x0000000407077224 */ /* 0x000fc800078e02ff */
[----:B------:R-:W-:-:S06]  /*a0e0*/  IMAD.HI.U32 R7, R13, R7, R12 ;  /* 0x000000070d077227 */ /* 0x000fcc00078e000c */
[----:B------:R-:W-:-:S04]  /*a0f0*/  IMAD.HI.U32 R11, R7, R8, RZ ;  /* 0x00000008070b7227 */ /* 0x000fc800078e00ff */
[----:B------:R-:W-:-:S04]  /*a100*/  IMAD.HI.U32 R12, R7, R10, RZ ;  /* 0x0000000a070c7227 */ /* 0x000fc800078e00ff */
[----:B------:R-:W-:Y:S01]  /*a110*/  IMAD.MOV R7, RZ, RZ, -R11 ;  /* 0x000000ffff077224 */ /* 0x000fe200078e0a0b */
[----:B------:R-:W-:-:S03]  /*a120*/  IADD3 R9, PT, PT, -R12, RZ, RZ ;  /* 0x000000ff0c097210 */ /* 0x000fc60007ffe1ff */
[C---:B------:R-:W-:Y:S02]  /*a130*/  IMAD R7, R4.reuse, R7, R8 ;  /* 0x0000000704077224 */ /* 0x040fe400078e0208 */
[----:B------:R-:W-:-:S03]  /*a140*/  IMAD R9, R4, R9, R10 ;  /* 0x0000000904097224 */ /* 0x000fc600078e020a */
[C---:B------:R-:W-:Y:S02]  /*a150*/  ISETP.GT.U32.AND P2, PT, R4.reuse, R7, PT ;  /* 0x000000070400720c */ /* 0x040fe40003f44070 */
[----:B------:R-:W-:-:S11]  /*a160*/  ISETP.GT.U32.AND P3, PT, R4, R9, PT ;  /* 0x000000090400720c */ /* 0x000fd60003f64070 */
[----:B------:R-:W-:Y:S01]  /*a170*/  @!P2 IMAD.IADD R7, R7, 0x1, -R4 ;  /* 0x000000010707a824 */ /* 0x000fe200078e0a04 */
[----:B------:R-:W-:Y:S01]  /*a180*/  @!P2 IADD3 R11, PT, PT, R11, 0x1, RZ ;  /* 0x000000010b0ba810 */ /* 0x000fe20007ffe0ff */
[----:B------:R-:W-:Y:S01]  /*a190*/  @!P3 VIADD R12, R12, 0x1 ;  /* 0x000000010c0cb836 */ /* 0x000fe20000000000 */
[-C--:B------:R-:W-:Y:S02]  /*a1a0*/  @!P3 IADD3 R9, PT, PT, R9, -R4.reuse, RZ ;  /* 0x800000040909b210 */ /* 0x080fe40007ffe0ff */
[-C--:B------:R-:W-:Y:S02]  /*a1b0*/  ISETP.GE.U32.AND P4, PT, R7, R4.reuse, PT ;  /* 0x000000040700720c */ /* 0x080fe40003f86070 */
[----:B------:R-:W-:Y:S02]  /*a1c0*/  ISETP.GE.U32.AND P5, PT, R9, R4, PT ;  /* 0x000000040900720c */ /* 0x000fe40003fa6070 */
[----:B------:R-:W-:Y:S02]  /*a1d0*/  ISETP.GE.AND P3, PT, R14, RZ, PT ;  /* 0x000000ff0e00720c */ /* 0x000fe40003f66270 */
[----:B------:R-:W-:-:S02]  /*a1e0*/  ISETP.NE.AND P2, PT, R5, RZ, PT ;  /* 0x000000ff0500720c */ /* 0x000fc40003f45270 */
[----:B------:R-:W-:-:S05]  /*a1f0*/  LOP3.LUT R7, RZ, R5, RZ, 0x33, !PT ;  /* 0x00000005ff077212 */ /* 0x000fca00078e33ff */
[----:B------:R-:W-:Y:S02]  /*a200*/  @P4 VIADD R11, R11, 0x1 ;  /* 0x000000010b0b4836 */ /* 0x000fe40000000000 */
[----:B------:R-:W-:Y:S02]  /*a210*/  @P5 IADD3 R12, PT, PT, R12, 0x1, RZ ;  /* 0x000000010c0c5810 */ /* 0x000fe40007ffe0ff */
[----:B------:R-:W-:Y:S02]  /*a220*/  @!P1 IMAD.MOV R11, RZ, RZ, -R11 ;  /* 0x000000ffff0b9224 */ /* 0x000fe400078e0a0b */
[----:B------:R-:W-:-:S03]  /*a230*/  @!P3 IADD3 R12, PT, PT, -R12, RZ, RZ ;  /* 0x000000ff0c0cb210 */ /* 0x000fc60007ffe1ff */
[C---:B------:R-:W-:Y:S02]  /*a240*/  SEL R6, R7.reuse, R11, !P2 ;  /* 0x0000000b07067207 */ /* 0x040fe40005000000 */
[----:B------:R-:W-:-:S03]  /*a250*/  SEL R7, R7, R12, !P2 ;  /* 0x0000000c07077207 */ /* 0x000fc60005000000 */
[----:B------:R-:W-:-:S04]  /*a260*/  IMAD.WIDE R12, R6, 0x4, R240 ;  /* 0x00000004060c7825 */ /* 0x000fc800078e02f0 */
[C---:B------:R-:W-:Y:S01]  /*a270*/  IMAD.WIDE R10, R7.reuse, 0x4, R240 ;  /* 0x00000004070a7825 */ /* 0x040fe200078e02f0 */
[----:B------:R-:W3:Y:S04]  /*a280*/  LDG.E R9, desc[UR16][R12.64] ;  /* 0x000000100c097981 */ /* 0x000ee8000c1e1900 */
[----:B------:R-:W3:Y:S01]  /*a290*/  LDG.E R4, desc[UR16][R10.64] ;  /* 0x000000100a047981 */ /* 0x000ee2000c1e1900 */
[----:B------:R-:W-:-:S04]  /*a2a0*/  IMAD.IADD R6, R7, 0x1, -R6 ;  /* 0x0000000107067824 */ /* 0x000fc800078e0a06 */
[----:B------:R-:W-:-:S05]  /*a2b0*/  IMAD R5, R6, R5, -0x100 ;  /* 0xffffff0006057424 */ /* 0x000fca00078e0205 */
[----:B------:R-:W-:-:S05]  /*a2c0*/  SHF.R.S32.HI R7, RZ, 0x1f, R5 ;  /* 0x0000001fff077819 */ /* 0x000fca0000011405 */
[----:B------:R-:W-:-:S04]  /*a2d0*/  IMAD R6, R7, R188, RZ ;  /* 0x000000bc07067224 */ /* 0x000fc800078e02ff */
[----:B------:R-:W-:Y:S01]  /*a2e0*/  IMAD R6, R5, R189, R6 ;  /* 0x000000bd05067224 */ /* 0x000fe200078e0206 */
[----:B---3--:R-:W-:Y:S01]  /*a2f0*/  IADD3 R4, PT, PT, R9, -R4, RZ ;  /* 0x8000000409047210 */ /* 0x008fe20007ffe0ff */
[----:B------:R-:W-:-:S03]  /*a300*/  IMAD.WIDE.U32 R8, R5, R188, RZ ;  /* 0x000000bc05087225 */ /* 0x000fc600078e00ff */
[----:B------:R-:W-:Y:S01]  /*a310*/  SHF.R.S32.HI R5, RZ, 0x1f, R4 ;  /* 0x0000001fff057819 */ /* 0x000fe20000011404 */
[----:B------:R-:W-:-:S04]  /*a320*/  IMAD.IADD R9, R9, 0x1, R6 ;  /* 0x0000000109097824 */ /* 0x000fc800078e0206 */
[----:B--2---:R-:W-:Y:S02]  /*a330*/  IMAD R5, R5, UR6, RZ ;  /* 0x0000000605057c24 */ /* 0x004fe4000f8e02ff */
[----:B------:R-:W-:-:S04]  /*a340*/  IMAD.WIDE.U32 R8, R4, UR6, R8 ;  /* 0x0000000604087c25 */ /* 0x000fc8000f8e0008 */
[----:B------:R-:W-:Y:S01]  /*a350*/  IMAD R5, R4, UR7, R5 ;  /* 0x0000000704057c24 */ /* 0x000fe2000f8e0205 */
[----:B------:R-:W-:-:S04]  /*a360*/  LEA R234, P1, R8, R234, 0x1 ;  /* 0x000000ea08ea7211 */ /* 0x000fc800078208ff */
[----:B------:R-:W-:-:S04]  /*a370*/  IADD3 R5, PT, PT, R9, R5, RZ ;  /* 0x0000000509057210 */ /* 0x000fc80007ffe0ff */
[----:B------:R-:W-:Y:S01]  /*a380*/  LEA.HI.X R235, R8, R235, R5, 0x1, P1 ;  /* 0x000000eb08eb7211 */ /* 0x000fe200008f0c05 */
[----:B------:R-:W-:Y:S06]  /*a390*/  BRA `(.L_x_606) ;  /* 0x00000000001c7947 */ /* 0x000fec0003800000 */
.L_x_605:
[----:B------:R-:W-:Y:S01]  /*a3a0*/  UMOV UR4, URZ ;  /* 0x000000ff00047c82 */ /* 0x000fe20008000000 */
[----:B------:R-:W-:Y:S01]  /*a3b0*/  IMAD.SHL.U32 R4, R188, 0x100, RZ ;  /* 0x00000100bc047824 */ /* 0x000fe200078e00ff */
[----:B------:R-:W-:-:S05]  /*a3c0*/  IADD3 R5, P1, PT, RZ, -UR4, RZ ;  /* 0x80000004ff057c10 */ /* 0x000fca000ff3e0ff */
[----:B------:R-:W-:-:S05]  /*a3d0*/  IMAD.X R4, RZ, RZ, ~R4, P1 ;  /* 0x000000ffff047224 */ /* 0x000fca00008e0e04 */
[----:B------:R-:W-:-:S04]  /*a3e0*/  SHF.R.S64 R5, R5, 0x1f, R4 ;  /* 0x0000001f05057819 */ /* 0x000fc80000001004 */
[----:B------:R-:W-:-:S04]  /*a3f0*/  IADD3 R234, P1, PT, R5, R234, RZ ;  /* 0x000000ea05ea7210 */ /* 0x000fc80007f3e0ff */
[----:B------:R-:W-:-:S09]  /*a400*/  LEA.HI.X.SX32 R235, R4, R235, 0x1, P1 ;  /* 0x000000eb04eb7211 */ /* 0x000fd200008f0eff */
.L_x_606:
[----:B------:R-:W1:Y:S01]  /*a410*/  LDCU UR4, c[0x0][0x440] ;  /* 0x00008800ff0477ac */ /* 0x000e620008000800 */
[----:B------:R-:W-:Y:S01]  /*a420*/  SHF.R.U32.HI R227, RZ, 0x1, R228 ;  /* 0x00000001ffe37819 */ /* 0x000fe200000116e4 */
[----:B------:R-:W-:Y:S01]  /*a430*/  IMAD.SHL.U32 R27, R188, 0x20, RZ ;  /* 0x00000020bc1b7824 */ /* 0x000fe200078e00ff */
[----:B------:R-:W-:Y:S01]  /*a440*/  LOP3.LUT R215, R193, 0x200, RZ, 0xc0, !PT ;  /* 0x00000200c1d77812 */ /* 0x000fe200078ec0ff */
[----:B------:R-:W-:Y:S01]  /*a450*/  IMAD.SHL.U32 R229, R228, 0x20, RZ ;  /* 0x00000020e4e57824 */ /* 0x000fe200078e00ff */
[----:B------:R-:W-:Y:S02]  /*a460*/  LOP3.LUT R5, R227, 0x8, RZ, 0xc0, !PT ;  /* 0x00000008e3057812 */ /* 0x000fe400078ec0ff */
[----:B------:R-:W-:Y:S02]  /*a470*/  IADD3 R6, P2, PT, R27, R234, RZ ;  /* 0x000000ea1b067210 */ /* 0x000fe40007f5e0ff */
[----:B------:R-:W-:Y:S02]  /*a480*/  LOP3.LUT R214, R192, R5, RZ, 0x3c, !PT ;  /* 0x00000005c0d67212 */ /* 0x000fe400078e3cff */
[----:B------:R-:W-:-:S02]  /*a490*/  SHF.L.U64.HI R5, R188, 0x5, R189 ;  /* 0x00000005bc057819 */ /* 0x000fc400000102bd */
[----:B------:R-:W-:Y:S02]  /*a4a0*/  LOP3.LUT R229, R229, 0x7c00, RZ, 0xc0, !PT ;  /* 0x00007c00e5e57812 */ /* 0x000fe400078ec0ff */
[----:B------:R-:W-:Y:S01]  /*a4b0*/  SEL R223, R190, 0xffffffe0, !P6 ;  /* 0xffffffe0bedf7807 */ /* 0x000fe20007000000 */
[----:B------:R-:W-:Y:S01]  /*a4c0*/  IMAD.X R7, R5, 0x1, R235, P2 ;  /* 0x0000000105077824 */ /* 0x000fe200010e06eb */
[----:B-1----:R-:W-:-:S03]  /*a4d0*/  ISETP.GE.AND P1, PT, R226, UR4, PT ;  /* 0x00000004e2007c0c */ /* 0x002fc6000bf26270 */
[----:B------:R-:W-:-:S10]  /*a4e0*/  IMAD.IADD R219, R191, 0x1, R223 ;  /* 0x00000001bfdb7824 */ /* 0x000fd400078e02df */
[----:B------:R-:W-:Y:S01]  /*a4f0*/  @!P1 IADD3 R26, P5, PT, R6, R27, RZ ;  /* 0x0000001b061a9210 */ /* 0x000fe20007fbe0ff */
[--C-:B------:R-:W-:Y:S01]  /*a500*/  @!P1 IMAD.MOV.U32 R38, RZ, RZ, R6.reuse ;  /* 0x000000ffff269224 */ /* 0x100fe200078e0006 */
[CC--:B------:R-:W-:Y:S01]  /*a510*/  @!P1 LEA R24, P4, R188.reuse, R6.reuse, 0x6 ;  /* 0x00000006bc189211 */ /* 0x0c0fe200078830ff */
[--C-:B------:R-:W-:Y:S01]  /*a520*/  @!P1 IMAD.MOV.U32 R39, RZ, RZ, R7.reuse ;  /* 0x000000ffff279224 */ /* 0x100fe200078e0007 */
[----:B------:R-:W-:Y:S01]  /*a530*/  @P1 STS.128 [R245+0xa000], RZ ;  /* 0x00a000fff5001388 */ /* 0x000fe20000000c00 */
[C---:B------:R-:W-:Y:S01]  /*a540*/  @!P1 IMAD.WIDE.U32 R36, R188.reuse, 0x60, R6 ;  /* 0x00000060bc249825 */ /* 0x040fe200078e0006 */
[CC--:B------:R-:W-:Y:S02]  /*a550*/  @!P1 LEA R22, P3, R188.reuse, R6.reuse, 0x7 ;  /* 0x00000006bc169211 */ /* 0x0c0fe400078638ff */
[----:B------:R-:W-:Y:S01]  /*a560*/  @!PT LDS RZ, [RZ] ;  /* 0x00000000fffff984 */ /* 0x000fe20000000800 */
[----:B------:R-:W-:Y:S01]  /*a570*/  @!PT LDS RZ, [RZ] ;  /* 0x00000000fffff984 */ /* 0x000fe20000000800 */
[----:B------:R-:W-:Y:S01]  /*a580*/  @!PT LDS RZ, [RZ] ;  /* 0x00000000fffff984 */ /* 0x000fe20000000800 */
[----:B------:R-:W-:Y:S01]  /*a590*/  @!P1 LDGSTS.E.BYPASS.LTC128B.128 [R245+0xa000], desc[UR16][R234.64] ;  /* 0x0a000000eaf59fae */ /* 0x000fe2000b981a10 */
[----:B------:R-:W-:Y:S01]  /*a5a0*/  @!P1 IMAD R10, R189, 0x60, RZ ;  /* 0x00000060bd0a9824 */ /* 0x000fe200078e02ff */
[CC--:B------:R-:W-:Y:S01]  /*a5b0*/  @!P1 LEA.HI.X R25, R188.reuse, R7.reuse, R189, 0x6, P4 ;  /* 0x00000007bc199211 */ /* 0x0c0fe200020f34bd */
[----:B------:R-:W-:Y:S01]  /*a5c0*/  @!P1 IMAD.X R27, R7, 0x1, R5, P5 ;  /* 0x00000001071b9824 */ /* 0x000fe200028e0605 */
[----:B------:R-:W-:Y:S01]  /*a5d0*/  @P1 STS.128 [R245+0xa800], RZ ;  /* 0x00a800fff5001388 */ /* 0x000fe20000000c00 */
[--C-:B------:R-:W-:Y:S01]  /*a5e0*/  @!P1 IMAD.MOV.U32 R28, RZ, RZ, R6.reuse ;  /* 0x000000ffff1c9224 */ /* 0x100fe200078e0006 */
[C---:B------:R-:W-:Y:S01]  /*a5f0*/  @!P1 LEA R4, P2, R188.reuse, R6, 0x8 ;  /* 0x00000006bc049211 */ /* 0x040fe200078440ff */
[----:B------:R-:W-:Y:S01]  /*a600*/  @!P1 IMAD.MOV.U32 R29, RZ, RZ, R7 ;  /* 0x000000ffff1d9224 */ /* 0x000fe200078e0007 */
[----:B------:R-:W-:Y:S01]  /*a610*/  @!PT LDS RZ, [RZ] ;  /* 0x00000000fffff984 */ /* 0x000fe20000000800 */
[----:B------:R-:W-:Y:S01]  /*a620*/  @!PT LDS RZ, [RZ] ;  /* 0x00000000fffff984 */ /* 0x000fe20000000800 */
[----:B------:R-:W-:Y:S01]  /*a630*/  @!PT LDS RZ, [RZ] ;  /* 0x00000000fffff984 */ /* 0x000fe20000000800 */
[----:B------:R1:W-:Y:S01]  /*a640*/  @!P1 LDGSTS.E.BYPASS.LTC128B.128 [R245+0xa800], desc[UR16][R38.64] ;  /* 0x0a80000026f59fae */ /* 0x0003e2000b981a10 */
[--C-:B------:R-:W-:Y:S01]  /*a650*/  @!P1 IMAD.MOV.U32 R32, RZ, RZ, R6.reuse ;  /* 0x000000ffff209224 */ /* 0x100fe200078e0006 */
[-C--:B------:R-:W-:Y:S01]  /*a660*/  @!P1 LEA.HI.X R23, R188, R7.reuse, R189, 0x7, P3 ;  /* 0x00000007bc179211 */ /* 0x080fe200018f3cbd */
[----:B------:R-:W-:Y:S01]  /*a670*/  @!P1 IMAD.MOV.U32 R33, RZ, RZ, R7 ;  /* 0x000000ffff219224 */ /* 0x000fe200078e0007 */
[----:B------:R-:W-:Y:S01]  /*a680*/  @P1 STS.128 [R245+0xb000], RZ ;  /* 0x00b000fff5001388 */ /* 0x000fe20000000c00 */
[----:B------:R-:W-:Y:S01]  /*a690*/  @!P1 IMAD.IADD R11, R10, 0x1, R37 ;  /* 0x000000010a0b9824 */ /* 0x000fe200078e0225 */
[----:B------:R-:W-:Y:S01]  /*a6a0*/  @!P1 LEA.HI.X R5, R188, R7, R189, 0x8, P2 ;  /* 0x00000007bc059211 */ /* 0x000fe200010f44bd */
[----:B------:R-:W-:Y:S01]  /*a6b0*/  @!P1 IMAD.MOV.U32 R34, RZ, RZ, R6 ;  /* 0x000000ffff229224 */ /* 0x000fe200078e0006 */
[----:B------:R-:W-:Y:S01]  /*a6c0*/  @!PT LDS RZ, [RZ] ;  /* 0x00000000fffff984 */ /* 0x000fe20000000800 */
[----:B------:R-:W-:Y:S01]  /*a6d0*/  @!PT LDS RZ, [RZ] ;  /* 0x00000000fffff984 */ /* 0x000fe20000000800 */
[----:B------:R-:W-:Y:S01]  /*a6e0*/  @!PT LDS RZ, [RZ] ;  /* 0x00000000fffff984 */ /* 0x000fe20000000800 */
[----:B------:R-:W-:Y:S01]  /*a6f0*/  @!P1 LDGSTS.E.BYPASS.LTC128B.128 [R245+0xb000], desc[UR16][R26.64] ;  /* 0x0b0000001af59fae */ /* 0x000fe2000b981a10 */
[----:B------:R-:W-:-:S02]  /*a700*/  @!P1 IMAD.MOV.U32 R35, RZ, RZ, R7 ;  /* 0x000000ffff239224 */ /* 0x000fc400078e0007 */
[C---:B------:R-:W-:Y:S01]  /*a710*/  @!P1 IMAD.WIDE.U32 R28, R188.reuse, 0xa0, R28 ;  /* 0x000000a0bc1c9825 */ /* 0x040fe200078e001c */
[----:B------:R-:W-:Y:S03]  /*a720*/  @P1 STS.128 [R245+0xb800], RZ ;  /* 0x00b800fff5001388 */ /* 0x000fe60000000c00 */
[C---:B------:R-:W-:Y:S01]  /*a730*/  @!P1 IMAD R9, R189.reuse, 0xa0, RZ ;  /* 0x000000a0bd099824 */ /* 0x040fe200078e02ff */
[----:B------:R-:W-:Y:S01]  /*a740*/  @!PT LDS RZ, [RZ] ;  /* 0x00000000fffff984 */ /* 0x000fe20000000800 */
[----:B------:R-:W-:Y:S01]  /*a750*/  @!PT LDS RZ, [RZ] ;  /* 0x00000000fffff984 */ /* 0x000fe20000000800 */
[----:B------:R-:W-:Y:S01]  /*a760*/  @!PT LDS RZ, [RZ] ;  /* 0x00000000fffff984 */ /* 0x000fe20000000800 */
[----:B------:R-:W-:Y:S01]  /*a770*/  @!P1 LDGSTS.E.BYPASS.LTC128B.128 [R245+0xb800], desc[UR16][R24.64] ;  /* 0x0b80000018f59fae */ /* 0x000fe2000b981a10 */
[----:B------:R-:W-:Y:S02]  /*a780*/  @!P1 IMAD.MOV.U32 R10, RZ, RZ, R36 ;  /* 0x000000ffff0a9224 */ /* 0x000fe400078e0024 */
[----:B------:R-:W-:Y:S01]  /*a790*/  @!P1 IMAD.WIDE.U32 R32, R188, 0xc0, R32 ;  /* 0x000000c0bc209825 */ /* 0x000fe200078e0020 */
[----:B------:R-:W-:Y:S03]  /*a7a0*/  @P1 STS.128 [R245+0xc000], RZ ;  /* 0x00c000fff5001388 */ /* 0x000fe60000000c00 */
[----:B------:R-:W-:Y:S01]  /*a7b0*/  @!P1 IMAD R8, R189, 0xc0, RZ ;  /* 0x000000c0bd089824 */ /* 0x000fe200078e02ff */
[----:B------:R-:W-:Y:S01]  /*a7c0*/  @!PT LDS RZ, [RZ] ;  /* 0x00000000fffff984 */ /* 0x000fe20000000800 */
[----:B------:R-:W-:Y:S01]  /*a7d0*/  @!PT LDS RZ, [RZ] ;  /* 0x00000000fffff984 */ /* 0x000fe20000000800 */
[----:B------:R-:W-:Y:S01]  /*a7e0*/  @!PT LDS RZ, [RZ] ;  /* 0x00000000fffff984 */ /* 0x000fe20000000800 */
[----:B------:R-:W-:Y:S01]  /*a7f0*/  @!P1 LDGSTS.E.BYPASS.LTC128B.128 [R245+0xc000], desc[UR16][R10.64] ;  /* 0x0c0000000af59fae */ /* 0x000fe2000b981a10 */
[----:B------:R-:W-:-:S02]  /*a800*/  @!P1 IMAD.MOV.U32 R30, RZ, RZ, R6 ;  /* 0x000000ffff1e9224 */ /* 0x000fc400078e0006 */
[--C-:B------:R-:W-:Y:S01]  /*a810*/  @!P1 IMAD.MOV.U32 R31, RZ, RZ, R7.reuse ;  /* 0x000000ffff1f9224 */ /* 0x100fe200078e0007 */
[----:B------:R-:W-:Y:S01]  /*a820*/  @P1 STS.128 [R245+0xc800], RZ ;  /* 0x00c800fff5001388 */ /* 0x000fe20000000c00 */
[--C-:B------:R-:W-:Y:S02]  /*a830*/  @!P1 IMAD.MOV.U32 R21, RZ, RZ, R7.reuse ;  /* 0x000000ffff159224 */ /* 0x100fe400078e0007 */
[--C-:B------:R-:W-:Y:S01]  /*a840*/  @!P1 IMAD.MOV.U32 R19, RZ, RZ, R7.reuse ;  /* 0x000000ffff139224 */ /* 0x100fe200078e0007 */
[----:B------:R-:W-:Y:S01]  /*a850*/  @!PT LDS RZ, [RZ] ;  /* 0x00000000fffff984 */ /* 0x000fe20000000800 */
[----:B------:R-:W-:Y:S01]  /*a860*/  @!PT LDS RZ, [RZ] ;  /* 0x00000000fffff984 */ /* 0x000fe20000000800 */
[----:B------:R-:W-:Y:S01]  /*a870*/  @!PT LDS RZ, [RZ] ;  /* 0x00000000fffff984 */ /* 0x000fe20000000800 */
[----:B------:R-:W-:Y:S01]  /*a880*/  @!P1 LDGSTS.E.BYPASS.LTC128B.128 [R245+0xc800], desc[UR16][R22.64] ;  /* 0x0c80000016f59fae */ /* 0x000fe2000b981a10 */
[--C-:B------:R-:W-:Y:S02]  /*a890*/  @!P1 IMAD.MOV.U32 R17, RZ, RZ, R7.reuse ;  /* 0x000000ffff119224 */ /* 0x100fe400078e0007 */
[--C-:B------:R-:W-:Y:S01]  /*a8a0*/  @!P1 IMAD.MOV.U32 R15, RZ, RZ, R7.reuse ;  /* 0x000000ffff0f9224 */ /* 0x100fe200078e0007 */
[----:B------:R-:W-:Y:S01]  /*a8b0*/  @P1 STS.128 [R245+0xd000], RZ ;  /* 0x00d000fff5001388 */ /* 0x000fe20000000c00 */
[----:B------:R-:W-:-:S02]  /*a8c0*/  @!P1 IMAD.MOV.U32 R13, RZ, RZ, R7 ;  /* 0x000000ffff0d9224 */ /* 0x000fc400078e0007 */
[----:B------:R-:W-:-:S04]  /*a8d0*/  @!P1 IMAD.WIDE.U32 R34, R188, 0xe0, R34 ;  /* 0x000000e0bc229825 */ /* 0x000fc800078e0022 */
[----:B------:R-:W-:Y:S02]  /*a8e0*/  @!P1 IMAD R7, R189, 0xe0, RZ ;  /* 0x000000e0bd079824 */ /* 0x000fe400078e02ff */
[----:B------:R-:W-:Y:S02]  /*a8f0*/  @!P1 IMAD.IADD R29, R9, 0x1, R29 ;  /* 0x00000001091d9824 */ /* 0x000fe400078e021d */
        /* <DEDUP_REMOVED lines=10> */
[----:B------:R-:W-:Y:S02]  /*a9a0*/  @!P1 IMAD.IADD R33, R8, 0x1, R33 ;  /* 0x0000000108219824 */ /* 0x000fe400078e0221 */
[----:B------:R-:W-:-:S03]  /*a9b0*/  @!P1 IMAD.WIDE.U32 R30, R188, 0x120, R30 ;  /* 0x00000120bc1e9825 */ /* 0x000fc600078e001e */
[----:B------:R-:W-:Y:S01]  /*a9c0*/  @!PT LDS RZ, [RZ] ;  /* 0x00000000fffff984 */ /* 0x000fe20000000800 */
[----:B------:R-:W-:Y:S01]  /*a9d0*/  @!PT LDS RZ, [RZ] ;  /* 0x00000000fffff984 */ /* 0x000fe20000000800 */
[----:B------:R-:W-:Y:S01]  /*a9e0*/  @!PT LDS RZ, [RZ] ;  /* 0x00000000fffff984 */ /* 0x000fe20000000800 */
[----:B------:R-:W-:Y:S01]  /*a9f0*/  @!P1 LDGSTS.E.BYPASS.LTC128B.128 [R245+0xd800], desc[UR16][R32.64] ;  /* 0x0d80000020f59fae */ /* 0x000fe2000b981a10 */
[----:B------:R-:W-:Y:S02]  /*aa00*/  @!P1 IMAD R6, R189, 0x120, RZ ;  /* 0x00000120bd069824 */ /* 0x000fe400078e02ff */
[----:B------:R-:W-:Y:S01]  /*aa10*/  @!P1 IMAD.IADD R35, R7, 0x1, R35 ;  /* 0x0000000107239824 */ /* 0x000fe200078e0223 */
[----:B------:R-:W-:Y:S01]  /*aa20*/  @P1 STS.128 [R245+0xe000], RZ ;  /* 0x00e000fff5001388 */ /* 0x000fe20000000c00 */
[----:B------:R-:W-:-:S03]  /*aa30*/  @!P1 IMAD.WIDE.U32 R16, R188, 0x180, R16 ;  /* 0x00000180bc109825 */ /* 0x000fc600078e0010 */
[----:B------:R-:W-:Y:S01]  /*aa40*/  @!PT LDS RZ, [RZ] ;  /* 0x00000000fffff984 */ /* 0x000fe20000000800 */
[----:B------:R-:W-:Y:S01]  /*aa50*/  @!PT LDS RZ, [RZ] ;  /* 0x00000000fffff984 */ /* 0x000fe20000000800 */
[----:B------:R-:W-:Y:S01]  /*aa60*/  @!PT LDS RZ, [RZ] ;  /* 0x00000000fffff984 */ /* 0x000fe20000000800 */
[----:B------:R-:W-:Y:S01]  /*aa70*/  @!P1 LDGSTS.E.BYPASS.LTC128B.128 [R245+0xe000], desc[UR16][R34.64] ;  /* 0x0e00000022f59fae */ /* 0x000fe2000b981a10 */
[C---:B------:R-:W-:Y:S02]  /*aa80*/  @!P1 IMAD R9, R189.reuse, 0x180, RZ ;  /* 0x00000180bd099824 */ /* 0x040fe400078e02ff */
[C---:B------:R-:W-:Y:S01]  /*aa90*/  @!P1 IMAD.WIDE.U32 R20, R188.reuse, 0x140, R20 ;  /* 0x00000140bc149825 */ /* 0x040fe200078e0014 */
[----:B------:R-:W-:Y:S03]  /*aaa0*/  @P1 STS.128 [R245+0xe800], RZ ;  /* 0x00e800fff5001388 */ /* 0x000fe60000000c00 */
[----:B------:R-:W-:Y:S01]  /*aab0*/  @!P1 IMAD.WIDE.U32 R14, R188, 0x1a0, R14 ;  /* 0x000001a0bc0e9825 */ /* 0x000fe200078e000e */
[----:B------:R-:W-:Y:S01]  /*aac0*/  @!PT LDS RZ, [RZ] ;  /* 0x00000000fffff984 */ /* 0x000fe20000000800 */
[----:B------:R-:W-:Y:S01]  /*aad0*/  @!PT LDS RZ, [RZ] ;  /* 0x00000000fffff984 */ /* 0x000fe20000000800 */
[----:B------:R-:W-:Y:S01]  /*aae0*/  @!PT LDS RZ, [RZ] ;  /* 0x00000000fffff984 */ /* 0x000fe20000000800 */
[----:B------:R-:W-:Y:S03]  /*aaf0*/  @!P1 LDGSTS.E.BYPASS.LTC128B.128 [R245+0xe800], desc[UR16][R4.64] ;  /* 0x0e80000004f59fae */ /* 0x000fe6000b981a10 */
[C---:B------:R-:W-:Y:S01]  /*ab00*/  @!P1 IMAD R8, R189.reuse, 0x140, RZ ;  /* 0x00000140bd089824 */ /* 0x040fe200078e02ff */
[----:B------:R-:W-:Y:S01]  /*ab10*/  @P1 STS.128 [R245+0xf000], RZ ;  /* 0x00f000fff5001388 */ /* 0x000fe20000000c00 */
[----:B------:R-:W-:-:S02]  /*ab20*/  @!P1 IMAD R7, R189, 0x1a0, RZ ;  /* 0x000001a0bd079824 */ /* 0x000fc400078e02ff */
[----:B------:R-:W-:Y:S02]  /*ab30*/  @!P1 IMAD.IADD R31, R6, 0x1, R31 ;  /* 0x00000001061f9824 */ /* 0x000fe400078e021f */
[----:B------:R-:W-:-:S03]  /*ab40*/  @!P1 IMAD.WIDE.U32 R18, R188, 0x160, R18 ;  /* 0x00000160bc129825 */ /* 0x000fc600078e0012 */
[----:B------:R-:W-:Y:S01]  /*ab50*/  @!PT LDS RZ, [RZ] ;  /* 0x00000000fffff984 */ /* 0x000fe20000000800 */
[----:B------:R-:W-:Y:S01]  /*ab60*/  @!PT LDS RZ, [RZ] ;  /* 0x00000000fffff984 */ /* 0x000fe20000000800 */
[----:B------:R-:W-:Y:S01]  /*ab70*/  @!PT LDS RZ, [RZ] ;  /* 0x00000000fffff984 */ /* 0x000fe20000000800 */
[----:B------:R2:W-:Y:S01]  /*ab80*/  @!P1 LDGSTS.E.BYPASS.LTC128B.128 [R245+0xf000], desc[UR16][R30.64] ;  /* 0x0f0000001ef59fae */ /* 0x0005e2000b981a10 */
[----:B------:R-:W-:Y:S02]  /*ab90*/  @!P1 IMAD R6, R189, 0x160, RZ ;  /* 0x00000160bd069824 */ /* 0x000fe400078e02ff */
[----:B------:R-:W-:Y:S01]  /*aba0*/  @!P1 IMAD.IADD R17, R9, 0x1, R17 ;  /* 0x0000000109119824 */ /* 0x000fe200078e0211 */
[----:B------:R-:W-:Y:S01]  /*abb0*/  @P1 STS.128 [R245+0xf800], RZ ;  /* 0x00f800fff5001388 */ /* 0x000fe20000000c00 */
[----:B------:R-:W-:Y:S02]  /*abc0*/  @!P1 IMAD.IADD R21, R8, 0x1, R21 ;  /* 0x0000000108159824 */ /* 0x000fe400078e0215 */
[----:B------:R-:W-:Y:S01]  /*abd0*/  @!P1 IMAD.IADD R9, R7, 0x1, R15 ;  /* 0x0000000107099824 */ /* 0x000fe200078e020f */
[----:B------:R-:W-:Y:S01]  /*abe0*/  LOP3.LUT R7, R215, R229, RZ, 0xfc, !PT ;  /* 0x000000e5d7077212 */ /* 0x000fe200078efcff */
[----:B------:R-:W-:Y:S01]  /*abf0*/  @!P1 IMAD.IADD R19, R6, 0x1, R19 ;  /* 0x0000000106139824 */ /* 0x000fe200078e0213 */
[----:B------:R-:W-:Y:S01]  /*ac00*/  @!PT LDS RZ, [RZ] ;  /* 0x00000000fffff984 */ /* 0x000fe20000000800 */
[----:B------:R-:W-:Y:S01]  /*ac10*/  @!PT LDS RZ, [RZ] ;  /* 0x00000000fffff984 */ /* 0x000fe20000000800 */
[----:B------:R-:W-:Y:S01]  /*ac20*/  @!PT LDS RZ, [RZ] ;  /* 0x00000000fffff984 */ /* 0x000fe20000000800 */
[----:B------:R3:W-:Y:S01]  /*ac30*/  @!P1 LDGSTS.E.BYPASS.LTC128B.128 [R245+0xf800], desc[UR16][R20.64] ;  /* 0x0f80000014f59fae */ /* 0x0007e2000b981a10 */
[----:B------:R-:W-:Y:S01]  /*ac40*/  @!P1 IMAD.WIDE.U32 R12, R188, 0x1c0, R12 ;  /* 0x000001c0bc0c9825 */ /* 0x000fe200078e000c */
[----:B------:R-:W-:-:S02]  /*ac50*/  LOP3.LUT R7, R7, R214, RZ, 0xfc, !PT ;  /* 0x000000d607077212 */ /* 0x000fc400078efcff */
[----:B------:R-:W-:Y:S01]  /*ac60*/  @P1 STS.128 [R245+0x10000], RZ ;  /* 0x010000fff5001388 */ /* 0x000fe20000000c00 */
[----:B------:R-:W-:Y:S01]  /*ac70*/  @!P1 IMAD R189, R189, 0x1c0, RZ ;  /* 0x000001c0bdbd9824 */ /* 0x000fe200078e02ff */
[----:B------:R-:W-:Y:S01]  /*ac80*/  LEA R209, R7, UR5, 0x1 ;  /* 0x0000000507d17c11 */ /* 0x000fe2000f8e08ff */
[----:B------:R-:W-:Y:S01]  /*ac90*/  @!P1 IMAD.MOV.U32 R8, RZ, RZ, R14 ;  /* 0x000000ffff089224 */ /* 0x000fe200078e000e */
[----:B------:R-:W-:Y:S01]  /*aca0*/  @!PT LDS RZ, [RZ] ;  /* 0x00000000fffff984 */ /* 0x000fe20000000800 */
[----:B------:R-:W-:Y:S01]  /*acb0*/  @!PT LDS RZ, [RZ] ;  /* 0x00000000fffff984 */ /* 0x000fe20000000800 */
[----:B------:R-:W-:Y:S01]  /*acc0*/  @!PT LDS RZ, [RZ] ;  /* 0x00000000fffff984 */ /* 0x000fe20000000800 */
[----:B------:R-:W-:Y:S01]  /*acd0*/  @!P1 LDGSTS.E.BYPASS.LTC128B.128 [R245+0x10000], desc[UR16][R18.64] ;  /* 0x1000000012f59fae */ /* 0x000fe2000b981a10 */
[----:B------:R-:W-:Y:S02]  /*ace0*/  @!P1 IMAD.IADD R41, R189, 0x1, R13 ;  /* 0x00000001bd299824 */ /* 0x000fe400078e020d */
[----:B------:R-:W-:Y:S01]  /*acf0*/  @!P1 IMAD.MOV.U32 R40, RZ, RZ, R12 ;  /* 0x000000ffff289224 */ /* 0x000fe200078e000c */
[----:B------:R-:W-:Y:S01]  /*ad00*/  @P1 STS.128 [R245+0x10800], RZ ;  /* 0x010800fff5001388 */ /* 0x000fe20000000c00 */
[C---:B------:R-:W-:Y:S02]  /*ad10*/  IMAD.IADD R192, R209.reuse, 0x1, R223 ;  /* 0x00000001d1c07824 */ /* 0x040fe400078e02df */
[----:B------:R-:W-:Y:S01]  /*ad20*/  IMAD.IADD R220, R209, 0x1, R208 ;  /* 0x00000001d1dc7824 */ /* 0x000fe200078e02d0 */
[----:B------:R-:W-:Y:S01]  /*ad30*/  @!PT LDS RZ, [RZ] ;  /* 0x00000000fffff984 */ /* 0x000fe20000000800 */
[----:B------:R-:W-:Y:S01]  /*ad40*/  @!PT LDS RZ, [RZ] ;  /* 0x00000000fffff984 */ /* 0x000fe20000000800 */
[----:B------:R-:W-:Y:S01]  /*ad50*/  @!PT LDS RZ, [RZ] ;  /* 0x00000000fffff984 */ /* 0x000fe20000000800 */
[----:B------:R-:W-:Y:S04]  /*ad60*/  @!P1 LDGSTS.E.BYPASS.LTC128B.128 [R245+0x10800], desc[UR16][R16.64] ;  /* 0x1080000010f59fae */ /* 0x000fe8000b981a10 */
[----:B------:R-:W-:Y:S04]  /*ad70*/  @P1 STS.128 [R245+0x11000], RZ ;  /* 0x011000fff5001388 */ /* 0x000fe80000000c00 */
        /* <DEDUP_REMOVED lines=8> */
[----:B------:R4:W-:Y:S04]  /*ae00*/  @!P1 LDGSTS.E.BYPASS.LTC128B.128 [R245+0x11800], desc[UR16][R40.64] ;  /* 0x1180000028f59fae */ /* 0x0009e8000b981a10 */
[----:B------:R-:W-:Y:S04]  /*ae10*/  LDSM.16.M88.4 R68, [R209] ;  /* 0x00000000d144783b */ /* 0x000fe80000000200 */
[----:B------:R-:W5:Y:S04]  /*ae20*/  LDSM.16.M88.4 R52, [R191+0x2000] ;  /* 0x00200000bf34783b */ /* 0x000f680000000200 */
[----:B------:R-:W4:Y:S04]  /*ae30*/  LDSM.16.M88.4 R44, [R191+0x2800] ;  /* 0x00280000bf2c783b */ /* 0x000f280000000200 */
[----:B-1----:R-:W1:Y:S04]  /*ae40*/  LDSM.16.M88.4 R36, [R191+0x3000] ;  /* 0x00300000bf24783b */ /* 0x002e680000000200 */
[----:B--2---:R-:W2:Y:S04]  /*ae50*/  LDSM.16.M88.4 R28, [R191+0x3800] ;  /* 0x00380000bf1c783b */ /* 0x004ea80000000200 */
[----:B---3--:R-:W3:Y:S04]  /*ae60*/  LDSM.16.M88.4 R20, [R191+0x4000] ;  /* 0x00400000bf14783b */ /* 0x008ee80000000200 */
[----:B------:R-:W3:Y:S04]  /*ae70*/  LDSM.16.M88.4 R12, [R191+0x4800] ;  /* 0x00480000bf0c783b */ /* 0x000ee80000000200 */
[----:B------:R-:W3:Y:S04]  /*ae80*/  LDSM.16.M88.4 R4, [R191+0x5000] ;  /* 0x00500000bf04783b */ /* 0x000ee80000000200 */
[----:B------:R-:W3:Y:S04]  /*ae90*/  LDSM.16.M88.4 R164, [R191+0x5800] ;  /* 0x00580000bfa4783b */ /* 0x000ee80000000200 */
[----:B------:R-:W3:Y:S04]  /*aea0*/  LDSM.16.M88.4 R124, [R191+0x6000] ;  /* 0x00600000bf7c783b */ /* 0x000ee80000000200 */
[----:B------:R-:W3:Y:S04]  /*aeb0*/  LDSM.16.M88.4 R116, [R191+0x6800] ;  /* 0x00680000bf74783b */ /* 0x000ee80000000200 */
[----:B------:R-:W3:Y:S01]  /*aec0*/  LDSM.16.M88.4 R108, [R191+0x7000] ;  /* 0x00700000bf6c783b */ /* 0x000ee20000000200 */
[C---:B-----5:R-:W-:Y:S03]  /*aed0*/  HMMA.16816.F32.BF16 R56, R68.reuse, R52, RZ ;  /* 0x000000344438723c */ /* 0x060fe600000418ff */
[----:B------:R-:W5:Y:S04]  /*aee0*/  LDSM.16.M88.4 R100, [R191+0x7800] ;  /* 0x00780000bf64783b */ /* 0x000f680000000200 */
[----:B------:R-:W5:Y:S01]  /*aef0*/  LDSM.16.M88.4 R92, [R191+0x8000] ;  /* 0x00800000bf5c783b */ /* 0x000f620000000200 */
[C---:B----4-:R-:W-:Y:S03]  /*af00*/  HMMA.16816.F32.BF16 R48, R68.reuse, R44, RZ ;  /* 0x0000002c4430723c */ /* 0x050fe600000418ff */
[----:B------:R-:W4:Y:S04]  /*af10*/  LDSM.16.M88.4 R84, [R191+0x8800] ;  /* 0x00880000bf54783b */ /* 0x000f280000000200 */
[----:B------:R-:W4:Y:S01]  /*af20*/  LDSM.16.M88.4 R76, [R191+0x9000] ;  /* 0x00900000bf4c783b */ /* 0x000f220000000200 */
[C---:B-1----:R-:W-:Y:S03]  /*af30*/  HMMA.16816.F32.BF16 R40, R68.reuse, R36, RZ ;  /* 0x000000244428723c */ /* 0x042fe600000418ff */
[----:B------:R-:W1:Y:S04]  /*af40*/  LDSM.16.M88.4 R60, [R191+0x9800] ;  /* 0x00980000bf3c783b */ /* 0x000e680000000200 */
[----:B------:R-:W-:Y:S01]  /*af50*/  LDSM.16.M88.4 R192, [R192] ;  /* 0x00000000c0c0783b */ /* 0x000fe20000000200 */
[C---:B--2---:R-:W-:Y:S03]  /*af60*/  HMMA.16816.F32.BF16 R32, R68.reuse, R28, RZ ;  /* 0x0000001c4420723c */ /* 0x044fe600000418ff */
[----:B------:R-:W2:Y:S04]  /*af70*/  LDSM.16.M88.4 R64, [R219+0x4800] ;  /* 0x00480000db40783b */ /* 0x000ea80000000200 */
[----:B------:R-:W2:Y:S01]  /*af80*/  LDSM.16.M88.4 R176, [R219+0x2000] ;  /* 0x00200000dbb0783b */ /* 0x000ea20000000200 */
[C---:B---3--:R-:W-:Y:S03]  /*af90*/  HMMA.16816.F32.BF16 R24, R68.reuse, R20, RZ ;  /* 0x000000144418723c */ /* 0x048fe600000418ff */
[----:B------:R-:W3:Y:S04]  /*afa0*/  LDSM.16.M88.4 R172, [R219+0x2800] ;  /* 0x00280000dbac783b */ /* 0x000ee80000000200 */
        /* <DEDUP_REMOVED lines=8> */
[----:B------:R-:W-:Y:S04]  /*b030*/  LDSM.16.M88.4 R184, [R219+0x5800] ;  /* 0x00580000dbb8783b */ /* 0x000fe80000000200 */
[----:B------:R-:W-:Y:S01]  /*b040*/  LDSM.16.M88.4 R204, [R219+0x7800] ;  /* 0x00780000dbcc783b */ /* 0x000fe20000000200 */
[C---:B------:R-:W-:Y:S03]  /*b050*/  HMMA.16816.F32.BF16 R128, R68.reuse, R124, RZ ;  /* 0x0000007c4480723c */ /* 0x040fe600000418ff */
[----:B------:R-:W0:Y:S05]  /*b060*/  LDGDEPBAR ;  /* 0x00000000000079af */ /* 0x000e2a0000000000 */
[C---:B------:R-:W-:Y:S08]  /*b070*/  HMMA.16816.F32.BF16 R120, R68.reuse, R116, RZ ;  /* 0x000000744478723c */ /* 0x040ff000000418ff */
[C---:B------:R-:W-:Y:S08]  /*b080*/  HMMA.16816.F32.BF16 R112, R68.reuse, R108, RZ ;  /* 0x0000006c4470723c */ /* 0x040ff000000418ff */
[C---:B-----5:R-:W-:Y:S08]  /*b090*/  HMMA.16816.F32.BF16 R104, R68.reuse, R100, RZ ;  /* 0x000000644468723c */ /* 0x060ff000000418ff */
[C---:B------:R-:W-:Y:S08]  /*b0a0*/  HMMA.16816.F32.BF16 R96, R68.reuse, R92, RZ ;  /* 0x0000005c4460723c */ /* 0x040ff000000418ff */
[C---:B----4-:R-:W-:Y:S08]  /*b0b0*/  HMMA.16816.F32.BF16 R88, R68.reuse, R84, RZ ;  /* 0x000000544458723c */ /* 0x050ff000000418ff */
        /* <DEDUP_REMOVED lines=16> */
[C---:B-1----:R-:W-:Y:S08]  /*b1c0*/  HMMA.16816.F32.BF16 R72, R68.reuse, R60, RZ ;  /* 0x0000003c4448723c */ /* 0x042ff000000418ff */
[----:B------:R-:W-:Y:S01]  /*b1d0*/  HMMA.16816.F32.BF16 R68, R68, R62, RZ ;  /* 0x0000003e4444723c */ /* 0x000fe200000418ff */
[----:B------:R-:W1:Y:S07]  /*b1e0*/  LDSM.16.M88.4 R60, [R219+0x5000] ;  /* 0x00500000db3c783b */ /* 0x000e6e0000000200 */
[C---:B--2---:R-:W-:Y:S08]  /*b1f0*/  HMMA.16816.F32.BF16 R16, R192.reuse, R64, R16 ;  /* 0x00000040c010723c */ /* 0x044ff00000041810 */
[C---:B------:R-:W-:Y:S01]  /*b200*/  HMMA.16816.F32.BF16 R12, R192.reuse, R66, R12 ;  /* 0x00000042c00c723c */ /* 0x040fe2000004180c */
[----:B------:R-:W2:Y:S07]  /*b210*/  LDSM.16.M88.4 R64, [R219+0x8000] ;  /* 0x00800000db40783b */ /* 0x000eae0000000200 */
[C---:B------:R-:W-:Y:S08]  /*b220*/  HMMA.16816.F32.BF16 R56, R192.reuse, R176, R56 ;  /* 0x000000b0c038723c */ /* 0x040ff00000041838 */
[C---:B------:R-:W-:Y:S01]  /*b230*/  HMMA.16816.F32.BF16 R52, R192.reuse, R178, R52 ;  /* 0x000000b2c034723c */ /* 0x040fe20000041834 */
[----:B------:R-:W-:Y:S07]  /*b240*/  LDSM.16.M88.4 R176, [R219+0x6800] ;  /* 0x00680000dbb0783b */ /* 0x000fee0000000200 */
[C---:B---3--:R-:W-:Y:S08]  /*b250*/  HMMA.16816.F32.BF16 R48, R192.reuse, R172, R48 ;  /* 0x000000acc030723c */ /* 0x048ff00000041830 */
[C---:B-1----:R-:W-:Y:S08]  /*b260*/  HMMA.16816.F32.BF16 R8, R192.reuse, R60, R8 ;  /* 0x0000003cc008723c */ /* 0x042ff00000041808 */
[C---:B------:R-:W-:Y:S01]  /*b270*/  HMMA.16816.F32.BF16 R4, R192.reuse, R62, R4 ;  /* 0x0000003ec004723c */ /* 0x040fe20000041804 */
[----:B------:R-:W1:Y:S07]  /*b280*/  LDSM.16.M88.4 R60, [R219+0x8800] ;  /* 0x00880000db3c783b */ /* 0x000e6e0000000200 */
[C---:B------:R-:W-:Y:S01]  /*b290*/  HMMA.16816.F32.BF16 R44, R192.reuse, R174, R44 ;  /* 0x000000aec02c723c */ /* 0x040fe2000004182c */
[----:B------:R-:W3:Y:S07]  /*b2a0*/  LDSM.16.M88.4 R172, [R219+0x7000] ;  /* 0x00700000dbac783b */ /* 0x000eee0000000200 */
[C---:B------:R-:W-:Y:S08]  /*b2b0*/  HMMA.16816.F32.BF16 R40, R192.reuse, R200, R40 ;  /* 0x000000c8c028723c */ /* 0x040ff00000041828 */
[C---:B------:R-:W-:Y:S01]  /*b2c0*/  HMMA.16816.F32.BF16 R36, R192.reuse, R202, R36 ;  /* 0x000000cac024723c */ /* 0x040fe20000041824 */
[----:B------:R-:W4:Y:S07]  /*b2d0*/  LDSM.16.M88.4 R200, [R219+0x9000] ;  /* 0x00900000dbc8783b */ /* 0x000f2e0000000200 */
[C---:B--2---:R-:W-:Y:S08]  /*b2e0*/  HMMA.16816.F32.BF16 R96, R192.reuse, R64, R96 ;  /* 0x00000040c060723c */ /* 0x044ff00000041860 */
[C---:B------:R-:W-:Y:S01]  /*b2f0*/  HMMA.16816.F32.BF16 R92, R192.reuse, R66, R92 ;  /* 0x00000042c05c723c */ /* 0x040fe2000004185c */
[----:B------:R-:W2:Y:S07]  /*b300*/  LDSM.16.M88.4 R64, [R216+0x4800] ;  /* 0x00480000d840783b */ /* 0x000eae0000000200 */
[C---:B------:R-:W-:Y:S08]  /*b310*/  HMMA.16816.F32.BF16 R24, R192.reuse, R188, R24 ;  /* 0x000000bcc018723c */ /* 0x040ff00000041818 */
[C---:B------:R-:W-:Y:S01]  /*b320*/  HMMA.16816.F32.BF16 R20, R192.reuse, R190, R20 ;  /* 0x000000bec014723c */ /* 0x040fe20000041814 */
[----:B------:R-:W5:Y:S07]  /*b330*/  LDSM.16.M88.4 R188, [R216+0x2000] ;  /* 0x00200000d8bc783b */ /* 0x000f6e0000000200 */
        /* <DEDUP_REMOVED lines=9> */
[C---:B------:R-:W-:Y:S08]  /*b3d0*/  HMMA.16816.F32.BF16 R32, R192.reuse, R196, R32 ;  /* 0x000000c4c020723c */ /* 0x040ff00000041820 */
[C---:B------:R-:W-:Y:S01]  /*b3e0*/  HMMA.16816.F32.BF16 R28, R192.reuse, R198, R28 ;  /* 0x000000c6c01c723c */ /* 0x040fe2000004181c */
[----:B------:R-:W-:Y:S07]  /*b3f0*/  LDSM.16.M88.4 R196, [R219+0x9800] ;  /* 0x00980000dbc4783b */ /* 0x000fee0000000200 */
[C---:B---3--:R-:W-:Y:S08]  /*b400*/  HMMA.16816.F32.BF16 R112, R192.reuse, R172, R112 ;  /* 0x000000acc070723c */ /* 0x048ff00000041870 */
[C---:B------:R-:W-:Y:S01]  /*b410*/  HMMA.16816.F32.BF16 R108, R192.reuse, R174, R108 ;  /* 0x000000aec06c723c */ /* 0x040fe2000004186c */
[----:B------:R-:W3:Y:S07]  /*b420*/  LDSM.16.M88.4 R172, [R216+0x4000] ;  /* 0x00400000d8ac783b */ /* 0x000eee0000000200 */
[C---:B----4-:R-:W-:Y:S08]  /*b430*/  HMMA.16816.F32.BF16 R80, R192.reuse, R200, R80 ;  /* 0x000000c8c050723c */ /* 0x050ff00000041850 */
[----:B------:R-:W-:Y:S01]  /*b440*/  HMMA.16816.F32.BF16 R76, R192, R202, R76 ;  /* 0x000000cac04c723c */ /* 0x000fe2000004184c */
[----:B------:R-:W4:Y:S07]  /*b450*/  LDSM.16.M88.4 R200, [R216+0x6000] ;  /* 0x00600000d8c8783b */ /* 0x000f2e0000000200 */
[----:B--2---:R-:W-:Y:S01]  /*b460*/  HMMA.16816.F32.BF16 R16, R208, R64, R16 ;  /* 0x00000040d010723c */ /* 0x004fe20000041810 */
[----:B------:R-:W-:-:S02]  /*b470*/  IMAD.IADD R64, R223, 0x1, R220 ;  /* 0x00000001df407824 */ /* 0x000fc400078e02dc */
[----:B------:R-:W-:-:S05]  /*b480*/  IMAD.IADD R223, R223, 0x1, R216 ;  /* 0x00000001dfdf7824 */ /* 0x000fca00078e02d8 */
[C---:B-----5:R-:W-:Y:S08]  /*b490*/  HMMA.16816.F32.BF16 R56, R208.reuse, R188, R56 ;  /* 0x000000bcd038723c */ /* 0x060ff00000041838 */
[C---:B------:R-:W-:Y:S01]  /*b4a0*/  HMMA.16816.F32.BF16 R52, R208.reuse, R190, R52 ;  /* 0x000000bed034723c */ /* 0x040fe20000041834 */
[----:B------:R-:W2:Y:S07]  /*b4b0*/  LDSM.16.M88.4 R188, [R216+0x7800] ;  /* 0x00780000d8bc783b */ /* 0x000eae0000000200 */
[C---:B------:R-:W-:Y:S01]  /*b4c0*/  HMMA.16816.F32.BF16 R12, R208.reuse, R66, R12 ;  /* 0x00000042d00c723c */ /* 0x040fe2000004180c */
[----:B------:R-:W-:Y:S07]  /*b4d0*/  LDSM.16.M88.4 R64, [R64] ;  /* 0x000000004040783b */ /* 0x000fee0000000200 */
[C---:B-1----:R-:W-:Y:S08]  /*b4e0*/  HMMA.16816.F32.BF16 R8, R208.reuse, R60, R8 ;  /* 0x0000003cd008723c */ /* 0x042ff00000041808 */
[C---:B------:R-:W-:Y:S01]  /*b4f0*/  HMMA.16816.F32.BF16 R4, R208.reuse, R62, R4 ;  /* 0x0000003ed004723c */ /* 0x040fe20000041804 */
[----:B------:R-:W1:Y:S07]  /*b500*/  LDSM.16.M88.4 R60, [R223+0x2000] ;  /* 0x00200000df3c783b */ /* 0x000e6e0000000200 */
[C---:B------:R-:W-:Y:S08]  /*b510*/  HMMA.16816.F32.BF16 R32, R208.reuse, R176, R32 ;  /* 0x000000b0d020723c */ /* 0x040ff00000041820 */
[C---:B------:R-:W-:Y:S01]  /*b520*/  HMMA.16816.F32.BF16 R28, R208.reuse, R178, R28 ;  /* 0x000000b2d01c723c */ /* 0x040fe2000004181c */
[----:B------:R-:W5:Y:S07]  /*b530*/  LDSM.16.M88.4 R176, [R216+0x9000] ;  /* 0x00900000d8b0783b */ /* 0x000f6e0000000200 */
[C---:B------:R-:W-:Y:S08]  /*b540*/  HMMA.16816.F32.BF16 R40, R208.reuse, R180, R40 ;  /* 0x000000b4d028723c */ /* 0x040ff00000041828 */
[----:B------:R-:W-:Y:S01]  /*b550*/  HMMA.16816.F32.BF16 R36, R208, R182, R36 ;  /* 0x000000b6d024723c */ /* 0x000fe20000041824 */
[----:B------:R-:W5:Y:S07]  /*b560*/  LDSM.16.M88.4 R180, [R216+0x8800] ;  /* 0x00880000d8b4783b */ /* 0x000f6e0000000200 */
[C---:B------:R-:W-:Y:S08]  /*b570*/  HMMA.16816.F32.BF16 R168, R192.reuse, R184, R168 ;  /* 0x000000b8c0a8723c */ /* 0x040ff000000418a8 */
[C---:B------:R-:W-:Y:S01]  /*b580*/  HMMA.16816.F32.BF16 R164, R192.reuse, R186, R164 ;  /* 0x000000bac0a4723c */ /* 0x040fe200000418a4 */
[----:B------:R-:W5:Y:S07]  /*b590*/  LDSM.16.M88.4 R184, [R216+0x2800] ;  /* 0x00280000d8b8783b */ /* 0x000f6e0000000200 */
[----:B------:R-:W-:Y:S08]  /*b5a0*/  HMMA.16816.F32.BF16 R104, R192, R204, R104 ;  /* 0x000000ccc068723c */ /* 0x000ff00000041868 */
[C---:B---3--:R-:W-:Y:S08]  /*b5b0*/  HMMA.16816.F32.BF16 R24, R208.reuse, R172, R24 ;  /* 0x000000acd018723c */ /* 0x048ff00000041818 */
[C---:B------:R-:W-:Y:S01]  /*b5c0*/  HMMA.16816.F32.BF16 R20, R208.reuse, R174, R20 ;  /* 0x000000aed014723c */ /* 0x040fe20000041814 */
[----:B------:R-:W3:Y:S07]  /*b5d0*/  LDSM.16.M88.4 R172, [R216+0x9800] ;  /* 0x00980000d8ac783b */ /* 0x000eee0000000200 */
[C---:B----4-:R-:W-:Y:S08]  /*b5e0*/  HMMA.16816.F32.BF16 R128, R208.reuse, R200, R128 ;  /* 0x000000c8d080723c */ /* 0x050ff00000041880 */
[----:B------:R-:W-:Y:S01]  /*b5f0*/  HMMA.16816.F32.BF16 R124, R208, R202, R124 ;  /* 0x000000cad07c723c */ /* 0x000fe2000004187c */
[----:B------:R-:W4:Y:S07]  /*b600*/  LDSM.16.M88.4 R200, [R223+0x2800] ;  /* 0x00280000dfc8783b */ /* 0x000f2e0000000200 */
[C---:B------:R-:W-:Y:S01]  /*b610*/  HMMA.16816.F32.BF16 R100, R192.reuse, R206, R100 ;  /* 0x000000cec064723c */ /* 0x040fe20000041864 */
[----:B------:R-:W-:Y:S07]  /*b620*/  LDSM.16.M88.4 R204, [R216+0x5800] ;  /* 0x00580000d8cc783b */ /* 0x000fee0000000200 */
[C---:B------:R-:W-:Y:S08]  /*b630*/  HMMA.16816.F32.BF16 R72, R192.reuse, R196, R72 ;  /* 0x000000c4c048723c */ /* 0x040ff00000041848 */
[----:B------:R-:W-:Y:S01]  /*b640*/  HMMA.16816.F32.BF16 R68, R192, R198, R68 ;  /* 0x000000c6c044723c */ /* 0x000fe20000041844 */
[----:B------:R-:W4:Y:S04]  /*b650*/  LDSM.16.M88.4 R196, [R216+0x6800] ;  /* 0x00680000d8c4783b */ /* 0x000f280000000200 */
[----:B------:R-:W4:Y:S03]  /*b660*/  LDSM.16.M88.4 R192, [R216+0x7000] ;  /* 0x00700000d8c0783b */ /* 0x000f260000000200 */
[----:B--2---:R-:W-:Y:S01]  /*b670*/  HMMA.16816.F32.BF16 R104, R208, R188, R104 ;  /* 0x000000bcd068723c */ /* 0x004fe20000041868 */
[----:B------:R-:W-:-:S07]  /*b680*/  IMAD.SHL.U32 R188, R3, 0x100, RZ ;  /* 0x0000010003bc7824 */ /* 0x000fce00078e00ff */
[----:B-1----:R-:W-:Y:S01]  /*b690*/  HMMA.16816.F32.BF16 R56, R64, R60, R56 ;  /* 0x0000003c4038723c */ /* 0x002fe20000041838 */
[----:B------:R-:W-:-:S07]  /*b6a0*/  IMAD.SHL.U32 R61, R228, 0x2, RZ ;  /* 0x00000002e43d7824 */ /* 0x000fce00078e00ff */
[C---:B-----5:R-:W-:Y:S08]  /*b6b0*/  HMMA.16816.F32.BF16 R80, R208.reuse, R176, R80 ;  /* 0x000000b0d050723c */ /* 0x060ff00000041850 */
[C---:B------:R-:W-:Y:S01]  /*b6c0*/  HMMA.16816.F32.BF16 R76, R208.reuse, R178, R76 ;  /* 0x000000b2d04c723c */ /* 0x040fe2000004184c */
[----:B------:R-:W1:Y:S07]  /*b6d0*/  LDSM.16.M88.4 R176, [R223+0x3000] ;  /* 0x00300000dfb0783b */ /* 0x000e6e0000000200 */
[----:B------:R-:W-:Y:S01]  /*b6e0*/  HMMA.16816.F32.BF16 R84, R208, R182, R84 ;  /* 0x000000b6d054723c */ /* 0x000fe20000041854 */
[----:B------:R-:W-:-:S05]  /*b6f0*/  LOP3.LUT R182, R188, 0x6, R61, 0xf8, !PT ;  /* 0x00000006bcb67812 */ /* 0x000fca00078ef83d */
[----:B------:R-:W-:Y:S02]  /*b700*/  VIADD R60, R182, 0xfffffe00 ;  /* 0xfffffe00b63c7836 */ /* 0x000fe40000000000 */
[----:B------:R-:W-:Y:S03]  /*b710*/  HMMA.16816.F32.BF16 R48, R208, R184, R48 ;  /* 0x000000b8d030723c */ /* 0x000fe60000041830 */
[C---:B------:R-:W-:Y:S02]  /*b720*/  ISETP.GE.AND P2, PT, R60.reuse, R218, PT ;  /* 0x000000da3c00720c */ /* 0x040fe40003f46270 */
[----:B------:R-:W-:-:S03]  /*b730*/  ISETP.GE.AND P3, PT, R60, R217, PT ;  /* 0x000000d93c00720c */ /* 0x000fc60003f66270 */
[----:B------:R-:W-:Y:S01]  /*b740*/  HMMA.16816.F32.BF16 R52, R64, R62, R52 ;  /* 0x0000003e4034723c */ /* 0x000fe20000041834 */
[----:B------:R-:W2:Y:S01]  /*b750*/  LDSM.16.M88.4 R60, [R223+0x3800] ;  /* 0x00380000df3c783b */ /* 0x000ea20000000200 */
[----:B------:R-:W-:Y:S01]  /*b760*/  FSEL R189, R58, -INF , !P3 ;  /* 0xff8000003abd7808 */ /* 0x000fe20005800000 */
[----:B------:R-:W-:-:S05]  /*b770*/  VIADD R58, R182, 0xfffffe09 ;  /* 0xfffffe09b63a7836 */ /* 0x000fca0000000000 */
[C---:B------:R-:W-:Y:S01]  /*b780*/  HMMA.16816.F32.BF16 R44, R208.reuse, R186, R44 ;  /* 0x000000bad02c723c */ /* 0x040fe2000004182c */
[----:B------:R-:W-:Y:S07]  /*b790*/  LDSM.16.M88.4 R184, [R216+0x8000] ;  /* 0x00800000d8b8783b */ /* 0x000fee0000000200 */
[----:B---3--:R-:W-:Y:S01]  /*b7a0*/  HMMA.16816.F32.BF16 R72, R208, R172, R72 ;  /* 0x000000acd048723c */ /* 0x008fe20000041848 */
[C---:B------:R-:W-:Y:S02]  /*b7b0*/  VIADD R172, R182.reuse, 0xfffffe01 ;  /* 0xfffffe01b6ac7836 */ /* 0x040fe40000000000 */
[----:B------:R-:W-:-:S03]  /*b7c0*/  VIADD R173, R182, 0xfffffe08 ;  /* 0xfffffe08b6ad7836 */ /* 0x000fc60000000000 */
[C---:B------:R-:W-:Y:S02]  /*b7d0*/  ISETP.GE.AND P5, PT, R172.reuse, R218, PT ;  /* 0x000000daac00720c */ /* 0x040fe40003fa6270 */
[----:B----4-:R-:W-:Y:S01]  /*b7e0*/  HMMA.16816.F32.BF16 R48, R64, R200, R48 ;  /* 0x000000c84030723c */ /* 0x010fe20000041830 */
[-C--:B------:R-:W-:Y:S02]  /*b7f0*/  ISETP.GE.AND P4, PT, R172, R217.reuse, PT ;  /* 0x000000d9ac00720c */ /* 0x080fe40003f86270 */
[----:B------:R-:W-:-:S04]  /*b800*/  ISETP.GE.AND P3, PT, R173, R217, PT ;  /* 0x000000d9ad00720c */ /* 0x000fc80003f66270 */
[----:B------:R-:W-:Y:S01]  /*b810*/  FSEL R201, R54, -INF , !P3 ;  /* 0xff80000036c97808 */ /* 0x000fe20005800000 */
[----:B------:R-:W-:Y:S01]  /*b820*/  HMMA.16816.F32.BF16 R116, R208, R198, R116 ;  /* 0x000000c6d074723c */ /* 0x000fe20000041874 */
[----:B------:R-:W-:Y:S02]  /*b830*/  FSEL R199, R59, -INF , !P4 ;  /* 0xff8000003bc77808 */ /* 0x000fe40006000000 */
[----:B------:R-:W-:-:S05]  /*b840*/  ISETP.GE.AND P4, PT, R58, R217, PT ;  /* 0x000000d93a00720c */ /* 0x000fca0003f86270 */
[----:B------:R-:W-:Y:S01]  /*b850*/  HMMA.16816.F32.BF16 R112, R208, R192, R112 ;  /* 0x000000c0d070723c */ /* 0x000fe20000041870 */
[----:B------:R-:W-:Y:S01]  /*b860*/  FSEL R192, R57, -INF , !P5 ;  /* 0xff80000039c07808 */ /* 0x000fe20006800000 */
[----:B------:R-:W-:Y:S01]  /*b870*/  VIADD R57, R182, 0xfffffe11 ;  /* 0xfffffe11b6397836 */ /* 0x000fe20000000000 */
[----:B------:R-:W-:-:S05]  /*b880*/  ISETP.GE.AND P5, PT, R58, R218, PT ;  /* 0x000000da3a00720c */ /* 0x000fca0003fa6270 */
[----:B------:R-:W-:Y:S01]  /*b890*/  HMMA.16816.F32.BF16 R100, R208, R190, R100 ;  /* 0x000000bed064723c */ /* 0x000fe20000041864 */
[----:B------:R-:W-:Y:S01]  /*b8a0*/  FSEL R190, R56, -INF , !P2 ;  /* 0xff80000038be7808 */ /* 0x000fe20005000000 */
[----:B------:R-:W-:Y:S01]  /*b8b0*/  VIADD R56, R182, 0xfffffe10 ;  /* 0xfffffe10b6387836 */ /* 0x000fe20000000000 */
[----:B------:R-:W-:-:S04]  /*b8c0*/  ISETP.GE.AND P2, PT, R173, R218, PT ;  /* 0x000000daad00720c */ /* 0x000fc80003f46270 */
[----:B------:R-:W-:Y:S01]  /*b8d0*/  FSEL R200, R52, -INF , !P2 ;  /* 0xff80000034c87808 */ /* 0x000fe20005000000 */
[C---:B------:R-:W-:Y:S01]  /*b8e0*/  HMMA.16816.F32.BF16 R44, R64.reuse, R202, R44 ;  /* 0x000000ca402c723c */ /* 0x040fe2000004182c */
[----:B------:R-:W-:Y:S02]  /*b8f0*/  FSEL R202, R53, -INF , !P5 ;  /* 0xff80000035ca7808 */ /* 0x000fe40006800000 */
[----:B------:R-:W-:Y:S02]  /*b900*/  FSEL R203, R55, -INF , !P4 ;  /* 0xff80000037cb7808 */ /* 0x000fe40006000000 */
[----:B------:R-:W3:Y:S01]  /*b910*/  LDSM.16.M88.4 R52, [R223+0x4000] ;  /* 0x00400000df34783b */ /* 0x000ee20000000200 */
[CC--:B------:R-:W-:Y:S02]  /*b920*/  ISETP.GE.AND P2, PT, R56.reuse, R218.reuse, PT ;  /* 0x000000da3800720c */ /* 0x0c0fe40003f46270 */
[----:B-1----:R-:W-:Y:S01]  /*b930*/  HMMA.16816.F32.BF16 R40, R64, R176, R40 ;  /* 0x000000b04028723c */ /* 0x002fe20000041828 */
[----:B------:R-:W-:Y:S01]  /*b940*/  ISETP.GE.AND P3, PT, R56, R217, PT ;  /* 0x000000d93800720c */ /* 0x000fe20003f66270 */
[----:B------:R-:W-:Y:S01]  /*b950*/  VIADD R56, R182, 0xfffffe18 ;  /* 0xfffffe18b6387836 */ /* 0x000fe20000000000 */
[----:B------:R-:W-:-:S02]  /*b960*/  ISETP.GE.AND P5, PT, R57, R218, PT ;  /* 0x000000da3900720c */ /* 0x000fc40003fa6270 */
[----:B------:R-:W-:Y:S01]  /*b970*/  FSEL R58, R48, -INF , !P2 ;  /* 0xff800000303a7808 */ /* 0x000fe20005000000 */
[----:B------:R-:W-:Y:S01]  /*b980*/  VIADD R48, R182, 0xfffffe19 ;  /* 0xfffffe19b6307836 */ /* 0x000fe20000000000 */
[----:B------:R-:W-:Y:S01]  /*b990*/  FSEL R59, R50, -INF , !P3 ;  /* 0xff800000323b7808 */ /* 0x000fe20005800000 */
[C---:B------:R-:W-:Y:S01]  /*b9a0*/  HMMA.16816.F32.BF16 R36, R64.reuse, R178, R36 ;  /* 0x000000b24024723c */ /* 0x040fe20000041824 */
[-C--:B------:R-:W-:Y:S02]  /*b9b0*/  ISETP.GE.AND P4, PT, R57, R217.reuse, PT ;  /* 0x000000d93900720c */ /* 0x080fe40003f86270 */
[CC--:B------:R-:W-:Y:S02]  /*b9c0*/  ISETP.GE.AND P2, PT, R56.reuse, R218.reuse, PT ;  /* 0x000000da3800720c */ /* 0x0c0fe40003f46270 */
[-C--:B------:R-:W-:Y:S02]  /*b9d0*/  ISETP.GE.AND P3, PT, R56, R217.reuse, PT ;  /* 0x000000d93800720c */ /* 0x080fe40003f66270 */
[----:B------:R-:W-:Y:S01]  /*b9e0*/  FSEL R56, R49, -INF , !P5 ;  /* 0xff80000031387808 */ /* 0x000fe20006800000 */
[----:B------:R-:W-:Y:S01]  /*b9f0*/  VIADD R49, R182, 0xfffffe20 ;  /* 0xfffffe20b6317836 */ /* 0x000fe20000000000 */
[----:B------:R-:W-:Y:S01]  /*ba00*/  FSEL R57, R51, -INF , !P4 ;  /* 0xff80000033397808 */ /* 0x000fe20006000000 */
[----:B--2---:R-:W-:Y:S01]  /*ba10*/  HMMA.16816.F32.BF16 R32, R64, R60, R32 ;  /* 0x0000003c4020723c */ /* 0x004fe20000041820 */
[----:B------:R-:W-:Y:S01]  /*ba20*/  ISETP.GE.AND P5, PT, R48, R218, PT ;  /* 0x000000da3000720c */ /* 0x000fe20003fa6270 */
[----:B------:R-:W-:Y:S01]  /*ba30*/  VIADD R51, R182, 0xfffffe21 ;  /* 0xfffffe21b6337836 */ /* 0x000fe20000000000 */
[----:B------:R-:W-:-:S02]  /*ba40*/  ISETP.GE.AND P4, PT, R48, R217, PT ;  /* 0x000000d93000720c */ /* 0x000fc40003f86270 */
[----:B------:R-:W-:Y:S02]  /*ba50*/  FSEL R231, R46, -INF , !P3 ;  /* 0xff8000002ee77808 */ /* 0x000fe40005800000 */
[-C--:B------:R-:W-:Y:S01]  /*ba60*/  ISETP.GE.AND P3, PT, R49, R217.reuse, PT ;  /* 0x000000d93100720c */ /* 0x080fe20003f66270 */
[----:B------:R-:W-:Y:S01]  /*ba70*/  HMMA.16816.F32.BF16 R28, R64, R62, R28 ;  /* 0x0000003e401c723c */ /* 0x000fe2000004181c */
[----:B------:R-:W-:Y:S02]  /*ba80*/  FSEL R48, R44, -INF , !P2 ;  /* 0xff8000002c307808 */ /* 0x000fe40005000000 */
[----:B------:R-:W-:Y:S02]  /*ba90*/  FSEL R50, R45, -INF , !P5 ;  /* 0xff8000002d327808 */ /* 0x000fe40006800000 */
[----:B------:R-:W-:Y:S02]  /*baa0*/  FSEL R225, R47, -INF , !P4 ;  /* 0xff8000002fe17808 */ /* 0x000fe40006000000 */
[-C--:B------:R-:W-:Y:S01]  /*bab0*/  ISETP.GE.AND P2, PT, R49, R218.reuse, PT ;  /* 0x000000da3100720c */ /* 0x080fe20003f46270 */
[----:B------:R-:W1:Y:S01]  /*bac0*/  LDSM.16.M88.4 R44, [R223+0x4800] ;  /* 0x00480000df2c783b */ /* 0x000e620000000200 */
[----:B------:R-:W-:Y:S01]  /*bad0*/  VIADD R49, R182, 0xfffffe28 ;  /* 0xfffffe28b6317836 */ /* 0x000fe20000000000 */
[----:B------:R-:W-:Y:S01]  /*bae0*/  FSEL R221, R42, -INF , !P3 ;  /* 0xff8000002add7808 */ /* 0x000fe20005800000 */
[----:B------:R-:W-:Y:S01]  /*baf0*/  VIADD R42, R182, 0xfffffe29 ;  /* 0xfffffe29b62a7836 */ /* 0x000fe20000000000 */
[C---:B------:R-:W-:Y:S01]  /*bb00*/  ISETP.GE.AND P5, PT, R51.reuse, R218, PT ;  /* 0x000000da3300720c */ /* 0x040fe20003fa6270 */
[----:B------:R-:W-:Y:S01]  /*bb10*/  HMMA.16816.F32.BF16 R164, R208, R206, R164 ;  /* 0x000000ced0a4723c */ /* 0x000fe200000418a4 */
[----:B------:R-:W-:-:S02]  /*bb20*/  ISETP.GE.AND P4, PT, R51, R217, PT ;  /* 0x000000d93300720c */ /* 0x000fc40003f86270 */
[----:B------:R-:W-:Y:S01]  /*bb30*/  FSEL R242, R40, -INF , !P2 ;  /* 0xff80000028f27808 */ /* 0x000fe20005000000 */
[C---:B------:R-:W-:Y:S01]  /*bb40*/  VIADD R40, R182.reuse, 0xfffffe30 ;  /* 0xfffffe30b6287836 */ /* 0x040fe20000000000 */
[-C--:B------:R-:W-:Y:S02]  /*bb50*/  ISETP.GE.AND P2, PT, R49, R218.reuse, PT ;  /* 0x000000da3100720c */ /* 0x080fe40003f46270 */
[----:B------:R-:W-:Y:S01]  /*bb60*/  FSEL R238, R41, -INF , !P5 ;  /* 0xff80000029ee7808 */ /* 0x000fe20006800000 */
[C---:B------:R-:W-:Y:S01]  /*bb70*/  VIADD R41, R182.reuse, 0xfffffe31 ;  /* 0xfffffe31b6297836 */ /* 0x040fe20000000000 */
[----:B------:R-:W-:Y:S01]  /*bb80*/  FSEL R207, R43, -INF , !P4 ;  /* 0xff8000002bcf7808 */ /* 0x000fe20006000000 */
[----:B------:R-:W-:Y:S01]  /*bb90*/  HMMA.16816.F32.BF16 R168, R208, R204, R168 ;  /* 0x000000ccd0a8723c */ /* 0x000fe200000418a8 */
[----:B------:R-:W-:Y:S01]  /*bba0*/  ISETP.GE.AND P3, PT, R49, R217, PT ;  /* 0x000000d93100720c */ /* 0x000fe20003f66270 */
[----:B------:R-:W-:Y:S01]  /*bbb0*/  VIADD R43, R182, 0xfffffe51 ;  /* 0xfffffe51b62b7836 */ /* 0x000fe20000000000 */
[----:B------:R-:W-:-:S02]  /*bbc0*/  ISETP.GE.AND P5, PT, R42, R218, PT ;  /* 0x000000da2a00720c */ /* 0x000fc40003fa6270 */
[-C--:B------:R-:W-:Y:S01]  /*bbd0*/  ISETP.GE.AND P4, PT, R42, R217.reuse, PT ;  /* 0x000000d92a00720c */ /* 0x080fe20003f86270 */
[----:B------:R-:W-:Y:S01]  /*bbe0*/  VIADD R42, R182, 0xfffffe50 ;  /* 0xfffffe50b62a7836 */ /* 0x000fe20000000000 */
[----:B------:R-:W-:Y:S01]  /*bbf0*/  FSEL R224, R36, -INF , !P2 ;  /* 0xff80000024e07808 */ /* 0x000fe20005000000 */
[C---:B---3--:R-:W-:Y:S01]  /*bc00*/  HMMA.16816.F32.BF16 R24, R64.reuse, R52, R24 ;  /* 0x000000344018723c */ /* 0x048fe20000041818 */
[-C--:B------:R-:W-:Y:S02]  /*bc10*/  ISETP.GE.AND P2, PT, R40, R218.reuse, PT ;  /* 0x000000da2800720c */ /* 0x080fe40003f46270 */
[----:B------:R-:W-:Y:S02]  /*bc20*/  FSEL R219, R38, -INF , !P3 ;  /* 0xff80000026db7808 */ /* 0x000fe40005800000 */
[----:B------:R-:W-:Y:S02]  /*bc30*/  FSEL R222, R37, -INF , !P5 ;  /* 0xff80000025de7808 */ /* 0x000fe40006800000 */
[----:B------:R-:W-:Y:S01]  /*bc40*/  FSEL R205, R39, -INF , !P4 ;  /* 0xff80000027cd7808 */ /* 0x000fe20006000000 */
[----:B------:R-:W-:Y:S01]  /*bc50*/  HMMA.16816.F32.BF16 R20, R64, R54, R20 ;  /* 0x000000364014723c */ /* 0x000fe20000041814 */
[----:B------:R-:W2:Y:S01]  /*bc60*/  LDSM.16.M88.4 R36, [R223+0x5000] ;  /* 0x00500000df24783b */ /* 0x000ea20000000200 */
[----:B------:R-:W-:Y:S01]  /*bc70*/  ISETP.GE.AND P3, PT, R40, R217, PT ;  /* 0x000000d92800720c */ /* 0x000fe20003f66270 */
[----:B------:R-:W-:Y:S01]  /*bc80*/  VIADD R40, R182, 0xfffffe38 ;  /* 0xfffffe38b6287836 */ /* 0x000fe20000000000 */
[----:B------:R-:W-:-:S02]  /*bc90*/  ISETP.GE.AND P5, PT, R41, R218, PT ;  /* 0x000000da2900720c */ /* 0x000fc40003fa6270 */
[----:B------:R-:W-:Y:S01]  /*bca0*/  FSEL R220, R32, -INF , !P2 ;  /* 0xff80000020dc7808 */ /* 0x000fe20005000000 */
[C---:B------:R-:W-:Y:S01]  /*bcb0*/  VIADD R32, R182.reuse, 0xfffffe39 ;  /* 0xfffffe39b6207836 */ /* 0x040fe20000000000 */
[-C--:B------:R-:W-:Y:S01]  /*bcc0*/  ISETP.GE.AND P4, PT, R41, R217.reuse, PT ;  /* 0x000000d92900720c */ /* 0x080fe20003f86270 */
[----:B------:R-:W-:Y:S01]  /*bcd0*/  VIADD R41, R182, 0xfffffe41 ;  /* 0xfffffe41b6297836 */ /* 0x000fe20000000000 */
[----:B------:R-:W-:Y:S01]  /*bce0*/  FSEL R34, R34, -INF , !P3 ;  /* 0xff80000022227808 */ /* 0x000fe20005800000 */
[C---:B-1----:R-:W-:Y:S01]  /*bcf0*/  HMMA.16816.F32.BF16 R16, R64.reuse, R44, R16 ;  /* 0x0000002c4010723c */ /* 0x042fe20000041810 */
[----:B------:R-:W-:Y:S01]  /*bd00*/  FSEL R216, R33, -INF , !P5 ;  /* 0xff80000021d87808 */ /* 0x000fe20006800000 */
[----:B------:R-:W-:Y:S01]  /*bd10*/  VIADD R33, R182, 0xfffffe40 ;  /* 0xfffffe40b6217836 */ /* 0x000fe20000000000 */
[CC--:B------:R-:W-:Y:S02]  /*bd20*/  ISETP.GE.AND P2, PT, R40.reuse, R218.reuse, PT ;  /* 0x000000da2800720c */ /* 0x0c0fe40003f46270 */
[----:B------:R-:W-:Y:S01]  /*bd30*/  ISETP.GE.AND P3, PT, R40, R217, PT ;  /* 0x000000d92800720c */ /* 0x000fe20003f66270 */
[----:B------:R-:W-:Y:S01]  /*bd40*/  VIADD R40, R182, 0xfffffe48 ;  /* 0xfffffe48b6287836 */ /* 0x000fe20000000000 */
[----:B------:R-:W-:Y:S01]  /*bd50*/  FSEL R35, R35, -INF , !P4 ;  /* 0xff80000023237808 */ /* 0x000fe20006000000 */
[----:B------:R-:W-:Y:S01]  /*bd60*/  HMMA.16816.F32.BF16 R12, R64, R46, R12 ;  /* 0x0000002e400c723c */ /* 0x000fe2000004180c */
[----:B------:R-:W-:-:S02]  /*bd70*/  ISETP.GE.AND P5, PT, R32, R218, PT ;  /* 0x000000da2000720c */ /* 0x000fc40003fa6270 */
[-C--:B------:R-:W-:Y:S02]  /*bd80*/  ISETP.GE.AND P4, PT, R32, R217.reuse, PT ;  /* 0x000000d92000720c */ /* 0x080fe40003f86270 */
[----:B------:R-:W-:Y:S02]  /*bd90*/  FSEL R206, R28, -INF , !P2 ;  /* 0xff8000001cce7808 */ /* 0x000fe40005000000 */
[----:B------:R-:W-:Y:S01]  /*bda0*/  FSEL R32, R30, -INF , !P3 ;  /* 0xff8000001e207808 */ /* 0x000fe20005800000 */
[----:B------:R-:W-:Y:S01]  /*bdb0*/  HMMA.16816.F32.BF16 R88, R208, R180, R88 ;  /* 0x000000b4d058723c */ /* 0x000fe20000041858 */
[C---:B------:R-:W-:Y:S02]  /*bdc0*/  ISETP.GE.AND P2, PT, R33.reuse, R218, PT ;  /* 0x000000da2100720c */ /* 0x040fe40003f46270 */
[----:B------:R-:W-:Y:S02]  /*bdd0*/  ISETP.GE.AND P3, PT, R33, R217, PT ;  /* 0x000000d92100720c */ /* 0x000fe40003f66270 */
[----:B------:R-:W-:-:S02]  /*bde0*/  FSEL R204, R29, -INF , !P5 ;  /* 0xff8000001dcc7808 */ /* 0x000fc40006800000 */
[----:B------:R-:W-:Y:S01]  /*bdf0*/  FSEL R33, R31, -INF , !P4 ;  /* 0xff8000001f217808 */ /* 0x000fe20006000000 */
[----:B------:R-:W-:Y:S01]  /*be00*/  HMMA.16816.F32.BF16 R120, R208, R196, R120 ;  /* 0x000000c4d078723c */ /* 0x000fe20000041878 */
[----:B------:R-:W1:Y:S01]  /*be10*/  LDSM.16.M88.4 R28, [R223+0x5800] ;  /* 0x00580000df1c783b */ /* 0x000e620000000200 */
[----:B------:R-:W-:Y:S02]  /*be20*/  FSEL R24, R24, -INF , !P2 ;  /* 0xff80000018187808 */ /* 0x000fe40005000000 */
[----:B------:R-:W-:Y:S02]  /*be30*/  FSEL R26, R26, -INF , !P3 ;  /* 0xff8000001a1a7808 */ /* 0x000fe40005800000 */
[CC--:B------:R-:W-:Y:S02]  /*be40*/  ISETP.GE.AND P2, PT, R40.reuse, R218.reuse, PT ;  /* 0x000000da2800720c */ /* 0x0c0fe40003f46270 */
[-C--:B------:R-:W-:Y:S01]  /*be50*/  ISETP.GE.AND P3, PT, R40, R217.reuse, PT ;  /* 0x000000d92800720c */ /* 0x080fe20003f66270 */
[----:B------:R-:W-:Y:S01]  /*be60*/  VIADD R40, R182, 0xfffffe49 ;  /* 0xfffffe49b6287836 */ /* 0x000fe20000000000 */
[C---:B------:R-:W-:Y:S01]  /*be70*/  ISETP.GE.AND P5, PT, R41.reuse, R218, PT ;  /* 0x000000da2900720c */ /* 0x040fe20003fa6270 */
[----:B--2---:R-:W-:Y:S01]  /*be80*/  HMMA.16816.F32.BF16 R8, R64, R36, R8 ;  /* 0x000000244008723c */ /* 0x004fe20000041808 */
[----:B------:R-:W-:-:S02]  /*be90*/  ISETP.GE.AND P4, PT, R41, R217, PT ;  /* 0x000000d92900720c */ /* 0x000fc40003f86270 */
[----:B------:R-:W-:Y:S02]  /*bea0*/  FSEL R25, R25, -INF , !P5 ;  /* 0xff80000019197808 */ /* 0x000fe40006800000 */
[----:B------:R-:W-:Y:S02]  /*beb0*/  FSEL R27, R27, -INF , !P4 ;  /* 0xff8000001b1b7808 */ /* 0x000fe40006000000 */
[C---:B------:R-:W-:Y:S01]  /*bec0*/  ISETP.GE.AND P5, PT, R40.reuse, R218, PT ;  /* 0x000000da2800720c */ /* 0x040fe20003fa6270 */
[----:B------:R-:W-:Y:S01]  /*bed0*/  HMMA.16816.F32.BF16 R4, R64, R38, R4 ;  /* 0x000000264004723c */ /* 0x000fe20000041804 */
[----:B------:R-:W-:Y:S01]  /*bee0*/  ISETP.GE.AND P4, PT, R40, R217, PT ;  /* 0x000000d92800720c */ /* 0x000fe20003f86270 */
[----:B------:R-:W-:Y:S01]  /*bef0*/  VIADD R38, R182, 0xfffffe59 ;  /* 0xfffffe59b6267836 */ /* 0x000fe20000000000 */
[----:B------:R-:W-:Y:S02]  /*bf00*/  FSEL R40, R20, -INF , !P2 ;  /* 0xff80000014287808 */ /* 0x000fe40005000000 */
[----:B------:R-:W-:-:S02]  /*bf10*/  FSEL R41, R22, -INF , !P3 ;  /* 0xff80000016297808 */ /* 0x000fc40005800000 */
[----:B------:R-:W-:Y:S01]  /*bf20*/  FSEL R37, R21, -INF , !P5 ;  /* 0xff80000015257808 */ /* 0x000fe20006800000 */
[C---:B------:R-:W-:Y:S01]  /*bf30*/  HMMA.16816.F32.BF16 R108, R208.reuse, R194, R108 ;  /* 0x000000c2d06c723c */ /* 0x040fe2000004186c */
[----:B------:R-:W-:Y:S02]  /*bf40*/  FSEL R36, R23, -INF , !P4 ;  /* 0xff80000017247808 */ /* 0x000fe40006000000 */
[CC--:B------:R-:W-:Y:S01]  /*bf50*/  ISETP.GE.AND P2, PT, R42.reuse, R218.reuse, PT ;  /* 0x000000da2a00720c */ /* 0x0c0fe20003f46270 */
[----:B------:R-:W2:Y:S01]  /*bf60*/  LDSM.16.M88.4 R20, [R223+0x6000] ;  /* 0x00600000df14783b */ /* 0x000ea20000000200 */
[-C--:B------:R-:W-:Y:S01]  /*bf70*/  ISETP.GE.AND P3, PT, R42, R217.reuse, PT ;  /* 0x000000d92a00720c */ /* 0x080fe20003f66270 */
[----:B------:R-:W-:Y:S01]  /*bf80*/  VIADD R42, R182, 0xfffffe58 ;  /* 0xfffffe58b62a7836 */ /* 0x000fe20000000000 */
[C---:B------:R-:W-:Y:S01]  /*bf90*/  ISETP.GE.AND P5, PT, R43.reuse, R218, PT ;  /* 0x000000da2b00720c */ /* 0x040fe20003fa6270 */
[----:B------:R-:W-:Y:S01]  /*bfa0*/  HMMA.16816.F32.BF16 R96, R208, R184, R96 ;  /* 0x000000b8d060723c */ /* 0x000fe20000041860 */
[----:B------:R-:W-:-:S02]  /*bfb0*/  ISETP.GE.AND P4, PT, R43, R217, PT ;  /* 0x000000d92b00720c */ /* 0x000fc40003f86270 */
[----:B------:R-:W-:Y:S02]  /*bfc0*/  FSEL R16, R16, -INF , !P2 ;  /* 0xff80000010107808 */ /* 0x000fe40005000000 */
[----:B------:R-:W-:Y:S02]  /*bfd0*/  FSEL R18, R18, -INF , !P3 ;  /* 0xff80000012127808 */ /* 0x000fe40005800000 */
[CC--:B------:R-:W-:Y:S01]  /*bfe0*/  ISETP.GE.AND P2, PT, R42.reuse, R218.reuse, PT ;  /* 0x000000da2a00720c */ /* 0x0c0fe20003f46270 */
[C---:B-1----:R-:W-:Y:S01]  /*bff0*/  HMMA.16816.F32.BF16 R168, R64.reuse, R28, R168 ;  /* 0x0000001c40a8723c */ /* 0x042fe200000418a8 */
[-C--:B------:R-:W-:Y:S01]  /*c000*/  ISETP.GE.AND P3, PT, R42, R217.reuse, PT ;  /* 0x000000d92a00720c */ /* 0x080fe20003f66270 */
[C---:B------:R-:W-:Y:S01]  /*c010*/  VIADD R42, R182.reuse, 0xfffffe60 ;  /* 0xfffffe60b62a7836 */ /* 0x040fe20000000000 */
[----:B------:R-:W-:Y:S01]  /*c020*/  FSEL R17, R17, -INF , !P5 ;  /* 0xff80000011117808 */ /* 0x000fe20006800000 */
[C---:B------:R-:W-:Y:S01]  /*c030*/  VIADD R29, R182.reuse, 0xfffffe61 ;  /* 0xfffffe61b61d7836 */ /* 0x040fe20000000000 */
[----:B------:R-:W-:Y:S01]  /*c040*/  FSEL R19, R19, -INF , !P4 ;  /* 0xff80000013137808 */ /* 0x000fe20006000000 */
[----:B------:R-:W-:Y:S01]  /*c050*/  VIADD R28, R182, 0xfffffe68 ;  /* 0xfffffe68b61c7836 */ /* 0x000fe20000000000 */
[C---:B------:R-:W-:Y:S01]  /*c060*/  ISETP.GE.AND P5, PT, R38.reuse, R218, PT ;  /* 0x000000da2600720c */ /* 0x040fe20003fa6270 */
[----:B------:R-:W-:Y:S01]  /*c070*/  HMMA.16816.F32.BF16 R164, R64, R30, R164 ;  /* 0x0000001e40a4723c */ /* 0x000fe200000418a4 */
[----:B------:R-:W-:-:S02]  /*c080*/  ISETP.GE.AND P4, PT, R38, R217, PT ;  /* 0x000000d92600720c */ /* 0x000fc40003f86270 */
[----:B------:R-:W-:Y:S02]  /*c090*/  FSEL R38, R12, -INF , !P2 ;  /* 0xff8000000c267808 */ /* 0x000fe40005000000 */
[----:B------:R-:W-:Y:S02]  /*c0a0*/  FSEL R39, R14, -INF , !P3 ;  /* 0xff8000000e277808 */ /* 0x000fe40005800000 */
[C---:B------:R-:W-:Y:S01]  /*c0b0*/  ISETP.GE.AND P2, PT, R42.reuse, R218, PT ;  /* 0x000000da2a00720c */ /* 0x040fe20003f46270 */
[----:B------:R-:W-:Y:S01]  /*c0c0*/  HMMA.16816.F32.BF16 R92, R208, R186, R92 ;  /* 0x000000bad05c723c */ /* 0x000fe2000004185c */
[----:B------:R-:W-:Y:S02]  /*c0d0*/  ISETP.GE.AND P3, PT, R42, R217, PT ;  /* 0x000000d92a00720c */ /* 0x000fe40003f66270 */
[----:B------:R-:W-:Y:S02]  /*c0e0*/  FSEL R43, R13, -INF , !P5 ;  /* 0xff8000000d2b7808 */ /* 0x000fe40006800000 */
[----:B------:R-:W-:-:S02]  /*c0f0*/  FSEL R42, R15, -INF , !P4 ;  /* 0xff8000000f2a7808 */ /* 0x000fc40006000000 */
[----:B------:R-:W1:Y:S01]  /*c100*/  LDSM.16.M88.4 R12, [R223+0x6800] ;  /* 0x00680000df0c783b */ /* 0x000e620000000200 */
[----:B------:R-:W-:Y:S01]  /*c110*/  FSEL R173, R10, -INF , !P3 ;  /* 0xff8000000aad7808 */ /* 0x000fe20005800000 */
[----:B------:R-:W-:Y:S01]  /*c120*/  VIADD R10, R182, 0xfffffe69 ;  /* 0xfffffe69b60a7836 */ /* 0x000fe20000000000 */
[CC--:B------:R-:W-:Y:S01]  /*c130*/  ISETP.GE.AND P5, PT, R29.reuse, R218.reuse, PT ;  /* 0x000000da1d00720c */ /* 0x0c0fe20003fa6270 */
[----:B------:R-:W-:Y:S01]  /*c140*/  HMMA.16816.F32.BF16 R68, R208, R174, R68 ;  /* 0x000000aed044723c */ /* 0x000fe20000041844 */
[----:B------:R-:W-:Y:S02]  /*c150*/  ISETP.GE.AND P4, PT, R29, R217, PT ;  /* 0x000000d91d00720c */ /* 0x000fe40003f86270 */
[----:B------:R-:W-:Y:S01]  /*c160*/  FSEL R172, R8, -INF , !P2 ;  /* 0xff80000008ac7808 */ /* 0x000fe20005000000 */
[C---:B------:R-:W-:Y:S01]  /*c170*/  VIADD R8, R182.reuse, 0xfffffe70 ;  /* 0xfffffe70b6087836 */ /* 0x040fe20000000000 */
[----:B------:R-:W-:Y:S01]  /*c180*/  FSEL R177, R9, -INF , !P5 ;  /* 0xff80000009b17808 */ /* 0x000fe20006800000 */
[----:B------:R-:W-:Y:S01]  /*c190*/  VIADD R9, R182, 0xfffffe71 ;  /* 0xfffffe71b6097836 */ /* 0x000fe20000000000 */
[----:B------:R-:W-:Y:S01]  /*c1a0*/  FSEL R176, R11, -INF , !P4 ;  /* 0xff8000000bb07808 */ /* 0x000fe20006000000 */
[----:B--2---:R-:W-:Y:S01]  /*c1b0*/  HMMA.16816.F32.BF16 R128, R64, R20, R128 ;  /* 0x000000144080723c */ /* 0x004fe20000041880 */
[----:B------:R-:W-:-:S02]  /*c1c0*/  ISETP.GE.AND P2, PT, R28, R218, PT ;  /* 0x000000da1c00720c */ /* 0x000fc40003f46270 */
[-C--:B------:R-:W-:Y:S02]  /*c1d0*/  ISETP.GE.AND P3, PT, R28, R217.reuse, PT ;  /* 0x000000d91c00720c */ /* 0x080fe40003f66270 */
[C---:B------:R-:W-:Y:S02]  /*c1e0*/  ISETP.GE.AND P5, PT, R10.reuse, R218, PT ;  /* 0x000000da0a00720c */ /* 0x040fe40003fa6270 */
[----:B------:R-:W-:Y:S01]  /*c1f0*/  ISETP.GE.AND P4, PT, R10, R217, PT ;  /* 0x000000d90a00720c */ /* 0x000fe20003f86270 */
[----:B------:R-:W-:Y:S01]  /*c200*/  HMMA.16816.F32.BF16 R124, R64, R22, R124 ;  /* 0x00000016407c723c */ /* 0x000fe2000004187c */
[----:B------:R-:W-:Y:S02]  /*c210*/  FSEL R178, R4, -INF , !P2 ;  /* 0xff80000004b27808 */ /* 0x000fe40005000000 */
[----:B------:R-:W-:Y:S02]  /*c220*/  FSEL R179, R6, -INF , !P3 ;  /* 0xff80000006b37808 */ /* 0x000fe40005800000 */
[----:B------:R-:W-:-:S02]  /*c230*/  FSEL R181, R5, -INF , !P5 ;  /* 0xff80000005b57808 */ /* 0x000fc40006800000 */
[----:B------:R-:W-:Y:S02]  /*c240*/  FSEL R180, R7, -INF , !P4 ;  /* 0xff80000007b47808 */ /* 0x000fe40006000000 */
[----:B------:R-:W2:Y:S01]  /*c250*/  LDSM.16.M88.4 R4, [R223+0x7000] ;  /* 0x00700000df04783b */ /* 0x000ea20000000200 */
[CC--:B------:R-:W-:Y:S02]  /*c260*/  ISETP.GE.AND P2, PT, R8.reuse, R218.reuse, PT ;  /* 0x000000da0800720c */ /* 0x0c0fe40003f46270 */
[----:B------:R-:W-:Y:S01]  /*c270*/  ISETP.GE.AND P3, PT, R8, R217, PT ;  /* 0x000000d90800720c */ /* 0x000fe20003f66270 */
[----:B------:R-:W-:Y:S01]  /*c280*/  VIADD R8, R182, 0xfffffe78 ;  /* 0xfffffe78b6087836 */ /* 0x000fe20000000000 */
[----:B------:R-:W-:Y:S02]  /*c290*/  FSEL R168, R168, -INF , !P2 ;  /* 0xff800000a8a87808 */ /* 0x000fe40005000000 */
[----:B------:R-:W-:Y:S02]  /*c2a0*/  FSEL R170, R170, -INF , !P3 ;  /* 0xff800000aaaa7808 */ /* 0x000fe40005800000 */
[----:B------:R-:W-:-:S02]  /*c2b0*/  ISETP.GE.AND P5, PT, R9, R218, PT ;  /* 0x000000da0900720c */ /* 0x000fc40003fa6270 */
[-C--:B------:R-:W-:Y:S01]  /*c2c0*/  ISETP.GE.AND P4, PT, R9, R217.reuse, PT ;  /* 0x000000d90900720c */ /* 0x080fe20003f86270 */
[----:B------:R-:W-:Y:S01]  /*c2d0*/  VIADD R9, R182, 0xfffffe79 ;  /* 0xfffffe79b6097836 */ /* 0x000fe20000000000 */
[C---:B------:R-:W-:Y:S01]  /*c2e0*/  ISETP.GE.AND P2, PT, R8.reuse, R218, PT ;  /* 0x000000da0800720c */ /* 0x040fe20003f46270 */
[C---:B-1----:R-:W-:Y:S01]  /*c2f0*/  HMMA.16816.F32.BF16 R120, R64.reuse, R12, R120 ;  /* 0x0000000c4078723c */ /* 0x042fe20000041878 */
[----:B------:R-:W-:Y:S01]  /*c300*/  ISETP.GE.AND P3, PT, R8, R217, PT ;  /* 0x000000d90800720c */ /* 0x000fe20003f66270 */
[C---:B------:R-:W-:Y:S01]  /*c310*/  VIADD R8, R182.reuse, 0xfffffe80 ;  /* 0xfffffe80b6087836 */ /* 0x040fe20000000000 */
[----:B------:R-:W-:Y:S01]  /*c320*/  FSEL R169, R169, -INF , !P5 ;  /* 0xff800000a9a97808 */ /* 0x000fe20006800000 */
[C---:B------:R-:W-:Y:S01]  /*c330*/  VIADD R13, R182.reuse, 0xfffffe81 ;  /* 0xfffffe81b60d7836 */ /* 0x040fe20000000000 */
[----:B------:R-:W-:Y:S01]  /*c340*/  FSEL R171, R171, -INF , !P4 ;  /* 0xff800000abab7808 */ /* 0x000fe20006000000 */
[----:B------:R-:W-:Y:S01]  /*c350*/  VIADD R12, R182, 0xfffffe88 ;  /* 0xfffffe88b60c7836 */ /* 0x000fe20000000000 */
[----:B------:R-:W-:Y:S01]  /*c360*/  FSEL R164, R164, -INF , !P2 ;  /* 0xff800000a4a47808 */ /* 0x000fe20005000000 */
[----:B------:R-:W-:Y:S01]  /*c370*/  HMMA.16816.F32.BF16 R116, R64, R14, R116 ;  /* 0x0000000e4074723c */ /* 0x000fe20000041874 */
[----:B------:R-:W-:-:S02]  /*c380*/  FSEL R166, R166, -INF , !P3 ;  /* 0xff800000a6a67808 */ /* 0x000fc40005800000 */
[CC--:B------:R-:W-:Y:S02]  /*c390*/  ISETP.GE.AND P5, PT, R9.reuse, R218.reuse, PT ;  /* 0x000000da0900720c */ /* 0x0c0fe40003fa6270 */
[-C--:B------:R-:W-:Y:S02]  /*c3a0*/  ISETP.GE.AND P4, PT, R9, R217.reuse, PT ;  /* 0x000000d90900720c */ /* 0x080fe40003f86270 */
[C---:B------:R-:W-:Y:S02]  /*c3b0*/  ISETP.GE.AND P2, PT, R8.reuse, R218, PT ;  /* 0x000000da0800720c */ /* 0x040fe40003f46270 */
[----:B------:R-:W-:Y:S02]  /*c3c0*/  ISETP.GE.AND P3, PT, R8, R217, PT ;  /* 0x000000d90800720c */ /* 0x000fe40003f66270 */
[----:B------:R-:W1:Y:S01]  /*c3d0*/  LDSM.16.M88.4 R8, [R223+0x7800] ;  /* 0x00780000df08783b */ /* 0x000e620000000200 */
[----:B------:R-:W-:Y:S02]  /*c3e0*/  FSEL R165, R165, -INF , !P5 ;  /* 0xff800000a5a57808 */ /* 0x000fe40006800000 */
[----:B------:R-:W-:-:S02]  /*c3f0*/  FSEL R167, R167, -INF , !P4 ;  /* 0xff800000a7a77808 */ /* 0x000fc40006000000 */
[----:B------:R-:W-:Y:S02]  /*c400*/  FSEL R128, R128, -INF , !P2 ;  /* 0xff80000080807808 */ /* 0x000fe40005000000 */
[----:B------:R-:W-:Y:S01]  /*c410*/  FSEL R130, R130, -INF , !P3 ;  /* 0xff80000082827808 */ /* 0x000fe20005800000 */
[C---:B--2---:R-:W-:Y:S01]  /*c420*/  HMMA.16816.F32.BF16 R112, R64.reuse, R4, R112 ;  /* 0x000000044070723c */ /* 0x044fe20000041870 */
[CC--:B------:R-:W-:Y:S01]  /*c430*/  ISETP.GE.AND P5, PT, R13.reuse, R218.reuse, PT ;  /* 0x000000da0d00720c */ /* 0x0c0fe20003fa6270 */
[C---:B------:R-:W-:Y:S01]  /*c440*/  VIADD R5, R182.reuse, 0xfffffe91 ;  /* 0xfffffe91b6057836 */ /* 0x040fe20000000000 */
[-C--:B------:R-:W-:Y:S01]  /*c450*/  ISETP.GE.AND P4, PT, R13, R217.reuse, PT ;  /* 0x000000d90d00720c */ /* 0x080fe20003f86270 */
[----:B------:R-:W-:Y:S01]  /*c460*/  VIADD R13, R182, 0xfffffe89 ;  /* 0xfffffe89b60d7836 */ /* 0x000fe20000000000 */
[----:B------:R-:W-:Y:S01]  /*c470*/  ISETP.GE.AND P2, PT, R12, R218, PT ;  /* 0x000000da0c00720c */ /* 0x000fe20003f46270 */
[----:B------:R-:W-:Y:S01]  /*c480*/  VIADD R4, R182, 0xfffffe98 ;  /* 0xfffffe98b6047836 */ /* 0x000fe20000000000 */
[----:B------:R-:W-:Y:S01]  /*c490*/  ISETP.GE.AND P3, PT, R12, R217, PT ;  /* 0x000000d90c00720c */ /* 0x000fe20003f66270 */
[----:B------:R-:W-:Y:S01]  /*c4a0*/  VIADD R12, R182, 0xfffffe90 ;  /* 0xfffffe90b60c7836 */ /* 0x000fe20000000000 */
[----:B------:R-:W-:Y:S01]  /*c4b0*/  FSEL R129, R129, -INF , !P5 ;  /* 0xff80000081817808 */ /* 0x000fe20006800000 */
[----:B------:R-:W-:Y:S01]  /*c4c0*/  HMMA.16816.F32.BF16 R108, R64, R6, R108 ;  /* 0x00000006406c723c */ /* 0x000fe2000004186c */
[----:B------:R-:W-:-:S02]  /*c4d0*/  FSEL R131, R131, -INF , !P4 ;  /* 0xff80000083837808 */ /* 0x000fc40006000000 */
[----:B------:R-:W-:Y:S02]  /*c4e0*/  FSEL R124, R124, -INF , !P2 ;  /* 0xff8000007c7c7808 */ /* 0x000fe40005000000 */
[----:B------:R-:W-:Y:S02]  /*c4f0*/  FSEL R126, R126, -INF , !P3 ;  /* 0xff8000007e7e7808 */ /* 0x000fe40005800000 */
[CC--:B------:R-:W-:Y:S02]  /*c500*/  ISETP.GE.AND P5, PT, R13.reuse, R218.reuse, PT ;  /* 0x000000da0d00720c */ /* 0x0c0fe40003fa6270 */
[-C--:B------:R-:W-:Y:S02]  /*c510*/  ISETP.GE.AND P4, PT, R13, R217.reuse, PT ;  /* 0x000000d90d00720c */ /* 0x080fe40003f86270 */
[C---:B------:R-:W-:Y:S02]  /*c520*/  ISETP.GE.AND P2, PT, R12.reuse, R218, PT ;  /* 0x000000da0c00720c */ /* 0x040fe40003f46270 */
[----:B------:R-:W-:-:S02]  /*c530*/  ISETP.GE.AND P3, PT, R12, R217, PT ;  /* 0x000000d90c00720c */ /* 0x000fc40003f66270 */
[----:B------:R-:W2:Y:S01]  /*c540*/  LDSM.16.M88.4 R12, [R223+0x8000] ;  /* 0x00800000df0c783b */ /* 0x000ea20000000200 */
[----:B------:R-:W-:Y:S02]  /*c550*/  FSEL R125, R125, -INF , !P5 ;  /* 0xff8000007d7d7808 */ /* 0x000fe40006800000 */
[----:B------:R-:W-:Y:S02]  /*c560*/  FSEL R127, R127, -INF , !P4 ;  /* 0xff8000007f7f7808 */ /* 0x000fe40006000000 */
[----:B------:R-:W-:Y:S02]  /*c570*/  FSEL R120, R120, -INF , !P2 ;  /* 0xff80000078787808 */ /* 0x000fe40005000000 */
[----:B------:R-:W-:Y:S01]  /*c580*/  FSEL R122, R122, -INF , !P3 ;  /* 0xff8000007a7a7808 */ /* 0x000fe20005800000 */
[C---:B-1----:R-:W-:Y:S01]  /*c590*/  HMMA.16816.F32.BF16 R104, R64.reuse, R8, R104 ;  /* 0x000000084068723c */ /* 0x042fe20000041868 */
        /* <DEDUP_REMOVED lines=17> */
[----:B------:R-:W1:Y:S01]  /*c6b0*/  LDSM.16.M88.4 R4, [R223+0x8800] ;  /* 0x00880000df04783b */ /* 0x000e620000000200 */
[----:B------:R-:W-:Y:S02]  /*c6c0*/  FSEL R117, R117, -INF , !P5 ;  /* 0xff80000075757808 */ /* 0x000fe40006800000 */
[----:B------:R-:W-:Y:S02]  /*c6d0*/  FSEL R119, R119, -INF , !P4 ;  /* 0xff80000077777808 */ /* 0x000fe40006000000 */
        /* <DEDUP_REMOVED lines=20> */
[----:B------:R-:W-:Y:S01]  /*c820*/  FSEL R109, R109, -INF , !P5 ;  /* 0xff8000006d6d7808 */ /* 0x000fe20006800000 */
[----:B------:R-:W2:Y:S01]  /*c830*/  LDSM.16.M88.4 R8, [R223+0x9000] ;  /* 0x00900000df08783b */ /* 0x000ea20000000200 */
        /* <DEDUP_REMOVED lines=27> */
[CC--:B------:R-:W-:Y:S01]  /*c9f0*/  ISETP.GE.AND P5, PT, R5.reuse, R218.reuse, PT ;  /* 0x000000da0500720c */ /* 0x0c0fe20003fa6270 */
[----:B--2---:R-:W-:Y:S01]  /*ca00*/  HMMA.16816.F32.BF16 R80, R64, R8, R80 ;  /* 0x000000084050723c */ /* 0x004fe20000041850 */
[-C--:B------:R-:W-:Y:S01]  /*ca10*/  ISETP.GE.AND P4, PT, R5, R217.reuse, PT ;  /* 0x000000d90500720c */ /* 0x080fe20003f86270 */
[----:B------:R-:W-:Y:S01]  /*ca20*/  VIADD R9, R182, 0xfffffed1 ;  /* 0xfffffed1b6097836 */ /* 0x000fe20000000000 */
[----:B------:R-:W-:Y:S01]  /*ca30*/  ISETP.GE.AND P2, PT, R4, R218, PT ;  /* 0x000000da0400720c */ /* 0x000fe20003f46270 */
[----:B------:R-:W-:Y:S01]  /*ca40*/  VIADD R8, R182, 0xfffffed8 ;  /* 0xfffffed8b6087836 */ /* 0x000fe20000000000 */
[----:B------:R-:W-:-:S02]  /*ca50*/  ISETP.GE.AND P3, PT, R4, R217, PT ;  /* 0x000000d90400720c */ /* 0x000fc40003f66270 */
[----:B------:R-:W1:Y:S01]  /*ca60*/  LDSM.16.M88.4 R4, [R223+0x9800] ;  /* 0x00980000df04783b */ /* 0x000e620000000200 */
[----:B------:R-:W-:Y:S01]  /*ca70*/  FSEL R97, R97, -INF , !P5 ;  /* 0xff80000061617808 */ /* 0x000fe20006800000 */
[----:B------:R-:W-:Y:S01]  /*ca80*/  HMMA.16816.F32.BF16 R76, R64, R10, R76 ;  /* 0x0000000a404c723c */ /* 0x000fe2000004184c */
[----:B------:R-:W-:Y:S01]  /*ca90*/  FSEL R99, R99, -INF , !P4 ;  /* 0xff80000063637808 */ /* 0x000fe20006000000 */
[----:B------:R-:W-:-:S04]  /*caa0*/  DEPBAR.LE SB0, 0x0 ;  /* 0x000080000000791a */ /* 0x000fc80000000000 */
[----:B------:R-:W-:Y:S01]  /*cab0*/  BAR.SYNC.DEFER_BLOCKING 0x0 ;  /* 0x0000000000007b1d */ /* 0x000fe20000010000 */
[CC--:B------:R-:W-:Y:S02]  /*cac0*/  ISETP.GE.AND P5, PT, R13.reuse, R218.reuse, PT ;  /* 0x000000da0d00720c */ /* 0x0c0fe40003fa6270 */
[-C--:B------:R-:W-:Y:S02]  /*cad0*/  ISETP.GE.AND P4, PT, R13, R217.reuse, PT ;  /* 0x000000d90d00720c */ /* 0x080fe40003f86270 */
[----:B------:R-:W-:Y:S02]  /*cae0*/  FSEL R92, R92, -INF , !P2 ;  /* 0xff8000005c5c7808 */ /* 0x000fe40005000000 */
[----:B------:R-:W-:Y:S02]  /*caf0*/  FSEL R94, R94, -INF , !P3 ;  /* 0xff8000005e5e7808 */ /* 0x000fe40005800000 */
[C---:B------:R-:W-:Y:S02]  /*cb00*/  ISETP.GE.AND P2, PT, R12.reuse, R218, PT ;  /* 0x000000da0c00720c */ /* 0x040fe40003f46270 */
[----:B------:R-:W-:-:S02]  /*cb10*/  ISETP.GE.AND P3, PT, R12, R217, PT ;  /* 0x000000d90c00720c */ /* 0x000fc40003f66270 */
[----:B------:R-:W-:Y:S02]  /*cb20*/  FSEL R93, R93, -INF , !P5 ;  /* 0xff8000005d5d7808 */ /* 0x000fe40006800000 */
[----:B------:R-:W-:Y:S02]  /*cb30*/  FSEL R95, R95, -INF , !P4 ;  /* 0xff8000005f5f7808 */ /* 0x000fe40006000000 */
[C---:B------:R-:W-:Y:S02]  /*cb40*/  ISETP.GE.AND P5, PT, R9.reuse, R218, PT ;  /* 0x000000da0900720c */ /* 0x040fe40003fa6270 */
[----:B------:R-:W-:Y:S01]  /*cb50*/  ISETP.GE.AND P4, PT, R9, R217, PT ;  /* 0x000000d90900720c */ /* 0x000fe20003f86270 */
[----:B------:R-:W-:Y:S01]  /*cb60*/  VIADD R9, R182, 0xfffffed9 ;  /* 0xfffffed9b6097836 */ /* 0x000fe20000000000 */
[----:B------:R-:W-:Y:S02]  /*cb70*/  FSEL R88, R88, -INF , !P2 ;  /* 0xff80000058587808 */ /* 0x000fe40005000000 */
[----:B------:R-:W-:-:S02]  /*cb80*/  FSEL R90, R90, -INF , !P3 ;  /* 0xff8000005a5a7808 */ /* 0x000fc40005800000 */
[CC--:B------:R-:W-:Y:S02]  /*cb90*/  ISETP.GE.AND P2, PT, R8.reuse, R218.reuse, PT ;  /* 0x000000da0800720c */ /* 0x0c0fe40003f46270 */
[-C--:B------:R-:W-:Y:S01]  /*cba0*/  ISETP.GE.AND P3, PT, R8, R217.reuse, PT ;  /* 0x000000d90800720c */ /* 0x080fe20003f66270 */
[C---:B------:R-:W-:Y:S01]  /*cbb0*/  VIADD R8, R182.reuse, 0xfffffee0 ;  /* 0xfffffee0b6087836 */ /* 0x040fe20000000000 */
[----:B------:R-:W-:Y:S02]  /*cbc0*/  FSEL R89, R89, -INF , !P5 ;  /* 0xff80000059597808 */ /* 0x000fe40006800000 */
[----:B------:R-:W-:Y:S01]  /*cbd0*/  FSEL R91, R91, -INF , !P4 ;  /* 0xff8000005b5b7808 */ /* 0x000fe20006000000 */
[C---:B-1----:R-:W-:Y:S01]  /*cbe0*/  HMMA.16816.F32.BF16 R72, R64.reuse, R4, R72 ;  /* 0x000000044048723c */ /* 0x042fe20000041848 */
[CC--:B------:R-:W-:Y:S01]  /*cbf0*/  ISETP.GE.AND P5, PT, R9.reuse, R218.reuse, PT ;  /* 0x000000da0900720c */ /* 0x0c0fe20003fa6270 */
[C---:B------:R-:W-:Y:S01]  /*cc00*/  VIADD R5, R182.reuse, 0xfffffee9 ;  /* 0xfffffee9b6057836 */ /* 0x040fe20000000000 */
[----:B------:R-:W-:Y:S01]  /*cc10*/  ISETP.GE.AND P4, PT, R9, R217, PT ;  /* 0x000000d90900720c */ /* 0x000fe20003f86270 */
[----:B------:R-:W-:Y:S01]  /*cc20*/  VIADD R9, R182, 0xfffffee1 ;  /* 0xfffffee1b6097836 */ /* 0x000fe20000000000 */
[----:B------:R-:W-:Y:S01]  /*cc30*/  FSEL R84, R84, -INF , !P2 ;  /* 0xff80000054547808 */ /* 0x000fe20005000000 */
[----:B------:R-:W-:Y:S01]  /*cc40*/  VIADD R4, R182, 0xfffffef0 ;  /* 0xfffffef0b6047836 */ /* 0x000fe20000000000 */
[----:B------:R-:W-:Y:S01]  /*cc50*/  FSEL R86, R86, -INF , !P3 ;  /* 0xff80000056567808 */ /* 0x000fe20005800000 */
[----:B------:R-:W-:Y:S01]  /*cc60*/  HMMA.16816.F32.BF16 R68, R64, R6, R68 ;  /* 0x000000064044723c */ /* 0x000fe20000041844 */
[----:B------:R-:W-:-:S02]  /*cc70*/  ISETP.GE.AND P2, PT, R8, R218, PT ;  /* 0x000000da0800720c */ /* 0x000fc40003f46270 */
[-C--:B------:R-:W-:Y:S01]  /*cc80*/  ISETP.GE.AND P3, PT, R8, R217.reuse, PT ;  /* 0x000000d90800720c */ /* 0x080fe20003f66270 */
[----:B------:R-:W-:Y:S01]  /*cc90*/  VIADD R8, R182, 0xfffffee8 ;  /* 0xfffffee8b6087836 */ /* 0x000fe20000000000 */
[----:B------:R-:W-:Y:S02]  /*cca0*/  FSEL R85, R85, -INF , !P5 ;  /* 0xff80000055557808 */ /* 0x000fe40006800000 */
[----:B------:R-:W-:Y:S02]  /*ccb0*/  FSEL R87, R87, -INF , !P4 ;  /* 0xff80000057577808 */ /* 0x000fe40006000000 */
[C---:B------:R-:W-:Y:S02]  /*ccc0*/  ISETP.GE.AND P5, PT, R9.reuse, R218, PT ;  /* 0x000000da0900720c */ /* 0x040fe40003fa6270 */
[----:B------:R-:W-:Y:S02]  /*ccd0*/  ISETP.GE.AND P4, PT, R9, R217, PT ;  /* 0x000000d90900720c */ /* 0x000fe40003f86270 */
[----:B------:R-:W-:-:S02]  /*cce0*/  FSEL R80, R80, -INF , !P2 ;  /* 0xff80000050507808 */ /* 0x000fc40005000000 */
[-C--:B------:R-:W-:Y:S02]  /*ccf0*/  ISETP.GE.AND P2, PT, R8, R218.reuse, PT ;  /* 0x000000da0800720c */ /* 0x080fe40003f46270 */
[----:B------:R-:W-:Y:S02]  /*cd00*/  FSEL R81, R81, -INF , !P5 ;  /* 0xff80000051517808 */ /* 0x000fe40006800000 */
[----:B------:R-:W-:Y:S02]  /*cd10*/  FSEL R83, R83, -INF , !P4 ;  /* 0xff80000053537808 */ /* 0x000fe40006000000 */
[C---:B------:R-:W-:Y:S02]  /*cd20*/  ISETP.GE.AND P5, PT, R5.reuse, R218, PT ;  /* 0x000000da0500720c */ /* 0x040fe40003fa6270 */
[----:B------:R-:W-:Y:S01]  /*cd30*/  ISETP.GE.AND P4, PT, R5, R217, PT ;  /* 0x000000d90500720c */ /* 0x000fe20003f86270 */
[----:B------:R-:W-:Y:S01]  /*cd40*/  VIADD R5, R182, 0xfffffef9 ;  /* 0xfffffef9b6057836 */ /* 0x000fe20000000000 */
[----:B------:R-:W-:-:S02]  /*cd50*/  FSEL R76, R76, -INF , !P2 ;  /* 0xff8000004c4c7808 */ /* 0x000fc40005000000 */
[-C--:B------:R-:W-:Y:S02]  /*cd60*/  ISETP.GE.AND P2, PT, R4, R218.reuse, PT ;  /* 0x000000da0400720c */ /* 0x080fe40003f46270 */
[----:B------:R-:W-:Y:S02]  /*cd70*/  FSEL R82, R82, -INF , !P3 ;  /* 0xff80000052527808 */ /* 0x000fe40005800000 */
[----:B------:R-:W-:Y:S02]  /*cd80*/  ISETP.GE.AND P3, PT, R8, R217, PT ;  /* 0x000000d90800720c */ /* 0x000fe40003f66270 */
[----:B------:R-:W-:Y:S02]  /*cd90*/  FSEL R174, R72, -INF , !P2 ;  /* 0xff80000048ae7808 */ /* 0x000fe40005000000 */
[----:B------:R-:W-:Y:S02]  /*cda0*/  ISETP.GE.AND P2, PT, R5, R218, PT ;  /* 0x000000da0500720c */ /* 0x000fe40003f46270 */
[----:B------:R-:W-:-:S02]  /*cdb0*/  FSEL R78, R78, -INF , !P3 ;  /* 0xff8000004e4e7808 */ /* 0x000fc40005800000 */
[----:B------:R-:W-:Y:S01]  /*cdc0*/  ISETP.GE.AND P3, PT, R4, R217, PT ;  /* 0x000000d90400720c */ /* 0x000fe20003f66270 */
[----:B------:R-:W-:Y:S01]  /*cdd0*/  VIADD R4, R182, 0xfffffef1 ;  /* 0xfffffef1b6047836 */ /* 0x000fe20000000000 */
[----:B------:R-:W-:Y:S02]  /*cde0*/  FSEL R184, R69, -INF , !P2 ;  /* 0xff80000045b87808 */ /* 0x000fe40005000000 */
[----:B------:R-:W-:Y:S02]  /*cdf0*/  ISETP.GE.AND P2, PT, R3, 0x3, PT ;  /* 0x000000030300780c */ /* 0x000fe40003f46270 */
[----:B------:R-:W-:Y:S02]  /*ce00*/  FSEL R77, R77, -INF , !P5 ;  /* 0xff8000004d4d7808 */ /* 0x000fe40006800000 */
[----:B------:R-:W-:Y:S02]  /*ce10*/  FSEL R79, R79, -INF , !P4 ;  /* 0xff8000004f4f7808 */ /* 0x000fe40006000000 */
[----:B------:R-:W-:-:S02]  /*ce20*/  ISETP.GE.AND P5, PT, R4, R218, PT ;  /* 0x000000da0400720c */ /* 0x000fc40003fa6270 */
[-C--:B------:R-:W-:Y:S01]  /*ce30*/  ISETP.GE.AND P4, PT, R4, R217.reuse, PT ;  /* 0x000000d90400720c */ /* 0x080fe20003f86270 */
[----:B------:R-:W-:Y:S01]  /*ce40*/  VIADD R4, R182, 0xfffffef8 ;  /* 0xfffffef8b6047836 */ /* 0x000fe20000000000 */
[----:B------:R-:W-:Y:S02]  /*ce50*/  FSEL R175, R74, -INF , !P3 ;  /* 0xff8000004aaf7808 */ /* 0x000fe40005800000 */
[----:B------:R-:W-:Y:S02]  /*ce60*/  FSEL R183, R73, -INF , !P5 ;  /* 0xff80000049b77808 */ /* 0x000fe40006800000 */
[----:B------:R-:W-:Y:S02]  /*ce70*/  FSEL R182, R75, -INF , !P4 ;  /* 0xff8000004bb67808 */ /* 0x000fe40006000000 */
[----:B------:R-:W-:Y:S02]  /*ce80*/  ISETP.GE.AND P3, PT, R5, R217, PT ;  /* 0x000000d90500720c */ /* 0x000fe40003f66270 */
[----:B------:R-:W-:-:S02]  /*ce90*/  ISETP.GE.AND P5, PT, R4, R218, PT ;  /* 0x000000da0400720c */ /* 0x000fc40003fa6270 */
[----:B------:R-:W-:Y:S02]  /*cea0*/  ISETP.GE.AND P4, PT, R4, R217, PT ;  /* 0x000000d90400720c */ /* 0x000fe40003f86270 */
[----:B------:R-:W-:Y:S02]  /*ceb0*/  FSEL R185, R68, -INF , !P5 ;  /* 0xff80000044b97808 */ /* 0x000fe40006800000 */
[----:B------:R-:W-:Y:S02]  /*cec0*/  FSEL R186, R70, -INF , !P4 ;  /* 0xff80000046ba7808 */ /* 0x000fe40006000000 */
[----:B------:R-:W-:Y:S01]  /*ced0*/  FSEL R187, R71, -INF , !P3 ;  /* 0xff80000047bb7808 */ /* 0x000fe20005800000 */
[----:B------:R-:W-:Y:S06]  /*cee0*/  @!P2 BRA `(.L_x_607) ;  /* 0x0000000c0058a947 */ /* 0x000fec0003800000 */
[----:B------:R-:W-:Y:S05]  /*cef0*/  BRA.U !UP1, `(.L_x_608) ;  /* 0x0000000109f47547 */ /* 0x000fea000b800000 */
[----:B------:R-:W1:Y:S01]  /*cf00*/  LDC R5, c[0x0][0x4f0] ;  /* 0x00013c00ff057b82 */ /* 0x000e620000000800 */
[C---:B------:R-:W-:Y:S01]  /*cf10*/  IADD3 R6, PT, PT, R188.reuse, -0x300, RZ ;  /* 0xfffffd00bc067810 */ /* 0x040fe20007ffe0ff */
[----:B------:R-:W-:Y:S01]  /*cf20*/  VIADD R188, R188, 0xfffffe00 ;  /* 0xfffffe00bcbc7836 */ /* 0x000fe20000000000 */
[----:B------:R-:W2:Y:S02]  /*cf30*/  LDCU.64 UR6, c[0x0][0x3a0] ;  /* 0x00007400ff0677ac */ /* 0x000ea40008000a00 */
[----:B------:R-:W-:Y:S02]  /*cf40*/  IABS R8, R6 ;  /* 0x0000000600087213 */ /* 0x000fe40000000000 */
[----:B------:R-:W-:Y:S02]  /*cf50*/  IABS R10, R188 ;  /* 0x000000bc000a7213 */ /* 0x000fe40000000000 */
[-C--:B-1----:R-:W-:Y:S02]  /*cf60*/  IABS R4, R5.reuse ;  /* 0x0000000500047213 */ /* 0x082fe40000000000 */
[----:B------:R-:W-:-:S02]  /*cf70*/  LOP3.LUT R6, R6, R5, RZ, 0x3c, !PT ;  /* 0x0000000506067212 */ /* 0x000fc400078e3cff */
        /* <DEDUP_REMOVED lines=53> */
.L_x_608:
[----:B------:R-:W-:Y:S01]  /*d2d0*/  UMOV UR4, URZ ;  /* 0x000000ff00047c82 */ /* 0x000fe20008000000 */
[----:B------:R-:W-:Y:S01]  /*d2e0*/  IMAD.SHL.U32 R4, R212, 0x100, RZ ;  /* 0x00000100d4047824 */ /* 0x000fe200078e00ff */
[----:B------:R-:W-:-:S05]  /*d2f0*/  IADD3 R5, P2, PT, RZ, -UR4, RZ ;  /* 0x80000004ff057c10 */ /* 0x000fca000ff5e0ff */
[----:B------:R-:W-:-:S05]  /*d300*/  IMAD.X R4, RZ, RZ, ~R4, P2 ;  /* 0x000000ffff047224 */ /* 0x000fca00010e0e04 */
[----:B------:R-:W-:-:S04]  /*d310*/  SHF.R.S64 R5, R5, 0x1f, R4 ;  /* 0x0000001f05057819 */ /* 0x000fc80000001004 */
[----:B------:R-:W-:-:S04]  /*d320*/  IADD3 R232, P2, PT, R5, R232, RZ ;  /* 0x000000e805e87210 */ /* 0x000fc80007f5e0ff */
[----:B------:R-:W-:-:S09]  /*d330*/  LEA.HI.X.SX32 R233, R4, R233, 0x1, P2 ;  /* 0x000000e904e97211 */ /* 0x000fd200010f0eff */
.L_x_609:
[C---:B------:R-:W-:Y:S01]  /*d340*/  LEA R44, P2, R212.reuse, R232, 0x5 ;  /* 0x000000e8d42c7211 */ /* 0x040fe200078428ff */
[----:B------:R1:W-:Y:S01]  /*d350*/  @P1 STS.128 [R245+0x2000], RZ ;  /* 0x002000fff5001388 */ /* 0x0003e20000000c00 */
[C---:B------:R-:W-:Y:S01]  /*d360*/  @!P1 IMAD R14, R213.reuse, 0x120, RZ ;  /* 0x00000120d50e9824 */ /* 0x040fe200078e02ff */
[----:B------:R-:W-:Y:S01]  /*d370*/  BSSY.RECONVERGENT B0, `(.L_x_610) ;  /* 0x000008c000007945 */ /* 0x000fe20003800200 */
[C-C-:B------:R-:W-:Y:S01]  /*d380*/  LEA.HI.X R45, R212.reuse, R233, R213.reuse, 0x5, P2 ;  /* 0x000000e9d42d7211 */ /* 0x140fe200010f2cd5 */
[----:B------:R-:W-:Y:S01]  /*d390*/  @!PT LDS RZ, [RZ] ;  /* 0x00000000fffff984 */ /* 0x000fe20000000800 */
[----:B------:R-:W-:Y:S01]  /*d3a0*/  @!PT LDS RZ, [RZ] ;  /* 0x00000000fffff984 */ /* 0x000fe20000000800 */
[----:B------:R-:W-:Y:S01]  /*d3b0*/  @!PT LDS RZ, [RZ] ;  /* 0x00000000fffff984 */ /* 0x000fe20000000800 */
[----:B------:R-:W-:Y:S01]  /*d3c0*/  @!P1 LDGSTS.E.BYPASS.LTC128B.128 [R245+0x2000], desc[UR16][R232.64] ;  /* 0x02000000e8f59fae */ /* 0x000fe2000b981a10 */
[CC--:B------:R-:W-:Y:S01]  /*d3d0*/  @!P1 LEA R4, P2, R212.reuse, R44.reuse, 0x5 ;  /* 0x0000002cd4049211 */ /* 0x0c0fe200078428ff */
[----:B------:R-:W-:Y:S01]  /*d3e0*/  @!P1 IMAD R22, R213, 0xc0, RZ ;  /* 0x000000c0d5169824 */ /* 0x000fe200078e02ff */
[-C--:B------:R-:W-:Y:S01]  /*d3f0*/  @!P1 MOV R8, R44.reuse ;  /* 0x0000002c00089202 */ /* 0x080fe20000000f00 */
[----:B------:R1:W-:Y:S01]  /*d400*/  @P1 STS.128 [R245+0x2800], RZ ;  /* 0x002800fff5001388 */ /* 0x0003e20000000c00 */
[C---:B------:R-:W-:Y:S01]  /*d410*/  @!P1 LEA.HI.X R5, R212.reuse, R45, R213, 0x5, P2 ;  /* 0x0000002dd4059211 */ /* 0x040fe200010f2cd5 */
[--C-:B------:R-:W-:Y:S01]  /*d420*/  @!P1 IMAD.MOV.U32 R9, RZ, RZ, R45.reuse ;  /* 0x000000ffff099224 */ /* 0x100fe200078e002d */
[-C--:B------:R-:W-:Y:S01]  /*d430*/  @!P1 MOV R10, R44.reuse ;  /* 0x0000002c000a9202 */ /* 0x080fe20000000f00 */
[----:B------:R-:W-:Y:S01]  /*d440*/  @!PT LDS RZ, [RZ] ;  /* 0x00000000fffff984 */ /* 0x000fe20000000800 */
[----:B------:R-:W-:Y:S01]  /*d450*/  @!PT LDS RZ, [RZ] ;  /* 0x00000000fffff984 */ /* 0x000fe20000000800 */
[----:B------:R-:W-:Y:S01]  /*d460*/  @!PT LDS RZ, [RZ] ;  /* 0x00000000fffff984 */ /* 0x000fe20000000800 */
[----:B------:R-:W-:Y:S01]  /*d470*/  @!P1 LDGSTS.E.BYPASS.LTC128B.128 [R245+0x2800], desc[UR16][R44.64] ;  /* 0x028000002cf59fae */ /* 0x000fe2000b981a10 */
[----:B------:R-:W-:Y:S01]  /*d480*/  @!P1 IMAD.MOV.U32 R11, RZ, RZ, R45 ;  /* 0x000000ffff0b9224 */ /* 0x000fe200078e002d */
[-C--:B------:R-:W-:Y:S01]  /*d490*/  @!P1 MOV R12, R44.reuse ;  /* 0x0000002c000c9202 */ /* 0x080fe20000000f00 */
[----:B------:R-:W-:Y:S01]  /*d4a0*/  @!P1 IMAD.WIDE.U32 R8, R212, 0xc0, R8 ;  /* 0x000000c0d4089825 */ /* 0x000fe200078e0008 */
[----:B------:R1:W-:Y:S01]  /*d4b0*/  @P1 STS.128 [R245+0x3000], RZ ;  /* 0x003000fff5001388 */ /* 0x0003e20000000c00 */
[----:B------:R-:W-:-:S02]  /*d4c0*/  @!P1 MOV R6, R44 ;  /* 0x0000002c00069202 */ /* 0x000fc40000000f00 */
[----:B------:R-:W-:Y:S01]  /*d4d0*/  @!P1 IMAD.MOV.U32 R13, RZ, RZ, R45 ;  /* 0x000000ffff0d9224 */ /* 0x000fe200078e002d */
[----:B------:R-:W-:Y:S01]  /*d4e0*/  @!PT LDS RZ, [RZ] ;  /* 0x00000000fffff984 */ /* 0x000fe20000000800 */
[----:B------:R-:W-:Y:S01]  /*d4f0*/  @!PT LDS RZ, [RZ] ;  /* 0x00000000fffff984 */ /* 0x000fe20000000800 */
[----:B------:R-:W-:Y:S01]  /*d500*/  @!PT LDS RZ, [RZ] ;  /* 0x00000000fffff984 */ /* 0x000fe20000000800 */
[----:B------:R2:W-:Y:S01]  /*d510*/  @!P1 LDGSTS.E.BYPASS.LTC128B.128 [R245+0x3000], desc[UR16][R4.64] ;  /* 0x0300000004f59fae */ /* 0x0005e2000b981a10 */
[C---:B------:R-:W-:Y:S01]  /*d520*/  @!P1 IMAD R28, R213.reuse, 0xa0, RZ ;  /* 0x000000a0d51c9824 */ /* 0x040fe200078e02ff */
[C---:B------:R-:W-:Y:S01]  /*d530*/  @!P1 LEA R52, P3, R212.reuse, R44, 0x6 ;  /* 0x0000002cd4349211 */ /* 0x040fe200078630ff */
[C---:B------:R-:W-:Y:S01]  /*d540*/  @!P1 IMAD.WIDE.U32 R10, R212.reuse, 0xa0, R10 ;  /* 0x000000a0d40a9825 */ /* 0x040fe200078e000a */
[----:B------:R1:W-:Y:S02]  /*d550*/  @P1 STS.128 [R245+0x3800], RZ ;  /* 0x003800fff5001388 */ /* 0x0003e40000000c00 */
[----:B------:R-:W-:Y:S01]  /*d560*/  @!P1 LEA.HI.X R53, R212, R45, R213, 0x6, P3 ;  /* 0x0000002dd4359211 */ /* 0x000fe200018f34d5 */
[----:B------:R-:W-:Y:S01]  /*d570*/  @!P1 IMAD.MOV.U32 R7, RZ, RZ, R45 ;  /* 0x000000ffff079224 */ /* 0x000fe200078e002d */
[----:B------:R-:W-:Y:S01]  /*d580*/  @!P1 IADD3 R29, PT, PT, R28, R11, RZ ;  /* 0x0000000b1c1d9210 */ /* 0x000fe20007ffe0ff */
[----:B------:R-:W-:Y:S01]  /*d590*/  @!P1 IMAD.IADD R23, R22, 0x1, R9 ;  /* 0x0000000116179824 */ /* 0x000fe200078e0209 */
[----:B------:R-:W-:Y:S01]  /*d5a0*/  @!P1 MOV R22, R8 ;  /* 0x0000000800169202 */ /* 0x000fe20000000f00 */
[C---:B------:R-:W-:Y:S01]  /*d5b0*/  @!P1 IMAD R30, R213.reuse, 0x60, RZ ;  /* 0x00000060d51e9824 */ /* 0x040fe200078e02ff */
[-C--:B------:R-:W-:Y:S01]  /*d5c0*/  @!P1 MOV R9, R45.reuse ;  /* 0x0000002d00099202 */ /* 0x080fe20000000f00 */
[C---:B------:R-:W-:Y:S01]  /*d5d0*/  @!P1 IMAD.WIDE.U32 R12, R212.reuse, 0x60, R12 ;  /* 0x00000060d40c9825 */ /* 0x040fe200078e000c */
[----:B------:R-:W-:Y:S01]  /*d5e0*/  @!P1 MOV R28, R10 ;  /* 0x0000000a001c9202 */ /* 0x000fe20000000f00 */
[----:B------:R-:W-:Y:S01]  /*d5f0*/  @!PT LDS RZ, [RZ] ;  /* 0x00000000fffff984 */ /* 0x000fe20000000800 */
[----:B------:R-:W-:Y:S01]  /*d600*/  @!PT LDS RZ, [RZ] ;  /* 0x00000000fffff984 */ /* 0x000fe20000000800 */
[----:B------:R-:W-:Y:S01]  /*d610*/  @!PT LDS RZ, [RZ] ;  /* 0x00000000fffff984 */ /* 0x000fe20000000800 */
[----:B------:R1:W-:Y:S01]  /*d620*/  @!P1 LDGSTS.E.BYPASS.LTC128B.128 [R245+0x3800], desc[UR16][R52.64] ;  /* 0x0380000034f59fae */ /* 0x0003e2000b981a10 */
[----:B------:R-:W-:Y:S01]  /*d630*/  @!P1 MOV R10, R44 ;  /* 0x0000002c000a9202 */ /* 0x000fe20000000f00 */
[--C-:B------:R-:W-:Y:S01]  /*d640*/  @!P1 IMAD.MOV.U32 R8, RZ, RZ, R44.reuse ;  /* 0x000000ffff089224 */ /* 0x100fe200078e002c */
[----:B------:R-:W-:Y:S01]  /*d650*/  @!P1 MOV R11, R45 ;  /* 0x0000002d000b9202 */ /* 0x000fe20000000f00 */
[----:B------:R-:W-:Y:S01]  /*d660*/  @!P1 IMAD.WIDE.U32 R46, R212, 0x1a0, R44 ;  /* 0x000001a0d42e9825 */ /* 0x000fe200078e002c */
[----:B------:R-:W-:Y:S01]  /*d670*/  @!P1 IADD3 R31, PT, PT, R30, R13, RZ ;  /* 0x0000000d1e1f9210 */ /* 0x000fe20007ffe0ff */
[----:B------:R1:W-:Y:S02]  /*d680*/  @P1 STS.128 [R245+0x4000], RZ ;  /* 0x004000fff5001388 */ /* 0x0003e40000000c00 */
[----:B------:R-:W-:-:S02]  /*d690*/  @!P1 IMAD R20, R213, 0xe0, RZ ;  /* 0x000000e0d5149824 */ /* 0x000fc400078e02ff */
[----:B------:R-:W-:Y:S01]  /*d6a0*/  @!P1 IMAD.WIDE.U32 R6, R212, 0xe0, R6 ;  /* 0x000000e0d4069825 */ /* 0x000fe200078e0006 */
[----:B--2---:R-:W-:-:S03]  /*d6b0*/  @!P1 MOV R4, R44 ;  /* 0x0000002c00049202 */ /* 0x004fc60000000f00 */
[----:B------:R-:W-:Y:S01]  /*d6c0*/  @!P1 IMAD.MOV.U32 R5, RZ, RZ, R45 ;  /* 0x000000ffff059224 */ /* 0x000fe200078e002d */
[----:B------:R-:W-:Y:S01]  /*d6d0*/  @!P1 IADD3 R21, PT, PT, R20, R7, RZ ;  /* 0x0000000714159210 */ /* 0x000fe20007ffe0ff */
[----:B------:R-:W-:-:S04]  /*d6e0*/  @!P1 IMAD.WIDE.U32 R8, R212, 0x180, R8 ;  /* 0x00000180d4089825 */ /* 0x000fc800078e0008 */
[----:B------:R-:W-:-:S04]  /*d6f0*/  @!P1 IMAD.WIDE.U32 R4, R212, 0x120, R4 ;  /* 0x00000120d4049825 */ /* 0x000fc800078e0004 */
[----:B------:R-:W-:Y:S01]  /*d700*/  @!P1 IMAD.MOV.U32 R30, RZ, RZ, R12 ;  /* 0x000000ffff1e9224 */ /* 0x000fe200078e000c */
[----:B------:R-:W-:Y:S01]  /*d710*/  @!P1 IADD3 R15, PT, PT, R14, R5, RZ ;  /* 0x000000050e0f9210 */ /* 0x000fe20007ffe0ff */
[C---:B------:R-:W-:Y:S01]  /*d720*/  @!P1 IMAD R5, R213.reuse, 0x180, RZ ;  /* 0x00000180d5059824 */ /* 0x040fe200078e02ff */
[----:B------:R-:W-:Y:S01]  /*d730*/  @!P1 MOV R14, R4 ;  /* 0x00000004000e9202 */ /* 0x000fe20000000f00 */
[----:B------:R-:W-:Y:S01]  /*d740*/  @!P1 IMAD R4, R213, 0x1a0, RZ ;  /* 0x000001a0d5049824 */ /* 0x000fe200078e02ff */
[-C--:B------:R-:W-:Y:S01]  /*d750*/  @!P1 MOV R12, R44.reuse ;  /* 0x0000002c000c9202 */ /* 0x080fe20000000f00 */
[----:B------:R-:W-:Y:S01]  /*d760*/  @!P1 IMAD.MOV.U32 R20, RZ, RZ, R6 ;  /* 0x000000ffff149224 */ /* 0x000fe200078e0006 */
[----:B------:R-:W-:Y:S01]  /*d770*/  @!P1 IADD3 R9, PT, PT, R5, R9, RZ ;  /* 0x0000000905099210 */ /* 0x000fe20007ffe0ff */
[----:B------:R-:W-:Y:S01]  /*d780*/  @!P1 IMAD.MOV.U32 R13, RZ, RZ, R45 ;  /* 0x000000ffff0d9224 */ /* 0x000fe200078e002d */
[----:B------:R-:W-:Y:S01]  /*d790*/  @!P1 IADD3 R47, PT, PT, R4, R47, RZ ;  /* 0x0000002f042f9210 */ /* 0x000fe20007ffe0ff */
[C---:B------:R-:W-:Y:S01]  /*d7a0*/  @!P1 IMAD R6, R213.reuse, 0x160, RZ ;  /* 0x00000160d5069824 */ /* 0x040fe200078e02ff */
[C---:B------:R-:W-:Y:S01]  /*d7b0*/  @!P1 LEA R4, P2, R212.reuse, R44, 0x7 ;  /* 0x0000002cd4049211 */ /* 0x040fe200078438ff */
[C---:B------:R-:W-:Y:S01]  /*d7c0*/  @!P1 IMAD.WIDE.U32 R10, R212.reuse, 0x160, R10 ;  /* 0x00000160d40a9825 */ /* 0x040fe200078e000a */
[----:B------:R-:W-:Y:S01]  /*d7d0*/  @!PT LDS RZ, [RZ] ;  /* 0x00000000fffff984 */ /* 0x000fe20000000800 */
[----:B------:R-:W-:Y:S01]  /*d7e0*/  @!PT LDS RZ, [RZ] ;  /* 0x00000000fffff984 */ /* 0x000fe20000000800 */
[----:B------:R-:W-:Y:S01]  /*d7f0*/  @!PT LDS RZ, [RZ] ;  /* 0x00000000fffff984 */ /* 0x000fe20000000800 */
[----:B------:R1:W-:Y:S02]  /*d800*/  @!P1 LDGSTS.E.BYPASS.LTC128B.128 [R245+0x4000], desc[UR16][R30.64] ;  /* 0x040000001ef59fae */ /* 0x0003e4000b981a10 */
[C---:B------:R-:W-:Y:S01]  /*d810*/  @!P1 LEA.HI.X R5, R212.reuse, R45, R213, 0x7, P2 ;  /* 0x0000002dd4059211 */ /* 0x040fe200010f3cd5 */
[----:B------:R-:W-:Y:S01]  /*d820*/  @!P1 IMAD R7, R213, 0x140, RZ ;  /* 0x00000140d5079824 */ /* 0x000fe200078e02ff */
[----:B------:R1:W-:Y:S01]  /*d830*/  @P1 STS.128 [R245+0x4800], RZ ;  /* 0x004800fff5001388 */ /* 0x0003e20000000c00 */
[----:B------:R-:W-:-:S03]  /*d840*/  @!P1 IMAD.WIDE.U32 R12, R212, 0x140, R12 ;  /* 0x00000140d40c9825 */ /* 0x000fc600078e000c */
[----:B------:R-:W-:Y:S01]  /*d850*/  @!PT LDS RZ, [RZ] ;  /* 0x00000000fffff984 */ /* 0x000fe20000000800 */
[----:B------:R-:W-:Y:S01]  /*d860*/  @!PT LDS RZ, [RZ] ;  /* 0x00000000fffff984 */ /* 0x000fe20000000800 */
[----:B------:R-:W-:Y:S01]  /*d870*/  @!PT LDS RZ, [RZ] ;  /* 0x00000000fffff984 */ /* 0x000fe20000000800 */
[----:B------:R1:W-:Y:S01]  /*d880*/  @!P1 LDGSTS.E.BYPASS.LTC128B.128 [R245+0x4800], desc[UR16][R4.64] ;  /* 0x0480000004f59fae */ /* 0x0003e2000b981a10 */
[----:B------:R-:W-:Y:S01]  /*d890*/  @!P1 IMAD.IADD R11, R6, 0x1, R11 ;  /* 0x00000001060b9824 */ /* 0x000fe200078e020b */
[C---:B------:R-:W-:Y:S02]  /*d8a0*/  @!P1 LEA R6, P2, R212.reuse, R44, 0x8 ;  /* 0x0000002cd4069211 */ /* 0x040fe400078440ff */
[----:B------:R1:W-:Y:S01]  /*d8b0*/  @P1 STS.128 [R245+0x5000], RZ ;  /* 0x005000fff5001388 */ /* 0x0003e20000000c00 */
[----:B------:R-:W-:Y:S02]  /*d8c0*/  @!P1 IADD3 R13, PT, PT, R7, R13, RZ ;  /* 0x0000000d070d9210 */ /* 0x000fe40007ffe0ff */
[----:B------:R-:W-:Y:S01]  /*d8d0*/  @!P1 LEA.HI.X R7, R212, R45, R213, 0x8, P2 ;  /* 0x0000002dd4079211 */ /* 0x000fe200010f44d5 */
        /* <DEDUP_REMOVED lines=53> */
.L_x_611:
[----:B------:R-:W-:Y:S05]  /*dc30*/  BSYNC.RECONVERGENT B0 ;  /* 0x0000000000007941 */ /* 0x000fea0003800200 */
.L_x_610:
[----:B------:R-:W0:Y:S02]  /*dc40*/  LDGDEPBAR ;  /* 0x00000000000079af */ /* 0x000e240000000000 */
.L_x_607:
[----:B-1----:R-:W-:Y:S01]  /*dc50*/  FMNMX3.FTZ R5, R2, R190, R192, !PT ;  /* 0x000000be02057276 */ /* 0x002fe200078100c0 */
[----:B------:R-:W1:Y:S01]  /*dc60*/  LDCU UR4, c[0x0][0x45c] ;  /* 0x00008b80ff0477ac */ /* 0x000e620008000800 */
[----:B------:R-:W-:Y:S02]  /*dc70*/  FMNMX3.FTZ R4, R0, R189, R199, !PT ;  /* 0x000000bd00047276 */ /* 0x000fe400078100c7 */
[----:B------:R-:W-:Y:S02]  /*dc80*/  FMNMX3.FTZ R5, R5, R200, R202, !PT ;  /* 0x000000c805057276 */ /* 0x000fe400078100ca */
[----:B------:R-:W-:Y:S02]  /*dc90*/  FMNMX3.FTZ R4, R4, R201, R203, !PT ;  /* 0x000000c904047276 */ /* 0x000fe400078100cb */
[----:B------:R-:W-:Y:S02]  /*dca0*/  FMNMX3.FTZ R5, R5, R58, R56, !PT ;  /* 0x0000003a05057276 */ /* 0x000fe40007810038 */
[----:B------:R-:W-:-:S02]  /*dcb0*/  FMNMX3.FTZ R4, R4, R59, R57, !PT ;  /* 0x0000003b04047276 */ /* 0x000fc40007810039 */
[----:B------:R-:W-:Y:S02]  /*dcc0*/  FMNMX3.FTZ R5, R5, R48, R50, !PT ;  /* 0x0000003005057276 */ /* 0x000fe40007810032 */
        /* <DEDUP_REMOVED lines=57> */
[----:B------:R-:W-:Y:S01]  /*e060*/  VIMNMX R3, PT, PT, R3, 0x2, !PT ;  /* 0x0000000203037848 */ /* 0x000fe20007fe0100 */
[----:B------:R-:W3:Y:S03]  /*e070*/  SHFL.BFLY PT, R5, R6, 0x2, 0x1f ;  /* 0x0c401f0006057f89 */ /* 0x000ee600000e0000 */
[----:B------:R-:W-:Y:S01]  /*e080*/  IADD3 R237, PT, PT, R3, -0x3, RZ ;  /* 0xfffffffd03ed7810 */ /* 0x000fe20007ffe0ff */
[----:B------:R-:W4:Y:S01]  /*e090*/  SHFL.BFLY PT, R4, R7, 0x2, 0x1f ;  /* 0x0c401f0007047f89 */ /* 0x000f2200000e0000 */
[----:B---3--:R-:W-:-:S02]  /*e0a0*/  FMNMX.FTZ R5, R6, R5, !PT ;  /* 0x0000000506057209 */ /* 0x008fc40007810000 */
[----:B----4-:R-:W-:-:S03]  /*e0b0*/  FMNMX.FTZ R4, R7, R4, !PT ;  /* 0x0000000407047209 */ /* 0x010fc60007810000 */
[----:B------:R-:W3:Y:S04]  /*e0c0*/  SHFL.BFLY PT, R198, R5, 0x1, 0x1f ;  /* 0x0c201f0005c67f89 */ /* 0x000ee800000e0000 */
[----:B------:R-:W4:Y:S01]  /*e0d0*/  SHFL.BFLY PT, R197, R4, 0x1, 0x1f ;  /* 0x0c201f0004c57f89 */ /* 0x000f2200000e0000 */
[----:B---3--:R-:W-:-:S04]  /*e0e0*/  FMNMX.FTZ R198, R5, R198, !PT ;  /* 0x000000c605c67209 */ /* 0x008fc80007810000 */
[C---:B------:R-:W-:Y:S01]  /*e0f0*/  FSETP.NEU.FTZ.AND P2, PT, R198.reuse, -INF , PT ;  /* 0xff800000c600780b */ /* 0x040fe20003f5d000 */
[----:B-1----:R-:W-:Y:S01]  /*e100*/  FMUL.FTZ R195, R198, UR4 ;  /* 0x00000004c6c37c20 */ /* 0x002fe20008410000 */
[----:B----4-:R-:W-:Y:S02]  /*e110*/  FMNMX.FTZ R197, R4, R197, !PT ;  /* 0x000000c504c57209 */ /* 0x010fe40007810000 */
[----:B------:R-:W-:Y:S02]  /*e120*/  FSEL R5, R198, RZ, P2 ;  /* 0x000000ffc6057208 */ /* 0x000fe40001000000 */
[----:B------:R-:W-:Y:S02]  /*e130*/  FSEL R195, R195, RZ, P2 ;  /* 0x000000ffc3c37208 */ /* 0x000fe40001000000 */
[C---:B------:R-:W-:Y:S01]  /*e140*/  FSETP.NEU.FTZ.AND P1, PT, R197.reuse, -INF , PT ;  /* 0xff800000c500780b */ /* 0x040fe20003f3d000 */
[----:B------:R-:W-:Y:S02]  /*e150*/  FADD.FTZ R2, R2, -R5 ;  /* 0x8000000502027221 */ /* 0x000fe40000010000 */
[--C-:B------:R-:W-:Y:S01]  /*e160*/  FFMA.FTZ R196, R190, UR4, -R195.reuse ;  /* 0x00000004bec47c23 */ /* 0x100fe200080108c3 */
[C---:B------:R-:W-:Y:S01]  /*e170*/  FMUL.FTZ R190, R197.reuse, UR4 ;  /* 0x00000004c5be7c20 */ /* 0x040fe20008410000 */
[----:B------:R-:W-:Y:S01]  /*e180*/  FSEL R5, R197, RZ, P1 ;  /* 0x000000ffc5057208 */ /* 0x000fe20000800000 */
[--C-:B------:R-:W-:Y:S01]  /*e190*/  FFMA.FTZ R193, R200, UR4, -R195.reuse ;  /* 0x00000004c8c17c23 */ /* 0x100fe200080108c3 */
[----:B------:R-:W-:Y:S01]  /*e1a0*/  FMUL.FTZ R200, R2, UR4 ;  /* 0x0000000402c87c20 */ /* 0x000fe20008410000 */
[----:B------:R-:W-:Y:S01]  /*e1b0*/  FFMA.FTZ R194, R192, UR4, -R195 ;  /* 0x00000004c0c27c23 */ /* 0x000fe200080108c3 */
[----:B------:R-:W-:Y:S01]  /*e1c0*/  FSEL R190, R190, RZ, P1 ;  /* 0x000000ffbebe7208 */ /* 0x000fe20000800000 */
[----:B------:R-:W-:Y:S01]  /*e1d0*/  FADD.FTZ R2, R0, -R5 ;  /* 0x8000000500027221 */ /* 0x000fe20000010000 */
[--C-:B------:R-:W-:Y:S01]  /*e1e0*/  FFMA.FTZ R192, R202, UR4, -R195.reuse ;  /* 0x00000004cac07c23 */ /* 0x100fe200080108c3 */
[----:B------:R-:W-:Y:S01]  /*e1f0*/  MUFU.EX2 R196, R196 ;  /* 0x000000c400c47308 */ /* 0x000fe20000000800 */
[--C-:B------:R-:W-:Y:S01]  /*e200*/  FFMA.FTZ R56, R56, UR4, -R195.reuse ;  /* 0x0000000438387c23 */ /* 0x100fe200080108c3 */
[--C-:B------:R-:W-:Y:S01]  /*e210*/  FFMA.FTZ R191, R189, UR4, -R190.reuse ;  /* 0x00000004bdbf7c23 */ /* 0x100fe200080108be */
[--C-:B------:R-:W-:Y:S01]  /*e220*/  FFMA.FTZ R189, R199, UR4, -R190.reuse ;  /* 0x00000004c7bd7c23 */ /* 0x100fe200080108be */
[----:B------:R-:W-:Y:S01]  /*e230*/  LOP3.LUT R199, R214, R215, RZ, 0xfc, !PT ;  /* 0x000000d7d6c77212 */ /* 0x000fe200078efcff */
[--C-:B------:R-:W-:Y:S01]  /*e240*/  FFMA.FTZ R188, R201, UR4, -R190.reuse ;  /* 0x00000004c9bc7c23 */ /* 0x100fe200080108be */
[--C-:B------:R-:W-:Y:S01]  /*e250*/  FFMA.FTZ R201, R203, UR4, -R190.reuse ;  /* 0x00000004cbc97c23 */ /* 0x100fe200080108be */
[----:B------:R-:W-:Y:S01]  /*e260*/  FMUL.FTZ R2, R2, UR4 ;  /* 0x0000000402027c20 */ /* 0x000fe20008410000 */
[----:B------:R-:W-:Y:S01]  /*e270*/  LEA R199, R199, UR5, 0x1 ;  /* 0x00000005c7c77c11 */ /* 0x000fe2000f8e08ff */
[----:B------:R-:W1:Y:S01]  /*e280*/  MUFU.EX2 R194, R194 ;  /* 0x000000c200c27308 */ /* 0x000e620000000800 */
[----:B------:R-:W-:Y:S01]  /*e290*/  MOV R203, 0x20 ;  /* 0x0000002000cb7802 */ /* 0x000fe20000000f00 */
[--C-:B------:R-:W-:Y:S01]  /*e2a0*/  FFMA.FTZ R172, R172, UR4, -R195.reuse ;  /* 0x00000004acac7c23 */ /* 0x100fe200080108c3 */
[----:B------:R-:W-:Y:S01]  /*e2b0*/  IADD3 R28, PT, PT, R199, 0xa000, RZ ;  /* 0x0000a000c71c7810 */ /* 0x000fe20007ffe0ff */
[----:B------:R-:W3:Y:S01]  /*e2c0*/  LDSM.16.MT88.4 R20, [R199+0xa000] ;  /* 0x00a00000c714783b */ /* 0x000ee20000004200 */
[----:B------:R-:W-:Y:S01]  /*e2d0*/  SEL R203, R203, 0xffffffe0, !P6 ;  /* 0xffffffe0cbcb7807 */ /* 0x000fe20007000000 */
[--C-:B------:R-:W-:Y:S01]  /*e2e0*/  FFMA.FTZ R166, R166, UR4, -R190.reuse ;  /* 0x00000004a6a67c23 */ /* 0x100fe200080108be */
[----:B------:R-:W-:Y:S01]  /*e2f0*/  IADD3 R202, PT, PT, R199, 0xa040, RZ ;  /* 0x0000a040c7ca7810 */ /* 0x000fe20007ffe0ff */
[----:B------:R-:W-:Y:S01]  /*e300*/  MUFU.EX2 R193, R193 ;  /* 0x000000c100c17308 */ /* 0x000fe20000000800 */
[----:B------:R-:W-:Y:S01]  /*e310*/  @P0 IADD3 R202, PT, PT, R28, -0x40, RZ ;  /* 0xffffffc01cca0810 */ /* 0x000fe20007ffe0ff */
[--C-:B------:R-:W-:Y:S01]  /*e320*/  FFMA.FTZ R167, R167, UR4, -R190.reuse ;  /* 0x00000004a7a77c23 */ /* 0x100fe200080108be */
[C---:B------:R-:W-:Y:S01]  /*e330*/  IADD3 R0, PT, PT, R203.reuse, R199, RZ ;  /* 0x000000c7cb007210 */ /* 0x040fe20007ffe0ff */
[--C-:B------:R-:W-:Y:S01]  /*e340*/  FFMA.FTZ R128, R128, UR4, -R195.reuse ;  /* 0x0000000480807c23 */ /* 0x100fe200080108c3 */
[----:B------:R-:W-:Y:S01]  /*e350*/  IADD3 R203, PT, PT, R203, R202, RZ ;  /* 0x000000cacbcb7210 */ /* 0x000fe20007ffe0ff */
[----:B------:R-:W-:Y:S01]  /*e360*/  LDSM.16.MT88.4 R28, [R202] ;  /* 0x00000000ca1c783b */ /* 0x000fe20000004200 */
[--C-:B------:R-:W-:Y:S01]  /*e370*/  FFMA.FTZ R129, R129, UR4, -R195.reuse ;  /* 0x0000000481817c23 */ /* 0x100fe200080108c3 */
[----:B------:R-:W4:Y:S01]  /*e380*/  MUFU.EX2 R192, R192 ;  /* 0x000000c000c07308 */ /* 0x000f220000000800 */
[----:B-1----:R-:W-:Y:S01]  /*e390*/  F2FP.BF16.F32.PACK_AB R8, R194, R196 ;  /* 0x000000c4c208723e */ /* 0x002fe200000010ff */
[----:B------:R-:W1:Y:S01]  /*e3a0*/  LDSM.16.MT88.4 R4, [R0+0xa000] ;  /* 0x00a000000004783b */ /* 0x000e620000004200 */
[--C-:B------:R-:W-:Y:S01]  /*e3b0*/  FFMA.FTZ R124, R124, UR4, -R195.reuse ;  /* 0x000000047c7c7c23 */ /* 0x100fe200080108c3 */
[--C-:B------:R-:W-:Y:S01]  /*e3c0*/  FFMA.FTZ R125, R125, UR4, -R195.reuse ;  /* 0x000000047d7d7c23 */ /* 0x100fe200080108c3 */
[--C-:B------:R-:W-:Y:S01]  /*e3d0*/  FFMA.FTZ R130, R130, UR4, -R190.reuse ;  /* 0x0000000482827c23 */ /* 0x100fe200080108be */
[----:B------:R-:W-:Y:S01]  /*e3e0*/  LDSM.16.MT88.4 R60, [R0+0xa800] ;  /* 0x00a80000003c783b */ /* 0x000fe20000004200 */
[--C-:B------:R-:W-:Y:S01]  /*e3f0*/  FFMA.FTZ R131, R131, UR4, -R190.reuse ;  /* 0x0000000483837c23 */ /* 0x100fe200080108be */
[----:B------:R-:W-:Y:S01]  /*e400*/  MUFU.EX2 R191, R191 ;  /* 0x000000bf00bf7308 */ /* 0x000fe20000000800 */
[--C-:B------:R-:W-:Y:S01]  /*e410*/  FFMA.FTZ R126, R126, UR4, -R190.reuse ;  /* 0x000000047e7e7c23 */ /* 0x100fe200080108be */
[----:B------:R-:W-:Y:S01]  /*e420*/  LDSM.16.MT88.4 R72, [R203+0x800] ;  /* 0x00080000cb48783b */ /* 0x000fe20000004200 */
[--C-:B------:R-:W-:Y:S01]  /*e430*/  FFMA.FTZ R127, R127, UR4, -R190.reuse ;  /* 0x000000047f7f7c23 */ /* 0x100fe200080108be */
[--C-:B------:R-:W-:Y:S01]  /*e440*/  FFMA.FTZ R120, R120, UR4, -R195.reuse ;  /* 0x0000000478787c23 */ /* 0x100fe200080108c3 */
[--C-:B------:R-:W-:Y:S01]  /*e450*/  FFMA.FTZ R121, R121, UR4, -R195.reuse ;  /* 0x0000000479797c23 */ /* 0x100fe200080108c3 */
[--C-:B------:R-:W-:Y:S01]  /*e460*/  FFMA.FTZ R116, R116, UR4, -R195.reuse ;  /* 0x0000000474747c23 */ /* 0x100fe200080108c3 */
[--C-:B------:R-:W-:Y:S01]  /*e470*/  FFMA.FTZ R117, R117, UR4, -R195.reuse ;  /* 0x0000000475757c23 */ /* 0x100fe200080108c3 */
[----:B------:R-:W5:Y:S01]  /*e480*/  MUFU.EX2 R189, R189 ;  /* 0x000000bd00bd7308 */ /* 0x000f620000000800 */
        /* <DEDUP_REMOVED lines=16> */
[----:B-----5:R-:W-:Y:S01]  /*e590*/  F2FP.BF16.F32.PACK_AB R9, R189, R191 ;  /* 0x000000bfbd09723e */ /* 0x020fe200000010ff */
[--C-:B------:R-:W-:Y:S01]  /*e5a0*/  FFMA.FTZ R105, R105, UR4, -R195.reuse ;  /* 0x0000000469697c23 */ /* 0x100fe200080108c3 */
[--C-:B------:R-:W-:Y:S01]  /*e5b0*/  FFMA.FTZ R100, R100, UR4, -R195.reuse ;  /* 0x0000000464647c23 */ /* 0x100fe200080108c3 */
[--C-:B------:R-:W-:Y:S01]  /*e5c0*/  FFMA.FTZ R101, R101, UR4, -R195.reuse ;  /* 0x0000000465657c23 */ /* 0x100fe200080108c3 */
[--C-:B------:R-:W-:Y:S01]  /*e5d0*/  FFMA.FTZ R106, R106, UR4, -R190.reuse ;  /* 0x000000046a6a7c23 */ /* 0x100fe200080108be */
[--C-:B------:R-:W-:Y:S01]  /*e5e0*/  FFMA.FTZ R107, R107, UR4, -R190.reuse ;  /* 0x000000046b6b7c23 */ /* 0x100fe200080108be */
[--C-:B------:R-:W-:Y:S01]  /*e5f0*/  FFMA.FTZ R102, R102, UR4, -R190.reuse ;  /* 0x0000000466667c23 */ /* 0x100fe200080108be */
[----:B------:R-:W5:Y:S01]  /*e600*/  MUFU.EX2 R200, R200 ;  /* 0x000000c800c87308 */ /* 0x000f620000000800 */
        /* <DEDUP_REMOVED lines=11> */
[----:B------:R-:W-:Y:S01]  /*e6c0*/  FFMA.FTZ R77, R77, UR4, -R195 ;  /* 0x000000044d4d7c23 */ /* 0x000fe200080108c3 */
[--C-:B------:R-:W-:Y:S01]  /*e6d0*/  FFMA.FTZ R78, R78, UR4, -R190.reuse ;  /* 0x000000044e4e7c23 */ /* 0x100fe200080108be */
[----:B------:R-:W-:-:S02]  /*e6e0*/  FFMA.FTZ R79, R79, UR4, -R190 ;  /* 0x000000044f4f7c23 */ /* 0x000fc400080108be */
[----:B------:R-:W-:Y:S01]  /*e6f0*/  MUFU.EX2 R166, R166 ;  /* 0x000000a600a67308 */ /* 0x000fe20000000800 */
[-C--:B-----5:R-:W-:Y:S01]  /*e700*/  FMUL.FTZ R12, R160, R200.reuse ;  /* 0x000000c8a00c7220 */ /* 0x0a0fe20000410000 */
[-C--:B------:R-:W-:Y:S01]  /*e710*/  FMUL.FTZ R13, R161, R200.reuse ;  /* 0x000000c8a10d7220 */ /* 0x080fe20000410000 */
[-C--:B------:R-:W-:Y:S01]  /*e720*/  FMUL.FTZ R132, R132, R200.reuse ;  /* 0x000000c884847220 */ /* 0x080fe20000410000 */
[-C--:B------:R-:W-:Y:S01]  /*e730*/  FMUL.FTZ R133, R133, R200.reuse ;  /* 0x000000c885857220 */ /* 0x080fe20000410000 */
[-C--:B--2---:R-:W-:Y:S01]  /*e740*/  FMUL.FTZ R45, R137, R200.reuse ;  /* 0x000000c8892d7220 */ /* 0x084fe20000410000 */
[--C-:B------:R-:W-:Y:S01]  /*e750*/  FFMA.FTZ R160, R58, UR4, -R195.reuse ;  /* 0x000000043aa07c23 */ /* 0x100fe200080108c3 */
[--C-:B------:R-:W-:Y:S01]  /*e760*/  FFMA.FTZ R137, R57, UR4, -R190.reuse ;  /* 0x0000000439897c23 */ /* 0x100fe200080108be */
[----:B------:R-:W-:Y:S01]  /*e770*/  FMUL.FTZ R44, R136, R200 ;  /* 0x000000c8882c7220 */ /* 0x000fe20000410000 */
[-C--:B---3--:R-:W-:Y:S01]  /*e780*/  FMUL.FTZ R14, R162, R2.reuse ;  /* 0x00000002a20e7220 */ /* 0x088fe20000410000 */
[-C--:B------:R-:W-:Y:S01]  /*e790*/  FMUL.FTZ R15, R163, R2.reuse ;  /* 0x00000002a30f7220 */ /* 0x080fe20000410000 */
[-C--:B------:R-:W-:Y:S01]  /*e7a0*/  FMUL.FTZ R134, R134, R2.reuse ;  /* 0x0000000286867220 */ /* 0x080fe20000410000 */
[-C--:B------:R-:W-:Y:S01]  /*e7b0*/  FMUL.FTZ R135, R135, R2.reuse ;  /* 0x0000000287877220 */ /* 0x080fe20000410000 */
[-C--:B------:R-:W-:Y:S01]  /*e7c0*/  FMUL.FTZ R47, R139, R2.reuse ;  /* 0x000000028b2f7220 */ /* 0x080fe20000410000 */
[--C-:B------:R-:W-:Y:S01]  /*e7d0*/  FFMA.FTZ R136, R231, UR4, -R190.reuse ;  /* 0x00000004e7887c23 */ /* 0x100fe200080108be */
[--C-:B------:R-:W-:Y:S01]  /*e7e0*/  FFMA.FTZ R139, R225, UR4, -R190.reuse ;  /* 0x00000004e18b7c23 */ /* 0x100fe200080108be */
[----:B------:R-:W-:Y:S01]  /*e7f0*/  MUFU.EX2 R160, R160 ;  /* 0x000000a000a07308 */ /* 0x000fe20000000800 */
[C---:B------:R-:W-:Y:S01]  /*e800*/  HMMA.16816.F32.BF16 R12, R8.reuse, R20, R12 ;  /* 0x00000014080c723c */ /* 0x040fe2000004180c */
[----:B------:R-:W-:Y:S01]  /*e810*/  FMUL.FTZ R46, R138, R2 ;  /* 0x000000028a2e7220 */ /* 0x000fe20000410000 */
[-C--:B------:R-:W-:Y:S01]  /*e820*/  FMUL.FTZ R52, R144, R200.reuse ;  /* 0x000000c890347220 */ /* 0x080fe20000410000 */
[----:B------:R-:W-:Y:S01]  /*e830*/  FMUL.FTZ R53, R145, R200 ;  /* 0x000000c891357220 */ /* 0x000fe20000410000 */
[-C--:B------:R-:W-:Y:S01]  /*e840*/  FMUL.FTZ R54, R146, R2.reuse ;  /* 0x0000000292367220 */ /* 0x080fe20000410000 */
[----:B------:R-:W-:Y:S01]  /*e850*/  FMUL.FTZ R55, R147, R2 ;  /* 0x0000000293377220 */ /* 0x000fe20000410000 */
[-C--:B------:R-:W-:Y:S01]  /*e860*/  FMUL.FTZ R140, R140, R200.reuse ;  /* 0x000000c88c8c7220 */ /* 0x080fe20000410000 */
[----:B------:R-:W-:Y:S01]  /*e870*/  MUFU.EX2 R137, R137 ;  /* 0x0000008900897308 */ /* 0x000fe20000000800 */
[C---:B------:R-:W-:Y:S01]  /*e880*/  HMMA.16816.F32.BF16 R20, R8.reuse, R22, R132 ;  /* 0x000000160814723c */ /* 0x040fe20000041884 */
[--C-:B------:R-:W-:Y:S01]  /*e890*/  FFMA.FTZ R132, R48, UR4, -R195.reuse ;  /* 0x0000000430847c23 */ /* 0x100fe200080108c3 */
[--C-:B------:R-:W-:Y:S01]  /*e8a0*/  FFMA.FTZ R135, R50, UR4, -R195.reuse ;  /* 0x0000000432877c23 */ /* 0x100fe200080108c3 */
[--C-:B------:R-:W-:Y:S01]  /*e8b0*/  FFMA.FTZ R134, R59, UR4, -R190.reuse ;  /* 0x000000043b867c23 */ /* 0x100fe200080108be */
[----:B------:R-:W2:Y:S01]  /*e8c0*/  LDSM.16.MT88.4 R48, [R203] ;  /* 0x00000000cb30783b */ /* 0x000ea20000004200 */
[----:B------:R-:W-:Y:S01]  /*e8d0*/  FMUL.FTZ R141, R141, R200 ;  /* 0x000000c88d8d7220 */ /* 0x000fe20000410000 */
[-C--:B------:R-:W-:Y:S01]  /*e8e0*/  FMUL.FTZ R142, R142, R2.reuse ;  /* 0x000000028e8e7220 */ /* 0x080fe20000410000 */
[----:B------:R3:W4:Y:S01]  /*e8f0*/  MUFU.EX2 R133, R56 ;  /* 0x0000003800857308 */ /* 0x0007220000000800 */
[----:B------:R-:W-:Y:S01]  /*e900*/  FMUL.FTZ R143, R143, R2 ;  /* 0x000000028f8f7220 */ /* 0x000fe20000410000 */
[-C--:B------:R-:W-:Y:S01]  /*e910*/  FMUL.FTZ R156, R156, R200.reuse ;  /* 0x000000c89c9c7220 */ /* 0x080fe20000410000 */
[----:B------:R-:W-:Y:S01]  /*e920*/  FMUL.FTZ R157, R157, R200 ;  /* 0x000000c89d9d7220 */ /* 0x000fe20000410000 */
[-C--:B------:R-:W-:Y:S01]  /*e930*/  FMUL.FTZ R158, R158, R2.reuse ;  /* 0x000000029e9e7220 */ /* 0x080fe20000410000 */
[----:B------:R-:W-:Y:S01]  /*e940*/  FMUL.FTZ R159, R159, R2 ;  /* 0x000000029f9f7220 */ /* 0x000fe20000410000 */
[-C--:B------:R-:W-:Y:S01]  /*e950*/  FMUL.FTZ R64, R148, R200.reuse ;  /* 0x000000c894407220 */ /* 0x080fe20000410000 */
[----:B------:R-:W-:Y:S01]  /*e960*/  FMUL.FTZ R65, R149, R200 ;  /* 0x000000c895417220 */ /* 0x000fe20000410000 */
[----:B------:R-:W-:Y:S01]  /*e970*/  MUFU.EX2 R132, R132 ;  /* 0x0000008400847308 */ /* 0x000fe20000000800 */
[-C--:B------:R-:W-:Y:S01]  /*e980*/  FMUL.FTZ R66, R150, R2.reuse ;  /* 0x0000000296427220 */ /* 0x080fe20000410000 */
[----:B------:R-:W-:Y:S01]  /*e990*/  FMUL.FTZ R67, R151, R2 ;  /* 0x0000000297437220 */ /* 0x000fe20000410000 */
[-C--:B------:R-:W-:Y:S01]  /*e9a0*/  FMUL.FTZ R152, R152, R200.reuse ;  /* 0x000000c898987220 */ /* 0x080fe20000410000 */
[----:B------:R-:W-:Y:S01]  /*e9b0*/  FMUL.FTZ R153, R153, R200 ;  /* 0x000000c899997220 */ /* 0x000fe20000410000 */
[-C--:B------:R-:W-:Y:S01]  /*e9c0*/  FMUL.FTZ R154, R154, R2.reuse ;  /* 0x000000029a9a7220 */ /* 0x080fe20000410000 */
[----:B------:R-:W-:Y:S01]  /*e9d0*/  FMUL.FTZ R155, R155, R2 ;  /* 0x000000029b9b7220 */ /* 0x000fe20000410000 */
[C---:B-1----:R-:W-:Y:S01]  /*e9e0*/  HMMA.16816.F32.BF16 R44, R8.reuse, R4, R44 ;  /* 0x00000004082c723c */ /* 0x042fe2000004182c */
[----:B------:R-:W1:Y:S01]  /*e9f0*/  MUFU.EX2 R135, R135 ;  /* 0x0000008700877308 */ /* 0x000e620000000800 */
[----:B---3--:R-:W3:Y:S01]  /*ea00*/  LDSM.16.MT88.4 R56, [R199+0xa800] ;  /* 0x00a80000c738783b */ /* 0x008ee20000004200 */
[----:B----4-:R-:W-:Y:S01]  /*ea10*/  F2FP.BF16.F32.PACK_AB R68, R133, R160 ;  /* 0x000000a08544723e */ /* 0x010fe200000010ff */
[--C-:B------:R-:W-:Y:S01]  /*ea20*/  FFMA.FTZ R138, R238, UR4, -R195.reuse ;  /* 0x00000004ee8a7c23 */ /* 0x100fe200080108c3 */
[--C-:B------:R-:W-:Y:S01]  /*ea30*/  FFMA.FTZ R145, R207, UR4, -R190.reuse ;  /* 0x00000004cf917c23 */ /* 0x100fe200080108be */
[--C-:B------:R-:W-:Y:S01]  /*ea40*/  FFMA.FTZ R144, R219, UR4, -R190.reuse ;  /* 0x00000004db907c23 */ /* 0x100fe200080108be */
[--C-:B------:R-:W-:Y:S01]  /*ea50*/  FFMA.FTZ R147, R205, UR4, -R190.reuse ;  /* 0x00000004cd937c23 */ /* 0x100fe200080108be */
[C---:B------:R-:W-:Y:S01]  /*ea60*/  HMMA.16816.F32.BF16 R52, R8.reuse, R28, R52 ;  /* 0x0000001c0834723c */ /* 0x040fe20000041834 */
[----:B------:R-:W4:Y:S01]  /*ea70*/  MUFU.EX2 R134, R134 ;  /* 0x0000008600867308 */ /* 0x000f220000000800 */
[--C-:B------:R-:W-:Y:S01]  /*ea80*/  FFMA.FTZ R146, R220, UR4, -R195.reuse ;  /* 0x00000004dc927c23 */ /* 0x100fe200080108c3 */
[--C-:B------:R-:W-:Y:S01]  /*ea90*/  FFMA.FTZ R149, R216, UR4, -R195.reuse ;  /* 0x00000004d8957c23 */ /* 0x100fe200080108c3 */
[--C-:B------:R-:W-:Y:S01]  /*eaa0*/  FFMA.FTZ R148, R206, UR4, -R195.reuse ;  /* 0x00000004ce947c23 */ /* 0x100fe200080108c3 */
[--C-:B------:R-:W-:Y:S01]  /*eab0*/  FFMA.FTZ R151, R204, UR4, -R195.reuse ;  /* 0x00000004cc977c23 */ /* 0x100fe200080108c3 */
[--C-:B------:R-:W-:Y:S01]  /*eac0*/  FFMA.FTZ R150, R34, UR4, -R190.reuse ;  /* 0x0000000422967c23 */ /* 0x100fe200080108be */
[--C-:B------:R-:W-:Y:S01]  /*ead0*/  FFMA.FTZ R162, R164, UR4, -R195.reuse ;  /* 0x00000004a4a27c23 */ /* 0x100fe200080108c3 */
[C---:B------:R-:W-:Y:S01]  /*eae0*/  HMMA.16816.F32.BF16 R4, R8.reuse, R6, R140 ;  /* 0x000000060804723c */ /* 0x040fe2000004188c */
[----:B------:R-:W-:Y:S01]  /*eaf0*/  MUFU.EX2 R136, R136 ;  /* 0x0000008800887308 */ /* 0x000fe20000000800 */
[----:B-1----:R-:W-:Y:S01]  /*eb00*/  F2FP.BF16.F32.PACK_AB R70, R135, R132 ;  /* 0x000000848746723e */ /* 0x002fe200000010ff */
[--C-:B------:R-:W-:Y:S01]  /*eb10*/  FFMA.FTZ R141, R242, UR4, -R195.reuse ;  /* 0x00000004f28d7c23 */ /* 0x100fe200080108c3 */
[--C-:B------:R-:W-:Y:S01]  /*eb20*/  FFMA.FTZ R140, R224, UR4, -R195.reuse ;  /* 0x00000004e08c7c23 */ /* 0x100fe200080108c3 */
[--C-:B------:R-:W-:Y:S01]  /*eb30*/  FFMA.FTZ R143, R222, UR4, -R195.reuse ;  /* 0x00000004de8f7c23 */ /* 0x100fe200080108c3 */
[--C-:B------:R-:W-:Y:S01]  /*eb40*/  FFMA.FTZ R142, R221, UR4, -R190.reuse ;  /* 0x00000004dd8e7c23 */ /* 0x100fe200080108be */
[--C-:B------:R-:W-:Y:S01]  /*eb50*/  FFMA.FTZ R163, R165, UR4, -R195.reuse ;  /* 0x00000004a5a37c23 */ /* 0x100fe200080108c3 */
[C---:B------:R-:W-:Y:S01]  /*eb60*/  HMMA.16816.F32.BF16 R28, R8.reuse, R30, R156 ;  /* 0x0000001e081c723c */ /* 0x040fe2000004189c */
[----:B------:R-:W1:Y:S01]  /*eb70*/  MUFU.EX2 R139, R139 ;  /* 0x0000008b008b7308 */ /* 0x000e620000000800 */
[----:B----4-:R-:W-:Y:S01]  /*eb80*/  F2FP.BF16.F32.PACK_AB R69, R137, R134 ;  /* 0x000000868945723e */ /* 0x010fe200000010ff */
[--C-:B------:R-:W-:Y:S01]  /*eb90*/  FFMA.FTZ R157, R27, UR4, -R190.reuse ;  /* 0x000000041b9d7c23 */ /* 0x100fe200080108be */
[--C-:B------:R-:W-:Y:S01]  /*eba0*/  FFMA.FTZ R156, R41, UR4, -R190.reuse ;  /* 0x00000004299c7c23 */ /* 0x100fe200080108be */
[--C-:B------:R-:W-:Y:S01]  /*ebb0*/  FFMA.FTZ R159, R36, UR4, -R190.reuse ;  /* 0x00000004249f7c23 */ /* 0x100fe200080108be */
[--C-:B------:R-:W-:Y:S01]  /*ebc0*/  FFMA.FTZ R158, R168, UR4, -R195.reuse ;  /* 0x00000004a89e7c23 */ /* 0x100fe200080108c3 */
[--C-:B------:R-:W-:Y:S01]  /*ebd0*/  FFMA.FTZ R161, R169, UR4, -R195.reuse ;  /* 0x00000004a9a17c23 */ /* 0x100fe200080108c3 */
[C---:B--2---:R-:W-:Y:S01]  /*ebe0*/  HMMA.16816.F32.BF16 R64, R8.reuse, R48, R64 ;  /* 0x000000300840723c */ /* 0x044fe20000041840 */
[----:B------:R-:W-:Y:S01]  /*ebf0*/  MUFU.EX2 R141, R141 ;  /* 0x0000008d008d7308 */ /* 0x000fe20000000800 */
[--C-:B------:R-:W-:Y:S01]  /*ec00*/  FFMA.FTZ R164, R170, UR4, -R190.reuse ;  /* 0x00000004aaa47c23 */ /* 0x100fe200080108be */
[--C-:B------:R-:W-:Y:S01]  /*ec10*/  FFMA.FTZ R165, R171, UR4, -R190.reuse ;  /* 0x00000004aba57c23 */ /* 0x100fe200080108be */
[--C-:B------:R-:W-:Y:S01]  /*ec20*/  FFMA.FTZ R169, R96, UR4, -R195.reuse ;  /* 0x0000000460a97c23 */ /* 0x100fe200080108c3 */
[----:B------:R-:W-:Y:S01]  /*ec30*/  FFMA.FTZ R96, R97, UR4, -R195 ;  /* 0x0000000461607c23 */ /* 0x000fe200080108c3 */
[--C-:B------:R-:W-:Y:S01]  /*ec40*/  FFMA.FTZ R97, R98, UR4, -R190.reuse ;  /* 0x0000000462617c23 */ /* 0x100fe200080108be */
[--C-:B------:R-:W-:Y:S01]  /*ec50*/  FFMA.FTZ R98, R99, UR4, -R190.reuse ;  /* 0x0000000463627c23 */ /* 0x100fe200080108be */
[----:B------:R-:W-:Y:S01]  /*ec60*/  HMMA.16816.F32.BF16 R8, R8, R50, R152 ;  /* 0x000000320808723c */ /* 0x000fe20000041898 */
[----:B------:R-:W2:Y:S01]  /*ec70*/  LDSM.16.MT88.4 R48, [R202+0x800] ;  /* 0x00080000ca30783b */ /* 0x000ea20000004200 */
[----:B-1----:R-:W-:Y:S01]  /*ec80*/  F2FP.BF16.F32.PACK_AB R71, R139, R136 ;  /* 0x000000888b47723e */ /* 0x002fe200000010ff */
[----:B------:R-:W1:Y:S01]  /*ec90*/  MUFU.EX2 R138, R138 ;  /* 0x0000008a008a7308 */ /* 0x000e620000000800 */
[--C-:B------:R-:W-:Y:S01]  /*eca0*/  FFMA.FTZ R153, R35, UR4, -R190.reuse ;  /* 0x0000000423997c23 */ /* 0x100fe200080108be */
[--C-:B------:R-:W-:Y:S01]  /*ecb0*/  FFMA.FTZ R152, R32, UR4, -R190.reuse ;  /* 0x0000000420987c23 */ /* 0x100fe200080108be */
[--C-:B------:R-:W-:Y:S01]  /*ecc0*/  FFMA.FTZ R155, R33, UR4, -R190.reuse ;  /* 0x00000004219b7c23 */ /* 0x100fe200080108be */
[----:B------:R-:W-:Y:S01]  /*ecd0*/  FFMA.FTZ R154, R26, UR4, -R190 ;  /* 0x000000041a9a7c23 */ /* 0x000fe200080108be */
[----:B------:R-:W-:Y:S01]  /*ece0*/  LDSM.16.MT88.4 R32, [R202+0x1800] ;  /* 0x00180000ca20783b */ /* 0x000fe20000004200 */
[----:B---3--:R-:W-:Y:S01]  /*ecf0*/  HMMA.16816.F32.BF16 R12, R68, R56, R12 ;  /* 0x00000038440c723c */ /* 0x008fe2000004180c */
[----:B------:R-:W-:Y:S01]  /*ed00*/  FFMA.FTZ R247, R247, R200, R196 ;  /* 0x000000c8f7f77223 */ /* 0x000fe200000100c4 */
[----:B------:R-:W-:Y:S01]  /*ed10*/  MUFU.EX2 R140, R140 ;  /* 0x0000008c008c7308 */ /* 0x000fe20000000800 */
[----:B------:R-:W-:-:S02]  /*ed20*/  FFMA.FTZ R2, R244, R2, R191 ;  /* 0x00000002f4027223 */ /* 0x000fc400000100bf */
[----:B------:R-:W-:Y:S01]  /*ed30*/  FADD.FTZ R194, R194, R247 ;  /* 0x000000f7c2c27221 */ /* 0x000fe20000010000 */
[----:B------:R-:W-:Y:S01]  /*ed40*/  FFMA.FTZ R247, R184, UR4, -R195 ;  /* 0x00000004b8f77c23 */ /* 0x000fe200080108c3 */
[----:B------:R-:W-:Y:S01]  /*ed50*/  FADD.FTZ R189, R189, R2 ;  /* 0x00000002bdbd7221 */ /* 0x000fe20000010000 */
[----:B------:R-:W-:Y:S01]  /*ed60*/  HMMA.16816.F32.BF16 R20, R68, R58, R20 ;  /* 0x0000003a4414723c */ /* 0x000fe20000041814 */
[----:B------:R-:W3:Y:S01]  /*ed70*/  LDSM.16.MT88.4 R56, [R199+0xb000] ;  /* 0x00b00000c738783b */ /* 0x000ee20000004200 */
[----:B------:R-:W-:Y:S01]  /*ed80*/  MUFU.EX2 R143, R143 ;  /* 0x0000008f008f7308 */ /* 0x000fe20000000800 */
[----:B------:R-:W-:Y:S01]  /*ed90*/  FADD.FTZ R188, R188, R189 ;  /* 0x000000bdbcbc7221 */ /* 0x000fe20000010000 */
[----:B------:R-:W-:-:S03]  /*eda0*/  FFMA.FTZ R2, R90, UR4, -R190 ;  /* 0x000000045a027c23 */ /* 0x000fc600080108be */
[----:B------:R-:W-:Y:S01]  /*edb0*/  FADD.FTZ R201, R201, R188 ;  /* 0x000000bcc9c97221 */ /* 0x000fe20000010000 */
[----:B------:R-:W-:Y:S02]  /*edc0*/  HMMA.16816.F32.BF16 R44, R68, R60, R44 ;  /* 0x0000003c442c723c */ /* 0x000fe4000004182c */
[----:B------:R-:W-:Y:S01]  /*edd0*/  MUFU.EX2 R142, R142 ;  /* 0x0000008e008e7308 */ /* 0x000fe20000000800 */
[----:B------:R-:W-:-:S04]  /*ede0*/  FADD.FTZ R134, R134, R201 ;  /* 0x000000c986867221 */ /* 0x000fc80000010000 */
[----:B------:R-:W-:Y:S01]  /*edf0*/  FADD.FTZ R137, R137, R134 ;  /* 0x0000008689897221 */ /* 0x000fe20000010000 */
[----:B------:R-:W-:Y:S01]  /*ee00*/  HMMA.16816.F32.BF16 R4, R68, R62, R4 ;  /* 0x0000003e4404723c */ /* 0x000fe20000041804 */
[----:B------:R-:W4:Y:S01]  /*ee10*/  LDSM.16.MT88.4 R60, [R0+0xb000] ;  /* 0x00b00000003c783b */ /* 0x000f220000004200 */
[----:B------:R-:W5:Y:S01]  /*ee20*/  MUFU.EX2 R145, R145 ;  /* 0x0000009100917308 */ /* 0x000f620000000800 */
[----:B------:R-:W-:-:S04]  /*ee30*/  FADD.FTZ R136, R136, R137 ;  /* 0x0000008988887221 */ /* 0x000fc80000010000 */
[----:B------:R-:W-:Y:S01]  /*ee40*/  FADD.FTZ R139, R139, R136 ;  /* 0x000000888b8b7221 */ /* 0x000fe20000010000 */
[C---:B--2---:R-:W-:Y:S02]  /*ee50*/  HMMA.16816.F32.BF16 R52, R68.reuse, R48, R52 ;  /* 0x000000304434723c */ /* 0x044fe40000041834 */
[----:B------:R-:W-:Y:S06]  /*ee60*/  MUFU.EX2 R144, R144 ;  /* 0x0000009000907308 */ /* 0x000fec0000000800 */
[C---:B------:R-:W-:Y:S01]  /*ee70*/  HMMA.16816.F32.BF16 R28, R68.reuse, R50, R28 ;  /* 0x00000032441c723c */ /* 0x040fe2000004181c */
[----:B------:R-:W2:Y:S01]  /*ee80*/  LDSM.16.MT88.4 R48, [R202+0x1000] ;  /* 0x00100000ca30783b */ /* 0x000ea20000004200 */
[----:B------:R-:W3:Y:S06]  /*ee90*/  MUFU.EX2 R147, R147 ;  /* 0x0000009300937308 */ /* 0x000eec0000000800 */
[C---:B------:R-:W-:Y:S02]  /*eea0*/  HMMA.16816.F32.BF16 R64, R68.reuse, R72, R64 ;  /* 0x000000484440723c */ /* 0x040fe40000041840 */
[----:B------:R-:W-:Y:S06]  /*eeb0*/  MUFU.EX2 R146, R146 ;  /* 0x0000009200927308 */ /* 0x000fec0000000800 */
[----:B------:R-:W-:Y:S01]  /*eec0*/  HMMA.16816.F32.BF16 R8, R68, R74, R8 ;  /* 0x0000004a4408723c */ /* 0x000fe20000041808 */
[----:B-1----:R-:W-:Y:S01]  /*eed0*/  F2FP.BF16.F32.PACK_AB R68, R138, R141 ;  /* 0x0000008d8a44723e */ /* 0x002fe200000010ff */
[----:B------:R-:W1:Y:S01]  /*eee0*/  LDSM.16.MT88.4 R72, [R203+0x1000] ;  /* 0x00100000cb48783b */ /* 0x000e620000004200 */
[----:B-----5:R-:W-:Y:S01]  /*eef0*/  F2FP.BF16.F32.PACK_AB R69, R145, R142 ;  /* 0x0000008e9145723e */ /* 0x020fe200000010ff */
[----:B------:R-:W5:Y:S01]  /*ef00*/  MUFU.EX2 R149, R149 ;  /* 0x0000009500957308 */ /* 0x000f620000000800 */
[----:B------:R-:W-:Y:S01]  /*ef10*/  F2FP.BF16.F32.PACK_AB R70, R143, R140 ;  /* 0x0000008c8f46723e */ /* 0x000fe200000010ff */
[----:B------:R-:W-:Y:S01]  /*ef20*/  FADD.FTZ R142, R142, R139 ;  /* 0x0000008b8e8e7221 */ /* 0x000fe20000010000 */
[----:B---3--:R-:W-:-:S03]  /*ef30*/  F2FP.BF16.F32.PACK_AB R71, R147, R144 ;  /* 0x000000909347723e */ /* 0x008fc600000010ff */
[----:B------:R-:W-:Y:S02]  /*ef40*/  FADD.FTZ R145, R145, R142 ;  /* 0x0000008e91917221 */ /* 0x000fe40000010000 */
[----:B------:R-:W-:Y:S02]  /*ef50*/  MUFU.EX2 R148, R148 ;  /* 0x0000009400947308 */ /* 0x000fe40000000800 */
[----:B------:R-:W-:Y:S01]  /*ef60*/  HMMA.16816.F32.BF16 R12, R68, R56, R12 ;  /* 0x00000038440c723c */ /* 0x000fe2000004180c */
[----:B------:R-:W-:-:S04]  /*ef70*/  FADD.FTZ R144, R144, R145 ;  /* 0x0000009190907221 */ /* 0x000fc80000010000 */
[----:B------:R-:W-:Y:S01]  /*ef80*/  FADD.FTZ R147, R147, R144 ;  /* 0x0000009093937221 */ /* 0x000fe20000010000 */
[----:B------:R-:W-:Y:S02]  /*ef90*/  MUFU.EX2 R151, R151 ;  /* 0x0000009700977308 */ /* 0x000fe40000000800 */
[C---:B------:R-:W-:Y:S01]  /*efa0*/  HMMA.16816.F32.BF16 R20, R68.reuse, R58, R20 ;  /* 0x0000003a4414723c */ /* 0x040fe20000041814 */
[----:B------:R-:W3:Y:S05]  /*efb0*/  LDSM.16.MT88.4 R56, [R199+0xb800] ;  /* 0x00b80000c738783b */ /* 0x000eea0000004200 */
[----:B------:R-:W-:Y:S02]  /*efc0*/  MUFU.EX2 R150, R150 ;  /* 0x0000009600967308 */ /* 0x000fe40000000800 */
[C---:B----4-:R-:W-:Y:S06]  /*efd0*/  HMMA.16816.F32.BF16 R44, R68.reuse, R60, R44 ;  /* 0x0000003c442c723c */ /* 0x050fec000004182c */
[----:B------:R-:W4:Y:S02]  /*efe0*/  MUFU.EX2 R153, R153 ;  /* 0x0000009900997308 */ /* 0x000f240000000800 */
[C---:B------:R-:W-:Y:S01]  /*eff0*/  HMMA.16816.F32.BF16 R4, R68.reuse, R62, R4 ;  /* 0x0000003e4404723c */ /* 0x040fe20000041804 */
[----:B------:R-:W3:Y:S05]  /*f000*/  LDSM.16.MT88.4 R60, [R0+0xb800] ;  /* 0x00b80000003c783b */ /* 0x000eea0000004200 */
[----:B------:R-:W-:Y:S02]  /*f010*/  MUFU.EX2 R152, R152 ;  /* 0x0000009800987308 */ /* 0x000fe40000000800 */
[----:B--2---:R-:W-:Y:S01]  /*f020*/  HMMA.16816.F32.BF16 R52, R68, R48, R52 ;  /* 0x000000304434723c */ /* 0x004fe20000041834 */
[----:B-----5:R-:W-:-:S05]  /*f030*/  F2FP.BF16.F32.PACK_AB R48, R149, R146 ;  /* 0x000000929530723e */ /* 0x020fca00000010ff */
[----:B------:R-:W2:Y:S01]  /*f040*/  MUFU.EX2 R155, R155 ;  /* 0x0000009b009b7308 */ /* 0x000ea20000000800 */
[----:B----4-:R-:W-:Y:S01]  /*f050*/  F2FP.BF16.F32.PACK_AB R49, R153, R150 ;  /* 0x000000969931723e */ /* 0x010fe200000010ff */
[----:B------:R-:W-:Y:S01]  /*f060*/  HMMA.16816.F32.BF16 R28, R68, R50, R28 ;  /* 0x00000032441c723c */ /* 0x000fe2000004181c */
[----:B------:R-:W-:Y:S01]  /*f070*/  F2FP.BF16.F32.PACK_AB R50, R151, R148 ;  /* 0x000000949732723e */ /* 0x000fe200000010ff */
[----:B------:R-:W-:-:S04]  /*f080*/  FADD.FTZ R150, R150, R147 ;  /* 0x0000009396967221 */ /* 0x000fc80000010000 */
[----:B------:R-:W-:Y:S01]  /*f090*/  MUFU.EX2 R154, R154 ;  /* 0x0000009a009a7308 */ /* 0x000fe20000000800 */
[----:B------:R-:W-:Y:S01]  /*f0a0*/  FADD.FTZ R153, R153, R150 ;  /* 0x0000009699997221 */ /* 0x000fe20000010000 */
[C---:B-1----:R-:W-:Y:S01]  /*f0b0*/  HMMA.16816.F32.BF16 R64, R68.reuse, R72, R64 ;  /* 0x000000484440723c */ /* 0x042fe20000041840 */
[--C-:B------:R-:W-:Y:S01]  /*f0c0*/  FFMA.FTZ R72, R24, UR4, -R195.reuse ;  /* 0x0000000418487c23 */ /* 0x100fe200080108c3 */
[--C-:B------:R-:W-:Y:S02]  /*f0d0*/  FFMA.FTZ R73, R25, UR4, -R195.reuse ;  /* 0x0000000419497c23 */ /* 0x100fe400080108c3 */
[----:B------:R-:W-:Y:S02]  /*f0e0*/  LDSM.16.MT88.4 R24, [R0+0xc000] ;  /* 0x00c000000018783b */ /* 0x000fe40000004200 */
[----:B------:R-:W-:Y:S01]  /*f0f0*/  MUFU.EX2 R157, R157 ;  /* 0x0000009d009d7308 */ /* 0x000fe20000000800 */
[----:B--2---:R-:W-:Y:S01]  /*f100*/  F2FP.BF16.F32.PACK_AB R51, R155, R152 ;  /* 0x000000989b33723e */ /* 0x004fe200000010ff */
[----:B------:R-:W-:Y:S01]  /*f110*/  HMMA.16816.F32.BF16 R8, R68, R74, R8 ;  /* 0x0000004a4408723c */ /* 0x000fe20000041808 */
[----:B------:R-:W1:Y:S01]  /*f120*/  LDSM.16.MT88.4 R68, [R203+0x1800] ;  /* 0x00180000cb44783b */ /* 0x000e620000004200 */
[--C-:B------:R-:W-:Y:S01]  /*f130*/  FFMA.FTZ R74, R40, UR4, -R195.reuse ;  /* 0x00000004284a7c23 */ /* 0x100fe200080108c3 */
[----:B------:R-:W-:Y:S01]  /*f140*/  FFMA.FTZ R75, R37, UR4, -R195 ;  /* 0x00000004254b7c23 */ /* 0x000fe200080108c3 */
[----:B------:R-:W-:-:S02]  /*f150*/  FADD.FTZ R152, R152, R153 ;  /* 0x0000009998987221 */ /* 0x000fc40000010000 */
[----:B------:R-:W-:Y:S02]  /*f160*/  MUFU.EX2 R72, R72 ;  /* 0x0000004800487308 */ /* 0x000fe40000000800 */
[----:B---3--:R-:W-:Y:S01]  /*f170*/  HMMA.16816.F32.BF16 R12, R48, R56, R12 ;  /* 0x00000038300c723c */ /* 0x008fe2000004180c */
[----:B------:R-:W-:-:S05]  /*f180*/  FADD.FTZ R155, R155, R152 ;  /* 0x000000989b9b7221 */ /* 0x000fca0000010000 */
[----:B------:R-:W2:Y:S02]  /*f190*/  MUFU.EX2 R73, R73 ;  /* 0x0000004900497308 */ /* 0x000ea40000000800 */
[C---:B------:R-:W-:Y:S01]  /*f1a0*/  HMMA.16816.F32.BF16 R20, R48.reuse, R58, R20 ;  /* 0x0000003a3014723c */ /* 0x040fe20000041814 */
[----:B------:R-:W3:Y:S05]  /*f1b0*/  LDSM.16.MT88.4 R56, [R199+0xc000] ;  /* 0x00c00000c738783b */ /* 0x000eea0000004200 */
[----:B------:R-:W-:Y:S02]  /*f1c0*/  MUFU.EX2 R74, R74 ;  /* 0x0000004a004a7308 */ /* 0x000fe40000000800 */
[C---:B------:R-:W-:Y:S06]  /*f1d0*/  HMMA.16816.F32.BF16 R52, R48.reuse, R32, R52 ;  /* 0x000000203034723c */ /* 0x040fec0000041834 */
[----:B------:R-:W4:Y:S02]  /*f1e0*/  MUFU.EX2 R75, R75 ;  /* 0x0000004b004b7308 */ /* 0x000f240000000800 */
[C---:B------:R-:W-:Y:S01]  /*f1f0*/  HMMA.16816.F32.BF16 R28, R48.reuse, R34, R28 ;  /* 0x00000022301c723c */ /* 0x040fe2000004181c */
[----:B------:R-:W5:Y:S05]  /*f200*/  LDSM.16.MT88.4 R32, [R202+0x2000] ;  /* 0x00200000ca20783b */ /* 0x000f6a0000004200 */
[----:B------:R-:W-:Y:S02]  /*f210*/  MUFU.EX2 R156, R156 ;  /* 0x0000009c009c7308 */ /* 0x000fe40000000800 */
[C---:B------:R-:W-:Y:S06]  /*f220*/  HMMA.16816.F32.BF16 R44, R48.reuse, R60, R44 ;  /* 0x0000003c302c723c */ /* 0x040fec000004182c */
[----:B------:R-:W3:Y:S02]  /*f230*/  MUFU.EX2 R159, R159 ;  /* 0x0000009f009f7308 */ /* 0x000ee40000000800 */
[C---:B------:R-:W-:Y:S01]  /*f240*/  HMMA.16816.F32.BF16 R4, R48.reuse, R62, R4 ;  /* 0x0000003e3004723c */ /* 0x040fe20000041804 */
[----:B------:R-:W5:Y:S05]  /*f250*/  LDSM.16.MT88.4 R60, [R203+0x2000] ;  /* 0x00200000cb3c783b */ /* 0x000f6a0000004200 */
[----:B------:R-:W-:Y:S02]  /*f260*/  MUFU.EX2 R158, R158 ;  /* 0x0000009e009e7308 */ /* 0x000fe40000000800 */
[----:B-1----:R-:W-:Y:S01]  /*f270*/  HMMA.16816.F32.BF16 R64, R48, R68, R64 ;  /* 0x000000443040723c */ /* 0x002fe20000041840 */
[--C-:B------:R-:W-:Y:S01]  /*f280*/  FFMA.FTZ R68, R16, UR4, -R195.reuse ;  /* 0x0000000410447c23 */ /* 0x100fe200080108c3 */
[----:B------:R-:W-:-:S04]  /*f290*/  FFMA.FTZ R69, R17, UR4, -R195 ;  /* 0x0000000411457c23 */ /* 0x000fc800080108c3 */
[----:B------:R-:W-:Y:S02]  /*f2a0*/  MUFU.EX2 R161, R161 ;  /* 0x000000a100a17308 */ /* 0x000fe40000000800 */
[----:B------:R-:W-:Y:S01]  /*f2b0*/  HMMA.16816.F32.BF16 R8, R48, R70, R8 ;  /* 0x000000463008723c */ /* 0x000fe20000041808 */
[----:B--2---:R-:W-:Y:S01]  /*f2c0*/  F2FP.BF16.F32.PACK_AB R48, R73, R72 ;  /* 0x000000484930723e */ /* 0x004fe200000010ff */
[--C-:B------:R-:W-:Y:S01]  /*f2d0*/  FFMA.FTZ R70, R39, UR4, -R190.reuse ;  /* 0x0000000427467c23 */ /* 0x100fe200080108be */
[----:B------:R-:W-:Y:S01]  /*f2e0*/  F2FP.BF16.F32.PACK_AB R49, R157, R154 ;  /* 0x0000009a9d31723e */ /* 0x000fe200000010ff */
[----:B------:R-:W-:Y:S01]  /*f2f0*/  FFMA.FTZ R71, R42, UR4, -R190 ;  /* 0x000000042a477c23 */ /* 0x000fe200080108be */
[----:B----4-:R-:W-:Y:S01]  /*f300*/  F2FP.BF16.F32.PACK_AB R50, R75, R74 ;  /* 0x0000004a4b32723e */ /* 0x010fe200000010ff */
[----:B------:R-:W-:Y:S01]  /*f310*/  MUFU.EX2 R68, R68 ;  /* 0x0000004400447308 */ /* 0x000fe20000000800 */
[----:B---3--:R-:W-:Y:S01]  /*f320*/  F2FP.BF16.F32.PACK_AB R51, R159, R156 ;  /* 0x0000009c9f33723e */ /* 0x008fe200000010ff */
[----:B------:R-:W-:-:S04]  /*f330*/  FADD.FTZ R154, R154, R155 ;  /* 0x0000009b9a9a7221 */ /* 0x000fc80000010000 */
[----:B------:R-:W-:Y:S02]  /*f340*/  FADD.FTZ R157, R157, R154 ;  /* 0x0000009a9d9d7221 */ /* 0x000fe40000010000 */
[----:B------:R-:W-:Y:S01]  /*f350*/  HMMA.16816.F32.BF16 R20, R48, R58, R20 ;  /* 0x0000003a3014723c */ /* 0x000fe20000041814 */
[--C-:B------:R-:W-:Y:S01]  /*f360*/  FFMA.FTZ R58, R18, UR4, -R190.reuse ;  /* 0x00000004123a7c23 */ /* 0x100fe200080108be */
[----:B------:R-:W-:Y:S01]  /*f370*/  FFMA.FTZ R59, R19, UR4, -R190 ;  /* 0x00000004133b7c23 */ /* 0x000fe200080108be */
[----:B------:R-:W1:Y:S01]  /*f380*/  MUFU.EX2 R69, R69 ;  /* 0x0000004500457308 */ /* 0x000e620000000800 */
[----:B------:R-:W2:Y:S01]  /*f390*/  LDSM.16.MT88.4 R16, [R0+0xc800] ;  /* 0x00c800000010783b */ /* 0x000ea20000004200 */
[----:B------:R-:W-:-:S03]  /*f3a0*/  FADD.FTZ R156, R156, R157 ;  /* 0x0000009d9c9c7221 */ /* 0x000fc60000010000 */
[C---:B------:R-:W-:Y:S01]  /*f3b0*/  HMMA.16816.F32.BF16 R44, R48.reuse, R24, R44 ;  /* 0x00000018302c723c */ /* 0x040fe2000004182c */
[----:B------:R-:W-:Y:S02]  /*f3c0*/  FADD.FTZ R159, R159, R156 ;  /* 0x0000009c9f9f7221 */ /* 0x000fe40000010000 */
[----:B------:R-:W-:Y:S05]  /*f3d0*/  MUFU.EX2 R58, R58 ;  /* 0x0000003a003a7308 */ /* 0x000fea0000000800 */
[----:B------:R-:W-:Y:S01]  /*f3e0*/  HMMA.16816.F32.BF16 R4, R48, R26, R4 ;  /* 0x0000001a3004723c */ /* 0x000fe20000041804 */
[----:B------:R-:W3:Y:S02]  /*f3f0*/  LDSM.16.MT88.4 R24, [R199+0xc800] ;  /* 0x00c80000c718783b */ /* 0x000ee40000004200 */
[----:B------:R-:W4:Y:S01]  /*f400*/  MUFU.EX2 R59, R59 ;  /* 0x0000003b003b7308 */ /* 0x000f220000000800 */
[----:B-1----:R-:W-:-:S04]  /*f410*/  F2FP.BF16.F32.PACK_AB R36, R69, R68 ;  /* 0x000000444524723e */ /* 0x002fc800000010ff */
[C---:B------:R-:W-:Y:S01]  /*f420*/  HMMA.16816.F32.BF16 R12, R48.reuse, R56, R12 ;  /* 0x00000038300c723c */ /* 0x040fe2000004180c */
[--C-:B------:R-:W-:Y:S01]  /*f430*/  FFMA.FTZ R56, R38, UR4, -R195.reuse ;  /* 0x0000000426387c23 */ /* 0x100fe200080108c3 */
[----:B------:R-:W-:Y:S01]  /*f440*/  FFMA.FTZ R57, R43, UR4, -R195 ;  /* 0x000000042b397c23 */ /* 0x000fe200080108c3 */
[----:B------:R-:W-:Y:S01]  /*f450*/  MUFU.EX2 R70, R70 ;  /* 0x0000004600467308 */ /* 0x000fe20000000800 */
[----:B------:R-:W-:Y:S04]  /*f460*/  LDSM.16.MT88.4 R40, [R203+0x2800] ;  /* 0x00280000cb28783b */ /* 0x000fe80000004200 */
[----:B-----5:R-:W-:Y:S03]  /*f470*/  HMMA.16816.F32.BF16 R52, R48, R32, R52 ;  /* 0x000000203034723c */ /* 0x020fe60000041834 */
[----:B------:R-:W-:Y:S01]  /*f480*/  MUFU.EX2 R56, R56 ;  /* 0x0000003800387308 */ /* 0x000fe20000000800 */
[----:B----4-:R-:W-:Y:S01]  /*f490*/  F2FP.BF16.F32.PACK_AB R37, R59, R58 ;  /* 0x0000003a3b25723e */ /* 0x010fe200000010ff */
[----:B------:R-:W-:-:S03]  /*f4a0*/  FADD.FTZ R58, R58, R159 ;  /* 0x0000009f3a3a7221 */ /* 0x000fc60000010000 */
[C---:B------:R-:W-:Y:S01]  /*f4b0*/  HMMA.16816.F32.BF16 R28, R48.reuse, R34, R28 ;  /* 0x00000022301c723c */ /* 0x040fe2000004181c */
[----:B------:R-:W1:Y:S01]  /*f4c0*/  LDSM.16.MT88.4 R32, [R202+0x2800] ;  /* 0x00280000ca20783b */ /* 0x000e620000004200 */
[----:B------:R-:W-:Y:S01]  /*f4d0*/  FADD.FTZ R59, R59, R58 ;  /* 0x0000003a3b3b7221 */ /* 0x000fe20000010000 */
[----:B------:R-:W4:Y:S05]  /*f4e0*/  MUFU.EX2 R57, R57 ;  /* 0x0000003900397308 */ /* 0x000f2a0000000800 */
[C---:B------:R-:W-:Y:S01]  /*f4f0*/  HMMA.16816.F32.BF16 R64, R48.reuse, R60, R64 ;  /* 0x0000003c3040723c */ /* 0x040fe20000041840 */
[--C-:B------:R-:W-:Y:S01]  /*f500*/  FFMA.FTZ R60, R173, UR4, -R190.reuse ;  /* 0x00000004ad3c7c23 */ /* 0x100fe200080108be */
[--C-:B------:R-:W-:Y:S01]  /*f510*/  FFMA.FTZ R61, R176, UR4, -R190.reuse ;  /* 0x00000004b03d7c23 */ /* 0x100fe200080108be */
[----:B------:R-:W5:Y:S05]  /*f520*/  MUFU.EX2 R71, R71 ;  /* 0x0000004700477308 */ /* 0x000f6a0000000800 */
[----:B------:R-:W-:Y:S01]  /*f530*/  HMMA.16816.F32.BF16 R8, R48, R62, R8 ;  /* 0x0000003e3008723c */ /* 0x000fe20000041808 */
[--C-:B------:R-:W-:Y:S01]  /*f540*/  FFMA.FTZ R49, R177, UR4, -R195.reuse ;  /* 0x00000004b1317c23 */ /* 0x100fe200080108c3 */
[--C-:B------:R-:W-:Y:S01]  /*f550*/  FFMA.FTZ R50, R178, UR4, -R195.reuse ;  /* 0x00000004b2327c23 */ /* 0x100fe200080108c3 */
[----:B------:R-:W-:Y:S01]  /*f560*/  FFMA.FTZ R51, R181, UR4, -R195 ;  /* 0x00000004b5337c23 */ /* 0x000fe200080108c3 */
[----:B----4-:R-:W-:Y:S01]  /*f570*/  F2FP.BF16.F32.PACK_AB R38, R57, R56 ;  /* 0x000000383926723e */ /* 0x010fe200000010ff */
[--C-:B------:R-:W-:Y:S01]  /*f580*/  FFMA.FTZ R62, R179, UR4, -R190.reuse ;  /* 0x00000004b33e7c23 */ /* 0x100fe200080108be */
[----:B------:R-:W-:Y:S01]  /*f590*/  FFMA.FTZ R63, R180, UR4, -R190 ;  /* 0x00000004b43f7c23 */ /* 0x000fe200080108be */
[----:B------:R-:W-:Y:S01]  /*f5a0*/  MUFU.EX2 R48, R172 ;  /* 0x000000ac00307308 */ /* 0x000fe20000000800 */
[----:B-----5:R-:W-:Y:S01]  /*f5b0*/  F2FP.BF16.F32.PACK_AB R39, R71, R70 ;  /* 0x000000464727723e */ /* 0x020fe200000010ff */
[----:B------:R-:W-:-:S06]  /*f5c0*/  FADD.FTZ R70, R70, R59 ;  /* 0x0000003b46467221 */ /* 0x000fcc0000010000 */
[----:B------:R-:W4:Y:S01]  /*f5d0*/  MUFU.EX2 R49, R49 ;  /* 0x0000003100317308 */ /* 0x000f220000000800 */
[----:B------:R-:W-:Y:S01]  /*f5e0*/  FADD.FTZ R71, R71, R70 ;  /* 0x0000004647477221 */ /* 0x000fe20000010000 */
[C---:B--2---:R-:W-:Y:S06]  /*f5f0*/  HMMA.16816.F32.BF16 R44, R36.reuse, R16, R44 ;  /* 0x00000010242c723c */ /* 0x044fec000004182c */
[----:B------:R-:W-:Y:S02]  /*f600*/  MUFU.EX2 R50, R50 ;  /* 0x0000003200327308 */ /* 0x000fe40000000800 */
[C---:B------:R-:W-:Y:S01]  /*f610*/  HMMA.16816.F32.BF16 R4, R36.reuse, R18, R4 ;  /* 0x000000122404723c */ /* 0x040fe20000041804 */
[----:B------:R-:W2:Y:S05]  /*f620*/  LDSM.16.MT88.4 R16, [R199+0xd000] ;  /* 0x00d00000c710783b */ /* 0x000eaa0000004200 */
[----:B------:R-:W-:Y:S02]  /*f630*/  MUFU.EX2 R51, R51 ;  /* 0x0000003300337308 */ /* 0x000fe40000000800 */
[C---:B---3--:R-:W-:Y:S06]  /*f640*/  HMMA.16816.F32.BF16 R12, R36.reuse, R24, R12 ;  /* 0x00000018240c723c */ /* 0x048fec000004180c */
[----:B------:R-:W-:Y:S02]  /*f650*/  MUFU.EX2 R60, R60 ;  /* 0x0000003c003c7308 */ /* 0x000fe40000000800 */
[C---:B------:R-:W-:Y:S01]  /*f660*/  HMMA.16816.F32.BF16 R20, R36.reuse, R26, R20 ;  /* 0x0000001a2414723c */ /* 0x040fe20000041814 */
[----:B------:R-:W3:Y:S05]  /*f670*/  LDSM.16.MT88.4 R24, [R0+0xd000] ;  /* 0x00d000000018783b */ /* 0x000eea0000004200 */
[----:B------:R-:W5:Y:S02]  /*f680*/  MUFU.EX2 R61, R61 ;  /* 0x0000003d003d7308 */ /* 0x000f640000000800 */
[C---:B-1----:R-:W-:Y:S06]  /*f690*/  HMMA.16816.F32.BF16 R52, R36.reuse, R32, R52 ;  /* 0x000000202434723c */ /* 0x042fec0000041834 */
[----:B------:R-:W-:Y:S02]  /*f6a0*/  MUFU.EX2 R62, R62 ;  /* 0x0000003e003e7308 */ /* 0x000fe40000000800 */
[C---:B------:R-:W-:Y:S01]  /*f6b0*/  HMMA.16816.F32.BF16 R28, R36.reuse, R34, R28 ;  /* 0x00000022241c723c */ /* 0x040fe2000004181c */
[----:B------:R-:W1:Y:S05]  /*f6c0*/  LDSM.16.MT88.4 R32, [R202+0x3000] ;  /* 0x00300000ca20783b */ /* 0x000e6a0000004200 */
[----:B------:R-:W2:Y:S02]  /*f6d0*/  MUFU.EX2 R63, R63 ;  /* 0x0000003f003f7308 */ /* 0x000ea40000000800 */
[C---:B------:R-:W-:Y:S06]  /*f6e0*/  HMMA.16816.F32.BF16 R64, R36.reuse, R40, R64 ;  /* 0x000000282440723c */ /* 0x040fec0000041840 */
[----:B------:R-:W-:Y:S02]  /*f6f0*/  MUFU.EX2 R162, R162 ;  /* 0x000000a200a27308 */ /* 0x000fe40000000800 */
[----:B------:R-:W-:Y:S01]  /*f700*/  HMMA.16816.F32.BF16 R8, R36, R42, R8 ;  /* 0x0000002a2408723c */ /* 0x000fe20000041808 */
[----:B----4-:R-:W-:Y:S01]  /*f710*/  F2FP.BF16.F32.PACK_AB R36, R49, R48 ;  /* 0x000000303124723e */ /* 0x010fe200000010ff */
[----:B------:R-:W4:Y:S01]  /*f720*/  LDSM.16.MT88.4 R40, [R203+0x3000] ;  /* 0x00300000cb28783b */ /* 0x000f220000004200 */
[----:B-----5:R-:W-:-:S03]  /*f730*/  F2FP.BF16.F32.PACK_AB R37, R61, R60 ;  /* 0x0000003c3d25723e */ /* 0x020fc600000010ff */
[----:B------:R-:W-:Y:S01]  /*f740*/  MUFU.EX2 R163, R163 ;  /* 0x000000a300a37308 */ /* 0x000fe20000000800 */
[----:B------:R-:W-:Y:S01]  /*f750*/  F2FP.BF16.F32.PACK_AB R38, R51, R50 ;  /* 0x000000323326723e */ /* 0x000fe200000010ff */
[----:B------:R-:W-:Y:S01]  /*f760*/  FADD.FTZ R60, R60, R71 ;  /* 0x000000473c3c7221 */ /* 0x000fe20000010000 */
[----:B--2---:R-:W-:-:S03]  /*f770*/  F2FP.BF16.F32.PACK_AB R39, R63, R62 ;  /* 0x0000003e3f27723e */ /* 0x004fc600000010ff */
[----:B------:R-:W-:Y:S02]  /*f780*/  FADD.FTZ R61, R61, R60 ;  /* 0x0000003c3d3d7221 */ /* 0x000fe40000010000 */
[----:B------:R-:W-:Y:S02]  /*f790*/  MUFU.EX2 R164, R164 ;  /* 0x000000a400a47308 */ /* 0x000fe40000000800 */
[----:B------:R-:W-:Y:S01]  /*f7a0*/  HMMA.16816.F32.BF16 R12, R36, R16, R12 ;  /* 0x00000010240c723c */ /* 0x000fe2000004180c */
[----:B------:R-:W-:-:S04]  /*f7b0*/  FADD.FTZ R62, R62, R61 ;  /* 0x0000003d3e3e7221 */ /* 0x000fc80000010000 */
[----:B------:R-:W-:Y:S01]  /*f7c0*/  FADD.FTZ R63, R63, R62 ;  /* 0x0000003e3f3f7221 */ /* 0x000fe20000010000 */
[----:B------:R-:W2:Y:S02]  /*f7d0*/  MUFU.EX2 R165, R165 ;  /* 0x000000a500a57308 */ /* 0x000ea40000000800 */
[C---:B------:R-:W-:Y:S01]  /*f7e0*/  HMMA.16816.F32.BF16 R20, R36.reuse, R18, R20 ;  /* 0x000000122414723c */ /* 0x040fe20000041814 */
[----:B------:R-:W5:Y:S05]  /*f7f0*/  LDSM.16.MT88.4 R16, [R199+0xd800] ;  /* 0x00d80000c710783b */ /* 0x000f6a0000004200 */
[----:B------:R-:W2:Y:S02]  /*f800*/  MUFU.EX2 R167, R167 ;  /* 0x000000a700a77308 */ /* 0x000ea40000000800 */
[C---:B---3--:R-:W-:Y:S06]  /*f810*/  HMMA.16816.F32.BF16 R44, R36.reuse, R24, R44 ;  /* 0x00000018242c723c */ /* 0x048fec000004182c */
[----:B------:R-:W-:Y:S02]  /*f820*/  MUFU.EX2 R128, R128 ;  /* 0x0000008000807308 */ /* 0x000fe40000000800 */
[C---:B------:R-:W-:Y:S01]  /*f830*/  HMMA.16816.F32.BF16 R4, R36.reuse, R26, R4 ;  /* 0x0000001a2404723c */ /* 0x040fe20000041804 */
[----:B------:R-:W3:Y:S05]  /*f840*/  LDSM.16.MT88.4 R24, [R0+0xd800] ;  /* 0x00d800000018783b */ /* 0x000eea0000004200 */
[----:B------:R-:W3:Y:S02]  /*f850*/  MUFU.EX2 R129, R129 ;  /* 0x0000008100817308 */ /* 0x000ee40000000800 */
[C---:B-1----:R-:W-:Y:S06]  /*f860*/  HMMA.16816.F32.BF16 R52, R36.reuse, R32, R52 ;  /* 0x000000202434723c */ /* 0x042fec0000041834 */
[----:B------:R-:W-:Y:S02]  /*f870*/  MUFU.EX2 R124, R124 ;  /* 0x0000007c007c7308 */ /* 0x000fe40000000800 */
[C---:B------:R-:W-:Y:S01]  /*f880*/  HMMA.16816.F32.BF16 R28, R36.reuse, R34, R28 ;  /* 0x00000022241c723c */ /* 0x040fe2000004181c */
[----:B------:R-:W1:Y:S05]  /*f890*/  LDSM.16.MT88.4 R32, [R202+0x3800] ;  /* 0x00380000ca20783b */ /* 0x000e6a0000004200 */
[----:B------:R-:W-:Y:S02]  /*f8a0*/  MUFU.EX2 R125, R125 ;  /* 0x0000007d007d7308 */ /* 0x000fe40000000800 */
[C---:B----4-:R-:W-:Y:S06]  /*f8b0*/  HMMA.16816.F32.BF16 R64, R36.reuse, R40, R64 ;  /* 0x000000282440723c */ /* 0x050fec0000041840 */
[----:B------:R-:W-:Y:S02]  /*f8c0*/  MUFU.EX2 R130, R130 ;  /* 0x0000008200827308 */ /* 0x000fe40000000800 */
[----:B------:R-:W-:Y:S01]  /*f8d0*/  HMMA.16816.F32.BF16 R8, R36, R42, R8 ;  /* 0x0000002a2408723c */ /* 0x000fe20000041808 */
[----:B------:R-:W-:Y:S01]  /*f8e0*/  F2FP.BF16.F32.PACK_AB R36, R161, R158 ;  /* 0x0000009ea124723e */ /* 0x000fe200000010ff */
[----:B------:R-:W4:Y:S01]  /*f8f0*/  LDSM.16.MT88.4 R40, [R203+0x3800] ;  /* 0x00380000cb28783b */ /* 0x000f220000004200 */
[----:B--2---:R-:W-:Y:S01]  /*f900*/  F2FP.BF16.F32.PACK_AB R37, R165, R164 ;  /* 0x000000a4a525723e */ /* 0x004fe200000010ff */
[----:B------:R-:W-:Y:S01]  /*f910*/  FADD.FTZ R164, R164, R63 ;  /* 0x0000003fa4a47221 */ /* 0x000fe20000010000 */
[----:B------:R-:W-:Y:S01]  /*f920*/  F2FP.BF16.F32.PACK_AB R38, R163, R162 ;  /* 0x000000a2a326723e */ /* 0x000fe200000010ff */
[----:B------:R-:W2:Y:S01]  /*f930*/  MUFU.EX2 R131, R131 ;  /* 0x0000008300837308 */ /* 0x000ea20000000800 */
[----:B------:R-:W-:Y:S01]  /*f940*/  F2FP.BF16.F32.PACK_AB R39, R167, R166 ;  /* 0x000000a6a727723e */ /* 0x000fe200000010ff */
[----:B------:R-:W-:-:S04]  /*f950*/  FADD.FTZ R165, R165, R164 ;  /* 0x000000a4a5a57221 */ /* 0x000fc80000010000 */
[----:B------:R-:W-:Y:S02]  /*f960*/  FADD.FTZ R166, R166, R165 ;  /* 0x000000a5a6a67221 */ /* 0x000fe40000010000 */
[----:B-----5:R-:W-:Y:S01]  /*f970*/  HMMA.16816.F32.BF16 R12, R36, R16, R12 ;  /* 0x00000010240c723c */ /* 0x020fe2000004180c */
[----:B------:R-:W-:Y:S01]  /*f980*/  MUFU.EX2 R126, R126 ;  /* 0x0000007e007e7308 */ /* 0x000fe20000000800 */
[----:B------:R-:W-:-:S06]  /*f990*/  FADD.FTZ R167, R167, R166 ;  /* 0x000000a6a7a77221 */ /* 0x000fcc0000010000 */
[C---:B------:R-:W-:Y:S01]  /*f9a0*/  HMMA.16816.F32.BF16 R20, R36.reuse, R18, R20 ;  /* 0x000000122414723c */ /* 0x040fe20000041814 */
[----:B------:R-:W5:Y:S01]  /*f9b0*/  LDSM.16.MT88.4 R16, [R199+0xe000] ;  /* 0x00e00000c710783b */ /* 0x000f620000004200 */
[----:B------:R-:W2:Y:S06]  /*f9c0*/  MUFU.EX2 R127, R127 ;  /* 0x0000007f007f7308 */ /* 0x000eac0000000800 */
[C---:B---3--:R-:W-:Y:S02]  /*f9d0*/  HMMA.16816.F32.BF16 R44, R36.reuse, R24, R44 ;  /* 0x00000018242c723c */ /* 0x048fe4000004182c */
[----:B------:R-:W-:Y:S06]  /*f9e0*/  MUFU.EX2 R120, R120 ;  /* 0x0000007800787308 */ /* 0x000fec0000000800 */
[C---:B------:R-:W-:Y:S01]  /*f9f0*/  HMMA.16816.F32.BF16 R4, R36.reuse, R26, R4 ;  /* 0x0000001a2404723c */ /* 0x040fe20000041804 */
[----:B------:R-:W3:Y:S01]  /*fa00*/  LDSM.16.MT88.4 R24, [R0+0xe000] ;  /* 0x00e000000018783b */ /* 0x000ee20000004200 */
[----:B------:R-:W3:Y:S06]  /*fa10*/  MUFU.EX2 R121, R121 ;  /* 0x0000007900797308 */ /* 0x000eec0000000800 */
[C---:B-1----:R-:W-:Y:S02]  /*fa20*/  HMMA.16816.F32.BF16 R52, R36.reuse, R32, R52 ;  /* 0x000000202434723c */ /* 0x042fe40000041834 */
[----:B------:R-:W-:Y:S06]  /*fa30*/  MUFU.EX2 R116, R116 ;  /* 0x0000007400747308 */ /* 0x000fec0000000800 */
[C---:B------:R-:W-:Y:S01]  /*fa40*/  HMMA.16816.F32.BF16 R28, R36.reuse, R34, R28 ;  /* 0x00000022241c723c */ /* 0x040fe2000004181c */
[----:B------:R-:W1:Y:S01]  /*fa50*/  LDSM.16.MT88.4 R32, [R202+0x4000] ;  /* 0x00400000ca20783b */ /* 0x000e620000004200 */
[----:B------:R-:W-:Y:S06]  /*fa60*/  MUFU.EX2 R117, R117 ;  /* 0x0000007500757308 */ /* 0x000fec0000000800 */
[C---:B----4-:R-:W-:Y:S02]  /*fa70*/  HMMA.16816.F32.BF16 R64, R36.reuse, R40, R64 ;  /* 0x000000282440723c */ /* 0x050fe40000041840 */
[----:B------:R-:W-:Y:S06]  /*fa80*/  MUFU.EX2 R122, R122 ;  /* 0x0000007a007a7308 */ /* 0x000fec0000000800 */
[----:B------:R-:W-:Y:S01]  /*fa90*/  HMMA.16816.F32.BF16 R8, R36, R42, R8 ;  /* 0x0000002a2408723c */ /* 0x000fe20000041808 */
[----:B------:R-:W-:Y:S01]  /*faa0*/  F2FP.BF16.F32.PACK_AB R36, R129, R128 ;  /* 0x000000808124723e */ /* 0x000fe200000010ff */
[----:B------:R-:W4:Y:S01]  /*fab0*/  LDSM.16.MT88.4 R40, [R203+0x4000] ;  /* 0x00400000cb28783b */ /* 0x000f220000004200 */
[----:B--2---:R-:W-:Y:S01]  /*fac0*/  F2FP.BF16.F32.PACK_AB R37, R131, R130 ;  /* 0x000000828325723e */ /* 0x004fe200000010ff */
[----:B------:R-:W2:Y:S01]  /*fad0*/  MUFU.EX2 R123, R123 ;  /* 0x0000007b007b7308 */ /* 0x000ea20000000800 */
[----:B------:R-:W-:Y:S01]  /*fae0*/  F2FP.BF16.F32.PACK_AB R38, R125, R124 ;  /* 0x0000007c7d26723e */ /* 0x000fe200000010ff */
[----:B------:R-:W-:Y:S01]  /*faf0*/  FADD.FTZ R130, R130, R167 ;  /* 0x000000a782827221 */ /* 0x000fe20000010000 */
[----:B------:R-:W-:-:S03]  /*fb00*/  F2FP.BF16.F32.PACK_AB R39, R127, R126 ;  /* 0x0000007e7f27723e */ /* 0x000fc600000010ff */
[----:B------:R-:W-:Y:S02]  /*fb10*/  FADD.FTZ R131, R131, R130 ;  /* 0x0000008283837221 */ /* 0x000fe40000010000 */
[----:B------:R-:W-:Y:S02]  /*fb20*/  MUFU.EX2 R118, R118 ;  /* 0x0000007600767308 */ /* 0x000fe40000000800 */
[----:B-----5:R-:W-:Y:S01]  /*fb30*/  HMMA.16816.F32.BF16 R12, R36, R16, R12 ;  /* 0x00000010240c723c */ /* 0x020fe2000004180c */
[----:B------:R-:W-:-:S04]  /*fb40*/  FADD.FTZ R126, R126, R131 ;  /* 0x000000837e7e7221 */ /* 0x000fc80000010000 */
[----:B------:R-:W-:Y:S01]  /*fb50*/  FADD.FTZ R127, R127, R126 ;  /* 0x0000007e7f7f7221 */ /* 0x000fe20000010000 */
[----:B------:R-:W5:Y:S02]  /*fb60*/  MUFU.EX2 R119, R119 ;  /* 0x0000007700777308 */ /* 0x000f640000000800 */
[C---:B------:R-:W-:Y:S01]  /*fb70*/  HMMA.16816.F32.BF16 R20, R36.reuse, R18, R20 ;  /* 0x000000122414723c */ /* 0x040fe20000041814 */
[----:B------:R-:W5:Y:S05]  /*fb80*/  LDSM.16.MT88.4 R16, [R199+0xe800] ;  /* 0x00e80000c710783b */ /* 0x000f6a0000004200 */
[----:B------:R-:W-:Y:S02]  /*fb90*/  MUFU.EX2 R112, R112 ;  /* 0x0000007000707308 */ /* 0x000fe40000000800 */
[C---:B---3--:R-:W-:Y:S06]  /*fba0*/  HMMA.16816.F32.BF16 R44, R36.reuse, R24, R44 ;  /* 0x00000018242c723c */ /* 0x048fec000004182c */
[----:B------:R-:W3:Y:S02]  /*fbb0*/  MUFU.EX2 R113, R113 ;  /* 0x0000007100717308 */ /* 0x000ee40000000800 */
[C---:B------:R-:W-:Y:S01]  /*fbc0*/  HMMA.16816.F32.BF16 R4, R36.reuse, R26, R4 ;  /* 0x0000001a2404723c */ /* 0x040fe20000041804 */
[----:B------:R-:W3:Y:S05]  /*fbd0*/  LDSM.16.MT88.4 R24, [R0+0xe800] ;  /* 0x00e800000018783b */ /* 0x000eea0000004200 */
[----:B------:R-:W-:Y:S02]  /*fbe0*/  MUFU.EX2 R108, R108 ;  /* 0x0000006c006c7308 */ /* 0x000fe40000000800 */
[C---:B-1----:R-:W-:Y:S06]  /*fbf0*/  HMMA.16816.F32.BF16 R52, R36.reuse, R32, R52 ;  /* 0x000000202434723c */ /* 0x042fec0000041834 */
[----:B------:R-:W-:Y:S02]  /*fc00*/  MUFU.EX2 R109, R109 ;  /* 0x0000006d006d7308 */ /* 0x000fe40000000800 */
[C---:B------:R-:W-:Y:S01]  /*fc10*/  HMMA.16816.F32.BF16 R28, R36.reuse, R34, R28 ;  /* 0x00000022241c723c */ /* 0x040fe2000004181c */
[----:B------:R-:W1:Y:S05]  /*fc20*/  LDSM.16.MT88.4 R32, [R202+0x4800] ;  /* 0x00480000ca20783b */ /* 0x000e6a0000004200 */
[----:B------:R-:W-:Y:S02]  /*fc30*/  MUFU.EX2 R114, R114 ;  /* 0x0000007200727308 */ /* 0x000fe40000000800 */
[C---:B----4-:R-:W-:Y:S06]  /*fc40*/  HMMA.16816.F32.BF16 R64, R36.reuse, R40, R64 ;  /* 0x000000282440723c */ /* 0x050fec0000041840 */
[----:B------:R-:W4:Y:S02]  /*fc50*/  MUFU.EX2 R115, R115 ;  /* 0x0000007300737308 */ /* 0x000f240000000800 */
[----:B------:R-:W-:Y:S01]  /*fc60*/  HMMA.16816.F32.BF16 R8, R36, R42, R8 ;  /* 0x0000002a2408723c */ /* 0x000fe20000041808 */
[----:B------:R-:W-:Y:S01]  /*fc70*/  F2FP.BF16.F32.PACK_AB R36, R121, R120 ;  /* 0x000000787924723e */ /* 0x000fe200000010ff */
[----:B------:R-:W4:Y:S01]  /*fc80*/  LDSM.16.MT88.4 R40, [R203+0x4800] ;  /* 0x00480000cb28783b */ /* 0x000f220000004200 */
[----:B--2---:R-:W-:Y:S01]  /*fc90*/  F2FP.BF16.F32.PACK_AB R37, R123, R122 ;  /* 0x0000007a7b25723e */ /* 0x004fe200000010ff */
[----:B------:R-:W-:Y:S01]  /*fca0*/  FADD.FTZ R122, R122, R127 ;  /* 0x0000007f7a7a7221 */ /* 0x000fe20000010000 */
[----:B------:R-:W-:Y:S01]  /*fcb0*/  F2FP.BF16.F32.PACK_AB R38, R117, R116 ;  /* 0x000000747526723e */ /* 0x000fe200000010ff */
[----:B------:R-:W-:Y:S01]  /*fcc0*/  MUFU.EX2 R110, R110 ;  /* 0x0000006e006e7308 */ /* 0x000fe20000000800 */
[----:B-----5:R-:W-:Y:S01]  /*fcd0*/  F2FP.BF16.F32.PACK_AB R39, R119, R118 ;  /* 0x000000767727723e */ /* 0x020fe200000010ff */
[----:B------:R-:W-:-:S04]  /*fce0*/  FADD.FTZ R123, R123, R122 ;  /* 0x0000007a7b7b7221 */ /* 0x000fc80000010000 */
[----:B------:R-:W-:Y:S02]  /*fcf0*/  FADD.FTZ R118, R118, R123 ;  /* 0x0000007b76767221 */ /* 0x000fe40000010000 */
[----:B------:R-:W-:Y:S01]  /*fd00*/  HMMA.16816.F32.BF16 R12, R36, R16, R12 ;  /* 0x00000010240c723c */ /* 0x000fe2000004180c */
[----:B------:R-:W2:Y:S01]  /*fd10*/  MUFU.EX2 R111, R111 ;  /* 0x0000006f006f7308 */ /* 0x000ea20000000800 */
[----:B------:R-:W-:-:S06]  /*fd20*/  FADD.FTZ R119, R119, R118 ;  /* 0x0000007677777221 */ /* 0x000fcc0000010000 */
[C---:B------:R-:W-:Y:S01]  /*fd30*/  HMMA.16816.F32.BF16 R20, R36.reuse, R18, R20 ;  /* 0x000000122414723c */ /* 0x040fe20000041814 */
[----:B------:R-:W5:Y:S01]  /*fd40*/  LDSM.16.MT88.4 R16, [R199+0xf000] ;  /* 0x00f00000c710783b */ /* 0x000f620000004200 */
[----:B------:R-:W-:Y:S06]  /*fd50*/  MUFU.EX2 R104, R104 ;  /* 0x0000006800687308 */ /* 0x000fec0000000800 */
[C---:B---3--:R-:W-:Y:S02]  /*fd60*/  HMMA.16816.F32.BF16 R44, R36.reuse, R24, R44 ;  /* 0x00000018242c723c */ /* 0x048fe4000004182c */
[----:B------:R-:W3:Y:S06]  /*fd70*/  MUFU.EX2 R105, R105 ;  /* 0x0000006900697308 */ /* 0x000eec0000000800 */
[C---:B------:R-:W-:Y:S01]  /*fd80*/  HMMA.16816.F32.BF16 R4, R36.reuse, R26, R4 ;  /* 0x0000001a2404723c */ /* 0x040fe20000041804 */
[----:B------:R-:W3:Y:S01]  /*fd90*/  LDSM.16.MT88.4 R24, [R0+0xf000] ;  /* 0x00f000000018783b */ /* 0x000ee20000004200 */
[----:B------:R-:W-:Y:S06]  /*fda0*/  MUFU.EX2 R100, R100 ;  /* 0x0000006400647308 */ /* 0x000fec0000000800 */
[C---:B-1----:R-:W-:Y:S02]  /*fdb0*/  HMMA.16816.F32.BF16 R52, R36.reuse, R32, R52 ;  /* 0x000000202434723c */ /* 0x042fe40000041834 */
[----:B------:R-:W-:Y:S06]  /*fdc0*/  MUFU.EX2 R101, R101 ;  /* 0x0000006500657308 */ /* 0x000fec0000000800 */
[C---:B------:R-:W-:Y:S01]  /*fdd0*/  HMMA.16816.F32.BF16 R28, R36.reuse, R34, R28 ;  /* 0x00000022241c723c */ /* 0x040fe2000004181c */
[----:B------:R-:W1:Y:S01]  /*fde0*/  LDSM.16.MT88.4 R32, [R202+0x5000] ;  /* 0x00500000ca20783b */ /* 0x000e620000004200 */
[----:B------:R-:W-:Y:S06]  /*fdf0*/  MUFU.EX2 R106, R106 ;  /* 0x0000006a006a7308 */ /* 0x000fec0000000800 */
[C---:B----4-:R-:W-:Y:S02]  /*fe00*/  HMMA.16816.F32.BF16 R64, R36.reuse, R40, R64 ;  /* 0x000000282440723c */ /* 0x050fe40000041840 */
[----:B------:R-:W4:Y:S06]  /*fe10*/  MUFU.EX2 R107, R107 ;  /* 0x0000006b006b7308 */ /* 0x000f2c0000000800 */
[----:B------:R-:W-:Y:S01]  /*fe20*/  HMMA.16816.F32.BF16 R8, R36, R42, R8 ;  /* 0x0000002a2408723c */ /* 0x000fe20000041808 */
[----:B------:R-:W-:Y:S01]  /*fe30*/  F2FP.BF16.F32.PACK_AB R36, R113, R112 ;  /* 0x000000707124723e */ /* 0x000fe200000010ff */
[----:B------:R-:W4:Y:S01]  /*fe40*/  LDSM.16.MT88.4 R40, [R203+0x5000] ;  /* 0x00500000cb28783b */ /* 0x000f220000004200 */
[----:B------:R-:W-:Y:S01]  /*fe50*/  F2FP.BF16.F32.PACK_AB R37, R115, R114 ;  /* 0x000000727325723e */ /* 0x000fe200000010ff */
[----:B------:R-:W-:Y:S01]  /*fe60*/  MUFU.EX2 R102, R102 ;  /* 0x0000006600667308 */ /* 0x000fe20000000800 */
[----:B------:R-:W-:Y:S01]  /*fe70*/  F2FP.BF16.F32.PACK_AB R38, R109, R108 ;  /* 0x0000006c6d26723e */ /* 0x000fe200000010ff */
[----:B------:R-:W-:Y:S01]  /*fe80*/  FADD.FTZ R114, R114, R119 ;  /* 0x0000007772727221 */ /* 0x000fe20000010000 */
[----:B--2---:R-:W-:-:S03]  /*fe90*/  F2FP.BF16.F32.PACK_AB R39, R111, R110 ;  /* 0x0000006e6f27723e */ /* 0x004fc600000010ff */
[----:B------:R-:W-:Y:S02]  /*fea0*/  FADD.FTZ R115, R115, R114 ;  /* 0x0000007273737221 */ /* 0x000fe40000010000 */
[----:B------:R-:W2:Y:S02]  /*feb0*/  MUFU.EX2 R103, R103 ;  /* 0x0000006700677308 */ /* 0x000ea40000000800 */
[----:B-----5:R-:W-:Y:S01]  /*fec0*/  HMMA.16816.F32.BF16 R12, R36, R16, R12 ;  /* 0x00000010240c723c */ /* 0x020fe2000004180c */
[----:B------:R-:W-:-:S04]  /*fed0*/  FADD.FTZ R110, R110, R115 ;  /* 0x000000736e6e7221 */ /* 0x000fc80000010000 */
[----:B------:R-:W-:Y:S01]  /*fee0*/  FADD.FTZ R111, R111, R110 ;  /* 0x0000006e6f6f7221 */ /* 0x000fe20000010000 */
[----:B------:R-:W-:Y:S02]  /*fef0*/  MUFU.EX2 R169, R169 ;  /* 0x000000a900a97308 */ /* 0x000fe40000000800 */
[C---:B------:R-:W-:Y:S01]  /*ff00*/  HMMA.16816.F32.BF16 R20, R36.reuse, R18, R20 ;  /* 0x000000122414723c */ /* 0x040fe20000041814 */
[----:B------:R-:W5:Y:S05]  /*ff10*/  LDSM.16.MT88.4 R16, [R199+0xf800] ;  /* 0x00f80000c710783b */ /* 0x000f6a0000004200 */
[----:B------:R-:W5:Y:S02]  /*ff20*/  MUFU.EX2 R96, R96 ;  /* 0x0000006000607308 */ /* 0x000f640000000800 */
[C---:B---3--:R-:W-:Y:S06]  /*ff30*/  HMMA.16816.F32.BF16 R44, R36.reuse, R24, R44 ;  /* 0x00000018242c723c */ /* 0x048fec000004182c */
[----:B------:R-:W-:Y:S02]  /*ff40*/  MUFU.EX2 R92, R92 ;  /* 0x0000005c005c7308 */ /* 0x000fe40000000800 */
[C---:B------:R-:W-:Y:S01]  /*ff50*/  HMMA.16816.F32.BF16 R4, R36.reuse, R26, R4 ;  /* 0x0000001a2404723c */ /* 0x040fe20000041804 */
[----:B------:R-:W3:Y:S05]  /*ff60*/  LDSM.16.MT88.4 R24, [R0+0xf800] ;  /* 0x00f800000018783b */ /* 0x000eea0000004200 */
[----:B------:R-:W-:Y:S02]  /*ff70*/  MUFU.EX2 R93, R93 ;  /* 0x0000005d005d7308 */ /* 0x000fe40000000800 */
[C---:B-1----:R-:W-:Y:S06]  /*ff80*/  HMMA.16816.F32.BF16 R52, R36.reuse, R32, R52 ;  /* 0x000000202434723c */ /* 0x042fec0000041834 */
[----:B------:R-:W-:Y:S02]  /*ff90*/  MUFU.EX2 R97, R97 ;  /* 0x0000006100617308 */ /* 0x000fe40000000800 */
[C---:B------:R-:W-:Y:S01]  /*ffa0*/  HMMA.16816.F32.BF16 R28, R36.reuse, R34, R28 ;  /* 0x00000022241c723c */ /* 0x040fe2000004181c */
[----:B------:R-:W1:Y:S05]  /*ffb0*/  LDSM.16.MT88.4 R32, [R202+0x5800] ;  /* 0x00580000ca20783b */ /* 0x000e6a0000004200 */
[----:B------:R-:W1:Y:S02]  /*ffc0*/  MUFU.EX2 R98, R98 ;  /* 0x0000006200627308 */ /* 0x000e640000000800 */
[C---:B----4-:R-:W-:Y:S06]  /*ffd0*/  HMMA.16816.F32.BF16 R64, R36.reuse, R40, R64 ;  /* 0x000000282440723c */ /* 0x050fec0000041840 */
[----:B------:R-:W-:Y:S02]  /*ffe0*/  MUFU.EX2 R94, R94 ;  /* 0x0000005e005e7308 */ /* 0x000fe40000000800 */
[----:B------:R-:W-:Y:S01]  /*fff0*/  HMMA.16816.F32.BF16 R8, R36, R42, R8 ;  /* 0x0000002a2408723c */ /* 0x000fe20000041808 */
[----:B------:R-:W-:Y:S01]  /*10000*/  F2FP.BF16.F32.PACK_AB R36, R105, R104 ;  /* 0x000000686924723e */ /* 0x000fe200000010ff */
[----:B------:R-:W4:Y:S01]  /*10010*/  LDSM.16.MT88.4 R40, [R203+0x5800] ;  /* 0x00580000cb28783b */ /* 0x000f220000004200 */
[----:B------:R-:W-:Y:S01]  /*10020*/  F2FP.BF16.F32.PACK_AB R37, R107, R106 ;  /* 0x0000006a6b25723e */ /* 0x000fe200000010ff */
[----:B------:R-:W-:Y:S01]  /*10030*/  FADD.FTZ R106, R106, R111 ;  /* 0x0000006f6a6a7221 */ /* 0x000fe20000010000 */
[----:B------:R-:W-:Y:S01]  /*10040*/  F2FP.BF16.F32.PACK_AB R38, R101, R100 ;  /* 0x000000646526723e */ /* 0x000fe200000010ff */
[----:B------:R-:W4:Y:S01]  /*10050*/  MUFU.EX2 R95, R95 ;  /* 0x0000005f005f7308 */ /* 0x000f220000000800 */
[----:B--2---:R-:W-:Y:S01]  /*10060*/  F2FP.BF16.F32.PACK_AB R39, R103, R102 ;  /* 0x000000666727723e */ /* 0x004fe200000010ff */
[----:B------:R-:W-:-:S04]  /*10070*/  FADD.FTZ R107, R107, R106 ;  /* 0x0000006a6b6b7221 */ /* 0x000fc80000010000 */
[----:B------:R-:W-:Y:S02]  /*10080*/  FADD.FTZ R102, R102, R107 ;  /* 0x0000006b66667221 */ /* 0x000fe40000010000 */
[----:B-----5:R-:W-:Y:S01]  /*10090*/  HMMA.16816.F32.BF16 R12, R36, R16, R12 ;  /* 0x00000010240c723c */ /* 0x020fe2000004180c */
[----:B------:R-:W-:Y:S01]  /*100a0*/  MUFU.EX2 R2, R2 ;  /* 0x0000000200027308 */ /* 0x000fe20000000800 */
[----:B------:R-:W-:-:S06]  /*100b0*/  FADD.FTZ R102, R103, R102 ;  /* 0x0000006667667221 */ /* 0x000fcc0000010000 */
[C---:B------:R-:W-:Y:S01]  /*100c0*/  HMMA.16816.F32.BF16 R20, R36.reuse, R18, R20 ;  /* 0x000000122414723c */ /* 0x040fe20000041814 */
[----:B------:R-:W2:Y:S01]  /*100d0*/  LDSM.16.MT88.4 R16, [R199+0x10000] ;  /* 0x01000000c710783b */ /* 0x000ea20000004200 */
[----:B------:R-:W-:Y:S06]  /*100e0*/  MUFU.EX2 R87, R87 ;  /* 0x0000005700577308 */ /* 0x000fec0000000800 */
[C---:B---3--:R-:W-:Y:S02]  /*100f0*/  HMMA.16816.F32.BF16 R44, R36.reuse, R24, R44 ;  /* 0x00000018242c723c */ /* 0x048fe4000004182c */
[----:B------:R-:W-:Y:S06]  /*10100*/  MUFU.EX2 R80, R80 ;  /* 0x0000005000507308 */ /* 0x000fec0000000800 */
        /* <DEDUP_REMOVED lines=8> */
[C---:B----4-:R-:W-:Y:S01]  /*10190*/  HMMA.16816.F32.BF16 R64, R36.reuse, R40, R64 ;  /* 0x000000282440723c */ /* 0x050fe20000041840 */
[--C-:B------:R-:W-:Y:S01]  /*101a0*/  FFMA.FTZ R40, R89, UR4, -R195.reuse ;  /* 0x0000000459287c23 */ /* 0x100fe200080108c3 */
[--C-:B------:R-:W-:Y:S01]  /*101b0*/  FFMA.FTZ R41, R88, UR4, -R195.reuse ;  /* 0x0000000458297c23 */ /* 0x100fe200080108c3 */
[----:B------:R-:W-:Y:S05]  /*101c0*/  MUFU.EX2 R247, R247 ;  /* 0x000000f700f77308 */ /* 0x000fea0000000800 */
[----:B------:R-:W-:Y:S01]  /*101d0*/  HMMA.16816.F32.BF16 R8, R36, R42, R8 ;  /* 0x0000002a2408723c */ /* 0x000fe20000041808 */
[----:B------:R-:W-:Y:S01]  /*101e0*/  F2FP.BF16.F32.PACK_AB R36, R96, R169 ;  /* 0x000000a96024723e */ /* 0x000fe200000010ff */
[--C-:B------:R-:W-:Y:S01]  /*101f0*/  FFMA.FTZ R42, R84, UR4, -R195.reuse ;  /* 0x00000004542a7c23 */ /* 0x100fe200080108c3 */
[----:B------:R-:W-:Y:S01]  /*10200*/  F2FP.BF16.F32.PACK_AB R37, R98, R97 ;  /* 0x000000616225723e */ /* 0x000fe200000010ff */
[----:B------:R-:W-:Y:S01]  /*10210*/  FFMA.FTZ R43, R85, UR4, -R195 ;  /* 0x00000004552b7c23 */ /* 0x000fe200080108c3 */
[----:B------:R-:W-:Y:S01]  /*10220*/  F2FP.BF16.F32.PACK_AB R38, R93, R92 ;  /* 0x0000005c5d26723e */ /* 0x000fe200000010ff */
[--C-:B------:R-:W-:Y:S01]  /*10230*/  FFMA.FTZ R85, R91, UR4, -R190.reuse ;  /* 0x000000045b557c23 */ /* 0x100fe200080108be */
[----:B------:R-:W-:Y:S01]  /*10240*/  F2FP.BF16.F32.PACK_AB R39, R95, R94 ;  /* 0x0000005e5f27723e */ /* 0x000fe200000010ff */
[----:B------:R-:W-:Y:S01]  /*10250*/  FFMA.FTZ R84, R86, UR4, -R190 ;  /* 0x0000000456547c23 */ /* 0x000fe200080108be */
[----:B------:R-:W-:Y:S01]  /*10260*/  MUFU.EX2 R41, R41 ;  /* 0x0000002900297308 */ /* 0x000fe20000000800 */
[----:B------:R-:W-:-:S04]  /*10270*/  FADD.FTZ R97, R97, R102 ;  /* 0x0000006661617221 */ /* 0x000fc80000010000 */
[----:B--2---:R-:W-:Y:S01]  /*10280*/  HMMA.16816.F32.BF16 R12, R36, R16, R12 ;  /* 0x00000010240c723c */ /* 0x004fe2000004180c */
[----:B------:R-:W-:Y:S02]  /*10290*/  FADD.FTZ R97, R98, R97 ;  /* 0x0000006162617221 */ /* 0x000fe40000010000 */
[----:B------:R-:W2:Y:S02]  /*102a0*/  MUFU.EX2 R40, R40 ;  /* 0x0000002800287308 */ /* 0x000ea40000000800 */
[----:B------:R-:W-:-:S03]  /*102b0*/  FADD.FTZ R94, R94, R97 ;  /* 0x000000615e5e7221 */ /* 0x000fc60000010000 */
[C---:B------:R-:W-:Y:S01]  /*102c0*/  HMMA.16816.F32.BF16 R20, R36.reuse, R18, R20 ;  /* 0x000000122414723c */ /* 0x040fe20000041814 */
[----:B------:R-:W4:Y:S01]  /*102d0*/  LDSM.16.MT88.4 R16, [R203+0x6000] ;  /* 0x00600000cb10783b */ /* 0x000f220000004200 */
[----:B------:R-:W-:Y:S01]  /*102e0*/  FADD.FTZ R95, R95, R94 ;  /* 0x0000005e5f5f7221 */ /* 0x000fe20000010000 */
[----:B------:R-:W-:Y:S05]  /*102f0*/  MUFU.EX2 R42, R42 ;  /* 0x0000002a002a7308 */ /* 0x000fea0000000800 */
[----:B---3--:R-:W-:Y:S01]  /*10300*/  HMMA.16816.F32.BF16 R44, R36, R24, R44 ;  /* 0x00000018242c723c */ /* 0x008fe2000004182c */
[----:B------:R-:W-:Y:S02]  /*10310*/  FADD.FTZ R25, R193, R194 ;  /* 0x000000c2c1197221 */ /* 0x000fe40000010000 */
[----:B------:R-:W-:Y:S02]  /*10320*/  MUFU.EX2 R43, R43 ;  /* 0x0000002b002b7308 */ /* 0x000fe40000000800 */
[----:B------:R-:W-:-:S03]  /*10330*/  FADD.FTZ R25, R192, R25 ;  /* 0x00000019c0197221 */ /* 0x000fc60000010000 */
[----:B-1----:R-:W-:Y:S01]  /*10340*/  HMMA.16816.F32.BF16 R52, R36, R32, R52 ;  /* 0x000000202434723c */ /* 0x002fe20000041834 */
[----:B------:R-:W-:Y:S02]  /*10350*/  FADD.FTZ R160, R160, R25 ;  /* 0x00000019a0a07221 */ /* 0x000fe40000010000 */
[----:B------:R-:W1:Y:S02]  /*10360*/  MUFU.EX2 R85, R85 ;  /* 0x0000005500557308 */ /* 0x000e640000000800 */
[----:B------:R-:W-:-:S03]  /*10370*/  FADD.FTZ R133, R133, R160 ;  /* 0x000000a085857221 */ /* 0x000fc60000010000 */
[C---:B------:R-:W-:Y:S01]  /*10380*/  HMMA.16816.F32.BF16 R4, R36.reuse, R26, R4 ;  /* 0x0000001a2404723c */ /* 0x040fe20000041804 */
[----:B------:R-:W-:Y:S01]  /*10390*/  FADD.FTZ R32, R132, R133 ;  /* 0x0000008584207221 */ /* 0x000fe20000010000 */
[----:B------:R-:W3:Y:S01]  /*103a0*/  LDSM.16.MT88.4 R24, [R199+0x10800] ;  /* 0x01080000c718783b */ /* 0x000ee20000004200 */
[----:B------:R-:W5:Y:S02]  /*103b0*/  MUFU.EX2 R84, R84 ;  /* 0x0000005400547308 */ /* 0x000f640000000800 */
[----:B------:R-:W-:Y:S02]  /*103c0*/  FADD.FTZ R32, R135, R32 ;  /* 0x0000002087207221 */ /* 0x000fe40000010000 */
[----:B------:R-:W-:Y:S01]  /*103d0*/  LDSM.16.MT88.4 R132, [R199+0x11800] ;  /* 0x01180000c784783b */ /* 0x000fe20000004200 */
[----:B------:R-:W-:Y:S01]  /*103e0*/  HMMA.16816.F32.BF16 R28, R36, R34, R28 ;  /* 0x00000022241c723c */ /* 0x000fe2000004181c */
[----:B------:R-:W-:Y:S02]  /*103f0*/  FADD.FTZ R89, R141, R32 ;  /* 0x000000208d597221 */ /* 0x000fe40000010000 */
[----:B------:R-:W3:Y:S02]  /*10400*/  LDSM.16.MT88.4 R32, [R0+0x10800] ;  /* 0x010800000020783b */ /* 0x000ee40000004200 */
[----:B------:R-:W-:-:S04]  /*10410*/  FADD.FTZ R89, R138, R89 ;  /* 0x000000598a597221 */ /* 0x000fc80000010000 */
[----:B------:R-:W-:Y:S01]  /*10420*/  FADD.FTZ R140, R140, R89 ;  /* 0x000000598c8c7221 */ /* 0x000fe20000010000 */
[----:B----4-:R-:W-:Y:S03]  /*10430*/  HMMA.16816.F32.BF16 R64, R36, R16, R64 ;  /* 0x000000102440723c */ /* 0x010fe60000041840 */
[----:B------:R-:W-:-:S04]  /*10440*/  FADD.FTZ R143, R143, R140 ;  /* 0x0000008c8f8f7221 */ /* 0x000fc80000010000 */
[----:B------:R-:W-:Y:S01]  /*10450*/  FADD.FTZ R146, R146, R143 ;  /* 0x0000008f92927221 */ /* 0x000fe20000010000 */
[----:B------:R-:W-:Y:S01]  /*10460*/  HMMA.16816.F32.BF16 R8, R36, R18, R8 ;  /* 0x000000122408723c */ /* 0x000fe20000041808 */
[----:B------:R-:W4:Y:S01]  /*10470*/  LDSM.16.MT88.4 R16, [R202+0x6800] ;  /* 0x00680000ca10783b */ /* 0x000f220000004200 */
[----:B--2---:R-:W-:Y:S01]  /*10480*/  F2FP.BF16.F32.PACK_AB R36, R40, R41 ;  /* 0x000000292824723e */ /* 0x004fe200000010ff */
[----:B------:R-:W-:Y:S01]  /*10490*/  FADD.FTZ R149, R149, R146 ;  /* 0x0000009295957221 */ /* 0x000fe20000010000 */
[----:B-1----:R-:W-:Y:S01]  /*104a0*/  F2FP.BF16.F32.PACK_AB R37, R85, R2 ;  /* 0x000000025525723e */ /* 0x002fe200000010ff */
[----:B------:R-:W-:Y:S01]  /*104b0*/  LDSM.16.MT88.4 R140, [R0+0x11800] ;  /* 0x01180000008c783b */ /* 0x000fe20000004200 */
[----:B------:R-:W-:Y:S01]  /*104c0*/  F2FP.BF16.F32.PACK_AB R38, R43, R42 ;  /* 0x0000002a2b26723e */ /* 0x000fe200000010ff */
[----:B------:R-:W-:Y:S01]  /*104d0*/  FADD.FTZ R148, R148, R149 ;  /* 0x0000009594947221 */ /* 0x000fe20000010000 */
[----:B-----5:R-:W-:Y:S01]  /*104e0*/  F2FP.BF16.F32.PACK_AB R39, R87, R84 ;  /* 0x000000545727723e */ /* 0x020fe200000010ff */
[----:B------:R-:W-:-:S02]  /*104f0*/  FADD.FTZ R2, R2, R95 ;  /* 0x0000005f02027221 */ /* 0x000fc40000010000 */
[----:B------:R-:W-:Y:S02]  /*10500*/  FADD.FTZ R151, R151, R148 ;  /* 0x0000009497977221 */ /* 0x000fe40000010000 */
[----:B------:R-:W-:Y:S01]  /*10510*/  FADD.FTZ R85, R85, R2 ;  /* 0x0000000255557221 */ /* 0x000fe20000010000 */
[----:B------:R-:W-:Y:S01]  /*10520*/  MOV R2, R198 ;  /* 0x000000c600027202 */ /* 0x000fe20000000f00 */
[----:B------:R-:W-:Y:S01]  /*10530*/  FADD.FTZ R72, R72, R151 ;  /* 0x0000009748487221 */ /* 0x000fe20000010000 */
[----:B---3--:R-:W-:Y:S01]  /*10540*/  HMMA.16816.F32.BF16 R12, R36, R24, R12 ;  /* 0x00000018240c723c */ /* 0x008fe2000004180c */
[----:B------:R-:W-:Y:S02]  /*10550*/  FADD.FTZ R84, R84, R85 ;  /* 0x0000005554547221 */ /* 0x000fe40000010000 */
[----:B------:R-:W-:Y:S01]  /*10560*/  FADD.FTZ R73, R73, R72 ;  /* 0x0000004849497221 */ /* 0x000fe20000010000 */
[----:B------:R-:W-:Y:S01]  /*10570*/  FFMA.FTZ R72, R82, UR4, -R190 ;  /* 0x0000000452487c23 */ /* 0x000fe200080108be */
[----:B------:R-:W-:-:S02]  /*10580*/  FADD.FTZ R87, R87, R84 ;  /* 0x0000005457577221 */ /* 0x000fc40000010000 */
[----:B------:R-:W-:Y:S01]  /*10590*/  FADD.FTZ R74, R74, R73 ;  /* 0x000000494a4a7221 */ /* 0x000fe20000010000 */
[C---:B------:R-:W-:Y:S01]  /*105a0*/  HMMA.16816.F32.BF16 R20, R36.reuse, R26, R20 ;  /* 0x0000001a2414723c */ /* 0x040fe20000041814 */
[----:B------:R-:W1:Y:S01]  /*105b0*/  LDSM.16.MT88.4 R24, [R203+0x6800] ;  /* 0x00680000cb18783b */ /* 0x000e620000004200 */
[----:B------:R-:W-:Y:S01]  /*105c0*/  FFMA.FTZ R73, R83, UR4, -R190 ;  /* 0x0000000453497c23 */ /* 0x000fe200080108be */
[----:B------:R-:W-:Y:S01]  /*105d0*/  FADD.FTZ R75, R75, R74 ;  /* 0x0000004a4b4b7221 */ /* 0x000fe20000010000 */
[----:B------:R-:W-:Y:S03]  /*105e0*/  MUFU.EX2 R72, R72 ;  /* 0x0000004800487308 */ /* 0x000fe60000000800 */
[----:B------:R-:W-:Y:S01]  /*105f0*/  FADD.FTZ R68, R68, R75 ;  /* 0x0000004b44447221 */ /* 0x000fe20000010000 */
[C---:B------:R-:W-:Y:S03]  /*10600*/  HMMA.16816.F32.BF16 R44, R36.reuse, R32, R44 ;  /* 0x00000020242c723c */ /* 0x040fe6000004182c */
[----:B------:R-:W-:Y:S01]  /*10610*/  FADD.FTZ R69, R69, R68 ;  /* 0x0000004445457221 */ /* 0x000fe20000010000 */
[----:B------:R-:W2:Y:S04]  /*10620*/  MUFU.EX2 R73, R73 ;  /* 0x0000004900497308 */ /* 0x000ea80000000800 */
[C---:B------:R-:W-:Y:S01]  /*10630*/  HMMA.16816.F32.BF16 R4, R36.reuse, R34, R4 ;  /* 0x000000222404723c */ /* 0x040fe20000041804 */
[----:B------:R-:W3:Y:S07]  /*10640*/  LDSM.16.MT88.4 R32, [R199+0x11000] ;  /* 0x01100000c720783b */ /* 0x000eee0000004200 */
[----:B----4-:R-:W-:Y:S01]  /*10650*/  HMMA.16816.F32.BF16 R52, R36, R16, R52 ;  /* 0x000000102434723c */ /* 0x010fe20000041834 */
[----:B------:R-:W-:-:S02]  /*10660*/  FADD.FTZ R16, R56, R69 ;  /* 0x0000004538107221 */ /* 0x000fc40000010000 */
[----:B------:R-:W-:Y:S02]  /*10670*/  MUFU.EX2 R56, R78 ;  /* 0x0000004e00387308 */ /* 0x000fe40000000800 */
[----:B------:R-:W-:-:S03]  /*10680*/  FADD.FTZ R57, R57, R16 ;  /* 0x0000001039397221 */ /* 0x000fc60000010000 */
[----:B------:R-:W-:Y:S01]  /*10690*/  HMMA.16816.F32.BF16 R28, R36, R18, R28 ;  /* 0x00000012241c723c */ /* 0x000fe2000004181c */
[----:B------:R-:W-:Y:S01]  /*106a0*/  FADD.FTZ R48, R48, R57 ;  /* 0x0000003930307221 */ /* 0x000fe20000010000 */
[----:B------:R4:W5:Y:S01]  /*106b0*/  LDSM.16.MT88.4 R16, [R0+0x11000] ;  /* 0x011000000010783b */ /* 0x0009620000004200 */
[----:B------:R-:W2:Y:S02]  /*106c0*/  MUFU.EX2 R57, R79 ;  /* 0x0000004f00397308 */ /* 0x000ea40000000800 */
[----:B------:R-:W-:Y:S01]  /*106d0*/  FADD.FTZ R49, R49, R48 ;  /* 0x0000003031317221 */ /* 0x000fe20000010000 */
[----:B------:R-:W-:-:S03]  /*106e0*/  FFMA.FTZ R48, R174, UR4, -R195 ;  /* 0x00000004ae307c23 */ /* 0x000fc600080108c3 */
[----:B------:R-:W-:Y:S01]  /*106f0*/  FADD.FTZ R50, R50, R49 ;  /* 0x0000003132327221 */ /* 0x000fe20000010000 */
[----:B-1----:R-:W-:Y:S01]  /*10700*/  HMMA.16816.F32.BF16 R64, R36, R24, R64 ;  /* 0x000000182440723c */ /* 0x002fe20000041840 */
[--C-:B------:R-:W-:Y:S01]  /*10710*/  FFMA.FTZ R49, R183, UR4, -R195.reuse ;  /* 0x00000004b7317c23 */ /* 0x100fe200080108c3 */
[----:B------:R-:W-:Y:S01]  /*10720*/  MUFU.EX2 R48, R48 ;  /* 0x0000003000307308 */ /* 0x000fe20000000800 */
[----:B------:R-:W-:Y:S01]  /*10730*/  FADD.FTZ R51, R51, R50 ;  /* 0x0000003233337221 */ /* 0x000fe20000010000 */
[----:B------:R-:W-:-:S03]  /*10740*/  FFMA.FTZ R50, R185, UR4, -R195 ;  /* 0x00000004b9327c23 */ /* 0x000fc600080108c3 */
[----:B------:R-:W-:Y:S01]  /*10750*/  FADD.FTZ R158, R158, R51 ;  /* 0x000000339e9e7221 */ /* 0x000fe20000010000 */
[----:B------:R-:W-:Y:S01]  /*10760*/  HMMA.16816.F32.BF16 R8, R36, R26, R8 ;  /* 0x0000001a2408723c */ /* 0x000fe20000041808 */
[----:B------:R-:W-:Y:S01]  /*10770*/  F2FP.BF16.F32.PACK_AB R36, R81, R80 ;  /* 0x000000505124723e */ /* 0x000fe200000010ff */
[----:B------:R-:W1:Y:S01]  /*10780*/  LDSM.16.MT88.4 R24, [R202+0x7000] ;  /* 0x00700000ca18783b */ /* 0x000e620000004200 */
[----:B------:R-:W-:Y:S01]  /*10790*/  FADD.FTZ R161, R161, R158 ;  /* 0x0000009ea1a17221 */ /* 0x000fe20000010000 */
[----:B--2---:R-:W-:Y:S01]  /*107a0*/  F2FP.BF16.F32.PACK_AB R37, R73, R72 ;  /* 0x000000484925723e */ /* 0x004fe200000010ff */
[----:B------:R-:W2:Y:S01]  /*107b0*/  MUFU.EX2 R49, R49 ;  /* 0x0000003100317308 */ /* 0x000ea20000000800 */
[----:B------:R-:W-:Y:S01]  /*107c0*/  F2FP.BF16.F32.PACK_AB R38, R77, R76 ;  /* 0x0000004c4d26723e */ /* 0x000fe200000010ff */
[----:B------:R-:W-:Y:S01]  /*107d0*/  FADD.FTZ R162, R162, R161 ;  /* 0x000000a1a2a27221 */ /* 0x000fe20000010000 */
[----:B------:R-:W-:Y:S01]  /*107e0*/  F2FP.BF16.F32.PACK_AB R39, R57, R56 ;  /* 0x000000383927723e */ /* 0x000fe200000010ff */
[----:B------:R-:W-:Y:S01]  /*107f0*/  LDSM.16.MT88.4 R156, [R202+0x7800] ;  /* 0x00780000ca9c783b */ /* 0x000fe20000004200 */
[----:B------:R-:W-:Y:S01]  /*10800*/  FADD.FTZ R72, R72, R87 ;  /* 0x0000005748487221 */ /* 0x000fe20000010000 */
[----:B------:R-:W-:Y:S01]  /*10810*/  FADD.FTZ R163, R163, R162 ;  /* 0x000000a2a3a37221 */ /* 0x000fe20000010000 */
[----:B----4-:R-:W-:Y:S01]  /*10820*/  MOV R0, R197 ;  /* 0x000000c500007202 */ /* 0x010fe20000000f00 */
[----:B------:R-:W4:Y:S01]  /*10830*/  MUFU.EX2 R50, R50 ;  /* 0x0000003200327308 */ /* 0x000f220000000800 */
[----:B------:R-:W-:Y:S01]  /*10840*/  FADD.FTZ R73, R73, R72 ;  /* 0x0000004849497221 */ /* 0x000fe20000010000 */
[----:B------:R-:W-:Y:S01]  /*10850*/  FADD.FTZ R128, R128, R163 ;  /* 0x000000a380807221 */ /* 0x000fe20000010000 */
[----:B---3--:R-:W-:Y:S02]  /*10860*/  HMMA.16816.F32.BF16 R12, R36, R32, R12 ;  /* 0x00000020240c723c */ /* 0x008fe4000004180c */
[----:B------:R-:W-:Y:S01]  /*10870*/  FADD.FTZ R56, R56, R73 ;  /* 0x0000004938387221 */ /* 0x000fe20000010000 */
[----:B------:R-:W-:Y:S01]  /*10880*/  FADD.FTZ R129, R129, R128 ;  /* 0x0000008081817221 */ /* 0x000fe20000010000 */
[----:B--2---:R-:W-:-:S03]  /*10890*/  F2FP.BF16.F32.PACK_AB R152, R49, R48 ;  /* 0x000000303198723e */ /* 0x004fc600000010ff */
[----:B------:R-:W-:Y:S01]  /*108a0*/  FADD.FTZ R124, R124, R129 ;  /* 0x000000817c7c7221 */ /* 0x000fe20000010000 */
[C---:B------:R-:W-:Y:S01]  /*108b0*/  HMMA.16816.F32.BF16 R20, R36.reuse, R34, R20 ;  /* 0x000000222414723c */ /* 0x040fe20000041814 */
[----:B------:R-:W2:Y:S01]  /*108c0*/  LDSM.16.MT88.4 R32, [R203+0x7000] ;  /* 0x00700000cb20783b */ /* 0x000ea20000004200 */
[----:B------:R-:W-:Y:S01]  /*108d0*/  FADD.FTZ R57, R57, R56 ;  /* 0x0000003839397221 */ /* 0x000fe20000010000 */
[----:B------:R-:W-:Y:S02]  /*108e0*/  FADD.FTZ R125, R125, R124 ;  /* 0x0000007c7d7d7221 */ /* 0x000fe40000010000 */
[----:B------:R-:W3:Y:S01]  /*108f0*/  LDSM.16.MT88.4 R200, [R203+0x7800] ;  /* 0x00780000cbc8783b */ /* 0x000ee20000004200 */
[----:B----4-:R-:W-:Y:S01]  /*10900*/  F2FP.BF16.F32.PACK_AB R154, R247, R50 ;  /* 0x00000032f79a723e */ /* 0x010fe200000010ff */
[----:B------:R-:W-:Y:S01]  /*10910*/  FADD.FTZ R120, R120, R125 ;  /* 0x0000007d78787221 */ /* 0x000fe20000010000 */
[----:B-----5:R-:W-:Y:S01]  /*10920*/  HMMA.16816.F32.BF16 R44, R36, R16, R44 ;  /* 0x00000010242c723c */ /* 0x020fe2000004182c */
[--C-:B------:R-:W-:Y:S01]  /*10930*/  FFMA.FTZ R16, R175, UR4, -R190.reuse ;  /* 0x00000004af107c23 */ /* 0x100fe200080108be */
[----:B------:R-:W-:Y:S01]  /*10940*/  FFMA.FTZ R17, R182, UR4, -R190 ;  /* 0x00000004b6117c23 */ /* 0x000fe200080108be */
[----:B------:R-:W-:-:S04]  /*10950*/  FADD.FTZ R121, R121, R120 ;  /* 0x0000007879797221 */ /* 0x000fc80000010000 */
[----:B------:R-:W-:Y:S01]  /*10960*/  FADD.FTZ R116, R116, R121 ;  /* 0x0000007974747221 */ /* 0x000fe20000010000 */
[C---:B------:R-:W-:Y:S01]  /*10970*/  HMMA.16816.F32.BF16 R4, R36.reuse, R18, R4 ;  /* 0x000000122404723c */ /* 0x040fe20000041804 */
[--C-:B------:R-:W-:Y:S01]  /*10980*/  FFMA.FTZ R18, R186, UR4, -R190.reuse ;  /* 0x00000004ba127c23 */ /* 0x100fe200080108be */
[----:B------:R-:W-:Y:S01]  /*10990*/  FFMA.FTZ R19, R187, UR4, -R190 ;  /* 0x00000004bb137c23 */ /* 0x000fe200080108be */
[----:B------:R-:W-:Y:S01]  /*109a0*/  FADD.FTZ R117, R117, R116 ;  /* 0x0000007475757221 */ /* 0x000fe20000010000 */
[----:B------:R-:W-:Y:S03]  /*109b0*/  MUFU.EX2 R16, R16 ;  /* 0x0000001000107308 */ /* 0x000fe60000000800 */
[----:B------:R-:W-:Y:S01]  /*109c0*/  FADD.FTZ R112, R112, R117 ;  /* 0x0000007570707221 */ /* 0x000fe20000010000 */
[C---:B-1----:R-:W-:Y:S03]  /*109d0*/  HMMA.16816.F32.BF16 R52, R36.reuse, R24, R52 ;  /* 0x000000182434723c */ /* 0x042fe60000041834 */
[----:B------:R-:W-:Y:S01]  /*109e0*/  FADD.FTZ R113, R113, R112 ;  /* 0x0000007071717221 */ /* 0x000fe20000010000 */
[----:B------:R-:W1:Y:S03]  /*109f0*/  MUFU.EX2 R17, R17 ;  /* 0x0000001100117308 */ /* 0x000e660000000800 */
[----:B------:R-:W-:Y:S01]  /*10a00*/  FADD.FTZ R108, R108, R113 ;  /* 0x000000716c6c7221 */ /* 0x000fe20000010000 */
[C---:B------:R-:W-:Y:S03]  /*10a10*/  HMMA.16816.F32.BF16 R28, R36.reuse, R26, R28 ;  /* 0x0000001a241c723c */ /* 0x040fe6000004181c */
[----:B------:R-:W-:Y:S01]  /*10a20*/  FADD.FTZ R109, R109, R108 ;  /* 0x0000006c6d6d7221 */ /* 0x000fe20000010000 */
[----:B------:R-:W-:Y:S03]  /*10a30*/  MUFU.EX2 R18, R18 ;  /* 0x0000001200127308 */ /* 0x000fe60000000800 */
[----:B------:R-:W-:Y:S01]  /*10a40*/  FADD.FTZ R104, R104, R109 ;  /* 0x0000006d68687221 */ /* 0x000fe20000010000 */
[C---:B--2---:R-:W-:Y:S03]  /*10a50*/  HMMA.16816.F32.BF16 R64, R36.reuse, R32, R64 ;  /* 0x000000202440723c */ /* 0x044fe60000041840 */
[----:B------:R-:W-:Y:S01]  /*10a60*/  FADD.FTZ R105, R105, R104 ;  /* 0x0000006869697221 */ /* 0x000fe20000010000 */
[----:B------:R-:W2:Y:S01]  /*10a70*/  MUFU.EX2 R19, R19 ;  /* 0x0000001300137308 */ /* 0x000ea20000000800 */
[C---:B-1----:R-:W-:Y:S01]  /*10a80*/  F2FP.BF16.F32.PACK_AB R153, R17.reuse, R16 ;  /* 0x000000101199723e */ /* 0x042fe200000010ff */
[----:B------:R-:W-:Y:S01]  /*10a90*/  FADD.FTZ R16, R16, R57 ;  /* 0x0000003910107221 */ /* 0x000fe20000010000 */
[----:B------:R-:W-:Y:S01]  /*10aa0*/  FADD.FTZ R100, R100, R105 ;  /* 0x0000006964647221 */ /* 0x000fe20000010000 */
[----:B------:R-:W-:Y:S02]  /*10ab0*/  HMMA.16816.F32.BF16 R8, R36, R34, R8 ;  /* 0x000000222408723c */ /* 0x000fe40000041808 */
[----:B------:R-:W-:Y:S01]  /*10ac0*/  FADD.FTZ R17, R17, R16 ;  /* 0x0000001011117221 */ /* 0x000fe20000010000 */
[----:B------:R-:W-:-:S04]  /*10ad0*/  FADD.FTZ R100, R101, R100 ;  /* 0x0000006465647221 */ /* 0x000fc80000010000 */
[----:B------:R-:W-:-:S04]  /*10ae0*/  FADD.FTZ R169, R169, R100 ;  /* 0x00000064a9a97221 */ /* 0x000fc80000010000 */
[----:B------:R-:W-:Y:S01]  /*10af0*/  FADD.FTZ R169, R96, R169 ;  /* 0x000000a960a97221 */ /* 0x000fe20000010000 */
[C---:B--2---:R-:W-:Y:S01]  /*10b00*/  F2FP.BF16.F32.PACK_AB R155, R19.reuse, R18 ;  /* 0x00000012139b723e */ /* 0x044fe200000010ff */
[----:B------:R-:W-:Y:S02]  /*10b10*/  FADD.FTZ R18, R18, R17 ;  /* 0x0000001112127221 */ /* 0x000fe40000010000 */
[----:B------:R-:W-:Y:S02]  /*10b20*/  FADD.FTZ R92, R92, R169 ;  /* 0x000000a95c5c7221 */ /* 0x000fe40000010000 */
[----:B------:R-:W-:Y:S02]  /*10b30*/  FADD.FTZ R244, R19, R18 ;  /* 0x0000001213f47221 */ /* 0x000fe40000010000 */
[----:B------:R-:W-:Y:S01]  /*10b40*/  FADD.FTZ R92, R93, R92 ;  /* 0x0000005c5d5c7221 */ /* 0x000fe20000010000 */
[----:B------:R-:W-:Y:S03]  /*10b50*/  HMMA.16816.F32.BF16 R160, R152, R132, R12 ;  /* 0x0000008498a0723c */ /* 0x000fe6000004180c */
[----:B------:R-:W-:-:S04]  /*10b60*/  FADD.FTZ R41, R41, R92 ;  /* 0x0000005c29297221 */ /* 0x000fc80000010000 */
        /* <DEDUP_REMOVED lines=16> */
[C---:B---3--:R-:W-:Y:S08]  /*10c70*/  HMMA.16816.F32.BF16 R148, R152.reuse, R200, R64 ;  /* 0x000000c89894723c */ /* 0x048ff00000041840 */
[----:B------:R-:W-:-:S15]  /*10c80*/  HMMA.16816.F32.BF16 R152, R152, R202, R8 ;  /* 0x000000ca9898723c */ /* 0x000fde0000041808 */
[----:B------:R-:W-:-:S05]  /*10c90*/  NOP ;  /* 0x0000000000007918 */ /* 0x000fca0000000000 */
.L_x_604:
[----:B------:R-:W-:-:S13]  /*10ca0*/  ISETP.GE.AND P1, PT, R237, RZ, PT ;  /* 0x000000ffed00720c */ /* 0x000fda0003f26270 */
[----:B------:R-:W-:Y:S05]  /*10cb0*/  @!P1 BRA `(.L_x_612) ;  /* 0x0000005800bc9947 */ /* 0x000fea0003800000 */
[----:B------:R-:W1:Y:S01]  /*10cc0*/  S2UR UR10, SR_CgaCtaId ;  /* 0x00000000000a79c3 */ /* 0x000e620000008800 */
[----:B------:R-:W-:Y:S01]  /*10cd0*/  UISETP.NE.U32.AND UP0, UPT, UR8, URZ, UPT ;  /* 0x000000ff0800728c */ /* 0x000fe2000bf05070 */
[----:B------:R-:W-:Y:S01]  /*10ce0*/  LOP3.LUT R225, R214, R215, RZ, 0xfc, !PT ;  /* 0x000000d7d6e17212 */ /* 0x000fe200078efcff */
[----:B------:R-:W-:Y:S01]  /*10cf0*/  IMAD.MOV.U32 R3, RZ, RZ, R0 ;  /* 0x000000ffff037224 */ /* 0x000fe200078e0000 */
[----:B------:R-:W-:Y:S01]  /*10d00*/  MOV R224, 0x20 ;  /* 0x0000002000e07802 */ /* 0x000fe20000000f00 */
[----:B------:R-:W-:Y:S01]  /*10d10*/  UISETP.NE.AND.EX UP0, UPT, UR9, URZ, UPT, UP0 ;  /* 0x000000ff0900728c */ /* 0x000fe2000bf05300 */
[----:B------:R-:W-:Y:S01]  /*10d20*/  LEA R225, R225, UR5, 0x1 ;  /* 0x00000005e1e17c11 */ /* 0x000fe2000f8e08ff */
[----:B------:R-:W-:Y:S01]  /*10d30*/  IMAD.MOV.U32 R165, RZ, RZ, R2 ;  /* 0x000000ffffa57224 */ /* 0x000fe200078e0002 */
[----:B------:R-:W-:Y:S01]  /*10d40*/  SEL R224, R224, 0xffffffe0, !P6 ;  /* 0xffffffe0e0e07807 */ /* 0x000fe20007000000 */
[----:B------:R-:W-:Y:S01]  /*10d50*/  IMAD.MOV.U32 R239, RZ, RZ, RZ ;  /* 0x000000ffffef7224 */ /* 0x000fe200078e00ff */
[C---:B------:R-:W-:Y:S01]  /*10d60*/  LEA R238, R237.reuse, 0x100, 0x8 ;  /* 0x00000100edee7811 */ /* 0x040fe200078e40ff */
[----:B------:R-:W-:Y:S01]  /*10d70*/  VIADD R237, R237, 0x1 ;  /* 0x00000001eded7836 */ /* 0x000fe20000000000 */
[----:B------:R-:W-:Y:S01]  /*10d80*/  PLOP3.LUT P3, PT, PT, PT, UP0, 0x80, 0x8 ;  /* 0x000000000008781c */ /* 0x000fe20003f6f008 */
[C---:B------:R-:W-:Y:S01]  /*10d90*/  VIADD R243, R225.reuse, 0xa000 ;  /* 0x0000a000e1f37836 */ /* 0x040fe20000000000 */
[----:B------:R-:W-:Y:S01]  /*10da0*/  IADD3 R224, PT, PT, R224, R225, RZ ;  /* 0x000000e1e0e07210 */ /* 0x000fe20007ffe0ff */
[----:B------:R-:W-:Y:S01]  /*10db0*/  UMOV UR12, 0x400 ;  /* 0x00000400000c7882 */ /* 0x000fe20000000000 */
[----:B------:R-:W-:Y:S01]  /*10dc0*/  IADD3 R242, PT, PT, R225, 0xa040, RZ ;  /* 0x0000a040e1f27810 */ /* 0x000fe20007ffe0ff */
[----:B------:R-:W2:Y:S01]  /*10dd0*/  LDCU UR11, c[0x0][0x440] ;  /* 0x00008800ff0b77ac */ /* 0x000ea20008000800 */
[----:B------:R-:W3:Y:S01]  /*10de0*/  LDCU UR4, c[0x0][0x45c] ;  /* 0x00008b80ff0477ac */ /* 0x000ee20008000800 */
[----:B------:R-:W4:Y:S01]  /*10df0*/  LDCU.64 UR6, c[0x0][0x3a0] ;  /* 0x00007400ff0677ac */ /* 0x000f220008000a00 */
[----:B------:R-:W2:Y:S01]  /*10e00*/  LDCU.64 UR8, c[0x0][0x3a8] ;  /* 0x00007500ff0877ac */ /* 0x000ea20008000a00 */
[----:B-1----:R-:W-:-:S12]  /*10e10*/  ULEA UR5, UR10, UR12, 0x18 ;  /* 0x0000000c0a057291 */ /* 0x002fd8000f8ec0ff */
.L_x_616:
[----:B------:R-:W-:Y:S01]  /*10e20*/  @!P3 IADD3 R5, P0, PT, RZ, -R239, RZ ;  /* 0x800000efff05b210 */ /* 0x000fe20007f1e0ff */
[----:B------:R-:W1:Y:S01]  /*10e30*/  @!P3 LDC R36, c[0x0][0x3c0] ;  /* 0x0000f000ff24bb82 */ /* 0x000e620000000800 */
[----:B------:R-:W-:Y:S01]  /*10e40*/  IMAD.SHL.U32 R4, R228, 0x8, RZ ;  /* 0x00000008e4047824 */ /* 0x000fe200078e00ff */
[----:B------:R-:W-:Y:S04]  /*10e50*/  DEPBAR.LE SB0, 0x0 ;  /* 0x000080000000791a */ /* 0x000fe80000000000 */
[C---:B------:R-:W-:Y:S02]  /*10e60*/  LOP3.LUT R245, R4.reuse, 0x1f8, RZ, 0xc0, !PT ;  /* 0x000001f804f57812 */ /* 0x040fe400078ec0ff */
[----:B------:R-:W-:Y:S01]  /*10e70*/  BAR.SYNC.DEFER_BLOCKING 0x0 ;  /* 0x0000000000007b1d */ /* 0x000fe20000010000 */
[----:B------:R-:W-:Y:S01]  /*10e80*/  LOP3.LUT R226, R4, 0x38, RZ, 0xc0, !PT ;  /* 0x0000003804e27812 */ /* 0x000fe200078ec0ff */
[----:B------:R-:W-:Y:S01]  /*10e90*/  IMAD.MOV.U32 R2, RZ, RZ, R234 ;  /* 0x000000ffff027224 */ /* 0x000fe200078e00ea */
[----:B------:R-:W-:Y:S01]  /*10ea0*/  LOP3.LUT R245, R245, 0x38, R228, 0x78, !PT ;  /* 0x00000038f5f57812 */ /* 0x000fe200078e78e4 */
[----:B------:R-:W-:Y:S03]  /*10eb0*/  IMAD.MOV.U32 R0, RZ, RZ, R235 ;  /* 0x000000ffff007224 */ /* 0x000fe600078e00eb */
[----:B------:R-:W-:Y:S01]  /*10ec0*/  LOP3.LUT R245, R245, 0x1e00, R4, 0xf8, !PT ;  /* 0x00001e00f5f57812 */ /* 0x000fe200078ef804 */
[----:B-1----:R-:W-:Y:S04]  /*10ed0*/  @!P3 IMAD.SHL.U32 R6, R36, 0x100, RZ ;  /* 0x000001002406b824 */ /* 0x002fe800078e00ff */
[----:B------:R-:W-:Y:S05]  /*10ee0*/  @!P3 IMAD.X R6, RZ, RZ, ~R6, P0 ;  /* 0x000000ffff06b224 */ /* 0x000fea00000e0e06 */
[----:B------:R-:W-:Y:S01]  /*10ef0*/  @!P3 SHF.R.S64 R5, R5, 0x1f, R6 ;  /* 0x0000001f0505b819 */ /* 0x000fe20000001006 */
[----:B------:R-:W1:Y:S01]  /*10f00*/  LDC R39, c[0x0][0x3c4] ;  /* 0x0000f100ff277b82 */ /* 0x000e620000000800 */
[----:B------:R-:W1:Y:S02]  /*10f10*/  S2R R228, SR_TID.X ;  /* 0x0000000000e47919 */ /* 0x000e640000002100 */
[----:B------:R-:W-:Y:S04]  /*10f20*/  @!P3 IADD3 R234, P0, PT, R234, R5, RZ ;  /* 0x00000005eaeab210 */ /* 0x000fe80007f1e0ff */
[----:B------:R-:W-:Y:S01]  /*10f30*/  @!P3 LEA.HI.X.SX32 R235, R6, R235, 0x1, P0 ;  /* 0x000000eb06ebb211 */ /* 0x000fe200000f0eff */
[----:B------:R-:W-:Y:S08]  /*10f40*/  @!P3 BRA `(.L_x_613) ;  /* 0x0000000000f4b947 */ /* 0x000ff00003800000 */
[----:B------:R-:W5:Y:S01]  /*10f50*/  LDC R5, c[0x0][0x4f0] ;  /* 0x00013c00ff057b82 */ /* 0x000f620000000800 */
[----:B------:R-:W-:Y:S07]  /*10f60*/  IABS R10, R238 ;  /* 0x000000ee000a7213 */ /* 0x000fee0000000000 */
[----:B------:R-:W2:Y:S01]  /*10f70*/  LDC.64 R36, c[0x0][0x3c0] ;  /* 0x0000f000ff247b82 */ /* 0x000ea20000000a00 */
[-C--:B-----5:R-:W-:Y:S04]  /*10f80*/  IABS R4, R5.reuse ;  /* 0x0000000500047213 */ /* 0x0a0fe80000000000 */
[----:B------:R-:W5:Y:S10]  /*10f90*/  I2F.RP R9, R4 ;  /* 0x0000000400097306 */ /* 0x000f740000209400 */
[----:B-----5:R-:W5:Y:S02]  /*10fa0*/  MUFU.RCP R6, R9 ;  /* 0x0000000900067308 */ /* 0x020f640000001000 */
[----:B-----5:R-:W-:Y:S02]  /*10fb0*/  VIADD R12, R6, 0xffffffe ;  /* 0x0ffffffe060c7836 */ /* 0x020fe40000000000 */
[----:B------:R-:W-:Y:S06]  /*10fc0*/  VIADD R6, R238, 0xffffff00 ;  /* 0xffffff00ee067836 */ /* 0x000fec0000000000 */
[----:B------:R-:W5:Y:S01]  /*10fd0*/  F2I.FTZ.U32.TRUNC.NTZ R13, R12 ;  /* 0x0000000c000d7305 */ /* 0x000f62000021f000 */
[----:B------:R-:W-:Y:S02]  /*10fe0*/  IABS R8, R6 ;  /* 0x0000000600087213 */ /* 0x000fe40000000000 */
[----:B------:R-:W-:Y:S04]  /*10ff0*/  LOP3.LUT R6, R6, R5, RZ, 0x3c, !PT ;  /* 0x0000000506067212 */ /* 0x000fe800078e3cff */
[----:B------:R-:W-:Y:S01]  /*11000*/  ISETP.GE.AND P0, PT, R6, RZ, PT ;  /* 0x000000ff0600720c */ /* 0x000fe20003f06270 */
[--C-:B-----5:R-:W-:Y:S01]  /*11010*/  IMAD.MOV R7, RZ, RZ, -R13.reuse ;  /* 0x000000ffff077224 */ /* 0x120fe200078e0a0d */
[----:B------:R-:W-:Y:S03]  /*11020*/  MOV R12, RZ ;  /* 0x000000ff000c7202 */ /* 0x000fe60000000f00 */
[----:B------:R-:W-:Y:S04]  /*11030*/  IMAD R7, R7, R4, RZ ;  /* 0x0000000407077224 */ /* 0x000fe800078e02ff */
[----:B------:R-:W-:Y:S06]  /*11040*/  IMAD.HI.U32 R7, R13, R7, R12 ;  /* 0x000000070d077227 */ /* 0x000fec00078e000c */
[C---:B------:R-:W-:Y:S04]  /*11050*/  IMAD.HI.U32 R11, R7.reuse, R8, RZ ;  /* 0x00000008070b7227 */ /* 0x040fe800078e00ff */
[----:B------:R-:W-:Y:S04]  /*11060*/  IMAD.HI.U32 R12, R7, R10, RZ ;  /* 0x0000000a070c7227 */ /* 0x000fe800078e00ff */
[----:B------:R-:W-:Y:S02]  /*11070*/  IMAD.MOV R7, RZ, RZ, -R11 ;  /* 0x000000ffff077224 */ /* 0x000fe400078e0a0b */
[----:B------:R-:W-:Y:S02]  /*11080*/  IMAD.MOV R9, RZ, RZ, -R12 ;  /* 0x000000ffff097224 */ /* 0x000fe400078e0a0c */
[C---:B------:R-:W-:Y:S02]  /*11090*/  IMAD R8, R4.reuse, R7, R8 ;  /* 0x0000000704087224 */ /* 0x040fe400078e0208 */
[C---:B------:R-:W-:Y:S01]  /*110a0*/  IMAD R10, R4.reuse, R9, R10 ;  /* 0x00000009040a7224 */ /* 0x040fe200078e020a */
[-C--:B------:R-:W-:Y:S02]  /*110b0*/  LOP3.LUT R9, RZ, R5.reuse, RZ, 0x33, !PT ;  /* 0x00000005ff097212 */ /* 0x080fe400078e33ff */
[C---:B------:R-:W-:Y:S02]  /*110c0*/  ISETP.GT.U32.AND P1, PT, R4.reuse, R8, PT ;  /* 0x000000080400720c */ /* 0x040fe40003f24070 */
[----:B------:R-:W-:Y:S11]  /*110d0*/  ISETP.GT.U32.AND P4, PT, R4, R10, PT ;  /* 0x0000000a0400720c */ /* 0x000ff60003f84070 */
[----:B------:R-:W-:Y:S02]  /*110e0*/  @!P1 IMAD.IADD R8, R8, 0x1, -R4 ;  /* 0x0000000108089824 */ /* 0x000fe400078e0a04 */
[-C--:B------:R-:W-:Y:S01]  /*110f0*/  @!P4 IADD3 R10, PT, PT, R10, -R4.reuse, RZ ;  /* 0x800000040a0ac210 */ /* 0x080fe20007ffe0ff */
[----:B------:R-:W-:Y:S01]  /*11100*/  @!P1 VIADD R11, R11, 0x1 ;  /* 0x000000010b0b9836 */ /* 0x000fe20000000000 */
[----:B------:R-:W-:Y:S01]  /*11110*/  ISETP.NE.AND P1, PT, R5, RZ, PT ;  /* 0x000000ff0500720c */ /* 0x000fe20003f25270 */
[----:B------:R-:W-:Y:S01]  /*11120*/  @!P4 VIADD R12, R12, 0x1 ;  /* 0x000000010c0cc836 */ /* 0x000fe20000000000 */
[-C--:B------:R-:W-:Y:S02]  /*11130*/  ISETP.GE.U32.AND P5, PT, R8, R4.reuse, PT ;  /* 0x000000040800720c */ /* 0x080fe40003fa6070 */
[----:B------:R-:W-:Y:S02]  /*11140*/  ISETP.GE.U32.AND P6, PT, R10, R4, PT ;  /* 0x000000040a00720c */ /* 0x000fe40003fc6070 */
[----:B------:R-:W-:Y:S04]  /*11150*/  LOP3.LUT R4, R238, R5, RZ, 0x3c, !PT ;  /* 0x00000005ee047212 */ /* 0x000fe800078e3cff */
[----:B------:R-:W-:Y:S05]  /*11160*/  ISETP.GE.AND P2, PT, R4, RZ, PT ;  /* 0x000000ff0400720c */ /* 0x000fea0003f46270 */
[----:B------:R-:W-:Y:S02]  /*11170*/  @P5 IADD3 R11, PT, PT, R11, 0x1, RZ ;  /* 0x000000010b0b5810 */ /* 0x000fe40007ffe0ff */
[----:B------:R-:W-:Y:S03]  /*11180*/  @P6 VIADD R12, R12, 0x1 ;  /* 0x000000010c0c6836 */ /* 0x000fe60000000000 */
[----:B------:R-:W-:Y:S03]  /*11190*/  @!P0 IMAD.MOV R11, RZ, RZ, -R11 ;  /* 0x000000ffff0b8224 */ /* 0x000fe600078e0a0b */
[----:B------:R-:W-:Y:S02]  /*111a0*/  @!P2 IADD3 R12, PT, PT, -R12, RZ, RZ ;  /* 0x000000ff0c0ca210 */ /* 0x000fe40007ffe1ff */
[C---:B------:R-:W-:Y:S02]  /*111b0*/  SEL R11, R9.reuse, R11, !P1 ;  /* 0x0000000b090b7207 */ /* 0x040fe40004800000 */
[----:B------:R-:W-:Y:S02]  /*111c0*/  SEL R9, R9, R12, !P1 ;  /* 0x0000000c09097207 */ /* 0x000fe40004800000 */
[-C--:B------:R-:W-:Y:S02]  /*111d0*/  LEA R16, P1, R11, R240.reuse, 0x2 ;  /* 0x000000f00b107211 */ /* 0x080fe400078210ff */
[C---:B------:R-:W-:Y:S01]  /*111e0*/  LEA R14, P0, R9.reuse, R240, 0x2 ;  /* 0x000000f0090e7211 */ /* 0x040fe200078010ff */
[----:B------:R-:W-:Y:S01]  /*111f0*/  IMAD.IADD R6, R9, 0x1, -R11 ;  /* 0x0000000109067824 */ /* 0x000fe200078e0a0b */
[-C--:B------:R-:W-:Y:S02]  /*11200*/  LEA.HI.X.SX32 R17, R11, R241.reuse, 0x2, P1 ;  /* 0x000000f10b117211 */ /* 0x080fe400008f16ff */
[----:B------:R-:W-:Y:S01]  /*11210*/  LEA.HI.X.SX32 R15, R9, R241, 0x2, P0 ;  /* 0x000000f1090f7211 */ /* 0x000fe200000f16ff */
[----:B------:R-:W-:Y:S02]  /*11220*/  IMAD R5, R6, R5, -0x100 ;  /* 0xffffff0006057424 */ /* 0x000fe400078e0205 */
[----:B------:R-:W5:Y:S03]  /*11230*/  LDG.E R7, desc[UR16][R16.64] ;  /* 0x0000001010077981 */ /* 0x000f66000c1e1900 */
[----:B------:R-:W-:Y:S01]  /*11240*/  SHF.R.S32.HI R9, RZ, 0x1f, R5 ;  /* 0x0000001fff097819 */ /* 0x000fe20000011405 */
[----:B------:R-:W5:Y:S04]  /*11250*/  LDG.E R4, desc[UR16][R14.64] ;  /* 0x000000100e047981 */ /* 0x000f68000c1e1900 */
[-C--:B--2---:R-:W-:Y:S02]  /*11260*/  IMAD R6, R9, R36.reuse, RZ ;  /* 0x0000002409067224 */ /* 0x084fe400078e02ff */
[C---:B------:R-:W-:Y:S04]  /*11270*/  IMAD.WIDE.U32 R8, R5.reuse, R36, RZ ;  /* 0x0000002405087225 */ /* 0x040fe800078e00ff */
[----:B------:R-:W-:Y:S05]  /*11280*/  IMAD R6, R5, R37, R6 ;  /* 0x0000002505067224 */ /* 0x000fea00078e0206 */
[----:B------:R-:W-:Y:S01]  /*11290*/  IADD3 R9, PT, PT, R9, R6, RZ ;  /* 0x0000000609097210 */ /* 0x000fe20007ffe0ff */
[----:B-----5:R-:W-:Y:S04]  /*112a0*/  IMAD.IADD R7, R7, 0x1, -R4 ;  /* 0x0000000107077824 */ /* 0x020fe800078e0a04 */
[C---:B------:R-:W-:Y:S01]  /*112b0*/  IMAD.WIDE.U32 R8, R7.reuse, UR8, R8 ;  /* 0x0000000807087c25 */ /* 0x040fe2000f8e0008 */
[----:B------:R-:W-:Y:S02]  /*112c0*/  SHF.R.S32.HI R4, RZ, 0x1f, R7 ;  /* 0x0000001fff047819 */ /* 0x000fe40000011407 */
[----:B------:R-:W-:Y:S03]  /*112d0*/  LEA R234, P0, R8, R2, 0x1 ;  /* 0x0000000208ea7211 */ /* 0x000fe600078008ff */
[----:B------:R-:W-:Y:S04]  /*112e0*/  IMAD R4, R4, UR8, RZ ;  /* 0x0000000804047c24 */ /* 0x000fe8000f8e02ff */
[----:B------:R-:W-:Y:S04]  /*112f0*/  IMAD R4, R7, UR9, R4 ;  /* 0x0000000907047c24 */ /* 0x000fe8000f8e0204 */
[----:B------:R-:W-:Y:S05]  /*11300*/  IMAD.IADD R235, R9, 0x1, R4 ;  /* 0x0000000109eb7824 */ /* 0x000fea00078e0204 */
[----:B------:R-:W-:Y:S07]  /*11310*/  LEA.HI.X R235, R8, R0, R235, 0x1, P0 ;  /* 0x0000000008eb7211 */ /* 0x000fee00000f0ceb */
.L_x_613:
[----:B--2---:R-:W-:Y:S01]  /*11320*/  ISETP.GE.AND P2, PT, R226, UR11, PT ;  /* 0x0000000be2007c0c */ /* 0x004fe2000bf46270 */
[----:B-1----:R-:W-:Y:S01]  /*11330*/  IMAD.SHL.U32 R37, R228, 0x20, RZ ;  /* 0x00000020e4257824 */ /* 0x002fe200078e00ff */
[----:B------:R-:W-:Y:S01]  /*11340*/  ISETP.GE.AND P1, PT, R226, UR11, PT ;  /* 0x0000000be2007c0c */ /* 0x000fe2000bf26270 */
[----:B------:R-:W-:Y:S01]  /*11350*/  IMAD.SHL.U32 R167, R228, 0x40, RZ ;  /* 0x00000040e4a77824 */ /* 0x000fe200078e00ff */
[C---:B------:R-:W-:Y:S02]  /*11360*/  SHF.L.U32 R53, R36.reuse, 0x5, RZ ;  /* 0x0000000524357819 */ /* 0x040fe400000006ff */
[----:B------:R-:W-:Y:S02]  /*11370*/  LEA R245, R245, UR5, 0x1 ;  /* 0x00000005f5f57c11 */ /* 0x000fe4000f8e08ff */
[----:B------:R-:W-:Y:S02]  /*11380*/  LOP3.LUT R229, R37, 0x7c00, RZ, 0xc0, !PT ;  /* 0x00007c0025e57812 */ /* 0x000fe400078ec0ff */
[----:B------:R-:W-:Y:S02]  /*11390*/  IADD3 R42, P0, PT, R53, R234, RZ ;  /* 0x000000ea352a7210 */ /* 0x000fe40007f1e0ff */
[----:B------:R-:W-:Y:S01]  /*113a0*/  SHF.L.U64.HI R37, R36, 0x5, R39 ;  /* 0x0000000524257819 */ /* 0x000fe20000010227 */
[----:B------:R-:W-:Y:S01]  /*113b0*/  @!PT LDS RZ, [RZ] ;  /* 0x00000000fffff984 */ /* 0x000fe20000000800 */
[----:B------:R-:W-:Y:S01]  /*113c0*/  @!PT LDS RZ, [RZ] ;  /* 0x00000000fffff984 */ /* 0x000fe20000000800 */
[----:B------:R-:W-:Y:S01]  /*113d0*/  @!PT LDS RZ, [RZ] ;  /* 0x00000000fffff984 */ /* 0x000fe20000000800 */
[----:B------:R-:W-:Y:S01]  /*113e0*/  @!P2 LDGSTS.E.BYPASS.LTC128B.128 [R245+0xa000], desc[UR16][R234.64] ;  /* 0x0a000000eaf5afae */ /* 0x000fe2000b981a10 */
[----:B------:R-:W-:Y:S01]  /*113f0*/  SHF.R.U32.HI R227, RZ, 0x1, R228 ;  /* 0x00000001ffe37819 */ /* 0x000fe200000116e4 */
[----:B------:R-:W-:Y:S01]  /*11400*/  @!P1 IMAD.MOV.U32 R62, RZ, RZ, R42 ;  /* 0x000000ffff3e9224 */ /* 0x000fe200078e002a */
[----:B------:R-:W-:Y:S01]  /*11410*/  @!P1 IADD3 R52, P6, PT, R42, R53, RZ ;  /* 0x000000352a349210 */ /* 0x000fe20007fde0ff */
[----:B------:R-:W-:Y:S01]  /*11420*/  IMAD.X R43, R37, 0x1, R235, P0 ;  /* 0x00000001252b7824 */ /* 0x000fe200000e06eb */
[----:B------:R-:W-:Y:S01]  /*11430*/  @P2 STS.128 [R245+0xa000], RZ ;  /* 0x00a000fff5002388 */ /* 0x000fe20000000c00 */
[CC--:B------:R-:W-:Y:S01]  /*11440*/  @!P1 LEA R58, P5, R36.reuse, R42.reuse, 0x6 ;  /* 0x0000002a243a9211 */ /* 0x0c0fe200078a30ff */
[----:B------:R-:W-:Y:S01]  /*11450*/  @!P1 IMAD R41, R39, 0x60, RZ ;  /* 0x0000006027299824 */ /* 0x000fe200078e02ff */
[CC--:B------:R-:W-:Y:S02]  /*11460*/  @!P1 LEA R56, P4, R36.reuse, R42.reuse, 0x7 ;  /* 0x0000002a24389211 */ /* 0x0c0fe400078838ff */
[----:B------:R-:W-:Y:S01]  /*11470*/  @P1 STS.128 [R245+0xa800], RZ ;  /* 0x00a800fff5001388 */ /* 0x000fe20000000c00 */
[----:B------:R-:W-:Y:S01]  /*11480*/  @!P1 IADD3.X R53, PT, PT, R43, R37, RZ, P6, !PT ;  /* 0x000000252b359210 */ /* 0x000fe200037fe4ff */
[----:B------:R-:W-:Y:S01]  /*11490*/  @!P1 IMAD.MOV.U32 R63, RZ, RZ, R43 ;  /* 0x000000ffff3f9224 */ /* 0x000fe200078e002b */
[CC--:B------:R-:W-:Y:S02]  /*114a0*/  @!P1 LEA.HI.X R59, R36.reuse, R43.reuse, R39, 0x6, P5 ;  /* 0x0000002b243b9211 */ /* 0x0c0fe400028f3427 */
[----:B------:R-:W-:Y:S01]  /*114b0*/  @!PT LDS RZ, [RZ] ;  /* 0x00000000fffff984 */ /* 0x000fe20000000800 */
[----:B------:R-:W-:Y:S01]  /*114c0*/  @!PT LDS RZ, [RZ] ;  /* 0x00000000fffff984 */ /* 0x000fe20000000800 */
[----:B------:R-:W-:Y:S01]  /*114d0*/  @!PT LDS RZ, [RZ] ;  /* 0x00000000fffff984 */ /* 0x000fe20000000800 */
[----:B------:R1:W-:Y:S01]  /*114e0*/  @!P1 LDGSTS.E.BYPASS.LTC128B.128 [R245+0xa800], desc[UR16][R42.64] ;  /* 0x0a8000002af59fae */ /* 0x0003e2000b981a10 */
[-C--:B------:R-:W-:Y:S01]  /*114f0*/  @!P1 MOV R64, R42.reuse ;  /* 0x0000002a00409202 */ /* 0x080fe20000000f00 */
[C---:B------:R-:W-:Y:S01]  /*11500*/  @!P1 IMAD.WIDE.U32 R62, R36.reuse, 0x60, R62 ;  /* 0x00000060243e9825 */ /* 0x040fe200078e003e */
[CC--:B------:R-:W-:Y:S02]  /*11510*/  @!P1 LEA.HI.X R57, R36.reuse, R43.reuse, R39, 0x7, P4 ;  /* 0x0000002b24399211 */ /* 0x0c0fe400020f3c27 */
[----:B------:R-:W-:Y:S01]  /*11520*/  @P1 STS.128 [R245+0xb000], RZ ;  /* 0x00b000fff5001388 */ /* 0x000fe20000000c00 */
[-C--:B------:R-:W-:Y:S01]  /*11530*/  @!P1 MOV R67, R43.reuse ;  /* 0x0000002b00439202 */ /* 0x080fe20000000f00 */
[----:B------:R-:W-:Y:S01]  /*11540*/  @!P1 IMAD.IADD R63, R41, 0x1, R63 ;  /* 0x00000001293f9824 */ /* 0x000fe200078e023f */
[-C--:B------:R-:W-:Y:S02]  /*11550*/  @!P1 MOV R69, R43.reuse ;  /* 0x0000002b00459202 */ /* 0x080fe40000000f00 */
[----:B------:R-:W-:Y:S01]  /*11560*/  @!PT LDS RZ, [RZ] ;  /* 0x00000000fffff984 */ /* 0x000fe20000000800 */
[----:B------:R-:W-:Y:S01]  /*11570*/  @!PT LDS RZ, [RZ] ;  /* 0x00000000fffff984 */ /* 0x000fe20000000800 */
[----:B------:R-:W-:Y:S01]  /*11580*/  @!PT LDS RZ, [RZ] ;  /* 0x00000000fffff984 */ /* 0x000fe20000000800 */
[----:B------:R2:W-:Y:S01]  /*11590*/  @!P1 LDGSTS.E.BYPASS.LTC128B.128 [R245+0xb000], desc[UR16][R52.64] ;  /* 0x0b00000034f59fae */ /* 0x0005e2000b981a10 */
[----:B------:R-:W-:Y:S01]  /*115a0*/  @!P1 IMAD.MOV.U32 R65, RZ, RZ, R43 ;  /* 0x000000ffff419224 */ /* 0x000fe200078e002b */
[C---:B------:R-:W-:Y:S01]  /*115b0*/  @!P1 LEA R54, P0, R36.reuse, R42, 0x8 ;  /* 0x0000002a24369211 */ /* 0x040fe200078040ff */
[C---:B------:R-:W-:Y:S02]  /*115c0*/  @!P1 IMAD R40, R39.reuse, 0xa0, RZ ;  /* 0x000000a027289824 */ /* 0x040fe400078e02ff */
[----:B------:R-:W-:Y:S01]  /*115d0*/  @P1 STS.128 [R245+0xb800], RZ ;  /* 0x00b800fff5001388 */ /* 0x000fe20000000c00 */
[----:B------:R-:W-:Y:S01]  /*115e0*/  @!P1 IMAD.WIDE.U32 R64, R36, 0xa0, R64 ;  /* 0x000000a024409825 */ /* 0x000fe200078e0040 */
[----:B------:R-:W-:Y:S03]  /*115f0*/  @!P1 MOV R51, R43 ;  /* 0x0000002b00339202 */ /* 0x000fe60000000f00 */
[----:B------:R-:W-:Y:S01]  /*11600*/  @!PT LDS RZ, [RZ] ;  /* 0x00000000fffff984 */ /* 0x000fe20000000800 */
[----:B------:R-:W-:Y:S01]  /*11610*/  @!PT LDS RZ, [RZ] ;  /* 0x00000000fffff984 */ /* 0x000fe20000000800 */
[----:B------:R-:W-:Y:S01]  /*11620*/  @!PT LDS RZ, [RZ] ;  /* 0x00000000fffff984 */ /* 0x000fe20000000800 */
[----:B------:R-:W-:Y:S01]  /*11630*/  @!P1 LDGSTS.E.BYPASS.LTC128B.128 [R245+0xb800], desc[UR16][R58.64] ;  /* 0x0b8000003af59fae */ /* 0x000fe2000b981a10 */
[----:B------:R-:W-:Y:S01]  /*11640*/  @!P1 IMAD.MOV.U32 R66, RZ, RZ, R42 ;  /* 0x000000ffff429224 */ /* 0x000fe200078e002a */
[----:B------:R-:W-:Y:S01]  /*11650*/  @!P1 IADD3 R65, PT, PT, R40, R65, RZ ;  /* 0x0000004128419210 */ /* 0x000fe20007ffe0ff */
[C---:B------:R-:W-:Y:S02]  /*11660*/  @!P1 IMAD R38, R39.reuse, 0xc0, RZ ;  /* 0x000000c027269824 */ /* 0x040fe400078e02ff */
[----:B------:R-:W-:Y:S01]  /*11670*/  @P1 STS.128 [R245+0xc000], RZ ;  /* 0x00c000fff5001388 */ /* 0x000fe20000000c00 */
[----:B------:R-:W-:Y:S01]  /*11680*/  @!P1 IMAD.WIDE.U32 R66, R36, 0xc0, R66 ;  /* 0x000000c024429825 */ /* 0x000fe200078e0042 */
[-C--:B------:R-:W-:Y:S03]  /*11690*/  @!P1 MOV R49, R43.reuse ;  /* 0x0000002b00319202 */ /* 0x080fe60000000f00 */
[----:B------:R-:W-:Y:S01]  /*116a0*/  @!PT LDS RZ, [RZ] ;  /* 0x00000000fffff984 */ /* 0x000fe20000000800 */
[----:B------:R-:W-:Y:S01]  /*116b0*/  @!PT LDS RZ, [RZ] ;  /* 0x00000000fffff984 */ /* 0x000fe20000000800 */
[----:B------:R-:W-:Y:S01]  /*116c0*/  @!PT LDS RZ, [RZ] ;  /* 0x00000000fffff984 */ /* 0x000fe20000000800 */
[----:B------:R-:W-:Y:S01]  /*116d0*/  @!P1 LDGSTS.E.BYPASS.LTC128B.128 [R245+0xc000], desc[UR16][R62.64] ;  /* 0x0c0000003ef59fae */ /* 0x000fe2000b981a10 */
[----:B------:R-:W-:Y:S01]  /*116e0*/  @!P1 IMAD.MOV.U32 R68, RZ, RZ, R42 ;  /* 0x000000ffff449224 */ /* 0x000fe200078e002a */
[-C--:B------:R-:W-:Y:S01]  /*116f0*/  @!P1 MOV R47, R43.reuse ;  /* 0x0000002b002f9202 */ /* 0x080fe20000000f00 */
[----:B------:R-:W-:Y:S02]  /*11700*/  @!P1 IMAD.IADD R67, R38, 0x1, R67 ;  /* 0x0000000126439824 */ /* 0x000fe400078e0243 */
[----:B------:R-:W-:Y:S01]  /*11710*/  @P1 STS.128 [R245+0xc800], RZ ;  /* 0x00c800fff5001388 */ /* 0x000fe20000000c00 */
[C---:B------:R-:W-:Y:S01]  /*11720*/  @!P1 IMAD.WIDE.U32 R68, R36.reuse, 0xe0, R68 ;  /* 0x000000e024449825 */ /* 0x040fe200078e0044 */
[-C--:B------:R-:W-:Y:S03]  /*11730*/  @!P1 MOV R45, R43.reuse ;  /* 0x0000002b002d9202 */ /* 0x080fe60000000f00 */
[----:B------:R-:W-:Y:S01]  /*11740*/  @!PT LDS RZ, [RZ] ;  /* 0x00000000fffff984 */ /* 0x000fe20000000800 */
[----:B------:R-:W-:Y:S01]  /*11750*/  @!PT LDS RZ, [RZ] ;  /* 0x00000000fffff984 */ /* 0x000fe20000000800 */
[----:B------:R-:W-:Y:S01]  /*11760*/  @!PT LDS RZ, [RZ] ;  /* 0x00000000fffff984 */ /* 0x000fe20000000800 */
[----:B------:R-:W-:Y:S01]  /*11770*/  @!P1 LDGSTS.E.BYPASS.LTC128B.128 [R245+0xc800], desc[UR16][R56.64] ;  /* 0x0c80000038f59fae */ /* 0x000fe2000b981a10 */
[----:B------:R-:W-:Y:S01]  /*11780*/  @!P1 IMAD R37, R39, 0xe0, RZ ;  /* 0x000000e027259824 */ /* 0x000fe200078e02ff */
[----:B------:R-:W-:Y:S01]  /*11790*/  @!P1 MOV R61, R43 ;  /* 0x0000002b003d9202 */ /* 0x000fe20000000f00 */
[--C-:B------:R-:W-:Y:S02]  /*117a0*/  @!P1 IMAD.MOV.U32 R50, RZ, RZ, R42.reuse ;  /* 0x000000ffff329224 */ /* 0x100fe400078e002a */
[----:B------:R-:W-:Y:S01]  /*117b0*/  @P1 STS.128 [R245+0xd000], RZ ;  /* 0x00d000fff5001388 */ /* 0x000fe20000000c00 */
[--C-:B------:R-:W-:Y:S01]  /*117c0*/  @!P1 IMAD.MOV.U32 R48, RZ, RZ, R42.reuse ;  /* 0x000000ffff309224 */ /* 0x100fe200078e002a */
[----:B------:R-:W-:Y:S01]  /*117d0*/  @!P1 IADD3 R69, PT, PT, R37, R69, RZ ;  /* 0x0000004525459210 */ /* 0x000fe20007ffe0ff */
[--C-:B------:R-:W-:Y:S02]  /*117e0*/  @!P1 IMAD.MOV.U32 R46, RZ, RZ, R42.reuse ;  /* 0x000000ffff2e9224 */ /* 0x100fe400078e002a */
[----:B------:R-:W-:Y:S01]  /*117f0*/  @!PT LDS RZ, [RZ] ;  /* 0x00000000fffff984 */ /* 0x000fe20000000800 */
[----:B------:R-:W-:Y:S01]  /*11800*/  @!PT LDS RZ, [RZ] ;  /* 0x00000000fffff984 */ /* 0x000fe20000000800 */
[----:B------:R-:W-:Y:S01]  /*11810*/  @!PT LDS RZ, [RZ] ;  /* 0x00000000fffff984 */ /* 0x000fe20000000800 */
[----:B------:R-:W-:Y:S01]  /*11820*/  @!P1 LDGSTS.E.BYPASS.LTC128B.128 [R245+0xd000], desc[UR16][R64.64] ;  /* 0x0d00000040f59fae */ /* 0x000fe2000b981a10 */
[--C-:B------:R-:W-:Y:S01]  /*11830*/  @!P1 IMAD.MOV.U32 R44, RZ, RZ, R42.reuse ;  /* 0x000000ffff2c9224 */ /* 0x100fe200078e002a */
[C---:B------:R-:W-:Y:S01]  /*11840*/  @!P1 LEA.HI.X R55, R36.reuse, R43, R39, 0x8, P0 ;  /* 0x0000002b24379211 */ /* 0x040fe200000f4427 */
[----:B------:R-:W-:Y:S02]  /*11850*/  @!P1 IMAD.MOV.U32 R60, RZ, RZ, R42 ;  /* 0x000000ffff3c9224 */ /* 0x000fe400078e002a */
[----:B------:R-:W-:Y:S01]  /*11860*/  @P1 STS.128 [R245+0xd800], RZ ;  /* 0x00d800fff5001388 */ /* 0x000fe20000000c00 */
[----:B------:R-:W-:Y:S01]  /*11870*/  @!P1 IMAD.WIDE.U32 R48, R36, 0x140, R48 ;  /* 0x0000014024309825 */ /* 0x000fe200078e0030 */
[----:B------:R-:W-:Y:S03]  /*11880*/  LOP3.LUT R169, R228, 0x8, RZ, 0xc0, !PT ;  /* 0x00000008e4a97812 */ /* 0x000fe600078ec0ff */
[----:B------:R-:W-:Y:S01]  /*11890*/  @!PT LDS RZ, [RZ] ;  /* 0x00000000fffff984 */ /* 0x000fe20000000800 */
[----:B------:R-:W-:Y:S01]  /*118a0*/  @!PT LDS RZ, [RZ] ;  /* 0x00000000fffff984 */ /* 0x000fe20000000800 */
[----:B------:R-:W-:Y:S01]  /*118b0*/  @!PT LDS RZ, [RZ] ;  /* 0x00000000fffff984 */ /* 0x000fe20000000800 */
[----:B------:R-:W-:Y:S01]  /*118c0*/  @!P1 LDGSTS.E.BYPASS.LTC128B.128 [R245+0xd800], desc[UR16][R66.64] ;  /* 0x0d80000042f59fae */ /* 0x000fe2000b981a10 */
[----:B------:R-:W-:Y:S01]  /*118d0*/  @!P1 IMAD.WIDE.U32 R46, R36, 0x160, R46 ;  /* 0x00000160242e9825 */ /* 0x000fe200078e002e */
[----:B------:R-:W-:Y:S03]  /*118e0*/  LOP3.LUT R2, R226, 0x1c0, R167, 0xf8, !PT ;  /* 0x000001c0e2027812 */ /* 0x000fe600078ef8a7 */
[----:B------:R-:W-:Y:S01]  /*118f0*/  @P1 STS.128 [R245+0xe000], RZ ;  /* 0x00e000fff5001388 */ /* 0x000fe20000000c00 */
[C---:B------:R-:W-:Y:S01]  /*11900*/  @!P1 IMAD.WIDE.U32 R44, R36.reuse, 0x180, R44 ;  /* 0x00000180242c9825 */ /* 0x040fe200078e002c */
[----:B------:R-:W-:Y:S03]  /*11910*/  LOP3.LUT R166, R167, 0x400, RZ, 0xc0, !PT ;  /* 0x00000400a7a67812 */ /* 0x000fe600078ec0ff */
[----:B------:R-:W-:Y:S01]  /*11920*/  @!PT LDS RZ, [RZ] ;  /* 0x00000000fffff984 */ /* 0x000fe20000000800 */
[----:B------:R-:W-:Y:S01]  /*11930*/  @!PT LDS RZ, [RZ] ;  /* 0x00000000fffff984 */ /* 0x000fe20000000800 */
[----:B------:R-:W-:Y:S01]  /*11940*/  @!PT LDS RZ, [RZ] ;  /* 0x00000000fffff984 */ /* 0x000fe20000000800 */
[----:B------:R-:W-:Y:S01]  /*11950*/  @!P1 LDGSTS.E.BYPASS.LTC128B.128 [R245+0xe000], desc[UR16][R68.64] ;  /* 0x0e00000044f59fae */ /* 0x000fe2000b981a10 */
[C---:B-1----:R-:W-:Y:S01]  /*11960*/  @!P1 IMAD.WIDE.U32 R42, R36.reuse, 0x1a0, R42 ;  /* 0x000001a0242a9825 */ /* 0x042fe200078e002a */
[----:B------:R-:W-:Y:S03]  /*11970*/  LOP3.LUT R0, R227, 0x8, RZ, 0xc0, !PT ;  /* 0x00000008e3007812 */ /* 0x000fe600078ec0ff */
[----:B------:R-:W-:Y:S01]  /*11980*/  @P1 STS.128 [R245+0xe800], RZ ;  /* 0x00e800fff5001388 */ /* 0x000fe20000000c00 */
[C---:B------:R-:W-:Y:S01]  /*11990*/  @!P1 IMAD.WIDE.U32 R60, R36.reuse, 0x1c0, R60 ;  /* 0x000001c0243c9825 */ /* 0x040fe200078e003c */
[----:B------:R-:W-:Y:S03]  /*119a0*/  LOP3.LUT R167, R229, 0x200, R167, 0xf8, !PT ;  /* 0x00000200e5a77812 */ /* 0x000fe600078ef8a7 */
[----:B------:R-:W-:Y:S01]  /*119b0*/  @!PT LDS RZ, [RZ] ;  /* 0x00000000fffff984 */ /* 0x000fe20000000800 */
[----:B------:R-:W-:Y:S01]  /*119c0*/  @!PT LDS RZ, [RZ] ;  /* 0x00000000fffff984 */ /* 0x000fe20000000800 */
[----:B------:R-:W-:Y:S01]  /*119d0*/  @!PT LDS RZ, [RZ] ;  /* 0x00000000fffff984 */ /* 0x000fe20000000800 */
[----:B------:R-:W-:Y:S01]  /*119e0*/  @!P1 LDGSTS.E.BYPASS.LTC128B.128 [R245+0xe800], desc[UR16][R54.64] ;  /* 0x0e80000036f59fae */ /* 0x000fe2000b981a10 */
[----:B------:R-:W-:Y:S01]  /*119f0*/  @!P1 IMAD.WIDE.U32 R50, R36, 0x120, R50 ;  /* 0x0000012024329825 */ /* 0x000fe200078e0032 */
[----:B------:R-:W-:Y:S03]  /*11a00*/  LOP3.LUT R169, R2, R169, RZ, 0x3c, !PT ;  /* 0x000000a902a97212 */ /* 0x000fe600078e3cff */
[----:B------:R-:W-:Y:S01]  /*11a10*/  @P1 STS.128 [R245+0xf000], RZ ;  /* 0x00f000fff5001388 */ /* 0x000fe20000000c00 */
[C---:B------:R-:W-:Y:S01]  /*11a20*/  @!P1 IMAD R36, R39.reuse, 0x120, RZ ;  /* 0x0000012027249824 */ /* 0x040fe200078e02ff */
[----:B------:R-:W-:Y:S01]  /*11a30*/  @!P1 MOV R70, R50 ;  /* 0x0000003200469202 */ /* 0x000fe20000000f00 */
[----:B--2---:R-:W-:Y:S01]  /*11a40*/  @!P1 IMAD R53, R39, 0x140, RZ ;  /* 0x0000014027359824 */ /* 0x004fe200078e02ff */
[----:B------:R-:W-:Y:S01]  /*11a50*/  LOP3.LUT R0, R167, R2, R0, 0xf6, !PT ;  /* 0x00000002a7007212 */ /* 0x000fe200078ef600 */
[----:B------:R-:W-:Y:S01]  /*11a60*/  @!P1 IMAD.IADD R71, R36, 0x1, R51 ;  /* 0x0000000124479824 */ /* 0x000fe200078e0233 */
[----:B------:R-:W-:Y:S01]  /*11a70*/  MOV R231, 0x20 ;  /* 0x0000002000e77802 */ /* 0x000fe20000000f00 */
[----:B------:R-:W-:Y:S01]  /*11a80*/  @!P1 IMAD.IADD R49, R53, 0x1, R49 ;  /* 0x0000000135319824 */ /* 0x000fe200078e0231 */
[----:B------:R-:W-:Y:S01]  /*11a90*/  LEA R0, R0, UR5, 0x1 ;  /* 0x0000000500007c11 */ /* 0x000fe2000f8e08ff */
[C---:B------:R-:W-:Y:S01]  /*11aa0*/  @!P1 IMAD R51, R39.reuse, 0x160, RZ ;  /* 0x0000016027339824 */ /* 0x040fe200078e02ff */
[----:B------:R-:W-:Y:S01]  /*11ab0*/  @!PT LDS RZ, [RZ] ;  /* 0x00000000fffff984 */ /* 0x000fe20000000800 */
[----:B------:R-:W-:Y:S01]  /*11ac0*/  @!PT LDS RZ, [RZ] ;  /* 0x00000000fffff984 */ /* 0x000fe20000000800 */
[----:B------:R-:W-:Y:S01]  /*11ad0*/  @!PT LDS RZ, [RZ] ;  /* 0x00000000fffff984 */ /* 0x000fe20000000800 */
[----:B------:R-:W-:Y:S01]  /*11ae0*/  @!P1 LDGSTS.E.BYPASS.LTC128B.128 [R245+0xf000], desc[UR16][R70.64] ;  /* 0x0f00000046f59fae */ /* 0x000fe2000b981a10 */
[C---:B------:R-:W-:Y:S01]  /*11af0*/  @!P1 IMAD R41, R39.reuse, 0x180, RZ ;  /* 0x0000018027299824 */ /* 0x040fe200078e02ff */
[C---:B------:R-:W-:Y:S01]  /*11b00*/  LOP3.LUT P0, RZ, R228.reuse, 0x2, RZ, 0xc0, !PT ;  /* 0x00000002e4ff7812 */ /* 0x040fe2000780c0ff */
[----:B------:R-:W-:Y:S02]  /*11b10*/  @!P1 IMAD R37, R39, 0x1a0, RZ ;  /* 0x000001a027259824 */ /* 0x000fe400078e02ff */
[----:B------:R-:W-:Y:S01]  /*11b20*/  @P1 STS.128 [R245+0xf800], RZ ;  /* 0x00f800fff5001388 */ /* 0x000fe20000000c00 */
[----:B------:R-:W-:Y:S01]  /*11b30*/  @!P1 IADD3 R47, PT, PT, R51, R47, RZ ;  /* 0x0000002f332f9210 */ /* 0x000fe20007ffe0ff */
[----:B------:R-:W-:Y:S01]  /*11b40*/  @!P1 IMAD.IADD R45, R41, 0x1, R45 ;  /* 0x00000001292d9824 */ /* 0x000fe200078e022d */
[----:B------:R-:W-:Y:S02]  /*11b50*/  SEL R231, R231, 0xffffffe0, !P0 ;  /* 0xffffffe0e7e77807 */ /* 0x000fe40004000000 */
[----:B------:R-:W-:Y:S01]  /*11b60*/  @!PT LDS RZ, [RZ] ;  /* 0x00000000fffff984 */ /* 0x000fe20000000800 */
[----:B------:R-:W-:Y:S01]  /*11b70*/  @!PT LDS RZ, [RZ] ;  /* 0x00000000fffff984 */ /* 0x000fe20000000800 */
[----:B------:R-:W-:Y:S01]  /*11b80*/  @!PT LDS RZ, [RZ] ;  /* 0x00000000fffff984 */ /* 0x000fe20000000800 */
[----:B------:R-:W-:Y:S01]  /*11b90*/  @!P1 LDGSTS.E.BYPASS.LTC128B.128 [R245+0xf800], desc[UR16][R48.64] ;  /* 0x0f80000030f59fae */ /* 0x000fe2000b981a10 */
[----:B------:R-:W-:Y:S01]  /*11ba0*/  @!P1 IADD3 R43, PT, PT, R37, R43, RZ ;  /* 0x0000002b252b9210 */ /* 0x000fe20007ffe0ff */
[----:B------:R-:W-:Y:S01]  /*11bb0*/  @!P1 IMAD R39, R39, 0x1c0, RZ ;  /* 0x000001c027279824 */ /* 0x000fe200078e02ff */
[----:B------:R-:W-:Y:S02]  /*11bc0*/  MOV R167, 0x40 ;  /* 0x0000004000a77802 */ /* 0x000fe40000000f00 */
[----:B------:R-:W-:Y:S01]  /*11bd0*/  @P1 STS.128 [R245+0x10000], RZ ;  /* 0x010000fff5001388 */ /* 0x000fe20000000c00 */
[----:B------:R-:W-:Y:S01]  /*11be0*/  IMAD R166, R169, 0x2, R166 ;  /* 0x00000002a9a67824 */ /* 0x000fe200078e02a6 */
[----:B------:R-:W-:Y:S01]  /*11bf0*/  LOP3.LUT P0, RZ, R228, 0x4, RZ, 0xc0, !PT ;  /* 0x00000004e4ff7812 */ /* 0x000fe2000780c0ff */
[----:B------:R-:W-:Y:S02]  /*11c00*/  @!P1 IMAD.IADD R61, R39, 0x1, R61 ;  /* 0x00000001273d9824 */ /* 0x000fe400078e023d */
[----:B------:R-:W-:Y:S01]  /*11c10*/  @!PT LDS RZ, [RZ] ;  /* 0x00000000fffff984 */ /* 0x000fe20000000800 */
[----:B------:R-:W-:Y:S01]  /*11c20*/  @!PT LDS RZ, [RZ] ;  /* 0x00000000fffff984 */ /* 0x000fe20000000800 */
[----:B------:R-:W-:Y:S01]  /*11c30*/  @!PT LDS RZ, [RZ] ;  /* 0x00000000fffff984 */ /* 0x000fe20000000800 */
[----:B------:R-:W-:Y:S01]  /*11c40*/  @!P1 LDGSTS.E.BYPASS.LTC128B.128 [R245+0x10000], desc[UR16][R46.64] ;  /* 0x100000002ef59fae */ /* 0x000fe2000b981a10 */
[----:B------:R-:W-:Y:S01]  /*11c50*/  VIADD R2, R166, UR5 ;  /* 0x00000005a6027c36 */ /* 0x000fe20008000000 */
[----:B------:R-:W-:Y:S03]  /*11c60*/  SEL R167, R167, 0xffffffc0, !P0 ;  /* 0xffffffc0a7a77807 */ /* 0x000fe60004000000 */
[----:B------:R-:W-:Y:S01]  /*11c70*/  @P1 STS.128 [R245+0x10800], RZ ;  /* 0x010800fff5001388 */ /* 0x000fe20000000c00 */
[C---:B------:R-:W-:Y:S01]  /*11c80*/  IMAD.IADD R164, R2.reuse, 0x1, R231 ;  /* 0x0000000102a47824 */ /* 0x040fe200078e02e7 */
[----:B------:R-:W-:Y:S03]  /*11c90*/  IADD3 R2, PT, PT, R2, R167, RZ ;  /* 0x000000a702027210 */ /* 0x000fe60007ffe0ff */
[----:B------:R-:W-:Y:S01]  /*11ca0*/  @!PT LDS RZ, [RZ] ;  /* 0x00000000fffff984 */ /* 0x000fe20000000800 */
[----:B------:R-:W-:Y:S01]  /*11cb0*/  @!PT LDS RZ, [RZ] ;  /* 0x00000000fffff984 */ /* 0x000fe20000000800 */
[----:B------:R-:W-:Y:S01]  /*11cc0*/  @!PT LDS RZ, [RZ] ;  /* 0x00000000fffff984 */ /* 0x000fe20000000800 */
[----:B------:R-:W-:Y:S01]  /*11cd0*/  @!P1 LDGSTS.E.BYPASS.LTC128B.128 [R245+0x10800], desc[UR16][R44.64] ;  /* 0x108000002cf59fae */ /* 0x000fe2000b981a10 */
[----:B------:R-:W-:Y:S04]  /*11ce0*/  ISETP.NE.AND P4, PT, R237, 0x1, PT ;  /* 0x00000001ed00780c */ /* 0x000fe80003f85270 */
[----:B------:R-:W-:Y:S05]  /*11cf0*/  @P1 STS.128 [R245+0x11000], RZ ;  /* 0x011000fff5001388 */ /* 0x000fea0000000c00 */
[----:B------:R-:W-:Y:S01]  /*11d00*/  @!PT LDS RZ, [RZ] ;  /* 0x00000000fffff984 */ /* 0x000fe20000000800 */
[----:B------:R-:W-:Y:S01]  /*11d10*/  @!PT LDS RZ, [RZ] ;  /* 0x00000000fffff984 */ /* 0x000fe20000000800 */
[----:B------:R-:W-:Y:S01]  /*11d20*/  @!PT LDS RZ, [RZ] ;  /* 0x00000000fffff984 */ /* 0x000fe20000000800 */
[----:B------:R1:W-:Y:S05]  /*11d30*/  @!P1 LDGSTS.E.BYPASS.LTC128B.128 [R245+0x11000], desc[UR16][R42.64] ;  /* 0x110000002af59fae */ /* 0x0003ea000b981a10 */
[----:B------:R-:W-:Y:S05]  /*11d40*/  @P1 STS.128 [R245+0x11800], RZ ;  /* 0x011800fff5001388 */ /* 0x000fea0000000c00 */
[----:B------:R-:W-:Y:S01]  /*11d50*/  @!PT LDS RZ, [RZ] ;  /* 0x00000000fffff984 */ /* 0x000fe20000000800 */
[----:B------:R-:W-:Y:S01]  /*11d60*/  @!PT LDS RZ, [RZ] ;  /* 0x00000000fffff984 */ /* 0x000fe20000000800 */
[----:B------:R-:W-:Y:S01]  /*11d70*/  @!PT LDS RZ, [RZ] ;  /* 0x00000000fffff984 */ /* 0x000fe20000000800 */
[----:B------:R2:W-:Y:S05]  /*11d80*/  @!P1 LDGSTS.E.BYPASS.LTC128B.128 [R245+0x11800], desc[UR16][R60.64] ;  /* 0x118000003cf59fae */ /* 0x0005ea000b981a10 */
[----:B------:R-:W-:Y:S05]  /*11d90*/  LDSM.16.M88.4 R168, [R0] ;  /* 0x0000000000a8783b */ /* 0x000fea0000000200 */
[----:B------:R-:W5:Y:S05]  /*11da0*/  LDSM.16.M88.4 R172, [R166+UR5+0x2000] ;  /* 0x00200005a6ac783b */ /* 0x000f6a0008000200 */
[----:B------:R-:W3:Y:S05]  /*11db0*/  LDSM.16.M88.4 R176, [R166+UR5+0x2800] ;  /* 0x00280005a6b0783b */ /* 0x000eea0008000200 */
[----:B------:R-:W4:Y:S05]  /*11dc0*/  LDSM.16.M88.4 R180, [R166+UR5+0x3000] ;  /* 0x00300005a6b4783b */ /* 0x000f2a0008000200 */
[----:B------:R-:W0:Y:S05]  /*11dd0*/  LDGDEPBAR ;  /* 0x00000000000079af */ /* 0x000e2a0000000000 */
[----:B------:R-:W1:Y:S05]  /*11de0*/  LDSM.16.M88.4 R184, [R166+UR5+0x3800] ;  /* 0x00380005a6b8783b */ /* 0x000e6a0008000200 */
[----:B------:R-:W2:Y:S05]  /*11df0*/  LDSM.16.M88.4 R188, [R166+UR5+0x4000] ;  /* 0x00400005a6bc783b */ /* 0x000eaa0008000200 */
[----:B------:R-:W2:Y:S05]  /*11e00*/  LDSM.16.M88.4 R192, [R166+UR5+0x4800] ;  /* 0x00480005a6c0783b */ /* 0x000eaa0008000200 */
[----:B------:R-:W2:Y:S05]  /*11e10*/  LDSM.16.M88.4 R196, [R166+UR5+0x5000] ;  /* 0x00500005a6c4783b */ /* 0x000eaa0008000200 */
[----:B------:R-:W2:Y:S01]  /*11e20*/  LDSM.16.M88.4 R200, [R166+UR5+0x5800] ;  /* 0x00580005a6c8783b */ /* 0x000ea20008000200 */
[C---:B-----5:R-:W-:Y:S04]  /*11e30*/  HMMA.16816.F32.BF16 R4, R168.reuse, R172, RZ ;  /* 0x000000aca804723c */ /* 0x060fe800000418ff */
[----:B------:R-:W5:Y:S04]  /*11e40*/  LDSM.16.M88.4 R204, [R166+UR5+0x6000] ;  /* 0x00600005a6cc783b */ /* 0x000f680008000200 */
[C---:B------:R-:W-:Y:S01]  /*11e50*/  HMMA.16816.F32.BF16 R8, R168.reuse, R174, RZ ;  /* 0x000000aea808723c */ /* 0x040fe200000418ff */
[----:B------:R-:W5:Y:S05]  /*11e60*/  LDSM.16.M88.4 R208, [R166+UR5+0x6800] ;  /* 0x00680005a6d0783b */ /* 0x000f6a0008000200 */
[----:B------:R-:W5:Y:S02]  /*11e70*/  LDSM.16.M88.4 R172, [R166+UR5+0x7000] ;  /* 0x00700005a6ac783b */ /* 0x000f640008000200 */
[C---:B---3--:R-:W-:Y:S03]  /*11e80*/  HMMA.16816.F32.BF16 R12, R168.reuse, R176, RZ ;  /* 0x000000b0a80c723c */ /* 0x048fe600000418ff */
[----:B------:R-:W-:Y:S05]  /*11e90*/  LDSM.16.M88.4 R104, [R166+UR5+0x8000] ;  /* 0x00800005a668783b */ /* 0x000fea0008000200 */
[C---:B------:R-:W-:Y:S01]  /*11ea0*/  HMMA.16816.F32.BF16 R16, R168.reuse, R178, RZ ;  /* 0x000000b2a810723c */ /* 0x040fe200000418ff */
[----:B------:R-:W3:Y:S05]  /*11eb0*/  LDSM.16.M88.4 R176, [R166+UR5+0x7800] ;  /* 0x00780005a6b0783b */ /* 0x000eea0008000200 */
[----:B------:R-:W3:Y:S02]  /*11ec0*/  LDSM.16.M88.4 R112, [R166+UR5+0x8800] ;  /* 0x00880005a670783b */ /* 0x000ee40008000200 */
[C---:B----4-:R-:W-:Y:S03]  /*11ed0*/  HMMA.16816.F32.BF16 R20, R168.reuse, R180, RZ ;  /* 0x000000b4a814723c */ /* 0x050fe600000418ff */
[----:B------:R-:W4:Y:S05]  /*11ee0*/  LDSM.16.M88.4 R120, [R166+UR5+0x9000] ;  /* 0x00900005a678783b */ /* 0x000f2a0008000200 */
[C---:B------:R-:W-:Y:S01]  /*11ef0*/  HMMA.16816.F32.BF16 R24, R168.reuse, R182, RZ ;  /* 0x000000b6a818723c */ /* 0x040fe200000418ff */
[----:B------:R-:W4:Y:S05]  /*11f00*/  LDSM.16.M88.4 R128, [R166+UR5+0x9800] ;  /* 0x00980005a680783b */ /* 0x000f2a0008000200 */
[----:B------:R-:W-:Y:S02]  /*11f10*/  LDSM.16.M88.4 R180, [R164+0x2800] ;  /* 0x00280000a4b4783b */ /* 0x000fe40000000200 */
[C---:B-1----:R-:W-:Y:S08]  /*11f20*/  HMMA.16816.F32.BF16 R28, R168.reuse, R184, RZ ;  /* 0x000000b8a81c723c */ /* 0x042ff000000418ff */
[C---:B------:R-:W-:Y:S01]  /*11f30*/  HMMA.16816.F32.BF16 R32, R168.reuse, R186, RZ ;  /* 0x000000baa820723c */ /* 0x040fe200000418ff */
[----:B------:R-:W-:Y:S07]  /*11f40*/  LDSM.16.M88.4 R184, [R164+0x3000] ;  /* 0x00300000a4b8783b */ /* 0x000fee0000000200 */
[C---:B--2---:R-:W-:Y:S08]  /*11f50*/  HMMA.16816.F32.BF16 R36, R168.reuse, R188, RZ ;  /* 0x000000bca824723c */ /* 0x044ff000000418ff */
[C---:B------:R-:W-:Y:S01]  /*11f60*/  HMMA.16816.F32.BF16 R40, R168.reuse, R190, RZ ;  /* 0x000000bea828723c */ /* 0x040fe200000418ff */
[----:B------:R-:W-:Y:S07]  /*11f70*/  LDSM.16.M88.4 R188, [R164+0x3800] ;  /* 0x00380000a4bc783b */ /* 0x000fee0000000200 */
[C---:B------:R-:W-:Y:S08]  /*11f80*/  HMMA.16816.F32.BF16 R44, R168.reuse, R192, RZ ;  /* 0x000000c0a82c723c */ /* 0x040ff000000418ff */
        /* <DEDUP_REMOVED lines=8> */
[C---:B-----5:R-:W-:Y:S08]  /*12010*/  HMMA.16816.F32.BF16 R68, R168.reuse, R204, RZ ;  /* 0x000000cca844723c */ /* 0x060ff000000418ff */
[C---:B------:R-:W-:Y:S01]  /*12020*/  HMMA.16816.F32.BF16 R72, R168.reuse, R206, RZ ;  /* 0x000000cea848723c */ /* 0x040fe200000418ff */
[----:B------:R-:W-:Y:S07]  /*12030*/  LDSM.16.M88.4 R204, [R164+0x5800] ;  /* 0x00580000a4cc783b */ /* 0x000fee0000000200 */
[C---:B------:R-:W-:Y:S08]  /*12040*/  HMMA.16816.F32.BF16 R76, R168.reuse, R208, RZ ;  /* 0x000000d0a84c723c */ /* 0x040ff000000418ff */
[C---:B------:R-:W-:Y:S01]  /*12050*/  HMMA.16816.F32.BF16 R80, R168.reuse, R210, RZ ;  /* 0x000000d2a850723c */ /* 0x040fe200000418ff */
[----:B------:R-:W-:Y:S07]  /*12060*/  LDSM.16.M88.4 R208, [R2+0x9800] ;  /* 0x0098000002d0783b */ /* 0x000fee0000000200 */
[C---:B------:R-:W-:Y:S01]  /*12070*/  HMMA.16816.F32.BF16 R84, R168.reuse, R172, RZ ;  /* 0x000000aca854723c */ /* 0x040fe200000418ff */
[C---:B------:R-:W-:Y:S01]  /*12080*/  IADD3 R172, PT, PT, R0.reuse, R231, RZ ;  /* 0x000000e700ac7210 */ /* 0x040fe20007ffe0ff */
[----:B------:R-:W-:Y:S04]  /*12090*/  IMAD.IADD R0, R0, 0x1, R167 ;  /* 0x0000000100007824 */ /* 0x000fe800078e02a7 */
[C---:B------:R-:W-:Y:S02]  /*120a0*/  IMAD.IADD R212, R231.reuse, 0x1, R0 ;  /* 0x00000001e7d47824 */ /* 0x040fe400078e0200 */
[C---:B------:R-:W-:Y:S01]  /*120b0*/  HMMA.16816.F32.BF16 R88, R168.reuse, R174, RZ ;  /* 0x000000aea858723c */ /* 0x040fe200000418ff */
[----:B------:R-:W-:Y:S05]  /*120c0*/  LDSM.16.M88.4 R172, [R172] ;  /* 0x00000000acac783b */ /* 0x000fea0000000200 */
[----:B------:R-:W-:Y:S02]  /*120d0*/  LDSM.16.M88.4 R212, [R212] ;  /* 0x00000000d4d4783b */ /* 0x000fe40000000200 */
[C---:B---3--:R-:W-:Y:S08]  /*120e0*/  HMMA.16816.F32.BF16 R92, R168.reuse, R176, RZ ;  /* 0x000000b0a85c723c */ /* 0x048ff000000418ff */
[C---:B------:R-:W-:Y:S01]  /*120f0*/  HMMA.16816.F32.BF16 R96, R168.reuse, R178, RZ ;  /* 0x000000b2a860723c */ /* 0x040fe200000418ff */
[----:B------:R-:W1:Y:S07]  /*12100*/  LDSM.16.M88.4 R176, [R164+0x2000] ;  /* 0x00200000a4b0783b */ /* 0x000e6e0000000200 */
[C---:B------:R-:W-:Y:S08]  /*12110*/  HMMA.16816.F32.BF16 R100, R168.reuse, R104, RZ ;  /* 0x00000068a864723c */ /* 0x040ff000000418ff */
[C---:B------:R-:W-:Y:S08]  /*12120*/  HMMA.16816.F32.BF16 R104, R168.reuse, R106, RZ ;  /* 0x0000006aa868723c */ /* 0x040ff000000418ff */
[C---:B------:R-:W-:Y:S08]  /*12130*/  HMMA.16816.F32.BF16 R108, R168.reuse, R112, RZ ;  /* 0x00000070a86c723c */ /* 0x040ff000000418ff */
[C---:B------:R-:W-:Y:S08]  /*12140*/  HMMA.16816.F32.BF16 R112, R168.reuse, R114, RZ ;  /* 0x00000072a870723c */ /* 0x040ff000000418ff */
[C---:B----4-:R-:W-:Y:S08]  /*12150*/  HMMA.16816.F32.BF16 R116, R168.reuse, R120, RZ ;  /* 0x00000078a874723c */ /* 0x050ff000000418ff */
[C---:B------:R-:W-:Y:S08]  /*12160*/  HMMA.16816.F32.BF16 R120, R168.reuse, R122, RZ ;  /* 0x0000007aa878723c */ /* 0x040ff000000418ff */
[C---:B------:R-:W-:Y:S08]  /*12170*/  HMMA.16816.F32.BF16 R124, R168.reuse, R128, RZ ;  /* 0x00000080a87c723c */ /* 0x040ff000000418ff */
[----:B------:R-:W-:Y:S01]  /*12180*/  HMMA.16816.F32.BF16 R128, R168, R130, RZ ;  /* 0x00000082a880723c */ /* 0x000fe200000418ff */
[----:B------:R-:W2:Y:S07]  /*12190*/  LDSM.16.M88.4 R168, [R164+0x6000] ;  /* 0x00600000a4a8783b */ /* 0x000eae0000000200 */
[C---:B-1----:R-:W-:Y:S08]  /*121a0*/  HMMA.16816.F32.BF16 R4, R172.reuse, R176, R4 ;  /* 0x000000b0ac04723c */ /* 0x042ff00000041804 */
[C---:B------:R-:W-:Y:S01]  /*121b0*/  HMMA.16816.F32.BF16 R8, R172.reuse, R178, R8 ;  /* 0x000000b2ac08723c */ /* 0x040fe20000041808 */
[----:B------:R-:W1:Y:S07]  /*121c0*/  LDSM.16.M88.4 R176, [R164+0x6800] ;  /* 0x00680000a4b0783b */ /* 0x000e6e0000000200 */
[C---:B------:R-:W-:Y:S08]  /*121d0*/  HMMA.16816.F32.BF16 R12, R172.reuse, R180, R12 ;  /* 0x000000b4ac0c723c */ /* 0x040ff0000004180c */
[C---:B------:R-:W-:Y:S01]  /*121e0*/  HMMA.16816.F32.BF16 R16, R172.reuse, R182, R16 ;  /* 0x000000b6ac10723c */ /* 0x040fe20000041810 */
[----:B------:R-:W3:Y:S07]  /*121f0*/  LDSM.16.M88.4 R180, [R164+0x7000] ;  /* 0x00700000a4b4783b */ /* 0x000eee0000000200 */
[C---:B------:R-:W-:Y:S08]  /*12200*/  HMMA.16816.F32.BF16 R20, R172.reuse, R184, R20 ;  /* 0x000000b8ac14723c */ /* 0x040ff00000041814 */
[C---:B------:R-:W-:Y:S01]  /*12210*/  HMMA.16816.F32.BF16 R24, R172.reuse, R186, R24 ;  /* 0x000000baac18723c */ /* 0x040fe20000041818 */
[----:B------:R-:W4:Y:S07]  /*12220*/  LDSM.16.M88.4 R184, [R164+0x7800] ;  /* 0x00780000a4b8783b */ /* 0x000f2e0000000200 */
[C---:B------:R-:W-:Y:S08]  /*12230*/  HMMA.16816.F32.BF16 R28, R172.reuse, R188, R28 ;  /* 0x000000bcac1c723c */ /* 0x040ff0000004181c */
[C---:B------:R-:W-:Y:S01]  /*12240*/  HMMA.16816.F32.BF16 R32, R172.reuse, R190, R32 ;  /* 0x000000beac20723c */ /* 0x040fe20000041820 */
[----:B------:R-:W-:Y:S07]  /*12250*/  LDSM.16.M88.4 R188, [R164+0x9000] ;  /* 0x00900000a4bc783b */ /* 0x000fee0000000200 */
[C---:B------:R-:W-:Y:S08]  /*12260*/  HMMA.16816.F32.BF16 R36, R172.reuse, R192, R36 ;  /* 0x000000c0ac24723c */ /* 0x040ff00000041824 */
[C---:B------:R-:W-:Y:S01]  /*12270*/  HMMA.16816.F32.BF16 R40, R172.reuse, R194, R40 ;  /* 0x000000c2ac28723c */ /* 0x040fe20000041828 */
[----:B------:R-:W-:Y:S07]  /*12280*/  LDSM.16.M88.4 R192, [R164+0x9800] ;  /* 0x00980000a4c0783b */ /* 0x000fee0000000200 */
[C---:B------:R-:W-:Y:S08]  /*12290*/  HMMA.16816.F32.BF16 R44, R172.reuse, R196, R44 ;  /* 0x000000c4ac2c723c */ /* 0x040ff0000004182c */
[C---:B------:R-:W-:Y:S01]  /*122a0*/  HMMA.16816.F32.BF16 R48, R172.reuse, R198, R48 ;  /* 0x000000c6ac30723c */ /* 0x040fe20000041830 */
[----:B------:R5:W-:Y:S07]  /*122b0*/  LDSM.16.M88.4 R196, [R0] ;  /* 0x0000000000c4783b */ /* 0x000bee0000000200 */
[C---:B------:R-:W-:Y:S08]  /*122c0*/  HMMA.16816.F32.BF16 R52, R172.reuse, R200, R52 ;  /* 0x000000c8ac34723c */ /* 0x040ff00000041834 */
[C---:B------:R-:W-:Y:S01]  /*122d0*/  HMMA.16816.F32.BF16 R56, R172.reuse, R202, R56 ;  /* 0x000000caac38723c */ /* 0x040fe20000041838 */
[----:B------:R-:W-:Y:S07]  /*122e0*/  LDSM.16.M88.4 R200, [R2+0x2000] ;  /* 0x0020000002c8783b */ /* 0x000fee0000000200 */
[C---:B------:R-:W-:Y:S03]  /*122f0*/  HMMA.16816.F32.BF16 R60, R172.reuse, R204, R60 ;  /* 0x000000ccac3c723c */ /* 0x040fe6000004183c */
[----:B-----5:R-:W-:Y:S05]  /*12300*/  IADD3 R0, PT, PT, R231, R2, RZ ;  /* 0x00000002e7007210 */ /* 0x020fea0007ffe0ff */
[C---:B------:R-:W-:Y:S01]  /*12310*/  HMMA.16816.F32.BF16 R64, R172.reuse, R206, R64 ;  /* 0x000000ceac40723c */ /* 0x040fe20000041840 */
[----:B------:R-:W-:Y:S05]  /*12320*/  LDSM.16.M88.4 R204, [R2+0x4000] ;  /* 0x0040000002cc783b */ /* 0x000fea0000000200 */
[----:B------:R-:W-:Y:S02]  /*12330*/  LDSM.16.M88.4 R216, [R0+0x2000] ;  /* 0x0020000000d8783b */ /* 0x000fe40000000200 */
[C---:B--2---:R-:W-:Y:S03]  /*12340*/  HMMA.16816.F32.BF16 R68, R172.reuse, R168, R68 ;  /* 0x000000a8ac44723c */ /* 0x044fe60000041844 */
[----:B------:R-:W-:Y:S05]  /*12350*/  LDSM.16.M88.4 R220, [R0+0x9000] ;  /* 0x0090000000dc783b */ /* 0x000fea0000000200 */
[C---:B------:R-:W-:Y:S01]  /*12360*/  HMMA.16816.F32.BF16 R72, R172.reuse, R170, R72 ;  /* 0x000000aaac48723c */ /* 0x040fe20000041848 */
[----:B------:R-:W2:Y:S07]  /*12370*/  LDSM.16.M88.4 R168, [R164+0x8000] ;  /* 0x00800000a4a8783b */ /* 0x000eae0000000200 */
[C---:B-1----:R-:W-:Y:S08]  /*12380*/  HMMA.16816.F32.BF16 R76, R172.reuse, R176, R76 ;  /* 0x000000b0ac4c723c */ /* 0x042ff0000004184c */
[C---:B------:R-:W-:Y:S01]  /*12390*/  HMMA.16816.F32.BF16 R80, R172.reuse, R178, R80 ;  /* 0x000000b2ac50723c */ /* 0x040fe20000041850 */
[----:B------:R-:W1:Y:S07]  /*123a0*/  LDSM.16.M88.4 R176, [R164+0x8800] ;  /* 0x00880000a4b0783b */ /* 0x000e6e0000000200 */
[C---:B---3--:R-:W-:Y:S08]  /*123b0*/  HMMA.16816.F32.BF16 R84, R172.reuse, R180, R84 ;  /* 0x000000b4ac54723c */ /* 0x048ff00000041854 */
[C---:B------:R-:W-:Y:S01]  /*123c0*/  HMMA.16816.F32.BF16 R88, R172.reuse, R182, R88 ;  /* 0x000000b6ac58723c */ /* 0x040fe20000041858 */
[----:B------:R-:W3:Y:S07]  /*123d0*/  LDSM.16.M88.4 R180, [R2+0x2800] ;  /* 0x0028000002b4783b */ /* 0x000eee0000000200 */
[C---:B----4-:R-:W-:Y:S08]  /*123e0*/  HMMA.16816.F32.BF16 R92, R172.reuse, R184, R92 ;  /* 0x000000b8ac5c723c */ /* 0x050ff0000004185c */
[C---:B------:R-:W-:Y:S01]  /*123f0*/  HMMA.16816.F32.BF16 R96, R172.reuse, R186, R96 ;  /* 0x000000baac60723c */ /* 0x040fe20000041860 */
[----:B------:R-:W4:Y:S07]  /*12400*/  LDSM.16.M88.4 R184, [R2+0x3000] ;  /* 0x0030000002b8783b */ /* 0x000f2e0000000200 */
[C---:B--2---:R-:W-:Y:S08]  /*12410*/  HMMA.16816.F32.BF16 R100, R172.reuse, R168, R100 ;  /* 0x000000a8ac64723c */ /* 0x044ff00000041864 */
[C---:B------:R-:W-:Y:S01]  /*12420*/  HMMA.16816.F32.BF16 R104, R172.reuse, R170, R104 ;  /* 0x000000aaac68723c */ /* 0x040fe20000041868 */
[----:B------:R-:W2:Y:S07]  /*12430*/  LDSM.16.M88.4 R168, [R2+0x3800] ;  /* 0x0038000002a8783b */ /* 0x000eae0000000200 */
[C---:B-1----:R-:W-:Y:S08]  /*12440*/  HMMA.16816.F32.BF16 R108, R172.reuse, R176, R108 ;  /* 0x000000b0ac6c723c */ /* 0x042ff0000004186c */
[C---:B------:R-:W-:Y:S01]  /*12450*/  HMMA.16816.F32.BF16 R112, R172.reuse, R178, R112 ;  /* 0x000000b2ac70723c */ /* 0x040fe20000041870 */
[----:B------:R-:W-:Y:S07]  /*12460*/  LDSM.16.M88.4 R176, [R2+0x5000] ;  /* 0x0050000002b0783b */ /* 0x000fee0000000200 */
[C---:B------:R-:W-:Y:S08]  /*12470*/  HMMA.16816.F32.BF16 R116, R172.reuse, R188, R116 ;  /* 0x000000bcac74723c */ /* 0x040ff00000041874 */
[C---:B------:R-:W-:Y:S01]  /*12480*/  HMMA.16816.F32.BF16 R120, R172.reuse, R190, R120 ;  /* 0x000000beac78723c */ /* 0x040fe20000041878 */
[----:B------:R-:W-:Y:S07]  /*12490*/  LDSM.16.M88.4 R188, [R2+0x7000] ;  /* 0x0070000002bc783b */ /* 0x000fee0000000200 */
[C---:B------:R-:W-:Y:S08]  /*124a0*/  HMMA.16816.F32.BF16 R124, R172.reuse, R192, R124 ;  /* 0x000000c0ac7c723c */ /* 0x040ff0000004187c */
[----:B------:R-:W-:Y:S01]  /*124b0*/  HMMA.16816.F32.BF16 R128, R172, R194, R128 ;  /* 0x000000c2ac80723c */ /* 0x000fe20000041880 */
[----:B------:R-:W1:Y:S05]  /*124c0*/  LDSM.16.M88.4 R172, [R2+0x4800] ;  /* 0x0048000002ac783b */ /* 0x000e6a0000000200 */
[----:B------:R-:W-:Y:S02]  /*124d0*/  LDSM.16.M88.4 R192, [R2+0x7800] ;  /* 0x0078000002c0783b */ /* 0x000fe40000000200 */
[C---:B------:R-:W-:Y:S08]  /*124e0*/  HMMA.16816.F32.BF16 R4, R196.reuse, R200, R4 ;  /* 0x000000c8c404723c */ /* 0x040ff00000041804 */
[C---:B------:R-:W-:Y:S01]  /*124f0*/  HMMA.16816.F32.BF16 R8, R196.reuse, R202, R8 ;  /* 0x000000cac408723c */ /* 0x040fe20000041808 */
[----:B------:R-:W-:Y:S07]  /*12500*/  LDSM.16.M88.4 R200, [R2+0x8800] ;  /* 0x0088000002c8783b */ /* 0x000fee0000000200 */
[C---:B---3--:R-:W-:Y:S08]  /*12510*/  HMMA.16816.F32.BF16 R12, R196.reuse, R180, R12 ;  /* 0x000000b4c40c723c */ /* 0x048ff0000004180c */
[C---:B------:R-:W-:Y:S01]  /*12520*/  HMMA.16816.F32.BF16 R16, R196.reuse, R182, R16 ;  /* 0x000000b6c410723c */ /* 0x040fe20000041810 */
[----:B------:R-:W-:Y:S07]  /*12530*/  LDSM.16.M88.4 R180, [R2+0x6000] ;  /* 0x0060000002b4783b */ /* 0x000fee0000000200 */
[C---:B----4-:R-:W-:Y:S08]  /*12540*/  HMMA.16816.F32.BF16 R20, R196.reuse, R184, R20 ;  /* 0x000000b8c414723c */ /* 0x050ff00000041814 */
[C---:B------:R-:W-:Y:S01]  /*12550*/  HMMA.16816.F32.BF16 R24, R196.reuse, R186, R24 ;  /* 0x000000bac418723c */ /* 0x040fe20000041818 */
[----:B------:R-:W-:Y:S07]  /*12560*/  LDSM.16.M88.4 R184, [R2+0x6800] ;  /* 0x0068000002b8783b */ /* 0x000fee0000000200 */
[C---:B--2---:R-:W-:Y:S08]  /*12570*/  HMMA.16816.F32.BF16 R28, R196.reuse, R168, R28 ;  /* 0x000000a8c41c723c */ /* 0x044ff0000004181c */
[C---:B------:R-:W-:Y:S01]  /*12580*/  HMMA.16816.F32.BF16 R32, R196.reuse, R170, R32 ;  /* 0x000000aac420723c */ /* 0x040fe20000041820 */
[----:B------:R-:W2:Y:S07]  /*12590*/  LDSM.16.M88.4 R168, [R2+0x5800] ;  /* 0x0058000002a8783b */ /* 0x000eae0000000200 */
[C---:B------:R-:W-:Y:S08]  /*125a0*/  HMMA.16816.F32.BF16 R36, R196.reuse, R204, R36 ;  /* 0x000000ccc424723c */ /* 0x040ff00000041824 */
[C---:B------:R-:W-:Y:S01]  /*125b0*/  HMMA.16816.F32.BF16 R40, R196.reuse, R206, R40 ;  /* 0x000000cec428723c */ /* 0x040fe20000041828 */
[----:B------:R-:W-:Y:S07]  /*125c0*/  LDSM.16.M88.4 R204, [R2+0x9000] ;  /* 0x0090000002cc783b */ /* 0x000fee0000000200 */
[C---:B-1----:R-:W-:Y:S08]  /*125d0*/  HMMA.16816.F32.BF16 R44, R196.reuse, R172, R44 ;  /* 0x000000acc42c723c */ /* 0x042ff0000004182c */
[C---:B------:R-:W-:Y:S01]  /*125e0*/  HMMA.16816.F32.BF16 R48, R196.reuse, R174, R48 ;  /* 0x000000aec430723c */ /* 0x040fe20000041830 */
[----:B------:R-:W1:Y:S07]  /*125f0*/  LDSM.16.M88.4 R172, [R2+0x8000] ;  /* 0x0080000002ac783b */ /* 0x000e6e0000000200 */
[C---:B------:R-:W-:Y:S08]  /*12600*/  HMMA.16816.F32.BF16 R52, R196.reuse, R176, R52 ;  /* 0x000000b0c434723c */ /* 0x040ff00000041834 */
        /* <DEDUP_REMOVED lines=23> */
[C---:B------:R-:W-:Y:S08]  /*12780*/  HMMA.16816.F32.BF16 R116, R196.reuse, R204, R116 ;  /* 0x000000ccc474723c */ /* 0x040ff00000041874 */
[C---:B------:R-:W-:Y:S01]  /*12790*/  HMMA.16816.F32.BF16 R120, R196.reuse, R206, R120 ;  /* 0x000000cec478723c */ /* 0x040fe20000041878 */
[----:B------:R-:W-:Y:S07]  /*127a0*/  LDSM.16.M88.4 R204, [R0+0x7800] ;  /* 0x0078000000cc783b */ /* 0x000fee0000000200 */
[C---:B------:R-:W-:Y:S08]  /*127b0*/  HMMA.16816.F32.BF16 R124, R196.reuse, R208, R124 ;  /* 0x000000d0c47c723c */ /* 0x040ff0000004187c */
[----:B------:R-:W-:Y:S01]  /*127c0*/  HMMA.16816.F32.BF16 R128, R196, R210, R128 ;  /* 0x000000d2c480723c */ /* 0x000fe20000041880 */
[----:B------:R-:W3:Y:S05]  /*127d0*/  LDSM.16.M88.4 R196, [R0+0x6000] ;  /* 0x0060000000c4783b */ /* 0x000eea0000000200 */
[----:B------:R-:W-:Y:S02]  /*127e0*/  LDSM.16.M88.4 R208, [R0+0x8000] ;  /* 0x0080000000d0783b */ /* 0x000fe40000000200 */
        /* <DEDUP_REMOVED lines=8> */
[----:B------:R-:W4:Y:S01]  /*12870*/  LDSM.16.M88.4 R176, [R0+0x9800] ;  /* 0x0098000000b0783b */ /* 0x000f220000000200 */
[----:B------:R-:W-:Y:S04]  /*12880*/  DEPBAR.LE SB0, 0x0 ;  /* 0x000080000000791a */ /* 0x000fe80000000000 */
[----:B------:R-:W-:Y:S02]  /*12890*/  BAR.SYNC.DEFER_BLOCKING 0x0 ;  /* 0x0000000000007b1d */ /* 0x000fe40000010000 */
[C---:B-1----:R-:W-:Y:S08]  /*128a0*/  HMMA.16816.F32.BF16 R28, R212.reuse, R172, R28 ;  /* 0x000000acd41c723c */ /* 0x042ff0000004181c */
        /* <DEDUP_REMOVED lines=9> */
[C---:B---3--:R-:W-:Y:S08]  /*12940*/  HMMA.16816.F32.BF16 R68, R212.reuse, R196, R68 ;  /* 0x000000c4d444723c */ /* 0x048ff00000041844 */
[C---:B------:R-:W-:Y:S08]  /*12950*/  HMMA.16816.F32.BF16 R72, R212.reuse, R198, R72 ;  /* 0x000000c6d448723c */ /* 0x040ff00000041848 */
[C---:B--2---:R-:W-:Y:S08]  /*12960*/  HMMA.16816.F32.BF16 R76, R212.reuse, R168, R76 ;  /* 0x000000a8d44c723c */ /* 0x044ff0000004184c */
        /* <DEDUP_REMOVED lines=11> */
[C---:B----4-:R-:W-:Y:S08]  /*12a20*/  HMMA.16816.F32.BF16 R124, R212.reuse, R176, R124 ;  /* 0x000000b0d47c723c */ /* 0x050ff0000004187c */
[----:B------:R-:W-:Y:S01]  /*12a30*/  HMMA.16816.F32.BF16 R128, R212, R178, R128 ;  /* 0x000000b2d480723c */ /* 0x000fe20000041880 */
[----:B------:R-:W-:Y:S08]  /*12a40*/  @!UPT UIADD3 URZ, UPT, UPT, URZ, URZ, URZ ;  /* 0x000000fffffff290 */ /* 0x000ff0000fffe0ff */
[----:B------:R-:W-:Y:S11]  /*12a50*/  @!P4 BRA `(.L_x_614) ;  /* 0x0000000c0060c947 */ /* 0x000ff60003800000 */
[----:B------:R-:W1:Y:S08]  /*12a60*/  LDC.64 R166, c[0x0][0x4e0] ;  /* 0x00013800ffa67b82 */ /* 0x000e700000000a00 */
[----:B------:R-:W2:Y:S01]  /*12a70*/  LDC R169, c[0x0][0x3bc] ;  /* 0x0000ef00ffa97b82 */ /* 0x000ea20000000800 */
[----:B-1----:R-:W-:Y:S04]  /*12a80*/  ISETP.NE.U32.AND P3, PT, R166, RZ, PT ;  /* 0x000000ffa600720c */ /* 0x002fe80003f65070 */
[----:B------:R-:W-:Y:S11]  /*12a90*/  ISETP.NE.AND.EX P3, PT, R167, RZ, PT, P3 ;  /* 0x000000ffa700720c */ /* 0x000ff60003f65330 */
[----:B------:R-:W-:Y:S02]  /*12aa0*/  @!UPT UIADD3 URZ, UPT, UPT, URZ, URZ, URZ ;  /* 0x000000fffffff290 */ /* 0x000fe4000fffe0ff */
[----:B------:R-:W1:Y:S01]  /*12ab0*/  @!P3 LDC R166, c[0x0][0x3b8] ;  /* 0x0000ee00ffa6bb82 */ /* 0x000e620000000800 */
[----:B------:R-:W-:Y:S05]  /*12ac0*/  @!P3 IMAD.MOV.U32 R2, RZ, RZ, RZ ;  /* 0x000000ffff02b224 */ /* 0x000fea00078e00ff */
[----:B------:R-:W-:Y:S01]  /*12ad0*/  @!P3 IADD3 R2, P4, PT, RZ, -R2, RZ ;  /* 0x80000002ff02b210 */ /* 0x000fe20007f9e0ff */
[----:B-1----:R-:W-:Y:S04]  /*12ae0*/  @!P3 IMAD.SHL.U32 R0, R166, 0x100, RZ ;  /* 0x00000100a600b824 */ /* 0x002fe800078e00ff */
[----:B------:R-:W-:Y:S05]  /*12af0*/  @!P3 IMAD.X R0, RZ, RZ, ~R0, P4 ;  /* 0x000000ffff00b224 */ /* 0x000fea00020e0e00 */
[----:B------:R-:W-:Y:S04]  /*12b00*/  @!P3 SHF.R.S64 R167, R2, 0x1f, R0 ;  /* 0x0000001f02a7b819 */ /* 0x000fe80000001000 */
[----:B------:R-:W-:Y:S04]  /*12b10*/  @!P3 IADD3 R232, P4, PT, R167, R232, RZ ;  /* 0x000000e8a7e8b210 */ /* 0x000fe80007f9e0ff */
[----:B------:R-:W-:Y:S01]  /*12b20*/  @!P3 LEA.HI.X.SX32 R233, R0, R233, 0x1, P4 ;  /* 0x000000e900e9b211 */ /* 0x000fe200020f0eff */
[----:B--2---:R-:W-:Y:S08]  /*12b30*/  @!P3 BRA `(.L_x_615) ;  /* 0x0000000000f8b947 */ /* 0x004ff00003800000 */
[----:B------:R-:W-:Y:S01]  /*12b40*/  VIADD R177, R238, 0xfffffe00 ;  /* 0xfffffe00eeb17836 */ /* 0x000fe20000000000 */
[----:B------:R-:W1:Y:S04]  /*12b50*/  LDC R0, c[0x0][0x4f0] ;  /* 0x00013c00ff007b82 */ /* 0x000e680000000800 */
[----:B------:R-:W-:Y:S02]  /*12b60*/  IABS R173, R177 ;  /* 0x000000b100ad7213 */ /* 0x000fe40000000000 */
[-C--:B-1----:R-:W-:Y:S02]  /*12b70*/  IABS R164, R0.reuse ;  /* 0x0000000000a47213 */ /* 0x082fe40000000000 */
[----:B------:R-:W-:Y:S02]  /*12b80*/  LOP3.LUT R177, R177, R0, RZ, 0x3c, !PT ;  /* 0x00000000b1b17212 */ /* 0x000fe400078e3cff */
[----:B------:R-:W1:Y:S10]  /*12b90*/  I2F.RP R166, R164 ;  /* 0x000000a400a67306 */ /* 0x000e740000209400 */
[----:B-1----:R-:W1:Y:S02]  /*12ba0*/  MUFU.RCP R2, R166 ;  /* 0x000000a600027308 */ /* 0x002e640000001000 */
[----:B-1----:R-:W-:Y:S08]  /*12bb0*/  VIADD R170, R2, 0xffffffe ;  /* 0x0ffffffe02aa7836 */ /* 0x002ff00000000000 */
[----:B------:R-:W1:Y:S02]  /*12bc0*/  F2I.FTZ.U32.TRUNC.NTZ R171, R170 ;  /* 0x000000aa00ab7305 */ /* 0x000e64000021f000 */
[--C-:B-1----:R-:W-:Y:S02]  /*12bd0*/  IMAD.MOV R167, RZ, RZ, -R171.reuse ;  /* 0x000000ffffa77224 */ /* 0x102fe400078e0aab */
[----:B------:R-:W-:Y:S02]  /*12be0*/  IMAD.MOV.U32 R170, RZ, RZ, RZ ;  /* 0x000000ffffaa7224 */ /* 0x000fe400078e00ff */
[----:B------:R-:W-:Y:S01]  /*12bf0*/  IMAD R2, R167, R164, RZ ;  /* 0x000000a4a7027224 */ /* 0x000fe200078e02ff */
[----:B------:R-:W-:Y:S03]  /*12c00*/  IADD3 R167, PT, PT, R238, -0x100, RZ ;  /* 0xffffff00eea77810 */ /* 0x000fe60007ffe0ff */
[----:B------:R-:W-:Y:S01]  /*12c10*/  IMAD.HI.U32 R2, R171, R2, R170 ;  /* 0x00000002ab027227 */ /* 0x000fe200078e00aa */
[----:B------:R-:W-:Y:S02]  /*12c20*/  IABS R175, R167 ;  /* 0x000000a700af7213 */ /* 0x000fe40000000000 */
[----:B------:R-:W-:Y:S03]  /*12c30*/  LOP3.LUT R167, R167, R0, RZ, 0x3c, !PT ;  /* 0x00000000a7a77212 */ /* 0x000fe600078e3cff */
[C---:B------:R-:W-:Y:S04]  /*12c40*/  IMAD.HI.U32 R166, R2.reuse, R173, RZ ;  /* 0x000000ad02a67227 */ /* 0x040fe800078e00ff */
[----:B------:R-:W-:Y:S02]  /*12c50*/  IMAD.MOV R171, RZ, RZ, -R166 ;  /* 0x000000ffffab7224 */ /* 0x000fe400078e0aa6 */
[----:B------:R-:W-:Y:S04]  /*12c60*/  IMAD.HI.U32 R2, R2, R175, RZ ;  /* 0x000000af02027227 */ /* 0x000fe800078e00ff */
[----:B------:R-:W-:Y:S01]  /*12c70*/  IMAD R173, R164, R171, R173 ;  /* 0x000000aba4ad7224 */ /* 0x000fe200078e02ad */
[----:B------:R-:W-:Y:S04]  /*12c80*/  IADD3 R168, PT, PT, -R2, RZ, RZ ;  /* 0x000000ff02a87210 */ /* 0x000fe80007ffe1ff */
[C---:B------:R-:W-:Y:S01]  /*12c90*/  ISETP.GT.U32.AND P4, PT, R164.reuse, R173, PT ;  /* 0x000000ada400720c */ /* 0x040fe20003f84070 */
[C---:B------:R-:W-:Y:S05]  /*12ca0*/  IMAD R175, R164.reuse, R168, R175 ;  /* 0x000000a8a4af7224 */ /* 0x040fea00078e02af */
[----:B------:R-:W-:Y:S07]  /*12cb0*/  ISETP.GT.U32.AND P5, PT, R164, R175, PT ;  /* 0x000000afa400720c */ /* 0x000fee0003fa4070 */
[----:B------:R-:W-:Y:S01]  /*12cc0*/  @!P4 IADD3 R166, PT, PT, R166, 0x1, RZ ;  /* 0x00000001a6a6c810 */ /* 0x000fe20007ffe0ff */
[--C-:B------:R-:W-:Y:S05]  /*12cd0*/  @!P4 IMAD.IADD R173, R173, 0x1, -R164.reuse ;  /* 0x00000001adadc824 */ /* 0x100fea00078e0aa4 */
[----:B------:R-:W-:Y:S01]  /*12ce0*/  ISETP.GE.U32.AND P6, PT, R173, R164, PT ;  /* 0x000000a4ad00720c */ /* 0x000fe20003fc6070 */
[----:B------:R-:W-:Y:S01]  /*12cf0*/  @!P5 IMAD.IADD R175, R175, 0x1, -R164 ;  /* 0x00000001afafd824 */ /* 0x000fe200078e0aa4 */
[----:B------:R-:W-:Y:S01]  /*12d00*/  LOP3.LUT R173, RZ, R0, RZ, 0x33, !PT ;  /* 0x00000000ffad7212 */ /* 0x000fe200078e33ff */
[----:B------:R-:W-:Y:S01]  /*12d10*/  @!P5 VIADD R2, R2, 0x1 ;  /* 0x000000010202d836 */ /* 0x000fe20000000000 */
[----:B------:R-:W-:Y:S02]  /*12d20*/  ISETP.GE.AND P5, PT, R177, RZ, PT ;  /* 0x000000ffb100720c */ /* 0x000fe40003fa6270 */
[----:B------:R-:W-:Y:S07]  /*12d30*/  ISETP.GE.U32.AND P4, PT, R175, R164, PT ;  /* 0x000000a4af00720c */ /* 0x000fee0003f86070 */
[----:B------:R-:W-:Y:S01]  /*12d40*/  @P6 VIADD R166, R166, 0x1 ;  /* 0x00000001a6a66836 */ /* 0x000fe20000000000 */
[----:B------:R-:W-:Y:S03]  /*12d50*/  ISETP.GE.AND P6, PT, R167, RZ, PT ;  /* 0x000000ffa700720c */ /* 0x000fe60003fc6270 */
[----:B------:R-:W-:Y:S02]  /*12d60*/  @!P5 IMAD.MOV R166, RZ, RZ, -R166 ;  /* 0x000000ffffa6d224 */ /* 0x000fe400078e0aa6 */
[----:B------:R-:W-:Y:S02]  /*12d70*/  @P4 IADD3 R2, PT, PT, R2, 0x1, RZ ;  /* 0x0000000102024810 */ /* 0x000fe40007ffe0ff */
[----:B------:R-:W-:Y:S04]  /*12d80*/  ISETP.NE.AND P4, PT, R0, RZ, PT ;  /* 0x000000ff0000720c */ /* 0x000fe80003f85270 */
[----:B------:R-:W-:Y:S02]  /*12d90*/  SEL R175, R173, R166, !P4 ;  /* 0x000000a6adaf7207 */ /* 0x000fe40006000000 */
[----:B------:R-:W-:Y:S01]  /*12da0*/  @!P6 IMAD.MOV R2, RZ, RZ, -R2 ;  /* 0x000000ffff02e224 */ /* 0x000fe200078e0a02 */
[----:B------:R-:W1:Y:S01]  /*12db0*/  LDC.64 R166, c[0x0][0x3b8] ;  /* 0x0000ee00ffa67b82 */ /* 0x000e620000000a00 */
[----:B------:R-:W-:Y:S03]  /*12dc0*/  LEA R178, P5, R175, R240, 0x2 ;  /* 0x000000f0afb27211 */ /* 0x000fe600078a10ff */
[----:B------:R-:W-:Y:S02]  /*12dd0*/  SEL R173, R173, R2, !P4 ;  /* 0x00000002adad7207 */ /* 0x000fe40006000000 */
[-C--:B------:R-:W-:Y:S02]  /*12de0*/  LEA.HI.X.SX32 R179, R175, R241.reuse, 0x2, P5 ;  /* 0x000000f1afb37211 */ /* 0x080fe400028f16ff */
[C---:B------:R-:W-:Y:S03]  /*12df0*/  LEA R176, P4, R173.reuse, R240, 0x2 ;  /* 0x000000f0adb07211 */ /* 0x040fe600078810ff */
[----:B------:R-:W2:Y:S01]  /*12e00*/  LDG.E R171, desc[UR16][R178.64] ;  /* 0x00000010b2ab7981 */ /* 0x000ea2000c1e1900 */
[C---:B------:R-:W-:Y:S02]  /*12e10*/  LEA.HI.X.SX32 R177, R173.reuse, R241, 0x2, P4 ;  /* 0x000000f1adb17211 */ /* 0x040fe400020f16ff */
[----:B------:R-:W-:Y:S03]  /*12e20*/  IADD3 R173, PT, PT, R173, -R175, RZ ;  /* 0x800000afadad7210 */ /* 0x000fe60007ffe0ff */
[----:B------:R-:W2:Y:S02]  /*12e30*/  LDG.E R2, desc[UR16][R176.64] ;  /* 0x00000010b0027981 */ /* 0x000ea4000c1e1900 */
[----:B------:R-:W-:Y:S05]  /*12e40*/  IMAD R173, R173, R0, -0x100 ;  /* 0xffffff00adad7424 */ /* 0x000fea00078e0200 */
[----:B------:R-:W-:Y:S05]  /*12e50*/  SHF.R.S32.HI R175, RZ, 0x1f, R173 ;  /* 0x0000001fffaf7819 */ /* 0x000fea00000114ad */
[-C--:B-1----:R-:W-:Y:S02]  /*12e60*/  IMAD R0, R175, R166.reuse, RZ ;  /* 0x000000a6af007224 */ /* 0x082fe400078e02ff */
[C---:B------:R-:W-:Y:S04]  /*12e70*/  IMAD.WIDE.U32 R174, R173.reuse, R166, RZ ;  /* 0x000000a6adae7225 */ /* 0x040fe800078e00ff */
[----:B------:R-:W-:Y:S04]  /*12e80*/  IMAD R0, R173, R167, R0 ;  /* 0x000000a7ad007224 */ /* 0x000fe800078e0200 */
[----:B------:R-:W-:Y:S02]  /*12e90*/  IMAD.IADD R175, R175, 0x1, R0 ;  /* 0x00000001afaf7824 */ /* 0x000fe400078e0200 */
[----:B--2---:R-:W-:Y:S04]  /*12ea0*/  IMAD.IADD R171, R171, 0x1, -R2 ;  /* 0x00000001abab7824 */ /* 0x004fe800078e0a02 */
[C---:B------:R-:W-:Y:S01]  /*12eb0*/  IMAD.WIDE.U32 R174, R171.reuse, UR6, R174 ;  /* 0x00000006abae7c25 */ /* 0x040fe2000f8e00ae */
[----:B------:R-:W-:Y:S02]  /*12ec0*/  SHF.R.S32.HI R2, RZ, 0x1f, R171 ;  /* 0x0000001fff027819 */ /* 0x000fe400000114ab */
[----:B------:R-:W-:Y:S03]  /*12ed0*/  LEA R232, P4, R174, R232, 0x1 ;  /* 0x000000e8aee87211 */ /* 0x000fe600078808ff */
[----:B------:R-:W-:Y:S04]  /*12ee0*/  IMAD R2, R2, UR6, RZ ;  /* 0x0000000602027c24 */ /* 0x000fe8000f8e02ff */
[----:B------:R-:W-:Y:S05]  /*12ef0*/  IMAD R2, R171, UR7, R2 ;  /* 0x00000007ab027c24 */ /* 0x000fea000f8e0202 */
[----:B------:R-:W-:Y:S04]  /*12f00*/  IADD3 R2, PT, PT, R175, R2, RZ ;  /* 0x00000002af027210 */ /* 0x000fe80007ffe0ff */
[----:B------:R-:W-:Y:S07]  /*12f10*/  LEA.HI.X R233, R174, R233, R2, 0x1, P4 ;  /* 0x000000e9aee97211 */ /* 0x000fee00020f0c02 */
.L_x_615:
[----:B------:R-:W-:Y:S01]  /*12f20*/  @!PT LDS RZ, [RZ] ;  /* 0x00000000fffff984 */ /* 0x000fe20000000800 */
[----:B------:R-:W-:Y:S01]  /*12f30*/  @!PT LDS RZ, [RZ] ;  /* 0x00000000fffff984 */ /* 0x000fe20000000800 */
[----:B------:R-:W-:Y:S01]  /*12f40*/  @!PT LDS RZ, [RZ] ;  /* 0x00000000fffff984 */ /* 0x000fe20000000800 */
[----:B------:R-:W-:Y:S01]  /*12f50*/  @!P2 LDGSTS.E.BYPASS.LTC128B.128 [R245+0x2000], desc[UR16][R232.64] ;  /* 0x02000000e8f5afae */ /* 0x000fe2000b981a10 */
[C---:B------:R-:W-:Y:S01]  /*12f60*/  LEA R170, P4, R166.reuse, R232, 0x5 ;  /* 0x000000e8a6aa7211 */ /* 0x040fe200078828ff */
[----:B------:R-:W-:Y:S02]  /*12f70*/  @!P1 IMAD R167, R169, 0x60, RZ ;  /* 0x00000060a9a79824 */ /* 0x000fe400078e02ff */
[----:B------:R1:W-:Y:S01]  /*12f80*/  @P2 STS.128 [R245+0x2000], RZ ;  /* 0x002000fff5002388 */ /* 0x0003e20000000c00 */
[C---:B------:R-:W-:Y:S01]  /*12f90*/  LEA.HI.X R171, R166.reuse, R233, R169, 0x5, P4 ;  /* 0x000000e9a6ab7211 */ /* 0x040fe200020f2ca9 */
[--C-:B------:R-:W-:Y:S01]  /*12fa0*/  @!P1 IMAD.MOV.U32 R194, RZ, RZ, R170.reuse ;  /* 0x000000ffffc29224 */ /* 0x100fe200078e00aa */
[CC--:B------:R-:W-:Y:S01]  /*12fb0*/  @!P1 LEA R180, P5, R166.reuse, R170.reuse, 0x5 ;  /* 0x000000aaa6b49211 */ /* 0x0c0fe200078a28ff */
[----:B------:R1:W-:Y:S01]  /*12fc0*/  @P1 STS.128 [R245+0x2800], RZ ;  /* 0x002800fff5001388 */ /* 0x0003e20000000c00 */
[CC--:B------:R-:W-:Y:S01]  /*12fd0*/  @!P1 LEA R188, P4, R166.reuse, R170.reuse, 0x6 ;  /* 0x000000aaa6bc9211 */ /* 0x0c0fe200078830ff */
[----:B------:R-:W-:Y:S01]  /*12fe0*/  @!P1 IMAD.MOV.U32 R197, RZ, RZ, R171 ;  /* 0x000000ffffc59224 */ /* 0x000fe200078e00ab */
[CCC-:B------:R-:W-:Y:S01]  /*12ff0*/  @!P1 LEA.HI.X R181, R166.reuse, R171.reuse, R169.reuse, 0x5, P5 ;  /* 0x000000aba6b59211 */ /* 0x1c0fe200028f2ca9 */
[----:B------:R-:W-:Y:S01]  /*13000*/  @!PT LDS RZ, [RZ] ;  /* 0x00000000fffff984 */ /* 0x000fe20000000800 */
[----:B------:R-:W-:Y:S01]  /*13010*/  @!PT LDS RZ, [RZ] ;  /* 0x00000000fffff984 */ /* 0x000fe20000000800 */
[----:B------:R-:W-:Y:S01]  /*13020*/  @!PT LDS RZ, [RZ] ;  /* 0x00000000fffff984 */ /* 0x000fe20000000800 */
[----:B------:R2:W-:Y:S01]  /*13030*/  @!P1 LDGSTS.E.BYPASS.LTC128B.128 [R245+0x2800], desc[UR16][R170.64] ;  /* 0x02800000aaf59fae */ /* 0x0005e2000b981a10 */
[CC--:B------:R-:W-:Y:S01]  /*13040*/  @!P1 LEA.HI.X R189, R166.reuse, R171.reuse, R169, 0x6, P4 ;  /* 0x000000aba6bd9211 */ /* 0x0c0fe200020f34a9 */
        /* <DEDUP_REMOVED lines=10> */
[-C--:B------:R-:W-:Y:S01]  /*130f0*/  @!P1 MOV R192, R170.reuse ;  /* 0x000000aa00c09202 */ /* 0x080fe20000000f00 */
[----:B------:R-:W-:Y:S01]  /*13100*/  @!P1 IMAD.MOV.U32 R172, RZ, RZ, R170 ;  /* 0x000000ffffac9224 */ /* 0x000fe200078e00aa */
[-C--:B------:R-:W-:Y:S01]  /*13110*/  @!P1 MOV R193, R171.reuse ;  /* 0x000000ab00c19202 */ /* 0x080fe20000000f00 */
[----:B------:R1:W-:Y:S01]  /*13120*/  @P1 STS.128 [R245+0x3800], RZ ;  /* 0x003800fff5001388 */ /* 0x0003e20000000c00 */
[CC--:B------:R-:W-:Y:S01]  /*13130*/  @!P1 LEA.HI.X R185, R166.reuse, R171.reuse, R169, 0x8, P2 ;  /* 0x000000aba6b99211 */ /* 0x0c0fe200010f44a9 */
[----:B------:R-:W-:Y:S01]  /*13140*/  @!P1 IMAD.MOV.U32 R191, RZ, RZ, R171 ;  /* 0x000000ffffbf9224 */ /* 0x000fe200078e00ab */
[----:B------:R-:W-:Y:S01]  /*13150*/  @!P1 MOV R195, R171 ;  /* 0x000000ab00c39202 */ /* 0x000fe20000000f00 */
[----:B------:R-:W-:Y:S01]  /*13160*/  @!PT LDS RZ, [RZ] ;  /* 0x00000000fffff984 */ /* 0x000fe20000000800 */
[----:B------:R-:W-:Y:S01]  /*13170*/  @!PT LDS RZ, [RZ] ;  /* 0x00000000fffff984 */ /* 0x000fe20000000800 */
[----:B------:R-:W-:Y:S01]  /*13180*/  @!PT LDS RZ, [RZ] ;  /* 0x00000000fffff984 */ /* 0x000fe20000000800 */
[----:B------:R1:W-:Y:S01]  /*13190*/  @!P1 LDGSTS.E.BYPASS.LTC128B.128 [R245+0x3800], desc[UR16][R188.64] ;  /* 0x03800000bcf59fae */ /* 0x0003e2000b981a10 */
[C---:B------:R-:W-:Y:S01]  /*131a0*/  @!P1 IMAD.WIDE.U32 R192, R166.reuse, 0x60, R192 ;  /* 0x00000060a6c09825 */ /* 0x040fe200078e00c0 */
[-C--:B------:R-:W-:Y:S02]  /*131b0*/  @!P1 MOV R196, R170.reuse ;  /* 0x000000aa00c49202 */ /* 0x080fe40000000f00 */
[----:B------:R1:W-:Y:S01]  /*131c0*/  @P1 STS.128 [R245+0x4000], RZ ;  /* 0x004000fff5001388 */ /* 0x0003e20000000c00 */
[-C--:B------:R-:W-:Y:S01]  /*131d0*/  @!P1 MOV R198, R170.reuse ;  /* 0x000000aa00c69202 */ /* 0x080fe20000000f00 */
[C---:B------:R-:W-:Y:S01]  /*131e0*/  @!P1 IMAD.WIDE.U32 R194, R166.reuse, 0xa0, R194 ;  /* 0x000000a0a6c29825 */ /* 0x040fe200078e00c2 */
[----:B------:R-:W-:Y:S02]  /*131f0*/  @!P1 IADD3 R193, PT, PT, R167, R193, RZ ;  /* 0x000000c1a7c19210 */ /* 0x000fe40007ffe0ff */
[-C--:B------:R-:W-:Y:S01]  /*13200*/  @!P1 MOV R199, R171.reuse ;  /* 0x000000ab00c79202 */ /* 0x080fe20000000f00 */
[C---:B------:R-:W-:Y:S01]  /*13210*/  @!P1 IMAD.WIDE.U32 R196, R166.reuse, 0xc0, R196 ;  /* 0x000000c0a6c49825 */ /* 0x040fe200078e00c4 */
[-C--:B------:R-:W-:Y:S01]  /*13220*/  @!P1 MOV R179, R171.reuse ;  /* 0x000000ab00b39202 */ /* 0x080fe20000000f00 */
[----:B------:R-:W-:Y:S01]  /*13230*/  @!PT LDS RZ, [RZ] ;  /* 0x00000000fffff984 */ /* 0x000fe20000000800 */
[----:B------:R-:W-:Y:S01]  /*13240*/  @!PT LDS RZ, [RZ] ;  /* 0x00000000fffff984 */ /* 0x000fe20000000800 */
[----:B------:R-:W-:Y:S01]  /*13250*/  @!PT LDS RZ, [RZ] ;  /* 0x00000000fffff984 */ /* 0x000fe20000000800 */
[----:B------:R1:W-:Y:S01]  /*13260*/  @!P1 LDGSTS.E.BYPASS.LTC128B.128 [R245+0x4000], desc[UR16][R192.64] ;  /* 0x04000000c0f59fae */ /* 0x0003e2000b981a10 */
[-C--:B------:R-:W-:Y:S01]  /*13270*/  @!P1 MOV R176, R170.reuse ;  /* 0x000000aa00b09202 */ /* 0x080fe20000000f00 */
[C---:B------:R-:W-:Y:S01]  /*13280*/  @!P1 IMAD.WIDE.U32 R198, R166.reuse, 0xe0, R198 ;  /* 0x000000e0a6c69825 */ /* 0x040fe200078e00c6 */
[-C--:B------:R-:W-:Y:S01]  /*13290*/  @!P1 MOV R174, R170.reuse ;  /* 0x000000aa00ae9202 */ /* 0x080fe20000000f00 */
[----:B------:R1:W-:Y:S01]  /*132a0*/  @P1 STS.128 [R245+0x4800], RZ ;  /* 0x004800fff5001388 */ /* 0x0003e20000000c00 */
        /* <DEDUP_REMOVED lines=8> */
[C---:B------:R-:W-:Y:S02]  /*13330*/  @!P1 IMAD.WIDE.U32 R174, R166.reuse, 0x160, R174 ;  /* 0x00000160a6ae9825 */ /* 0x040fe400078e00ae */
[----:B------:R1:W-:Y:S02]  /*13340*/  @P1 STS.128 [R245+0x5000], RZ ;  /* 0x005000fff5001388 */ /* 0x0003e40000000c00 */
[C---:B------:R-:W-:Y:S04]  /*13350*/  @!P1 IMAD.WIDE.U32 R172, R166.reuse, 0x180, R172 ;  /* 0x00000180a6ac9825 */ /* 0x040fe800078e00ac */
[C---:B--2---:R-:W-:Y:S04]  /*13360*/  @!P1 IMAD.WIDE.U32 R170, R166.reuse, 0x1a0, R170 ;  /* 0x000001a0a6aa9825 */ /* 0x044fe800078e00aa */
[C---:B------:R-:W-:Y:S04]  /*13370*/  @!P1 IMAD.WIDE.U32 R190, R166.reuse, 0x1c0, R190 ;  /* 0x000001c0a6be9825 */ /* 0x040fe800078e00be */
[----:B------:R-:W-:Y:S04]  /*13380*/  @!P1 IMAD.WIDE.U32 R178, R166, 0x120, R178 ;  /* 0x00000120a6b29825 */ /* 0x000fe800078e00b2 */
[C---:B------:R-:W-:Y:S02]  /*13390*/  @!P1 IMAD R166, R169.reuse, 0xa0, RZ ;  /* 0x000000a0a9a69824 */ /* 0x040fe400078e02ff */
[C---:B------:R-:W-:Y:S02]  /*133a0*/  @!P1 IMAD R164, R169.reuse, 0xc0, RZ ;  /* 0x000000c0a9a49824 */ /* 0x040fe400078e02ff */
[C---:B------:R-:W-:Y:S01]  /*133b0*/  @!P1 IMAD R2, R169.reuse, 0xe0, RZ ;  /* 0x000000e0a9029824 */ /* 0x040fe200078e02ff */
[----:B------:R-:W-:Y:S01]  /*133c0*/  @!P1 IADD3 R195, PT, PT, R166, R195, RZ ;  /* 0x000000c3a6c39210 */ /* 0x000fe20007ffe0ff */
[----:B------:R-:W-:Y:S02]  /*133d0*/  @!P1 IMAD.IADD R197, R164, 0x1, R197 ;  /* 0x00000001a4c59824 */ /* 0x000fe400078e02c5 */
[----:B------:R-:W-:Y:S01]  /*133e0*/  @!P1 IMAD.MOV.U32 R200, RZ, RZ, R178 ;  /* 0x000000ffffc89224 */ /* 0x000fe200078e00b2 */
[----:B------:R-:W-:Y:S01]  /*133f0*/  @!P1 IADD3 R199, PT, PT, R2, R199, RZ ;  /* 0x000000c702c79210 */ /* 0x000fe20007ffe0ff */
[----:B------:R-:W-:Y:S01]  /*13400*/  @!PT LDS RZ, [RZ] ;  /* 0x00000000fffff984 */ /* 0x000fe20000000800 */
[----:B------:R-:W-:Y:S01]  /*13410*/  @!PT LDS RZ, [RZ] ;  /* 0x00000000fffff984 */ /* 0x000fe20000000800 */
[----:B------:R-:W-:Y:S01]  /*13420*/  @!PT LDS RZ, [RZ] ;  /* 0x00000000fffff984 */ /* 0x000fe20000000800 */
[----:B------:R1:W-:Y:S01]  /*13430*/  @!P1 LDGSTS.E.BYPASS.LTC128B.128 [R245+0x5000], desc[UR16][R194.64] ;  /* 0x05000000c2f59fae */ /* 0x0003e2000b981a10 */
[C---:B------:R-:W-:Y:S02]  /*13440*/  @!P1 IMAD R0, R169.reuse, 0x120, RZ ;  /* 0x00000120a9009824 */ /* 0x040fe400078e02ff */
[C---:B------:R-:W-:Y:S01]  /*13450*/  @!P1 IMAD R183, R169.reuse, 0x140, RZ ;  /* 0x00000140a9b79824 */ /* 0x040fe200078e02ff */
[----:B------:R1:W-:Y:S01]  /*13460*/  @P1 STS.128 [R245+0x5800], RZ ;  /* 0x005800fff5001388 */ /* 0x0003e20000000c00 */
[C---:B---3--:R-:W-:Y:S01]  /*13470*/  @!P1 IMAD R181, R169.reuse, 0x160, RZ ;  /* 0x00000160a9b59824 */ /* 0x048fe200078e02ff */
[----:B------:R-:W-:Y:S01]  /*13480*/  @!P1 IADD3 R201, PT, PT, R0, R179, RZ ;  /* 0x000000b300c99210 */ /* 0x000fe20007ffe0ff */
[----:B------:R-:W-:Y:S01]  /*13490*/  @!P1 IMAD R179, R169, 0x180, RZ ;  /* 0x00000180a9b39824 */ /* 0x000fe200078e02ff */
[----:B------:R-:W-:Y:S01]  /*134a0*/  @!PT LDS RZ, [RZ] ;  /* 0x00000000fffff984 */ /* 0x000fe20000000800 */
[----:B------:R-:W-:Y:S01]  /*134b0*/  @!PT LDS RZ, [RZ] ;  /* 0x00000000fffff984 */ /* 0x000fe20000000800 */
[----:B------:R-:W-:Y:S01]  /*134c0*/  @!PT LDS RZ, [RZ] ;  /* 0x00000000fffff984 */ /* 0x000fe20000000800 */
[----:B------:R1:W-:Y:S01]  /*134d0*/  @!P1 LDGSTS.E.BYPASS.LTC128B.128 [R245+0x5800], desc[UR16][R196.64] ;  /* 0x05800000c4f59fae */ /* 0x0003e2000b981a10 */
[----:B------:R-:W-:Y:S01]  /*134e0*/  @!P1 IADD3 R177, PT, PT, R183, R177, RZ ;  /* 0x000000b1b7b19210 */ /* 0x000fe20007ffe0ff */
[----:B------:R-:W-:Y:S01]  /*134f0*/  @!P1 IMAD R167, R169, 0x1a0, RZ ;  /* 0x000001a0a9a79824 */ /* 0x000fe200078e02ff */
[----:B------:R-:W-:Y:S01]  /*13500*/  @!P1 IADD3 R175, PT, PT, R181, R175, RZ ;  /* 0x000000afb5af9210 */ /* 0x000fe20007ffe0ff */
[----:B------:R1:W-:Y:S01]  /*13510*/  @P1 STS.128 [R245+0x6000], RZ ;  /* 0x006000fff5001388 */ /* 0x0003e20000000c00 */
[----:B------:R-:W-:Y:S02]  /*13520*/  @!P1 IMAD.IADD R173, R179, 0x1, R173 ;  /* 0x00000001b3ad9824 */ /* 0x000fe400078e02ad */
[----:B------:R-:W-:Y:S01]  /*13530*/  @!P1 IADD3 R171, PT, PT, R167, R171, RZ ;  /* 0x000000aba7ab9210 */ /* 0x000fe20007ffe0ff */
[----:B------:R-:W-:Y:S01]  /*13540*/  @!PT LDS RZ, [RZ] ;  /* 0x00000000fffff984 */ /* 0x000fe20000000800 */
[----:B------:R-:W-:Y:S01]  /*13550*/  @!PT LDS RZ, [RZ] ;  /* 0x00000000fffff984 */ /* 0x000fe20000000800 */
[----:B------:R-:W-:Y:S01]  /*13560*/  @!PT LDS RZ, [RZ] ;  /* 0x00000000fffff984 */ /* 0x000fe20000000800 */
[----:B------:R1:W-:Y:S01]  /*13570*/  @!P1 LDGSTS.E.BYPASS.LTC128B.128 [R245+0x6000], desc[UR16][R198.64] ;  /* 0x06000000c6f59fae */ /* 0x0003e2000b981a10 */
[----:B------:R-:W-:Y:S03]  /*13580*/  @!P1 IMAD R169, R169, 0x1c0, RZ ;  /* 0x000001c0a9a99824 */ /* 0x000fe600078e02ff */
[----:B------:R1:W-:Y:S02]  /*13590*/  @P1 STS.128 [R245+0x6800], RZ ;  /* 0x006800fff5001388 */ /* 0x0003e40000000c00 */
[----:B------:R-:W-:Y:S02]  /*135a0*/  @!P1 IADD3 R191, PT, PT, R169, R191, RZ ;  /* 0x000000bfa9bf9210 */ /* 0x000fe40007ffe0ff */
        /* <DEDUP_REMOVED lines=34> */
[----:B------:R-:W0:Y:S02]  /*137d0*/  LDGDEPBAR ;  /* 0x00000000000079af */ /* 0x000e240000000000 */
.L_x_614:
[----:B------:R-:W-:Y:S02]  /*137e0*/  FMNMX3.FTZ R0, R3, R6, R7, !PT ;  /* 0x0000000603007276 */ /* 0x000fe40007810007 */
        /* <DEDUP_REMOVED lines=63> */
[----:B------:R-:W-:Y:S01]  /*13be0*/  IADD3 R237, PT, PT, R237, -0x1, RZ ;  /* 0xffffffffeded7810 */ /* 0x000fe20007ffe0ff */
[----:B------:R-:W-:Y:S01]  /*13bf0*/  SHFL.BFLY PT, R0, R169, 0x2, 0x1f ;  /* 0x0c401f00a9007f89 */ /* 0x000fe200000e0000 */
[----:B------:R-:W-:Y:S07]  /*13c00*/  IADD3 R238, PT, PT, R238, -0x100, RZ ;  /* 0xffffff00eeee7810 */ /* 0x000fee0007ffe0ff */
[----:B-1----:R-:W1:Y:S02]  /*13c10*/  SHFL.BFLY PT, R173, R166, 0x2, 0x1f ;  /* 0x0c401f00a6ad7f89 */ /* 0x002e6400000e0000 */
[----:B-1----:R-:W-:Y:S02]  /*13c20*/  FMNMX.FTZ R171, R166, R173, !PT ;  /* 0x000000ada6ab7209 */ /* 0x002fe40007810000 */
[----:B------:R-:W-:Y:S04]  /*13c30*/  FMNMX.FTZ R167, R169, R0, !PT ;  /* 0x00000000a9a77209 */ /* 0x000fe80007810000 */
[----:B------:R-:W-:Y:S08]  /*13c40*/  LDSM.16.MT88.4 R172, [R224+0xa000] ;  /* 0x00a00000e0ac783b */ /* 0x000ff00000004200 */
[----:B------:R-:W1:Y:S08]  /*13c50*/  SHFL.BFLY PT, R0, R167, 0x1, 0x1f ;  /* 0x0c201f00a7007f89 */ /* 0x000e7000000e0000 */
[----:B------:R-:W2:Y:S01]  /*13c60*/  SHFL.BFLY PT, R2, R171, 0x1, 0x1f ;  /* 0x0c201f00ab027f89 */ /* 0x000ea200000e0000 */
[----:B-1----:R-:W-:Y:S02]  /*13c70*/  FMNMX.FTZ R0, R167, R0, !PT ;  /* 0x00000000a7007209 */ /* 0x002fe40007810000 */
[----:B--2---:R-:W-:Y:S03]  /*13c80*/  FMNMX.FTZ R2, R171, R2, !PT ;  /* 0x00000002ab027209 */ /* 0x004fe60007810000 */
[C---:B------:R-:W-:Y:S02]  /*13c90*/  FADD.FTZ R3, -R0.reuse, R3 ;  /* 0x0000000300037221 */ /* 0x040fe40000010100 */
[----:B------:R-:W1:Y:S01]  /*13ca0*/  LDSM.16.MT88.4 R168, [R225+0xa000] ;  /* 0x00a00000e1a8783b */ /* 0x000e620000004200 */
[----:B------:R-:W-:Y:S01]  /*13cb0*/  FMUL.FTZ R167, R0, UR4 ;  /* 0x0000000400a77c20 */ /* 0x000fe20008410000 */
[C---:B------:R-:W-:Y:S01]  /*13cc0*/  FSETP.NEU.FTZ.AND P1, PT, R2.reuse, -INF , PT ;  /* 0xff8000000200780b */ /* 0x040fe20003f3d000 */
[----:B------:R-:W-:Y:S01]  /*13cd0*/  FMUL.FTZ R166, R3, UR4 ;  /* 0x0000000403a67c20 */ /* 0x000fe20008410000 */
[C---:B------:R-:W-:Y:S01]  /*13ce0*/  FMUL.FTZ R180, R2.reuse, UR4 ;  /* 0x0000000402b47c20 */ /* 0x040fe20008410000 */
[----:B------:R-:W-:Y:S02]  /*13cf0*/  FADD.FTZ R164, -R2, R165 ;  /* 0x000000a502a47221 */ /* 0x000fe40000010100 */
[----:B------:R2:W3:Y:S02]  /*13d00*/  MUFU.EX2 R3, R166 ;  /* 0x000000a600037308 */ /* 0x0004e40000000800 */
[----:B------:R-:W-:Y:S01]  /*13d10*/  FSEL R180, R180, RZ, P1 ;  /* 0x000000ffb4b47208 */ /* 0x000fe20000800000 */
[----:B------:R-:W-:Y:S01]  /*13d20*/  FMUL.FTZ R165, R164, UR4 ;  /* 0x00000004a4a57c20 */ /* 0x000fe20008410000 */
[----:B------:R-:W-:Y:S03]  /*13d30*/  FSETP.NEU.FTZ.AND P1, PT, R0, -INF , PT ;  /* 0xff8000000000780b */ /* 0x000fe60003f3d000 */
[--C-:B------:R-:W-:Y:S03]  /*13d40*/  FFMA.FTZ R187, R4, UR4, -R180.reuse ;  /* 0x0000000404bb7c23 */ /* 0x100fe600080108b4 */
[----:B------:R-:W4:Y:S01]  /*13d50*/  MUFU.EX2 R164, R165 ;  /* 0x000000a500a47308 */ /* 0x000f220000000800 */
[----:B------:R-:W-:Y:S01]  /*13d60*/  FSEL R167, R167, RZ, P1 ;  /* 0x000000ffa7a77208 */ /* 0x000fe20000800000 */
[--C-:B------:R-:W-:Y:S01]  /*13d70*/  FFMA.FTZ R184, R5, UR4, -R180.reuse ;  /* 0x0000000405b87c23 */ /* 0x100fe200080108b4 */
[--C-:B------:R-:W-:Y:S01]  /*13d80*/  FFMA.FTZ R182, R8, UR4, -R180.reuse ;  /* 0x0000000408b67c23 */ /* 0x100fe200080108b4 */
[--C-:B------:R-:W-:Y:S01]  /*13d90*/  FFMA.FTZ R183, R9, UR4, -R180.reuse ;  /* 0x0000000409b77c23 */ /* 0x100fe200080108b4 */
[--C-:B------:R-:W-:Y:S01]  /*13da0*/  FFMA.FTZ R188, R12, UR4, -R180.reuse ;  /* 0x000000040cbc7c23 */ /* 0x100fe200080108b4 */
[--C-:B------:R-:W-:Y:S01]  /*13db0*/  FFMA.FTZ R181, R7, UR4, -R167.reuse ;  /* 0x0000000407b57c23 */ /* 0x100fe200080108a7 */
[--C-:B------:R-:W-:Y:S03]  /*13dc0*/  FFMA.FTZ R186, R6, UR4, -R167.reuse ;  /* 0x0000000406ba7c23 */ /* 0x100fe600080108a7 */
[----:B------:R-:W-:Y:S01]  /*13dd0*/  MUFU.EX2 R187, R187 ;  /* 0x000000bb00bb7308 */ /* 0x000fe20000000800 */
[--C-:B------:R-:W-:Y:S01]  /*13de0*/  FFMA.FTZ R185, R10, UR4, -R167.reuse ;  /* 0x000000040ab97c23 */ /* 0x100fe200080108a7 */
[--C-:B--2---:R-:W-:Y:S01]  /*13df0*/  FFMA.FTZ R166, R11, UR4, -R167.reuse ;  /* 0x000000040ba67c23 */ /* 0x104fe200080108a7 */
[----:B------:R-:W-:Y:S01]  /*13e00*/  MOV R6, R242 ;  /* 0x000000f200067202 */ /* 0x000fe20000000f00 */
[----:B---3--:R-:W-:Y:S01]  /*13e10*/  FMUL.FTZ R10, R3, R162 ;  /* 0x000000a2030a7220 */ /* 0x008fe20000410000 */
[----:B------:R-:W-:Y:S01]  /*13e20*/  @P0 IADD3 R6, PT, PT, R243, -0x40, RZ ;  /* 0xffffffc0f3060810 */ /* 0x000fe20007ffe0ff */
[C---:B------:R-:W-:Y:S01]  /*13e30*/  FMUL.FTZ R11, R3.reuse, R163 ;  /* 0x000000a3030b7220 */ /* 0x040fe20000410000 */
[C---:B------:R-:W-:Y:S03]  /*13e40*/  FMUL.FTZ R134, R3.reuse, R134 ;  /* 0x0000008603867220 */ /* 0x040fe60000410000 */
[----:B------:R-:W2:Y:S01]  /*13e50*/  MUFU.EX2 R184, R184 ;  /* 0x000000b800b87308 */ /* 0x000ea20000000800 */
[C---:B----4-:R-:W-:Y:S01]  /*13e60*/  FMUL.FTZ R8, R164.reuse, R160 ;  /* 0x000000a0a4087220 */ /* 0x050fe20000410000 */
[----:B------:R-:W3:Y:S01]  /*13e70*/  LDSM.16.MT88.4 R176, [R6] ;  /* 0x0000000006b0783b */ /* 0x000ee20000004200 */
[C---:B------:R-:W-:Y:S01]  /*13e80*/  FMUL.FTZ R9, R164.reuse, R161 ;  /* 0x000000a1a4097220 */ /* 0x040fe20000410000 */
[C---:B------:R-:W-:Y:S01]  /*13e90*/  FMUL.FTZ R132, R164.reuse, R132 ;  /* 0x00000084a4847220 */ /* 0x040fe20000410000 */
[C---:B------:R-:W-:Y:S01]  /*13ea0*/  FMUL.FTZ R133, R164.reuse, R133 ;  /* 0x00000085a4857220 */ /* 0x040fe20000410000 */
[----:B------:R-:W-:Y:S01]  /*13eb0*/  FMUL.FTZ R135, R3, R135 ;  /* 0x0000008703877220 */ /* 0x000fe20000410000 */
[----:B------:R-:W-:Y:S03]  /*13ec0*/  IADD3 R7, PT, PT, R231, R6, RZ ;  /* 0x00000006e7077210 */ /* 0x000fe60007ffe0ff */
[----:B------:R-:W-:Y:S01]  /*13ed0*/  MUFU.EX2 R186, R186 ;  /* 0x000000ba00ba7308 */ /* 0x000fe20000000800 */
[C---:B------:R-:W-:Y:S01]  /*13ee0*/  FMUL.FTZ R136, R164.reuse, R136 ;  /* 0x00000088a4887220 */ /* 0x040fe20000410000 */
[C---:B------:R-:W-:Y:S01]  /*13ef0*/  FMUL.FTZ R137, R164.reuse, R137 ;  /* 0x00000089a4897220 */ /* 0x040fe20000410000 */
[C---:B------:R-:W-:Y:S01]  /*13f00*/  FMUL.FTZ R138, R3.reuse, R138 ;  /* 0x0000008a038a7220 */ /* 0x040fe20000410000 */
[C---:B------:R-:W-:Y:S01]  /*13f10*/  FMUL.FTZ R139, R3.reuse, R139 ;  /* 0x0000008b038b7220 */ /* 0x040fe20000410000 */
[C---:B------:R-:W-:Y:S01]  /*13f20*/  FMUL.FTZ R140, R164.reuse, R140 ;  /* 0x0000008ca48c7220 */ /* 0x040fe20000410000 */
[----:B------:R-:W-:Y:S01]  /*13f30*/  FMUL.FTZ R141, R164, R141 ;  /* 0x0000008da48d7220 */ /* 0x000fe20000410000 */
[C---:B------:R-:W-:Y:S03]  /*13f40*/  FMUL.FTZ R142, R3.reuse, R142 ;  /* 0x0000008e038e7220 */ /* 0x040fe60000410000 */
[----:B------:R-:W4:Y:S01]  /*13f50*/  MUFU.EX2 R181, R181 ;  /* 0x000000b500b57308 */ /* 0x000f220000000800 */
[----:B--2---:R-:W-:Y:S01]  /*13f60*/  F2FP.BF16.F32.PACK_AB R160, R184, R187 ;  /* 0x000000bbb8a0723e */ /* 0x004fe200000010ff */
[C---:B------:R-:W-:Y:S01]  /*13f70*/  FMUL.FTZ R143, R3.reuse, R143 ;  /* 0x0000008f038f7220 */ /* 0x040fe20000410000 */
[C---:B------:R-:W-:Y:S01]  /*13f80*/  FMUL.FTZ R144, R164.reuse, R144 ;  /* 0x00000090a4907220 */ /* 0x040fe20000410000 */
[C---:B------:R-:W-:Y:S01]  /*13f90*/  FMUL.FTZ R145, R164.reuse, R145 ;  /* 0x00000091a4917220 */ /* 0x040fe20000410000 */
[C---:B------:R-:W-:Y:S01]  /*13fa0*/  FMUL.FTZ R146, R3.reuse, R146 ;  /* 0x0000009203927220 */ /* 0x040fe20000410000 */
[----:B------:R-:W-:Y:S01]  /*13fb0*/  FMUL.FTZ R147, R3, R147 ;  /* 0x0000009303937220 */ /* 0x000fe20000410000 */
[C---:B------:R-:W-:Y:S03]  /*13fc0*/  FMUL.FTZ R12, R164.reuse, R156 ;  /* 0x0000009ca40c7220 */ /* 0x040fe60000410000 */
[----:B------:R-:W-:Y:S01]  /*13fd0*/  MUFU.EX2 R182, R182 ;  /* 0x000000b600b67308 */ /* 0x000fe20000000800 */
[--C-:B------:R-:W-:Y:S01]  /*13fe0*/  FFMA.FTZ R189, R13, UR4, -R180.reuse ;  /* 0x000000040dbd7c23 */ /* 0x100fe200080108b4 */
[----:B------:R-:W-:Y:S01]  /*13ff0*/  FMUL.FTZ R13, R164, R157 ;  /* 0x0000009da40d7220 */ /* 0x000fe20000410000 */
[--C-:B------:R-:W-:Y:S01]  /*14000*/  FFMA.FTZ R191, R14, UR4, -R167.reuse ;  /* 0x000000040ebf7c23 */ /* 0x100fe200080108a7 */
[----:B------:R-:W-:Y:S01]  /*14010*/  FMUL.FTZ R14, R3, R158 ;  /* 0x0000009e030e7220 */ /* 0x000fe20000410000 */
[--C-:B------:R-:W-:Y:S01]  /*14020*/  FFMA.FTZ R190, R15, UR4, -R167.reuse ;  /* 0x000000040fbe7c23 */ /* 0x100fe200080108a7 */
[----:B------:R-:W-:Y:S01]  /*14030*/  FMUL.FTZ R15, R3, R159 ;  /* 0x0000009f030f7220 */ /* 0x000fe20000410000 */
[C---:B------:R-:W-:Y:S03]  /*14040*/  FMUL.FTZ R148, R164.reuse, R148 ;  /* 0x00000094a4947220 */ /* 0x040fe60000410000 */
[----:B------:R-:W2:Y:S01]  /*14050*/  MUFU.EX2 R183, R183 ;  /* 0x000000b700b77308 */ /* 0x000ea20000000800 */
[----:B----4-:R-:W-:Y:S01]  /*14060*/  F2FP.BF16.F32.PACK_AB R161, R181, R186 ;  /* 0x000000bab5a1723e */ /* 0x010fe200000010ff */
[----:B------:R-:W-:Y:S01]  /*14070*/  LDSM.16.MT88.4 R156, [R225+0xa800] ;  /* 0x00a80000e19c783b */ /* 0x000fe20000004200 */
[----:B------:R-:W-:Y:S01]  /*14080*/  FMUL.FTZ R149, R164, R149 ;  /* 0x00000095a4957220 */ /* 0x000fe20000410000 */
[C---:B------:R-:W-:Y:S01]  /*14090*/  FMUL.FTZ R150, R3.reuse, R150 ;  /* 0x0000009603967220 */ /* 0x040fe20000410000 */
[----:B------:R-:W-:Y:S01]  /*140a0*/  FMUL.FTZ R151, R3, R151 ;  /* 0x0000009703977220 */ /* 0x000fe20000410000 */
[--C-:B------:R-:W-:Y:S01]  /*140b0*/  FFMA.FTZ R16, R16, UR4, -R180.reuse ;  /* 0x0000000410107c23 */ /* 0x100fe200080108b4 */
[--C-:B------:R-:W-:Y:S03]  /*140c0*/  FFMA.FTZ R193, R20, UR4, -R180.reuse ;  /* 0x0000000414c17c23 */ /* 0x100fe600080108b4 */
[----:B------:R-:W-:Y:S01]  /*140d0*/  MUFU.EX2 R185, R185 ;  /* 0x000000b900b97308 */ /* 0x000fe20000000800 */
[--C-:B------:R-:W-:Y:S01]  /*140e0*/  FFMA.FTZ R192, R21, UR4, -R180.reuse ;  /* 0x0000000415c07c23 */ /* 0x100fe200080108b4 */
[--C-:B------:R-:W-:Y:S01]  /*140f0*/  FFMA.FTZ R194, R22, UR4, -R167.reuse ;  /* 0x0000000416c27c23 */ /* 0x100fe200080108a7 */
[--C-:B------:R-:W-:Y:S01]  /*14100*/  FFMA.FTZ R195, R23, UR4, -R167.reuse ;  /* 0x0000000417c37c23 */ /* 0x100fe200080108a7 */
[--C-:B------:R-:W-:Y:S01]  /*14110*/  FFMA.FTZ R197, R42, UR4, -R167.reuse ;  /* 0x000000042ac57c23 */ /* 0x100fe200080108a7 */
[--C-:B------:R-:W-:Y:S01]  /*14120*/  FFMA.FTZ R41, R41, UR4, -R180.reuse ;  /* 0x0000000429297c23 */ /* 0x100fe200080108b4 */
[--C-:B------:R-:W-:Y:S01]  /*14130*/  FFMA.FTZ R52, R52, UR4, -R180.reuse ;  /* 0x0000000434347c23 */ /* 0x100fe200080108b4 */
[--C-:B------:R-:W-:Y:S03]  /*14140*/  FFMA.FTZ R40, R40, UR4, -R180.reuse ;  /* 0x0000000428287c23 */ /* 0x100fe600080108b4 */
[----:B------:R-:W4:Y:S01]  /*14150*/  MUFU.EX2 R166, R166 ;  /* 0x000000a600a67308 */ /* 0x000f220000000800 */
[----:B--2---:R-:W-:Y:S01]  /*14160*/  F2FP.BF16.F32.PACK_AB R162, R183, R182 ;  /* 0x000000b6b7a2723e */ /* 0x004fe200000010ff */
        /* <DEDUP_REMOVED lines=14> */
[----:B------:R-:W-:Y:S01]  /*14250*/  MUFU.EX2 R189, R189 ;  /* 0x000000bd00bd7308 */ /* 0x000fe20000000800 */
[----:B----4-:R-:W-:Y:S01]  /*14260*/  F2FP.BF16.F32.PACK_AB R163, R166, R185 ;  /* 0x000000b9a6a3723e */ /* 0x010fe200000010ff */
[--C-:B------:R-:W-:Y:S01]  /*14270*/  FFMA.FTZ R56, R57, UR4, -R180.reuse ;  /* 0x0000000439387c23 */ /* 0x100fe200080108b4 */
[--C-:B------:R-:W-:Y:S01]  /*14280*/  FFMA.FTZ R57, R58, UR4, -R167.reuse ;  /* 0x000000043a397c23 */ /* 0x100fe200080108a7 */
[--C-:B------:R-:W-:Y:S01]  /*14290*/  FFMA.FTZ R58, R59, UR4, -R167.reuse ;  /* 0x000000043b3a7c23 */ /* 0x100fe200080108a7 */
[--C-:B------:R-:W-:Y:S01]  /*142a0*/  FFMA.FTZ R59, R61, UR4, -R180.reuse ;  /* 0x000000043d3b7c23 */ /* 0x100fe200080108b4 */
[--C-:B------:R-:W-:Y:S01]  /*142b0*/  FFMA.FTZ R61, R63, UR4, -R167.reuse ;  /* 0x000000043f3d7c23 */ /* 0x100fe200080108a7 */
[--C-:B------:R-:W-:Y:S01]  /*142c0*/  FFMA.FTZ R63, R64, UR4, -R180.reuse ;  /* 0x00000004403f7c23 */ /* 0x100fe200080108b4 */
[C---:B-1----:R-:W-:Y:S02]  /*142d0*/  HMMA.16816.F32.BF16 R8, R160.reuse, R168, R8 ;  /* 0x000000a8a008723c */ /* 0x042fe40000041808 */
[----:B------:R-:W-:Y:S03]  /*142e0*/  MUFU.EX2 R191, R191 ;  /* 0x000000bf00bf7308 */ /* 0x000fe60000000800 */
[--C-:B------:R-:W-:Y:S01]  /*142f0*/  FFMA.FTZ R64, R66, UR4, -R167.reuse ;  /* 0x0000000442407c23 */ /* 0x100fe200080108a7 */
[--C-:B------:R-:W-:Y:S01]  /*14300*/  FFMA.FTZ R66, R69, UR4, -R180.reuse ;  /* 0x0000000445427c23 */ /* 0x100fe200080108b4 */
[--C-:B------:R-:W-:Y:S01]  /*14310*/  FFMA.FTZ R69, R71, UR4, -R167.reuse ;  /* 0x0000000447457c23 */ /* 0x100fe200080108a7 */
[C---:B------:R-:W-:Y:S01]  /*14320*/  HMMA.16816.F32.BF16 R132, R160.reuse, R170, R132 ;  /* 0x000000aaa084723c */ /* 0x040fe20000041884 */
[----:B------:R-:W1:Y:S03]  /*14330*/  LDSM.16.MT88.4 R168, [R7] ;  /* 0x0000000007a8783b */ /* 0x000e660000004200 */
[----:B------:R-:W2:Y:S01]  /*14340*/  MUFU.EX2 R190, R190 ;  /* 0x000000be00be7308 */ /* 0x000ea20000000800 */
[--C-:B------:R-:W-:Y:S01]  /*14350*/  FFMA.FTZ R71, R72, UR4, -R180.reuse ;  /* 0x0000000448477c23 */ /* 0x100fe200080108b4 */
[--C-:B------:R-:W-:Y:S01]  /*14360*/  FFMA.FTZ R72, R74, UR4, -R167.reuse ;  /* 0x000000044a487c23 */ /* 0x100fe200080108a7 */
[--C-:B------:R-:W-:Y:S01]  /*14370*/  FFMA.FTZ R74, R77, UR4, -R180.reuse ;  /* 0x000000044d4a7c23 */ /* 0x100fe200080108b4 */
[--C-:B------:R-:W-:Y:S01]  /*14380*/  FFMA.FTZ R77, R79, UR4, -R167.reuse ;  /* 0x000000044f4d7c23 */ /* 0x100fe200080108a7 */
[--C-:B------:R-:W-:Y:S01]  /*14390*/  FFMA.FTZ R79, R81, UR4, -R180.reuse ;  /* 0x00000004514f7c23 */ /* 0x100fe200080108b4 */
[C---:B------:R-:W-:Y:S04]  /*143a0*/  HMMA.16816.F32.BF16 R136, R160.reuse, R172, R136 ;  /* 0x000000aca088723c */ /* 0x040fe80000041888 */
[----:B------:R-:W-:Y:S01]  /*143b0*/  MUFU.EX2 R41, R41 ;  /* 0x0000002900297308 */ /* 0x000fe20000000800 */
[--C-:B------:R-:W-:Y:S01]  /*143c0*/  FFMA.FTZ R81, R83, UR4, -R167.reuse ;  /* 0x0000000453517c23 */ /* 0x100fe200080108a7 */
[--C-:B------:R-:W-:Y:S01]  /*143d0*/  FFMA.FTZ R83, R84, UR4, -R180.reuse ;  /* 0x0000000454537c23 */ /* 0x100fe200080108b4 */
[--C-:B------:R-:W-:Y:S01]  /*143e0*/  FFMA.FTZ R84, R86, UR4, -R167.reuse ;  /* 0x0000000456547c23 */ /* 0x100fe200080108a7 */
[--C-:B------:R-:W-:Y:S01]  /*143f0*/  FFMA.FTZ R86, R89, UR4, -R180.reuse ;  /* 0x0000000459567c23 */ /* 0x100fe200080108b4 */
[--C-:B------:R-:W-:Y:S01]  /*14400*/  FFMA.FTZ R89, R91, UR4, -R167.reuse ;  /* 0x000000045b597c23 */ /* 0x100fe200080108a7 */
[C---:B------:R-:W-:Y:S01]  /*14410*/  HMMA.16816.F32.BF16 R140, R160.reuse, R174, R140 ;  /* 0x000000aea08c723c */ /* 0x040fe2000004188c */
[----:B------:R-:W4:Y:S03]  /*14420*/  LDSM.16.MT88.4 R172, [R224+0xa800] ;  /* 0x00a80000e0ac783b */ /* 0x000f260000004200 */
[----:B------:R-:W-:Y:S01]  /*14430*/  MUFU.EX2 R197, R197 ;  /* 0x000000c500c57308 */ /* 0x000fe20000000800 */
[--C-:B------:R-:W-:Y:S01]  /*14440*/  FFMA.FTZ R91, R93, UR4, -R180.reuse ;  /* 0x000000045d5b7c23 */ /* 0x100fe200080108b4 */
[--C-:B------:R-:W-:Y:S01]  /*14450*/  FFMA.FTZ R93, R96, UR4, -R180.reuse ;  /* 0x00000004605d7c23 */ /* 0x100fe200080108b4 */
[--C-:B------:R-:W-:Y:S01]  /*14460*/  FFMA.FTZ R95, R95, UR4, -R167.reuse ;  /* 0x000000045f5f7c23 */ /* 0x100fe200080108a7 */
[--C-:B------:R-:W-:Y:S01]  /*14470*/  FFMA.FTZ R96, R98, UR4, -R167.reuse ;  /* 0x0000000462607c23 */ /* 0x100fe200080108a7 */
[--C-:B------:R-:W-:Y:S01]  /*14480*/  FFMA.FTZ R98, R100, UR4, -R180.reuse ;  /* 0x0000000464627c23 */ /* 0x100fe200080108b4 */
[C---:B---3--:R-:W-:Y:S04]  /*14490*/  HMMA.16816.F32.BF16 R144, R160.reuse, R176, R144 ;  /* 0x000000b0a090723c */ /* 0x048fe80000041890 */
[----:B------:R3:W-:Y:S01]  /*144a0*/  MUFU.EX2 R177, R16 ;  /* 0x0000001000b17308 */ /* 0x0007e20000000800 */
[--C-:B------:R-:W-:Y:S01]  /*144b0*/  FFMA.FTZ R176, R17, UR4, -R180.reuse ;  /* 0x0000000411b07c23 */ /* 0x100fe200080108b4 */
[----:B------:R-:W-:Y:S01]  /*144c0*/  FMUL.FTZ R17, R164, R153 ;  /* 0x00000099a4117220 */ /* 0x000fe20000410000 */
[----:B--2---:R-:W-:Y:S01]  /*144d0*/  F2FP.BF16.F32.PACK_AB R153, R190, R191 ;  /* 0x000000bfbe99723e */ /* 0x004fe200000010ff */
[--C-:B------:R-:W-:Y:S01]  /*144e0*/  FFMA.FTZ R100, R103, UR4, -R167.reuse ;  /* 0x0000000467647c23 */ /* 0x100fe200080108a7 */
[----:B------:R-:W-:Y:S01]  /*144f0*/  FFMA.FTZ R103, R105, UR4, -R180 ;  /* 0x0000000469677c23 */ /* 0x000fe200080108b4 */
[C---:B------:R-:W-:Y:S04]  /*14500*/  HMMA.16816.F32.BF16 R12, R160.reuse, R178, R12 ;  /* 0x000000b2a00c723c */ /* 0x040fe8000004180c */
[----:B------:R-:W2:Y:S01]  /*14510*/  MUFU.EX2 R176, R176 ;  /* 0x000000b000b07308 */ /* 0x000ea20000000800 */
[--C-:B------:R-:W-:Y:S01]  /*14520*/  FFMA.FTZ R178, R18, UR4, -R167.reuse ;  /* 0x0000000412b27c23 */ /* 0x100fe200080108a7 */
[--C-:B------:R-:W-:Y:S01]  /*14530*/  FFMA.FTZ R179, R19, UR4, -R167.reuse ;  /* 0x0000000413b37c23 */ /* 0x100fe200080108a7 */
[C---:B------:R-:W-:Y:S01]  /*14540*/  FMUL.FTZ R18, R3.reuse, R154 ;  /* 0x0000009a03127220 */ /* 0x040fe20000410000 */
[----:B------:R-:W-:Y:S01]  /*14550*/  FMUL.FTZ R19, R3, R155 ;  /* 0x0000009b03137220 */ /* 0x000fe20000410000 */
[----:B------:R-:W-:Y:S01]  /*14560*/  FFMA.FTZ R105, R107, UR4, -R167 ;  /* 0x000000046b697c23 */ /* 0x000fe200080108a7 */
[C---:B------:R-:W-:Y:S01]  /*14570*/  FFMA.FTZ R187, R164.reuse, R247, R187 ;  /* 0x000000f7a4bb7223 */ /* 0x040fe200000100bb */
[C---:B-1----:R-:W-:Y:S03]  /*14580*/  HMMA.16816.F32.BF16 R148, R160.reuse, R168, R148 ;  /* 0x000000a8a094723c */ /* 0x042fe60000041894 */
[----:B------:R-:W-:Y:S01]  /*14590*/  MUFU.EX2 R178, R178 ;  /* 0x000000b200b27308 */ /* 0x000fe20000000800 */
[----:B---3--:R-:W-:Y:S01]  /*145a0*/  FMUL.FTZ R16, R164, R152 ;  /* 0x00000098a4107220 */ /* 0x008fe20000410000 */
[----:B------:R-:W-:Y:S01]  /*145b0*/  F2FP.BF16.F32.PACK_AB R152, R189, R188 ;  /* 0x000000bcbd98723e */ /* 0x000fe200000010ff */
[----:B------:R-:W-:Y:S01]  /*145c0*/  FFMA.FTZ R186, R3, R244, R186 ;  /* 0x000000f403ba7223 */ /* 0x000fe200000100ba */
[--C-:B------:R-:W-:Y:S01]  /*145d0*/  FFMA.FTZ R3, R108, UR4, -R180.reuse ;  /* 0x000000046c037c23 */ /* 0x100fe200080108b4 */
[--C-:B------:R-:W-:Y:S01]  /*145e0*/  FFMA.FTZ R107, R110, UR4, -R167.reuse ;  /* 0x000000046e6b7c23 */ /* 0x100fe200080108a7 */
[--C-:B------:R-:W-:Y:S04]  /*145f0*/  FFMA.FTZ R108, R111, UR4, -R167.reuse ;  /* 0x000000046f6c7c23 */ /* 0x100fe800080108a7 */
[----:B------:R-:W1:Y:S01]  /*14600*/  MUFU.EX2 R179, R179 ;  /* 0x000000b300b37308 */ /* 0x000e620000000800 */
[----:B------:R-:W-:Y:S01]  /*14610*/  HMMA.16816.F32.BF16 R16, R160, R170, R16 ;  /* 0x000000aaa010723c */ /* 0x000fe20000041810 */
[----:B------:R-:W3:Y:S02]  /*14620*/  LDSM.16.MT88.4 R160, [R6+0x800] ;  /* 0x0008000006a0783b */ /* 0x000ee40000004200 */
[----:B--2---:R-:W-:Y:S01]  /*14630*/  F2FP.BF16.F32.PACK_AB R154, R176, R177 ;  /* 0x000000b1b09a723e */ /* 0x004fe200000010ff */
[--C-:B------:R-:W-:Y:S01]  /*14640*/  FFMA.FTZ R110, R113, UR4, -R180.reuse ;  /* 0x00000004716e7c23 */ /* 0x100fe200080108b4 */
[--C-:B------:R-:W-:Y:S01]  /*14650*/  FFMA.FTZ R111, R114, UR4, -R167.reuse ;  /* 0x00000004726f7c23 */ /* 0x100fe200080108a7 */
[--C-:B------:R-:W-:Y:S03]  /*14660*/  FFMA.FTZ R113, R116, UR4, -R180.reuse ;  /* 0x0000000474717c23 */ /* 0x100fe600080108b4 */
[----:B------:R-:W-:Y:S01]  /*14670*/  MUFU.EX2 R43, R43 ;  /* 0x0000002b002b7308 */ /* 0x000fe20000000800 */
[--C-:B------:R-:W-:Y:S01]  /*14680*/  FFMA.FTZ R114, R117, UR4, -R180.reuse ;  /* 0x0000000475727c23 */ /* 0x100fe200080108b4 */
[----:B------:R-:W2:Y:S01]  /*14690*/  LDSM.16.MT88.4 R168, [R7+0x800] ;  /* 0x0008000007a8783b */ /* 0x000ea20000004200 */
[----:B------:R-:W-:Y:S01]  /*146a0*/  FFMA.FTZ R118, R118, UR4, -R167 ;  /* 0x0000000476767c23 */ /* 0x000fe200080108a7 */
[----:B------:R-:W-:Y:S01]  /*146b0*/  FFMA.FTZ R120, R120, UR4, -R180 ;  /* 0x0000000478787c23 */ /* 0x000fe200080108b4 */
[----:B------:R-:W-:Y:S01]  /*146c0*/  FADD.FTZ R186, R181, R186 ;  /* 0x000000bab5ba7221 */ /* 0x000fe20000010000 */
[----:B------:R-:W-:Y:S01]  /*146d0*/  FADD.FTZ R187, R184, R187 ;  /* 0x000000bbb8bb7221 */ /* 0x000fe20000010000 */
[----:B------:R-:W-:Y:S03]  /*146e0*/  ISETP.NE.AND P1, PT, R237, RZ, PT ;  /* 0x000000ffed00720c */ /* 0x000fe60003f25270 */
[----:B------:R-:W-:Y:S01]  /*146f0*/  MUFU.EX2 R48, R48 ;  /* 0x0000003000307308 */ /* 0x000fe20000000800 */
[----:B-1----:R-:W-:Y:S01]  /*14700*/  F2FP.BF16.F32.PACK_AB R155, R179, R178 ;  /* 0x000000b2b39b723e */ /* 0x002fe200000010ff */
[----:B------:R-:W-:Y:S01]  /*14710*/  FADD.FTZ R185, R185, R186 ;  /* 0x000000bab9b97221 */ /* 0x000fe20000010000 */
[----:B------:R-:W-:Y:S01]  /*14720*/  FADD.FTZ R182, R182, R187 ;  /* 0x000000bbb6b67221 */ /* 0x000fe20000010000 */
[----:B------:R-:W-:Y:S02]  /*14730*/  MOV R165, R2 ;  /* 0x0000000200a57202 */ /* 0x000fe40000000f00 */
[----:B------:R-:W-:Y:S01]  /*14740*/  FADD.FTZ R166, R166, R185 ;  /* 0x000000b9a6a67221 */ /* 0x000fe20000010000 */
[----:B------:R-:W-:Y:S01]  /*14750*/  FADD.FTZ R183, R183, R182 ;  /* 0x000000b6b7b77221 */ /* 0x000fe20000010000 */
[C---:B------:R-:W-:Y:S02]  /*14760*/  HMMA.16816.F32.BF16 R8, R152.reuse, R156, R8 ;  /* 0x0000009c9808723c */ /* 0x040fe40000041808 */
[----:B------:R-:W-:Y:S03]  /*14770*/  MUFU.EX2 R52, R52 ;  /* 0x0000003400347308 */ /* 0x000fe60000000800 */
[----:B------:R-:W-:Y:S01]  /*14780*/  FADD.FTZ R191, R191, R166 ;  /* 0x000000a6bfbf7221 */ /* 0x000fe20000010000 */
[----:B------:R-:W-:Y:S02]  /*14790*/  FADD.FTZ R188, R188, R183 ;  /* 0x000000b7bcbc7221 */ /* 0x000fe40000010000 */
[C---:B------:R-:W-:Y:S01]  /*147a0*/  HMMA.16816.F32.BF16 R132, R152.reuse, R158, R132 ;  /* 0x0000009e9884723c */ /* 0x040fe20000041884 */
[----:B------:R-:W1:Y:S03]  /*147b0*/  LDSM.16.MT88.4 R156, [R225+0xb000] ;  /* 0x00b00000e19c783b */ /* 0x000e660000004200 */
[----:B------:R-:W-:Y:S01]  /*147c0*/  MUFU.EX2 R51, R51 ;  /* 0x0000003300337308 */ /* 0x000fe20000000800 */
[----:B------:R-:W-:Y:S01]  /*147d0*/  FADD.FTZ R191, R190, R191 ;  /* 0x000000bfbebf7221 */ /* 0x000fe20000010000 */
[----:B------:R-:W-:Y:S03]  /*147e0*/  FADD.FTZ R188, R189, R188 ;  /* 0x000000bcbdbc7221 */ /* 0x000fe60000010000 */
[----:B------:R-:W-:Y:S01]  /*147f0*/  FADD.FTZ R178, R178, R191 ;  /* 0x000000bfb2b27221 */ /* 0x000fe20000010000 */
[C---:B----4-:R-:W-:Y:S04]  /*14800*/  HMMA.16816.F32.BF16 R136, R152.reuse, R172, R136 ;  /* 0x000000ac9888723c */ /* 0x050fe80000041888 */
[----:B------:R-:W-:Y:S01]  /*14810*/  MUFU.EX2 R55, R55 ;  /* 0x0000003700377308 */ /* 0x000fe20000000800 */
[--C-:B------:R-:W-:Y:S01]  /*14820*/  FFMA.FTZ R172, R24, UR4, -R180.reuse ;  /* 0x0000000418ac7c23 */ /* 0x100fe200080108b4 */
[----:B------:R-:W-:Y:S01]  /*14830*/  FFMA.FTZ R173, R25, UR4, -R180 ;  /* 0x0000000419ad7c23 */ /* 0x000fe200080108b4 */
[----:B------:R-:W-:Y:S01]  /*14840*/  FADD.FTZ R179, R179, R178 ;  /* 0x000000b2b3b37221 */ /* 0x000fe20000010000 */
[----:B------:R-:W-:Y:S01]  /*14850*/  FADD.FTZ R177, R177, R188 ;  /* 0x000000bcb1b17221 */ /* 0x000fe20000010000 */
[C---:B------:R-:W-:Y:S05]  /*14860*/  HMMA.16816.F32.BF16 R140, R152.reuse, R174, R140 ;  /* 0x000000ae988c723c */ /* 0x040fea000004188c */
[----:B------:R-:W-:Y:S01]  /*14870*/  MUFU.EX2 R56, R56 ;  /* 0x0000003800387308 */ /* 0x000fe20000000800 */
[--C-:B------:R-:W-:Y:S01]  /*14880*/  FFMA.FTZ R174, R26, UR4, -R167.reuse ;  /* 0x000000041aae7c23 */ /* 0x100fe200080108a7 */
[----:B------:R-:W-:Y:S01]  /*14890*/  FFMA.FTZ R175, R27, UR4, -R167 ;  /* 0x000000041baf7c23 */ /* 0x000fe200080108a7 */
[----:B------:R-:W-:Y:S01]  /*148a0*/  FADD.FTZ R176, R176, R177 ;  /* 0x000000b1b0b07221 */ /* 0x000fe20000010000 */
[----:B------:R-:W4:Y:S01]  /*148b0*/  LDSM.16.MT88.4 R24, [R224+0xb000] ;  /* 0x00b00000e018783b */ /* 0x000f220000004200 */
[C---:B---3--:R-:W-:Y:S05]  /*148c0*/  HMMA.16816.F32.BF16 R144, R152.reuse, R160, R144 ;  /* 0x000000a09890723c */ /* 0x048fea0000041890 */
[----:B------:R-:W-:Y:S03]  /*148d0*/  MUFU.EX2 R58, R58 ;  /* 0x0000003a003a7308 */ /* 0x000fe60000000800 */
[C---:B------:R-:W-:Y:S01]  /*148e0*/  HMMA.16816.F32.BF16 R12, R152.reuse, R162, R12 ;  /* 0x000000a2980c723c */ /* 0x040fe2000004180c */
[----:B------:R-:W-:Y:S06]  /*148f0*/  LDSM.16.MT88.4 R160, [R7+0x1000] ;  /* 0x0010000007a0783b */ /* 0x000fec0000004200 */
[----:B------:R-:W-:Y:S01]  /*14900*/  MUFU.EX2 R193, R193 ;  /* 0x000000c100c17308 */ /* 0x000fe20000000800 */
[C---:B--2---:R-:W-:Y:S09]  /*14910*/  HMMA.16816.F32.BF16 R148, R152.reuse, R168, R148 ;  /* 0x000000a89894723c */ /* 0x044ff20000041894 */
[----:B------:R-:W2:Y:S01]  /*14920*/  MUFU.EX2 R192, R192 ;  /* 0x000000c000c07308 */ /* 0x000ea20000000800 */
[--C-:B------:R-:W-:Y:S01]  /*14930*/  FFMA.FTZ R169, R28, UR4, -R180.reuse ;  /* 0x000000041ca97c23 */ /* 0x100fe200080108b4 */
[----:B------:R-:W-:Y:S01]  /*14940*/  FFMA.FTZ R168, R29, UR4, -R180 ;  /* 0x000000041da87c23 */ /* 0x000fe200080108b4 */
[----:B------:R-:W-:Y:S01]  /*14950*/  HMMA.16816.F32.BF16 R16, R152, R170, R16 ;  /* 0x000000aa9810723c */ /* 0x000fe20000041810 */
[----:B------:R-:W3:Y:S06]  /*14960*/  LDSM.16.MT88.4 R152, [R6+0x1000] ;  /* 0x001000000698783b */ /* 0x000eec0000004200 */
[----:B------:R-:W-:Y:S01]  /*14970*/  MUFU.EX2 R194, R194 ;  /* 0x000000c200c27308 */ /* 0x000fe20000000800 */
[--C-:B------:R-:W-:Y:S01]  /*14980*/  FFMA.FTZ R170, R34, UR4, -R167.reuse ;  /* 0x0000000422aa7c23 */ /* 0x100fe200080108a7 */
[----:B------:R-:W-:Y:S08]  /*14990*/  FFMA.FTZ R171, R35, UR4, -R167 ;  /* 0x0000000423ab7c23 */ /* 0x000ff000080108a7 */
[----:B------:R-:W5:Y:S01]  /*149a0*/  MUFU.EX2 R195, R195 ;  /* 0x000000c300c37308 */ /* 0x000f620000000800 */
[C---:B--2---:R-:W-:Y:S01]  /*149b0*/  F2FP.BF16.F32.PACK_AB R20, R192.reuse, R193 ;  /* 0x000000c1c014723e */ /* 0x044fe200000010ff */
[----:B------:R-:W-:Y:S04]  /*149c0*/  FADD.FTZ R193, R193, R176 ;  /* 0x000000b0c1c17221 */ /* 0x000fe80000010000 */
[----:B------:R-:W-:Y:S04]  /*149d0*/  FADD.FTZ R193, R192, R193 ;  /* 0x000000c1c0c17221 */ /* 0x000fe80000010000 */
[----:B------:R-:W-:Y:S10]  /*149e0*/  MUFU.EX2 R172, R172 ;  /* 0x000000ac00ac7308 */ /* 0x000ff40000000800 */
[----:B------:R-:W2:Y:S01]  /*149f0*/  MUFU.EX2 R173, R173 ;  /* 0x000000ad00ad7308 */ /* 0x000ea20000000800 */
[C---:B-----5:R-:W-:Y:S01]  /*14a00*/  F2FP.BF16.F32.PACK_AB R21, R195.reuse, R194 ;  /* 0x000000c2c315723e */ /* 0x060fe200000010ff */
[----:B------:R-:W-:Y:S04]  /*14a10*/  FADD.FTZ R194, R194, R179 ;  /* 0x000000b3c2c27221 */ /* 0x000fe80000010000 */
[----:B------:R-:W-:Y:S04]  /*14a20*/  FADD.FTZ R195, R195, R194 ;  /* 0x000000c2c3c37221 */ /* 0x000fe80000010000 */
[----:B------:R-:W-:Y:S10]  /*14a30*/  MUFU.EX2 R174, R174 ;  /* 0x000000ae00ae7308 */ /* 0x000ff40000000800 */
[----:B------:R-:W5:Y:S01]  /*14a40*/  MUFU.EX2 R175, R175 ;  /* 0x000000af00af7308 */ /* 0x000f620000000800 */
[C---:B--2---:R-:W-:Y:S01]  /*14a50*/  F2FP.BF16.F32.PACK_AB R22, R173.reuse, R172 ;  /* 0x000000acad16723e */ /* 0x044fe200000010ff */
[----:B------:R-:W-:Y:S04]  /*14a60*/  FADD.FTZ R172, R172, R193 ;  /* 0x000000c1acac7221 */ /* 0x000fe80000010000 */
[----:B------:R-:W-:Y:S04]  /*14a70*/  FADD.FTZ R172, R173, R172 ;  /* 0x000000acadac7221 */ /* 0x000fe80000010000 */
[----:B------:R-:W-:Y:S10]  /*14a80*/  MUFU.EX2 R170, R170 ;  /* 0x000000aa00aa7308 */ /* 0x000ff40000000800 */
[----:B------:R-:W-:Y:S01]  /*14a90*/  MUFU.EX2 R169, R169 ;  /* 0x000000a900a97308 */ /* 0x000fe20000000800 */
[C---:B-----5:R-:W-:Y:S01]  /*14aa0*/  F2FP.BF16.F32.PACK_AB R23, R175.reuse, R174 ;  /* 0x000000aeaf17723e */ /* 0x060fe200000010ff */
[----:B------:R-:W-:Y:S04]  /*14ab0*/  FADD.FTZ R174, R174, R195 ;  /* 0x000000c3aeae7221 */ /* 0x000fe80000010000 */
[----:B------:R-:W-:Y:S02]  /*14ac0*/  FADD.FTZ R175, R175, R174 ;  /* 0x000000aeafaf7221 */ /* 0x000fe40000010000 */
[C---:B-1----:R-:W-:Y:S02]  /*14ad0*/  HMMA.16816.F32.BF16 R8, R20.reuse, R156, R8 ;  /* 0x0000009c1408723c */ /* 0x042fe40000041808 */
[----:B------:R-:W-:Y:S03]  /*14ae0*/  MUFU.EX2 R168, R168 ;  /* 0x000000a800a87308 */ /* 0x000fe60000000800 */
[--C-:B------:R-:W-:Y:S01]  /*14af0*/  FFMA.FTZ R156, R30, UR4, -R167.reuse ;  /* 0x000000041e9c7c23 */ /* 0x100fe200080108a7 */
[--C-:B------:R-:W-:Y:S02]  /*14b00*/  FFMA.FTZ R157, R32, UR4, -R180.reuse ;  /* 0x00000004209d7c23 */ /* 0x100fe400080108b4 */
[C---:B------:R-:W-:Y:S04]  /*14b10*/  HMMA.16816.F32.BF16 R132, R20.reuse, R158, R132 ;  /* 0x0000009e1484723c */ /* 0x040fe80000041884 */
[----:B------:R-:W-:Y:S01]  /*14b20*/  MUFU.EX2 R171, R171 ;  /* 0x000000ab00ab7308 */ /* 0x000fe20000000800 */
[--C-:B------:R-:W-:Y:S01]  /*14b30*/  FFMA.FTZ R159, R31, UR4, -R167.reuse ;  /* 0x000000041f9f7c23 */ /* 0x100fe200080108a7 */
[--C-:B------:R-:W-:Y:S01]  /*14b40*/  FFMA.FTZ R158, R33, UR4, -R180.reuse ;  /* 0x00000004219e7c23 */ /* 0x100fe200080108b4 */
[----:B------:R-:W-:Y:S01]  /*14b50*/  LDSM.16.MT88.4 R28, [R224+0xb800] ;  /* 0x00b80000e01c783b */ /* 0x000fe20000004200 */
[C---:B----4-:R-:W-:Y:S06]  /*14b60*/  HMMA.16816.F32.BF16 R136, R20.reuse, R24, R136 ;  /* 0x000000181488723c */ /* 0x050fec0000041888 */
[----:B------:R-:W-:Y:S01]  /*14b70*/  MUFU.EX2 R157, R157 ;  /* 0x0000009d009d7308 */ /* 0x000fe20000000800 */
[----:B------:R-:W-:Y:S01]  /*14b80*/  LDSM.16.MT88.4 R32, [R6+0x1800] ;  /* 0x001800000620783b */ /* 0x000fe20000004200 */
[C---:B------:R-:W-:Y:S08]  /*14b90*/  HMMA.16816.F32.BF16 R140, R20.reuse, R26, R140 ;  /* 0x0000001a148c723c */ /* 0x040ff0000004188c */
[----:B------:R-:W1:Y:S01]  /*14ba0*/  MUFU.EX2 R158, R158 ;  /* 0x0000009e009e7308 */ /* 0x000e620000000800 */
[----:B------:R-:W2:Y:S01]  /*14bb0*/  LDSM.16.MT88.4 R24, [R225+0xb800] ;  /* 0x00b80000e118783b */ /* 0x000ea20000004200 */
[C---:B---3--:R-:W-:Y:S08]  /*14bc0*/  HMMA.16816.F32.BF16 R144, R20.reuse, R152, R144 ;  /* 0x000000981490723c */ /* 0x048ff00000041890 */
[----:B------:R-:W-:Y:S01]  /*14bd0*/  MUFU.EX2 R156, R156 ;  /* 0x0000009c009c7308 */ /* 0x000fe20000000800 */
[C---:B------:R-:W-:Y:S09]  /*14be0*/  HMMA.16816.F32.BF16 R12, R20.reuse, R154, R12 ;  /* 0x0000009a140c723c */ /* 0x040ff2000004180c */
[----:B------:R-:W3:Y:S01]  /*14bf0*/  MUFU.EX2 R159, R159 ;  /* 0x0000009f009f7308 */ /* 0x000ee20000000800 */
[----:B------:R-:W4:Y:S01]  /*14c00*/  LDSM.16.MT88.4 R152, [R7+0x1800] ;  /* 0x001800000798783b */ /* 0x000f220000004200 */
[C---:B------:R-:W-:Y:S08]  /*14c10*/  HMMA.16816.F32.BF16 R148, R20.reuse, R160, R148 ;  /* 0x000000a01494723c */ /* 0x040ff00000041894 */
[----:B------:R-:W-:Y:S01]  /*14c20*/  MUFU.EX2 R40, R40 ;  /* 0x0000002800287308 */ /* 0x000fe20000000800 */
[--C-:B------:R-:W-:Y:S01]  /*14c30*/  FFMA.FTZ R160, R36, UR4, -R180.reuse ;  /* 0x0000000424a07c23 */ /* 0x100fe200080108b4 */
[----:B------:R-:W-:Y:S01]  /*14c40*/  FFMA.FTZ R161, R37, UR4, -R180 ;  /* 0x0000000425a17c23 */ /* 0x000fe200080108b4 */
[----:B------:R-:W-:Y:S07]  /*14c50*/  HMMA.16816.F32.BF16 R16, R20, R162, R16 ;  /* 0x000000a21410723c */ /* 0x000fee0000041810 */
[----:B------:R-:W-:Y:S01]  /*14c60*/  MUFU.EX2 R160, R160 ;  /* 0x000000a000a07308 */ /* 0x000fe20000000800 */
[----:B-1----:R-:W-:Y:S01]  /*14c70*/  F2FP.BF16.F32.PACK_AB R22, R158, R157 ;  /* 0x0000009d9e16723e */ /* 0x002fe200000010ff */
[--C-:B------:R-:W-:Y:S01]  /*14c80*/  FFMA.FTZ R162, R38, UR4, -R167.reuse ;  /* 0x0000000426a27c23 */ /* 0x100fe200080108a7 */
[----:B------:R-:W-:Y:S01]  /*14c90*/  F2FP.BF16.F32.PACK_AB R20, R168, R169 ;  /* 0x000000a9a814723e */ /* 0x000fe200000010ff */
[----:B------:R-:W-:Y:S01]  /*14ca0*/  FFMA.FTZ R163, R39, UR4, -R167 ;  /* 0x0000000427a37c23 */ /* 0x000fe200080108a7 */
[----:B---3--:R-:W-:Y:S01]  /*14cb0*/  F2FP.BF16.F32.PACK_AB R21, R159, R156 ;  /* 0x0000009c9f15723e */ /* 0x008fe200000010ff */
[----:B------:R-:W-:Y:S01]  /*14cc0*/  LDSM.16.MT88.4 R36, [R7+0x2000] ;  /* 0x002000000724783b */ /* 0x000fe20000004200 */
[----:B------:R-:W-:Y:S01]  /*14cd0*/  F2FP.BF16.F32.PACK_AB R23, R171, R170 ;  /* 0x000000aaab17723e */ /* 0x000fe200000010ff */
[----:B------:R-:W-:Y:S02]  /*14ce0*/  FADD.FTZ R156, R156, R175 ;  /* 0x000000af9c9c7221 */ /* 0x000fe40000010000 */
[----:B------:R-:W-:Y:S01]  /*14cf0*/  MUFU.EX2 R162, R162 ;  /* 0x000000a200a27308 */ /* 0x000fe20000000800 */
[----:B------:R-:W-:Y:S01]  /*14d00*/  FADD.FTZ R169, R169, R172 ;  /* 0x000000aca9a97221 */ /* 0x000fe20000010000 */
[----:B------:R-:W-:Y:S02]  /*14d10*/  FADD.FTZ R159, R159, R156 ;  /* 0x0000009c9f9f7221 */ /* 0x000fe40000010000 */
[C---:B--2---:R-:W-:Y:S03]  /*14d20*/  HMMA.16816.F32.BF16 R8, R20.reuse, R24, R8 ;  /* 0x000000181408723c */ /* 0x044fe60000041808 */
[----:B------:R-:W-:Y:S03]  /*14d30*/  FADD.FTZ R170, R170, R159 ;  /* 0x0000009faaaa7221 */ /* 0x000fe60000010000 */
[----:B------:R-:W-:Y:S01]  /*14d40*/  MUFU.EX2 R163, R163 ;  /* 0x000000a300a37308 */ /* 0x000fe20000000800 */
[----:B------:R-:W-:Y:S01]  /*14d50*/  FADD.FTZ R168, R168, R169 ;  /* 0x000000a9a8a87221 */ /* 0x000fe20000010000 */
[----:B------:R-:W-:Y:S01]  /*14d60*/  FADD.FTZ R171, R171, R170 ;  /* 0x000000aaabab7221 */ /* 0x000fe20000010000 */
[C---:B------:R-:W-:Y:S01]  /*14d70*/  HMMA.16816.F32.BF16 R132, R20.reuse, R26, R132 ;  /* 0x0000001a1484723c */ /* 0x040fe20000041884 */
[----:B------:R-:W1:Y:S06]  /*14d80*/  LDSM.16.MT88.4 R24, [R225+0xc000] ;  /* 0x00c00000e118783b */ /* 0x000e6c0000004200 */
[----:B------:R-:W2:Y:S01]  /*14d90*/  MUFU.EX2 R161, R161 ;  /* 0x000000a100a17308 */ /* 0x000ea20000000800 */
[C---:B------:R-:W-:Y:S09]  /*14da0*/  HMMA.16816.F32.BF16 R136, R20.reuse, R28, R136 ;  /* 0x0000001c1488723c */ /* 0x040ff20000041888 */
[----:B------:R-:W3:Y:S01]  /*14db0*/  MUFU.EX2 R42, R42 ;  /* 0x0000002a002a7308 */ /* 0x000ee20000000800 */
[C---:B------:R-:W-:Y:S01]  /*14dc0*/  HMMA.16816.F32.BF16 R140, R20.reuse, R30, R140 ;  /* 0x0000001e148c723c */ /* 0x040fe2000004188c */
[----:B------:R-:W5:Y:S08]  /*14dd0*/  LDSM.16.MT88.4 R28, [R224+0xc000] ;  /* 0x00c00000e01c783b */ /* 0x000f700000004200 */
[----:B------:R-:W5:Y:S01]  /*14de0*/  MUFU.EX2 R44, R44 ;  /* 0x0000002c002c7308 */ /* 0x000f620000000800 */
[C---:B------:R-:W-:Y:S09]  /*14df0*/  HMMA.16816.F32.BF16 R144, R20.reuse, R32, R144 ;  /* 0x000000201490723c */ /* 0x040ff20000041890 */
[----:B------:R-:W-:Y:S01]  /*14e00*/  MUFU.EX2 R45, R45 ;  /* 0x0000002d002d7308 */ /* 0x000fe20000000800 */
[C---:B------:R-:W-:Y:S01]  /*14e10*/  HMMA.16816.F32.BF16 R12, R20.reuse, R34, R12 ;  /* 0x00000022140c723c */ /* 0x040fe2000004180c */
[----:B------:R-:W5:Y:S08]  /*14e20*/  LDSM.16.MT88.4 R32, [R6+0x2000] ;  /* 0x002000000620783b */ /* 0x000f700000004200 */
[----:B------:R-:W5:Y:S01]  /*14e30*/  MUFU.EX2 R46, R46 ;  /* 0x0000002e002e7308 */ /* 0x000f620000000800 */
[C---:B----4-:R-:W-:Y:S03]  /*14e40*/  HMMA.16816.F32.BF16 R148, R20.reuse, R152, R148 ;  /* 0x000000981494723c */ /* 0x050fe60000041894 */
[--C-:B------:R-:W-:Y:S06]  /*14e50*/  FFMA.FTZ R152, R60, UR4, -R180.reuse ;  /* 0x000000043c987c23 */ /* 0x100fec00080108b4 */
[----:B------:R-:W4:Y:S01]  /*14e60*/  MUFU.EX2 R47, R47 ;  /* 0x0000002f002f7308 */ /* 0x000f220000000800 */
[--C-:B------:R-:W-:Y:S01]  /*14e70*/  FFMA.FTZ R60, R62, UR4, -R167.reuse ;  /* 0x000000043e3c7c23 */ /* 0x100fe200080108a7 */
[--C-:B------:R-:W-:Y:S01]  /*14e80*/  FFMA.FTZ R62, R65, UR4, -R180.reuse ;  /* 0x00000004413e7c23 */ /* 0x100fe200080108b4 */
[--C-:B------:R-:W-:Y:S01]  /*14e90*/  FFMA.FTZ R65, R67, UR4, -R167.reuse ;  /* 0x0000000443417c23 */ /* 0x100fe200080108a7 */
[----:B------:R-:W-:Y:S03]  /*14ea0*/  HMMA.16816.F32.BF16 R16, R20, R154, R16 ;  /* 0x0000009a1410723c */ /* 0x000fe60000041810 */
[----:B--2---:R-:W-:Y:S03]  /*14eb0*/  F2FP.BF16.F32.PACK_AB R20, R161, R160 ;  /* 0x000000a0a114723e */ /* 0x004fe600000010ff */
[----:B------:R-:W-:Y:S01]  /*14ec0*/  MUFU.EX2 R152, R152 ;  /* 0x0000009800987308 */ /* 0x000fe20000000800 */
[----:B------:R-:W-:Y:S01]  /*14ed0*/  F2FP.BF16.F32.PACK_AB R21, R163, R162 ;  /* 0x000000a2a315723e */ /* 0x000fe200000010ff */
[--C-:B------:R-:W-:Y:S01]  /*14ee0*/  FFMA.FTZ R67, R68, UR4, -R180.reuse ;  /* 0x0000000444437c23 */ /* 0x100fe200080108b4 */
[----:B------:R-:W-:Y:S01]  /*14ef0*/  F2FP.BF16.F32.PACK_AB R22, R41, R40 ;  /* 0x000000282916723e */ /* 0x000fe200000010ff */
[--C-:B------:R-:W-:Y:S01]  /*14f00*/  FFMA.FTZ R68, R70, UR4, -R167.reuse ;  /* 0x0000000446447c23 */ /* 0x100fe200080108a7 */
[----:B---3--:R-:W-:Y:S01]  /*14f10*/  F2FP.BF16.F32.PACK_AB R23, R42, R197 ;  /* 0x000000c52a17723e */ /* 0x008fe200000010ff */
[--C-:B------:R-:W-:Y:S01]  /*14f20*/  FFMA.FTZ R70, R73, UR4, -R180.reuse ;  /* 0x0000000449467c23 */ /* 0x100fe200080108b4 */
[--C-:B------:R-:W-:Y:S03]  /*14f30*/  FFMA.FTZ R73, R75, UR4, -R167.reuse ;  /* 0x000000044b497c23 */ /* 0x100fe600080108a7 */
[----:B------:R-:W-:Y:S01]  /*14f40*/  MUFU.EX2 R60, R60 ;  /* 0x0000003c003c7308 */ /* 0x000fe20000000800 */
[--C-:B------:R-:W-:Y:S01]  /*14f50*/  FFMA.FTZ R75, R76, UR4, -R180.reuse ;  /* 0x000000044c4b7c23 */ /* 0x100fe200080108b4 */
[--C-:B------:R-:W-:Y:S01]  /*14f60*/  FFMA.FTZ R76, R78, UR4, -R167.reuse ;  /* 0x000000044e4c7c23 */ /* 0x100fe200080108a7 */
[--C-:B------:R-:W-:Y:S01]  /*14f70*/  FFMA.FTZ R78, R80, UR4, -R180.reuse ;  /* 0x00000004504e7c23 */ /* 0x100fe200080108b4 */
[C---:B-1----:R-:W-:Y:S03]  /*14f80*/  HMMA.16816.F32.BF16 R8, R20.reuse, R24, R8 ;  /* 0x000000181408723c */ /* 0x042fe60000041808 */
[--C-:B------:R-:W-:Y:S03]  /*14f90*/  FFMA.FTZ R80, R82, UR4, -R167.reuse ;  /* 0x0000000452507c23 */ /* 0x100fe600080108a7 */
[----:B------:R-:W-:Y:S01]  /*14fa0*/  MUFU.EX2 R49, R49 ;  /* 0x0000003100317308 */ /* 0x000fe20000000800 */
[--C-:B------:R-:W-:Y:S01]  /*14fb0*/  FFMA.FTZ R82, R85, UR4, -R180.reuse ;  /* 0x0000000455527c23 */ /* 0x100fe200080108b4 */
[--C-:B------:R-:W-:Y:S01]  /*14fc0*/  FFMA.FTZ R85, R87, UR4, -R167.reuse ;  /* 0x0000000457557c23 */ /* 0x100fe200080108a7 */
[--C-:B------:R-:W-:Y:S01]  /*14fd0*/  FFMA.FTZ R87, R88, UR4, -R180.reuse ;  /* 0x0000000458577c23 */ /* 0x100fe200080108b4 */
[C---:B------:R-:W-:Y:S01]  /*14fe0*/  HMMA.16816.F32.BF16 R132, R20.reuse, R26, R132 ;  /* 0x0000001a1484723c */ /* 0x040fe20000041884 */
[----:B------:R-:W1:Y:S02]  /*14ff0*/  LDSM.16.MT88.4 R24, [R225+0xc800] ;  /* 0x00c80000e118783b */ /* 0x000e640000004200 */
[--C-:B------:R-:W-:Y:S03]  /*15000*/  FFMA.FTZ R88, R90, UR4, -R167.reuse ;  /* 0x000000045a587c23 */ /* 0x100fe600080108a7 */
[----:B------:R-:W2:Y:S01]  /*15010*/  MUFU.EX2 R50, R50 ;  /* 0x0000003200327308 */ /* 0x000ea20000000800 */
[--C-:B------:R-:W-:Y:S01]  /*15020*/  FFMA.FTZ R90, R92, UR4, -R180.reuse ;  /* 0x000000045c5a7c23 */ /* 0x100fe200080108b4 */
[--C-:B------:R-:W-:Y:S01]  /*15030*/  FFMA.FTZ R92, R94, UR4, -R167.reuse ;  /* 0x000000045e5c7c23 */ /* 0x100fe200080108a7 */
[--C-:B------:R-:W-:Y:S01]  /*15040*/  FFMA.FTZ R94, R97, UR4, -R180.reuse ;  /* 0x00000004615e7c23 */ /* 0x100fe200080108b4 */
[C---:B-----5:R-:W-:Y:S03]  /*15050*/  HMMA.16816.F32.BF16 R136, R20.reuse, R28, R136 ;  /* 0x0000001c1488723c */ /* 0x060fe60000041888 */
[--C-:B------:R-:W-:Y:S03]  /*15060*/  FFMA.FTZ R97, R99, UR4, -R167.reuse ;  /* 0x0000000463617c23 */ /* 0x100fe600080108a7 */
[----:B------:R-:W-:Y:S01]  /*15070*/  MUFU.EX2 R53, R53 ;  /* 0x0000003500357308 */ /* 0x000fe20000000800 */
[--C-:B------:R-:W-:Y:S01]  /*15080*/  FFMA.FTZ R99, R101, UR4, -R180.reuse ;  /* 0x0000000465637c23 */ /* 0x100fe200080108b4 */
[--C-:B------:R-:W-:Y:S01]  /*15090*/  FFMA.FTZ R101, R102, UR4, -R167.reuse ;  /* 0x0000000466657c23 */ /* 0x100fe200080108a7 */
[--C-:B------:R-:W-:Y:S01]  /*150a0*/  FFMA.FTZ R102, R104, UR4, -R180.reuse ;  /* 0x0000000468667c23 */ /* 0x100fe200080108b4 */
[C---:B------:R-:W-:Y:S01]  /*150b0*/  HMMA.16816.F32.BF16 R140, R20.reuse, R30, R140 ;  /* 0x0000001e148c723c */ /* 0x040fe2000004188c */
[----:B------:R-:W3:Y:S02]  /*150c0*/  LDSM.16.MT88.4 R28, [R224+0xc800] ;  /* 0x00c80000e01c783b */ /* 0x000ee40000004200 */
[--C-:B------:R-:W-:Y:S03]  /*150d0*/  FFMA.FTZ R104, R106, UR4, -R167.reuse ;  /* 0x000000046a687c23 */ /* 0x100fe600080108a7 */
[----:B------:R-:W5:Y:S01]  /*150e0*/  MUFU.EX2 R54, R54 ;  /* 0x0000003600367308 */ /* 0x000f620000000800 */
[--C-:B------:R-:W-:Y:S01]  /*150f0*/  FFMA.FTZ R106, R109, UR4, -R180.reuse ;  /* 0x000000046d6a7c23 */ /* 0x100fe200080108b4 */
[----:B------:R-:W-:Y:S01]  /*15100*/  FFMA.FTZ R109, R112, UR4, -R180 ;  /* 0x00000004706d7c23 */ /* 0x000fe200080108b4 */
[----:B------:R-:W-:Y:S01]  /*15110*/  FFMA.FTZ R112, R115, UR4, -R167 ;  /* 0x0000000473707c23 */ /* 0x000fe200080108a7 */
[C---:B------:R-:W-:Y:S06]  /*15120*/  HMMA.16816.F32.BF16 R144, R20.reuse, R32, R144 ;  /* 0x000000201490723c */ /* 0x040fec0000041890 */
[----:B------:R-:W5:Y:S02]  /*15130*/  MUFU.EX2 R57, R57 ;  /* 0x0000003900397308 */ /* 0x000f640000000800 */
[C---:B------:R-:W-:Y:S01]  /*15140*/  HMMA.16816.F32.BF16 R12, R20.reuse, R34, R12 ;  /* 0x00000022140c723c */ /* 0x040fe2000004180c */
[----:B------:R-:W5:Y:S07]  /*15150*/  LDSM.16.MT88.4 R32, [R6+0x2800] ;  /* 0x002800000620783b */ /* 0x000f6e0000004200 */
[----:B------:R-:W5:Y:S01]  /*15160*/  MUFU.EX2 R59, R59 ;  /* 0x0000003b003b7308 */ /* 0x000f620000000800 */
[C---:B------:R-:W-:Y:S09]  /*15170*/  HMMA.16816.F32.BF16 R148, R20.reuse, R36, R148 ;  /* 0x000000241494723c */ /* 0x040ff20000041894 */
[----:B------:R-:W5:Y:S01]  /*15180*/  MUFU.EX2 R61, R61 ;  /* 0x0000003d003d7308 */ /* 0x000f620000000800 */
[----:B------:R-:W-:Y:S01]  /*15190*/  HMMA.16816.F32.BF16 R16, R20, R38, R16 ;  /* 0x000000261410723c */ /* 0x000fe20000041810 */
[----:B------:R-:W5:Y:S02]  /*151a0*/  LDSM.16.MT88.4 R36, [R7+0x2800] ;  /* 0x002800000724783b */ /* 0x000f640000004200 */
[----:B------:R-:W-:Y:S06]  /*151b0*/  F2FP.BF16.F32.PACK_AB R20, R44, R43 ;  /* 0x0000002b2c14723e */ /* 0x000fec00000010ff */
[----:B------:R-:W-:Y:S01]  /*151c0*/  MUFU.EX2 R63, R63 ;  /* 0x0000003f003f7308 */ /* 0x000fe20000000800 */
[----:B------:R-:W-:Y:S02]  /*151d0*/  F2FP.BF16.F32.PACK_AB R21, R46, R45 ;  /* 0x0000002d2e15723e */ /* 0x000fe400000010ff */
[----:B----4-:R-:W-:Y:S02]  /*151e0*/  F2FP.BF16.F32.PACK_AB R22, R48, R47 ;  /* 0x0000002f3016723e */ /* 0x010fe400000010ff */
[----:B--2---:R-:W-:Y:S05]  /*151f0*/  F2FP.BF16.F32.PACK_AB R23, R50, R49 ;  /* 0x000000313217723e */ /* 0x004fea00000010ff */
[----:B------:R-:W2:Y:S02]  /*15200*/  MUFU.EX2 R62, R62 ;  /* 0x0000003e003e7308 */ /* 0x000ea40000000800 */
[C---:B-1----:R-:W-:Y:S08]  /*15210*/  HMMA.16816.F32.BF16 R8, R20.reuse, R24, R8 ;  /* 0x000000181408723c */ /* 0x042ff00000041808 */
[----:B------:R-:W-:Y:S01]  /*15220*/  MUFU.EX2 R64, R64 ;  /* 0x0000004000407308 */ /* 0x000fe20000000800 */
[C---:B------:R-:W-:Y:S01]  /*15230*/  HMMA.16816.F32.BF16 R132, R20.reuse, R26, R132 ;  /* 0x0000001a1484723c */ /* 0x040fe20000041884 */
[----:B------:R-:W1:Y:S08]  /*15240*/  LDSM.16.MT88.4 R24, [R225+0xd000] ;  /* 0x00d00000e118783b */ /* 0x000e700000004200 */
[----:B------:R-:W4:Y:S01]  /*15250*/  MUFU.EX2 R65, R65 ;  /* 0x0000004100417308 */ /* 0x000f220000000800 */
[C---:B---3--:R-:W-:Y:S09]  /*15260*/  HMMA.16816.F32.BF16 R136, R20.reuse, R28, R136 ;  /* 0x0000001c1488723c */ /* 0x048ff20000041888 */
[----:B------:R-:W-:Y:S01]  /*15270*/  MUFU.EX2 R67, R67 ;  /* 0x0000004300437308 */ /* 0x000fe20000000800 */
[C---:B------:R-:W-:Y:S01]  /*15280*/  HMMA.16816.F32.BF16 R140, R20.reuse, R30, R140 ;  /* 0x0000001e148c723c */ /* 0x040fe2000004188c */
[----:B------:R-:W3:Y:S08]  /*15290*/  LDSM.16.MT88.4 R28, [R224+0xd000] ;  /* 0x00d00000e01c783b */ /* 0x000ef00000004200 */
[----:B------:R-:W4:Y:S01]  /*152a0*/  MUFU.EX2 R66, R66 ;  /* 0x0000004200427308 */ /* 0x000f220000000800 */
[C---:B-----5:R-:W-:Y:S09]  /*152b0*/  HMMA.16816.F32.BF16 R144, R20.reuse, R32, R144 ;  /* 0x000000201490723c */ /* 0x060ff20000041890 */
[----:B------:R-:W-:Y:S01]  /*152c0*/  MUFU.EX2 R68, R68 ;  /* 0x0000004400447308 */ /* 0x000fe20000000800 */
[C---:B------:R-:W-:Y:S01]  /*152d0*/  HMMA.16816.F32.BF16 R12, R20.reuse, R34, R12 ;  /* 0x00000022140c723c */ /* 0x040fe2000004180c */
[----:B------:R-:W5:Y:S08]  /*152e0*/  LDSM.16.MT88.4 R32, [R6+0x3000] ;  /* 0x003000000620783b */ /* 0x000f700000004200 */
[----:B------:R-:W4:Y:S01]  /*152f0*/  MUFU.EX2 R69, R69 ;  /* 0x0000004500457308 */ /* 0x000f220000000800 */
[C---:B------:R-:W-:Y:S09]  /*15300*/  HMMA.16816.F32.BF16 R148, R20.reuse, R36, R148 ;  /* 0x000000241494723c */ /* 0x040ff20000041894 */
[----:B------:R-:W-:Y:S01]  /*15310*/  MUFU.EX2 R71, R71 ;  /* 0x0000004700477308 */ /* 0x000fe20000000800 */
[----:B------:R-:W-:Y:S01]  /*15320*/  HMMA.16816.F32.BF16 R16, R20, R38, R16 ;  /* 0x000000261410723c */ /* 0x000fe20000041810 */
[----:B------:R-:W2:Y:S02]  /*15330*/  LDSM.16.MT88.4 R36, [R7+0x3000] ;  /* 0x003000000724783b */ /* 0x000ea40000004200 */
[----:B------:R-:W-:Y:S06]  /*15340*/  F2FP.BF16.F32.PACK_AB R20, R51, R52 ;  /* 0x000000343314723e */ /* 0x000fec00000010ff */
[----:B------:R-:W4:Y:S01]  /*15350*/  MUFU.EX2 R70, R70 ;  /* 0x0000004600467308 */ /* 0x000f220000000800 */
[----:B------:R-:W-:Y:S02]  /*15360*/  F2FP.BF16.F32.PACK_AB R21, R54, R53 ;  /* 0x000000353615723e */ /* 0x000fe400000010ff */
[----:B------:R-:W-:Y:S02]  /*15370*/  F2FP.BF16.F32.PACK_AB R22, R56, R55 ;  /* 0x000000373816723e */ /* 0x000fe400000010ff */
[----:B------:R-:W-:Y:S05]  /*15380*/  F2FP.BF16.F32.PACK_AB R23, R58, R57 ;  /* 0x000000393a17723e */ /* 0x000fea00000010ff */
[----:B------:R-:W-:Y:S02]  /*15390*/  MUFU.EX2 R72, R72 ;  /* 0x0000004800487308 */ /* 0x000fe40000000800 */
[C---:B-1----:R-:W-:Y:S08]  /*153a0*/  HMMA.16816.F32.BF16 R8, R20.reuse, R24, R8 ;  /* 0x000000181408723c */ /* 0x042ff00000041808 */
[----:B------:R-:W1:Y:S01]  /*153b0*/  MUFU.EX2 R73, R73 ;  /* 0x0000004900497308 */ /* 0x000e620000000800 */
[C---:B------:R-:W-:Y:S01]  /*153c0*/  HMMA.16816.F32.BF16 R132, R20.reuse, R26, R132 ;  /* 0x0000001a1484723c */ /* 0x040fe20000041884 */
[----:B------:R-:W1:Y:S08]  /*153d0*/  LDSM.16.MT88.4 R24, [R225+0xd800] ;  /* 0x00d80000e118783b */ /* 0x000e700000004200 */
[----:B------:R-:W-:Y:S01]  /*153e0*/  MUFU.EX2 R75, R75 ;  /* 0x0000004b004b7308 */ /* 0x000fe20000000800 */
[C---:B---3--:R-:W-:Y:S09]  /*153f0*/  HMMA.16816.F32.BF16 R136, R20.reuse, R28, R136 ;  /* 0x0000001c1488723c */ /* 0x048ff20000041888 */
[----:B------:R-:W3:Y:S01]  /*15400*/  MUFU.EX2 R74, R74 ;  /* 0x0000004a004a7308 */ /* 0x000ee20000000800 */
[C---:B------:R-:W-:Y:S01]  /*15410*/  HMMA.16816.F32.BF16 R140, R20.reuse, R30, R140 ;  /* 0x0000001e148c723c */ /* 0x040fe2000004188c */
[----:B------:R-:W3:Y:S08]  /*15420*/  LDSM.16.MT88.4 R28, [R224+0xd800] ;  /* 0x00d80000e01c783b */ /* 0x000ef00000004200 */
[----:B------:R-:W-:Y:S01]  /*15430*/  MUFU.EX2 R76, R76 ;  /* 0x0000004c004c7308 */ /* 0x000fe20000000800 */
[C---:B-----5:R-:W-:Y:S09]  /*15440*/  HMMA.16816.F32.BF16 R144, R20.reuse, R32, R144 ;  /* 0x000000201490723c */ /* 0x060ff20000041890 */
[----:B------:R-:W5:Y:S01]  /*15450*/  MUFU.EX2 R77, R77 ;  /* 0x0000004d004d7308 */ /* 0x000f620000000800 */
[C---:B------:R-:W-:Y:S01]  /*15460*/  HMMA.16816.F32.BF16 R12, R20.reuse, R34, R12 ;  /* 0x00000022140c723c */ /* 0x040fe2000004180c */
[----:B------:R-:W5:Y:S08]  /*15470*/  LDSM.16.MT88.4 R32, [R6+0x3800] ;  /* 0x003800000620783b */ /* 0x000f700000004200 */
[----:B------:R-:W-:Y:S01]  /*15480*/  MUFU.EX2 R78, R78 ;  /* 0x0000004e004e7308 */ /* 0x000fe20000000800 */
[C---:B--2---:R-:W-:Y:S09]  /*15490*/  HMMA.16816.F32.BF16 R148, R20.reuse, R36, R148 ;  /* 0x000000241494723c */ /* 0x044ff20000041894 */
[----:B------:R-:W2:Y:S01]  /*154a0*/  MUFU.EX2 R79, R79 ;  /* 0x0000004f004f7308 */ /* 0x000ea20000000800 */
[----:B------:R-:W-:Y:S01]  /*154b0*/  HMMA.16816.F32.BF16 R16, R20, R38, R16 ;  /* 0x000000261410723c */ /* 0x000fe20000041810 */
[----:B------:R-:W2:Y:S02]  /*154c0*/  LDSM.16.MT88.4 R36, [R7+0x3800] ;  /* 0x003800000724783b */ /* 0x000ea40000004200 */
[----:B------:R-:W-:Y:S06]  /*154d0*/  F2FP.BF16.F32.PACK_AB R20, R59, R152 ;  /* 0x000000983b14723e */ /* 0x000fec00000010ff */
[----:B------:R-:W-:Y:S01]  /*154e0*/  MUFU.EX2 R80, R80 ;  /* 0x0000005000507308 */ /* 0x000fe20000000800 */
[----:B------:R-:W-:Y:S02]  /*154f0*/  F2FP.BF16.F32.PACK_AB R21, R61, R60 ;  /* 0x0000003c3d15723e */ /* 0x000fe400000010ff */
[----:B------:R-:W-:Y:S02]  /*15500*/  F2FP.BF16.F32.PACK_AB R22, R62, R63 ;  /* 0x0000003f3e16723e */ /* 0x000fe400000010ff */
[----:B----4-:R-:W-:Y:S05]  /*15510*/  F2FP.BF16.F32.PACK_AB R23, R65, R64 ;  /* 0x000000404117723e */ /* 0x010fea00000010ff */
[----:B------:R-:W4:Y:S02]  /*15520*/  MUFU.EX2 R81, R81 ;  /* 0x0000005100517308 */ /* 0x000f240000000800 */
        /* <DEDUP_REMOVED lines=15> */
[C---:B--2---:R-:W-:Y:S09]  /*15620*/  HMMA.16816.F32.BF16 R148, R20.reuse, R36, R148 ;  /* 0x000000241494723c */ /* 0x044ff20000041894 */
        /* <DEDUP_REMOVED lines=62> */
[----:B------:R-:W4:Y:S08]  /*15a10*/  LDSM.16.MT88.4 R24, [R225+0xf800] ;  /* 0x00f80000e118783b */ /* 0x000f300000004200 */
[----:B------:R-:W-:Y:S01]  /*15a20*/  MUFU.EX2 R109, R109 ;  /* 0x0000006d006d7308 */ /* 0x000fe20000000800 */
[C---:B---3--:R-:W-:Y:S09]  /*15a30*/  HMMA.16816.F32.BF16 R136, R20.reuse, R28, R136 ;  /* 0x0000001c1488723c */ /* 0x048ff20000041888 */
[----:B------:R-:W3:Y:S01]  /*15a40*/  MUFU.EX2 R110, R110 ;  /* 0x0000006e006e7308 */ /* 0x000ee20000000800 */
[C---:B------:R-:W-:Y:S01]  /*15a50*/  HMMA.16816.F32.BF16 R140, R20.reuse, R30, R140 ;  /* 0x0000001e148c723c */ /* 0x040fe2000004188c */
[----:B------:R-:W1:Y:S08]  /*15a60*/  LDSM.16.MT88.4 R28, [R224+0xf800] ;  /* 0x00f80000e01c783b */ /* 0x000e700000004200 */
[----:B------:R-:W-:Y:S01]  /*15a70*/  MUFU.EX2 R111, R111 ;  /* 0x0000006f006f7308 */ /* 0x000fe20000000800 */
[C---:B-----5:R-:W-:Y:S09]  /*15a80*/  HMMA.16816.F32.BF16 R144, R20.reuse, R32, R144 ;  /* 0x000000201490723c */ /* 0x060ff20000041890 */
[----:B------:R-:W5:Y:S01]  /*15a90*/  MUFU.EX2 R112, R112 ;  /* 0x0000007000707308 */ /* 0x000f620000000800 */
[C---:B------:R-:W-:Y:S01]  /*15aa0*/  HMMA.16816.F32.BF16 R12, R20.reuse, R34, R12 ;  /* 0x00000022140c723c */ /* 0x040fe2000004180c */
[----:B------:R-:W3:Y:S08]  /*15ab0*/  LDSM.16.MT88.4 R32, [R6+0x5800] ;  /* 0x005800000620783b */ /* 0x000ef00000004200 */
[----:B------:R-:W-:Y:S01]  /*15ac0*/  MUFU.EX2 R113, R113 ;  /* 0x0000007100717308 */ /* 0x000fe20000000800 */
[C---:B--2---:R-:W-:Y:S09]  /*15ad0*/  HMMA.16816.F32.BF16 R148, R20.reuse, R36, R148 ;  /* 0x000000241494723c */ /* 0x044ff20000041894 */
[----:B------:R-:W2:Y:S01]  /*15ae0*/  MUFU.EX2 R114, R114 ;  /* 0x0000007200727308 */ /* 0x000ea20000000800 */
[----:B------:R-:W-:Y:S01]  /*15af0*/  HMMA.16816.F32.BF16 R16, R20, R38, R16 ;  /* 0x000000261410723c */ /* 0x000fe20000041810 */
[----:B------:R-:W5:Y:S02]  /*15b00*/  LDSM.16.MT88.4 R36, [R7+0x5800] ;  /* 0x005800000724783b */ /* 0x000f640000004200 */
[----:B------:R-:W-:Y:S02]  /*15b10*/  F2FP.BF16.F32.PACK_AB R20, R91, R90 ;  /* 0x0000005a5b14723e */ /* 0x000fe400000010ff */
[----:B------:R-:W-:Y:S02]  /*15b20*/  F2FP.BF16.F32.PACK_AB R21, R95, R92 ;  /* 0x0000005c5f15723e */ /* 0x000fe400000010ff */
[----:B------:R-:W-:Y:S02]  /*15b30*/  F2FP.BF16.F32.PACK_AB R22, R94, R93 ;  /* 0x0000005d5e16723e */ /* 0x000fe400000010ff */
[----:B------:R-:W-:Y:S07]  /*15b40*/  F2FP.BF16.F32.PACK_AB R23, R97, R96 ;  /* 0x000000606117723e */ /* 0x000fee00000010ff */
[C---:B----4-:R-:W-:Y:S08]  /*15b50*/  HMMA.16816.F32.BF16 R8, R20.reuse, R24, R8 ;  /* 0x000000181408723c */ /* 0x050ff00000041808 */
[C---:B------:R-:W-:Y:S01]  /*15b60*/  HMMA.16816.F32.BF16 R132, R20.reuse, R26, R132 ;  /* 0x0000001a1484723c */ /* 0x040fe20000041884 */
[----:B------:R-:W4:Y:S07]  /*15b70*/  LDSM.16.MT88.4 R24, [R225+0x10000] ;  /* 0x01000000e118783b */ /* 0x000f2e0000004200 */
[C---:B-1----:R-:W-:Y:S08]  /*15b80*/  HMMA.16816.F32.BF16 R136, R20.reuse, R28, R136 ;  /* 0x0000001c1488723c */ /* 0x042ff00000041888 */
[C---:B------:R-:W-:Y:S01]  /*15b90*/  HMMA.16816.F32.BF16 R140, R20.reuse, R30, R140 ;  /* 0x0000001e148c723c */ /* 0x040fe2000004188c */
[----:B------:R-:W1:Y:S07]  /*15ba0*/  LDSM.16.MT88.4 R28, [R224+0x10000] ;  /* 0x01000000e01c783b */ /* 0x000e6e0000004200 */
[C---:B---3--:R-:W-:Y:S08]  /*15bb0*/  HMMA.16816.F32.BF16 R144, R20.reuse, R32, R144 ;  /* 0x000000201490723c */ /* 0x048ff00000041890 */
[C---:B------:R-:W-:Y:S01]  /*15bc0*/  HMMA.16816.F32.BF16 R12, R20.reuse, R34, R12 ;  /* 0x00000022140c723c */ /* 0x040fe2000004180c */
[----:B------:R-:W3:Y:S07]  /*15bd0*/  LDSM.16.MT88.4 R32, [R6+0x6000] ;  /* 0x006000000620783b */ /* 0x000eee0000004200 */
[C---:B-----5:R-:W-:Y:S08]  /*15be0*/  HMMA.16816.F32.BF16 R148, R20.reuse, R36, R148 ;  /* 0x000000241494723c */ /* 0x060ff00000041894 */
        /* <DEDUP_REMOVED lines=15> */
[C---:B-----5:R-:W-:Y:S03]  /*15ce0*/  HMMA.16816.F32.BF16 R148, R20.reuse, R36, R148 ;  /* 0x000000241494723c */ /* 0x060fe60000041894 */
[----:B------:R-:W-:Y:S01]  /*15cf0*/  FADD.FTZ R37, R157, R168 ;  /* 0x000000a89d257221 */ /* 0x000fe20000010000 */
[----:B------:R-:W-:Y:S03]  /*15d00*/  FADD.FTZ R36, R162, R171 ;  /* 0x000000aba2247221 */ /* 0x000fe60000010000 */
[----:B------:R-:W-:Y:S01]  /*15d10*/  FADD.FTZ R37, R158, R37 ;  /* 0x000000259e257221 */ /* 0x000fe20000010000 */
[----:B------:R-:W-:Y:S01]  /*15d20*/  HMMA.16816.F32.BF16 R16, R20, R38, R16 ;  /* 0x000000261410723c */ /* 0x000fe20000041810 */
[----:B------:R-:W-:Y:S02]  /*15d30*/  LDSM.16.MT88.4 R156, [R6+0x7800] ;  /* 0x00780000069c783b */ /* 0x000fe40000004200 */
[----:B------:R-:W-:Y:S01]  /*15d40*/  FADD.FTZ R160, R160, R37 ;  /* 0x00000025a0a07221 */ /* 0x000fe20000010000 */
[----:B------:R-:W-:Y:S01]  /*15d50*/  F2FP.BF16.F32.PACK_AB R20, R106, R3 ;  /* 0x000000036a14723e */ /* 0x000fe200000010ff */
[----:B------:R-:W-:Y:S01]  /*15d60*/  FADD.FTZ R36, R163, R36 ;  /* 0x00000024a3247221 */ /* 0x000fe20000010000 */
[----:B------:R-:W-:Y:S01]  /*15d70*/  F2FP.BF16.F32.PACK_AB R21, R108, R107 ;  /* 0x0000006b6c15723e */ /* 0x000fe200000010ff */
[----:B------:R-:W-:Y:S01]  /*15d80*/  FADD.FTZ R161, R161, R160 ;  /* 0x000000a0a1a17221 */ /* 0x000fe20000010000 */
[----:B------:R-:W-:Y:S01]  /*15d90*/  F2FP.BF16.F32.PACK_AB R22, R110, R109 ;  /* 0x0000006d6e16723e */ /* 0x000fe200000010ff */
[----:B------:R-:W-:Y:S01]  /*15da0*/  FADD.FTZ R197, R197, R36 ;  /* 0x00000024c5c57221 */ /* 0x000fe20000010000 */
[----:B------:R-:W-:Y:S01]  /*15db0*/  F2FP.BF16.F32.PACK_AB R23, R112, R111 ;  /* 0x0000006f7017723e */ /* 0x000fe200000010ff */
[----:B------:R-:W5:Y:S02]  /*15dc0*/  LDSM.16.MT88.4 R36, [R7+0x6800] ;  /* 0x006800000724783b */ /* 0x000f640000004200 */
[----:B------:R-:W-:Y:S04]  /*15dd0*/  FADD.FTZ R42, R42, R197 ;  /* 0x000000c52a2a7221 */ /* 0x000fe80000010000 */
[C---:B----4-:R-:W-:Y:S03]  /*15de0*/  HMMA.16816.F32.BF16 R8, R20.reuse, R24, R8 ;  /* 0x000000181408723c */ /* 0x050fe60000041808 */
[----:B------:R-:W-:Y:S01]  /*15df0*/  FADD.FTZ R24, R40, R161 ;  /* 0x000000a128187221 */ /* 0x000fe20000010000 */
[----:B------:R-:W-:Y:S01]  /*15e00*/  FADD.FTZ R45, R45, R42 ;  /* 0x0000002a2d2d7221 */ /* 0x000fe20000010000 */
[----:B------:R-:W-:Y:S02]  /*15e10*/  MUFU.EX2 R40, R118 ;  /* 0x0000007600287308 */ /* 0x000fe40000000800 */
[----:B------:R-:W-:Y:S01]  /*15e20*/  FADD.FTZ R24, R41, R24 ;  /* 0x0000001829187221 */ /* 0x000fe20000010000 */
[C---:B------:R-:W-:Y:S03]  /*15e30*/  HMMA.16816.F32.BF16 R132, R20.reuse, R26, R132 ;  /* 0x0000001a1484723c */ /* 0x040fe60000041884 */
[----:B------:R-:W-:Y:S01]  /*15e40*/  FADD.FTZ R43, R43, R24 ;  /* 0x000000182b2b7221 */ /* 0x000fe20000010000 */
[----:B------:R-:W-:Y:S03]  /*15e50*/  FFMA.FTZ R41, R119, UR4, -R167 ;  /* 0x0000000477297c23 */ /* 0x000fe600080108a7 */
[----:B------:R-:W-:Y:S01]  /*15e60*/  MUFU.EX2 R42, R120 ;  /* 0x00000078002a7308 */ /* 0x000fe20000000800 */
[----:B------:R-:W-:Y:S01]  /*15e70*/  FADD.FTZ R46, R46, R45 ;  /* 0x0000002d2e2e7221 */ /* 0x000fe20000010000 */
[----:B------:R-:W-:Y:S01]  /*15e80*/  FADD.FTZ R44, R44, R43 ;  /* 0x0000002b2c2c7221 */ /* 0x000fe20000010000 */
[C---:B-1----:R-:W-:Y:S03]  /*15e90*/  HMMA.16816.F32.BF16 R136, R20.reuse, R28, R136 ;  /* 0x0000001c1488723c */ /* 0x042fe60000041888 */
[----:B------:R-:W-:Y:S01]  /*15ea0*/  FADD.FTZ R25, R47, R44 ;  /* 0x0000002c2f197221 */ /* 0x000fe20000010000 */
[----:B------:R-:W-:Y:S03]  /*15eb0*/  FFMA.FTZ R43, R121, UR4, -R180 ;  /* 0x00000004792b7c23 */ /* 0x000fe600080108b4 */
[----:B------:R-:W1:Y:S01]  /*15ec0*/  MUFU.EX2 R41, R41 ;  /* 0x0000002900297308 */ /* 0x000e620000000800 */
[----:B------:R-:W-:Y:S01]  /*15ed0*/  FFMA.FTZ R44, R122, UR4, -R167 ;  /* 0x000000047a2c7c23 */ /* 0x000fe200080108a7 */
[----:B------:R-:W-:Y:S01]  /*15ee0*/  FADD.FTZ R25, R48, R25 ;  /* 0x0000001930197221 */ /* 0x000fe20000010000 */
[C---:B------:R-:W-:Y:S03]  /*15ef0*/  HMMA.16816.F32.BF16 R140, R20.reuse, R30, R140 ;  /* 0x0000001e148c723c */ /* 0x040fe6000004188c */
[----:B------:R-:W-:Y:S01]  /*15f00*/  FADD.FTZ R28, R52, R25 ;  /* 0x00000019341c7221 */ /* 0x000fe20000010000 */
[----:B------:R-:W-:Y:S01]  /*15f10*/  FADD.FTZ R49, R49, R46 ;  /* 0x0000002e31317221 */ /* 0x000fe20000010000 */
[----:B------:R-:W4:Y:S02]  /*15f20*/  LDSM.16.MT88.4 R24, [R225+0x11000] ;  /* 0x01100000e118783b */ /* 0x000f240000004200 */
[----:B------:R-:W1:Y:S01]  /*15f30*/  MUFU.EX2 R43, R43 ;  /* 0x0000002b002b7308 */ /* 0x000e620000000800 */
[----:B------:R-:W-:Y:S01]  /*15f40*/  FADD.FTZ R28, R51, R28 ;  /* 0x0000001c331c7221 */ /* 0x000fe20000010000 */
[C---:B---3--:R-:W-:Y:S03]  /*15f50*/  HMMA.16816.F32.BF16 R144, R20.reuse, R32, R144 ;  /* 0x000000201490723c */ /* 0x048fe60000041890 */
[----:B------:R-:W-:Y:S01]  /*15f60*/  FADD.FTZ R29, R55, R28 ;  /* 0x0000001c371d7221 */ /* 0x000fe20000010000 */
[----:B------:R-:W-:Y:S01]  /*15f70*/  FFMA.FTZ R45, R123, UR4, -R167 ;  /* 0x000000047b2d7c23 */ /* 0x000fe200080108a7 */
[----:B------:R-:W-:Y:S03]  /*15f80*/  FADD.FTZ R50, R50, R49 ;  /* 0x0000003132327221 */ /* 0x000fe60000010000 */
[----:B------:R-:W-:Y:S01]  /*15f90*/  MUFU.EX2 R44, R44 ;  /* 0x0000002c002c7308 */ /* 0x000fe20000000800 */
[----:B------:R-:W-:Y:S01]  /*15fa0*/  FADD.FTZ R29, R56, R29 ;  /* 0x0000001d381d7221 */ /* 0x000fe20000010000 */
[C---:B------:R-:W-:Y:S03]  /*15fb0*/  HMMA.16816.F32.BF16 R12, R20.reuse, R34, R12 ;  /* 0x00000022140c723c */ /* 0x040fe6000004180c */
[----:B------:R-:W-:Y:S01]  /*15fc0*/  FADD.FTZ R152, R152, R29 ;  /* 0x0000001d98987221 */ /* 0x000fe20000010000 */
[----:B------:R-:W-:Y:S01]  /*15fd0*/  FADD.FTZ R53, R53, R50 ;  /* 0x0000003235357221 */ /* 0x000fe20000010000 */
[----:B------:R-:W3:Y:S03]  /*15fe0*/  LDSM.16.MT88.4 R28, [R224+0x11000] ;  /* 0x01100000e01c783b */ /* 0x000ee60000004200 */
[----:B------:R-:W4:Y:S01]  /*15ff0*/  MUFU.EX2 R45, R45 ;  /* 0x0000002d002d7308 */ /* 0x000f220000000800 */
[----:B------:R-:W-:Y:S01]  /*16000*/  FADD.FTZ R152, R59, R152 ;  /* 0x000000983b987221 */ /* 0x000fe20000010000 */
[C---:B-----5:R-:W-:Y:S03]  /*16010*/  HMMA.16816.F32.BF16 R148, R20.reuse, R36, R148 ;  /* 0x000000241494723c */ /* 0x060fe60000041894 */
[----:B------:R-:W-:Y:S01]  /*16020*/  FADD.FTZ R54, R54, R53 ;  /* 0x0000003536367221 */ /* 0x000fe20000010000 */
[----:B------:R-:W-:Y:S01]  /*16030*/  FADD.FTZ R63, R63, R152 ;  /* 0x000000983f3f7221 */ /* 0x000fe20000010000 */
[--C-:B------:R-:W-:Y:S01]  /*16040*/  FFMA.FTZ R36, R124, UR4, -R180.reuse ;  /* 0x000000047c247c23 */ /* 0x100fe200080108b4 */
[----:B------:R-:W-:Y:S01]  /*16050*/  FFMA.FTZ R37, R125, UR4, -R180 ;  /* 0x000000047d257c23 */ /* 0x000fe200080108b4 */
[----:B------:R-:W-:Y:S01]  /*16060*/  FADD.FTZ R33, R57, R54 ;  /* 0x0000003639217221 */ /* 0x000fe20000010000 */
[----:B------:R-:W-:Y:S03]  /*16070*/  HMMA.16816.F32.BF16 R16, R20, R38, R16 ;  /* 0x000000261410723c */ /* 0x000fe60000041810 */
[----:B------:R-:W-:Y:S01]  /*16080*/  FADD.FTZ R33, R58, R33 ;  /* 0x000000213a217221 */ /* 0x000fe20000010000 */
[----:B--2---:R-:W-:Y:S01]  /*16090*/  F2FP.BF16.F32.PACK_AB R20, R114, R113 ;  /* 0x000000717214723e */ /* 0x004fe200000010ff */
[----:B------:R-:W-:Y:S01]  /*160a0*/  FADD.FTZ R62, R62, R63 ;  /* 0x0000003f3e3e7221 */ /* 0x000fe20000010000 */
[----:B-1----:R-:W-:Y:S01]  /*160b0*/  F2FP.BF16.F32.PACK_AB R21, R41, R40 ;  /* 0x000000282915723e */ /* 0x002fe200000010ff */
[----:B------:R-:W-:Y:S01]  /*160c0*/  FADD.FTZ R60, R60, R33 ;  /* 0x000000213c3c7221 */ /* 0x000fe20000010000 */
[----:B------:R-:W-:Y:S01]  /*160d0*/  F2FP.BF16.F32.PACK_AB R22, R43, R42 ;  /* 0x0000002a2b16723e */ /* 0x000fe200000010ff */
[----:B------:R-:W1:Y:S01]  /*160e0*/  LDSM.16.MT88.4 R32, [R6+0x7000] ;  /* 0x007000000620783b */ /* 0x000e620000004200 */
[----:B----4-:R-:W-:Y:S01]  /*160f0*/  F2FP.BF16.F32.PACK_AB R23, R45, R44 ;  /* 0x0000002c2d17723e */ /* 0x010fe200000010ff */
[----:B------:R-:W-:Y:S01]  /*16100*/  MUFU.EX2 R36, R36 ;  /* 0x0000002400247308 */ /* 0x000fe20000000800 */
[--C-:B------:R-:W-:Y:S01]  /*16110*/  FFMA.FTZ R38, R126, UR4, -R167.reuse ;  /* 0x000000047e267c23 */ /* 0x100fe200080108a7 */
[--C-:B------:R-:W-:Y:S01]  /*16120*/  FFMA.FTZ R39, R127, UR4, -R167.reuse ;  /* 0x000000047f277c23 */ /* 0x100fe200080108a7 */
[--C-:B------:R-:W-:Y:S01]  /*16130*/  FFMA.FTZ R46, R128, UR4, -R180.reuse ;  /* 0x00000004802e7c23 */ /* 0x100fe200080108b4 */
[--C-:B------:R-:W-:Y:S01]  /*16140*/  FFMA.FTZ R47, R130, UR4, -R167.reuse ;  /* 0x00000004822f7c23 */ /* 0x100fe200080108a7 */
[----:B------:R-:W-:Y:S01]  /*16150*/  FFMA.FTZ R180, R129, UR4, -R180 ;  /* 0x0000000481b47c23 */ /* 0x000fe200080108b4 */
[C---:B------:R-:W-:Y:S04]  /*16160*/  HMMA.16816.F32.BF16 R8, R20.reuse, R24, R8 ;  /* 0x000000181408723c */ /* 0x040fe80000041808 */
[----:B------:R-:W2:Y:S01]  /*16170*/  MUFU.EX2 R37, R37 ;  /* 0x0000002500257308 */ /* 0x000ea20000000800 */
[----:B------:R-:W-:Y:S01]  /*16180*/  FADD.FTZ R61, R61, R60 ;  /* 0x0000003c3d3d7221 */ /* 0x000fe20000010000 */
[----:B------:R-:W-:Y:S01]  /*16190*/  FFMA.FTZ R167, R131, UR4, -R167 ;  /* 0x0000000483a77c23 */ /* 0x000fe200080108a7 */
[----:B------:R-:W-:Y:S02]  /*161a0*/  FADD.FTZ R67, R67, R62 ;  /* 0x0000003e43437221 */ /* 0x000fe40000010000 */
[----:B------:R-:W-:Y:S01]  /*161b0*/  FADD.FTZ R64, R64, R61 ;  /* 0x0000003d40407221 */ /* 0x000fe20000010000 */
[C---:B------:R-:W-:Y:S01]  /*161c0*/  HMMA.16816.F32.BF16 R132, R20.reuse, R26, R132 ;  /* 0x0000001a1484723c */ /* 0x040fe20000041884 */
[----:B------:R-:W4:Y:S03]  /*161d0*/  LDSM.16.MT88.4 R24, [R7+0x7000] ;  /* 0x007000000718783b */ /* 0x000f260000004200 */
[----:B------:R-:W-:Y:S01]  /*161e0*/  MUFU.EX2 R38, R38 ;  /* 0x0000002600267308 */ /* 0x000fe20000000800 */
[----:B------:R-:W-:Y:S01]  /*161f0*/  FADD.FTZ R65, R65, R64 ;  /* 0x0000004041417221 */ /* 0x000fe20000010000 */
[----:B------:R-:W-:Y:S03]  /*16200*/  FADD.FTZ R66, R66, R67 ;  /* 0x0000004342427221 */ /* 0x000fe60000010000 */
[----:B------:R-:W-:Y:S01]  /*16210*/  FADD.FTZ R68, R68, R65 ;  /* 0x0000004144447221 */ /* 0x000fe20000010000 */
[C---:B---3--:R-:W-:Y:S04]  /*16220*/  HMMA.16816.F32.BF16 R136, R20.reuse, R28, R136 ;  /* 0x0000001c1488723c */ /* 0x048fe80000041888 */
[----:B------:R-:W3:Y:S01]  /*16230*/  MUFU.EX2 R39, R39 ;  /* 0x0000002700277308 */ /* 0x000ee20000000800 */
[----:B------:R-:W-:Y:S01]  /*16240*/  FADD.FTZ R69, R69, R68 ;  /* 0x0000004445457221 */ /* 0x000fe20000010000 */
[----:B------:R-:W-:Y:S01]  /*16250*/  FADD.FTZ R71, R71, R66 ;  /* 0x0000004247477221 */ /* 0x000fe20000010000 */
[----:B--2---:R-:W-:Y:S02]  /*16260*/  F2FP.BF16.F32.PACK_AB R152, R37, R36 ;  /* 0x000000242598723e */ /* 0x004fe400000010ff */
[----:B------:R-:W-:Y:S01]  /*16270*/  FADD.FTZ R72, R72, R69 ;  /* 0x0000004548487221 */ /* 0x000fe20000010000 */
[C---:B------:R-:W-:Y:S01]  /*16280*/  HMMA.16816.F32.BF16 R140, R20.reuse, R30, R140 ;  /* 0x0000001e148c723c */ /* 0x040fe2000004188c */
[----:B------:R-:W2:Y:S03]  /*16290*/  LDSM.16.MT88.4 R28, [R225+0x11800] ;  /* 0x01180000e11c783b */ /* 0x000ea60000004200 */
[----:B------:R-:W-:Y:S01]  /*162a0*/  MUFU.EX2 R46, R46 ;  /* 0x0000002e002e7308 */ /* 0x000fe20000000800 */
[----:B------:R-:W-:Y:S01]  /*162b0*/  FADD.FTZ R70, R70, R71 ;  /* 0x0000004746467221 */ /* 0x000fe20000010000 */
[----:B------:R-:W-:Y:S03]  /*162c0*/  FADD.FTZ R73, R73, R72 ;  /* 0x0000004849497221 */ /* 0x000fe60000010000 */
[----:B------:R-:W-:Y:S01]  /*162d0*/  FADD.FTZ R75, R75, R70 ;  /* 0x000000464b4b7221 */ /* 0x000fe20000010000 */
[C---:B-1----:R-:W-:Y:S04]  /*162e0*/  HMMA.16816.F32.BF16 R144, R20.reuse, R32, R144 ;  /* 0x000000201490723c */ /* 0x042fe80000041890 */
[----:B------:R-:W1:Y:S01]  /*162f0*/  MUFU.EX2 R247, R180 ;  /* 0x000000b400f77308 */ /* 0x000e620000000800 */
[----:B------:R-:W-:Y:S01]  /*16300*/  FADD.FTZ R76, R76, R73 ;  /* 0x000000494c4c7221 */ /* 0x000fe20000010000 */
[----:B------:R-:W-:Y:S01]  /*16310*/  FADD.FTZ R75, R74, R75 ;  /* 0x0000004b4a4b7221 */ /* 0x000fe20000010000 */
[----:B---3--:R-:W-:Y:S02]  /*16320*/  F2FP.BF16.F32.PACK_AB R153, R39, R38 ;  /* 0x000000262799723e */ /* 0x008fe400000010ff */
[----:B------:R-:W-:Y:S01]  /*16330*/  FADD.FTZ R77, R77, R76 ;  /* 0x0000004c4d4d7221 */ /* 0x000fe20000010000 */
[C---:B------:R-:W-:Y:S01]  /*16340*/  HMMA.16816.F32.BF16 R12, R20.reuse, R34, R12 ;  /* 0x00000022140c723c */ /* 0x040fe2000004180c */
[----:B------:R-:W3:Y:S03]  /*16350*/  LDSM.16.MT88.4 R32, [R224+0x11800] ;  /* 0x01180000e020783b */ /* 0x000ee60000004200 */
[----:B------:R-:W-:Y:S01]  /*16360*/  MUFU.EX2 R47, R47 ;  /* 0x0000002f002f7308 */ /* 0x000fe20000000800 */
[----:B------:R-:W-:Y:S01]  /*16370*/  FADD.FTZ R78, R78, R75 ;  /* 0x0000004b4e4e7221 */ /* 0x000fe20000010000 */
[----:B------:R-:W-:Y:S03]  /*16380*/  FADD.FTZ R80, R80, R77 ;  /* 0x0000004d50507221 */ /* 0x000fe60000010000 */
[----:B------:R-:W-:Y:S01]  /*16390*/  FADD.FTZ R78, R79, R78 ;  /* 0x0000004e4f4e7221 */ /* 0x000fe20000010000 */
[----:B------:R-:W-:Y:S01]  /*163a0*/  FADD.FTZ R81, R81, R80 ;  /* 0x0000005051517221 */ /* 0x000fe20000010000 */
[C---:B----4-:R-:W-:Y:S03]  /*163b0*/  HMMA.16816.F32.BF16 R148, R20.reuse, R24, R148 ;  /* 0x000000181494723c */ /* 0x050fe60000041894 */
[----:B------:R-:W4:Y:S01]  /*163c0*/  MUFU.EX2 R244, R167 ;  /* 0x000000a700f47308 */ /* 0x000f220000000800 */
[----:B------:R-:W-:Y:S01]  /*163d0*/  FADD.FTZ R83, R83, R78 ;  /* 0x0000004e53537221 */ /* 0x000fe20000010000 */
[----:B------:R-:W-:Y:S01]  /*163e0*/  FADD.FTZ R84, R84, R81 ;  /* 0x0000005154547221 */ /* 0x000fe20000010000 */
[----:B-1----:R-:W-:Y:S02]  /*163f0*/  F2FP.BF16.F32.PACK_AB R154, R247, R46 ;  /* 0x0000002ef79a723e */ /* 0x002fe400000010ff */
[----:B------:R-:W-:Y:S01]  /*16400*/  FADD.FTZ R82, R82, R83 ;  /* 0x0000005352527221 */ /* 0x000fe20000010000 */
[----:B------:R-:W-:Y:S03]  /*16410*/  HMMA.16816.F32.BF16 R16, R20, R26, R16 ;  /* 0x0000001a1410723c */ /* 0x000fe60000041810 */
[----:B------:R-:W-:Y:S01]  /*16420*/  FADD.FTZ R85, R85, R84 ;  /* 0x0000005455557221 */ /* 0x000fe20000010000 */
[----:B------:R-:W-:Y:S03]  /*16430*/  FADD.FTZ R87, R87, R82 ;  /* 0x0000005257577221 */ /* 0x000fe60000010000 */
[----:B------:R-:W-:Y:S01]  /*16440*/  FADD.FTZ R88, R88, R85 ;  /* 0x0000005558587221 */ /* 0x000fe20000010000 */
[----:B------:R-:W-:Y:S01]  /*16450*/  FADD.FTZ R87, R86, R87 ;  /* 0x0000005756577221 */ /* 0x000fe20000010000 */
[----:B----4-:R-:W-:Y:S02]  /*16460*/  F2FP.BF16.F32.PACK_AB R155, R244, R47 ;  /* 0x0000002ff49b723e */ /* 0x010fe400000010ff */
[----:B------:R-:W-:Y:S01]  /*16470*/  FADD.FTZ R89, R89, R88 ;  /* 0x0000005859597221 */ /* 0x000fe20000010000 */
[----:B------:R-:W-:Y:S03]  /*16480*/  FADD.FTZ R24, R90, R87 ;  /* 0x000000575a187221 */ /* 0x000fe60000010000 */
[----:B------:R-:W-:Y:S01]  /*16490*/  FADD.FTZ R92, R92, R89 ;  /* 0x000000595c5c7221 */ /* 0x000fe20000010000 */
[----:B------:R-:W-:Y:S01]  /*164a0*/  FADD.FTZ R24, R91, R24 ;  /* 0x000000185b187221 */ /* 0x000fe20000010000 */
[C---:B--2---:R-:W-:Y:S01]  /*164b0*/  HMMA.16816.F32.BF16 R160, R152.reuse, R28, R8 ;  /* 0x0000001c98a0723c */ /* 0x044fe20000041808 */
[----:B------:R-:W1:Y:S04]  /*164c0*/  LDSM.16.MT88.4 R8, [R7+0x7800] ;  /* 0x007800000708783b */ /* 0x000e680000004200 */
[----:B------:R-:W-:Y:S01]  /*164d0*/  FADD.FTZ R95, R95, R92 ;  /* 0x0000005c5f5f7221 */ /* 0x000fe20000010000 */
[----:B------:R-:W-:Y:S02]  /*164e0*/  FADD.FTZ R21, R93, R24 ;  /* 0x000000185d157221 */ /* 0x000fe40000010000 */
[C---:B------:R-:W-:Y:S03]  /*164f0*/  HMMA.16816.F32.BF16 R132, R152.reuse, R30, R132 ;  /* 0x0000001e9884723c */ /* 0x040fe60000041884 */
[----:B------:R-:W-:Y:S01]  /*16500*/  FADD.FTZ R96, R96, R95 ;  /* 0x0000005f60607221 */ /* 0x000fe20000010000 */
[----:B------:R-:W-:Y:S03]  /*16510*/  FADD.FTZ R21, R94, R21 ;  /* 0x000000155e157221 */ /* 0x000fe60000010000 */
[----:B------:R-:W-:Y:S01]  /*16520*/  FADD.FTZ R96, R97, R96 ;  /* 0x0000006061607221 */ /* 0x000fe20000010000 */
[C---:B---3--:R-:W-:Y:S03]  /*16530*/  HMMA.16816.F32.BF16 R136, R152.reuse, R32, R136 ;  /* 0x000000209888723c */ /* 0x048fe60000041888 */
[----:B------:R-:W-:Y:S01]  /*16540*/  FADD.FTZ R98, R98, R21 ;  /* 0x0000001562627221 */ /* 0x000fe20000010000 */
[----:B------:R-:W-:Y:S03]  /*16550*/  FADD.FTZ R101, R101, R96 ;  /* 0x0000006065657221 */ /* 0x000fe60000010000 */
[----:B------:R-:W-:Y:S01]  /*16560*/  FADD.FTZ R99, R99, R98 ;  /* 0x0000006263637221 */ /* 0x000fe20000010000 */
[C---:B------:R-:W-:Y:S03]  /*16570*/  HMMA.16816.F32.BF16 R140, R152.reuse, R34, R140 ;  /* 0x00000022988c723c */ /* 0x040fe6000004188c */
        /* <DEDUP_REMOVED lines=11> */
[----:B------:R-:W-:Y:S01]  /*16630*/  FADD.FTZ R109, R109, R106 ;  /* 0x0000006a6d6d7221 */ /* 0x000fe20000010000 */
[C---:B-1----:R-:W-:Y:S03]  /*16640*/  HMMA.16816.F32.BF16 R148, R152.reuse, R8, R148 ;  /* 0x000000089894723c */ /* 0x042fe60000041894 */
[----:B------:R-:W-:Y:S01]  /*16650*/  FADD.FTZ R111, R111, R108 ;  /* 0x0000006c6f6f7221 */ /* 0x000fe20000010000 */
[----:B------:R-:W-:Y:S03]  /*16660*/  FADD.FTZ R110, R110, R109 ;  /* 0x0000006d6e6e7221 */ /* 0x000fe60000010000 */
[----:B------:R-:W-:Y:S01]  /*16670*/  FADD.FTZ R111, R112, R111 ;  /* 0x0000006f706f7221 */ /* 0x000fe20000010000 */
[----:B------:R-:W-:Y:S01]  /*16680*/  FADD.FTZ R3, R113, R110 ;  /* 0x0000006e71037221 */ /* 0x000fe20000010000 */
[----:B------:R-:W-:Y:S03]  /*16690*/  HMMA.16816.F32.BF16 R152, R152, R10, R16 ;  /* 0x0000000a9898723c */ /* 0x000fe60000041810 */
[----:B------:R-:W-:Y:S01]  /*166a0*/  FADD.FTZ R40, R40, R111 ;  /* 0x0000006f28287221 */ /* 0x000fe20000010000 */
[----:B------:R-:W-:Y:S03]  /*166b0*/  FADD.FTZ R3, R114, R3 ;  /* 0x0000000372037221 */ /* 0x000fe60000010000 */
[----:B------:R-:W-:Y:S01]  /*166c0*/  FADD.FTZ R41, R41, R40 ;  /* 0x0000002829297221 */ /* 0x000fe20000010000 */
[----:B------:R-:W-:Y:S01]  /*166d0*/  FADD.FTZ R42, R42, R3 ;  /* 0x000000032a2a7221 */ /* 0x000fe20000010000 */
[----:B------:R-:W-:Y:S02]  /*166e0*/  MOV R3, R0 ;  /* 0x0000000000037202 */ /* 0x000fe40000000f00 */
[----:B------:R-:W-:Y:S01]  /*166f0*/  FADD.FTZ R44, R44, R41 ;  /* 0x000000292c2c7221 */ /* 0x000fe20000010000 */
[----:B------:R-:W-:Y:S03]  /*16700*/  FADD.FTZ R43, R43, R42 ;  /* 0x0000002a2b2b7221 */ /* 0x000fe60000010000 */
        /* <DEDUP_REMOVED lines=9> */
[----:B------:R-:W-:Y:S06]  /*167a0*/  @P1 BRA `(.L_x_616) ;  /* 0xffffffa4009c1947 */ /* 0x000fec000383ffff */
.L_x_612:
[----:B------:R-:W1:Y:S01]  /*167b0*/  SHFL.BFLY PT, R3, R244, 0x2, 0x1f ;  /* 0x0c401f00f4037f89 */ /* 0x000e6200000e0000 */
[----:B------:R-:W-:Y:S01]  /*167c0*/  SHF.L.U32 R7, R228, 0x4, RZ ;  /* 0x00000004e4077819 */ /* 0x000fe200000006ff */
[----:B------:R-:W2:Y:S01]  /*167d0*/  S2UR UR6, SR_CTAID.X ;  /* 0x00000000000679c3 */ /* 0x000ea20000002500 */
[----:B------:R-:W-:Y:S01]  /*167e0*/  ISETP.NE.AND P1, PT, R236, -0x1, PT ;  /* 0xffffffffec00780c */ /* 0x000fe20003f25270 */
[----:B------:R-:W3:Y:S01]  /*167f0*/  SHFL.BFLY PT, R4, R247, 0x2, 0x1f ;  /* 0x0c401f00f7047f89 */ /* 0x000ee200000e0000 */
[----:B------:R-:W-:Y:S01]  /*16800*/  LOP3.LUT R7, R7, 0x1c0, RZ, 0xc0, !PT ;  /* 0x000001c007077812 */ /* 0x000fe200078ec0ff */
[----:B------:R-:W-:Y:S01]  /*16810*/  BSSY.RECONVERGENT B0, `(.L_x_617) ;  /* 0x000008e000007945 */ /* 0x000fe20003800200 */
[C---:B------:R-:W-:Y:S01]  /*16820*/  LOP3.LUT P3, RZ, R228.reuse, 0x10, RZ, 0xc0, !PT ;  /* 0x00000010e4ff7812 */ /* 0x040fe2000786c0ff */
[----:B------:R-:W4:Y:S01]  /*16830*/  S2R R21, SR_CTAID.Z ;  /* 0x0000000000157919 */ /* 0x000f220000002700 */
[----:B------:R-:W-:Y:S02]  /*16840*/  LOP3.LUT P4, RZ, R228, 0x8, RZ, 0xc0, !PT ;  /* 0x00000008e4ff7812 */ /* 0x000fe4000788c0ff */
[----:B------:R-:W-:-:S04]  /*16850*/  MOV R12, 0x20 ;  /* 0x00000020000c7802 */ /* 0x000fc80000000f00 */
[----:B------:R-:W-:Y:S01]  /*16860*/  SEL R12, R12, 0xffffffe0, !P4 ;  /* 0xffffffe00c0c7807 */ /* 0x000fe20006000000 */
[----:B-1----:R-:W-:Y:S01]  /*16870*/  FADD.FTZ R10, R3, R244 ;  /* 0x000000f4030a7221 */ /* 0x002fe20000010000 */
[----:B--2---:R-:W-:Y:S01]  /*16880*/  USHF.L.U32 UR6, UR6, 0x6, URZ ;  /* 0x0000000606067899 */ /* 0x004fe200080006ff */
[----:B---3--:R-:W-:-:S03]  /*16890*/  FADD.FTZ R9, R4, R247 ;  /* 0x000000f704097221 */ /* 0x008fc60000010000 */
[----:B------:R-:W1:Y:S04]  /*168a0*/  SHFL.BFLY PT, R3, R10, 0x1, 0x1f ;  /* 0x0c201f000a037f89 */ /* 0x000e6800000e0000 */
[----:B------:R-:W2:Y:S01]  /*168b0*/  SHFL.BFLY PT, R4, R9, 0x1, 0x1f ;  /* 0x0c201f0009047f89 */ /* 0x000ea200000e0000 */
[----:B-1----:R-:W-:Y:S01]  /*168c0*/  FADD.FTZ R3, R10, R3 ;  /* 0x000000030a037221 */ /* 0x002fe20000010000 */
[----:B------:R-:W-:-:S03]  /*168d0*/  LOP3.LUT R10, R227, 0x30, RZ, 0xc0, !PT ;  /* 0x00000030e30a7812 */ /* 0x000fc600078ec0ff */
[----:B------:R-:W1:Y:S01]  /*168e0*/  MUFU.RCP R6, R3 ;  /* 0x0000000300067308 */ /* 0x000e620000001000 */
[----:B------:R-:W-:Y:S01]  /*168f0*/  FSETP.NE.FTZ.AND P5, PT, R3, RZ, PT ;  /* 0x000000ff0300720b */ /* 0x000fe20003fb5000 */
[----:B--2---:R-:W-:Y:S01]  /*16900*/  FADD.FTZ R5, R9, R4 ;  /* 0x0000000409057221 */ /* 0x004fe20000010000 */
[----:B------:R-:W-:-:S04]  /*16910*/  SHF.L.U32 R4, R228, 0x1, RZ ;  /* 0x00000001e4047819 */ /* 0x000fc800000006ff */
[--C-:B------:R-:W-:Y:S01]  /*16920*/  LOP3.LUT R229, R229, 0x6, R4.reuse, 0xf8, !PT ;  /* 0x00000006e5e57812 */ /* 0x100fe200078ef804 */
[----:B------:R-:W2:Y:S01]  /*16930*/  MUFU.RCP R8, R5 ;  /* 0x0000000500087308 */ /* 0x000ea20000001000 */
[----:B------:R-:W-:Y:S02]  /*16940*/  LOP3.LUT R4, R7, 0x38, R4, 0xf8, !PT ;  /* 0x0000003807047812 */ /* 0x000fe400078ef804 */
[----:B------:R-:W-:Y:S02]  /*16950*/  FSETP.NE.FTZ.AND P6, PT, R5, RZ, PT ;  /* 0x000000ff0500720b */ /* 0x000fe40003fd5000 */
[----:B------:R-:W-:Y:S02]  /*16960*/  LOP3.LUT R4, R229, R4, RZ, 0xfc, !PT ;  /* 0x00000004e5047212 */ /* 0x000fe400078efcff */
[----:B------:R-:W-:Y:S01]  /*16970*/  SHF.R.U32.HI R7, RZ, 0x2, R228 ;  /* 0x00000002ff077819 */ /* 0x000fe200000116e4 */
[----:B------:R-:W-:Y:S01]  /*16980*/  @P5 MUFU.LG2 R3, R3 ;  /* 0x0000000300035308 */ /* 0x000fe20000000c00 */
[----:B-1----:R-:W-:-:S02]  /*16990*/  FSEL R6, R6, 1, P5 ;  /* 0x3f80000006067808 */ /* 0x002fc40002800000 */
[----:B------:R-:W-:Y:S02]  /*169a0*/  LEA R19, R4, UR5, 0x1 ;  /* 0x0000000504137c11 */ /* 0x000fe4000f8e08ff */
[----:B------:R-:W4:Y:S01]  /*169b0*/  S2R R4, SR_CTAID.Y ;  /* 0x0000000000047919 */ /* 0x000f220000002600 */
[C---:B------:R-:W-:Y:S01]  /*169c0*/  FMUL.FTZ R162, R6.reuse, R162 ;  /* 0x000000a206a27220 */ /* 0x040fe20000410000 */
        /* <DEDUP_REMOVED lines=14> */
[----:B------:R-:W-:Y:S01]  /*16ab0*/  FMUL.FTZ R155, R6, R155 ;  /* 0x0000009b069b7220 */ /* 0x000fe20000410000 */
[----:B--2---:R-:W-:Y:S01]  /*16ac0*/  FSEL R8, R8, 1, P6 ;  /* 0x3f80000008087808 */ /* 0x004fe20003000000 */
[----:B------:R-:W1:Y:S01]  /*16ad0*/  LDC.U8 R6, c[0x0][0x548] ;  /* 0x00015200ff067b82 */ /* 0x000e620000000000 */
[----:B------:R-:W-:Y:S01]  /*16ae0*/  LOP3.LUT R7, R10, 0x7, R7, 0xf8, !PT ;  /* 0x000000070a077812 */ /* 0x000fe200078ef807 */
[----:B------:R-:W2:Y:S01]  /*16af0*/  @P6 MUFU.LG2 R5, R5 ;  /* 0x0000000500056308 */ /* 0x000ea20000000c00 */
[----:B------:R-:W-:Y:S01]  /*16b00*/  F2FP.BF16.F32.PACK_AB R162, R163, R162 ;  /* 0x000000a2a3a2723e */ /* 0x000fe200000010ff */
        /* <DEDUP_REMOVED lines=16> */
[----:B------:R-:W-:Y:S01]  /*16c10*/  MOV R8, 0x10 ;  /* 0x0000001000087802 */ /* 0x000fe20000000f00 */
[----:B------:R-:W3:Y:S01]  /*16c20*/  @P1 LDC.64 R10, c[0x0][0x408] ;  /* 0x00010200ff0a1b82 */ /* 0x000ee20000000a00 */
[----:B------:R-:W-:Y:S01]  /*16c30*/  F2FP.BF16.F32.PACK_AB R160, R161, R160 ;  /* 0x000000a0a1a0723e */ /* 0x000fe200000010ff */
[----:B------:R-:W-:Y:S01]  /*16c40*/  STS [R19+0x400], R162 ;  /* 0x000400a213007388 */ /* 0x000fe20000000800 */
[----:B-1----:R-:W-:Y:S01]  /*16c50*/  ISETP.NE.AND P2, PT, R6, RZ, PT ;  /* 0x000000ff0600720c */ /* 0x002fe20003f45270 */
[----:B--2---:R-:W-:Y:S01]  /*16c60*/  @P6 FMUL.FTZ R5, R5, 0.69314718246459960938 ;  /* 0x3f31721805056820 */ /* 0x004fe20000410000 */
[----:B------:R-:W-:Y:S01]  /*16c70*/  SEL R6, R8, 0xfffffff0, !P0 ;  /* 0xfffffff008067807 */ /* 0x000fe20004000000 */
[----:B------:R1:W-:Y:S01]  /*16c80*/  STS [R19], R160 ;  /* 0x000000a013007388 */ /* 0x0003e20000000800 */
[----:B------:R-:W-:Y:S01]  /*16c90*/  F2FP.BF16.F32.PACK_AB R132, R133, R132 ;  /* 0x000000848584723e */ /* 0x000fe200000010ff */
[----:B------:R-:W2:Y:S01]  /*16ca0*/  @!P1 LDC.64 R8, c[0x0][0x400] ;  /* 0x00010000ff089b82 */ /* 0x000ea20000000a00 */
[----:B------:R-:W-:Y:S01]  /*16cb0*/  F2FP.BF16.F32.PACK_AB R134, R135, R134 ;  /* 0x000000868786723e */ /* 0x000fe200000010ff */
[----:B------:R-:W-:Y:S01]  /*16cc0*/  @P5 FMUL.FTZ R3, R3, 0.69314718246459960938 ;  /* 0x3f31721803035820 */ /* 0x000fe20000410000 */
[----:B------:R-:W-:-:S02]  /*16cd0*/  IADD3 R17, PT, PT, R6, R19, RZ ;  /* 0x0000001306117210 */ /* 0x000fc40007ffe0ff */
[----:B------:R-:W-:Y:S02]  /*16ce0*/  F2FP.BF16.F32.PACK_AB R136, R137, R136 ;  /* 0x000000888988723e */ /* 0x000fe400000010ff */
[----:B------:R-:W-:Y:S01]  /*16cf0*/  F2FP.BF16.F32.PACK_AB R138, R139, R138 ;  /* 0x0000008a8b8a723e */ /* 0x000fe200000010ff */
[----:B------:R-:W4:Y:S01]  /*16d00*/  @!P2 LDC R14, c[0x0][0x3e0] ;  /* 0x0000f800ff0eab82 */ /* 0x000f220000000800 */
[C---:B------:R-:W-:Y:S01]  /*16d10*/  IADD3 R13, PT, PT, R19.reuse, 0x40, RZ ;  /* 0x00000040130d7810 */ /* 0x040fe20007ffe0ff */
[----:B------:R-:W-:Y:S01]  /*16d20*/  STS [R17], R132 ;  /* 0x0000008411007388 */ /* 0x000fe20000000800 */
[----:B------:R-:W-:Y:S02]  /*16d30*/  IADD3 R15, PT, PT, R12, R19, RZ ;  /* 0x000000130c0f7210 */ /* 0x000fe40007ffe0ff */
[----:B------:R-:W-:Y:S01]  /*16d40*/  @P3 IADD3 R13, PT, PT, R19, -0x40, RZ ;  /* 0xffffffc0130d3810 */ /* 0x000fe20007ffe0ff */
[----:B------:R5:W-:Y:S01]  /*16d50*/  STS [R17+0x400], R134 ;  /* 0x0004008611007388 */ /* 0x000be20000000800 */
[----:B------:R-:W-:Y:S01]  /*16d60*/  IADD3 R23, PT, PT, R6, R15, RZ ;  /* 0x0000000f06177210 */ /* 0x000fe20007ffe0ff */
[----:B---3--:R-:W-:Y:S01]  /*16d70*/  @P1 IMAD.WIDE.U32 R28, R236, R10, RZ ;  /* 0x0000000aec1c1225 */ /* 0x008fe200078e00ff */
[----:B------:R-:W-:Y:S01]  /*16d80*/  IADD3 R25, PT, PT, R12, R13, RZ ;  /* 0x0000000d0c197210 */ /* 0x000fe20007ffe0ff */
[----:B------:R-:W-:Y:S01]  /*16d90*/  STS [R15], R136 ;  /* 0x000000880f007388 */ /* 0x000fe20000000800 */
[----:B------:R-:W3:Y:S01]  /*16da0*/  @P2 LDC R12, c[0x0][0x454] ;  /* 0x00011500ff0c2b82 */ /* 0x000ee20000000800 */
[----:B------:R-:W-:-:S02]  /*16db0*/  ISETP.NE.OR P0, PT, R236, -0x1, !P2 ;  /* 0xffffffffec00780c */ /* 0x000fc40005705670 */
[----:B------:R2:W-:Y:S01]  /*16dc0*/  STS [R15+0x400], R138 ;  /* 0x0004008a0f007388 */ /* 0x0005e20000000800 */
[----:B------:R-:W-:Y:S02]  /*16dd0*/  F2FP.BF16.F32.PACK_AB R140, R141, R140 ;  /* 0x0000008c8d8c723e */ /* 0x000fe400000010ff */
[----:B------:R-:W-:Y:S02]  /*16de0*/  F2FP.BF16.F32.PACK_AB R142, R143, R142 ;  /* 0x0000008e8f8e723e */ /* 0x000fe400000010ff */
[----:B-1----:R-:W1:Y:S01]  /*16df0*/  LDC R19, c[0x0][0x434] ;  /* 0x00010d00ff137b82 */ /* 0x002e620000000800 */
[----:B------:R-:W-:Y:S01]  /*16e00*/  F2FP.BF16.F32.PACK_AB R144, R145, R144 ;  /* 0x000000909190723e */ /* 0x000fe200000010ff */
[----:B------:R-:W-:Y:S01]  /*16e10*/  STS [R23], R140 ;  /* 0x0000008c17007388 */ /* 0x000fe20000000800 */
[----:B------:R-:W-:Y:S02]  /*16e20*/  F2FP.BF16.F32.PACK_AB R146, R147, R146 ;  /* 0x000000929392723e */ /* 0x000fe400000010ff */
[----:B------:R-:W-:Y:S01]  /*16e30*/  LOP3.LUT P3, RZ, R228, 0x3, RZ, 0xc0, !PT ;  /* 0x00000003e4ff7812 */ /* 0x000fe2000786c0ff */
[----:B------:R3:W-:Y:S01]  /*16e40*/  STS [R23+0x400], R142 ;  /* 0x0004008e17007388 */ /* 0x0007e20000000800 */
[----:B------:R-:W-:Y:S01]  /*16e50*/  F2FP.BF16.F32.PACK_AB R156, R157, R156 ;  /* 0x0000009c9d9c723e */ /* 0x000fe200000010ff */
[----:B----4-:R-:W-:Y:S01]  /*16e60*/  @!P2 IMAD R14, R4, R14, R21 ;  /* 0x0000000e040ea224 */ /* 0x010fe200078e0215 */
[----:B------:R-:W-:Y:S01]  /*16e70*/  F2FP.BF16.F32.PACK_AB R158, R159, R158 ;  /* 0x0000009e9f9e723e */ /* 0x000fe200000010ff */
[----:B------:R-:W-:Y:S01]  /*16e80*/  STS [R13], R144 ;  /* 0x000000900d007388 */ /* 0x000fe20000000800 */
[----:B------:R-:W-:Y:S01]  /*16e90*/  IADD3 R27, PT, PT, R6, R13, RZ ;  /* 0x0000000d061b7210 */ /* 0x000fe20007ffe0ff */
[----:B-----5:R-:W4:Y:S01]  /*16ea0*/  @P6 LDC R17, c[0x0][0x458] ;  /* 0x00011600ff116b82 */ /* 0x020f220000000800 */
[----:B------:R-:W-:Y:S01]  /*16eb0*/  F2FP.BF16.F32.PACK_AB R148, R149, R148 ;  /* 0x000000949594723e */ /* 0x000fe200000010ff */
[----:B------:R5:W-:Y:S01]  /*16ec0*/  STS [R13+0x400], R146 ;  /* 0x000400920d007388 */ /* 0x000be20000000800 */
[----:B------:R-:W-:-:S02]  /*16ed0*/  F2FP.BF16.F32.PACK_AB R150, R151, R150 ;  /* 0x000000969796723e */ /* 0x000fc400000010ff */
[----:B------:R-:W-:Y:S01]  /*16ee0*/  F2FP.BF16.F32.PACK_AB R152, R153, R152 ;  /* 0x000000989998723e */ /* 0x000fe200000010ff */
[----:B------:R1:W-:Y:S01]  /*16ef0*/  STS [R27], R156 ;  /* 0x0000009c1b007388 */ /* 0x0003e20000000800 */
[----:B------:R-:W-:Y:S01]  /*16f00*/  F2FP.BF16.F32.PACK_AB R154, R155, R154 ;  /* 0x0000009a9b9a723e */ /* 0x000fe200000010ff */
[----:B--2---:R-:W2:Y:S01]  /*16f10*/  @P5 LDC R15, c[0x0][0x458] ;  /* 0x00011600ff0f5b82 */ /* 0x004ea20000000800 */
[----:B------:R-:W-:Y:S01]  /*16f20*/  MOV R10, 0x7f800000 ;  /* 0x7f800000000a7802 */ /* 0x000fe20000000f00 */
[----:B------:R1:W-:Y:S04]  /*16f30*/  STS [R27+0x400], R158 ;  /* 0x0004009e1b007388 */ /* 0x0003e80000000800 */
[----:B------:R1:W-:Y:S04]  /*16f40*/  STS [R25], R148 ;  /* 0x0000009419007388 */ /* 0x0003e80000000800 */
[----:B------:R1:W-:Y:S01]  /*16f50*/  STS [R25+0x400], R150 ;  /* 0x0004009619007388 */ /* 0x0003e20000000800 */
[----:B---3--:R-:W-:Y:S01]  /*16f60*/  @!P1 IMAD.WIDE.U32 R22, R4, R8, RZ ;  /* 0x0000000804169225 */ /* 0x008fe200078e00ff */
[----:B------:R-:W-:-:S03]  /*16f70*/  MOV R8, 0x7f800000 ;  /* 0x7f80000000087802 */ /* 0x000fc60000000f00 */
[----:B------:R-:W-:Y:S02]  /*16f80*/  @!P1 IMAD R9, R4, R9, R23 ;  /* 0x0000000904099224 */ /* 0x000fe400078e0217 */
[----:B----4-:R-:W-:Y:S01]  /*16f90*/  @P6 FFMA.FTZ R10, R2, R17, R5 ;  /* 0x00000011020a6223 */ /* 0x010fe20000010005 */
[----:B------:R-:W-:Y:S01]  /*16fa0*/  @P1 IMAD R9, R236, R11, R29 ;  /* 0x0000000bec091224 */ /* 0x000fe200078e021d */
[----:B-----5:R-:W-:Y:S01]  /*16fb0*/  IADD3 R13, PT, PT, R6, R25, RZ ;  /* 0x00000019060d7210 */ /* 0x020fe20007ffe0ff */
[-C--:B-1----:R-:W-:Y:S02]  /*16fc0*/  @!P0 IMAD R236, R4, R19.reuse, RZ ;  /* 0x0000001304ec8224 */ /* 0x082fe400078e02ff */
[----:B------:R-:W-:Y:S02]  /*16fd0*/  @!P2 IMAD R6, R14, R19, RZ ;  /* 0x000000130e06a224 */ /* 0x000fe400078e02ff */
[----:B------:R1:W-:Y:S01]  /*16fe0*/  STS [R13], R152 ;  /* 0x000000980d007388 */ /* 0x0003e20000000800 */
[----:B--2---:R-:W-:Y:S01]  /*16ff0*/  @P5 FFMA.FTZ R8, R0, R15, R3 ;  /* 0x0000000f00085223 */ /* 0x004fe20000010003 */
[----:B------:R-:W-:-:S02]  /*17000*/  @P2 IMAD R6, R21, R12, R236 ;  /* 0x0000000c15062224 */ /* 0x000fc400078e02ec */
[----:B------:R1:W-:Y:S01]  /*17010*/  STS [R13+0x400], R154 ;  /* 0x0004009a0d007388 */ /* 0x0003e20000000800 */
[----:B------:R-:W-:Y:S06]  /*17020*/  BAR.SYNC.DEFER_BLOCKING 0x0 ;  /* 0x0000000000007b1d */ /* 0x000fec0000010000 */
[----:B------:R-:W-:Y:S05]  /*17030*/  @P3 BRA `(.L_x_618) ;  /* 0x00000000002c3947 */ /* 0x000fea0003800000 */
[----:B------:R-:W2:Y:S01]  /*17040*/  LDCU.64 UR4, c[0x0][0x420] ;  /* 0x00008400ff0477ac */ /* 0x000ea20008000a00 */
[----:B------:R-:W-:Y:S01]  /*17050*/  VIADD R6, R6, UR6 ;  /* 0x0000000606067c36 */ /* 0x000fe20008000000 */
[C---:B------:R-:W-:Y:S01]  /*17060*/  ISETP.GE.AND P3, PT, R7.reuse, R230, PT ;  /* 0x000000e60700720c */ /* 0x040fe20003f66270 */
[----:B------:R-:W-:-:S03]  /*17070*/  VIADD R3, R7, 0x8 ;  /* 0x0000000807037836 */ /* 0x000fc60000000000 */
[C---:B------:R-:W-:Y:S02]  /*17080*/  IADD3 R0, P0, PT, R6.reuse, R7, RZ ;  /* 0x0000000706007210 */ /* 0x040fe40007f1e0ff */
[----:B------:R-:W-:Y:S02]  /*17090*/  ISETP.GE.AND P2, PT, R3, R230, PT ;  /* 0x000000e60300720c */ /* 0x000fe40003f46270 */
[----:B------:R-:W-:Y:S02]  /*170a0*/  LEA.HI.X.SX32 R3, R6, RZ, 0x1, P0 ;  /* 0x000000ff06037211 */ /* 0x000fe400000f0eff */
[----:B--2---:R-:W-:-:S04]  /*170b0*/  LEA R2, P0, R0, UR4, 0x2 ;  /* 0x0000000400027c11 */ /* 0x004fc8000f8010ff */
[----:B------:R-:W-:-:S05]  /*170c0*/  LEA.HI.X R3, R0, UR5, R3, 0x2, P0 ;  /* 0x0000000500037c11 */ /* 0x000fca00080f1403 */
[----:B------:R2:W-:Y:S04]  /*170d0*/  @!P3 STG.E desc[UR16][R2.64], R10 ;  /* 0x0000000a0200b986 */ /* 0x0005e8000c101910 */
[----:B------:R2:W-:Y:S02]  /*170e0*/  @!P2 STG.E desc[UR16][R2.64+0x20], R8 ;  /* 0x000020080200a986 */ /* 0x0005e4000c101910 */
.L_x_618:
[----:B------:R-:W-:Y:S05]  /*170f0*/  BSYNC.RECONVERGENT B0 ;  /* 0x0000000000007941 */ /* 0x000fea0003800200 */
.L_x_617:
[----:B------:R-:W3:Y:S01]  /*17100*/  LDCU UR4, c[0x0][0x440] ;  /* 0x00008800ff0477ac */ /* 0x000ee20008000800 */
[----:B--2---:R-:W2:Y:S01]  /*17110*/  LDC.64 R2, c[0x0][0x408] ;  /* 0x00010200ff027b82 */ /* 0x004ea20000000a00 */
[----:B------:R-:W-:Y:S01]  /*17120*/  SHF.R.U32.HI R7, RZ, 0x3, R228 ;  /* 0x00000003ff077819 */ /* 0x000fe200000116e4 */
[----:B------:R-:W-:Y:S01]  /*17130*/  IMAD.MOV.U32 R227, RZ, RZ, RZ ;  /* 0x000000ffffe37224 */ /* 0x000fe200078e00ff */
[----:B-1----:R-:W1:Y:S01]  /*17140*/  LDS.128 R12, [R245] ;  /* 0x00000000f50c7984 */ /* 0x002e620000000c00 */
[----:B------:R-:W-:Y:S01]  /*17150*/  @P1 IMAD.MOV.U32 R22, RZ, RZ, R28 ;  /* 0x000000ffff161224 */ /* 0x000fe200078e001c */
[----:B------:R-:W-:Y:S01]  /*17160*/  BSSY.RECONVERGENT B0, `(.L_x_619) ;  /* 0x0000026000007945 */ /* 0x000fe20003800200 */
[C---:B------:R-:W-:Y:S01]  /*17170*/  VIADD R11, R7.reuse, 0x20 ;  /* 0x00000020070b7836 */ /* 0x040fe20000000000 */
[----:B------:R4:W1:Y:S01]  /*17180*/  LDS.128 R16, [R245+0x1800] ;  /* 0x00180000f5107984 */ /* 0x0008620000000c00 */
[----:B---3--:R-:W-:Y:S01]  /*17190*/  ISETP.GE.AND P0, PT, R226, UR4, PT ;  /* 0x00000004e2007c0c */ /* 0x008fe2000bf06270 */
[----:B------:R-:W3:Y:S03]  /*171a0*/  LDCU.64 UR4, c[0x0][0x410] ;  /* 0x00008200ff0477ac */ /* 0x000ee60008000a00 */
[----:B------:R-:W-:-:S02]  /*171b0*/  ISETP.GE.OR P2, PT, R7, R230, P0 ;  /* 0x000000e60700720c */ /* 0x000fc40000746670 */
[----:B------:R-:W-:Y:S01]  /*171c0*/  ISETP.GE.OR P3, PT, R11, R230, P0 ;  /* 0x000000e60b00720c */ /* 0x000fe20000766670 */
[----:B--2---:R-:W-:-:S04]  /*171d0*/  IMAD.WIDE.U32 R4, R2, UR6, R226 ;  /* 0x0000000602047c25 */ /* 0x004fc8000f8e00e2 */
[----:B------:R-:W-:Y:S01]  /*171e0*/  IMAD R0, R3, UR6, R5 ;  /* 0x0000000603007c24 */ /* 0x000fe2000f8e0205 */
[----:B------:R-:W-:-:S04]  /*171f0*/  IADD3 R22, P1, PT, R22, R4, RZ ;  /* 0x0000000416167210 */ /* 0x000fc80007f3e0ff */
[----:B------:R-:W-:Y:S01]  /*17200*/  IADD3.X R23, PT, PT, R9, R0, RZ, P1, !PT ;  /* 0x0000000009177210 */ /* 0x000fe20000ffe4ff */
[----:B------:R-:W2:Y:S01]  /*17210*/  @!P2 LDC.64 R4, c[0x0][0x3f0] ;  /* 0x0000fc00ff04ab82 */ /* 0x000ea20000000a00 */
[----:B------:R-:W-:Y:S01]  /*17220*/  IADD3 R9, PT, PT, R7, 0x30, RZ ;  /* 0x0000003007097810 */ /* 0x000fe20007ffe0ff */
[----:B---3--:R-:W-:-:S04]  /*17230*/  IMAD.WIDE.U32 R22, R21, UR4, R22 ;  /* 0x0000000415167c25 */ /* 0x008fc8000f8e0016 */
[----:B------:R-:W-:Y:S01]  /*17240*/  IMAD R25, R21, UR5, R23 ;  /* 0x0000000515197c24 */ /* 0x000fe2000f8e0217 */
[----:B------:R-:W-:Y:S01]  /*17250*/  IADD3 R21, PT, PT, R7, 0x10, RZ ;  /* 0x0000001007157810 */ /* 0x000fe20007ffe0ff */
[----:B------:R-:W-:-:S03]  /*17260*/  @!P2 IMAD.MOV.U32 R24, RZ, RZ, R22 ;  /* 0x000000ffff18a224 */ /* 0x000fc600078e0016 */
[----:B------:R-:W-:Y:S01]  /*17270*/  ISETP.GE.OR P4, PT, R21, R230, P0 ;  /* 0x000000e61500720c */ /* 0x000fe20000786670 */
[----:B------:R-:W-:Y:S01]  /*17280*/  @!P2 IMAD.WIDE.U32 R26, R7, R2, R24 ;  /* 0x00000002071aa225 */ /* 0x000fe200078e0018 */
[----:B------:R-:W-:Y:S02]  /*17290*/  ISETP.GE.OR P0, PT, R9, R230, P0 ;  /* 0x000000e60900720c */ /* 0x000fe40000706670 */
[----:B------:R4:W3:Y:S01]  /*172a0*/  LDS.128 R8, [R245+0x800] ;  /* 0x00080000f5087984 */ /* 0x0008e20000000c00 */
[----:B------:R-:W-:Y:S01]  /*172b0*/  @!P2 IMAD R0, R7, R3, R27 ;  /* 0x000000030700a224 */ /* 0x000fe200078e021b */
[----:B--2---:R-:W-:-:S04]  /*172c0*/  @!P2 LEA R4, P1, R26, R4, 0x1 ;  /* 0x000000041a04a211 */ /* 0x004fc800078208ff */
[----:B------:R-:W-:-:S05]  /*172d0*/  @!P2 LEA.HI.X R5, R26, R5, R0, 0x1, P1 ;  /* 0x000000051a05a211 */ /* 0x000fca00008f0c00 */
[----:B-1----:R4:W-:Y:S01]  /*172e0*/  @!P2 STG.E.128 desc[UR16][R4.64], R12 ;  /* 0x0000000c0400a986 */ /* 0x0029e2000c101d10 */
[----:B---3--:R-:W-:Y:S05]  /*172f0*/  @P4 BRA `(.L_x_620) ;  /* 0x0000000000304947 */ /* 0x008fea0003800000 */
[----:B----4-:R-:W-:Y:S01]  /*17300*/  IADD3 R5, P1, PT, R7, 0x10, RZ ;  /* 0x0000001007057810 */ /* 0x010fe20007f3e0ff */
[----:B------:R-:W1:Y:S01]  /*17310*/  LDCU.64 UR4, c[0x0][0x3f0] ;  /* 0x00007e00ff0477ac */ /* 0x000e620008000a00 */
[----:B------:R-:W-:-:S03]  /*17320*/  IMAD.MOV.U32 R12, RZ, RZ, R22 ;  /* 0x000000ffff0c7224 */ /* 0x000fc600078e0016 */
[----:B------:R-:W-:-:S04]  /*17330*/  IMAD.X R13, RZ, RZ, RZ, P1 ;  /* 0x000000ffff0d7224 */ /* 0x000fc800008e06ff */
[----:B------:R-:W-:Y:S01]  /*17340*/  IMAD R0, R13, R2, RZ ;  /* 0x000000020d007224 */ /* 0x000fe200078e02ff */
[----:B------:R-:W-:-:S03]  /*17350*/  MOV R13, R25 ;  /* 0x00000019000d7202 */ /* 0x000fc60000000f00 */
[C---:B------:R-:W-:Y:S02]  /*17360*/  IMAD R0, R5.reuse, R3, R0 ;  /* 0x0000000305007224 */ /* 0x040fe400078e0200 */
[----:B------:R-:W-:-:S03]  /*17370*/  IMAD.WIDE.U32 R12, R5, R2, R12 ;  /* 0x00000002050c7225 */ /* 0x000fc600078e000c */
[----:B-1----:R-:W-:Y:S02]  /*17380*/  LEA R4, P1, R12, UR4, 0x1 ;  /* 0x000000040c047c11 */ /* 0x002fe4000f8208ff */
[----:B------:R-:W-:-:S04]  /*17390*/  IADD3 R0, PT, PT, R0, R13, RZ ;  /* 0x0000000d00007210 */ /* 0x000fc80007ffe0ff */
[----:B------:R-:W-:-:S05]  /*173a0*/  LEA.HI.X R5, R12, UR5, R0, 0x1, P1 ;  /* 0x000000050c057c11 */ /* 0x000fca00088f0c00 */
[----:B------:R1:W-:Y:S02]  /*173b0*/  STG.E.128 desc[UR16][R4.64], R8 ;  /* 0x0000000804007986 */ /* 0x0003e4000c101d10 */
.L_x_620:
[----:B------:R-:W-:Y:S05]  /*173c0*/  BSYNC.RECONVERGENT B0 ;  /* 0x0000000000007941 */ /* 0x000fea0003800200 */
.L_x_619:
[----:B-1----:R1:W2:Y:S01]  /*173d0*/  LDS.128 R8, [R245+0x1000] ;  /* 0x00100000f5087984 */ /* 0x0022a20000000c00 */
[----:B------:R-:W-:Y:S04]  /*173e0*/  BSSY.RECONVERGENT B0, `(.L_x_621) ;  /* 0x000000e000007945 */ /* 0x000fe80003800200 */
[----:B------:R-:W-:Y:S05]  /*173f0*/  @P3 BRA `(.L_x_622) ;  /* 0x0000000000303947 */ /* 0x000fea0003800000 */
[----:B----4-:R-:W-:Y:S01]  /*17400*/  IADD3 R5, P1, PT, R7, 0x20, RZ ;  /* 0x0000002007057810 */ /* 0x010fe20007f3e0ff */
[----:B------:R-:W3:Y:S01]  /*17410*/  LDCU.64 UR4, c[0x0][0x3f0] ;  /* 0x00007e00ff0477ac */ /* 0x000ee20008000a00 */
[----:B------:R-:W-:-:S03]  /*17420*/  IMAD.MOV.U32 R12, RZ, RZ, R22 ;  /* 0x000000ffff0c7224 */ /* 0x000fc600078e0016 */
[----:B------:R-:W-:-:S04]  /*17430*/  IMAD.X R13, RZ, RZ, RZ, P1 ;  /* 0x000000ffff0d7224 */ /* 0x000fc800008e06ff */
[----:B------:R-:W-:Y:S01]  /*17440*/  IMAD R0, R13, R2, RZ ;  /* 0x000000020d007224 */ /* 0x000fe200078e02ff */
[----:B------:R-:W-:-:S03]  /*17450*/  MOV R13, R25 ;  /* 0x00000019000d7202 */ /* 0x000fc60000000f00 */
[C---:B------:R-:W-:Y:S02]  /*17460*/  IMAD R0, R5.reuse, R3, R0 ;  /* 0x0000000305007224 */ /* 0x040fe400078e0200 */
[----:B------:R-:W-:-:S03]  /*17470*/  IMAD.WIDE.U32 R12, R5, R2, R12 ;  /* 0x00000002050c7225 */ /* 0x000fc600078e000c */
[----:B---3--:R-:W-:Y:S02]  /*17480*/  LEA R4, P1, R12, UR4, 0x1 ;  /* 0x000000040c047c11 */ /* 0x008fe4000f8208ff */
[----:B------:R-:W-:-:S04]  /*17490*/  IADD3 R0, PT, PT, R0, R13, RZ ;  /* 0x0000000d00007210 */ /* 0x000fc80007ffe0ff */
[----:B------:R-:W-:-:S05]  /*174a0*/  LEA.HI.X R5, R12, UR5, R0, 0x1, P1 ;  /* 0x000000050c057c11 */ /* 0x000fca00088f0c00 */
[----:B--2---:R3:W-:Y:S02]  /*174b0*/  STG.E.128 desc[UR16][R4.64], R8 ;  /* 0x0000000804007986 */ /* 0x0047e4000c101d10 */
.L_x_622:
[----:B------:R-:W-:Y:S05]  /*174c0*/  BSYNC.RECONVERGENT B0 ;  /* 0x0000000000007941 */ /* 0x000fea0003800200 */
.L_x_621:
[----:B------:R-:W-:Y:S05]  /*174d0*/  @P0 EXIT ;  /* 0x000000000000094d */ /* 0x000fea0003800000 */
[----:B------:R-:W5:Y:S01]  /*174e0*/  LDCU.64 UR4, c[0x0][0x3f0] ;  /* 0x00007e00ff0477ac */ /* 0x000f620008000a00 */
[----:B------:R-:W-:Y:S02]  /*174f0*/  IADD3 R7, P0, PT, R7, 0x30, RZ ;  /* 0x0000003007077810 */ /* 0x000fe40007f1e0ff */
[----:B------:R-:W-:Y:S02]  /*17500*/  MOV R23, R25 ;  /* 0x0000001900177202 */ /* 0x000fe40000000f00 */
[----:B---34-:R-:W-:Y:S01]  /*17510*/  IADD3.X R5, PT, PT, RZ, RZ, RZ, P0, !PT ;  /* 0x000000ffff057210 */ /* 0x018fe200007fe4ff */
[----:B------:R-:W-:-:S04]  /*17520*/  IMAD.WIDE.U32 R22, R7, R2, R22 ;  /* 0x0000000207167225 */ /* 0x000fc800078e0016 */
[----:B------:R-:W-:-:S04]  /*17530*/  IMAD R0, R5, R2, RZ ;  /* 0x0000000205007224 */ /* 0x000fc800078e02ff */
[----:B------:R-:W-:Y:S01]  /*17540*/  IMAD R0, R7, R3, R0 ;  /* 0x0000000307007224 */ /* 0x000fe200078e0200 */
[----:B-----5:R-:W-:-:S04]  /*17550*/  LEA R2, P0, R22, UR4, 0x1 ;  /* 0x0000000416027c11 */ /* 0x020fc8000f8008ff */
[----:B------:R-:W-:-:S04]  /*17560*/  IADD3 R3, PT, PT, R0, R23, RZ ;  /* 0x0000001700037210 */ /* 0x000fc80007ffe0ff */
[----:B------:R-:W-:-:S05]  /*17570*/  LEA.HI.X R3, R22, UR5, R3, 0x1, P0 ;  /* 0x0000000516037c11 */ /* 0x000fca00080f0c03 */
[----:B------:R-:W-:Y:S01]  /*17580*/  STG.E.128 desc[UR16][R2.64], R16 ;  /* 0x0000001002007986 */ /* 0x000fe2000c101d10 */
[----:B------:R-:W-:Y:S05]  /*17590*/  EXIT ;  /* 0x000000000000794d */ /* 0x000fea0003800000 */
.L_x_623:
        /* <DEDUP_REMOVED lines=14> */
.L_x_7130:


//--------------------- .text._ZN5flash24flash_fwd_splitkv_kernelI23Flash_fwd_kernel_traitsILi64ELi64ELi256ELi4ELb0ELb0EN7cutlass10bfloat16_tE19Flash_kernel_traitsILi64ELi64ELi256ELi4ES3_EELb1ELb0ELb0ELb0ELb0ELb1ELb0ELb0EEEvNS_16Flash_fwd_paramsE --------------------------
	.section	.text._ZN5flash24flash_fwd_splitkv_kernelI23Flash_fwd_kernel_traitsILi64ELi64ELi256ELi4ELb0ELb0EN7cutlass10bfloat16_tE19Flash_kernel_traitsILi64ELi64ELi256ELi4ES3_EELb1ELb0ELb0ELb0ELb0ELb1ELb0ELb0EEEvNS_16Flash_fwd_paramsE,"ax",@progbits
	.align	128
        .global         _ZN5flash24flash_fwd_splitkv_kernelI23Flash_fwd_kernel_traitsILi64ELi64ELi256ELi4ELb0ELb0EN7cutlass10bfloat16_tE19Flash_kernel_traitsILi64ELi64ELi256ELi4ES3_EELb1ELb0ELb0ELb0ELb0ELb1ELb0ELb0EEEvNS_16Flash_fwd_paramsE
        .type           _ZN5flash24flash_fwd_splitkv_kernelI23Flash_fwd_kernel_traitsILi64ELi64ELi256ELi4ELb0ELb0EN7cutlass10bfloat16_tE19Flash_kernel_traitsILi64ELi64ELi256ELi4ES3_EELb1ELb0ELb0ELb0ELb0ELb1ELb0ELb0EEEvNS_16Flash_fwd_paramsE,@function
        .size           _ZN5flash24flash_fwd_splitkv_kernelI23Flash_fwd_kernel_traitsILi64ELi64ELi256ELi4ELb0ELb0EN7cutlass10bfloat16_tE19Flash_kernel_traitsILi64ELi64ELi256ELi4ES3_EELb1ELb0ELb0ELb0ELb0ELb1ELb0ELb0EEEvNS_16Flash_fwd_paramsE,(.L_x_7131 - _ZN5flash24flash_fwd_splitkv_kernelI23Flash_fwd_kernel_traitsILi64ELi64ELi256ELi4ELb0ELb0EN7cutlass10bfloat16_tE19Flash_kernel_traitsILi64ELi64ELi256ELi4ES3_EELb1ELb0ELb0ELb0ELb0ELb1ELb0ELb0EEEvNS_16Flash_fwd_paramsE)
        .other          _ZN5flash24flash_fwd_splitkv_kernelI23Flash_fwd_kernel_traitsILi64ELi64ELi256ELi4ELb0ELb0EN7cutlass10bfloat16_tE19Flash_kernel_traitsILi64ELi64ELi256ELi4ES3_EELb1ELb0ELb0ELb0ELb0ELb1ELb0ELb0EEEvNS_16Flash_fwd_paramsE,@"STO_CUDA_ENTRY STV_DEFAULT"
_ZN5flash24flash_fwd_splitkv_kernelI23Flash_fwd_kernel_traitsILi64ELi64ELi256ELi4ELb0ELb0EN7cutlass10bfloat16_tE19Flash_kernel_traitsILi64ELi64ELi256ELi4ES3_EELb1ELb0ELb0ELb0ELb0ELb1ELb0ELb0EEEvNS_16Flash_fwd_paramsE:
.text._ZN5flash24flash_fwd_splitkv_kernelI23Flash_fwd_kernel_traitsILi64ELi64ELi256ELi4ELb0ELb0EN7cutlass10bfloat16_tE19Flash_kernel_traitsILi64ELi64ELi256ELi4ES3_EELb1ELb0ELb0ELb0ELb0ELb1ELb0ELb0EEEvNS_16Flash_fwd_paramsE:
[----:B------:R-:W1:Y:S08]  /*0000*/  LDC R1, c[0x0][0x37c] ;  /* 0x0000df00ff017b82 */ /* 0x000e700000000800 */
[----:B------:R-:W2:Y:S01]  /*0010*/  LDC.64 R2, c[0x0][0x460] ;  /* 0x00011800ff027b82 */ /* 0x000ea20000000a00 */
[----:B------:R-:W3:Y:S01]  /*0020*/  S2R R19, SR_CTAID.Y ;  /* 0x0000000000137919 */ /* 0x000ee20000002600 */
[----:B------:R-:W4:Y:S01]  /*0030*/  LDCU.64 UR16, c[0x0][0x358] ;  /* 0x00006b00ff1077ac */ /* 0x000f220008000a00 */
[----:B------:R-:W-:-:S02]  /*0040*/  IMAD.MOV.U32 R22, RZ, RZ, -0x1 ;  /* 0xffffffffff167424 */ /* 0x000fc400078e00ff */
[----:B-1----:R-:W-:Y:S01]  /*0050*/  VIADD R1, R1, 0xffffffb8 ;  /* 0xffffffb801017836 */ /* 0x002fe20000000000 */
[----:B------:R-:W1:Y:S02]  /*0060*/  LDCU.64 UR6, c[0x0][0x470] ;  /* 0x00008e00ff0677ac */ /* 0x000e640008000a00 */
[----:B------:R-:W3:Y:S01]  /*0070*/  LDC.64 R4, c[0x0][0x460] ;  /* 0x00011800ff047b82 */ /* 0x000ee20000000a00 */
[----:B------:R-:W4:Y:S01]  /*0080*/  LDCU.64 UR4, c[0x0][0x478] ;  /* 0x00008f00ff0477ac */ /* 0x000f220008000a00 */
[C---:B--2---:R-:W-:Y:S02]  /*0090*/  ISETP.NE.U32.AND P0, PT, R2.reuse, RZ, PT ;  /* 0x000000ff0200720c */ /* 0x044fe40003f05070 */
[----:B------:R-:W-:Y:S02]  /*00a0*/  ISETP.NE.U32.AND P4, PT, R2, RZ, PT ;  /* 0x000000ff0200720c */ /* 0x000fe40003f85070 */
[C---:B------:R-:W-:Y:S02]  /*00b0*/  ISETP.NE.AND.EX P0, PT, R3.reuse, RZ, PT, P0 ;  /* 0x000000ff0300720c */ /* 0x040fe40003f05300 */
[----:B------:R-:W-:-:S02]  /*00c0*/  ISETP.NE.AND.EX P4, PT, R3, RZ, PT, P4 ;  /* 0x000000ff0300720c */ /* 0x000fc40003f85340 */
[----:B-1----:R-:W-:Y:S01]  /*00d0*/  ISETP.NE.U32.AND P3, PT, RZ, UR6, PT ;  /* 0x00000006ff007c0c */ /* 0x002fe2000bf65070 */
[C---:B---3--:R-:W-:Y:S01]  /*00e0*/  IMAD.WIDE.U32 R2, R19.reuse, 0x4, R4 ;  /* 0x0000000413027825 */ /* 0x048fe200078e0004 */
[----:B------:R-:W-:Y:S02]  /*00f0*/  SHF.R.U32.HI R13, RZ, 0x1e, R19 ;  /* 0x0000001eff0d7819 */ /* 0x000fe40000011613 */
[----:B------:R-:W-:Y:S01]  /*0100*/  ISETP.NE.AND.EX P3, PT, RZ, UR7, PT, P3 ;  /* 0x00000007ff007c0c */ /* 0x000fe2000bf65330 */
[----:B------:R-:W-:Y:S01]  /*0110*/  IMAD.SHL.U32 R12, R19, 0x4, RZ ;  /* 0x00000004130c7824 */ /* 0x000fe200078e00ff */
[----:B----4-:R-:W-:-:S03]  /*0120*/  ISETP.NE.U32.AND P2, PT, RZ, UR4, PT ;  /* 0x00000004ff007c0c */ /* 0x010fc6000bf45070 */
[----:B------:R-:W2:Y:S01]  /*0130*/  @P0 LDG.E R22, desc[UR16][R2.64] ;  /* 0x0000001002160981 */ /* 0x000ea2000c1e1900 */
[----:B------:R-:W-:Y:S01]  /*0140*/  IMAD.MOV.U32 R6, RZ, RZ, RZ ;  /* 0x000000ffff067224 */ /* 0x000fe200078e00ff */
[----:B------:R-:W-:Y:S02]  /*0150*/  ISETP.NE.AND.EX P2, PT, RZ, UR5, PT, P2 ;  /* 0x00000005ff007c0c */ /* 0x000fe4000bf45320 */
[----:B------:R-:W3:Y:S04]  /*0160*/  @P4 LDG.E R0, desc[UR16][R2.64+0x4] ;  /* 0x0000041002004981 */ /* 0x000ee8000c1e1900 */
[----:B------:R-:W-:-:S04]  /*0170*/  @P3 IADD3 R4, P1, PT, R12, UR6, RZ ;  /* 0x000000060c043c10 */ /* 0x000fc8000ff3e0ff */
[----:B------:R-:W-:Y:S01]  /*0180*/  @P3 IADD3.X R5, PT, PT, R13, UR7, RZ, P1, !PT ;  /* 0x000000070d053c10 */ /* 0x000fe20008ffe4ff */
[----:B------:R-:W1:Y:S01]  /*0190*/  S2R R21, SR_CTAID.X ;  /* 0x0000000000157919 */ /* 0x000e620000002500 */
[----:B------:R-:W4:Y:S03]  /*01a0*/  @!P4 LDC R23, c[0x0][0x434] ;  /* 0x00010d00ff17cb82 */ /* 0x000f260000000800 */
[----:B------:R1:W5:Y:S05]  /*01b0*/  @P3 LDG.E R6, desc[UR16][R4.64] ;  /* 0x0000001004063981 */ /* 0x00036a000c1e1900 */
[----:B------:R-:W2:Y:S08]  /*01c0*/  @!P2 LDC R10, c[0x0][0x43c] ;  /* 0x00010f00ff0aab82 */ /* 0x000eb00000000800 */
[----:B------:R-:W2:Y:S08]  /*01d0*/  @!P2 LDC.64 R8, c[0x0][0x488] ;  /* 0x00012200ff08ab82 */ /* 0x000eb00000000a00 */
[----:B-1----:R-:W1:Y:S01]  /*01e0*/  LDC.64 R4, c[0x0][0x468] ;  /* 0x00011a00ff047b82 */ /* 0x002e620000000a00 */
[----:B------:R-:W-:-:S04]  /*01f0*/  @P2 IADD3 R2, P0, PT, R12, UR4, RZ ;  /* 0x000000040c022c10 */ /* 0x000fc8000ff1e0ff */
[----:B------:R-:W-:-:S05]  /*0200*/  @P2 IADD3.X R3, PT, PT, R13, UR5, RZ, P0, !PT ;  /* 0x000000050d032c10 */ /* 0x000fca00087fe4ff */
[----:B------:R1:W5:Y:S01]  /*0210*/  @P2 LDG.E R7, desc[UR16][R2.64] ;  /* 0x0000001002072981 */ /* 0x000362000c1e1900 */
[----:B------:R-:W4:Y:S01]  /*0220*/  LDCU.U8 UR4, c[0x0][0x532] ;  /* 0x0000a640ff0477ac */ /* 0x000f220008000000 */
[----:B-1----:R-:W-:-:S05]  /*0230*/  IADD3 R2, P0, PT, R12, R4, RZ ;  /* 0x000000040c027210 */ /* 0x002fca0007f1e0ff */
[----:B------:R-:W-:Y:S01]  /*0240*/  IMAD.X R3, R13, 0x1, R5, P0 ;  /* 0x000000010d037824 */ /* 0x000fe200000e0605 */
[----:B------:R-:W-:-:S04]  /*0250*/  ISETP.NE.U32.AND P0, PT, R4, RZ, PT ;  /* 0x000000ff0400720c */ /* 0x000fc80003f05070 */
[----:B------:R-:W-:Y:S02]  /*0260*/  ISETP.NE.AND.EX P0, PT, R5, RZ, PT, P0 ;  /* 0x000000ff0500720c */ /* 0x000fe40003f05300 */
[----:B------:R-:W-:Y:S02]  /*0270*/  ISETP.EQ.U32.AND P3, PT, R4, RZ, PT ;  /* 0x000000ff0400720c */ /* 0x000fe40003f62070 */
[----:B----4-:R-:W-:-:S09]  /*0280*/  ISETP.NE.AND P1, PT, RZ, UR4, PT ;  /* 0x00000004ff007c0c */ /* 0x010fd2000bf25270 */
[----:B------:R-:W1:Y:S01]  /*0290*/  @!P0 LDC R4, c[0x0][0x438] ;  /* 0x00010e00ff048b82 */ /* 0x000e620000000800 */
[----:B------:R-:W-:Y:S01]  /*02a0*/  ISETP.EQ.OR.EX P3, PT, R5, RZ, !P1, P3 ;  /* 0x000000ff0500720c */ /* 0x000fe20004f62730 */
[----:B------:R-:W-:Y:S02]  /*02b0*/  IMAD.MOV.U32 R11, RZ, RZ, -0x1 ;  /* 0xffffffffff0b7424 */ /* 0x000fe400078e00ff */
[----:B------:R-:W-:-:S10]  /*02c0*/  IMAD.SHL.U32 R24, R21, 0x40, RZ ;  /* 0x0000004015187824 */ /* 0x000fd400078e00ff */
[----:B------:R4:W5:Y:S04]  /*02d0*/  @!P3 LDG.E R11, desc[UR16][R2.64] ;  /* 0x00000010020bb981 */ /* 0x000968000c1e1900 */
[----:B--2---:R4:W-:Y:S01]  /*02e0*/  STL [R1+0x40], R22 ;  /* 0x0000401601007387 */ /* 0x0049e20000100800 */
[----:B---3--:R-:W-:-:S05]  /*02f0*/  @P4 IMAD.IADD R23, R0, 0x1, -R22 ;  /* 0x0000000100174824 */ /* 0x008fca00078e0a16 */
[----:B------:R-:W-:Y:S01]  /*0300*/  ISETP.GT.AND P3, PT, R23, R24, PT ;  /* 0x000000181700720c */ /* 0x000fe20003f64270 */
[----:B-1----:R-:W-:-:S12]  /*0310*/  @!P0 BRA `(.L_x_624) ;  /* 0x00000000000c8947 */ /* 0x002fd80003800000 */
[----:B------:R-:W2:Y:S02]  /*0320*/  @P1 LDG.E R4, desc[UR16][R2.64+0x4] ;  /* 0x0000041002041981 */ /* 0x000ea4000c1e1900 */
[----:B--2--5:R-:W-:-:S06]  /*0330*/  @P1 IADD3 R4, PT, PT, R4, -R11, RZ ;  /* 0x8000000b04041210 */ /* 0x024fcc0007ffe0ff */
[----:B------:R1:W5:Y:S02]  /*0340*/  @!P1 LDG.E R4, desc[UR16][R2.64] ;  /* 0x0000001002049981 */ /* 0x000364000c1e1900 */
.L_x_624:
[----:B------:R-:W-:Y:S01]  /*0350*/  @!P2 ISETP.NE.U32.AND P0, PT, R8, RZ, PT ;  /* 0x000000ff0800a20c */ /* 0x000fe20003f05070 */
[----:B------:R-:W-:-:S12]  /*0360*/  @!P3 EXIT ;  /* 0x000000000000b94d */ /* 0x000fd80003800000 */
[----:B------:R-:W2:Y:S01]  /*0370*/  LDCU UR5, c[0x0][0x438] ;  /* 0x00008700ff0577ac */ /* 0x000ea20008000800 */
[----:B------:R-:W-:Y:S01]  /*0380*/  @!P2 ISETP.NE.AND.EX P0, PT, R9, RZ, PT, P0 ;  /* 0x000000ff0900a20c */ /* 0x000fe20003f05300 */
[--C-:B-----5:R-:W-:Y:S01]  /*0390*/  @P2 IMAD.IADD R82, R7, 0x1, -R6.reuse ;  /* 0x0000000107522824 */ /* 0x120fe200078e0a06 */
[----:B------:R-:W3:Y:S01]  /*03a0*/  S2R R20, SR_CTAID.Z ;  /* 0x0000000000147919 */ /* 0x000ee20000002700 */
[----:B------:R-:W2:Y:S01]  /*03b0*/  LDCU UR14, c[0x0][0x508] ;  /* 0x0000a100ff0e77ac */ /* 0x000ea20008000800 */
[----:B------:R-:W-:Y:S01]  /*03c0*/  @!P2 SEL R0, R10, RZ, P0 ;  /* 0x000000ff0a00a207 */ /* 0x000fe20000000000 */
[----:B------:R-:W-:Y:S01]  /*03d0*/  IMAD.MOV.U32 R10, RZ, RZ, R19 ;  /* 0x000000ffff0a7224 */ /* 0x000fe200078e0013 */
[----:B------:R-:W3:Y:S02]  /*03e0*/  S2R R236, SR_TID.X ;  /* 0x0000000000ec7919 */ /* 0x000ee40000002100 */
[----:B------:R-:W-:Y:S01]  /*03f0*/  @!P2 IADD3 R82, PT, PT, R0, R4, -R6 ;  /* 0x000000040052a210 */ /* 0x000fe20007ffe806 */
[----:B------:R-:W-:-:S04]  /*0400*/  VIADD R0, R21, 0x1 ;  /* 0x0000000115007836 */ /* 0x000fc80000000000 */
[----:B-1--4-:R-:W-:Y:S02]  /*0410*/  VIADD R2, R82, 0xff ;  /* 0x000000ff52027836 */ /* 0x012fe40000000000 */
[----:B------:R-:W-:Y:S01]  /*0420*/  IMAD R0, R0, 0x40, -R23 ;  /* 0x0000004000007824 */ /* 0x000fe200078e0a17 */
[----:B--2---:R-:W-:Y:S02]  /*0430*/  UIADD3 UR5, UPT, UPT, UR5, 0xff, URZ ;  /* 0x000000ff05057890 */ /* 0x004fe4000fffe0ff */
[----:B------:R-:W-:Y:S02]  /*0440*/  SHF.R.S32.HI R4, RZ, 0x1f, R2 ;  /* 0x0000001fff047819 */ /* 0x000fe40000011402 */
[----:B------:R-:W-:Y:S01]  /*0450*/  IADD3 R0, PT, PT, R2, UR14, R0 ;  /* 0x0000000e02007c10 */ /* 0x000fe2000fffe000 */
[----:B------:R-:W-:Y:S01]  /*0460*/  USHF.R.S32.HI UR4, URZ, 0x1f, UR5 ;  /* 0x0000001fff047899 */ /* 0x000fe20008011405 */
[----:B------:R-:W-:Y:S02]  /*0470*/  LEA.HI R2, R4, R2, RZ, 0x8 ;  /* 0x0000000204027211 */ /* 0x000fe400078f40ff */
[----:B------:R-:W-:Y:S01]  /*0480*/  SHF.R.S32.HI R3, RZ, 0x1f, R0 ;  /* 0x0000001fff037819 */ /* 0x000fe20000011400 */
[----:B------:R-:W-:Y:S01]  /*0490*/  ULEA.HI UR4, UR4, UR5, URZ, 0x8 ;  /* 0x0000000504047291 */ /* 0x000fe2000f8f40ff */
[----:B------:R-:W-:-:S02]  /*04a0*/  SHF.R.S32.HI R2, RZ, 0x8, R2 ;  /* 0x00000008ff027819 */ /* 0x000fc40000011402 */
[----:B------:R-:W-:Y:S01]  /*04b0*/  LEA.HI R0, R3, R0, RZ, 0x8 ;  /* 0x0000000003007211 */ /* 0x000fe200078f40ff */
[----:B------:R-:W-:-:S03]  /*04c0*/  USHF.R.S32.HI UR4, URZ, 0x8, UR4 ;  /* 0x00000008ff047899 */ /* 0x000fc60008011404 */
[----:B------:R-:W-:-:S04]  /*04d0*/  SHF.R.S32.HI R0, RZ, 0x8, R0 ;  /* 0x00000008ff007819 */ /* 0x000fc80000011400 */
[----:B------:R-:W-:-:S04]  /*04e0*/  VIMNMX3 R188, R2, UR4, R0, PT ;  /* 0x0000000402bc7c0f */ /* 0x000fc8000b800100 */
[----:B------:R-:W-:Y:S01]  /*04f0*/  ISETP.GT.AND P0, PT, R188, RZ, PT ;  /* 0x000000ffbc00720c */ /* 0x000fe20003f04270 */
[----:B------:R1:W-:-:S12]  /*0500*/  STL [R1+0x10], R188 ;  /* 0x000010bc01007387 */ /* 0x0003d80000100800 */
[----:B---3--:R-:W-:Y:S05]  /*0510*/  @P0 BRA `(.L_x_625) ;  /* 0x0000000400a80947 */ /* 0x008fea0003800000 */
[----:B------:R-:W-:Y:S01]  /*0520*/  ISETP.NE.AND P0, PT, R22, -0x1, PT ;  /* 0xffffffff1600780c */ /* 0x000fe20003f05270 */
[----:B------:R-:W2:Y:S01]  /*0530*/  LDCU UR4, c[0x0][0x440] ;  /* 0x00008800ff0477ac */ /* 0x000ea20008000800 */
[----:B------:R-:W3:Y:S01]  /*0540*/  LDC.64 R12, c[0x0][0x408] ;  /* 0x00010200ff0c7b82 */ /* 0x000ee20000000a00 */
[----:B------:R-:W-:Y:S01]  /*0550*/  SHF.L.U32 R14, R236, 0x3, RZ ;  /* 0x00000003ec0e7819 */ /* 0x000fe200000006ff */
[----:B------:R-:W-:Y:S01]  /*0560*/  IMAD.IADD R11, R23, 0x1, -R24 ;  /* 0x00000001170b7824 */ /* 0x000fe200078e0a18 */
[----:B------:R-:W-:Y:S01]  /*0570*/  SHF.R.U32.HI R236, RZ, 0x3, R236 ;  /* 0x00000003ffec7819 */ /* 0x000fe200000116ec */
[----:B------:R-:W-:Y:S01]  /*0580*/  IMAD.MOV.U32 R15, RZ, RZ, RZ ;  /* 0x000000ffff0f7224 */ /* 0x000fe200078e00ff */
[----:B------:R-:W-:Y:S01]  /*0590*/  LOP3.LUT R14, R14, 0x38, RZ, 0xc0, !PT ;  /* 0x000000380e0e7812 */ /* 0x000fe200078ec0ff */
[----:B------:R-:W4:Y:S01]  /*05a0*/  LDCU UR6, c[0x0][0x3e0] ;  /* 0x00007c00ff0677ac */ /* 0x000f220008000800 */
[C---:B------:R-:W-:Y:S01]  /*05b0*/  IADD3 R16, PT, PT, R236.reuse, 0x20, RZ ;  /* 0x00000020ec107810 */ /* 0x040fe20007ffe0ff */
[C---:B------:R-:W-:Y:S01]  /*05c0*/  VIADD R17, R236.reuse, 0x10 ;  /* 0x00000010ec117836 */ /* 0x040fe20000000000 */
[----:B------:R-:W-:Y:S01]  /*05d0*/  IADD3 R18, PT, PT, R236, 0x30, RZ ;  /* 0x00000030ec127810 */ /* 0x000fe20007ffe0ff */
[----:B------:R-:W-:Y:S01]  /*05e0*/  BSSY.RECONVERGENT B0, `(.L_x_626) ;  /* 0x000002b000007945 */ /* 0x000fe20003800200 */
[----:B------:R-:W5:Y:S01]  /*05f0*/  @!P0 LDC.64 R6, c[0x0][0x400] ;  /* 0x00010000ff068b82 */ /* 0x000f620000000a00 */
[----:B--2---:R-:W-:Y:S01]  /*0600*/  ISETP.GE.AND P1, PT, R14, UR4, PT ;  /* 0x000000040e007c0c */ /* 0x004fe2000bf26270 */
[----:B------:R-:W2:Y:S03]  /*0610*/  LDCU.64 UR4, c[0x0][0x410] ;  /* 0x00008200ff0477ac */ /* 0x000ea60008000a00 */
[----:B------:R-:W-:-:S02]  /*0620*/  ISETP.GE.OR P4, PT, R236, R11, P1 ;  /* 0x0000000bec00720c */ /* 0x000fc40000f86670 */
[-C--:B------:R-:W-:Y:S01]  /*0630*/  ISETP.GE.OR P3, PT, R17, R11.reuse, P1 ;  /* 0x0000000b1100720c */ /* 0x080fe20000f66670 */
[----:B---3--:R-:W-:Y:S01]  /*0640*/  @P0 IMAD.WIDE.U32 R4, R22, R12, RZ ;  /* 0x0000000c16040225 */ /* 0x008fe200078e00ff */
[-C--:B------:R-:W-:Y:S02]  /*0650*/  ISETP.GE.OR P2, PT, R16, R11.reuse, P1 ;  /* 0x0000000b1000720c */ /* 0x080fe40000f46670 */
[----:B------:R-:W-:Y:S01]  /*0660*/  ISETP.GE.OR P1, PT, R18, R11, P1 ;  /* 0x0000000b1200720c */ /* 0x000fe20000f26670 */
[----:B----4-:R-:W-:Y:S02]  /*0670*/  IMAD R10, R10, UR6, R20 ;  /* 0x000000060a0a7c24 */ /* 0x010fe4000f8e0214 */
[----:B-----5:R-:W-:-:S04]  /*0680*/  @!P0 IMAD.WIDE.U32 R2, R19, R6, RZ ;  /* 0x0000000613028225 */ /* 0x020fc800078e00ff */
[----:B------:R-:W-:Y:S01]  /*0690*/  @!P0 IMAD R7, R19, R7, R3 ;  /* 0x0000000713078224 */ /* 0x000fe200078e0203 */
[----:B------:R-:W-:Y:S01]  /*06a0*/  @!P0 MOV R0, R2 ;  /* 0x0000000200008202 */ /* 0x000fe20000000f00 */
[----:B------:R-:W-:Y:S01]  /*06b0*/  IMAD.WIDE.U32 R2, R24, R12, R14 ;  /* 0x0000000c18027225 */ /* 0x000fe200078e000e */
[----:B------:R-:W-:-:S03]  /*06c0*/  @P0 MOV R0, R4 ;  /* 0x0000000400000202 */ /* 0x000fc60000000f00 */
[-C--:B------:R-:W-:Y:S01]  /*06d0*/  @P0 IMAD R7, R22, R13.reuse, R5 ;  /* 0x0000000d16070224 */ /* 0x080fe200078e0205 */
[----:B------:R-:W-:Y:S01]  /*06e0*/  IADD3 R2, P0, PT, R0, R2, RZ ;  /* 0x0000000200027210 */ /* 0x000fe20007f1e0ff */
[----:B------:R-:W3:Y:S01]  /*06f0*/  @!P4 LDC.64 R4, c[0x0][0x3f0] ;  /* 0x0000fc00ff04cb82 */ /* 0x000ee20000000a00 */
[----:B------:R-:W-:-:S04]  /*0700*/  IMAD R3, R24, R13, R3 ;  /* 0x0000000d18037224 */ /* 0x000fc800078e0203 */
[----:B------:R-:W-:Y:S02]  /*0710*/  IMAD.X R3, R7, 0x1, R3, P0 ;  /* 0x0000000107037824 */ /* 0x000fe400000e0603 */
[C---:B--2---:R-:W-:Y:S01]  /*0720*/  IMAD.WIDE.U32 R8, R20.reuse, UR4, R2 ;  /* 0x0000000414087c25 */ /* 0x044fe2000f8e0002 */
[----:B------:R-:W2:Y:S03]  /*0730*/  LDCU UR4, c[0x0][0x434] ;  /* 0x00008680ff0477ac */ /* 0x000ea60008000800 */
[----:B------:R-:W-:Y:S01]  /*0740*/  IMAD R7, R20, UR5, R9 ;  /* 0x0000000514077c24 */ /* 0x000fe2000f8e0209 */
[----:B------:R-:W-:-:S05]  /*0750*/  @!P4 MOV R6, R8 ;  /* 0x000000080006c202 */ /* 0x000fca0000000f00 */
[----:B------:R-:W-:-:S04]  /*0760*/  @!P4 IMAD.WIDE.U32 R2, R236, R12, R6 ;  /* 0x0000000cec02c225 */ /* 0x000fc800078e0006 */
[----:B------:R-:W-:Y:S01]  /*0770*/  @!P4 IMAD R0, R236, R13, R3 ;  /* 0x0000000dec00c224 */ /* 0x000fe200078e0203 */
[----:B---3--:R-:W-:-:S04]  /*0780*/  @!P4 LEA R4, P0, R2, R4, 0x1 ;  /* 0x000000040204c211 */ /* 0x008fc800078008ff */
[----:B------:R-:W-:Y:S01]  /*0790*/  @!P4 LEA.HI.X R5, R2, R5, R0, 0x1, P0 ;  /* 0x000000050205c211 */ /* 0x000fe200000f0c00 */
[----:B--2---:R-:W-:-:S04]  /*07a0*/  IMAD R10, R10, UR4, R24 ;  /* 0x000000040a0a7c24 */ /* 0x004fc8000f8e0218 */
[----:B------:R2:W-:Y:S01]  /*07b0*/  @!P4 STG.E.128 desc[UR16][R4.64], RZ ;  /* 0x000000ff0400c986 */ /* 0x0005e2000c101d10 */
[----:B------:R-:W-:Y:S05]  /*07c0*/  @P3 BRA `(.L_x_627) ;  /* 0x0000000000303947 */ /* 0x000fea0003800000 */
[----:B------:R-:W3:Y:S01]  /*07d0*/  LDCU.64 UR4, c[0x0][0x3f0] ;  /* 0x00007e00ff0477ac */ /* 0x000ee20008000a00 */
[----:B--2---:R-:W-:Y:S01]  /*07e0*/  IADD3 R4, P0, PT, R236, 0x10, RZ ;  /* 0x00000010ec047810 */ /* 0x004fe20007f1e0ff */
        /* <DEDUP_REMOVED lines=10> */
.L_x_627:
[----:B------:R-:W-:Y:S05]  /*0890*/  BSYNC.RECONVERGENT B0 ;  /* 0x0000000000007941 */ /* 0x000fea0003800200 */
.L_x_626:
[----:B------:R-:W-:Y:S04]  /*08a0*/  BSSY.RECONVERGENT B0, `(.L_x_628) ;  /* 0x000000e000007945 */ /* 0x000fe80003800200 */
[----:B------:R-:W-:Y:S05]  /*08b0*/  @P2 BRA `(.L_x_629) ;  /* 0x0000000000302947 */ /* 0x000fea0003800000 */
[----:B------:R-:W4:Y:S01]  /*08c0*/  LDCU.64 UR4, c[0x0][0x3f0] ;  /* 0x00007e00ff0477ac */ /* 0x000f220008000a00 */
[----:B--23--:R-:W-:Y:S01]  /*08d0*/  IADD3 R4, P0, PT, R236, 0x20, RZ ;  /* 0x00000020ec047810 */ /* 0x00cfe20007f1e0ff */
[----:B------:R-:W-:Y:S01]  /*08e0*/  IMAD.MOV.U32 R2, RZ, RZ, R8 ;  /* 0x000000ffff027224 */ /* 0x000fe200078e0008 */
[----:B------:R-:W-:-:S03]  /*08f0*/  MOV R3, R7 ;  /* 0x0000000700037202 */ /* 0x000fc60000000f00 */
[----:B------:R-:W-:Y:S02]  /*0900*/  IMAD.X R0, RZ, RZ, RZ, P0 ;  /* 0x000000ffff007224 */ /* 0x000fe400000e06ff */
[----:B------:R-:W-:-:S04]  /*0910*/  IMAD.WIDE.U32 R2, R4, R12, R2 ;  /* 0x0000000c04027225 */ /* 0x000fc800078e0002 */
[----:B------:R-:W-:-:S04]  /*0920*/  IMAD R0, R0, R12, RZ ;  /* 0x0000000c00007224 */ /* 0x000fc800078e02ff */
[----:B------:R-:W-:Y:S01]  /*0930*/  IMAD R0, R4, R13, R0 ;  /* 0x0000000d04007224 */ /* 0x000fe200078e0200 */
[----:B----4-:R-:W-:-:S04]  /*0940*/  LEA R4, P0, R2, UR4, 0x1 ;  /* 0x0000000402047c11 */ /* 0x010fc8000f8008ff */
[----:B------:R-:W-:-:S04]  /*0950*/  IADD3 R0, PT, PT, R3, R0, RZ ;  /* 0x0000000003007210 */ /* 0x000fc80007ffe0ff */
[----:B------:R-:W-:-:S05]  /*0960*/  LEA.HI.X R5, R2, UR5, R0, 0x1, P0 ;  /* 0x0000000502057c11 */ /* 0x000fca00080f0c00 */
[----:B------:R4:W-:Y:S02]  /*0970*/  STG.E.128 desc[UR16][R4.64], RZ ;  /* 0x000000ff04007986 */ /* 0x0009e4000c101d10 */
.L_x_629:
[----:B------:R-:W-:Y:S05]  /*0980*/  BSYNC.RECONVERGENT B0 ;  /* 0x0000000000007941 */ /* 0x000fea0003800200 */
.L_x_628:
[----:B------:R-:W-:Y:S04]  /*0990*/  BSSY.RECONVERGENT B0, `(.L_x_630) ;  /* 0x000000e000007945 */ /* 0x000fe80003800200 */
[----:B------:R-:W-:Y:S05]  /*09a0*/  @P1 BRA `(.L_x_631) ;  /* 0x0000000000301947 */ /* 0x000fea0003800000 */
[----:B------:R-:W5:Y:S01]  /*09b0*/  LDCU.64 UR4, c[0x0][0x3f0] ;  /* 0x00007e00ff0477ac */ /* 0x000f620008000a00 */
[----:B------:R-:W-:Y:S01]  /*09c0*/  IADD3 R6, P0, PT, R236, 0x30, RZ ;  /* 0x00000030ec067810 */ /* 0x000fe20007f1e0ff */
[----:B------:R-:W-:Y:S01]  /*09d0*/  IMAD.MOV.U32 R2, RZ, RZ, R8 ;  /* 0x000000ffff027224 */ /* 0x000fe200078e0008 */
[----:B------:R-:W-:-:S03]  /*09e0*/  MOV R3, R7 ;  /* 0x0000000700037202 */ /* 0x000fc60000000f00 */
[----:B------:R-:W-:Y:S02]  /*09f0*/  IMAD.X R0, RZ, RZ, RZ, P0 ;  /* 0x000000ffff007224 */ /* 0x000fe400000e06ff */
[----:B--234-:R-:W-:-:S04]  /*0a00*/  IMAD.WIDE.U32 R4, R6, R12, R2 ;  /* 0x0000000c06047225 */ /* 0x01cfc800078e0002 */
[----:B------:R-:W-:-:S04]  /*0a10*/  IMAD R0, R0, R12, RZ ;  /* 0x0000000c00007224 */ /* 0x000fc800078e02ff */
[----:B------:R-:W-:Y:S01]  /*0a20*/  IMAD R0, R6, R13, R0 ;  /* 0x0000000d06007224 */ /* 0x000fe200078e0200 */
[----:B-----5:R-:W-:-:S04]  /*0a30*/  LEA R2, P0, R4, UR4, 0x1 ;  /* 0x0000000404027c11 */ /* 0x020fc8000f8008ff */
[----:B------:R-:W-:-:S04]  /*0a40*/  IADD3 R0, PT, PT, R5, R0, RZ ;  /* 0x0000000005007210 */ /* 0x000fc80007ffe0ff */
[----:B------:R-:W-:-:S05]  /*0a50*/  LEA.HI.X R3, R4, UR5, R0, 0x1, P0 ;  /* 0x0000000504037c11 */ /* 0x000fca00080f0c00 */
[----:B------:R2:W-:Y:S02]  /*0a60*/  STG.E.128 desc[UR16][R2.64], RZ ;  /* 0x000000ff02007986 */ /* 0x0005e4000c101d10 */
.L_x_631:
[----:B------:R-:W-:Y:S05]  /*0a70*/  BSYNC.RECONVERGENT B0 ;  /* 0x0000000000007941 */ /* 0x000fea0003800200 */
.L_x_630:
[----:B------:R-:W5:Y:S01]  /*0a80*/  LDCU.64 UR4, c[0x0][0x420] ;  /* 0x00008400ff0477ac */ /* 0x000f620008000a00 */
[----:B------:R-:W-:Y:S02]  /*0a90*/  ISETP.NE.AND P4, PT, R14, RZ, PT ;  /* 0x000000ff0e00720c */ /* 0x000fe40003f85270 */
[----:B------:R-:W-:Y:S02]  /*0aa0*/  IADD3 R0, P0, PT, R10, R236, RZ ;  /* 0x000000ec0a007210 */ /* 0x000fe40007f1e0ff */
[-C--:B------:R-:W-:Y:S02]  /*0ab0*/  ISETP.GE.OR P3, PT, R236, R11.reuse, P4 ;  /* 0x0000000bec00720c */ /* 0x080fe40002766670 */
[-C--:B------:R-:W-:Y:S02]  /*0ac0*/  ISETP.GE.OR P2, PT, R17, R11.reuse, P4 ;  /* 0x0000000b1100720c */ /* 0x080fe40002746670 */
[-C--:B------:R-:W-:Y:S02]  /*0ad0*/  ISETP.GE.OR P1, PT, R16, R11.reuse, P4 ;  /* 0x0000000b1000720c */ /* 0x080fe40002726670 */
[----:B------:R-:W-:-:S02]  /*0ae0*/  ISETP.GE.OR P4, PT, R18, R11, P4 ;  /* 0x0000000b1200720c */ /* 0x000fc40002786670 */
[----:B--2---:R-:W-:Y:S02]  /*0af0*/  LEA.HI.X.SX32 R3, R10, RZ, 0x1, P0 ;  /* 0x000000ff0a037211 */ /* 0x004fe400000f0eff */
[----:B-----5:R-:W-:-:S03]  /*0b00*/  LEA R2, P0, R0, UR4, 0x2 ;  /* 0x0000000400027c11 */ /* 0x020fc6000f8010ff */
[----:B---34-:R-:W-:Y:S02]  /*0b10*/  @!P3 IMAD.MOV.U32 R5, RZ, RZ, 0x7f800000 ;  /* 0x7f800000ff05b424 */ /* 0x018fe400078e00ff */
[----:B------:R-:W-:Y:S01]  /*0b20*/  @!P2 IMAD.MOV.U32 R4, RZ, RZ, 0x7f800000 ;  /* 0x7f800000ff04a424 */ /* 0x000fe200078e00ff */
[----:B------:R-:W-:Y:S01]  /*0b30*/  LEA.HI.X R3, R0, UR5, R3, 0x2, P0 ;  /* 0x0000000500037c11 */ /* 0x000fe200080f1403 */
[----:B------:R-:W-:-:S04]  /*0b40*/  @!P1 IMAD.MOV.U32 R0, RZ, RZ, 0x7f800000 ;  /* 0x7f800000ff009424 */ /* 0x000fc800078e00ff */
[----:B------:R2:W-:Y:S04]  /*0b50*/  @!P3 STG.E desc[UR16][R2.64], R5 ;  /* 0x000000050200b986 */ /* 0x0005e8000c101910 */
[----:B------:R2:W-:Y:S04]  /*0b60*/  @!P2 STG.E desc[UR16][R2.64+0x40], R4 ;  /* 0x000040040200a986 */ /* 0x0005e8000c101910 */
[----:B------:R2:W-:Y:S01]  /*0b70*/  @!P1 STG.E desc[UR16][R2.64+0x80], R0 ;  /* 0x0000800002009986 */ /* 0x0005e2000c101910 */
[----:B------:R-:W-:Y:S05]  /*0b80*/  @P4 EXIT ;  /* 0x000000000000494d */ /* 0x000fea0003800000 */
[----:B--2---:R-:W-:-:S05]  /*0b90*/  MOV R0, 0x7f800000 ;  /* 0x7f80000000007802 */ /* 0x004fca0000000f00 */
[----:B------:R-:W-:Y:S01]  /*0ba0*/  STG.E desc[UR16][R2.64+0xc0], R0 ;  /* 0x0000c00002007986 */ /* 0x000fe2000c101910 */
[----:B------:R-:W-:Y:S05]  /*0bb0*/  EXIT ;  /* 0x000000000000794d */ /* 0x000fea0003800000 */
.L_x_625:
[----:B------:R-:W2:Y:S01]  /*0bc0*/  LDCU.64 UR4, c[0x0][0x4d8] ;  /* 0x00009b00ff0477ac */ /* 0x000ea20008000a00 */
[----:B------:R-:W3:Y:S01]  /*0bd0*/  LDCU.64 UR8, c[0x0][0x4e0] ;  /* 0x00009c00ff0877ac */ /* 0x000ee20008000a00 */
[----:B--2---:R-:W-:-:S04]  /*0be0*/  UISETP.NE.U32.AND UP0, UPT, UR4, URZ, UPT ;  /* 0x000000ff0400728c */ /* 0x004fc8000bf05070 */
[----:B------:R-:W-:Y:S02]  /*0bf0*/  UISETP.NE.AND.EX UP0, UPT, UR5, URZ, UPT, UP0 ;  /* 0x000000ff0500728c */ /* 0x000fe4000bf05300 */
[----:B---3--:R-:W-:-:S04]  /*0c00*/  UISETP.NE.U32.AND UP1, UPT, UR8, URZ, UPT ;  /* 0x000000ff0800728c */ /* 0x008fc8000bf25070 */
[----:B------:R-:W-:-:S03]  /*0c10*/  UISETP.NE.AND.EX UP1, UPT, UR9, URZ, UPT, UP1 ;  /* 0x000000ff0900728c */ /* 0x000fc6000bf25310 */
[----:B------:R-:W-:Y:S08]  /*0c20*/  BRA.U !UP0, `(.L_x_632) ;  /* 0x00000001080c7547 */ /* 0x000ff0000b800000 */
[----:B------:R-:W-:-:S04]  /*0c30*/  IADD3 R2, P0, PT, R12, UR4, RZ ;  /* 0x000000040c027c10 */ /* 0x000fc8000ff1e0ff */
[----:B------:R-:W-:-:S05]  /*0c40*/  IADD3.X R3, PT, PT, R13, UR5, RZ, P0, !PT ;  /* 0x000000050d037c10 */ /* 0x000fca00087fe4ff */
[----:B------:R2:W5:Y:S04]  /*0c50*/  LDG.E R10, desc[UR16][R2.64] ;  /* 0x00000010020a7981 */ /* 0x000568000c1e1900 */
.L_x_632:
[----:B------:R-:W-:Y:S05]  /*0c60*/  BRA.U !UP1, `(.L_x_633) ;  /* 0x0000000509a47547 */ /* 0x000fea000b800000 */
[----:B------:R-:W3:Y:S01]  /*0c70*/  LDC R11, c[0x0][0x4f0] ;  /* 0x00013c00ff0b7b82 */ /* 0x000ee20000000800 */
[----:B------:R-:W-:Y:S01]  /*0c80*/  LEA R81, R188, 0xffffff00, 0x8 ;  /* 0xffffff00bc517811 */ /* 0x000fe200078e40ff */
[----:B------:R-:W4:Y:S03]  /*0c90*/  LDCU.64 UR4, c[0x0][0x4e8] ;  /* 0x00009d00ff0477ac */ /* 0x000f260008000a00 */
[----:B------:R-:W-:Y:S01]  /*0ca0*/  IABS R4, R81 ;  /* 0x0000005100047213 */ /* 0x000fe20000000000 */
[----:B------:R-:W1:Y:S02]  /*0cb0*/  LDCU.64 UR6, c[0x0][0x3a0] ;  /* 0x00007400ff0677ac */ /* 0x000e640008000a00 */
[----:B-----5:R-:W1:Y:S01]  /*0cc0*/  LDC R10, c[0x0][0x3e8] ;  /* 0x0000fa00ff0a7b82 */ /* 0x020e620000000800 */
[----:B------:R-:W-:Y:S01]  /*0cd0*/  IABS R7, R20 ;  /* 0x0000001400077213 */ /* 0x000fe20000000000 */
[----:B------:R-:W1:Y:S01]  /*0ce0*/  LDCU.64 UR12, c[0x0][0x3b8] ;  /* 0x00007700ff0c77ac */ /* 0x000e620008000a00 */
[----:B------:R-:W1:Y:S01]  /*0cf0*/  LDCU.64 UR10, c[0x0][0x3c0] ;  /* 0x00007800ff0a77ac */ /* 0x000e620008000a00 */
[----:B---3--:R-:W-:-:S04]  /*0d00*/  IABS R5, R11 ;  /* 0x0000000b00057213 */ /* 0x008fc80000000000 */
[----:B--2---:R-:W2:Y:S08]  /*0d10*/  I2F.RP R2, R5 ;  /* 0x0000000500027306 */ /* 0x004eb00000209400 */
[----:B--2---:R-:W2:Y:S02]  /*0d20*/  MUFU.RCP R2, R2 ;  /* 0x0000000200027308 */ /* 0x004ea40000001000 */
[----:B--2---:R-:W-:-:S06]  /*0d30*/  IADD3 R2, PT, PT, R2, 0xffffffe, RZ ;  /* 0x0ffffffe02027810 */ /* 0x004fcc0007ffe0ff */
[----:B------:R-:W2:Y:S02]  /*0d40*/  F2I.FTZ.U32.TRUNC.NTZ R3, R2 ;  /* 0x0000000200037305 */ /* 0x000ea4000021f000 */
[----:B--2---:R-:W-:Y:S01]  /*0d50*/  IMAD.MOV R0, RZ, RZ, -R3 ;  /* 0x000000ffff007224 */ /* 0x004fe200078e0a03 */
[----:B------:R-:W-:-:S03]  /*0d60*/  MOV R2, RZ ;  /* 0x000000ff00027202 */ /* 0x000fc60000000f00 */
[----:B------:R-:W-:-:S04]  /*0d70*/  IMAD R0, R0, R5, RZ ;  /* 0x0000000500007224 */ /* 0x000fc800078e02ff */
[----:B------:R-:W-:-:S04]  /*0d80*/  IMAD.HI.U32 R0, R3, R0, R2 ;  /* 0x0000000003007227 */ /* 0x000fc800078e0002 */
[----:B------:R-:W-:-:S04]  /*0d90*/  IMAD.MOV.U32 R2, RZ, RZ, R4 ;  /* 0x000000ffff027224 */ /* 0x000fc800078e0004 */
        /* <DEDUP_REMOVED lines=8> */
[----:B------:R-:W-:-:S04]  /*0e20*/  LOP3.LUT R2, R81, R11, RZ, 0x3c, !PT ;  /* 0x0000000b51027212 */ /* 0x000fc800078e3cff */
[----:B------:R-:W-:Y:S01]  /*0e30*/  ISETP.GE.AND P1, PT, R2, RZ, PT ;  /* 0x000000ff0200720c */ /* 0x000fe20003f26270 */
[----:B----4-:R-:W-:-:S06]  /*0e40*/  IMAD.WIDE.U32 R2, R19, UR4, RZ ;  /* 0x0000000413027c25 */ /* 0x010fcc000f8e00ff */
[----:B------:R-:W-:Y:S01]  /*0e50*/  @P0 VIADD R0, R0, 0x1 ;  /* 0x0000000100000836 */ /* 0x000fe20000000000 */
[----:B------:R-:W-:-:S04]  /*0e60*/  LEA R18, P0, R2, UR8, 0x2 ;  /* 0x0000000802127c11 */ /* 0x000fc8000f8010ff */
[----:B------:R-:W-:Y:S01]  /*0e70*/  MOV R5, R0 ;  /* 0x0000000000057202 */ /* 0x000fe20000000f00 */
[----:B------:R-:W-:Y:S01]  /*0e80*/  IMAD R0, R19, UR5, R3 ;  /* 0x0000000513007c24 */ /* 0x000fe2000f8e0203 */
[----:B-1----:R-:W-:Y:S01]  /*0e90*/  IABS R6, R10 ;  /* 0x0000000a00067213 */ /* 0x002fe20000000000 */
[----:B------:R-:W1:Y:S02]  /*0ea0*/  LDCU.64 UR4, c[0x0][0x3a8] ;  /* 0x00007500ff0477ac */ /* 0x000e640008000a00 */
[----:B------:R-:W-:Y:S01]  /*0eb0*/  @!P1 IMAD.MOV R5, RZ, RZ, -R5 ;  /* 0x000000ffff059224 */ /* 0x000fe200078e0a05 */
[----:B------:R-:W-:Y:S02]  /*0ec0*/  LEA.HI.X R17, R2, UR9, R0, 0x2, P0 ;  /* 0x0000000902117c11 */ /* 0x000fe400080f1400 */
[----:B------:R-:W-:Y:S02]  /*0ed0*/  @!P2 LOP3.LUT R5, RZ, R11, RZ, 0x33, !PT ;  /* 0x0000000bff05a212 */ /* 0x000fe400078e33ff */
[----:B------:R-:W-:Y:S01]  /*0ee0*/  MOV R2, R18 ;  /* 0x0000001200027202 */ /* 0x000fe20000000f00 */
[----:B------:R-:W-:-:S04]  /*0ef0*/  IMAD.MOV.U32 R3, RZ, RZ, R17 ;  /* 0x000000ffff037224 */ /* 0x000fc800078e0011 */
[----:B------:R-:W-:-:S05]  /*0f00*/  IMAD.WIDE R2, R5, 0x4, R2 ;  /* 0x0000000405027825 */ /* 0x000fca00078e0202 */
[----:B------:R2:W3:Y:S01]  /*0f10*/  LDG.E R4, desc[UR16][R2.64] ;  /* 0x0000001002047981 */ /* 0x0004e2000c1e1900 */
[----:B------:R-:W-:Y:S01]  /*0f20*/  MOV R60, UR12 ;  /* 0x0000000c003c7c02 */ /* 0x000fe20008000f00 */
[----:B------:R-:W-:Y:S01]  /*0f30*/  IMAD.U32 R62, RZ, RZ, UR10 ;  /* 0x0000000aff3e7e24 */ /* 0x000fe2000f8e00ff */
[----:B------:R-:W-:Y:S01]  /*0f40*/  MOV R61, UR13 ;  /* 0x0000000d003d7c02 */ /* 0x000fe20008000f00 */
[----:B------:R-:W-:Y:S01]  /*0f50*/  IMAD.U32 R63, RZ, RZ, UR11 ;  /* 0x0000000bff3f7e24 */ /* 0x000fe2000f8e00ff */
[----:B--2---:R-:W2:Y:S08]  /*0f60*/  I2F.RP R2, R6 ;  /* 0x0000000600027306 */ /* 0x004eb00000209400 */
[----:B--2---:R-:W2:Y:S02]  /*0f70*/  MUFU.RCP R2, R2 ;  /* 0x0000000200027308 */ /* 0x004ea40000001000 */
[----:B--2---:R-:W-:-:S06]  /*0f80*/  IADD3 R2, PT, PT, R2, 0xffffffe, RZ ;  /* 0x0ffffffe02027810 */ /* 0x004fcc0007ffe0ff */
[----:B------:R-:W2:Y:S02]  /*0f90*/  F2I.FTZ.U32.TRUNC.NTZ R3, R2 ;  /* 0x0000000200037305 */ /* 0x000ea4000021f000 */
[----:B--2---:R-:W-:Y:S01]  /*0fa0*/  IMAD.MOV R0, RZ, RZ, -R3 ;  /* 0x000000ffff007224 */ /* 0x004fe200078e0a03 */
[----:B------:R-:W-:-:S03]  /*0fb0*/  MOV R2, RZ ;  /* 0x000000ff00027202 */ /* 0x000fc60000000f00 */
[----:B------:R-:W-:-:S04]  /*0fc0*/  IMAD R0, R0, R6, RZ ;  /* 0x0000000600007224 */ /* 0x000fc800078e02ff */
[----:B------:R-:W-:Y:S01]  /*0fd0*/  IMAD.HI.U32 R0, R3, R0, R2 ;  /* 0x0000000003007227 */ /* 0x000fe200078e0002 */
[----:B------:R-:W-:-:S05]  /*0fe0*/  MOV R3, R7 ;  /* 0x0000000700037202 */ /* 0x000fca0000000f00 */
[----:B------:R-:W-:-:S04]  /*0ff0*/  IMAD.HI.U32 R0, R0, R3, RZ ;  /* 0x0000000300007227 */ /* 0x000fc800078e00ff */
[----:B------:R-:W-:-:S04]  /*1000*/  IMAD.MOV R2, RZ, RZ, -R0 ;  /* 0x000000ffff027224 */ /* 0x000fc800078e0a00 */
[----:B------:R-:W-:-:S05]  /*1010*/  IMAD R2, R6, R2, R3 ;  /* 0x0000000206027224 */ /* 0x000fca00078e0203 */
[----:B------:R-:W-:-:S13]  /*1020*/  ISETP.GT.U32.AND P1, PT, R6, R2, PT ;  /* 0x000000020600720c */ /* 0x000fda0003f24070 */
[-C--:B------:R-:W-:Y:S02]  /*1030*/  @!P1 IADD3 R2, PT, PT, R2, -R6.reuse, RZ ;  /* 0x8000000602029210 */ /* 0x080fe40007ffe0ff */
[----:B------:R-:W-:Y:S02]  /*1040*/  @!P1 IADD3 R0, PT, PT, R0, 0x1, RZ ;  /* 0x0000000100009810 */ /* 0x000fe40007ffe0ff */
[----:B------:R-:W-:Y:S02]  /*1050*/  ISETP.GE.U32.AND P2, PT, R2, R6, PT ;  /* 0x000000060200720c */ /* 0x000fe40003f46070 */
[----:B------:R-:W-:Y:S02]  /*1060*/  LOP3.LUT R2, R20, R10, RZ, 0x3c, !PT ;  /* 0x0000000a14027212 */ /* 0x000fe400078e3cff */
[----:B------:R-:W-:Y:S02]  /*1070*/  ISETP.NE.AND P1, PT, R10, RZ, PT ;  /* 0x000000ff0a00720c */ /* 0x000fe40003f25270 */
[----:B------:R-:W-:-:S02]  /*1080*/  ISETP.GE.AND P0, PT, R2, RZ, PT ;  /* 0x000000ff0200720c */ /* 0x000fc40003f06270 */
[----:B------:R-:W-:-:S05]  /*1090*/  IADD3 R2, PT, PT, -R5, RZ, RZ ;  /* 0x000000ff05027210 */ /* 0x000fca0007ffe1ff */
[----:B------:R-:W-:Y:S02]  /*10a0*/  IMAD R6, R11, R2, R81 ;  /* 0x000000020b067224 */ /* 0x000fe400078e0251 */
[----:B------:R-:W-:-:S05]  /*10b0*/  @P2 VIADD R0, R0, 0x1 ;  /* 0x0000000100002836 */ /* 0x000fca0000000000 */
[----:B------:R-:W-:Y:S02]  /*10c0*/  @!P0 IADD3 R0, PT, PT, -R0, RZ, RZ ;  /* 0x000000ff00008210 */ /* 0x000fe40007ffe1ff */
[----:B------:R-:W-:Y:S02]  /*10d0*/  @!P1 LOP3.LUT R0, RZ, R10, RZ, 0x33, !PT ;  /* 0x0000000aff009212 */ /* 0x000fe400078e33ff */
[----:B---3--:R-:W-:Y:S01]  /*10e0*/  SHF.R.S32.HI R7, RZ, 0x1f, R4 ;  /* 0x0000001fff077819 */ /* 0x008fe20000011404 */
[----:B------:R-:W-:-:S04]  /*10f0*/  IMAD.WIDE.U32 R8, R4, UR6, RZ ;  /* 0x0000000604087c25 */ /* 0x000fc8000f8e00ff */
[C---:B------:R-:W-:Y:S01]  /*1100*/  IMAD R3, R7.reuse, UR6, RZ ;  /* 0x0000000607037c24 */ /* 0x040fe2000f8e02ff */
[----:B------:R-:W-:Y:S01]  /*1110*/  MOV R2, R8 ;  /* 0x0000000800027202 */ /* 0x000fe20000000f00 */
[----:B-1----:R-:W-:Y:S01]  /*1120*/  IMAD R7, R7, UR4, RZ ;  /* 0x0000000407077c24 */ /* 0x002fe2000f8e02ff */
[----:B------:R-:W-:Y:S01]  /*1130*/  SHF.R.S32.HI R8, RZ, 0x1f, R6 ;  /* 0x0000001fff087819 */ /* 0x000fe20000011406 */
[C---:B------:R-:W-:Y:S02]  /*1140*/  IMAD R3, R4.reuse, UR7, R3 ;  /* 0x0000000704037c24 */ /* 0x040fe4000f8e0203 */
[C---:B------:R-:W-:Y:S02]  /*1150*/  IMAD R7, R4.reuse, UR5, R7 ;  /* 0x0000000504077c24 */ /* 0x040fe4000f8e0207 */
[----:B------:R-:W-:Y:S01]  /*1160*/  IMAD.WIDE.U32 R4, R4, UR4, RZ ;  /* 0x0000000404047c25 */ /* 0x000fe2000f8e00ff */
[----:B------:R-:W1:Y:S03]  /*1170*/  LDCU.128 UR4, c[0x0][0x3d0] ;  /* 0x00007a00ff0477ac */ /* 0x000e660008000c00 */
[----:B------:R-:W-:Y:S01]  /*1180*/  IMAD.IADD R3, R9, 0x1, R3 ;  /* 0x0000000109037824 */ /* 0x000fe200078e0203 */
[----:B------:R-:W-:Y:S01]  /*1190*/  IADD3 R5, PT, PT, R5, R7, RZ ;  /* 0x0000000705057210 */ /* 0x000fe20007ffe0ff */
[----:B------:R-:W-:-:S02]  /*11a0*/  IMAD R7, R8, R60, RZ ;  /* 0x0000003c08077224 */ /* 0x000fc400078e02ff */
[----:B------:R-:W-:Y:S01]  /*11b0*/  IMAD R9, R8, R62, RZ ;  /* 0x0000003e08097224 */ /* 0x000fe200078e02ff */
[----:B------:R-:W-:Y:S01]  /*11c0*/  SHF.R.S32.HI R8, RZ, 0x1f, R0 ;  /* 0x0000001fff087819 */ /* 0x000fe20000011400 */
[C---:B------:R-:W-:Y:S02]  /*11d0*/  IMAD R10, R6.reuse, R61, R7 ;  /* 0x0000003d060a7224 */ /* 0x040fe400078e0207 */
[----:B------:R-:W-:-:S04]  /*11e0*/  IMAD.WIDE.U32 R2, R6, R60, R2 ;  /* 0x0000003c06027225 */ /* 0x000fc800078e0002 */
[C---:B------:R-:W-:Y:S02]  /*11f0*/  IMAD R9, R6.reuse, R63, R9 ;  /* 0x0000003f06097224 */ /* 0x040fe400078e0209 */
[----:B------:R-:W-:Y:S01]  /*1200*/  IMAD.WIDE.U32 R6, R6, R62, R4 ;  /* 0x0000003e06067225 */ /* 0x000fe200078e0004 */
[----:B------:R-:W-:-:S03]  /*1210*/  IADD3 R5, PT, PT, R3, R10, RZ ;  /* 0x0000000a03057210 */ /* 0x000fc60007ffe0ff */
[----:B------:R-:W-:Y:S01]  /*1220*/  IMAD.MOV.U32 R4, RZ, RZ, R2 ;  /* 0x000000ffff047224 */ /* 0x000fe200078e0002 */
[----:B------:R-:W-:Y:S01]  /*1230*/  IADD3 R3, PT, PT, R7, R9, RZ ;  /* 0x0000000907037210 */ /* 0x000fe20007ffe0ff */
[C---:B-1----:R-:W-:Y:S01]  /*1240*/  IMAD R7, R8.reuse, UR4, RZ ;  /* 0x0000000408077c24 */ /* 0x042fe2000f8e02ff */
[----:B------:R-:W-:Y:S01]  /*1250*/  MOV R2, R6 ;  /* 0x0000000600027202 */ /* 0x000fe20000000f00 */
[----:B------:R-:W-:Y:S02]  /*1260*/  IMAD R8, R8, UR6, RZ ;  /* 0x0000000608087c24 */ /* 0x000fe4000f8e02ff */
[C---:B------:R-:W-:Y:S02]  /*1270*/  IMAD R7, R0.reuse, UR5, R7 ;  /* 0x0000000500077c24 */ /* 0x040fe4000f8e0207 */
[----:B------:R-:W-:-:S04]  /*1280*/  IMAD.WIDE.U32 R4, R0, UR4, R4 ;  /* 0x0000000400047c25 */ /* 0x000fc8000f8e0004 */
[C---:B------:R-:W-:Y:S01]  /*1290*/  IMAD R6, R0.reuse, UR7, R8 ;  /* 0x0000000700067c24 */ /* 0x040fe2000f8e0208 */
[----:B------:R-:W-:Y:S01]  /*12a0*/  IADD3 R15, PT, PT, R5, R7, RZ ;  /* 0x00000007050f7210 */ /* 0x000fe20007ffe0ff */
[----:B------:R-:W-:-:S04]  /*12b0*/  IMAD.WIDE.U32 R2, R0, UR6, R2 ;  /* 0x0000000600027c25 */ /* 0x000fc8000f8e0002 */
[----:B------:R-:W-:Y:S01]  /*12c0*/  IMAD.MOV.U32 R13, RZ, RZ, R4 ;  /* 0x000000ffff0d7224 */ /* 0x000fe200078e0004 */
[----:B------:R-:W-:Y:S02]  /*12d0*/  IADD3 R16, PT, PT, R3, R6, RZ ;  /* 0x0000000603107210 */ /* 0x000fe40007ffe0ff */
[----:B------:R-:W-:Y:S01]  /*12e0*/  MOV R14, R2 ;  /* 0x00000002000e7202 */ /* 0x000fe20000000f00 */
[----:B------:R-:W-:Y:S06]  /*12f0*/  BRA `(.L_x_634) ;  /* 0x0000000400787947 */ /* 0x000fec0003800000 */
.L_x_633:
[----:B------:R-:W-:-:S13]  /*1300*/  ISETP.NE.AND P0, PT, R11, -0x1, PT ;  /* 0xffffffff0b00780c */ /* 0x000fda0003f05270 */
[----:B------:R-:W-:Y:S05]  /*1310*/  @P0 BRA `(.L_x_635) ;  /* 0x0000000000380947 */ /* 0x000fea0003800000 */
[----:B------:R-:W3:Y:S01]  /*1320*/  LDC.64 R60, c[0x0][0x3b8] ;  /* 0x0000ee00ff3c7b82 */ /* 0x000ee20000000a00 */
[----:B------:R-:W4:Y:S01]  /*1330*/  LDCU.64 UR4, c[0x0][0x3a0] ;  /* 0x00007400ff0477ac */ /* 0x000f220008000a00 */
[----:B------:R-:W-:Y:S02]  /*1340*/  SHF.R.S32.HI R0, RZ, 0x1f, R6 ;  /* 0x0000001fff007819 */ /* 0x000fe40000011406 */
[----:B-----5:R-:W-:-:S05]  /*1350*/  SHF.R.S32.HI R4, RZ, 0x1f, R10 ;  /* 0x0000001fff047819 */ /* 0x020fca000001140a */
[----:B----4-:R-:W-:-:S04]  /*1360*/  IMAD R4, R4, UR4, RZ ;  /* 0x0000000404047c24 */ /* 0x010fc8000f8e02ff */
[----:B------:R-:W-:Y:S02]  /*1370*/  IMAD R4, R10, UR5, R4 ;  /* 0x000000050a047c24 */ /* 0x000fe4000f8e0204 */
[-C--:B---3--:R-:W-:Y:S02]  /*1380*/  IMAD R0, R0, R60.reuse, RZ ;  /* 0x0000003c00007224 */ /* 0x088fe400078e02ff */
[----:B--2---:R-:W-:-:S04]  /*1390*/  IMAD.WIDE.U32 R2, R6, R60, RZ ;  /* 0x0000003c06027225 */ /* 0x004fc800078e00ff */
[----:B------:R-:W-:-:S05]  /*13a0*/  IMAD R0, R6, R61, R0 ;  /* 0x0000003d06007224 */ /* 0x000fca00078e0200 */
[----:B------:R-:W-:-:S03]  /*13b0*/  IADD3 R3, PT, PT, R3, R0, RZ ;  /* 0x0000000003037210 */ /* 0x000fc60007ffe0ff */
[----:B------:R-:W-:-:S05]  /*13c0*/  IMAD.WIDE.U32 R2, R10, UR4, R2 ;  /* 0x000000040a027c25 */ /* 0x000fca000f8e0002 */
[----:B------:R-:W-:Y:S02]  /*13d0*/  IADD3 R8, PT, PT, R3, R4, RZ ;  /* 0x0000000403087210 */ /* 0x000fe40007ffe0ff */
[----:B------:R-:W-:Y:S01]  /*13e0*/  MOV R7, R2 ;  /* 0x0000000200077202 */ /* 0x000fe20000000f00 */
[----:B------:R-:W-:Y:S05]  /*13f0*/  BRA `(.L_x_636) ;  /* 0x0000000000187947 */ /* 0x000fea0003800000 */
.L_x_635:
[----:B------:R-:W3:Y:S01]  /*1400*/  LDC.64 R60, c[0x0][0x3b8] ;  /* 0x0000ee00ff3c7b82 */ /* 0x000ee20000000a00 */
[----:B--2---:R-:W-:-:S05]  /*1410*/  IADD3 R2, PT, PT, R6, R11, RZ ;  /* 0x0000000b06027210 */ /* 0x004fca0007ffe0ff */
[C---:B---3--:R-:W-:Y:S02]  /*1420*/  IMAD R0, R2.reuse, R61, RZ ;  /* 0x0000003d02007224 */ /* 0x048fe400078e02ff */
[----:B------:R-:W-:-:S05]  /*1430*/  IMAD.WIDE.U32 R2, R2, R60, RZ ;  /* 0x0000003c02027225 */ /* 0x000fca00078e00ff */
[----:B------:R-:W-:Y:S02]  /*1440*/  IADD3 R8, PT, PT, R3, R0, RZ ;  /* 0x0000000003087210 */ /* 0x000fe40007ffe0ff */
[----:B------:R-:W-:Y:S02]  /*1450*/  MOV R7, R2 ;  /* 0x0000000200077202 */ /* 0x000fe40000000f00 */
.L_x_636:
[----:B------:R-:W-:Y:S05]  /*1460*/  @P0 BRA `(.L_x_637) ;  /* 0x0000000000380947 */ /* 0x000fea0003800000 */
[----:B------:R-:W2:Y:S01]  /*1470*/  LDC.64 R62, c[0x0][0x3c0] ;  /* 0x0000f000ff3e7b82 */ /* 0x000ea20000000a00 */
[----:B------:R-:W3:Y:S01]  /*1480*/  LDCU.64 UR4, c[0x0][0x3a8] ;  /* 0x00007500ff0477ac */ /* 0x000ee20008000a00 */
[----:B------:R-:W-:Y:S02]  /*1490*/  SHF.R.S32.HI R0, RZ, 0x1f, R6 ;  /* 0x0000001fff007819 */ /* 0x000fe40000011406 */
[----:B-----5:R-:W-:-:S05]  /*14a0*/  SHF.R.S32.HI R4, RZ, 0x1f, R10 ;  /* 0x0000001fff047819 */ /* 0x020fca000001140a */
[----:B---3--:R-:W-:-:S04]  /*14b0*/  IMAD R4, R4, UR4, RZ ;  /* 0x0000000404047c24 */ /* 0x008fc8000f8e02ff */
[----:B------:R-:W-:Y:S02]  /*14c0*/  IMAD R4, R10, UR5, R4 ;  /* 0x000000050a047c24 */ /* 0x000fe4000f8e0204 */
[-C--:B--2---:R-:W-:Y:S02]  /*14d0*/  IMAD R0, R0, R62.reuse, RZ ;  /* 0x0000003e00007224 */ /* 0x084fe400078e02ff */
[----:B------:R-:W-:-:S04]  /*14e0*/  IMAD.WIDE.U32 R2, R6, R62, RZ ;  /* 0x0000003e06027225 */ /* 0x000fc800078e00ff */
[----:B------:R-:W-:-:S05]  /*14f0*/  IMAD R0, R6, R63, R0 ;  /* 0x0000003f06007224 */ /* 0x000fca00078e0200 */
[----:B------:R-:W-:-:S03]  /*1500*/  IADD3 R3, PT, PT, R3, R0, RZ ;  /* 0x0000000003037210 */ /* 0x000fc60007ffe0ff */
[----:B------:R-:W-:-:S05]  /*1510*/  IMAD.WIDE.U32 R2, R10, UR4, R2 ;  /* 0x000000040a027c25 */ /* 0x000fca000f8e0002 */
[----:B------:R-:W-:Y:S02]  /*1520*/  IADD3 R5, PT, PT, R3, R4, RZ ;  /* 0x0000000403057210 */ /* 0x000fe40007ffe0ff */
[----:B------:R-:W-:Y:S01]  /*1530*/  MOV R4, R2 ;  /* 0x0000000200047202 */ /* 0x000fe20000000f00 */
[----:B------:R-:W-:Y:S06]  /*1540*/  BRA `(.L_x_638) ;  /* 0x0000000000187947 */ /* 0x000fec0003800000 */
.L_x_637:
[----:B------:R-:W2:Y:S01]  /*1550*/  LDC.64 R62, c[0x0][0x3c0] ;  /* 0x0000f000ff3e7b82 */ /* 0x000ea20000000a00 */
[----:B------:R-:W-:-:S05]  /*1560*/  IADD3 R0, PT, PT, R6, R11, RZ ;  /* 0x0000000b06007210 */ /* 0x000fca0007ffe0ff */
[C---:B--2---:R-:W-:Y:S02]  /*1570*/  IMAD R4, R0.reuse, R63, RZ ;  /* 0x0000003f00047224 */ /* 0x044fe400078e02ff */
[----:B------:R-:W-:-:S05]  /*1580*/  IMAD.WIDE.U32 R2, R0, R62, RZ ;  /* 0x0000003e00027225 */ /* 0x000fca00078e00ff */
[----:B------:R-:W-:Y:S02]  /*1590*/  IADD3 R5, PT, PT, R3, R4, RZ ;  /* 0x0000000403057210 */ /* 0x000fe40007ffe0ff */
[----:B------:R-:W-:-:S07]  /*15a0*/  MOV R4, R2 ;  /* 0x0000000200047202 */ /* 0x000fce0000000f00 */
.L_x_638:
[----:B------:R-:W2:Y:S01]  /*15b0*/  LDC R9, c[0x0][0x3e8] ;  /* 0x0000fa00ff097b82 */ /* 0x000ea20000000800 */
[----:B-----5:R-:W-:Y:S02]  /*15c0*/  IABS R10, R20 ;  /* 0x00000014000a7213 */ /* 0x020fe40000000000 */
[----:B------:R-:W-:Y:S02]  /*15d0*/  LEA R81, R188, 0xffffff00, 0x8 ;  /* 0xffffff00bc517811 */ /* 0x000fe400078e40ff */
[----:B------:R-:W-:Y:S02]  /*15e0*/  MOV R18, RZ ;  /* 0x000000ff00127202 */ /* 0x000fe40000000f00 */
[----:B------:R-:W-:Y:S01]  /*15f0*/  MOV R17, RZ ;  /* 0x000000ff00117202 */ /* 0x000fe20000000f00 */
[----:B------:R-:W3:Y:S01]  /*1600*/  LDC.64 R12, c[0x0][0x3d0] ;  /* 0x0000f400ff0c7b82 */ /* 0x000ee20000000a00 */
[----:B--2---:R-:W-:-:S04]  /*1610*/  IABS R6, R9 ;  /* 0x0000000900067213 */ /* 0x004fc80000000000 */
[----:B------:R-:W2:Y:S08]  /*1620*/  I2F.RP R2, R6 ;  /* 0x0000000600027306 */ /* 0x000eb00000209400 */
[----:B--2---:R-:W2:Y:S02]  /*1630*/  MUFU.RCP R2, R2 ;  /* 0x0000000200027308 */ /* 0x004ea40000001000 */
[----:B--2---:R-:W-:-:S06]  /*1640*/  IADD3 R2, PT, PT, R2, 0xffffffe, RZ ;  /* 0x0ffffffe02027810 */ /* 0x004fcc0007ffe0ff */
[----:B------:R-:W2:Y:S02]  /*1650*/  F2I.FTZ.U32.TRUNC.NTZ R3, R2 ;  /* 0x0000000200037305 */ /* 0x000ea4000021f000 */
[----:B--2---:R-:W-:Y:S01]  /*1660*/  IMAD.MOV R0, RZ, RZ, -R3 ;  /* 0x000000ffff007224 */ /* 0x004fe200078e0a03 */
[----:B------:R-:W-:-:S03]  /*1670*/  MOV R2, RZ ;  /* 0x000000ff00027202 */ /* 0x000fc60000000f00 */
[----:B------:R-:W-:-:S04]  /*1680*/  IMAD R0, R0, R6, RZ ;  /* 0x0000000600007224 */ /* 0x000fc800078e02ff */
[----:B------:R-:W-:-:S04]  /*1690*/  IMAD.HI.U32 R0, R3, R0, R2 ;  /* 0x0000000003007227 */ /* 0x000fc800078e0002 */
[----:B------:R-:W-:Y:S02]  /*16a0*/  IMAD.MOV.U32 R3, RZ, RZ, R10 ;  /* 0x000000ffff037224 */ /* 0x000fe400078e000a */
[----:B------:R-:W2:Y:S02]  /*16b0*/  LDC.64 R10, c[0x0][0x3d8] ;  /* 0x0000f600ff0a7b82 */ /* 0x000ea40000000a00 */
[----:B------:R-:W-:-:S05]  /*16c0*/  IMAD.HI.U32 R0, R0, R3, RZ ;  /* 0x0000000300007227 */ /* 0x000fca00078e00ff */
[----:B------:R-:W-:-:S05]  /*16d0*/  IADD3 R2, PT, PT, -R0, RZ, RZ ;  /* 0x000000ff00027210 */ /* 0x000fca0007ffe1ff */
[----:B------:R-:W-:Y:S01]  /*16e0*/  IMAD R2, R6, R2, R3 ;  /* 0x0000000206027224 */ /* 0x000fe200078e0203 */
[----:B------:R-:W-:-:S04]  /*16f0*/  MOV R3, R5 ;  /* 0x0000000500037202 */ /* 0x000fc80000000f00 */
[----:B------:R-:W-:-:S13]  /*1700*/  ISETP.GT.U32.AND P0, PT, R6, R2, PT ;  /* 0x000000020600720c */ /* 0x000fda0003f04070 */
[----:B------:R-:W-:Y:S01]  /*1710*/  @!P0 IMAD.IADD R2, R2, 0x1, -R6 ;  /* 0x0000000102028824 */ /* 0x000fe200078e0a06 */
[----:B------:R-:W-:Y:S02]  /*1720*/  @!P0 IADD3 R0, PT, PT, R0, 0x1, RZ ;  /* 0x0000000100008810 */ /* 0x000fe40007ffe0ff */
[----:B------:R-:W-:Y:S02]  /*1730*/  ISETP.NE.AND P0, PT, R9, RZ, PT ;  /* 0x000000ff0900720c */ /* 0x000fe40003f05270 */
[----:B------:R-:W-:Y:S02]  /*1740*/  ISETP.GE.U32.AND P2, PT, R2, R6, PT ;  /* 0x000000060200720c */ /* 0x000fe40003f46070 */
[----:B------:R-:W-:Y:S02]  /*1750*/  LOP3.LUT R2, R20, R9, RZ, 0x3c, !PT ;  /* 0x0000000914027212 */ /* 0x000fe400078e3cff */
[----:B------:R-:W-:Y:S01]  /*1760*/  MOV R6, R7 ;  /* 0x0000000700067202 */ /* 0x000fe20000000f00 */
[----:B------:R-:W-:Y:S01]  /*1770*/  IMAD.MOV.U32 R7, RZ, RZ, R8 ;  /* 0x000000ffff077224 */ /* 0x000fe200078e0008 */
[----:B------:R-:W-:Y:S01]  /*1780*/  ISETP.GE.AND P1, PT, R2, RZ, PT ;  /* 0x000000ff0200720c */ /* 0x000fe20003f26270 */
[----:B------:R-:W-:-:S02]  /*1790*/  IMAD.MOV.U32 R2, RZ, RZ, R4 ;  /* 0x000000ffff027224 */ /* 0x000fc400078e0004 */
[----:B------:R-:W-:-:S04]  /*17a0*/  IMAD.WIDE.U32 R6, R81, R60, R6 ;  /* 0x0000003c51067225 */ /* 0x000fc800078e0006 */
[----:B------:R-:W-:Y:S02]  /*17b0*/  @P2 VIADD R0, R0, 0x1 ;  /* 0x0000000100002836 */ /* 0x000fe40000000000 */
[----:B------:R-:W-:-:S04]  /*17c0*/  IMAD.WIDE.U32 R2, R81, R62, R2 ;  /* 0x0000003e51027225 */ /* 0x000fc800078e0002 */
[----:B------:R-:W-:Y:S01]  /*17d0*/  @!P1 IADD3 R0, PT, PT, -R0, RZ, RZ ;  /* 0x000000ff00009210 */ /* 0x000fe20007ffe1ff */
[C---:B------:R-:W-:Y:S01]  /*17e0*/  IMAD R5, R81.reuse, R63, R3 ;  /* 0x0000003f51057224 */ /* 0x040fe200078e0203 */
[----:B------:R-:W-:Y:S01]  /*17f0*/  @!P0 LOP3.LUT R0, RZ, R9, RZ, 0x33, !PT ;  /* 0x00000009ff008212 */ /* 0x000fe200078e33ff */
[----:B------:R-:W-:Y:S01]  /*1800*/  IMAD R3, R81, R61, R7 ;  /* 0x0000003d51037224 */ /* 0x000fe200078e0207 */
[----:B------:R-:W-:Y:S02]  /*1810*/  MOV R4, R2 ;  /* 0x0000000200047202 */ /* 0x000fe40000000f00 */
[----:B------:R-:W-:Y:S02]  /*1820*/  SHF.R.S32.HI R8, RZ, 0x1f, R0 ;  /* 0x0000001fff087819 */ /* 0x000fe40000011400 */
[----:B------:R-:W-:Y:S01]  /*1830*/  MOV R2, R6 ;  /* 0x0000000600027202 */ /* 0x000fe20000000f00 */
[----:B--2---:R-:W-:-:S04]  /*1840*/  IMAD.WIDE.U32 R4, R0, R10, R4 ;  /* 0x0000000a00047225 */ /* 0x004fc800078e0004 */
[C---:B------:R-:W-:Y:S02]  /*1850*/  IMAD R7, R8.reuse, R10, RZ ;  /* 0x0000000a08077224 */ /* 0x040fe400078e02ff */
[-C--:B---3--:R-:W-:Y:S02]  /*1860*/  IMAD R8, R8, R12.reuse, RZ ;  /* 0x0000000c08087224 */ /* 0x088fe400078e02ff */
[C---:B------:R-:W-:Y:S02]  /*1870*/  IMAD R6, R0.reuse, R11, R7 ;  /* 0x0000000b00067224 */ /* 0x040fe400078e0207 */
[----:B------:R-:W-:-:S03]  /*1880*/  IMAD.WIDE.U32 R2, R0, R12, R2 ;  /* 0x0000000c00027225 */ /* 0x000fc600078e0002 */
[----:B------:R-:W-:Y:S01]  /*1890*/  IADD3 R16, PT, PT, R5, R6, RZ ;  /* 0x0000000605107210 */ /* 0x000fe20007ffe0ff */
[----:B------:R-:W-:Y:S01]  /*18a0*/  IMAD R0, R0, R13, R8 ;  /* 0x0000000d00007224 */ /* 0x000fe200078e0208 */
[----:B------:R-:W-:Y:S01]  /*18b0*/  MOV R13, R2 ;  /* 0x00000002000d7202 */ /* 0x000fe20000000f00 */
[----:B------:R-:W-:Y:S02]  /*18c0*/  IMAD.MOV.U32 R14, RZ, RZ, R4 ;  /* 0x000000ffff0e7224 */ /* 0x000fe400078e0004 */
[----:B------:R-:W-:-:S07]  /*18d0*/  IMAD.IADD R15, R3, 0x1, R0 ;  /* 0x00000001030f7824 */ /* 0x000fce00078e0200 */
.L_x_634:
[----:B------:R-:W-:Y:S01]  /*18e0*/  ISETP.NE.AND P0, PT, R22, -0x1, PT ;  /* 0xffffffff1600780c */ /* 0x000fe20003f05270 */
[----:B------:R-:W2:Y:S01]  /*18f0*/  LDCU.64 UR12, c[0x0][0x388] ;  /* 0x00007100ff0c77ac */ /* 0x000ea20008000a00 */
[----:B------:R-:W-:Y:S01]  /*1900*/  SHF.R.U32.HI R2, RZ, 0x3, R236 ;  /* 0x00000003ff027819 */ /* 0x000fe200000116ec */
[----:B------:R-:W3:Y:S01]  /*1910*/  S2UR UR5, SR_CgaCtaId ;  /* 0x00000000000579c3 */ /* 0x000ee20000008800 */
[----:B------:R-:W-:Y:S01]  /*1920*/  IMAD.IADD R29, R23, 0x1, -R24 ;  /* 0x00000001171d7824 */ /* 0x000fe200078e0a18 */
[----:B------:R-:W4:Y:S01]  /*1930*/  LDCU.64 UR10, c[0x0][0x390] ;  /* 0x00007200ff0a77ac */ /* 0x000f220008000a00 */
[----:B------:R-:W-:Y:S01]  /*1940*/  IMAD.MOV.U32 R190, RZ, RZ, R18 ;  /* 0x000000ffffbe7224 */ /* 0x000fe200078e0012 */
[----:B------:R-:W-:Y:S01]  /*1950*/  MOV R191, R17 ;  /* 0x0000001100bf7202 */ /* 0x000fe20000000f00 */
[----:B------:R-:W-:Y:S01]  /*1960*/  IMAD.MOV.U32 R3, RZ, RZ, RZ ;  /* 0x000000ffff037224 */ /* 0x000fe200078e00ff */
[----:B------:R-:W5:Y:S01]  /*1970*/  LDCU.64 UR6, c[0x0][0x3c8] ;  /* 0x00007900ff0677ac */ /* 0x000f620008000a00 */
[----:B------:R1:W-:Y:S01]  /*1980*/  STL [R1+0x44], R29 ;  /* 0x0000441d01007387 */ /* 0x0003e20000100800 */
[----:B------:R-:W-:Y:S01]  /*1990*/  ISETP.GE.AND P2, PT, R2, R29, PT ;  /* 0x0000001d0200720c */ /* 0x000fe20003f46270 */
[----:B------:R-:W-:Y:S01]  /*19a0*/  BSSY.RECONVERGENT B0, `(.L_x_639) ;  /* 0x000003a000007945 */ /* 0x000fe20003800200 */
[----:B------:R-:W2:Y:S01]  /*19b0*/  @!P0 LDC.64 R6, c[0x0][0x398] ;  /* 0x0000e600ff068b82 */ /* 0x000ea20000000a00 */
[----:B------:R-:W-:Y:S01]  /*19c0*/  UMOV UR4, 0x400 ;  /* 0x0000040000047882 */ /* 0x000fe20000000000 */
[----:B------:R-:W-:-:S06]  /*19d0*/  IMAD.WIDE.U32 R4, R21, 0x40, R2 ;  /* 0x0000004015047825 */ /* 0x000fcc00078e0002 */
[----:B------:R-:W4:Y:S01]  /*19e0*/  @P0 LDC.64 R10, c[0x0][0x3b0] ;  /* 0x0000ec00ff0a0b82 */ /* 0x000f220000000a00 */
[----:B---3--:R-:W-:Y:S01]  /*19f0*/  ULEA UR5, UR5, UR4, 0x18 ;  /* 0x0000000405057291 */ /* 0x008fe2000f8ec0ff */
[----:B--2---:R-:W-:-:S04]  /*1a00*/  @!P0 IMAD.WIDE.U32 R8, R19, R6, RZ ;  /* 0x0000000613088225 */ /* 0x004fc800078e00ff */
[----:B------:R-:W-:Y:S01]  /*1a10*/  @!P0 IMAD R0, R19, R7, R9 ;  /* 0x0000000713008224 */ /* 0x000fe200078e0209 */
[----:B------:R-:W-:Y:S01]  /*1a20*/  @!P0 MOV R12, R8 ;  /* 0x00000008000c8202 */ /* 0x000fe20000000f00 */
[----:B------:R-:W-:Y:S02]  /*1a30*/  IMAD.SHL.U32 R19, R236, 0x8, RZ ;  /* 0x00000008ec137824 */ /* 0x000fe400078e00ff */
[----:B----4-:R-:W-:-:S03]  /*1a40*/  @P0 IMAD.WIDE.U32 R6, R22, R10, RZ ;  /* 0x0000000a16060225 */ /* 0x010fc600078e00ff */
[C---:B------:R-:W-:Y:S01]  /*1a50*/  LOP3.LUT R233, R19.reuse, 0x38, RZ, 0xc0, !PT ;  /* 0x0000003813e97812 */ /* 0x040fe200078ec0ff */
[----:B------:R-:W-:Y:S01]  /*1a60*/  @P0 IMAD.MOV.U32 R12, RZ, RZ, R6 ;  /* 0x000000ffff0c0224 */ /* 0x000fe200078e0006 */
[----:B------:R-:W-:Y:S01]  /*1a70*/  LOP3.LUT R237, R19, 0x1f8, RZ, 0xc0, !PT ;  /* 0x000001f813ed7812 */ /* 0x000fe200078ec0ff */
[----:B------:R-:W-:Y:S01]  /*1a80*/  @P0 IMAD R0, R22, R11, R7 ;  /* 0x0000000b16000224 */ /* 0x000fe200078e0207 */
[C---:B------:R-:W-:Y:S02]  /*1a90*/  IADD3 R6, P1, PT, R233.reuse, R13, RZ ;  /* 0x0000000de9067210 */ /* 0x040fe40007f3e0ff */
[----:B------:R-:W-:Y:S02]  /*1aa0*/  IADD3 R8, P0, PT, R233, R14, RZ ;  /* 0x0000000ee9087210 */ /* 0x000fe40007f1e0ff */
[----:B------:R-:W-:Y:S02]  /*1ab0*/  IADD3.X R7, PT, PT, RZ, R15, RZ, P1, !PT ;  /* 0x0000000fff077210 */ /* 0x000fe40000ffe4ff */
[----:B------:R-:W-:Y:S01]  /*1ac0*/  LOP3.LUT R237, R237, 0x38, R236, 0x78, !PT ;  /* 0x00000038eded7812 */ /* 0x000fe200078e78ec */
[----:B------:R-:W-:Y:S01]  /*1ad0*/  IMAD.X R9, RZ, RZ, R16, P0 ;  /* 0x000000ffff097224 */ /* 0x000fe200000e0610 */
[----:B------:R-:W-:Y:S01]  /*1ae0*/  IADD3 R12, P0, PT, R233, R12, RZ ;  /* 0x0000000ce90c7210 */ /* 0x000fe20007f1e0ff */
[----:B------:R-:W-:Y:S01]  /*1af0*/  IMAD.WIDE.U32 R10, R2, R60, R6 ;  /* 0x0000003c020a7225 */ /* 0x000fe200078e0006 */
[----:B------:R-:W-:-:S02]  /*1b00*/  LOP3.LUT R237, R237, 0x1e00, R19, 0xf8, !PT ;  /* 0x00001e00eded7812 */ /* 0x000fc400078ef813 */
[----:B------:R-:W-:Y:S01]  /*1b10*/  IADD3.X R13, PT, PT, RZ, R0, RZ, P0, !PT ;  /* 0x00000000ff0d7210 */ /* 0x000fe200007fe4ff */
[----:B------:R-:W-:Y:S01]  /*1b20*/  IMAD.WIDE.U32 R6, R2, R62, R8 ;  /* 0x0000003e02067225 */ /* 0x000fe200078e0008 */
[----:B------:R-:W-:Y:S02]  /*1b30*/  LEA R27, P1, R10, UR12, 0x1 ;  /* 0x0000000c0a1b7c11 */ /* 0x000fe4000f8208ff */
[----:B------:R-:W-:Y:S01]  /*1b40*/  LEA R237, R237, UR5, 0x1 ;  /* 0x00000005eded7c11 */ /* 0x000fe2000f8e08ff */
[----:B------:R-:W-:Y:S01]  /*1b50*/  IMAD R0, R2, R61, R11 ;  /* 0x0000003d02007224 */ /* 0x000fe200078e020b */
[----:B------:R-:W-:Y:S01]  /*1b60*/  LEA R26, P0, R6, UR10, 0x1 ;  /* 0x0000000a061a7c11 */ /* 0x000fe2000f8008ff */
[----:B------:R-:W-:Y:S01]  /*1b70*/  IMAD R7, R2, R63, R7 ;  /* 0x0000003f02077224 */ /* 0x000fe200078e0207 */
[----:B------:R1:W-:Y:S01]  /*1b80*/  STL [R1+0x24], R27 ;  /* 0x0000241b01007387 */ /* 0x0003e20000100800 */
[----:B-----5:R-:W-:Y:S01]  /*1b90*/  IMAD.WIDE.U32 R8, R20, UR6, R12 ;  /* 0x0000000614087c25 */ /* 0x020fe2000f8e000c */
[----:B------:R-:W-:-:S02]  /*1ba0*/  LEA.HI.X R28, R10, UR13, R0, 0x1, P1 ;  /* 0x0000000d0a1c7c11 */ /* 0x000fc400088f0c00 */
[----:B------:R-:W-:Y:S01]  /*1bb0*/  LEA.HI.X R25, R6, UR11, R7, 0x1, P0 ;  /* 0x0000000b06197c11 */ /* 0x000fe200080f0c07 */
[----:B------:R1:W-:Y:S01]  /*1bc0*/  STL [R1+0x2c], R26 ;  /* 0x00002c1a01007387 */ /* 0x0003e20000100800 */
[----:B------:R-:W-:-:S03]  /*1bd0*/  IMAD R7, R20, UR7, R9 ;  /* 0x0000000714077c24 */ /* 0x000fc6000f8e0209 */
[----:B------:R1:W-:Y:S04]  /*1be0*/  STL [R1+0x20], R28 ;  /* 0x0000201c01007387 */ /* 0x0003e80000100800 */
[----:B------:R1:W-:Y:S04]  /*1bf0*/  STL [R1+0x28], R25 ;  /* 0x0000281901007387 */ /* 0x0003e80000100800 */
[----:B------:R1:W-:Y:S01]  /*1c00*/  STL.64 [R1+0x8], R190 ;  /* 0x000008be01007387 */ /* 0x0003e20000100a00 */
[----:B------:R-:W-:Y:S05]  /*1c10*/  @P2 BRA `(.L_x_640) ;  /* 0x0000000000482947 */ /* 0x000fea0003800000 */
[----:B------:R-:W2:Y:S02]  /*1c20*/  LDCU UR4, c[0x0][0x440] ;  /* 0x00008800ff0477ac */ /* 0x000ea40008000800 */
[----:B--2---:R-:W-:-:S13]  /*1c30*/  ISETP.GE.AND P0, PT, R233, UR4, PT ;  /* 0x00000004e9007c0c */ /* 0x004fda000bf06270 */
[----:B------:R-:W-:Y:S05]  /*1c40*/  @P0 BRA `(.L_x_641) ;  /* 0x0000000000380947 */ /* 0x000fea0003800000 */
[----:B------:R-:W2:Y:S01]  /*1c50*/  LDCU.64 UR6, c[0x0][0x3b0] ;  /* 0x00007600ff0677ac */ /* 0x000ea20008000a00 */
[----:B------:R-:W-:Y:S01]  /*1c60*/  MOV R6, R8 ;  /* 0x0000000800067202 */ /* 0x000fe20000000f00 */
[----:B------:R-:W3:Y:S01]  /*1c70*/  LDCU.64 UR10, c[0x0][0x380] ;  /* 0x00007000ff0a77ac */ /* 0x000ee20008000a00 */
[----:B--2---:R-:W-:-:S03]  /*1c80*/  IMAD R0, R5, UR6, RZ ;  /* 0x0000000605007c24 */ /* 0x004fc6000f8e02ff */
[----:B------:R-:W-:-:S04]  /*1c90*/  IMAD.WIDE.U32 R10, R4, UR6, R6 ;  /* 0x00000006040a7c25 */ /* 0x000fc8000f8e0006 */
[----:B------:R-:W-:Y:S01]  /*1ca0*/  IMAD R0, R4, UR7, R0 ;  /* 0x0000000704007c24 */ /* 0x000fe2000f8e0200 */
[----:B---3--:R-:W-:-:S04]  /*1cb0*/  LEA R12, P0, R10, UR10, 0x1 ;  /* 0x0000000a0a0c7c11 */ /* 0x008fc8000f8008ff */
[----:B------:R-:W-:-:S04]  /*1cc0*/  IADD3 R0, PT, PT, R11, R0, RZ ;  /* 0x000000000b007210 */ /* 0x000fc80007ffe0ff */
[----:B------:R-:W-:-:S05]  /*1cd0*/  LEA.HI.X R13, R10, UR11, R0, 0x1, P0 ;  /* 0x0000000b0a0d7c11 */ /* 0x000fca00080f0c00 */
[----:B------:R-:W-:Y:S01]  /*1ce0*/  @!PT LDS RZ, [RZ] ;  /* 0x00000000fffff984 */ /* 0x000fe20000000800 */
[----:B------:R-:W-:Y:S01]  /*1cf0*/  @!PT LDS RZ, [RZ] ;  /* 0x00000000fffff984 */ /* 0x000fe20000000800 */
[----:B------:R-:W-:Y:S01]  /*1d00*/  @!PT LDS RZ, [RZ] ;  /* 0x00000000fffff984 */ /* 0x000fe20000000800 */
[----:B------:R2:W-:Y:S01]  /*1d10*/  LDGSTS.E.BYPASS.LTC128B.128 [R237], desc[UR16][R12.64] ;  /* 0x000000000ced7fae */ /* 0x0005e2000b981a10 */
[----:B------:R-:W-:Y:S05]  /*1d20*/  BRA `(.L_x_640) ;  /* 0x0000000000047947 */ /* 0x000fea0003800000 */
.L_x_641:
[----:B------:R3:W-:Y:S02]  /*1d30*/  STS.128 [R237], RZ ;  /* 0x000000ffed007388 */ /* 0x0007e40000000c00 */
.L_x_640:
[----:B------:R-:W-:Y:S05]  /*1d40*/  BSYNC.RECONVERGENT B0 ;  /* 0x0000000000007941 */ /* 0x000fea0003800200 */
.L_x_639:
[C---:B------:R-:W-:Y:S01]  /*1d50*/  VIADD R20, R2.reuse, 0x10 ;  /* 0x0000001002147836 */ /* 0x040fe20000000000 */
[----:B------:R-:W-:Y:S01]  /*1d60*/  IADD3 R21, PT, PT, R2, 0x30, RZ ;  /* 0x0000003002157810 */ /* 0x000fe20007ffe0ff */
        /* <DEDUP_REMOVED lines=9> */
[----:B------:R-:W4:Y:S02]  /*1e00*/  LDCU UR4, c[0x0][0x440] ;  /* 0x00008800ff0477ac */ /* 0x000f240008000800 */
[----:B----4-:R-:W-:-:S13]  /*1e10*/  ISETP.GE.AND P0, PT, R233, UR4, PT ;  /* 0x00000004e9007c0c */ /* 0x010fda000bf06270 */
[----:B------:R4:W-:Y:S01]  /*1e20*/  @P0 STS.128 [R237+0x800], RZ ;  /* 0x000800ffed000388 */ /* 0x0009e20000000c00 */
[----:B------:R-:W-:Y:S05]  /*1e30*/  @P0 BRA `(.L_x_643) ;  /* 0x0000000000400947 */ /* 0x000fea0003800000 */
[----:B------:R-:W2:Y:S01]  /*1e40*/  LDCU.64 UR10, c[0x0][0x3b0] ;  /* 0x00007600ff0a77ac */ /* 0x000ea20008000a00 */
[----:B------:R-:W-:Y:S02]  /*1e50*/  IADD3 R0, P0, PT, R4, 0x10, RZ ;  /* 0x0000001004007810 */ /* 0x000fe40007f1e0ff */
[----:B------:R-:W-:Y:S01]  /*1e60*/  MOV R11, R7 ;  /* 0x00000007000b7202 */ /* 0x000fe20000000f00 */
[----:B------:R-:W5:Y:S02]  /*1e70*/  LDCU.64 UR6, c[0x0][0x380] ;  /* 0x00007000ff0677ac */ /* 0x000f640008000a00 */
[----:B------:R-:W-:-:S04]  /*1e80*/  IMAD.X R10, RZ, RZ, R5, P0 ;  /* 0x000000ffff0a7224 */ /* 0x000fc800000e0605 */
[----:B--2---:R-:W-:Y:S02]  /*1e90*/  IMAD R12, R10, UR10, RZ ;  /* 0x0000000a0a0c7c24 */ /* 0x004fe4000f8e02ff */
[----:B------:R-:W-:-:S04]  /*1ea0*/  IMAD.MOV.U32 R10, RZ, RZ, R8 ;  /* 0x000000ffff0a7224 */ /* 0x000fc800078e0008 */
[----:B------:R-:W-:-:S04]  /*1eb0*/  IMAD.WIDE.U32 R10, R0, UR10, R10 ;  /* 0x0000000a000a7c25 */ /* 0x000fc8000f8e000a */
[----:B------:R-:W-:Y:S01]  /*1ec0*/  IMAD R0, R0, UR11, R12 ;  /* 0x0000000b00007c24 */ /* 0x000fe2000f8e020c */
[----:B-----5:R-:W-:-:S04]  /*1ed0*/  LEA R12, P0, R10, UR6, 0x1 ;  /* 0x000000060a0c7c11 */ /* 0x020fc8000f8008ff */
[----:B------:R-:W-:-:S04]  /*1ee0*/  IADD3 R0, PT, PT, R11, R0, RZ ;  /* 0x000000000b007210 */ /* 0x000fc80007ffe0ff */
[----:B------:R-:W-:-:S05]  /*1ef0*/  LEA.HI.X R13, R10, UR7, R0, 0x1, P0 ;  /* 0x000000070a0d7c11 */ /* 0x000fca00080f0c00 */
[----:B------:R-:W-:Y:S01]  /*1f00*/  @!PT LDS RZ, [RZ] ;  /* 0x00000000fffff984 */ /* 0x000fe20000000800 */
[----:B------:R-:W-:Y:S01]  /*1f10*/  @!PT LDS RZ, [RZ] ;  /* 0x00000000fffff984 */ /* 0x000fe20000000800 */
[----:B------:R-:W-:Y:S01]  /*1f20*/  @!PT LDS RZ, [RZ] ;  /* 0x00000000fffff984 */ /* 0x000fe20000000800 */
[----:B------:R2:W-:Y:S02]  /*1f30*/  LDGSTS.E.BYPASS.LTC128B.128 [R237+0x800], desc[UR16][R12.64] ;  /* 0x008000000ced7fae */ /* 0x0005e4000b981a10 */
.L_x_643:
[----:B------:R-:W-:Y:S05]  /*1f40*/  BSYNC.RECONVERGENT B0 ;  /* 0x0000000000007941 */ /* 0x000fea0003800200 */
.L_x_642:
[----:B------:R-:W-:Y:S04]  /*1f50*/  BSSY.RECONVERGENT B0, `(.L_x_644) ;  /* 0x0000016000007945 */ /* 0x000fe80003800200 */
[----:B------:R-:W-:Y:S05]  /*1f60*/  @P2 BRA `(.L_x_645) ;  /* 0x0000000000502947 */ /* 0x000fea0003800000 */
[----:B------:R-:W5:Y:S02]  /*1f70*/  LDCU UR4, c[0x0][0x440] ;  /* 0x00008800ff0477ac */ /* 0x000f640008000800 */
[----:B-----5:R-:W-:-:S13]  /*1f80*/  ISETP.GE.AND P0, PT, R233, UR4, PT ;  /* 0x00000004e9007c0c */ /* 0x020fda000bf06270 */
        /* <DEDUP_REMOVED lines=18> */
.L_x_645:
[----:B------:R-:W-:Y:S05]  /*20b0*/  BSYNC.RECONVERGENT B0 ;  /* 0x0000000000007941 */ /* 0x000fea0003800200 */
.L_x_644:
        /* <DEDUP_REMOVED lines=21> */
.L_x_647:
[----:B------:R-:W-:Y:S05]  /*2210*/  BSYNC.RECONVERGENT B0 ;  /* 0x0000000000007941 */ /* 0x000fea0003800200 */
.L_x_646:
[----:B------:R-:W-:Y:S01]  /*2220*/  BSSY.RECONVERGENT B0, `(.L_x_648) ;  /* 0x0000011000007945 */ /* 0x000fe20003800200 */
[----:B------:R-:W-:Y:S01]  /*2230*/  IMAD.MOV.U32 R193, RZ, RZ, R28 ;  /* 0x000000ffffc17224 */ /* 0x000fe200078e001c */
[----:B------:R-:W-:Y:S01]  /*2240*/  MOV R192, R27 ;  /* 0x0000001b00c07202 */ /* 0x000fe20000000f00 */
[C---:B------:R-:W-:Y:S01]  /*2250*/  IMAD.SHL.U32 R0, R60.reuse, 0x10, RZ ;  /* 0x000000103c007824 */ /* 0x040fe200078e00ff */
[----:B------:R-:W-:Y:S01]  /*2260*/  SHF.L.U64.HI R6, R60, 0x4, R61 ;  /* 0x000000043c067819 */ /* 0x000fe2000001023d */
[----:B------:R-:W-:Y:S05]  /*2270*/  @P6 BRA `(.L_x_649) ;  /* 0x00000000002c6947 */ /* 0x000fea0003800000 */
[----:B------:R-:W5:Y:S02]  /*2280*/  LDCU UR4, c[0x0][0x440] ;  /* 0x00008800ff0477ac */ /* 0x000f640008000800 */
[----:B-----5:R-:W-:-:S13]  /*2290*/  ISETP.GE.AND P0, PT, R233, UR4, PT ;  /* 0x00000004e9007c0c */ /* 0x020fda000bf06270 */
[----:B------:R-:W-:Y:S05]  /*22a0*/  @P0 BRA `(.L_x_650) ;  /* 0x00000000001c0947 */ /* 0x000fea0003800000 */
[----:B--2---:R-:W-:Y:S02]  /*22b0*/  MOV R4, R192 ;  /* 0x000000c000047202 */ /* 0x004fe40000000f00 */
[----:B------:R-:W-:-:S05]  /*22c0*/  MOV R5, R193 ;  /* 0x000000c100057202 */ /* 0x000fca0000000f00 */
[----:B------:R-:W-:Y:S01]  /*22d0*/  @!PT LDS RZ, [RZ] ;  /* 0x00000000fffff984 */ /* 0x000fe20000000800 */
[----:B------:R-:W-:Y:S01]  /*22e0*/  @!PT LDS RZ, [RZ] ;  /* 0x00000000fffff984 */ /* 0x000fe20000000800 */
[----:B------:R-:W-:Y:S01]  /*22f0*/  @!PT LDS RZ, [RZ] ;  /* 0x00000000fffff984 */ /* 0x000fe20000000800 */
[----:B------:R2:W-:Y:S01]  /*2300*/  LDGSTS.E.BYPASS.LTC128B.128 [R237+0x2000], desc[UR16][R4.64] ;  /* 0x0200000004ed7fae */ /* 0x0005e2000b981a10 */
[----:B------:R-:W-:Y:S05]  /*2310*/  BRA `(.L_x_649) ;  /* 0x0000000000047947 */ /* 0x000fea0003800000 */
.L_x_650:
[----:B------:R1:W-:Y:S02]  /*2320*/  STS.128 [R237+0x2000], RZ ;  /* 0x002000ffed007388 */ /* 0x0003e40000000c00 */
.L_x_649:
[----:B------:R-:W-:Y:S05]  /*2330*/  BSYNC.RECONVERGENT B0 ;  /* 0x0000000000007941 */ /* 0x000fea0003800200 */
.L_x_648:
[----:B------:R-:W-:Y:S01]  /*2340*/  ISETP.GE.AND P3, PT, R20, R14, PT ;  /* 0x0000000e1400720c */ /* 0x000fe20003f66270 */
[----:B------:R-:W-:Y:S01]  /*2350*/  VIADD R19, R2, 0x40 ;  /* 0x0000004002137836 */ /* 0x000fe20000000000 */
[----:B--2---:R-:W-:Y:S01]  /*2360*/  LEA R4, P0, R0, R192, 0x1 ;  /* 0x000000c000047211 */ /* 0x004fe200078008ff */
[C---:B------:R-:W-:Y:S01]  /*2370*/  VIADD R18, R2.reuse, 0x50 ;  /* 0x0000005002127836 */ /* 0x040fe20000000000 */
[----:B------:R-:W-:Y:S01]  /*2380*/  BSSY.RECONVERGENT B0, `(.L_x_651) ;  /* 0x0000012000007945 */ /* 0x000fe20003800200 */
[----:B------:R-:W-:Y:S01]  /*2390*/  VIADD R17, R2, 0x60 ;  /* 0x0000006002117836 */ /* 0x000fe20000000000 */
        /* <DEDUP_REMOVED lines=8> */
[----:B------:R-:W2:Y:S02]  /*2420*/  LDCU UR4, c[0x0][0x440] ;  /* 0x00008800ff0477ac */ /* 0x000ea40008000800 */
[----:B--2---:R-:W-:-:S13]  /*2430*/  ISETP.GE.AND P3, PT, R233, UR4, PT ;  /* 0x00000004e9007c0c */ /* 0x004fda000bf66270 */
[----:B------:R2:W-:Y:S01]  /*2440*/  @P3 STS.128 [R237+0x2800], RZ ;  /* 0x002800ffed003388 */ /* 0x0005e20000000c00 */
[----:B------:R-:W-:Y:S05]  /*2450*/  @P3 BRA `(.L_x_652) ;  /* 0x0000000000103947 */ /* 0x000fea0003800000 */
[----:B------:R-:W-:Y:S01]  /*2460*/  @!PT LDS RZ, [RZ] ;  /* 0x00000000fffff984 */ /* 0x000fe20000000800 */
[----:B------:R-:W-:Y:S01]  /*2470*/  @!PT LDS RZ, [RZ] ;  /* 0x00000000fffff984 */ /* 0x000fe20000000800 */
[----:B------:R-:W-:Y:S01]  /*2480*/  @!PT LDS RZ, [RZ] ;  /* 0x00000000fffff984 */ /* 0x000fe20000000800 */
[----:B------:R1:W-:Y:S02]  /*2490*/  LDGSTS.E.BYPASS.LTC128B.128 [R237+0x2800], desc[UR16][R4.64] ;  /* 0x0280000004ed7fae */ /* 0x0003e4000b981a10 */
.L_x_652:
[----:B------:R-:W-:Y:S05]  /*24a0*/  BSYNC.RECONVERGENT B0 ;  /* 0x0000000000007941 */ /* 0x000fea0003800200 */
.L_x_651:
        /* <DEDUP_REMOVED lines=14> */
.L_x_654:
[----:B------:R-:W-:Y:S05]  /*2590*/  BSYNC.RECONVERGENT B0 ;  /* 0x0000000000007941 */ /* 0x000fea0003800200 */
.L_x_653:
        /* <DEDUP_REMOVED lines=14> */
.L_x_656:
[----:B------:R-:W-:Y:S05]  /*2680*/  BSYNC.RECONVERGENT B0 ;  /* 0x0000000000007941 */ /* 0x000fea0003800200 */
.L_x_655:
        /* <DEDUP_REMOVED lines=17> */
.L_x_658:
[----:B------:R-:W-:Y:S05]  /*27a0*/  BSYNC.RECONVERGENT B0 ;  /* 0x0000000000007941 */ /* 0x000fea0003800200 */
.L_x_657:
        /* <DEDUP_REMOVED lines=14> */
.L_x_660:
[----:B------:R-:W-:Y:S05]  /*2890*/  BSYNC.RECONVERGENT B0 ;  /* 0x0000000000007941 */ /* 0x000fea0003800200 */
.L_x_659:
        /* <DEDUP_REMOVED lines=17> */
.L_x_662:
[----:B------:R-:W-:Y:S05]  /*29b0*/  BSYNC.RECONVERGENT B0 ;  /* 0x0000000000007941 */ /* 0x000fea0003800200 */
.L_x_661:
        /* <DEDUP_REMOVED lines=17> */
.L_x_664:
[----:B------:R-:W-:Y:S05]  /*2ad0*/  BSYNC.RECONVERGENT B0 ;  /* 0x0000000000007941 */ /* 0x000fea0003800200 */
.L_x_663:
        /* <DEDUP_REMOVED lines=17> */
.L_x_666:
[----:B------:R-:W-:Y:S05]  /*2bf0*/  BSYNC.RECONVERGENT B0 ;  /* 0x0000000000007941 */ /* 0x000fea0003800200 */
.L_x_665:
[----:B------:R-:W-:Y:S01]  /*2c00*/  BSSY.RECONVERGENT B0, `(.L_x_667) ;  /* 0x000000e000007945 */ /* 0x000fe20003800200 */
[----:B------:R-:W-:Y:S02]  /*2c10*/  ISETP.GE.AND P2, PT, R8, R14, PT ;  /* 0x0000000e0800720c */ /* 0x000fe40003f46270 */
[----:B-1----:R-:W-:Y:S01]  /*2c20*/  IADD3 R7, PT, PT, R2, 0xf0, RZ ;  /* 0x000000f002077810 */ /* 0x002fe20007ffe0ff */
[----:B------:R-:W-:Y:S05]  /*2c30*/  @P1 BRA `(.L_x_668) ;  /* 0x0000000000281947 */ /* 0x000fea0003800000 */
[----:B------:R-:W1:Y:S02]  /*2c40*/  LDCU UR4, c[0x0][0x440] ;  /* 0x00008800ff0477ac */ /* 0x000e640008000800 */
[----:B-1----:R-:W-:-:S13]  /*2c50*/  ISETP.GE.AND P1, PT, R233, UR4, PT ;  /* 0x00000004e9007c0c */ /* 0x002fda000bf26270 */
        /* <DEDUP_REMOVED lines=8> */
.L_x_668:
[----:B------:R-:W-:Y:S05]  /*2ce0*/  BSYNC.RECONVERGENT B0 ;  /* 0x0000000000007941 */ /* 0x000fea0003800200 */
.L_x_667:
        /* <DEDUP_REMOVED lines=16> */
.L_x_670:
[----:B------:R-:W-:Y:S05]  /*2df0*/  BSYNC.RECONVERGENT B0 ;  /* 0x0000000000007941 */ /* 0x000fea0003800200 */
.L_x_669:
        /* <DEDUP_REMOVED lines=15> */
.L_x_672:
[----:B------:R-:W-:Y:S05]  /*2ef0*/  BSYNC.RECONVERGENT B0 ;  /* 0x0000000000007941 */ /* 0x000fea0003800200 */
.L_x_671:
        /* <DEDUP_REMOVED lines=15> */
.L_x_674:
[----:B------:R-:W-:Y:S05]  /*2ff0*/  BSYNC.RECONVERGENT B0 ;  /* 0x0000000000007941 */ /* 0x000fea0003800200 */
.L_x_673:
        /* <DEDUP_REMOVED lines=15> */
.L_x_676:
[----:B------:R-:W-:Y:S05]  /*30f0*/  BSYNC.RECONVERGENT B0 ;  /* 0x0000000000007941 */ /* 0x000fea0003800200 */
.L_x_675:
        /* <DEDUP_REMOVED lines=15> */
.L_x_678:
[----:B------:R-:W-:Y:S05]  /*31f0*/  BSYNC.RECONVERGENT B0 ;  /* 0x0000000000007941 */ /* 0x000fea0003800200 */
.L_x_677:
        /* <DEDUP_REMOVED lines=15> */
.L_x_680:
[----:B------:R-:W-:Y:S05]  /*32f0*/  BSYNC.RECONVERGENT B0 ;  /* 0x0000000000007941 */ /* 0x000fea0003800200 */
.L_x_679:
[----:B------:R-:W0:Y:S01]  /*3300*/  LDGDEPBAR ;  /* 0x00000000000079af */ /* 0x000e220000000000 */
[--C-:B------:R-:W-:Y:S01]  /*3310*/  SHF.R.U32.HI R234, RZ, 0x1, R236.reuse ;  /* 0x00000001ffea7819 */ /* 0x100fe200000116ec */
[----:B------:R-:W-:Y:S01]  /*3320*/  BSSY.RECONVERGENT B0, `(.L_x_681) ;  /* 0x0000019000007945 */ /* 0x000fe20003800200 */
[----:B-1----:R-:W-:Y:S01]  /*3330*/  SHF.R.U32.HI R2, RZ, 0x2, R236 ;  /* 0x00000002ff027819 */ /* 0x002fe200000116ec */
[----:B------:R-:W-:Y:S01]  /*3340*/  IMAD.SHL.U32 R4, R62, 0x10, RZ ;  /* 0x000000103e047824 */ /* 0x000fe200078e00ff */
[----:B------:R-:W-:Y:S02]  /*3350*/  LOP3.LUT R0, R234, 0x1f0, RZ, 0xc0, !PT ;  /* 0x000001f0ea007812 */ /* 0x000fe400078ec0ff */
[----:B------:R-:W-:Y:S02]  /*3360*/  LOP3.LUT R2, R2, 0x7, RZ, 0xc0, !PT ;  /* 0x0000000702027812 */ /* 0x000fe400078ec0ff */
[----:B------:R-:W-:Y:S02]  /*3370*/  IADD3 R0, PT, PT, R0, 0x1, R24 ;  /* 0x0000000100007810 */ /* 0x000fe40007ffe018 */
[----:B------:R-:W-:-:S02]  /*3380*/  SHF.L.U64.HI R5, R62, 0x4, R63 ;  /* 0x000000043e057819 */ /* 0x000fc4000001023f */
[----:B------:R-:W-:-:S04]  /*3390*/  IADD3 R0, PT, PT, -R23, R0, R2 ;  /* 0x0000000017007210 */ /* 0x000fc80007ffe102 */
[----:B------:R-:W-:Y:S01]  /*33a0*/  IADD3 R83, PT, PT, R0, UR14, R82 ;  /* 0x0000000e00537c10 */ /* 0x000fe2000fffe052 */
[----:B------:R-:W-:-:S04]  /*33b0*/  DEPBAR.LE SB0, 0x0 ;  /* 0x000080000000791a */ /* 0x000fc80000000000 */
[----:B------:R-:W-:Y:S06]  /*33c0*/  BAR.SYNC.DEFER_BLOCKING 0x0 ;  /* 0x0000000000007b1d */ /* 0x000fec0000010000 */
[----:B------:R-:W-:Y:S05]  /*33d0*/  @P6 BRA `(.L_x_682) ;  /* 0x0000000000306947 */ /* 0x000fea0003800000 */
[----:B------:R-:W1:Y:S02]  /*33e0*/  LDCU UR4, c[0x0][0x440] ;  /* 0x00008800ff0477ac */ /* 0x000e640008000800 */
[----:B-1----:R-:W-:-:S13]  /*33f0*/  ISETP.GE.AND P0, PT, R233, UR4, PT ;  /* 0x00000004e9007c0c */ /* 0x002fda000bf06270 */
[----:B------:R-:W-:Y:S05]  /*3400*/  @P0 BRA `(.L_x_683) ;  /* 0x00000000001c0947 */ /* 0x000fea0003800000 */
[----:B------:R-:W-:Y:S02]  /*3410*/  MOV R2, R26 ;  /* 0x0000001a00027202 */ /* 0x000fe40000000f00 */
[----:B------:R-:W-:-:S05]  /*3420*/  MOV R3, R25 ;  /* 0x0000001900037202 */ /* 0x000fca0000000f00 */
[----:B------:R-:W-:Y:S01]  /*3430*/  @!PT LDS RZ, [RZ] ;  /* 0x00000000fffff984 */ /* 0x000fe20000000800 */
[----:B------:R-:W-:Y:S01]  /*3440*/  @!PT LDS RZ, [RZ] ;  /* 0x00000000fffff984 */ /* 0x000fe20000000800 */
[----:B------:R-:W-:Y:S01]  /*3450*/  @!PT LDS RZ, [RZ] ;  /* 0x00000000fffff984 */ /* 0x000fe20000000800 */
[----:B------:R1:W-:Y:S01]  /*3460*/  LDGSTS.E.BYPASS.LTC128B.128 [R237+0xa000], desc[UR16][R2.64] ;  /* 0x0a00000002ed7fae */ /* 0x0003e2000b981a10 */
[----:B------:R-:W-:Y:S05]  /*3470*/  BRA `(.L_x_684) ;  /* 0x00000000000c7947 */ /* 0x000fea0003800000 */
.L_x_683:
[----:B------:R1:W-:Y:S01]  /*3480*/  STS.128 [R237+0xa000], RZ ;  /* 0x00a000ffed007388 */ /* 0x0003e20000000c00 */
[----:B------:R-:W-:Y:S05]  /*3490*/  BRA `(.L_x_684) ;  /* 0x0000000000047947 */ /* 0x000fea0003800000 */
.L_x_682:
[----:B------:R1:W-:Y:S02]  /*34a0*/  STS.128 [R237+0xa000], RZ ;  /* 0x00a000ffed007388 */ /* 0x0003e40000000c00 */
.L_x_684:
[----:B------:R-:W-:Y:S05]  /*34b0*/  BSYNC.RECONVERGENT B0 ;  /* 0x0000000000007941 */ /* 0x000fea0003800200 */
.L_x_681:
[----:B------:R-:W-:Y:S01]  /*34c0*/  ISETP.GE.AND P1, PT, R20, R14, PT ;  /* 0x0000000e1400720c */ /* 0x000fe20003f26270 */
[----:B------:R-:W-:Y:S01]  /*34d0*/  BSSY.RECONVERGENT B0, `(.L_x_685) ;  /* 0x0000013000007945 */ /* 0x000fe20003800200 */
[----:B-1----:R-:W-:Y:S02]  /*34e0*/  LEA R2, P2, R4, R26, 0x1 ;  /* 0x0000001a04027211 */ /* 0x002fe400078408ff */
        /* <DEDUP_REMOVED lines=17> */
.L_x_686:
[----:B------:R-:W-:Y:S05]  /*3600*/  BSYNC.RECONVERGENT B0 ;  /* 0x0000000000007941 */ /* 0x000fea0003800200 */
.L_x_685:
        /* <DEDUP_REMOVED lines=14> */
.L_x_688:
[----:B------:R-:W-:Y:S05]  /*36f0*/  BSYNC.RECONVERGENT B0 ;  /* 0x0000000000007941 */ /* 0x000fea0003800200 */
.L_x_687:
        /* <DEDUP_REMOVED lines=14> */
.L_x_690:
[----:B------:R-:W-:Y:S05]  /*37e0*/  BSYNC.RECONVERGENT B0 ;  /* 0x0000000000007941 */ /* 0x000fea0003800200 */
.L_x_689:
        /* <DEDUP_REMOVED lines=17> */
.L_x_692:
[----:B------:R-:W-:Y:S05]  /*3900*/  BSYNC.RECONVERGENT B0 ;  /* 0x0000000000007941 */ /* 0x000fea0003800200 */
.L_x_691:
        /* <DEDUP_REMOVED lines=14> */
.L_x_694:
[----:B------:R-:W-:Y:S05]  /*39f0*/  BSYNC.RECONVERGENT B0 ;  /* 0x0000000000007941 */ /* 0x000fea0003800200 */
.L_x_693:
        /* <DEDUP_REMOVED lines=17> */
.L_x_696:
[----:B------:R-:W-:Y:S05]  /*3b10*/  BSYNC.RECONVERGENT B0 ;  /* 0x0000000000007941 */ /* 0x000fea0003800200 */
.L_x_695:
        /* <DEDUP_REMOVED lines=19> */
.L_x_698:
[----:B------:R-:W-:Y:S05]  /*3c50*/  BSYNC.RECONVERGENT B0 ;  /* 0x0000000000007941 */ /* 0x000fea0003800200 */
.L_x_697:
[----:B------:R-:W-:Y:S01]  /*3c60*/  LOP3.LUT R9, R233, 0x1c0, R10, 0xf8, !PT ;  /* 0x000001c0e9097812 */ /* 0x000fe200078ef80a */
[----:B------:R1:W-:Y:S01]  /*3c70*/  @P1 STS.128 [R237+0xe000], RZ ;  /* 0x00e000ffed001388 */ /* 0x0003e20000000c00 */
[----:B------:R-:W-:Y:S01]  /*3c80*/  LOP3.LUT R197, R10, 0x200, RZ, 0xc0, !PT ;  /* 0x000002000ac57812 */ /* 0x000fe200078ec0ff */
[----:B------:R-:W-:Y:S01]  /*3c90*/  BSSY.RECONVERGENT B0, `(.L_x_699) ;  /* 0x0000016000007945 */ /* 0x000fe20003800200 */
[----:B------:R-:W-:Y:S02]  /*3ca0*/  LOP3.LUT R198, R9, 0x8, R234, 0x78, !PT ;  /* 0x0000000809c67812 */ /* 0x000fe400078e78ea */
[----:B------:R-:W-:Y:S01]  /*3cb0*/  LOP3.LUT R235, R235, 0x7c00, RZ, 0xc0, !PT ;  /* 0x00007c00ebeb7812 */ /* 0x000fe200078ec0ff */
[----:B------:R1:W-:Y:S01]  /*3cc0*/  STL [R1+0x1c], R197 ;  /* 0x00001cc501007387 */ /* 0x0003e20000100800 */
[----:B------:R-:W-:Y:S02]  /*3cd0*/  ISETP.GE.AND P2, PT, R8, R14, PT ;  /* 0x0000000e0800720c */ /* 0x000fe40003f46270 */
[----:B------:R-:W-:Y:S01]  /*3ce0*/  LOP3.LUT R6, R197, R235, RZ, 0xfc, !PT ;  /* 0x000000ebc5067212 */ /* 0x000fe200078efcff */
[----:B------:R1:W-:Y:S04]  /*3cf0*/  STL [R1+0x18], R9 ;  /* 0x0000180901007387 */ /* 0x0003e80000100800 */
[----:B------:R1:W-:Y:S01]  /*3d00*/  STL [R1+0x38], R198 ;  /* 0x000038c601007387 */ /* 0x0003e20000100800 */
        /* <DEDUP_REMOVED lines=14> */
.L_x_700:
[----:B------:R-:W-:Y:S05]  /*3df0*/  BSYNC.RECONVERGENT B0 ;  /* 0x0000000000007941 */ /* 0x000fea0003800200 */
.L_x_699:
[----:B------:R2:W-:Y:S01]  /*3e00*/  @P0 STS.128 [R237+0xe800], RZ ;  /* 0x00e800ffed000388 */ /* 0x0005e20000000c00 */
[----:B-1----:R-:W-:Y:S01]  /*3e10*/  LOP3.LUT R5, R10, 0x400, RZ, 0xc0, !PT ;  /* 0x000004000a057812 */ /* 0x002fe200078ec0ff */
[----:B------:R-:W-:Y:S01]  /*3e20*/  BSSY.RECONVERGENT B0, `(.L_x_701) ;  /* 0x0000011000007945 */ /* 0x000fe20003800200 */
[----:B------:R-:W-:Y:S02]  /*3e30*/  LOP3.LUT R0, R9, 0x8, R236, 0x78, !PT ;  /* 0x0000000809007812 */ /* 0x000fe400078e78ec */
[----:B------:R-:W-:Y:S02]  /*3e40*/  LOP3.LUT R4, R6, R198, RZ, 0xfc, !PT ;  /* 0x000000c606047212 */ /* 0x000fe400078efcff */
[----:B------:R-:W-:Y:S01]  /*3e50*/  ISETP.GE.AND P1, PT, R7, R14, PT ;  /* 0x0000000e0700720c */ /* 0x000fe20003f26270 */
[----:B------:R-:W-:Y:S01]  /*3e60*/  IMAD R0, R0, 0x2, R5 ;  /* 0x0000000200007824 */ /* 0x000fe200078e0205 */
[----:B------:R-:W-:Y:S01]  /*3e70*/  LEA R8, R4, UR5, 0x1 ;  /* 0x0000000504087c11 */ /* 0x000fe2000f8e08ff */
        /* <DEDUP_REMOVED lines=11> */
.L_x_702:
[----:B------:R-:W-:Y:S05]  /*3f30*/  BSYNC.RECONVERGENT B0 ;  /* 0x0000000000007941 */ /* 0x000fea0003800200 */
.L_x_701:
        /* <DEDUP_REMOVED lines=16> */
.L_x_704:
[----:B------:R-:W-:Y:S05]  /*4040*/  BSYNC.RECONVERGENT B0 ;  /* 0x0000000000007941 */ /* 0x000fea0003800200 */
.L_x_703:
        /* <DEDUP_REMOVED lines=16> */
.L_x_706:
[----:B------:R-:W-:Y:S05]  /*4150*/  BSYNC.RECONVERGENT B0 ;  /* 0x0000000000007941 */ /* 0x000fea0003800200 */
.L_x_705:
        /* <DEDUP_REMOVED lines=16> */
.L_x_708:
[----:B------:R-:W-:Y:S05]  /*4260*/  BSYNC.RECONVERGENT B0 ;  /* 0x0000000000007941 */ /* 0x000fea0003800200 */
.L_x_707:
        /* <DEDUP_REMOVED lines=16> */
.L_x_710:
[----:B------:R-:W-:Y:S05]  /*4370*/  BSYNC.RECONVERGENT B0 ;  /* 0x0000000000007941 */ /* 0x000fea0003800200 */
.L_x_709:
        /* <DEDUP_REMOVED lines=16> */
.L_x_712:
[----:B------:R-:W-:Y:S05]  /*4480*/  BSYNC.RECONVERGENT B0 ;  /* 0x0000000000007941 */ /* 0x000fea0003800200 */
.L_x_711:
        /* <DEDUP_REMOVED lines=14> */
.L_x_714:
[----:B------:R-:W-:Y:S05]  /*4570*/  BSYNC.RECONVERGENT B0 ;  /* 0x0000000000007941 */ /* 0x000fea0003800200 */
.L_x_713:
[----:B------:R-:W-:Y:S01]  /*4580*/  LDSM.16.M88.4 R16, [R8] ;  /* 0x000000000810783b */ /* 0x000fe20000000200 */
[----:B------:R-:W-:Y:S01]  /*4590*/  LOP3.LUT P6, RZ, R236, 0x2, RZ, 0xc0, !PT ;  /* 0x00000002ecff7812 */ /* 0x000fe200078cc0ff */
[----:B------:R-:W5:Y:S01]  /*45a0*/  LDCU UR4, c[0x0][0x50c] ;  /* 0x0000a180ff0477ac */ /* 0x000f620008000800 */
[----:B-1----:R-:W-:Y:S01]  /*45b0*/  MOV R2, 0x20 ;  /* 0x0000002000027802 */ /* 0x002fe20000000f00 */
[----:B------:R-:W1:Y:S01]  /*45c0*/  LDSM.16.M88.4 R4, [R0+UR5+0x2000] ;  /* 0x002000050004783b */ /* 0x000e620008000200 */
[----:B------:R-:W-:Y:S02]  /*45d0*/  IADD3 R108, PT, PT, R0, UR5, RZ ;  /* 0x00000005006c7c10 */ /* 0x000fe4000fffe0ff */
[----:B------:R-:W-:Y:S01]  /*45e0*/  SEL R140, R2, 0xffffffe0, !P6 ;  /* 0xffffffe0028c7807 */ /* 0x000fe20007000000 */
[----:B------:R-:W2:Y:S01]  /*45f0*/  LDSM.16.M88.4 R36, [R0+UR5+0x2800] ;  /* 0x002800050024783b */ /* 0x000ea20008000200 */
[----:B------:R-:W-:Y:S02]  /*4600*/  LOP3.LUT P0, RZ, R236, 0x4, RZ, 0xc0, !PT ;  /* 0x00000004ecff7812 */ /* 0x000fe4000780c0ff */
[-C--:B------:R-:W-:Y:S01]  /*4610*/  IADD3 R2, PT, PT, R8, R140.reuse, RZ ;  /* 0x0000008c08027210 */ /* 0x080fe20007ffe0ff */
[----:B------:R-:W-:Y:S01]  /*4620*/  LDSM.16.M88.4 R68, [R0+UR5+0x3000] ;  /* 0x003000050044783b */ /* 0x000fe20008000200 */
[----:B------:R-:W-:-:S02]  /*4630*/  IADD3 R3, PT, PT, R108, R140, RZ ;  /* 0x0000008c6c037210 */ /* 0x000fc40007ffe0ff */
[----:B------:R-:W-:Y:S01]  /*4640*/  ISETP.NE.AND P1, PT, R188, 0x1, PT ;  /* 0x00000001bc00780c */ /* 0x000fe20003f25270 */
[----:B------:R3:W-:Y:S04]  /*4650*/  LDSM.16.M88.4 R12, [R2] ;  /* 0x00000000020c783b */ /* 0x0007e80000000200 */
[----:B------:R-:W4:Y:S04]  /*4660*/  LDSM.16.M88.4 R24, [R3+0x2000] ;  /* 0x002000000318783b */ /* 0x000f280000000200 */
[----:B------:R-:W5:Y:S04]  /*4670*/  LDSM.16.M88.4 R44, [R3+0x2800] ;  /* 0x00280000032c783b */ /* 0x000f680000000200 */
[----:B------:R-:W-:Y:S04]  /*4680*/  LDSM.16.M88.4 R52, [R3+0x3000] ;  /* 0x003000000334783b */ /* 0x000fe80000000200 */
[----:B------:R-:W0:Y:S01]  /*4690*/  LDGDEPBAR ;  /* 0x00000000000079af */ /* 0x000e220000000000 */
[----:B---3--:R-:W-:-:S04]  /*46a0*/  MOV R2, 0x40 ;  /* 0x0000004000027802 */ /* 0x008fc80000000f00 */
[----:B------:R-:W-:Y:S01]  /*46b0*/  SEL R195, R2, 0xffffffc0, !P0 ;  /* 0xffffffc002c37807 */ /* 0x000fe20004000000 */
[----:B-1----:R-:W-:Y:S03]  /*46c0*/  HMMA.16816.F32.BF16 R20, R16, R4, RZ ;  /* 0x000000041014723c */ /* 0x002fe600000418ff */
[-C--:B------:R-:W-:Y:S01]  /*46d0*/  IADD3 R2, PT, PT, R8, R195.reuse, RZ ;  /* 0x000000c308027210 */ /* 0x080fe20007ffe0ff */
[----:B------:R-:W-:Y:S01]  /*46e0*/  STL [R1+0x14], R195 ;  /* 0x000014c301007387 */ /* 0x000fe20000100800 */
[----:B------:R-:W-:-:S03]  /*46f0*/  IADD3 R88, PT, PT, R108, R195, RZ ;  /* 0x000000c36c587210 */ /* 0x000fc60007ffe0ff */
[----:B------:R1:W-:Y:S01]  /*4700*/  LDSM.16.M88.4 R8, [R2] ;  /* 0x000000000208783b */ /* 0x0003e20000000200 */
[C---:B------:R-:W-:Y:S01]  /*4710*/  HMMA.16816.F32.BF16 R32, R16.reuse, R6, RZ ;  /* 0x000000061020723c */ /* 0x040fe200000418ff */
[C---:B------:R-:W-:Y:S02]  /*4720*/  IADD3 R80, PT, PT, R140.reuse, R88, RZ ;  /* 0x000000588c507210 */ /* 0x040fe40007ffe0ff */
[----:B------:R-:W3:Y:S04]  /*4730*/  LDSM.16.M88.4 R40, [R88+0x2000] ;  /* 0x002000005828783b */ /* 0x000ee80000000200 */
[----:B------:R-:W-:Y:S01]  /*4740*/  LDSM.16.M88.4 R56, [R80+0x2000] ;  /* 0x002000005038783b */ /* 0x000fe20000000200 */
[----:B--2---:R-:W-:Y:S03]  /*4750*/  HMMA.16816.F32.BF16 R28, R16, R36, RZ ;  /* 0x00000024101c723c */ /* 0x004fe600000418ff */
[----:B------:R-:W-:Y:S04]  /*4760*/  LDSM.16.M88.4 R64, [R88+0x2800] ;  /* 0x002800005840783b */ /* 0x000fe80000000200 */
[----:B------:R-:W-:Y:S01]  /*4770*/  LDSM.16.M88.4 R48, [R80+0x2800] ;  /* 0x002800005030783b */ /* 0x000fe20000000200 */
[----:B----4-:R-:W-:Y:S03]  /*4780*/  HMMA.16816.F32.BF16 R20, R12, R24, R20 ;  /* 0x000000180c14723c */ /* 0x010fe60000041814 */
[----:B------:R-:W-:Y:S01]  /*4790*/  LDSM.16.M88.4 R76, [R88+0x3000] ;  /* 0x00300000584c783b */ /* 0x000fe20000000200 */
[----:B-1----:R-:W-:-:S03]  /*47a0*/  IADD3 R2, PT, PT, R140, R2, RZ ;  /* 0x000000028c027210 */ /* 0x002fc60007ffe0ff */
[----:B------:R-:W-:Y:S01]  /*47b0*/  LDSM.16.M88.4 R72, [R88+0x3800] ;  /* 0x003800005848783b */ /* 0x000fe20000000200 */
[C---:B------:R-:W-:Y:S03]  /*47c0*/  HMMA.16816.F32.BF16 R24, R12.reuse, R26, R32 ;  /* 0x0000001a0c18723c */ /* 0x040fe60000041820 */
[----:B------:R-:W1:Y:S05]  /*47d0*/  LDSM.16.M88.4 R4, [R2] ;  /* 0x000000000204783b */ /* 0x000e6a0000000200 */
[----:B-----5:R-:W-:Y:S08]  /*47e0*/  HMMA.16816.F32.BF16 R32, R12, R44, R28 ;  /* 0x0000002c0c20723c */ /* 0x020ff0000004181c */
[----:B------:R-:W-:Y:S08]  /*47f0*/  HMMA.16816.F32.BF16 R28, R16, R38, RZ ;  /* 0x00000026101c723c */ /* 0x000ff000000418ff */
[C---:B---3--:R-:W-:Y:S08]  /*4800*/  HMMA.16816.F32.BF16 R20, R8.reuse, R40, R20 ;  /* 0x000000280814723c */ /* 0x048ff00000041814 */
[----:B------:R-:W-:Y:S08]  /*4810*/  HMMA.16816.F32.BF16 R24, R8, R42, R24 ;  /* 0x0000002a0818723c */ /* 0x000ff00000041818 */
[----:B------:R-:W-:Y:S08]  /*4820*/  HMMA.16816.F32.BF16 R40, R12, R46, R28 ;  /* 0x0000002e0c28723c */ /* 0x000ff0000004181c */
[----:B------:R-:W-:Y:S08]  /*4830*/  HMMA.16816.F32.BF16 R28, R16, R68, RZ ;  /* 0x00000044101c723c */ /* 0x000ff000000418ff */
[C---:B-1----:R-:W-:Y:S08]  /*4840*/  HMMA.16816.F32.BF16 R20, R4.reuse, R56, R20 ;  /* 0x000000380414723c */ /* 0x042ff00000041814 */
[----:B------:R-:W-:Y:S01]  /*4850*/  HMMA.16816.F32.BF16 R36, R4, R58, R24 ;  /* 0x0000003a0424723c */ /* 0x000fe20000041818 */
[----:B------:R-:W1:Y:S07]  /*4860*/  LDSM.16.M88.4 R56, [R0+UR5+0x3800] ;  /* 0x003800050038783b */ /* 0x000e6e0008000200 */
[----:B------:R-:W-:Y:S03]  /*4870*/  HMMA.16816.F32.BF16 R44, R12, R52, R28 ;  /* 0x000000340c2c723c */ /* 0x000fe6000004181c */
[----:B------:R-:W-:Y:S01]  /*4880*/  FMUL.FTZ R2, R22, UR4 ;  /* 0x0000000416027c20 */ /* 0x000fe20008410000 */
[----:B------:R-:W-:Y:S01]  /*4890*/  FMUL.FTZ R20, R20, UR4 ;  /* 0x0000000414147c20 */ /* 0x000fe20008410000 */
[----:B------:R-:W-:-:S02]  /*48a0*/  FMUL.FTZ R21, R21, UR4 ;  /* 0x0000000415157c20 */ /* 0x000fc40008410000 */
[----:B------:R2:W3:Y:S01]  /*48b0*/  MUFU.TANH R183, R2 ;  /* 0x0000000200b77308 */ /* 0x0004e20000002400 */
[----:B------:R-:W-:Y:S01]  /*48c0*/  HMMA.16816.F32.BF16 R28, R16, R70, RZ ;  /* 0x00000046101c723c */ /* 0x000fe200000418ff */
[----:B------:R-:W4:Y:S06]  /*48d0*/  LDSM.16.M88.4 R68, [R3+0x3800] ;  /* 0x003800000344783b */ /* 0x000f2c0000000200 */
[----:B------:R-:W1:Y:S01]  /*48e0*/  MUFU.TANH R186, R20 ;  /* 0x0000001400ba7308 */ /* 0x000e620000002400 */
[----:B------:R-:W-:Y:S07]  /*48f0*/  HMMA.16816.F32.BF16 R24, R8, R64, R32 ;  /* 0x000000400818723c */ /* 0x000fee0000041820 */
[----:B------:R5:W1:Y:S01]  /*4900*/  MUFU.TANH R184, R21 ;  /* 0x0000001500b87308 */ /* 0x000a620000002400 */
[----:B--2---:R-:W-:-:S07]  /*4910*/  FMUL.FTZ R2, R23, UR4 ;  /* 0x0000000417027c20 */ /* 0x004fce0008410000 */
[----:B------:R2:W1:Y:S05]  /*4920*/  MUFU.TANH R182, R2 ;  /* 0x0000000200b67308 */ /* 0x00046a0000002400 */
[----:B------:R-:W-:Y:S08]  /*4930*/  HMMA.16816.F32.BF16 R32, R4, R48, R24 ;  /* 0x000000300420723c */ /* 0x000ff00000041818 */
[----:B-----5:R-:W-:Y:S01]  /*4940*/  HMMA.16816.F32.BF16 R20, R8, R66, R40 ;  /* 0x000000420814723c */ /* 0x020fe20000041828 */
[----:B------:R-:W-:Y:S01]  /*4950*/  LDSM.16.M88.4 R64, [R0+UR5+0x4000] ;  /* 0x004000050040783b */ /* 0x000fe20008000200 */
[----:B--2---:R-:W-:-:S06]  /*4960*/  FMUL.FTZ R2, R36, UR4 ;  /* 0x0000000424027c20 */ /* 0x004fcc0008410000 */
[----:B------:R-:W-:Y:S01]  /*4970*/  HMMA.16816.F32.BF16 R40, R12, R54, R28 ;  /* 0x000000360c28723c */ /* 0x000fe2000004181c */
[----:B------:R-:W2:Y:S01]  /*4980*/  LDSM.16.M88.4 R52, [R80+0x3000] ;  /* 0x003000005034783b */ /* 0x000ea20000000200 */
[----:B------:R5:W2:Y:S06]  /*4990*/  MUFU.TANH R179, R2 ;  /* 0x0000000200b37308 */ /* 0x000aac0000002400 */
[----:B-1----:R-:W-:Y:S01]  /*49a0*/  HMMA.16816.F32.BF16 R24, R16, R56, RZ ;  /* 0x000000381018723c */ /* 0x002fe200000418ff */
[----:B-----5:R-:W-:-:S04]  /*49b0*/  FMUL.FTZ R2, R37, UR4 ;  /* 0x0000000425027c20 */ /* 0x020fc80008410000 */
[----:B------:R1:W1:Y:S02]  /*49c0*/  MUFU.TANH R178, R2 ;  /* 0x0000000200b27308 */ /* 0x0002640000002400 */
[----:B-1----:R-:W-:-:S06]  /*49d0*/  FMUL.FTZ R2, R38, UR4 ;  /* 0x0000000426027c20 */ /* 0x002fcc0008410000 */
[----:B------:R1:W1:Y:S02]  /*49e0*/  MUFU.TANH R177, R2 ;  /* 0x0000000200b17308 */ /* 0x0002640000002400 */
[----:B-1----:R-:W-:Y:S02]  /*49f0*/  FMUL.FTZ R2, R39, UR4 ;  /* 0x0000000427027c20 */ /* 0x002fe40008410000 */
[----:B------:R-:W-:Y:S01]  /*4a00*/  HMMA.16816.F32.BF16 R36, R4, R50, R20 ;  /* 0x000000320424723c */ /* 0x000fe20000041814 */
[----:B------:R-:W-:Y:S03]  /*4a10*/  LDSM.16.M88.4 R48, [R80+0x3800] ;  /* 0x003800005030783b */ /* 0x000fe60000000200 */
[----:B------:R1:W1:Y:S04]  /*4a20*/  MUFU.TANH R176, R2 ;  /* 0x0000000200b07308 */ /* 0x0002680000002400 */
[----:B------:R-:W-:Y:S08]  /*4a30*/  HMMA.16816.F32.BF16 R20, R8, R76, R44 ;  /* 0x0000004c0814723c */ /* 0x000ff0000004182c */
[----:B----4-:R-:W-:Y:S01]  /*4a40*/  HMMA.16816.F32.BF16 R44, R12, R68, R24 ;  /* 0x000000440c2c723c */ /* 0x010fe20000041818 */
[----:B-1----:R-:W-:-:S04]  /*4a50*/  FMUL.FTZ R2, R32, UR4 ;  /* 0x0000000420027c20 */ /* 0x002fc80008410000 */
[----:B------:R1:W4:Y:S03]  /*4a60*/  MUFU.TANH R173, R2 ;  /* 0x0000000200ad7308 */ /* 0x0003260000002400 */
[----:B------:R-:W-:Y:S01]  /*4a70*/  HMMA.16816.F32.BF16 R24, R16, R58, RZ ;  /* 0x0000003a1018723c */ /* 0x000fe200000418ff */
[----:B------:R-:W5:Y:S07]  /*4a80*/  LDSM.16.M88.4 R56, [R3+0x4000] ;  /* 0x004000000338783b */ /* 0x000f6e0000000200 */
[----:B--2---:R-:W-:Y:S01]  /*4a90*/  HMMA.16816.F32.BF16 R28, R4, R52, R20 ;  /* 0x00000034041c723c */ /* 0x004fe20000041814 */
[----:B-1----:R-:W-:-:S07]  /*4aa0*/  FMUL.FTZ R2, R33, UR4 ;  /* 0x0000000421027c20 */ /* 0x002fce0008410000 */
[----:B------:R-:W-:Y:S01]  /*4ab0*/  HMMA.16816.F32.BF16 R20, R8, R78, R40 ;  /* 0x0000004e0814723c */ /* 0x000fe20000041828 */
[----:B------:R-:W-:Y:S01]  /*4ac0*/  LDSM.16.M88.4 R76, [R88+0x4000] ;  /* 0x00400000584c783b */ /* 0x000fe20000000200 */
[----:B------:R1:W2:Y:S06]  /*4ad0*/  MUFU.TANH R172, R2 ;  /* 0x0000000200ac7308 */ /* 0x0002ac0000002400 */
[----:B------:R-:W-:Y:S01]  /*4ae0*/  HMMA.16816.F32.BF16 R40, R12, R70, R24 ;  /* 0x000000460c28723c */ /* 0x000fe20000041818 */
[----:B------:R-:W3:Y:S07]  /*4af0*/  LDSM.16.M88.4 R68, [R0+UR5+0x4800] ;  /* 0x004800050044783b */ /* 0x000eee0008000200 */
[----:B------:R-:W-:Y:S01]  /*4b00*/  HMMA.16816.F32.BF16 R24, R16, R64, RZ ;  /* 0x000000401018723c */ /* 0x000fe200000418ff */
[----:B-1----:R-:W-:-:S04]  /*4b10*/  FMUL.FTZ R2, R34, UR4 ;  /* 0x0000000422027c20 */ /* 0x002fc80008410000 */
[----:B------:R1:W1:Y:S02]  /*4b20*/  MUFU.TANH R171, R2 ;  /* 0x0000000200ab7308 */ /* 0x0002640000002400 */
[----:B-1----:R-:W-:Y:S02]  /*4b30*/  FMUL.FTZ R2, R35, UR4 ;  /* 0x0000000423027c20 */ /* 0x002fe40008410000 */
[----:B------:R-:W-:Y:S01]  /*4b40*/  HMMA.16816.F32.BF16 R32, R4, R54, R20 ;  /* 0x000000360420723c */ /* 0x000fe20000041814 */
[----:B------:R-:W-:Y:S03]  /*4b50*/  LDSM.16.M88.4 R52, [R80+0x4000] ;  /* 0x004000005034783b */ /* 0x000fe60000000200 */
[----:B------:R1:W1:Y:S04]  /*4b60*/  MUFU.TANH R168, R2 ;  /* 0x0000000200a87308 */ /* 0x0002680000002400 */
[----:B------:R-:W-:Y:S08]  /*4b70*/  HMMA.16816.F32.BF16 R20, R8, R72, R44 ;  /* 0x000000480814723c */ /* 0x000ff0000004182c */
[----:B-----5:R-:W-:Y:S01]  /*4b80*/  HMMA.16816.F32.BF16 R44, R12, R56, R24 ;  /* 0x000000380c2c723c */ /* 0x020fe20000041818 */
[----:B-1----:R-:W-:-:S04]  /*4b90*/  FMUL.FTZ R2, R36, UR4 ;  /* 0x0000000424027c20 */ /* 0x002fc80008410000 */
[----:B------:R1:W1:Y:S03]  /*4ba0*/  MUFU.TANH R167, R2 ;  /* 0x0000000200a77308 */ /* 0x0002660000002400 */
[----:B------:R-:W-:Y:S01]  /*4bb0*/  HMMA.16816.F32.BF16 R24, R16, R66, RZ ;  /* 0x000000421018723c */ /* 0x000fe200000418ff */
[----:B------:R-:W5:Y:S01]  /*4bc0*/  LDSM.16.M88.4 R64, [R3+0x4800] ;  /* 0x004800000340783b */ /* 0x000f620000000200 */
[----:B-1----:R-:W-:-:S04]  /*4bd0*/  FMUL.FTZ R2, R37, UR4 ;  /* 0x0000000425027c20 */ /* 0x002fc80008410000 */
[----:B------:R1:W1:Y:S02]  /*4be0*/  MUFU.TANH R166, R2 ;  /* 0x0000000200a67308 */ /* 0x0002640000002400 */
[----:B-1----:R-:W-:-:S06]  /*4bf0*/  FMUL.FTZ R2, R38, UR4 ;  /* 0x0000000426027c20 */ /* 0x002fcc0008410000 */
[----:B------:R1:W1:Y:S02]  /*4c00*/  MUFU.TANH R164, R2 ;  /* 0x0000000200a47308 */ /* 0x0002640000002400 */
[----:B-1----:R-:W-:-:S04]  /*4c10*/  FMUL.FTZ R2, R39, UR4 ;  /* 0x0000000427027c20 */ /* 0x002fc80008410000 */
[----:B------:R-:W-:Y:S01]  /*4c20*/  HMMA.16816.F32.BF16 R36, R12, R58, R24 ;  /* 0x0000003a0c24723c */ /* 0x000fe20000041818 */
[----:B------:R-:W1:Y:S01]  /*4c30*/  LDSM.16.M88.4 R56, [R0+UR5+0x5000] ;  /* 0x005000050038783b */ /* 0x000e620008000200 */
[----:B------:R4:W1:Y:S06]  /*4c40*/  MUFU.TANH R161, R2 ;  /* 0x0000000200a17308 */ /* 0x00086c0000002400 */
[----:B---3--:R-:W-:Y:S01]  /*4c50*/  HMMA.16816.F32.BF16 R24, R16, R68, RZ ;  /* 0x000000441018723c */ /* 0x008fe200000418ff */
[----:B----4-:R-:W-:-:S04]  /*4c60*/  FMUL.FTZ R2, R28, UR4 ;  /* 0x000000041c027c20 */ /* 0x010fc80008410000 */
[----:B------:R3:W4:Y:S02]  /*4c70*/  MUFU.TANH R159, R2 ;  /* 0x00000002009f7308 */ /* 0x0007240000002400 */
[----:B---3--:R-:W-:-:S06]  /*4c80*/  FMUL.FTZ R2, R29, UR4 ;  /* 0x000000041d027c20 */ /* 0x008fcc0008410000 */
[----:B------:R3:W1:Y:S02]  /*4c90*/  MUFU.TANH R157, R2 ;  /* 0x00000002009d7308 */ /* 0x0006640000002400 */
[----:B---3--:R-:W-:-:S06]  /*4ca0*/  FMUL.FTZ R2, R30, UR4 ;  /* 0x000000041e027c20 */ /* 0x008fcc0008410000 */
[----:B------:R3:W1:Y:S02]  /*4cb0*/  MUFU.TANH R156, R2 ;  /* 0x00000002009c7308 */ /* 0x0006640000002400 */
[----:B---3--:R-:W-:Y:S02]  /*4cc0*/  FMUL.FTZ R2, R31, UR4 ;  /* 0x000000041f027c20 */ /* 0x008fe40008410000 */
[----:B------:R-:W-:Y:S04]  /*4cd0*/  HMMA.16816.F32.BF16 R28, R4, R48, R20 ;  /* 0x00000030041c723c */ /* 0x000fe80000041814 */
[----:B------:R3:W1:Y:S04]  /*4ce0*/  MUFU.TANH R155, R2 ;  /* 0x00000002009b7308 */ /* 0x0006680000002400 */
[----:B------:R-:W-:Y:S01]  /*4cf0*/  HMMA.16816.F32.BF16 R20, R8, R74, R40 ;  /* 0x0000004a0814723c */ /* 0x000fe20000041828 */
[----:B------:R-:W-:Y:S07]  /*4d00*/  LDSM.16.M88.4 R72, [R0+UR5+0x6000] ;  /* 0x006000050048783b */ /* 0x000fee0008000200 */
[----:B-----5:R-:W-:Y:S01]  /*4d10*/  HMMA.16816.F32.BF16 R40, R12, R64, R24 ;  /* 0x000000400c28723c */ /* 0x020fe20000041818 */
[----:B---3--:R-:W-:-:S04]  /*4d20*/  FMUL.FTZ R2, R32, UR4 ;  /* 0x0000000420027c20 */ /* 0x008fc80008410000 */
[----:B------:R3:W1:Y:S03]  /*4d30*/  MUFU.TANH R154, R2 ;  /* 0x00000002009a7308 */ /* 0x0006660000002400 */
[----:B------:R-:W-:Y:S01]  /*4d40*/  HMMA.16816.F32.BF16 R24, R16, R70, RZ ;  /* 0x000000461018723c */ /* 0x000fe200000418ff */
[----:B------:R-:W5:Y:S01]  /*4d50*/  LDSM.16.M88.4 R68, [R88+0x4800] ;  /* 0x004800005844783b */ /* 0x000f620000000200 */
[----:B---3--:R-:W-:-:S04]  /*4d60*/  FMUL.FTZ R2, R33, UR4 ;  /* 0x0000000421027c20 */ /* 0x008fc80008410000 */
[----:B------:R3:W1:Y:S02]  /*4d70*/  MUFU.TANH R150, R2 ;  /* 0x0000000200967308 */ /* 0x0006640000002400 */
[----:B---3--:R-:W-:-:S06]  /*4d80*/  FMUL.FTZ R2, R34, UR4 ;  /* 0x0000000422027c20 */ /* 0x008fcc0008410000 */
[----:B------:R3:W1:Y:S02]  /*4d90*/  MUFU.TANH R149, R2 ;  /* 0x0000000200957308 */ /* 0x0006640000002400 */
[----:B---3--:R-:W-:Y:S02]  /*4da0*/  FMUL.FTZ R2, R35, UR4 ;  /* 0x0000000423027c20 */ /* 0x008fe40008410000 */
[----:B------:R-:W-:Y:S01]  /*4db0*/  HMMA.16816.F32.BF16 R32, R4, R50, R20 ;  /* 0x000000320420723c */ /* 0x000fe20000041814 */
[----:B------:R-:W3:Y:S03]  /*4dc0*/  LDSM.16.M88.4 R48, [R3+0x5000] ;  /* 0x005000000330783b */ /* 0x000ee60000000200 */
[----:B------:R2:W1:Y:S04]  /*4dd0*/  MUFU.TANH R148, R2 ;  /* 0x0000000200947308 */ /* 0x0004680000002400 */
[----:B------:R-:W-:Y:S01]  /*4de0*/  HMMA.16816.F32.BF16 R20, R8, R76, R44 ;  /* 0x0000004c0814723c */ /* 0x000fe2000004182c */
[----:B------:R-:W4:Y:S01]  /*4df0*/  LDSM.16.M88.4 R44, [R80+0x4800] ;  /* 0x00480000502c783b */ /* 0x000f220000000200 */
[----:B--2---:R-:W-:-:S04]  /*4e00*/  FMUL.FTZ R2, R28, UR4 ;  /* 0x000000041c027c20 */ /* 0x004fc80008410000 */
[----:B------:R2:W1:Y:S02]  /*4e10*/  MUFU.TANH R84, R2 ;  /* 0x0000000200547308 */ /* 0x0004640000002400 */
[----:B--2---:R-:W-:-:S06]  /*4e20*/  FMUL.FTZ R2, R29, UR4 ;  /* 0x000000041d027c20 */ /* 0x004fcc0008410000 */
[----:B------:R2:W1:Y:S02]  /*4e30*/  MUFU.TANH R85, R2 ;  /* 0x0000000200557308 */ /* 0x0004640000002400 */
[----:B--2---:R-:W-:-:S06]  /*4e40*/  FMUL.FTZ R2, R30, UR4 ;  /* 0x000000041e027c20 */ /* 0x004fcc0008410000 */
[----:B------:R2:W1:Y:S02]  /*4e50*/  MUFU.TANH R89, R2 ;  /* 0x0000000200597308 */ /* 0x0004640000002400 */
[----:B--2---:R-:W-:Y:S02]  /*4e60*/  FMUL.FTZ R2, R31, UR4 ;  /* 0x000000041f027c20 */ /* 0x004fe40008410000 */
[----:B------:R-:W-:Y:S04]  /*4e70*/  HMMA.16816.F32.BF16 R28, R4, R52, R20 ;  /* 0x00000034041c723c */ /* 0x000fe80000041814 */
[----:B------:R2:W1:Y:S04]  /*4e80*/  MUFU.TANH R91, R2 ;  /* 0x00000002005b7308 */ /* 0x0004680000002400 */
[----:B------:R-:W-:Y:S01]  /*4e90*/  HMMA.16816.F32.BF16 R20, R8, R78, R36 ;  /* 0x0000004e0814723c */ /* 0x000fe20000041824 */
[----:B------:R-:W-:Y:S07]  /*4ea0*/  LDSM.16.M88.4 R76, [R88+0x6000] ;  /* 0x00600000584c783b */ /* 0x000fee0000000200 */
[----:B------:R-:W-:Y:S01]  /*4eb0*/  HMMA.16816.F32.BF16 R36, R12, R66, R24 ;  /* 0x000000420c24723c */ /* 0x000fe20000041818 */
[----:B------:R-:W-:Y:S01]  /*4ec0*/  LDSM.16.M88.4 R64, [R88+0x5000] ;  /* 0x005000005840783b */ /* 0x000fe20000000200 */
[----:B--2---:R-:W-:-:S04]  /*4ed0*/  FMUL.FTZ R2, R32, UR4 ;  /* 0x0000000420027c20 */ /* 0x004fc80008410000 */
[----:B------:R2:W2:Y:S02]  /*4ee0*/  MUFU.TANH R86, R2 ;  /* 0x0000000200567308 */ /* 0x0004a40000002400 */
[----:B-1----:R-:W-:Y:S01]  /*4ef0*/  HMMA.16816.F32.BF16 R24, R16, R56, RZ ;  /* 0x000000381018723c */ /* 0x002fe200000418ff */
[----:B--2---:R-:W-:-:S05]  /*4f00*/  FMUL.FTZ R2, R33, UR4 ;  /* 0x0000000421027c20 */ /* 0x004fca0008410000 */
[----:B------:R1:W2:Y:S02]  /*4f10*/  MUFU.TANH R87, R2 ;  /* 0x0000000200577308 */ /* 0x0002a40000002400 */
[----:B-1----:R-:W-:-:S06]  /*4f20*/  FMUL.FTZ R2, R34, UR4 ;  /* 0x0000000422027c20 */ /* 0x002fcc0008410000 */
[----:B------:R1:W1:Y:S02]  /*4f30*/  MUFU.TANH R90, R2 ;  /* 0x00000002005a7308 */ /* 0x0002640000002400 */
[----:B-1----:R-:W-:Y:S02]  /*4f40*/  FMUL.FTZ R2, R35, UR4 ;  /* 0x0000000423027c20 */ /* 0x002fe40008410000 */
[----:B------:R-:W-:Y:S01]  /*4f50*/  HMMA.16816.F32.BF16 R32, R4, R54, R20 ;  /* 0x000000360420723c */ /* 0x000fe20000041814 */
[----:B------:R-:W1:Y:S03]  /*4f60*/  LDSM.16.M88.4 R52, [R0+UR5+0x5800] ;  /* 0x005800050034783b */ /* 0x000e660008000200 */
[----:B------:R4:W1:Y:S04]  /*4f70*/  MUFU.TANH R92, R2 ;  /* 0x00000002005c7308 */ /* 0x0008680000002400 */
[----:B-----5:R-:W-:Y:S08]  /*4f80*/  HMMA.16816.F32.BF16 R20, R8, R68, R40 ;  /* 0x000000440814723c */ /* 0x020ff00000041828 */
[----:B---3--:R-:W-:Y:S01]  /*4f90*/  HMMA.16816.F32.BF16 R40, R12, R48, R24 ;  /* 0x000000300c28723c */ /* 0x008fe20000041818 */
[----:B----4-:R-:W-:-:S04]  /*4fa0*/  FMUL.FTZ R2, R28, UR4 ;  /* 0x000000041c027c20 */ /* 0x010fc80008410000 */
[----:B------:R3:W4:Y:S03]  /*4fb0*/  MUFU.TANH R93, R2 ;  /* 0x00000002005d7308 */ /* 0x0007260000002400 */
[----:B------:R-:W-:Y:S01]  /*4fc0*/  HMMA.16816.F32.BF16 R24, R16, R58, RZ ;  /* 0x0000003a1018723c */ /* 0x000fe200000418ff */
[----:B------:R-:W5:Y:S01]  /*4fd0*/  LDSM.16.M88.4 R56, [R3+0x5800] ;  /* 0x005800000338783b */ /* 0x000f620000000200 */
[----:B---3--:R-:W-:-:S04]  /*4fe0*/  FMUL.FTZ R2, R29, UR4 ;  /* 0x000000041d027c20 */ /* 0x008fc80008410000 */
[----:B------:R3:W1:Y:S02]  /*4ff0*/  MUFU.TANH R94, R2 ;  /* 0x00000002005e7308 */ /* 0x0006640000002400 */
[----:B---3--:R-:W-:-:S06]  /*5000*/  FMUL.FTZ R2, R30, UR4 ;  /* 0x000000041e027c20 */ /* 0x008fcc0008410000 */
[----:B------:R3:W1:Y:S02]  /*5010*/  MUFU.TANH R97, R2 ;  /* 0x0000000200617308 */ /* 0x0006640000002400 */
[----:B---3--:R-:W-:Y:S02]  /*5020*/  FMUL.FTZ R2, R31, UR4 ;  /* 0x000000041f027c20 */ /* 0x008fe40008410000 */
[----:B------:R-:W-:Y:S04]  /*5030*/  HMMA.16816.F32.BF16 R28, R4, R44, R20 ;  /* 0x0000002c041c723c */ /* 0x000fe80000041814 */
[----:B------:R3:W1:Y:S04]  /*5040*/  MUFU.TANH R99, R2 ;  /* 0x0000000200637308 */ /* 0x0006680000002400 */
[----:B------:R-:W-:Y:S01]  /*5050*/  HMMA.16816.F32.BF16 R20, R8, R70, R36 ;  /* 0x000000460814723c */ /* 0x000fe20000041824 */
[----:B------:R-:W-:Y:S07]  /*5060*/  LDSM.16.M88.4 R68, [R88+0x5800] ;  /* 0x005800005844783b */ /* 0x000fee0000000200 */
[----:B------:R-:W-:Y:S01]  /*5070*/  HMMA.16816.F32.BF16 R36, R12, R50, R24 ;  /* 0x000000320c24723c */ /* 0x000fe20000041818 */
[----:B------:R-:W2:Y:S01]  /*5080*/  LDSM.16.M88.4 R48, [R80+0x5000] ;  /* 0x005000005030783b */ /* 0x000ea20000000200 */
[----:B---3--:R-:W-:-:S04]  /*5090*/  FMUL.FTZ R2, R32, UR4 ;  /* 0x0000000420027c20 */ /* 0x008fc80008410000 */
[----:B------:R3:W2:Y:S02]  /*50a0*/  MUFU.TANH R95, R2 ;  /* 0x00000002005f7308 */ /* 0x0006a40000002400 */
[----:B-1----:R-:W-:Y:S01]  /*50b0*/  HMMA.16816.F32.BF16 R24, R16, R52, RZ ;  /* 0x000000341018723c */ /* 0x002fe200000418ff */
[----:B---3--:R-:W-:-:S05]  /*50c0*/  FMUL.FTZ R2, R33, UR4 ;  /* 0x0000000421027c20 */ /* 0x008fca0008410000 */
[----:B------:R1:W3:Y:S02]  /*50d0*/  MUFU.TANH R96, R2 ;  /* 0x0000000200607308 */ /* 0x0002e40000002400 */
[----:B-1----:R-:W-:-:S06]  /*50e0*/  FMUL.FTZ R2, R34, UR4 ;  /* 0x0000000422027c20 */ /* 0x002fcc0008410000 */
        /* <DEDUP_REMOVED lines=15> */
[----:B-1----:R-:W-:Y:S02]  /*51e0*/  FMUL.FTZ R2, R31, UR4 ;  /* 0x000000041f027c20 */ /* 0x002fe40008410000 */
[----:B--2---:R-:W-:Y:S04]  /*51f0*/  HMMA.16816.F32.BF16 R28, R4, R48, R20 ;  /* 0x00000030041c723c */ /* 0x004fe80000041814 */
[----:B------:R1:W2:Y:S04]  /*5200*/  MUFU.TANH R107, R2 ;  /* 0x00000002006b7308 */ /* 0x0002a80000002400 */
[----:B------:R-:W-:Y:S01]  /*5210*/  HMMA.16816.F32.BF16 R20, R8, R66, R36 ;  /* 0x000000420814723c */ /* 0x000fe20000041824 */
[----:B------:R-:W4:Y:S07]  /*5220*/  LDSM.16.M88.4 R64, [R0+UR5+0x6800] ;  /* 0x006800050040783b */ /* 0x000f2e0008000200 */
[----:B------:R-:W-:Y:S01]  /*5230*/  HMMA.16816.F32.BF16 R36, R12, R58, R24 ;  /* 0x0000003a0c24723c */ /* 0x000fe20000041818 */
[----:B------:R-:W3:Y:S01]  /*5240*/  LDSM.16.M88.4 R56, [R3+0x6800] ;  /* 0x006800000338783b */ /* 0x000ee20000000200 */
[----:B-1----:R-:W-:-:S04]  /*5250*/  FMUL.FTZ R2, R32, UR4 ;  /* 0x0000000420027c20 */ /* 0x002fc80008410000 */
[----:B------:R1:W1:Y:S02]  /*5260*/  MUFU.TANH R103, R2 ;  /* 0x0000000200677308 */ /* 0x0002640000002400 */
[----:B------:R-:W-:Y:S01]  /*5270*/  HMMA.16816.F32.BF16 R24, R16, R72, RZ ;  /* 0x000000481018723c */ /* 0x000fe200000418ff */
[----:B-1----:R-:W-:-:S05]  /*5280*/  FMUL.FTZ R2, R33, UR4 ;  /* 0x0000000421027c20 */ /* 0x002fca0008410000 */
[----:B------:R1:W1:Y:S02]  /*5290*/  MUFU.TANH R104, R2 ;  /* 0x0000000200687308 */ /* 0x0002640000002400 */
[----:B-1----:R-:W-:-:S06]  /*52a0*/  FMUL.FTZ R2, R34, UR4 ;  /* 0x0000000422027c20 */ /* 0x002fcc0008410000 */
[----:B------:R1:W1:Y:S02]  /*52b0*/  MUFU.TANH R106, R2 ;  /* 0x00000002006a7308 */ /* 0x0002640000002400 */
[----:B-1----:R-:W-:Y:S02]  /*52c0*/  FMUL.FTZ R2, R35, UR4 ;  /* 0x0000000423027c20 */ /* 0x002fe40008410000 */
[----:B------:R-:W-:Y:S01]  /*52d0*/  HMMA.16816.F32.BF16 R32, R4, R50, R20 ;  /* 0x000000320420723c */ /* 0x000fe20000041814 */
[----:B------:R-:W1:Y:S03]  /*52e0*/  LDSM.16.M88.4 R48, [R80+0x6000] ;  /* 0x006000005030783b */ /* 0x000e660000000200 */
[----:B------:R2:W1:Y:S04]  /*52f0*/  MUFU.TANH R109, R2 ;  /* 0x00000002006d7308 */ /* 0x0004680000002400 */
[----:B------:R-:W-:Y:S08]  /*5300*/  HMMA.16816.F32.BF16 R20, R8, R68, R40 ;  /* 0x000000440814723c */ /* 0x000ff00000041828 */
[----:B-----5:R-:W-:Y:S01]  /*5310*/  HMMA.16816.F32.BF16 R40, R12, R52, R24 ;  /* 0x000000340c28723c */ /* 0x020fe20000041818 */
[----:B--2---:R-:W-:-:S04]  /*5320*/  FMUL.FTZ R2, R28, UR4 ;  /* 0x000000041c027c20 */ /* 0x004fc80008410000 */
[----:B------:R2:W1:Y:S03]  /*5330*/  MUFU.TANH R110, R2 ;  /* 0x00000002006e7308 */ /* 0x0004660000002400 */
[----:B------:R-:W-:Y:S01]  /*5340*/  HMMA.16816.F32.BF16 R24, R16, R74, RZ ;  /* 0x0000004a1018723c */ /* 0x000fe200000418ff */
[----:B------:R-:W5:Y:S01]  /*5350*/  LDSM.16.M88.4 R72, [R0+UR5+0x7000] ;  /* 0x007000050048783b */ /* 0x000f620008000200 */
[----:B--2---:R-:W-:-:S04]  /*5360*/  FMUL.FTZ R2, R29, UR4 ;  /* 0x000000041d027c20 */ /* 0x004fc80008410000 */
[----:B------:R2:W1:Y:S02]  /*5370*/  MUFU.TANH R111, R2 ;  /* 0x00000002006f7308 */ /* 0x0004640000002400 */
[----:B--2---:R-:W-:-:S06]  /*5380*/  FMUL.FTZ R2, R30, UR4 ;  /* 0x000000041e027c20 */ /* 0x004fcc0008410000 */
[----:B------:R2:W1:Y:S02]  /*5390*/  MUFU.TANH R114, R2 ;  /* 0x0000000200727308 */ /* 0x0004640000002400 */
[----:B--2---:R-:W-:Y:S02]  /*53a0*/  FMUL.FTZ R2, R31, UR4 ;  /* 0x000000041f027c20 */ /* 0x004fe40008410000 */
[----:B------:R-:W-:Y:S04]  /*53b0*/  HMMA.16816.F32.BF16 R28, R4, R44, R20 ;  /* 0x0000002c041c723c */ /* 0x000fe80000041814 */
[----:B------:R2:W1:Y:S04]  /*53c0*/  MUFU.TANH R116, R2 ;  /* 0x0000000200747308 */ /* 0x0004680000002400 */
[----:B------:R-:W-:Y:S01]  /*53d0*/  HMMA.16816.F32.BF16 R20, R8, R70, R36 ;  /* 0x000000460814723c */ /* 0x000fe20000041824 */
[----:B------:R-:W5:Y:S07]  /*53e0*/  LDSM.16.M88.4 R68, [R88+0x6800] ;  /* 0x006800005844783b */ /* 0x000f6e0000000200 */
[----:B------:R-:W-:Y:S01]  /*53f0*/  HMMA.16816.F32.BF16 R36, R12, R54, R24 ;  /* 0x000000360c24723c */ /* 0x000fe20000041818 */
[----:B------:R-:W5:Y:S01]  /*5400*/  LDSM.16.M88.4 R52, [R3+0x7000] ;  /* 0x007000000334783b */ /* 0x000f620000000200 */
[----:B--2---:R-:W-:-:S04]  /*5410*/  FMUL.FTZ R2, R32, UR4 ;  /* 0x0000000420027c20 */ /* 0x004fc80008410000 */
[----:B------:R2:W1:Y:S02]  /*5420*/  MUFU.TANH R112, R2 ;  /* 0x0000000200707308 */ /* 0x0004640000002400 */
[----:B----4-:R-:W-:Y:S01]  /*5430*/  HMMA.16816.F32.BF16 R24, R16, R64, RZ ;  /* 0x000000401018723c */ /* 0x010fe200000418ff */
[----:B--2---:R-:W-:-:S05]  /*5440*/  FMUL.FTZ R2, R33, UR4 ;  /* 0x0000000421027c20 */ /* 0x004fca0008410000 */
[----:B------:R2:W4:Y:S02]  /*5450*/  MUFU.TANH R113, R2 ;  /* 0x0000000200717308 */ /* 0x0005240000002400 */
[----:B--2---:R-:W-:-:S06]  /*5460*/  FMUL.FTZ R2, R34, UR4 ;  /* 0x0000000422027c20 */ /* 0x004fcc0008410000 */
[----:B------:R2:W1:Y:S02]  /*5470*/  MUFU.TANH R115, R2 ;  /* 0x0000000200737308 */ /* 0x0004640000002400 */
[----:B--2---:R-:W-:Y:S02]  /*5480*/  FMUL.FTZ R2, R35, UR4 ;  /* 0x0000000423027c20 */ /* 0x004fe40008410000 */
[----:B------:R-:W-:Y:S01]  /*5490*/  HMMA.16816.F32.BF16 R32, R4, R46, R20 ;  /* 0x0000002e0420723c */ /* 0x000fe20000041814 */
[----:B------:R-:W2:Y:S03]  /*54a0*/  LDSM.16.M88.4 R44, [R80+0x6800] ;  /* 0x00680000502c783b */ /* 0x000ea60000000200 */
[----:B------:R5:W1:Y:S04]  /*54b0*/  MUFU.TANH R117, R2 ;  /* 0x0000000200757308 */ /* 0x000a680000002400 */
[----:B------:R-:W-:Y:S08]  /*54c0*/  HMMA.16816.F32.BF16 R20, R8, R76, R40 ;  /* 0x0000004c0814723c */ /* 0x000ff00000041828 */
[----:B---3--:R-:W-:Y:S01]  /*54d0*/  HMMA.16816.F32.BF16 R40, R12, R56, R24 ;  /* 0x000000380c28723c */ /* 0x008fe20000041818 */
[----:B-----5:R-:W-:-:S04]  /*54e0*/  FMUL.FTZ R2, R28, UR4 ;  /* 0x000000041c027c20 */ /* 0x020fc80008410000 */
[----:B------:R3:W1:Y:S03]  /*54f0*/  MUFU.TANH R118, R2 ;  /* 0x0000000200767308 */ /* 0x0006660000002400 */
[----:B------:R-:W-:Y:S01]  /*5500*/  HMMA.16816.F32.BF16 R24, R16, R66, RZ ;  /* 0x000000421018723c */ /* 0x000fe200000418ff */
[----:B------:R-:W5:Y:S01]  /*5510*/  LDSM.16.M88.4 R64, [R0+UR5+0x7800] ;  /* 0x007800050040783b */ /* 0x000f620008000200 */
[----:B---3--:R-:W-:-:S04]  /*5520*/  FMUL.FTZ R2, R29, UR4 ;  /* 0x000000041d027c20 */ /* 0x008fc80008410000 */
[----:B------:R3:W1:Y:S02]  /*5530*/  MUFU.TANH R119, R2 ;  /* 0x0000000200777308 */ /* 0x0006640000002400 */
[----:B---3--:R-:W-:-:S06]  /*5540*/  FMUL.FTZ R2, R30, UR4 ;  /* 0x000000041e027c20 */ /* 0x008fcc0008410000 */
[----:B------:R3:W1:Y:S02]  /*5550*/  MUFU.TANH R122, R2 ;  /* 0x00000002007a7308 */ /* 0x0006640000002400 */
[----:B---3--:R-:W-:Y:S02]  /*5560*/  FMUL.FTZ R2, R31, UR4 ;  /* 0x000000041f027c20 */ /* 0x008fe40008410000 */
[----:B-1----:R-:W-:Y:S04]  /*5570*/  HMMA.16816.F32.BF16 R28, R4, R48, R20 ;  /* 0x00000030041c723c */ /* 0x002fe80000041814 */
[----:B------:R1:W3:Y:S04]  /*5580*/  MUFU.TANH R124, R2 ;  /* 0x00000002007c7308 */ /* 0x0002e80000002400 */
[----:B------:R-:W-:Y:S01]  /*5590*/  HMMA.16816.F32.BF16 R20, R8, R78, R36 ;  /* 0x0000004e0814723c */ /* 0x000fe20000041824 */
[----:B------:R-:W-:Y:S07]  /*55a0*/  LDSM.16.M88.4 R76, [R88+0x8000] ;  /* 0x00800000584c783b */ /* 0x000fee0000000200 */
[----:B------:R-:W-:Y:S01]  /*55b0*/  HMMA.16816.F32.BF16 R36, R12, R58, R24 ;  /* 0x0000003a0c24723c */ /* 0x000fe20000041818 */
[----:B------:R-:W-:Y:S01]  /*55c0*/  LDSM.16.M88.4 R56, [R3+0x7800] ;  /* 0x007800000338783b */ /* 0x000fe20000000200 */
        /* <DEDUP_REMOVED lines=12> */
[----:B------:R-:W-:Y:S01]  /*5690*/  HMMA.16816.F32.BF16 R40, R12, R52, R24 ;  /* 0x000000340c28723c */ /* 0x000fe20000041818 */
[----:B-1----:R-:W-:-:S04]  /*56a0*/  FMUL.FTZ R2, R28, UR4 ;  /* 0x000000041c027c20 */ /* 0x002fc80008410000 */
[----:B------:R1:W1:Y:S03]  /*56b0*/  MUFU.TANH R126, R2 ;  /* 0x00000002007e7308 */ /* 0x0002660000002400 */
[----:B------:R-:W-:Y:S01]  /*56c0*/  HMMA.16816.F32.BF16 R24, R16, R74, RZ ;  /* 0x0000004a1018723c */ /* 0x000fe200000418ff */
[----:B------:R-:W4:Y:S01]  /*56d0*/  LDSM.16.M88.4 R72, [R88+0x7000] ;  /* 0x007000005848783b */ /* 0x000f220000000200 */
        /* <DEDUP_REMOVED lines=8> */
[----:B------:R-:W3:Y:S07]  /*5760*/  LDSM.16.M88.4 R68, [R0+UR5+0x8000] ;  /* 0x008000050044783b */ /* 0x000eee0008000200 */
[----:B------:R-:W-:Y:S01]  /*5770*/  HMMA.16816.F32.BF16 R36, R12, R54, R24 ;  /* 0x000000360c24723c */ /* 0x000fe20000041818 */
[----:B------:R-:W-:Y:S01]  /*5780*/  LDSM.16.M88.4 R52, [R3+0x8000] ;  /* 0x008000000334783b */ /* 0x000fe20000000200 */
[----:B-1----:R-:W-:-:S04]  /*5790*/  FMUL.FTZ R2, R32, UR4 ;  /* 0x0000000420027c20 */ /* 0x002fc80008410000 */
[----:B------:R1:W1:Y:S02]  /*57a0*/  MUFU.TANH R128, R2 ;  /* 0x0000000200807308 */ /* 0x0002640000002400 */
[----:B-----5:R-:W-:Y:S01]  /*57b0*/  HMMA.16816.F32.BF16 R24, R16, R64, RZ ;  /* 0x000000401018723c */ /* 0x020fe200000418ff */
        /* <DEDUP_REMOVED lines=8> */
[----:B----4-:R-:W-:Y:S08]  /*5840*/  HMMA.16816.F32.BF16 R20, R8, R72, R40 ;  /* 0x000000480814723c */ /* 0x010ff00000041828 */
[----:B------:R-:W-:Y:S01]  /*5850*/  HMMA.16816.F32.BF16 R40, R12, R56, R24 ;  /* 0x000000380c28723c */ /* 0x000fe20000041818 */
[----:B-1----:R-:W-:-:S04]  /*5860*/  FMUL.FTZ R2, R28, UR4 ;  /* 0x000000041c027c20 */ /* 0x002fc80008410000 */
[----:B------:R1:W4:Y:S03]  /*5870*/  MUFU.TANH R158, R2 ;  /* 0x00000002009e7308 */ /* 0x0003260000002400 */
[----:B------:R-:W-:Y:S01]  /*5880*/  HMMA.16816.F32.BF16 R24, R16, R66, RZ ;  /* 0x000000421018723c */ /* 0x000fe200000418ff */
[----:B------:R-:W5:Y:S01]  /*5890*/  LDSM.16.M88.4 R64, [R88+0x7800] ;  /* 0x007800005840783b */ /* 0x000f620000000200 */
[----:B-1----:R-:W-:-:S04]  /*58a0*/  FMUL.FTZ R2, R29, UR4 ;  /* 0x000000041d027c20 */ /* 0x002fc80008410000 */
[----:B------:R1:W1:Y:S02]  /*58b0*/  MUFU.TANH R160, R2 ;  /* 0x0000000200a07308 */ /* 0x0002640000002400 */
[----:B-1----:R-:W-:-:S06]  /*58c0*/  FMUL.FTZ R2, R30, UR4 ;  /* 0x000000041e027c20 */ /* 0x002fcc0008410000 */
[----:B------:R1:W1:Y:S02]  /*58d0*/  MUFU.TANH R165, R2 ;  /* 0x0000000200a57308 */ /* 0x0002640000002400 */
[----:B-1----:R-:W-:Y:S02]  /*58e0*/  FMUL.FTZ R2, R31, UR4 ;  /* 0x000000041f027c20 */ /* 0x002fe40008410000 */
[----:B------:R-:W-:Y:S04]  /*58f0*/  HMMA.16816.F32.BF16 R28, R4, R48, R20 ;  /* 0x00000030041c723c */ /* 0x000fe80000041814 */
[----:B------:R1:W1:Y:S04]  /*5900*/  MUFU.TANH R169, R2 ;  /* 0x0000000200a97308 */ /* 0x0002680000002400 */
[----:B------:R-:W-:Y:S01]  /*5910*/  HMMA.16816.F32.BF16 R20, R8, R74, R36 ;  /* 0x0000004a0814723c */ /* 0x000fe20000041824 */
[----:B------:R-:W-:Y:S07]  /*5920*/  LDSM.16.M88.4 R72, [R3+0x8800] ;  /* 0x008800000348783b */ /* 0x000fee0000000200 */
[----:B------:R-:W-:Y:S01]  /*5930*/  HMMA.16816.F32.BF16 R36, R12, R58, R24 ;  /* 0x0000003a0c24723c */ /* 0x000fe20000041818 */
[----:B------:R-:W2:Y:S01]  /*5940*/  LDSM.16.M88.4 R56, [R0+UR5+0x8800] ;  /* 0x008800050038783b */ /* 0x000ea20008000200 */
[----:B-1----:R-:W-:-:S04]  /*5950*/  FMUL.FTZ R2, R32, UR4 ;  /* 0x0000000420027c20 */ /* 0x002fc80008410000 */
[----:B------:R1:W1:Y:S02]  /*5960*/  MUFU.TANH R162, R2 ;  /* 0x0000000200a27308 */ /* 0x0002640000002400 */
[----:B---3--:R-:W-:Y:S01]  /*5970*/  HMMA.16816.F32.BF16 R24, R16, R68, RZ ;  /* 0x000000441018723c */ /* 0x008fe200000418ff */
[----:B-1----:R-:W-:-:S05]  /*5980*/  FMUL.FTZ R2, R33, UR4 ;  /* 0x0000000421027c20 */ /* 0x002fca0008410000 */
[----:B------:R1:W3:Y:S02]  /*5990*/  MUFU.TANH R163, R2 ;  /* 0x0000000200a37308 */ /* 0x0002e40000002400 */
[----:B-1----:R-:W-:-:S06]  /*59a0*/  FMUL.FTZ R2, R34, UR4 ;  /* 0x0000000422027c20 */ /* 0x002fcc0008410000 */
[----:B------:R1:W1:Y:S02]  /*59b0*/  MUFU.TANH R170, R2 ;  /* 0x0000000200aa7308 */ /* 0x0002640000002400 */
[----:B-1----:R-:W-:Y:S02]  /*59c0*/  FMUL.FTZ R2, R35, UR4 ;  /* 0x0000000423027c20 */ /* 0x002fe40008410000 */
[----:B------:R-:W-:Y:S01]  /*59d0*/  HMMA.16816.F32.BF16 R32, R4, R50, R20 ;  /* 0x000000320420723c */ /* 0x000fe20000041814 */
[----:B------:R-:W1:Y:S03]  /*59e0*/  LDSM.16.M88.4 R48, [R0+UR5+0x9000] ;  /* 0x009000050030783b */ /* 0x000e660008000200 */
[----:B------:R4:W1:Y:S04]  /*59f0*/  MUFU.TANH R174, R2 ;  /* 0x0000000200ae7308 */ /* 0x0008680000002400 */
[----:B-----5:R-:W-:Y:S08]  /*5a00*/  HMMA.16816.F32.BF16 R20, R8, R64, R40 ;  /* 0x000000400814723c */ /* 0x020ff00000041828 */
[----:B------:R-:W-:Y:S01]  /*5a10*/  HMMA.16816.F32.BF16 R40, R12, R52, R24 ;  /* 0x000000340c28723c */ /* 0x000fe20000041818 */
[----:B----4-:R-:W-:-:S04]  /*5a20*/  FMUL.FTZ R2, R28, UR4 ;  /* 0x000000041c027c20 */ /* 0x010fc80008410000 */
[----:B------:R4:W1:Y:S03]  /*5a30*/  MUFU.TANH R175, R2 ;  /* 0x0000000200af7308 */ /* 0x0008660000002400 */
[----:B------:R-:W-:Y:S01]  /*5a40*/  HMMA.16816.F32.BF16 R24, R16, R70, RZ ;  /* 0x000000461018723c */ /* 0x000fe200000418ff */
[----:B------:R-:W-:Y:S01]  /*5a50*/  LDSM.16.M88.4 R68, [R88+0x8800] ;  /* 0x008800005844783b */ /* 0x000fe20000000200 */
[----:B----4-:R-:W-:-:S04]  /*5a60*/  FMUL.FTZ R2, R29, UR4 ;  /* 0x000000041d027c20 */ /* 0x010fc80008410000 */
[----:B------:R4:W1:Y:S02]  /*5a70*/  MUFU.TANH R180, R2 ;  /* 0x0000000200b47308 */ /* 0x0008640000002400 */
[----:B----4-:R-:W-:-:S06]  /*5a80*/  FMUL.FTZ R2, R30, UR4 ;  /* 0x000000041e027c20 */ /* 0x010fcc0008410000 */
[----:B------:R4:W1:Y:S02]  /*5a90*/  MUFU.TANH R187, R2 ;  /* 0x0000000200bb7308 */ /* 0x0008640000002400 */
[----:B----4-:R-:W-:Y:S02]  /*5aa0*/  FMUL.FTZ R2, R31, UR4 ;  /* 0x000000041f027c20 */ /* 0x010fe40008410000 */
[----:B------:R-:W-:Y:S04]  /*5ab0*/  HMMA.16816.F32.BF16 R28, R4, R44, R20 ;  /* 0x0000002c041c723c */ /* 0x000fe80000041814 */
[----:B------:R4:W1:Y:S04]  /*5ac0*/  MUFU.TANH R189, R2 ;  /* 0x0000000200bd7308 */ /* 0x0008680000002400 */
[----:B------:R-:W-:Y:S01]  /*5ad0*/  HMMA.16816.F32.BF16 R20, R8, R66, R36 ;  /* 0x000000420814723c */ /* 0x000fe20000041824 */
[----:B------:R-:W-:Y:S07]  /*5ae0*/  LDSM.16.M88.4 R64, [R80+0x8800] ;  /* 0x008800005040783b */ /* 0x000fee0000000200 */
[----:B------:R-:W-:Y:S01]  /*5af0*/  HMMA.16816.F32.BF16 R36, R12, R54, R24 ;  /* 0x000000360c24723c */ /* 0x000fe20000041818 */
[----:B------:R-:W5:Y:S01]  /*5b00*/  LDSM.16.M88.4 R52, [R80+0x8000] ;  /* 0x008000005034783b */ /* 0x000f620000000200 */
[----:B----4-:R-:W-:-:S04]  /*5b10*/  FMUL.FTZ R2, R32, UR4 ;  /* 0x0000000420027c20 */ /* 0x010fc80008410000 */
[----:B------:R4:W1:Y:S02]  /*5b20*/  MUFU.TANH R181, R2 ;  /* 0x0000000200b57308 */ /* 0x0008640000002400 */
[----:B--2---:R-:W-:Y:S01]  /*5b30*/  HMMA.16816.F32.BF16 R24, R16, R56, RZ ;  /* 0x000000381018723c */ /* 0x004fe200000418ff */
[----:B----4-:R-:W-:-:S05]  /*5b40*/  FMUL.FTZ R2, R33, UR4 ;  /* 0x0000000421027c20 */ /* 0x010fca0008410000 */
[----:B------:R2:W4:Y:S02]  /*5b50*/  MUFU.TANH R185, R2 ;  /* 0x0000000200b97308 */ /* 0x0005240000002400 */
[----:B--2---:R-:W-:-:S06]  /*5b60*/  FMUL.FTZ R2, R34, UR4 ;  /* 0x0000000422027c20 */ /* 0x004fcc0008410000 */
[----:B------:R2:W1:Y:S02]  /*5b70*/  MUFU.TANH R147, R2 ;  /* 0x0000000200937308 */ /* 0x0004640000002400 */
[----:B--2---:R-:W-:Y:S02]  /*5b80*/  FMUL.FTZ R2, R35, UR4 ;  /* 0x0000000423027c20 */ /* 0x004fe40008410000 */
[----:B------:R-:W-:Y:S04]  /*5b90*/  HMMA.16816.F32.BF16 R32, R4, R46, R20 ;  /* 0x0000002e0420723c */ /* 0x000fe80000041814 */
[----:B------:R2:W1:Y:S04]  /*5ba0*/  MUFU.TANH R146, R2 ;  /* 0x0000000200927308 */ /* 0x0004680000002400 */
[----:B------:R-:W-:Y:S08]  /*5bb0*/  HMMA.16816.F32.BF16 R20, R8, R76, R40 ;  /* 0x0000004c0814723c */ /* 0x000ff00000041828 */
[----:B------:R-:W-:Y:S01]  /*5bc0*/  HMMA.16816.F32.BF16 R44, R12, R72, R24 ;  /* 0x000000480c2c723c */ /* 0x000fe20000041818 */
[----:B--2---:R-:W-:-:S04]  /*5bd0*/  FMUL.FTZ R2, R28, UR4 ;  /* 0x000000041c027c20 */ /* 0x004fc80008410000 */
[----:B------:R2:W1:Y:S03]  /*5be0*/  MUFU.TANH R145, R2 ;  /* 0x0000000200917308 */ /* 0x0004660000002400 */
[----:B------:R-:W-:Y:S01]  /*5bf0*/  HMMA.16816.F32.BF16 R24, R16, R58, RZ ;  /* 0x0000003a1018723c */ /* 0x000fe200000418ff */
[----:B------:R-:W3:Y:S01]  /*5c00*/  LDSM.16.M88.4 R56, [R3+0x9000] ;  /* 0x009000000338783b */ /* 0x000ee20000000200 */
[----:B--2---:R-:W-:-:S04]  /*5c10*/  FMUL.FTZ R2, R29, UR4 ;  /* 0x000000041d027c20 */ /* 0x004fc80008410000 */
[----:B------:R2:W2:-:S14]  /*5c20*/  MUFU.TANH R144, R2 ;  /* 0x0000000200907308 */ /* 0x00049c0000002400 */
[----:B------:R-:W-:Y:S01]  /*5c30*/  HMMA.16816.F32.BF16 R40, R12, R74, R24 ;  /* 0x0000004a0c28723c */ /* 0x000fe20000041818 */
[----:B------:R-:W-:Y:S07]  /*5c40*/  LDSM.16.M88.4 R72, [R3+0x9800] ;  /* 0x009800000348783b */ /* 0x000fee0000000200 */
[----:B-1----:R-:W-:Y:S01]  /*5c50*/  HMMA.16816.F32.BF16 R24, R16, R48, RZ ;  /* 0x000000301018723c */ /* 0x002fe200000418ff */
[----:B--2---:R-:W-:-:S04]  /*5c60*/  FMUL.FTZ R2, R30, UR4 ;  /* 0x000000041e027c20 */ /* 0x004fc80008410000 */
[----:B------:R1:W2:Y:S02]  /*5c70*/  MUFU.TANH R143, R2 ;  /* 0x00000002008f7308 */ /* 0x0002a40000002400 */
[----:B-1----:R-:W-:Y:S02]  /*5c80*/  FMUL.FTZ R2, R31, UR4 ;  /* 0x000000041f027c20 */ /* 0x002fe40008410000 */
[----:B-----5:R-:W-:Y:S04]  /*5c90*/  HMMA.16816.F32.BF16 R28, R4, R52, R20 ;  /* 0x00000034041c723c */ /* 0x020fe80000041814 */
[----:B------:R1:W1:Y:S04]  /*5ca0*/  MUFU.TANH R142, R2 ;  /* 0x00000002008e7308 */ /* 0x0002680000002400 */
[----:B------:R-:W-:Y:S01]  /*5cb0*/  HMMA.16816.F32.BF16 R20, R8, R78, R36 ;  /* 0x0000004e0814723c */ /* 0x000fe20000041824 */
[----:B------:R5:W-:Y:S01]  /*5cc0*/  LDSM.16.M88.4 R76, [R0+UR5+0x9800] ;  /* 0x00980005004c783b */ /* 0x000be20008000200 */
[----:B-1----:R-:W-:-:S04]  /*5cd0*/  FMUL.FTZ R2, R32, UR4 ;  /* 0x0000000420027c20 */ /* 0x002fc80008410000 */
[----:B------:R1:W1:-:S14]  /*5ce0*/  MUFU.TANH R141, R2 ;  /* 0x00000002008d7308 */ /* 0x00025c0000002400 */
[----:B------:R-:W-:Y:S01]  /*5cf0*/  HMMA.16816.F32.BF16 R36, R4, R54, R20 ;  /* 0x000000360424723c */ /* 0x000fe20000041814 */
[----:B------:R-:W-:Y:S01]  /*5d00*/  LDSM.16.M88.4 R52, [R80+0x9000] ;  /* 0x009000005034783b */ /* 0x000fe20000000200 */
[----:B-----5:R-:W-:-:S06]  /*5d10*/  FMUL.FTZ R0, R30, UR4 ;  /* 0x000000041e007c20 */ /* 0x020fcc0008410000 */
[----:B------:R-:W-:Y:S01]  /*5d20*/  HMMA.16816.F32.BF16 R20, R8, R68, R44 ;  /* 0x000000440814723c */ /* 0x000fe2000004182c */
[----:B------:R5:W2:Y:S01]  /*5d30*/  MUFU.TANH R134, R0 ;  /* 0x0000000000867308 */ /* 0x000aa20000002400 */
[----:B-1----:R-:W-:-:S06]  /*5d40*/  FMUL.FTZ R2, R33, UR4 ;  /* 0x0000000421027c20 */ /* 0x002fcc0008410000 */
[----:B---3--:R-:W-:Y:S01]  /*5d50*/  HMMA.16816.F32.BF16 R44, R12, R56, R24 ;  /* 0x000000380c2c723c */ /* 0x008fe20000041818 */
[----:B------:R1:W3:Y:S07]  /*5d60*/  MUFU.TANH R139, R2 ;  /* 0x00000002008b7308 */ /* 0x0002ee0000002400 */
[----:B------:R-:W-:Y:S01]  /*5d70*/  HMMA.16816.F32.BF16 R24, R16, R50, RZ ;  /* 0x000000321018723c */ /* 0x000fe200000418ff */
[----:B------:R-:W4:Y:S01]  /*5d80*/  LDSM.16.M88.4 R48, [R88+0x9000] ;  /* 0x009000005830783b */ /* 0x000f220000000200 */
[----:B-----5:R-:W-:-:S04]  /*5d90*/  FMUL.FTZ R0, R31, UR4 ;  /* 0x000000041f007c20 */ /* 0x020fc80008410000 */
[----:B------:R5:W2:Y:S01]  /*5da0*/  MUFU.TANH R133, R0 ;  /* 0x0000000000857308 */ /* 0x000aa20000002400 */
[----:B-1----:R-:W-:-:S07]  /*5db0*/  FMUL.FTZ R2, R34, UR4 ;  /* 0x0000000422027c20 */ /* 0x002fce0008410000 */
[----:B------:R1:W1:Y:S06]  /*5dc0*/  MUFU.TANH R138, R2 ;  /* 0x00000002008a7308 */ /* 0x00026c0000002400 */
[----:B------:R-:W-:Y:S01]  /*5dd0*/  HMMA.16816.F32.BF16 R24, R12, R58, R24 ;  /* 0x0000003a0c18723c */ /* 0x000fe20000041818 */
[----:B------:R-:W3:Y:S01]  /*5de0*/  LDSM.16.M88.4 R56, [R88+0x9800] ;  /* 0x009800005838783b */ /* 0x000ee20000000200 */
[----:B-----5:R-:W-:-:S04]  /*5df0*/  FMUL.FTZ R0, R36, UR4 ;  /* 0x0000000424007c20 */ /* 0x020fc80008410000 */
[----:B------:R5:W2:Y:S01]  /*5e00*/  MUFU.TANH R132, R0 ;  /* 0x0000000000847308 */ /* 0x000aa20000002400 */
[----:B-1----:R-:W-:Y:S02]  /*5e10*/  FMUL.FTZ R2, R35, UR4 ;  /* 0x0000000423027c20 */ /* 0x002fe40008410000 */
[----:B------:R-:W-:Y:S05]  /*5e20*/  HMMA.16816.F32.BF16 R32, R4, R64, R20 ;  /* 0x000000400420723c */ /* 0x000fea0000041814 */
[----:B------:R1:W1:Y:S03]  /*5e30*/  MUFU.TANH R137, R2 ;  /* 0x0000000200897308 */ /* 0x0002660000002400 */
[----:B------:R-:W-:Y:S01]  /*5e40*/  HMMA.16816.F32.BF16 R20, R8, R70, R40 ;  /* 0x000000460814723c */ /* 0x000fe20000041828 */
[----:B-----5:R-:W-:-:S04]  /*5e50*/  FMUL.FTZ R0, R37, UR4 ;  /* 0x0000000425007c20 */ /* 0x020fc80008410000 */
[----:B------:R5:W2:Y:S01]  /*5e60*/  MUFU.TANH R131, R0 ;  /* 0x0000000000837308 */ /* 0x000aa20000002400 */
[----:B-1----:R-:W-:-:S07]  /*5e70*/  FMUL.FTZ R2, R28, UR4 ;  /* 0x000000041c027c20 */ /* 0x002fce0008410000 */
[----:B------:R1:W1:Y:S07]  /*5e80*/  MUFU.TANH R136, R2 ;  /* 0x0000000200887308 */ /* 0x00026e0000002400 */
[----:B------:R-:W-:Y:S01]  /*5e90*/  HMMA.16816.F32.BF16 R40, R4, R66, R20 ;  /* 0x000000420428723c */ /* 0x000fe20000041814 */
[----:B-----5:R-:W-:-:S04]  /*5ea0*/  FMUL.FTZ R0, R38, UR4 ;  /* 0x0000000426007c20 */ /* 0x020fc80008410000 */
[----:B------:R5:W2:Y:S03]  /*5eb0*/  MUFU.TANH R71, R0 ;  /* 0x0000000000477308 */ /* 0x000aa60000002400 */
[----:B----4-:R-:W-:Y:S01]  /*5ec0*/  HMMA.16816.F32.BF16 R20, R8, R48, R44 ;  /* 0x000000300814723c */ /* 0x010fe2000004182c */
[----:B-1----:R-:W-:-:S04]  /*5ed0*/  FMUL.FTZ R2, R29, UR4 ;  /* 0x000000041d027c20 */ /* 0x002fc80008410000 */
[----:B------:R-:W1:Y:S03]  /*5ee0*/  MUFU.TANH R135, R2 ;  /* 0x0000000200877308 */ /* 0x000e660000002400 */
[----:B------:R-:W-:Y:S01]  /*5ef0*/  HMMA.16816.F32.BF16 R28, R16, R76, RZ ;  /* 0x0000004c101c723c */ /* 0x000fe200000418ff */
[----:B-----5:R-:W-:-:S07]  /*5f00*/  FMUL.FTZ R0, R39, UR4 ;  /* 0x0000000427007c20 */ /* 0x020fce0008410000 */
[----:B------:R-:W-:Y:S01]  /*5f10*/  HMMA.16816.F32.BF16 R16, R16, R78, RZ ;  /* 0x0000004e1010723c */ /* 0x000fe200000418ff */
[----:B------:R4:W1:Y:S11]  /*5f20*/  MUFU.TANH R69, R0 ;  /* 0x0000000000457308 */ /* 0x0008760000002400 */
[----:B------:R-:W-:Y:S08]  /*5f30*/  HMMA.16816.F32.BF16 R36, R12, R72, R28 ;  /* 0x000000480c24723c */ /* 0x000ff0000004181c */
[----:B------:R-:W-:Y:S01]  /*5f40*/  HMMA.16816.F32.BF16 R28, R8, R50, R24 ;  /* 0x00000032081c723c */ /* 0x000fe20000041818 */
[----:B----4-:R-:W-:-:S04]  /*5f50*/  FMUL.FTZ R0, R32, UR4 ;  /* 0x0000000420007c20 */ /* 0x010fc80008410000 */
[----:B------:R4:W1:Y:S03]  /*5f60*/  MUFU.TANH R70, R0 ;  /* 0x0000000000467308 */ /* 0x0008660000002400 */
[----:B------:R-:W-:Y:S08]  /*5f70*/  HMMA.16816.F32.BF16 R24, R4, R52, R20 ;  /* 0x000000340418723c */ /* 0x000ff00000041814 */
[----:B------:R-:W-:Y:S01]  /*5f80*/  HMMA.16816.F32.BF16 R12, R12, R74, R16 ;  /* 0x0000004a0c0c723c */ /* 0x000fe20000041810 */
[----:B----4-:R-:W-:-:S07]  /*5f90*/  FMUL.FTZ R0, R33, UR4 ;  /* 0x0000000421007c20 */ /* 0x010fce0008410000 */
[----:B---3--:R-:W-:Y:S01]  /*5fa0*/  HMMA.16816.F32.BF16 R20, R8, R56, R36 ;  /* 0x000000380814723c */ /* 0x008fe20000041824 */
[----:B------:R3:W4:Y:S07]  /*5fb0*/  MUFU.TANH R68, R0 ;  /* 0x0000000000447308 */ /* 0x00072e0000002400 */
[----:B------:R-:W-:Y:S08]  /*5fc0*/  HMMA.16816.F32.BF16 R28, R4, R54, R28 ;  /* 0x00000036041c723c */ /* 0x000ff0000004181c */
[----:B------:R-:W-:Y:S01]  /*5fd0*/  HMMA.16816.F32.BF16 R8, R8, R58, R12 ;  /* 0x0000003a0808723c */ /* 0x000fe2000004180c */
[----:B---3--:R-:W-:-:S04]  /*5fe0*/  FMUL.FTZ R0, R34, UR4 ;  /* 0x0000000422007c20 */ /* 0x008fc80008410000 */
[----:B------:R3:W1:Y:S02]  /*5ff0*/  MUFU.TANH R65, R0 ;  /* 0x0000000000417308 */ /* 0x0006640000002400 */
[----:B---3--:R-:W-:Y:S02]  /*6000*/  FMUL.FTZ R0, R35, UR4 ;  /* 0x0000000423007c20 */ /* 0x008fe40008410000 */
[----:B------:R-:W3:Y:S01]  /*6010*/  LDSM.16.M88.4 R32, [R80+0x9800] ;  /* 0x009800005020783b */ /* 0x000ee20000000200 */
[----:B------:R-:W-:-:S04]  /*6020*/  DEPBAR.LE SB0, 0x0 ;  /* 0x000080000000791a */ /* 0x000fc80000000000 */
[----:B------:R5:W1:Y:S02]  /*6030*/  MUFU.TANH R64, R0 ;  /* 0x0000000000407308 */ /* 0x000a640000002400 */
[----:B-----5:R-:W-:-:S06]  /*6040*/  FMUL.FTZ R0, R40, UR4 ;  /* 0x0000000428007c20 */ /* 0x020fcc0008410000 */
[----:B------:R5:W1:Y:S01]  /*6050*/  MUFU.TANH R66, R0 ;  /* 0x0000000000427308 */ /* 0x000a620000002400 */
[----:B---3--:R-:W-:Y:S01]  /*6060*/  HMMA.16816.F32.BF16 R20, R4, R32, R20 ;  /* 0x000000200414723c */ /* 0x008fe20000041814 */
[----:B-----5:R-:W-:-:S06]  /*6070*/  FMUL.FTZ R0, R41, UR4 ;  /* 0x0000000429007c20 */ /* 0x020fcc0008410000 */
[----:B------:R3:W1:Y:S01]  /*6080*/  MUFU.TANH R53, R0 ;  /* 0x0000000000357308 */ /* 0x0006620000002400 */
[----:B------:R-:W-:Y:S01]  /*6090*/  HMMA.16816.F32.BF16 R4, R4, R34, R8 ;  /* 0x000000220404723c */ /* 0x000fe20000041808 */
[----:B---3--:R-:W-:-:S15]  /*60a0*/  FMUL.FTZ R0, R42, UR4 ;  /* 0x000000042a007c20 */ /* 0x008fde0008410000 */
[----:B------:R-:W-:-:S03]  /*60b0*/  NOP ;  /* 0x0000000000007918 */ /* 0x000fc60000000000 */
[----:B------:R-:W-:Y:S01]  /*60c0*/  FMUL.FTZ R6, R6, UR4 ;  /* 0x0000000406067c20 */ /* 0x000fe20008410000 */
[----:B------:R3:W1:Y:S01]  /*60d0*/  MUFU.TANH R67, R0 ;  /* 0x0000000000437308 */ /* 0x0006620000002400 */
[----:B------:R-:W-:Y:S01]  /*60e0*/  FMUL.FTZ R7, R7, UR4 ;  /* 0x0000000407077c20 */ /* 0x000fe20008410000 */
[----:B------:R-:W-:Y:S01]  /*60f0*/  FMUL.FTZ R4, R4, UR4 ;  /* 0x0000000404047c20 */ /* 0x000fe20008410000 */
[----:B------:R-:W-:-:S05]  /*6100*/  FMUL.FTZ R5, R5, UR4 ;  /* 0x0000000405057c20 */ /* 0x000fca0008410000 */
[----:B------:R-:W1:Y:S08]  /*6110*/  MUFU.TANH R38, R6 ;  /* 0x0000000600267308 */ /* 0x000e700000002400 */
[----:B------:R-:W1:Y:S01]  /*6120*/  MUFU.TANH R37, R7 ;  /* 0x0000000700257308 */ /* 0x000e620000002400 */
[----:B---3--:R-:W-:-:S07]  /*6130*/  FMUL.FTZ R0, R43, UR4 ;  /* 0x000000042b007c20 */ /* 0x008fce0008410000 */
[----:B------:R3:W1:Y:S08]  /*6140*/  MUFU.TANH R56, R0 ;  /* 0x0000000000387308 */ /* 0x0006700000002400 */
[----:B------:R5:W1:Y:S08]  /*6150*/  MUFU.TANH R35, R4 ;  /* 0x0000000400237308 */ /* 0x000a700000002400 */
[----:B------:R2:W1:Y:S01]  /*6160*/  MUFU.TANH R34, R5 ;  /* 0x0000000500227308 */ /* 0x0004620000002400 */
[----:B---3--:R-:W-:-:S07]  /*6170*/  FMUL.FTZ R0, R24, UR4 ;  /* 0x0000000418007c20 */ /* 0x008fce0008410000 */
[----:B------:R3:W1:Y:S01]  /*6180*/  MUFU.TANH R47, R0 ;  /* 0x00000000002f7308 */ /* 0x0006620000002400 */
[C---:B-----5:R-:W-:Y:S02]  /*6190*/  VIMNMX R4, PT, PT, R83.reuse, R82, PT ;  /* 0x0000005253047248 */ /* 0x060fe40003fe0100 */
[----:B--2---:R-:W-:Y:S01]  /*61a0*/  VIADDMNMX R5, R83, 0x8, R82, PT ;  /* 0x0000000853057846 */ /* 0x004fe20003800152 */
[----:B---3--:R-:W-:-:S04]  /*61b0*/  FMUL.FTZ R0, R25, UR4 ;  /* 0x0000000419007c20 */ /* 0x008fc80008410000 */
[----:B------:R2:W3:Y:S02]  /*61c0*/  MUFU.TANH R46, R0 ;  /* 0x00000000002e7308 */ /* 0x0004e40000002400 */
[----:B--2---:R-:W-:-:S06]  /*61d0*/  FMUL.FTZ R0, R26, UR4 ;  /* 0x000000041a007c20 */ /* 0x004fcc0008410000 */
[----:B------:R2:W1:Y:S02]  /*61e0*/  MUFU.TANH R52, R0 ;  /* 0x0000000000347308 */ /* 0x0004640000002400 */
        /* <DEDUP_REMOVED lines=17> */
[----:B------:R2:W1:Y:S01]  /*6300*/  MUFU.TANH R39, R0 ;  /* 0x0000000000277308 */ /* 0x0004620000002400 */
[----:B------:R-:W-:Y:S06]  /*6310*/  BAR.SYNC.DEFER_BLOCKING 0x0 ;  /* 0x0000000000007b1d */ /* 0x000fec0000010000 */
[----:B---34-:R-:W-:Y:S05]  /*6320*/  @!P1 BRA `(.L_x_715) ;  /* 0x0000000c00989947 */ /* 0x018fea0003800000 */
[----:B------:R-:W-:-:S04]  /*6330*/  UISETP.NE.U32.AND UP0, UPT, UR8, URZ, UPT ;  /* 0x000000ff0800728c */ /* 0x000fc8000bf05070 */
[----:B------:R-:W-:-:S09]  /*6340*/  UISETP.NE.AND.EX UP0, UPT, UR9, URZ, UPT, UP0 ;  /* 0x000000ff0900728c */ /* 0x000fd2000bf05300 */
[----:B------:R-:W-:Y:S05]  /*6350*/  BRA.U UP0, `(.L_x_716) ;  /* 0x0000000100287547 */ /* 0x000fea000b800000 */
[----:B------:R-:W-:Y:S01]  /*6360*/  UMOV UR4, URZ ;  /* 0x000000ff00047c82 */ /* 0x000fe20008000000 */
[----:B--2---:R-:W-:Y:S01]  /*6370*/  IMAD.SHL.U32 R0, R60, 0x100, RZ ;  /* 0x000001003c007824 */ /* 0x004fe200078e00ff */
[----:B------:R-:W-:-:S05]  /*6380*/  IADD3 R2, P2, PT, RZ, -UR4, RZ ;  /* 0x80000004ff027c10 */ /* 0x000fca000ff5e0ff */
[----:B------:R-:W-:-:S05]  /*6390*/  IMAD.X R0, RZ, RZ, ~R0, P2 ;  /* 0x000000ffff007224 */ /* 0x000fca00010e0e00 */
[----:B------:R-:W-:-:S04]  /*63a0*/  SHF.R.S64 R2, R2, 0x1f, R0 ;  /* 0x0000001f02027819 */ /* 0x000fc80000001000 */
[----:B------:R-:W-:-:S04]  /*63b0*/  IADD3 R192, P2, PT, R2, R192, RZ ;  /* 0x000000c002c07210 */ /* 0x000fc80007f5e0ff */
[----:B------:R-:W-:Y:S01]  /*63c0*/  LEA.HI.X.SX32 R193, R0, R193, 0x1, P2 ;  /* 0x000000c100c17211 */ /* 0x000fe200010f0eff */
[----:B------:R2:W-:Y:S04]  /*63d0*/  STL [R1+0x24], R192 ;  /* 0x000024c001007387 */ /* 0x0005e80000100800 */
[----:B------:R2:W-:Y:S01]  /*63e0*/  STL [R1+0x20], R193 ;  /* 0x000020c101007387 */ /* 0x0005e20000100800 */
[----:B------:R-:W-:Y:S05]  /*63f0*/  BRA `(.L_x_717) ;  /* 0x0000000400047947 */ /* 0x000fea0003800000 */
.L_x_716:
[----:B------:R-:W3:Y:S01]  /*6400*/  LDC R11, c[0x0][0x4f0] ;  /* 0x00013c00ff0b7b82 */ /* 0x000ee20000000800 */
[----:B------:R-:W-:Y:S01]  /*6410*/  LEA R8, R188, 0xfffffe00, 0x8 ;  /* 0xfffffe00bc087811 */ /* 0x000fe200078e40ff */
[----:B------:R-:W4:Y:S01]  /*6420*/  LDCU.64 UR6, c[0x0][0x3a0] ;  /* 0x00007400ff0677ac */ /* 0x000f220008000a00 */
[----:B------:R-:W-:Y:S01]  /*6430*/  IABS R7, R81 ;  /* 0x0000005100077213 */ /* 0x000fe20000000000 */
[----:B------:R-:W-:Y:S01]  /*6440*/  IMAD.MOV.U32 R13, RZ, RZ, R192 ;  /* 0x000000ffff0d7224 */ /* 0x000fe200078e00c0 */
[----:B------:R-:W-:Y:S01]  /*6450*/  IABS R6, R8 ;  /* 0x0000000800067213 */ /* 0x000fe20000000000 */
[----:B------:R-:W-:Y:S01]  /*6460*/  IMAD.MOV.U32 R12, RZ, RZ, R193 ;  /* 0x000000ffff0c7224 */ /* 0x000fe200078e00c1 */
[----:B---3--:R-:W-:-:S04]  /*6470*/  IABS R10, R11 ;  /* 0x0000000b000a7213 */ /* 0x008fc80000000000 */
[----:B------:R-:W3:Y:S08]  /*6480*/  I2F.RP R2, R10 ;  /* 0x0000000a00027306 */ /* 0x000ef00000209400 */
[----:B---3--:R-:W3:Y:S02]  /*6490*/  MUFU.RCP R2, R2 ;  /* 0x0000000200027308 */ /* 0x008ee40000001000 */
[----:B---3--:R-:W-:-:S06]  /*64a0*/  IADD3 R2, PT, PT, R2, 0xffffffe, RZ ;  /* 0x0ffffffe02027810 */ /* 0x008fcc0007ffe0ff */
[----:B------:R-:W2:Y:S02]  /*64b0*/  F2I.FTZ.U32.TRUNC.NTZ R3, R2 ;  /* 0x0000000200037305 */ /* 0x000ea4000021f000 */
[----:B--2---:R-:W-:Y:S02]  /*64c0*/  IMAD.MOV R0, RZ, RZ, -R3 ;  /* 0x000000ffff007224 */ /* 0x004fe400078e0a03 */
[----:B------:R-:W-:Y:S02]  /*64d0*/  IMAD.MOV.U32 R2, RZ, RZ, RZ ;  /* 0x000000ffff027224 */ /* 0x000fe400078e00ff */
[----:B------:R-:W-:-:S04]  /*64e0*/  IMAD R0, R0, R10, RZ ;  /* 0x0000000a00007224 */ /* 0x000fc800078e02ff */
[----:B------:R-:W-:Y:S01]  /*64f0*/  IMAD.HI.U32 R2, R3, R0, R2 ;  /* 0x0000000003027227 */ /* 0x000fe200078e0002 */
[----:B------:R-:W-:-:S03]  /*6500*/  MOV R3, R6 ;  /* 0x0000000600037202 */ /* 0x000fc60000000f00 */
[----:B------:R-:W-:Y:S02]  /*6510*/  IMAD.MOV.U32 R6, RZ, RZ, R7 ;  /* 0x000000ffff067224 */ /* 0x000fe400078e0007 */
        /* <DEDUP_REMOVED lines=14> */
[-C--:B------:R-:W-:Y:S02]  /*6600*/  LOP3.LUT R3, R8, R11.reuse, RZ, 0x3c, !PT ;  /* 0x0000000b08037212 */ /* 0x080fe400078e3cff */
[----:B------:R-:W-:-:S02]  /*6610*/  LOP3.LUT R6, R81, R11, RZ, 0x3c, !PT ;  /* 0x0000000b51067212 */ /* 0x000fc400078e3cff */
[----:B------:R-:W-:Y:S02]  /*6620*/  ISETP.GE.AND P2, PT, R3, RZ, PT ;  /* 0x000000ff0300720c */ /* 0x000fe40003f46270 */
[----:B------:R-:W-:Y:S02]  /*6630*/  ISETP.GE.AND P3, PT, R6, RZ, PT ;  /* 0x000000ff0600720c */ /* 0x000fe40003f66270 */
[----:B------:R-:W-:Y:S01]  /*6640*/  LOP3.LUT R3, RZ, R11, RZ, 0x33, !PT ;  /* 0x0000000bff037212 */ /* 0x000fe200078e33ff */
[----:B------:R-:W-:Y:S01]  /*6650*/  @P4 VIADD R0, R0, 0x1 ;  /* 0x0000000100004836 */ /* 0x000fe20000000000 */
[----:B------:R-:W-:Y:S02]  /*6660*/  ISETP.NE.AND P4, PT, R11, RZ, PT ;  /* 0x000000ff0b00720c */ /* 0x000fe40003f85270 */
[----:B------:R-:W-:-:S05]  /*6670*/  @P5 IADD3 R2, PT, PT, R2, 0x1, RZ ;  /* 0x0000000102025810 */ /* 0x000fca0007ffe0ff */
[----:B------:R-:W-:Y:S02]  /*6680*/  @!P2 IMAD.MOV R0, RZ, RZ, -R0 ;  /* 0x000000ffff00a224 */ /* 0x000fe400078e0a00 */
[----:B------:R-:W-:-:S03]  /*6690*/  @!P3 IADD3 R2, PT, PT, -R2, RZ, RZ ;  /* 0x000000ff0202b210 */ /* 0x000fc60007ffe1ff */
[C---:B------:R-:W-:Y:S02]  /*66a0*/  SEL R0, R3.reuse, R0, !P4 ;  /* 0x0000000003007207 */ /* 0x040fe40006000000 */
[----:B------:R-:W-:-:S03]  /*66b0*/  SEL R2, R3, R2, !P4 ;  /* 0x0000000203027207 */ /* 0x000fc60006000000 */
[----:B------:R-:W-:-:S04]  /*66c0*/  IMAD.WIDE R8, R0, 0x4, R190 ;  /* 0x0000000400087825 */ /* 0x000fc800078e02be */
[C---:B------:R-:W-:Y:S02]  /*66d0*/  IMAD.WIDE R6, R2.reuse, 0x4, R190 ;  /* 0x0000000402067825 */ /* 0x040fe400078e02be */
[----:B------:R-:W2:Y:S04]  /*66e0*/  LDG.E R8, desc[UR16][R8.64] ;  /* 0x0000001008087981 */ /* 0x000ea8000c1e1900 */
[----:B------:R-:W2:Y:S01]  /*66f0*/  LDG.E R6, desc[UR16][R6.64] ;  /* 0x0000001006067981 */ /* 0x000ea2000c1e1900 */
[----:B------:R-:W-:-:S04]  /*6700*/  IMAD.IADD R0, R2, 0x1, -R0 ;  /* 0x0000000102007824 */ /* 0x000fc800078e0a00 */
[----:B------:R-:W-:-:S05]  /*6710*/  IMAD R0, R0, R11, -0x100 ;  /* 0xffffff0000007424 */ /* 0x000fca00078e020b */
[----:B------:R-:W-:-:S05]  /*6720*/  SHF.R.S32.HI R2, RZ, 0x1f, R0 ;  /* 0x0000001fff027819 */ /* 0x000fca0000011400 */
[----:B------:R-:W-:Y:S01]  /*6730*/  IMAD R2, R2, R60, RZ ;  /* 0x0000003c02027224 */ /* 0x000fe200078e02ff */
[----:B--2---:R-:W-:-:S03]  /*6740*/  IADD3 R8, PT, PT, R8, -R6, RZ ;  /* 0x8000000608087210 */ /* 0x004fc60007ffe0ff */
[C---:B------:R-:W-:Y:S02]  /*6750*/  IMAD R6, R0.reuse, R61, R2 ;  /* 0x0000003d00067224 */ /* 0x040fe400078e0202 */
[----:B------:R-:W-:Y:S01]  /*6760*/  IMAD.WIDE.U32 R2, R0, R60, RZ ;  /* 0x0000003c00027225 */ /* 0x000fe200078e00ff */
[----:B------:R-:W-:-:S03]  /*6770*/  SHF.R.S32.HI R0, RZ, 0x1f, R8 ;  /* 0x0000001fff007819 */ /* 0x000fc60000011408 */
[----:B------:R-:W-:Y:S02]  /*6780*/  IMAD.IADD R3, R3, 0x1, R6 ;  /* 0x0000000103037824 */ /* 0x000fe400078e0206 */
[----:B----4-:R-:W-:Y:S02]  /*6790*/  IMAD R0, R0, UR6, RZ ;  /* 0x0000000600007c24 */ /* 0x010fe4000f8e02ff */
[----:B------:R-:W-:-:S04]  /*67a0*/  IMAD.WIDE.U32 R2, R8, UR6, R2 ;  /* 0x0000000608027c25 */ /* 0x000fc8000f8e0002 */
[----:B------:R-:W-:Y:S01]  /*67b0*/  IMAD R0, R8, UR7, R0 ;  /* 0x0000000708007c24 */ /* 0x000fe2000f8e0200 */
[----:B------:R-:W-:-:S04]  /*67c0*/  LEA R13, P2, R2, R13, 0x1 ;  /* 0x0000000d020d7211 */ /* 0x000fc800078408ff */
[----:B------:R-:W-:-:S04]  /*67d0*/  IADD3 R0, PT, PT, R3, R0, RZ ;  /* 0x0000000003007210 */ /* 0x000fc80007ffe0ff */
[----:B------:R-:W-:-:S05]  /*67e0*/  LEA.HI.X R12, R2, R12, R0, 0x1, P2 ;  /* 0x0000000c020c7211 */ /* 0x000fca00010f0c00 */
[----:B------:R3:W-:Y:S04]  /*67f0*/  STL [R1+0x20], R12 ;  /* 0x0000200c01007387 */ /* 0x0007e80000100800 */
[----:B------:R3:W-:Y:S02]  /*6800*/  STL [R1+0x24], R13 ;  /* 0x0000240d01007387 */ /* 0x0007e40000100800 */
.L_x_717:
[----:B------:R-:W4:Y:S01]  /*6810*/  LDL R0, [R1+0x24] ;  /* 0x0000240001007983 */ /* 0x000f220000100800 */
[----:B------:R-:W5:Y:S03]  /*6820*/  LDCU UR4, c[0x0][0x440] ;  /* 0x00008800ff0477ac */ /* 0x000f660008000800 */
[----:B------:R-:W2:Y:S01]  /*6830*/  LDL R6, [R1+0x20] ;  /* 0x0000200001067983 */ /* 0x000ea20000100800 */
[C---:B-----5:R-:W-:Y:S02]  /*6840*/  ISETP.GE.AND P3, PT, R233.reuse, UR4, PT ;  /* 0x00000004e9007c0c */ /* 0x060fe4000bf66270 */
[----:B------:R-:W-:-:S13]  /*6850*/  ISETP.GE.AND P2, PT, R233, UR4, PT ;  /* 0x00000004e9007c0c */ /* 0x000fda000bf46270 */
[C---:B------:R-:W-:Y:S02]  /*6860*/  @!P2 IMAD R22, R61.reuse, 0xc0, RZ ;  /* 0x000000c03d16a824 */ /* 0x040fe400078e02ff */
[C---:B------:R-:W-:Y:S02]  /*6870*/  @!P2 IMAD R26, R61.reuse, 0x60, RZ ;  /* 0x000000603d1aa824 */ /* 0x040fe400078e02ff */
[C---:B------:R-:W-:Y:S02]  /*6880*/  @!P2 IMAD R20, R61.reuse, 0xe0, RZ ;  /* 0x000000e03d14a824 */ /* 0x040fe400078e02ff */
[C---:B------:R-:W-:Y:S02]  /*6890*/  @!P2 IMAD R16, R61.reuse, 0x160, RZ ;  /* 0x000001603d10a824 */ /* 0x040fe400078e02ff */
[C---:B------:R-:W-:Y:S02]  /*68a0*/  @!P2 IMAD R18, R61.reuse, 0x180, RZ ;  /* 0x000001803d12a824 */ /* 0x040fe400078e02ff */
[----:B------:R-:W-:-:S02]  /*68b0*/  @!P2 IMAD R17, R61, 0x1a0, RZ ;  /* 0x000001a03d11a824 */ /* 0x000fc400078e02ff */
[----:B------:R-:W-:Y:S01]  /*68c0*/  @!P2 IMAD R24, R61, 0xa0, RZ ;  /* 0x000000a03d18a824 */ /* 0x000fe200078e02ff */
[----:B------:R-:W-:Y:S01]  /*68d0*/  BSSY.RECONVERGENT B0, `(.L_x_718) ;  /* 0x000008a000007945 */ /* 0x000fe20003800200 */
[----:B----4-:R-:W-:-:S04]  /*68e0*/  LEA R2, P4, R60, R0, 0x5 ;  /* 0x000000003c027211 */ /* 0x010fc800078828ff */
[CC--:B--2---:R-:W-:Y:S02]  /*68f0*/  LEA.HI.X R3, R60.reuse, R6.reuse, R61, 0x5, P4 ;  /* 0x000000063c037211 */ /* 0x0c4fe400020f2c3d */
[----:B------:R-:W-:Y:S01]  /*6900*/  @!P3 MOV R7, R6 ;  /* 0x000000060007b202 */ /* 0x000fe20000000f00 */
[----:B------:R-:W-:Y:S01]  /*6910*/  @!P3 IMAD.MOV.U32 R6, RZ, RZ, R0 ;  /* 0x000000ffff06b224 */ /* 0x000fe200078e0000 */
[-C--:B------:R-:W-:Y:S01]  /*6920*/  @!P2 MOV R10, R2.reuse ;  /* 0x00000002000aa202 */ /* 0x080fe20000000f00 */
[--C-:B------:R-:W-:Y:S01]  /*6930*/  @!P2 IMAD.MOV.U32 R11, RZ, RZ, R3.reuse ;  /* 0x000000ffff0ba224 */ /* 0x100fe200078e0003 */
[----:B------:R-:W-:Y:S02]  /*6940*/  @!P2 MOV R8, R2 ;  /* 0x000000020008a202 */ /* 0x000fe40000000f00 */
[----:B------:R-:W-:Y:S01]  /*6950*/  @!PT LDS RZ, [RZ] ;  /* 0x00000000fffff984 */ /* 0x000fe20000000800 */
[----:B------:R-:W-:Y:S01]  /*6960*/  @!PT LDS RZ, [RZ] ;  /* 0x00000000fffff984 */ /* 0x000fe20000000800 */
[----:B------:R-:W-:Y:S01]  /*6970*/  @!PT LDS RZ, [RZ] ;  /* 0x00000000fffff984 */ /* 0x000fe20000000800 */
[----:B------:R2:W-:Y:S01]  /*6980*/  @!P3 LDGSTS.E.BYPASS.LTC128B.128 [R237+0x2000], desc[UR16][R6.64] ;  /* 0x0200000006edbfae */ /* 0x0005e2000b981a10 */
[----:B------:R-:W-:Y:S02]  /*6990*/  @!P2 IMAD.MOV.U32 R9, RZ, RZ, R3 ;  /* 0x000000ffff09a224 */ /* 0x000fe400078e0003 */
[----:B------:R-:W-:-:S04]  /*69a0*/  @!P2 IMAD.WIDE.U32 R10, R60, 0xc0, R10 ;  /* 0x000000c03c0aa825 */ /* 0x000fc800078e000a */
[----:B------:R-:W-:Y:S01]  /*69b0*/  @!P2 IMAD.WIDE.U32 R14, R60, 0x60, R2 ;  /* 0x000000603c0ea825 */ /* 0x000fe200078e0002 */
[----:B------:R-:W-:-:S03]  /*69c0*/  @!P2 IADD3 R23, PT, PT, R22, R11, RZ ;  /* 0x0000000b1617a210 */ /* 0x000fc60007ffe0ff */
[----:B------:R-:W-:Y:S02]  /*69d0*/  @!P2 IMAD R0, R61, 0x120, RZ ;  /* 0x000001203d00a824 */ /* 0x000fe400078e02ff */
[----:B------:R-:W-:Y:S01]  /*69e0*/  @!P2 IMAD.WIDE.U32 R8, R60, 0xe0, R8 ;  /* 0x000000e03c08a825 */ /* 0x000fe200078e0008 */
[----:B------:R-:W-:-:S03]  /*69f0*/  @!P2 IADD3 R27, PT, PT, R26, R15, RZ ;  /* 0x0000000f1a1ba210 */ /* 0x000fc60007ffe0ff */
[----:B------:R-:W-:Y:S01]  /*6a00*/  @!P2 IMAD.MOV.U32 R22, RZ, RZ, R10 ;  /* 0x000000ffff16a224 */ /* 0x000fe200078e000a */
[-C--:B------:R-:W-:Y:S02]  /*6a10*/  @!P2 MOV R10, R2.reuse ;  /* 0x00000002000aa202 */ /* 0x080fe40000000f00 */
[----:B--2---:R-:W-:Y:S01]  /*6a20*/  @!P2 MOV R6, R2 ;  /* 0x000000020006a202 */ /* 0x004fe20000000f00 */
[----:B------:R-:W-:-:S04]  /*6a30*/  @!P2 IMAD.MOV.U32 R7, RZ, RZ, R3 ;  /* 0x000000ffff07a224 */ /* 0x000fc800078e0003 */
[----:B------:R-:W-:-:S04]  /*6a40*/  @!P2 IMAD.WIDE.U32 R6, R60, 0x120, R6 ;  /* 0x000001203c06a825 */ /* 0x000fc800078e0006 */
[----:B------:R-:W-:Y:S01]  /*6a50*/  @!P2 IMAD.IADD R21, R20, 0x1, R9 ;  /* 0x000000011415a824 */ /* 0x000fe200078e0209 */
[----:B------:R-:W-:Y:S01]  /*6a60*/  @!P2 IADD3 R15, PT, PT, R0, R7, RZ ;  /* 0x00000007000fa210 */ /* 0x000fe20007ffe0ff */
[----:B------:R-:W-:Y:S01]  /*6a70*/  @!P2 IMAD.MOV.U32 R26, RZ, RZ, R14 ;  /* 0x000000ffff1aa224 */ /* 0x000fe200078e000e */
[----:B------:R-:W-:Y:S01]  /*6a80*/  @!P2 MOV R20, R8 ;  /* 0x000000080014a202 */ /* 0x000fe20000000f00 */
[----:B------:R-:W-:Y:S01]  /*6a90*/  @!P2 IMAD.MOV.U32 R11, RZ, RZ, R3 ;  /* 0x000000ffff0ba224 */ /* 0x000fe200078e0003 */
[----:B------:R-:W-:Y:S02]  /*6aa0*/  @!P2 MOV R14, R6 ;  /* 0x00000006000ea202 */ /* 0x000fe40000000f00 */
[-C--:B------:R-:W-:Y:S02]  /*6ab0*/  @!P2 MOV R8, R2.reuse ;  /* 0x000000020008a202 */ /* 0x080fe40000000f00 */
[----:B------:R-:W-:Y:S02]  /*6ac0*/  @!P2 MOV R9, R3 ;  /* 0x000000030009a202 */ /* 0x000fe40000000f00 */
[----:B------:R-:W-:-:S02]  /*6ad0*/  @!P2 MOV R6, R2 ;  /* 0x000000020006a202 */ /* 0x000fc40000000f00 */
[----:B------:R-:W-:Y:S01]  /*6ae0*/  @!P2 MOV R7, R3 ;  /* 0x000000030007a202 */ /* 0x000fe20000000f00 */
[C---:B------:R-:W-:Y:S01]  /*6af0*/  @!P2 IMAD.WIDE.U32 R10, R60.reuse, 0x160, R10 ;  /* 0x000001603c0aa825 */ /* 0x040fe200078e000a */
[----:B------:R2:W-:Y:S01]  /*6b00*/  @P3 STS.128 [R237+0x2000], RZ ;  /* 0x002000ffed003388 */ /* 0x0005e20000000c00 */
[CC--:B------:R-:W-:Y:S02]  /*6b10*/  @!P2 LEA R28, P3, R60.reuse, R2.reuse, 0x5 ;  /* 0x000000023c1ca211 */ /* 0x0c0fe400078628ff */
[----:B------:R-:W-:Y:S01]  /*6b20*/  @!P2 IMAD.WIDE.U32 R8, R60, 0x180, R8 ;  /* 0x000001803c08a825 */ /* 0x000fe200078e0008 */
[----:B---3--:R-:W-:-:S03]  /*6b30*/  @!P2 MOV R12, R2 ;  /* 0x00000002000ca202 */ /* 0x008fc60000000f00 */
[C---:B------:R-:W-:Y:S01]  /*6b40*/  @!P2 IMAD.WIDE.U32 R6, R60.reuse, 0x1a0, R6 ;  /* 0x000001a03c06a825 */ /* 0x040fe200078e0006 */
[----:B------:R-:W-:-:S03]  /*6b50*/  @!P2 LEA.HI.X R29, R60, R3, R61, 0x5, P3 ;  /* 0x000000033c1da211 */ /* 0x000fc600018f2c3d */
[----:B------:R-:W-:Y:S01]  /*6b60*/  @!P2 IMAD.IADD R11, R16, 0x1, R11 ;  /* 0x00000001100ba824 */ /* 0x000fe200078e020b */
[-C--:B------:R-:W-:Y:S01]  /*6b70*/  @!P2 LEA R16, P4, R60, R2.reuse, 0x6 ;  /* 0x000000023c10a211 */ /* 0x080fe200078830ff */
[----:B------:R-:W-:Y:S01]  /*6b80*/  @!P2 IMAD.MOV.U32 R13, RZ, RZ, R3 ;  /* 0x000000ffff0da224 */ /* 0x000fe200078e0003 */
[----:B------:R-:W-:Y:S01]  /*6b90*/  @!P2 IADD3 R9, PT, PT, R18, R9, RZ ;  /* 0x000000091209a210 */ /* 0x000fe20007ffe0ff */
[----:B------:R2:W-:Y:S01]  /*6ba0*/  @P2 STS.128 [R237+0x2800], RZ ;  /* 0x002800ffed002388 */ /* 0x0005e20000000c00 */
[----:B------:R-:W-:Y:S01]  /*6bb0*/  @!P2 IADD3 R7, PT, PT, R17, R7, RZ ;  /* 0x000000071107a210 */ /* 0x000fe20007ffe0ff */
[C---:B------:R-:W-:Y:S01]  /*6bc0*/  @!P2 IMAD.WIDE.U32 R12, R60.reuse, 0xa0, R12 ;  /* 0x000000a03c0ca825 */ /* 0x040fe200078e000c */
[C---:B------:R-:W-:Y:S01]  /*6bd0*/  @!P2 LEA R18, P3, R60.reuse, R2, 0x7 ;  /* 0x000000023c12a211 */ /* 0x040fe200078638ff */
[----:B------:R-:W-:Y:S01]  /*6be0*/  @!PT LDS RZ, [RZ] ;  /* 0x00000000fffff984 */ /* 0x000fe20000000800 */
[----:B------:R-:W-:Y:S01]  /*6bf0*/  @!PT LDS RZ, [RZ] ;  /* 0x00000000fffff984 */ /* 0x000fe20000000800 */
[----:B------:R-:W-:Y:S01]  /*6c00*/  @!PT LDS RZ, [RZ] ;  /* 0x00000000fffff984 */ /* 0x000fe20000000800 */
[----:B------:R-:W-:Y:S01]  /*6c10*/  @!P2 LDGSTS.E.BYPASS.LTC128B.128 [R237+0x2800], desc[UR16][R2.64] ;  /* 0x0280000002edafae */ /* 0x000fe2000b981a10 */
[----:B------:R-:W-:-:S03]  /*6c20*/  @!P2 LEA.HI.X R17, R60, R3, R61, 0x6, P4 ;  /* 0x000000033c11a211 */ /* 0x000fc600020f343d */
[----:B------:R2:W-:Y:S01]  /*6c30*/  @P2 STS.128 [R237+0x3000], RZ ;  /* 0x003000ffed002388 */ /* 0x0005e20000000c00 */
[----:B------:R-:W-:Y:S01]  /*6c40*/  @!P2 LEA.HI.X R19, R60, R3, R61, 0x7, P3 ;  /* 0x000000033c13a211 */ /* 0x000fe200018f3c3d */
[----:B------:R-:W-:Y:S02]  /*6c50*/  @!P2 IMAD.IADD R25, R24, 0x1, R13 ;  /* 0x000000011819a824 */ /* 0x000fe400078e020d */
[----:B------:R-:W-:Y:S01]  /*6c60*/  @!PT LDS RZ, [RZ] ;  /* 0x00000000fffff984 */ /* 0x000fe20000000800 */
[----:B------:R-:W-:Y:S01]  /*6c70*/  @!PT LDS RZ, [RZ] ;  /* 0x00000000fffff984 */ /* 0x000fe20000000800 */
[----:B------:R-:W-:Y:S01]  /*6c80*/  @!PT LDS RZ, [RZ] ;  /* 0x00000000fffff984 */ /* 0x000fe20000000800 */
[----:B------:R-:W-:Y:S01]  /*6c90*/  @!P2 LDGSTS.E.BYPASS.LTC128B.128 [R237+0x3000], desc[UR16][R28.64] ;  /* 0x030000001cedafae */ /* 0x000fe2000b981a10 */
[----:B------:R-:W-:-:S03]  /*6ca0*/  @!P2 MOV R24, R12 ;  /* 0x0000000c0018a202 */ /* 0x000fc60000000f00 */
[----:B------:R2:W-:Y:S01]  /*6cb0*/  @P2 STS.128 [R237+0x3800], RZ ;  /* 0x003800ffed002388 */ /* 0x0005e20000000c00 */
[----:B------:R-:W-:-:S03]  /*6cc0*/  @!P2 MOV R13, R3 ;  /* 0x00000003000da202 */ /* 0x000fc60000000f00 */
[----:B------:R-:W-:Y:S01]  /*6cd0*/  @!PT LDS RZ, [RZ] ;  /* 0x00000000fffff984 */ /* 0x000fe20000000800 */
[----:B------:R-:W-:Y:S01]  /*6ce0*/  @!PT LDS RZ, [RZ] ;  /* 0x00000000fffff984 */ /* 0x000fe20000000800 */
[----:B------:R-:W-:Y:S01]  /*6cf0*/  @!PT LDS RZ, [RZ] ;  /* 0x00000000fffff984 */ /* 0x000fe20000000800 */
[----:B------:R3:W-:Y:S01]  /*6d00*/  @!P2 LDGSTS.E.BYPASS.LTC128B.128 [R237+0x3800], desc[UR16][R16.64] ;  /* 0x0380000010edafae */ /* 0x0007e2000b981a10 */
[----:B------:R-:W-:-:S03]  /*6d10*/  @!P2 IMAD.MOV.U32 R12, RZ, RZ, R2 ;  /* 0x000000ffff0ca224 */ /* 0x000fc600078e0002 */
[----:B------:R2:W-:Y:S04]  /*6d20*/  @P2 STS.128 [R237+0x4000], RZ ;  /* 0x004000ffed002388 */ /* 0x0005e80000000c00 */
[----:B------:R-:W-:Y:S01]  /*6d30*/  @!PT LDS RZ, [RZ] ;  /* 0x00000000fffff984 */ /* 0x000fe20000000800 */
[----:B------:R-:W-:Y:S01]  /*6d40*/  @!PT LDS RZ, [RZ] ;  /* 0x00000000fffff984 */ /* 0x000fe20000000800 */
[----:B------:R-:W-:Y:S01]  /*6d50*/  @!PT LDS RZ, [RZ] ;  /* 0x00000000fffff984 */ /* 0x000fe20000000800 */
[----:B------:R2:W-:Y:S04]  /*6d60*/  @!P2 LDGSTS.E.BYPASS.LTC128B.128 [R237+0x4000], desc[UR16][R26.64] ;  /* 0x040000001aedafae */ /* 0x0005e8000b981a10 */
[----:B------:R2:W-:Y:S01]  /*6d70*/  @P2 STS.128 [R237+0x4800], RZ ;  /* 0x004800ffed002388 */ /* 0x0005e20000000c00 */
[----:B------:R-:W-:-:S03]  /*6d80*/  @!P2 IMAD R0, R61, 0x140, RZ ;  /* 0x000001403d00a824 */ /* 0x000fc600078e02ff */
[----:B------:R-:W-:Y:S01]  /*6d90*/  @!PT LDS RZ, [RZ] ;  /* 0x00000000fffff984 */ /* 0x000fe20000000800 */
[----:B------:R-:W-:Y:S01]  /*6da0*/  @!PT LDS RZ, [RZ] ;  /* 0x00000000fffff984 */ /* 0x000fe20000000800 */
[----:B------:R-:W-:Y:S01]  /*6db0*/  @!PT LDS RZ, [RZ] ;  /* 0x00000000fffff984 */ /* 0x000fe20000000800 */
[----:B------:R2:W-:Y:S01]  /*6dc0*/  @!P2 LDGSTS.E.BYPASS.LTC128B.128 [R237+0x4800], desc[UR16][R18.64] ;  /* 0x0480000012edafae */ /* 0x0005e2000b981a10 */
[----:B------:R-:W-:-:S03]  /*6dd0*/  @!P2 IMAD.WIDE.U32 R12, R60, 0x140, R12 ;  /* 0x000001403c0ca825 */ /* 0x000fc600078e000c */
[----:B------:R2:W-:Y:S04]  /*6de0*/  @P2 STS.128 [R237+0x5000], RZ ;  /* 0x005000ffed002388 */ /* 0x0005e80000000c00 */
[----:B------:R-:W-:Y:S01]  /*6df0*/  @!PT LDS RZ, [RZ] ;  /* 0x00000000fffff984 */ /* 0x000fe20000000800 */
[----:B------:R-:W-:Y:S01]  /*6e00*/  @!PT LDS RZ, [RZ] ;  /* 0x00000000fffff984 */ /* 0x000fe20000000800 */
[----:B------:R-:W-:Y:S01]  /*6e10*/  @!PT LDS RZ, [RZ] ;  /* 0x00000000fffff984 */ /* 0x000fe20000000800 */
[----:B------:R2:W-:Y:S01]  /*6e20*/  @!P2 LDGSTS.E.BYPASS.LTC128B.128 [R237+0x5000], desc[UR16][R24.64] ;  /* 0x0500000018edafae */ /* 0x0005e2000b981a10 */
[----:B---3--:R-:W-:-:S03]  /*6e30*/  @!P2 LEA R16, P3, R60, R2, 0x8 ;  /* 0x000000023c10a211 */ /* 0x008fc600078640ff */
[----:B------:R2:W-:Y:S01]  /*6e40*/  @P2 STS.128 [R237+0x5800], RZ ;  /* 0x005800ffed002388 */ /* 0x0005e20000000c00 */
[----:B------:R-:W-:-:S03]  /*6e50*/  @!P2 LEA.HI.X R17, R60, R3, R61, 0x8, P3 ;  /* 0x000000033c11a211 */ /* 0x000fc600018f443d */
[----:B------:R-:W-:Y:S01]  /*6e60*/  @!PT LDS RZ, [RZ] ;  /* 0x00000000fffff984 */ /* 0x000fe20000000800 */
[----:B------:R-:W-:Y:S01]  /*6e70*/  @!PT LDS RZ, [RZ] ;  /* 0x00000000fffff984 */ /* 0x000fe20000000800 */
[----:B------:R-:W-:Y:S01]  /*6e80*/  @!PT LDS RZ, [RZ] ;  /* 0x00000000fffff984 */ /* 0x000fe20000000800 */
[----:B------:R2:W-:Y:S01]  /*6e90*/  @!P2 LDGSTS.E.BYPASS.LTC128B.128 [R237+0x5800], desc[UR16][R22.64] ;  /* 0x0580000016edafae */ /* 0x0005e2000b981a10 */
[----:B------:R-:W-:-:S03]  /*6ea0*/  @!P2 IMAD.IADD R13, R0, 0x1, R13 ;  /* 0x00000001000da824 */ /* 0x000fc600078e020d */
        /* <DEDUP_REMOVED lines=44> */
.L_x_719:
[----:B------:R-:W-:Y:S05]  /*7170*/  BSYNC.RECONVERGENT B0 ;  /* 0x0000000000007941 */ /* 0x000fea0003800200 */
.L_x_718:
[----:B------:R-:W0:Y:S02]  /*7180*/  LDGDEPBAR ;  /* 0x00000000000079af */ /* 0x000e240000000000 */
.L_x_715:
[----:B--2---:R-:W-:Y:S01]  /*7190*/  IMAD.SHL.U32 R0, R236, 0x2, RZ ;  /* 0x00000002ec007824 */ /* 0x004fe200078e00ff */
[----:B------:R-:W2:Y:S04]  /*71a0*/  LDCU UR4, c[0x0][0x45c] ;  /* 0x00008b80ff0477ac */ /* 0x000ea80008000800 */
[----:B------:R-:W-:-:S05]  /*71b0*/  LOP3.LUT R0, R0, 0x6, RZ, 0xc0, !PT ;  /* 0x0000000600007812 */ /* 0x000fca00078ec0ff */
[----:B------:R-:W-:-:S04]  /*71c0*/  IMAD R0, R188, 0x100, R0 ;  /* 0x00000100bc007824 */ /* 0x000fc800078e0200 */
[C---:B---3--:R-:W-:Y:S02]  /*71d0*/  VIADD R2, R0.reuse, 0xffffff00 ;  /* 0xffffff0000027836 */ /* 0x048fe40000000000 */
[C---:B------:R-:W-:Y:S02]  /*71e0*/  VIADD R3, R0.reuse, 0xffffff01 ;  /* 0xffffff0100037836 */ /* 0x040fe40000000000 */
[----:B------:R-:W-:Y:S01]  /*71f0*/  VIADD R6, R0, 0xffffffb1 ;  /* 0xffffffb100067836 */ /* 0x000fe20000000000 */
[-C--:B------:R-:W-:Y:S01]  /*7200*/  ISETP.GE.AND P4, PT, R2, R4.reuse, PT ;  /* 0x000000040200720c */ /* 0x080fe20003f86270 */
[----:B------:R-:W-:Y:S01]  /*7210*/  VIADD R9, R0, 0xffffffe0 ;  /* 0xffffffe000097836 */ /* 0x000fe20000000000 */
[-C--:B------:R-:W-:Y:S01]  /*7220*/  ISETP.GE.AND P2, PT, R2, R5.reuse, PT ;  /* 0x000000050200720c */ /* 0x080fe20003f46270 */
[C---:B------:R-:W-:Y:S01]  /*7230*/  VIADD R2, R0.reuse, 0xffffff08 ;  /* 0xffffff0800027836 */ /* 0x040fe20000000000 */
[CC--:B------:R-:W-:Y:S01]  /*7240*/  ISETP.GE.AND P3, PT, R3.reuse, R4.reuse, PT ;  /* 0x000000040300720c */ /* 0x0c0fe20003f66270 */
[C---:B------:R-:W-:Y:S01]  /*7250*/  VIADD R8, R0.reuse, 0xffffffe1 ;  /* 0xffffffe100087836 */ /* 0x040fe20000000000 */
[-C--:B------:R-:W-:Y:S01]  /*7260*/  ISETP.GE.AND P5, PT, R3, R5.reuse, PT ;  /* 0x000000050300720c */ /* 0x080fe20003fa6270 */
[----:B------:R-:W-:Y:S01]  /*7270*/  VIADD R3, R0, 0xffffff09 ;  /* 0xffffff0900037836 */ /* 0x000fe20000000000 */
[----:B------:R-:W-:Y:S01]  /*7280*/  FSEL R17, R186, -INF , !P4 ;  /* 0xff800000ba117808 */ /* 0x000fe20006000000 */
[C---:B------:R-:W-:Y:S01]  /*7290*/  VIADD R13, R0.reuse, 0xffffffe8 ;  /* 0xffffffe8000d7836 */ /* 0x040fe20000000000 */
[----:B------:R-:W-:Y:S01]  /*72a0*/  FSEL R19, R183, -INF , !P2 ;  /* 0xff800000b7137808 */ /* 0x000fe20005000000 */
[----:B------:R-:W-:Y:S01]  /*72b0*/  VIADD R7, R0, 0xffffffe9 ;  /* 0xffffffe900077836 */ /* 0x000fe20000000000 */
[-C--:B------:R-:W-:Y:S01]  /*72c0*/  ISETP.GE.AND P4, PT, R2, R4.reuse, PT ;  /* 0x000000040200720c */ /* 0x080fe20003f86270 */
[----:B------:R-:W-:Y:S01]  /*72d0*/  VIADD R12, R0, 0xfffffff0 ;  /* 0xfffffff0000c7836 */ /* 0x000fe20000000000 */
[----:B------:R-:W-:Y:S01]  /*72e0*/  ISETP.GE.AND P2, PT, R2, R5, PT ;  /* 0x000000050200720c */ /* 0x000fe20003f46270 */
[----:B------:R-:W-:Y:S01]  /*72f0*/  VIADD R2, R0, 0xffffff10 ;  /* 0xffffff1000027836 */ /* 0x000fe20000000000 */
[----:B------:R-:W-:Y:S01]  /*7300*/  FSEL R16, R184, -INF , !P3 ;  /* 0xff800000b8107808 */ /* 0x000fe20005800000 */
[----:B------:R-:W-:Y:S01]  /*7310*/  VIADD R10, R0, 0xfffffff1 ;  /* 0xfffffff1000a7836 */ /* 0x000fe20000000000 */
[----:B------:R-:W-:Y:S01]  /*7320*/  FSEL R20, R182, -INF , !P5 ;  /* 0xff800000b6147808 */ /* 0x000fe20006800000 */
[----:B------:R-:W-:Y:S01]  /*7330*/  VIADD R11, R0, 0xfffffff8 ;  /* 0xfffffff8000b7836 */ /* 0x000fe20000000000 */
[----:B------:R-:W-:-:S02]  /*7340*/  ISETP.GE.AND P3, PT, R3, R4, PT ;  /* 0x000000040300720c */ /* 0x000fc40003f66270 */
[-C--:B------:R-:W-:Y:S01]  /*7350*/  ISETP.GE.AND P5, PT, R3, R5.reuse, PT ;  /* 0x000000050300720c */ /* 0x080fe20003fa6270 */
[----:B------:R-:W-:Y:S01]  /*7360*/  VIADD R3, R0, 0xffffff11 ;  /* 0xffffff1100037836 */ /* 0x000fe20000000000 */
[----:B------:R-:W-:Y:S02]  /*7370*/  FSEL R15, R179, -INF , !P4 ;  /* 0xff800000b30f7808 */ /* 0x000fe40006000000 */
[----:B------:R-:W-:Y:S02]  /*7380*/  FSEL R21, R177, -INF , !P2 ;  /* 0xff800000b1157808 */ /* 0x000fe40005000000 */
[C---:B------:R-:W-:Y:S02]  /*7390*/  ISETP.GE.AND P4, PT, R2.reuse, R4, PT ;  /* 0x000000040200720c */ /* 0x040fe40003f86270 */
[----:B------:R-:W-:Y:S01]  /*73a0*/  ISETP.GE.AND P2, PT, R2, R5, PT ;  /* 0x000000050200720c */ /* 0x000fe20003f46270 */
[----:B------:R-:W-:Y:S01]  /*73b0*/  VIADD R2, R0, 0xffffff18 ;  /* 0xffffff1800027836 */ /* 0x000fe20000000000 */
[----:B------:R-:W-:-:S02]  /*73c0*/  FSEL R14, R178, -INF , !P3 ;  /* 0xff800000b20e7808 */ /* 0x000fc40005800000 */
[----:B------:R-:W-:Y:S02]  /*73d0*/  FSEL R28, R176, -INF , !P5 ;  /* 0xff800000b01c7808 */ /* 0x000fe40006800000 */
        /* <DEDUP_REMOVED lines=157> */
[C---:B------:R-:W-:Y:S01]  /*7db0*/  VIADD R2, R0.reuse, 0xffffff98 ;  /* 0xffffff9800027836 */ /* 0x040fe20000000000 */
        /* <DEDUP_REMOVED lines=48> */
[----:B------:R-:W-:Y:S02]  /*80c0*/  ISETP.GE.AND P5, PT, R2, R5, PT ;  /* 0x000000050200720c */ /* 0x000fe40003fa6270 */
[----:B------:R-:W-:-:S02]  /*80d0*/  FMNMX3.FTZ R2, R17, R16, R15, !PT ;  /* 0x0000001011027276 */ /* 0x000fc4000781000f */
[----:B------:R-:W-:Y:S02]  /*80e0*/  FSEL R196, R145, -INF , !P4 ;  /* 0xff80000091c47808 */ /* 0x000fe40006000000 */
[----:B------:R-:W-:Y:S02]  /*80f0*/  FMNMX3.FTZ R2, R2, R14, R18, !PT ;  /* 0x0000000e02027276 */ /* 0x000fe40007810012 */
[----:B------:R-:W-:Y:S02]  /*8100*/  FSEL R215, R143, -INF , !P2 ;  /* 0xff8000008fd77808 */ /* 0x000fe40005000000 */
[----:B------:R-:W-:Y:S02]  /*8110*/  FMNMX3.FTZ R2, R2, R29, R30, !PT ;  /* 0x0000001d02027276 */ /* 0x000fe4000781001e */
[C---:B------:R-:W-:Y:S02]  /*8120*/  ISETP.GE.AND P4, PT, R3.reuse, R4, PT ;  /* 0x000000040300720c */ /* 0x040fe40003f86270 */
[----:B------:R-:W-:Y:S01]  /*8130*/  ISETP.GE.AND P2, PT, R3, R5, PT ;  /* 0x000000050300720c */ /* 0x000fe20003f46270 */
[----:B------:R-:W-:Y:S01]  /*8140*/  VIADD R3, R0, 0xffffffc0 ;  /* 0xffffffc000037836 */ /* 0x000fe20000000000 */
        /* <DEDUP_REMOVED lines=10> */
[C---:B------:R-:W-:Y:S02]  /*81f0*/  ISETP.GE.AND P4, PT, R3.reuse, R4, PT ;  /* 0x000000040300720c */ /* 0x040fe40003f86270 */
[----:B------:R-:W-:Y:S02]  /*8200*/  ISETP.GE.AND P2, PT, R3, R5, PT ;  /* 0x000000050300720c */ /* 0x000fe40003f46270 */
        /* <DEDUP_REMOVED lines=21> */
[----:B-1----:R-:W-:Y:S02]  /*8360*/  FSEL R228, R135, -INF , !P3 ;  /* 0xff80000087e47808 */ /* 0x002fe40005800000 */
        /* <DEDUP_REMOVED lines=9> */
[C---:B------:R-:W-:Y:S02]  /*8400*/  ISETP.GE.AND P4, PT, R6.reuse, R4, PT ;  /* 0x000000040600720c */ /* 0x040fe40003f86270 */
[----:B------:R-:W-:Y:S01]  /*8410*/  ISETP.GE.AND P2, PT, R6, R5, PT ;  /* 0x000000050600720c */ /* 0x000fe20003f46270 */
[----:B------:R-:W-:Y:S01]  /*8420*/  VIADD R6, R0, 0xffffffd1 ;  /* 0xffffffd100067836 */ /* 0x000fe20000000000 */
[----:B------:R-:W-:-:S02]  /*8430*/  FMNMX3.FTZ R2, R2, R100, R105, !PT ;  /* 0x0000006402027276 */ /* 0x000fc40007810069 */
[----:B------:R-:W-:Y:S02]  /*8440*/  FMNMX3.FTZ R3, R3, R127, R128, !PT ;  /* 0x0000007f03037276 */ /* 0x000fe40007810080 */
[----:B------:R-:W-:Y:S02]  /*8450*/  FMNMX3.FTZ R2, R2, R107, R106, !PT ;  /* 0x0000006b02027276 */ /* 0x000fe4000781006a */
[----:B------:R-:W-:Y:S02]  /*8460*/  FSEL R230, R131, -INF , !P3 ;  /* 0xff80000083e67808 */ /* 0x000fe40005800000 */
[----:B------:R-:W-:Y:S02]  /*8470*/  FSEL R231, R69, -INF , !P5 ;  /* 0xff80000045e77808 */ /* 0x000fe40006800000 */
[----:B------:R-:W-:Y:S02]  /*8480*/  FMNMX3.FTZ R3, R3, R129, R158, !PT ;  /* 0x0000008103037276 */ /* 0x000fe4000781009e */
        /* <DEDUP_REMOVED lines=21> */
[----:B------:R-:W-:-:S02]  /*85e0*/  FMNMX3.FTZ R0, R0, R125, R130, !PT ;  /* 0x0000007d00007276 */ /* 0x000fc40007810082 */
[----:B------:R-:W-:Y:S02]  /*85f0*/  FMNMX3.FTZ R2, R2, R200, R201, !PT ;  /* 0x000000c802027276 */ /* 0x000fe400078100c9 */
[----:B------:R-:W-:Y:S02]  /*8600*/  FMNMX3.FTZ R0, R0, R151, R152, !PT ;  /* 0x0000009700007276 */ /* 0x000fe40007810098 */
[----:B------:R-:W-:Y:S02]  /*8610*/  FMNMX3.FTZ R2, R2, R202, R227, !PT ;  /* 0x000000ca02027276 */ /* 0x000fe400078100e3 */
[----:B------:R-:W-:Y:S02]  /*8620*/  FSEL R239, R66, -INF , !P4 ;  /* 0xff80000042ef7808 */ /* 0x000fe40006000000 */
[----:B------:R-:W-:Y:S02]  /*8630*/  FMNMX3.FTZ R2, R2, R228, R229, !PT ;  /* 0x000000e402027276 */ /* 0x000fe400078100e5 */
[----:B------:R-:W-:-:S02]  /*8640*/  ISETP.GE.AND P4, PT, R9, R4, PT ;  /* 0x000000040900720c */ /* 0x000fc40003f86270 */
[----:B------:R-:W-:Y:S02]  /*8650*/  FMNMX3.FTZ R0, R0, R153, R165, !PT ;  /* 0x0000009900007276 */ /* 0x000fe400078100a5 */
[----:B------:R-:W-:Y:S02]  /*8660*/  FSEL R242, R53, -INF , !P3 ;  /* 0xff80000035f27808 */ /* 0x000fe40005800000 */
[----:B------:R-:W-:Y:S02]  /*8670*/  FMNMX3.FTZ R2, R2, R230, R241, !PT ;  /* 0x000000e602027276 */ /* 0x000fe400078100f1 */
[-C--:B------:R-:W-:Y:S02]  /*8680*/  ISETP.GE.AND P3, PT, R8, R4.reuse, PT ;  /* 0x000000040800720c */ /* 0x080fe40003f66270 */
[----:B------:R-:W-:Y:S02]  /*8690*/  FSEL R248, R47, -INF , !P4 ;  /* 0xff8000002ff87808 */ /* 0x000fe40006000000 */
[----:B------:R-:W-:-:S02]  /*86a0*/  ISETP.GE.AND P4, PT, R13, R4, PT ;  /* 0x000000040d00720c */ /* 0x000fc40003f86270 */
[----:B------:R-:W-:Y:S02]  /*86b0*/  FMNMX3.FTZ R0, R0, R169, R170, !PT ;  /* 0x000000a900007276 */ /* 0x000fe400078100aa */
[----:B------:R-:W-:Y:S02]  /*86c0*/  FMNMX3.FTZ R2, R2, R244, R239, !PT ;  /* 0x000000f402027276 */ /* 0x000fe400078100ef */
[----:B------:R-:W-:Y:S02]  /*86d0*/  FSEL R249, R46, -INF , !P3 ;  /* 0xff8000002ef97808 */ /* 0x000fe40005800000 */
[----:B------:R-:W-:Y:S02]  /*86e0*/  ISETP.GE.AND P3, PT, R7, R4, PT ;  /* 0x000000040700720c */ /* 0x000fe40003f66270 */
[----:B------:R-:W-:Y:S02]  /*86f0*/  FSEL R251, R43, -INF , !P4 ;  /* 0xff8000002bfb7808 */ /* 0x000fe40006000000 */
[----:B------:R-:W-:-:S02]  /*8700*/  FMNMX3.FTZ R0, R0, R174, R187, !PT ;  /* 0x000000ae00007276 */ /* 0x000fc400078100bb */
[----:B------:R-:W-:Y:S02]  /*8710*/  ISETP.GE.AND P4, PT, R12, R4, PT ;  /* 0x000000040c00720c */ /* 0x000fe40003f86270 */
[----:B------:R-:W-:Y:S02]  /*8720*/  FMNMX3.FTZ R2, R2, R242, R248, !PT ;  /* 0x000000f202027276 */ /* 0x000fe400078100f8 */
[----:B------:R-:W-:Y:S02]  /*8730*/  FSEL R42, R42, -INF , !P3 ;  /* 0xff8000002a2a7808 */ /* 0x000fe40005800000 */
[----:B------:R-:W-:Y:S02]  /*8740*/  FMNMX3.FTZ R0, R0, R189, R188, !PT ;  /* 0x000000bd00007276 */ /* 0x000fe400078100bc */
[----:B------:R-:W-:Y:S02]  /*8750*/  ISETP.GE.AND P3, PT, R10, R4, PT ;  /* 0x000000040a00720c */ /* 0x000fe40003f66270 */
[----:B------:R-:W-:-:S02]  /*8760*/  FSEL R177, R41, -INF , !P4 ;  /* 0xff80000029b17808 */ /* 0x000fc40006000000 */
[----:B------:R-:W-:Y:S02]  /*8770*/  ISETP.GE.AND P4, PT, R11, R4, PT ;  /* 0x000000040b00720c */ /* 0x000fe40003f86270 */
[----:B------:R-:W-:Y:S02]  /*8780*/  FMNMX3.FTZ R2, R2, R249, R251, !PT ;  /* 0x000000f902027276 */ /* 0x000fe400078100fb */
[----:B------:R-:W-:Y:S02]  /*8790*/  FMNMX3.FTZ R0, R0, R194, R215, !PT ;  /* 0x000000c200007276 */ /* 0x000fe400078100d7 */
[----:B------:R-:W-:Y:S02]  /*87a0*/  FSEL R186, R36, -INF , !P3 ;  /* 0xff80000024ba7808 */ /* 0x000fe40005800000 */
[----:B------:R-:W-:Y:S02]  /*87b0*/  ISETP.GE.AND P3, PT, R6, R4, PT ;  /* 0x000000040600720c */ /* 0x000fe40003f66270 */
[----:B------:R-:W-:-:S02]  /*87c0*/  FSEL R182, R35, -INF , !P4 ;  /* 0xff80000023b67808 */ /* 0x000fc40006000000 */
[----:B------:R-:W-:Y:S02]  /*87d0*/  FMNMX3.FTZ R2, R2, R42, R177, !PT ;  /* 0x0000002a02027276 */ /* 0x000fe400078100b1 */
[----:B------:R-:W-:Y:S02]  /*87e0*/  FMNMX3.FTZ R0, R0, R222, R218, !PT ;  /* 0x000000de00007276 */ /* 0x000fe400078100da */
[----:B------:R-:W-:Y:S02]  /*87f0*/  FSEL R190, R34, -INF , !P3 ;  /* 0xff80000022be7808 */ /* 0x000fe40005800000 */
[----:B------:R-:W-:Y:S02]  /*8800*/  FMNMX3.FTZ R2, R2, R186, R182, !PT ;  /* 0x000000ba02027276 */ /* 0x000fe400078100b6 */
[----:B------:R-:W-:Y:S02]  /*8810*/  FMNMX3.FTZ R0, R0, R226, R232, !PT ;  /* 0x000000e200007276 */ /* 0x000fe400078100e8 */
[----:B------:R-:W-:-:S02]  /*8820*/  FMNMX.FTZ R2, R190, R2, !PT ;  /* 0x00000002be027209 */ /* 0x000fc40007810000 */
[----:B------:R-:W-:Y:S02]  /*8830*/  FMNMX3.FTZ R0, R0, R240, R238, !PT ;  /* 0x000000f000007276 */ /* 0x000fe400078100ee */
[----:B------:R-:W-:Y:S01]  /*8840*/  ISETP.GE.AND P4, PT, R9, R5, PT ;  /* 0x000000050900720c */ /* 0x000fe20003f86270 */
[----:B------:R-:W1:Y:S01]  /*8850*/  SHFL.BFLY PT, R36, R2, 0x2, 0x1f ;  /* 0x0c401f0002247f89 */ /* 0x000e6200000e0000 */
[----:B------:R-:W-:Y:S02]  /*8860*/  FSEL R243, R67, -INF , !P2 ;  /* 0xff80000043f37808 */ /* 0x000fe40005000000 */
[----:B------:R-:W-:Y:S02]  /*8870*/  FMNMX3.FTZ R0, R0, R231, R246, !PT ;  /* 0x000000e700007276 */ /* 0x000fe400078100f6 */
[-C--:B------:R-:W-:Y:S02]  /*8880*/  ISETP.GE.AND P3, PT, R8, R5.reuse, PT ;  /* 0x000000050800720c */ /* 0x080fe40003f66270 */
[----:B------:R-:W-:-:S02]  /*8890*/  ISETP.GE.AND P2, PT, R13, R5, PT ;  /* 0x000000050d00720c */ /* 0x000fc40003f46270 */
[----:B------:R-:W-:Y:S02]  /*88a0*/  FSEL R245, R56, -INF , !P5 ;  /* 0xff80000038f57808 */ /* 0x000fe40006800000 */
[----:B------:R-:W-:Y:S02]  /*88b0*/  FSEL R250, R52, -INF , !P4 ;  /* 0xff80000034fa7808 */ /* 0x000fe40006000000 */
[----:B------:R-:W-:Y:S02]  /*88c0*/  FMNMX3.FTZ R0, R0, R247, R243, !PT ;  /* 0x000000f700007276 */ /* 0x000fe400078100f3 */
[-C--:B------:R-:W-:Y:S02]  /*88d0*/  ISETP.GE.AND P5, PT, R7, R5.reuse, PT ;  /* 0x000000050700720c */ /* 0x080fe40003fa6270 */
[----:B------:R-:W-:Y:S02]  /*88e0*/  ISETP.GE.AND P4, PT, R12, R5, PT ;  /* 0x000000050c00720c */ /* 0x000fe40003f86270 */
[----:B------:R-:W-:-:S02]  /*88f0*/  FSEL R252, R51, -INF , !P3 ;  /* 0xff80000033fc7808 */ /* 0x000fc40005800000 */
[----:B------:R-:W-:Y:S02]  /*8900*/  FSEL R191, R45, -INF , !P2 ;  /* 0xff8000002dbf7808 */ /* 0x000fe40005000000 */
[----:B------:R-:W-:Y:S02]  /*8910*/  FMNMX3.FTZ R0, R0, R245, R250, !PT ;  /* 0x000000f500007276 */ /* 0x000fe400078100fa */
[-C--:B------:R-:W-:Y:S02]  /*8920*/  ISETP.GE.AND P3, PT, R10, R5.reuse, PT ;  /* 0x000000050a00720c */ /* 0x080fe40003f66270 */
[----:B------:R-:W-:Y:S02]  /*8930*/  ISETP.GE.AND P2, PT, R11, R5, PT ;  /* 0x000000050b00720c */ /* 0x000fe40003f46270 */
[----:B------:R-:W-:Y:S02]  /*8940*/  FSEL R183, R44, -INF , !P5 ;  /* 0xff8000002cb77808 */ /* 0x000fe40006800000 */
[----:B------:R-:W-:-:S02]  /*8950*/  FSEL R179, R40, -INF , !P4 ;  /* 0xff80000028b37808 */ /* 0x000fc40006000000 */
[----:B------:R-:W-:Y:S02]  /*8960*/  FMNMX3.FTZ R0, R0, R252, R191, !PT ;  /* 0x000000fc00007276 */ /* 0x000fe400078100bf */
[----:B------:R-:W-:Y:S02]  /*8970*/  ISETP.GE.AND P4, PT, R6, R5, PT ;  /* 0x000000050600720c */ /* 0x000fe40003f86270 */
[----:B------:R-:W-:Y:S02]  /*8980*/  FSEL R193, R39, -INF , !P3 ;  /* 0xff80000027c17808 */ /* 0x000fe40005800000 */
[----:B------:R-:W-:Y:S02]  /*8990*/  FSEL R192, R38, -INF , !P2 ;  /* 0xff80000026c07808 */ /* 0x000fe40005000000 */
[----:B------:R-:W-:Y:S02]  /*89a0*/  FMNMX3.FTZ R0, R0, R183, R179, !PT ;  /* 0x000000b700007276 */ /* 0x000fe400078100b3 */
[----:B------:R-:W-:-:S02]  /*89b0*/  FSEL R184, R37, -INF , !P4 ;  /* 0xff80000025b87808 */ /* 0x000fc40006000000 */
[----:B------:R-:W-:Y:S02]  /*89c0*/  FMNMX3.FTZ R0, R0, R193, R192, !PT ;  /* 0x000000c100007276 */ /* 0x000fe400078100c0 */
[----:B-1----:R-:W-:Y:S02]  /*89d0*/  FMNMX.FTZ R36, R2, R36, !PT ;  /* 0x0000002402247209 */ /* 0x002fe40007810000 */
[----:B------:R-:W-:-:S03]  /*89e0*/  FMNMX.FTZ R0, R184, R0, !PT ;  /* 0x00000000b8007209 */ /* 0x000fc60007810000 */
[----:B------:R-:W1:Y:S04]  /*89f0*/  SHFL.BFLY PT, R3, R36, 0x1, 0x1f ;  /* 0x0c201f0024037f89 */ /* 0x000e6800000e0000 */
[----:B------:R-:W3:Y:S01]  /*8a00*/  SHFL.BFLY PT, R2, R0, 0x2, 0x1f ;  /* 0x0c401f0000027f89 */ /* 0x000ee200000e0000 */
[----:B-1----:R-:W-:Y:S02]  /*8a10*/  FMNMX.FTZ R36, R36, R3, !PT ;  /* 0x0000000324247209 */ /* 0x002fe40007810000 */
[----:B---3--:R-:W-:-:S03]  /*8a20*/  FMNMX.FTZ R0, R0, R2, !PT ;  /* 0x0000000200007209 */ /* 0x008fc60007810000 */
[C---:B--2---:R-:W-:Y:S01]  /*8a30*/  FMUL.FTZ R2, R36.reuse, UR4 ;  /* 0x0000000424027c20 */ /* 0x044fe20008410000 */
[----:B------:R-:W-:Y:S01]  /*8a40*/  FSETP.NEU.FTZ.AND P2, PT, R36, -INF , PT ;  /* 0xff8000002400780b */ /* 0x000fe20003f5d000 */
[----:B------:R-:W1:Y:S03]  /*8a50*/  SHFL.BFLY PT, R6, R0, 0x1, 0x1f ;  /* 0x0c201f0000067f89 */ /* 0x000e6600000e0000 */
[----:B------:R-:W-:-:S05]  /*8a60*/  FSEL R2, R2, RZ, P2 ;  /* 0x000000ff02027208 */ /* 0x000fca0001000000 */
[----:B------:R-:W-:-:S04]  /*8a70*/  FFMA.FTZ R3, R17, UR4, -R2 ;  /* 0x0000000411037c23 */ /* 0x000fc80008010802 */
[----:B------:R2:W-:Y:S02]  /*8a80*/  MUFU.EX2 R217, R3 ;  /* 0x0000000300d97308 */ /* 0x0005e40000000800 */
[----:B--2---:R-:W-:-:S06]  /*8a90*/  FFMA.FTZ R3, R16, UR4, -R2 ;  /* 0x0000000410037c23 */ /* 0x004fcc0008010802 */
[----:B------:R2:W3:Y:S02]  /*8aa0*/  MUFU.EX2 R216, R3 ;  /* 0x0000000300d87308 */ /* 0x0004e40000000800 */
[----:B--2---:R-:W-:Y:S01]  /*8ab0*/  FFMA.FTZ R3, R15, UR4, -R2 ;  /* 0x000000040f037c23 */ /* 0x004fe20008010802 */
[----:B---3--:R-:W-:-:S05]  /*8ac0*/  F2FP.BF16.F32.PACK_AB R8, R216, R217 ;  /* 0x000000d9d808723e */ /* 0x008fca00000010ff */
[----:B------:R1:W-:Y:S02]  /*8ad0*/  MUFU.EX2 R221, R3 ;  /* 0x0000000300dd7308 */ /* 0x0003e40000000800 */
[----:B-1----:R-:W-:Y:S01]  /*8ae0*/  FMNMX.FTZ R3, R0, R6, !PT ;  /* 0x0000000600037209 */ /* 0x002fe20007810000 */
[--C-:B------:R-:W-:Y:S01]  /*8af0*/  FFMA.FTZ R0, R14, UR4, -R2.reuse ;  /* 0x000000040e007c23 */ /* 0x100fe20008010802 */
[----:B------:R-:W-:Y:S02]  /*8b00*/  FFMA.FTZ R6, R18, UR4, -R2 ;  /* 0x0000000412067c23 */ /* 0x000fe40008010802 */
[C---:B------:R-:W-:Y:S02]  /*8b10*/  FSETP.NEU.FTZ.AND P2, PT, R3.reuse, -INF , PT ;  /* 0xff8000000300780b */ /* 0x040fe40003f5d000 */
[----:B------:R1:W2:Y:S08]  /*8b20*/  MUFU.EX2 R220, R0 ;  /* 0x0000000000dc7308 */ /* 0x0002b00000000800 */
[----:B------:R3:W-:Y:S01]  /*8b30*/  MUFU.EX2 R225, R6 ;  /* 0x0000000600e17308 */ /* 0x0007e20000000800 */
[----:B-1----:R-:W-:Y:S01]  /*8b40*/  FMUL.FTZ R0, R3, UR4 ;  /* 0x0000000403007c20 */ /* 0x002fe20008410000 */
[----:B--2---:R-:W-:-:S04]  /*8b50*/  F2FP.BF16.F32.PACK_AB R10, R220, R221 ;  /* 0x000000dddc0a723e */ /* 0x004fc800000010ff */
[----:B------:R-:W-:Y:S01]  /*8b60*/  FSEL R0, R0, RZ, P2 ;  /* 0x000000ff00007208 */ /* 0x000fe20001000000 */
[----:B---3--:R-:W-:-:S04]  /*8b70*/  IMAD.IADD R6, R197, 0x1, R198 ;  /* 0x00000001c5067824 */ /* 0x008fc800078e02c6 */
[--C-:B------:R-:W-:Y:S01]  /*8b80*/  FFMA.FTZ R7, R19, UR4, -R0.reuse ;  /* 0x0000000413077c23 */ /* 0x100fe20008010800 */
[----:B------:R-:W-:Y:S01]  /*8b90*/  LEA R37, R6, UR5, 0x1 ;  /* 0x0000000506257c11 */ /* 0x000fe2000f8e08ff */
[----:B------:R-:W-:Y:S02]  /*8ba0*/  FFMA.FTZ R6, R20, UR4, -R0 ;  /* 0x0000000414067c23 */ /* 0x000fe40008010800 */
[----:B------:R1:W-:Y:S02]  /*8bb0*/  MUFU.EX2 R209, R7 ;  /* 0x0000000700d17308 */ /* 0x0003e40000000800 */
[--C-:B------:R-:W-:Y:S01]  /*8bc0*/  IMAD.IADD R39, R140, 0x1, R37.reuse ;  /* 0x000000018c277824 */ /* 0x100fe200078e0225 */
[----:B------:R-:W2:Y:S01]  /*8bd0*/  LDSM.16.MT88.4 R24, [R37+0xa000] ;  /* 0x00a000002518783b */ /* 0x000ea20000004200 */
[----:B------:R-:W-:-:S04]  /*8be0*/  IMAD.IADD R38, R195, 0x1, R37 ;  /* 0x00000001c3267824 */ /* 0x000fc800078e0225 */
[----:B------:R3:W4:Y:S01]  /*8bf0*/  MUFU.EX2 R206, R6 ;  /* 0x0000000600ce7308 */ /* 0x0007220000000800 */
[----:B------:R-:W-:Y:S01]  /*8c00*/  IMAD.IADD R56, R140, 0x1, R38 ;  /* 0x000000018c387824 */ /* 0x000fe200078e0226 */
[----:B------:R-:W-:Y:S04]  /*8c10*/  LDSM.16.MT88.4 R12, [R38+0xa000] ;  /* 0x00a00000260c783b */ /* 0x000fe80000004200 */
[----:B------:R-:W-:Y:S01]  /*8c20*/  LDSM.16.MT88.4 R16, [R56+0xa000] ;  /* 0x00a000003810783b */ /* 0x000fe20000004200 */
[----:B-1----:R-:W-:Y:S02]  /*8c30*/  IMAD.MOV.U32 R7, RZ, RZ, R42 ;  /* 0x000000ffff077224 */ /* 0x002fe400078e002a */
[--C-:B---3--:R-:W-:Y:S01]  /*8c40*/  FFMA.FTZ R6, R21, UR4, -R0.reuse ;  /* 0x0000000415067c23 */ /* 0x108fe20008010800 */
[----:B----4-:R-:W-:Y:S01]  /*8c50*/  F2FP.BF16.F32.PACK_AB R9, R206, R209 ;  /* 0x000000d1ce09723e */ /* 0x010fe200000010ff */
[----:B------:R-:W1:Y:S02]  /*8c60*/  LDSM.16.MT88.4 R20, [R39+0xa000] ;  /* 0x00a000002714783b */ /* 0x000e640000004200 */
[----:B------:R3:W-:Y:S02]  /*8c70*/  MUFU.EX2 R207, R6 ;  /* 0x0000000600cf7308 */ /* 0x0007e40000000800 */
[----:B---3--:R-:W-:-:S06]  /*8c80*/  FFMA.FTZ R6, R28, UR4, -R0 ;  /* 0x000000041c067c23 */ /* 0x008fcc0008010800 */
[----:B------:R3:W4:Y:S02]  /*8c90*/  MUFU.EX2 R214, R6 ;  /* 0x0000000600d67308 */ /* 0x0007240000000800 */
[----:B---3--:R-:W-:Y:S01]  /*8ca0*/  FFMA.FTZ R6, R29, UR4, -R2 ;  /* 0x000000041d067c23 */ /* 0x008fe20008010802 */
[----:B----4-:R-:W-:-:S05]  /*8cb0*/  F2FP.BF16.F32.PACK_AB R11, R214, R207 ;  /* 0x000000cfd60b723e */ /* 0x010fca00000010ff */
[----:B------:R3:W4:Y:S02]  /*8cc0*/  MUFU.EX2 R219, R6 ;  /* 0x0000000600db7308 */ /* 0x0007240000000800 */
[C---:B--2---:R-:W-:Y:S08]  /*8cd0*/  HMMA.16816.F32.BF16 R40, R8.reuse, R24, RZ ;  /* 0x000000180828723c */ /* 0x044ff000000418ff */
[----:B------:R-:W-:Y:S01]  /*8ce0*/  HMMA.16816.F32.BF16 R44, R8, R26, RZ ;  /* 0x0000001a082c723c */ /* 0x000fe200000418ff */
[----:B---3--:R-:W-:-:S07]  /*8cf0*/  FFMA.FTZ R6, R30, UR4, -R2 ;  /* 0x000000041e067c23 */ /* 0x008fce0008010802 */
[C---:B-1----:R-:W-:Y:S01]  /*8d00*/  HMMA.16816.F32.BF16 R24, R8.reuse, R22, RZ ;  /* 0x000000160818723c */ /* 0x042fe200000418ff */
[----:B------:R1:W-:Y:S07]  /*8d10*/  MUFU.EX2 R224, R6 ;  /* 0x0000000600e07308 */ /* 0x0003ee0000000800 */
[C---:B------:R-:W-:Y:S08]  /*8d20*/  HMMA.16816.F32.BF16 R64, R8.reuse, R12, RZ ;  /* 0x0000000c0840723c */ /* 0x040ff000000418ff */
[----:B------:R-:W-:Y:S01]  /*8d30*/  HMMA.16816.F32.BF16 R68, R8, R14, RZ ;  /* 0x0000000e0844723c */ /* 0x000fe200000418ff */
[----:B------:R-:W-:Y:S01]  /*8d40*/  LDSM.16.MT88.4 R12, [R56+0xa800] ;  /* 0x00a80000380c783b */ /* 0x000fe20000004200 */
[----:B-1----:R-:W-:-:S03]  /*8d50*/  FFMA.FTZ R6, R31, UR4, -R2 ;  /* 0x000000041f067c23 */ /* 0x002fc60008010802 */
[----:B------:R-:W1:Y:S01]  /*8d60*/  LDSM.16.MT88.4 R28, [R37+0xa800] ;  /* 0x00a80000251c783b */ /* 0x000e620000004200 */
[----:B------:R2:W3:Y:S02]  /*8d70*/  MUFU.EX2 R223, R6 ;  /* 0x0000000600df7308 */ /* 0x0004e40000000800 */
[----:B------:R-:W-:Y:S01]  /*8d80*/  HMMA.16816.F32.BF16 R52, R8, R16, RZ ;  /* 0x000000100834723c */ /* 0x000fe200000418ff */
[----:B--2---:R-:W-:-:S05]  /*8d90*/  FFMA.FTZ R6, R32, UR4, -R0 ;  /* 0x0000000420067c23 */ /* 0x004fca0008010800 */
[----:B------:R2:W-:Y:S02]  /*8da0*/  MUFU.EX2 R205, R6 ;  /* 0x0000000600cd7308 */ /* 0x0005e40000000800 */
[--C-:B--2---:R-:W-:Y:S02]  /*8db0*/  FFMA.FTZ R6, R33, UR4, -R0.reuse ;  /* 0x0000000421067c23 */ /* 0x104fe40008010800 */
[----:B------:R-:W-:Y:S01]  /*8dc0*/  HMMA.16816.F32.BF16 R32, R8, R20, RZ ;  /* 0x000000140820723c */ /* 0x000fe200000418ff */
[----:B------:R-:W2:Y:S03]  /*8dd0*/  LDSM.16.MT88.4 R20, [R39+0xa800] ;  /* 0x00a800002714783b */ /* 0x000ea60000004200 */
[----:B------:R5:W1:Y:S02]  /*8de0*/  MUFU.EX2 R210, R6 ;  /* 0x0000000600d27308 */ /* 0x000a640000000800 */
[----:B-----5:R-:W-:-:S06]  /*8df0*/  FFMA.FTZ R6, R48, UR4, -R0 ;  /* 0x0000000430067c23 */ /* 0x020fcc0008010800 */
[----:B------:R5:W-:Y:S02]  /*8e00*/  MUFU.EX2 R208, R6 ;  /* 0x0000000600d07308 */ /* 0x000be40000000800 */
[----:B-----5:R-:W-:-:S06]  /*8e10*/  FFMA.FTZ R6, R49, UR4, -R0 ;  /* 0x0000000431067c23 */ /* 0x020fcc0008010800 */
[----:B------:R5:W2:Y:S02]  /*8e20*/  MUFU.EX2 R212, R6 ;  /* 0x0000000600d47308 */ /* 0x000aa40000000800 */
[----:B-----5:R-:W-:Y:S02]  /*8e30*/  FFMA.FTZ R6, R50, UR4, -R2 ;  /* 0x0000000432067c23 */ /* 0x020fe40008010802 */
[----:B------:R-:W-:Y:S01]  /*8e40*/  HMMA.16816.F32.BF16 R48, R8, R18, RZ ;  /* 0x000000120830723c */ /* 0x000fe200000418ff */
[----:B------:R-:W5:Y:S03]  /*8e50*/  LDSM.16.MT88.4 R16, [R38+0xa800] ;  /* 0x00a800002610783b */ /* 0x000f660000004200 */
[----:B------:R2:W-:Y:S01]  /*8e60*/  MUFU.EX2 R204, R6 ;  /* 0x0000000600cc7308 */ /* 0x0005e20000000800 */
[----:B----4-:R-:W-:Y:S02]  /*8e70*/  F2FP.BF16.F32.PACK_AB R8, R219, R225 ;  /* 0x000000e1db08723e */ /* 0x010fe400000010ff */
[----:B---3--:R-:W-:-:S02]  /*8e80*/  F2FP.BF16.F32.PACK_AB R10, R223, R224 ;  /* 0x000000e0df0a723e */ /* 0x008fc400000010ff */
[----:B-1----:R-:W-:Y:S02]  /*8e90*/  F2FP.BF16.F32.PACK_AB R9, R210, R205 ;  /* 0x000000cdd209723e */ /* 0x002fe400000010ff */
[----:B--2---:R-:W-:-:S07]  /*8ea0*/  F2FP.BF16.F32.PACK_AB R11, R212, R208 ;  /* 0x000000d0d40b723e */ /* 0x004fce00000010ff */
[----:B------:R-:W-:Y:S01]  /*8eb0*/  HMMA.16816.F32.BF16 R72, R8, R28, R40 ;  /* 0x0000001c0848723c */ /* 0x000fe20000041828 */
[----:B------:R-:W-:-:S04]  /*8ec0*/  FFMA.FTZ R6, R57, UR4, -R2 ;  /* 0x0000000439067c23 */ /* 0x000fc80008010802 */
[----:B------:R1:W2:Y:S03]  /*8ed0*/  MUFU.EX2 R211, R6 ;  /* 0x0000000600d37308 */ /* 0x0002a60000000800 */
[C---:B------:R-:W-:Y:S01]  /*8ee0*/  HMMA.16816.F32.BF16 R76, R8.reuse, R30, R44 ;  /* 0x0000001e084c723c */ /* 0x040fe2000004182c */
[----:B------:R-:W3:Y:S07]  /*8ef0*/  LDSM.16.MT88.4 R28, [R37+0xb000] ;  /* 0x00b00000251c783b */ /* 0x000eee0000004200 */
[----:B------:R-:W-:Y:S01]  /*8f00*/  HMMA.16816.F32.BF16 R40, R8, R20, R32 ;  /* 0x000000140828723c */ /* 0x000fe20000041820 */
[----:B-1----:R-:W-:-:S07]  /*8f10*/  FFMA.FTZ R6, R58, UR4, -R2 ;  /* 0x000000043a067c23 */ /* 0x002fce0008010802 */
[C---:B------:R-:W-:Y:S01]  /*8f20*/  HMMA.16816.F32.BF16 R32, R8.reuse, R22, R24 ;  /* 0x000000160820723c */ /* 0x040fe20000041818 */
[----:B------:R-:W1:Y:S01]  /*8f30*/  LDSM.16.MT88.4 R24, [R39+0xb000] ;  /* 0x00b000002718783b */ /* 0x000e620000004200 */
[----:B------:R4:W-:Y:S06]  /*8f40*/  MUFU.EX2 R203, R6 ;  /* 0x0000000600cb7308 */ /* 0x0009ec0000000800 */
[C---:B-----5:R-:W-:Y:S08]  /*8f50*/  HMMA.16816.F32.BF16 R64, R8.reuse, R16, R64 ;  /* 0x000000100840723c */ /* 0x060ff00000041840 */
[----:B------:R-:W-:Y:S01]  /*8f60*/  HMMA.16816.F32.BF16 R68, R8, R18, R68 ;  /* 0x000000120844723c */ /* 0x000fe20000041844 */
[----:B------:R-:W-:Y:S01]  /*8f70*/  LDSM.16.MT88.4 R16, [R38+0xb000] ;  /* 0x00b000002610783b */ /* 0x000fe20000004200 */
[----:B----4-:R-:W-:-:S04]  /*8f80*/  FFMA.FTZ R6, R59, UR4, -R2 ;  /* 0x000000043b067c23 */ /* 0x010fc80008010802 */
[----:B------:R4:W5:Y:S02]  /*8f90*/  MUFU.EX2 R213, R6 ;  /* 0x0000000600d57308 */ /* 0x0009640000000800 */
[C---:B------:R-:W-:Y:S08]  /*8fa0*/  HMMA.16816.F32.BF16 R44, R8.reuse, R12, R52 ;  /* 0x0000000c082c723c */ /* 0x040ff00000041834 */
[----:B------:R-:W-:Y:S01]  /*8fb0*/  HMMA.16816.F32.BF16 R20, R8, R14, R48 ;  /* 0x0000000e0814723c */ /* 0x000fe20000041830 */
[----:B--2---:R-:W-:Y:S01]  /*8fc0*/  F2FP.BF16.F32.PACK_AB R8, R211, R204 ;  /* 0x000000ccd308723e */ /* 0x004fe200000010ff */
[----:B------:R-:W2:Y:S01]  /*8fd0*/  LDSM.16.MT88.4 R12, [R56+0xb000] ;  /* 0x00b00000380c783b */ /* 0x000ea20000004200 */
[----:B----4-:R-:W-:Y:S01]  /*8fe0*/  FFMA.FTZ R6, R80, UR4, -R0 ;  /* 0x0000000450067c23 */ /* 0x010fe20008010800 */
[----:B-----5:R-:W-:-:S03]  /*8ff0*/  F2FP.BF16.F32.PACK_AB R10, R213, R203 ;  /* 0x000000cbd50a723e */ /* 0x020fc600000010ff */
[----:B------:R4:W-:Y:S02]  /*9000*/  MUFU.EX2 R198, R6 ;  /* 0x0000000600c67308 */ /* 0x0009e40000000800 */
[----:B----4-:R-:W-:-:S06]  /*9010*/  FFMA.FTZ R6, R82, UR4, -R0 ;  /* 0x0000000452067c23 */ /* 0x010fcc0008010800 */
[----:B------:R4:W5:Y:S02]  /*9020*/  MUFU.EX2 R197, R6 ;  /* 0x0000000600c57308 */ /* 0x0009640000000800 */
[----:B----4-:R-:W-:Y:S01]  /*9030*/  FFMA.FTZ R6, R81, UR4, -R0 ;  /* 0x0000000451067c23 */ /* 0x010fe20008010800 */
[----:B-----5:R-:W-:-:S05]  /*9040*/  F2FP.BF16.F32.PACK_AB R9, R197, R198 ;  /* 0x000000c6c509723e */ /* 0x020fca00000010ff */
[----:B------:R4:W-:Y:S02]  /*9050*/  MUFU.EX2 R195, R6 ;  /* 0x0000000600c37308 */ /* 0x0009e40000000800 */
[----:B----4-:R-:W-:-:S06]  /*9060*/  FFMA.FTZ R6, R83, UR4, -R0 ;  /* 0x0000000453067c23 */ /* 0x010fcc0008010800 */
[----:B------:R4:W5:Y:S02]  /*9070*/  MUFU.EX2 R199, R6 ;  /* 0x0000000600c77308 */ /* 0x0009640000000800 */
[----:B----4-:R-:W-:Y:S01]  /*9080*/  FFMA.FTZ R6, R84, UR4, -R2 ;  /* 0x0000000454067c23 */ /* 0x010fe20008010802 */
[----:B------:R-:W-:Y:S01]  /*9090*/  IMAD.MOV.U32 R84, RZ, RZ, R191 ;  /* 0x000000ffff547224 */ /* 0x000fe200078e00bf */
[----:B-----5:R-:W-:-:S04]  /*90a0*/  F2FP.BF16.F32.PACK_AB R11, R199, R195 ;  /* 0x000000c3c70b723e */ /* 0x020fc800000010ff */
[----:B------:R4:W-:Y:S03]  /*90b0*/  MUFU.EX2 R191, R6 ;  /* 0x0000000600bf7308 */ /* 0x0009e60000000800 */
[C---:B---3--:R-:W-:Y:S01]  /*90c0*/  HMMA.16816.F32.BF16 R52, R8.reuse, R28, R72 ;  /* 0x0000001c0834723c */ /* 0x048fe20000041848 */
[----:B------:R-:W-:Y:S02]  /*90d0*/  IMAD.MOV.U32 R72, RZ, RZ, R184 ;  /* 0x000000ffff487224 */ /* 0x000fe400078e00b8 */
[----:B------:R-:W-:Y:S02]  /*90e0*/  IMAD.MOV.U32 R73, RZ, RZ, R182 ;  /* 0x000000ffff497224 */ /* 0x000fe400078e00b6 */
[----:B------:R-:W-:Y:S02]  /*90f0*/  IMAD.MOV.U32 R74, RZ, RZ, R179 ;  /* 0x000000ffff4a7224 */ /* 0x000fe400078e00b3 */
[----:B------:R-:W-:Y:S01]  /*9100*/  IMAD.MOV.U32 R75, RZ, RZ, R177 ;  /* 0x000000ffff4b7224 */ /* 0x000fe200078e00b1 */
[----:B------:R-:W-:Y:S01]  /*9110*/  HMMA.16816.F32.BF16 R76, R8, R30, R76 ;  /* 0x0000001e084c723c */ /* 0x000fe2000004184c */
[----:B------:R-:W3:Y:S01]  /*9120*/  LDSM.16.MT88.4 R28, [R37+0xb800] ;  /* 0x00b80000251c783b */ /* 0x000ee20000004200 */
[----:B----4-:R-:W-:Y:S01]  /*9130*/  FFMA.FTZ R6, R85, UR4, -R2 ;  /* 0x0000000455067c23 */ /* 0x010fe20008010802 */
[----:B------:R-:W-:-:S03]  /*9140*/  IMAD.MOV.U32 R85, RZ, RZ, R193 ;  /* 0x000000ffff557224 */ /* 0x000fc600078e00c1 */
[----:B------:R4:W5:Y:S02]  /*9150*/  MUFU.EX2 R193, R6 ;  /* 0x0000000600c17308 */ /* 0x0009640000000800 */
[C---:B-1----:R-:W-:Y:S08]  /*9160*/  HMMA.16816.F32.BF16 R40, R8.reuse, R24, R40 ;  /* 0x000000180828723c */ /* 0x042ff00000041828 */
[----:B------:R-:W-:Y:S01]  /*9170*/  HMMA.16816.F32.BF16 R32, R8, R26, R32 ;  /* 0x0000001a0820723c */ /* 0x000fe20000041820 */
[----:B------:R-:W1:Y:S01]  /*9180*/  LDSM.16.MT88.4 R24, [R39+0xb800] ;  /* 0x00b800002718783b */ /* 0x000e620000004200 */
[----:B----4-:R-:W-:Y:S01]  /*9190*/  FFMA.FTZ R6, R86, UR4, -R2 ;  /* 0x0000000456067c23 */ /* 0x010fe20008010802 */
[----:B------:R-:W-:-:S05]  /*91a0*/  IMAD.MOV.U32 R86, RZ, RZ, R190 ;  /* 0x000000ffff567224 */ /* 0x000fca00078e00be */
[C---:B--2---:R-:W-:Y:S01]  /*91b0*/  HMMA.16816.F32.BF16 R48, R8.reuse, R12, R44 ;  /* 0x0000000c0830723c */ /* 0x044fe2000004182c */
[----:B------:R2:W-:Y:S07]  /*91c0*/  MUFU.EX2 R190, R6 ;  /* 0x0000000600be7308 */ /* 0x0005ee0000000800 */
[C---:B------:R-:W-:Y:S01]  /*91d0*/  HMMA.16816.F32.BF16 R20, R8.reuse, R14, R20 ;  /* 0x0000000e0814723c */ /* 0x040fe20000041814 */
[----:B------:R-:W4:Y:S07]  /*91e0*/  LDSM.16.MT88.4 R12, [R56+0xb800] ;  /* 0x00b80000380c783b */ /* 0x000f2e0000004200 */
[----:B------:R-:W-:Y:S01]  /*91f0*/  HMMA.16816.F32.BF16 R64, R8, R16, R64 ;  /* 0x000000100840723c */ /* 0x000fe20000041840 */
[----:B--2---:R-:W-:Y:S01]  /*9200*/  FFMA.FTZ R6, R87, UR4, -R2 ;  /* 0x0000000457067c23 */ /* 0x004fe20008010802 */
[----:B------:R-:W-:-:S03]  /*9210*/  IMAD.MOV.U32 R87, RZ, RZ, R192 ;  /* 0x000000ffff577224 */ /* 0x000fc600078e00c0 */
[----:B------:R2:W3:Y:S03]  /*9220*/  MUFU.EX2 R192, R6 ;  /* 0x0000000600c07308 */ /* 0x0004e60000000800 */
[----:B------:R-:W-:Y:S01]  /*9230*/  HMMA.16816.F32.BF16 R80, R8, R18, R68 ;  /* 0x000000120850723c */ /* 0x000fe20000041844 */
[----:B------:R-:W4:Y:S01]  /*9240*/  LDSM.16.MT88.4 R16, [R38+0xb800] ;  /* 0x00b800002610783b */ /* 0x000f220000004200 */
[----:B-----5:R-:W-:Y:S01]  /*9250*/  F2FP.BF16.F32.PACK_AB R8, R193, R191 ;  /* 0x000000bfc108723e */ /* 0x020fe200000010ff */
[----:B--2---:R-:W-:Y:S01]  /*9260*/  FFMA.FTZ R6, R89, UR4, -R0 ;  /* 0x0000000459067c23 */ /* 0x004fe20008010800 */
[----:B------:R-:W-:Y:S01]  /*9270*/  IMAD.MOV.U32 R89, RZ, RZ, R186 ;  /* 0x000000ffff597224 */ /* 0x000fe200078e00ba */
[----:B---3--:R-:W-:Y:S02]  /*9280*/  F2FP.BF16.F32.PACK_AB R10, R192, R190 ;  /* 0x000000bec00a723e */ /* 0x008fe400000010ff */
[----:B------:R2:W-:Y:S02]  /*9290*/  MUFU.EX2 R186, R6 ;  /* 0x0000000600ba7308 */ /* 0x0005e40000000800 */
[----:B--2---:R-:W-:Y:S01]  /*92a0*/  FFMA.FTZ R6, R91, UR4, -R0 ;  /* 0x000000045b067c23 */ /* 0x004fe20008010800 */
[----:B------:R-:W-:-:S05]  /*92b0*/  IMAD.MOV.U32 R91, RZ, RZ, R183 ;  /* 0x000000ffff5b7224 */ /* 0x000fca00078e00b7 */
[----:B------:R2:W3:Y:S02]  /*92c0*/  MUFU.EX2 R184, R6 ;  /* 0x0000000600b87308 */ /* 0x0004e40000000800 */
[----:B--2---:R-:W-:Y:S01]  /*92d0*/  FFMA.FTZ R6, R90, UR4, -R0 ;  /* 0x000000045a067c23 */ /* 0x004fe20008010800 */
[----:B---3--:R-:W-:-:S05]  /*92e0*/  F2FP.BF16.F32.PACK_AB R9, R184, R186 ;  /* 0x000000bab809723e */ /* 0x008fca00000010ff */
[----:B------:R2:W-:Y:S02]  /*92f0*/  MUFU.EX2 R183, R6 ;  /* 0x0000000600b77308 */ /* 0x0005e40000000800 */
[----:B--2---:R-:W-:-:S06]  /*9300*/  FFMA.FTZ R6, R92, UR4, -R0 ;  /* 0x000000045c067c23 */ /* 0x004fcc0008010800 */
[----:B------:R2:W3:Y:S02]  /*9310*/  MUFU.EX2 R182, R6 ;  /* 0x0000000600b67308 */ /* 0x0004e40000000800 */
[----:B--2---:R-:W-:Y:S01]  /*9320*/  FFMA.FTZ R6, R93, UR4, -R2 ;  /* 0x000000045d067c23 */ /* 0x004fe20008010802 */
[----:B---3--:R-:W-:-:S05]  /*9330*/  F2FP.BF16.F32.PACK_AB R11, R182, R183 ;  /* 0x000000b7b60b723e */ /* 0x008fca00000010ff */
[----:B------:R2:W-:Y:S02]  /*9340*/  MUFU.EX2 R178, R6 ;  /* 0x0000000600b27308 */ /* 0x0005e40000000800 */
[C---:B------:R-:W-:Y:S08]  /*9350*/  HMMA.16816.F32.BF16 R52, R8.reuse, R28, R52 ;  /* 0x0000001c0834723c */ /* 0x040ff00000041834 */
[----:B------:R-:W-:Y:S01]  /*9360*/  HMMA.16816.F32.BF16 R76, R8, R30, R76 ;  /* 0x0000001e084c723c */ /* 0x000fe2000004184c */
[----:B------:R-:W3:Y:S01]  /*9370*/  LDSM.16.MT88.4 R28, [R37+0xc000] ;  /* 0x00c00000251c783b */ /* 0x000ee20000004200 */
[----:B--2---:R-:W-:-:S06]  /*9380*/  FFMA.FTZ R6, R94, UR4, -R2 ;  /* 0x000000045e067c23 */ /* 0x004fcc0008010802 */
[C---:B-1----:R-:W-:Y:S01]  /*9390*/  HMMA.16816.F32.BF16 R40, R8.reuse, R24, R40 ;  /* 0x000000180828723c */ /* 0x042fe20000041828 */
[----:B------:R1:W2:Y:S07]  /*93a0*/  MUFU.EX2 R179, R6 ;  /* 0x0000000600b37308 */ /* 0x0002ae0000000800 */
[C---:B------:R-:W-:Y:S01]  /*93b0*/  HMMA.16816.F32.BF16 R32, R8.reuse, R26, R32 ;  /* 0x0000001a0820723c */ /* 0x040fe20000041820 */
[----:B------:R-:W5:Y:S07]  /*93c0*/  LDSM.16.MT88.4 R24, [R39+0xc000] ;  /* 0x00c000002718783b */ /* 0x000f6e0000004200 */
[----:B----4-:R-:W-:Y:S01]  /*93d0*/  HMMA.16816.F32.BF16 R48, R8, R12, R48 ;  /* 0x0000000c0830723c */ /* 0x010fe20000041830 */
[----:B-1----:R-:W-:-:S04]  /*93e0*/  FFMA.FTZ R6, R95, UR4, -R2 ;  /* 0x000000045f067c23 */ /* 0x002fc80008010802 */
[----:B------:R1:W-:Y:S03]  /*93f0*/  MUFU.EX2 R177, R6 ;  /* 0x0000000600b17308 */ /* 0x0003e60000000800 */
[C---:B------:R-:W-:Y:S01]  /*9400*/  HMMA.16816.F32.BF16 R20, R8.reuse, R14, R20 ;  /* 0x0000000e0814723c */ /* 0x040fe20000041814 */
[----:B------:R-:W4:Y:S07]  /*9410*/  LDSM.16.MT88.4 R12, [R56+0xc000] ;  /* 0x00c00000380c783b */ /* 0x000f2e0000004200 */
[----:B------:R-:W-:Y:S01]  /*9420*/  HMMA.16816.F32.BF16 R68, R8, R16, R64 ;  /* 0x000000100844723c */ /* 0x000fe20000041840 */
[----:B-1----:R-:W-:-:S07]  /*9430*/  FFMA.FTZ R6, R96, UR4, -R2 ;  /* 0x0000000460067c23 */ /* 0x002fce0008010802 */
[----:B------:R-:W-:Y:S01]  /*9440*/  HMMA.16816.F32.BF16 R80, R8, R18, R80 ;  /* 0x000000120850723c */ /* 0x000fe20000041850 */
[----:B------:R-:W1:Y:S01]  /*9450*/  LDSM.16.MT88.4 R16, [R38+0xc000] ;  /* 0x00c000002610783b */ /* 0x000e620000004200 */
[----:B--2---:R-:W-:Y:S01]  /*9460*/  F2FP.BF16.F32.PACK_AB R8, R179, R178 ;  /* 0x000000b2b308723e */ /* 0x004fe200000010ff */
        /* <DEDUP_REMOVED lines=18> */
[C---:B-----5:R-:W-:Y:S01]  /*9590*/  HMMA.16816.F32.BF16 R40, R8.reuse, R24, R40 ;  /* 0x000000180828723c */ /* 0x060fe20000041828 */
[----:B------:R2:W5:Y:S07]  /*95a0*/  MUFU.EX2 R168, R6 ;  /* 0x0000000600a87308 */ /* 0x00056e0000000800 */
[C---:B------:R-:W-:Y:S01]  /*95b0*/  HMMA.16816.F32.BF16 R32, R8.reuse, R26, R32 ;  /* 0x0000001a0820723c */ /* 0x040fe20000041820 */
[----:B------:R-:W3:Y:S07]  /*95c0*/  LDSM.16.MT88.4 R24, [R39+0xc800] ;  /* 0x00c800002718783b */ /* 0x000eee0000004200 */
[----:B----4-:R-:W-:Y:S01]  /*95d0*/  HMMA.16816.F32.BF16 R48, R8, R12, R48 ;  /* 0x0000000c0830723c */ /* 0x010fe20000041830 */
[----:B--2---:R-:W-:-:S04]  /*95e0*/  FFMA.FTZ R6, R103, UR4, -R2 ;  /* 0x0000000467067c23 */ /* 0x004fc80008010802 */
[----:B------:R2:W-:Y:S03]  /*95f0*/  MUFU.EX2 R166, R6 ;  /* 0x0000000600a67308 */ /* 0x0005e60000000800 */
[C---:B------:R-:W-:Y:S01]  /*9600*/  HMMA.16816.F32.BF16 R20, R8.reuse, R14, R20 ;  /* 0x0000000e0814723c */ /* 0x040fe20000041814 */
[----:B------:R-:W4:Y:S07]  /*9610*/  LDSM.16.MT88.4 R12, [R56+0xc800] ;  /* 0x00c80000380c783b */ /* 0x000f2e0000004200 */
[----:B-1----:R-:W-:Y:S01]  /*9620*/  HMMA.16816.F32.BF16 R68, R8, R16, R68 ;  /* 0x000000100844723c */ /* 0x002fe20000041844 */
[----:B--2---:R-:W-:-:S07]  /*9630*/  FFMA.FTZ R6, R104, UR4, -R2 ;  /* 0x0000000468067c23 */ /* 0x004fce0008010802 */
[----:B------:R-:W-:Y:S01]  /*9640*/  HMMA.16816.F32.BF16 R80, R8, R18, R80 ;  /* 0x000000120850723c */ /* 0x000fe20000041850 */
[----:B------:R-:W1:Y:S01]  /*9650*/  LDSM.16.MT88.4 R16, [R38+0xc800] ;  /* 0x00c800002610783b */ /* 0x000e620000004200 */
[----:B-----5:R-:W-:Y:S01]  /*9660*/  F2FP.BF16.F32.PACK_AB R8, R168, R167 ;  /* 0x000000a7a808723e */ /* 0x020fe200000010ff */
[----:B------:R2:W5:Y:S02]  /*9670*/  MUFU.EX2 R164, R6 ;  /* 0x0000000600a47308 */ /* 0x0005640000000800 */
[----:B--2---:R-:W-:Y:S01]  /*9680*/  FFMA.FTZ R6, R105, UR4, -R0 ;  /* 0x0000000469067c23 */ /* 0x004fe20008010800 */
[----:B-----5:R-:W-:-:S05]  /*9690*/  F2FP.BF16.F32.PACK_AB R10, R164, R166 ;  /* 0x000000a6a40a723e */ /* 0x020fca00000010ff */
[----:B------:R2:W-:Y:S02]  /*96a0*/  MUFU.EX2 R161, R6 ;  /* 0x0000000600a17308 */ /* 0x0005e40000000800 */
[----:B--2---:R-:W-:-:S06]  /*96b0*/  FFMA.FTZ R6, R107, UR4, -R0 ;  /* 0x000000046b067c23 */ /* 0x004fcc0008010800 */
        /* <DEDUP_REMOVED lines=9> */
[C---:B---3--:R-:W-:Y:S08]  /*9750*/  HMMA.16816.F32.BF16 R52, R8.reuse, R28, R52 ;  /* 0x0000001c0834723c */ /* 0x048ff00000041834 */
[----:B------:R-:W-:Y:S01]  /*9760*/  HMMA.16816.F32.BF16 R76, R8, R30, R76 ;  /* 0x0000001e084c723c */ /* 0x000fe2000004184c */
[----:B------:R-:W3:Y:S01]  /*9770*/  LDSM.16.MT88.4 R28, [R37+0xd000] ;  /* 0x00d00000251c783b */ /* 0x000ee20000004200 */
[----:B--2---:R-:W-:-:S06]  /*9780*/  FFMA.FTZ R6, R111, UR4, -R2 ;  /* 0x000000046f067c23 */ /* 0x004fcc0008010802 */
[C---:B------:R-:W-:Y:S01]  /*9790*/  HMMA.16816.F32.BF16 R40, R8.reuse, R24, R40 ;  /* 0x000000180828723c */ /* 0x040fe20000041828 */
        /* <DEDUP_REMOVED lines=81> */
[----:B--2---:R-:W-:Y:S01]  /*9cb0*/  FFMA.FTZ R6, R151, UR4, -R0 ;  /* 0x0000000497067c23 */ /* 0x004fe20008010800 */
[----:B------:R-:W-:-:S05]  /*9cc0*/  IMAD.MOV.U32 R151, RZ, RZ, R72 ;  /* 0x000000ffff977224 */ /* 0x000fca00078e0048 */
[----:B------:R2:W5:Y:S02]  /*9cd0*/  MUFU.EX2 R133, R6 ;  /* 0x0000000600857308 */ /* 0x0005640000000800 */
[----:B--2---:R-:W-:Y:S01]  /*9ce0*/  FFMA.FTZ R6, R152, UR4, -R0 ;  /* 0x0000000498067c23 */ /* 0x004fe20008010800 */
[----:B-----5:R-:W-:Y:S01]  /*9cf0*/  F2FP.BF16.F32.PACK_AB R9, R133, R134 ;  /* 0x000000868509723e */ /* 0x020fe200000010ff */
[----:B------:R-:W-:-:S04]  /*9d00*/  IMAD.MOV.U32 R152, RZ, RZ, R87 ;  /* 0x000000ffff987224 */ /* 0x000fc800078e0057 */
        /* <DEDUP_REMOVED lines=8> */
[C---:B---3--:R-:W-:Y:S08]  /*9d90*/  HMMA.16816.F32.BF16 R52, R8.reuse, R28, R52 ;  /* 0x0000001c0834723c */ /* 0x048ff00000041834 */
[----:B------:R-:W-:Y:S01]  /*9da0*/  HMMA.16816.F32.BF16 R76, R8, R30, R76 ;  /* 0x0000001e084c723c */ /* 0x000fe2000004184c */
[----:B------:R-:W3:Y:S01]  /*9db0*/  LDSM.16.MT88.4 R28, [R37+0xe800] ;  /* 0x00e80000251c783b */ /* 0x000ee20000004200 */
[----:B--2---:R-:W-:Y:S01]  /*9dc0*/  FFMA.FTZ R6, R160, UR4, -R2 ;  /* 0x00000004a0067c23 */ /* 0x004fe20008010802 */
[----:B------:R-:W-:-:S05]  /*9dd0*/  IMAD.MOV.U32 R160, RZ, RZ, R86 ;  /* 0x000000ffffa07224 */ /* 0x000fca00078e0056 */
[C---:B------:R-:W-:Y:S01]  /*9de0*/  HMMA.16816.F32.BF16 R48, R8.reuse, R24, R44 ;  /* 0x000000180830723c */ /* 0x040fe2000004182c */
[----:B------:R2:W5:Y:S07]  /*9df0*/  MUFU.EX2 R130, R6 ;  /* 0x0000000600827308 */ /* 0x00056e0000000800 */
[C---:B------:R-:W-:Y:S01]  /*9e00*/  HMMA.16816.F32.BF16 R44, R8.reuse, R26, R32 ;  /* 0x0000001a082c723c */ /* 0x040fe20000041820 */
[----:B------:R-:W3:Y:S07]  /*9e10*/  LDSM.16.MT88.4 R24, [R39+0xe800] ;  /* 0x00e800002718783b */ /* 0x000eee0000004200 */
[----:B----4-:R-:W-:Y:S01]  /*9e20*/  HMMA.16816.F32.BF16 R40, R8, R12, R40 ;  /* 0x0000000c0828723c */ /* 0x010fe20000041828 */
[----:B--2---:R-:W-:Y:S01]  /*9e30*/  FFMA.FTZ R6, R162, UR4, -R2 ;  /* 0x00000004a2067c23 */ /* 0x004fe20008010802 */
[----:B------:R-:W-:-:S03]  /*9e40*/  IMAD.MOV.U32 R162, RZ, RZ, R73 ;  /* 0x000000ffffa27224 */ /* 0x000fc600078e0049 */
        /* <DEDUP_REMOVED lines=8> */
[----:B------:R2:W5:Y:S01]  /*9ed0*/  MUFU.EX2 R128, R6 ;  /* 0x0000000600807308 */ /* 0x0005620000000800 */
[----:B------:R-:W-:Y:S02]  /*9ee0*/  IMAD.MOV.U32 R163, RZ, RZ, R89 ;  /* 0x000000ffffa37224 */ /* 0x000fe400078e0059 */
[----:B--2---:R-:W-:Y:S01]  /*9ef0*/  FFMA.FTZ R6, R165, UR4, -R0 ;  /* 0x00000004a5067c23 */ /* 0x004fe20008010800 */
[----:B-----5:R-:W-:Y:S01]  /*9f00*/  F2FP.BF16.F32.PACK_AB R10, R128, R129 ;  /* 0x00000081800a723e */ /* 0x020fe200000010ff */
[----:B------:R-:W-:-:S03]  /*9f10*/  IMAD.MOV.U32 R165, RZ, RZ, R75 ;  /* 0x000000ffffa57224 */ /* 0x000fc600078e004b */
        /* <DEDUP_REMOVED lines=9> */
[----:B------:R-:W-:Y:S02]  /*9fb0*/  IMAD.MOV.U32 R174, RZ, RZ, R7 ;  /* 0x000000ffffae7224 */ /* 0x000fe400078e0007 */
[----:B------:R-:W-:-:S03]  /*9fc0*/  FADD.FTZ R7, R217, R216 ;  /* 0x000000d8d9077221 */ /* 0x000fc60000010000 */
[----:B------:R2:W5:Y:S01]  /*9fd0*/  MUFU.EX2 R123, R6 ;  /* 0x00000006007b7308 */ /* 0x0005620000000800 */
[----:B------:R-:W-:-:S04]  /*9fe0*/  FADD.FTZ R7, R221, R7 ;  /* 0x00000007dd077221 */ /* 0x000fc80000010000 */
[----:B------:R-:W-:-:S04]  /*9ff0*/  FADD.FTZ R7, R220, R7 ;  /* 0x00000007dc077221 */ /* 0x000fc80000010000 */
[----:B------:R-:W-:-:S04]  /*a000*/  FADD.FTZ R7, R225, R7 ;  /* 0x00000007e1077221 */ /* 0x000fc80000010000 */
[----:B------:R-:W-:Y:S01]  /*a010*/  FADD.FTZ R7, R219, R7 ;  /* 0x00000007db077221 */ /* 0x000fe20000010000 */
[----:B--2---:R-:W-:Y:S01]  /*a020*/  FFMA.FTZ R6, R175, UR4, -R2 ;  /* 0x00000004af067c23 */ /* 0x004fe20008010802 */
[----:B-----5:R-:W-:Y:S02]  /*a030*/  F2FP.BF16.F32.PACK_AB R11, R123, R124 ;  /* 0x0000007c7b0b723e */ /* 0x020fe400000010ff */
[----:B------:R-:W-:Y:S01]  /*a040*/  FADD.FTZ R7, R224, R7 ;  /* 0x00000007e0077221 */ /* 0x000fe20000010000 */
[----:B------:R2:W-:Y:S03]  /*a050*/  MUFU.EX2 R119, R6 ;  /* 0x0000000600777308 */ /* 0x0005e60000000800 */
[----:B------:R-:W-:Y:S01]  /*a060*/  FADD.FTZ R7, R223, R7 ;  /* 0x00000007df077221 */ /* 0x000fe20000010000 */
[----:B---3--:R-:W-:Y:S03]  /*a070*/  HMMA.16816.F32.BF16 R32, R8, R28, R52 ;  /* 0x0000001c0820723c */ /* 0x008fe60000041834 */
[----:B------:R-:W-:-:S05]  /*a080*/  FADD.FTZ R7, R204, R7 ;  /* 0x00000007cc077221 */ /* 0x000fca0000010000 */
[----:B------:R-:W-:Y:S01]  /*a090*/  HMMA.16816.F32.BF16 R64, R8, R24, R48 ;  /* 0x000000180840723c */ /* 0x000fe20000041830 */
[----:B------:R-:W-:Y:S01]  /*a0a0*/  LDSM.16.MT88.4 R48, [R39+0xf000] ;  /* 0x00f000002730783b */ /* 0x000fe20000004200 */
[----:B--2---:R-:W-:-:S06]  /*a0b0*/  FFMA.FTZ R6, R180, UR4, -R2 ;  /* 0x00000004b4067c23 */ /* 0x004fcc0008010802 */
[C---:B------:R-:W-:Y:S01]  /*a0c0*/  HMMA.16816.F32.BF16 R52, R8.reuse, R26, R44 ;  /* 0x0000001a0834723c */ /* 0x040fe2000004182c */
[----:B------:R2:W3:Y:S01]  /*a0d0*/  MUFU.EX2 R121, R6 ;  /* 0x0000000600797308 */ /* 0x0004e20000000800 */
[----:B------:R-:W5:Y:S06]  /*a0e0*/  LDSM.16.MT88.4 R24, [R37+0xf000] ;  /* 0x00f000002518783b */ /* 0x000f6c0000004200 */
[C---:B----4-:R-:W-:Y:S01]  /*a0f0*/  HMMA.16816.F32.BF16 R72, R8.reuse, R12, R40 ;  /* 0x0000000c0848723c */ /* 0x050fe20000041828 */
[----:B------:R-:W-:Y:S07]  /*a100*/  LDSM.16.MT88.4 R40, [R39+0xf800] ;  /* 0x00f800002728783b */ /* 0x000fee0000004200 */
[----:B------:R-:W-:Y:S01]  /*a110*/  HMMA.16816.F32.BF16 R20, R8, R14, R20 ;  /* 0x0000000e0814723c */ /* 0x000fe20000041814 */
[----:B------:R-:W4:Y:S01]  /*a120*/  LDSM.16.MT88.4 R12, [R56+0xf000] ;  /* 0x00f00000380c783b */ /* 0x000f220000004200 */
[----:B--2---:R-:W-:-:S04]  /*a130*/  FFMA.FTZ R6, R181, UR4, -R2 ;  /* 0x00000004b5067c23 */ /* 0x004fc80008010802 */
[----:B------:R2:W-:Y:S02]  /*a140*/  MUFU.EX2 R122, R6 ;  /* 0x00000006007a7308 */ /* 0x0005e40000000800 */
[C---:B-1----:R-:W-:Y:S08]  /*a150*/  HMMA.16816.F32.BF16 R68, R8.reuse, R16, R68 ;  /* 0x000000100844723c */ /* 0x042ff00000041844 */
[----:B------:R-:W-:Y:S01]  /*a160*/  HMMA.16816.F32.BF16 R80, R8, R18, R80 ;  /* 0x000000120850723c */ /* 0x000fe20000041850 */
[----:B------:R-:W1:Y:S01]  /*a170*/  LDSM.16.MT88.4 R16, [R38+0xf000] ;  /* 0x00f000002610783b */ /* 0x000e620000004200 */
[----:B--2---:R-:W-:-:S06]  /*a180*/  FFMA.FTZ R6, R185, UR4, -R2 ;  /* 0x00000004b9067c23 */ /* 0x004fcc0008010802 */
[----:B------:R-:W-:Y:S01]  /*a190*/  HMMA.16816.F32.BF16 R76, R8, R30, R76 ;  /* 0x0000001e084c723c */ /* 0x000fe2000004184c */
[----:B---3--:R-:W-:Y:S01]  /*a1a0*/  F2FP.BF16.F32.PACK_AB R8, R121, R119 ;  /* 0x000000777908723e */ /* 0x008fe200000010ff */
        /* <DEDUP_REMOVED lines=14> */
[C---:B-----5:R-:W-:Y:S08]  /*a290*/  HMMA.16816.F32.BF16 R28, R8.reuse, R24, R32 ;  /* 0x00000018081c723c */ /* 0x060ff00000041820 */
[----:B------:R-:W-:Y:S01]  /*a2a0*/  HMMA.16816.F32.BF16 R32, R8, R26, R76 ;  /* 0x0000001a0820723c */ /* 0x000fe2000004184c */
[----:B------:R-:W3:Y:S01]  /*a2b0*/  LDSM.16.MT88.4 R24, [R37+0xf800] ;  /* 0x00f800002518783b */ /* 0x000ee20000004200 */
[----:B--2---:R-:W-:-:S06]  /*a2c0*/  FFMA.FTZ R6, R200, UR4, -R2 ;  /* 0x00000004c8067c23 */ /* 0x004fcc0008010802 */
[C---:B------:R-:W-:Y:S01]  /*a2d0*/  HMMA.16816.F32.BF16 R44, R8.reuse, R48, R64 ;  /* 0x00000030082c723c */ /* 0x040fe20000041840 */
[----:B------:R2:W5:Y:S01]  /*a2e0*/  MUFU.EX2 R114, R6 ;  /* 0x0000000600727308 */ /* 0x0005620000000800 */
[----:B------:R-:W-:Y:S06]  /*a2f0*/  LDSM.16.MT88.4 R64, [R38+0xf800] ;  /* 0x00f800002640783b */ /* 0x000fec0000004200 */
[C---:B------:R-:W-:Y:S08]  /*a300*/  HMMA.16816.F32.BF16 R48, R8.reuse, R50, R52 ;  /* 0x000000320830723c */ /* 0x040ff00000041834 */
        /* <DEDUP_REMOVED lines=30> */
[----:B----4-:R-:W-:Y:S01]  /*a4f0*/  HMMA.16816.F32.BF16 R48, R8, R12, R76 ;  /* 0x0000000c0830723c */ /* 0x010fe2000004184c */
[----:B------:R-:W-:-:S04]  /*a500*/  FFMA.FTZ R12, R246, UR4, -R0 ;  /* 0x00000004f60c7c23 */ /* 0x000fc80008010800 */
[----:B------:R4:W-:Y:S03]  /*a510*/  MUFU.EX2 R93, R12 ;  /* 0x0000000c005d7308 */ /* 0x0009e60000000800 */
[----:B------:R-:W-:Y:S01]  /*a520*/  HMMA.16816.F32.BF16 R28, R8, R40, R44 ;  /* 0x00000028081c723c */ /* 0x000fe2000004182c */
[----:B------:R-:W3:Y:S01]  /*a530*/  LDSM.16.MT88.4 R40, [R38+0x10000] ;  /* 0x010000002628783b */ /* 0x000ee20000004200 */
[----:B--2---:R-:W-:-:S04]  /*a540*/  FFMA.FTZ R6, R229, UR4, -R2 ;  /* 0x00000004e5067c23 */ /* 0x004fc80008010802 */
[----:B------:R2:W-:Y:S02]  /*a550*/  MUFU.EX2 R103, R6 ;  /* 0x0000000600677308 */ /* 0x0005e40000000800 */
[----:B------:R-:W-:Y:S01]  /*a560*/  HMMA.16816.F32.BF16 R44, R8, R64, R68 ;  /* 0x00000040082c723c */ /* 0x000fe20000041844 */
[----:B----4-:R-:W-:-:S07]  /*a570*/  FFMA.FTZ R12, R247, UR4, -R0 ;  /* 0x00000004f70c7c23 */ /* 0x010fce0008010800 */
[----:B------:R-:W-:Y:S01]  /*a580*/  HMMA.16816.F32.BF16 R64, R8, R66, R80 ;  /* 0x000000420840723c */ /* 0x000fe20000041850 */
[----:B------:R4:W-:Y:S01]  /*a590*/  MUFU.EX2 R92, R12 ;  /* 0x0000000c005c7308 */ /* 0x0009e20000000800 */
[----:B--2---:R-:W-:-:S06]  /*a5a0*/  FFMA.FTZ R6, R230, UR4, -R2 ;  /* 0x00000004e6067c23 */ /* 0x004fcc0008010802 */
[----:B------:R-:W-:Y:S01]  /*a5b0*/  HMMA.16816.F32.BF16 R52, R8, R14, R52 ;  /* 0x0000000e0834723c */ /* 0x000fe20000041834 */
[----:B-----5:R-:W-:Y:S01]  /*a5c0*/  F2FP.BF16.F32.PACK_AB R8, R105, R104 ;  /* 0x000000686908723e */ /* 0x020fe200000010ff */
[----:B------:R2:W5:Y:S01]  /*a5d0*/  MUFU.EX2 R102, R6 ;  /* 0x0000000600667308 */ /* 0x0005620000000800 */
[----:B----4-:R-:W-:-:S07]  /*a5e0*/  FFMA.FTZ R12, R243, UR4, -R0 ;  /* 0x00000004f30c7c23 */ /* 0x010fce0008010800 */
[----:B------:R4:W-:Y:S01]  /*a5f0*/  MUFU.EX2 R91, R12 ;  /* 0x0000000c005b7308 */ /* 0x0009e20000000800 */
[----:B--2---:R-:W-:Y:S01]  /*a600*/  FFMA.FTZ R6, R232, UR4, -R0 ;  /* 0x00000004e8067c23 */ /* 0x004fe20008010800 */
[----:B-----5:R-:W-:-:S06]  /*a610*/  F2FP.BF16.F32.PACK_AB R10, R102, R103 ;  /* 0x00000067660a723e */ /* 0x020fcc00000010ff */
[----:B------:R2:W-:Y:S01]  /*a620*/  MUFU.EX2 R101, R6 ;  /* 0x0000000600657308 */ /* 0x0005e20000000800 */
[----:B----4-:R-:W-:-:S07]  /*a630*/  FFMA.FTZ R12, R245, UR4, -R0 ;  /* 0x00000004f50c7c23 */ /* 0x010fce0008010800 */
[----:B------:R4:W-:Y:S01]  /*a640*/  MUFU.EX2 R90, R12 ;  /* 0x0000000c005a7308 */ /* 0x0009e20000000800 */
[----:B--2---:R-:W-:-:S07]  /*a650*/  FFMA.FTZ R6, R240, UR4, -R0 ;  /* 0x00000004f0067c23 */ /* 0x004fce0008010800 */
[----:B------:R2:W5:Y:S01]  /*a660*/  MUFU.EX2 R100, R6 ;  /* 0x0000000600647308 */ /* 0x0005620000000800 */
[----:B----4-:R-:W-:Y:S01]  /*a670*/  FADD.FTZ R12, R211, R7 ;  /* 0x00000007d30c7221 */ /* 0x010fe20000010000 */
[----:B------:R-:W-:-:S03]  /*a680*/  FFMA.FTZ R7, R248, UR4, -R2 ;  /* 0x00000004f8077c23 */ /* 0x000fc60008010802 */
[----:B------:R-:W-:-:S03]  /*a690*/  FADD.FTZ R12, R203, R12 ;  /* 0x0000000ccb0c7221 */ /* 0x000fc60000010000 */
[----:B------:R4:W-:Y:S01]  /*a6a0*/  MUFU.EX2 R89, R7 ;  /* 0x0000000700597308 */ /* 0x0009e20000000800 */
[----:B--2---:R-:W-:Y:S01]  /*a6b0*/  FFMA.FTZ R6, R238, UR4, -R0 ;  /* 0x00000004ee067c23 */ /* 0x004fe20008010800 */
[----:B-----5:R-:W-:-:S06]  /*a6c0*/  F2FP.BF16.F32.PACK_AB R9, R100, R101 ;  /* 0x000000656409723e */ /* 0x020fcc00000010ff */
[----:B------:R2:W-:Y:S01]  /*a6d0*/  MUFU.EX2 R99, R6 ;  /* 0x0000000600637308 */ /* 0x0005e20000000800 */
[----:B----4-:R-:W-:Y:S01]  /*a6e0*/  FADD.FTZ R7, R213, R12 ;  /* 0x0000000cd5077221 */ /* 0x010fe20000010000 */
[----:B------:R-:W-:-:S03]  /*a6f0*/  FFMA.FTZ R12, R249, UR4, -R2 ;  /* 0x00000004f90c7c23 */ /* 0x000fc60008010802 */
[----:B------:R-:W-:Y:S01]  /*a700*/  FADD.FTZ R7, R191, R7 ;  /* 0x00000007bf077221 */ /* 0x000fe20000010000 */
[----:B--2---:R-:W-:-:S03]  /*a710*/  FFMA.FTZ R6, R231, UR4, -R0 ;  /* 0x00000004e7067c23 */ /* 0x004fc60008010800 */
[----:B------:R-:W-:Y:S01]  /*a720*/  FADD.FTZ R7, R193, R7 ;  /* 0x00000007c1077221 */ /* 0x000fe20000010000 */
[----:B------:R2:W4:Y:S03]  /*a730*/  MUFU.EX2 R98, R6 ;  /* 0x0000000600627308 */ /* 0x0005260000000800 */
[----:B------:R-:W-:-:S04]  /*a740*/  FADD.FTZ R7, R190, R7 ;  /* 0x00000007be077221 */ /* 0x000fc80000010000 */
[----:B------:R-:W-:-:S04]  /*a750*/  FADD.FTZ R7, R192, R7 ;  /* 0x00000007c0077221 */ /* 0x000fc80000010000 */
[----:B------:R-:W-:-:S04]  /*a760*/  FADD.FTZ R7, R178, R7 ;  /* 0x00000007b2077221 */ /* 0x000fc80000010000 */
[----:B------:R-:W-:Y:S01]  /*a770*/  FADD.FTZ R7, R179, R7 ;  /* 0x00000007b3077221 */ /* 0x000fe20000010000 */
[----:B--2---:R-:W-:Y:S01]  /*a780*/  FFMA.FTZ R6, R241, UR4, -R2 ;  /* 0x00000004f1067c23 */ /* 0x004fe20008010802 */
[----:B----4-:R-:W-:Y:S02]  /*a790*/  F2FP.BF16.F32.PACK_AB R11, R98, R99 ;  /* 0x00000063620b723e */ /* 0x010fe400000010ff */
[----:B------:R-:W-:Y:S01]  /*a7a0*/  FADD.FTZ R7, R177, R7 ;  /* 0x00000007b1077221 */ /* 0x000fe20000010000 */
[----:B------:R2:W-:Y:S03]  /*a7b0*/  MUFU.EX2 R96, R6 ;  /* 0x0000000600607308 */ /* 0x0005e60000000800 */
[----:B------:R-:W-:Y:S01]  /*a7c0*/  FADD.FTZ R7, R176, R7 ;  /* 0x00000007b0077221 */ /* 0x000fe20000010000 */
[----:B-1----:R-:W-:Y:S01]  /*a7d0*/  HMMA.16816.F32.BF16 R68, R8, R18, R20 ;  /* 0x000000120844723c */ /* 0x002fe20000041814 */
[----:B------:R-:W1:Y:S02]  /*a7e0*/  LDSM.16.MT88.4 R20, [R56+0x10000] ;  /* 0x010000003814783b */ /* 0x000e640000004200 */
[----:B------:R-:W-:-:S04]  /*a7f0*/  FADD.FTZ R7, R167, R7 ;  /* 0x00000007a7077221 */ /* 0x000fc80000010000 */
[----:B------:R-:W-:Y:S01]  /*a800*/  FADD.FTZ R7, R168, R7 ;  /* 0x00000007a8077221 */ /* 0x000fe20000010000 */
[----:B------:R-:W-:Y:S01]  /*a810*/  HMMA.16816.F32.BF16 R72, R8, R16, R72 ;  /* 0x000000100848723c */ /* 0x000fe20000041848 */
[----:B------:R-:W4:Y:S02]  /*a820*/  LDSM.16.MT88.4 R16, [R37+0x10800] ;  /* 0x010800002510783b */ /* 0x000f240000004200 */
[----:B------:R-:W-:Y:S01]  /*a830*/  FADD.FTZ R7, R166, R7 ;  /* 0x00000007a6077221 */ /* 0x000fe20000010000 */
[----:B--2---:R-:W-:-:S03]  /*a840*/  FFMA.FTZ R6, R244, UR4, -R2 ;  /* 0x00000004f4067c23 */ /* 0x004fc60008010802 */
[----:B------:R-:W-:Y:S01]  /*a850*/  FADD.FTZ R7, R164, R7 ;  /* 0x00000007a4077221 */ /* 0x000fe20000010000 */
[----:B---3--:R-:W-:Y:S01]  /*a860*/  HMMA.16816.F32.BF16 R76, R8, R24, R28 ;  /* 0x00000018084c723c */ /* 0x008fe2000004181c */
[----:B------:R2:W3:Y:S02]  /*a870*/  MUFU.EX2 R97, R6 ;  /* 0x0000000600617308 */ /* 0x0004e40000000800 */
[----:B------:R-:W-:-:S04]  /*a880*/  FADD.FTZ R7, R156, R7 ;  /* 0x000000079c077221 */ /* 0x000fc80000010000 */
[----:B------:R-:W-:Y:S01]  /*a890*/  FADD.FTZ R7, R155, R7 ;  /* 0x000000079b077221 */ /* 0x000fe20000010000 */
[----:B------:R-:W-:Y:S01]  /*a8a0*/  HMMA.16816.F32.BF16 R32, R8, R26, R32 ;  /* 0x0000001a0820723c */ /* 0x000fe20000041820 */
[----:B------:R-:W5:Y:S02]  /*a8b0*/  LDSM.16.MT88.4 R24, [R39+0x10800] ;  /* 0x010800002718783b */ /* 0x000f640000004200 */
[----:B------:R-:W-:-:S04]  /*a8c0*/  FADD.FTZ R7, R154, R7 ;  /* 0x000000079a077221 */ /* 0x000fc80000010000 */
[----:B------:R-:W-:Y:S01]  /*a8d0*/  FADD.FTZ R7, R157, R7 ;  /* 0x000000079d077221 */ /* 0x000fe20000010000 */
[C---:B------:R-:W-:Y:S01]  /*a8e0*/  HMMA.16816.F32.BF16 R80, R8.reuse, R40, R44 ;  /* 0x000000280850723c */ /* 0x040fe2000004182c */
[----:B--2---:R-:W-:Y:S02]  /*a8f0*/  FFMA.FTZ R6, R239, UR4, -R2 ;  /* 0x00000004ef067c23 */ /* 0x004fe40008010802 */
[----:B------:R-:W-:Y:S02]  /*a900*/  FADD.FTZ R7, R145, R7 ;  /* 0x0000000791077221 */ /* 0x000fe40000010000 */
[----:B------:R2:W-:Y:S02]  /*a910*/  MUFU.EX2 R95, R6 ;  /* 0x00000006005f7308 */ /* 0x0005e40000000800 */
[----:B------:R-:W-:Y:S01]  /*a920*/  FADD.FTZ R7, R146, R7 ;  /* 0x0000000792077221 */ /* 0x000fe20000010000 */
[----:B------:R-:W-:Y:S03]  /*a930*/  HMMA.16816.F32.BF16 R64, R8, R42, R64 ;  /* 0x0000002a0840723c */ /* 0x000fe60000041840 */
[----:B------:R-:W-:-:S04]  /*a940*/  FADD.FTZ R7, R144, R7 ;  /* 0x0000000790077221 */ /* 0x000fc80000010000 */
[----:B------:R-:W-:Y:S01]  /*a950*/  FADD.FTZ R7, R143, R7 ;  /* 0x000000078f077221 */ /* 0x000fe20000010000 */
[----:B-1----:R-:W-:Y:S03]  /*a960*/  HMMA.16816.F32.BF16 R84, R8, R20, R48 ;  /* 0x000000140854723c */ /* 0x002fe60000041830 */
[----:B------:R-:W-:Y:S01]  /*a970*/  FADD.FTZ R7, R135, R7 ;  /* 0x0000000787077221 */ /* 0x000fe20000010000 */
[----:B--2---:R-:W-:-:S04]  /*a980*/  FFMA.FTZ R6, R242, UR4, -R2 ;  /* 0x00000004f2067c23 */ /* 0x004fc80008010802 */
[----:B------:R-:W-:Y:S01]  /*a990*/  HMMA.16816.F32.BF16 R28, R8, R22, R52 ;  /* 0x00000016081c723c */ /* 0x000fe20000041834 */
[----:B---3--:R-:W-:Y:S01]  /*a9a0*/  F2FP.BF16.F32.PACK_AB R8, R97, R96 ;  /* 0x000000606108723e */ /* 0x008fe200000010ff */
[----:B------:R-:W1:Y:S01]  /*a9b0*/  LDSM.16.MT88.4 R20, [R38+0x10800] ;  /* 0x010800002614783b */ /* 0x000e620000004200 */
[----:B------:R2:W3:Y:S01]  /*a9c0*/  MUFU.EX2 R94, R6 ;  /* 0x00000006005e7308 */ /* 0x0004e20000000800 */
[----:B------:R-:W-:Y:S02]  /*a9d0*/  F2FP.BF16.F32.PACK_AB R9, R92, R93 ;  /* 0x0000005d5c09723e */ /* 0x000fe400000010ff */
[----:B------:R-:W-:Y:S01]  /*a9e0*/  F2FP.BF16.F32.PACK_AB R11, R90, R91 ;  /* 0x0000005b5a0b723e */ /* 0x000fe200000010ff */
[----:B--2---:R-:W-:Y:S01]  /*a9f0*/  FADD.FTZ R6, R209, R206 ;  /* 0x000000ced1067221 */ /* 0x004fe20000010000 */
[----:B---3--:R-:W-:-:S03]  /*aa00*/  F2FP.BF16.F32.PACK_AB R10, R94, R95 ;  /* 0x0000005f5e0a723e */ /* 0x008fc600000010ff */
[----:B------:R-:W-:-:S04]  /*aa10*/  FADD.FTZ R6, R207, R6 ;  /* 0x00000006cf067221 */ /* 0x000fc80000010000 */
[----:B------:R-:W-:Y:S01]  /*aa20*/  FADD.FTZ R6, R214, R6 ;  /* 0x00000006d6067221 */ /* 0x000fe20000010000 */
[----:B----4-:R-:W-:Y:S01]  /*aa30*/  HMMA.16816.F32.BF16 R48, R8, R16, R72 ;  /* 0x000000100830723c */ /* 0x010fe20000041848 */
[----:B------:R2:W3:Y:S02]  /*aa40*/  MUFU.EX2 R75, R12 ;  /* 0x0000000c004b7308 */ /* 0x0004e40000000800 */
[----:B------:R-:W-:-:S04]  /*aa50*/  FADD.FTZ R6, R205, R6 ;  /* 0x00000006cd067221 */ /* 0x000fc80000010000 */
[----:B------:R-:W-:Y:S01]  /*aa60*/  FADD.FTZ R6, R210, R6 ;  /* 0x00000006d2067221 */ /* 0x000fe20000010000 */
[----:B------:R-:W-:Y:S01]  /*aa70*/  HMMA.16816.F32.BF16 R40, R8, R18, R68 ;  /* 0x000000120828723c */ /* 0x000fe20000041844 */
[----:B------:R-:W4:Y:S02]  /*aa80*/  LDSM.16.MT88.4 R16, [R56+0x10800] ;  /* 0x010800003810783b */ /* 0x000f240000004200 */
[----:B------:R-:W-:-:S04]  /*aa90*/  FADD.FTZ R6, R208, R6 ;  /* 0x00000006d0067221 */ /* 0x000fc80000010000 */
[----:B------:R-:W-:Y:S01]  /*aaa0*/  FADD.FTZ R6, R212, R6 ;  /* 0x00000006d4067221 */ /* 0x000fe20000010000 */
[C---:B-----5:R-:W-:Y:S01]  /*aab0*/  HMMA.16816.F32.BF16 R52, R8.reuse, R24, R76 ;  /* 0x000000180834723c */ /* 0x060fe2000004184c */
[----:B--2---:R-:W-:Y:S02]  /*aac0*/  FFMA.FTZ R12, R251, UR4, -R2 ;  /* 0x00000004fb0c7c23 */ /* 0x004fe40008010802 */
[----:B------:R-:W-:Y:S02]  /*aad0*/  FADD.FTZ R6, R198, R6 ;  /* 0x00000006c6067221 */ /* 0x000fe40000010000 */
[----:B------:R2:W-:Y:S02]  /*aae0*/  MUFU.EX2 R74, R12 ;  /* 0x0000000c004a7308 */ /* 0x0005e40000000800 */
[----:B------:R-:W-:Y:S01]  /*aaf0*/  FADD.FTZ R6, R197, R6 ;  /* 0x00000006c5067221 */ /* 0x000fe20000010000 */
[----:B------:R-:W-:Y:S01]  /*ab00*/  HMMA.16816.F32.BF16 R44, R8, R26, R32 ;  /* 0x0000001a082c723c */ /* 0x000fe20000041820 */
[----:B------:R-:W5:Y:S02]  /*ab10*/  LDSM.16.MT88.4 R24, [R37+0x11000] ;  /* 0x011000002518783b */ /* 0x000f640000004200 */
[----:B------:R-:W-:-:S04]  /*ab20*/  FADD.FTZ R6, R195, R6 ;  /* 0x00000006c3067221 */ /* 0x000fc80000010000 */
[----:B------:R-:W-:Y:S01]  /*ab30*/  FADD.FTZ R6, R199, R6 ;  /* 0x00000006c7067221 */ /* 0x000fe20000010000 */
[----:B-1----:R-:W-:Y:S03]  /*ab40*/  HMMA.16816.F32.BF16 R32, R8, R20, R80 ;  /* 0x000000140820723c */ /* 0x002fe60000041850 */
[----:B------:R-:W-:-:S04]  /*ab50*/  FADD.FTZ R6, R186, R6 ;  /* 0x00000006ba067221 */ /* 0x000fc80000010000 */
[----:B------:R-:W-:Y:S01]  /*ab60*/  FADD.FTZ R6, R184, R6 ;  /* 0x00000006b8067221 */ /* 0x000fe20000010000 */
[----:B--2---:R-:W-:Y:S01]  /*ab70*/  FFMA.FTZ R12, R174, UR4, -R2 ;  /* 0x00000004ae0c7c23 */ /* 0x004fe20008010802 */
[C---:B------:R-:W-:Y:S01]  /*ab80*/  HMMA.16816.F32.BF16 R64, R8.reuse, R22, R64 ;  /* 0x000000160840723c */ /* 0x040fe20000041840 */
[----:B------:R-:W-:Y:S01]  /*ab90*/  LDSM.16.MT88.4 R20, [R39+0x11000] ;  /* 0x011000002714783b */ /* 0x000fe20000004200 */
[----:B------:R-:W-:Y:S01]  /*aba0*/  FADD.FTZ R6, R183, R6 ;  /* 0x00000006b7067221 */ /* 0x000fe20000010000 */
[----:B------:R1:W2:Y:S03]  /*abb0*/  MUFU.EX2 R73, R12 ;  /* 0x0000000c00497308 */ /* 0x0002a60000000800 */
[----:B------:R-:W-:Y:S02]  /*abc0*/  FADD.FTZ R6, R182, R6 ;  /* 0x00000006b6067221 */ /* 0x000fe40000010000 */
[----:B----4-:R-:W-:Y:S02]  /*abd0*/  HMMA.16816.F32.BF16 R68, R8, R18, R28 ;  /* 0x000000120844723c */ /* 0x010fe4000004181c */
[----:B------:R-:W-:-:S04]  /*abe0*/  FADD.FTZ R6, R173, R6 ;  /* 0x00000006ad067221 */ /* 0x000fc80000010000 */
[----:B------:R-:W-:Y:S02]  /*abf0*/  FADD.FTZ R6, R172, R6 ;  /* 0x00000006ac067221 */ /* 0x000fe40000010000 */
[----:B------:R-:W-:Y:S01]  /*ac00*/  HMMA.16816.F32.BF16 R84, R8, R16, R84 ;  /* 0x000000100854723c */ /* 0x000fe20000041854 */
[----:B---3--:R-:W-:Y:S01]  /*ac10*/  F2FP.BF16.F32.PACK_AB R8, R75, R89 ;  /* 0x000000594b08723e */ /* 0x008fe200000010ff */
[----:B------:R-:W-:Y:S01]  /*ac20*/  FADD.FTZ R6, R171, R6 ;  /* 0x00000006ab067221 */ /* 0x000fe20000010000 */
[----:B------:R-:W3:Y:S01]  /*ac30*/  LDSM.16.MT88.4 R16, [R38+0x11000] ;  /* 0x011000002610783b */ /* 0x000ee20000004200 */
[----:B-1----:R-:W-:Y:S01]  /*ac40*/  FFMA.FTZ R12, R250, UR4, -R0 ;  /* 0x00000004fa0c7c23 */ /* 0x002fe20008010800 */
[----:B--2---:R-:W-:Y:S01]  /*ac50*/  F2FP.BF16.F32.PACK_AB R10, R73, R74 ;  /* 0x0000004a490a723e */ /* 0x004fe200000010ff */
[----:B------:R-:W-:Y:S02]  /*ac60*/  FADD.FTZ R6, R59, R6 ;  /* 0x000000063b067221 */ /* 0x000fe40000010000 */
[----:B------:R1:W-:Y:S02]  /*ac70*/  MUFU.EX2 R72, R12 ;  /* 0x0000000c00487308 */ /* 0x0003e40000000800 */
[----:B------:R-:W-:-:S04]  /*ac80*/  FADD.FTZ R6, R161, R6 ;  /* 0x00000006a1067221 */ /* 0x000fc80000010000 */
[----:B------:R-:W-:-:S04]  /*ac90*/  FADD.FTZ R6, R58, R6 ;  /* 0x000000063a067221 */ /* 0x000fc80000010000 */
[----:B------:R-:W-:-:S04]  /*aca0*/  FADD.FTZ R6, R159, R6 ;  /* 0x000000069f067221 */ /* 0x000fc80000010000 */
[----:B------:R-:W-:Y:S01]  /*acb0*/  FADD.FTZ R6, R57, R6 ;  /* 0x0000000639067221 */ /* 0x000fe20000010000 */
[----:B-1----:R-:W-:-:S03]  /*acc0*/  FFMA.FTZ R12, R252, UR4, -R0 ;  /* 0x00000004fc0c7c23 */ /* 0x002fc60008010800 */
[----:B------:R-:W-:Y:S01]  /*acd0*/  FADD.FTZ R6, R150, R6 ;  /* 0x0000000696067221 */ /* 0x000fe20000010000 */
[----:B------:R1:W2:Y:S03]  /*ace0*/  MUFU.EX2 R59, R12 ;  /* 0x0000000c003b7308 */ /* 0x0002a60000000800 */
[----:B------:R-:W-:-:S04]  /*acf0*/  FADD.FTZ R6, R148, R6 ;  /* 0x0000000694067221 */ /* 0x000fc80000010000 */
[----:B------:R-:W-:-:S04]  /*ad00*/  FADD.FTZ R6, R147, R6 ;  /* 0x0000000693067221 */ /* 0x000fc80000010000 */
[----:B------:R-:W-:-:S04]  /*ad10*/  FADD.FTZ R6, R149, R6 ;  /* 0x0000000695067221 */ /* 0x000fc80000010000 */
[----:B------:R-:W-:Y:S01]  /*ad20*/  FADD.FTZ R6, R142, R6 ;  /* 0x000000068e067221 */ /* 0x000fe20000010000 */
[----:B-1----:R-:W-:-:S03]  /*ad30*/  FFMA.FTZ R12, R170, UR4, -R0 ;  /* 0x00000004aa0c7c23 */ /* 0x002fc60008010800 */
[----:B------:R-:W-:Y:S01]  /*ad40*/  FADD.FTZ R6, R141, R6 ;  /* 0x000000068d067221 */ /* 0x000fe20000010000 */
[----:B--2---:R-:W-:Y:S01]  /*ad50*/  F2FP.BF16.F32.PACK_AB R9, R59, R72 ;  /* 0x000000483b09723e */ /* 0x004fe200000010ff */
[----:B------:R1:W-:Y:S02]  /*ad60*/  MUFU.EX2 R58, R12 ;  /* 0x0000000c003a7308 */ /* 0x0003e40000000800 */
[----:B------:R-:W-:Y:S02]  /*ad70*/  FADD.FTZ R6, R140, R6 ;  /* 0x000000068c067221 */ /* 0x000fe40000010000 */
[----:B------:R-:W-:Y:S02]  /*ad80*/  LDSM.16.MT88.4 R140, [R37+0x11800] ;  /* 0x01180000258c783b */ /* 0x000fe40000004200 */
[----:B------:R-:W-:Y:S01]  /*ad90*/  FADD.FTZ R6, R139, R6 ;  /* 0x000000068b067221 */ /* 0x000fe20000010000 */
[----:B-1----:R-:W-:-:S04]  /*ada0*/  FFMA.FTZ R12, R169, UR4, -R0 ;  /* 0x00000004a90c7c23 */ /* 0x002fc80008010800 */
[----:B------:R1:W2:Y:S02]  /*adb0*/  MUFU.EX2 R57, R12 ;  /* 0x0000000c00397308 */ /* 0x0002a40000000800 */
[----:B-1----:R-:W-:Y:S01]  /*adc0*/  FFMA.FTZ R12, R165, UR4, -R2 ;  /* 0x00000004a50c7c23 */ /* 0x002fe20008010802 */
[----:B--2---:R-:W-:-:S05]  /*add0*/  F2FP.BF16.F32.PACK_AB R11, R57, R58 ;  /* 0x0000003a390b723e */ /* 0x004fca00000010ff */
[----:B------:R1:W-:Y:S02]  /*ade0*/  MUFU.EX2 R30, R12 ;  /* 0x0000000c001e7308 */ /* 0x0003e40000000800 */
[C---:B-----5:R-:W-:Y:S08]  /*adf0*/  HMMA.16816.F32.BF16 R48, R8.reuse, R24, R48 ;  /* 0x000000180830723c */ /* 0x060ff00000041830 */
[----:B------:R-:W-:Y:S01]  /*ae00*/  HMMA.16816.F32.BF16 R40, R8, R26, R40 ;  /* 0x0000001a0828723c */ /* 0x000fe20000041828 */
[----:B------:R-:W2:Y:S01]  /*ae10*/  LDSM.16.MT88.4 R24, [R56+0x11000] ;  /* 0x011000003818783b */ /* 0x000ea20000004200 */
[----:B-1----:R-:W-:-:S06]  /*ae20*/  FFMA.FTZ R12, R163, UR4, -R2 ;  /* 0x00000004a30c7c23 */ /* 0x002fcc0008010802 */
[C---:B---3--:R-:W-:Y:S01]  /*ae30*/  HMMA.16816.F32.BF16 R32, R8.reuse, R16, R32 ;  /* 0x000000100820723c */ /* 0x048fe20000041820 */
[----:B------:R1:W3:Y:S07]  /*ae40*/  MUFU.EX2 R29, R12 ;  /* 0x0000000c001d7308 */ /* 0x0002ee0000000800 */
[C---:B------:R-:W-:Y:S08]  /*ae50*/  HMMA.16816.F32.BF16 R52, R8.reuse, R20, R52 ;  /* 0x000000140834723c */ /* 0x040ff00000041834 */
[----:B------:R-:W-:Y:S01]  /*ae60*/  HMMA.16816.F32.BF16 R44, R8, R22, R44 ;  /* 0x00000016082c723c */ /* 0x000fe2000004182c */
[----:B-1----:R-:W-:Y:S01]  /*ae70*/  FFMA.FTZ R12, R162, UR4, -R2 ;  /* 0x00000004a20c7c23 */ /* 0x002fe20008010802 */
[----:B---3--:R-:W-:-:S03]  /*ae80*/  F2FP.BF16.F32.PACK_AB R164, R29, R30 ;  /* 0x0000001e1da4723e */ /* 0x008fc600000010ff */
[----:B------:R1:W-:Y:S03]  /*ae90*/  MUFU.EX2 R28, R12 ;  /* 0x0000000c001c7308 */ /* 0x0003e60000000800 */
[C---:B------:R-:W-:Y:S01]  /*aea0*/  HMMA.16816.F32.BF16 R16, R8.reuse, R18, R64 ;  /* 0x000000120810723c */ /* 0x040fe20000041840 */
[----:B-1----:R-:W-:Y:S01]  /*aeb0*/  FFMA.FTZ R12, R160, UR4, -R2 ;  /* 0x00000004a00c7c23 */ /* 0x002fe20008010802 */
[----:B------:R-:W-:Y:S01]  /*aec0*/  FADD.FTZ R2, R134, R6 ;  /* 0x0000000686027221 */ /* 0x000fe20000010000 */
[----:B------:R-:W-:Y:S01]  /*aed0*/  FADD.FTZ R6, R138, R7 ;  /* 0x000000078a067221 */ /* 0x000fe20000010000 */
[----:B------:R-:W-:Y:S01]  /*aee0*/  FFMA.FTZ R7, R158, UR4, -R0 ;  /* 0x000000049e077c23 */ /* 0x000fe20008010800 */
[----:B------:R-:W1:Y:S01]  /*aef0*/  MUFU.EX2 R15, R12 ;  /* 0x0000000c000f7308 */ /* 0x000e620000000800 */
[----:B------:R-:W-:Y:S01]  /*af00*/  FADD.FTZ R2, R133, R2 ;  /* 0x0000000285027221 */ /* 0x000fe20000010000 */
[----:B------:R-:W-:Y:S01]  /*af10*/  FADD.FTZ R6, R137, R6 ;  /* 0x0000000689067221 */ /* 0x000fe20000010000 */
[----:B--2---:R-:W-:Y:S01]  /*af20*/  HMMA.16816.F32.BF16 R160, R8, R24, R84 ;  /* 0x0000001808a0723c */ /* 0x004fe20000041854 */
[----:B------:R-:W2:Y:S01]  /*af30*/  LDSM.16.MT88.4 R156, [R38+0x11800] ;  /* 0x01180000269c783b */ /* 0x000ea20000004200 */
[----:B------:R-:W-:Y:S01]  /*af40*/  FADD.FTZ R2, R132, R2 ;  /* 0x0000000284027221 */ /* 0x000fe20000010000 */
[----:B------:R-:W-:-:S02]  /*af50*/  FADD.FTZ R6, R136, R6 ;  /* 0x0000000688067221 */ /* 0x000fc40000010000 */
[----:B------:R3:W-:Y:S01]  /*af60*/  MUFU.EX2 R14, R7 ;  /* 0x00000007000e7308 */ /* 0x0007e20000000800 */
[----:B------:R-:W-:Y:S01]  /*af70*/  FADD.FTZ R2, R131, R2 ;  /* 0x0000000283027221 */ /* 0x000fe20000010000 */
[----:B------:R-:W-:Y:S01]  /*af80*/  FADD.FTZ R6, R127, R6 ;  /* 0x000000067f067221 */ /* 0x000fe20000010000 */
[----:B------:R-:W-:Y:S01]  /*af90*/  HMMA.16816.F32.BF16 R24, R8, R26, R68 ;  /* 0x0000001a0818723c */ /* 0x000fe20000041844 */
[----:B------:R-:W-:Y:S01]  /*afa0*/  LDSM.16.MT88.4 R8, [R56+0x11800] ;  /* 0x011800003808783b */ /* 0x000fe20000004200 */
[----:B------:R-:W-:Y:S01]  /*afb0*/  FADD.FTZ R2, R126, R2 ;  /* 0x000000027e027221 */ /* 0x000fe20000010000 */
[----:B------:R-:W-:-:S03]  /*afc0*/  FADD.FTZ R6, R130, R6 ;  /* 0x0000000682067221 */ /* 0x000fc60000010000 */
[----:B------:R-:W-:Y:S01]  /*afd0*/  FADD.FTZ R2, R125, R2 ;  /* 0x000000027d027221 */ /* 0x000fe20000010000 */
[----:B------:R-:W-:Y:S01]  /*afe0*/  FADD.FTZ R6, R129, R6 ;  /* 0x0000000681067221 */ /* 0x000fe20000010000 */
[----:B-1----:R-:W-:Y:S02]  /*aff0*/  F2FP.BF16.F32.PACK_AB R166, R15, R28 ;  /* 0x0000001c0fa6723e */ /* 0x002fe400000010ff */
[----:B------:R-:W-:Y:S01]  /*b000*/  FADD.FTZ R2, R124, R2 ;  /* 0x000000027c027221 */ /* 0x000fe20000010000 */
[----:B------:R-:W-:Y:S01]  /*b010*/  FADD.FTZ R6, R128, R6 ;  /* 0x0000000680067221 */ /* 0x000fe20000010000 */
[----:B---3--:R-:W-:Y:S02]  /*b020*/  FFMA.FTZ R7, R153, UR4, -R0 ;  /* 0x0000000499077c23 */ /* 0x008fe40008010800 */
[----:B------:R-:W-:Y:S01]  /*b030*/  FADD.FTZ R2, R123, R2 ;  /* 0x000000027b027221 */ /* 0x000fe20000010000 */
[----:B------:R-:W-:Y:S01]  /*b040*/  FADD.FTZ R6, R119, R6 ;  /* 0x0000000677067221 */ /* 0x000fe20000010000 */
[----:B------:R1:W3:Y:S02]  /*b050*/  MUFU.EX2 R13, R7 ;  /* 0x00000007000d7308 */ /* 0x0002e40000000800 */
[----:B-1----:R-:W-:Y:S01]  /*b060*/  FFMA.FTZ R7, R152, UR4, -R0 ;  /* 0x0000000498077c23 */ /* 0x002fe20008010800 */
[----:B---3--:R-:W-:-:S05]  /*b070*/  F2FP.BF16.F32.PACK_AB R165, R13, R14 ;  /* 0x0000000e0da5723e */ /* 0x008fca00000010ff */
[----:B------:R1:W-:Y:S02]  /*b080*/  MUFU.EX2 R12, R7 ;  /* 0x00000007000c7308 */ /* 0x0003e40000000800 */
[----:B-1----:R-:W-:Y:S01]  /*b090*/  FFMA.FTZ R7, R151, UR4, -R0 ;  /* 0x0000000497077c23 */ /* 0x002fe20008010800 */
[----:B------:R-:W-:Y:S01]  /*b0a0*/  FADD.FTZ R0, R117, R2 ;  /* 0x0000000275007221 */ /* 0x000fe20000010000 */
[----:B------:R-:W-:Y:S01]  /*b0b0*/  FADD.FTZ R2, R121, R6 ;  /* 0x0000000679027221 */ /* 0x000fe20000010000 */
[----:B------:R-:W1:Y:S02]  /*b0c0*/  LDSM.16.MT88.4 R148, [R39+0x11800] ;  /* 0x011800002794783b */ /* 0x000e640000004200 */
[----:B------:R-:W-:Y:S01]  /*b0d0*/  FADD.FTZ R0, R118, R0 ;  /* 0x0000000076007221 */ /* 0x000fe20000010000 */
[----:B------:R-:W-:Y:S01]  /*b0e0*/  FADD.FTZ R2, R122, R2 ;  /* 0x000000027a027221 */ /* 0x000fe20000010000 */
[----:B------:R-:W3:Y:S02]  /*b0f0*/  MUFU.EX2 R7, R7 ;  /* 0x0000000700077308 */ /* 0x000ee40000000800 */
[----:B------:R-:W-:Y:S01]  /*b100*/  FADD.FTZ R0, R116, R0 ;  /* 0x0000000074007221 */ /* 0x000fe20000010000 */
[----:B------:R-:W-:-:S03]  /*b110*/  FADD.FTZ R2, R120, R2 ;  /* 0x0000000278027221 */ /* 0x000fc60000010000 */
[----:B------:R-:W-:Y:S01]  /*b120*/  FADD.FTZ R0, R115, R0 ;  /* 0x0000000073007221 */ /* 0x000fe20000010000 */
[----:B------:R-:W-:-:S03]  /*b130*/  FADD.FTZ R2, R111, R2 ;  /* 0x000000026f027221 */ /* 0x000fc60000010000 */
[----:B------:R-:W-:Y:S01]  /*b140*/  FADD.FTZ R0, R110, R0 ;  /* 0x000000006e007221 */ /* 0x000fe20000010000 */
[----:B------:R-:W-:-:S03]  /*b150*/  FADD.FTZ R2, R114, R2 ;  /* 0x0000000272027221 */ /* 0x000fc60000010000 */
[----:B------:R-:W-:Y:S01]  /*b160*/  FADD.FTZ R0, R109, R0 ;  /* 0x000000006d007221 */ /* 0x000fe20000010000 */
[----:B------:R-:W-:Y:S01]  /*b170*/  FADD.FTZ R2, R113, R2 ;  /* 0x0000000271027221 */ /* 0x000fe20000010000 */
[----:B---3--:R-:W-:Y:S02]  /*b180*/  F2FP.BF16.F32.PACK_AB R167, R7, R12 ;  /* 0x0000000c07a7723e */ /* 0x008fe400000010ff */
[----:B------:R-:W-:Y:S01]  /*b190*/  FADD.FTZ R0, R107, R0 ;  /* 0x000000006b007221 */ /* 0x000fe20000010000 */
[----:B------:R-:W-:-:S03]  /*b1a0*/  FADD.FTZ R2, R112, R2 ;  /* 0x0000000270027221 */ /* 0x000fc60000010000 */
[----:B------:R-:W-:Y:S01]  /*b1b0*/  FADD.FTZ R0, R106, R0 ;  /* 0x000000006a007221 */ /* 0x000fe20000010000 */
[----:B------:R-:W-:Y:S01]  /*b1c0*/  FADD.FTZ R2, R104, R2 ;  /* 0x0000000268027221 */ /* 0x000fe20000010000 */
[----:B------:R-:W-:Y:S02]  /*b1d0*/  HMMA.16816.F32.BF16 R136, R164, R140, R48 ;  /* 0x0000008ca488723c */ /* 0x000fe40000041830 */
[----:B------:R-:W-:Y:S01]  /*b1e0*/  FADD.FTZ R0, R101, R0 ;  /* 0x0000000065007221 */ /* 0x000fe20000010000 */
[----:B------:R-:W-:-:S03]  /*b1f0*/  FADD.FTZ R2, R105, R2 ;  /* 0x0000000269027221 */ /* 0x000fc60000010000 */
[----:B------:R-:W-:Y:S01]  /*b200*/  FADD.FTZ R0, R100, R0 ;  /* 0x0000000064007221 */ /* 0x000fe20000010000 */
[----:B------:R-:W-:Y:S01]  /*b210*/  FADD.FTZ R2, R103, R2 ;  /* 0x0000000267027221 */ /* 0x000fe20000010000 */
[----:B--2---:R-:W-:Y:S02]  /*b220*/  HMMA.16816.F32.BF16 R152, R164, R156, R32 ;  /* 0x0000009ca498723c */ /* 0x004fe40000041820 */
[----:B------:R-:W-:Y:S01]  /*b230*/  FADD.FTZ R0, R99, R0 ;  /* 0x0000000063007221 */ /* 0x000fe20000010000 */
[----:B------:R-:W-:-:S03]  /*b240*/  FADD.FTZ R2, R102, R2 ;  /* 0x0000000266027221 */ /* 0x000fc60000010000 */
[----:B------:R-:W-:Y:S01]  /*b250*/  FADD.FTZ R0, R98, R0 ;  /* 0x0000000062007221 */ /* 0x000fe20000010000 */
[----:B------:R-:W-:Y:S01]  /*b260*/  FADD.FTZ R2, R96, R2 ;  /* 0x0000000260027221 */ /* 0x000fe20000010000 */
[----:B-1----:R-:W-:Y:S02]  /*b270*/  HMMA.16816.F32.BF16 R144, R164, R148, R52 ;  /* 0x00000094a490723c */ /* 0x002fe40000041834 */
        /* <DEDUP_REMOVED lines=28> */
[----:B------:R-:W-:Y:S01]  /*b440*/  IMAD.MOV.U32 R0, RZ, RZ, -0x1 ;  /* 0xffffffffff007424 */ /* 0x000fe200078e00ff */
[----:B------:R1:W-:Y:S04]  /*b450*/  STL [R1+0x34], R243 ;  /* 0x000034f301007387 */ /* 0x0003e80000100800 */
[----:B------:R1:W-:Y:S01]  /*b460*/  STL [R1+0x30], R245 ;  /* 0x000030f501007387 */ /* 0x0003e20000100800 */
[----:B------:R-:W-:Y:S07]  /*b470*/  @!P1 BRA `(.L_x_720) ;  /* 0x00000080001c9947 */ /* 0x000fee0003800000 */
[----:B------:R2:W5:Y:S01]  /*b480*/  LDL R244, [R1+0x10] ;  /* 0x0000100001f47983 */ /* 0x0005620000100800 */
[----:B------:R-:W-:-:S04]  /*b490*/  DEPBAR.LE SB0, 0x0 ;  /* 0x000080000000791a */ /* 0x000fc80000000000 */
[----:B------:R2:W5:Y:S04]  /*b4a0*/  LDL R169, [R1+0x28] ;  /* 0x0000280001a97983 */ /* 0x0005680000100800 */
[----:B------:R2:W5:Y:S01]  /*b4b0*/  LDL R170, [R1+0x2c] ;  /* 0x00002c0001aa7983 */ /* 0x0005620000100800 */
[----:B------:R-:W-:Y:S06]  /*b4c0*/  BAR.SYNC.DEFER_BLOCKING 0x0 ;  /* 0x0000000000007b1d */ /* 0x000fec0000010000 */
[----:B------:R-:W-:Y:S05]  /*b4d0*/  BRA.U !UP1, `(.L_x_721) ;  /* 0x00000005090c7547 */ /* 0x000fea000b800000 */
[----:B------:R-:W3:Y:S01]  /*b4e0*/  LDL.64 R174, [R1+0x8] ;  /* 0x0000080001ae7983 */ /* 0x000ee20000100a00 */
[----:B------:R-:W4:Y:S01]  /*b4f0*/  LDC R13, c[0x0][0x4f0] ;  /* 0x00013c00ff0d7b82 */ /* 0x000f220000000800 */
[----:B-----5:R-:W-:Y:S01]  /*b500*/  VIADD R8, R244, 0xfffffffe ;  /* 0xfffffffef4087836 */ /* 0x020fe20000000000 */
[----:B------:R-:W1:Y:S03]  /*b510*/  LDCU.64 UR6, c[0x0][0x3a8] ;  /* 0x00007500ff0677ac */ /* 0x000e660008000a00 */
[----:B------:R-:W-:-:S04]  /*b520*/  IMAD.SHL.U32 R8, R8, 0x100, RZ ;  /* 0x0000010008087824 */ /* 0x000fc800078e00ff */
[----:B------:R-:W-:-:S05]  /*b530*/  VIADD R9, R8, 0x100 ;  /* 0x0000010008097836 */ /* 0x000fca0000000000 */
[----:B------:R-:W-:Y:S02]  /*b540*/  IABS R10, R9 ;  /* 0x00000009000a7213 */ /* 0x000fe40000000000 */
[-C--:B----4-:R-:W-:Y:S02]  /*b550*/  IABS R12, R13.reuse ;  /* 0x0000000d000c7213 */ /* 0x090fe40000000000 */
[----:B------:R-:W-:Y:S02]  /*b560*/  LOP3.LUT R9, R9, R13, RZ, 0x3c, !PT ;  /* 0x0000000d09097212 */ /* 0x000fe400078e3cff */
[----:B------:R-:W4:Y:S08]  /*b570*/  I2F.RP R6, R12 ;  /* 0x0000000c00067306 */ /* 0x000f300000209400 */
[----:B----4-:R-:W4:Y:S02]  /*b580*/  MUFU.RCP R6, R6 ;  /* 0x0000000600067308 */ /* 0x010f240000001000 */
[----:B----4-:R-:W-:-:S06]  /*b590*/  VIADD R6, R6, 0xffffffe ;  /* 0x0ffffffe06067836 */ /* 0x010fcc0000000000 */
[----:B------:R-:W4:Y:S02]  /*b5a0*/  F2I.FTZ.U32.TRUNC.NTZ R7, R6 ;  /* 0x0000000600077305 */ /* 0x000f24000021f000 */
[----:B----4-:R-:W-:Y:S02]  /*b5b0*/  IADD3 R0, PT, PT, RZ, -R7, RZ ;  /* 0x80000007ff007210 */ /* 0x010fe40007ffe0ff */
[----:B------:R-:W-:-:S03]  /*b5c0*/  MOV R6, RZ ;  /* 0x000000ff00067202 */ /* 0x000fc60000000f00 */
[----:B------:R-:W-:Y:S01]  /*b5d0*/  IMAD R2, R0, R12, RZ ;  /* 0x0000000c00027224 */ /* 0x000fe200078e02ff */
[----:B------:R-:W-:Y:S02]  /*b5e0*/  IABS R0, R8 ;  /* 0x0000000800007213 */ /* 0x000fe40000000000 */
[----:B------:R-:W-:Y:S01]  /*b5f0*/  LOP3.LUT R8, R8, R13, RZ, 0x3c, !PT ;  /* 0x0000000d08087212 */ /* 0x000fe200078e3cff */
[----:B------:R-:W-:Y:S01]  /*b600*/  IMAD.HI.U32 R2, R7, R2, R6 ;  /* 0x0000000207027227 */ /* 0x000fe200078e0006 */
[----:B------:R-:W-:Y:S02]  /*b610*/  MOV R7, R10 ;  /* 0x0000000a00077202 */ /* 0x000fe40000000f00 */
[----:B------:R-:W-:Y:S01]  /*b620*/  ISETP.GE.AND P1, PT, R8, RZ, PT ;  /* 0x000000ff0800720c */ /* 0x000fe20003f26270 */
[----:B------:R-:W-:-:S04]  /*b630*/  IMAD.MOV.U32 R6, RZ, RZ, R0 ;  /* 0x000000ffff067224 */ /* 0x000fc800078e0000 */
        /* <DEDUP_REMOVED lines=23> */
[----:B---3--:R-:W-:-:S04]  /*b7b0*/  IMAD.WIDE R8, R0, 0x4, R174 ;  /* 0x0000000400087825 */ /* 0x008fc800078e02ae */
[C---:B------:R-:W-:Y:S02]  /*b7c0*/  IMAD.WIDE R6, R2.reuse, 0x4, R174 ;  /* 0x0000000402067825 */ /* 0x040fe400078e02ae */
        /* <DEDUP_REMOVED lines=11> */
[----:B-1----:R-:W-:Y:S02]  /*b880*/  IMAD R0, R0, UR6, RZ ;  /* 0x0000000600007c24 */ /* 0x002fe4000f8e02ff */
[----:B------:R-:W-:-:S04]  /*b890*/  IMAD.WIDE.U32 R6, R8, UR6, R6 ;  /* 0x0000000608067c25 */ /* 0x000fc8000f8e0006 */
[----:B------:R-:W-:Y:S01]  /*b8a0*/  IMAD R0, R8, UR7, R0 ;  /* 0x0000000708007c24 */ /* 0x000fe2000f8e0200 */
[----:B------:R-:W-:-:S04]  /*b8b0*/  LEA R170, P1, R6, R170, 0x1 ;  /* 0x000000aa06aa7211 */ /* 0x000fc800078208ff */
[----:B------:R-:W-:-:S04]  /*b8c0*/  IADD3 R0, PT, PT, R7, R0, RZ ;  /* 0x0000000007007210 */ /* 0x000fc80007ffe0ff */
[----:B------:R-:W-:-:S05]  /*b8d0*/  LEA.HI.X R169, R6, R169, R0, 0x1, P1 ;  /* 0x000000a906a97211 */ /* 0x000fca00008f0c00 */
[----:B------:R1:W-:Y:S04]  /*b8e0*/  STL [R1+0x28], R169 ;  /* 0x000028a901007387 */ /* 0x0003e80000100800 */
[----:B------:R1:W-:Y:S01]  /*b8f0*/  STL [R1+0x2c], R170 ;  /* 0x00002caa01007387 */ /* 0x0003e20000100800 */
[----:B------:R-:W-:Y:S05]  /*b900*/  BRA `(.L_x_722) ;  /* 0x00000000002c7947 */ /* 0x000fea0003800000 */
.L_x_721:
[----:B------:R-:W-:Y:S01]  /*b910*/  UMOV UR4, URZ ;  /* 0x000000ff00047c82 */ /* 0x000fe20008000000 */
[----:B------:R-:W-:Y:S01]  /*b920*/  IMAD.SHL.U32 R0, R62, 0x100, RZ ;  /* 0x000001003e007824 */ /* 0x000fe200078e00ff */
[----:B------:R-:W-:Y:S01]  /*b930*/  IADD3 R2, P1, PT, RZ, -UR4, RZ ;  /* 0x80000004ff027c10 */ /* 0x000fe2000ff3e0ff */
[----:B-----5:R-:W-:Y:S02]  /*b940*/  IMAD.MOV.U32 R7, RZ, RZ, R170 ;  /* 0x000000ffff077224 */ /* 0x020fe400078e00aa */
[----:B------:R-:W-:Y:S02]  /*b950*/  IMAD.MOV.U32 R6, RZ, RZ, R169 ;  /* 0x000000ffff067224 */ /* 0x000fe400078e00a9 */
[----:B------:R-:W-:-:S05]  /*b960*/  IMAD.X R0, RZ, RZ, ~R0, P1 ;  /* 0x000000ffff007224 */ /* 0x000fca00008e0e00 */
[----:B------:R-:W-:-:S04]  /*b970*/  SHF.R.S64 R2, R2, 0x1f, R0 ;  /* 0x0000001f02027819 */ /* 0x000fc80000001000 */
[----:B------:R-:W-:-:S04]  /*b980*/  IADD3 R7, P1, PT, R2, R7, RZ ;  /* 0x0000000702077210 */ /* 0x000fc80007f3e0ff */
[----:B------:R-:W-:-:S05]  /*b990*/  LEA.HI.X.SX32 R6, R0, R6, 0x1, P1 ;  /* 0x0000000600067211 */ /* 0x000fca00008f0eff */
[----:B------:R3:W-:Y:S04]  /*b9a0*/  STL [R1+0x28], R6 ;  /* 0x0000280601007387 */ /* 0x0007e80000100800 */
[----:B------:R3:W-:Y:S02]  /*b9b0*/  STL [R1+0x2c], R7 ;  /* 0x00002c0701007387 */ /* 0x0007e40000100800 */
.L_x_722:
[----:B---3--:R-:W3:Y:S01]  /*b9c0*/  LDL.LU R6, [R1+0x18] ;  /* 0x0000180001067983 */ /* 0x008ee20000300800 */
[----:B------:R-:W4:Y:S03]  /*b9d0*/  LDCU UR4, c[0x0][0x440] ;  /* 0x00008800ff0477ac */ /* 0x000f260008000800 */
[----:B------:R-:W5:Y:S04]  /*b9e0*/  LDL R8, [R1+0x2c] ;  /* 0x00002c0001087983 */ /* 0x000f680000100800 */
[----:B------:R-:W2:Y:S04]  /*b9f0*/  LDL R13, [R1+0x28] ;  /* 0x00002800010d7983 */ /* 0x000ea80000100800 */
[----:B------:R-:W2:Y:S04]  /*ba00*/  LDL.LU R12, [R1+0x14] ;  /* 0x00001400010c7983 */ /* 0x000ea80000300800 */
[----:B------:R-:W2:Y:S04]  /*ba10*/  LDL R11, [R1+0x20] ;  /* 0x00002000010b7983 */ /* 0x000ea80000100800 */
[----:B------:R-:W2:Y:S01]  /*ba20*/  LDL R10, [R1+0x24] ;  /* 0x00002400010a7983 */ /* 0x000ea20000100800 */
[----:B----4-:R-:W-:Y:S01]  /*ba30*/  ISETP.GE.AND P1, PT, R233, UR4, PT ;  /* 0x00000004e9007c0c */ /* 0x010fe2000bf26270 */
[----:B------:R-:W-:Y:S01]  /*ba40*/  IMAD.SHL.U32 R2, R62, 0x20, RZ ;  /* 0x000000203e027824 */ /* 0x000fe200078e00ff */
[----:B------:R-:W-:Y:S01]  /*ba50*/  SHF.R.U32.HI R234, RZ, 0x1, R236 ;  /* 0x00000001ffea7819 */ /* 0x000fe200000116ec */
[C---:B------:R-:W-:Y:S01]  /*ba60*/  IMAD.SHL.U32 R41, R236.reuse, 0x40, RZ ;  /* 0x00000040ec297824 */ /* 0x040fe200078e00ff */
[----:B------:R-:W4:Y:S01]  /*ba70*/  LDCU UR4, c[0x0][0x50c] ;  /* 0x0000a180ff0477ac */ /* 0x000f220008000800 */
[----:B------:R-:W-:Y:S01]  /*ba80*/  IMAD.SHL.U32 R235, R236, 0x20, RZ ;  /* 0x00000020eceb7824 */ /* 0x000fe200078e00ff */
[----:B------:R-:W-:Y:S01]  /*ba90*/  LOP3.LUT R0, R234, 0x8, RZ, 0xc0, !PT ;  /* 0x00000008ea007812 */ /* 0x000fe200078ec0ff */
[----:B------:R-:W-:Y:S01]  /*baa0*/  IMAD.SHL.U32 R90, R244, 0x100, RZ ;  /* 0x00000100f45a7824 */ /* 0x000fe200078e00ff */
[----:B------:R-:W-:-:S02]  /*bab0*/  LOP3.LUT R247, R41, 0x200, RZ, 0xc0, !PT ;  /* 0x0000020029f77812 */ /* 0x000fc400078ec0ff */
[----:B------:R-:W-:-:S03]  /*bac0*/  LOP3.LUT R235, R235, 0x7c00, RZ, 0xc0, !PT ;  /* 0x00007c00ebeb7812 */ /* 0x000fc600078ec0ff */
[----:B------:R-:W-:Y:S01]  /*bad0*/  @P1 STS.128 [R237+0xa000], RZ ;  /* 0x00a000ffed001388 */ /* 0x000fe20000000c00 */
[----:B------:R-:W-:Y:S01]  /*bae0*/  @!P1 IMAD R37, R63, 0x120, RZ ;  /* 0x000001203f259824 */ /* 0x000fe200078e02ff */
[----:B---3--:R-:W-:Y:S02]  /*baf0*/  LOP3.LUT R246, R6, R0, RZ, 0x3c, !PT ;  /* 0x0000000006f67212 */ /* 0x008fe400078e3cff */
[----:B------:R-:W-:Y:S02]  /*bb00*/  SHF.L.U64.HI R0, R62, 0x5, R63 ;  /* 0x000000053e007819 */ /* 0x000fe4000001023f */
[----:B-----5:R-:W-:Y:S01]  /*bb10*/  IADD3 R6, P2, PT, R2, R8, RZ ;  /* 0x0000000802067210 */ /* 0x020fe20007f5e0ff */
[----:B------:R-:W-:Y:S03]  /*bb20*/  STL [R1+0x38], R246 ;  /* 0x000038f601007387 */ /* 0x000fe60000100800 */
[----:B------:R-:W-:Y:S01]  /*bb30*/  @!P1 IADD3 R32, P5, PT, R6, R2, RZ ;  /* 0x0000000206209210 */ /* 0x000fe20007fbe0ff */
[--C-:B--2---:R-:W-:Y:S01]  /*bb40*/  IMAD.X R7, R0, 0x1, R13.reuse, P2 ;  /* 0x0000000100077824 */ /* 0x104fe200010e060d */
[CC--:B------:R-:W-:Y:S01]  /*bb50*/  @!P1 LEA R30, P4, R62.reuse, R6.reuse, 0x6 ;  /* 0x000000063e1e9211 */ /* 0x0c0fe200078830ff */
[----:B------:R-:W-:Y:S01]  /*bb60*/  @!P1 IMAD.MOV.U32 R9, RZ, RZ, R13 ;  /* 0x000000ffff099224 */ /* 0x000fe200078e000d */
[CC--:B------:R-:W-:Y:S01]  /*bb70*/  @!P1 LEA R28, P3, R62.reuse, R6.reuse, 0x7 ;  /* 0x000000063e1c9211 */ /* 0x0c0fe200078638ff */
[----:B------:R-:W-:Y:S01]  /*bb80*/  IMAD.MOV.U32 R38, RZ, RZ, R12 ;  /* 0x000000ffff267224 */ /* 0x000fe200078e000c */
[CC--:B------:R-:W-:Y:S01]  /*bb90*/  @!P1 LEA.HI.X R31, R62.reuse, R7.reuse, R63, 0x6, P4 ;  /* 0x000000073e1f9211 */ /* 0x0c0fe200020f343f */
[----:B------:R-:W-:Y:S01]  /*bba0*/  @!P1 IMAD.X R33, R7, 0x1, R0, P5 ;  /* 0x0000000107219824 */ /* 0x000fe200028e0600 */
[----:B------:R-:W-:Y:S01]  /*bbb0*/  @!PT LDS RZ, [RZ] ;  /* 0x00000000fffff984 */ /* 0x000fe20000000800 */
[----:B------:R-:W-:Y:S01]  /*bbc0*/  @!PT LDS RZ, [RZ] ;  /* 0x00000000fffff984 */ /* 0x000fe20000000800 */
[----:B------:R-:W-:Y:S01]  /*bbd0*/  @!PT LDS RZ, [RZ] ;  /* 0x00000000fffff984 */ /* 0x000fe20000000800 */
[----:B------:R2:W-:Y:S01]  /*bbe0*/  @!P1 LDGSTS.E.BYPASS.LTC128B.128 [R237+0xa000], desc[UR16][R8.64] ;  /* 0x0a00000008ed9fae */ /* 0x0005e2000b981a10 */
[----:B------:R-:W-:Y:S01]  /*bbf0*/  IMAD.MOV.U32 R40, RZ, RZ, R11 ;  /* 0x000000ffff287224 */ /* 0x000fe200078e000b */
[C---:B------:R-:W-:Y:S01]  /*bc00*/  @!P1 LEA R34, P2, R62.reuse, R6, 0x8 ;  /* 0x000000063e229211 */ /* 0x040fe200078440ff */
[----:B------:R-:W-:Y:S01]  /*bc10*/  @!P1 IMAD.MOV.U32 R11, RZ, RZ, R7 ;  /* 0x000000ffff0b9224 */ /* 0x000fe200078e0007 */
[----:B------:R-:W-:Y:S01]  /*bc20*/  @P1 STS.128 [R237+0xa800], RZ ;  /* 0x00a800ffed001388 */ /* 0x000fe20000000c00 */
[----:B------:R-:W-:Y:S01]  /*bc30*/  IMAD.MOV.U32 R39, RZ, RZ, R10 ;  /* 0x000000ffff277224 */ /* 0x000fe200078e000a */
[CC--:B------:R-:W-:Y:S01]  /*bc40*/  @!P1 LEA.HI.X R29, R62.reuse, R7.reuse, R63, 0x7, P3 ;  /* 0x000000073e1d9211 */ /* 0x0c0fe200018f3c3f */
[--C-:B------:R-:W-:Y:S01]  /*bc50*/  @!P1 IMAD.MOV.U32 R10, RZ, RZ, R6.reuse ;  /* 0x000000ffff0a9224 */ /* 0x100fe200078e0006 */
[----:B------:R-:W-:Y:S01]  /*bc60*/  @!PT LDS RZ, [RZ] ;  /* 0x00000000fffff984 */ /* 0x000fe20000000800 */
[----:B------:R-:W-:Y:S01]  /*bc70*/  @!PT LDS RZ, [RZ] ;  /* 0x00000000fffff984 */ /* 0x000fe20000000800 */
[----:B------:R-:W-:Y:S01]  /*bc80*/  @!PT LDS RZ, [RZ] ;  /* 0x00000000fffff984 */ /* 0x000fe20000000800 */
[----:B------:R3:W-:Y:S01]  /*bc90*/  @!P1 LDGSTS.E.BYPASS.LTC128B.128 [R237+0xa800], desc[UR16][R6.64] ;  /* 0x0a80000006ed9fae */ /* 0x0007e2000b981a10 */
[C---:B------:R-:W-:Y:S01]  /*bca0*/  @!P1 IMAD.WIDE.U32 R12, R62.reuse, 0x60, R6 ;  /* 0x000000603e0c9825 */ /* 0x040fe200078e0006 */
[----:B------:R-:W-:-:S02]  /*bcb0*/  @!P1 LEA.HI.X R35, R62, R7, R63, 0x8, P2 ;  /* 0x000000073e239211 */ /* 0x000fc400010f443f */
[----:B------:R-:W-:Y:S01]  /*bcc0*/  @P1 STS.128 [R237+0xb000], RZ ;  /* 0x00b000ffed001388 */ /* 0x000fe20000000c00 */
[C---:B------:R-:W-:Y:S02]  /*bcd0*/  @!P1 IMAD R0, R63.reuse, 0x60, RZ ;  /* 0x000000603f009824 */ /* 0x040fe400078e02ff */
[----:B------:R-:W-:Y:S01]  /*bce0*/  @!P1 IMAD.MOV.U32 R14, RZ, RZ, R6 ;  /* 0x000000ffff0e9224 */ /* 0x000fe200078e0006 */
        /* <DEDUP_REMOVED lines=12> */
[----:B------:R-:W-:-:S02]  /*bdb0*/  @!P1 IMAD.IADD R13, R0, 0x1, R13 ;  /* 0x00000001000d9824 */ /* 0x000fc400078e020d */
[--C-:B--2---:R-:W-:Y:S01]  /*bdc0*/  @!P1 IMAD.MOV.U32 R8, RZ, RZ, R6.reuse ;  /* 0x000000ffff089224 */ /* 0x104fe200078e0006 */
[----:B------:R-:W-:Y:S01]  /*bdd0*/  @P1 STS.128 [R237+0xc000], RZ ;  /* 0x00c000ffed001388 */ /* 0x000fe20000000c00 */
[----:B------:R-:W-:Y:S02]  /*bde0*/  @!P1 IMAD.MOV.U32 R9, RZ, RZ, R7 ;  /* 0x000000ffff099224 */ /* 0x000fe400078e0007 */
        /* <DEDUP_REMOVED lines=9> */
[--C-:B------:R-:W-:Y:S01]  /*be80*/  @!P1 IMAD.MOV.U32 R16, RZ, RZ, R6.reuse ;  /* 0x000000ffff109224 */ /* 0x100fe200078e0006 */
[----:B------:R-:W-:Y:S01]  /*be90*/  @!PT LDS RZ, [RZ] ;  /* 0x00000000fffff984 */ /* 0x000fe20000000800 */
[----:B------:R-:W-:Y:S01]  /*bea0*/  @!PT LDS RZ, [RZ] ;  /* 0x00000000fffff984 */ /* 0x000fe20000000800 */
[----:B------:R-:W-:Y:S01]  /*beb0*/  @!PT LDS RZ, [RZ] ;  /* 0x00000000fffff984 */ /* 0x000fe20000000800 */
[----:B------:R-:W-:Y:S01]  /*bec0*/  @!P1 LDGSTS.E.BYPASS.LTC128B.128 [R237+0xc800], desc[UR16][R28.64] ;  /* 0x0c8000001ced9fae */ /* 0x000fe2000b981a10 */
[----:B------:R-:W-:Y:S02]  /*bed0*/  @!P1 IMAD.MOV.U32 R26, RZ, RZ, R6 ;  /* 0x000000ffff1a9224 */ /* 0x000fe400078e0006 */
[----:B------:R-:W-:Y:S01]  /*bee0*/  @!P1 IMAD.WIDE.U32 R8, R62, 0xc0, R8 ;  /* 0x000000c03e089825 */ /* 0x000fe200078e0008 */
[----:B------:R-:W-:Y:S03]  /*bef0*/  @P1 STS.128 [R237+0xd000], RZ ;  /* 0x00d000ffed001388 */ /* 0x000fe60000000c00 */
[----:B---3--:R-:W-:Y:S01]  /*bf00*/  @!P1 IMAD R6, R63, 0xc0, RZ ;  /* 0x000000c03f069824 */ /* 0x008fe200078e02ff */
[----:B------:R-:W-:Y:S01]  /*bf10*/  STL [R1+0x1c], R247 ;  /* 0x00001cf701007387 */ /* 0x000fe20000100800 */
[----:B------:R-:W-:-:S02]  /*bf20*/  @!P1 IMAD.MOV.U32 R25, RZ, RZ, R7 ;  /* 0x000000ffff199224 */ /* 0x000fc400078e0007 */
[--C-:B------:R-:W-:Y:S02]  /*bf30*/  @!P1 IMAD.MOV.U32 R23, RZ, RZ, R7.reuse ;  /* 0x000000ffff179224 */ /* 0x100fe400078e0007 */
[--C-:B------:R-:W-:Y:S02]  /*bf40*/  @!P1 IMAD.MOV.U32 R21, RZ, RZ, R7.reuse ;  /* 0x000000ffff159224 */ /* 0x100fe400078e0007 */
[--C-:B------:R-:W-:Y:S02]  /*bf50*/  @!P1 IMAD.MOV.U32 R19, RZ, RZ, R7.reuse ;  /* 0x000000ffff139224 */ /* 0x100fe400078e0007 */
[--C-:B------:R-:W-:Y:S02]  /*bf60*/  @!P1 IMAD.MOV.U32 R17, RZ, RZ, R7.reuse ;  /* 0x000000ffff119224 */ /* 0x100fe400078e0007 */
[----:B------:R-:W-:Y:S02]  /*bf70*/  @!P1 IMAD.MOV.U32 R27, RZ, RZ, R7 ;  /* 0x000000ffff1b9224 */ /* 0x000fe400078e0007 */
[----:B------:R-:W-:-:S04]  /*bf80*/  @!P1 IMAD.WIDE.U32 R14, R62, 0xe0, R14 ;  /* 0x000000e03e0e9825 */ /* 0x000fc800078e000e */
[----:B------:R-:W-:Y:S02]  /*bf90*/  @!P1 IMAD R7, R63, 0xe0, RZ ;  /* 0x000000e03f079824 */ /* 0x000fe400078e02ff */
[----:B------:R-:W-:Y:S02]  /*bfa0*/  @!P1 IMAD.IADD R11, R2, 0x1, R11 ;  /* 0x00000001020b9824 */ /* 0x000fe400078e020b */
[----:B------:R-:W-:Y:S02]  /*bfb0*/  @!P1 IMAD.IADD R9, R6, 0x1, R9 ;  /* 0x0000000106099824 */ /* 0x000fe400078e0209 */
[----:B------:R-:W-:Y:S01]  /*bfc0*/  @!P1 IMAD.WIDE.U32 R24, R62, 0x120, R24 ;  /* 0x000001203e189825 */ /* 0x000fe200078e0018 */
[----:B------:R-:W-:Y:S01]  /*bfd0*/  @!PT LDS RZ, [RZ] ;  /* 0x00000000fffff984 */ /* 0x000fe20000000800 */
[----:B------:R-:W-:Y:S01]  /*bfe0*/  @!PT LDS RZ, [RZ] ;  /* 0x00000000fffff984 */ /* 0x000fe20000000800 */
[----:B------:R-:W-:Y:S01]  /*bff0*/  @!PT LDS RZ, [RZ] ;  /* 0x00000000fffff984 */ /* 0x000fe20000000800 */
[----:B------:R-:W-:Y:S03]  /*c000*/  @!P1 LDGSTS.E.BYPASS.LTC128B.128 [R237+0xd000], desc[UR16][R10.64] ;  /* 0x0d0000000aed9fae */ /* 0x000fe6000b981a10 */
[----:B------:R-:W-:Y:S01]  /*c010*/  @!P1 IMAD.IADD R7, R7, 0x1, R15 ;  /* 0x0000000107079824 */ /* 0x000fe200078e020f */
[----:B------:R-:W-:Y:S01]  /*c020*/  @P1 STS.128 [R237+0xd800], RZ ;  /* 0x00d800ffed001388 */ /* 0x000fe20000000c00 */
[----:B------:R-:W-:-:S02]  /*c030*/  @!P1 IMAD.MOV.U32 R6, RZ, RZ, R14 ;  /* 0x000000ffff069224 */ /* 0x000fc400078e000e */
[C---:B------:R-:W-:Y:S01]  /*c040*/  @!P1 IMAD.WIDE.U32 R22, R62.reuse, 0x140, R22 ;  /* 0x000001403e169825 */ /* 0x040fe200078e0016 */
[----:B------:R-:W-:Y:S01]  /*c050*/  @!PT LDS RZ, [RZ] ;  /* 0x00000000fffff984 */ /* 0x000fe20000000800 */
[----:B------:R-:W-:Y:S01]  /*c060*/  @!PT LDS RZ, [RZ] ;  /* 0x00000000fffff984 */ /* 0x000fe20000000800 */
[----:B------:R-:W-:Y:S01]  /*c070*/  @!PT LDS RZ, [RZ] ;  /* 0x00000000fffff984 */ /* 0x000fe20000000800 */
[----:B------:R2:W-:Y:S03]  /*c080*/  @!P1 LDGSTS.E.BYPASS.LTC128B.128 [R237+0xd800], desc[UR16][R8.64] ;  /* 0x0d80000008ed9fae */ /* 0x0005e6000b981a10 */
[----:B------:R-:W-:Y:S01]  /*c090*/  @!P1 IMAD R0, R63, 0x140, RZ ;  /* 0x000001403f009824 */ /* 0x000fe200078e02ff */
[----:B------:R-:W-:Y:S01]  /*c0a0*/  @P1 STS.128 [R237+0xe000], RZ ;  /* 0x00e000ffed001388 */ /* 0x000fe20000000c00 */
[----:B------:R-:W-:-:S03]  /*c0b0*/  @!P1 IMAD.WIDE.U32 R20, R62, 0x160, R20 ;  /* 0x000001603e149825 */ /* 0x000fc600078e0014 */
[----:B------:R-:W-:Y:S01]  /*c0c0*/  @!PT LDS RZ, [RZ] ;  /* 0x00000000fffff984 */ /* 0x000fe20000000800 */
[----:B------:R-:W-:Y:S01]  /*c0d0*/  @!PT LDS RZ, [RZ] ;  /* 0x00000000fffff984 */ /* 0x000fe20000000800 */
[----:B------:R-:W-:Y:S01]  /*c0e0*/  @!PT LDS RZ, [RZ] ;  /* 0x00000000fffff984 */ /* 0x000fe20000000800 */
[----:B------:R-:W-:Y:S01]  /*c0f0*/  @!P1 LDGSTS.E.BYPASS.LTC128B.128 [R237+0xe000], desc[UR16][R6.64] ;  /* 0x0e00000006ed9fae */ /* 0x000fe2000b981a10 */
[----:B------:R-:W-:Y:S02]  /*c100*/  @!P1 IMAD.IADD R25, R37, 0x1, R25 ;  /* 0x0000000125199824 */ /* 0x000fe400078e0219 */
[----:B------:R-:W-:Y:S01]  /*c110*/  @!P1 IMAD R2, R63, 0x160, RZ ;  /* 0x000001603f029824 */ /* 0x000fe200078e02ff */
[----:B------:R-:W-:Y:S01]  /*c120*/  @P1 STS.128 [R237+0xe800], RZ ;  /* 0x00e800ffed001388 */ /* 0x000fe20000000c00 */
[----:B------:R-:W-:-:S03]  /*c130*/  @!P1 IMAD.WIDE.U32 R18, R62, 0x180, R18 ;  /* 0x000001803e129825 */ /* 0x000fc600078e0012 */
[----:B------:R-:W-:Y:S01]  /*c140*/  @!PT LDS RZ, [RZ] ;  /* 0x00000000fffff984 */ /* 0x000fe20000000800 */
[----:B------:R-:W-:Y:S01]  /*c150*/  @!PT LDS RZ, [RZ] ;  /* 0x00000000fffff984 */ /* 0x000fe20000000800 */
[----:B------:R-:W-:Y:S01]  /*c160*/  @!PT LDS RZ, [RZ] ;  /* 0x00000000fffff984 */ /* 0x000fe20000000800 */
[----:B------:R-:W-:Y:S01]  /*c170*/  @!P1 LDGSTS.E.BYPASS.LTC128B.128 [R237+0xe800], desc[UR16][R34.64] ;  /* 0x0e80000022ed9fae */ /* 0x000fe2000b981a10 */
[----:B------:R-:W-:Y:S02]  /*c180*/  @!P1 IMAD R14, R63, 0x180, RZ ;  /* 0x000001803f0e9824 */ /* 0x000fe400078e02ff */
[----:B------:R-:W-:Y:S01]  /*c190*/  @!P1 IMAD.IADD R23, R0, 0x1, R23 ;  /* 0x0000000100179824 */ /* 0x000fe200078e0217 */
[----:B------:R-:W-:Y:S01]  /*c1a0*/  LOP3.LUT R0, R247, R235, RZ, 0xfc, !PT ;  /* 0x000000ebf7007212 */ /* 0x000fe200078efcff */
[----:B------:R-:W-:Y:S01]  /*c1b0*/  @!P1 IMAD.WIDE.U32 R16, R62, 0x1a0, R16 ;  /* 0x000001a03e109825 */ /* 0x000fe200078e0010 */
[----:B------:R-:W-:Y:S02]  /*c1c0*/  @P1 STS.128 [R237+0xf000], RZ ;  /* 0x00f000ffed001388 */ /* 0x000fe40000000c00 */
[----:B------:R-:W-:Y:S01]  /*c1d0*/  LOP3.LUT R0, R0, R246, RZ, 0xfc, !PT ;  /* 0x000000f600007212 */ /* 0x000fe200078efcff */
[C---:B------:R-:W-:Y:S01]  /*c1e0*/  @!P1 IMAD R15, R63.reuse, 0x1a0, RZ ;  /* 0x000001a03f0f9824 */ /* 0x040fe200078e02ff */
[----:B------:R-:W-:Y:S01]  /*c1f0*/  @!PT LDS RZ, [RZ] ;  /* 0x00000000fffff984 */ /* 0x000fe20000000800 */
[----:B------:R-:W-:Y:S01]  /*c200*/  @!PT LDS RZ, [RZ] ;  /* 0x00000000fffff984 */ /* 0x000fe20000000800 */
[----:B------:R-:W-:Y:S01]  /*c210*/  @!PT LDS RZ, [RZ] ;  /* 0x00000000fffff984 */ /* 0x000fe20000000800 */
[----:B------:R-:W-:Y:S01]  /*c220*/  @!P1 LDGSTS.E.BYPASS.LTC128B.128 [R237+0xf000], desc[UR16][R24.64] ;  /* 0x0f00000018ed9fae */ /* 0x000fe2000b981a10 */
[----:B------:R-:W-:Y:S01]  /*c230*/  @!P1 IMAD.IADD R21, R2, 0x1, R21 ;  /* 0x0000000102159824 */ /* 0x000fe200078e0215 */
[----:B------:R-:W-:Y:S01]  /*c240*/  LEA R0, R0, UR5, 0x1 ;  /* 0x0000000500007c11 */ /* 0x000fe2000f8e08ff */
        /* <DEDUP_REMOVED lines=8> */
[----:B------:R-:W-:Y:S01]  /*c2d0*/  @!P1 IMAD.IADD R17, R15, 0x1, R17 ;  /* 0x000000010f119824 */ /* 0x000fe200078e0211 */
[----:B------:R-:W-:Y:S01]  /*c2e0*/  @P1 STS.128 [R237+0x10000], RZ ;  /* 0x010000ffed001388 */ /* 0x000fe20000000c00 */
[----:B------:R-:W-:Y:S02]  /*c2f0*/  @!P1 IMAD.IADD R15, R37, 0x1, R27 ;  /* 0x00000001250f9824 */ /* 0x000fe400078e021b */
[----:B------:R-:W-:Y:S01]  /*c300*/  @!P1 IMAD.MOV.U32 R14, RZ, RZ, R26 ;  /* 0x000000ffff0e9224 */ /* 0x000fe200078e001a */
[----:B------:R-:W-:Y:S01]  /*c310*/  @!PT LDS RZ, [RZ] ;  /* 0x00000000fffff984 */ /* 0x000fe20000000800 */
[----:B------:R-:W-:Y:S01]  /*c320*/  @!PT LDS RZ, [RZ] ;  /* 0x00000000fffff984 */ /* 0x000fe20000000800 */
[----:B------:R-:W-:Y:S01]  /*c330*/  @!PT LDS RZ, [RZ] ;  /* 0x00000000fffff984 */ /* 0x000fe20000000800 */
[----:B------:R3:W-:Y:S01]  /*c340*/  @!P1 LDGSTS.E.BYPASS.LTC128B.128 [R237+0x10000], desc[UR16][R20.64] ;  /* 0x1000000014ed9fae */ /* 0x0007e2000b981a10 */
[----:B------:R-:W-:Y:S02]  /*c350*/  IMAD.MOV.U32 R73, RZ, RZ, R38 ;  /* 0x000000ffff497224 */ /* 0x000fe400078e0026 */
[----:B------:R-:W-:Y:S01]  /*c360*/  IMAD.MOV.U32 R38, RZ, RZ, 0x20 ;  /* 0x00000020ff267424 */ /* 0x000fe200078e00ff */
[----:B------:R-:W-:Y:S01]  /*c370*/  @P1 STS.128 [R237+0x10800], RZ ;  /* 0x010800ffed001388 */ /* 0x000fe20000000c00 */
[----:B------:R-:W-:-:S02]  /*c380*/  IMAD.MOV.U32 R72, RZ, RZ, R40 ;  /* 0x000000ffff487224 */ /* 0x000fc400078e0028 */
[----:B------:R-:W-:Y:S01]  /*c390*/  IMAD.MOV.U32 R249, RZ, RZ, R39 ;  /* 0x000000fffff97224 */ /* 0x000fe200078e0027 */
[----:B------:R-:W-:Y:S01]  /*c3a0*/  @!PT LDS RZ, [RZ] ;  /* 0x00000000fffff984 */ /* 0x000fe20000000800 */
[----:B------:R-:W-:Y:S01]  /*c3b0*/  @!PT LDS RZ, [RZ] ;  /* 0x00000000fffff984 */ /* 0x000fe20000000800 */
[----:B------:R-:W-:Y:S01]  /*c3c0*/  @!PT LDS RZ, [RZ] ;  /* 0x00000000fffff984 */ /* 0x000fe20000000800 */
[----:B------:R-:W-:Y:S01]  /*c3d0*/  @!P1 LDGSTS.E.BYPASS.LTC128B.128 [R237+0x10800], desc[UR16][R18.64] ;  /* 0x1080000012ed9fae */ /* 0x000fe2000b981a10 */
[----:B------:R-:W-:Y:S01]  /*c3e0*/  SEL R38, R38, 0xffffffe0, !P6 ;  /* 0xffffffe026267807 */ /* 0x000fe20007000000 */
[----:B------:R-:W-:Y:S02]  /*c3f0*/  IMAD.MOV.U32 R248, RZ, RZ, R72 ;  /* 0x000000fffff87224 */ /* 0x000fe400078e0048 */
[----:B------:R-:W-:Y:S02]  /*c400*/  @P1 STS.128 [R237+0x11000], RZ ;  /* 0x011000ffed001388 */ /* 0x000fe40000000c00 */
[--C-:B------:R-:W-:Y:S02]  /*c410*/  IMAD.IADD R2, R0, 0x1, R38.reuse ;  /* 0x0000000100027824 */ /* 0x100fe400078e0226 */
[----:B------:R-:W-:Y:S01]  /*c420*/  @!PT LDS RZ, [RZ] ;  /* 0x00000000fffff984 */ /* 0x000fe20000000800 */
[----:B------:R-:W-:Y:S01]  /*c430*/  @!PT LDS RZ, [RZ] ;  /* 0x00000000fffff984 */ /* 0x000fe20000000800 */
[----:B------:R-:W-:Y:S01]  /*c440*/  @!PT LDS RZ, [RZ] ;  /* 0x00000000fffff984 */ /* 0x000fe20000000800 */
[----:B------:R-:W-:Y:S01]  /*c450*/  @!P1 LDGSTS.E.BYPASS.LTC128B.128 [R237+0x11000], desc[UR16][R16.64] ;  /* 0x1100000010ed9fae */ /* 0x000fe2000b981a10 */
[----:B------:R-:W-:-:S03]  /*c460*/  IMAD.IADD R37, R108, 0x1, R38 ;  /* 0x000000016c257824 */ /* 0x000fc600078e0226 */
[----:B------:R-:W-:Y:S04]  /*c470*/  @P1 STS.128 [R237+0x11800], RZ ;  /* 0x011800ffed001388 */ /* 0x000fe80000000c00 */
[----:B------:R-:W-:Y:S01]  /*c480*/  @!PT LDS RZ, [RZ] ;  /* 0x00000000fffff984 */ /* 0x000fe20000000800 */
[----:B------:R-:W-:Y:S01]  /*c490*/  @!PT LDS RZ, [RZ] ;  /* 0x00000000fffff984 */ /* 0x000fe20000000800 */
[----:B------:R-:W-:Y:S01]  /*c4a0*/  @!PT LDS RZ, [RZ] ;  /* 0x00000000fffff984 */ /* 0x000fe20000000800 */
[----:B------:R5:W-:Y:S04]  /*c4b0*/  @!P1 LDGSTS.E.BYPASS.LTC128B.128 [R237+0x11800], desc[UR16][R14.64] ;  /* 0x118000000eed9fae */ /* 0x000be8000b981a10 */
[----:B--2---:R2:W-:Y:S04]  /*c4c0*/  LDSM.16.M88.4 R8, [R0] ;  /* 0x000000000008783b */ /* 0x0045e80000000200 */
[----:B---3--:R3:W-:Y:S04]  /*c4d0*/  LDSM.16.M88.4 R20, [R2] ;  /* 0x000000000214783b */ /* 0x0087e80000000200 */
[----:B------:R-:W-:Y:S04]  /*c4e0*/  LDSM.16.M88.4 R24, [R37+0x2000] ;  /* 0x002000002518783b */ /* 0x000fe80000000200 */
[----:B------:R-:W-:Y:S04]  /*c4f0*/  LDSM.16.M88.4 R28, [R108+0x2800] ;  /* 0x002800006c1c783b */ /* 0x000fe80000000200 */
[----:B------:R-:W-:Y:S04]  /*c500*/  LDSM.16.M88.4 R44, [R108+0x3000] ;  /* 0x003000006c2c783b */ /* 0x000fe80000000200 */
[----:B------:R-:W-:Y:S01]  /*c510*/  LDSM.16.M88.4 R48, [R37+0x2800] ;  /* 0x002800002530783b */ /* 0x000fe20000000200 */
[----:B--2---:R-:W-:-:S03]  /*c520*/  IMAD.IADD R0, R0, 0x1, R73 ;  /* 0x0000000100007824 */ /* 0x004fc600078e0249 */
[----:B-----5:R-:W2:Y:S01]  /*c530*/  LDSM.16.M88.4 R12, [R108+0x2000] ;  /* 0x002000006c0c783b */ /* 0x020ea20000000200 */
[----:B---3--:R-:W-:-:S03]  /*c540*/  IMAD.SHL.U32 R2, R236, 0x2, RZ ;  /* 0x00000002ec027824 */ /* 0x008fc600078e00ff */
[----:B------:R-:W3:Y:S04]  /*c550*/  LDSM.16.M88.4 R40, [R37+0x3000] ;  /* 0x003000002528783b */ /* 0x000ee80000000200 */
[----:B------:R-:W5:Y:S04]  /*c560*/  LDSM.16.M88.4 R32, [R108+0x3800] ;  /* 0x003800006c20783b */ /* 0x000f680000000200 */
[----:B------:R-:W1:Y:S04]  /*c570*/  LDSM.16.M88.4 R52, [R108+0x4000] ;  /* 0x004000006c34783b */ /* 0x000e680000000200 */
[----:B------:R-:W4:Y:S04]  /*c580*/  LDSM.16.M88.4 R56, [R37+0x3800] ;  /* 0x003800002538783b */ /* 0x000f280000000200 */
[----:B------:R-:W-:Y:S04]  /*c590*/  LDSM.16.M88.4 R72, [R37+0x4800] ;  /* 0x004800002548783b */ /* 0x000fe80000000200 */
[----:B------:R-:W0:Y:S01]  /*c5a0*/  LDGDEPBAR ;  /* 0x00000000000079af */ /* 0x000e220000000000 */
[C---:B--2---:R-:W-:Y:S08]  /*c5b0*/  HMMA.16816.F32.BF16 R16, R8.reuse, R12, RZ ;  /* 0x0000000c0810723c */ /* 0x044ff000000418ff */
[----:B------:R-:W-:-:S12]  /*c5c0*/  HMMA.16816.F32.BF16 R12, R8, R14, RZ ;  /* 0x0000000e080c723c */ /* 0x000fd800000418ff */
[C---:B------:R-:W-:Y:S08]  /*c5d0*/  HMMA.16816.F32.BF16 R64, R20.reuse, R24, R16 ;  /* 0x000000181440723c */ /* 0x040ff00000041810 */
[----:B------:R-:W-:Y:S08]  /*c5e0*/  HMMA.16816.F32.BF16 R68, R20, R26, R12 ;  /* 0x0000001a1444723c */ /* 0x000ff0000004180c */
[C---:B------:R-:W-:Y:S08]  /*c5f0*/  HMMA.16816.F32.BF16 R24, R8.reuse, R28, RZ ;  /* 0x0000001c0818723c */ /* 0x040ff000000418ff */
[C---:B------:R-:W-:Y:S08]  /*c600*/  HMMA.16816.F32.BF16 R16, R8.reuse, R30, RZ ;  /* 0x0000001e0810723c */ /* 0x040ff000000418ff */
[----:B------:R-:W-:Y:S08]  /*c610*/  HMMA.16816.F32.BF16 R12, R8, R44, RZ ;  /* 0x0000002c080c723c */ /* 0x000ff000000418ff */
[----:B------:R-:W-:Y:S08]  /*c620*/  HMMA.16816.F32.BF16 R76, R20, R48, R24 ;  /* 0x00000030144c723c */ /* 0x000ff00000041818 */
[----:B------:R-:W-:Y:S01]  /*c630*/  HMMA.16816.F32.BF16 R24, R8, R46, RZ ;  /* 0x0000002e0818723c */ /* 0x000fe200000418ff */
[----:B------:R-:W-:Y:S07]  /*c640*/  LDSM.16.M88.4 R44, [R88+0x2000] ;  /* 0x00200000582c783b */ /* 0x000fee0000000200 */
[C---:B------:R-:W-:Y:S01]  /*c650*/  HMMA.16816.F32.BF16 R80, R20.reuse, R50, R16 ;  /* 0x000000321450723c */ /* 0x040fe20000041810 */
[----:B------:R-:W2:Y:S04]  /*c660*/  LDSM.16.M88.4 R48, [R37+0x4000] ;  /* 0x004000002530783b */ /* 0x000ea80000000200 */
[----:B------:R1:W2:Y:S03]  /*c670*/  LDSM.16.M88.4 R16, [R0] ;  /* 0x000000000010783b */ /* 0x0002a60000000200 */
[----:B---3--:R-:W-:Y:S08]  /*c680*/  HMMA.16816.F32.BF16 R84, R20, R40, R12 ;  /* 0x000000281454723c */ /* 0x008ff0000004180c */
[----:B-----5:R-:W-:Y:S08]  /*c690*/  HMMA.16816.F32.BF16 R12, R8, R32, RZ ;  /* 0x00000020080c723c */ /* 0x020ff000000418ff */
[----:B------:R-:W-:Y:S01]  /*c6a0*/  HMMA.16816.F32.BF16 R92, R20, R42, R24 ;  /* 0x0000002a145c723c */ /* 0x000fe20000041818 */
[----:B-1----:R-:W-:-:S02]  /*c6b0*/  IMAD.IADD R0, R38, 0x1, R0 ;  /* 0x0000000126007824 */ /* 0x002fc400078e0200 */
[----:B------:R-:W-:-:S05]  /*c6c0*/  IMAD.IADD R38, R38, 0x1, R88 ;  /* 0x0000000126267824 */ /* 0x000fca00078e0258 */
[C---:B------:R-:W-:Y:S01]  /*c6d0*/  HMMA.16816.F32.BF16 R24, R8.reuse, R34, RZ ;  /* 0x000000220818723c */ /* 0x040fe200000418ff */
[----:B------:R-:W-:Y:S07]  /*c6e0*/  LDSM.16.M88.4 R40, [R38+0x2000] ;  /* 0x002000002628783b */ /* 0x000fee0000000200 */
[----:B------:R-:W-:Y:S08]  /*c6f0*/  HMMA.16816.F32.BF16 R28, R8, R52, RZ ;  /* 0x00000034081c723c */ /* 0x000ff000000418ff */
[C---:B----4-:R-:W-:Y:S01]  /*c700*/  HMMA.16816.F32.BF16 R100, R20.reuse, R56, R12 ;  /* 0x000000381464723c */ /* 0x050fe2000004180c */
[----:B------:R-:W1:Y:S07]  /*c710*/  LDSM.16.M88.4 R12, [R0] ;  /* 0x00000000000c783b */ /* 0x000e6e0000000200 */
[C---:B------:R-:W-:Y:S01]  /*c720*/  HMMA.16816.F32.BF16 R104, R20.reuse, R58, R24 ;  /* 0x0000003a1468723c */ /* 0x040fe20000041818 */
[----:B------:R-:W3:Y:S07]  /*c730*/  LDSM.16.M88.4 R56, [R108+0x4800] ;  /* 0x004800006c38783b */ /* 0x000eee0000000200 */
[----:B--2---:R-:W-:Y:S08]  /*c740*/  HMMA.16816.F32.BF16 R112, R20, R48, R28 ;  /* 0x000000301470723c */ /* 0x004ff0000004181c */
[----:B------:R-:W-:Y:S01]  /*c750*/  HMMA.16816.F32.BF16 R28, R8, R54, RZ ;  /* 0x00000036081c723c */ /* 0x000fe200000418ff */
[----:B------:R-:W2:Y:S07]  /*c760*/  LDSM.16.M88.4 R52, [R88+0x2800] ;  /* 0x002800005834783b */ /* 0x000eae0000000200 */
[C---:B------:R-:W-:Y:S01]  /*c770*/  HMMA.16816.F32.BF16 R24, R16.reuse, R44, R64 ;  /* 0x0000002c1018723c */ /* 0x040fe20000041840 */
[----:B------:R-:W-:Y:S07]  /*c780*/  LDSM.16.M88.4 R64, [R37+0x5000] ;  /* 0x005000002540783b */ /* 0x000fee0000000200 */
[----:B------:R-:W-:Y:S01]  /*c790*/  HMMA.16816.F32.BF16 R32, R16, R46, R68 ;  /* 0x0000002e1020723c */ /* 0x000fe20000041844 */
[----:B------:R-:W4:Y:S04]  /*c7a0*/  LDSM.16.M88.4 R44, [R38+0x2800] ;  /* 0x00280000262c783b */ /* 0x000f280000000200 */
[----:B------:R-:W-:Y:S03]  /*c7b0*/  LDSM.16.M88.4 R68, [R88+0x3000] ;  /* 0x003000005844783b */ /* 0x000fe60000000200 */
[----:B------:R-:W-:Y:S01]  /*c7c0*/  HMMA.16816.F32.BF16 R120, R20, R50, R28 ;  /* 0x000000321478723c */ /* 0x000fe2000004181c */
[----:B------:R-:W5:Y:S07]  /*c7d0*/  LDSM.16.M88.4 R48, [R108+0x5000] ;  /* 0x005000006c30783b */ /* 0x000f6e0000000200 */
[----:B-1----:R-:W-:Y:S08]  /*c7e0*/  HMMA.16816.F32.BF16 R24, R12, R40, R24 ;  /* 0x000000280c18723c */ /* 0x002ff00000041818 */
[----:B---3--:R-:W-:Y:S08]  /*c7f0*/  HMMA.16816.F32.BF16 R28, R8, R56, RZ ;  /* 0x00000038081c723c */ /* 0x008ff000000418ff */
[----:B------:R-:W-:Y:S03]  /*c800*/  HMMA.16816.F32.BF16 R40, R12, R42, R32 ;  /* 0x0000002a0c28723c */ /* 0x000fe60000041820 */
[----:B------:R-:W-:-:S04]  /*c810*/  FMUL.FTZ R0, R24, UR4 ;  /* 0x0000000418007c20 */ /* 0x000fc80008410000 */
[----:B------:R1:W3:Y:S01]  /*c820*/  MUFU.TANH R210, R0 ;  /* 0x0000000000d27308 */ /* 0x0002e20000002400 */
[----:B--2---:R-:W-:Y:S08]  /*c830*/  HMMA.16816.F32.BF16 R32, R16, R52, R76 ;  /* 0x000000341020723c */ /* 0x004ff0000004184c */
[----:B------:R-:W-:Y:S01]  /*c840*/  HMMA.16816.F32.BF16 R116, R20, R72, R28 ;  /* 0x000000481474723c */ /* 0x000fe2000004181c */
[----:B-1----:R-:W-:-:S07]  /*c850*/  FMUL.FTZ R0, R25, UR4 ;  /* 0x0000000419007c20 */ /* 0x002fce0008410000 */
[----:B------:R-:W-:Y:S01]  /*c860*/  HMMA.16816.F32.BF16 R28, R8, R58, RZ ;  /* 0x0000003a081c723c */ /* 0x000fe200000418ff */
[----:B------:R-:W-:Y:S01]  /*c870*/  LDSM.16.M88.4 R56, [R108+0x5800] ;  /* 0x005800006c38783b */ /* 0x000fe20000000200 */
[----:B------:R1:W-:Y:S06]  /*c880*/  MUFU.TANH R214, R0 ;  /* 0x0000000000d67308 */ /* 0x0003ec0000002400 */
[----:B----4-:R-:W-:Y:S01]  /*c890*/  HMMA.16816.F32.BF16 R32, R12, R44, R32 ;  /* 0x0000002c0c20723c */ /* 0x010fe20000041820 */
[----:B-1----:R-:W-:-:S11]  /*c8a0*/  FMUL.FTZ R0, R26, UR4 ;  /* 0x000000041a007c20 */ /* 0x002fd60008410000 */
[----:B------:R-:W-:Y:S01]  /*c8b0*/  HMMA.16816.F32.BF16 R76, R20, R74, R28 ;  /* 0x0000004a144c723c */ /* 0x000fe2000004181c */
[----:B------:R-:W-:Y:S01]  /*c8c0*/  LDSM.16.M88.4 R72, [R88+0x3800] ;  /* 0x003800005848783b */ /* 0x000fe20000000200 */
[----:B------:R1:W2:Y:S06]  /*c8d0*/  MUFU.TANH R202, R0 ;  /* 0x0000000000ca7308 */ /* 0x0002ac0000002400 */
[----:B-----5:R-:W-:Y:S01]  /*c8e0*/  HMMA.16816.F32.BF16 R28, R8, R48, RZ ;  /* 0x00000030081c723c */ /* 0x020fe200000418ff */
[----:B-1----:R-:W-:-:S07]  /*c8f0*/  FMUL.FTZ R0, R27, UR4 ;  /* 0x000000041b007c20 */ /* 0x002fce0008410000 */
[----:B------:R-:W-:Y:S01]  /*c900*/  HMMA.16816.F32.BF16 R24, R16, R54, R80 ;  /* 0x000000361018723c */ /* 0x000fe20000041850 */
[----:B------:R-:W1:Y:S01]  /*c910*/  LDSM.16.M88.4 R52, [R38+0x3000] ;  /* 0x003000002634783b */ /* 0x000e620000000200 */
[----:B------:R4:W5:Y:S10]  /*c920*/  MUFU.TANH R215, R0 ;  /* 0x0000000000d77308 */ /* 0x0009740000002400 */
[----:B------:R-:W-:Y:S08]  /*c930*/  HMMA.16816.F32.BF16 R96, R20, R64, R28 ;  /* 0x000000401460723c */ /* 0x000ff0000004181c */
[----:B------:R-:W-:Y:S01]  /*c940*/  HMMA.16816.F32.BF16 R28, R8, R50, RZ ;  /* 0x00000032081c723c */ /* 0x000fe200000418ff */
[----:B------:R-:W3:Y:S01]  /*c950*/  LDSM.16.M88.4 R48, [R37+0x5800] ;  /* 0x005800002530783b */ /* 0x000ee20000000200 */
[----:B----4-:R-:W-:-:S04]  /*c960*/  FMUL.FTZ R0, R40, UR4 ;  /* 0x0000000428007c20 */ /* 0x010fc80008410000 */
[----:B------:R4:W5:Y:S02]  /*c970*/  MUFU.TANH R241, R0 ;  /* 0x0000000000f17308 */ /* 0x0009640000002400 */
[----:B----4-:R-:W-:-:S06]  /*c980*/  FMUL.FTZ R0, R41, UR4 ;  /* 0x0000000429007c20 */ /* 0x010fcc0008410000 */
[----:B------:R4:W-:Y:S02]  /*c990*/  MUFU.TANH R242, R0 ;  /* 0x0000000000f27308 */ /* 0x0009e40000002400 */
[----:B----4-:R-:W-:-:S06]  /*c9a0*/  FMUL.FTZ R0, R42, UR4 ;  /* 0x000000042a007c20 */ /* 0x010fcc0008410000 */
[----:B------:R4:W5:Y:S02]  /*c9b0*/  MUFU.TANH R195, R0 ;  /* 0x0000000000c37308 */ /* 0x0009640000002400 */
[----:B----4-:R-:W-:Y:S02]  /*c9c0*/  FMUL.FTZ R0, R43, UR4 ;  /* 0x000000042b007c20 */ /* 0x010fe40008410000 */
[----:B------:R-:W-:Y:S01]  /*c9d0*/  HMMA.16816.F32.BF16 R40, R12, R46, R24 ;  /* 0x0000002e0c28723c */ /* 0x000fe20000041818 */
[----:B------:R-:W-:Y:S03]  /*c9e0*/  LDSM.16.M88.4 R44, [R38+0x3800] ;  /* 0x00380000262c783b */ /* 0x000fe60000000200 */
[----:B------:R4:W5:Y:S04]  /*c9f0*/  MUFU.TANH R203, R0 ;  /* 0x0000000000cb7308 */ /* 0x0009680000002400 */
[----:B------:R-:W-:Y:S01]  /*ca00*/  HMMA.16816.F32.BF16 R24, R16, R68, R84 ;  /* 0x000000441018723c */ /* 0x000fe20000041854 */
[----:B----4-:R-:W-:-:S04]  /*ca10*/  FMUL.FTZ R0, R32, UR4 ;  /* 0x0000000420007c20 */ /* 0x010fc80008410000 */
[----:B------:R4:W5:Y:S02]  /*ca20*/  MUFU.TANH R239, R0 ;  /* 0x0000000000ef7308 */ /* 0x0009640000002400 */
[----:B----4-:R-:W-:-:S06]  /*ca30*/  FMUL.FTZ R0, R33, UR4 ;  /* 0x0000000421007c20 */ /* 0x010fcc0008410000 */
[----:B------:R4:W-:Y:S02]  /*ca40*/  MUFU.TANH R240, R0 ;  /* 0x0000000000f07308 */ /* 0x0009e40000002400 */
[----:B----4-:R-:W-:-:S06]  /*ca50*/  FMUL.FTZ R0, R34, UR4 ;  /* 0x0000000422007c20 */ /* 0x010fcc0008410000 */
[----:B------:R4:W5:Y:S02]  /*ca60*/  MUFU.TANH R184, R0 ;  /* 0x0000000000b87308 */ /* 0x0009640000002400 */
[----:B----4-:R-:W-:Y:S02]  /*ca70*/  FMUL.FTZ R0, R35, UR4 ;  /* 0x0000000423007c20 */ /* 0x010fe40008410000 */
[----:B-1----:R-:W-:Y:S04]  /*ca80*/  HMMA.16816.F32.BF16 R32, R12, R52, R24 ;  /* 0x000000340c20723c */ /* 0x002fe80000041818 */
[----:B------:R1:W4:Y:S04]  /*ca90*/  MUFU.TANH R188, R0 ;  /* 0x0000000000bc7308 */ /* 0x0003280000002400 */
[----:B------:R-:W-:Y:S01]  /*caa0*/  HMMA.16816.F32.BF16 R24, R16, R70, R92 ;  /* 0x000000461018723c */ /* 0x000fe2000004185c */
[----:B------:R-:W-:Y:S07]  /*cab0*/  LDSM.16.M88.4 R68, [R88+0x4800] ;  /* 0x004800005844783b */ /* 0x000fee0000000200 */
[----:B------:R-:W-:Y:S01]  /*cac0*/  HMMA.16816.F32.BF16 R92, R20, R66, R28 ;  /* 0x00000042145c723c */ /* 0x000fe2000004181c */
[----:B------:R-:W-:Y:S01]  /*cad0*/  LDSM.16.M88.4 R64, [R88+0x4000] ;  /* 0x004000005840783b */ /* 0x000fe20000000200 */
[----:B-1----:R-:W-:-:S04]  /*cae0*/  FMUL.FTZ R0, R40, UR4 ;  /* 0x0000000428007c20 */ /* 0x002fc80008410000 */
[----:B------:R1:W4:Y:S02]  /*caf0*/  MUFU.TANH R194, R0 ;  /* 0x0000000000c27308 */ /* 0x0003240000002400 */
[----:B------:R-:W-:Y:S01]  /*cb00*/  HMMA.16816.F32.BF16 R28, R8, R56, RZ ;  /* 0x00000038081c723c */ /* 0x000fe200000418ff */
[----:B-1----:R-:W-:-:S05]  /*cb10*/  FMUL.FTZ R0, R41, UR4 ;  /* 0x0000000429007c20 */ /* 0x002fca0008410000 */
[----:B------:R1:W-:-:S14]  /*cb20*/  MUFU.TANH R238, R0 ;  /* 0x0000000000ee7308 */ /* 0x0003dc0000002400 */
[----:B---3--:R-:W-:Y:S08]  /*cb30*/  HMMA.16816.F32.BF16 R84, R20, R48, R28 ;  /* 0x000000301454723c */ /* 0x008ff0000004181c */
[----:B------:R-:W-:Y:S01]  /*cb40*/  HMMA.16816.F32.BF16 R28, R8, R58, RZ ;  /* 0x0000003a081c723c */ /* 0x000fe200000418ff */
[----:B------:R-:W-:Y:S01]  /*cb50*/  LDSM.16.M88.4 R56, [R37+0x6000] ;  /* 0x006000002538783b */ /* 0x000fe20000000200 */
[----:B-1----:R-:W-:-:S04]  /*cb60*/  FMUL.FTZ R0, R42, UR4 ;  /* 0x000000042a007c20 */ /* 0x002fc80008410000 */
[----:B------:R1:W3:-:S14]  /*cb70*/  MUFU.TANH R168, R0 ;  /* 0x0000000000a87308 */ /* 0x0002dc0000002400 */
[----:B------:R-:W-:Y:S01]  /*cb80*/  HMMA.16816.F32.BF16 R80, R20, R50, R28 ;  /* 0x000000321450723c */ /* 0x000fe2000004181c */
[----:B------:R-:W-:Y:S01]  /*cb90*/  LDSM.16.M88.4 R48, [R38+0x4000] ;  /* 0x004000002630783b */ /* 0x000fe20000000200 */
[----:B-1----:R-:W-:-:S06]  /*cba0*/  FMUL.FTZ R0, R43, UR4 ;  /* 0x000000042b007c20 */ /* 0x002fcc0008410000 */
[----:B------:R-:W-:Y:S01]  /*cbb0*/  HMMA.16816.F32.BF16 R40, R12, R54, R24 ;  /* 0x000000360c28723c */ /* 0x000fe20000041818 */
[----:B------:R-:W1:Y:S01]  /*cbc0*/  LDSM.16.M88.4 R52, [R108+0x6000] ;  /* 0x006000006c34783b */ /* 0x000e620000000200 */
[----:B------:R2:W3:Y:S06]  /*cbd0*/  MUFU.TANH R182, R0 ;  /* 0x0000000000b67308 */ /* 0x0004ec0000002400 */
[----:B------:R-:W-:Y:S01]  /*cbe0*/  HMMA.16816.F32.BF16 R24, R16, R72, R100 ;  /* 0x000000481018723c */ /* 0x000fe20000041864 */
[----:B--2---:R-:W-:-:S04]  /*cbf0*/  FMUL.FTZ R0, R32, UR4 ;  /* 0x0000000420007c20 */ /* 0x004fc80008410000 */
[----:B------:R2:W3:Y:S02]  /*cc00*/  MUFU.TANH R169, R0 ;  /* 0x0000000000a97308 */ /* 0x0004e40000002400 */
[----:B--2---:R-:W-:Y:S01]  /*cc10*/  FMUL.FTZ R0, R33, UR4 ;  /* 0x0000000421007c20 */ /* 0x004fe20008410000 */
[----:B-1----:R-:W-:Y:S05]  /*cc20*/  HMMA.16816.F32.BF16 R28, R8, R52, RZ ;  /* 0x00000034081c723c */ /* 0x002fea00000418ff */
[----:B------:R1:W-:Y:S02]  /*cc30*/  MUFU.TANH R183, R0 ;  /* 0x0000000000b77308 */ /* 0x0003e40000002400 */
[----:B-1----:R-:W-:-:S06]  /*cc40*/  FMUL.FTZ R0, R34, UR4 ;  /* 0x0000000422007c20 */ /* 0x002fcc0008410000 */
[----:B------:R1:W2:Y:S02]  /*cc50*/  MUFU.TANH R175, R0 ;  /* 0x0000000000af7308 */ /* 0x0002a40000002400 */
[----:B-1----:R-:W-:Y:S02]  /*cc60*/  FMUL.FTZ R0, R35, UR4 ;  /* 0x0000000423007c20 */ /* 0x002fe40008410000 */
[----:B------:R-:W-:Y:S04]  /*cc70*/  HMMA.16816.F32.BF16 R32, R12, R44, R24 ;  /* 0x0000002c0c20723c */ /* 0x000fe80000041818 */
[----:B------:R1:W-:Y:S04]  /*cc80*/  MUFU.TANH R174, R0 ;  /* 0x0000000000ae7308 */ /* 0x0003e80000002400 */
[----:B------:R-:W-:Y:S08]  /*cc90*/  HMMA.16816.F32.BF16 R24, R16, R74, R104 ;  /* 0x0000004a1018723c */ /* 0x000ff00000041868 */
[----:B------:R-:W-:Y:S01]  /*cca0*/  HMMA.16816.F32.BF16 R72, R20, R56, R28 ;  /* 0x000000381448723c */ /* 0x000fe2000004181c */
[----:B-1----:R-:W-:-:S04]  /*ccb0*/  FMUL.FTZ R0, R40, UR4 ;  /* 0x0000000428007c20 */ /* 0x002fc80008410000 */
[----:B------:R1:W2:Y:S03]  /*ccc0*/  MUFU.TANH R171, R0 ;  /* 0x0000000000ab7308 */ /* 0x0002a60000002400 */
[----:B------:R-:W-:Y:S08]  /*ccd0*/  HMMA.16816.F32.BF16 R28, R16, R66, R120 ;  /* 0x00000042101c723c */ /* 0x000ff00000041878 */
[----:B------:R-:W-:Y:S01]  /*cce0*/  HMMA.16816.F32.BF16 R44, R12, R46, R24 ;  /* 0x0000002e0c2c723c */ /* 0x000fe20000041818 */
[----:B-1----:R-:W-:-:S07]  /*ccf0*/  FMUL.FTZ R0, R41, UR4 ;  /* 0x0000000429007c20 */ /* 0x002fce0008410000 */
[----:B------:R-:W-:Y:S01]  /*cd00*/  HMMA.16816.F32.BF16 R24, R16, R64, R112 ;  /* 0x000000401018723c */ /* 0x000fe20000041870 */
[----:B------:R-:W1:Y:S01]  /*cd10*/  LDSM.16.M88.4 R64, [R88+0x5800] ;  /* 0x005800005840783b */ /* 0x000e620000000200 */
[----:B------:R5:W-:Y:S02]  /*cd20*/  MUFU.TANH R170, R0 ;  /* 0x0000000000aa7308 */ /* 0x000be40000002400 */
[----:B-----5:R-:W-:-:S06]  /*cd30*/  FMUL.FTZ R0, R42, UR4 ;  /* 0x000000042a007c20 */ /* 0x020fcc0008410000 */
[----:B------:R5:W2:Y:S02]  /*cd40*/  MUFU.TANH R172, R0 ;  /* 0x0000000000ac7308 */ /* 0x000aa40000002400 */
[----:B-----5:R-:W-:-:S08]  /*cd50*/  FMUL.FTZ R0, R43, UR4 ;  /* 0x000000042b007c20 */ /* 0x020fd00008410000 */
[----:B------:R-:W-:Y:S01]  /*cd60*/  HMMA.16816.F32.BF16 R40, R12, R48, R24 ;  /* 0x000000300c28723c */ /* 0x000fe20000041818 */
[----:B------:R5:W2:Y:S07]  /*cd70*/  MUFU.TANH R173, R0 ;  /* 0x0000000000ad7308 */ /* 0x000aae0000002400 */
[----:B------:R-:W-:Y:S01]  /*cd80*/  HMMA.16816.F32.BF16 R24, R16, R68, R116 ;  /* 0x000000441018723c */ /* 0x000fe20000041874 */
[----:B-----5:R-:W-:-:S04]  /*cd90*/  FMUL.FTZ R0, R32, UR4 ;  /* 0x0000000420007c20 */ /* 0x020fc80008410000 */
[----:B------:R5:W-:Y:S02]  /*cda0*/  MUFU.TANH R231, R0 ;  /* 0x0000000000e77308 */ /* 0x000be40000002400 */
[----:B-----5:R-:W-:-:S06]  /*cdb0*/  FMUL.FTZ R0, R33, UR4 ;  /* 0x0000000421007c20 */ /* 0x020fcc0008410000 */
[----:B------:R5:W2:Y:S02]  /*cdc0*/  MUFU.TANH R232, R0 ;  /* 0x0000000000e87308 */ /* 0x000aa40000002400 */
[----:B-----5:R-:W-:-:S06]  /*cdd0*/  FMUL.FTZ R0, R34, UR4 ;  /* 0x0000000422007c20 */ /* 0x020fcc0008410000 */
[----:B------:R5:W-:Y:S02]  /*cde0*/  MUFU.TANH R181, R0 ;  /* 0x0000000000b57308 */ /* 0x000be40000002400 */
[----:B-----5:R-:W-:Y:S02]  /*cdf0*/  FMUL.FTZ R0, R35, UR4 ;  /* 0x0000000423007c20 */ /* 0x020fe40008410000 */
[----:B------:R-:W-:Y:S01]  /*ce00*/  HMMA.16816.F32.BF16 R32, R8, R54, RZ ;  /* 0x000000360820723c */ /* 0x000fe200000418ff */
[----:B------:R-:W5:Y:S03]  /*ce10*/  LDSM.16.M88.4 R52, [R88+0x5000] ;  /* 0x005000005834783b */ /* 0x000f660000000200 */
[----:B------:R4:W2:Y:S02]  /*ce20*/  MUFU.TANH R180, R0 ;  /* 0x0000000000b47308 */ /* 0x0008a40000002400 */
[----:B----4-:R-:W-:-:S14]  /*ce30*/  FMUL.FTZ R0, R44, UR4 ;  /* 0x000000042c007c20 */ /* 0x010fdc0008410000 */
[----:B------:R-:W-:Y:S01]  /*ce40*/  HMMA.16816.F32.BF16 R112, R20, R58, R32 ;  /* 0x0000003a1470723c */ /* 0x000fe20000041820 */
[----:B------:R-:W4:Y:S01]  /*ce50*/  LDSM.16.M88.4 R56, [R38+0x4800] ;  /* 0x004800002638783b */ /* 0x000f220000000200 */
[----:B------:R3:W-:Y:S06]  /*ce60*/  MUFU.TANH R229, R0 ;  /* 0x0000000000e57308 */ /* 0x0007ec0000002400 */
[----:B------:R-:W-:Y:S08]  /*ce70*/  HMMA.16816.F32.BF16 R32, R12, R50, R28 ;  /* 0x000000320c20723c */ /* 0x000ff0000004181c */
[----:B-1----:R-:W-:Y:S01]  /*ce80*/  HMMA.16816.F32.BF16 R28, R16, R64, R84 ;  /* 0x00000040101c723c */ /* 0x002fe20000041854 */
[----:B---3--:R-:W-:-:S04]  /*ce90*/  FMUL.FTZ R0, R45, UR4 ;  /* 0x000000042d007c20 */ /* 0x008fc80008410000 */
[----:B------:R1:W-:Y:S03]  /*cea0*/  MUFU.TANH R230, R0 ;  /* 0x0000000000e67308 */ /* 0x0003e60000002400 */
[C---:B-----5:R-:W-:Y:S08]  /*ceb0*/  HMMA.16816.F32.BF16 R48, R16.reuse, R52, R96 ;  /* 0x000000341030723c */ /* 0x060ff00000041860 */
[----:B------:R-:W-:Y:S01]  /*cec0*/  HMMA.16816.F32.BF16 R64, R16, R66, R80 ;  /* 0x000000421040723c */ /* 0x000fe20000041850 */
[----:B-1----:R-:W-:-:S07]  /*ced0*/  FMUL.FTZ R0, R46, UR4 ;  /* 0x000000042e007c20 */ /* 0x002fce0008410000 */
[----:B----4-:R-:W-:Y:S01]  /*cee0*/  HMMA.16816.F32.BF16 R24, R12, R56, R24 ;  /* 0x000000380c18723c */ /* 0x010fe20000041818 */
[----:B------:R1:W3:Y:S02]  /*cef0*/  MUFU.TANH R39, R0 ;  /* 0x0000000000277308 */ /* 0x0002e40000002400 */
[----:B-1----:R-:W-:-:S05]  /*cf00*/  FMUL.FTZ R0, R47, UR4 ;  /* 0x000000042f007c20 */ /* 0x002fca0008410000 */
[C---:B------:R-:W-:Y:S01]  /*cf10*/  HMMA.16816.F32.BF16 R44, R16.reuse, R70, R76 ;  /* 0x00000046102c723c */ /* 0x040fe2000004184c */
[----:B------:R-:W1:Y:S01]  /*cf20*/  LDSM.16.M88.4 R76, [R88+0x6000] ;  /* 0x00600000584c783b */ /* 0x000e620000000200 */
[----:B------:R4:W5:Y:S06]  /*cf30*/  MUFU.TANH R227, R0 ;  /* 0x0000000000e37308 */ /* 0x00096c0000002400 */
[----:B------:R-:W-:Y:S01]  /*cf40*/  HMMA.16816.F32.BF16 R68, R16, R54, R92 ;  /* 0x000000361044723c */ /* 0x000fe2000004185c */
[----:B------:R-:W2:Y:S01]  /*cf50*/  LDSM.16.M88.4 R52, [R38+0x5000] ;  /* 0x005000002634783b */ /* 0x000ea20000000200 */
[----:B----4-:R-:W-:-:S04]  /*cf60*/  FMUL.FTZ R0, R40, UR4 ;  /* 0x0000000428007c20 */ /* 0x010fc80008410000 */
[----:B------:R4:W5:Y:S02]  /*cf70*/  MUFU.TANH R226, R0 ;  /* 0x0000000000e27308 */ /* 0x0009640000002400 */
[----:B----4-:R-:W-:Y:S01]  /*cf80*/  FMUL.FTZ R0, R41, UR4 ;  /* 0x0000000429007c20 */ /* 0x010fe20008410000 */
[----:B-1----:R-:W-:Y:S01]  /*cf90*/  HMMA.16816.F32.BF16 R96, R16, R76, R72 ;  /* 0x0000004c1060723c */ /* 0x002fe20000041848 */
[----:B------:R-:W-:Y:S04]  /*cfa0*/  LDSM.16.M88.4 R72, [R108+0x6800] ;  /* 0x006800006c48783b */ /* 0x000fe80000000200 */
[----:B------:R1:W-:Y:S03]  /*cfb0*/  MUFU.TANH R228, R0 ;  /* 0x0000000000e47308 */ /* 0x0003e60000002400 */
[----:B--2---:R-:W-:Y:S01]  /*cfc0*/  HMMA.16816.F32.BF16 R48, R12, R52, R48 ;  /* 0x000000340c30723c */ /* 0x004fe20000041830 */
[----:B-1----:R-:W-:-:S04]  /*cfd0*/  FMUL.FTZ R0, R42, UR4 ;  /* 0x000000042a007c20 */ /* 0x002fc80008410000 */
[----:B------:R1:W2:Y:S02]  /*cfe0*/  MUFU.TANH R187, R0 ;  /* 0x0000000000bb7308 */ /* 0x0002a40000002400 */
[----:B-1----:R-:W-:Y:S02]  /*cff0*/  FMUL.FTZ R0, R43, UR4 ;  /* 0x000000042b007c20 */ /* 0x002fe40008410000 */
[----:B------:R-:W1:Y:S04]  /*d000*/  LDSM.16.M88.4 R40, [R38+0x5800] ;  /* 0x005800002628783b */ /* 0x000e680000000200 */
[----:B------:R4:W2:Y:S02]  /*d010*/  MUFU.TANH R186, R0 ;  /* 0x0000000000ba7308 */ /* 0x0008a40000002400 */
[----:B----4-:R-:W-:-:S06]  /*d020*/  FMUL.FTZ R0, R32, UR4 ;  /* 0x0000000420007c20 */ /* 0x010fcc0008410000 */
[----:B------:R4:W2:Y:S02]  /*d030*/  MUFU.TANH R224, R0 ;  /* 0x0000000000e07308 */ /* 0x0008a40000002400 */
[----:B----4-:R-:W-:-:S06]  /*d040*/  FMUL.FTZ R0, R33, UR4 ;  /* 0x0000000421007c20 */ /* 0x010fcc0008410000 */
[----:B------:R4:W-:Y:S02]  /*d050*/  MUFU.TANH R225, R0 ;  /* 0x0000000000e17308 */ /* 0x0009e40000002400 */
[----:B----4-:R-:W-:-:S06]  /*d060*/  FMUL.FTZ R0, R34, UR4 ;  /* 0x0000000422007c20 */ /* 0x010fcc0008410000 */
[----:B------:R4:W2:Y:S02]  /*d070*/  MUFU.TANH R185, R0 ;  /* 0x0000000000b97308 */ /* 0x0008a40000002400 */
[----:B----4-:R-:W-:Y:S02]  /*d080*/  FMUL.FTZ R0, R35, UR4 ;  /* 0x0000000423007c20 */ /* 0x010fe40008410000 */
[C---:B------:R-:W-:Y:S01]  /*d090*/  HMMA.16816.F32.BF16 R32, R12.reuse, R58, R44 ;  /* 0x0000003a0c20723c */ /* 0x040fe2000004182c */
[----:B------:R-:W4:Y:S03]  /*d0a0*/  LDSM.16.M88.4 R44, [R108+0x7000] ;  /* 0x007000006c2c783b */ /* 0x000f260000000200 */
[----:B------:R3:W-:Y:S04]  /*d0b0*/  MUFU.TANH R223, R0 ;  /* 0x0000000000df7308 */ /* 0x0007e80000002400 */
[C---:B------:R-:W-:Y:S08]  /*d0c0*/  HMMA.16816.F32.BF16 R56, R12.reuse, R54, R68 ;  /* 0x000000360c38723c */ /* 0x040ff00000041844 */
[----:B-1----:R-:W-:Y:S01]  /*d0d0*/  HMMA.16816.F32.BF16 R52, R12, R40, R28 ;  /* 0x000000280c34723c */ /* 0x002fe2000004181c */
[----:B------:R-:W-:Y:S01]  /*d0e0*/  LDSM.16.M88.4 R28, [R108+0x9000] ;  /* 0x009000006c1c783b */ /* 0x000fe20000000200 */
[----:B---3--:R-:W-:-:S04]  /*d0f0*/  FMUL.FTZ R0, R24, UR4 ;  /* 0x0000000418007c20 */ /* 0x008fc80008410000 */
[----:B------:R1:W3:Y:S02]  /*d100*/  MUFU.TANH R222, R0 ;  /* 0x0000000000de7308 */ /* 0x0002e40000002400 */
[----:B------:R-:W-:Y:S01]  /*d110*/  HMMA.16816.F32.BF16 R68, R12, R42, R64 ;  /* 0x0000002a0c44723c */ /* 0x000fe20000041840 */
[----:B------:R-:W5:Y:S07]  /*d120*/  LDSM.16.M88.4 R40, [R108+0x8000] ;  /* 0x008000006c28783b */ /* 0x000f6e0000000200 */
[----:B------:R-:W-:Y:S01]  /*d130*/  HMMA.16816.F32.BF16 R64, R8, R72, RZ ;  /* 0x000000480840723c */ /* 0x000fe200000418ff */
[----:B-1----:R-:W-:-:S07]  /*d140*/  FMUL.FTZ R0, R25, UR4 ;  /* 0x0000000419007c20 */ /* 0x002fce0008410000 */
[C---:B----4-:R-:W-:Y:S01]  /*d150*/  HMMA.16816.F32.BF16 R80, R8.reuse, R44, RZ ;  /* 0x0000002c0850723c */ /* 0x050fe200000418ff */
[----:B------:R1:W-:Y:S07]  /*d160*/  MUFU.TANH R89, R0 ;  /* 0x0000000000597308 */ /* 0x0003ee0000002400 */
[C---:B------:R-:W-:Y:S01]  /*d170*/  HMMA.16816.F32.BF16 R84, R8.reuse, R46, RZ ;  /* 0x0000002e0854723c */ /* 0x040fe200000418ff */
[----:B------:R-:W-:Y:S07]  /*d180*/  LDSM.16.M88.4 R44, [R37+0x6800] ;  /* 0x00680000252c783b */ /* 0x000fee0000000200 */
[----:B------:R-:W-:Y:S01]  /*d190*/  HMMA.16816.F32.BF16 R72, R8, R74, RZ ;  /* 0x0000004a0848723c */ /* 0x000fe200000418ff */
[----:B-1----:R-:W-:-:S04]  /*d1a0*/  FMUL.FTZ R0, R26, UR4 ;  /* 0x000000041a007c20 */ /* 0x002fc80008410000 */
[----:B------:R1:W4:Y:S03]  /*d1b0*/  MUFU.TANH R190, R0 ;  /* 0x0000000000be7308 */ /* 0x0003260000002400 */
[C---:B-----5:R-:W-:Y:S08]  /*d1c0*/  HMMA.16816.F32.BF16 R104, R8.reuse, R40, RZ ;  /* 0x000000280868723c */ /* 0x060ff000000418ff */
[----:B------:R-:W-:Y:S01]  /*d1d0*/  HMMA.16816.F32.BF16 R124, R8, R28, RZ ;  /* 0x0000001c087c723c */ /* 0x000fe200000418ff */
[----:B-1----:R-:W-:-:S07]  /*d1e0*/  FMUL.FTZ R0, R27, UR4 ;  /* 0x000000041b007c20 */ /* 0x002fce0008410000 */
[----:B------:R-:W-:Y:S01]  /*d1f0*/  HMMA.16816.F32.BF16 R128, R8, R30, RZ ;  /* 0x0000001e0880723c */ /* 0x000fe200000418ff */
[----:B------:R-:W1:Y:S01]  /*d200*/  LDSM.16.M88.4 R24, [R108+0x7800] ;  /* 0x007800006c18783b */ /* 0x000e620000000200 */
[----:B------:R5:W4:Y:S02]  /*d210*/  MUFU.TANH R192, R0 ;  /* 0x0000000000c07308 */ /* 0x000b240000002400 */
[----:B-----5:R-:W-:-:S06]  /*d220*/  FMUL.FTZ R0, R32, UR4 ;  /* 0x0000000420007c20 */ /* 0x020fcc0008410000 */
[----:B------:R5:W-:Y:S02]  /*d230*/  MUFU.TANH R91, R0 ;  /* 0x00000000005b7308 */ /* 0x000be40000002400 */
[----:B-----5:R-:W-:Y:S01]  /*d240*/  FMUL.FTZ R0, R33, UR4 ;  /* 0x0000000421007c20 */ /* 0x020fe20008410000 */
[C---:B-1----:R-:W-:Y:S05]  /*d250*/  HMMA.16816.F32.BF16 R92, R8.reuse, R24, RZ ;  /* 0x00000018085c723c */ /* 0x042fea00000418ff */
[----:B------:R1:W5:Y:S03]  /*d260*/  MUFU.TANH R198, R0 ;  /* 0x0000000000c67308 */ /* 0x0003660000002400 */
[----:B------:R-:W-:Y:S01]  /*d270*/  HMMA.16816.F32.BF16 R100, R8, R26, RZ ;  /* 0x0000001a0864723c */ /* 0x000fe200000418ff */
[----:B------:R-:W2:Y:S01]  /*d280*/  LDSM.16.M88.4 R24, [R108+0x9800] ;  /* 0x009800006c18783b */ /* 0x000ea20000000200 */
[----:B-1----:R-:W-:-:S04]  /*d290*/  FMUL.FTZ R0, R34, UR4 ;  /* 0x0000000422007c20 */ /* 0x002fc80008410000 */
[----:B------:R1:W-:Y:S02]  /*d2a0*/  MUFU.TANH R189, R0 ;  /* 0x0000000000bd7308 */ /* 0x0003e40000002400 */
[----:B-1----:R-:W-:Y:S02]  /*d2b0*/  FMUL.FTZ R0, R35, UR4 ;  /* 0x0000000423007c20 */ /* 0x002fe40008410000 */
[----:B------:R1:W3:Y:S04]  /*d2c0*/  LDSM.16.M88.4 R32, [R108+0x8800] ;  /* 0x008800006c20783b */ /* 0x0002e80000000200 */
[----:B------:R4:W5:Y:S01]  /*d2d0*/  MUFU.TANH R191, R0 ;  /* 0x0000000000bf7308 */ /* 0x0009620000002400 */
[C---:B--2---:R-:W-:Y:S08]  /*d2e0*/  HMMA.16816.F32.BF16 R132, R8.reuse, R24, RZ ;  /* 0x000000180884723c */ /* 0x044ff000000418ff */
[----:B------:R-:W-:Y:S01]  /*d2f0*/  HMMA.16816.F32.BF16 R176, R8, R26, RZ ;  /* 0x0000001a08b0723c */ /* 0x000fe200000418ff */
[----:B----4-:R-:W-:-:S07]  /*d300*/  FMUL.FTZ R0, R48, UR4 ;  /* 0x0000000430007c20 */ /* 0x010fce0008410000 */
[----:B------:R-:W-:Y:S01]  /*d310*/  HMMA.16816.F32.BF16 R24, R20, R44, R64 ;  /* 0x0000002c1418723c */ /* 0x000fe20000041840 */
[----:B------:R2:W-:Y:S01]  /*d320*/  MUFU.TANH R196, R0 ;  /* 0x0000000000c47308 */ /* 0x0005e20000002400 */
[----:B------:R-:W-:Y:S06]  /*d330*/  LDSM.16.M88.4 R64, [R88+0x7000] ;  /* 0x007000005840783b */ /* 0x000fec0000000200 */
[----:B-1----:R-:W-:Y:S01]  /*d340*/  HMMA.16816.F32.BF16 R108, R8, R42, RZ ;  /* 0x0000002a086c723c */ /* 0x002fe200000418ff */
[----:B------:R-:W1:Y:S07]  /*d350*/  LDSM.16.M88.4 R40, [R38+0x6000] ;  /* 0x006000002628783b */ /* 0x000e6e0000000200 */
[----:B------:R-:W-:Y:S01]  /*d360*/  HMMA.16816.F32.BF16 R44, R20, R46, R72 ;  /* 0x0000002e142c723c */ /* 0x000fe20000041848 */
[----:B--2---:R-:W-:-:S04]  /*d370*/  FMUL.FTZ R0, R49, UR4 ;  /* 0x0000000431007c20 */ /* 0x004fc80008410000 */
[----:B------:R2:W4:Y:S03]  /*d380*/  MUFU.TANH R221, R0 ;  /* 0x0000000000dd7308 */ /* 0x0005260000002400 */
[C---:B---3--:R-:W-:Y:S08]  /*d390*/  HMMA.16816.F32.BF16 R116, R8.reuse, R32, RZ ;  /* 0x000000200874723c */ /* 0x048ff000000418ff */
[----:B------:R-:W-:Y:S01]  /*d3a0*/  HMMA.16816.F32.BF16 R120, R8, R34, RZ ;  /* 0x000000220878723c */ /* 0x000fe200000418ff */
[----:B------:R-:W3:Y:S01]  /*d3b0*/  LDSM.16.M88.4 R32, [R37+0x7000] ;  /* 0x007000002520783b */ /* 0x000ee20000000200 */
[----:B--2---:R-:W-:-:S06]  /*d3c0*/  FMUL.FTZ R0, R50, UR4 ;  /* 0x0000000432007c20 */ /* 0x004fcc0008410000 */
[----:B------:R-:W-:Y:S01]  /*d3d0*/  HMMA.16816.F32.BF16 R8, R16, R78, R112 ;  /* 0x0000004e1008723c */ /* 0x000fe20000041870 */
[----:B------:R2:W-:Y:S07]  /*d3e0*/  MUFU.TANH R199, R0 ;  /* 0x0000000000c77308 */ /* 0x0005ee0000002400 */
[----:B-1----:R-:W-:Y:S01]  /*d3f0*/  HMMA.16816.F32.BF16 R28, R12, R40, R96 ;  /* 0x000000280c1c723c */ /* 0x002fe20000041860 */
[----:B--2---:R-:W-:-:S11]  /*d400*/  FMUL.FTZ R0, R51, UR4 ;  /* 0x0000000433007c20 */ /* 0x004fd60008410000 */
[----:B------:R-:W-:Y:S01]  /*d410*/  HMMA.16816.F32.BF16 R40, R12, R42, R8 ;  /* 0x0000002a0c28723c */ /* 0x000fe20000041808 */
[----:B------:R-:W1:Y:S01]  /*d420*/  LDSM.16.M88.4 R48, [R88+0x6800] ;  /* 0x006800005830783b */ /* 0x000e620000000200 */
[----:B------:R2:W4:Y:S06]  /*d430*/  MUFU.TANH R217, R0 ;  /* 0x0000000000d97308 */ /* 0x00052c0000002400 */
[----:B---3--:R-:W-:Y:S11]  /*d440*/  HMMA.16816.F32.BF16 R72, R20, R34, R84 ;  /* 0x000000221448723c */ /* 0x008ff60000041854 */
[----:B------:R-:W-:Y:S01]  /*d450*/  FMUL.FTZ R7, R42, UR4 ;  /* 0x000000042a077c20 */ /* 0x000fe20008410000 */
[----:B--2---:R-:W-:Y:S01]  /*d460*/  FMUL.FTZ R0, R56, UR4 ;  /* 0x0000000438007c20 */ /* 0x004fe20008410000 */
[----:B------:R-:W-:-:S02]  /*d470*/  FMUL.FTZ R6, R41, UR4 ;  /* 0x0000000429067c20 */ /* 0x000fc40008410000 */
[----:B------:R2:W-:Y:S08]  /*d480*/  MUFU.TANH R211, R7 ;  /* 0x0000000700d37308 */ /* 0x0005f00000002400 */
[----:B------:R3:W4:Y:S08]  /*d490*/  MUFU.TANH R193, R0 ;  /* 0x0000000000c17308 */ /* 0x0007300000002400 */
[----:B------:R-:W-:Y:S01]  /*d4a0*/  MUFU.TANH R62, R6 ;  /* 0x00000006003e7308 */ /* 0x000fe20000002400 */
[----:B--2---:R-:W-:Y:S01]  /*d4b0*/  FMUL.FTZ R7, R43, UR4 ;  /* 0x000000042b077c20 */ /* 0x004fe20008410000 */
[----:B-1----:R-:W-:Y:S01]  /*d4c0*/  HMMA.16816.F32.BF16 R8, R16, R48, R24 ;  /* 0x000000301008723c */ /* 0x002fe20000041818 */
[----:B---3--:R-:W-:-:S05]  /*d4d0*/  FMUL.FTZ R0, R57, UR4 ;  /* 0x0000000439007c20 */ /* 0x008fca0008410000 */
[----:B------:R1:W-:Y:S02]  /*d4e0*/  MUFU.TANH R219, R0 ;  /* 0x0000000000db7308 */ /* 0x0003e40000002400 */
[----:B-1----:R-:W-:-:S06]  /*d4f0*/  FMUL.FTZ R0, R58, UR4 ;  /* 0x000000043a007c20 */ /* 0x002fcc0008410000 */
[----:B------:R1:W2:Y:S02]  /*d500*/  MUFU.TANH R197, R0 ;  /* 0x0000000000c57308 */ /* 0x0002a40000002400 */
[----:B-1----:R-:W-:Y:S02]  /*d510*/  FMUL.FTZ R0, R59, UR4 ;  /* 0x000000043b007c20 */ /* 0x002fe40008410000 */
[----:B------:R-:W-:Y:S04]  /*d520*/  LDSM.16.M88.4 R56, [R38+0x6800] ;  /* 0x006800002638783b */ /* 0x000fe80000000200 */
[----:B------:R1:W-:Y:S02]  /*d530*/  MUFU.TANH R218, R0 ;  /* 0x0000000000da7308 */ /* 0x0003e40000002400 */
[----:B-1----:R-:W-:-:S06]  /*d540*/  FMUL.FTZ R0, R52, UR4 ;  /* 0x0000000434007c20 */ /* 0x002fcc0008410000 */
[----:B------:R1:W3:Y:S02]  /*d550*/  MUFU.TANH R200, R0 ;  /* 0x0000000000c87308 */ /* 0x0002e40000002400 */
[----:B-1----:R-:W-:-:S06]  /*d560*/  FMUL.FTZ R0, R53, UR4 ;  /* 0x0000000435007c20 */ /* 0x002fcc0008410000 */
[----:B------:R1:W-:Y:S02]  /*d570*/  MUFU.TANH R220, R0 ;  /* 0x0000000000dc7308 */ /* 0x0003e40000002400 */
[----:B-1----:R-:W-:-:S06]  /*d580*/  FMUL.FTZ R0, R54, UR4 ;  /* 0x0000000436007c20 */ /* 0x002fcc0008410000 */
[----:B------:R1:W3:Y:S02]  /*d590*/  MUFU.TANH R207, R0 ;  /* 0x0000000000cf7308 */ /* 0x0002e40000002400 */
[----:B-1----:R-:W-:Y:S02]  /*d5a0*/  FMUL.FTZ R0, R55, UR4 ;  /* 0x0000000437007c20 */ /* 0x002fe40008410000 */
[----:B------:R-:W1:Y:S04]  /*d5b0*/  LDSM.16.M88.4 R52, [R37+0x7800] ;  /* 0x007800002534783b */ /* 0x000e680000000200 */
[----:B------:R5:W3:Y:S02]  /*d5c0*/  MUFU.TANH R206, R0 ;  /* 0x0000000000ce7308 */ /* 0x000ae40000002400 */
[----:B-----5:R-:W-:-:S06]  /*d5d0*/  FMUL.FTZ R0, R68, UR4 ;  /* 0x0000000444007c20 */ /* 0x020fcc0008410000 */
[----:B------:R5:W-:Y:S02]  /*d5e0*/  MUFU.TANH R201, R0 ;  /* 0x0000000000c97308 */ /* 0x000be40000002400 */
[----:B-----5:R-:W-:Y:S01]  /*d5f0*/  FMUL.FTZ R0, R69, UR4 ;  /* 0x0000000445007c20 */ /* 0x020fe20008410000 */
[----:B-1----:R-:W-:Y:S05]  /*d600*/  HMMA.16816.F32.BF16 R76, R20, R52, R92 ;  /* 0x00000034144c723c */ /* 0x002fea000004185c */
[----:B------:R1:W5:Y:S02]  /*d610*/  MUFU.TANH R216, R0 ;  /* 0x0000000000d87308 */ /* 0x0003640000002400 */
[----:B-1----:R-:W-:-:S06]  /*d620*/  FMUL.FTZ R0, R70, UR4 ;  /* 0x0000000446007c20 */ /* 0x002fcc0008410000 */
[----:B------:R1:W-:Y:S02]  /*d630*/  MUFU.TANH R205, R0 ;  /* 0x0000000000cd7308 */ /* 0x0003e40000002400 */
[----:B-1----:R-:W-:Y:S02]  /*d640*/  FMUL.FTZ R0, R71, UR4 ;  /* 0x0000000447007c20 */ /* 0x002fe40008410000 */
[C---:B------:R-:W-:Y:S01]  /*d650*/  HMMA.16816.F32.BF16 R68, R20.reuse, R32, R80 ;  /* 0x000000201444723c */ /* 0x040fe20000041850 */
[----:B------:R-:W1:Y:S03]  /*d660*/  LDSM.16.M88.4 R32, [R37+0x8000] ;  /* 0x008000002520783b */ /* 0x000e660000000200 */
[----:B------:R4:W5:Y:S04]  /*d670*/  MUFU.TANH R204, R0 ;  /* 0x0000000000cc7308 */ /* 0x0009680000002400 */
[----:B------:R-:W-:Y:S01]  /*d680*/  HMMA.16816.F32.BF16 R80, R20, R54, R100 ;  /* 0x000000361450723c */ /* 0x000fe20000041864 */
[----:B------:R-:W-:Y:S01]  /*d690*/  LDSM.16.M88.4 R52, [R38+0x7800] ;  /* 0x007800002634783b */ /* 0x000fe20000000200 */
[----:B----4-:R-:W-:-:S04]  /*d6a0*/  FMUL.FTZ R0, R28, UR4 ;  /* 0x000000041c007c20 */ /* 0x010fc80008410000 */
[----:B------:R4:W5:Y:S02]  /*d6b0*/  MUFU.TANH R208, R0 ;  /* 0x0000000000d07308 */ /* 0x0009640000002400 */
[----:B----4-:R-:W-:Y:S01]  /*d6c0*/  FMUL.FTZ R0, R29, UR4 ;  /* 0x000000041d007c20 */ /* 0x010fe20008410000 */
[----:B-1----:R-:W-:Y:S05]  /*d6d0*/  HMMA.16816.F32.BF16 R84, R20, R34, R108 ;  /* 0x000000221454723c */ /* 0x002fea000004186c */
[----:B------:R1:W-:Y:S02]  /*d6e0*/  MUFU.TANH R63, R0 ;  /* 0x00000000003f7308 */ /* 0x0003e40000002400 */
[----:B-1----:R-:W-:-:S06]  /*d6f0*/  FMUL.FTZ R0, R30, UR4 ;  /* 0x000000041e007c20 */ /* 0x002fcc0008410000 */
[----:B------:R1:W4:Y:S02]  /*d700*/  MUFU.TANH R213, R0 ;  /* 0x0000000000d57308 */ /* 0x0003240000002400 */
[----:B-1----:R-:W-:Y:S02]  /*d710*/  FMUL.FTZ R0, R31, UR4 ;  /* 0x000000041f007c20 */ /* 0x002fe40008410000 */
[----:B------:R-:W-:Y:S04]  /*d720*/  HMMA.16816.F32.BF16 R28, R12, R56, R8 ;  /* 0x000000380c1c723c */ /* 0x000fe80000041808 */
[----:B------:R1:W4:Y:S04]  /*d730*/  MUFU.TANH R212, R0 ;  /* 0x0000000000d47308 */ /* 0x0003280000002400 */
[----:B------:R-:W-:Y:S01]  /*d740*/  HMMA.16816.F32.BF16 R8, R16, R50, R44 ;  /* 0x000000321008723c */ /* 0x000fe2000004182c */
[----:B------:R-:W-:Y:S04]  /*d750*/  LDSM.16.M88.4 R48, [R88+0x7800] ;  /* 0x007800005830783b */ /* 0x000fe80000000200 */
[----:B------:R-:W-:Y:S01]  /*d760*/  LDSM.16.M88.4 R44, [R37+0x9000] ;  /* 0x00900000252c783b */ /* 0x000fe20000000200 */
[----:B-1----:R-:W-:-:S03]  /*d770*/  FMUL.FTZ R0, R40, UR4 ;  /* 0x0000000428007c20 */ /* 0x002fc60008410000 */
[----:B------:R-:W1:Y:S01]  /*d780*/  LDSM.16.M88.4 R40, [R38+0x7000] ;  /* 0x007000002628783b */ /* 0x000e620000000200 */
[----:B------:R2:W4:Y:S10]  /*d790*/  MUFU.TANH R209, R0 ;  /* 0x0000000000d17308 */ /* 0x0005340000002400 */
[----:B------:R-:W-:Y:S01]  /*d7a0*/  HMMA.16816.F32.BF16 R24, R12, R58, R8 ;  /* 0x0000003a0c18723c */ /* 0x000fe20000041808 */
[----:B------:R-:W-:Y:S07]  /*d7b0*/  LDSM.16.M88.4 R56, [R88+0x8000] ;  /* 0x008000005838783b */ /* 0x000fee0000000200 */
[----:B------:R-:W-:Y:S01]  /*d7c0*/  HMMA.16816.F32.BF16 R8, R16, R64, R68 ;  /* 0x000000401008723c */ /* 0x000fe20000041844 */
[----:B--2---:R-:W-:-:S07]  /*d7d0*/  LOP3.LUT R0, R90, 0x6, R2, 0xf8, !PT ;  /* 0x000000065a007812 */ /* 0x004fce00078ef802 */
[----:B------:R-:W-:Y:S01]  /*d7e0*/  HMMA.16816.F32.BF16 R68, R20, R32, R104 ;  /* 0x000000201444723c */ /* 0x000fe20000041868 */
[C---:B------:R-:W-:Y:S01]  /*d7f0*/  VIADD R2, R0.reuse, 0xfffffe00 ;  /* 0xfffffe0000027836 */ /* 0x040fe20000000000 */
[----:B------:R-:W2:Y:S01]  /*d800*/  LDSM.16.M88.4 R32, [R37+0x8800] ;  /* 0x008800002520783b */ /* 0x000ea20000000200 */
[----:B------:R-:W-:-:S03]  /*d810*/  VIADD R6, R0, 0xfffffe01 ;  /* 0xfffffe0100067836 */ /* 0x000fc60000000000 */
[CC--:B------:R-:W-:Y:S02]  /*d820*/  ISETP.GE.AND P2, PT, R2.reuse, R4.reuse, PT ;  /* 0x000000040200720c */ /* 0x0c0fe40003f46270 */
[-C--:B------:R-:W-:Y:S01]  /*d830*/  ISETP.GE.AND P3, PT, R2, R5.reuse, PT ;  /* 0x000000050200720c */ /* 0x080fe20003f66270 */
[----:B------:R-:W-:Y:S01]  /*d840*/  VIADD R2, R0, 0xfffffe08 ;  /* 0xfffffe0800027836 */ /* 0x000fe20000000000 */
[----:B------:R-:W-:Y:S02]  /*d850*/  FSEL R112, R210, -INF , !P2 ;  /* 0xff800000d2707808 */ /* 0x000fe40005000000 */
[----:B------:R-:W-:Y:S01]  /*d860*/  FSEL R113, R202, -INF , !P3 ;  /* 0xff800000ca717808 */ /* 0x000fe20005800000 */
[----:B------:R3:W-:Y:S01]  /*d870*/  MUFU.TANH R210, R7 ;  /* 0x0000000700d27308 */ /* 0x0007e20000002400 */
[CC--:B------:R-:W-:Y:S02]  /*d880*/  ISETP.GE.AND P2, PT, R2.reuse, R4.reuse, PT ;  /* 0x000000040200720c */ /* 0x0c0fe40003f46270 */
[----:B------:R-:W-:Y:S01]  /*d890*/  ISETP.GE.AND P3, PT, R2, R5, PT ;  /* 0x000000050200720c */ /* 0x000fe20003f66270 */
[----:B------:R-:W-:Y:S01]  /*d8a0*/  VIADD R2, R0, 0xfffffe09 ;  /* 0xfffffe0900027836 */ /* 0x000fe20000000000 */
[----:B------:R-:W-:-:S02]  /*d8b0*/  ISETP.GE.AND P5, PT, R6, R4, PT ;  /* 0x000000040600720c */ /* 0x000fc40003fa6270 */
[-C--:B------:R-:W-:Y:S01]  /*d8c0*/  ISETP.GE.AND P4, PT, R6, R5.reuse, PT ;  /* 0x000000050600720c */ /* 0x080fe20003f86270 */
[----:B------:R-:W-:Y:S01]  /*d8d0*/  FMUL.FTZ R6, R28, UR4 ;  /* 0x000000041c067c20 */ /* 0x000fe20008410000 */
[----:B------:R-:W-:Y:S02]  /*d8e0*/  FSEL R96, R214, -INF , !P5 ;  /* 0xff800000d6607808 */ /* 0x000fe40006800000 */
[----:B------:R-:W-:Y:S01]  /*d8f0*/  FSEL R99, R215, -INF , !P4 ;  /* 0xff800000d7637808 */ /* 0x000fe20006000000 */
[----:B------:R5:W4:Y:S01]  /*d900*/  MUFU.TANH R214, R6 ;  /* 0x0000000600d67308 */ /* 0x000b220000002400 */
[C---:B------:R-:W-:Y:S02]  /*d910*/  ISETP.GE.AND P5, PT, R2.reuse, R4, PT ;  /* 0x000000040200720c */ /* 0x040fe40003fa6270 */
[----:B------:R-:W-:Y:S01]  /*d920*/  ISETP.GE.AND P4, PT, R2, R5, PT ;  /* 0x000000050200720c */ /* 0x000fe20003f86270 */
[----:B------:R-:W-:Y:S01]  /*d930*/  VIADD R2, R0, 0xfffffe10 ;  /* 0xfffffe1000027836 */ /* 0x000fe20000000000 */
[----:B------:R-:W-:Y:S01]  /*d940*/  FSEL R100, R241, -INF , !P2 ;  /* 0xff800000f1647808 */ /* 0x000fe20005000000 */
[----:B---3--:R-:W-:Y:S01]  /*d950*/  FMUL.FTZ R7, R27, UR4 ;  /* 0x000000041b077c20 */ /* 0x008fe20008410000 */
[----:B------:R-:W-:-:S02]  /*d960*/  FSEL R102, R195, -INF , !P3 ;  /* 0xff800000c3667808 */ /* 0x000fc40005800000 */
[CC--:B------:R-:W-:Y:S02]  /*d970*/  ISETP.GE.AND P2, PT, R2.reuse, R4.reuse, PT ;  /* 0x000000040200720c */ /* 0x0c0fe40003f46270 */
[-C--:B------:R-:W-:Y:S01]  /*d980*/  ISETP.GE.AND P3, PT, R2, R5.reuse, PT ;  /* 0x000000050200720c */ /* 0x080fe20003f66270 */
[----:B------:R-:W-:Y:S01]  /*d990*/  VIADD R2, R0, 0xfffffe11 ;  /* 0xfffffe1100027836 */ /* 0x000fe20000000000 */
[----:B------:R-:W-:Y:S02]  /*d9a0*/  FSEL R97, R242, -INF , !P5 ;  /* 0xff800000f2617808 */ /* 0x000fe40006800000 */
[----:B------:R-:W-:Y:S01]  /*d9b0*/  FSEL R101, R203, -INF , !P4 ;  /* 0xff800000cb657808 */ /* 0x000fe20006000000 */
[----:B-----5:R-:W-:Y:S01]  /*d9c0*/  FMUL.FTZ R6, R29, UR4 ;  /* 0x000000041d067c20 */ /* 0x020fe20008410000 */
[C---:B------:R-:W-:Y:S02]  /*d9d0*/  ISETP.GE.AND P5, PT, R2.reuse, R4, PT ;  /* 0x000000040200720c */ /* 0x040fe40003fa6270 */
[----:B------:R-:W-:Y:S01]  /*d9e0*/  ISETP.GE.AND P4, PT, R2, R5, PT ;  /* 0x000000050200720c */ /* 0x000fe20003f86270 */
[----:B------:R3:W-:Y:S01]  /*d9f0*/  MUFU.TANH R215, R6 ;  /* 0x0000000600d77308 */ /* 0x0007e20000002400 */
[----:B------:R-:W-:Y:S01]  /*da00*/  VIADD R2, R0, 0xfffffe18 ;  /* 0xfffffe1800027836 */ /* 0x000fe20000000000 */
[----:B------:R-:W-:-:S02]  /*da10*/  FSEL R106, R239, -INF , !P2 ;  /* 0xff800000ef6a7808 */ /* 0x000fc40005000000 */
[----:B------:R-:W-:Y:S02]  /*da20*/  FSEL R114, R184, -INF , !P3 ;  /* 0xff800000b8727808 */ /* 0x000fe40005800000 */
[CC--:B------:R-:W-:Y:S02]  /*da30*/  ISETP.GE.AND P2, PT, R2.reuse, R4.reuse, PT ;  /* 0x000000040200720c */ /* 0x0c0fe40003f46270 */
[-C--:B------:R-:W-:Y:S01]  /*da40*/  ISETP.GE.AND P3, PT, R2, R5.reuse, PT ;  /* 0x000000050200720c */ /* 0x080fe20003f66270 */
[----:B------:R-:W-:Y:S01]  /*da50*/  VIADD R2, R0, 0xfffffe19 ;  /* 0xfffffe1900027836 */ /* 0x000fe20000000000 */
[----:B------:R-:W-:Y:S02]  /*da60*/  FSEL R105, R240, -INF , !P5 ;  /* 0xff800000f0697808 */ /* 0x000fe40006800000 */
[----:B------:R-:W-:Y:S02]  /*da70*/  FSEL R108, R188, -INF , !P4 ;  /* 0xff800000bc6c7808 */ /* 0x000fe40006000000 */
[C---:B------:R-:W-:Y:S01]  /*da80*/  ISETP.GE.AND P5, PT, R2.reuse, R4, PT ;  /* 0x000000040200720c */ /* 0x040fe20003fa6270 */
[----:B------:R-:W-:Y:S01]  /*da90*/  MUFU.TANH R188, R7 ;  /* 0x0000000700bc7308 */ /* 0x000fe20000002400 */
[----:B------:R-:W-:Y:S01]  /*daa0*/  ISETP.GE.AND P4, PT, R2, R5, PT ;  /* 0x000000050200720c */ /* 0x000fe20003f86270 */
[----:B---3--:R-:W-:Y:S01]  /*dab0*/  FMUL.FTZ R6, R30, UR4 ;  /* 0x000000041e067c20 */ /* 0x008fe20008410000 */
[----:B------:R-:W-:Y:S01]  /*dac0*/  VIADD R2, R0, 0xfffffe20 ;  /* 0xfffffe2000027836 */ /* 0x000fe20000000000 */
[----:B------:R-:W-:-:S02]  /*dad0*/  FSEL R104, R194, -INF , !P2 ;  /* 0xff800000c2687808 */ /* 0x000fc40005000000 */
[----:B------:R-:W-:Y:S02]  /*dae0*/  FSEL R110, R168, -INF , !P3 ;  /* 0xff800000a86e7808 */ /* 0x000fe40005800000 */
[----:B------:R3:W5:Y:S01]  /*daf0*/  MUFU.TANH R202, R6 ;  /* 0x0000000600ca7308 */ /* 0x0007620000002400 */
[C---:B------:R-:W-:Y:S02]  /*db00*/  ISETP.GE.AND P2, PT, R2.reuse, R4, PT ;  /* 0x000000040200720c */ /* 0x040fe40003f46270 */
[----:B------:R-:W-:Y:S01]  /*db10*/  ISETP.GE.AND P3, PT, R2, R5, PT ;  /* 0x000000050200720c */ /* 0x000fe20003f66270 */
[----:B------:R-:W-:Y:S01]  /*db20*/  FMUL.FTZ R2, R26, UR4 ;  /* 0x000000041a027c20 */ /* 0x000fe20008410000 */
[----:B------:R-:W-:Y:S02]  /*db30*/  FSEL R103, R238, -INF , !P5 ;  /* 0xff800000ee677808 */ /* 0x000fe40006800000 */
[----:B------:R-:W-:Y:S01]  /*db40*/  FSEL R111, R182, -INF , !P4 ;  /* 0xff800000b66f7808 */ /* 0x000fe20006000000 */
[----:B------:R2:W-:Y:S01]  /*db50*/  MUFU.TANH R184, R2 ;  /* 0x0000000200b87308 */ /* 0x0005e20000002400 */
[----:B------:R-:W-:-:S02]  /*db60*/  FSEL R168, R169, -INF , !P2 ;  /* 0xff800000a9a87808 */ /* 0x000fc40005000000 */
[----:B------:R-:W-:Y:S01]  /*db70*/  FSEL R175, R175, -INF , !P3 ;  /* 0xff800000afaf7808 */ /* 0x000fe20005800000 */
[----:B---3--:R-:W-:Y:S02]  /*db80*/  FMUL.FTZ R6, R31, UR4 ;  /* 0x000000041f067c20 */ /* 0x008fe40008410000 */
[----:B-1----:R-:W-:Y:S02]  /*db90*/  HMMA.16816.F32.BF16 R28, R12, R40, R8 ;  /* 0x000000280c1c723c */ /* 0x002fe40000041808 */
[----:B------:R1:W-:Y:S01]  /*dba0*/  MUFU.TANH R203, R6 ;  /* 0x0000000600cb7308 */ /* 0x0003e20000002400 */
[----:B--2---:R-:W-:-:S05]  /*dbb0*/  VIADD R2, R0, 0xfffffe28 ;  /* 0xfffffe2800027836 */ /* 0x004fca0000000000 */
[----:B------:R-:W-:Y:S01]  /*dbc0*/  HMMA.16816.F32.BF16 R8, R16, R66, R72 ;  /* 0x000000421008723c */ /* 0x000fe20000041848 */
[C---:B------:R-:W-:Y:S02]  /*dbd0*/  ISETP.GE.AND P2, PT, R2.reuse, R4, PT ;  /* 0x000000040200720c */ /* 0x040fe40003f46270 */
[----:B------:R-:W-:Y:S01]  /*dbe0*/  ISETP.GE.AND P3, PT, R2, R5, PT ;  /* 0x000000050200720c */ /* 0x000fe20003f66270 */
[----:B------:R-:W-:Y:S01]  /*dbf0*/  VIADD R2, R0, 0xfffffe29 ;  /* 0xfffffe2900027836 */ /* 0x000fe20000000000 */
[----:B------:R-:W-:-:S03]  /*dc00*/  FSEL R115, R171, -INF , !P2 ;  /* 0xff800000ab737808 */ /* 0x000fc60005000000 */
[----:B------:R-:W-:Y:S01]  /*dc10*/  HMMA.16816.F32.BF16 R64, R20, R32, R116 ;  /* 0x000000201440723c */ /* 0x000fe20000041874 */
[----:B------:R-:W-:Y:S01]  /*dc20*/  FSEL R172, R172, -INF , !P3 ;  /* 0xff800000acac7808 */ /* 0x000fe20005800000 */
[----:B-1----:R-:W-:Y:S01]  /*dc30*/  FMUL.FTZ R6, R24, UR4 ;  /* 0x0000000418067c20 */ /* 0x002fe20008410000 */
[----:B------:R-:W-:-:S03]  /*dc40*/  FMUL.FTZ R7, R29, UR4 ;  /* 0x000000041d077c20 */ /* 0x000fc60008410000 */
[----:B------:R1:W2:Y:S02]  /*dc50*/  MUFU.TANH R195, R6 ;  /* 0x0000000600c37308 */ /* 0x0002a40000002400 */
[----:B------:R-:W-:Y:S06]  /*dc60*/  HMMA.16816.F32.BF16 R72, R20, R34, R120 ;  /* 0x000000221448723c */ /* 0x000fec0000041878 */
[----:B------:R3:W-:Y:S02]  /*dc70*/  MUFU.TANH R182, R7 ;  /* 0x0000000700b67308 */ /* 0x0007e40000002400 */
[----:B------:R-:W-:Y:S01]  /*dc80*/  HMMA.16816.F32.BF16 R8, R12, R42, R8 ;  /* 0x0000002a0c08723c */ /* 0x000fe20000041808 */
[----:B------:R-:W-:Y:S01]  /*dc90*/  LDSM.16.M88.4 R40, [R88+0x8800] ;  /* 0x008800005828783b */ /* 0x000fe20000000200 */
[----:B-1----:R-:W-:-:S06]  /*dca0*/  FMUL.FTZ R6, R25, UR4 ;  /* 0x0000000419067c20 */ /* 0x002fcc0008410000 */
[----:B------:R-:W-:Y:S01]  /*dcb0*/  HMMA.16816.F32.BF16 R24, R16, R48, R76 ;  /* 0x000000301018723c */ /* 0x000fe2000004184c */
[----:B------:R1:W-:Y:S01]  /*dcc0*/  MUFU.TANH R194, R6 ;  /* 0x0000000600c27308 */ /* 0x0003e20000002400 */
[----:B---3--:R-:W-:-:S06]  /*dcd0*/  FMUL.FTZ R7, R30, UR4 ;  /* 0x000000041e077c20 */ /* 0x008fcc0008410000 */
[----:B------:R-:W-:Y:S01]  /*dce0*/  HMMA.16816.F32.BF16 R76, R20, R44, R124 ;  /* 0x0000002c144c723c */ /* 0x000fe2000004187c */
[----:B------:R3:W2:Y:S01]  /*dcf0*/  MUFU.TANH R171, R7 ;  /* 0x0000000700ab7308 */ /* 0x0006a20000002400 */
[----:B-1----:R-:W-:-:S10]  /*dd00*/  VIADD R6, R0, 0xfffffe21 ;  /* 0xfffffe2100067836 */ /* 0x002fd40000000000 */
[----:B------:R-:W-:Y:S01]  /*dd10*/  HMMA.16816.F32.BF16 R32, R12, R52, R24 ;  /* 0x000000340c20723c */ /* 0x000fe20000041818 */
[CC--:B------:R-:W-:Y:S02]  /*dd20*/  ISETP.GE.AND P5, PT, R6.reuse, R4.reuse, PT ;  /* 0x000000040600720c */ /* 0x0c0fe40003fa6270 */
[-C--:B------:R-:W-:Y:S01]  /*dd30*/  ISETP.GE.AND P4, PT, R6, R5.reuse, PT ;  /* 0x000000050600720c */ /* 0x080fe20003f86270 */
[----:B------:R-:W-:Y:S01]  /*dd40*/  FMUL.FTZ R6, R28, UR4 ;  /* 0x000000041c067c20 */ /* 0x000fe20008410000 */
[----:B------:R-:W-:Y:S02]  /*dd50*/  FSEL R169, R183, -INF , !P5 ;  /* 0xff800000b7a97808 */ /* 0x000fe40006800000 */
[----:B------:R-:W-:Y:S01]  /*dd60*/  FSEL R174, R174, -INF , !P4 ;  /* 0xff800000aeae7808 */ /* 0x000fe20006000000 */
[----:B------:R1:W2:Y:S01]  /*dd70*/  MUFU.TANH R183, R6 ;  /* 0x0000000600b77308 */ /* 0x0002a20000002400 */
[C---:B------:R-:W-:Y:S02]  /*dd80*/  ISETP.GE.AND P5, PT, R2.reuse, R4, PT ;  /* 0x000000040200720c */ /* 0x040fe40003fa6270 */
[----:B------:R-:W-:Y:S01]  /*dd90*/  ISETP.GE.AND P4, PT, R2, R5, PT ;  /* 0x000000050200720c */ /* 0x000fe20003f86270 */
[----:B------:R-:W-:Y:S01]  /*dda0*/  VIADD R2, R0, 0xfffffe31 ;  /* 0xfffffe3100027836 */ /* 0x000fe20000000000 */
[----:B------:R-:W-:-:S02]  /*ddb0*/  FSEL R170, R170, -INF , !P5 ;  /* 0xff800000aaaa7808 */ /* 0x000fc40006800000 */
[----:B------:R-:W-:-:S04]  /*ddc0*/  FSEL R173, R173, -INF , !P4 ;  /* 0xff800000adad7808 */ /* 0x000fc80006000000 */
[----:B---3--:R-:W-:Y:S01]  /*ddd0*/  FMUL.FTZ R7, R32, UR4 ;  /* 0x0000000420077c20 */ /* 0x008fe20008410000 */
[C---:B------:R-:W-:Y:S02]  /*dde0*/  ISETP.GE.AND P5, PT, R2.reuse, R4, PT ;  /* 0x000000040200720c */ /* 0x040fe40003fa6270 */
[----:B------:R-:W-:Y:S01]  /*ddf0*/  ISETP.GE.AND P4, PT, R2, R5, PT ;  /* 0x000000050200720c */ /* 0x000fe20003f86270 */
[----:B------:R-:W-:Y:S01]  /*de00*/  VIADD R2, R0, 0xfffffe38 ;  /* 0xfffffe3800027836 */ /* 0x000fe20000000000 */
[----:B------:R-:W-:Y:S01]  /*de10*/  FSEL R120, R232, -INF , !P5 ;  /* 0xff800000e8787808 */ /* 0x000fe20006800000 */
[----:B------:R3:W-:Y:S01]  /*de20*/  MUFU.TANH R94, R7 ;  /* 0x00000007005e7308 */ /* 0x0007e20000002400 */
[----:B------:R-:W-:Y:S01]  /*de30*/  FSEL R180, R180, -INF , !P4 ;  /* 0xff800000b4b47808 */ /* 0x000fe20006000000 */
[----:B-1----:R-:W-:-:S05]  /*de40*/  VIADD R6, R0, 0xfffffe30 ;  /* 0xfffffe3000067836 */ /* 0x002fca0000000000 */
[CC--:B------:R-:W-:Y:S02]  /*de50*/  ISETP.GE.AND P2, PT, R6.reuse, R4.reuse, PT ;  /* 0x000000040600720c */ /* 0x0c0fe40003f46270 */
[-C--:B------:R-:W-:Y:S01]  /*de60*/  ISETP.GE.AND P3, PT, R6, R5.reuse, PT ;  /* 0x000000050600720c */ /* 0x080fe20003f66270 */
[----:B------:R-:W-:Y:S01]  /*de70*/  FMUL.FTZ R6, R31, UR4 ;  /* 0x000000041f067c20 */ /* 0x000fe20008410000 */
[----:B------:R-:W-:Y:S01]  /*de80*/  FSEL R119, R231, -INF , !P2 ;  /* 0xff800000e7777808 */ /* 0x000fe20005000000 */
[----:B------:R-:W-:Y:S01]  /*de90*/  HMMA.16816.F32.BF16 R28, R16, R56, R68 ;  /* 0x00000038101c723c */ /* 0x000fe20000041844 */
[----:B------:R-:W-:Y:S01]  /*dea0*/  FSEL R181, R181, -INF , !P3 ;  /* 0xff800000b5b57808 */ /* 0x000fe20005800000 */
[----:B------:R1:W-:Y:S01]  /*deb0*/  MUFU.TANH R116, R6 ;  /* 0x0000000600747308 */ /* 0x0003e20000002400 */
[CC--:B------:R-:W-:Y:S01]  /*dec0*/  ISETP.GE.AND P3, PT, R2.reuse, R5.reuse, PT ;  /* 0x000000050200720c */ /* 0x0c0fe20003f66270 */
[----:B---3--:R-:W-:Y:S01]  /*ded0*/  FMUL.FTZ R7, R33, UR4 ;  /* 0x0000000421077c20 */ /* 0x008fe20008410000 */
[-C--:B------:R-:W-:Y:S01]  /*dee0*/  ISETP.GE.AND P2, PT, R2, R4.reuse, PT ;  /* 0x000000040200720c */ /* 0x080fe20003f46270 */
[----:B------:R-:W-:Y:S01]  /*def0*/  VIADD R2, R0, 0xfffffe39 ;  /* 0xfffffe3900027836 */ /* 0x000fe20000000000 */
[----:B------:R-:W-:Y:S01]  /*df00*/  FSEL R122, R39, -INF , !P3 ;  /* 0xff800000277a7808 */ /* 0x000fe20005800000 */
[----:B------:R-:W-:Y:S01]  /*df10*/  HMMA.16816.F32.BF16 R68, R20, R46, R128 ;  /* 0x0000002e1444723c */ /* 0x000fe20000041880 */
[----:B------:R-:W-:Y:S01]  /*df20*/  FSEL R118, R229, -INF , !P2 ;  /* 0xff800000e5767808 */ /* 0x000fe20005000000 */
[----:B------:R-:W-:Y:S01]  /*df30*/  LDSM.16.M88.4 R44, [R38+0x8800] ;  /* 0x00880000262c783b */ /* 0x000fe20000000200 */
[C---:B------:R-:W-:Y:S01]  /*df40*/  ISETP.GE.AND P5, PT, R2.reuse, R4, PT ;  /* 0x000000040200720c */ /* 0x040fe20003fa6270 */
[----:B------:R3:W-:Y:S01]  /*df50*/  MUFU.TANH R95, R7 ;  /* 0x00000007005f7308 */ /* 0x0007e20000002400 */
[----:B------:R-:W-:Y:S01]  /*df60*/  ISETP.GE.AND P4, PT, R2, R5, PT ;  /* 0x000000050200720c */ /* 0x000fe20003f86270 */
[----:B------:R-:W-:Y:S01]  /*df70*/  VIADD R2, R0, 0xfffffe40 ;  /* 0xfffffe4000027836 */ /* 0x000fe20000000000 */
[----:B------:R-:W-:-:S02]  /*df80*/  FSEL R117, R230, -INF , !P5 ;  /* 0xff800000e6757808 */ /* 0x000fc40006800000 */
[----:B------:R-:W-:Y:S01]  /*df90*/  FSEL R121, R227, -INF , !P4 ;  /* 0xff800000e3797808 */ /* 0x000fe20006000000 */
[----:B-1----:R-:W-:Y:S01]  /*dfa0*/  FMUL.FTZ R6, R8, UR4 ;  /* 0x0000000408067c20 */ /* 0x002fe20008410000 */
[CC--:B------:R-:W-:Y:S02]  /*dfb0*/  ISETP.GE.AND P2, PT, R2.reuse, R4.reuse, PT ;  /* 0x000000040200720c */ /* 0x0c0fe40003f46270 */
[-C--:B------:R-:W-:Y:S01]  /*dfc0*/  ISETP.GE.AND P3, PT, R2, R5.reuse, PT ;  /* 0x000000050200720c */ /* 0x080fe20003f66270 */
[----:B------:R1:W2:Y:S01]  /*dfd0*/  MUFU.TANH R107, R6 ;  /* 0x00000006006b7308 */ /* 0x0002a20000002400 */
[----:B------:R-:W-:Y:S01]  /*dfe0*/  VIADD R2, R0, 0xfffffe41 ;  /* 0xfffffe4100027836 */ /* 0x000fe20000000000 */
[----:B------:R-:W-:Y:S02]  /*dff0*/  FSEL R123, R226, -INF , !P2 ;  /* 0xff800000e27b7808 */ /* 0x000fe40005000000 */
[----:B------:R-:W-:Y:S02]  /*e000*/  FSEL R187, R187, -INF , !P3 ;  /* 0xff800000bbbb7808 */ /* 0x000fe40005800000 */
[C---:B------:R-:W-:Y:S01]  /*e010*/  ISETP.GE.AND P5, PT, R2.reuse, R4, PT ;  /* 0x000000040200720c */ /* 0x040fe20003fa6270 */
[----:B---3--:R-:W-:Y:S01]  /*e020*/  FMUL.FTZ R7, R35, UR4 ;  /* 0x0000000423077c20 */ /* 0x008fe20008410000 */
[----:B------:R-:W-:Y:S01]  /*e030*/  ISETP.GE.AND P4, PT, R2, R5, PT ;  /* 0x000000050200720c */ /* 0x000fe20003f86270 */
[----:B------:R-:W-:Y:S01]  /*e040*/  VIADD R2, R0, 0xfffffe48 ;  /* 0xfffffe4800027836 */ /* 0x000fe20000000000 */
[----:B------:R-:W-:Y:S01]  /*e050*/  FSEL R124, R228, -INF , !P5 ;  /* 0xff800000e47c7808 */ /* 0x000fe20006800000 */
[----:B------:R-:W-:Y:S01]  /*e060*/  MUFU.TANH R92, R7 ;  /* 0x00000007005c7308 */ /* 0x000fe20000002400 */
[----:B------:R-:W-:-:S02]  /*e070*/  FSEL R186, R186, -INF , !P4 ;  /* 0xff800000baba7808 */ /* 0x000fc40006000000 */
[CC--:B------:R-:W-:Y:S02]  /*e080*/  ISETP.GE.AND P2, PT, R2.reuse, R4.reuse, PT ;  /* 0x000000040200720c */ /* 0x0c0fe40003f46270 */
[----:B------:R-:W-:Y:S01]  /*e090*/  ISETP.GE.AND P3, PT, R2, R5, PT ;  /* 0x000000050200720c */ /* 0x000fe20003f66270 */
[----:B-1----:R-:W-:Y:S01]  /*e0a0*/  FMUL.FTZ R6, R9, UR4 ;  /* 0x0000000409067c20 */ /* 0x002fe20008410000 */
[----:B------:R-:W-:Y:S01]  /*e0b0*/  VIADD R2, R0, 0xfffffe50 ;  /* 0xfffffe5000027836 */ /* 0x000fe20000000000 */
[----:B------:R-:W-:Y:S02]  /*e0c0*/  FSEL R126, R224, -INF , !P2 ;  /* 0xff800000e07e7808 */ /* 0x000fe40005000000 */
[----:B------:R1:W-:Y:S01]  /*e0d0*/  MUFU.TANH R109, R6 ;  /* 0x00000006006d7308 */ /* 0x0003e20000002400 */
[----:B------:R-:W-:Y:S02]  /*e0e0*/  FSEL R185, R185, -INF , !P3 ;  /* 0xff800000b9b97808 */ /* 0x000fe40005800000 */
[----:B------:R-:W-:-:S02]  /*e0f0*/  ISETP.GE.AND P2, PT, R2, R4, PT ;  /* 0x000000040200720c */ /* 0x000fc40003f46270 */
[----:B------:R-:W-:Y:S01]  /*e100*/  ISETP.GE.AND P3, PT, R2, R5, PT ;  /* 0x000000050200720c */ /* 0x000fe20003f66270 */
[----:B------:R-:W-:Y:S01]  /*e110*/  VIADD R2, R0, 0xfffffe51 ;  /* 0xfffffe5100027836 */ /* 0x000fe20000000000 */
[----:B------:R-:W-:Y:S02]  /*e120*/  FSEL R128, R222, -INF , !P2 ;  /* 0xff800000de807808 */ /* 0x000fe40005000000 */
[----:B------:R-:W-:Y:S01]  /*e130*/  FSEL R190, R190, -INF , !P3 ;  /* 0xff800000bebe7808 */ /* 0x000fe20005800000 */
[----:B-1----:R-:W-:-:S04]  /*e140*/  FMUL.FTZ R6, R10, UR4 ;  /* 0x000000040a067c20 */ /* 0x002fc80008410000 */
[----:B------:R1:W3:Y:S02]  /*e150*/  MUFU.TANH R39, R6 ;  /* 0x0000000600277308 */ /* 0x0002e40000002400 */
[----:B-1----:R-:W-:Y:S02]  /*e160*/  FMUL.FTZ R6, R11, UR4 ;  /* 0x000000040b067c20 */ /* 0x002fe40008410000 */
[----:B------:R-:W-:Y:S01]  /*e170*/  HMMA.16816.F32.BF16 R8, R16, R50, R80 ;  /* 0x000000321008723c */ /* 0x000fe20000041850 */
[----:B------:R-:W1:Y:S03]  /*e180*/  LDSM.16.M88.4 R48, [R38+0x8000] ;  /* 0x008000002630783b */ /* 0x000e660000000200 */
[----:B------:R4:W-:Y:S02]  /*e190*/  MUFU.TANH R98, R6 ;  /* 0x0000000600627308 */ /* 0x0009e40000002400 */
[----:B----4-:R-:W-:-:S14]  /*e1a0*/  VIADD R6, R0, 0xfffffe49 ;  /* 0xfffffe4900067836 */ /* 0x010fdc0000000000 */
[----:B------:R-:W-:Y:S01]  /*e1b0*/  HMMA.16816.F32.BF16 R24, R12, R54, R8 ;  /* 0x000000360c18723c */ /* 0x000fe20000041808 */
[----:B------:R-:W4:Y:S01]  /*e1c0*/  LDSM.16.M88.4 R52, [R88+0x9000] ;  /* 0x009000005834783b */ /* 0x000f220000000200 */
[C---:B------:R-:W-:Y:S02]  /*e1d0*/  ISETP.GE.AND P5, PT, R6.reuse, R4, PT ;  /* 0x000000040600720c */ /* 0x040fe40003fa6270 */
[----:B------:R-:W-:Y:S01]  /*e1e0*/  ISETP.GE.AND P4, PT, R6, R5, PT ;  /* 0x000000050600720c */ /* 0x000fe20003f86270 */
[----:B------:R-:W-:-:S03]  /*e1f0*/  FMUL.FTZ R6, R34, UR4 ;  /* 0x0000000422067c20 */ /* 0x000fc60008410000 */
[----:B------:R-:W-:Y:S01]  /*e200*/  HMMA.16816.F32.BF16 R8, R16, R58, R84 ;  /* 0x0000003a1008723c */ /* 0x000fe20000041854 */
[----:B------:R-:W-:Y:S01]  /*e210*/  FSEL R125, R225, -INF , !P5 ;  /* 0xff800000e17d7808 */ /* 0x000fe20006800000 */
[----:B------:R-:W3:Y:S01]  /*e220*/  LDSM.16.M88.4 R56, [R37+0x9800] ;  /* 0x009800002538783b */ /* 0x000ee20000000200 */
[----:B------:R5:W3:Y:S01]  /*e230*/  MUFU.TANH R93, R6 ;  /* 0x00000006005d7308 */ /* 0x000ae20000002400 */
[C---:B------:R-:W-:Y:S02]  /*e240*/  ISETP.GE.AND P5, PT, R2.reuse, R4, PT ;  /* 0x000000040200720c */ /* 0x040fe40003fa6270 */
[----:B------:R-:W-:Y:S02]  /*e250*/  FSEL R127, R223, -INF , !P4 ;  /* 0xff800000df7f7808 */ /* 0x000fe40006000000 */
[----:B------:R-:W-:Y:S02]  /*e260*/  FSEL R130, R89, -INF , !P5 ;  /* 0xff80000059827808 */ /* 0x000fe40006800000 */
[----:B------:R-:W-:Y:S01]  /*e270*/  ISETP.GE.AND P4, PT, R2, R5, PT ;  /* 0x000000050200720c */ /* 0x000fe20003f86270 */
[----:B------:R-:W-:-:S02]  /*e280*/  VIADD R2, R0, 0xfffffe59 ;  /* 0xfffffe5900027836 */ /* 0x000fc40000000000 */
[----:B------:R-:W-:Y:S01]  /*e290*/  FMUL.FTZ R7, R25, UR4 ;  /* 0x0000000419077c20 */ /* 0x000fe20008410000 */
[C---:B-1----:R-:W-:Y:S01]  /*e2a0*/  HMMA.16816.F32.BF16 R32, R12.reuse, R48, R28 ;  /* 0x000000300c20723c */ /* 0x042fe2000004181c */
[----:B------:R-:W-:Y:S02]  /*e2b0*/  FSEL R192, R192, -INF , !P4 ;  /* 0xff800000c0c07808 */ /* 0x000fe40006000000 */
[CC--:B------:R-:W-:Y:S02]  /*e2c0*/  ISETP.GE.AND P5, PT, R2.reuse, R4.reuse, PT ;  /* 0x000000040200720c */ /* 0x0c0fe40003fa6270 */
[----:B------:R-:W-:Y:S01]  /*e2d0*/  ISETP.GE.AND P4, PT, R2, R5, PT ;  /* 0x000000050200720c */ /* 0x000fe20003f86270 */
[----:B------:R-:W-:Y:S01]  /*e2e0*/  VIADD R2, R0, 0xfffffe61 ;  /* 0xfffffe6100027836 */ /* 0x000fe20000000000 */
[----:B------:R-:W-:Y:S01]  /*e2f0*/  FSEL R131, R198, -INF , !P5 ;  /* 0xff800000c6837808 */ /* 0x000fe20006800000 */
[----:B-----5:R-:W-:Y:S01]  /*e300*/  VIADD R6, R0, 0xfffffe58 ;  /* 0xfffffe5800067836 */ /* 0x020fe20000000000 */
[----:B------:R-:W-:Y:S01]  /*e310*/  FSEL R191, R191, -INF , !P4 ;  /* 0xff800000bfbf7808 */ /* 0x000fe20006000000 */
[----:B------:R-:W-:Y:S01]  /*e320*/  HMMA.16816.F32.BF16 R8, R12, R50, R8 ;  /* 0x000000320c08723c */ /* 0x000fe20000041808 */
[-C--:B------:R-:W-:Y:S01]  /*e330*/  ISETP.GE.AND P5, PT, R2, R4.reuse, PT ;  /* 0x000000040200720c */ /* 0x080fe20003fa6270 */
[----:B------:R-:W1:Y:S01]  /*e340*/  LDSM.16.M88.4 R48, [R38+0x9000] ;  /* 0x009000002630783b */ /* 0x000e620000000200 */
[----:B------:R-:W-:-:S02]  /*e350*/  ISETP.GE.AND P2, PT, R6, R4, PT ;  /* 0x000000040600720c */ /* 0x000fc40003f46270 */
[-C--:B------:R-:W-:Y:S01]  /*e360*/  ISETP.GE.AND P3, PT, R6, R5.reuse, PT ;  /* 0x000000050600720c */ /* 0x080fe20003f66270 */
[----:B------:R-:W-:Y:S01]  /*e370*/  FMUL.FTZ R6, R24, UR4 ;  /* 0x0000000418067c20 */ /* 0x000fe20008410000 */
[----:B------:R-:W-:Y:S01]  /*e380*/  FSEL R129, R91, -INF , !P2 ;  /* 0xff8000005b817808 */ /* 0x000fe20005000000 */
[C---:B------:R-:W-:Y:S01]  /*e390*/  HMMA.16816.F32.BF16 R28, R16.reuse, R40, R64 ;  /* 0x00000028101c723c */ /* 0x040fe20000041840 */
[----:B------:R-:W-:Y:S01]  /*e3a0*/  FSEL R189, R189, -INF , !P3 ;  /* 0xff800000bdbd7808 */ /* 0x000fe20005800000 */
[----:B------:R5:W1:Y:S01]  /*e3b0*/  MUFU.TANH R89, R6 ;  /* 0x0000000600597308 */ /* 0x000a620000002400 */
[----:B------:R-:W-:Y:S01]  /*e3c0*/  ISETP.GE.AND P4, PT, R2, R5, PT ;  /* 0x000000050200720c */ /* 0x000fe20003f86270 */
[C---:B------:R-:W-:Y:S01]  /*e3d0*/  VIADD R2, R0.reuse, 0xfffffe68 ;  /* 0xfffffe6800027836 */ /* 0x040fe20000000000 */
[----:B------:R-:W-:Y:S02]  /*e3e0*/  FSEL R86, R221, -INF , !P5 ;  /* 0xff800000dd567808 */ /* 0x000fe40006800000 */
[----:B------:R-:W-:Y:S01]  /*e3f0*/  FSEL R198, R217, -INF , !P4 ;  /* 0xff800000d9c67808 */ /* 0x000fe20006000000 */
[----:B------:R-:W-:Y:S02]  /*e400*/  HMMA.16816.F32.BF16 R40, R16, R42, R72 ;  /* 0x0000002a1028723c */ /* 0x000fe40000041848 */
[----:B------:R2:W-:Y:S01]  /*e410*/  MUFU.TANH R91, R7 ;  /* 0x00000007005b7308 */ /* 0x0005e20000002400 */
[----:B-----5:R-:W-:-:S09]  /*e420*/  VIADD R6, R0, 0xfffffe60 ;  /* 0xfffffe6000067836 */ /* 0x020fd20000000000 */
[C---:B------:R-:W-:Y:S01]  /*e430*/  HMMA.16816.F32.BF16 R28, R12.reuse, R44, R28 ;  /* 0x0000002c0c1c723c */ /* 0x040fe2000004181c */
[CC--:B------:R-:W-:Y:S02]  /*e440*/  ISETP.GE.AND P2, PT, R6.reuse, R4.reuse, PT ;  /* 0x000000040600720c */ /* 0x0c0fe40003f46270 */
[----:B------:R-:W-:Y:S01]  /*e450*/  ISETP.GE.AND P3, PT, R6, R5, PT ;  /* 0x000000050600720c */ /* 0x000fe20003f66270 */
[----:B------:R-:W-:Y:S01]  /*e460*/  FMUL.FTZ R6, R26, UR4 ;  /* 0x000000041a067c20 */ /* 0x000fe20008410000 */
[----:B------:R-:W-:Y:S01]  /*e470*/  FSEL R85, R196, -INF , !P2 ;  /* 0xff800000c4557808 */ /* 0x000fe20005000000 */
[----:B--2---:R-:W-:Y:S02]  /*e480*/  FMUL.FTZ R7, R27, UR4 ;  /* 0x000000041b077c20 */ /* 0x004fe40008410000 */
[----:B------:R-:W-:Y:S01]  /*e490*/  HMMA.16816.F32.BF16 R40, R12, R46, R40 ;  /* 0x0000002e0c28723c */ /* 0x000fe20000041828 */
[----:B------:R2:W5:Y:S01]  /*e4a0*/  MUFU.TANH R84, R6 ;  /* 0x0000000600547308 */ /* 0x0005620000002400 */
[----:B------:R-:W-:Y:S01]  /*e4b0*/  FSEL R199, R199, -INF , !P3 ;  /* 0xff800000c7c77808 */ /* 0x000fe20005800000 */
[----:B------:R1:W5:Y:S01]  /*e4c0*/  LDSM.16.M88.4 R44, [R88+0x9800] ;  /* 0x00980000582c783b */ /* 0x0003620000000200 */
[----:B------:R-:W-:-:S02]  /*e4d0*/  ISETP.GE.AND P2, PT, R2, R4, PT ;  /* 0x000000040200720c */ /* 0x000fc40003f46270 */
[-C--:B------:R-:W-:Y:S01]  /*e4e0*/  ISETP.GE.AND P3, PT, R2, R5.reuse, PT ;  /* 0x000000050200720c */ /* 0x080fe20003f66270 */
[----:B------:R-:W-:Y:S01]  /*e4f0*/  VIADD R2, R0, 0xfffffe70 ;  /* 0xfffffe7000027836 */ /* 0x000fe20000000000 */
[----:B------:R-:W-:Y:S01]  /*e500*/  FSEL R193, R193, -INF , !P2 ;  /* 0xff800000c1c17808 */ /* 0x000fe20005000000 */
[----:B------:R3:W-:Y:S01]  /*e510*/  MUFU.TANH R83, R7 ;  /* 0x0000000700537308 */ /* 0x0007e20000002400 */
[----:B------:R-:W-:Y:S01]  /*e520*/  FSEL R197, R197, -INF , !P3 ;  /* 0xff800000c5c57808 */ /* 0x000fe20005800000 */
[----:B----4-:R-:W-:Y:S01]  /*e530*/  HMMA.16816.F32.BF16 R24, R16, R52, R76 ;  /* 0x000000341018723c */ /* 0x010fe2000004184c */
[C---:B------:R-:W-:Y:S02]  /*e540*/  ISETP.GE.AND P2, PT, R2.reuse, R4, PT ;  /* 0x000000040200720c */ /* 0x040fe40003f46270 */
[----:B------:R-:W-:Y:S01]  /*e550*/  ISETP.GE.AND P3, PT, R2, R5, PT ;  /* 0x000000050200720c */ /* 0x000fe20003f66270 */
[----:B------:R-:W-:Y:S01]  /*e560*/  VIADD R2, R0, 0xfffffe78 ;  /* 0xfffffe7800027836 */ /* 0x000fe20000000000 */
[----:B------:R-:W-:Y:S01]  /*e570*/  FSEL R200, R200, -INF , !P2 ;  /* 0xff800000c8c87808 */ /* 0x000fe20005000000 */
[----:B--2---:R-:W-:Y:S01]  /*e580*/  VIADD R6, R0, 0xfffffe69 ;  /* 0xfffffe6900067836 */ /* 0x004fe20000000000 */
[----:B------:R-:W-:-:S02]  /*e590*/  FSEL R207, R207, -INF , !P3 ;  /* 0xff800000cfcf7808 */ /* 0x000fc40005800000 */
[-C--:B------:R-:W-:Y:S02]  /*e5a0*/  ISETP.GE.AND P2, PT, R2, R4.reuse, PT ;  /* 0x000000040200720c */ /* 0x080fe40003f46270 */
[CC--:B------:R-:W-:Y:S02]  /*e5b0*/  ISETP.GE.AND P5, PT, R6.reuse, R4.reuse, PT ;  /* 0x000000040600720c */ /* 0x0c0fe40003fa6270 */
[-C--:B------:R-:W-:Y:S01]  /*e5c0*/  ISETP.GE.AND P4, PT, R6, R5.reuse, PT ;  /* 0x000000050600720c */ /* 0x080fe20003f86270 */
[----:B------:R-:W-:Y:S01]  /*e5d0*/  VIADD R6, R0, 0xfffffe71 ;  /* 0xfffffe7100067836 */ /* 0x000fe20000000000 */
[----:B------:R-:W-:Y:S01]  /*e5e0*/  FSEL R87, R219, -INF , !P5 ;  /* 0xff800000db577808 */ /* 0x000fe20006800000 */
[----:B---3--:R-:W-:Y:S01]  /*e5f0*/  FMUL.FTZ R7, R32, UR4 ;  /* 0x0000000420077c20 */ /* 0x008fe20008410000 */
[----:B------:R-:W-:Y:S02]  /*e600*/  FSEL R196, R218, -INF , !P4 ;  /* 0xff800000dac47808 */ /* 0x000fe40006000000 */
[C---:B------:R-:W-:Y:S01]  /*e610*/  ISETP.GE.AND P5, PT, R6.reuse, R4, PT ;  /* 0x000000040600720c */ /* 0x040fe20003fa6270 */
[----:B------:R2:W3:Y:S01]  /*e620*/  MUFU.TANH R82, R7 ;  /* 0x0000000700527308 */ /* 0x0004e20000002400 */
[----:B------:R-:W-:Y:S01]  /*e630*/  ISETP.GE.AND P4, PT, R6, R5, PT ;  /* 0x000000050600720c */ /* 0x000fe20003f86270 */
[----:B------:R-:W-:Y:S01]  /*e640*/  VIADD R6, R0, 0xfffffe79 ;  /* 0xfffffe7900067836 */ /* 0x000fe20000000000 */
[----:B------:R-:W-:-:S02]  /*e650*/  FSEL R74, R220, -INF , !P5 ;  /* 0xff800000dc4a7808 */ /* 0x000fc40006800000 */
[----:B------:R-:W-:Y:S02]  /*e660*/  FSEL R206, R206, -INF , !P4 ;  /* 0xff800000cece7808 */ /* 0x000fe40006000000 */
[C---:B------:R-:W-:Y:S02]  /*e670*/  ISETP.GE.AND P5, PT, R6.reuse, R4, PT ;  /* 0x000000040600720c */ /* 0x040fe40003fa6270 */
[-C--:B------:R-:W-:Y:S01]  /*e680*/  ISETP.GE.AND P4, PT, R6, R5.reuse, PT ;  /* 0x000000050600720c */ /* 0x080fe20003f86270 */
[----:B------:R-:W-:Y:S01]  /*e690*/  FMUL.FTZ R6, R8, UR4 ;  /* 0x0000000408067c20 */ /* 0x000fe20008410000 */
[----:B------:R-:W-:Y:S02]  /*e6a0*/  FSEL R75, R216, -INF , !P5 ;  /* 0xff800000d84b7808 */ /* 0x000fe40006800000 */
[----:B------:R-:W-:Y:S01]  /*e6b0*/  FSEL R204, R204, -INF , !P4 ;  /* 0xff800000cccc7808 */ /* 0x000fe20006000000 */
[----:B------:R4:W-:Y:S01]  /*e6c0*/  MUFU.TANH R67, R6 ;  /* 0x0000000600437308 */ /* 0x0009e20000002400 */
[----:B------:R-:W-:Y:S01]  /*e6d0*/  ISETP.GE.AND P3, PT, R2, R5, PT ;  /* 0x000000050200720c */ /* 0x000fe20003f66270 */
[----:B------:R-:W-:-:S02]  /*e6e0*/  VIADD R2, R0, 0xfffffe80 ;  /* 0xfffffe8000027836 */ /* 0x000fc40000000000 */
[----:B--2---:R-:W-:Y:S01]  /*e6f0*/  FMUL.FTZ R7, R33, UR4 ;  /* 0x0000000421077c20 */ /* 0x004fe20008410000 */
[----:B------:R-:W-:Y:S02]  /*e700*/  FSEL R201, R201, -INF , !P2 ;  /* 0xff800000c9c97808 */ /* 0x000fe40005000000 */
[----:B------:R-:W-:Y:S01]  /*e710*/  FSEL R205, R205, -INF , !P3 ;  /* 0xff800000cdcd7808 */ /* 0x000fe20005800000 */
[----:B------:R2:W-:Y:S01]  /*e720*/  MUFU.TANH R81, R7 ;  /* 0x0000000700517308 */ /* 0x0005e20000002400 */
[CC--:B------:R-:W-:Y:S02]  /*e730*/  ISETP.GE.AND P2, PT, R2.reuse, R4.reuse, PT ;  /* 0x000000040200720c */ /* 0x0c0fe40003f46270 */
[----:B------:R-:W-:Y:S01]  /*e740*/  ISETP.GE.AND P3, PT, R2, R5, PT ;  /* 0x000000050200720c */ /* 0x000fe20003f66270 */
[----:B------:R-:W-:Y:S01]  /*e750*/  VIADD R2, R0, 0xfffffe88 ;  /* 0xfffffe8800027836 */ /* 0x000fe20000000000 */
[----:B------:R-:W-:Y:S02]  /*e760*/  FSEL R208, R208, -INF , !P2 ;  /* 0xff800000d0d07808 */ /* 0x000fe40005000000 */
[----:B------:R-:W-:Y:S01]  /*e770*/  FSEL R213, R213, -INF , !P3 ;  /* 0xff800000d5d57808 */ /* 0x000fe20005800000 */
[----:B----4-:R-:W-:Y:S01]  /*e780*/  VIADD R6, R0, 0xfffffe81 ;  /* 0xfffffe8100067836 */ /* 0x010fe20000000000 */
[----:B------:R-:W-:-:S02]  /*e790*/  ISETP.GE.AND P2, PT, R2, R4, PT ;  /* 0x000000040200720c */ /* 0x000fc40003f46270 */
[-C--:B------:R-:W-:Y:S01]  /*e7a0*/  ISETP.GE.AND P3, PT, R2, R5.reuse, PT ;  /* 0x000000050200720c */ /* 0x080fe20003f66270 */
[----:B------:R-:W-:Y:S01]  /*e7b0*/  VIADD R2, R0, 0xfffffe90 ;  /* 0xfffffe9000027836 */ /* 0x000fe20000000000 */
[C---:B------:R-:W-:Y:S02]  /*e7c0*/  ISETP.GE.AND P5, PT, R6.reuse, R4, PT ;  /* 0x000000040600720c */ /* 0x040fe40003fa6270 */
[----:B------:R-:W-:Y:S01]  /*e7d0*/  ISETP.GE.AND P4, PT, R6, R5, PT ;  /* 0x000000050600720c */ /* 0x000fe20003f86270 */
[----:B------:R-:W-:Y:S01]  /*e7e0*/  FMUL.FTZ R6, R10, UR4 ;  /* 0x000000040a067c20 */ /* 0x000fe20008410000 */
[----:B--2---:R-:W-:Y:S01]  /*e7f0*/  FMUL.FTZ R7, R34, UR4 ;  /* 0x0000000422077c20 */ /* 0x004fe20008410000 */
[----:B------:R-:W-:Y:S02]  /*e800*/  FSEL R78, R63, -INF , !P5 ;  /* 0xff8000003f4e7808 */ /* 0x000fe40006800000 */
[----:B------:R2:W-:Y:S01]  /*e810*/  MUFU.TANH R65, R6 ;  /* 0x0000000600417308 */ /* 0x0005e20000002400 */
[----:B------:R-:W-:-:S02]  /*e820*/  FSEL R212, R212, -INF , !P4 ;  /* 0xff800000d4d47808 */ /* 0x000fc40006000000 */
[----:B------:R-:W-:Y:S02]  /*e830*/  FSEL R209, R209, -INF , !P2 ;  /* 0xff800000d1d17808 */ /* 0x000fe40005000000 */
[----:B------:R-:W-:Y:S02]  /*e840*/  FSEL R211, R211, -INF , !P3 ;  /* 0xff800000d3d37808 */ /* 0x000fe40005800000 */
[C---:B------:R-:W-:Y:S01]  /*e850*/  ISETP.GE.AND P2, PT, R2.reuse, R4, PT ;  /* 0x000000040200720c */ /* 0x040fe20003f46270 */
[----:B------:R4:W3:Y:S01]  /*e860*/  MUFU.TANH R80, R7 ;  /* 0x0000000700507308 */ /* 0x0008e20000002400 */
[----:B------:R-:W-:Y:S01]  /*e870*/  ISETP.GE.AND P3, PT, R2, R5, PT ;  /* 0x000000050200720c */ /* 0x000fe20003f66270 */
[----:B------:R-:W-:Y:S01]  /*e880*/  VIADD R2, R0, 0xfffffe98 ;  /* 0xfffffe9800027836 */ /* 0x000fe20000000000 */
[----:B------:R-:W-:Y:S02]  /*e890*/  FSEL R214, R214, -INF , !P2 ;  /* 0xff800000d6d67808 */ /* 0x000fe40005000000 */
[----:B------:R-:W-:-:S02]  /*e8a0*/  FSEL R202, R202, -INF , !P3 ;  /* 0xff800000caca7808 */ /* 0x000fc40005800000 */
[-C--:B------:R-:W-:Y:S01]  /*e8b0*/  ISETP.GE.AND P2, PT, R2, R4.reuse, PT ;  /* 0x000000040200720c */ /* 0x080fe20003f46270 */
[----:B--2---:R-:W-:Y:S01]  /*e8c0*/  VIADD R6, R0, 0xfffffe89 ;  /* 0xfffffe8900067836 */ /* 0x004fe20000000000 */
[-C--:B------:R-:W-:Y:S01]  /*e8d0*/  ISETP.GE.AND P3, PT, R2, R5.reuse, PT ;  /* 0x000000050200720c */ /* 0x080fe20003f66270 */
[----:B------:R-:W-:Y:S01]  /*e8e0*/  VIADD R2, R0, 0xfffffea0 ;  /* 0xfffffea000027836 */ /* 0x000fe20000000000 */
[----:B------:R-:W-:Y:S02]  /*e8f0*/  FSEL R195, R195, -INF , !P2 ;  /* 0xff800000c3c37808 */ /* 0x000fe40005000000 */
[C---:B------:R-:W-:Y:S02]  /*e900*/  ISETP.GE.AND P5, PT, R6.reuse, R4, PT ;  /* 0x000000040600720c */ /* 0x040fe40003fa6270 */
[----:B------:R-:W-:Y:S01]  /*e910*/  ISETP.GE.AND P4, PT, R6, R5, PT ;  /* 0x000000050600720c */ /* 0x000fe20003f86270 */
[----:B------:R-:W-:Y:S01]  /*e920*/  FMUL.FTZ R6, R28, UR4 ;  /* 0x000000041c067c20 */ /* 0x000fe20008410000 */
[----:B----4-:R-:W-:Y:S01]  /*e930*/  FMUL.FTZ R7, R35, UR4 ;  /* 0x0000000423077c20 */ /* 0x010fe20008410000 */
[----:B------:R-:W-:Y:S01]  /*e940*/  FSEL R79, R62, -INF , !P5 ;  /* 0xff8000003e4f7808 */ /* 0x000fe20006800000 */
[----:B------:R-:W-:Y:S01]  /*e950*/  HMMA.16816.F32.BF16 R32, R20, R56, R132 ;  /* 0x000000381420723c */ /* 0x000fe20000041884 */
[----:B------:R2:W4:Y:S01]  /*e960*/  MUFU.TANH R63, R6 ;  /* 0x00000006003f7308 */ /* 0x0005220000002400 */
[----:B------:R-:W-:-:S02]  /*e970*/  FSEL R210, R210, -INF , !P4 ;  /* 0xff800000d2d27808 */ /* 0x000fc40006000000 */
[----:B------:R-:W-:Y:S02]  /*e980*/  FSEL R184, R184, -INF , !P3 ;  /* 0xff800000b8b87808 */ /* 0x000fe40005800000 */
[C---:B------:R-:W-:Y:S02]  /*e990*/  ISETP.GE.AND P2, PT, R2.reuse, R4, PT ;  /* 0x000000040200720c */ /* 0x040fe40003f46270 */
[----:B------:R-:W-:Y:S01]  /*e9a0*/  ISETP.GE.AND P3, PT, R2, R5, PT ;  /* 0x000000050200720c */ /* 0x000fe20003f66270 */
[----:B------:R1:W-:Y:S01]  /*e9b0*/  MUFU.TANH R72, R7 ;  /* 0x0000000700487308 */ /* 0x0003e20000002400 */
[----:B------:R-:W-:Y:S01]  /*e9c0*/  VIADD R2, R0, 0xfffffea8 ;  /* 0xfffffea800027836 */ /* 0x000fe20000000000 */
[----:B------:R-:W-:Y:S01]  /*e9d0*/  HMMA.16816.F32.BF16 R20, R20, R58, R176 ;  /* 0x0000003a1414723c */ /* 0x000fe200000418b0 */
[----:B------:R-:W-:Y:S02]  /*e9e0*/  FSEL R171, R171, -INF , !P3 ;  /* 0xff800000abab7808 */ /* 0x000fe40005800000 */
[----:B------:R-:W-:-:S02]  /*e9f0*/  FSEL R183, R183, -INF , !P2 ;  /* 0xff800000b7b77808 */ /* 0x000fc40005000000 */
[----:B------:R-:W-:Y:S01]  /*ea00*/  ISETP.GE.AND P3, PT, R2, R5, PT ;  /* 0x000000050200720c */ /* 0x000fe20003f66270 */
[----:B--2---:R-:W-:Y:S01]  /*ea10*/  VIADD R6, R0, 0xfffffe91 ;  /* 0xfffffe9100067836 */ /* 0x004fe20000000000 */
[----:B------:R-:W-:Y:S01]  /*ea20*/  ISETP.GE.AND P2, PT, R2, R4, PT ;  /* 0x000000040200720c */ /* 0x000fe20003f46270 */
[----:B------:R-:W-:-:S03]  /*ea30*/  VIADD R2, R0, 0xfffffeb0 ;  /* 0xfffffeb000027836 */ /* 0x000fc60000000000 */
[C---:B------:R-:W-:Y:S02]  /*ea40*/  ISETP.GE.AND P5, PT, R6.reuse, R4, PT ;  /* 0x000000040600720c */ /* 0x040fe40003fa6270 */
[----:B------:R-:W-:Y:S01]  /*ea50*/  ISETP.GE.AND P4, PT, R6, R5, PT ;  /* 0x000000050600720c */ /* 0x000fe20003f86270 */
[----:B-1----:R-:W-:Y:S01]  /*ea60*/  FMUL.FTZ R7, R9, UR4 ;  /* 0x0000000409077c20 */ /* 0x002fe20008410000 */
[----:B------:R-:W-:Y:S01]  /*ea70*/  FMUL.FTZ R6, R30, UR4 ;  /* 0x000000041e067c20 */ /* 0x000fe20008410000 */
[----:B------:R-:W-:Y:S02]  /*ea80*/  FSEL R88, R215, -INF , !P5 ;  /* 0xff800000d7587808 */ /* 0x000fe40006800000 */
[----:B------:R1:W-:Y:S01]  /*ea90*/  MUFU.TANH R66, R7 ;  /* 0x0000000700427308 */ /* 0x0003e20000002400 */
[----:B------:R-:W-:Y:S02]  /*eaa0*/  FSEL R203, R203, -INF , !P4 ;  /* 0xff800000cbcb7808 */ /* 0x000fe40006000000 */
[----:B------:R-:W-:-:S02]  /*eab0*/  FSEL R107, R107, -INF , !P2 ;  /* 0xff8000006b6b7808 */ /* 0x000fc40005000000 */
[----:B------:R-:W-:-:S03]  /*eac0*/  ISETP.GE.AND P2, PT, R2, R4, PT ;  /* 0x000000040200720c */ /* 0x000fc60003f46270 */
[----:B------:R2:W4:Y:S01]  /*ead0*/  MUFU.TANH R53, R6 ;  /* 0x0000000600357308 */ /* 0x0005220000002400 */
[----:B------:R-:W-:Y:S01]  /*eae0*/  FSEL R94, R94, -INF , !P2 ;  /* 0xff8000005e5e7808 */ /* 0x000fe20005000000 */
[----:B-1----:R-:W-:Y:S02]  /*eaf0*/  FMUL.FTZ R7, R11, UR4 ;  /* 0x000000040b077c20 */ /* 0x002fe40008410000 */
[----:B------:R-:W-:Y:S01]  /*eb00*/  HMMA.16816.F32.BF16 R8, R16, R54, R68 ;  /* 0x000000361008723c */ /* 0x000fe20000041844 */
[----:B------:R-:W-:-:S03]  /*eb10*/  FSEL R68, R39, -INF , !P3 ;  /* 0xff80000027447808 */ /* 0x000fc60005800000 */
[----:B------:R1:W4:Y:S01]  /*eb20*/  MUFU.TANH R64, R7 ;  /* 0x0000000700407308 */ /* 0x0003220000002400 */
[-C--:B------:R-:W-:Y:S01]  /*eb30*/  ISETP.GE.AND P3, PT, R2, R5.reuse, PT ;  /* 0x000000050200720c */ /* 0x080fe20003f66270 */
[C---:B------:R-:W-:Y:S02]  /*eb40*/  VIADD R2, R0.reuse, 0xfffffeb8 ;  /* 0xfffffeb800027836 */ /* 0x040fe40000000000 */
[----:B--2---:R-:W-:Y:S01]  /*eb50*/  VIADD R6, R0, 0xfffffe99 ;  /* 0xfffffe9900067836 */ /* 0x004fe20000000000 */
[----:B------:R-:W-:Y:S02]  /*eb60*/  FSEL R93, R93, -INF , !P3 ;  /* 0xff8000005d5d7808 */ /* 0x000fe40005800000 */
[-C--:B------:R-:W-:Y:S02]  /*eb70*/  ISETP.GE.AND P2, PT, R2, R4.reuse, PT ;  /* 0x000000040200720c */ /* 0x080fe40003f46270 */
[C---:B------:R-:W-:Y:S02]  /*eb80*/  ISETP.GE.AND P5, PT, R6.reuse, R4, PT ;  /* 0x000000040600720c */ /* 0x040fe40003fa6270 */
[----:B------:R-:W-:Y:S01]  /*eb90*/  ISETP.GE.AND P4, PT, R6, R5, PT ;  /* 0x000000050600720c */ /* 0x000fe20003f86270 */
[----:B------:R-:W-:Y:S01]  /*eba0*/  VIADD R6, R0, 0xfffffea1 ;  /* 0xfffffea100067836 */ /* 0x000fe20000000000 */
[----:B------:R-:W-:-:S02]  /*ebb0*/  FSEL R194, R194, -INF , !P5 ;  /* 0xff800000c2c27808 */ /* 0x000fc40006800000 */
[----:B------:R-:W-:Y:S01]  /*ebc0*/  FSEL R188, R188, -INF , !P4 ;  /* 0xff800000bcbc7808 */ /* 0x000fe20006000000 */
[----:B-1----:R-:W-:Y:S01]  /*ebd0*/  FMUL.FTZ R7, R29, UR4 ;  /* 0x000000041d077c20 */ /* 0x002fe20008410000 */
[CC--:B------:R-:W-:Y:S01]  /*ebe0*/  ISETP.GE.AND P5, PT, R6.reuse, R4.reuse, PT ;  /* 0x000000040600720c */ /* 0x0c0fe20003fa6270 */
[----:B------:R-:W-:Y:S01]  /*ebf0*/  HMMA.16816.F32.BF16 R8, R12, R50, R8 ;  /* 0x000000320c08723c */ /* 0x000fe20000041808 */
[----:B------:R-:W-:Y:S01]  /*ec00*/  ISETP.GE.AND P4, PT, R6, R5, PT ;  /* 0x000000050600720c */ /* 0x000fe20003f86270 */
[----:B------:R1:W2:Y:S01]  /*ec10*/  MUFU.TANH R62, R7 ;  /* 0x00000007003e7308 */ /* 0x0002a20000002400 */
[----:B------:R-:W-:Y:S01]  /*ec20*/  VIADD R6, R0, 0xfffffea9 ;  /* 0xfffffea900067836 */ /* 0x000fe20000000000 */
[----:B------:R-:W-:Y:S02]  /*ec30*/  FSEL R182, R182, -INF , !P5 ;  /* 0xff800000b6b67808 */ /* 0x000fe40006800000 */
[----:B------:R-:W-:Y:S02]  /*ec40*/  FSEL R116, R116, -INF , !P4 ;  /* 0xff80000074747808 */ /* 0x000fe40006000000 */
[----:B------:R-:W-:-:S02]  /*ec50*/  ISETP.GE.AND P5, PT, R6, R4, PT ;  /* 0x000000040600720c */ /* 0x000fc40003fa6270 */
[-C--:B------:R-:W-:Y:S01]  /*ec60*/  ISETP.GE.AND P4, PT, R6, R5.reuse, PT ;  /* 0x000000050600720c */ /* 0x080fe20003f86270 */
[----:B------:R-:W-:Y:S01]  /*ec70*/  FMUL.FTZ R6, R43, UR4 ;  /* 0x000000042b067c20 */ /* 0x000fe20008410000 */
[----:B------:R-:W-:Y:S02]  /*ec80*/  FSEL R109, R109, -INF , !P5 ;  /* 0xff8000006d6d7808 */ /* 0x000fe40006800000 */
[----:B------:R-:W-:Y:S01]  /*ec90*/  FSEL R98, R98, -INF , !P4 ;  /* 0xff80000062627808 */ /* 0x000fe20006000000 */
[----:B------:R4:W-:Y:S01]  /*eca0*/  MUFU.TANH R39, R6 ;  /* 0x0000000600277308 */ /* 0x0009e20000002400 */
[-C--:B------:R-:W-:Y:S01]  /*ecb0*/  ISETP.GE.AND P3, PT, R2, R5.reuse, PT ;  /* 0x000000050200720c */ /* 0x080fe20003f66270 */
[----:B------:R-:W-:Y:S01]  /*ecc0*/  VIADD R2, R0, 0xfffffec0 ;  /* 0xfffffec000027836 */ /* 0x000fe20000000000 */
[----:B------:R-:W-:Y:S01]  /*ecd0*/  FSEL R89, R89, -INF , !P2 ;  /* 0xff80000059597808 */ /* 0x000fe20005000000 */
[----:B-1----:R-:W-:Y:S01]  /*ece0*/  FMUL.FTZ R7, R31, UR4 ;  /* 0x000000041f077c20 */ /* 0x002fe20008410000 */
[----:B-----5:R-:W-:Y:S01]  /*ecf0*/  FSEL R84, R84, -INF , !P3 ;  /* 0xff80000054547808 */ /* 0x020fe20005800000 */
[----:B------:R-:W-:Y:S01]  /*ed00*/  HMMA.16816.F32.BF16 R28, R12, R48, R24 ;  /* 0x000000300c1c723c */ /* 0x000fe20000041818 */
[CC--:B------:R-:W-:Y:S01]  /*ed10*/  ISETP.GE.AND P2, PT, R2.reuse, R4.reuse, PT ;  /* 0x000000040200720c */ /* 0x0c0fe20003f46270 */
[----:B------:R1:W5:Y:S01]  /*ed20*/  MUFU.TANH R52, R7 ;  /* 0x0000000700347308 */ /* 0x0003620000002400 */
[-C--:B------:R-:W-:Y:S01]  /*ed30*/  ISETP.GE.AND P3, PT, R2, R5.reuse, PT ;  /* 0x000000050200720c */ /* 0x080fe20003f66270 */
[----:B------:R-:W-:Y:S01]  /*ed40*/  VIADD R2, R0, 0xfffffec8 ;  /* 0xfffffec800027836 */ /* 0x000fe20000000000 */
[----:B---3--:R-:W-:Y:S01]  /*ed50*/  FSEL R132, R82, -INF , !P2 ;  /* 0xff80000052847808 */ /* 0x008fe20005000000 */
[----:B------:R-:W-:Y:S01]  /*ed60*/  FMUL.FTZ R9, R9, UR4 ;  /* 0x0000000409097c20 */ /* 0x000fe20008410000 */
[----:B------:R-:W-:Y:S01]  /*ed70*/  FSEL R177, R80, -INF , !P3 ;  /* 0xff80000050b17808 */ /* 0x000fe20005800000 */
[C---:B------:R-:W-:Y:S01]  /*ed80*/  HMMA.16816.F32.BF16 R24, R16.reuse, R44, R32 ;  /* 0x0000002c1018723c */ /* 0x040fe20000041820 */
[----:B------:R-:W3:Y:S01]  /*ed90*/  LDSM.16.M88.4 R32, [R38+0x9800] ;  /* 0x009800002620783b */ /* 0x000ee20000000200 */
[-C--:B------:R-:W-:Y:S01]  /*eda0*/  ISETP.GE.AND P2, PT, R2, R4.reuse, PT ;  /* 0x000000040200720c */ /* 0x080fe20003f46270 */
[----:B----4-:R-:W-:Y:S01]  /*edb0*/  VIADD R6, R0, 0xfffffeb1 ;  /* 0xfffffeb100067836 */ /* 0x010fe20000000000 */
[-C--:B------:R-:W-:Y:S01]  /*edc0*/  ISETP.GE.AND P3, PT, R2, R5.reuse, PT ;  /* 0x000000050200720c */ /* 0x080fe20003f66270 */
[----:B------:R-:W-:Y:S01]  /*edd0*/  VIADD R2, R0, 0xfffffed0 ;  /* 0xfffffed000027836 */ /* 0x000fe20000000000 */
[----:B------:R-:W-:Y:S01]  /*ede0*/  FSEL R82, R67, -INF , !P2 ;  /* 0xff80000043527808 */ /* 0x000fe20005000000 */
[----:B------:R-:W-:Y:S01]  /*edf0*/  FMUL.FTZ R11, R11, UR4 ;  /* 0x000000040b0b7c20 */ /* 0x000fe20008410000 */
[C---:B------:R-:W-:Y:S01]  /*ee00*/  ISETP.GE.AND P5, PT, R6.reuse, R4, PT ;  /* 0x000000040600720c */ /* 0x040fe20003fa6270 */
[----:B------:R-:W-:Y:S01]  /*ee10*/  HMMA.16816.F32.BF16 R16, R16, R46, R20 ;  /* 0x0000002e1010723c */ /* 0x000fe20000041814 */
[----:B------:R-:W-:Y:S01]  /*ee20*/  ISETP.GE.AND P4, PT, R6, R5, PT ;  /* 0x000000050600720c */ /* 0x000fe20003f86270 */
[----:B------:R-:W-:Y:S01]  /*ee30*/  FMUL.FTZ R6, R29, UR4 ;  /* 0x000000041d067c20 */ /* 0x000fe20008410000 */
[----:B-1----:R-:W-:Y:S01]  /*ee40*/  FMUL.FTZ R7, R40, UR4 ;  /* 0x0000000428077c20 */ /* 0x002fe20008410000 */
[----:B------:R-:W-:Y:S01]  /*ee50*/  FSEL R95, R95, -INF , !P5 ;  /* 0xff8000005f5f7808 */ /* 0x000fe20006800000 */
[----:B------:R-:W-:Y:S01]  /*ee60*/  FMUL.FTZ R8, R8, UR4 ;  /* 0x0000000408087c20 */ /* 0x000fe20008410000 */
[----:B------:R1:W-:Y:S01]  /*ee70*/  MUFU.TANH R29, R6 ;  /* 0x00000006001d7308 */ /* 0x0003e20000002400 */
[----:B------:R-:W-:Y:S01]  /*ee80*/  FSEL R92, R92, -INF , !P4 ;  /* 0xff8000005c5c7808 */ /* 0x000fe20006000000 */
[----:B------:R-:W-:Y:S01]  /*ee90*/  FMUL.FTZ R10, R10, UR4 ;  /* 0x000000040a0a7c20 */ /* 0x000fe20008410000 */
[----:B------:R-:W-:Y:S01]  /*eea0*/  FSEL R178, R65, -INF , !P3 ;  /* 0xff80000041b27808 */ /* 0x000fe20005800000 */
[----:B------:R-:W-:-:S04]  /*eeb0*/  DEPBAR.LE SB0, 0x0 ;  /* 0x000080000000791a */ /* 0x000fc80000000000 */
[----:B------:R4:W5:Y:S01]  /*eec0*/  MUFU.TANH R48, R7 ;  /* 0x0000000700307308 */ /* 0x0009620000002400 */
[CC--:B------:R-:W-:Y:S02]  /*eed0*/  ISETP.GE.AND P2, PT, R2.reuse, R4.reuse, PT ;  /* 0x000000040200720c */ /* 0x0c0fe40003f46270 */
[----:B------:R-:W-:Y:S01]  /*eee0*/  ISETP.GE.AND P3, PT, R2, R5, PT ;  /* 0x000000050200720c */ /* 0x000fe20003f66270 */
[C---:B------:R-:W-:Y:S01]  /*eef0*/  VIADD R2, R0.reuse, 0xfffffed1 ;  /* 0xfffffed100027836 */ /* 0x040fe20000000000 */
[----:B------:R-:W-:Y:S02]  /*ef00*/  FSEL R134, R63, -INF , !P2 ;  /* 0xff8000003f867808 */ /* 0x000fe40005000000 */
[----:B------:R-:W-:Y:S01]  /*ef10*/  FSEL R216, R53, -INF , !P3 ;  /* 0xff80000035d87808 */ /* 0x000fe20005800000 */
[----:B------:R-:W-:Y:S01]  /*ef20*/  MUFU.TANH R9, R9 ;  /* 0x0000000900097308 */ /* 0x000fe20000002400 */
[----:B-1----:R-:W-:Y:S01]  /*ef30*/  VIADD R6, R0, 0xfffffeb9 ;  /* 0xfffffeb900067836 */ /* 0x002fe20000000000 */
[----:B------:R-:W-:Y:S04]  /*ef40*/  BAR.SYNC.DEFER_BLOCKING 0x0 ;  /* 0x0000000000007b1d */ /* 0x000fe80000010000 */
[----:B------:R-:W-:-:S02]  /*ef50*/  ISETP.GE.AND P5, PT, R6, R4, PT ;  /* 0x000000040600720c */ /* 0x000fc40003fa6270 */
[-C--:B------:R-:W-:Y:S01]  /*ef60*/  ISETP.GE.AND P4, PT, R6, R5.reuse, PT ;  /* 0x000000050600720c */ /* 0x080fe20003f86270 */
[----:B----4-:R-:W-:Y:S01]  /*ef70*/  FMUL.FTZ R7, R41, UR4 ;  /* 0x0000000429077c20 */ /* 0x010fe20008410000 */
[----:B------:R-:W-:Y:S01]  /*ef80*/  VIADD R6, R0, 0xfffffec1 ;  /* 0xfffffec100067836 */ /* 0x000fe20000000000 */
[----:B------:R-:W-:Y:S01]  /*ef90*/  FSEL R91, R91, -INF , !P5 ;  /* 0xff8000005b5b7808 */ /* 0x000fe20006800000 */
[C---:B---3--:R-:W-:Y:S01]  /*efa0*/  HMMA.16816.F32.BF16 R24, R12.reuse, R32, R24 ;  /* 0x000000200c18723c */ /* 0x048fe20000041818 */
[----:B------:R1:W-:Y:S01]  /*efb0*/  MUFU.TANH R41, R7 ;  /* 0x0000000700297308 */ /* 0x0003e20000002400 */
[----:B------:R-:W-:Y:S02]  /*efc0*/  FSEL R83, R83, -INF , !P4 ;  /* 0xff80000053537808 */ /* 0x000fe40006000000 */
[CC--:B------:R-:W-:Y:S02]  /*efd0*/  ISETP.GE.AND P5, PT, R6.reuse, R4.reuse, PT ;  /* 0x000000040600720c */ /* 0x0c0fe40003fa6270 */
[----:B------:R-:W-:Y:S01]  /*efe0*/  ISETP.GE.AND P4, PT, R6, R5, PT ;  /* 0x000000050600720c */ /* 0x000fe20003f86270 */
[----:B------:R-:W-:Y:S01]  /*eff0*/  VIADD R6, R0, 0xfffffec9 ;  /* 0xfffffec900067836 */ /* 0x000fe20000000000 */
[----:B------:R-:W-:Y:S01]  /*f000*/  FSEL R81, R81, -INF , !P5 ;  /* 0xff80000051517808 */ /* 0x000fe20006800000 */
[----:B------:R-:W-:Y:S01]  /*f010*/  HMMA.16816.F32.BF16 R12, R12, R34, R16 ;  /* 0x000000220c0c723c */ /* 0x000fe20000041810 */
[----:B------:R-:W-:Y:S01]  /*f020*/  FSEL R135, R72, -INF , !P4 ;  /* 0xff80000048877808 */ /* 0x000fe20006000000 */
[----:B------:R-:W-:Y:S01]  /*f030*/  MUFU.TANH R11, R11 ;  /* 0x0000000b000b7308 */ /* 0x000fe20000002400 */
[----:B------:R-:W-:-:S02]  /*f040*/  ISETP.GE.AND P5, PT, R6, R4, PT ;  /* 0x000000040600720c */ /* 0x000fc40003fa6270 */
[-C--:B------:R-:W-:Y:S01]  /*f050*/  ISETP.GE.AND P4, PT, R6, R5.reuse, PT ;  /* 0x000000050600720c */ /* 0x080fe20003f86270 */
[----:B------:R-:W-:Y:S01]  /*f060*/  VIADD R6, R0, 0xfffffed8 ;  /* 0xfffffed800067836 */ /* 0x000fe20000000000 */
[----:B------:R-:W-:Y:S01]  /*f070*/  FSEL R80, R66, -INF , !P5 ;  /* 0xff80000042507808 */ /* 0x000fe20006800000 */
[----:B-1----:R-:W-:Y:S01]  /*f080*/  FMUL.FTZ R7, R42, UR4 ;  /* 0x000000042a077c20 */ /* 0x002fe20008410000 */
[----:B------:R-:W-:Y:S01]  /*f090*/  FSEL R133, R64, -INF , !P4 ;  /* 0xff80000040857808 */ /* 0x000fe20006000000 */
[----:B------:R-:W-:Y:S01]  /*f0a0*/  FMUL.FTZ R24, R24, UR4 ;  /* 0x0000000418187c20 */ /* 0x000fe20008410000 */
[C---:B------:R-:W-:Y:S01]  /*f0b0*/  ISETP.GE.AND P5, PT, R2.reuse, R4, PT ;  /* 0x000000040200720c */ /* 0x040fe20003fa6270 */
[----:B------:R1:W3:Y:S01]  /*f0c0*/  MUFU.TANH R40, R7 ;  /* 0x0000000700287308 */ /* 0x0002e20000002400 */
[----:B------:R-:W-:Y:S01]  /*f0d0*/  ISETP.GE.AND P4, PT, R2, R5, PT ;  /* 0x000000050200720c */ /* 0x000fe20003f86270 */
[----:B------:R-:W-:Y:S01]  /*f0e0*/  VIADD R2, R0, 0xfffffed9 ;  /* 0xfffffed900027836 */ /* 0x000fe20000000000 */
[----:B--2---:R-:W-:Y:S01]  /*f0f0*/  FSEL R215, R62, -INF , !P5 ;  /* 0xff8000003ed77808 */ /* 0x004fe20006800000 */
[----:B------:R-:W-:Y:S01]  /*f100*/  FMUL.FTZ R25, R25, UR4 ;  /* 0x0000000419197c20 */ /* 0x000fe20008410000 */
[----:B-----5:R-:W-:-:S02]  /*f110*/  FSEL R219, R52, -INF , !P4 ;  /* 0xff80000034db7808 */ /* 0x020fc40006000000 */
[----:B------:R-:W-:Y:S01]  /*f120*/  FMUL.FTZ R13, R13, UR4 ;  /* 0x000000040d0d7c20 */ /* 0x000fe20008410000 */
[CC--:B------:R-:W-:Y:S01]  /*f130*/  ISETP.GE.AND P5, PT, R2.reuse, R4.reuse, PT ;  /* 0x000000040200720c */ /* 0x0c0fe20003fa6270 */
[----:B------:R-:W-:Y:S01]  /*f140*/  MUFU.TANH R8, R8 ;  /* 0x0000000800087308 */ /* 0x000fe20000002400 */
[-C--:B------:R-:W-:Y:S01]  /*f150*/  ISETP.GE.AND P4, PT, R2, R5.reuse, PT ;  /* 0x000000050200720c */ /* 0x080fe20003f86270 */
[----:B------:R-:W-:Y:S01]  /*f160*/  VIADD R2, R0, 0xfffffee0 ;  /* 0xfffffee000027836 */ /* 0x000fe20000000000 */
[-C--:B------:R-:W-:Y:S01]  /*f170*/  ISETP.GE.AND P2, PT, R6, R4.reuse, PT ;  /* 0x000000040600720c */ /* 0x080fe20003f46270 */
[----:B------:R-:W-:Y:S01]  /*f180*/  FMUL.FTZ R26, R26, UR4 ;  /* 0x000000041a1a7c20 */ /* 0x000fe20008410000 */
[-C--:B------:R-:W-:Y:S01]  /*f190*/  ISETP.GE.AND P3, PT, R6, R5.reuse, PT ;  /* 0x000000050600720c */ /* 0x080fe20003f66270 */
[----:B------:R-:W-:Y:S01]  /*f1a0*/  VIADD R6, R0, 0xfffffee1 ;  /* 0xfffffee100067836 */ /* 0x000fe20000000000 */
[----:B------:R-:W-:Y:S01]  /*f1b0*/  FSEL R176, R48, -INF , !P2 ;  /* 0xff80000030b07808 */ /* 0x000fe20005000000 */
[----:B------:R-:W-:Y:S01]  /*f1c0*/  MUFU.TANH R10, R10 ;  /* 0x0000000a000a7308 */ /* 0x000fe20000002400 */
[----:B-1----:R-:W-:Y:S01]  /*f1d0*/  FMUL.FTZ R7, R28, UR4 ;  /* 0x000000041c077c20 */ /* 0x002fe20008410000 */
[----:B---3--:R-:W-:Y:S01]  /*f1e0*/  FSEL R217, R40, -INF , !P3 ;  /* 0xff80000028d97808 */ /* 0x008fe20005800000 */
[----:B------:R-:W-:Y:S01]  /*f1f0*/  FMUL.FTZ R27, R27, UR4 ;  /* 0x000000041b1b7c20 */ /* 0x000fe20008410000 */
[----:B------:R-:W-:Y:S01]  /*f200*/  ISETP.GE.AND P2, PT, R2, R4, PT ;  /* 0x000000040200720c */ /* 0x000fe20003f46270 */
[----:B------:R-:W-:Y:S01]  /*f210*/  FMUL.FTZ R12, R12, UR4 ;  /* 0x000000040c0c7c20 */ /* 0x000fe20008410000 */
[----:B------:R-:W-:Y:S01]  /*f220*/  ISETP.GE.AND P3, PT, R2, R5, PT ;  /* 0x000000050200720c */ /* 0x000fe20003f66270 */
[----:B------:R-:W-:Y:S01]  /*f230*/  VIADD R2, R0, 0xfffffee8 ;  /* 0xfffffee800027836 */ /* 0x000fe20000000000 */
[----:B------:R1:W2:Y:S01]  /*f240*/  MUFU.TANH R37, R7 ;  /* 0x0000000700257308 */ /* 0x0002a20000002400 */
[----:B------:R-:W-:Y:S01]  /*f250*/  FSEL R179, R41, -INF , !P5 ;  /* 0xff80000029b37808 */ /* 0x000fe20006800000 */
[----:B------:R-:W-:Y:S01]  /*f260*/  FMUL.FTZ R14, R14, UR4 ;  /* 0x000000040e0e7c20 */ /* 0x000fe20008410000 */
[----:B------:R-:W-:-:S02]  /*f270*/  FSEL R218, R39, -INF , !P4 ;  /* 0xff80000027da7808 */ /* 0x000fc40006000000 */
[C---:B------:R-:W-:Y:S02]  /*f280*/  ISETP.GE.AND P5, PT, R6.reuse, R4, PT ;  /* 0x000000040600720c */ /* 0x040fe40003fa6270 */
[----:B------:R-:W-:Y:S01]  /*f290*/  ISETP.GE.AND P4, PT, R6, R5, PT ;  /* 0x000000050600720c */ /* 0x000fe20003f86270 */
[----:B------:R-:W3:Y:S01]  /*f2a0*/  MUFU.TANH R24, R24 ;  /* 0x0000001800187308 */ /* 0x000ee20000002400 */
[----:B------:R-:W-:Y:S01]  /*f2b0*/  FSEL R221, R29, -INF , !P5 ;  /* 0xff8000001ddd7808 */ /* 0x000fe20006800000 */
[----:B------:R-:W-:-:S06]  /*f2c0*/  VIADD R6, R0, 0xfffffef0 ;  /* 0xfffffef000067836 */ /* 0x000fcc0000000000 */
[----:B------:R-:W-:Y:S01]  /*f2d0*/  MUFU.TANH R13, R13 ;  /* 0x0000000d000d7308 */ /* 0x000fe20000002400 */
[----:B-1----:R-:W-:Y:S01]  /*f2e0*/  FMUL.FTZ R7, R30, UR4 ;  /* 0x000000041e077c20 */ /* 0x002fe20008410000 */
[----:B--2---:R-:W-:Y:S02]  /*f2f0*/  FSEL R220, R37, -INF , !P2 ;  /* 0xff80000025dc7808 */ /* 0x004fe40005000000 */
[----:B------:R-:W-:-:S04]  /*f300*/  ISETP.GE.AND P2, PT, R2, R4, PT ;  /* 0x000000040200720c */ /* 0x000fc80003f46270 */
[----:B------:R1:W2:Y:S01]  /*f310*/  MUFU.TANH R28, R7 ;  /* 0x00000007001c7308 */ /* 0x0002a20000002400 */
[----:B------:R-:W-:Y:S02]  /*f320*/  FSEL R222, R8, -INF , !P2 ;  /* 0xff80000008de7808 */ /* 0x000fe40005000000 */
[----:B------:R-:W-:-:S04]  /*f330*/  ISETP.GE.AND P2, PT, R6, R4, PT ;  /* 0x000000040600720c */ /* 0x000fc80003f46270 */
[----:B---3--:R-:W-:Y:S01]  /*f340*/  FSEL R228, R24, -INF , !P2 ;  /* 0xff80000018e47808 */ /* 0x008fe20005000000 */
[----:B------:R-:W-:Y:S08]  /*f350*/  MUFU.TANH R25, R25 ;  /* 0x0000001900197308 */ /* 0x000ff00000002400 */
[----:B------:R-:W3:Y:S01]  /*f360*/  MUFU.TANH R26, R26 ;  /* 0x0000001a001a7308 */ /* 0x000ee20000002400 */
[----:B-1----:R-:W-:Y:S01]  /*f370*/  FMUL.FTZ R7, R31, UR4 ;  /* 0x000000041f077c20 */ /* 0x002fe20008410000 */
[----:B--2---:R-:W-:-:S02]  /*f380*/  FSEL R224, R28, -INF , !P3 ;  /* 0xff8000001ce07808 */ /* 0x004fc40005800000 */
[----:B------:R-:W-:Y:S01]  /*f390*/  ISETP.GE.AND P3, PT, R2, R5, PT ;  /* 0x000000050200720c */ /* 0x000fe20003f66270 */
[----:B------:R-:W-:-:S03]  /*f3a0*/  VIADD R2, R0, 0xfffffee9 ;  /* 0xfffffee900027836 */ /* 0x000fc60000000000 */
[----:B------:R-:W1:Y:S01]  /*f3b0*/  MUFU.TANH R7, R7 ;  /* 0x0000000700077308 */ /* 0x000e620000002400 */
[----:B------:R-:W-:Y:S02]  /*f3c0*/  FSEL R226, R10, -INF , !P3 ;  /* 0xff8000000ae27808 */ /* 0x000fe40005800000 */
[----:B------:R-:W-:Y:S02]  /*f3d0*/  ISETP.GE.AND P5, PT, R2, R4, PT ;  /* 0x000000040200720c */ /* 0x000fe40003fa6270 */
[----:B------:R-:W-:Y:S01]  /*f3e0*/  ISETP.GE.AND P3, PT, R6, R5, PT ;  /* 0x000000050600720c */ /* 0x000fe20003f66270 */
[----:B------:R-:W-:Y:S01]  /*f3f0*/  FMUL.FTZ R6, R15, UR4 ;  /* 0x000000040f067c20 */ /* 0x000fe20008410000 */
[----:B------:R-:W-:Y:S01]  /*f400*/  FSEL R223, R9, -INF , !P5 ;  /* 0xff80000009df7808 */ /* 0x000fe20006800000 */
[----:B------:R-:W2:Y:S01]  /*f410*/  MUFU.TANH R27, R27 ;  /* 0x0000001b001b7308 */ /* 0x000ea20000002400 */
[----:B---3--:R-:W-:-:S07]  /*f420*/  FSEL R232, R26, -INF , !P3 ;  /* 0xff8000001ae87808 */ /* 0x008fce0005800000 */
[----:B------:R-:W3:Y:S01]  /*f430*/  MUFU.TANH R12, R12 ;  /* 0x0000000c000c7308 */ /* 0x000ee20000002400 */
[----:B-1----:R-:W-:Y:S02]  /*f440*/  FSEL R225, R7, -INF , !P4 ;  /* 0xff80000007e17808 */ /* 0x002fe40006000000 */
[----:B------:R-:W-:Y:S01]  /*f450*/  ISETP.GE.AND P4, PT, R2, R5, PT ;  /* 0x000000050200720c */ /* 0x000fe20003f86270 */
[----:B------:R-:W-:-:S03]  /*f460*/  VIADD R2, R0, 0xfffffef1 ;  /* 0xfffffef100027836 */ /* 0x000fc60000000000 */
[----:B------:R-:W-:Y:S01]  /*f470*/  FSEL R227, R11, -INF , !P4 ;  /* 0xff8000000be37808 */ /* 0x000fe20006000000 */
[----:B------:R-:W1:Y:S01]  /*f480*/  MUFU.TANH R14, R14 ;  /* 0x0000000e000e7308 */ /* 0x000e620000002400 */
[CC--:B------:R-:W-:Y:S02]  /*f490*/  ISETP.GE.AND P5, PT, R2.reuse, R4.reuse, PT ;  /* 0x000000040200720c */ /* 0x0c0fe40003fa6270 */
[----:B------:R-:W-:Y:S01]  /*f4a0*/  ISETP.GE.AND P4, PT, R2, R5, PT ;  /* 0x000000050200720c */ /* 0x000fe20003f86270 */
[C---:B------:R-:W-:Y:S01]  /*f4b0*/  VIADD R2, R0.reuse, 0xfffffef9 ;  /* 0xfffffef900027836 */ /* 0x040fe20000000000 */
[----:B------:R-:W-:Y:S01]  /*f4c0*/  FSEL R229, R25, -INF , !P5 ;  /* 0xff80000019e57808 */ /* 0x000fe20006800000 */
[----:B------:R-:W-:Y:S01]  /*f4d0*/  VIADD R0, R0, 0xfffffef8 ;  /* 0xfffffef800007836 */ /* 0x000fe20000000000 */
[----:B--2---:R-:W-:Y:S01]  /*f4e0*/  FSEL R238, R27, -INF , !P4 ;  /* 0xff8000001bee7808 */ /* 0x004fe20006000000 */
[----:B------:R-:W2:Y:S01]  /*f4f0*/  MUFU.TANH R6, R6 ;  /* 0x0000000600067308 */ /* 0x000ea20000002400 */
[----:B------:R-:W-:-:S02]  /*f500*/  ISETP.GE.AND P2, PT, R2, R4, PT ;  /* 0x000000040200720c */ /* 0x000fc40003f46270 */
[-C--:B------:R-:W-:Y:S02]  /*f510*/  ISETP.GE.AND P3, PT, R2, R5.reuse, PT ;  /* 0x000000050200720c */ /* 0x080fe40003f66270 */
[----:B------:R-:W-:Y:S02]  /*f520*/  FSEL R231, R13, -INF , !P2 ;  /* 0xff8000000de77808 */ /* 0x000fe40005000000 */
[----:B------:R-:W-:Y:S02]  /*f530*/  ISETP.GE.AND P2, PT, R244, 0x3, PT ;  /* 0x00000003f400780c */ /* 0x000fe40003f46270 */
[C---:B------:R-:W-:Y:S02]  /*f540*/  ISETP.GE.AND P5, PT, R0.reuse, R4, PT ;  /* 0x000000040000720c */ /* 0x040fe40003fa6270 */
[----:B------:R-:W-:Y:S02]  /*f550*/  ISETP.GE.AND P4, PT, R0, R5, PT ;  /* 0x000000050000720c */ /* 0x000fe40003f86270 */
[----:B---3--:R-:W-:-:S02]  /*f560*/  FSEL R230, R12, -INF , !P5 ;  /* 0xff8000000ce67808 */ /* 0x008fc40006800000 */
[----:B-1----:R-:W-:Y:S02]  /*f570*/  FSEL R239, R14, -INF , !P4 ;  /* 0xff8000000eef7808 */ /* 0x002fe40006000000 */
[----:B--2---:R-:W-:-:S03]  /*f580*/  FSEL R240, R6, -INF , !P3 ;  /* 0xff80000006f07808 */ /* 0x004fc60005800000 */
[----:B------:R-:W-:Y:S05]  /*f590*/  @!P2 BRA `(.L_x_723) ;  /* 0x0000000c0080a947 */ /* 0x000fea0003800000 */
[----:B------:R-:W-:Y:S05]  /*f5a0*/  BRA.U !UP1, `(.L_x_724) ;  /* 0x0000000509087547 */ /* 0x000fea000b800000 */
[----:B------:R-:W2:Y:S01]  /*f5b0*/  LDL.64 R250, [R1+0x8] ;  /* 0x0000080001fa7983 */ /* 0x000ea20000100a00 */
[----:B------:R-:W1:Y:S01]  /*f5c0*/  LDC R11, c[0x0][0x4f0] ;  /* 0x00013c00ff0b7b82 */ /* 0x000e620000000800 */
[C---:B------:R-:W-:Y:S01]  /*f5d0*/  IADD3 R8, PT, PT, R90.reuse, -0x300, RZ ;  /* 0xfffffd005a087810 */ /* 0x040fe20007ffe0ff */
[----:B------:R-:W-:Y:S01]  /*f5e0*/  VIADD R9, R90, 0xfffffe00 ;  /* 0xfffffe005a097836 */ /* 0x000fe20000000000 */
[----:B------:R-:W3:Y:S04]  /*f5f0*/  LDCU.64 UR6, c[0x0][0x3a0] ;  /* 0x00007400ff0677ac */ /* 0x000ee80008000a00 */
[----:B------:R-:W-:Y:S02]  /*f600*/  IABS R6, R9 ;  /* 0x0000000900067213 */ /* 0x000fe40000000000 */
[----:B-1----:R-:W-:-:S02]  /*f610*/  IABS R10, R11 ;  /* 0x0000000b000a7213 */ /* 0x002fc40000000000 */
[----:B------:R-:W-:Y:S02]  /*f620*/  LOP3.LUT R9, R9, R11, RZ, 0x3c, !PT ;  /* 0x0000000b09097212 */ /* 0x000fe400078e3cff */
[----:B------:R-:W1:Y:S08]  /*f630*/  I2F.RP R4, R10 ;  /* 0x0000000a00047306 */ /* 0x000e700000209400 */
[----:B-1----:R-:W1:Y:S02]  /*f640*/  MUFU.RCP R4, R4 ;  /* 0x0000000400047308 */ /* 0x002e640000001000 */
[----:B-1----:R-:W-:-:S06]  /*f650*/  VIADD R4, R4, 0xffffffe ;  /* 0x0ffffffe04047836 */ /* 0x002fcc0000000000 */
[----:B------:R-:W1:Y:S02]  /*f660*/  F2I.FTZ.U32.TRUNC.NTZ R5, R4 ;  /* 0x0000000400057305 */ /* 0x000e64000021f000 */
[----:B-1----:R-:W-:Y:S01]  /*f670*/  IMAD.MOV R0, RZ, RZ, -R5 ;  /* 0x000000ffff007224 */ /* 0x002fe200078e0a05 */
[----:B------:R-:W-:-:S03]  /*f680*/  MOV R4, RZ ;  /* 0x000000ff00047202 */ /* 0x000fc60000000f00 */
[----:B------:R-:W-:Y:S01]  /*f690*/  IMAD R2, R0, R10, RZ ;  /* 0x0000000a00027224 */ /* 0x000fe200078e02ff */
[----:B------:R-:W-:Y:S02]  /*f6a0*/  IABS R0, R8 ;  /* 0x0000000800007213 */ /* 0x000fe40000000000 */
[----:B------:R-:W-:Y:S01]  /*f6b0*/  LOP3.LUT R8, R8, R11, RZ, 0x3c, !PT ;  /* 0x0000000b08087212 */ /* 0x000fe200078e3cff */
[----:B------:R-:W-:Y:S01]  /*f6c0*/  IMAD.HI.U32 R2, R5, R2, R4 ;  /* 0x0000000205027227 */ /* 0x000fe200078e0004 */
[----:B------:R-:W-:-:S03]  /*f6d0*/  MOV R5, R6 ;  /* 0x0000000600057202 */ /* 0x000fc60000000f00 */
        /* <DEDUP_REMOVED lines=25> */
[----:B--2---:R-:W-:-:S04]  /*f870*/  IMAD.WIDE R6, R0, 0x4, R250 ;  /* 0x0000000400067825 */ /* 0x004fc800078e02fa */
[C---:B------:R-:W-:Y:S02]  /*f880*/  IMAD.WIDE R4, R2.reuse, 0x4, R250 ;  /* 0x0000000402047825 */ /* 0x040fe400078e02fa */
[----:B------:R-:W2:Y:S04]  /*f890*/  LDG.E R6, desc[UR16][R6.64] ;  /* 0x0000001006067981 */ /* 0x000ea8000c1e1900 */
[----:B------:R-:W2:Y:S01]  /*f8a0*/  LDG.E R4, desc[UR16][R4.64] ;  /* 0x0000001004047981 */ /* 0x000ea2000c1e1900 */
[----:B------:R-:W-:-:S04]  /*f8b0*/  IMAD.IADD R0, R2, 0x1, -R0 ;  /* 0x0000000102007824 */ /* 0x000fc800078e0a00 */
[----:B------:R-:W-:-:S05]  /*f8c0*/  IMAD R0, R0, R11, -0x100 ;  /* 0xffffff0000007424 */ /* 0x000fca00078e020b */
[----:B------:R-:W-:-:S05]  /*f8d0*/  SHF.R.S32.HI R2, RZ, 0x1f, R0 ;  /* 0x0000001fff027819 */ /* 0x000fca0000011400 */
[----:B------:R-:W-:-:S04]  /*f8e0*/  IMAD R2, R2, R60, RZ ;  /* 0x0000003c02027224 */ /* 0x000fc800078e02ff */
[----:B------:R-:W-:Y:S01]  /*f8f0*/  IMAD R2, R0, R61, R2 ;  /* 0x0000003d00027224 */ /* 0x000fe200078e0202 */
[----:B--2---:R-:W-:Y:S01]  /*f900*/  IADD3 R6, PT, PT, R6, -R4, RZ ;  /* 0x8000000406067210 */ /* 0x004fe20007ffe0ff */
[----:B------:R-:W-:-:S03]  /*f910*/  IMAD.WIDE.U32 R4, R0, R60, RZ ;  /* 0x0000003c00047225 */ /* 0x000fc600078e00ff */
[----:B------:R-:W-:Y:S01]  /*f920*/  SHF.R.S32.HI R0, RZ, 0x1f, R6 ;  /* 0x0000001fff007819 */ /* 0x000fe20000011406 */
[----:B------:R-:W-:-:S04]  /*f930*/  IMAD.IADD R5, R5, 0x1, R2 ;  /* 0x0000000105057824 */ /* 0x000fc800078e0202 */
[----:B---3--:R-:W-:Y:S02]  /*f940*/  IMAD R0, R0, UR6, RZ ;  /* 0x0000000600007c24 */ /* 0x008fe4000f8e02ff */
        /* <DEDUP_REMOVED lines=8> */
.L_x_724:
[----:B------:R-:W-:Y:S01]  /*f9d0*/  UMOV UR4, URZ ;  /* 0x000000ff00047c82 */ /* 0x000fe20008000000 */
[----:B------:R-:W-:Y:S01]  /*f9e0*/  IMAD.SHL.U32 R0, R60, 0x100, RZ ;  /* 0x000001003c007824 */ /* 0x000fe200078e00ff */
[----:B------:R-:W-:Y:S01]  /*f9f0*/  IADD3 R2, P2, PT, RZ, -UR4, RZ ;  /* 0x80000004ff027c10 */ /* 0x000fe2000ff5e0ff */
[----:B------:R-:W-:Y:S02]  /*fa00*/  IMAD.MOV.U32 R5, RZ, RZ, R249 ;  /* 0x000000ffff057224 */ /* 0x000fe400078e00f9 */
[----:B------:R-:W-:Y:S02]  /*fa10*/  IMAD.MOV.U32 R4, RZ, RZ, R248 ;  /* 0x000000ffff047224 */ /* 0x000fe400078e00f8 */
[----:B------:R-:W-:-:S05]  /*fa20*/  IMAD.X R0, RZ, RZ, ~R0, P2 ;  /* 0x000000ffff007224 */ /* 0x000fca00010e0e00 */
[----:B------:R-:W-:-:S04]  /*fa30*/  SHF.R.S64 R2, R2, 0x1f, R0 ;  /* 0x0000001f02027819 */ /* 0x000fc80000001000 */
[----:B------:R-:W-:-:S04]  /*fa40*/  IADD3 R5, P2, PT, R2, R5, RZ ;  /* 0x0000000502057210 */ /* 0x000fc80007f5e0ff */
[----:B------:R-:W-:-:S05]  /*fa50*/  LEA.HI.X.SX32 R4, R0, R4, 0x1, P2 ;  /* 0x0000000400047211 */ /* 0x000fca00010f0eff */
[----:B------:R2:W-:Y:S04]  /*fa60*/  STL [R1+0x20], R4 ;  /* 0x0000200401007387 */ /* 0x0005e80000100800 */
[----:B------:R2:W-:Y:S02]  /*fa70*/  STL [R1+0x24], R5 ;  /* 0x0000240501007387 */ /* 0x0005e40000100800 */
.L_x_725:
[----:B------:R-:W2:Y:S04]  /*fa80*/  LDL R0, [R1+0x24] ;  /* 0x0000240001007983 */ /* 0x000ea80000100800 */
[----:B------:R-:W3:Y:S04]  /*fa90*/  LDL R2, [R1+0x20] ;  /* 0x0000200001027983 */ /* 0x000ee80000100800 */
[----:B------:R4:W-:Y:S01]  /*faa0*/  @P1 STS.128 [R237+0x2000], RZ ;  /* 0x002000ffed001388 */ /* 0x0009e20000000c00 */
[C---:B------:R-:W-:Y:S02]  /*fab0*/  @!P1 IMAD R26, R61.reuse, 0x1a0, RZ ;  /* 0x000001a03d1a9824 */ /* 0x040fe400078e02ff */
[----:B------:R-:W-:Y:S01]  /*fac0*/  @!P1 IMAD R25, R61, 0x160, RZ ;  /* 0x000001603d199824 */ /* 0x000fe200078e02ff */
[----:B------:R-:W-:Y:S01]  /*fad0*/  BSSY.RECONVERGENT B0, `(.L_x_726) ;  /* 0x000008b000007945 */ /* 0x000fe20003800200 */
[----:B--2---:R-:W-:-:S02]  /*fae0*/  LEA R4, P2, R60, R0, 0x5 ;  /* 0x000000003c047211 */ /* 0x004fc400078428ff */
[----:B------:R-:W-:Y:S02]  /*faf0*/  @!P1 MOV R8, R0 ;  /* 0x0000000000089202 */ /* 0x000fe40000000f00 */
[C-C-:B---3--:R-:W-:Y:S01]  /*fb00*/  LEA.HI.X R5, R60.reuse, R2, R61.reuse, 0x5, P2 ;  /* 0x000000023c057211 */ /* 0x148fe200010f2c3d */
[----:B------:R-:W-:Y:S01]  /*fb10*/  @!P1 IMAD.MOV.U32 R9, RZ, RZ, R2 ;  /* 0x000000ffff099224 */ /* 0x000fe200078e0002 */
[CC--:B------:R-:W-:Y:S01]  /*fb20*/  @!P1 LEA R6, P2, R60.reuse, R4.reuse, 0x5 ;  /* 0x000000043c069211 */ /* 0x0c0fe200078428ff */
[----:B------:R-:W-:Y:S01]  /*fb30*/  @!P1 IMAD.MOV.U32 R16, RZ, RZ, R4 ;  /* 0x000000ffff109224 */ /* 0x000fe200078e0004 */
[-C--:B------:R-:W-:Y:S02]  /*fb40*/  @!P1 MOV R17, R5.reuse ;  /* 0x0000000500119202 */ /* 0x080fe40000000f00 */
[----:B------:R-:W-:Y:S01]  /*fb50*/  @!P1 LEA.HI.X R7, R60, R5, R61, 0x5, P2 ;  /* 0x000000053c079211 */ /* 0x000fe200010f2c3d */
[----:B------:R-:W-:Y:S01]  /*fb60*/  @!PT LDS RZ, [RZ] ;  /* 0x00000000fffff984 */ /* 0x000fe20000000800 */
[----:B------:R-:W-:Y:S01]  /*fb70*/  @!PT LDS RZ, [RZ] ;  /* 0x00000000fffff984 */ /* 0x000fe20000000800 */
[----:B------:R-:W-:Y:S01]  /*fb80*/  @!PT LDS RZ, [RZ] ;  /* 0x00000000fffff984 */ /* 0x000fe20000000800 */
[----:B------:R-:W-:Y:S01]  /*fb90*/  @!P1 LDGSTS.E.BYPASS.LTC128B.128 [R237+0x2000], desc[UR16][R8.64] ;  /* 0x0200000008ed9fae */ /* 0x000fe2000b981a10 */
[----:B------:R-:W-:Y:S01]  /*fba0*/  @!P1 MOV R14, R4 ;  /* 0x00000004000e9202 */ /* 0x000fe20000000f00 */
[----:B------:R-:W-:-:S02]  /*fbb0*/  @!P1 IMAD.MOV.U32 R15, RZ, RZ, R5 ;  /* 0x000000ffff0f9224 */ /* 0x000fc400078e0005 */
[----:B------:R4:W-:Y:S01]  /*fbc0*/  @P1 STS.128 [R237+0x2800], RZ ;  /* 0x002800ffed001388 */ /* 0x0009e20000000c00 */
[----:B------:R-:W-:-:S03]  /*fbd0*/  @!P1 IMAD.WIDE.U32 R16, R60, 0xe0, R16 ;  /* 0x000000e03c109825 */ /* 0x000fc600078e0010 */
[----:B------:R-:W-:Y:S01]  /*fbe0*/  @!PT LDS RZ, [RZ] ;  /* 0x00000000fffff984 */ /* 0x000fe20000000800 */
[----:B------:R-:W-:Y:S01]  /*fbf0*/  @!PT LDS RZ, [RZ] ;  /* 0x00000000fffff984 */ /* 0x000fe20000000800 */
[----:B------:R-:W-:Y:S01]  /*fc00*/  @!PT LDS RZ, [RZ] ;  /* 0x00000000fffff984 */ /* 0x000fe20000000800 */
[----:B------:R-:W-:Y:S01]  /*fc10*/  @!P1 LDGSTS.E.BYPASS.LTC128B.128 [R237+0x2800], desc[UR16][R4.64] ;  /* 0x0280000004ed9fae */ /* 0x000fe2000b981a10 */
[----:B------:R-:W-:-:S03]  /*fc20*/  @!P1 IMAD.WIDE.U32 R14, R60, 0x120, R14 ;  /* 0x000001203c0e9825 */ /* 0x000fc600078e000e */
[----:B------:R4:W-:Y:S04]  /*fc30*/  @P1 STS.128 [R237+0x3000], RZ ;  /* 0x003000ffed001388 */ /* 0x0009e80000000c00 */
[----:B------:R-:W-:Y:S01]  /*fc40*/  @!PT LDS RZ, [RZ] ;  /* 0x00000000fffff984 */ /* 0x000fe20000000800 */
[----:B------:R-:W-:Y:S01]  /*fc50*/  @!PT LDS RZ, [RZ] ;  /* 0x00000000fffff984 */ /* 0x000fe20000000800 */
[----:B------:R-:W-:Y:S01]  /*fc60*/  @!PT LDS RZ, [RZ] ;  /* 0x00000000fffff984 */ /* 0x000fe20000000800 */
[----:B------:R2:W-:Y:S01]  /*fc70*/  @!P1 LDGSTS.E.BYPASS.LTC128B.128 [R237+0x3000], desc[UR16][R6.64] ;  /* 0x0300000006ed9fae */ /* 0x0005e2000b981a10 */
[-C--:B------:R-:W-:Y:S01]  /*fc80*/  @!P1 MOV R10, R4.reuse ;  /* 0x00000004000a9202 */ /* 0x080fe20000000f00 */
[--C-:B------:R-:W-:Y:S01]  /*fc90*/  @!P1 IMAD.MOV.U32 R11, RZ, RZ, R5.reuse ;  /* 0x000000ffff0b9224 */ /* 0x100fe200078e0005 */
[-C--:B------:R-:W-:Y:S01]  /*fca0*/  @!P1 MOV R22, R4.reuse ;  /* 0x0000000400169202 */ /* 0x080fe20000000f00 */
[----:B------:R-:W-:Y:S01]  /*fcb0*/  @!P1 IMAD.MOV.U32 R23, RZ, RZ, R5 ;  /* 0x000000ffff179224 */ /* 0x000fe200078e0005 */
[-C--:B------:R-:W-:Y:S01]  /*fcc0*/  @!P1 MOV R20, R4.reuse ;  /* 0x0000000400149202 */ /* 0x080fe20000000f00 */
[C---:B------:R-:W-:Y:S01]  /*fcd0*/  @!P1 IMAD.WIDE.U32 R10, R60.reuse, 0x160, R10 ;  /* 0x000001603c0a9825 */ /* 0x040fe200078e000a */
[----:B------:R-:W-:-:S03]  /*fce0*/  @!P1 LEA R24, P3, R60, R4, 0x6 ;  /* 0x000000043c189211 */ /* 0x000fc600078630ff */
[C---:B------:R-:W-:Y:S02]  /*fcf0*/  @!P1 IMAD R0, R61.reuse, 0x60, RZ ;  /* 0x000000603d009824 */ /* 0x040fe400078e02ff */
[----:B------:R-:W-:Y:S02]  /*fd00*/  @!P1 IMAD.MOV.U32 R21, RZ, RZ, R5 ;  /* 0x000000ffff159224 */ /* 0x000fe400078e0005 */
[C---:B--2---:R-:W-:Y:S02]  /*fd10*/  @!P1 IMAD R6, R61.reuse, 0xe0, RZ ;  /* 0x000000e03d069824 */ /* 0x044fe400078e02ff */
[----:B------:R-:W-:-:S03]  /*fd20*/  @!P1 IMAD R7, R61, 0x120, RZ ;  /* 0x000001203d079824 */ /* 0x000fc600078e02ff */
[----:B------:R-:W-:Y:S02]  /*fd30*/  @!P1 IADD3 R17, PT, PT, R6, R17, RZ ;  /* 0x0000001106119210 */ /* 0x000fe40007ffe0ff */
[----:B------:R-:W-:Y:S02]  /*fd40*/  @!P1 IADD3 R15, PT, PT, R7, R15, RZ ;  /* 0x0000000f070f9210 */ /* 0x000fe40007ffe0ff */
[----:B------:R-:W-:Y:S02]  /*fd50*/  @!P1 MOV R6, R4 ;  /* 0x0000000400069202 */ /* 0x000fe40000000f00 */
[----:B------:R-:W-:Y:S01]  /*fd60*/  @!P1 MOV R7, R5 ;  /* 0x0000000500079202 */ /* 0x000fe20000000f00 */
[----:B------:R-:W-:-:S04]  /*fd70*/  @!P1 IMAD.WIDE.U32 R22, R60, 0x60, R22 ;  /* 0x000000603c169825 */ /* 0x000fc800078e0016 */
[----:B------:R-:W-:Y:S01]  /*fd80*/  @!P1 IMAD.WIDE.U32 R6, R60, 0x1a0, R6 ;  /* 0x000001a03c069825 */ /* 0x000fe200078e0006 */
[-C--:B------:R-:W-:Y:S02]  /*fd90*/  @!P1 MOV R18, R4.reuse ;  /* 0x0000000400129202 */ /* 0x080fe40000000f00 */
[----:B------:R-:W-:Y:S01]  /*fda0*/  @!P1 MOV R19, R5 ;  /* 0x0000000500139202 */ /* 0x000fe20000000f00 */
[----:B------:R-:W-:Y:S01]  /*fdb0*/  @!P1 IMAD.IADD R11, R25, 0x1, R11 ;  /* 0x00000001190b9824 */ /* 0x000fe200078e020b */
[----:B------:R-:W-:Y:S01]  /*fdc0*/  @!P1 IADD3 R7, PT, PT, R26, R7, RZ ;  /* 0x000000071a079210 */ /* 0x000fe20007ffe0ff */
[C---:B------:R-:W-:Y:S01]  /*fdd0*/  @!P1 IMAD R8, R61.reuse, 0xa0, RZ ;  /* 0x000000a03d089824 */ /* 0x040fe200078e02ff */
[C---:B------:R-:W-:Y:S01]  /*fde0*/  @!P1 LEA R26, P2, R60.reuse, R4, 0x7 ;  /* 0x000000043c1a9211 */ /* 0x040fe200078438ff */
[C---:B------:R-:W-:Y:S01]  /*fdf0*/  @!P1 IMAD.WIDE.U32 R20, R60.reuse, 0xa0, R20 ;  /* 0x000000a03c149825 */ /* 0x040fe200078e0014 */
[--C-:B------:R-:W-:Y:S02]  /*fe00*/  @!P1 LEA.HI.X R25, R60, R5, R61.reuse, 0x6, P3 ;  /* 0x000000053c199211 */ /* 0x100fe400018f343d */
[----:B------:R-:W-:Y:S01]  /*fe10*/  @!P1 IADD3 R23, PT, PT, R0, R23, RZ ;  /* 0x0000001700179210 */ /* 0x000fe20007ffe0ff */
[----:B------:R-:W-:Y:S01]  /*fe20*/  @!P1 IMAD R2, R61, 0xc0, RZ ;  /* 0x000000c03d029824 */ /* 0x000fe200078e02ff */
[C---:B------:R-:W-:Y:S01]  /*fe30*/  @!P1 LEA.HI.X R27, R60.reuse, R5, R61, 0x7, P2 ;  /* 0x000000053c1b9211 */ /* 0x040fe200010f3c3d */
[----:B------:R-:W-:Y:S01]  /*fe40*/  @!P1 IMAD.WIDE.U32 R18, R60, 0xc0, R18 ;  /* 0x000000c03c129825 */ /* 0x000fe200078e0012 */
[----:B------:R4:W-:Y:S01]  /*fe50*/  @P1 STS.128 [R237+0x3800], RZ ;  /* 0x003800ffed001388 */ /* 0x0009e20000000c00 */
[----:B------:R-:W-:-:S03]  /*fe60*/  @!P1 IADD3 R21, PT, PT, R8, R21, RZ ;  /* 0x0000001508159210 */ /* 0x000fc60007ffe0ff */
[----:B------:R-:W-:Y:S01]  /*fe70*/  @!PT LDS RZ, [RZ] ;  /* 0x00000000fffff984 */ /* 0x000fe20000000800 */
[----:B------:R-:W-:Y:S01]  /*fe80*/  @!PT LDS RZ, [RZ] ;  /* 0x00000000fffff984 */ /* 0x000fe20000000800 */
[----:B------:R-:W-:Y:S01]  /*fe90*/  @!PT LDS RZ, [RZ] ;  /* 0x00000000fffff984 */ /* 0x000fe20000000800 */
[----:B------:R-:W-:Y:S01]  /*fea0*/  @!P1 LDGSTS.E.BYPASS.LTC128B.128 [R237+0x3800], desc[UR16][R24.64] ;  /* 0x0380000018ed9fae */ /* 0x000fe2000b981a10 */
[----:B------:R-:W-:Y:S01]  /*feb0*/  @!P1 MOV R13, R5 ;  /* 0x00000005000d9202 */ /* 0x000fe20000000f00 */
[----:B------:R-:W-:Y:S02]  /*fec0*/  @!P1 IMAD.IADD R19, R2, 0x1, R19 ;  /* 0x0000000102139824 */ /* 0x000fe400078e0213 */
[----:B------:R4:W-:Y:S01]  /*fed0*/  @P1 STS.128 [R237+0x4000], RZ ;  /* 0x004000ffed001388 */ /* 0x0009e20000000c00 */
[----:B------:R-:W-:-:S03]  /*fee0*/  @!P1 IMAD.MOV.U32 R12, RZ, RZ, R4 ;  /* 0x000000ffff0c9224 */ /* 0x000fc600078e0004 */
[----:B------:R-:W-:Y:S01]  /*fef0*/  @!PT LDS RZ, [RZ] ;  /* 0x00000000fffff984 */ /* 0x000fe20000000800 */
[----:B------:R-:W-:Y:S01]  /*ff00*/  @!PT LDS RZ, [RZ] ;  /* 0x00000000fffff984 */ /* 0x000fe20000000800 */
[----:B------:R-:W-:Y:S01]  /*ff10*/  @!PT LDS RZ, [RZ] ;  /* 0x00000000fffff984 */ /* 0x000fe20000000800 */
[----:B------:R2:W-:Y:S01]  /*ff20*/  @!P1 LDGSTS.E.BYPASS.LTC128B.128 [R237+0x4000], desc[UR16][R22.64] ;  /* 0x0400000016ed9fae */ /* 0x0005e2000b981a10 */
[----:B------:R-:W-:-:S03]  /*ff30*/  @!P1 MOV R8, R4 ;  /* 0x0000000400089202 */ /* 0x000fc60000000f00 */
[----:B------:R4:W-:Y:S01]  /*ff40*/  @P1 STS.128 [R237+0x4800], RZ ;  /* 0x004800ffed001388 */ /* 0x0009e20000000c00 */
[----:B------:R-:W-:-:S03]  /*ff50*/  @!P1 MOV R9, R5 ;  /* 0x0000000500099202 */ /* 0x000fc60000000f00 */
[----:B------:R-:W-:Y:S01]  /*ff60*/  @!PT LDS RZ, [RZ] ;  /* 0x00000000fffff984 */ /* 0x000fe20000000800 */
[----:B------:R-:W-:Y:S01]  /*ff70*/  @!PT LDS RZ, [RZ] ;  /* 0x00000000fffff984 */ /* 0x000fe20000000800 */
[----:B------:R-:W-:Y:S01]  /*ff80*/  @!PT LDS RZ, [RZ] ;  /* 0x00000000fffff984 */ /* 0x000fe20000000800 */
[----:B------:R4:W-:Y:S01]  /*ff90*/  @!P1 LDGSTS.E.BYPASS.LTC128B.128 [R237+0x4800], desc[UR16][R26.64] ;  /* 0x048000001aed9fae */ /* 0x0009e2000b981a10 */
[----:B------:R-:W-:-:S03]  /*ffa0*/  @!P1 IMAD R0, R61, 0x140, RZ ;  /* 0x000001403d009824 */ /* 0x000fc600078e02ff */
[----:B------:R4:W-:Y:S01]  /*ffb0*/  @P1 STS.128 [R237+0x5000], RZ ;  /* 0x005000ffed001388 */ /* 0x0009e20000000c00 */
[----:B------:R-:W-:-:S03]  /*ffc0*/  @!P1 IMAD.WIDE.U32 R12, R60, 0x140, R12 ;  /* 0x000001403c0c9825 */ /* 0x000fc600078e000c */
[----:B------:R-:W-:Y:S01]  /*ffd0*/  @!PT LDS RZ, [RZ] ;  /* 0x00000000fffff984 */ /* 0x000fe20000000800 */
[----:B------:R-:W-:Y:S01]  /*ffe0*/  @!PT LDS RZ, [RZ] ;  /* 0x00000000fffff984 */ /* 0x000fe20000000800 */
[----:B------:R-:W-:Y:S01]  /*fff0*/  @!PT LDS RZ, [RZ] ;  /* 0x00000000fffff984 */ /* 0x000fe20000000800 */
[----:B------:R4:W-:Y:S01]  /*10000*/  @!P1 LDGSTS.E.BYPASS.LTC128B.128 [R237+0x5000], desc[UR16][R20.64] ;  /* 0x0500000014ed9fae */ /* 0x0009e2000b981a10 */
[----:B------:R-:W-:-:S03]  /*10010*/  @!P1 IMAD R2, R61, 0x180, RZ ;  /* 0x000001803d029824 */ /* 0x000fc600078e02ff */
[----:B------:R4:W-:Y:S01]  /*10020*/  @P1 STS.128 [R237+0x5800], RZ ;  /* 0x005800ffed001388 */ /* 0x0009e20000000c00 */
[----:B--2---:R-:W-:-:S03]  /*10030*/  @!P1 LEA R22, P2, R60, R4, 0x8 ;  /* 0x000000043c169211 */ /* 0x004fc600078440ff */
[----:B------:R-:W-:Y:S01]  /*10040*/  @!PT LDS RZ, [RZ] ;  /* 0x00000000fffff984 */ /* 0x000fe20000000800 */
[----:B------:R-:W-:Y:S01]  /*10050*/  @!PT LDS RZ, [RZ] ;  /* 0x00000000fffff984 */ /* 0x000fe20000000800 */
[----:B------:R-:W-:Y:S01]  /*10060*/  @!PT LDS RZ, [RZ] ;  /* 0x00000000fffff984 */ /* 0x000fe20000000800 */
[----:B------:R4:W-:Y:S01]  /*10070*/  @!P1 LDGSTS.E.BYPASS.LTC128B.128 [R237+0x5800], desc[UR16][R18.64] ;  /* 0x0580000012ed9fae */ /* 0x0009e2000b981a10 */
[----:B------:R-:W-:-:S03]  /*10080*/  @!P1 LEA.HI.X R23, R60, R5, R61, 0x8, P2 ;  /* 0x000000053c179211 */ /* 0x000fc600010f443d */
[----:B------:R4:W-:Y:S01]  /*10090*/  @P1 STS.128 [R237+0x6000], RZ ;  /* 0x006000ffed001388 */ /* 0x0009e20000000c00 */
[----:B------:R-:W-:-:S03]  /*100a0*/  @!P1 IMAD.WIDE.U32 R8, R60, 0x180, R8 ;  /* 0x000001803c089825 */ /* 0x000fc600078e0008 */
[----:B------:R-:W-:Y:S01]  /*100b0*/  @!PT LDS RZ, [RZ] ;  /* 0x00000000fffff984 */ /* 0x000fe20000000800 */
[----:B------:R-:W-:Y:S01]  /*100c0*/  @!PT LDS RZ, [RZ] ;  /* 0x00000000fffff984 */ /* 0x000fe20000000800 */
[----:B------:R-:W-:Y:S01]  /*100d0*/  @!PT LDS RZ, [RZ] ;  /* 0x00000000fffff984 */ /* 0x000fe20000000800 */
[----:B------:R4:W-:Y:S01]  /*100e0*/  @!P1 LDGSTS.E.BYPASS.LTC128B.128 [R237+0x6000], desc[UR16][R16.64] ;  /* 0x0600000010ed9fae */ /* 0x0009e2000b981a10 */
[----:B------:R-:W-:-:S03]  /*100f0*/  @!P1 IMAD.IADD R13, R0, 0x1, R13 ;  /* 0x00000001000d9824 */ /* 0x000fc600078e020d */
        /* <DEDUP_REMOVED lines=40> */
.L_x_727:
[----:B------:R-:W-:Y:S05]  /*10380*/  BSYNC.RECONVERGENT B0 ;  /* 0x0000000000007941 */ /* 0x000fea0003800200 */
.L_x_726:
[----:B------:R-:W0:Y:S02]  /*10390*/  LDGDEPBAR ;  /* 0x00000000000079af */ /* 0x000e240000000000 */
.L_x_723:
[----:B------:R-:W-:Y:S01]  /*103a0*/  FMNMX3.FTZ R0, R36, R112, R96, !PT ;  /* 0x0000007024007276 */ /* 0x000fe20007810060 */
[----:B------:R-:W3:Y:S01]  /*103b0*/  LDCU UR4, c[0x0][0x45c] ;  /* 0x00008b80ff0477ac */ /* 0x000ee20008000800 */
[----:B----4-:R-:W-:Y:S02]  /*103c0*/  MOV R16, 0x20 ;  /* 0x0000002000107802 */ /* 0x010fe40000000f00 */
[----:B------:R-:W-:Y:S02]  /*103d0*/  FMNMX3.FTZ R0, R0, R100, R97, !PT ;  /* 0x0000006400007276 */ /* 0x000fe40007810061 */
[----:B------:R-:W-:Y:S02]  /*103e0*/  SEL R16, R16, 0xffffffe0, !P6 ;  /* 0xffffffe010107807 */ /* 0x000fe40007000000 */
[----:B------:R-:W-:Y:S02]  /*103f0*/  FMNMX3.FTZ R0, R0, R106, R105, !PT ;  /* 0x0000006a00007276 */ /* 0x000fe40007810069 */
[----:B------:R-:W-:-:S02]  /*10400*/  MOV R65, R243 ;  /* 0x000000f300417202 */ /* 0x000fc40000000f00 */
[----:B------:R-:W-:Y:S02]  /*10410*/  FMNMX3.FTZ R0, R0, R104, R103, !PT ;  /* 0x0000006800007276 */ /* 0x000fe40007810067 */
[----:B------:R-:W-:Y:S02]  /*10420*/  MOV R67, R245 ;  /* 0x000000f500437202 */ /* 0x000fe40000000f00 */
        /* <DEDUP_REMOVED lines=53> */
[----:B--2---:R-:W-:Y:S02]  /*10780*/  FMNMX3.FTZ R4, R0, R216, R219, !PT ;  /* 0x000000d800047276 */ /* 0x004fe400078100db */
[----:B------:R-:W-:Y:S02]  /*10790*/  FMNMX3.FTZ R0, R2, R230, R231, !PT ;  /* 0x000000e602007276 */ /* 0x000fe400078100e7 */
[----:B------:R-:W-:-:S03]  /*107a0*/  FMNMX3.FTZ R4, R4, R217, R218, !PT ;  /* 0x000000d904047276 */ /* 0x000fc600078100da */
[----:B------:R-:W2:Y:S01]  /*107b0*/  SHFL.BFLY PT, R5, R0, 0x2, 0x1f ;  /* 0x0c401f0000057f89 */ /* 0x000ea200000e0000 */
[----:B------:R-:W-:-:S04]  /*107c0*/  FMNMX3.FTZ R4, R4, R224, R225, !PT ;  /* 0x000000e004047276 */ /* 0x000fc800078100e1 */
[----:B------:R-:W-:-:S04]  /*107d0*/  FMNMX3.FTZ R4, R4, R226, R227, !PT ;  /* 0x000000e204047276 */ /* 0x000fc800078100e3 */
[----:B------:R-:W-:-:S04]  /*107e0*/  FMNMX3.FTZ R4, R4, R232, R238, !PT ;  /* 0x000000e804047276 */ /* 0x000fc800078100ee */
[----:B------:R-:W-:-:S05]  /*107f0*/  FMNMX3.FTZ R4, R4, R239, R240, !PT ;  /* 0x000000ef04047276 */ /* 0x000fca00078100f0 */
[----:B------:R-:W4:Y:S01]  /*10800*/  SHFL.BFLY PT, R2, R4, 0x2, 0x1f ;  /* 0x0c401f0004027f89 */ /* 0x000f2200000e0000 */
[----:B--2---:R-:W-:-:S05]  /*10810*/  FMNMX.FTZ R0, R0, R5, !PT ;  /* 0x0000000500007209 */ /* 0x004fca0007810000 */
[----:B------:R-:W2:Y:S01]  /*10820*/  SHFL.BFLY PT, R5, R0, 0x1, 0x1f ;  /* 0x0c201f0000057f89 */ /* 0x000ea200000e0000 */
[----:B----4-:R-:W-:-:S05]  /*10830*/  FMNMX.FTZ R4, R4, R2, !PT ;  /* 0x0000000204047209 */ /* 0x010fca0007810000 */
[----:B------:R-:W4:Y:S01]  /*10840*/  SHFL.BFLY PT, R6, R4, 0x1, 0x1f ;  /* 0x0c201f0004067f89 */ /* 0x000f2200000e0000 */
[----:B--2---:R-:W-:Y:S02]  /*10850*/  FMNMX.FTZ R77, R0, R5, !PT ;  /* 0x00000005004d7209 */ /* 0x004fe40007810000 */
[----:B------:R-:W-:Y:S02]  /*10860*/  LOP3.LUT R5, R246, R247, RZ, 0xfc, !PT ;  /* 0x000000f7f6057212 */ /* 0x000fe400078efcff */
[C---:B------:R-:W-:Y:S01]  /*10870*/  FSETP.NEU.FTZ.AND P2, PT, R77.reuse, -INF , PT ;  /* 0xff8000004d00780b */ /* 0x040fe20003f5d000 */
[----:B---3--:R-:W-:Y:S01]  /*10880*/  FMUL.FTZ R2, R77, UR4 ;  /* 0x000000044d027c20 */ /* 0x008fe20008410000 */
[----:B------:R-:W-:-:S04]  /*10890*/  LEA R40, R5, UR5, 0x1 ;  /* 0x0000000505287c11 */ /* 0x000fc8000f8e08ff */
[----:B------:R-:W-:Y:S01]  /*108a0*/  FSEL R2, R2, RZ, P2 ;  /* 0x000000ff02027208 */ /* 0x000fe20001000000 */
[----:B------:R-:W-:Y:S01]  /*108b0*/  LDSM.16.MT88.4 R8, [R40+0xa000] ;  /* 0x00a000002808783b */ /* 0x000fe20000004200 */
[----:B------:R-:W-:Y:S02]  /*108c0*/  IADD3 R42, PT, PT, R16, R40, RZ ;  /* 0x00000028102a7210 */ /* 0x000fe40007ffe0ff */
[----:B------:R-:W-:Y:S01]  /*108d0*/  IADD3 R41, PT, PT, R40, 0xa040, RZ ;  /* 0x0000a04028297810 */ /* 0x000fe20007ffe0ff */
[--C-:B------:R-:W-:Y:S01]  /*108e0*/  FFMA.FTZ R0, R112, UR4, -R2.reuse ;  /* 0x0000000470007c23 */ /* 0x100fe20008010802 */
[----:B------:R-:W-:Y:S01]  /*108f0*/  LDSM.16.MT88.4 R24, [R40+0xa800] ;  /* 0x00a800002818783b */ /* 0x000fe20000004200 */
[----:B----4-:R-:W-:Y:S02]  /*10900*/  FMNMX.FTZ R76, R4, R6, !PT ;  /* 0x00000006044c7209 */ /* 0x010fe40007810000 */
[----:B------:R2:W-:Y:S01]  /*10910*/  MUFU.EX2 R64, R0 ;  /* 0x0000000000407308 */ /* 0x0005e20000000800 */
[----:B------:R-:W-:Y:S01]  /*10920*/  FFMA.FTZ R4, R100, UR4, -R2 ;  /* 0x0000000464047c23 */ /* 0x000fe20008010802 */
[----:B------:R-:W3:Y:S01]  /*10930*/  LDSM.16.MT88.4 R20, [R42+0xa000] ;  /* 0x00a000002a14783b */ /* 0x000ee20000004200 */
[----:B------:R-:W-:-:S02]  /*10940*/  FSETP.NEU.FTZ.AND P1, PT, R76, -INF , PT ;  /* 0xff8000004c00780b */ /* 0x000fc40003f3d000 */
[----:B------:R-:W-:Y:S02]  /*10950*/  FSEL R6, R77, RZ, P2 ;  /* 0x000000ff4d067208 */ /* 0x000fe40001000000 */
[----:B------:R-:W-:Y:S01]  /*10960*/  FSEL R5, R76, RZ, P1 ;  /* 0x000000ff4c057208 */ /* 0x000fe20000800000 */
[----:B------:R4:W-:Y:S01]  /*10970*/  MUFU.EX2 R71, R4 ;  /* 0x0000000400477308 */ /* 0x0009e20000000800 */
[----:B------:R-:W-:Y:S01]  /*10980*/  MOV R100, R244 ;  /* 0x000000f400647202 */ /* 0x000fe20000000f00 */
[----:B------:R-:W-:Y:S02]  /*10990*/  FADD.FTZ R6, R36, -R6 ;  /* 0x8000000624067221 */ /* 0x000fe40000010000 */
[----:B------:R-:W-:Y:S02]  /*109a0*/  FADD.FTZ R3, R3, -R5 ;  /* 0x8000000503037221 */ /* 0x000fe40000010000 */
[----:B------:R-:W-:Y:S02]  /*109b0*/  FMUL.FTZ R6, R6, UR4 ;  /* 0x0000000406067c20 */ /* 0x000fe40008410000 */
[----:B------:R-:W-:Y:S01]  /*109c0*/  FMUL.FTZ R3, R3, UR4 ;  /* 0x0000000403037c20 */ /* 0x000fe20008410000 */
[--C-:B--2---:R-:W-:Y:S01]  /*109d0*/  FFMA.FTZ R0, R96, UR4, -R2.reuse ;  /* 0x0000000460007c23 */ /* 0x104fe20008010802 */
[----:B------:R-:W2:Y:S01]  /*109e0*/  MUFU.EX2 R73, R6 ;  /* 0x0000000600497308 */ /* 0x000ea20000000800 */
[----:B----4-:R-:W-:-:S07]  /*109f0*/  FFMA.FTZ R4, R97, UR4, -R2 ;  /* 0x0000000461047c23 */ /* 0x010fce0008010802 */
[----:B------:R4:W-:Y:S08]  /*10a00*/  MUFU.EX2 R69, R0 ;  /* 0x0000000000457308 */ /* 0x0009f00000000800 */
[----:B------:R-:W5:Y:S01]  /*10a10*/  MUFU.EX2 R112, R4 ;  /* 0x0000000400707308 */ /* 0x000f620000000800 */
[-C--:B--2---:R-:W-:Y:S01]  /*10a20*/  FMUL.FTZ R144, R144, R73.reuse ;  /* 0x0000004990907220 */ /* 0x084fe20000410000 */
[-C--:B------:R-:W-:Y:S01]  /*10a30*/  FMUL.FTZ R145, R145, R73.reuse ;  /* 0x0000004991917220 */ /* 0x080fe20000410000 */
[-C--:B------:R-:W-:Y:S01]  /*10a40*/  FMUL.FTZ R148, R148, R73.reuse ;  /* 0x0000004994947220 */ /* 0x080fe20000410000 */
[-C--:B------:R-:W-:Y:S01]  /*10a50*/  FMUL.FTZ R149, R149, R73.reuse ;  /* 0x0000004995957220 */ /* 0x080fe20000410000 */
[-C--:B------:R-:W-:Y:S01]  /*10a60*/  FMUL.FTZ R136, R136, R73.reuse ;  /* 0x0000004988887220 */ /* 0x080fe20000410000 */
[-C--:B------:R-:W-:Y:S01]  /*10a70*/  FMUL.FTZ R137, R137, R73.reuse ;  /* 0x0000004989897220 */ /* 0x080fe20000410000 */
[-C--:B------:R-:W-:Y:S01]  /*10a80*/  FMUL.FTZ R140, R140, R73.reuse ;  /* 0x000000498c8c7220 */ /* 0x080fe20000410000 */
[----:B------:R2:W1:Y:S01]  /*10a90*/  MUFU.EX2 R72, R3 ;  /* 0x0000000300487308 */ /* 0x0004620000000800 */
[----:B----4-:R-:W-:Y:S01]  /*10aa0*/  FMUL.FTZ R0, R76, UR4 ;  /* 0x000000044c007c20 */ /* 0x010fe20008410000 */
[-C--:B------:R-:W-:Y:S01]  /*10ab0*/  FMUL.FTZ R141, R141, R73.reuse ;  /* 0x000000498d8d7220 */ /* 0x080fe20000410000 */
[-C--:B------:R-:W-:Y:S01]  /*10ac0*/  FMUL.FTZ R160, R160, R73.reuse ;  /* 0x00000049a0a07220 */ /* 0x080fe20000410000 */
[-C--:B------:R-:W-:Y:S01]  /*10ad0*/  FMUL.FTZ R161, R161, R73.reuse ;  /* 0x00000049a1a17220 */ /* 0x080fe20000410000 */
[-C--:B------:R-:W-:Y:S01]  /*10ae0*/  FMUL.FTZ R152, R152, R73.reuse ;  /* 0x0000004998987220 */ /* 0x080fe20000410000 */
[----:B------:R-:W-:Y:S01]  /*10af0*/  FSEL R0, R0, RZ, P1 ;  /* 0x000000ff00007208 */ /* 0x000fe20000800000 */
[-C--:B------:R-:W-:Y:S01]  /*10b00*/  FMUL.FTZ R153, R153, R73.reuse ;  /* 0x0000004999997220 */ /* 0x080fe20000410000 */
[----:B------:R-:W-:Y:S01]  /*10b10*/  FMUL.FTZ R156, R156, R73 ;  /* 0x000000499c9c7220 */ /* 0x000fe20000410000 */
[----:B-----5:R-:W-:Y:S01]  /*10b20*/  F2FP.BF16.F32.PACK_AB R6, R112, R71 ;  /* 0x000000477006723e */ /* 0x020fe200000010ff */
[-C--:B------:R-:W-:Y:S01]  /*10b30*/  FMUL.FTZ R157, R157, R73.reuse ;  /* 0x000000499d9d7220 */ /* 0x080fe20000410000 */
[----:B------:R-:W-:Y:S01]  /*10b40*/  FFMA.FTZ R4, R113, UR4, -R0 ;  /* 0x0000000471047c23 */ /* 0x000fe20008010800 */
[-C--:B------:R-:W-:Y:S01]  /*10b50*/  FMUL.FTZ R164, R164, R73.reuse ;  /* 0x00000049a4a47220 */ /* 0x080fe20000410000 */
[----:B------:R-:W-:-:S02]  /*10b60*/  FMUL.FTZ R165, R165, R73 ;  /* 0x00000049a5a57220 */ /* 0x000fc40000410000 */
[----:B------:R4:W-:Y:S01]  /*10b70*/  MUFU.EX2 R66, R4 ;  /* 0x0000000400427308 */ /* 0x0009e20000000800 */
[----:B--2---:R-:W-:Y:S01]  /*10b80*/  IADD3 R3, PT, PT, R40, 0xa000, RZ ;  /* 0x0000a00028037810 */ /* 0x004fe20007ffe0ff */
[-C--:B-1----:R-:W-:Y:S01]  /*10b90*/  FMUL.FTZ R146, R146, R72.reuse ;  /* 0x0000004892927220 */ /* 0x082fe20000410000 */
[-C--:B------:R-:W-:Y:S01]  /*10ba0*/  FMUL.FTZ R147, R147, R72.reuse ;  /* 0x0000004893937220 */ /* 0x080fe20000410000 */
[-C--:B------:R-:W-:Y:S01]  /*10bb0*/  FMUL.FTZ R150, R150, R72.reuse ;  /* 0x0000004896967220 */ /* 0x080fe20000410000 */
[----:B------:R-:W-:Y:S01]  /*10bc0*/  @P0 IADD3 R41, PT, PT, R3, -0x40, RZ ;  /* 0xffffffc003290810 */ /* 0x000fe20007ffe0ff */
[----:B------:R-:W-:Y:S01]  /*10bd0*/  FFMA.FTZ R3, R106, UR4, -R2 ;  /* 0x000000046a037c23 */ /* 0x000fe20008010802 */
[-C--:B------:R-:W-:Y:S01]  /*10be0*/  FMUL.FTZ R151, R151, R72.reuse ;  /* 0x0000004897977220 */ /* 0x080fe20000410000 */
[-C--:B------:R-:W-:Y:S01]  /*10bf0*/  FMUL.FTZ R138, R138, R72.reuse ;  /* 0x000000488a8a7220 */ /* 0x080fe20000410000 */
[----:B------:R-:W-:Y:S01]  /*10c00*/  IADD3 R43, PT, PT, R16, R41, RZ ;  /* 0x00000029102b7210 */ /* 0x000fe20007ffe0ff */
[----:B------:R1:W-:Y:S01]  /*10c10*/  MUFU.EX2 R97, R3 ;  /* 0x0000000300617308 */ /* 0x0003e20000000800 */
[----:B------:R-:W-:Y:S01]  /*10c20*/  LDSM.16.MT88.4 R12, [R41] ;  /* 0x00000000290c783b */ /* 0x000fe20000004200 */
[-C--:B------:R-:W-:Y:S01]  /*10c30*/  FMUL.FTZ R139, R139, R72.reuse ;  /* 0x000000488b8b7220 */ /* 0x080fe20000410000 */
[-C--:B------:R-:W-:Y:S01]  /*10c40*/  FMUL.FTZ R142, R142, R72.reuse ;  /* 0x000000488e8e7220 */ /* 0x080fe20000410000 */
[-C--:B------:R-:W-:Y:S01]  /*10c50*/  FMUL.FTZ R143, R143, R72.reuse ;  /* 0x000000488f8f7220 */ /* 0x080fe20000410000 */
[----:B------:R-:W2:Y:S01]  /*10c60*/  LDSM.16.MT88.4 R16, [R43] ;  /* 0x000000002b10783b */ /* 0x000ea20000004200 */
[----:B----4-:R-:W-:Y:S01]  /*10c70*/  FFMA.FTZ R4, R99, UR4, -R0 ;  /* 0x0000000463047c23 */ /* 0x010fe20008010800 */
[-C--:B------:R-:W-:Y:S01]  /*10c80*/  FMUL.FTZ R162, R162, R72.reuse ;  /* 0x00000048a2a27220 */ /* 0x080fe20000410000 */
[-C--:B------:R-:W-:Y:S01]  /*10c90*/  FMUL.FTZ R163, R163, R72.reuse ;  /* 0x00000048a3a37220 */ /* 0x080fe20000410000 */
[-C--:B------:R-:W-:Y:S01]  /*10ca0*/  FMUL.FTZ R154, R154, R72.reuse ;  /* 0x000000489a9a7220 */ /* 0x080fe20000410000 */
[----:B------:R4:W5:Y:S01]  /*10cb0*/  MUFU.EX2 R70, R4 ;  /* 0x0000000400467308 */ /* 0x0009620000000800 */
[-C--:B------:R-:W-:Y:S01]  /*10cc0*/  FMUL.FTZ R155, R155, R72.reuse ;  /* 0x000000489b9b7220 */ /* 0x080fe20000410000 */
[-C--:B------:R-:W-:Y:S01]  /*10cd0*/  FMUL.FTZ R158, R158, R72.reuse ;  /* 0x000000489e9e7220 */ /* 0x080fe20000410000 */
[-C--:B------:R-:W-:Y:S01]  /*10ce0*/  FMUL.FTZ R159, R159, R72.reuse ;  /* 0x000000489f9f7220 */ /* 0x080fe20000410000 */
[-C--:B------:R-:W-:Y:S01]  /*10cf0*/  FMUL.FTZ R166, R166, R72.reuse ;  /* 0x00000048a6a67220 */ /* 0x080fe20000410000 */
[----:B------:R-:W-:Y:S01]  /*10d00*/  FMUL.FTZ R167, R167, R72 ;  /* 0x00000048a7a77220 */ /* 0x000fe20000410000 */
[----:B-1----:R-:W-:-:S04]  /*10d10*/  FFMA.FTZ R3, R105, UR4, -R2 ;  /* 0x0000000469037c23 */ /* 0x002fc80008010802 */
[----:B------:R1:W-:Y:S01]  /*10d20*/  MUFU.EX2 R251, R3 ;  /* 0x0000000300fb7308 */ /* 0x0003e20000000800 */
[----:B----4-:R-:W-:Y:S01]  /*10d30*/  FFMA.FTZ R4, R102, UR4, -R0 ;  /* 0x0000000466047c23 */ /* 0x010fe20008010800 */
[----:B-----5:R-:W-:-:S06]  /*10d40*/  F2FP.BF16.F32.PACK_AB R5, R70, R66 ;  /* 0x000000424605723e */ /* 0x020fcc00000010ff */
[----:B------:R4:W-:Y:S01]  /*10d50*/  MUFU.EX2 R90, R4 ;  /* 0x00000004005a7308 */ /* 0x0009e20000000800 */
[----:B-1----:R-:W-:-:S07]  /*10d60*/  FFMA.FTZ R3, R103, UR4, -R2 ;  /* 0x0000000467037c23 */ /* 0x002fce0008010802 */
[----:B------:R1:W-:Y:S01]  /*10d70*/  MUFU.EX2 R250, R3 ;  /* 0x0000000300fa7308 */ /* 0x0003e20000000800 */
[----:B----4-:R-:W-:-:S07]  /*10d80*/  FFMA.FTZ R4, R101, UR4, -R0 ;  /* 0x0000000465047c23 */ /* 0x010fce0008010800 */
[----:B------:R4:W5:Y:S01]  /*10d90*/  MUFU.EX2 R96, R4 ;  /* 0x0000000400607308 */ /* 0x0009620000000800 */
[----:B-1----:R-:W-:-:S07]  /*10da0*/  FFMA.FTZ R3, R114, UR4, -R0 ;  /* 0x0000000472037c23 */ /* 0x002fce0008010800 */
[----:B------:R1:W-:Y:S01]  /*10db0*/  MUFU.EX2 R249, R3 ;  /* 0x0000000300f97308 */ /* 0x0003e20000000800 */
[----:B----4-:R-:W-:Y:S02]  /*10dc0*/  F2FP.BF16.F32.PACK_AB R4, R69, R64 ;  /* 0x000000404504723e */ /* 0x010fe400000010ff */
[----:B-----5:R-:W-:-:S07]  /*10dd0*/  F2FP.BF16.F32.PACK_AB R7, R96, R90 ;  /* 0x0000005a6007723e */ /* 0x020fce00000010ff */
[----:B---3--:R-:W-:Y:S01]  /*10de0*/  HMMA.16816.F32.BF16 R28, R4, R20, R144 ;  /* 0x00000014041c723c */ /* 0x008fe20000041890 */
[----:B-1----:R-:W-:-:S04]  /*10df0*/  FFMA.FTZ R3, R108, UR4, -R0 ;  /* 0x000000046c037c23 */ /* 0x002fc80008010800 */
[----:B------:R1:W3:Y:S03]  /*10e00*/  MUFU.EX2 R248, R3 ;  /* 0x0000000300f87308 */ /* 0x0002e60000000800 */
[C---:B------:R-:W-:Y:S01]  /*10e10*/  HMMA.16816.F32.BF16 R36, R4.reuse, R22, R148 ;  /* 0x000000160424723c */ /* 0x040fe20000041894 */
[----:B------:R-:W4:Y:S07]  /*10e20*/  LDSM.16.MT88.4 R20, [R42+0xa800] ;  /* 0x00a800002a14783b */ /* 0x000f2e0000004200 */
[----:B------:R-:W-:Y:S01]  /*10e30*/  HMMA.16816.F32.BF16 R32, R4, R8, R136 ;  /* 0x000000080420723c */ /* 0x000fe20000041888 */
[----:B------:R-:W-:-:S04]  /*10e40*/  FFMA.FTZ R8, R104, UR4, -R2 ;  /* 0x0000000468087c23 */ /* 0x000fc80008010802 */
[----:B------:R5:W3:Y:S01]  /*10e50*/  MUFU.EX2 R252, R8 ;  /* 0x0000000800fc7308 */ /* 0x000ae20000000800 */
[--C-:B-1----:R-:W-:Y:S02]  /*10e60*/  FFMA.FTZ R3, R110, UR4, -R0.reuse ;  /* 0x000000046e037c23 */ /* 0x102fe40008010800 */
[C---:B------:R-:W-:Y:S05]  /*10e70*/  HMMA.16816.F32.BF16 R44, R4.reuse, R10, R140 ;  /* 0x0000000a042c723c */ /* 0x040fea000004188c */
[----:B------:R1:W-:Y:S03]  /*10e80*/  MUFU.EX2 R247, R3 ;  /* 0x0000000300f77308 */ /* 0x0003e60000000800 */
[C---:B--2---:R-:W-:Y:S01]  /*10e90*/  HMMA.16816.F32.BF16 R160, R4.reuse, R16, R160 ;  /* 0x0000001004a0723c */ /* 0x044fe200000418a0 */
[----:B-----5:R-:W2:Y:S07]  /*10ea0*/  LDSM.16.MT88.4 R8, [R43+0x800] ;  /* 0x000800002b08783b */ /* 0x020eae0000004200 */
[----:B------:R-:W-:Y:S01]  /*10eb0*/  HMMA.16816.F32.BF16 R56, R4, R12, R152 ;  /* 0x0000000c0438723c */ /* 0x000fe20000041898 */
[----:B-1----:R-:W-:-:S07]  /*10ec0*/  FFMA.FTZ R3, R111, UR4, -R0 ;  /* 0x000000046f037c23 */ /* 0x002fce0008010800 */
[C---:B------:R-:W-:Y:S01]  /*10ed0*/  HMMA.16816.F32.BF16 R156, R4.reuse, R14, R156 ;  /* 0x0000000e049c723c */ /* 0x040fe2000004189c */
[----:B------:R-:W1:Y:S01]  /*10ee0*/  LDSM.16.MT88.4 R12, [R41+0x800] ;  /* 0x00080000290c783b */ /* 0x000e620000004200 */
[----:B------:R5:W4:Y:S06]  /*10ef0*/  MUFU.EX2 R246, R3 ;  /* 0x0000000300f67308 */ /* 0x000b2c0000000800 */
[----:B------:R-:W-:Y:S01]  /*10f00*/  HMMA.16816.F32.BF16 R16, R4, R18, R164 ;  /* 0x000000120410723c */ /* 0x000fe200000418a4 */
[----:B------:R-:W-:Y:S02]  /*10f10*/  F2FP.BF16.F32.PACK_AB R4, R251, R97 ;  /* 0x00000061fb04723e */ /* 0x000fe400000010ff */
[----:B---3--:R-:W-:-:S02]  /*10f20*/  F2FP.BF16.F32.PACK_AB R5, R248, R249 ;  /* 0x000000f9f805723e */ /* 0x008fc400000010ff */
[----:B------:R-:W-:Y:S01]  /*10f30*/  F2FP.BF16.F32.PACK_AB R6, R250, R252 ;  /* 0x000000fcfa06723e */ /* 0x000fe200000010ff */
[----:B-----5:R-:W-:Y:S01]  /*10f40*/  FFMA.FTZ R3, R168, UR4, -R2 ;  /* 0x00000004a8037c23 */ /* 0x020fe20008010802 */
[----:B----4-:R-:W-:-:S03]  /*10f50*/  F2FP.BF16.F32.PACK_AB R7, R246, R247 ;  /* 0x000000f7f607723e */ /* 0x010fc600000010ff */
[----:B------:R3:W-:Y:S04]  /*10f60*/  MUFU.EX2 R243, R3 ;  /* 0x0000000300f37308 */ /* 0x0007e80000000800 */
[C---:B------:R-:W-:Y:S08]  /*10f70*/  HMMA.16816.F32.BF16 R32, R4.reuse, R24, R32 ;  /* 0x000000180420723c */ /* 0x040ff00000041820 */
[----:B------:R-:W-:Y:S01]  /*10f80*/  HMMA.16816.F32.BF16 R44, R4, R26, R44 ;  /* 0x0000001a042c723c */ /* 0x000fe2000004182c */
[----:B------:R-:W4:Y:S01]  /*10f90*/  LDSM.16.MT88.4 R24, [R40+0xb000] ;  /* 0x00b000002818783b */ /* 0x000f220000004200 */
[----:B---3--:R-:W-:-:S06]  /*10fa0*/  FFMA.FTZ R3, R169, UR4, -R2 ;  /* 0x00000004a9037c23 */ /* 0x008fcc0008010802 */
[C---:B------:R-:W-:Y:S01]  /*10fb0*/  HMMA.16816.F32.BF16 R28, R4.reuse, R20, R28 ;  /* 0x00000014041c723c */ /* 0x040fe2000004181c */
[----:B------:R3:W5:Y:S07]  /*10fc0*/  MUFU.EX2 R245, R3 ;  /* 0x0000000300f57308 */ /* 0x00076e0000000800 */
[C---:B------:R-:W-:Y:S01]  /*10fd0*/  HMMA.16816.F32.BF16 R36, R4.reuse, R22, R36 ;  /* 0x000000160424723c */ /* 0x040fe20000041824 */
[----:B------:R-:W4:Y:S07]  /*10fe0*/  LDSM.16.MT88.4 R20, [R42+0xb000] ;  /* 0x00b000002a14783b */ /* 0x000f2e0000004200 */
[----:B--2---:R-:W-:Y:S01]  /*10ff0*/  HMMA.16816.F32.BF16 R160, R4, R8, R160 ;  /* 0x0000000804a0723c */ /* 0x004fe200000418a0 */
[----:B---3--:R-:W-:-:S04]  /*11000*/  FFMA.FTZ R3, R115, UR4, -R2 ;  /* 0x0000000473037c23 */ /* 0x008fc80008010802 */
[----:B------:R2:W-:Y:S03]  /*11010*/  MUFU.EX2 R244, R3 ;  /* 0x0000000300f47308 */ /* 0x0005e60000000800 */
[C---:B------:R-:W-:Y:S01]  /*11020*/  HMMA.16816.F32.BF16 R16, R4.reuse, R10, R16 ;  /* 0x0000000a0410723c */ /* 0x040fe20000041810 */
[----:B------:R-:W3:Y:S07]  /*11030*/  LDSM.16.MT88.4 R8, [R43+0x1000] ;  /* 0x001000002b08783b */ /* 0x000eee0000004200 */
[----:B-1----:R-:W-:Y:S01]  /*11040*/  HMMA.16816.F32.BF16 R56, R4, R12, R56 ;  /* 0x0000000c0438723c */ /* 0x002fe20000041838 */
[----:B--2---:R-:W-:-:S07]  /*11050*/  FFMA.FTZ R3, R170, UR4, -R2 ;  /* 0x00000004aa037c23 */ /* 0x004fce0008010802 */
[----:B------:R-:W-:Y:S01]  /*11060*/  HMMA.16816.F32.BF16 R60, R4, R14, R156 ;  /* 0x0000000e043c723c */ /* 0x000fe2000004189c */
[----:B-----5:R-:W-:Y:S01]  /*11070*/  F2FP.BF16.F32.PACK_AB R4, R245, R243 ;  /* 0x000000f3f504723e */ /* 0x020fe200000010ff */
[----:B------:R-:W1:Y:S01]  /*11080*/  LDSM.16.MT88.4 R12, [R41+0x1000] ;  /* 0x00100000290c783b */ /* 0x000e620000004200 */
        /* <DEDUP_REMOVED lines=14> */
[C---:B----4-:R-:W-:Y:S08]  /*11170*/  HMMA.16816.F32.BF16 R48, R4.reuse, R24, R32 ;  /* 0x000000180430723c */ /* 0x050ff00000041820 */
[----:B------:R-:W-:Y:S01]  /*11180*/  HMMA.16816.F32.BF16 R32, R4, R20, R28 ;  /* 0x000000140420723c */ /* 0x000fe2000004181c */
[----:B--2---:R-:W-:-:S07]  /*11190*/  FFMA.FTZ R3, R120, UR4, -R2 ;  /* 0x0000000478037c23 */ /* 0x004fce0008010802 */
[C---:B------:R-:W-:Y:S01]  /*111a0*/  HMMA.16816.F32.BF16 R52, R4.reuse, R26, R44 ;  /* 0x0000001a0434723c */ /* 0x040fe2000004182c */
[----:B------:R2:W4:Y:S01]  /*111b0*/  MUFU.EX2 R173, R3 ;  /* 0x0000000300ad7308 */ /* 0x0005220000000800 */
[----:B------:R-:W5:Y:S06]  /*111c0*/  LDSM.16.MT88.4 R24, [R40+0xb800] ;  /* 0x00b800002818783b */ /* 0x000f6c0000004200 */
[C---:B------:R-:W-:Y:S01]  /*111d0*/  HMMA.16816.F32.BF16 R28, R4.reuse, R22, R36 ;  /* 0x00000016041c723c */ /* 0x040fe20000041824 */
[----:B------:R-:W5:Y:S07]  /*111e0*/  LDSM.16.MT88.4 R20, [R42+0xb800] ;  /* 0x00b800002a14783b */ /* 0x000f6e0000004200 */
[----:B---3--:R-:W-:Y:S01]  /*111f0*/  HMMA.16816.F32.BF16 R44, R4, R8, R160 ;  /* 0x00000008042c723c */ /* 0x008fe200000418a0 */
[----:B--2---:R-:W-:-:S04]  /*11200*/  FFMA.FTZ R3, R118, UR4, -R2 ;  /* 0x0000000476037c23 */ /* 0x004fc80008010802 */
[----:B------:R2:W-:Y:S03]  /*11210*/  MUFU.EX2 R169, R3 ;  /* 0x0000000300a97308 */ /* 0x0005e60000000800 */
[C---:B------:R-:W-:Y:S01]  /*11220*/  HMMA.16816.F32.BF16 R16, R4.reuse, R10, R16 ;  /* 0x0000000a0410723c */ /* 0x040fe20000041810 */
[----:B------:R-:W3:Y:S07]  /*11230*/  LDSM.16.MT88.4 R8, [R43+0x1800] ;  /* 0x001800002b08783b */ /* 0x000eee0000004200 */
[----:B-1----:R-:W-:Y:S01]  /*11240*/  HMMA.16816.F32.BF16 R56, R4, R12, R56 ;  /* 0x0000000c0438723c */ /* 0x002fe20000041838 */
[----:B--2---:R-:W-:-:S07]  /*11250*/  FFMA.FTZ R3, R117, UR4, -R2 ;  /* 0x0000000475037c23 */ /* 0x004fce0008010802 */
[----:B------:R-:W-:Y:S01]  /*11260*/  HMMA.16816.F32.BF16 R60, R4, R14, R60 ;  /* 0x0000000e043c723c */ /* 0x000fe2000004183c */
[----:B------:R-:W1:Y:S01]  /*11270*/  LDSM.16.MT88.4 R12, [R41+0x1800] ;  /* 0x00180000290c783b */ /* 0x000e620000004200 */
[----:B----4-:R-:W-:Y:S01]  /*11280*/  F2FP.BF16.F32.PACK_AB R4, R173, R170 ;  /* 0x000000aaad04723e */ /* 0x010fe200000010ff */
[----:B------:R2:W4:Y:S02]  /*11290*/  MUFU.EX2 R168, R3 ;  /* 0x0000000300a87308 */ /* 0x0005240000000800 */
[----:B--2---:R-:W-:Y:S01]  /*112a0*/  FFMA.FTZ R3, R181, UR4, -R0 ;  /* 0x00000004b5037c23 */ /* 0x004fe20008010800 */
[----:B----4-:R-:W-:Y:S02]  /*112b0*/  F2FP.BF16.F32.PACK_AB R6, R168, R169 ;  /* 0x000000a9a806723e */ /* 0x010fe400000010ff */
[----:B------:R-:W-:-:S03]  /*112c0*/  MOV R181, R100 ;  /* 0x0000006400b57202 */ /* 0x000fc60000000f00 */
[----:B------:R2:W-:Y:S02]  /*112d0*/  MUFU.EX2 R167, R3 ;  /* 0x0000000300a77308 */ /* 0x0005e40000000800 */
[----:B--2---:R-:W-:Y:S01]  /*112e0*/  FFMA.FTZ R3, R180, UR4, -R0 ;  /* 0x00000004b4037c23 */ /* 0x004fe20008010800 */
[----:B------:R-:W-:-:S05]  /*112f0*/  MOV R180, R97 ;  /* 0x0000006100b47202 */ /* 0x000fca0000000f00 */
[----:B------:R2:W4:Y:S02]  /*11300*/  MUFU.EX2 R166, R3 ;  /* 0x0000000300a67308 */ /* 0x0005240000000800 */
[----:B--2---:R-:W-:Y:S01]  /*11310*/  FFMA.FTZ R3, R122, UR4, -R0 ;  /* 0x000000047a037c23 */ /* 0x004fe20008010800 */
[----:B----4-:R-:W-:-:S05]  /*11320*/  F2FP.BF16.F32.PACK_AB R5, R166, R167 ;  /* 0x000000a7a605723e */ /* 0x010fca00000010ff */
[----:B------:R2:W-:Y:S02]  /*11330*/  MUFU.EX2 R165, R3 ;  /* 0x0000000300a57308 */ /* 0x0005e40000000800 */
[----:B--2---:R-:W-:-:S06]  /*11340*/  FFMA.FTZ R3, R121, UR4, -R0 ;  /* 0x0000000479037c23 */ /* 0x004fcc0008010800 */
[----:B------:R2:W4:Y:S02]  /*11350*/  MUFU.EX2 R164, R3 ;  /* 0x0000000300a47308 */ /* 0x0005240000000800 */
[----:B--2---:R-:W-:Y:S01]  /*11360*/  FFMA.FTZ R3, R123, UR4, -R2 ;  /* 0x000000047b037c23 */ /* 0x004fe20008010802 */
[----:B----4-:R-:W-:-:S05]  /*11370*/  F2FP.BF16.F32.PACK_AB R7, R164, R165 ;  /* 0x000000a5a407723e */ /* 0x010fca00000010ff */
[----:B------:R2:W-:Y:S02]  /*11380*/  MUFU.EX2 R162, R3 ;  /* 0x0000000300a27308 */ /* 0x0005e40000000800 */
[C---:B-----5:R-:W-:Y:S08]  /*11390*/  HMMA.16816.F32.BF16 R48, R4.reuse, R24, R48 ;  /* 0x000000180430723c */ /* 0x060ff00000041830 */
[----:B------:R-:W-:Y:S01]  /*113a0*/  HMMA.16816.F32.BF16 R52, R4, R26, R52 ;  /* 0x0000001a0434723c */ /* 0x000fe20000041834 */
[----:B------:R-:W4:Y:S01]  /*113b0*/  LDSM.16.MT88.4 R24, [R40+0xc000] ;  /* 0x00c000002818783b */ /* 0x000f220000004200 */
[----:B--2---:R-:W-:-:S06]  /*113c0*/  FFMA.FTZ R3, R124, UR4, -R2 ;  /* 0x000000047c037c23 */ /* 0x004fcc0008010802 */
[C---:B------:R-:W-:Y:S01]  /*113d0*/  HMMA.16816.F32.BF16 R32, R4.reuse, R20, R32 ;  /* 0x000000140420723c */ /* 0x040fe20000041820 */
[----:B------:R2:W5:Y:S07]  /*113e0*/  MUFU.EX2 R163, R3 ;  /* 0x0000000300a37308 */ /* 0x00056e0000000800 */
[C---:B------:R-:W-:Y:S01]  /*113f0*/  HMMA.16816.F32.BF16 R28, R4.reuse, R22, R28 ;  /* 0x00000016041c723c */ /* 0x040fe2000004181c */
[----:B------:R-:W4:Y:S07]  /*11400*/  LDSM.16.MT88.4 R20, [R42+0xc000] ;  /* 0x00c000002a14783b */ /* 0x000f2e0000004200 */
        /* <DEDUP_REMOVED lines=9> */
[----:B-----5:R-:W-:Y:S01]  /*114a0*/  F2FP.BF16.F32.PACK_AB R4, R163, R162 ;  /* 0x000000a2a304723e */ /* 0x020fe200000010ff */
[----:B------:R2:W5:Y:S02]  /*114b0*/  MUFU.EX2 R160, R3 ;  /* 0x0000000300a07308 */ /* 0x0005640000000800 */
[----:B--2---:R-:W-:Y:S01]  /*114c0*/  FFMA.FTZ R3, R187, UR4, -R0 ;  /* 0x00000004bb037c23 */ /* 0x004fe20008010800 */
[----:B-----5:R-:W-:Y:S02]  /*114d0*/  F2FP.BF16.F32.PACK_AB R6, R160, R161 ;  /* 0x000000a1a006723e */ /* 0x020fe400000010ff */
[----:B------:R-:W-:-:S03]  /*114e0*/  MOV R187, R96 ;  /* 0x0000006000bb7202 */ /* 0x000fc60000000f00 */
[----:B------:R2:W-:Y:S02]  /*114f0*/  MUFU.EX2 R159, R3 ;  /* 0x00000003009f7308 */ /* 0x0005e40000000800 */
[----:B--2---:R-:W-:Y:S01]  /*11500*/  FFMA.FTZ R3, R186, UR4, -R0 ;  /* 0x00000004ba037c23 */ /* 0x004fe20008010800 */
[----:B------:R-:W-:-:S05]  /*11510*/  MOV R186, R112 ;  /* 0x0000007000ba7202 */ /* 0x000fca0000000f00 */
[----:B------:R2:W5:Y:S02]  /*11520*/  MUFU.EX2 R158, R3 ;  /* 0x00000003009e7308 */ /* 0x0005640000000800 */
[----:B--2---:R-:W-:Y:S01]  /*11530*/  FFMA.FTZ R3, R185, UR4, -R0 ;  /* 0x00000004b9037c23 */ /* 0x004fe20008010800 */
[----:B-----5:R-:W-:Y:S02]  /*11540*/  F2FP.BF16.F32.PACK_AB R5, R158, R159 ;  /* 0x0000009f9e05723e */ /* 0x020fe400000010ff */
[----:B------:R-:W-:-:S03]  /*11550*/  MOV R185, R90 ;  /* 0x0000005a00b97202 */ /* 0x000fc60000000f00 */
        /* <DEDUP_REMOVED lines=51> */
[----:B--2---:R-:W-:Y:S01]  /*11890*/  FFMA.FTZ R3, R193, UR4, -R2 ;  /* 0x00000004c1037c23 */ /* 0x004fe20008010802 */
[----:B------:R-:W-:-:S03]  /*118a0*/  MOV R193, R66 ;  /* 0x0000004200c17202 */ /* 0x000fc60000000f00 */
        /* <DEDUP_REMOVED lines=125> */
[----:B------:R-:W5:Y:S04]  /*12080*/  LDSM.16.MT88.4 R20, [R40+0xf000] ;  /* 0x00f000002814783b */ /* 0x000f680000004200 */
[----:B------:R-:W5:Y:S02]  /*12090*/  LDSM.16.MT88.4 R36, [R42+0xf000] ;  /* 0x00f000002a24783b */ /* 0x000f640000004200 */
[C---:B---3--:R-:W-:Y:S08]  /*120a0*/  HMMA.16816.F32.BF16 R32, R4.reuse, R8, R32 ;  /* 0x000000080420723c */ /* 0x048ff00000041820 */
[----:B------:R-:W-:Y:S01]  /*120b0*/  HMMA.16816.F32.BF16 R16, R4, R10, R16 ;  /* 0x0000000a0410723c */ /* 0x000fe20000041810 */
[----:B------:R-:W3:Y:S01]  /*120c0*/  LDSM.16.MT88.4 R8, [R43+0x5000] ;  /* 0x005000002b08783b */ /* 0x000ee20000004200 */
[----:B--2---:R-:W-:-:S04]  /*120d0*/  FFMA.FTZ R3, R107, UR4, -R2 ;  /* 0x000000046b037c23 */ /* 0x004fc80008010802 */
[----:B------:R2:W-:Y:S02]  /*120e0*/  MUFU.EX2 R107, R3 ;  /* 0x00000003006b7308 */ /* 0x0005e40000000800 */
[C---:B------:R-:W-:Y:S08]  /*120f0*/  HMMA.16816.F32.BF16 R52, R4.reuse, R26, R52 ;  /* 0x0000001a0434723c */ /* 0x040ff00000041834 */
[----:B-1----:R-:W-:Y:S01]  /*12100*/  HMMA.16816.F32.BF16 R56, R4, R12, R56 ;  /* 0x0000000c0438723c */ /* 0x002fe20000041838 */
[----:B--2---:R-:W-:-:S07]  /*12110*/  FFMA.FTZ R3, R109, UR4, -R2 ;  /* 0x000000046d037c23 */ /* 0x004fce0008010802 */
[----:B------:R-:W-:Y:S01]  /*12120*/  HMMA.16816.F32.BF16 R60, R4, R14, R60 ;  /* 0x0000000e043c723c */ /* 0x000fe2000004183c */
[----:B----4-:R-:W-:Y:S01]  /*12130*/  F2FP.BF16.F32.PACK_AB R4, R110, R108 ;  /* 0x0000006c6e04723e */ /* 0x010fe200000010ff */
[----:B------:R-:W1:Y:S01]  /*12140*/  LDSM.16.MT88.4 R12, [R41+0x5000] ;  /* 0x00500000290c783b */ /* 0x000e620000004200 */
        /* <DEDUP_REMOVED lines=17> */
[----:B--2---:R-:W-:-:S03]  /*12260*/  FFMA.FTZ R3, R95, UR4, -R2 ;  /* 0x000000045f037c23 */ /* 0x004fc60008010802 */
[----:B------:R-:W-:Y:S03]  /*12270*/  LDSM.16.MT88.4 R52, [R41+0x5800] ;  /* 0x005800002934783b */ /* 0x000fe60000004200 */
        /* <DEDUP_REMOVED lines=31> */
[----:B--2---:R-:W-:-:S03]  /*12470*/  FFMA.FTZ R3, R81, UR4, -R2 ;  /* 0x0000000451037c23 */ /* 0x004fc60008010802 */
[----:B------:R-:W2:Y:S03]  /*12480*/  LDSM.16.MT88.4 R28, [R41+0x6000] ;  /* 0x00600000291c783b */ /* 0x000ea60000004200 */
[C---:B------:R-:W-:Y:S01]  /*12490*/  HMMA.16816.F32.BF16 R24, R4.reuse, R36, R44 ;  /* 0x000000240418723c */ /* 0x040fe2000004182c */
[----:B------:R5:W1:Y:S07]  /*124a0*/  MUFU.EX2 R94, R3 ;  /* 0x00000003005e7308 */ /* 0x000a6e0000000800 */
[C---:B------:R-:W-:Y:S08]  /*124b0*/  HMMA.16816.F32.BF16 R36, R4.reuse, R38, R48 ;  /* 0x000000260424723c */ /* 0x040ff00000041830 */
[----:B---3--:R-:W-:Y:S01]  /*124c0*/  HMMA.16816.F32.BF16 R48, R4, R8, R68 ;  /* 0x000000080430723c */ /* 0x008fe20000041844 */
[--C-:B------:R-:W-:Y:S01]  /*124d0*/  FFMA.FTZ R9, R179, UR4, -R2.reuse ;  /* 0x00000004b3097c23 */ /* 0x100fe20008010802 */
[----:B-----5:R-:W-:Y:S01]  /*124e0*/  FFMA.FTZ R3, R82, UR4, -R2 ;  /* 0x0000000452037c23 */ /* 0x020fe20008010802 */
[----:B------:R-:W-:-:S02]  /*124f0*/  FFMA.FTZ R8, R199, R73, R198 ;  /* 0x00000049c7087223 */ /* 0x000fc400000100c6 */
[----:B------:R-:W-:Y:S02]  /*12500*/  MUFU.EX2 R83, R9 ;  /* 0x0000000900537308 */ /* 0x000fe40000000800 */
[----:B------:R-:W-:Y:S01]  /*12510*/  FADD.FTZ R8, R189, R8 ;  /* 0x00000008bd087221 */ /* 0x000fe20000010000 */
[C---:B------:R-:W-:Y:S03]  /*12520*/  HMMA.16816.F32.BF16 R44, R4.reuse, R52, R56 ;  /* 0x00000034042c723c */ /* 0x040fe60000041838 */
[----:B------:R-:W-:Y:S02]  /*12530*/  FADD.FTZ R8, R190, R8 ;  /* 0x00000008be087221 */ /* 0x000fe40000010000 */
[----:B------:R3:W-:Y:S02]  /*12540*/  MUFU.EX2 R93, R3 ;  /* 0x00000003005d7308 */ /* 0x0007e40000000800 */
[----:B------:R-:W-:Y:S01]  /*12550*/  FADD.FTZ R8, R186, R8 ;  /* 0x00000008ba087221 */ /* 0x000fe20000010000 */
[----:B------:R-:W-:Y:S03]  /*12560*/  HMMA.16816.F32.BF16 R52, R4, R54, R60 ;  /* 0x000000360434723c */ /* 0x000fe6000004183c */
[----:B------:R-:W-:-:S04]  /*12570*/  FADD.FTZ R8, R180, R8 ;  /* 0x00000008b4087221 */ /* 0x000fc80000010000 */
[----:B------:R-:W-:Y:S01]  /*12580*/  FADD.FTZ R8, R251, R8 ;  /* 0x00000008fb087221 */ /* 0x000fe20000010000 */
[----:B------:R-:W-:Y:S01]  /*12590*/  HMMA.16816.F32.BF16 R32, R4, R10, R32 ;  /* 0x0000000a0420723c */ /* 0x000fe20000041820 */
[----:B-1----:R-:W-:Y:S02]  /*125a0*/  F2FP.BF16.F32.PACK_AB R4, R94, R91 ;  /* 0x0000005b5e04723e */ /* 0x002fe400000010ff */
[----:B------:R-:W-:Y:S01]  /*125b0*/  FADD.FTZ R8, R252, R8 ;  /* 0x00000008fc087221 */ /* 0x000fe20000010000 */
[----:B---3--:R-:W-:-:S03]  /*125c0*/  FFMA.FTZ R3, R80, UR4, -R2 ;  /* 0x0000000450037c23 */ /* 0x008fc60008010802 */
[----:B------:R-:W-:Y:S01]  /*125d0*/  FADD.FTZ R8, R250, R8 ;  /* 0x00000008fa087221 */ /* 0x000fe20000010000 */
[----:B------:R1:W3:Y:S03]  /*125e0*/  MUFU.EX2 R92, R3 ;  /* 0x00000003005c7308 */ /* 0x0002e60000000800 */
[----:B------:R-:W-:-:S04]  /*125f0*/  FADD.FTZ R8, R243, R8 ;  /* 0x00000008f3087221 */ /* 0x000fc80000010000 */
[----:B------:R-:W-:-:S04]  /*12600*/  FADD.FTZ R8, R245, R8 ;  /* 0x00000008f5087221 */ /* 0x000fc80000010000 */
[----:B------:R-:W-:-:S04]  /*12610*/  FADD.FTZ R8, R244, R8 ;  /* 0x00000008f4087221 */ /* 0x000fc80000010000 */
[----:B------:R-:W-:Y:S01]  /*12620*/  FADD.FTZ R8, R242, R8 ;  /* 0x00000008f2087221 */ /* 0x000fe20000010000 */
[----:B-1----:R-:W-:Y:S01]  /*12630*/  FFMA.FTZ R3, R177, UR4, -R0 ;  /* 0x00000004b1037c23 */ /* 0x002fe20008010800 */
[----:B---3--:R-:W-:Y:S02]  /*12640*/  F2FP.BF16.F32.PACK_AB R6, R92, R93 ;  /* 0x0000005d5c06723e */ /* 0x008fe400000010ff */
[----:B------:R-:W-:Y:S01]  /*12650*/  FADD.FTZ R8, R170, R8 ;  /* 0x00000008aa087221 */ /* 0x000fe20000010000 */
[----:B------:R1:W-:Y:S03]  /*12660*/  MUFU.EX2 R89, R3 ;  /* 0x0000000300597308 */ /* 0x0003e60000000800 */
[----:B------:R-:W-:-:S04]  /*12670*/  FADD.FTZ R8, R173, R8 ;  /* 0x00000008ad087221 */ /* 0x000fc80000010000 */
[----:B------:R-:W-:-:S04]  /*12680*/  FADD.FTZ R8, R169, R8 ;  /* 0x00000008a9087221 */ /* 0x000fc80000010000 */
[----:B------:R-:W-:-:S04]  /*12690*/  FADD.FTZ R8, R168, R8 ;  /* 0x00000008a8087221 */ /* 0x000fc80000010000 */
[----:B------:R-:W-:Y:S01]  /*126a0*/  FADD.FTZ R8, R162, R8 ;  /* 0x00000008a2087221 */ /* 0x000fe20000010000 */
[----:B-1----:R-:W-:-:S03]  /*126b0*/  FFMA.FTZ R3, R135, UR4, -R0 ;  /* 0x0000000487037c23 */ /* 0x002fc60008010800 */
        /* <DEDUP_REMOVED lines=25> */
[----:B------:R-:W-:Y:S01]  /*12850*/  FADD.FTZ R8, R126, R8 ;  /* 0x000000087e087221 */ /* 0x000fe20000010000 */
[C---:B------:R-:W-:Y:S08]  /*12860*/  HMMA.16816.F32.BF16 R64, R4.reuse, R12, R64 ;  /* 0x0000000c0440723c */ /* 0x040ff00000041840 */
[----:B------:R-:W-:Y:S01]  /*12870*/  HMMA.16816.F32.BF16 R60, R4, R14, R16 ;  /* 0x0000000e043c723c */ /* 0x000fe20000041810 */
[----:B------:R-:W3:Y:S01]  /*12880*/  LDSM.16.MT88.4 R12, [R43+0x6000] ;  /* 0x006000002b0c783b */ /* 0x000ee20000004200 */
[----:B-1----:R-:W-:-:S03]  /*12890*/  FFMA.FTZ R3, R215, UR4, -R2 ;  /* 0x00000004d7037c23 */ /* 0x002fc60008010802 */
[----:B------:R-:W-:Y:S03]  /*128a0*/  LDSM.16.MT88.4 R16, [R42+0x10800] ;  /* 0x010800002a10783b */ /* 0x000fe60000004200 */
[C---:B----4-:R-:W-:Y:S01]  /*128b0*/  HMMA.16816.F32.BF16 R24, R4.reuse, R20, R24 ;  /* 0x000000140418723c */ /* 0x050fe20000041818 */
[----:B------:R1:W4:Y:S07]  /*128c0*/  MUFU.EX2 R86, R3 ;  /* 0x0000000300567308 */ /* 0x00032e0000000800 */
[C---:B------:R-:W-:Y:S01]  /*128d0*/  HMMA.16816.F32.BF16 R36, R4.reuse, R22, R36 ;  /* 0x000000160424723c */ /* 0x040fe20000041824 */
[----:B------:R-:W5:Y:S07]  /*128e0*/  LDSM.16.MT88.4 R20, [R40+0x10800] ;  /* 0x010800002814783b */ /* 0x000f6e0000004200 */
[----:B--2---:R-:W-:Y:S01]  /*128f0*/  HMMA.16816.F32.BF16 R68, R4, R30, R52 ;  /* 0x0000001e0444723c */ /* 0x004fe20000041834 */
[----:B-1----:R-:W-:-:S04]  /*12900*/  FFMA.FTZ R3, R176, UR4, -R2 ;  /* 0x00000004b0037c23 */ /* 0x002fc80008010802 */
[----:B------:R1:W2:Y:S03]  /*12910*/  MUFU.EX2 R84, R3 ;  /* 0x0000000300547308 */ /* 0x0002a60000000800 */
[----:B---3--:R-:W-:Y:S01]  /*12920*/  HMMA.16816.F32.BF16 R56, R4, R12, R48 ;  /* 0x0000000c0438723c */ /* 0x008fe20000041830 */
[----:B-1----:R-:W-:-:S07]  /*12930*/  FFMA.FTZ R3, R191, R72, R193 ;  /* 0x00000048bf037223 */ /* 0x002fce00000100c1 */
[----:B------:R-:W-:Y:S01]  /*12940*/  HMMA.16816.F32.BF16 R72, R4, R28, R44 ;  /* 0x0000001c0448723c */ /* 0x000fe2000004182c */
[----:B------:R-:W-:Y:S01]  /*12950*/  FADD.FTZ R9, R192, R3 ;  /* 0x00000003c0097221 */ /* 0x000fe20000010000 */
[----:B------:R-:W-:-:S03]  /*12960*/  FFMA.FTZ R3, R216, UR4, -R0 ;  /* 0x00000004d8037c23 */ /* 0x000fc60008010800 */
[----:B------:R-:W-:Y:S01]  /*12970*/  FADD.FTZ R9, R185, R9 ;  /* 0x00000009b9097221 */ /* 0x000fe20000010000 */
[----:B------:R1:W-:Y:S02]  /*12980*/  MUFU.EX2 R82, R3 ;  /* 0x0000000300527308 */ /* 0x0003e40000000800 */
[----:B------:R-:W-:Y:S01]  /*12990*/  HMMA.16816.F32.BF16 R28, R4, R14, R32 ;  /* 0x0000000e041c723c */ /* 0x000fe20000041820 */
[----:B----4-:R-:W-:Y:S01]  /*129a0*/  F2FP.BF16.F32.PACK_AB R4, R86, R85 ;  /* 0x000000555604723e */ /* 0x010fe200000010ff */
[----:B------:R-:W-:Y:S01]  /*129b0*/  FADD.FTZ R9, R187, R9 ;  /* 0x00000009bb097221 */ /* 0x000fe20000010000 */
[----:B--2---:R-:W-:Y:S01]  /*129c0*/  F2FP.BF16.F32.PACK_AB R6, R83, R84 ;  /* 0x000000545306723e */ /* 0x004fe200000010ff */
[----:B------:R-:W2:Y:S02]  /*129d0*/  LDSM.16.MT88.4 R12, [R41+0x6800] ;  /* 0x00680000290c783b */ /* 0x000ea40000004200 */
[----:B------:R-:W-:Y:S01]  /*129e0*/  FADD.FTZ R9, R249, R9 ;  /* 0x00000009f9097221 */ /* 0x000fe20000010000 */
[----:B-1----:R-:W-:-:S04]  /*129f0*/  FFMA.FTZ R3, R219, UR4, -R0 ;  /* 0x00000004db037c23 */ /* 0x002fc80008010800 */
[----:B------:R1:W3:Y:S02]  /*12a00*/  MUFU.EX2 R81, R3 ;  /* 0x0000000300517308 */ /* 0x0002e40000000800 */
[----:B-1----:R-:W-:Y:S01]  /*12a10*/  FADD.FTZ R3, R248, R9 ;  /* 0x00000009f8037221 */ /* 0x002fe20000010000 */
[----:B------:R-:W-:Y:S01]  /*12a20*/  FFMA.FTZ R9, R217, UR4, -R0 ;  /* 0x00000004d9097c23 */ /* 0x000fe20008010800 */
[----:B---3--:R-:W-:Y:S02]  /*12a30*/  F2FP.BF16.F32.PACK_AB R5, R81, R82 ;  /* 0x000000525105723e */ /* 0x008fe400000010ff */
        /* <DEDUP_REMOVED lines=8> */
[--C-:B------:R-:W-:Y:S01]  /*12ac0*/  FFMA.FTZ R3, R220, UR4, -R2.reuse ;  /* 0x00000004dc037c23 */ /* 0x100fe20008010802 */
[----:B------:R-:W1:Y:S08]  /*12ad0*/  MUFU.EX2 R79, R9 ;  /* 0x00000009004f7308 */ /* 0x000e700000000800 */
[----:B------:R3:W-:Y:S01]  /*12ae0*/  MUFU.EX2 R78, R3 ;  /* 0x00000003004e7308 */ /* 0x0007e20000000800 */
[----:B-1----:R-:W-:Y:S01]  /*12af0*/  F2FP.BF16.F32.PACK_AB R7, R79, R80 ;  /* 0x000000504f07723e */ /* 0x002fe200000010ff */
[----:B------:R-:W-:-:S06]  /*12b00*/  FFMA.FTZ R9, R221, UR4, -R2 ;  /* 0x00000004dd097c23 */ /* 0x000fcc0008010802 */
[----:B-----5:R-:W-:Y:S01]  /*12b10*/  HMMA.16816.F32.BF16 R52, R4, R20, R64 ;  /* 0x000000140434723c */ /* 0x020fe20000041840 */
[----:B---3--:R-:W-:Y:S01]  /*12b20*/  FADD.FTZ R3, R167, R10 ;  /* 0x0000000aa7037221 */ /* 0x008fe20000010000 */
[----:B------:R1:W3:Y:S03]  /*12b30*/  MUFU.EX2 R67, R9 ;  /* 0x0000000900437308 */ /* 0x0002e60000000800 */
[----:B------:R-:W-:-:S03]  /*12b40*/  FADD.FTZ R3, R166, R3 ;  /* 0x00000003a6037221 */ /* 0x000fc60000010000 */
[----:B------:R-:W-:Y:S01]  /*12b50*/  HMMA.16816.F32.BF16 R44, R4, R22, R60 ;  /* 0x00000016042c723c */ /* 0x000fe2000004183c */
[----:B------:R-:W-:Y:S01]  /*12b60*/  FADD.FTZ R3, R165, R3 ;  /* 0x00000003a5037221 */ /* 0x000fe20000010000 */
[----:B------:R-:W4:Y:S03]  /*12b70*/  LDSM.16.MT88.4 R20, [R43+0x6800] ;  /* 0x006800002b14783b */ /* 0x000f260000004200 */
[----:B------:R-:W-:-:S03]  /*12b80*/  FADD.FTZ R3, R164, R3 ;  /* 0x00000003a4037221 */ /* 0x000fc60000010000 */
[C---:B------:R-:W-:Y:S01]  /*12b90*/  HMMA.16816.F32.BF16 R48, R4.reuse, R16, R24 ;  /* 0x000000100430723c */ /* 0x040fe20000041818 */
[----:B------:R-:W-:Y:S01]  /*12ba0*/  FADD.FTZ R3, R159, R3 ;  /* 0x000000039f037221 */ /* 0x000fe20000010000 */
[----:B------:R-:W5:Y:S01]  /*12bb0*/  LDSM.16.MT88.4 R24, [R40+0x11000] ;  /* 0x011000002818783b */ /* 0x000f620000004200 */
[----:B-1----:R-:W-:Y:S02]  /*12bc0*/  FFMA.FTZ R9, R222, UR4, -R2 ;  /* 0x00000004de097c23 */ /* 0x002fe40008010802 */
[----:B------:R-:W-:Y:S02]  /*12bd0*/  FADD.FTZ R3, R158, R3 ;  /* 0x000000039e037221 */ /* 0x000fe40000010000 */
[----:B------:R1:W-:Y:S01]  /*12be0*/  MUFU.EX2 R66, R9 ;  /* 0x0000000900427308 */ /* 0x0003e20000000800 */
[----:B------:R-:W-:Y:S01]  /*12bf0*/  HMMA.16816.F32.BF16 R36, R4, R18, R36 ;  /* 0x000000120424723c */ /* 0x000fe20000041824 */
[----:B------:R-:W-:Y:S01]  /*12c00*/  FADD.FTZ R3, R157, R3 ;  /* 0x000000039d037221 */ /* 0x000fe20000010000 */
[----:B------:R-:W-:Y:S03]  /*12c10*/  LDSM.16.MT88.4 R16, [R41+0x7000] ;  /* 0x007000002910783b */ /* 0x000fe60000004200 */
[----:B------:R-:W-:-:S02]  /*12c20*/  FADD.FTZ R3, R156, R3 ;  /* 0x000000039c037221 */ /* 0x000fc40000010000 */
[----:B------:R-:W-:Y:S01]  /*12c30*/  LDSM.16.MT88.4 R156, [R41+0x7800] ;  /* 0x00780000299c783b */ /* 0x000fe20000004200 */
[----:B--2---:R-:W-:Y:S01]  /*12c40*/  HMMA.16816.F32.BF16 R32, R4, R12, R72 ;  /* 0x0000000c0420723c */ /* 0x004fe20000041848 */
[----:B------:R-:W-:-:S04]  /*12c50*/  FADD.FTZ R3, R150, R3 ;  /* 0x0000000396037221 */ /* 0x000fc80000010000 */
[----:B------:R-:W-:Y:S01]  /*12c60*/  FADD.FTZ R3, R151, R3 ;  /* 0x0000000397037221 */ /* 0x000fe20000010000 */
[----:B-1----:R-:W-:-:S03]  /*12c70*/  FFMA.FTZ R9, R223, UR4, -R2 ;  /* 0x00000004df097c23 */ /* 0x002fc60008010802 */
[----:B------:R-:W-:Y:S01]  /*12c80*/  FADD.FTZ R3, R149, R3 ;  /* 0x0000000395037221 */ /* 0x000fe20000010000 */
[C---:B------:R-:W-:Y:S01]  /*12c90*/  HMMA.16816.F32.BF16 R68, R4.reuse, R14, R68 ;  /* 0x0000000e0444723c */ /* 0x040fe20000041844 */
[----:B------:R-:W1:Y:S01]  /*12ca0*/  LDSM.16.MT88.4 R12, [R42+0x11000] ;  /* 0x011000002a0c783b */ /* 0x000e620000004200 */
[----:B------:R2:W5:Y:S01]  /*12cb0*/  MUFU.EX2 R65, R9 ;  /* 0x0000000900417308 */ /* 0x0005620000000800 */
[----:B------:R-:W-:Y:S02]  /*12cc0*/  FADD.FTZ R3, R148, R3 ;  /* 0x0000000394037221 */ /* 0x000fe40000010000 */
[----:B------:R-:W-:Y:S02]  /*12cd0*/  LDSM.16.MT88.4 R148, [R42+0x11800] ;  /* 0x011800002a94783b */ /* 0x000fe40000004200 */
[----:B------:R-:W-:Y:S01]  /*12ce0*/  FADD.FTZ R3, R142, R3 ;  /* 0x000000038e037221 */ /* 0x000fe20000010000 */
[----:B----4-:R-:W-:Y:S03]  /*12cf0*/  HMMA.16816.F32.BF16 R56, R4, R20, R56 ;  /* 0x000000140438723c */ /* 0x010fe60000041838 */
[----:B------:R-:W-:-:S04]  /*12d00*/  FADD.FTZ R3, R143, R3 ;  /* 0x000000038f037221 */ /* 0x000fc80000010000 */
[----:B------:R-:W-:Y:S01]  /*12d10*/  FADD.FTZ R3, R141, R3 ;  /* 0x000000038d037221 */ /* 0x000fe20000010000 */
[----:B------:R-:W-:Y:S01]  /*12d20*/  HMMA.16816.F32.BF16 R28, R4, R22, R28 ;  /* 0x00000016041c723c */ /* 0x000fe2000004181c */
[----:B---3--:R-:W-:Y:S01]  /*12d30*/  F2FP.BF16.F32.PACK_AB R4, R67, R78 ;  /* 0x0000004e4304723e */ /* 0x008fe200000010ff */
[----:B------:R-:W3:Y:S01]  /*12d40*/  LDSM.16.MT88.4 R20, [R43+0x7000] ;  /* 0x007000002b14783b */ /* 0x000ee20000004200 */
[----:B--2---:R-:W-:Y:S01]  /*12d50*/  FFMA.FTZ R9, R224, UR4, -R0 ;  /* 0x00000004e0097c23 */ /* 0x004fe20008010800 */
[----:B------:R-:W-:Y:S01]  /*12d60*/  FADD.FTZ R3, R140, R3 ;  /* 0x000000038c037221 */ /* 0x000fe20000010000 */
[----:B-----5:R-:W-:Y:S01]  /*12d70*/  F2FP.BF16.F32.PACK_AB R6, R65, R66 ;  /* 0x000000424106723e */ /* 0x020fe200000010ff */
[----:B------:R-:W2:Y:S01]  /*12d80*/  LDSM.16.MT88.4 R140, [R40+0x11800] ;  /* 0x01180000288c783b */ /* 0x000ea20000004200 */
[----:B------:R4:W-:Y:S01]  /*12d90*/  MUFU.EX2 R63, R9 ;  /* 0x00000009003f7308 */ /* 0x0009e20000000800 */
[----:B------:R-:W-:-:S04]  /*12da0*/  FADD.FTZ R3, R131, R3 ;  /* 0x0000000383037221 */ /* 0x000fc80000010000 */
[----:B------:R-:W-:-:S04]  /*12db0*/  FADD.FTZ R3, R130, R3 ;  /* 0x0000000382037221 */ /* 0x000fc80000010000 */
[----:B------:R-:W-:-:S04]  /*12dc0*/  FADD.FTZ R3, R129, R3 ;  /* 0x0000000381037221 */ /* 0x000fc80000010000 */
[----:B------:R-:W-:Y:S01]  /*12dd0*/  FADD.FTZ R3, R128, R3 ;  /* 0x0000000380037221 */ /* 0x000fe20000010000 */
[----:B----4-:R-:W-:-:S03]  /*12de0*/  FFMA.FTZ R9, R225, UR4, -R0 ;  /* 0x00000004e1097c23 */ /* 0x010fc60008010800 */
[----:B------:R-:W-:Y:S01]  /*12df0*/  FADD.FTZ R3, R122, R3 ;  /* 0x000000037a037221 */ /* 0x000fe20000010000 */
[----:B------:R4:W5:Y:S02]  /*12e00*/  MUFU.EX2 R64, R9 ;  /* 0x0000000900407308 */ /* 0x0009640000000800 */
[----:B----4-:R-:W-:Y:S01]  /*12e10*/  FFMA.FTZ R9, R226, UR4, -R0 ;  /* 0x00000004e2097c23 */ /* 0x010fe20008010800 */
[----:B-----5:R-:W-:-:S05]  /*12e20*/  F2FP.BF16.F32.PACK_AB R5, R64, R63 ;  /* 0x0000003f4005723e */ /* 0x020fca00000010ff */
[----:B------:R4:W-:Y:S02]  /*12e30*/  MUFU.EX2 R62, R9 ;  /* 0x00000009003e7308 */ /* 0x0009e40000000800 */
[----:B----4-:R-:W-:-:S06]  /*12e40*/  FFMA.FTZ R9, R227, UR4, -R0 ;  /* 0x00000004e3097c23 */ /* 0x010fcc0008010800 */
[----:B------:R4:W5:Y:S02]  /*12e50*/  MUFU.EX2 R61, R9 ;  /* 0x00000009003d7308 */ /* 0x0009640000000800 */
[----:B----4-:R-:W-:Y:S01]  /*12e60*/  FFMA.FTZ R9, R228, UR4, -R2 ;  /* 0x00000004e4097c23 */ /* 0x010fe20008010802 */
[----:B-----5:R-:W-:-:S05]  /*12e70*/  F2FP.BF16.F32.PACK_AB R7, R61, R62 ;  /* 0x0000003e3d07723e */ /* 0x020fca00000010ff */
[----:B------:R4:W-:Y:S02]  /*12e80*/  MUFU.EX2 R60, R9 ;  /* 0x00000009003c7308 */ /* 0x0009e40000000800 */
[C---:B------:R-:W-:Y:S08]  /*12e90*/  HMMA.16816.F32.BF16 R52, R4.reuse, R24, R52 ;  /* 0x000000180434723c */ /* 0x040ff00000041834 */
[----:B-1----:R-:W-:Y:S01]  /*12ea0*/  HMMA.16816.F32.BF16 R48, R4, R12, R48 ;  /* 0x0000000c0430723c */ /* 0x002fe20000041830 */
[----:B----4-:R-:W-:-:S07]  /*12eb0*/  FFMA.FTZ R9, R229, UR4, -R2 ;  /* 0x00000004e5097c23 */ /* 0x010fce0008010802 */
[C---:B------:R-:W-:Y:S01]  /*12ec0*/  HMMA.16816.F32.BF16 R32, R4.reuse, R16, R32 ;  /* 0x000000100420723c */ /* 0x040fe20000041820 */
[----:B------:R1:W4:Y:S07]  /*12ed0*/  MUFU.EX2 R25, R9 ;  /* 0x0000000900197308 */ /* 0x00032e0000000800 */
[C---:B---3--:R-:W-:Y:S08]  /*12ee0*/  HMMA.16816.F32.BF16 R160, R4.reuse, R20, R56 ;  /* 0x0000001404a0723c */ /* 0x048ff00000041838 */
[----:B------:R-:W-:Y:S01]  /*12ef0*/  HMMA.16816.F32.BF16 R44, R4, R26, R44 ;  /* 0x0000001a042c723c */ /* 0x000fe2000004182c */
[----:B-1----:R-:W-:Y:S01]  /*12f00*/  FFMA.FTZ R9, R230, UR4, -R2 ;  /* 0x00000004e6097c23 */ /* 0x002fe20008010802 */
[----:B----4-:R-:W-:-:S03]  /*12f10*/  F2FP.BF16.F32.PACK_AB R164, R25, R60 ;  /* 0x0000003c19a4723e */ /* 0x010fc600000010ff */
[----:B------:R1:W-:Y:S03]  /*12f20*/  MUFU.EX2 R24, R9 ;  /* 0x0000000900187308 */ /* 0x0003e60000000800 */
[C---:B------:R-:W-:Y:S08]  /*12f30*/  HMMA.16816.F32.BF16 R36, R4.reuse, R14, R36 ;  /* 0x0000000e0424723c */ /* 0x040ff00000041824 */
        /* <DEDUP_REMOVED lines=8> */
[----:B------:R-:W-:Y:S01]  /*12fc0*/  HMMA.16816.F32.BF16 R20, R4, R22, R28 ;  /* 0x000000160414723c */ /* 0x000fe2000004181c */
[----:B------:R-:W3:Y:S01]  /*12fd0*/  LDSM.16.MT88.4 R4, [R43+0x7800] ;  /* 0x007800002b04783b */ /* 0x000ee20000004200 */
[----:B------:R-:W-:Y:S01]  /*12fe0*/  FADD.FTZ R2, R120, R2 ;  /* 0x0000000278027221 */ /* 0x000fe20000010000 */
[----:B------:R-:W-:-:S02]  /*12ff0*/  FADD.FTZ R3, R118, R3 ;  /* 0x0000000376037221 */ /* 0x000fc40000010000 */
[----:B------:R4:W-:Y:S01]  /*13000*/  MUFU.EX2 R11, R8 ;  /* 0x00000008000b7308 */ /* 0x0009e20000000800 */
[----:B------:R-:W-:Y:S01]  /*13010*/  FADD.FTZ R2, R114, R2 ;  /* 0x0000000272027221 */ /* 0x000fe20000010000 */
[----:B------:R-:W-:-:S03]  /*13020*/  FADD.FTZ R3, R119, R3 ;  /* 0x0000000377037221 */ /* 0x000fc60000010000 */
[----:B------:R-:W-:Y:S01]  /*13030*/  FADD.FTZ R2, R113, R2 ;  /* 0x0000000271027221 */ /* 0x000fe20000010000 */
[----:B------:R-:W-:-:S03]  /*13040*/  FADD.FTZ R3, R117, R3 ;  /* 0x0000000375037221 */ /* 0x000fc60000010000 */
[----:B------:R-:W-:Y:S01]  /*13050*/  FADD.FTZ R2, R112, R2 ;  /* 0x0000000270027221 */ /* 0x000fe20000010000 */
[----:B------:R-:W-:Y:S01]  /*13060*/  FADD.FTZ R3, R115, R3 ;  /* 0x0000000373037221 */ /* 0x000fe20000010000 */
[----:B-1----:R-:W-:Y:S02]  /*13070*/  F2FP.BF16.F32.PACK_AB R166, R12, R24 ;  /* 0x000000180ca6723e */ /* 0x002fe400000010ff */
[----:B------:R-:W-:Y:S01]  /*13080*/  FADD.FTZ R2, R111, R2 ;  /* 0x000000026f027221 */ /* 0x000fe20000010000 */
[----:B------:R-:W-:Y:S01]  /*13090*/  FADD.FTZ R3, R108, R3 ;  /* 0x000000036c037221 */ /* 0x000fe20000010000 */
[----:B----4-:R-:W-:Y:S02]  /*130a0*/  FFMA.FTZ R8, R238, UR4, -R0 ;  /* 0x00000004ee087c23 */ /* 0x010fe40008010800 */
[----:B------:R-:W-:Y:S01]  /*130b0*/  FADD.FTZ R2, R106, R2 ;  /* 0x000000026a027221 */ /* 0x000fe20000010000 */
[----:B------:R-:W-:Y:S01]  /*130c0*/  FADD.FTZ R3, R110, R3 ;  /* 0x000000036e037221 */ /* 0x000fe20000010000 */
[----:B------:R1:W4:Y:S02]  /*130d0*/  MUFU.EX2 R10, R8 ;  /* 0x00000008000a7308 */ /* 0x0003240000000800 */
[----:B-1----:R-:W-:Y:S01]  /*130e0*/  FFMA.FTZ R8, R239, UR4, -R0 ;  /* 0x00000004ef087c23 */ /* 0x002fe20008010800 */
[----:B----4-:R-:W-:-:S05]  /*130f0*/  F2FP.BF16.F32.PACK_AB R165, R10, R11 ;  /* 0x0000000b0aa5723e */ /* 0x010fca00000010ff */
[----:B------:R1:W-:Y:S02]  /*13100*/  MUFU.EX2 R9, R8 ;  /* 0x0000000800097308 */ /* 0x0003e40000000800 */
[----:B-1----:R-:W-:Y:S01]  /*13110*/  FFMA.FTZ R8, R240, UR4, -R0 ;  /* 0x00000004f0087c23 */ /* 0x002fe20008010800 */
[----:B------:R-:W-:Y:S01]  /*13120*/  FADD.FTZ R0, R104, R2 ;  /* 0x0000000268007221 */ /* 0x000fe20000010000 */
[----:B------:R-:W-:-:S03]  /*13130*/  FADD.FTZ R2, R107, R3 ;  /* 0x000000036b027221 */ /* 0x000fc60000010000 */
[----:B------:R-:W-:Y:S01]  /*13140*/  FADD.FTZ R0, R105, R0 ;  /* 0x0000000069007221 */ /* 0x000fe20000010000 */
[----:B------:R-:W-:Y:S01]  /*13150*/  FADD.FTZ R2, R109, R2 ;  /* 0x000000026d027221 */ /* 0x000fe20000010000 */
[----:B------:R-:W1:Y:S02]  /*13160*/  MUFU.EX2 R8, R8 ;  /* 0x0000000800087308 */ /* 0x000e640000000800 */
        /* <DEDUP_REMOVED lines=33> */
[----:B------:R-:W-:Y:S01]  /*13380*/  HMMA.16816.F32.BF16 R148, R164, R150, R36 ;  /* 0x00000096a494723c */ /* 0x000fe20000041824 */
[----:B------:R-:W-:Y:S01]  /*13390*/  MOV R36, R77 ;  /* 0x0000004d00247202 */ /* 0x000fe20000000f00 */
        /* <DEDUP_REMOVED lines=9> */
[----:B---3--:R-:W-:Y:S02]  /*13430*/  HMMA.16816.F32.BF16 R160, R164, R4, R160 ;  /* 0x00000004a4a0723c */ /* 0x008fe400000418a0 */
[----:B------:R-:W-:Y:S01]  /*13440*/  FADD.FTZ R0, R10, R0 ;  /* 0x000000000a007221 */ /* 0x000fe20000010000 */
[----:B------:R-:W-:-:S03]  /*13450*/  FADD.FTZ R3, R24, R2 ;  /* 0x0000000218037221 */ /* 0x000fc60000010000 */
[----:B------:R-:W-:Y:S01]  /*13460*/  FADD.FTZ R2, R9, R0 ;  /* 0x0000000009027221 */ /* 0x000fe20000010000 */
[----:B------:R-:W-:Y:S01]  /*13470*/  FADD.FTZ R3, R12, R3 ;  /* 0x000000030c037221 */ /* 0x000fe20000010000 */
[----:B------:R-:W-:Y:S01]  /*13480*/  HMMA.16816.F32.BF16 R164, R164, R6, R20 ;  /* 0x00000006a4a4723c */ /* 0x000fe20000041814 */
[----:B------:R-:W-:Y:S01]  /*13490*/  VIMNMX R0, PT, PT, R181, 0x2, !PT ;  /* 0x00000002b5007848 */ /* 0x000fe20007fe0100 */
[----:B------:R-:W-:Y:S02]  /*134a0*/  FADD.FTZ R2, R8, R2 ;  /* 0x0000000208027221 */ /* 0x000fe40000010000 */
[----:B------:R1:W-:Y:S01]  /*134b0*/  STL [R1+0x34], R3 ;  /* 0x0000340301007387 */ /* 0x0003e20000100800 */
[----:B------:R-:W-:-:S03]  /*134c0*/  IADD3 R0, PT, PT, R0, -0x3, RZ ;  /* 0xfffffffd00007810 */ /* 0x000fc60007ffe0ff */
[----:B------:R2:W-:Y:S01]  /*134d0*/  STL [R1+0x30], R2 ;  /* 0x0000300201007387 */ /* 0x0005e20000100800 */
[----:B-1----:R-:W-:-:S11]  /*134e0*/  MOV R3, R76 ;  /* 0x0000004c00037202 */ /* 0x002fd60000000f00 */
.L_x_720:
[----:B------:R-:W-:-:S13]  /*134f0*/  ISETP.GE.AND P1, PT, R0, RZ, PT ;  /* 0x000000ff0000720c */ /* 0x000fda0003f26270 */
[----:B------:R-:W-:Y:S05]  /*13500*/  @!P1 BRA `(.L_x_728) ;  /* 0x0000006c007c9947 */ /* 0x000fea0003800000 */
[----:B------:R-:W3:Y:S01]  /*13510*/  LDL.LU R4, [R1+0x1c] ;  /* 0x00001c0001047983 */ /* 0x000ee20000300800 */
[----:B------:R-:W4:Y:S01]  /*13520*/  S2UR UR10, SR_CgaCtaId ;  /* 0x00000000000a79c3 */ /* 0x000f220000008800 */
[----:B------:R-:W-:Y:S02]  /*13530*/  UISETP.NE.U32.AND UP0, UPT, UR8, URZ, UPT ;  /* 0x000000ff0800728c */ /* 0x000fe4000bf05070 */
[----:B--2---:R-:W3:Y:S01]  /*13540*/  LDL.LU R2, [R1+0x38] ;  /* 0x0000380001027983 */ /* 0x004ee20000300800 */
[C---:B------:R-:W-:Y:S01]  /*13550*/  LEA R239, R0.reuse, 0x100, 0x8 ;  /* 0x0000010000ef7811 */ /* 0x040fe200078e40ff */
[----:B------:R-:W-:Y:S01]  /*13560*/  IMAD.MOV.U32 R135, RZ, RZ, 0x20 ;  /* 0x00000020ff877424 */ /* 0x000fe200078e00ff */
[----:B------:R-:W-:Y:S01]  /*13570*/  IADD3 R0, PT, PT, R0, 0x1, RZ ;  /* 0x0000000100007810 */ /* 0x000fe20007ffe0ff */
[----:B------:R-:W-:Y:S01]  /*13580*/  UISETP.NE.AND.EX UP0, UPT, UR9, URZ, UPT, UP0 ;  /* 0x000000ff0900728c */ /* 0x000fe2000bf05300 */
[----:B------:R-:W-:Y:S01]  /*13590*/  IMAD.MOV.U32 R133, RZ, RZ, R3 ;  /* 0x000000ffff857224 */ /* 0x000fe200078e0003 */
[----:B------:R-:W-:Y:S01]  /*135a0*/  UMOV UR13, 0x400 ;  /* 0x00000400000d7882 */ /* 0x000fe20000000000 */
[----:B------:R-:W-:Y:S01]  /*135b0*/  SEL R135, R135, 0xffffffe0, !P6 ;  /* 0xffffffe087877807 */ /* 0x000fe20007000000 */
[----:B------:R2:W-:Y:S01]  /*135c0*/  STL [R1], R0 ;  /* 0x0000000001007387 */ /* 0x0005e20000100800 */
[----:B------:R-:W-:Y:S01]  /*135d0*/  IMAD.MOV.U32 R132, RZ, RZ, R36 ;  /* 0x000000ffff847224 */ /* 0x000fe200078e0024 */
[----:B------:R-:W-:Y:S01]  /*135e0*/  PLOP3.LUT P3, PT, PT, PT, UP0, 0x80, 0x8 ;  /* 0x000000000008781c */ /* 0x000fe20003f6f008 */
[----:B------:R-:W1:Y:S01]  /*135f0*/  LDCU UR11, c[0x0][0x440] ;  /* 0x00008800ff0b77ac */ /* 0x000e620008000800 */
[----:B------:R-:W1:Y:S01]  /*13600*/  LDCU UR12, c[0x0][0x50c] ;  /* 0x0000a180ff0c77ac */ /* 0x000e620008000800 */
[----:B------:R-:W1:Y:S01]  /*13610*/  LDCU UR4, c[0x0][0x45c] ;  /* 0x00008b80ff0477ac */ /* 0x000e620008000800 */
[----:B------:R-:W1:Y:S01]  /*13620*/  LDCU.64 UR6, c[0x0][0x3a0] ;  /* 0x00007400ff0677ac */ /* 0x000e620008000a00 */
[----:B------:R-:W1:Y:S01]  /*13630*/  LDCU.64 UR8, c[0x0][0x3a8] ;  /* 0x00007500ff0877ac */ /* 0x000e620008000a00 */
[----:B---3--:R-:W-:-:S04]  /*13640*/  LOP3.LUT R134, R2, R4, RZ, 0xfc, !PT ;  /* 0x0000000402867212 */ /* 0x008fc800078efcff */
[----:B------:R-:W-:Y:S01]  /*13650*/  LEA R134, R134, UR5, 0x1 ;  /* 0x0000000586867c11 */ /* 0x000fe2000f8e08ff */
[----:B----4-:R-:W-:-:S03]  /*13660*/  ULEA UR5, UR10, UR13, 0x18 ;  /* 0x0000000d0a057291 */ /* 0x010fc6000f8ec0ff */
[C---:B--2---:R-:W-:Y:S01]  /*13670*/  IADD3 R0, PT, PT, R134.reuse, 0xa040, RZ ;  /* 0x0000a04086007810 */ /* 0x044fe20007ffe0ff */
[----:B------:R-:W-:Y:S02]  /*13680*/  VIADD R2, R134, 0xa000 ;  /* 0x0000a00086027836 */ /* 0x000fe40000000000 */
[----:B------:R-:W-:Y:S02]  /*13690*/  IMAD.IADD R135, R135, 0x1, R134 ;  /* 0x0000000187877824 */ /* 0x000fe400078e0286 */
[----:B------:R2:W-:Y:S04]  /*136a0*/  STL [R1+0x38], R0 ;  /* 0x0000380001007387 */ /* 0x0005e80000100800 */
[----:B-1----:R2:W-:Y:S02]  /*136b0*/  STL [R1+0x3c], R2 ;  /* 0x00003c0201007387 */ /* 0x0025e40000100800 */
.L_x_732:
[----:B---3--:R-:W3:Y:S01]  /*136c0*/  LDL R5, [R1+0x2c] ;  /* 0x00002c0001057983 */ /* 0x008ee20000100800 */
[----:B------:R-:W1:Y:S01]  /*136d0*/  @!P3 LDC R8, c[0x0][0x3c0] ;  /* 0x0000f000ff08bb82 */ /* 0x000e620000000800 */
[----:B------:R-:W-:Y:S04]  /*136e0*/  DEPBAR.LE SB0, 0x0 ;  /* 0x000080000000791a */ /* 0x000fe80000000000 */
[----:B------:R-:W4:Y:S01]  /*136f0*/  LDL R4, [R1+0x28] ;  /* 0x0000280001047983 */ /* 0x000f220000100800 */
[----:B--2---:R-:W-:Y:S02]  /*13700*/  IMAD.MOV.U32 R0, RZ, RZ, RZ ;  /* 0x000000ffff007224 */ /* 0x004fe400078e00ff */
[----:B------:R-:W-:Y:S01]  /*13710*/  IMAD.SHL.U32 R233, R236, 0x8, RZ ;  /* 0x00000008ece97824 */ /* 0x000fe200078e00ff */
[----:B------:R-:W-:Y:S02]  /*13720*/  BAR.SYNC.DEFER_BLOCKING 0x0 ;  /* 0x0000000000007b1d */ /* 0x000fe40000010000 */
[----:B------:R-:W-:Y:S02]  /*13730*/  @!P3 IADD3 R2, P0, PT, RZ, -R0, RZ ;  /* 0x80000000ff02b210 */ /* 0x000fe40007f1e0ff */
[----:B------:R-:W-:Y:S04]  /*13740*/  LOP3.LUT R3, R233, 0x1f8, RZ, 0xc0, !PT ;  /* 0x000001f8e9037812 */ /* 0x000fe800078ec0ff */
[----:B------:R-:W-:Y:S02]  /*13750*/  LOP3.LUT R3, R3, 0x38, R236, 0x78, !PT ;  /* 0x0000003803037812 */ /* 0x000fe400078e78ec */
[----:B------:R-:W2:Y:S01]  /*13760*/  S2R R236, SR_TID.X ;  /* 0x0000000000ec7919 */ /* 0x000ea20000002100 */
[----:B------:R-:W2:Y:S01]  /*13770*/  LDC R33, c[0x0][0x3c4] ;  /* 0x0000f100ff217b82 */ /* 0x000ea20000000800 */
[----:B------:R-:W-:Y:S02]  /*13780*/  LOP3.LUT R237, R3, 0x1e00, R233, 0xf8, !PT ;  /* 0x00001e0003ed7812 */ /* 0x000fe400078ef8e9 */
[----:B------:R-:W-:Y:S01]  /*13790*/  LOP3.LUT R233, R233, 0x38, RZ, 0xc0, !PT ;  /* 0x00000038e9e97812 */ /* 0x000fe200078ec0ff */
[----:B-1----:R-:W-:Y:S04]  /*137a0*/  @!P3 IMAD.SHL.U32 R0, R8, 0x100, RZ ;  /* 0x000001000800b824 */ /* 0x002fe800078e00ff */
[----:B------:R-:W-:Y:S05]  /*137b0*/  @!P3 IMAD.X R0, RZ, RZ, ~R0, P0 ;  /* 0x000000ffff00b224 */ /* 0x000fea00000e0e00 */
[----:B------:R-:W-:Y:S01]  /*137c0*/  @!P3 SHF.R.S64 R2, R2, 0x1f, R0 ;  /* 0x0000001f0202b819 */ /* 0x000fe20000001000 */
[----:B---3--:R-:W-:Y:S03]  /*137d0*/  IMAD.MOV.U32 R11, RZ, RZ, R5 ;  /* 0x000000ffff0b7224 */ /* 0x008fe600078e0005 */
[----:B------:R-:W-:Y:S05]  /*137e0*/  @!P3 IADD3 R5, P0, PT, R5, R2, RZ ;  /* 0x000000020505b210 */ /* 0x000fea0007f1e0ff */
[----:B------:R1:W-:Y:S01]  /*137f0*/  @!P3 STL [R1+0x2c], R5 ;  /* 0x00002c050100b387 */ /* 0x0003e20000100800 */
[----:B----4-:R-:W-:Y:S01]  /*13800*/  IMAD.MOV.U32 R10, RZ, RZ, R4 ;  /* 0x000000ffff0a7224 */ /* 0x010fe200078e0004 */
[----:B------:R-:W-:Y:S01]  /*13810*/  @!P3 LEA.HI.X.SX32 R4, R0, R4, 0x1, P0 ;  /* 0x000000040004b211 */ /* 0x000fe200000f0eff */
[----:B------:R-:W-:Y:S04]  /*13820*/  IMAD.MOV.U32 R13, RZ, RZ, R5 ;  /* 0x000000ffff0d7224 */ /* 0x000fe800078e0005 */
[----:B------:R1:W-:Y:S01]  /*13830*/  @!P3 STL [R1+0x28], R4 ;  /* 0x000028040100b387 */ /* 0x0003e20000100800 */
[----:B------:R-:W-:Y:S01]  /*13840*/  IMAD.MOV.U32 R14, RZ, RZ, R4 ;  /* 0x000000ffff0e7224 */ /* 0x000fe200078e0004 */
[----:B--2---:R-:W-:Y:S06]  /*13850*/  @!P3 BRA `(.L_x_729) ;  /* 0x000000040000b947 */ /* 0x004fec0003800000 */
[----:B------:R-:W-:Y:S01]  /*13860*/  VIADD R6, R239, 0xffffff00 ;  /* 0xffffff00ef067836 */ /* 0x000fe20000000000 */
[----:B------:R-:W2:Y:S01]  /*13870*/  LDL.64 R16, [R1+0x8] ;  /* 0x0000080001107983 */ /* 0x000ea20000100a00 */
[----:B------:R-:W3:Y:S01]  /*13880*/  LDC R12, c[0x0][0x4f0] ;  /* 0x00013c00ff0c7b82 */ /* 0x000ee20000000800 */
[----:B-1----:R-:W-:Y:S02]  /*13890*/  IABS R4, R239 ;  /* 0x000000ef00047213 */ /* 0x002fe40000000000 */
[----:B------:R-:W-:Y:S02]  /*138a0*/  IABS R5, R6 ;  /* 0x0000000600057213 */ /* 0x000fe40000000000 */
[-C--:B---3--:R-:W-:Y:S02]  /*138b0*/  IABS R8, R12.reuse ;  /* 0x0000000c00087213 */ /* 0x088fe40000000000 */
[----:B------:R-:W-:Y:S02]  /*138c0*/  LOP3.LUT R6, R6, R12, RZ, 0x3c, !PT ;  /* 0x0000000c06067212 */ /* 0x000fe400078e3cff */
[----:B------:R-:W1:Y:S02]  /*138d0*/  I2F.RP R2, R8 ;  /* 0x0000000800027306 */ /* 0x000e640000209400 */
[----:B------:R-:W-:Y:S08]  /*138e0*/  ISETP.GE.AND P0, PT, R6, RZ, PT ;  /* 0x000000ff0600720c */ /* 0x000ff00003f06270 */
[----:B-1----:R-:W1:Y:S02]  /*138f0*/  MUFU.RCP R2, R2 ;  /* 0x0000000200027308 */ /* 0x002e640000001000 */
[----:B-1----:R-:W-:Y:S08]  /*13900*/  VIADD R2, R2, 0xffffffe ;  /* 0x0ffffffe02027836 */ /* 0x002ff00000000000 */
[----:B------:R-:W1:Y:S02]  /*13910*/  F2I.FTZ.U32.TRUNC.NTZ R3, R2 ;  /* 0x0000000200037305 */ /* 0x000e64000021f000 */
[--C-:B-1----:R-:W-:Y:S01]  /*13920*/  IMAD.MOV R0, RZ, RZ, -R3.reuse ;  /* 0x000000ffff007224 */ /* 0x102fe200078e0a03 */
        /* <DEDUP_REMOVED lines=8> */
[C---:B------:R-:W-:Y:S03]  /*139b0*/  IMAD R4, R8.reuse, R7, R4 ;  /* 0x0000000708047224 */ /* 0x040fe600078e0204 */
        /* <DEDUP_REMOVED lines=9> */
[-C--:B------:R-:W-:Y:S01]  /*13a50*/  LOP3.LUT R3, R239, R12.reuse, RZ, 0x3c, !PT ;  /* 0x0000000cef037212 */ /* 0x080fe200078e3cff */
[----:B------:R-:W1:Y:S03]  /*13a60*/  LDC.64 R8, c[0x0][0x3c0] ;  /* 0x0000f000ff087b82 */ /* 0x000e660000000a00 */
[----:B------:R-:W-:Y:S02]  /*13a70*/  ISETP.GE.AND P2, PT, R3, RZ, PT ;  /* 0x000000ff0300720c */ /* 0x000fe40003f46270 */
[----:B------:R-:W-:Y:S03]  /*13a80*/  LOP3.LUT R3, RZ, R12, RZ, 0x33, !PT ;  /* 0x0000000cff037212 */ /* 0x000fe600078e33ff */
[----:B------:R-:W-:Y:S02]  /*13a90*/  @P5 IADD3 R0, PT, PT, R0, 0x1, RZ ;  /* 0x0000000100005810 */ /* 0x000fe40007ffe0ff */
[----:B------:R-:W-:Y:S03]  /*13aa0*/  @P6 VIADD R2, R2, 0x1 ;  /* 0x0000000102026836 */ /* 0x000fe60000000000 */
[----:B------:R-:W-:Y:S03]  /*13ab0*/  @!P0 IMAD.MOV R0, RZ, RZ, -R0 ;  /* 0x000000ffff008224 */ /* 0x000fe600078e0a00 */
[----:B------:R-:W-:Y:S02]  /*13ac0*/  @!P2 IADD3 R2, PT, PT, -R2, RZ, RZ ;  /* 0x000000ff0202a210 */ /* 0x000fe40007ffe1ff */
[C---:B------:R-:W-:Y:S02]  /*13ad0*/  SEL R0, R3.reuse, R0, !P1 ;  /* 0x0000000003007207 */ /* 0x040fe40004800000 */
[----:B------:R-:W-:Y:S04]  /*13ae0*/  SEL R2, R3, R2, !P1 ;  /* 0x0000000203027207 */ /* 0x000fe80004800000 */
[-C--:B--2---:R-:W-:Y:S02]  /*13af0*/  LEA R4, P0, R2, R16.reuse, 0x2 ;  /* 0x0000001002047211 */ /* 0x084fe400078010ff */
[----:B------:R-:W-:Y:S02]  /*13b00*/  LEA R6, P1, R0, R16, 0x2 ;  /* 0x0000001000067211 */ /* 0x000fe400078210ff */
[-C--:B------:R-:W-:Y:S02]  /*13b10*/  LEA.HI.X.SX32 R5, R2, R17.reuse, 0x2, P0 ;  /* 0x0000001102057211 */ /* 0x080fe400000f16ff */
[----:B------:R-:W-:Y:S01]  /*13b20*/  LEA.HI.X.SX32 R7, R0, R17, 0x2, P1 ;  /* 0x0000001100077211 */ /* 0x000fe200008f16ff */
[----:B------:R-:W-:Y:S03]  /*13b30*/  IMAD.IADD R0, R2, 0x1, -R0 ;  /* 0x0000000102007824 */ /* 0x000fe600078e0a00 */
[----:B------:R1:W2:Y:S01]  /*13b40*/  LDG.E R5, desc[UR16][R4.64] ;  /* 0x0000001004057981 */ /* 0x0002a2000c1e1900 */
[----:B------:R-:W-:Y:S03]  /*13b50*/  IMAD R0, R0, R12, -0x100 ;  /* 0xffffff0000007424 */ /* 0x000fe600078e020c */
[----:B------:R-:W2:Y:S02]  /*13b60*/  LDG.E R6, desc[UR16][R6.64] ;  /* 0x0000001006067981 */ /* 0x000ea4000c1e1900 */
[----:B------:R-:W-:Y:S05]  /*13b70*/  SHF.R.S32.HI R2, RZ, 0x1f, R0 ;  /* 0x0000001fff027819 */ /* 0x000fea0000011400 */
[-C--:B-1----:R-:W-:Y:S02]  /*13b80*/  IMAD R4, R2, R8.reuse, RZ ;  /* 0x0000000802047224 */ /* 0x082fe400078e02ff */
[C---:B------:R-:W-:Y:S04]  /*13b90*/  IMAD.WIDE.U32 R2, R0.reuse, R8, RZ ;  /* 0x0000000800027225 */ /* 0x040fe800078e00ff */
[----:B------:R-:W-:Y:S05]  /*13ba0*/  IMAD R9, R0, R9, R4 ;  /* 0x0000000900097224 */ /* 0x000fea00078e0204 */
[----:B------:R-:W-:Y:S01]  /*13bb0*/  IADD3 R3, PT, PT, R3, R9, RZ ;  /* 0x0000000903037210 */ /* 0x000fe20007ffe0ff */
[----:B--2---:R-:W-:Y:S04]  /*13bc0*/  IMAD.IADD R5, R6, 0x1, -R5 ;  /* 0x0000000106057824 */ /* 0x004fe800078e0a05 */
[C---:B------:R-:W-:Y:S01]  /*13bd0*/  IMAD.WIDE.U32 R2, R5.reuse, UR8, R2 ;  /* 0x0000000805027c25 */ /* 0x040fe2000f8e0002 */
[----:B------:R-:W-:Y:S02]  /*13be0*/  SHF.R.S32.HI R0, RZ, 0x1f, R5 ;  /* 0x0000001fff007819 */ /* 0x000fe40000011405 */
[----:B------:R-:W-:Y:S03]  /*13bf0*/  LEA R13, P0, R2, R11, 0x1 ;  /* 0x0000000b020d7211 */ /* 0x000fe600078008ff */
[----:B------:R-:W-:Y:S02]  /*13c00*/  IMAD R0, R0, UR8, RZ ;  /* 0x0000000800007c24 */ /* 0x000fe4000f8e02ff */
[----:B------:R2:W-:Y:S02]  /*13c10*/  STL [R1+0x2c], R13 ;  /* 0x00002c0d01007387 */ /* 0x0005e40000100800 */
[----:B------:R-:W-:Y:S04]  /*13c20*/  IMAD R0, R5, UR9, R0 ;  /* 0x0000000905007c24 */ /* 0x000fe8000f8e0200 */
[----:B------:R-:W-:Y:S05]  /*13c30*/  IMAD.IADD R0, R3, 0x1, R0 ;  /* 0x0000000103007824 */ /* 0x000fea00078e0200 */
[----:B------:R-:W-:Y:S05]  /*13c40*/  LEA.HI.X R14, R2, R10, R0, 0x1, P0 ;  /* 0x0000000a020e7211 */ /* 0x000fea00000f0c00 */
[----:B------:R2:W-:Y:S02]  /*13c50*/  STL [R1+0x28], R14 ;  /* 0x0000280e01007387 */ /* 0x0005e40000100800 */
.L_x_729:
[----:B------:R-:W-:Y:S02]  /*13c60*/  ISETP.GE.AND P2, PT, R233, UR11, PT ;  /* 0x0000000be9007c0c */ /* 0x000fe4000bf46270 */
[C---:B------:R-:W-:Y:S02]  /*13c70*/  SHF.L.U32 R235, R236.reuse, 0x5, RZ ;  /* 0x00000005eceb7819 */ /* 0x040fe400000006ff */
[C---:B------:R-:W-:Y:S02]  /*13c80*/  SHF.L.U32 R3, R236.reuse, 0x6, RZ ;  /* 0x00000006ec037819 */ /* 0x040fe400000006ff */
[----:B------:R-:W-:Y:S02]  /*13c90*/  SHF.R.U32.HI R234, RZ, 0x1, R236 ;  /* 0x00000001ffea7819 */ /* 0x000fe400000116ec */
[----:B------:R-:W-:Y:S02]  /*13ca0*/  LOP3.LUT R235, R235, 0x7c00, RZ, 0xc0, !PT ;  /* 0x00007c00ebeb7812 */ /* 0x000fe400078ec0ff */
[----:B-1----:R-:W-:Y:S02]  /*13cb0*/  LOP3.LUT R4, R3, 0x400, RZ, 0xc0, !PT ;  /* 0x0000040003047812 */ /* 0x002fe400078ec0ff */
[--C-:B------:R-:W-:Y:S02]  /*13cc0*/  LOP3.LUT R0, R233, 0x1c0, R3.reuse, 0xf8, !PT ;  /* 0x000001c0e9007812 */ /* 0x100fe400078ef803 */
[----:B------:R-:W-:Y:S02]  /*13cd0*/  LOP3.LUT R168, R236, 0x8, RZ, 0xc0, !PT ;  /* 0x00000008eca87812 */ /* 0x000fe400078ec0ff */
[----:B------:R-:W-:Y:S02]  /*13ce0*/  LOP3.LUT R2, R234, 0x8, RZ, 0xc0, !PT ;  /* 0x00000008ea027812 */ /* 0x000fe400078ec0ff */
[----:B------:R-:W-:Y:S02]  /*13cf0*/  LOP3.LUT R3, R235, 0x200, R3, 0xf8, !PT ;  /* 0x00000200eb037812 */ /* 0x000fe400078ef803 */
[----:B------:R-:W-:Y:S02]  /*13d00*/  LOP3.LUT R168, R0, R168, RZ, 0x3c, !PT ;  /* 0x000000a800a87212 */ /* 0x000fe400078e3cff */
[----:B------:R-:W-:Y:S02]  /*13d10*/  LOP3.LUT R0, R3, R0, R2, 0xf6, !PT ;  /* 0x0000000003007212 */ /* 0x000fe400078ef602 */
[----:B------:R-:W-:Y:S02]  /*13d20*/  ISETP.GE.AND P1, PT, R233, UR11, PT ;  /* 0x0000000be9007c0c */ /* 0x000fe4000bf26270 */
[-C--:B------:R-:W-:Y:S02]  /*13d30*/  @!P2 MOV R2, R13.reuse ;  /* 0x0000000d0002a202 */ /* 0x080fe40000000f00 */
[----:B------:R-:W-:Y:S02]  /*13d40*/  @!P2 MOV R3, R14 ;  /* 0x0000000e0003a202 */ /* 0x000fe40000000f00 */
[----:B------:R-:W-:Y:S02]  /*13d50*/  LEA R237, R237, UR5, 0x1 ;  /* 0x00000005eded7c11 */ /* 0x000fe4000f8e08ff */
[C---:B------:R-:W-:Y:S02]  /*13d60*/  SHF.L.U32 R22, R8.reuse, 0x5, RZ ;  /* 0x0000000508167819 */ /* 0x040fe400000006ff */
[--C-:B------:R-:W-:Y:S01]  /*13d70*/  SHF.L.U64.HI R5, R8, 0x5, R33.reuse ;  /* 0x0000000508057819 */ /* 0x100fe20000010221 */
[----:B------:R-:W-:Y:S01]  /*13d80*/  @!PT LDS RZ, [RZ] ;  /* 0x00000000fffff984 */ /* 0x000fe20000000800 */
[----:B------:R-:W-:Y:S01]  /*13d90*/  @!PT LDS RZ, [RZ] ;  /* 0x00000000fffff984 */ /* 0x000fe20000000800 */
[----:B------:R-:W-:Y:S01]  /*13da0*/  @!PT LDS RZ, [RZ] ;  /* 0x00000000fffff984 */ /* 0x000fe20000000800 */
[----:B------:R1:W-:Y:S01]  /*13db0*/  @!P2 LDGSTS.E.BYPASS.LTC128B.128 [R237+0xa000], desc[UR16][R2.64] ;  /* 0x0a00000002edafae */ /* 0x0003e2000b981a10 */
[----:B------:R-:W-:Y:S01]  /*13dc0*/  IADD3 R6, P0, PT, R22, R13, RZ ;  /* 0x0000000d16067210 */ /* 0x000fe20007f1e0ff */
[C---:B------:R-:W-:Y:S01]  /*13dd0*/  @!P1 IMAD R9, R33.reuse, 0xa0, RZ ;  /* 0x000000a021099824 */ /* 0x040fe200078e02ff */
[----:B------:R-:W-:Y:S01]  /*13de0*/  LEA R168, R168, R4, 0x1 ;  /* 0x00000004a8a87211 */ /* 0x000fe200078e08ff */
[----:B------:R-:W-:Y:S01]  /*13df0*/  @!P1 IMAD R32, R33, 0x120, RZ ;  /* 0x0000012021209824 */ /* 0x000fe200078e02ff */
[----:B------:R-:W-:Y:S02]  /*13e00*/  IADD3.X R7, PT, PT, R5, R14, RZ, P0, !PT ;  /* 0x0000000e05077210 */ /* 0x000fe400007fe4ff */
[----:B------:R-:W-:Y:S01]  /*13e10*/  @!P1 IADD3 R22, P6, PT, R6, R22, RZ ;  /* 0x0000001606169210 */ /* 0x000fe20007fde0ff */
[----:B------:R-:W-:Y:S01]  /*13e20*/  @P2 STS.128 [R237+0xa000], RZ ;  /* 0x00a000ffed002388 */ /* 0x000fe20000000c00 */
[CC--:B------:R-:W-:Y:S02]  /*13e30*/  @!P1 LEA R30, P5, R8.reuse, R6.reuse, 0x6 ;  /* 0x00000006081e9211 */ /* 0x0c0fe400078a30ff */
[----:B------:R-:W-:Y:S02]  /*13e40*/  @!P1 IADD3.X R23, PT, PT, R7, R5, RZ, P6, !PT ;  /* 0x0000000507179210 */ /* 0x000fe400037fe4ff */
[CC--:B------:R-:W-:Y:S02]  /*13e50*/  @!P1 LEA.HI.X R31, R8.reuse, R7.reuse, R33, 0x6, P5 ;  /* 0x00000007081f9211 */ /* 0x0c0fe400028f3421 */
[CC--:B------:R-:W-:Y:S01]  /*13e60*/  @!P1 LEA R28, P4, R8.reuse, R6.reuse, 0x7 ;  /* 0x00000006081c9211 */ /* 0x0c0fe200078838ff */
[----:B------:R-:W-:Y:S01]  /*13e70*/  @P1 STS.128 [R237+0xa800], RZ ;  /* 0x00a800ffed001388 */ /* 0x000fe20000000c00 */
[CC--:B------:R-:W-:Y:S02]  /*13e80*/  @!P1 LEA R26, P0, R8.reuse, R6.reuse, 0x8 ;  /* 0x00000006081a9211 */ /* 0x0c0fe400078040ff */
[-C--:B------:R-:W-:Y:S02]  /*13e90*/  @!P1 MOV R16, R6.reuse ;  /* 0x0000000600109202 */ /* 0x080fe40000000f00 */
[-C--:B------:R-:W-:Y:S02]  /*13ea0*/  @!P1 MOV R17, R7.reuse ;  /* 0x0000000700119202 */ /* 0x080fe40000000f00 */
[-C--:B--2---:R-:W-:Y:S01]  /*13eb0*/  @!P1 MOV R14, R6.reuse ;  /* 0x00000006000e9202 */ /* 0x084fe20000000f00 */
[----:B------:R-:W-:Y:S01]  /*13ec0*/  @!PT LDS RZ, [RZ] ;  /* 0x00000000fffff984 */ /* 0x000fe20000000800 */
[----:B------:R-:W-:Y:S01]  /*13ed0*/  @!PT LDS RZ, [RZ] ;  /* 0x00000000fffff984 */ /* 0x000fe20000000800 */
[----:B------:R-:W-:Y:S01]  /*13ee0*/  @!PT LDS RZ, [RZ] ;  /* 0x00000000fffff984 */ /* 0x000fe20000000800 */
[----:B------:R2:W-:Y:S01]  /*13ef0*/  @!P1 LDGSTS.E.BYPASS.LTC128B.128 [R237+0xa800], desc[UR16][R6.64] ;  /* 0x0a80000006ed9fae */ /* 0x0005e2000b981a10 */
[-C--:B------:R-:W-:Y:S01]  /*13f00*/  @!P1 MOV R15, R7.reuse ;  /* 0x00000007000f9202 */ /* 0x080fe20000000f00 */
[C---:B------:R-:W-:Y:S01]  /*13f10*/  @!P1 IMAD.WIDE.U32 R16, R8.reuse, 0xa0, R16 ;  /* 0x000000a008109825 */ /* 0x040fe200078e0010 */
[-C--:B------:R-:W-:Y:S02]  /*13f20*/  @!P1 MOV R12, R6.reuse ;  /* 0x00000006000c9202 */ /* 0x080fe40000000f00 */
[-C--:B------:R-:W-:Y:S01]  /*13f30*/  @!P1 MOV R13, R7.reuse ;  /* 0x00000007000d9202 */ /* 0x080fe20000000f00 */
[C---:B------:R-:W-:Y:S01]  /*13f40*/  @!P1 IMAD.WIDE.U32 R14, R8.reuse, 0xc0, R14 ;  /* 0x000000c0080e9825 */ /* 0x040fe200078e000e */
[-C--:B------:R-:W-:Y:S01]  /*13f50*/  @!P1 MOV R10, R6.reuse ;  /* 0x00000006000a9202 */ /* 0x080fe20000000f00 */
[----:B------:R-:W-:Y:S01]  /*13f60*/  @P1 STS.128 [R237+0xb000], RZ ;  /* 0x00b000ffed001388 */ /* 0x000fe20000000c00 */
[-C--:B------:R-:W-:Y:S01]  /*13f70*/  @!P1 MOV R11, R7.reuse ;  /* 0x00000007000b9202 */ /* 0x080fe20000000f00 */
[C---:B------:R-:W-:Y:S01]  /*13f80*/  @!P1 IMAD.WIDE.U32 R12, R8.reuse, 0xe0, R12 ;  /* 0x000000e0080c9825 */ /* 0x040fe200078e000c */
[-C--:B------:R-:W-:Y:S02]  /*13f90*/  @!P1 MOV R24, R6.reuse ;  /* 0x0000000600189202 */ /* 0x080fe40000000f00 */
        /* <DEDUP_REMOVED lines=9> */
[-C--:B-1----:R-:W-:Y:S02]  /*14030*/  @!P1 MOV R2, R6.reuse ;  /* 0x0000000600029202 */ /* 0x082fe40000000f00 */
[-C--:B------:R-:W-:Y:S01]  /*14040*/  @!P1 MOV R3, R7.reuse ;  /* 0x0000000700039202 */ /* 0x080fe20000000f00 */
[C---:B------:R-:W-:Y:S01]  /*14050*/  @!P1 IMAD.WIDE.U32 R4, R8.reuse, 0x160, R4 ;  /* 0x0000016008049825 */ /* 0x040fe200078e0004 */
[-C--:B------:R-:W-:Y:S01]  /*14060*/  @!P1 MOV R20, R6.reuse ;  /* 0x0000000600149202 */ /* 0x080fe20000000f00 */
[----:B------:R-:W-:Y:S01]  /*14070*/  @P1 STS.128 [R237+0xb800], RZ ;  /* 0x00b800ffed001388 */ /* 0x000fe20000000c00 */
[-C--:B------:R-:W-:Y:S01]  /*14080*/  @!P1 MOV R21, R7.reuse ;  /* 0x0000000700159202 */ /* 0x080fe20000000f00 */
[C---:B------:R-:W-:Y:S01]  /*14090*/  @!P1 IMAD.WIDE.U32 R2, R8.reuse, 0x180, R2 ;  /* 0x0000018008029825 */ /* 0x040fe200078e0002 */
[----:B------:R-:W-:Y:S02]  /*140a0*/  @!P1 MOV R18, R6 ;  /* 0x0000000600129202 */ /* 0x000fe40000000f00 */
[-C--:B------:R-:W-:Y:S01]  /*140b0*/  @!P1 MOV R19, R7.reuse ;  /* 0x0000000700139202 */ /* 0x080fe20000000f00 */
[C---:B------:R-:W-:Y:S01]  /*140c0*/  @!P1 IMAD.WIDE.U32 R20, R8.reuse, 0x1a0, R20 ;  /* 0x000001a008149825 */ /* 0x040fe200078e0014 */
[CCC-:B------:R-:W-:Y:S01]  /*140d0*/  @!P1 LEA.HI.X R29, R8.reuse, R7.reuse, R33.reuse, 0x7, P4 ;  /* 0x00000007081d9211 */ /* 0x1c0fe200020f3c21 */
[----:B------:R-:W-:Y:S01]  /*140e0*/  @!PT LDS RZ, [RZ] ;  /* 0x00000000fffff984 */ /* 0x000fe20000000800 */
[----:B------:R-:W-:Y:S01]  /*140f0*/  @!PT LDS RZ, [RZ] ;  /* 0x00000000fffff984 */ /* 0x000fe20000000800 */
[----:B------:R-:W-:Y:S01]  /*14100*/  @!PT LDS RZ, [RZ] ;  /* 0x00000000fffff984 */ /* 0x000fe20000000800 */
[----:B------:R-:W-:Y:S01]  /*14110*/  @!P1 LDGSTS.E.BYPASS.LTC128B.128 [R237+0xb800], desc[UR16][R30.64] ;  /* 0x0b8000001eed9fae */ /* 0x000fe2000b981a10 */
[C---:B------:R-:W-:Y:S01]  /*14120*/  @!P1 LEA.HI.X R27, R8.reuse, R7, R33, 0x8, P0 ;  /* 0x00000007081b9211 */ /* 0x040fe200000f4421 */
[----:B--2---:R-:W-:Y:S01]  /*14130*/  @!P1 IMAD.WIDE.U32 R6, R8, 0x60, R6 ;  /* 0x0000006008069825 */ /* 0x004fe200078e0006 */
[----:B------:R-:W-:Y:S02]  /*14140*/  @!P1 IADD3 R17, PT, PT, R9, R17, RZ ;  /* 0x0000001109119210 */ /* 0x000fe40007ffe0ff */
[----:B------:R-:W-:Y:S01]  /*14150*/  @!P1 IADD3 R11, PT, PT, R32, R11, RZ ;  /* 0x0000000b200b9210 */ /* 0x000fe20007ffe0ff */
[----:B------:R-:W-:Y:S01]  /*14160*/  @!P1 IMAD.WIDE.U32 R18, R8, 0x1c0, R18 ;  /* 0x000001c008129825 */ /* 0x000fe200078e0012 */
[----:B------:R-:W-:Y:S01]  /*14170*/  MOV R232, 0x20 ;  /* 0x0000002000e87802 */ /* 0x000fe20000000f00 */
[----:B------:R-:W-:Y:S01]  /*14180*/  @P1 STS.128 [R237+0xc000], RZ ;  /* 0x00c000ffed001388 */ /* 0x000fe20000000c00 */
[----:B------:R-:W-:Y:S01]  /*14190*/  LOP3.LUT P0, RZ, R236, 0x2, RZ, 0xc0, !PT ;  /* 0x00000002ecff7812 */ /* 0x000fe2000780c0ff */
[C---:B------:R-:W-:Y:S01]  /*141a0*/  @!P1 IMAD R8, R33.reuse, 0x60, RZ ;  /* 0x0000006021089824 */ /* 0x040fe200078e02ff */
[----:B------:R-:W-:Y:S01]  /*141b0*/  MOV R220, 0x40 ;  /* 0x0000004000dc7802 */ /* 0x000fe20000000f00 */
[C---:B---3--:R-:W-:Y:S01]  /*141c0*/  @!P1 IMAD R22, R33.reuse, 0xc0, RZ ;  /* 0x000000c021169824 */ /* 0x048fe200078e02ff */
[----:B------:R-:W-:Y:S01]  /*141d0*/  SEL R232, R232, 0xffffffe0, !P0 ;  /* 0xffffffe0e8e87807 */ /* 0x000fe20004000000 */
[C---:B------:R-:W-:Y:S01]  /*141e0*/  @!P1 IMAD R23, R33.reuse, 0xe0, RZ ;  /* 0x000000e021179824 */ /* 0x040fe200078e02ff */
[----:B------:R-:W-:Y:S01]  /*141f0*/  @!P1 IADD3 R7, PT, PT, R8, R7, RZ ;  /* 0x0000000708079210 */ /* 0x000fe20007ffe0ff */
[C---:B------:R-:W-:Y:S01]  /*14200*/  @!P1 IMAD R8, R33.reuse, 0x140, RZ ;  /* 0x0000014021089824 */ /* 0x040fe200078e02ff */
[----:B------:R-:W-:Y:S01]  /*14210*/  @!P1 IADD3 R15, PT, PT, R22, R15, RZ ;  /* 0x0000000f160f9210 */ /* 0x000fe20007ffe0ff */
[----:B------:R-:W-:Y:S01]  /*14220*/  @!P1 IMAD R22, R33, 0x160, RZ ;  /* 0x0000016021169824 */ /* 0x000fe200078e02ff */
[----:B------:R-:W-:Y:S01]  /*14230*/  @!P1 IADD3 R13, PT, PT, R23, R13, RZ ;  /* 0x0000000d170d9210 */ /* 0x000fe20007ffe0ff */
[----:B------:R-:W-:Y:S01]  /*14240*/  @!PT LDS RZ, [RZ] ;  /* 0x00000000fffff984 */ /* 0x000fe20000000800 */
[----:B------:R-:W-:Y:S01]  /*14250*/  @!PT LDS RZ, [RZ] ;  /* 0x00000000fffff984 */ /* 0x000fe20000000800 */
[----:B------:R-:W-:Y:S01]  /*14260*/  @!PT LDS RZ, [RZ] ;  /* 0x00000000fffff984 */ /* 0x000fe20000000800 */
[----:B------:R-:W-:Y:S01]  /*14270*/  @!P1 LDGSTS.E.BYPASS.LTC128B.128 [R237+0xc000], desc[UR16][R6.64] ;  /* 0x0c00000006ed9fae */ /* 0x000fe2000b981a10 */
[----:B------:R-:W-:Y:S01]  /*14280*/  @!P1 IADD3 R9, PT, PT, R8, R25, RZ ;  /* 0x0000001908099210 */ /* 0x000fe20007ffe0ff */
[C---:B------:R-:W-:Y:S01]  /*14290*/  @!P1 IMAD R23, R33.reuse, 0x180, RZ ;  /* 0x0000018021179824 */ /* 0x040fe200078e02ff */
[----:B------:R-:W-:Y:S01]  /*142a0*/  @!P1 MOV R8, R24 ;  /* 0x0000001800089202 */ /* 0x000fe20000000f00 */
[C---:B------:R-:W-:Y:S01]  /*142b0*/  @!P1 IMAD R32, R33.reuse, 0x1a0, RZ ;  /* 0x000001a021209824 */ /* 0x040fe200078e02ff */
[----:B------:R-:W-:Y:S01]  /*142c0*/  @!P1 IADD3 R5, PT, PT, R22, R5, RZ ;  /* 0x0000000516059210 */ /* 0x000fe20007ffe0ff */
[----:B------:R-:W-:Y:S01]  /*142d0*/  @!P1 IMAD R33, R33, 0x1c0, RZ ;  /* 0x000001c021219824 */ /* 0x000fe200078e02ff */
[----:B------:R-:W-:Y:S01]  /*142e0*/  @!P1 IADD3 R3, PT, PT, R23, R3, RZ ;  /* 0x0000000317039210 */ /* 0x000fe20007ffe0ff */
[----:B------:R-:W-:Y:S01]  /*142f0*/  @P1 STS.128 [R237+0xc800], RZ ;  /* 0x00c800ffed001388 */ /* 0x000fe20000000c00 */
[----:B------:R-:W-:Y:S02]  /*14300*/  @!P1 IADD3 R21, PT, PT, R32, R21, RZ ;  /* 0x0000001520159210 */ /* 0x000fe40007ffe0ff */
[----:B------:R-:W-:Y:S02]  /*14310*/  @!P1 IADD3 R19, PT, PT, R33, R19, RZ ;  /* 0x0000001321139210 */ /* 0x000fe40007ffe0ff */
[----:B------:R-:W-:Y:S03]  /*14320*/  LOP3.LUT P0, RZ, R236, 0x4, RZ, 0xc0, !PT ;  /* 0x00000004ecff7812 */ /* 0x000fe6000780c0ff */
[----:B------:R-:W-:Y:S01]  /*14330*/  @!PT LDS RZ, [RZ] ;  /* 0x00000000fffff984 */ /* 0x000fe20000000800 */
[----:B------:R-:W-:Y:S01]  /*14340*/  @!PT LDS RZ, [RZ] ;  /* 0x00000000fffff984 */ /* 0x000fe20000000800 */
[----:B------:R-:W-:Y:S01]  /*14350*/  @!PT LDS RZ, [RZ] ;  /* 0x00000000fffff984 */ /* 0x000fe20000000800 */
[----:B------:R-:W-:Y:S01]  /*14360*/  @!P1 LDGSTS.E.BYPASS.LTC128B.128 [R237+0xc800], desc[UR16][R28.64] ;  /* 0x0c8000001ced9fae */ /* 0x000fe2000b981a10 */
[----:B------:R-:W-:Y:S07]  /*14370*/  SEL R220, R220, 0xffffffc0, !P0 ;  /* 0xffffffc0dcdc7807 */ /* 0x000fee0004000000 */
[----:B------:R-:W-:Y:S08]  /*14380*/  @P1 STS.128 [R237+0xd000], RZ ;  /* 0x00d000ffed001388 */ /* 0x000ff00000000c00 */
[----:B------:R-:W-:Y:S01]  /*14390*/  @!PT LDS RZ, [RZ] ;  /* 0x00000000fffff984 */ /* 0x000fe20000000800 */
[----:B------:R-:W-:Y:S01]  /*143a0*/  @!PT LDS RZ, [RZ] ;  /* 0x00000000fffff984 */ /* 0x000fe20000000800 */
[----:B------:R-:W-:Y:S01]  /*143b0*/  @!PT LDS RZ, [RZ] ;  /* 0x00000000fffff984 */ /* 0x000fe20000000800 */
[----:B------:R-:W-:Y:S08]  /*143c0*/  @!P1 LDGSTS.E.BYPASS.LTC128B.128 [R237+0xd000], desc[UR16][R16.64] ;  /* 0x0d00000010ed9fae */ /* 0x000ff0000b981a10 */
        /* <DEDUP_REMOVED lines=34> */
[----:B------:R1:W-:Y:S08]  /*145f0*/  @!P1 LDGSTS.E.BYPASS.LTC128B.128 [R237+0x10800], desc[UR16][R2.64] ;  /* 0x1080000002ed9fae */ /* 0x0003f0000b981a10 */
[----:B------:R-:W-:Y:S08]  /*14600*/  @P1 STS.128 [R237+0x11000], RZ ;  /* 0x011000ffed001388 */ /* 0x000ff00000000c00 */
[----:B------:R-:W-:Y:S01]  /*14610*/  @!PT LDS RZ, [RZ] ;  /* 0x00000000fffff984 */ /* 0x000fe20000000800 */
[----:B------:R-:W-:Y:S01]  /*14620*/  @!PT LDS RZ, [RZ] ;  /* 0x00000000fffff984 */ /* 0x000fe20000000800 */
[----:B------:R-:W-:Y:S01]  /*14630*/  @!PT LDS RZ, [RZ] ;  /* 0x00000000fffff984 */ /* 0x000fe20000000800 */
[----:B------:R-:W-:Y:S08]  /*14640*/  @!P1 LDGSTS.E.BYPASS.LTC128B.128 [R237+0x11000], desc[UR16][R20.64] ;  /* 0x1100000014ed9fae */ /* 0x000ff0000b981a10 */
[----:B------:R-:W-:Y:S01]  /*14650*/  @P1 STS.128 [R237+0x11800], RZ ;  /* 0x011800ffed001388 */ /* 0x000fe20000000c00 */
[----:B-1----:R-:W-:Y:S02]  /*14660*/  LEA R2, R0, UR5, 0x1 ;  /* 0x0000000500027c11 */ /* 0x002fe4000f8e08ff */
[----:B------:R-:W-:Y:S02]  /*14670*/  IADD3 R3, PT, PT, R168, UR5, RZ ;  /* 0x00000005a8037c10 */ /* 0x000fe4000fffe0ff */
[CC--:B------:R-:W-:Y:S03]  /*14680*/  IADD3 R172, PT, PT, R2.reuse, R232.reuse, RZ ;  /* 0x000000e802ac7210 */ /* 0x0c0fe60007ffe0ff */
[----:B------:R-:W-:Y:S01]  /*14690*/  @!PT LDS RZ, [RZ] ;  /* 0x00000000fffff984 */ /* 0x000fe20000000800 */
[----:B------:R-:W-:Y:S01]  /*146a0*/  @!PT LDS RZ, [RZ] ;  /* 0x00000000fffff984 */ /* 0x000fe20000000800 */
[----:B------:R-:W-:Y:S01]  /*146b0*/  @!PT LDS RZ, [RZ] ;  /* 0x00000000fffff984 */ /* 0x000fe20000000800 */
[----:B------:R1:W-:Y:S01]  /*146c0*/  @!P1 LDGSTS.E.BYPASS.LTC128B.128 [R237+0x11800], desc[UR16][R18.64] ;  /* 0x1180000012ed9fae */ /* 0x0003e2000b981a10 */
[C---:B------:R-:W-:Y:S07]  /*146d0*/  IADD3 R0, PT, PT, R3.reuse, R232, RZ ;  /* 0x000000e803007210 */ /* 0x040fee0007ffe0ff */
[----:B------:R2:W-:Y:S08]  /*146e0*/  LDSM.16.M88.4 R128, [R2] ;  /* 0x000000000280783b */ /* 0x0005f00000000200 */
[----:B------:R-:W3:Y:S08]  /*146f0*/  LDSM.16.M88.4 R8, [R168+UR5+0x2000] ;  /* 0x00200005a808783b */ /* 0x000ef00008000200 */
[----:B------:R-:W-:Y:S01]  /*14700*/  LDSM.16.M88.4 R24, [R168+UR5+0x3000] ;  /* 0x00300005a818783b */ /* 0x000fe20008000200 */
[-C--:B--2---:R-:W-:Y:S07]  /*14710*/  IADD3 R2, PT, PT, R2, R220.reuse, RZ ;  /* 0x000000dc02027210 */ /* 0x084fee0007ffe0ff */
[----:B-1----:R-:W1:Y:S01]  /*14720*/  LDSM.16.M88.4 R16, [R168+UR5+0x2800] ;  /* 0x00280005a810783b */ /* 0x002e620008000200 */
[----:B------:R-:W-:Y:S02]  /*14730*/  IADD3 R220, PT, PT, R3, R220, RZ ;  /* 0x000000dc03dc7210 */ /* 0x000fe40007ffe0ff */
[C---:B------:R-:W-:Y:S05]  /*14740*/  IADD3 R224, PT, PT, R232.reuse, R2, RZ ;  /* 0x00000002e8e07210 */ /* 0x040fea0007ffe0ff */
[----:B------:R-:W2:Y:S08]  /*14750*/  LDSM.16.M88.4 R32, [R168+UR5+0x3800] ;  /* 0x00380005a820783b */ /* 0x000eb00008000200 */
[----:B------:R-:W4:Y:S08]  /*14760*/  LDSM.16.M88.4 R40, [R168+UR5+0x4000] ;  /* 0x00400005a828783b */ /* 0x000f300008000200 */
[----:B------:R-:W5:Y:S08]  /*14770*/  LDSM.16.M88.4 R48, [R168+UR5+0x4800] ;  /* 0x00480005a830783b */ /* 0x000f700008000200 */
        /* <DEDUP_REMOVED lines=10> */
[----:B------:R-:W-:Y:S08]  /*14820*/  LDSM.16.M88.4 R172, [R172] ;  /* 0x00000000acac783b */ /* 0x000ff00000000200 */
[----:B------:R-:W5:Y:S08]  /*14830*/  LDSM.16.M88.4 R176, [R0+0x2000] ;  /* 0x0020000000b0783b */ /* 0x000f700000000200 */
[----:B------:R-:W5:Y:S08]  /*14840*/  LDSM.16.M88.4 R180, [R0+0x2800] ;  /* 0x0028000000b4783b */ /* 0x000f700000000200 */
[----:B------:R-:W5:Y:S08]  /*14850*/  LDSM.16.M88.4 R184, [R0+0x3000] ;  /* 0x0030000000b8783b */ /* 0x000f700000000200 */
[----:B------:R-:W5:Y:S08]  /*14860*/  LDSM.16.M88.4 R188, [R0+0x3800] ;  /* 0x0038000000bc783b */ /* 0x000f700000000200 */
[----:B------:R-:W5:Y:S08]  /*14870*/  LDSM.16.M88.4 R192, [R0+0x4000] ;  /* 0x0040000000c0783b */ /* 0x000f700000000200 */
[----:B------:R-:W5:Y:S08]  /*14880*/  LDSM.16.M88.4 R196, [R0+0x4800] ;  /* 0x0048000000c4783b */ /* 0x000f700000000200 */
[----:B------:R-:W5:Y:S08]  /*14890*/  LDSM.16.M88.4 R200, [R0+0x5000] ;  /* 0x0050000000c8783b */ /* 0x000f700000000200 */
[----:B------:R-:W5:Y:S08]  /*148a0*/  LDSM.16.M88.4 R204, [R0+0x5800] ;  /* 0x0058000000cc783b */ /* 0x000f700000000200 */
[----:B------:R-:W0:Y:S08]  /*148b0*/  LDGDEPBAR ;  /* 0x00000000000079af */ /* 0x000e300000000000 */
[----:B------:R-:W-:Y:S08]  /*148c0*/  LDSM.16.M88.4 R208, [R220+0x2000] ;  /* 0x00200000dcd0783b */ /* 0x000ff00000000200 */
[----:B------:R-:W-:Y:S08]  /*148d0*/  LDSM.16.M88.4 R212, [R220+0x2800] ;  /* 0x00280000dcd4783b */ /* 0x000ff00000000200 */
[----:B------:R-:W-:Y:S08]  /*148e0*/  LDSM.16.M88.4 R216, [R220+0x3000] ;  /* 0x00300000dcd8783b */ /* 0x000ff00000000200 */
[----:B------:R-:W-:Y:S01]  /*148f0*/  LDSM.16.M88.4 R224, [R224] ;  /* 0x00000000e0e0783b */ /* 0x000fe20000000200 */
[C---:B---3--:R-:W-:Y:S08]  /*14900*/  HMMA.16816.F32.BF16 R4, R128.reuse, R8, RZ ;  /* 0x000000088004723c */ /* 0x048ff000000418ff */
[C---:B------:R-:W-:Y:S08]  /*14910*/  HMMA.16816.F32.BF16 R8, R128.reuse, R10, RZ ;  /* 0x0000000a8008723c */ /* 0x040ff000000418ff */
[C---:B-1----:R-:W-:Y:S08]  /*14920*/  HMMA.16816.F32.BF16 R12, R128.reuse, R16, RZ ;  /* 0x00000010800c723c */ /* 0x042ff000000418ff */
[C---:B------:R-:W-:Y:S08]  /*14930*/  HMMA.16816.F32.BF16 R16, R128.reuse, R18, RZ ;  /* 0x000000128010723c */ /* 0x040ff000000418ff */
[C---:B------:R-:W-:Y:S08]  /*14940*/  HMMA.16816.F32.BF16 R20, R128.reuse, R24, RZ ;  /* 0x000000188014723c */ /* 0x040ff000000418ff */
[C---:B------:R-:W-:Y:S08]  /*14950*/  HMMA.16816.F32.BF16 R24, R128.reuse, R26, RZ ;  /* 0x0000001a8018723c */ /* 0x040ff000000418ff */
[C---:B--2---:R-:W-:Y:S08]  /*14960*/  HMMA.16816.F32.BF16 R28, R128.reuse, R32, RZ ;  /* 0x00000020801c723c */ /* 0x044ff000000418ff */
[C---:B------:R-:W-:Y:S08]  /*14970*/  HMMA.16816.F32.BF16 R32, R128.reuse, R34, RZ ;  /* 0x000000228020723c */ /* 0x040ff000000418ff */
[C---:B----4-:R-:W-:Y:S08]  /*14980*/  HMMA.16816.F32.BF16 R36, R128.reuse, R40, RZ ;  /* 0x000000288024723c */ /* 0x050ff000000418ff */
        /* <DEDUP_REMOVED lines=22> */
[----:B------:R-:W-:Y:S01]  /*14af0*/  HMMA.16816.F32.BF16 R128, R128, R170, RZ ;  /* 0x000000aa8080723c */ /* 0x000fe200000418ff */
[----:B------:R-:W1:Y:S07]  /*14b00*/  LDSM.16.M88.4 R168, [R0+0x6000] ;  /* 0x0060000000a8783b */ /* 0x000e6e0000000200 */
[C---:B------:R-:W-:Y:S08]  /*14b10*/  HMMA.16816.F32.BF16 R4, R172.reuse, R176, R4 ;  /* 0x000000b0ac04723c */ /* 0x040ff00000041804 */
[C---:B------:R-:W-:Y:S01]  /*14b20*/  HMMA.16816.F32.BF16 R8, R172.reuse, R178, R8 ;  /* 0x000000b2ac08723c */ /* 0x040fe20000041808 */
[----:B------:R-:W2:Y:S07]  /*14b30*/  LDSM.16.M88.4 R176, [R0+0x6800] ;  /* 0x0068000000b0783b */ /* 0x000eae0000000200 */
        /* <DEDUP_REMOVED lines=17> */
[----:B------:R2:W5:Y:S07]  /*14c50*/  LDSM.16.M88.4 R200, [R0+0x9800] ;  /* 0x0098000000c8783b */ /* 0x00056e0000000200 */
[C---:B------:R-:W-:Y:S08]  /*14c60*/  HMMA.16816.F32.BF16 R60, R172.reuse, R204, R60 ;  /* 0x000000ccac3c723c */ /* 0x040ff0000004183c */
[C---:B------:R-:W-:Y:S01]  /*14c70*/  HMMA.16816.F32.BF16 R64, R172.reuse, R206, R64 ;  /* 0x000000ceac40723c */ /* 0x040fe20000041840 */
[----:B------:R-:W5:Y:S07]  /*14c80*/  LDSM.16.M88.4 R204, [R2] ;  /* 0x0000000002cc783b */ /* 0x000f6e0000000200 */
[C---:B-1----:R-:W-:Y:S03]  /*14c90*/  HMMA.16816.F32.BF16 R68, R172.reuse, R168, R68 ;  /* 0x000000a8ac44723c */ /* 0x042fe60000041844 */
[----:B--2---:R-:W-:Y:S05]  /*14ca0*/  IADD3 R0, PT, PT, R232, R220, RZ ;  /* 0x000000dce8007210 */ /* 0x004fea0007ffe0ff */
[C---:B------:R-:W-:Y:S01]  /*14cb0*/  HMMA.16816.F32.BF16 R72, R172.reuse, R170, R72 ;  /* 0x000000aaac48723c */ /* 0x040fe20000041848 */
[----:B------:R-:W1:Y:S07]  /*14cc0*/  LDSM.16.M88.4 R168, [R220+0x3800] ;  /* 0x00380000dca8783b */ /* 0x000e6e0000000200 */
[C---:B------:R-:W-:Y:S01]  /*14cd0*/  HMMA.16816.F32.BF16 R76, R172.reuse, R176, R76 ;  /* 0x000000b0ac4c723c */ /* 0x040fe2000004184c */
[----:B------:R-:W-:Y:S07]  /*14ce0*/  LDSM.16.M88.4 R228, [R0+0x2000] ;  /* 0x0020000000e4783b */ /* 0x000fee0000000200 */
        /* <DEDUP_REMOVED lines=8> */
[C---:B-----5:R-:W-:Y:S08]  /*14d70*/  HMMA.16816.F32.BF16 R100, R172.reuse, R188, R100 ;  /* 0x000000bcac64723c */ /* 0x060ff00000041864 */
        /* <DEDUP_REMOVED lines=10> */
[----:B------:R-:W2:Y:S07]  /*14e20*/  LDSM.16.M88.4 R172, [R220+0x4000] ;  /* 0x00400000dcac783b */ /* 0x000eae0000000200 */
[C---:B------:R-:W-:Y:S01]  /*14e30*/  HMMA.16816.F32.BF16 R4, R204.reuse, R208, R4 ;  /* 0x000000d0cc04723c */ /* 0x040fe20000041804 */
[----:B------:R-:W3:Y:S07]  /*14e40*/  LDSM.16.M88.4 R200, [R220+0x7800] ;  /* 0x00780000dcc8783b */ /* 0x000eee0000000200 */
        /* <DEDUP_REMOVED lines=8> */
[C---:B-1----:R-:W-:Y:S01]  /*14ed0*/  HMMA.16816.F32.BF16 R28, R204.reuse, R168, R28 ;  /* 0x000000a8cc1c723c */ /* 0x042fe2000004181c */
[----:B------:R-:W1:Y:S07]  /*14ee0*/  LDSM.16.M88.4 R220, [R220+0x9800] ;  /* 0x00980000dcdc783b */ /* 0x000e6e0000000200 */
[C---:B------:R-:W-:Y:S01]  /*14ef0*/  HMMA.16816.F32.BF16 R32, R204.reuse, R170, R32 ;  /* 0x000000aacc20723c */ /* 0x040fe20000041820 */
[----:B------:R-:W1:Y:S07]  /*14f00*/  LDSM.16.M88.4 R168, [R0+0x2800] ;  /* 0x0028000000a8783b */ /* 0x000e6e0000000200 */
        /* <DEDUP_REMOVED lines=16> */
[C---:B----4-:R-:W-:Y:S08]  /*15010*/  HMMA.16816.F32.BF16 R100, R204.reuse, R208, R100 ;  /* 0x000000d0cc64723c */ /* 0x050ff00000041864 */
[C---:B------:R-:W-:Y:S08]  /*15020*/  HMMA.16816.F32.BF16 R104, R204.reuse, R210, R104 ;  /* 0x000000d2cc68723c */ /* 0x040ff00000041868 */
[C---:B-----5:R-:W-:Y:S08]  /*15030*/  HMMA.16816.F32.BF16 R108, R204.reuse, R212, R108 ;  /* 0x000000d4cc6c723c */ /* 0x060ff0000004186c */
[C---:B------:R-:W-:Y:S08]  /*15040*/  HMMA.16816.F32.BF16 R112, R204.reuse, R214, R112 ;  /* 0x000000d6cc70723c */ /* 0x040ff00000041870 */
[C---:B------:R-:W-:Y:S08]  /*15050*/  HMMA.16816.F32.BF16 R116, R204.reuse, R216, R116 ;  /* 0x000000d8cc74723c */ /* 0x040ff00000041874 */
[C---:B------:R-:W-:Y:S08]  /*15060*/  HMMA.16816.F32.BF16 R120, R204.reuse, R218, R120 ;  /* 0x000000dacc78723c */ /* 0x040ff00000041878 */
[C---:B-1----:R-:W-:Y:S08]  /*15070*/  HMMA.16816.F32.BF16 R124, R204.reuse, R220, R124 ;  /* 0x000000dccc7c723c */ /* 0x042ff0000004187c */
[----:B------:R-:W-:Y:S08]  /*15080*/  HMMA.16816.F32.BF16 R128, R204, R222, R128 ;  /* 0x000000decc80723c */ /* 0x000ff00000041880 */
[C---:B------:R-:W-:Y:S08]  /*15090*/  HMMA.16816.F32.BF16 R4, R224.reuse, R228, R4 ;  /* 0x000000e4e004723c */ /* 0x040ff00000041804 */
[C---:B------:R-:W-:Y:S08]  /*150a0*/  HMMA.16816.F32.BF16 R8, R224.reuse, R230, R8 ;  /* 0x000000e6e008723c */ /* 0x040ff00000041808 */
[C---:B------:R-:W-:Y:S03]  /*150b0*/  HMMA.16816.F32.BF16 R12, R224.reuse, R168, R12 ;  /* 0x000000a8e00c723c */ /* 0x040fe6000004180c */
[----:B------:R-:W-:Y:S01]  /*150c0*/  FMUL.FTZ R4, R4, UR12 ;  /* 0x0000000c04047c20 */ /* 0x000fe20008410000 */
[----:B------:R-:W-:Y:S01]  /*150d0*/  FMUL.FTZ R5, R5, UR12 ;  /* 0x0000000c05057c20 */ /* 0x000fe20008410000 */
[----:B------:R-:W-:Y:S01]  /*150e0*/  FMUL.FTZ R6, R6, UR12 ;  /* 0x0000000c06067c20 */ /* 0x000fe20008410000 */
[----:B------:R-:W-:Y:S01]  /*150f0*/  FMUL.FTZ R7, R7, UR12 ;  /* 0x0000000c07077c20 */ /* 0x000fe20008410000 */
[----:B------:R-:W1:Y:S01]  /*15100*/  MUFU.TANH R175, R4 ;  /* 0x0000000400af7308 */ /* 0x000e620000002400 */
[C---:B------:R-:W-:Y:S03]  /*15110*/  HMMA.16816.F32.BF16 R16, R224.reuse, R170, R16 ;  /* 0x000000aae010723c */ /* 0x040fe60000041810 */
[----:B------:R-:W-:Y:S01]  /*15120*/  FMUL.FTZ R8, R8, UR12 ;  /* 0x0000000c08087c20 */ /* 0x000fe20008410000 */
[----:B------:R-:W-:Y:S01]  /*15130*/  FMUL.FTZ R9, R9, UR12 ;  /* 0x0000000c09097c20 */ /* 0x000fe20008410000 */
[----:B------:R-:W-:Y:S01]  /*15140*/  FMUL.FTZ R10, R10, UR12 ;  /* 0x0000000c0a0a7c20 */ /* 0x000fe20008410000 */
[----:B------:R-:W-:Y:S03]  /*15150*/  FMUL.FTZ R11, R11, UR12 ;  /* 0x0000000c0b0b7c20 */ /* 0x000fe60008410000 */
[----:B------:R-:W2:Y:S02]  /*15160*/  MUFU.TANH R174, R5 ;  /* 0x0000000500ae7308 */ /* 0x000ea40000002400 */
[----:B------:R-:W-:Y:S01]  /*15170*/  FMUL.FTZ R12, R12, UR12 ;  /* 0x0000000c0c0c7c20 */ /* 0x000fe20008410000 */
[----:B------:R-:W-:Y:S01]  /*15180*/  FMUL.FTZ R13, R13, UR12 ;  /* 0x0000000c0d0d7c20 */ /* 0x000fe20008410000 */
[----:B------:R-:W-:Y:S01]  /*15190*/  FMUL.FTZ R14, R14, UR12 ;  /* 0x0000000c0e0e7c20 */ /* 0x000fe20008410000 */
[----:B------:R-:W-:Y:S05]  /*151a0*/  FMUL.FTZ R15, R15, UR12 ;  /* 0x0000000c0f0f7c20 */ /* 0x000fea0008410000 */
[----:B------:R-:W3:Y:S01]  /*151b0*/  MUFU.TANH R173, R6 ;  /* 0x0000000600ad7308 */ /* 0x000ee20000002400 */
[----:B------:R-:W-:Y:S01]  /*151c0*/  FMUL.FTZ R16, R16, UR12 ;  /* 0x0000000c10107c20 */ /* 0x000fe20008410000 */
[----:B------:R-:W-:Y:S01]  /*151d0*/  FMUL.FTZ R17, R17, UR12 ;  /* 0x0000000c11117c20 */ /* 0x000fe20008410000 */
[----:B------:R-:W-:Y:S01]  /*151e0*/  FMUL.FTZ R18, R18, UR12 ;  /* 0x0000000c12127c20 */ /* 0x000fe20008410000 */
[----:B------:R-:W-:Y:S06]  /*151f0*/  FMUL.FTZ R19, R19, UR12 ;  /* 0x0000000c13137c20 */ /* 0x000fec0008410000 */
[----:B------:R4:W1:Y:S10]  /*15200*/  MUFU.TANH R172, R7 ;  /* 0x0000000700ac7308 */ /* 0x0008740000002400 */
[----:B------:R-:W1:Y:S10]  /*15210*/  MUFU.TANH R168, R8 ;  /* 0x0000000800a87308 */ /* 0x000e740000002400 */
[----:B------:R-:W1:Y:S01]  /*15220*/  MUFU.TANH R177, R9 ;  /* 0x0000000900b17308 */ /* 0x000e620000002400 */
[----:B----4-:R-:W4:Y:S09]  /*15230*/  LDSM.16.M88.4 R4, [R0+0x3000] ;  /* 0x003000000004783b */ /* 0x010f320000000200 */
[----:B------:R-:W1:Y:S10]  /*15240*/  MUFU.TANH R176, R10 ;  /* 0x0000000a00b07308 */ /* 0x000e740000002400 */
[----:B------:R5:W1:Y:S10]  /*15250*/  MUFU.TANH R169, R11 ;  /* 0x0000000b00a97308 */ /* 0x000a740000002400 */
[----:B------:R-:W1:Y:S10]  /*15260*/  MUFU.TANH R170, R12 ;  /* 0x0000000c00aa7308 */ /* 0x000e740000002400 */
[----:B------:R-:W1:Y:S01]  /*15270*/  MUFU.TANH R171, R13 ;  /* 0x0000000d00ab7308 */ /* 0x000e620000002400 */
[----:B-----5:R-:W5:Y:S09]  /*15280*/  LDSM.16.M88.4 R8, [R0+0x3800] ;  /* 0x003800000008783b */ /* 0x020f720000000200 */
[----:B------:R-:W1:Y:S01]  /*15290*/  MUFU.TANH R179, R14 ;  /* 0x0000000e00b37308 */ /* 0x000e620000002400 */
[C---:B----4-:R-:W-:Y:S09]  /*152a0*/  HMMA.16816.F32.BF16 R20, R224.reuse, R4, R20 ;  /* 0x00000004e014723c */ /* 0x050ff20000041814 */
[----:B------:R-:W4:Y:S01]  /*152b0*/  MUFU.TANH R181, R15 ;  /* 0x0000000f00b57308 */ /* 0x000f220000002400 */
[C---:B------:R-:W-:Y:S01]  /*152c0*/  HMMA.16816.F32.BF16 R24, R224.reuse, R6, R24 ;  /* 0x00000006e018723c */ /* 0x040fe20000041818 */
[----:B------:R-:W2:Y:S08]  /*152d0*/  LDSM.16.M88.4 R4, [R0+0x4000] ;  /* 0x004000000004783b */ /* 0x000eb00000000200 */
[----:B------:R-:W1:Y:S01]  /*152e0*/  MUFU.TANH R178, R16 ;  /* 0x0000001000b27308 */ /* 0x000e620000002400 */
[----:B------:R-:W-:Y:S01]  /*152f0*/  FMUL.FTZ R20, R20, UR12 ;  /* 0x0000000c14147c20 */ /* 0x000fe20008410000 */
[----:B------:R-:W-:Y:S01]  /*15300*/  FMUL.FTZ R21, R21, UR12 ;  /* 0x0000000c15157c20 */ /* 0x000fe20008410000 */
[----:B------:R-:W-:Y:S01]  /*15310*/  FMUL.FTZ R22, R22, UR12 ;  /* 0x0000000c16167c20 */ /* 0x000fe20008410000 */
[----:B------:R-:W-:Y:S06]  /*15320*/  FMUL.FTZ R23, R23, UR12 ;  /* 0x0000000c17177c20 */ /* 0x000fec0008410000 */
[----:B------:R-:W1:Y:S01]  /*15330*/  MUFU.TANH R180, R17 ;  /* 0x0000001100b47308 */ /* 0x000e620000002400 */
[----:B------:R-:W-:Y:S01]  /*15340*/  FMUL.FTZ R24, R24, UR12 ;  /* 0x0000000c18187c20 */ /* 0x000fe20008410000 */
[----:B------:R-:W-:Y:S01]  /*15350*/  FMUL.FTZ R25, R25, UR12 ;  /* 0x0000000c19197c20 */ /* 0x000fe20008410000 */
[----:B------:R-:W-:Y:S01]  /*15360*/  FMUL.FTZ R26, R26, UR12 ;  /* 0x0000000c1a1a7c20 */ /* 0x000fe20008410000 */
[----:B------:R-:W-:Y:S06]  /*15370*/  FMUL.FTZ R27, R27, UR12 ;  /* 0x0000000c1b1b7c20 */ /* 0x000fec0008410000 */
[----:B------:R-:W1:Y:S01]  /*15380*/  MUFU.TANH R182, R18 ;  /* 0x0000001200b67308 */ /* 0x000e620000002400 */
[C---:B-----5:R-:W-:Y:S09]  /*15390*/  HMMA.16816.F32.BF16 R28, R224.reuse, R8, R28 ;  /* 0x00000008e01c723c */ /* 0x060ff2000004181c */
[----:B------:R-:W1:Y:S01]  /*153a0*/  MUFU.TANH R183, R19 ;  /* 0x0000001300b77308 */ /* 0x000e620000002400 */
[C---:B------:R-:W-:Y:S01]  /*153b0*/  HMMA.16816.F32.BF16 R32, R224.reuse, R10, R32 ;  /* 0x0000000ae020723c */ /* 0x040fe20000041820 */
[----:B------:R-:W5:Y:S08]  /*153c0*/  LDSM.16.M88.4 R8, [R0+0x4800] ;  /* 0x004800000008783b */ /* 0x000f700000000200 */
[----:B------:R-:W1:Y:S01]  /*153d0*/  MUFU.TANH R184, R20 ;  /* 0x0000001400b87308 */ /* 0x000e620000002400 */
[C---:B--2---:R-:W-:Y:S03]  /*153e0*/  HMMA.16816.F32.BF16 R36, R224.reuse, R4, R36 ;  /* 0x00000004e024723c */ /* 0x044fe60000041824 */
[----:B------:R-:W-:Y:S01]  /*153f0*/  FMUL.FTZ R28, R28, UR12 ;  /* 0x0000000c1c1c7c20 */ /* 0x000fe20008410000 */
[----:B------:R-:W-:Y:S01]  /*15400*/  FMUL.FTZ R29, R29, UR12 ;  /* 0x0000000c1d1d7c20 */ /* 0x000fe20008410000 */
[----:B------:R-:W-:Y:S04]  /*15410*/  FMUL.FTZ R30, R30, UR12 ;  /* 0x0000000c1e1e7c20 */ /* 0x000fe80008410000 */
[----:B------:R-:W2:Y:S01]  /*15420*/  MUFU.TANH R185, R21 ;  /* 0x0000001500b97308 */ /* 0x000ea20000002400 */
[----:B------:R-:W-:Y:S01]  /*15430*/  FMUL.FTZ R31, R31, UR12 ;  /* 0x0000000c1f1f7c20 */ /* 0x000fe20008410000 */
[C---:B------:R-:W-:Y:S01]  /*15440*/  HMMA.16816.F32.BF16 R40, R224.reuse, R6, R40 ;  /* 0x00000006e028723c */ /* 0x040fe20000041828 */
[----:B------:R-:W3:Y:S02]  /*15450*/  LDSM.16.M88.4 R4, [R0+0x5000] ;  /* 0x005000000004783b */ /* 0x000ee40000000200 */
[----:B------:R-:W-:Y:S01]  /*15460*/  FMUL.FTZ R32, R32, UR12 ;  /* 0x0000000c20207c20 */ /* 0x000fe20008410000 */
[----:B------:R-:W-:Y:S01]  /*15470*/  FMUL.FTZ R33, R33, UR12 ;  /* 0x0000000c21217c20 */ /* 0x000fe20008410000 */
[----:B------:R-:W-:Y:S03]  /*15480*/  FMUL.FTZ R34, R34, UR12 ;  /* 0x0000000c22227c20 */ /* 0x000fe60008410000 */
        /* <DEDUP_REMOVED lines=11> */
[----:B------:R-:W-:Y:S01]  /*15540*/  FMUL.FTZ R43, R43, UR12 ;  /* 0x0000000c2b2b7c20 */ /* 0x000fe20008410000 */
[C---:B-----5:R-:W-:Y:S08]  /*15550*/  HMMA.16816.F32.BF16 R44, R224.reuse, R8, R44 ;  /* 0x00000008e02c723c */ /* 0x060ff0000004182c */
[----:B------:R-:W1:Y:S01]  /*15560*/  MUFU.TANH R202, R38 ;  /* 0x0000002600ca7308 */ /* 0x000e620000002400 */
[C---:B------:R-:W-:Y:S01]  /*15570*/  HMMA.16816.F32.BF16 R48, R224.reuse, R10, R48 ;  /* 0x0000000ae030723c */ /* 0x040fe20000041830 */
[----:B------:R-:W5:Y:S08]  /*15580*/  LDSM.16.M88.4 R8, [R0+0x5800] ;  /* 0x005800000008783b */ /* 0x000f700000000200 */
[----:B------:R-:W1:Y:S01]  /*15590*/  MUFU.TANH R203, R40 ;  /* 0x0000002800cb7308 */ /* 0x000e620000002400 */
[C---:B---3--:R-:W-:Y:S03]  /*155a0*/  HMMA.16816.F32.BF16 R52, R224.reuse, R4, R52 ;  /* 0x00000004e034723c */ /* 0x048fe60000041834 */
[----:B------:R-:W-:Y:S01]  /*155b0*/  FMUL.FTZ R44, R44, UR12 ;  /* 0x0000000c2c2c7c20 */ /* 0x000fe20008410000 */
[----:B------:R-:W-:Y:S05]  /*155c0*/  FMUL.FTZ R45, R45, UR12 ;  /* 0x0000000c2d2d7c20 */ /* 0x000fea0008410000 */
[----:B------:R-:W3:Y:S01]  /*155d0*/  MUFU.TANH R204, R39 ;  /* 0x0000002700cc7308 */ /* 0x000ee20000002400 */
[----:B------:R-:W-:Y:S01]  /*155e0*/  FMUL.FTZ R46, R46, UR12 ;  /* 0x0000000c2e2e7c20 */ /* 0x000fe20008410000 */
[----:B------:R-:W-:Y:S01]  /*155f0*/  FMUL.FTZ R47, R47, UR12 ;  /* 0x0000000c2f2f7c20 */ /* 0x000fe20008410000 */
[C---:B------:R-:W-:Y:S01]  /*15600*/  HMMA.16816.F32.BF16 R56, R224.reuse, R6, R56 ;  /* 0x00000006e038723c */ /* 0x040fe20000041838 */
[----:B------:R-:W4:Y:S02]  /*15610*/  LDSM.16.M88.4 R4, [R0+0x6000] ;  /* 0x006000000004783b */ /* 0x000f240000000200 */
        /* <DEDUP_REMOVED lines=15> */
[C---:B-----5:R-:W-:Y:S07]  /*15710*/  HMMA.16816.F32.BF16 R60, R224.reuse, R8, R60 ;  /* 0x00000008e03c723c */ /* 0x060fee000004183c */
[----:B------:R-:W1:Y:S01]  /*15720*/  MUFU.TANH R191, R27 ;  /* 0x0000001b00bf7308 */ /* 0x000e620000002400 */
[C---:B------:R-:W-:Y:S01]  /*15730*/  HMMA.16816.F32.BF16 R64, R224.reuse, R10, R64 ;  /* 0x0000000ae040723c */ /* 0x040fe20000041840 */
[----:B------:R-:W5:Y:S08]  /*15740*/  LDSM.16.M88.4 R8, [R0+0x6800] ;  /* 0x006800000008783b */ /* 0x000f700000000200 */
[----:B------:R-:W1:Y:S01]  /*15750*/  MUFU.TANH R192, R28 ;  /* 0x0000001c00c07308 */ /* 0x000e620000002400 */
[C---:B----4-:R-:W-:Y:S03]  /*15760*/  HMMA.16816.F32.BF16 R68, R224.reuse, R4, R68 ;  /* 0x00000004e044723c */ /* 0x050fe60000041844 */
[----:B------:R-:W-:Y:S06]  /*15770*/  FMUL.FTZ R60, R60, UR12 ;  /* 0x0000000c3c3c7c20 */ /* 0x000fec0008410000 */
[----:B------:R-:W4:Y:S01]  /*15780*/  MUFU.TANH R193, R29 ;  /* 0x0000001d00c17308 */ /* 0x000f220000002400 */
[----:B------:R-:W-:Y:S01]  /*15790*/  FMUL.FTZ R61, R61, UR12 ;  /* 0x0000000c3d3d7c20 */ /* 0x000fe20008410000 */
[----:B------:R-:W-:Y:S01]  /*157a0*/  FMUL.FTZ R62, R62, UR12 ;  /* 0x0000000c3e3e7c20 */ /* 0x000fe20008410000 */
[----:B------:R-:W-:Y:S01]  /*157b0*/  FMUL.FTZ R63, R63, UR12 ;  /* 0x0000000c3f3f7c20 */ /* 0x000fe20008410000 */
[C---:B------:R-:W-:Y:S01]  /*157c0*/  HMMA.16816.F32.BF16 R72, R224.reuse, R6, R72 ;  /* 0x00000006e048723c */ /* 0x040fe20000041848 */
[----:B------:R-:W2:Y:S02]  /*157d0*/  LDSM.16.M88.4 R4, [R0+0x7000] ;  /* 0x007000000004783b */ /* 0x000ea40000000200 */
        /* <DEDUP_REMOVED lines=15> */
[C---:B-----5:R-:W-:Y:S06]  /*158d0*/  HMMA.16816.F32.BF16 R76, R224.reuse, R8, R76 ;  /* 0x00000008e04c723c */ /* 0x060fec000004184c */
[----:B------:R-:W1:Y:S02]  /*158e0*/  MUFU.TANH R198, R33 ;  /* 0x0000002100c67308 */ /* 0x000e640000002400 */
[C---:B------:R-:W-:Y:S01]  /*158f0*/  HMMA.16816.F32.BF16 R80, R224.reuse, R10, R80 ;  /* 0x0000000ae050723c */ /* 0x040fe20000041850 */
[----:B------:R-:W5:Y:S07]  /*15900*/  LDSM.16.M88.4 R8, [R0+0x7800] ;  /* 0x007800000008783b */ /* 0x000f6e0000000200 */
[----:B------:R-:W1:Y:S01]  /*15910*/  MUFU.TANH R197, R34 ;  /* 0x0000002200c57308 */ /* 0x000e620000002400 */
[C---:B--2---:R-:W-:Y:S09]  /*15920*/  HMMA.16816.F32.BF16 R84, R224.reuse, R4, R84 ;  /* 0x00000004e054723c */ /* 0x044ff20000041854 */
[----:B------:R-:W2:Y:S01]  /*15930*/  MUFU.TANH R199, R35 ;  /* 0x0000002300c77308 */ /* 0x000ea20000002400 */
[----:B------:R-:W-:Y:S01]  /*15940*/  FMUL.FTZ R76, R76, UR12 ;  /* 0x0000000c4c4c7c20 */ /* 0x000fe20008410000 */
[----:B------:R-:W-:Y:S01]  /*15950*/  FMUL.FTZ R77, R77, UR12 ;  /* 0x0000000c4d4d7c20 */ /* 0x000fe20008410000 */
[----:B------:R-:W-:Y:S01]  /*15960*/  FMUL.FTZ R78, R78, UR12 ;  /* 0x0000000c4e4e7c20 */ /* 0x000fe20008410000 */
[----:B------:R-:W-:Y:S01]  /*15970*/  FMUL.FTZ R79, R79, UR12 ;  /* 0x0000000c4f4f7c20 */ /* 0x000fe20008410000 */
[C---:B------:R-:W-:Y:S01]  /*15980*/  HMMA.16816.F32.BF16 R88, R224.reuse, R6, R88 ;  /* 0x00000006e058723c */ /* 0x040fe20000041858 */
[----:B------:R-:W3:Y:S04]  /*15990*/  LDSM.16.M88.4 R4, [R0+0x8000] ;  /* 0x008000000004783b */ /* 0x000ee80000000200 */
        /* <DEDUP_REMOVED lines=14> */
[----:B------:R-:W-:Y:S01]  /*15a80*/  FMUL.FTZ R91, R91, UR12 ;  /* 0x0000000c5b5b7c20 */ /* 0x000fe20008410000 */
[C---:B-----5:R-:W-:Y:S05]  /*15a90*/  HMMA.16816.F32.BF16 R92, R224.reuse, R8, R92 ;  /* 0x00000008e05c723c */ /* 0x060fea000004185c */
[----:B------:R-:W1:Y:S03]  /*15aa0*/  MUFU.TANH R207, R43 ;  /* 0x0000002b00cf7308 */ /* 0x000e660000002400 */
[C---:B------:R-:W-:Y:S01]  /*15ab0*/  HMMA.16816.F32.BF16 R96, R224.reuse, R10, R96 ;  /* 0x0000000ae060723c */ /* 0x040fe20000041860 */
[----:B------:R-:W5:Y:S06]  /*15ac0*/  LDSM.16.M88.4 R8, [R0+0x8800] ;  /* 0x008800000008783b */ /* 0x000f6c0000000200 */
[----:B------:R-:W1:Y:S01]  /*15ad0*/  MUFU.TANH R208, R44 ;  /* 0x0000002c00d07308 */ /* 0x000e620000002400 */
[C---:B---3--:R-:W-:Y:S09]  /*15ae0*/  HMMA.16816.F32.BF16 R100, R224.reuse, R4, R100 ;  /* 0x00000004e064723c */ /* 0x048ff20000041864 */
[----:B------:R-:W3:Y:S01]  /*15af0*/  MUFU.TANH R209, R45 ;  /* 0x0000002d00d17308 */ /* 0x000ee20000002400 */
[----:B------:R-:W-:Y:S01]  /*15b00*/  FMUL.FTZ R92, R92, UR12 ;  /* 0x0000000c5c5c7c20 */ /* 0x000fe20008410000 */
[----:B------:R-:W-:Y:S01]  /*15b10*/  FMUL.FTZ R93, R93, UR12 ;  /* 0x0000000c5d5d7c20 */ /* 0x000fe20008410000 */
[----:B------:R-:W-:Y:S01]  /*15b20*/  FMUL.FTZ R94, R94, UR12 ;  /* 0x0000000c5e5e7c20 */ /* 0x000fe20008410000 */
[----:B------:R-:W-:Y:S01]  /*15b30*/  FMUL.FTZ R95, R95, UR12 ;  /* 0x0000000c5f5f7c20 */ /* 0x000fe20008410000 */
[C---:B------:R-:W-:Y:S01]  /*15b40*/  HMMA.16816.F32.BF16 R104, R224.reuse, R6, R104 ;  /* 0x00000006e068723c */ /* 0x040fe20000041868 */
[----:B------:R-:W4:Y:S04]  /*15b50*/  LDSM.16.M88.4 R4, [R0+0x9000] ;  /* 0x009000000004783b */ /* 0x000f280000000200 */
        /* <DEDUP_REMOVED lines=20> */
[----:B------:R-:W-:Y:S09]  /*15ca0*/  DEPBAR.LE SB0, 0x0 ;  /* 0x000080000000791a */ /* 0x000ff20000000000 */
[----:B------:R-:W1:Y:S01]  /*15cb0*/  MUFU.TANH R215, R51 ;  /* 0x0000003300d77308 */ /* 0x000e620000002400 */
[----:B------:R-:W-:Y:S01]  /*15cc0*/  BAR.SYNC.DEFER_BLOCKING 0x0 ;  /* 0x0000000000007b1d */ /* 0x000fe20000010000 */
[----:B------:R-:W-:Y:S01]  /*15cd0*/  FMUL.FTZ R110, R110, UR12 ;  /* 0x0000000c6e6e7c20 */ /* 0x000fe20008410000 */
[C---:B----4-:R-:W-:Y:S07]  /*15ce0*/  HMMA.16816.F32.BF16 R116, R224.reuse, R4, R116 ;  /* 0x00000004e074723c */ /* 0x050fee0000041874 */
[----:B------:R4:W1:Y:S01]  /*15cf0*/  MUFU.TANH R244, R110 ;  /* 0x0000006e00f47308 */ /* 0x0008620000002400 */
[----:B------:R-:W-:Y:S01]  /*15d00*/  FMUL.FTZ R108, R108, UR12 ;  /* 0x0000000c6c6c7c20 */ /* 0x000fe20008410000 */
[----:B------:R-:W-:Y:S01]  /*15d10*/  FMUL.FTZ R109, R109, UR12 ;  /* 0x0000000c6d6d7c20 */ /* 0x000fe20008410000 */
[C---:B------:R-:W-:Y:S03]  /*15d20*/  HMMA.16816.F32.BF16 R120, R224.reuse, R6, R120 ;  /* 0x00000006e078723c */ /* 0x040fe60000041878 */
[----:B------:R-:W-:Y:S01]  /*15d30*/  FMUL.FTZ R112, R112, UR12 ;  /* 0x0000000c70707c20 */ /* 0x000fe20008410000 */
[----:B------:R-:W-:Y:S03]  /*15d40*/  FMUL.FTZ R115, R115, UR12 ;  /* 0x0000000c73737c20 */ /* 0x000fe60008410000 */
[----:B------:R-:W1:Y:S01]  /*15d50*/  MUFU.TANH R216, R52 ;  /* 0x0000003400d87308 */ /* 0x000e620000002400 */
[----:B------:R-:W-:Y:S01]  /*15d60*/  FMUL.FTZ R111, R111, UR12 ;  /* 0x0000000c6f6f7c20 */ /* 0x000fe20008410000 */
[----:B------:R-:W-:Y:S01]  /*15d70*/  FMUL.FTZ R113, R113, UR12 ;  /* 0x0000000c71717c20 */ /* 0x000fe20008410000 */
[----:B------:R-:W-:Y:S01]  /*15d80*/  FMUL.FTZ R114, R114, UR12 ;  /* 0x0000000c72727c20 */ /* 0x000fe20008410000 */
[----:B------:R-:W-:Y:S01]  /*15d90*/  FMUL.FTZ R118, R118, UR12 ;  /* 0x0000000c76767c20 */ /* 0x000fe20008410000 */
[----:B------:R-:W-:Y:S05]  /*15da0*/  FMUL.FTZ R119, R119, UR12 ;  /* 0x0000000c77777c20 */ /* 0x000fea0008410000 */
[----:B------:R-:W1:Y:S01]  /*15db0*/  MUFU.TANH R217, R53 ;  /* 0x0000003500d97308 */ /* 0x000e620000002400 */
[----:B----4-:R-:W4:Y:S01]  /*15dc0*/  LDL R110, [R1] ;  /* 0x00000000016e7983 */ /* 0x010f220000100800 */
[----:B------:R-:W-:Y:S01]  /*15dd0*/  FMUL.FTZ R116, R116, UR12 ;  /* 0x0000000c74747c20 */ /* 0x000fe20008410000 */
[----:B------:R-:W-:Y:S01]  /*15de0*/  FMUL.FTZ R117, R117, UR12 ;  /* 0x0000000c75757c20 */ /* 0x000fe20008410000 */
[----:B------:R-:W-:Y:S01]  /*15df0*/  FMUL.FTZ R120, R120, UR12 ;  /* 0x0000000c78787c20 */ /* 0x000fe20008410000 */
[C---:B-----5:R-:W-:Y:S05]  /*15e00*/  HMMA.16816.F32.BF16 R124, R224.reuse, R8, R124 ;  /* 0x00000008e07c723c */ /* 0x060fea000004187c */
[----:B------:R-:W1:Y:S01]  /*15e10*/  MUFU.TANH R218, R54 ;  /* 0x0000003600da7308 */ /* 0x000e620000002400 */
[----:B------:R-:W-:Y:S01]  /*15e20*/  FMUL.FTZ R121, R121, UR12 ;  /* 0x0000000c79797c20 */ /* 0x000fe20008410000 */
[----:B------:R-:W-:Y:S01]  /*15e30*/  FMUL.FTZ R122, R122, UR12 ;  /* 0x0000000c7a7a7c20 */ /* 0x000fe20008410000 */
[----:B------:R-:W-:Y:S01]  /*15e40*/  FMUL.FTZ R123, R123, UR12 ;  /* 0x0000000c7b7b7c20 */ /* 0x000fe20008410000 */
[----:B------:R-:W-:Y:S06]  /*15e50*/  HMMA.16816.F32.BF16 R128, R224, R10, R128 ;  /* 0x0000000ae080723c */ /* 0x000fec0000041880 */
[----:B------:R-:W1:Y:S10]  /*15e60*/  MUFU.TANH R220, R55 ;  /* 0x0000003700dc7308 */ /* 0x000e740000002400 */
        /* <DEDUP_REMOVED lines=8> */
[----:B------:R-:W-:Y:S07]  /*15ef0*/  FMUL.FTZ R129, R129, UR12 ;  /* 0x0000000c81817c20 */ /* 0x000fee0008410000 */
[----:B------:R5:W1:Y:S10]  /*15f00*/  MUFU.TANH R40, R0 ;  /* 0x0000000000287308 */ /* 0x000a740000002400 */
[----:B------:R1:W1:Y:S10]  /*15f10*/  MUFU.TANH R221, R58 ;  /* 0x0000003a00dd7308 */ /* 0x0002740000002400 */
[----:B------:R1:W1:Y:S01]  /*15f20*/  MUFU.TANH R223, R59 ;  /* 0x0000003b00df7308 */ /* 0x0002620000002400 */
[----:B-----5:R-:W-:Y:S09]  /*15f30*/  FMUL.FTZ R0, R131, UR12 ;  /* 0x0000000c83007c20 */ /* 0x020ff20008410000 */
[----:B------:R1:W1:Y:S10]  /*15f40*/  MUFU.TANH R228, R60 ;  /* 0x0000003c00e47308 */ /* 0x0002740000002400 */
[----:B------:R1:W1:Y:S10]  /*15f50*/  MUFU.TANH R229, R61 ;  /* 0x0000003d00e57308 */ /* 0x0002740000002400 */
[----:B------:R1:W1:Y:S10]  /*15f60*/  MUFU.TANH R230, R62 ;  /* 0x0000003e00e67308 */ /* 0x0002740000002400 */
[----:B------:R1:W1:Y:S10]  /*15f70*/  MUFU.TANH R238, R63 ;  /* 0x0000003f00ee7308 */ /* 0x0002740000002400 */
[----:B------:R1:W1:Y:S10]  /*15f80*/  MUFU.TANH R231, R64 ;  /* 0x0000004000e77308 */ /* 0x0002740000002400 */
[----:B------:R-:W1:Y:S10]  /*15f90*/  MUFU.TANH R65, R65 ;  /* 0x0000004100417308 */ /* 0x000e740000002400 */
        /* <DEDUP_REMOVED lines=23> */
[----:B------:R-:W1:Y:S01]  /*16110*/  MUFU.TANH R89, R89 ;  /* 0x0000005900597308 */ /* 0x000e620000002400 */
[----:B----4-:R-:W-:Y:S09]  /*16120*/  ISETP.NE.AND P4, PT, R110, 0x1, PT ;  /* 0x000000016e00780c */ /* 0x010ff20003f85270 */
[----:B------:R-:W4:Y:S10]  /*16130*/  MUFU.TANH R90, R90 ;  /* 0x0000005a005a7308 */ /* 0x000f340000002400 */
[----:B------:R-:W1:Y:S10]  /*16140*/  MUFU.TANH R91, R91 ;  /* 0x0000005b005b7308 */ /* 0x000e740000002400 */
[----:B------:R-:W1:Y:S10]  /*16150*/  MUFU.TANH R92, R92 ;  /* 0x0000005c005c7308 */ /* 0x000e740000002400 */
[----:B------:R-:W1:Y:S10]  /*16160*/  MUFU.TANH R93, R93 ;  /* 0x0000005d005d7308 */ /* 0x000e740000002400 */
[----:B------:R-:W1:Y:S10]  /*16170*/  MUFU.TANH R94, R94 ;  /* 0x0000005e005e7308 */ /* 0x000e740000002400 */
[----:B------:R1:W1:Y:S10]  /*16180*/  MUFU.TANH R241, R95 ;  /* 0x0000005f00f17308 */ /* 0x0002740000002400 */
[----:B------:R1:W1:Y:S10]  /*16190*/  MUFU.TANH R240, R96 ;  /* 0x0000006000f07308 */ /* 0x0002740000002400 */
[----:B------:R-:W1:Y:S10]  /*161a0*/  MUFU.TANH R97, R97 ;  /* 0x0000006100617308 */ /* 0x000e740000002400 */
        /* <DEDUP_REMOVED lines=12> */
[----:B------:R1:W1:Y:S10]  /*16270*/  MUFU.TANH R245, R111 ;  /* 0x0000006f00f57308 */ /* 0x0002740000002400 */
[----:B------:R-:W1:Y:S10]  /*16280*/  MUFU.TANH R112, R112 ;  /* 0x0000007000707308 */ /* 0x000e740000002400 */
[----:B------:R1:W1:Y:S10]  /*16290*/  MUFU.TANH R246, R113 ;  /* 0x0000007100f67308 */ /* 0x0002740000002400 */
[----:B------:R1:W1:Y:S10]  /*162a0*/  MUFU.TANH R247, R114 ;  /* 0x0000007200f77308 */ /* 0x0002740000002400 */
[----:B------:R-:W1:Y:S10]  /*162b0*/  MUFU.TANH R115, R115 ;  /* 0x0000007300737308 */ /* 0x000e740000002400 */
[----:B------:R1:W1:Y:S10]  /*162c0*/  MUFU.TANH R248, R116 ;  /* 0x0000007400f87308 */ /* 0x0002740000002400 */
[----:B------:R1:W1:Y:S10]  /*162d0*/  MUFU.TANH R249, R117 ;  /* 0x0000007500f97308 */ /* 0x0002740000002400 */
[----:B------:R-:W1:Y:S10]  /*162e0*/  MUFU.TANH R118, R118 ;  /* 0x0000007600767308 */ /* 0x000e740000002400 */
[----:B------:R-:W1:Y:S10]  /*162f0*/  MUFU.TANH R119, R119 ;  /* 0x0000007700777308 */ /* 0x000e740000002400 */
[----:B------:R-:W1:Y:S10]  /*16300*/  MUFU.TANH R120, R120 ;  /* 0x0000007800787308 */ /* 0x000e740000002400 */
[----:B------:R-:W1:Y:S10]  /*16310*/  MUFU.TANH R121, R121 ;  /* 0x0000007900797308 */ /* 0x000e740000002400 */
        /* <DEDUP_REMOVED lines=8> */
[----:B------:R1:W1:Y:S01]  /*163a0*/  MUFU.TANH R39, R0 ;  /* 0x0000000000277308 */ /* 0x0002620000002400 */
[----:B--234-:R-:W-:Y:S05]  /*163b0*/  @!P4 BRA `(.L_x_730) ;  /* 0x0000000c0088c947 */ /* 0x01cfea0003800000 */
[----:B------:R-:W2:Y:S01]  /*163c0*/  LDC.64 R2, c[0x0][0x4e0] ;  /* 0x00013800ff027b82 */ /* 0x000ea20000000a00 */
[----:B------:R-:W3:Y:S04]  /*163d0*/  LDL R13, [R1+0x24] ;  /* 0x00002400010d7983 */ /* 0x000ee80000100800 */
[----:B------:R-:W4:Y:S03]  /*163e0*/  LDL R12, [R1+0x20] ;  /* 0x00002000010c7983 */ /* 0x000f260000100800 */
[----:B------:R-:W1:Y:S01]  /*163f0*/  LDC R32, c[0x0][0x3bc] ;  /* 0x0000ef00ff207b82 */ /* 0x000e620000000800 */
[----:B--2---:R-:W-:Y:S04]  /*16400*/  ISETP.NE.U32.AND P3, PT, R2, RZ, PT ;  /* 0x000000ff0200720c */ /* 0x004fe80003f65070 */
[----:B------:R-:W-:Y:S11]  /*16410*/  ISETP.NE.AND.EX P3, PT, R3, RZ, PT, P3 ;  /* 0x000000ff0300720c */ /* 0x000ff60003f65330 */
[----:B------:R-:W-:Y:S02]  /*16420*/  @!UPT UIADD3 URZ, UPT, UPT, URZ, URZ, URZ ;  /* 0x000000fffffff290 */ /* 0x000fe4000fffe0ff */
[----:B------:R-:W2:Y:S01]  /*16430*/  @!P3 LDC R4, c[0x0][0x3b8] ;  /* 0x0000ee00ff04bb82 */ /* 0x000ea20000000800 */
[----:B-1----:R-:W-:Y:S05]  /*16440*/  @!P3 IMAD.MOV.U32 R0, RZ, RZ, RZ ;  /* 0x000000ffff00b224 */ /* 0x002fea00078e00ff */
[----:B------:R-:W-:Y:S01]  /*16450*/  @!P3 IADD3 R2, P4, PT, RZ, -R0, RZ ;  /* 0x80000000ff02b210 */ /* 0x000fe20007f9e0ff */
[----:B--2---:R-:W-:Y:S04]  /*16460*/  @!P3 IMAD.SHL.U32 R0, R4, 0x100, RZ ;  /* 0x000001000400b824 */ /* 0x004fe800078e00ff */
[----:B------:R-:W-:Y:S05]  /*16470*/  @!P3 IMAD.X R0, RZ, RZ, ~R0, P4 ;  /* 0x000000ffff00b224 */ /* 0x000fea00020e0e00 */
[----:B------:R-:W-:Y:S04]  /*16480*/  @!P3 SHF.R.S64 R2, R2, 0x1f, R0 ;  /* 0x0000001f0202b819 */ /* 0x000fe80000001000 */
[----:B---3--:R-:W-:Y:S04]  /*16490*/  @!P3 IADD3 R13, P4, PT, R2, R13, RZ ;  /* 0x0000000d020db210 */ /* 0x008fe80007f9e0ff */
[----:B----4-:R-:W-:Y:S01]  /*164a0*/  @!P3 LEA.HI.X.SX32 R12, R0, R12, 0x1, P4 ;  /* 0x0000000c000cb211 */ /* 0x010fe200020f0eff */
[----:B------:R1:W-:Y:S01]  /*164b0*/  @!P3 STL [R1+0x24], R13 ;  /* 0x0000240d0100b387 */ /* 0x0003e20000100800 */
[----:B------:R-:W-:Y:S03]  /*164c0*/  IMAD.MOV.U32 R11, RZ, RZ, R13 ;  /* 0x000000ffff0b7224 */ /* 0x000fe600078e000d */
[----:B------:R1:W-:Y:S01]  /*164d0*/  @!P3 STL [R1+0x20], R12 ;  /* 0x0000200c0100b387 */ /* 0x0003e20000100800 */
[----:B------:R-:W-:Y:S05]  /*164e0*/  @!P3 BRA `(.L_x_731) ;  /* 0x000000040004b947 */ /* 0x000fea0003800000 */
[C---:B------:R-:W-:Y:S01]  /*164f0*/  VIADD R7, R239.reuse, 0xfffffe00 ;  /* 0xfffffe00ef077836 */ /* 0x040fe20000000000 */
[----:B------:R-:W2:Y:S01]  /*16500*/  LDL.64 R14, [R1+0x8] ;  /* 0x00000800010e7983 */ /* 0x000ea20000100a00 */
[----:B------:R-:W3:Y:S01]  /*16510*/  LDC R10, c[0x0][0x4f0] ;  /* 0x00013c00ff0a7b82 */ /* 0x000ee20000000800 */
[----:B------:R-:W-:Y:S02]  /*16520*/  IADD3 R6, PT, PT, R239, -0x100, RZ ;  /* 0xffffff00ef067810 */ /* 0x000fe40007ffe0ff */
[----:B------:R-:W-:Y:S02]  /*16530*/  IABS R5, R7 ;  /* 0x0000000700057213 */ /* 0x000fe40000000000 */
[----:B------:R-:W-:Y:S02]  /*16540*/  IABS R4, R6 ;  /* 0x0000000600047213 */ /* 0x000fe40000000000 */
[-C--:B---3--:R-:W-:Y:S02]  /*16550*/  IABS R9, R10.reuse ;  /* 0x0000000a00097213 */ /* 0x088fe40000000000 */
[-C--:B------:R-:W-:Y:S02]  /*16560*/  LOP3.LUT R7, R7, R10.reuse, RZ, 0x3c, !PT ;  /* 0x0000000a07077212 */ /* 0x080fe400078e3cff */
[----:B------:R-:W3:Y:S01]  /*16570*/  I2F.RP R2, R9 ;  /* 0x0000000900027306 */ /* 0x000ee20000209400 */
[----:B------:R-:W-:Y:S09]  /*16580*/  LOP3.LUT R6, R6, R10, RZ, 0x3c, !PT ;  /* 0x0000000a06067212 */ /* 0x000ff200078e3cff */
[----:B---3--:R-:W3:Y:S02]  /*16590*/  MUFU.RCP R2, R2 ;  /* 0x0000000200027308 */ /* 0x008ee40000001000 */
[----:B---3--:R-:W-:Y:S08]  /*165a0*/  VIADD R2, R2, 0xffffffe ;  /* 0x0ffffffe02027836 */ /* 0x008ff00000000000 */
[----:B------:R-:W3:Y:S02]  /*165b0*/  F2I.FTZ.U32.TRUNC.NTZ R3, R2 ;  /* 0x0000000200037305 */ /* 0x000ee4000021f000 */
[--C-:B---3--:R-:W-:Y:S02]  /*165c0*/  IMAD.MOV R0, RZ, RZ, -R3.reuse ;  /* 0x000000ffff007224 */ /* 0x108fe400078e0a03 */
[----:B------:R-:W-:Y:S02]  /*165d0*/  IMAD.MOV.U32 R2, RZ, RZ, RZ ;  /* 0x000000ffff027224 */ /* 0x000fe400078e00ff */
[----:B------:R-:W-:Y:S04]  /*165e0*/  IMAD R0, R0, R9, RZ ;  /* 0x0000000900007224 */ /* 0x000fe800078e02ff */
[----:B------:R-:W-:Y:S06]  /*165f0*/  IMAD.HI.U32 R3, R3, R0, R2 ;  /* 0x0000000003037227 */ /* 0x000fec00078e0002 */
[C---:B------:R-:W-:Y:S04]  /*16600*/  IMAD.HI.U32 R0, R3.reuse, R5, RZ ;  /* 0x0000000503007227 */ /* 0x040fe800078e00ff */
[----:B------:R-:W-:Y:S02]  /*16610*/  IMAD.MOV R8, RZ, RZ, -R0 ;  /* 0x000000ffff087224 */ /* 0x000fe400078e0a00 */
[----:B------:R-:W-:Y:S04]  /*16620*/  IMAD.HI.U32 R2, R3, R4, RZ ;  /* 0x0000000403027227 */ /* 0x000fe800078e00ff */
[C---:B------:R-:W-:Y:S01]  /*16630*/  IMAD R3, R9.reuse, R8, R5 ;  /* 0x0000000809037224 */ /* 0x040fe200078e0205 */
[----:B------:R-:W-:Y:S04]  /*16640*/  IADD3 R5, PT, PT, -R2, RZ, RZ ;  /* 0x000000ff02057210 */ /* 0x000fe80007ffe1ff */
[C---:B------:R-:W-:Y:S01]  /*16650*/  ISETP.GT.U32.AND P4, PT, R9.reuse, R3, PT ;  /* 0x000000030900720c */ /* 0x040fe20003f84070 */
[C---:B------:R-:W-:Y:S05]  /*16660*/  IMAD R4, R9.reuse, R5, R4 ;  /* 0x0000000509047224 */ /* 0x040fea00078e0204 */
[----:B------:R-:W-:Y:S07]  /*16670*/  ISETP.GT.U32.AND P5, PT, R9, R4, PT ;  /* 0x000000040900720c */ /* 0x000fee0003fa4070 */
[----:B------:R-:W-:Y:S01]  /*16680*/  @!P4 IADD3 R0, PT, PT, R0, 0x1, RZ ;  /* 0x000000010000c810 */ /* 0x000fe20007ffe0ff */
[--C-:B------:R-:W-:Y:S05]  /*16690*/  @!P4 IMAD.IADD R3, R3, 0x1, -R9.reuse ;  /* 0x000000010303c824 */ /* 0x100fea00078e0a09 */
[-C--:B------:R-:W-:Y:S01]  /*166a0*/  ISETP.GE.U32.AND P6, PT, R3, R9.reuse, PT ;  /* 0x000000090300720c */ /* 0x080fe20003fc6070 */
        /* <DEDUP_REMOVED lines=10> */
[C---:B------:R-:W-:Y:S02]  /*16750*/  SEL R0, R3.reuse, R0, !P4 ;  /* 0x0000000003007207 */ /* 0x040fe40006000000 */
[----:B------:R-:W-:Y:S05]  /*16760*/  @!P6 IMAD.MOV R2, RZ, RZ, -R2 ;  /* 0x000000ffff02e224 */ /* 0x000fea00078e0a02 */
[----:B------:R-:W-:Y:S02]  /*16770*/  SEL R2, R3, R2, !P4 ;  /* 0x0000000203027207 */ /* 0x000fe40006000000 */
[-C--:B--2---:R-:W-:Y:S02]  /*16780*/  LEA R6, P5, R0, R14.reuse, 0x2 ;  /* 0x0000000e00067211 */ /* 0x084fe400078a10ff */
[----:B------:R-:W-:Y:S02]  /*16790*/  LEA R4, P4, R2, R14, 0x2 ;  /* 0x0000000e02047211 */ /* 0x000fe400078810ff */
[-C--:B------:R-:W-:Y:S02]  /*167a0*/  LEA.HI.X.SX32 R7, R0, R15.reuse, 0x2, P5 ;  /* 0x0000000f00077211 */ /* 0x080fe400028f16ff */
[C---:B------:R-:W-:Y:S02]  /*167b0*/  LEA.HI.X.SX32 R5, R2.reuse, R15, 0x2, P4 ;  /* 0x0000000f02057211 */ /* 0x040fe400020f16ff */
[----:B------:R-:W-:Y:S01]  /*167c0*/  IADD3 R0, PT, PT, R2, -R0, RZ ;  /* 0x8000000002007210 */ /* 0x000fe20007ffe0ff */
[----:B------:R-:W2:Y:S04]  /*167d0*/  LDG.E R8, desc[UR16][R6.64] ;  /* 0x0000001006087981 */ /* 0x000ea8000c1e1900 */
[----:B------:R-:W-:Y:S05]  /*167e0*/  IMAD R0, R0, R10, -0x100 ;  /* 0xffffff0000007424 */ /* 0x000fea00078e020a */
[----:B------:R-:W-:Y:S01]  /*167f0*/  SHF.R.S32.HI R2, RZ, 0x1f, R0 ;  /* 0x0000001fff027819 */ /* 0x000fe20000011400 */
[----:B------:R3:W2:Y:S02]  /*16800*/  LDG.E R7, desc[UR16][R4.64] ;  /* 0x0000001004077981 */ /* 0x0006a4000c1e1900 */
[----:B---3--:R-:W3:Y:S02]  /*16810*/  LDC.64 R4, c[0x0][0x3b8] ;  /* 0x0000ee00ff047b82 */ /* 0x008ee40000000a00 */
[-C--:B---3--:R-:W-:Y:S02]  /*16820*/  IMAD R6, R2, R4.reuse, RZ ;  /* 0x0000000402067224 */ /* 0x088fe400078e02ff */
[C---:B------:R-:W-:Y:S04]  /*16830*/  IMAD.WIDE.U32 R2, R0.reuse, R4, RZ ;  /* 0x0000000400027225 */ /* 0x040fe800078e00ff */
[----:B------:R-:W-:Y:S04]  /*16840*/  IMAD R5, R0, R5, R6 ;  /* 0x0000000500057224 */ /* 0x000fe800078e0206 */
[----:B------:R-:W-:Y:S02]  /*16850*/  IMAD.IADD R3, R3, 0x1, R5 ;  /* 0x0000000103037824 */ /* 0x000fe400078e0205 */
[----:B--2---:R-:W-:Y:S04]  /*16860*/  IMAD.IADD R7, R8, 0x1, -R7 ;  /* 0x0000000108077824 */ /* 0x004fe800078e0a07 */
[C---:B------:R-:W-:Y:S01]  /*16870*/  IMAD.WIDE.U32 R2, R7.reuse, UR6, R2 ;  /* 0x0000000607027c25 */ /* 0x040fe2000f8e0002 */
[----:B------:R-:W-:Y:S02]  /*16880*/  SHF.R.S32.HI R0, RZ, 0x1f, R7 ;  /* 0x0000001fff007819 */ /* 0x000fe40000011407 */
[----:B------:R-:W-:Y:S03]  /*16890*/  LEA R11, P4, R2, R11, 0x1 ;  /* 0x0000000b020b7211 */ /* 0x000fe600078808ff */
[----:B------:R-:W-:Y:S02]  /*168a0*/  IMAD R0, R0, UR6, RZ ;  /* 0x0000000600007c24 */ /* 0x000fe4000f8e02ff */
[----:B------:R2:W-:Y:S02]  /*168b0*/  STL [R1+0x24], R11 ;  /* 0x0000240b01007387 */ /* 0x0005e40000100800 */
[----:B------:R-:W-:Y:S05]  /*168c0*/  IMAD R0, R7, UR7, R0 ;  /* 0x0000000707007c24 */ /* 0x000fea000f8e0200 */
[----:B------:R-:W-:Y:S04]  /*168d0*/  IADD3 R0, PT, PT, R3, R0, RZ ;  /* 0x0000000003007210 */ /* 0x000fe80007ffe0ff */
[----:B-1----:R-:W-:Y:S05]  /*168e0*/  LEA.HI.X R12, R2, R12, R0, 0x1, P4 ;  /* 0x0000000c020c7211 */ /* 0x002fea00020f0c00 */
[----:B------:R2:W-:Y:S02]  /*168f0*/  STL [R1+0x20], R12 ;  /* 0x0000200c01007387 */ /* 0x0005e40000100800 */
.L_x_731:
[----:B------:R-:W3:Y:S01]  /*16900*/  LDL R0, [R1+0x20] ;  /* 0x0000200001007983 */ /* 0x000ee20000100800 */
[-C--:B------:R-:W-:Y:S02]  /*16910*/  @!P2 MOV R6, R11.reuse ;  /* 0x0000000b0006a202 */ /* 0x080fe40000000f00 */
[C---:B------:R-:W-:Y:S04]  /*16920*/  LEA R2, P4, R4.reuse, R11, 0x5 ;  /* 0x0000000b04027211 */ /* 0x040fe800078828ff */
[CC--:B------:R-:W-:Y:S01]  /*16930*/  @!P1 LEA R22, P5, R4.reuse, R2.reuse, 0x5 ;  /* 0x0000000204169211 */ /* 0x0c0fe200078a28ff */
[--C-:B------:R-:W-:Y:S01]  /*16940*/  @!P1 IMAD.MOV.U32 R20, RZ, RZ, R2.reuse ;  /* 0x000000ffff149224 */ /* 0x100fe200078e0002 */
[CC--:B------:R-:W-:Y:S01]  /*16950*/  @!P1 LEA R26, P6, R4.reuse, R2.reuse, 0x7 ;  /* 0x00000002041a9211 */ /* 0x0c0fe200078c38ff */
[--C-:B------:R-:W-:Y:S01]  /*16960*/  @!P1 IMAD.MOV.U32 R18, RZ, RZ, R2.reuse ;  /* 0x000000ffff129224 */ /* 0x100fe200078e0002 */
[-C--:B------:R-:W-:Y:S01]  /*16970*/  @!P1 MOV R14, R2.reuse ;  /* 0x00000002000e9202 */ /* 0x080fe20000000f00 */
[--C-:B------:R-:W-:Y:S01]  /*16980*/  @!P1 IMAD.MOV.U32 R16, RZ, RZ, R2.reuse ;  /* 0x000000ffff109224 */ /* 0x100fe200078e0002 */
[-C--:B-12---:R-:W-:Y:S01]  /*16990*/  @!P1 MOV R12, R2.reuse ;  /* 0x00000002000c9202 */ /* 0x086fe20000000f00 */
[--C-:B------:R-:W-:Y:S01]  /*169a0*/  @!P1 IMAD.MOV.U32 R10, RZ, RZ, R2.reuse ;  /* 0x000000ffff0a9224 */ /* 0x100fe200078e0002 */
[----:B------:R-:W-:Y:S01]  /*169b0*/  @!P1 MOV R8, R2 ;  /* 0x0000000200089202 */ /* 0x000fe20000000f00 */
[----:B------:R-:W-:Y:S01]  /*169c0*/  @!P1 IMAD.MOV.U32 R30, RZ, RZ, R2 ;  /* 0x000000ffff1e9224 */ /* 0x000fe200078e0002 */
[-C--:B---3--:R-:W-:Y:S02]  /*169d0*/  @!P2 MOV R7, R0.reuse ;  /* 0x000000000007a202 */ /* 0x088fe40000000f00 */
[--C-:B------:R-:W-:Y:S01]  /*169e0*/  LEA.HI.X R3, R4, R0, R32.reuse, 0x5, P4 ;  /* 0x0000000004037211 */ /* 0x100fe200020f2c20 */
[----:B------:R-:W-:Y:S01]  /*169f0*/  @!P1 IMAD R0, R32, 0x60, RZ ;  /* 0x0000006020009824 */ /* 0x000fe200078e02ff */
[CC--:B------:R-:W-:Y:S01]  /*16a00*/  @!P1 LEA R28, P4, R4.reuse, R2.reuse, 0x6 ;  /* 0x00000002041c9211 */ /* 0x0c0fe200078830ff */
[----:B------:R-:W-:Y:S01]  /*16a10*/  @!PT LDS RZ, [RZ] ;  /* 0x00000000fffff984 */ /* 0x000fe20000000800 */
[----:B------:R-:W-:Y:S01]  /*16a20*/  @!PT LDS RZ, [RZ] ;  /* 0x00000000fffff984 */ /* 0x000fe20000000800 */
[----:B------:R-:W-:Y:S01]  /*16a30*/  @!PT LDS RZ, [RZ] ;  /* 0x00000000fffff984 */ /* 0x000fe20000000800 */
[----:B------:R1:W-:Y:S01]  /*16a40*/  @!P2 LDGSTS.E.BYPASS.LTC128B.128 [R237+0x2000], desc[UR16][R6.64] ;  /* 0x0200000006edafae */ /* 0x0003e2000b981a10 */
[CCC-:B------:R-:W-:Y:S01]  /*16a50*/  @!P1 LEA.HI.X R23, R4.reuse, R3.reuse, R32.reuse, 0x5, P5 ;  /* 0x0000000304179211 */ /* 0x1c0fe200028f2c20 */
[----:B------:R-:W-:Y:S01]  /*16a60*/  @!P1 IMAD.MOV.U32 R15, RZ, RZ, R3 ;  /* 0x000000ffff0f9224 */ /* 0x000fe200078e0003 */
[CC--:B------:R-:W-:Y:S01]  /*16a70*/  @!P1 LEA.HI.X R29, R4.reuse, R3.reuse, R32, 0x6, P4 ;  /* 0x00000003041d9211 */ /* 0x0c0fe200020f3420 */
[----:B------:R2:W-:Y:S01]  /*16a80*/  @P2 STS.128 [R237+0x2000], RZ ;  /* 0x002000ffed002388 */ /* 0x0005e20000000c00 */
[CC--:B------:R-:W-:Y:S01]  /*16a90*/  @!P1 LEA R24, P2, R4.reuse, R2.reuse, 0x8 ;  /* 0x0000000204189211 */ /* 0x0c0fe200078440ff */
[C---:B------:R-:W-:Y:S01]  /*16aa0*/  @!P1 IMAD.WIDE.U32 R14, R4.reuse, 0x120, R14 ;  /* 0x00000120040e9825 */ /* 0x040fe200078e000e */
[CCC-:B------:R-:W-:Y:S01]  /*16ab0*/  @!P1 LEA.HI.X R27, R4.reuse, R3.reuse, R32.reuse, 0x7, P6 ;  /* 0x00000003041b9211 */ /* 0x1c0fe200030f3c20 */
[----:B------:R2:W-:Y:S01]  /*16ac0*/  @P1 STS.128 [R237+0x2800], RZ ;  /* 0x002800ffed001388 */ /* 0x0005e20000000c00 */
[CC--:B------:R-:W-:Y:S01]  /*16ad0*/  @!P1 LEA.HI.X R25, R4.reuse, R3.reuse, R32, 0x8, P2 ;  /* 0x0000000304199211 */ /* 0x0c0fe200010f4420 */
[----:B------:R-:W-:Y:S01]  /*16ae0*/  @!P1 IMAD.MOV.U32 R9, RZ, RZ, R3 ;  /* 0x000000ffff099224 */ /* 0x000fe200078e0003 */
        /* <DEDUP_REMOVED lines=17> */
[C---:B------:R-:W-:Y:S02]  /*16c00*/  @!P1 IMAD.WIDE.U32 R18, R4.reuse, 0xc0, R18 ;  /* 0x000000c004129825 */ /* 0x040fe400078e0012 */
[----:B------:R2:W-:Y:S02]  /*16c10*/  @P1 STS.128 [R237+0x3800], RZ ;  /* 0x003800ffed001388 */ /* 0x0005e40000000c00 */
[C---:B------:R-:W-:Y:S01]  /*16c20*/  @!P1 IMAD.WIDE.U32 R16, R4.reuse, 0xe0, R16 ;  /* 0x000000e004109825 */ /* 0x040fe200078e0010 */
[----:B-1----:R-:W-:Y:S01]  /*16c30*/  @!P1 MOV R6, R2 ;  /* 0x0000000200069202 */ /* 0x002fe20000000f00 */
        /* <DEDUP_REMOVED lines=8> */
[C---:B------:R-:W-:Y:S04]  /*16cc0*/  @!P1 IMAD.WIDE.U32 R6, R4.reuse, 0x1a0, R6 ;  /* 0x000001a004069825 */ /* 0x040fe800078e0006 */
[C---:B---3--:R-:W-:Y:S04]  /*16cd0*/  @!P1 IMAD.WIDE.U32 R2, R4.reuse, 0x60, R2 ;  /* 0x0000006004029825 */ /* 0x048fe800078e0002 */
[----:B------:R-:W-:Y:S01]  /*16ce0*/  @!P1 IMAD.WIDE.U32 R4, R4, 0x1c0, R30 ;  /* 0x000001c004049825 */ /* 0x000fe200078e001e */
[----:B------:R-:W-:Y:S03]  /*16cf0*/  @!P1 IADD3 R3, PT, PT, R0, R3, RZ ;  /* 0x0000000300039210 */ /* 0x000fe60007ffe0ff */
[C---:B----4-:R-:W-:Y:S02]  /*16d00*/  @!P1 IMAD R22, R32.reuse, 0xa0, RZ ;  /* 0x000000a020169824 */ /* 0x050fe400078e02ff */
[----:B------:R-:W-:Y:S01]  /*16d10*/  @!PT LDS RZ, [RZ] ;  /* 0x00000000fffff984 */ /* 0x000fe20000000800 */
[----:B------:R-:W-:Y:S01]  /*16d20*/  @!PT LDS RZ, [RZ] ;  /* 0x00000000fffff984 */ /* 0x000fe20000000800 */
[----:B------:R-:W-:Y:S01]  /*16d30*/  @!PT LDS RZ, [RZ] ;  /* 0x00000000fffff984 */ /* 0x000fe20000000800 */
[----:B------:R2:W-:Y:S01]  /*16d40*/  @!P1 LDGSTS.E.BYPASS.LTC128B.128 [R237+0x4000], desc[UR16][R2.64] ;  /* 0x0400000002ed9fae */ /* 0x0005e2000b981a10 */
[----:B------:R-:W-:Y:S02]  /*16d50*/  @!P1 IMAD R23, R32, 0xc0, RZ ;  /* 0x000000c020179824 */ /* 0x000fe400078e02ff */
[----:B------:R-:W-:Y:S01]  /*16d60*/  @!P1 IMAD.IADD R21, R22, 0x1, R21 ;  /* 0x0000000116159824 */ /* 0x000fe200078e0215 */
[----:B------:R2:W-:Y:S01]  /*16d70*/  @P1 STS.128 [R237+0x4800], RZ ;  /* 0x004800ffed001388 */ /* 0x0005e20000000c00 */
[C---:B------:R-:W-:Y:S01]  /*16d80*/  @!P1 IMAD R30, R32.reuse, 0xe0, RZ ;  /* 0x000000e0201e9824 */ /* 0x040fe200078e02ff */
[----:B------:R-:W-:Y:S01]  /*16d90*/  @!P1 IADD3 R19, PT, PT, R23, R19, RZ ;  /* 0x0000001317139210 */ /* 0x000fe20007ffe0ff */
[C---:B------:R-:W-:Y:S01]  /*16da0*/  @!P1 IMAD R31, R32.reuse, 0x120, RZ ;  /* 0x00000120201f9824 */ /* 0x040fe200078e02ff */
[----:B------:R-:W-:Y:S01]  /*16db0*/  @!PT LDS RZ, [RZ] ;  /* 0x00000000fffff984 */ /* 0x000fe20000000800 */
[----:B------:R-:W-:Y:S01]  /*16dc0*/  @!PT LDS RZ, [RZ] ;  /* 0x00000000fffff984 */ /* 0x000fe20000000800 */
[----:B------:R-:W-:Y:S01]  /*16dd0*/  @!PT LDS RZ, [RZ] ;  /* 0x00000000fffff984 */ /* 0x000fe20000000800 */
[----:B------:R2:W-:Y:S01]  /*16de0*/  @!P1 LDGSTS.E.BYPASS.LTC128B.128 [R237+0x4800], desc[UR16][R26.64] ;  /* 0x048000001aed9fae */ /* 0x0005e2000b981a10 */
[----:B------:R-:W-:Y:S01]  /*16df0*/  @!P1 IMAD R0, R32, 0x140, RZ ;  /* 0x0000014020009824 */ /* 0x000fe200078e02ff */
[----:B------:R-:W-:Y:S01]  /*16e00*/  @!P1 IADD3 R17, PT, PT, R30, R17, RZ ;  /* 0x000000111e119210 */ /* 0x000fe20007ffe0ff */
[----:B------:R-:W-:Y:S01]  /*16e10*/  @!P1 IMAD.IADD R15, R31, 0x1, R15 ;  /* 0x000000011f0f9824 */ /* 0x000fe200078e020f */
[----:B------:R2:W-:Y:S01]  /*16e20*/  @P1 STS.128 [R237+0x5000], RZ ;  /* 0x005000ffed001388 */ /* 0x0005e20000000c00 */
[----:B------:R-:W-:Y:S01]  /*16e30*/  @!P1 IMAD R22, R32, 0x160, RZ ;  /* 0x0000016020169824 */ /* 0x000fe200078e02ff */
        /* <DEDUP_REMOVED lines=11> */
[----:B------:R-:W-:Y:S02]  /*16ef0*/  @!P1 IADD3 R7, PT, PT, R30, R7, RZ ;  /* 0x000000071e079210 */ /* 0x000fe40007ffe0ff */
[----:B------:R-:W-:Y:S01]  /*16f00*/  @!PT LDS RZ, [RZ] ;  /* 0x00000000fffff984 */ /* 0x000fe20000000800 */
[----:B------:R-:W-:Y:S01]  /*16f10*/  @!PT LDS RZ, [RZ] ;  /* 0x00000000fffff984 */ /* 0x000fe20000000800 */
[----:B------:R-:W-:Y:S01]  /*16f20*/  @!PT LDS RZ, [RZ] ;  /* 0x00000000fffff984 */ /* 0x000fe20000000800 */
[----:B------:R2:W-:Y:S02]  /*16f30*/  @!P1 LDGSTS.E.BYPASS.LTC128B.128 [R237+0x5800], desc[UR16][R18.64] ;  /* 0x0580000012ed9fae */ /* 0x0005e4000b981a10 */
[----:B------:R-:W-:Y:S02]  /*16f40*/  @!P1 IADD3 R5, PT, PT, R31, R5, RZ ;  /* 0x000000051f059210 */ /* 0x000fe40007ffe0ff */
        /* <DEDUP_REMOVED lines=41> */
.L_x_730:
[----:B-1----:R-:W-:Y:S01]  /*171e0*/  FMNMX3.FTZ R0, R132, R175, R174, !PT ;  /* 0x000000af84007276 */ /* 0x002fe200078100ae */
[----:B--2---:R-:W2:Y:S01]  /*171f0*/  LDL R10, [R1+0x3c] ;  /* 0x00003c00010a7983 */ /* 0x004ea20000100800 */
[----:B------:R-:W-:Y:S02]  /*17200*/  IADD3 R239, PT, PT, R239, -0x100, RZ ;  /* 0xffffff00efef7810 */ /* 0x000fe40007ffe0ff */
[----:B------:R-:W-:Y:S01]  /*17210*/  FMNMX3.FTZ R2, R0, R168, R177, !PT ;  /* 0x000000a800027276 */ /* 0x000fe200078100b1 */
[----:B------:R3:W2:Y:S01]  /*17220*/  LDL R41, [R1+0x38] ;  /* 0x0000380001297983 */ /* 0x0006a20000100800 */
[----:B------:R-:W-:Y:S02]  /*17230*/  FMNMX3.FTZ R0, R133, R173, R172, !PT ;  /* 0x000000ad85007276 */ /* 0x000fe400078100ac */
[----:B------:R-:W-:Y:S01]  /*17240*/  FMNMX3.FTZ R2, R2, R170, R171, !PT ;  /* 0x000000aa02027276 */ /* 0x000fe200078100ab */
[----:B------:R-:W-:Y:S01]  /*17250*/  LDSM.16.MT88.4 R12, [R134+0xa000] ;  /* 0x00a00000860c783b */ /* 0x000fe20000004200 */
[----:B------:R-:W-:Y:S02]  /*17260*/  FMNMX3.FTZ R0, R0, R176, R169, !PT ;  /* 0x000000b000007276 */ /* 0x000fe400078100a9 */
[----:B------:R-:W-:Y:S02]  /*17270*/  FMNMX3.FTZ R36, R2, R178, R180, !PT ;  /* 0x000000b202247276 */ /* 0x000fe400078100b4 */
        /* <DEDUP_REMOVED lines=59> */
[----:B------:R-:W-:Y:S03]  /*17630*/  FMNMX3.FTZ R0, R0, R37, R38, !PT ;  /* 0x0000002500007276 */ /* 0x000fe60007810026 */
[----:B------:R-:W1:Y:S01]  /*17640*/  SHFL.BFLY PT, R3, R36, 0x2, 0x1f ;  /* 0x0c401f0024037f89 */ /* 0x000e6200000e0000 */
[----:B------:R-:W-:Y:S07]  /*17650*/  FMNMX3.FTZ R0, R0, R40, R39, !PT ;  /* 0x0000002800007276 */ /* 0x000fee0007810027 */
[----:B------:R-:W4:Y:S01]  /*17660*/  SHFL.BFLY PT, R2, R0, 0x2, 0x1f ;  /* 0x0c401f0000027f89 */ /* 0x000f2200000e0000 */
[----:B--2---:R-:W-:Y:S02]  /*17670*/  @P0 IADD3 R41, PT, PT, R10, -0x40, RZ ;  /* 0xffffffc00a290810 */ /* 0x004fe40007ffe0ff */
[----:B-1----:R-:W-:Y:S02]  /*17680*/  FMNMX.FTZ R36, R36, R3, !PT ;  /* 0x0000000324247209 */ /* 0x002fe40007810000 */
[----:B----4-:R-:W-:Y:S03]  /*17690*/  FMNMX.FTZ R0, R0, R2, !PT ;  /* 0x0000000200007209 */ /* 0x010fe60007810000 */
[----:B------:R-:W-:Y:S01]  /*176a0*/  LDSM.16.MT88.4 R28, [R41] ;  /* 0x00000000291c783b */ /* 0x000fe20000004200 */
[----:B------:R-:W-:Y:S07]  /*176b0*/  IADD3 R42, PT, PT, R232, R41, RZ ;  /* 0x00000029e82a7210 */ /* 0x000fee0007ffe0ff */
[----:B------:R-:W1:Y:S08]  /*176c0*/  SHFL.BFLY PT, R4, R36, 0x1, 0x1f ;  /* 0x0c201f0024047f89 */ /* 0x000e7000000e0000 */
[----:B------:R-:W2:Y:S08]  /*176d0*/  SHFL.BFLY PT, R3, R0, 0x1, 0x1f ;  /* 0x0c201f0000037f89 */ /* 0x000eb000000e0000 */
[----:B------:R-:W4:Y:S01]  /*176e0*/  LDSM.16.MT88.4 R48, [R42] ;  /* 0x000000002a30783b */ /* 0x000f220000004200 */
[----:B-1----:R-:W-:Y:S04]  /*176f0*/  FMNMX.FTZ R36, R36, R4, !PT ;  /* 0x0000000424247209 */ /* 0x002fe80007810000 */
[C---:B------:R-:W-:Y:S01]  /*17700*/  FSETP.NEU.FTZ.AND P1, PT, R36.reuse, -INF , PT ;  /* 0xff8000002400780b */ /* 0x040fe20003f3d000 */
[----:B------:R-:W-:Y:S01]  /*17710*/  FMUL.FTZ R43, R36, UR4 ;  /* 0x00000004242b7c20 */ /* 0x000fe20008410000 */
[----:B--2---:R-:W-:Y:S01]  /*17720*/  FMNMX.FTZ R3, R0, R3, !PT ;  /* 0x0000000300037209 */ /* 0x004fe20007810000 */
[----:B------:R-:W-:Y:S03]  /*17730*/  FADD.FTZ R2, -R36, R132 ;  /* 0x0000008424027221 */ /* 0x000fe60000010100 */
[----:B------:R-:W-:Y:S01]  /*17740*/  FSEL R43, R43, RZ, P1 ;  /* 0x000000ff2b2b7208 */ /* 0x000fe20000800000 */
[C---:B------:R-:W-:Y:S01]  /*17750*/  FMUL.FTZ R64, R3.reuse, UR4 ;  /* 0x0000000403407c20 */ /* 0x040fe20008410000 */
[C---:B------:R-:W-:Y:S01]  /*17760*/  FSETP.NEU.FTZ.AND P1, PT, R3.reuse, -INF , PT ;  /* 0xff8000000300780b */ /* 0x040fe20003f3d000 */
[----:B------:R-:W-:Y:S01]  /*17770*/  FADD.FTZ R0, -R3, R133 ;  /* 0x0000008503007221 */ /* 0x000fe20000010100 */
[----:B------:R-:W-:Y:S01]  /*17780*/  FMUL.FTZ R2, R2, UR4 ;  /* 0x0000000402027c20 */ /* 0x000fe20008410000 */
[--C-:B------:R-:W-:Y:S01]  /*17790*/  FFMA.FTZ R4, R175, UR4, -R43.reuse ;  /* 0x00000004af047c23 */ /* 0x100fe2000801082b */
[----:B------:R-:W-:Y:S01]  /*177a0*/  FSEL R64, R64, RZ, P1 ;  /* 0x000000ff40407208 */ /* 0x000fe20000800000 */
[--C-:B------:R-:W-:Y:S01]  /*177b0*/  FFMA.FTZ R16, R170, UR4, -R43.reuse ;  /* 0x00000004aa107c23 */ /* 0x100fe2000801082b */
[--C-:B------:R-:W-:Y:S01]  /*177c0*/  FFMA.FTZ R26, R178, UR4, -R43.reuse ;  /* 0x00000004b21a7c23 */ /* 0x100fe2000801082b */
[----:B------:R1:W-:Y:S01]  /*177d0*/  MUFU.EX2 R95, R4 ;  /* 0x00000004005f7308 */ /* 0x0003e20000000800 */
[----:B------:R-:W-:Y:S01]  /*177e0*/  FMUL.FTZ R0, R0, UR4 ;  /* 0x0000000400007c20 */ /* 0x000fe20008410000 */
[--C-:B------:R-:W-:Y:S01]  /*177f0*/  FFMA.FTZ R8, R176, UR4, -R64.reuse ;  /* 0x00000004b0087c23 */ /* 0x100fe20008010840 */
[--C-:B------:R-:W-:Y:S01]  /*17800*/  FFMA.FTZ R9, R177, UR4, -R43.reuse ;  /* 0x00000004b1097c23 */ /* 0x100fe2000801082b */
[--C-:B------:R-:W-:Y:S01]  /*17810*/  FFMA.FTZ R32, R182, UR4, -R64.reuse ;  /* 0x00000004b6207c23 */ /* 0x100fe20008010840 */
[--C-:B------:R-:W-:Y:S01]  /*17820*/  FFMA.FTZ R60, R184, UR4, -R43.reuse ;  /* 0x00000004b83c7c23 */ /* 0x100fe2000801082b */
[--C-:B------:R-:W-:Y:S01]  /*17830*/  FFMA.FTZ R24, R181, UR4, -R64.reuse ;  /* 0x00000004b5187c23 */ /* 0x100fe20008010840 */
[--C-:B------:R-:W-:Y:S03]  /*17840*/  FFMA.FTZ R37, R37, UR4, -R64.reuse ;  /* 0x0000000425257c23 */ /* 0x100fe60008010840 */
[----:B------:R-:W2:Y:S01]  /*17850*/  MUFU.EX2 R2, R2 ;  /* 0x0000000200027308 */ /* 0x000ea20000000800 */
[--C-:B------:R-:W-:Y:S01]  /*17860*/  FFMA.FTZ R38, R38, UR4, -R64.reuse ;  /* 0x0000000426267c23 */ /* 0x100fe20008010840 */
[--C-:B------:R-:W-:Y:S08]  /*17870*/  FFMA.FTZ R40, R40, UR4, -R64.reuse ;  /* 0x0000000428287c23 */ /* 0x100ff00008010840 */
[----:B------:R-:W5:Y:S01]  /*17880*/  MUFU.EX2 R0, R0 ;  /* 0x0000000000007308 */ /* 0x000f620000000800 */
[--C-:B-1----:R-:W-:Y:S09]  /*17890*/  FFMA.FTZ R4, R174, UR4, -R43.reuse ;  /* 0x00000004ae047c23 */ /* 0x102ff2000801082b */
[----:B------:R1:W3:Y:S01]  /*178a0*/  MUFU.EX2 R113, R4 ;  /* 0x0000000400717308 */ /* 0x0002e20000000800 */
[C---:B--2---:R-:W-:Y:S01]  /*178b0*/  FMUL.FTZ R5, R2.reuse, R137 ;  /* 0x0000008902057220 */ /* 0x044fe20000410000 */
[C---:B------:R-:W-:Y:S01]  /*178c0*/  FMUL.FTZ R17, R2.reuse, R149 ;  /* 0x0000009502117220 */ /* 0x040fe20000410000 */
[C---:B------:R-:W-:Y:S01]  /*178d0*/  FMUL.FTZ R25, R2.reuse, R157 ;  /* 0x0000009d02197220 */ /* 0x040fe20000410000 */
[----:B------:R-:W-:Y:S06]  /*178e0*/  FMUL.FTZ R33, R2, R165 ;  /* 0x000000a502217220 */ /* 0x000fec0000410000 */
[----:B------:R2:W-:Y:S01]  /*178f0*/  MUFU.EX2 R122, R9 ;  /* 0x00000009007a7308 */ /* 0x0005e20000000800 */
[C---:B-----5:R-:W-:Y:S01]  /*17900*/  FMUL.FTZ R6, R0.reuse, R138 ;  /* 0x0000008a00067220 */ /* 0x060fe20000410000 */
[C---:B------:R-:W-:Y:S01]  /*17910*/  FMUL.FTZ R7, R0.reuse, R139 ;  /* 0x0000008b00077220 */ /* 0x040fe20000410000 */
[C---:B------:R-:W-:Y:S01]  /*17920*/  FMUL.FTZ R10, R0.reuse, R142 ;  /* 0x0000008e000a7220 */ /* 0x040fe20000410000 */
[C---:B------:R-:W-:Y:S01]  /*17930*/  FMUL.FTZ R11, R0.reuse, R143 ;  /* 0x0000008f000b7220 */ /* 0x040fe20000410000 */
[C---:B------:R-:W-:Y:S01]  /*17940*/  FMUL.FTZ R18, R0.reuse, R150 ;  /* 0x0000009600127220 */ /* 0x040fe20000410000 */
[C---:B------:R-:W-:Y:S01]  /*17950*/  FMUL.FTZ R19, R0.reuse, R151 ;  /* 0x0000009700137220 */ /* 0x040fe20000410000 */
[C---:B------:R-:W-:Y:S03]  /*17960*/  FMUL.FTZ R27, R0.reuse, R159 ;  /* 0x0000009f001b7220 */ /* 0x040fe60000410000 */
[----:B------:R5:W-:Y:S01]  /*17970*/  MUFU.EX2 R117, R8 ;  /* 0x0000000800757308 */ /* 0x000be20000000800 */
[--C-:B-1----:R-:W-:Y:S01]  /*17980*/  FFMA.FTZ R4, R173, UR4, -R64.reuse ;  /* 0x00000004ad047c23 */ /* 0x102fe20008010840 */
[----:B---3--:R-:W-:Y:S01]  /*17990*/  F2FP.BF16.F32.PACK_AB R44, R113, R95 ;  /* 0x0000005f712c723e */ /* 0x008fe200000010ff */
[C---:B------:R-:W-:Y:S01]  /*179a0*/  FMUL.FTZ R34, R0.reuse, R166 ;  /* 0x000000a600227220 */ /* 0x040fe20000410000 */
[----:B------:R-:W-:Y:S06]  /*179b0*/  FMUL.FTZ R35, R0, R167 ;  /* 0x000000a700237220 */ /* 0x000fec0000410000 */
[----:B------:R1:W-:Y:S01]  /*179c0*/  MUFU.EX2 R103, R4 ;  /* 0x0000000400677308 */ /* 0x0003e20000000800 */
[C---:B--2---:R-:W-:Y:S09]  /*179d0*/  FMUL.FTZ R9, R2.reuse, R141 ;  /* 0x0000008d02097220 */ /* 0x044ff20000410000 */
[----:B------:R2:W-:Y:S01]  /*179e0*/  MUFU.EX2 R124, R16 ;  /* 0x00000010007c7308 */ /* 0x0005e20000000800 */
[----:B-----5:R-:W-:Y:S09]  /*179f0*/  FMUL.FTZ R8, R2, R140 ;  /* 0x0000008c02087220 */ /* 0x020ff20000410000 */
[----:B------:R3:W-:Y:S01]  /*17a00*/  MUFU.EX2 R232, R32 ;  /* 0x0000002000e87308 */ /* 0x0007e20000000800 */
[--C-:B-1----:R-:W-:Y:S09]  /*17a10*/  FFMA.FTZ R4, R172, UR4, -R64.reuse ;  /* 0x00000004ac047c23 */ /* 0x102ff20008010840 */
[----:B------:R1:W5:Y:S01]  /*17a20*/  MUFU.EX2 R114, R4 ;  /* 0x0000000400727308 */ /* 0x0003620000000800 */
[----:B--2---:R-:W-:Y:S09]  /*17a30*/  FMUL.FTZ R16, R2, R148 ;  /* 0x0000009402107220 */ /* 0x004ff20000410000 */
[----:B------:R2:W-:Y:S01]  /*17a40*/  MUFU.EX2 R96, R24 ;  /* 0x0000001800607308 */ /* 0x0005e20000000800 */
[--C-:B---3--:R-:W-:Y:S09]  /*17a50*/  FFMA.FTZ R32, R183, UR4, -R64.reuse ;  /* 0x00000004b7207c23 */ /* 0x108ff20008010840 */
[----:B------:R3:W-:Y:S01]  /*17a60*/  MUFU.EX2 R102, R26 ;  /* 0x0000001a00667308 */ /* 0x0007e20000000800 */
[--C-:B-1----:R-:W-:Y:S01]  /*17a70*/  FFMA.FTZ R4, R168, UR4, -R43.reuse ;  /* 0x00000004a8047c23 */ /* 0x102fe2000801082b */
[----:B-----5:R-:W-:Y:S08]  /*17a80*/  F2FP.BF16.F32.PACK_AB R45, R114, R103 ;  /* 0x00000067722d723e */ /* 0x020ff000000010ff */
[----:B------:R1:W5:Y:S01]  /*17a90*/  MUFU.EX2 R116, R4 ;  /* 0x0000000400747308 */ /* 0x0003620000000800 */
[----:B--2---:R-:W-:Y:S09]  /*17aa0*/  FMUL.FTZ R24, R2, R156 ;  /* 0x0000009c02187220 */ /* 0x004ff20000410000 */
[----:B------:R2:W-:Y:S01]  /*17ab0*/  MUFU.EX2 R227, R32 ;  /* 0x0000002000e37308 */ /* 0x0005e20000000800 */
[----:B---3--:R-:W-:Y:S09]  /*17ac0*/  FMUL.FTZ R26, R0, R158 ;  /* 0x0000009e001a7220 */ /* 0x008ff20000410000 */
[----:B------:R3:W-:Y:S01]  /*17ad0*/  MUFU.EX2 R225, R60 ;  /* 0x0000003c00e17308 */ /* 0x0007e20000000800 */
[--C-:B-1----:R-:W-:Y:S01]  /*17ae0*/  FFMA.FTZ R4, R169, UR4, -R64.reuse ;  /* 0x00000004a9047c23 */ /* 0x102fe20008010840 */
[----:B-----5:R-:W-:Y:S08]  /*17af0*/  F2FP.BF16.F32.PACK_AB R46, R122, R116 ;  /* 0x000000747a2e723e */ /* 0x020ff000000010ff */
[----:B------:R1:W5:Y:S01]  /*17b00*/  MUFU.EX2 R123, R4 ;  /* 0x00000004007b7308 */ /* 0x0003620000000800 */
[C---:B--2---:R-:W-:Y:S09]  /*17b10*/  FMUL.FTZ R32, R2.reuse, R164 ;  /* 0x000000a402207220 */ /* 0x044ff20000410000 */
[----:B------:R-:W-:Y:S01]  /*17b20*/  MUFU.EX2 R40, R40 ;  /* 0x0000002800287308 */ /* 0x000fe20000000800 */
[--C-:B---3--:R-:W-:Y:S09]  /*17b30*/  FFMA.FTZ R60, R185, UR4, -R43.reuse ;  /* 0x00000004b93c7c23 */ /* 0x108ff2000801082b */
[----:B------:R2:W-:Y:S01]  /*17b40*/  MUFU.EX2 R226, R60 ;  /* 0x0000003c00e27308 */ /* 0x0005e20000000800 */
[C---:B-1----:R-:W-:Y:S01]  /*17b50*/  FMUL.FTZ R4, R2.reuse, R136 ;  /* 0x0000008802047220 */ /* 0x042fe20000410000 */
[----:B-----5:R-:W-:Y:S07]  /*17b60*/  F2FP.BF16.F32.PACK_AB R47, R123, R117 ;  /* 0x000000757b2f723e */ /* 0x020fee00000010ff */
[C---:B------:R-:W-:Y:S05]  /*17b70*/  HMMA.16816.F32.BF16 R4, R44.reuse, R12, R4 ;  /* 0x0000000c2c04723c */ /* 0x040fea0000041804 */
[C---:B------:R-:W-:Y:S01]  /*17b80*/  FMUL.FTZ R12, R2.reuse, R144 ;  /* 0x00000090020c7220 */ /* 0x040fe20000410000 */
[----:B------:R-:W-:Y:S02]  /*17b90*/  FMUL.FTZ R13, R2, R145 ;  /* 0x00000091020d7220 */ /* 0x000fe40000410000 */
[C---:B------:R-:W-:Y:S01]  /*17ba0*/  HMMA.16816.F32.BF16 R8, R44.reuse, R14, R8 ;  /* 0x0000000e2c08723c */ /* 0x040fe20000041808 */
[----:B--2---:R-:W-:Y:S02]  /*17bb0*/  LDSM.16.MT88.4 R60, [R42+0x800] ;  /* 0x000800002a3c783b */ /* 0x004fe40000004200 */
[C---:B------:R-:W-:Y:S01]  /*17bc0*/  FMUL.FTZ R14, R0.reuse, R146 ;  /* 0x00000092000e7220 */ /* 0x040fe20000410000 */
[C---:B------:R-:W-:Y:S07]  /*17bd0*/  FMUL.FTZ R15, R0.reuse, R147 ;  /* 0x00000093000f7220 */ /* 0x040fee0000410000 */
[C---:B------:R-:W-:Y:S03]  /*17be0*/  HMMA.16816.F32.BF16 R12, R44.reuse, R20, R12 ;  /* 0x000000142c0c723c */ /* 0x040fe6000004180c */
[--C-:B------:R-:W-:Y:S01]  /*17bf0*/  FFMA.FTZ R20, R171, UR4, -R43.reuse ;  /* 0x00000004ab147c23 */ /* 0x100fe2000801082b */
[--C-:B------:R-:W-:Y:S03]  /*17c00*/  FFMA.FTZ R21, R179, UR4, -R64.reuse ;  /* 0x00000004b3157c23 */ /* 0x100fe60008010840 */
[----:B------:R1:W2:Y:S01]  /*17c10*/  MUFU.EX2 R127, R20 ;  /* 0x00000014007f7308 */ /* 0x0002a20000000800 */
[C---:B------:R-:W-:Y:S03]  /*17c20*/  HMMA.16816.F32.BF16 R16, R44.reuse, R22, R16 ;  /* 0x000000162c10723c */ /* 0x040fe60000041810 */
[C---:B------:R-:W-:Y:S01]  /*17c30*/  FMUL.FTZ R22, R0.reuse, R154 ;  /* 0x0000009a00167220 */ /* 0x040fe20000410000 */
[----:B------:R-:W-:Y:S05]  /*17c40*/  FMUL.FTZ R23, R0, R155 ;  /* 0x0000009b00177220 */ /* 0x000fea0000410000 */
[----:B------:R3:W5:Y:S01]  /*17c50*/  MUFU.EX2 R126, R21 ;  /* 0x00000015007e7308 */ /* 0x0007620000000800 */
[C---:B-1----:R-:W-:Y:S01]  /*17c60*/  FMUL.FTZ R20, R2.reuse, R152 ;  /* 0x0000009802147220 */ /* 0x042fe20000410000 */
[----:B---3--:R-:W-:Y:S07]  /*17c70*/  FMUL.FTZ R21, R2, R153 ;  /* 0x0000009902157220 */ /* 0x008fee0000410000 */
[C---:B------:R-:W-:Y:S03]  /*17c80*/  HMMA.16816.F32.BF16 R20, R44.reuse, R28, R20 ;  /* 0x0000001c2c14723c */ /* 0x040fe60000041814 */
[--C-:B------:R-:W-:Y:S01]  /*17c90*/  FFMA.FTZ R28, R180, UR4, -R43.reuse ;  /* 0x00000004b41c7c23 */ /* 0x100fe2000801082b */
[----:B------:R-:W-:Y:S03]  /*17ca0*/  FMUL.FTZ R29, R2, R161 ;  /* 0x000000a1021d7220 */ /* 0x000fe60000410000 */
[----:B------:R1:W3:Y:S01]  /*17cb0*/  MUFU.EX2 R111, R28 ;  /* 0x0000001c006f7308 */ /* 0x0002e20000000800 */
[C---:B------:R-:W-:Y:S03]  /*17cc0*/  HMMA.16816.F32.BF16 R24, R44.reuse, R30, R24 ;  /* 0x0000001e2c18723c */ /* 0x040fe60000041818 */
[C---:B------:R-:W-:Y:S01]  /*17cd0*/  FMUL.FTZ R30, R0.reuse, R162 ;  /* 0x000000a2001e7220 */ /* 0x040fe20000410000 */
[----:B------:R-:W-:Y:S01]  /*17ce0*/  FMUL.FTZ R31, R0, R163 ;  /* 0x000000a3001f7220 */ /* 0x000fe20000410000 */
[----:B-1----:R-:W-:Y:S07]  /*17cf0*/  FMUL.FTZ R28, R2, R160 ;  /* 0x000000a0021c7220 */ /* 0x002fee0000410000 */
[C---:B----4-:R-:W-:Y:S08]  /*17d00*/  HMMA.16816.F32.BF16 R28, R44.reuse, R48, R28 ;  /* 0x000000302c1c723c */ /* 0x050ff0000004181c */
[----:B------:R-:W-:Y:S01]  /*17d10*/  HMMA.16816.F32.BF16 R32, R44, R50, R32 ;  /* 0x000000322c20723c */ /* 0x000fe20000041820 */
[----:B------:R-:W1:Y:S02]  /*17d20*/  LDSM.16.MT88.4 R48, [R41+0x800] ;  /* 0x000800002930783b */ /* 0x000e640000004200 */
[----:B--2---:R-:W-:Y:S02]  /*17d30*/  F2FP.BF16.F32.PACK_AB R44, R127, R124 ;  /* 0x0000007c7f2c723e */ /* 0x004fe400000010ff */
[----:B-----5:R-:W-:Y:S02]  /*17d40*/  F2FP.BF16.F32.PACK_AB R45, R96, R126 ;  /* 0x0000007e602d723e */ /* 0x020fe400000010ff */
[----:B---3--:R-:W-:Y:S02]  /*17d50*/  F2FP.BF16.F32.PACK_AB R46, R111, R102 ;  /* 0x000000666f2e723e */ /* 0x008fe400000010ff */
[----:B------:R-:W-:Y:S07]  /*17d60*/  F2FP.BF16.F32.PACK_AB R47, R227, R232 ;  /* 0x000000e8e32f723e */ /* 0x000fee00000010ff */
[C---:B------:R-:W-:Y:S03]  /*17d70*/  HMMA.16816.F32.BF16 R4, R44.reuse, R52, R4 ;  /* 0x000000342c04723c */ /* 0x040fe60000041804 */
[--C-:B------:R-:W-:Y:S04]  /*17d80*/  FFMA.FTZ R52, R186, UR4, -R64.reuse ;  /* 0x00000004ba347c23 */ /* 0x100fe80008010840 */
[----:B------:R2:W-:Y:S01]  /*17d90*/  MUFU.EX2 R224, R52 ;  /* 0x0000003400e07308 */ /* 0x0005e20000000800 */
[C---:B------:R-:W-:Y:S08]  /*17da0*/  HMMA.16816.F32.BF16 R8, R44.reuse, R54, R8 ;  /* 0x000000362c08723c */ /* 0x040ff00000041808 */
[C---:B------:R-:W-:Y:S03]  /*17db0*/  HMMA.16816.F32.BF16 R12, R44.reuse, R56, R12 ;  /* 0x000000382c0c723c */ /* 0x040fe6000004180c */
[--C-:B------:R-:W-:Y:S01]  /*17dc0*/  FFMA.FTZ R56, R190, UR4, -R43.reuse ;  /* 0x00000004be387c23 */ /* 0x100fe2000801082b */
[----:B------:R-:W-:Y:S03]  /*17dd0*/  MOV R190, R111 ;  /* 0x0000006f00be7202 */ /* 0x000fe60000000f00 */
[----:B------:R3:W-:Y:S01]  /*17de0*/  MUFU.EX2 R185, R56 ;  /* 0x0000003800b97308 */ /* 0x0007e20000000800 */
[C---:B------:R-:W-:Y:S03]  /*17df0*/  HMMA.16816.F32.BF16 R16, R44.reuse, R58, R16 ;  /* 0x0000003a2c10723c */ /* 0x040fe60000041810 */
[--C-:B--2---:R-:W-:Y:S06]  /*17e00*/  FFMA.FTZ R52, R188, UR4, -R64.reuse ;  /* 0x00000004bc347c23 */ /* 0x104fec0008010840 */
[----:B------:R2:W4:Y:S01]  /*17e10*/  MUFU.EX2 R188, R52 ;  /* 0x0000003400bc7308 */ /* 0x0005220000000800 */
[C---:B-1----:R-:W-:Y:S03]  /*17e20*/  HMMA.16816.F32.BF16 R20, R44.reuse, R48, R20 ;  /* 0x000000302c14723c */ /* 0x042fe60000041814 */
[--C-:B------:R-:W-:Y:S01]  /*17e30*/  FFMA.FTZ R48, R191, UR4, -R64.reuse ;  /* 0x00000004bf307c23 */ /* 0x100fe20008010840 */
[----:B------:R-:W-:Y:S05]  /*17e40*/  MOV R191, R96 ;  /* 0x0000006000bf7202 */ /* 0x000fea0000000f00 */
[----:B------:R1:W-:Y:S01]  /*17e50*/  MUFU.EX2 R183, R48 ;  /* 0x0000003000b77308 */ /* 0x0003e20000000800 */
[C---:B------:R-:W-:Y:S03]  /*17e60*/  HMMA.16816.F32.BF16 R24, R44.reuse, R50, R24 ;  /* 0x000000322c18723c */ /* 0x040fe60000041818 */
[--C-:B---3--:R-:W-:Y:S01]  /*17e70*/  FFMA.FTZ R56, R189, UR4, -R64.reuse ;  /* 0x00000004bd387c23 */ /* 0x108fe20008010840 */
[----:B------:R-:W-:Y:S05]  /*17e80*/  MOV R189, R102 ;  /* 0x0000006600bd7202 */ /* 0x000fea0000000f00 */
[----:B------:R-:W3:Y:S01]  /*17e90*/  MUFU.EX2 R184, R56 ;  /* 0x0000003800b87308 */ /* 0x000ee20000000800 */
[C---:B------:R-:W-:Y:S03]  /*17ea0*/  HMMA.16816.F32.BF16 R28, R44.reuse, R60, R28 ;  /* 0x0000003c2c1c723c */ /* 0x040fe6000004181c */
[--C-:B--2---:R-:W-:Y:S01]  /*17eb0*/  FFMA.FTZ R52, R187, UR4, -R43.reuse ;  /* 0x00000004bb347c23 */ /* 0x104fe2000801082b */
[--C-:B------:R-:W-:Y:S01]  /*17ec0*/  FFMA.FTZ R60, R192, UR4, -R43.reuse ;  /* 0x00000004c03c7c23 */ /* 0x100fe2000801082b */
[----:B------:R-:W-:Y:S04]  /*17ed0*/  MOV R187, R110 ;  /* 0x0000006e00bb7202 */ /* 0x000fe80000000f00 */
[----:B------:R-:W2:Y:S01]  /*17ee0*/  MUFU.EX2 R186, R52 ;  /* 0x0000003400ba7308 */ /* 0x000ea20000000800 */
[----:B------:R-:W-:Y:S01]  /*17ef0*/  HMMA.16816.F32.BF16 R32, R44, R62, R32 ;  /* 0x0000003e2c20723c */ /* 0x000fe20000041820 */
[----:B-1----:R-:W-:Y:S02]  /*17f00*/  LDSM.16.MT88.4 R48, [R41+0x1000] ;  /* 0x001000002930783b */ /* 0x002fe40000004200 */
[----:B------:R-:W-:Y:S02]  /*17f10*/  F2FP.BF16.F32.PACK_AB R44, R226, R225 ;  /* 0x000000e1e22c723e */ /* 0x000fe400000010ff */
[----:B----4-:R-:W-:Y:S04]  /*17f20*/  F2FP.BF16.F32.PACK_AB R45, R188, R224 ;  /* 0x000000e0bc2d723e */ /* 0x010fe800000010ff */
[----:B------:R1:W-:Y:S01]  /*17f30*/  MUFU.EX2 R181, R60 ;  /* 0x0000003c00b57308 */ /* 0x0003e20000000800 */
[----:B---3--:R-:W-:Y:S01]  /*17f40*/  F2FP.BF16.F32.PACK_AB R47, R183, R184 ;  /* 0x000000b8b72f723e */ /* 0x008fe200000010ff */
[----:B------:R-:W-:Y:S01]  /*17f50*/  LDSM.16.MT88.4 R56, [R135+0xb000] ;  /* 0x00b000008738783b */ /* 0x000fe20000004200 */
[----:B------:R-:W-:Y:S02]  /*17f60*/  IADD3 R187, PT, PT, R187, -0x1, RZ ;  /* 0xffffffffbbbb7810 */ /* 0x000fe40007ffe0ff */
[----:B------:R-:W-:Y:S02]  /*17f70*/  MOV R192, R127 ;  /* 0x0000007f00c07202 */ /* 0x000fe40000000f00 */
[----:B------:R-:W-:Y:S02]  /*17f80*/  ISETP.NE.AND P1, PT, R187, RZ, PT ;  /* 0x000000ffbb00720c */ /* 0x000fe40003f25270 */
[----:B--2---:R-:W-:Y:S01]  /*17f90*/  F2FP.BF16.F32.PACK_AB R46, R185, R186 ;  /* 0x000000bab92e723e */ /* 0x004fe200000010ff */
[----:B------:R-:W2:Y:S01]  /*17fa0*/  LDSM.16.MT88.4 R52, [R134+0xb000] ;  /* 0x00b000008634783b */ /* 0x000ea20000004200 */
[--C-:B-1----:R-:W-:Y:S01]  /*17fb0*/  FFMA.FTZ R60, R193, UR4, -R43.reuse ;  /* 0x00000004c13c7c23 */ /* 0x102fe2000801082b */
[----:B------:R-:W-:Y:S03]  /*17fc0*/  MOV R193, R126 ;  /* 0x0000007e00c17202 */ /* 0x000fe60000000f00 */
[----:B------:R1:W3:Y:S03]  /*17fd0*/  MUFU.EX2 R182, R60 ;  /* 0x0000003c00b67308 */ /* 0x0002e60000000800 */
[----:B-1----:R-:W1:Y:S01]  /*17fe0*/  LDSM.16.MT88.4 R60, [R42+0x1000] ;  /* 0x001000002a3c783b */ /* 0x002e620000004200 */
[C---:B--2---:R-:W-:Y:S03]  /*17ff0*/  HMMA.16816.F32.BF16 R4, R44.reuse, R52, R4 ;  /* 0x000000342c04723c */ /* 0x044fe60000041804 */
[--C-:B------:R-:W-:Y:S01]  /*18000*/  FFMA.FTZ R52, R194, UR4, -R64.reuse ;  /* 0x00000004c2347c23 */ /* 0x100fe20008010840 */
[----:B------:R-:W-:Y:S03]  /*18010*/  MOV R194, R124 ;  /* 0x0000007c00c27202 */ /* 0x000fe60000000f00 */
[----:B------:R2:W-:Y:S01]  /*18020*/  MUFU.EX2 R180, R52 ;  /* 0x0000003400b47308 */ /* 0x0005e20000000800 */
[C---:B------:R-:W-:Y:S08]  /*18030*/  HMMA.16816.F32.BF16 R8, R44.reuse, R54, R8 ;  /* 0x000000362c08723c */ /* 0x040ff00000041808 */
[C---:B------:R-:W-:Y:S03]  /*18040*/  HMMA.16816.F32.BF16 R12, R44.reuse, R56, R12 ;  /* 0x000000382c0c723c */ /* 0x040fe6000004180c */
[--C-:B------:R-:W-:Y:S01]  /*18050*/  FFMA.FTZ R56, R198, UR4, -R43.reuse ;  /* 0x00000004c6387c23 */ /* 0x100fe2000801082b */
[----:B------:R-:W-:Y:S03]  /*18060*/  MOV R198, R117 ;  /* 0x0000007500c67202 */ /* 0x000fe60000000f00 */
[----:B------:R4:W-:Y:S01]  /*18070*/  MUFU.EX2 R177, R56 ;  /* 0x0000003800b17308 */ /* 0x0009e20000000800 */
[C---:B------:R-:W-:Y:S03]  /*18080*/  HMMA.16816.F32.BF16 R16, R44.reuse, R58, R16 ;  /* 0x0000003a2c10723c */ /* 0x040fe60000041810 */
[--C-:B--2---:R-:W-:Y:S01]  /*18090*/  FFMA.FTZ R52, R196, UR4, -R64.reuse ;  /* 0x00000004c4347c23 */ /* 0x104fe20008010840 */
[----:B------:R-:W-:Y:S05]  /*180a0*/  MOV R196, R123 ;  /* 0x0000007b00c47202 */ /* 0x000fea0000000f00 */
[----:B------:R2:W5:Y:S01]  /*180b0*/  MUFU.EX2 R179, R52 ;  /* 0x0000003400b37308 */ /* 0x0005620000000800 */
[C---:B------:R-:W-:Y:S03]  /*180c0*/  HMMA.16816.F32.BF16 R20, R44.reuse, R48, R20 ;  /* 0x000000302c14723c */ /* 0x040fe60000041814 */
[--C-:B------:R-:W-:Y:S01]  /*180d0*/  FFMA.FTZ R48, R199, UR4, -R64.reuse ;  /* 0x00000004c7307c23 */ /* 0x100fe20008010840 */
[----:B------:R-:W-:Y:S05]  /*180e0*/  MOV R199, R114 ;  /* 0x0000007200c77202 */ /* 0x000fea0000000f00 */
[----:B------:R3:W-:Y:S01]  /*180f0*/  MUFU.EX2 R175, R48 ;  /* 0x0000003000af7308 */ /* 0x0007e20000000800 */
[C---:B------:R-:W-:Y:S03]  /*18100*/  HMMA.16816.F32.BF16 R24, R44.reuse, R50, R24 ;  /* 0x000000322c18723c */ /* 0x040fe60000041818 */
[--C-:B----4-:R-:W-:Y:S01]  /*18110*/  FFMA.FTZ R56, R197, UR4, -R64.reuse ;  /* 0x00000004c5387c23 */ /* 0x110fe20008010840 */
[----:B------:R-:W-:Y:S05]  /*18120*/  MOV R197, R116 ;  /* 0x0000007400c57202 */ /* 0x000fea0000000f00 */
[----:B------:R-:W4:Y:S01]  /*18130*/  MUFU.EX2 R176, R56 ;  /* 0x0000003800b07308 */ /* 0x000f220000000800 */
[C---:B-1----:R-:W-:Y:S03]  /*18140*/  HMMA.16816.F32.BF16 R28, R44.reuse, R60, R28 ;  /* 0x0000003c2c1c723c */ /* 0x042fe6000004181c */
[--C-:B--2---:R-:W-:Y:S01]  /*18150*/  FFMA.FTZ R52, R195, UR4, -R43.reuse ;  /* 0x00000004c3347c23 */ /* 0x104fe2000801082b */
[--C-:B------:R-:W-:Y:S01]  /*18160*/  FFMA.FTZ R60, R200, UR4, -R43.reuse ;  /* 0x00000004c83c7c23 */ /* 0x100fe2000801082b */
[----:B------:R-:W-:Y:S04]  /*18170*/  MOV R195, R122 ;  /* 0x0000007a00c37202 */ /* 0x000fe80000000f00 */
[----:B------:R-:W1:Y:S01]  /*18180*/  MUFU.EX2 R178, R52 ;  /* 0x0000003400b27308 */ /* 0x000e620000000800 */
[----:B------:R-:W-:Y:S01]  /*18190*/  HMMA.16816.F32.BF16 R32, R44, R62, R32 ;  /* 0x0000003e2c20723c */ /* 0x000fe20000041820 */
[----:B---3--:R-:W-:Y:S02]  /*181a0*/  LDSM.16.MT88.4 R48, [R41+0x1800] ;  /* 0x001800002930783b */ /* 0x008fe40000004200 */
[----:B------:R-:W-:Y:S02]  /*181b0*/  F2FP.BF16.F32.PACK_AB R44, R182, R181 ;  /* 0x000000b5b62c723e */ /* 0x000fe400000010ff */
[----:B-----5:R-:W-:Y:S04]  /*181c0*/  F2FP.BF16.F32.PACK_AB R45, R179, R180 ;  /* 0x000000b4b32d723e */ /* 0x020fe800000010ff */
[----:B------:R2:W-:Y:S01]  /*181d0*/  MUFU.EX2 R173, R60 ;  /* 0x0000003c00ad7308 */ /* 0x0005e20000000800 */
[----:B----4-:R-:W-:Y:S01]  /*181e0*/  F2FP.BF16.F32.PACK_AB R47, R175, R176 ;  /* 0x000000b0af2f723e */ /* 0x010fe200000010ff */
[----:B------:R-:W-:Y:S01]  /*181f0*/  LDSM.16.MT88.4 R56, [R135+0xb800] ;  /* 0x00b800008738783b */ /* 0x000fe20000004200 */
[----:B------:R-:W-:Y:S02]  /*18200*/  MOV R200, R113 ;  /* 0x0000007100c87202 */ /* 0x000fe40000000f00 */
[----:B-1----:R-:W-:Y:S05]  /*18210*/  F2FP.BF16.F32.PACK_AB R46, R177, R178 ;  /* 0x000000b2b12e723e */ /* 0x002fea00000010ff */
[----:B------:R-:W1:Y:S01]  /*18220*/  LDSM.16.MT88.4 R52, [R134+0xb800] ;  /* 0x00b800008634783b */ /* 0x000e620000004200 */
[--C-:B--2---:R-:W-:Y:S07]  /*18230*/  FFMA.FTZ R60, R201, UR4, -R43.reuse ;  /* 0x00000004c93c7c23 */ /* 0x104fee000801082b */
[----:B------:R-:W2:Y:S01]  /*18240*/  LDL.LU R201, [R1+0x30] ;  /* 0x0000300001c97983 */ /* 0x000ea20000300800 */
[----:B------:R3:W4:Y:S03]  /*18250*/  MUFU.EX2 R174, R60 ;  /* 0x0000003c00ae7308 */ /* 0x0007260000000800 */
[----:B---3--:R-:W3:Y:S01]  /*18260*/  LDSM.16.MT88.4 R60, [R42+0x1800] ;  /* 0x001800002a3c783b */ /* 0x008ee20000004200 */
[C---:B-1----:R-:W-:Y:S03]  /*18270*/  HMMA.16816.F32.BF16 R4, R44.reuse, R52, R4 ;  /* 0x000000342c04723c */ /* 0x042fe60000041804 */
[--C-:B------:R-:W-:Y:S01]  /*18280*/  FFMA.FTZ R52, R202, UR4, -R64.reuse ;  /* 0x00000004ca347c23 */ /* 0x100fe20008010840 */
[----:B------:R-:W-:Y:S03]  /*18290*/  MOV R202, R103 ;  /* 0x0000006700ca7202 */ /* 0x000fe60000000f00 */
[----:B------:R1:W-:Y:S01]  /*182a0*/  MUFU.EX2 R172, R52 ;  /* 0x0000003400ac7308 */ /* 0x0003e20000000800 */
[C---:B------:R-:W-:Y:S08]  /*182b0*/  HMMA.16816.F32.BF16 R8, R44.reuse, R54, R8 ;  /* 0x000000362c08723c */ /* 0x040ff00000041808 */
[C---:B------:R-:W-:Y:S03]  /*182c0*/  HMMA.16816.F32.BF16 R12, R44.reuse, R56, R12 ;  /* 0x000000382c0c723c */ /* 0x040fe6000004180c */
[--C-:B------:R-:W-:Y:S04]  /*182d0*/  FFMA.FTZ R56, R206, UR4, -R43.reuse ;  /* 0x00000004ce387c23 */ /* 0x100fe8000801082b */
[----:B------:R5:W-:Y:S01]  /*182e0*/  MUFU.EX2 R169, R56 ;  /* 0x0000003800a97308 */ /* 0x000be20000000800 */
[C---:B------:R-:W-:Y:S03]  /*182f0*/  HMMA.16816.F32.BF16 R16, R44.reuse, R58, R16 ;  /* 0x0000003a2c10723c */ /* 0x040fe60000041810 */
[--C-:B-1----:R-:W-:Y:S02]  /*18300*/  FFMA.FTZ R52, R204, UR4, -R64.reuse ;  /* 0x00000004cc347c23 */ /* 0x102fe40008010840 */
[----:B------:R-:W2:Y:S04]  /*18310*/  LDL.LU R204, [R1+0x34] ;  /* 0x0000340001cc7983 */ /* 0x000ea80000300800 */
[----:B------:R1:W4:Y:S01]  /*18320*/  MUFU.EX2 R171, R52 ;  /* 0x0000003400ab7308 */ /* 0x0003220000000800 */
[C---:B------:R-:W-:Y:S01]  /*18330*/  HMMA.16816.F32.BF16 R20, R44.reuse, R48, R20 ;  /* 0x000000302c14723c */ /* 0x040fe20000041814 */
[----:B------:R-:W-:Y:S02]  /*18340*/  STL [R1], R187 ;  /* 0x000000bb01007387 */ /* 0x000fe40000100800 */
[--C-:B------:R-:W-:Y:S06]  /*18350*/  FFMA.FTZ R48, R207, UR4, -R64.reuse ;  /* 0x00000004cf307c23 */ /* 0x100fec0008010840 */
[----:B------:R4:W-:Y:S01]  /*18360*/  MUFU.EX2 R168, R48 ;  /* 0x0000003000a87308 */ /* 0x0009e20000000800 */
[C---:B------:R-:W-:Y:S03]  /*18370*/  HMMA.16816.F32.BF16 R24, R44.reuse, R50, R24 ;  /* 0x000000322c18723c */ /* 0x040fe60000041818 */
[--C-:B-----5:R-:W-:Y:S06]  /*18380*/  FFMA.FTZ R56, R205, UR4, -R64.reuse ;  /* 0x00000004cd387c23 */ /* 0x120fec0008010840 */
[----:B------:R-:W5:Y:S01]  /*18390*/  MUFU.EX2 R167, R56 ;  /* 0x0000003800a77308 */ /* 0x000f620000000800 */
[C---:B---3--:R-:W-:Y:S03]  /*183a0*/  HMMA.16816.F32.BF16 R28, R44.reuse, R60, R28 ;  /* 0x0000003c2c1c723c */ /* 0x048fe6000004181c */
[--C-:B-1----:R-:W-:Y:S01]  /*183b0*/  FFMA.FTZ R52, R203, UR4, -R43.reuse ;  /* 0x00000004cb347c23 */ /* 0x102fe2000801082b */
[--C-:B------:R-:W-:Y:S01]  /*183c0*/  FFMA.FTZ R60, R208, UR4, -R43.reuse ;  /* 0x00000004d03c7c23 */ /* 0x100fe2000801082b */
[----:B------:R-:W-:Y:S04]  /*183d0*/  MOV R203, R95 ;  /* 0x0000005f00cb7202 */ /* 0x000fe80000000f00 */
[----:B------:R-:W1:Y:S01]  /*183e0*/  MUFU.EX2 R170, R52 ;  /* 0x0000003400aa7308 */ /* 0x000e620000000800 */
[----:B------:R-:W-:Y:S01]  /*183f0*/  HMMA.16816.F32.BF16 R32, R44, R62, R32 ;  /* 0x0000003e2c20723c */ /* 0x000fe20000041820 */
[----:B----4-:R-:W-:Y:S02]  /*18400*/  LDSM.16.MT88.4 R48, [R41+0x2000] ;  /* 0x002000002930783b */ /* 0x010fe40000004200 */
[----:B------:R-:W-:Y:S02]  /*18410*/  F2FP.BF16.F32.PACK_AB R44, R174, R173 ;  /* 0x000000adae2c723e */ /* 0x000fe400000010ff */
[----:B------:R-:W-:Y:S04]  /*18420*/  F2FP.BF16.F32.PACK_AB R45, R171, R172 ;  /* 0x000000acab2d723e */ /* 0x000fe800000010ff */
[----:B------:R3:W-:Y:S01]  /*18430*/  MUFU.EX2 R165, R60 ;  /* 0x0000003c00a57308 */ /* 0x0007e20000000800 */
[----:B-----5:R-:W-:Y:S01]  /*18440*/  F2FP.BF16.F32.PACK_AB R47, R168, R167 ;  /* 0x000000a7a82f723e */ /* 0x020fe200000010ff */
[----:B------:R-:W-:Y:S01]  /*18450*/  LDSM.16.MT88.4 R56, [R135+0xc000] ;  /* 0x00c000008738783b */ /* 0x000fe20000004200 */
[----:B-1----:R-:W-:Y:S07]  /*18460*/  F2FP.BF16.F32.PACK_AB R46, R169, R170 ;  /* 0x000000aaa92e723e */ /* 0x002fee00000010ff */
[----:B------:R-:W1:Y:S01]  /*18470*/  LDSM.16.MT88.4 R52, [R134+0xc000] ;  /* 0x00c000008634783b */ /* 0x000e620000004200 */
[--C-:B---3--:R-:W-:Y:S04]  /*18480*/  FFMA.FTZ R60, R209, UR4, -R43.reuse ;  /* 0x00000004d13c7c23 */ /* 0x108fe8000801082b */
[----:B------:R3:W4:Y:S03]  /*18490*/  MUFU.EX2 R166, R60 ;  /* 0x0000003c00a67308 */ /* 0x0007260000000800 */
[----:B---3--:R-:W3:Y:S01]  /*184a0*/  LDSM.16.MT88.4 R60, [R42+0x2000] ;  /* 0x002000002a3c783b */ /* 0x008ee20000004200 */
[C---:B-1----:R-:W-:Y:S03]  /*184b0*/  HMMA.16816.F32.BF16 R4, R44.reuse, R52, R4 ;  /* 0x000000342c04723c */ /* 0x042fe60000041804 */
[--C-:B------:R-:W-:Y:S04]  /*184c0*/  FFMA.FTZ R52, R210, UR4, -R64.reuse ;  /* 0x00000004d2347c23 */ /* 0x100fe80008010840 */
[----:B------:R1:W-:Y:S01]  /*184d0*/  MUFU.EX2 R164, R52 ;  /* 0x0000003400a47308 */ /* 0x0003e20000000800 */
[C---:B------:R-:W-:Y:S08]  /*184e0*/  HMMA.16816.F32.BF16 R8, R44.reuse, R54, R8 ;  /* 0x000000362c08723c */ /* 0x040ff00000041808 */
[C---:B------:R-:W-:Y:S03]  /*184f0*/  HMMA.16816.F32.BF16 R12, R44.reuse, R56, R12 ;  /* 0x000000382c0c723c */ /* 0x040fe6000004180c */
[--C-:B------:R-:W-:Y:S04]  /*18500*/  FFMA.FTZ R56, R214, UR4, -R43.reuse ;  /* 0x00000004d6387c23 */ /* 0x100fe8000801082b */
[----:B------:R5:W-:Y:S01]  /*18510*/  MUFU.EX2 R161, R56 ;  /* 0x0000003800a17308 */ /* 0x000be20000000800 */
[C---:B------:R-:W-:Y:S03]  /*18520*/  HMMA.16816.F32.BF16 R16, R44.reuse, R58, R16 ;  /* 0x0000003a2c10723c */ /* 0x040fe60000041810 */
[--C-:B-1----:R-:W-:Y:S06]  /*18530*/  FFMA.FTZ R52, R212, UR4, -R64.reuse ;  /* 0x00000004d4347c23 */ /* 0x102fec0008010840 */
[----:B------:R1:W4:Y:S01]  /*18540*/  MUFU.EX2 R163, R52 ;  /* 0x0000003400a37308 */ /* 0x0003220000000800 */
[C---:B------:R-:W-:Y:S03]  /*18550*/  HMMA.16816.F32.BF16 R20, R44.reuse, R48, R20 ;  /* 0x000000302c14723c */ /* 0x040fe60000041814 */
[--C-:B------:R-:W-:Y:S06]  /*18560*/  FFMA.FTZ R48, R215, UR4, -R64.reuse ;  /* 0x00000004d7307c23 */ /* 0x100fec0008010840 */
[----:B------:R4:W-:Y:S01]  /*18570*/  MUFU.EX2 R159, R48 ;  /* 0x00000030009f7308 */ /* 0x0009e20000000800 */
[C---:B------:R-:W-:Y:S03]  /*18580*/  HMMA.16816.F32.BF16 R24, R44.reuse, R50, R24 ;  /* 0x000000322c18723c */ /* 0x040fe60000041818 */
[--C-:B-----5:R-:W-:Y:S06]  /*18590*/  FFMA.FTZ R56, R213, UR4, -R64.reuse ;  /* 0x00000004d5387c23 */ /* 0x120fec0008010840 */
[----:B------:R-:W5:Y:S01]  /*185a0*/  MUFU.EX2 R160, R56 ;  /* 0x0000003800a07308 */ /* 0x000f620000000800 */
[C---:B---3--:R-:W-:Y:S03]  /*185b0*/  HMMA.16816.F32.BF16 R28, R44.reuse, R60, R28 ;  /* 0x0000003c2c1c723c */ /* 0x048fe6000004181c */
[--C-:B-1----:R-:W-:Y:S01]  /*185c0*/  FFMA.FTZ R52, R211, UR4, -R43.reuse ;  /* 0x00000004d3347c23 */ /* 0x102fe2000801082b */
[--C-:B------:R-:W-:Y:S05]  /*185d0*/  FFMA.FTZ R60, R216, UR4, -R43.reuse ;  /* 0x00000004d83c7c23 */ /* 0x100fea000801082b */
        /* <DEDUP_REMOVED lines=54> */
[----:B------:R1:W2:Y:S01]  /*18940*/  MUFU.EX2 R146, R52 ;  /* 0x0000003400927308 */ /* 0x0002a20000000800 */
        /* <DEDUP_REMOVED lines=13> */
[----:B--2---:R-:W-:Y:S04]  /*18a20*/  F2FP.BF16.F32.PACK_AB R45, R146, R147 ;  /* 0x00000093922d723e */ /* 0x004fe800000010ff */
[----:B------:R2:W-:Y:S01]  /*18a30*/  MUFU.EX2 R141, R60 ;  /* 0x0000003c008d7308 */ /* 0x0005e20000000800 */
[----:B-----5:R-:W-:Y:S01]  /*18a40*/  F2FP.BF16.F32.PACK_AB R47, R144, R143 ;  /* 0x0000008f902f723e */ /* 0x020fe200000010ff */
[----:B------:R-:W-:Y:S01]  /*18a50*/  LDSM.16.MT88.4 R56, [R135+0xd800] ;  /* 0x00d800008738783b */ /* 0x000fe20000004200 */
[----:B-1----:R-:W-:Y:S07]  /*18a60*/  F2FP.BF16.F32.PACK_AB R46, R148, R145 ;  /* 0x00000091942e723e */ /* 0x002fee00000010ff */
[----:B------:R-:W1:Y:S01]  /*18a70*/  LDSM.16.MT88.4 R52, [R134+0xd800] ;  /* 0x00d800008634783b */ /* 0x000e620000004200 */
[--C-:B--2---:R-:W-:Y:S04]  /*18a80*/  FFMA.FTZ R60, R69, UR4, -R43.reuse ;  /* 0x00000004453c7c23 */ /* 0x104fe8000801082b */
[----:B------:R2:W3:Y:S03]  /*18a90*/  MUFU.EX2 R142, R60 ;  /* 0x0000003c008e7308 */ /* 0x0004e60000000800 */
[----:B--2---:R-:W2:Y:S01]  /*18aa0*/  LDSM.16.MT88.4 R60, [R42+0x3800] ;  /* 0x003800002a3c783b */ /* 0x004ea20000004200 */
        /* <DEDUP_REMOVED lines=9> */
[----:B------:R1:W5:Y:S01]  /*18b40*/  MUFU.EX2 R139, R52 ;  /* 0x00000034008b7308 */ /* 0x0003620000000800 */
[C---:B------:R-:W-:Y:S03]  /*18b50*/  HMMA.16816.F32.BF16 R20, R44.reuse, R48, R20 ;  /* 0x000000302c14723c */ /* 0x040fe60000041814 */
[--C-:B------:R-:W-:Y:S06]  /*18b60*/  FFMA.FTZ R48, R75, UR4, -R64.reuse ;  /* 0x000000044b307c23 */ /* 0x100fec0008010840 */
[----:B------:R3:W-:Y:S01]  /*18b70*/  MUFU.EX2 R133, R48 ;  /* 0x0000003000857308 */ /* 0x0007e20000000800 */
[C---:B------:R-:W-:Y:S03]  /*18b80*/  HMMA.16816.F32.BF16 R24, R44.reuse, R50, R24 ;  /* 0x000000322c18723c */ /* 0x040fe60000041818 */
[--C-:B----4-:R-:W-:Y:S06]  /*18b90*/  FFMA.FTZ R56, R74, UR4, -R64.reuse ;  /* 0x000000044a387c23 */ /* 0x110fec0008010840 */
[----:B------:R-:W4:Y:S01]  /*18ba0*/  MUFU.EX2 R136, R56 ;  /* 0x0000003800887308 */ /* 0x000f220000000800 */
[C---:B--2---:R-:W-:Y:S03]  /*18bb0*/  HMMA.16816.F32.BF16 R28, R44.reuse, R60, R28 ;  /* 0x0000003c2c1c723c */ /* 0x044fe6000004181c */
[--C-:B-1----:R-:W-:Y:S01]  /*18bc0*/  FFMA.FTZ R52, R72, UR4, -R43.reuse ;  /* 0x0000000448347c23 */ /* 0x102fe2000801082b */
[--C-:B------:R-:W-:Y:S05]  /*18bd0*/  FFMA.FTZ R60, R76, UR4, -R43.reuse ;  /* 0x000000044c3c7c23 */ /* 0x100fea000801082b */
        /* <DEDUP_REMOVED lines=120> */
[----:B------:R-:W-:Y:S06]  /*19360*/  FFMA.FTZ R48, R106, UR4, -R64 ;  /* 0x000000046a307c23 */ /* 0x000fec0008010840 */
[----:B------:R3:W-:Y:S01]  /*19370*/  MUFU.EX2 R82, R48 ;  /* 0x0000003000527308 */ /* 0x0007e20000000800 */
[C---:B------:R-:W-:Y:S01]  /*19380*/  HMMA.16816.F32.BF16 R24, R44.reuse, R50, R24 ;  /* 0x000000322c18723c */ /* 0x040fe20000041818 */
[----:B----4-:R-:W-:Y:S07]  /*19390*/  LDSM.16.MT88.4 R56, [R41+0x6000] ;  /* 0x006000002938783b */ /* 0x010fee0000004200 */
[C---:B--2---:R-:W-:Y:S03]  /*193a0*/  HMMA.16816.F32.BF16 R28, R44.reuse, R60, R28 ;  /* 0x0000003c2c1c723c */ /* 0x044fe6000004181c */
[----:B-1----:R-:W-:Y:S01]  /*193b0*/  FFMA.FTZ R52, R104, UR4, -R43 ;  /* 0x0000000468347c23 */ /* 0x002fe2000801082b */
[----:B------:R-:W-:Y:S01]  /*193c0*/  FFMA.FTZ R61, R2, R204, R203 ;  /* 0x000000cc023d7223 */ /* 0x000fe200000100cb */
[--C-:B------:R-:W-:Y:S01]  /*193d0*/  FFMA.FTZ R2, R108, UR4, -R43.reuse ;  /* 0x000000046c027c23 */ /* 0x100fe2000801082b */
[----:B------:R-:W-:Y:S01]  /*193e0*/  FFMA.FTZ R60, R0, R201, R202 ;  /* 0x000000c9003c7223 */ /* 0x000fe200000100ca */
[----:B------:R1:W2:Y:S01]  /*193f0*/  MUFU.EX2 R84, R52 ;  /* 0x0000003400547308 */ /* 0x0002a20000000800 */
[----:B------:R-:W-:Y:S03]  /*19400*/  HMMA.16816.F32.BF16 R32, R44, R62, R32 ;  /* 0x0000003e2c20723c */ /* 0x000fe60000041820 */
[----:B---3--:R-:W-:Y:S01]  /*19410*/  FFMA.FTZ R48, R107, UR4, -R64 ;  /* 0x000000046b307c23 */ /* 0x008fe20008010840 */
[----:B------:R-:W-:Y:S01]  /*19420*/  F2FP.BF16.F32.PACK_AB R44, R88, R87 ;  /* 0x00000057582c723e */ /* 0x000fe200000010ff */
[----:B------:R-:W-:Y:S01]  /*19430*/  FFMA.FTZ R0, R109, UR4, -R43 ;  /* 0x000000046d007c23 */ /* 0x000fe2000801082b */
[----:B-----5:R-:W-:Y:S03]  /*19440*/  F2FP.BF16.F32.PACK_AB R45, R86, R85 ;  /* 0x00000055562d723e */ /* 0x020fe600000010ff */
[----:B------:R3:W4:Y:S01]  /*19450*/  MUFU.EX2 R81, R48 ;  /* 0x0000003000517308 */ /* 0x0007220000000800 */
[----:B------:R-:W-:Y:S09]  /*19460*/  FADD.FTZ R61, R200, R61 ;  /* 0x0000003dc83d7221 */ /* 0x000ff20000010000 */
[----:B------:R5:W-:Y:S01]  /*19470*/  MUFU.EX2 R80, R2 ;  /* 0x0000000200507308 */ /* 0x000be20000000800 */
[----:B-1----:R-:W1:Y:S01]  /*19480*/  LDSM.16.MT88.4 R52, [R134+0x10000] ;  /* 0x010000008634783b */ /* 0x002e620000004200 */
[----:B--2---:R-:W-:Y:S08]  /*19490*/  F2FP.BF16.F32.PACK_AB R46, R83, R84 ;  /* 0x00000054532e723e */ /* 0x004ff000000010ff */
[----:B------:R2:W1:Y:S01]  /*194a0*/  MUFU.EX2 R79, R0 ;  /* 0x00000000004f7308 */ /* 0x0004620000000800 */
[----:B---3--:R-:W3:Y:S01]  /*194b0*/  LDSM.16.MT88.4 R48, [R135+0x10000] ;  /* 0x010000008730783b */ /* 0x008ee20000004200 */
[----:B----4-:R-:W-:Y:S01]  /*194c0*/  F2FP.BF16.F32.PACK_AB R47, R81, R82 ;  /* 0x00000052512f723e */ /* 0x010fe200000010ff */
[----:B-----5:R-:W-:Y:S01]  /*194d0*/  FADD.FTZ R2, R199, R60 ;  /* 0x0000003cc7027221 */ /* 0x020fe20000010000 */
[----:B------:R-:W-:Y:S03]  /*194e0*/  FADD.FTZ R60, R197, R61 ;  /* 0x0000003dc53c7221 */ /* 0x000fe60000010000 */
[----:B--2---:R-:W-:Y:S01]  /*194f0*/  FADD.FTZ R0, R198, R2 ;  /* 0x00000002c6007221 */ /* 0x004fe20000010000 */
[----:B------:R-:W-:Y:S03]  /*19500*/  FFMA.FTZ R2, R244, UR4, -R64 ;  /* 0x00000004f4027c23 */ /* 0x000fe60008010840 */
[----:B------:R-:W-:Y:S01]  /*19510*/  FADD.FTZ R0, R196, R0 ;  /* 0x00000000c4007221 */ /* 0x000fe20000010000 */
[----:B------:R2:W-:Y:S03]  /*19520*/  MUFU.EX2 R78, R2 ;  /* 0x00000002004e7308 */ /* 0x0005e60000000800 */
[----:B------:R-:W-:Y:S04]  /*19530*/  FADD.FTZ R0, R193, R0 ;  /* 0x00000000c1007221 */ /* 0x000fe80000010000 */
[----:B------:R-:W-:Y:S01]  /*19540*/  FADD.FTZ R0, R191, R0 ;  /* 0x00000000bf007221 */ /* 0x000fe20000010000 */
[C---:B-1----:R-:W-:Y:S03]  /*19550*/  HMMA.16816.F32.BF16 R4, R44.reuse, R52, R4 ;  /* 0x000000342c04723c */ /* 0x042fe60000041804 */
[----:B------:R-:W-:Y:S01]  /*19560*/  FADD.FTZ R52, R195, R60 ;  /* 0x0000003cc3347221 */ /* 0x000fe20000010000 */
[----:B------:R-:W-:Y:S01]  /*19570*/  FFMA.FTZ R60, R245, UR4, -R64 ;  /* 0x00000004f53c7c23 */ /* 0x000fe20008010840 */
[----:B------:R-:W-:Y:S02]  /*19580*/  FADD.FTZ R0, R232, R0 ;  /* 0x00000000e8007221 */ /* 0x000fe40000010000 */
[----:B--2---:R-:W-:Y:S01]  /*19590*/  FADD.FTZ R2, R194, R52 ;  /* 0x00000034c2027221 */ /* 0x004fe20000010000 */
[C---:B------:R-:W-:Y:S01]  /*195a0*/  HMMA.16816.F32.BF16 R8, R44.reuse, R54, R8 ;  /* 0x000000362c08723c */ /* 0x040fe20000041808 */
[----:B------:R-:W1:Y:S01]  /*195b0*/  LDSM.16.MT88.4 R52, [R42+0x6000] ;  /* 0x006000002a34783b */ /* 0x000e620000004200 */
[----:B------:R2:W4:Y:S01]  /*195c0*/  MUFU.EX2 R77, R60 ;  /* 0x0000003c004d7308 */ /* 0x0005220000000800 */
[----:B------:R-:W-:Y:S01]  /*195d0*/  FADD.FTZ R0, R227, R0 ;  /* 0x00000000e3007221 */ /* 0x000fe20000010000 */
[----:B------:R-:W-:Y:S03]  /*195e0*/  FADD.FTZ R2, R192, R2 ;  /* 0x00000002c0027221 */ /* 0x000fe60000010000 */
[----:B------:R-:W-:Y:S01]  /*195f0*/  FADD.FTZ R0, R224, R0 ;  /* 0x00000000e0007221 */ /* 0x000fe20000010000 */
[C---:B---3--:R-:W-:Y:S03]  /*19600*/  HMMA.16816.F32.BF16 R12, R44.reuse, R48, R12 ;  /* 0x000000302c0c723c */ /* 0x048fe6000004180c */
[--C-:B------:R-:W-:Y:S01]  /*19610*/  FFMA.FTZ R48, R112, UR4, -R43.reuse ;  /* 0x0000000470307c23 */ /* 0x100fe2000801082b */
[----:B------:R-:W-:Y:S01]  /*19620*/  FADD.FTZ R0, R188, R0 ;  /* 0x00000000bc007221 */ /* 0x000fe20000010000 */
[----:B------:R-:W-:Y:S02]  /*19630*/  FADD.FTZ R2, R189, R2 ;  /* 0x00000002bd027221 */ /* 0x000fe40000010000 */
[----:B------:R3:W-:Y:S01]  /*19640*/  MUFU.EX2 R76, R48 ;  /* 0x00000030004c7308 */ /* 0x0007e20000000800 */
[C---:B------:R-:W-:Y:S03]  /*19650*/  HMMA.16816.F32.BF16 R16, R44.reuse, R50, R16 ;  /* 0x000000322c10723c */ /* 0x040fe60000041810 */
[----:B------:R-:W-:Y:S01]  /*19660*/  FADD.FTZ R0, R184, R0 ;  /* 0x00000000b8007221 */ /* 0x000fe20000010000 */
[----:B--2---:R-:W-:Y:S01]  /*19670*/  FFMA.FTZ R60, R246, UR4, -R43 ;  /* 0x00000004f63c7c23 */ /* 0x004fe2000801082b */
[----:B------:R-:W-:Y:S03]  /*19680*/  FADD.FTZ R2, R190, R2 ;  /* 0x00000002be027221 */ /* 0x000fe60000010000 */
[C---:B------:R-:W-:Y:S01]  /*19690*/  HMMA.16816.F32.BF16 R20, R44.reuse, R56, R20 ;  /* 0x000000382c14723c */ /* 0x040fe20000041814 */
[----:B------:R-:W2:Y:S02]  /*196a0*/  MUFU.EX2 R75, R60 ;  /* 0x0000003c004b7308 */ /* 0x000ea40000000800 */
[----:B------:R-:W-:Y:S01]  /*196b0*/  FFMA.FTZ R56, R247, UR4, -R64 ;  /* 0x00000004f7387c23 */ /* 0x000fe20008010840 */
[----:B------:R-:W-:Y:S04]  /*196c0*/  FADD.FTZ R2, R225, R2 ;  /* 0x00000002e1027221 */ /* 0x000fe80000010000 */
[C---:B------:R-:W-:Y:S03]  /*196d0*/  HMMA.16816.F32.BF16 R24, R44.reuse, R58, R24 ;  /* 0x0000003a2c18723c */ /* 0x040fe60000041818 */
[----:B------:R5:W-:Y:S01]  /*196e0*/  MUFU.EX2 R74, R56 ;  /* 0x00000038004a7308 */ /* 0x000be20000000800 */
[----:B---3--:R-:W3:Y:S01]  /*196f0*/  LDSM.16.MT88.4 R48, [R134+0x10800] ;  /* 0x010800008630783b */ /* 0x008ee20000004200 */
[----:B------:R-:W-:Y:S04]  /*19700*/  FADD.FTZ R2, R226, R2 ;  /* 0x00000002e2027221 */ /* 0x000fe80000010000 */
[----:B------:R-:W-:Y:S01]  /*19710*/  FADD.FTZ R2, R186, R2 ;  /* 0x00000002ba027221 */ /* 0x000fe20000010000 */
[C---:B-1----:R-:W-:Y:S03]  /*19720*/  HMMA.16816.F32.BF16 R28, R44.reuse, R52, R28 ;  /* 0x000000342c1c723c */ /* 0x042fe6000004181c */
[----:B------:R-:W-:Y:S04]  /*19730*/  FADD.FTZ R2, R185, R2 ;  /* 0x00000002b9027221 */ /* 0x000fe80000010000 */
[----:B------:R-:W-:Y:S01]  /*19740*/  FADD.FTZ R57, R181, R2 ;  /* 0x00000002b5397221 */ /* 0x000fe20000010000 */
[----:B------:R-:W-:Y:S01]  /*19750*/  HMMA.16816.F32.BF16 R32, R44, R54, R32 ;  /* 0x000000362c20723c */ /* 0x000fe20000041820 */
[----:B------:R-:W-:Y:S02]  /*19760*/  LDSM.16.MT88.4 R52, [R41+0x6800] ;  /* 0x006800002934783b */ /* 0x000fe40000004200 */
[----:B-----5:R-:W-:Y:S01]  /*19770*/  FADD.FTZ R56, R183, R0 ;  /* 0x00000000b7387221 */ /* 0x020fe20000010000 */
[----:B------:R-:W-:Y:S01]  /*19780*/  FFMA.FTZ R0, R115, UR4, -R64 ;  /* 0x0000000473007c23 */ /* 0x000fe20008010840 */
[----:B------:R-:W-:Y:S01]  /*19790*/  FADD.FTZ R60, R182, R57 ;  /* 0x00000039b63c7221 */ /* 0x000fe20000010000 */
[----:B------:R-:W-:Y:S01]  /*197a0*/  F2FP.BF16.F32.PACK_AB R44, R79, R80 ;  /* 0x000000504f2c723e */ /* 0x000fe200000010ff */
[----:B------:R-:W-:Y:S01]  /*197b0*/  FADD.FTZ R2, R180, R56 ;  /* 0x00000038b4027221 */ /* 0x000fe20000010000 */
[----:B------:R1:W5:Y:S01]  /*197c0*/  MUFU.EX2 R73, R0 ;  /* 0x0000000000497308 */ /* 0x0003620000000800 */
[----:B------:R-:W3:Y:S01]  /*197d0*/  LDSM.16.MT88.4 R56, [R135+0x10800] ;  /* 0x010800008738783b */ /* 0x000ee20000004200 */
[----:B----4-:R-:W-:Y:S02]  /*197e0*/  F2FP.BF16.F32.PACK_AB R45, R77, R78 ;  /* 0x0000004e4d2d723e */ /* 0x010fe400000010ff */
[----:B--2---:R-:W-:Y:S01]  /*197f0*/  F2FP.BF16.F32.PACK_AB R46, R75, R76 ;  /* 0x0000004c4b2e723e */ /* 0x004fe200000010ff */
[----:B-1----:R-:W-:Y:S01]  /*19800*/  FADD.FTZ R0, R179, R2 ;  /* 0x00000002b3007221 */ /* 0x002fe20000010000 */
[----:B------:R-:W-:Y:S01]  /*19810*/  FADD.FTZ R2, R178, R60 ;  /* 0x0000003cb2027221 */ /* 0x000fe20000010000 */
[----:B-----5:R-:W-:Y:S02]  /*19820*/  F2FP.BF16.F32.PACK_AB R47, R73, R74 ;  /* 0x0000004a492f723e */ /* 0x020fe400000010ff */
[----:B------:R-:W-:Y:S01]  /*19830*/  FADD.FTZ R0, R176, R0 ;  /* 0x00000000b0007221 */ /* 0x000fe20000010000 */
[----:B------:R-:W-:Y:S01]  /*19840*/  FADD.FTZ R61, R177, R2 ;  /* 0x00000002b13d7221 */ /* 0x000fe20000010000 */
[----:B------:R-:W-:Y:S02]  /*19850*/  FFMA.FTZ R2, R248, UR4, -R43 ;  /* 0x00000004f8027c23 */ /* 0x000fe4000801082b */
[----:B------:R-:W-:Y:S01]  /*19860*/  FADD.FTZ R60, R175, R0 ;  /* 0x00000000af3c7221 */ /* 0x000fe20000010000 */
[C---:B---3--:R-:W-:Y:S01]  /*19870*/  HMMA.16816.F32.BF16 R4, R44.reuse, R48, R4 ;  /* 0x000000302c04723c */ /* 0x048fe20000041804 */
[----:B------:R1:W-:Y:S02]  /*19880*/  MUFU.EX2 R72, R2 ;  /* 0x0000000200487308 */ /* 0x0003e40000000800 */
[----:B------:R-:W-:Y:S01]  /*19890*/  FFMA.FTZ R48, R118, UR4, -R64 ;  /* 0x0000000476307c23 */ /* 0x000fe20008010840 */
[----:B------:R-:W-:Y:S01]  /*198a0*/  FADD.FTZ R0, R173, R61 ;  /* 0x0000003dad007221 */ /* 0x000fe20000010000 */
[----:B------:R-:W-:Y:S03]  /*198b0*/  FADD.FTZ R60, R172, R60 ;  /* 0x0000003cac3c7221 */ /* 0x000fe60000010000 */
[C---:B------:R-:W-:Y:S03]  /*198c0*/  HMMA.16816.F32.BF16 R8, R44.reuse, R50, R8 ;  /* 0x000000322c08723c */ /* 0x040fe60000041808 */
[----:B------:R2:W-:Y:S05]  /*198d0*/  MUFU.EX2 R70, R48 ;  /* 0x0000003000467308 */ /* 0x0005ea0000000800 */
[C---:B------:R-:W-:Y:S03]  /*198e0*/  HMMA.16816.F32.BF16 R12, R44.reuse, R56, R12 ;  /* 0x000000382c0c723c */ /* 0x040fe6000004180c */
[--C-:B-1----:R-:W-:Y:S01]  /*198f0*/  FFMA.FTZ R2, R249, UR4, -R43.reuse ;  /* 0x00000004f9027c23 */ /* 0x102fe2000801082b */
[--C-:B------:R-:W-:Y:S03]  /*19900*/  FFMA.FTZ R56, R120, UR4, -R43.reuse ;  /* 0x0000000478387c23 */ /* 0x100fe6000801082b */
[----:B------:R1:W3:Y:S01]  /*19910*/  MUFU.EX2 R71, R2 ;  /* 0x0000000200477308 */ /* 0x0002e20000000800 */
[C---:B------:R-:W-:Y:S01]  /*19920*/  HMMA.16816.F32.BF16 R16, R44.reuse, R58, R16 ;  /* 0x0000003a2c10723c */ /* 0x040fe20000041810 */
[----:B--2---:R-:W2:Y:S08]  /*19930*/  LDSM.16.MT88.4 R48, [R42+0x6800] ;  /* 0x006800002a30783b */ /* 0x004eb00000004200 */
[----:B------:R4:W-:Y:S01]  /*19940*/  MUFU.EX2 R68, R56 ;  /* 0x0000003800447308 */ /* 0x0009e20000000800 */
[C---:B------:R-:W-:Y:S03]  /*19950*/  HMMA.16816.F32.BF16 R20, R44.reuse, R52, R20 ;  /* 0x000000342c14723c */ /* 0x040fe60000041814 */
[----:B------:R-:W-:Y:S06]  /*19960*/  FFMA.FTZ R52, R250, UR4, -R64 ;  /* 0x00000004fa347c23 */ /* 0x000fec0008010840 */
[----:B------:R-:W-:Y:S01]  /*19970*/  MUFU.EX2 R66, R52 ;  /* 0x0000003400427308 */ /* 0x000fe20000000800 */
[C---:B------:R-:W-:Y:S03]  /*19980*/  HMMA.16816.F32.BF16 R24, R44.reuse, R54, R24 ;  /* 0x000000362c18723c */ /* 0x040fe60000041818 */
[----:B-1----:R-:W-:Y:S01]  /*19990*/  FADD.FTZ R2, R174, R0 ;  /* 0x00000000ae027221 */ /* 0x002fe20000010000 */
[----:B------:R-:W-:Y:S01]  /*199a0*/  FADD.FTZ R0, R171, R60 ;  /* 0x0000003cab007221 */ /* 0x000fe20000010000 */
[----:B------:R-:W-:Y:S02]  /*199b0*/  FFMA.FTZ R60, R119, UR4, -R64 ;  /* 0x00000004773c7c23 */ /* 0x000fe40008010840 */
[----:B------:R-:W-:Y:S01]  /*199c0*/  FADD.FTZ R2, R170, R2 ;  /* 0x00000002aa027221 */ /* 0x000fe20000010000 */
[----:B------:R-:W-:Y:S01]  /*199d0*/  FADD.FTZ R0, R167, R0 ;  /* 0x00000000a7007221 */ /* 0x000fe20000010000 */
[----:B------:R1:W5:Y:S01]  /*199e0*/  MUFU.EX2 R69, R60 ;  /* 0x0000003c00457308 */ /* 0x0003620000000800 */
[----:B----4-:R-:W4:Y:S01]  /*199f0*/  LDSM.16.MT88.4 R56, [R134+0x11000] ;  /* 0x011000008638783b */ /* 0x010f220000004200 */
[----:B------:R-:W-:Y:S01]  /*19a00*/  FADD.FTZ R2, R169, R2 ;  /* 0x00000002a9027221 */ /* 0x000fe20000010000 */
[----:B------:R-:W-:Y:S03]  /*19a10*/  FADD.FTZ R0, R168, R0 ;  /* 0x00000000a8007221 */ /* 0x000fe60000010000 */
[----:B------:R-:W-:Y:S01]  /*19a20*/  FADD.FTZ R2, R165, R2 ;  /* 0x00000002a5027221 */ /* 0x000fe20000010000 */
[----:B------:R-:W-:Y:S03]  /*19a30*/  FADD.FTZ R0, R164, R0 ;  /* 0x00000000a4007221 */ /* 0x000fe60000010000 */
[----:B------:R-:W-:Y:S01]  /*19a40*/  FADD.FTZ R2, R166, R2 ;  /* 0x00000002a6027221 */ /* 0x000fe20000010000 */
[----:B------:R-:W-:Y:S03]  /*19a50*/  FADD.FTZ R0, R163, R0 ;  /* 0x00000000a3007221 */ /* 0x000fe60000010000 */
[----:B------:R-:W-:Y:S01]  /*19a60*/  FADD.FTZ R2, R162, R2 ;  /* 0x00000002a2027221 */ /* 0x000fe20000010000 */
[----:B------:R-:W-:Y:S01]  /*19a70*/  FADD.FTZ R0, R160, R0 ;  /* 0x00000000a0007221 */ /* 0x000fe20000010000 */
[C---:B--2---:R-:W-:Y:S03]  /*19a80*/  HMMA.16816.F32.BF16 R28, R44.reuse, R48, R28 ;  /* 0x000000302c1c723c */ /* 0x044fe6000004181c */
[----:B------:R-:W-:Y:S01]  /*19a90*/  FADD.FTZ R0, R159, R0 ;  /* 0x000000009f007221 */ /* 0x000fe20000010000 */
[----:B-1----:R-:W-:Y:S01]  /*19aa0*/  FFMA.FTZ R60, R121, UR4, -R43 ;  /* 0x00000004793c7c23 */ /* 0x002fe2000801082b */
[----:B------:R-:W-:Y:S02]  /*19ab0*/  FADD.FTZ R2, R161, R2 ;  /* 0x00000002a1027221 */ /* 0x000fe40000010000 */
[----:B------:R-:W-:Y:S01]  /*19ac0*/  FADD.FTZ R0, R156, R0 ;  /* 0x000000009c007221 */ /* 0x000fe20000010000 */
[----:B------:R-:W-:Y:S01]  /*19ad0*/  HMMA.16816.F32.BF16 R32, R44, R50, R32 ;  /* 0x000000322c20723c */ /* 0x000fe20000041820 */
[----:B------:R-:W1:Y:S01]  /*19ae0*/  MUFU.EX2 R67, R60 ;  /* 0x0000003c00437308 */ /* 0x000e620000000800 */
[----:B------:R-:W-:Y:S01]  /*19af0*/  LDSM.16.MT88.4 R48, [R41+0x7000] ;  /* 0x007000002930783b */ /* 0x000fe20000004200 */
[----:B------:R-:W-:Y:S01]  /*19b00*/  FADD.FTZ R0, R155, R0 ;  /* 0x000000009b007221 */ /* 0x000fe20000010000 */
[----:B------:R-:W-:Y:S01]  /*19b10*/  FADD.FTZ R2, R157, R2 ;  /* 0x000000029d027221 */ /* 0x000fe20000010000 */
[----:B---3--:R-:W-:Y:S02]  /*19b20*/  F2FP.BF16.F32.PACK_AB R44, R71, R72 ;  /* 0x00000048472c723e */ /* 0x008fe400000010ff */
[----:B------:R-:W-:Y:S01]  /*19b30*/  FADD.FTZ R52, R152, R0 ;  /* 0x0000000098347221 */ /* 0x000fe20000010000 */
[----:B------:R-:W-:Y:S01]  /*19b40*/  FFMA.FTZ R0, R251, UR4, -R64 ;  /* 0x00000004fb007c23 */ /* 0x000fe20008010840 */
[----:B------:R-:W-:Y:S01]  /*19b50*/  FADD.FTZ R2, R158, R2 ;  /* 0x000000029e027221 */ /* 0x000fe20000010000 */
[----:B-----5:R-:W-:Y:S01]  /*19b60*/  F2FP.BF16.F32.PACK_AB R45, R69, R70 ;  /* 0x00000046452d723e */ /* 0x020fe200000010ff */
[----:B------:R-:W-:Y:S01]  /*19b70*/  LDSM.16.MT88.4 R156, [R41+0x7800] ;  /* 0x00780000299c783b */ /* 0x000fe20000004200 */
[----:B------:R2:W3:Y:S01]  /*19b80*/  MUFU.EX2 R65, R0 ;  /* 0x0000000000417308 */ /* 0x0004e20000000800 */
[----:B------:R-:W-:Y:S01]  /*19b90*/  FADD.FTZ R2, R154, R2 ;  /* 0x000000029a027221 */ /* 0x000fe20000010000 */
[----:B------:R-:W-:Y:S03]  /*19ba0*/  FFMA.FTZ R64, R39, UR4, -R64 ;  /* 0x0000000427407c23 */ /* 0x000fe60008010840 */
[----:B------:R-:W-:Y:S01]  /*19bb0*/  FADD.FTZ R53, R153, R2 ;  /* 0x0000000299357221 */ /* 0x000fe20000010000 */
[----:B------:R-:W-:Y:S01]  /*19bc0*/  FADD.FTZ R2, R151, R52 ;  /* 0x0000003497027221 */ /* 0x000fe20000010000 */
[----:B-1----:R-:W-:Y:S03]  /*19bd0*/  F2FP.BF16.F32.PACK_AB R46, R67, R68 ;  /* 0x00000044432e723e */ /* 0x002fe600000010ff */
[----:B------:R-:W1:Y:S01]  /*19be0*/  MUFU.EX2 R64, R64 ;  /* 0x0000004000407308 */ /* 0x000e620000000800 */
[----:B------:R-:W-:Y:S02]  /*19bf0*/  FADD.FTZ R60, R149, R53 ;  /* 0x00000035953c7221 */ /* 0x000fe40000010000 */
[----:B------:R-:W5:Y:S01]  /*19c00*/  LDSM.16.MT88.4 R52, [R135+0x11000] ;  /* 0x011000008734783b */ /* 0x000f620000004200 */
[----:B--2---:R-:W-:Y:S01]  /*19c10*/  FADD.FTZ R0, R147, R2 ;  /* 0x0000000293007221 */ /* 0x004fe20000010000 */
[----:B------:R-:W-:Y:S01]  /*19c20*/  FADD.FTZ R2, R150, R60 ;  /* 0x0000003c96027221 */ /* 0x000fe20000010000 */
[----:B---3--:R-:W-:Y:S02]  /*19c30*/  F2FP.BF16.F32.PACK_AB R47, R65, R66 ;  /* 0x00000042412f723e */ /* 0x008fe400000010ff */
[----:B------:R-:W-:Y:S01]  /*19c40*/  FADD.FTZ R0, R146, R0 ;  /* 0x0000000092007221 */ /* 0x000fe20000010000 */
[----:B------:R-:W-:Y:S01]  /*19c50*/  FADD.FTZ R61, R145, R2 ;  /* 0x00000002913d7221 */ /* 0x000fe20000010000 */
[----:B------:R-:W-:Y:S02]  /*19c60*/  FFMA.FTZ R2, R252, UR4, -R43 ;  /* 0x00000004fc027c23 */ /* 0x000fe4000801082b */
[----:B------:R-:W-:Y:S01]  /*19c70*/  FADD.FTZ R60, R143, R0 ;  /* 0x000000008f3c7221 */ /* 0x000fe20000010000 */
[C---:B----4-:R-:W-:Y:S01]  /*19c80*/  HMMA.16816.F32.BF16 R4, R44.reuse, R56, R4 ;  /* 0x000000382c04723c */ /* 0x050fe20000041804 */
[----:B------:R2:W-:Y:S02]  /*19c90*/  MUFU.EX2 R63, R2 ;  /* 0x00000002003f7308 */ /* 0x0005e40000000800 */
[----:B------:R-:W-:Y:S01]  /*19ca0*/  FADD.FTZ R0, R148, R61 ;  /* 0x0000003d94007221 */ /* 0x000fe20000010000 */
[----:B------:R-:W-:Y:S01]  /*19cb0*/  FADD.FTZ R60, R144, R60 ;  /* 0x0000003c903c7221 */ /* 0x000fe20000010000 */
[----:B------:R-:W-:Y:S01]  /*19cc0*/  LDSM.16.MT88.4 R148, [R135+0x11800] ;  /* 0x011800008794783b */ /* 0x000fe20000004200 */
[----:B-1----:R-:W-:Y:S01]  /*19cd0*/  F2FP.BF16.F32.PACK_AB R167, R64, R40 ;  /* 0x0000002840a7723e */ /* 0x002fe200000010ff */
[----:B------:R-:W-:Y:S01]  /*19ce0*/  FADD.FTZ R0, R141, R0 ;  /* 0x000000008d007221 */ /* 0x000fe20000010000 */
[C---:B------:R-:W-:Y:S03]  /*19cf0*/  HMMA.16816.F32.BF16 R8, R44.reuse, R58, R8 ;  /* 0x0000003a2c08723c */ /* 0x040fe60000041808 */
[----:B------:R1:W-:Y:S01]  /*19d00*/  MUFU.EX2 R61, R37 ;  /* 0x00000025003d7308 */ /* 0x0003e20000000800 */
[----:B------:R-:W-:Y:S01]  /*19d10*/  FADD.FTZ R0, R142, R0 ;  /* 0x000000008e007221 */ /* 0x000fe20000010000 */
[----:B------:R-:W3:Y:S01]  /*19d20*/  LDSM.16.MT88.4 R56, [R42+0x7000] ;  /* 0x007000002a38783b */ /* 0x000ee20000004200 */
[--C-:B--2---:R-:W-:Y:S07]  /*19d30*/  FFMA.FTZ R2, R125, UR4, -R43.reuse ;  /* 0x000000047d027c23 */ /* 0x104fee000801082b */
[----:B------:R2:W4:Y:S01]  /*19d40*/  MUFU.EX2 R62, R2 ;  /* 0x00000002003e7308 */ /* 0x0005220000000800 */
[C---:B-----5:R-:W-:Y:S03]  /*19d50*/  HMMA.16816.F32.BF16 R12, R44.reuse, R52, R12 ;  /* 0x000000342c0c723c */ /* 0x060fe6000004180c */
[--C-:B-1----:R-:W-:Y:S01]  /*19d60*/  FFMA.FTZ R37, R128, UR4, -R43.reuse ;  /* 0x0000000480257c23 */ /* 0x102fe2000801082b */
[----:B------:R-:W-:Y:S04]  /*19d70*/  FFMA.FTZ R43, R129, UR4, -R43 ;  /* 0x00000004812b7c23 */ /* 0x000fe8000801082b */
[C---:B------:R-:W-:Y:S02]  /*19d80*/  HMMA.16816.F32.BF16 R16, R44.reuse, R54, R16 ;  /* 0x000000362c10723c */ /* 0x040fe40000041810 */
[----:B------:R-:W-:Y:S01]  /*19d90*/  MUFU.EX2 R43, R43 ;  /* 0x0000002b002b7308 */ /* 0x000fe20000000800 */
[----:B--2---:R-:W-:Y:S01]  /*19da0*/  FADD.FTZ R2, R140, R60 ;  /* 0x0000003c8c027221 */ /* 0x004fe20000010000 */
[----:B----4-:R-:W-:Y:S04]  /*19db0*/  F2FP.BF16.F32.PACK_AB R164, R62, R63 ;  /* 0x0000003f3ea4723e */ /* 0x010fe800000010ff */
[C---:B------:R-:W-:Y:S01]  /*19dc0*/  HMMA.16816.F32.BF16 R20, R44.reuse, R48, R20 ;  /* 0x000000302c14723c */ /* 0x040fe20000041814 */
[----:B------:R-:W1:Y:S02]  /*19dd0*/  LDSM.16.MT88.4 R140, [R134+0x11800] ;  /* 0x01180000868c783b */ /* 0x000e640000004200 */
[----:B------:R-:W-:Y:S01]  /*19de0*/  FADD.FTZ R60, R139, R2 ;  /* 0x000000028b3c7221 */ /* 0x000fe20000010000 */
[----:B------:R-:W-:Y:S03]  /*19df0*/  FADD.FTZ R2, R137, R0 ;  /* 0x0000000089027221 */ /* 0x000fe60000010000 */
[----:B------:R-:W-:Y:S01]  /*19e00*/  FADD.FTZ R0, R136, R60 ;  /* 0x0000003c88007221 */ /* 0x000fe20000010000 */
[C---:B------:R-:W-:Y:S01]  /*19e10*/  HMMA.16816.F32.BF16 R24, R44.reuse, R50, R24 ;  /* 0x000000322c18723c */ /* 0x040fe20000041818 */
[----:B------:R-:W2:Y:S02]  /*19e20*/  MUFU.EX2 R60, R38 ;  /* 0x00000026003c7308 */ /* 0x000ea40000000800 */
[----:B------:R-:W-:Y:S01]  /*19e30*/  FADD.FTZ R2, R138, R2 ;  /* 0x000000028a027221 */ /* 0x000fe20000010000 */
[----:B------:R-:W-:Y:S01]  /*19e40*/  FADD.FTZ R0, R133, R0 ;  /* 0x0000000085007221 */ /* 0x000fe20000010000 */
[----:B------:R-:W-:Y:S02]  /*19e50*/  MOV R133, R3 ;  /* 0x0000000300857202 */ /* 0x000fe40000000f00 */
[----:B------:R-:W-:Y:S01]  /*19e60*/  FADD.FTZ R2, R131, R2 ;  /* 0x0000000283027221 */ /* 0x000fe20000010000 */
[C---:B---3--:R-:W-:Y:S03]  /*19e70*/  HMMA.16816.F32.BF16 R28, R44.reuse, R56, R28 ;  /* 0x000000382c1c723c */ /* 0x048fe6000004181c */
[----:B------:R-:W3:Y:S01]  /*19e80*/  MUFU.EX2 R38, R37 ;  /* 0x0000002500267308 */ /* 0x000ee20000000800 */
[----:B------:R-:W-:Y:S01]  /*19e90*/  FADD.FTZ R0, R130, R0 ;  /* 0x0000000082007221 */ /* 0x000fe20000010000 */
[----:B------:R-:W-:Y:S01]  /*19ea0*/  FADD.FTZ R2, R132, R2 ;  /* 0x0000000284027221 */ /* 0x000fe20000010000 */
[----:B------:R-:W-:Y:S02]  /*19eb0*/  MOV R132, R36 ;  /* 0x0000002400847202 */ /* 0x000fe40000000f00 */
[----:B------:R-:W-:Y:S01]  /*19ec0*/  FADD.FTZ R0, R127, R0 ;  /* 0x000000007f007221 */ /* 0x000fe20000010000 */
[----:B------:R-:W-:Y:S03]  /*19ed0*/  HMMA.16816.F32.BF16 R32, R44, R58, R32 ;  /* 0x0000003a2c20723c */ /* 0x000fe60000041820 */
[----:B------:R-:W-:Y:S01]  /*19ee0*/  FADD.FTZ R2, R126, R2 ;  /* 0x000000027e027221 */ /* 0x000fe20000010000 */
[----:B------:R-:W-:Y:S01]  /*19ef0*/  FADD.FTZ R0, R123, R0 ;  /* 0x000000007b007221 */ /* 0x000fe20000010000 */
[----:B--2---:R-:W-:Y:S02]  /*19f00*/  F2FP.BF16.F32.PACK_AB R165, R60, R61 ;  /* 0x0000003d3ca5723e */ /* 0x004fe400000010ff */
[----:B------:R-:W-:Y:S01]  /*19f10*/  FADD.FTZ R2, R124, R2 ;  /* 0x000000027c027221 */ /* 0x000fe20000010000 */
[----:B------:R-:W-:Y:S01]  /*19f20*/  FADD.FTZ R0, R122, R0 ;  /* 0x000000007a007221 */ /* 0x000fe20000010000 */
[----:B---3--:R-:W-:Y:S02]  /*19f30*/  F2FP.BF16.F32.PACK_AB R166, R43, R38 ;  /* 0x000000262ba6723e */ /* 0x008fe400000010ff */
[----:B------:R-:W-:Y:S01]  /*19f40*/  FADD.FTZ R2, R116, R2 ;  /* 0x0000000274027221 */ /* 0x000fe20000010000 */
[----:B------:R-:W-:Y:S03]  /*19f50*/  FADD.FTZ R0, R114, R0 ;  /* 0x0000000072007221 */ /* 0x000fe60000010000 */
[----:B------:R-:W-:Y:S01]  /*19f60*/  FADD.FTZ R2, R117, R2 ;  /* 0x0000000275027221 */ /* 0x000fe20000010000 */
[----:B------:R-:W-:Y:S01]  /*19f70*/  FADD.FTZ R0, R113, R0 ;  /* 0x0000000071007221 */ /* 0x000fe20000010000 */
[C---:B-1----:R-:W-:Y:S01]  /*19f80*/  HMMA.16816.F32.BF16 R136, R164.reuse, R140, R4 ;  /* 0x0000008ca488723c */ /* 0x042fe20000041804 */
[----:B------:R-:W1:Y:S04]  /*19f90*/  LDSM.16.MT88.4 R4, [R42+0x7800] ;  /* 0x007800002a04783b */ /* 0x000e680000004200 */
[----:B------:R-:W-:Y:S01]  /*19fa0*/  FADD.FTZ R2, R110, R2 ;  /* 0x000000026e027221 */ /* 0x000fe20000010000 */
[----:B------:R-:W-:Y:S02]  /*19fb0*/  FADD.FTZ R0, R103, R0 ;  /* 0x0000000067007221 */ /* 0x000fe40000010000 */
        /* <DEDUP_REMOVED lines=10> */
[----:B------:R-:W-:Y:S04]  /*1a060*/  FADD.FTZ R0, R94, R37 ;  /* 0x000000255e007221 */ /* 0x000fe80000010000 */
[----:B------:R-:W-:Y:S01]  /*1a070*/  FADD.FTZ R37, R92, R0 ;  /* 0x000000005c257221 */ /* 0x000fe20000010000 */
[----:B------:R-:W-:Y:S01]  /*1a080*/  FADD.FTZ R0, R89, R2 ;  /* 0x0000000259007221 */ /* 0x000fe20000010000 */
[C---:B------:R-:W-:Y:S03]  /*1a090*/  HMMA.16816.F32.BF16 R152, R164.reuse, R156, R20 ;  /* 0x0000009ca498723c */ /* 0x040fe60000041814 */
[----:B------:R-:W-:Y:S01]  /*1a0a0*/  FADD.FTZ R2, R87, R37 ;  /* 0x0000002557027221 */ /* 0x000fe20000010000 */
[----:B------:R-:W-:Y:S03]  /*1a0b0*/  FADD.FTZ R0, R85, R0 ;  /* 0x0000000055007221 */ /* 0x000fe60000010000 */
[----:B------:R-:W-:Y:S01]  /*1a0c0*/  FADD.FTZ R2, R88, R2 ;  /* 0x0000000258027221 */ /* 0x000fe20000010000 */
        /* <DEDUP_REMOVED lines=31> */
[----:B------:R-:W-:Y:S04]  /*1a2c0*/  FADD.FTZ R0, R64, R0 ;  /* 0x0000000040007221 */ /* 0x000fe80000010000 */
[----:B------:R3:W-:Y:S04]  /*1a2d0*/  STL [R1+0x34], R2 ;  /* 0x0000340201007387 */ /* 0x0007e80000100800 */
[----:B------:R3:W-:Y:S01]  /*1a2e0*/  STL [R1+0x30], R0 ;  /* 0x0000300001007387 */ /* 0x0007e20000100800 */
[----:B------:R-:W-:Y:S05]  /*1a2f0*/  @P1 BRA `(.L_x_732) ;  /* 0xffffff9000f01947 */ /* 0x000fea000383ffff */
.L_x_728:
[----:B------:R-:W2:Y:S04]  /*1a300*/  LDL.LU R5, [R1+0x34] ;  /* 0x0000340001057983 */ /* 0x000ea80000300800 */
[----:B------:R-:W4:Y:S04]  /*1a310*/  LDL.LU R4, [R1+0x30] ;  /* 0x0000300001047983 */ /* 0x000f280000300800 */
[----:B------:R-:W4:Y:S04]  /*1a320*/  LDL.LU R30, [R1+0x40] ;  /* 0x00004000011e7983 */ /* 0x000f280000300800 */
[----:B------:R1:W5:Y:S01]  /*1a330*/  LDL R29, [R1+0x44] ;  /* 0x00004400011d7983 */ /* 0x0003620000100800 */
[----:B------:R-:W-:-:S02]  /*1a340*/  LOP3.LUT P3, RZ, R236, 0x10, RZ, 0xc0, !PT ;  /* 0x00000010ecff7812 */ /* 0x000fc4000786c0ff */
[----:B------:R-:W-:Y:S01]  /*1a350*/  MOV R16, 0x10 ;  /* 0x0000001000107802 */ /* 0x000fe20000000f00 */
[----:B------:R-:W1:Y:S01]  /*1a360*/  S2R R27, SR_CTAID.Y ;  /* 0x00000000001b7919 */ /* 0x000e620000002600 */
[----:B------:R-:W-:Y:S02]  /*1a370*/  LOP3.LUT P4, RZ, R236, 0x8, RZ, 0xc0, !PT ;  /* 0x00000008ecff7812 */ /* 0x000fe4000788c0ff */
[----:B------:R-:W-:Y:S02]  /*1a380*/  MOV R6, 0x20 ;  /* 0x0000002000067802 */ /* 0x000fe40000000f00 */
[----:B------:R-:W-:Y:S02]  /*1a390*/  LOP3.LUT R234, R234, 0x30, RZ, 0xc0, !PT ;  /* 0x00000030eaea7812 */ /* 0x000fe400078ec0ff */
[----:B------:R-:W-:Y:S01]  /*1a3a0*/  SEL R16, R16, 0xfffffff0, !P0 ;  /* 0xfffffff010107807 */ /* 0x000fe20004000000 */
[----:B------:R-:W1:Y:S01]  /*1a3b0*/  S2R R28, SR_CTAID.Z ;  /* 0x00000000001c7919 */ /* 0x000e620000002700 */
[----:B------:R-:W-:Y:S01]  /*1a3c0*/  SEL R6, R6, 0xffffffe0, !P4 ;  /* 0xffffffe006067807 */ /* 0x000fe20006000000 */
[----:B------:R-:W3:Y:S01]  /*1a3d0*/  S2UR UR6, SR_CTAID.X ;  /* 0x00000000000679c3 */ /* 0x000ee20000002500 */
[----:B------:R-:W-:Y:S01]  /*1a3e0*/  BSSY.RECONVERGENT B0, `(.L_x_733) ;  /* 0x000008a000007945 */ /* 0x000fe20003800200 */
[----:B---3--:R-:W-:Y:S01]  /*1a3f0*/  USHF.L.U32 UR6, UR6, 0x6, URZ ;  /* 0x0000000606067899 */ /* 0x008fe200080006ff */
[----:B--2---:R-:W2:Y:S04]  /*1a400*/  SHFL.BFLY PT, R2, R5, 0x2, 0x1f ;  /* 0x0c401f0005027f89 */ /* 0x004ea800000e0000 */
[----:B----4-:R-:W3:Y:S01]  /*1a410*/  SHFL.BFLY PT, R0, R4, 0x2, 0x1f ;  /* 0x0c401f0004007f89 */ /* 0x010ee200000e0000 */
[----:B--2---:R-:W-:Y:S01]  /*1a420*/  FADD.FTZ R2, R2, R5 ;  /* 0x0000000502027221 */ /* 0x004fe20000010000 */
[----:B---3--:R-:W-:-:S05]  /*1a430*/  FADD.FTZ R0, R0, R4 ;  /* 0x0000000400007221 */ /* 0x008fca0000010000 */
[----:B------:R-:W2:Y:S04]  /*1a440*/  SHFL.BFLY PT, R4, R0, 0x1, 0x1f ;  /* 0x0c201f0000047f89 */ /* 0x000ea800000e0000 */
[----:B------:R-:W3:Y:S01]  /*1a450*/  SHFL.BFLY PT, R5, R2, 0x1, 0x1f ;  /* 0x0c201f0002057f89 */ /* 0x000ee200000e0000 */
[----:B--2---:R-:W-:-:S04]  /*1a460*/  FADD.FTZ R26, R0, R4 ;  /* 0x00000004001a7221 */ /* 0x004fc80000010000 */
[----:B------:R-:W2:Y:S01]  /*1a470*/  MUFU.RCP R4, R26 ;  /* 0x0000001a00047308 */ /* 0x000ea20000001000 */
[----:B---3--:R-:W-:Y:S01]  /*1a480*/  FADD.FTZ R21, R2, R5 ;  /* 0x0000000502157221 */ /* 0x008fe20000010000 */
[C---:B------:R-:W-:Y:S02]  /*1a490*/  SHF.L.U32 R5, R236.reuse, 0x4, RZ ;  /* 0x00000004ec057819 */ /* 0x040fe400000006ff */
[----:B------:R-:W-:Y:S02]  /*1a4a0*/  SHF.L.U32 R0, R236, 0x1, RZ ;  /* 0x00000001ec007819 */ /* 0x000fe400000006ff */
[----:B------:R-:W-:Y:S02]  /*1a4b0*/  LOP3.LUT R5, R5, 0x1c0, RZ, 0xc0, !PT ;  /* 0x000001c005057812 */ /* 0x000fe400078ec0ff */
[--C-:B------:R-:W-:Y:S02]  /*1a4c0*/  LOP3.LUT R235, R235, 0x6, R0.reuse, 0xf8, !PT ;  /* 0x00000006ebeb7812 */ /* 0x100fe400078ef800 */
[----:B------:R-:W-:-:S02]  /*1a4d0*/  LOP3.LUT R0, R5, 0x38, R0, 0xf8, !PT ;  /* 0x0000003805007812 */ /* 0x000fc400078ef800 */
[----:B------:R-:W-:Y:S02]  /*1a4e0*/  FSETP.NE.FTZ.AND P5, PT, R26, RZ, PT ;  /* 0x000000ff1a00720b */ /* 0x000fe40003fb5000 */
[----:B------:R-:W-:Y:S01]  /*1a4f0*/  LOP3.LUT R235, R235, R0, RZ, 0xfc, !PT ;  /* 0x00000000ebeb7212 */ /* 0x000fe200078efcff */
[----:B------:R-:W3:Y:S01]  /*1a500*/  MUFU.RCP R2, R21 ;  /* 0x0000001500027308 */ /* 0x000ee20000001000 */
[----:B--2---:R-:W-:Y:S02]  /*1a510*/  FSEL R0, R4, 1, P5 ;  /* 0x3f80000004007808 */ /* 0x004fe40002800000 */
[----:B------:R-:W2:Y:S01]  /*1a520*/  LDC.U8 R4, c[0x0][0x548] ;  /* 0x00015200ff047b82 */ /* 0x000ea20000000000 */
[----:B------:R-:W-:Y:S02]  /*1a530*/  FSETP.NE.FTZ.AND P6, PT, R21, RZ, PT ;  /* 0x000000ff1500720b */ /* 0x000fe40003fd5000 */
[----:B------:R-:W-:Y:S01]  /*1a540*/  ISETP.NE.AND P1, PT, R30, -0x1, PT ;  /* 0xffffffff1e00780c */ /* 0x000fe20003f25270 */
[C---:B------:R-:W-:Y:S01]  /*1a550*/  FMUL.FTZ R138, R0.reuse, R138 ;  /* 0x0000008a008a7220 */ /* 0x040fe20000410000 */
[----:B------:R-:W-:Y:S01]  /*1a560*/  FMUL.FTZ R8, R0, R139 ;  /* 0x0000008b00087220 */ /* 0x000fe20000410000 */
[----:B---3--:R-:W-:Y:S01]  /*1a570*/  FSEL R2, R2, 1, P6 ;  /* 0x3f80000002027808 */ /* 0x008fe20003000000 */
[C---:B------:R-:W-:Y:S01]  /*1a580*/  FMUL.FTZ R142, R0.reuse, R142 ;  /* 0x0000008e008e7220 */ /* 0x040fe20000410000 */
[----:B------:R-:W-:Y:S01]  /*1a590*/  SHF.R.U32.HI R5, RZ, 0x2, R236 ;  /* 0x00000002ff057819 */ /* 0x000fe200000116ec */
[C---:B------:R-:W-:Y:S01]  /*1a5a0*/  FMUL.FTZ R15, R0.reuse, R143 ;  /* 0x0000008f000f7220 */ /* 0x040fe20000410000 */
[----:B------:R-:W-:Y:S01]  /*1a5b0*/  FMUL.FTZ R146, R0, R146 ;  /* 0x0000009200927220 */ /* 0x000fe20000410000 */
[C---:B------:R-:W-:Y:S01]  /*1a5c0*/  FMUL.FTZ R136, R2.reuse, R136 ;  /* 0x0000008802887220 */ /* 0x040fe20000410000 */
[C---:B------:R-:W-:Y:S01]  /*1a5d0*/  FMUL.FTZ R137, R2.reuse, R137 ;  /* 0x0000008902897220 */ /* 0x040fe20000410000 */
[C---:B------:R-:W-:Y:S01]  /*1a5e0*/  FMUL.FTZ R140, R2.reuse, R140 ;  /* 0x0000008c028c7220 */ /* 0x040fe20000410000 */
[C---:B------:R-:W-:Y:S01]  /*1a5f0*/  FMUL.FTZ R7, R2.reuse, R141 ;  /* 0x0000008d02077220 */ /* 0x040fe20000410000 */
[----:B------:R-:W-:Y:S01]  /*1a600*/  FMUL.FTZ R144, R2, R144 ;  /* 0x0000009002907220 */ /* 0x000fe20000410000 */
[----:B--2---:R-:W-:Y:S01]  /*1a610*/  ISETP.NE.AND P2, PT, R4, RZ, PT ;  /* 0x000000ff0400720c */ /* 0x004fe20003f45270 */
        /* <DEDUP_REMOVED lines=22> */
[----:B------:R-:W-:Y:S01]  /*1a780*/  LEA R2, R235, UR5, 0x1 ;  /* 0x00000005eb027c11 */ /* 0x000fe2000f8e08ff */
[----:B------:R-:W1:Y:S01]  /*1a790*/  @!P1 LDC.64 R22, c[0x0][0x400] ;  /* 0x00010000ff169b82 */ /* 0x000e620000000a00 */
[----:B------:R-:W-:-:S02]  /*1a7a0*/  F2FP.BF16.F32.PACK_AB R0, R137, R136 ;  /* 0x000000888900723e */ /* 0x000fc400000010ff */
[----:B------:R-:W-:Y:S02]  /*1a7b0*/  LOP3.LUT R234, R234, 0x7, R5, 0xf8, !PT ;  /* 0x00000007eaea7812 */ /* 0x000fe400078ef805 */
[----:B------:R-:W-:Y:S02]  /*1a7c0*/  F2FP.BF16.F32.PACK_AB R8, R8, R138 ;  /* 0x0000008a0808723e */ /* 0x000fe400000010ff */
[----:B------:R-:W-:Y:S01]  /*1a7d0*/  F2FP.BF16.F32.PACK_AB R7, R7, R140 ;  /* 0x0000008c0707723e */ /* 0x000fe200000010ff */
[----:B------:R-:W2:Y:S01]  /*1a7e0*/  @P1 LDC.64 R24, c[0x0][0x408] ;  /* 0x00010200ff181b82 */ /* 0x000ea20000000a00 */
[----:B------:R-:W-:Y:S02]  /*1a7f0*/  F2FP.BF16.F32.PACK_AB R15, R15, R142 ;  /* 0x0000008e0f0f723e */ /* 0x000fe400000010ff */
[-C--:B------:R-:W-:Y:S01]  /*1a800*/  IADD3 R5, PT, PT, R16, R2.reuse, RZ ;  /* 0x0000000210057210 */ /* 0x080fe20007ffe0ff */
[----:B------:R3:W-:Y:S01]  /*1a810*/  STS [R2], R0 ;  /* 0x0000000002007388 */ /* 0x0007e20000000800 */
[----:B------:R-:W-:-:S02]  /*1a820*/  IADD3 R4, PT, PT, R6, R2, RZ ;  /* 0x0000000206047210 */ /* 0x000fc40007ffe0ff */
[----:B------:R-:W-:Y:S01]  /*1a830*/  F2FP.BF16.F32.PACK_AB R14, R14, R144 ;  /* 0x000000900e0e723e */ /* 0x000fe200000010ff */
[----:B------:R4:W-:Y:S01]  /*1a840*/  STS [R2+0x400], R8 ;  /* 0x0004000802007388 */ /* 0x0009e20000000800 */
[----:B------:R-:W-:Y:S02]  /*1a850*/  F2FP.BF16.F32.PACK_AB R13, R13, R146 ;  /* 0x000000920d0d723e */ /* 0x000fe400000010ff */
[----:B------:R-:W-:Y:S01]  /*1a860*/  F2FP.BF16.F32.PACK_AB R12, R12, R148 ;  /* 0x000000940c0c723e */ /* 0x000fe200000010ff */
[----:B------:R-:W-:Y:S01]  /*1a870*/  STS [R5], R7 ;  /* 0x0000000705007388 */ /* 0x000fe20000000800 */
[----:B------:R-:W-:-:S03]  /*1a880*/  F2FP.BF16.F32.PACK_AB R11, R11, R150 ;  /* 0x000000960b0b723e */ /* 0x000fc600000010ff */
[----:B------:R1:W-:Y:S01]  /*1a890*/  STS [R5+0x400], R15 ;  /* 0x0004000f05007388 */ /* 0x0003e20000000800 */
[----:B------:R-:W-:-:S03]  /*1a8a0*/  F2FP.BF16.F32.PACK_AB R9, R9, R154 ;  /* 0x0000009a0909723e */ /* 0x000fc600000010ff */
[----:B------:R2:W-:Y:S01]  /*1a8b0*/  STS [R4], R14 ;  /* 0x0000000e04007388 */ /* 0x0005e20000000800 */
[C---:B---3--:R-:W-:Y:S02]  /*1a8c0*/  IADD3 R0, PT, PT, R2.reuse, 0x40, RZ ;  /* 0x0000004002007810 */ /* 0x048fe40007ffe0ff */
[----:B------:R-:W-:Y:S02]  /*1a8d0*/  @P3 IADD3 R0, PT, PT, R2, -0x40, RZ ;  /* 0xffffffc002003810 */ /* 0x000fe40007ffe0ff */
[----:B----4-:R-:W-:Y:S01]  /*1a8e0*/  IADD3 R2, PT, PT, R16, R4, RZ ;  /* 0x0000000410027210 */ /* 0x010fe20007ffe0ff */
[----:B------:R3:W-:Y:S01]  /*1a8f0*/  STS [R4+0x400], R13 ;  /* 0x0004000d04007388 */ /* 0x0007e20000000800 */
[----:B-1----:R-:W1:Y:S03]  /*1a900*/  @!P2 LDC R5, c[0x0][0x3e0] ;  /* 0x0000f800ff05ab82 */ /* 0x002e660000000800 */
[----:B------:R4:W-:Y:S05]  /*1a910*/  STS [R2], R12 ;  /* 0x0000000c02007388 */ /* 0x0009ea0000000800 */
[----:B------:R-:W1:Y:S01]  /*1a920*/  LDC R15, c[0x0][0x434] ;  /* 0x00010d00ff0f7b82 */ /* 0x000e620000000800 */
[----:B------:R-:W-:Y:S01]  /*1a930*/  STS [R2+0x400], R11 ;  /* 0x0004000b02007388 */ /* 0x000fe20000000800 */
[----:B------:R-:W-:Y:S03]  /*1a940*/  @P5 MUFU.LG2 R8, R26 ;  /* 0x0000001a00085308 */ /* 0x000fe60000000c00 */
[----:B------:R4:W-:Y:S03]  /*1a950*/  STS [R0+0x400], R9 ;  /* 0x0004000900007388 */ /* 0x0009e60000000800 */
[----:B--2---:R-:W2:Y:S01]  /*1a960*/  @P2 LDC R14, c[0x0][0x454] ;  /* 0x00011500ff0e2b82 */ /* 0x004ea20000000800 */
[----:B------:R-:W-:-:S07]  /*1a970*/  F2FP.BF16.F32.PACK_AB R10, R10, R152 ;  /* 0x000000980a0a723e */ /* 0x000fce00000010ff */
[----:B---3--:R-:W3:Y:S01]  /*1a980*/  @P6 LDC R13, c[0x0][0x458] ;  /* 0x00011600ff0d6b82 */ /* 0x008ee20000000800 */
[----:B------:R-:W-:-:S07]  /*1a990*/  ISETP.NE.OR P0, PT, R30, -0x1, !P2 ;  /* 0xffffffff1e00780c */ /* 0x000fce0005705670 */
[----:B----4-:R-:W4:Y:S01]  /*1a9a0*/  @P5 LDC R12, c[0x0][0x458] ;  /* 0x00011600ff0c5b82 */ /* 0x010f220000000800 */
[----:B------:R-:W1:Y:S01]  /*1a9b0*/  @P6 MUFU.LG2 R9, R21 ;  /* 0x0000001500096308 */ /* 0x000e620000000c00 */
[----:B------:R-:W-:Y:S01]  /*1a9c0*/  LOP3.LUT P3, RZ, R236, 0x3, RZ, 0xc0, !PT ;  /* 0x00000003ecff7812 */ /* 0x000fe2000786c0ff */
[----:B------:R1:W-:Y:S01]  /*1a9d0*/  STS [R0], R10 ;  /* 0x0000000a00007388 */ /* 0x0003e20000000800 */
[----:B------:R-:W-:Y:S02]  /*1a9e0*/  IADD3 R4, PT, PT, R6, R0, RZ ;  /* 0x0000000006047210 */ /* 0x000fe40007ffe0ff */
[----:B------:R-:W-:Y:S01]  /*1a9f0*/  F2FP.BF16.F32.PACK_AB R18, R18, R156 ;  /* 0x0000009c1212723e */ /* 0x000fe200000010ff */
[----:B------:R-:W-:Y:S01]  /*1aa00*/  @!P1 IMAD.WIDE.U32 R6, R27, R22, RZ ;  /* 0x000000161b069225 */ /* 0x000fe200078e00ff */
[----:B------:R-:W-:Y:S02]  /*1aa10*/  F2FP.BF16.F32.PACK_AB R17, R17, R158 ;  /* 0x0000009e1111723e */ /* 0x000fe400000010ff */
[----:B------:R-:W-:-:S02]  /*1aa20*/  F2FP.BF16.F32.PACK_AB R20, R20, R160 ;  /* 0x000000a01414723e */ /* 0x000fc400000010ff */
[----:B------:R-:W-:Y:S02]  /*1aa30*/  F2FP.BF16.F32.PACK_AB R163, R163, R162 ;  /* 0x000000a2a3a3723e */ /* 0x000fe400000010ff */
[----:B------:R-:W-:Y:S02]  /*1aa40*/  F2FP.BF16.F32.PACK_AB R19, R19, R164 ;  /* 0x000000a41313723e */ /* 0x000fe400000010ff */
[----:B------:R-:W-:Y:S02]  /*1aa50*/  F2FP.BF16.F32.PACK_AB R167, R167, R166 ;  /* 0x000000a6a7a7723e */ /* 0x000fe400000010ff */
[----:B------:R-:W-:Y:S01]  /*1aa60*/  IADD3 R2, PT, PT, R16, R4, RZ ;  /* 0x0000000410027210 */ /* 0x000fe20007ffe0ff */
[----:B-1----:R-:W-:Y:S01]  /*1aa70*/  @P6 FMUL.FTZ R9, R9, 0.69314718246459960938 ;  /* 0x3f31721809096820 */ /* 0x002fe20000410000 */
[----:B------:R-:W-:Y:S01]  /*1aa80*/  @P5 FMUL.FTZ R8, R8, 0.69314718246459960938 ;  /* 0x3f31721808085820 */ /* 0x000fe20000410000 */
[----:B------:R-:W-:Y:S01]  /*1aa90*/  IADD3 R0, PT, PT, R16, R0, RZ ;  /* 0x0000000010007210 */ /* 0x000fe20007ffe0ff */
[----:B------:R-:W-:-:S04]  /*1aaa0*/  @P1 IMAD.WIDE.U32 R10, R30, R24, RZ ;  /* 0x000000181e0a1225 */ /* 0x000fc800078e00ff */
[----:B------:R1:W-:Y:S04]  /*1aab0*/  STS [R0], R18 ;  /* 0x0000001200007388 */ /* 0x0003e80000000800 */
[----:B------:R2:W-:Y:S04]  /*1aac0*/  STS [R0+0x400], R17 ;  /* 0x0004001100007388 */ /* 0x0005e80000000800 */
[----:B------:R-:W-:Y:S04]  /*1aad0*/  STS [R4], R20 ;  /* 0x0000001404007388 */ /* 0x000fe80000000800 */
[----:B------:R4:W-:Y:S04]  /*1aae0*/  STS [R4+0x400], R163 ;  /* 0x000400a304007388 */ /* 0x0009e80000000800 */
[----:B------:R4:W-:Y:S04]  /*1aaf0*/  STS [R2], R19 ;  /* 0x0000001302007388 */ /* 0x0009e80000000800 */
[----:B------:R4:W-:Y:S01]  /*1ab00*/  STS [R2+0x400], R167 ;  /* 0x000400a702007388 */ /* 0x0009e20000000800 */
[----:B-1----:R-:W-:-:S02]  /*1ab10*/  @!P1 IMAD R18, R27, R23, R7 ;  /* 0x000000171b129224 */ /* 0x002fc400078e0207 */
[----:B------:R-:W-:Y:S02]  /*1ab20*/  @P1 IMAD R18, R30, R25, R11 ;  /* 0x000000191e121224 */ /* 0x000fe400078e020b */
[C---:B--2---:R-:W-:Y:S02]  /*1ab30*/  @!P2 IMAD R0, R27.reuse, R5, R28 ;  /* 0x000000051b00a224 */ /* 0x044fe400078e021c */
[-C--:B------:R-:W-:Y:S01]  /*1ab40*/  @!P0 IMAD R30, R27, R15.reuse, RZ ;  /* 0x0000000f1b1e8224 */ /* 0x080fe200078e02ff */
[----:B------:R-:W-:Y:S01]  /*1ab50*/  MOV R5, 0x7f800000 ;  /* 0x7f80000000057802 */ /* 0x000fe20000000f00 */
[----:B------:R-:W-:Y:S02]  /*1ab60*/  @!P2 IMAD R0, R0, R15, RZ ;  /* 0x0000000f0000a224 */ /* 0x000fe400078e02ff */
[----:B---3--:R-:W-:Y:S01]  /*1ab70*/  @P6 FFMA.FTZ R5, R36, R13, R9 ;  /* 0x0000000d24056223 */ /* 0x008fe20000010009 */
[----:B------:R-:W-:Y:S01]  /*1ab80*/  @P2 IMAD R0, R28, R14, R30 ;  /* 0x0000000e1c002224 */ /* 0x000fe200078e021e */
[----:B----4-:R-:W-:Y:S01]  /*1ab90*/  MOV R4, 0x7f800000 ;  /* 0x7f80000000047802 */ /* 0x010fe20000000f00 */
[----:B------:R-:W-:Y:S01]  /*1aba0*/  @P5 FFMA.FTZ R4, R3, R12, R8 ;  /* 0x0000000c03045223 */ /* 0x000fe20000010008 */
[----:B------:R-:W-:Y:S06]  /*1abb0*/  BAR.SYNC.DEFER_BLOCKING 0x0 ;  /* 0x0000000000007b1d */ /* 0x000fec0000010000 */
[----:B------:R-:W-:Y:S05]  /*1abc0*/  @P3 BRA `(.L_x_734) ;  /* 0x00000000002c3947 */ /* 0x000fea0003800000 */
[----:B------:R-:W1:Y:S01]  /*1abd0*/  LDCU.64 UR4, c[0x0][0x420] ;  /* 0x00008400ff0477ac */ /* 0x000e620008000a00 */
[----:B------:R-:W-:Y:S01]  /*1abe0*/  VIADD R0, R0, UR6 ;  /* 0x0000000600007c36 */ /* 0x000fe20008000000 */
[C---:B-----5:R-:W-:Y:S01]  /*1abf0*/  ISETP.GE.AND P3, PT, R234.reuse, R29, PT ;  /* 0x0000001dea00720c */ /* 0x060fe20003f66270 */
[----:B------:R-:W-:-:S03]  /*1ac00*/  VIADD R2, R234, 0x8 ;  /* 0x00000008ea027836 */ /* 0x000fc60000000000 */
[----:B------:R-:W-:Y:S02]  /*1ac10*/  IADD3 R3, P0, PT, R0, R234, RZ ;  /* 0x000000ea00037210 */ /* 0x000fe40007f1e0ff */
[----:B------:R-:W-:Y:S02]  /*1ac20*/  ISETP.GE.AND P2, PT, R2, R29, PT ;  /* 0x0000001d0200720c */ /* 0x000fe40003f46270 */
[----:B------:R-:W-:Y:S02]  /*1ac30*/  LEA.HI.X.SX32 R0, R0, RZ, 0x1, P0 ;  /* 0x000000ff00007211 */ /* 0x000fe400000f0eff */
[----:B-1----:R-:W-:-:S04]  /*1ac40*/  LEA R2, P0, R3, UR4, 0x2 ;  /* 0x0000000403027c11 */ /* 0x002fc8000f8010ff */
[----:B------:R-:W-:-:S05]  /*1ac50*/  LEA.HI.X R3, R3, UR5, R0, 0x2, P0 ;  /* 0x0000000503037c11 */ /* 0x000fca00080f1400 */
[----:B------:R1:W-:Y:S04]  /*1ac60*/  @!P3 STG.E desc[UR16][R2.64], R5 ;  /* 0x000000050200b986 */ /* 0x0003e8000c101910 */
[----:B------:R1:W-:Y:S02]  /*1ac70*/  @!P2 STG.E desc[UR16][R2.64+0x20], R4 ;  /* 0x000020040200a986 */ /* 0x0003e4000c101910 */
.L_x_734:
[----:B------:R-:W-:Y:S05]  /*1ac80*/  BSYNC.RECONVERGENT B0 ;  /* 0x0000000000007941 */ /* 0x000fea0003800200 */
.L_x_733:
[----:B------:R-:W2:Y:S01]  /*1ac90*/  LDCU UR4, c[0x0][0x440] ;  /* 0x00008800ff0477ac */ /* 0x000ea20008000800 */
[----:B------:R-:W3:Y:S01]  /*1aca0*/  LDC.64 R16, c[0x0][0x408] ;  /* 0x00010200ff107b82 */ /* 0x000ee20000000a00 */
[----:B------:R-:W-:Y:S01]  /*1acb0*/  SHF.R.U32.HI R236, RZ, 0x3, R236 ;  /* 0x00000003ffec7819 */ /* 0x000fe200000116ec */
[----:B-1----:R-:W-:Y:S01]  /*1acc0*/  IMAD.MOV.U32 R2, RZ, RZ, R233 ;  /* 0x000000ffff027224 */ /* 0x002fe200078e00e9 */
[----:B------:R-:W-:Y:S01]  /*1acd0*/  MOV R3, RZ ;  /* 0x000000ff00037202 */ /* 0x000fe20000000f00 */
[----:B------:R-:W1:Y:S01]  /*1ace0*/  LDS.128 R12, [R237] ;  /* 0x00000000ed0c7984 */ /* 0x000e620000000c00 */
[----:B------:R-:W-:Y:S01]  /*1acf0*/  @!P1 IMAD.MOV.U32 R0, RZ, RZ, R6 ;  /* 0x000000ffff009224 */ /* 0x000fe200078e0006 */
[----:B------:R-:W-:Y:S01]  /*1ad00*/  BSSY.RECONVERGENT B0, `(.L_x_735) ;  /* 0x0000027000007945 */ /* 0x000fe20003800200 */
[----:B------:R-:W-:Y:S01]  /*1ad10*/  @P1 IMAD.MOV.U32 R0, RZ, RZ, R10 ;  /* 0x000000ffff001224 */ /* 0x000fe200078e000a */
[----:B------:R4:W1:Y:S01]  /*1ad20*/  LDS.128 R20, [R237+0x1800] ;  /* 0x00180000ed147984 */ /* 0x0008620000000c00 */
[C---:B------:R-:W-:Y:S01]  /*1ad30*/  VIADD R11, R236.reuse, 0x20 ;  /* 0x00000020ec0b7836 */ /* 0x040fe20000000000 */
[----:B------:R-:W-:-:S02]  /*1ad40*/  IADD3 R10, PT, PT, R236, 0x30, RZ ;  /* 0x00000030ec0a7810 */ /* 0x000fc40007ffe0ff */
[----:B--2---:R-:W-:Y:S01]  /*1ad50*/  ISETP.GE.AND P0, PT, R233, UR4, PT ;  /* 0x00000004e9007c0c */ /* 0x004fe2000bf06270 */
[----:B------:R-:W2:Y:S03]  /*1ad60*/  LDCU.64 UR4, c[0x0][0x410] ;  /* 0x00008200ff0477ac */ /* 0x000ea60008000a00 */
[-C--:B-----5:R-:W-:Y:S02]  /*1ad70*/  ISETP.GE.OR P2, PT, R236, R29.reuse, P0 ;  /* 0x0000001dec00720c */ /* 0x0a0fe40000746670 */
[----:B------:R-:W-:Y:S01]  /*1ad80*/  ISETP.GE.OR P3, PT, R11, R29, P0 ;  /* 0x0000001d0b00720c */ /* 0x000fe20000766670 */
[----:B---3--:R-:W-:-:S04]  /*1ad90*/  IMAD.WIDE.U32 R2, R16, UR6, R2 ;  /* 0x0000000610027c25 */ /* 0x008fc8000f8e0002 */
[----:B------:R-:W-:Y:S01]  /*1ada0*/  IMAD R3, R17, UR6, R3 ;  /* 0x0000000611037c24 */ /* 0x000fe2000f8e0203 */
[----:B------:R-:W-:-:S04]  /*1adb0*/  IADD3 R2, P1, PT, R0, R2, RZ ;  /* 0x0000000200027210 */ /* 0x000fc80007f3e0ff */
[----:B------:R-:W-:Y:S01]  /*1adc0*/  IADD3.X R3, PT, PT, R18, R3, RZ, P1, !PT ;  /* 0x0000000312037210 */ /* 0x000fe20000ffe4ff */
[----:B------:R-:W3:Y:S01]  /*1add0*/  @!P2 LDC.64 R8, c[0x0][0x3f0] ;  /* 0x0000fc00ff08ab82 */ /* 0x000ee20000000a00 */
[----:B------:R-:W-:Y:S01]  /*1ade0*/  IADD3 R18, PT, PT, R236, 0x10, RZ ;  /* 0x00000010ec127810 */ /* 0x000fe20007ffe0ff */
[----:B--2---:R-:W-:-:S03]  /*1adf0*/  IMAD.WIDE.U32 R6, R28, UR4, R2 ;  /* 0x000000041c067c25 */ /* 0x004fc6000f8e0002 */
[-C--:B------:R-:W-:Y:S02]  /*1ae00*/  ISETP.GE.OR P4, PT, R18, R29.reuse, P0 ;  /* 0x0000001d1200720c */ /* 0x080fe40000786670 */
[----:B------:R-:W-:Y:S01]  /*1ae10*/  ISETP.GE.OR P0, PT, R10, R29, P0 ;  /* 0x0000001d0a00720c */ /* 0x000fe20000706670 */
[----:B------:R-:W-:Y:S02]  /*1ae20*/  IMAD R5, R28, UR5, R7 ;  /* 0x000000051c057c24 */ /* 0x000fe4000f8e0207 */
[----:B------:R-:W-:-:S04]  /*1ae30*/  @!P2 IMAD.MOV.U32 R4, RZ, RZ, R6 ;  /* 0x000000ffff04a224 */ /* 0x000fc800078e0006 */
[----:B------:R-:W-:-:S04]  /*1ae40*/  @!P2 IMAD.WIDE.U32 R2, R236, R16, R4 ;  /* 0x00000010ec02a225 */ /* 0x000fc800078e0004 */
[----:B------:R-:W-:Y:S01]  /*1ae50*/  @!P2 IMAD R0, R236, R17, R3 ;  /* 0x00000011ec00a224 */ /* 0x000fe200078e0203 */
[----:B---3--:R-:W-:-:S04]  /*1ae60*/  @!P2 LEA R8, P1, R2, R8, 0x1 ;  /* 0x000000080208a211 */ /* 0x008fc800078208ff */
[----:B------:R-:W-:-:S05]  /*1ae70*/  @!P2 LEA.HI.X R9, R2, R9, R0, 0x1, P1 ;  /* 0x000000090209a211 */ /* 0x000fca00008f0c00 */
[----:B-1----:R4:W-:Y:S04]  /*1ae80*/  @!P2 STG.E.128 desc[UR16][R8.64], R12 ;  /* 0x0000000c0800a986 */ /* 0x0029e8000c101d10 */
[----:B------:R4:W1:Y:S01]  /*1ae90*/  LDS.128 R12, [R237+0x800] ;  /* 0x00080000ed0c7984 */ /* 0x0008620000000c00 */
[----:B------:R-:W-:Y:S05]  /*1aea0*/  @P4 BRA `(.L_x_736) ;  /* 0x0000000000304947 */ /* 0x000fea0003800000 */
[----:B------:R-:W-:Y:S01]  /*1aeb0*/  IADD3 R0, P1, PT, R236, 0x10, RZ ;  /* 0x00000010ec007810 */ /* 0x000fe20007f3e0ff */
[----:B------:R-:W2:Y:S01]  /*1aec0*/  LDCU.64 UR4, c[0x0][0x3f0] ;  /* 0x00007e00ff0477ac */ /* 0x000ea20008000a00 */
[----:B------:R-:W-:-:S03]  /*1aed0*/  MOV R3, R5 ;  /* 0x0000000500037202 */ /* 0x000fc60000000f00 */
[----:B------:R-:W-:-:S04]  /*1aee0*/  IMAD.X R2, RZ, RZ, RZ, P1 ;  /* 0x000000ffff027224 */ /* 0x000fc800008e06ff */
[----:B----4-:R-:W-:Y:S02]  /*1aef0*/  IMAD R8, R2, R16, RZ ;  /* 0x0000001002087224 */ /* 0x010fe400078e02ff */
[----:B------:R-:W-:-:S04]  /*1af00*/  IMAD.MOV.U32 R2, RZ, RZ, R6 ;  /* 0x000000ffff027224 */ /* 0x000fc800078e0006 */
[----:B------:R-:W-:-:S04]  /*1af10*/  IMAD.WIDE.U32 R2, R0, R16, R2 ;  /* 0x0000001000027225 */ /* 0x000fc800078e0002 */
[----:B------:R-:W-:Y:S01]  /*1af20*/  IMAD R0, R0, R17, R8 ;  /* 0x0000001100007224 */ /* 0x000fe200078e0208 */
[----:B--2---:R-:W-:-:S04]  /*1af30*/  LEA R8, P1, R2, UR4, 0x1 ;  /* 0x0000000402087c11 */ /* 0x004fc8000f8208ff */
[----:B------:R-:W-:-:S04]  /*1af40*/  IADD3 R0, PT, PT, R0, R3, RZ ;  /* 0x0000000300007210 */ /* 0x000fc80007ffe0ff */
[----:B------:R-:W-:-:S05]  /*1af50*/  LEA.HI.X R9, R2, UR5, R0, 0x1, P1 ;  /* 0x0000000502097c11 */ /* 0x000fca00088f0c00 */
[----:B-1----:R2:W-:Y:S02]  /*1af60*/  STG.E.128 desc[UR16][R8.64], R12 ;  /* 0x0000000c08007986 */ /* 0x0025e4000c101d10 */
.L_x_736:
[----:B------:R-:W-:Y:S05]  /*1af70*/  BSYNC.RECONVERGENT B0 ;  /* 0x0000000000007941 */ /* 0x000fea0003800200 */
.L_x_735:
[----:B-12-4-:R1:W2:Y:S01]  /*1af80*/  LDS.128 R12, [R237+0x1000] ;  /* 0x00100000ed0c7984 */ /* 0x0162a20000000c00 */
[----:B------:R-:W-:Y:S04]  /*1af90*/  BSSY.RECONVERGENT B0, `(.L_x_737) ;  /* 0x000000e000007945 */ /* 0x000fe80003800200 */
[----:B------:R-:W-:Y:S05]  /*1afa0*/  @P3 BRA `(.L_x_738) ;  /* 0x0000000000303947 */ /* 0x000fea0003800000 */
[----:B------:R-:W-:Y:S01]  /*1afb0*/  IADD3 R0, P1, PT, R236, 0x20, RZ ;  /* 0x00000020ec007810 */ /* 0x000fe20007f3e0ff */
[----:B------:R-:W3:Y:S01]  /*1afc0*/  LDCU.64 UR4, c[0x0][0x3f0] ;  /* 0x00007e00ff0477ac */ /* 0x000ee20008000a00 */
[----:B------:R-:W-:-:S03]  /*1afd0*/  MOV R3, R5 ;  /* 0x0000000500037202 */ /* 0x000fc60000000f00 */
[----:B------:R-:W-:-:S04]  /*1afe0*/  IMAD.X R2, RZ, RZ, RZ, P1 ;  /* 0x000000ffff027224 */ /* 0x000fc800008e06ff */
[----:B------:R-:W-:Y:S02]  /*1aff0*/  IMAD R8, R2, R16, RZ ;  /* 0x0000001002087224 */ /* 0x000fe400078e02ff */
[----:B------:R-:W-:-:S04]  /*1b000*/  IMAD.MOV.U32 R2, RZ, RZ, R6 ;  /* 0x000000ffff027224 */ /* 0x000fc800078e0006 */
[----:B------:R-:W-:-:S04]  /*1b010*/  IMAD.WIDE.U32 R2, R0, R16, R2 ;  /* 0x0000001000027225 */ /* 0x000fc800078e0002 */
[----:B------:R-:W-:Y:S01]  /*1b020*/  IMAD R0, R0, R17, R8 ;  /* 0x0000001100007224 */ /* 0x000fe200078e0208 */
[----:B---3--:R-:W-:-:S04]  /*1b030*/  LEA R8, P1, R2, UR4, 0x1 ;  /* 0x0000000402087c11 */ /* 0x008fc8000f8208ff */
[----:B------:R-:W-:-:S04]  /*1b040*/  IADD3 R0, PT, PT, R0, R3, RZ ;  /* 0x0000000300007210 */ /* 0x000fc80007ffe0ff */
[----:B------:R-:W-:-:S05]  /*1b050*/  LEA.HI.X R9, R2, UR5, R0, 0x1, P1 ;  /* 0x0000000502097c11 */ /* 0x000fca00088f0c00 */
[----:B--2---:R3:W-:Y:S02]  /*1b060*/  STG.E.128 desc[UR16][R8.64], R12 ;  /* 0x0000000c08007986 */ /* 0x0047e4000c101d10 */
.L_x_738:
[----:B------:R-:W-:Y:S05]  /*1b070*/  BSYNC.RECONVERGENT B0 ;  /* 0x0000000000007941 */ /* 0x000fea0003800200 */
.L_x_737:
[----:B------:R-:W-:Y:S05]  /*1b080*/  @P0 EXIT ;  /* 0x000000000000094d */ /* 0x000fea0003800000 */
[----:B------:R-:W4:Y:S01]  /*1b090*/  LDCU.64 UR4, c[0x0][0x3f0] ;  /* 0x00007e00ff0477ac */ /* 0x000f220008000a00 */
[----:B------:R-:W-:Y:S01]  /*1b0a0*/  IADD3 R7, P0, PT, R236, 0x30, RZ ;  /* 0x00000030ec077810 */ /* 0x000fe20007f1e0ff */
        /* <DEDUP_REMOVED lines=9> */
[----:B------:R-:W-:Y:S01]  /*1b140*/  STG.E.128 desc[UR16][R2.64], R20 ;  /* 0x0000001402007986 */ /* 0x000fe2000c101d10 */
[----:B------:R-:W-:Y:S05]  /*1b150*/  EXIT ;  /* 0x000000000000794d */ /* 0x000fea0003800000 */
.L_x_739:
        /* <DEDUP_REMOVED lines=10> */
.L_x_7131:


//--------------------- .text._ZN5flash24flash_fwd_splitkv_kernelI23Flash_fwd_kernel_traitsILi64ELi64ELi256ELi4ELb0ELb0EN7cutlass10bfloat16_tE19Flash_kernel_traitsILi64ELi64ELi256ELi4ES3_EELb1ELb0ELb0ELb0ELb0ELb0ELb0ELb1EEEvNS_16Flash_fwd_paramsE --------------------------
	.section	.text._ZN5flash24flash_fwd_splitkv_kernelI23Flash_fwd_kernel_traitsILi64ELi64ELi256ELi4ELb0ELb0EN7cutlass10bfloat16_tE19Flash_kernel_traitsILi64ELi64ELi256ELi4ES3_EELb1ELb0ELb0ELb0ELb0ELb0ELb0ELb1EEEvNS_16Flash_fwd_paramsE,"ax",@progbits
	.align	128
        .global         _ZN5flash24flash_fwd_splitkv_kernelI23Flash_fwd_kernel_traitsILi64ELi64ELi256ELi4ELb0ELb0EN7cutlass10bfloat16_tE19Flash_kernel_traitsILi64ELi64ELi256ELi4ES3_EELb1ELb0ELb0ELb0ELb0ELb0ELb0ELb1EEEvNS_16Flash_fwd_paramsE
        .type           _ZN5flash24flash_fwd_splitkv_kernelI23Flash_fwd_kernel_traitsILi64ELi64ELi256ELi4ELb0ELb0EN7cutlass10bfloat16_tE19Flash_kernel_traitsILi64ELi64ELi256ELi4ES3_EELb1ELb0ELb0ELb0ELb0ELb0ELb0ELb1EEEvNS_16Flash_fwd_paramsE,@function
        .size           _ZN5flash24flash_fwd_splitkv_kernelI23Flash_fwd_kernel_traitsILi64ELi64ELi256ELi4ELb0ELb0EN7cutlass10bfloat16_tE19Flash_kernel_traitsILi64ELi64ELi256ELi4ES3_EELb1ELb0ELb0ELb0ELb0ELb0ELb0ELb1EEEvNS_16Flash_fwd_paramsE,(.L_x_7132 - _ZN5flash24flash_fwd_splitkv_kernelI23Flash_fwd_kernel_traitsILi64ELi64ELi256ELi4ELb0ELb0EN7cutlass10bfloat16_tE19Flash_kernel_traitsILi64ELi64ELi256ELi4ES3_EELb1ELb0ELb0ELb0ELb0ELb0ELb0ELb1EEEvNS_16Flash_fwd_paramsE)
        .other          _ZN5flash24flash_fwd_splitkv_kernelI23Flash_fwd_kernel_traitsILi64ELi64ELi256ELi4ELb0ELb0EN7cutlass10bfloat16_tE19Flash_kernel_traitsILi64ELi64ELi256ELi4ES3_EELb1ELb0ELb0ELb0ELb0ELb0ELb0ELb1EEEvNS_16Flash_fwd_paramsE,@"STO_CUDA_ENTRY STV_DEFAULT"
_ZN5flash24flash_fwd_splitkv_kernelI23Flash_fwd_kernel_traitsILi64ELi64ELi256ELi4ELb0ELb0EN7cutlass10bfloat16_tE19Flash_kernel_traitsILi64ELi64ELi256ELi4ES3_EELb1ELb0ELb0ELb0ELb0ELb0ELb0ELb1EEEvNS_16Flash_fwd_paramsE:
.text._ZN5flash24flash_fwd_splitkv_kernelI23Flash_fwd_kernel_traitsILi64ELi64ELi256ELi4ELb0ELb0EN7cutlass10bfloat16_tE19Flash_kernel_traitsILi64ELi64ELi256ELi4ES3_EELb1ELb0ELb0ELb0ELb0ELb0ELb0ELb1EEEvNS_16Flash_fwd_paramsE:
[----:B------:R-:W-:Y:S01]  /*0000*/  LDC R1, c[0x0][0x37c] ;  /* 0x0000df00ff017b82 */ /* 0x000fe20000000800 */
[----:B------:R-:W1:Y:S07]  /*0010*/  S2R R7, SR_CTAID.Y ;  /* 0x0000000000077919 */ /* 0x000e6e0000002600 */
[----:B------:R-:W2:Y:S01]  /*0020*/  LDC.64 R2, c[0x0][0x478] ;  /* 0x00011e00ff027b82 */ /* 0x000ea20000000a00 */
[----:B------:R-:W3:Y:S01]  /*0030*/  LDCU.64 UR8, c[0x0][0x460] ;  /* 0x00008c00ff0877ac */ /* 0x000ee20008000a00 */
[----:B------:R-:W-:Y:S01]  /*0040*/  IMAD.MOV.U32 R230, RZ, RZ, -0x1 ;  /* 0xffffffffffe67424 */ /* 0x000fe200078e00ff */
[----:B------:R-:W4:Y:S05]  /*0050*/  LDCU.64 UR6, c[0x0][0x470] ;  /* 0x00008e00ff0677ac */ /* 0x000f2a0008000a00 */
[----:B------:R-:W1:Y:S01]  /*0060*/  LDC.64 R4, c[0x0][0x460] ;  /* 0x00011800ff047b82 */ /* 0x000e620000000a00 */
[----:B------:R-:W4:Y:S01]  /*0070*/  LDCU.64 UR4, c[0x0][0x358] ;  /* 0x00006b00ff0477ac */ /* 0x000f220008000a00 */
[----:B---3--:R-:W-:-:S02]  /*0080*/  ISETP.NE.U32.AND P1, PT, RZ, UR8, PT ;  /* 0x00000008ff007c0c */ /* 0x008fc4000bf25070 */
[----:B------:R-:W-:Y:S02]  /*0090*/  ISETP.NE.U32.AND P0, PT, RZ, UR8, PT ;  /* 0x00000008ff007c0c */ /* 0x000fe4000bf05070 */
[----:B------:R-:W-:Y:S02]  /*00a0*/  ISETP.NE.AND.EX P2, PT, RZ, UR9, PT, P1 ;  /* 0x00000009ff007c0c */ /* 0x000fe4000bf45310 */
[----:B------:R-:W-:Y:S02]  /*00b0*/  ISETP.NE.AND.EX P3, PT, RZ, UR9, PT, P0 ;  /* 0x00000009ff007c0c */ /* 0x000fe4000bf65300 */
[----:B--2---:R-:W-:-:S04]  /*00c0*/  ISETP.NE.U32.AND P0, PT, R2, RZ, PT ;  /* 0x000000ff0200720c */ /* 0x004fc80003f05070 */
[----:B------:R-:W-:Y:S01]  /*00d0*/  ISETP.NE.AND.EX P1, PT, R3, RZ, PT, P0 ;  /* 0x000000ff0300720c */ /* 0x000fe20003f25300 */
[----:B-1----:R-:W-:Y:S01]  /*00e0*/  IMAD.WIDE.U32 R4, R7, 0x4, R4 ;  /* 0x0000000407047825 */ /* 0x002fe200078e0004 */
[----:B----4-:R-:W-:-:S03]  /*00f0*/  ISETP.NE.U32.AND P0, PT, RZ, UR6, PT ;  /* 0x00000006ff007c0c */ /* 0x010fc6000bf05070 */
[----:B------:R-:W-:Y:S01]  /*0100*/  IMAD.SHL.U32 R11, R7, 0x4, RZ ;  /* 0x00000004070b7824 */ /* 0x000fe200078e00ff */
[----:B------:R-:W-:Y:S01]  /*0110*/  ISETP.NE.AND.EX P5, PT, RZ, UR7, PT, P0 ;  /* 0x00000007ff007c0c */ /* 0x000fe2000bfa5300 */
[----:B------:R-:W2:Y:S01]  /*0120*/  @P2 LDG.E R230, desc[UR4][R4.64] ;  /* 0x0000000404e62981 */ /* 0x000ea2000c1e1900 */
[----:B------:R-:W-:Y:S02]  /*0130*/  SHF.R.U32.HI R8, RZ, 0x1e, R7 ;  /* 0x0000001eff087819 */ /* 0x000fe40000011607 */
[C---:B------:R-:W-:Y:S01]  /*0140*/  IADD3 R160, P2, PT, R11.reuse, UR6, RZ ;  /* 0x000000060ba07c10 */ /* 0x040fe2000ff5e0ff */
[----:B------:R1:W2:Y:S01]  /*0150*/  @P3 LDG.E R13, desc[UR4][R4.64+0x4] ;  /* 0x00000404040d3981 */ /* 0x0002a2000c1e1900 */
[----:B------:R-:W-:Y:S01]  /*0160*/  IMAD.MOV.U32 R0, RZ, RZ, RZ ;  /* 0x000000ffff007224 */ /* 0x000fe200078e00ff */
[----:B------:R-:W-:Y:S01]  /*0170*/  @P1 IADD3 R2, P0, PT, R11, R2, RZ ;  /* 0x000000020b021210 */ /* 0x000fe20007f1e0ff */
[----:B------:R-:W3:Y:S01]  /*0180*/  S2R R15, SR_CTAID.X ;  /* 0x00000000000f7919 */ /* 0x000ee20000002500 */
[C---:B------:R-:W-:Y:S01]  /*0190*/  IADD3.X R161, PT, PT, R8.reuse, UR7, RZ, P2, !PT ;  /* 0x0000000708a17c10 */ /* 0x040fe200097fe4ff */
[----:B------:R-:W4:Y:S02]  /*01a0*/  LDCU.U8 UR6, c[0x0][0x532] ;  /* 0x0000a640ff0677ac */ /* 0x000f240008000000 */
[----:B------:R-:W-:Y:S01]  /*01b0*/  @P1 IMAD.X R3, R8, 0x1, R3, P0 ;  /* 0x0000000108031824 */ /* 0x000fe200000e0603 */
[----:B------:R-:W2:Y:S01]  /*01c0*/  @!P3 LDC R232, c[0x0][0x434] ;  /* 0x00010d00ffe8bb82 */ /* 0x000ea20000000800 */
[----:B------:R2:W5:Y:S04]  /*01d0*/  @P5 LDG.E R0, desc[UR4][R160.64] ;  /* 0x00000004a0005981 */ /* 0x000568000c1e1900 */
[----:B------:R2:W5:Y:S03]  /*01e0*/  @P1 LDG.E R65, desc[UR4][R2.64] ;  /* 0x0000000402411981 */ /* 0x000566000c1e1900 */
[----:B------:R-:W2:Y:S08]  /*01f0*/  @!P1 LDC R6, c[0x0][0x43c] ;  /* 0x00010f00ff069b82 */ /* 0x000eb00000000800 */
[----:B-1----:R-:W1:Y:S01]  /*0200*/  LDC.64 R4, c[0x0][0x468] ;  /* 0x00011a00ff047b82 */ /* 0x002e620000000a00 */
[----:B----4-:R-:W-:-:S07]  /*0210*/  ISETP.NE.AND P4, PT, RZ, UR6, PT ;  /* 0x00000006ff007c0c */ /* 0x010fce000bf85270 */
[----:B------:R-:W4:Y:S01]  /*0220*/  @!P1 LDC.64 R2, c[0x0][0x488] ;  /* 0x00012200ff029b82 */ /* 0x000f220000000a00 */
[----:B-1----:R-:W-:-:S04]  /*0230*/  ISETP.EQ.U32.AND P0, PT, R4, RZ, PT ;  /* 0x000000ff0400720c */ /* 0x002fc80003f02070 */
[----:B------:R-:W-:Y:S02]  /*0240*/  ISETP.EQ.OR.EX P2, PT, R5, RZ, !P4, P0 ;  /* 0x000000ff0500720c */ /* 0x000fe40006742700 */
[----:B------:R-:W-:-:S05]  /*0250*/  IADD3 R16, P0, PT, R11, R4, RZ ;  /* 0x000000040b107210 */ /* 0x000fca0007f1e0ff */
[----:B------:R-:W-:Y:S01]  /*0260*/  IMAD.X R17, R8, 0x1, R5, P0 ;  /* 0x0000000108117824 */ /* 0x000fe200000e0605 */
[----:B------:R-:W-:-:S04]  /*0270*/  ISETP.NE.U32.AND P0, PT, R4, RZ, PT ;  /* 0x000000ff0400720c */ /* 0x000fc80003f05070 */
[----:B------:R-:W-:-:S13]  /*0280*/  ISETP.NE.AND.EX P0, PT, R5, RZ, PT, P0 ;  /* 0x000000ff0500720c */ /* 0x000fda0003f05300 */
[----:B------:R-:W1:Y:S01]  /*0290*/  @!P0 LDC R67, c[0x0][0x438] ;  /* 0x00010e00ff438b82 */ /* 0x000e620000000800 */
[----:B------:R-:W-:Y:S02]  /*02a0*/  IMAD.MOV.U32 R9, RZ, RZ, -0x1 ;  /* 0xffffffffff097424 */ /* 0x000fe400078e00ff */
[----:B---3--:R-:W-:-:S04]  /*02b0*/  IMAD.SHL.U32 R71, R15, 0x40, RZ ;  /* 0x000000400f477824 */ /* 0x008fc800078e00ff */
[----:B------:R3:W5:Y:S01]  /*02c0*/  @!P2 LDG.E R9, desc[UR4][R16.64] ;  /* 0x000000041009a981 */ /* 0x000762000c1e1900 */
[----:B--2---:R-:W-:-:S05]  /*02d0*/  @P3 IMAD.IADD R232, R13, 0x1, -R230 ;  /* 0x000000010de83824 */ /* 0x004fca00078e0ae6 */
[----:B------:R-:W-:Y:S01]  /*02e0*/  ISETP.GT.AND P2, PT, R232, R71, PT ;  /* 0x00000047e800720c */ /* 0x000fe20003f44270 */
[----:B-1-34-:R-:W-:-:S12]  /*02f0*/  @!P0 BRA `(.L_x_740) ;  /* 0x00000000000c8947 */ /* 0x01afd80003800000 */
[----:B------:R-:W2:Y:S02]  /*0300*/  @P4 LDG.E R4, desc[UR4][R16.64+0x4] ;  /* 0x0000040410044981 */ /* 0x000ea4000c1e1900 */
[----:B--2--5:R-:W-:-:S06]  /*0310*/  @P4 IADD3 R67, PT, PT, R4, -R9, RZ ;  /* 0x8000000904434210 */ /* 0x024fcc0007ffe0ff */
[----:B------:R1:W5:Y:S02]  /*0320*/  @!P4 LDG.E R67, desc[UR4][R16.64] ;  /* 0x000000041043c981 */ /* 0x000364000c1e1900 */
.L_x_740:
[----:B------:R-:W-:Y:S01]  /*0330*/  @!P1 ISETP.NE.U32.AND P0, PT, R2, RZ, PT ;  /* 0x000000ff0200920c */ /* 0x000fe20003f05070 */
[----:B------:R-:W-:-:S12]  /*0340*/  @!P2 EXIT ;  /* 0x000000000000a94d */ /* 0x000fd80003800000 */
[----:B------:R-:W2:Y:S01]  /*0350*/  LDC R2, c[0x0][0x508] ;  /* 0x00014200ff027b82 */ /* 0x000ea20000000800 */
[----:B------:R-:W-:Y:S01]  /*0360*/  @!P1 ISETP.NE.AND.EX P0, PT, R3, RZ, PT, P0 ;  /* 0x000000ff0300920c */ /* 0x000fe20003f05300 */
[----:B------:R-:W3:Y:S01]  /*0370*/  LDCU UR7, c[0x0][0x438] ;  /* 0x00008700ff0777ac */ /* 0x000ee20008000800 */
[--C-:B-----5:R-:W-:Y:S01]  /*0380*/  IMAD.IADD R67, R67, 0x1, -R0.reuse ;  /* 0x0000000143437824 */ /* 0x120fe200078e0a00 */
[----:B------:R-:W4:Y:S01]  /*0390*/  S2R R68, SR_TID.X ;  /* 0x0000000000447919 */ /* 0x000f220000002100 */
[----:B------:R-:W-:Y:S01]  /*03a0*/  @!P1 SEL R6, R6, RZ, P0 ;  /* 0x000000ff06069207 */ /* 0x000fe20000000000 */
[----:B------:R-:W-:-:S04]  /*03b0*/  @P1 IMAD.IADD R65, R65, 0x1, -R0 ;  /* 0x0000000141411824 */ /* 0x000fc800078e0a00 */
[----:B------:R-:W-:Y:S02]  /*03c0*/  @!P1 IMAD.IADD R65, R67, 0x1, R6 ;  /* 0x0000000143419824 */ /* 0x000fe400078e0206 */
[----:B------:R-:W1:Y:S02]  /*03d0*/  S2R R6, SR_CTAID.Z ;  /* 0x0000000000067919 */ /* 0x000e640000002700 */
[----:B------:R-:W-:-:S05]  /*03e0*/  VIADD R5, R65, 0xff ;  /* 0x000000ff41057836 */ /* 0x000fca0000000000 */
[----:B------:R-:W-:Y:S01]  /*03f0*/  IADD3 R3, PT, PT, R5, R71, -R232 ;  /* 0x0000004705037210 */ /* 0x000fe20007ffe8e8 */
[----:B---3--:R-:W-:Y:S01]  /*0400*/  UIADD3 UR7, UPT, UPT, UR7, 0xff, URZ ;  /* 0x000000ff07077890 */ /* 0x008fe2000fffe0ff */
[----:B------:R-:W-:Y:S02]  /*0410*/  SHF.R.S32.HI R4, RZ, 0x1f, R5 ;  /* 0x0000001fff047819 */ /* 0x000fe40000011405 */
[----:B--2---:R-:W-:Y:S01]  /*0420*/  IADD3 R3, PT, PT, R3, 0x40, R2 ;  /* 0x0000004003037810 */ /* 0x004fe20007ffe002 */
[----:B------:R-:W-:Y:S01]  /*0430*/  USHF.R.S32.HI UR6, URZ, 0x1f, UR7 ;  /* 0x0000001fff067899 */ /* 0x000fe20008011407 */
[----:B------:R-:W-:Y:S01]  /*0440*/  LEA.HI R4, R4, R5, RZ, 0x8 ;  /* 0x0000000504047211 */ /* 0x000fe200078f40ff */
[----:B------:R-:W-:Y:S01]  /*0450*/  IMAD.MOV.U32 R5, RZ, RZ, R7 ;  /* 0x000000ffff057224 */ /* 0x000fe200078e0007 */
[----:B------:R-:W-:Y:S01]  /*0460*/  SHF.R.S32.HI R2, RZ, 0x1f, R3 ;  /* 0x0000001fff027819 */ /* 0x000fe20000011403 */
[----:B------:R-:W-:Y:S01]  /*0470*/  ULEA.HI UR6, UR6, UR7, URZ, 0x8 ;  /* 0x0000000706067291 */ /* 0x000fe2000f8f40ff */
[----:B------:R-:W-:-:S02]  /*0480*/  SHF.R.S32.HI R4, RZ, 0x8, R4 ;  /* 0x00000008ff047819 */ /* 0x000fc40000011404 */
[----:B------:R-:W-:Y:S01]  /*0490*/  LEA.HI R2, R2, R3, RZ, 0x8 ;  /* 0x0000000302027211 */ /* 0x000fe200078f40ff */
[----:B------:R-:W-:-:S03]  /*04a0*/  USHF.R.S32.HI UR6, URZ, 0x8, UR6 ;  /* 0x00000008ff067899 */ /* 0x000fc60008011406 */
[----:B------:R-:W-:-:S04]  /*04b0*/  SHF.R.S32.HI R3, RZ, 0x8, R2 ;  /* 0x00000008ff037819 */ /* 0x000fc80000011402 */
[----:B------:R-:W-:-:S04]  /*04c0*/  VIMNMX3 R58, R4, UR6, R3, PT ;  /* 0x00000006043a7c0f */ /* 0x000fc8000b800103 */
[----:B------:R-:W-:-:S13]  /*04d0*/  ISETP.GT.AND P0, PT, R58, RZ, PT ;  /* 0x000000ff3a00720c */ /* 0x000fda0003f04270 */
[----:B-1--4-:R-:W-:Y:S05]  /*04e0*/  @P0 BRA `(.L_x_741) ;  /* 0x0000000400a40947 */ /* 0x012fea0003800000 */
[----:B------:R-:W-:Y:S01]  /*04f0*/  ISETP.NE.AND P1, PT, R230, -0x1, PT ;  /* 0xffffffffe600780c */ /* 0x000fe20003f25270 */
[----:B------:R-:W1:Y:S01]  /*0500*/  LDCU UR6, c[0x0][0x440] ;  /* 0x00008800ff0677ac */ /* 0x000e620008000800 */
[----:B------:R-:W2:Y:S01]  /*0510*/  LDC.64 R2, c[0x0][0x408] ;  /* 0x00010200ff027b82 */ /* 0x000ea20000000a00 */
[----:B------:R-:W-:Y:S01]  /*0520*/  SHF.L.U32 R10, R68, 0x3, RZ ;  /* 0x00000003440a7819 */ /* 0x000fe200000006ff */
[----:B------:R-:W-:Y:S01]  /*0530*/  IMAD.IADD R232, R232, 0x1, -R71 ;  /* 0x00000001e8e87824 */ /* 0x000fe200078e0a47 */
[----:B------:R-:W-:Y:S01]  /*0540*/  SHF.R.U32.HI R13, RZ, 0x3, R68 ;  /* 0x00000003ff0d7819 */ /* 0x000fe20000011644 */
[----:B------:R-:W-:Y:S01]  /*0550*/  IMAD.MOV.U32 R11, RZ, RZ, RZ ;  /* 0x000000ffff0b7224 */ /* 0x000fe200078e00ff */
[----:B------:R-:W-:Y:S01]  /*0560*/  LOP3.LUT R10, R10, 0x38, RZ, 0xc0, !PT ;  /* 0x000000380a0a7812 */ /* 0x000fe200078ec0ff */
[----:B------:R-:W3:Y:S01]  /*0570*/  LDCU UR8, c[0x0][0x3e0] ;  /* 0x00007c00ff0877ac */ /* 0x000ee20008000800 */
[----:B------:R-:W-:Y:S04]  /*0580*/  BSSY.RECONVERGENT B0, `(.L_x_742) ;  /* 0x000002e000007945 */ /* 0x000fe80003800200 */
[----:B------:R-:W4:Y:S01]  /*0590*/  @!P1 LDC.64 R8, c[0x0][0x400] ;  /* 0x00010000ff089b82 */ /* 0x000f220000000a00 */
[----:B-1----:R-:W-:Y:S01]  /*05a0*/  ISETP.GE.AND P2, PT, R10, UR6, PT ;  /* 0x000000060a007c0c */ /* 0x002fe2000bf46270 */
[----:B------:R-:W1:Y:S03]  /*05b0*/  LDCU.64 UR6, c[0x0][0x410] ;  /* 0x00008200ff0677ac */ /* 0x000e660008000a00 */
[----:B------:R-:W-:Y:S01]  /*05c0*/  ISETP.GE.OR P0, PT, R13, R232, P2 ;  /* 0x000000e80d00720c */ /* 0x000fe20001706670 */
[----:B--2---:R-:W-:-:S04]  /*05d0*/  @P1 IMAD.WIDE.U32 R14, R230, R2, RZ ;  /* 0x00000002e60e1225 */ /* 0x004fc800078e00ff */
[----:B----4-:R-:W-:-:S04]  /*05e0*/  @!P1 IMAD.WIDE.U32 R16, R7, R8, RZ ;  /* 0x0000000807109225 */ /* 0x010fc800078e00ff */
[----:B------:R-:W-:Y:S01]  /*05f0*/  @!P1 IMAD R0, R7, R9, R17 ;  /* 0x0000000907009224 */ /* 0x000fe200078e0211 */
[----:B------:R-:W-:Y:S01]  /*0600*/  @!P1 MOV R4, R16 ;  /* 0x0000001000049202 */ /* 0x000fe20000000f00 */
[----:B------:R-:W-:Y:S01]  /*0610*/  IMAD.WIDE.U32 R8, R71, R2, R10 ;  /* 0x0000000247087225 */ /* 0x000fe200078e000a */
[----:B------:R-:W-:-:S03]  /*0620*/  @P1 MOV R4, R14 ;  /* 0x0000000e00041202 */ /* 0x000fc60000000f00 */
[-C--:B------:R-:W-:Y:S01]  /*0630*/  @P1 IMAD R0, R230, R3.reuse, R15 ;  /* 0x00000003e6001224 */ /* 0x080fe200078e020f */
[----:B------:R-:W-:Y:S01]  /*0640*/  IADD3 R14, P1, PT, R4, R8, RZ ;  /* 0x00000008040e7210 */ /* 0x000fe20007f3e0ff */
[----:B------:R-:W-:Y:S02]  /*0650*/  IMAD R7, R71, R3, R9 ;  /* 0x0000000347077224 */ /* 0x000fe400078e0209 */
[----:B------:R-:W2:Y:S01]  /*0660*/  @!P0 LDC.64 R8, c[0x0][0x3f0] ;  /* 0x0000fc00ff088b82 */ /* 0x000ea20000000a00 */
[C---:B------:R-:W-:Y:S02]  /*0670*/  VIADD R17, R13.reuse, 0x10 ;  /* 0x000000100d117836 */ /* 0x040fe40000000000 */
[----:B------:R-:W-:Y:S01]  /*0680*/  IMAD.X R15, R0, 0x1, R7, P1 ;  /* 0x00000001000f7824 */ /* 0x000fe200008e0607 */
[----:B------:R-:W-:Y:S02]  /*0690*/  IADD3 R7, PT, PT, R13, 0x20, RZ ;  /* 0x000000200d077810 */ /* 0x000fe40007ffe0ff */
[-C--:B------:R-:W-:Y:S01]  /*06a0*/  ISETP.GE.OR P3, PT, R17, R232.reuse, P2 ;  /* 0x000000e81100720c */ /* 0x080fe20001766670 */
[----:B-1----:R-:W-:Y:S01]  /*06b0*/  IMAD.WIDE.U32 R14, R6, UR6, R14 ;  /* 0x00000006060e7c25 */ /* 0x002fe2000f8e000e */
[----:B------:R-:W1:Y:S01]  /*06c0*/  LDCU UR6, c[0x0][0x434] ;  /* 0x00008680ff0677ac */ /* 0x000e620008000800 */
[----:B------:R-:W-:-:S02]  /*06d0*/  ISETP.GE.OR P4, PT, R7, R232, P2 ;  /* 0x000000e80700720c */ /* 0x000fc40001786670 */
[----:B------:R-:W-:Y:S01]  /*06e0*/  IMAD R19, R6, UR7, R15 ;  /* 0x0000000706137c24 */ /* 0x000fe2000f8e020f */
[----:B------:R-:W-:Y:S01]  /*06f0*/  @!P0 MOV R18, R14 ;  /* 0x0000000e00128202 */ /* 0x000fe20000000f00 */
[----:B---3--:R-:W-:Y:S01]  /*0700*/  IMAD R6, R5, UR8, R6 ;  /* 0x0000000805067c24 */ /* 0x008fe2000f8e0206 */
[----:B------:R-:W-:-:S03]  /*0710*/  IADD3 R5, PT, PT, R13, 0x30, RZ ;  /* 0x000000300d057810 */ /* 0x000fc60007ffe0ff */
[----:B------:R-:W-:Y:S01]  /*0720*/  @!P0 IMAD.WIDE.U32 R20, R13, R2, R18 ;  /* 0x000000020d148225 */ /* 0x000fe200078e0012 */
[----:B------:R-:W-:-:S03]  /*0730*/  ISETP.GE.OR P2, PT, R5, R232, P2 ;  /* 0x000000e80500720c */ /* 0x000fc60001746670 */
[----:B------:R-:W-:Y:S01]  /*0740*/  @!P0 IMAD R0, R13, R3, R21 ;  /* 0x000000030d008224 */ /* 0x000fe200078e0215 */
[----:B--2---:R-:W-:Y:S01]  /*0750*/  @!P0 LEA R8, P1, R20, R8, 0x1 ;  /* 0x0000000814088211 */ /* 0x004fe200078208ff */
[----:B-1----:R-:W-:-:S03]  /*0760*/  IMAD R6, R6, UR6, R71 ;  /* 0x0000000606067c24 */ /* 0x002fc6000f8e0247 */
[----:B------:R-:W-:-:S05]  /*0770*/  @!P0 LEA.HI.X R9, R20, R9, R0, 0x1, P1 ;  /* 0x0000000914098211 */ /* 0x000fca00008f0c00 */
[----:B------:R1:W-:Y:S01]  /*0780*/  @!P0 STG.E.128 desc[UR4][R8.64], RZ ;  /* 0x000000ff08008986 */ /* 0x0003e2000c101d04 */
[----:B------:R-:W-:Y:S05]  /*0790*/  @P3 BRA `(.L_x_743) ;  /* 0x0000000000303947 */ /* 0x000fea0003800000 */
[----:B-1----:R-:W-:Y:S01]  /*07a0*/  IADD3 R9, P0, PT, R13, 0x10, RZ ;  /* 0x000000100d097810 */ /* 0x002fe20007f1e0ff */
        /* <DEDUP_REMOVED lines=11> */
.L_x_743:
[----:B------:R-:W-:Y:S05]  /*0860*/  BSYNC.RECONVERGENT B0 ;  /* 0x0000000000007941 */ /* 0x000fea0003800200 */
.L_x_742:
[----:B------:R-:W-:Y:S04]  /*0870*/  BSSY.RECONVERGENT B0, `(.L_x_744) ;  /* 0x000000e000007945 */ /* 0x000fe80003800200 */
[----:B------:R-:W-:Y:S05]  /*0880*/  @P4 BRA `(.L_x_745) ;  /* 0x0000000000304947 */ /* 0x000fea0003800000 */
[----:B-12---:R-:W-:Y:S01]  /*0890*/  IADD3 R9, P0, PT, R13, 0x20, RZ ;  /* 0x000000200d097810 */ /* 0x006fe20007f1e0ff */
        /* <DEDUP_REMOVED lines=11> */
.L_x_745:
[----:B------:R-:W-:Y:S05]  /*0950*/  BSYNC.RECONVERGENT B0 ;  /* 0x0000000000007941 */ /* 0x000fea0003800200 */
.L_x_744:
        /* <DEDUP_REMOVED lines=13> */
.L_x_747:
[----:B------:R-:W-:Y:S05]  /*0a30*/  BSYNC.RECONVERGENT B0 ;  /* 0x0000000000007941 */ /* 0x000fea0003800200 */
.L_x_746:
[----:B------:R-:W4:Y:S01]  /*0a40*/  LDCU.64 UR6, c[0x0][0x420] ;  /* 0x00008400ff0677ac */ /* 0x000f220008000a00 */
[----:B------:R-:W-:-:S04]  /*0a50*/  ISETP.NE.AND P0, PT, R10, RZ, PT ;  /* 0x000000ff0a00720c */ /* 0x000fc80003f05270 */
[-C--:B------:R-:W-:Y:S02]  /*0a60*/  ISETP.GE.OR P3, PT, R13, R232.reuse, P0 ;  /* 0x000000e80d00720c */ /* 0x080fe40000766670 */
[-C--:B------:R-:W-:Y:S02]  /*0a70*/  ISETP.GE.OR P2, PT, R17, R232.reuse, P0 ;  /* 0x000000e81100720c */ /* 0x080fe40000746670 */
[-C--:B------:R-:W-:Y:S02]  /*0a80*/  ISETP.GE.OR P1, PT, R7, R232.reuse, P0 ;  /* 0x000000e80700720c */ /* 0x080fe40000726670 */
[C---:B------:R-:W-:Y:S02]  /*0a90*/  IADD3 R13, P4, PT, R6.reuse, R13, RZ ;  /* 0x0000000d060d7210 */ /* 0x040fe40007f9e0ff */
[----:B------:R-:W-:Y:S02]  /*0aa0*/  ISETP.GE.OR P0, PT, R5, R232, P0 ;  /* 0x000000e80500720c */ /* 0x000fe40000706670 */
[----:B------:R-:W-:-:S02]  /*0ab0*/  LEA.HI.X.SX32 R6, R6, RZ, 0x1, P4 ;  /* 0x000000ff06067211 */ /* 0x000fc400020f0eff */
[C---:B----4-:R-:W-:Y:S01]  /*0ac0*/  LEA R2, P4, R13.reuse, UR6, 0x2 ;  /* 0x000000060d027c11 */ /* 0x050fe2000f8810ff */
[----:B-123--:R-:W-:Y:S02]  /*0ad0*/  @!P3 IMAD.MOV.U32 R9, RZ, RZ, 0x7f800000 ;  /* 0x7f800000ff09b424 */ /* 0x00efe400078e00ff */
[----:B------:R-:W-:Y:S01]  /*0ae0*/  @!P2 IMAD.MOV.U32 R7, RZ, RZ, 0x7f800000 ;  /* 0x7f800000ff07a424 */ /* 0x000fe200078e00ff */
[----:B------:R-:W-:Y:S01]  /*0af0*/  LEA.HI.X R3, R13, UR7, R6, 0x2, P4 ;  /* 0x000000070d037c11 */ /* 0x000fe2000a0f1406 */
[----:B------:R-:W-:-:S04]  /*0b00*/  @!P1 IMAD.MOV.U32 R5, RZ, RZ, 0x7f800000 ;  /* 0x7f800000ff059424 */ /* 0x000fc800078e00ff */
[----:B------:R1:W-:Y:S04]  /*0b10*/  @!P3 STG.E desc[UR4][R2.64], R9 ;  /* 0x000000090200b986 */ /* 0x0003e8000c101904 */
[----:B------:R1:W-:Y:S04]  /*0b20*/  @!P2 STG.E desc[UR4][R2.64+0x40], R7 ;  /* 0x000040070200a986 */ /* 0x0003e8000c101904 */
[----:B------:R1:W-:Y:S01]  /*0b30*/  @!P1 STG.E desc[UR4][R2.64+0x80], R5 ;  /* 0x0000800502009986 */ /* 0x0003e2000c101904 */
[----:B------:R-:W-:Y:S05]  /*0b40*/  @P0 EXIT ;  /* 0x000000000000094d */ /* 0x000fea0003800000 */
[----:B-1----:R-:W-:-:S05]  /*0b50*/  MOV R5, 0x7f800000 ;  /* 0x7f80000000057802 */ /* 0x002fca0000000f00 */
[----:B------:R-:W-:Y:S01]  /*0b60*/  STG.E desc[UR4][R2.64+0xc0], R5 ;  /* 0x0000c00502007986 */ /* 0x000fe2000c101904 */
[----:B------:R-:W-:Y:S05]  /*0b70*/  EXIT ;  /* 0x000000000000794d */ /* 0x000fea0003800000 */
.L_x_741:
        /* <DEDUP_REMOVED lines=10> */
.L_x_748:
[----:B------:R-:W-:Y:S05]  /*0c20*/  BRA.U !UP0, `(.L_x_749) ;  /* 0x0000000508987547 */ /* 0x000fea000b800000 */
[----:B------:R-:W1:Y:S01]  /*0c30*/  LDC R9, c[0x0][0x4f0] ;  /* 0x00013c00ff097b82 */ /* 0x000e620000000800 */
[----:B------:R-:W-:Y:S01]  /*0c40*/  LEA R8, R58, 0xffffff00, 0x8 ;  /* 0xffffff003a087811 */ /* 0x000fe200078e40ff */
[----:B------:R-:W2:Y:S03]  /*0c50*/  LDCU.64 UR6, c[0x0][0x4e8] ;  /* 0x00009d00ff0677ac */ /* 0x000ea60008000a00 */
[----:B------:R-:W-:Y:S01]  /*0c60*/  IABS R0, R8 ;  /* 0x0000000800007213 */ /* 0x000fe20000000000 */
[----:B------:R-:W3:Y:S01]  /*0c70*/  LDCU.64 UR8, c[0x0][0x3a0] ;  /* 0x00007400ff0877ac */ /* 0x000ee20008000a00 */
[----:B------:R-:W4:Y:S01]  /*0c80*/  LDCU.64 UR14, c[0x0][0x3b8] ;  /* 0x00007700ff0e77ac */ /* 0x000f220008000a00 */
[----:B-1----:R-:W-:Y:S02]  /*0c90*/  IABS R3, R9 ;  /* 0x0000000900037213 */ /* 0x002fe40000000000 */
[----:B------:R-:W-:-:S02]  /*0ca0*/  ISETP.NE.AND P3, PT, R9, RZ, PT ;  /* 0x000000ff0900720c */ /* 0x000fc40003f65270 */
[----:B------:R-:W1:Y:S08]  /*0cb0*/  I2F.RP R10, R3 ;  /* 0x00000003000a7306 */ /* 0x000e700000209400 */
[----:B-1----:R-:W1:Y:S02]  /*0cc0*/  MUFU.RCP R4, R10 ;  /* 0x0000000a00047308 */ /* 0x002e640000001000 */
[----:B-1----:R-:W-:-:S06]  /*0cd0*/  IADD3 R4, PT, PT, R4, 0xffffffe, RZ ;  /* 0x0ffffffe04047810 */ /* 0x002fcc0007ffe0ff */
[----:B-----5:R-:W1:Y:S02]  /*0ce0*/  F2I.FTZ.U32.TRUNC.NTZ R5, R4 ;  /* 0x0000000400057305 */ /* 0x020e64000021f000 */
[----:B-1----:R-:W-:Y:S01]  /*0cf0*/  IMAD.MOV R2, RZ, RZ, -R5 ;  /* 0x000000ffff027224 */ /* 0x002fe200078e0a05 */
        /* <DEDUP_REMOVED lines=9> */
[----:B------:R-:W-:-:S04]  /*0d90*/  @!P0 IADD3 R5, PT, PT, R5, 0x1, RZ ;  /* 0x0000000105058810 */ /* 0x000fc80007ffe0ff */
[----:B------:R-:W-:Y:S01]  /*0da0*/  ISETP.GE.U32.AND P1, PT, R0, R3, PT ;  /* 0x000000030000720c */ /* 0x000fe20003f26070 */
[----:B--2---:R-:W-:Y:S01]  /*0db0*/  IMAD.WIDE.U32 R2, R7, UR6, RZ ;  /* 0x0000000607027c25 */ /* 0x004fe2000f8e00ff */
[----:B------:R-:W-:-:S03]  /*0dc0*/  LOP3.LUT R0, R8, R9, RZ, 0x3c, !PT ;  /* 0x0000000908007212 */ /* 0x000fc600078e3cff */
[----:B------:R-:W-:Y:S01]  /*0dd0*/  IMAD R239, R7, UR7, R3 ;  /* 0x0000000707ef7c24 */ /* 0x000fe2000f8e0203 */
[----:B------:R-:W-:Y:S01]  /*0de0*/  ISETP.GE.AND P2, PT, R0, RZ, PT ;  /* 0x000000ff0000720c */ /* 0x000fe20003f46270 */
[----:B------:R-:W1:Y:S01]  /*0df0*/  LDC R3, c[0x0][0x3e8] ;  /* 0x0000fa00ff037b82 */ /* 0x000e620000000800 */
[C---:B------:R-:W-:Y:S01]  /*0e00*/  LEA R238, P0, R2.reuse, UR12, 0x2 ;  /* 0x0000000c02ee7c11 */ /* 0x040fe2000f8010ff */
[----:B------:R-:W2:Y:S03]  /*0e10*/  LDCU.64 UR6, c[0x0][0x3a8] ;  /* 0x00007500ff0677ac */ /* 0x000ea60008000a00 */
[----:B------:R-:W-:Y:S01]  /*0e20*/  LEA.HI.X R239, R2, UR13, R239, 0x2, P0 ;  /* 0x0000000d02ef7c11 */ /* 0x000fe200080f14ef */
[----:B------:R-:W-:-:S06]  /*0e30*/  @P1 VIADD R5, R5, 0x1 ;  /* 0x0000000105051836 */ /* 0x000fcc0000000000 */
[----:B------:R-:W-:Y:S02]  /*0e40*/  @!P2 IADD3 R5, PT, PT, -R5, RZ, RZ ;  /* 0x000000ff0505a210 */ /* 0x000fe40007ffe1ff */
[----:B------:R-:W-:-:S05]  /*0e50*/  @!P3 LOP3.LUT R5, RZ, R9, RZ, 0x33, !PT ;  /* 0x00000009ff05b212 */ /* 0x000fca00078e33ff */
[----:B------:R-:W-:-:S05]  /*0e60*/  IMAD.WIDE R16, R5, 0x4, R238 ;  /* 0x0000000405107825 */ /* 0x000fca00078e02ee */
[----:B------:R-:W3:Y:S01]  /*0e70*/  LDG.E R10, desc[UR4][R16.64] ;  /* 0x00000004100a7981 */ /* 0x000ee2000c1e1900 */
[----:B-1----:R-:W-:Y:S02]  /*0e80*/  IABS R2, R3 ;  /* 0x0000000300027213 */ /* 0x002fe40000000000 */
[----:B------:R-:W-:Y:S02]  /*0e90*/  IADD3 R5, PT, PT, -R5, RZ, RZ ;  /* 0x000000ff05057210 */ /* 0x000fe40007ffe1ff */
[----:B------:R-:W1:Y:S01]  /*0ea0*/  I2F.RP R11, R2 ;  /* 0x00000002000b7306 */ /* 0x000e620000209400 */
[----:B------:R-:W-:Y:S02]  /*0eb0*/  ISETP.NE.AND P2, PT, R3, RZ, PT ;  /* 0x000000ff0300720c */ /* 0x000fe40003f45270 */
[----:B------:R-:W-:-:S05]  /*0ec0*/  IMAD R8, R9, R5, R8 ;  /* 0x0000000509087224 */ /* 0x000fca00078e0208 */
[----:B------:R-:W-:Y:S01]  /*0ed0*/  SHF.R.S32.HI R5, RZ, 0x1f, R8 ;  /* 0x0000001fff057819 */ /* 0x000fe20000011408 */
[----:B-1----:R-:W1:Y:S02]  /*0ee0*/  MUFU.RCP R12, R11 ;  /* 0x0000000b000c7308 */ /* 0x002e640000001000 */
[----:B-1----:R-:W-:-:S06]  /*0ef0*/  VIADD R12, R12, 0xffffffe ;  /* 0x0ffffffe0c0c7836 */ /* 0x002fcc0000000000 */
[----:B------:R-:W1:Y:S02]  /*0f00*/  F2I.FTZ.U32.TRUNC.NTZ R13, R12 ;  /* 0x0000000c000d7305 */ /* 0x000e64000021f000 */
[----:B-1----:R-:W-:Y:S01]  /*0f10*/  IADD3 R0, PT, PT, RZ, -R13, RZ ;  /* 0x8000000dff007210 */ /* 0x002fe20007ffe0ff */
[----:B------:R-:W-:-:S04]  /*0f20*/  IMAD.MOV.U32 R12, RZ, RZ, RZ ;  /* 0x000000ffff0c7224 */ /* 0x000fc800078e00ff */
[----:B------:R-:W-:Y:S01]  /*0f30*/  IMAD R4, R0, R2, RZ ;  /* 0x0000000200047224 */ /* 0x000fe200078e02ff */
[----:B------:R-:W-:-:S03]  /*0f40*/  IABS R0, R6 ;  /* 0x0000000600007213 */ /* 0x000fc60000000000 */
[----:B------:R-:W-:Y:S01]  /*0f50*/  IMAD.HI.U32 R13, R13, R4, R12 ;  /* 0x000000040d0d7227 */ /* 0x000fe200078e000c */
[----:B------:R-:W-:-:S05]  /*0f60*/  MOV R4, R0 ;  /* 0x0000000000047202 */ /* 0x000fca0000000f00 */
[----:B------:R-:W-:-:S04]  /*0f70*/  IMAD.HI.U32 R0, R13, R4, RZ ;  /* 0x000000040d007227 */ /* 0x000fc800078e00ff */
[----:B------:R-:W-:-:S04]  /*0f80*/  IMAD.MOV R11, RZ, RZ, -R0 ;  /* 0x000000ffff0b7224 */ /* 0x000fc800078e0a00 */
[----:B------:R-:W-:Y:S01]  /*0f90*/  IMAD R13, R2, R11, R4 ;  /* 0x0000000b020d7224 */ /* 0x000fe200078e0204 */
[----:B------:R-:W-:-:S04]  /*0fa0*/  LOP3.LUT R4, RZ, R3, RZ, 0x33, !PT ;  /* 0x00000003ff047212 */ /* 0x000fc800078e33ff */
[----:B------:R-:W-:-:S13]  /*0fb0*/  ISETP.GT.U32.AND P0, PT, R2, R13, PT ;  /* 0x0000000d0200720c */ /* 0x000fda0003f04070 */
[----:B------:R-:W-:Y:S01]  /*0fc0*/  @!P0 IADD3 R13, PT, PT, R13, -R2, RZ ;  /* 0x800000020d0d8210 */ /* 0x000fe20007ffe0ff */
[----:B------:R-:W-:-:S03]  /*0fd0*/  @!P0 VIADD R0, R0, 0x1 ;  /* 0x0000000100008836 */ /* 0x000fc60000000000 */
[----:B------:R-:W-:Y:S02]  /*0fe0*/  ISETP.GE.U32.AND P1, PT, R13, R2, PT ;  /* 0x000000020d00720c */ /* 0x000fe40003f26070 */
[----:B------:R-:W-:-:S04]  /*0ff0*/  LOP3.LUT R2, R6, R3, RZ, 0x3c, !PT ;  /* 0x0000000306027212 */ /* 0x000fc800078e3cff */
[----:B------:R-:W-:-:S07]  /*1000*/  ISETP.GE.AND P3, PT, R2, RZ, PT ;  /* 0x000000ff0200720c */ /* 0x000fce0003f66270 */
[----:B------:R-:W-:Y:S02]  /*1010*/  @P1 IADD3 R0, PT, PT, R0, 0x1, RZ ;  /* 0x0000000100001810 */ /* 0x000fe40007ffe0ff */
[----:B---3--:R-:W-:Y:S01]  /*1020*/  SHF.R.S32.HI R11, RZ, 0x1f, R10 ;  /* 0x0000001fff0b7819 */ /* 0x008fe2000001140a */
[----:B------:R-:W-:-:S04]  /*1030*/  IMAD.WIDE.U32 R12, R10, UR8, RZ ;  /* 0x000000080a0c7c25 */ /* 0x000fc8000f8e00ff */
[C---:B------:R-:W-:Y:S02]  /*1040*/  IMAD R17, R11.reuse, UR8, RZ ;  /* 0x000000080b117c24 */ /* 0x040fe4000f8e02ff */
[----:B--2---:R-:W-:Y:S02]  /*1050*/  IMAD R11, R11, UR6, RZ ;  /* 0x000000060b0b7c24 */ /* 0x004fe4000f8e02ff */
[C---:B------:R-:W-:Y:S01]  /*1060*/  IMAD R18, R10.reuse, UR9, R17 ;  /* 0x000000090a127c24 */ /* 0x040fe2000f8e0211 */
[----:B------:R-:W1:Y:S01]  /*1070*/  LDCU.128 UR8, c[0x0][0x3d0] ;  /* 0x00007a00ff0877ac */ /* 0x000e620008000c00 */
[C---:B------:R-:W-:Y:S02]  /*1080*/  IMAD R16, R10.reuse, UR7, R11 ;  /* 0x000000070a107c24 */ /* 0x040fe4000f8e020b */
[----:B------:R-:W-:Y:S01]  /*1090*/  IMAD.WIDE.U32 R10, R10, UR6, RZ ;  /* 0x000000060a0a7c25 */ /* 0x000fe2000f8e00ff */
[----:B------:R-:W2:Y:S01]  /*10a0*/  LDCU.64 UR6, c[0x0][0x3c0] ;  /* 0x00007800ff0677ac */ /* 0x000ea20008000a00 */
[----:B------:R-:W-:-:S02]  /*10b0*/  IADD3 R19, PT, PT, R13, R18, RZ ;  /* 0x000000120d137210 */ /* 0x000fc40007ffe0ff */
[----:B------:R-:W-:Y:S01]  /*10c0*/  IMAD.IADD R17, R11, 0x1, R16 ;  /* 0x000000010b117824 */ /* 0x000fe200078e0210 */
[----:B------:R-:W-:Y:S01]  /*10d0*/  MOV R18, R12 ;  /* 0x0000000c00127202 */ /* 0x000fe20000000f00 */
[----:B------:R-:W-:Y:S01]  /*10e0*/  IMAD.MOV.U32 R13, RZ, RZ, R0 ;  /* 0x000000ffff0d7224 */ /* 0x000fe200078e0000 */
[----:B----4-:R-:W-:Y:S01]  /*10f0*/  MOV R11, UR15 ;  /* 0x0000000f000b7c02 */ /* 0x010fe20008000f00 */
[----:B------:R-:W-:Y:S01]  /*1100*/  IMAD.MOV.U32 R16, RZ, RZ, R10 ;  /* 0x000000ffff107224 */ /* 0x000fe200078e000a */
[----:B------:R-:W-:Y:S02]  /*1110*/  MOV R10, UR14 ;  /* 0x0000000e000a7c02 */ /* 0x000fe40008000f00 */
[----:B------:R-:W-:-:S03]  /*1120*/  @!P3 IADD3 R13, PT, PT, -R13, RZ, RZ ;  /* 0x000000ff0d0db210 */ /* 0x000fc60007ffe1ff */
[-C--:B------:R-:W-:Y:S01]  /*1130*/  IMAD R9, R5, R10.reuse, RZ ;  /* 0x0000000a05097224 */ /* 0x080fe200078e02ff */
[----:B------:R-:W-:Y:S01]  /*1140*/  SEL R12, R4, R13, !P2 ;  /* 0x0000000d040c7207 */ /* 0x000fe20005000000 */
[----:B------:R-:W-:Y:S01]  /*1150*/  IMAD.WIDE.U32 R18, R8, R10, R18 ;  /* 0x0000000a08127225 */ /* 0x000fe200078e0012 */
[----:B--2---:R-:W-:-:S03]  /*1160*/  MOV R2, UR6 ;  /* 0x0000000600027c02 */ /* 0x004fc60008000f00 */
[----:B------:R-:W-:Y:S02]  /*1170*/  IMAD.U32 R3, RZ, RZ, UR7 ;  /* 0x00000007ff037e24 */ /* 0x000fe4000f8e00ff */
[C---:B------:R-:W-:Y:S02]  /*1180*/  IMAD R9, R8.reuse, R11, R9 ;  /* 0x0000000b08097224 */ /* 0x040fe400078e0209 */
[-C--:B------:R-:W-:Y:S02]  /*1190*/  IMAD R5, R5, R2.reuse, RZ ;  /* 0x0000000205057224 */ /* 0x080fe400078e02ff */
[----:B------:R-:W-:Y:S01]  /*11a0*/  IMAD.WIDE.U32 R16, R8, R2, R16 ;  /* 0x0000000208107225 */ /* 0x000fe200078e0010 */
[----:B------:R-:W-:-:S03]  /*11b0*/  IADD3 R19, PT, PT, R19, R9, RZ ;  /* 0x0000000913137210 */ /* 0x000fc60007ffe0ff */
[----:B------:R-:W-:Y:S01]  /*11c0*/  IMAD R5, R8, R3, R5 ;  /* 0x0000000308057224 */ /* 0x000fe200078e0205 */
[----:B------:R-:W-:Y:S01]  /*11d0*/  SHF.R.S32.HI R8, RZ, 0x1f, R12 ;  /* 0x0000001fff087819 */ /* 0x000fe2000001140c */
[----:B-1----:R-:W-:-:S03]  /*11e0*/  IMAD.WIDE.U32 R18, R12, UR8, R18 ;  /* 0x000000080c127c25 */ /* 0x002fc6000f8e0012 */
[----:B------:R-:W-:Y:S01]  /*11f0*/  IADD3 R17, PT, PT, R17, R5, RZ ;  /* 0x0000000511117210 */ /* 0x000fe20007ffe0ff */
[C---:B------:R-:W-:Y:S01]  /*1200*/  IMAD R9, R8.reuse, UR10, RZ ;  /* 0x0000000a08097c24 */ /* 0x040fe2000f8e02ff */
[----:B------:R-:W-:Y:S01]  /*1210*/  MOV R14, R18 ;  /* 0x00000012000e7202 */ /* 0x000fe20000000f00 */
[----:B------:R-:W-:Y:S02]  /*1220*/  IMAD R5, R8, UR8, RZ ;  /* 0x0000000808057c24 */ /* 0x000fe4000f8e02ff */
[C---:B------:R-:W-:Y:S02]  /*1230*/  IMAD R9, R12.reuse, UR11, R9 ;  /* 0x0000000b0c097c24 */ /* 0x040fe4000f8e0209 */
[----:B------:R-:W-:-:S04]  /*1240*/  IMAD.WIDE.U32 R16, R12, UR10, R16 ;  /* 0x0000000a0c107c25 */ /* 0x000fc8000f8e0010 */
[----:B------:R-:W-:Y:S01]  /*1250*/  IMAD R5, R12, UR9, R5 ;  /* 0x000000090c057c24 */ /* 0x000fe2000f8e0205 */
[----:B------:R-:W-:-:S03]  /*1260*/  IADD3 R8, PT, PT, R17, R9, RZ ;  /* 0x0000000911087210 */ /* 0x000fc60007ffe0ff */
[----:B------:R-:W-:Y:S01]  /*1270*/  IMAD.IADD R5, R19, 0x1, R5 ;  /* 0x0000000113057824 */ /* 0x000fe200078e0205 */
[----:B------:R-:W-:Y:S06]  /*1280*/  BRA `(.L_x_750) ;  /* 0x00000004005c7947 */ /* 0x000fec0003800000 */
.L_x_749:
[----:B------:R-:W-:-:S13]  /*1290*/  ISETP.NE.AND P0, PT, R9, -0x1, PT ;  /* 0xffffffff0900780c */ /* 0x000fda0003f05270 */
[----:B------:R-:W-:Y:S05]  /*12a0*/  @P0 BRA `(.L_x_751) ;  /* 0x0000000000340947 */ /* 0x000fea0003800000 */
[----:B------:R-:W2:Y:S01]  /*12b0*/  LDC.64 R10, c[0x0][0x3b8] ;  /* 0x0000ee00ff0a7b82 */ /* 0x000ea20000000a00 */
[----:B------:R-:W3:Y:S01]  /*12c0*/  LDCU.64 UR6, c[0x0][0x3a0] ;  /* 0x00007400ff0677ac */ /* 0x000ee20008000a00 */
[----:B-1----:R-:W-:Y:S02]  /*12d0*/  SHF.R.S32.HI R3, RZ, 0x1f, R0 ;  /* 0x0000001fff037819 */ /* 0x002fe40000011400 */
        /* <DEDUP_REMOVED lines=8> */
[----:B------:R-:W-:Y:S01]  /*1360*/  IADD3 R17, PT, PT, R17, R2, RZ ;  /* 0x0000000211117210 */ /* 0x000fe20007ffe0ff */
[----:B------:R-:W-:Y:S05]  /*1370*/  BRA `(.L_x_752) ;  /* 0x0000000000187947 */ /* 0x000fea0003800000 */
.L_x_751:
[----:B------:R-:W2:Y:S01]  /*1380*/  LDC.64 R10, c[0x0][0x3b8] ;  /* 0x0000ee00ff0a7b82 */ /* 0x000ea20000000a00 */
[----:B-1----:R-:W-:-:S05]  /*1390*/  IADD3 R2, PT, PT, R0, R9, RZ ;  /* 0x0000000900027210 */ /* 0x002fca0007ffe0ff */
[C---:B--2---:R-:W-:Y:S02]  /*13a0*/  IMAD R17, R2.reuse, R11, RZ ;  /* 0x0000000b02117224 */ /* 0x044fe400078e02ff */
[----:B------:R-:W-:-:S05]  /*13b0*/  IMAD.WIDE.U32 R2, R2, R10, RZ ;  /* 0x0000000a02027225 */ /* 0x000fca00078e00ff */
[----:B------:R-:W-:Y:S02]  /*13c0*/  IADD3 R17, PT, PT, R3, R17, RZ ;  /* 0x0000001103117210 */ /* 0x000fe40007ffe0ff */
[----:B------:R-:W-:Y:S02]  /*13d0*/  MOV R16, R2 ;  /* 0x0000000200107202 */ /* 0x000fe40000000f00 */
.L_x_752:
[----:B------:R-:W-:Y:S05]  /*13e0*/  @P0 BRA `(.L_x_753) ;  /* 0x0000000000340947 */ /* 0x000fea0003800000 */
[----:B------:R-:W1:Y:S01]  /*13f0*/  LDC.64 R2, c[0x0][0x3c0] ;  /* 0x0000f000ff027b82 */ /* 0x000e620000000a00 */
[----:B------:R-:W2:Y:S01]  /*1400*/  LDCU.64 UR6, c[0x0][0x3a8] ;  /* 0x00007500ff0677ac */ /* 0x000ea20008000a00 */
[----:B------:R-:W-:Y:S02]  /*1410*/  SHF.R.S32.HI R9, RZ, 0x1f, R0 ;  /* 0x0000001fff097819 */ /* 0x000fe40000011400 */
[----:B-----5:R-:W-:-:S05]  /*1420*/  SHF.R.S32.HI R4, RZ, 0x1f, R5 ;  /* 0x0000001fff047819 */ /* 0x020fca0000011405 */
[----:B--2---:R-:W-:-:S04]  /*1430*/  IMAD R4, R4, UR6, RZ ;  /* 0x0000000604047c24 */ /* 0x004fc8000f8e02ff */
[----:B------:R-:W-:Y:S02]  /*1440*/  IMAD R4, R5, UR7, R4 ;  /* 0x0000000705047c24 */ /* 0x000fe4000f8e0204 */
[-C--:B-1----:R-:W-:Y:S02]  /*1450*/  IMAD R8, R9, R2.reuse, RZ ;  /* 0x0000000209087224 */ /* 0x082fe400078e02ff */
[----:B------:R-:W-:-:S04]  /*1460*/  IMAD.WIDE.U32 R12, R0, R2, RZ ;  /* 0x00000002000c7225 */ /* 0x000fc800078e00ff */
[----:B------:R-:W-:-:S05]  /*1470*/  IMAD R8, R0, R3, R8 ;  /* 0x0000000300087224 */ /* 0x000fca00078e0208 */
[----:B------:R-:W-:-:S03]  /*1480*/  IADD3 R13, PT, PT, R13, R8, RZ ;  /* 0x000000080d0d7210 */ /* 0x000fc60007ffe0ff */
[----:B------:R-:W-:-:S05]  /*1490*/  IMAD.WIDE.U32 R18, R5, UR6, R12 ;  /* 0x0000000605127c25 */ /* 0x000fca000f8e000c */
[----:B------:R-:W-:Y:S01]  /*14a0*/  IADD3 R19, PT, PT, R19, R4, RZ ;  /* 0x0000000413137210 */ /* 0x000fe20007ffe0ff */
[----:B------:R-:W-:Y:S06]  /*14b0*/  BRA `(.L_x_754) ;  /* 0x0000000000187947 */ /* 0x000fec0003800000 */
.L_x_753:
[----:B------:R-:W1:Y:S01]  /*14c0*/  LDC.64 R2, c[0x0][0x3c0] ;  /* 0x0000f000ff027b82 */ /* 0x000e620000000a00 */
[----:B------:R-:W-:-:S05]  /*14d0*/  IADD3 R0, PT, PT, R0, R9, RZ ;  /* 0x0000000900007210 */ /* 0x000fca0007ffe0ff */
[C---:B-1----:R-:W-:Y:S02]  /*14e0*/  IMAD R19, R0.reuse, R3, RZ ;  /* 0x0000000300137224 */ /* 0x042fe400078e02ff */
[----:B-----5:R-:W-:-:S05]  /*14f0*/  IMAD.WIDE.U32 R4, R0, R2, RZ ;  /* 0x0000000200047225 */ /* 0x020fca00078e00ff */
[----:B------:R-:W-:Y:S02]  /*1500*/  IADD3 R19, PT, PT, R5, R19, RZ ;  /* 0x0000001305137210 */ /* 0x000fe40007ffe0ff */
[----:B------:R-:W-:-:S07]  /*1510*/  MOV R18, R4 ;  /* 0x0000000400127202 */ /* 0x000fce0000000f00 */
.L_x_754:
[----:B------:R-:W1:Y:S01]  /*1520*/  LDC R23, c[0x0][0x3e8] ;  /* 0x0000fa00ff177b82 */ /* 0x000e620000000800 */
[----:B------:R-:W-:Y:S02]  /*1530*/  MOV R8, RZ ;  /* 0x000000ff00087202 */ /* 0x000fe40000000f00 */
[----:B------:R-:W-:Y:S02]  /*1540*/  CS2R R238, SRZ ;  /* 0x0000000000ee7805 */ /* 0x000fe4000001ff00 */
[----:B-1----:R-:W-:Y:S02]  /*1550*/  IABS R4, R23 ;  /* 0x0000001700047213 */ /* 0x002fe40000000000 */
[----:B------:R-:W-:Y:S02]  /*1560*/  ISETP.NE.AND P2, PT, R23, RZ, PT ;  /* 0x000000ff1700720c */ /* 0x000fe40003f45270 */
[----:B------:R-:W1:Y:S08]  /*1570*/  I2F.RP R12, R4 ;  /* 0x00000004000c7306 */ /* 0x000e700000209400 */
[----:B-1----:R-:W1:Y:S02]  /*1580*/  MUFU.RCP R9, R12 ;  /* 0x0000000c00097308 */ /* 0x002e640000001000 */
[----:B-1----:R-:W-:Y:S01]  /*1590*/  IADD3 R9, PT, PT, R9, 0xffffffe, RZ ;  /* 0x0ffffffe09097810 */ /* 0x002fe20007ffe0ff */
[----:B------:R-:W1:Y:S05]  /*15a0*/  LDC.64 R12, c[0x0][0x3d8] ;  /* 0x0000f600ff0c7b82 */ /* 0x000e6a0000000a00 */
[----:B------:R-:W2:Y:S02]  /*15b0*/  F2I.FTZ.U32.TRUNC.NTZ R9, R9 ;  /* 0x0000000900097305 */ /* 0x000ea4000021f000 */
[----:B--2---:R-:W-:-:S04]  /*15c0*/  IMAD.MOV R0, RZ, RZ, -R9 ;  /* 0x000000ffff007224 */ /* 0x004fc800078e0a09 */
[----:B------:R-:W-:Y:S01]  /*15d0*/  IMAD R5, R0, R4, RZ ;  /* 0x0000000400057224 */ /* 0x000fe200078e02ff */
[----:B------:R-:W-:-:S03]  /*15e0*/  IABS R0, R6 ;  /* 0x0000000600007213 */ /* 0x000fc60000000000 */
[----:B------:R-:W-:-:S04]  /*15f0*/  IMAD.HI.U32 R5, R9, R5, R8 ;  /* 0x0000000509057227 */ /* 0x000fc800078e0008 */
[----:B------:R-:W-:-:S04]  /*1600*/  IMAD.MOV.U32 R8, RZ, RZ, R0 ;  /* 0x000000ffff087224 */ /* 0x000fc800078e0000 */
[----:B------:R-:W-:-:S05]  /*1610*/  IMAD.HI.U32 R0, R5, R8, RZ ;  /* 0x0000000805007227 */ /* 0x000fca00078e00ff */
[----:B------:R-:W-:-:S05]  /*1620*/  IADD3 R5, PT, PT, -R0, RZ, RZ ;  /* 0x000000ff00057210 */ /* 0x000fca0007ffe1ff */
[C---:B------:R-:W-:Y:S02]  /*1630*/  IMAD R5, R4.reuse, R5, R8 ;  /* 0x0000000504057224 */ /* 0x040fe400078e0208 */
[----:B------:R-:W2:Y:S03]  /*1640*/  LDC.64 R8, c[0x0][0x3d0] ;  /* 0x0000f400ff087b82 */ /* 0x000ea60000000a00 */
[----:B------:R-:W-:-:S13]  /*1650*/  ISETP.GT.U32.AND P0, PT, R4, R5, PT ;  /* 0x000000050400720c */ /* 0x000fda0003f04070 */
[----:B------:R-:W-:Y:S01]  /*1660*/  @!P0 IMAD.IADD R5, R5, 0x1, -R4 ;  /* 0x0000000105058824 */ /* 0x000fe200078e0a04 */
[----:B------:R-:W-:-:S04]  /*1670*/  @!P0 IADD3 R0, PT, PT, R0, 0x1, RZ ;  /* 0x0000000100008810 */ /* 0x000fc80007ffe0ff */
[----:B------:R-:W-:Y:S02]  /*1680*/  ISETP.GE.U32.AND P1, PT, R5, R4, PT ;  /* 0x000000040500720c */ /* 0x000fe40003f26070 */
[-C--:B------:R-:W-:Y:S02]  /*1690*/  LOP3.LUT R4, R6, R23.reuse, RZ, 0x3c, !PT ;  /* 0x0000001706047212 */ /* 0x080fe400078e3cff */
[----:B------:R-:W-:Y:S02]  /*16a0*/  LEA R5, R58, 0xffffff00, 0x8 ;  /* 0xffffff003a057811 */ /* 0x000fe400078e40ff */
[----:B------:R-:W-:Y:S02]  /*16b0*/  ISETP.GE.AND P3, PT, R4, RZ, PT ;  /* 0x000000ff0400720c */ /* 0x000fe40003f66270 */
[----:B------:R-:W-:Y:S01]  /*16c0*/  LOP3.LUT R4, RZ, R23, RZ, 0x33, !PT ;  /* 0x00000017ff047212 */ /* 0x000fe200078e33ff */
[----:B------:R-:W-:-:S04]  /*16d0*/  IMAD.WIDE.U32 R18, R5, R2, R18 ;  /* 0x0000000205127225 */ /* 0x000fc800078e0012 */
[----:B------:R-:W-:Y:S02]  /*16e0*/  @P1 VIADD R0, R0, 0x1 ;  /* 0x0000000100001836 */ /* 0x000fe40000000000 */
[----:B------:R-:W-:-:S03]  /*16f0*/  IMAD R19, R5, R3, R19 ;  /* 0x0000000305137224 */ /* 0x000fc600078e0213 */
[----:B------:R-:W-:-:S05]  /*1700*/  MOV R21, R0 ;  /* 0x0000000000157202 */ /* 0x000fca0000000f00 */
[----:B------:R-:W-:-:S05]  /*1710*/  @!P3 IMAD.MOV R21, RZ, RZ, -R21 ;  /* 0x000000ffff15b224 */ /* 0x000fca00078e0a15 */
[----:B------:R-:W-:Y:S01]  /*1720*/  SEL R14, R4, R21, !P2 ;  /* 0x00000015040e7207 */ /* 0x000fe20005000000 */
[----:B------:R-:W-:-:S03]  /*1730*/  IMAD.WIDE.U32 R20, R5, R10, R16 ;  /* 0x0000000a05147225 */ /* 0x000fc600078e0010 */
[----:B------:R-:W-:Y:S01]  /*1740*/  SHF.R.S32.HI R17, RZ, 0x1f, R14 ;  /* 0x0000001fff117819 */ /* 0x000fe2000001140e */
[----:B------:R-:W-:Y:S02]  /*1750*/  IMAD R21, R5, R11, R21 ;  /* 0x0000000b05157224 */ /* 0x000fe400078e0215 */
[----:B-1----:R-:W-:-:S04]  /*1760*/  IMAD.WIDE.U32 R18, R14, R12, R18 ;  /* 0x0000000c0e127225 */ /* 0x002fc800078e0012 */
[C---:B------:R-:W-:Y:S01]  /*1770*/  IMAD R5, R17.reuse, R12, RZ ;  /* 0x0000000c11057224 */ /* 0x040fe200078e02ff */
[----:B------:R-:W-:Y:S01]  /*1780*/  MOV R16, R18 ;  /* 0x0000001200107202 */ /* 0x000fe20000000f00 */
[-C--:B--2---:R-:W-:Y:S02]  /*1790*/  IMAD R17, R17, R8.reuse, RZ ;  /* 0x0000000811117224 */ /* 0x084fe400078e02ff */
[C---:B------:R-:W-:Y:S02]  /*17a0*/  IMAD R5, R14.reuse, R13, R5 ;  /* 0x0000000d0e057224 */ /* 0x040fe400078e0205 */
[----:B------:R-:W-:-:S04]  /*17b0*/  IMAD.WIDE.U32 R20, R14, R8, R20 ;  /* 0x000000080e147225 */ /* 0x000fc800078e0014 */
[----:B------:R-:W-:Y:S01]  /*17c0*/  IMAD R9, R14, R9, R17 ;  /* 0x000000090e097224 */ /* 0x000fe200078e0211 */
[----:B------:R-:W-:Y:S01]  /*17d0*/  MOV R14, R20 ;  /* 0x00000014000e7202 */ /* 0x000fe20000000f00 */
[----:B------:R-:W-:-:S03]  /*17e0*/  IMAD.IADD R8, R19, 0x1, R5 ;  /* 0x0000000113087824 */ /* 0x000fc600078e0205 */
[----:B------:R-:W-:-:S07]  /*17f0*/  IADD3 R5, PT, PT, R21, R9, RZ ;  /* 0x0000000915057210 */ /* 0x000fce0007ffe0ff */
.L_x_750:
[----:B------:R-:W-:Y:S01]  /*1800*/  IMAD.MOV.U32 R9, RZ, RZ, RZ ;  /* 0x000000ffff097224 */ /* 0x000fe200078e00ff */
[----:B------:R-:W-:Y:S01]  /*1810*/  ISETP.NE.AND P0, PT, R230, -0x1, PT ;  /* 0xffffffffe600780c */ /* 0x000fe20003f05270 */
[----:B------:R-:W1:Y:S01]  /*1820*/  LDC.64 R156, c[0x0][0x3b0] ;  /* 0x0000ec00ff9c7b82 */ /* 0x000e620000000a00 */
[----:B------:R-:W-:Y:S01]  /*1830*/  IMAD.SHL.U32 R64, R68, 0x8, RZ ;  /* 0x0000000844407824 */ /* 0x000fe200078e00ff */
[----:B------:R-:W2:Y:S02]  /*1840*/  LDCU.64 UR6, c[0x0][0x3c8] ;  /* 0x00007900ff0677ac */ /* 0x000ea40008000a00 */
[----:B------:R3:W5:Y:S01]  /*1850*/  @P5 LDG.E R9, desc[UR4][R160.64] ;  /* 0x00000004a0095981 */ /* 0x000762000c1e1900 */
[----:B------:R-:W-:Y:S01]  /*1860*/  SHF.R.U32.HI R158, RZ, 0x3, R68 ;  /* 0x00000003ff9e7819 */ /* 0x000fe20000011644 */
[----:B------:R-:W-:Y:S01]  /*1870*/  IMAD.MOV.U32 R159, RZ, RZ, RZ ;  /* 0x000000ffff9f7224 */ /* 0x000fe200078e00ff */
[----:B------:R-:W4:Y:S01]  /*1880*/  LDCU.64 UR8, c[0x0][0x388] ;  /* 0x00007100ff0877ac */ /* 0x000f220008000a00 */
[----:B------:R-:W-:Y:S01]  /*1890*/  SHF.L.U64.HI R66, R10, 0x4, R11 ;  /* 0x000000040a427819 */ /* 0x000fe2000001020b */
[----:B------:R-:W-:Y:S01]  /*18a0*/  IMAD.SHL.U32 R59, R58, 0x100, RZ ;  /* 0x000001003a3b7824 */ /* 0x000fe200078e00ff */
[----:B------:R-:W-:Y:S01]  /*18b0*/  SHF.L.U64.HI R92, R2, 0x4, R3 ;  /* 0x00000004025c7819 */ /* 0x000fe20000010203 */
[----:B------:R-:W-:Y:S01]  /*18c0*/  IMAD.SHL.U32 R69, R10, 0x10, RZ ;  /* 0x000000100a457824 */ /* 0x000fe200078e00ff */
[----:B------:R-:W2:Y:S01]  /*18d0*/  @!P0 LDC.64 R12, c[0x0][0x398] ;  /* 0x0000e600ff0c8b82 */ /* 0x000ea20000000a00 */
[----:B------:R-:W-:-:S02]  /*18e0*/  SHF.L.U32 R93, R2, 0x4, RZ ;  /* 0x00000004025d7819 */ /* 0x000fc400000006ff */
[----:B------:R-:W-:Y:S01]  /*18f0*/  IADD3 R76, PT, PT, R59, -0x100, RZ ;  /* 0xffffff003b4c7810 */ /* 0x000fe20007ffe0ff */
[----:B-1----:R-:W-:-:S04]  /*1900*/  @P0 IMAD.WIDE.U32 R22, R230, R156, RZ ;  /* 0x0000009ce6160225 */ /* 0x002fc800078e00ff */
[C---:B--2---:R-:W-:Y:S01]  /*1910*/  @!P0 IMAD.WIDE.U32 R18, R7.reuse, R12, RZ ;  /* 0x0000000c07128225 */ /* 0x044fe200078e00ff */
[----:B------:R-:W-:Y:S02]  /*1920*/  LOP3.LUT R12, R64, 0x38, RZ, 0xc0, !PT ;  /* 0x00000038400c7812 */ /* 0x000fe400078ec0ff */
[----:B------:R-:W-:Y:S01]  /*1930*/  @P0 MOV R18, R22 ;  /* 0x0000001600120202 */ /* 0x000fe20000000f00 */
[----:B------:R-:W-:Y:S01]  /*1940*/  @!P0 IMAD R17, R7, R13, R19 ;  /* 0x0000000d07118224 */ /* 0x000fe200078e0213 */
[----:B------:R-:W-:Y:S01]  /*1950*/  IADD3 R20, P1, PT, R12, R14, RZ ;  /* 0x0000000e0c147210 */ /* 0x000fe20007f3e0ff */
[----:B------:R-:W-:Y:S01]  /*1960*/  @P0 IMAD R17, R230, R157, R23 ;  /* 0x0000009de6110224 */ /* 0x000fe200078e0217 */
[----:B------:R-:W-:Y:S01]  /*1970*/  IADD3 R22, P0, PT, R12, R16, RZ ;  /* 0x000000100c167210 */ /* 0x000fe20007f1e0ff */
[----:B------:R-:W-:-:S03]  /*1980*/  IMAD.WIDE.U32 R14, R15, 0x40, R158 ;  /* 0x000000400f0e7825 */ /* 0x000fc600078e009e */
[----:B------:R-:W-:Y:S01]  /*1990*/  IADD3.X R23, PT, PT, RZ, R8, RZ, P0, !PT ;  /* 0x00000008ff177210 */ /* 0x000fe200007fe4ff */
[----:B------:R-:W-:Y:S01]  /*19a0*/  IMAD.X R21, RZ, RZ, R5, P1 ;  /* 0x000000ffff157224 */ /* 0x000fe200008e0605 */
[----:B------:R-:W-:Y:S01]  /*19b0*/  IADD3 R16, P0, PT, R12, R18, RZ ;  /* 0x000000120c107210 */ /* 0x000fe20007f1e0ff */
[----:B------:R-:W1:Y:S01]  /*19c0*/  LDC R5, c[0x0][0x450] ;  /* 0x00011400ff057b82 */ /* 0x000e620000000800 */
[----:B------:R-:W-:Y:S01]  /*19d0*/  SHF.R.S32.HI R8, RZ, 0x1f, R67 ;  /* 0x0000001fff087819 */ /* 0x000fe20000011443 */
[----:B------:R-:W-:-:S04]  /*19e0*/  IMAD.WIDE.U32 R20, R158, R10, R20 ;  /* 0x0000000a9e147225 */ /* 0x000fc800078e0014 */
[----:B------:R-:W-:Y:S02]  /*19f0*/  IMAD.X R17, RZ, RZ, R17, P0 ;  /* 0x000000ffff117224 */ /* 0x000fe400000e0611 */
[----:B------:R-:W-:-:S04]  /*1a00*/  IMAD.WIDE.U32 R18, R158, R2, R22 ;  /* 0x000000029e127225 */ /* 0x000fc800078e0016 */
[----:B------:R-:W-:Y:S01]  /*1a10*/  IMAD.WIDE.U32 R16, R6, UR6, R16 ;  /* 0x0000000606107c25 */ /* 0x000fe2000f8e0010 */
[----:B------:R-:W-:-:S03]  /*1a20*/  SHF.L.U32 R78, R18, 0x1, RZ ;  /* 0x00000001124e7819 */ /* 0x000fc600000006ff */
[----:B------:R-:W-:Y:S01]  /*1a30*/  IMAD R17, R6, UR7, R17 ;  /* 0x0000000706117c24 */ /* 0x000fe2000f8e0211 */
[----:B------:R-:W2:Y:S01]  /*1a40*/  LDCU.64 UR6, c[0x0][0x390] ;  /* 0x00007200ff0677ac */ /* 0x000ea20008000a00 */
[C---:B------:R-:W-:Y:S02]  /*1a50*/  IMAD R81, R158.reuse, R11, R21 ;  /* 0x0000000b9e517224 */ /* 0x040fe400078e0215 */
[----:B------:R-:W-:Y:S02]  /*1a60*/  IMAD R77, R158, R3, R19 ;  /* 0x000000039e4d7224 */ /* 0x000fe400078e0213 */
[-C--:B------:R-:W-:Y:S01]  /*1a70*/  IMAD R6, R15, R156.reuse, RZ ;  /* 0x0000009c0f067224 */ /* 0x080fe200078e02ff */
[C---:B------:R-:W-:Y:S01]  /*1a80*/  SHF.L.U64.HI R81, R20.reuse, 0x1, R81 ;  /* 0x0000000114517819 */ /* 0x040fe20000010251 */
[----:B------:R-:W-:Y:S01]  /*1a90*/  IMAD.SHL.U32 R80, R20, 0x2, RZ ;  /* 0x0000000214507824 */ /* 0x000fe200078e00ff */
[----:B-1----:R-:W-:Y:S01]  /*1aa0*/  LEA.HI R11, R5, R5, RZ, 0x1 ;  /* 0x00000005050b7211 */ /* 0x002fe200078f08ff */
[----:B------:R-:W-:Y:S01]  /*1ab0*/  IMAD R75, R14, R157, R6 ;  /* 0x0000009d0e4b7224 */ /* 0x000fe200078e0206 */
[----:B------:R-:W-:Y:S01]  /*1ac0*/  LEA.HI R5, R8, R67, RZ, 0x8 ;  /* 0x0000004308057211 */ /* 0x000fe200078f40ff */
[----:B------:R-:W-:Y:S01]  /*1ad0*/  IMAD.SHL.U32 R6, R68, 0x4, RZ ;  /* 0x0000000444067824 */ /* 0x000fe200078e00ff */
[----:B------:R-:W-:Y:S01]  /*1ae0*/  SHF.L.U64.HI R77, R18, 0x1, R77 ;  /* 0x00000001124d7819 */ /* 0x000fe2000001024d */
[----:B------:R-:W-:Y:S01]  /*1af0*/  IMAD.WIDE.U32 R156, R14, R156, R16 ;  /* 0x0000009c0e9c7225 */ /* 0x000fe200078e0010 */
[----:B------:R-:W-:-:S02]  /*1b00*/  SHF.R.S32.HI R5, RZ, 0x8, R5 ;  /* 0x00000008ff057819 */ /* 0x000fc40000011405 */
[----:B------:R-:W-:Y:S02]  /*1b10*/  LOP3.LUT R6, R6, 0x1c, RZ, 0xc0, !PT ;  /* 0x0000001c06067812 */ /* 0x000fe400078ec0ff */
[----:B--2---:R-:W-:Y:S02]  /*1b20*/  IADD3 R78, P0, PT, R78, UR6, RZ ;  /* 0x000000064e4e7c10 */ /* 0x004fe4000ff1e0ff */
[----:B------:R-:W-:Y:S02]  /*1b30*/  SHF.R.S32.HI R11, RZ, 0x1, R11 ;  /* 0x00000001ff0b7819 */ /* 0x000fe4000001140b */
[----:B------:R-:W-:Y:S01]  /*1b40*/  IADD3.X R77, PT, PT, R77, UR7, RZ, P0, !PT ;  /* 0x000000074d4d7c10 */ /* 0x000fe200087fe4ff */
[----:B------:R-:W-:Y:S01]  /*1b50*/  IMAD.MOV.U32 R236, RZ, RZ, R78 ;  /* 0x000000ffffec7224 */ /* 0x000fe200078e004e */
[----:B------:R-:W-:Y:S01]  /*1b60*/  ISETP.GE.AND P0, PT, R5, R58, PT ;  /* 0x0000003a0500720c */ /* 0x000fe20003f06270 */
[----:B------:R-:W-:Y:S01]  /*1b70*/  IMAD R135, R158, R11, R6 ;  /* 0x0000000b9e877224 */ /* 0x000fe200078e0206 */
[----:B----4-:R-:W-:Y:S01]  /*1b80*/  IADD3 R80, P1, PT, R80, UR8, RZ ;  /* 0x0000000850507c10 */ /* 0x010fe2000ff3e0ff */
[----:B------:R-:W-:Y:S01]  /*1b90*/  IMAD.MOV.U32 R237, RZ, RZ, R77 ;  /* 0x000000ffffed7224 */ /* 0x000fe200078e004d */
[----:B------:R-:W-:Y:S01]  /*1ba0*/  IADD3 R75, PT, PT, R157, R75, RZ ;  /* 0x0000004b9d4b7210 */ /* 0x000fe20007ffe0ff */
[--C-:B------:R-:W-:Y:S01]  /*1bb0*/  IMAD.IADD R133, R6, 0x1, R135.reuse ;  /* 0x0000000106857824 */ /* 0x100fe200078e0287 */
[----:B------:R-:W-:Y:S01]  /*1bc0*/  IADD3.X R81, PT, PT, R81, UR9, RZ, P1, !PT ;  /* 0x0000000951517c10 */ /* 0x000fe20008ffe4ff */
[----:B------:R-:W-:Y:S01]  /*1bd0*/  IMAD.MOV.U32 R234, RZ, RZ, R80 ;  /* 0x000000ffffea7224 */ /* 0x000fe200078e0050 */
[----:B------:R-:W-:-:S02]  /*1be0*/  SHF.R.S32.HI R112, RZ, 0x1f, R135 ;  /* 0x0000001fff707819 */ /* 0x000fc40000011487 */
[----:B------:R-:W-:Y:S02]  /*1bf0*/  SHF.R.S32.HI R111, RZ, 0x1f, R133 ;  /* 0x0000001fff6f7819 */ /* 0x000fe40000011485 */
[----:B------:R-:W-:Y:S01]  /*1c00*/  MOV R233, R81 ;  /* 0x0000005100e97202 */ /* 0x000fe20000000f00 */
[----:B---3--:R-:W-:Y:S06]  /*1c10*/  @P0 BRA `(.L_x_755) ;  /* 0x000000c0008c0947 */ /* 0x008fec0003800000 */
[----:B------:R-:W1:Y:S01]  /*1c20*/  LDC.64 R2, c[0x0][0x4a0] ;  /* 0x00012800ff027b82 */ /* 0x000e620000000a00 */
[----:B------:R-:W2:Y:S01]  /*1c30*/  LDCU.128 UR8, c[0x0][0x490] ;  /* 0x00009200ff0877ac */ /* 0x000ea20008000c00 */
[----:B------:R-:W-:Y:S01]  /*1c40*/  IMAD.MOV.U32 R13, RZ, RZ, RZ ;  /* 0x000000ffff0d7224 */ /* 0x000fe200078e00ff */
[----:B-----5:R-:W-:Y:S01]  /*1c50*/  IADD3 R84, PT, PT, R76, R9, RZ ;  /* 0x000000094c547210 */ /* 0x020fe20007ffe0ff */
[----:B------:R-:W-:Y:S01]  /*1c60*/  @!P3 IMAD.MOV R0, RZ, RZ, -R0 ;  /* 0x000000ffff00b224 */ /* 0x000fe200078e0a00 */
[----:B------:R-:W3:Y:S01]  /*1c70*/  LDCU.128 UR12, c[0x0][0x4b0] ;  /* 0x00009600ff0c77ac */ /* 0x000ee20008000c00 */
[----:B------:R-:W-:Y:S01]  /*1c80*/  SHF.R.S32.HI R9, RZ, 0x1f, R67 ;  /* 0x0000001fff097819 */ /* 0x000fe20000011443 */
[C---:B------:R-:W-:Y:S01]  /*1c90*/  IMAD.SHL.U32 R131, R11.reuse, 0x10, RZ ;  /* 0x000000100b837824 */ /* 0x040fe200078e00ff */
[----:B------:R-:W4:Y:S01]  /*1ca0*/  LDC.64 R90, c[0x0][0x4a8] ;  /* 0x00012a00ff5a7b82 */ /* 0x000f220000000a00 */
[----:B------:R-:W4:Y:S01]  /*1cb0*/  LDCU.128 UR16, c[0x0][0x4c0] ;  /* 0x00009800ff1077ac */ /* 0x000f220008000c00 */
[----:B------:R-:W-:Y:S01]  /*1cc0*/  SEL R0, R4, R0, !P2 ;  /* 0x0000000004007207 */ /* 0x000fe20005000000 */
[----:B------:R-:W-:Y:S01]  /*1cd0*/  IMAD R84, R84, R11, RZ ;  /* 0x0000000b54547224 */ /* 0x000fe200078e02ff */
[C---:B------:R-:W-:Y:S01]  /*1ce0*/  SHF.L.U32 R117, R11.reuse, 0x6, RZ ;  /* 0x000000060b757819 */ /* 0x040fe200000006ff */
[----:B------:R-:W4:Y:S01]  /*1cf0*/  LDCU.64 UR6, c[0x0][0x488] ;  /* 0x00009100ff0677ac */ /* 0x000f220008000a00 */
[C---:B------:R-:W-:Y:S01]  /*1d00*/  IMAD R129, R11.reuse, 0x30, RZ ;  /* 0x000000300b817824 */ /* 0x040fe200078e02ff */
[----:B------:R-:W-:Y:S01]  /*1d10*/  VIMNMX R74, PT, PT, RZ, R5, !PT ;  /* 0x00000005ff4a7248 */ /* 0x000fe20007fe0100 */
[----:B------:R-:W-:Y:S01]  /*1d20*/  IMAD R128, R11, 0x50, RZ ;  /* 0x000000500b807824 */ /* 0x000fe200078e02ff */
[----:B------:R-:W-:Y:S01]  /*1d30*/  SHF.R.S32.HI R85, RZ, 0x1f, R84 ;  /* 0x0000001fff557819 */ /* 0x000fe20000011454 */
[----:B------:R-:W4:Y:S01]  /*1d40*/  LDCU UR21, c[0x0][0x440] ;  /* 0x00008800ff1577ac */ /* 0x000f220008000800 */
[C---:B--2---:R-:W-:Y:S01]  /*1d50*/  IMAD.WIDE.U32 R14, R7.reuse, UR10, R12 ;  /* 0x0000000a070e7c25 */ /* 0x044fe2000f8e000c */
[----:B------:R-:W-:Y:S01]  /*1d60*/  IADD3 R56, P1, PT, R84, R135, RZ ;  /* 0x0000008754387210 */ /* 0x000fe20007f3e0ff */
[----:B------:R-:W2:Y:S02]  /*1d70*/  LDCU UR20, c[0x0][0x450] ;  /* 0x00008a00ff1477ac */ /* 0x000ea40008000800 */
[C---:B------:R-:W-:Y:S01]  /*1d80*/  IMAD R15, R7.reuse, UR11, R15 ;  /* 0x0000000b070f7c24 */ /* 0x040fe2000f8e020f */
[C---:B------:R-:W-:Y:S01]  /*1d90*/  IADD3 R73, PT, PT, R158.reuse, 0x10, RZ ;  /* 0x000000109e497810 */ /* 0x040fe20007ffe0ff */
[----:B-1----:R-:W-:Y:S01]  /*1da0*/  IMAD.WIDE.U32 R16, R7, R2, R12 ;  /* 0x0000000207107225 */ /* 0x002fe200078e000c */
[----:B------:R-:W-:Y:S01]  /*1db0*/  IADD3 R2, P0, PT, -R67, R158, RZ ;  /* 0x0000009e43027210 */ /* 0x000fe20007f1e1ff */
[----:B------:R-:W1:Y:S01]  /*1dc0*/  LDCU.64 UR10, c[0x0][0x4d0] ;  /* 0x00009a00ff0a77ac */ /* 0x000e620008000a00 */
[----:B------:R-:W-:Y:S01]  /*1dd0*/  IADD3 R152, PT, PT, R158, 0x40, RZ ;  /* 0x000000409e987810 */ /* 0x000fe20007ffe0ff */
[----:B------:R-:W-:Y:S01]  /*1de0*/  IMAD R17, R7, R3, R17 ;  /* 0x0000000307117224 */ /* 0x000fe200078e0211 */
[----:B------:R-:W-:Y:S01]  /*1df0*/  SHF.R.S32.HI R3, RZ, 0x1f, R0 ;  /* 0x0000001fff037819 */ /* 0x000fe20000011400 */
[----:B------:R-:W-:Y:S01]  /*1e00*/  IMAD.X R9, RZ, RZ, ~R9, P0 ;  /* 0x000000ffff097224 */ /* 0x000fe200000e0e09 */
[----:B------:R-:W-:Y:S01]  /*1e10*/  IADD3 R84, P0, PT, R84, R133, RZ ;  /* 0x0000008554547210 */ /* 0x000fe20007f1e0ff */
[----:B---3--:R-:W-:Y:S01]  /*1e20*/  IMAD.WIDE.U32 R18, R76, UR12, R16 ;  /* 0x0000000c4c127c25 */ /* 0x008fe2000f8e0010 */
[----:B------:R-:W3:Y:S01]  /*1e30*/  LDCU.U8 UR22, c[0x0][0x533] ;  /* 0x0000a660ff1677ac */ /* 0x000ee20008000000 */
[----:B----4-:R-:W-:-:S02]  /*1e40*/  SHF.L.U64.HI R94, R90, 0x4, R91 ;  /* 0x000000045a5e7819 */ /* 0x010fc4000001025b */
[C---:B------:R-:W-:Y:S01]  /*1e50*/  IMAD R7, R3.reuse, UR14, RZ ;  /* 0x0000000e03077c24 */ /* 0x040fe2000f8e02ff */
[----:B------:R-:W-:Y:S01]  /*1e60*/  UMOV UR23, URZ ;  /* 0x000000ff00177c82 */ /* 0x000fe20008000000 */
[----:B------:R-:W-:Y:S01]  /*1e70*/  IMAD R3, R3, UR16, RZ ;  /* 0x0000001003037c24 */ /* 0x000fe2000f8e02ff */
[----:B------:R-:W-:Y:S01]  /*1e80*/  SHF.L.U32 R95, R90, 0x4, RZ ;  /* 0x000000045a5f7819 */ /* 0x000fe200000006ff */
[----:B------:R-:W-:Y:S01]  /*1e90*/  IMAD.WIDE.U32 R16, R76, R90, R14 ;  /* 0x0000005a4c107225 */ /* 0x000fe200078e000e */
[C---:B------:R-:W-:Y:S02]  /*1ea0*/  IADD3 R146, PT, PT, R158.reuse, 0x70, RZ ;  /* 0x000000709e927810 */ /* 0x040fe40007ffe0ff */
[----:B------:R-:W-:Y:S01]  /*1eb0*/  LOP3.LUT R144, R158, 0x80, RZ, 0xfc, !PT ;  /* 0x000000809e907812 */ /* 0x000fe200078efcff */
[----:B------:R-:W-:Y:S01]  /*1ec0*/  IMAD R19, R76, UR13, R19 ;  /* 0x0000000d4c137c24 */ /* 0x000fe2000f8e0213 */
[----:B------:R-:W-:Y:S01]  /*1ed0*/  IADD3 R138, PT, PT, R158, 0xb0, RZ ;  /* 0x000000b09e8a7810 */ /* 0x000fe20007ffe0ff */
[----:B------:R-:W-:Y:S01]  /*1ee0*/  IMAD R14, R0, UR17, R3 ;  /* 0x00000011000e7c24 */ /* 0x000fe2000f8e0203 */
[C---:B------:R-:W-:Y:S01]  /*1ef0*/  IADD3.X R3, PT, PT, R85.reuse, R112, RZ, P1, !PT ;  /* 0x0000007055037210 */ /* 0x040fe20000ffe4ff */
[-C--:B------:R-:W-:Y:S01]  /*1f00*/  IMAD R17, R76, R91.reuse, R17 ;  /* 0x0000005b4c117224 */ /* 0x080fe200078e0211 */
[----:B------:R-:W-:Y:S01]  /*1f10*/  IADD3 R132, PT, PT, R158, 0xe0, RZ ;  /* 0x000000e09e847810 */ /* 0x000fe20007ffe0ff */
[C---:B------:R-:W-:Y:S01]  /*1f20*/  IMAD.WIDE.U32 R18, R0.reuse, UR16, R18 ;  /* 0x0000001000127c25 */ /* 0x040fe2000f8e0012 */
[----:B------:R-:W-:Y:S01]  /*1f30*/  MOV R114, R76 ;  /* 0x0000004c00727202 */ /* 0x000fe20000000f00 */
[----:B------:R-:W-:Y:S01]  /*1f40*/  USHF.L.U64.HI UR16, UR12, 0x5, UR13 ;  /* 0x000000050c107899 */ /* 0x000fe2000801020d */
[----:B------:R-:W-:Y:S01]  /*1f50*/  SHF.R.S32.HI R110, RZ, 0x1f, R131 ;  /* 0x0000001fff6e7819 */ /* 0x000fe20000011483 */
[----:B------:R-:W-:Y:S01]  /*1f60*/  IMAD.X R85, R85, 0x1, R111, P0 ;  /* 0x0000000155557824 */ /* 0x000fe200000e066f */
[----:B------:R-:W-:Y:S01]  /*1f70*/  SHF.R.S32.HI R108, RZ, 0x1f, R129 ;  /* 0x0000001fff6c7819 */ /* 0x000fe20000011481 */
[C---:B------:R-:W-:Y:S01]  /*1f80*/  IMAD R6, R0.reuse, UR15, R7 ;  /* 0x0000000f00067c24 */ /* 0x040fe2000f8e0207 */
[----:B------:R-:W-:Y:S01]  /*1f90*/  SHF.R.S32.HI R107, RZ, 0x1f, R117 ;  /* 0x0000001fff6b7819 */ /* 0x000fe20000011475 */
[----:B------:R-:W-:Y:S01]  /*1fa0*/  IMAD.WIDE.U32 R16, R0, UR14, R16 ;  /* 0x0000000e00107c25 */ /* 0x000fe2000f8e0010 */
[----:B------:R-:W-:Y:S01]  /*1fb0*/  SHF.L.U64.HI R0, R56, 0x1, R3 ;  /* 0x0000000138007819 */ /* 0x000fe20000010203 */
[----:B------:R-:W-:Y:S01]  /*1fc0*/  USHF.L.U32 UR17, UR12, 0x5, URZ ;  /* 0x000000050c117899 */ /* 0x000fe200080006ff */
[----:B------:R-:W-:Y:S01]  /*1fd0*/  SHF.L.U64.HI R85, R84, 0x1, R85 ;  /* 0x0000000154557819 */ /* 0x000fe20000010255 */
[----:B------:R-:W-:Y:S01]  /*1fe0*/  IMAD.IADD R15, R19, 0x1, R14 ;  /* 0x00000001130f7824 */ /* 0x000fe200078e020e */
[----:B------:R-:W-:Y:S01]  /*1ff0*/  MOV R14, R18 ;  /* 0x00000012000e7202 */ /* 0x000fe20000000f00 */
[----:B------:R-:W-:Y:S01]  /*2000*/  IMAD.SHL.U32 R56, R56, 0x2, RZ ;  /* 0x0000000238387824 */ /* 0x000fe200078e00ff */
[----:B------:R-:W-:Y:S01]  /*2010*/  SHF.L.U32 R84, R84, 0x1, RZ ;  /* 0x0000000154547819 */ /* 0x000fe200000006ff */
[----:B------:R-:W-:Y:S01]  /*2020*/  IMAD.IADD R7, R17, 0x1, R6 ;  /* 0x0000000111077824 */ /* 0x000fe200078e0206 */
[----:B------:R-:W-:Y:S01]  /*2030*/  SHF.R.S32.HI R106, RZ, 0x1f, R128 ;  /* 0x0000001fff6a7819 */ /* 0x000fe20000011480 */
[----:B------:R-:W-:Y:S01]  /*2040*/  IMAD.MOV.U32 R6, RZ, RZ, R16 ;  /* 0x000000ffff067224 */ /* 0x000fe200078e0010 */
[----:B------:R-:W-:Y:S01]  /*2050*/  IADD3 R86, P1, PT, R84, UR18, RZ ;  /* 0x0000001254567c10 */ /* 0x000fe2000ff3e0ff */
[----:B------:R-:W-:Y:S01]  /*2060*/  IMAD.WIDE.U32 R16, R2, UR12, R14 ;  /* 0x0000000c02107c25 */ /* 0x000fe2000f8e000e */
[----:B------:R-:W-:Y:S01]  /*2070*/  IADD3 R14, P0, PT, R56, UR18, RZ ;  /* 0x00000012380e7c10 */ /* 0x000fe2000ff1e0ff */
[----:B------:R-:W-:Y:S01]  /*2080*/  USHF.L.U32 UR18, UR12, 0x8, URZ ;  /* 0x000000080c127899 */ /* 0x000fe200080006ff */
[----:B------:R-:W-:Y:S01]  /*2090*/  IADD3.X R87, PT, PT, R85, UR19, RZ, P1, !PT ;  /* 0x0000001355577c10 */ /* 0x000fe20008ffe4ff */
[C---:B------:R-:W-:Y:S01]  /*20a0*/  IMAD R83, R9.reuse, UR12, RZ ;  /* 0x0000000c09537c24 */ /* 0x040fe2000f8e02ff */
[----:B------:R-:W-:Y:S01]  /*20b0*/  IADD3.X R15, PT, PT, R0, UR19, RZ, P0, !PT ;  /* 0x00000013000f7c10 */ /* 0x000fe200087fe4ff */
[----:B------:R-:W4:Y:S01]  /*20c0*/  LDCU UR19, c[0x0][0x440] ;  /* 0x00008800ff1377ac */ /* 0x000f220008000800 */
[-C--:B------:R-:W-:Y:S01]  /*20d0*/  IMAD R9, R9, R90.reuse, RZ ;  /* 0x0000005a09097224 */ /* 0x080fe200078e02ff */
[----:B-1----:R-:W-:Y:S01]  /*20e0*/  IADD3 R56, P0, PT, R56, UR10, RZ ;  /* 0x0000000a38387c10 */ /* 0x002fe2000ff1e0ff */
[----:B------:R-:W-:Y:S01]  /*20f0*/  IMAD R83, R2, UR13, R83 ;  /* 0x0000000d02537c24 */ /* 0x000fe2000f8e0253 */
[----:B------:R-:W-:Y:S01]  /*2100*/  LEA R82, P2, R16, UR8, 0x1 ;  /* 0x0000000810527c11 */ /* 0x000fe2000f8408ff */
[----:B------:R-:W-:Y:S01]  /*2110*/  IMAD R9, R2, R91, R9 ;  /* 0x0000005b02097224 */ /* 0x000fe200078e0209 */
[----:B------:R-:W-:Y:S01]  /*2120*/  IADD3.X R57, PT, PT, R0, UR11, RZ, P0, !PT ;  /* 0x0000000b00397c10 */ /* 0x000fe200087fe4ff */
[----:B------:R-:W-:Y:S01]  /*2130*/  IMAD.IADD R83, R17, 0x1, R83 ;  /* 0x0000000111537824 */ /* 0x000fe200078e0253 */
[----:B------:R-:W-:Y:S01]  /*2140*/  IADD3 R91, P0, PT, RZ, -UR23, RZ ;  /* 0x80000017ff5b7c10 */ /* 0x000fe2000ff1e0ff */
[----:B------:R-:W-:Y:S01]  /*2150*/  IMAD.WIDE.U32 R2, R2, R90, R6 ;  /* 0x0000005a02027225 */ /* 0x000fe200078e0006 */
[----:B------:R-:W-:Y:S01]  /*2160*/  IADD3 R84, P1, PT, R84, UR10, RZ ;  /* 0x0000000a54547c10 */ /* 0x000fe2000ff3e0ff */
[----:B------:R-:W1:Y:S01]  /*2170*/  LDCU.64 UR14, c[0x0][0x3c0] ;  /* 0x00007800ff0e77ac */ /* 0x000e620008000a00 */
[----:B------:R-:W-:Y:S01]  /*2180*/  LEA.HI.X R83, R16, UR9, R83, 0x1, P2 ;  /* 0x0000000910537c11 */ /* 0x000fe200090f0c53 */
[----:B------:R-:W-:Y:S01]  /*2190*/  IMAD.IADD R9, R3, 0x1, R9 ;  /* 0x0000000103097824 */ /* 0x000fe200078e0209 */
[----:B------:R-:W-:Y:S01]  /*21a0*/  LEA R10, P2, R2, UR6, 0x1 ;  /* 0x00000006020a7c11 */ /* 0x000fe2000f8408ff */
[----:B------:R-:W-:Y:S01]  /*21b0*/  IMAD.SHL.U32 R90, R90, 0x100, RZ ;  /* 0x000001005a5a7824 */ /* 0x000fe200078e00ff */
[----:B------:R-:W-:Y:S01]  /*21c0*/  IADD3.X R88, PT, PT, RZ, ~UR18, RZ, P0, !PT ;  /* 0x80000012ff587c10 */ /* 0x000fe200087fe4ff */
[----:B------:R-:W-:Y:S01]  /*21d0*/  IMAD R127, R11, 0x60, RZ ;  /* 0x000000600b7f7824 */ /* 0x000fe200078e02ff */
[----:B------:R-:W-:Y:S01]  /*21e0*/  LEA.HI.X R9, R2, UR7, R9, 0x1, P2 ;  /* 0x0000000702097c11 */ /* 0x000fe200090f0c09 */
[----:B------:R-:W-:Y:S01]  /*21f0*/  IMAD.X R90, RZ, RZ, ~R90, P0 ;  /* 0x000000ffff5a7224 */ /* 0x000fe200000e0e5a */
[----:B------:R-:W-:Y:S01]  /*2200*/  IADD3.X R85, PT, PT, R85, UR11, RZ, P1, !PT ;  /* 0x0000000b55557c10 */ /* 0x000fe20008ffe4ff */
[C---:B------:R-:W-:Y:S01]  /*2210*/  IMAD R126, R11.reuse, 0x70, RZ ;  /* 0x000000700b7e7824 */ /* 0x040fe200078e02ff */
[C---:B------:R-:W-:Y:S01]  /*2220*/  ISETP.GE.AND P2, PT, R12.reuse, UR21, PT ;  /* 0x000000150c007c0c */ /* 0x040fe2000bf46270 */
[C---:B------:R-:W-:Y:S01]  /*2230*/  IMAD R125, R11.reuse, 0x90, RZ ;  /* 0x000000900b7d7824 */ /* 0x040fe200078e02ff */
[----:B----4-:R-:W-:Y:S01]  /*2240*/  ISETP.GE.AND P1, PT, R12, UR19, PT ;  /* 0x000000130c007c0c */ /* 0x010fe2000bf26270 */
[----:B------:R-:W-:Y:S01]  /*2250*/  IMAD R124, R11, 0xa0, RZ ;  /* 0x000000a00b7c7824 */ /* 0x000fe200078e02ff */
[----:B------:R-:W-:Y:S01]  /*2260*/  SHF.R.S64 R89, R91, 0x1f, R88 ;  /* 0x0000001f5b597819 */ /* 0x000fe20000001058 */
[----:B------:R-:W-:Y:S01]  /*2270*/  IMAD R123, R11, 0xb0, RZ ;  /* 0x000000b00b7b7824 */ /* 0x000fe200078e02ff */
[----:B------:R-:W-:Y:S01]  /*2280*/  SHF.R.S64 R91, R91, 0x1f, R90 ;  /* 0x0000001f5b5b7819 */ /* 0x000fe2000000105a */
[C---:B------:R-:W-:Y:S01]  /*2290*/  IMAD R122, R11.reuse, 0xc0, RZ ;  /* 0x000000c00b7a7824 */ /* 0x040fe200078e02ff */
[----:B------:R-:W-:Y:S01]  /*22a0*/  P2R R139, PR, RZ, 0x4 ;  /* 0x00000004ff8b7803 */ /* 0x000fe20000000000 */
[C---:B------:R-:W-:Y:S01]  /*22b0*/  IMAD R121, R11.reuse, 0xd0, RZ ;  /* 0x000000d00b797824 */ /* 0x040fe200078e02ff */
[----:B------:R-:W-:Y:S01]  /*22c0*/  P2R R137, PR, RZ, 0x2 ;  /* 0x00000002ff897803 */ /* 0x000fe20000000000 */
[C---:B------:R-:W-:Y:S01]  /*22d0*/  IMAD R120, R11.reuse, 0xe0, RZ ;  /* 0x000000e00b787824 */ /* 0x040fe200078e02ff */
[----:B------:R-:W-:Y:S01]  /*22e0*/  SHF.R.S32.HI R105, RZ, 0x1f, R127 ;  /* 0x0000001fff697819 */ /* 0x000fe2000001147f */
[C---:B------:R-:W-:Y:S01]  /*22f0*/  IMAD R119, R11.reuse, 0xf0, RZ ;  /* 0x000000f00b777824 */ /* 0x040fe200078e02ff */
[----:B------:R-:W-:Y:S01]  /*2300*/  SHF.R.S32.HI R104, RZ, 0x1f, R126 ;  /* 0x0000001fff687819 */ /* 0x000fe2000001147e */
[C---:B------:R-:W-:Y:S01]  /*2310*/  IMAD.SHL.U32 R118, R11.reuse, 0x20, RZ ;  /* 0x000000200b767824 */ /* 0x040fe200078e00ff */
[----:B------:R-:W-:Y:S01]  /*2320*/  SHF.R.S32.HI R102, RZ, 0x1f, R125 ;  /* 0x0000001fff667819 */ /* 0x000fe2000001147d */
[----:B------:R-:W-:Y:S01]  /*2330*/  IMAD.SHL.U32 R116, R11, 0x80, RZ ;  /* 0x000000800b747824 */ /* 0x000fe200078e00ff */
[----:B------:R-:W-:Y:S01]  /*2340*/  SHF.R.S32.HI R101, RZ, 0x1f, R124 ;  /* 0x0000001fff657819 */ /* 0x000fe2000001147c */
[C---:B------:R-:W-:Y:S01]  /*2350*/  VIADD R72, R158.reuse, 0x20 ;  /* 0x000000209e487836 */ /* 0x040fe20000000000 */
        /* <DEDUP_REMOVED lines=14> */
[----:B--2---:R-:W-:Y:S01]  /*2440*/  MOV R17, UR20 ;  /* 0x0000001400117c02 */ /* 0x004fe20008000f00 */
[----:B------:R-:W-:Y:S01]  /*2450*/  VIADD R130, R158, 0xf0 ;  /* 0x000000f09e827836 */ /* 0x000fe20000000000 */
[----:B------:R-:W-:Y:S01]  /*2460*/  SHF.R.S32.HI R88, RZ, 0x1f, R88 ;  /* 0x0000001fff587819 */ /* 0x000fe20000011458 */
[C---:B------:R-:W-:Y:S01]  /*2470*/  IMAD R115, R58.reuse, -0x100, R67 ;  /* 0xffffff003a737824 */ /* 0x040fe200078e0243 */
[----:B------:R-:W-:Y:S01]  /*2480*/  SHF.R.S32.HI R90, RZ, 0x1f, R90 ;  /* 0x0000001fff5a7819 */ /* 0x000fe2000001145a */
[----:B------:R-:W-:Y:S01]  /*2490*/  IMAD R113, R58, -0x100, R65 ;  /* 0xffffff003a717824 */ /* 0x000fe200078e0241 */
[----:B------:R-:W2:Y:S01]  /*24a0*/  LDCU.64 UR6, c[0x0][0x3b8] ;  /* 0x00007700ff0677ac */ /* 0x000ea20008000a00 */
[----:B------:R-:W-:Y:S01]  /*24b0*/  IMAD.MOV.U32 R141, RZ, RZ, R58 ;  /* 0x000000ffff8d7224 */ /* 0x000fe200078e003a */
[----:B------:R-:W4:Y:S01]  /*24c0*/  LDCU.64 UR12, c[0x0][0x4e0] ;  /* 0x00009c00ff0c77ac */ /* 0x000f220008000a00 */
[----:B------:R-:W1:Y:S01]  /*24d0*/  LDCU.128 UR8, c[0x0][0x3a0] ;  /* 0x00007400ff0877ac */ /* 0x000e620008000c00 */
[----:B---3--:R-:W-:-:S11]  /*24e0*/  UISETP.NE.AND UP0, UPT, UR22, URZ, UPT ;  /* 0x000000ff1600728c */ /* 0x008fd6000bf05270 */
.L_x_825:
[----:B------:R-:W-:Y:S01]  /*24f0*/  VIADD R113, R113, 0x100 ;  /* 0x0000010071717836 */ /* 0x000fe20000000000 */
[----:B------:R-:W-:Y:S01]  /*2500*/  ISETP.NE.AND P0, PT, R139, RZ, PT ;  /* 0x000000ff8b00720c */ /* 0x000fe20003f05270 */
[----:B------:R-:W-:Y:S01]  /*2510*/  VIADD R115, R115, 0x100 ;  /* 0x0000010073737836 */ /* 0x000fe20000000000 */
[----:B------:R-:W-:Y:S01]  /*2520*/  ISETP.NE.AND P6, PT, R137, RZ, PT ;  /* 0x000000ff8900720c */ /* 0x000fe20003fc5270 */
[----:B------:R-:W-:Y:S01]  /*2530*/  BSSY.RECONVERGENT B1, `(.L_x_756) ;  /* 0x0000b31000017945 */ /* 0x000fe20003800200 */
[-C--:B------:R-:W-:Y:S01]  /*2540*/  ISETP.GE.OR P2, PT, R158, R113.reuse, P0 ;  /* 0x000000719e00720c */ /* 0x080fe20000746670 */
[----:B------:R-:W-:Y:S01]  /*2550*/  IMAD.MOV.U32 R154, RZ, RZ, R114 ;  /* 0x000000ffff9a7224 */ /* 0x000fe200078e0072 */
[----:B------:R-:W-:Y:S01]  /*2560*/  ISETP.GE.OR P0, PT, R72, R113, P6 ;  /* 0x000000714800720c */ /* 0x000fe20003706670 */
[----:B------:R-:W-:Y:S01]  /*2570*/  VIADD R114, R114, 0xffffff00 ;  /* 0xffffff0072727836 */ /* 0x000fe20000000000 */
[-C--:B------:R-:W-:Y:S02]  /*2580*/  ISETP.LT.OR P2, PT, R158, R115.reuse, P2 ;  /* 0x000000739e00720c */ /* 0x080fe40001741670 */
[----:B------:R-:W-:Y:S02]  /*2590*/  ISETP.LT.OR P3, PT, R72, R115, P0 ;  /* 0x000000734800720c */ /* 0x000fe40000761670 */
[C---:B------:R-:W-:Y:S02]  /*25a0*/  ISETP.GE.OR P0, PT, R70.reuse, R113, P6 ;  /* 0x000000714600720c */ /* 0x040fe40003706670 */
[----:B------:R-:W-:Y:S02]  /*25b0*/  P2R R139, PR, RZ, 0x40 ;  /* 0x00000040ff8b7803 */ /* 0x000fe40000000000 */
[----:B------:R-:W-:Y:S02]  /*25c0*/  ISETP.LT.OR P4, PT, R70, R115, P0 ;  /* 0x000000734600720c */ /* 0x000fe40000781670 */
[C---:B------:R-:W-:Y:S02]  /*25d0*/  ISETP.GE.OR P0, PT, R150.reuse, R113, P6 ;  /* 0x000000719600720c */ /* 0x040fe40003706670 */
[----:B------:R-:W-:Y:S01]  /*25e0*/  P2R R53, PR, RZ, 0x8 ;  /* 0x00000008ff357803 */ /* 0x000fe20000000000 */
[----:B---3--:R-:W3:Y:S01]  /*25f0*/  @!P2 LDG.E.128 R28, desc[UR4][R82.64] ;  /* 0x00000004521ca981 */ /* 0x008ee2000c1e1d00 */
[----:B------:R-:W-:Y:S01]  /*2600*/  ISETP.LT.OR P5, PT, R150, R115, P0 ;  /* 0x000000739600720c */ /* 0x000fe200007a1670 */
[----:B----4-:R-:W5:Y:S01]  /*2610*/  @!P3 LDC.64 R20, c[0x0][0x3c0] ;  /* 0x0000f000ff14bb82 */ /* 0x010f620000000a00 */
[C---:B------:R-:W-:Y:S01]  /*2620*/  LEA R32, P0, R93.reuse, R78, 0x1 ;  /* 0x0000004e5d207211 */ /* 0x040fe200078008ff */
[----:B------:R-:W-:Y:S01]  /*2630*/  @!P2 IMAD.MOV.U32 R79, RZ, RZ, R77 ;  /* 0x000000ffff4fa224 */ /* 0x000fe200078e004d */
[----:B------:R-:W-:Y:S02]  /*2640*/  P2R R0, PR, RZ, 0x4 ;  /* 0x00000004ff007803 */ /* 0x000fe40000000000 */
[----:B------:R-:W-:Y:S02]  /*2650*/  LEA.HI.X R33, R93, R77, R92, 0x1, P0 ;  /* 0x0000004d5d217211 */ /* 0x000fe400000f0c5c */
[----:B------:R-:W-:Y:S01]  /*2660*/  P2R R166, PR, RZ, 0x10 ;  /* 0x00000010ffa67803 */ /* 0x000fe20000000000 */
[----:B------:R-:W2:Y:S01]  /*2670*/  @!P4 LDC.64 R18, c[0x0][0x4b0] ;  /* 0x00012c00ff12cb82 */ /* 0x000ea20000000a00 */
[----:B------:R-:W-:Y:S07]  /*2680*/  P2R R163, PR, RZ, 0x20 ;  /* 0x00000020ffa37803 */ /* 0x000fee0000000000 */
[----:B------:R-:W4:Y:S08]  /*2690*/  @!P4 LDC.64 R6, c[0x0][0x3c0] ;  /* 0x0000f000ff06cb82 */ /* 0x000f300000000a00 */
[----:B------:R-:W1:Y:S08]  /*26a0*/  @!P5 LDC.64 R4, c[0x0][0x4b0] ;  /* 0x00012c00ff04db82 */ /* 0x000e700000000a00 */
[----:B------:R-:W1:Y:S01]  /*26b0*/  @!P5 LDC.64 R2, c[0x0][0x3c0] ;  /* 0x0000f000ff02db82 */ /* 0x000e620000000a00 */
[----:B---3--:R3:W-:Y:S01]  /*26c0*/  @!P2 STG.E.128 desc[UR4][R78.64], R28 ;  /* 0x0000001c4e00a986 */ /* 0x0087e2000c101d04 */
[C---:B-----5:R-:W-:Y:S02]  /*26d0*/  @!P3 LEA R44, P0, R20.reuse, R32, 0x5 ;  /* 0x00000020142cb211 */ /* 0x060fe400078028ff */
[----:B------:R-:W-:Y:S02]  /*26e0*/  ISETP.NE.AND P2, PT, R139, RZ, PT ;  /* 0x000000ff8b00720c */ /* 0x000fe40003f45270 */
[----:B------:R-:W-:Y:S02]  /*26f0*/  @!P3 LEA.HI.X R45, R20, R33, R21, 0x5, P0 ;  /* 0x00000021142db211 */ /* 0x000fe400000f2c15 */
[----:B------:R-:W-:Y:S04]  /*2700*/  IADD3 R34, P0, PT, R82, UR17, RZ ;  /* 0x0000001152227c10 */ /* 0x000fe8000ff1e0ff */
[----:B------:R-:W-:Y:S02]  /*2710*/  IADD3.X R35, PT, PT, R83, UR16, RZ, P0, !PT ;  /* 0x0000001053237c10 */ /* 0x000fe400087fe4ff */
[C---:B--2---:R-:W-:Y:S04]  /*2720*/  @!P4 LEA R24, P0, R18.reuse, R34, 0x6 ;  /* 0x000000221218c211 */ /* 0x044fe800078030ff */
[----:B------:R-:W-:Y:S02]  /*2730*/  @!P4 LEA.HI.X R25, R18, R35, R19, 0x6, P0 ;  /* 0x000000231219c211 */ /* 0x000fe400000f3413 */
[C---:B----4-:R-:W-:Y:S04]  /*2740*/  @!P4 LEA R42, P0, R6.reuse, R32, 0x6 ;  /* 0x00000020062ac211 */ /* 0x050fe800078030ff */
[----:B------:R-:W-:Y:S02]  /*2750*/  @!P4 LEA.HI.X R43, R6, R33, R7, 0x6, P0 ;  /* 0x00000021062bc211 */ /* 0x000fe400000f3407 */
[C---:B-1----:R-:W-:Y:S04]  /*2760*/  @!P5 LEA R40, P0, R4.reuse, R34, 0x7 ;  /* 0x000000220428d211 */ /* 0x042fe800078038ff */
[----:B------:R-:W-:Y:S02]  /*2770*/  @!P5 LEA.HI.X R41, R4, R35, R5, 0x7, P0 ;  /* 0x000000230429d211 */ /* 0x000fe400000f3c05 */
[C---:B------:R-:W-:Y:S01]  /*2780*/  @!P5 LEA R38, P0, R2.reuse, R32, 0x7 ;  /* 0x000000200226d211 */ /* 0x040fe200078038ff */
[----:B---3--:R-:W-:Y:S03]  /*2790*/  VIADD R79, R141, 0xffffffff ;  /* 0xffffffff8d4f7836 */ /* 0x008fe60000000000 */
[----:B------:R-:W-:Y:S02]  /*27a0*/  @!P5 LEA.HI.X R39, R2, R33, R3, 0x7, P0 ;  /* 0x000000210227d211 */ /* 0x000fe400000f3c03 */
[C---:B------:R-:W-:Y:S01]  /*27b0*/  ISETP.GE.OR P0, PT, R142.reuse, R113, P6 ;  /* 0x000000718e00720c */ /* 0x040fe20003706670 */
[----:B------:R-:W-:Y:S03]  /*27c0*/  IMAD.MOV.U32 R141, RZ, RZ, R79 ;  /* 0x000000ffff8d7224 */ /* 0x000fe600078e004f */
[----:B------:R-:W-:Y:S04]  /*27d0*/  ISETP.LT.OR P1, PT, R142, R115, P0 ;  /* 0x000000738e00720c */ /* 0x000fe80000721670 */
[----:B------:R-:W-:Y:S09]  /*27e0*/  P2R R162, PR, RZ, 0x2 ;  /* 0x00000002ffa27803 */ /* 0x000ff20000000000 */
[----:B------:R-:W1:Y:S02]  /*27f0*/  @!P1 LDC.64 R2, c[0x0][0x4b0] ;  /* 0x00012c00ff029b82 */ /* 0x000e640000000a00 */
[C---:B-1----:R-:W-:Y:S04]  /*2800*/  @!P1 LEA R36, P0, R2.reuse, R34, 0x8 ;  /* 0x0000002202249211 */ /* 0x042fe800078040ff */
[----:B------:R-:W-:Y:S02]  /*2810*/  @!P1 LEA.HI.X R37, R2, R35, R3, 0x8, P0 ;  /* 0x0000002302259211 */ /* 0x000fe400000f4403 */
[----:B------:R-:W1:Y:S02]  /*2820*/  @!P1 LDC.64 R2, c[0x0][0x3c0] ;  /* 0x0000f000ff029b82 */ /* 0x000e640000000a00 */
[C---:B-1----:R-:W-:Y:S04]  /*2830*/  @!P1 LEA R18, P0, R2.reuse, R32, 0x8 ;  /* 0x0000002002129211 */ /* 0x042fe800078040ff */
[----:B------:R-:W-:Y:S02]  /*2840*/  @!P1 LEA.HI.X R19, R2, R33, R3, 0x8, P0 ;  /* 0x0000002102139211 */ /* 0x000fe400000f4403 */
[----:B------:R-:W-:Y:S04]  /*2850*/  @!P3 IADD3 R4, P0, PT, R34, UR17, RZ ;  /* 0x000000112204bc10 */ /* 0x000fe8000ff1e0ff */
[----:B------:R-:W-:Y:S02]  /*2860*/  @!P3 IADD3.X R5, PT, PT, R35, UR16, RZ, P0, !PT ;  /* 0x000000102305bc10 */ /* 0x000fe400087fe4ff */
[C---:B------:R-:W-:Y:S04]  /*2870*/  ISETP.GE.OR P0, PT, R73.reuse, R113, P6 ;  /* 0x000000714900720c */ /* 0x040fe80003706670 */
[----:B------:R-:W-:Y:S02]  /*2880*/  ISETP.LT.OR P6, PT, R73, R115, P0 ;  /* 0x000000734900720c */ /* 0x000fe400007c1670 */
[-C--:B------:R-:W-:Y:S02]  /*2890*/  ISETP.GE.OR P0, PT, R152, R113.reuse, P2 ;  /* 0x000000719800720c */ /* 0x080fe40001706670 */
[----:B------:R-:W-:Y:S09]  /*28a0*/  P2R R54, PR, RZ, 0x40 ;  /* 0x00000040ff367803 */ /* 0x000ff20000000000 */
[----:B------:R-:W2:Y:S06]  /*28b0*/  @!P6 LDG.E.128 R20, desc[UR4][R34.64] ;  /* 0x000000042214e981 */ /* 0x000eac000c1e1d00 */
[----:B--2---:R1:W-:Y:S01]  /*28c0*/  @!P6 STG.E.128 desc[UR4][R32.64], R20 ;  /* 0x000000142000e986 */ /* 0x0043e2000c101d04 */
[C---:B------:R-:W-:Y:S05]  /*28d0*/  ISETP.GE.OR P6, PT, R144.reuse, R113, P2 ;  /* 0x000000719000720c */ /* 0x040fea00017c6670 */
[----:B------:R-:W2:Y:S01]  /*28e0*/  @!P3 LDG.E.128 R4, desc[UR4][R4.64] ;  /* 0x000000040404b981 */ /* 0x000ea2000c1e1d00 */
[-C--:B------:R-:W-:Y:S05]  /*28f0*/  ISETP.LT.OR P6, PT, R144, R115.reuse, P6 ;  /* 0x000000739000720c */ /* 0x080fea00037c1670 */
[----:B--2---:R2:W-:Y:S01]  /*2900*/  @!P3 STG.E.128 desc[UR4][R44.64], R4 ;  /* 0x000000042c00b986 */ /* 0x0045e2000c101d04 */
[----:B------:R-:W-:Y:S02]  /*2910*/  ISETP.LT.OR P3, PT, R152, R115, P0 ;  /* 0x000000739800720c */ /* 0x000fe40000761670 */
[-C--:B------:R-:W-:Y:S03]  /*2920*/  ISETP.GE.OR P0, PT, R140, R113.reuse, P2 ;  /* 0x000000718c00720c */ /* 0x080fe60001706670 */
[----:B------:R-:W3:Y:S01]  /*2930*/  @!P4 LDG.E.128 R24, desc[UR4][R24.64] ;  /* 0x000000041818c981 */ /* 0x000ee2000c1e1d00 */
[----:B------:R-:W-:Y:S07]  /*2940*/  P2R R8, PR, RZ, 0x8 ;  /* 0x00000008ff087803 */ /* 0x000fee0000000000 */
[----:B------:R-:W4:Y:S02]  /*2950*/  @!P3 LDC.64 R2, c[0x0][0x4b0] ;  /* 0x00012c00ff02bb82 */ /* 0x000f240000000a00 */
[----:B----4-:R-:W-:Y:S04]  /*2960*/  @!P3 IMAD.WIDE.U32 R46, R2, 0x60, R34 ;  /* 0x00000060022eb825 */ /* 0x010fe800078e0022 */
[----:B------:R-:W-:Y:S04]  /*2970*/  @!P3 IMAD R3, R3, 0x60, RZ ;  /* 0x000000600303b824 */ /* 0x000fe800078e02ff */
[----:B------:R-:W-:Y:S02]  /*2980*/  @!P3 IMAD.IADD R47, R47, 0x1, R3 ;  /* 0x000000012f2fb824 */ /* 0x000fe400078e0203 */
[----:B------:R-:W4:Y:S02]  /*2990*/  @!P3 LDC.64 R2, c[0x0][0x3c0] ;  /* 0x0000f000ff02bb82 */ /* 0x000f240000000a00 */
[----:B----4-:R-:W-:Y:S02]  /*29a0*/  @!P3 IMAD R3, R3, 0x60, RZ ;  /* 0x000000600303b824 */ /* 0x010fe400078e02ff */
[----:B-1----:R-:W-:Y:S04]  /*29b0*/  @!P3 IMAD.WIDE.U32 R20, R2, 0x60, R32 ;  /* 0x000000600214b825 */ /* 0x002fe800078e0020 */
[----:B------:R-:W-:Y:S01]  /*29c0*/  @!P3 IMAD.IADD R21, R21, 0x1, R3 ;  /* 0x000000011515b824 */ /* 0x000fe200078e0203 */
[----:B---3--:R1:W-:Y:S01]  /*29d0*/  @!P4 STG.E.128 desc[UR4][R42.64], R24 ;  /* 0x000000182a00c986 */ /* 0x0083e2000c101d04 */
[C---:B------:R-:W-:Y:S05]  /*29e0*/  ISETP.GE.OR P4, PT, R148.reuse, R113, P2 ;  /* 0x000000719400720c */ /* 0x040fea0001786670 */
[----:B--2---:R-:W2:Y:S01]  /*29f0*/  @!P3 LDG.E.128 R4, desc[UR4][R46.64] ;  /* 0x000000042e04b981 */ /* 0x004ea2000c1e1d00 */
[-C--:B------:R-:W-:Y:S11]  /*2a00*/  ISETP.LT.OR P4, PT, R148, R115.reuse, P4 ;  /* 0x000000739400720c */ /* 0x080ff60002781670 */
[----:B------:R-:W-:Y:S02]  /*2a10*/  @!UPT UIADD3 URZ, UPT, UPT, URZ, URZ, URZ ;  /* 0x000000fffffff290 */ /* 0x000fe4000fffe0ff */
[----:B------:R-:W3:Y:S02]  /*2a20*/  @!P4 LDC.64 R2, c[0x0][0x4b0] ;  /* 0x00012c00ff02cb82 */ /* 0x000ee40000000a00 */
[----:B---3--:R-:W-:Y:S02]  /*2a30*/  @!P4 IMAD R3, R3, 0xa0, RZ ;  /* 0x000000a00303c824 */ /* 0x008fe400078e02ff */
[----:B-1----:R-:W-:Y:S04]  /*2a40*/  @!P4 IMAD.WIDE.U32 R24, R2, 0xa0, R34 ;  /* 0x000000a00218c825 */ /* 0x002fe800078e0022 */
[----:B------:R-:W-:Y:S01]  /*2a50*/  @!P4 IMAD.IADD R25, R25, 0x1, R3 ;  /* 0x000000011919c824 */ /* 0x000fe200078e0203 */
[----:B--2---:R1:W-:Y:S01]  /*2a60*/  @!P3 STG.E.128 desc[UR4][R20.64], R4 ;  /* 0x000000041400b986 */ /* 0x0043e2000c101d04 */
[----:B------:R-:W-:Y:S02]  /*2a70*/  ISETP.LT.OR P3, PT, R140, R115, P0 ;  /* 0x000000738c00720c */ /* 0x000fe40000761670 */
[-C--:B------:R-:W-:Y:S02]  /*2a80*/  ISETP.GE.OR P0, PT, R138, R113.reuse, P2 ;  /* 0x000000718a00720c */ /* 0x080fe40001706670 */
[----:B------:R-:W-:Y:S01]  /*2a90*/  P2R R151, PR, RZ, 0x8 ;  /* 0x00000008ff977803 */ /* 0x000fe20000000000 */
[----:B-1----:R-:W1:Y:S01]  /*2aa0*/  @!P4 LDC.64 R4, c[0x0][0x3c0] ;  /* 0x0000f000ff04cb82 */ /* 0x002e620000000a00 */
[----:B------:R-:W2:Y:S01]  /*2ab0*/  @!P5 LDG.E.128 R20, desc[UR4][R40.64] ;  /* 0x000000042814d981 */ /* 0x000ea2000c1e1d00 */
[----:B-1----:R-:W-:Y:S04]  /*2ac0*/  @!P4 IMAD.WIDE.U32 R6, R4, 0xa0, R32 ;  /* 0x000000a00406c825 */ /* 0x002fe800078e0020 */
[----:B------:R-:W-:Y:S04]  /*2ad0*/  @!P4 IMAD R5, R5, 0xa0, RZ ;  /* 0x000000a00505c824 */ /* 0x000fe800078e02ff */
[----:B------:R-:W-:Y:S01]  /*2ae0*/  @!P4 IMAD.IADD R7, R7, 0x1, R5 ;  /* 0x000000010707c824 */ /* 0x000fe200078e0205 */
[----:B--2---:R1:W-:Y:S01]  /*2af0*/  @!P5 STG.E.128 desc[UR4][R38.64], R20 ;  /* 0x000000142600d986 */ /* 0x0043e2000c101d04 */
[C---:B------:R-:W-:Y:S05]  /*2b00*/  ISETP.GE.OR P5, PT, R146.reuse, R113, P2 ;  /* 0x000000719200720c */ /* 0x040fea00017a6670 */
[----:B------:R-:W2:Y:S01]  /*2b10*/  @!P4 LDG.E.128 R24, desc[UR4][R24.64] ;  /* 0x000000041818c981 */ /* 0x000ea2000c1e1d00 */
[-C--:B------:R-:W-:Y:S11]  /*2b20*/  ISETP.LT.OR P5, PT, R146, R115.reuse, P5 ;  /* 0x000000739200720c */ /* 0x080ff60002fa1670 */
[----:B------:R-:W-:Y:S02]  /*2b30*/  @!UPT UIADD3 URZ, UPT, UPT, URZ, URZ, URZ ;  /* 0x000000fffffff290 */ /* 0x000fe4000fffe0ff */
[----:B------:R-:W3:Y:S08]  /*2b40*/  @!P5 LDC.64 R2, c[0x0][0x4b0] ;  /* 0x00012c00ff02db82 */ /* 0x000ef00000000a00 */
[----:B------:R-:W4:Y:S01]  /*2b50*/  @!P5 LDC.64 R4, c[0x0][0x3c0] ;  /* 0x0000f000ff04db82 */ /* 0x000f220000000a00 */
[----:B---3--:R-:W-:Y:S02]  /*2b60*/  @!P5 IMAD R3, R3, 0xc0, RZ ;  /* 0x000000c00303d824 */ /* 0x008fe400078e02ff */
[----:B-1----:R-:W-:Y:S04]  /*2b70*/  @!P5 IMAD.WIDE.U32 R20, R2, 0xc0, R34 ;  /* 0x000000c00214d825 */ /* 0x002fe800078e0022 */
[----:B------:R-:W-:Y:S02]  /*2b80*/  @!P5 IMAD.IADD R21, R21, 0x1, R3 ;  /* 0x000000011515d824 */ /* 0x000fe400078e0203 */
[----:B----4-:R-:W-:Y:S01]  /*2b90*/  @!P5 IMAD R5, R5, 0xc0, RZ ;  /* 0x000000c00505d824 */ /* 0x010fe200078e02ff */
[----:B------:R-:W1:Y:S02]  /*2ba0*/  @!P6 LDC.64 R2, c[0x0][0x4b0] ;  /* 0x00012c00ff02eb82 */ /* 0x000e640000000a00 */
[----:B-1----:R-:W-:Y:S01]  /*2bb0*/  @!P6 IMAD R3, R3, 0xe0, RZ ;  /* 0x000000e00303e824 */ /* 0x002fe200078e02ff */
[----:B--2---:R1:W-:Y:S06]  /*2bc0*/  @!P4 STG.E.128 desc[UR4][R6.64], R24 ;  /* 0x000000180600c986 */ /* 0x0043ec000c101d04 */
[----:B------:R-:W2:Y:S01]  /*2bd0*/  @!P5 LDG.E.128 R20, desc[UR4][R20.64] ;  /* 0x000000041414d981 */ /* 0x000ea2000c1e1d00 */
[----:B-1----:R-:W-:Y:S04]  /*2be0*/  @!P5 IMAD.WIDE.U32 R6, R4, 0xc0, R32 ;  /* 0x000000c00406d825 */ /* 0x002fe800078e0020 */
[----:B------:R-:W-:Y:S02]  /*2bf0*/  @!P5 IMAD.IADD R7, R7, 0x1, R5 ;  /* 0x000000010707d824 */ /* 0x000fe400078e0205 */
[----:B------:R-:W-:Y:S04]  /*2c00*/  @!P6 IMAD.WIDE.U32 R24, R2, 0xe0, R34 ;  /* 0x000000e00218e825 */ /* 0x000fe800078e0022 */
[----:B------:R-:W-:Y:S02]  /*2c10*/  @!P6 IMAD.IADD R25, R25, 0x1, R3 ;  /* 0x000000011919e824 */ /* 0x000fe400078e0203 */
[----:B------:R-:W1:Y:S02]  /*2c20*/  @!P6 LDC.64 R2, c[0x0][0x3c0] ;  /* 0x0000f000ff02eb82 */ /* 0x000e640000000a00 */
[----:B-1----:R-:W-:Y:S02]  /*2c30*/  @!P6 IMAD R3, R3, 0xe0, RZ ;  /* 0x000000e00303e824 */ /* 0x002fe400078e02ff */
[----:B------:R-:W-:Y:S04]  /*2c40*/  @!P6 IMAD.WIDE.U32 R26, R2, 0xe0, R32 ;  /* 0x000000e0021ae825 */ /* 0x000fe800078e0020 */
[----:B------:R-:W-:Y:S02]  /*2c50*/  @!P6 IMAD.IADD R27, R27, 0x1, R3 ;  /* 0x000000011b1be824 */ /* 0x000fe400078e0203 */
[----:B------:R-:W1:Y:S02]  /*2c60*/  @!P3 LDC.64 R2, c[0x0][0x4b0] ;  /* 0x00012c00ff02bb82 */ /* 0x000e640000000a00 */
[----:B-1----:R-:W-:Y:S01]  /*2c70*/  @!P3 IMAD R3, R3, 0x120, RZ ;  /* 0x000001200303b824 */ /* 0x002fe200078e02ff */
[----:B--2---:R1:W-:Y:S02]  /*2c80*/  @!P5 STG.E.128 desc[UR4][R6.64], R20 ;  /* 0x000000140600d986 */ /* 0x0043e4000c101d04 */
[----:B-1----:R-:W-:Y:S04]  /*2c90*/  @!P3 IMAD.WIDE.U32 R20, R2, 0x120, R34 ;  /* 0x000001200214b825 */ /* 0x002fe800078e0022 */
[----:B------:R-:W2:Y:S01]  /*2ca0*/  @!P6 LDG.E.128 R4, desc[UR4][R24.64] ;  /* 0x000000041804e981 */ /* 0x000ea2000c1e1d00 */
[----:B------:R-:W-:Y:S05]  /*2cb0*/  @!P3 IMAD.IADD R21, R21, 0x1, R3 ;  /* 0x000000011515b824 */ /* 0x000fea00078e0203 */
[----:B--2---:R1:W-:Y:S02]  /*2cc0*/  @!P6 STG.E.128 desc[UR4][R26.64], R4 ;  /* 0x000000041a00e986 */ /* 0x0043e4000c101d04 */
[----:B-1----:R-:W1:Y:S04]  /*2cd0*/  @!P3 LDC.64 R4, c[0x0][0x3c0] ;  /* 0x0000f000ff04bb82 */ /* 0x002e680000000a00 */
[----:B------:R-:W2:Y:S01]  /*2ce0*/  @!P1 LDG.E.128 R24, desc[UR4][R36.64] ;  /* 0x0000000424189981 */ /* 0x000ea2000c1e1d00 */
[----:B-1----:R-:W-:Y:S02]  /*2cf0*/  @!P3 IMAD R5, R5, 0x120, RZ ;  /* 0x000001200505b824 */ /* 0x002fe400078e02ff */
[----:B------:R-:W-:Y:S04]  /*2d00*/  @!P3 IMAD.WIDE.U32 R6, R4, 0x120, R32 ;  /* 0x000001200406b825 */ /* 0x000fe800078e0020 */
[----:B------:R-:W-:Y:S01]  /*2d10*/  @!P3 IMAD.IADD R7, R7, 0x1, R5 ;  /* 0x000000010707b824 */ /* 0x000fe200078e0205 */
[----:B--2---:R1:W-:Y:S01]  /*2d20*/  @!P1 STG.E.128 desc[UR4][R18.64], R24 ;  /* 0x0000001812009986 */ /* 0x0043e2000c101d04 */
[----:B------:R-:W-:Y:S02]  /*2d30*/  ISETP.LT.OR P1, PT, R138, R115, P0 ;  /* 0x000000738a00720c */ /* 0x000fe40000721670 */
[----:B------:R-:W-:Y:S03]  /*2d40*/  ISETP.GE.OR P0, PT, R136, R113, P2 ;  /* 0x000000718800720c */ /* 0x000fe60001706670 */
[----:B------:R-:W2:Y:S01]  /*2d50*/  @!P3 LDG.E.128 R20, desc[UR4][R20.64] ;  /* 0x000000041414b981 */ /* 0x000ea2000c1e1d00 */
[----:B------:R-:W-:Y:S07]  /*2d60*/  P2R R149, PR, RZ, 0x2 ;  /* 0x00000002ff957803 */ /* 0x000fee0000000000 */
[----:B------:R-:W3:Y:S08]  /*2d70*/  @!P1 LDC.64 R2, c[0x0][0x4b0] ;  /* 0x00012c00ff029b82 */ /* 0x000ef00000000a00 */
[----:B------:R-:W4:Y:S01]  /*2d80*/  @!P1 LDC.64 R4, c[0x0][0x3c0] ;  /* 0x0000f000ff049b82 */ /* 0x000f220000000a00 */
[----:B---3--:R-:W-:Y:S02]  /*2d90*/  @!P1 IMAD R3, R3, 0x140, RZ ;  /* 0x0000014003039824 */ /* 0x008fe400078e02ff */
[----:B-1----:R-:W-:Y:S04]  /*2da0*/  @!P1 IMAD.WIDE.U32 R18, R2, 0x140, R34 ;  /* 0x0000014002129825 */ /* 0x002fe800078e0022 */
[----:B------:R-:W-:Y:S02]  /*2db0*/  @!P1 IMAD.IADD R19, R19, 0x1, R3 ;  /* 0x0000000113139824 */ /* 0x000fe400078e0203 */
[----:B----4-:R-:W-:Y:S01]  /*2dc0*/  @!P1 IMAD R5, R5, 0x140, RZ ;  /* 0x0000014005059824 */ /* 0x010fe200078e02ff */
[----:B--2---:R1:W-:Y:S01]  /*2dd0*/  @!P3 STG.E.128 desc[UR4][R6.64], R20 ;  /* 0x000000140600b986 */ /* 0x0043e2000c101d04 */
[----:B------:R-:W-:Y:S02]  /*2de0*/  ISETP.LT.OR P3, PT, R136, R115, P0 ;  /* 0x000000738800720c */ /* 0x000fe40000761670 */
[----:B------:R-:W-:Y:S03]  /*2df0*/  ISETP.GE.OR P0, PT, R134, R113, P2 ;  /* 0x000000718600720c */ /* 0x000fe60001706670 */
[----:B------:R2:W3:Y:S01]  /*2e00*/  @!P1 LDG.E.128 R24, desc[UR4][R18.64] ;  /* 0x0000000412189981 */ /* 0x0004e2000c1e1d00 */
[----:B------:R-:W-:Y:S07]  /*2e10*/  P2R R147, PR, RZ, 0x8 ;  /* 0x00000008ff937803 */ /* 0x000fee0000000000 */
[----:B------:R-:W4:Y:S01]  /*2e20*/  @!P3 LDC.64 R2, c[0x0][0x4b0] ;  /* 0x00012c00ff02bb82 */ /* 0x000f220000000a00 */
[----:B-1----:R-:W-:Y:S04]  /*2e30*/  @!P1 IMAD.WIDE.U32 R6, R4, 0x140, R32 ;  /* 0x0000014004069825 */ /* 0x002fe800078e0020 */
[----:B------:R-:W-:Y:S02]  /*2e40*/  @!P1 IMAD.IADD R7, R7, 0x1, R5 ;  /* 0x0000000107079824 */ /* 0x000fe400078e0205 */
[----:B----4-:R-:W-:Y:S01]  /*2e50*/  @!P3 IMAD R3, R3, 0x160, RZ ;  /* 0x000001600303b824 */ /* 0x010fe200078e02ff */
[----:B------:R-:W1:Y:S01]  /*2e60*/  @!P3 LDC.64 R4, c[0x0][0x3c0] ;  /* 0x0000f000ff04bb82 */ /* 0x000e620000000a00 */
[----:B--2---:R-:W-:Y:S04]  /*2e70*/  @!P3 IMAD.WIDE.U32 R18, R2, 0x160, R34 ;  /* 0x000001600212b825 */ /* 0x004fe800078e0022 */
[----:B------:R-:W-:Y:S02]  /*2e80*/  @!P3 IMAD.IADD R19, R19, 0x1, R3 ;  /* 0x000000011313b824 */ /* 0x000fe400078e0203 */
[----:B-1----:R-:W-:Y:S01]  /*2e90*/  @!P3 IMAD R5, R5, 0x160, RZ ;  /* 0x000001600505b824 */ /* 0x002fe200078e02ff */
[----:B---3--:R1:W-:Y:S01]  /*2ea0*/  @!P1 STG.E.128 desc[UR4][R6.64], R24 ;  /* 0x0000001806009986 */ /* 0x0083e2000c101d04 */
[----:B------:R-:W-:Y:S02]  /*2eb0*/  ISETP.LT.OR P1, PT, R134, R115, P0 ;  /* 0x000000738600720c */ /* 0x000fe40000721670 */
[C---:B------:R-:W-:Y:S03]  /*2ec0*/  ISETP.GE.OR P0, PT, R132.reuse, R113, P2 ;  /* 0x000000718400720c */ /* 0x040fe60001706670 */
[----:B------:R2:W3:Y:S01]  /*2ed0*/  @!P3 LDG.E.128 R20, desc[UR4][R18.64] ;  /* 0x000000041214b981 */ /* 0x0004e2000c1e1d00 */
[----:B------:R-:W-:Y:S02]  /*2ee0*/  P2R R145, PR, RZ, 0x2 ;  /* 0x00000002ff917803 */ /* 0x000fe40000000000 */
[----:B------:R-:W-:Y:S02]  /*2ef0*/  ISETP.LT.OR P2, PT, R132, R115, P0 ;  /* 0x000000738400720c */ /* 0x000fe40000741670 */
[----:B------:R-:W-:Y:S02]  /*2f00*/  ISETP.GE.AND P0, PT, R130, R113, PT ;  /* 0x000000718200720c */ /* 0x000fe40003f06270 */
[----:B------:R-:W-:Y:S01]  /*2f10*/  P2R R143, PR, RZ, 0x4 ;  /* 0x00000004ff8f7803 */ /* 0x000fe20000000000 */
[----:B------:R-:W4:Y:S01]  /*2f20*/  @!P1 LDC.64 R2, c[0x0][0x4b0] ;  /* 0x00012c00ff029b82 */ /* 0x000f220000000a00 */
[----:B-1----:R-:W-:Y:S04]  /*2f30*/  @!P3 IMAD.WIDE.U32 R6, R4, 0x160, R32 ;  /* 0x000001600406b825 */ /* 0x002fe800078e0020 */
[----:B------:R-:W-:Y:S02]  /*2f40*/  @!P3 IMAD.IADD R7, R7, 0x1, R5 ;  /* 0x000000010707b824 */ /* 0x000fe400078e0205 */
[----:B----4-:R-:W-:Y:S01]  /*2f50*/  @!P1 IMAD R3, R3, 0x180, RZ ;  /* 0x0000018003039824 */ /* 0x010fe200078e02ff */
[----:B------:R-:W1:Y:S01]  /*2f60*/  @!P1 LDC.64 R4, c[0x0][0x3c0] ;  /* 0x0000f000ff049b82 */ /* 0x000e620000000a00 */
[----:B--2---:R-:W-:Y:S04]  /*2f70*/  @!P1 IMAD.WIDE.U32 R18, R2, 0x180, R34 ;  /* 0x0000018002129825 */ /* 0x004fe800078e0022 */
[----:B------:R-:W-:Y:S03]  /*2f80*/  @!P1 IMAD.IADD R19, R19, 0x1, R3 ;  /* 0x0000000113139824 */ /* 0x000fe600078e0203 */
[----:B------:R-:W2:Y:S01]  /*2f90*/  @!P2 LDC.64 R2, c[0x0][0x4b0] ;  /* 0x00012c00ff02ab82 */ /* 0x000ea20000000a00 */
[----:B-1----:R-:W-:Y:S02]  /*2fa0*/  @!P1 IMAD R5, R5, 0x180, RZ ;  /* 0x0000018005059824 */ /* 0x002fe400078e02ff */
[----:B--2---:R-:W-:Y:S01]  /*2fb0*/  @!P2 IMAD R3, R3, 0x1a0, RZ ;  /* 0x000001a00303a824 */ /* 0x004fe200078e02ff */
[----:B---3--:R1:W-:Y:S01]  /*2fc0*/  @!P3 STG.E.128 desc[UR4][R6.64], R20 ;  /* 0x000000140600b986 */ /* 0x0083e2000c101d04 */
[----:B------:R-:W-:Y:S05]  /*2fd0*/  ISETP.NE.AND P3, PT, R8, RZ, PT ;  /* 0x000000ff0800720c */ /* 0x000fea0003f65270 */
[----:B------:R2:W3:Y:S01]  /*2fe0*/  @!P1 LDG.E.128 R24, desc[UR4][R18.64] ;  /* 0x0000000412189981 */ /* 0x0004e2000c1e1d00 */
[----:B-1----:R-:W-:Y:S04]  /*2ff0*/  @!P1 IMAD.WIDE.U32 R6, R4, 0x180, R32 ;  /* 0x0000018004069825 */ /* 0x002fe800078e0020 */
[----:B--2---:R-:W-:Y:S04]  /*3000*/  @!P2 IMAD.WIDE.U32 R18, R2, 0x1a0, R34 ;  /* 0x000001a00212a825 */ /* 0x004fe800078e0022 */
[----:B------:R-:W-:Y:S02]  /*3010*/  @!P1 IMAD.IADD R7, R7, 0x1, R5 ;  /* 0x0000000107079824 */ /* 0x000fe400078e0205 */
[----:B------:R-:W-:Y:S01]  /*3020*/  @!P2 IMAD.IADD R19, R19, 0x1, R3 ;  /* 0x000000011313a824 */ /* 0x000fe200078e0203 */
[----:B------:R-:W1:Y:S02]  /*3030*/  @!P2 LDC.64 R4, c[0x0][0x3c0] ;  /* 0x0000f000ff04ab82 */ /* 0x000e640000000a00 */
[----:B-1----:R-:W-:Y:S01]  /*3040*/  @!P2 IMAD R5, R5, 0x1a0, RZ ;  /* 0x000001a00505a824 */ /* 0x002fe200078e02ff */
[----:B---3--:R1:W-:Y:S01]  /*3050*/  @!P1 STG.E.128 desc[UR4][R6.64], R24 ;  /* 0x0000001806009986 */ /* 0x0083e2000c101d04 */
[----:B------:R-:W-:Y:S02]  /*3060*/  ISETP.GE.OR P1, PT, R12, UR19, P0 ;  /* 0x000000130c007c0c */ /* 0x000fe40008726670 */
[----:B------:R-:W-:Y:S03]  /*3070*/  ISETP.NE.AND P0, PT, R17, RZ, PT ;  /* 0x000000ff1100720c */ /* 0x000fe60003f05270 */
[----:B------:R-:W2:Y:S01]  /*3080*/  @!P2 LDG.E.128 R20, desc[UR4][R18.64] ;  /* 0x000000041214a981 */ /* 0x000ea2000c1e1d00 */
[----:B------:R-:W-:Y:S02]  /*3090*/  P2R R8, PR, RZ, 0x2 ;  /* 0x00000002ff087803 */ /* 0x000fe40000000000 */
[-C--:B------:R-:W-:Y:S11]  /*30a0*/  ISETP.LT.OR P1, PT, R130, R115.reuse, P1 ;  /* 0x000000738200720c */ /* 0x080ff60000f21670 */
[----:B------:R-:W-:Y:S02]  /*30b0*/  @!UPT UIADD3 URZ, UPT, UPT, URZ, URZ, URZ ;  /* 0x000000fffffff290 */ /* 0x000fe4000fffe0ff */
[----:B------:R-:W3:Y:S01]  /*30c0*/  @!P1 LDC.64 R2, c[0x0][0x4b0] ;  /* 0x00012c00ff029b82 */ /* 0x000ee20000000a00 */
[----:B-1----:R-:W-:Y:S04]  /*30d0*/  @!P2 IMAD.WIDE.U32 R6, R4, 0x1a0, R32 ;  /* 0x000001a00406a825 */ /* 0x002fe800078e0020 */
[----:B------:R-:W-:Y:S02]  /*30e0*/  @!P2 IMAD.IADD R7, R7, 0x1, R5 ;  /* 0x000000010707a824 */ /* 0x000fe400078e0205 */
[----:B---3--:R-:W-:Y:S02]  /*30f0*/  @!P1 IMAD R3, R3, 0x1c0, RZ ;  /* 0x000001c003039824 */ /* 0x008fe400078e02ff */
[----:B------:R-:W-:Y:S04]  /*3100*/  @!P1 IMAD.WIDE.U32 R34, R2, 0x1c0, R34 ;  /* 0x000001c002229825 */ /* 0x000fe800078e0022 */
[----:B------:R-:W-:Y:S02]  /*3110*/  @!P1 IMAD.IADD R35, R35, 0x1, R3 ;  /* 0x0000000123239824 */ /* 0x000fe400078e0203 */
[----:B------:R-:W1:Y:S02]  /*3120*/  @!P1 LDC.64 R2, c[0x0][0x3c0] ;  /* 0x0000f000ff029b82 */ /* 0x000e640000000a00 */
[----:B-1----:R-:W-:Y:S04]  /*3130*/  @!P1 IMAD.WIDE.U32 R32, R2, 0x1c0, R32 ;  /* 0x000001c002209825 */ /* 0x002fe800078e0020 */
[----:B------:R-:W-:Y:S04]  /*3140*/  @!P1 IMAD R3, R3, 0x1c0, RZ ;  /* 0x000001c003039824 */ /* 0x000fe800078e02ff */
[----:B------:R-:W-:Y:S01]  /*3150*/  @!P1 IMAD.IADD R33, R33, 0x1, R3 ;  /* 0x0000000121219824 */ /* 0x000fe200078e0203 */
[----:B--2---:R1:W-:Y:S01]  /*3160*/  @!P2 STG.E.128 desc[UR4][R6.64], R20 ;  /* 0x000000140600a986 */ /* 0x0043e2000c101d04 */
[----:B------:R-:W-:Y:S04]  /*3170*/  ISETP.GE.AND P2, PT, R130, R115, PT ;  /* 0x000000738200720c */ /* 0x000fe80003f46270 */
[----:B------:R-:W-:Y:S02]  /*3180*/  P2R R2, PR, RZ, 0x4 ;  /* 0x00000004ff027803 */ /* 0x000fe40000000000 */
[----:B------:R-:W-:Y:S01]  /*3190*/  ISETP.NE.AND P2, PT, R0, RZ, PT ;  /* 0x000000ff0000720c */ /* 0x000fe20003f45270 */
[----:B-1----:R-:W2:Y:S06]  /*31a0*/  @!P1 LDG.E.128 R4, desc[UR4][R34.64] ;  /* 0x0000000422049981 */ /* 0x002eac000c1e1d00 */
[----:B--2---:R1:W-:Y:S01]  /*31b0*/  @!P1 STG.E.128 desc[UR4][R32.64], R4 ;  /* 0x0000000420009986 */ /* 0x0043e2000c101d04 */
[----:B------:R-:W-:Y:S05]  /*31c0*/  @P0 BRA `(.L_x_757) ;  /* 0x0000000800800947 */ /* 0x000fea0003800000 */
[-C--:B------:R-:W-:Y:S02]  /*31d0*/  @!P2 MOV R8, R10.reuse ;  /* 0x0000000a0008a202 */ /* 0x080fe40000000f00 */
[----:B------:R-:W-:Y:S02]  /*31e0*/  P2R R16, PR, RZ, 0x40 ;  /* 0x00000040ff107803 */ /* 0x000fe40000000000 */
[----:B------:R-:W-:Y:S01]  /*31f0*/  ISETP.NE.AND P6, PT, R53, RZ, PT ;  /* 0x000000ff3500720c */ /* 0x000fe20003fc5270 */
[----:B-1----:R-:W2:Y:S01]  /*3200*/  @!P2 LDG.E.128 R4, desc[UR4][R8.64] ;  /* 0x000000040804a981 */ /* 0x002ea2000c1e1d00 */
[C---:B------:R-:W-:Y:S02]  /*3210*/  LEA R28, P0, R95.reuse, R10, 0x1 ;  /* 0x0000000a5f1c7211 */ /* 0x040fe400078008ff */
[----:B------:R-:W-:Y:S02]  /*3220*/  P2R R0, PR, RZ, 0x2 ;  /* 0x00000002ff007803 */ /* 0x000fe40000000000 */
[----:B------:R-:W-:Y:S02]  /*3230*/  LEA.HI.X R29, R95, R9, R94, 0x1, P0 ;  /* 0x000000095f1d7211 */ /* 0x000fe400000f0c5e */
[C---:B------:R-:W-:Y:S02]  /*3240*/  LEA R18, P0, R69.reuse, R80, 0x1 ;  /* 0x0000005045127211 */ /* 0x040fe400078008ff */
[----:B------:R-:W-:Y:S02]  /*3250*/  ISETP.NE.AND P1, PT, R166, RZ, PT ;  /* 0x000000ffa600720c */ /* 0x000fe40003f25270 */
[----:B------:R-:W-:Y:S01]  /*3260*/  LEA.HI.X R19, R69, R81, R66, 0x1, P0 ;  /* 0x0000005145137211 */ /* 0x000fe200000f0c42 */
[----:B------:R-:W1:Y:S01]  /*3270*/  @!P6 LDC.64 R2, c[0x0][0x4a8] ;  /* 0x00012a00ff02eb82 */ /* 0x000e620000000a00 */
[----:B------:R-:W-:Y:S01]  /*3280*/  MOV R17, RZ ;  /* 0x000000ff00117202 */ /* 0x000fe20000000f00 */
[----:B--2---:R2:W-:Y:S01]  /*3290*/  @!P2 STG.E.128 desc[UR4][R80.64], R4 ;  /* 0x000000045000a986 */ /* 0x0045e2000c101d04 */
[C---:B-1----:R-:W-:Y:S02]  /*32a0*/  @!P6 LEA R36, P0, R2.reuse, R28, 0x5 ;  /* 0x0000001c0224e211 */ /* 0x042fe400078028ff */
[----:B------:R-:W-:Y:S02]  /*32b0*/  ISETP.NE.AND P2, PT, R163, RZ, PT ;  /* 0x000000ffa300720c */ /* 0x000fe40003f45270 */
[----:B------:R-:W-:Y:S02]  /*32c0*/  @!P6 LEA.HI.X R37, R2, R29, R3, 0x5, P0 ;  /* 0x0000001d0225e211 */ /* 0x000fe400000f2c03 */
[----:B------:R-:W1:Y:S02]  /*32d0*/  @!P6 LDC.64 R2, c[0x0][0x3b8] ;  /* 0x0000ee00ff02eb82 */ /* 0x000e640000000a00 */
[C---:B-1----:R-:W-:Y:S04]  /*32e0*/  @!P6 LEA R34, P0, R2.reuse, R18, 0x5 ;  /* 0x000000120222e211 */ /* 0x042fe800078028ff */
[----:B------:R-:W-:Y:S02]  /*32f0*/  @!P6 LEA.HI.X R35, R2, R19, R3, 0x5, P0 ;  /* 0x000000130223e211 */ /* 0x000fe400000f2c03 */
[----:B------:R-:W1:Y:S01]  /*3300*/  @!P1 LDC.64 R2, c[0x0][0x4a8] ;  /* 0x00012a00ff029b82 */ /* 0x000e620000000a00 */
[----:B------:R-:W-:Y:S11]  /*3310*/  ISETP.NE.AND P0, PT, R54, RZ, PT ;  /* 0x000000ff3600720c */ /* 0x000ff60003f05270 */
[----:B------:R-:W-:Y:S02]  /*3320*/  @!UPT UIADD3 URZ, UPT, UPT, URZ, URZ, URZ ;  /* 0x000000fffffff290 */ /* 0x000fe4000fffe0ff */
[----:B------:R-:W3:Y:S06]  /*3330*/  @!P0 LDG.E.128 R20, desc[UR4][R28.64] ;  /* 0x000000041c148981 */ /* 0x000eec000c1e1d00 */
[----:B---3--:R3:W-:Y:S01]  /*3340*/  @!P0 STG.E.128 desc[UR4][R18.64], R20 ;  /* 0x0000001412008986 */ /* 0x0087e2000c101d04 */
[C---:B-1----:R-:W-:Y:S05]  /*3350*/  @!P1 LEA R32, P0, R2.reuse, R28, 0x6 ;  /* 0x0000001c02209211 */ /* 0x042fea00078030ff */
[----:B--2---:R-:W2:Y:S01]  /*3360*/  @!P6 LDG.E.128 R4, desc[UR4][R36.64] ;  /* 0x000000042404e981 */ /* 0x004ea2000c1e1d00 */
[----:B------:R-:W-:Y:S02]  /*3370*/  @!P1 LEA.HI.X R33, R2, R29, R3, 0x6, P0 ;  /* 0x0000001d02219211 */ /* 0x000fe400000f3403 */
[----:B------:R-:W1:Y:S02]  /*3380*/  @!P1 LDC.64 R2, c[0x0][0x3b8] ;  /* 0x0000ee00ff029b82 */ /* 0x000e640000000a00 */
[C---:B-1----:R-:W-:Y:S04]  /*3390*/  @!P1 LEA R30, P0, R2.reuse, R18, 0x6 ;  /* 0x00000012021e9211 */ /* 0x042fe800078030ff */
        /* <DEDUP_REMOVED lines=8> */
[----:B-1----:R-:W-:Y:S01]  /*3420*/  @!P3 IMAD R3, R3, 0x60, RZ ;  /* 0x000000600303b824 */ /* 0x002fe200078e02ff */
[----:B--2---:R1:W-:Y:S01]  /*3430*/  @!P6 STG.E.128 desc[UR4][R34.64], R4 ;  /* 0x000000042200e986 */ /* 0x0043e2000c101d04 */
[----:B------:R-:W-:Y:S05]  /*3440*/  ISETP.NE.AND P6, PT, R16, RZ, PT ;  /* 0x000000ff1000720c */ /* 0x000fea0003fc5270 */
[----:B---3--:R-:W2:Y:S01]  /*3450*/  @!P1 LDG.E.128 R20, desc[UR4][R32.64] ;  /* 0x0000000420149981 */ /* 0x008ea2000c1e1d00 */
[----:B-1----:R-:W-:Y:S04]  /*3460*/  @!P3 IMAD.WIDE.U32 R34, R2, 0x60, R28 ;  /* 0x000000600222b825 */ /* 0x002fe800078e001c */
[----:B------:R-:W-:Y:S02]  /*3470*/  @!P3 IMAD.IADD R35, R35, 0x1, R3 ;  /* 0x000000012323b824 */ /* 0x000fe400078e0203 */
[----:B------:R-:W1:Y:S02]  /*3480*/  @!P3 LDC.64 R2, c[0x0][0x3b8] ;  /* 0x0000ee00ff02bb82 */ /* 0x000e640000000a00 */
[----:B-1----:R-:W-:Y:S01]  /*3490*/  @!P3 IMAD R3, R3, 0x60, RZ ;  /* 0x000000600303b824 */ /* 0x002fe200078e02ff */
[----:B--2---:R1:W-:Y:S01]  /*34a0*/  @!P1 STG.E.128 desc[UR4][R30.64], R20 ;  /* 0x000000141e009986 */ /* 0x0043e2000c101d04 */
[----:B------:R-:W-:Y:S05]  /*34b0*/  ISETP.NE.AND P1, PT, R0, RZ, PT ;  /* 0x000000ff0000720c */ /* 0x000fea0003f25270 */
[----:B------:R-:W2:Y:S01]  /*34c0*/  @!P3 LDG.E.128 R4, desc[UR4][R34.64] ;  /* 0x000000042204b981 */ /* 0x000ea2000c1e1d00 */
[----:B-1----:R-:W-:Y:S05]  /*34d0*/  @!P3 IMAD.WIDE.U32 R20, R2, 0x60, R18 ;  /* 0x000000600214b825 */ /* 0x002fea00078e0012 */
[----:B------:R-:W-:Y:S05]  /*34e0*/  @!P3 IADD3 R21, PT, PT, R21, R3, RZ ;  /* 0x000000031515b210 */ /* 0x000fea0007ffe0ff */
[----:B--2---:R1:W-:Y:S01]  /*34f0*/  @!P3 STG.E.128 desc[UR4][R20.64], R4 ;  /* 0x000000041400b986 */ /* 0x0043e2000c101d04 */
[----:B------:R-:W-:Y:S11]  /*3500*/  ISETP.NE.AND P3, PT, R162, RZ, PT ;  /* 0x000000ffa200720c */ /* 0x000ff60003f65270 */
[----:B------:R-:W-:Y:S02]  /*3510*/  @!UPT UIADD3 URZ, UPT, UPT, URZ, URZ, URZ ;  /* 0x000000fffffff290 */ /* 0x000fe4000fffe0ff */
[----:B------:R-:W2:Y:S01]  /*3520*/  @!P3 LDC.64 R2, c[0x0][0x4a8] ;  /* 0x00012a00ff02bb82 */ /* 0x000ea20000000a00 */
[----:B-1----:R-:W3:Y:S01]  /*3530*/  @!P2 LDG.E.128 R20, desc[UR4][R26.64] ;  /* 0x000000041a14a981 */ /* 0x002ee2000c1e1d00 */
[C---:B--2---:R-:W-:Y:S04]  /*3540*/  @!P3 LEA R32, P0, R2.reuse, R28, 0x8 ;  /* 0x0000001c0220b211 */ /* 0x044fe800078040ff */
[----:B------:R-:W-:Y:S02]  /*3550*/  @!P3 LEA.HI.X R33, R2, R29, R3, 0x8, P0 ;  /* 0x0000001d0221b211 */ /* 0x000fe400000f4403 */
[----:B------:R-:W1:Y:S02]  /*3560*/  @!P3 LDC.64 R2, c[0x0][0x3b8] ;  /* 0x0000ee00ff02bb82 */ /* 0x000e640000000a00 */
[C---:B-1----:R-:W-:Y:S04]  /*3570*/  @!P3 LEA R30, P0, R2.reuse, R18, 0x8 ;  /* 0x00000012021eb211 */ /* 0x042fe800078040ff */
[----:B------:R-:W-:Y:S02]  /*3580*/  @!P3 LEA.HI.X R31, R2, R19, R3, 0x8, P0 ;  /* 0x00000013021fb211 */ /* 0x000fe400000f4403 */
[----:B------:R-:W1:Y:S01]  /*3590*/  @!P4 LDC.64 R2, c[0x0][0x4a8] ;  /* 0x00012a00ff02cb82 */ /* 0x000e620000000a00 */
[----:B------:R-:W-:Y:S01]  /*35a0*/  ISETP.NE.AND P0, PT, R147, RZ, PT ;  /* 0x000000ff9300720c */ /* 0x000fe20003f05270 */
[----:B-1----:R-:W-:Y:S02]  /*35b0*/  @!P4 IMAD R3, R3, 0xa0, RZ ;  /* 0x000000a00303c824 */ /* 0x002fe400078e02ff */
[----:B------:R-:W-:Y:S04]  /*35c0*/  @!P4 IMAD.WIDE.U32 R34, R2, 0xa0, R28 ;  /* 0x000000a00222c825 */ /* 0x000fe800078e001c */
[----:B------:R-:W-:Y:S02]  /*35d0*/  @!P4 IMAD.IADD R35, R35, 0x1, R3 ;  /* 0x000000012323c824 */ /* 0x000fe400078e0203 */
[----:B------:R-:W1:Y:S02]  /*35e0*/  @!P4 LDC.64 R2, c[0x0][0x3b8] ;  /* 0x0000ee00ff02cb82 */ /* 0x000e640000000a00 */
[----:B-1----:R-:W-:Y:S01]  /*35f0*/  @!P4 IMAD R3, R3, 0xa0, RZ ;  /* 0x000000a00303c824 */ /* 0x002fe200078e02ff */
[----:B---3--:R1:W-:Y:S01]  /*3600*/  @!P2 STG.E.128 desc[UR4][R24.64], R20 ;  /* 0x000000141800a986 */ /* 0x0083e2000c101d04 */
[----:B------:R-:W-:Y:S05]  /*3610*/  ISETP.NE.AND P2, PT, R151, RZ, PT ;  /* 0x000000ff9700720c */ /* 0x000fea0003f45270 */
[----:B------:R-:W2:Y:S01]  /*3620*/  @!P4 LDG.E.128 R4, desc[UR4][R34.64] ;  /* 0x000000042204c981 */ /* 0x000ea2000c1e1d00 */
[----:B-1----:R-:W-:Y:S05]  /*3630*/  @!P4 IMAD.WIDE.U32 R20, R2, 0xa0, R18 ;  /* 0x000000a00214c825 */ /* 0x002fea00078e0012 */
[----:B------:R-:W-:Y:S02]  /*3640*/  @!P4 IADD3 R21, PT, PT, R21, R3, RZ ;  /* 0x000000031515c210 */ /* 0x000fe40007ffe0ff */
[----:B------:R-:W1:Y:S02]  /*3650*/  @!P5 LDC.64 R2, c[0x0][0x4a8] ;  /* 0x00012a00ff02db82 */ /* 0x000e640000000a00 */
[----:B-1----:R-:W-:Y:S02]  /*3660*/  @!P5 IMAD R3, R3, 0xc0, RZ ;  /* 0x000000c00303d824 */ /* 0x002fe400078e02ff */
[----:B------:R-:W-:Y:S04]  /*3670*/  @!P5 IMAD.WIDE.U32 R24, R2, 0xc0, R28 ;  /* 0x000000c00218d825 */ /* 0x000fe800078e001c */
[----:B------:R-:W-:Y:S02]  /*3680*/  @!P5 IMAD.IADD R25, R25, 0x1, R3 ;  /* 0x000000011919d824 */ /* 0x000fe400078e0203 */
[----:B------:R-:W1:Y:S02]  /*3690*/  @!P5 LDC.64 R2, c[0x0][0x3b8] ;  /* 0x0000ee00ff02db82 */ /* 0x000e640000000a00 */
[----:B-1----:R-:W-:Y:S01]  /*36a0*/  @!P5 IMAD R3, R3, 0xc0, RZ ;  /* 0x000000c00303d824 */ /* 0x002fe200078e02ff */
[----:B--2---:R1:W-:Y:S01]  /*36b0*/  @!P4 STG.E.128 desc[UR4][R20.64], R4 ;  /* 0x000000041400c986 */ /* 0x0043e2000c101d04 */
[----:B------:R-:W-:Y:S05]  /*36c0*/  ISETP.NE.AND P4, PT, R149, RZ, PT ;  /* 0x000000ff9500720c */ /* 0x000fea0003f85270 */
[----:B-1----:R1:W2:Y:S01]  /*36d0*/  @!P5 LDG.E.128 R20, desc[UR4][R24.64] ;  /* 0x000000041814d981 */ /* 0x0022a2000c1e1d00 */
[----:B------:R-:W-:Y:S05]  /*36e0*/  @!P5 IMAD.WIDE.U32 R4, R2, 0xc0, R18 ;  /* 0x000000c00204d825 */ /* 0x000fea00078e0012 */
[----:B------:R-:W-:Y:S02]  /*36f0*/  @!P5 IADD3 R5, PT, PT, R5, R3, RZ ;  /* 0x000000030505d210 */ /* 0x000fe40007ffe0ff */
[----:B------:R-:W3:Y:S02]  /*3700*/  @!P6 LDC.64 R2, c[0x0][0x4a8] ;  /* 0x00012a00ff02eb82 */ /* 0x000ee40000000a00 */
[----:B---3--:R-:W-:Y:S02]  /*3710*/  @!P6 IMAD R3, R3, 0xe0, RZ ;  /* 0x000000e00303e824 */ /* 0x008fe400078e02ff */
[----:B------:R-:W-:Y:S04]  /*3720*/  @!P6 IMAD.WIDE.U32 R26, R2, 0xe0, R28 ;  /* 0x000000e0021ae825 */ /* 0x000fe800078e001c */
[----:B------:R-:W-:Y:S02]  /*3730*/  @!P6 IMAD.IADD R27, R27, 0x1, R3 ;  /* 0x000000011b1be824 */ /* 0x000fe400078e0203 */
[----:B------:R-:W3:Y:S02]  /*3740*/  @!P6 LDC.64 R2, c[0x0][0x3b8] ;  /* 0x0000ee00ff02eb82 */ /* 0x000ee40000000a00 */
[----:B---3--:R-:W-:Y:S02]  /*3750*/  @!P6 IMAD R3, R3, 0xe0, RZ ;  /* 0x000000e00303e824 */ /* 0x008fe400078e02ff */
        /* <DEDUP_REMOVED lines=8> */
[----:B--2---:R1:W-:Y:S06]  /*37e0*/  @!P5 STG.E.128 desc[UR4][R4.64], R20 ;  /* 0x000000140400d986 */ /* 0x0043ec000c101d04 */
[----:B-1----:R-:W2:Y:S06]  /*37f0*/  @!P6 LDG.E.128 R4, desc[UR4][R26.64] ;  /* 0x000000041a04e981 */ /* 0x002eac000c1e1d00 */
[----:B--2---:R1:W-:Y:S06]  /*3800*/  @!P6 STG.E.128 desc[UR4][R24.64], R4 ;  /* 0x000000041800e986 */ /* 0x0043ec000c101d04 */
        /* <DEDUP_REMOVED lines=11> */
[----:B------:R-:W2:Y:S06]  /*38c0*/  @!P2 LDG.E.128 R24, desc[UR4][R34.64] ;  /* 0x000000042218a981 */ /* 0x000eac000c1e1d00 */
[----:B--2---:R2:W-:Y:S01]  /*38d0*/  @!P2 STG.E.128 desc[UR4][R4.64], R24 ;  /* 0x000000180400a986 */ /* 0x0045e2000c101d04 */
[----:B------:R-:W-:Y:S05]  /*38e0*/  ISETP.NE.AND P2, PT, R143, RZ, PT ;  /* 0x000000ff8f00720c */ /* 0x000fea0003f45270 */
[----:B-1----:R1:W3:Y:S01]  /*38f0*/  @!P4 LDG.E.128 R20, desc[UR4][R6.64] ;  /* 0x000000040614c981 */ /* 0x0022e2000c1e1d00 */
[----:B--2---:R-:W2:Y:S02]  /*3900*/  @!P4 LDC.64 R4, c[0x0][0x3b8] ;  /* 0x0000ee00ff04cb82 */ /* 0x004ea40000000a00 */
[----:B--2---:R-:W-:Y:S02]  /*3910*/  @!P4 IMAD R5, R5, 0x140, RZ ;  /* 0x000001400505c824 */ /* 0x004fe400078e02ff */
[----:B-1----:R-:W-:Y:S04]  /*3920*/  @!P4 IMAD.WIDE.U32 R6, R4, 0x140, R18 ;  /* 0x000001400406c825 */ /* 0x002fe800078e0012 */
[----:B------:R-:W-:Y:S01]  /*3930*/  @!P0 IMAD.WIDE.U32 R24, R2, 0x160, R28 ;  /* 0x0000016002188825 */ /* 0x000fe200078e001c */
[----:B------:R-:W-:Y:S02]  /*3940*/  @!P4 IADD3 R7, PT, PT, R7, R5, RZ ;  /* 0x000000050707c210 */ /* 0x000fe40007ffe0ff */
[----:B------:R-:W1:Y:S01]  /*3950*/  @!P0 LDC.64 R4, c[0x0][0x3b8] ;  /* 0x0000ee00ff048b82 */ /* 0x000e620000000a00 */
[----:B------:R-:W-:Y:S07]  /*3960*/  @!P0 IMAD.IADD R25, R25, 0x1, R3 ;  /* 0x0000000119198824 */ /* 0x000fee00078e0203 */
[----:B------:R-:W2:Y:S01]  /*3970*/  @!P3 LDC.64 R2, c[0x0][0x4a8] ;  /* 0x00012a00ff02bb82 */ /* 0x000ea20000000a00 */
[----:B-1----:R-:W-:Y:S02]  /*3980*/  @!P0 IMAD R5, R5, 0x160, RZ ;  /* 0x0000016005058824 */ /* 0x002fe400078e02ff */
[----:B--2---:R-:W-:Y:S01]  /*3990*/  @!P3 IMAD R3, R3, 0x180, RZ ;  /* 0x000001800303b824 */ /* 0x004fe200078e02ff */
[----:B---3--:R1:W-:Y:S06]  /*39a0*/  @!P4 STG.E.128 desc[UR4][R6.64], R20 ;  /* 0x000000140600c986 */ /* 0x0083ec000c101d04 */
[----:B------:R-:W2:Y:S01]  /*39b0*/  @!P0 LDG.E.128 R24, desc[UR4][R24.64] ;  /* 0x0000000418188981 */ /* 0x000ea2000c1e1d00 */
[----:B-1----:R-:W-:Y:S04]  /*39c0*/  @!P0 IMAD.WIDE.U32 R6, R4, 0x160, R18 ;  /* 0x0000016004068825 */ /* 0x002fe800078e0012 */
[----:B------:R-:W-:Y:S01]  /*39d0*/  @!P3 IMAD.WIDE.U32 R30, R2, 0x180, R28 ;  /* 0x00000180021eb825 */ /* 0x000fe200078e001c */
[----:B------:R-:W-:Y:S02]  /*39e0*/  @!P0 IADD3 R7, PT, PT, R7, R5, RZ ;  /* 0x0000000507078210 */ /* 0x000fe40007ffe0ff */
[----:B------:R-:W1:Y:S01]  /*39f0*/  @!P3 LDC.64 R4, c[0x0][0x3b8] ;  /* 0x0000ee00ff04bb82 */ /* 0x000e620000000a00 */
[----:B------:R-:W-:Y:S07]  /*3a00*/  @!P3 IMAD.IADD R31, R31, 0x1, R3 ;  /* 0x000000011f1fb824 */ /* 0x000fee00078e0203 */
[----:B------:R-:W3:Y:S01]  /*3a10*/  @!P2 LDC.64 R2, c[0x0][0x4a8] ;  /* 0x00012a00ff02ab82 */ /* 0x000ee20000000a00 */
[----:B-1----:R-:W-:Y:S02]  /*3a20*/  @!P3 IMAD R5, R5, 0x180, RZ ;  /* 0x000001800505b824 */ /* 0x002fe400078e02ff */
[----:B---3--:R-:W-:Y:S01]  /*3a30*/  @!P2 IMAD R3, R3, 0x1a0, RZ ;  /* 0x000001a00303a824 */ /* 0x008fe200078e02ff */
[----:B--2---:R1:W-:Y:S06]  /*3a40*/  @!P0 STG.E.128 desc[UR4][R6.64], R24 ;  /* 0x0000001806008986 */ /* 0x0043ec000c101d04 */
[----:B------:R2:W3:Y:S01]  /*3a50*/  @!P3 LDG.E.128 R20, desc[UR4][R30.64] ;  /* 0x000000041e14b981 */ /* 0x0004e2000c1e1d00 */
[----:B-1----:R-:W-:Y:S04]  /*3a60*/  @!P3 IMAD.WIDE.U32 R6, R4, 0x180, R18 ;  /* 0x000001800406b825 */ /* 0x002fe800078e0012 */
[----:B--2---:R-:W-:Y:S01]  /*3a70*/  @!P2 IMAD.WIDE.U32 R30, R2, 0x1a0, R28 ;  /* 0x000001a0021ea825 */ /* 0x004fe200078e001c */
[----:B------:R-:W-:Y:S03]  /*3a80*/  @!P3 IADD3 R7, PT, PT, R7, R5, RZ ;  /* 0x000000050707b210 */ /* 0x000fe60007ffe0ff */
[----:B------:R-:W-:Y:S02]  /*3a90*/  @!P2 IMAD.IADD R31, R31, 0x1, R3 ;  /* 0x000000011f1fa824 */ /* 0x000fe400078e0203 */
[----:B------:R-:W1:Y:S02]  /*3aa0*/  @!P2 LDC.64 R2, c[0x0][0x3b8] ;  /* 0x0000ee00ff02ab82 */ /* 0x000e640000000a00 */
[----:B-1----:R-:W-:Y:S04]  /*3ab0*/  @!P2 IMAD.WIDE.U32 R24, R2, 0x1a0, R18 ;  /* 0x000001a00218a825 */ /* 0x002fe800078e0012 */
[----:B------:R-:W-:Y:S05]  /*3ac0*/  @!P2 IMAD R3, R3, 0x1a0, RZ ;  /* 0x000001a00303a824 */ /* 0x000fea00078e02ff */
[----:B------:R-:W-:Y:S01]  /*3ad0*/  @!P2 IADD3 R25, PT, PT, R25, R3, RZ ;  /* 0x000000031919a210 */ /* 0x000fe20007ffe0ff */
[----:B---3--:R1:W-:Y:S06]  /*3ae0*/  @!P3 STG.E.128 desc[UR4][R6.64], R20 ;  /* 0x000000140600b986 */ /* 0x0083ec000c101d04 */
[----:B-1----:R-:W2:Y:S06]  /*3af0*/  @!P2 LDG.E.128 R4, desc[UR4][R30.64] ;  /* 0x000000041e04a981 */ /* 0x002eac000c1e1d00 */
[----:B--2---:R1:W-:Y:S01]  /*3b00*/  @!P2 STG.E.128 desc[UR4][R24.64], R4 ;  /* 0x000000041800a986 */ /* 0x0043e2000c101d04 */
[----:B------:R-:W-:Y:S05]  /*3b10*/  @P1 BRA `(.L_x_758) ;  /* 0x0000009c00481947 */ /* 0x000fea0003800000 */
[----:B------:R-:W2:Y:S02]  /*3b20*/  LDC.64 R2, c[0x0][0x4a8] ;  /* 0x00012a00ff027b82 */ /* 0x000ea40000000a00 */
[----:B--2---:R-:W-:Y:S04]  /*3b30*/  IMAD.WIDE.U32 R28, R2, 0x1c0, R28 ;  /* 0x000001c0021c7825 */ /* 0x004fe800078e001c */
[----:B------:R-:W-:Y:S05]  /*3b40*/  IMAD R3, R3, 0x1c0, RZ ;  /* 0x000001c003037824 */ /* 0x000fea00078e02ff */
[----:B------:R-:W-:Y:S02]  /*3b50*/  IADD3 R29, PT, PT, R29, R3, RZ ;  /* 0x000000031d1d7210 */ /* 0x000fe40007ffe0ff */
[----:B------:R-:W2:Y:S03]  /*3b60*/  LDC.64 R2, c[0x0][0x3b8] ;  /* 0x0000ee00ff027b82 */ /* 0x000ea60000000a00 */
[----:B-1----:R-:W3:Y:S01]  /*3b70*/  LDG.E.128 R4, desc[UR4][R28.64] ;  /* 0x000000041c047981 */ /* 0x002ee2000c1e1d00 */
[----:B--2---:R-:W-:Y:S02]  /*3b80*/  IMAD R3, R3, 0x1c0, RZ ;  /* 0x000001c003037824 */ /* 0x004fe400078e02ff */
[----:B------:R-:W-:Y:S05]  /*3b90*/  IMAD.WIDE.U32 R18, R2, 0x1c0, R18 ;  /* 0x000001c002127825 */ /* 0x000fea00078e0012 */
[----:B------:R-:W-:Y:S05]  /*3ba0*/  IADD3 R19, PT, PT, R19, R3, RZ ;  /* 0x0000000313137210 */ /* 0x000fea0007ffe0ff */
[----:B---3--:R1:W-:Y:S01]  /*3bb0*/  STG.E.128 desc[UR4][R18.64], R4 ;  /* 0x0000000412007986 */ /* 0x0083e2000c101d04 */
[----:B------:R-:W-:Y:S05]  /*3bc0*/  BRA `(.L_x_758) ;  /* 0x0000009c001c7947 */ /* 0x000fea0003800000 */
.L_x_757:
[----:B------:R-:W-:Y:S05]  /*3bd0*/  BRA.U !UP0, `(.L_x_759) ;  /* 0x0000003d08047547 */ /* 0x000fea000b800000 */
[----:B------:R-:W-:Y:S01]  /*3be0*/  ISETP.NE.AND P1, PT, R2, RZ, PT ;  /* 0x000000ff0200720c */ /* 0x000fe20003f25270 */
[----:B------:R-:W2:Y:S01]  /*3bf0*/  LDC R38, c[0x0][0x450] ;  /* 0x00011400ff267b82 */ /* 0x000ea20000000800 */
[----:B------:R-:W-:Y:S01]  /*3c00*/  ISETP.NE.AND P0, PT, R8, RZ, PT ;  /* 0x000000ff0800720c */ /* 0x000fe20003f05270 */
[C---:B-1----:R-:W-:Y:S01]  /*3c10*/  IMAD.SHL.U32 R5, R131.reuse, 0x2, RZ ;  /* 0x0000000283057824 */ /* 0x042fe200078e00ff */
[----:B------:R-:W-:Y:S01]  /*3c20*/  SHF.L.U64.HI R3, R131, 0x1, R110 ;  /* 0x0000000183037819 */ /* 0x000fe2000001026e */
[----:B------:R-:W-:Y:S01]  /*3c30*/  BSSY.RECONVERGENT B0, `(.L_x_760) ;  /* 0x000003d000007945 */ /* 0x000fe20003800200 */
[----:B------:R-:W-:Y:S02]  /*3c40*/  PLOP3.LUT P1, PT, P0, P1, PT, 0xf2, 0x2f ;  /* 0x00000000002f781c */ /* 0x000fe40000723e72 */
[----:B------:R-:W-:Y:S02]  /*3c50*/  LEA R42, P0, R95, R10, 0x1 ;  /* 0x0000000a5f2a7211 */ /* 0x000fe400078008ff */
[----:B------:R-:W-:Y:S02]  /*3c60*/  ISETP.NE.AND P2, PT, R139, RZ, PT ;  /* 0x000000ff8b00720c */ /* 0x000fe40003f45270 */
[----:B------:R-:W-:Y:S02]  /*3c70*/  LEA.HI.X R43, R95, R9, R94, 0x1, P0 ;  /* 0x000000095f2b7211 */ /* 0x000fe400000f0c5e */
[C---:B------:R-:W-:Y:S04]  /*3c80*/  LEA R40, P0, R69.reuse, R80, 0x1 ;  /* 0x0000005045287211 */ /* 0x040fe800078008ff */
[----:B------:R-:W-:Y:S02]  /*3c90*/  LEA.HI.X R41, R69, R81, R66, 0x1, P0 ;  /* 0x0000005145297211 */ /* 0x000fe400000f0c42 */
[-C--:B------:R-:W-:Y:S05]  /*3ca0*/  IADD3 R6, P0, PT, R14, R5.reuse, RZ ;  /* 0x000000050e067210 */ /* 0x080fea0007f1e0ff */
[--C-:B------:R-:W-:Y:S01]  /*3cb0*/  IMAD.X R7, R15, 0x1, R3.reuse, P0 ;  /* 0x000000010f077824 */ /* 0x100fe200000e0603 */
[----:B------:R-:W-:Y:S05]  /*3cc0*/  IADD3 R36, P0, PT, R56, R5, RZ ;  /* 0x0000000538247210 */ /* 0x000fea0007f1e0ff */
[----:B------:R-:W-:Y:S01]  /*3cd0*/  IMAD.X R37, R57, 0x1, R3, P0 ;  /* 0x0000000139257824 */ /* 0x000fe200000e0603 */
[C---:B------:R-:W-:Y:S04]  /*3ce0*/  ISETP.GE.OR P0, PT, R158.reuse, R113, P2 ;  /* 0x000000719e00720c */ /* 0x040fe80001706670 */
[----:B------:R-:W-:Y:S11]  /*3cf0*/  ISETP.LT.OR P0, PT, R158, R115, P0 ;  /* 0x000000739e00720c */ /* 0x000ff60000701670 */
[----:B------:R-:W-:Y:S02]  /*3d00*/  @!UPT UIADD3 URZ, UPT, UPT, URZ, URZ, URZ ;  /* 0x000000fffffff290 */ /* 0x000fe4000fffe0ff */
[----:B--2---:R-:W-:Y:S05]  /*3d10*/  @P0 BRA `(.L_x_761) ;  /* 0x0000000000b80947 */ /* 0x004fea0003800000 */
[----:B------:R-:W-:Y:S02]  /*3d20*/  ISETP.GE.AND P0, PT, R12, R17, PT ;  /* 0x000000110c00720c */ /* 0x000fe40003f06270 */
[----:B------:R-:W-:Y:S05]  /*3d30*/  MOV R8, R10 ;  /* 0x0000000a00087202 */ /* 0x000fea0000000f00 */
[----:B------:R-:W2:Y:S08]  /*3d40*/  LDG.E.128 R20, desc[UR4][R8.64] ;  /* 0x0000000408147981 */ /* 0x000eb0000c1e1d00 */
[----:B------:R-:W3:Y:S06]  /*3d50*/  @!P0 LDG.E.64 R32, desc[UR4][R56.64] ;  /* 0x0000000438208981 */ /* 0x000eec000c1e1b00 */
[----:B------:R-:W4:Y:S01]  /*3d60*/  @!P0 LDG.E.64 R18, desc[UR4][R14.64] ;  /* 0x000000040e128981 */ /* 0x000f22000c1e1b00 */
[C---:B--2---:R-:W-:Y:S01]  /*3d70*/  @!P0 LOP3.LUT R25, R20.reuse, 0xffff0000, RZ, 0xc0, !PT ;  /* 0xffff000014198812 */ /* 0x044fe200078ec0ff */
[----:B------:R-:W-:Y:S01]  /*3d80*/  @!P0 IMAD.U32 R29, R20, 0x10000, RZ ;  /* 0x00010000141d8824 */ /* 0x000fe200078e00ff */
[C---:B------:R-:W-:Y:S01]  /*3d90*/  @!P0 LOP3.LUT R24, R22.reuse, 0xffff0000, RZ, 0xc0, !PT ;  /* 0xffff000016188812 */ /* 0x040fe200078ec0ff */
[----:B------:R-:W-:Y:S01]  /*3da0*/  @!P0 IMAD.U32 R28, R22, 0x10000, RZ ;  /* 0x00010000161c8824 */ /* 0x000fe200078e00ff */
[----:B------:R-:W-:Y:S02]  /*3db0*/  @!P0 SHF.L.U32 R30, R23, 0x10, RZ ;  /* 0x00000010171e8819 */ /* 0x000fe400000006ff */
[C---:B---3--:R-:W-:Y:S01]  /*3dc0*/  @!P0 LOP3.LUT R31, R32.reuse, 0xffff0000, RZ, 0xc0, !PT ;  /* 0xffff0000201f8812 */ /* 0x048fe200078ec0ff */
[----:B------:R-:W-:Y:S01]  /*3dd0*/  @!P0 IMAD.U32 R27, R32, 0x10000, RZ ;  /* 0x00010000201b8824 */ /* 0x000fe200078e00ff */
[C---:B------:R-:W-:Y:S02]  /*3de0*/  @!P0 SHF.L.U32 R26, R33.reuse, 0x10, RZ ;  /* 0x00000010211a8819 */ /* 0x040fe400000006ff */
[----:B------:R-:W-:Y:S01]  /*3df0*/  @!P0 LOP3.LUT R33, R33, 0xffff0000, RZ, 0xc0, !PT ;  /* 0xffff000021218812 */ /* 0x000fe200078ec0ff */
[----:B------:R-:W-:Y:S01]  /*3e00*/  @!P0 FMUL.FTZ R35, R25, R27 ;  /* 0x0000001b19238220 */ /* 0x000fe20000410000 */
[C---:B----4-:R-:W-:Y:S01]  /*3e10*/  @!P0 SHF.L.U32 R5, R19.reuse, 0x10, RZ ;  /* 0x0000001013058819 */ /* 0x050fe200000006ff */
[C---:B------:R-:W-:Y:S01]  /*3e20*/  @!P0 IMAD.U32 R16, R18.reuse, 0x10000, RZ ;  /* 0x0001000012108824 */ /* 0x040fe200078e00ff */
[----:B------:R-:W-:Y:S01]  /*3e30*/  @!P0 LOP3.LUT R18, R18, 0xffff0000, RZ, 0xc0, !PT ;  /* 0xffff000012128812 */ /* 0x000fe200078ec0ff */
[C---:B------:R-:W-:Y:S01]  /*3e40*/  @!P0 FMUL.FTZ R8, R24.reuse, R26 ;  /* 0x0000001a18088220 */ /* 0x040fe20000410000 */
[----:B------:R-:W-:Y:S01]  /*3e50*/  @!P0 LOP3.LUT R19, R19, 0xffff0000, RZ, 0xc0, !PT ;  /* 0xffff000013138812 */ /* 0x000fe200078ec0ff */
[-C--:B------:R-:W-:Y:S01]  /*3e60*/  @!P0 FMUL.FTZ R0, R25, R16.reuse ;  /* 0x0000001019008220 */ /* 0x080fe20000410000 */
[----:B------:R-:W-:Y:S01]  /*3e70*/  @!P0 LOP3.LUT R25, R21, 0xffff0000, RZ, 0xc0, !PT ;  /* 0xffff000015198812 */ /* 0x000fe200078ec0ff */
[----:B------:R-:W-:Y:S01]  /*3e80*/  @!P0 FFMA.FTZ R35, R29, R16, -R35 ;  /* 0x000000101d238223 */ /* 0x000fe20000010823 */
[----:B------:R-:W-:Y:S01]  /*3e90*/  @!P0 LOP3.LUT R16, R23, 0xffff0000, RZ, 0xc0, !PT ;  /* 0xffff000017108812 */ /* 0x000fe200078ec0ff */
[----:B------:R-:W-:Y:S01]  /*3ea0*/  @!P0 FFMA.FTZ R0, R27, R29, R0 ;  /* 0x0000001d1b008223 */ /* 0x000fe20000010000 */
[----:B------:R-:W-:Y:S01]  /*3eb0*/  @!P0 SHF.L.U32 R27, R21, 0x10, RZ ;  /* 0x00000010151b8819 */ /* 0x000fe200000006ff */
[CC--:B------:R-:W-:Y:S01]  /*3ec0*/  @!P0 FMUL.FTZ R2, R25.reuse, R18.reuse ;  /* 0x0000001219028220 */ /* 0x0c0fe20000410000 */
[----:B------:R-:W-:Y:S01]  /*3ed0*/  @!P0 FMUL.FTZ R39, R25, R31 ;  /* 0x0000001f19278220 */ /* 0x000fe20000410000 */
[----:B------:R-:W-:Y:S01]  /*3ee0*/  @!P0 FMUL.FTZ R3, R24, R5 ;  /* 0x0000000518038220 */ /* 0x000fe20000410000 */
[----:B------:R-:W-:Y:S01]  /*3ef0*/  @!P0 F2FP.BF16.F32.PACK_AB R35, R0, R35 ;  /* 0x000000230023823e */ /* 0x000fe200000010ff */
[C---:B------:R-:W-:Y:S01]  /*3f00*/  @!P0 FMUL.FTZ R45, R16.reuse, R33 ;  /* 0x00000021102d8220 */ /* 0x040fe20000410000 */
[----:B------:R-:W-:Y:S01]  /*3f10*/  @!P0 FMUL.FTZ R4, R16, R19 ;  /* 0x0000001310048220 */ /* 0x000fe20000410000 */
[----:B------:R-:W-:Y:S01]  /*3f20*/  @!P0 FFMA.FTZ R2, R31, R27, R2 ;  /* 0x0000001b1f028223 */ /* 0x000fe20000010002 */
[----:B------:R-:W-:Y:S01]  /*3f30*/  @!P0 MOV R20, R35 ;  /* 0x0000002300148202 */ /* 0x000fe20000000f00 */
[----:B------:R-:W-:Y:S01]  /*3f40*/  @!P0 FFMA.FTZ R39, R27, R18, -R39 ;  /* 0x000000121b278223 */ /* 0x000fe20000010827 */
[----:B------:R-:W-:Y:S01]  /*3f50*/  @!P0 FFMA.FTZ R3, R26, R28, R3 ;  /* 0x0000001c1a038223 */ /* 0x000fe20000010003 */
[----:B------:R-:W-:Y:S01]  /*3f60*/  @!P0 FFMA.FTZ R8, R28, R5, -R8 ;  /* 0x000000051c088223 */ /* 0x000fe20000010808 */
[----:B------:R-:W-:Y:S01]  /*3f70*/  @!P0 FFMA.FTZ R45, R30, R19, -R45 ;  /* 0x000000131e2d8223 */ /* 0x000fe2000001082d */
[----:B------:R-:W-:Y:S01]  /*3f80*/  @!P0 FFMA.FTZ R4, R33, R30, R4 ;  /* 0x0000001e21048223 */ /* 0x000fe20000010004 */
[----:B------:R-:W-:Y:S02]  /*3f90*/  @!P0 F2FP.BF16.F32.PACK_AB R34, R2, R39 ;  /* 0x000000270222823e */ /* 0x000fe400000010ff */
[----:B------:R-:W-:Y:S02]  /*3fa0*/  @!P0 F2FP.BF16.F32.PACK_AB R8, R3, R8 ;  /* 0x000000080308823e */ /* 0x000fe400000010ff */
[----:B------:R-:W-:Y:S01]  /*3fb0*/  @!P0 F2FP.BF16.F32.PACK_AB R45, R4, R45 ;  /* 0x0000002d042d823e */ /* 0x000fe200000010ff */
[----:B------:R-:W-:Y:S01]  /*3fc0*/  @!P0 IMAD.MOV.U32 R21, RZ, RZ, R34 ;  /* 0x000000ffff158224 */ /* 0x000fe200078e0022 */
[----:B------:R-:W-:Y:S02]  /*3fd0*/  @!P0 MOV R22, R8 ;  /* 0x0000000800168202 */ /* 0x000fe40000000f00 */
[----:B------:R-:W-:Y:S05]  /*3fe0*/  @!P0 MOV R23, R45 ;  /* 0x0000002d00178202 */ /* 0x000fea0000000f00 */
[----:B------:R1:W-:Y:S02]  /*3ff0*/  STG.E.128 desc[UR4][R80.64], R20 ;  /* 0x0000001450007986 */ /* 0x0003e4000c101d04 */
.L_x_761:
[----:B------:R-:W-:Y:S05]  /*4000*/  BSYNC.RECONVERGENT B0 ;  /* 0x0000000000007941 */ /* 0x000fea0003800200 */
.L_x_760:
[----:B------:R-:W-:Y:S01]  /*4010*/  ISETP.NE.AND P0, PT, R54, RZ, PT ;  /* 0x000000ff3600720c */ /* 0x000fe20003f05270 */
[----:B------:R-:W-:Y:S11]  /*4020*/  BSSY.RECONVERGENT B0, `(.L_x_762) ;  /* 0x0000031000007945 */ /* 0x000ff60003800200 */
[----:B------:R-:W-:Y:S01]  /*4030*/  @!UPT UIADD3 URZ, UPT, UPT, URZ, URZ, URZ ;  /* 0x000000fffffff290 */ /* 0x000fe2000fffe0ff */
[----:B------:R-:W-:Y:S05]  /*4040*/  @P0 BRA `(.L_x_763) ;  /* 0x0000000000b80947 */ /* 0x000fea0003800000 */
[----:B------:R-:W-:Y:S01]  /*4050*/  ISETP.GE.AND P0, PT, R12, R17, PT ;  /* 0x000000110c00720c */ /* 0x000fe20003f06270 */
[----:B-1----:R-:W2:Y:S11]  /*4060*/  LDG.E.128 R20, desc[UR4][R42.64] ;  /* 0x000000042a147981 */ /* 0x002eb6000c1e1d00 */
[----:B------:R-:W-:Y:S01]  /*4070*/  @!UPT UIADD3 URZ, UPT, UPT, URZ, URZ, URZ ;  /* 0x000000fffffff290 */ /* 0x000fe2000fffe0ff */
        /* <DEDUP_REMOVED lines=12> */
[----:B----4-:R-:W-:Y:S01]  /*4140*/  @!P0 SHF.L.U32 R8, R18, 0x10, RZ ;  /* 0x0000001012088819 */ /* 0x010fe200000006ff */
[----:B------:R-:W-:Y:S01]  /*4150*/  @!P0 FMUL.FTZ R30, R16, R24 ;  /* 0x00000018101e8220 */ /* 0x000fe20000410000 */
[----:B------:R-:W-:Y:S02]  /*4160*/  @!P0 LOP3.LUT R18, R18, 0xffff0000, RZ, 0xc0, !PT ;  /* 0xffff000012128812 */ /* 0x000fe400078ec0ff */
[----:B------:R-:W-:Y:S01]  /*4170*/  @!P0 SHF.L.U32 R5, R19, 0x10, RZ ;  /* 0x0000001013058819 */ /* 0x000fe200000006ff */
[-C--:B------:R-:W-:Y:S01]  /*4180*/  @!P0 FMUL.FTZ R0, R25, R8.reuse ;  /* 0x0000000819008220 */ /* 0x080fe20000410000 */
[----:B------:R-:W-:Y:S01]  /*4190*/  @!P0 LOP3.LUT R25, R21, 0xffff0000, RZ, 0xc0, !PT ;  /* 0xffff000015198812 */ /* 0x000fe200078ec0ff */
[----:B------:R-:W-:Y:S01]  /*41a0*/  @!P0 FFMA.FTZ R35, R29, R8, -R35 ;  /* 0x000000081d238223 */ /* 0x000fe20000010823 */
[----:B------:R-:W-:Y:S01]  /*41b0*/  @!P0 LOP3.LUT R19, R19, 0xffff0000, RZ, 0xc0, !PT ;  /* 0xffff000013138812 */ /* 0x000fe200078ec0ff */
[----:B------:R-:W-:Y:S01]  /*41c0*/  @!P0 FFMA.FTZ R0, R27, R29, R0 ;  /* 0x0000001d1b008223 */ /* 0x000fe20000010000 */
[----:B------:R-:W-:Y:S01]  /*41d0*/  @!P0 LOP3.LUT R8, R23, 0xffff0000, RZ, 0xc0, !PT ;  /* 0xffff000017088812 */ /* 0x000fe200078ec0ff */
[----:B------:R-:W-:Y:S01]  /*41e0*/  @!P0 FFMA.FTZ R30, R26, R5, -R30 ;  /* 0x000000051a1e8223 */ /* 0x000fe2000001081e */
[----:B------:R-:W-:Y:S01]  /*41f0*/  @!P0 SHF.L.U32 R27, R21, 0x10, RZ ;  /* 0x00000010151b8819 */ /* 0x000fe200000006ff */
[CC--:B------:R-:W-:Y:S01]  /*4200*/  @!P0 FMUL.FTZ R2, R25.reuse, R18.reuse ;  /* 0x0000001219028220 */ /* 0x0c0fe20000410000 */
[----:B------:R-:W-:Y:S01]  /*4210*/  @!P0 F2FP.BF16.F32.PACK_AB R35, R0, R35 ;  /* 0x000000230023823e */ /* 0x000fe200000010ff */
[----:B------:R-:W-:Y:S01]  /*4220*/  @!P0 FMUL.FTZ R39, R25, R31 ;  /* 0x0000001f19278220 */ /* 0x000fe20000410000 */
[----:B------:R-:W-:Y:S01]  /*4230*/  @!P0 FMUL.FTZ R3, R16, R5 ;  /* 0x0000000510038220 */ /* 0x000fe20000410000 */
[C---:B------:R-:W-:Y:S01]  /*4240*/  @!P0 FMUL.FTZ R45, R8.reuse, R33 ;  /* 0x00000021082d8220 */ /* 0x040fe20000410000 */
[----:B------:R-:W-:Y:S01]  /*4250*/  @!P0 MOV R20, R35 ;  /* 0x0000002300148202 */ /* 0x000fe20000000f00 */
[----:B------:R-:W-:Y:S01]  /*4260*/  @!P0 FMUL.FTZ R4, R8, R19 ;  /* 0x0000001308048220 */ /* 0x000fe20000410000 */
[----:B------:R-:W-:Y:S01]  /*4270*/  @!P0 FFMA.FTZ R2, R31, R27, R2 ;  /* 0x0000001b1f028223 */ /* 0x000fe20000010002 */
[----:B------:R-:W-:Y:S01]  /*4280*/  @!P0 FFMA.FTZ R39, R27, R18, -R39 ;  /* 0x000000121b278223 */ /* 0x000fe20000010827 */
[----:B------:R-:W-:Y:S01]  /*4290*/  @!P0 FFMA.FTZ R3, R24, R26, R3 ;  /* 0x0000001a18038223 */ /* 0x000fe20000010003 */
[----:B------:R-:W-:Y:S01]  /*42a0*/  @!P0 FFMA.FTZ R45, R28, R19, -R45 ;  /* 0x000000131c2d8223 */ /* 0x000fe2000001082d */
[----:B------:R-:W-:Y:S02]  /*42b0*/  @!P0 FFMA.FTZ R4, R33, R28, R4 ;  /* 0x0000001c21048223 */ /* 0x000fe40000010004 */
[----:B------:R-:W-:Y:S02]  /*42c0*/  @!P0 F2FP.BF16.F32.PACK_AB R34, R2, R39 ;  /* 0x000000270222823e */ /* 0x000fe400000010ff */
[----:B------:R-:W-:Y:S02]  /*42d0*/  @!P0 F2FP.BF16.F32.PACK_AB R30, R3, R30 ;  /* 0x0000001e031e823e */ /* 0x000fe400000010ff */
[----:B------:R-:W-:Y:S01]  /*42e0*/  @!P0 F2FP.BF16.F32.PACK_AB R45, R4, R45 ;  /* 0x0000002d042d823e */ /* 0x000fe200000010ff */
[----:B------:R-:W-:Y:S01]  /*42f0*/  @!P0 IMAD.MOV.U32 R21, RZ, RZ, R34 ;  /* 0x000000ffff158224 */ /* 0x000fe200078e0022 */
[----:B------:R-:W-:Y:S02]  /*4300*/  @!P0 MOV R22, R30 ;  /* 0x0000001e00168202 */ /* 0x000fe40000000f00 */
[----:B------:R-:W-:Y:S05]  /*4310*/  @!P0 MOV R23, R45 ;  /* 0x0000002d00178202 */ /* 0x000fea0000000f00 */
[----:B------:R2:W-:Y:S02]  /*4320*/  STG.E.128 desc[UR4][R40.64], R20 ;  /* 0x0000001428007986 */ /* 0x0005e4000c101d04 */
.L_x_763:
[----:B------:R-:W-:Y:S05]  /*4330*/  BSYNC.RECONVERGENT B0 ;  /* 0x0000000000007941 */ /* 0x000fea0003800200 */
.L_x_762:
[----:B------:R-:W-:Y:S01]  /*4340*/  ISETP.NE.AND P0, PT, R53, RZ, PT ;  /* 0x000000ff3500720c */ /* 0x000fe20003f05270 */
[----:B------:R-:W-:Y:S11]  /*4350*/  BSSY.RECONVERGENT B0, `(.L_x_764) ;  /* 0x0000039000007945 */ /* 0x000ff60003800200 */
[----:B------:R-:W-:Y:S01]  /*4360*/  @!UPT UIADD3 URZ, UPT, UPT, URZ, URZ, URZ ;  /* 0x000000fffffff290 */ /* 0x000fe2000fffe0ff */
[----:B------:R-:W-:Y:S05]  /*4370*/  @P0 BRA `(.L_x_765) ;  /* 0x0000000000d80947 */ /* 0x000fea0003800000 */
[----:B------:R-:W3:Y:S02]  /*4380*/  LDC.64 R44, c[0x0][0x4a8] ;  /* 0x00012a00ff2c7b82 */ /* 0x000ee40000000a00 */
[C---:B---3--:R-:W-:Y:S04]  /*4390*/  LEA R48, P0, R44.reuse, R42, 0x5 ;  /* 0x0000002a2c307211 */ /* 0x048fe800078028ff */
[----:B------:R-:W-:Y:S02]  /*43a0*/  LEA.HI.X R49, R44, R43, R45, 0x5, P0 ;  /* 0x0000002b2c317211 */ /* 0x000fe400000f2c2d */
[----:B------:R-:W3:Y:S03]  /*43b0*/  LDC.64 R44, c[0x0][0x3b8] ;  /* 0x0000ee00ff2c7b82 */ /* 0x000ee60000000a00 */
[----:B-12---:R-:W2:Y:S01]  /*43c0*/  LDG.E.128 R20, desc[UR4][R48.64] ;  /* 0x0000000430147981 */ /* 0x006ea2000c1e1d00 */
[C---:B---3--:R-:W-:Y:S04]  /*43d0*/  LEA R46, P0, R44.reuse, R40, 0x5 ;  /* 0x000000282c2e7211 */ /* 0x048fe800078028ff */
[----:B------:R-:W-:Y:S02]  /*43e0*/  LEA.HI.X R47, R44, R41, R45, 0x5, P0 ;  /* 0x000000292c2f7211 */ /* 0x000fe400000f2c2d */
[----:B------:R-:W-:Y:S11]  /*43f0*/  ISETP.GE.AND P0, PT, R12, R17, PT ;  /* 0x000000110c00720c */ /* 0x000ff60003f06270 */
[----:B------:R-:W-:Y:S02]  /*4400*/  @!UPT UIADD3 URZ, UPT, UPT, URZ, URZ, URZ ;  /* 0x000000fffffff290 */ /* 0x000fe4000fffe0ff */
[C---:B------:R-:W-:Y:S04]  /*4410*/  @!P0 IMAD.WIDE R34, R11.reuse, 0x20, R36 ;  /* 0x000000200b228825 */ /* 0x040fe800078e0224 */
[----:B------:R-:W-:Y:S02]  /*4420*/  @!P0 IMAD.WIDE R26, R11, 0x20, R6 ;  /* 0x000000200b1a8825 */ /* 0x000fe400078e0206 */
[----:B------:R-:W3:Y:S06]  /*4430*/  @!P0 LDG.E.64 R34, desc[UR4][R34.64] ;  /* 0x0000000422228981 */ /* 0x000eec000c1e1b00 */
[----:B------:R-:W4:Y:S01]  /*4440*/  @!P0 LDG.E.64 R18, desc[UR4][R26.64] ;  /* 0x000000041a128981 */ /* 0x000f22000c1e1b00 */
[C---:B--2---:R-:W-:Y:S01]  /*4450*/  @!P0 LOP3.LUT R25, R20.reuse, 0xffff0000, RZ, 0xc0, !PT ;  /* 0xffff000014198812 */ /* 0x044fe200078ec0ff */
[----:B------:R-:W-:Y:S01]  /*4460*/  @!P0 IMAD.U32 R30, R23, 0x10000, RZ ;  /* 0x00010000171e8824 */ /* 0x000fe200078e00ff */
[----:B------:R-:W-:Y:S02]  /*4470*/  @!P0 SHF.L.U32 R31, R20, 0x10, RZ ;  /* 0x00000010141f8819 */ /* 0x000fe400000006ff */
[C---:B------:R-:W-:Y:S02]  /*4480*/  @!P0 LOP3.LUT R16, R22.reuse, 0xffff0000, RZ, 0xc0, !PT ;  /* 0xffff000016108812 */ /* 0x040fe400078ec0ff */
[----:B------:R-:W-:Y:S02]  /*4490*/  @!P0 SHF.L.U32 R28, R22, 0x10, RZ ;  /* 0x00000010161c8819 */ /* 0x000fe400000006ff */
[C---:B---3--:R-:W-:Y:S01]  /*44a0*/  @!P0 SHF.L.U32 R29, R34.reuse, 0x10, RZ ;  /* 0x00000010221d8819 */ /* 0x048fe200000006ff */
[C---:B------:R-:W-:Y:S01]  /*44b0*/  @!P0 IMAD.U32 R24, R35.reuse, 0x10000, RZ ;  /* 0x0001000023188824 */ /* 0x040fe200078e00ff */
[----:B------:R-:W-:Y:S02]  /*44c0*/  @!P0 LOP3.LUT R33, R34, 0xffff0000, RZ, 0xc0, !PT ;  /* 0xffff000022218812 */ /* 0x000fe400078ec0ff */
        /* <DEDUP_REMOVED lines=12> */
[----:B------:R-:W-:Y:S02]  /*4590*/  @!P0 IMAD.U32 R29, R21, 0x10000, RZ ;  /* 0x00010000151d8824 */ /* 0x000fe400078e00ff */
        /* <DEDUP_REMOVED lines=20> */
.L_x_765:
[----:B------:R-:W-:Y:S05]  /*46e0*/  BSYNC.RECONVERGENT B0 ;  /* 0x0000000000007941 */ /* 0x000fea0003800200 */
.L_x_764:
[----:B------:R-:W-:Y:S01]  /*46f0*/  ISETP.NE.AND P0, PT, R166, RZ, PT ;  /* 0x000000ffa600720c */ /* 0x000fe20003f05270 */
[----:B------:R-:W-:Y:S11]  /*4700*/  BSSY.RECONVERGENT B0, `(.L_x_766) ;  /* 0x0000039000007945 */ /* 0x000ff60003800200 */
[----:B------:R-:W-:Y:S01]  /*4710*/  @!UPT UIADD3 URZ, UPT, UPT, URZ, URZ, URZ ;  /* 0x000000fffffff290 */ /* 0x000fe2000fffe0ff */
[----:B------:R-:W-:Y:S05]  /*4720*/  @P0 BRA `(.L_x_767) ;  /* 0x0000000000d80947 */ /* 0x000fea0003800000 */
[----:B------:R-:W4:Y:S02]  /*4730*/  LDC.64 R44, c[0x0][0x4a8] ;  /* 0x00012a00ff2c7b82 */ /* 0x000f240000000a00 */
[C---:B----4-:R-:W-:Y:S04]  /*4740*/  LEA R48, P0, R44.reuse, R42, 0x6 ;  /* 0x0000002a2c307211 */ /* 0x050fe800078030ff */
[----:B------:R-:W-:Y:S02]  /*4750*/  LEA.HI.X R49, R44, R43, R45, 0x6, P0 ;  /* 0x0000002b2c317211 */ /* 0x000fe400000f342d */
[----:B------:R-:W4:Y:S03]  /*4760*/  LDC.64 R44, c[0x0][0x3b8] ;  /* 0x0000ee00ff2c7b82 */ /* 0x000f260000000a00 */
[----:B-123--:R-:W2:Y:S01]  /*4770*/  LDG.E.128 R20, desc[UR4][R48.64] ;  /* 0x0000000430147981 */ /* 0x00eea2000c1e1d00 */
[C---:B----4-:R-:W-:Y:S04]  /*4780*/  LEA R46, P0, R44.reuse, R40, 0x6 ;  /* 0x000000282c2e7211 */ /* 0x050fe800078030ff */
        /* <DEDUP_REMOVED lines=48> */
.L_x_767:
[----:B------:R-:W-:Y:S05]  /*4a90*/  BSYNC.RECONVERGENT B0 ;  /* 0x0000000000007941 */ /* 0x000fea0003800200 */
.L_x_766:
[----:B------:R-:W-:Y:S04]  /*4aa0*/  BSSY.RECONVERGENT B0, `(.L_x_768) ;  /* 0x000003a000007945 */ /* 0x000fe80003800200 */
[----:B------:R-:W-:Y:S05]  /*4ab0*/  @P3 BRA `(.L_x_769) ;  /* 0x0000000000e03947 */ /* 0x000fea0003800000 */
[----:B------:R-:W-:Y:S01]  /*4ac0*/  ISETP.GE.AND P0, PT, R12, R17, PT ;  /* 0x000000110c00720c */ /* 0x000fe20003f06270 */
[----:B------:R-:W3:Y:S11]  /*4ad0*/  LDC.64 R44, c[0x0][0x4a8] ;  /* 0x00012a00ff2c7b82 */ /* 0x000ef60000000a00 */
[----:B------:R-:W-:Y:S01]  /*4ae0*/  @!UPT UIADD3 URZ, UPT, UPT, URZ, URZ, URZ ;  /* 0x000000fffffff290 */ /* 0x000fe2000fffe0ff */
[C---:B------:R-:W-:Y:S04]  /*4af0*/  @!P0 IMAD.WIDE R34, R11.reuse, 0x60, R36 ;  /* 0x000000600b228825 */ /* 0x040fe800078e0224 */
[----:B------:R-:W-:Y:S02]  /*4b00*/  @!P0 IMAD.WIDE R26, R11, 0x60, R6 ;  /* 0x000000600b1a8825 */ /* 0x000fe400078e0206 */
[----:B------:R-:W5:Y:S06]  /*4b10*/  @!P0 LDG.E.64 R34, desc[UR4][R34.64] ;  /* 0x0000000422228981 */ /* 0x000f6c000c1e1b00 */
[----:B------:R-:W2:Y:S01]  /*4b20*/  @!P0 LDG.E.64 R18, desc[UR4][R26.64] ;  /* 0x000000041a128981 */ /* 0x000ea2000c1e1b00 */
[----:B-----5:R-:W-:Y:S01]  /*4b30*/  @!P0 SHF.L.U32 R29, R34, 0x10, RZ ;  /* 0x00000010221d8819 */ /* 0x020fe200000006ff */
[----:B---34-:R-:W-:Y:S01]  /*4b40*/  IMAD.WIDE.U32 R46, R44, 0x60, R42 ;  /* 0x000000602c2e7825 */ /* 0x018fe200078e002a */
[----:B------:R-:W-:Y:S02]  /*4b50*/  @!P0 LOP3.LUT R33, R34, 0xffff0000, RZ, 0xc0, !PT ;  /* 0xffff000022218812 */ /* 0x000fe400078ec0ff */
[----:B------:R-:W-:Y:S01]  /*4b60*/  @!P0 SHF.L.U32 R24, R35, 0x10, RZ ;  /* 0x0000001023188819 */ /* 0x000fe200000006ff */
[----:B------:R-:W-:Y:S01]  /*4b70*/  IMAD R45, R45, 0x60, RZ ;  /* 0x000000602d2d7824 */ /* 0x000fe200078e02ff */
[C---:B--2---:R-:W-:Y:S02]  /*4b80*/  @!P0 SHF.L.U32 R8, R18.reuse, 0x10, RZ ;  /* 0x0000001012088819 */ /* 0x044fe400000006ff */
[----:B------:R-:W-:Y:S02]  /*4b90*/  @!P0 LOP3.LUT R18, R18, 0xffff0000, RZ, 0xc0, !PT ;  /* 0xffff000012128812 */ /* 0x000fe400078ec0ff */
[----:B------:R-:W-:Y:S02]  /*4ba0*/  IADD3 R47, PT, PT, R45, R47, RZ ;  /* 0x0000002f2d2f7210 */ /* 0x000fe40007ffe0ff */
[C---:B------:R-:W-:Y:S02]  /*4bb0*/  @!P0 SHF.L.U32 R5, R19.reuse, 0x10, RZ ;  /* 0x0000001013058819 */ /* 0x040fe400000006ff */
[----:B------:R-:W-:Y:S01]  /*4bc0*/  @!P0 LOP3.LUT R19, R19, 0xffff0000, RZ, 0xc0, !PT ;  /* 0xffff000013138812 */ /* 0x000fe200078ec0ff */
[----:B-1----:R-:W2:Y:S01]  /*4bd0*/  LDG.E.128 R20, desc[UR4][R46.64] ;  /* 0x000000042e147981 */ /* 0x002ea2000c1e1d00 */
[----:B------:R-:W-:Y:S02]  /*4be0*/  @!P0 LOP3.LUT R35, R35, 0xffff0000, RZ, 0xc0, !PT ;  /* 0xffff000023238812 */ /* 0x000fe400078ec0ff */
[C---:B--2---:R-:W-:Y:S02]  /*4bf0*/  @!P0 LOP3.LUT R25, R20.reuse, 0xffff0000, RZ, 0xc0, !PT ;  /* 0xffff000014198812 */ /* 0x044fe400078ec0ff */
[----:B------:R-:W-:Y:S02]  /*4c00*/  @!P0 SHF.L.U32 R31, R20, 0x10, RZ ;  /* 0x00000010141f8819 */ /* 0x000fe400000006ff */
[C---:B------:R-:W-:Y:S01]  /*4c10*/  @!P0 LOP3.LUT R16, R22.reuse, 0xffff0000, RZ, 0xc0, !PT ;  /* 0xffff000016108812 */ /* 0x040fe200078ec0ff */
[C---:B------:R-:W-:Y:S01]  /*4c20*/  @!P0 FMUL.FTZ R39, R25.reuse, R29 ;  /* 0x0000001d19278220 */ /* 0x040fe20000410000 */
[----:B------:R-:W-:Y:S01]  /*4c30*/  @!P0 SHF.L.U32 R28, R22, 0x10, RZ ;  /* 0x00000010161c8819 */ /* 0x000fe200000006ff */
[-C--:B------:R-:W-:Y:S01]  /*4c40*/  @!P0 FMUL.FTZ R0, R25, R8.reuse ;  /* 0x0000000819008220 */ /* 0x080fe20000410000 */
[----:B------:R-:W-:Y:S01]  /*4c50*/  @!P0 LOP3.LUT R25, R21, 0xffff0000, RZ, 0xc0, !PT ;  /* 0xffff000015198812 */ /* 0x000fe200078ec0ff */
[----:B------:R-:W-:Y:S01]  /*4c60*/  @!P0 FFMA.FTZ R39, R31, R8, -R39 ;  /* 0x000000081f278223 */ /* 0x000fe20000010827 */
[----:B------:R-:W-:Y:S01]  /*4c70*/  @!P0 LOP3.LUT R8, R23, 0xffff0000, RZ, 0xc0, !PT ;  /* 0xffff000017088812 */ /* 0x000fe200078ec0ff */
[----:B------:R-:W-:Y:S01]  /*4c80*/  @!P0 FFMA.FTZ R0, R29, R31, R0 ;  /* 0x0000001f1d008223 */ /* 0x000fe20000010000 */
[----:B------:R-:W-:Y:S01]  /*4c90*/  @!P0 SHF.L.U32 R30, R23, 0x10, RZ ;  /* 0x00000010171e8819 */ /* 0x000fe200000006ff */
[----:B------:R-:W-:Y:S02]  /*4ca0*/  @!P0 IMAD.U32 R29, R21, 0x10000, RZ ;  /* 0x00010000151d8824 */ /* 0x000fe400078e00ff */
[C---:B------:R-:W-:Y:S01]  /*4cb0*/  @!P0 FMUL.FTZ R45, R25.reuse, R33 ;  /* 0x00000021192d8220 */ /* 0x040fe20000410000 */
[-C--:B------:R-:W-:Y:S01]  /*4cc0*/  @!P0 FMUL.FTZ R2, R25, R18.reuse ;  /* 0x0000001219028220 */ /* 0x080fe20000410000 */
[----:B------:R-:W-:Y:S01]  /*4cd0*/  @!P0 F2FP.BF16.F32.PACK_AB R39, R0, R39 ;  /* 0x000000270027823e */ /* 0x000fe200000010ff */
[----:B------:R-:W-:Y:S01]  /*4ce0*/  @!P0 FMUL.FTZ R3, R16, R5 ;  /* 0x0000000510038220 */ /* 0x000fe20000410000 */
[----:B------:R-:W-:Y:S01]  /*4cf0*/  @!P0 FFMA.FTZ R45, R29, R18, -R45 ;  /* 0x000000121d2d8223 */ /* 0x000fe2000001082d */
[----:B------:R-:W-:Y:S01]  /*4d00*/  @!P0 FFMA.FTZ R2, R33, R29, R2 ;  /* 0x0000001d21028223 */ /* 0x000fe20000010002 */
[----:B------:R-:W-:Y:S01]  /*4d10*/  @!P0 MOV R20, R39 ;  /* 0x0000002700148202 */ /* 0x000fe20000000f00 */
[----:B------:R-:W-:Y:S01]  /*4d20*/  @!P0 FFMA.FTZ R3, R24, R28, R3 ;  /* 0x0000001c18038223 */ /* 0x000fe20000010003 */
[C---:B------:R-:W-:Y:S01]  /*4d30*/  @!P0 FMUL.FTZ R47, R8.reuse, R35 ;  /* 0x00000023082f8220 */ /* 0x040fe20000410000 */
[----:B------:R-:W-:Y:S01]  /*4d40*/  @!P0 FMUL.FTZ R4, R8, R19 ;  /* 0x0000001308048220 */ /* 0x000fe20000410000 */
[----:B------:R-:W-:Y:S01]  /*4d50*/  @!P0 F2FP.BF16.F32.PACK_AB R44, R2, R45 ;  /* 0x0000002d022c823e */ /* 0x000fe200000010ff */
[----:B------:R-:W-:Y:S01]  /*4d60*/  @!P0 FMUL.FTZ R32, R16, R24 ;  /* 0x0000001810208220 */ /* 0x000fe20000410000 */
[----:B------:R-:W-:Y:S01]  /*4d70*/  @!P0 FFMA.FTZ R47, R30, R19, -R47 ;  /* 0x000000131e2f8223 */ /* 0x000fe2000001082f */
[----:B------:R-:W-:Y:S02]  /*4d80*/  @!P0 FFMA.FTZ R4, R35, R30, R4 ;  /* 0x0000001e23048223 */ /* 0x000fe40000010004 */
[----:B------:R-:W-:Y:S02]  /*4d90*/  @!P0 IMAD.MOV.U32 R21, RZ, RZ, R44 ;  /* 0x000000ffff158224 */ /* 0x000fe400078e002c */
[----:B------:R-:W-:Y:S01]  /*4da0*/  @!P0 FFMA.FTZ R32, R28, R5, -R32 ;  /* 0x000000051c208223 */ /* 0x000fe20000010820 */
[----:B------:R-:W1:Y:S01]  /*4db0*/  LDC.64 R44, c[0x0][0x3b8] ;  /* 0x0000ee00ff2c7b82 */ /* 0x000e620000000a00 */
[----:B------:R-:W-:Y:S03]  /*4dc0*/  @!P0 F2FP.BF16.F32.PACK_AB R47, R4, R47 ;  /* 0x0000002f042f823e */ /* 0x000fe600000010ff */
[----:B------:R-:W-:Y:S02]  /*4dd0*/  @!P0 F2FP.BF16.F32.PACK_AB R32, R3, R32 ;  /* 0x000000200320823e */ /* 0x000fe400000010ff */
[----:B------:R-:W-:Y:S02]  /*4de0*/  @!P0 MOV R23, R47 ;  /* 0x0000002f00178202 */ /* 0x000fe40000000f00 */
[----:B------:R-:W-:Y:S01]  /*4df0*/  @!P0 MOV R22, R32 ;  /* 0x0000002000168202 */ /* 0x000fe20000000f00 */
[----:B-1----:R-:W-:Y:S04]  /*4e00*/  IMAD.WIDE.U32 R46, R44, 0x60, R40 ;  /* 0x000000602c2e7825 */ /* 0x002fe800078e0028 */
[----:B------:R-:W-:Y:S05]  /*4e10*/  IMAD R45, R45, 0x60, RZ ;  /* 0x000000602d2d7824 */ /* 0x000fea00078e02ff */
[----:B------:R-:W-:Y:S05]  /*4e20*/  IADD3 R47, PT, PT, R45, R47, RZ ;  /* 0x0000002f2d2f7210 */ /* 0x000fea0007ffe0ff */
[----:B------:R1:W-:Y:S02]  /*4e30*/  STG.E.128 desc[UR4][R46.64], R20 ;  /* 0x000000142e007986 */ /* 0x0003e4000c101d04 */
.L_x_769:
[----:B------:R-:W-:Y:S05]  /*4e40*/  BSYNC.RECONVERGENT B0 ;  /* 0x0000000000007941 */ /* 0x000fea0003800200 */
.L_x_768:
[----:B------:R-:W-:Y:S01]  /*4e50*/  ISETP.NE.AND P0, PT, R163, RZ, PT ;  /* 0x000000ffa300720c */ /* 0x000fe20003f05270 */
[----:B------:R-:W-:Y:S11]  /*4e60*/  BSSY.RECONVERGENT B0, `(.L_x_770) ;  /* 0x0000039000007945 */ /* 0x000ff60003800200 */
[----:B------:R-:W-:Y:S01]  /*4e70*/  @!UPT UIADD3 URZ, UPT, UPT, URZ, URZ, URZ ;  /* 0x000000fffffff290 */ /* 0x000fe2000fffe0ff */
[----:B------:R-:W-:Y:S05]  /*4e80*/  @P0 BRA `(.L_x_771) ;  /* 0x0000000000d80947 */ /* 0x000fea0003800000 */
[----:B------:R-:W5:Y:S02]  /*4e90*/  LDC.64 R44, c[0x0][0x4a8] ;  /* 0x00012a00ff2c7b82 */ /* 0x000f640000000a00 */
[C---:B-----5:R-:W-:Y:S04]  /*4ea0*/  LEA R48, P0, R44.reuse, R42, 0x7 ;  /* 0x0000002a2c307211 */ /* 0x060fe800078038ff */
[----:B------:R-:W-:Y:S02]  /*4eb0*/  LEA.HI.X R49, R44, R43, R45, 0x7, P0 ;  /* 0x0000002b2c317211 */ /* 0x000fe400000f3c2d */
[----:B------:R-:W5:Y:S03]  /*4ec0*/  LDC.64 R44, c[0x0][0x3b8] ;  /* 0x0000ee00ff2c7b82 */ /* 0x000f660000000a00 */
[----:B-1234-:R-:W2:Y:S01]  /*4ed0*/  LDG.E.128 R20, desc[UR4][R48.64] ;  /* 0x0000000430147981 */ /* 0x01eea2000c1e1d00 */
[C---:B-----5:R-:W-:Y:S04]  /*4ee0*/  LEA R46, P0, R44.reuse, R40, 0x7 ;  /* 0x000000282c2e7211 */ /* 0x060fe800078038ff */
        /* <DEDUP_REMOVED lines=48> */
.L_x_771:
[----:B------:R-:W-:Y:S05]  /*51f0*/  BSYNC.RECONVERGENT B0 ;  /* 0x0000000000007941 */ /* 0x000fea0003800200 */
.L_x_770:
[----:B------:R-:W-:Y:S04]  /*5200*/  BSSY.RECONVERGENT B0, `(.L_x_772) ;  /* 0x000003a000007945 */ /* 0x000fe80003800200 */
[----:B------:R-:W-:Y:S05]  /*5210*/  @P4 BRA `(.L_x_773) ;  /* 0x0000000000e04947 */ /* 0x000fea0003800000 */
[----:B------:R-:W-:Y:S01]  /*5220*/  ISETP.GE.AND P0, PT, R12, R17, PT ;  /* 0x000000110c00720c */ /* 0x000fe20003f06270 */
[----:B------:R-:W1:Y:S11]  /*5230*/  LDC.64 R44, c[0x0][0x4a8] ;  /* 0x00012a00ff2c7b82 */ /* 0x000e760000000a00 */
[----:B------:R-:W-:Y:S01]  /*5240*/  @!UPT UIADD3 URZ, UPT, UPT, URZ, URZ, URZ ;  /* 0x000000fffffff290 */ /* 0x000fe2000fffe0ff */
[C---:B------:R-:W-:Y:S04]  /*5250*/  @!P0 IMAD.WIDE R34, R11.reuse, 0xa0, R36 ;  /* 0x000000a00b228825 */ /* 0x040fe800078e0224 */
[----:B------:R-:W-:Y:S02]  /*5260*/  @!P0 IMAD.WIDE R26, R11, 0xa0, R6 ;  /* 0x000000a00b1a8825 */ /* 0x000fe400078e0206 */
[----:B------:R-:W5:Y:S06]  /*5270*/  @!P0 LDG.E.64 R34, desc[UR4][R34.64] ;  /* 0x0000000422228981 */ /* 0x000f6c000c1e1b00 */
[----:B------:R-:W2:Y:S01]  /*5280*/  @!P0 LDG.E.64 R18, desc[UR4][R26.64] ;  /* 0x000000041a128981 */ /* 0x000ea2000c1e1b00 */
[----:B-----5:R-:W-:Y:S01]  /*5290*/  @!P0 SHF.L.U32 R29, R34, 0x10, RZ ;  /* 0x00000010221d8819 */ /* 0x020fe200000006ff */
[----:B-1-34-:R-:W-:Y:S01]  /*52a0*/  IMAD.WIDE.U32 R46, R44, 0xa0, R42 ;  /* 0x000000a02c2e7825 */ /* 0x01afe200078e002a */
        /* <DEDUP_REMOVED lines=8> */
[----:B------:R-:W2:Y:S01]  /*5330*/  LDG.E.128 R20, desc[UR4][R46.64] ;  /* 0x000000042e147981 */ /* 0x000ea2000c1e1d00 */
        /* <DEDUP_REMOVED lines=38> */
.L_x_773:
[----:B------:R-:W-:Y:S05]  /*55a0*/  BSYNC.RECONVERGENT B0 ;  /* 0x0000000000007941 */ /* 0x000fea0003800200 */
.L_x_772:
        /* <DEDUP_REMOVED lines=58> */
.L_x_775:
[----:B------:R-:W-:Y:S05]  /*5950*/  BSYNC.RECONVERGENT B0 ;  /* 0x0000000000007941 */ /* 0x000fea0003800200 */
.L_x_774:
        /* <DEDUP_REMOVED lines=58> */
.L_x_777:
[----:B------:R-:W-:Y:S05]  /*5d00*/  BSYNC.RECONVERGENT B0 ;  /* 0x0000000000007941 */ /* 0x000fea0003800200 */
.L_x_776:
        /* <DEDUP_REMOVED lines=58> */
.L_x_779:
[----:B------:R-:W-:Y:S05]  /*60b0*/  BSYNC.RECONVERGENT B0 ;  /* 0x0000000000007941 */ /* 0x000fea0003800200 */
.L_x_778:
[----:B------:R-:W-:Y:S01]  /*60c0*/  ISETP.NE.AND P0, PT, R151, RZ, PT ;  /* 0x000000ff9700720c */ /* 0x000fe20003f05270 */
[----:B------:R-:W-:Y:S11]  /*60d0*/  BSSY.RECONVERGENT B0, `(.L_x_780) ;  /* 0x000003b000007945 */ /* 0x000ff60003800200 */
[----:B------:R-:W-:Y:S01]  /*60e0*/  @!UPT UIADD3 URZ, UPT, UPT, URZ, URZ, URZ ;  /* 0x000000fffffff290 */ /* 0x000fe2000fffe0ff */
        /* <DEDUP_REMOVED lines=57> */
.L_x_781:
[----:B------:R-:W-:Y:S05]  /*6480*/  BSYNC.RECONVERGENT B0 ;  /* 0x0000000000007941 */ /* 0x000fea0003800200 */
.L_x_780:
        /* <DEDUP_REMOVED lines=13> */
[----:B------:R-:W-:Y:S02]  /*6560*/  @!P0 SHF.L.U32 R24, R35, 0x10, RZ ;  /* 0x0000001023188819 */ /* 0x000fe400000006ff */
[----:B------:R-:W-:Y:S01]  /*6570*/  @!P0 LOP3.LUT R33, R34, 0xffff0000, RZ, 0xc0, !PT ;  /* 0xffff000022218812 */ /* 0x000fe200078ec0ff */
[----:B------:R-:W-:Y:S01]  /*6580*/  IMAD R45, R45, 0x140, RZ ;  /* 0x000001402d2d7824 */ /* 0x000fe200078e02ff */
[C---:B--2---:R-:W-:Y:S02]  /*6590*/  @!P0 SHF.L.U32 R8, R18.reuse, 0x10, RZ ;  /* 0x0000001012088819 */ /* 0x044fe400000006ff */
[----:B------:R-:W-:Y:S02]  /*65a0*/  @!P0 LOP3.LUT R18, R18, 0xffff0000, RZ, 0xc0, !PT ;  /* 0xffff000012128812 */ /* 0x000fe400078ec0ff */
[----:B------:R-:W-:Y:S02]  /*65b0*/  IADD3 R47, PT, PT, R45, R47, RZ ;  /* 0x0000002f2d2f7210 */ /* 0x000fe40007ffe0ff */
[C---:B------:R-:W-:Y:S01]  /*65c0*/  @!P0 SHF.L.U32 R5, R19.reuse, 0x10, RZ ;  /* 0x0000001013058819 */ /* 0x040fe200000006ff */
[----:B------:R-:W1:Y:S01]  /*65d0*/  LDC.64 R44, c[0x0][0x3b8] ;  /* 0x0000ee00ff2c7b82 */ /* 0x000e620000000a00 */
[----:B------:R-:W-:Y:S01]  /*65e0*/  @!P0 LOP3.LUT R19, R19, 0xffff0000, RZ, 0xc0, !PT ;  /* 0xffff000013138812 */ /* 0x000fe200078ec0ff */
[----:B------:R-:W2:Y:S01]  /*65f0*/  LDG.E.128 R20, desc[UR4][R46.64] ;  /* 0x000000042e147981 */ /* 0x000ea2000c1e1d00 */
[----:B------:R-:W-:Y:S01]  /*6600*/  @!P0 LOP3.LUT R35, R35, 0xffff0000, RZ, 0xc0, !PT ;  /* 0xffff000023238812 */ /* 0x000fe200078ec0ff */
[----:B-1----:R-:W-:Y:S04]  /*6610*/  IMAD.WIDE.U32 R50, R44, 0x140, R40 ;  /* 0x000001402c327825 */ /* 0x002fe800078e0028 */
[----:B------:R-:W-:Y:S05]  /*6620*/  IMAD R45, R45, 0x140, RZ ;  /* 0x000001402d2d7824 */ /* 0x000fea00078e02ff */
[----:B------:R-:W-:Y:S02]  /*6630*/  IADD3 R51, PT, PT, R45, R51, RZ ;  /* 0x000000332d337210 */ /* 0x000fe40007ffe0ff */
        /* <DEDUP_REMOVED lines=13> */
[----:B------:R-:W-:Y:S01]  /*6710*/  @!P0 FMUL.FTZ R3, R16, R5 ;  /* 0x0000000510038220 */ /* 0x000fe20000410000 */
[----:B------:R-:W-:Y:S01]  /*6720*/  @!P0 F2FP.BF16.F32.PACK_AB R39, R0, R39 ;  /* 0x000000270027823e */ /* 0x000fe200000010ff */
[----:B------:R-:W-:Y:S01]  /*6730*/  @!P0 FMUL.FTZ R47, R25, R33 ;  /* 0x00000021192f8220 */ /* 0x000fe20000410000 */
[----:B------:R-:W-:Y:S01]  /*6740*/  @!P0 FMUL.FTZ R32, R16, R24 ;  /* 0x0000001810208220 */ /* 0x000fe20000410000 */
[C---:B------:R-:W-:Y:S01]  /*6750*/  @!P0 FMUL.FTZ R49, R8.reuse, R35 ;  /* 0x0000002308318220 */ /* 0x040fe20000410000 */
[----:B------:R-:W-:Y:S01]  /*6760*/  @!P0 FMUL.FTZ R4, R8, R19 ;  /* 0x0000001308048220 */ /* 0x000fe20000410000 */
[----:B------:R-:W-:Y:S01]  /*6770*/  @!P0 FFMA.FTZ R2, R33, R29, R2 ;  /* 0x0000001d21028223 */ /* 0x000fe20000010002 */
[----:B------:R-:W-:Y:S01]  /*6780*/  @!P0 FFMA.FTZ R3, R24, R28, R3 ;  /* 0x0000001c18038223 */ /* 0x000fe20000010003 */
[----:B------:R-:W-:Y:S01]  /*6790*/  @!P0 FFMA.FTZ R47, R29, R18, -R47 ;  /* 0x000000121d2f8223 */ /* 0x000fe2000001082f */
[----:B------:R-:W-:Y:S01]  /*67a0*/  @!P0 FFMA.FTZ R32, R28, R5, -R32 ;  /* 0x000000051c208223 */ /* 0x000fe20000010820 */
[----:B------:R-:W-:Y:S01]  /*67b0*/  @!P0 FFMA.FTZ R49, R30, R19, -R49 ;  /* 0x000000131e318223 */ /* 0x000fe20000010831 */
[----:B------:R-:W-:Y:S01]  /*67c0*/  @!P0 FFMA.FTZ R4, R35, R30, R4 ;  /* 0x0000001e23048223 */ /* 0x000fe20000010004 */
[----:B------:R-:W-:Y:S01]  /*67d0*/  @!P0 IMAD.MOV.U32 R20, RZ, RZ, R39 ;  /* 0x000000ffff148224 */ /* 0x000fe200078e0027 */
[----:B------:R-:W-:Y:S02]  /*67e0*/  @!P0 F2FP.BF16.F32.PACK_AB R44, R2, R47 ;  /* 0x0000002f022c823e */ /* 0x000fe400000010ff */
[----:B------:R-:W-:Y:S02]  /*67f0*/  @!P0 F2FP.BF16.F32.PACK_AB R32, R3, R32 ;  /* 0x000000200320823e */ /* 0x000fe400000010ff */
[----:B------:R-:W-:Y:S02]  /*6800*/  @!P0 F2FP.BF16.F32.PACK_AB R49, R4, R49 ;  /* 0x000000310431823e */ /* 0x000fe400000010ff */
[----:B------:R-:W-:Y:S02]  /*6810*/  @!P0 MOV R21, R44 ;  /* 0x0000002c00158202 */ /* 0x000fe40000000f00 */
[----:B------:R-:W-:Y:S02]  /*6820*/  @!P0 MOV R22, R32 ;  /* 0x0000002000168202 */ /* 0x000fe40000000f00 */
[----:B------:R-:W-:Y:S05]  /*6830*/  @!P0 MOV R23, R49 ;  /* 0x0000003100178202 */ /* 0x000fea0000000f00 */
[----:B------:R1:W-:Y:S02]  /*6840*/  STG.E.128 desc[UR4][R50.64], R20 ;  /* 0x0000001432007986 */ /* 0x0003e4000c101d04 */
.L_x_783:
[----:B------:R-:W-:Y:S05]  /*6850*/  BSYNC.RECONVERGENT B0 ;  /* 0x0000000000007941 */ /* 0x000fea0003800200 */
.L_x_782:
        /* <DEDUP_REMOVED lines=60> */
.L_x_785:
[----:B------:R-:W-:Y:S05]  /*6c20*/  BSYNC.RECONVERGENT B0 ;  /* 0x0000000000007941 */ /* 0x000fea0003800200 */
.L_x_784:
        /* <DEDUP_REMOVED lines=60> */
.L_x_787:
[----:B------:R-:W-:Y:S05]  /*6ff0*/  BSYNC.RECONVERGENT B0 ;  /* 0x0000000000007941 */ /* 0x000fea0003800200 */
.L_x_786:
        /* <DEDUP_REMOVED lines=60> */
.L_x_789:
[----:B------:R-:W-:Y:S05]  /*73c0*/  BSYNC.RECONVERGENT B0 ;  /* 0x0000000000007941 */ /* 0x000fea0003800200 */
.L_x_788:
[----:B------:R-:W-:Y:S04]  /*73d0*/  BSSY.RECONVERGENT B0, `(.L_x_790) ;  /* 0x000003a000007945 */ /* 0x000fe80003800200 */
[----:B------:R-:W-:Y:S05]  /*73e0*/  @P1 BRA `(.L_x_791) ;  /* 0x0000000000e01947 */ /* 0x000fea0003800000 */
[----:B------:R-:W-:Y:S01]  /*73f0*/  ISETP.GE.AND P0, PT, R12, R17, PT ;  /* 0x000000110c00720c */ /* 0x000fe20003f06270 */
[----:B------:R-:W5:Y:S11]  /*7400*/  LDC.64 R30, c[0x0][0x4a8] ;  /* 0x00012a00ff1e7b82 */ /* 0x000f760000000a00 */
[----:B------:R-:W-:Y:S01]  /*7410*/  @!UPT UIADD3 URZ, UPT, UPT, URZ, URZ, URZ ;  /* 0x000000fffffff290 */ /* 0x000fe2000fffe0ff */
[C---:B------:R-:W-:Y:S04]  /*7420*/  @!P0 IMAD.WIDE R36, R11.reuse, 0x1c0, R36 ;  /* 0x000001c00b248825 */ /* 0x040fe800078e0224 */
[----:B------:R-:W-:Y:S02]  /*7430*/  @!P0 IMAD.WIDE R6, R11, 0x1c0, R6 ;  /* 0x000001c00b068825 */ /* 0x000fe400078e0206 */
[----:B------:R-:W1:Y:S06]  /*7440*/  @!P0 LDG.E.64 R36, desc[UR4][R36.64] ;  /* 0x0000000424248981 */ /* 0x000e6c000c1e1b00 */
[----:B------:R-:W5:Y:S01]  /*7450*/  @!P0 LDG.E.64 R6, desc[UR4][R6.64] ;  /* 0x0000000406068981 */ /* 0x000f62000c1e1b00 */
[----:B-1234-:R-:W-:Y:S01]  /*7460*/  @!P0 SHF.L.U32 R23, R36, 0x10, RZ ;  /* 0x0000001024178819 */ /* 0x01efe200000006ff */
[----:B-----5:R-:W-:Y:S01]  /*7470*/  IMAD.WIDE.U32 R42, R30, 0x1c0, R42 ;  /* 0x000001c01e2a7825 */ /* 0x020fe200078e002a */
[----:B------:R-:W-:Y:S02]  /*7480*/  @!P0 LOP3.LUT R25, R36, 0xffff0000, RZ, 0xc0, !PT ;  /* 0xffff000024198812 */ /* 0x000fe400078ec0ff */
[----:B------:R-:W-:Y:S01]  /*7490*/  @!P0 SHF.L.U32 R26, R37, 0x10, RZ ;  /* 0x00000010251a8819 */ /* 0x000fe200000006ff */
[----:B------:R-:W-:Y:S01]  /*74a0*/  IMAD R31, R31, 0x1c0, RZ ;  /* 0x000001c01f1f7824 */ /* 0x000fe200078e02ff */
[C---:B------:R-:W-:Y:S02]  /*74b0*/  @!P0 SHF.L.U32 R21, R6.reuse, 0x10, RZ ;  /* 0x0000001006158819 */ /* 0x040fe400000006ff */
[----:B------:R-:W-:Y:S02]  /*74c0*/  @!P0 SHF.L.U32 R8, R7, 0x10, RZ ;  /* 0x0000001007088819 */ /* 0x000fe400000006ff */
[----:B------:R-:W-:Y:S02]  /*74d0*/  IADD3 R43, PT, PT, R31, R43, RZ ;  /* 0x0000002b1f2b7210 */ /* 0x000fe40007ffe0ff */
[----:B------:R-:W-:Y:S01]  /*74e0*/  @!P0 LOP3.LUT R5, R7, 0xffff0000, RZ, 0xc0, !PT ;  /* 0xffff000007058812 */ /* 0x000fe200078ec0ff */
        /* <DEDUP_REMOVED lines=9> */
[----:B------:R-:W-:Y:S01]  /*7580*/  @!P0 LOP3.LUT R7, R17, 0xffff0000, RZ, 0xc0, !PT ;  /* 0xffff000011078812 */ /* 0x000fe200078ec0ff */
[C---:B------:R-:W-:Y:S01]  /*7590*/  @!P0 FMUL.FTZ R33, R22.reuse, R23 ;  /* 0x0000001716218220 */ /* 0x040fe20000410000 */
[----:B------:R-:W-:Y:S01]  /*75a0*/  @!P0 LOP3.LUT R6, R19, 0xffff0000, RZ, 0xc0, !PT ;  /* 0xffff000013068812 */ /* 0x000fe200078ec0ff */
[-C--:B------:R-:W-:Y:S01]  /*75b0*/  @!P0 FMUL.FTZ R0, R22, R21.reuse ;  /* 0x0000001516008220 */ /* 0x080fe20000410000 */
[----:B------:R-:W-:Y:S01]  /*75c0*/  @!P0 SHF.L.U32 R27, R18, 0x10, RZ ;  /* 0x00000010121b8819 */ /* 0x000fe200000006ff */
[----:B------:R-:W-:Y:S01]  /*75d0*/  @!P0 FFMA.FTZ R33, R24, R21, -R33 ;  /* 0x0000001518218223 */ /* 0x000fe20000010821 */
[----:B------:R-:W-:Y:S01]  /*75e0*/  @!P0 LOP3.LUT R21, R18, 0xffff0000, RZ, 0xc0, !PT ;  /* 0xffff000012158812 */ /* 0x000fe200078ec0ff */
[----:B------:R-:W-:Y:S01]  /*75f0*/  @!P0 FFMA.FTZ R0, R23, R24, R0 ;  /* 0x0000001817008223 */ /* 0x000fe20000010000 */
[----:B------:R-:W-:Y:S01]  /*7600*/  @!P0 SHF.L.U32 R24, R19, 0x10, RZ ;  /* 0x0000001013188819 */ /* 0x000fe200000006ff */
[----:B------:R-:W-:Y:S02]  /*7610*/  @!P0 IMAD.U32 R23, R17, 0x10000, RZ ;  /* 0x0001000011178824 */ /* 0x000fe400078e00ff */
[----:B------:R-:W-:Y:S01]  /*7620*/  @!P0 FMUL.FTZ R2, R7, R20 ;  /* 0x0000001407028220 */ /* 0x000fe20000410000 */
        /* <DEDUP_REMOVED lines=20> */
.L_x_791:
[----:B------:R-:W-:Y:S05]  /*7770*/  BSYNC.RECONVERGENT B0 ;  /* 0x0000000000007941 */ /* 0x000fea0003800200 */
.L_x_790:
[----:B-1----:R-:W1:Y:S01]  /*7780*/  LDC R17, c[0x0][0x450] ;  /* 0x00011400ff117b82 */ /* 0x002e620000000800 */
[----:B------:R-:W-:Y:S05]  /*7790*/  IMAD.U32 R3, R38, -0x80, RZ ;  /* 0xffffff8026037824 */ /* 0x000fea00078e00ff */
[C---:B------:R-:W-:Y:S02]  /*77a0*/  LEA R14, P1, R3.reuse, R14, 0x1 ;  /* 0x0000000e030e7211 */ /* 0x040fe400078208ff */
[C---:B------:R-:W-:Y:S02]  /*77b0*/  LEA R56, P0, R3.reuse, R56, 0x1 ;  /* 0x0000003803387211 */ /* 0x040fe400078008ff */
[C---:B------:R-:W-:Y:S02]  /*77c0*/  LEA.HI.X.SX32 R15, R3.reuse, R15, 0x1, P1 ;  /* 0x0000000f030f7211 */ /* 0x040fe400008f0eff */
[----:B------:R-:W-:Y:S01]  /*77d0*/  LEA.HI.X.SX32 R57, R3, R57, 0x1, P0 ;  /* 0x0000003903397211 */ /* 0x000fe200000f0eff */
[----:B------:R-:W-:Y:S05]  /*77e0*/  BRA `(.L_x_758) ;  /* 0x0000006000147947 */ /* 0x000fea0003800000 */
.L_x_759:
[----:B------:R-:W-:Y:S01]  /*77f0*/  LEA R22, P0, R95, R10, 0x1 ;  /* 0x0000000a5f167211 */ /* 0x000fe200078008ff */
[----:B------:R-:W-:Y:S01]  /*7800*/  BSSY.RECONVERGENT B0, `(.L_x_792) ;  /* 0x0000061000007945 */ /* 0x000fe20003800200 */
[----:B------:R-:W-:Y:S02]  /*7810*/  ISETP.NE.AND P1, PT, R139, RZ, PT ;  /* 0x000000ff8b00720c */ /* 0x000fe40003f25270 */
[----:B------:R-:W-:Y:S02]  /*7820*/  LEA.HI.X R23, R95, R9, R94, 0x1, P0 ;  /* 0x000000095f177211 */ /* 0x000fe400000f0c5e */
[----:B------:R-:W-:Y:S02]  /*7830*/  LEA R164, P0, R69, R80, 0x1 ;  /* 0x0000005045a47211 */ /* 0x000fe400078008ff */
[----:B------:R-:W-:Y:S02]  /*7840*/  LEA.HI R16, R17, R17, RZ, 0x1 ;  /* 0x0000001111107211 */ /* 0x000fe400078f08ff */
[----:B------:R-:W-:Y:S02]  /*7850*/  LEA.HI.X R165, R69, R81, R66, 0x1, P0 ;  /* 0x0000005145a57211 */ /* 0x000fe400000f0c42 */
[C---:B------:R-:W-:Y:S02]  /*7860*/  ISETP.GE.OR P0, PT, R158.reuse, R113, P1 ;  /* 0x000000719e00720c */ /* 0x040fe40000f06670 */
[----:B------:R-:W-:Y:S02]  /*7870*/  SHF.R.S32.HI R16, RZ, 0x1, R16 ;  /* 0x00000001ff107819 */ /* 0x000fe40000011410 */
[----:B------:R-:W-:Y:S02]  /*7880*/  ISETP.LT.OR P0, PT, R158, R115, P0 ;  /* 0x000000739e00720c */ /* 0x000fe40000701670 */
[----:B------:R-:W-:Y:S01]  /*7890*/  SHF.R.U32.HI R21, RZ, 0x1, R17 ;  /* 0x00000001ff157819 */ /* 0x000fe20000011611 */
[----:B------:R-:W-:Y:S03]  /*78a0*/  IMAD.MOV R16, RZ, RZ, -R16 ;  /* 0x000000ffff107224 */ /* 0x000fe600078e0a10 */
[----:B------:R-:W-:Y:S02]  /*78b0*/  ISETP.GE.U32.AND P1, PT, R12, R21, PT ;  /* 0x000000150c00720c */ /* 0x000fe40003f26070 */
[----:B------:R-:W-:Y:S02]  /*78c0*/  SHF.R.S32.HI R153, RZ, 0x1f, R16 ;  /* 0x0000001fff997819 */ /* 0x000fe40000011410 */
[----:B------:R-:W-:Y:S03]  /*78d0*/  SEL R19, R21, R16, !P1 ;  /* 0x0000001015137207 */ /* 0x000fe60004800000 */
[----:B------:R-:W-:Y:S06]  /*78e0*/  @P0 BRA `(.L_x_793) ;  /* 0x0000000400480947 */ /* 0x000fec0003800000 */
[----:B------:R-:W-:Y:S01]  /*78f0*/  ISETP.GE.AND P0, PT, R12, R17, PT ;  /* 0x000000110c00720c */ /* 0x000fe20003f06270 */
[----:B------:R-:W-:Y:S01]  /*7900*/  IMAD.MOV.U32 R8, RZ, RZ, R10 ;  /* 0x000000ffff087224 */ /* 0x000fe200078e000a */
[----:B------:R-:W-:Y:S04]  /*7910*/  PLOP3.LUT P2, PT, PT, PT, PT, 0x80, 0x8 ;  /* 0x000000000008781c */ /* 0x000fe80003f4f070 */
[----:B------:R-:W2:Y:S07]  /*7920*/  LDG.E.128 R60, desc[UR4][R8.64] ;  /* 0x00000004083c7981 */ /* 0x000eae000c1e1d00 */
[----:B------:R-:W-:Y:S01]  /*7930*/  @!P0 SEL R155, R16, RZ, P1 ;  /* 0x000000ff109b8207 */ /* 0x000fe20000800000 */
[----:B------:R-:W-:Y:S01]  /*7940*/  @!P0 IMAD.WIDE R40, R19, 0x2, R8 ;  /* 0x0000000213288825 */ /* 0x000fe200078e0208 */
[----:B------:R-:W-:Y:S02]  /*7950*/  @!P0 SEL R168, R153, RZ, P1 ;  /* 0x000000ff99a88207 */ /* 0x000fe40000800000 */
[----:B------:R-:W-:Y:S01]  /*7960*/  @!P0 PLOP3.LUT P2, PT, P1, PT, PT, 0x80, 0x8 ;  /* 0x000000000008881c */ /* 0x000fe20000f4f070 */
[C---:B------:R-:W-:Y:S01]  /*7970*/  @!P0 IMAD.SHL.U32 R55, R155.reuse, 0x2, RZ ;  /* 0x000000029b378824 */ /* 0x040fe200078e00ff */
[----:B------:R-:W-:Y:S01]  /*7980*/  @!P0 SHF.L.U64.HI R168, R155, 0x1, R168 ;  /* 0x000000019ba88819 */ /* 0x000fe200000102a8 */
[----:B------:R-:W3:Y:S03]  /*7990*/  @!P0 LDG.E.128 R24, desc[UR4][R40.64] ;  /* 0x0000000428188981 */ /* 0x000ee6000c1e1d00 */
[C---:B------:R-:W-:Y:S05]  /*79a0*/  @!P0 IADD3 R170, P1, PT, R55.reuse, R84, RZ ;  /* 0x0000005437aa8210 */ /* 0x040fea0007f3e0ff */
[C---:B------:R-:W-:Y:S01]  /*79b0*/  @!P0 IMAD.X R171, R168.reuse, 0x1, R85, P1 ;  /* 0x00000001a8ab8824 */ /* 0x040fe200008e0655 */
[----:B------:R-:W-:Y:S04]  /*79c0*/  @!P0 IADD3 R42, P1, PT, R55, R86, RZ ;  /* 0x00000056372a8210 */ /* 0x000fe80007f3e0ff */
[----:B------:R-:W-:Y:S02]  /*79d0*/  @!P0 IADD3.X R43, PT, PT, R168, R87, RZ, P1, !PT ;  /* 0x00000057a82b8210 */ /* 0x000fe40000ffe4ff */
[----:B------:R-:W4:Y:S08]  /*79e0*/  @!P0 LDG.E.128 R168, desc[UR4][R170.64] ;  /* 0x00000004aaa88981 */ /* 0x000f30000c1e1d00 */
[----:B------:R2:W5:Y:S02]  /*79f0*/  @!P0 LDG.E.128 R48, desc[UR4][R42.64] ;  /* 0x000000042a308981 */ /* 0x000564000c1e1d00 */
[C---:B--2---:R-:W-:Y:S01]  /*7a00*/  @!P0 SHF.L.U32 R43, R60.reuse, 0x10, RZ ;  /* 0x000000103c2b8819 */ /* 0x044fe200000006ff */
[----:B------:R-:W-:Y:S01]  /*7a10*/  @!P0 IMAD.U32 R44, R61, 0x10000, RZ ;  /* 0x000100003d2c8824 */ /* 0x000fe200078e00ff */
[----:B------:R-:W-:Y:S02]  /*7a20*/  @!P0 LOP3.LUT R45, R60, 0xffff0000, RZ, 0xc0, !PT ;  /* 0xffff00003c2d8812 */ /* 0x000fe400078ec0ff */
[C---:B---3--:R-:W-:Y:S01]  /*7a30*/  @!P0 SHF.L.U32 R39, R24.reuse, 0x10, RZ ;  /* 0x0000001018278819 */ /* 0x048fe200000006ff */
[C---:B-1----:R-:W-:Y:S01]  /*7a40*/  @!P0 IMAD.U32 R33, R25.reuse, 0x10000, RZ ;  /* 0x0001000019218824 */ /* 0x042fe200078e00ff */
[----:B------:R-:W-:Y:S02]  /*7a50*/  @!P0 LOP3.LUT R37, R24, 0xffff0000, RZ, 0xc0, !PT ;  /* 0xffff000018258812 */ /* 0x000fe400078ec0ff */
[----:B------:R-:W-:Y:S01]  /*7a60*/  @!P0 LOP3.LUT R35, R25, 0xffff0000, RZ, 0xc0, !PT ;  /* 0xffff000019238812 */ /* 0x000fe200078ec0ff */
[C---:B------:R-:W-:Y:S01]  /*7a70*/  @!P0 IMAD.U32 R25, R27.reuse, 0x10000, RZ ;  /* 0x000100001b198824 */ /* 0x040fe200078e00ff */
[C---:B------:R-:W-:Y:S02]  /*7a80*/  @!P0 SHF.L.U32 R24, R26.reuse, 0x10, RZ ;  /* 0x000000101a188819 */ /* 0x040fe400000006ff */
[----:B------:R-:W-:Y:S02]  /*7a90*/  @!P0 LOP3.LUT R31, R26, 0xffff0000, RZ, 0xc0, !PT ;  /* 0xffff00001a1f8812 */ /* 0x000fe400078ec0ff */
[----:B------:R-:W-:Y:S02]  /*7aa0*/  @!P0 LOP3.LUT R27, R27, 0xffff0000, RZ, 0xc0, !PT ;  /* 0xffff00001b1b8812 */ /* 0x000fe400078ec0ff */
[C---:B----4-:R-:W-:Y:S01]  /*7ab0*/  @!P0 LOP3.LUT R34, R168.reuse, 0xffff0000, RZ, 0xc0, !PT ;  /* 0xffff0000a8228812 */ /* 0x050fe200078ec0ff */
[----:B------:R-:W-:Y:S01]  /*7ac0*/  @!P0 IMAD.U32 R36, R168, 0x10000, RZ ;  /* 0x00010000a8248824 */ /* 0x000fe200078e00ff */
[C---:B------:R-:W-:Y:S01]  /*7ad0*/  @!P0 SHF.L.U32 R32, R169.reuse, 0x10, RZ ;  /* 0x00000010a9208819 */ /* 0x040fe200000006ff */
[----:B------:R-:W-:Y:S01]  /*7ae0*/  @!P0 IMAD.U32 R29, R170, 0x10000, RZ ;  /* 0x00010000aa1d8824 */ /* 0x000fe200078e00ff */
[----:B------:R-:W-:Y:S01]  /*7af0*/  @!P0 LOP3.LUT R30, R169, 0xffff0000, RZ, 0xc0, !PT ;  /* 0xffff0000a91e8812 */ /* 0x000fe200078ec0ff */
[----:B------:R-:W-:Y:S01]  /*7b00*/  @!P2 FADD.FTZ R36, -R36, -RZ ;  /* 0x800000ff2424a221 */ /* 0x000fe20000010100 */
[----:B------:R-:W-:Y:S01]  /*7b10*/  @!P0 LOP3.LUT R28, R170, 0xffff0000, RZ, 0xc0, !PT ;  /* 0xffff0000aa1c8812 */ /* 0x000fe200078ec0ff */
[----:B------:R-:W-:Y:S01]  /*7b20*/  @!P2 FADD.FTZ R34, -R34, -RZ ;  /* 0x800000ff2222a221 */ /* 0x000fe20000010100 */
[C---:B-----5:R-:W-:Y:S01]  /*7b30*/  @!P0 SHF.L.U32 R38, R48.reuse, 0x10, RZ ;  /* 0x0000001030268819 */ /* 0x060fe200000006ff */
[----:B------:R-:W-:Y:S01]  /*7b40*/  @!P0 FMUL.FTZ R0, R39, R36 ;  /* 0x0000002427008220 */ /* 0x000fe20000410000 */
[----:B------:R-:W-:Y:S01]  /*7b50*/  @!P0 SHF.L.U32 R20, R171, 0x10, RZ ;  /* 0x00000010ab148819 */ /* 0x000fe200000006ff */
[----:B------:R-:W-:Y:S01]  /*7b60*/  @!P0 FMUL.FTZ R2, R37, R34 ;  /* 0x0000002225028220 */ /* 0x000fe20000410000 */
[----:B------:R-:W-:Y:S01]  /*7b70*/  @!P0 LOP3.LUT R18, R171, 0xffff0000, RZ, 0xc0, !PT ;  /* 0xffff0000ab128812 */ /* 0x000fe200078ec0ff */
[----:B------:R-:W-:Y:S01]  /*7b80*/  @!P0 FFMA.FTZ R0, R43, R38, R0 ;  /* 0x000000262b008223 */ /* 0x000fe20000010000 */
[----:B------:R-:W-:Y:S01]  /*7b90*/  @!P0 LOP3.LUT R42, R48, 0xffff0000, RZ, 0xc0, !PT ;  /* 0xffff0000302a8812 */ /* 0x000fe200078ec0ff */
[----:B------:R-:W-:Y:S01]  /*7ba0*/  @!P2 FADD.FTZ R32, -R32, -RZ ;  /* 0x800000ff2020a221 */ /* 0x000fe20000010100 */
[----:B------:R-:W-:Y:S01]  /*7bb0*/  @!P0 LOP3.LUT R47, R49, 0xffff0000, RZ, 0xc0, !PT ;  /* 0xffff0000312f8812 */ /* 0x000fe200078ec0ff */
[----:B------:R-:W-:Y:S01]  /*7bc0*/  @!P2 FADD.FTZ R30, -R30, -RZ ;  /* 0x800000ff1e1ea221 */ /* 0x000fe20000010100 */
[----:B------:R-:W-:Y:S01]  /*7bd0*/  @!P0 LOP3.LUT R43, R61, 0xffff0000, RZ, 0xc0, !PT ;  /* 0xffff00003d2b8812 */ /* 0x000fe200078ec0ff */
[----:B------:R-:W-:Y:S01]  /*7be0*/  @!P2 FADD.FTZ R29, -R29, -RZ ;  /* 0x800000ff1d1da221 */ /* 0x000fe20000010100 */
[----:B------:R-:W-:Y:S01]  /*7bf0*/  @!P0 SHF.L.U32 R48, R50, 0x10, RZ ;  /* 0x0000001032308819 */ /* 0x000fe200000006ff */
[----:B------:R-:W-:Y:S01]  /*7c00*/  @!P2 FADD.FTZ R28, -R28, -RZ ;  /* 0x800000ff1c1ca221 */ /* 0x000fe20000010100 */
[----:B------:R-:W-:Y:S01]  /*7c10*/  @!P0 SHF.L.U32 R38, R62, 0x10, RZ ;  /* 0x000000103e268819 */ /* 0x000fe200000006ff */
[----:B------:R-:W-:Y:S01]  /*7c20*/  @!P0 FMUL.FTZ R3, R33, R32 ;  /* 0x0000002021038220 */ /* 0x000fe20000410000 */
[----:B------:R-:W-:Y:S01]  /*7c30*/  @!P0 LOP3.LUT R52, R51, 0xffff0000, RZ, 0xc0, !PT ;  /* 0xffff000033348812 */ /* 0x000fe200078ec0ff */
[----:B------:R-:W-:Y:S01]  /*7c40*/  @!P0 IMAD.U32 R46, R49, 0x10000, RZ ;  /* 0x00010000312e8824 */ /* 0x000fe200078e00ff */
[----:B------:R-:W-:Y:S01]  /*7c50*/  @!P0 LOP3.LUT R49, R50, 0xffff0000, RZ, 0xc0, !PT ;  /* 0xffff000032318812 */ /* 0x000fe200078ec0ff */
[----:B------:R-:W-:Y:S01]  /*7c60*/  @!P2 FADD.FTZ R20, -R20, -RZ ;  /* 0x800000ff1414a221 */ /* 0x000fe20000010100 */
[----:B------:R-:W-:Y:S01]  /*7c70*/  @!P0 FFMA.FTZ R2, R45, R42, R2 ;  /* 0x0000002a2d028223 */ /* 0x000fe20000010002 */
[----:B------:R-:W-:Y:S01]  /*7c80*/  @!P0 LOP3.LUT R45, R62, 0xffff0000, RZ, 0xc0, !PT ;  /* 0xffff00003e2d8812 */ /* 0x000fe200078ec0ff */
[----:B------:R-:W-:Y:S01]  /*7c90*/  @!P0 FMUL.FTZ R4, R35, R30 ;  /* 0x0000001e23048220 */ /* 0x000fe20000410000 */
[----:B------:R-:W-:Y:S01]  /*7ca0*/  @!P2 FADD.FTZ R18, -R18, -RZ ;  /* 0x800000ff1212a221 */ /* 0x000fe20000010100 */
[----:B------:R-:W-:Y:S01]  /*7cb0*/  @!P0 FMUL.FTZ R5, R24, R29 ;  /* 0x0000001d18058220 */ /* 0x000fe20000410000 */
[----:B------:R-:W-:Y:S01]  /*7cc0*/  @!P0 F2FP.BF16.F32.PACK_AB R55, R2, R0 ;  /* 0x000000000237823e */ /* 0x000fe200000010ff */
[----:B------:R-:W-:Y:S01]  /*7cd0*/  @!P0 IMAD.U32 R50, R51, 0x10000, RZ ;  /* 0x0001000033328824 */ /* 0x000fe200078e00ff */
[----:B------:R-:W-:Y:S01]  /*7ce0*/  @!P0 LOP3.LUT R51, R63, 0xffff0000, RZ, 0xc0, !PT ;  /* 0xffff00003f338812 */ /* 0x000fe200078ec0ff */
[----:B------:R-:W-:Y:S01]  /*7cf0*/  @!P0 FMUL.FTZ R6, R31, R28 ;  /* 0x0000001c1f068220 */ /* 0x000fe20000410000 */
[----:B------:R-:W-:Y:S01]  /*7d00*/  @!P0 MOV R60, R55 ;  /* 0x00000037003c8202 */ /* 0x000fe20000000f00 */
[----:B------:R-:W-:Y:S02]  /*7d10*/  @!P0 IMAD.U32 R42, R63, 0x10000, RZ ;  /* 0x000100003f2a8824 */ /* 0x000fe400078e00ff */
[----:B------:R-:W-:Y:S01]  /*7d20*/  @!P0 FFMA.FTZ R3, R44, R46, R3 ;  /* 0x0000002e2c038223 */ /* 0x000fe20000010003 */
[----:B------:R-:W-:Y:S01]  /*7d30*/  @!P0 FMUL.FTZ R7, R25, R20 ;  /* 0x0000001419078220 */ /* 0x000fe20000410000 */
[----:B------:R-:W-:Y:S01]  /*7d40*/  @!P0 FFMA.FTZ R4, R43, R47, R4 ;  /* 0x0000002f2b048223 */ /* 0x000fe20000010004 */
[----:B------:R-:W-:Y:S01]  /*7d50*/  @!P0 FMUL.FTZ R8, R27, R18 ;  /* 0x000000121b088220 */ /* 0x000fe20000410000 */
[----:B------:R-:W-:Y:S01]  /*7d60*/  @!P0 FFMA.FTZ R5, R38, R48, R5 ;  /* 0x0000003026058223 */ /* 0x000fe20000010005 */
[----:B------:R-:W-:Y:S01]  /*7d70*/  @!P0 FFMA.FTZ R6, R45, R49, R6 ;  /* 0x000000312d068223 */ /* 0x000fe20000010006 */
[----:B------:R-:W-:Y:S01]  /*7d80*/  @!P0 FFMA.FTZ R7, R42, R50, R7 ;  /* 0x000000322a078223 */ /* 0x000fe20000010007 */
[----:B------:R-:W-:Y:S01]  /*7d90*/  @!P0 FFMA.FTZ R8, R51, R52, R8 ;  /* 0x0000003433088223 */ /* 0x000fe20000010008 */
[----:B------:R-:W-:Y:S02]  /*7da0*/  @!P0 F2FP.BF16.F32.PACK_AB R168, R4, R3 ;  /* 0x0000000304a8823e */ /* 0x000fe400000010ff */
[----:B------:R-:W-:Y:S02]  /*7db0*/  @!P0 F2FP.BF16.F32.PACK_AB R155, R6, R5 ;  /* 0x00000005069b823e */ /* 0x000fe400000010ff */
[----:B------:R-:W-:Y:S01]  /*7dc0*/  @!P0 F2FP.BF16.F32.PACK_AB R170, R8, R7 ;  /* 0x0000000708aa823e */ /* 0x000fe200000010ff */
[----:B------:R-:W-:Y:S01]  /*7dd0*/  @!P0 IMAD.MOV.U32 R61, RZ, RZ, R168 ;  /* 0x000000ffff3d8224 */ /* 0x000fe200078e00a8 */
[----:B------:R-:W-:Y:S03]  /*7de0*/  @!P0 MOV R62, R155 ;  /* 0x0000009b003e8202 */ /* 0x000fe60000000f00 */
[----:B------:R-:W-:Y:S05]  /*7df0*/  @!P0 IMAD.MOV.U32 R63, RZ, RZ, R170 ;  /* 0x000000ffff3f8224 */ /* 0x000fea00078e00aa */
[----:B------:R2:W-:Y:S02]  /*7e00*/  STG.E.128 desc[UR4][R80.64], R60 ;  /* 0x0000003c50007986 */ /* 0x0005e4000c101d04 */
.L_x_793:
[----:B------:R-:W-:Y:S05]  /*7e10*/  BSYNC.RECONVERGENT B0 ;  /* 0x0000000000007941 */ /* 0x000fea0003800200 */
.L_x_792:
[----:B------:R-:W3:Y:S01]  /*7e20*/  LDC R155, c[0x0][0x450] ;  /* 0x00011400ff9b7b82 */ /* 0x000ee20000000800 */
[----:B------:R-:W-:Y:S01]  /*7e30*/  ISETP.NE.AND P0, PT, R54, RZ, PT ;  /* 0x000000ff3600720c */ /* 0x000fe20003f05270 */
[----:B------:R-:W-:Y:S11]  /*7e40*/  BSSY.RECONVERGENT B0, `(.L_x_794) ;  /* 0x0000057000007945 */ /* 0x000ff60003800200 */
[----:B------:R-:W-:Y:S01]  /*7e50*/  @!UPT UIADD3 URZ, UPT, UPT, URZ, URZ, URZ ;  /* 0x000000fffffff290 */ /* 0x000fe2000fffe0ff */
[----:B------:R-:W-:Y:S05]  /*7e60*/  @P0 BRA `(.L_x_795) ;  /* 0x0000000400500947 */ /* 0x000fea0003800000 */
[C---:B------:R-:W-:Y:S01]  /*7e70*/  ISETP.GE.AND P0, PT, R12.reuse, R17, PT ;  /* 0x000000110c00720c */ /* 0x040fe20003f06270 */
[----:B--2---:R-:W2:Y:S01]  /*7e80*/  LDG.E.128 R60, desc[UR4][R22.64] ;  /* 0x00000004163c7981 */ /* 0x004ea2000c1e1d00 */
[----:B------:R-:W-:Y:S02]  /*7e90*/  ISETP.GE.U32.AND P2, PT, R12, R21, PT ;  /* 0x000000150c00720c */ /* 0x000fe40003f46070 */
[----:B------:R-:W-:Y:S09]  /*7ea0*/  PLOP3.LUT P1, PT, PT, PT, PT, 0x80, 0x8 ;  /* 0x000000000008781c */ /* 0x000ff20003f2f070 */
[----:B------:R-:W-:Y:S01]  /*7eb0*/  @!P0 SEL R54, R16, RZ, P2 ;  /* 0x000000ff10368207 */ /* 0x000fe20001000000 */
[----:B------:R-:W-:Y:S01]  /*7ec0*/  @!P0 IMAD.WIDE R40, R19, 0x2, R22 ;  /* 0x0000000213288825 */ /* 0x000fe200078e0216 */
[----:B------:R-:W-:Y:S02]  /*7ed0*/  @!P0 PLOP3.LUT P1, PT, P2, PT, PT, 0x80, 0x8 ;  /* 0x000000000008881c */ /* 0x000fe4000172f070 */
[----:B------:R-:W-:Y:S02]  /*7ee0*/  @!P0 SEL R55, R153, RZ, P2 ;  /* 0x000000ff99378207 */ /* 0x000fe40001000000 */
[----:B------:R-:W-:Y:S01]  /*7ef0*/  @!P0 IADD3 R167, P2, PT, R131, R54, RZ ;  /* 0x0000003683a78210 */ /* 0x000fe20007f5e0ff */
[----:B------:R-:W4:Y:S04]  /*7f00*/  @!P0 LDG.E.128 R24, desc[UR4][R40.64] ;  /* 0x0000000428188981 */ /* 0x000f28000c1e1d00 */
[----:B------:R-:W-:Y:S02]  /*7f10*/  @!P0 IMAD.X R54, R110, 0x1, R55, P2 ;  /* 0x000000016e368824 */ /* 0x000fe400010e0637 */
[C---:B------:R-:W-:Y:S03]  /*7f20*/  @!P0 IMAD.SHL.U32 R55, R167.reuse, 0x2, RZ ;  /* 0x00000002a7378824 */ /* 0x040fe600078e00ff */
[----:B------:R-:W-:Y:S02]  /*7f30*/  @!P0 SHF.L.U64.HI R54, R167, 0x1, R54 ;  /* 0x00000001a7368819 */ /* 0x000fe40000010236 */
[C---:B------:R-:W-:Y:S04]  /*7f40*/  @!P0 IADD3 R168, P2, PT, R55.reuse, R84, RZ ;  /* 0x0000005437a88210 */ /* 0x040fe80007f5e0ff */
[C---:B------:R-:W-:Y:S02]  /*7f50*/  @!P0 IADD3.X R169, PT, PT, R54.reuse, R85, RZ, P2, !PT ;  /* 0x0000005536a98210 */ /* 0x040fe400017fe4ff */
[----:B------:R-:W-:Y:S04]  /*7f60*/  @!P0 IADD3 R42, P2, PT, R55, R86, RZ ;  /* 0x00000056372a8210 */ /* 0x000fe80007f5e0ff */
[----:B------:R-:W5:Y:S01]  /*7f70*/  @!P0 LDG.E.128 R168, desc[UR4][R168.64] ;  /* 0x00000004a8a88981 */ /* 0x000f62000c1e1d00 */
[----:B------:R-:W-:Y:S07]  /*7f80*/  @!P0 IMAD.X R43, R54, 0x1, R87, P2 ;  /* 0x00000001362b8824 */ /* 0x000fee00010e0657 */
[----:B------:R1:W3:Y:S01]  /*7f90*/  @!P0 LDG.E.128 R48, desc[UR4][R42.64] ;  /* 0x000000042a308981 */ /* 0x0002e2000c1e1d00 */
[C---:B--2---:R-:W-:Y:S01]  /*7fa0*/  @!P0 LOP3.LUT R45, R60.reuse, 0xffff0000, RZ, 0xc0, !PT ;  /* 0xffff00003c2d8812 */ /* 0x044fe200078ec0ff */
[----:B-1----:R-:W-:Y:S01]  /*7fb0*/  @!P0 IMAD.U32 R43, R60, 0x10000, RZ ;  /* 0x000100003c2b8824 */ /* 0x002fe200078e00ff */
[----:B------:R-:W-:Y:S02]  /*7fc0*/  @!P0 SHF.L.U32 R44, R61, 0x10, RZ ;  /* 0x000000103d2c8819 */ /* 0x000fe400000006ff */
[C---:B----4-:R-:W-:Y:S01]  /*7fd0*/  @!P0 LOP3.LUT R37, R24.reuse, 0xffff0000, RZ, 0xc0, !PT ;  /* 0xffff000018258812 */ /* 0x050fe200078ec0ff */
[----:B------:R-:W-:Y:S01]  /*7fe0*/  @!P0 IMAD.U32 R39, R24, 0x10000, RZ ;  /* 0x0001000018278824 */ /* 0x000fe200078e00ff */
[C---:B------:R-:W-:Y:S01]  /*7ff0*/  @!P0 SHF.L.U32 R33, R25.reuse, 0x10, RZ ;  /* 0x0000001019218819 */ /* 0x040fe200000006ff */
[C---:B------:R-:W-:Y:S01]  /*8000*/  @!P0 IMAD.U32 R24, R26.reuse, 0x10000, RZ ;  /* 0x000100001a188824 */ /* 0x040fe200078e00ff */
[----:B------:R-:W-:Y:S02]  /*8010*/  @!P0 LOP3.LUT R35, R25, 0xffff0000, RZ, 0xc0, !PT ;  /* 0xffff000019238812 */ /* 0x000fe400078ec0ff */
[----:B------:R-:W-:Y:S02]  /*8020*/  @!P0 LOP3.LUT R31, R26, 0xffff0000, RZ, 0xc0, !PT ;  /* 0xffff00001a1f8812 */ /* 0x000fe400078ec0ff */
[C---:B------:R-:W-:Y:S02]  /*8030*/  @!P0 SHF.L.U32 R25, R27.reuse, 0x10, RZ ;  /* 0x000000101b198819 */ /* 0x040fe400000006ff */
[----:B------:R-:W-:Y:S02]  /*8040*/  @!P0 LOP3.LUT R27, R27, 0xffff0000, RZ, 0xc0, !PT ;  /* 0xffff00001b1b8812 */ /* 0x000fe400078ec0ff */
[C---:B-----5:R-:W-:Y:S01]  /*8050*/  @!P0 LOP3.LUT R34, R168.reuse, 0xffff0000, RZ, 0xc0, !PT ;  /* 0xffff0000a8228812 */ /* 0x060fe200078ec0ff */
[----:B------:R-:W-:Y:S01]  /*8060*/  @!P0 IMAD.U32 R36, R168, 0x10000, RZ ;  /* 0x00010000a8248824 */ /* 0x000fe200078e00ff */
[C---:B------:R-:W-:Y:S01]  /*8070*/  @!P0 SHF.L.U32 R32, R169.reuse, 0x10, RZ ;  /* 0x00000010a9208819 */ /* 0x040fe200000006ff */
[----:B------:R-:W-:Y:S01]  /*8080*/  @!P0 IMAD.U32 R29, R170, 0x10000, RZ ;  /* 0x00010000aa1d8824 */ /* 0x000fe200078e00ff */
[----:B------:R-:W-:Y:S01]  /*8090*/  @!P0 LOP3.LUT R30, R169, 0xffff0000, RZ, 0xc0, !PT ;  /* 0xffff0000a91e8812 */ /* 0x000fe200078ec0ff */
[----:B------:R-:W-:Y:S01]  /*80a0*/  @!P1 FADD.FTZ R36, -R36, -RZ ;  /* 0x800000ff24249221 */ /* 0x000fe20000010100 */
[----:B------:R-:W-:Y:S01]  /*80b0*/  @!P0 LOP3.LUT R28, R170, 0xffff0000, RZ, 0xc0, !PT ;  /* 0xffff0000aa1c8812 */ /* 0x000fe200078ec0ff */
[----:B------:R-:W-:Y:S01]  /*80c0*/  @!P1 FADD.FTZ R34, -R34, -RZ ;  /* 0x800000ff22229221 */ /* 0x000fe20000010100 */
[C---:B------:R-:W-:Y:S01]  /*80d0*/  @!P0 SHF.L.U32 R20, R171.reuse, 0x10, RZ ;  /* 0x00000010ab148819 */ /* 0x040fe200000006ff */
[C---:B---3--:R-:W-:Y:S01]  /*80e0*/  @!P0 IMAD.U32 R38, R48.reuse, 0x10000, RZ ;  /* 0x0001000030268824 */ /* 0x048fe200078e00ff */
[----:B------:R-:W-:Y:S01]  /*80f0*/  @!P0 LOP3.LUT R18, R171, 0xffff0000, RZ, 0xc0, !PT ;  /* 0xffff0000ab128812 */ /* 0x000fe200078ec0ff */
[----:B------:R-:W-:Y:S01]  /*8100*/  @!P0 FMUL.FTZ R0, R39, R36 ;  /* 0x0000002427008220 */ /* 0x000fe20000410000 */
[----:B------:R-:W-:Y:S01]  /*8110*/  @!P0 LOP3.LUT R42, R48, 0xffff0000, RZ, 0xc0, !PT ;  /* 0xffff0000302a8812 */ /* 0x000fe200078ec0ff */
[----:B------:R-:W-:Y:S01]  /*8120*/  @!P1 FADD.FTZ R32, -R32, -RZ ;  /* 0x800000ff20209221 */ /* 0x000fe20000010100 */
[----:B------:R-:W-:Y:S01]  /*8130*/  @!P0 SHF.L.U32 R46, R49, 0x10, RZ ;  /* 0x00000010312e8819 */ /* 0x000fe200000006ff */
[----:B------:R-:W-:Y:S01]  /*8140*/  @!P0 FMUL.FTZ R2, R37, R34 ;  /* 0x0000002225028220 */ /* 0x000fe20000410000 */
[----:B------:R-:W-:Y:S01]  /*8150*/  @!P0 LOP3.LUT R47, R49, 0xffff0000, RZ, 0xc0, !PT ;  /* 0xffff0000312f8812 */ /* 0x000fe200078ec0ff */
[----:B------:R-:W-:Y:S01]  /*8160*/  @!P1 FADD.FTZ R30, -R30, -RZ ;  /* 0x800000ff1e1e9221 */ /* 0x000fe20000010100 */
[----:B------:R-:W-:Y:S01]  /*8170*/  @!P0 LOP3.LUT R49, R50, 0xffff0000, RZ, 0xc0, !PT ;  /* 0xffff000032318812 */ /* 0x000fe200078ec0ff */
[----:B------:R-:W-:Y:S01]  /*8180*/  @!P1 FADD.FTZ R29, -R29, -RZ ;  /* 0x800000ff1d1d9221 */ /* 0x000fe20000010100 */
[----:B------:R-:W-:Y:S01]  /*8190*/  @!P0 LOP3.LUT R52, R51, 0xffff0000, RZ, 0xc0, !PT ;  /* 0xffff000033348812 */ /* 0x000fe200078ec0ff */
[----:B------:R-:W-:Y:S01]  /*81a0*/  @!P0 FFMA.FTZ R0, R43, R38, R0 ;  /* 0x000000262b008223 */ /* 0x000fe20000010000 */
[----:B------:R-:W-:Y:S01]  /*81b0*/  @!P0 LOP3.LUT R43, R61, 0xffff0000, RZ, 0xc0, !PT ;  /* 0xffff00003d2b8812 */ /* 0x000fe200078ec0ff */
[----:B------:R-:W-:Y:S01]  /*81c0*/  @!P1 FADD.FTZ R28, -R28, -RZ ;  /* 0x800000ff1c1c9221 */ /* 0x000fe20000010100 */
[----:B------:R-:W-:Y:S01]  /*81d0*/  @!P0 FMUL.FTZ R3, R33, R32 ;  /* 0x0000002021038220 */ /* 0x000fe20000410000 */
[----:B------:R-:W-:Y:S01]  /*81e0*/  @!P1 FADD.FTZ R20, -R20, -RZ ;  /* 0x800000ff14149221 */ /* 0x000fe20000010100 */
[----:B------:R-:W-:Y:S01]  /*81f0*/  @!P0 FFMA.FTZ R2, R45, R42, R2 ;  /* 0x0000002a2d028223 */ /* 0x000fe20000010002 */
[----:B------:R-:W-:Y:S01]  /*8200*/  @!P0 LOP3.LUT R45, R62, 0xffff0000, RZ, 0xc0, !PT ;  /* 0xffff00003e2d8812 */ /* 0x000fe200078ec0ff */
[----:B------:R-:W-:Y:S01]  /*8210*/  @!P0 FMUL.FTZ R4, R35, R30 ;  /* 0x0000001e23048220 */ /* 0x000fe20000410000 */
[----:B------:R-:W-:Y:S01]  /*8220*/  @!P0 SHF.L.U32 R42, R63, 0x10, RZ ;  /* 0x000000103f2a8819 */ /* 0x000fe200000006ff */
[----:B------:R-:W-:Y:S01]  /*8230*/  @!P1 FADD.FTZ R18, -R18, -RZ ;  /* 0x800000ff12129221 */ /* 0x000fe20000010100 */
[----:B------:R-:W-:Y:S01]  /*8240*/  @!P0 F2FP.BF16.F32.PACK_AB R54, R2, R0 ;  /* 0x000000000236823e */ /* 0x000fe200000010ff */
[----:B------:R-:W-:Y:S02]  /*8250*/  @!P0 IMAD.U32 R38, R62, 0x10000, RZ ;  /* 0x000100003e268824 */ /* 0x000fe400078e00ff */
[----:B------:R-:W-:Y:S01]  /*8260*/  @!P0 FMUL.FTZ R5, R24, R29 ;  /* 0x0000001d18058220 */ /* 0x000fe20000410000 */
[----:B------:R-:W-:Y:S01]  /*8270*/  @!P0 IMAD.U32 R48, R50, 0x10000, RZ ;  /* 0x0001000032308824 */ /* 0x000fe200078e00ff */
[----:B------:R-:W-:Y:S01]  /*8280*/  @!P0 SHF.L.U32 R50, R51, 0x10, RZ ;  /* 0x0000001033328819 */ /* 0x000fe200000006ff */
[----:B------:R-:W-:Y:S01]  /*8290*/  @!P0 FMUL.FTZ R6, R31, R28 ;  /* 0x0000001c1f068220 */ /* 0x000fe20000410000 */
[----:B------:R-:W-:Y:S01]  /*82a0*/  @!P0 LOP3.LUT R51, R63, 0xffff0000, RZ, 0xc0, !PT ;  /* 0xffff00003f338812 */ /* 0x000fe200078ec0ff */
[----:B------:R-:W-:Y:S01]  /*82b0*/  @!P0 FFMA.FTZ R3, R44, R46, R3 ;  /* 0x0000002e2c038223 */ /* 0x000fe20000010003 */
[----:B------:R-:W-:Y:S01]  /*82c0*/  @!P0 FMUL.FTZ R7, R25, R20 ;  /* 0x0000001419078220 */ /* 0x000fe20000410000 */
[----:B------:R-:W-:Y:S01]  /*82d0*/  @!P0 FFMA.FTZ R4, R43, R47, R4 ;  /* 0x0000002f2b048223 */ /* 0x000fe20000010004 */
[----:B------:R-:W-:Y:S01]  /*82e0*/  @!P0 FMUL.FTZ R8, R27, R18 ;  /* 0x000000121b088220 */ /* 0x000fe20000410000 */
[----:B------:R-:W-:Y:S01]  /*82f0*/  @!P0 FFMA.FTZ R5, R38, R48, R5 ;  /* 0x0000003026058223 */ /* 0x000fe20000010005 */
[----:B------:R-:W-:Y:S01]  /*8300*/  @!P0 FFMA.FTZ R6, R45, R49, R6 ;  /* 0x000000312d068223 */ /* 0x000fe20000010006 */
[----:B------:R-:W-:Y:S01]  /*8310*/  @!P0 FFMA.FTZ R7, R42, R50, R7 ;  /* 0x000000322a078223 */ /* 0x000fe20000010007 */
[----:B------:R-:W-:Y:S01]  /*8320*/  @!P0 F2FP.BF16.F32.PACK_AB R55, R4, R3 ;  /* 0x000000030437823e */ /* 0x000fe200000010ff */
[----:B------:R-:W-:Y:S01]  /*8330*/  @!P0 FFMA.FTZ R8, R51, R52, R8 ;  /* 0x0000003433088223 */ /* 0x000fe20000010008 */
[----:B------:R-:W-:Y:S01]  /*8340*/  @!P0 IMAD.MOV.U32 R60, RZ, RZ, R54 ;  /* 0x000000ffff3c8224 */ /* 0x000fe200078e0036 */
[----:B------:R-:W-:Y:S02]  /*8350*/  @!P0 F2FP.BF16.F32.PACK_AB R167, R6, R5 ;  /* 0x0000000506a7823e */ /* 0x000fe400000010ff */
[----:B------:R-:W-:Y:S02]  /*8360*/  @!P0 MOV R61, R55 ;  /* 0x00000037003d8202 */ /* 0x000fe40000000f00 */
[----:B------:R-:W-:Y:S01]  /*8370*/  @!P0 F2FP.BF16.F32.PACK_AB R168, R8, R7 ;  /* 0x0000000708a8823e */ /* 0x000fe200000010ff */
[----:B------:R-:W-:Y:S03]  /*8380*/  @!P0 IMAD.MOV.U32 R62, RZ, RZ, R167 ;  /* 0x000000ffff3e8224 */ /* 0x000fe600078e00a7 */
[----:B------:R-:W-:Y:S05]  /*8390*/  @!P0 MOV R63, R168 ;  /* 0x000000a8003f8202 */ /* 0x000fea0000000f00 */
[----:B------:R4:W-:Y:S02]  /*83a0*/  STG.E.128 desc[UR4][R164.64], R60 ;  /* 0x0000003ca4007986 */ /* 0x0009e4000c101d04 */
.L_x_795:
[----:B------:R-:W-:Y:S05]  /*83b0*/  BSYNC.RECONVERGENT B0 ;  /* 0x0000000000007941 */ /* 0x000fea0003800200 */
.L_x_794:
[----:B------:R-:W-:Y:S01]  /*83c0*/  ISETP.NE.AND P0, PT, R53, RZ, PT ;  /* 0x000000ff3500720c */ /* 0x000fe20003f05270 */
[----:B------:R-:W-:Y:S11]  /*83d0*/  BSSY.RECONVERGENT B0, `(.L_x_796) ;  /* 0x000005e000007945 */ /* 0x000ff60003800200 */
[----:B------:R-:W-:Y:S01]  /*83e0*/  @!UPT UIADD3 URZ, UPT, UPT, URZ, URZ, URZ ;  /* 0x000000fffffff290 */ /* 0x000fe2000fffe0ff */
[----:B------:R-:W-:Y:S05]  /*83f0*/  @P0 BRA `(.L_x_797) ;  /* 0x00000004006c0947 */ /* 0x000fea0003800000 */
[----:B------:R-:W-:Y:S01]  /*8400*/  ISETP.GE.U32.AND P2, PT, R12, R21, PT ;  /* 0x000000150c00720c */ /* 0x000fe20003f46070 */
[----:B------:R-:W5:Y:S01]  /*8410*/  LDC.64 R168, c[0x0][0x4a8] ;  /* 0x00012a00ffa87b82 */ /* 0x000f620000000a00 */
[----:B------:R-:W-:Y:S02]  /*8420*/  PLOP3.LUT P1, PT, PT, PT, PT, 0x80, 0x8 ;  /* 0x000000000008781c */ /* 0x000fe40003f2f070 */
[C---:B-----5:R-:W-:Y:S04]  /*8430*/  LEA R40, P0, R168.reuse, R22, 0x5 ;  /* 0x00000016a8287211 */ /* 0x060fe800078028ff */
[----:B------:R-:W-:Y:S02]  /*8440*/  LEA.HI.X R41, R168, R23, R169, 0x5, P0 ;  /* 0x00000017a8297211 */ /* 0x000fe400000f2ca9 */
[----:B------:R-:W5:Y:S03]  /*8450*/  LDC.64 R168, c[0x0][0x3b8] ;  /* 0x0000ee00ffa87b82 */ /* 0x000f660000000a00 */
[----:B--2-4-:R-:W2:Y:S01]  /*8460*/  LDG.E.128 R60, desc[UR4][R40.64] ;  /* 0x00000004283c7981 */ /* 0x014ea2000c1e1d00 */
[C---:B-----5:R-:W-:Y:S04]  /*8470*/  LEA R172, P0, R168.reuse, R164, 0x5 ;  /* 0x000000a4a8ac7211 */ /* 0x060fe800078028ff */
[----:B------:R-:W-:Y:S02]  /*8480*/  LEA.HI.X R173, R168, R165, R169, 0x5, P0 ;  /* 0x000000a5a8ad7211 */ /* 0x000fe400000f2ca9 */
[----:B------:R-:W-:Y:S11]  /*8490*/  ISETP.GE.AND P0, PT, R12, R17, PT ;  /* 0x000000110c00720c */ /* 0x000ff60003f06270 */
[----:B------:R-:W-:Y:S02]  /*84a0*/  @!UPT UIADD3 URZ, UPT, UPT, URZ, URZ, URZ ;  /* 0x000000fffffff290 */ /* 0x000fe4000fffe0ff */
[----:B------:R-:W-:Y:S01]  /*84b0*/  @!P0 SEL R169, R16, RZ, P2 ;  /* 0x000000ff10a98207 */ /* 0x000fe20001000000 */
[----:B------:R-:W-:Y:S01]  /*84c0*/  @!P0 IMAD.WIDE R42, R19, 0x2, R40 ;  /* 0x00000002132a8825 */ /* 0x000fe200078e0228 */
[----:B------:R-:W-:Y:S02]  /*84d0*/  @!P0 PLOP3.LUT P1, PT, P2, PT, PT, 0x80, 0x8 ;  /* 0x000000000008881c */ /* 0x000fe4000172f070 */
[----:B------:R-:W-:Y:S02]  /*84e0*/  @!P0 SEL R168, R153, RZ, P2 ;  /* 0x000000ff99a88207 */ /* 0x000fe40001000000 */
[----:B------:R-:W-:Y:S01]  /*84f0*/  @!P0 IADD3 R169, P2, PT, R118, R169, RZ ;  /* 0x000000a976a98210 */ /* 0x000fe20007f5e0ff */
[----:B------:R-:W4:Y:S04]  /*8500*/  @!P0 LDG.E.128 R24, desc[UR4][R42.64] ;  /* 0x000000042a188981 */ /* 0x000f28000c1e1d00 */
[----:B------:R-:W-:Y:S02]  /*8510*/  @!P0 IMAD.SHL.U32 R167, R169, 0x2, RZ ;  /* 0x00000002a9a78824 */ /* 0x000fe400078e00ff */
[----:B------:R-:W-:Y:S03]  /*8520*/  @!P0 IMAD.X R168, R109, 0x1, R168, P2 ;  /* 0x000000016da88824 */ /* 0x000fe600010e06a8 */
[----:B------:R-:W-:Y:S02]  /*8530*/  @!P0 IADD3 R170, P2, PT, R167, R84, RZ ;  /* 0x00000054a7aa8210 */ /* 0x000fe40007f5e0ff */
[----:B------:R-:W-:Y:S04]  /*8540*/  @!P0 SHF.L.U64.HI R168, R169, 0x1, R168 ;  /* 0x00000001a9a88819 */ /* 0x000fe800000102a8 */
[C---:B------:R-:W-:Y:S02]  /*8550*/  @!P0 IADD3.X R171, PT, PT, R168.reuse, R85, RZ, P2, !PT ;  /* 0x00000055a8ab8210 */ /* 0x040fe400017fe4ff */
[----:B------:R-:W-:Y:S05]  /*8560*/  @!P0 IADD3 R44, P2, PT, R167, R86, RZ ;  /* 0x00000056a72c8210 */ /* 0x000fea0007f5e0ff */
[----:B------:R-:W-:Y:S02]  /*8570*/  @!P0 IMAD.X R45, R168, 0x1, R87, P2 ;  /* 0x00000001a82d8824 */ /* 0x000fe400010e0657 */
[----:B------:R-:W5:Y:S08]  /*8580*/  @!P0 LDG.E.128 R168, desc[UR4][R170.64] ;  /* 0x00000004aaa88981 */ /* 0x000f70000c1e1d00 */
[----:B------:R2:W3:Y:S02]  /*8590*/  @!P0 LDG.E.128 R52, desc[UR4][R44.64] ;  /* 0x000000042c348981 */ /* 0x0004e4000c1e1d00 */
[C---:B--2---:R-:W-:Y:S01]  /*85a0*/  @!P0 SHF.L.U32 R45, R60.reuse, 0x10, RZ ;  /* 0x000000103c2d8819 */ /* 0x044fe200000006ff */
[----:B------:R-:W-:Y:S01]  /*85b0*/  @!P0 IMAD.U32 R46, R61, 0x10000, RZ ;  /* 0x000100003d2e8824 */ /* 0x000fe200078e00ff */
[----:B------:R-:W-:Y:S02]  /*85c0*/  @!P0 LOP3.LUT R47, R60, 0xffff0000, RZ, 0xc0, !PT ;  /* 0xffff00003c2f8812 */ /* 0x000fe400078ec0ff */
[C---:B----4-:R-:W-:Y:S01]  /*85d0*/  @!P0 SHF.L.U32 R39, R24.reuse, 0x10, RZ ;  /* 0x0000001018278819 */ /* 0x050fe200000006ff */
[C---:B-1----:R-:W-:Y:S01]  /*85e0*/  @!P0 IMAD.U32 R33, R25.reuse, 0x10000, RZ ;  /* 0x0001000019218824 */ /* 0x042fe200078e00ff */
[----:B------:R-:W-:Y:S01]  /*85f0*/  @!P0 LOP3.LUT R37, R24, 0xffff0000, RZ, 0xc0, !PT ;  /* 0xffff000018258812 */ /* 0x000fe200078ec0ff */
        /* <DEDUP_REMOVED lines=13> */
[----:B------:R-:W-:Y:S01]  /*86d0*/  @!P0 LOP3.LUT R18, R171, 0xffff0000, RZ, 0xc0, !PT ;  /* 0xffff0000ab128812 */ /* 0x000fe200078ec0ff */
[C---:B---3--:R-:W-:Y:S01]  /*86e0*/  @!P0 IMAD.U32 R38, R52.reuse, 0x10000, RZ ;  /* 0x0001000034268824 */ /* 0x048fe200078e00ff */
[----:B------:R-:W-:Y:S01]  /*86f0*/  @!P0 LOP3.LUT R44, R52, 0xffff0000, RZ, 0xc0, !PT ;  /* 0xffff0000342c8812 */ /* 0x000fe200078ec0ff */
[----:B------:R-:W-:Y:S01]  /*8700*/  @!P0 FMUL.FTZ R0, R39, R36 ;  /* 0x0000002427008220 */ /* 0x000fe20000410000 */
[----:B------:R-:W-:Y:S01]  /*8710*/  @!P0 LOP3.LUT R49, R53, 0xffff0000, RZ, 0xc0, !PT ;  /* 0xffff000035318812 */ /* 0x000fe200078ec0ff */
[----:B------:R-:W-:Y:S01]  /*8720*/  @!P1 FADD.FTZ R32, -R32, -RZ ;  /* 0x800000ff20209221 */ /* 0x000fe20000010100 */
[----:B------:R-:W-:Y:S01]  /*8730*/  @!P0 LOP3.LUT R51, R54, 0xffff0000, RZ, 0xc0, !PT ;  /* 0xffff000036338812 */ /* 0x000fe200078ec0ff */
[----:B------:R-:W-:Y:S01]  /*8740*/  @!P0 IMAD.U32 R20, R171, 0x10000, RZ ;  /* 0x00010000ab148824 */ /* 0x000fe200078e00ff */
[----:B------:R-:W-:Y:S01]  /*8750*/  @!P0 SHF.L.U32 R52, R55, 0x10, RZ ;  /* 0x0000001037348819 */ /* 0x000fe200000006ff */
[----:B------:R-:W-:Y:S01]  /*8760*/  @!P0 FMUL.FTZ R2, R37, R34 ;  /* 0x0000002225028220 */ /* 0x000fe20000410000 */
[----:B------:R-:W-:Y:S01]  /*8770*/  @!P1 FADD.FTZ R30, -R30, -RZ ;  /* 0x800000ff1e1e9221 */ /* 0x000fe20000010100 */
[----:B------:R-:W-:Y:S01]  /*8780*/  @!P1 FADD.FTZ R29, -R29, -RZ ;  /* 0x800000ff1d1d9221 */ /* 0x000fe20000010100 */
[----:B------:R-:W-:Y:S01]  /*8790*/  @!P0 FFMA.FTZ R0, R45, R38, R0 ;  /* 0x000000262d008223 */ /* 0x000fe20000010000 */
[----:B------:R-:W-:Y:S01]  /*87a0*/  @!P0 LOP3.LUT R45, R61, 0xffff0000, RZ, 0xc0, !PT ;  /* 0xffff00003d2d8812 */ /* 0x000fe200078ec0ff */
[----:B------:R-:W-:Y:S01]  /*87b0*/  @!P1 FADD.FTZ R28, -R28, -RZ ;  /* 0x800000ff1c1c9221 */ /* 0x000fe20000010100 */
[----:B------:R-:W-:Y:S01]  /*87c0*/  @!P0 IMAD.U32 R48, R53, 0x10000, RZ ;  /* 0x0001000035308824 */ /* 0x000fe200078e00ff */
[----:B------:R-:W-:Y:S01]  /*87d0*/  @!P0 LOP3.LUT R53, R63, 0xffff0000, RZ, 0xc0, !PT ;  /* 0xffff00003f358812 */ /* 0x000fe200078ec0ff */
        /* <DEDUP_REMOVED lines=11> */
[----:B------:R-:W-:Y:S01]  /*8890*/  @!P0 LOP3.LUT R54, R55, 0xffff0000, RZ, 0xc0, !PT ;  /* 0xffff000037368812 */ /* 0x000fe200078ec0ff */
[----:B------:R-:W-:Y:S01]  /*88a0*/  @!P0 FMUL.FTZ R6, R31, R28 ;  /* 0x0000001c1f068220 */ /* 0x000fe20000410000 */
        /* <DEDUP_REMOVED lines=16> */
.L_x_797:
[----:B------:R-:W-:Y:S05]  /*89b0*/  BSYNC.RECONVERGENT B0 ;  /* 0x0000000000007941 */ /* 0x000fea0003800200 */
.L_x_796:
        /* <DEDUP_REMOVED lines=10> */
[----:B-12-4-:R-:W2:Y:S01]  /*8a60*/  LDG.E.128 R60, desc[UR4][R40.64] ;  /* 0x00000004283c7981 */ /* 0x016ea2000c1e1d00 */
        /* <DEDUP_REMOVED lines=18> */
[----:B------:R2:W3:Y:S02]  /*8b90*/  @!P0 LDG.E.128 R52, desc[UR4][R44.64] ;  /* 0x000000042c348981 */ /* 0x0004e4000c1e1d00 */
[C---:B--2---:R-:W-:Y:S01]  /*8ba0*/  @!P0 SHF.L.U32 R45, R60.reuse, 0x10, RZ ;  /* 0x000000103c2d8819 */ /* 0x044fe200000006ff */
[----:B------:R-:W-:Y:S01]  /*8bb0*/  @!P0 IMAD.U32 R46, R61, 0x10000, RZ ;  /* 0x000100003d2e8824 */ /* 0x000fe200078e00ff */
[----:B------:R-:W-:Y:S02]  /*8bc0*/  @!P0 LOP3.LUT R47, R60, 0xffff0000, RZ, 0xc0, !PT ;  /* 0xffff00003c2f8812 */ /* 0x000fe400078ec0ff */
[C---:B----4-:R-:W-:Y:S01]  /*8bd0*/  @!P0 SHF.L.U32 R39, R24.reuse, 0x10, RZ ;  /* 0x0000001018278819 */ /* 0x050fe200000006ff */
[C---:B------:R-:W-:Y:S01]  /*8be0*/  @!P0 IMAD.U32 R33, R25.reuse, 0x10000, RZ ;  /* 0x0001000019218824 */ /* 0x040fe200078e00ff */
        /* <DEDUP_REMOVED lines=60> */
.L_x_799:
[----:B------:R-:W-:Y:S05]  /*8fb0*/  BSYNC.RECONVERGENT B0 ;  /* 0x0000000000007941 */ /* 0x000fea0003800200 */
.L_x_798:
[----:B------:R-:W-:Y:S04]  /*8fc0*/  BSSY.RECONVERGENT B0, `(.L_x_800) ;  /* 0x000005e000007945 */ /* 0x000fe80003800200 */
[----:B------:R-:W-:Y:S05]  /*8fd0*/  @P3 BRA `(.L_x_801) ;  /* 0x0000000400703947 */ /* 0x000fea0003800000 */
[C---:B------:R-:W-:Y:S02]  /*8fe0*/  ISETP.GE.AND P0, PT, R12.reuse, R17, PT ;  /* 0x000000110c00720c */ /* 0x040fe40003f06270 */
[----:B------:R-:W-:Y:S02]  /*8ff0*/  ISETP.GE.U32.AND P2, PT, R12, R21, PT ;  /* 0x000000150c00720c */ /* 0x000fe40003f46070 */
[----:B------:R-:W-:Y:S09]  /*9000*/  PLOP3.LUT P1, PT, PT, PT, PT, 0x80, 0x8 ;  /* 0x000000000008781c */ /* 0x000ff20003f2f070 */
[----:B------:R-:W-:Y:S02]  /*9010*/  @!P0 SEL R168, R16, RZ, P2 ;  /* 0x000000ff10a88207 */ /* 0x000fe40001000000 */
[----:B------:R-:W-:Y:S02]  /*9020*/  @!P0 PLOP3.LUT P1, PT, P2, PT, PT, 0x80, 0x8 ;  /* 0x000000000008881c */ /* 0x000fe4000172f070 */
[----:B------:R-:W-:Y:S02]  /*9030*/  @!P0 SEL R166, R153, RZ, P2 ;  /* 0x000000ff99a68207 */ /* 0x000fe40001000000 */
[----:B------:R-:W-:Y:S05]  /*9040*/  @!P0 IADD3 R169, P2, PT, R117, R168, RZ ;  /* 0x000000a875a98210 */ /* 0x000fea0007f5e0ff */
[----:B------:R-:W-:Y:S02]  /*9050*/  @!P0 IMAD.SHL.U32 R167, R169, 0x2, RZ ;  /* 0x00000002a9a78824 */ /* 0x000fe400078e00ff */
[----:B------:R-:W-:Y:S03]  /*9060*/  @!P0 IMAD.X R166, R107, 0x1, R166, P2 ;  /* 0x000000016ba68824 */ /* 0x000fe600010e06a6 */
[----:B------:R-:W-:Y:S02]  /*9070*/  @!P0 IADD3 R170, P2, PT, R167, R84, RZ ;  /* 0x00000054a7aa8210 */ /* 0x000fe40007f5e0ff */
[----:B------:R-:W-:Y:S04]  /*9080*/  @!P0 SHF.L.U64.HI R166, R169, 0x1, R166 ;  /* 0x00000001a9a68819 */ /* 0x000fe800000102a6 */
[C---:B------:R-:W-:Y:S02]  /*9090*/  @!P0 IADD3.X R171, PT, PT, R166.reuse, R85, RZ, P2, !PT ;  /* 0x00000055a6ab8210 */ /* 0x040fe400017fe4ff */
[----:B------:R-:W-:Y:S04]  /*90a0*/  @!P0 IADD3 R44, P2, PT, R167, R86, RZ ;  /* 0x00000056a72c8210 */ /* 0x000fe80007f5e0ff */
[----:B------:R-:W5:Y:S01]  /*90b0*/  @!P0 LDG.E.128 R168, desc[UR4][R170.64] ;  /* 0x00000004aaa88981 */ /* 0x000f62000c1e1d00 */
[----:B------:R-:W-:Y:S02]  /*90c0*/  @!P0 IMAD.X R45, R166, 0x1, R87, P2 ;  /* 0x00000001a62d8824 */ /* 0x000fe400010e0657 */
[----:B------:R-:W2:Y:S05]  /*90d0*/  LDC.64 R166, c[0x0][0x4a8] ;  /* 0x00012a00ffa67b82 */ /* 0x000eaa0000000a00 */
[----:B------:R-:W3:Y:S01]  /*90e0*/  @!P0 LDG.E.128 R52, desc[UR4][R44.64] ;  /* 0x000000042c348981 */ /* 0x000ee2000c1e1d00 */
[----:B-----5:R-:W-:Y:S01]  /*90f0*/  @!P0 SHF.L.U32 R36, R168, 0x10, RZ ;  /* 0x00000010a8248819 */ /* 0x020fe200000006ff */
[----:B--2---:R-:W-:Y:S01]  /*9100*/  IMAD.WIDE.U32 R40, R166, 0x60, R22 ;  /* 0x00000060a6287825 */ /* 0x004fe200078e0016 */
[----:B------:R-:W-:Y:S02]  /*9110*/  @!P0 LOP3.LUT R34, R168, 0xffff0000, RZ, 0xc0, !PT ;  /* 0xffff0000a8228812 */ /* 0x000fe400078ec0ff */
[----:B------:R-:W-:Y:S01]  /*9120*/  @!P0 LOP3.LUT R30, R169, 0xffff0000, RZ, 0xc0, !PT ;  /* 0xffff0000a91e8812 */ /* 0x000fe200078ec0ff */
[----:B------:R-:W-:Y:S01]  /*9130*/  IMAD R167, R167, 0x60, RZ ;  /* 0x00000060a7a77824 */ /* 0x000fe200078e02ff */
[----:B------:R-:W-:Y:S01]  /*9140*/  @!P0 SHF.L.U32 R29, R170, 0x10, RZ ;  /* 0x00000010aa1d8819 */ /* 0x000fe200000006ff */
[----:B-1----:R-:W-:Y:S01]  /*9150*/  @!P0 IMAD.U32 R32, R169, 0x10000, RZ ;  /* 0x00010000a9208824 */ /* 0x002fe200078e00ff */
[C---:B---3--:R-:W-:Y:S01]  /*9160*/  @!P0 LOP3.LUT R44, R52.reuse, 0xffff0000, RZ, 0xc0, !PT ;  /* 0xffff0000342c8812 */ /* 0x048fe200078ec0ff */
[----:B------:R-:W-:Y:S01]  /*9170*/  @!P0 IMAD.U32 R38, R52, 0x10000, RZ ;  /* 0x0001000034268824 */ /* 0x000fe200078e00ff */
[----:B------:R-:W-:Y:S01]  /*9180*/  IADD3 R41, PT, PT, R167, R41, RZ ;  /* 0x00000029a7297210 */ /* 0x000fe20007ffe0ff */
[----:B------:R-:W-:Y:S01]  /*9190*/  @!P1 FADD.FTZ R36, -R36, -RZ ;  /* 0x800000ff24249221 */ /* 0x000fe20000010100 */
[C---:B------:R-:W-:Y:S01]  /*91a0*/  @!P0 SHF.L.U32 R48, R53.reuse, 0x10, RZ ;  /* 0x0000001035308819 */ /* 0x040fe200000006ff */
[----:B------:R-:W-:Y:S01]  /*91b0*/  @!P1 FADD.FTZ R34, -R34, -RZ ;  /* 0x800000ff22229221 */ /* 0x000fe20000010100 */
[----:B------:R-:W-:Y:S01]  /*91c0*/  @!P0 LOP3.LUT R49, R53, 0xffff0000, RZ, 0xc0, !PT ;  /* 0xffff000035318812 */ /* 0x000fe200078ec0ff */
[----:B------:R-:W-:Y:S01]  /*91d0*/  @!P0 IMAD.WIDE R42, R19, 0x2, R40 ;  /* 0x00000002132a8825 */ /* 0x000fe200078e0228 */
[----:B------:R-:W-:Y:S01]  /*91e0*/  @!P0 LOP3.LUT R28, R170, 0xffff0000, RZ, 0xc0, !PT ;  /* 0xffff0000aa1c8812 */ /* 0x000fe200078ec0ff */
[----:B----4-:R-:W2:Y:S01]  /*91f0*/  LDG.E.128 R60, desc[UR4][R40.64] ;  /* 0x00000004283c7981 */ /* 0x010ea2000c1e1d00 */
[----:B------:R-:W-:Y:S01]  /*9200*/  @!P0 LOP3.LUT R18, R171, 0xffff0000, RZ, 0xc0, !PT ;  /* 0xffff0000ab128812 */ /* 0x000fe200078ec0ff */
[----:B------:R-:W-:Y:S01]  /*9210*/  @!P1 FADD.FTZ R32, -R32, -RZ ;  /* 0x800000ff20209221 */ /* 0x000fe20000010100 */
[----:B------:R-:W-:Y:S01]  /*9220*/  @!P0 LOP3.LUT R51, R54, 0xffff0000, RZ, 0xc0, !PT ;  /* 0xffff000036338812 */ /* 0x000fe200078ec0ff */
[----:B------:R-:W-:Y:S01]  /*9230*/  @!P1 FADD.FTZ R30, -R30, -RZ ;  /* 0x800000ff1e1e9221 */ /* 0x000fe20000010100 */
[C---:B------:R-:W-:Y:S01]  /*9240*/  @!P0 SHF.L.U32 R52, R55.reuse, 0x10, RZ ;  /* 0x0000001037348819 */ /* 0x040fe200000006ff */
[----:B------:R-:W-:Y:S01]  /*9250*/  @!P0 IMAD.U32 R50, R54, 0x10000, RZ ;  /* 0x0001000036328824 */ /* 0x000fe200078e00ff */
[----:B------:R-:W-:Y:S01]  /*9260*/  @!P0 LOP3.LUT R54, R55, 0xffff0000, RZ, 0xc0, !PT ;  /* 0xffff000037368812 */ /* 0x000fe200078ec0ff */
[----:B------:R-:W3:Y:S01]  /*9270*/  @!P0 LDG.E.128 R24, desc[UR4][R42.64] ;  /* 0x000000042a188981 */ /* 0x000ee2000c1e1d00 */
[----:B------:R-:W-:Y:S01]  /*9280*/  @!P1 FADD.FTZ R29, -R29, -RZ ;  /* 0x800000ff1d1d9221 */ /* 0x000fe20000010100 */
[----:B------:R-:W-:Y:S01]  /*9290*/  @!P1 FADD.FTZ R28, -R28, -RZ ;  /* 0x800000ff1c1c9221 */ /* 0x000fe20000010100 */
[----:B------:R-:W-:Y:S01]  /*92a0*/  @!P1 FADD.FTZ R18, -R18, -RZ ;  /* 0x800000ff12129221 */ /* 0x000fe20000010100 */
[----:B------:R-:W-:Y:S04]  /*92b0*/  @!P0 IMAD.U32 R20, R171, 0x10000, RZ ;  /* 0x00010000ab148824 */ /* 0x000fe800078e00ff */
[----:B------:R-:W-:Y:S01]  /*92c0*/  @!P1 FADD.FTZ R20, -R20, -RZ ;  /* 0x800000ff14149221 */ /* 0x000fe20000010100 */
[C---:B--2---:R-:W-:Y:S01]  /*92d0*/  @!P0 LOP3.LUT R47, R60.reuse, 0xffff0000, RZ, 0xc0, !PT ;  /* 0xffff00003c2f8812 */ /* 0x044fe200078ec0ff */
[----:B------:R-:W-:Y:S01]  /*92e0*/  @!P0 IMAD.U32 R45, R60, 0x10000, RZ ;  /* 0x000100003c2d8824 */ /* 0x000fe200078e00ff */
[----:B------:R-:W-:Y:S02]  /*92f0*/  @!P0 SHF.L.U32 R46, R61, 0x10, RZ ;  /* 0x000000103d2e8819 */ /* 0x000fe400000006ff */
[----:B------:R-:W-:Y:S02]  /*9300*/  @!P0 LOP3.LUT R53, R63, 0xffff0000, RZ, 0xc0, !PT ;  /* 0xffff00003f358812 */ /* 0x000fe400078ec0ff */
[C---:B---3--:R-:W-:Y:S01]  /*9310*/  @!P0 LOP3.LUT R37, R24.reuse, 0xffff0000, RZ, 0xc0, !PT ;  /* 0xffff000018258812 */ /* 0x048fe200078ec0ff */
[----:B------:R-:W-:Y:S01]  /*9320*/  @!P0 IMAD.U32 R39, R24, 0x10000, RZ ;  /* 0x0001000018278824 */ /* 0x000fe200078e00ff */
[C---:B------:R-:W-:Y:S01]  /*9330*/  @!P0 SHF.L.U32 R33, R25.reuse, 0x10, RZ ;  /* 0x0000001019218819 */ /* 0x040fe200000006ff */
[C---:B------:R-:W-:Y:S01]  /*9340*/  @!P0 IMAD.U32 R24, R26.reuse, 0x10000, RZ ;  /* 0x000100001a188824 */ /* 0x040fe200078e00ff */
[----:B------:R-:W-:Y:S01]  /*9350*/  @!P0 LOP3.LUT R35, R25, 0xffff0000, RZ, 0xc0, !PT ;  /* 0xffff000019238812 */ /* 0x000fe200078ec0ff */
[----:B------:R-:W-:Y:S01]  /*9360*/  @!P0 FMUL.FTZ R0, R39, R36 ;  /* 0x0000002427008220 */ /* 0x000fe20000410000 */
[----:B------:R-:W-:Y:S01]  /*9370*/  @!P0 LOP3.LUT R31, R26, 0xffff0000, RZ, 0xc0, !PT ;  /* 0xffff00001a1f8812 */ /* 0x000fe200078ec0ff */
[----:B------:R-:W-:Y:S01]  /*9380*/  @!P0 FMUL.FTZ R2, R37, R34 ;  /* 0x0000002225028220 */ /* 0x000fe20000410000 */
[----:B------:R-:W-:Y:S01]  /*9390*/  @!P0 SHF.L.U32 R25, R27, 0x10, RZ ;  /* 0x000000101b198819 */ /* 0x000fe200000006ff */
[----:B------:R-:W-:Y:S01]  /*93a0*/  @!P0 FFMA.FTZ R0, R45, R38, R0 ;  /* 0x000000262d008223 */ /* 0x000fe20000010000 */
[----:B------:R-:W-:Y:S01]  /*93b0*/  @!P0 LOP3.LUT R45, R61, 0xffff0000, RZ, 0xc0, !PT ;  /* 0xffff00003d2d8812 */ /* 0x000fe200078ec0ff */
[----:B------:R-:W-:Y:S01]  /*93c0*/  @!P0 FMUL.FTZ R3, R33, R32 ;  /* 0x0000002021038220 */ /* 0x000fe20000410000 */
[----:B------:R-:W-:Y:S01]  /*93d0*/  @!P0 LOP3.LUT R27, R27, 0xffff0000, RZ, 0xc0, !PT ;  /* 0xffff00001b1b8812 */ /* 0x000fe200078ec0ff */
[----:B------:R-:W-:Y:S01]  /*93e0*/  @!P0 FMUL.FTZ R4, R35, R30 ;  /* 0x0000001e23048220 */ /* 0x000fe20000410000 */
[----:B------:R-:W-:Y:S01]  /*93f0*/  @!P0 FFMA.FTZ R2, R47, R44, R2 ;  /* 0x0000002c2f028223 */ /* 0x000fe20000010002 */
[----:B------:R-:W-:Y:S01]  /*9400*/  @!P0 LOP3.LUT R47, R62, 0xffff0000, RZ, 0xc0, !PT ;  /* 0xffff00003e2f8812 */ /* 0x000fe200078ec0ff */
[----:B------:R-:W-:Y:S01]  /*9410*/  @!P0 FFMA.FTZ R3, R46, R48, R3 ;  /* 0x000000302e038223 */ /* 0x000fe20000010003 */
[----:B------:R-:W-:Y:S01]  /*9420*/  @!P0 SHF.L.U32 R44, R63, 0x10, RZ ;  /* 0x000000103f2c8819 */ /* 0x000fe200000006ff */
[----:B------:R-:W-:Y:S01]  /*9430*/  @!P0 FFMA.FTZ R4, R45, R49, R4 ;  /* 0x000000312d048223 */ /* 0x000fe20000010004 */
[----:B------:R-:W-:Y:S01]  /*9440*/  @!P0 F2FP.BF16.F32.PACK_AB R166, R2, R0 ;  /* 0x0000000002a6823e */ /* 0x000fe200000010ff */
[----:B------:R-:W-:Y:S02]  /*9450*/  @!P0 IMAD.U32 R38, R62, 0x10000, RZ ;  /* 0x000100003e268824 */ /* 0x000fe400078e00ff */
[----:B------:R-:W-:Y:S01]  /*9460*/  @!P0 FMUL.FTZ R5, R24, R29 ;  /* 0x0000001d18058220 */ /* 0x000fe20000410000 */
[----:B------:R-:W-:Y:S01]  /*9470*/  @!P0 FMUL.FTZ R6, R31, R28 ;  /* 0x0000001c1f068220 */ /* 0x000fe20000410000 */
[----:B------:R-:W-:Y:S01]  /*9480*/  @!P0 F2FP.BF16.F32.PACK_AB R167, R4, R3 ;  /* 0x0000000304a7823e */ /* 0x000fe200000010ff */
[----:B------:R-:W-:Y:S02]  /*9490*/  @!P0 IMAD.MOV.U32 R60, RZ, RZ, R166 ;  /* 0x000000ffff3c8224 */ /* 0x000fe400078e00a6 */
[----:B------:R-:W-:Y:S01]  /*94a0*/  @!P0 FFMA.FTZ R5, R38, R50, R5 ;  /* 0x0000003226058223 */ /* 0x000fe20000010005 */
[----:B------:R-:W-:Y:S01]  /*94b0*/  @!P0 FFMA.FTZ R6, R47, R51, R6 ;  /* 0x000000332f068223 */ /* 0x000fe20000010006 */
[----:B------:R-:W-:Y:S01]  /*94c0*/  @!P0 MOV R61, R167 ;  /* 0x000000a7003d8202 */ /* 0x000fe20000000f00 */
[----:B------:R-:W-:Y:S01]  /*94d0*/  @!P0 FMUL.FTZ R7, R25, R20 ;  /* 0x0000001419078220 */ /* 0x000fe20000410000 */
[----:B------:R-:W1:Y:S01]  /*94e0*/  LDC.64 R166, c[0x0][0x3b8] ;  /* 0x0000ee00ffa67b82 */ /* 0x000e620000000a00 */
[----:B------:R-:W-:Y:S01]  /*94f0*/  @!P0 FMUL.FTZ R8, R27, R18 ;  /* 0x000000121b088220 */ /* 0x000fe20000410000 */
[----:B------:R-:W-:Y:S01]  /*9500*/  @!P0 F2FP.BF16.F32.PACK_AB R168, R6, R5 ;  /* 0x0000000506a8823e */ /* 0x000fe200000010ff */
[----:B------:R-:W-:Y:S02]  /*9510*/  @!P0 FFMA.FTZ R7, R44, R52, R7 ;  /* 0x000000342c078223 */ /* 0x000fe40000010007 */
[----:B------:R-:W-:Y:S02]  /*9520*/  @!P0 FFMA.FTZ R8, R53, R54, R8 ;  /* 0x0000003635088223 */ /* 0x000fe40000010008 */
[----:B------:R-:W-:Y:S03]  /*9530*/  @!P0 IMAD.MOV.U32 R62, RZ, RZ, R168 ;  /* 0x000000ffff3e8224 */ /* 0x000fe600078e00a8 */
[----:B------:R-:W-:Y:S04]  /*9540*/  @!P0 F2FP.BF16.F32.PACK_AB R169, R8, R7 ;  /* 0x0000000708a9823e */ /* 0x000fe800000010ff */
[----:B------:R-:W-:Y:S01]  /*9550*/  @!P0 MOV R63, R169 ;  /* 0x000000a9003f8202 */ /* 0x000fe20000000f00 */
[----:B-1----:R-:W-:Y:S04]  /*9560*/  IMAD.WIDE.U32 R168, R166, 0x60, R164 ;  /* 0x00000060a6a87825 */ /* 0x002fe800078e00a4 */
[----:B------:R-:W-:Y:S05]  /*9570*/  IMAD R167, R167, 0x60, RZ ;  /* 0x00000060a7a77824 */ /* 0x000fea00078e02ff */
[----:B------:R-:W-:Y:S05]  /*9580*/  IADD3 R169, PT, PT, R167, R169, RZ ;  /* 0x000000a9a7a97210 */ /* 0x000fea0007ffe0ff */
[----:B------:R1:W-:Y:S02]  /*9590*/  STG.E.128 desc[UR4][R168.64], R60 ;  /* 0x0000003ca8007986 */ /* 0x0003e4000c101d04 */
.L_x_801:
[----:B------:R-:W-:Y:S05]  /*95a0*/  BSYNC.RECONVERGENT B0 ;  /* 0x0000000000007941 */ /* 0x000fea0003800200 */
.L_x_800:
        /* <DEDUP_REMOVED lines=95> */
.L_x_803:
[----:B------:R-:W-:Y:S05]  /*9ba0*/  BSYNC.RECONVERGENT B0 ;  /* 0x0000000000007941 */ /* 0x000fea0003800200 */
.L_x_802:
[----:B------:R-:W-:Y:S04]  /*9bb0*/  BSSY.RECONVERGENT B0, `(.L_x_804) ;  /* 0x000005e000007945 */ /* 0x000fe80003800200 */
[----:B------:R-:W-:Y:S05]  /*9bc0*/  @P4 BRA `(.L_x_805) ;  /* 0x0000000400704947 */ /* 0x000fea0003800000 */
[C---:B------:R-:W-:Y:S02]  /*9bd0*/  ISETP.GE.AND P0, PT, R12.reuse, R17, PT ;  /* 0x000000110c00720c */ /* 0x040fe40003f06270 */
[----:B------:R-:W-:Y:S02]  /*9be0*/  ISETP.GE.U32.AND P2, PT, R12, R21, PT ;  /* 0x000000150c00720c */ /* 0x000fe40003f46070 */
[----:B------:R-:W-:Y:S09]  /*9bf0*/  PLOP3.LUT P1, PT, PT, PT, PT, 0x80, 0x8 ;  /* 0x000000000008781c */ /* 0x000ff20003f2f070 */
[----:B-1----:R-:W-:Y:S02]  /*9c00*/  @!P0 SEL R168, R16, RZ, P2 ;  /* 0x000000ff10a88207 */ /* 0x002fe40001000000 */
        /* <DEDUP_REMOVED lines=11> */
[----:B------:R-:W1:Y:S05]  /*9cc0*/  LDC.64 R166, c[0x0][0x4a8] ;  /* 0x00012a00ffa67b82 */ /* 0x000e6a0000000a00 */
[----:B------:R-:W2:Y:S01]  /*9cd0*/  @!P0 LDG.E.128 R52, desc[UR4][R44.64] ;  /* 0x000000042c348981 */ /* 0x000ea2000c1e1d00 */
[----:B-----5:R-:W-:Y:S01]  /*9ce0*/  @!P0 SHF.L.U32 R36, R168, 0x10, RZ ;  /* 0x00000010a8248819 */ /* 0x020fe200000006ff */
[----:B-1----:R-:W-:Y:S01]  /*9cf0*/  IMAD.WIDE.U32 R40, R166, 0xa0, R22 ;  /* 0x000000a0a6287825 */ /* 0x002fe200078e0016 */
[----:B------:R-:W-:Y:S02]  /*9d00*/  @!P0 LOP3.LUT R34, R168, 0xffff0000, RZ, 0xc0, !PT ;  /* 0xffff0000a8228812 */ /* 0x000fe400078ec0ff */
[----:B------:R-:W-:Y:S01]  /*9d10*/  @!P0 LOP3.LUT R30, R169, 0xffff0000, RZ, 0xc0, !PT ;  /* 0xffff0000a91e8812 */ /* 0x000fe200078ec0ff */
[----:B------:R-:W-:Y:S01]  /*9d20*/  IMAD R167, R167, 0xa0, RZ ;  /* 0x000000a0a7a77824 */ /* 0x000fe200078e02ff */
[C---:B------:R-:W-:Y:S01]  /*9d30*/  @!P0 SHF.L.U32 R29, R170.reuse, 0x10, RZ ;  /* 0x00000010aa1d8819 */ /* 0x040fe200000006ff */
[----:B------:R-:W-:Y:S01]  /*9d40*/  @!P0 IMAD.U32 R32, R169, 0x10000, RZ ;  /* 0x00010000a9208824 */ /* 0x000fe200078e00ff */
[----:B------:R-:W-:Y:S01]  /*9d50*/  @!P0 LOP3.LUT R28, R170, 0xffff0000, RZ, 0xc0, !PT ;  /* 0xffff0000aa1c8812 */ /* 0x000fe200078ec0ff */
[----:B--2---:R-:W-:Y:S01]  /*9d60*/  @!P0 IMAD.U32 R38, R52, 0x10000, RZ ;  /* 0x0001000034268824 */ /* 0x004fe200078e00ff */
[----:B------:R-:W-:Y:S01]  /*9d70*/  IADD3 R41, PT, PT, R167, R41, RZ ;  /* 0x00000029a7297210 */ /* 0x000fe20007ffe0ff */
[----:B------:R-:W-:Y:S01]  /*9d80*/  @!P1 FADD.FTZ R36, -R36, -RZ ;  /* 0x800000ff24249221 */ /* 0x000fe20000010100 */
[----:B------:R-:W-:Y:S01]  /*9d90*/  @!P0 LOP3.LUT R44, R52, 0xffff0000, RZ, 0xc0, !PT ;  /* 0xffff0000342c8812 */ /* 0x000fe200078ec0ff */
[----:B------:R-:W-:Y:S01]  /*9da0*/  @!P1 FADD.FTZ R34, -R34, -RZ ;  /* 0x800000ff22229221 */ /* 0x000fe20000010100 */
[----:B------:R-:W-:Y:S01]  /*9db0*/  @!P0 SHF.L.U32 R48, R53, 0x10, RZ ;  /* 0x0000001035308819 */ /* 0x000fe200000006ff */
[----:B------:R-:W-:Y:S01]  /*9dc0*/  @!P0 IMAD.WIDE R42, R19, 0x2, R40 ;  /* 0x00000002132a8825 */ /* 0x000fe200078e0228 */
[----:B------:R-:W-:Y:S01]  /*9dd0*/  @!P0 LOP3.LUT R49, R53, 0xffff0000, RZ, 0xc0, !PT ;  /* 0xffff000035318812 */ /* 0x000fe200078ec0ff */
[----:B----4-:R-:W2:Y:S01]  /*9de0*/  LDG.E.128 R60, desc[UR4][R40.64] ;  /* 0x00000004283c7981 */ /* 0x010ea2000c1e1d00 */
[C---:B------:R-:W-:Y:S01]  /*9df0*/  @!P0 LOP3.LUT R51, R54.reuse, 0xffff0000, RZ, 0xc0, !PT ;  /* 0xffff000036338812 */ /* 0x040fe200078ec0ff */
[----:B------:R-:W-:Y:S01]  /*9e00*/  @!P0 IMAD.U32 R50, R54, 0x10000, RZ ;  /* 0x0001000036328824 */ /* 0x000fe200078e00ff */
[----:B------:R-:W-:Y:S01]  /*9e10*/  @!P0 LOP3.LUT R18, R171, 0xffff0000, RZ, 0xc0, !PT ;  /* 0xffff0000ab128812 */ /* 0x000fe200078ec0ff */
[----:B------:R-:W-:Y:S01]  /*9e20*/  @!P1 FADD.FTZ R32, -R32, -RZ ;  /* 0x800000ff20209221 */ /* 0x000fe20000010100 */
[C---:B------:R-:W-:Y:S01]  /*9e30*/  @!P0 SHF.L.U32 R52, R55.reuse, 0x10, RZ ;  /* 0x0000001037348819 */ /* 0x040fe200000006ff */
[----:B------:R-:W-:Y:S01]  /*9e40*/  @!P1 FADD.FTZ R30, -R30, -RZ ;  /* 0x800000ff1e1e9221 */ /* 0x000fe20000010100 */
[----:B------:R-:W-:Y:S01]  /*9e50*/  @!P0 LOP3.LUT R54, R55, 0xffff0000, RZ, 0xc0, !PT ;  /* 0xffff000037368812 */ /* 0x000fe200078ec0ff */
[----:B------:R-:W4:Y:S01]  /*9e60*/  @!P0 LDG.E.128 R24, desc[UR4][R42.64] ;  /* 0x000000042a188981 */ /* 0x000f22000c1e1d00 */
        /* <DEDUP_REMOVED lines=9> */
[C---:B----4-:R-:W-:Y:S01]  /*9f00*/  @!P0 LOP3.LUT R37, R24.reuse, 0xffff0000, RZ, 0xc0, !PT ;  /* 0xffff000018258812 */ /* 0x050fe200078ec0ff */
        /* <DEDUP_REMOVED lines=14> */
[C---:B------:R-:W-:Y:S01]  /*9ff0*/  @!P0 LOP3.LUT R47, R62.reuse, 0xffff0000, RZ, 0xc0, !PT ;  /* 0xffff00003e2f8812 */ /* 0x040fe200078ec0ff */
[----:B------:R-:W-:Y:S01]  /*a000*/  @!P0 IMAD.U32 R38, R62, 0x10000, RZ ;  /* 0x000100003e268824 */ /* 0x000fe200078e00ff */
[----:B------:R-:W-:Y:S01]  /*a010*/  @!P0 SHF.L.U32 R44, R63, 0x10, RZ ;  /* 0x000000103f2c8819 */ /* 0x000fe200000006ff */
[----:B------:R-:W-:Y:S01]  /*a020*/  @!P0 FMUL.FTZ R5, R24, R29 ;  /* 0x0000001d18058220 */ /* 0x000fe20000410000 */
[----:B------:R-:W-:Y:S01]  /*a030*/  @!P0 F2FP.BF16.F32.PACK_AB R163, R2, R0 ;  /* 0x0000000002a3823e */ /* 0x000fe200000010ff */
[----:B------:R-:W-:Y:S01]  /*a040*/  @!P0 FMUL.FTZ R6, R31, R28 ;  /* 0x0000001c1f068220 */ /* 0x000fe20000410000 */
[----:B------:R-:W-:Y:S01]  /*a050*/  @!P0 FFMA.FTZ R3, R46, R48, R3 ;  /* 0x000000302e038223 */ /* 0x000fe20000010003 */
[----:B------:R-:W-:Y:S01]  /*a060*/  @!P0 FFMA.FTZ R4, R45, R49, R4 ;  /* 0x000000312d048223 */ /* 0x000fe20000010004 */
[----:B------:R-:W-:Y:S01]  /*a070*/  @!P0 FFMA.FTZ R5, R38, R50, R5 ;  /* 0x0000003226058223 */ /* 0x000fe20000010005 */
[----:B------:R-:W-:Y:S01]  /*a080*/  @!P0 FFMA.FTZ R6, R47, R51, R6 ;  /* 0x000000332f068223 */ /* 0x000fe20000010006 */
[----:B------:R-:W-:Y:S02]  /*a090*/  @!P0 IMAD.MOV.U32 R60, RZ, RZ, R163 ;  /* 0x000000ffff3c8224 */ /* 0x000fe400078e00a3 */
[----:B------:R-:W-:Y:S01]  /*a0a0*/  @!P0 FMUL.FTZ R7, R25, R20 ;  /* 0x0000001419078220 */ /* 0x000fe20000410000 */
[----:B------:R-:W-:Y:S01]  /*a0b0*/  @!P0 F2FP.BF16.F32.PACK_AB R166, R4, R3 ;  /* 0x0000000304a6823e */ /* 0x000fe200000010ff */
[----:B------:R-:W-:Y:S01]  /*a0c0*/  @!P0 FMUL.FTZ R8, R27, R18 ;  /* 0x000000121b088220 */ /* 0x000fe20000410000 */
[----:B------:R-:W-:Y:S01]  /*a0d0*/  @!P0 F2FP.BF16.F32.PACK_AB R167, R6, R5 ;  /* 0x0000000506a7823e */ /* 0x000fe200000010ff */
[----:B------:R-:W-:Y:S01]  /*a0e0*/  @!P0 FFMA.FTZ R7, R44, R52, R7 ;  /* 0x000000342c078223 */ /* 0x000fe20000010007 */
[----:B------:R-:W-:Y:S01]  /*a0f0*/  @!P0 MOV R61, R166 ;  /* 0x000000a6003d8202 */ /* 0x000fe20000000f00 */
[----:B------:R-:W-:Y:S02]  /*a100*/  @!P0 FFMA.FTZ R8, R53, R54, R8 ;  /* 0x0000003635088223 */ /* 0x000fe40000010008 */
[----:B------:R-:W-:Y:S02]  /*a110*/  @!P0 IMAD.MOV.U32 R62, RZ, RZ, R167 ;  /* 0x000000ffff3e8224 */ /* 0x000fe400078e00a7 */
[----:B------:R-:W1:Y:S01]  /*a120*/  LDC.64 R166, c[0x0][0x3b8] ;  /* 0x0000ee00ffa67b82 */ /* 0x000e620000000a00 */
[----:B------:R-:W-:Y:S04]  /*a130*/  @!P0 F2FP.BF16.F32.PACK_AB R168, R8, R7 ;  /* 0x0000000708a8823e */ /* 0x000fe800000010ff */
[----:B------:R-:W-:Y:S01]  /*a140*/  @!P0 MOV R63, R168 ;  /* 0x000000a8003f8202 */ /* 0x000fe20000000f00 */
[----:B-1----:R-:W-:Y:S04]  /*a150*/  IMAD.WIDE.U32 R168, R166, 0xa0, R164 ;  /* 0x000000a0a6a87825 */ /* 0x002fe800078e00a4 */
[----:B------:R-:W-:Y:S05]  /*a160*/  IMAD R167, R167, 0xa0, RZ ;  /* 0x000000a0a7a77824 */ /* 0x000fea00078e02ff */
[----:B------:R-:W-:Y:S05]  /*a170*/  IADD3 R169, PT, PT, R167, R169, RZ ;  /* 0x000000a9a7a97210 */ /* 0x000fea0007ffe0ff */
[----:B------:R1:W-:Y:S02]  /*a180*/  STG.E.128 desc[UR4][R168.64], R60 ;  /* 0x0000003ca8007986 */ /* 0x0003e4000c101d04 */
.L_x_805:
[----:B------:R-:W-:Y:S05]  /*a190*/  BSYNC.RECONVERGENT B0 ;  /* 0x0000000000007941 */ /* 0x000fea0003800200 */
.L_x_804:
        /* <DEDUP_REMOVED lines=9> */
[----:B------:R-:W-:Y:S02]  /*a230*/  @!P0 IMAD.X R166, R104, 0x1, R163, P2 ;  /* 0x0000000168a68824 */ /* 0x000fe400010e06a3 */
[C---:B------:R-:W-:Y:S03]  /*a240*/  @!P0 IMAD.SHL.U32 R163, R167.reuse, 0x2, RZ ;  /* 0x00000002a7a38824 */ /* 0x040fe600078e00ff */
[----:B------:R-:W-:Y:S02]  /*a250*/  @!P0 SHF.L.U64.HI R166, R167, 0x1, R166 ;  /* 0x00000001a7a68819 */ /* 0x000fe400000102a6 */
[C---:B-1----:R-:W-:Y:S04]  /*a260*/  @!P0 IADD3 R168, P2, PT, R163.reuse, R84, RZ ;  /* 0x00000054a3a88210 */ /* 0x042fe80007f5e0ff */
        /* <DEDUP_REMOVED lines=81> */
.L_x_807:
[----:B------:R-:W-:Y:S05]  /*a780*/  BSYNC.RECONVERGENT B0 ;  /* 0x0000000000007941 */ /* 0x000fea0003800200 */
.L_x_806:
        /* <DEDUP_REMOVED lines=11> */
[----:B-1----:R-:W-:Y:S02]  /*a840*/  @!P0 IADD3 R168, P2, PT, R163, R84, RZ ;  /* 0x00000054a3a88210 */ /* 0x002fe40007f5e0ff */
        /* <DEDUP_REMOVED lines=82> */
.L_x_809:
[----:B------:R-:W-:Y:S05]  /*ad70*/  BSYNC.RECONVERGENT B0 ;  /* 0x0000000000007941 */ /* 0x000fea0003800200 */
.L_x_808:
        /* <DEDUP_REMOVED lines=95> */
.L_x_811:
[----:B------:R-:W-:Y:S05]  /*b370*/  BSYNC.RECONVERGENT B0 ;  /* 0x0000000000007941 */ /* 0x000fea0003800200 */
.L_x_810:
[----:B------:R-:W-:Y:S01]  /*b380*/  ISETP.NE.AND P0, PT, R151, RZ, PT ;  /* 0x000000ff9700720c */ /* 0x000fe20003f05270 */
[----:B------:R-:W-:Y:S11]  /*b390*/  BSSY.RECONVERGENT B0, `(.L_x_812) ;  /* 0x000005f000007945 */ /* 0x000ff60003800200 */
[----:B------:R-:W-:Y:S01]  /*b3a0*/  @!UPT UIADD3 URZ, UPT, UPT, URZ, URZ, URZ ;  /* 0x000000fffffff290 */ /* 0x000fe2000fffe0ff */
[----:B------:R-:W-:Y:S05]  /*b3b0*/  @P0 BRA `(.L_x_813) ;  /* 0x0000000400700947 */ /* 0x000fea0003800000 */
[C---:B------:R-:W-:Y:S01]  /*b3c0*/  ISETP.GE.AND P0, PT, R12.reuse, R17, PT ;  /* 0x000000110c00720c */ /* 0x040fe20003f06270 */
[----:B------:R-:W5:Y:S01]  /*b3d0*/  LDC.64 R162, c[0x0][0x3b8] ;  /* 0x0000ee00ffa27b82 */ /* 0x000f620000000a00 */
[----:B------:R-:W-:Y:S02]  /*b3e0*/  ISETP.GE.U32.AND P2, PT, R12, R21, PT ;  /* 0x000000150c00720c */ /* 0x000fe40003f46070 */
[----:B------:R-:W-:Y:S09]  /*b3f0*/  PLOP3.LUT P1, PT, PT, PT, PT, 0x80, 0x8 ;  /* 0x000000000008781c */ /* 0x000ff20003f2f070 */
[----:B-1----:R-:W-:Y:S02]  /*b400*/  @!P0 SEL R5, R16, RZ, P2 ;  /* 0x000000ff10058207 */ /* 0x002fe40001000000 */
[----:B------:R-:W-:Y:S02]  /*b410*/  @!P0 PLOP3.LUT P1, PT, P2, PT, PT, 0x80, 0x8 ;  /* 0x000000000008881c */ /* 0x000fe4000172f070 */
[----:B------:R-:W-:Y:S02]  /*b420*/  @!P0 SEL R0, R153, RZ, P2 ;  /* 0x000000ff99008207 */ /* 0x000fe40001000000 */
[----:B------:R-:W-:Y:S05]  /*b430*/  @!P0 IADD3 R5, P2, PT, R124, R5, RZ ;  /* 0x000000057c058210 */ /* 0x000fea0007f5e0ff */
[----:B------:R-:W-:Y:S02]  /*b440*/  @!P0 IMAD.SHL.U32 R3, R5, 0x2, RZ ;  /* 0x0000000205038824 */ /* 0x000fe400078e00ff */
[----:B------:R-:W-:Y:S02]  /*b450*/  @!P0 IMAD.X R0, R101, 0x1, R0, P2 ;  /* 0x0000000165008824 */ /* 0x000fe400010e0600 */
[----:B-----5:R-:W-:Y:S01]  /*b460*/  IMAD R163, R163, 0x120, RZ ;  /* 0x00000120a3a37824 */ /* 0x020fe200078e02ff */
[----:B------:R-:W-:Y:S02]  /*b470*/  @!P0 IADD3 R6, P2, PT, R3, R84, RZ ;  /* 0x0000005403068210 */ /* 0x000fe40007f5e0ff */
[----:B------:R-:W-:Y:S04]  /*b480*/  @!P0 SHF.L.U64.HI R0, R5, 0x1, R0 ;  /* 0x0000000105008819 */ /* 0x000fe80000010200 */
[C---:B------:R-:W-:Y:S02]  /*b490*/  @!P0 IADD3.X R7, PT, PT, R0.reuse, R85, RZ, P2, !PT ;  /* 0x0000005500078210 */ /* 0x040fe400017fe4ff */
[----:B------:R-:W-:Y:S02]  /*b4a0*/  @!P0 IADD3 R44, P2, PT, R3, R86, RZ ;  /* 0x00000056032c8210 */ /* 0x000fe40007f5e0ff */
[----:B------:R-:W1:Y:S02]  /*b4b0*/  LDC.64 R2, c[0x0][0x4a8] ;  /* 0x00012a00ff027b82 */ /* 0x000e640000000a00 */
[----:B------:R-:W5:Y:S01]  /*b4c0*/  @!P0 LDG.E.128 R4, desc[UR4][R6.64] ;  /* 0x0000000406048981 */ /* 0x000f62000c1e1d00 */
[----:B------:R-:W-:Y:S07]  /*b4d0*/  @!P0 IMAD.X R45, R0, 0x1, R87, P2 ;  /* 0x00000001002d8824 */ /* 0x000fee00010e0657 */
[----:B------:R-:W3:Y:S01]  /*b4e0*/  @!P0 LDG.E.128 R52, desc[UR4][R44.64] ;  /* 0x000000042c348981 */ /* 0x000ee2000c1e1d00 */
[----:B-1----:R-:W-:Y:S04]  /*b4f0*/  IMAD.WIDE.U32 R40, R2, 0x120, R22 ;  /* 0x0000012002287825 */ /* 0x002fe800078e0016 */
[----:B------:R-:W-:Y:S05]  /*b500*/  IMAD R3, R3, 0x120, RZ ;  /* 0x0000012003037824 */ /* 0x000fea00078e02ff */
[----:B------:R-:W-:Y:S03]  /*b510*/  IADD3 R41, PT, PT, R3, R41, RZ ;  /* 0x0000002903297210 */ /* 0x000fe60007ffe0ff */
[----:B------:R-:W-:Y:S02]  /*b520*/  @!P0 IMAD.WIDE R42, R19, 0x2, R40 ;  /* 0x00000002132a8825 */ /* 0x000fe400078e0228 */
[----:B--2-4-:R-:W2:Y:S08]  /*b530*/  LDG.E.128 R60, desc[UR4][R40.64] ;  /* 0x00000004283c7981 */ /* 0x014eb0000c1e1d00 */
[----:B------:R-:W4:Y:S01]  /*b540*/  @!P0 LDG.E.128 R24, desc[UR4][R42.64] ;  /* 0x000000042a188981 */ /* 0x000f22000c1e1d00 */
[C---:B-----5:R-:W-:Y:S01]  /*b550*/  @!P0 SHF.L.U32 R36, R4.reuse, 0x10, RZ ;  /* 0x0000001004248819 */ /* 0x060fe200000006ff */
[----:B------:R-:W-:Y:S01]  /*b560*/  @!P0 IMAD.U32 R32, R5, 0x10000, RZ ;  /* 0x0001000005208824 */ /* 0x000fe200078e00ff */
[----:B------:R-:W-:Y:S01]  /*b570*/  @!P0 LOP3.LUT R34, R4, 0xffff0000, RZ, 0xc0, !PT ;  /* 0xffff000004228812 */ /* 0x000fe200078ec0ff */
[----:B------:R-:W-:Y:S01]  /*b580*/  @!P0 IMAD.U32 R20, R7, 0x10000, RZ ;  /* 0x0001000007148824 */ /* 0x000fe200078e00ff */
[----:B------:R-:W-:Y:S01]  /*b590*/  @!P0 LOP3.LUT R30, R5, 0xffff0000, RZ, 0xc0, !PT ;  /* 0xffff0000051e8812 */ /* 0x000fe200078ec0ff */
[----:B------:R-:W-:Y:S01]  /*b5a0*/  @!P1 FADD.FTZ R36, -R36, -RZ ;  /* 0x800000ff24249221 */ /* 0x000fe20000010100 */
[----:B------:R-:W-:Y:S01]  /*b5b0*/  @!P0 SHF.L.U32 R29, R6, 0x10, RZ ;  /* 0x00000010061d8819 */ /* 0x000fe200000006ff */
[----:B------:R-:W-:Y:S01]  /*b5c0*/  @!P1 FADD.FTZ R32, -R32, -RZ ;  /* 0x800000ff20209221 */ /* 0x000fe20000010100 */
[----:B------:R-:W-:Y:S01]  /*b5d0*/  @!P0 LOP3.LUT R28, R6, 0xffff0000, RZ, 0xc0, !PT ;  /* 0xffff0000061c8812 */ /* 0x000fe200078ec0ff */
[C---:B---3--:R-:W-:Y:S01]  /*b5e0*/  @!P0 IMAD.U32 R38, R52.reuse, 0x10000, RZ ;  /* 0x0001000034268824 */ /* 0x048fe200078e00ff */
[----:B------:R-:W-:Y:S01]  /*b5f0*/  @!P0 LOP3.LUT R18, R7, 0xffff0000, RZ, 0xc0, !PT ;  /* 0xffff000007128812 */ /* 0x000fe200078ec0ff */
[----:B------:R-:W-:Y:S01]  /*b600*/  @!P0 IMAD.U32 R51, R55, 0x10000, RZ ;  /* 0x0001000037338824 */ /* 0x000fe200078e00ff */
[----:B------:R-:W-:Y:S01]  /*b610*/  @!P0 LOP3.LUT R44, R52, 0xffff0000, RZ, 0xc0, !PT ;  /* 0xffff0000342c8812 */ /* 0x000fe200078ec0ff */
[----:B------:R-:W-:Y:S01]  /*b620*/  @!P1 FADD.FTZ R28, -R28, -RZ ;  /* 0x800000ff1c1c9221 */ /* 0x000fe20000010100 */
[C---:B------:R-:W-:Y:S01]  /*b630*/  @!P0 SHF.L.U32 R46, R53.reuse, 0x10, RZ ;  /* 0x00000010352e8819 */ /* 0x040fe200000006ff */
[----:B------:R-:W-:Y:S01]  /*b640*/  @!P1 FADD.FTZ R34, -R34, -RZ ;  /* 0x800000ff22229221 */ /* 0x000fe20000010100 */
[----:B------:R-:W-:Y:S01]  /*b650*/  @!P0 LOP3.LUT R48, R53, 0xffff0000, RZ, 0xc0, !PT ;  /* 0xffff000035308812 */ /* 0x000fe200078ec0ff */
[----:B------:R-:W-:Y:S01]  /*b660*/  @!P1 FADD.FTZ R30, -R30, -RZ ;  /* 0x800000ff1e1e9221 */ /* 0x000fe20000010100 */
[C---:B------:R-:W-:Y:S01]  /*b670*/  @!P0 SHF.L.U32 R49, R54.reuse, 0x10, RZ ;  /* 0x0000001036318819 */ /* 0x040fe200000006ff */
[----:B------:R-:W-:Y:S01]  /*b680*/  @!P1 FADD.FTZ R29, -R29, -RZ ;  /* 0x800000ff1d1d9221 */ /* 0x000fe20000010100 */
[----:B------:R-:W-:Y:S01]  /*b690*/  @!P0 LOP3.LUT R50, R54, 0xffff0000, RZ, 0xc0, !PT ;  /* 0xffff000036328812 */ /* 0x000fe200078ec0ff */
[----:B------:R-:W-:Y:S01]  /*b6a0*/  @!P1 FADD.FTZ R20, -R20, -RZ ;  /* 0x800000ff14149221 */ /* 0x000fe20000010100 */
[----:B------:R-:W-:Y:S01]  /*b6b0*/  @!P0 LOP3.LUT R52, R55, 0xffff0000, RZ, 0xc0, !PT ;  /* 0xffff000037348812 */ /* 0x000fe200078ec0ff */
[----:B------:R-:W-:Y:S01]  /*b6c0*/  @!P1 FADD.FTZ R18, -R18, -RZ ;  /* 0x800000ff12129221 */ /* 0x000fe20000010100 */
[C---:B--2---:R-:W-:Y:S01]  /*b6d0*/  @!P0 LOP3.LUT R47, R60.reuse, 0xffff0000, RZ, 0xc0, !PT ;  /* 0xffff00003c2f8812 */ /* 0x044fe200078ec0ff */
[----:B------:R-:W-:Y:S01]  /*b6e0*/  @!P0 IMAD.U32 R45, R60, 0x10000, RZ ;  /* 0x000100003c2d8824 */ /* 0x000fe200078e00ff */
        /* <DEDUP_REMOVED lines=10> */
[----:B------:R-:W-:Y:S01]  /*b790*/  @!P0 SHF.L.U32 R38, R61, 0x10, RZ ;  /* 0x000000103d268819 */ /* 0x000fe200000006ff */
[----:B------:R-:W-:Y:S01]  /*b7a0*/  @!P0 FMUL.FTZ R3, R33, R32 ;  /* 0x0000002021038220 */ /* 0x000fe20000410000 */
[----:B------:R-:W-:Y:S01]  /*b7b0*/  @!P0 LOP3.LUT R45, R61, 0xffff0000, RZ, 0xc0, !PT ;  /* 0xffff00003d2d8812 */ /* 0x000fe200078ec0ff */
[----:B------:R-:W-:Y:S01]  /*b7c0*/  @!P0 FMUL.FTZ R4, R35, R30 ;  /* 0x0000001e23048220 */ /* 0x000fe20000410000 */
[----:B------:R-:W-:Y:S01]  /*b7d0*/  @!P0 LOP3.LUT R27, R27, 0xffff0000, RZ, 0xc0, !PT ;  /* 0xffff00001b1b8812 */ /* 0x000fe200078ec0ff */
[----:B------:R-:W-:Y:S01]  /*b7e0*/  @!P0 FFMA.FTZ R2, R47, R44, R2 ;  /* 0x0000002c2f028223 */ /* 0x000fe20000010002 */
[C---:B------:R-:W-:Y:S01]  /*b7f0*/  @!P0 LOP3.LUT R47, R62.reuse, 0xffff0000, RZ, 0xc0, !PT ;  /* 0xffff00003e2f8812 */ /* 0x040fe200078ec0ff */
[----:B------:R-:W-:Y:S02]  /*b800*/  @!P0 IMAD.U32 R44, R62, 0x10000, RZ ;  /* 0x000100003e2c8824 */ /* 0x000fe400078e00ff */
[----:B------:R-:W-:Y:S01]  /*b810*/  @!P0 FFMA.FTZ R3, R38, R46, R3 ;  /* 0x0000002e26038223 */ /* 0x000fe20000010003 */
[----:B------:R-:W-:Y:S01]  /*b820*/  @!P0 SHF.L.U32 R38, R63, 0x10, RZ ;  /* 0x000000103f268819 */ /* 0x000fe200000006ff */
[----:B------:R-:W-:Y:S01]  /*b830*/  @!P0 FMUL.FTZ R5, R24, R29 ;  /* 0x0000001d18058220 */ /* 0x000fe20000410000 */
[----:B------:R-:W-:Y:S01]  /*b840*/  @!P0 F2FP.BF16.F32.PACK_AB R0, R2, R0 ;  /* 0x000000000200823e */ /* 0x000fe200000010ff */
[----:B------:R-:W-:Y:S01]  /*b850*/  @!P0 FMUL.FTZ R6, R31, R28 ;  /* 0x0000001c1f068220 */ /* 0x000fe20000410000 */
[----:B------:R-:W-:Y:S01]  /*b860*/  @!P0 FFMA.FTZ R4, R45, R48, R4 ;  /* 0x000000302d048223 */ /* 0x000fe20000010004 */
[----:B------:R-:W-:Y:S01]  /*b870*/  @!P0 LOP3.LUT R45, R63, 0xffff0000, RZ, 0xc0, !PT ;  /* 0xffff00003f2d8812 */ /* 0x000fe200078ec0ff */
[----:B------:R-:W-:Y:S01]  /*b880*/  @!P0 FMUL.FTZ R7, R25, R20 ;  /* 0x0000001419078220 */ /* 0x000fe20000410000 */
[----:B------:R-:W-:Y:S01]  /*b890*/  @!P0 MOV R60, R0 ;  /* 0x00000000003c8202 */ /* 0x000fe20000000f00 */
[----:B------:R-:W-:Y:S01]  /*b8a0*/  @!P0 FMUL.FTZ R8, R27, R18 ;  /* 0x000000121b088220 */ /* 0x000fe20000410000 */
[----:B------:R-:W-:Y:S01]  /*b8b0*/  @!P0 F2FP.BF16.F32.PACK_AB R3, R4, R3 ;  /* 0x000000030403823e */ /* 0x000fe200000010ff */
[----:B------:R-:W-:Y:S01]  /*b8c0*/  @!P0 FFMA.FTZ R5, R44, R49, R5 ;  /* 0x000000312c058223 */ /* 0x000fe20000010005 */
[----:B------:R-:W-:Y:S01]  /*b8d0*/  @!P0 FFMA.FTZ R6, R47, R50, R6 ;  /* 0x000000322f068223 */ /* 0x000fe20000010006 */
[----:B------:R-:W-:Y:S01]  /*b8e0*/  @!P0 FFMA.FTZ R7, R38, R51, R7 ;  /* 0x0000003326078223 */ /* 0x000fe20000010007 */
[----:B------:R-:W-:Y:S01]  /*b8f0*/  @!P0 FFMA.FTZ R8, R45, R52, R8 ;  /* 0x000000342d088223 */ /* 0x000fe20000010008 */
[----:B------:R-:W-:Y:S03]  /*b900*/  IMAD.WIDE.U32 R46, R162, 0x120, R164 ;  /* 0x00000120a22e7825 */ /* 0x000fe600078e00a4 */
[----:B------:R-:W-:Y:S01]  /*b910*/  @!P0 F2FP.BF16.F32.PACK_AB R5, R6, R5 ;  /* 0x000000050605823e */ /* 0x000fe200000010ff */
[----:B------:R-:W-:Y:S01]  /*b920*/  IMAD.IADD R47, R163, 0x1, R47 ;  /* 0x00000001a32f7824 */ /* 0x000fe200078e022f */
[----:B------:R-:W-:Y:S01]  /*b930*/  @!P0 F2FP.BF16.F32.PACK_AB R8, R8, R7 ;  /* 0x000000070808823e */ /* 0x000fe200000010ff */
[----:B------:R-:W-:Y:S01]  /*b940*/  @!P0 IMAD.MOV.U32 R61, RZ, RZ, R3 ;  /* 0x000000ffff3d8224 */ /* 0x000fe200078e0003 */
[----:B------:R-:W-:Y:S02]  /*b950*/  @!P0 MOV R62, R5 ;  /* 0x00000005003e8202 */ /* 0x000fe40000000f00 */
[----:B------:R-:W-:Y:S05]  /*b960*/  @!P0 MOV R63, R8 ;  /* 0x00000008003f8202 */ /* 0x000fea0000000f00 */
[----:B------:R1:W-:Y:S02]  /*b970*/  STG.E.128 desc[UR4][R46.64], R60 ;  /* 0x0000003c2e007986 */ /* 0x0003e4000c101d04 */
.L_x_813:
[----:B------:R-:W-:Y:S05]  /*b980*/  BSYNC.RECONVERGENT B0 ;  /* 0x0000000000007941 */ /* 0x000fea0003800200 */
.L_x_812:
[----:B------:R-:W-:Y:S01]  /*b990*/  ISETP.NE.AND P0, PT, R149, RZ, PT ;  /* 0x000000ff9500720c */ /* 0x000fe20003f05270 */
[----:B------:R-:W-:Y:S11]  /*b9a0*/  BSSY.RECONVERGENT B0, `(.L_x_814) ;  /* 0x000005f000007945 */ /* 0x000ff60003800200 */
[----:B------:R-:W-:Y:S01]  /*b9b0*/  @!UPT UIADD3 URZ, UPT, UPT, URZ, URZ, URZ ;  /* 0x000000fffffff290 */ /* 0x000fe2000fffe0ff */
[----:B------:R-:W-:Y:S05]  /*b9c0*/  @P0 BRA `(.L_x_815) ;  /* 0x0000000400700947 */ /* 0x000fea0003800000 */
[C---:B------:R-:W-:Y:S02]  /*b9d0*/  ISETP.GE.AND P0, PT, R12.reuse, R17, PT ;  /* 0x000000110c00720c */ /* 0x040fe40003f06270 */
[----:B------:R-:W-:Y:S02]  /*b9e0*/  ISETP.GE.U32.AND P2, PT, R12, R21, PT ;  /* 0x000000150c00720c */ /* 0x000fe40003f46070 */
[----:B------:R-:W-:Y:S09]  /*b9f0*/  PLOP3.LUT P1, PT, PT, PT, PT, 0x80, 0x8 ;  /* 0x000000000008781c */ /* 0x000ff20003f2f070 */
[----:B------:R-:W-:Y:S02]  /*ba00*/  @!P0 SEL R0, R16, RZ, P2 ;  /* 0x000000ff10008207 */ /* 0x000fe40001000000 */
[----:B------:R-:W-:Y:S02]  /*ba10*/  @!P0 PLOP3.LUT P1, PT, P2, PT, PT, 0x80, 0x8 ;  /* 0x000000000008881c */ /* 0x000fe4000172f070 */
[----:B-1----:R-:W-:Y:S02]  /*ba20*/  @!P0 SEL R5, R153, RZ, P2 ;  /* 0x000000ff99058207 */ /* 0x002fe40001000000 */
[----:B------:R-:W-:Y:S05]  /*ba30*/  @!P0 IADD3 R3, P2, PT, R123, R0, RZ ;  /* 0x000000007b038210 */ /* 0x000fea0007f5e0ff */
[----:B------:R-:W-:Y:S02]  /*ba40*/  @!P0 IMAD.X R0, R100, 0x1, R5, P2 ;  /* 0x0000000164008824 */ /* 0x000fe400010e0605 */
[C---:B------:R-:W-:Y:S03]  /*ba50*/  @!P0 IMAD.SHL.U32 R29, R3.reuse, 0x2, RZ ;  /* 0x00000002031d8824 */ /* 0x040fe600078e00ff */
[----:B------:R-:W-:Y:S02]  /*ba60*/  @!P0 SHF.L.U64.HI R0, R3, 0x1, R0 ;  /* 0x0000000103008819 */ /* 0x000fe40000010200 */
[C---:B------:R-:W-:Y:S01]  /*ba70*/  @!P0 IADD3 R44, P2, PT, R29.reuse, R84, RZ ;  /* 0x000000541d2c8210 */ /* 0x040fe20007f5e0ff */
[----:B------:R-:W1:Y:S03]  /*ba80*/  LDC.64 R2, c[0x0][0x4a8] ;  /* 0x00012a00ff027b82 */ /* 0x000e660000000a00 */
[C---:B------:R-:W-:Y:S02]  /*ba90*/  @!P0 IADD3.X R45, PT, PT, R0.reuse, R85, RZ, P2, !PT ;  /* 0x00000055002d8210 */ /* 0x040fe400017fe4ff */
[----:B------:R-:W-:Y:S04]  /*baa0*/  @!P0 IADD3 R28, P2, PT, R29, R86, RZ ;  /* 0x000000561d1c8210 */ /* 0x000fe80007f5e0ff */
[----:B------:R-:W5:Y:S01]  /*bab0*/  @!P0 LDG.E.128 R44, desc[UR4][R44.64] ;  /* 0x000000042c2c8981 */ /* 0x000f62000c1e1d00 */
[----:B------:R-:W-:Y:S07]  /*bac0*/  @!P0 IMAD.X R29, R0, 0x1, R87, P2 ;  /* 0x00000001001d8824 */ /* 0x000fee00010e0657 */
[----:B------:R2:W3:Y:S01]  /*bad0*/  @!P0 LDG.E.128 R40, desc[UR4][R28.64] ;  /* 0x000000041c288981 */ /* 0x0004e2000c1e1d00 */
[----:B-----5:R-:W-:Y:S01]  /*bae0*/  @!P0 LOP3.LUT R18, R47, 0xffff0000, RZ, 0xc0, !PT ;  /* 0xffff00002f128812 */ /* 0x020fe200078ec0ff */
[----:B-1----:R-:W-:Y:S01]  /*baf0*/  IMAD.WIDE.U32 R26, R2, 0x140, R22 ;  /* 0x00000140021a7825 */ /* 0x002fe200078e0016 */
[----:B------:R-:W-:Y:S02]  /*bb00*/  @!P0 LOP3.LUT R31, R44, 0xffff0000, RZ, 0xc0, !PT ;  /* 0xffff00002c1f8812 */ /* 0x000fe400078ec0ff */
[----:B--2---:R-:W-:Y:S01]  /*bb10*/  @!P0 LOP3.LUT R29, R45, 0xffff0000, RZ, 0xc0, !PT ;  /* 0xffff00002d1d8812 */ /* 0x004fe200078ec0ff */
[----:B------:R-:W-:Y:S02]  /*bb20*/  IMAD R3, R3, 0x140, RZ ;  /* 0x0000014003037824 */ /* 0x000fe400078e02ff */
[----:B------:R-:W-:Y:S01]  /*bb30*/  @!P1 FADD.FTZ R18, -R18, -RZ ;  /* 0x800000ff12129221 */ /* 0x000fe20000010100 */
[----:B------:R-:W-:Y:S01]  /*bb40*/  @!P0 IMAD.U32 R33, R44, 0x10000, RZ ;  /* 0x000100002c218824 */ /* 0x000fe200078e00ff */
[----:B---3--:R-:W-:Y:S01]  /*bb50*/  @!P0 SHF.L.U32 R28, R42, 0x10, RZ ;  /* 0x000000102a1c8819 */ /* 0x008fe200000006ff */
[----:B------:R-:W-:Y:S01]  /*bb60*/  @!P1 FADD.FTZ R29, -R29, -RZ ;  /* 0x800000ff1d1d9221 */ /* 0x000fe20000010100 */
[----:B------:R-:W-:Y:S01]  /*bb70*/  IADD3 R27, PT, PT, R3, R27, RZ ;  /* 0x0000001b031b7210 */ /* 0x000fe20007ffe0ff */
[----:B------:R-:W-:Y:S01]  /*bb80*/  @!P1 FADD.FTZ R33, -R33, -RZ ;  /* 0x800000ff21219221 */ /* 0x000fe20000010100 */
[----:B------:R-:W-:Y:S02]  /*bb90*/  @!P0 IMAD.U32 R20, R46, 0x10000, RZ ;  /* 0x000100002e148824 */ /* 0x000fe400078e00ff */
[----:B------:R-:W-:Y:S01]  /*bba0*/  @!P1 FADD.FTZ R31, -R31, -RZ ;  /* 0x800000ff1f1f9221 */ /* 0x000fe20000010100 */
[----:B------:R-:W-:Y:S01]  /*bbb0*/  @!P0 IMAD.U32 R30, R43, 0x10000, RZ ;  /* 0x000100002b1e8824 */ /* 0x000fe200078e00ff */
[----:B------:R1:W2:Y:S01]  /*bbc0*/  LDG.E.128 R36, desc[UR4][R26.64] ;  /* 0x000000041a247981 */ /* 0x0002a2000c1e1d00 */
[----:B------:R-:W-:Y:S04]  /*bbd0*/  @!P0 IMAD.WIDE R24, R19, 0x2, R26 ;  /* 0x0000000213188825 */ /* 0x000fe800078e021a */
[----:B------:R-:W-:Y:S03]  /*bbe0*/  @!P1 FADD.FTZ R20, -R20, -RZ ;  /* 0x800000ff14149221 */ /* 0x000fe60000010100 */
[----:B------:R3:W5:Y:S01]  /*bbf0*/  @!P0 LDG.E.128 R4, desc[UR4][R24.64] ;  /* 0x0000000418048981 */ /* 0x000762000c1e1d00 */
[----:B-1----:R-:W-:Y:S02]  /*bc00*/  @!P0 LOP3.LUT R27, R46, 0xffff0000, RZ, 0xc0, !PT ;  /* 0xffff00002e1b8812 */ /* 0x002fe400078ec0ff */
[----:B------:R-:W-:Y:S03]  /*bc10*/  @!P0 LOP3.LUT R26, R41, 0xffff0000, RZ, 0xc0, !PT ;  /* 0xffff0000291a8812 */ /* 0x000fe600078ec0ff */
[----:B------:R-:W-:Y:S01]  /*bc20*/  @!P1 FADD.FTZ R27, -R27, -RZ ;  /* 0x800000ff1b1b9221 */ /* 0x000fe20000010100 */
[----:B---3--:R-:W-:Y:S05]  /*bc30*/  @!P0 SHF.L.U32 R24, R45, 0x10, RZ ;  /* 0x000000102d188819 */ /* 0x008fea00000006ff */
[----:B------:R-:W-:Y:S01]  /*bc40*/  @!P1 FADD.FTZ R24, -R24, -RZ ;  /* 0x800000ff18189221 */ /* 0x000fe20000010100 */
[C---:B-----5:R-:W-:Y:S01]  /*bc50*/  @!P0 SHF.L.U32 R8, R7.reuse, 0x10, RZ ;  /* 0x0000001007088819 */ /* 0x060fe200000006ff */
[----:B------:R-:W-:Y:S01]  /*bc60*/  @!P0 IMAD.U32 R0, R4, 0x10000, RZ ;  /* 0x0001000004008824 */ /* 0x000fe200078e00ff */
[----:B------:R-:W-:Y:S02]  /*bc70*/  @!P0 LOP3.LUT R25, R7, 0xffff0000, RZ, 0xc0, !PT ;  /* 0xffff000007198812 */ /* 0x000fe400078ec0ff */
[----:B------:R-:W-:Y:S01]  /*bc80*/  @!P0 SHF.L.U32 R7, R47, 0x10, RZ ;  /* 0x000000102f078819 */ /* 0x000fe200000006ff */
[----:B------:R-:W-:Y:S01]  /*bc90*/  @!P0 FMUL.FTZ R0, R0, R33 ;  /* 0x0000002100008220 */ /* 0x000fe20000410000 */
[----:B------:R-:W-:Y:S01]  /*bca0*/  @!P0 LOP3.LUT R2, R4, 0xffff0000, RZ, 0xc0, !PT ;  /* 0xffff000004028812 */ /* 0x000fe200078ec0ff */
[----:B------:R-:W1:Y:S01]  /*bcb0*/  LDC.64 R32, c[0x0][0x3b8] ;  /* 0x0000ee00ff207b82 */ /* 0x000e620000000a00 */
[----:B------:R-:W-:Y:S01]  /*bcc0*/  @!P0 SHF.L.U32 R3, R5, 0x10, RZ ;  /* 0x0000001005038819 */ /* 0x000fe200000006ff */
[----:B------:R-:W-:Y:S01]  /*bcd0*/  @!P1 FADD.FTZ R7, -R7, -RZ ;  /* 0x800000ff07079221 */ /* 0x000fe20000010100 */
[----:B------:R-:W-:Y:S01]  /*bce0*/  @!P0 LOP3.LUT R4, R5, 0xffff0000, RZ, 0xc0, !PT ;  /* 0xffff000005048812 */ /* 0x000fe200078ec0ff */
[C---:B------:R-:W-:Y:S01]  /*bcf0*/  @!P0 IMAD.U32 R5, R6.reuse, 0x10000, RZ ;  /* 0x0001000006058824 */ /* 0x040fe200078e00ff */
[----:B------:R-:W-:Y:S01]  /*bd00*/  @!P0 LOP3.LUT R6, R6, 0xffff0000, RZ, 0xc0, !PT ;  /* 0xffff000006068812 */ /* 0x000fe200078ec0ff */
[----:B------:R-:W-:Y:S01]  /*bd10*/  @!P0 FMUL.FTZ R7, R8, R7 ;  /* 0x0000000708078220 */ /* 0x000fe20000410000 */
[----:B------:R-:W-:Y:S01]  /*bd20*/  @!P0 FMUL.FTZ R8, R25, R18 ;  /* 0x0000001219088220 */ /* 0x000fe20000410000 */
[----:B--2---:R-:W-:Y:S02]  /*bd30*/  @!P0 IMAD.U32 R25, R36, 0x10000, RZ ;  /* 0x0001000024198824 */ /* 0x004fe400078e00ff */
[----:B------:R-:W-:Y:S01]  /*bd40*/  @!P0 FMUL.FTZ R5, R5, R20 ;  /* 0x0000001405058220 */ /* 0x000fe20000410000 */
[C---:B------:R-:W-:Y:S01]  /*bd50*/  @!P0 LOP3.LUT R20, R40.reuse, 0xffff0000, RZ, 0xc0, !PT ;  /* 0xffff000028148812 */ /* 0x040fe200078ec0ff */
[----:B------:R-:W-:Y:S02]  /*bd60*/  @!P0 IMAD.U32 R18, R40, 0x10000, RZ ;  /* 0x0001000028128824 */ /* 0x000fe400078e00ff */
[----:B------:R-:W-:Y:S01]  /*bd70*/  @!P0 FMUL.FTZ R6, R6, R27 ;  /* 0x0000001b06068220 */ /* 0x000fe20000410000 */
[----:B------:R-:W-:Y:S01]  /*bd80*/  @!P0 LOP3.LUT R27, R36, 0xffff0000, RZ, 0xc0, !PT ;  /* 0xffff0000241b8812 */ /* 0x000fe200078ec0ff */
[----:B------:R-:W-:Y:S01]  /*bd90*/  @!P0 FMUL.FTZ R3, R3, R24 ;  /* 0x0000001803038220 */ /* 0x000fe20000410000 */
[----:B------:R-:W-:Y:S01]  /*bda0*/  @!P0 SHF.L.U32 R24, R41, 0x10, RZ ;  /* 0x0000001029188819 */ /* 0x000fe200000006ff */
[----:B------:R-:W-:Y:S01]  /*bdb0*/  @!P0 FFMA.FTZ R0, R25, R18, R0 ;  /* 0x0000001219008223 */ /* 0x000fe20000010000 */
[C---:B------:R-:W-:Y:S01]  /*bdc0*/  @!P0 SHF.L.U32 R18, R37.reuse, 0x10, RZ ;  /* 0x0000001025128819 */ /* 0x040fe200000006ff */
[----:B------:R-:W-:Y:S01]  /*bdd0*/  @!P0 FMUL.FTZ R2, R2, R31 ;  /* 0x0000001f02028220 */ /* 0x000fe20000410000 */
[----:B------:R-:W-:Y:S01]  /*bde0*/  @!P0 LOP3.LUT R25, R37, 0xffff0000, RZ, 0xc0, !PT ;  /* 0xffff000025198812 */ /* 0x000fe200078ec0ff */
[----:B------:R-:W-:Y:S01]  /*bdf0*/  @!P0 FMUL.FTZ R4, R4, R29 ;  /* 0x0000001d04048220 */ /* 0x000fe20000410000 */
[----:B------:R-:W-:Y:S01]  /*be00*/  @!P0 LOP3.LUT R29, R42, 0xffff0000, RZ, 0xc0, !PT ;  /* 0xffff00002a1d8812 */ /* 0x000fe200078ec0ff */
[----:B------:R-:W-:Y:S01]  /*be10*/  @!P0 FFMA.FTZ R2, R27, R20, R2 ;  /* 0x000000141b028223 */ /* 0x000fe20000010002 */
[C---:B------:R-:W-:Y:S01]  /*be20*/  @!P0 LOP3.LUT R27, R38.reuse, 0xffff0000, RZ, 0xc0, !PT ;  /* 0xffff0000261b8812 */ /* 0x040fe200078ec0ff */
[----:B------:R-:W-:Y:S01]  /*be30*/  @!P0 IMAD.U32 R20, R38, 0x10000, RZ ;  /* 0x0001000026148824 */ /* 0x000fe200078e00ff */
[----:B------:R-:W-:Y:S01]  /*be40*/  @!P0 LOP3.LUT R31, R43, 0xffff0000, RZ, 0xc0, !PT ;  /* 0xffff00002b1f8812 */ /* 0x000fe200078ec0ff */
[----:B------:R-:W-:Y:S01]  /*be50*/  @!P0 FFMA.FTZ R3, R18, R24, R3 ;  /* 0x0000001812038223 */ /* 0x000fe20000010003 */
[----:B------:R-:W-:Y:S01]  /*be60*/  @!P0 SHF.L.U32 R18, R39, 0x10, RZ ;  /* 0x0000001027128819 */ /* 0x000fe200000006ff */
[----:B------:R-:W-:Y:S01]  /*be70*/  @!P0 FFMA.FTZ R4, R25, R26, R4 ;  /* 0x0000001a19048223 */ /* 0x000fe20000010004 */
[----:B------:R-:W-:Y:S01]  /*be80*/  @!P0 LOP3.LUT R25, R39, 0xffff0000, RZ, 0xc0, !PT ;  /* 0xffff000027198812 */ /* 0x000fe200078ec0ff */
[----:B------:R-:W-:Y:S01]  /*be90*/  @!P0 FFMA.FTZ R5, R20, R28, R5 ;  /* 0x0000001c14058223 */ /* 0x000fe20000010005 */
[----:B------:R-:W-:Y:S01]  /*bea0*/  @!P0 F2FP.BF16.F32.PACK_AB R0, R2, R0 ;  /* 0x000000000200823e */ /* 0x000fe200000010ff */
[----:B------:R-:W-:Y:S01]  /*beb0*/  @!P0 FFMA.FTZ R6, R27, R29, R6 ;  /* 0x0000001d1b068223 */ /* 0x000fe20000010006 */
[----:B------:R-:W-:Y:S01]  /*bec0*/  @!P0 F2FP.BF16.F32.PACK_AB R3, R4, R3 ;  /* 0x000000030403823e */ /* 0x000fe200000010ff */
[----:B------:R-:W-:Y:S01]  /*bed0*/  @!P0 FFMA.FTZ R7, R18, R30, R7 ;  /* 0x0000001e12078223 */ /* 0x000fe20000010007 */
[----:B------:R-:W-:Y:S01]  /*bee0*/  @!P0 MOV R36, R0 ;  /* 0x0000000000248202 */ /* 0x000fe20000000f00 */
[----:B-1----:R-:W-:Y:S02]  /*bef0*/  IMAD R33, R33, 0x140, RZ ;  /* 0x0000014021217824 */ /* 0x002fe400078e02ff */
[----:B------:R-:W-:Y:S01]  /*bf00*/  @!P0 FFMA.FTZ R8, R25, R31, R8 ;  /* 0x0000001f19088223 */ /* 0x000fe20000010008 */
[----:B------:R-:W-:Y:S01]  /*bf10*/  IMAD.WIDE.U32 R26, R32, 0x140, R164 ;  /* 0x00000140201a7825 */ /* 0x000fe200078e00a4 */
[----:B------:R-:W-:Y:S03]  /*bf20*/  @!P0 F2FP.BF16.F32.PACK_AB R5, R6, R5 ;  /* 0x000000050605823e */ /* 0x000fe600000010ff */
[----:B------:R-:W-:Y:S01]  /*bf30*/  @!P0 F2FP.BF16.F32.PACK_AB R8, R8, R7 ;  /* 0x000000070808823e */ /* 0x000fe200000010ff */
[----:B------:R-:W-:Y:S01]  /*bf40*/  IMAD.IADD R27, R33, 0x1, R27 ;  /* 0x00000001211b7824 */ /* 0x000fe200078e021b */
[----:B------:R-:W-:Y:S01]  /*bf50*/  @!P0 MOV R38, R5 ;  /* 0x0000000500268202 */ /* 0x000fe20000000f00 */
[----:B------:R-:W-:Y:S01]  /*bf60*/  @!P0 IMAD.MOV.U32 R37, RZ, RZ, R3 ;  /* 0x000000ffff258224 */ /* 0x000fe200078e0003 */
[----:B------:R-:W-:Y:S05]  /*bf70*/  @!P0 MOV R39, R8 ;  /* 0x0000000800278202 */ /* 0x000fea0000000f00 */
[----:B------:R1:W-:Y:S02]  /*bf80*/  STG.E.128 desc[UR4][R26.64], R36 ;  /* 0x000000241a007986 */ /* 0x0003e4000c101d04 */
.L_x_815:
[----:B------:R-:W-:Y:S05]  /*bf90*/  BSYNC.RECONVERGENT B0 ;  /* 0x0000000000007941 */ /* 0x000fea0003800200 */
.L_x_814:
[----:B------:R-:W-:Y:S01]  /*bfa0*/  ISETP.NE.AND P0, PT, R147, RZ, PT ;  /* 0x000000ff9300720c */ /* 0x000fe20003f05270 */
[----:B------:R-:W-:Y:S11]  /*bfb0*/  BSSY.RECONVERGENT B0, `(.L_x_816) ;  /* 0x000005f000007945 */ /* 0x000ff60003800200 */
[----:B------:R-:W-:Y:S01]  /*bfc0*/  @!UPT UIADD3 URZ, UPT, UPT, URZ, URZ, URZ ;  /* 0x000000fffffff290 */ /* 0x000fe2000fffe0ff */
[----:B------:R-:W-:Y:S05]  /*bfd0*/  @P0 BRA `(.L_x_817) ;  /* 0x0000000400700947 */ /* 0x000fea0003800000 */
[C---:B------:R-:W-:Y:S01]  /*bfe0*/  ISETP.GE.AND P0, PT, R12.reuse, R17, PT ;  /* 0x000000110c00720c */ /* 0x040fe20003f06270 */
[----:B------:R-:W5:Y:S01]  /*bff0*/  LDC.64 R2, c[0x0][0x4a8] ;  /* 0x00012a00ff027b82 */ /* 0x000f620000000a00 */
[----:B------:R-:W-:Y:S11]  /*c000*/  ISETP.GE.U32.AND P2, PT, R12, R21, PT ;  /* 0x000000150c00720c */ /* 0x000ff60003f46070 */
[----:B-1----:R-:W-:Y:S02]  /*c010*/  @!P0 SEL R5, R16, RZ, P2 ;  /* 0x000000ff10058207 */ /* 0x002fe40001000000 */
[----:B------:R-:W-:Y:S02]  /*c020*/  @!P0 SEL R0, R153, RZ, P2 ;  /* 0x000000ff99008207 */ /* 0x000fe40001000000 */
[----:B------:R-:W-:Y:S05]  /*c030*/  @!P0 IADD3 R5, P1, PT, R122, R5, RZ ;  /* 0x000000057a058210 */ /* 0x000fea0007f3e0ff */
[----:B------:R-:W-:Y:S02]  /*c040*/  @!P0 IMAD.X R0, R99, 0x1, R0, P1 ;  /* 0x0000000163008824 */ /* 0x000fe400008e0600 */
[----:B-----5:R-:W-:Y:S03]  /*c050*/  IMAD.WIDE.U32 R26, R2, 0x160, R22 ;  /* 0x00000160021a7825 */ /* 0x020fe600078e0016 */
[----:B------:R-:W-:Y:S01]  /*c060*/  @!P0 SHF.L.U64.HI R0, R5, 0x1, R0 ;  /* 0x0000000105008819 */ /* 0x000fe20000010200 */
[----:B------:R-:W-:Y:S04]  /*c070*/  IMAD R3, R3, 0x160, RZ ;  /* 0x0000016003037824 */ /* 0x000fe800078e02ff */
[----:B------:R-:W-:Y:S01]  /*c080*/  IMAD.IADD R27, R3, 0x1, R27 ;  /* 0x00000001031b7824 */ /* 0x000fe200078e021b */
[----:B------:R-:W-:Y:S01]  /*c090*/  @!P0 SHF.L.U32 R3, R5, 0x1, RZ ;  /* 0x0000000105038819 */ /* 0x000fe200000006ff */
[----:B------:R-:W-:Y:S03]  /*c0a0*/  @!P0 IMAD.WIDE R6, R19, 0x2, R26 ;  /* 0x0000000213068825 */ /* 0x000fe600078e021a */
[C---:B------:R-:W-:Y:S01]  /*c0b0*/  @!P0 IADD3 R44, P1, PT, R3.reuse, R84, RZ ;  /* 0x00000054032c8210 */ /* 0x040fe20007f3e0ff */
[----:B------:R-:W5:Y:S04]  /*c0c0*/  LDG.E.128 R36, desc[UR4][R26.64] ;  /* 0x000000041a247981 */ /* 0x000f68000c1e1d00 */
[C---:B------:R-:W-:Y:S01]  /*c0d0*/  @!P0 IMAD.X R45, R0.reuse, 0x1, R85, P1 ;  /* 0x00000001002d8824 */ /* 0x040fe200008e0655 */
[----:B------:R-:W-:Y:S03]  /*c0e0*/  @!P0 IADD3 R24, P1, PT, R3, R86, RZ ;  /* 0x0000005603188210 */ /* 0x000fe60007f3e0ff */
[----:B------:R-:W2:Y:S01]  /*c0f0*/  @!P0 LDG.E.128 R4, desc[UR4][R6.64] ;  /* 0x0000000406048981 */ /* 0x000ea2000c1e1d00 */
[----:B------:R-:W-:Y:S02]  /*c100*/  @!P0 IADD3.X R25, PT, PT, R0, R87, RZ, P1, !PT ;  /* 0x0000005700198210 */ /* 0x000fe40000ffe4ff */
[----:B------:R-:W-:Y:S02]  /*c110*/  PLOP3.LUT P1, PT, PT, PT, PT, 0x80, 0x8 ;  /* 0x000000000008781c */ /* 0x000fe40003f2f070 */
[----:B------:R-:W-:Y:S03]  /*c120*/  @!P0 PLOP3.LUT P1, PT, P2, PT, PT, 0x80, 0x8 ;  /* 0x000000000008881c */ /* 0x000fe6000172f070 */
[----:B------:R-:W3:Y:S08]  /*c130*/  @!P0 LDG.E.128 R44, desc[UR4][R44.64] ;  /* 0x000000042c2c8981 */ /* 0x000ef0000c1e1d00 */
[----:B------:R1:W4:Y:S01]  /*c140*/  @!P0 LDG.E.128 R40, desc[UR4][R24.64] ;  /* 0x0000000418288981 */ /* 0x000322000c1e1d00 */
[C---:B--2---:R-:W-:Y:S01]  /*c150*/  @!P0 SHF.L.U32 R8, R7.reuse, 0x10, RZ ;  /* 0x0000001007088819 */ /* 0x044fe200000006ff */
[C---:B------:R-:W-:Y:S01]  /*c160*/  @!P0 IMAD.U32 R0, R4.reuse, 0x10000, RZ ;  /* 0x0001000004008824 */ /* 0x040fe200078e00ff */
[----:B-1----:R-:W-:Y:S02]  /*c170*/  @!P0 LOP3.LUT R25, R7, 0xffff0000, RZ, 0xc0, !PT ;  /* 0xffff000007198812 */ /* 0x002fe400078ec0ff */
[----:B------:R-:W-:Y:S02]  /*c180*/  @!P0 LOP3.LUT R2, R4, 0xffff0000, RZ, 0xc0, !PT ;  /* 0xffff000004028812 */ /* 0x000fe400078ec0ff */
[----:B------:R-:W-:Y:S02]  /*c190*/  @!P0 SHF.L.U32 R3, R5, 0x10, RZ ;  /* 0x0000001005038819 */ /* 0x000fe400000006ff */
[C---:B---3--:R-:W-:Y:S01]  /*c1a0*/  @!P0 SHF.L.U32 R7, R47.reuse, 0x10, RZ ;  /* 0x000000102f078819 */ /* 0x048fe200000006ff */
[----:B------:R-:W-:Y:S01]  /*c1b0*/  @!P0 IMAD.U32 R33, R44, 0x10000, RZ ;  /* 0x000100002c218824 */ /* 0x000fe200078e00ff */
[----:B------:R-:W-:Y:S01]  /*c1c0*/  @!P0 LOP3.LUT R18, R47, 0xffff0000, RZ, 0xc0, !PT ;  /* 0xffff00002f128812 */ /* 0x000fe200078ec0ff */
[C---:B------:R-:W-:Y:S01]  /*c1d0*/  @!P0 IMAD.U32 R20, R46.reuse, 0x10000, RZ ;  /* 0x000100002e148824 */ /* 0x040fe200078e00ff */
[----:B------:R-:W-:Y:S01]  /*c1e0*/  @!P0 LOP3.LUT R27, R46, 0xffff0000, RZ, 0xc0, !PT ;  /* 0xffff00002e1b8812 */ /* 0x000fe200078ec0ff */
[----:B------:R-:W-:Y:S01]  /*c1f0*/  @!P1 FADD.FTZ R33, -R33, -RZ ;  /* 0x800000ff21219221 */ /* 0x000fe20000010100 */
[----:B------:R-:W-:Y:S01]  /*c200*/  @!P0 SHF.L.U32 R24, R45, 0x10, RZ ;  /* 0x000000102d188819 */ /* 0x000fe200000006ff */
[----:B------:R-:W-:Y:S01]  /*c210*/  @!P1 FADD.FTZ R7, -R7, -RZ ;  /* 0x800000ff07079221 */ /* 0x000fe20000010100 */
[----:B------:R-:W-:Y:S01]  /*c220*/  @!P0 LOP3.LUT R4, R5, 0xffff0000, RZ, 0xc0, !PT ;  /* 0xffff000005048812 */ /* 0x000fe200078ec0ff */
[----:B------:R-:W-:Y:S01]  /*c230*/  @!P1 FADD.FTZ R18, -R18, -RZ ;  /* 0x800000ff12129221 */ /* 0x000fe20000010100 */
[----:B------:R-:W-:Y:S01]  /*c240*/  @!P0 LOP3.LUT R31, R44, 0xffff0000, RZ, 0xc0, !PT ;  /* 0xffff00002c1f8812 */ /* 0x000fe200078ec0ff */
[----:B------:R-:W-:Y:S01]  /*c250*/  @!P0 FMUL.FTZ R0, R0, R33 ;  /* 0x0000002100008220 */ /* 0x000fe20000410000 */
[----:B------:R-:W-:Y:S01]  /*c260*/  @!P0 LOP3.LUT R29, R45, 0xffff0000, RZ, 0xc0, !PT ;  /* 0xffff00002d1d8812 */ /* 0x000fe200078ec0ff */
[C---:B------:R-:W-:Y:S01]  /*c270*/  @!P0 IMAD.U32 R5, R6.reuse, 0x10000, RZ ;  /* 0x0001000006058824 */ /* 0x040fe200078e00ff */
[----:B------:R-:W-:Y:S01]  /*c280*/  @!P0 LOP3.LUT R6, R6, 0xffff0000, RZ, 0xc0, !PT ;  /* 0xffff000006068812 */ /* 0x000fe200078ec0ff */
[----:B------:R-:W1:Y:S01]  /*c290*/  LDC.64 R32, c[0x0][0x3b8] ;  /* 0x0000ee00ff207b82 */ /* 0x000e620000000a00 */
[----:B----4-:R-:W-:Y:S01]  /*c2a0*/  @!P0 LOP3.LUT R26, R41, 0xffff0000, RZ, 0xc0, !PT ;  /* 0xffff0000291a8812 */ /* 0x010fe200078ec0ff */
[----:B------:R-:W-:Y:S01]  /*c2b0*/  @!P0 FMUL.FTZ R7, R8, R7 ;  /* 0x0000000708078220 */ /* 0x000fe20000410000 */
[----:B------:R-:W-:Y:S01]  /*c2c0*/  @!P0 SHF.L.U32 R28, R42, 0x10, RZ ;  /* 0x000000102a1c8819 */ /* 0x000fe200000006ff */
[----:B------:R-:W-:Y:S01]  /*c2d0*/  @!P1 FADD.FTZ R27, -R27, -RZ ;  /* 0x800000ff1b1b9221 */ /* 0x000fe20000010100 */
[----:B------:R-:W-:Y:S01]  /*c2e0*/  @!P0 FMUL.FTZ R8, R25, R18 ;  /* 0x0000001219088220 */ /* 0x000fe20000410000 */
[----:B------:R-:W-:Y:S01]  /*c2f0*/  @!P1 FADD.FTZ R20, -R20, -RZ ;  /* 0x800000ff14149221 */ /* 0x000fe20000010100 */
[----:B-----5:R-:W-:Y:S02]  /*c300*/  @!P0 IMAD.U32 R25, R36, 0x10000, RZ ;  /* 0x0001000024198824 */ /* 0x020fe400078e00ff */
[----:B------:R-:W-:Y:S01]  /*c310*/  @!P1 FADD.FTZ R24, -R24, -RZ ;  /* 0x800000ff18189221 */ /* 0x000fe20000010100 */
[----:B------:R-:W-:Y:S02]  /*c320*/  @!P0 IMAD.U32 R18, R40, 0x10000, RZ ;  /* 0x0001000028128824 */ /* 0x000fe400078e00ff */
[----:B------:R-:W-:Y:S01]  /*c330*/  @!P1 FADD.FTZ R31, -R31, -RZ ;  /* 0x800000ff1f1f9221 */ /* 0x000fe20000010100 */
[----:B------:R-:W-:Y:S01]  /*c340*/  @!P0 FMUL.FTZ R6, R6, R27 ;  /* 0x0000001b06068220 */ /* 0x000fe20000410000 */
[----:B------:R-:W-:Y:S01]  /*c350*/  @!P0 LOP3.LUT R27, R36, 0xffff0000, RZ, 0xc0, !PT ;  /* 0xffff0000241b8812 */ /* 0x000fe200078ec0ff */
[----:B------:R-:W-:Y:S01]  /*c360*/  @!P1 FADD.FTZ R29, -R29, -RZ ;  /* 0x800000ff1d1d9221 */ /* 0x000fe20000010100 */
[----:B------:R-:W-:Y:S01]  /*c370*/  @!P0 FMUL.FTZ R5, R5, R20 ;  /* 0x0000001405058220 */ /* 0x000fe20000410000 */
[----:B------:R-:W-:Y:S01]  /*c380*/  @!P0 LOP3.LUT R20, R40, 0xffff0000, RZ, 0xc0, !PT ;  /* 0xffff000028148812 */ /* 0x000fe200078ec0ff */
[----:B------:R-:W-:Y:S01]  /*c390*/  @!P0 FFMA.FTZ R0, R25, R18, R0 ;  /* 0x0000001219008223 */ /* 0x000fe20000010000 */
[----:B------:R-:W-:Y:S01]  /*c3a0*/  @!P0 SHF.L.U32 R18, R37, 0x10, RZ ;  /* 0x0000001025128819 */ /* 0x000fe200000006ff */
[----:B------:R-:W-:Y:S01]  /*c3b0*/  @!P0 FMUL.FTZ R3, R3, R24 ;  /* 0x0000001803038220 */ /* 0x000fe20000410000 */
[----:B------:R-:W-:Y:S01]  /*c3c0*/  @!P0 SHF.L.U32 R24, R41, 0x10, RZ ;  /* 0x0000001029188819 */ /* 0x000fe200000006ff */
        /* <DEDUP_REMOVED lines=12> */
[----:B------:R-:W-:Y:S01]  /*c490*/  @!P0 IMAD.U32 R30, R43, 0x10000, RZ ;  /* 0x000100002b1e8824 */ /* 0x000fe200078e00ff */
[----:B------:R-:W-:Y:S01]  /*c4a0*/  @!P0 F2FP.BF16.F32.PACK_AB R0, R2, R0 ;  /* 0x000000000200823e */ /* 0x000fe200000010ff */
[----:B------:R-:W-:Y:S01]  /*c4b0*/  @!P0 FFMA.FTZ R5, R20, R28, R5 ;  /* 0x0000001c14058223 */ /* 0x000fe20000010005 */
[----:B------:R-:W-:Y:S01]  /*c4c0*/  @!P0 F2FP.BF16.F32.PACK_AB R3, R4, R3 ;  /* 0x000000030403823e */ /* 0x000fe200000010ff */
[----:B------:R-:W-:Y:S01]  /*c4d0*/  @!P0 FFMA.FTZ R6, R27, R29, R6 ;  /* 0x0000001d1b068223 */ /* 0x000fe20000010006 */
[----:B------:R-:W-:Y:S01]  /*c4e0*/  @!P0 MOV R36, R0 ;  /* 0x0000000000248202 */ /* 0x000fe20000000f00 */
[----:B-1----:R-:W-:Y:S02]  /*c4f0*/  IMAD R33, R33, 0x160, RZ ;  /* 0x0000016021217824 */ /* 0x002fe400078e02ff */
[----:B------:R-:W-:Y:S01]  /*c500*/  @!P0 FFMA.FTZ R7, R18, R30, R7 ;  /* 0x0000001e12078223 */ /* 0x000fe20000010007 */
        /* <DEDUP_REMOVED lines=9> */
.L_x_817:
[----:B------:R-:W-:Y:S05]  /*c5a0*/  BSYNC.RECONVERGENT B0 ;  /* 0x0000000000007941 */ /* 0x000fea0003800200 */
.L_x_816:
[----:B------:R-:W-:Y:S01]  /*c5b0*/  ISETP.NE.AND P0, PT, R145, RZ, PT ;  /* 0x000000ff9100720c */ /* 0x000fe20003f05270 */
[----:B------:R-:W-:Y:S11]  /*c5c0*/  BSSY.RECONVERGENT B0, `(.L_x_818) ;  /* 0x000005f000007945 */ /* 0x000ff60003800200 */
[----:B------:R-:W-:Y:S01]  /*c5d0*/  @!UPT UIADD3 URZ, UPT, UPT, URZ, URZ, URZ ;  /* 0x000000fffffff290 */ /* 0x000fe2000fffe0ff */
[----:B------:R-:W-:Y:S05]  /*c5e0*/  @P0 BRA `(.L_x_819) ;  /* 0x0000000400700947 */ /* 0x000fea0003800000 */
[C---:B------:R-:W-:Y:S01]  /*c5f0*/  ISETP.GE.AND P0, PT, R12.reuse, R17, PT ;  /* 0x000000110c00720c */ /* 0x040fe20003f06270 */
[----:B------:R-:W5:Y:S01]  /*c600*/  LDC.64 R2, c[0x0][0x4a8] ;  /* 0x00012a00ff027b82 */ /* 0x000f620000000a00 */
[----:B------:R-:W-:Y:S11]  /*c610*/  ISETP.GE.U32.AND P2, PT, R12, R21, PT ;  /* 0x000000150c00720c */ /* 0x000ff60003f46070 */
[----:B------:R-:W-:Y:S04]  /*c620*/  @!P0 SEL R0, R16, RZ, P2 ;  /* 0x000000ff10008207 */ /* 0x000fe80001000000 */
[----:B-1----:R-:W-:Y:S01]  /*c630*/  @!P0 IADD3 R5, P1, PT, R121, R0, RZ ;  /* 0x0000000079058210 */ /* 0x002fe20007f3e0ff */
[----:B-----5:R-:W-:Y:S04]  /*c640*/  IMAD.WIDE.U32 R26, R2, 0x180, R22 ;  /* 0x00000180021a7825 */ /* 0x020fe800078e0016 */
[----:B------:R-:W-:Y:S04]  /*c650*/  IMAD R3, R3, 0x180, RZ ;  /* 0x0000018003037824 */ /* 0x000fe800078e02ff */
[----:B------:R-:W-:Y:S01]  /*c660*/  IMAD.IADD R27, R3, 0x1, R27 ;  /* 0x00000001031b7824 */ /* 0x000fe200078e021b */
[----:B------:R-:W-:Y:S01]  /*c670*/  @!P0 SEL R3, R153, RZ, P2 ;  /* 0x000000ff99038207 */ /* 0x000fe20001000000 */
[----:B------:R-:W-:Y:S03]  /*c680*/  @!P0 IMAD.WIDE R6, R19, 0x2, R26 ;  /* 0x0000000213068825 */ /* 0x000fe600078e021a */
[----:B------:R-:W5:Y:S01]  /*c690*/  LDG.E.128 R36, desc[UR4][R26.64] ;  /* 0x000000041a247981 */ /* 0x000f62000c1e1d00 */
[----:B------:R-:W-:Y:S01]  /*c6a0*/  @!P0 IMAD.X R0, R98, 0x1, R3, P1 ;  /* 0x0000000162008824 */ /* 0x000fe200008e0603 */
[C---:B------:R-:W-:Y:S04]  /*c6b0*/  @!P0 SHF.L.U32 R3, R5.reuse, 0x1, RZ ;  /* 0x0000000105038819 */ /* 0x040fe800000006ff */
[----:B------:R-:W-:Y:S02]  /*c6c0*/  @!P0 SHF.L.U64.HI R0, R5, 0x1, R0 ;  /* 0x0000000105008819 */ /* 0x000fe40000010200 */
[C---:B------:R-:W-:Y:S01]  /*c6d0*/  @!P0 IADD3 R44, P1, PT, R3.reuse, R84, RZ ;  /* 0x00000054032c8210 */ /* 0x040fe20007f3e0ff */
[----:B------:R-:W2:Y:S04]  /*c6e0*/  @!P0 LDG.E.128 R4, desc[UR4][R6.64] ;  /* 0x0000000406048981 */ /* 0x000ea8000c1e1d00 */
[C---:B------:R-:W-:Y:S01]  /*c6f0*/  @!P0 IMAD.X R45, R0.reuse, 0x1, R85, P1 ;  /* 0x00000001002d8824 */ /* 0x040fe200008e0655 */
[----:B------:R-:W-:Y:S04]  /*c700*/  @!P0 IADD3 R24, P1, PT, R3, R86, RZ ;  /* 0x0000005603188210 */ /* 0x000fe80007f3e0ff */
[----:B------:R-:W-:Y:S01]  /*c710*/  @!P0 IADD3.X R25, PT, PT, R0, R87, RZ, P1, !PT ;  /* 0x0000005700198210 */ /* 0x000fe20000ffe4ff */
[----:B------:R-:W3:Y:S01]  /*c720*/  @!P0 LDG.E.128 R44, desc[UR4][R44.64] ;  /* 0x000000042c2c8981 */ /* 0x000ee2000c1e1d00 */
[----:B------:R-:W-:Y:S02]  /*c730*/  PLOP3.LUT P1, PT, PT, PT, PT, 0x80, 0x8 ;  /* 0x000000000008781c */ /* 0x000fe40003f2f070 */
[----:B------:R-:W-:Y:S05]  /*c740*/  @!P0 PLOP3.LUT P1, PT, P2, PT, PT, 0x80, 0x8 ;  /* 0x000000000008881c */ /* 0x000fea000172f070 */
[----:B------:R1:W4:Y:S01]  /*c750*/  @!P0 LDG.E.128 R40, desc[UR4][R24.64] ;  /* 0x0000000418288981 */ /* 0x000322000c1e1d00 */
[C---:B--2---:R-:W-:Y:S01]  /*c760*/  @!P0 SHF.L.U32 R8, R7.reuse, 0x10, RZ ;  /* 0x0000001007088819 */ /* 0x044fe200000006ff */
[C---:B------:R-:W-:Y:S01]  /*c770*/  @!P0 IMAD.U32 R0, R4.reuse, 0x10000, RZ ;  /* 0x0001000004008824 */ /* 0x040fe200078e00ff */
[----:B-1----:R-:W-:Y:S02]  /*c780*/  @!P0 LOP3.LUT R25, R7, 0xffff0000, RZ, 0xc0, !PT ;  /* 0xffff000007198812 */ /* 0x002fe400078ec0ff */
[----:B------:R-:W-:Y:S02]  /*c790*/  @!P0 LOP3.LUT R2, R4, 0xffff0000, RZ, 0xc0, !PT ;  /* 0xffff000004028812 */ /* 0x000fe400078ec0ff */
[C---:B------:R-:W-:Y:S02]  /*c7a0*/  @!P0 SHF.L.U32 R3, R5.reuse, 0x10, RZ ;  /* 0x0000001005038819 */ /* 0x040fe400000006ff */
[----:B------:R-:W-:Y:S01]  /*c7b0*/  @!P0 LOP3.LUT R4, R5, 0xffff0000, RZ, 0xc0, !PT ;  /* 0xffff000005048812 */ /* 0x000fe200078ec0ff */
[----:B------:R-:W-:Y:S01]  /*c7c0*/  @!P0 IMAD.U32 R5, R6, 0x10000, RZ ;  /* 0x0001000006058824 */ /* 0x000fe200078e00ff */
        /* <DEDUP_REMOVED lines=62> */
.L_x_819:
[----:B------:R-:W-:Y:S05]  /*cbb0*/  BSYNC.RECONVERGENT B0 ;  /* 0x0000000000007941 */ /* 0x000fea0003800200 */
.L_x_818:
[----:B------:R-:W-:Y:S01]  /*cbc0*/  ISETP.NE.AND P1, PT, R143, RZ, PT ;  /* 0x000000ff8f00720c */ /* 0x000fe20003f25270 */
[----:B------:R-:W-:Y:S01]  /*cbd0*/  BSSY.RECONVERGENT B0, `(.L_x_820) ;  /* 0x0000061000007945 */ /* 0x000fe20003800200 */
[----:B------:R-:W-:Y:S04]  /*cbe0*/  ISETP.NE.AND P0, PT, R139, RZ, PT ;  /* 0x000000ff8b00720c */ /* 0x000fe80003f05270 */
[C---:B------:R-:W-:Y:S04]  /*cbf0*/  ISETP.GE.OR P0, PT, R130.reuse, R113, P0 ;  /* 0x000000718200720c */ /* 0x040fe80000706670 */
[----:B------:R-:W-:Y:S03]  /*cc00*/  ISETP.LT.OR P3, PT, R130, R115, P0 ;  /* 0x000000738200720c */ /* 0x000fe60000761670 */
[----:B------:R-:W-:Y:S10]  /*cc10*/  @P1 BRA `(.L_x_821) ;  /* 0x0000000400701947 */ /* 0x000ff40003800000 */
        /* <DEDUP_REMOVED lines=92> */
.L_x_821:
[----:B------:R-:W-:Y:S05]  /*d1e0*/  BSYNC.RECONVERGENT B0 ;  /* 0x0000000000007941 */ /* 0x000fea0003800200 */
.L_x_820:
[----:B------:R-:W-:Y:S04]  /*d1f0*/  BSSY.RECONVERGENT B0, `(.L_x_822) ;  /* 0x000005e000007945 */ /* 0x000fe80003800200 */
[----:B------:R-:W-:Y:S05]  /*d200*/  @P3 BRA `(.L_x_823) ;  /* 0x0000000400703947 */ /* 0x000fea0003800000 */
[C---:B------:R-:W-:Y:S01]  /*d210*/  ISETP.GE.AND P0, PT, R12.reuse, R17, PT ;  /* 0x000000110c00720c */ /* 0x040fe20003f06270 */
[----:B------:R-:W5:Y:S01]  /*d220*/  LDC.64 R2, c[0x0][0x4a8] ;  /* 0x00012a00ff027b82 */ /* 0x000f620000000a00 */
[----:B------:R-:W-:Y:S07]  /*d230*/  ISETP.GE.U32.AND P2, PT, R12, R21, PT ;  /* 0x000000150c00720c */ /* 0x000fee0003f46070 */
[----:B-1----:R-:W4:Y:S04]  /*d240*/  LDC.64 R26, c[0x0][0x3b8] ;  /* 0x0000ee00ff1a7b82 */ /* 0x002f280000000a00 */
[----:B------:R-:W-:Y:S02]  /*d250*/  @!P0 SEL R16, R16, RZ, P2 ;  /* 0x000000ff10108207 */ /* 0x000fe40001000000 */
[----:B------:R-:W-:Y:S02]  /*d260*/  @!P0 SEL R153, R153, RZ, P2 ;  /* 0x000000ff99998207 */ /* 0x000fe40001000000 */
[----:B------:R-:W-:Y:S05]  /*d270*/  @!P0 IADD3 R5, P1, PT, R119, R16, RZ ;  /* 0x0000001077058210 */ /* 0x000fea0007f3e0ff */
[----:B------:R-:W-:Y:S05]  /*d280*/  @!P0 IMAD.X R0, R96, 0x1, R153, P1 ;  /* 0x0000000160008824 */ /* 0x000fea00008e0699 */
[----:B------:R-:W-:Y:S01]  /*d290*/  @!P0 SHF.L.U64.HI R0, R5, 0x1, R0 ;  /* 0x0000000105008819 */ /* 0x000fe20000010200 */
[----:B----4-:R-:W-:Y:S04]  /*d2a0*/  IMAD.WIDE.U32 R164, R26, 0x1c0, R164 ;  /* 0x000001c01aa47825 */ /* 0x010fe800078e00a4 */
[----:B-----5:R-:W-:Y:S04]  /*d2b0*/  IMAD.WIDE.U32 R22, R2, 0x1c0, R22 ;  /* 0x000001c002167825 */ /* 0x020fe800078e0016 */
[----:B------:R-:W-:Y:S02]  /*d2c0*/  IMAD R3, R3, 0x1c0, RZ ;  /* 0x000001c003037824 */ /* 0x000fe400078e02ff */
[----:B------:R-:W-:Y:S02]  /*d2d0*/  IMAD R27, R27, 0x1c0, RZ ;  /* 0x000001c01b1b7824 */ /* 0x000fe400078e02ff */
[----:B------:R-:W-:Y:S01]  /*d2e0*/  IMAD.IADD R23, R3, 0x1, R23 ;  /* 0x0000000103177824 */ /* 0x000fe200078e0217 */
[----:B------:R-:W-:Y:S01]  /*d2f0*/  @!P0 SHF.L.U32 R3, R5, 0x1, RZ ;  /* 0x0000000105038819 */ /* 0x000fe200000006ff */
[----:B------:R-:W-:Y:S02]  /*d300*/  IMAD.IADD R165, R27, 0x1, R165 ;  /* 0x000000011ba57824 */ /* 0x000fe400078e02a5 */
[----:B------:R-:W-:Y:S01]  /*d310*/  @!P0 IMAD.WIDE R6, R19, 0x2, R22 ;  /* 0x0000000213068825 */ /* 0x000fe200078e0216 */
[C---:B------:R-:W-:Y:S01]  /*d320*/  @!P0 IADD3 R36, P1, PT, R3.reuse, R84, RZ ;  /* 0x0000005403248210 */ /* 0x040fe20007f3e0ff */
[----:B------:R-:W4:Y:S04]  /*d330*/  LDG.E.128 R28, desc[UR4][R22.64] ;  /* 0x00000004161c7981 */ /* 0x000f28000c1e1d00 */
[C---:B------:R-:W-:Y:S01]  /*d340*/  @!P0 IMAD.X R37, R0.reuse, 0x1, R85, P1 ;  /* 0x0000000100258824 */ /* 0x040fe200008e0655 */
[----:B------:R-:W-:Y:S03]  /*d350*/  @!P0 IADD3 R20, P1, PT, R3, R86, RZ ;  /* 0x0000005603148210 */ /* 0x000fe60007f3e0ff */
[----:B------:R-:W5:Y:S01]  /*d360*/  @!P0 LDG.E.128 R4, desc[UR4][R6.64] ;  /* 0x0000000406048981 */ /* 0x000f62000c1e1d00 */
[----:B------:R-:W-:Y:S02]  /*d370*/  @!P0 IADD3.X R21, PT, PT, R0, R87, RZ, P1, !PT ;  /* 0x0000005700158210 */ /* 0x000fe40000ffe4ff */
[----:B------:R-:W-:Y:S02]  /*d380*/  PLOP3.LUT P1, PT, PT, PT, PT, 0x80, 0x8 ;  /* 0x000000000008781c */ /* 0x000fe40003f2f070 */
[----:B------:R-:W-:Y:S03]  /*d390*/  @!P0 PLOP3.LUT P1, PT, P2, PT, PT, 0x80, 0x8 ;  /* 0x000000000008881c */ /* 0x000fe6000172f070 */
[----:B------:R-:W2:Y:S08]  /*d3a0*/  @!P0 LDG.E.128 R36, desc[UR4][R36.64] ;  /* 0x0000000424248981 */ /* 0x000eb0000c1e1d00 */
[----:B------:R1:W3:Y:S01]  /*d3b0*/  @!P0 LDG.E.128 R32, desc[UR4][R20.64] ;  /* 0x0000000414208981 */ /* 0x0002e2000c1e1d00 */
[C---:B-----5:R-:W-:Y:S01]  /*d3c0*/  @!P0 SHF.L.U32 R16, R7.reuse, 0x10, RZ ;  /* 0x0000001007108819 */ /* 0x060fe200000006ff */
[----:B------:R-:W-:Y:S01]  /*d3d0*/  @!P0 IMAD.U32 R18, R6, 0x10000, RZ ;  /* 0x0001000006128824 */ /* 0x000fe200078e00ff */
[----:B------:R-:W-:Y:S01]  /*d3e0*/  @!P0 LOP3.LUT R17, R7, 0xffff0000, RZ, 0xc0, !PT ;  /* 0xffff000007118812 */ /* 0x000fe200078ec0ff */
[C---:B------:R-:W-:Y:S01]  /*d3f0*/  @!P0 IMAD.U32 R0, R4.reuse, 0x10000, RZ ;  /* 0x0001000004008824 */ /* 0x040fe200078e00ff */
[----:B------:R-:W-:Y:S02]  /*d400*/  @!P0 LOP3.LUT R2, R4, 0xffff0000, RZ, 0xc0, !PT ;  /* 0xffff000004028812 */ /* 0x000fe400078ec0ff */
[----:B------:R-:W-:Y:S02]  /*d410*/  @!P0 LOP3.LUT R19, R6, 0xffff0000, RZ, 0xc0, !PT ;  /* 0xffff000006138812 */ /* 0x000fe400078ec0ff */
[C---:B--2---:R-:W-:Y:S01]  /*d420*/  @!P0 SHF.L.U32 R7, R39.reuse, 0x10, RZ ;  /* 0x0000001027078819 */ /* 0x044fe200000006ff */
[----:B------:R-:W-:Y:S01]  /*d430*/  @!P0 IMAD.U32 R25, R36, 0x10000, RZ ;  /* 0x0001000024198824 */ /* 0x000fe200078e00ff */
[----:B------:R-:W-:Y:S02]  /*d440*/  @!P0 LOP3.LUT R8, R39, 0xffff0000, RZ, 0xc0, !PT ;  /* 0xffff000027088812 */ /* 0x000fe400078ec0ff */
[----:B------:R-:W-:Y:S01]  /*d450*/  @!P0 SHF.L.U32 R3, R5, 0x10, RZ ;  /* 0x0000001005038819 */ /* 0x000fe200000006ff */
[----:B------:R-:W-:Y:S01]  /*d460*/  @!P1 FADD.FTZ R7, -R7, -RZ ;  /* 0x800000ff07079221 */ /* 0x000fe20000010100 */
[----:B------:R-:W-:Y:S01]  /*d470*/  @!P0 LOP3.LUT R4, R5, 0xffff0000, RZ, 0xc0, !PT ;  /* 0xffff000005048812 */ /* 0x000fe200078ec0ff */
[----:B------:R-:W-:Y:S01]  /*d480*/  @!P1 FADD.FTZ R8, -R8, -RZ ;  /* 0x800000ff08089221 */ /* 0x000fe20000010100 */
[----:B------:R-:W-:Y:S01]  /*d490*/  @!P0 LOP3.LUT R6, R38, 0xffff0000, RZ, 0xc0, !PT ;  /* 0xffff000026068812 */ /* 0x000fe200078ec0ff */
[----:B------:R-:W-:Y:S01]  /*d4a0*/  @!P0 FMUL.FTZ R7, R16, R7 ;  /* 0x0000000710078220 */ /* 0x000fe20000410000 */
[----:B-1----:R-:W-:Y:S01]  /*d4b0*/  @!P0 SHF.L.U32 R20, R37, 0x10, RZ ;  /* 0x0000001025148819 */ /* 0x002fe200000006ff */
[----:B------:R-:W-:Y:S01]  /*d4c0*/  @!P0 IMAD.U32 R5, R38, 0x10000, RZ ;  /* 0x0001000026058824 */ /* 0x000fe200078e00ff */
[----:B------:R-:W-:Y:S01]  /*d4d0*/  @!P0 LOP3.LUT R23, R36, 0xffff0000, RZ, 0xc0, !PT ;  /* 0xffff000024178812 */ /* 0x000fe200078ec0ff */
[----:B------:R-:W-:Y:S01]  /*d4e0*/  @!P0 FMUL.FTZ R8, R17, R8 ;  /* 0x0000000811088220 */ /* 0x000fe20000410000 */
[----:B------:R-:W-:Y:S01]  /*d4f0*/  @!P0 LOP3.LUT R21, R37, 0xffff0000, RZ, 0xc0, !PT ;  /* 0xffff000025158812 */ /* 0x000fe200078ec0ff */
[----:B------:R-:W-:Y:S01]  /*d500*/  @!P1 FADD.FTZ R25, -R25, -RZ ;  /* 0x800000ff19199221 */ /* 0x000fe20000010100 */
[----:B---3--:R-:W-:Y:S01]  /*d510*/  @!P0 SHF.L.U32 R22, R34, 0x10, RZ ;  /* 0x0000001022168819 */ /* 0x008fe200000006ff */
[----:B------:R-:W-:Y:S01]  /*d520*/  @!P1 FADD.FTZ R6, -R6, -RZ ;  /* 0x800000ff06069221 */ /* 0x000fe20000010100 */
[----:B------:R-:W-:Y:S01]  /*d530*/  @!P1 FADD.FTZ R5, -R5, -RZ ;  /* 0x800000ff05059221 */ /* 0x000fe20000010100 */
[----:B----4-:R-:W-:Y:S02]  /*d540*/  @!P0 IMAD.U32 R17, R28, 0x10000, RZ ;  /* 0x000100001c118824 */ /* 0x010fe400078e00ff */
[----:B------:R-:W-:Y:S01]  /*d550*/  @!P0 FMUL.FTZ R0, R0, R25 ;  /* 0x0000001900008220 */ /* 0x000fe20000410000 */
[----:B------:R-:W-:Y:S01]  /*d560*/  @!P0 LOP3.LUT R25, R35, 0xffff0000, RZ, 0xc0, !PT ;  /* 0xffff000023198812 */ /* 0x000fe200078ec0ff */
[----:B------:R-:W-:Y:S02]  /*d570*/  @!P0 IMAD.U32 R16, R32, 0x10000, RZ ;  /* 0x0001000020108824 */ /* 0x000fe400078e00ff */
[----:B------:R-:W-:Y:S01]  /*d580*/  @!P1 FADD.FTZ R20, -R20, -RZ ;  /* 0x800000ff14149221 */ /* 0x000fe20000010100 */
[----:B------:R-:W-:Y:S01]  /*d590*/  @!P1 FADD.FTZ R23, -R23, -RZ ;  /* 0x800000ff17179221 */ /* 0x000fe20000010100 */
[----:B------:R-:W-:Y:S01]  /*d5a0*/  @!P1 FADD.FTZ R21, -R21, -RZ ;  /* 0x800000ff15159221 */ /* 0x000fe20000010100 */
[----:B------:R-:W-:Y:S01]  /*d5b0*/  @!P0 FMUL.FTZ R6, R19, R6 ;  /* 0x0000000613068220 */ /* 0x000fe20000410000 */
[----:B------:R-:W-:Y:S01]  /*d5c0*/  @!P0 LOP3.LUT R19, R28, 0xffff0000, RZ, 0xc0, !PT ;  /* 0xffff00001c138812 */ /* 0x000fe200078ec0ff */
        /* <DEDUP_REMOVED lines=11> */
[----:B------:R-:W-:Y:S01]  /*d680*/  @!P0 LOP3.LUT R23, R34, 0xffff0000, RZ, 0xc0, !PT ;  /* 0xffff000022178812 */ /* 0x000fe200078ec0ff */
[C---:B------:R-:W-:Y:S01]  /*d690*/  @!P0 IMAD.U32 R18, R30.reuse, 0x10000, RZ ;  /* 0x000100001e128824 */ /* 0x040fe200078e00ff */
        /* <DEDUP_REMOVED lines=11> */
[----:B------:R-:W-:Y:S01]  /*d750*/  @!P0 FFMA.FTZ R7, R16, R24, R7 ;  /* 0x0000001810078223 */ /* 0x000fe20000010007 */
[----:B------:R-:W-:Y:S01]  /*d760*/  @!P0 FFMA.FTZ R8, R17, R25, R8 ;  /* 0x0000001911088223 */ /* 0x000fe20000010008 */
[----:B------:R-:W-:Y:S01]  /*d770*/  @!P0 IMAD.MOV.U32 R29, RZ, RZ, R3 ;  /* 0x000000ffff1d8224 */ /* 0x000fe200078e0003 */
[----:B------:R-:W-:Y:S03]  /*d780*/  @!P0 F2FP.BF16.F32.PACK_AB R5, R6, R5 ;  /* 0x000000050605823e */ /* 0x000fe600000010ff */
[----:B------:R-:W-:Y:S02]  /*d790*/  @!P0 F2FP.BF16.F32.PACK_AB R8, R8, R7 ;  /* 0x000000070808823e */ /* 0x000fe400000010ff */
[----:B------:R-:W-:Y:S02]  /*d7a0*/  @!P0 MOV R30, R5 ;  /* 0x00000005001e8202 */ /* 0x000fe40000000f00 */
[----:B------:R-:W-:Y:S05]  /*d7b0*/  @!P0 MOV R31, R8 ;  /* 0x00000008001f8202 */ /* 0x000fea0000000f00 */
[----:B------:R1:W-:Y:S02]  /*d7c0*/  STG.E.128 desc[UR4][R164.64], R28 ;  /* 0x0000001ca4007986 */ /* 0x0003e4000c101d04 */
.L_x_823:
[----:B------:R-:W-:Y:S05]  /*d7d0*/  BSYNC.RECONVERGENT B0 ;  /* 0x0000000000007941 */ /* 0x000fea0003800200 */
.L_x_822:
[----:B------:R-:W1:Y:S01]  /*d7e0*/  LDC R17, c[0x0][0x450] ;  /* 0x00011400ff117b82 */ /* 0x000e620000000800 */
[----:B---3--:R-:W-:Y:S05]  /*d7f0*/  IMAD.U32 R155, R155, -0x80, RZ ;  /* 0xffffff809b9b7824 */ /* 0x008fea00078e00ff */
[C---:B------:R-:W-:Y:S02]  /*d800*/  LEA R86, P1, R155.reuse, R86, 0x1 ;  /* 0x000000569b567211 */ /* 0x040fe400078208ff */
[C---:B------:R-:W-:Y:S02]  /*d810*/  LEA R84, P0, R155.reuse, R84, 0x1 ;  /* 0x000000549b547211 */ /* 0x040fe400078008ff */
[C---:B------:R-:W-:Y:S02]  /*d820*/  LEA.HI.X.SX32 R87, R155.reuse, R87, 0x1, P1 ;  /* 0x000000579b577211 */ /* 0x040fe400008f0eff */
[----:B------:R-:W-:Y:S09]  /*d830*/  LEA.HI.X.SX32 R85, R155, R85, 0x1, P0 ;  /* 0x000000559b557211 */ /* 0x000ff200000f0eff */
.L_x_758:
[----:B------:R-:W-:Y:S05]  /*d840*/  BSYNC.RECONVERGENT B1 ;  /* 0x0000000000017941 */ /* 0x000fea0003800200 */
.L_x_756:
[----:B------:R-:W-:Y:S04]  /*d850*/  ISETP.NE.U32.AND P0, PT, RZ, UR12, PT ;  /* 0x0000000cff007c0c */ /* 0x000fe8000bf05070 */
[----:B------:R-:W-:Y:S11]  /*d860*/  ISETP.NE.AND.EX P0, PT, RZ, UR13, PT, P0 ;  /* 0x0000000dff007c0c */ /* 0x000ff6000bf05300 */
[----:B------:R-:W-:Y:S02]  /*d870*/  @!UPT UIADD3 URZ, UPT, UPT, URZ, URZ, URZ ;  /* 0x000000fffffff290 */ /* 0x000fe4000fffe0ff */
[----:B------:R-:W5:Y:S01]  /*d880*/  @!P0 LDC R2, c[0x0][0x3c0] ;  /* 0x0000f000ff028b82 */ /* 0x000f620000000800 */
[----:B------:R-:W-:Y:S07]  /*d890*/  @!P0 IMAD.MOV.U32 R3, RZ, RZ, RZ ;  /* 0x000000ffff038224 */ /* 0x000fee00078e00ff */
[----:B------:R-:W2:Y:S01]  /*d8a0*/  @!P0 LDC R0, c[0x0][0x3b8] ;  /* 0x0000ee00ff008b82 */ /* 0x000ea20000000800 */
[----:B------:R-:W-:Y:S01]  /*d8b0*/  @!P0 IADD3 R3, P1, PT, RZ, -R3, RZ ;  /* 0x80000003ff038210 */ /* 0x000fe20007f3e0ff */
[----:B--2---:R-:W-:Y:S02]  /*d8c0*/  @!P0 IMAD.SHL.U32 R0, R0, 0x100, RZ ;  /* 0x0000010000008824 */ /* 0x004fe400078e00ff */
[----:B-----5:R-:W-:Y:S02]  /*d8d0*/  @!P0 IMAD.SHL.U32 R2, R2, 0x100, RZ ;  /* 0x0000010002028824 */ /* 0x020fe400078e00ff */
[----:B------:R-:W-:Y:S02]  /*d8e0*/  @!P0 IMAD.X R0, RZ, RZ, ~R0, P1 ;  /* 0x000000ffff008224 */ /* 0x000fe400008e0e00 */
[----:B------:R-:W-:Y:S05]  /*d8f0*/  @!P0 IMAD.X R2, RZ, RZ, ~R2, P1 ;  /* 0x000000ffff028224 */ /* 0x000fea00008e0e02 */
[C---:B-1----:R-:W-:Y:S02]  /*d900*/  @!P0 SHF.R.S64 R5, R3.reuse, 0x1f, R2 ;  /* 0x0000001f03058819 */ /* 0x042fe40000001002 */
[----:B------:R-:W-:Y:S02]  /*d910*/  @!P0 SHF.R.S64 R3, R3, 0x1f, R0 ;  /* 0x0000001f03038819 */ /* 0x000fe40000001000 */
[----:B------:R-:W-:Y:S02]  /*d920*/  @!P0 IADD3 R78, P2, PT, R5, R78, RZ ;  /* 0x0000004e054e8210 */ /* 0x000fe40007f5e0ff */
[----:B------:R-:W-:Y:S02]  /*d930*/  @!P0 IADD3 R80, P1, PT, R3, R80, RZ ;  /* 0x0000005003508210 */ /* 0x000fe40007f3e0ff */
[----:B------:R-:W-:Y:S02]  /*d940*/  @!P0 LEA.HI.X.SX32 R77, R2, R77, 0x1, P2 ;  /* 0x0000004d024d8211 */ /* 0x000fe400010f0eff */
[----:B------:R-:W-:Y:S01]  /*d950*/  @!P0 LEA.HI.X.SX32 R81, R0, R81, 0x1, P1 ;  /* 0x0000005100518211 */ /* 0x000fe200008f0eff */
[----:B------:R-:W-:Y:S08]  /*d960*/  @!P0 BRA `(.L_x_824) ;  /* 0x0000000400208947 */ /* 0x000ff00003800000 */
[----:B------:R-:W-:Y:S11]  /*d970*/  ISETP.GT.AND P0, PT, R141, R74, PT ;  /* 0x0000004a8d00720c */ /* 0x000ff60003f04270 */
[----:B------:R-:W-:Y:S02]  /*d980*/  @!UPT UIADD3 URZ, UPT, UPT, URZ, URZ, URZ ;  /* 0x000000fffffff290 */ /* 0x000fe4000fffe0ff */
[----:B------:R-:W-:Y:S05]  /*d990*/  @!P0 BRA `(.L_x_824) ;  /* 0x0000000400148947 */ /* 0x000fea0003800000 */
[----:B------:R-:W1:Y:S01]  /*d9a0*/  LDC R3, c[0x0][0x4f0] ;  /* 0x00013c00ff037b82 */ /* 0x000e620000000800 */
[----:B------:R-:W-:Y:S02]  /*d9b0*/  MOV R18, RZ ;  /* 0x000000ff00127202 */ /* 0x000fe40000000f00 */
[----:B------:R-:W-:Y:S02]  /*d9c0*/  IABS R4, R154 ;  /* 0x0000009a00047213 */ /* 0x000fe40000000000 */
[----:B-1----:R-:W-:Y:S04]  /*d9d0*/  IABS R0, R3 ;  /* 0x0000000300007213 */ /* 0x002fe80000000000 */
[----:B------:R-:W1:Y:S10]  /*d9e0*/  I2F.RP R7, R0 ;  /* 0x0000000000077306 */ /* 0x000e740000209400 */
[----:B-1----:R-:W1:Y:S02]  /*d9f0*/  MUFU.RCP R2, R7 ;  /* 0x0000000700027308 */ /* 0x002e640000001000 */
[----:B-1----:R-:W-:Y:S08]  /*da00*/  VIADD R6, R2, 0xffffffe ;  /* 0x0ffffffe02067836 */ /* 0x002ff00000000000 */
[----:B------:R-:W1:Y:S02]  /*da10*/  F2I.FTZ.U32.TRUNC.NTZ R19, R6 ;  /* 0x0000000600137305 */ /* 0x000e64000021f000 */
[--C-:B-1----:R-:W-:Y:S04]  /*da20*/  IMAD.MOV R2, RZ, RZ, -R19.reuse ;  /* 0x000000ffff027224 */ /* 0x102fe800078e0a13 */
[----:B------:R-:W-:Y:S01]  /*da30*/  IMAD R5, R2, R0, RZ ;  /* 0x0000000002057224 */ /* 0x000fe200078e02ff */
[----:B------:R-:W-:Y:S03]  /*da40*/  IABS R2, R114 ;  /* 0x0000007200027213 */ /* 0x000fe60000000000 */
[----:B------:R-:W-:Y:S06]  /*da50*/  IMAD.HI.U32 R5, R19, R5, R18 ;  /* 0x0000000513057227 */ /* 0x000fec00078e0012 */
[C---:B------:R-:W-:Y:S04]  /*da60*/  IMAD.HI.U32 R7, R5.reuse, R2, RZ ;  /* 0x0000000205077227 */ /* 0x040fe800078e00ff */
[----:B------:R-:W-:Y:S04]  /*da70*/  IMAD.HI.U32 R5, R5, R4, RZ ;  /* 0x0000000405057227 */ /* 0x000fe800078e00ff */
[----:B---34-:R-:W-:Y:S02]  /*da80*/  IMAD.MOV R21, RZ, RZ, -R5 ;  /* 0x000000ffff157224 */ /* 0x018fe400078e0a05 */
[----:B------:R-:W-:Y:S02]  /*da90*/  IMAD.MOV R19, RZ, RZ, -R7 ;  /* 0x000000ffff137224 */ /* 0x000fe400078e0a07 */
[C---:B------:R-:W-:Y:S02]  /*daa0*/  IMAD R4, R0.reuse, R21, R4 ;  /* 0x0000001500047224 */ /* 0x040fe400078e0204 */
[C---:B------:R-:W-:Y:S03]  /*dab0*/  IMAD R2, R0.reuse, R19, R2 ;  /* 0x0000001300027224 */ /* 0x040fe600078e0202 */
[C---:B------:R-:W-:Y:S02]  /*dac0*/  ISETP.GT.U32.AND P1, PT, R0.reuse, R4, PT ;  /* 0x000000040000720c */ /* 0x040fe40003f24070 */
[----:B------:R-:W-:Y:S11]  /*dad0*/  ISETP.GT.U32.AND P0, PT, R0, R2, PT ;  /* 0x000000020000720c */ /* 0x000ff60003f04070 */
[----:B------:R-:W-:Y:S01]  /*dae0*/  @!P1 IADD3 R5, PT, PT, R5, 0x1, RZ ;  /* 0x0000000105059810 */ /* 0x000fe20007ffe0ff */
[----:B------:R-:W-:Y:S01]  /*daf0*/  @!P1 IMAD.IADD R4, R4, 0x1, -R0 ;  /* 0x0000000104049824 */ /* 0x000fe200078e0a00 */
[-C--:B------:R-:W-:Y:S01]  /*db00*/  @!P0 IADD3 R2, PT, PT, R2, -R0.reuse, RZ ;  /* 0x8000000002028210 */ /* 0x080fe20007ffe0ff */
[----:B------:R-:W-:Y:S01]  /*db10*/  @!P0 VIADD R7, R7, 0x1 ;  /* 0x0000000107078836 */ /* 0x000fe20000000000 */
[----:B------:R-:W-:Y:S02]  /*db20*/  ISETP.NE.AND P0, PT, R3, RZ, PT ;  /* 0x000000ff0300720c */ /* 0x000fe40003f05270 */
[-C--:B------:R-:W-:Y:S02]  /*db30*/  ISETP.GE.U32.AND P2, PT, R2, R0.reuse, PT ;  /* 0x000000000200720c */ /* 0x080fe40003f46070 */
[----:B------:R-:W-:Y:S02]  /*db40*/  ISETP.GE.U32.AND P3, PT, R4, R0, PT ;  /* 0x000000000400720c */ /* 0x000fe40003f66070 */
[-C--:B------:R-:W-:Y:S02]  /*db50*/  LOP3.LUT R0, R114, R3.reuse, RZ, 0x3c, !PT ;  /* 0x0000000372007212 */ /* 0x080fe400078e3cff */
[-C--:B------:R-:W-:Y:S02]  /*db60*/  LOP3.LUT R2, R154, R3.reuse, RZ, 0x3c, !PT ;  /* 0x000000039a027212 */ /* 0x080fe400078e3cff */
[----:B------:R-:W-:Y:S02]  /*db70*/  ISETP.GE.AND P4, PT, R0, RZ, PT ;  /* 0x000000ff0000720c */ /* 0x000fe40003f86270 */
[----:B------:R-:W-:Y:S02]  /*db80*/  ISETP.GE.AND P5, PT, R2, RZ, PT ;  /* 0x000000ff0200720c */ /* 0x000fe40003fa6270 */
[----:B------:R-:W-:Y:S01]  /*db90*/  LOP3.LUT R0, RZ, R3, RZ, 0x33, !PT ;  /* 0x00000003ff007212 */ /* 0x000fe200078e33ff */
[----:B------:R-:W-:Y:S02]  /*dba0*/  @P2 VIADD R7, R7, 0x1 ;  /* 0x0000000107072836 */ /* 0x000fe40000000000 */
[----:B------:R-:W-:Y:S06]  /*dbb0*/  @P3 IADD3 R5, PT, PT, R5, 0x1, RZ ;  /* 0x0000000105053810 */ /* 0x000fec0007ffe0ff */
[----:B------:R-:W-:Y:S02]  /*dbc0*/  @!P4 IMAD.MOV R7, RZ, RZ, -R7 ;  /* 0x000000ffff07c224 */ /* 0x000fe400078e0a07 */
[----:B------:R-:W-:Y:S03]  /*dbd0*/  @!P5 IADD3 R5, PT, PT, -R5, RZ, RZ ;  /* 0x000000ff0505d210 */ /* 0x000fe60007ffe1ff */
[C---:B------:R-:W-:Y:S02]  /*dbe0*/  SEL R2, R0.reuse, R7, !P0 ;  /* 0x0000000700027207 */ /* 0x040fe40004000000 */
[----:B------:R-:W-:Y:S02]  /*dbf0*/  SEL R5, R0, R5, !P0 ;  /* 0x0000000500057207 */ /* 0x000fe40004000000 */
[CC--:B------:R-:W-:Y:S02]  /*dc00*/  LEA R18, P1, R2.reuse, R238.reuse, 0x2 ;  /* 0x000000ee02127211 */ /* 0x0c0fe400078210ff */
[C---:B------:R-:W-:Y:S01]  /*dc10*/  LEA R22, P0, R5.reuse, R238, 0x2 ;  /* 0x000000ee05167211 */ /* 0x040fe200078010ff */
[C---:B------:R-:W-:Y:S01]  /*dc20*/  IMAD.IADD R0, R5.reuse, 0x1, -R2 ;  /* 0x0000000105007824 */ /* 0x040fe200078e0a02 */
[-C--:B------:R-:W-:Y:S02]  /*dc30*/  LEA.HI.X.SX32 R19, R2, R239.reuse, 0x2, P1 ;  /* 0x000000ef02137211 */ /* 0x080fe400008f16ff */
[----:B------:R-:W-:Y:S01]  /*dc40*/  LEA.HI.X.SX32 R23, R5, R239, 0x2, P0 ;  /* 0x000000ef05177211 */ /* 0x000fe200000f16ff */
[----:B------:R-:W-:Y:S02]  /*dc50*/  IMAD R0, R0, R3, -0x100 ;  /* 0xffffff0000007424 */ /* 0x000fe400078e0203 */
[----:B------:R-:W2:Y:S02]  /*dc60*/  LDG.E R7, desc[UR4][R18.64] ;  /* 0x0000000412077981 */ /* 0x000ea4000c1e1900 */
[----:B------:R-:W-:Y:S01]  /*dc70*/  IMAD.WIDE.U32 R20, R0, UR14, RZ ;  /* 0x0000000e00147c25 */ /* 0x000fe2000f8e00ff */
[----:B------:R-:W-:Y:S01]  /*dc80*/  SHF.R.S32.HI R5, RZ, 0x1f, R0 ;  /* 0x0000001fff057819 */ /* 0x000fe20000011400 */
[----:B------:R-:W2:Y:S02]  /*dc90*/  LDG.E R4, desc[UR4][R22.64] ;  /* 0x0000000416047981 */ /* 0x000ea4000c1e1900 */
[----:B--2---:R-:W-:Y:S02]  /*dca0*/  IADD3 R7, PT, PT, R7, -R4, RZ ;  /* 0x8000000407077210 */ /* 0x004fe40007ffe0ff */
[C---:B------:R-:W-:Y:S02]  /*dcb0*/  IMAD R4, R5.reuse, UR14, RZ ;  /* 0x0000000e05047c24 */ /* 0x040fe4000f8e02ff */
[----:B------:R-:W-:Y:S01]  /*dcc0*/  IMAD R5, R5, UR6, RZ ;  /* 0x0000000605057c24 */ /* 0x000fe2000f8e02ff */
[----:B------:R-:W-:Y:S01]  /*dcd0*/  SHF.R.S32.HI R6, RZ, 0x1f, R7 ;  /* 0x0000001fff067819 */ /* 0x000fe20000011407 */
[C---:B------:R-:W-:Y:S04]  /*dce0*/  IMAD.WIDE.U32 R18, R7.reuse, UR8, RZ ;  /* 0x0000000807127c25 */ /* 0x040fe8000f8e00ff */
[----:B------:R-:W-:Y:S02]  /*dcf0*/  IMAD R2, R6, UR8, RZ ;  /* 0x0000000806027c24 */ /* 0x000fe4000f8e02ff */
[----:B------:R-:W-:Y:S02]  /*dd00*/  IMAD R4, R0, UR15, R4 ;  /* 0x0000000f00047c24 */ /* 0x000fe4000f8e0204 */
[----:B------:R-:W-:Y:S02]  /*dd10*/  IMAD R2, R7, UR9, R2 ;  /* 0x0000000907027c24 */ /* 0x000fe4000f8e0202 */
[----:B------:R-:W-:Y:S02]  /*dd20*/  IMAD.IADD R21, R21, 0x1, R4 ;  /* 0x0000000115157824 */ /* 0x000fe400078e0204 */
[----:B------:R-:W-:Y:S01]  /*dd30*/  IMAD R6, R6, UR10, RZ ;  /* 0x0000000a06067c24 */ /* 0x000fe2000f8e02ff */
[----:B------:R-:W-:Y:S01]  /*dd40*/  IADD3 R19, PT, PT, R19, R2, RZ ;  /* 0x0000000213137210 */ /* 0x000fe20007ffe0ff */
[C---:B------:R-:W-:Y:S04]  /*dd50*/  IMAD.WIDE.U32 R20, R7.reuse, UR10, R20 ;  /* 0x0000000a07147c25 */ /* 0x040fe8000f8e0014 */
[----:B------:R-:W-:Y:S01]  /*dd60*/  IMAD.WIDE.U32 R18, R0, UR6, R18 ;  /* 0x0000000600127c25 */ /* 0x000fe2000f8e0012 */
[----:B------:R-:W-:Y:S03]  /*dd70*/  LEA R78, P1, R20, R78, 0x1 ;  /* 0x0000004e144e7211 */ /* 0x000fe600078208ff */
[----:B------:R-:W-:Y:S01]  /*dd80*/  IMAD R6, R7, UR11, R6 ;  /* 0x0000000b07067c24 */ /* 0x000fe2000f8e0206 */
[----:B------:R-:W-:Y:S01]  /*dd90*/  LEA R80, P0, R18, R80, 0x1 ;  /* 0x0000005012507211 */ /* 0x000fe200078008ff */
[----:B------:R-:W-:Y:S02]  /*dda0*/  IMAD R5, R0, UR7, R5 ;  /* 0x0000000700057c24 */ /* 0x000fe4000f8e0205 */
[----:B------:R-:W-:Y:S03]  /*ddb0*/  IMAD.IADD R6, R21, 0x1, R6 ;  /* 0x0000000115067824 */ /* 0x000fe600078e0206 */
[----:B------:R-:W-:Y:S02]  /*ddc0*/  IADD3 R5, PT, PT, R19, R5, RZ ;  /* 0x0000000513057210 */ /* 0x000fe40007ffe0ff */
[----:B------:R-:W-:Y:S02]  /*ddd0*/  LEA.HI.X R77, R20, R77, R6, 0x1, P1 ;  /* 0x0000004d144d7211 */ /* 0x000fe400008f0c06 */
[----:B------:R-:W-:Y:S07]  /*dde0*/  LEA.HI.X R81, R18, R81, R5, 0x1, P0 ;  /* 0x0000005112517211 */ /* 0x000fee00000f0c05 */
.L_x_824:
[----:B------:R-:W-:Y:S02]  /*ddf0*/  ISETP.GT.AND P0, PT, R79, R74, PT ;  /* 0x0000004a4f00720c */ /* 0x000fe40003f04270 */
[----:B------:R-:W-:Y:S02]  /*de00*/  IADD3 R82, P2, PT, R82, R89, RZ ;  /* 0x0000005952527210 */ /* 0x000fe40007f5e0ff */
[----:B------:R-:W-:Y:S03]  /*de10*/  IADD3 R10, P1, PT, R10, R91, RZ ;  /* 0x0000005b0a0a7210 */ /* 0x000fe60007f3e0ff */
[----:B------:R-:W-:Y:S02]  /*de20*/  IMAD.X R83, R83, 0x1, R88, P2 ;  /* 0x0000000153537824 */ /* 0x000fe400010e0658 */
[----:B------:R-:W-:Y:S04]  /*de30*/  IMAD.X R9, R9, 0x1, R90, P1 ;  /* 0x0000000109097824 */ /* 0x000fe800008e065a */
[----:B------:R-:W-:Y:S05]  /*de40*/  @P0 BRA `(.L_x_825) ;  /* 0xffffff4400a80947 */ /* 0x000fea000383ffff */
.L_x_755:
[----:B------:R-:W1:Y:S01]  /*de50*/  LDC R15, c[0x0][0x450] ;  /* 0x00011400ff0f7b82 */ /* 0x000e620000000800 */
[----:B------:R-:W-:Y:S01]  /*de60*/  LOP3.LUT R5, R64, 0x1f8, RZ, 0xc0, !PT ;  /* 0x000001f840057812 */ /* 0x000fe200078ec0ff */
[----:B------:R-:W-:Y:S01]  /*de70*/  UMOV UR7, 0x400 ;  /* 0x0000040000077882 */ /* 0x000fe20000000000 */
[----:B------:R-:W-:Y:S02]  /*de80*/  BSSY.RECONVERGENT B2, `(.L_x_826) ;  /* 0x00002e1000027945 */ /* 0x000fe40003800200 */
[----:B------:R-:W-:-:S03]  /*de90*/  LOP3.LUT R5, R5, 0x38, R68, 0x78, !PT ;  /* 0x0000003805057812 */ /* 0x000fc600078e7844 */
[----:B------:R-:W2:Y:S01]  /*dea0*/  S2UR UR6, SR_CgaCtaId ;  /* 0x00000000000679c3 */ /* 0x000ea20000008800 */
[----:B------:R-:W-:-:S07]  /*deb0*/  LOP3.LUT R64, R5, 0x1e00, R64, 0xf8, !PT ;  /* 0x00001e0005407812 */ /* 0x000fce00078ef840 */
[----:B------:R-:W3:Y:S08]  /*dec0*/  LDC.64 R2, c[0x0][0x3b0] ;  /* 0x0000ec00ff027b82 */ /* 0x000ef00000000a00 */
[----:B------:R-:W-:Y:S01]  /*ded0*/  BAR.SYNC.DEFER_BLOCKING 0x0 ;  /* 0x0000000000007b1d */ /* 0x000fe20000010000 */
[----:B-1----:R-:W-:Y:S01]  /*dee0*/  ISETP.NE.AND P0, PT, R15, RZ, PT ;  /* 0x000000ff0f00720c */ /* 0x002fe20003f05270 */
[----:B--2---:R-:W-:-:S06]  /*def0*/  ULEA UR6, UR6, UR7, 0x18 ;  /* 0x0000000706067291 */ /* 0x004fcc000f8ec0ff */
[----:B------:R-:W-:Y:S02]  /*df00*/  LEA R241, R64, UR6, 0x1 ;  /* 0x0000000640f17c11 */ /* 0x000fe4000f8e08ff */
[C---:B---3--:R-:W-:Y:S01]  /*df10*/  SHF.L.U64.HI R29, R2.reuse, 0x4, R3 ;  /* 0x00000004021d7819 */ /* 0x048fe20000010203 */
[----:B------:R-:W-:-:S03]  /*df20*/  IMAD.SHL.U32 R32, R2, 0x10, RZ ;  /* 0x0000001002207824 */ /* 0x000fc600078e00ff */
[----:B------:R-:W-:Y:S05]  /*df30*/  @P0 BRA `(.L_x_827) ;  /* 0x0000000000f40947 */ /* 0x000fea0003800000 */
[----:B------:R-:W1:Y:S01]  /*df40*/  LDCU.64 UR8, c[0x0][0x380] ;  /* 0x00007000ff0877ac */ /* 0x000e620008000a00 */
[----:B------:R-:W-:Y:S01]  /*df50*/  IMAD.IADD R71, R232, 0x1, -R71 ;  /* 0x00000001e8477824 */ /* 0x000fe200078e0a47 */
[----:B------:R-:W-:Y:S04]  /*df60*/  BSSY.RECONVERGENT B0, `(.L_x_828) ;  /* 0x000000e000007945 */ /* 0x000fe80003800200 */
[----:B------:R-:W-:Y:S02]  /*df70*/  ISETP.GE.AND P1, PT, R158, R71, PT ;  /* 0x000000479e00720c */ /* 0x000fe40003f26270 */
[----:B-1----:R-:W-:-:S04]  /*df80*/  LEA R4, P0, R156, UR8, 0x1 ;  /* 0x000000089c047c11 */ /* 0x002fc8000f8008ff */
[----:B------:R-:W-:-:S07]  /*df90*/  LEA.HI.X R5, R156, UR9, R75, 0x1, P0 ;  /* 0x000000099c057c11 */ /* 0x000fce00080f0c4b */
[----:B------:R-:W-:Y:S05]  /*dfa0*/  @P1 BRA `(.L_x_829) ;  /* 0x0000000000241947 */ /* 0x000fea0003800000 */
[----:B------:R-:W1:Y:S02]  /*dfb0*/  LDCU UR7, c[0x0][0x440] ;  /* 0x00008800ff0777ac */ /* 0x000e640008000800 */
[----:B-1----:R-:W-:-:S13]  /*dfc0*/  ISETP.GE.AND P0, PT, R12, UR7, PT ;  /* 0x000000070c007c0c */ /* 0x002fda000bf06270 */
[----:B------:R-:W-:Y:S05]  /*dfd0*/  @P0 BRA `(.L_x_830) ;  /* 0x0000000000140947 */ /* 0x000fea0003800000 */
[----:B------:R-:W-:Y:S01]  /*dfe0*/  @!PT LDS RZ, [RZ] ;  /* 0x00000000fffff984 */ /* 0x000fe20000000800 */
[----:B------:R-:W-:Y:S01]  /*dff0*/  @!PT LDS RZ, [RZ] ;  /* 0x00000000fffff984 */ /* 0x000fe20000000800 */
[----:B------:R-:W-:Y:S01]  /*e000*/  @!PT LDS RZ, [RZ] ;  /* 0x00000000fffff984 */ /* 0x000fe20000000800 */
[----:B------:R1:W-:Y:S01]  /*e010*/  LDGSTS.E.BYPASS.LTC128B.128 [R241], desc[UR4][R4.64] ;  /* 0x0000000004f17fae */ /* 0x0003e2000b981a04 */
[----:B------:R-:W-:Y:S05]  /*e020*/  BRA `(.L_x_829) ;  /* 0x0000000000047947 */ /* 0x000fea0003800000 */
.L_x_830:
[----:B------:R2:W-:Y:S02]  /*e030*/  STS.128 [R241], RZ ;  /* 0x000000fff1007388 */ /* 0x0005e40000000c00 */
.L_x_829:
[----:B------:R-:W-:Y:S05]  /*e040*/  BSYNC.RECONVERGENT B0 ;  /* 0x0000000000007941 */ /* 0x000fea0003800200 */
.L_x_828:
[----:B------:R-:W-:Y:S01]  /*e050*/  VIADD R30, R158, 0x10 ;  /* 0x000000109e1e7836 */ /* 0x000fe20000000000 */
[----:B-1----:R-:W-:Y:S01]  /*e060*/  LEA R4, P0, R32, R4, 0x1 ;  /* 0x0000000420047211 */ /* 0x002fe200078008ff */
[C---:B------:R-:W-:Y:S01]  /*e070*/  VIADD R34, R158.reuse, 0x20 ;  /* 0x000000209e227836 */ /* 0x040fe20000000000 */
[----:B------:R-:W-:Y:S01]  /*e080*/  BSSY.RECONVERGENT B0, `(.L_x_831) ;  /* 0x000000f000007945 */ /* 0x000fe20003800200 */
[----:B------:R-:W-:Y:S01]  /*e090*/  VIADD R10, R158, 0x30 ;  /* 0x000000309e0a7836 */ /* 0x000fe20000000000 */
[-C--:B------:R-:W-:Y:S02]  /*e0a0*/  ISETP.GE.AND P1, PT, R30, R71.reuse, PT ;  /* 0x000000471e00720c */ /* 0x080fe40003f26270 */
[-C--:B------:R-:W-:Y:S02]  /*e0b0*/  ISETP.GE.AND P2, PT, R34, R71.reuse, PT ;  /* 0x000000472200720c */ /* 0x080fe40003f46270 */
[----:B------:R-:W-:Y:S02]  /*e0c0*/  ISETP.GE.AND P3, PT, R10, R71, PT ;  /* 0x000000470a00720c */ /* 0x000fe40003f66270 */
[----:B------:R-:W-:-:S07]  /*e0d0*/  LEA.HI.X R5, R32, R5, R29, 0x1, P0 ;  /* 0x0000000520057211 */ /* 0x000fce00000f0c1d */
[----:B------:R-:W-:Y:S05]  /*e0e0*/  @P1 BRA `(.L_x_832) ;  /* 0x0000000000201947 */ /* 0x000fea0003800000 */
[----:B------:R-:W1:Y:S02]  /*e0f0*/  LDCU UR7, c[0x0][0x440] ;  /* 0x00008800ff0777ac */ /* 0x000e640008000800 */
[----:B-1----:R-:W-:-:S13]  /*e100*/  ISETP.GE.AND P0, PT, R12, UR7, PT ;  /* 0x000000070c007c0c */ /* 0x002fda000bf06270 */
[----:B------:R1:W-:Y:S01]  /*e110*/  @P0 STS.128 [R241+0x800], RZ ;  /* 0x000800fff1000388 */ /* 0x0003e20000000c00 */
[----:B------:R-:W-:Y:S05]  /*e120*/  @P0 BRA `(.L_x_832) ;  /* 0x0000000000100947 */ /* 0x000fea0003800000 */
[----:B------:R-:W-:Y:S01]  /*e130*/  @!PT LDS RZ, [RZ] ;  /* 0x00000000fffff984 */ /* 0x000fe20000000800 */
[----:B------:R-:W-:Y:S01]  /*e140*/  @!PT LDS RZ, [RZ] ;  /* 0x00000000fffff984 */ /* 0x000fe20000000800 */
[----:B------:R-:W-:Y:S01]  /*e150*/  @!PT LDS RZ, [RZ] ;  /* 0x00000000fffff984 */ /* 0x000fe20000000800 */
[----:B------:R3:W-:Y:S02]  /*e160*/  LDGSTS.E.BYPASS.LTC128B.128 [R241+0x800], desc[UR4][R4.64] ;  /* 0x0080000004f17fae */ /* 0x0007e4000b981a04 */
.L_x_832:
[----:B------:R-:W-:Y:S05]  /*e170*/  BSYNC.RECONVERGENT B0 ;  /* 0x0000000000007941 */ /* 0x000fea0003800200 */
.L_x_831:
[----:B------:R-:W-:Y:S04]  /*e180*/  BSSY.RECONVERGENT B0, `(.L_x_833) ;  /* 0x000000c000007945 */ /* 0x000fe80003800200 */
[----:B------:R-:W-:Y:S05]  /*e190*/  @P2 BRA `(.L_x_834) ;  /* 0x0000000000282947 */ /* 0x000fea0003800000 */
[----:B------:R-:W2:Y:S02]  /*e1a0*/  LDCU UR7, c[0x0][0x440] ;  /* 0x00008800ff0777ac */ /* 0x000ea40008000800 */
[----:B--2---:R-:W-:-:S13]  /*e1b0*/  ISETP.GE.AND P0, PT, R12, UR7, PT ;  /* 0x000000070c007c0c */ /* 0x004fda000bf06270 */
        /* <DEDUP_REMOVED lines=8> */
.L_x_834:
[----:B------:R-:W-:Y:S05]  /*e240*/  BSYNC.RECONVERGENT B0 ;  /* 0x0000000000007941 */ /* 0x000fea0003800200 */
.L_x_833:
[----:B------:R-:W-:Y:S05]  /*e250*/  @P3 BRA `(.L_x_835) ;  /* 0x00000028008c3947 */ /* 0x000fea0003800000 */
[----:B------:R-:W4:Y:S02]  /*e260*/  LDCU UR7, c[0x0][0x440] ;  /* 0x00008800ff0777ac */ /* 0x000f240008000800 */
[----:B----4-:R-:W-:-:S13]  /*e270*/  ISETP.GE.AND P0, PT, R12, UR7, PT ;  /* 0x000000070c007c0c */ /* 0x010fda000bf06270 */
[----:B------:R4:W-:Y:S01]  /*e280*/  @P0 STS.128 [R241+0x1800], RZ ;  /* 0x001800fff1000388 */ /* 0x0009e20000000c00 */
[----:B------:R-:W-:Y:S05]  /*e290*/  @P0 BRA `(.L_x_835) ;  /* 0x00000028007c0947 */ /* 0x000fea0003800000 */
[----:B---3--:R-:W-:-:S04]  /*e2a0*/  LEA R4, P0, R2, R4, 0x6 ;  /* 0x0000000402047211 */ /* 0x008fc800078030ff */
[----:B------:R-:W-:-:S05]  /*e2b0*/  LEA.HI.X R5, R2, R5, R3, 0x6, P0 ;  /* 0x0000000502057211 */ /* 0x000fca00000f3403 */
[----:B------:R-:W-:Y:S01]  /*e2c0*/  @!PT LDS RZ, [RZ] ;  /* 0x00000000fffff984 */ /* 0x000fe20000000800 */
[----:B------:R-:W-:Y:S01]  /*e2d0*/  @!PT LDS RZ, [RZ] ;  /* 0x00000000fffff984 */ /* 0x000fe20000000800 */
[----:B------:R-:W-:Y:S01]  /*e2e0*/  @!PT LDS RZ, [RZ] ;  /* 0x00000000fffff984 */ /* 0x000fe20000000800 */
[----:B------:R3:W-:Y:S01]  /*e2f0*/  LDGSTS.E.BYPASS.LTC128B.128 [R241+0x1800], desc[UR4][R4.64] ;  /* 0x0180000004f17fae */ /* 0x0007e2000b981a04 */
[----:B------:R-:W-:Y:S05]  /*e300*/  BRA `(.L_x_835) ;  /* 0x0000002800607947 */ /* 0x000fea0003800000 */
.L_x_827:
[----:B------:R-:W1:Y:S01]  /*e310*/  LDCU.64 UR8, c[0x0][0x470] ;  /* 0x00008e00ff0877ac */ /* 0x000e620008000a00 */
[----:B------:R-:W-:Y:S01]  /*e320*/  IMAD.MOV.U32 R0, RZ, RZ, RZ ;  /* 0x000000ffff007224 */ /* 0x000fe200078e00ff */
[----:B-1----:R-:W-:-:S04]  /*e330*/  ISETP.NE.U32.AND P0, PT, RZ, UR8, PT ;  /* 0x00000008ff007c0c */ /* 0x002fc8000bf05070 */
[----:B------:R-:W-:Y:S01]  /*e340*/  ISETP.NE.AND.EX P0, PT, RZ, UR9, PT, P0 ;  /* 0x00000009ff007c0c */ /* 0x000fe2000bf05300 */
[----:B------:R-:W1:Y:S01]  /*e350*/  LDCU.U8 UR7, c[0x0][0x533] ;  /* 0x0000a660ff0777ac */ /* 0x000e620008000000 */
[----:B------:R-:W2:Y:S11]  /*e360*/  LDCU.64 UR8, c[0x0][0x380] ;  /* 0x00007000ff0877ac */ /* 0x000eb60008000a00 */
[----:B------:R-:W3:Y:S01]  /*e370*/  @P0 LDG.E R0, desc[UR4][R160.64] ;  /* 0x00000004a0000981 */ /* 0x000ee2000c1e1900 */
[----:B------:R-:W-:Y:S01]  /*e380*/  IMAD.SHL.U32 R31, R11, 0x10, RZ ;  /* 0x000000100b1f7824 */ /* 0x000fe200078e00ff */
[----:B-1----:R-:W-:Y:S01]  /*e390*/  UISETP.NE.AND UP0, UPT, UR7, URZ, UPT ;  /* 0x000000ff0700728c */ /* 0x002fe2000bf05270 */
[----:B--2---:R-:W-:-:S04]  /*e3a0*/  LEA R34, P0, R156, UR8, 0x1 ;  /* 0x000000089c227c11 */ /* 0x004fc8000f8008ff */
[----:B------:R-:W-:Y:S02]  /*e3b0*/  LEA.HI.X R35, R156, UR9, R75, 0x1, P0 ;  /* 0x000000099c237c11 */ /* 0x000fe400080f0c4b */
[----:B---3--:R-:W-:-:S05]  /*e3c0*/  IADD3 R0, PT, PT, R0, R67, R71 ;  /* 0x0000004300007210 */ /* 0x008fca0007ffe047 */
[----:B------:R-:W-:-:S05]  /*e3d0*/  IMAD R4, R11, R0, RZ ;  /* 0x000000000b047224 */ /* 0x000fca00078e02ff */
[-C--:B------:R-:W-:Y:S02]  /*e3e0*/  IADD3 R8, P2, PT, R135, R4.reuse, RZ ;  /* 0x0000000487087210 */ /* 0x080fe40007f5e0ff */
[----:B------:R-:W-:Y:S02]  /*e3f0*/  IADD3 R0, P1, PT, R133, R4, RZ ;  /* 0x0000000485007210 */ /* 0x000fe40007f3e0ff */
[----:B------:R-:W-:-:S05]  /*e400*/  SHF.R.S32.HI R4, RZ, 0x1f, R4 ;  /* 0x0000001fff047819 */ /* 0x000fca0000011404 */
[--C-:B-----5:R-:W-:Y:S02]  /*e410*/  IMAD.X R9, R112, 0x1, R4.reuse, P2 ;  /* 0x0000000170097824 */ /* 0x120fe400010e0604 */
[----:B------:R-:W-:Y:S01]  /*e420*/  IMAD.X R14, R111, 0x1, R4, P1 ;  /* 0x000000016f0e7824 */ /* 0x000fe200008e0604 */
[----:B------:R-:W-:Y:S06]  /*e430*/  BRA.U !UP0, `(.L_x_836) ;  /* 0x0000001108087547 */ /* 0x000fec000b800000 */
[----:B------:R-:W-:Y:S01]  /*e440*/  IADD3 R71, PT, PT, -R71, R232, RZ ;  /* 0x000000e847477210 */ /* 0x000fe20007ffe1ff */
[----:B------:R-:W-:Y:S03]  /*e450*/  BSSY.RECONVERGENT B1, `(.L_x_837) ;  /* 0x000003c000017945 */ /* 0x000fe60003800200 */
[----:B------:R-:W-:-:S13]  /*e460*/  ISETP.GE.AND P0, PT, R158, R71, PT ;  /* 0x000000479e00720c */ /* 0x000fda0003f06270 */
[----:B------:R-:W-:Y:S05]  /*e470*/  @P0 BRA `(.L_x_838) ;  /* 0x0000000000e40947 */ /* 0x000fea0003800000 */
[----:B------:R-:W1:Y:S02]  /*e480*/  LDCU UR7, c[0x0][0x440] ;  /* 0x00008800ff0777ac */ /* 0x000e640008000800 */
[----:B-1----:R-:W-:-:S13]  /*e490*/  ISETP.GE.AND P0, PT, R12, UR7, PT ;  /* 0x000000070c007c0c */ /* 0x002fda000bf06270 */
[----:B------:R-:W-:Y:S05]  /*e4a0*/  @P0 BRA `(.L_x_839) ;  /* 0x0000000000d40947 */ /* 0x000fea0003800000 */
[----:B------:R1:W5:Y:S01]  /*e4b0*/  LDG.E.128 R16, desc[UR4][R34.64] ;  /* 0x0000000422107981 */ /* 0x000362000c1e1d00 */
[----:B------:R-:W-:Y:S01]  /*e4c0*/  ISETP.GE.AND P0, PT, R12, R15, PT ;  /* 0x0000000f0c00720c */ /* 0x000fe20003f06270 */
[----:B------:R-:W-:-:S12]  /*e4d0*/  BSSY.RECONVERGENT B0, `(.L_x_840) ;  /* 0x0000030000007945 */ /* 0x000fd80003800200 */
[----:B------:R-:W-:Y:S05]  /*e4e0*/  @P0 BRA `(.L_x_841) ;  /* 0x0000000000b80947 */ /* 0x000fea0003800000 */
[----:B------:R-:W2:Y:S01]  /*e4f0*/  LDCU.64 UR10, c[0x0][0x4c8] ;  /* 0x00009900ff0a77ac */ /* 0x000ea20008000a00 */
[C---:B------:R-:W-:Y:S01]  /*e500*/  IMAD.SHL.U32 R4, R8.reuse, 0x2, RZ ;  /* 0x0000000208047824 */ /* 0x040fe200078e00ff */
[----:B------:R-:W-:Y:S01]  /*e510*/  SHF.L.U64.HI R0, R8, 0x1, R9 ;  /* 0x0000000108007819 */ /* 0x000fe20000010209 */
[----:B------:R-:W3:Y:S03]  /*e520*/  LDCU.64 UR8, c[0x0][0x4d0] ;  /* 0x00009a00ff0877ac */ /* 0x000ee60008000a00 */
[C---:B--2---:R-:W-:Y:S02]  /*e530*/  IADD3 R6, P1, PT, R4.reuse, UR10, RZ ;  /* 0x0000000a04067c10 */ /* 0x044fe4000ff3e0ff */
[----:B---3--:R-:W-:Y:S02]  /*e540*/  IADD3 R4, P0, PT, R4, UR8, RZ ;  /* 0x0000000804047c10 */ /* 0x008fe4000ff1e0ff */
[----:B------:R-:W-:-:S02]  /*e550*/  IADD3.X R7, PT, PT, R0, UR11, RZ, P1, !PT ;  /* 0x0000000b00077c10 */ /* 0x000fc40008ffe4ff */
[----:B------:R-:W-:-:S04]  /*e560*/  IADD3.X R5, PT, PT, R0, UR9, RZ, P0, !PT ;  /* 0x0000000900057c10 */ /* 0x000fc800087fe4ff */
[----:B------:R-:W2:Y:S04]  /*e570*/  LDG.E.64 R6, desc[UR4][R6.64] ;  /* 0x0000000406067981 */ /* 0x000ea8000c1e1b00 */
[----:B------:R-:W3:Y:S01]  /*e580*/  LDG.E.64 R4, desc[UR4][R4.64] ;  /* 0x0000000404047981 */ /* 0x000ee2000c1e1b00 */
[C---:B-----5:R-:W-:Y:S02]  /*e590*/  SHF.L.U32 R25, R19.reuse, 0x10, RZ ;  /* 0x0000001013197819 */ /* 0x060fe400000006ff */
[----:B----4-:R-:W-:Y:S02]  /*e5a0*/  LOP3.LUT R23, R19, 0xffff0000, RZ, 0xc0, !PT ;  /* 0xffff000013177812 */ /* 0x010fe400078ec0ff */
[C---:B------:R-:W-:Y:S02]  /*e5b0*/  LOP3.LUT R0, R17.reuse, 0xffff0000, RZ, 0xc0, !PT ;  /* 0xffff000011007812 */ /* 0x040fe400078ec0ff */
[----:B------:R-:W-:Y:S01]  /*e5c0*/  SHF.L.U32 R10, R17, 0x10, RZ ;  /* 0x00000010110a7819 */ /* 0x000fe200000006ff */
[C---:B------:R-:W-:Y:S01]  /*e5d0*/  IMAD.U32 R14, R16.reuse, 0x10000, RZ ;  /* 0x00010000100e7824 */ /* 0x040fe200078e00ff */
[----:B------:R-:W-:-:S02]  /*e5e0*/  LOP3.LUT R24, R16, 0xffff0000, RZ, 0xc0, !PT ;  /* 0xffff000010187812 */ /* 0x000fc400078ec0ff */
[C---:B------:R-:W-:Y:S01]  /*e5f0*/  LOP3.LUT R26, R18.reuse, 0xffff0000, RZ, 0xc0, !PT ;  /* 0xffff0000121a7812 */ /* 0x040fe200078ec0ff */
[----:B------:R-:W-:Y:S01]  /*e600*/  IMAD.U32 R22, R18, 0x10000, RZ ;  /* 0x0001000012167824 */ /* 0x000fe200078e00ff */
[----:B--2---:R-:W-:Y:S02]  /*e610*/  LOP3.LUT R21, R6, 0xffff0000, RZ, 0xc0, !PT ;  /* 0xffff000006157812 */ /* 0x004fe400078ec0ff */
[----:B---3--:R-:W-:-:S05]  /*e620*/  LOP3.LUT R19, R4, 0xffff0000, RZ, 0xc0, !PT ;  /* 0xffff000004137812 */ /* 0x008fca00078ec0ff */
[C---:B------:R-:W-:Y:S01]  /*e630*/  FMUL.FTZ R17, R0.reuse, R19 ;  /* 0x0000001300117220 */ /* 0x040fe20000410000 */
[----:B------:R-:W-:Y:S01]  /*e640*/  FMUL.FTZ R0, R0, R21 ;  /* 0x0000001500007220 */ /* 0x000fe20000410000 */
[----:B------:R-:W-:Y:S02]  /*e650*/  LOP3.LUT R16, R5, 0xffff0000, RZ, 0xc0, !PT ;  /* 0xffff000005107812 */ /* 0x000fe400078ec0ff */
[----:B------:R-:W-:Y:S01]  /*e660*/  LOP3.LUT R20, R7, 0xffff0000, RZ, 0xc0, !PT ;  /* 0xffff000007147812 */ /* 0x000fe200078ec0ff */
[----:B------:R-:W-:Y:S01]  /*e670*/  FFMA.FTZ R0, R10, R19, R0 ;  /* 0x000000130a007223 */ /* 0x000fe20000010000 */
[----:B------:R-:W-:Y:S01]  /*e680*/  SHF.L.U32 R19, R4, 0x10, RZ ;  /* 0x0000001004137819 */ /* 0x000fe200000006ff */
[----:B------:R-:W-:Y:S01]  /*e690*/  FFMA.FTZ R17, R10, R21, -R17 ;  /* 0x000000150a117223 */ /* 0x000fe20000010811 */
[----:B------:R-:W-:Y:S01]  /*e6a0*/  SHF.L.U32 R5, R5, 0x10, RZ ;  /* 0x0000001005057819 */ /* 0x000fe200000006ff */
[----:B------:R-:W-:Y:S02]  /*e6b0*/  IMAD.U32 R21, R6, 0x10000, RZ ;  /* 0x0001000006157824 */ /* 0x000fe400078e00ff */
[----:B------:R-:W-:-:S02]  /*e6c0*/  IMAD.U32 R7, R7, 0x10000, RZ ;  /* 0x0001000007077824 */ /* 0x000fc400078e00ff */
[C---:B------:R-:W-:Y:S01]  /*e6d0*/  FMUL.FTZ R18, R23.reuse, R16 ;  /* 0x0000001017127220 */ /* 0x040fe20000410000 */
[-C--:B------:R-:W-:Y:S01]  /*e6e0*/  FMUL.FTZ R10, R23, R20.reuse ;  /* 0x00000014170a7220 */ /* 0x080fe20000410000 */
[----:B------:R-:W-:Y:S01]  /*e6f0*/  FMUL.FTZ R23, R24, R19 ;  /* 0x0000001318177220 */ /* 0x000fe20000410000 */
[----:B------:R-:W-:Y:S01]  /*e700*/  FMUL.FTZ R27, R26, R5 ;  /* 0x000000051a1b7220 */ /* 0x000fe20000410000 */
[----:B------:R-:W-:Y:S01]  /*e710*/  FMUL.FTZ R24, R24, R21 ;  /* 0x0000001518187220 */ /* 0x000fe20000410000 */
[----:B------:R-:W-:Y:S01]  /*e720*/  FMUL.FTZ R26, R26, R7 ;  /* 0x000000071a1a7220 */ /* 0x000fe20000410000 */
[C---:B------:R-:W-:Y:S01]  /*e730*/  FFMA.FTZ R18, R25.reuse, R20, -R18 ;  /* 0x0000001419127223 */ /* 0x040fe20000010812 */
[----:B------:R-:W-:Y:S01]  /*e740*/  FFMA.FTZ R25, R25, R16, R10 ;  /* 0x0000001019197223 */ /* 0x000fe2000001000a */
[C---:B------:R-:W-:Y:S01]  /*e750*/  FFMA.FTZ R23, R14.reuse, R21, -R23 ;  /* 0x000000150e177223 */ /* 0x040fe20000010817 */
[----:B------:R-:W-:Y:S01]  /*e760*/  FFMA.FTZ R24, R14, R19, R24 ;  /* 0x000000130e187223 */ /* 0x000fe20000010018 */
[C---:B------:R-:W-:Y:S01]  /*e770*/  FFMA.FTZ R27, R22.reuse, R7, -R27 ;  /* 0x00000007161b7223 */ /* 0x040fe2000001081b */
[----:B------:R-:W-:Y:S01]  /*e780*/  FFMA.FTZ R26, R22, R5, R26 ;  /* 0x00000005161a7223 */ /* 0x000fe2000001001a */
[----:B------:R-:W-:-:S02]  /*e790*/  F2FP.BF16.F32.PACK_AB R19, R25, R18 ;  /* 0x000000121913723e */ /* 0x000fc400000010ff */
[----:B------:R-:W-:Y:S02]  /*e7a0*/  F2FP.BF16.F32.PACK_AB R17, R0, R17 ;  /* 0x000000110011723e */ /* 0x000fe400000010ff */
[----:B------:R-:W-:Y:S02]  /*e7b0*/  F2FP.BF16.F32.PACK_AB R16, R24, R23 ;  /* 0x000000171810723e */ /* 0x000fe400000010ff */
[----:B------:R-:W-:Y:S02]  /*e7c0*/  F2FP.BF16.F32.PACK_AB R18, R26, R27 ;  /* 0x0000001b1a12723e */ /* 0x000fe400000010ff */
.L_x_841:
[----:B------:R-:W-:Y:S05]  /*e7d0*/  BSYNC.RECONVERGENT B0 ;  /* 0x0000000000007941 */ /* 0x000fea0003800200 */
.L_x_840:
[----:B-----5:R2:W-:Y:S01]  /*e7e0*/  STS.128 [R241], R16 ;  /* 0x00000010f1007388 */ /* 0x0205e20000000c00 */
[----:B------:R-:W-:Y:S05]  /*e7f0*/  BRA `(.L_x_838) ;  /* 0x0000000000047947 */ /* 0x000fea0003800000 */
.L_x_839:
[----:B------:R3:W-:Y:S02]  /*e800*/  STS.128 [R241], RZ ;  /* 0x000000fff1007388 */ /* 0x0007e40000000c00 */
.L_x_838:
[----:B------:R-:W-:Y:S05]  /*e810*/  BSYNC.RECONVERGENT B1 ;  /* 0x0000000000017941 */ /* 0x000fea0003800200 */
.L_x_837:
[----:B------:R-:W-:Y:S01]  /*e820*/  VIADD R30, R158, 0x10 ;  /* 0x000000109e1e7836 */ /* 0x000fe20000000000 */
[----:B----4-:R-:W-:Y:S01]  /*e830*/  LEA R20, P0, R32, R34, 0x1 ;  /* 0x0000002220147211 */ /* 0x010fe200078008ff */
[----:B------:R-:W-:Y:S03]  /*e840*/  BSSY.RECONVERGENT B1, `(.L_x_842) ;  /* 0x000003e000017945 */ /* 0x000fe60003800200 */
[----:B------:R-:W-:Y:S02]  /*e850*/  ISETP.GE.AND P1, PT, R30, R71, PT ;  /* 0x000000471e00720c */ /* 0x000fe40003f26270 */
[----:B------:R-:W-:-:S11]  /*e860*/  LEA.HI.X R21, R32, R35, R29, 0x1, P0 ;  /* 0x0000002320157211 */ /* 0x000fd600000f0c1d */
[----:B------:R-:W-:Y:S05]  /*e870*/  @P1 BRA `(.L_x_843) ;  /* 0x0000000000e81947 */ /* 0x000fea0003800000 */
[----:B------:R-:W4:Y:S02]  /*e880*/  LDCU UR7, c[0x0][0x440] ;  /* 0x00008800ff0777ac */ /* 0x000f240008000800 */
[----:B----4-:R-:W-:-:S13]  /*e890*/  ISETP.GE.AND P0, PT, R12, UR7, PT ;  /* 0x000000070c007c0c */ /* 0x010fda000bf06270 */
[----:B------:R4:W-:Y:S01]  /*e8a0*/  @P0 STS.128 [R241+0x800], RZ ;  /* 0x000800fff1000388 */ /* 0x0009e20000000c00 */
[----:B------:R-:W-:Y:S05]  /*e8b0*/  @P0 BRA `(.L_x_843) ;  /* 0x0000000000d80947 */ /* 0x000fea0003800000 */
[----:B--2---:R2:W5:Y:S01]  /*e8c0*/  LDG.E.128 R16, desc[UR4][R20.64] ;  /* 0x0000000414107981 */ /* 0x004562000c1e1d00 */
[----:B------:R-:W-:Y:S01]  /*e8d0*/  ISETP.GE.AND P0, PT, R12, R15, PT ;  /* 0x0000000f0c00720c */ /* 0x000fe20003f06270 */
[----:B------:R-:W-:-:S12]  /*e8e0*/  BSSY.RECONVERGENT B0, `(.L_x_844) ;  /* 0x0000032000007945 */ /* 0x000fd80003800200 */
[----:B------:R-:W-:Y:S05]  /*e8f0*/  @P0 BRA `(.L_x_845) ;  /* 0x0000000000c00947 */ /* 0x000fea0003800000 */
[----:B------:R-:W1:Y:S01]  /*e900*/  LDCU.64 UR10, c[0x0][0x4c8] ;  /* 0x00009900ff0a77ac */ /* 0x000e620008000a00 */
[C---:B------:R-:W-:Y:S01]  /*e910*/  IADD3 R0, P0, PT, R31.reuse, R8, RZ ;  /* 0x000000081f007210 */ /* 0x040fe20007f1e0ff */
[----:B------:R-:W3:Y:S03]  /*e920*/  LDCU.64 UR8, c[0x0][0x4d0] ;  /* 0x00009a00ff0877ac */ /* 0x000ee60008000a00 */
[----:B------:R-:W-:Y:S01]  /*e930*/  LEA.HI.X.SX32 R31, R31, R9, 0x1, P0 ;  /* 0x000000091f1f7211 */ /* 0x000fe200000f0eff */
[----:B------:R-:W-:-:S03]  /*e940*/  IMAD.SHL.U32 R4, R0, 0x2, RZ ;  /* 0x0000000200047824 */ /* 0x000fc600078e00ff */
[----:B------:R-:W-:Y:S02]  /*e950*/  SHF.L.U64.HI R31, R0, 0x1, R31 ;  /* 0x00000001001f7819 */ /* 0x000fe4000001021f */
[C---:B-1----:R-:W-:Y:S02]  /*e960*/  IADD3 R6, P1, PT, R4.reuse, UR10, RZ ;  /* 0x0000000a04067c10 */ /* 0x042fe4000ff3e0ff */
[----:B---3--:R-:W-:Y:S02]  /*e970*/  IADD3 R4, P0, PT, R4, UR8, RZ ;  /* 0x0000000804047c10 */ /* 0x008fe4000ff1e0ff */
[C---:B------:R-:W-:Y:S02]  /*e980*/  IADD3.X R7, PT, PT, R31.reuse, UR11, RZ, P1, !PT ;  /* 0x0000000b1f077c10 */ /* 0x040fe40008ffe4ff */
[----:B------:R-:W-:-:S04]  /*e990*/  IADD3.X R5, PT, PT, R31, UR9, RZ, P0, !PT ;  /* 0x000000091f057c10 */ /* 0x000fc800087fe4ff */
[----:B------:R-:W3:Y:S04]  /*e9a0*/  LDG.E.64 R6, desc[UR4][R6.64] ;  /* 0x0000000406067981 */ /* 0x000ee8000c1e1b00 */
[----:B------:R-:W4:Y:S01]  /*e9b0*/  LDG.E.64 R4, desc[UR4][R4.64] ;  /* 0x0000000404047981 */ /* 0x000f22000c1e1b00 */
[C---:B-----5:R-:W-:Y:S01]  /*e9c0*/  IMAD.U32 R27, R19.reuse, 0x10000, RZ ;  /* 0x00010000131b7824 */ /* 0x060fe200078e00ff */
[----:B------:R-:W-:Y:S02]  /*e9d0*/  LOP3.LUT R25, R19, 0xffff0000, RZ, 0xc0, !PT ;  /* 0xffff000013197812 */ /* 0x000fe400078ec0ff */
[C---:B------:R-:W-:Y:S01]  /*e9e0*/  LOP3.LUT R0, R17.reuse, 0xffff0000, RZ, 0xc0, !PT ;  /* 0xffff000011007812 */ /* 0x040fe200078ec0ff */
[----:B------:R-:W-:Y:S01]  /*e9f0*/  IMAD.U32 R10, R17, 0x10000, RZ ;  /* 0x00010000110a7824 */ /* 0x000fe200078e00ff */
[----:B------:R-:W-:-:S02]  /*ea00*/  SHF.L.U32 R14, R16, 0x10, RZ ;  /* 0x00000010100e7819 */ /* 0x000fc400000006ff */
[----:B------:R-:W-:Y:S02]  /*ea10*/  LOP3.LUT R26, R16, 0xffff0000, RZ, 0xc0, !PT ;  /* 0xffff0000101a7812 */ /* 0x000fe400078ec0ff */
[C---:B------:R-:W-:Y:S02]  /*ea20*/  LOP3.LUT R28, R18.reuse, 0xffff0000, RZ, 0xc0, !PT ;  /* 0xffff0000121c7812 */ /* 0x040fe400078ec0ff */
[----:B------:R-:W-:Y:S02]  /*ea30*/  SHF.L.U32 R24, R18, 0x10, RZ ;  /* 0x0000001012187819 */ /* 0x000fe400000006ff */
[----:B---3--:R-:W-:Y:S02]  /*ea40*/  LOP3.LUT R23, R6, 0xffff0000, RZ, 0xc0, !PT ;  /* 0xffff000006177812 */ /* 0x008fe400078ec0ff */
[----:B----4-:R-:W-:-:S05]  /*ea50*/  LOP3.LUT R19, R4, 0xffff0000, RZ, 0xc0, !PT ;  /* 0xffff000004137812 */ /* 0x010fca00078ec0ff */
[C---:B------:R-:W-:Y:S01]  /*ea60*/  FMUL.FTZ R17, R0.reuse, R19 ;  /* 0x0000001300117220 */ /* 0x040fe20000410000 */
[-C--:B------:R-:W-:Y:S01]  /*ea70*/  FMUL.FTZ R0, R0, R23.reuse ;  /* 0x0000001700007220 */ /* 0x080fe20000410000 */
[----:B------:R-:W-:Y:S02]  /*ea80*/  LOP3.LUT R16, R5, 0xffff0000, RZ, 0xc0, !PT ;  /* 0xffff000005107812 */ /* 0x000fe400078ec0ff */
[----:B------:R-:W-:Y:S01]  /*ea90*/  LOP3.LUT R22, R7, 0xffff0000, RZ, 0xc0, !PT ;  /* 0xffff000007167812 */ /* 0x000fe200078ec0ff */
[C---:B------:R-:W-:Y:S01]  /*eaa0*/  FFMA.FTZ R17, R10.reuse, R23, -R17 ;  /* 0x000000170a117223 */ /* 0x040fe20000010811 */
[----:B------:R-:W-:Y:S01]  /*eab0*/  FFMA.FTZ R0, R10, R19, R0 ;  /* 0x000000130a007223 */ /* 0x000fe20000010000 */
[----:B------:R-:W-:Y:S01]  /*eac0*/  IMAD.U32 R19, R4, 0x10000, RZ ;  /* 0x0001000004137824 */ /* 0x000fe200078e00ff */
[----:B------:R-:W-:Y:S01]  /*ead0*/  SHF.L.U32 R23, R6, 0x10, RZ ;  /* 0x0000001006177819 */ /* 0x000fe200000006ff */
[----:B------:R-:W-:Y:S01]  /*eae0*/  IMAD.U32 R5, R5, 0x10000, RZ ;  /* 0x0001000005057824 */ /* 0x000fe200078e00ff */
[----:B------:R-:W-:Y:S01]  /*eaf0*/  SHF.L.U32 R7, R7, 0x10, RZ ;  /* 0x0000001007077819 */ /* 0x000fe200000006ff */
        /* <DEDUP_REMOVED lines=16> */
.L_x_845:
[----:B------:R-:W-:Y:S05]  /*ec00*/  BSYNC.RECONVERGENT B0 ;  /* 0x0000000000007941 */ /* 0x000fea0003800200 */
.L_x_844:
[----:B-----5:R1:W-:Y:S02]  /*ec10*/  STS.128 [R241+0x800], R16 ;  /* 0x00080010f1007388 */ /* 0x0203e40000000c00 */
.L_x_843:
[----:B------:R-:W-:Y:S05]  /*ec20*/  BSYNC.RECONVERGENT B1 ;  /* 0x0000000000017941 */ /* 0x000fea0003800200 */
.L_x_842:
[----:B-1----:R-:W-:Y:S01]  /*ec30*/  IADD3 R34, PT, PT, R158, 0x20, RZ ;  /* 0x000000209e227810 */ /* 0x002fe20007ffe0ff */
[----:B------:R-:W-:Y:S03]  /*ec40*/  BSSY.RECONVERGENT B1, `(.L_x_846) ;  /* 0x0000040000017945 */ /* 0x000fe60003800200 */
[----:B------:R-:W-:-:S13]  /*ec50*/  ISETP.GE.AND P0, PT, R34, R71, PT ;  /* 0x000000472200720c */ /* 0x000fda0003f06270 */
[----:B------:R-:W-:Y:S05]  /*ec60*/  @P0 BRA `(.L_x_847) ;  /* 0x0000000000f40947 */ /* 0x000fea0003800000 */
[----:B------:R-:W1:Y:S02]  /*ec70*/  LDCU UR7, c[0x0][0x440] ;  /* 0x00008800ff0777ac */ /* 0x000e640008000800 */
[----:B-1----:R-:W-:-:S13]  /*ec80*/  ISETP.GE.AND P0, PT, R12, UR7, PT ;  /* 0x000000070c007c0c */ /* 0x002fda000bf06270 */
[----:B------:R1:W-:Y:S01]  /*ec90*/  @P0 STS.128 [R241+0x1000], RZ ;  /* 0x001000fff1000388 */ /* 0x0003e20000000c00 */
[----:B------:R-:W-:Y:S05]  /*eca0*/  @P0 BRA `(.L_x_847) ;  /* 0x0000000000e40947 */ /* 0x000fea0003800000 */
[----:B--2---:R-:W-:-:S04]  /*ecb0*/  LEA R16, P0, R2, R20, 0x5 ;  /* 0x0000001402107211 */ /* 0x004fc800078028ff */
[----:B------:R-:W-:-:S06]  /*ecc0*/  LEA.HI.X R17, R2, R21, R3, 0x5, P0 ;  /* 0x0000001502117211 */ /* 0x000fcc00000f2c03 */
[----:B------:R-:W5:Y:S01]  /*ecd0*/  LDG.E.128 R16, desc[UR4][R16.64] ;  /* 0x0000000410107981 */ /* 0x000f62000c1e1d00 */
[----:B------:R-:W-:Y:S01]  /*ece0*/  ISETP.GE.AND P0, PT, R12, R15, PT ;  /* 0x0000000f0c00720c */ /* 0x000fe20003f06270 */
[----:B------:R-:W-:-:S12]  /*ecf0*/  BSSY.RECONVERGENT B0, `(.L_x_848) ;  /* 0x0000033000007945 */ /* 0x000fd80003800200 */
[----:B------:R-:W-:Y:S05]  /*ed00*/  @P0 BRA `(.L_x_849) ;  /* 0x0000000000c40947 */ /* 0x000fea0003800000 */
[----:B------:R-:W2:Y:S01]  /*ed10*/  LDCU.64 UR10, c[0x0][0x4c8] ;  /* 0x00009900ff0a77ac */ /* 0x000ea20008000a00 */
[----:B------:R-:W-:Y:S01]  /*ed20*/  IMAD.SHL.U32 R0, R11, 0x20, RZ ;  /* 0x000000200b007824 */ /* 0x000fe200078e00ff */
[----:B------:R-:W1:Y:S04]  /*ed30*/  LDCU.64 UR8, c[0x0][0x4d0] ;  /* 0x00009a00ff0877ac */ /* 0x000e680008000a00 */
[----:B------:R-:W-:-:S04]  /*ed40*/  IADD3 R5, P0, PT, R0, R8, RZ ;  /* 0x0000000800057210 */ /* 0x000fc80007f1e0ff */
[----:B------:R-:W-:Y:S01]  /*ed50*/  LEA.HI.X.SX32 R0, R0, R9, 0x1, P0 ;  /* 0x0000000900007211 */ /* 0x000fe200000f0eff */
[----:B------:R-:W-:-:S03]  /*ed60*/  IMAD.SHL.U32 R4, R5, 0x2, RZ ;  /* 0x0000000205047824 */ /* 0x000fc600078e00ff */
[----:B------:R-:W-:Y:S02]  /*ed70*/  SHF.L.U64.HI R0, R5, 0x1, R0 ;  /* 0x0000000105007819 */ /* 0x000fe40000010200 */
[C---:B--2---:R-:W-:Y:S02]  /*ed80*/  IADD3 R6, P1, PT, R4.reuse, UR10, RZ ;  /* 0x0000000a04067c10 */ /* 0x044fe4000ff3e0ff */
[----:B-1----:R-:W-:Y:S02]  /*ed90*/  IADD3 R4, P0, PT, R4, UR8, RZ ;  /* 0x0000000804047c10 */ /* 0x002fe4000ff1e0ff */
[C---:B------:R-:W-:Y:S02]  /*eda0*/  IADD3.X R7, PT, PT, R0.reuse, UR11, RZ, P1, !PT ;  /* 0x0000000b00077c10 */ /* 0x040fe40008ffe4ff */
[----:B------:R-:W-:-:S04]  /*edb0*/  IADD3.X R5, PT, PT, R0, UR9, RZ, P0, !PT ;  /* 0x0000000900057c10 */ /* 0x000fc800087fe4ff */
[----:B------:R-:W2:Y:S04]  /*edc0*/  LDG.E.64 R6, desc[UR4][R6.64] ;  /* 0x0000000406067981 */ /* 0x000ea8000c1e1b00 */
[----:B------:R-:W3:Y:S01]  /*edd0*/  LDG.E.64 R4, desc[UR4][R4.64] ;  /* 0x0000000404047981 */ /* 0x000ee2000c1e1b00 */
[C---:B-----5:R-:W-:Y:S02]  /*ede0*/  SHF.L.U32 R27, R19.reuse, 0x10, RZ ;  /* 0x00000010131b7819 */ /* 0x060fe400000006ff */
[----:B------:R-:W-:Y:S02]  /*edf0*/  LOP3.LUT R25, R19, 0xffff0000, RZ, 0xc0, !PT ;  /* 0xffff000013197812 */ /* 0x000fe400078ec0ff */
        /* <DEDUP_REMOVED lines=34> */
.L_x_849:
[----:B------:R-:W-:Y:S05]  /*f020*/  BSYNC.RECONVERGENT B0 ;  /* 0x0000000000007941 */ /* 0x000fea0003800200 */
.L_x_848:
[----:B-----5:R2:W-:Y:S02]  /*f030*/  STS.128 [R241+0x1000], R16 ;  /* 0x00100010f1007388 */ /* 0x0205e40000000c00 */
.L_x_847:
[----:B------:R-:W-:Y:S05]  /*f040*/  BSYNC.RECONVERGENT B1 ;  /* 0x0000000000017941 */ /* 0x000fea0003800200 */
.L_x_846:
[----:B------:R-:W-:-:S04]  /*f050*/  IADD3 R10, PT, PT, R158, 0x30, RZ ;  /* 0x000000309e0a7810 */ /* 0x000fc80007ffe0ff */
[----:B------:R-:W-:-:S13]  /*f060*/  ISETP.GE.AND P0, PT, R10, R71, PT ;  /* 0x000000470a00720c */ /* 0x000fda0003f06270 */
[----:B------:R-:W-:Y:S05]  /*f070*/  @P0 BRA `(.L_x_835) ;  /* 0x0000001c00040947 */ /* 0x000fea0003800000 */
[----:B------:R-:W5:Y:S02]  /*f080*/  LDCU UR7, c[0x0][0x440] ;  /* 0x00008800ff0777ac */ /* 0x000f640008000800 */
[----:B-----5:R-:W-:-:S13]  /*f090*/  ISETP.GE.AND P0, PT, R12, UR7, PT ;  /* 0x000000070c007c0c */ /* 0x020fda000bf06270 */
        /* <DEDUP_REMOVED lines=9> */
[----:B------:R-:W-:Y:S01]  /*f130*/  IMAD R11, R11, 0x30, RZ ;  /* 0x000000300b0b7824 */ /* 0x000fe200078e02ff */
        /* <DEDUP_REMOVED lines=11> */
[C---:B-----5:R-:W-:Y:S01]  /*f1f0*/  LOP3.LUT R0, R17.reuse, 0xffff0000, RZ, 0xc0, !PT ;  /* 0xffff000011007812 */ /* 0x060fe200078ec0ff */
[C---:B------:R-:W-:Y:S01]  /*f200*/  IMAD.U32 R7, R16.reuse, 0x10000, RZ ;  /* 0x0001000010077824 */ /* 0x040fe200078e00ff */
[----:B------:R-:W-:Y:S02]  /*f210*/  SHF.L.U32 R6, R17, 0x10, RZ ;  /* 0x0000001011067819 */ /* 0x000fe400000006ff */
[C---:B------:R-:W-:Y:S02]  /*f220*/  LOP3.LUT R17, R19.reuse, 0xffff0000, RZ, 0xc0, !PT ;  /* 0xffff000013117812 */ /* 0x040fe400078ec0ff */
[----:B------:R-:W-:Y:S01]  /*f230*/  LOP3.LUT R20, R16, 0xffff0000, RZ, 0xc0, !PT ;  /* 0xffff000010147812 */ /* 0x000fe200078ec0ff */
[----:B------:R-:W-:Y:S01]  /*f240*/  IMAD.U32 R16, R18, 0x10000, RZ ;  /* 0x0001000012107824 */ /* 0x000fe200078e00ff */
[----:B------:R-:W-:-:S02]  /*f250*/  SHF.L.U32 R21, R19, 0x10, RZ ;  /* 0x0000001013157819 */ /* 0x000fc400000006ff */
[----:B------:R-:W-:Y:S02]  /*f260*/  LOP3.LUT R19, R18, 0xffff0000, RZ, 0xc0, !PT ;  /* 0xffff000012137812 */ /* 0x000fe400078ec0ff */
[----:B--2---:R-:W-:Y:S02]  /*f270*/  LOP3.LUT R11, R2, 0xffff0000, RZ, 0xc0, !PT ;  /* 0xffff0000020b7812 */ /* 0x004fe400078ec0ff */
[----:B------:R-:W-:Y:S02]  /*f280*/  LOP3.LUT R8, R3, 0xffff0000, RZ, 0xc0, !PT ;  /* 0xffff000003087812 */ /* 0x000fe400078ec0ff */
[----:B---3--:R-:W-:Y:S01]  /*f290*/  LOP3.LUT R15, R4, 0xffff0000, RZ, 0xc0, !PT ;  /* 0xffff0000040f7812 */ /* 0x008fe200078ec0ff */
[----:B------:R-:W-:Y:S01]  /*f2a0*/  FMUL.FTZ R9, R0, R11 ;  /* 0x0000000b00097220 */ /* 0x000fe20000410000 */
[----:B------:R-:W-:Y:S01]  /*f2b0*/  LOP3.LUT R14, R5, 0xffff0000, RZ, 0xc0, !PT ;  /* 0xffff0000050e7812 */ /* 0x000fe200078ec0ff */
[----:B------:R-:W-:Y:S01]  /*f2c0*/  FMUL.FTZ R18, R17, R8 ;  /* 0x0000000811127220 */ /* 0x000fe20000410000 */
[----:B------:R-:W-:Y:S01]  /*f2d0*/  SHF.L.U32 R2, R2, 0x10, RZ ;  /* 0x0000001002027819 */ /* 0x000fe200000006ff */
[-C--:B------:R-:W-:Y:S01]  /*f2e0*/  FMUL.FTZ R0, R0, R15.reuse ;  /* 0x0000000f00007220 */ /* 0x080fe20000410000 */
[----:B------:R-:W-:Y:S01]  /*f2f0*/  FFMA.FTZ R9, R6, R15, -R9 ;  /* 0x0000000f06097223 */ /* 0x000fe20000010809 */
[----:B------:R-:W-:Y:S01]  /*f300*/  SHF.L.U32 R3, R3, 0x10, RZ ;  /* 0x0000001003037819 */ /* 0x000fe200000006ff */
[----:B------:R-:W-:-:S02]  /*f310*/  IMAD.U32 R4, R4, 0x10000, RZ ;  /* 0x0001000004047824 */ /* 0x000fc400078e00ff */
[----:B------:R-:W-:Y:S01]  /*f320*/  FFMA.FTZ R0, R6, R11, R0 ;  /* 0x0000000b06007223 */ /* 0x000fe20000010000 */
[-C--:B------:R-:W-:Y:S01]  /*f330*/  FMUL.FTZ R6, R17, R14.reuse ;  /* 0x0000000e11067220 */ /* 0x080fe20000410000 */
[----:B------:R-:W-:Y:S02]  /*f340*/  IMAD.U32 R5, R5, 0x10000, RZ ;  /* 0x0001000005057824 */ /* 0x000fe400078e00ff */
[C---:B------:R-:W-:Y:S01]  /*f350*/  FFMA.FTZ R18, R21.reuse, R14, -R18 ;  /* 0x0000000e15127223 */ /* 0x040fe20000010812 */
[C---:B------:R-:W-:Y:S01]  /*f360*/  FMUL.FTZ R15, R20.reuse, R4 ;  /* 0x00000004140f7220 */ /* 0x040fe20000410000 */
[----:B------:R-:W-:Y:S01]  /*f370*/  FFMA.FTZ R21, R21, R8, R6 ;  /* 0x0000000815157223 */ /* 0x000fe20000010006 */
[-C--:B------:R-:W-:Y:S01]  /*f380*/  FMUL.FTZ R6, R20, R2.reuse ;  /* 0x0000000214067220 */ /* 0x080fe20000410000 */
[C---:B------:R-:W-:Y:S01]  /*f390*/  FMUL.FTZ R11, R19.reuse, R3 ;  /* 0x00000003130b7220 */ /* 0x040fe20000410000 */
[-C--:B------:R-:W-:Y:S01]  /*f3a0*/  FMUL.FTZ R8, R19, R5.reuse ;  /* 0x0000000513087220 */ /* 0x080fe20000410000 */
[C---:B------:R-:W-:Y:S01]  /*f3b0*/  FFMA.FTZ R15, R7.reuse, R2, R15 ;  /* 0x00000002070f7223 */ /* 0x040fe2000001000f */
[----:B------:R-:W-:Y:S01]  /*f3c0*/  FFMA.FTZ R6, R7, R4, -R6 ;  /* 0x0000000407067223 */ /* 0x000fe20000010806 */
[C---:B------:R-:W-:Y:S01]  /*f3d0*/  FFMA.FTZ R11, R16.reuse, R5, -R11 ;  /* 0x00000005100b7223 */ /* 0x040fe2000001080b */
[----:B------:R-:W-:Y:S01]  /*f3e0*/  FFMA.FTZ R8, R16, R3, R8 ;  /* 0x0000000310087223 */ /* 0x000fe20000010008 */
[----:B------:R-:W-:-:S02]  /*f3f0*/  F2FP.BF16.F32.PACK_AB R19, R21, R18 ;  /* 0x000000121513723e */ /* 0x000fc400000010ff */
[----:B------:R-:W-:Y:S02]  /*f400*/  F2FP.BF16.F32.PACK_AB R17, R0, R9 ;  /* 0x000000090011723e */ /* 0x000fe400000010ff */
[----:B------:R-:W-:Y:S02]  /*f410*/  F2FP.BF16.F32.PACK_AB R16, R15, R6 ;  /* 0x000000060f10723e */ /* 0x000fe400000010ff */
[----:B------:R-:W-:Y:S02]  /*f420*/  F2FP.BF16.F32.PACK_AB R18, R8, R11 ;  /* 0x0000000b0812723e */ /* 0x000fe400000010ff */
.L_x_851:
[----:B------:R-:W-:Y:S05]  /*f430*/  BSYNC.RECONVERGENT B0 ;  /* 0x0000000000007941 */ /* 0x000fea0003800200 */
.L_x_850:
[----:B-----5:R2:W-:Y:S01]  /*f440*/  STS.128 [R241+0x1800], R16 ;  /* 0x00180010f1007388 */ /* 0x0205e20000000c00 */
[----:B------:R-:W-:Y:S05]  /*f450*/  BRA `(.L_x_835) ;  /* 0x00000018000c7947 */ /* 0x000fea0003800000 */
.L_x_836:
[----:B------:R-:W-:Y:S01]  /*f460*/  IMAD.IADD R25, R232, 0x1, -R71 ;  /* 0x00000001e8197824 */ /* 0x000fe200078e0a47 */
[----:B------:R-:W-:Y:S01]  /*f470*/  LEA.HI R24, R15, R15, RZ, 0x1 ;  /* 0x0000000f0f187211 */ /* 0x000fe200078f08ff */
[----:B------:R-:W-:Y:S01]  /*f480*/  BSSY.RECONVERGENT B1, `(.L_x_852) ;  /* 0x0000063000017945 */ /* 0x000fe20003800200 */
[----:B------:R-:W-:Y:S02]  /*f490*/  SHF.R.U32.HI R5, RZ, 0x1, R15 ;  /* 0x00000001ff057819 */ /* 0x000fe4000001160f */
[----:B------:R-:W-:Y:S02]  /*f4a0*/  ISETP.GE.AND P0, PT, R158, R25, PT ;  /* 0x000000199e00720c */ /* 0x000fe40003f06270 */
[----:B------:R-:W-:Y:S02]  /*f4b0*/  SHF.R.S32.HI R24, RZ, 0x1, R24 ;  /* 0x00000001ff187819 */ /* 0x000fe40000011418 */
[----:B------:R-:W-:-:S03]  /*f4c0*/  ISETP.GE.U32.AND P1, PT, R12, R5, PT ;  /* 0x000000050c00720c */ /* 0x000fc60003f26070 */
[----:B------:R-:W-:-:S05]  /*f4d0*/  IMAD.MOV R26, RZ, RZ, -R24 ;  /* 0x000000ffff1a7224 */ /* 0x000fca00078e0a18 */
[----:B------:R-:W-:Y:S02]  /*f4e0*/  SEL R28, R5, R26, !P1 ;  /* 0x0000001a051c7207 */ /* 0x000fe40004800000 */
[----:B------:R-:W-:Y:S01]  /*f4f0*/  SHF.R.S32.HI R27, RZ, 0x1f, R26 ;  /* 0x0000001fff1b7819 */ /* 0x000fe2000001141a */
[----:B------:R-:W-:Y:S06]  /*f500*/  @P0 BRA `(.L_x_853) ;  /* 0x0000000400680947 */ /* 0x000fec0003800000 */
[----:B------:R-:W1:Y:S02]  /*f510*/  LDCU UR7, c[0x0][0x440] ;  /* 0x00008800ff0777ac */ /* 0x000e640008000800 */
[----:B-1----:R-:W-:-:S13]  /*f520*/  ISETP.GE.AND P0, PT, R12, UR7, PT ;  /* 0x000000070c007c0c */ /* 0x002fda000bf06270 */
[----:B------:R-:W-:Y:S05]  /*f530*/  @P0 BRA `(.L_x_854) ;  /* 0x0000000400580947 */ /* 0x000fea0003800000 */
[----:B------:R-:W-:Y:S01]  /*f540*/  IMAD.MOV.U32 R10, RZ, RZ, R34 ;  /* 0x000000ffff0a7224 */ /* 0x000fe200078e0022 */
[----:B------:R-:W-:-:S05]  /*f550*/  MOV R11, R35 ;  /* 0x00000023000b7202 */ /* 0x000fca0000000f00 */
[----:B----4-:R1:W5:Y:S01]  /*f560*/  LDG.E.128 R20, desc[UR4][R10.64] ;  /* 0x000000040a147981 */ /* 0x010362000c1e1d00 */
[----:B------:R-:W-:Y:S01]  /*f570*/  ISETP.GE.AND P0, PT, R12, R15, PT ;  /* 0x0000000f0c00720c */ /* 0x000fe20003f06270 */
[----:B------:R-:W-:-:S12]  /*f580*/  BSSY.RECONVERGENT B0, `(.L_x_855) ;  /* 0x000004f000007945 */ /* 0x000fd80003800200 */
[----:B------:R-:W-:Y:S05]  /*f590*/  @P0 BRA `(.L_x_856) ;  /* 0x0000000400340947 */ /* 0x000fea0003800000 */
[----:B------:R-:W2:Y:S01]  /*f5a0*/  LDCU.64 UR8, c[0x0][0x4d0] ;  /* 0x00009a00ff0877ac */ /* 0x000ea20008000a00 */
[----:B------:R-:W-:Y:S02]  /*f5b0*/  SEL R5, R26, RZ, P1 ;  /* 0x000000ff1a057207 */ /* 0x000fe40000800000 */
[----:B------:R-:W-:Y:S02]  /*f5c0*/  SEL R7, R27, RZ, P1 ;  /* 0x000000ff1b077207 */ /* 0x000fe40000800000 */
[----:B------:R-:W-:-:S05]  /*f5d0*/  IADD3 R5, P0, PT, R5, R0, RZ ;  /* 0x0000000005057210 */ /* 0x000fca0007f1e0ff */
[----:B------:R-:W-:Y:S02]  /*f5e0*/  IMAD.X R8, R7, 0x1, R14, P0 ;  /* 0x0000000107087824 */ /* 0x000fe400000e060e */
[----:B------:R-:W-:-:S03]  /*f5f0*/  IMAD.SHL.U32 R9, R5, 0x2, RZ ;  /* 0x0000000205097824 */ /* 0x000fc600078e00ff */
[----:B------:R-:W-:Y:S02]  /*f600*/  SHF.L.U64.HI R8, R5, 0x1, R8 ;  /* 0x0000000105087819 */ /* 0x000fe40000010208 */
[----:B--2---:R-:W-:-:S04]  /*f610*/  IADD3 R4, P0, PT, R9, UR8, RZ ;  /* 0x0000000809047c10 */ /* 0x004fc8000ff1e0ff */
[----:B------:R-:W-:Y:S01]  /*f620*/  IADD3.X R5, PT, PT, R8, UR9, RZ, P0, !PT ;  /* 0x0000000908057c10 */ /* 0x000fe200087fe4ff */
[----:B------:R-:W1:Y:S01]  /*f630*/  LDCU.64 UR8, c[0x0][0x4c8] ;  /* 0x00009900ff0877ac */ /* 0x000e620008000a00 */
[----:B------:R-:W-:-:S04]  /*f640*/  IMAD.WIDE R16, R28, 0x2, R10 ;  /* 0x000000021c107825 */ /* 0x000fc800078e020a */
[----:B------:R-:W2:Y:S04]  /*f650*/  LDG.E.128 R4, desc[UR4][R4.64] ;  /* 0x0000000404047981 */ /* 0x000ea8000c1e1d00 */
[----:B------:R-:W3:Y:S01]  /*f660*/  LDG.E.128 R16, desc[UR4][R16.64] ;  /* 0x0000000410107981 */ /* 0x000ee2000c1e1d00 */
[----:B-1----:R-:W-:-:S04]  /*f670*/  IADD3 R10, P0, PT, R9, UR8, RZ ;  /* 0x00000008090a7c10 */ /* 0x002fc8000ff1e0ff */
[----:B------:R-:W-:-:S06]  /*f680*/  IADD3.X R11, PT, PT, R8, UR9, RZ, P0, !PT ;  /* 0x00000009080b7c10 */ /* 0x000fcc00087fe4ff */
[----:B------:R-:W4:Y:S01]  /*f690*/  LDG.E.128 R8, desc[UR4][R10.64] ;  /* 0x000000040a087981 */ /* 0x000f22000c1e1d00 */
[C---:B-----5:R-:W-:Y:S01]  /*f6a0*/  SHF.L.U32 R33, R20.reuse, 0x10, RZ ;  /* 0x0000001014217819 */ /* 0x060fe200000006ff */
[----:B------:R-:W-:Y:S01]  /*f6b0*/  IMAD.U32 R37, R21, 0x10000, RZ ;  /* 0x0001000015257824 */ /* 0x000fe200078e00ff */
[----:B------:R-:W-:Y:S01]  /*f6c0*/  LOP3.LUT R30, R20, 0xffff0000, RZ, 0xc0, !PT ;  /* 0xffff0000141e7812 */ /* 0x000fe200078ec0ff */
[----:B------:R-:W-:Y:S01]  /*f6d0*/  IMAD.U32 R39, R23, 0x10000, RZ ;  /* 0x0001000017277824 */ /* 0x000fe200078e00ff */
[----:B------:R-:W-:Y:S02]  /*f6e0*/  LOP3.LUT R20, R21, 0xffff0000, RZ, 0xc0, !PT ;  /* 0xffff000015147812 */ /* 0x000fe400078ec0ff */
[----:B------:R-:W-:Y:S02]  /*f6f0*/  LOP3.LUT R21, R23, 0xffff0000, RZ, 0xc0, !PT ;  /* 0xffff000017157812 */ /* 0x000fe400078ec0ff */
[C---:B------:R-:W-:Y:S02]  /*f700*/  SHF.L.U32 R36, R22.reuse, 0x10, RZ ;  /* 0x0000001016247819 */ /* 0x040fe400000006ff */
[----:B------:R-:W-:-:S02]  /*f710*/  LOP3.LUT R22, R22, 0xffff0000, RZ, 0xc0, !PT ;  /* 0xffff000016167812 */ /* 0x000fc400078ec0ff */
[C---:B--2---:R-:W-:Y:S02]  /*f720*/  SHF.L.U32 R38, R4.reuse, 0x10, RZ ;  /* 0x0000001004267819 */ /* 0x044fe400000006ff */
[----:B------:R-:W-:Y:S01]  /*f730*/  LOP3.LUT R23, R4, 0xffff0000, RZ, 0xc0, !PT ;  /* 0xffff000004177812 */ /* 0x000fe200078ec0ff */
[C---:B------:R-:W-:Y:S01]  /*f740*/  IMAD.U32 R4, R5.reuse, 0x10000, RZ ;  /* 0x0001000005047824 */ /* 0x040fe200078e00ff */
[----:B------:R-:W-:Y:S01]  /*f750*/  LOP3.LUT R41, R5, 0xffff0000, RZ, 0xc0, !PT ;  /* 0xffff000005297812 */ /* 0x000fe200078ec0ff */
[----:B------:R-:W-:Y:S01]  /*f760*/  IMAD.U32 R5, R7, 0x10000, RZ ;  /* 0x0001000007057824 */ /* 0x000fe200078e00ff */
[C---:B------:R-:W-:Y:S01]  /*f770*/  SHF.L.U32 R40, R6.reuse, 0x10, RZ ;  /* 0x0000001006287819 */ /* 0x040fe200000006ff */
[----:B---3--:R-:W-:Y:S01]  /*f780*/  IMAD.U32 R43, R17, 0x10000, RZ ;  /* 0x00010000112b7824 */ /* 0x008fe200078e00ff */
[----:B------:R-:W-:Y:S01]  /*f790*/  LOP3.LUT R6, R6, 0xffff0000, RZ, 0xc0, !PT ;  /* 0xffff000006067812 */ /* 0x000fe200078ec0ff */
[----:B------:R-:W-:Y:S01]  /*f7a0*/  @!P1 FADD.FTZ R5, -R5, -RZ ;  /* 0x800000ff05059221 */ /* 0x000fe20000010100 */
[----:B------:R-:W-:Y:S01]  /*f7b0*/  LOP3.LUT R7, R7, 0xffff0000, RZ, 0xc0, !PT ;  /* 0xffff000007077812 */ /* 0x000fe200078ec0ff */
[----:B------:R-:W-:Y:S01]  /*f7c0*/  @!P1 FADD.FTZ R23, -R23, -RZ ;  /* 0x800000ff17179221 */ /* 0x000fe20000010100 */
[----:B------:R-:W-:Y:S01]  /*f7d0*/  LOP3.LUT R42, R17, 0xffff0000, RZ, 0xc0, !PT ;  /* 0xffff0000112a7812 */ /* 0x000fe200078ec0ff */
[----:B------:R-:W-:Y:S01]  /*f7e0*/  @!P1 FADD.FTZ R4, -R4, -RZ ;  /* 0x800000ff04049221 */ /* 0x000fe20000010100 */
[----:B------:R-:W-:Y:S01]  /*f7f0*/  SHF.L.U32 R45, R16, 0x10, RZ ;  /* 0x00000010102d7819 */ /* 0x000fe200000006ff */
[----:B------:R-:W-:Y:S01]  /*f800*/  @!P1 FADD.FTZ R41, -R41, -RZ ;  /* 0x800000ff29299221 */ /* 0x000fe20000010100 */
[----:B------:R-:W-:Y:S01]  /*f810*/  SHF.L.U32 R47, R18, 0x10, RZ ;  /* 0x00000010122f7819 */ /* 0x000fe200000006ff */
[----:B------:R-:W-:Y:S01]  /*f820*/  @!P1 FADD.FTZ R6, -R6, -RZ ;  /* 0x800000ff06069221 */ /* 0x000fe20000010100 */
[----:B------:R-:W-:Y:S01]  /*f830*/  LOP3.LUT R17, R18, 0xffff0000, RZ, 0xc0, !PT ;  /* 0xffff000012117812 */ /* 0x000fe200078ec0ff */
[----:B------:R-:W-:Y:S01]  /*f840*/  IMAD.U32 R18, R19, 0x10000, RZ ;  /* 0x0001000013127824 */ /* 0x000fe200078e00ff */
[----:B------:R-:W-:Y:S01]  /*f850*/  LOP3.LUT R16, R16, 0xffff0000, RZ, 0xc0, !PT ;  /* 0xffff000010107812 */ /* 0x000fe200078ec0ff */
[----:B------:R-:W-:Y:S01]  /*f860*/  @!P1 FADD.FTZ R7, -R7, -RZ ;  /* 0x800000ff07079221 */ /* 0x000fe20000010100 */
[----:B------:R-:W-:Y:S01]  /*f870*/  LOP3.LUT R44, R19, 0xffff0000, RZ, 0xc0, !PT ;  /* 0xffff0000132c7812 */ /* 0x000fe200078ec0ff */
[----:B------:R-:W-:Y:S01]  /*f880*/  FMUL.FTZ R18, R18, R5 ;  /* 0x0000000512127220 */ /* 0x000fe20000410000 */
[----:B----4-:R-:W-:Y:S01]  /*f890*/  LOP3.LUT R19, R9, 0xffff0000, RZ, 0xc0, !PT ;  /* 0xffff000009137812 */ /* 0x010fe200078ec0ff */
[----:B------:R-:W-:Y:S01]  /*f8a0*/  @!P1 FADD.FTZ R38, -R38, -RZ ;  /* 0x800000ff26269221 */ /* 0x000fe20000010100 */
[----:B------:R-:W-:Y:S01]  /*f8b0*/  FMUL.FTZ R23, R16, R23 ;  /* 0x0000001710177220 */ /* 0x000fe20000410000 */
[----:B------:R-:W-:Y:S01]  /*f8c0*/  FMUL.FTZ R4, R43, R4 ;  /* 0x000000042b047220 */ /* 0x000fe20000410000 */
[----:B------:R-:W-:Y:S01]  /*f8d0*/  FMUL.FTZ R41, R42, R41 ;  /* 0x000000292a297220 */ /* 0x000fe20000410000 */
[----:B------:R-:W-:Y:S01]  /*f8e0*/  @!P1 FADD.FTZ R40, -R40, -RZ ;  /* 0x800000ff28289221 */ /* 0x000fe20000010100 */
[----:B------:R-:W-:-:S02]  /*f8f0*/  IMAD.U32 R5, R9, 0x10000, RZ ;  /* 0x0001000009057824 */ /* 0x000fc400078e00ff */
[----:B------:R-:W-:Y:S01]  /*f900*/  FMUL.FTZ R17, R17, R6 ;  /* 0x0000000611117220 */ /* 0x000fe20000410000 */
[----:B------:R-:W-:Y:S01]  /*f910*/  FMUL.FTZ R44, R44, R7 ;  /* 0x000000072c2c7220 */ /* 0x000fe20000410000 */
[C---:B------:R-:W-:Y:S01]  /*f920*/  SHF.L.U32 R16, R10.reuse, 0x10, RZ ;  /* 0x000000100a107819 */ /* 0x040fe200000006ff */
[----:B------:R-:W-:Y:S01]  /*f930*/  FMUL.FTZ R38, R45, R38 ;  /* 0x000000262d267220 */ /* 0x000fe20000410000 */
[----:B------:R-:W-:Y:S01]  /*f940*/  LOP3.LUT R9, R10, 0xffff0000, RZ, 0xc0, !PT ;  /* 0xffff00000a097812 */ /* 0x000fe200078ec0ff */
[----:B------:R-:W-:Y:S01]  /*f950*/  FMUL.FTZ R47, R47, R40 ;  /* 0x000000282f2f7220 */ /* 0x000fe20000410000 */
[C---:B------:R-:W-:Y:S01]  /*f960*/  SHF.L.U32 R7, R8.reuse, 0x10, RZ ;  /* 0x0000001008077819 */ /* 0x040fe200000006ff */
[----:B------:R-:W-:Y:S01]  /*f970*/  FFMA.FTZ R4, R37, R5, R4 ;  /* 0x0000000525047223 */ /* 0x000fe20000010004 */
[----:B------:R-:W-:Y:S01]  /*f980*/  LOP3.LUT R6, R8, 0xffff0000, RZ, 0xc0, !PT ;  /* 0xffff000008067812 */ /* 0x000fe200078ec0ff */
[C---:B------:R-:W-:Y:S01]  /*f990*/  IMAD.U32 R8, R11.reuse, 0x10000, RZ ;  /* 0x000100000b087824 */ /* 0x040fe200078e00ff */
[----:B------:R-:W-:Y:S01]  /*f9a0*/  LOP3.LUT R10, R11, 0xffff0000, RZ, 0xc0, !PT ;  /* 0xffff00000b0a7812 */ /* 0x000fe200078ec0ff */
[----:B------:R-:W-:Y:S01]  /*f9b0*/  FFMA.FTZ R19, R20, R19, R41 ;  /* 0x0000001314137223 */ /* 0x000fe20000010029 */
[----:B------:R-:W-:Y:S01]  /*f9c0*/  FFMA.FTZ R7, R33, R7, R38 ;  /* 0x0000000721077223 */ /* 0x000fe20000010026 */
[----:B------:R-:W-:Y:S01]  /*f9d0*/  FFMA.FTZ R8, R39, R8, R18 ;  /* 0x0000000827087223 */ /* 0x000fe20000010012 */
[----:B------:R-:W-:Y:S01]  /*f9e0*/  FFMA.FTZ R6, R30, R6, R23 ;  /* 0x000000061e067223 */ /* 0x000fe20000010017 */
[----:B------:R-:W-:Y:S01]  /*f9f0*/  FFMA.FTZ R21, R21, R10, R44 ;  /* 0x0000000a15157223 */ /* 0x000fe2000001002c */
[----:B------:R-:W-:Y:S01]  /*fa00*/  FFMA.FTZ R16, R36, R16, R47 ;  /* 0x0000001024107223 */ /* 0x000fe2000001002f */
[----:B------:R-:W-:Y:S01]  /*fa10*/  FFMA.FTZ R9, R22, R9, R17 ;  /* 0x0000000916097223 */ /* 0x000fe20000010011 */
[----:B------:R-:W-:-:S02]  /*fa20*/  F2FP.BF16.F32.PACK_AB R19, R19, R4 ;  /* 0x000000041313723e */ /* 0x000fc400000010ff */
[----:B------:R-:W-:Y:S02]  /*fa30*/  F2FP.BF16.F32.PACK_AB R23, R21, R8 ;  /* 0x000000081517723e */ /* 0x000fe400000010ff */
[----:B------:R-:W-:Y:S02]  /*fa40*/  F2FP.BF16.F32.PACK_AB R20, R6, R7 ;  /* 0x000000070614723e */ /* 0x000fe400000010ff */
[----:B------:R-:W-:Y:S02]  /*fa50*/  F2FP.BF16.F32.PACK_AB R22, R9, R16 ;  /* 0x000000100916723e */ /* 0x000fe400000010ff */
[----:B------:R-:W-:Y:S02]  /*fa60*/  MOV R21, R19 ;  /* 0x0000001300157202 */ /* 0x000fe40000000f00 */
.L_x_856:
[----:B------:R-:W-:Y:S05]  /*fa70*/  BSYNC.RECONVERGENT B0 ;  /* 0x0000000000007941 */ /* 0x000fea0003800200 */
.L_x_855:
[----:B-----5:R2:W-:Y:S01]  /*fa80*/  STS.128 [R241], R20 ;  /* 0x00000014f1007388 */ /* 0x0205e20000000c00 */
[----:B------:R-:W-:Y:S05]  /*fa90*/  BRA `(.L_x_853) ;  /* 0x0000000000047947 */ /* 0x000fea0003800000 */
.L_x_854:
[----:B------:R1:W-:Y:S02]  /*faa0*/  STS.128 [R241], RZ ;  /* 0x000000fff1007388 */ /* 0x0003e40000000c00 */
.L_x_853:
[----:B------:R-:W-:Y:S05]  /*fab0*/  BSYNC.RECONVERGENT B1 ;  /* 0x0000000000017941 */ /* 0x000fea0003800200 */
.L_x_852:
[----:B------:R-:W-:Y:S01]  /*fac0*/  VIADD R30, R158, 0x10 ;  /* 0x000000109e1e7836 */ /* 0x000fe20000000000 */
[----:B------:R-:W-:Y:S01]  /*fad0*/  LEA R36, P0, R32, R34, 0x1 ;  /* 0x0000002220247211 */ /* 0x000fe200078008ff */
[----:B------:R-:W-:Y:S03]  /*fae0*/  BSSY.RECONVERGENT B1, `(.L_x_857) ;  /* 0x000005d000017945 */ /* 0x000fe60003800200 */
[----:B------:R-:W-:Y:S02]  /*faf0*/  ISETP.GE.AND P2, PT, R30, R25, PT ;  /* 0x000000191e00720c */ /* 0x000fe40003f46270 */
[----:B------:R-:W-:-:S11]  /*fb00*/  LEA.HI.X R37, R32, R35, R29, 0x1, P0 ;  /* 0x0000002320257211 */ /* 0x000fd600000f0c1d */
[----:B------:R-:W-:Y:S05]  /*fb10*/  @P2 BRA `(.L_x_858) ;  /* 0x0000000400642947 */ /* 0x000fea0003800000 */
[----:B------:R-:W3:Y:S02]  /*fb20*/  LDCU UR7, c[0x0][0x440] ;  /* 0x00008800ff0777ac */ /* 0x000ee40008000800 */
[----:B---3--:R-:W-:-:S13]  /*fb30*/  ISETP.GE.AND P0, PT, R12, UR7, PT ;  /* 0x000000070c007c0c */ /* 0x008fda000bf06270 */
[----:B------:R3:W-:Y:S01]  /*fb40*/  @P0 STS.128 [R241+0x800], RZ ;  /* 0x000800fff1000388 */ /* 0x0007e20000000c00 */
[----:B------:R-:W-:Y:S05]  /*fb50*/  @P0 BRA `(.L_x_858) ;  /* 0x0000000400540947 */ /* 0x000fea0003800000 */
[----:B--2-4-:R2:W5:Y:S01]  /*fb60*/  LDG.E.128 R20, desc[UR4][R36.64] ;  /* 0x0000000424147981 */ /* 0x014562000c1e1d00 */
[----:B------:R-:W-:Y:S01]  /*fb70*/  ISETP.GE.AND P0, PT, R12, R15, PT ;  /* 0x0000000f0c00720c */ /* 0x000fe20003f06270 */
[----:B------:R-:W-:-:S12]  /*fb80*/  BSSY.RECONVERGENT B0, `(.L_x_859) ;  /* 0x0000051000007945 */ /* 0x000fd80003800200 */
[----:B------:R-:W-:Y:S05]  /*fb90*/  @P0 BRA `(.L_x_860) ;  /* 0x00000004003c0947 */ /* 0x000fea0003800000 */
[----:B------:R-:W4:Y:S01]  /*fba0*/  LDCU.64 UR8, c[0x0][0x4d0] ;  /* 0x00009a00ff0877ac */ /* 0x000f220008000a00 */
[----:B------:R-:W-:Y:S02]  /*fbb0*/  SEL R8, R26, RZ, P1 ;  /* 0x000000ff1a087207 */ /* 0x000fe40000800000 */
[--C-:B------:R-:W-:Y:S02]  /*fbc0*/  SHF.R.S32.HI R5, RZ, 0x1f, R31.reuse ;  /* 0x0000001fff057819 */ /* 0x100fe4000001141f */
[----:B------:R-:W-:Y:S02]  /*fbd0*/  IADD3 R8, P2, P0, R8, R0, R31 ;  /* 0x0000000008087210 */ /* 0x000fe4000785e01f */
[----:B------:R-:W-:-:S03]  /*fbe0*/  SEL R4, R27, RZ, P1 ;  /* 0x000000ff1b047207 */ /* 0x000fc60000800000 */
[----:B------:R-:W-:Y:S01]  /*fbf0*/  IMAD.SHL.U32 R9, R8, 0x2, RZ ;  /* 0x0000000208097824 */ /* 0x000fe200078e00ff */
[----:B------:R-:W-:-:S04]  /*fc00*/  IADD3.X R5, PT, PT, R4, R14, R5, P2, P0 ;  /* 0x0000000e04057210 */ /* 0x000fc800017e0405 */
[----:B------:R-:W-:Y:S02]  /*fc10*/  SHF.L.U64.HI R8, R8, 0x1, R5 ;  /* 0x0000000108087819 */ /* 0x000fe40000010205 */
[----:B----4-:R-:W-:-:S04]  /*fc20*/  IADD3 R4, P0, PT, R9, UR8, RZ ;  /* 0x0000000809047c10 */ /* 0x010fc8000ff1e0ff */
[----:B------:R-:W-:Y:S01]  /*fc30*/  IADD3.X R5, PT, PT, R8, UR9, RZ, P0, !PT ;  /* 0x0000000908057c10 */ /* 0x000fe200087fe4ff */
[----:B------:R-:W1:Y:S01]  /*fc40*/  LDCU.64 UR8, c[0x0][0x4c8] ;  /* 0x00009900ff0877ac */ /* 0x000e620008000a00 */
[----:B------:R-:W-:-:S04]  /*fc50*/  IMAD.WIDE R16, R28, 0x2, R36 ;  /* 0x000000021c107825 */ /* 0x000fc800078e0224 */
[----:B------:R-:W4:Y:S04]  /*fc60*/  LDG.E.128 R4, desc[UR4][R4.64] ;  /* 0x0000000404047981 */ /* 0x000f28000c1e1d00 */
[----:B------:R-:W3:Y:S01]  /*fc70*/  LDG.E.128 R16, desc[UR4][R16.64] ;  /* 0x0000000410107981 */ /* 0x000ee2000c1e1d00 */
[----:B-1----:R-:W-:-:S04]  /*fc80*/  IADD3 R10, P0, PT, R9, UR8, RZ ;  /* 0x00000008090a7c10 */ /* 0x002fc8000ff1e0ff */
[----:B------:R-:W-:-:S06]  /*fc90*/  IADD3.X R11, PT, PT, R8, UR9, RZ, P0, !PT ;  /* 0x00000009080b7c10 */ /* 0x000fcc00087fe4ff */
[----:B------:R-:W2:Y:S01]  /*fca0*/  LDG.E.128 R8, desc[UR4][R10.64] ;  /* 0x000000040a087981 */ /* 0x000ea2000c1e1d00 */
[C---:B-----5:R-:W-:Y:S01]  /*fcb0*/  IMAD.U32 R31, R20.reuse, 0x10000, RZ ;  /* 0x00010000141f7824 */ /* 0x060fe200078e00ff */
[----:B------:R-:W-:Y:S01]  /*fcc0*/  LOP3.LUT R29, R20, 0xffff0000, RZ, 0xc0, !PT ;  /* 0xffff0000141d7812 */ /* 0x000fe200078ec0ff */
[----:B------:R-:W-:Y:S01]  /*fcd0*/  IMAD.U32 R35, R23, 0x10000, RZ ;  /* 0x0001000017237824 */ /* 0x000fe200078e00ff */
[C---:B------:R-:W-:Y:S01]  /*fce0*/  LOP3.LUT R20, R21.reuse, 0xffff0000, RZ, 0xc0, !PT ;  /* 0xffff000015147812 */ /* 0x040fe200078ec0ff */
[C---:B------:R-:W-:Y:S01]  /*fcf0*/  IMAD.U32 R32, R22.reuse, 0x10000, RZ ;  /* 0x0001000016207824 */ /* 0x040fe200078e00ff */
[----:B------:R-:W-:Y:S02]  /*fd00*/  SHF.L.U32 R33, R21, 0x10, RZ ;  /* 0x0000001015217819 */ /* 0x000fe400000006ff */
[----:B------:R-:W-:Y:S02]  /*fd10*/  LOP3.LUT R21, R23, 0xffff0000, RZ, 0xc0, !PT ;  /* 0xffff000017157812 */ /* 0x000fe400078ec0ff */
[----:B------:R-:W-:-:S02]  /*fd20*/  LOP3.LUT R22, R22, 0xffff0000, RZ, 0xc0, !PT ;  /* 0xffff000016167812 */ /* 0x000fc400078ec0ff */
[----:B----4-:R-:W-:Y:S01]  /*fd30*/  SHF.L.U32 R34, R4, 0x10, RZ ;  /* 0x0000001004227819 */ /* 0x010fe200000006ff */
[----:B------:R-:W-:Y:S01]  /*fd40*/  IMAD.U32 R38, R6, 0x10000, RZ ;  /* 0x0001000006267824 */ /* 0x000fe200078e00ff */
[----:B------:R-:W-:Y:S01]  /*fd50*/  LOP3.LUT R23, R4, 0xffff0000, RZ, 0xc0, !PT ;  /* 0xffff000004177812 */ /* 0x000fe200078ec0ff */
[C---:B------:R-:W-:Y:S01]  /*fd60*/  IMAD.U32 R4, R5.reuse, 0x10000, RZ ;  /* 0x0001000005047824 */ /* 0x040fe200078e00ff */
[----:B------:R-:W-:Y:S01]  /*fd70*/  LOP3.LUT R39, R5, 0xffff0000, RZ, 0xc0, !PT ;  /* 0xffff000005277812 */ /* 0x000fe200078ec0ff */
[----:B---3--:R-:W-:Y:S01]  /*fd80*/  IMAD.U32 R43, R16, 0x10000, RZ ;  /* 0x00010000102b7824 */ /* 0x008fe200078e00ff */
[----:B------:R-:W-:Y:S01]  /*fd90*/  SHF.L.U32 R5, R7, 0x10, RZ ;  /* 0x0000001007057819 */ /* 0x000fe200000006ff */
[----:B------:R-:W-:Y:S01]  /*fda0*/  IMAD.U32 R45, R18, 0x10000, RZ ;  /* 0x00010000122d7824 */ /* 0x000fe200078e00ff */
[----:B------:R-:W-:Y:S01]  /*fdb0*/  LOP3.LUT R6, R6, 0xffff0000, RZ, 0xc0, !PT ;  /* 0xffff000006067812 */ /* 0x000fe200078ec0ff */
[----:B------:R-:W-:Y:S01]  /*fdc0*/  @!P1 FADD.FTZ R23, -R23, -RZ ;  /* 0x800000ff17179221 */ /* 0x000fe20000010100 */
[----:B------:R-:W-:Y:S01]  /*fdd0*/  LOP3.LUT R7, R7, 0xffff0000, RZ, 0xc0, !PT ;  /* 0xffff000007077812 */ /* 0x000fe200078ec0ff */
[----:B------:R-:W-:Y:S01]  /*fde0*/  @!P1 FADD.FTZ R5, -R5, -RZ ;  /* 0x800000ff05059221 */ /* 0x000fe20000010100 */
[C---:B------:R-:W-:Y:S01]  /*fdf0*/  SHF.L.U32 R41, R17.reuse, 0x10, RZ ;  /* 0x0000001011297819 */ /* 0x040fe200000006ff */
[----:B------:R-:W-:Y:S01]  /*fe00*/  @!P1 FADD.FTZ R6, -R6, -RZ ;  /* 0x800000ff06069221 */ /* 0x000fe20000010100 */
[----:B------:R-:W-:Y:S01]  /*fe10*/  LOP3.LUT R40, R17, 0xffff0000, RZ, 0xc0, !PT ;  /* 0xffff000011287812 */ /* 0x000fe200078ec0ff */
[----:B------:R-:W-:Y:S01]  /*fe20*/  @!P1 FADD.FTZ R7, -R7, -RZ ;  /* 0x800000ff07079221 */ /* 0x000fe20000010100 */
[----:B------:R-:W-:Y:S01]  /*fe30*/  LOP3.LUT R17, R18, 0xffff0000, RZ, 0xc0, !PT ;  /* 0xffff000012117812 */ /* 0x000fe200078ec0ff */
[----:B------:R-:W-:Y:S01]  /*fe40*/  @!P1 FADD.FTZ R4, -R4, -RZ ;  /* 0x800000ff04049221 */ /* 0x000fe20000010100 */
[----:B------:R-:W-:Y:S01]  /*fe50*/  LOP3.LUT R16, R16, 0xffff0000, RZ, 0xc0, !PT ;  /* 0xffff000010107812 */ /* 0x000fe200078ec0ff */
[----:B------:R-:W-:Y:S01]  /*fe60*/  @!P1 FADD.FTZ R39, -R39, -RZ ;  /* 0x800000ff27279221 */ /* 0x000fe20000010100 */
[----:B------:R-:W-:Y:S01]  /*fe70*/  SHF.L.U32 R18, R19, 0x10, RZ ;  /* 0x0000001013127819 */ /* 0x000fe200000006ff */
[----:B------:R-:W-:Y:S01]  /*fe80*/  FMUL.FTZ R17, R17, R6 ;  /* 0x0000000611117220 */ /* 0x000fe20000410000 */
[----:B------:R-:W-:Y:S01]  /*fe90*/  LOP3.LUT R42, R19, 0xffff0000, RZ, 0xc0, !PT ;  /* 0xffff0000132a7812 */ /* 0x000fe200078ec0ff */
[----:B------:R-:W-:Y:S01]  /*fea0*/  FMUL.FTZ R16, R16, R23 ;  /* 0x0000001710107220 */ /* 0x000fe20000410000 */
[C---:B--2---:R-:W-:Y:S01]  /*feb0*/  LOP3.LUT R23, R9.reuse, 0xffff0000, RZ, 0xc0, !PT ;  /* 0xffff000009177812 */ /* 0x044fe200078ec0ff */
[----:B------:R-:W-:Y:S01]  /*fec0*/  FMUL.FTZ R18, R18, R5 ;  /* 0x0000000512127220 */ /* 0x000fe20000410000 */
[----:B------:R-:W-:Y:S01]  /*fed0*/  SHF.L.U32 R5, R9, 0x10, RZ ;  /* 0x0000001009057819 */ /* 0x000fe200000006ff */
[----:B------:R-:W-:Y:S01]  /*fee0*/  FMUL.FTZ R42, R42, R7 ;  /* 0x000000072a2a7220 */ /* 0x000fe20000410000 */
[----:B------:R-:W-:Y:S01]  /*fef0*/  FMUL.FTZ R4, R41, R4 ;  /* 0x0000000429047220 */ /* 0x000fe20000410000 */
[----:B------:R-:W-:Y:S01]  /*ff00*/  FMUL.FTZ R39, R40, R39 ;  /* 0x0000002728277220 */ /* 0x000fe20000410000 */
[C---:B------:R-:W-:Y:S01]  /*ff10*/  IMAD.U32 R7, R8.reuse, 0x10000, RZ ;  /* 0x0001000008077824 */ /* 0x040fe200078e00ff */
[----:B------:R-:W-:Y:S01]  /*ff20*/  LOP3.LUT R6, R8, 0xffff0000, RZ, 0xc0, !PT ;  /* 0xffff000008067812 */ /* 0x000fe200078ec0ff */
[C---:B------:R-:W-:Y:S01]  /*ff30*/  IMAD.U32 R19, R10.reuse, 0x10000, RZ ;  /* 0x000100000a137824 */ /* 0x040fe200078e00ff */
[----:B------:R-:W-:Y:S01]  /*ff40*/  LOP3.LUT R9, R10, 0xffff0000, RZ, 0xc0, !PT ;  /* 0xffff00000a097812 */ /* 0x000fe200078ec0ff */
[----:B------:R-:W-:Y:S01]  /*ff50*/  @!P1 FADD.FTZ R34, -R34, -RZ ;  /* 0x800000ff22229221 */ /* 0x000fe20000010100 */
[C---:B------:R-:W-:Y:S01]  /*ff60*/  SHF.L.U32 R8, R11.reuse, 0x10, RZ ;  /* 0x000000100b087819 */ /* 0x040fe200000006ff */
[----:B------:R-:W-:Y:S01]  /*ff70*/  @!P1 FADD.FTZ R38, -R38, -RZ ;  /* 0x800000ff26269221 */ /* 0x000fe20000010100 */
[----:B------:R-:W-:Y:S01]  /*ff80*/  LOP3.LUT R10, R11, 0xffff0000, RZ, 0xc0, !PT ;  /* 0xffff00000b0a7812 */ /* 0x000fe200078ec0ff */
[----:B------:R-:W-:Y:S01]  /*ff90*/  FFMA.FTZ R4, R33, R5, R4 ;  /* 0x0000000521047223 */ /* 0x000fe20000010004 */
[----:B------:R-:W-:Y:S01]  /*ffa0*/  FFMA.FTZ R23, R20, R23, R39 ;  /* 0x0000001714177223 */ /* 0x000fe20000010027 */
[----:B------:R-:W-:Y:S01]  /*ffb0*/  FMUL.FTZ R34, R43, R34 ;  /* 0x000000222b227220 */ /* 0x000fe20000410000 */
[----:B------:R-:W-:Y:S01]  /*ffc0*/  FMUL.FTZ R45, R45, R38 ;  /* 0x000000262d2d7220 */ /* 0x000fe20000410000 */
[----:B------:R-:W-:Y:S01]  /*ffd0*/  FFMA.FTZ R8, R35, R8, R18 ;  /* 0x0000000823087223 */ /* 0x000fe20000010012 */
[----:B------:R-:W-:Y:S01]  /*ffe0*/  FFMA.FTZ R21, R21, R10, R42 ;  /* 0x0000000a15157223 */ /* 0x000fe2000001002a */
[----:B------:R-:W-:Y:S01]  /*fff0*/  F2FP.BF16.F32.PACK_AB R23, R23, R4 ;  /* 0x000000041717723e */ /* 0x000fe200000010ff */
[----:B------:R-:W-:Y:S01]  /*10000*/  FFMA.FTZ R7, R31, R7, R34 ;  /* 0x000000071f077223 */ /* 0x000fe20000010022 */
[----:B------:R-:W-:Y:S01]  /*10010*/  FFMA.FTZ R6, R29, R6, R16 ;  /* 0x000000061d067223 */ /* 0x000fe20000010010 */
[----:B------:R-:W-:Y:S01]  /*10020*/  FFMA.FTZ R19, R32, R19, R45 ;  /* 0x0000001320137223 */ /* 0x000fe2000001002d */
[----:B------:R-:W-:Y:S01]  /*10030*/  FFMA.FTZ R22, R22, R9, R17 ;  /* 0x0000000916167223 */ /* 0x000fe20000010011 */
[----:B------:R-:W-:Y:S01]  /*10040*/  F2FP.BF16.F32.PACK_AB R5, R21, R8 ;  /* 0x000000081505723e */ /* 0x000fe200000010ff */
[----:B------:R-:W-:Y:S01]  /*10050*/  IMAD.MOV.U32 R21, RZ, RZ, R23 ;  /* 0x000000ffff157224 */ /* 0x000fe200078e0017 */
[----:B------:R-:W-:-:S02]  /*10060*/  F2FP.BF16.F32.PACK_AB R20, R6, R7 ;  /* 0x000000070614723e */ /* 0x000fc400000010ff */
[----:B------:R-:W-:Y:S02]  /*10070*/  F2FP.BF16.F32.PACK_AB R22, R22, R19 ;  /* 0x000000131616723e */ /* 0x000fe400000010ff */
[----:B------:R-:W-:Y:S02]  /*10080*/  MOV R23, R5 ;  /* 0x0000000500177202 */ /* 0x000fe40000000f00 */
.L_x_860:
[----:B------:R-:W-:Y:S05]  /*10090*/  BSYNC.RECONVERGENT B0 ;  /* 0x0000000000007941 */ /* 0x000fea0003800200 */
.L_x_859:
[----:B-----5:R4:W-:Y:S02]  /*100a0*/  STS.128 [R241+0x800], R20 ;  /* 0x00080014f1007388 */ /* 0x0209e40000000c00 */
.L_x_858:
[----:B------:R-:W-:Y:S05]  /*100b0*/  BSYNC.RECONVERGENT B1 ;  /* 0x0000000000017941 */ /* 0x000fea0003800200 */
.L_x_857:
[----:B------:R-:W-:Y:S01]  /*100c0*/  IADD3 R34, PT, PT, R158, 0x20, RZ ;  /* 0x000000209e227810 */ /* 0x000fe20007ffe0ff */
[----:B------:R-:W-:Y:S03]  /*100d0*/  BSSY.RECONVERGENT B1, `(.L_x_861) ;  /* 0x000005d000017945 */ /* 0x000fe60003800200 */
[----:B------:R-:W-:-:S13]  /*100e0*/  ISETP.GE.AND P0, PT, R34, R25, PT ;  /* 0x000000192200720c */ /* 0x000fda0003f06270 */
[----:B------:R-:W-:Y:S05]  /*100f0*/  @P0 BRA `(.L_x_862) ;  /* 0x0000000400680947 */ /* 0x000fea0003800000 */
[----:B------:R-:W5:Y:S02]  /*10100*/  LDCU UR7, c[0x0][0x440] ;  /* 0x00008800ff0777ac */ /* 0x000f640008000800 */
[----:B-----5:R-:W-:-:S13]  /*10110*/  ISETP.GE.AND P0, PT, R12, UR7, PT ;  /* 0x000000070c007c0c */ /* 0x020fda000bf06270 */
[----:B------:R1:W-:Y:S01]  /*10120*/  @P0 STS.128 [R241+0x1000], RZ ;  /* 0x001000fff1000388 */ /* 0x0003e20000000c00 */
[----:B------:R-:W-:Y:S05]  /*10130*/  @P0 BRA `(.L_x_862) ;  /* 0x0000000400580947 */ /* 0x000fea0003800000 */
[----:B-1----:R-:W-:-:S04]  /*10140*/  LEA R10, P0, R2, R36, 0x5 ;  /* 0x00000024020a7211 */ /* 0x002fc800078028ff */
[----:B------:R-:W-:-:S05]  /*10150*/  LEA.HI.X R11, R2, R37, R3, 0x5, P0 ;  /* 0x00000025020b7211 */ /* 0x000fca00000f2c03 */
[----:B--2-4-:R1:W5:Y:S01]  /*10160*/  LDG.E.128 R20, desc[UR4][R10.64] ;  /* 0x000000040a147981 */ /* 0x014362000c1e1d00 */
[----:B------:R-:W-:Y:S01]  /*10170*/  ISETP.GE.AND P0, PT, R12, R15, PT ;  /* 0x0000000f0c00720c */ /* 0x000fe20003f06270 */
[----:B------:R-:W-:-:S12]  /*10180*/  BSSY.RECONVERGENT B0, `(.L_x_863) ;  /* 0x0000050000007945 */ /* 0x000fd80003800200 */
[----:B------:R-:W-:Y:S05]  /*10190*/  @P0 BRA `(.L_x_864) ;  /* 0x0000000400380947 */ /* 0x000fea0003800000 */
[----:B------:R-:W2:Y:S01]  /*101a0*/  LDCU.64 UR8, c[0x0][0x4d0] ;  /* 0x00009a00ff0877ac */ /* 0x000ea20008000a00 */
[----:B------:R-:W-:Y:S01]  /*101b0*/  IMAD.SHL.U32 R7, R24, 0x20, RZ ;  /* 0x0000002018077824 */ /* 0x000fe200078e00ff */
[----:B------:R-:W-:Y:S02]  /*101c0*/  SEL R8, R26, RZ, P1 ;  /* 0x000000ff1a087207 */ /* 0x000fe40000800000 */
[----:B------:R-:W-:Y:S02]  /*101d0*/  SEL R5, R27, RZ, P1 ;  /* 0x000000ff1b057207 */ /* 0x000fe40000800000 */
[--C-:B------:R-:W-:Y:S02]  /*101e0*/  IADD3 R8, P2, P0, R8, R0, R7.reuse ;  /* 0x0000000008087210 */ /* 0x100fe4000785e007 */
[----:B------:R-:W-:-:S03]  /*101f0*/  SHF.R.S32.HI R7, RZ, 0x1f, R7 ;  /* 0x0000001fff077819 */ /* 0x000fc60000011407 */
[----:B------:R-:W-:Y:S01]  /*10200*/  IMAD.SHL.U32 R9, R8, 0x2, RZ ;  /* 0x0000000208097824 */ /* 0x000fe200078e00ff */
[----:B------:R-:W-:-:S04]  /*10210*/  IADD3.X R5, PT, PT, R5, R14, R7, P2, P0 ;  /* 0x0000000e05057210 */ /* 0x000fc800017e0407 */
[----:B------:R-:W-:Y:S02]  /*10220*/  SHF.L.U64.HI R8, R8, 0x1, R5 ;  /* 0x0000000108087819 */ /* 0x000fe40000010205 */
[----:B--2---:R-:W-:-:S04]  /*10230*/  IADD3 R4, P0, PT, R9, UR8, RZ ;  /* 0x0000000809047c10 */ /* 0x004fc8000ff1e0ff */
[----:B------:R-:W-:Y:S01]  /*10240*/  IADD3.X R5, PT, PT, R8, UR9, RZ, P0, !PT ;  /* 0x0000000908057c10 */ /* 0x000fe200087fe4ff */
[----:B------:R-:W1:Y:S01]  /*10250*/  LDCU.64 UR8, c[0x0][0x4c8] ;  /* 0x00009900ff0877ac */ /* 0x000e620008000a00 */
[----:B------:R-:W-:-:S04]  /*10260*/  IMAD.WIDE R16, R28, 0x2, R10 ;  /* 0x000000021c107825 */ /* 0x000fc800078e020a */
[----:B------:R-:W2:Y:S04]  /*10270*/  LDG.E.128 R4, desc[UR4][R4.64] ;  /* 0x0000000404047981 */ /* 0x000ea8000c1e1d00 */
[----:B------:R-:W4:Y:S01]  /*10280*/  LDG.E.128 R16, desc[UR4][R16.64] ;  /* 0x0000000410107981 */ /* 0x000f22000c1e1d00 */
[----:B-1----:R-:W-:-:S04]  /*10290*/  IADD3 R10, P0, PT, R9, UR8, RZ ;  /* 0x00000008090a7c10 */ /* 0x002fc8000ff1e0ff */
[----:B------:R-:W-:-:S06]  /*102a0*/  IADD3.X R11, PT, PT, R8, UR9, RZ, P0, !PT ;  /* 0x00000009080b7c10 */ /* 0x000fcc00087fe4ff */
[----:B------:R-:W3:Y:S01]  /*102b0*/  LDG.E.128 R8, desc[UR4][R10.64] ;  /* 0x000000040a087981 */ /* 0x000ee2000c1e1d00 */
[C---:B-----5:R-:W-:Y:S01]  /*102c0*/  SHF.L.U32 R31, R20.reuse, 0x10, RZ ;  /* 0x00000010141f7819 */ /* 0x060fe200000006ff */
[C---:B------:R-:W-:Y:S01]  /*102d0*/  IMAD.U32 R33, R21.reuse, 0x10000, RZ ;  /* 0x0001000015217824 */ /* 0x040fe200078e00ff */
[----:B------:R-:W-:Y:S01]  /*102e0*/  LOP3.LUT R29, R20, 0xffff0000, RZ, 0xc0, !PT ;  /* 0xffff0000141d7812 */ /* 0x000fe200078ec0ff */
[C---:B------:R-:W-:Y:S01]  /*102f0*/  IMAD.U32 R32, R22.reuse, 0x10000, RZ ;  /* 0x0001000016207824 */ /* 0x040fe200078e00ff */
[----:B------:R-:W-:Y:S02]  /*10300*/  LOP3.LUT R20, R21, 0xffff0000, RZ, 0xc0, !PT ;  /* 0xffff000015147812 */ /* 0x000fe400078ec0ff */
[C---:B------:R-:W-:Y:S02]  /*10310*/  LOP3.LUT R21, R23.reuse, 0xffff0000, RZ, 0xc0, !PT ;  /* 0xffff000017157812 */ /* 0x040fe400078ec0ff */
[----:B------:R-:W-:Y:S02]  /*10320*/  SHF.L.U32 R38, R23, 0x10, RZ ;  /* 0x0000001017267819 */ /* 0x000fe400000006ff */
[----:B------:R-:W-:Y:S01]  /*10330*/  LOP3.LUT R22, R22, 0xffff0000, RZ, 0xc0, !PT ;  /* 0xffff000016167812 */ /* 0x000fe200078ec0ff */
[C---:B--2---:R-:W-:Y:S01]  /*10340*/  IMAD.U32 R35, R4.reuse, 0x10000, RZ ;  /* 0x0001000004237824 */ /* 0x044fe200078e00ff */
[----:B------:R-:W-:Y:S01]  /*10350*/  LOP3.LUT R23, R4, 0xffff0000, RZ, 0xc0, !PT ;  /* 0xffff000004177812 */ /* 0x000fe200078ec0ff */
[----:B------:R-:W-:Y:S01]  /*10360*/  IMAD.U32 R39, R6, 0x10000, RZ ;  /* 0x0001000006277824 */ /* 0x000fe200078e00ff */
[C---:B------:R-:W-:Y:S01]  /*10370*/  SHF.L.U32 R4, R5.reuse, 0x10, RZ ;  /* 0x0000001005047819 */ /* 0x040fe200000006ff */
[----:B----4-:R-:W-:Y:S01]  /*10380*/  IMAD.U32 R42, R16, 0x10000, RZ ;  /* 0x00010000102a7824 */ /* 0x010fe200078e00ff */
[----:B------:R-:W-:Y:S01]  /*10390*/  LOP3.LUT R40, R5, 0xffff0000, RZ, 0xc0, !PT ;  /* 0xffff000005287812 */ /* 0x000fe200078ec0ff */
[----:B------:R-:W-:Y:S01]  /*103a0*/  IMAD.U32 R44, R18, 0x10000, RZ ;  /* 0x00010000122c7824 */ /* 0x000fe200078e00ff */
[----:B------:R-:W-:Y:S01]  /*103b0*/  LOP3.LUT R6, R6, 0xffff0000, RZ, 0xc0, !PT ;  /* 0xffff000006067812 */ /* 0x000fe200078ec0ff */
[----:B------:R-:W-:Y:S01]  /*103c0*/  @!P1 FADD.FTZ R23, -R23, -RZ ;  /* 0x800000ff17179221 */ /* 0x000fe20000010100 */
[C---:B------:R-:W-:Y:S01]  /*103d0*/  SHF.L.U32 R5, R7.reuse, 0x10, RZ ;  /* 0x0000001007057819 */ /* 0x040fe200000006ff */
[----:B------:R-:W-:Y:S01]  /*103e0*/  @!P1 FADD.FTZ R4, -R4, -RZ ;  /* 0x800000ff04049221 */ /* 0x000fe20000010100 */
[----:B------:R-:W-:Y:S01]  /*103f0*/  LOP3.LUT R7, R7, 0xffff0000, RZ, 0xc0, !PT ;  /* 0xffff000007077812 */ /* 0x000fe200078ec0ff */
[----:B------:R-:W-:Y:S01]  /*10400*/  @!P1 FADD.FTZ R6, -R6, -RZ ;  /* 0x800000ff06069221 */ /* 0x000fe20000010100 */
[----:B------:R-:W-:Y:S01]  /*10410*/  SHF.L.U32 R41, R17, 0x10, RZ ;  /* 0x0000001011297819 */ /* 0x000fe200000006ff */
[----:B------:R-:W-:Y:S01]  /*10420*/  @!P1 FADD.FTZ R5, -R5, -RZ ;  /* 0x800000ff05059221 */ /* 0x000fe20000010100 */
[----:B------:R-:W-:Y:S01]  /*10430*/  LOP3.LUT R43, R17, 0xffff0000, RZ, 0xc0, !PT ;  /* 0xffff0000112b7812 */ /* 0x000fe200078ec0ff */
[----:B------:R-:W-:Y:S01]  /*10440*/  @!P1 FADD.FTZ R7, -R7, -RZ ;  /* 0x800000ff07079221 */ /* 0x000fe20000010100 */
[----:B------:R-:W-:Y:S01]  /*10450*/  LOP3.LUT R16, R16, 0xffff0000, RZ, 0xc0, !PT ;  /* 0xffff000010107812 */ /* 0x000fe200078ec0ff */
[----:B------:R-:W-:Y:S01]  /*10460*/  @!P1 FADD.FTZ R40, -R40, -RZ ;  /* 0x800000ff28289221 */ /* 0x000fe20000010100 */
[----:B------:R-:W-:Y:S01]  /*10470*/  LOP3.LUT R17, R18, 0xffff0000, RZ, 0xc0, !PT ;  /* 0xffff000012117812 */ /* 0x000fe200078ec0ff */
[----:B------:R-:W-:Y:S01]  /*10480*/  @!P1 FADD.FTZ R35, -R35, -RZ ;  /* 0x800000ff23239221 */ /* 0x000fe20000010100 */
[C---:B------:R-:W-:Y:S01]  /*10490*/  SHF.L.U32 R18, R19.reuse, 0x10, RZ ;  /* 0x0000001013127819 */ /* 0x040fe200000006ff */
[----:B------:R-:W-:Y:S01]  /*104a0*/  FMUL.FTZ R16, R16, R23 ;  /* 0x0000001710107220 */ /* 0x000fe20000410000 */
[----:B------:R-:W-:Y:S01]  /*104b0*/  LOP3.LUT R46, R19, 0xffff0000, RZ, 0xc0, !PT ;  /* 0xffff0000132e7812 */ /* 0x000fe200078ec0ff */
[----:B------:R-:W-:Y:S01]  /*104c0*/  @!P1 FADD.FTZ R39, -R39, -RZ ;  /* 0x800000ff27279221 */ /* 0x000fe20000010100 */
[----:B------:R-:W-:Y:S01]  /*104d0*/  FMUL.FTZ R17, R17, R6 ;  /* 0x0000000611117220 */ /* 0x000fe20000410000 */
[----:B------:R-:W-:Y:S01]  /*104e0*/  FMUL.FTZ R5, R18, R5 ;  /* 0x0000000512057220 */ /* 0x000fe20000410000 */
[C---:B---3--:R-:W-:Y:S01]  /*104f0*/  SHF.L.U32 R6, R9.reuse, 0x10, RZ ;  /* 0x0000001009067819 */ /* 0x048fe200000006ff */
[----:B------:R-:W-:Y:S01]  /*10500*/  FMUL.FTZ R46, R46, R7 ;  /* 0x000000072e2e7220 */ /* 0x000fe20000410000 */
[----:B------:R-:W-:Y:S01]  /*10510*/  LOP3.LUT R23, R9, 0xffff0000, RZ, 0xc0, !PT ;  /* 0xffff000009177812 */ /* 0x000fe200078ec0ff */
[C---:B------:R-:W-:Y:S01]  /*10520*/  IMAD.U32 R18, R8.reuse, 0x10000, RZ ;  /* 0x0001000008127824 */ /* 0x040fe200078e00ff */
[----:B------:R-:W-:Y:S01]  /*10530*/  LOP3.LUT R7, R8, 0xffff0000, RZ, 0xc0, !PT ;  /* 0xffff000008077812 */ /* 0x000fe200078ec0ff */
[C---:B------:R-:W-:Y:S01]  /*10540*/  IMAD.U32 R19, R10.reuse, 0x10000, RZ ;  /* 0x000100000a137824 */ /* 0x040fe200078e00ff */
[----:B------:R-:W-:Y:S01]  /*10550*/  LOP3.LUT R9, R10, 0xffff0000, RZ, 0xc0, !PT ;  /* 0xffff00000a097812 */ /* 0x000fe200078ec0ff */
[----:B------:R-:W-:Y:S01]  /*10560*/  FMUL.FTZ R4, R41, R4 ;  /* 0x0000000429047220 */ /* 0x000fe20000410000 */
[----:B------:R-:W-:Y:S01]  /*10570*/  FMUL.FTZ R43, R43, R40 ;  /* 0x000000282b2b7220 */ /* 0x000fe20000410000 */
[C---:B------:R-:W-:Y:S01]  /*10580*/  SHF.L.U32 R8, R11.reuse, 0x10, RZ ;  /* 0x000000100b087819 */ /* 0x040fe200000006ff */
[----:B------:R-:W-:Y:S01]  /*10590*/  FMUL.FTZ R42, R42, R35 ;  /* 0x000000232a2a7220 */ /* 0x000fe20000410000 */
[----:B------:R-:W-:Y:S01]  /*105a0*/  LOP3.LUT R10, R11, 0xffff0000, RZ, 0xc0, !PT ;  /* 0xffff00000b0a7812 */ /* 0x000fe200078ec0ff */
[----:B------:R-:W-:Y:S01]  /*105b0*/  FMUL.FTZ R39, R44, R39 ;  /* 0x000000272c277220 */ /* 0x000fe20000410000 */
[----:B------:R-:W-:Y:S01]  /*105c0*/  FFMA.FTZ R4, R33, R6, R4 ;  /* 0x0000000621047223 */ /* 0x000fe20000010004 */
        /* <DEDUP_REMOVED lines=11> */
.L_x_864:
[----:B------:R-:W-:Y:S05]  /*10680*/  BSYNC.RECONVERGENT B0 ;  /* 0x0000000000007941 */ /* 0x000fea0003800200 */
.L_x_863:
[----:B-----5:R2:W-:Y:S02]  /*10690*/  STS.128 [R241+0x1000], R20 ;  /* 0x00100014f1007388 */ /* 0x0205e40000000c00 */
.L_x_862:
[----:B------:R-:W-:Y:S05]  /*106a0*/  BSYNC.RECONVERGENT B1 ;  /* 0x0000000000017941 */ /* 0x000fea0003800200 */
.L_x_861:
[----:B-1----:R-:W-:-:S04]  /*106b0*/  IADD3 R10, PT, PT, R158, 0x30, RZ ;  /* 0x000000309e0a7810 */ /* 0x002fc80007ffe0ff */
[----:B------:R-:W-:-:S13]  /*106c0*/  ISETP.GE.AND P0, PT, R10, R25, PT ;  /* 0x000000190a00720c */ /* 0x000fda0003f06270 */
[----:B------:R-:W-:Y:S05]  /*106d0*/  @P0 BRA `(.L_x_835) ;  /* 0x00000004006c0947 */ /* 0x000fea0003800000 */
[----:B------:R-:W1:Y:S02]  /*106e0*/  LDCU UR7, c[0x0][0x440] ;  /* 0x00008800ff0777ac */ /* 0x000e640008000800 */
[----:B-1----:R-:W-:-:S13]  /*106f0*/  ISETP.GE.AND P0, PT, R12, UR7, PT ;  /* 0x000000070c007c0c */ /* 0x002fda000bf06270 */
[----:B------:R1:W-:Y:S01]  /*10700*/  @P0 STS.128 [R241+0x1800], RZ ;  /* 0x001800fff1000388 */ /* 0x0003e20000000c00 */
[----:B------:R-:W-:Y:S05]  /*10710*/  @P0 BRA `(.L_x_835) ;  /* 0x00000004005c0947 */ /* 0x000fea0003800000 */
[----:B------:R-:W-:-:S04]  /*10720*/  LEA R8, P0, R2, R36, 0x6 ;  /* 0x0000002402087211 */ /* 0x000fc800078030ff */
[----:B------:R-:W-:-:S05]  /*10730*/  LEA.HI.X R9, R2, R37, R3, 0x6, P0 ;  /* 0x0000002502097211 */ /* 0x000fca00000f3403 */
[----:B------:R1:W5:Y:S01]  /*10740*/  LDG.E.128 R4, desc[UR4][R8.64] ;  /* 0x0000000408047981 */ /* 0x000362000c1e1d00 */
[----:B------:R-:W-:Y:S01]  /*10750*/  ISETP.GE.AND P0, PT, R12, R15, PT ;  /* 0x0000000f0c00720c */ /* 0x000fe20003f06270 */
[----:B------:R-:W-:-:S12]  /*10760*/  BSSY.RECONVERGENT B0, `(.L_x_865) ;  /* 0x0000051000007945 */ /* 0x000fd80003800200 */
[----:B------:R-:W-:Y:S05]  /*10770*/  @P0 BRA `(.L_x_866) ;  /* 0x00000004003c0947 */ /* 0x000fea0003800000 */
[----:B------:R-:W2:Y:S01]  /*10780*/  LDCU.64 UR8, c[0x0][0x4d0] ;  /* 0x00009a00ff0877ac */ /* 0x000ea20008000a00 */
[----:B------:R-:W-:Y:S01]  /*10790*/  IMAD R3, R24, 0x30, RZ ;  /* 0x0000003018037824 */ /* 0x000fe200078e02ff */
[----:B------:R-:W-:Y:S01]  /*107a0*/  SEL R26, R26, RZ, P1 ;  /* 0x000000ff1a1a7207 */ /* 0x000fe20000800000 */
[----:B------:R-:W-:Y:S01]  /*107b0*/  IMAD.WIDE R24, R28, 0x2, R8 ;  /* 0x000000021c187825 */ /* 0x000fe200078e0208 */
[----:B------:R-:W-:Y:S02]  /*107c0*/  SEL R27, R27, RZ, P1 ;  /* 0x000000ff1b1b7207 */ /* 0x000fe40000800000 */
[--C-:B------:R-:W-:Y:S02]  /*107d0*/  IADD3 R26, P2, P0, R26, R0, R3.reuse ;  /* 0x000000001a1a7210 */ /* 0x100fe4000785e003 */
[----:B------:R-:W-:-:S03]  /*107e0*/  SHF.R.S32.HI R3, RZ, 0x1f, R3 ;  /* 0x0000001fff037819 */ /* 0x000fc60000011403 */
[----:B------:R-:W-:Y:S01]  /*107f0*/  IMAD.SHL.U32 R0, R26, 0x2, RZ ;  /* 0x000000021a007824 */ /* 0x000fe200078e00ff */
[----:B------:R-:W-:-:S04]  /*10800*/  IADD3.X R3, PT, PT, R27, R14, R3, P2, P0 ;  /* 0x0000000e1b037210 */ /* 0x000fc800017e0403 */
[----:B------:R-:W-:Y:S02]  /*10810*/  SHF.L.U64.HI R2, R26, 0x1, R3 ;  /* 0x000000011a027819 */ /* 0x000fe40000010203 */
[----:B--2---:R-:W-:Y:S01]  /*10820*/  IADD3 R16, P0, PT, R0, UR8, RZ ;  /* 0x0000000800107c10 */ /* 0x004fe2000ff1e0ff */
[----:B------:R-:W2:Y:S03]  /*10830*/  LDG.E.128 R24, desc[UR4][R24.64] ;  /* 0x0000000418187981 */ /* 0x000ea6000c1e1d00 */
[----:B------:R-:W-:Y:S01]  /*10840*/  IADD3.X R17, PT, PT, R2, UR9, RZ, P0, !PT ;  /* 0x0000000902117c10 */ /* 0x000fe200087fe4ff */
[----:B------:R-:W4:Y:S05]  /*10850*/  LDCU.64 UR8, c[0x0][0x4c8] ;  /* 0x00009900ff0877ac */ /* 0x000f2a0008000a00 */
[----:B------:R-:W3:Y:S01]  /*10860*/  LDG.E.128 R16, desc[UR4][R16.64] ;  /* 0x0000000410107981 */ /* 0x000ee2000c1e1d00 */
[----:B----4-:R-:W-:-:S04]  /*10870*/  IADD3 R20, P0, PT, R0, UR8, RZ ;  /* 0x0000000800147c10 */ /* 0x010fc8000ff1e0ff */
[----:B------:R-:W-:-:S06]  /*10880*/  IADD3.X R21, PT, PT, R2, UR9, RZ, P0, !PT ;  /* 0x0000000902157c10 */ /* 0x000fcc00087fe4ff */
[----:B------:R-:W4:Y:S01]  /*10890*/  LDG.E.128 R20, desc[UR4][R20.64] ;  /* 0x0000000414147981 */ /* 0x000f22000c1e1d00 */
[C---:B-----5:R-:W-:Y:S01]  /*108a0*/  IMAD.U32 R3, R4.reuse, 0x10000, RZ ;  /* 0x0001000004037824 */ /* 0x060fe200078e00ff */
[----:B------:R-:W-:Y:S01]  /*108b0*/  LOP3.LUT R2, R4, 0xffff0000, RZ, 0xc0, !PT ;  /* 0xffff000004027812 */ /* 0x000fe200078ec0ff */
[C---:B-1----:R-:W-:Y:S01]  /*108c0*/  IMAD.U32 R8, R6.reuse, 0x10000, RZ ;  /* 0x0001000006087824 */ /* 0x042fe200078e00ff */
[----:B------:R-:W-:Y:S01]  /*108d0*/  LOP3.LUT R0, R5, 0xffff0000, RZ, 0xc0, !PT ;  /* 0xffff000005007812 */ /* 0x000fe200078ec0ff */
[----:B------:R-:W-:Y:S01]  /*108e0*/  IMAD.U32 R14, R7, 0x10000, RZ ;  /* 0x00010000070e7824 */ /* 0x000fe200078e00ff */
[----:B------:R-:W-:Y:S02]  /*108f0*/  SHF.L.U32 R9, R5, 0x10, RZ ;  /* 0x0000001005097819 */ /* 0x000fe400000006ff */
[----:B------:R-:W-:Y:S02]  /*10900*/  LOP3.LUT R5, R6, 0xffff0000, RZ, 0xc0, !PT ;  /* 0xffff000006057812 */ /* 0x000fe400078ec0ff */
[----:B------:R-:W-:-:S02]  /*10910*/  LOP3.LUT R4, R7, 0xffff0000, RZ, 0xc0, !PT ;  /* 0xffff000007047812 */ /* 0x000fc400078ec0ff */
[C---:B--2---:R-:W-:Y:S01]  /*10920*/  SHF.L.U32 R11, R24.reuse, 0x10, RZ ;  /* 0x00000010180b7819 */ /* 0x044fe200000006ff */
[----:B------:R-:W-:Y:S01]  /*10930*/  IMAD.U32 R6, R25, 0x10000, RZ ;  /* 0x0001000019067824 */ /* 0x000fe200078e00ff */
[----:B------:R-:W-:Y:S01]  /*10940*/  LOP3.LUT R7, R24, 0xffff0000, RZ, 0xc0, !PT ;  /* 0xffff000018077812 */ /* 0x000fe200078ec0ff */
[----:B------:R-:W-:Y:S01]  /*10950*/  IMAD.U32 R15, R27, 0x10000, RZ ;  /* 0x000100001b0f7824 */ /* 0x000fe200078e00ff */
[----:B------:R-:W-:Y:S02]  /*10960*/  LOP3.LUT R28, R25, 0xffff0000, RZ, 0xc0, !PT ;  /* 0xffff0000191c7812 */ /* 0x000fe400078ec0ff */
[C---:B------:R-:W-:Y:S02]  /*10970*/  SHF.L.U32 R25, R26.reuse, 0x10, RZ ;  /* 0x000000101a197819 */ /* 0x040fe400000006ff */
[----:B------:R-:W-:Y:S02]  /*10980*/  LOP3.LUT R24, R26, 0xffff0000, RZ, 0xc0, !PT ;  /* 0xffff00001a187812 */ /* 0x000fe400078ec0ff */
[----:B---3--:R-:W-:-:S02]  /*10990*/  SHF.L.U32 R26, R16, 0x10, RZ ;  /* 0x00000010101a7819 */ /* 0x008fc400000006ff */
[----:B------:R-:W-:Y:S01]  /*109a0*/  LOP3.LUT R29, R27, 0xffff0000, RZ, 0xc0, !PT ;  /* 0xffff00001b1d7812 */ /* 0x000fe200078ec0ff */
[C---:B------:R-:W-:Y:S01]  /*109b0*/  IMAD.U32 R27, R17.reuse, 0x10000, RZ ;  /* 0x00010000111b7824 */ /* 0x040fe200078e00ff */
[----:B------:R-:W-:Y:S01]  /*109c0*/  LOP3.LUT R31, R17, 0xffff0000, RZ, 0xc0, !PT ;  /* 0xffff0000111f7812 */ /* 0x000fe200078ec0ff */
[----:B------:R-:W-:Y:S01]  /*109d0*/  @!P1 FADD.FTZ R26, -R26, -RZ ;  /* 0x800000ff1a1a9221 */ /* 0x000fe20000010100 */
[----:B------:R-:W-:Y:S01]  /*109e0*/  LOP3.LUT R16, R16, 0xffff0000, RZ, 0xc0, !PT ;  /* 0xffff000010107812 */ /* 0x000fe200078ec0ff */
[----:B------:R-:W-:Y:S01]  /*109f0*/  @!P1 FADD.FTZ R27, -R27, -RZ ;  /* 0x800000ff1b1b9221 */ /* 0x000fe20000010100 */
[C---:B------:R-:W-:Y:S01]  /*10a00*/  LOP3.LUT R17, R18.reuse, 0xffff0000, RZ, 0xc0, !PT ;  /* 0xffff000012117812 */ /* 0x040fe200078ec0ff */
[----:B------:R-:W-:Y:S01]  /*10a10*/  @!P1 FADD.FTZ R31, -R31, -RZ ;  /* 0x800000ff1f1f9221 */ /* 0x000fe20000010100 */
[----:B------:R-:W-:Y:S01]  /*10a20*/  SHF.L.U32 R32, R18, 0x10, RZ ;  /* 0x0000001012207819 */ /* 0x000fe200000006ff */
[C---:B------:R-:W-:Y:S01]  /*10a30*/  IMAD.U32 R18, R19.reuse, 0x10000, RZ ;  /* 0x0001000013127824 */ /* 0x040fe200078e00ff */
[----:B------:R-:W-:Y:S01]  /*10a40*/  LOP3.LUT R36, R19, 0xffff0000, RZ, 0xc0, !PT ;  /* 0xffff000013247812 */ /* 0x000fe200078ec0ff */
[----:B------:R-:W-:Y:S01]  /*10a50*/  @!P1 FADD.FTZ R16, -R16, -RZ ;  /* 0x800000ff10109221 */ /* 0x000fe20000010100 */
[----:B------:R-:W-:Y:S01]  /*10a60*/  @!P1 FADD.FTZ R17, -R17, -RZ ;  /* 0x800000ff11119221 */ /* 0x000fe20000010100 */
[----:B------:R-:W-:Y:S01]  /*10a70*/  FMUL.FTZ R26, R11, R26 ;  /* 0x0000001a0b1a7220 */ /* 0x000fe20000410000 */
[----:B------:R-:W-:Y:S01]  /*10a80*/  @!P1 FADD.FTZ R32, -R32, -RZ ;  /* 0x800000ff20209221 */ /* 0x000fe20000010100 */
[----:B------:R-:W-:Y:S01]  /*10a90*/  @!P1 FADD.FTZ R18, -R18, -RZ ;  /* 0x800000ff12129221 */ /* 0x000fe20000010100 */
[----:B------:R-:W-:Y:S01]  /*10aa0*/  FMUL.FTZ R7, R7, R16 ;  /* 0x0000001007077220 */ /* 0x000fe20000410000 */
[----:B------:R-:W-:Y:S01]  /*10ab0*/  FMUL.FTZ R6, R6, R27 ;  /* 0x0000001b06067220 */ /* 0x000fe20000410000 */
[----:B------:R-:W-:Y:S01]  /*10ac0*/  FMUL.FTZ R31, R28, R31 ;  /* 0x0000001f1c1f7220 */ /* 0x000fe20000410000 */
[----:B------:R-:W-:Y:S01]  /*10ad0*/  @!P1 FADD.FTZ R36, -R36, -RZ ;  /* 0x800000ff24249221 */ /* 0x000fe20000010100 */
[C---:B----4-:R-:W-:Y:S01]  /*10ae0*/  IMAD.U32 R11, R21.reuse, 0x10000, RZ ;  /* 0x00010000150b7824 */ /* 0x050fe200078e00ff */
[----:B------:R-:W-:Y:S01]  /*10af0*/  LOP3.LUT R21, R21, 0xffff0000, RZ, 0xc0, !PT ;  /* 0xffff000015157812 */ /* 0x000fe200078ec0ff */
[----:B------:R-:W-:Y:S01]  /*10b00*/  FMUL.FTZ R24, R24, R17 ;  /* 0x0000001118187220 */ /* 0x000fe20000410000 */
[C---:B------:R-:W-:Y:S01]  /*10b10*/  SHF.L.U32 R17, R20.reuse, 0x10, RZ ;  /* 0x0000001014117819 */ /* 0x040fe200000006ff */
[----:B------:R-:W-:Y:S01]  /*10b20*/  FMUL.FTZ R25, R25, R32 ;  /* 0x0000002019197220 */ /* 0x000fe20000410000 */
[----:B------:R-:W-:Y:S01]  /*10b30*/  LOP3.LUT R16, R20, 0xffff0000, RZ, 0xc0, !PT ;  /* 0xffff000014107812 */ /* 0x000fe200078ec0ff */
[----:B------:R-:W-:Y:S01]  /*10b40*/  FMUL.FTZ R15, R15, R18 ;  /* 0x000000120f0f7220 */ /* 0x000fe20000410000 */
[C---:B------:R-:W-:Y:S01]  /*10b50*/  SHF.L.U32 R20, R22.reuse, 0x10, RZ ;  /* 0x0000001016147819 */ /* 0x040fe200000006ff */
[----:B------:R-:W-:Y:S01]  /*10b60*/  FMUL.FTZ R29, R29, R36 ;  /* 0x000000241d1d7220 */ /* 0x000fe20000410000 */
        /* <DEDUP_REMOVED lines=16> */
.L_x_866:
[----:B------:R-:W-:Y:S05]  /*10c70*/  BSYNC.RECONVERGENT B0 ;  /* 0x0000000000007941 */ /* 0x000fea0003800200 */
.L_x_865:
[----:B-----5:R1:W-:Y:S02]  /*10c80*/  STS.128 [R241+0x1800], R4 ;  /* 0x00180004f1007388 */ /* 0x0203e40000000c00 */
.L_x_835:
[----:B------:R-:W-:Y:S05]  /*10c90*/  BSYNC.RECONVERGENT B2 ;  /* 0x0000000000027941 */ /* 0x000fea0003800200 */
.L_x_826:
[----:B-1-3--:R-:W-:Y:S01]  /*10ca0*/  IADD3 R5, PT, PT, -R76, R65, RZ ;  /* 0x000000414c057210 */ /* 0x00afe20007ffe1ff */
[----:B------:R-:W-:Y:S03]  /*10cb0*/  BSSY.RECONVERGENT B0, `(.L_x_867) ;  /* 0x000000d000007945 */ /* 0x000fe60003800200 */
[----:B------:R-:W-:-:S13]  /*10cc0*/  ISETP.GE.AND P2, PT, R158, R5, PT ;  /* 0x000000059e00720c */ /* 0x000fda0003f46270 */
[----:B------:R-:W-:Y:S05]  /*10cd0*/  @P2 BRA `(.L_x_868) ;  /* 0x0000000000282947 */ /* 0x000fea0003800000 */
[----:B------:R-:W1:Y:S02]  /*10ce0*/  LDCU UR7, c[0x0][0x440] ;  /* 0x00008800ff0777ac */ /* 0x000e640008000800 */
[----:B-1----:R-:W-:-:S13]  /*10cf0*/  ISETP.GE.AND P0, PT, R12, UR7, PT ;  /* 0x000000070c007c0c */ /* 0x002fda000bf06270 */
[----:B------:R-:W-:Y:S05]  /*10d00*/  @P0 BRA `(.L_x_869) ;  /* 0x0000000000180947 */ /* 0x000fea0003800000 */
[----:B------:R-:W-:-:S05]  /*10d10*/  MOV R235, R233 ;  /* 0x000000e900eb7202 */ /* 0x000fca0000000f00 */
[----:B------:R-:W-:Y:S01]  /*10d20*/  @!PT LDS RZ, [RZ] ;  /* 0x00000000fffff984 */ /* 0x000fe20000000800 */
[----:B------:R-:W-:Y:S01]  /*10d30*/  @!PT LDS RZ, [RZ] ;  /* 0x00000000fffff984 */ /* 0x000fe20000000800 */
[----:B------:R-:W-:Y:S01]  /*10d40*/  @!PT LDS RZ, [RZ] ;  /* 0x00000000fffff984 */ /* 0x000fe20000000800 */
[----:B------:R1:W-:Y:S01]  /*10d50*/  LDGSTS.E.BYPASS.LTC128B.128 [R241+0x2000], desc[UR4][R234.64] ;  /* 0x02000000eaf17fae */ /* 0x0003e2000b981a04 */
[----:B------:R-:W-:Y:S05]  /*10d60*/  BRA `(.L_x_868) ;  /* 0x0000000000047947 */ /* 0x000fea0003800000 */
.L_x_869:
[----:B------:R3:W-:Y:S02]  /*10d70*/  STS.128 [R241+0x2000], RZ ;  /* 0x002000fff1007388 */ /* 0x0007e40000000c00 */
.L_x_868:
[----:B------:R-:W-:Y:S05]  /*10d80*/  BSYNC.RECONVERGENT B0 ;  /* 0x0000000000007941 */ /* 0x000fea0003800200 */
.L_x_867:
[----:B------:R-:W-:Y:S01]  /*10d90*/  ISETP.GE.AND P1, PT, R30, R5, PT ;  /* 0x000000051e00720c */ /* 0x000fe20003f26270 */
[----:B------:R-:W-:Y:S01]  /*10da0*/  BSSY.RECONVERGENT B0, `(.L_x_870) ;  /* 0x000000d000007945 */ /* 0x000fe20003800200 */
[----:B------:R-:W-:-:S04]  /*10db0*/  LEA R6, P0, R69, R234, 0x1 ;  /* 0x000000ea45067211 */ /* 0x000fc800078008ff */
[----:B------:R-:W-:-:S07]  /*10dc0*/  LEA.HI.X R7, R69, R233, R66, 0x1, P0 ;  /* 0x000000e945077211 */ /* 0x000fce00000f0c42 */
        /* <DEDUP_REMOVED lines=9> */
.L_x_872:
[----:B------:R1:W-:Y:S02]  /*10e60*/  STS.128 [R241+0x2800], RZ ;  /* 0x002800fff1007388 */ /* 0x0003e40000000c00 */
.L_x_871:
[----:B------:R-:W-:Y:S05]  /*10e70*/  BSYNC.RECONVERGENT B0 ;  /* 0x0000000000007941 */ /* 0x000fea0003800200 */
.L_x_870:
[----:B------:R-:W-:Y:S01]  /*10e80*/  ISETP.GE.AND P0, PT, R34, R5, PT ;  /* 0x000000052200720c */ /* 0x000fe20003f06270 */
[----:B------:R-:W-:-:S12]  /*10e90*/  BSSY.RECONVERGENT B0, `(.L_x_873) ;  /* 0x000000e000007945 */ /* 0x000fd80003800200 */
[----:B------:R-:W-:Y:S05]  /*10ea0*/  @P0 BRA `(.L_x_874) ;  /* 0x0000000000300947 */ /* 0x000fea0003800000 */
[----:B------:R-:W1:Y:S02]  /*10eb0*/  LDCU UR7, c[0x0][0x440] ;  /* 0x00008800ff0777ac */ /* 0x000e640008000800 */
[----:B-1----:R-:W-:-:S13]  /*10ec0*/  ISETP.GE.AND P0, PT, R12, UR7, PT ;  /* 0x000000070c007c0c */ /* 0x002fda000bf06270 */
[----:B------:R-:W-:Y:S05]  /*10ed0*/  @P0 BRA `(.L_x_875) ;  /* 0x0000000000200947 */ /* 0x000fea0003800000 */
[----:B------:R-:W1:Y:S02]  /*10ee0*/  LDC.64 R2, c[0x0][0x3b8] ;  /* 0x0000ee00ff027b82 */ /* 0x000e640000000a00 */
[----:B-1----:R-:W-:-:S04]  /*10ef0*/  LEA R8, P0, R2, R6, 0x5 ;  /* 0x0000000602087211 */ /* 0x002fc800078028ff */
[----:B-----5:R-:W-:-:S05]  /*10f00*/  LEA.HI.X R9, R2, R7, R3, 0x5, P0 ;  /* 0x0000000702097211 */ /* 0x020fca00000f2c03 */
[----:B------:R-:W-:Y:S01]  /*10f10*/  @!PT LDS RZ, [RZ] ;  /* 0x00000000fffff984 */ /* 0x000fe20000000800 */
[----:B------:R-:W-:Y:S01]  /*10f20*/  @!PT LDS RZ, [RZ] ;  /* 0x00000000fffff984 */ /* 0x000fe20000000800 */
[----:B------:R-:W-:Y:S01]  /*10f30*/  @!PT LDS RZ, [RZ] ;  /* 0x00000000fffff984 */ /* 0x000fe20000000800 */
[----:B------:R1:W-:Y:S01]  /*10f40*/  LDGSTS.E.BYPASS.LTC128B.128 [R241+0x3000], desc[UR4][R8.64] ;  /* 0x0300000008f17fae */ /* 0x0003e2000b981a04 */
[----:B------:R-:W-:Y:S05]  /*10f50*/  BRA `(.L_x_874) ;  /* 0x0000000000047947 */ /* 0x000fea0003800000 */
.L_x_875:
[----:B------:R1:W-:Y:S02]  /*10f60*/  STS.128 [R241+0x3000], RZ ;  /* 0x003000fff1007388 */ /* 0x0003e40000000c00 */
.L_x_874:
[----:B------:R-:W-:Y:S05]  /*10f70*/  BSYNC.RECONVERGENT B0 ;  /* 0x0000000000007941 */ /* 0x000fea0003800200 */
.L_x_873:
        /* <DEDUP_REMOVED lines=14> */
.L_x_878:
[----:B------:R1:W-:Y:S02]  /*11060*/  STS.128 [R241+0x3800], RZ ;  /* 0x003800fff1007388 */ /* 0x0003e40000000c00 */
.L_x_877:
[----:B------:R-:W-:Y:S05]  /*11070*/  BSYNC.RECONVERGENT B0 ;  /* 0x0000000000007941 */ /* 0x000fea0003800200 */
.L_x_876:
[----:B------:R-:W-:Y:S01]  /*11080*/  IADD3 R0, PT, PT, R158, 0x40, RZ ;  /* 0x000000409e007810 */ /* 0x000fe20007ffe0ff */
[----:B------:R-:W-:Y:S03]  /*11090*/  BSSY.RECONVERGENT B0, `(.L_x_879) ;  /* 0x0000012000007945 */ /* 0x000fe60003800200 */
[----:B------:R-:W-:-:S13]  /*110a0*/  ISETP.GE.AND P0, PT, R0, R5, PT ;  /* 0x000000050000720c */ /* 0x000fda0003f06270 */
[----:B------:R-:W-:Y:S05]  /*110b0*/  @P0 BRA `(.L_x_880) ;  /* 0x00000000003c0947 */ /* 0x000fea0003800000 */
[----:B------:R-:W1:Y:S02]  /*110c0*/  LDCU UR7, c[0x0][0x440] ;  /* 0x00008800ff0777ac */ /* 0x000e640008000800 */
[----:B-1----:R-:W-:-:S13]  /*110d0*/  ISETP.GE.AND P0, PT, R12, UR7, PT ;  /* 0x000000070c007c0c */ /* 0x002fda000bf06270 */
[----:B------:R-:W-:Y:S05]  /*110e0*/  @P0 BRA `(.L_x_881) ;  /* 0x00000000002c0947 */ /* 0x000fea0003800000 */
[----:B------:R-:W1:Y:S01]  /*110f0*/  LDC.64 R2, c[0x0][0x3b8] ;  /* 0x0000ee00ff027b82 */ /* 0x000e620000000a00 */
[----:B------:R-:W-:Y:S02]  /*11100*/  MOV R8, R6 ;  /* 0x0000000600087202 */ /* 0x000fe40000000f00 */
[----:B-----5:R-:W-:-:S03]  /*11110*/  MOV R9, R7 ;  /* 0x0000000700097202 */ /* 0x020fc60000000f00 */
[----:B-1----:R-:W-:-:S04]  /*11120*/  IMAD.WIDE.U32 R8, R2, 0x60, R8 ;  /* 0x0000006002087825 */ /* 0x002fc800078e0008 */
[----:B------:R-:W-:-:S05]  /*11130*/  IMAD R3, R3, 0x60, RZ ;  /* 0x0000006003037824 */ /* 0x000fca00078e02ff */
[----:B------:R-:W-:-:S05]  /*11140*/  IADD3 R9, PT, PT, R3, R9, RZ ;  /* 0x0000000903097210 */ /* 0x000fca0007ffe0ff */
[----:B------:R-:W-:Y:S01]  /*11150*/  @!PT LDS RZ, [RZ] ;  /* 0x00000000fffff984 */ /* 0x000fe20000000800 */
[----:B------:R-:W-:Y:S01]  /*11160*/  @!PT LDS RZ, [RZ] ;  /* 0x00000000fffff984 */ /* 0x000fe20000000800 */
[----:B------:R-:W-:Y:S01]  /*11170*/  @!PT LDS RZ, [RZ] ;  /* 0x00000000fffff984 */ /* 0x000fe20000000800 */
[----:B------:R1:W-:Y:S01]  /*11180*/  LDGSTS.E.BYPASS.LTC128B.128 [R241+0x4000], desc[UR4][R8.64] ;  /* 0x0400000008f17fae */ /* 0x0003e2000b981a04 */
[----:B------:R-:W-:Y:S05]  /*11190*/  BRA `(.L_x_880) ;  /* 0x0000000000047947 */ /* 0x000fea0003800000 */
.L_x_881:
[----:B------:R1:W-:Y:S02]  /*111a0*/  STS.128 [R241+0x4000], RZ ;  /* 0x004000fff1007388 */ /* 0x0003e40000000c00 */
.L_x_880:
[----:B------:R-:W-:Y:S05]  /*111b0*/  BSYNC.RECONVERGENT B0 ;  /* 0x0000000000007941 */ /* 0x000fea0003800200 */
.L_x_879:
[----:B------:R-:W-:Y:S01]  /*111c0*/  IADD3 R4, PT, PT, R158, 0x50, RZ ;  /* 0x000000509e047810 */ /* 0x000fe20007ffe0ff */
[----:B------:R-:W-:Y:S03]  /*111d0*/  BSSY.RECONVERGENT B0, `(.L_x_882) ;  /* 0x000000f000007945 */ /* 0x000fe60003800200 */
[----:B------:R-:W-:-:S13]  /*111e0*/  ISETP.GE.AND P0, PT, R4, R5, PT ;  /* 0x000000050400720c */ /* 0x000fda0003f06270 */
        /* <DEDUP_REMOVED lines=12> */
.L_x_884:
[----:B------:R1:W-:Y:S02]  /*112b0*/  STS.128 [R241+0x4800], RZ ;  /* 0x004800fff1007388 */ /* 0x0003e40000000c00 */
.L_x_883:
[----:B------:R-:W-:Y:S05]  /*112c0*/  BSYNC.RECONVERGENT B0 ;  /* 0x0000000000007941 */ /* 0x000fea0003800200 */
.L_x_882:
[----:B-1----:R-:W-:Y:S01]  /*112d0*/  IADD3 R8, PT, PT, R158, 0x60, RZ ;  /* 0x000000609e087810 */ /* 0x002fe20007ffe0ff */
        /* <DEDUP_REMOVED lines=8> */
[----:B------:R-:W-:-:S03]  /*11360*/  MOV R15, R7 ;  /* 0x00000007000f7202 */ /* 0x000fc60000000f00 */
        /* <DEDUP_REMOVED lines=8> */
.L_x_887:
[----:B------:R1:W-:Y:S02]  /*113f0*/  STS.128 [R241+0x5000], RZ ;  /* 0x005000fff1007388 */ /* 0x0003e40000000c00 */
.L_x_886:
[----:B------:R-:W-:Y:S05]  /*11400*/  BSYNC.RECONVERGENT B0 ;  /* 0x0000000000007941 */ /* 0x000fea0003800200 */
.L_x_885:
        /* <DEDUP_REMOVED lines=8> */
[----:B--2---:R-:W-:Y:S02]  /*11490*/  MOV R16, R6 ;  /* 0x0000000600107202 */ /* 0x004fe40000000f00 */
        /* <DEDUP_REMOVED lines=9> */
.L_x_890:
[----:B------:R1:W-:Y:S02]  /*11530*/  STS.128 [R241+0x5800], RZ ;  /* 0x005800fff1007388 */ /* 0x0003e40000000c00 */
.L_x_889:
[----:B------:R-:W-:Y:S05]  /*11540*/  BSYNC.RECONVERGENT B0 ;  /* 0x0000000000007941 */ /* 0x000fea0003800200 */
.L_x_888:
[----:B-12---:R-:W-:Y:S01]  /*11550*/  LOP3.LUT R16, R158, 0x80, RZ, 0xfc, !PT ;  /* 0x000000809e107812 */ /* 0x006fe200078efcff */
        /* <DEDUP_REMOVED lines=17> */
.L_x_893:
[----:B------:R2:W-:Y:S02]  /*11670*/  STS.128 [R241+0x6000], RZ ;  /* 0x006000fff1007388 */ /* 0x0005e40000000c00 */
.L_x_892:
[----:B------:R-:W-:Y:S05]  /*11680*/  BSYNC.RECONVERGENT B0 ;  /* 0x0000000000007941 */ /* 0x000fea0003800200 */
.L_x_891:
[----:B-1----:R-:W-:Y:S01]  /*11690*/  IADD3 R18, PT, PT, R158, 0x90, RZ ;  /* 0x000000909e127810 */ /* 0x002fe20007ffe0ff */
[----:B------:R-:W-:Y:S03]  /*116a0*/  BSSY.RECONVERGENT B0, `(.L_x_894) ;  /* 0x000000f000007945 */ /* 0x000fe60003800200 */
[----:B------:R-:W-:-:S13]  /*116b0*/  ISETP.GE.AND P0, PT, R18, R5, PT ;  /* 0x000000051200720c */ /* 0x000fda0003f06270 */
[----:B------:R-:W-:Y:S05]  /*116c0*/  @P0 BRA `(.L_x_895) ;  /* 0x0000000000300947 */ /* 0x000fea0003800000 */
[----:B------:R-:W1:Y:S02]  /*116d0*/  LDCU UR7, c[0x0][0x440] ;  /* 0x00008800ff0777ac */ /* 0x000e640008000800 */
[----:B-1----:R-:W-:-:S13]  /*116e0*/  ISETP.GE.AND P0, PT, R12, UR7, PT ;  /* 0x000000070c007c0c */ /* 0x002fda000bf06270 */
[----:B------:R-:W-:Y:S05]  /*116f0*/  @P0 BRA `(.L_x_896) ;  /* 0x0000000000200947 */ /* 0x000fea0003800000 */
[----:B------:R-:W4:Y:S02]  /*11700*/  LDC.64 R2, c[0x0][0x3b8] ;  /* 0x0000ee00ff027b82 */ /* 0x000f240000000a00 */
[----:B----4-:R-:W-:-:S04]  /*11710*/  LEA R20, P0, R2, R6, 0x8 ;  /* 0x0000000602147211 */ /* 0x010fc800078040ff */
[----:B------:R-:W-:-:S05]  /*11720*/  LEA.HI.X R21, R2, R7, R3, 0x8, P0 ;  /* 0x0000000702157211 */ /* 0x000fca00000f4403 */
[----:B------:R-:W-:Y:S01]  /*11730*/  @!PT LDS RZ, [RZ] ;  /* 0x00000000fffff984 */ /* 0x000fe20000000800 */
[----:B------:R-:W-:Y:S01]  /*11740*/  @!PT LDS RZ, [RZ] ;  /* 0x00000000fffff984 */ /* 0x000fe20000000800 */
[----:B------:R-:W-:Y:S01]  /*11750*/  @!PT LDS RZ, [RZ] ;  /* 0x00000000fffff984 */ /* 0x000fe20000000800 */
[----:B------:R1:W-:Y:S01]  /*11760*/  LDGSTS.E.BYPASS.LTC128B.128 [R241+0x6800], desc[UR4][R20.64] ;  /* 0x0680000014f17fae */ /* 0x0003e2000b981a04 */
[----:B------:R-:W-:Y:S05]  /*11770*/  BRA `(.L_x_895) ;  /* 0x0000000000047947 */ /* 0x000fea0003800000 */
.L_x_896:
[----:B------:R1:W-:Y:S02]  /*11780*/  STS.128 [R241+0x6800], RZ ;  /* 0x006800fff1007388 */ /* 0x0003e40000000c00 */
.L_x_895:
[----:B------:R-:W-:Y:S05]  /*11790*/  BSYNC.RECONVERGENT B0 ;  /* 0x0000000000007941 */ /* 0x000fea0003800200 */
.L_x_894:
[----:B-1--4-:R-:W-:Y:S01]  /*117a0*/  IADD3 R20, PT, PT, R158, 0xa0, RZ ;  /* 0x000000a09e147810 */ /* 0x012fe20007ffe0ff */
        /* <DEDUP_REMOVED lines=17> */
.L_x_899:
[----:B------:R1:W-:Y:S02]  /*118c0*/  STS.128 [R241+0x7000], RZ ;  /* 0x007000fff1007388 */ /* 0x0003e40000000c00 */
.L_x_898:
[----:B------:R-:W-:Y:S05]  /*118d0*/  BSYNC.RECONVERGENT B0 ;  /* 0x0000000000007941 */ /* 0x000fea0003800200 */
.L_x_897:
[----:B----4-:R-:W-:Y:S01]  /*118e0*/  IADD3 R22, PT, PT, R158, 0xb0, RZ ;  /* 0x000000b09e167810 */ /* 0x010fe20007ffe0ff */
[----:B------:R-:W-:Y:S03]  /*118f0*/  BSSY.RECONVERGENT B0, `(.L_x_900) ;  /* 0x0000012000007945 */ /* 0x000fe60003800200 */
[----:B------:R-:W-:-:S13]  /*11900*/  ISETP.GE.AND P0, PT, R22, R5, PT ;  /* 0x000000051600720c */ /* 0x000fda0003f06270 */
[----:B------:R-:W-:Y:S05]  /*11910*/  @P0 BRA `(.L_x_901) ;  /* 0x00000000003c0947 */ /* 0x000fea0003800000 */
[----:B------:R-:W4:Y:S02]  /*11920*/  LDCU UR7, c[0x0][0x440] ;  /* 0x00008800ff0777ac */ /* 0x000f240008000800 */
[----:B----4-:R-:W-:-:S13]  /*11930*/  ISETP.GE.AND P0, PT, R12, UR7, PT ;  /* 0x000000070c007c0c */ /* 0x010fda000bf06270 */
[----:B------:R-:W-:Y:S05]  /*11940*/  @P0 BRA `(.L_x_902) ;  /* 0x00000000002c0947 */ /* 0x000fea0003800000 */
[----:B------:R-:W4:Y:S01]  /*11950*/  LDC.64 R2, c[0x0][0x3b8] ;  /* 0x0000ee00ff027b82 */ /* 0x000f220000000a00 */
[----:B------:R-:W-:Y:S02]  /*11960*/  MOV R24, R6 ;  /* 0x0000000600187202 */ /* 0x000fe40000000f00 */
[----:B------:R-:W-:-:S03]  /*11970*/  MOV R25, R7 ;  /* 0x0000000700197202 */ /* 0x000fc60000000f00 */
[----:B----4-:R-:W-:-:S04]  /*11980*/  IMAD.WIDE.U32 R24, R2, 0x140, R24 ;  /* 0x0000014002187825 */ /* 0x010fc800078e0018 */
[----:B------:R-:W-:-:S05]  /*11990*/  IMAD R3, R3, 0x140, RZ ;  /* 0x0000014003037824 */ /* 0x000fca00078e02ff */
[----:B------:R-:W-:-:S05]  /*119a0*/  IADD3 R25, PT, PT, R3, R25, RZ ;  /* 0x0000001903197210 */ /* 0x000fca0007ffe0ff */
[----:B------:R-:W-:Y:S01]  /*119b0*/  @!PT LDS RZ, [RZ] ;  /* 0x00000000fffff984 */ /* 0x000fe20000000800 */
[----:B------:R-:W-:Y:S01]  /*119c0*/  @!PT LDS RZ, [RZ] ;  /* 0x00000000fffff984 */ /* 0x000fe20000000800 */
[----:B------:R-:W-:Y:S01]  /*119d0*/  @!PT LDS RZ, [RZ] ;  /* 0x00000000fffff984 */ /* 0x000fe20000000800 */
[----:B------:R4:W-:Y:S01]  /*119e0*/  LDGSTS.E.BYPASS.LTC128B.128 [R241+0x7800], desc[UR4][R24.64] ;  /* 0x0780000018f17fae */ /* 0x0009e2000b981a04 */
[----:B------:R-:W-:Y:S05]  /*119f0*/  BRA `(.L_x_901) ;  /* 0x0000000000047947 */ /* 0x000fea0003800000 */
.L_x_902:
[----:B------:R4:W-:Y:S02]  /*11a00*/  STS.128 [R241+0x7800], RZ ;  /* 0x007800fff1007388 */ /* 0x0009e40000000c00 */
.L_x_901:
[----:B------:R-:W-:Y:S05]  /*11a10*/  BSYNC.RECONVERGENT B0 ;  /* 0x0000000000007941 */ /* 0x000fea0003800200 */
.L_x_900:
        /* <DEDUP_REMOVED lines=18> */
.L_x_905:
[----:B------:R4:W-:Y:S02]  /*11b40*/  STS.128 [R241+0x8000], RZ ;  /* 0x008000fff1007388 */ /* 0x0009e40000000c00 */
.L_x_904:
[----:B------:R-:W-:Y:S05]  /*11b50*/  BSYNC.RECONVERGENT B0 ;  /* 0x0000000000007941 */ /* 0x000fea0003800200 */
.L_x_903:
        /* <DEDUP_REMOVED lines=18> */
.L_x_908:
[----:B------:R4:W-:Y:S02]  /*11c80*/  STS.128 [R241+0x8800], RZ ;  /* 0x008800fff1007388 */ /* 0x0009e40000000c00 */
.L_x_907:
[----:B------:R-:W-:Y:S05]  /*11c90*/  BSYNC.RECONVERGENT B0 ;  /* 0x0000000000007941 */ /* 0x000fea0003800200 */
.L_x_906:
        /* <DEDUP_REMOVED lines=18> */
.L_x_911:
[----:B------:R4:W-:Y:S02]  /*11dc0*/  STS.128 [R241+0x9000], RZ ;  /* 0x009000fff1007388 */ /* 0x0009e40000000c00 */
.L_x_910:
[----:B------:R-:W-:Y:S05]  /*11dd0*/  BSYNC.RECONVERGENT B0 ;  /* 0x0000000000007941 */ /* 0x000fea0003800200 */
.L_x_909:
        /* <DEDUP_REMOVED lines=16> */
.L_x_914:
[----:B------:R1:W-:Y:S02]  /*11ee0*/  STS.128 [R241+0x9800], RZ ;  /* 0x009800fff1007388 */ /* 0x0003e40000000c00 */
.L_x_913:
[----:B------:R-:W-:Y:S05]  /*11ef0*/  BSYNC.RECONVERGENT B0 ;  /* 0x0000000000007941 */ /* 0x000fea0003800200 */
.L_x_912:
[----:B------:R-:W0:Y:S01]  /*11f00*/  LDGDEPBAR ;  /* 0x00000000000079af */ /* 0x000e220000000000 */
[----:B------:R-:W-:Y:S01]  /*11f10*/  BSSY.RECONVERGENT B0, `(.L_x_915) ;  /* 0x000000f000007945 */ /* 0x000fe20003800200 */
        /* <DEDUP_REMOVED lines=11> */
.L_x_917:
[----:B------:R1:W-:Y:S01]  /*11fd0*/  STS.128 [R241+0xa000], RZ ;  /* 0x00a000fff1007388 */ /* 0x0003e20000000c00 */
[----:B------:R-:W-:Y:S05]  /*11fe0*/  BRA `(.L_x_918) ;  /* 0x0000000000047947 */ /* 0x000fea0003800000 */
.L_x_916:
[----:B------:R1:W-:Y:S02]  /*11ff0*/  STS.128 [R241+0xa000], RZ ;  /* 0x00a000fff1007388 */ /* 0x0003e40000000c00 */
.L_x_918:
[----:B------:R-:W-:Y:S05]  /*12000*/  BSYNC.RECONVERGENT B0 ;  /* 0x0000000000007941 */ /* 0x000fea0003800200 */
.L_x_915:
[----:B------:R-:W-:Y:S01]  /*12010*/  ISETP.GE.AND P0, PT, R30, R5, PT ;  /* 0x000000051e00720c */ /* 0x000fe20003f06270 */
[----:B------:R-:W-:Y:S01]  /*12020*/  BSSY.RECONVERGENT B0, `(.L_x_919) ;  /* 0x000000e000007945 */ /* 0x000fe20003800200 */
[----:B-1----:R-:W-:-:S04]  /*12030*/  LEA R6, P1, R93, R236, 0x1 ;  /* 0x000000ec5d067211 */ /* 0x002fc800078208ff */
[----:B------:R-:W-:-:S07]  /*12040*/  LEA.HI.X R7, R93, R237, R92, 0x1, P1 ;  /* 0x000000ed5d077211 */ /* 0x000fce00008f0c5c */
[----:B------:R1:W-:Y:S01]  /*12050*/  @P0 STS.128 [R241+0xa800], RZ ;  /* 0x00a800fff1000388 */ /* 0x0003e20000000c00 */
[----:B------:R-:W-:Y:S05]  /*12060*/  @P0 BRA `(.L_x_920) ;  /* 0x0000000000240947 */ /* 0x000fea0003800000 */
[----:B------:R-:W2:Y:S02]  /*12070*/  LDCU UR7, c[0x0][0x440] ;  /* 0x00008800ff0777ac */ /* 0x000ea40008000800 */
[----:B--2---:R-:W-:-:S13]  /*12080*/  ISETP.GE.AND P0, PT, R12, UR7, PT ;  /* 0x000000070c007c0c */ /* 0x004fda000bf06270 */
[----:B------:R-:W-:Y:S05]  /*12090*/  @P0 BRA `(.L_x_921) ;  /* 0x0000000000140947 */ /* 0x000fea0003800000 */
[----:B------:R-:W-:Y:S01]  /*120a0*/  @!PT LDS RZ, [RZ] ;  /* 0x00000000fffff984 */ /* 0x000fe20000000800 */
[----:B------:R-:W-:Y:S01]  /*120b0*/  @!PT LDS RZ, [RZ] ;  /* 0x00000000fffff984 */ /* 0x000fe20000000800 */
[----:B------:R-:W-:Y:S01]  /*120c0*/  @!PT LDS RZ, [RZ] ;  /* 0x00000000fffff984 */ /* 0x000fe20000000800 */
[----:B------:R2:W-:Y:S01]  /*120d0*/  LDGSTS.E.BYPASS.LTC128B.128 [R241+0xa800], desc[UR4][R6.64] ;  /* 0x0a80000006f17fae */ /* 0x0005e2000b981a04 */
[----:B------:R-:W-:Y:S05]  /*120e0*/  BRA `(.L_x_920) ;  /* 0x0000000000047947 */ /* 0x000fea0003800000 */
.L_x_921:
[----:B------:R2:W-:Y:S02]  /*120f0*/  STS.128 [R241+0xa800], RZ ;  /* 0x00a800fff1007388 */ /* 0x0005e40000000c00 */
.L_x_920:
[----:B------:R-:W-:Y:S05]  /*12100*/  BSYNC.RECONVERGENT B0 ;  /* 0x0000000000007941 */ /* 0x000fea0003800200 */
.L_x_919:
[----:B------:R-:W-:Y:S01]  /*12110*/  ISETP.GE.AND P0, PT, R34, R5, PT ;  /* 0x000000052200720c */ /* 0x000fe20003f06270 */
[----:B------:R-:W-:-:S12]  /*12120*/  BSSY.RECONVERGENT B0, `(.L_x_922) ;  /* 0x000000f000007945 */ /* 0x000fd80003800200 */
[----:B------:R1:W-:Y:S01]  /*12130*/  @P0 STS.128 [R241+0xb000], RZ ;  /* 0x00b000fff1000388 */ /* 0x0003e20000000c00 */
[----:B------:R-:W-:Y:S05]  /*12140*/  @P0 BRA `(.L_x_923) ;  /* 0x0000000000300947 */ /* 0x000fea0003800000 */
[----:B------:R-:W2:Y:S02]  /*12150*/  LDCU UR7, c[0x0][0x440] ;  /* 0x00008800ff0777ac */ /* 0x000ea40008000800 */
[----:B--2---:R-:W-:-:S13]  /*12160*/  ISETP.GE.AND P0, PT, R12, UR7, PT ;  /* 0x000000070c007c0c */ /* 0x004fda000bf06270 */
[----:B------:R-:W-:Y:S05]  /*12170*/  @P0 BRA `(.L_x_924) ;  /* 0x0000000000200947 */ /* 0x000fea0003800000 */
[----:B------:R-:W2:Y:S02]  /*12180*/  LDC.64 R2, c[0x0][0x3c0] ;  /* 0x0000f000ff027b82 */ /* 0x000ea40000000a00 */
[----:B--2---:R-:W-:-:S04]  /*12190*/  LEA R30, P0, R2, R6, 0x5 ;  /* 0x00000006021e7211 */ /* 0x004fc800078028ff */
[----:B------:R-:W-:-:S05]  /*121a0*/  LEA.HI.X R31, R2, R7, R3, 0x5, P0 ;  /* 0x00000007021f7211 */ /* 0x000fca00000f2c03 */
[----:B------:R-:W-:Y:S01]  /*121b0*/  @!PT LDS RZ, [RZ] ;  /* 0x00000000fffff984 */ /* 0x000fe20000000800 */
[----:B------:R-:W-:Y:S01]  /*121c0*/  @!PT LDS RZ, [RZ] ;  /* 0x00000000fffff984 */ /* 0x000fe20000000800 */
[----:B------:R-:W-:Y:S01]  /*121d0*/  @!PT LDS RZ, [RZ] ;  /* 0x00000000fffff984 */ /* 0x000fe20000000800 */
[----:B------:R2:W-:Y:S01]  /*121e0*/  LDGSTS.E.BYPASS.LTC128B.128 [R241+0xb000], desc[UR4][R30.64] ;  /* 0x0b0000001ef17fae */ /* 0x0005e2000b981a04 */
[----:B------:R-:W-:Y:S05]  /*121f0*/  BRA `(.L_x_923) ;  /* 0x0000000000047947 */ /* 0x000fea0003800000 */
.L_x_924:
[----:B------:R2:W-:Y:S02]  /*12200*/  STS.128 [R241+0xb000], RZ ;  /* 0x00b000fff1007388 */ /* 0x0005e40000000c00 */
.L_x_923:
[----:B------:R-:W-:Y:S05]  /*12210*/  BSYNC.RECONVERGENT B0 ;  /* 0x0000000000007941 */ /* 0x000fea0003800200 */
.L_x_922:
        /* <DEDUP_REMOVED lines=15> */
.L_x_927:
[----:B------:R2:W-:Y:S02]  /*12310*/  STS.128 [R241+0xb800], RZ ;  /* 0x00b800fff1007388 */ /* 0x0005e40000000c00 */
.L_x_926:
[----:B------:R-:W-:Y:S05]  /*12320*/  BSYNC.RECONVERGENT B0 ;  /* 0x0000000000007941 */ /* 0x000fea0003800200 */
.L_x_925:
[----:B------:R-:W-:Y:S01]  /*12330*/  ISETP.GE.AND P0, PT, R0, R5, PT ;  /* 0x000000050000720c */ /* 0x000fe20003f06270 */
[----:B------:R-:W-:-:S12]  /*12340*/  BSSY.RECONVERGENT B0, `(.L_x_928) ;  /* 0x0000012000007945 */ /* 0x000fd80003800200 */
[----:B------:R1:W-:Y:S01]  /*12350*/  @P0 STS.128 [R241+0xc000], RZ ;  /* 0x00c000fff1000388 */ /* 0x0003e20000000c00 */
[----:B------:R-:W-:Y:S05]  /*12360*/  @P0 BRA `(.L_x_929) ;  /* 0x00000000003c0947 */ /* 0x000fea0003800000 */
[----:B------:R-:W2:Y:S02]  /*12370*/  LDCU UR7, c[0x0][0x440] ;  /* 0x00008800ff0777ac */ /* 0x000ea40008000800 */
[----:B--2---:R-:W-:-:S13]  /*12380*/  ISETP.GE.AND P0, PT, R12, UR7, PT ;  /* 0x000000070c007c0c */ /* 0x004fda000bf06270 */
[----:B------:R-:W-:Y:S05]  /*12390*/  @P0 BRA `(.L_x_930) ;  /* 0x00000000002c0947 */ /* 0x000fea0003800000 */
[----:B------:R-:W2:Y:S01]  /*123a0*/  LDC.64 R2, c[0x0][0x3c0] ;  /* 0x0000f000ff027b82 */ /* 0x000ea20000000a00 */
[----:B------:R-:W-:Y:S02]  /*123b0*/  MOV R10, R6 ;  /* 0x00000006000a7202 */ /* 0x000fe40000000f00 */
[----:B------:R-:W-:-:S03]  /*123c0*/  MOV R11, R7 ;  /* 0x00000007000b7202 */ /* 0x000fc60000000f00 */
[----:B--2---:R-:W-:-:S04]  /*123d0*/  IMAD.WIDE.U32 R10, R2, 0x60, R10 ;  /* 0x00000060020a7825 */ /* 0x004fc800078e000a */
[----:B------:R-:W-:-:S05]  /*123e0*/  IMAD R3, R3, 0x60, RZ ;  /* 0x0000006003037824 */ /* 0x000fca00078e02ff */
[----:B------:R-:W-:-:S05]  /*123f0*/  IADD3 R11, PT, PT, R3, R11, RZ ;  /* 0x0000000b030b7210 */ /* 0x000fca0007ffe0ff */
[----:B------:R-:W-:Y:S01]  /*12400*/  @!PT LDS RZ, [RZ] ;  /* 0x00000000fffff984 */ /* 0x000fe20000000800 */
[----:B------:R-:W-:Y:S01]  /*12410*/  @!PT LDS RZ, [RZ] ;  /* 0x00000000fffff984 */ /* 0x000fe20000000800 */
[----:B------:R-:W-:Y:S01]  /*12420*/  @!PT LDS RZ, [RZ] ;  /* 0x00000000fffff984 */ /* 0x000fe20000000800 */
[----:B------:R2:W-:Y:S01]  /*12430*/  LDGSTS.E.BYPASS.LTC128B.128 [R241+0xc000], desc[UR4][R10.64] ;  /* 0x0c0000000af17fae */ /* 0x0005e2000b981a04 */
[----:B------:R-:W-:Y:S05]  /*12440*/  BRA `(.L_x_929) ;  /* 0x0000000000047947 */ /* 0x000fea0003800000 */
.L_x_930:
[----:B------:R2:W-:Y:S02]  /*12450*/  STS.128 [R241+0xc000], RZ ;  /* 0x00c000fff1007388 */ /* 0x0005e40000000c00 */
.L_x_929:
[----:B------:R-:W-:Y:S05]  /*12460*/  BSYNC.RECONVERGENT B0 ;  /* 0x0000000000007941 */ /* 0x000fea0003800200 */
.L_x_928:
        /* <DEDUP_REMOVED lines=15> */
.L_x_933:
[----:B------:R2:W-:Y:S02]  /*12560*/  STS.128 [R241+0xc800], RZ ;  /* 0x00c800fff1007388 */ /* 0x0005e40000000c00 */
.L_x_932:
[----:B------:R-:W-:Y:S05]  /*12570*/  BSYNC.RECONVERGENT B0 ;  /* 0x0000000000007941 */ /* 0x000fea0003800200 */
.L_x_931:
        /* <DEDUP_REMOVED lines=9> */
[----:B-----5:R-:W-:-:S03]  /*12610*/  MOV R9, R7 ;  /* 0x0000000700097202 */ /* 0x020fc60000000f00 */
        /* <DEDUP_REMOVED lines=8> */
.L_x_936:
[----:B------:R2:W-:Y:S02]  /*126a0*/  STS.128 [R241+0xd000], RZ ;  /* 0x00d000fff1007388 */ /* 0x0005e40000000c00 */
.L_x_935:
[----:B------:R-:W-:Y:S05]  /*126b0*/  BSYNC.RECONVERGENT B0 ;  /* 0x0000000000007941 */ /* 0x000fea0003800200 */
.L_x_934:
        /* <DEDUP_REMOVED lines=18> */
.L_x_939:
[----:B------:R2:W-:Y:S02]  /*127e0*/  STS.128 [R241+0xd800], RZ ;  /* 0x00d800fff1007388 */ /* 0x0005e40000000c00 */
.L_x_938:
[----:B------:R-:W-:Y:S05]  /*127f0*/  BSYNC.RECONVERGENT B0 ;  /* 0x0000000000007941 */ /* 0x000fea0003800200 */
.L_x_937:
        /* <DEDUP_REMOVED lines=18> */
.L_x_942:
[----:B------:R2:W-:Y:S02]  /*12920*/  STS.128 [R241+0xe000], RZ ;  /* 0x00e000fff1007388 */ /* 0x0005e40000000c00 */
.L_x_941:
[----:B------:R-:W-:Y:S05]  /*12930*/  BSYNC.RECONVERGENT B0 ;  /* 0x0000000000007941 */ /* 0x000fea0003800200 */
.L_x_940:
        /* <DEDUP_REMOVED lines=9> */
[----:B-----5:R-:W-:-:S05]  /*129d0*/  LEA.HI.X R9, R2, R7, R3, 0x8, P0 ;  /* 0x0000000702097211 */ /* 0x020fca00000f4403 */
[----:B------:R-:W-:Y:S01]  /*129e0*/  @!PT LDS RZ, [RZ] ;  /* 0x00000000fffff984 */ /* 0x000fe20000000800 */
[----:B------:R-:W-:Y:S01]  /*129f0*/  @!PT LDS RZ, [RZ] ;  /* 0x00000000fffff984 */ /* 0x000fe20000000800 */
[----:B------:R-:W-:Y:S01]  /*12a00*/  @!PT LDS RZ, [RZ] ;  /* 0x00000000fffff984 */ /* 0x000fe20000000800 */
[----:B------:R2:W-:Y:S01]  /*12a10*/  LDGSTS.E.BYPASS.LTC128B.128 [R241+0xe800], desc[UR4][R8.64] ;  /* 0x0e80000008f17fae */ /* 0x0005e2000b981a04 */
[----:B------:R-:W-:Y:S05]  /*12a20*/  BRA `(.L_x_944) ;  /* 0x0000000000047947 */ /* 0x000fea0003800000 */
.L_x_945:
[----:B------:R2:W-:Y:S02]  /*12a30*/  STS.128 [R241+0xe800], RZ ;  /* 0x00e800fff1007388 */ /* 0x0005e40000000c00 */
.L_x_944:
[----:B------:R-:W-:Y:S05]  /*12a40*/  BSYNC.RECONVERGENT B0 ;  /* 0x0000000000007941 */ /* 0x000fea0003800200 */
.L_x_943:
        /* <DEDUP_REMOVED lines=18> */
.L_x_948:
[----:B------:R2:W-:Y:S02]  /*12b70*/  STS.128 [R241+0xf000], RZ ;  /* 0x00f000fff1007388 */ /* 0x0005e40000000c00 */
.L_x_947:
[----:B------:R-:W-:Y:S05]  /*12b80*/  BSYNC.RECONVERGENT B0 ;  /* 0x0000000000007941 */ /* 0x000fea0003800200 */
.L_x_946:
        /* <DEDUP_REMOVED lines=18> */
.L_x_951:
[----:B------:R2:W-:Y:S02]  /*12cb0*/  STS.128 [R241+0xf800], RZ ;  /* 0x00f800fff1007388 */ /* 0x0005e40000000c00 */
.L_x_950:
[----:B------:R-:W-:Y:S05]  /*12cc0*/  BSYNC.RECONVERGENT B0 ;  /* 0x0000000000007941 */ /* 0x000fea0003800200 */
.L_x_949:
        /* <DEDUP_REMOVED lines=18> */
.L_x_954:
[----:B------:R2:W-:Y:S02]  /*12df0*/  STS.128 [R241+0x10000], RZ ;  /* 0x010000fff1007388 */ /* 0x0005e40000000c00 */
.L_x_953:
[----:B------:R-:W-:Y:S05]  /*12e00*/  BSYNC.RECONVERGENT B0 ;  /* 0x0000000000007941 */ /* 0x000fea0003800200 */
.L_x_952:
        /* <DEDUP_REMOVED lines=18> */
.L_x_957:
[----:B------:R2:W-:Y:S02]  /*12f30*/  STS.128 [R241+0x10800], RZ ;  /* 0x010800fff1007388 */ /* 0x0005e40000000c00 */
.L_x_956:
[----:B------:R-:W-:Y:S05]  /*12f40*/  BSYNC.RECONVERGENT B0 ;  /* 0x0000000000007941 */ /* 0x000fea0003800200 */
.L_x_955:
        /* <DEDUP_REMOVED lines=18> */
.L_x_960:
[----:B------:R2:W-:Y:S02]  /*13070*/  STS.128 [R241+0x11000], RZ ;  /* 0x011000fff1007388 */ /* 0x0005e40000000c00 */
.L_x_959:
[----:B------:R-:W-:Y:S05]  /*13080*/  BSYNC.RECONVERGENT B0 ;  /* 0x0000000000007941 */ /* 0x000fea0003800200 */
.L_x_958:
        /* <DEDUP_REMOVED lines=16> */
.L_x_963:
[----:B------:R2:W-:Y:S02]  /*13190*/  STS.128 [R241+0x11800], RZ ;  /* 0x011800fff1007388 */ /* 0x0005e40000000c00 */
.L_x_962:
[----:B------:R-:W-:Y:S05]  /*131a0*/  BSYNC.RECONVERGENT B0 ;  /* 0x0000000000007941 */ /* 0x000fea0003800200 */
.L_x_961:
[----:B------:R-:W3:Y:S01]  /*131b0*/  S2R R227, SR_TID.X ;  /* 0x0000000000e37919 */ /* 0x000ee20000002100 */
[----:B------:R-:W-:Y:S01]  /*131c0*/  IMAD.MOV.U32 R188, RZ, RZ, 0x20 ;  /* 0x00000020ffbc7424 */ /* 0x000fe200078e00ff */
[----:B------:R-:W-:Y:S01]  /*131d0*/  LOP3.LUT R48, R48, 0xfffffffd, RZ, 0xc0, !PT ;  /* 0xfffffffd30307812 */ /* 0x000fe200078ec0ff */
[----:B------:R-:W-:Y:S01]  /*131e0*/  IMAD.MOV.U32 R57, RZ, RZ, 0x40 ;  /* 0x00000040ff397424 */ /* 0x000fe200078e00ff */
[----:B------:R-:W0:Y:S01]  /*131f0*/  LDGDEPBAR ;  /* 0x00000000000079af */ /* 0x000e220000000000 */
[----:B------:R-:W1:Y:S01]  /*13200*/  LDCU UR7, c[0x0][0x508] ;  /* 0x0000a100ff0777ac */ /* 0x000e620008000800 */
[----:B------:R-:W-:Y:S01]  /*13210*/  ISETP.NE.AND P1, PT, R58, 0x1, PT ;  /* 0x000000013a00780c */ /* 0x000fe20003f25270 */
[C---:B---3--:R-:W-:Y:S01]  /*13220*/  IMAD.SHL.U32 R226, R227.reuse, 0x8, RZ ;  /* 0x00000008e3e27824 */ /* 0x048fe200078e00ff */
[----:B------:R-:W-:Y:S01]  /*13230*/  SHF.R.U32.HI R228, RZ, 0x1, R227 ;  /* 0x00000001ffe47819 */ /* 0x000fe200000116e3 */
[C---:B------:R-:W-:Y:S01]  /*13240*/  IMAD.SHL.U32 R229, R227.reuse, 0x20, RZ ;  /* 0x00000020e3e57824 */ /* 0x040fe200078e00ff */
[C---:B------:R-:W-:Y:S01]  /*13250*/  LOP3.LUT R5, R227.reuse, 0x8, RZ, 0xc0, !PT ;  /* 0x00000008e3057812 */ /* 0x040fe200078ec0ff */
[----:B------:R-:W-:Y:S01]  /*13260*/  IMAD.SHL.U32 R67, R227, 0x40, RZ ;  /* 0x00000040e3437824 */ /* 0x000fe200078e00ff */
[----:B------:R-:W-:-:S02]  /*13270*/  LOP3.LUT R226, R226, 0x38, RZ, 0xc0, !PT ;  /* 0x00000038e2e27812 */ /* 0x000fc400078ec0ff */
[----:B------:R-:W-:Y:S02]  /*13280*/  LOP3.LUT R229, R229, 0x7c00, RZ, 0xc0, !PT ;  /* 0x00007c00e5e57812 */ /* 0x000fe400078ec0ff */
[----:B------:R-:W-:Y:S02]  /*13290*/  LOP3.LUT R3, R228, 0x8, RZ, 0xc0, !PT ;  /* 0x00000008e4037812 */ /* 0x000fe400078ec0ff */
[----:B------:R-:W-:Y:S02]  /*132a0*/  LOP3.LUT R56, R67, 0x200, RZ, 0xc0, !PT ;  /* 0x0000020043387812 */ /* 0x000fe400078ec0ff */
[----:B------:R-:W-:Y:S02]  /*132b0*/  LOP3.LUT R64, R226, 0x1c0, R67, 0xf8, !PT ;  /* 0x000001c0e2407812 */ /* 0x000fe400078ef843 */
[----:B------:R-:W-:Y:S02]  /*132c0*/  LOP3.LUT R2, R56, R229, RZ, 0xfc, !PT ;  /* 0x000000e538027212 */ /* 0x000fe400078efcff */
[----:B------:R-:W-:-:S02]  /*132d0*/  LOP3.LUT R3, R64, R3, RZ, 0x3c, !PT ;  /* 0x0000000340037212 */ /* 0x000fc400078e3cff */
[----:B------:R-:W-:Y:S02]  /*132e0*/  LOP3.LUT R0, R67, 0x400, RZ, 0xc0, !PT ;  /* 0x0000040043007812 */ /* 0x000fe400078ec0ff */
[----:B------:R-:W-:Y:S02]  /*132f0*/  LOP3.LUT R5, R64, R5, RZ, 0x3c, !PT ;  /* 0x0000000540057212 */ /* 0x000fe400078e3cff */
[----:B------:R-:W-:Y:S02]  /*13300*/  LOP3.LUT R2, R2, R3, RZ, 0xfc, !PT ;  /* 0x0000000302027212 */ /* 0x000fe400078efcff */
[----:B------:R-:W-:Y:S01]  /*13310*/  LOP3.LUT P0, RZ, R227, 0x2, RZ, 0xc0, !PT ;  /* 0x00000002e3ff7812 */ /* 0x000fe2000780c0ff */
[----:B------:R-:W-:Y:S01]  /*13320*/  IMAD R0, R5, 0x2, R0 ;  /* 0x0000000205007824 */ /* 0x000fe200078e0200 */
[----:B------:R-:W-:Y:S02]  /*13330*/  LEA R2, R2, UR6, 0x1 ;  /* 0x0000000602027c11 */ /* 0x000fe4000f8e08ff */
[----:B------:R-:W-:Y:S01]  /*13340*/  SEL R189, R188, 0xffffffe0, !P0 ;  /* 0xffffffe0bcbd7807 */ /* 0x000fe20004000000 */
[----:B------:R-:W-:Y:S01]  /*13350*/  VIADD R212, R0, UR6 ;  /* 0x0000000600d47c36 */ /* 0x000fe20008000000 */
[----:B------:R-:W-:Y:S03]  /*13360*/  LDSM.16.M88.4 R12, [R0+UR6+0x3800] ;  /* 0x00380006000c783b */ /* 0x000fe60008000200 */
[--C-:B------:R-:W-:Y:S01]  /*13370*/  IMAD.IADD R176, R2, 0x1, R189.reuse ;  /* 0x0000000102b07824 */ /* 0x100fe200078e02bd */
[----:B------:R3:W4:Y:S01]  /*13380*/  LDSM.16.M88.4 R44, [R2] ;  /* 0x00000000022c783b */ /* 0x0007220000000200 */
[----:B------:R-:W-:-:S02]  /*13390*/  IMAD.IADD R66, R212, 0x1, R189 ;  /* 0x00000001d4427824 */ /* 0x000fc400078e02bd */
[----:B------:R-:W-:Y:S01]  /*133a0*/  @P0 LOP3.LUT R48, R48, 0x2, RZ, 0xfc, !PT ;  /* 0x0000000230300812 */ /* 0x000fe200078efcff */
[----:B------:R-:W1:Y:S01]  /*133b0*/  LDSM.16.M88.4 R116, [R0+UR6+0x5800] ;  /* 0x005800060074783b */ /* 0x000e620008000200 */
[----:B------:R-:W-:-:S03]  /*133c0*/  LOP3.LUT P0, RZ, R227, 0x4, RZ, 0xc0, !PT ;  /* 0x00000004e3ff7812 */ /* 0x000fc6000780c0ff */
[----:B--2---:R-:W2:Y:S01]  /*133d0*/  LDSM.16.M88.4 R28, [R0+UR6+0x2800] ;  /* 0x00280006001c783b */ /* 0x004ea20008000200 */
[----:B------:R-:W-:-:S03]  /*133e0*/  SEL R57, R57, 0xffffffc0, !P0 ;  /* 0xffffffc039397807 */ /* 0x000fc60004000000 */
[----:B------:R-:W2:Y:S04]  /*133f0*/  LDSM.16.M88.4 R124, [R0+UR6+0x5000] ;  /* 0x00500006007c783b */ /* 0x000ea80008000200 */
[----:B------:R-:W2:Y:S04]  /*13400*/  LDSM.16.M88.4 R36, [R0+UR6+0x2000] ;  /* 0x002000060024783b */ /* 0x000ea80008000200 */
[----:B------:R-:W-:Y:S01]  /*13410*/  LDSM.16.M88.4 R176, [R176] ;  /* 0x00000000b0b0783b */ /* 0x000fe20000000200 */
[----:B---3--:R-:W-:-:S03]  /*13420*/  IMAD.IADD R2, R2, 0x1, R57 ;  /* 0x0000000102027824 */ /* 0x008fc600078e0239 */
[----:B------:R-:W3:Y:S01]  /*13430*/  LDSM.16.M88.4 R160, [R66+0x3800] ;  /* 0x0038000042a0783b */ /* 0x000ee20000000200 */
[----:B------:R-:W-:-:S03]  /*13440*/  IMAD.IADD R184, R189, 0x1, R2 ;  /* 0x00000001bdb87824 */ /* 0x000fc600078e0202 */
[----:B------:R-:W3:Y:S04]  /*13450*/  LDSM.16.M88.4 R140, [R66+0x5800] ;  /* 0x00580000428c783b */ /* 0x000ee80000000200 */
[----:B------:R-:W3:Y:S04]  /*13460*/  LDSM.16.M88.4 R148, [R66+0x2800] ;  /* 0x002800004294783b */ /* 0x000ee80000000200 */
[----:B------:R-:W3:Y:S01]  /*13470*/  LDSM.16.M88.4 R144, [R66+0x5000] ;  /* 0x005000004290783b */ /* 0x000ee20000000200 */
[C---:B----4-:R-:W-:Y:S03]  /*13480*/  HMMA.16816.F32.BF16 R16, R44.reuse, R12, RZ ;  /* 0x0000000c2c10723c */ /* 0x050fe600000418ff */
[----:B------:R-:W4:Y:S04]  /*13490*/  LDSM.16.M88.4 R168, [R66+0x2000] ;  /* 0x0020000042a8783b */ /* 0x000f280000000200 */
[----:B------:R-:W4:Y:S01]  /*134a0*/  LDSM.16.M88.4 R20, [R0+UR6+0x3000] ;  /* 0x003000060014783b */ /* 0x000f220008000200 */
[C---:B-1----:R-:W-:Y:S03]  /*134b0*/  HMMA.16816.F32.BF16 R120, R44.reuse, R116, RZ ;  /* 0x000000742c78723c */ /* 0x042fe600000418ff */
[----:B------:R-:W1:Y:S04]  /*134c0*/  LDSM.16.M88.4 R4, [R0+UR6+0x4000] ;  /* 0x004000060004783b */ /* 0x000e680008000200 */
[----:B------:R-:W1:Y:S01]  /*134d0*/  LDSM.16.M88.4 R132, [R0+UR6+0x4800] ;  /* 0x004800060084783b */ /* 0x000e620008000200 */
[C---:B------:R-:W-:Y:S03]  /*134e0*/  HMMA.16816.F32.BF16 R12, R44.reuse, R14, RZ ;  /* 0x0000000e2c0c723c */ /* 0x040fe600000418ff */
[----:B------:R-:W1:Y:S04]  /*134f0*/  LDSM.16.M88.4 R108, [R0+UR6+0x6000] ;  /* 0x00600006006c783b */ /* 0x000e680008000200 */
[----:B------:R-:W-:Y:S01]  /*13500*/  LDSM.16.M88.4 R100, [R0+UR6+0x6800] ;  /* 0x006800060064783b */ /* 0x000fe20008000200 */
[C---:B------:R-:W-:Y:S03]  /*13510*/  HMMA.16816.F32.BF16 R116, R44.reuse, R118, RZ ;  /* 0x000000762c74723c */ /* 0x040fe600000418ff */
[----:B------:R-:W-:Y:S04]  /*13520*/  LDSM.16.M88.4 R92, [R0+UR6+0x7000] ;  /* 0x00700006005c783b */ /* 0x000fe80008000200 */
[----:B------:R-:W-:Y:S01]  /*13530*/  LDSM.16.M88.4 R84, [R0+UR6+0x7800] ;  /* 0x007800060054783b */ /* 0x000fe20008000200 */
[C---:B--2---:R-:W-:Y:S03]  /*13540*/  HMMA.16816.F32.BF16 R32, R44.reuse, R28, RZ ;  /* 0x0000001c2c20723c */ /* 0x044fe600000418ff */
[----:B------:R-:W-:Y:S04]  /*13550*/  LDSM.16.M88.4 R76, [R0+UR6+0x8000] ;  /* 0x00800006004c783b */ /* 0x000fe80008000200 */
[----:B------:R-:W-:Y:S01]  /*13560*/  LDSM.16.M88.4 R68, [R0+UR6+0x8800] ;  /* 0x008800060044783b */ /* 0x000fe20008000200 */
[C---:B------:R-:W-:Y:S03]  /*13570*/  HMMA.16816.F32.BF16 R128, R44.reuse, R124, RZ ;  /* 0x0000007c2c80723c */ /* 0x040fe600000418ff */
[----:B------:R-:W2:Y:S04]  /*13580*/  LDSM.16.M88.4 R52, [R0+UR6+0x9000] ;  /* 0x009000060034783b */ /* 0x000ea80008000200 */
[----:B------:R3:W-:Y:S01]  /*13590*/  LDSM.16.M88.4 R172, [R0+UR6+0x9800] ;  /* 0x0098000600ac783b */ /* 0x0007e20008000200 */
[C---:B------:R-:W-:Y:S03]  /*135a0*/  HMMA.16816.F32.BF16 R28, R44.reuse, R30, RZ ;  /* 0x0000001e2c1c723c */ /* 0x040fe600000418ff */
[----:B------:R-:W-:Y:S04]  /*135b0*/  LDSM.16.M88.4 R164, [R66+0x3000] ;  /* 0x0030000042a4783b */ /* 0x000fe80000000200 */
[----:B------:R-:W-:Y:S01]  /*135c0*/  LDSM.16.M88.4 R156, [R66+0x4000] ;  /* 0x00400000429c783b */ /* 0x000fe20000000200 */
[C---:B------:R-:W-:Y:S03]  /*135d0*/  HMMA.16816.F32.BF16 R124, R44.reuse, R126, RZ ;  /* 0x0000007e2c7c723c */ /* 0x040fe600000418ff */
[----:B------:R-:W-:Y:S04]  /*135e0*/  LDSM.16.M88.4 R152, [R66+0x4800] ;  /* 0x004800004298783b */ /* 0x000fe80000000200 */
[----:B------:R-:W-:Y:S01]  /*135f0*/  LDSM.16.M88.4 R180, [R66+0x9800] ;  /* 0x0098000042b4783b */ /* 0x000fe20000000200 */
[----:B------:R-:W-:Y:S03]  /*13600*/  HMMA.16816.F32.BF16 R40, R44, R36, RZ ;  /* 0x000000242c28723c */ /* 0x000fe600000418ff */
[----:B------:R-:W-:Y:S01]  /*13610*/  LDSM.16.M88.4 R184, [R184] ;  /* 0x00000000b8b8783b */ /* 0x000fe20000000200 */
[----:B---3--:R-:W-:-:S04]  /*13620*/  IMAD.IADD R0, R212, 0x1, R57 ;  /* 0x00000001d4007824 */ /* 0x008fc800078e0239 */
[C---:B------:R-:W-:Y:S08]  /*13630*/  HMMA.16816.F32.BF16 R16, R176.reuse, R160, R16 ;  /* 0x000000a0b010723c */ /* 0x040ff00000041810 */
[C---:B------:R-:W-:Y:S01]  /*13640*/  HMMA.16816.F32.BF16 R12, R176.reuse, R162, R12 ;  /* 0x000000a2b00c723c */ /* 0x040fe2000004180c */
[----:B------:R3:W-:Y:S07]  /*13650*/  LDSM.16.M88.4 R160, [R2] ;  /* 0x0000000002a0783b */ /* 0x0007ee0000000200 */
[C---:B------:R-:W-:Y:S08]  /*13660*/  HMMA.16816.F32.BF16 R120, R176.reuse, R140, R120 ;  /* 0x0000008cb078723c */ /* 0x040ff00000041878 */
[----:B------:R-:W-:Y:S01]  /*13670*/  HMMA.16816.F32.BF16 R116, R176, R142, R116 ;  /* 0x0000008eb074723c */ /* 0x000fe20000041874 */
[----:B------:R-:W2:Y:S07]  /*13680*/  LDSM.16.M88.4 R140, [R0+0x2000] ;  /* 0x00200000008c783b */ /* 0x000eae0000000200 */
[----:B------:R-:W-:Y:S01]  /*13690*/  HMMA.16816.F32.BF16 R36, R44, R38, RZ ;  /* 0x000000262c24723c */ /* 0x000fe200000418ff */
[----:B---3--:R-:W-:-:S07]  /*136a0*/  IMAD.IADD R2, R189, 0x1, R0 ;  /* 0x00000001bd027824 */ /* 0x008fce00078e0200 */
[C---:B------:R-:W-:Y:S08]  /*136b0*/  HMMA.16816.F32.BF16 R32, R176.reuse, R148, R32 ;  /* 0x00000094b020723c */ /* 0x040ff00000041820 */
[C---:B------:R-:W-:Y:S01]  /*136c0*/  HMMA.16816.F32.BF16 R28, R176.reuse, R150, R28 ;  /* 0x00000096b01c723c */ /* 0x040fe2000004181c */
[----:B------:R-:W3:Y:S07]  /*136d0*/  LDSM.16.M88.4 R148, [R66+0x6000] ;  /* 0x006000004294783b */ /* 0x000eee0000000200 */
[C---:B------:R-:W-:Y:S08]  /*136e0*/  HMMA.16816.F32.BF16 R128, R176.reuse, R144, R128 ;  /* 0x00000090b080723c */ /* 0x040ff00000041880 */
[C---:B------:R-:W-:Y:S01]  /*136f0*/  HMMA.16816.F32.BF16 R124, R176.reuse, R146, R124 ;  /* 0x00000092b07c723c */ /* 0x040fe2000004187c */
[----:B------:R-:W3:Y:S07]  /*13700*/  LDSM.16.M88.4 R144, [R66+0x9000] ;  /* 0x009000004290783b */ /* 0x000eee0000000200 */
[C---:B----4-:R-:W-:Y:S08]  /*13710*/  HMMA.16816.F32.BF16 R40, R176.reuse, R168, R40 ;  /* 0x000000a8b028723c */ /* 0x050ff00000041828 */
[----:B------:R-:W-:Y:S01]  /*13720*/  HMMA.16816.F32.BF16 R36, R176, R170, R36 ;  /* 0x000000aab024723c */ /* 0x000fe20000041824 */
[----:B------:R-:W-:Y:S07]  /*13730*/  LDSM.16.M88.4 R168, [R66+0x7000] ;  /* 0x0070000042a8783b */ /* 0x000fee0000000200 */
[C---:B------:R-:W-:Y:S08]  /*13740*/  HMMA.16816.F32.BF16 R24, R44.reuse, R20, RZ ;  /* 0x000000142c18723c */ /* 0x040ff000000418ff */
[C---:B-1---5:R-:W-:Y:S08]  /*13750*/  HMMA.16816.F32.BF16 R8, R44.reuse, R4, RZ ;  /* 0x000000042c08723c */ /* 0x062ff000000418ff */
[C---:B------:R-:W-:Y:S08]  /*13760*/  HMMA.16816.F32.BF16 R136, R44.reuse, R132, RZ ;  /* 0x000000842c88723c */ /* 0x040ff000000418ff */
[C---:B------:R-:W-:Y:S08]  /*13770*/  HMMA.16816.F32.BF16 R112, R44.reuse, R108, RZ ;  /* 0x0000006c2c70723c */ /* 0x040ff000000418ff */
[C---:B--2---:R-:W-:Y:S08]  /*13780*/  HMMA.16816.F32.BF16 R60, R44.reuse, R52, RZ ;  /* 0x000000342c3c723c */ /* 0x044ff000000418ff */
[C---:B------:R-:W-:Y:S08]  /*13790*/  HMMA.16816.F32.BF16 R20, R44.reuse, R22, RZ ;  /* 0x000000162c14723c */ /* 0x040ff000000418ff */
[C---:B------:R-:W-:Y:S08]  /*137a0*/  HMMA.16816.F32.BF16 R4, R44.reuse, R6, RZ ;  /* 0x000000062c04723c */ /* 0x040ff000000418ff */
[C---:B------:R-:W-:Y:S08]  /*137b0*/  HMMA.16816.F32.BF16 R132, R44.reuse, R134, RZ ;  /* 0x000000862c84723c */ /* 0x040ff000000418ff */
[C---:B------:R-:W-:Y:S08]  /*137c0*/  HMMA.16816.F32.BF16 R108, R44.reuse, R110, RZ ;  /* 0x0000006e2c6c723c */ /* 0x040ff000000418ff */
[----:B------:R-:W-:Y:S08]  /*137d0*/  HMMA.16816.F32.BF16 R52, R44, R54, RZ ;  /* 0x000000362c34723c */ /* 0x000ff000000418ff */
[C---:B------:R-:W-:Y:S08]  /*137e0*/  HMMA.16816.F32.BF16 R40, R160.reuse, R140, R40 ;  /* 0x0000008ca028723c */ /* 0x040ff00000041828 */
[----:B------:R-:W-:Y:S01]  /*137f0*/  HMMA.16816.F32.BF16 R36, R160, R142, R36 ;  /* 0x0000008ea024723c */ /* 0x000fe20000041824 */
[----:B------:R-:W1:Y:S07]  /*13800*/  LDSM.16.M88.4 R140, [R0+0x6000] ;  /* 0x00600000008c783b */ /* 0x000e6e0000000200 */
        /* <DEDUP_REMOVED lines=12> */
[----:B------:R-:W2:Y:S07]  /*138d0*/  LDSM.16.M88.4 R172, [R66+0x6800] ;  /* 0x0068000042ac783b */ /* 0x000eae0000000200 */
[C---:B------:R-:W-:Y:S08]  /*138e0*/  HMMA.16816.F32.BF16 R24, R176.reuse, R164, R24 ;  /* 0x000000a4b018723c */ /* 0x040ff00000041818 */
[C---:B------:R-:W-:Y:S01]  /*138f0*/  HMMA.16816.F32.BF16 R20, R176.reuse, R166, R20 ;  /* 0x000000a6b014723c */ /* 0x040fe20000041814 */
[----:B------:R-:W4:Y:S07]  /*13900*/  LDSM.16.M88.4 R164, [R66+0x7800] ;  /* 0x0078000042a4783b */ /* 0x000f2e0000000200 */
[C---:B------:R-:W-:Y:S08]  /*13910*/  HMMA.16816.F32.BF16 R8, R176.reuse, R156, R8 ;  /* 0x0000009cb008723c */ /* 0x040ff00000041808 */
[C---:B------:R-:W-:Y:S01]  /*13920*/  HMMA.16816.F32.BF16 R4, R176.reuse, R158, R4 ;  /* 0x0000009eb004723c */ /* 0x040fe20000041804 */
[----:B------:R-:W4:Y:S07]  /*13930*/  LDSM.16.M88.4 R156, [R66+0x8000] ;  /* 0x00800000429c783b */ /* 0x000f2e0000000200 */
[C---:B------:R-:W-:Y:S08]  /*13940*/  HMMA.16816.F32.BF16 R136, R176.reuse, R152, R136 ;  /* 0x00000098b088723c */ /* 0x040ff00000041888 */
[C---:B------:R-:W-:Y:S01]  /*13950*/  HMMA.16816.F32.BF16 R132, R176.reuse, R154, R132 ;  /* 0x0000009ab084723c */ /* 0x040fe20000041884 */
[----:B------:R-:W4:Y:S07]  /*13960*/  LDSM.16.M88.4 R152, [R66+0x8800] ;  /* 0x008800004298783b */ /* 0x000f2e0000000200 */
[C---:B---3--:R-:W-:Y:S08]  /*13970*/  HMMA.16816.F32.BF16 R112, R176.reuse, R148, R112 ;  /* 0x00000094b070723c */ /* 0x048ff00000041870 */
[C---:B------:R-:W-:Y:S01]  /*13980*/  HMMA.16816.F32.BF16 R108, R176.reuse, R150, R108 ;  /* 0x00000096b06c723c */ /* 0x040fe2000004186c */
[----:B------:R-:W3:Y:S07]  /*13990*/  LDSM.16.M88.4 R148, [R0+0x2800] ;  /* 0x002800000094783b */ /* 0x000eee0000000200 */
[C---:B------:R-:W-:Y:S08]  /*139a0*/  HMMA.16816.F32.BF16 R60, R176.reuse, R144, R60 ;  /* 0x00000090b03c723c */ /* 0x040ff0000004183c */
[----:B------:R-:W-:Y:S01]  /*139b0*/  HMMA.16816.F32.BF16 R52, R176, R146, R52 ;  /* 0x00000092b034723c */ /* 0x000fe20000041834 */
[----:B------:R-:W3:Y:S07]  /*139c0*/  LDSM.16.M88.4 R144, [R0+0x5800] ;  /* 0x005800000090783b */ /* 0x000eee0000000200 */
[C---:B-1----:R-:W-:Y:S08]  /*139d0*/  HMMA.16816.F32.BF16 R112, R160.reuse, R140, R112 ;  /* 0x0000008ca070723c */ /* 0x042ff00000041870 */
[----:B------:R-:W-:Y:S01]  /*139e0*/  HMMA.16816.F32.BF16 R108, R160, R142, R108 ;  /* 0x0000008ea06c723c */ /* 0x000fe2000004186c */
[----:B------:R-:W1:Y:S07]  /*139f0*/  LDSM.16.M88.4 R140, [R0+0x8800] ;  /* 0x00880000008c783b */ /* 0x000e6e0000000200 */
[C---:B--2---:R-:W-:Y:S08]  /*13a00*/  HMMA.16816.F32.BF16 R104, R176.reuse, R172, R104 ;  /* 0x000000acb068723c */ /* 0x044ff00000041868 */
[C---:B------:R-:W-:Y:S01]  /*13a10*/  HMMA.16816.F32.BF16 R100, R176.reuse, R174, R100 ;  /* 0x000000aeb064723c */ /* 0x040fe20000041864 */
[----:B------:R-:W2:Y:S07]  /*13a20*/  LDSM.16.M88.4 R172, [R0+0x3000] ;  /* 0x0030000000ac783b */ /* 0x000eae0000000200 */
[C---:B------:R-:W-:Y:S08]  /*13a30*/  HMMA.16816.F32.BF16 R96, R176.reuse, R168, R96 ;  /* 0x000000a8b060723c */ /* 0x040ff00000041860 */
[C---:B------:R-:W-:Y:S01]  /*13a40*/  HMMA.16816.F32.BF16 R92, R176.reuse, R170, R92 ;  /* 0x000000aab05c723c */ /* 0x040fe2000004185c */
[----:B------:R-:W2:Y:S07]  /*13a50*/  LDSM.16.M88.4 R168, [R0+0x3800] ;  /* 0x0038000000a8783b */ /* 0x000eae0000000200 */
[C---:B----4-:R-:W-:Y:S08]  /*13a60*/  HMMA.16816.F32.BF16 R88, R176.reuse, R164, R88 ;  /* 0x000000a4b058723c */ /* 0x050ff00000041858 */
[C---:B------:R-:W-:Y:S01]  /*13a70*/  HMMA.16816.F32.BF16 R84, R176.reuse, R166, R84 ;  /* 0x000000a6b054723c */ /* 0x040fe20000041854 */
[----:B------:R-:W4:Y:S07]  /*13a80*/  LDSM.16.M88.4 R164, [R0+0x4000] ;  /* 0x0040000000a4783b */ /* 0x000f2e0000000200 */
[C---:B------:R-:W-:Y:S08]  /*13a90*/  HMMA.16816.F32.BF16 R80, R176.reuse, R156, R80 ;  /* 0x0000009cb050723c */ /* 0x040ff00000041850 */
[C---:B------:R-:W-:Y:S01]  /*13aa0*/  HMMA.16816.F32.BF16 R76, R176.reuse, R158, R76 ;  /* 0x0000009eb04c723c */ /* 0x040fe2000004184c */
[----:B------:R-:W4:Y:S07]  /*13ab0*/  LDSM.16.M88.4 R156, [R0+0x4800] ;  /* 0x00480000009c783b */ /* 0x000f2e0000000200 */
[C---:B------:R-:W-:Y:S08]  /*13ac0*/  HMMA.16816.F32.BF16 R72, R176.reuse, R152, R72 ;  /* 0x00000098b048723c */ /* 0x040ff00000041848 */
[----:B------:R-:W-:Y:S01]  /*13ad0*/  HMMA.16816.F32.BF16 R68, R176, R154, R68 ;  /* 0x0000009ab044723c */ /* 0x000fe20000041844 */
[----:B------:R-:W4:Y:S07]  /*13ae0*/  LDSM.16.M88.4 R152, [R0+0x5000] ;  /* 0x005000000098783b */ /* 0x000f2e0000000200 */
[C---:B---3--:R-:W-:Y:S08]  /*13af0*/  HMMA.16816.F32.BF16 R32, R160.reuse, R148, R32 ;  /* 0x00000094a020723c */ /* 0x048ff00000041820 */
[C---:B------:R-:W-:Y:S01]  /*13b00*/  HMMA.16816.F32.BF16 R28, R160.reuse, R150, R28 ;  /* 0x00000096a01c723c */ /* 0x040fe2000004181c */
[----:B------:R-:W3:Y:S07]  /*13b10*/  LDSM.16.M88.4 R148, [R0+0x6800] ;  /* 0x006800000094783b */ /* 0x000eee0000000200 */
[C---:B------:R-:W-:Y:S08]  /*13b20*/  HMMA.16816.F32.BF16 R120, R160.reuse, R144, R120 ;  /* 0x00000090a078723c */ /* 0x040ff00000041878 */
[C---:B------:R-:W-:Y:S01]  /*13b30*/  HMMA.16816.F32.BF16 R116, R160.reuse, R146, R116 ;  /* 0x00000092a074723c */ /* 0x040fe20000041874 */
[----:B------:R-:W3:Y:S07]  /*13b40*/  LDSM.16.M88.4 R144, [R0+0x8000] ;  /* 0x008000000090783b */ /* 0x000eee0000000200 */
[C---:B-1----:R-:W-:Y:S08]  /*13b50*/  HMMA.16816.F32.BF16 R72, R160.reuse, R140, R72 ;  /* 0x0000008ca048723c */ /* 0x042ff00000041848 */
[----:B------:R-:W-:Y:S01]  /*13b60*/  HMMA.16816.F32.BF16 R68, R160, R142, R68 ;  /* 0x0000008ea044723c */ /* 0x000fe20000041844 */
[----:B------:R-:W1:Y:S07]  /*13b70*/  LDSM.16.M88.4 R140, [R2+0x4000] ;  /* 0x00400000028c783b */ /* 0x000e6e0000000200 */
[C---:B------:R-:W-:Y:S08]  /*13b80*/  HMMA.16816.F32.BF16 R48, R176.reuse, R180, R48 ;  /* 0x000000b4b030723c */ /* 0x040ff00000041830 */
[----:B------:R-:W-:Y:S01]  /*13b90*/  HMMA.16816.F32.BF16 R44, R176, R182, R44 ;  /* 0x000000b6b02c723c */ /* 0x000fe2000004182c */
[----:B------:R-:W1:Y:S04]  /*13ba0*/  LDSM.16.M88.4 R176, [R0+0x7000] ;  /* 0x0070000000b0783b */ /* 0x000e680000000200 */
[----:B------:R-:W-:Y:S03]  /*13bb0*/  LDSM.16.M88.4 R180, [R2+0x4800] ;  /* 0x0048000002b4783b */ /* 0x000fe60000000200 */
        /* <DEDUP_REMOVED lines=8> */
[----:B------:R4:W2:Y:S07]  /*13c40*/  LDSM.16.M88.4 R164, [R0+0x9800] ;  /* 0x0098000000a4783b */ /* 0x0008ae0000000200 */
[C---:B------:R-:W-:Y:S08]  /*13c50*/  HMMA.16816.F32.BF16 R136, R160.reuse, R156, R136 ;  /* 0x0000009ca088723c */ /* 0x040ff00000041888 */
[C---:B------:R-:W-:Y:S01]  /*13c60*/  HMMA.16816.F32.BF16 R132, R160.reuse, R158, R132 ;  /* 0x0000009ea084723c */ /* 0x040fe20000041884 */
[----:B------:R-:W2:Y:S07]  /*13c70*/  LDSM.16.M88.4 R156, [R2+0x2000] ;  /* 0x00200000029c783b */ /* 0x000eae0000000200 */
[C---:B------:R-:W-:Y:S01]  /*13c80*/  HMMA.16816.F32.BF16 R128, R160.reuse, R152, R128 ;  /* 0x00000098a080723c */ /* 0x040fe20000041880 */
[----:B----4-:R-:W4:Y:S07]  /*13c90*/  S2R R0, SR_CTAID.X ;  /* 0x0000000000007919 */ /* 0x010f2e0000002500 */
        /* <DEDUP_REMOVED lines=11> */
[C---:B------:R-:W-:Y:S08]  /*13d50*/  HMMA.16816.F32.BF16 R96, R160.reuse, R176, R96 ;  /* 0x000000b0a060723c */ /* 0x040ff00000041860 */
[C---:B------:R-:W-:Y:S01]  /*13d60*/  HMMA.16816.F32.BF16 R92, R160.reuse, R178, R92 ;  /* 0x000000b2a05c723c */ /* 0x040fe2000004185c */
[----:B------:R-:W1:Y:S07]  /*13d70*/  LDSM.16.M88.4 R176, [R2+0x5000] ;  /* 0x0050000002b0783b */ /* 0x000e6e0000000200 */
[C---:B--2---:R-:W-:Y:S08]  /*13d80*/  HMMA.16816.F32.BF16 R88, R160.reuse, R172, R88 ;  /* 0x000000aca058723c */ /* 0x044ff00000041858 */
[C---:B------:R-:W-:Y:S01]  /*13d90*/  HMMA.16816.F32.BF16 R84, R160.reuse, R174, R84 ;  /* 0x000000aea054723c */ /* 0x040fe20000041854 */
[----:B------:R-:W2:Y:S07]  /*13da0*/  LDSM.16.M88.4 R172, [R2+0x5800] ;  /* 0x0058000002ac783b */ /* 0x000eae0000000200 */
[C---:B------:R-:W-:Y:S08]  /*13db0*/  HMMA.16816.F32.BF16 R60, R160.reuse, R168, R60 ;  /* 0x000000a8a03c723c */ /* 0x040ff0000004183c */
[C---:B------:R-:W-:Y:S01]  /*13dc0*/  HMMA.16816.F32.BF16 R52, R160.reuse, R170, R52 ;  /* 0x000000aaa034723c */ /* 0x040fe20000041834 */
[----:B------:R-:W2:Y:S07]  /*13dd0*/  LDSM.16.M88.4 R168, [R2+0x6000] ;  /* 0x0060000002a8783b */ /* 0x000eae0000000200 */
[C---:B------:R-:W-:Y:S08]  /*13de0*/  HMMA.16816.F32.BF16 R48, R160.reuse, R164, R48 ;  /* 0x000000a4a030723c */ /* 0x040ff00000041830 */
[----:B------:R-:W-:Y:S01]  /*13df0*/  HMMA.16816.F32.BF16 R44, R160, R166, R44 ;  /* 0x000000a6a02c723c */ /* 0x000fe2000004182c */
[----:B------:R-:W2:Y:S04]  /*13e00*/  LDSM.16.M88.4 R164, [R2+0x6800] ;  /* 0x0068000002a4783b */ /* 0x000ea80000000200 */
[----:B------:R-:W2:Y:S03]  /*13e10*/  LDSM.16.M88.4 R160, [R2+0x7000] ;  /* 0x0070000002a0783b */ /* 0x000ea60000000200 */
[C---:B------:R-:W-:Y:S08]  /*13e20*/  HMMA.16816.F32.BF16 R40, R184.reuse, R156, R40 ;  /* 0x0000009cb828723c */ /* 0x040ff00000041828 */
[C---:B------:R-:W-:Y:S01]  /*13e30*/  HMMA.16816.F32.BF16 R36, R184.reuse, R158, R36 ;  /* 0x0000009eb824723c */ /* 0x040fe20000041824 */
[----:B------:R-:W2:Y:S07]  /*13e40*/  LDSM.16.M88.4 R156, [R2+0x7800] ;  /* 0x00780000029c783b */ /* 0x000eae0000000200 */
[C---:B----4-:R-:W-:Y:S08]  /*13e50*/  HMMA.16816.F32.BF16 R32, R184.reuse, R152, R32 ;  /* 0x00000098b820723c */ /* 0x050ff00000041820 */
[C---:B------:R-:W-:Y:S01]  /*13e60*/  HMMA.16816.F32.BF16 R28, R184.reuse, R154, R28 ;  /* 0x0000009ab81c723c */ /* 0x040fe2000004181c */
[----:B------:R-:W4:Y:S07]  /*13e70*/  LDSM.16.M88.4 R152, [R2+0x8000] ;  /* 0x008000000298783b */ /* 0x000f2e0000000200 */
[C---:B---3--:R-:W-:Y:S08]  /*13e80*/  HMMA.16816.F32.BF16 R24, R184.reuse, R148, R24 ;  /* 0x00000094b818723c */ /* 0x048ff00000041818 */
[C---:B------:R-:W-:Y:S01]  /*13e90*/  HMMA.16816.F32.BF16 R20, R184.reuse, R150, R20 ;  /* 0x00000096b814723c */ /* 0x040fe20000041814 */
[----:B------:R-:W3:Y:S07]  /*13ea0*/  LDSM.16.M88.4 R148, [R2+0x8800] ;  /* 0x008800000294783b */ /* 0x000eee0000000200 */
[C---:B------:R-:W-:Y:S08]  /*13eb0*/  HMMA.16816.F32.BF16 R16, R184.reuse, R144, R16 ;  /* 0x00000090b810723c */ /* 0x040ff00000041810 */
[----:B------:R-:W-:Y:S01]  /*13ec0*/  HMMA.16816.F32.BF16 R12, R184, R146, R12 ;  /* 0x00000092b80c723c */ /* 0x000fe2000004180c */
[----:B------:R2:W3:Y:S01]  /*13ed0*/  LDSM.16.M88.4 R144, [R2+0x9000] ;  /* 0x009000000290783b */ /* 0x0004e20000000200 */
[----:B------:R-:W-:-:S06]  /*13ee0*/  DEPBAR.LE SB0, 0x0 ;  /* 0x000080000000791a */ /* 0x000fcc0000000000 */
[----:B-1----:R-:W-:Y:S01]  /*13ef0*/  HMMA.16816.F32.BF16 R48, R184, R140, R48 ;  /* 0x0000008cb830723c */ /* 0x002fe20000041830 */
[----:B------:R-:W-:-:S05]  /*13f00*/  LOP3.LUT R141, R228, 0x1f0, RZ, 0xc0, !PT ;  /* 0x000001f0e48d7812 */ /* 0x000fca00078ec0ff */
[----:B------:R-:W-:Y:S02]  /*13f10*/  IMAD R141, R0, 0x40, R141 ;  /* 0x00000040008d7824 */ /* 0x000fe400078e028d */
[----:B------:R-:W-:Y:S01]  /*13f20*/  HMMA.16816.F32.BF16 R136, R184, R180, R136 ;  /* 0x000000b4b888723c */ /* 0x000fe20000041888 */
[----:B--2---:R-:W-:-:S07]  /*13f30*/  SHF.R.U32.HI R2, RZ, 0x2, R227 ;  /* 0x00000002ff027819 */ /* 0x004fce00000116e3 */
[----:B------:R-:W-:Y:S01]  /*13f40*/  HMMA.16816.F32.BF16 R132, R184, R182, R132 ;  /* 0x000000b6b884723c */ /* 0x000fe20000041884 */
[----:B------:R-:W-:-:S04]  /*13f50*/  LOP3.LUT R2, R2, 0x7, RZ, 0xc0, !PT ;  /* 0x0000000702027812 */ /* 0x000fc800078ec0ff */
[----:B------:R-:W-:-:S03]  /*13f60*/  IADD3 R0, PT, PT, -R232, R2, R141 ;  /* 0x00000002e8007210 */ /* 0x000fc60007ffe18d */
[----:B------:R-:W-:Y:S01]  /*13f70*/  HMMA.16816.F32.BF16 R128, R184, R176, R128 ;  /* 0x000000b0b880723c */ /* 0x000fe20000041880 */
[----:B------:R-:W-:Y:S02]  /*13f80*/  P2R R2, PR, RZ, 0x2 ;  /* 0x00000002ff027803 */ /* 0x000fe40000000000 */
[----:B------:R-:W-:-:S04]  /*13f90*/  IADD3 R0, PT, PT, R0, UR7, R65 ;  /* 0x0000000700007c10 */ /* 0x000fc8000fffe041 */
[C-C-:B------:R-:W-:Y:S01]  /*13fa0*/  VIADDMNMX R220, R0.reuse, 0x1, R65.reuse, PT ;  /* 0x0000000100dc7846 */ /* 0x140fe20003800141 */
[----:B------:R-:W-:Y:S01]  /*13fb0*/  HMMA.16816.F32.BF16 R124, R184, R178, R124 ;  /* 0x000000b2b87c723c */ /* 0x000fe2000004187c */
[----:B------:R-:W-:-:S07]  /*13fc0*/  VIADDMNMX R221, R0, 0x9, R65, PT ;  /* 0x0000000900dd7846 */ /* 0x000fce0003800141 */
        /* <DEDUP_REMOVED lines=12> */
[C---:B---3--:R-:W-:Y:S08]  /*14090*/  HMMA.16816.F32.BF16 R72, R184.reuse, R148, R72 ;  /* 0x00000094b848723c */ /* 0x048ff00000041848 */
[C---:B------:R-:W-:Y:S08]  /*140a0*/  HMMA.16816.F32.BF16 R68, R184.reuse, R150, R68 ;  /* 0x00000096b844723c */ /* 0x040ff00000041844 */
[C---:B------:R-:W-:Y:S08]  /*140b0*/  HMMA.16816.F32.BF16 R60, R184.reuse, R144, R60 ;  /* 0x00000090b83c723c */ /* 0x040ff0000004183c */
[C---:B------:R-:W-:Y:S08]  /*140c0*/  HMMA.16816.F32.BF16 R52, R184.reuse, R146, R52 ;  /* 0x00000092b834723c */ /* 0x040ff00000041834 */
[----:B------:R-:W-:Y:S01]  /*140d0*/  HMMA.16816.F32.BF16 R44, R184, R142, R44 ;  /* 0x0000008eb82c723c */ /* 0x000fe2000004182c */
[----:B------:R-:W-:Y:S06]  /*140e0*/  BAR.SYNC.DEFER_BLOCKING 0x0 ;  /* 0x0000000000007b1d */ /* 0x000fec0000010000 */
[----:B------:R-:W-:-:S13]  /*140f0*/  @!P1 BRA `(.L_x_964) ;  /* 0x0000000800fc9947 */ /* 0x000fda0003800000 */
[----:B------:R-:W-:-:S04]  /*14100*/  UISETP.NE.U32.AND UP0, UPT, UR12, URZ, UPT ;  /* 0x000000ff0c00728c */ /* 0x000fc8000bf05070 */
[----:B------:R-:W-:-:S09]  /*14110*/  UISETP.NE.AND.EX UP0, UPT, UR13, URZ, UPT, UP0 ;  /* 0x000000ff0d00728c */ /* 0x000fd2000bf05300 */
[----:B------:R-:W-:Y:S05]  /*14120*/  BRA.U UP0, `(.L_x_965) ;  /* 0x0000000100287547 */ /* 0x000fea000b800000 */
[----:B------:R-:W1:Y:S02]  /*14130*/  LDCU UR7, c[0x0][0x3b8] ;  /* 0x00007700ff0777ac */ /* 0x000e640008000800 */
[----:B-1----:R-:W-:Y:S01]  /*14140*/  IMAD.U32 R140, RZ, RZ, UR7 ;  /* 0x00000007ff8c7e24 */ /* 0x002fe2000f8e00ff */
[----:B------:R-:W-:Y:S02]  /*14150*/  UMOV UR7, URZ ;  /* 0x000000ff00077c82 */ /* 0x000fe40008000000 */
[----:B------:R-:W-:Y:S01]  /*14160*/  IADD3 R65, P1, PT, RZ, -UR7, RZ ;  /* 0x80000007ff417c10 */ /* 0x000fe2000ff3e0ff */
[----:B------:R-:W-:-:S04]  /*14170*/  IMAD.SHL.U32 R0, R140, 0x100, RZ ;  /* 0x000001008c007824 */ /* 0x000fc800078e00ff */
[----:B------:R-:W-:-:S05]  /*14180*/  IMAD.X R0, RZ, RZ, ~R0, P1 ;  /* 0x000000ffff007224 */ /* 0x000fca00008e0e00 */
[----:B------:R-:W-:-:S04]  /*14190*/  SHF.R.S64 R65, R65, 0x1f, R0 ;  /* 0x0000001f41417819 */ /* 0x000fc80000001000 */
[----:B------:R-:W-:-:S04]  /*141a0*/  IADD3 R234, P1, PT, R65, R234, RZ ;  /* 0x000000ea41ea7210 */ /* 0x000fc80007f3e0ff */
[----:B------:R-:W-:Y:S01]  /*141b0*/  LEA.HI.X.SX32 R233, R0, R233, 0x1, P1 ;  /* 0x000000e900e97211 */ /* 0x000fe200008f0eff */
[----:B------:R-:W-:Y:S08]  /*141c0*/  BRA `(.L_x_966) ;  /* 0x0000000000f47947 */ /* 0x000ff00003800000 */
.L_x_965:
        /* <DEDUP_REMOVED lines=33> */
[----:B------:R-:W-:Y:S01]  /*143e0*/  LOP3.LUT R65, RZ, R0, RZ, 0x33, !PT ;  /* 0x00000000ff417212 */ /* 0x000fe200078e33ff */
[----:B------:R-:W1:Y:S04]  /*143f0*/  LDC.64 R140, c[0x0][0x3b8] ;  /* 0x0000ee00ff8c7b82 */ /* 0x000e680000000a00 */
        /* <DEDUP_REMOVED lines=14> */
[----:B-1----:R-:W-:-:S04]  /*144e0*/  IMAD R0, R145, R140, RZ ;  /* 0x0000008c91007224 */ /* 0x002fc800078e02ff */
        /* <DEDUP_REMOVED lines=10> */
[----:B------:R-:W-:-:S07]  /*14590*/  LEA.HI.X R233, R142, R233, R65, 0x1, P1 ;  /* 0x000000e98ee97211 */ /* 0x000fce00008f0c41 */
.L_x_966:
[----:B------:R-:W1:Y:S01]  /*145a0*/  LDC R65, c[0x0][0x3bc] ;  /* 0x0000ef00ff417b82 */ /* 0x000e620000000800 */
[----:B------:R-:W2:Y:S01]  /*145b0*/  LDCU UR7, c[0x0][0x440] ;  /* 0x00008800ff0777ac */ /* 0x000ea20008000800 */
[C---:B------:R-:W-:Y:S01]  /*145c0*/  IMAD.SHL.U32 R66, R140.reuse, 0x20, RZ ;  /* 0x000000208c427824 */ /* 0x040fe200078e00ff */
[----:B------:R-:W-:-:S04]  /*145d0*/  LEA R144, P2, R140, R234, 0x5 ;  /* 0x000000ea8c907211 */ /* 0x000fc800078428ff */
[----:B------:R-:W-:Y:S02]  /*145e0*/  IADD3 R142, P3, PT, R66, R144, RZ ;  /* 0x00000090428e7210 */ /* 0x000fe40007f7e0ff */
[----:B--2---:R-:W-:Y:S02]  /*145f0*/  ISETP.GE.AND P1, PT, R226, UR7, PT ;  /* 0x00000007e2007c0c */ /* 0x004fe4000bf26270 */
[C-C-:B-1----:R-:W-:Y:S02]  /*14600*/  SHF.L.U64.HI R0, R140.reuse, 0x5, R65.reuse ;  /* 0x000000058c007819 */ /* 0x142fe40000010241 */
[----:B------:R-:W-:Y:S02]  /*14610*/  LEA.HI.X R145, R140, R233, R65, 0x5, P2 ;  /* 0x000000e98c917211 */ /* 0x000fe400010f2c41 */
[----:B------:R-:W-:-:S03]  /*14620*/  IADD3 R150, P2, PT, R142, R66, RZ ;  /* 0x000000428e967210 */ /* 0x000fc60007f5e0ff */
[----:B------:R-:W-:Y:S01]  /*14630*/  IMAD.X R143, R0, 0x1, R145, P3 ;  /* 0x00000001008f7824 */ /* 0x000fe200018e0691 */
[----:B------:R-:W-:-:S03]  /*14640*/  IADD3 R148, P3, PT, R150, R66, RZ ;  /* 0x0000004296947210 */ /* 0x000fc60007f7e0ff */
[----:B------:R-:W-:Y:S02]  /*14650*/  @!P1 IMAD.MOV.U32 R235, RZ, RZ, R233 ;  /* 0x000000ffffeb9224 */ /* 0x000fe400078e00e9 */
[--C-:B------:R-:W-:Y:S01]  /*14660*/  IMAD.X R151, R143, 0x1, R0.reuse, P2 ;  /* 0x000000018f977824 */ /* 0x100fe200010e0600 */
[-C--:B------:R-:W-:Y:S02]  /*14670*/  IADD3 R146, P2, PT, R148, R66.reuse, RZ ;  /* 0x0000004294927210 */ /* 0x080fe40007f5e0ff */
[----:B------:R-:W-:Y:S01]  /*14680*/  @!PT LDS RZ, [RZ] ;  /* 0x00000000fffff984 */ /* 0x000fe20000000800 */
[----:B------:R-:W-:Y:S01]  /*14690*/  @!PT LDS RZ, [RZ] ;  /* 0x00000000fffff984 */ /* 0x000fe20000000800 */
[----:B------:R-:W-:Y:S01]  /*146a0*/  @!PT LDS RZ, [RZ] ;  /* 0x00000000fffff984 */ /* 0x000fe20000000800 */
[----:B------:R-:W-:Y:S01]  /*146b0*/  @!P1 LDGSTS.E.BYPASS.LTC128B.128 [R241+0x2000], desc[UR4][R234.64] ;  /* 0x02000000eaf19fae */ /* 0x000fe2000b981a04 */
[--C-:B------:R-:W-:Y:S01]  /*146c0*/  IMAD.X R149, R151, 0x1, R0.reuse, P3 ;  /* 0x0000000197957824 */ /* 0x100fe200018e0600 */
[-C--:B------:R-:W-:Y:S02]  /*146d0*/  IADD3 R140, P3, PT, R146, R66.reuse, RZ ;  /* 0x00000042928c7210 */ /* 0x080fe40007f7e0ff */
[----:B------:R1:W-:Y:S01]  /*146e0*/  @P1 STS.128 [R241+0x2000], RZ ;  /* 0x002000fff1001388 */ /* 0x0003e20000000c00 */
[----:B------:R-:W-:Y:S01]  /*146f0*/  IMAD.X R147, R149, 0x1, R0, P2 ;  /* 0x0000000195937824 */ /* 0x000fe200010e0600 */
[----:B------:R-:W-:-:S02]  /*14700*/  IADD3 R152, P2, PT, R140, R66, RZ ;  /* 0x000000428c987210 */ /* 0x000fc40007f5e0ff */
[----:B------:R-:W-:Y:S01]  /*14710*/  @!PT LDS RZ, [RZ] ;  /* 0x00000000fffff984 */ /* 0x000fe20000000800 */
[----:B------:R-:W-:Y:S01]  /*14720*/  @!PT LDS RZ, [RZ] ;  /* 0x00000000fffff984 */ /* 0x000fe20000000800 */
[----:B------:R-:W-:Y:S01]  /*14730*/  @!PT LDS RZ, [RZ] ;  /* 0x00000000fffff984 */ /* 0x000fe20000000800 */
[----:B------:R2:W-:Y:S01]  /*14740*/  @!P1 LDGSTS.E.BYPASS.LTC128B.128 [R241+0x2800], desc[UR4][R144.64] ;  /* 0x0280000090f19fae */ /* 0x0005e2000b981a04 */
[--C-:B------:R-:W-:Y:S01]  /*14750*/  IMAD.X R141, R147, 0x1, R0.reuse, P3 ;  /* 0x00000001938d7824 */ /* 0x100fe200018e0600 */
[-C--:B------:R-:W-:Y:S02]  /*14760*/  IADD3 R154, P3, PT, R152, R66.reuse, RZ ;  /* 0x00000042989a7210 */ /* 0x080fe40007f7e0ff */
[----:B------:R1:W-:Y:S01]  /*14770*/  @P1 STS.128 [R241+0x2800], RZ ;  /* 0x002800fff1001388 */ /* 0x0003e20000000c00 */
[--C-:B------:R-:W-:Y:S01]  /*14780*/  IMAD.X R153, R141, 0x1, R0.reuse, P2 ;  /* 0x000000018d997824 */ /* 0x100fe200010e0600 */
[----:B------:R-:W-:Y:S02]  /*14790*/  IADD3 R156, P2, PT, R154, R66, RZ ;  /* 0x000000429a9c7210 */ /* 0x000fe40007f5e0ff */
[----:B------:R-:W-:Y:S01]  /*147a0*/  @!PT LDS RZ, [RZ] ;  /* 0x00000000fffff984 */ /* 0x000fe20000000800 */
[----:B------:R-:W-:Y:S01]  /*147b0*/  @!PT LDS RZ, [RZ] ;  /* 0x00000000fffff984 */ /* 0x000fe20000000800 */
[----:B------:R-:W-:Y:S01]  /*147c0*/  @!PT LDS RZ, [RZ] ;  /* 0x00000000fffff984 */ /* 0x000fe20000000800 */
[----:B------:R3:W-:Y:S01]  /*147d0*/  @!P1 LDGSTS.E.BYPASS.LTC128B.128 [R241+0x3000], desc[UR4][R142.64] ;  /* 0x030000008ef19fae */ /* 0x0007e2000b981a04 */
[----:B------:R-:W-:-:S03]  /*147e0*/  IMAD.X R155, R153, 0x1, R0, P3 ;  /* 0x00000001999b7824 */ /* 0x000fc600018e0600 */
[----:B------:R1:W-:Y:S01]  /*147f0*/  @P1 STS.128 [R241+0x3000], RZ ;  /* 0x003000fff1001388 */ /* 0x0003e20000000c00 */
[----:B------:R-:W-:-:S03]  /*14800*/  IMAD.X R157, R155, 0x1, R0, P2 ;  /* 0x000000019b9d7824 */ /* 0x000fc600010e0600 */
        /* <DEDUP_REMOVED lines=8> */
[----:B------:R5:W-:Y:S01]  /*14890*/  @!P1 LDGSTS.E.BYPASS.LTC128B.128 [R241+0x4000], desc[UR4][R148.64] ;  /* 0x0400000094f19fae */ /* 0x000be2000b981a04 */
[----:B--2---:R-:W-:-:S03]  /*148a0*/  IADD3 R144, P3, PT, R156, R66, RZ ;  /* 0x000000429c907210 */ /* 0x004fc60007f7e0ff */
[----:B------:R1:W-:Y:S02]  /*148b0*/  @P1 STS.128 [R241+0x4000], RZ ;  /* 0x004000fff1001388 */ /* 0x0003e40000000c00 */
[----:B------:R-:W-:Y:S02]  /*148c0*/  IMAD.X R145, R157, 0x1, R0, P3 ;  /* 0x000000019d917824 */ /* 0x000fe400018e0600 */
[----:B------:R-:W-:Y:S01]  /*148d0*/  @!PT LDS RZ, [RZ] ;  /* 0x00000000fffff984 */ /* 0x000fe20000000800 */
[----:B------:R-:W-:Y:S01]  /*148e0*/  @!PT LDS RZ, [RZ] ;  /* 0x00000000fffff984 */ /* 0x000fe20000000800 */
[----:B------:R-:W-:Y:S01]  /*148f0*/  @!PT LDS RZ, [RZ] ;  /* 0x00000000fffff984 */ /* 0x000fe20000000800 */
[----:B------:R2:W-:Y:S01]  /*14900*/  @!P1 LDGSTS.E.BYPASS.LTC128B.128 [R241+0x4800], desc[UR4][R146.64] ;  /* 0x0480000092f19fae */ /* 0x0005e2000b981a04 */
[----:B---3--:R-:W-:-:S03]  /*14910*/  IADD3 R142, P2, PT, R144, R66, RZ ;  /* 0x00000042908e7210 */ /* 0x008fc60007f5e0ff */
[----:B------:R1:W-:Y:S02]  /*14920*/  @P1 STS.128 [R241+0x4800], RZ ;  /* 0x004800fff1001388 */ /* 0x0003e40000000c00 */
[----:B------:R-:W-:Y:S02]  /*14930*/  IMAD.X R143, R145, 0x1, R0, P2 ;  /* 0x00000001918f7824 */ /* 0x000fe400010e0600 */
[----:B------:R-:W-:Y:S01]  /*14940*/  @!PT LDS RZ, [RZ] ;  /* 0x00000000fffff984 */ /* 0x000fe20000000800 */
[----:B------:R-:W-:Y:S01]  /*14950*/  @!PT LDS RZ, [RZ] ;  /* 0x00000000fffff984 */ /* 0x000fe20000000800 */
[----:B------:R-:W-:Y:S01]  /*14960*/  @!PT LDS RZ, [RZ] ;  /* 0x00000000fffff984 */ /* 0x000fe20000000800 */
[----:B------:R3:W-:Y:S01]  /*14970*/  @!P1 LDGSTS.E.BYPASS.LTC128B.128 [R241+0x5000], desc[UR4][R140.64] ;  /* 0x050000008cf19fae */ /* 0x0007e2000b981a04 */
[----:B----4-:R-:W-:-:S03]  /*14980*/  IADD3 R150, P3, PT, R142, R66, RZ ;  /* 0x000000428e967210 */ /* 0x010fc60007f7e0ff */
[----:B------:R1:W-:Y:S02]  /*14990*/  @P1 STS.128 [R241+0x5000], RZ ;  /* 0x005000fff1001388 */ /* 0x0003e40000000c00 */
[----:B------:R-:W-:Y:S02]  /*149a0*/  IMAD.X R151, R143, 0x1, R0, P3 ;  /* 0x000000018f977824 */ /* 0x000fe400018e0600 */
[----:B------:R-:W-:Y:S01]  /*149b0*/  @!PT LDS RZ, [RZ] ;  /* 0x00000000fffff984 */ /* 0x000fe20000000800 */
[----:B------:R-:W-:Y:S01]  /*149c0*/  @!PT LDS RZ, [RZ] ;  /* 0x00000000fffff984 */ /* 0x000fe20000000800 */
[----:B------:R-:W-:Y:S01]  /*149d0*/  @!PT LDS RZ, [RZ] ;  /* 0x00000000fffff984 */ /* 0x000fe20000000800 */
[----:B------:R1:W-:Y:S01]  /*149e0*/  @!P1 LDGSTS.E.BYPASS.LTC128B.128 [R241+0x5800], desc[UR4][R152.64] ;  /* 0x0580000098f19fae */ /* 0x0003e2000b981a04 */
[----:B-----5:R-:W-:-:S03]  /*149f0*/  IADD3 R148, P2, PT, R150, R66, RZ ;  /* 0x0000004296947210 */ /* 0x020fc60007f5e0ff */
[----:B------:R1:W-:Y:S02]  /*14a00*/  @P1 STS.128 [R241+0x5800], RZ ;  /* 0x005800fff1001388 */ /* 0x0003e40000000c00 */
[----:B------:R-:W-:Y:S02]  /*14a10*/  IMAD.X R149, R151, 0x1, R0, P2 ;  /* 0x0000000197957824 */ /* 0x000fe400010e0600 */
[----:B------:R-:W-:Y:S01]  /*14a20*/  @!PT LDS RZ, [RZ] ;  /* 0x00000000fffff984 */ /* 0x000fe20000000800 */
[----:B------:R-:W-:Y:S01]  /*14a30*/  @!PT LDS RZ, [RZ] ;  /* 0x00000000fffff984 */ /* 0x000fe20000000800 */
[----:B------:R-:W-:Y:S01]  /*14a40*/  @!PT LDS RZ, [RZ] ;  /* 0x00000000fffff984 */ /* 0x000fe20000000800 */
[----:B------:R1:W-:Y:S01]  /*14a50*/  @!P1 LDGSTS.E.BYPASS.LTC128B.128 [R241+0x6000], desc[UR4][R154.64] ;  /* 0x060000009af19fae */ /* 0x0003e2000b981a04 */
[----:B--2---:R-:W-:-:S03]  /*14a60*/  IADD3 R146, P3, PT, R148, R66, RZ ;  /* 0x0000004294927210 */ /* 0x004fc60007f7e0ff */
[----:B------:R1:W-:Y:S04]  /*14a70*/  @P1 STS.128 [R241+0x6000], RZ ;  /* 0x006000fff1001388 */ /* 0x0003e80000000c00 */
[----:B------:R-:W-:Y:S01]  /*14a80*/  @!PT LDS RZ, [RZ] ;  /* 0x00000000fffff984 */ /* 0x000fe20000000800 */
[----:B------:R-:W-:Y:S01]  /*14a90*/  @!PT LDS RZ, [RZ] ;  /* 0x00000000fffff984 */ /* 0x000fe20000000800 */
[----:B------:R-:W-:Y:S01]  /*14aa0*/  @!PT LDS RZ, [RZ] ;  /* 0x00000000fffff984 */ /* 0x000fe20000000800 */
[----:B------:R1:W-:Y:S01]  /*14ab0*/  @!P1 LDGSTS.E.BYPASS.LTC128B.128 [R241+0x6800], desc[UR4][R156.64] ;  /* 0x068000009cf19fae */ /* 0x0003e2000b981a04 */
[--C-:B------:R-:W-:Y:S01]  /*14ac0*/  IMAD.X R147, R149, 0x1, R0.reuse, P3 ;  /* 0x0000000195937824 */ /* 0x100fe200018e0600 */
[----:B---3--:R-:W-:Y:S02]  /*14ad0*/  @!P1 IADD3 R140, P2, PT, R146, R66, RZ ;  /* 0x00000042928c9210 */ /* 0x008fe40007f5e0ff */
[----:B------:R1:W-:Y:S04]  /*14ae0*/  @P1 STS.128 [R241+0x6800], RZ ;  /* 0x006800fff1001388 */ /* 0x0003e80000000c00 */
[----:B------:R-:W-:Y:S01]  /*14af0*/  @!PT LDS RZ, [RZ] ;  /* 0x00000000fffff984 */ /* 0x000fe20000000800 */
[----:B------:R-:W-:Y:S01]  /*14b00*/  @!PT LDS RZ, [RZ] ;  /* 0x00000000fffff984 */ /* 0x000fe20000000800 */
[----:B------:R-:W-:Y:S01]  /*14b10*/  @!PT LDS RZ, [RZ] ;  /* 0x00000000fffff984 */ /* 0x000fe20000000800 */
[----:B------:R1:W-:Y:S01]  /*14b20*/  @!P1 LDGSTS.E.BYPASS.LTC128B.128 [R241+0x7000], desc[UR4][R144.64] ;  /* 0x0700000090f19fae */ /* 0x0003e2000b981a04 */
[----:B------:R-:W-:-:S03]  /*14b30*/  @!P1 IMAD.X R141, R147, 0x1, R0, P2 ;  /* 0x00000001938d9824 */ /* 0x000fc600010e0600 */
        /* <DEDUP_REMOVED lines=26> */
[----:B------:R-:W0:Y:S02]  /*14ce0*/  LDGDEPBAR ;  /* 0x00000000000079af */ /* 0x000e240000000000 */
.L_x_964:
[----:B------:R-:W-:Y:S01]  /*14cf0*/  IMAD.SHL.U32 R65, R227, 0x2, RZ ;  /* 0x00000002e3417824 */ /* 0x000fe200078e00ff */
[----:B------:R-:W2:Y:S01]  /*14d00*/  LDCU UR7, c[0x0][0x45c] ;  /* 0x00008b80ff0777ac */ /* 0x000ea20008000800 */
[----:B------:R-:W-:-:S03]  /*14d10*/  IMAD.MOV.U32 R243, RZ, RZ, -0x1 ;  /* 0xfffffffffff37424 */ /* 0x000fc600078e00ff */
[----:B------:R-:W-:-:S05]  /*14d20*/  LOP3.LUT R65, R65, 0x6, RZ, 0xc0, !PT ;  /* 0x0000000641417812 */ /* 0x000fca00078ec0ff */
[----:B------:R-:W-:-:S04]  /*14d30*/  IMAD R206, R58, 0x100, R65 ;  /* 0x000001003ace7824 */ /* 0x000fc800078e0241 */
[C---:B------:R-:W-:Y:S02]  /*14d40*/  VIADD R65, R206.reuse, 0xffffff00 ;  /* 0xffffff00ce417836 */ /* 0x040fe40000000000 */
[----:B------:R-:W-:-:S03]  /*14d50*/  VIADD R0, R206, 0xffffff01 ;  /* 0xffffff01ce007836 */ /* 0x000fc60000000000 */
[CC--:B------:R-:W-:Y:S02]  /*14d60*/  ISETP.GE.AND P2, PT, R65.reuse, R220.reuse, PT ;  /* 0x000000dc4100720c */ /* 0x0c0fe40003f46270 */
[-C--:B------:R-:W-:Y:S01]  /*14d70*/  ISETP.GE.AND P1, PT, R65, R221.reuse, PT ;  /* 0x000000dd4100720c */ /* 0x080fe20003f26270 */
[----:B------:R-:W-:Y:S01]  /*14d80*/  VIADD R65, R206, 0xffffff08 ;  /* 0xffffff08ce417836 */ /* 0x000fe20000000000 */
[CC--:B------:R-:W-:Y:S02]  /*14d90*/  ISETP.GE.AND P4, PT, R0.reuse, R220.reuse, PT ;  /* 0x000000dc0000720c */ /* 0x0c0fe40003f86270 */
[----:B------:R-:W-:Y:S02]  /*14da0*/  ISETP.GE.AND P3, PT, R0, R221, PT ;  /* 0x000000dd0000720c */ /* 0x000fe40003f66270 */
[----:B------:R-:W-:Y:S01]  /*14db0*/  FSEL R0, R40, -INF , !P2 ;  /* 0xff80000028007808 */ /* 0x000fe20005000000 */
[----:B------:R-:W-:Y:S01]  /*14dc0*/  VIADD R40, R206, 0xffffff10 ;  /* 0xffffff10ce287836 */ /* 0x000fe20000000000 */
[----:B------:R-:W-:-:S02]  /*14dd0*/  ISETP.GE.AND P5, PT, R65, R220, PT ;  /* 0x000000dc4100720c */ /* 0x000fc40003fa6270 */
[----:B------:R-:W-:Y:S01]  /*14de0*/  FSEL R205, R42, -INF , !P1 ;  /* 0xff8000002acd7808 */ /* 0x000fe20004800000 */
[----:B------:R-:W-:Y:S01]  /*14df0*/  VIADD R42, R206, 0xffffff09 ;  /* 0xffffff09ce2a7836 */ /* 0x000fe20000000000 */
[----:B-1----:R-:W-:Y:S02]  /*14e00*/  FSEL R144, R41, -INF , !P4 ;  /* 0xff80000029907808 */ /* 0x002fe40006000000 */
[----:B------:R-:W-:Y:S01]  /*14e10*/  FSEL R202, R36, -INF , !P5 ;  /* 0xff80000024ca7808 */ /* 0x000fe20006800000 */
[----:B------:R-:W-:Y:S01]  /*14e20*/  VIADD R36, R206, 0xffffff18 ;  /* 0xffffff18ce247836 */ /* 0x000fe20000000000 */
[C---:B------:R-:W-:Y:S02]  /*14e30*/  ISETP.GE.AND P5, PT, R40.reuse, R220, PT ;  /* 0x000000dc2800720c */ /* 0x040fe40003fa6270 */
[-C--:B------:R-:W-:Y:S01]  /*14e40*/  ISETP.GE.AND P4, PT, R40, R221.reuse, PT ;  /* 0x000000dd2800720c */ /* 0x080fe20003f86270 */
[----:B------:R-:W-:Y:S01]  /*14e50*/  VIADD R40, R206, 0xffffff11 ;  /* 0xffffff11ce287836 */ /* 0x000fe20000000000 */
[----:B------:R-:W-:-:S02]  /*14e60*/  ISETP.GE.AND P2, PT, R65, R221, PT ;  /* 0x000000dd4100720c */ /* 0x000fc40003f46270 */
[C---:B------:R-:W-:Y:S02]  /*14e70*/  ISETP.GE.AND P1, PT, R42.reuse, R221, PT ;  /* 0x000000dd2a00720c */ /* 0x040fe40003f26270 */
[----:B------:R-:W-:Y:S02]  /*14e80*/  FSEL R203, R43, -INF , !P3 ;  /* 0xff8000002bcb7808 */ /* 0x000fe40005800000 */
[-C--:B------:R-:W-:Y:S02]  /*14e90*/  ISETP.GE.AND P3, PT, R42, R220.reuse, PT ;  /* 0x000000dc2a00720c */ /* 0x080fe40003f66270 */
[----:B------:R-:W-:Y:S02]  /*14ea0*/  FSEL R201, R38, -INF , !P2 ;  /* 0xff80000026c97808 */ /* 0x000fe40005000000 */
[----:B------:R-:W-:Y:S02]  /*14eb0*/  FSEL R39, R39, -INF , !P1 ;  /* 0xff80000027277808 */ /* 0x000fe40004800000 */
[----:B------:R-:W-:Y:S01]  /*14ec0*/  FSEL R199, R34, -INF , !P4 ;  /* 0xff80000022c77808 */ /* 0x000fe20006000000 */
[----:B------:R-:W-:Y:S01]  /*14ed0*/  VIADD R34, R206, 0xffffff19 ;  /* 0xffffff19ce227836 */ /* 0x000fe20000000000 */
[----:B------:R-:W-:-:S02]  /*14ee0*/  ISETP.GE.AND P2, PT, R40, R220, PT ;  /* 0x000000dc2800720c */ /* 0x000fc40003f46270 */
[-C--:B------:R-:W-:Y:S02]  /*14ef0*/  ISETP.GE.AND P1, PT, R40, R221.reuse, PT ;  /* 0x000000dd2800720c */ /* 0x080fe40003f26270 */
[----:B------:R-:W-:Y:S02]  /*14f00*/  FSEL R38, R37, -INF , !P3 ;  /* 0xff80000025267808 */ /* 0x000fe40005800000 */
[----:B------:R-:W-:Y:S01]  /*14f10*/  FSEL R204, R32, -INF , !P5 ;  /* 0xff80000020cc7808 */ /* 0x000fe20006800000 */
[----:B------:R-:W-:Y:S01]  /*14f20*/  VIADD R32, R206, 0xffffff20 ;  /* 0xffffff20ce207836 */ /* 0x000fe20000000000 */
[C---:B------:R-:W-:Y:S02]  /*14f30*/  ISETP.GE.AND P5, PT, R36.reuse, R220, PT ;  /* 0x000000dc2400720c */ /* 0x040fe40003fa6270 */
[----:B------:R-:W-:Y:S02]  /*14f40*/  ISETP.GE.AND P3, PT, R36, R221, PT ;  /* 0x000000dd2400720c */ /* 0x000fe40003f66270 */
        /* <DEDUP_REMOVED lines=9> */
[----:B------:R-:W-:Y:S02]  /*14fe0*/  ISETP.GE.AND P3, PT, R32, R221, PT ;  /* 0x000000dd2000720c */ /* 0x000fe40003f66270 */
[----:B------:R-:W-:Y:S01]  /*14ff0*/  FSEL R142, R24, -INF , !P4 ;  /* 0xff800000188e7808 */ /* 0x000fe20006000000 */
[----:B------:R-:W-:Y:S01]  /*15000*/  VIADD R24, R206, 0xffffff30 ;  /* 0xffffff30ce187836 */ /* 0x000fe20000000000 */
[----:B------:R-:W-:Y:S01]  /*15010*/  FSEL R141, R26, -INF , !P3 ;  /* 0xff8000001a8d7808 */ /* 0x000fe20005800000 */
[----:B------:R-:W-:Y:S01]  /*15020*/  VIADD R26, R206, 0xffffff29 ;  /* 0xffffff29ce1a7836 */ /* 0x000fe20000000000 */
[----:B------:R-:W-:Y:S02]  /*15030*/  FSEL R32, R29, -INF , !P2 ;  /* 0xff8000001d207808 */ /* 0x000fe40005000000 */
[----:B------:R-:W-:Y:S02]  /*15040*/  FSEL R41, R31, -INF , !P1 ;  /* 0xff8000001f297808 */ /* 0x000fe40004800000 */
[----:B------:R-:W-:-:S02]  /*15050*/  ISETP.GE.AND P4, PT, R28, R220, PT ;  /* 0x000000dc1c00720c */ /* 0x000fc40003f86270 */
[-C--:B------:R-:W-:Y:S02]  /*15060*/  ISETP.GE.AND P3, PT, R28, R221.reuse, PT ;  /* 0x000000dd1c00720c */ /* 0x080fe40003f66270 */
[C---:B------:R-:W-:Y:S02]  /*15070*/  ISETP.GE.AND P2, PT, R30.reuse, R220, PT ;  /* 0x000000dc1e00720c */ /* 0x040fe40003f46270 */
[----:B------:R-:W-:Y:S02]  /*15080*/  ISETP.GE.AND P1, PT, R30, R221, PT ;  /* 0x000000dd1e00720c */ /* 0x000fe40003f26270 */
[----:B------:R-:W-:Y:S01]  /*15090*/  FSEL R40, R20, -INF , !P4 ;  /* 0xff80000014287808 */ /* 0x000fe20006000000 */
[----:B------:R-:W-:Y:S01]  /*150a0*/  VIADD R20, R206, 0xffffff38 ;  /* 0xffffff38ce147836 */ /* 0x000fe20000000000 */
[----:B------:R-:W-:Y:S01]  /*150b0*/  FSEL R147, R22, -INF , !P3 ;  /* 0xff80000016937808 */ /* 0x000fe20005800000 */
[----:B------:R-:W-:Y:S01]  /*150c0*/  VIADD R22, R206, 0xffffff31 ;  /* 0xffffff31ce167836 */ /* 0x000fe20000000000 */
[----:B------:R-:W-:-:S02]  /*150d0*/  FSEL R42, R25, -INF , !P2 ;  /* 0xff800000192a7808 */ /* 0x000fc40005000000 */
[----:B------:R-:W-:Y:S02]  /*150e0*/  FSEL R143, R27, -INF , !P1 ;  /* 0xff8000001b8f7808 */ /* 0x000fe40004800000 */
[CC--:B------:R-:W-:Y:S02]  /*150f0*/  ISETP.GE.AND P4, PT, R24.reuse, R220.reuse, PT ;  /* 0x000000dc1800720c */ /* 0x0c0fe40003f86270 */
        /* <DEDUP_REMOVED lines=36> */
[C---:B------:R-:W-:Y:S01]  /*15340*/  VIADD R6, R206.reuse, 0xffffff51 ;  /* 0xffffff51ce067836 */ /* 0x040fe20000000000 */
[----:B------:R-:W-:Y:S01]  /*15350*/  FSEL R166, R9, -INF , !P2 ;  /* 0xff80000009a67808 */ /* 0x000fe20005000000 */
[----:B------:R-:W-:Y:S01]  /*15360*/  VIADD R9, R206, 0xffffffe1 ;  /* 0xffffffe1ce097836 */ /* 0x000fe20000000000 */
[----:B------:R-:W-:-:S02]  /*15370*/  FSEL R161, R11, -INF , !P1 ;  /* 0xff8000000ba17808 */ /* 0x000fc40004800000 */
[CC--:B------:R-:W-:Y:S02]  /*15380*/  ISETP.GE.AND P4, PT, R8.reuse, R220.reuse, PT ;  /* 0x000000dc0800720c */ /* 0x0c0fe40003f86270 */
[-C--:B------:R-:W-:Y:S01]  /*15390*/  ISETP.GE.AND P3, PT, R8, R221.reuse, PT ;  /* 0x000000dd0800720c */ /* 0x080fe20003f66270 */
[----:B------:R-:W-:Y:S01]  /*153a0*/  VIADD R8, R206, 0xffffffe8 ;  /* 0xffffffe8ce087836 */ /* 0x000fe20000000000 */
[C---:B------:R-:W-:Y:S02]  /*153b0*/  ISETP.GE.AND P2, PT, R10.reuse, R220, PT ;  /* 0x000000dc0a00720c */ /* 0x040fe40003f46270 */
[----:B------:R-:W-:Y:S01]  /*153c0*/  ISETP.GE.AND P1, PT, R10, R221, PT ;  /* 0x000000dd0a00720c */ /* 0x000fe20003f26270 */
[----:B------:R-:W-:Y:S01]  /*153d0*/  VIADD R10, R206, 0xffffffe0 ;  /* 0xffffffe0ce0a7836 */ /* 0x000fe20000000000 */
[----:B------:R-:W-:Y:S02]  /*153e0*/  FSEL R168, R136, -INF , !P4 ;  /* 0xff80000088a87808 */ /* 0x000fe40006000000 */
[----:B------:R-:W-:-:S02]  /*153f0*/  FSEL R169, R138, -INF , !P3 ;  /* 0xff8000008aa97808 */ /* 0x000fc40005800000 */
[----:B------:R-:W-:Y:S01]  /*15400*/  FSEL R162, R5, -INF , !P2 ;  /* 0xff80000005a27808 */ /* 0x000fe20005000000 */
[C---:B------:R-:W-:Y:S01]  /*15410*/  VIADD R5, R206.reuse, 0xffffff59 ;  /* 0xffffff59ce057836 */ /* 0x040fe20000000000 */
[----:B------:R-:W-:Y:S01]  /*15420*/  FSEL R165, R7, -INF , !P1 ;  /* 0xff80000007a57808 */ /* 0x000fe20004800000 */
[----:B------:R-:W-:Y:S01]  /*15430*/  VIADD R7, R206, 0xffffffe9 ;  /* 0xffffffe9ce077836 */ /* 0x000fe20000000000 */
        /* <DEDUP_REMOVED lines=37> */
[----:B------:R-:W-:Y:S02]  /*15690*/  FSEL R186, R125, -INF , !P2 ;  /* 0xff8000007dba7808 */ /* 0x000fe40005000000 */
[----:B------:R-:W-:Y:S02]  /*156a0*/  FSEL R193, R127, -INF , !P1 ;  /* 0xff8000007fc17808 */ /* 0x000fe40004800000 */
[----:B------:R-:W-:Y:S02]  /*156b0*/  FSEL R200, R120, -INF , !P4 ;  /* 0xff80000078c87808 */ /* 0x000fe40006000000 */
[----:B------:R-:W-:Y:S02]  /*156c0*/  FSEL R191, R122, -INF , !P3 ;  /* 0xff8000007abf7808 */ /* 0x000fe40005800000 */
[----:B------:R-:W-:Y:S02]  /*156d0*/  FMNMX3.FTZ R11, R11, R38, R204, !PT ;  /* 0x000000260b0b7276 */ /* 0x000fe400078100cc */
[----:B------:R-:W-:-:S02]  /*156e0*/  ISETP.GE.AND P2, PT, R5, R220, PT ;  /* 0x000000dc0500720c */ /* 0x000fc40003f46270 */
[-C--:B------:R-:W-:Y:S01]  /*156f0*/  ISETP.GE.AND P1, PT, R5, R221.reuse, PT ;  /* 0x000000dd0500720c */ /* 0x080fe20003f26270 */
[----:B------:R-:W-:Y:S01]  /*15700*/  VIADD R5, R206, 0xffffff79 ;  /* 0xffffff79ce057836 */ /* 0x000fe20000000000 */
[C---:B------:R-:W-:Y:S02]  /*15710*/  ISETP.GE.AND P4, PT, R4.reuse, R220, PT ;  /* 0x000000dc0400720c */ /* 0x040fe40003f86270 */
[----:B------:R-:W-:Y:S01]  /*15720*/  ISETP.GE.AND P3, PT, R4, R221, PT ;  /* 0x000000dd0400720c */ /* 0x000fe20003f66270 */
[----:B------:R-:W-:Y:S01]  /*15730*/  VIADD R4, R206, 0xffffff80 ;  /* 0xffffff80ce047836 */ /* 0x000fe20000000000 */
[----:B------:R-:W-:Y:S02]  /*15740*/  FMNMX3.FTZ R11, R11, R36, R34, !PT ;  /* 0x000000240b0b7276 */ /* 0x000fe40007810022 */
[----:B------:R-:W-:Y:S02]  /*15750*/  FSEL R198, R121, -INF , !P2 ;  /* 0xff80000079c67808 */ /* 0x000fe40005000000 */
[----:B------:R-:W-:-:S02]  /*15760*/  FSEL R185, R123, -INF , !P1 ;  /* 0xff8000007bb97808 */ /* 0x000fc40004800000 */
[----:B------:R-:W-:Y:S02]  /*15770*/  FSEL R196, R116, -INF , !P4 ;  /* 0xff80000074c47808 */ /* 0x000fe40006000000 */
[----:B------:R-:W-:Y:S01]  /*15780*/  FSEL R187, R118, -INF , !P3 ;  /* 0xff80000076bb7808 */ /* 0x000fe20005800000 */
[----:B------:R-:W-:Y:S01]  /*15790*/  IMAD.IADD R118, R56, 0x1, R3 ;  /* 0x0000000138767824 */ /* 0x000fe200078e0203 */
        /* <DEDUP_REMOVED lines=12> */
[----:B------:R-:W-:-:S02]  /*15860*/  FMNMX3.FTZ R12, R205, R203, R201, !PT ;  /* 0x000000cbcd0c7276 */ /* 0x000fc400078100c9 */
        /* <DEDUP_REMOVED lines=23> */
[----:B------:R-:W-:Y:S02]  /*159e0*/  FMNMX3.FTZ R11, R11, R150, R158, !PT ;  /* 0x000000960b0b7276 */ /* 0x000fe4000781009e */
[----:B------:R-:W-:Y:S02]  /*159f0*/  FMNMX3.FTZ R12, R12, R41, R141, !PT ;  /* 0x000000290c0c7276 */ /* 0x000fe4000781008d */
[----:B------:R-:W-:Y:S02]  /*15a00*/  FSEL R159, R111, -INF , !P1 ;  /* 0xff8000006f9f7808 */ /* 0x000fe40004800000 */
[CC--:B------:R-:W-:Y:S02]  /*15a10*/  ISETP.GE.AND P2, PT, R5.reuse, R220.reuse, PT ;  /* 0x000000dc0500720c */ /* 0x0c0fe40003f46270 */
[C---:B------:R-:W-:Y:S02]  /*15a20*/  ISETP.GE.AND P4, PT, R4.reuse, R220, PT ;  /* 0x000000dc0400720c */ /* 0x040fe40003f86270 */
[-C--:B------:R-:W-:Y:S01]  /*15a30*/  ISETP.GE.AND P3, PT, R4, R221.reuse, PT ;  /* 0x000000dd0400720c */ /* 0x080fe20003f66270 */
[C---:B------:R-:W-:Y:S01]  /*15a40*/  VIADD R4, R206.reuse, 0xffffffa0 ;  /* 0xffffffa0ce047836 */ /* 0x040fe20000000000 */
        /* <DEDUP_REMOVED lines=9> */
[-C--:B------:R-:W-:Y:S01]  /*15ae0*/  ISETP.GE.AND P3, PT, R4, R221.reuse, PT ;  /* 0x000000dd0400720c */ /* 0x080fe20003f66270 */
[C---:B------:R-:W-:Y:S01]  /*15af0*/  VIADD R4, R206.reuse, 0xffffffa8 ;  /* 0xffffffa8ce047836 */ /* 0x040fe20000000000 */
[C---:B------:R-:W-:Y:S02]  /*15b00*/  ISETP.GE.AND P2, PT, R5.reuse, R220, PT ;  /* 0x000000dc0500720c */ /* 0x040fe40003f46270 */
[----:B------:R-:W-:Y:S01]  /*15b10*/  ISETP.GE.AND P1, PT, R5, R221, PT ;  /* 0x000000dd0500720c */ /* 0x000fe20003f26270 */
[----:B------:R-:W-:Y:S01]  /*15b20*/  VIADD R5, R206, 0xffffffa1 ;  /* 0xffffffa1ce057836 */ /* 0x000fe20000000000 */
[----:B------:R-:W-:Y:S02]  /*15b30*/  FMNMX3.FTZ R11, R11, R162, R168, !PT ;  /* 0x000000a20b0b7276 */ /* 0x000fe400078100a8 */
[----:B------:R-:W-:Y:S02]  /*15b40*/  FMNMX3.FTZ R12, R12, R145, R149, !PT ;  /* 0x000000910c0c7276 */ /* 0x000fe40007810095 */
[----:B------:R-:W-:-:S02]  /*15b50*/  FSEL R96, R96, -INF , !P4 ;  /* 0xff80000060607808 */ /* 0x000fc40006000000 */
[----:B------:R-:W-:Y:S02]  /*15b60*/  FSEL R98, R98, -INF , !P3 ;  /* 0xff80000062627808 */ /* 0x000fe40005800000 */
[----:B------:R-:W-:Y:S02]  /*15b70*/  FMNMX3.FTZ R11, R11, R174, R172, !PT ;  /* 0x000000ae0b0b7276 */ /* 0x000fe400078100ac */
[----:B------:R-:W-:Y:S02]  /*15b80*/  FMNMX3.FTZ R12, R12, R151, R155, !PT ;  /* 0x000000970c0c7276 */ /* 0x000fe4000781009b */
        /* <DEDUP_REMOVED lines=24> */
[----:B------:R-:W-:-:S02]  /*15d10*/  FMNMX3.FTZ R11, R11, R186, R200, !PT ;  /* 0x000000ba0b0b7276 */ /* 0x000fc400078100c8 */
        /* <DEDUP_REMOVED lines=16> */
[-C--:B------:R-:W-:Y:S01]  /*15e20*/  ISETP.GE.AND P3, PT, R4, R221.reuse, PT ;  /* 0x000000dd0400720c */ /* 0x080fe20003f66270 */
[C---:B------:R-:W-:Y:S01]  /*15e30*/  VIADD R4, R206.reuse, 0xffffffc8 ;  /* 0xffffffc8ce047836 */ /* 0x040fe20000000000 */
        /* <DEDUP_REMOVED lines=8> */
[----:B------:R-:W-:Y:S02]  /*15ec0*/  FMNMX3.FTZ R12, R12, R195, R197, !PT ;  /* 0x000000c30c0c7276 */ /* 0x000fe400078100c5 */
        /* <DEDUP_REMOVED lines=17> */
[----:B------:R-:W-:Y:S02]  /*15fe0*/  FSEL R76, R76, -INF , !P4 ;  /* 0xff8000004c4c7808 */ /* 0x000fe40006000000 */
[----:B------:R-:W-:Y:S02]  /*15ff0*/  FMNMX3.FTZ R11, R11, R101, R96, !PT ;  /* 0x000000650b0b7276 */ /* 0x000fe40007810060 */
        /* <DEDUP_REMOVED lines=25> */
[-C--:B------:R-:W-:Y:S02]  /*16190*/  ISETP.GE.AND P2, PT, R10, R220.reuse, PT ;  /* 0x000000dc0a00720c */ /* 0x080fe40003f46270 */
[----:B------:R-:W-:Y:S02]  /*161a0*/  FMNMX3.FTZ R11, R11, R81, R76, !PT ;  /* 0x000000510b0b7276 */ /* 0x000fe4000781004c */
[----:B------:R-:W-:Y:S02]  /*161b0*/  FMNMX3.FTZ R12, R12, R99, R94, !PT ;  /* 0x000000630c0c7276 */ /* 0x000fe4000781005e */
[----:B------:R-:W-:Y:S02]  /*161c0*/  FSEL R69, R69, -INF , !P1 ;  /* 0xff80000045457808 */ /* 0x000fe40004800000 */
[----:B------:R-:W-:Y:S02]  /*161d0*/  FSEL R68, R68, -INF , !P3 ;  /* 0xff80000044447808 */ /* 0x000fe40005800000 */
        /* <DEDUP_REMOVED lines=9> */
[----:B------:R-:W-:Y:S01]  /*16270*/  ISETP.GE.AND P4, PT, R4, R221, PT ;  /* 0x000000dd0400720c */ /* 0x000fe20003f86270 */
[C---:B------:R-:W-:Y:S01]  /*16280*/  VIADD R4, R206.reuse, 0xfffffff8 ;  /* 0xfffffff8ce047836 */ /* 0x040fe20000000000 */
[-C--:B------:R-:W-:Y:S01]  /*16290*/  ISETP.GE.AND P1, PT, R7, R220.reuse, PT ;  /* 0x000000dc0700720c */ /* 0x080fe20003f26270 */
[----:B------:R-:W-:Y:S01]  /*162a0*/  VIADD R206, R206, 0xfffffff9 ;  /* 0xfffffff9cece7836 */ /* 0x000fe20000000000 */
[----:B------:R-:W-:Y:S02]  /*162b0*/  FSEL R100, R52, -INF , !P2 ;  /* 0xff80000034647808 */ /* 0x000fe40005000000 */
[----:B------:R-:W-:-:S02]  /*162c0*/  ISETP.GE.AND P2, PT, R6, R220, PT ;  /* 0x000000dc0600720c */ /* 0x000fc40003f46270 */
[----:B------:R-:W-:Y:S02]  /*162d0*/  FMNMX3.FTZ R11, R11, R69, R60, !PT ;  /* 0x000000450b0b7276 */ /* 0x000fe4000781003c */
[----:B------:R-:W-:Y:S02]  /*162e0*/  FMNMX3.FTZ R12, R12, R87, R82, !PT ;  /* 0x000000570c0c7276 */ /* 0x000fe40007810052 */
[----:B------:R-:W-:Y:S02]  /*162f0*/  FSEL R102, R53, -INF , !P1 ;  /* 0xff80000035667808 */ /* 0x000fe40004800000 */
        /* <DEDUP_REMOVED lines=10> */
[----:B------:R-:W-:Y:S02]  /*163a0*/  FSEL R70, R70, -INF , !P5 ;  /* 0xff80000046467808 */ /* 0x000fe40006800000 */
[----:B------:R-:W-:Y:S02]  /*163b0*/  FMNMX3.FTZ R12, R12, R79, R74, !PT ;  /* 0x0000004f0c0c7276 */ /* 0x000fe4000781004a */
[----:B------:R-:W-:Y:S02]  /*163c0*/  FSEL R71, R71, -INF , !P4 ;  /* 0xff80000047477808 */ /* 0x000fe40006000000 */
[----:B------:R-:W-:Y:S02]  /*163d0*/  FSEL R106, R45, -INF , !P1 ;  /* 0xff8000002d6a7808 */ /* 0x000fe40004800000 */
[----:B------:R-:W-:-:S02]  /*163e0*/  ISETP.GE.AND P4, PT, R6, R221, PT ;  /* 0x000000dd0600720c */ /* 0x000fc40003f86270 */
[----:B------:R-:W-:Y:S02]  /*163f0*/  FMNMX3.FTZ R11, R11, R104, R109, !PT ;  /* 0x000000680b0b7276 */ /* 0x000fe4000781006d */
[-C--:B------:R-:W-:Y:S02]  /*16400*/  ISETP.GE.AND P1, PT, R9, R221.reuse, PT ;  /* 0x000000dd0900720c */ /* 0x080fe40003f26270 */
[----:B------:R-:W-:Y:S02]  /*16410*/  ISETP.GE.AND P5, PT, R8, R221, PT ;  /* 0x000000dd0800720c */ /* 0x000fe40003fa6270 */
[----:B------:R-:W-:Y:S02]  /*16420*/  FSEL R108, R62, -INF , !P2 ;  /* 0xff8000003e6c7808 */ /* 0x000fe40005000000 */
[----:B------:R-:W-:Y:S02]  /*16430*/  FMNMX3.FTZ R6, R12, R75, R70, !PT ;  /* 0x0000004b0c067276 */ /* 0x000fe40007810046 */
[----:B------:R-:W-:-:S02]  /*16440*/  FMNMX.FTZ R9, R106, R11, !PT ;  /* 0x0000000b6a097209 */ /* 0x000fc40007810000 */
[----:B------:R-:W-:Y:S02]  /*16450*/  ISETP.GE.AND P6, PT, R7, R221, PT ;  /* 0x000000dd0700720c */ /* 0x000fe40003fc6270 */
[----:B------:R-:W-:Y:S01]  /*16460*/  FSEL R63, R63, -INF , !P1 ;  /* 0xff8000003f3f7808 */ /* 0x000fe20004800000 */
        /* <DEDUP_REMOVED lines=8> */
[----:B------:R-:W-:Y:S02]  /*164f0*/  ISETP.GE.AND P1, PT, R206, R221, PT ;  /* 0x000000ddce00720c */ /* 0x000fe40003f26270 */
[----:B------:R-:W-:Y:S02]  /*16500*/  FSEL R113, R51, -INF , !P3 ;  /* 0xff80000033717808 */ /* 0x000fe40005800000 */
[----:B------:R-:W-:-:S02]  /*16510*/  FSEL R114, R46, -INF , !P2 ;  /* 0xff8000002e727808 */ /* 0x000fc40005000000 */
[----:B------:R-:W-:Y:S02]  /*16520*/  FMNMX3.FTZ R6, R6, R111, R112, !PT ;  /* 0x0000006f06067276 */ /* 0x000fe40007810070 */
[----:B------:R-:W-:Y:S02]  /*16530*/  FSEL R129, R47, -INF , !P1 ;  /* 0xff8000002f817808 */ /* 0x000fe40004800000 */
[----:B------:R-:W-:Y:S02]  /*16540*/  FMNMX3.FTZ R6, R6, R113, R114, !PT ;  /* 0x0000007106067276 */ /* 0x000fe40007810072 */
[----:B-1----:R-:W-:Y:S02]  /*16550*/  FMNMX.FTZ R9, R9, R8, !PT ;  /* 0x0000000809097209 */ /* 0x002fe40007810000 */
[----:B------:R-:W-:Y:S02]  /*16560*/  FMNMX.FTZ R6, R129, R6, !PT ;  /* 0x0000000681067209 */ /* 0x000fe40007810000 */
[----:B------:R-:W-:-:S02]  /*16570*/  ISETP.NE.AND P5, PT, R2, RZ, PT ;  /* 0x000000ff0200720c */ /* 0x000fc40003fa5270 */
[----:B------:R-:W1:Y:S01]  /*16580*/  SHFL.BFLY PT, R2, R9, 0x1, 0x1f ;  /* 0x0c201f0009027f89 */ /* 0x000e6200000e0000 */
[----:B------:R-:W-:-:S03]  /*16590*/  LEA R118, R118, UR6, 0x1 ;  /* 0x0000000676767c11 */ /* 0x000fc6000f8e08ff */
[----:B------:R-:W3:Y:S02]  /*165a0*/  SHFL.BFLY PT, R5, R6, 0x2, 0x1f ;  /* 0x0c401f0006057f89 */ /* 0x000ee400000e0000 */
[--C-:B------:R-:W-:Y:S02]  /*165b0*/  IMAD.IADD R115, R189, 0x1, R118.reuse ;  /* 0x00000001bd737824 */ /* 0x100fe400078e0276 */
[----:B------:R-:W-:Y:S01]  /*165c0*/  IMAD.IADD R116, R57, 0x1, R118 ;  /* 0x0000000139747824 */ /* 0x000fe200078e0276 */
[----:B------:R-:W-:Y:S03]  /*165d0*/  LDSM.16.MT88.4 R52, [R118+0xa800] ;  /* 0x00a800007634783b */ /* 0x000fe60000004200 */
[----:B------:R-:W-:Y:S01]  /*165e0*/  IMAD.IADD R62, R189, 0x1, R116 ;  /* 0x00000001bd3e7824 */ /* 0x000fe200078e0274 */
[----:B------:R-:W-:Y:S04]  /*165f0*/  LDSM.16.MT88.4 R28, [R115+0xa000] ;  /* 0x00a00000731c783b */ /* 0x000fe80000004200 */
[----:B------:R-:W-:Y:S04]  /*16600*/  LDSM.16.MT88.4 R20, [R116+0xa000] ;  /* 0x00a000007414783b */ /* 0x000fe80000004200 */
[----:B------:R-:W-:Y:S01]  /*16610*/  LDSM.16.MT88.4 R44, [R115+0xa800] ;  /* 0x00a80000732c783b */ /* 0x000fe20000004200 */
[----:B-1----:R-:W-:-:S03]  /*16620*/  FMNMX.FTZ R2, R9, R2, !PT ;  /* 0x0000000209027209 */ /* 0x002fc60007810000 */
[----:B------:R-:W-:Y:S01]  /*16630*/  LDSM.16.MT88.4 R48, [R116+0xa800] ;  /* 0x00a800007430783b */ /* 0x000fe20000004200 */
[----:B---3--:R-:W-:Y:S01]  /*16640*/  FMNMX.FTZ R5, R6, R5, !PT ;  /* 0x0000000506057209 */ /* 0x008fe20007810000 */
[C---:B--2---:R-:W-:Y:S01]  /*16650*/  FMUL.FTZ R127, R2.reuse, UR7 ;  /* 0x00000007027f7c20 */ /* 0x044fe20008410000 */
[----:B------:R-:W-:-:S03]  /*16660*/  FSETP.NEU.FTZ.AND P1, PT, R2, -INF , PT ;  /* 0xff8000000200780b */ /* 0x000fc60003f3d000 */
[----:B------:R-:W1:Y:S01]  /*16670*/  SHFL.BFLY PT, R4, R5, 0x1, 0x1f ;  /* 0x0c201f0005047f89 */ /* 0x000e6200000e0000 */
[----:B------:R-:W-:-:S05]  /*16680*/  FSEL R127, R127, RZ, P1 ;  /* 0x000000ff7f7f7208 */ /* 0x000fca0000800000 */
        /* <DEDUP_REMOVED lines=14> */
[----:B------:R-:W2:Y:S01]  /*16770*/  MUFU.EX2 R125, R125 ;  /* 0x0000007d007d7308 */ /* 0x000ea20000000800 */
[--C-:B------:R-:W-:Y:S01]  /*16780*/  FFMA.FTZ R150, R150, UR7, -R127.reuse ;  /* 0x0000000796967c23 */ /* 0x100fe2000801087f */
[--C-:B------:R-:W-:Y:S01]  /*16790*/  FFMA.FTZ R158, R158, UR7, -R127.reuse ;  /* 0x000000079e9e7c23 */ /* 0x100fe2000801087f */
[--C-:B------:R-:W-:Y:S01]  /*167a0*/  FFMA.FTZ R162, R162, UR7, -R127.reuse ;  /* 0x00000007a2a27c23 */ /* 0x100fe2000801087f */
[----:B-1----:R-:W-:Y:S01]  /*167b0*/  FMNMX.FTZ R0, R5, R4, !PT ;  /* 0x0000000405007209 */ /* 0x002fe20007810000 */
[--C-:B------:R-:W-:Y:S01]  /*167c0*/  FFMA.FTZ R168, R168, UR7, -R127.reuse ;  /* 0x00000007a8a87c23 */ /* 0x100fe2000801087f */
[----:B------:R-:W1:Y:S01]  /*167d0*/  LDSM.16.MT88.4 R4, [R118+0xa000] ;  /* 0x00a000007604783b */ /* 0x000e620000004200 */
[--C-:B------:R-:W-:Y:S01]  /*167e0*/  FFMA.FTZ R170, R170, UR7, -R127.reuse ;  /* 0x00000007aaaa7c23 */ /* 0x100fe2000801087f */
[C---:B------:R-:W-:Y:S01]  /*167f0*/  FSETP.NEU.FTZ.AND P1, PT, R0.reuse, -INF , PT ;  /* 0xff8000000000780b */ /* 0x040fe20003f3d000 */
[----:B------:R-:W-:Y:S01]  /*16800*/  FMUL.FTZ R124, R0, UR7 ;  /* 0x00000007007c7c20 */ /* 0x000fe20008410000 */
[----:B------:R-:W-:Y:S01]  /*16810*/  MUFU.EX2 R128, R128 ;  /* 0x0000008000807308 */ /* 0x000fe20000000800 */
[--C-:B------:R-:W-:Y:S01]  /*16820*/  FFMA.FTZ R182, R182, UR7, -R127.reuse ;  /* 0x00000007b6b67c23 */ /* 0x100fe2000801087f */
[--C-:B------:R-:W-:Y:S01]  /*16830*/  FFMA.FTZ R186, R186, UR7, -R127.reuse ;  /* 0x00000007baba7c23 */ /* 0x100fe2000801087f */
[--C-:B------:R-:W-:Y:S01]  /*16840*/  FFMA.FTZ R198, R198, UR7, -R127.reuse ;  /* 0x00000007c6c67c23 */ /* 0x100fe2000801087f */
[----:B------:R-:W-:Y:S01]  /*16850*/  FSEL R124, R124, RZ, P1 ;  /* 0x000000ff7c7c7208 */ /* 0x000fe20000800000 */
[--C-:B------:R-:W-:Y:S01]  /*16860*/  FFMA.FTZ R194, R194, UR7, -R127.reuse ;  /* 0x00000007c2c27c23 */ /* 0x100fe2000801087f */
[--C-:B------:R-:W-:Y:S01]  /*16870*/  FFMA.FTZ R180, R180, UR7, -R127.reuse ;  /* 0x00000007b4b47c23 */ /* 0x100fe2000801087f */
[----:B--2---:R-:W-:Y:S01]  /*16880*/  F2FP.BF16.F32.PACK_AB R12, R125, R130 ;  /* 0x000000827d0c723e */ /* 0x004fe200000010ff */
[----:B------:R-:W2:Y:S01]  /*16890*/  MUFU.EX2 R123, R123 ;  /* 0x0000007b007b7308 */ /* 0x000ea20000000800 */
[--C-:B------:R-:W-:Y:S01]  /*168a0*/  FFMA.FTZ R122, R205, UR7, -R124.reuse ;  /* 0x00000007cd7a7c23 */ /* 0x100fe2000801087c */
[--C-:B------:R-:W-:Y:S01]  /*168b0*/  FFMA.FTZ R119, R203, UR7, -R124.reuse ;  /* 0x00000007cb777c23 */ /* 0x100fe2000801087c */
[--C-:B------:R-:W-:Y:S01]  /*168c0*/  FFMA.FTZ R120, R201, UR7, -R124.reuse ;  /* 0x00000007c9787c23 */ /* 0x100fe2000801087c */
[--C-:B------:R-:W-:Y:S01]  /*168d0*/  FFMA.FTZ R117, R39, UR7, -R124.reuse ;  /* 0x0000000727757c23 */ /* 0x100fe2000801087c */
[--C-:B------:R-:W-:Y:S01]  /*168e0*/  FFMA.FTZ R134, R199, UR7, -R124.reuse ;  /* 0x00000007c7867c23 */ /* 0x100fe2000801087c */
[----:B------:R-:W3:Y:S01]  /*168f0*/  LDSM.16.MT88.4 R36, [R62+0xa000] ;  /* 0x00a000003e24783b */ /* 0x000ee20000004200 */
[--C-:B------:R-:W-:Y:S01]  /*16900*/  FFMA.FTZ R133, R35, UR7, -R124.reuse ;  /* 0x0000000723857c23 */ /* 0x100fe2000801087c */
[----:B------:R-:W-:Y:S01]  /*16910*/  MUFU.EX2 R122, R122 ;  /* 0x0000007a007a7308 */ /* 0x000fe20000000800 */
[--C-:B------:R-:W-:Y:S01]  /*16920*/  FFMA.FTZ R132, R43, UR7, -R124.reuse ;  /* 0x000000072b847c23 */ /* 0x100fe2000801087c */
[--C-:B------:R-:W-:Y:S01]  /*16930*/  FFMA.FTZ R131, R41, UR7, -R124.reuse ;  /* 0x0000000729837c23 */ /* 0x100fe2000801087c */
[--C-:B------:R-:W-:Y:S01]  /*16940*/  FFMA.FTZ R142, R143, UR7, -R124.reuse ;  /* 0x000000078f8e7c23 */ /* 0x100fe2000801087c */
[----:B------:R-:W4:Y:S01]  /*16950*/  LDSM.16.MT88.4 R40, [R62+0xa800] ;  /* 0x00a800003e28783b */ /* 0x000f220000004200 */
[--C-:B------:R-:W-:Y:S01]  /*16960*/  FFMA.FTZ R141, R141, UR7, -R124.reuse ;  /* 0x000000078d8d7c23 */ /* 0x100fe2000801087c */
[--C-:B------:R-:W-:Y:S01]  /*16970*/  FFMA.FTZ R143, R147, UR7, -R124.reuse ;  /* 0x00000007938f7c23 */ /* 0x100fe2000801087c */
[--C-:B------:R-:W-:Y:S01]  /*16980*/  FFMA.FTZ R144, R145, UR7, -R124.reuse ;  /* 0x0000000791907c23 */ /* 0x100fe2000801087c */
[----:B------:R-:W5:Y:S01]  /*16990*/  MUFU.EX2 R119, R119 ;  /* 0x0000007700777308 */ /* 0x000f620000000800 */
[----:B--2---:R-:W-:Y:S01]  /*169a0*/  F2FP.BF16.F32.PACK_AB R14, R123, R128 ;  /* 0x000000807b0e723e */ /* 0x004fe200000010ff */
        /* <DEDUP_REMOVED lines=15> */
[----:B-----5:R-:W-:Y:S01]  /*16aa0*/  F2FP.BF16.F32.PACK_AB R13, R119, R122 ;  /* 0x0000007a770d723e */ /* 0x020fe200000010ff */
        /* <DEDUP_REMOVED lines=62> */
[----:B------:R-:W2:Y:S01]  /*16e90*/  MUFU.EX2 R131, R131 ;  /* 0x0000008300837308 */ /* 0x000ea20000000800 */
[C---:B------:R-:W-:Y:S01]  /*16ea0*/  HMMA.16816.F32.BF16 R20, R12.reuse, R22, RZ ;  /* 0x000000160c14723c */ /* 0x040fe200000418ff */
[--C-:B------:R-:W-:Y:S01]  /*16eb0*/  FFMA.FTZ R81, R81, UR7, -R127.reuse ;  /* 0x0000000751517c23 */ /* 0x100fe2000801087f */
[--C-:B------:R-:W-:Y:S01]  /*16ec0*/  FFMA.FTZ R76, R76, UR7, -R127.reuse ;  /* 0x000000074c4c7c23 */ /* 0x100fe2000801087f */
[----:B------:R-:W-:Y:S01]  /*16ed0*/  FFMA.FTZ R77, R77, UR7, -R127 ;  /* 0x000000074d4d7c23 */ /* 0x000fe2000801087f */
[--C-:B------:R-:W-:Y:S01]  /*16ee0*/  FFMA.FTZ R82, R82, UR7, -R124.reuse ;  /* 0x0000000752527c23 */ /* 0x100fe2000801087c */
[--C-:B------:R-:W-:Y:S01]  /*16ef0*/  FFMA.FTZ R83, R83, UR7, -R124.reuse ;  /* 0x0000000753537c23 */ /* 0x100fe2000801087c */
[--C-:B------:R-:W-:Y:S01]  /*16f00*/  FFMA.FTZ R78, R78, UR7, -R124.reuse ;  /* 0x000000074e4e7c23 */ /* 0x100fe2000801087c */
[----:B------:R-:W-:Y:S01]  /*16f10*/  MUFU.EX2 R136, R136 ;  /* 0x0000008800887308 */ /* 0x000fe20000000800 */
[C---:B---3--:R-:W-:Y:S01]  /*16f20*/  HMMA.16816.F32.BF16 R16, R12.reuse, R36, RZ ;  /* 0x000000240c10723c */ /* 0x048fe200000418ff */
[----:B-----5:R-:W-:Y:S01]  /*16f30*/  F2FP.BF16.F32.PACK_AB R36, R121, R126 ;  /* 0x0000007e7924723e */ /* 0x020fe200000010ff */
[----:B------:R-:W-:Y:S01]  /*16f40*/  FFMA.FTZ R79, R79, UR7, -R124 ;  /* 0x000000074f4f7c23 */ /* 0x000fe2000801087c */
[----:B-1----:R-:W-:Y:S01]  /*16f50*/  F2FP.BF16.F32.PACK_AB R37, R133, R134 ;  /* 0x000000868525723e */ /* 0x002fe200000010ff */
[----:B------:R-:W-:Y:S01]  /*16f60*/  FADD.FTZ R125, R130, R125 ;  /* 0x0000007d827d7221 */ /* 0x000fe20000010000 */
[----:B------:R-:W-:Y:S01]  /*16f70*/  FADD.FTZ R119, R122, R119 ;  /* 0x000000777a777221 */ /* 0x000fe20000010000 */
[----:B------:R-:W-:Y:S01]  /*16f80*/  FFMA.FTZ R72, R72, UR7, -R127 ;  /* 0x0000000748487c23 */ /* 0x000fe2000801087f */
[----:B------:R-:W1:Y:S01]  /*16f90*/  MUFU.EX2 R135, R135 ;  /* 0x0000008700877308 */ /* 0x000e620000000800 */
[----:B------:R-:W-:Y:S01]  /*16fa0*/  HMMA.16816.F32.BF16 R12, R12, R38, RZ ;  /* 0x000000260c0c723c */ /* 0x000fe200000418ff */
[----:B------:R-:W-:Y:S01]  /*16fb0*/  F2FP.BF16.F32.PACK_AB R38, R137, R138 ;  /* 0x0000008a8926723e */ /* 0x000fe200000010ff */
[----:B------:R-:W-:Y:S01]  /*16fc0*/  FADD.FTZ R128, R128, R125 ;  /* 0x0000007d80807221 */ /* 0x000fe20000010000 */
[----:B--2---:R-:W-:Y:S01]  /*16fd0*/  F2FP.BF16.F32.PACK_AB R39, R131, R132 ;  /* 0x000000848327723e */ /* 0x004fe200000010ff */
[----:B------:R-:W-:Y:S01]  /*16fe0*/  FADD.FTZ R120, R120, R119 ;  /* 0x0000007778787221 */ /* 0x000fe20000010000 */
[--C-:B------:R-:W-:Y:S01]  /*16ff0*/  FFMA.FTZ R73, R73, UR7, -R127.reuse ;  /* 0x0000000749497c23 */ /* 0x100fe2000801087f */
[----:B------:R-:W-:Y:S01]  /*17000*/  FADD.FTZ R123, R123, R128 ;  /* 0x000000807b7b7221 */ /* 0x000fe20000010000 */
[----:B------:R-:W-:Y:S01]  /*17010*/  MUFU.EX2 R139, R139 ;  /* 0x0000008b008b7308 */ /* 0x000fe20000000800 */
[----:B------:R-:W-:Y:S01]  /*17020*/  FADD.FTZ R117, R117, R120 ;  /* 0x0000007875757221 */ /* 0x000fe20000010000 */
[----:B------:R-:W-:Y:S01]  /*17030*/  FFMA.FTZ R68, R68, UR7, -R127 ;  /* 0x0000000744447c23 */ /* 0x000fe2000801087f */
[C---:B------:R-:W-:Y:S01]  /*17040*/  HMMA.16816.F32.BF16 R32, R36.reuse, R44, R32 ;  /* 0x0000002c2420723c */ /* 0x040fe20000041820 */
[----:B------:R-:W-:Y:S01]  /*17050*/  FADD.FTZ R126, R126, R123 ;  /* 0x0000007b7e7e7221 */ /* 0x000fe20000010000 */
[----:B------:R-:W-:Y:S01]  /*17060*/  FADD.FTZ R134, R134, R117 ;  /* 0x0000007586867221 */ /* 0x000fe20000010000 */
[----:B------:R-:W-:Y:S01]  /*17070*/  FFMA.FTZ R69, R69, UR7, -R127 ;  /* 0x0000000745457c23 */ /* 0x000fe2000801087f */
[----:B------:R-:W-:Y:S01]  /*17080*/  FFMA.FTZ R103, R63, UR7, -R124 ;  /* 0x000000073f677c23 */ /* 0x000fe2000801087c */
[----:B------:R-:W2:Y:S01]  /*17090*/  MUFU.EX2 R140, R140 ;  /* 0x0000008c008c7308 */ /* 0x000ea20000000800 */
[----:B------:R-:W-:Y:S01]  /*170a0*/  FADD.FTZ R121, R121, R126 ;  /* 0x0000007e79797221 */ /* 0x000fe20000010000 */
[----:B------:R-:W-:Y:S01]  /*170b0*/  FADD.FTZ R133, R133, R134 ;  /* 0x0000008685857221 */ /* 0x000fe20000010000 */
[C---:B------:R-:W-:Y:S01]  /*170c0*/  HMMA.16816.F32.BF16 R28, R36.reuse, R46, R28 ;  /* 0x0000002e241c723c */ /* 0x040fe2000004181c */
[----:B------:R-:W3:Y:S01]  /*170d0*/  LDSM.16.MT88.4 R44, [R115+0xb000] ;  /* 0x00b00000732c783b */ /* 0x000ee20000004200 */
[----:B------:R-:W-:Y:S01]  /*170e0*/  FADD.FTZ R138, R138, R121 ;  /* 0x000000798a8a7221 */ /* 0x000fe20000010000 */
[----:B------:R-:W-:Y:S01]  /*170f0*/  FADD.FTZ R132, R132, R133 ;  /* 0x0000008584847221 */ /* 0x000fe20000010000 */
[----:B------:R-:W-:Y:S01]  /*17100*/  FFMA.FTZ R111, R111, UR7, -R124 ;  /* 0x000000076f6f7c23 */ /* 0x000fe2000801087c */
[----:B------:R-:W-:Y:S01]  /*17110*/  MUFU.EX2 R141, R141 ;  /* 0x0000008d008d7308 */ /* 0x000fe20000000800 */
[----:B------:R-:W-:Y:S01]  /*17120*/  FADD.FTZ R137, R137, R138 ;  /* 0x0000008a89897221 */ /* 0x000fe20000010000 */
[----:B------:R-:W-:Y:S01]  /*17130*/  FADD.FTZ R132, R131, R132 ;  /* 0x0000008483847221 */ /* 0x000fe20000010000 */
[----:B------:R-:W-:Y:S01]  /*17140*/  HMMA.16816.F32.BF16 R8, R36, R52, R8 ;  /* 0x000000342408723c */ /* 0x000fe20000041808 */
[--C-:B------:R-:W-:Y:S01]  /*17150*/  FFMA.FTZ R107, R107, UR7, -R127.reuse ;  /* 0x000000076b6b7c23 */ /* 0x100fe2000801087f */
[--C-:B------:R-:W-:Y:S01]  /*17160*/  FFMA.FTZ R104, R104, UR7, -R127.reuse ;  /* 0x0000000768687c23 */ /* 0x100fe2000801087f */
[----:B------:R-:W-:-:S02]  /*17170*/  FFMA.FTZ R245, R106, UR7, -R127 ;  /* 0x000000076af57c23 */ /* 0x000fc4000801087f */
[----:B------:R-:W5:Y:S03]  /*17180*/  MUFU.EX2 R142, R142 ;  /* 0x0000008e008e7308 */ /* 0x000f660000000800 */
[C---:B------:R-:W-:Y:S01]  /*17190*/  HMMA.16816.F32.BF16 R4, R36.reuse, R54, R4 ;  /* 0x000000362404723c */ /* 0x040fe20000041804 */
[----:B------:R-:W3:Y:S04]  /*171a0*/  LDSM.16.MT88.4 R52, [R118+0xb000] ;  /* 0x00b000007634783b */ /* 0x000ee80000004200 */
[----:B------:R-:W-:Y:S03]  /*171b0*/  MUFU.EX2 R143, R143 ;  /* 0x0000008f008f7308 */ /* 0x000fe60000000800 */
[C---:B------:R-:W-:Y:S05]  /*171c0*/  HMMA.16816.F32.BF16 R24, R36.reuse, R48, R24 ;  /* 0x000000302418723c */ /* 0x040fea0000041818 */
[----:B------:R-:W5:Y:S03]  /*171d0*/  MUFU.EX2 R144, R144 ;  /* 0x0000009000907308 */ /* 0x000f660000000800 */
[C---:B------:R-:W-:Y:S01]  /*171e0*/  HMMA.16816.F32.BF16 R20, R36.reuse, R50, R20 ;  /* 0x000000322414723c */ /* 0x040fe20000041814 */
[----:B------:R-:W3:Y:S04]  /*171f0*/  LDSM.16.MT88.4 R48, [R116+0xb000] ;  /* 0x00b000007430783b */ /* 0x000ee80000004200 */
[----:B------:R-:W-:Y:S03]  /*17200*/  MUFU.EX2 R146, R146 ;  /* 0x0000009200927308 */ /* 0x000fe60000000800 */
[C---:B----4-:R-:W-:Y:S05]  /*17210*/  HMMA.16816.F32.BF16 R16, R36.reuse, R40, R16 ;  /* 0x000000282410723c */ /* 0x050fea0000041810 */
[----:B------:R-:W4:Y:S03]  /*17220*/  MUFU.EX2 R145, R145 ;  /* 0x0000009100917308 */ /* 0x000f260000000800 */
[----:B------:R-:W-:Y:S01]  /*17230*/  HMMA.16816.F32.BF16 R12, R36, R42, R12 ;  /* 0x0000002a240c723c */ /* 0x000fe2000004180c */
[----:B------:R-:W4:Y:S01]  /*17240*/  LDSM.16.MT88.4 R40, [R62+0xb000] ;  /* 0x00b000003e28783b */ /* 0x000f220000004200 */
[----:B-1----:R-:W-:Y:S01]  /*17250*/  F2FP.BF16.F32.PACK_AB R36, R135, R136 ;  /* 0x000000888724723e */ /* 0x002fe200000010ff */
[----:B------:R-:W-:Y:S01]  /*17260*/  FADD.FTZ R136, R136, R137 ;  /* 0x0000008988887221 */ /* 0x000fe20000010000 */
[----:B--2---:R-:W-:Y:S01]  /*17270*/  F2FP.BF16.F32.PACK_AB R38, R140, R139 ;  /* 0x0000008b8c26723e */ /* 0x004fe200000010ff */
[----:B------:R-:W-:Y:S01]  /*17280*/  MUFU.EX2 R147, R147 ;  /* 0x0000009300937308 */ /* 0x000fe20000000800 */
[----:B-----5:R-:W-:Y:S01]  /*17290*/  F2FP.BF16.F32.PACK_AB R37, R142, R141 ;  /* 0x0000008d8e25723e */ /* 0x020fe200000010ff */
[----:B------:R-:W-:Y:S01]  /*172a0*/  FADD.FTZ R141, R141, R132 ;  /* 0x000000848d8d7221 */ /* 0x000fe20000010000 */
[----:B------:R-:W-:Y:S01]  /*172b0*/  F2FP.BF16.F32.PACK_AB R39, R144, R143 ;  /* 0x0000008f9027723e */ /* 0x000fe200000010ff */
[----:B------:R-:W-:-:S02]  /*172c0*/  FADD.FTZ R136, R135, R136 ;  /* 0x0000008887887221 */ /* 0x000fc40000010000 */
[----:B------:R-:W-:Y:S01]  /*172d0*/  FADD.FTZ R142, R142, R141 ;  /* 0x0000008d8e8e7221 */ /* 0x000fe20000010000 */
[----:B------:R-:W-:Y:S01]  /*172e0*/  LDSM.16.MT88.4 R132, [R118+0x11800] ;  /* 0x011800007684783b */ /* 0x000fe20000004200 */
[----:B------:R-:W1:Y:S01]  /*172f0*/  MUFU.EX2 R150, R150 ;  /* 0x0000009600967308 */ /* 0x000e620000000800 */
[----:B------:R-:W-:Y:S01]  /*17300*/  FADD.FTZ R139, R139, R136 ;  /* 0x000000888b8b7221 */ /* 0x000fe20000010000 */
[C---:B---3--:R-:W-:Y:S01]  /*17310*/  HMMA.16816.F32.BF16 R32, R36.reuse, R44, R32 ;  /* 0x0000002c2420723c */ /* 0x048fe20000041820 */
[----:B------:R-:W-:Y:S02]  /*17320*/  FADD.FTZ R143, R143, R142 ;  /* 0x0000008e8f8f7221 */ /* 0x000fe40000010000 */
[----:B------:R-:W-:Y:S02]  /*17330*/  FADD.FTZ R139, R140, R139 ;  /* 0x0000008b8c8b7221 */ /* 0x000fe40000010000 */
[----:B------:R-:W-:Y:S01]  /*17340*/  FADD.FTZ R144, R144, R143 ;  /* 0x0000008f90907221 */ /* 0x000fe20000010000 */
[----:B------:R-:W-:Y:S01]  /*17350*/  MUFU.EX2 R149, R149 ;  /* 0x0000009500957308 */ /* 0x000fe20000000800 */
[----:B------:R-:W-:Y:S01]  /*17360*/  LDSM.16.MT88.4 R140, [R115+0x11800] ;  /* 0x01180000738c783b */ /* 0x000fe20000004200 */
[C---:B------:R-:W-:Y:S03]  /*17370*/  HMMA.16816.F32.BF16 R28, R36.reuse, R46, R28 ;  /* 0x0000002e241c723c */ /* 0x040fe6000004181c */
[----:B------:R-:W2:Y:S03]  /*17380*/  LDSM.16.MT88.4 R44, [R115+0xb800] ;  /* 0x00b80000732c783b */ /* 0x000ea60000004200 */
[----:B------:R-:W3:Y:S02]  /*17390*/  MUFU.EX2 R152, R152 ;  /* 0x0000009800987308 */ /* 0x000ee40000000800 */
[C---:B------:R-:W-:Y:S06]  /*173a0*/  HMMA.16816.F32.BF16 R8, R36.reuse, R52, R8 ;  /* 0x000000342408723c */ /* 0x040fec0000041808 */
[----:B------:R-:W-:Y:S02]  /*173b0*/  MUFU.EX2 R151, R151 ;  /* 0x0000009700977308 */ /* 0x000fe40000000800 */
[C---:B------:R-:W-:Y:S01]  /*173c0*/  HMMA.16816.F32.BF16 R4, R36.reuse, R54, R4 ;  /* 0x000000362404723c */ /* 0x040fe20000041804 */
[----:B------:R-:W5:Y:S05]  /*173d0*/  LDSM.16.MT88.4 R52, [R118+0xb800] ;  /* 0x00b800007634783b */ /* 0x000f6a0000004200 */
[----:B------:R-:W3:Y:S02]  /*173e0*/  MUFU.EX2 R156, R156 ;  /* 0x0000009c009c7308 */ /* 0x000ee40000000800 */
[C---:B------:R-:W-:Y:S06]  /*173f0*/  HMMA.16816.F32.BF16 R24, R36.reuse, R48, R24 ;  /* 0x000000302418723c */ /* 0x040fec0000041818 */
[----:B------:R-:W-:Y:S02]  /*17400*/  MUFU.EX2 R158, R158 ;  /* 0x0000009e009e7308 */ /* 0x000fe40000000800 */
[C---:B------:R-:W-:Y:S01]  /*17410*/  HMMA.16816.F32.BF16 R20, R36.reuse, R50, R20 ;  /* 0x000000322414723c */ /* 0x040fe20000041814 */
[----:B------:R-:W5:Y:S05]  /*17420*/  LDSM.16.MT88.4 R48, [R116+0xb800] ;  /* 0x00b800007430783b */ /* 0x000f6a0000004200 */
[----:B------:R-:W5:Y:S02]  /*17430*/  MUFU.EX2 R153, R153 ;  /* 0x0000009900997308 */ /* 0x000f640000000800 */
[C---:B----4-:R-:W-:Y:S06]  /*17440*/  HMMA.16816.F32.BF16 R16, R36.reuse, R40, R16 ;  /* 0x000000282410723c */ /* 0x050fec0000041810 */
[----:B------:R-:W-:Y:S02]  /*17450*/  MUFU.EX2 R155, R155 ;  /* 0x0000009b009b7308 */ /* 0x000fe40000000800 */
[----:B------:R-:W-:Y:S01]  /*17460*/  HMMA.16816.F32.BF16 R12, R36, R42, R12 ;  /* 0x0000002a240c723c */ /* 0x000fe2000004180c */
[----:B------:R-:W4:Y:S01]  /*17470*/  LDSM.16.MT88.4 R40, [R62+0xb800] ;  /* 0x00b800003e28783b */ /* 0x000f220000004200 */
[----:B------:R-:W-:Y:S01]  /*17480*/  F2FP.BF16.F32.PACK_AB R36, R145, R146 ;  /* 0x000000929124723e */ /* 0x000fe200000010ff */
[----:B------:R-:W-:Y:S01]  /*17490*/  FADD.FTZ R146, R146, R139 ;  /* 0x0000008b92927221 */ /* 0x000fe20000010000 */
[----:B-1----:R-:W-:-:S02]  /*174a0*/  F2FP.BF16.F32.PACK_AB R38, R150, R147 ;  /* 0x000000939626723e */ /* 0x002fc400000010ff */
[----:B---3--:R-:W-:Y:S01]  /*174b0*/  F2FP.BF16.F32.PACK_AB R37, R152, R149 ;  /* 0x000000959825723e */ /* 0x008fe200000010ff */
[----:B------:R-:W1:Y:S01]  /*174c0*/  MUFU.EX2 R162, R162 ;  /* 0x000000a200a27308 */ /* 0x000e620000000800 */
[----:B------:R-:W-:Y:S01]  /*174d0*/  F2FP.BF16.F32.PACK_AB R39, R156, R151 ;  /* 0x000000979c27723e */ /* 0x000fe200000010ff */
        /* <DEDUP_REMOVED lines=12> */
[C---:B-----5:R-:W-:Y:S02]  /*175a0*/  HMMA.16816.F32.BF16 R8, R36.reuse, R52, R8 ;  /* 0x000000342408723c */ /* 0x060fe40000041808 */
[----:B------:R-:W-:Y:S06]  /*175b0*/  MUFU.EX2 R161, R161 ;  /* 0x000000a100a17308 */ /* 0x000fec0000000800 */
[C---:B------:R-:W-:Y:S01]  /*175c0*/  HMMA.16816.F32.BF16 R4, R36.reuse, R54, R4 ;  /* 0x000000362404723c */ /* 0x040fe20000041804 */
[----:B------:R-:W5:Y:S01]  /*175d0*/  LDSM.16.MT88.4 R52, [R118+0xc000] ;  /* 0x00c000007634783b */ /* 0x000f620000004200 */
[----:B------:R-:W3:Y:S06]  /*175e0*/  MUFU.EX2 R166, R166 ;  /* 0x000000a600a67308 */ /* 0x000eec0000000800 */
[C---:B------:R-:W-:Y:S02]  /*175f0*/  HMMA.16816.F32.BF16 R24, R36.reuse, R48, R24 ;  /* 0x000000302418723c */ /* 0x040fe40000041818 */
[----:B------:R-:W-:Y:S06]  /*17600*/  MUFU.EX2 R168, R168 ;  /* 0x000000a800a87308 */ /* 0x000fec0000000800 */
[C---:B------:R-:W-:Y:S01]  /*17610*/  HMMA.16816.F32.BF16 R20, R36.reuse, R50, R20 ;  /* 0x000000322414723c */ /* 0x040fe20000041814 */
[----:B------:R-:W5:Y:S01]  /*17620*/  LDSM.16.MT88.4 R48, [R116+0xc000] ;  /* 0x00c000007430783b */ /* 0x000f620000004200 */
[----:B------:R-:W5:Y:S06]  /*17630*/  MUFU.EX2 R165, R165 ;  /* 0x000000a500a57308 */ /* 0x000f6c0000000800 */
[C---:B----4-:R-:W-:Y:S02]  /*17640*/  HMMA.16816.F32.BF16 R16, R36.reuse, R40, R16 ;  /* 0x000000282410723c */ /* 0x050fe40000041810 */
        /* <DEDUP_REMOVED lines=8> */
[----:B------:R-:W-:-:S03]  /*176d0*/  F2FP.BF16.F32.PACK_AB R39, R166, R161 ;  /* 0x000000a1a627723e */ /* 0x000fc600000010ff */
        /* <DEDUP_REMOVED lines=9> */
[C---:B-----5:R-:W-:Y:S04]  /*17770*/  HMMA.16816.F32.BF16 R8, R36.reuse, R52, R8 ;  /* 0x000000342408723c */ /* 0x060fe80000041808 */
[----:B------:R-:W3:Y:S04]  /*17780*/  MUFU.EX2 R175, R175 ;  /* 0x000000af00af7308 */ /* 0x000ee80000000800 */
[C---:B------:R-:W-:Y:S01]  /*17790*/  HMMA.16816.F32.BF16 R4, R36.reuse, R54, R4 ;  /* 0x000000362404723c */ /* 0x040fe20000041804 */
[----:B------:R-:W5:Y:S03]  /*177a0*/  LDSM.16.MT88.4 R52, [R118+0xc800] ;  /* 0x00c800007634783b */ /* 0x000f660000004200 */
[----:B------:R-:W-:Y:S04]  /*177b0*/  MUFU.EX2 R182, R182 ;  /* 0x000000b600b67308 */ /* 0x000fe80000000800 */
[C---:B------:R-:W-:Y:S04]  /*177c0*/  HMMA.16816.F32.BF16 R24, R36.reuse, R48, R24 ;  /* 0x000000302418723c */ /* 0x040fe80000041818 */
[----:B------:R-:W5:Y:S04]  /*177d0*/  MUFU.EX2 R177, R177 ;  /* 0x000000b100b17308 */ /* 0x000f680000000800 */
[C---:B------:R-:W-:Y:S01]  /*177e0*/  HMMA.16816.F32.BF16 R20, R36.reuse, R50, R20 ;  /* 0x000000322414723c */ /* 0x040fe20000041814 */
[----:B------:R-:W5:Y:S03]  /*177f0*/  LDSM.16.MT88.4 R48, [R116+0xc800] ;  /* 0x00c800007430783b */ /* 0x000f660000004200 */
[----:B------:R-:W-:Y:S04]  /*17800*/  MUFU.EX2 R179, R179 ;  /* 0x000000b300b37308 */ /* 0x000fe80000000800 */
[C---:B----4-:R-:W-:Y:S04]  /*17810*/  HMMA.16816.F32.BF16 R16, R36.reuse, R40, R16 ;  /* 0x000000282410723c */ /* 0x050fe80000041810 */
[----:B------:R-:W4:Y:S04]  /*17820*/  MUFU.EX2 R186, R186 ;  /* 0x000000ba00ba7308 */ /* 0x000f280000000800 */
[----:B------:R-:W-:Y:S01]  /*17830*/  HMMA.16816.F32.BF16 R12, R36, R42, R12 ;  /* 0x0000002a240c723c */ /* 0x000fe2000004180c */
[----:B------:R-:W4:Y:S01]  /*17840*/  LDSM.16.MT88.4 R40, [R62+0xc800] ;  /* 0x00c800003e28783b */ /* 0x000f220000004200 */
[----:B------:R-:W-:-:S02]  /*17850*/  F2FP.BF16.F32.PACK_AB R36, R165, R168 ;  /* 0x000000a8a524723e */ /* 0x000fc400000010ff */
[----:B------:R-:W-:Y:S01]  /*17860*/  F2FP.BF16.F32.PACK_AB R38, R170, R167 ;  /* 0x000000a7aa26723e */ /* 0x000fe200000010ff */
[----:B------:R-:W-:Y:S01]  /*17870*/  MUFU.EX2 R181, R181 ;  /* 0x000000b500b57308 */ /* 0x000fe20000000800 */
[----:B-1----:R-:W-:Y:S02]  /*17880*/  F2FP.BF16.F32.PACK_AB R37, R172, R169 ;  /* 0x000000a9ac25723e */ /* 0x002fe400000010ff */
[----:B---3--:R-:W-:-:S05]  /*17890*/  F2FP.BF16.F32.PACK_AB R39, R175, R174 ;  /* 0x000000aeaf27723e */ /* 0x008fca00000010ff */
[----:B------:R-:W1:Y:S02]  /*178a0*/  MUFU.EX2 R190, R190 ;  /* 0x000000be00be7308 */ /* 0x000e640000000800 */
[C---:B--2---:R-:W-:Y:S06]  /*178b0*/  HMMA.16816.F32.BF16 R32, R36.reuse, R44, R32 ;  /* 0x0000002c2420723c */ /* 0x044fec0000041820 */
[----:B------:R-:W-:Y:S02]  /*178c0*/  MUFU.EX2 R189, R189 ;  /* 0x000000bd00bd7308 */ /* 0x000fe40000000800 */
[C---:B------:R-:W-:Y:S01]  /*178d0*/  HMMA.16816.F32.BF16 R28, R36.reuse, R46, R28 ;  /* 0x0000002e241c723c */ /* 0x040fe2000004181c */
[----:B------:R-:W2:Y:S05]  /*178e0*/  LDSM.16.MT88.4 R44, [R115+0xd000] ;  /* 0x00d00000732c783b */ /* 0x000eaa0000004200 */
[----:B------:R-:W3:Y:S02]  /*178f0*/  MUFU.EX2 R192, R192 ;  /* 0x000000c000c07308 */ /* 0x000ee40000000800 */
[C---:B-----5:R-:W-:Y:S06]  /*17900*/  HMMA.16816.F32.BF16 R8, R36.reuse, R52, R8 ;  /* 0x000000342408723c */ /* 0x060fec0000041808 */
[----:B------:R-:W-:Y:S02]  /*17910*/  MUFU.EX2 R193, R193 ;  /* 0x000000c100c17308 */ /* 0x000fe40000000800 */
[C---:B------:R-:W-:Y:S01]  /*17920*/  HMMA.16816.F32.BF16 R4, R36.reuse, R54, R4 ;  /* 0x000000362404723c */ /* 0x040fe20000041804 */
[----:B------:R-:W5:Y:S05]  /*17930*/  LDSM.16.MT88.4 R52, [R118+0xd000] ;  /* 0x00d000007634783b */ /* 0x000f6a0000004200 */
[----:B------:R-:W5:Y:S02]  /*17940*/  MUFU.EX2 R198, R198 ;  /* 0x000000c600c67308 */ /* 0x000f640000000800 */
        /* <DEDUP_REMOVED lines=9> */
[----:B------:R-:W-:-:S02]  /*179e0*/  F2FP.BF16.F32.PACK_AB R36, R177, R182 ;  /* 0x000000b6b124723e */ /* 0x000fc400000010ff */
[----:B------:R-:W-:Y:S02]  /*179f0*/  F2FP.BF16.F32.PACK_AB R38, R186, R179 ;  /* 0x000000b3ba26723e */ /* 0x000fe400000010ff */
[----:B-1----:R-:W-:Y:S01]  /*17a00*/  F2FP.BF16.F32.PACK_AB R37, R190, R181 ;  /* 0x000000b5be25723e */ /* 0x002fe200000010ff */
[----:B------:R-:W1:Y:S01]  /*17a10*/  MUFU.EX2 R196, R196 ;  /* 0x000000c400c47308 */ /* 0x000e620000000800 */
[----:B---3--:R-:W-:-:S07]  /*17a20*/  F2FP.BF16.F32.PACK_AB R39, R192, R189 ;  /* 0x000000bdc027723e */ /* 0x008fce00000010ff */
[C---:B--2---:R-:W-:Y:S01]  /*17a30*/  HMMA.16816.F32.BF16 R32, R36.reuse, R44, R32 ;  /* 0x0000002c2420723c */ /* 0x044fe20000041820 */
[----:B------:R-:W-:Y:S07]  /*17a40*/  MUFU.EX2 R185, R185 ;  /* 0x000000b900b97308 */ /* 0x000fee0000000800 */
[C---:B------:R-:W-:Y:S01]  /*17a50*/  HMMA.16816.F32.BF16 R28, R36.reuse, R46, R28 ;  /* 0x0000002e241c723c */ /* 0x040fe2000004181c */
[----:B------:R-:W2:Y:S01]  /*17a60*/  LDSM.16.MT88.4 R44, [R115+0xd800] ;  /* 0x00d80000732c783b */ /* 0x000ea20000004200 */
[----:B------:R-:W3:Y:S06]  /*17a70*/  MUFU.EX2 R200, R200 ;  /* 0x000000c800c87308 */ /* 0x000eec0000000800 */
[C---:B-----5:R-:W-:Y:S02]  /*17a80*/  HMMA.16816.F32.BF16 R8, R36.reuse, R52, R8 ;  /* 0x000000342408723c */ /* 0x060fe40000041808 */
[----:B------:R-:W-:Y:S06]  /*17a90*/  MUFU.EX2 R183, R183 ;  /* 0x000000b700b77308 */ /* 0x000fec0000000800 */
[C---:B------:R-:W-:Y:S01]  /*17aa0*/  HMMA.16816.F32.BF16 R4, R36.reuse, R54, R4 ;  /* 0x000000362404723c */ /* 0x040fe20000041804 */
[----:B------:R-:W5:Y:S01]  /*17ab0*/  LDSM.16.MT88.4 R52, [R118+0xd800] ;  /* 0x00d800007634783b */ /* 0x000f620000004200 */
[----:B------:R-:W5:Y:S06]  /*17ac0*/  MUFU.EX2 R180, R180 ;  /* 0x000000b400b47308 */ /* 0x000f6c0000000800 */
[C---:B------:R-:W-:Y:S02]  /*17ad0*/  HMMA.16816.F32.BF16 R24, R36.reuse, R48, R24 ;  /* 0x000000302418723c */ /* 0x040fe40000041818 */
[----:B------:R-:W-:Y:S06]  /*17ae0*/  MUFU.EX2 R178, R178 ;  /* 0x000000b200b27308 */ /* 0x000fec0000000800 */
[C---:B------:R-:W-:Y:S01]  /*17af0*/  HMMA.16816.F32.BF16 R20, R36.reuse, R50, R20 ;  /* 0x000000322414723c */ /* 0x040fe20000041814 */
[----:B------:R-:W5:Y:S01]  /*17b00*/  LDSM.16.MT88.4 R48, [R116+0xd800] ;  /* 0x00d800007430783b */ /* 0x000f620000004200 */
[----:B------:R-:W-:Y:S06]  /*17b10*/  MUFU.EX2 R187, R187 ;  /* 0x000000bb00bb7308 */ /* 0x000fec0000000800 */
[C---:B----4-:R-:W-:Y:S02]  /*17b20*/  HMMA.16816.F32.BF16 R16, R36.reuse, R40, R16 ;  /* 0x000000282410723c */ /* 0x050fe40000041810 */
[----:B------:R-:W-:Y:S06]  /*17b30*/  MUFU.EX2 R173, R173 ;  /* 0x000000ad00ad7308 */ /* 0x000fec0000000800 */
[----:B------:R-:W-:Y:S01]  /*17b40*/  HMMA.16816.F32.BF16 R12, R36, R42, R12 ;  /* 0x0000002a240c723c */ /* 0x000fe2000004180c */
[----:B------:R-:W4:Y:S01]  /*17b50*/  LDSM.16.MT88.4 R40, [R62+0xd800] ;  /* 0x00d800003e28783b */ /* 0x000f220000004200 */
[----:B------:R-:W-:Y:S01]  /*17b60*/  F2FP.BF16.F32.PACK_AB R36, R198, R193 ;  /* 0x000000c1c624723e */ /* 0x000fe200000010ff */
[----:B------:R-:W5:Y:S01]  /*17b70*/  MUFU.EX2 R176, R176 ;  /* 0x000000b000b07308 */ /* 0x000f620000000800 */
[----:B------:R-:W-:-:S02]  /*17b80*/  F2FP.BF16.F32.PACK_AB R38, R194, R195 ;  /* 0x000000c3c226723e */ /* 0x000fc400000010ff */
[----:B-1----:R-:W-:Y:S02]  /*17b90*/  F2FP.BF16.F32.PACK_AB R37, R196, R191 ;  /* 0x000000bfc425723e */ /* 0x002fe400000010ff */
[----:B---3--:R-:W-:-:S03]  /*17ba0*/  F2FP.BF16.F32.PACK_AB R39, R200, R185 ;  /* 0x000000b9c827723e */ /* 0x008fc600000010ff */
[----:B------:R-:W-:Y:S04]  /*17bb0*/  MUFU.EX2 R163, R163 ;  /* 0x000000a300a37308 */ /* 0x000fe80000000800 */
[C---:B--2---:R-:W-:Y:S04]  /*17bc0*/  HMMA.16816.F32.BF16 R32, R36.reuse, R44, R32 ;  /* 0x0000002c2420723c */ /* 0x044fe80000041820 */
[----:B------:R-:W1:Y:S04]  /*17bd0*/  MUFU.EX2 R184, R184 ;  /* 0x000000b800b87308 */ /* 0x000e680000000800 */
        /* <DEDUP_REMOVED lines=8> */
[----:B------:R-:W-:Y:S01]  /*17c60*/  HMMA.16816.F32.BF16 R24, R36, R48, R24 ;  /* 0x000000302418723c */ /* 0x000fe20000041818 */
[----:B------:R-:W-:-:S02]  /*17c70*/  F2FP.BF16.F32.PACK_AB R48, R180, R183 ;  /* 0x000000b7b430723e */ /* 0x000fc400000010ff */
[----:B------:R-:W-:Y:S01]  /*17c80*/  F2FP.BF16.F32.PACK_AB R49, R176, R173 ;  /* 0x000000adb031723e */ /* 0x000fe200000010ff */
[----:B------:R-:W-:Y:S04]  /*17c90*/  MUFU.EX2 R101, R101 ;  /* 0x0000006500657308 */ /* 0x000fe80000000800 */
[C---:B------:R-:W-:Y:S01]  /*17ca0*/  HMMA.16816.F32.BF16 R20, R36.reuse, R50, R20 ;  /* 0x000000322414723c */ /* 0x040fe20000041814 */
[----:B------:R-:W-:Y:S02]  /*17cb0*/  F2FP.BF16.F32.PACK_AB R50, R187, R178 ;  /* 0x000000b2bb32723e */ /* 0x000fe400000010ff */
[----:B-1----:R-:W-:Y:S01]  /*17cc0*/  F2FP.BF16.F32.PACK_AB R51, R184, R163 ;  /* 0x000000a3b833723e */ /* 0x002fe200000010ff */
[----:B------:R-:W-:Y:S04]  /*17cd0*/  MUFU.EX2 R65, R65 ;  /* 0x0000004100417308 */ /* 0x000fe80000000800 */
[C---:B----4-:R-:W-:Y:S04]  /*17ce0*/  HMMA.16816.F32.BF16 R16, R36.reuse, R40, R16 ;  /* 0x000000282410723c */ /* 0x050fe80000041810 */
[----:B------:R-:W1:Y:S04]  /*17cf0*/  MUFU.EX2 R66, R66 ;  /* 0x0000004200427308 */ /* 0x000e680000000800 */
[----:B------:R-:W-:Y:S01]  /*17d00*/  HMMA.16816.F32.BF16 R12, R36, R42, R12 ;  /* 0x0000002a240c723c */ /* 0x000fe2000004180c */
[----:B------:R-:W4:Y:S03]  /*17d10*/  LDSM.16.MT88.4 R36, [R62+0xe000] ;  /* 0x00e000003e24783b */ /* 0x000f260000004200 */
[----:B------:R-:W-:Y:S01]  /*17d20*/  MUFU.EX2 R105, R105 ;  /* 0x0000006900697308 */ /* 0x000fe20000000800 */
[----:B------:R-:W3:Y:S03]  /*17d30*/  LDSM.16.MT88.4 R40, [R116+0xe000] ;  /* 0x00e000007428783b */ /* 0x000ee60000004200 */
[C---:B--2---:R-:W-:Y:S04]  /*17d40*/  HMMA.16816.F32.BF16 R32, R48.reuse, R44, R32 ;  /* 0x0000002c3020723c */ /* 0x044fe80000041820 */
[----:B------:R-:W2:Y:S04]  /*17d50*/  MUFU.EX2 R160, R160 ;  /* 0x000000a000a07308 */ /* 0x000ea80000000800 */
[C---:B------:R-:W-:Y:S01]  /*17d60*/  HMMA.16816.F32.BF16 R28, R48.reuse, R46, R28 ;  /* 0x0000002e301c723c */ /* 0x040fe2000004181c */
[----:B------:R-:W2:Y:S03]  /*17d70*/  LDSM.16.MT88.4 R44, [R118+0xe800] ;  /* 0x00e80000762c783b */ /* 0x000ea60000004200 */
[----:B------:R-:W-:Y:S04]  /*17d80*/  MUFU.EX2 R96, R96 ;  /* 0x0000006000607308 */ /* 0x000fe80000000800 */
[C---:B-----5:R-:W-:Y:S04]  /*17d90*/  HMMA.16816.F32.BF16 R8, R48.reuse, R52, R8 ;  /* 0x000000343008723c */ /* 0x060fe80000041808 */
[----:B------:R-:W5:Y:S04]  /*17da0*/  MUFU.EX2 R97, R97 ;  /* 0x0000006100617308 */ /* 0x000f680000000800 */
[C---:B------:R-:W-:Y:S01]  /*17db0*/  HMMA.16816.F32.BF16 R4, R48.reuse, R54, R4 ;  /* 0x000000363004723c */ /* 0x040fe20000041804 */
[----:B------:R-:W-:Y:S03]  /*17dc0*/  LDSM.16.MT88.4 R52, [R115+0xe800] ;  /* 0x00e800007334783b */ /* 0x000fe60000004200 */
[----:B------:R-:W-:Y:S04]  /*17dd0*/  MUFU.EX2 R92, R92 ;  /* 0x0000005c005c7308 */ /* 0x000fe80000000800 */
[C---:B----4-:R-:W-:Y:S04]  /*17de0*/  HMMA.16816.F32.BF16 R16, R48.reuse, R36, R16 ;  /* 0x000000243010723c */ /* 0x050fe80000041810 */
[----:B------:R-:W4:Y:S04]  /*17df0*/  MUFU.EX2 R93, R93 ;  /* 0x0000005d005d7308 */ /* 0x000f280000000800 */
[C---:B------:R-:W-:Y:S01]  /*17e00*/  HMMA.16816.F32.BF16 R12, R48.reuse, R38, R12 ;  /* 0x00000026300c723c */ /* 0x040fe2000004180c */
[----:B------:R-:W5:Y:S03]  /*17e10*/  LDSM.16.MT88.4 R36, [R116+0xe800] ;  /* 0x00e800007424783b */ /* 0x000f660000004200 */
[----:B------:R-:W-:Y:S04]  /*17e20*/  MUFU.EX2 R98, R98 ;  /* 0x0000006200627308 */ /* 0x000fe80000000800 */
[----:B---3--:R-:W-:Y:S01]  /*17e30*/  HMMA.16816.F32.BF16 R24, R48, R40, R24 ;  /* 0x000000283018723c */ /* 0x008fe20000041818 */
[----:B------:R-:W-:-:S02]  /*17e40*/  F2FP.BF16.F32.PACK_AB R40, R154, R159 ;  /* 0x0000009f9a28723e */ /* 0x000fc400000010ff */
[----:B-1----:R-:W-:Y:S01]  /*17e50*/  F2FP.BF16.F32.PACK_AB R41, R66, R65 ;  /* 0x000000414229723e */ /* 0x002fe200000010ff */
[----:B------:R-:W1:Y:S04]  /*17e60*/  MUFU.EX2 R99, R99 ;  /* 0x0000006300637308 */ /* 0x000e680000000800 */
[----:B------:R-:W-:Y:S01]  /*17e70*/  HMMA.16816.F32.BF16 R20, R48, R42, R20 ;  /* 0x0000002a3014723c */ /* 0x000fe20000041814 */
[----:B------:R-:W-:Y:S01]  /*17e80*/  F2FP.BF16.F32.PACK_AB R42, R101, R148 ;  /* 0x00000094652a723e */ /* 0x000fe200000010ff */
[----:B------:R-:W3:Y:S01]  /*17e90*/  LDSM.16.MT88.4 R48, [R62+0xe800] ;  /* 0x00e800003e30783b */ /* 0x000ee20000004200 */
[----:B--2---:R-:W-:Y:S01]  /*17ea0*/  F2FP.BF16.F32.PACK_AB R43, R160, R105 ;  /* 0x00000069a02b723e */ /* 0x004fe200000010ff */
[----:B------:R-:W-:Y:S06]  /*17eb0*/  MUFU.EX2 R94, R94 ;  /* 0x0000005e005e7308 */ /* 0x000fec0000000800 */
[C---:B------:R-:W-:Y:S02]  /*17ec0*/  HMMA.16816.F32.BF16 R8, R40.reuse, R44, R8 ;  /* 0x0000002c2808723c */ /* 0x040fe40000041808 */
[----:B------:R-:W2:Y:S06]  /*17ed0*/  MUFU.EX2 R95, R95 ;  /* 0x0000005f005f7308 */ /* 0x000eac0000000800 */
[C---:B------:R-:W-:Y:S01]  /*17ee0*/  HMMA.16816.F32.BF16 R4, R40.reuse, R46, R4 ;  /* 0x0000002e2804723c */ /* 0x040fe20000041804 */
[----:B------:R-:W2:Y:S01]  /*17ef0*/  LDSM.16.MT88.4 R44, [R118+0xf000] ;  /* 0x00f00000762c783b */ /* 0x000ea20000004200 */
[----:B------:R-:W-:Y:S06]  /*17f00*/  MUFU.EX2 R88, R88 ;  /* 0x0000005800587308 */ /* 0x000fec0000000800 */
[C---:B-----5:R-:W-:Y:S02]  /*17f10*/  HMMA.16816.F32.BF16 R24, R40.reuse, R36, R24 ;  /* 0x000000242818723c */ /* 0x060fe40000041818 */
[----:B------:R-:W5:Y:S06]  /*17f20*/  MUFU.EX2 R89, R89 ;  /* 0x0000005900597308 */ /* 0x000f6c0000000800 */
[C---:B------:R-:W-:Y:S01]  /*17f30*/  HMMA.16816.F32.BF16 R20, R40.reuse, R38, R20 ;  /* 0x000000262814723c */ /* 0x040fe20000041814 */
[----:B------:R-:W5:Y:S01]  /*17f40*/  LDSM.16.MT88.4 R36, [R116+0xf000] ;  /* 0x00f000007424783b */ /* 0x000f620000004200 */
[----:B------:R-:W-:Y:S06]  /*17f50*/  MUFU.EX2 R84, R84 ;  /* 0x0000005400547308 */ /* 0x000fec0000000800 */
[C---:B------:R-:W-:Y:S02]  /*17f60*/  HMMA.16816.F32.BF16 R32, R40.reuse, R52, R32 ;  /* 0x000000342820723c */ /* 0x040fe40000041820 */
[----:B------:R-:W5:Y:S06]  /*17f70*/  MUFU.EX2 R85, R85 ;  /* 0x0000005500557308 */ /* 0x000f6c0000000800 */
[C---:B------:R-:W-:Y:S01]  /*17f80*/  HMMA.16816.F32.BF16 R28, R40.reuse, R54, R28 ;  /* 0x00000036281c723c */ /* 0x040fe2000004181c */
[----:B------:R-:W5:Y:S01]  /*17f90*/  LDSM.16.MT88.4 R52, [R115+0xf000] ;  /* 0x00f000007334783b */ /* 0x000f620000004200 */
[----:B------:R-:W-:Y:S06]  /*17fa0*/  MUFU.EX2 R90, R90 ;  /* 0x0000005a005a7308 */ /* 0x000fec0000000800 */
[C---:B---3--:R-:W-:Y:S02]  /*17fb0*/  HMMA.16816.F32.BF16 R16, R40.reuse, R48, R16 ;  /* 0x000000302810723c */ /* 0x048fe40000041810 */
[----:B------:R-:W3:Y:S06]  /*17fc0*/  MUFU.EX2 R91, R91 ;  /* 0x0000005b005b7308 */ /* 0x000eec0000000800 */
[----:B------:R-:W-:Y:S01]  /*17fd0*/  HMMA.16816.F32.BF16 R12, R40, R50, R12 ;  /* 0x00000032280c723c */ /* 0x000fe2000004180c */
[----:B------:R-:W-:Y:S01]  /*17fe0*/  F2FP.BF16.F32.PACK_AB R40, R97, R96 ;  /* 0x000000606128723e */ /* 0x000fe200000010ff */
[----:B------:R-:W3:Y:S01]  /*17ff0*/  LDSM.16.MT88.4 R48, [R62+0xf000] ;  /* 0x00f000003e30783b */ /* 0x000ee20000004200 */
[----:B----4-:R-:W-:Y:S01]  /*18000*/  F2FP.BF16.F32.PACK_AB R42, R93, R92 ;  /* 0x0000005c5d2a723e */ /* 0x010fe200000010ff */
[----:B------:R-:W-:Y:S01]  /*18010*/  MUFU.EX2 R86, R86 ;  /* 0x0000005600567308 */ /* 0x000fe20000000800 */
[----:B-1----:R-:W-:-:S02]  /*18020*/  F2FP.BF16.F32.PACK_AB R41, R99, R98 ;  /* 0x000000626329723e */ /* 0x002fc400000010ff */
[----:B--2---:R-:W-:-:S05]  /*18030*/  F2FP.BF16.F32.PACK_AB R43, R95, R94 ;  /* 0x0000005e5f2b723e */ /* 0x004fca00000010ff */
[----:B------:R-:W1:Y:S02]  /*18040*/  MUFU.EX2 R87, R87 ;  /* 0x0000005700577308 */ /* 0x000e640000000800 */
[C---:B------:R-:W-:Y:S06]  /*18050*/  HMMA.16816.F32.BF16 R8, R40.reuse, R44, R8 ;  /* 0x0000002c2808723c */ /* 0x040fec0000041808 */
[----:B------:R-:W-:Y:S02]  /*18060*/  MUFU.EX2 R80, R80 ;  /* 0x0000005000507308 */ /* 0x000fe40000000800 */
[C---:B------:R-:W-:Y:S01]  /*18070*/  HMMA.16816.F32.BF16 R4, R40.reuse, R46, R4 ;  /* 0x0000002e2804723c */ /* 0x040fe20000041804 */
[----:B------:R-:W2:Y:S05]  /*18080*/  LDSM.16.MT88.4 R44, [R118+0xf800] ;  /* 0x00f80000762c783b */ /* 0x000eaa0000004200 */
[----:B------:R-:W4:Y:S02]  /*18090*/  MUFU.EX2 R81, R81 ;  /* 0x0000005100517308 */ /* 0x000f240000000800 */
[C---:B-----5:R-:W-:Y:S06]  /*180a0*/  HMMA.16816.F32.BF16 R24, R40.reuse, R36, R24 ;  /* 0x000000242818723c */ /* 0x060fec0000041818 */
[----:B------:R-:W-:Y:S02]  /*180b0*/  MUFU.EX2 R76, R76 ;  /* 0x0000004c004c7308 */ /* 0x000fe40000000800 */
[C---:B------:R-:W-:Y:S01]  /*180c0*/  HMMA.16816.F32.BF16 R20, R40.reuse, R38, R20 ;  /* 0x000000262814723c */ /* 0x040fe20000041814 */
[----:B------:R-:W5:Y:S05]  /*180d0*/  LDSM.16.MT88.4 R36, [R116+0xf800] ;  /* 0x00f800007424783b */ /* 0x000f6a0000004200 */
[----:B------:R-:W4:Y:S02]  /*180e0*/  MUFU.EX2 R77, R77 ;  /* 0x0000004d004d7308 */ /* 0x000f240000000800 */
[C---:B------:R-:W-:Y:S06]  /*180f0*/  HMMA.16816.F32.BF16 R32, R40.reuse, R52, R32 ;  /* 0x000000342820723c */ /* 0x040fec0000041820 */
[----:B------:R-:W-:Y:S02]  /*18100*/  MUFU.EX2 R82, R82 ;  /* 0x0000005200527308 */ /* 0x000fe40000000800 */
[C---:B------:R-:W-:Y:S01]  /*18110*/  HMMA.16816.F32.BF16 R28, R40.reuse, R54, R28 ;  /* 0x00000036281c723c */ /* 0x040fe2000004181c */
[----:B------:R-:W4:Y:S05]  /*18120*/  LDSM.16.MT88.4 R52, [R115+0xf800] ;  /* 0x00f800007334783b */ /* 0x000f2a0000004200 */
[----:B------:R-:W4:Y:S02]  /*18130*/  MUFU.EX2 R83, R83 ;  /* 0x0000005300537308 */ /* 0x000f240000000800 */
        /* <DEDUP_REMOVED lines=8> */
[----:B-1----:R-:W-:-:S07]  /*181c0*/  F2FP.BF16.F32.PACK_AB R43, R87, R86 ;  /* 0x00000056572b723e */ /* 0x002fce00000010ff */
[C---:B--2---:R-:W-:Y:S01]  /*181d0*/  HMMA.16816.F32.BF16 R8, R40.reuse, R44, R8 ;  /* 0x0000002c2808723c */ /* 0x044fe20000041808 */
[----:B------:R-:W-:Y:S07]  /*181e0*/  MUFU.EX2 R72, R72 ;  /* 0x0000004800487308 */ /* 0x000fee0000000800 */
[C---:B------:R-:W-:Y:S01]  /*181f0*/  HMMA.16816.F32.BF16 R4, R40.reuse, R46, R4 ;  /* 0x0000002e2804723c */ /* 0x040fe20000041804 */
[----:B------:R-:W1:Y:S01]  /*18200*/  LDSM.16.MT88.4 R44, [R118+0x10000] ;  /* 0x01000000762c783b */ /* 0x000e620000004200 */
[----:B------:R-:W-:Y:S06]  /*18210*/  MUFU.EX2 R73, R73 ;  /* 0x0000004900497308 */ /* 0x000fec0000000800 */
[C---:B-----5:R-:W-:Y:S02]  /*18220*/  HMMA.16816.F32.BF16 R24, R40.reuse, R36, R24 ;  /* 0x000000242818723c */ /* 0x060fe40000041818 */
[----:B------:R-:W-:Y:S06]  /*18230*/  MUFU.EX2 R68, R68 ;  /* 0x0000004400447308 */ /* 0x000fec0000000800 */
[C---:B------:R-:W-:Y:S01]  /*18240*/  HMMA.16816.F32.BF16 R20, R40.reuse, R38, R20 ;  /* 0x000000262814723c */ /* 0x040fe20000041814 */
[----:B------:R-:W2:Y:S01]  /*18250*/  LDSM.16.MT88.4 R36, [R116+0x10000] ;  /* 0x010000007424783b */ /* 0x000ea20000004200 */
[----:B------:R-:W-:Y:S06]  /*18260*/  MUFU.EX2 R69, R69 ;  /* 0x0000004500457308 */ /* 0x000fec0000000800 */
[C---:B----4-:R-:W-:Y:S02]  /*18270*/  HMMA.16816.F32.BF16 R32, R40.reuse, R52, R32 ;  /* 0x000000342820723c */ /* 0x050fe40000041820 */
[----:B------:R-:W-:Y:S06]  /*18280*/  MUFU.EX2 R103, R103 ;  /* 0x0000006700677308 */ /* 0x000fec0000000800 */
[C---:B------:R-:W-:Y:S01]  /*18290*/  HMMA.16816.F32.BF16 R28, R40.reuse, R54, R28 ;  /* 0x00000036281c723c */ /* 0x040fe2000004181c */
[----:B------:R-:W4:Y:S01]  /*182a0*/  LDSM.16.MT88.4 R52, [R115+0x10000] ;  /* 0x010000007334783b */ /* 0x000f220000004200 */
[----:B------:R-:W-:Y:S06]  /*182b0*/  MUFU.EX2 R111, R111 ;  /* 0x0000006f006f7308 */ /* 0x000fec0000000800 */
[C---:B---3--:R-:W-:Y:S02]  /*182c0*/  HMMA.16816.F32.BF16 R16, R40.reuse, R48, R16 ;  /* 0x000000302810723c */ /* 0x048fe40000041810 */
[----:B------:R-:W-:Y:S06]  /*182d0*/  MUFU.EX2 R107, R107 ;  /* 0x0000006b006b7308 */ /* 0x000fec0000000800 */
[----:B------:R-:W-:Y:S01]  /*182e0*/  HMMA.16816.F32.BF16 R12, R40, R50, R12 ;  /* 0x00000032280c723c */ /* 0x000fe2000004180c */
[----:B------:R-:W-:Y:S01]  /*182f0*/  F2FP.BF16.F32.PACK_AB R40, R81, R80 ;  /* 0x000000505128723e */ /* 0x000fe200000010ff */
[----:B------:R-:W-:Y:S01]  /*18300*/  LDSM.16.MT88.4 R48, [R118+0x10800] ;  /* 0x010800007630783b */ /* 0x000fe20000004200 */
[----:B------:R-:W-:Y:S01]  /*18310*/  F2FP.BF16.F32.PACK_AB R42, R77, R76 ;  /* 0x0000004c4d2a723e */ /* 0x000fe200000010ff */
[----:B------:R-:W3:Y:S01]  /*18320*/  MUFU.EX2 R104, R104 ;  /* 0x0000006800687308 */ /* 0x000ee20000000800 */
[----:B------:R-:W-:-:S02]  /*18330*/  F2FP.BF16.F32.PACK_AB R41, R83, R82 ;  /* 0x000000525329723e */ /* 0x000fc400000010ff */
[----:B------:R-:W-:-:S05]  /*18340*/  F2FP.BF16.F32.PACK_AB R43, R79, R78 ;  /* 0x0000004e4f2b723e */ /* 0x000fca00000010ff */
[----:B------:R-:W-:Y:S02]  /*18350*/  MUFU.EX2 R245, R245 ;  /* 0x000000f500f57308 */ /* 0x000fe40000000800 */
[----:B-1----:R-:W-:Y:S01]  /*18360*/  HMMA.16816.F32.BF16 R8, R40, R44, R8 ;  /* 0x0000002c2808723c */ /* 0x002fe20000041808 */
[----:B---3--:R-:W-:-:S07]  /*18370*/  F2FP.BF16.F32.PACK_AB R152, R104, R107 ;  /* 0x0000006b6898723e */ /* 0x008fce00000010ff */
        /* <DEDUP_REMOVED lines=15> */
[----:B------:R-:W-:Y:S01]  /*18470*/  FFMA.FTZ R55, R71, UR7, -R124 ;  /* 0x0000000747377c23 */ /* 0x000fe2000801087c */
[--C-:B------:R-:W-:Y:S01]  /*18480*/  FFMA.FTZ R71, R61, UR7, -R127.reuse ;  /* 0x000000073d477c23 */ /* 0x100fe2000801087f */
        /* <DEDUP_REMOVED lines=10> */
[----:B---3--:R-:W-:-:S07]  /*18530*/  F2FP.BF16.F32.PACK_AB R45, R53, R52 ;  /* 0x00000034352d723e */ /* 0x008fce00000010ff */
[----:B------:R-:W-:Y:S08]  /*18540*/  MUFU.EX2 R70, R70 ;  /* 0x0000004600467308 */ /* 0x000ff00000000800 */
[----:B------:R-:W-:Y:S01]  /*18550*/  MUFU.EX2 R71, R71 ;  /* 0x0000004700477308 */ /* 0x000fe20000000800 */
[----:B----4-:R-:W-:-:S07]  /*18560*/  F2FP.BF16.F32.PACK_AB R47, R55, R54 ;  /* 0x00000036372f723e */ /* 0x010fce00000010ff */
[C---:B------:R-:W-:Y:S01]  /*18570*/  HMMA.16816.F32.BF16 R8, R44.reuse, R48, R8 ;  /* 0x000000302c08723c */ /* 0x040fe20000041808 */
[----:B------:R-:W-:Y:S07]  /*18580*/  MUFU.EX2 R74, R74 ;  /* 0x0000004a004a7308 */ /* 0x000fee0000000800 */
[C---:B------:R-:W-:Y:S01]  /*18590*/  HMMA.16816.F32.BF16 R4, R44.reuse, R50, R4 ;  /* 0x000000322c04723c */ /* 0x040fe20000041804 */
[----:B------:R-:W3:Y:S01]  /*185a0*/  LDSM.16.MT88.4 R48, [R62+0x10800] ;  /* 0x010800003e30783b */ /* 0x000ee20000004200 */
[----:B------:R-:W-:Y:S06]  /*185b0*/  MUFU.EX2 R75, R75 ;  /* 0x0000004b004b7308 */ /* 0x000fec0000000800 */
[----:B--2---:R-:W-:Y:S01]  /*185c0*/  HMMA.16816.F32.BF16 R32, R44, R36, R32 ;  /* 0x000000242c20723c */ /* 0x004fe20000041820 */
[----:B------:R-:W-:Y:S01]  /*185d0*/  FADD.FTZ R36, R158, R147 ;  /* 0x000000939e247221 */ /* 0x000fe20000010000 */
[----:B------:R-:W2:Y:S03]  /*185e0*/  MUFU.EX2 R100, R100 ;  /* 0x0000006400647308 */ /* 0x000ea60000000800 */
[----:B------:R-:W-:-:S03]  /*185f0*/  FADD.FTZ R36, R153, R36 ;  /* 0x0000002499247221 */ /* 0x000fc60000010000 */
[C---:B-1----:R-:W-:Y:S01]  /*18600*/  HMMA.16816.F32.BF16 R24, R44.reuse, R40, R24 ;  /* 0x000000282c18723c */ /* 0x042fe20000041818 */
[----:B------:R-:W-:Y:S01]  /*18610*/  FADD.FTZ R61, R155, R36 ;  /* 0x000000249b3d7221 */ /* 0x000fe20000010000 */
[----:B------:R-:W-:Y:S01]  /*18620*/  FADD.FTZ R41, R169, R166 ;  /* 0x000000a6a9297221 */ /* 0x000fe20000010000 */
[----:B------:R-:W1:Y:S02]  /*18630*/  MUFU.EX2 R102, R102 ;  /* 0x0000006600667308 */ /* 0x000e640000000800 */
[----:B------:R-:W-:Y:S01]  /*18640*/  FADD.FTZ R61, R162, R61 ;  /* 0x0000003da23d7221 */ /* 0x000fe20000010000 */
[----:B------:R-:W-:Y:S02]  /*18650*/  FADD.FTZ R41, R172, R41 ;  /* 0x00000029ac297221 */ /* 0x000fe40000010000 */
[----:B------:R-:W-:Y:S01]  /*18660*/  HMMA.16816.F32.BF16 R28, R44, R38, R28 ;  /* 0x000000262c1c723c */ /* 0x000fe2000004181c */
[----:B------:R-:W-:Y:S01]  /*18670*/  FADD.FTZ R40, R168, R61 ;  /* 0x0000003da8287221 */ /* 0x000fe20000010000 */
[----:B------:R-:W-:Y:S01]  /*18680*/  FADD.FTZ R60, R174, R41 ;  /* 0x00000029ae3c7221 */ /* 0x000fe20000010000 */
[----:B------:R-:W4:Y:S01]  /*18690*/  LDSM.16.MT88.4 R36, [R118+0x11000] ;  /* 0x011000007624783b */ /* 0x000f220000004200 */
[----:B------:R-:W5:Y:S01]  /*186a0*/  MUFU.EX2 R108, R108 ;  /* 0x0000006c006c7308 */ /* 0x000f620000000800 */
[----:B------:R-:W-:Y:S01]  /*186b0*/  FADD.FTZ R40, R165, R40 ;  /* 0x00000028a5287221 */ /* 0x000fe20000010000 */
[----:B------:R-:W-:-:S02]  /*186c0*/  FADD.FTZ R60, R175, R60 ;  /* 0x0000003caf3c7221 */ /* 0x000fc40000010000 */
[C---:B------:R-:W-:Y:S01]  /*186d0*/  HMMA.16816.F32.BF16 R20, R44.reuse, R42, R20 ;  /* 0x0000002a2c14723c */ /* 0x040fe20000041814 */
[----:B------:R-:W-:Y:S01]  /*186e0*/  FADD.FTZ R61, R167, R40 ;  /* 0x00000028a73d7221 */ /* 0x000fe20000010000 */
[----:B------:R-:W-:Y:S01]  /*186f0*/  FADD.FTZ R181, R181, R60 ;  /* 0x0000003cb5b57221 */ /* 0x000fe20000010000 */
[----:B------:R-:W5:Y:S02]  /*18700*/  LDSM.16.MT88.4 R40, [R115+0x11000] ;  /* 0x011000007328783b */ /* 0x000f640000004200 */
[----:B------:R-:W-:Y:S01]  /*18710*/  FADD.FTZ R61, R170, R61 ;  /* 0x0000003daa3d7221 */ /* 0x000fe20000010000 */
[----:B------:R-:W-:Y:S02]  /*18720*/  FADD.FTZ R190, R190, R181 ;  /* 0x000000b5bebe7221 */ /* 0x000fe40000010000 */
[----:B---3--:R-:W-:Y:S01]  /*18730*/  HMMA.16816.F32.BF16 R16, R44, R48, R16 ;  /* 0x000000302c10723c */ /* 0x008fe20000041810 */
[----:B------:R-:W-:Y:S01]  /*18740*/  FADD.FTZ R48, R182, R61 ;  /* 0x0000003db6307221 */ /* 0x000fe20000010000 */
[----:B------:R-:W-:Y:S01]  /*18750*/  FADD.FTZ R189, R189, R190 ;  /* 0x000000bebdbd7221 */ /* 0x000fe20000010000 */
[----:B--2---:R-:W-:-:S02]  /*18760*/  F2FP.BF16.F32.PACK_AB R49, R103, R100 ;  /* 0x000000646731723e */ /* 0x004fc400000010ff */
[----:B------:R-:W-:Y:S01]  /*18770*/  FADD.FTZ R48, R177, R48 ;  /* 0x00000030b1307221 */ /* 0x000fe20000010000 */
[----:B------:R-:W-:Y:S02]  /*18780*/  FADD.FTZ R192, R192, R189 ;  /* 0x000000bdc0c07221 */ /* 0x000fe40000010000 */
[----:B------:R-:W-:Y:S01]  /*18790*/  HMMA.16816.F32.BF16 R12, R44, R50, R12 ;  /* 0x000000322c0c723c */ /* 0x000fe2000004180c */
[----:B------:R-:W-:Y:S01]  /*187a0*/  FADD.FTZ R179, R179, R48 ;  /* 0x00000030b3b37221 */ /* 0x000fe20000010000 */
[----:B------:R-:W-:Y:S01]  /*187b0*/  FADD.FTZ R191, R191, R192 ;  /* 0x000000c0bfbf7221 */ /* 0x000fe20000010000 */
[----:B------:R-:W-:Y:S01]  /*187c0*/  F2FP.BF16.F32.PACK_AB R48, R71, R70 ;  /* 0x000000464730723e */ /* 0x000fe200000010ff */
[----:B------:R-:W2:Y:S01]  /*187d0*/  LDSM.16.MT88.4 R44, [R116+0x11000] ;  /* 0x01100000742c783b */ /* 0x000ea20000004200 */
[----:B------:R-:W-:Y:S01]  /*187e0*/  FADD.FTZ R186, R186, R179 ;  /* 0x000000b3baba7221 */ /* 0x000fe20000010000 */
[----:B------:R-:W-:Y:S01]  /*187f0*/  FADD.FTZ R196, R196, R191 ;  /* 0x000000bfc4c47221 */ /* 0x000fe20000010000 */
[----:B------:R-:W-:-:S02]  /*18800*/  F2FP.BF16.F32.PACK_AB R50, R75, R74 ;  /* 0x0000004a4b32723e */ /* 0x000fc400000010ff */
[----:B------:R-:W-:Y:S01]  /*18810*/  FADD.FTZ R193, R193, R186 ;  /* 0x000000bac1c17221 */ /* 0x000fe20000010000 */
[----:B------:R-:W-:Y:S01]  /*18820*/  FADD.FTZ R185, R185, R196 ;  /* 0x000000c4b9b97221 */ /* 0x000fe20000010000 */
[----:B-1----:R-:W-:Y:S02]  /*18830*/  F2FP.BF16.F32.PACK_AB R51, R111, R102 ;  /* 0x000000666f33723e */ /* 0x002fe400000010ff */
[----:B------:R-:W-:Y:S01]  /*18840*/  FADD.FTZ R198, R198, R193 ;  /* 0x000000c1c6c67221 */ /* 0x000fe20000010000 */
[----:B------:R-:W-:-:S03]  /*18850*/  FADD.FTZ R200, R200, R185 ;  /* 0x000000b9c8c87221 */ /* 0x000fc60000010000 */
[----:B------:R-:W-:Y:S01]  /*18860*/  FADD.FTZ R195, R195, R198 ;  /* 0x000000c6c3c37221 */ /* 0x000fe20000010000 */
[----:B------:R-:W-:Y:S01]  /*18870*/  FADD.FTZ R173, R173, R200 ;  /* 0x000000c8adad7221 */ /* 0x000fe20000010000 */
[----:B----4-:R-:W-:Y:S02]  /*18880*/  HMMA.16816.F32.BF16 R8, R48, R36, R8 ;  /* 0x000000243008723c */ /* 0x010fe40000041808 */
[----:B------:R-:W-:Y:S01]  /*18890*/  FADD.FTZ R194, R194, R195 ;  /* 0x000000c3c2c27221 */ /* 0x000fe20000010000 */
[----:B------:R-:W-:-:S03]  /*188a0*/  FADD.FTZ R176, R176, R173 ;  /* 0x000000adb0b07221 */ /* 0x000fc60000010000 */
[----:B------:R-:W-:Y:S01]  /*188b0*/  FADD.FTZ R183, R183, R194 ;  /* 0x000000c2b7b77221 */ /* 0x000fe20000010000 */
[----:B------:R-:W-:Y:S01]  /*188c0*/  FADD.FTZ R163, R163, R176 ;  /* 0x000000b0a3a37221 */ /* 0x000fe20000010000 */
[C---:B------:R-:W-:Y:S01]  /*188d0*/  HMMA.16816.F32.BF16 R4, R48.reuse, R38, R4 ;  /* 0x000000263004723c */ /* 0x040fe20000041804 */
[----:B------:R-:W1:Y:S01]  /*188e0*/  LDSM.16.MT88.4 R36, [R62+0x11000] ;  /* 0x011000003e24783b */ /* 0x000e620000004200 */
[----:B------:R-:W-:Y:S01]  /*188f0*/  FADD.FTZ R183, R180, R183 ;  /* 0x000000b7b4b77221 */ /* 0x000fe20000010000 */
[----:B------:R-:W-:Y:S02]  /*18900*/  FADD.FTZ R184, R184, R163 ;  /* 0x000000a3b8b87221 */ /* 0x000fe40000010000 */
[----:B------:R-:W-:Y:S01]  /*18910*/  LDSM.16.MT88.4 R60, [R62+0x11800] ;  /* 0x011800003e3c783b */ /* 0x000fe20000004200 */
[----:B------:R-:W-:Y:S01]  /*18920*/  FADD.FTZ R178, R178, R183 ;  /* 0x000000b7b2b27221 */ /* 0x000fe20000010000 */
[----:B------:R-:W-:Y:S01]  /*18930*/  FADD.FTZ R65, R65, R184 ;  /* 0x000000b841417221 */ /* 0x000fe20000010000 */
[----:B-----5:R-:W-:Y:S01]  /*18940*/  HMMA.16816.F32.BF16 R32, R48, R40, R32 ;  /* 0x000000283020723c */ /* 0x020fe20000041820 */
[----:B------:R-:W-:Y:S01]  /*18950*/  FFMA.FTZ R40, R112, UR7, -R124 ;  /* 0x0000000770287c23 */ /* 0x000fe2000801087c */
[----:B------:R-:W-:Y:S01]  /*18960*/  FADD.FTZ R178, R187, R178 ;  /* 0x000000b2bbb27221 */ /* 0x000fe20000010000 */
[----:B------:R-:W-:Y:S01]  /*18970*/  FADD.FTZ R66, R66, R65 ;  /* 0x0000004142427221 */ /* 0x000fe20000010000 */
[----:B------:R-:W-:-:S02]  /*18980*/  FFMA.FTZ R41, R113, UR7, -R124 ;  /* 0x0000000771297c23 */ /* 0x000fc4000801087c */
[----:B------:R-:W-:Y:S01]  /*18990*/  FADD.FTZ R159, R159, R178 ;  /* 0x000000b29f9f7221 */ /* 0x000fe20000010000 */
[----:B------:R-:W-:Y:S01]  /*189a0*/  FADD.FTZ R105, R105, R66 ;  /* 0x0000004269697221 */ /* 0x000fe20000010000 */
[C---:B------:R-:W-:Y:S01]  /*189b0*/  HMMA.16816.F32.BF16 R28, R48.reuse, R42, R28 ;  /* 0x0000002a301c723c */ /* 0x040fe2000004181c */
[--C-:B------:R-:W-:Y:S01]  /*189c0*/  FFMA.FTZ R42, R114, UR7, -R124.reuse ;  /* 0x00000007722a7c23 */ /* 0x100fe2000801087c */
[----:B------:R-:W-:Y:S01]  /*189d0*/  FADD.FTZ R159, R154, R159 ;  /* 0x0000009f9a9f7221 */ /* 0x000fe20000010000 */
[----:B------:R-:W-:Y:S01]  /*189e0*/  FADD.FTZ R105, R160, R105 ;  /* 0x00000069a0697221 */ /* 0x000fe20000010000 */
[----:B------:R-:W-:Y:S01]  /*189f0*/  FFMA.FTZ R43, R129, UR7, -R124 ;  /* 0x00000007812b7c23 */ /* 0x000fe2000801087c */
[----:B------:R-:W-:Y:S01]  /*18a00*/  MUFU.EX2 R40, R40 ;  /* 0x0000002800287308 */ /* 0x000fe20000000800 */
[----:B------:R-:W-:Y:S01]  /*18a10*/  FADD.FTZ R148, R148, R159 ;  /* 0x0000009f94947221 */ /* 0x000fe20000010000 */
[----:B------:R-:W-:Y:S01]  /*18a20*/  FADD.FTZ R98, R98, R105 ;  /* 0x0000006962627221 */ /* 0x000fe20000010000 */
[----:B------:R-:W3:Y:S01]  /*18a30*/  LDSM.16.MT88.4 R156, [R116+0x11800] ;  /* 0x01180000749c783b */ /* 0x000ee20000004200 */
[----:B------:R-:W-:Y:S01]  /*18a40*/  F2FP.BF16.F32.PACK_AB R154, R245, R108 ;  /* 0x0000006cf59a723e */ /* 0x000fe200000010ff */
[----:B------:R-:W-:Y:S01]  /*18a50*/  FADD.FTZ R101, R101, R148 ;  /* 0x0000009465657221 */ /* 0x000fe20000010000 */
[----:B------:R-:W-:Y:S01]  /*18a60*/  FADD.FTZ R99, R99, R98 ;  /* 0x0000006263637221 */ /* 0x000fe20000010000 */
[----:B--2---:R-:W-:Y:S01]  /*18a70*/  HMMA.16816.F32.BF16 R24, R48, R44, R24 ;  /* 0x0000002c3018723c */ /* 0x004fe20000041818 */
[----:B------:R-:W2:Y:S01]  /*18a80*/  MUFU.EX2 R41, R41 ;  /* 0x0000002900297308 */ /* 0x000ea20000000800 */
[----:B------:R-:W-:Y:S01]  /*18a90*/  FADD.FTZ R96, R96, R101 ;  /* 0x0000006560607221 */ /* 0x000fe20000010000 */
[----:B------:R-:W-:-:S03]  /*18aa0*/  FADD.FTZ R94, R94, R99 ;  /* 0x000000635e5e7221 */ /* 0x000fc60000010000 */
[----:B------:R-:W-:Y:S01]  /*18ab0*/  FADD.FTZ R97, R97, R96 ;  /* 0x0000006061617221 */ /* 0x000fe20000010000 */
[----:B------:R-:W-:Y:S01]  /*18ac0*/  FADD.FTZ R95, R95, R94 ;  /* 0x0000005e5f5f7221 */ /* 0x000fe20000010000 */
[----:B------:R-:W-:Y:S01]  /*18ad0*/  HMMA.16816.F32.BF16 R20, R48, R46, R20 ;  /* 0x0000002e3014723c */ /* 0x000fe20000041814 */
[----:B------:R-:W-:Y:S01]  /*18ae0*/  MUFU.EX2 R42, R42 ;  /* 0x0000002a002a7308 */ /* 0x000fe20000000800 */
[----:B------:R-:W-:Y:S01]  /*18af0*/  FADD.FTZ R92, R92, R97 ;  /* 0x000000615c5c7221 */ /* 0x000fe20000010000 */
[----:B------:R-:W-:-:S03]  /*18b00*/  FADD.FTZ R90, R90, R95 ;  /* 0x0000005f5a5a7221 */ /* 0x000fc60000010000 */
[----:B------:R-:W-:Y:S01]  /*18b10*/  FADD.FTZ R93, R93, R92 ;  /* 0x0000005c5d5d7221 */ /* 0x000fe20000010000 */
[----:B------:R-:W-:Y:S01]  /*18b20*/  FADD.FTZ R91, R91, R90 ;  /* 0x0000005a5b5b7221 */ /* 0x000fe20000010000 */
[C---:B-1----:R-:W-:Y:S01]  /*18b30*/  HMMA.16816.F32.BF16 R16, R48.reuse, R36, R16 ;  /* 0x000000243010723c */ /* 0x042fe20000041810 */
[----:B------:R-:W1:Y:S01]  /*18b40*/  MUFU.EX2 R43, R43 ;  /* 0x0000002b002b7308 */ /* 0x000e620000000800 */
[----:B------:R-:W-:Y:S01]  /*18b50*/  FADD.FTZ R88, R88, R93 ;  /* 0x0000005d58587221 */ /* 0x000fe20000010000 */
[----:B------:R-:W-:Y:S01]  /*18b60*/  FADD.FTZ R86, R86, R91 ;  /* 0x0000005b56567221 */ /* 0x000fe20000010000 */
[----:B--2---:R-:W-:Y:S02]  /*18b70*/  F2FP.BF16.F32.PACK_AB R153, R41, R40 ;  /* 0x000000282999723e */ /* 0x004fe400000010ff */
[----:B------:R-:W-:Y:S01]  /*18b80*/  FADD.FTZ R89, R89, R88 ;  /* 0x0000005859597221 */ /* 0x000fe20000010000 */
[----:B------:R-:W-:Y:S01]  /*18b90*/  FADD.FTZ R87, R87, R86 ;  /* 0x0000005657577221 */ /* 0x000fe20000010000 */
[----:B------:R-:W-:Y:S02]  /*18ba0*/  HMMA.16816.F32.BF16 R12, R48, R38, R12 ;  /* 0x00000026300c723c */ /* 0x000fe4000004180c */
        /* <DEDUP_REMOVED lines=39> */
[----:B------:R-:W-:Y:S02]  /*18e20*/  FADD.FTZ R108, R108, R107 ;  /* 0x0000006b6c6c7221 */ /* 0x000fe40000010000 */
[----:B------:R-:W-:Y:S02]  /*18e30*/  HMMA.16816.F32.BF16 R148, R152, R60, R16 ;  /* 0x0000003c9894723c */ /* 0x000fe40000041810 */
[----:B------:R-:W-:-:S06]  /*18e40*/  FADD.FTZ R245, R245, R108 ;  /* 0x0000006cf5f57221 */ /* 0x000fcc0000010000 */
[----:B------:R-:W-:Y:S01]  /*18e50*/  HMMA.16816.F32.BF16 R152, R152, R62, R12 ;  /* 0x0000003e9898723c */ /* 0x000fe2000004180c */
[----:B------:R-:W-:-:S04]  /*18e60*/  NOP ;  /* 0x0000000000007918 */ /* 0x000fc80000000000 */
[----:B------:R-:W-:-:S15]  /*18e70*/  @!P5 BRA `(.L_x_967) ;  /* 0x000000680084d947 */ /* 0x000fde0003800000 */
[----:B------:R-:W-:-:S04]  /*18e80*/  DEPBAR.LE SB0, 0x0 ;  /* 0x000080000000791a */ /* 0x000fc80000000000 */
[----:B------:R-:W-:-:S04]  /*18e90*/  UISETP.NE.U32.AND UP0, UPT, UR12, URZ, UPT ;  /* 0x000000ff0c00728c */ /* 0x000fc8000bf05070 */
[----:B------:R-:W-:Y:S01]  /*18ea0*/  UISETP.NE.AND.EX UP0, UPT, UR13, URZ, UPT, UP0 ;  /* 0x000000ff0d00728c */ /* 0x000fe2000bf05300 */
[----:B------:R-:W-:Y:S08]  /*18eb0*/  BAR.SYNC.DEFER_BLOCKING 0x0 ;  /* 0x0000000000007b1d */ /* 0x000ff00000010000 */
[----:B------:R-:W-:Y:S05]  /*18ec0*/  BRA.U !UP0, `(.L_x_968) ;  /* 0x0000000108fc7547 */ /* 0x000fea000b800000 */
[----:B------:R-:W1:Y:S01]  /*18ed0*/  LDC R4, c[0x0][0x4f0] ;  /* 0x00013c00ff047b82 */ /* 0x000e620000000800 */
[C---:B------:R-:W-:Y:S01]  /*18ee0*/  IADD3 R5, PT, PT, R59.reuse, -0x200, RZ ;  /* 0xfffffe003b057810 */ /* 0x040fe20007ffe0ff */
[----:B------:R-:W-:Y:S01]  /*18ef0*/  VIADD R59, R59, 0xffffff00 ;  /* 0xffffff003b3b7836 */ /* 0x000fe20000000000 */
[----:B------:R-:W2:Y:S02]  /*18f00*/  LDCU.64 UR10, c[0x0][0x3c0] ;  /* 0x00007800ff0a77ac */ /* 0x000ea40008000a00 */
[----:B------:R-:W-:Y:S02]  /*18f10*/  IABS R9, R5 ;  /* 0x0000000500097213 */ /* 0x000fe40000000000 */
[----:B------:R-:W-:Y:S01]  /*18f20*/  IABS R8, R59 ;  /* 0x0000003b00087213 */ /* 0x000fe20000000000 */
[----:B------:R-:W3:Y:S01]  /*18f30*/  LDCU.64 UR8, c[0x0][0x3a8] ;  /* 0x00007500ff0877ac */ /* 0x000ee20008000a00 */
[-C--:B-1----:R-:W-:Y:S02]  /*18f40*/  IABS R3, R4.reuse ;  /* 0x0000000400037213 */ /* 0x082fe40000000000 */
[----:B------:R-:W-:-:S02]  /*18f50*/  LOP3.LUT R5, R5, R4, RZ, 0x3c, !PT ;  /* 0x0000000405057212 */ /* 0x000fc400078e3cff */
[----:B------:R-:W1:Y:S01]  /*18f60*/  I2F.RP R12, R3 ;  /* 0x00000003000c7306 */ /* 0x000e620000209400 */
[----:B------:R-:W-:Y:S02]  /*18f70*/  LOP3.LUT R59, R59, R4, RZ, 0x3c, !PT ;  /* 0x000000043b3b7212 */ /* 0x000fe400078e3cff */
[----:B------:R-:W-:Y:S02]  /*18f80*/  ISETP.GE.AND P4, PT, R5, RZ, PT ;  /* 0x000000ff0500720c */ /* 0x000fe40003f86270 */
[----:B------:R-:W-:-:S03]  /*18f90*/  ISETP.GE.AND P6, PT, R59, RZ, PT ;  /* 0x000000ff3b00720c */ /* 0x000fc60003fc6270 */
[----:B-1----:R-:W1:Y:S02]  /*18fa0*/  MUFU.RCP R10, R12 ;  /* 0x0000000c000a7308 */ /* 0x002e640000001000 */
[----:B-1----:R-:W-:-:S06]  /*18fb0*/  VIADD R10, R10, 0xffffffe ;  /* 0x0ffffffe0a0a7836 */ /* 0x002fcc0000000000 */
[----:B------:R-:W1:Y:S02]  /*18fc0*/  F2I.FTZ.U32.TRUNC.NTZ R11, R10 ;  /* 0x0000000a000b7305 */ /* 0x000e64000021f000 */
[----:B-1----:R-:W-:Y:S02]  /*18fd0*/  IMAD.MOV R6, RZ, RZ, -R11 ;  /* 0x000000ffff067224 */ /* 0x002fe400078e0a0b */
[----:B------:R-:W-:Y:S02]  /*18fe0*/  IMAD.MOV.U32 R10, RZ, RZ, RZ ;  /* 0x000000ffff0a7224 */ /* 0x000fe400078e00ff */
[----:B------:R-:W-:-:S04]  /*18ff0*/  IMAD R7, R6, R3, RZ ;  /* 0x0000000306077224 */ /* 0x000fc800078e02ff */
[----:B------:R-:W-:-:S06]  /*19000*/  IMAD.HI.U32 R7, R11, R7, R10 ;  /* 0x000000070b077227 */ /* 0x000fcc00078e000a */
[----:B------:R-:W-:-:S04]  /*19010*/  IMAD.HI.U32 R11, R7, R9, RZ ;  /* 0x00000009070b7227 */ /* 0x000fc800078e00ff */
[----:B------:R-:W-:Y:S01]  /*19020*/  IMAD.HI.U32 R7, R7, R8, RZ ;  /* 0x0000000807077227 */ /* 0x000fe200078e00ff */
[----:B------:R-:W-:-:S03]  /*19030*/  IADD3 R10, PT, PT, -R11, RZ, RZ ;  /* 0x000000ff0b0a7210 */ /* 0x000fc60007ffe1ff */
[----:B------:R-:W-:Y:S02]  /*19040*/  IMAD.MOV R6, RZ, RZ, -R7 ;  /* 0x000000ffff067224 */ /* 0x000fe400078e0a07 */
[C---:B------:R-:W-:Y:S02]  /*19050*/  IMAD R10, R3.reuse, R10, R9 ;  /* 0x0000000a030a7224 */ /* 0x040fe400078e0209 */
[----:B------:R-:W-:-:S03]  /*19060*/  IMAD R6, R3, R6, R8 ;  /* 0x0000000603067224 */ /* 0x000fc600078e0208 */
[C---:B------:R-:W-:Y:S02]  /*19070*/  ISETP.GT.U32.AND P2, PT, R3.reuse, R10, PT ;  /* 0x0000000a0300720c */ /* 0x040fe40003f44070 */
[----:B------:R-:W-:-:S11]  /*19080*/  ISETP.GT.U32.AND P1, PT, R3, R6, PT ;  /* 0x000000060300720c */ /* 0x000fd60003f24070 */
[-C--:B------:R-:W-:Y:S01]  /*19090*/  @!P2 IADD3 R10, PT, PT, R10, -R3.reuse, RZ ;  /* 0x800000030a0aa210 */ /* 0x080fe20007ffe0ff */
[----:B------:R-:W-:Y:S01]  /*190a0*/  @!P2 VIADD R11, R11, 0x1 ;  /* 0x000000010b0ba836 */ /* 0x000fe20000000000 */
[----:B------:R-:W-:Y:S01]  /*190b0*/  @!P1 IADD3 R7, PT, PT, R7, 0x1, RZ ;  /* 0x0000000107079810 */ /* 0x000fe20007ffe0ff */
[----:B------:R-:W-:Y:S01]  /*190c0*/  @!P1 IMAD.IADD R6, R6, 0x1, -R3 ;  /* 0x0000000106069824 */ /* 0x000fe200078e0a03 */
[-C--:B------:R-:W-:Y:S02]  /*190d0*/  ISETP.GE.U32.AND P5, PT, R10, R3.reuse, PT ;  /* 0x000000030a00720c */ /* 0x080fe40003fa6070 */
[----:B------:R-:W-:Y:S02]  /*190e0*/  ISETP.NE.AND P1, PT, R4, RZ, PT ;  /* 0x000000ff0400720c */ /* 0x000fe40003f25270 */
[----:B------:R-:W-:Y:S02]  /*190f0*/  ISETP.GE.U32.AND P3, PT, R6, R3, PT ;  /* 0x000000030600720c */ /* 0x000fe40003f66070 */
[----:B------:R-:W-:-:S07]  /*19100*/  LOP3.LUT R3, RZ, R4, RZ, 0x33, !PT ;  /* 0x00000004ff037212 */ /* 0x000fce00078e33ff */
[----:B------:R-:W-:-:S04]  /*19110*/  @P5 IADD3 R11, PT, PT, R11, 0x1, RZ ;  /* 0x000000010b0b5810 */ /* 0x000fc80007ffe0ff */
[----:B------:R-:W-:Y:S02]  /*19120*/  @P3 VIADD R7, R7, 0x1 ;  /* 0x0000000107073836 */ /* 0x000fe40000000000 */
[----:B------:R-:W-:-:S03]  /*19130*/  @!P4 IMAD.MOV R11, RZ, RZ, -R11 ;  /* 0x000000ffff0bc224 */ /* 0x000fc600078e0a0b */
[----:B------:R-:W-:Y:S02]  /*19140*/  MOV R6, R7 ;  /* 0x0000000700067202 */ /* 0x000fe40000000f00 */
[----:B------:R-:W-:Y:S02]  /*19150*/  SEL R7, R3, R11, !P1 ;  /* 0x0000000b03077207 */ /* 0x000fe40004800000 */
[----:B------:R-:W-:-:S03]  /*19160*/  @!P6 IADD3 R6, PT, PT, -R6, RZ, RZ ;  /* 0x000000ff0606e210 */ /* 0x000fc60007ffe1ff */
[----:B------:R-:W-:Y:S01]  /*19170*/  IMAD.WIDE R10, R7, 0x4, R238 ;  /* 0x00000004070a7825 */ /* 0x000fe200078e02ee */
[----:B------:R-:W-:-:S04]  /*19180*/  SEL R3, R3, R6, !P1 ;  /* 0x0000000603037207 */ /* 0x000fc80004800000 */
[----:B------:R-:W4:Y:S01]  /*19190*/  LDG.E R6, desc[UR4][R10.64] ;  /* 0x000000040a067981 */ /* 0x000f22000c1e1900 */
[----:B------:R-:W-:-:S05]  /*191a0*/  IMAD.WIDE R8, R3, 0x4, R238 ;  /* 0x0000000403087825 */ /* 0x000fca00078e02ee */
[----:B------:R-:W4:Y:S01]  /*191b0*/  LDG.E R5, desc[UR4][R8.64] ;  /* 0x0000000408057981 */ /* 0x000f22000c1e1900 */
[----:B------:R-:W-:-:S04]  /*191c0*/  IMAD.IADD R3, R3, 0x1, -R7 ;  /* 0x0000000103037824 */ /* 0x000fc800078e0a07 */
[----:B------:R-:W-:-:S05]  /*191d0*/  IMAD R4, R3, R4, -0x100 ;  /* 0xffffff0003047424 */ /* 0x000fca00078e0204 */
[----:B------:R-:W-:-:S05]  /*191e0*/  SHF.R.S32.HI R3, RZ, 0x1f, R4 ;  /* 0x0000001fff037819 */ /* 0x000fca0000011404 */
[----:B--2---:R-:W-:-:S04]  /*191f0*/  IMAD R3, R3, UR10, RZ ;  /* 0x0000000a03037c24 */ /* 0x004fc8000f8e02ff */
[----:B------:R-:W-:Y:S01]  /*19200*/  IMAD R3, R4, UR11, R3 ;  /* 0x0000000b04037c24 */ /* 0x000fe2000f8e0203 */
[----:B----4-:R-:W-:Y:S01]  /*19210*/  IADD3 R5, PT, PT, R6, -R5, RZ ;  /* 0x8000000506057210 */ /* 0x010fe20007ffe0ff */
[----:B------:R-:W-:-:S03]  /*19220*/  IMAD.WIDE.U32 R6, R4, UR10, RZ ;  /* 0x0000000a04067c25 */ /* 0x000fc6000f8e00ff */
[----:B------:R-:W-:Y:S01]  /*19230*/  SHF.R.S32.HI R4, RZ, 0x1f, R5 ;  /* 0x0000001fff047819 */ /* 0x000fe20000011405 */
[----:B------:R-:W-:-:S04]  /*19240*/  IMAD.IADD R7, R7, 0x1, R3 ;  /* 0x0000000107077824 */ /* 0x000fc800078e0203 */
[----:B---3--:R-:W-:Y:S02]  /*19250*/  IMAD R4, R4, UR8, RZ ;  /* 0x0000000804047c24 */ /* 0x008fe4000f8e02ff */
[----:B------:R-:W-:-:S04]  /*19260*/  IMAD.WIDE.U32 R6, R5, UR8, R6 ;  /* 0x0000000805067c25 */ /* 0x000fc8000f8e0006 */
[----:B------:R-:W-:Y:S01]  /*19270*/  IMAD R4, R5, UR9, R4 ;  /* 0x0000000905047c24 */ /* 0x000fe2000f8e0204 */
[----:B------:R-:W-:-:S04]  /*19280*/  LEA R236, P1, R6, R236, 0x1 ;  /* 0x000000ec06ec7211 */ /* 0x000fc800078208ff */
[----:B------:R-:W-:-:S04]  /*19290*/  IADD3 R4, PT, PT, R7, R4, RZ ;  /* 0x0000000407047210 */ /* 0x000fc80007ffe0ff */
[----:B------:R-:W-:Y:S01]  /*192a0*/  LEA.HI.X R237, R6, R237, R4, 0x1, P1 ;  /* 0x000000ed06ed7211 */ /* 0x000fe200008f0c04 */
[----:B------:R-:W-:Y:S06]  /*192b0*/  BRA `(.L_x_969) ;  /* 0x0000000000207947 */ /* 0x000fec0003800000 */
.L_x_968:
[----:B------:R-:W1:Y:S01]  /*192c0*/  LDCU UR10, c[0x0][0x3c0] ;  /* 0x00007800ff0a77ac */ /* 0x000e620008000800 */
[----:B------:R-:W-:Y:S02]  /*192d0*/  UMOV UR8, URZ ;  /* 0x000000ff00087c82 */ /* 0x000fe40008000000 */
[----:B------:R-:W-:Y:S01]  /*192e0*/  IADD3 R3, P1, PT, RZ, -UR8, RZ ;  /* 0x80000008ff037c10 */ /* 0x000fe2000ff3e0ff */
[----:B-1----:R-:W-:-:S06]  /*192f0*/  USHF.L.U32 UR7, UR10, 0x8, URZ ;  /* 0x000000080a077899 */ /* 0x002fcc00080006ff */
[----:B------:R-:W-:-:S05]  /*19300*/  IMAD.X R4, RZ, RZ, ~UR7, P1 ;  /* 0x80000007ff047e24 */ /* 0x000fca00088e06ff */
[----:B------:R-:W-:-:S04]  /*19310*/  SHF.R.S64 R3, R3, 0x1f, R4 ;  /* 0x0000001f03037819 */ /* 0x000fc80000001004 */
[----:B------:R-:W-:-:S04]  /*19320*/  IADD3 R236, P1, PT, R3, R236, RZ ;  /* 0x000000ec03ec7210 */ /* 0x000fc80007f3e0ff */
[----:B------:R-:W-:-:S09]  /*19330*/  LEA.HI.X.SX32 R237, R4, R237, 0x1, P1 ;  /* 0x000000ed04ed7211 */ /* 0x000fd200008f0eff */
.L_x_969:
[----:B------:R-:W1:Y:S01]  /*19340*/  LDCU UR7, c[0x0][0x3c4] ;  /* 0x00007880ff0777ac */ /* 0x000e620008000800 */
[----:B------:R-:W-:Y:S01]  /*19350*/  IMAD.SHL.U32 R229, R227, 0x20, RZ ;  /* 0x00000020e3e57824 */ /* 0x000fe200078e00ff */
[----:B------:R-:W-:Y:S01]  /*19360*/  SHF.R.U32.HI R228, RZ, 0x1, R227 ;  /* 0x00000001ffe47819 */ /* 0x000fe200000116e3 */
[----:B------:R-:W-:Y:S01]  /*19370*/  IMAD.IADD R222, R212, 0x1, R57 ;  /* 0x00000001d4de7824 */ /* 0x000fe200078e0239 */
[----:B------:R-:W-:Y:S01]  /*19380*/  USHF.L.U32 UR9, UR10, 0x5, URZ ;  /* 0x000000050a097899 */ /* 0x000fe200080006ff */
[----:B------:R-:W-:Y:S01]  /*19390*/  LOP3.LUT R56, R67, 0x200, RZ, 0xc0, !PT ;  /* 0x0000020043387812 */ /* 0x000fe200078ec0ff */
[----:B------:R-:W2:Y:S01]  /*193a0*/  LDCU UR8, c[0x0][0x440] ;  /* 0x00008800ff0877ac */ /* 0x000ea20008000800 */
[----:B------:R-:W-:Y:S02]  /*193b0*/  LOP3.LUT R3, R228, 0x8, RZ, 0xc0, !PT ;  /* 0x00000008e4037812 */ /* 0x000fe400078ec0ff */
[----:B------:R-:W-:Y:S02]  /*193c0*/  LOP3.LUT R229, R229, 0x7c00, RZ, 0xc0, !PT ;  /* 0x00007c00e5e57812 */ /* 0x000fe400078ec0ff */
[----:B------:R-:W-:-:S02]  /*193d0*/  IADD3 R6, P2, PT, R236, UR9, RZ ;  /* 0x00000009ec067c10 */ /* 0x000fc4000ff5e0ff */
[----:B------:R-:W-:Y:S02]  /*193e0*/  LOP3.LUT R3, R64, R3, RZ, 0x3c, !PT ;  /* 0x0000000340037212 */ /* 0x000fe400078e3cff */
[----:B------:R-:W-:Y:S02]  /*193f0*/  LOP3.LUT R214, R56, R229, RZ, 0xfc, !PT ;  /* 0x000000e538d67212 */ /* 0x000fe400078efcff */
[----:B------:R-:W-:Y:S01]  /*19400*/  LOP3.LUT P3, RZ, R227, 0x2, RZ, 0xc0, !PT ;  /* 0x00000002e3ff7812 */ /* 0x000fe2000786c0ff */
[----:B-1----:R-:W-:Y:S01]  /*19410*/  USHF.L.U64.HI UR7, UR10, 0x5, UR7 ;  /* 0x000000050a077899 */ /* 0x002fe20008010207 */
[----:B------:R-:W-:Y:S02]  /*19420*/  LOP3.LUT R214, R214, R3, RZ, 0xfc, !PT ;  /* 0x00000003d6d67212 */ /* 0x000fe400078efcff */
[----:B------:R-:W-:Y:S02]  /*19430*/  SEL R223, R188, 0xffffffe0, !P3 ;  /* 0xffffffe0bcdf7807 */ /* 0x000fe40005800000 */
[----:B------:R-:W-:-:S02]  /*19440*/  LEA R214, R214, UR6, 0x1 ;  /* 0x00000006d6d67c11 */ /* 0x000fc4000f8e08ff */
[----:B------:R-:W-:Y:S01]  /*19450*/  IADD3.X R7, PT, PT, R237, UR7, RZ, P2, !PT ;  /* 0x00000007ed077c10 */ /* 0x000fe200097fe4ff */
[--C-:B------:R-:W-:Y:S01]  /*19460*/  IMAD.IADD R59, R212, 0x1, R223.reuse ;  /* 0x00000001d43b7824 */ /* 0x100fe200078e02df */
[----:B------:R-:W-:Y:S01]  /*19470*/  IADD3 R14, P2, PT, R6, UR9, RZ ;  /* 0x00000009060e7c10 */ /* 0x000fe2000ff5e0ff */
[----:B------:R-:W-:Y:S01]  /*19480*/  IMAD.IADD R192, R214, 0x1, R223 ;  /* 0x00000001d6c07824 */ /* 0x000fe200078e02df */
[----:B--2---:R-:W-:Y:S01]  /*19490*/  ISETP.GE.AND P1, PT, R226, UR8, PT ;  /* 0x00000008e2007c0c */ /* 0x004fe2000bf26270 */
[----:B------:R-:W-:Y:S01]  /*194a0*/  IMAD.IADD R224, R214, 0x1, R57 ;  /* 0x00000001d6e07824 */ /* 0x000fe200078e0239 */
[----:B------:R-:W-:Y:S01]  /*194b0*/  IADD3.X R15, PT, PT, R7, UR7, RZ, P2, !PT ;  /* 0x00000007070f7c10 */ /* 0x000fe200097fe4ff */
[----:B------:R-:W-:Y:S01]  /*194c0*/  IMAD.SHL.U32 R57, R227, 0x2, RZ ;  /* 0x00000002e3397824 */ /* 0x000fe200078e00ff */
[----:B------:R-:W-:-:S04]  /*194d0*/  IADD3 R12, P2, PT, R14, UR9, RZ ;  /* 0x000000090e0c7c10 */ /* 0x000fc8000ff5e0ff */
[----:B------:R-:W-:Y:S02]  /*194e0*/  IADD3.X R13, PT, PT, R15, UR7, RZ, P2, !PT ;  /* 0x000000070f0d7c10 */ /* 0x000fe400097fe4ff */
[----:B------:R-:W-:Y:S02]  /*194f0*/  IADD3 R10, P2, PT, R12, UR9, RZ ;  /* 0x000000090c0a7c10 */ /* 0x000fe4000ff5e0ff */
[----:B------:R-:W-:Y:S01]  /*19500*/  LOP3.LUT R57, R57, 0x6, RZ, 0xc0, !PT ;  /* 0x0000000639397812 */ /* 0x000fe200078ec0ff */
[----:B------:R-:W-:Y:S01]  /*19510*/  @!PT LDS RZ, [RZ] ;  /* 0x00000000fffff984 */ /* 0x000fe20000000800 */
[----:B------:R-:W-:Y:S01]  /*19520*/  @!PT LDS RZ, [RZ] ;  /* 0x00000000fffff984 */ /* 0x000fe20000000800 */
[----:B------:R-:W-:Y:S01]  /*19530*/  @!PT LDS RZ, [RZ] ;  /* 0x00000000fffff984 */ /* 0x000fe20000000800 */
[----:B------:R-:W-:Y:S01]  /*19540*/  @!P1 LDGSTS.E.BYPASS.LTC128B.128 [R241+0xa000], desc[UR4][R236.64] ;  /* 0x0a000000ecf19fae */ /* 0x000fe2000b981a04 */
[----:B------:R-:W-:Y:S02]  /*19550*/  IADD3.X R11, PT, PT, R13, UR7, RZ, P2, !PT ;  /* 0x000000070d0b7c10 */ /* 0x000fe400097fe4ff */
[----:B------:R-:W-:Y:S01]  /*19560*/  IADD3 R16, P2, PT, R10, UR9, RZ ;  /* 0x000000090a107c10 */ /* 0x000fe2000ff5e0ff */
[----:B------:R-:W-:Y:S03]  /*19570*/  @P1 STS.128 [R241+0xa000], RZ ;  /* 0x00a000fff1001388 */ /* 0x000fe60000000c00 */
[----:B------:R-:W-:Y:S01]  /*19580*/  IADD3.X R17, PT, PT, R11, UR7, RZ, P2, !PT ;  /* 0x000000070b117c10 */ /* 0x000fe200097fe4ff */
[----:B------:R-:W-:Y:S01]  /*19590*/  @!PT LDS RZ, [RZ] ;  /* 0x00000000fffff984 */ /* 0x000fe20000000800 */
[----:B------:R-:W-:Y:S01]  /*195a0*/  @!PT LDS RZ, [RZ] ;  /* 0x00000000fffff984 */ /* 0x000fe20000000800 */
[----:B------:R-:W-:Y:S01]  /*195b0*/  @!PT LDS RZ, [RZ] ;  /* 0x00000000fffff984 */ /* 0x000fe20000000800 */
[----:B------:R1:W-:Y:S01]  /*195c0*/  @!P1 LDGSTS.E.BYPASS.LTC128B.128 [R241+0xa800], desc[UR4][R6.64] ;  /* 0x0a80000006f19fae */ /* 0x0003e2000b981a04 */
[----:B------:R-:W-:-:S03]  /*195d0*/  IADD3 R4, P2, PT, R16, UR9, RZ ;  /* 0x0000000910047c10 */ /* 0x000fc6000ff5e0ff */
[----:B------:R-:W-:Y:S01]  /*195e0*/  @P1 STS.128 [R241+0xa800], RZ ;  /* 0x00a800fff1001388 */ /* 0x000fe20000000c00 */
[----:B------:R-:W-:Y:S02]  /*195f0*/  IADD3.X R5, PT, PT, R17, UR7, RZ, P2, !PT ;  /* 0x0000000711057c10 */ /* 0x000fe400097fe4ff */
[----:B------:R-:W-:Y:S01]  /*19600*/  IADD3 R8, P2, PT, R4, UR9, RZ ;  /* 0x0000000904087c10 */ /* 0x000fe2000ff5e0ff */
[----:B------:R-:W-:Y:S01]  /*19610*/  @!PT LDS RZ, [RZ] ;  /* 0x00000000fffff984 */ /* 0x000fe20000000800 */
[----:B------:R-:W-:Y:S01]  /*19620*/  @!PT LDS RZ, [RZ] ;  /* 0x00000000fffff984 */ /* 0x000fe20000000800 */
[----:B------:R-:W-:Y:S01]  /*19630*/  @!PT LDS RZ, [RZ] ;  /* 0x00000000fffff984 */ /* 0x000fe20000000800 */
[----:B------:R2:W-:Y:S03]  /*19640*/  @!P1 LDGSTS.E.BYPASS.LTC128B.128 [R241+0xb000], desc[UR4][R14.64] ;  /* 0x0b0000000ef19fae */ /* 0x0005e6000b981a04 */
[----:B------:R-:W-:Y:S01]  /*19650*/  IADD3.X R9, PT, PT, R5, UR7, RZ, P2, !PT ;  /* 0x0000000705097c10 */ /* 0x000fe200097fe4ff */
[----:B------:R-:W-:Y:S04]  /*19660*/  @P1 STS.128 [R241+0xb000], RZ ;  /* 0x00b000fff1001388 */ /* 0x000fe80000000c00 */
[----:B------:R-:W-:Y:S01]  /*19670*/  @!PT LDS RZ, [RZ] ;  /* 0x00000000fffff984 */ /* 0x000fe20000000800 */
[----:B------:R-:W-:Y:S01]  /*19680*/  @!PT LDS RZ, [RZ] ;  /* 0x00000000fffff984 */ /* 0x000fe20000000800 */
[----:B------:R-:W-:Y:S01]  /*19690*/  @!PT LDS RZ, [RZ] ;  /* 0x00000000fffff984 */ /* 0x000fe20000000800 */
[----:B------:R3:W-:Y:S04]  /*196a0*/  @!P1 LDGSTS.E.BYPASS.LTC128B.128 [R241+0xb800], desc[UR4][R12.64] ;  /* 0x0b8000000cf19fae */ /* 0x0007e8000b981a04 */
[----:B------:R-:W-:Y:S04]  /*196b0*/  @P1 STS.128 [R241+0xb800], RZ ;  /* 0x00b800fff1001388 */ /* 0x000fe80000000c00 */
[----:B------:R-:W-:Y:S01]  /*196c0*/  @!PT LDS RZ, [RZ] ;  /* 0x00000000fffff984 */ /* 0x000fe20000000800 */
[----:B------:R-:W-:Y:S01]  /*196d0*/  @!PT LDS RZ, [RZ] ;  /* 0x00000000fffff984 */ /* 0x000fe20000000800 */
[----:B------:R-:W-:Y:S01]  /*196e0*/  @!PT LDS RZ, [RZ] ;  /* 0x00000000fffff984 */ /* 0x000fe20000000800 */
[----:B------:R4:W-:Y:S01]  /*196f0*/  @!P1 LDGSTS.E.BYPASS.LTC128B.128 [R241+0xc000], desc[UR4][R10.64] ;  /* 0x0c0000000af19fae */ /* 0x0009e2000b981a04 */
[----:B-1----:R-:W-:-:S03]  /*19700*/  IADD3 R6, P2, PT, R8, UR9, RZ ;  /* 0x0000000908067c10 */ /* 0x002fc6000ff5e0ff */
[----:B------:R-:W-:Y:S01]  /*19710*/  @P1 STS.128 [R241+0xc000], RZ ;  /* 0x00c000fff1001388 */ /* 0x000fe20000000c00 */
[----:B------:R-:W-:-:S03]  /*19720*/  IADD3.X R7, PT, PT, R9, UR7, RZ, P2, !PT ;  /* 0x0000000709077c10 */ /* 0x000fc600097fe4ff */
[----:B------:R-:W-:Y:S01]  /*19730*/  @!PT LDS RZ, [RZ] ;  /* 0x00000000fffff984 */ /* 0x000fe20000000800 */
[----:B------:R-:W-:Y:S01]  /*19740*/  @!PT LDS RZ, [RZ] ;  /* 0x00000000fffff984 */ /* 0x000fe20000000800 */
[----:B------:R-:W-:Y:S01]  /*19750*/  @!PT LDS RZ, [RZ] ;  /* 0x00000000fffff984 */ /* 0x000fe20000000800 */
[----:B------:R-:W-:Y:S01]  /*19760*/  @!P1 LDGSTS.E.BYPASS.LTC128B.128 [R241+0xc800], desc[UR4][R16.64] ;  /* 0x0c80000010f19fae */ /* 0x000fe2000b981a04 */
[----:B--2---:R-:W-:-:S03]  /*19770*/  IADD3 R14, P2, PT, R6, UR9, RZ ;  /* 0x00000009060e7c10 */ /* 0x004fc6000ff5e0ff */
[----:B------:R-:W-:Y:S01]  /*19780*/  @P1 STS.128 [R241+0xc800], RZ ;  /* 0x00c800fff1001388 */ /* 0x000fe20000000c00 */
[----:B------:R-:W-:-:S03]  /*19790*/  IADD3.X R15, PT, PT, R7, UR7, RZ, P2, !PT ;  /* 0x00000007070f7c10 */ /* 0x000fc600097fe4ff */
[----:B------:R-:W-:Y:S01]  /*197a0*/  @!PT LDS RZ, [RZ] ;  /* 0x00000000fffff984 */ /* 0x000fe20000000800 */
[----:B------:R-:W-:Y:S01]  /*197b0*/  @!PT LDS RZ, [RZ] ;  /* 0x00000000fffff984 */ /* 0x000fe20000000800 */
[----:B------:R-:W-:Y:S01]  /*197c0*/  @!PT LDS RZ, [RZ] ;  /* 0x00000000fffff984 */ /* 0x000fe20000000800 */
[----:B------:R1:W-:Y:S01]  /*197d0*/  @!P1 LDGSTS.E.BYPASS.LTC128B.128 [R241+0xd000], desc[UR4][R4.64] ;  /* 0x0d00000004f19fae */ /* 0x0003e2000b981a04 */
[----:B---3--:R-:W-:-:S03]  /*197e0*/  IADD3 R12, P2, PT, R14, UR9, RZ ;  /* 0x000000090e0c7c10 */ /* 0x008fc6000ff5e0ff */
[----:B------:R-:W-:Y:S01]  /*197f0*/  @P1 STS.128 [R241+0xd000], RZ ;  /* 0x00d000fff1001388 */ /* 0x000fe20000000c00 */
[----:B------:R-:W-:-:S03]  /*19800*/  IADD3.X R13, PT, PT, R15, UR7, RZ, P2, !PT ;  /* 0x000000070f0d7c10 */ /* 0x000fc600097fe4ff */
[----:B------:R-:W-:Y:S01]  /*19810*/  @!PT LDS RZ, [RZ] ;  /* 0x00000000fffff984 */ /* 0x000fe20000000800 */
[----:B------:R-:W-:Y:S01]  /*19820*/  @!PT LDS RZ, [RZ] ;  /* 0x00000000fffff984 */ /* 0x000fe20000000800 */
[----:B------:R-:W-:Y:S01]  /*19830*/  @!PT LDS RZ, [RZ] ;  /* 0x00000000fffff984 */ /* 0x000fe20000000800 */
[----:B------:R2:W-:Y:S01]  /*19840*/  @!P1 LDGSTS.E.BYPASS.LTC128B.128 [R241+0xd800], desc[UR4][R8.64] ;  /* 0x0d80000008f19fae */ /* 0x0005e2000b981a04 */
[----:B----4-:R-:W-:-:S03]  /*19850*/  IADD3 R10, P2, PT, R12, UR9, RZ ;  /* 0x000000090c0a7c10 */ /* 0x010fc6000ff5e0ff */
[----:B------:R-:W-:Y:S01]  /*19860*/  @P1 STS.128 [R241+0xd800], RZ ;  /* 0x00d800fff1001388 */ /* 0x000fe20000000c00 */
[----:B------:R-:W-:-:S03]  /*19870*/  IADD3.X R11, PT, PT, R13, UR7, RZ, P2, !PT ;  /* 0x000000070d0b7c10 */ /* 0x000fc600097fe4ff */
        /* <DEDUP_REMOVED lines=8> */
[----:B------:R-:W-:Y:S01]  /*19900*/  @!P1 LDGSTS.E.BYPASS.LTC128B.128 [R241+0xe800], desc[UR4][R14.64] ;  /* 0x0e8000000ef19fae */ /* 0x000fe2000b981a04 */
[----:B-1----:R-:W-:-:S03]  /*19910*/  IADD3 R4, P2, PT, R10, UR9, RZ ;  /* 0x000000090a047c10 */ /* 0x002fc6000ff5e0ff */
[----:B------:R-:W-:Y:S01]  /*19920*/  @P1 STS.128 [R241+0xe800], RZ ;  /* 0x00e800fff1001388 */ /* 0x000fe20000000c00 */
[----:B------:R-:W-:-:S03]  /*19930*/  IADD3.X R5, PT, PT, R11, UR7, RZ, P2, !PT ;  /* 0x000000070b057c10 */ /* 0x000fc600097fe4ff */
[----:B------:R-:W-:Y:S01]  /*19940*/  @!PT LDS RZ, [RZ] ;  /* 0x00000000fffff984 */ /* 0x000fe20000000800 */
[----:B------:R-:W-:Y:S01]  /*19950*/  @!PT LDS RZ, [RZ] ;  /* 0x00000000fffff984 */ /* 0x000fe20000000800 */
[----:B------:R-:W-:Y:S01]  /*19960*/  @!PT LDS RZ, [RZ] ;  /* 0x00000000fffff984 */ /* 0x000fe20000000800 */
[----:B------:R1:W-:Y:S01]  /*19970*/  @!P1 LDGSTS.E.BYPASS.LTC128B.128 [R241+0xf000], desc[UR4][R12.64] ;  /* 0x0f0000000cf19fae */ /* 0x0003e2000b981a04 */
[----:B--2---:R-:W-:-:S03]  /*19980*/  IADD3 R8, P2, PT, R4, UR9, RZ ;  /* 0x0000000904087c10 */ /* 0x004fc6000ff5e0ff */
[----:B------:R-:W-:Y:S01]  /*19990*/  @P1 STS.128 [R241+0xf000], RZ ;  /* 0x00f000fff1001388 */ /* 0x000fe20000000c00 */
[----:B------:R-:W-:-:S03]  /*199a0*/  IADD3.X R9, PT, PT, R5, UR7, RZ, P2, !PT ;  /* 0x0000000705097c10 */ /* 0x000fc600097fe4ff */
[----:B------:R-:W-:Y:S01]  /*199b0*/  @!PT LDS RZ, [RZ] ;  /* 0x00000000fffff984 */ /* 0x000fe20000000800 */
[----:B------:R-:W-:Y:S01]  /*199c0*/  @!PT LDS RZ, [RZ] ;  /* 0x00000000fffff984 */ /* 0x000fe20000000800 */
[----:B------:R-:W-:Y:S01]  /*199d0*/  @!PT LDS RZ, [RZ] ;  /* 0x00000000fffff984 */ /* 0x000fe20000000800 */
[----:B------:R-:W-:Y:S01]  /*199e0*/  @!P1 LDGSTS.E.BYPASS.LTC128B.128 [R241+0xf800], desc[UR4][R10.64] ;  /* 0x0f8000000af19fae */ /* 0x000fe2000b981a04 */
[----:B---3--:R-:W-:-:S03]  /*199f0*/  IADD3 R6, P2, PT, R8, UR9, RZ ;  /* 0x0000000908067c10 */ /* 0x008fc6000ff5e0ff */
[----:B------:R-:W-:Y:S01]  /*19a00*/  @P1 STS.128 [R241+0xf800], RZ ;  /* 0x00f800fff1001388 */ /* 0x000fe20000000c00 */
[----:B------:R-:W-:-:S03]  /*19a10*/  IADD3.X R7, PT, PT, R9, UR7, RZ, P2, !PT ;  /* 0x0000000709077c10 */ /* 0x000fc600097fe4ff */
[----:B------:R-:W-:Y:S01]  /*19a20*/  @!PT LDS RZ, [RZ] ;  /* 0x00000000fffff984 */ /* 0x000fe20000000800 */
[----:B------:R-:W-:Y:S01]  /*19a30*/  @!PT LDS RZ, [RZ] ;  /* 0x00000000fffff984 */ /* 0x000fe20000000800 */
[----:B------:R-:W-:Y:S01]  /*19a40*/  @!PT LDS RZ, [RZ] ;  /* 0x00000000fffff984 */ /* 0x000fe20000000800 */
[----:B------:R-:W-:Y:S01]  /*19a50*/  @!P1 LDGSTS.E.BYPASS.LTC128B.128 [R241+0x10000], desc[UR4][R4.64] ;  /* 0x1000000004f19fae */ /* 0x000fe2000b981a04 */
[----:B------:R-:W-:-:S03]  /*19a60*/  @!P1 IADD3 R16, P2, PT, R6, UR9, RZ ;  /* 0x0000000906109c10 */ /* 0x000fc6000ff5e0ff */
[----:B------:R-:W-:Y:S01]  /*19a70*/  @P1 STS.128 [R241+0x10000], RZ ;  /* 0x010000fff1001388 */ /* 0x000fe20000000c00 */
[----:B------:R-:W-:-:S03]  /*19a80*/  @!P1 IADD3.X R17, PT, PT, R7, UR7, RZ, P2, !PT ;  /* 0x0000000707119c10 */ /* 0x000fc600097fe4ff */
        /* <DEDUP_REMOVED lines=13> */
[----:B------:R3:W-:Y:S04]  /*19b60*/  @!P1 LDGSTS.E.BYPASS.LTC128B.128 [R241+0x11800], desc[UR4][R16.64] ;  /* 0x1180000010f19fae */ /* 0x0007e8000b981a04 */
[----:B------:R-:W-:Y:S04]  /*19b70*/  @P1 STS.128 [R241+0x11800], RZ ;  /* 0x011800fff1001388 */ /* 0x000fe80000000c00 */
[----:B------:R-:W-:Y:S04]  /*19b80*/  LDSM.16.M88.4 R72, [R214] ;  /* 0x00000000d648783b */ /* 0x000fe80000000200 */
[----:B------:R-:W4:Y:S04]  /*19b90*/  LDSM.16.M88.4 R52, [R212+0x2000] ;  /* 0x00200000d434783b */ /* 0x000f280000000200 */
[----:B------:R-:W5:Y:S04]  /*19ba0*/  LDSM.16.M88.4 R44, [R212+0x2800] ;  /* 0x00280000d42c783b */ /* 0x000f680000000200 */
[----:B------:R-:W3:Y:S04]  /*19bb0*/  LDSM.16.M88.4 R36, [R212+0x3000] ;  /* 0x00300000d424783b */ /* 0x000ee80000000200 */
[----:B------:R-:W3:Y:S04]  /*19bc0*/  LDSM.16.M88.4 R28, [R212+0x3800] ;  /* 0x00380000d41c783b */ /* 0x000ee80000000200 */
[----:B------:R-:W3:Y:S04]  /*19bd0*/  LDSM.16.M88.4 R20, [R212+0x4000] ;  /* 0x00400000d414783b */ /* 0x000ee80000000200 */
[----:B-1----:R-:W1:Y:S04]  /*19be0*/  LDSM.16.M88.4 R12, [R212+0x4800] ;  /* 0x00480000d40c783b */ /* 0x002e680000000200 */
[----:B--2---:R-:W2:Y:S04]  /*19bf0*/  LDSM.16.M88.4 R4, [R212+0x5000] ;  /* 0x00500000d404783b */ /* 0x004ea80000000200 */
[----:B------:R-:W2:Y:S04]  /*19c00*/  LDSM.16.M88.4 R168, [R212+0x5800] ;  /* 0x00580000d4a8783b */ /* 0x000ea80000000200 */
[----:B------:R-:W2:Y:S04]  /*19c10*/  LDSM.16.M88.4 R128, [R212+0x6000] ;  /* 0x00600000d480783b */ /* 0x000ea80000000200 */
[----:B------:R-:W2:Y:S04]  /*19c20*/  LDSM.16.M88.4 R120, [R212+0x6800] ;  /* 0x00680000d478783b */ /* 0x000ea80000000200 */
[----:B------:R-:W2:Y:S01]  /*19c30*/  LDSM.16.M88.4 R112, [R212+0x7000] ;  /* 0x00700000d470783b */ /* 0x000ea20000000200 */
[C---:B----4-:R-:W-:Y:S03]  /*19c40*/  HMMA.16816.F32.BF16 R60, R72.reuse, R52, RZ ;  /* 0x00000034483c723c */ /* 0x050fe600000418ff */
[----:B------:R-:W4:Y:S04]  /*19c50*/  LDSM.16.M88.4 R104, [R212+0x7800] ;  /* 0x00780000d468783b */ /* 0x000f280000000200 */
[----:B------:R-:W4:Y:S01]  /*19c60*/  LDSM.16.M88.4 R96, [R212+0x8000] ;  /* 0x00800000d460783b */ /* 0x000f220000000200 */
[C---:B-----5:R-:W-:Y:S03]  /*19c70*/  HMMA.16816.F32.BF16 R48, R72.reuse, R44, RZ ;  /* 0x0000002c4830723c */ /* 0x060fe600000418ff */
[----:B------:R-:W5:Y:S04]  /*19c80*/  LDSM.16.M88.4 R88, [R212+0x8800] ;  /* 0x00880000d458783b */ /* 0x000f680000000200 */
[----:B------:R-:W5:Y:S01]  /*19c90*/  LDSM.16.M88.4 R80, [R212+0x9000] ;  /* 0x00900000d450783b */ /* 0x000f620000000200 */
[C---:B---3--:R-:W-:Y:S03]  /*19ca0*/  HMMA.16816.F32.BF16 R40, R72.reuse, R36, RZ ;  /* 0x000000244828723c */ /* 0x048fe600000418ff */
[----:B------:R-:W3:Y:S04]  /*19cb0*/  LDSM.16.M88.4 R64, [R212+0x9800] ;  /* 0x00980000d440783b */ /* 0x000ee80000000200 */
[----:B------:R-:W-:Y:S01]  /*19cc0*/  LDSM.16.M88.4 R192, [R192] ;  /* 0x00000000c0c0783b */ /* 0x000fe20000000200 */
[C---:B------:R-:W-:Y:S03]  /*19cd0*/  HMMA.16816.F32.BF16 R32, R72.reuse, R28, RZ ;  /* 0x0000001c4820723c */ /* 0x040fe600000418ff */
[----:B------:R-:W3:Y:S04]  /*19ce0*/  LDSM.16.M88.4 R180, [R59+0x3800] ;  /* 0x003800003bb4783b */ /* 0x000ee80000000200 */
[----:B------:R-:W3:Y:S01]  /*19cf0*/  LDSM.16.M88.4 R68, [R59+0x6000] ;  /* 0x006000003b44783b */ /* 0x000ee20000000200 */
[C---:B------:R-:W-:Y:S03]  /*19d00*/  HMMA.16816.F32.BF16 R24, R72.reuse, R20, RZ ;  /* 0x000000144818723c */ /* 0x040fe600000418ff */
[----:B------:R-:W3:Y:S04]  /*19d10*/  LDSM.16.M88.4 R184, [R59+0x5800] ;  /* 0x005800003bb8783b */ /* 0x000ee80000000200 */
[----:B------:R-:W-:Y:S01]  /*19d20*/  LDSM.16.M88.4 R200, [R59+0x3000] ;  /* 0x003000003bc8783b */ /* 0x000fe20000000200 */
[C---:B-1----:R-:W-:Y:S03]  /*19d30*/  HMMA.16816.F32.BF16 R16, R72.reuse, R12, RZ ;  /* 0x0000000c4810723c */ /* 0x042fe600000418ff */
[----:B------:R-:W-:Y:S04]  /*19d40*/  LDSM.16.M88.4 R176, [R59+0x4000] ;  /* 0x004000003bb0783b */ /* 0x000fe80000000200 */
[----:B------:R-:W-:Y:S01]  /*19d50*/  LDSM.16.M88.4 R204, [R59+0x2800] ;  /* 0x002800003bcc783b */ /* 0x000fe20000000200 */
[C---:B--2---:R-:W-:Y:S03]  /*19d60*/  HMMA.16816.F32.BF16 R8, R72.reuse, R4, RZ ;  /* 0x000000044808723c */ /* 0x044fe600000418ff */
[----:B------:R-:W-:Y:S04]  /*19d70*/  LDSM.16.M88.4 R196, [R59+0x4800] ;  /* 0x004800003bc4783b */ /* 0x000fe80000000200 */
[----:B------:R-:W-:Y:S01]  /*19d80*/  LDSM.16.M88.4 R188, [R59+0x5000] ;  /* 0x005000003bbc783b */ /* 0x000fe20000000200 */
[C---:B------:R-:W-:Y:S03]  /*19d90*/  HMMA.16816.F32.BF16 R172, R72.reuse, R168, RZ ;  /* 0x000000a848ac723c */ /* 0x040fe600000418ff */
[----:B------:R-:W-:Y:S04]  /*19da0*/  LDSM.16.M88.4 R212, [R224] ;  /* 0x00000000e0d4783b */ /* 0x000fe80000000200 */
[----:B------:R-:W-:Y:S01]  /*19db0*/  LDSM.16.M88.4 R208, [R59+0x2000] ;  /* 0x002000003bd0783b */ /* 0x000fe20000000200 */
[C---:B------:R-:W-:Y:S03]  /*19dc0*/  HMMA.16816.F32.BF16 R164, R72.reuse, R128, RZ ;  /* 0x0000008048a4723c */ /* 0x040fe600000418ff */
[----:B------:R-:W-:Y:S04]  /*19dd0*/  LDSM.16.M88.4 R216, [R222+0x5000] ;  /* 0x00500000ded8783b */ /* 0x000fe80000000200 */
[----:B------:R-:W0:Y:S01]  /*19de0*/  LDGDEPBAR ;  /* 0x00000000000079af */ /* 0x000e220000000000 */
[C---:B------:R-:W-:Y:S08]  /*19df0*/  HMMA.16816.F32.BF16 R124, R72.reuse, R120, RZ ;  /* 0x00000078487c723c */ /* 0x040ff000000418ff */
        /* <DEDUP_REMOVED lines=20> */
[C---:B---3--:R-:W-:Y:S08]  /*19f40*/  HMMA.16816.F32.BF16 R76, R72.reuse, R64, RZ ;  /* 0x00000040484c723c */ /* 0x048ff000000418ff */
        /* <DEDUP_REMOVED lines=9> */
[C---:B-1----:R-:W-:Y:S08]  /*19fe0*/  HMMA.16816.F32.BF16 R124, R192.reuse, R64, R124 ;  /* 0x00000040c07c723c */ /* 0x042ff0000004187c */
[C---:B------:R-:W-:Y:S01]  /*19ff0*/  HMMA.16816.F32.BF16 R120, R192.reuse, R66, R120 ;  /* 0x00000042c078723c */ /* 0x040fe20000041878 */
[----:B------:R-:W1:Y:S07]  /*1a000*/  LDSM.16.M88.4 R64, [R59+0x8800] ;  /* 0x008800003b40783b */ /* 0x000e6e0000000200 */
[C---:B--2---:R-:W-:Y:S08]  /*1a010*/  HMMA.16816.F32.BF16 R116, R192.reuse, R180, R116 ;  /* 0x000000b4c074723c */ /* 0x044ff00000041874 */
[C---:B------:R-:W-:Y:S01]  /*1a020*/  HMMA.16816.F32.BF16 R112, R192.reuse, R182, R112 ;  /* 0x000000b6c070723c */ /* 0x040fe20000041870 */
[----:B------:R-:W2:Y:S07]  /*1a030*/  LDSM.16.M88.4 R180, [R222+0x3000] ;  /* 0x00300000deb4783b */ /* 0x000eae0000000200 */
[C---:B---3--:R-:W-:Y:S08]  /*1a040*/  HMMA.16816.F32.BF16 R100, R192.reuse, R68, R100 ;  /* 0x00000044c064723c */ /* 0x048ff00000041864 */
[C---:B------:R-:W-:Y:S01]  /*1a050*/  HMMA.16816.F32.BF16 R96, R192.reuse, R70, R96 ;  /* 0x00000046c060723c */ /* 0x040fe20000041860 */
[----:B------:R-:W3:Y:S07]  /*1a060*/  LDSM.16.M88.4 R68, [R222+0x4000] ;  /* 0x00400000de44783b */ /* 0x000eee0000000200 */
[C---:B------:R-:W-:Y:S01]  /*1a070*/  HMMA.16816.F32.BF16 R168, R192.reuse, R186, R168 ;  /* 0x000000bac0a8723c */ /* 0x040fe200000418a8 */
[----:B------:R-:W-:Y:S07]  /*1a080*/  LDSM.16.M88.4 R184, [R222+0x2800] ;  /* 0x00280000deb8783b */ /* 0x000fee0000000200 */
[C---:B-1----:R-:W-:Y:S08]  /*1a090*/  HMMA.16816.F32.BF16 R92, R192.reuse, R64, R92 ;  /* 0x00000040c05c723c */ /* 0x042ff0000004185c */
[C---:B------:R-:W-:Y:S01]  /*1a0a0*/  HMMA.16816.F32.BF16 R88, R192.reuse, R66, R88 ;  /* 0x00000042c058723c */ /* 0x040fe20000041858 */
[----:B------:R-:W1:Y:S07]  /*1a0b0*/  LDSM.16.M88.4 R64, [R222+0x4800] ;  /* 0x00480000de40783b */ /* 0x000e6e0000000200 */
[C---:B------:R-:W-:Y:S08]  /*1a0c0*/  HMMA.16816.F32.BF16 R40, R192.reuse, R200, R40 ;  /* 0x000000c8c028723c */ /* 0x040ff00000041828 */
[C---:B------:R-:W-:Y:S01]  /*1a0d0*/  HMMA.16816.F32.BF16 R36, R192.reuse, R202, R36 ;  /* 0x000000cac024723c */ /* 0x040fe20000041824 */
[----:B------:R-:W4:Y:S07]  /*1a0e0*/  LDSM.16.M88.4 R200, [R59+0x9000] ;  /* 0x009000003bc8783b */ /* 0x000f2e0000000200 */
[C---:B------:R-:W-:Y:S08]  /*1a0f0*/  HMMA.16816.F32.BF16 R24, R192.reuse, R176, R24 ;  /* 0x000000b0c018723c */ /* 0x040ff00000041818 */
[C---:B------:R-:W-:Y:S08]  /*1a100*/  HMMA.16816.F32.BF16 R48, R192.reuse, R204, R48 ;  /* 0x000000ccc030723c */ /* 0x040ff00000041830 */
[C---:B------:R-:W-:Y:S01]  /*1a110*/  HMMA.16816.F32.BF16 R44, R192.reuse, R206, R44 ;  /* 0x000000cec02c723c */ /* 0x040fe2000004182c */
[----:B------:R-:W5:Y:S07]  /*1a120*/  LDSM.16.M88.4 R204, [R222+0x6000] ;  /* 0x00600000decc783b */ /* 0x000f6e0000000200 */
[C---:B------:R-:W-:Y:S01]  /*1a130*/  HMMA.16816.F32.BF16 R20, R192.reuse, R178, R20 ;  /* 0x000000b2c014723c */ /* 0x040fe20000041814 */
[----:B------:R-:W5:Y:S07]  /*1a140*/  LDSM.16.M88.4 R176, [R59+0x7800] ;  /* 0x007800003bb0783b */ /* 0x000f6e0000000200 */
        /* <DEDUP_REMOVED lines=9> */
[----:B---3--:R-:W-:Y:S01]  /*1a1e0*/  HMMA.16816.F32.BF16 R24, R212, R68, R24 ;  /* 0x00000044d418723c */ /* 0x008fe20000041818 */
[----:B------:R-:W-:-:S02]  /*1a1f0*/  IMAD.IADD R68, R223, 0x1, R224 ;  /* 0x00000001df447824 */ /* 0x000fc400078e02e0 */
[----:B------:R-:W-:-:S05]  /*1a200*/  IMAD.IADD R223, R223, 0x1, R222 ;  /* 0x00000001dfdf7824 */ /* 0x000fca00078e02de */
[C---:B------:R-:W-:Y:S01]  /*1a210*/  HMMA.16816.F32.BF16 R20, R212.reuse, R70, R20 ;  /* 0x00000046d414723c */ /* 0x040fe20000041814 */
[----:B------:R-:W-:Y:S07]  /*1a220*/  LDSM.16.M88.4 R68, [R68] ;  /* 0x000000004444783b */ /* 0x000fee0000000200 */
[C---:B-1----:R-:W-:Y:S08]  /*1a230*/  HMMA.16816.F32.BF16 R16, R212.reuse, R64, R16 ;  /* 0x00000040d410723c */ /* 0x042ff00000041810 */
[----:B------:R-:W-:Y:S01]  /*1a240*/  HMMA.16816.F32.BF16 R12, R212, R66, R12 ;  /* 0x00000042d40c723c */ /* 0x000fe2000004180c */
[----:B------:R-:W1:Y:S07]  /*1a250*/  LDSM.16.M88.4 R64, [R223+0x2000] ;  /* 0x00200000df40783b */ /* 0x000e6e0000000200 */
[----:B------:R-:W-:Y:S08]  /*1a260*/  HMMA.16816.F32.BF16 R60, R192, R208, R60 ;  /* 0x000000d0c03c723c */ /* 0x000ff0000004183c */
[C---:B------:R-:W-:Y:S08]  /*1a270*/  HMMA.16816.F32.BF16 R48, R212.reuse, R184, R48 ;  /* 0x000000b8d430723c */ /* 0x040ff00000041830 */
[----:B------:R-:W-:Y:S01]  /*1a280*/  HMMA.16816.F32.BF16 R44, R212, R186, R44 ;  /* 0x000000bad42c723c */ /* 0x000fe2000004182c */
[----:B------:R-:W3:Y:S07]  /*1a290*/  LDSM.16.M88.4 R184, [R222+0x8800] ;  /* 0x00880000deb8783b */ /* 0x000eee0000000200 */
[C---:B------:R-:W-:Y:S01]  /*1a2a0*/  HMMA.16816.F32.BF16 R52, R192.reuse, R210, R52 ;  /* 0x000000d2c034723c */ /* 0x040fe20000041834 */
[----:B------:R-:W-:Y:S07]  /*1a2b0*/  LDSM.16.M88.4 R208, [R222+0x5800] ;  /* 0x00580000ded0783b */ /* 0x000fee0000000200 */
[C---:B----4-:R-:W-:Y:S08]  /*1a2c0*/  HMMA.16816.F32.BF16 R84, R192.reuse, R200, R84 ;  /* 0x000000c8c054723c */ /* 0x050ff00000041854 */
[----:B------:R-:W-:Y:S01]  /*1a2d0*/  HMMA.16816.F32.BF16 R80, R192, R202, R80 ;  /* 0x000000cac050723c */ /* 0x000fe20000041850 */
[----:B------:R-:W-:Y:S07]  /*1a2e0*/  LDSM.16.M88.4 R200, [R222+0x6800] ;  /* 0x00680000dec8783b */ /* 0x000fee0000000200 */
[C---:B-----5:R-:W-:Y:S08]  /*1a2f0*/  HMMA.16816.F32.BF16 R164, R212.reuse, R204, R164 ;  /* 0x000000ccd4a4723c */ /* 0x060ff000000418a4 */
[----:B------:R-:W-:Y:S01]  /*1a300*/  HMMA.16816.F32.BF16 R128, R212, R206, R128 ;  /* 0x000000ced480723c */ /* 0x000fe20000041880 */
[----:B------:R-:W4:Y:S07]  /*1a310*/  LDSM.16.M88.4 R204, [R223+0x2800] ;  /* 0x00280000dfcc783b */ /* 0x000f2e0000000200 */
[C---:B------:R-:W-:Y:S08]  /*1a320*/  HMMA.16816.F32.BF16 R108, R192.reuse, R176, R108 ;  /* 0x000000b0c06c723c */ /* 0x040ff0000004186c */
[C---:B------:R-:W-:Y:S01]  /*1a330*/  HMMA.16816.F32.BF16 R104, R192.reuse, R178, R104 ;  /* 0x000000b2c068723c */ /* 0x040fe20000041868 */
[----:B------:R-:W-:Y:S07]  /*1a340*/  LDSM.16.M88.4 R176, [R222+0x3800] ;  /* 0x00380000deb0783b */ /* 0x000fee0000000200 */
[C---:B------:R-:W-:Y:S08]  /*1a350*/  HMMA.16816.F32.BF16 R76, R192.reuse, R196, R76 ;  /* 0x000000c4c04c723c */ /* 0x040ff0000004184c */
[----:B------:R-:W-:Y:S01]  /*1a360*/  HMMA.16816.F32.BF16 R72, R192, R198, R72 ;  /* 0x000000c6c048723c */ /* 0x000fe20000041848 */
[----:B------:R-:W5:Y:S04]  /*1a370*/  LDSM.16.M88.4 R192, [R222+0x7800] ;  /* 0x00780000dec0783b */ /* 0x000f680000000200 */
[----:B------:R-:W-:Y:S03]  /*1a380*/  LDSM.16.M88.4 R196, [R222+0x7000] ;  /* 0x00700000dec4783b */ /* 0x000fe60000000200 */
[C---:B------:R-:W-:Y:S08]  /*1a390*/  HMMA.16816.F32.BF16 R60, R212.reuse, R188, R60 ;  /* 0x000000bcd43c723c */ /* 0x040ff0000004183c */
[C---:B------:R-:W-:Y:S01]  /*1a3a0*/  HMMA.16816.F32.BF16 R52, R212.reuse, R190, R52 ;  /* 0x000000bed434723c */ /* 0x040fe20000041834 */
[----:B------:R-:W5:Y:S07]  /*1a3b0*/  LDSM.16.M88.4 R188, [R222+0x8000] ;  /* 0x00800000debc783b */ /* 0x000f6e0000000200 */
[C---:B--2---:R-:W-:Y:S08]  /*1a3c0*/  HMMA.16816.F32.BF16 R84, R212.reuse, R180, R84 ;  /* 0x000000b4d454723c */ /* 0x044ff00000041854 */
[----:B------:R-:W-:Y:S01]  /*1a3d0*/  HMMA.16816.F32.BF16 R80, R212, R182, R80 ;  /* 0x000000b6d450723c */ /* 0x000fe20000041850 */
[----:B------:R-:W2:Y:S07]  /*1a3e0*/  LDSM.16.M88.4 R180, [R223+0x3000] ;  /* 0x00300000dfb4783b */ /* 0x000eae0000000200 */
[----:B-1----:R-:W-:Y:S08]  /*1a3f0*/  HMMA.16816.F32.BF16 R60, R68, R64, R60 ;  /* 0x00000040443c723c */ /* 0x002ff0000004183c */
[----:B---3--:R-:W-:Y:S01]  /*1a400*/  HMMA.16816.F32.BF16 R92, R212, R184, R92 ;  /* 0x000000b8d45c723c */ /* 0x008fe2000004185c */
[----:B------:R-:W-:-:S05]  /*1a410*/  PRMT R185, R57, 0x6540, R58 ;  /* 0x0000654039b97816 */ /* 0x000fca000000003a */
[C---:B------:R-:W-:Y:S02]  /*1a420*/  VIADD R59, R185.reuse, 0xfffffe00 ;  /* 0xfffffe00b93b7836 */ /* 0x040fe40000000000 */
[C---:B------:R-:W-:Y:S01]  /*1a430*/  HMMA.16816.F32.BF16 R52, R68.reuse, R66, R52 ;  /* 0x000000424434723c */ /* 0x040fe20000041834 */
[----:B------:R-:W-:Y:S01]  /*1a440*/  VIADD R57, R185, 0xfffffe01 ;  /* 0xfffffe01b9397836 */ /* 0x000fe20000000000 */
[----:B------:R-:W1:Y:S01]  /*1a450*/  LDSM.16.M88.4 R64, [R223+0x3800] ;  /* 0x00380000df40783b */ /* 0x000e620000000200 */
[CC--:B------:R-:W-:Y:S02]  /*1a460*/  ISETP.GE.AND P3, PT, R59.reuse, R220.reuse, PT ;  /* 0x000000dc3b00720c */ /* 0x0c0fe40003f66270 */
[-C--:B------:R-:W-:Y:S01]  /*1a470*/  ISETP.GE.AND P2, PT, R59, R221.reuse, PT ;  /* 0x000000dd3b00720c */ /* 0x080fe20003f46270 */
[----:B------:R-:W-:Y:S01]  /*1a480*/  VIADD R59, R185, 0xfffffe08 ;  /* 0xfffffe08b93b7836 */ /* 0x000fe20000000000 */
[C---:B------:R-:W-:Y:S01]  /*1a490*/  ISETP.GE.AND P4, PT, R57.reuse, R221, PT ;  /* 0x000000dd3900720c */ /* 0x040fe20003f86270 */
[----:B----4-:R-:W-:Y:S01]  /*1a4a0*/  HMMA.16816.F32.BF16 R48, R68, R204, R48 ;  /* 0x000000cc4430723c */ /* 0x010fe20000041830 */
[-C--:B------:R-:W-:Y:S01]  /*1a4b0*/  ISETP.GE.AND P5, PT, R57, R220.reuse, PT ;  /* 0x000000dc3900720c */ /* 0x080fe20003fa6270 */
[----:B------:R-:W-:Y:S01]  /*1a4c0*/  VIADD R57, R185, 0xfffffe10 ;  /* 0xfffffe10b9397836 */ /* 0x000fe20000000000 */
[----:B------:R-:W-:-:S05]  /*1a4d0*/  ISETP.GE.AND P6, PT, R59, R220, PT ;  /* 0x000000dc3b00720c */ /* 0x000fca0003fc6270 */
[----:B-----5:R-:W-:Y:S01]  /*1a4e0*/  HMMA.16816.F32.BF16 R108, R212, R192, R108 ;  /* 0x000000c0d46c723c */ /* 0x020fe2000004186c */
[----:B------:R-:W-:Y:S02]  /*1a4f0*/  FSEL R192, R60, -INF , !P3 ;  /* 0xff8000003cc07808 */ /* 0x000fe40005800000 */
[----:B------:R-:W-:Y:S01]  /*1a500*/  ISETP.GE.AND P3, PT, R59, R221, PT ;  /* 0x000000dd3b00720c */ /* 0x000fe20003f66270 */
[----:B------:R-:W-:-:S04]  /*1a510*/  VIADD R59, R185, 0xfffffe09 ;  /* 0xfffffe09b93b7836 */ /* 0x000fc80000000000 */
[----:B------:R-:W-:Y:S01]  /*1a520*/  HMMA.16816.F32.BF16 R100, R212, R188, R100 ;  /* 0x000000bcd464723c */ /* 0x000fe20000041864 */
[----:B------:R-:W-:Y:S02]  /*1a530*/  FSEL R189, R62, -INF , !P2 ;  /* 0xff8000003ebd7808 */ /* 0x000fe40005000000 */
[----:B------:R-:W-:-:S05]  /*1a540*/  ISETP.GE.AND P2, PT, R59, R221, PT ;  /* 0x000000dd3b00720c */ /* 0x000fca0003f46270 */
[----:B------:R-:W-:Y:S01]  /*1a550*/  HMMA.16816.F32.BF16 R96, R212, R190, R96 ;  /* 0x000000bed460723c */ /* 0x000fe20000041860 */
[----:B------:R-:W-:Y:S02]  /*1a560*/  FSEL R191, R63, -INF , !P4 ;  /* 0xff8000003fbf7808 */ /* 0x000fe40006000000 */
[----:B------:R-:W-:Y:S01]  /*1a570*/  ISETP.GE.AND P4, PT, R59, R220, PT ;  /* 0x000000dc3b00720c */ /* 0x000fe20003f86270 */
[----:B------:R-:W-:-:S03]  /*1a580*/  VIADD R59, R185, 0xfffffe11 ;  /* 0xfffffe11b93b7836 */ /* 0x000fc60000000000 */
[----:B------:R-:W-:Y:S01]  /*1a590*/  FSEL R204, R53, -INF , !P4 ;  /* 0xff80000035cc7808 */ /* 0x000fe20006000000 */
[----:B------:R-:W-:Y:S08]  /*1a5a0*/  HMMA.16816.F32.BF16 R44, R68, R206, R44 ;  /* 0x000000ce442c723c */ /* 0x000ff0000004182c */
[----:B------:R-:W-:Y:S01]  /*1a5b0*/  HMMA.16816.F32.BF16 R124, R212, R200, R124 ;  /* 0x000000c8d47c723c */ /* 0x000fe2000004187c */
[----:B------:R-:W-:-:S02]  /*1a5c0*/  FSEL R201, R54, -INF , !P3 ;  /* 0xff80000036c97808 */ /* 0x000fc40005800000 */
[----:B------:R-:W-:-:S04]  /*1a5d0*/  ISETP.GE.AND P3, PT, R59, R220, PT ;  /* 0x000000dc3b00720c */ /* 0x000fc80003f66270 */
[----:B------:R-:W-:Y:S01]  /*1a5e0*/  FSEL R242, R49, -INF , !P3 ;  /* 0xff80000031f27808 */ /* 0x000fe20005800000 */
[C---:B------:R-:W-:Y:S01]  /*1a5f0*/  HMMA.16816.F32.BF16 R120, R212.reuse, R202, R120 ;  /* 0x000000cad478723c */ /* 0x040fe20000041878 */
[----:B------:R-:W-:Y:S01]  /*1a600*/  FSEL R202, R52, -INF , !P6 ;  /* 0xff80000034ca7808 */ /* 0x000fe20007000000 */
[----:B------:R-:W-:Y:S01]  /*1a610*/  VIADD R49, R185, 0xfffffe21 ;  /* 0xfffffe21b9317836 */ /* 0x000fe20000000000 */
[----:B------:R-:W-:Y:S02]  /*1a620*/  FSEL R203, R55, -INF , !P2 ;  /* 0xff80000037cb7808 */ /* 0x000fe40005000000 */
[----:B------:R-:W3:Y:S01]  /*1a630*/  LDSM.16.M88.4 R52, [R223+0x4000] ;  /* 0x00400000df34783b */ /* 0x000ee20000000200 */
[----:B------:R-:W-:Y:S02]  /*1a640*/  ISETP.GE.AND P6, PT, R57, R220, PT ;  /* 0x000000dc3900720c */ /* 0x000fe40003fc6270 */
[----:B------:R-:W-:Y:S01]  /*1a650*/  HMMA.16816.F32.BF16 R104, R212, R194, R104 ;  /* 0x000000c2d468723c */ /* 0x000fe20000041868 */
[----:B------:R-:W-:-:S02]  /*1a660*/  FSEL R194, R61, -INF , !P5 ;  /* 0xff8000003dc27808 */ /* 0x000fc40006800000 */
[-C--:B------:R-:W-:Y:S01]  /*1a670*/  ISETP.GE.AND P5, PT, R57, R221.reuse, PT ;  /* 0x000000dd3900720c */ /* 0x080fe20003fa6270 */
[----:B------:R-:W-:Y:S01]  /*1a680*/  VIADD R57, R185, 0xfffffe18 ;  /* 0xfffffe18b9397836 */ /* 0x000fe20000000000 */
[-C--:B------:R-:W-:Y:S02]  /*1a690*/  ISETP.GE.AND P2, PT, R59, R221.reuse, PT ;  /* 0x000000dd3b00720c */ /* 0x080fe40003f46270 */
[----:B------:R-:W-:Y:S01]  /*1a6a0*/  FSEL R63, R50, -INF , !P5 ;  /* 0xff800000323f7808 */ /* 0x000fe20006800000 */
[----:B--2---:R-:W-:Y:S01]  /*1a6b0*/  HMMA.16816.F32.BF16 R40, R68, R180, R40 ;  /* 0x000000b44428723c */ /* 0x004fe20000041828 */
[C---:B------:R-:W-:Y:S01]  /*1a6c0*/  VIADD R50, R185.reuse, 0xfffffe19 ;  /* 0xfffffe19b9327836 */ /* 0x040fe20000000000 */
[----:B------:R-:W-:Y:S01]  /*1a6d0*/  FSEL R244, R48, -INF , !P6 ;  /* 0xff80000030f47808 */ /* 0x000fe20007000000 */
[----:B------:R-:W-:Y:S01]  /*1a6e0*/  VIADD R48, R185, 0xfffffe20 ;  /* 0xfffffe20b9307836 */ /* 0x000fe20000000000 */
[----:B------:R-:W-:Y:S02]  /*1a6f0*/  ISETP.GE.AND P4, PT, R57, R221, PT ;  /* 0x000000dd3900720c */ /* 0x000fe40003f86270 */
[----:B------:R-:W-:-:S02]  /*1a700*/  FSEL R61, R51, -INF , !P2 ;  /* 0xff800000333d7808 */ /* 0x000fc40005000000 */
[----:B------:R-:W-:Y:S01]  /*1a710*/  HMMA.16816.F32.BF16 R32, R212, R176, R32 ;  /* 0x000000b0d420723c */ /* 0x000fe20000041820 */
[-C--:B------:R-:W-:Y:S02]  /*1a720*/  ISETP.GE.AND P6, PT, R57, R220.reuse, PT ;  /* 0x000000dc3900720c */ /* 0x080fe40003fc6270 */
[C---:B------:R-:W-:Y:S02]  /*1a730*/  ISETP.GE.AND P3, PT, R50.reuse, R220, PT ;  /* 0x000000dc3200720c */ /* 0x040fe40003f66270 */
[-C--:B------:R-:W-:Y:S02]  /*1a740*/  ISETP.GE.AND P2, PT, R50, R221.reuse, PT ;  /* 0x000000dd3200720c */ /* 0x080fe40003f46270 */
[----:B------:R-:W-:Y:S01]  /*1a750*/  FSEL R225, R46, -INF , !P4 ;  /* 0xff8000002ee17808 */ /* 0x000fe20006000000 */
[----:B------:R-:W-:Y:S01]  /*1a760*/  HMMA.16816.F32.BF16 R36, R68, R182, R36 ;  /* 0x000000b64424723c */ /* 0x000fe20000041824 */
[----:B------:R-:W-:Y:S02]  /*1a770*/  FSEL R60, R44, -INF , !P6 ;  /* 0xff8000002c3c7808 */ /* 0x000fe40007000000 */
[----:B------:R-:W-:-:S02]  /*1a780*/  ISETP.GE.AND P4, PT, R48, R221, PT ;  /* 0x000000dd3000720c */ /* 0x000fc40003f86270 */
[----:B------:R-:W-:Y:S02]  /*1a790*/  FSEL R62, R45, -INF , !P3 ;  /* 0xff8000002d3e7808 */ /* 0x000fe40005800000 */
[-C--:B------:R-:W-:Y:S01]  /*1a7a0*/  ISETP.GE.AND P5, PT, R48, R220.reuse, PT ;  /* 0x000000dc3000720c */ /* 0x080fe20003fa6270 */
[C---:B------:R-:W-:Y:S01]  /*1a7b0*/  HMMA.16816.F32.BF16 R4, R212.reuse, R218, R4 ;  /* 0x000000dad404723c */ /* 0x040fe20000041804 */
[----:B------:R-:W-:Y:S01]  /*1a7c0*/  FSEL R219, R47, -INF , !P2 ;  /* 0xff8000002fdb7808 */ /* 0x000fe20005000000 */
[----:B------:R-:W-:Y:S01]  /*1a7d0*/  VIADD R48, R185, 0xfffffe28 ;  /* 0xfffffe28b9307836 */ /* 0x000fe20000000000 */
[----:B------:R-:W2:Y:S01]  /*1a7e0*/  LDSM.16.M88.4 R44, [R223+0x4800] ;  /* 0x00480000df2c783b */ /* 0x000ea20000000200 */
[CC--:B------:R-:W-:Y:S02]  /*1a7f0*/  ISETP.GE.AND P3, PT, R49.reuse, R220.reuse, PT ;  /* 0x000000dc3100720c */ /* 0x0c0fe40003f66270 */
[----:B------:R-:W-:Y:S02]  /*1a800*/  ISETP.GE.AND P2, PT, R49, R221, PT ;  /* 0x000000dd3100720c */ /* 0x000fe40003f46270 */
[----:B------:R-:W-:Y:S01]  /*1a810*/  HMMA.16816.F32.BF16 R28, R212, R178, R28 ;  /* 0x000000b2d41c723c */ /* 0x000fe2000004181c */
[----:B------:R-:W-:Y:S01]  /*1a820*/  FSEL R240, R40, -INF , !P5 ;  /* 0xff80000028f07808 */ /* 0x000fe20006800000 */
[----:B------:R4:W-:Y:S01]  /*1a830*/  LDSM.16.M88.4 R176, [R222+0x9800] ;  /* 0x00980000deb0783b */ /* 0x0009e20000000200 */
[----:B------:R-:W-:Y:S01]  /*1a840*/  FSEL R224, R41, -INF , !P3 ;  /* 0xff80000029e07808 */ /* 0x000fe20005800000 */
[C---:B------:R-:W-:Y:S01]  /*1a850*/  VIADD R40, R185.reuse, 0xfffffe30 ;  /* 0xfffffe30b9287836 */ /* 0x040fe20000000000 */
[----:B------:R-:W-:Y:S01]  /*1a860*/  ISETP.GE.AND P5, PT, R48, R220, PT ;  /* 0x000000dc3000720c */ /* 0x000fe20003fa6270 */
[----:B------:R-:W-:-:S02]  /*1a870*/  VIADD R41, R185, 0xfffffe31 ;  /* 0xfffffe31b9297836 */ /* 0x000fc40000000000 */
[----:B------:R-:W-:Y:S01]  /*1a880*/  HMMA.16816.F32.BF16 R8, R212, R216, R8 ;  /* 0x000000d8d408723c */ /* 0x000fe20000041808 */
[----:B------:R-:W-:Y:S01]  /*1a890*/  FSEL R217, R42, -INF , !P4 ;  /* 0xff8000002ad97808 */ /* 0x000fe20006000000 */
[----:B------:R-:W-:Y:S01]  /*1a8a0*/  VIADD R42, R185, 0xfffffe29 ;  /* 0xfffffe29b92a7836 */ /* 0x000fe20000000000 */
[----:B------:R-:W-:-:S04]  /*1a8b0*/  ISETP.GE.AND P4, PT, R48, R221, PT ;  /* 0x000000dd3000720c */ /* 0x000fc80003f86270 */
[C---:B------:R-:W-:Y:S01]  /*1a8c0*/  ISETP.GE.AND P3, PT, R42.reuse, R220, PT ;  /* 0x000000dc2a00720c */ /* 0x040fe20003f66270 */
[C---:B------:R-:W-:Y:S01]  /*1a8d0*/  HMMA.16816.F32.BF16 R172, R212.reuse, R208, R172 ;  /* 0x000000d0d4ac723c */ /* 0x040fe200000418ac */
[----:B------:R-:W-:Y:S02]  /*1a8e0*/  FSEL R209, R43, -INF , !P2 ;  /* 0xff8000002bd17808 */ /* 0x000fe40005000000 */
[----:B------:R-:W-:Y:S01]  /*1a8f0*/  ISETP.GE.AND P2, PT, R42, R221, PT ;  /* 0x000000dd2a00720c */ /* 0x000fe20003f46270 */
[----:B------:R-:W-:Y:S01]  /*1a900*/  VIADD R42, R185, 0xfffffe50 ;  /* 0xfffffe50b92a7836 */ /* 0x000fe20000000000 */
[----:B------:R-:W-:Y:S02]  /*1a910*/  FSEL R218, R37, -INF , !P3 ;  /* 0xff80000025da7808 */ /* 0x000fe40005800000 */
[----:B------:R-:W-:Y:S01]  /*1a920*/  FSEL R207, R39, -INF , !P2 ;  /* 0xff80000027cf7808 */ /* 0x000fe20005000000 */
[----:B------:R-:W-:Y:S01]  /*1a930*/  HMMA.16816.F32.BF16 R168, R212, R210, R168 ;  /* 0x000000d2d4a8723c */ /* 0x000fe200000418a8 */
[----:B----4-:R-:W-:-:S02]  /*1a940*/  FSEL R222, R36, -INF , !P5 ;  /* 0xff80000024de7808 */ /* 0x010fc40006800000 */
[----:B------:R-:W-:Y:S02]  /*1a950*/  FSEL R211, R38, -INF , !P4 ;  /* 0xff80000026d37808 */ /* 0x000fe40006000000 */
[----:B------:R-:W4:Y:S01]  /*1a960*/  LDSM.16.M88.4 R36, [R223+0x5000] ;  /* 0x00500000df24783b */ /* 0x000f220000000200 */
[CC--:B------:R-:W-:Y:S02]  /*1a970*/  ISETP.GE.AND P5, PT, R40.reuse, R220.reuse, PT ;  /* 0x000000dc2800720c */ /* 0x0c0fe40003fa6270 */
[----:B-1----:R-:W-:Y:S01]  /*1a980*/  HMMA.16816.F32.BF16 R32, R68, R64, R32 ;  /* 0x000000404420723c */ /* 0x002fe20000041820 */
[-C--:B------:R-:W-:Y:S01]  /*1a990*/  ISETP.GE.AND P4, PT, R40, R221.reuse, PT ;  /* 0x000000dd2800720c */ /* 0x080fe20003f86270 */
[----:B------:R-:W-:Y:S01]  /*1a9a0*/  VIADD R40, R185, 0xfffffe38 ;  /* 0xfffffe38b9287836 */ /* 0x000fe20000000000 */
[C---:B------:R-:W-:Y:S02]  /*1a9b0*/  ISETP.GE.AND P3, PT, R41.reuse, R220, PT ;  /* 0x000000dc2900720c */ /* 0x040fe40003f66270 */
[----:B------:R-:W-:Y:S01]  /*1a9c0*/  ISETP.GE.AND P2, PT, R41, R221, PT ;  /* 0x000000dd2900720c */ /* 0x000fe20003f46270 */
[----:B------:R-:W-:-:S02]  /*1a9d0*/  VIADD R41, R185, 0xfffffe41 ;  /* 0xfffffe41b9297836 */ /* 0x000fc40000000000 */
[C---:B------:R-:W-:Y:S08]  /*1a9e0*/  HMMA.16816.F32.BF16 R28, R68.reuse, R66, R28 ;  /* 0x00000042441c723c */ /* 0x040ff0000004181c */
[----:B---3--:R-:W-:Y:S03]  /*1a9f0*/  HMMA.16816.F32.BF16 R24, R68, R52, R24 ;  /* 0x000000344418723c */ /* 0x008fe60000041818 */
[----:B------:R-:W-:Y:S01]  /*1aa00*/  FSEL R216, R32, -INF , !P5 ;  /* 0xff80000020d87808 */ /* 0x000fe20006800000 */
[----:B------:R-:W-:Y:S01]  /*1aa10*/  VIADD R32, R185, 0xfffffe39 ;  /* 0xfffffe39b9207836 */ /* 0x000fe20000000000 */
[----:B------:R-:W-:-:S02]  /*1aa20*/  FSEL R34, R34, -INF , !P4 ;  /* 0xff80000022227808 */ /* 0x000fc40006000000 */
[----:B------:R-:W-:Y:S01]  /*1aa30*/  FSEL R210, R33, -INF , !P3 ;  /* 0xff80000021d27808 */ /* 0x000fe20005800000 */
[C---:B------:R-:W-:Y:S01]  /*1aa40*/  HMMA.16816.F32.BF16 R20, R68.reuse, R54, R20 ;  /* 0x000000364414723c */ /* 0x040fe20000041814 */
[CC--:B------:R-:W-:Y:S01]  /*1aa50*/  ISETP.GE.AND P5, PT, R40.reuse, R220.reuse, PT ;  /* 0x000000dc2800720c */ /* 0x0c0fe20003fa6270 */
[C---:B------:R-:W-:Y:S01]  /*1aa60*/  VIADD R33, R185.reuse, 0xfffffe40 ;  /* 0xfffffe40b9217836 */ /* 0x040fe20000000000 */
[-C--:B------:R-:W-:Y:S01]  /*1aa70*/  ISETP.GE.AND P4, PT, R40, R221.reuse, PT ;  /* 0x000000dd2800720c */ /* 0x080fe20003f86270 */
[----:B------:R-:W-:Y:S01]  /*1aa80*/  VIADD R40, R185, 0xfffffe48 ;  /* 0xfffffe48b9287836 */ /* 0x000fe20000000000 */
[----:B------:R-:W-:Y:S02]  /*1aa90*/  FSEL R35, R35, -INF , !P2 ;  /* 0xff80000023237808 */ /* 0x000fe40005000000 */
[C---:B------:R-:W-:Y:S01]  /*1aaa0*/  ISETP.GE.AND P3, PT, R32.reuse, R220, PT ;  /* 0x000000dc2000720c */ /* 0x040fe20003f66270 */
[----:B--2---:R-:W-:Y:S01]  /*1aab0*/  HMMA.16816.F32.BF16 R16, R68, R44, R16 ;  /* 0x0000002c4410723c */ /* 0x004fe20000041810 */
[----:B------:R-:W-:Y:S01]  /*1aac0*/  ISETP.GE.AND P2, PT, R32, R221, PT ;  /* 0x000000dd2000720c */ /* 0x000fe20003f46270 */
[----:B------:R-:W-:Y:S01]  /*1aad0*/  VIADD R44, R185, 0xfffffe58 ;  /* 0xfffffe58b92c7836 */ /* 0x000fe20000000000 */
[----:B------:R-:W-:-:S02]  /*1aae0*/  FSEL R208, R28, -INF , !P5 ;  /* 0xff8000001cd07808 */ /* 0x000fc40006800000 */
[----:B------:R-:W-:Y:S02]  /*1aaf0*/  FSEL R32, R30, -INF , !P4 ;  /* 0xff8000001e207808 */ /* 0x000fe40006000000 */
[CC--:B------:R-:W-:Y:S01]  /*1ab00*/  ISETP.GE.AND P5, PT, R33.reuse, R220.reuse, PT ;  /* 0x000000dc2100720c */ /* 0x0c0fe20003fa6270 */
[C---:B------:R-:W-:Y:S01]  /*1ab10*/  HMMA.16816.F32.BF16 R12, R68.reuse, R46, R12 ;  /* 0x0000002e440c723c */ /* 0x040fe2000004180c */
[----:B------:R-:W-:Y:S02]  /*1ab20*/  ISETP.GE.AND P4, PT, R33, R221, PT ;  /* 0x000000dd2100720c */ /* 0x000fe40003f86270 */
[----:B------:R-:W-:Y:S02]  /*1ab30*/  FSEL R206, R29, -INF , !P3 ;  /* 0xff8000001dce7808 */ /* 0x000fe40005800000 */
[----:B------:R-:W-:Y:S02]  /*1ab40*/  FSEL R33, R31, -INF , !P2 ;  /* 0xff8000001f217808 */ /* 0x000fe40005000000 */
[----:B------:R-:W-:Y:S01]  /*1ab50*/  FSEL R24, R24, -INF , !P5 ;  /* 0xff80000018187808 */ /* 0x000fe20006800000 */
[----:B------:R-:W1:Y:S01]  /*1ab60*/  LDSM.16.M88.4 R28, [R223+0x5800] ;  /* 0x00580000df1c783b */ /* 0x000e620000000200 */
[----:B------:R-:W-:Y:S01]  /*1ab70*/  FSEL R26, R26, -INF , !P4 ;  /* 0xff8000001a1a7808 */ /* 0x000fe20006000000 */
[----:B----4-:R-:W-:Y:S01]  /*1ab80*/  HMMA.16816.F32.BF16 R8, R68, R36, R8 ;  /* 0x000000244408723c */ /* 0x010fe20000041808 */
[----:B------:R-:W-:-:S02]  /*1ab90*/  ISETP.GE.AND P5, PT, R40, R220, PT ;  /* 0x000000dc2800720c */ /* 0x000fc40003fa6270 */
[-C--:B------:R-:W-:Y:S01]  /*1aba0*/  ISETP.GE.AND P4, PT, R40, R221.reuse, PT ;  /* 0x000000dd2800720c */ /* 0x080fe20003f86270 */
[----:B------:R-:W-:Y:S01]  /*1abb0*/  VIADD R40, R185, 0xfffffe49 ;  /* 0xfffffe49b9287836 */ /* 0x000fe20000000000 */
[CC--:B------:R-:W-:Y:S02]  /*1abc0*/  ISETP.GE.AND P3, PT, R41.reuse, R220.reuse, PT ;  /* 0x000000dc2900720c */ /* 0x0c0fe40003f66270 */
[----:B------:R-:W-:Y:S01]  /*1abd0*/  ISETP.GE.AND P2, PT, R41, R221, PT ;  /* 0x000000dd2900720c */ /* 0x000fe20003f46270 */
[----:B------:R-:W-:Y:S01]  /*1abe0*/  HMMA.16816.F32.BF16 R4, R68, R38, R4 ;  /* 0x000000264404723c */ /* 0x000fe20000041804 */
[----:B------:R-:W-:Y:S02]  /*1abf0*/  FSEL R25, R25, -INF , !P3 ;  /* 0xff80000019197808 */ /* 0x000fe40005800000 */
[----:B------:R-:W-:Y:S02]  /*1ac00*/  FSEL R27, R27, -INF , !P2 ;  /* 0xff8000001b1b7808 */ /* 0x000fe40005000000 */
[----:B------:R-:W-:-:S02]  /*1ac10*/  ISETP.GE.AND P3, PT, R40, R220, PT ;  /* 0x000000dc2800720c */ /* 0x000fc40003f66270 */
[-C--:B------:R-:W-:Y:S01]  /*1ac20*/  ISETP.GE.AND P2, PT, R40, R221.reuse, PT ;  /* 0x000000dd2800720c */ /* 0x080fe20003f46270 */
[C---:B------:R-:W-:Y:S01]  /*1ac30*/  HMMA.16816.F32.BF16 R76, R212.reuse, R176, R76 ;  /* 0x000000b0d44c723c */ /* 0x040fe2000004184c */
[----:B------:R-:W-:Y:S02]  /*1ac40*/  FSEL R40, R20, -INF , !P5 ;  /* 0xff80000014287808 */ /* 0x000fe40006800000 */
[----:B------:R-:W-:Y:S02]  /*1ac50*/  FSEL R41, R22, -INF , !P4 ;  /* 0xff80000016297808 */ /* 0x000fe40006000000 */
[C---:B------:R-:W-:Y:S02]  /*1ac60*/  ISETP.GE.AND P5, PT, R42.reuse, R220, PT ;  /* 0x000000dc2a00720c */ /* 0x040fe40003fa6270 */
[----:B------:R-:W-:Y:S01]  /*1ac70*/  ISETP.GE.AND P4, PT, R42, R221, PT ;  /* 0x000000dd2a00720c */ /* 0x000fe20003f86270 */
[----:B------:R-:W-:Y:S01]  /*1ac80*/  VIADD R42, R185, 0xfffffe51 ;  /* 0xfffffe51b92a7836 */ /* 0x000fe20000000000 */
[----:B------:R-:W-:Y:S01]  /*1ac90*/  FSEL R37, R21, -INF , !P3 ;  /* 0xff80000015257808 */ /* 0x000fe20005800000 */
[----:B------:R-:W-:Y:S01]  /*1aca0*/  HMMA.16816.F32.BF16 R116, R212, R196, R116 ;  /* 0x000000c4d474723c */ /* 0x000fe20000041874 */
[----:B------:R-:W-:-:S02]  /*1acb0*/  FSEL R36, R23, -INF , !P2 ;  /* 0xff80000017247808 */ /* 0x000fc40005000000 */
[----:B------:R-:W2:Y:S01]  /*1acc0*/  LDSM.16.M88.4 R20, [R223+0x6000] ;  /* 0x00600000df14783b */ /* 0x000ea20000000200 */
[----:B------:R-:W-:Y:S01]  /*1acd0*/  FSEL R43, R18, -INF , !P4 ;  /* 0xff800000122b7808 */ /* 0x000fe20006000000 */
[C---:B------:R-:W-:Y:S01]  /*1ace0*/  VIADD R18, R185.reuse, 0xfffffe59 ;  /* 0xfffffe59b9127836 */ /* 0x040fe20000000000 */
[CC--:B------:R-:W-:Y:S02]  /*1acf0*/  ISETP.GE.AND P3, PT, R42.reuse, R220.reuse, PT ;  /* 0x000000dc2a00720c */ /* 0x0c0fe40003f66270 */
[-C--:B------:R-:W-:Y:S01]  /*1ad00*/  ISETP.GE.AND P2, PT, R42, R221.reuse, PT ;  /* 0x000000dd2a00720c */ /* 0x080fe20003f46270 */
[----:B------:R-:W-:Y:S01]  /*1ad10*/  HMMA.16816.F32.BF16 R112, R212, R198, R112 ;  /* 0x000000c6d470723c */ /* 0x000fe20000041870 */
[----:B------:R-:W-:Y:S01]  /*1ad20*/  FSEL R42, R16, -INF , !P5 ;  /* 0xff800000102a7808 */ /* 0x000fe20006800000 */
[----:B------:R-:W-:Y:S01]  /*1ad30*/  VIADD R16, R185, 0xfffffe60 ;  /* 0xfffffe60b9107836 */ /* 0x000fe20000000000 */
[C---:B------:R-:W-:Y:S02]  /*1ad40*/  ISETP.GE.AND P4, PT, R44.reuse, R221, PT ;  /* 0x000000dd2c00720c */ /* 0x040fe40003f86270 */
[----:B------:R-:W-:Y:S01]  /*1ad50*/  FSEL R39, R17, -INF , !P3 ;  /* 0xff80000011277808 */ /* 0x000fe20005800000 */
[----:B------:R-:W-:Y:S01]  /*1ad60*/  VIADD R17, R185, 0xfffffe61 ;  /* 0xfffffe61b9117836 */ /* 0x000fe20000000000 */
[----:B------:R-:W-:Y:S01]  /*1ad70*/  FSEL R38, R19, -INF , !P2 ;  /* 0xff80000013267808 */ /* 0x000fe20005000000 */
[----:B-1----:R-:W-:Y:S01]  /*1ad80*/  HMMA.16816.F32.BF16 R172, R68, R28, R172 ;  /* 0x0000001c44ac723c */ /* 0x002fe200000418ac */
[----:B------:R-:W-:-:S02]  /*1ad90*/  ISETP.GE.AND P5, PT, R44, R220, PT ;  /* 0x000000dc2c00720c */ /* 0x000fc40003fa6270 */
[C---:B------:R-:W-:Y:S02]  /*1ada0*/  ISETP.GE.AND P3, PT, R18.reuse, R220, PT ;  /* 0x000000dc1200720c */ /* 0x040fe40003f66270 */
[-C--:B------:R-:W-:Y:S02]  /*1adb0*/  ISETP.GE.AND P2, PT, R18, R221.reuse, PT ;  /* 0x000000dd1200720c */ /* 0x080fe40003f46270 */
[----:B------:R-:W-:Y:S01]  /*1adc0*/  FSEL R49, R14, -INF , !P4 ;  /* 0xff8000000e317808 */ /* 0x000fe20006000000 */
[----:B------:R-:W-:Y:S01]  /*1add0*/  HMMA.16816.F32.BF16 R168, R68, R30, R168 ;  /* 0x0000001e44a8723c */ /* 0x000fe200000418a8 */
[----:B------:R-:W-:Y:S02]  /*1ade0*/  FSEL R48, R12, -INF , !P5 ;  /* 0xff8000000c307808 */ /* 0x000fe40006800000 */
[----:B------:R-:W-:Y:S02]  /*1adf0*/  ISETP.GE.AND P4, PT, R16, R221, PT ;  /* 0x000000dd1000720c */ /* 0x000fe40003f86270 */
[----:B------:R-:W-:-:S02]  /*1ae00*/  FSEL R51, R13, -INF , !P3 ;  /* 0xff8000000d337808 */ /* 0x000fc40005800000 */
[----:B------:R-:W-:Y:S01]  /*1ae10*/  FSEL R50, R15, -INF , !P2 ;  /* 0xff8000000f327808 */ /* 0x000fe20005000000 */
[C---:B------:R-:W-:Y:S01]  /*1ae20*/  HMMA.16816.F32.BF16 R88, R212.reuse, R186, R88 ;  /* 0x000000bad458723c */ /* 0x040fe20000041858 */
[----:B------:R-:W1:Y:S01]  /*1ae30*/  LDSM.16.M88.4 R12, [R223+0x6800] ;  /* 0x00680000df0c783b */ /* 0x000e620000000200 */
[-C--:B------:R-:W-:Y:S01]  /*1ae40*/  ISETP.GE.AND P5, PT, R16, R220.reuse, PT ;  /* 0x000000dc1000720c */ /* 0x080fe20003fa6270 */
[C---:B------:R-:W-:Y:S01]  /*1ae50*/  VIADD R16, R185.reuse, 0xfffffe68 ;  /* 0xfffffe68b9107836 */ /* 0x040fe20000000000 */
[----:B------:R-:W-:Y:S01]  /*1ae60*/  FSEL R59, R10, -INF , !P4 ;  /* 0xff8000000a3b7808 */ /* 0x000fe20006000000 */
[----:B------:R-:W-:Y:S01]  /*1ae70*/  VIADD R10, R185, 0xfffffe69 ;  /* 0xfffffe69b90a7836 */ /* 0x000fe20000000000 */
[C---:B------:R-:W-:Y:S02]  /*1ae80*/  ISETP.GE.AND P3, PT, R17.reuse, R220, PT ;  /* 0x000000dc1100720c */ /* 0x040fe40003f66270 */
[----:B------:R-:W-:Y:S01]  /*1ae90*/  ISETP.GE.AND P2, PT, R17, R221, PT ;  /* 0x000000dd1100720c */ /* 0x000fe20003f46270 */
[----:B------:R-:W-:Y:S01]  /*1aea0*/  HMMA.16816.F32.BF16 R72, R212, R178, R72 ;  /* 0x000000b2d448723c */ /* 0x000fe20000041848 */
[----:B------:R-:W-:Y:S01]  /*1aeb0*/  FSEL R57, R8, -INF , !P5 ;  /* 0xff80000008397808 */ /* 0x000fe20006800000 */
[----:B------:R-:W-:Y:S01]  /*1aec0*/  VIADD R8, R185, 0xfffffe70 ;  /* 0xfffffe70b9087836 */ /* 0x000fe20000000000 */
[----:B------:R-:W-:Y:S01]  /*1aed0*/  FSEL R176, R9, -INF , !P3 ;  /* 0xff80000009b07808 */ /* 0x000fe20005800000 */
[----:B------:R-:W-:Y:S01]  /*1aee0*/  VIADD R9, R185, 0xfffffe71 ;  /* 0xfffffe71b9097836 */ /* 0x000fe20000000000 */
[----:B------:R-:W-:-:S02]  /*1aef0*/  FSEL R180, R11, -INF , !P2 ;  /* 0xff8000000bb47808 */ /* 0x000fc40005000000 */
[CC--:B------:R-:W-:Y:S01]  /*1af00*/  ISETP.GE.AND P5, PT, R16.reuse, R220.reuse, PT ;  /* 0x000000dc1000720c */ /* 0x0c0fe20003fa6270 */
[C---:B--2---:R-:W-:Y:S01]  /*1af10*/  HMMA.16816.F32.BF16 R164, R68.reuse, R20, R164 ;  /* 0x0000001444a4723c */ /* 0x044fe200000418a4 */
[-C--:B------:R-:W-:Y:S02]  /*1af20*/  ISETP.GE.AND P4, PT, R16, R221.reuse, PT ;  /* 0x000000dd1000720c */ /* 0x080fe40003f86270 */
[C---:B------:R-:W-:Y:S02]  /*1af30*/  ISETP.GE.AND P3, PT, R10.reuse, R220, PT ;  /* 0x000000dc0a00720c */ /* 0x040fe40003f66270 */
[----:B------:R-:W-:Y:S02]  /*1af40*/  ISETP.GE.AND P2, PT, R10, R221, PT ;  /* 0x000000dd0a00720c */ /* 0x000fe40003f46270 */
[----:B------:R-:W-:Y:S01]  /*1af50*/  FSEL R177, R4, -INF , !P5 ;  /* 0xff80000004b17808 */ /* 0x000fe20006800000 */
[----:B------:R-:W-:Y:S01]  /*1af60*/  HMMA.16816.F32.BF16 R128, R68, R22, R128 ;  /* 0x000000164480723c */ /* 0x000fe20000041880 */
[----:B------:R-:W-:-:S02]  /*1af70*/  FSEL R181, R6, -INF , !P4 ;  /* 0xff80000006b57808 */ /* 0x000fc40006000000 */
[----:B------:R-:W-:Y:S02]  /*1af80*/  FSEL R182, R5, -INF , !P3 ;  /* 0xff80000005b67808 */ /* 0x000fe40005800000 */
[----:B------:R-:W-:Y:S02]  /*1af90*/  FSEL R184, R7, -INF , !P2 ;  /* 0xff80000007b87808 */ /* 0x000fe40005000000 */
[----:B------:R-:W2:Y:S01]  /*1afa0*/  LDSM.16.M88.4 R4, [R223+0x7000] ;  /* 0x00700000df04783b */ /* 0x000ea20000000200 */
[C---:B------:R-:W-:Y:S02]  /*1afb0*/  ISETP.GE.AND P5, PT, R8.reuse, R220, PT ;  /* 0x000000dc0800720c */ /* 0x040fe40003fa6270 */
[----:B------:R-:W-:Y:S01]  /*1afc0*/  ISETP.GE.AND P4, PT, R8, R221, PT ;  /* 0x000000dd0800720c */ /* 0x000fe20003f86270 */
[----:B------:R-:W-:Y:S01]  /*1afd0*/  VIADD R8, R185, 0xfffffe78 ;  /* 0xfffffe78b9087836 */ /* 0x000fe20000000000 */
[----:B------:R-:W-:Y:S02]  /*1afe0*/  FSEL R172, R172, -INF , !P5 ;  /* 0xff800000acac7808 */ /* 0x000fe40006800000 */
[----:B------:R-:W-:-:S02]  /*1aff0*/  FSEL R174, R174, -INF , !P4 ;  /* 0xff800000aeae7808 */ /* 0x000fc40006000000 */
[CC--:B------:R-:W-:Y:S01]  /*1b000*/  ISETP.GE.AND P3, PT, R9.reuse, R220.reuse, PT ;  /* 0x000000dc0900720c */ /* 0x0c0fe20003f66270 */
[C---:B-1----:R-:W-:Y:S01]  /*1b010*/  HMMA.16816.F32.BF16 R124, R68.reuse, R12, R124 ;  /* 0x0000000c447c723c */ /* 0x042fe2000004187c */
[-C--:B------:R-:W-:Y:S01]  /*1b020*/  ISETP.GE.AND P2, PT, R9, R221.reuse, PT ;  /* 0x000000dd0900720c */ /* 0x080fe20003f46270 */
[C---:B------:R-:W-:Y:S01]  /*1b030*/  VIADD R9, R185.reuse, 0xfffffe79 ;  /* 0xfffffe79b9097836 */ /* 0x040fe20000000000 */
[C---:B------:R-:W-:Y:S01]  /*1b040*/  ISETP.GE.AND P5, PT, R8.reuse, R220, PT ;  /* 0x000000dc0800720c */ /* 0x040fe20003fa6270 */
[C---:B------:R-:W-:Y:S01]  /*1b050*/  VIADD R13, R185.reuse, 0xfffffe81 ;  /* 0xfffffe81b90d7836 */ /* 0x040fe20000000000 */
[----:B------:R-:W-:Y:S01]  /*1b060*/  ISETP.GE.AND P4, PT, R8, R221, PT ;  /* 0x000000dd0800720c */ /* 0x000fe20003f86270 */
[----:B------:R-:W-:Y:S01]  /*1b070*/  VIADD R8, R185, 0xfffffe80 ;  /* 0xfffffe80b9087836 */ /* 0x000fe20000000000 */
[----:B------:R-:W-:Y:S01]  /*1b080*/  FSEL R173, R173, -INF , !P3 ;  /* 0xff800000adad7808 */ /* 0x000fe20005800000 */
[----:B------:R-:W-:Y:S01]  /*1b090*/  VIADD R12, R185, 0xfffffe88 ;  /* 0xfffffe88b90c7836 */ /* 0x000fe20000000000 */
[----:B------:R-:W-:Y:S01]  /*1b0a0*/  FSEL R175, R175, -INF , !P2 ;  /* 0xff800000afaf7808 */ /* 0x000fe20005000000 */
[----:B------:R-:W-:Y:S01]  /*1b0b0*/  HMMA.16816.F32.BF16 R120, R68, R14, R120 ;  /* 0x0000000e4478723c */ /* 0x000fe20000041878 */
[----:B------:R-:W-:-:S02]  /*1b0c0*/  FSEL R168, R168, -INF , !P5 ;  /* 0xff800000a8a87808 */ /* 0x000fc40006800000 */
[----:B------:R-:W-:Y:S02]  /*1b0d0*/  FSEL R170, R170, -INF , !P4 ;  /* 0xff800000aaaa7808 */ /* 0x000fe40006000000 */
[CC--:B------:R-:W-:Y:S02]  /*1b0e0*/  ISETP.GE.AND P3, PT, R9.reuse, R220.reuse, PT ;  /* 0x000000dc0900720c */ /* 0x0c0fe40003f66270 */
[-C--:B------:R-:W-:Y:S02]  /*1b0f0*/  ISETP.GE.AND P2, PT, R9, R221.reuse, PT ;  /* 0x000000dd0900720c */ /* 0x080fe40003f46270 */
[C---:B------:R-:W-:Y:S02]  /*1b100*/  ISETP.GE.AND P5, PT, R8.reuse, R220, PT ;  /* 0x000000dc0800720c */ /* 0x040fe40003fa6270 */
[----:B------:R-:W-:Y:S02]  /*1b110*/  ISETP.GE.AND P4, PT, R8, R221, PT ;  /* 0x000000dd0800720c */ /* 0x000fe40003f86270 */
[----:B------:R-:W1:Y:S01]  /*1b120*/  LDSM.16.M88.4 R8, [R223+0x7800] ;  /* 0x00780000df08783b */ /* 0x000e620000000200 */
[----:B------:R-:W-:-:S02]  /*1b130*/  FSEL R169, R169, -INF , !P3 ;  /* 0xff800000a9a97808 */ /* 0x000fc40005800000 */
[----:B------:R-:W-:Y:S02]  /*1b140*/  FSEL R171, R171, -INF , !P2 ;  /* 0xff800000abab7808 */ /* 0x000fe40005000000 */
[----:B------:R-:W-:Y:S02]  /*1b150*/  FSEL R164, R164, -INF , !P5 ;  /* 0xff800000a4a47808 */ /* 0x000fe40006800000 */
[----:B------:R-:W-:Y:S01]  /*1b160*/  FSEL R166, R166, -INF , !P4 ;  /* 0xff800000a6a67808 */ /* 0x000fe20006000000 */
[C---:B--2---:R-:W-:Y:S01]  /*1b170*/  HMMA.16816.F32.BF16 R116, R68.reuse, R4, R116 ;  /* 0x000000044474723c */ /* 0x044fe20000041874 */
[-C--:B------:R-:W-:Y:S01]  /*1b180*/  ISETP.GE.AND P3, PT, R13, R220.reuse, PT ;  /* 0x000000dc0d00720c */ /* 0x080fe20003f66270 */
[----:B------:R-:W-:Y:S01]  /*1b190*/  VIADD R5, R185, 0xfffffe91 ;  /* 0xfffffe91b9057836 */ /* 0x000fe20000000000 */
[-C--:B------:R-:W-:Y:S01]  /*1b1a0*/  ISETP.GE.AND P2, PT, R13, R221.reuse, PT ;  /* 0x000000dd0d00720c */ /* 0x080fe20003f46270 */
[C---:B------:R-:W-:Y:S01]  /*1b1b0*/  VIADD R13, R185.reuse, 0xfffffe89 ;  /* 0xfffffe89b90d7836 */ /* 0x040fe20000000000 */
[C---:B------:R-:W-:Y:S01]  /*1b1c0*/  ISETP.GE.AND P5, PT, R12.reuse, R220, PT ;  /* 0x000000dc0c00720c */ /* 0x040fe20003fa6270 */
[C---:B------:R-:W-:Y:S01]  /*1b1d0*/  VIADD R4, R185.reuse, 0xfffffe98 ;  /* 0xfffffe98b9047836 */ /* 0x040fe20000000000 */
        /* <DEDUP_REMOVED lines=78> */
[C---:B------:R-:W-:Y:S01]  /*1b6c0*/  VIADD R13, R185.reuse, 0xfffffec9 ;  /* 0xfffffec9b90d7836 */ /* 0x040fe20000000000 */
[C---:B------:R-:W-:Y:S02]  /*1b6d0*/  ISETP.GE.AND P5, PT, R12.reuse, R220, PT ;  /* 0x000000dc0c00720c */ /* 0x040fe40003fa6270 */
[----:B------:R-:W-:Y:S01]  /*1b6e0*/  ISETP.GE.AND P4, PT, R12, R221, PT ;  /* 0x000000dd0c00720c */ /* 0x000fe20003f86270 */
[----:B------:R-:W-:Y:S01]  /*1b6f0*/  VIADD R12, R185, 0xfffffed0 ;  /* 0xfffffed0b90c7836 */ /* 0x000fe20000000000 */
[----:B------:R-:W-:-:S02]  /*1b700*/  FSEL R105, R105, -INF , !P3 ;  /* 0xff80000069697808 */ /* 0x000fc40005800000 */
[----:B------:R-:W-:Y:S02]  /*1b710*/  FSEL R107, R107, -INF , !P2 ;  /* 0xff8000006b6b7808 */ /* 0x000fe40005000000 */
[----:B------:R-:W-:Y:S02]  /*1b720*/  FSEL R100, R100, -INF , !P5 ;  /* 0xff80000064647808 */ /* 0x000fe40006800000 */
[----:B------:R-:W-:Y:S01]  /*1b730*/  FSEL R102, R102, -INF , !P4 ;  /* 0xff80000066667808 */ /* 0x000fe20006000000 */
[----:B--2---:R-:W-:Y:S01]  /*1b740*/  HMMA.16816.F32.BF16 R84, R68, R8, R84 ;  /* 0x000000084454723c */ /* 0x004fe20000041854 */
[-C--:B------:R-:W-:Y:S01]  /*1b750*/  ISETP.GE.AND P3, PT, R5, R220.reuse, PT ;  /* 0x000000dc0500720c */ /* 0x080fe20003f66270 */
[----:B------:R-:W-:Y:S01]  /*1b760*/  VIADD R8, R185, 0xfffffed8 ;  /* 0xfffffed8b9087836 */ /* 0x000fe20000000000 */
[----:B------:R-:W-:Y:S01]  /*1b770*/  ISETP.GE.AND P2, PT, R5, R221, PT ;  /* 0x000000dd0500720c */ /* 0x000fe20003f46270 */
[----:B------:R-:W-:Y:S01]  /*1b780*/  VIADD R9, R185, 0xfffffed1 ;  /* 0xfffffed1b9097836 */ /* 0x000fe20000000000 */
[----:B------:R-:W-:-:S02]  /*1b790*/  ISETP.GE.AND P5, PT, R4, R220, PT ;  /* 0x000000dc0400720c */ /* 0x000fc40003fa6270 */
[----:B------:R-:W-:Y:S01]  /*1b7a0*/  ISETP.GE.AND P4, PT, R4, R221, PT ;  /* 0x000000dd0400720c */ /* 0x000fe20003f86270 */
[----:B------:R-:W-:Y:S01]  /*1b7b0*/  HMMA.16816.F32.BF16 R80, R68, R10, R80 ;  /* 0x0000000a4450723c */ /* 0x000fe20000041850 */
[----:B------:R-:W1:Y:S01]  /*1b7c0*/  LDSM.16.M88.4 R4, [R223+0x9800] ;  /* 0x00980000df04783b */ /* 0x000e620000000200 */
[----:B------:R-:W-:Y:S01]  /*1b7d0*/  FSEL R96, R96, -INF , !P5 ;  /* 0xff80000060607808 */ /* 0x000fe20006800000 */
[----:B------:R-:W-:-:S04]  /*1b7e0*/  DEPBAR.LE SB0, 0x0 ;  /* 0x000080000000791a */ /* 0x000fc80000000000 */
[----:B------:R-:W-:Y:S02]  /*1b7f0*/  FSEL R98, R98, -INF , !P4 ;  /* 0xff80000062627808 */ /* 0x000fe40006000000 */
[----:B------:R-:W-:Y:S02]  /*1b800*/  FSEL R101, R101, -INF , !P3 ;  /* 0xff80000065657808 */ /* 0x000fe40005800000 */
[----:B------:R-:W-:Y:S01]  /*1b810*/  FSEL R103, R103, -INF , !P2 ;  /* 0xff80000067677808 */ /* 0x000fe20005000000 */
[----:B------:R-:W-:Y:S01]  /*1b820*/  BAR.SYNC.DEFER_BLOCKING 0x0 ;  /* 0x0000000000007b1d */ /* 0x000fe20000010000 */
[CC--:B------:R-:W-:Y:S02]  /*1b830*/  ISETP.GE.AND P5, PT, R12.reuse, R220.reuse, PT ;  /* 0x000000dc0c00720c */ /* 0x0c0fe40003fa6270 */
[----:B------:R-:W-:Y:S02]  /*1b840*/  ISETP.GE.AND P4, PT, R12, R221, PT ;  /* 0x000000dd0c00720c */ /* 0x000fe40003f86270 */
        /* <DEDUP_REMOVED lines=9> */
[CC--:B------:R-:W-:Y:S02]  /*1b8e0*/  ISETP.GE.AND P3, PT, R9.reuse, R220.reuse, PT ;  /* 0x000000dc0900720c */ /* 0x0c0fe40003f66270 */
[-C--:B------:R-:W-:Y:S01]  /*1b8f0*/  ISETP.GE.AND P2, PT, R9, R221.reuse, PT ;  /* 0x000000dd0900720c */ /* 0x080fe20003f46270 */
[----:B------:R-:W-:Y:S01]  /*1b900*/  VIADD R9, R185, 0xfffffed9 ;  /* 0xfffffed9b9097836 */ /* 0x000fe20000000000 */
[----:B------:R-:W-:Y:S02]  /*1b910*/  FSEL R88, R88, -INF , !P5 ;  /* 0xff80000058587808 */ /* 0x000fe40006800000 */
[----:B------:R-:W-:Y:S02]  /*1b920*/  FSEL R90, R90, -INF , !P4 ;  /* 0xff8000005a5a7808 */ /* 0x000fe40006000000 */
[----:B------:R-:W-:Y:S01]  /*1b930*/  FSEL R93, R93, -INF , !P3 ;  /* 0xff8000005d5d7808 */ /* 0x000fe20005800000 */
[C---:B-1----:R-:W-:Y:S01]  /*1b940*/  HMMA.16816.F32.BF16 R76, R68.reuse, R4, R76 ;  /* 0x00000004444c723c */ /* 0x042fe2000004184c */
[----:B------:R-:W-:Y:S01]  /*1b950*/  FSEL R95, R95, -INF , !P2 ;  /* 0xff8000005f5f7808 */ /* 0x000fe20005000000 */
[C---:B------:R-:W-:Y:S01]  /*1b960*/  VIADD R4, R185.reuse, 0xfffffef0 ;  /* 0xfffffef0b9047836 */ /* 0x040fe20000000000 */
[CC--:B------:R-:W-:Y:S01]  /*1b970*/  ISETP.GE.AND P5, PT, R8.reuse, R220.reuse, PT ;  /* 0x000000dc0800720c */ /* 0x0c0fe20003fa6270 */
[C---:B------:R-:W-:Y:S01]  /*1b980*/  VIADD R5, R185.reuse, 0xfffffee9 ;  /* 0xfffffee9b9057836 */ /* 0x040fe20000000000 */
[-C--:B------:R-:W-:Y:S01]  /*1b990*/  ISETP.GE.AND P4, PT, R8, R221.reuse, PT ;  /* 0x000000dd0800720c */ /* 0x080fe20003f86270 */
[----:B------:R-:W-:Y:S01]  /*1b9a0*/  VIADD R8, R185, 0xfffffee8 ;  /* 0xfffffee8b9087836 */ /* 0x000fe20000000000 */
[C---:B------:R-:W-:Y:S01]  /*1b9b0*/  ISETP.GE.AND P3, PT, R9.reuse, R220, PT ;  /* 0x000000dc0900720c */ /* 0x040fe20003f66270 */
[----:B------:R-:W-:Y:S01]  /*1b9c0*/  HMMA.16816.F32.BF16 R72, R68, R6, R72 ;  /* 0x000000064448723c */ /* 0x000fe20000041848 */
[----:B------:R-:W-:Y:S01]  /*1b9d0*/  ISETP.GE.AND P2, PT, R9, R221, PT ;  /* 0x000000dd0900720c */ /* 0x000fe20003f46270 */
[----:B------:R-:W-:Y:S01]  /*1b9e0*/  VIADD R9, R185, 0xfffffee1 ;  /* 0xfffffee1b9097836 */ /* 0x000fe20000000000 */
[----:B------:R-:W-:-:S02]  /*1b9f0*/  FSEL R84, R84, -INF , !P5 ;  /* 0xff80000054547808 */ /* 0x000fc40006800000 */
[----:B------:R-:W-:Y:S02]  /*1ba00*/  FSEL R86, R86, -INF , !P4 ;  /* 0xff80000056567808 */ /* 0x000fe40006000000 */
[----:B------:R-:W-:Y:S02]  /*1ba10*/  FSEL R91, R91, -INF , !P2 ;  /* 0xff8000005b5b7808 */ /* 0x000fe40005000000 */
[C---:B------:R-:W-:Y:S02]  /*1ba20*/  ISETP.GE.AND P5, PT, R8.reuse, R220, PT ;  /* 0x000000dc0800720c */ /* 0x040fe40003fa6270 */
[-C--:B------:R-:W-:Y:S02]  /*1ba30*/  ISETP.GE.AND P4, PT, R8, R221.reuse, PT ;  /* 0x000000dd0800720c */ /* 0x080fe40003f86270 */
[----:B------:R-:W-:Y:S02]  /*1ba40*/  ISETP.GE.AND P2, PT, R9, R221, PT ;  /* 0x000000dd0900720c */ /* 0x000fe40003f46270 */
[----:B------:R-:W-:-:S02]  /*1ba50*/  FSEL R80, R80, -INF , !P5 ;  /* 0xff80000050507808 */ /* 0x000fc40006800000 */
[----:B------:R-:W-:Y:S02]  /*1ba60*/  FSEL R82, R82, -INF , !P4 ;  /* 0xff80000052527808 */ /* 0x000fe40006000000 */
[----:B------:R-:W-:Y:S02]  /*1ba70*/  FSEL R87, R87, -INF , !P2 ;  /* 0xff80000057577808 */ /* 0x000fe40005000000 */
[C---:B------:R-:W-:Y:S02]  /*1ba80*/  ISETP.GE.AND P5, PT, R4.reuse, R220, PT ;  /* 0x000000dc0400720c */ /* 0x040fe40003fa6270 */
[-C--:B------:R-:W-:Y:S01]  /*1ba90*/  ISETP.GE.AND P4, PT, R4, R221.reuse, PT ;  /* 0x000000dd0400720c */ /* 0x080fe20003f86270 */
[----:B------:R-:W-:Y:S01]  /*1baa0*/  VIADD R4, R185, 0xfffffef1 ;  /* 0xfffffef1b9047836 */ /* 0x000fe20000000000 */
[----:B------:R-:W-:Y:S02]  /*1bab0*/  ISETP.GE.AND P2, PT, R5, R221, PT ;  /* 0x000000dd0500720c */ /* 0x000fe40003f46270 */
[----:B------:R-:W-:-:S02]  /*1bac0*/  FSEL R89, R89, -INF , !P3 ;  /* 0xff80000059597808 */ /* 0x000fc40005800000 */
[-C--:B------:R-:W-:Y:S02]  /*1bad0*/  ISETP.GE.AND P3, PT, R9, R220.reuse, PT ;  /* 0x000000dc0900720c */ /* 0x080fe40003f66270 */
[----:B------:R-:W-:Y:S02]  /*1bae0*/  FSEL R83, R83, -INF , !P2 ;  /* 0xff80000053537808 */ /* 0x000fe40005000000 */
[----:B------:R-:W-:Y:S02]  /*1baf0*/  ISETP.GE.AND P2, PT, R4, R221, PT ;  /* 0x000000dd0400720c */ /* 0x000fe40003f46270 */
[----:B------:R-:W-:Y:S02]  /*1bb00*/  FSEL R85, R85, -INF , !P3 ;  /* 0xff80000055557808 */ /* 0x000fe40005800000 */
[----:B------:R-:W-:Y:S02]  /*1bb10*/  ISETP.GE.AND P3, PT, R5, R220, PT ;  /* 0x000000dc0500720c */ /* 0x000fe40003f66270 */
[----:B------:R-:W-:-:S02]  /*1bb20*/  FSEL R186, R79, -INF , !P2 ;  /* 0xff8000004fba7808 */ /* 0x000fc40005000000 */
[----:B------:R-:W-:Y:S02]  /*1bb30*/  ISETP.GE.AND P2, PT, R58, 0x3, PT ;  /* 0x000000033a00780c */ /* 0x000fe40003f46270 */
[----:B------:R-:W-:Y:S02]  /*1bb40*/  FSEL R81, R81, -INF , !P3 ;  /* 0xff80000051517808 */ /* 0x000fe40005800000 */
[----:B------:R-:W-:Y:S01]  /*1bb50*/  ISETP.GE.AND P3, PT, R4, R220, PT ;  /* 0x000000dc0400720c */ /* 0x000fe20003f66270 */
[C---:B------:R-:W-:Y:S01]  /*1bb60*/  VIADD R4, R185.reuse, 0xfffffef9 ;  /* 0xfffffef9b9047836 */ /* 0x040fe20000000000 */
[----:B------:R-:W-:Y:S01]  /*1bb70*/  FSEL R178, R76, -INF , !P5 ;  /* 0xff8000004cb27808 */ /* 0x000fe20006800000 */
[----:B------:R-:W-:Y:S01]  /*1bb80*/  VIADD R185, R185, 0xfffffef8 ;  /* 0xfffffef8b9b97836 */ /* 0x000fe20000000000 */
[----:B------:R-:W-:Y:S02]  /*1bb90*/  FSEL R179, R78, -INF , !P4 ;  /* 0xff8000004eb37808 */ /* 0x000fe40006000000 */
[----:B------:R-:W-:-:S02]  /*1bba0*/  FSEL R183, R77, -INF , !P3 ;  /* 0xff8000004db77808 */ /* 0x000fc40005800000 */
[CC--:B------:R-:W-:Y:S02]  /*1bbb0*/  ISETP.GE.AND P5, PT, R4.reuse, R220.reuse, PT ;  /* 0x000000dc0400720c */ /* 0x0c0fe40003fa6270 */
[C---:B------:R-:W-:Y:S02]  /*1bbc0*/  ISETP.GE.AND P6, PT, R185.reuse, R220, PT ;  /* 0x000000dcb900720c */ /* 0x040fe40003fc6270 */
[-C--:B------:R-:W-:Y:S02]  /*1bbd0*/  ISETP.GE.AND P4, PT, R185, R221.reuse, PT ;  /* 0x000000ddb900720c */ /* 0x080fe40003f86270 */
[----:B------:R-:W-:Y:S02]  /*1bbe0*/  ISETP.GE.AND P3, PT, R4, R221, PT ;  /* 0x000000dd0400720c */ /* 0x000fe40003f66270 */
[----:B------:R-:W-:Y:S02]  /*1bbf0*/  FSEL R185, R73, -INF , !P5 ;  /* 0xff80000049b97808 */ /* 0x000fe40006800000 */
[----:B------:R-:W-:-:S02]  /*1bc00*/  FSEL R188, R72, -INF , !P6 ;  /* 0xff80000048bc7808 */ /* 0x000fc40007000000 */
[----:B------:R-:W-:Y:S02]  /*1bc10*/  FSEL R187, R74, -INF , !P4 ;  /* 0xff8000004abb7808 */ /* 0x000fe40006000000 */
[----:B------:R-:W-:Y:S01]  /*1bc20*/  FSEL R190, R75, -INF , !P3 ;  /* 0xff8000004bbe7808 */ /* 0x000fe20005800000 */
[----:B------:R-:W-:Y:S06]  /*1bc30*/  @!P2 BRA `(.L_x_970) ;  /* 0x0000000800fca947 */ /* 0x000fec0003800000 */
[----:B------:R-:W1:Y:S01]  /*1bc40*/  LDCU.64 UR10, c[0x0][0x358] ;  /* 0x00006b00ff0a77ac */ /* 0x000e620008000a00 */
[----:B------:R-:W-:Y:S05]  /*1bc50*/  BRA.U !UP0, `(.L_x_971) ;  /* 0x0000000508007547 */ /* 0x000fea000b800000 */
[----:B------:R-:W2:Y:S01]  /*1bc60*/  LDC R8, c[0x0][0x4f0] ;  /* 0x00013c00ff087b82 */ /* 0x000ea20000000800 */
[----:B------:R-:W-:Y:S01]  /*1bc70*/  SHF.L.U32 R9, R58, 0x8, RZ ;  /* 0x000000083a097819 */ /* 0x000fe200000006ff */
[----:B------:R-:W3:Y:S04]  /*1bc80*/  LDCU.64 UR4, c[0x0][0x3b8] ;  /* 0x00007700ff0477ac */ /* 0x000ee80008000a00 */
[C---:B------:R-:W-:Y:S01]  /*1bc90*/  VIADD R13, R9.reuse, 0xfffffd00 ;  /* 0xfffffd00090d7836 */ /* 0x040fe20000000000 */
[----:B------:R-:W-:Y:S01]  /*1bca0*/  IADD3 R9, PT, PT, R9, -0x200, RZ ;  /* 0xfffffe0009097810 */ /* 0x000fe20007ffe0ff */
[----:B------:R-:W4:Y:S03]  /*1bcb0*/  LDCU.64 UR8, c[0x0][0x3a0] ;  /* 0x00007400ff0877ac */ /* 0x000f260008000a00 */
[----:B------:R-:W-:-:S02]  /*1bcc0*/  IABS R10, R13 ;  /* 0x0000000d000a7213 */ /* 0x000fc40000000000 */
[----:B------:R-:W-:Y:S02]  /*1bcd0*/  IABS R7, R9 ;  /* 0x0000000900077213 */ /* 0x000fe40000000000 */
[-C--:B--2---:R-:W-:Y:S02]  /*1bce0*/  IABS R6, R8.reuse ;  /* 0x0000000800067213 */ /* 0x084fe40000000000 */
[-C--:B------:R-:W-:Y:S02]  /*1bcf0*/  LOP3.LUT R13, R13, R8.reuse, RZ, 0x3c, !PT ;  /* 0x000000080d0d7212 */ /* 0x080fe400078e3cff */
[----:B------:R-:W2:Y:S01]  /*1bd00*/  I2F.RP R4, R6 ;  /* 0x0000000600047306 */ /* 0x000ea20000209400 */
[----:B------:R-:W-:Y:S02]  /*1bd10*/  LOP3.LUT R9, R9, R8, RZ, 0x3c, !PT ;  /* 0x0000000809097212 */ /* 0x000fe400078e3cff */
[----:B------:R-:W-:-:S05]  /*1bd20*/  ISETP.GE.AND P5, PT, R13, RZ, PT ;  /* 0x000000ff0d00720c */ /* 0x000fca0003fa6270 */
[----:B--2---:R-:W2:Y:S02]  /*1bd30*/  MUFU.RCP R14, R4 ;  /* 0x00000004000e7308 */ /* 0x004ea40000001000 */
[----:B--2---:R-:W-:-:S06]  /*1bd40*/  VIADD R14, R14, 0xffffffe ;  /* 0x0ffffffe0e0e7836 */ /* 0x004fcc0000000000 */
[----:B------:R-:W2:Y:S02]  /*1bd50*/  F2I.FTZ.U32.TRUNC.NTZ R15, R14 ;  /* 0x0000000e000f7305 */ /* 0x000ea4000021f000 */
[----:B--2---:R-:W-:Y:S02]  /*1bd60*/  IMAD.MOV R5, RZ, RZ, -R15 ;  /* 0x000000ffff057224 */ /* 0x004fe400078e0a0f */
        /* <DEDUP_REMOVED lines=16> */
[----:B------:R-:W-:Y:S02]  /*1be70*/  ISETP.GE.AND P2, PT, R9, RZ, PT ;  /* 0x000000ff0900720c */ /* 0x000fe40003f46270 */
[----:B------:R-:W-:Y:S02]  /*1be80*/  ISETP.GE.U32.AND P4, PT, R7, R6, PT ;  /* 0x000000060700720c */ /* 0x000fe40003f86070 */
[----:B------:R-:W-:-:S02]  /*1be90*/  ISETP.NE.AND P3, PT, R8, RZ, PT ;  /* 0x000000ff0800720c */ /* 0x000fc40003f65270 */
[----:B------:R-:W-:-:S05]  /*1bea0*/  LOP3.LUT R7, RZ, R8, RZ, 0x33, !PT ;  /* 0x00000008ff077212 */ /* 0x000fca00078e33ff */
[----:B------:R-:W-:-:S04]  /*1beb0*/  @P6 IADD3 R12, PT, PT, R12, 0x1, RZ ;  /* 0x000000010c0c6810 */ /* 0x000fc80007ffe0ff */
[----:B------:R-:W-:Y:S01]  /*1bec0*/  @P4 VIADD R5, R5, 0x1 ;  /* 0x0000000105054836 */ /* 0x000fe20000000000 */
[----:B------:R-:W-:-:S03]  /*1bed0*/  @!P5 IADD3 R12, PT, PT, -R12, RZ, RZ ;  /* 0x000000ff0c0cd210 */ /* 0x000fc60007ffe1ff */
[----:B------:R-:W-:Y:S01]  /*1bee0*/  @!P2 IMAD.MOV R5, RZ, RZ, -R5 ;  /* 0x000000ffff05a224 */ /* 0x000fe200078e0a05 */
[----:B------:R-:W-:-:S04]  /*1bef0*/  SEL R6, R7, R12, !P3 ;  /* 0x0000000c07067207 */ /* 0x000fc80005800000 */
[----:B------:R-:W-:Y:S01]  /*1bf00*/  SEL R7, R7, R5, !P3 ;  /* 0x0000000507077207 */ /* 0x000fe20005800000 */
[----:B------:R-:W-:-:S04]  /*1bf10*/  IMAD.WIDE R10, R6, 0x4, R238 ;  /* 0x00000004060a7825 */ /* 0x000fc800078e02ee */
[C---:B------:R-:W-:Y:S01]  /*1bf20*/  IMAD.WIDE R12, R7.reuse, 0x4, R238 ;  /* 0x00000004070c7825 */ /* 0x040fe200078e02ee */
[----:B-1----:R1:W2:Y:S04]  /*1bf30*/  LDG.E R5, desc[UR10][R10.64] ;  /* 0x0000000a0a057981 */ /* 0x0022a8000c1e1900 */
[----:B------:R-:W2:Y:S01]  /*1bf40*/  LDG.E R4, desc[UR10][R12.64] ;  /* 0x0000000a0c047981 */ /* 0x000ea2000c1e1900 */
[----:B------:R-:W-:-:S05]  /*1bf50*/  IADD3 R7, PT, PT, R7, -R6, RZ ;  /* 0x8000000607077210 */ /* 0x000fca0007ffe0ff */
[----:B------:R-:W-:Y:S02]  /*1bf60*/  IMAD R7, R7, R8, -0x100 ;  /* 0xffffff0007077424 */ /* 0x000fe400078e0208 */
[----:B---3--:R-:W-:-:S03]  /*1bf70*/  IMAD.U32 R8, RZ, RZ, UR4 ;  /* 0x00000004ff087e24 */ /* 0x008fc6000f8e00ff */
[----:B------:R-:W-:-:S05]  /*1bf80*/  SHF.R.S32.HI R9, RZ, 0x1f, R7 ;  /* 0x0000001fff097819 */ /* 0x000fca0000011407 */
[----:B------:R-:W-:-:S04]  /*1bf90*/  IMAD R6, R9, R8, RZ ;  /* 0x0000000809067224 */ /* 0x000fc800078e02ff */
[C---:B------:R-:W-:Y:S02]  /*1bfa0*/  IMAD R6, R7.reuse, UR5, R6 ;  /* 0x0000000507067c24 */ /* 0x040fe4000f8e0206 */
[----:B-1----:R-:W-:-:S04]  /*1bfb0*/  IMAD.WIDE.U32 R10, R7, R8, RZ ;  /* 0x00000008070a7225 */ /* 0x002fc800078e00ff */
[----:B------:R-:W-:Y:S01]  /*1bfc0*/  IMAD.IADD R11, R11, 0x1, R6 ;  /* 0x000000010b0b7824 */ /* 0x000fe200078e0206 */
[----:B--2---:R-:W-:-:S04]  /*1bfd0*/  IADD3 R4, PT, PT, R5, -R4, RZ ;  /* 0x8000000405047210 */ /* 0x004fc80007ffe0ff */
[----:B------:R-:W-:Y:S01]  /*1bfe0*/  SHF.R.S32.HI R5, RZ, 0x1f, R4 ;  /* 0x0000001fff057819 */ /* 0x000fe20000011404 */
[----:B----4-:R-:W-:-:S04]  /*1bff0*/  IMAD.WIDE.U32 R10, R4, UR8, R10 ;  /* 0x00000008040a7c25 */ /* 0x010fc8000f8e000a */
[----:B------:R-:W-:Y:S01]  /*1c000*/  IMAD R5, R5, UR8, RZ ;  /* 0x0000000805057c24 */ /* 0x000fe2000f8e02ff */
[----:B------:R-:W-:-:S03]  /*1c010*/  LEA R234, P2, R10, R234, 0x1 ;  /* 0x000000ea0aea7211 */ /* 0x000fc600078408ff */
[----:B------:R-:W-:-:S05]  /*1c020*/  IMAD R5, R4, UR9, R5 ;  /* 0x0000000904057c24 */ /* 0x000fca000f8e0205 */
[----:B------:R-:W-:-:S04]  /*1c030*/  IADD3 R5, PT, PT, R11, R5, RZ ;  /* 0x000000050b057210 */ /* 0x000fc80007ffe0ff */
[----:B------:R-:W-:Y:S01]  /*1c040*/  LEA.HI.X R233, R10, R233, R5, 0x1, P2 ;  /* 0x000000e90ae97211 */ /* 0x000fe200010f0c05 */
[----:B------:R-:W-:Y:S06]  /*1c050*/  BRA `(.L_x_972) ;  /* 0x0000000000207947 */ /* 0x000fec0003800000 */
.L_x_971:
[----:B------:R-:W2:Y:S01]  /*1c060*/  LDC R8, c[0x0][0x3b8] ;  /* 0x0000ee00ff087b82 */ /* 0x000ea20000000800 */
[----:B------:R-:W-:Y:S02]  /*1c070*/  UMOV UR4, URZ ;  /* 0x000000ff00047c82 */ /* 0x000fe40008000000 */
[----:B------:R-:W-:Y:S01]  /*1c080*/  IADD3 R5, P2, PT, RZ, -UR4, RZ ;  /* 0x80000004ff057c10 */ /* 0x000fe2000ff5e0ff */
[----:B--2---:R-:W-:-:S04]  /*1c090*/  IMAD.SHL.U32 R4, R8, 0x100, RZ ;  /* 0x0000010008047824 */ /* 0x004fc800078e00ff */
[----:B------:R-:W-:-:S05]  /*1c0a0*/  IMAD.X R4, RZ, RZ, ~R4, P2 ;  /* 0x000000ffff047224 */ /* 0x000fca00010e0e04 */
[----:B------:R-:W-:-:S04]  /*1c0b0*/  SHF.R.S64 R5, R5, 0x1f, R4 ;  /* 0x0000001f05057819 */ /* 0x000fc80000001004 */
[----:B------:R-:W-:-:S04]  /*1c0c0*/  IADD3 R234, P2, PT, R5, R234, RZ ;  /* 0x000000ea05ea7210 */ /* 0x000fc80007f5e0ff */
[----:B------:R-:W-:-:S09]  /*1c0d0*/  LEA.HI.X.SX32 R233, R4, R233, 0x1, P2 ;  /* 0x000000e904e97211 */ /* 0x000fd200010f0eff */
.L_x_972:
[----:B------:R-:W2:Y:S01]  /*1c0e0*/  LDC R7, c[0x0][0x3bc] ;  /* 0x0000ef00ff077b82 */ /* 0x000ea20000000800 */
[C---:B------:R-:W-:Y:S02]  /*1c0f0*/  IMAD.SHL.U32 R5, R8.reuse, 0x10, RZ ;  /* 0x0000001008057824 */ /* 0x040fe400078e00ff */
[----:B------:R-:W-:Y:S02]  /*1c100*/  IMAD.SHL.U32 R4, R8, 0x20, RZ ;  /* 0x0000002008047824 */ /* 0x000fe400078e00ff */
[----:B------:R-:W-:Y:S01]  /*1c110*/  @!P1 IMAD.MOV.U32 R235, RZ, RZ, R233 ;  /* 0x000000ffffeb9224 */ /* 0x000fe200078e00e9 */
[----:B------:R-:W-:-:S04]  /*1c120*/  LEA R12, P2, R5, R234, 0x1 ;  /* 0x000000ea050c7211 */ /* 0x000fc800078408ff */
[----:B------:R-:W-:Y:S01]  /*1c130*/  IADD3 R10, P3, PT, R4, R12, RZ ;  /* 0x0000000c040a7210 */ /* 0x000fe20007f7e0ff */
[----:B------:R-:W-:Y:S01]  /*1c140*/  @!PT LDS RZ, [RZ] ;  /* 0x00000000fffff984 */ /* 0x000fe20000000800 */
[----:B------:R-:W-:Y:S01]  /*1c150*/  @!PT LDS RZ, [RZ] ;  /* 0x00000000fffff984 */ /* 0x000fe20000000800 */
[----:B------:R-:W-:Y:S01]  /*1c160*/  @!PT LDS RZ, [RZ] ;  /* 0x00000000fffff984 */ /* 0x000fe20000000800 */
[----:B-1----:R-:W-:Y:S04]  /*1c170*/  @!P1 LDGSTS.E.BYPASS.LTC128B.128 [R241+0x2000], desc[UR10][R234.64] ;  /* 0x02000000eaf19fae */ /* 0x002fe8000b981a0a */
[----:B------:R1:W-:Y:S01]  /*1c180*/  @P1 STS.128 [R241+0x2000], RZ ;  /* 0x002000fff1001388 */ /* 0x0003e20000000c00 */
[C-C-:B--2---:R-:W-:Y:S02]  /*1c190*/  SHF.L.U64.HI R6, R8.reuse, 0x4, R7.reuse ;  /* 0x0000000408067819 */ /* 0x144fe40000010207 */
[----:B------:R-:W-:Y:S02]  /*1c1a0*/  SHF.L.U64.HI R7, R8, 0x5, R7 ;  /* 0x0000000508077819 */ /* 0x000fe40000010207 */
[----:B------:R-:W-:-:S02]  /*1c1b0*/  LEA.HI.X R13, R5, R233, R6, 0x1, P2 ;  /* 0x000000e9050d7211 */ /* 0x000fc400010f0c06 */
[----:B------:R-:W-:-:S03]  /*1c1c0*/  IADD3 R16, P2, PT, R10, R4, RZ ;  /* 0x000000040a107210 */ /* 0x000fc60007f5e0ff */
[----:B------:R-:W-:Y:S01]  /*1c1d0*/  IMAD.X R11, R7, 0x1, R13, P3 ;  /* 0x00000001070b7824 */ /* 0x000fe200018e060d */
[-C--:B------:R-:W-:Y:S01]  /*1c1e0*/  IADD3 R14, P3, PT, R16, R4.reuse, RZ ;  /* 0x00000004100e7210 */ /* 0x080fe20007f7e0ff */
[----:B------:R-:W-:Y:S01]  /*1c1f0*/  @!PT LDS RZ, [RZ] ;  /* 0x00000000fffff984 */ /* 0x000fe20000000800 */
[----:B------:R-:W-:Y:S01]  /*1c200*/  @!PT LDS RZ, [RZ] ;  /* 0x00000000fffff984 */ /* 0x000fe20000000800 */
[----:B------:R-:W-:Y:S01]  /*1c210*/  @!PT LDS RZ, [RZ] ;  /* 0x00000000fffff984 */ /* 0x000fe20000000800 */
[----:B------:R2:W-:Y:S02]  /*1c220*/  @!P1 LDGSTS.E.BYPASS.LTC128B.128 [R241+0x2800], desc[UR10][R12.64] ;  /* 0x028000000cf19fae */ /* 0x0005e4000b981a0a */
[--C-:B------:R-:W-:Y:S01]  /*1c230*/  IMAD.X R17, R11, 0x1, R7.reuse, P2 ;  /* 0x000000010b117824 */ /* 0x100fe200010e0607 */
[-C--:B------:R-:W-:Y:S01]  /*1c240*/  IADD3 R8, P2, PT, R14, R4.reuse, RZ ;  /* 0x000000040e087210 */ /* 0x080fe20007f5e0ff */
[----:B------:R1:W-:Y:S02]  /*1c250*/  @P1 STS.128 [R241+0x2800], RZ ;  /* 0x002800fff1001388 */ /* 0x0003e40000000c00 */
[--C-:B------:R-:W-:Y:S01]  /*1c260*/  IMAD.X R15, R17, 0x1, R7.reuse, P3 ;  /* 0x00000001110f7824 */ /* 0x100fe200018e0607 */
        /* <DEDUP_REMOVED lines=9> */
[----:B------:R-:W-:Y:S01]  /*1c300*/  IADD3 R20, P3, PT, R22, R4, RZ ;  /* 0x0000000416147210 */ /* 0x000fe20007f7e0ff */
[----:B------:R-:W-:Y:S01]  /*1c310*/  @!PT LDS RZ, [RZ] ;  /* 0x00000000fffff984 */ /* 0x000fe20000000800 */
[----:B------:R-:W-:Y:S01]  /*1c320*/  @!PT LDS RZ, [RZ] ;  /* 0x00000000fffff984 */ /* 0x000fe20000000800 */
[----:B------:R-:W-:Y:S01]  /*1c330*/  @!PT LDS RZ, [RZ] ;  /* 0x00000000fffff984 */ /* 0x000fe20000000800 */
[----:B------:R4:W-:Y:S02]  /*1c340*/  @!P1 LDGSTS.E.BYPASS.LTC128B.128 [R241+0x3800], desc[UR10][R16.64] ;  /* 0x0380000010f19fae */ /* 0x0009e4000b981a0a */
[----:B------:R-:W-:-:S02]  /*1c350*/  IMAD.X R23, R19, 0x1, R7, P2 ;  /* 0x0000000113177824 */ /* 0x000fc400010e0607 */
[----:B------:R1:W-:Y:S02]  /*1c360*/  @P1 STS.128 [R241+0x3800], RZ ;  /* 0x003800fff1001388 */ /* 0x0003e40000000c00 */
[----:B------:R-:W-:Y:S02]  /*1c370*/  IMAD.X R21, R23, 0x1, R7, P3 ;  /* 0x0000000117157824 */ /* 0x000fe400018e0607 */
        /* <DEDUP_REMOVED lines=12> */
[----:B------:R1:W-:Y:S01]  /*1c440*/  @P1 STS.128 [R241+0x4800], RZ ;  /* 0x004800fff1001388 */ /* 0x0003e20000000c00 */
[-C--:B------:R-:W-:Y:S01]  /*1c450*/  IADD3 R28, P2, PT, R10, R4.reuse, RZ ;  /* 0x000000040a1c7210 */ /* 0x080fe20007f5e0ff */
[--C-:B------:R-:W-:Y:S02]  /*1c460*/  IMAD.X R11, R13, 0x1, R7.reuse, P3 ;  /* 0x000000010d0b7824 */ /* 0x100fe400018e0607 */
[----:B------:R-:W-:Y:S01]  /*1c470*/  @!PT LDS RZ, [RZ] ;  /* 0x00000000fffff984 */ /* 0x000fe20000000800 */
[----:B------:R-:W-:Y:S01]  /*1c480*/  @!PT LDS RZ, [RZ] ;  /* 0x00000000fffff984 */ /* 0x000fe20000000800 */
[----:B------:R-:W-:Y:S01]  /*1c490*/  @!PT LDS RZ, [RZ] ;  /* 0x00000000fffff984 */ /* 0x000fe20000000800 */
[----:B------:R1:W-:Y:S01]  /*1c4a0*/  @!P1 LDGSTS.E.BYPASS.LTC128B.128 [R241+0x5000], desc[UR10][R18.64] ;  /* 0x0500000012f19fae */ /* 0x0003e2000b981a0a */
[----:B----4-:R-:W-:Y:S01]  /*1c4b0*/  IADD3 R16, P3, PT, R28, R4, RZ ;  /* 0x000000041c107210 */ /* 0x010fe20007f7e0ff */
[--C-:B------:R-:W-:Y:S02]  /*1c4c0*/  IMAD.X R29, R11, 0x1, R7.reuse, P2 ;  /* 0x000000010b1d7824 */ /* 0x100fe400010e0607 */
[----:B------:R1:W-:Y:S02]  /*1c4d0*/  @P1 STS.128 [R241+0x5000], RZ ;  /* 0x005000fff1001388 */ /* 0x0003e40000000c00 */
[----:B------:R-:W-:-:S02]  /*1c4e0*/  IMAD.X R17, R29, 0x1, R7, P3 ;  /* 0x000000011d117824 */ /* 0x000fc400018e0607 */
        /* <DEDUP_REMOVED lines=12> */
[----:B------:R1:W-:Y:S01]  /*1c5b0*/  @P1 STS.128 [R241+0x6000], RZ ;  /* 0x006000fff1001388 */ /* 0x0003e20000000c00 */
[----:B------:R-:W-:-:S03]  /*1c5c0*/  @!P1 IADD3 R4, P2, PT, R8, R4, RZ ;  /* 0x0000000408049210 */ /* 0x000fc60007f5e0ff */
[----:B------:R-:W-:Y:S01]  /*1c5d0*/  @!PT LDS RZ, [RZ] ;  /* 0x00000000fffff984 */ /* 0x000fe20000000800 */
[----:B------:R-:W-:Y:S01]  /*1c5e0*/  @!PT LDS RZ, [RZ] ;  /* 0x00000000fffff984 */ /* 0x000fe20000000800 */
[----:B------:R-:W-:Y:S01]  /*1c5f0*/  @!PT LDS RZ, [RZ] ;  /* 0x00000000fffff984 */ /* 0x000fe20000000800 */
[----:B------:R1:W-:Y:S01]  /*1c600*/  @!P1 LDGSTS.E.BYPASS.LTC128B.128 [R241+0x6800], desc[UR10][R12.64] ;  /* 0x068000000cf19fae */ /* 0x0003e2000b981a0a */
[----:B------:R-:W-:-:S03]  /*1c610*/  IMAD.X R9, R15, 0x1, R7, P3 ;  /* 0x000000010f097824 */ /* 0x000fc600018e0607 */
[----:B------:R1:W-:Y:S01]  /*1c620*/  @P1 STS.128 [R241+0x6800], RZ ;  /* 0x006800fff1001388 */ /* 0x0003e20000000c00 */
[----:B------:R-:W-:-:S03]  /*1c630*/  @!P1 IMAD.X R5, R9, 0x1, R7, P2 ;  /* 0x0000000109059824 */ /* 0x000fc600010e0607 */
        /* <DEDUP_REMOVED lines=31> */
.L_x_970:
        /* <DEDUP_REMOVED lines=65> */
[----:B------:R-:W-:Y:S01]  /*1cc40*/  LOP3.LUT P3, RZ, R227, 0x2, RZ, 0xc0, !PT ;  /* 0x00000002e3ff7812 */ /* 0x000fe2000786c0ff */
[----:B------:R-:W2:Y:S01]  /*1cc50*/  SHFL.BFLY PT, R5, R6, 0x2, 0x1f ;  /* 0x0c401f0006057f89 */ /* 0x000ea200000e0000 */
[----:B------:R-:W-:-:S02]  /*1cc60*/  MOV R205, 0x20 ;  /* 0x0000002000cd7802 */ /* 0x000fc40000000f00 */
[----:B------:R-:W-:Y:S01]  /*1cc70*/  VIMNMX R58, PT, PT, R58, 0x2, !PT ;  /* 0x000000023a3a7848 */ /* 0x000fe20007fe0100 */
[----:B------:R-:W3:Y:S01]  /*1cc80*/  SHFL.BFLY PT, R4, R7, 0x2, 0x1f ;  /* 0x0c401f0007047f89 */ /* 0x000ee200000e0000 */
[----:B------:R-:W-:Y:S02]  /*1cc90*/  SEL R205, R205, 0xffffffe0, !P3 ;  /* 0xffffffe0cdcd7807 */ /* 0x000fe40005800000 */
[----:B------:R-:W-:Y:S02]  /*1cca0*/  IADD3 R243, PT, PT, R58, -0x3, RZ ;  /* 0xfffffffd3af37810 */ /* 0x000fe40007ffe0ff */
[----:B--2---:R-:W-:Y:S02]  /*1ccb0*/  FMNMX.FTZ R5, R6, R5, !PT ;  /* 0x0000000506057209 */ /* 0x004fe40007810000 */
[----:B---3--:R-:W-:-:S03]  /*1ccc0*/  FMNMX.FTZ R4, R7, R4, !PT ;  /* 0x0000000407047209 */ /* 0x008fc60007810000 */
[----:B------:R-:W2:Y:S04]  /*1ccd0*/  SHFL.BFLY PT, R200, R5, 0x1, 0x1f ;  /* 0x0c201f0005c87f89 */ /* 0x000ea800000e0000 */
[----:B------:R-:W3:Y:S01]  /*1cce0*/  SHFL.BFLY PT, R199, R4, 0x1, 0x1f ;  /* 0x0c201f0004c77f89 */ /* 0x000ee200000e0000 */
[----:B--2---:R-:W-:-:S04]  /*1ccf0*/  FMNMX.FTZ R200, R5, R200, !PT ;  /* 0x000000c805c87209 */ /* 0x004fc80007810000 */
[C---:B------:R-:W-:Y:S01]  /*1cd00*/  FSETP.NEU.FTZ.AND P2, PT, R200.reuse, -INF , PT ;  /* 0xff800000c800780b */ /* 0x040fe20003f5d000 */
[----:B-1----:R-:W-:Y:S01]  /*1cd10*/  FMUL.FTZ R197, R200, UR4 ;  /* 0x00000004c8c57c20 */ /* 0x002fe20008410000 */
[----:B---3--:R-:W-:Y:S02]  /*1cd20*/  FMNMX.FTZ R199, R4, R199, !PT ;  /* 0x000000c704c77209 */ /* 0x008fe40007810000 */
[----:B------:R-:W-:Y:S02]  /*1cd30*/  LOP3.LUT R4, R3, R56, RZ, 0xfc, !PT ;  /* 0x0000003803047212 */ /* 0x000fe400078efcff */
[----:B------:R-:W-:Y:S02]  /*1cd40*/  FSEL R197, R197, RZ, P2 ;  /* 0x000000ffc5c57208 */ /* 0x000fe40001000000 */
[C---:B------:R-:W-:Y:S02]  /*1cd50*/  FSETP.NEU.FTZ.AND P1, PT, R199.reuse, -INF , PT ;  /* 0xff800000c700780b */ /* 0x040fe40003f3d000 */
[----:B------:R-:W-:Y:S01]  /*1cd60*/  FSEL R5, R200, RZ, P2 ;  /* 0x000000ffc8057208 */ /* 0x000fe20001000000 */
[--C-:B------:R-:W-:Y:S01]  /*1cd70*/  FFMA.FTZ R198, R192, UR4, -R197.reuse ;  /* 0x00000004c0c67c23 */ /* 0x100fe200080108c5 */
[----:B------:R-:W-:Y:S01]  /*1cd80*/  FMUL.FTZ R192, R199, UR4 ;  /* 0x00000004c7c07c20 */ /* 0x000fe20008410000 */
[--C-:B------:R-:W-:Y:S01]  /*1cd90*/  FFMA.FTZ R196, R194, UR4, -R197.reuse ;  /* 0x00000004c2c47c23 */ /* 0x100fe200080108c5 */
[--C-:B------:R-:W-:Y:S01]  /*1cda0*/  FFMA.FTZ R194, R204, UR4, -R197.reuse ;  /* 0x00000004ccc27c23 */ /* 0x100fe200080108c5 */
[--C-:B------:R-:W-:Y:S01]  /*1cdb0*/  FFMA.FTZ R195, R202, UR4, -R197.reuse ;  /* 0x00000004cac37c23 */ /* 0x100fe200080108c5 */
[--C-:B------:R-:W-:Y:S01]  /*1cdc0*/  FFMA.FTZ R242, R242, UR4, -R197.reuse ;  /* 0x00000004f2f27c23 */ /* 0x100fe200080108c5 */
[----:B------:R-:W-:Y:S01]  /*1cdd0*/  FSEL R192, R192, RZ, P1 ;  /* 0x000000ffc0c07208 */ /* 0x000fe20000800000 */
[----:B------:R-:W-:Y:S01]  /*1cde0*/  MUFU.EX2 R198, R198 ;  /* 0x000000c600c67308 */ /* 0x000fe20000000800 */
[--C-:B------:R-:W-:Y:S01]  /*1cdf0*/  FFMA.FTZ R48, R48, UR4, -R197.reuse ;  /* 0x0000000430307c23 */ /* 0x100fe200080108c5 */
[--C-:B------:R-:W-:Y:S01]  /*1ce00*/  FFMA.FTZ R51, R51, UR4, -R197.reuse ;  /* 0x0000000433337c23 */ /* 0x100fe200080108c5 */
[----:B------:R-:W-:Y:S01]  /*1ce10*/  FFMA.FTZ R57, R57, UR4, -R197 ;  /* 0x0000000439397c23 */ /* 0x000fe200080108c5 */
[--C-:B------:R-:W-:Y:S01]  /*1ce20*/  FFMA.FTZ R193, R189, UR4, -R192.reuse ;  /* 0x00000004bdc17c23 */ /* 0x100fe200080108c0 */
[--C-:B------:R-:W-:Y:S01]  /*1ce30*/  FFMA.FTZ R189, R201, UR4, -R192.reuse ;  /* 0x00000004c9bd7c23 */ /* 0x100fe200080108c0 */
[----:B------:R-:W-:Y:S01]  /*1ce40*/  LEA R201, R4, UR6, 0x1 ;  /* 0x0000000604c97c11 */ /* 0x000fe2000f8e08ff */
[----:B------:R-:W-:Y:S01]  /*1ce50*/  FADD.FTZ R4, R2, -R5 ;  /* 0x8000000502047221 */ /* 0x000fe20000010000 */
[----:B------:R-:W-:Y:S01]  /*1ce60*/  FSEL R5, R199, RZ, P1 ;  /* 0x000000ffc7057208 */ /* 0x000fe20000800000 */
[--C-:B------:R-:W-:Y:S01]  /*1ce70*/  FFMA.FTZ R2, R203, UR4, -R192.reuse ;  /* 0x00000004cb027c23 */ /* 0x100fe200080108c0 */
[C---:B------:R-:W-:Y:S01]  /*1ce80*/  IADD3 R20, PT, PT, R201.reuse, 0xa000, RZ ;  /* 0x0000a000c9147810 */ /* 0x040fe20007ffe0ff */
[----:B------:R-:W1:Y:S01]  /*1ce90*/  LDSM.16.MT88.4 R16, [R201+0xa000] ;  /* 0x00a00000c910783b */ /* 0x000e620000004200 */
[----:B------:R-:W-:Y:S01]  /*1cea0*/  IADD3 R204, PT, PT, R201, 0xa040, RZ ;  /* 0x0000a040c9cc7810 */ /* 0x000fe20007ffe0ff */
[----:B------:R-:W-:Y:S01]  /*1ceb0*/  FADD.FTZ R5, R0, -R5 ;  /* 0x8000000500057221 */ /* 0x000fe20000010000 */
[----:B------:R-:W-:Y:S01]  /*1cec0*/  @P0 IADD3 R204, PT, PT, R20, -0x40, RZ ;  /* 0xffffffc014cc0810 */ /* 0x000fe20007ffe0ff */
[--C-:B------:R-:W-:Y:S01]  /*1ced0*/  FFMA.FTZ R191, R191, UR4, -R192.reuse ;  /* 0x00000004bfbf7c23 */ /* 0x100fe200080108c0 */
[C---:B------:R-:W-:Y:S01]  /*1cee0*/  IADD3 R0, PT, PT, R205.reuse, R201, RZ ;  /* 0x000000c9cd007210 */ /* 0x040fe20007ffe0ff */
[----:B------:R-:W-:Y:S01]  /*1cef0*/  FMUL.FTZ R203, R4, UR4 ;  /* 0x0000000404cb7c20 */ /* 0x000fe20008410000 */
[----:B------:R-:W-:Y:S01]  /*1cf00*/  IADD3 R205, PT, PT, R205, R204, RZ ;  /* 0x000000cccdcd7210 */ /* 0x000fe20007ffe0ff */
[----:B------:R-:W-:Y:S01]  /*1cf10*/  FMUL.FTZ R202, R5, UR4 ;  /* 0x0000000405ca7c20 */ /* 0x000fe20008410000 */
[----:B------:R-:W-:Y:S01]  /*1cf20*/  LDSM.16.MT88.4 R20, [R204] ;  /* 0x00000000cc14783b */ /* 0x000fe20000004200 */
[----:B------:R-:W2:Y:S01]  /*1cf30*/  MUFU.EX2 R196, R196 ;  /* 0x000000c400c47308 */ /* 0x000ea20000000800 */
[--C-:B------:R-:W-:Y:S01]  /*1cf40*/  FFMA.FTZ R49, R49, UR4, -R192.reuse ;  /* 0x0000000431317c23 */ /* 0x100fe200080108c0 */
[--C-:B------:R-:W-:Y:S01]  /*1cf50*/  FFMA.FTZ R50, R50, UR4, -R192.reuse ;  /* 0x0000000432327c23 */ /* 0x100fe200080108c0 */
[----:B------:R-:W3:Y:S01]  /*1cf60*/  LDSM.16.MT88.4 R4, [R0+0xa000] ;  /* 0x00a000000004783b */ /* 0x000ee20000004200 */
[--C-:B------:R-:W-:Y:S01]  /*1cf70*/  FFMA.FTZ R59, R59, UR4, -R192.reuse ;  /* 0x000000043b3b7c23 */ /* 0x100fe200080108c0 */
[--C-:B------:R-:W-:Y:S01]  /*1cf80*/  FFMA.FTZ R164, R164, UR4, -R197.reuse ;  /* 0x00000004a4a47c23 */ /* 0x100fe200080108c5 */
[--C-:B------:R-:W-:Y:S01]  /*1cf90*/  FFMA.FTZ R165, R165, UR4, -R197.reuse ;  /* 0x00000004a5a57c23 */ /* 0x100fe200080108c5 */
[----:B------:R-:W4:Y:S01]  /*1cfa0*/  LDSM.16.MT88.4 R44, [R205] ;  /* 0x00000000cd2c783b */ /* 0x000f220000004200 */
[----:B------:R-:W-:Y:S01]  /*1cfb0*/  MUFU.EX2 R195, R195 ;  /* 0x000000c300c37308 */ /* 0x000fe20000000800 */
[--C-:B------:R-:W-:Y:S01]  /*1cfc0*/  FFMA.FTZ R128, R128, UR4, -R197.reuse ;  /* 0x0000000480807c23 */ /* 0x100fe200080108c5 */
[--C-:B------:R-:W-:Y:S01]  /*1cfd0*/  FFMA.FTZ R129, R129, UR4, -R197.reuse ;  /* 0x0000000481817c23 */ /* 0x100fe200080108c5 */
[----:B------:R-:W-:Y:S01]  /*1cfe0*/  LDSM.16.MT88.4 R64, [R0+0xa800] ;  /* 0x00a800000040783b */ /* 0x000fe20000004200 */
[--C-:B------:R-:W-:Y:S01]  /*1cff0*/  FFMA.FTZ R166, R166, UR4, -R192.reuse ;  /* 0x00000004a6a67c23 */ /* 0x100fe200080108c0 */
[--C-:B------:R-:W-:Y:S01]  /*1d000*/  FFMA.FTZ R167, R167, UR4, -R192.reuse ;  /* 0x00000004a7a77c23 */ /* 0x100fe200080108c0 */
[--C-:B------:R-:W-:Y:S01]  /*1d010*/  FFMA.FTZ R130, R130, UR4, -R192.reuse ;  /* 0x0000000482827c23 */ /* 0x100fe200080108c0 */
[----:B------:R-:W-:Y:S01]  /*1d020*/  LDSM.16.MT88.4 R76, [R205+0x800] ;  /* 0x00080000cd4c783b */ /* 0x000fe20000004200 */
        /* <DEDUP_REMOVED lines=44> */
[----:B------:R-:W-:Y:S01]  /*1d2f0*/  FFMA.FTZ R81, R81, UR4, -R197 ;  /* 0x0000000451517c23 */ /* 0x000fe200080108c5 */
[----:B------:R-:W-:-:S03]  /*1d300*/  FFMA.FTZ R82, R82, UR4, -R192 ;  /* 0x0000000452527c23 */ /* 0x000fc600080108c0 */
[----:B------:R-:W1:Y:S01]  /*1d310*/  MUFU.EX2 R202, R202 ;  /* 0x000000ca00ca7308 */ /* 0x000e620000000800 */
[----:B-----5:R-:W-:-:S07]  /*1d320*/  F2FP.BF16.F32.PACK_AB R11, R2, R189 ;  /* 0x000000bd020b723e */ /* 0x020fce00000010ff */
[----:B------:R-:W-:Y:S01]  /*1d330*/  MUFU.EX2 R48, R48 ;  /* 0x0000003000307308 */ /* 0x000fe20000000800 */
[-C--:B--2---:R-:W-:Y:S01]  /*1d340*/  FMUL.FTZ R12, R160, R203.reuse ;  /* 0x000000cba00c7220 */ /* 0x084fe20000410000 */
[-C--:B------:R-:W-:Y:S01]  /*1d350*/  FMUL.FTZ R13, R161, R203.reuse ;  /* 0x000000cba10d7220 */ /* 0x080fe20000410000 */
[-C--:B------:R-:W-:Y:S01]  /*1d360*/  FMUL.FTZ R132, R132, R203.reuse ;  /* 0x000000cb84847220 */ /* 0x080fe20000410000 */
[-C--:B------:R-:W-:Y:S01]  /*1d370*/  FMUL.FTZ R133, R133, R203.reuse ;  /* 0x000000cb85857220 */ /* 0x080fe20000410000 */
[-C--:B------:R-:W-:Y:S01]  /*1d380*/  FMUL.FTZ R29, R137, R203.reuse ;  /* 0x000000cb891d7220 */ /* 0x080fe20000410000 */
[--C-:B------:R-:W-:Y:S01]  /*1d390*/  FFMA.FTZ R137, R61, UR4, -R192.reuse ;  /* 0x000000043d897c23 */ /* 0x100fe200080108c0 */
[-C--:B------:R-:W-:Y:S01]  /*1d3a0*/  FMUL.FTZ R28, R136, R203.reuse ;  /* 0x000000cb881c7220 */ /* 0x080fe20000410000 */
[-C--:B------:R-:W-:Y:S01]  /*1d3b0*/  FMUL.FTZ R52, R144, R203.reuse ;  /* 0x000000cb90347220 */ /* 0x080fe20000410000 */
[-C--:B-1----:R-:W-:Y:S01]  /*1d3c0*/  FMUL.FTZ R14, R162, R202.reuse ;  /* 0x000000caa20e7220 */ /* 0x082fe20000410000 */
[-C--:B------:R-:W-:Y:S01]  /*1d3d0*/  FMUL.FTZ R15, R163, R202.reuse ;  /* 0x000000caa30f7220 */ /* 0x080fe20000410000 */
[-C--:B------:R-:W-:Y:S01]  /*1d3e0*/  FMUL.FTZ R134, R134, R202.reuse ;  /* 0x000000ca86867220 */ /* 0x080fe20000410000 */
[-C--:B------:R-:W-:Y:S01]  /*1d3f0*/  FMUL.FTZ R135, R135, R202.reuse ;  /* 0x000000ca87877220 */ /* 0x080fe20000410000 */
[-C--:B------:R-:W-:Y:S01]  /*1d400*/  FMUL.FTZ R30, R138, R202.reuse ;  /* 0x000000ca8a1e7220 */ /* 0x080fe20000410000 */
[-C--:B------:R-:W-:Y:S01]  /*1d410*/  FMUL.FTZ R31, R139, R202.reuse ;  /* 0x000000ca8b1f7220 */ /* 0x080fe20000410000 */
[-C--:B------:R-:W-:Y:S01]  /*1d420*/  FMUL.FTZ R53, R145, R203.reuse ;  /* 0x000000cb91357220 */ /* 0x080fe20000410000 */
[-C--:B------:R-:W-:Y:S01]  /*1d430*/  FMUL.FTZ R54, R146, R202.reuse ;  /* 0x000000ca92367220 */ /* 0x080fe20000410000 */
[C---:B------:R-:W-:Y:S01]  /*1d440*/  HMMA.16816.F32.BF16 R12, R8.reuse, R16, R12 ;  /* 0x00000010080c723c */ /* 0x040fe2000004180c */
        /* <DEDUP_REMOVED lines=8> */
[--C-:B------:R-:W-:Y:S01]  /*1d4d0*/  FFMA.FTZ R132, R60, UR4, -R197.reuse ;  /* 0x000000043c847c23 */ /* 0x100fe200080108c5 */
[--C-:B------:R-:W-:Y:S01]  /*1d4e0*/  FFMA.FTZ R135, R62, UR4, -R197.reuse ;  /* 0x000000043e877c23 */ /* 0x100fe200080108c5 */
[--C-:B------:R-:W-:Y:S01]  /*1d4f0*/  FFMA.FTZ R134, R63, UR4, -R192.reuse ;  /* 0x000000043f867c23 */ /* 0x100fe200080108c0 */
[-C--:B------:R-:W-:Y:S01]  /*1d500*/  FMUL.FTZ R158, R158, R202.reuse ;  /* 0x000000ca9e9e7220 */ /* 0x080fe20000410000 */
[----:B------:R-:W1:Y:S01]  /*1d510*/  LDSM.16.MT88.4 R60, [R201+0xa800] ;  /* 0x00a80000c93c783b */ /* 0x000e620000004200 */
[-C--:B------:R-:W-:Y:S01]  /*1d520*/  FMUL.FTZ R159, R159, R202.reuse ;  /* 0x000000ca9f9f7220 */ /* 0x080fe20000410000 */
[-C--:B------:R-:W-:Y:S01]  /*1d530*/  FMUL.FTZ R68, R148, R203.reuse ;  /* 0x000000cb94447220 */ /* 0x080fe20000410000 */
[-C--:B------:R-:W-:Y:S01]  /*1d540*/  FMUL.FTZ R69, R149, R203.reuse ;  /* 0x000000cb95457220 */ /* 0x080fe20000410000 */
[-C--:B------:R-:W-:Y:S01]  /*1d550*/  FMUL.FTZ R70, R150, R202.reuse ;  /* 0x000000ca96467220 */ /* 0x080fe20000410000 */
[-C--:B------:R-:W-:Y:S01]  /*1d560*/  FMUL.FTZ R71, R151, R202.reuse ;  /* 0x000000ca97477220 */ /* 0x080fe20000410000 */
[-C--:B------:R-:W-:Y:S01]  /*1d570*/  FMUL.FTZ R152, R152, R203.reuse ;  /* 0x000000cb98987220 */ /* 0x080fe20000410000 */
[-C--:B------:R-:W-:Y:S01]  /*1d580*/  FMUL.FTZ R153, R153, R203.reuse ;  /* 0x000000cb99997220 */ /* 0x080fe20000410000 */
[-C--:B------:R-:W-:Y:S01]  /*1d590*/  FMUL.FTZ R154, R154, R202.reuse ;  /* 0x000000ca9a9a7220 */ /* 0x080fe20000410000 */
[----:B------:R-:W-:Y:S01]  /*1d5a0*/  FMUL.FTZ R155, R155, R202 ;  /* 0x000000ca9b9b7220 */ /* 0x000fe20000410000 */
[--C-:B------:R-:W-:Y:S01]  /*1d5b0*/  FFMA.FTZ R160, R244, UR4, -R197.reuse ;  /* 0x00000004f4a07c23 */ /* 0x100fe200080108c5 */
[C---:B---3--:R-:W-:Y:S01]  /*1d5c0*/  HMMA.16816.F32.BF16 R28, R8.reuse, R4, R28 ;  /* 0x00000004081c723c */ /* 0x048fe2000004181c */
[--C-:B------:R-:W-:Y:S01]  /*1d5d0*/  FFMA.FTZ R136, R225, UR4, -R192.reuse ;  /* 0x00000004e1887c23 */ /* 0x100fe200080108c0 */
[--C-:B------:R-:W-:Y:S01]  /*1d5e0*/  FFMA.FTZ R139, R219, UR4, -R192.reuse ;  /* 0x00000004db8b7c23 */ /* 0x100fe200080108c0 */
[----:B------:R-:W-:Y:S01]  /*1d5f0*/  MUFU.EX2 R133, R242 ;  /* 0x000000f200857308 */ /* 0x000fe20000000800 */
[--C-:B------:R-:W-:Y:S01]  /*1d600*/  FFMA.FTZ R138, R224, UR4, -R197.reuse ;  /* 0x00000004e08a7c23 */ /* 0x100fe200080108c5 */
[--C-:B------:R-:W-:Y:S01]  /*1d610*/  FFMA.FTZ R145, R209, UR4, -R192.reuse ;  /* 0x00000004d1917c23 */ /* 0x100fe200080108c0 */
[--C-:B------:R-:W-:Y:S01]  /*1d620*/  FFMA.FTZ R144, R211, UR4, -R192.reuse ;  /* 0x00000004d3907c23 */ /* 0x100fe200080108c0 */
[--C-:B------:R-:W-:Y:S01]  /*1d630*/  FFMA.FTZ R147, R207, UR4, -R192.reuse ;  /* 0x00000004cf937c23 */ /* 0x100fe200080108c0 */
[C---:B------:R-:W-:Y:S01]  /*1d640*/  HMMA.16816.F32.BF16 R52, R8.reuse, R20, R52 ;  /* 0x000000140834723c */ /* 0x040fe20000041834 */
[--C-:B------:R-:W-:Y:S01]  /*1d650*/  FFMA.FTZ R150, R34, UR4, -R192.reuse ;  /* 0x0000000422967c23 */ /* 0x100fe200080108c0 */
[--C-:B------:R-:W-:Y:S01]  /*1d660*/  FFMA.FTZ R146, R216, UR4, -R197.reuse ;  /* 0x00000004d8927c23 */ /* 0x100fe200080108c5 */
[----:B------:R-:W2:Y:S01]  /*1d670*/  MUFU.EX2 R160, R160 ;  /* 0x000000a000a07308 */ /* 0x000ea20000000800 */
[--C-:B------:R-:W-:Y:S01]  /*1d680*/  FFMA.FTZ R149, R210, UR4, -R197.reuse ;  /* 0x00000004d2957c23 */ /* 0x100fe200080108c5 */
[--C-:B------:R-:W-:Y:S01]  /*1d690*/  FFMA.FTZ R148, R208, UR4, -R197.reuse ;  /* 0x00000004d0947c23 */ /* 0x100fe200080108c5 */
[--C-:B------:R-:W-:Y:S01]  /*1d6a0*/  FFMA.FTZ R151, R206, UR4, -R197.reuse ;  /* 0x00000004ce977c23 */ /* 0x100fe200080108c5 */
[--C-:B------:R-:W-:Y:S01]  /*1d6b0*/  FFMA.FTZ R163, R170, UR4, -R192.reuse ;  /* 0x00000004aaa37c23 */ /* 0x100fe200080108c0 */
[C---:B------:R-:W-:Y:S01]  /*1d6c0*/  HMMA.16816.F32.BF16 R4, R8.reuse, R6, R140 ;  /* 0x000000060804723c */ /* 0x040fe2000004188c */
        /* <DEDUP_REMOVED lines=10> */
[----:B------:R-:W3:Y:S01]  /*1d770*/  MUFU.EX2 R135, R135 ;  /* 0x0000008700877308 */ /* 0x000ee20000000800 */
[----:B--2---:R-:W-:Y:S01]  /*1d780*/  F2FP.BF16.F32.PACK_AB R72, R133, R160 ;  /* 0x000000a08548723e */ /* 0x004fe200000010ff */
[--C-:B------:R-:W-:Y:S01]  /*1d790*/  FFMA.FTZ R159, R36, UR4, -R192.reuse ;  /* 0x00000004249f7c23 */ /* 0x100fe200080108c0 */
[--C-:B------:R-:W-:Y:S01]  /*1d7a0*/  FFMA.FTZ R158, R173, UR4, -R197.reuse ;  /* 0x00000004ad9e7c23 */ /* 0x100fe200080108c5 */
[--C-:B------:R-:W-:Y:S01]  /*1d7b0*/  FFMA.FTZ R170, R171, UR4, -R192.reuse ;  /* 0x00000004abaa7c23 */ /* 0x100fe200080108c0 */
[----:B----4-:R-:W-:Y:S01]  /*1d7c0*/  HMMA.16816.F32.BF16 R68, R8, R44, R68 ;  /* 0x0000002c0844723c */ /* 0x010fe20000041844 */
[--C-:B------:R-:W-:Y:S01]  /*1d7d0*/  FFMA.FTZ R169, R100, UR4, -R197.reuse ;  /* 0x0000000464a97c23 */ /* 0x100fe200080108c5 */
[----:B------:R-:W-:Y:S01]  /*1d7e0*/  FFMA.FTZ R100, R101, UR4, -R197 ;  /* 0x0000000465647c23 */ /* 0x000fe200080108c5 */
[----:B------:R-:W-:Y:S01]  /*1d7f0*/  MUFU.EX2 R134, R134 ;  /* 0x0000008600867308 */ /* 0x000fe20000000800 */
[--C-:B------:R-:W-:Y:S01]  /*1d800*/  FFMA.FTZ R101, R102, UR4, -R192.reuse ;  /* 0x0000000466657c23 */ /* 0x100fe200080108c0 */
[----:B------:R-:W-:Y:S01]  /*1d810*/  FFMA.FTZ R102, R103, UR4, -R192 ;  /* 0x0000000467667c23 */ /* 0x000fe200080108c0 */
[----:B------:R-:W-:-:S02]  /*1d820*/  FFMA.FTZ R203, R245, R203, R198 ;  /* 0x000000cbf5cb7223 */ /* 0x000fc400000100c6 */
[----:B------:R-:W-:Y:S01]  /*1d830*/  HMMA.16816.F32.BF16 R8, R8, R46, R152 ;  /* 0x0000002e0808723c */ /* 0x000fe20000041898 */
[----:B------:R-:W2:Y:S01]  /*1d840*/  LDSM.16.MT88.4 R44, [R204+0x800] ;  /* 0x00080000cc2c783b */ /* 0x000ea20000004200 */
[--C-:B------:R-:W-:Y:S01]  /*1d850*/  FFMA.FTZ R153, R35, UR4, -R192.reuse ;  /* 0x0000000423997c23 */ /* 0x100fe200080108c0 */
[----:B------:R-:W4:Y:S01]  /*1d860*/  MUFU.EX2 R137, R137 ;  /* 0x0000008900897308 */ /* 0x000f220000000800 */
[----:B---3--:R-:W-:Y:S01]  /*1d870*/  F2FP.BF16.F32.PACK_AB R74, R135, R132 ;  /* 0x00000084874a723e */ /* 0x008fe200000010ff */
[--C-:B------:R-:W-:Y:S01]  /*1d880*/  FFMA.FTZ R152, R32, UR4, -R192.reuse ;  /* 0x0000000420987c23 */ /* 0x100fe200080108c0 */
[--C-:B------:R-:W-:Y:S01]  /*1d890*/  FFMA.FTZ R155, R33, UR4, -R192.reuse ;  /* 0x00000004219b7c23 */ /* 0x100fe200080108c0 */
[----:B------:R-:W-:Y:S01]  /*1d8a0*/  FFMA.FTZ R154, R26, UR4, -R192 ;  /* 0x000000041a9a7c23 */ /* 0x000fe200080108c0 */
[----:B------:R-:W-:Y:S01]  /*1d8b0*/  LDSM.16.MT88.4 R32, [R204+0x1800] ;  /* 0x00180000cc20783b */ /* 0x000fe20000004200 */
[----:B------:R-:W-:Y:S02]  /*1d8c0*/  FADD.FTZ R196, R196, R203 ;  /* 0x000000cbc4c47221 */ /* 0x000fe40000010000 */
[----:B------:R-:W-:Y:S08]  /*1d8d0*/  MUFU.EX2 R136, R136 ;  /* 0x0000008800887308 */ /* 0x000ff00000000800 */
[----:B------:R-:W3:Y:S01]  /*1d8e0*/  MUFU.EX2 R139, R139 ;  /* 0x0000008b008b7308 */ /* 0x000ee20000000800 */
[----:B----4-:R-:W-:-:S07]  /*1d8f0*/  F2FP.BF16.F32.PACK_AB R73, R137, R134 ;  /* 0x000000868949723e */ /* 0x010fce00000010ff */
[----:B------:R-:W-:Y:S08]  /*1d900*/  MUFU.EX2 R141, R141 ;  /* 0x0000008d008d7308 */ /* 0x000ff00000000800 */
[----:B------:R-:W4:Y:S01]  /*1d910*/  MUFU.EX2 R138, R138 ;  /* 0x0000008a008a7308 */ /* 0x000f220000000800 */
[----:B---3--:R-:W-:-:S07]  /*1d920*/  F2FP.BF16.F32.PACK_AB R75, R139, R136 ;  /* 0x000000888b4b723e */ /* 0x008fce00000010ff */
[C---:B-1----:R-:W-:Y:S01]  /*1d930*/  HMMA.16816.F32.BF16 R12, R72.reuse, R60, R12 ;  /* 0x0000003c480c723c */ /* 0x042fe2000004180c */
[----:B------:R-:W-:Y:S07]  /*1d940*/  MUFU.EX2 R140, R140 ;  /* 0x0000008c008c7308 */ /* 0x000fee0000000800 */
[C---:B------:R-:W-:Y:S01]  /*1d950*/  HMMA.16816.F32.BF16 R16, R72.reuse, R62, R16 ;  /* 0x0000003e4810723c */ /* 0x040fe20000041810 */
[----:B------:R-:W1:Y:S01]  /*1d960*/  LDSM.16.MT88.4 R60, [R201+0xb000] ;  /* 0x00b00000c93c783b */ /* 0x000e620000004200 */
[----:B------:R-:W-:Y:S06]  /*1d970*/  MUFU.EX2 R143, R143 ;  /* 0x0000008f008f7308 */ /* 0x000fec0000000800 */
[C---:B------:R-:W-:Y:S02]  /*1d980*/  HMMA.16816.F32.BF16 R28, R72.reuse, R64, R28 ;  /* 0x00000040481c723c */ /* 0x040fe4000004181c */
[----:B------:R-:W-:Y:S06]  /*1d990*/  MUFU.EX2 R142, R142 ;  /* 0x0000008e008e7308 */ /* 0x000fec0000000800 */
[C---:B------:R-:W-:Y:S01]  /*1d9a0*/  HMMA.16816.F32.BF16 R4, R72.reuse, R66, R4 ;  /* 0x000000424804723c */ /* 0x040fe20000041804 */
[----:B------:R-:W3:Y:S01]  /*1d9b0*/  LDSM.16.MT88.4 R64, [R0+0xb000] ;  /* 0x00b000000040783b */ /* 0x000ee20000004200 */
[----:B------:R-:W5:Y:S06]  /*1d9c0*/  MUFU.EX2 R145, R145 ;  /* 0x0000009100917308 */ /* 0x000f6c0000000800 */
[C---:B--2---:R-:W-:Y:S02]  /*1d9d0*/  HMMA.16816.F32.BF16 R52, R72.reuse, R44, R52 ;  /* 0x0000002c4834723c */ /* 0x044fe40000041834 */
[----:B------:R-:W-:Y:S06]  /*1d9e0*/  MUFU.EX2 R144, R144 ;  /* 0x0000009000907308 */ /* 0x000fec0000000800 */
[C---:B------:R-:W-:Y:S01]  /*1d9f0*/  HMMA.16816.F32.BF16 R20, R72.reuse, R46, R20 ;  /* 0x0000002e4814723c */ /* 0x040fe20000041814 */
[----:B------:R-:W2:Y:S01]  /*1da00*/  LDSM.16.MT88.4 R44, [R204+0x1000] ;  /* 0x00100000cc2c783b */ /* 0x000ea20000004200 */
[----:B------:R-:W1:Y:S06]  /*1da10*/  MUFU.EX2 R147, R147 ;  /* 0x0000009300937308 */ /* 0x000e6c0000000800 */
[C---:B------:R-:W-:Y:S02]  /*1da20*/  HMMA.16816.F32.BF16 R68, R72.reuse, R76, R68 ;  /* 0x0000004c4844723c */ /* 0x040fe40000041844 */
[----:B------:R-:W-:Y:S06]  /*1da30*/  MUFU.EX2 R146, R146 ;  /* 0x0000009200927308 */ /* 0x000fec0000000800 */
[----:B------:R-:W-:Y:S01]  /*1da40*/  HMMA.16816.F32.BF16 R8, R72, R78, R8 ;  /* 0x0000004e4808723c */ /* 0x000fe20000041808 */
[----:B------:R-:W2:Y:S01]  /*1da50*/  LDSM.16.MT88.4 R76, [R205+0x1000] ;  /* 0x00100000cd4c783b */ /* 0x000ea20000004200 */
[----:B----4-:R-:W-:Y:S01]  /*1da60*/  F2FP.BF16.F32.PACK_AB R72, R138, R141 ;  /* 0x0000008d8a48723e */ /* 0x010fe200000010ff */
[----:B------:R-:W4:Y:S01]  /*1da70*/  MUFU.EX2 R149, R149 ;  /* 0x0000009500957308 */ /* 0x000f220000000800 */
[----:B-----5:R-:W-:-:S02]  /*1da80*/  F2FP.BF16.F32.PACK_AB R73, R145, R142 ;  /* 0x0000008e9149723e */ /* 0x020fc400000010ff */
[----:B------:R-:W-:Y:S02]  /*1da90*/  F2FP.BF16.F32.PACK_AB R74, R143, R140 ;  /* 0x0000008c8f4a723e */ /* 0x000fe400000010ff */
[----:B-1----:R-:W-:-:S03]  /*1daa0*/  F2FP.BF16.F32.PACK_AB R75, R147, R144 ;  /* 0x00000090934b723e */ /* 0x002fc600000010ff */
[----:B------:R-:W-:Y:S04]  /*1dab0*/  MUFU.EX2 R148, R148 ;  /* 0x0000009400947308 */ /* 0x000fe80000000800 */
[C---:B------:R-:W-:Y:S04]  /*1dac0*/  HMMA.16816.F32.BF16 R12, R72.reuse, R60, R12 ;  /* 0x0000003c480c723c */ /* 0x040fe8000004180c */
[----:B------:R-:W-:Y:S04]  /*1dad0*/  MUFU.EX2 R151, R151 ;  /* 0x0000009700977308 */ /* 0x000fe80000000800 */
[C---:B------:R-:W-:Y:S01]  /*1dae0*/  HMMA.16816.F32.BF16 R16, R72.reuse, R62, R16 ;  /* 0x0000003e4810723c */ /* 0x040fe20000041810 */
[----:B------:R-:W1:Y:S03]  /*1daf0*/  LDSM.16.MT88.4 R60, [R201+0xb800] ;  /* 0x00b80000c93c783b */ /* 0x000e660000004200 */
[----:B------:R-:W-:Y:S04]  /*1db00*/  MUFU.EX2 R150, R150 ;  /* 0x0000009600967308 */ /* 0x000fe80000000800 */
[C---:B---3--:R-:W-:Y:S04]  /*1db10*/  HMMA.16816.F32.BF16 R28, R72.reuse, R64, R28 ;  /* 0x00000040481c723c */ /* 0x048fe8000004181c */
[----:B------:R-:W3:Y:S04]  /*1db20*/  MUFU.EX2 R153, R153 ;  /* 0x0000009900997308 */ /* 0x000ee80000000800 */
[C---:B------:R-:W-:Y:S01]  /*1db30*/  HMMA.16816.F32.BF16 R4, R72.reuse, R66, R4 ;  /* 0x000000424804723c */ /* 0x040fe20000041804 */
[----:B------:R-:W5:Y:S03]  /*1db40*/  LDSM.16.MT88.4 R64, [R0+0xb800] ;  /* 0x00b800000040783b */ /* 0x000f660000004200 */
[----:B------:R-:W-:Y:S04]  /*1db50*/  MUFU.EX2 R152, R152 ;  /* 0x0000009800987308 */ /* 0x000fe80000000800 */
[----:B--2---:R-:W-:Y:S01]  /*1db60*/  HMMA.16816.F32.BF16 R52, R72, R44, R52 ;  /* 0x0000002c4834723c */ /* 0x004fe20000041834 */
[----:B----4-:R-:W-:-:S03]  /*1db70*/  F2FP.BF16.F32.PACK_AB R44, R149, R146 ;  /* 0x00000092952c723e */ /* 0x010fc600000010ff */
[----:B------:R-:W2:Y:S01]  /*1db80*/  MUFU.EX2 R155, R155 ;  /* 0x0000009b009b7308 */ /* 0x000ea20000000800 */
[----:B---3--:R-:W-:-:S03]  /*1db90*/  F2FP.BF16.F32.PACK_AB R45, R153, R150 ;  /* 0x00000096992d723e */ /* 0x008fc600000010ff */
[----:B------:R-:W-:Y:S01]  /*1dba0*/  HMMA.16816.F32.BF16 R20, R72, R46, R20 ;  /* 0x0000002e4814723c */ /* 0x000fe20000041814 */
[----:B------:R-:W-:-:S03]  /*1dbb0*/  F2FP.BF16.F32.PACK_AB R46, R151, R148 ;  /* 0x00000094972e723e */ /* 0x000fc600000010ff */
[----:B------:R-:W-:Y:S04]  /*1dbc0*/  MUFU.EX2 R154, R154 ;  /* 0x0000009a009a7308 */ /* 0x000fe80000000800 */
[C---:B------:R-:W-:Y:S01]  /*1dbd0*/  HMMA.16816.F32.BF16 R68, R72.reuse, R76, R68 ;  /* 0x0000004c4844723c */ /* 0x040fe20000041844 */
[--C-:B------:R-:W-:Y:S01]  /*1dbe0*/  FFMA.FTZ R76, R24, UR4, -R197.reuse ;  /* 0x00000004184c7c23 */ /* 0x100fe200080108c5 */
[--C-:B------:R-:W-:Y:S02]  /*1dbf0*/  FFMA.FTZ R77, R25, UR4, -R197.reuse ;  /* 0x00000004194d7c23 */ /* 0x100fe400080108c5 */
[----:B------:R-:W-:Y:S01]  /*1dc00*/  LDSM.16.MT88.4 R24, [R0+0xc000] ;  /* 0x00c000000018783b */ /* 0x000fe20000004200 */
[----:B--2---:R-:W-:Y:S01]  /*1dc10*/  F2FP.BF16.F32.PACK_AB R47, R155, R152 ;  /* 0x000000989b2f723e */ /* 0x004fe200000010ff */
[----:B------:R-:W-:Y:S02]  /*1dc20*/  MUFU.EX2 R157, R157 ;  /* 0x0000009d009d7308 */ /* 0x000fe40000000800 */
[----:B------:R-:W-:Y:S01]  /*1dc30*/  HMMA.16816.F32.BF16 R8, R72, R78, R8 ;  /* 0x0000004e4808723c */ /* 0x000fe20000041808 */
[----:B------:R-:W2:Y:S01]  /*1dc40*/  LDSM.16.MT88.4 R72, [R205+0x1800] ;  /* 0x00180000cd48783b */ /* 0x000ea20000004200 */
[--C-:B------:R-:W-:Y:S01]  /*1dc50*/  FFMA.FTZ R78, R40, UR4, -R197.reuse ;  /* 0x00000004284e7c23 */ /* 0x100fe200080108c5 */
[----:B------:R-:W-:-:S03]  /*1dc60*/  FFMA.FTZ R79, R37, UR4, -R197 ;  /* 0x00000004254f7c23 */ /* 0x000fc600080108c5 */
[----:B------:R-:W-:Y:S02]  /*1dc70*/  MUFU.EX2 R76, R76 ;  /* 0x0000004c004c7308 */ /* 0x000fe40000000800 */
[C---:B------:R-:W-:Y:S06]  /*1dc80*/  HMMA.16816.F32.BF16 R52, R44.reuse, R32, R52 ;  /* 0x000000202c34723c */ /* 0x040fec0000041834 */
[----:B------:R-:W3:Y:S02]  /*1dc90*/  MUFU.EX2 R77, R77 ;  /* 0x0000004d004d7308 */ /* 0x000ee40000000800 */
[C---:B------:R-:W-:Y:S01]  /*1dca0*/  HMMA.16816.F32.BF16 R20, R44.reuse, R34, R20 ;  /* 0x000000222c14723c */ /* 0x040fe20000041814 */
[----:B------:R-:W4:Y:S05]  /*1dcb0*/  LDSM.16.MT88.4 R32, [R204+0x2000] ;  /* 0x00200000cc20783b */ /* 0x000f2a0000004200 */
[----:B------:R-:W-:Y:S02]  /*1dcc0*/  MUFU.EX2 R78, R78 ;  /* 0x0000004e004e7308 */ /* 0x000fe40000000800 */
[C---:B-1----:R-:W-:Y:S06]  /*1dcd0*/  HMMA.16816.F32.BF16 R12, R44.reuse, R60, R12 ;  /* 0x0000003c2c0c723c */ /* 0x042fec000004180c */
[----:B------:R-:W1:Y:S02]  /*1dce0*/  MUFU.EX2 R79, R79 ;  /* 0x0000004f004f7308 */ /* 0x000e640000000800 */
[C---:B------:R-:W-:Y:S01]  /*1dcf0*/  HMMA.16816.F32.BF16 R16, R44.reuse, R62, R16 ;  /* 0x0000003e2c10723c */ /* 0x040fe20000041810 */
[----:B------:R-:W4:Y:S05]  /*1dd00*/  LDSM.16.MT88.4 R60, [R201+0xc000] ;  /* 0x00c00000c93c783b */ /* 0x000f2a0000004200 */
[----:B------:R-:W-:Y:S02]  /*1dd10*/  MUFU.EX2 R156, R156 ;  /* 0x0000009c009c7308 */ /* 0x000fe40000000800 */
[C---:B-----5:R-:W-:Y:S06]  /*1dd20*/  HMMA.16816.F32.BF16 R28, R44.reuse, R64, R28 ;  /* 0x000000402c1c723c */ /* 0x060fec000004181c */
[----:B------:R-:W5:Y:S02]  /*1dd30*/  MUFU.EX2 R159, R159 ;  /* 0x0000009f009f7308 */ /* 0x000f640000000800 */
[C---:B------:R-:W-:Y:S01]  /*1dd40*/  HMMA.16816.F32.BF16 R4, R44.reuse, R66, R4 ;  /* 0x000000422c04723c */ /* 0x040fe20000041804 */
[----:B------:R-:W4:Y:S05]  /*1dd50*/  LDSM.16.MT88.4 R64, [R205+0x2000] ;  /* 0x00200000cd40783b */ /* 0x000f2a0000004200 */
[----:B------:R-:W5:Y:S02]  /*1dd60*/  MUFU.EX2 R51, R51 ;  /* 0x0000003300337308 */ /* 0x000f640000000800 */
[----:B--2---:R-:W-:Y:S01]  /*1dd70*/  HMMA.16816.F32.BF16 R68, R44, R72, R68 ;  /* 0x000000482c44723c */ /* 0x004fe20000041844 */
[--C-:B------:R-:W-:Y:S01]  /*1dd80*/  FFMA.FTZ R72, R42, UR4, -R197.reuse ;  /* 0x000000042a487c23 */ /* 0x100fe200080108c5 */
[----:B------:R-:W-:-:S04]  /*1dd90*/  FFMA.FTZ R73, R39, UR4, -R197 ;  /* 0x0000000427497c23 */ /* 0x000fc800080108c5 */
[----:B------:R-:W-:Y:S02]  /*1dda0*/  MUFU.EX2 R49, R49 ;  /* 0x0000003100317308 */ /* 0x000fe40000000800 */
[----:B------:R-:W-:Y:S01]  /*1ddb0*/  HMMA.16816.F32.BF16 R8, R44, R74, R8 ;  /* 0x0000004a2c08723c */ /* 0x000fe20000041808 */
[----:B---3--:R-:W-:Y:S01]  /*1ddc0*/  F2FP.BF16.F32.PACK_AB R44, R77, R76 ;  /* 0x0000004c4d2c723e */ /* 0x008fe200000010ff */
[--C-:B------:R-:W-:Y:S01]  /*1ddd0*/  FFMA.FTZ R74, R184, UR4, -R192.reuse ;  /* 0x00000004b84a7c23 */ /* 0x100fe200080108c0 */
[----:B------:R-:W-:Y:S01]  /*1dde0*/  F2FP.BF16.F32.PACK_AB R45, R157, R154 ;  /* 0x0000009a9d2d723e */ /* 0x000fe200000010ff */
[----:B------:R-:W-:Y:S01]  /*1ddf0*/  FFMA.FTZ R75, R168, UR4, -R197 ;  /* 0x00000004a84b7c23 */ /* 0x000fe200080108c5 */
[----:B-1----:R-:W-:Y:S01]  /*1de00*/  F2FP.BF16.F32.PACK_AB R46, R79, R78 ;  /* 0x0000004e4f2e723e */ /* 0x002fe200000010ff */
[----:B------:R-:W-:Y:S01]  /*1de10*/  MUFU.EX2 R72, R72 ;  /* 0x0000004800487308 */ /* 0x000fe20000000800 */
[----:B-----5:R-:W-:Y:S01]  /*1de20*/  F2FP.BF16.F32.PACK_AB R47, R159, R156 ;  /* 0x0000009c9f2f723e */ /* 0x020fe200000010ff */
[----:B------:R-:W-:Y:S01]  /*1de30*/  FFMA.FTZ R168, R175, UR4, -R192 ;  /* 0x00000004afa87c23 */ /* 0x000fe200080108c0 */
[----:B------:R-:W-:-:S05]  /*1de40*/  F2FP.BF16.F32.PACK_AB R42, R51, R48 ;  /* 0x00000030332a723e */ /* 0x000fca00000010ff */
[C---:B------:R-:W-:Y:S01]  /*1de50*/  HMMA.16816.F32.BF16 R28, R44.reuse, R24, R28 ;  /* 0x000000182c1c723c */ /* 0x040fe2000004181c */
[----:B------:R-:W1:Y:S07]  /*1de60*/  MUFU.EX2 R73, R73 ;  /* 0x0000004900497308 */ /* 0x000e6e0000000800 */
[C---:B------:R-:W-:Y:S01]  /*1de70*/  HMMA.16816.F32.BF16 R4, R44.reuse, R26, R4 ;  /* 0x0000001a2c04723c */ /* 0x040fe20000041804 */
[----:B------:R-:W2:Y:S01]  /*1de80*/  LDSM.16.MT88.4 R24, [R201+0xc800] ;  /* 0x00c80000c918783b */ /* 0x000ea20000004200 */
[----:B------:R-:W3:Y:S06]  /*1de90*/  MUFU.EX2 R50, R50 ;  /* 0x0000003200327308 */ /* 0x000eec0000000800 */
[C---:B----4-:R-:W-:Y:S01]  /*1dea0*/  HMMA.16816.F32.BF16 R52, R44.reuse, R32, R52 ;  /* 0x000000202c34723c */ /* 0x050fe20000041834 */
[----:B-1----:R-:W-:Y:S01]  /*1deb0*/  F2FP.BF16.F32.PACK_AB R40, R73, R72 ;  /* 0x000000484928723e */ /* 0x002fe200000010ff */
[----:B------:R-:W-:Y:S06]  /*1dec0*/  MUFU.EX2 R57, R57 ;  /* 0x0000003900397308 */ /* 0x000fec0000000800 */
[C---:B------:R-:W-:Y:S01]  /*1ded0*/  HMMA.16816.F32.BF16 R20, R44.reuse, R34, R20 ;  /* 0x000000222c14723c */ /* 0x040fe20000041814 */
[----:B------:R-:W1:Y:S01]  /*1dee0*/  LDSM.16.MT88.4 R32, [R204+0x2800] ;  /* 0x00280000cc20783b */ /* 0x000e620000004200 */
[----:B------:R-:W-:Y:S06]  /*1def0*/  MUFU.EX2 R59, R59 ;  /* 0x0000003b003b7308 */ /* 0x000fec0000000800 */
[C---:B------:R-:W-:Y:S01]  /*1df00*/  HMMA.16816.F32.BF16 R12, R44.reuse, R60, R12 ;  /* 0x0000003c2c0c723c */ /* 0x040fe2000004180c */
[--C-:B------:R-:W-:Y:S01]  /*1df10*/  FFMA.FTZ R60, R43, UR4, -R192.reuse ;  /* 0x000000042b3c7c23 */ /* 0x100fe200080108c0 */
[----:B------:R-:W-:Y:S01]  /*1df20*/  FFMA.FTZ R61, R38, UR4, -R192 ;  /* 0x00000004263d7c23 */ /* 0x000fe200080108c0 */
[----:B---3--:R-:W-:Y:S01]  /*1df30*/  F2FP.BF16.F32.PACK_AB R43, R50, R49 ;  /* 0x00000031322b723e */ /* 0x008fe200000010ff */
[----:B------:R-:W3:Y:S01]  /*1df40*/  LDSM.16.MT88.4 R36, [R0+0xc800] ;  /* 0x00c800000024783b */ /* 0x000ee20000004200 */
[----:B------:R-:W-:Y:S03]  /*1df50*/  MUFU.EX2 R74, R74 ;  /* 0x0000004a004a7308 */ /* 0x000fe60000000800 */
[----:B------:R-:W-:Y:S01]  /*1df60*/  HMMA.16816.F32.BF16 R16, R44, R62, R16 ;  /* 0x0000003e2c10723c */ /* 0x000fe20000041810 */
[--C-:B------:R-:W-:Y:S01]  /*1df70*/  FFMA.FTZ R62, R176, UR4, -R197.reuse ;  /* 0x00000004b03e7c23 */ /* 0x100fe200080108c5 */
[----:B------:R-:W-:-:S03]  /*1df80*/  FFMA.FTZ R63, R177, UR4, -R197 ;  /* 0x00000004b13f7c23 */ /* 0x000fc600080108c5 */
[----:B------:R-:W-:Y:S03]  /*1df90*/  MUFU.EX2 R60, R60 ;  /* 0x0000003c003c7308 */ /* 0x000fe60000000800 */
[----:B------:R-:W-:Y:S01]  /*1dfa0*/  HMMA.16816.F32.BF16 R68, R44, R64, R68 ;  /* 0x000000402c44723c */ /* 0x000fe20000041844 */
[----:B------:R-:W-:Y:S01]  /*1dfb0*/  FFMA.FTZ R64, R182, UR4, -R197 ;  /* 0x00000004b6407c23 */ /* 0x000fe200080108c5 */
[----:B------:R-:W-:-:S03]  /*1dfc0*/  FFMA.FTZ R65, R181, UR4, -R192 ;  /* 0x00000004b5417c23 */ /* 0x000fc600080108c0 */
[----:B------:R-:W4:Y:S03]  /*1dfd0*/  MUFU.EX2 R61, R61 ;  /* 0x0000003d003d7308 */ /* 0x000f260000000800 */
[----:B------:R-:W-:Y:S01]  /*1dfe0*/  HMMA.16816.F32.BF16 R8, R44, R66, R8 ;  /* 0x000000422c08723c */ /* 0x000fe20000041808 */
[----:B------:R-:W5:Y:S01]  /*1dff0*/  LDSM.16.MT88.4 R44, [R205+0x2800] ;  /* 0x00280000cd2c783b */ /* 0x000f620000004200 */
[----:B------:R-:W-:Y:S01]  /*1e000*/  FFMA.FTZ R66, R180, UR4, -R192 ;  /* 0x00000004b4427c23 */ /* 0x000fe200080108c0 */
[----:B------:R-:W-:Y:S02]  /*1e010*/  FFMA.FTZ R67, R172, UR4, -R197 ;  /* 0x00000004ac437c23 */ /* 0x000fe400080108c5 */
[----:B------:R-:W5:Y:S08]  /*1e020*/  MUFU.EX2 R62, R62 ;  /* 0x0000003e003e7308 */ /* 0x000f700000000800 */
[----:B------:R-:W-:Y:S01]  /*1e030*/  MUFU.EX2 R63, R63 ;  /* 0x0000003f003f7308 */ /* 0x000fe20000000800 */
[----:B----4-:R-:W-:-:S07]  /*1e040*/  F2FP.BF16.F32.PACK_AB R41, R61, R60 ;  /* 0x0000003c3d29723e */ /* 0x010fce00000010ff */
[C---:B--2---:R-:W-:Y:S01]  /*1e050*/  HMMA.16816.F32.BF16 R12, R40.reuse, R24, R12 ;  /* 0x00000018280c723c */ /* 0x044fe2000004180c */
[----:B------:R-:W-:Y:S07]  /*1e060*/  MUFU.EX2 R64, R64 ;  /* 0x0000004000407308 */ /* 0x000fee0000000800 */
[C---:B------:R-:W-:Y:S01]  /*1e070*/  HMMA.16816.F32.BF16 R16, R40.reuse, R26, R16 ;  /* 0x0000001a2810723c */ /* 0x040fe20000041810 */
[----:B------:R-:W2:Y:S01]  /*1e080*/  LDSM.16.MT88.4 R24, [R201+0xd000] ;  /* 0x00d00000c918783b */ /* 0x000ea20000004200 */
[----:B------:R-:W4:Y:S06]  /*1e090*/  MUFU.EX2 R66, R66 ;  /* 0x0000004200427308 */ /* 0x000f2c0000000800 */
[C---:B-1----:R-:W-:Y:S02]  /*1e0a0*/  HMMA.16816.F32.BF16 R52, R40.reuse, R32, R52 ;  /* 0x000000202834723c */ /* 0x042fe40000041834 */
[----:B------:R-:W1:Y:S06]  /*1e0b0*/  MUFU.EX2 R65, R65 ;  /* 0x0000004100417308 */ /* 0x000e6c0000000800 */
[C---:B------:R-:W-:Y:S01]  /*1e0c0*/  HMMA.16816.F32.BF16 R20, R40.reuse, R34, R20 ;  /* 0x000000222814723c */ /* 0x040fe20000041814 */
[----:B------:R-:W2:Y:S01]  /*1e0d0*/  LDSM.16.MT88.4 R32, [R204+0x3000] ;  /* 0x00300000cc20783b */ /* 0x000ea20000004200 */
[----:B------:R-:W-:Y:S06]  /*1e0e0*/  MUFU.EX2 R67, R67 ;  /* 0x0000004300437308 */ /* 0x000fec0000000800 */
[C---:B---3--:R-:W-:Y:S02]  /*1e0f0*/  HMMA.16816.F32.BF16 R28, R40.reuse, R36, R28 ;  /* 0x00000024281c723c */ /* 0x048fe4000004181c */
[----:B------:R-:W3:Y:S06]  /*1e100*/  MUFU.EX2 R158, R158 ;  /* 0x0000009e009e7308 */ /* 0x000eec0000000800 */
[C---:B------:R-:W-:Y:S01]  /*1e110*/  HMMA.16816.F32.BF16 R4, R40.reuse, R38, R4 ;  /* 0x000000262804723c */ /* 0x040fe20000041804 */
[----:B------:R-:W3:Y:S01]  /*1e120*/  LDSM.16.MT88.4 R36, [R0+0xd000] ;  /* 0x00d000000024783b */ /* 0x000ee20000004200 */
[----:B------:R-:W-:Y:S06]  /*1e130*/  MUFU.EX2 R75, R75 ;  /* 0x0000004b004b7308 */ /* 0x000fec0000000800 */
[C---:B-----5:R-:W-:Y:S02]  /*1e140*/  HMMA.16816.F32.BF16 R68, R40.reuse, R44, R68 ;  /* 0x0000002c2844723c */ /* 0x060fe40000041844 */
[----:B------:R-:W-:Y:S06]  /*1e150*/  MUFU.EX2 R162, R162 ;  /* 0x000000a200a27308 */ /* 0x000fec0000000800 */
[----:B------:R-:W-:Y:S01]  /*1e160*/  HMMA.16816.F32.BF16 R8, R40, R46, R8 ;  /* 0x0000002e2808723c */ /* 0x000fe20000041808 */
[----:B------:R-:W5:Y:S01]  /*1e170*/  LDSM.16.MT88.4 R44, [R205+0x3000] ;  /* 0x00300000cd2c783b */ /* 0x000f620000004200 */
[----:B------:R-:W-:Y:S01]  /*1e180*/  F2FP.BF16.F32.PACK_AB R40, R62, R57 ;  /* 0x000000393e28723e */ /* 0x000fe200000010ff */
[----:B------:R-:W-:Y:S01]  /*1e190*/  MUFU.EX2 R161, R161 ;  /* 0x000000a100a17308 */ /* 0x000fe20000000800 */
[----:B----4-:R-:W-:-:S02]  /*1e1a0*/  F2FP.BF16.F32.PACK_AB R41, R66, R59 ;  /* 0x0000003b4229723e */ /* 0x010fc400000010ff */
[----:B------:R-:W-:Y:S02]  /*1e1b0*/  F2FP.BF16.F32.PACK_AB R42, R64, R63 ;  /* 0x0000003f402a723e */ /* 0x000fe400000010ff */
[----:B-1----:R-:W-:-:S03]  /*1e1c0*/  F2FP.BF16.F32.PACK_AB R43, R74, R65 ;  /* 0x000000414a2b723e */ /* 0x002fc600000010ff */
[----:B------:R-:W1:Y:S04]  /*1e1d0*/  MUFU.EX2 R168, R168 ;  /* 0x000000a800a87308 */ /* 0x000e680000000800 */
[C---:B--2---:R-:W-:Y:S04]  /*1e1e0*/  HMMA.16816.F32.BF16 R12, R40.reuse, R24, R12 ;  /* 0x00000018280c723c */ /* 0x044fe8000004180c */
[----:B------:R-:W-:Y:S04]  /*1e1f0*/  MUFU.EX2 R163, R163 ;  /* 0x000000a300a37308 */ /* 0x000fe80000000800 */
[C---:B------:R-:W-:Y:S01]  /*1e200*/  HMMA.16816.F32.BF16 R16, R40.reuse, R26, R16 ;  /* 0x0000001a2810723c */ /* 0x040fe20000041810 */
[----:B------:R-:W2:Y:S03]  /*1e210*/  LDSM.16.MT88.4 R24, [R201+0xd800] ;  /* 0x00d80000c918783b */ /* 0x000ea60000004200 */
[----:B------:R-:W4:Y:S04]  /*1e220*/  MUFU.EX2 R170, R170 ;  /* 0x000000aa00aa7308 */ /* 0x000f280000000800 */
[C---:B------:R-:W-:Y:S04]  /*1e230*/  HMMA.16816.F32.BF16 R52, R40.reuse, R32, R52 ;  /* 0x000000202834723c */ /* 0x040fe80000041834 */
[----:B------:R-:W-:Y:S04]  /*1e240*/  MUFU.EX2 R164, R164 ;  /* 0x000000a400a47308 */ /* 0x000fe80000000800 */
[C---:B------:R-:W-:Y:S01]  /*1e250*/  HMMA.16816.F32.BF16 R20, R40.reuse, R34, R20 ;  /* 0x000000222814723c */ /* 0x040fe20000041814 */
[----:B------:R-:W2:Y:S03]  /*1e260*/  LDSM.16.MT88.4 R32, [R204+0x3800] ;  /* 0x00380000cc20783b */ /* 0x000ea60000004200 */
[----:B------:R-:W2:Y:S04]  /*1e270*/  MUFU.EX2 R165, R165 ;  /* 0x000000a500a57308 */ /* 0x000ea80000000800 */
[C---:B---3--:R-:W-:Y:S04]  /*1e280*/  HMMA.16816.F32.BF16 R28, R40.reuse, R36, R28 ;  /* 0x00000024281c723c */ /* 0x048fe8000004181c */
[----:B------:R-:W-:Y:S04]  /*1e290*/  MUFU.EX2 R128, R128 ;  /* 0x0000008000807308 */ /* 0x000fe80000000800 */
[C---:B------:R-:W-:Y:S01]  /*1e2a0*/  HMMA.16816.F32.BF16 R4, R40.reuse, R38, R4 ;  /* 0x000000262804723c */ /* 0x040fe20000041804 */
[----:B------:R-:W3:Y:S03]  /*1e2b0*/  LDSM.16.MT88.4 R36, [R0+0xd800] ;  /* 0x00d800000024783b */ /* 0x000ee60000004200 */
[----:B------:R-:W-:Y:S04]  /*1e2c0*/  MUFU.EX2 R129, R129 ;  /* 0x0000008100817308 */ /* 0x000fe80000000800 */
[C---:B-----5:R-:W-:Y:S04]  /*1e2d0*/  HMMA.16816.F32.BF16 R68, R40.reuse, R44, R68 ;  /* 0x0000002c2844723c */ /* 0x060fe80000041844 */
[----:B------:R-:W-:Y:S04]  /*1e2e0*/  MUFU.EX2 R166, R166 ;  /* 0x000000a600a67308 */ /* 0x000fe80000000800 */
[----:B------:R-:W-:Y:S01]  /*1e2f0*/  HMMA.16816.F32.BF16 R8, R40, R46, R8 ;  /* 0x0000002e2808723c */ /* 0x000fe20000041808 */
[----:B------:R-:W5:Y:S01]  /*1e300*/  LDSM.16.MT88.4 R44, [R205+0x3800] ;  /* 0x00380000cd2c783b */ /* 0x000f620000004200 */
[----:B------:R-:W-:-:S02]  /*1e310*/  F2FP.BF16.F32.PACK_AB R40, R158, R67 ;  /* 0x000000439e28723e */ /* 0x000fc400000010ff */
[----:B-1----:R-:W-:Y:S01]  /*1e320*/  F2FP.BF16.F32.PACK_AB R41, R168, R161 ;  /* 0x000000a1a829723e */ /* 0x002fe200000010ff */
[----:B------:R-:W1:Y:S01]  /*1e330*/  MUFU.EX2 R167, R167 ;  /* 0x000000a700a77308 */ /* 0x000e620000000800 */
[----:B------:R-:W-:Y:S02]  /*1e340*/  F2FP.BF16.F32.PACK_AB R42, R162, R75 ;  /* 0x0000004ba22a723e */ /* 0x000fe400000010ff */
[----:B----4-:R-:W-:-:S05]  /*1e350*/  F2FP.BF16.F32.PACK_AB R43, R170, R163 ;  /* 0x000000a3aa2b723e */ /* 0x010fca00000010ff */
[----:B------:R-:W-:Y:S02]  /*1e360*/  MUFU.EX2 R130, R130 ;  /* 0x0000008200827308 */ /* 0x000fe40000000800 */
[C---:B--2---:R-:W-:Y:S06]  /*1e370*/  HMMA.16816.F32.BF16 R12, R40.reuse, R24, R12 ;  /* 0x00000018280c723c */ /* 0x044fec000004180c */
[----:B------:R-:W2:Y:S02]  /*1e380*/  MUFU.EX2 R131, R131 ;  /* 0x0000008300837308 */ /* 0x000ea40000000800 */
[C---:B------:R-:W-:Y:S01]  /*1e390*/  HMMA.16816.F32.BF16 R16, R40.reuse, R26, R16 ;  /* 0x0000001a2810723c */ /* 0x040fe20000041810 */
[----:B------:R-:W4:Y:S05]  /*1e3a0*/  LDSM.16.MT88.4 R24, [R201+0xe000] ;  /* 0x00e00000c918783b */ /* 0x000f2a0000004200 */
[----:B------:R-:W-:Y:S02]  /*1e3b0*/  MUFU.EX2 R124, R124 ;  /* 0x0000007c007c7308 */ /* 0x000fe40000000800 */
[C---:B------:R-:W-:Y:S06]  /*1e3c0*/  HMMA.16816.F32.BF16 R52, R40.reuse, R32, R52 ;  /* 0x000000202834723c */ /* 0x040fec0000041834 */
[----:B------:R-:W4:Y:S02]  /*1e3d0*/  MUFU.EX2 R125, R125 ;  /* 0x0000007d007d7308 */ /* 0x000f240000000800 */
[C---:B------:R-:W-:Y:S01]  /*1e3e0*/  HMMA.16816.F32.BF16 R20, R40.reuse, R34, R20 ;  /* 0x000000222814723c */ /* 0x040fe20000041814 */
[----:B------:R-:W4:Y:S05]  /*1e3f0*/  LDSM.16.MT88.4 R32, [R204+0x4000] ;  /* 0x00400000cc20783b */ /* 0x000f2a0000004200 */
[----:B------:R-:W-:Y:S02]  /*1e400*/  MUFU.EX2 R120, R120 ;  /* 0x0000007800787308 */ /* 0x000fe40000000800 */
[C---:B---3--:R-:W-:Y:S06]  /*1e410*/  HMMA.16816.F32.BF16 R28, R40.reuse, R36, R28 ;  /* 0x00000024281c723c */ /* 0x048fec000004181c */
[----:B------:R-:W-:Y:S02]  /*1e420*/  MUFU.EX2 R121, R121 ;  /* 0x0000007900797308 */ /* 0x000fe40000000800 */
[C---:B------:R-:W-:Y:S01]  /*1e430*/  HMMA.16816.F32.BF16 R4, R40.reuse, R38, R4 ;  /* 0x000000262804723c */ /* 0x040fe20000041804 */
[----:B------:R-:W3:Y:S05]  /*1e440*/  LDSM.16.MT88.4 R36, [R0+0xe000] ;  /* 0x00e000000024783b */ /* 0x000eea0000004200 */
[----:B------:R-:W-:Y:S02]  /*1e450*/  MUFU.EX2 R126, R126 ;  /* 0x0000007e007e7308 */ /* 0x000fe40000000800 */
[C---:B-----5:R-:W-:Y:S06]  /*1e460*/  HMMA.16816.F32.BF16 R68, R40.reuse, R44, R68 ;  /* 0x0000002c2844723c */ /* 0x060fec0000041844 */
[----:B------:R-:W5:Y:S02]  /*1e470*/  MUFU.EX2 R127, R127 ;  /* 0x0000007f007f7308 */ /* 0x000f640000000800 */
[----:B------:R-:W-:Y:S01]  /*1e480*/  HMMA.16816.F32.BF16 R8, R40, R46, R8 ;  /* 0x0000002e2808723c */ /* 0x000fe20000041808 */
[----:B------:R-:W5:Y:S01]  /*1e490*/  LDSM.16.MT88.4 R44, [R205+0x4000] ;  /* 0x00400000cd2c783b */ /* 0x000f620000004200 */
[----:B------:R-:W-:-:S02]  /*1e4a0*/  F2FP.BF16.F32.PACK_AB R40, R165, R164 ;  /* 0x000000a4a528723e */ /* 0x000fc400000010ff */
[----:B-1----:R-:W-:Y:S02]  /*1e4b0*/  F2FP.BF16.F32.PACK_AB R41, R167, R166 ;  /* 0x000000a6a729723e */ /* 0x002fe400000010ff */
[----:B------:R-:W-:Y:S01]  /*1e4c0*/  F2FP.BF16.F32.PACK_AB R42, R129, R128 ;  /* 0x00000080812a723e */ /* 0x000fe200000010ff */
[----:B------:R-:W-:Y:S01]  /*1e4d0*/  MUFU.EX2 R122, R122 ;  /* 0x0000007a007a7308 */ /* 0x000fe20000000800 */
[----:B--2---:R-:W-:-:S07]  /*1e4e0*/  F2FP.BF16.F32.PACK_AB R43, R131, R130 ;  /* 0x00000082832b723e */ /* 0x004fce00000010ff */
[C---:B----4-:R-:W-:Y:S01]  /*1e4f0*/  HMMA.16816.F32.BF16 R12, R40.reuse, R24, R12 ;  /* 0x00000018280c723c */ /* 0x050fe2000004180c */
[----:B------:R-:W1:Y:S07]  /*1e500*/  MUFU.EX2 R123, R123 ;  /* 0x0000007b007b7308 */ /* 0x000e6e0000000800 */
[C---:B------:R-:W-:Y:S01]  /*1e510*/  HMMA.16816.F32.BF16 R16, R40.reuse, R26, R16 ;  /* 0x0000001a2810723c */ /* 0x040fe20000041810 */
[----:B------:R-:W2:Y:S01]  /*1e520*/  LDSM.16.MT88.4 R24, [R201+0xe800] ;  /* 0x00e80000c918783b */ /* 0x000ea20000004200 */
[----:B------:R-:W-:Y:S06]  /*1e530*/  MUFU.EX2 R116, R116 ;  /* 0x0000007400747308 */ /* 0x000fec0000000800 */
[C---:B------:R-:W-:Y:S02]  /*1e540*/  HMMA.16816.F32.BF16 R52, R40.reuse, R32, R52 ;  /* 0x000000202834723c */ /* 0x040fe40000041834 */
[----:B------:R-:W4:Y:S06]  /*1e550*/  MUFU.EX2 R117, R117 ;  /* 0x0000007500757308 */ /* 0x000f2c0000000800 */
[C---:B------:R-:W-:Y:S01]  /*1e560*/  HMMA.16816.F32.BF16 R20, R40.reuse, R34, R20 ;  /* 0x000000222814723c */ /* 0x040fe20000041814 */
[----:B------:R-:W4:Y:S01]  /*1e570*/  LDSM.16.MT88.4 R32, [R204+0x4800] ;  /* 0x00480000cc20783b */ /* 0x000f220000004200 */
[----:B------:R-:W-:Y:S06]  /*1e580*/  MUFU.EX2 R112, R112 ;  /* 0x0000007000707308 */ /* 0x000fec0000000800 */
[C---:B---3--:R-:W-:Y:S02]  /*1e590*/  HMMA.16816.F32.BF16 R28, R40.reuse, R36, R28 ;  /* 0x00000024281c723c */ /* 0x048fe4000004181c */
[----:B------:R-:W-:Y:S06]  /*1e5a0*/  MUFU.EX2 R113, R113 ;  /* 0x0000007100717308 */ /* 0x000fec0000000800 */
[C---:B------:R-:W-:Y:S01]  /*1e5b0*/  HMMA.16816.F32.BF16 R4, R40.reuse, R38, R4 ;  /* 0x000000262804723c */ /* 0x040fe20000041804 */
[----:B------:R-:W3:Y:S01]  /*1e5c0*/  LDSM.16.MT88.4 R36, [R0+0xe800] ;  /* 0x00e800000024783b */ /* 0x000ee20000004200 */
[----:B------:R-:W-:Y:S06]  /*1e5d0*/  MUFU.EX2 R118, R118 ;  /* 0x0000007600767308 */ /* 0x000fec0000000800 */
[C---:B-----5:R-:W-:Y:S02]  /*1e5e0*/  HMMA.16816.F32.BF16 R68, R40.reuse, R44, R68 ;  /* 0x0000002c2844723c */ /* 0x060fe40000041844 */
[----:B------:R-:W5:Y:S06]  /*1e5f0*/  MUFU.EX2 R119, R119 ;  /* 0x0000007700777308 */ /* 0x000f6c0000000800 */
[----:B------:R-:W-:Y:S01]  /*1e600*/  HMMA.16816.F32.BF16 R8, R40, R46, R8 ;  /* 0x0000002e2808723c */ /* 0x000fe20000041808 */
[----:B------:R-:W5:Y:S01]  /*1e610*/  LDSM.16.MT88.4 R44, [R205+0x4800] ;  /* 0x00480000cd2c783b */ /* 0x000f620000004200 */
[----:B------:R-:W-:Y:S01]  /*1e620*/  F2FP.BF16.F32.PACK_AB R40, R125, R124 ;  /* 0x0000007c7d28723e */ /* 0x000fe200000010ff */
[----:B------:R-:W-:Y:S01]  /*1e630*/  MUFU.EX2 R114, R114 ;  /* 0x0000007200727308 */ /* 0x000fe20000000800 */
[----:B------:R-:W-:-:S02]  /*1e640*/  F2FP.BF16.F32.PACK_AB R41, R127, R126 ;  /* 0x0000007e7f29723e */ /* 0x000fc400000010ff */
[----:B------:R-:W-:Y:S02]  /*1e650*/  F2FP.BF16.F32.PACK_AB R42, R121, R120 ;  /* 0x00000078792a723e */ /* 0x000fe400000010ff */
[----:B-1----:R-:W-:-:S03]  /*1e660*/  F2FP.BF16.F32.PACK_AB R43, R123, R122 ;  /* 0x0000007a7b2b723e */ /* 0x002fc600000010ff */
[----:B------:R-:W1:Y:S04]  /*1e670*/  MUFU.EX2 R115, R115 ;  /* 0x0000007300737308 */ /* 0x000e680000000800 */
[C---:B--2---:R-:W-:Y:S04]  /*1e680*/  HMMA.16816.F32.BF16 R12, R40.reuse, R24, R12 ;  /* 0x00000018280c723c */ /* 0x044fe8000004180c */
[----:B------:R-:W-:Y:S04]  /*1e690*/  MUFU.EX2 R108, R108 ;  /* 0x0000006c006c7308 */ /* 0x000fe80000000800 */
[C---:B------:R-:W-:Y:S01]  /*1e6a0*/  HMMA.16816.F32.BF16 R16, R40.reuse, R26, R16 ;  /* 0x0000001a2810723c */ /* 0x040fe20000041810 */
[----:B------:R-:W2:Y:S03]  /*1e6b0*/  LDSM.16.MT88.4 R24, [R201+0xf000] ;  /* 0x00f00000c918783b */ /* 0x000ea60000004200 */
[----:B------:R-:W2:Y:S04]  /*1e6c0*/  MUFU.EX2 R109, R109 ;  /* 0x0000006d006d7308 */ /* 0x000ea80000000800 */
[C---:B----4-:R-:W-:Y:S04]  /*1e6d0*/  HMMA.16816.F32.BF16 R52, R40.reuse, R32, R52 ;  /* 0x000000202834723c */ /* 0x050fe80000041834 */
[----:B------:R-:W-:Y:S04]  /*1e6e0*/  MUFU.EX2 R104, R104 ;  /* 0x0000006800687308 */ /* 0x000fe80000000800 */
[C---:B------:R-:W-:Y:S01]  /*1e6f0*/  HMMA.16816.F32.BF16 R20, R40.reuse, R34, R20 ;  /* 0x000000222814723c */ /* 0x040fe20000041814 */
[----:B------:R-:W4:Y:S03]  /*1e700*/  LDSM.16.MT88.4 R32, [R204+0x5000] ;  /* 0x00500000cc20783b */ /* 0x000f260000004200 */
[----:B------:R-:W-:Y:S04]  /*1e710*/  MUFU.EX2 R105, R105 ;  /* 0x0000006900697308 */ /* 0x000fe80000000800 */
[C---:B---3--:R-:W-:Y:S04]  /*1e720*/  HMMA.16816.F32.BF16 R28, R40.reuse, R36, R28 ;  /* 0x00000024281c723c */ /* 0x048fe8000004181c */
[----:B------:R-:W-:Y:S04]  /*1e730*/  MUFU.EX2 R110, R110 ;  /* 0x0000006e006e7308 */ /* 0x000fe80000000800 */
[C---:B------:R-:W-:Y:S01]  /*1e740*/  HMMA.16816.F32.BF16 R4, R40.reuse, R38, R4 ;  /* 0x000000262804723c */ /* 0x040fe20000041804 */
[----:B------:R-:W3:Y:S03]  /*1e750*/  LDSM.16.MT88.4 R36, [R0+0xf000] ;  /* 0x00f000000024783b */ /* 0x000ee60000004200 */
[----:B------:R-:W3:Y:S04]  /*1e760*/  MUFU.EX2 R111, R111 ;  /* 0x0000006f006f7308 */ /* 0x000ee80000000800 */
[C---:B-----5:R-:W-:Y:S04]  /*1e770*/  HMMA.16816.F32.BF16 R68, R40.reuse, R44, R68 ;  /* 0x0000002c2844723c */ /* 0x060fe80000041844 */
[----:B------:R-:W-:Y:S04]  /*1e780*/  MUFU.EX2 R106, R106 ;  /* 0x0000006a006a7308 */ /* 0x000fe80000000800 */
[----:B------:R-:W-:Y:S01]  /*1e790*/  HMMA.16816.F32.BF16 R8, R40, R46, R8 ;  /* 0x0000002e2808723c */ /* 0x000fe20000041808 */
[----:B------:R-:W5:Y:S01]  /*1e7a0*/  LDSM.16.MT88.4 R44, [R205+0x5000] ;  /* 0x00500000cd2c783b */ /* 0x000f620000004200 */
[----:B------:R-:W-:-:S02]  /*1e7b0*/  F2FP.BF16.F32.PACK_AB R40, R117, R116 ;  /* 0x000000747528723e */ /* 0x000fc400000010ff */
[----:B------:R-:W-:Y:S01]  /*1e7c0*/  F2FP.BF16.F32.PACK_AB R41, R119, R118 ;  /* 0x000000767729723e */ /* 0x000fe200000010ff */
[----:B------:R-:W5:Y:S01]  /*1e7d0*/  MUFU.EX2 R107, R107 ;  /* 0x0000006b006b7308 */ /* 0x000f620000000800 */
[----:B------:R-:W-:Y:S02]  /*1e7e0*/  F2FP.BF16.F32.PACK_AB R42, R113, R112 ;  /* 0x00000070712a723e */ /* 0x000fe400000010ff */
[----:B-1----:R-:W-:-:S05]  /*1e7f0*/  F2FP.BF16.F32.PACK_AB R43, R115, R114 ;  /* 0x00000072732b723e */ /* 0x002fca00000010ff */
[----:B------:R-:W-:Y:S02]  /*1e800*/  MUFU.EX2 R169, R169 ;  /* 0x000000a900a97308 */ /* 0x000fe40000000800 */
[C---:B--2---:R-:W-:Y:S06]  /*1e810*/  HMMA.16816.F32.BF16 R12, R40.reuse, R24, R12 ;  /* 0x00000018280c723c */ /* 0x044fec000004180c */
[----:B------:R-:W1:Y:S02]  /*1e820*/  MUFU.EX2 R100, R100 ;  /* 0x0000006400647308 */ /* 0x000e640000000800 */
[C---:B------:R-:W-:Y:S01]  /*1e830*/  HMMA.16816.F32.BF16 R16, R40.reuse, R26, R16 ;  /* 0x0000001a2810723c */ /* 0x040fe20000041810 */
[----:B------:R-:W2:Y:S05]  /*1e840*/  LDSM.16.MT88.4 R24, [R201+0xf800] ;  /* 0x00f80000c918783b */ /* 0x000eaa0000004200 */
[----:B------:R-:W-:Y:S02]  /*1e850*/  MUFU.EX2 R96, R96 ;  /* 0x0000006000607308 */ /* 0x000fe40000000800 */
[C---:B----4-:R-:W-:Y:S06]  /*1e860*/  HMMA.16816.F32.BF16 R52, R40.reuse, R32, R52 ;  /* 0x000000202834723c */ /* 0x050fec0000041834 */
[----:B------:R-:W-:Y:S02]  /*1e870*/  MUFU.EX2 R97, R97 ;  /* 0x0000006100617308 */ /* 0x000fe40000000800 */
[C---:B------:R-:W-:Y:S01]  /*1e880*/  HMMA.16816.F32.BF16 R20, R40.reuse, R34, R20 ;  /* 0x000000222814723c */ /* 0x040fe20000041814 */
[----:B------:R-:W4:Y:S05]  /*1e890*/  LDSM.16.MT88.4 R32, [R204+0x5800] ;  /* 0x00580000cc20783b */ /* 0x000f2a0000004200 */
[----:B------:R-:W-:Y:S02]  /*1e8a0*/  MUFU.EX2 R101, R101 ;  /* 0x0000006500657308 */ /* 0x000fe40000000800 */
[C---:B---3--:R-:W-:Y:S06]  /*1e8b0*/  HMMA.16816.F32.BF16 R28, R40.reuse, R36, R28 ;  /* 0x00000024281c723c */ /* 0x048fec000004181c */
[----:B------:R-:W3:Y:S02]  /*1e8c0*/  MUFU.EX2 R102, R102 ;  /* 0x0000006600667308 */ /* 0x000ee40000000800 */
[C---:B------:R-:W-:Y:S01]  /*1e8d0*/  HMMA.16816.F32.BF16 R4, R40.reuse, R38, R4 ;  /* 0x000000262804723c */ /* 0x040fe20000041804 */
[----:B------:R-:W1:Y:S05]  /*1e8e0*/  LDSM.16.MT88.4 R36, [R0+0xf800] ;  /* 0x00f800000024783b */ /* 0x000e6a0000004200 */
[----:B------:R-:W-:Y:S02]  /*1e8f0*/  MUFU.EX2 R98, R98 ;  /* 0x0000006200627308 */ /* 0x000fe40000000800 */
[C---:B-----5:R-:W-:Y:S06]  /*1e900*/  HMMA.16816.F32.BF16 R68, R40.reuse, R44, R68 ;  /* 0x0000002c2844723c */ /* 0x060fec0000041844 */
[----:B------:R-:W5:Y:S02]  /*1e910*/  MUFU.EX2 R99, R99 ;  /* 0x0000006300637308 */ /* 0x000f640000000800 */
[----:B------:R-:W-:Y:S01]  /*1e920*/  HMMA.16816.F32.BF16 R8, R40, R46, R8 ;  /* 0x0000002e2808723c */ /* 0x000fe20000041808 */
[----:B------:R-:W3:Y:S01]  /*1e930*/  LDSM.16.MT88.4 R44, [R205+0x5800] ;  /* 0x00580000cd2c783b */ /* 0x000ee20000004200 */
[----:B------:R-:W-:-:S02]  /*1e940*/  F2FP.BF16.F32.PACK_AB R40, R109, R108 ;  /* 0x0000006c6d28723e */ /* 0x000fc400000010ff */
[----:B------:R-:W-:Y:S02]  /*1e950*/  F2FP.BF16.F32.PACK_AB R41, R111, R110 ;  /* 0x0000006e6f29723e */ /* 0x000fe400000010ff */
[----:B------:R-:W-:Y:S01]  /*1e960*/  F2FP.BF16.F32.PACK_AB R42, R105, R104 ;  /* 0x00000068692a723e */ /* 0x000fe200000010ff */
[----:B------:R-:W-:Y:S01]  /*1e970*/  MUFU.EX2 R91, R91 ;  /* 0x0000005b005b7308 */ /* 0x000fe20000000800 */
[----:B------:R-:W-:-:S07]  /*1e980*/  F2FP.BF16.F32.PACK_AB R43, R107, R106 ;  /* 0x0000006a6b2b723e */ /* 0x000fce00000010ff */
[C---:B--2---:R-:W-:Y:S01]  /*1e990*/  HMMA.16816.F32.BF16 R12, R40.reuse, R24, R12 ;  /* 0x00000018280c723c */ /* 0x044fe2000004180c */
[----:B------:R-:W-:Y:S07]  /*1e9a0*/  MUFU.EX2 R84, R84 ;  /* 0x0000005400547308 */ /* 0x000fee0000000800 */
        /* <DEDUP_REMOVED lines=8> */
[C---:B-1----:R-:W-:Y:S08]  /*1ea30*/  HMMA.16816.F32.BF16 R28, R40.reuse, R36, R28 ;  /* 0x00000024281c723c */ /* 0x042ff0000004181c */
[C---:B------:R-:W-:Y:S01]  /*1ea40*/  HMMA.16816.F32.BF16 R4, R40.reuse, R38, R4 ;  /* 0x000000262804723c */ /* 0x040fe20000041804 */
[----:B------:R-:W1:Y:S07]  /*1ea50*/  LDSM.16.MT88.4 R36, [R204+0x6000] ;  /* 0x00600000cc24783b */ /* 0x000e6e0000004200 */
[----:B---3--:R-:W-:Y:S01]  /*1ea60*/  HMMA.16816.F32.BF16 R8, R40, R46, R8 ;  /* 0x0000002e2808723c */ /* 0x008fe20000041808 */
[----:B------:R-:W-:Y:S01]  /*1ea70*/  FFMA.FTZ R46, R88, UR4, -R197 ;  /* 0x00000004582e7c23 */ /* 0x000fe200080108c5 */
[----:B------:R-:W-:Y:S01]  /*1ea80*/  FFMA.FTZ R88, R246, R202, R193 ;  /* 0x000000caf6587223 */ /* 0x000fe200000100c1 */
[----:B------:R-:W-:Y:S01]  /*1ea90*/  FFMA.FTZ R47, R89, UR4, -R197 ;  /* 0x00000004592f7c23 */ /* 0x000fe200080108c5 */
[----:B------:R-:W-:-:S02]  /*1eaa0*/  FFMA.FTZ R246, R190, UR4, -R192 ;  /* 0x00000004bef67c23 */ /* 0x000fc400080108c0 */
[----:B------:R-:W-:Y:S01]  /*1eab0*/  FADD.FTZ R88, R191, R88 ;  /* 0x00000058bf587221 */ /* 0x000fe20000010000 */
[----:B------:R-:W-:Y:S01]  /*1eac0*/  MUFU.EX2 R46, R46 ;  /* 0x0000002e002e7308 */ /* 0x000fe20000000800 */
[----:B------:R-:W-:Y:S01]  /*1ead0*/  HMMA.16816.F32.BF16 R68, R40, R44, R68 ;  /* 0x0000002c2844723c */ /* 0x000fe20000041844 */
[----:B------:R-:W-:Y:S01]  /*1eae0*/  F2FP.BF16.F32.PACK_AB R40, R100, R169 ;  /* 0x000000a96428723e */ /* 0x000fe200000010ff */
[----:B------:R-:W-:Y:S01]  /*1eaf0*/  FADD.FTZ R89, R189, R88 ;  /* 0x00000058bd597221 */ /* 0x000fe20000010000 */
[----:B------:R-:W-:Y:S01]  /*1eb00*/  F2FP.BF16.F32.PACK_AB R41, R102, R101 ;  /* 0x000000656629723e */ /* 0x000fe200000010ff */
[----:B------:R-:W-:Y:S01]  /*1eb10*/  FFMA.FTZ R44, R93, UR4, -R197 ;  /* 0x000000045d2c7c23 */ /* 0x000fe200080108c5 */
[----:B------:R-:W-:Y:S01]  /*1eb20*/  F2FP.BF16.F32.PACK_AB R42, R97, R96 ;  /* 0x00000060612a723e */ /* 0x000fe200000010ff */
[----:B------:R-:W-:Y:S01]  /*1eb30*/  FADD.FTZ R89, R2, R89 ;  /* 0x0000005902597221 */ /* 0x000fe20000010000 */
[----:B-----5:R-:W-:Y:S01]  /*1eb40*/  F2FP.BF16.F32.PACK_AB R43, R99, R98 ;  /* 0x00000062632b723e */ /* 0x020fe200000010ff */
[----:B------:R-:W-:Y:S01]  /*1eb50*/  FFMA.FTZ R45, R92, UR4, -R197 ;  /* 0x000000045c2d7c23 */ /* 0x000fe200080108c5 */
[----:B------:R-:W-:Y:S01]  /*1eb60*/  FFMA.FTZ R2, R90, UR4, -R192 ;  /* 0x000000045a027c23 */ /* 0x000fe200080108c0 */
[----:B------:R-:W-:Y:S01]  /*1eb70*/  FADD.FTZ R134, R134, R89 ;  /* 0x0000005986867221 */ /* 0x000fe20000010000 */
[----:B------:R-:W-:Y:S03]  /*1eb80*/  MUFU.EX2 R44, R44 ;  /* 0x0000002c002c7308 */ /* 0x000fe60000000800 */
[----:B--2---:R-:W-:Y:S01]  /*1eb90*/  HMMA.16816.F32.BF16 R12, R40, R24, R12 ;  /* 0x00000018280c723c */ /* 0x004fe2000004180c */
[----:B------:R-:W-:-:S04]  /*1eba0*/  FADD.FTZ R137, R137, R134 ;  /* 0x0000008689897221 */ /* 0x000fc80000010000 */
[----:B------:R-:W-:Y:S01]  /*1ebb0*/  FADD.FTZ R136, R136, R137 ;  /* 0x0000008988887221 */ /* 0x000fe20000010000 */
[----:B------:R-:W2:Y:S02]  /*1ebc0*/  MUFU.EX2 R45, R45 ;  /* 0x0000002d002d7308 */ /* 0x000ea40000000800 */
[----:B------:R-:W-:Y:S01]  /*1ebd0*/  HMMA.16816.F32.BF16 R16, R40, R26, R16 ;  /* 0x0000001a2810723c */ /* 0x000fe20000041810 */
[----:B------:R-:W3:Y:S01]  /*1ebe0*/  LDSM.16.MT88.4 R24, [R205+0x6000] ;  /* 0x00600000cd18783b */ /* 0x000ee20000004200 */
[----:B------:R-:W-:-:S04]  /*1ebf0*/  FADD.FTZ R139, R139, R136 ;  /* 0x000000888b8b7221 */ /* 0x000fc80000010000 */
[----:B------:R-:W-:Y:S01]  /*1ec00*/  FADD.FTZ R142, R142, R139 ;  /* 0x0000008b8e8e7221 */ /* 0x000fe20000010000 */
[----:B------:R-:W-:Y:S01]  /*1ec10*/  MUFU.EX2 R47, R47 ;  /* 0x0000002f002f7308 */ /* 0x000fe20000000800 */
[----:B----4-:R-:W-:Y:S01]  /*1ec20*/  HMMA.16816.F32.BF16 R28, R40, R32, R28 ;  /* 0x00000020281c723c */ /* 0x010fe2000004181c */
[----:B------:R-:W-:Y:S01]  /*1ec30*/  FADD.FTZ R33, R195, R196 ;  /* 0x000000c4c3217221 */ /* 0x000fe20000010000 */
[----:B------:R-:W-:-:S03]  /*1ec40*/  FADD.FTZ R145, R145, R142 ;  /* 0x0000008e91917221 */ /* 0x000fc60000010000 */
[----:B------:R-:W-:Y:S01]  /*1ec50*/  FADD.FTZ R33, R194, R33 ;  /* 0x00000021c2217221 */ /* 0x000fe20000010000 */
[----:B------:R-:W-:Y:S01]  /*1ec60*/  FADD.FTZ R144, R144, R145 ;  /* 0x0000009190907221 */ /* 0x000fe20000010000 */
[----:B------:R-:W-:Y:S01]  /*1ec70*/  MUFU.EX2 R88, R94 ;  /* 0x0000005e00587308 */ /* 0x000fe20000000800 */
[----:B-1----:R-:W-:Y:S01]  /*1ec80*/  HMMA.16816.F32.BF16 R52, R40, R36, R52 ;  /* 0x000000242834723c */ /* 0x002fe20000041834 */
[----:B------:R-:W-:Y:S01]  /*1ec90*/  FADD.FTZ R160, R160, R33 ;  /* 0x00000021a0a07221 */ /* 0x000fe20000010000 */
[----:B------:R-:W-:-:S03]  /*1eca0*/  FADD.FTZ R147, R147, R144 ;  /* 0x0000009093937221 */ /* 0x000fc60000010000 */
[----:B------:R-:W-:Y:S01]  /*1ecb0*/  FADD.FTZ R133, R133, R160 ;  /* 0x000000a085857221 */ /* 0x000fe20000010000 */
[----:B------:R-:W-:Y:S01]  /*1ecc0*/  FADD.FTZ R150, R150, R147 ;  /* 0x0000009396967221 */ /* 0x000fe20000010000 */
[----:B------:R-:W1:Y:S01]  /*1ecd0*/  MUFU.EX2 R89, R95 ;  /* 0x0000005f00597308 */ /* 0x000e620000000800 */
[C---:B------:R-:W-:Y:S01]  /*1ece0*/  HMMA.16816.F32.BF16 R4, R40.reuse, R34, R4 ;  /* 0x000000222804723c */ /* 0x040fe20000041804 */
[----:B------:R-:W-:Y:S01]  /*1ecf0*/  FADD.FTZ R36, R132, R133 ;  /* 0x0000008584247221 */ /* 0x000fe20000010000 */
[----:B------:R-:W4:Y:S01]  /*1ed00*/  LDSM.16.MT88.4 R32, [R201+0x10800] ;  /* 0x01080000c920783b */ /* 0x000f220000004200 */
[----:B------:R-:W-:Y:S02]  /*1ed10*/  FADD.FTZ R153, R153, R150 ;  /* 0x0000009699997221 */ /* 0x000fe40000010000 */
[----:B------:R-:W-:Y:S02]  /*1ed20*/  FADD.FTZ R36, R135, R36 ;  /* 0x0000002487247221 */ /* 0x000fe40000010000 */
[----:B------:R-:W5:Y:S01]  /*1ed30*/  MUFU.EX2 R2, R2 ;  /* 0x0000000200027308 */ /* 0x000f620000000800 */
[C---:B------:R-:W-:Y:S01]  /*1ed40*/  HMMA.16816.F32.BF16 R20, R40.reuse, R38, R20 ;  /* 0x000000262814723c */ /* 0x040fe20000041814 */
[----:B------:R-:W-:Y:S01]  /*1ed50*/  FADD.FTZ R93, R141, R36 ;  /* 0x000000248d5d7221 */ /* 0x000fe20000010000 */
[----:B------:R-:W-:Y:S01]  /*1ed60*/  FADD.FTZ R152, R152, R153 ;  /* 0x0000009998987221 */ /* 0x000fe20000010000 */
[----:B------:R-:W4:Y:S02]  /*1ed70*/  LDSM.16.MT88.4 R36, [R0+0x10800] ;  /* 0x010800000024783b */ /* 0x000f240000004200 */
[----:B------:R-:W-:Y:S01]  /*1ed80*/  FADD.FTZ R93, R138, R93 ;  /* 0x0000005d8a5d7221 */ /* 0x000fe20000010000 */
[----:B------:R-:W-:Y:S01]  /*1ed90*/  FADD.FTZ R155, R155, R152 ;  /* 0x000000989b9b7221 */ /* 0x000fe20000010000 */
[----:B------:R-:W-:Y:S01]  /*1eda0*/  LDSM.16.MT88.4 R132, [R201+0x11800] ;  /* 0x01180000c984783b */ /* 0x000fe20000004200 */
[----:B------:R-:W-:Y:S01]  /*1edb0*/  MUFU.EX2 R246, R246 ;  /* 0x000000f600f67308 */ /* 0x000fe20000000800 */
[----:B------:R-:W-:Y:S01]  /*1edc0*/  FADD.FTZ R140, R140, R93 ;  /* 0x0000005d8c8c7221 */ /* 0x000fe20000010000 */
[----:B---3--:R-:W-:Y:S01]  /*1edd0*/  HMMA.16816.F32.BF16 R68, R40, R24, R68 ;  /* 0x000000182844723c */ /* 0x008fe20000041844 */
[----:B------:R-:W-:-:S02]  /*1ede0*/  FADD.FTZ R154, R154, R155 ;  /* 0x0000009b9a9a7221 */ /* 0x000fc40000010000 */
[----:B------:R-:W-:Y:S02]  /*1edf0*/  FADD.FTZ R143, R143, R140 ;  /* 0x0000008c8f8f7221 */ /* 0x000fe40000010000 */
[----:B------:R-:W-:Y:S02]  /*1ee00*/  FADD.FTZ R157, R157, R154 ;  /* 0x0000009a9d9d7221 */ /* 0x000fe40000010000 */
[----:B------:R-:W-:Y:S01]  /*1ee10*/  FADD.FTZ R146, R146, R143 ;  /* 0x0000008f92927221 */ /* 0x000fe20000010000 */
[----:B------:R-:W-:Y:S01]  /*1ee20*/  HMMA.16816.F32.BF16 R8, R40, R26, R8 ;  /* 0x0000001a2808723c */ /* 0x000fe20000041808 */
[----:B------:R-:W3:Y:S01]  /*1ee30*/  LDSM.16.MT88.4 R24, [R204+0x6800] ;  /* 0x00680000cc18783b */ /* 0x000ee20000004200 */
[----:B--2---:R-:W-:Y:S01]  /*1ee40*/  F2FP.BF16.F32.PACK_AB R40, R44, R45 ;  /* 0x0000002d2c28723e */ /* 0x004fe200000010ff */
[----:B------:R-:W-:Y:S01]  /*1ee50*/  FADD.FTZ R149, R149, R146 ;  /* 0x0000009295957221 */ /* 0x000fe20000010000 */
[----:B-1----:R-:W-:Y:S01]  /*1ee60*/  F2FP.BF16.F32.PACK_AB R41, R89, R88 ;  /* 0x000000585929723e */ /* 0x002fe200000010ff */
[----:B------:R-:W-:Y:S01]  /*1ee70*/  FADD.FTZ R156, R156, R157 ;  /* 0x0000009d9c9c7221 */ /* 0x000fe20000010000 */
[----:B------:R-:W-:Y:S01]  /*1ee80*/  F2FP.BF16.F32.PACK_AB R42, R47, R46 ;  /* 0x0000002e2f2a723e */ /* 0x000fe200000010ff */
[----:B------:R-:W-:Y:S01]  /*1ee90*/  FADD.FTZ R148, R148, R149 ;  /* 0x0000009594947221 */ /* 0x000fe20000010000 */
[----:B-----5:R-:W-:Y:S01]  /*1eea0*/  F2FP.BF16.F32.PACK_AB R43, R91, R2 ;  /* 0x000000025b2b723e */ /* 0x020fe200000010ff */
[----:B------:R-:W-:Y:S01]  /*1eeb0*/  FADD.FTZ R159, R159, R156 ;  /* 0x0000009c9f9f7221 */ /* 0x000fe20000010000 */
[----:B------:R-:W-:Y:S01]  /*1eec0*/  LDSM.16.MT88.4 R140, [R0+0x11800] ;  /* 0x01180000008c783b */ /* 0x000fe20000004200 */
[----:B------:R-:W-:-:S02]  /*1eed0*/  FADD.FTZ R151, R151, R148 ;  /* 0x0000009497977221 */ /* 0x000fc40000010000 */
[----:B------:R-:W-:Y:S02]  /*1eee0*/  FADD.FTZ R60, R60, R159 ;  /* 0x0000009f3c3c7221 */ /* 0x000fe40000010000 */
[----:B------:R-:W-:Y:S01]  /*1eef0*/  FADD.FTZ R76, R76, R151 ;  /* 0x000000974c4c7221 */ /* 0x000fe20000010000 */
[C---:B----4-:R-:W-:Y:S01]  /*1ef00*/  HMMA.16816.F32.BF16 R12, R40.reuse, R32, R12 ;  /* 0x00000020280c723c */ /* 0x050fe2000004180c */
[----:B------:R-:W-:Y:S02]  /*1ef10*/  FADD.FTZ R60, R61, R60 ;  /* 0x0000003c3d3c7221 */ /* 0x000fe40000010000 */
[----:B------:R-:W-:Y:S01]  /*1ef20*/  FADD.FTZ R77, R77, R76 ;  /* 0x0000004c4d4d7221 */ /* 0x000fe20000010000 */
[----:B------:R-:W-:Y:S01]  /*1ef30*/  FFMA.FTZ R76, R86, UR4, -R192 ;  /* 0x00000004564c7c23 */ /* 0x000fe200080108c0 */
[----:B------:R-:W-:Y:S02]  /*1ef40*/  FADD.FTZ R49, R49, R60 ;  /* 0x0000003c31317221 */ /* 0x000fe40000010000 */
[----:B------:R-:W-:Y:S01]  /*1ef50*/  FADD.FTZ R78, R78, R77 ;  /* 0x0000004d4e4e7221 */ /* 0x000fe20000010000 */
[C---:B------:R-:W-:Y:S01]  /*1ef60*/  HMMA.16816.F32.BF16 R16, R40.reuse, R34, R16 ;  /* 0x000000222810723c */ /* 0x040fe20000041810 */
[----:B------:R-:W1:Y:S01]  /*1ef70*/  LDSM.16.MT88.4 R32, [R205+0x6800] ;  /* 0x00680000cd20783b */ /* 0x000e620000004200 */
[----:B------:R-:W-:Y:S01]  /*1ef80*/  FADD.FTZ R50, R50, R49 ;  /* 0x0000003132327221 */ /* 0x000fe20000010000 */
[----:B------:R-:W-:Y:S01]  /*1ef90*/  FADD.FTZ R79, R79, R78 ;  /* 0x0000004e4f4f7221 */ /* 0x000fe20000010000 */
[--C-:B------:R-:W-:Y:S01]  /*1efa0*/  FFMA.FTZ R77, R87, UR4, -R192.reuse ;  /* 0x00000004574d7c23 */ /* 0x100fe200080108c0 */
[----:B------:R-:W-:Y:S01]  /*1efb0*/  FFMA.FTZ R49, R83, UR4, -R192 ;  /* 0x0000000453317c23 */ /* 0x000fe200080108c0 */
[----:B------:R-:W-:Y:S01]  /*1efc0*/  MUFU.EX2 R76, R76 ;  /* 0x0000004c004c7308 */ /* 0x000fe20000000800 */
[----:B------:R-:W-:Y:S01]  /*1efd0*/  FADD.FTZ R72, R72, R79 ;  /* 0x0000004f48487221 */ /* 0x000fe20000010000 */
[----:B------:R-:W-:Y:S01]  /*1efe0*/  HMMA.16816.F32.BF16 R28, R40, R36, R28 ;  /* 0x00000024281c723c */ /* 0x000fe2000004181c */
[----:B------:R-:W-:Y:S01]  /*1eff0*/  FADD.FTZ R59, R59, R50 ;  /* 0x000000323b3b7221 */ /* 0x000fe20000010000 */
[----:B------:R-:W-:Y:S01]  /*1f000*/  FFMA.FTZ R50, R178, UR4, -R197 ;  /* 0x00000004b2327c23 */ /* 0x000fe200080108c5 */
[----:B------:R-:W-:-:S02]  /*1f010*/  FADD.FTZ R73, R73, R72 ;  /* 0x0000004849497221 */ /* 0x000fc40000010000 */
[----:B------:R-:W-:Y:S01]  /*1f020*/  FADD.FTZ R66, R66, R59 ;  /* 0x0000003b42427221 */ /* 0x000fe20000010000 */
[----:B------:R-:W2:Y:S02]  /*1f030*/  MUFU.EX2 R77, R77 ;  /* 0x0000004d004d7308 */ /* 0x000ea40000000800 */
[----:B------:R-:W-:Y:S01]  /*1f040*/  HMMA.16816.F32.BF16 R4, R40, R38, R4 ;  /* 0x000000262804723c */ /* 0x000fe20000041804 */
[----:B------:R-:W4:Y:S01]  /*1f050*/  LDSM.16.MT88.4 R36, [R201+0x11000] ;  /* 0x01100000c924783b */ /* 0x000f220000004200 */
[----:B------:R-:W-:-:S04]  /*1f060*/  FADD.FTZ R65, R65, R66 ;  /* 0x0000004241417221 */ /* 0x000fc80000010000 */
[----:B------:R-:W-:Y:S01]  /*1f070*/  MUFU.EX2 R49, R49 ;  /* 0x0000003100317308 */ /* 0x000fe20000000800 */
[----:B------:R-:W-:Y:S01]  /*1f080*/  FADD.FTZ R74, R74, R65 ;  /* 0x000000414a4a7221 */ /* 0x000fe20000010000 */
[C---:B---3--:R-:W-:Y:S01]  /*1f090*/  HMMA.16816.F32.BF16 R52, R40.reuse, R24, R52 ;  /* 0x000000182834723c */ /* 0x048fe20000041834 */
[----:B------:R-:W-:Y:S02]  /*1f0a0*/  FADD.FTZ R24, R48, R73 ;  /* 0x0000004930187221 */ /* 0x000fe40000010000 */
[----:B------:R-:W-:Y:S02]  /*1f0b0*/  FADD.FTZ R161, R161, R74 ;  /* 0x0000004aa1a17221 */ /* 0x000fe40000010000 */
[----:B------:R-:W-:Y:S01]  /*1f0c0*/  FADD.FTZ R24, R51, R24 ;  /* 0x0000001833187221 */ /* 0x000fe20000010000 */
[----:B------:R-:W3:Y:S01]  /*1f0d0*/  MUFU.EX2 R48, R82 ;  /* 0x0000005200307308 */ /* 0x000ee20000000800 */
[----:B------:R-:W-:Y:S01]  /*1f0e0*/  FADD.FTZ R168, R168, R161 ;  /* 0x000000a1a8a87221 */ /* 0x000fe20000010000 */
[C---:B------:R-:W-:Y:S01]  /*1f0f0*/  HMMA.16816.F32.BF16 R20, R40.reuse, R26, R20 ;  /* 0x0000001a2814723c */ /* 0x040fe20000041814 */
[----:B------:R-:W-:Y:S01]  /*1f100*/  FADD.FTZ R57, R57, R24 ;  /* 0x0000001839397221 */ /* 0x000fe20000010000 */
[----:B------:R-:W-:Y:S01]  /*1f110*/  FFMA.FTZ R51, R183, UR4, -R197 ;  /* 0x00000004b7337c23 */ /* 0x000fe200080108c5 */
[----:B------:R-:W-:Y:S01]  /*1f120*/  FADD.FTZ R163, R163, R168 ;  /* 0x000000a8a3a37221 */ /* 0x000fe20000010000 */
[----:B------:R5:W4:Y:S01]  /*1f130*/  LDSM.16.MT88.4 R24, [R0+0x11000] ;  /* 0x011000000018783b */ /* 0x000b220000004200 */
[----:B------:R-:W-:Y:S01]  /*1f140*/  FADD.FTZ R62, R62, R57 ;  /* 0x000000393e3e7221 */ /* 0x000fe20000010000 */
[----:B------:R-:W-:Y:S01]  /*1f150*/  FFMA.FTZ R57, R188, UR4, -R197 ;  /* 0x00000004bc397c23 */ /* 0x000fe200080108c5 */
[----:B------:R-:W-:Y:S01]  /*1f160*/  FADD.FTZ R163, R170, R163 ;  /* 0x000000a3aaa37221 */ /* 0x000fe20000010000 */
[----:B------:R-:W-:Y:S01]  /*1f170*/  MUFU.EX2 R50, R50 ;  /* 0x0000003200327308 */ /* 0x000fe20000000800 */
[----:B------:R-:W-:Y:S01]  /*1f180*/  FADD.FTZ R63, R63, R62 ;  /* 0x0000003e3f3f7221 */ /* 0x000fe20000010000 */
[----:B-1----:R-:W-:Y:S01]  /*1f190*/  HMMA.16816.F32.BF16 R68, R40, R32, R68 ;  /* 0x000000202844723c */ /* 0x002fe20000041844 */
[----:B------:R-:W-:-:S02]  /*1f1a0*/  FADD.FTZ R166, R166, R163 ;  /* 0x000000a3a6a67221 */ /* 0x000fc40000010000 */
[----:B------:R-:W-:Y:S02]  /*1f1b0*/  FADD.FTZ R64, R64, R63 ;  /* 0x0000003f40407221 */ /* 0x000fe40000010000 */
[----:B------:R-:W-:Y:S01]  /*1f1c0*/  FADD.FTZ R167, R167, R166 ;  /* 0x000000a6a7a77221 */ /* 0x000fe20000010000 */
[----:B------:R-:W1:Y:S01]  /*1f1d0*/  MUFU.EX2 R51, R51 ;  /* 0x0000003300337308 */ /* 0x000e620000000800 */
[----:B------:R-:W-:Y:S01]  /*1f1e0*/  FADD.FTZ R67, R67, R64 ;  /* 0x0000004043437221 */ /* 0x000fe20000010000 */
[----:B------:R-:W-:Y:S01]  /*1f1f0*/  HMMA.16816.F32.BF16 R8, R40, R34, R8 ;  /* 0x000000222808723c */ /* 0x000fe20000041808 */
[----:B------:R-:W-:Y:S01]  /*1f200*/  F2FP.BF16.F32.PACK_AB R40, R85, R84 ;  /* 0x000000545528723e */ /* 0x000fe200000010ff */
[----:B------:R-:W-:Y:S01]  /*1f210*/  FADD.FTZ R130, R130, R167 ;  /* 0x000000a782827221 */ /* 0x000fe20000010000 */
[----:B--2---:R-:W-:Y:S01]  /*1f220*/  F2FP.BF16.F32.PACK_AB R41, R77, R76 ;  /* 0x0000004c4d29723e */ /* 0x004fe200000010ff */
[----:B------:R-:W-:Y:S01]  /*1f230*/  FADD.FTZ R158, R158, R67 ;  /* 0x000000439e9e7221 */ /* 0x000fe20000010000 */
[----:B------:R-:W-:Y:S01]  /*1f240*/  F2FP.BF16.F32.PACK_AB R42, R81, R80 ;  /* 0x00000050512a723e */ /* 0x000fe200000010ff */
[----:B------:R-:W-:Y:S01]  /*1f250*/  FADD.FTZ R131, R131, R130 ;  /* 0x0000008283837221 */ /* 0x000fe20000010000 */
[----:B---3--:R-:W-:Y:S01]  /*1f260*/  F2FP.BF16.F32.PACK_AB R43, R49, R48 ;  /* 0x00000030312b723e */ /* 0x008fe200000010ff */
[----:B------:R-:W2:Y:S01]  /*1f270*/  LDSM.16.MT88.4 R32, [R204+0x7000] ;  /* 0x00700000cc20783b */ /* 0x000ea20000004200 */
[----:B------:R-:W-:Y:S01]  /*1f280*/  MUFU.EX2 R57, R57 ;  /* 0x0000003900397308 */ /* 0x000fe20000000800 */
[----:B------:R-:W-:Y:S01]  /*1f290*/  FADD.FTZ R126, R126, R131 ;  /* 0x000000837e7e7221 */ /* 0x000fe20000010000 */
[----:B-----5:R-:W-:-:S03]  /*1f2a0*/  MOV R0, R199 ;  /* 0x000000c700007202 */ /* 0x020fc60000000f00 */
[C---:B----4-:R-:W-:Y:S01]  /*1f2b0*/  HMMA.16816.F32.BF16 R12, R40.reuse, R36, R12 ;  /* 0x00000024280c723c */ /* 0x050fe2000004180c */
[----:B------:R-:W-:Y:S01]  /*1f2c0*/  FADD.FTZ R37, R75, R158 ;  /* 0x0000009e4b257221 */ /* 0x000fe20000010000 */
[----:B------:R-:W-:Y:S01]  /*1f2d0*/  FADD.FTZ R127, R127, R126 ;  /* 0x0000007e7f7f7221 */ /* 0x000fe20000010000 */
[----:B------:R-:W-:Y:S01]  /*1f2e0*/  LDSM.16.MT88.4 R156, [R204+0x7800] ;  /* 0x00780000cc9c783b */ /* 0x000fe20000004200 */
[----:B-1----:R-:W-:Y:S01]  /*1f2f0*/  F2FP.BF16.F32.PACK_AB R152, R51, R50 ;  /* 0x000000323398723e */ /* 0x002fe200000010ff */
[----:B------:R-:W-:Y:S01]  /*1f300*/  FADD.FTZ R37, R162, R37 ;  /* 0x00000025a2257221 */ /* 0x000fe20000010000 */
[----:B------:R-:W-:Y:S02]  /*1f310*/  FADD.FTZ R122, R122, R127 ;  /* 0x0000007f7a7a7221 */ /* 0x000fe40000010000 */
[C---:B------:R-:W-:Y:S01]  /*1f320*/  HMMA.16816.F32.BF16 R16, R40.reuse, R38, R16 ;  /* 0x000000262810723c */ /* 0x040fe20000041810 */
[----:B------:R-:W-:Y:S01]  /*1f330*/  FADD.FTZ R164, R164, R37 ;  /* 0x00000025a4a47221 */ /* 0x000fe20000010000 */
[----:B------:R-:W-:Y:S01]  /*1f340*/  FADD.FTZ R123, R123, R122 ;  /* 0x0000007a7b7b7221 */ /* 0x000fe20000010000 */
[----:B------:R-:W1:Y:S02]  /*1f350*/  LDSM.16.MT88.4 R36, [R205+0x7000] ;  /* 0x00700000cd24783b */ /* 0x000e640000004200 */
[----:B------:R-:W-:Y:S01]  /*1f360*/  FADD.FTZ R165, R165, R164 ;  /* 0x000000a4a5a57221 */ /* 0x000fe20000010000 */
[----:B------:R-:W-:Y:S01]  /*1f370*/  FADD.FTZ R118, R118, R123 ;  /* 0x0000007b76767221 */ /* 0x000fe20000010000 */
[----:B------:R-:W3:Y:S01]  /*1f380*/  LDSM.16.MT88.4 R204, [R205+0x7800] ;  /* 0x00780000cdcc783b */ /* 0x000ee20000004200 */
[----:B------:R-:W-:Y:S01]  /*1f390*/  HMMA.16816.F32.BF16 R28, R40, R24, R28 ;  /* 0x00000018281c723c */ /* 0x000fe2000004181c */
[----:B------:R-:W-:Y:S01]  /*1f3a0*/  FADD.FTZ R128, R128, R165 ;  /* 0x000000a580807221 */ /* 0x000fe20000010000 */
[----:B------:R-:W-:Y:S01]  /*1f3b0*/  FADD.FTZ R119, R119, R118 ;  /* 0x0000007677777221 */ /* 0x000fe20000010000 */
[----:B------:R-:W-:Y:S01]  /*1f3c0*/  FFMA.FTZ R24, R185, UR4, -R197 ;  /* 0x00000004b9187c23 */ /* 0x000fe200080108c5 */
[----:B------:R-:W-:Y:S01]  /*1f3d0*/  FFMA.FTZ R25, R179, UR4, -R192 ;  /* 0x00000004b3197c23 */ /* 0x000fe200080108c0 */
[----:B------:R-:W-:Y:S01]  /*1f3e0*/  FADD.FTZ R129, R129, R128 ;  /* 0x0000008081817221 */ /* 0x000fe20000010000 */
[----:B------:R-:W-:-:S02]  /*1f3f0*/  FADD.FTZ R114, R114, R119 ;  /* 0x0000007772727221 */ /* 0x000fc40000010000 */
[C---:B------:R-:W-:Y:S01]  /*1f400*/  HMMA.16816.F32.BF16 R4, R40.reuse, R26, R4 ;  /* 0x0000001a2804723c */ /* 0x040fe20000041804 */
[----:B------:R-:W-:Y:S01]  /*1f410*/  FADD.FTZ R124, R124, R129 ;  /* 0x000000817c7c7221 */ /* 0x000fe20000010000 */
[----:B------:R-:W-:Y:S01]  /*1f420*/  FADD.FTZ R115, R115, R114 ;  /* 0x0000007273737221 */ /* 0x000fe20000010000 */
[--C-:B------:R-:W-:Y:S01]  /*1f430*/  FFMA.FTZ R26, R186, UR4, -R192.reuse ;  /* 0x00000004ba1a7c23 */ /* 0x100fe200080108c0 */
[----:B------:R-:W-:Y:S01]  /*1f440*/  FFMA.FTZ R27, R187, UR4, -R192 ;  /* 0x00000004bb1b7c23 */ /* 0x000fe200080108c0 */
[----:B------:R-:W-:Y:S01]  /*1f450*/  FADD.FTZ R125, R125, R124 ;  /* 0x0000007c7d7d7221 */ /* 0x000fe20000010000 */
[----:B------:R-:W-:Y:S01]  /*1f460*/  FADD.FTZ R110, R110, R115 ;  /* 0x000000736e6e7221 */ /* 0x000fe20000010000 */
[----:B------:R-:W4:Y:S02]  /*1f470*/  MUFU.EX2 R24, R24 ;  /* 0x0000001800187308 */ /* 0x000f240000000800 */
[----:B------:R-:W-:Y:S01]  /*1f480*/  FADD.FTZ R120, R120, R125 ;  /* 0x0000007d78787221 */ /* 0x000fe20000010000 */
[----:B------:R-:W-:Y:S01]  /*1f490*/  FADD.FTZ R111, R111, R110 ;  /* 0x0000006e6f6f7221 */ /* 0x000fe20000010000 */
[C---:B--2---:R-:W-:Y:S02]  /*1f4a0*/  HMMA.16816.F32.BF16 R52, R40.reuse, R32, R52 ;  /* 0x000000202834723c */ /* 0x044fe40000041834 */
[----:B------:R-:W-:Y:S01]  /*1f4b0*/  FADD.FTZ R121, R121, R120 ;  /* 0x0000007879797221 */ /* 0x000fe20000010000 */
[----:B------:R-:W-:Y:S01]  /*1f4c0*/  FADD.FTZ R106, R106, R111 ;  /* 0x0000006f6a6a7221 */ /* 0x000fe20000010000 */
[----:B------:R-:W-:Y:S02]  /*1f4d0*/  MUFU.EX2 R25, R25 ;  /* 0x0000001900197308 */ /* 0x000fe40000000800 */
[----:B------:R-:W-:Y:S01]  /*1f4e0*/  FADD.FTZ R116, R116, R121 ;  /* 0x0000007974747221 */ /* 0x000fe20000010000 */
[----:B------:R-:W-:Y:S01]  /*1f4f0*/  FADD.FTZ R106, R107, R106 ;  /* 0x0000006a6b6a7221 */ /* 0x000fe20000010000 */
[C---:B------:R-:W-:Y:S02]  /*1f500*/  HMMA.16816.F32.BF16 R20, R40.reuse, R34, R20 ;  /* 0x000000222814723c */ /* 0x040fe40000041814 */
[----:B------:R-:W-:Y:S01]  /*1f510*/  FADD.FTZ R117, R117, R116 ;  /* 0x0000007475757221 */ /* 0x000fe20000010000 */
[----:B------:R-:W-:Y:S01]  /*1f520*/  FADD.FTZ R101, R101, R106 ;  /* 0x0000006a65657221 */ /* 0x000fe20000010000 */
[----:B------:R-:W2:Y:S01]  /*1f530*/  MUFU.EX2 R26, R26 ;  /* 0x0000001a001a7308 */ /* 0x000ea20000000800 */
[----:B----4-:R-:W-:Y:S01]  /*1f540*/  F2FP.BF16.F32.PACK_AB R154, R24, R57 ;  /* 0x00000039189a723e */ /* 0x010fe200000010ff */
[----:B------:R-:W-:Y:S01]  /*1f550*/  FADD.FTZ R112, R112, R117 ;  /* 0x0000007570707221 */ /* 0x000fe20000010000 */
[----:B------:R-:W-:Y:S01]  /*1f560*/  FADD.FTZ R101, R102, R101 ;  /* 0x0000006566657221 */ /* 0x000fe20000010000 */
[C---:B-1----:R-:W-:Y:S02]  /*1f570*/  HMMA.16816.F32.BF16 R68, R40.reuse, R36, R68 ;  /* 0x000000242844723c */ /* 0x042fe40000041844 */
[----:B------:R-:W-:Y:S01]  /*1f580*/  FADD.FTZ R113, R113, R112 ;  /* 0x0000007071717221 */ /* 0x000fe20000010000 */
[----:B------:R-:W-:Y:S01]  /*1f590*/  FADD.FTZ R98, R98, R101 ;  /* 0x0000006562627221 */ /* 0x000fe20000010000 */
[----:B------:R-:W1:Y:S02]  /*1f5a0*/  MUFU.EX2 R27, R27 ;  /* 0x0000001b001b7308 */ /* 0x000e640000000800 */
[----:B------:R-:W-:Y:S01]  /*1f5b0*/  FADD.FTZ R108, R108, R113 ;  /* 0x000000716c6c7221 */ /* 0x000fe20000010000 */
[----:B------:R-:W-:Y:S01]  /*1f5c0*/  FADD.FTZ R99, R99, R98 ;  /* 0x0000006263637221 */ /* 0x000fe20000010000 */
[----:B------:R-:W-:Y:S02]  /*1f5d0*/  HMMA.16816.F32.BF16 R8, R40, R38, R8 ;  /* 0x000000262808723c */ /* 0x000fe40000041808 */
[----:B------:R-:W-:Y:S01]  /*1f5e0*/  FADD.FTZ R109, R109, R108 ;  /* 0x0000006c6d6d7221 */ /* 0x000fe20000010000 */
[----:B------:R-:W-:Y:S01]  /*1f5f0*/  FADD.FTZ R88, R88, R99 ;  /* 0x0000006358587221 */ /* 0x000fe20000010000 */
[----:B--2---:R-:W-:-:S02]  /*1f600*/  F2FP.BF16.F32.PACK_AB R153, R26, R25 ;  /* 0x000000191a99723e */ /* 0x004fc400000010ff */
[----:B------:R-:W-:Y:S01]  /*1f610*/  FADD.FTZ R104, R104, R109 ;  /* 0x0000006d68687221 */ /* 0x000fe20000010000 */
[----:B------:R-:W-:-:S03]  /*1f620*/  FADD.FTZ R89, R89, R88 ;  /* 0x0000005859597221 */ /* 0x000fc60000010000 */
[----:B------:R-:W-:Y:S01]  /*1f630*/  FADD.FTZ R104, R105, R104 ;  /* 0x0000006869687221 */ /* 0x000fe20000010000 */
[----:B------:R-:W-:Y:S01]  /*1f640*/  FADD.FTZ R2, R2, R89 ;  /* 0x0000005902027221 */ /* 0x000fe20000010000 */
[----:B-1----:R-:W-:Y:S02]  /*1f650*/  F2FP.BF16.F32.PACK_AB R155, R246, R27 ;  /* 0x0000001bf69b723e */ /* 0x002fe400000010ff */
[----:B------:R-:W-:Y:S01]  /*1f660*/  FADD.FTZ R169, R169, R104 ;  /* 0x00000068a9a97221 */ /* 0x000fe20000010000 */
[----:B------:R-:W-:Y:S01]  /*1f670*/  FADD.FTZ R91, R91, R2 ;  /* 0x000000025b5b7221 */ /* 0x000fe20000010000 */
[----:B------:R-:W-:Y:S02]  /*1f680*/  MOV R2, R200 ;  /* 0x000000c800027202 */ /* 0x000fe40000000f00 */
        /* <DEDUP_REMOVED lines=22> */
[----:B------:R-:W-:-:S04]  /*1f7f0*/  FADD.FTZ R80, R80, R85 ;  /* 0x0000005550507221 */ /* 0x000fc80000010000 */
[----:B------:R-:W-:Y:S02]  /*1f800*/  FADD.FTZ R81, R81, R80 ;  /* 0x0000005051517221 */ /* 0x000fe40000010000 */
[----:B------:R-:W-:Y:S02]  /*1f810*/  HMMA.16816.F32.BF16 R156, R152, R158, R20 ;  /* 0x0000009e989c723c */ /* 0x000fe40000041814 */
[----:B------:R-:W-:-:S04]  /*1f820*/  FADD.FTZ R50, R50, R81 ;  /* 0x0000005132327221 */ /* 0x000fc80000010000 */
[----:B------:R-:W-:Y:S02]  /*1f830*/  FADD.FTZ R50, R51, R50 ;  /* 0x0000003233327221 */ /* 0x000fe40000010000 */
[----:B---3--:R-:W-:Y:S02]  /*1f840*/  HMMA.16816.F32.BF16 R148, R152, R204, R68 ;  /* 0x000000cc9894723c */ /* 0x008fe40000041844 */
[----:B------:R-:W-:-:S04]  /*1f850*/  FADD.FTZ R57, R57, R50 ;  /* 0x0000003239397221 */ /* 0x000fc80000010000 */
[----:B------:R-:W-:Y:S02]  /*1f860*/  FADD.FTZ R245, R24, R57 ;  /* 0x0000003918f57221 */ /* 0x000fe40000010000 */
[----:B------:R-:W-:-:S15]  /*1f870*/  HMMA.16816.F32.BF16 R152, R152, R206, R8 ;  /* 0x000000ce9898723c */ /* 0x000fde0000041808 */
[----:B------:R-:W-:-:S05]  /*1f880*/  NOP ;  /* 0x0000000000007918 */ /* 0x000fca0000000000 */
.L_x_967:
[----:B------:R-:W-:-:S13]  /*1f890*/  ISETP.GE.AND P1, PT, R243, RZ, PT ;  /* 0x000000fff300720c */ /* 0x000fda0003f26270 */
[----:B------:R-:W-:Y:S05]  /*1f8a0*/  @!P1 BRA `(.L_x_973) ;  /* 0x0000005400e89947 */ /* 0x000fea0003800000 */
[----:B------:R-:W1:Y:S01]  /*1f8b0*/  S2UR UR5, SR_CgaCtaId ;  /* 0x00000000000579c3 */ /* 0x000e620000008800 */
[----:B------:R-:W-:Y:S01]  /*1f8c0*/  UISETP.NE.U32.AND UP0, UPT, UR12, URZ, UPT ;  /* 0x000000ff0c00728c */ /* 0x000fe2000bf05070 */
[----:B------:R-:W-:Y:S01]  /*1f8d0*/  IMAD.MOV.U32 R224, RZ, RZ, 0x20 ;  /* 0x00000020ffe07424 */ /* 0x000fe200078e00ff */
[----:B------:R-:W-:Y:S01]  /*1f8e0*/  LOP3.LUT R225, R3, R56, RZ, 0xfc, !PT ;  /* 0x0000003803e17212 */ /* 0x000fe200078efcff */
[----:B------:R-:W-:Y:S01]  /*1f8f0*/  IMAD.MOV.U32 R3, RZ, RZ, R0 ;  /* 0x000000ffff037224 */ /* 0x000fe200078e0000 */
[----:B------:R-:W-:Y:S01]  /*1f900*/  LOP3.LUT P2, RZ, R227, 0x2, RZ, 0xc0, !PT ;  /* 0x00000002e3ff7812 */ /* 0x000fe2000784c0ff */
[----:B------:R-:W-:Y:S01]  /*1f910*/  UISETP.NE.AND.EX UP0, UPT, UR13, URZ, UPT, UP0 ;  /* 0x000000ff0d00728c */ /* 0x000fe2000bf05300 */
[----:B------:R-:W-:Y:S01]  /*1f920*/  LEA R225, R225, UR6, 0x1 ;  /* 0x00000006e1e17c11 */ /* 0x000fe2000f8e08ff */
[----:B------:R-:W-:Y:S01]  /*1f930*/  IMAD.MOV.U32 R165, RZ, RZ, R2 ;  /* 0x000000ffffa57224 */ /* 0x000fe200078e0002 */
[----:B------:R-:W-:Y:S01]  /*1f940*/  SEL R224, R224, 0xffffffe0, !P2 ;  /* 0xffffffe0e0e07807 */ /* 0x000fe20005000000 */
[----:B------:R-:W-:Y:S01]  /*1f950*/  IMAD.MOV.U32 R242, RZ, RZ, RZ ;  /* 0x000000fffff27224 */ /* 0x000fe200078e00ff */
[C---:B------:R-:W-:Y:S01]  /*1f960*/  LEA R240, R243.reuse, 0x100, 0x8 ;  /* 0x00000100f3f07811 */ /* 0x040fe200078e40ff */
[----:B------:R-:W-:Y:S01]  /*1f970*/  UMOV UR12, 0x400 ;  /* 0x00000400000c7882 */ /* 0x000fe20000000000 */
[----:B------:R-:W-:Y:S01]  /*1f980*/  PLOP3.LUT P5, PT, PT, PT, UP0, 0x80, 0x8 ;  /* 0x000000000008781c */ /* 0x000fe20003faf008 */
[----:B------:R-:W-:Y:S01]  /*1f990*/  IMAD.IADD R224, R224, 0x1, R225 ;  /* 0x00000001e0e07824 */ /* 0x000fe200078e02e1 */
[----:B------:R-:W-:Y:S01]  /*1f9a0*/  IADD3 R243, PT, PT, R243, 0x1, RZ ;  /* 0x00000001f3f37810 */ /* 0x000fe20007ffe0ff */
[----:B------:R-:W2:Y:S01]  /*1f9b0*/  LDCU UR7, c[0x0][0x440] ;  /* 0x00008800ff0777ac */ /* 0x000ea20008000800 */
[----:B------:R-:W-:Y:S01]  /*1f9c0*/  IADD3 R244, PT, PT, R225, 0xa000, RZ ;  /* 0x0000a000e1f47810 */ /* 0x000fe20007ffe0ff */
[----:B------:R-:W3:Y:S01]  /*1f9d0*/  LDCU UR4, c[0x0][0x45c] ;  /* 0x00008b80ff0477ac */ /* 0x000ee20008000800 */
[----:B------:R-:W4:Y:S01]  /*1f9e0*/  LDCU.64 UR14, c[0x0][0x358] ;  /* 0x00006b00ff0e77ac */ /* 0x000f220008000a00 */
[----:B------:R-:W2:Y:S01]  /*1f9f0*/  LDCU.64 UR8, c[0x0][0x3a0] ;  /* 0x00007400ff0877ac */ /* 0x000ea20008000a00 */
[----:B------:R-:W2:Y:S01]  /*1fa00*/  LDCU.64 UR10, c[0x0][0x3a8] ;  /* 0x00007500ff0a77ac */ /* 0x000ea20008000a00 */
[----:B-1----:R-:W-:-:S12]  /*1fa10*/  ULEA UR6, UR5, UR12, 0x18 ;  /* 0x0000000c05067291 */ /* 0x002fd8000f8ec0ff */
.L_x_977:
[----:B------:R-:W-:Y:S01]  /*1fa20*/  @!P5 IADD3 R5, P0, PT, RZ, -R242, RZ ;  /* 0x800000f2ff05d210 */ /* 0x000fe20007f1e0ff */
[----:B------:R-:W-:Y:S01]  /*1fa30*/  IMAD.SHL.U32 R226, R227, 0x8, RZ ;  /* 0x00000008e3e27824 */ /* 0x000fe200078e00ff */
[----:B------:R-:W1:Y:S01]  /*1fa40*/  @!P5 LDC R6, c[0x0][0x3c0] ;  /* 0x0000f000ff06db82 */ /* 0x000e620000000800 */
[----:B------:R-:W-:Y:S04]  /*1fa50*/  DEPBAR.LE SB0, 0x0 ;  /* 0x000080000000791a */ /* 0x000fe80000000000 */
[----:B------:R-:W-:Y:S03]  /*1fa60*/  LOP3.LUT R0, R226, 0x1f8, RZ, 0xc0, !PT ;  /* 0x000001f8e2007812 */ /* 0x000fe600078ec0ff */
[----:B------:R-:W3:Y:S08]  /*1fa70*/  LDC R9, c[0x0][0x3c4] ;  /* 0x0000f100ff097b82 */ /* 0x000ef00000000800 */
[----:B------:R-:W-:Y:S01]  /*1fa80*/  BAR.SYNC.DEFER_BLOCKING 0x0 ;  /* 0x0000000000007b1d */ /* 0x000fe20000010000 */
[----:B------:R-:W-:Y:S01]  /*1fa90*/  IMAD.MOV.U32 R8, RZ, RZ, R236 ;  /* 0x000000ffff087224 */ /* 0x000fe200078e00ec */
[----:B------:R-:W-:Y:S01]  /*1faa0*/  LOP3.LUT R241, R0, 0x38, R227, 0x78, !PT ;  /* 0x0000003800f17812 */ /* 0x000fe200078e78e3 */
[----:B------:R-:W-:Y:S03]  /*1fab0*/  IMAD.MOV.U32 R2, RZ, RZ, R237 ;  /* 0x000000ffff027224 */ /* 0x000fe600078e00ed */
[----:B------:R-:W-:Y:S02]  /*1fac0*/  LOP3.LUT R241, R241, 0x1e00, R226, 0xf8, !PT ;  /* 0x00001e00f1f17812 */ /* 0x000fe400078ef8e2 */
[----:B------:R-:W-:Y:S04]  /*1fad0*/  LOP3.LUT R226, R226, 0x38, RZ, 0xc0, !PT ;  /* 0x00000038e2e27812 */ /* 0x000fe800078ec0ff */
[----:B--2---:R-:W-:Y:S01]  /*1fae0*/  ISETP.GE.AND P1, PT, R226, UR7, PT ;  /* 0x00000007e2007c0c */ /* 0x004fe2000bf26270 */
[----:B-1----:R-:W-:Y:S04]  /*1faf0*/  @!P5 IMAD.SHL.U32 R0, R6, 0x100, RZ ;  /* 0x000001000600d824 */ /* 0x002fe800078e00ff */
[----:B------:R-:W-:Y:S05]  /*1fb00*/  @!P5 IMAD.X R0, RZ, RZ, ~R0, P0 ;  /* 0x000000ffff00d224 */ /* 0x000fea00000e0e00 */
[----:B------:R-:W-:Y:S01]  /*1fb10*/  @!P5 SHF.R.S64 R5, R5, 0x1f, R0 ;  /* 0x0000001f0505d819 */ /* 0x000fe20000001000 */
[----:B------:R-:W1:Y:S03]  /*1fb20*/  S2R R227, SR_TID.X ;  /* 0x0000000000e37919 */ /* 0x000e660000002100 */
[----:B------:R-:W-:Y:S04]  /*1fb30*/  @!P5 IADD3 R236, P0, PT, R236, R5, RZ ;  /* 0x00000005ececd210 */ /* 0x000fe80007f1e0ff */
[----:B------:R-:W-:Y:S02]  /*1fb40*/  @!P5 LEA.HI.X.SX32 R237, R0, R237, 0x1, P0 ;  /* 0x000000ed00edd211 */ /* 0x000fe400000f0eff */
[----:B-1----:R-:W-:Y:S01]  /*1fb50*/  SHF.R.U32.HI R228, RZ, 0x1, R227 ;  /* 0x00000001ffe47819 */ /* 0x002fe200000116e3 */
[C---:B------:R-:W-:Y:S01]  /*1fb60*/  IMAD.SHL.U32 R229, R227.reuse, 0x20, RZ ;  /* 0x00000020e3e57824 */ /* 0x040fe200078e00ff */
[C---:B------:R-:W-:Y:S01]  /*1fb70*/  LOP3.LUT R167, R227.reuse, 0x8, RZ, 0xc0, !PT ;  /* 0x00000008e3a77812 */ /* 0x040fe200078ec0ff */
[----:B------:R-:W-:Y:S01]  /*1fb80*/  IMAD.SHL.U32 R4, R227, 0x40, RZ ;  /* 0x00000040e3047824 */ /* 0x000fe200078e00ff */
[----:B------:R-:W-:Y:S02]  /*1fb90*/  LOP3.LUT R0, R228, 0x8, RZ, 0xc0, !PT ;  /* 0x00000008e4007812 */ /* 0x000fe400078ec0ff */
[----:B------:R-:W-:Y:S02]  /*1fba0*/  LOP3.LUT R229, R229, 0x7c00, RZ, 0xc0, !PT ;  /* 0x00007c00e5e57812 */ /* 0x000fe400078ec0ff */
[--C-:B------:R-:W-:Y:S02]  /*1fbb0*/  LOP3.LUT R164, R226, 0x1c0, R4.reuse, 0xf8, !PT ;  /* 0x000001c0e2a47812 */ /* 0x100fe400078ef804 */
[----:B------:R-:W-:Y:S01]  /*1fbc0*/  LOP3.LUT R5, R229, 0x200, R4, 0xf8, !PT ;  /* 0x00000200e5057812 */ /* 0x000fe200078ef804 */
[----:B---3--:R-:W-:Y:S06]  /*1fbd0*/  @!P5 BRA `(.L_x_974) ;  /* 0x0000000000f4d947 */ /* 0x008fec0003800000 */
[----:B------:R-:W-:Y:S01]  /*1fbe0*/  VIADD R10, R240, 0xffffff00 ;  /* 0xffffff00f00a7836 */ /* 0x000fe20000000000 */
[----:B------:R-:W1:Y:S01]  /*1fbf0*/  LDC R11, c[0x0][0x4f0] ;  /* 0x00013c00ff0b7b82 */ /* 0x000e620000000800 */
[----:B------:R-:W-:Y:S03]  /*1fc00*/  IABS R14, R240 ;  /* 0x000000f0000e7213 */ /* 0x000fe60000000000 */
[----:B------:R-:W-:Y:S02]  /*1fc10*/  IABS R12, R10 ;  /* 0x0000000a000c7213 */ /* 0x000fe40000000000 */
[-C--:B-1----:R-:W-:Y:S02]  /*1fc20*/  IABS R6, R11.reuse ;  /* 0x0000000b00067213 */ /* 0x082fe40000000000 */
[----:B------:R-:W-:Y:S02]  /*1fc30*/  LOP3.LUT R10, R10, R11, RZ, 0x3c, !PT ;  /* 0x0000000b0a0a7212 */ /* 0x000fe400078e3cff */
[----:B------:R-:W1:Y:S10]  /*1fc40*/  I2F.RP R13, R6 ;  /* 0x00000006000d7306 */ /* 0x000e740000209400 */
        /* <DEDUP_REMOVED lines=18> */
[----:B------:R-:W-:Y:S01]  /*1fd70*/  ISETP.GE.AND P2, PT, R10, RZ, PT ;  /* 0x000000ff0a00720c */ /* 0x000fe20003f46270 */
[----:B------:R-:W-:Y:S01]  /*1fd80*/  @!P0 VIADD R15, R15, 0x1 ;  /* 0x000000010f0f8836 */ /* 0x000fe20000000000 */
[-C--:B------:R-:W-:Y:S02]  /*1fd90*/  ISETP.GE.U32.AND P4, PT, R12, R6.reuse, PT ;  /* 0x000000060c00720c */ /* 0x080fe40003f86070 */
[----:B------:R-:W-:Y:S02]  /*1fda0*/  ISETP.GE.U32.AND P6, PT, R14, R6, PT ;  /* 0x000000060e00720c */ /* 0x000fe40003fc6070 */
[-C--:B------:R-:W-:Y:S02]  /*1fdb0*/  LOP3.LUT R6, R240, R11.reuse, RZ, 0x3c, !PT ;  /* 0x0000000bf0067212 */ /* 0x080fe400078e3cff */
[----:B------:R-:W-:Y:S02]  /*1fdc0*/  ISETP.NE.AND P0, PT, R11, RZ, PT ;  /* 0x000000ff0b00720c */ /* 0x000fe40003f05270 */
[----:B------:R-:W-:Y:S02]  /*1fdd0*/  ISETP.GE.AND P3, PT, R6, RZ, PT ;  /* 0x000000ff0600720c */ /* 0x000fe40003f66270 */
[----:B------:R-:W-:Y:S03]  /*1fde0*/  LOP3.LUT R6, RZ, R11, RZ, 0x33, !PT ;  /* 0x0000000bff067212 */ /* 0x000fe600078e33ff */
[----:B------:R-:W-:Y:S02]  /*1fdf0*/  @P4 IADD3 R15, PT, PT, R15, 0x1, RZ ;  /* 0x000000010f0f4810 */ /* 0x000fe40007ffe0ff */
[----:B------:R-:W-:Y:S03]  /*1fe00*/  @P6 VIADD R16, R16, 0x1 ;  /* 0x0000000110106836 */ /* 0x000fe60000000000 */
[----:B------:R-:W-:Y:S03]  /*1fe10*/  @!P2 IMAD.MOV R15, RZ, RZ, -R15 ;  /* 0x000000ffff0fa224 */ /* 0x000fe600078e0a0f */
[----:B------:R-:W-:Y:S02]  /*1fe20*/  @!P3 IADD3 R16, PT, PT, -R16, RZ, RZ ;  /* 0x000000ff1010b210 */ /* 0x000fe40007ffe1ff */
[C---:B------:R-:W-:Y:S02]  /*1fe30*/  SEL R17, R6.reuse, R15, !P0 ;  /* 0x0000000f06117207 */ /* 0x040fe40004000000 */
[----:B------:R-:W-:Y:S02]  /*1fe40*/  SEL R15, R6, R16, !P0 ;  /* 0x00000010060f7207 */ /* 0x000fe40004000000 */
[-C--:B------:R-:W-:Y:S01]  /*1fe50*/  LEA R20, P2, R17, R238.reuse, 0x2 ;  /* 0x000000ee11147211 */ /* 0x080fe200078410ff */
[----:B------:R-:W1:Y:S01]  /*1fe60*/  LDC.64 R6, c[0x0][0x3c0] ;  /* 0x0000f000ff067b82 */ /* 0x000e620000000a00 */
[C---:B------:R-:W-:Y:S01]  /*1fe70*/  LEA R18, P0, R15.reuse, R238, 0x2 ;  /* 0x000000ee0f127211 */ /* 0x040fe200078010ff */
[----:B------:R-:W-:Y:S01]  /*1fe80*/  IMAD.IADD R12, R15, 0x1, -R17 ;  /* 0x000000010f0c7824 */ /* 0x000fe200078e0a11 */
[-C--:B------:R-:W-:Y:S02]  /*1fe90*/  LEA.HI.X.SX32 R21, R17, R239.reuse, 0x2, P2 ;  /* 0x000000ef11157211 */ /* 0x080fe400010f16ff */
[----:B------:R-:W-:Y:S01]  /*1fea0*/  LEA.HI.X.SX32 R19, R15, R239, 0x2, P0 ;  /* 0x000000ef0f137211 */ /* 0x000fe200000f16ff */
[----:B------:R-:W-:Y:S02]  /*1feb0*/  IMAD R11, R12, R11, -0x100 ;  /* 0xffffff000c0b7424 */ /* 0x000fe400078e020b */
[----:B----4-:R-:W2:Y:S03]  /*1fec0*/  LDG.E R13, desc[UR14][R20.64] ;  /* 0x0000000e140d7981 */ /* 0x010ea6000c1e1900 */
[----:B------:R-:W-:Y:S01]  /*1fed0*/  SHF.R.S32.HI R15, RZ, 0x1f, R11 ;  /* 0x0000001fff0f7819 */ /* 0x000fe2000001140b */
[----:B------:R-:W2:Y:S04]  /*1fee0*/  LDG.E R10, desc[UR14][R18.64] ;  /* 0x0000000e120a7981 */ /* 0x000ea8000c1e1900 */
[-C--:B-1----:R-:W-:Y:S02]  /*1fef0*/  IMAD R12, R15, R6.reuse, RZ ;  /* 0x000000060f0c7224 */ /* 0x082fe400078e02ff */
[C---:B------:R-:W-:Y:S04]  /*1ff00*/  IMAD.WIDE.U32 R14, R11.reuse, R6, RZ ;  /* 0x000000060b0e7225 */ /* 0x040fe800078e00ff */
[----:B------:R-:W-:Y:S05]  /*1ff10*/  IMAD R12, R11, R7, R12 ;  /* 0x000000070b0c7224 */ /* 0x000fea00078e020c */
[----:B------:R-:W-:Y:S01]  /*1ff20*/  IADD3 R15, PT, PT, R15, R12, RZ ;  /* 0x0000000c0f0f7210 */ /* 0x000fe20007ffe0ff */
[----:B--2---:R-:W-:Y:S04]  /*1ff30*/  IMAD.IADD R13, R13, 0x1, -R10 ;  /* 0x000000010d0d7824 */ /* 0x004fe800078e0a0a */
[----:B------:R-:W-:Y:S01]  /*1ff40*/  IMAD.WIDE.U32 R14, R13, UR10, R14 ;  /* 0x0000000a0d0e7c25 */ /* 0x000fe2000f8e000e */
[----:B------:R-:W-:Y:S02]  /*1ff50*/  SHF.R.S32.HI R7, RZ, 0x1f, R13 ;  /* 0x0000001fff077819 */ /* 0x000fe4000001140d */
[C---:B------:R-:W-:Y:S03]  /*1ff60*/  LEA R236, P0, R14.reuse, R8, 0x1 ;  /* 0x000000080eec7211 */ /* 0x040fe600078008ff */
[----:B------:R-:W-:Y:S04]  /*1ff70*/  IMAD R10, R7, UR10, RZ ;  /* 0x0000000a070a7c24 */ /* 0x000fe8000f8e02ff */
[----:B------:R-:W-:Y:S04]  /*1ff80*/  IMAD R10, R13, UR11, R10 ;  /* 0x0000000b0d0a7c24 */ /* 0x000fe8000f8e020a */
[----:B------:R-:W-:Y:S05]  /*1ff90*/  IMAD.IADD R237, R15, 0x1, R10 ;  /* 0x000000010fed7824 */ /* 0x000fea00078e020a */
[----:B------:R-:W-:Y:S07]  /*1ffa0*/  LEA.HI.X R237, R14, R2, R237, 0x1, P0 ;  /* 0x000000020eed7211 */ /* 0x000fee00000f0ced */
.L_x_974:
[----:B------:R-:W-:Y:S01]  /*1ffb0*/  IMAD.SHL.U32 R7, R6, 0x20, RZ ;  /* 0x0000002006077824 */ /* 0x000fe200078e00ff */
[----:B------:R-:W-:Y:S01]  /*1ffc0*/  LEA R241, R241, UR6, 0x1 ;  /* 0x00000006f1f17c11 */ /* 0x000fe2000f8e08ff */
[----:B------:R-:W-:Y:S01]  /*1ffd0*/  IMAD.MOV.U32 R231, RZ, RZ, 0x20 ;  /* 0x00000020ffe77424 */ /* 0x000fe200078e00ff */
[----:B------:R-:W-:Y:S02]  /*1ffe0*/  LOP3.LUT R0, R5, R164, R0, 0xf6, !PT ;  /* 0x000000a405007212 */ /* 0x000fe400078ef600 */
[----:B------:R-:W-:Y:S01]  /*1fff0*/  LOP3.LUT R5, R4, 0x400, RZ, 0xc0, !PT ;  /* 0x0000040004057812 */ /* 0x000fe200078ec0ff */
[----:B------:R-:W-:Y:S01]  /*20000*/  @!PT LDS RZ, [RZ] ;  /* 0x00000000fffff984 */ /* 0x000fe20000000800 */
[----:B------:R-:W-:Y:S01]  /*20010*/  @!PT LDS RZ, [RZ] ;  /* 0x00000000fffff984 */ /* 0x000fe20000000800 */
[----:B------:R-:W-:Y:S01]  /*20020*/  @!PT LDS RZ, [RZ] ;  /* 0x00000000fffff984 */ /* 0x000fe20000000800 */
[----:B----4-:R-:W-:Y:S01]  /*20030*/  @!P1 LDGSTS.E.BYPASS.LTC128B.128 [R241+0xa000], desc[UR14][R236.64] ;  /* 0x0a000000ecf19fae */ /* 0x010fe2000b981a0e */
[----:B------:R-:W-:Y:S01]  /*20040*/  LOP3.LUT R2, R164, R167, RZ, 0x3c, !PT ;  /* 0x000000a7a4027212 */ /* 0x000fe200078e3cff */
[----:B------:R-:W-:Y:S01]  /*20050*/  IMAD.MOV.U32 R167, RZ, RZ, 0x40 ;  /* 0x00000040ffa77424 */ /* 0x000fe200078e00ff */
[----:B------:R-:W-:Y:S02]  /*20060*/  IADD3 R4, P0, PT, R7, R236, RZ ;  /* 0x000000ec07047210 */ /* 0x000fe40007f1e0ff */
[----:B------:R-:W-:Y:S01]  /*20070*/  @P1 STS.128 [R241+0xa000], RZ ;  /* 0x00a000fff1001388 */ /* 0x000fe20000000c00 */
[----:B------:R-:W-:Y:S01]  /*20080*/  SHF.L.U64.HI R6, R6, 0x5, R9 ;  /* 0x0000000506067819 */ /* 0x000fe20000010209 */
[----:B------:R-:W-:Y:S01]  /*20090*/  IMAD R100, R2, 0x2, R5 ;  /* 0x0000000202647824 */ /* 0x000fe200078e0205 */
[-C--:B------:R-:W-:Y:S02]  /*200a0*/  IADD3 R8, P2, PT, R4, R7.reuse, RZ ;  /* 0x0000000704087210 */ /* 0x080fe40007f5e0ff */
[----:B------:R-:W-:Y:S01]  /*200b0*/  LEA R0, R0, UR6, 0x1 ;  /* 0x0000000600007c11 */ /* 0x000fe2000f8e08ff */
[----:B------:R-:W-:Y:S01]  /*200c0*/  IMAD.X R5, R6, 0x1, R237, P0 ;  /* 0x0000000106057824 */ /* 0x000fe200000e06ed */
[-C--:B------:R-:W-:Y:S01]  /*200d0*/  IADD3 R10, P0, PT, R8, R7.reuse, RZ ;  /* 0x00000007080a7210 */ /* 0x080fe20007f1e0ff */
[----:B------:R-:W-:Y:S02]  /*200e0*/  VIADD R2, R100, UR6 ;  /* 0x0000000664027c36 */ /* 0x000fe40008000000 */
[--C-:B------:R-:W-:Y:S01]  /*200f0*/  IMAD.X R9, R5, 0x1, R6.reuse, P2 ;  /* 0x0000000105097824 */ /* 0x100fe200010e0606 */
[----:B------:R-:W-:Y:S01]  /*20100*/  @!PT LDS RZ, [RZ] ;  /* 0x00000000fffff984 */ /* 0x000fe20000000800 */
[----:B------:R-:W-:Y:S01]  /*20110*/  @!PT LDS RZ, [RZ] ;  /* 0x00000000fffff984 */ /* 0x000fe20000000800 */
[----:B------:R-:W-:Y:S01]  /*20120*/  @!PT LDS RZ, [RZ] ;  /* 0x00000000fffff984 */ /* 0x000fe20000000800 */
[----:B------:R1:W-:Y:S01]  /*20130*/  @!P1 LDGSTS.E.BYPASS.LTC128B.128 [R241+0xa800], desc[UR14][R4.64] ;  /* 0x0a80000004f19fae */ /* 0x0003e2000b981a0e */
[-C--:B------:R-:W-:Y:S02]  /*20140*/  IADD3 R12, P2, PT, R10, R7.reuse, RZ ;  /* 0x000000070a0c7210 */ /* 0x080fe40007f5e0ff */
[--C-:B------:R-:W-:Y:S02]  /*20150*/  IMAD.X R11, R9, 0x1, R6.reuse, P0 ;  /* 0x00000001090b7824 */ /* 0x100fe400000e0606 */
[----:B------:R-:W-:Y:S01]  /*20160*/  @P1 STS.128 [R241+0xa800], RZ ;  /* 0x00a800fff1001388 */ /* 0x000fe20000000c00 */
[-C--:B------:R-:W-:Y:S01]  /*20170*/  IADD3 R14, P0, PT, R12, R7.reuse, RZ ;  /* 0x000000070c0e7210 */ /* 0x080fe20007f1e0ff */
[--C-:B------:R-:W-:Y:S03]  /*20180*/  IMAD.X R13, R11, 0x1, R6.reuse, P2 ;  /* 0x000000010b0d7824 */ /* 0x100fe600010e0606 */
[----:B------:R-:W-:Y:S01]  /*20190*/  @!PT LDS RZ, [RZ] ;  /* 0x00000000fffff984 */ /* 0x000fe20000000800 */
[----:B------:R-:W-:Y:S01]  /*201a0*/  @!PT LDS RZ, [RZ] ;  /* 0x00000000fffff984 */ /* 0x000fe20000000800 */
[----:B------:R-:W-:Y:S01]  /*201b0*/  @!PT LDS RZ, [RZ] ;  /* 0x00000000fffff984 */ /* 0x000fe20000000800 */
[----:B------:R2:W-:Y:S01]  /*201c0*/  @!P1 LDGSTS.E.BYPASS.LTC128B.128 [R241+0xb000], desc[UR14][R8.64] ;  /* 0x0b00000008f19fae */ /* 0x0005e2000b981a0e */
[-C--:B------:R-:W-:Y:S01]  /*201d0*/  IADD3 R16, P2, PT, R14, R7.reuse, RZ ;  /* 0x000000070e107210 */ /* 0x080fe20007f5e0ff */
[--C-:B------:R-:W-:Y:S03]  /*201e0*/  IMAD.X R15, R13, 0x1, R6.reuse, P0 ;  /* 0x000000010d0f7824 */ /* 0x100fe600000e0606 */
[----:B------:R-:W-:Y:S01]  /*201f0*/  @P1 STS.128 [R241+0xb000], RZ ;  /* 0x00b000fff1001388 */ /* 0x000fe20000000c00 */
[--C-:B------:R-:W-:Y:S04]  /*20200*/  IMAD.X R17, R15, 0x1, R6.reuse, P2 ;  /* 0x000000010f117824 */ /* 0x100fe800010e0606 */
        /* <DEDUP_REMOVED lines=8> */
[----:B------:R4:W-:Y:S01]  /*20290*/  @!P1 LDGSTS.E.BYPASS.LTC128B.128 [R241+0xc000], desc[UR14][R12.64] ;  /* 0x0c0000000cf19fae */ /* 0x0009e2000b981a0e */
[-C--:B-1----:R-:W-:Y:S04]  /*202a0*/  IADD3 R4, P0, PT, R16, R7.reuse, RZ ;  /* 0x0000000710047210 */ /* 0x082fe80007f1e0ff */
[----:B------:R-:W-:Y:S05]  /*202b0*/  @P1 STS.128 [R241+0xc000], RZ ;  /* 0x00c000fff1001388 */ /* 0x000fea0000000c00 */
[----:B------:R-:W-:Y:S01]  /*202c0*/  @!PT LDS RZ, [RZ] ;  /* 0x00000000fffff984 */ /* 0x000fe20000000800 */
[----:B------:R-:W-:Y:S01]  /*202d0*/  @!PT LDS RZ, [RZ] ;  /* 0x00000000fffff984 */ /* 0x000fe20000000800 */
[----:B------:R-:W-:Y:S01]  /*202e0*/  @!PT LDS RZ, [RZ] ;  /* 0x00000000fffff984 */ /* 0x000fe20000000800 */
[----:B------:R1:W-:Y:S01]  /*202f0*/  @!P1 LDGSTS.E.BYPASS.LTC128B.128 [R241+0xc800], desc[UR14][R14.64] ;  /* 0x0c8000000ef19fae */ /* 0x0003e2000b981a0e */
[--C-:B------:R-:W-:Y:S01]  /*20300*/  IMAD.X R5, R17, 0x1, R6.reuse, P0 ;  /* 0x0000000111057824 */ /* 0x100fe200000e0606 */
[-C--:B--2---:R-:W-:Y:S03]  /*20310*/  IADD3 R8, P2, PT, R4, R7.reuse, RZ ;  /* 0x0000000704087210 */ /* 0x084fe60007f5e0ff */
[----:B------:R-:W-:Y:S05]  /*20320*/  @P1 STS.128 [R241+0xc800], RZ ;  /* 0x00c800fff1001388 */ /* 0x000fea0000000c00 */
[----:B------:R-:W-:Y:S01]  /*20330*/  @!PT LDS RZ, [RZ] ;  /* 0x00000000fffff984 */ /* 0x000fe20000000800 */
[----:B------:R-:W-:Y:S01]  /*20340*/  @!PT LDS RZ, [RZ] ;  /* 0x00000000fffff984 */ /* 0x000fe20000000800 */
[----:B------:R-:W-:Y:S01]  /*20350*/  @!PT LDS RZ, [RZ] ;  /* 0x00000000fffff984 */ /* 0x000fe20000000800 */
[----:B------:R2:W-:Y:S01]  /*20360*/  @!P1 LDGSTS.E.BYPASS.LTC128B.128 [R241+0xd000], desc[UR14][R16.64] ;  /* 0x0d00000010f19fae */ /* 0x0005e2000b981a0e */
[--C-:B------:R-:W-:Y:S01]  /*20370*/  IMAD.X R9, R5, 0x1, R6.reuse, P2 ;  /* 0x0000000105097824 */ /* 0x100fe200010e0606 */
[-C--:B---3--:R-:W-:Y:S03]  /*20380*/  IADD3 R10, P0, PT, R8, R7.reuse, RZ ;  /* 0x00000007080a7210 */ /* 0x088fe60007f1e0ff */
[----:B------:R-:W-:Y:S05]  /*20390*/  @P1 STS.128 [R241+0xd000], RZ ;  /* 0x00d000fff1001388 */ /* 0x000fea0000000c00 */
[----:B------:R-:W-:Y:S01]  /*203a0*/  @!PT LDS RZ, [RZ] ;  /* 0x00000000fffff984 */ /* 0x000fe20000000800 */
[----:B------:R-:W-:Y:S01]  /*203b0*/  @!PT LDS RZ, [RZ] ;  /* 0x00000000fffff984 */ /* 0x000fe20000000800 */
[----:B------:R-:W-:Y:S01]  /*203c0*/  @!PT LDS RZ, [RZ] ;  /* 0x00000000fffff984 */ /* 0x000fe20000000800 */
[----:B------:R3:W-:Y:S01]  /*203d0*/  @!P1 LDGSTS.E.BYPASS.LTC128B.128 [R241+0xd800], desc[UR14][R4.64] ;  /* 0x0d80000004f19fae */ /* 0x0007e2000b981a0e */
[--C-:B------:R-:W-:Y:S01]  /*203e0*/  IMAD.X R11, R9, 0x1, R6.reuse, P0 ;  /* 0x00000001090b7824 */ /* 0x100fe200000e0606 */
[-C--:B----4-:R-:W-:Y:S03]  /*203f0*/  IADD3 R12, P2, PT, R10, R7.reuse, RZ ;  /* 0x000000070a0c7210 */ /* 0x090fe60007f5e0ff */
[----:B------:R-:W-:Y:S05]  /*20400*/  @P1 STS.128 [R241+0xd800], RZ ;  /* 0x00d800fff1001388 */ /* 0x000fea0000000c00 */
[----:B------:R-:W-:Y:S01]  /*20410*/  @!PT LDS RZ, [RZ] ;  /* 0x00000000fffff984 */ /* 0x000fe20000000800 */
[----:B------:R-:W-:Y:S01]  /*20420*/  @!PT LDS RZ, [RZ] ;  /* 0x00000000fffff984 */ /* 0x000fe20000000800 */
[----:B------:R-:W-:Y:S01]  /*20430*/  @!PT LDS RZ, [RZ] ;  /* 0x00000000fffff984 */ /* 0x000fe20000000800 */
[----:B------:R-:W-:Y:S01]  /*20440*/  @!P1 LDGSTS.E.BYPASS.LTC128B.128 [R241+0xe000], desc[UR14][R8.64] ;  /* 0x0e00000008f19fae */ /* 0x000fe2000b981a0e */
[--C-:B------:R-:W-:Y:S01]  /*20450*/  IMAD.X R13, R11, 0x1, R6.reuse, P2 ;  /* 0x000000010b0d7824 */ /* 0x100fe200010e0606 */
[-C--:B-1----:R-:W-:Y:S03]  /*20460*/  IADD3 R14, P0, PT, R12, R7.reuse, RZ ;  /* 0x000000070c0e7210 */ /* 0x082fe60007f1e0ff */
        /* <DEDUP_REMOVED lines=11> */
[----:B------:R-:W-:Y:S01]  /*20520*/  @!P1 LDGSTS.E.BYPASS.LTC128B.128 [R241+0xf000], desc[UR14][R12.64] ;  /* 0x0f0000000cf19fae */ /* 0x000fe2000b981a0e */
[--C-:B------:R-:W-:Y:S01]  /*20530*/  IMAD.X R17, R15, 0x1, R6.reuse, P2 ;  /* 0x000000010f117824 */ /* 0x100fe200010e0606 */
[-C--:B---3--:R-:W-:Y:S03]  /*20540*/  IADD3 R4, P0, PT, R16, R7.reuse, RZ ;  /* 0x0000000710047210 */ /* 0x088fe60007f1e0ff */
[----:B------:R-:W-:Y:S01]  /*20550*/  @P1 STS.128 [R241+0xf000], RZ ;  /* 0x00f000fff1001388 */ /* 0x000fe20000000c00 */
[-C--:B------:R-:W-:Y:S04]  /*20560*/  IADD3 R20, P2, PT, R4, R7.reuse, RZ ;  /* 0x0000000704147210 */ /* 0x080fe80007f5e0ff */
[----:B------:R-:W-:Y:S01]  /*20570*/  @!PT LDS RZ, [RZ] ;  /* 0x00000000fffff984 */ /* 0x000fe20000000800 */
[----:B------:R-:W-:Y:S01]  /*20580*/  @!PT LDS RZ, [RZ] ;  /* 0x00000000fffff984 */ /* 0x000fe20000000800 */
[----:B------:R-:W-:Y:S01]  /*20590*/  @!PT LDS RZ, [RZ] ;  /* 0x00000000fffff984 */ /* 0x000fe20000000800 */
[----:B------:R-:W-:Y:S01]  /*205a0*/  @!P1 LDGSTS.E.BYPASS.LTC128B.128 [R241+0xf800], desc[UR14][R14.64] ;  /* 0x0f8000000ef19fae */ /* 0x000fe2000b981a0e */
[--C-:B------:R-:W-:Y:S01]  /*205b0*/  IMAD.X R5, R17, 0x1, R6.reuse, P0 ;  /* 0x0000000111057824 */ /* 0x100fe200000e0606 */
[----:B------:R-:W-:Y:S03]  /*205c0*/  @!P1 IADD3 R22, P0, PT, R20, R7, RZ ;  /* 0x0000000714169210 */ /* 0x000fe60007f1e0ff */
[----:B------:R-:W-:Y:S01]  /*205d0*/  @P1 STS.128 [R241+0xf800], RZ ;  /* 0x00f800fff1001388 */ /* 0x000fe20000000c00 */
[--C-:B------:R-:W-:Y:S01]  /*205e0*/  IMAD.X R21, R5, 0x1, R6.reuse, P2 ;  /* 0x0000000105157824 */ /* 0x100fe200010e0606 */
[----:B------:R-:W-:Y:S03]  /*205f0*/  ISETP.NE.AND P2, PT, R243, 0x1, PT ;  /* 0x00000001f300780c */ /* 0x000fe60003f45270 */
[----:B------:R-:W-:Y:S01]  /*20600*/  @!PT LDS RZ, [RZ] ;  /* 0x00000000fffff984 */ /* 0x000fe20000000800 */
[----:B------:R-:W-:Y:S01]  /*20610*/  @!PT LDS RZ, [RZ] ;  /* 0x00000000fffff984 */ /* 0x000fe20000000800 */
[----:B------:R-:W-:Y:S01]  /*20620*/  @!PT LDS RZ, [RZ] ;  /* 0x00000000fffff984 */ /* 0x000fe20000000800 */
[----:B------:R2:W-:Y:S01]  /*20630*/  @!P1 LDGSTS.E.BYPASS.LTC128B.128 [R241+0x10000], desc[UR14][R16.64] ;  /* 0x1000000010f19fae */ /* 0x0005e2000b981a0e */
[----:B------:R-:W-:Y:S01]  /*20640*/  @!P1 IMAD.X R23, R21, 0x1, R6, P0 ;  /* 0x0000000115179824 */ /* 0x000fe200000e0606 */
[----:B------:R-:W-:Y:S03]  /*20650*/  LOP3.LUT P0, RZ, R227, 0x2, RZ, 0xc0, !PT ;  /* 0x00000002e3ff7812 */ /* 0x000fe6000780c0ff */
[----:B------:R-:W-:Y:S01]  /*20660*/  @P1 STS.128 [R241+0x10000], RZ ;  /* 0x010000fff1001388 */ /* 0x000fe20000000c00 */
[----:B------:R-:W-:Y:S04]  /*20670*/  SEL R231, R231, 0xffffffe0, !P0 ;  /* 0xffffffe0e7e77807 */ /* 0x000fe80004000000 */
[----:B------:R-:W-:Y:S01]  /*20680*/  @!PT LDS RZ, [RZ] ;  /* 0x00000000fffff984 */ /* 0x000fe20000000800 */
[----:B------:R-:W-:Y:S01]  /*20690*/  @!PT LDS RZ, [RZ] ;  /* 0x00000000fffff984 */ /* 0x000fe20000000800 */
[----:B------:R-:W-:Y:S01]  /*206a0*/  @!PT LDS RZ, [RZ] ;  /* 0x00000000fffff984 */ /* 0x000fe20000000800 */
[----:B------:R3:W-:Y:S01]  /*206b0*/  @!P1 LDGSTS.E.BYPASS.LTC128B.128 [R241+0x10800], desc[UR14][R4.64] ;  /* 0x1080000004f19fae */ /* 0x0007e2000b981a0e */
[----:B------:R-:W-:Y:S01]  /*206c0*/  LOP3.LUT P0, RZ, R227, 0x4, RZ, 0xc0, !PT ;  /* 0x00000004e3ff7812 */ /* 0x000fe2000780c0ff */
[--C-:B------:R-:W-:Y:S03]  /*206d0*/  IMAD.IADD R172, R0, 0x1, R231.reuse ;  /* 0x0000000100ac7824 */ /* 0x100fe600078e02e7 */
[----:B------:R-:W-:Y:S01]  /*206e0*/  @P1 STS.128 [R241+0x10800], RZ ;  /* 0x010800fff1001388 */ /* 0x000fe20000000c00 */
[C---:B------:R-:W-:Y:S01]  /*206f0*/  IMAD.IADD R164, R2.reuse, 0x1, R231 ;  /* 0x0000000102a47824 */ /* 0x040fe200078e02e7 */
[----:B------:R-:W-:Y:S03]  /*20700*/  SEL R167, R167, 0xffffffc0, !P0 ;  /* 0xffffffc0a7a77807 */ /* 0x000fe60004000000 */
[----:B------:R-:W-:Y:S01]  /*20710*/  @!PT LDS RZ, [RZ] ;  /* 0x00000000fffff984 */ /* 0x000fe20000000800 */
[----:B------:R-:W-:Y:S01]  /*20720*/  @!PT LDS RZ, [RZ] ;  /* 0x00000000fffff984 */ /* 0x000fe20000000800 */
[----:B------:R-:W-:Y:S01]  /*20730*/  @!PT LDS RZ, [RZ] ;  /* 0x00000000fffff984 */ /* 0x000fe20000000800 */
[----:B------:R-:W-:Y:S02]  /*20740*/  @!P1 LDGSTS.E.BYPASS.LTC128B.128 [R241+0x11000], desc[UR14][R20.64] ;  /* 0x1100000014f19fae */ /* 0x000fe4000b981a0e */
[--C-:B------:R-:W-:Y:S03]  /*20750*/  IMAD.IADD R2, R2, 0x1, R167.reuse ;  /* 0x0000000102027824 */ /* 0x100fe600078e02a7 */
[----:B------:R-:W-:Y:S05]  /*20760*/  @P1 STS.128 [R241+0x11000], RZ ;  /* 0x011000fff1001388 */ /* 0x000fea0000000c00 */
[----:B------:R-:W-:Y:S01]  /*20770*/  @!PT LDS RZ, [RZ] ;  /* 0x00000000fffff984 */ /* 0x000fe20000000800 */
[----:B------:R-:W-:Y:S01]  /*20780*/  @!PT LDS RZ, [RZ] ;  /* 0x00000000fffff984 */ /* 0x000fe20000000800 */
[----:B------:R-:W-:Y:S01]  /*20790*/  @!PT LDS RZ, [RZ] ;  /* 0x00000000fffff984 */ /* 0x000fe20000000800 */
[----:B------:R4:W-:Y:S05]  /*207a0*/  @!P1 LDGSTS.E.BYPASS.LTC128B.128 [R241+0x11800], desc[UR14][R22.64] ;  /* 0x1180000016f19fae */ /* 0x0009ea000b981a0e */
[----:B------:R-:W-:Y:S05]  /*207b0*/  @P1 STS.128 [R241+0x11800], RZ ;  /* 0x011800fff1001388 */ /* 0x000fea0000000c00 */
[----:B------:R5:W-:Y:S05]  /*207c0*/  LDSM.16.M88.4 R128, [R0] ;  /* 0x000000000080783b */ /* 0x000bea0000000200 */
[----:B-1----:R-:W3:Y:S05]  /*207d0*/  LDSM.16.M88.4 R8, [R100+UR6+0x2000] ;  /* 0x002000066408783b */ /* 0x002eea0008000200 */
[----:B--2---:R-:W1:Y:S05]  /*207e0*/  LDSM.16.M88.4 R16, [R100+UR6+0x2800] ;  /* 0x002800066410783b */ /* 0x004e6a0008000200 */
[----:B------:R-:W4:Y:S05]  /*207f0*/  LDSM.16.M88.4 R24, [R100+UR6+0x3000] ;  /* 0x003000066418783b */ /* 0x000f2a0008000200 */
[----:B------:R-:W0:Y:S01]  /*20800*/  LDGDEPBAR ;  /* 0x00000000000079af */ /* 0x000e220000000000 */
[----:B-----5:R-:W-:Y:S04]  /*20810*/  IMAD.IADD R0, R0, 0x1, R167 ;  /* 0x0000000100007824 */ /* 0x020fe800078e02a7 */
[----:B------:R-:W2:Y:S01]  /*20820*/  LDSM.16.M88.4 R32, [R100+UR6+0x3800] ;  /* 0x003800066420783b */ /* 0x000ea20008000200 */
[C---:B------:R-:W-:Y:S04]  /*20830*/  IMAD.IADD R212, R231.reuse, 0x1, R0 ;  /* 0x00000001e7d47824 */ /* 0x040fe800078e0200 */
[----:B------:R-:W5:Y:S05]  /*20840*/  LDSM.16.M88.4 R40, [R100+UR6+0x4000] ;  /* 0x004000066428783b */ /* 0x000f6a0008000200 */
[----:B------:R-:W5:Y:S05]  /*20850*/  LDSM.16.M88.4 R48, [R100+UR6+0x4800] ;  /* 0x004800066430783b */ /* 0x000f6a0008000200 */
[----:B------:R-:W5:Y:S05]  /*20860*/  LDSM.16.M88.4 R56, [R100+UR6+0x5000] ;  /* 0x005000066438783b */ /* 0x000f6a0008000200 */
[----:B------:R-:W5:Y:S01]  /*20870*/  LDSM.16.M88.4 R64, [R100+UR6+0x5800] ;  /* 0x005800066440783b */ /* 0x000f620008000200 */
[C---:B---3--:R-:W-:Y:S04]  /*20880*/  HMMA.16816.F32.BF16 R4, R128.reuse, R8, RZ ;  /* 0x000000088004723c */ /* 0x048fe800000418ff */
[----:B------:R-:W3:Y:S04]  /*20890*/  LDSM.16.M88.4 R72, [R100+UR6+0x6000] ;  /* 0x006000066448783b */ /* 0x000ee80008000200 */
[C---:B------:R-:W-:Y:S01]  /*208a0*/  HMMA.16816.F32.BF16 R8, R128.reuse, R10, RZ ;  /* 0x0000000a8008723c */ /* 0x040fe200000418ff */
[----:B------:R-:W3:Y:S05]  /*208b0*/  LDSM.16.M88.4 R80, [R100+UR6+0x6800] ;  /* 0x006800066450783b */ /* 0x000eea0008000200 */
[----:B------:R-:W3:Y:S02]  /*208c0*/  LDSM.16.M88.4 R88, [R100+UR6+0x7000] ;  /* 0x007000066458783b */ /* 0x000ee40008000200 */
[C---:B-1----:R-:W-:Y:S03]  /*208d0*/  HMMA.16816.F32.BF16 R12, R128.reuse, R16, RZ ;  /* 0x00000010800c723c */ /* 0x042fe600000418ff */
[----:B------:R-:W1:Y:S05]  /*208e0*/  LDSM.16.M88.4 R96, [R100+UR6+0x7800] ;  /* 0x007800066460783b */ /* 0x000e6a0008000200 */
[C---:B------:R-:W-:Y:S01]  /*208f0*/  HMMA.16816.F32.BF16 R16, R128.reuse, R18, RZ ;  /* 0x000000128010723c */ /* 0x040fe200000418ff */
[----:B------:R-:W1:Y:S05]  /*20900*/  LDSM.16.M88.4 R104, [R100+UR6+0x8000] ;  /* 0x008000066468783b */ /* 0x000e6a0008000200 */
[----:B------:R-:W1:Y:S02]  /*20910*/  LDSM.16.M88.4 R112, [R100+UR6+0x8800] ;  /* 0x008800066470783b */ /* 0x000e640008000200 */
[C---:B----4-:R-:W-:Y:S03]  /*20920*/  HMMA.16816.F32.BF16 R20, R128.reuse, R24, RZ ;  /* 0x000000188014723c */ /* 0x050fe600000418ff */
[----:B------:R-:W4:Y:S05]  /*20930*/  LDSM.16.M88.4 R120, [R100+UR6+0x9000] ;  /* 0x009000066478783b */ /* 0x000f2a0008000200 */
[C---:B------:R-:W-:Y:S01]  /*20940*/  HMMA.16816.F32.BF16 R24, R128.reuse, R26, RZ ;  /* 0x0000001a8018723c */ /* 0x040fe200000418ff */
[----:B------:R4:W4:Y:S05]  /*20950*/  LDSM.16.M88.4 R168, [R100+UR6+0x9800] ;  /* 0x0098000664a8783b */ /* 0x00092a0008000200 */
[----:B------:R-:W-:Y:S02]  /*20960*/  LDSM.16.M88.4 R172, [R172] ;  /* 0x00000000acac783b */ /* 0x000fe40000000200 */
[C---:B--2---:R-:W-:Y:S03]  /*20970*/  HMMA.16816.F32.BF16 R28, R128.reuse, R32, RZ ;  /* 0x00000020801c723c */ /* 0x044fe600000418ff */
[----:B------:R-:W2:Y:S05]  /*20980*/  LDSM.16.M88.4 R176, [R164+0x2000] ;  /* 0x00200000a4b0783b */ /* 0x000eaa0000000200 */
[C---:B------:R-:W-:Y:S01]  /*20990*/  HMMA.16816.F32.BF16 R32, R128.reuse, R34, RZ ;  /* 0x000000228020723c */ /* 0x040fe200000418ff */
[----:B------:R-:W2:Y:S05]  /*209a0*/  LDSM.16.M88.4 R180, [R164+0x2800] ;  /* 0x00280000a4b4783b */ /* 0x000eaa0000000200 */
[----:B------:R-:W2:Y:S02]  /*209b0*/  LDSM.16.M88.4 R184, [R164+0x3000] ;  /* 0x00300000a4b8783b */ /* 0x000ea40000000200 */
[C---:B-----5:R-:W-:Y:S03]  /*209c0*/  HMMA.16816.F32.BF16 R36, R128.reuse, R40, RZ ;  /* 0x000000288024723c */ /* 0x060fe600000418ff */
[----:B------:R-:W5:Y:S05]  /*209d0*/  LDSM.16.M88.4 R188, [R164+0x3800] ;  /* 0x00380000a4bc783b */ /* 0x000f6a0000000200 */
[C---:B------:R-:W-:Y:S01]  /*209e0*/  HMMA.16816.F32.BF16 R40, R128.reuse, R42, RZ ;  /* 0x0000002a8028723c */ /* 0x040fe200000418ff */
[----:B------:R-:W5:Y:S05]  /*209f0*/  LDSM.16.M88.4 R192, [R164+0x4000] ;  /* 0x00400000a4c0783b */ /* 0x000f6a0000000200 */
[----:B------:R-:W5:Y:S02]  /*20a00*/  LDSM.16.M88.4 R196, [R164+0x4800] ;  /* 0x00480000a4c4783b */ /* 0x000f640000000200 */
[C---:B------:R-:W-:Y:S03]  /*20a10*/  HMMA.16816.F32.BF16 R44, R128.reuse, R48, RZ ;  /* 0x00000030802c723c */ /* 0x040fe600000418ff */
[----:B------:R-:W5:Y:S05]  /*20a20*/  LDSM.16.M88.4 R200, [R164+0x5000] ;  /* 0x00500000a4c8783b */ /* 0x000f6a0000000200 */
[C---:B------:R-:W-:Y:S01]  /*20a30*/  HMMA.16816.F32.BF16 R48, R128.reuse, R50, RZ ;  /* 0x000000328030723c */ /* 0x040fe200000418ff */
[----:B------:R-:W5:Y:S05]  /*20a40*/  LDSM.16.M88.4 R204, [R164+0x5800] ;  /* 0x00580000a4cc783b */ /* 0x000f6a0000000200 */
[----:B------:R-:W-:Y:S02]  /*20a50*/  LDSM.16.M88.4 R208, [R2+0x9800] ;  /* 0x0098000002d0783b */ /* 0x000fe40000000200 */
[C---:B------:R-:W-:Y:S03]  /*20a60*/  HMMA.16816.F32.BF16 R52, R128.reuse, R56, RZ ;  /* 0x000000388034723c */ /* 0x040fe600000418ff */
[----:B------:R-:W-:Y:S05]  /*20a70*/  LDSM.16.M88.4 R212, [R212] ;  /* 0x00000000d4d4783b */ /* 0x000fea0000000200 */
[C---:B------:R-:W-:Y:S08]  /*20a80*/  HMMA.16816.F32.BF16 R56, R128.reuse, R58, RZ ;  /* 0x0000003a8038723c */ /* 0x040ff000000418ff */
[C---:B------:R-:W-:Y:S08]  /*20a90*/  HMMA.16816.F32.BF16 R60, R128.reuse, R64, RZ ;  /* 0x00000040803c723c */ /* 0x040ff000000418ff */
[C---:B------:R-:W-:Y:S08]  /*20aa0*/  HMMA.16816.F32.BF16 R64, R128.reuse, R66, RZ ;  /* 0x000000428040723c */ /* 0x040ff000000418ff */
[C---:B---3--:R-:W-:Y:S08]  /*20ab0*/  HMMA.16816.F32.BF16 R68, R128.reuse, R72, RZ ;  /* 0x000000488044723c */ /* 0x048ff000000418ff */
[C---:B------:R-:W-:Y:S08]  /*20ac0*/  HMMA.16816.F32.BF16 R72, R128.reuse, R74, RZ ;  /* 0x0000004a8048723c */ /* 0x040ff000000418ff */
[C---:B------:R-:W-:Y:S08]  /*20ad0*/  HMMA.16816.F32.BF16 R76, R128.reuse, R80, RZ ;  /* 0x00000050804c723c */ /* 0x040ff000000418ff */
[C---:B------:R-:W-:Y:S08]  /*20ae0*/  HMMA.16816.F32.BF16 R80, R128.reuse, R82, RZ ;  /* 0x000000528050723c */ /* 0x040ff000000418ff */
[C---:B------:R-:W-:Y:S08]  /*20af0*/  HMMA.16816.F32.BF16 R84, R128.reuse, R88, RZ ;  /* 0x000000588054723c */ /* 0x040ff000000418ff */
[C---:B------:R-:W-:Y:S08]  /*20b00*/  HMMA.16816.F32.BF16 R88, R128.reuse, R90, RZ ;  /* 0x0000005a8058723c */ /* 0x040ff000000418ff */
[C---:B-1----:R-:W-:Y:S08]  /*20b10*/  HMMA.16816.F32.BF16 R92, R128.reuse, R96, RZ ;  /* 0x00000060805c723c */ /* 0x042ff000000418ff */
        /* <DEDUP_REMOVED lines=10> */
[C---:B--2---:R-:W-:Y:S08]  /*20bc0*/  HMMA.16816.F32.BF16 R4, R172.reuse, R176, R4 ;  /* 0x000000b0ac04723c */ /* 0x044ff00000041804 */
        /* <DEDUP_REMOVED lines=21> */
[----:B-----5:R-:W-:Y:S05]  /*20d20*/  IMAD.IADD R0, R231, 0x1, R2 ;  /* 0x00000001e7007824 */ /* 0x020fea00078e0202 */
[C---:B------:R-:W-:Y:S01]  /*20d30*/  HMMA.16816.F32.BF16 R64, R172.reuse, R206, R64 ;  /* 0x000000ceac40723c */ /* 0x040fe20000041840 */
[----:B------:R-:W-:Y:S05]  /*20d40*/  LDSM.16.M88.4 R204, [R2+0x4000] ;  /* 0x0040000002cc783b */ /* 0x000fea0000000200 */
[----:B------:R-:W-:Y:S02]  /*20d50*/  LDSM.16.M88.4 R216, [R0+0x2000] ;  /* 0x0020000000d8783b */ /* 0x000fe40000000200 */
[C---:B-1----:R-:W-:Y:S03]  /*20d60*/  HMMA.16816.F32.BF16 R68, R172.reuse, R168, R68 ;  /* 0x000000a8ac44723c */ /* 0x042fe60000041844 */
[----:B------:R-:W-:Y:S05]  /*20d70*/  LDSM.16.M88.4 R220, [R0+0x9000] ;  /* 0x0090000000dc783b */ /* 0x000fea0000000200 */
        /* <DEDUP_REMOVED lines=16> */
[----:B------:R-:W-:Y:S07]  /*20e80*/  LDSM.16.M88.4 R176, [R2+0x5000] ;  /* 0x0050000002b0783b */ /* 0x000fee0000000200 */
[C---:B------:R-:W-:Y:S08]  /*20e90*/  HMMA.16816.F32.BF16 R116, R172.reuse, R188, R116 ;  /* 0x000000bcac74723c */ /* 0x040ff00000041874 */
[C---:B------:R-:W-:Y:S01]  /*20ea0*/  HMMA.16816.F32.BF16 R120, R172.reuse, R190, R120 ;  /* 0x000000beac78723c */ /* 0x040fe20000041878 */
[----:B------:R-:W-:Y:S07]  /*20eb0*/  LDSM.16.M88.4 R188, [R2+0x7000] ;  /* 0x0070000002bc783b */ /* 0x000fee0000000200 */
[C---:B------:R-:W-:Y:S08]  /*20ec0*/  HMMA.16816.F32.BF16 R124, R172.reuse, R192, R124 ;  /* 0x000000c0ac7c723c */ /* 0x040ff0000004187c */
[----:B------:R-:W-:Y:S01]  /*20ed0*/  HMMA.16816.F32.BF16 R128, R172, R194, R128 ;  /* 0x000000c2ac80723c */ /* 0x000fe20000041880 */
[----:B------:R-:W2:Y:S05]  /*20ee0*/  LDSM.16.M88.4 R172, [R2+0x4800] ;  /* 0x0048000002ac783b */ /* 0x000eaa0000000200 */
        /* <DEDUP_REMOVED lines=58> */
[----:B------:R-:W4:Y:S01]  /*21290*/  LDSM.16.M88.4 R176, [R0+0x9800] ;  /* 0x0098000000b0783b */ /* 0x000f220000000200 */
[----:B------:R-:W-:Y:S04]  /*212a0*/  DEPBAR.LE SB0, 0x0 ;  /* 0x000080000000791a */ /* 0x000fe80000000000 */
[----:B------:R-:W-:Y:S02]  /*212b0*/  BAR.SYNC.DEFER_BLOCKING 0x0 ;  /* 0x0000000000007b1d */ /* 0x000fe40000010000 */
        /* <DEDUP_REMOVED lines=42> */
[C---:B------:R-:W-:Y:S01]  /*21560*/  VIADD R175, R240.reuse, 0xfffffe00 ;  /* 0xfffffe00f0af7836 */ /* 0x040fe20000000000 */
[----:B------:R-:W1:Y:S01]  /*21570*/  LDC R0, c[0x0][0x4f0] ;  /* 0x00013c00ff007b82 */ /* 0x000e620000000800 */
[----:B------:R-:W-:Y:S04]  /*21580*/  IADD3 R167, PT, PT, R240, -0x100, RZ ;  /* 0xffffff00f0a77810 */ /* 0x000fe80007ffe0ff */
[----:B------:R-:W-:Y:S02]  /*21590*/  IABS R166, R167 ;  /* 0x000000a700a67213 */ /* 0x000fe40000000000 */
[-C--:B-1----:R-:W-:Y:S02]  /*215a0*/  IABS R2, R0.reuse ;  /* 0x0000000000027213 */ /* 0x082fe40000000000 */
[-C--:B------:R-:W-:Y:S02]  /*215b0*/  LOP3.LUT R167, R167, R0.reuse, RZ, 0x3c, !PT ;  /* 0x00000000a7a77212 */ /* 0x080fe400078e3cff */
[----:B------:R-:W1:Y:S10]  /*215c0*/  I2F.RP R168, R2 ;  /* 0x0000000200a87306 */ /* 0x000e740000209400 */
[----:B-1----:R-:W1:Y:S02]  /*215d0*/  MUFU.RCP R164, R168 ;  /* 0x000000a800a47308 */ /* 0x002e640000001000 */
[----:B-1----:R-:W-:Y:S01]  /*215e0*/  VIADD R170, R164, 0xffffffe ;  /* 0x0ffffffea4aa7836 */ /* 0x002fe20000000000 */
[----:B------:R-:W-:Y:S02]  /*215f0*/  IABS R164, R175 ;  /* 0x000000af00a47213 */ /* 0x000fe40000000000 */
[----:B------:R-:W-:Y:S05]  /*21600*/  LOP3.LUT R175, R175, R0, RZ, 0x3c, !PT ;  /* 0x00000000afaf7212 */ /* 0x000fea00078e3cff */
[----:B------:R-:W1:Y:S02]  /*21610*/  F2I.FTZ.U32.TRUNC.NTZ R171, R170 ;  /* 0x000000aa00ab7305 */ /* 0x000e64000021f000 */
[--C-:B-1----:R-:W-:Y:S02]  /*21620*/  IMAD.MOV R173, RZ, RZ, -R171.reuse ;  /* 0x000000ffffad7224 */ /* 0x102fe400078e0aab */
[----:B------:R-:W-:Y:S02]  /*21630*/  IMAD.MOV.U32 R170, RZ, RZ, RZ ;  /* 0x000000ffffaa7224 */ /* 0x000fe400078e00ff */
[----:B------:R-:W-:Y:S04]  /*21640*/  IMAD R173, R173, R2, RZ ;  /* 0x00000002adad7224 */ /* 0x000fe800078e02ff */
[----:B------:R-:W-:Y:S06]  /*21650*/  IMAD.HI.U32 R171, R171, R173, R170 ;  /* 0x000000adabab7227 */ /* 0x000fec00078e00aa */
[C---:B------:R-:W-:Y:S04]  /*21660*/  IMAD.HI.U32 R170, R171.reuse, R166, RZ ;  /* 0x000000a6abaa7227 */ /* 0x040fe800078e00ff */
[----:B------:R-:W-:Y:S04]  /*21670*/  IMAD.HI.U32 R168, R171, R164, RZ ;  /* 0x000000a4aba87227 */ /* 0x000fe800078e00ff */
[----:B------:R-:W-:Y:S02]  /*21680*/  IMAD.MOV R173, RZ, RZ, -R170 ;  /* 0x000000ffffad7224 */ /* 0x000fe400078e0aaa */
[----:B------:R-:W-:Y:S02]  /*21690*/  IMAD.MOV R171, RZ, RZ, -R168 ;  /* 0x000000ffffab7224 */ /* 0x000fe400078e0aa8 */
[C---:B------:R-:W-:Y:S01]  /*216a0*/  IMAD R166, R2.reuse, R173, R166 ;  /* 0x000000ad02a67224 */ /* 0x040fe200078e02a6 */
[----:B------:R-:W-:Y:S01]  /*216b0*/  LOP3.LUT R173, RZ, R0, RZ, 0x33, !PT ;  /* 0x00000000ffad7212 */ /* 0x000fe200078e33ff */
[C---:B------:R-:W-:Y:S03]  /*216c0*/  IMAD R164, R2.reuse, R171, R164 ;  /* 0x000000ab02a47224 */ /* 0x040fe600078e02a4 */
[C---:B------:R-:W-:Y:S02]  /*216d0*/  ISETP.GT.U32.AND P3, PT, R2.reuse, R166, PT ;  /* 0x000000a60200720c */ /* 0x040fe40003f64070 */
[----:B------:R-:W-:Y:S11]  /*216e0*/  ISETP.GT.U32.AND P2, PT, R2, R164, PT ;  /* 0x000000a40200720c */ /* 0x000ff60003f44070 */
[----:B------:R-:W-:Y:S02]  /*216f0*/  @!P3 IMAD.IADD R166, R166, 0x1, -R2 ;  /* 0x00000001a6a6b824 */ /* 0x000fe400078e0a02 */
[-C--:B------:R-:W-:Y:S01]  /*21700*/  @!P2 IADD3 R164, PT, PT, R164, -R2.reuse, RZ ;  /* 0x80000002a4a4a210 */ /* 0x080fe20007ffe0ff */
[----:B------:R-:W-:Y:S02]  /*21710*/  @!P3 VIADD R170, R170, 0x1 ;  /* 0x00000001aaaab836 */ /* 0x000fe40000000000 */
[-C--:B------:R-:W-:Y:S01]  /*21720*/  ISETP.GE.U32.AND P4, PT, R166, R2.reuse, PT ;  /* 0x00000002a600720c */ /* 0x080fe20003f86070 */
[----:B------:R-:W-:Y:S01]  /*21730*/  @!P2 VIADD R168, R168, 0x1 ;  /* 0x00000001a8a8a836 */ /* 0x000fe20000000000 */
[----:B------:R-:W-:Y:S02]  /*21740*/  ISETP.GE.U32.AND P6, PT, R164, R2, PT ;  /* 0x00000002a400720c */ /* 0x000fe40003fc6070 */
[----:B------:R-:W-:Y:S02]  /*21750*/  P2R R2, PR, RZ, 0x10 ;  /* 0x00000010ff027803 */ /* 0x000fe40000000000 */
[----:B------:R-:W-:Y:S02]  /*21760*/  ISETP.GE.AND P4, PT, R175, RZ, PT ;  /* 0x000000ffaf00720c */ /* 0x000fe40003f86270 */
[----:B------:R-:W-:Y:S02]  /*21770*/  ISETP.NE.AND P3, PT, R2, RZ, PT ;  /* 0x000000ff0200720c */ /* 0x000fe40003f65270 */
[----:B------:R-:W-:Y:S02]  /*21780*/  ISETP.GE.AND P2, PT, R167, RZ, PT ;  /* 0x000000ffa700720c */ /* 0x000fe40003f46270 */
[----:B------:R-:W1:Y:S03]  /*21790*/  LDC.64 R166, c[0x0][0x3b8] ;  /* 0x0000ee00ffa67b82 */ /* 0x000e660000000a00 */
[----:B------:R-:W-:Y:S05]  /*217a0*/  @P6 IADD3 R168, PT, PT, R168, 0x1, RZ ;  /* 0x00000001a8a86810 */ /* 0x000fea0007ffe0ff */
[----:B------:R-:W-:Y:S02]  /*217b0*/  @!P4 IMAD.MOV R168, RZ, RZ, -R168 ;  /* 0x000000ffffa8c224 */ /* 0x000fe400078e0aa8 */
[----:B------:R-:W-:Y:S01]  /*217c0*/  @P3 VIADD R170, R170, 0x1 ;  /* 0x00000001aaaa3836 */ /* 0x000fe20000000000 */
[----:B------:R-:W-:Y:S04]  /*217d0*/  ISETP.NE.AND P3, PT, R0, RZ, PT ;  /* 0x000000ff0000720c */ /* 0x000fe80003f65270 */
[----:B------:R-:W-:Y:S02]  /*217e0*/  @!P2 IADD3 R170, PT, PT, -R170, RZ, RZ ;  /* 0x000000ffaaaaa210 */ /* 0x000fe40007ffe1ff */
[C---:B------:R-:W-:Y:S02]  /*217f0*/  SEL R175, R173.reuse, R168, !P3 ;  /* 0x000000a8adaf7207 */ /* 0x040fe40005800000 */
[----:B------:R-:W-:Y:S02]  /*21800*/  SEL R173, R173, R170, !P3 ;  /* 0x000000aaadad7207 */ /* 0x000fe40005800000 */
[-C--:B------:R-:W-:Y:S02]  /*21810*/  LEA R178, P3, R175, R238.reuse, 0x2 ;  /* 0x000000eeafb27211 */ /* 0x080fe400078610ff */
[----:B------:R-:W-:Y:S02]  /*21820*/  LEA R176, P2, R173, R238, 0x2 ;  /* 0x000000eeadb07211 */ /* 0x000fe400078410ff */
[-C--:B------:R-:W-:Y:S02]  /*21830*/  LEA.HI.X.SX32 R179, R175, R239.reuse, 0x2, P3 ;  /* 0x000000efafb37211 */ /* 0x080fe400018f16ff */
[C---:B------:R-:W-:Y:S01]  /*21840*/  LEA.HI.X.SX32 R177, R173.reuse, R239, 0x2, P2 ;  /* 0x000000efadb17211 */ /* 0x040fe200010f16ff */
[----:B------:R-:W-:Y:S02]  /*21850*/  IMAD.IADD R173, R173, 0x1, -R175 ;  /* 0x00000001adad7824 */ /* 0x000fe400078e0aaf */
[----:B------:R-:W2:Y:S02]  /*21860*/  LDG.E R171, desc[UR14][R178.64] ;  /* 0x0000000eb2ab7981 */ /* 0x000ea4000c1e1900 */
[----:B------:R-:W-:Y:S02]  /*21870*/  IMAD R173, R173, R0, -0x100 ;  /* 0xffffff00adad7424 */ /* 0x000fe400078e0200 */
[----:B------:R-:W2:Y:S03]  /*21880*/  LDG.E R2, desc[UR14][R176.64] ;  /* 0x0000000eb0027981 */ /* 0x000ea6000c1e1900 */
        /* <DEDUP_REMOVED lines=9> */
[----:B------:R-:W-:Y:S04]  /*21920*/  IMAD R2, R2, UR8, RZ ;  /* 0x0000000802027c24 */ /* 0x000fe8000f8e02ff */
[----:B------:R-:W-:Y:S04]  /*21930*/  IMAD R2, R171, UR9, R2 ;  /* 0x00000009ab027c24 */ /* 0x000fe8000f8e0202 */
[----:B------:R-:W-:Y:S05]  /*21940*/  IMAD.IADD R2, R175, 0x1, R2 ;  /* 0x00000001af027824 */ /* 0x000fea00078e0202 */
[----:B------:R-:W-:Y:S07]  /*21950*/  LEA.HI.X R233, R174, R233, R2, 0x1, P2 ;  /* 0x000000e9aee97211 */ /* 0x000fee00010f0c02 */
.L_x_976:
[----:B------:R-:W-:Y:S01]  /*21960*/  @!P1 IMAD.MOV.U32 R235, RZ, RZ, R233 ;  /* 0x000000ffffeb9224 */ /* 0x000fe200078e00e9 */
[C---:B------:R-:W-:Y:S01]  /*21970*/  LEA R170, P2, R166.reuse, R234, 0x5 ;  /* 0x000000eaa6aa7211 */ /* 0x040fe200078428ff */
[C---:B------:R-:W-:Y:S01]  /*21980*/  IMAD.SHL.U32 R0, R166.reuse, 0x20, RZ ;  /* 0x00000020a6007824 */ /* 0x040fe200078e00ff */
[C-C-:B------:R-:W-:Y:S02]  /*21990*/  SHF.L.U64.HI R2, R166.reuse, 0x5, R169.reuse ;  /* 0x00000005a6027819 */ /* 0x140fe400000102a9 */
[----:B------:R-:W-:Y:S01]  /*219a0*/  @!PT LDS RZ, [RZ] ;  /* 0x00000000fffff984 */ /* 0x000fe20000000800 */
[----:B------:R-:W-:Y:S01]  /*219b0*/  @!PT LDS RZ, [RZ] ;  /* 0x00000000fffff984 */ /* 0x000fe20000000800 */
[----:B------:R-:W-:Y:S01]  /*219c0*/  @!PT LDS RZ, [RZ] ;  /* 0x00000000fffff984 */ /* 0x000fe20000000800 */
[----:B------:R-:W-:Y:S01]  /*219d0*/  @!P1 LDGSTS.E.BYPASS.LTC128B.128 [R241+0x2000], desc[UR14][R234.64] ;  /* 0x02000000eaf19fae */ /* 0x000fe2000b981a0e */
[----:B------:R-:W-:Y:S02]  /*219e0*/  LEA.HI.X R171, R166, R233, R169, 0x5, P2 ;  /* 0x000000e9a6ab7211 */ /* 0x000fe400010f2ca9 */
[-C--:B------:R-:W-:Y:S01]  /*219f0*/  IADD3 R168, P3, PT, R170, R0.reuse, RZ ;  /* 0x00000000aaa87210 */ /* 0x080fe20007f7e0ff */
[----:B------:R1:W-:Y:S03]  /*21a00*/  @P1 STS.128 [R241+0x2000], RZ ;  /* 0x002000fff1001388 */ /* 0x0003e60000000c00 */
[-C--:B------:R-:W-:Y:S01]  /*21a10*/  IADD3 R174, P2, PT, R168, R0.reuse, RZ ;  /* 0x00000000a8ae7210 */ /* 0x080fe20007f5e0ff */
[----:B------:R-:W-:Y:S01]  /*21a20*/  @!PT LDS RZ, [RZ] ;  /* 0x00000000fffff984 */ /* 0x000fe20000000800 */
[----:B------:R-:W-:Y:S01]  /*21a30*/  @!PT LDS RZ, [RZ] ;  /* 0x00000000fffff984 */ /* 0x000fe20000000800 */
[----:B------:R-:W-:Y:S01]  /*21a40*/  @!PT LDS RZ, [RZ] ;  /* 0x00000000fffff984 */ /* 0x000fe20000000800 */
[----:B------:R2:W-:Y:S01]  /*21a50*/  @!P1 LDGSTS.E.BYPASS.LTC128B.128 [R241+0x2800], desc[UR14][R170.64] ;  /* 0x02800000aaf19fae */ /* 0x0005e2000b981a0e */
[--C-:B------:R-:W-:Y:S02]  /*21a60*/  IMAD.X R169, R171, 0x1, R2.reuse, P3 ;  /* 0x00000001aba97824 */ /* 0x100fe400018e0602 */
[-C--:B------:R-:W-:Y:S01]  /*21a70*/  IADD3 R172, P3, PT, R174, R0.reuse, RZ ;  /* 0x00000000aeac7210 */ /* 0x080fe20007f7e0ff */
[----:B------:R1:W-:Y:S01]  /*21a80*/  @P1 STS.128 [R241+0x2800], RZ ;  /* 0x002800fff1001388 */ /* 0x0003e20000000c00 */
[--C-:B------:R-:W-:Y:S02]  /*21a90*/  IMAD.X R175, R169, 0x1, R2.reuse, P2 ;  /* 0x00000001a9af7824 */ /* 0x100fe400010e0602 */
        /* <DEDUP_REMOVED lines=17> */
[--C-:B------:R-:W-:Y:S03]  /*21bb0*/  IMAD.X R181, R177, 0x1, R2.reuse, P2 ;  /* 0x00000001b1b57824 */ /* 0x100fe600010e0602 */
[----:B------:R-:W-:Y:S01]  /*21bc0*/  @!PT LDS RZ, [RZ] ;  /* 0x00000000fffff984 */ /* 0x000fe20000000800 */
[----:B------:R-:W-:Y:S01]  /*21bd0*/  @!PT LDS RZ, [RZ] ;  /* 0x00000000fffff984 */ /* 0x000fe20000000800 */
[----:B------:R-:W-:Y:S01]  /*21be0*/  @!PT LDS RZ, [RZ] ;  /* 0x00000000fffff984 */ /* 0x000fe20000000800 */
[----:B------:R5:W-:Y:S01]  /*21bf0*/  @!P1 LDGSTS.E.BYPASS.LTC128B.128 [R241+0x4000], desc[UR14][R172.64] ;  /* 0x04000000acf19fae */ /* 0x000be2000b981a0e */
[--C-:B------:R-:W-:Y:S01]  /*21c00*/  IMAD.X R179, R181, 0x1, R2.reuse, P3 ;  /* 0x00000001b5b37824 */ /* 0x100fe200018e0602 */
[-C--:B--2---:R-:W-:Y:S02]  /*21c10*/  IADD3 R170, P2, PT, R178, R0.reuse, RZ ;  /* 0x00000000b2aa7210 */ /* 0x084fe40007f5e0ff */
[----:B------:R1:W-:Y:S04]  /*21c20*/  @P1 STS.128 [R241+0x4000], RZ ;  /* 0x004000fff1001388 */ /* 0x0003e80000000c00 */
[----:B------:R-:W-:Y:S01]  /*21c30*/  @!PT LDS RZ, [RZ] ;  /* 0x00000000fffff984 */ /* 0x000fe20000000800 */
[----:B------:R-:W-:Y:S01]  /*21c40*/  @!PT LDS RZ, [RZ] ;  /* 0x00000000fffff984 */ /* 0x000fe20000000800 */
[----:B------:R-:W-:Y:S01]  /*21c50*/  @!PT LDS RZ, [RZ] ;  /* 0x00000000fffff984 */ /* 0x000fe20000000800 */
[----:B------:R2:W-:Y:S01]  /*21c60*/  @!P1 LDGSTS.E.BYPASS.LTC128B.128 [R241+0x4800], desc[UR14][R166.64] ;  /* 0x04800000a6f19fae */ /* 0x0005e2000b981a0e */
[--C-:B------:R-:W-:Y:S01]  /*21c70*/  IMAD.X R171, R179, 0x1, R2.reuse, P2 ;  /* 0x00000001b3ab7824 */ /* 0x100fe200010e0602 */
[-C--:B---3--:R-:W-:Y:S02]  /*21c80*/  IADD3 R168, P3, PT, R170, R0.reuse, RZ ;  /* 0x00000000aaa87210 */ /* 0x088fe40007f7e0ff */
[----:B------:R1:W-:Y:S02]  /*21c90*/  @P1 STS.128 [R241+0x4800], RZ ;  /* 0x004800fff1001388 */ /* 0x0003e40000000c00 */
[-C--:B------:R-:W-:Y:S02]  /*21ca0*/  IADD3 R182, P2, PT, R168, R0.reuse, RZ ;  /* 0x00000000a8b67210 */ /* 0x080fe40007f5e0ff */
[----:B------:R-:W-:Y:S01]  /*21cb0*/  @!PT LDS RZ, [RZ] ;  /* 0x00000000fffff984 */ /* 0x000fe20000000800 */
[----:B------:R-:W-:Y:S01]  /*21cc0*/  @!PT LDS RZ, [RZ] ;  /* 0x00000000fffff984 */ /* 0x000fe20000000800 */
[----:B------:R-:W-:Y:S01]  /*21cd0*/  @!PT LDS RZ, [RZ] ;  /* 0x00000000fffff984 */ /* 0x000fe20000000800 */
[----:B------:R3:W-:Y:S01]  /*21ce0*/  @!P1 LDGSTS.E.BYPASS.LTC128B.128 [R241+0x5000], desc[UR14][R176.64] ;  /* 0x05000000b0f19fae */ /* 0x0007e2000b981a0e */
[--C-:B------:R-:W-:Y:S01]  /*21cf0*/  IMAD.X R169, R171, 0x1, R2.reuse, P3 ;  /* 0x00000001aba97824 */ /* 0x100fe200018e0602 */
[-C--:B----4-:R-:W-:Y:S02]  /*21d00*/  IADD3 R174, P3, PT, R182, R0.reuse, RZ ;  /* 0x00000000b6ae7210 */ /* 0x090fe40007f7e0ff */
[----:B------:R1:W-:Y:S01]  /*21d10*/  @P1 STS.128 [R241+0x5000], RZ ;  /* 0x005000fff1001388 */ /* 0x0003e20000000c00 */
[--C-:B------:R-:W-:Y:S03]  /*21d20*/  IMAD.X R183, R169, 0x1, R2.reuse, P2 ;  /* 0x00000001a9b77824 */ /* 0x100fe600010e0602 */
[----:B------:R-:W-:Y:S01]  /*21d30*/  @!PT LDS RZ, [RZ] ;  /* 0x00000000fffff984 */ /* 0x000fe20000000800 */
[----:B------:R-:W-:Y:S01]  /*21d40*/  @!PT LDS RZ, [RZ] ;  /* 0x00000000fffff984 */ /* 0x000fe20000000800 */
[----:B------:R-:W-:Y:S01]  /*21d50*/  @!PT LDS RZ, [RZ] ;  /* 0x00000000fffff984 */ /* 0x000fe20000000800 */
[----:B------:R1:W-:Y:S01]  /*21d60*/  @!P1 LDGSTS.E.BYPASS.LTC128B.128 [R241+0x5800], desc[UR14][R180.64] ;  /* 0x05800000b4f19fae */ /* 0x0003e2000b981a0e */
[--C-:B------:R-:W-:Y:S01]  /*21d70*/  IMAD.X R175, R183, 0x1, R2.reuse, P3 ;  /* 0x00000001b7af7824 */ /* 0x100fe200018e0602 */
[-C--:B-----5:R-:W-:Y:S02]  /*21d80*/  IADD3 R172, P2, PT, R174, R0.reuse, RZ ;  /* 0x00000000aeac7210 */ /* 0x0a0fe40007f5e0ff */
[----:B------:R1:W-:Y:S04]  /*21d90*/  @P1 STS.128 [R241+0x5800], RZ ;  /* 0x005800fff1001388 */ /* 0x0003e80000000c00 */
        /* <DEDUP_REMOVED lines=18> */
[----:B------:R-:W-:Y:S03]  /*21ec0*/  @!P1 IMAD.X R177, R167, 0x1, R2, P2 ;  /* 0x00000001a7b19824 */ /* 0x000fe600010e0602 */
        /* <DEDUP_REMOVED lines=27> */
.L_x_975:
        /* <DEDUP_REMOVED lines=62> */
[----:B-1----:R-:W-:Y:S02]  /*22460*/  FMNMX3.FTZ R169, R0, R130, R131, !PT ;  /* 0x0000008200a97276 */ /* 0x002fe40007810083 */
[----:B------:R-:W-:Y:S02]  /*22470*/  FMNMX3.FTZ R166, R2, R128, R129, !PT ;  /* 0x0000008002a67276 */ /* 0x000fe40007810081 */
[----:B------:R-:W-:Y:S01]  /*22480*/  IADD3 R243, PT, PT, R243, -0x1, RZ ;  /* 0xfffffffff3f37810 */ /* 0x000fe20007ffe0ff */
[----:B------:R-:W-:Y:S01]  /*22490*/  SHFL.BFLY PT, R0, R169, 0x2, 0x1f ;  /* 0x0c401f00a9007f89 */ /* 0x000fe200000e0000 */
[----:B------:R-:W-:Y:S07]  /*224a0*/  IADD3 R240, PT, PT, R240, -0x100, RZ ;  /* 0xffffff00f0f07810 */ /* 0x000fee0007ffe0ff */
[----:B------:R-:W1:Y:S02]  /*224b0*/  SHFL.BFLY PT, R173, R166, 0x2, 0x1f ;  /* 0x0c401f00a6ad7f89 */ /* 0x000e6400000e0000 */
        /* <DEDUP_REMOVED lines=30> */
[----:B------:R-:W-:Y:S01]  /*226a0*/  IADD3 R6, PT, PT, R225, 0xa040, RZ ;  /* 0x0000a040e1067810 */ /* 0x000fe20007ffe0ff */
[C---:B---3--:R-:W-:Y:S01]  /*226b0*/  FMUL.FTZ R10, R3.reuse, R162 ;  /* 0x000000a2030a7220 */ /* 0x048fe20000410000 */
        /* <DEDUP_REMOVED lines=665> */
.L_x_973:
[----:B------:R-:W1:Y:S01]  /*25050*/  SHFL.BFLY PT, R3, R246, 0x2, 0x1f ;  /* 0x0c401f00f6037f89 */ /* 0x000e6200000e0000 */
[----:B------:R-:W-:Y:S01]  /*25060*/  SHF.L.U32 R7, R227, 0x4, RZ ;  /* 0x00000004e3077819 */ /* 0x000fe200000006ff */
[----:B------:R-:W2:Y:S01]  /*25070*/  LDC R27, c[0x0][0x434] ;  /* 0x00010d00ff1b7b82 */ /* 0x000ea20000000800 */
[----:B------:R-:W-:Y:S01]  /*25080*/  ISETP.NE.AND P3, PT, R230, -0x1, PT ;  /* 0xffffffffe600780c */ /* 0x000fe20003f65270 */
[----:B------:R-:W3:Y:S01]  /*25090*/  SHFL.BFLY PT, R4, R245, 0x2, 0x1f ;  /* 0x0c401f00f5047f89 */ /* 0x000ee200000e0000 */
[----:B------:R-:W-:Y:S01]  /*250a0*/  LOP3.LUT R7, R7, 0x1c0, RZ, 0xc0, !PT ;  /* 0x000001c007077812 */ /* 0x000fe200078ec0ff */
[----:B------:R-:W-:Y:S01]  /*250b0*/  BSSY.RECONVERGENT B0, `(.L_x_978) ;  /* 0x0000090000007945 */ /* 0x000fe20003800200 */
[----:B------:R-:W-:Y:S01]  /*250c0*/  MOV R12, 0x10 ;  /* 0x00000010000c7802 */ /* 0x000fe20000000f00 */
[----:B------:R-:W4:Y:S01]  /*250d0*/  S2R R21, SR_CTAID.Z ;  /* 0x0000000000157919 */ /* 0x000f220000002700 */
[----:B------:R-:W-:Y:S01]  /*250e0*/  LOP3.LUT P4, RZ, R227, 0x10, RZ, 0xc0, !PT ;  /* 0x00000010e3ff7812 */ /* 0x000fe2000788c0ff */
[----:B------:R-:W5:Y:S01]  /*250f0*/  S2UR UR8, SR_CTAID.X ;  /* 0x00000000000879c3 */ /* 0x000f620000002500 */
[----:B------:R-:W-:-:S02]  /*25100*/  SEL R12, R12, 0xfffffff0, !P0 ;  /* 0xfffffff00c0c7807 */ /* 0x000fc40004000000 */
[----:B------:R-:W-:Y:S02]  /*25110*/  LOP3.LUT P5, RZ, R227, 0x8, RZ, 0xc0, !PT ;  /* 0x00000008e3ff7812 */ /* 0x000fe400078ac0ff */
[----:B------:R-:W-:Y:S01]  /*25120*/  LOP3.LUT R228, R228, 0x30, RZ, 0xc0, !PT ;  /* 0x00000030e4e47812 */ /* 0x000fe200078ec0ff */
[----:B-1----:R-:W-:Y:S01]  /*25130*/  FADD.FTZ R10, R3, R246 ;  /* 0x000000f6030a7221 */ /* 0x002fe20000010000 */
[----:B---3--:R-:W-:-:S04]  /*25140*/  FADD.FTZ R9, R4, R245 ;  /* 0x000000f504097221 */ /* 0x008fc80000010000 */
[----:B------:R-:W1:Y:S04]  /*25150*/  SHFL.BFLY PT, R3, R10, 0x1, 0x1f ;  /* 0x0c201f000a037f89 */ /* 0x000e6800000e0000 */
[----:B------:R-:W3:Y:S01]  /*25160*/  SHFL.BFLY PT, R4, R9, 0x1, 0x1f ;  /* 0x0c201f0009047f89 */ /* 0x000ee200000e0000 */
[----:B-----5:R-:W-:Y:S01]  /*25170*/  USHF.L.U32 UR8, UR8, 0x6, URZ ;  /* 0x0000000608087899 */ /* 0x020fe200080006ff */
[----:B-1----:R-:W-:Y:S02]  /*25180*/  FADD.FTZ R3, R10, R3 ;  /* 0x000000030a037221 */ /* 0x002fe40000010000 */
[----:B------:R-:W1:Y:S02]  /*25190*/  @P3 LDC.64 R10, c[0x0][0x408] ;  /* 0x00010200ff0a3b82 */ /* 0x000e640000000a00 */
[----:B------:R-:W5:Y:S01]  /*251a0*/  MUFU.RCP R6, R3 ;  /* 0x0000000300067308 */ /* 0x000f620000001000 */
[----:B------:R-:W-:Y:S01]  /*251b0*/  FSETP.NE.FTZ.AND P1, PT, R3, RZ, PT ;  /* 0x000000ff0300720b */ /* 0x000fe20003f35000 */
[----:B---3--:R-:W-:Y:S01]  /*251c0*/  FADD.FTZ R5, R9, R4 ;  /* 0x0000000409057221 */ /* 0x008fe20000010000 */
[----:B------:R-:W-:-:S04]  /*251d0*/  SHF.L.U32 R4, R227, 0x1, RZ ;  /* 0x00000001e3047819 */ /* 0x000fc800000006ff */
[--C-:B------:R-:W-:Y:S01]  /*251e0*/  LOP3.LUT R229, R229, 0x6, R4.reuse, 0xf8, !PT ;  /* 0x00000006e5e57812 */ /* 0x100fe200078ef804 */
[----:B------:R-:W3:Y:S01]  /*251f0*/  MUFU.RCP R8, R5 ;  /* 0x0000000500087308 */ /* 0x000ee20000001000 */
[----:B------:R-:W-:Y:S02]  /*25200*/  LOP3.LUT R4, R7, 0x38, R4, 0xf8, !PT ;  /* 0x0000003807047812 */ /* 0x000fe400078ef804 */
[----:B------:R-:W-:Y:S02]  /*25210*/  FSETP.NE.FTZ.AND P2, PT, R5, RZ, PT ;  /* 0x000000ff0500720b */ /* 0x000fe40003f55000 */
[----:B------:R-:W-:Y:S02]  /*25220*/  LOP3.LUT R4, R229, R4, RZ, 0xfc, !PT ;  /* 0x00000004e5047212 */ /* 0x000fe400078efcff */
[----:B------:R-:W-:Y:S01]  /*25230*/  SHF.R.U32.HI R7, RZ, 0x2, R227 ;  /* 0x00000002ff077819 */ /* 0x000fe200000116e3 */
[----:B------:R-:W-:Y:S01]  /*25240*/  @P1 MUFU.LG2 R3, R3 ;  /* 0x0000000300031308 */ /* 0x000fe20000000c00 */
[----:B-----5:R-:W-:-:S02]  /*25250*/  FSEL R6, R6, 1, P1 ;  /* 0x3f80000006067808 */ /* 0x020fc40000800000 */
[----:B------:R-:W-:Y:S01]  /*25260*/  LEA R13, R4, UR6, 0x1 ;  /* 0x00000006040d7c11 */ /* 0x000fe2000f8e08ff */
[----:B------:R-:W1:Y:S01]  /*25270*/  LDCU.64 UR6, c[0x0][0x358] ;  /* 0x00006b00ff0677ac */ /* 0x000e620008000a00 */
        /* <DEDUP_REMOVED lines=17> */
[----:B---3--:R-:W-:Y:S01]  /*25390*/  FSEL R8, R8, 1, P2 ;  /* 0x3f80000008087808 */ /* 0x008fe20001000000 */
[----:B------:R-:W3:Y:S01]  /*253a0*/  LDC.U8 R6, c[0x0][0x548] ;  /* 0x00015200ff067b82 */ /* 0x000ee20000000000 */
[----:B------:R-:W-:Y:S01]  /*253b0*/  F2FP.BF16.F32.PACK_AB R162, R163, R162 ;  /* 0x000000a2a3a2723e */ /* 0x000fe200000010ff */
[----:B------:R-:W5:Y:S01]  /*253c0*/  @P2 MUFU.LG2 R5, R5 ;  /* 0x0000000500052308 */ /* 0x000f620000000c00 */
        /* <DEDUP_REMOVED lines=18> */
[----:B------:R-:W-:Y:S01]  /*254f0*/  STS [R13+0x400], R162 ;  /* 0x000400a20d007388 */ /* 0x000fe20000000800 */
[----:B------:R-:W-:Y:S01]  /*25500*/  F2FP.BF16.F32.PACK_AB R160, R161, R160 ;  /* 0x000000a0a1a0723e */ /* 0x000fe200000010ff */
[----:B------:R-:W2:Y:S01]  /*25510*/  @P2 LDC R29, c[0x0][0x458] ;  /* 0x00011600ff1d2b82 */ /* 0x000ea20000000800 */
[----:B---3--:R-:W-:Y:S01]  /*25520*/  ISETP.NE.AND P0, PT, R6, RZ, PT ;  /* 0x000000ff0600720c */ /* 0x008fe20003f05270 */
[----:B-1----:R-:W-:Y:S01]  /*25530*/  @P3 IMAD.WIDE.U32 R30, R230, R10, RZ ;  /* 0x0000000ae61e3225 */ /* 0x002fe200078e00ff */
[----:B------:R-:W-:Y:S01]  /*25540*/  SEL R6, R8, 0xffffffe0, !P5 ;  /* 0xffffffe008067807 */ /* 0x000fe20006800000 */
[----:B------:R1:W-:Y:S01]  /*25550*/  STS [R13], R160 ;  /* 0x000000a00d007388 */ /* 0x0003e20000000800 */
[----:B------:R-:W-:Y:S01]  /*25560*/  F2FP.BF16.F32.PACK_AB R132, R133, R132 ;  /* 0x000000848584723e */ /* 0x000fe200000010ff */
[----:B-----5:R-:W-:Y:S01]  /*25570*/  @P2 FMUL.FTZ R5, R5, 0.69314718246459960938 ;  /* 0x3f31721805052820 */ /* 0x020fe20000410000 */
[----:B------:R-:W-:Y:S01]  /*25580*/  IADD3 R15, PT, PT, R13, 0x40, RZ ;  /* 0x000000400d0f7810 */ /* 0x000fe20007ffe0ff */
[----:B------:R-:W3:Y:S01]  /*25590*/  @!P3 LDC.64 R8, c[0x0][0x400] ;  /* 0x00010000ff08bb82 */ /* 0x000ee20000000a00 */
[----:B------:R-:W-:Y:S01]  /*255a0*/  IADD3 R19, PT, PT, R12, R13, RZ ;  /* 0x0000000d0c137210 */ /* 0x000fe20007ffe0ff */
[----:B------:R-:W-:Y:S01]  /*255b0*/  @P1 FMUL.FTZ R3, R3, 0.69314718246459960938 ;  /* 0x3f31721803031820 */ /* 0x000fe20000410000 */
[----:B------:R-:W-:-:S02]  /*255c0*/  F2FP.BF16.F32.PACK_AB R136, R137, R136 ;  /* 0x000000888988723e */ /* 0x000fc400000010ff */
[----:B------:R-:W-:Y:S01]  /*255d0*/  F2FP.BF16.F32.PACK_AB R138, R139, R138 ;  /* 0x0000008a8b8a723e */ /* 0x000fe200000010ff */
[----:B------:R-:W-:Y:S01]  /*255e0*/  STS [R19], R132 ;  /* 0x0000008413007388 */ /* 0x000fe20000000800 */
[----:B------:R-:W-:Y:S02]  /*255f0*/  IADD3 R17, PT, PT, R6, R13, RZ ;  /* 0x0000000d06117210 */ /* 0x000fe40007ffe0ff */
[----:B------:R-:W-:Y:S01]  /*25600*/  @P4 IADD3 R15, PT, PT, R13, -0x40, RZ ;  /* 0xffffffc00d0f4810 */ /* 0x000fe20007ffe0ff */
[----:B------:R5:W-:Y:S01]  /*25610*/  STS [R19+0x400], R134 ;  /* 0x0004008613007388 */ /* 0x000be20000000800 */
[----:B------:R-:W-:Y:S02]  /*25620*/  IADD3 R23, PT, PT, R12, R17, RZ ;  /* 0x000000110c177210 */ /* 0x000fe40007ffe0ff */
[----:B------:R-:W-:Y:S01]  /*25630*/  ISETP.NE.OR P4, PT, R230, -0x1, !P0 ;  /* 0xffffffffe600780c */ /* 0x000fe20004785670 */
[----:B------:R-:W-:Y:S01]  /*25640*/  STS [R17], R136 ;  /* 0x0000008811007388 */ /* 0x000fe20000000800 */
[----:B------:R-:W-:-:S02]  /*25650*/  F2FP.BF16.F32.PACK_AB R140, R141, R140 ;  /* 0x0000008c8d8c723e */ /* 0x000fc400000010ff */
[----:B------:R-:W-:Y:S01]  /*25660*/  F2FP.BF16.F32.PACK_AB R142, R143, R142 ;  /* 0x0000008e8f8e723e */ /* 0x000fe200000010ff */
[----:B------:R2:W-:Y:S01]  /*25670*/  STS [R17+0x400], R138 ;  /* 0x0004008a11007388 */ /* 0x0005e20000000800 */
[----:B------:R-:W-:Y:S01]  /*25680*/  F2FP.BF16.F32.PACK_AB R144, R145, R144 ;  /* 0x000000909190723e */ /* 0x000fe200000010ff */
[----:B-1----:R-:W4:Y:S01]  /*25690*/  @!P0 LDC R13, c[0x0][0x3e0] ;  /* 0x0000f800ff0d8b82 */ /* 0x002f220000000800 */
[----:B------:R-:W-:Y:S01]  /*256a0*/  F2FP.BF16.F32.PACK_AB R146, R147, R146 ;  /* 0x000000929392723e */ /* 0x000fe200000010ff */
[----:B------:R-:W-:Y:S01]  /*256b0*/  STS [R23], R140 ;  /* 0x0000008c17007388 */ /* 0x000fe20000000800 */
[----:B------:R-:W-:Y:S02]  /*256c0*/  LOP3.LUT P5, RZ, R227, 0x3, RZ, 0xc0, !PT ;  /* 0x00000003e3ff7812 */ /* 0x000fe400078ac0ff */
[----:B------:R-:W-:Y:S01]  /*256d0*/  F2FP.BF16.F32.PACK_AB R156, R157, R156 ;  /* 0x0000009c9d9c723e */ /* 0x000fe200000010ff */
[----:B------:R3:W-:Y:S01]  /*256e0*/  STS [R23+0x400], R142 ;  /* 0x0004008e17007388 */ /* 0x0007e20000000800 */
[----:B------:R-:W-:-:S02]  /*256f0*/  F2FP.BF16.F32.PACK_AB R158, R159, R158 ;  /* 0x0000009e9f9e723e */ /* 0x000fc400000010ff */
[-C--:B------:R-:W-:Y:S01]  /*25700*/  IADD3 R25, PT, PT, R12, R15.reuse, RZ ;  /* 0x0000000f0c197210 */ /* 0x080fe20007ffe0ff */
[----:B------:R-:W-:Y:S01]  /*25710*/  STS [R15], R144 ;  /* 0x000000900f007388 */ /* 0x000fe20000000800 */
[----:B------:R-:W-:Y:S02]  /*25720*/  F2FP.BF16.F32.PACK_AB R148, R149, R148 ;  /* 0x000000949594723e */ /* 0x000fe400000010ff */
[----:B------:R-:W-:Y:S01]  /*25730*/  F2FP.BF16.F32.PACK_AB R150, R151, R150 ;  /* 0x000000969796723e */ /* 0x000fe200000010ff */
[----:B------:R1:W-:Y:S01]  /*25740*/  STS [R15+0x400], R146 ;  /* 0x000400920f007388 */ /* 0x0003e20000000800 */
[----:B-----5:R-:W-:Y:S02]  /*25750*/  IADD3 R19, PT, PT, R6, R15, RZ ;  /* 0x0000000f06137210 */ /* 0x020fe40007ffe0ff */
[----:B------:R-:W5:Y:S01]  /*25760*/  @P0 LDC R6, c[0x0][0x454] ;  /* 0x00011500ff060b82 */ /* 0x000f620000000800 */
[----:B------:R-:W-:Y:S01]  /*25770*/  F2FP.BF16.F32.PACK_AB R152, R153, R152 ;  /* 0x000000989998723e */ /* 0x000fe200000010ff */
[----:B------:R1:W-:Y:S01]  /*25780*/  STS [R25], R156 ;  /* 0x0000009c19007388 */ /* 0x0003e20000000800 */
[----:B------:R-:W-:-:S02]  /*25790*/  F2FP.BF16.F32.PACK_AB R154, R155, R154 ;  /* 0x0000009a9b9a723e */ /* 0x000fc400000010ff */
[----:B------:R-:W-:Y:S01]  /*257a0*/  LOP3.LUT R7, R228, 0x7, R7, 0xf8, !PT ;  /* 0x00000007e4077812 */ /* 0x000fe200078ef807 */
[----:B------:R1:W-:Y:S01]  /*257b0*/  STS [R25+0x400], R158 ;  /* 0x0004009e19007388 */ /* 0x0003e20000000800 */
[----:B----4-:R-:W-:Y:S01]  /*257c0*/  @!P0 IMAD R10, R4, R13, R21 ;  /* 0x0000000d040a8224 */ /* 0x010fe200078e0215 */
[----:B--2---:R-:W2:Y:S02]  /*257d0*/  @P1 LDC R17, c[0x0][0x458] ;  /* 0x00011600ff111b82 */ /* 0x004ea40000000800 */
[----:B------:R4:W-:Y:S01]  /*257e0*/  STS [R19], R148 ;  /* 0x0000009413007388 */ /* 0x0009e20000000800 */
[----:B------:R-:W-:Y:S02]  /*257f0*/  @!P0 IMAD R10, R10, R27, RZ ;  /* 0x0000001b0a0a8224 */ /* 0x000fe400078e02ff */
[----:B---3--:R-:W-:Y:S01]  /*25800*/  @!P3 IMAD.WIDE.U32 R22, R4, R8, RZ ;  /* 0x000000080416b225 */ /* 0x008fe200078e00ff */
[----:B------:R4:W-:Y:S01]  /*25810*/  STS [R19+0x400], R150 ;  /* 0x0004009613007388 */ /* 0x0009e20000000800 */
[----:B------:R-:W-:-:S02]  /*25820*/  MOV R8, 0x7f800000 ;  /* 0x7f80000000087802 */ /* 0x000fc40000000f00 */
[----:B------:R-:W-:Y:S01]  /*25830*/  @P2 FFMA.FTZ R8, R2, R29, R5 ;  /* 0x0000001d02082223 */ /* 0x000fe20000010005 */
[----:B------:R-:W-:Y:S02]  /*25840*/  @!P3 IMAD R9, R4, R9, R23 ;  /* 0x000000090409b224 */ /* 0x000fe400078e0217 */
[----:B------:R-:W-:Y:S01]  /*25850*/  @P3 IMAD R9, R230, R11, R31 ;  /* 0x0000000be6093224 */ /* 0x000fe200078e021f */
[----:B------:R-:W-:Y:S01]  /*25860*/  MOV R11, 0x7f800000 ;  /* 0x7f800000000b7802 */ /* 0x000fe20000000f00 */
[----:B------:R-:W-:Y:S01]  /*25870*/  @!P4 IMAD R230, R4, R27, RZ ;  /* 0x0000001b04e6c224 */ /* 0x000fe200078e02ff */
[----:B-1----:R-:W-:-:S03]  /*25880*/  IADD3 R15, PT, PT, R12, R19, RZ ;  /* 0x000000130c0f7210 */ /* 0x002fc60007ffe0ff */
[----:B-----5:R-:W-:Y:S02]  /*25890*/  @P0 IMAD R10, R21, R6, R230 ;  /* 0x00000006150a0224 */ /* 0x020fe400078e02e6 */
[----:B------:R4:W-:Y:S04]  /*258a0*/  STS [R15], R152 ;  /* 0x000000980f007388 */ /* 0x0009e80000000800 */
[----:B------:R4:W-:Y:S01]  /*258b0*/  STS [R15+0x400], R154 ;  /* 0x0004009a0f007388 */ /* 0x0009e20000000800 */
[----:B--2---:R-:W-:Y:S01]  /*258c0*/  @P1 FFMA.FTZ R11, R0, R17, R3 ;  /* 0x00000011000b1223 */ /* 0x004fe20000010003 */
[----:B------:R-:W-:Y:S06]  /*258d0*/  BAR.SYNC.DEFER_BLOCKING 0x0 ;  /* 0x0000000000007b1d */ /* 0x000fec0000010000 */
[----:B----4-:R-:W-:Y:S05]  /*258e0*/  @P5 BRA `(.L_x_979) ;  /* 0x0000000000305947 */ /* 0x010fea0003800000 */
[----:B------:R-:W1:Y:S01]  /*258f0*/  LDCU.64 UR4, c[0x0][0x420] ;  /* 0x00008400ff0477ac */ /* 0x000e620008000a00 */
[----:B------:R-:W-:Y:S02]  /*25900*/  VIADD R10, R10, UR8 ;  /* 0x000000080a0a7c36 */ /* 0x000fe40008000000 */
[----:B------:R-:W-:Y:S02]  /*25910*/  VIADD R0, R232, -UR8 ;  /* 0x80000008e8007c36 */ /* 0x000fe40008000000 */
[C---:B------:R-:W-:Y:S01]  /*25920*/  VIADD R3, R7.reuse, 0x8 ;  /* 0x0000000807037836 */ /* 0x040fe20000000000 */
[C---:B------:R-:W-:Y:S02]  /*25930*/  IADD3 R2, P0, PT, R7.reuse, R10, RZ ;  /* 0x0000000a07027210 */ /* 0x040fe40007f1e0ff */
[-C--:B------:R-:W-:Y:S02]  /*25940*/  ISETP.GE.AND P2, PT, R7, R0.reuse, PT ;  /* 0x000000000700720c */ /* 0x080fe40003f46270 */
[----:B------:R-:W-:-:S02]  /*25950*/  ISETP.GE.AND P1, PT, R3, R0, PT ;  /* 0x000000000300720c */ /* 0x000fc40003f26270 */
[----:B------:R-:W-:Y:S02]  /*25960*/  LEA.HI.X.SX32 R3, R10, RZ, 0x1, P0 ;  /* 0x000000ff0a037211 */ /* 0x000fe400000f0eff */
[----:B-1----:R-:W-:-:S04]  /*25970*/  LEA R4, P0, R2, UR4, 0x2 ;  /* 0x0000000402047c11 */ /* 0x002fc8000f8010ff */
[----:B------:R-:W-:-:S05]  /*25980*/  LEA.HI.X R5, R2, UR5, R3, 0x2, P0 ;  /* 0x0000000502057c11 */ /* 0x000fca00080f1403 */
[----:B------:R1:W-:Y:S04]  /*25990*/  @!P2 STG.E desc[UR6][R4.64], R8 ;  /* 0x000000080400a986 */ /* 0x0003e8000c101906 */
[----:B------:R1:W-:Y:S02]  /*259a0*/  @!P1 STG.E desc[UR6][R4.64+0x20], R11 ;  /* 0x0000200b04009986 */ /* 0x0003e4000c101906 */
.L_x_979:
[----:B------:R-:W-:Y:S05]  /*259b0*/  BSYNC.RECONVERGENT B0 ;  /* 0x0000000000007941 */ /* 0x000fea0003800200 */
.L_x_978:
[----:B------:R-:W2:Y:S01]  /*259c0*/  LDCU UR4, c[0x0][0x440] ;  /* 0x00008800ff0477ac */ /* 0x000ea20008000800 */
[----:B------:R-:W3:Y:S01]  /*259d0*/  LDC.64 R2, c[0x0][0x408] ;  /* 0x00010200ff027b82 */ /* 0x000ee20000000a00 */
[----:B------:R-:W-:Y:S01]  /*259e0*/  VIADD R7, R232, -UR8 ;  /* 0x80000008e8077c36 */ /* 0x000fe20008000000 */
[----:B------:R-:W-:Y:S01]  /*259f0*/  SHF.R.U32.HI R0, RZ, 0x3, R227 ;  /* 0x00000003ff007819 */ /* 0x000fe200000116e3 */
[----:B------:R-:W-:Y:S01]  /*25a00*/  IMAD.MOV.U32 R227, RZ, RZ, RZ ;  /* 0x000000ffffe37224 */ /* 0x000fe200078e00ff */
[----:B------:R-:W-:Y:S01]  /*25a10*/  @P3 MOV R22, R30 ;  /* 0x0000001e00163202 */ /* 0x000fe20000000f00 */
[----:B------:R-:W4:Y:S01]  /*25a20*/  LDS.128 R12, [R241] ;  /* 0x00000000f10c7984 */ /* 0x000f220000000c00 */
[C---:B-1----:R-:W-:Y:S01]  /*25a30*/  IADD3 R8, PT, PT, R0.reuse, 0x20, RZ ;  /* 0x0000002000087810 */ /* 0x042fe20007ffe0ff */
[----:B------:R-:W-:Y:S01]  /*25a40*/  VIADD R10, R0, 0x10 ;  /* 0x00000010000a7836 */ /* 0x000fe20000000000 */
[----:B------:R-:W-:Y:S01]  /*25a50*/  BSSY.RECONVERGENT B0, `(.L_x_980) ;  /* 0x0000024000007945 */ /* 0x000fe20003800200 */
[----:B------:R1:W1:Y:S01]  /*25a60*/  LDS.128 R16, [R241+0x1800] ;  /* 0x00180000f1107984 */ /* 0x0002620000000c00 */
[----:B--2---:R-:W-:Y:S01]  /*25a70*/  ISETP.GE.AND P1, PT, R226, UR4, PT ;  /* 0x00000004e2007c0c */ /* 0x004fe2000bf26270 */
[----:B------:R-:W2:Y:S03]  /*25a80*/  LDCU.64 UR4, c[0x0][0x410] ;  /* 0x00008200ff0477ac */ /* 0x000ea60008000a00 */
[----:B------:R-:W-:-:S02]  /*25a90*/  ISETP.GE.OR P0, PT, R0, R7, P1 ;  /* 0x000000070000720c */ /* 0x000fc40000f06670 */
[-C--:B------:R-:W-:Y:S01]  /*25aa0*/  ISETP.GE.OR P3, PT, R10, R7.reuse, P1 ;  /* 0x000000070a00720c */ /* 0x080fe20000f66670 */
[----:B---3--:R-:W-:Y:S01]  /*25ab0*/  IMAD.WIDE.U32 R4, R2, UR8, R226 ;  /* 0x0000000802047c25 */ /* 0x008fe2000f8e00e2 */
[----:B------:R-:W-:-:S03]  /*25ac0*/  ISETP.GE.OR P4, PT, R8, R7, P1 ;  /* 0x000000070800720c */ /* 0x000fc60000f86670 */
[----:B------:R-:W-:Y:S01]  /*25ad0*/  IMAD R6, R3, UR8, R5 ;  /* 0x0000000803067c24 */ /* 0x000fe2000f8e0205 */
[----:B------:R-:W-:-:S05]  /*25ae0*/  IADD3 R22, P2, PT, R22, R4, RZ ;  /* 0x0000000416167210 */ /* 0x000fca0007f5e0ff */
[----:B------:R-:W3:Y:S01]  /*25af0*/  @!P0 LDC.64 R4, c[0x0][0x3f0] ;  /* 0x0000fc00ff048b82 */ /* 0x000ee20000000a00 */
[----:B------:R-:W-:Y:S02]  /*25b00*/  IMAD.X R23, R9, 0x1, R6, P2 ;  /* 0x0000000109177824 */ /* 0x000fe400010e0606 */
[----:B------:R-:W-:Y:S02]  /*25b10*/  VIADD R6, R0, 0x30 ;  /* 0x0000003000067836 */ /* 0x000fe40000000000 */
[----:B--2---:R-:W-:-:S03]  /*25b20*/  IMAD.WIDE.U32 R22, R21, UR4, R22 ;  /* 0x0000000415167c25 */ /* 0x004fc6000f8e0016 */
[----:B------:R-:W-:Y:S01]  /*25b30*/  ISETP.GE.OR P1, PT, R6, R7, P1 ;  /* 0x000000070600720c */ /* 0x000fe20000f26670 */
[----:B------:R-:W-:Y:S01]  /*25b40*/  IMAD R25, R21, UR5, R23 ;  /* 0x0000000515197c24 */ /* 0x000fe2000f8e0217 */
[----:B------:R-:W-:-:S05]  /*25b50*/  @!P0 MOV R24, R22 ;  /* 0x0000001600188202 */ /* 0x000fca0000000f00 */
[----:B------:R-:W-:-:S04]  /*25b60*/  @!P0 IMAD.WIDE.U32 R26, R0, R2, R24 ;  /* 0x00000002001a8225 */ /* 0x000fc800078e0018 */
[----:B------:R-:W-:Y:S01]  /*25b70*/  @!P0 IMAD R20, R0, R3, R27 ;  /* 0x0000000300148224 */ /* 0x000fe200078e021b */
[----:B---3--:R-:W-:-:S04]  /*25b80*/  @!P0 LEA R28, P2, R26, R4, 0x1 ;  /* 0x000000041a1c8211 */ /* 0x008fc800078408ff */
[----:B------:R-:W-:Y:S02]  /*25b90*/  @!P0 LEA.HI.X R29, R26, R5, R20, 0x1, P2 ;  /* 0x000000051a1d8211 */ /* 0x000fe400010f0c14 */
[----:B------:R2:W3:Y:S04]  /*25ba0*/  LDS.128 R4, [R241+0x800] ;  /* 0x00080000f1047984 */ /* 0x0004e80000000c00 */
[----:B----4-:R2:W-:Y:S01]  /*25bb0*/  @!P0 STG.E.128 desc[UR6][R28.64], R12 ;  /* 0x0000000c1c008986 */ /* 0x0105e2000c101d06 */
[----:B-1----:R-:W-:Y:S05]  /*25bc0*/  @P3 BRA `(.L_x_981) ;  /* 0x0000000000303947 */ /* 0x002fea0003800000 */
[----:B------:R-:W-:Y:S01]  /*25bd0*/  IADD3 R9, P0, PT, R0, 0x10, RZ ;  /* 0x0000001000097810 */ /* 0x000fe20007f1e0ff */
[----:B------:R-:W2:Y:S01]  /*25be0*/  LDCU.64 UR4, c[0x0][0x3f0] ;  /* 0x00007e00ff0477ac */ /* 0x000ea20008000a00 */
[----:B------:R-:W-:-:S03]  /*25bf0*/  IMAD.MOV.U32 R10, RZ, RZ, R22 ;  /* 0x000000ffff0a7224 */ /* 0x000fc600078e0016 */
[----:B------:R-:W-:-:S04]  /*25c00*/  IMAD.X R11, RZ, RZ, RZ, P0 ;  /* 0x000000ffff0b7224 */ /* 0x000fc800000e06ff */
[----:B------:R-:W-:Y:S01]  /*25c10*/  IMAD R8, R11, R2, RZ ;  /* 0x000000020b087224 */ /* 0x000fe200078e02ff */
[----:B------:R-:W-:-:S03]  /*25c20*/  MOV R11, R25 ;  /* 0x00000019000b7202 */ /* 0x000fc60000000f00 */
[C---:B------:R-:W-:Y:S02]  /*25c30*/  IMAD R8, R9.reuse, R3, R8 ;  /* 0x0000000309087224 */ /* 0x040fe400078e0208 */
[----:B------:R-:W-:-:S03]  /*25c40*/  IMAD.WIDE.U32 R10, R9, R2, R10 ;  /* 0x00000002090a7225 */ /* 0x000fc600078e000a */
[----:B--2---:R-:W-:Y:S02]  /*25c50*/  LEA R12, P0, R10, UR4, 0x1 ;  /* 0x000000040a0c7c11 */ /* 0x004fe4000f8008ff */
[----:B------:R-:W-:-:S04]  /*25c60*/  IADD3 R8, PT, PT, R8, R11, RZ ;  /* 0x0000000b08087210 */ /* 0x000fc80007ffe0ff */
[----:B------:R-:W-:-:S05]  /*25c70*/  LEA.HI.X R13, R10, UR5, R8, 0x1, P0 ;  /* 0x000000050a0d7c11 */ /* 0x000fca00080f0c08 */
[----:B---3--:R1:W-:Y:S02]  /*25c80*/  STG.E.128 desc[UR6][R12.64], R4 ;  /* 0x000000040c007986 */ /* 0x0083e4000c101d06 */
.L_x_981:
[----:B------:R-:W-:Y:S05]  /*25c90*/  BSYNC.RECONVERGENT B0 ;  /* 0x0000000000007941 */ /* 0x000fea0003800200 */
.L_x_980:
[----:B-1-3--:R1:W3:Y:S01]  /*25ca0*/  LDS.128 R4, [R241+0x1000] ;  /* 0x00100000f1047984 */ /* 0x00a2e20000000c00 */
[----:B------:R-:W-:Y:S04]  /*25cb0*/  BSSY.RECONVERGENT B0, `(.L_x_982) ;  /* 0x000000e000007945 */ /* 0x000fe80003800200 */
[----:B------:R-:W-:Y:S05]  /*25cc0*/  @P4 BRA `(.L_x_983) ;  /* 0x0000000000304947 */ /* 0x000fea0003800000 */
        /* <DEDUP_REMOVED lines=12> */
.L_x_983:
[----:B------:R-:W-:Y:S05]  /*25d90*/  BSYNC.RECONVERGENT B0 ;  /* 0x0000000000007941 */ /* 0x000fea0003800200 */
.L_x_982:
[----:B------:R-:W-:Y:S05]  /*25da0*/  @P1 EXIT ;  /* 0x000000000000194d */ /* 0x000fea0003800000 */
[----:B------:R-:W5:Y:S01]  /*25db0*/  LDCU.64 UR4, c[0x0][0x3f0] ;  /* 0x00007e00ff0477ac */ /* 0x000f620008000a00 */
[----:B---34-:R-:W-:Y:S02]  /*25dc0*/  IADD3 R5, P0, PT, R0, 0x30, RZ ;  /* 0x0000003000057810 */ /* 0x018fe40007f1e0ff */
[----:B------:R-:W-:Y:S02]  /*25dd0*/  MOV R23, R25 ;  /* 0x0000001900177202 */ /* 0x000fe40000000f00 */
[----:B------:R-:W-:Y:S01]  /*25de0*/  IADD3.X R7, PT, PT, RZ, RZ, RZ, P0, !PT ;  /* 0x000000ffff077210 */ /* 0x000fe200007fe4ff */
        /* <DEDUP_REMOVED lines=8> */
.L_x_984:
        /* <DEDUP_REMOVED lines=9> */
.L_x_7132:


//--------------------- .text._ZN5flash24flash_fwd_splitkv_kernelI23Flash_fwd_kernel_traitsILi64ELi64ELi256ELi4ELb0ELb0EN7cutlass10bfloat16_tE19Flash_kernel_traitsILi64ELi64ELi256ELi4ES3_EELb1ELb0ELb0ELb0ELb0ELb1ELb0ELb1EEEvNS_16Flash_fwd_paramsE --------------------------
	.section	.text._ZN5flash24flash_fwd_splitkv_kernelI23Flash_fwd_kernel_traitsILi64ELi64ELi256ELi4ELb0ELb0EN7cutlass10bfloat16_tE19Flash_kernel_traitsILi64ELi64ELi256ELi4ES3_EELb1ELb0ELb0ELb0ELb0ELb1ELb0ELb1EEEvNS_16Flash_fwd_paramsE,"ax",@progbits
	.align	128
        .global         _ZN5flash24flash_fwd_splitkv_kernelI23Flash_fwd_kernel_traitsILi64ELi64ELi256ELi4ELb0ELb0EN7cutlass10bfloat16_tE19Flash_kernel_traitsILi64ELi64ELi256ELi4ES3_EELb1ELb0ELb0ELb0ELb0ELb1ELb0ELb1EEEvNS_16Flash_fwd_paramsE
        .type           _ZN5flash24flash_fwd_splitkv_kernelI23Flash_fwd_kernel_traitsILi64ELi64ELi256ELi4ELb0ELb0EN7cutlass10bfloat16_tE19Flash_kernel_traitsILi64ELi64ELi256ELi4ES3_EELb1ELb0ELb0ELb0ELb0ELb1ELb0ELb1EEEvNS_16Flash_fwd_paramsE,@function
        .size           _ZN5flash24flash_fwd_splitkv_kernelI23Flash_fwd_kernel_traitsILi64ELi64ELi256ELi4ELb0ELb0EN7cutlass10bfloat16_tE19Flash_kernel_traitsILi64ELi64ELi256ELi4ES3_EELb1ELb0ELb0ELb0ELb0ELb1ELb0ELb1EEEvNS_16Flash_fwd_paramsE,(.L_x_7133 - _ZN5flash24flash_fwd_splitkv_kernelI23Flash_fwd_kernel_traitsILi64ELi64ELi256ELi4ELb0ELb0EN7cutlass10bfloat16_tE19Flash_kernel_traitsILi64ELi64ELi256ELi4ES3_EELb1ELb0ELb0ELb0ELb0ELb1ELb0ELb1EEEvNS_16Flash_fwd_paramsE)
        .other          _ZN5flash24flash_fwd_splitkv_kernelI23Flash_fwd_kernel_traitsILi64ELi64ELi256ELi4ELb0ELb0EN7cutlass10bfloat16_tE19Flash_kernel_traitsILi64ELi64ELi256ELi4ES3_EELb1ELb0ELb0ELb0ELb0ELb1ELb0ELb1EEEvNS_16Flash_fwd_paramsE,@"STO_CUDA_ENTRY STV_DEFAULT"
_ZN5flash24flash_fwd_splitkv_kernelI23Flash_fwd_kernel_traitsILi64ELi64ELi256ELi4ELb0ELb0EN7cutlass10bfloat16_tE19Flash_kernel_traitsILi64ELi64ELi256ELi4ES3_EELb1ELb0ELb0ELb0ELb0ELb1ELb0ELb1EEEvNS_16Flash_fwd_paramsE:
.text._ZN5flash24flash_fwd_splitkv_kernelI23Flash_fwd_kernel_traitsILi64ELi64ELi256ELi4ELb0ELb0EN7cutlass10bfloat16_tE19Flash_kernel_traitsILi64ELi64ELi256ELi4ES3_EELb1ELb0ELb0ELb0ELb0ELb1ELb0ELb1EEEvNS_16Flash_fwd_paramsE:
[----:B------:R-:W1:Y:S01]  /*0000*/  LDC R1, c[0x0][0x37c] ;  /* 0x0000df00ff017b82 */ /* 0x000e620000000800 */
[----:B------:R-:W2:Y:S01]  /*0010*/  S2R R27, SR_CTAID.Y ;  /* 0x00000000001b7919 */ /* 0x000ea20000002600 */
[----:B------:R-:W3:Y:S06]  /*0020*/  LDCU.64 UR8, c[0x0][0x460] ;  /* 0x00008c00ff0877ac */ /* 0x000eec0008000a00 */
[----:B------:R-:W2:Y:S01]  /*0030*/  LDC.64 R4, c[0x0][0x460] ;  /* 0x00011800ff047b82 */ /* 0x000ea20000000a00 */
[----:B------:R-:W-:Y:S01]  /*0040*/  IMAD.MOV.U32 R25, RZ, RZ, -0x1 ;  /* 0xffffffffff197424 */ /* 0x000fe200078e00ff */
[----:B------:R-:W4:Y:S01]  /*0050*/  LDCU.64 UR4, c[0x0][0x358] ;  /* 0x00006b00ff0477ac */ /* 0x000f220008000a00 */
[----:B-1----:R-:W-:Y:S01]  /*0060*/  VIADD R1, R1, 0xffffffb8 ;  /* 0xffffffb801017836 */ /* 0x002fe20000000000 */
[----:B------:R-:W1:Y:S04]  /*0070*/  LDCU.64 UR6, c[0x0][0x470] ;  /* 0x00008e00ff0677ac */ /* 0x000e680008000a00 */
[----:B------:R-:W4:Y:S01]  /*0080*/  LDC.64 R2, c[0x0][0x478] ;  /* 0x00011e00ff027b82 */ /* 0x000f220000000a00 */
[----:B---3--:R-:W-:-:S02]  /*0090*/  ISETP.NE.U32.AND P1, PT, RZ, UR8, PT ;  /* 0x00000008ff007c0c */ /* 0x008fc4000bf25070 */
[----:B------:R-:W-:Y:S02]  /*00a0*/  ISETP.NE.U32.AND P0, PT, RZ, UR8, PT ;  /* 0x00000008ff007c0c */ /* 0x000fe4000bf05070 */
[----:B------:R-:W-:Y:S02]  /*00b0*/  ISETP.NE.AND.EX P2, PT, RZ, UR9, PT, P1 ;  /* 0x00000009ff007c0c */ /* 0x000fe4000bf45310 */
[----:B------:R-:W-:Y:S01]  /*00c0*/  ISETP.NE.AND.EX P3, PT, RZ, UR9, PT, P0 ;  /* 0x00000009ff007c0c */ /* 0x000fe2000bf65300 */
[----:B--2---:R-:W-:Y:S01]  /*00d0*/  IMAD.WIDE.U32 R4, R27, 0x4, R4 ;  /* 0x000000041b047825 */ /* 0x004fe200078e0004 */
[----:B----4-:R-:W-:-:S09]  /*00e0*/  ISETP.NE.U32.AND P0, PT, R2, RZ, PT ;  /* 0x000000ff0200720c */ /* 0x010fd20003f05070 */
[----:B------:R-:W2:Y:S01]  /*00f0*/  @P2 LDG.E R25, desc[UR4][R4.64] ;  /* 0x0000000404192981 */ /* 0x000ea2000c1e1900 */
[----:B------:R-:W-:-:S03]  /*0100*/  ISETP.NE.AND.EX P1, PT, R3, RZ, PT, P0 ;  /* 0x000000ff0300720c */ /* 0x000fc60003f25300 */
[----:B------:R3:W4:Y:S01]  /*0110*/  @P3 LDG.E R0, desc[UR4][R4.64+0x4] ;  /* 0x0000040404003981 */ /* 0x000722000c1e1900 */
[----:B-1----:R-:W-:Y:S01]  /*0120*/  ISETP.NE.U32.AND P0, PT, RZ, UR6, PT ;  /* 0x00000006ff007c0c */ /* 0x002fe2000bf05070 */
[----:B------:R-:W-:-:S03]  /*0130*/  IMAD.SHL.U32 R12, R27, 0x4, RZ ;  /* 0x000000041b0c7824 */ /* 0x000fc600078e00ff */
[----:B------:R-:W-:Y:S02]  /*0140*/  ISETP.NE.AND.EX P5, PT, RZ, UR7, PT, P0 ;  /* 0x00000007ff007c0c */ /* 0x000fe4000bfa5300 */
[----:B------:R-:W-:Y:S02]  /*0150*/  SHF.R.U32.HI R13, RZ, 0x1e, R27 ;  /* 0x0000001eff0d7819 */ /* 0x000fe4000001161b */
[----:B------:R-:W-:Y:S01]  /*0160*/  IADD3 R110, P2, PT, R12, UR6, RZ ;  /* 0x000000060c6e7c10 */ /* 0x000fe2000ff5e0ff */
[----:B------:R-:W-:Y:S01]  /*0170*/  IMAD.MOV.U32 R6, RZ, RZ, RZ ;  /* 0x000000ffff067224 */ /* 0x000fe200078e00ff */
[----:B------:R-:W1:Y:S02]  /*0180*/  @!P3 LDC R16, c[0x0][0x434] ;  /* 0x00010d00ff10bb82 */ /* 0x000e640000000800 */
[----:B------:R-:W-:-:S05]  /*0190*/  IADD3.X R111, PT, PT, R13, UR7, RZ, P2, !PT ;  /* 0x000000070d6f7c10 */ /* 0x000fca00097fe4ff */
[----:B------:R-:W5:Y:S01]  /*01a0*/  @P5 LDG.E R6, desc[UR4][R110.64] ;  /* 0x000000046e065981 */ /* 0x000f62000c1e1900 */
[----:B------:R-:W3:Y:S01]  /*01b0*/  LDCU.U8 UR6, c[0x0][0x532] ;  /* 0x0000a640ff0677ac */ /* 0x000ee20008000000 */
[----:B------:R-:W1:Y:S08]  /*01c0*/  @!P1 LDC R10, c[0x0][0x43c] ;  /* 0x00010f00ff0a9b82 */ /* 0x000e700000000800 */
[----:B---3--:R-:W3:Y:S01]  /*01d0*/  LDC.64 R4, c[0x0][0x468] ;  /* 0x00011a00ff047b82 */ /* 0x008ee20000000a00 */
[----:B------:R-:W-:-:S05]  /*01e0*/  @P1 IADD3 R2, P0, PT, R12, R2, RZ ;  /* 0x000000020c021210 */ /* 0x000fca0007f1e0ff */
[----:B------:R-:W-:Y:S01]  /*01f0*/  @P1 IMAD.X R3, R13, 0x1, R3, P0 ;  /* 0x000000010d031824 */ /* 0x000fe200000e0603 */
[----:B------:R-:W1:Y:S01]  /*0200*/  S2R R23, SR_CTAID.X ;  /* 0x0000000000177919 */ /* 0x000e620000002500 */
[----:B------:R-:W1:Y:S01]  /*0210*/  @!P1 LDC.64 R8, c[0x0][0x488] ;  /* 0x00012200ff089b82 */ /* 0x000e620000000a00 */
[----:B------:R-:W-:Y:S02]  /*0220*/  ISETP.NE.AND P4, PT, RZ, UR6, PT ;  /* 0x00000006ff007c0c */ /* 0x000fe4000bf85270 */
[----:B------:R3:W5:Y:S02]  /*0230*/  @P1 LDG.E R7, desc[UR4][R2.64] ;  /* 0x0000000402071981 */ /* 0x000764000c1e1900 */
[----:B---3--:R-:W-:-:S04]  /*0240*/  ISETP.EQ.U32.AND P0, PT, R4, RZ, PT ;  /* 0x000000ff0400720c */ /* 0x008fc80003f02070 */
[----:B------:R-:W-:Y:S02]  /*0250*/  ISETP.EQ.OR.EX P2, PT, R5, RZ, !P4, P0 ;  /* 0x000000ff0500720c */ /* 0x000fe40006742700 */
[----:B------:R-:W-:-:S05]  /*0260*/  IADD3 R2, P0, PT, R12, R4, RZ ;  /* 0x000000040c027210 */ /* 0x000fca0007f1e0ff */
[----:B------:R-:W-:Y:S01]  /*0270*/  IMAD.X R3, R13, 0x1, R5, P0 ;  /* 0x000000010d037824 */ /* 0x000fe200000e0605 */
[----:B------:R-:W-:-:S04]  /*0280*/  ISETP.NE.U32.AND P0, PT, R4, RZ, PT ;  /* 0x000000ff0400720c */ /* 0x000fc80003f05070 */
[----:B------:R-:W-:-:S13]  /*0290*/  ISETP.NE.AND.EX P0, PT, R5, RZ, PT, P0 ;  /* 0x000000ff0500720c */ /* 0x000fda0003f05300 */
[----:B------:R-:W3:Y:S01]  /*02a0*/  @!P0 LDC R4, c[0x0][0x438] ;  /* 0x00010e00ff048b82 */ /* 0x000ee20000000800 */
[----:B------:R-:W-:Y:S02]  /*02b0*/  IMAD.MOV.U32 R11, RZ, RZ, -0x1 ;  /* 0xffffffffff0b7424 */ /* 0x000fe400078e00ff */
[----:B-1----:R-:W-:-:S04]  /*02c0*/  IMAD.SHL.U32 R145, R23, 0x40, RZ ;  /* 0x0000004017917824 */ /* 0x002fc800078e00ff */
[----:B------:R1:W5:Y:S04]  /*02d0*/  @!P2 LDG.E R11, desc[UR4][R2.64] ;  /* 0x00000004020ba981 */ /* 0x000368000c1e1900 */
[----:B--2---:R1:W-:Y:S01]  /*02e0*/  STL [R1+0x3c], R25 ;  /* 0x00003c1901007387 */ /* 0x0043e20000100800 */
[----:B----4-:R-:W-:-:S05]  /*02f0*/  @P3 IMAD.IADD R16, R0, 0x1, -R25 ;  /* 0x0000000100103824 */ /* 0x010fca00078e0a19 */
[----:B------:R1:W-:Y:S01]  /*0300*/  STL [R1+0x40], R16 ;  /* 0x0000401001007387 */ /* 0x0003e20000100800 */
[----:B------:R-:W-:Y:S01]  /*0310*/  ISETP.GT.AND P2, PT, R16, R145, PT ;  /* 0x000000911000720c */ /* 0x000fe20003f44270 */
[----:B---3--:R-:W-:-:S12]  /*0320*/  @!P0 BRA `(.L_x_985) ;  /* 0x00000000000c8947 */ /* 0x008fd80003800000 */
[----:B------:R-:W2:Y:S02]  /*0330*/  @P4 LDG.E R4, desc[UR4][R2.64+0x4] ;  /* 0x0000040402044981 */ /* 0x000ea4000c1e1900 */
[----:B--2--5:R-:W-:-:S06]  /*0340*/  @P4 IADD3 R4, PT, PT, R4, -R11, RZ ;  /* 0x8000000b04044210 */ /* 0x024fcc0007ffe0ff */
[----:B------:R2:W5:Y:S02]  /*0350*/  @!P4 LDG.E R4, desc[UR4][R2.64] ;  /* 0x000000040204c981 */ /* 0x000564000c1e1900 */
.L_x_985:
[----:B------:R-:W-:Y:S01]  /*0360*/  @!P1 ISETP.NE.U32.AND P0, PT, R8, RZ, PT ;  /* 0x000000ff0800920c */ /* 0x000fe20003f05070 */
[----:B------:R-:W-:-:S12]  /*0370*/  @!P2 EXIT ;  /* 0x000000000000a94d */ /* 0x000fd80003800000 */
[----:B-12---:R-:W1:Y:S01]  /*0380*/  LDC R2, c[0x0][0x508] ;  /* 0x00014200ff027b82 */ /* 0x006e620000000800 */
[----:B------:R-:W-:Y:S01]  /*0390*/  @!P1 ISETP.NE.AND.EX P0, PT, R9, RZ, PT, P0 ;  /* 0x000000ff0900920c */ /* 0x000fe20003f05300 */
[----:B------:R-:W2:Y:S01]  /*03a0*/  LDCU UR7, c[0x0][0x438] ;  /* 0x00008700ff0777ac */ /* 0x000ea20008000800 */
[--C-:B-----5:R-:W-:Y:S01]  /*03b0*/  IMAD.IADD R105, R4, 0x1, -R6.reuse ;  /* 0x0000000104697824 */ /* 0x120fe200078e0a06 */
[----:B------:R-:W3:Y:S01]  /*03c0*/  S2R R22, SR_CTAID.Z ;  /* 0x0000000000167919 */ /* 0x000ee20000002700 */
[----:B------:R-:W-:Y:S01]  /*03d0*/  @!P1 SEL R0, R10, RZ, P0 ;  /* 0x000000ff0a009207 */ /* 0x000fe20000000000 */
[----:B------:R-:W-:Y:S01]  /*03e0*/  @P1 IMAD.IADD R183, R7, 0x1, -R6 ;  /* 0x0000000107b71824 */ /* 0x000fe200078e0a06 */
[----:B------:R-:W4:Y:S01]  /*03f0*/  S2R R147, SR_TID.X ;  /* 0x0000000000937919 */ /* 0x000f220000002100 */
[----:B------:R-:W-:Y:S02]  /*0400*/  IMAD.MOV.U32 R10, RZ, RZ, R27 ;  /* 0x000000ffff0a7224 */ /* 0x000fe400078e001b */
[----:B------:R-:W-:-:S04]  /*0410*/  @!P1 IMAD.IADD R183, R105, 0x1, R0 ;  /* 0x0000000169b79824 */ /* 0x000fc800078e0200 */
[----:B------:R-:W-:-:S05]  /*0420*/  VIADD R3, R183, 0xff ;  /* 0x000000ffb7037836 */ /* 0x000fca0000000000 */
[----:B------:R-:W-:Y:S01]  /*0430*/  IADD3 R0, PT, PT, R3, R145, -R16 ;  /* 0x0000009103007210 */ /* 0x000fe20007ffe810 */
[----:B--2---:R-:W-:Y:S01]  /*0440*/  UIADD3 UR7, UPT, UPT, UR7, 0xff, URZ ;  /* 0x000000ff07077890 */ /* 0x004fe2000fffe0ff */
[----:B------:R-:W-:Y:S02]  /*0450*/  SHF.R.S32.HI R4, RZ, 0x1f, R3 ;  /* 0x0000001fff047819 */ /* 0x000fe40000011403 */
[----:B-1----:R-:W-:Y:S01]  /*0460*/  IADD3 R0, PT, PT, R0, 0x40, R2 ;  /* 0x0000004000007810 */ /* 0x002fe20007ffe002 */
        /* <DEDUP_REMOVED lines=8> */
[----:B------:R-:W-:-:S04]  /*04f0*/  VIMNMX3 R29, R2, UR6, R0, PT ;  /* 0x00000006021d7c0f */ /* 0x000fc8000b800100 */
[----:B------:R-:W-:Y:S01]  /*0500*/  ISETP.GT.AND P0, PT, R29, RZ, PT ;  /* 0x000000ff1d00720c */ /* 0x000fe20003f04270 */
[----:B------:R1:W-:-:S12]  /*0510*/  STL [R1+0xc], R29 ;  /* 0x00000c1d01007387 */ /* 0x0003d80000100800 */
[----:B---34-:R-:W-:Y:S05]  /*0520*/  @P0 BRA `(.L_x_986) ;  /* 0x0000000400a80947 */ /* 0x018fea0003800000 */
        /* <DEDUP_REMOVED lines=55> */
.L_x_988:
[----:B------:R-:W-:Y:S05]  /*08a0*/  BSYNC.RECONVERGENT B0 ;  /* 0x0000000000007941 */ /* 0x000fea0003800200 */
.L_x_987:
        /* <DEDUP_REMOVED lines=14> */
.L_x_990:
[----:B------:R-:W-:Y:S05]  /*0990*/  BSYNC.RECONVERGENT B0 ;  /* 0x0000000000007941 */ /* 0x000fea0003800200 */
.L_x_989:
        /* <DEDUP_REMOVED lines=14> */
.L_x_992:
[----:B------:R-:W-:Y:S05]  /*0a80*/  BSYNC.RECONVERGENT B0 ;  /* 0x0000000000007941 */ /* 0x000fea0003800200 */
.L_x_991:
        /* <DEDUP_REMOVED lines=20> */
.L_x_986:
        /* <DEDUP_REMOVED lines=10> */
.L_x_993:
[----:B------:R-:W-:Y:S05]  /*0c70*/  BRA.U !UP0, `(.L_x_994) ;  /* 0x0000000508b87547 */ /* 0x000fea000b800000 */
[----:B------:R-:W3:Y:S01]  /*0c80*/  LDC R14, c[0x0][0x4f0] ;  /* 0x00013c00ff0e7b82 */ /* 0x000ee20000000800 */
[----:B------:R-:W-:Y:S01]  /*0c90*/  LEA R12, R29, 0xffffff00, 0x8 ;  /* 0xffffff001d0c7811 */ /* 0x000fe200078e40ff */
[----:B------:R-:W4:Y:S03]  /*0ca0*/  LDCU.64 UR6, c[0x0][0x4e8] ;  /* 0x00009d00ff0677ac */ /* 0x000f260008000a00 */
[----:B------:R-:W-:Y:S01]  /*0cb0*/  IABS R4, R12 ;  /* 0x0000000c00047213 */ /* 0x000fe20000000000 */
[----:B------:R-:W1:Y:S02]  /*0cc0*/  LDCU.64 UR8, c[0x0][0x3a0] ;  /* 0x00007400ff0877ac */ /* 0x000e640008000a00 */
[----:B------:R-:W1:Y:S01]  /*0cd0*/  LDC R21, c[0x0][0x3e8] ;  /* 0x0000fa00ff157b82 */ /* 0x000e620000000800 */
[----:B------:R-:W1:Y:S01]  /*0ce0*/  LDCU.64 UR14, c[0x0][0x3b8] ;  /* 0x00007700ff0e77ac */ /* 0x000e620008000a00 */
[----:B---3--:R-:W-:-:S02]  /*0cf0*/  IABS R0, R14 ;  /* 0x0000000e00007213 */ /* 0x008fc40000000000 */
[----:B------:R-:W-:Y:S02]  /*0d00*/  ISETP.NE.AND P3, PT, R14, RZ, PT ;  /* 0x000000ff0e00720c */ /* 0x000fe40003f65270 */
[----:B------:R-:W-:-:S04]  /*0d10*/  MOV R5, R0 ;  /* 0x0000000000057202 */ /* 0x000fc80000000f00 */
[----:B--2---:R-:W2:Y:S08]  /*0d20*/  I2F.RP R2, R5 ;  /* 0x0000000500027306 */ /* 0x004eb00000209400 */
[----:B--2---:R-:W2:Y:S02]  /*0d30*/  MUFU.RCP R2, R2 ;  /* 0x0000000200027308 */ /* 0x004ea40000001000 */
[----:B--2---:R-:W-:-:S06]  /*0d40*/  VIADD R2, R2, 0xffffffe ;  /* 0x0ffffffe02027836 */ /* 0x004fcc0000000000 */
[----:B------:R-:W2:Y:S02]  /*0d50*/  F2I.FTZ.U32.TRUNC.NTZ R3, R2 ;  /* 0x0000000200037305 */ /* 0x000ea4000021f000 */
[----:B--2---:R-:W-:Y:S01]  /*0d60*/  IADD3 R0, PT, PT, RZ, -R3, RZ ;  /* 0x80000003ff007210 */ /* 0x004fe20007ffe0ff */
[----:B------:R-:W-:-:S04]  /*0d70*/  IMAD.MOV.U32 R2, RZ, RZ, RZ ;  /* 0x000000ffff027224 */ /* 0x000fc800078e00ff */
[----:B------:R-:W-:-:S04]  /*0d80*/  IMAD R0, R0, R5, RZ ;  /* 0x0000000500007224 */ /* 0x000fc800078e02ff */
[----:B------:R-:W-:Y:S01]  /*0d90*/  IMAD.HI.U32 R2, R3, R0, R2 ;  /* 0x0000000003027227 */ /* 0x000fe200078e0002 */
[----:B------:R-:W-:-:S05]  /*0da0*/  MOV R3, R4 ;  /* 0x0000000400037202 */ /* 0x000fca0000000f00 */
[----:B------:R-:W-:-:S04]  /*0db0*/  IMAD.HI.U32 R4, R2, R3, RZ ;  /* 0x0000000302047227 */ /* 0x000fc800078e00ff */
[----:B------:R-:W-:-:S04]  /*0dc0*/  IMAD.MOV R0, RZ, RZ, -R4 ;  /* 0x000000ffff007224 */ /* 0x000fc800078e0a04 */
[----:B------:R-:W-:Y:S02]  /*0dd0*/  IMAD R0, R5, R0, R3 ;  /* 0x0000000005007224 */ /* 0x000fe400078e0203 */
[----:B----4-:R-:W-:-:S03]  /*0de0*/  IMAD.WIDE.U32 R2, R27, UR6, RZ ;  /* 0x000000061b027c25 */ /* 0x010fc6000f8e00ff */
[----:B------:R-:W-:-:S13]  /*0df0*/  ISETP.GT.U32.AND P0, PT, R5, R0, PT ;  /* 0x000000000500720c */ /* 0x000fda0003f04070 */
[-C--:B------:R-:W-:Y:S01]  /*0e00*/  @!P0 IADD3 R0, PT, PT, R0, -R5.reuse, RZ ;  /* 0x8000000500008210 */ /* 0x080fe20007ffe0ff */
[----:B------:R-:W-:Y:S01]  /*0e10*/  @!P0 VIADD R4, R4, 0x1 ;  /* 0x0000000104048836 */ /* 0x000fe20000000000 */
[----:B------:R-:W-:Y:S02]  /*0e20*/  LEA R24, P0, R2, UR12, 0x2 ;  /* 0x0000000c02187c11 */ /* 0x000fe4000f8010ff */
[----:B------:R-:W-:Y:S02]  /*0e30*/  ISETP.GE.U32.AND P1, PT, R0, R5, PT ;  /* 0x000000050000720c */ /* 0x000fe40003f26070 */
[----:B------:R-:W-:-:S04]  /*0e40*/  LOP3.LUT R0, R12, R14, RZ, 0x3c, !PT ;  /* 0x0000000e0c007212 */ /* 0x000fc800078e3cff */
[----:B------:R-:W-:Y:S01]  /*0e50*/  ISETP.GE.AND P2, PT, R0, RZ, PT ;  /* 0x000000ff0000720c */ /* 0x000fe20003f46270 */
[----:B------:R-:W-:Y:S01]  /*0e60*/  IMAD R0, R27, UR7, R3 ;  /* 0x000000071b007c24 */ /* 0x000fe2000f8e0203 */
[----:B-1----:R-:W-:Y:S01]  /*0e70*/  IABS R7, R21 ;  /* 0x0000001500077213 */ /* 0x002fe20000000000 */
[----:B------:R-:W1:Y:S03]  /*0e80*/  LDCU.64 UR6, c[0x0][0x3a8] ;  /* 0x00007500ff0677ac */ /* 0x000e660008000a00 */
[----:B------:R-:W-:Y:S01]  /*0e90*/  LEA.HI.X R13, R2, UR13, R0, 0x2, P0 ;  /* 0x0000000d020d7c11 */ /* 0x000fe200080f1400 */
[----:B------:R-:W-:Y:S01]  /*0ea0*/  IMAD.MOV.U32 R2, RZ, RZ, R24 ;  /* 0x000000ffff027224 */ /* 0x000fe200078e0018 */
[----:B------:R-:W-:Y:S02]  /*0eb0*/  @P1 IADD3 R4, PT, PT, R4, 0x1, RZ ;  /* 0x0000000104041810 */ /* 0x000fe40007ffe0ff */
[----:B------:R-:W-:-:S03]  /*0ec0*/  MOV R3, R13 ;  /* 0x0000000d00037202 */ /* 0x000fc60000000f00 */
[----:B------:R-:W-:-:S05]  /*0ed0*/  IMAD.MOV.U32 R6, RZ, RZ, R4 ;  /* 0x000000ffff067224 */ /* 0x000fca00078e0004 */
[----:B------:R-:W-:Y:S02]  /*0ee0*/  @!P2 IADD3 R6, PT, PT, -R6, RZ, RZ ;  /* 0x000000ff0606a210 */ /* 0x000fe40007ffe1ff */
[----:B------:R-:W-:-:S05]  /*0ef0*/  @!P3 LOP3.LUT R6, RZ, R14, RZ, 0x33, !PT ;  /* 0x0000000eff06b212 */ /* 0x000fca00078e33ff */
[----:B------:R-:W-:-:S05]  /*0f00*/  IMAD.WIDE R2, R6, 0x4, R2 ;  /* 0x0000000406027825 */ /* 0x000fca00078e0202 */
[----:B------:R2:W3:Y:S01]  /*0f10*/  LDG.E R5, desc[UR4][R2.64] ;  /* 0x0000000402057981 */ /* 0x0004e2000c1e1900 */
[----:B------:R-:W-:Y:S02]  /*0f20*/  IABS R4, R22 ;  /* 0x0000001600047213 */ /* 0x000fe40000000000 */
[----:B------:R-:W-:Y:S02]  /*0f30*/  MOV R18, UR14 ;  /* 0x0000000e00127c02 */ /* 0x000fe40008000f00 */
[----:B------:R-:W-:Y:S02]  /*0f40*/  ISETP.NE.AND P2, PT, R21, RZ, PT ;  /* 0x000000ff1500720c */ /* 0x000fe40003f45270 */
[----:B------:R-:W-:Y:S01]  /*0f50*/  MOV R19, UR15 ;  /* 0x0000000f00137c02 */ /* 0x000fe20008000f00 */
        /* <DEDUP_REMOVED lines=11> */
[----:B------:R-:W-:-:S05]  /*1010*/  IMAD R0, R7, R0, R3 ;  /* 0x0000000007007224 */ /* 0x000fca00078e0203 */
[----:B------:R-:W-:-:S13]  /*1020*/  ISETP.GT.U32.AND P0, PT, R7, R0, PT ;  /* 0x000000000700720c */ /* 0x000fda0003f04070 */
[----:B------:R-:W-:Y:S01]  /*1030*/  @!P0 IADD3 R0, PT, PT, R0, -R7, RZ ;  /* 0x8000000700008210 */ /* 0x000fe20007ffe0ff */
[----:B------:R-:W-:-:S03]  /*1040*/  @!P0 VIADD R4, R4, 0x1 ;  /* 0x0000000104048836 */ /* 0x000fc60000000000 */
[----:B------:R-:W-:-:S13]  /*1050*/  ISETP.GE.U32.AND P1, PT, R0, R7, PT ;  /* 0x000000070000720c */ /* 0x000fda0003f26070 */
[----:B------:R-:W-:-:S04]  /*1060*/  @P1 VIADD R4, R4, 0x1 ;  /* 0x0000000104041836 */ /* 0x000fc80000000000 */
[----:B------:R-:W-:Y:S01]  /*1070*/  IMAD.MOV.U32 R20, RZ, RZ, R4 ;  /* 0x000000ffff147224 */ /* 0x000fe200078e0004 */
[----:B---3--:R-:W-:Y:S01]  /*1080*/  SHF.R.S32.HI R2, RZ, 0x1f, R5 ;  /* 0x0000001fff027819 */ /* 0x008fe20000011405 */
[----:B-1----:R-:W-:-:S04]  /*1090*/  IMAD.WIDE.U32 R8, R5, UR6, RZ ;  /* 0x0000000605087c25 */ /* 0x002fc8000f8e00ff */
[C---:B------:R-:W-:Y:S02]  /*10a0*/  IMAD R0, R2.reuse, UR6, RZ ;  /* 0x0000000602007c24 */ /* 0x040fe4000f8e02ff */
[----:B------:R-:W-:Y:S01]  /*10b0*/  IMAD R3, R2, UR8, RZ ;  /* 0x0000000802037c24 */ /* 0x000fe2000f8e02ff */
[-C--:B------:R-:W-:Y:S01]  /*10c0*/  LOP3.LUT R2, R22, R21.reuse, RZ, 0x3c, !PT ;  /* 0x0000001516027212 */ /* 0x080fe200078e3cff */
[C---:B------:R-:W-:Y:S01]  /*10d0*/  IMAD R0, R5.reuse, UR7, R0 ;  /* 0x0000000705007c24 */ /* 0x040fe2000f8e0200 */
[----:B------:R-:W1:Y:S01]  /*10e0*/  LDCU.64 UR6, c[0x0][0x3c0] ;  /* 0x00007800ff0677ac */ /* 0x000e620008000a00 */
[----:B-----5:R-:W-:Y:S01]  /*10f0*/  IMAD.WIDE.U32 R10, R5, UR8, RZ ;  /* 0x00000008050a7c25 */ /* 0x020fe2000f8e00ff */
[----:B------:R-:W-:Y:S02]  /*1100*/  ISETP.GE.AND P3, PT, R2, RZ, PT ;  /* 0x000000ff0200720c */ /* 0x000fe40003f66270 */
[----:B------:R-:W-:Y:S01]  /*1110*/  IADD3 R7, PT, PT, R9, R0, RZ ;  /* 0x0000000009077210 */ /* 0x000fe20007ffe0ff */
[----:B------:R-:W-:Y:S01]  /*1120*/  IMAD R3, R5, UR9, R3 ;  /* 0x0000000905037c24 */ /* 0x000fe2000f8e0203 */
[----:B------:R-:W-:Y:S01]  /*1130*/  IADD3 R5, PT, PT, -R6, RZ, RZ ;  /* 0x000000ff06057210 */ /* 0x000fe20007ffe1ff */
[----:B------:R-:W2:Y:S01]  /*1140*/  LDCU.128 UR8, c[0x0][0x3d0] ;  /* 0x00007a00ff0877ac */ /* 0x000ea20008000c00 */
[----:B------:R-:W-:Y:S01]  /*1150*/  IMAD.MOV.U32 R0, RZ, RZ, R20 ;  /* 0x000000ffff007224 */ /* 0x000fe200078e0014 */
[----:B------:R-:W-:Y:S01]  /*1160*/  MOV R2, R10 ;  /* 0x0000000a00027202 */ /* 0x000fe20000000f00 */
[----:B------:R-:W-:Y:S01]  /*1170*/  IMAD.IADD R3, R11, 0x1, R3 ;  /* 0x000000010b037824 */ /* 0x000fe200078e0203 */
[----:B------:R-:W-:Y:S01]  /*1180*/  LOP3.LUT R21, RZ, R21, RZ, 0x33, !PT ;  /* 0x00000015ff157212 */ /* 0x000fe200078e33ff */
[----:B------:R-:W-:Y:S01]  /*1190*/  IMAD R5, R14, R5, R12 ;  /* 0x000000050e057224 */ /* 0x000fe200078e020c */
[----:B------:R-:W-:-:S02]  /*11a0*/  MOV R6, R8 ;  /* 0x0000000800067202 */ /* 0x000fc40000000f00 */
[----:B------:R-:W-:Y:S01]  /*11b0*/  @!P3 IADD3 R0, PT, PT, -R0, RZ, RZ ;  /* 0x000000ff0000b210 */ /* 0x000fe20007ffe1ff */
[----:B------:R-:W-:Y:S01]  /*11c0*/  IMAD.WIDE.U32 R2, R5, R18, R2 ;  /* 0x0000001205027225 */ /* 0x000fe200078e0002 */
[----:B------:R-:W-:Y:S02]  /*11d0*/  SHF.R.S32.HI R4, RZ, 0x1f, R5 ;  /* 0x0000001fff047819 */ /* 0x000fe40000011405 */
[----:B-1----:R-:W-:Y:S01]  /*11e0*/  MOV R16, UR6 ;  /* 0x0000000600107c02 */ /* 0x002fe20008000f00 */
[----:B------:R-:W-:Y:S01]  /*11f0*/  IMAD.U32 R17, RZ, RZ, UR7 ;  /* 0x00000007ff117e24 */ /* 0x000fe2000f8e00ff */
[----:B------:R-:W-:Y:S01]  /*1200*/  SEL R8, R21, R0, !P2 ;  /* 0x0000000015087207 */ /* 0x000fe20005000000 */
[C---:B------:R-:W-:Y:S02]  /*1210*/  IMAD R9, R4.reuse, R18, RZ ;  /* 0x0000001204097224 */ /* 0x040fe400078e02ff */
[----:B------:R-:W-:Y:S01]  /*1220*/  IMAD R4, R4, R16, RZ ;  /* 0x0000001004047224 */ /* 0x000fe200078e02ff */
[----:B------:R-:W-:Y:S01]  /*1230*/  SHF.R.S32.HI R0, RZ, 0x1f, R8 ;  /* 0x0000001fff007819 */ /* 0x000fe20000011408 */
[----:B------:R-:W-:-:S02]  /*1240*/  IMAD R9, R5, R19, R9 ;  /* 0x0000001305097224 */ /* 0x000fc400078e0209 */
[C---:B------:R-:W-:Y:S02]  /*1250*/  IMAD R4, R5.reuse, R17, R4 ;  /* 0x0000001105047224 */ /* 0x040fe400078e0204 */
[----:B------:R-:W-:Y:S01]  /*1260*/  IMAD.WIDE.U32 R6, R5, R16, R6 ;  /* 0x0000001005067225 */ /* 0x000fe200078e0006 */
[----:B------:R-:W-:-:S04]  /*1270*/  IADD3 R5, PT, PT, R3, R9, RZ ;  /* 0x0000000903057210 */ /* 0x000fc80007ffe0ff */
[----:B------:R-:W-:Y:S01]  /*1280*/  IADD3 R3, PT, PT, R7, R4, RZ ;  /* 0x0000000407037210 */ /* 0x000fe20007ffe0ff */
[----:B------:R-:W-:Y:S01]  /*1290*/  IMAD.MOV.U32 R4, RZ, RZ, R2 ;  /* 0x000000ffff047224 */ /* 0x000fe200078e0002 */
[----:B------:R-:W-:Y:S01]  /*12a0*/  MOV R2, R6 ;  /* 0x0000000600027202 */ /* 0x000fe20000000f00 */
[C---:B--2---:R-:W-:Y:S02]  /*12b0*/  IMAD R7, R0.reuse, UR8, RZ ;  /* 0x0000000800077c24 */ /* 0x044fe4000f8e02ff */
        /* <DEDUP_REMOVED lines=10> */
.L_x_994:
        /* <DEDUP_REMOVED lines=16> */
.L_x_996:
[----:B------:R-:W3:Y:S01]  /*1460*/  LDC.64 R18, c[0x0][0x3b8] ;  /* 0x0000ee00ff127b82 */ /* 0x000ee20000000a00 */
[----:B--2---:R-:W-:-:S05]  /*1470*/  IADD3 R2, PT, PT, R6, R11, RZ ;  /* 0x0000000b06027210 */ /* 0x004fca0007ffe0ff */
[C---:B---3--:R-:W-:Y:S02]  /*1480*/  IMAD R0, R2.reuse, R19, RZ ;  /* 0x0000001302007224 */ /* 0x048fe400078e02ff */
[----:B------:R-:W-:-:S05]  /*1490*/  IMAD.WIDE.U32 R2, R2, R18, RZ ;  /* 0x0000001202027225 */ /* 0x000fca00078e00ff */
[----:B------:R-:W-:Y:S02]  /*14a0*/  IADD3 R8, PT, PT, R3, R0, RZ ;  /* 0x0000000003087210 */ /* 0x000fe40007ffe0ff */
[----:B------:R-:W-:Y:S02]  /*14b0*/  MOV R7, R2 ;  /* 0x0000000200077202 */ /* 0x000fe40000000f00 */
.L_x_997:
        /* <DEDUP_REMOVED lines=15> */
.L_x_998:
[----:B------:R-:W2:Y:S01]  /*15b0*/  LDC.64 R16, c[0x0][0x3c0] ;  /* 0x0000f000ff107b82 */ /* 0x000ea20000000a00 */
[----:B------:R-:W-:-:S05]  /*15c0*/  IADD3 R0, PT, PT, R6, R11, RZ ;  /* 0x0000000b06007210 */ /* 0x000fca0007ffe0ff */
[C---:B--2---:R-:W-:Y:S02]  /*15d0*/  IMAD R4, R0.reuse, R17, RZ ;  /* 0x0000001100047224 */ /* 0x044fe400078e02ff */
[----:B------:R-:W-:-:S05]  /*15e0*/  IMAD.WIDE.U32 R2, R0, R16, RZ ;  /* 0x0000001000027225 */ /* 0x000fca00078e00ff */
[----:B------:R-:W-:Y:S02]  /*15f0*/  IADD3 R5, PT, PT, R3, R4, RZ ;  /* 0x0000000403057210 */ /* 0x000fe40007ffe0ff */
[----:B------:R-:W-:-:S07]  /*1600*/  MOV R4, R2 ;  /* 0x0000000200047202 */ /* 0x000fce0000000f00 */
.L_x_999:
[----:B------:R-:W2:Y:S01]  /*1610*/  LDC R21, c[0x0][0x3e8] ;  /* 0x0000fa00ff157b82 */ /* 0x000ea20000000800 */
[----:B------:R-:W-:Y:S02]  /*1620*/  IABS R9, R22 ;  /* 0x0000001600097213 */ /* 0x000fe40000000000 */
[----:B------:R-:W-:-:S05]  /*1630*/  MOV R24, RZ ;  /* 0x000000ff00187202 */ /* 0x000fca0000000f00 */
[----:B-----5:R-:W3:Y:S08]  /*1640*/  LDC.64 R10, c[0x0][0x3d8] ;  /* 0x0000f600ff0a7b82 */ /* 0x020ef00000000a00 */
[----:B------:R-:W4:Y:S01]  /*1650*/  LDC.64 R12, c[0x0][0x3d0] ;  /* 0x0000f400ff0c7b82 */ /* 0x000f220000000a00 */
[----:B--2---:R-:W-:Y:S02]  /*1660*/  IABS R6, R21 ;  /* 0x0000001500067213 */ /* 0x004fe40000000000 */
[----:B------:R-:W-:-:S02]  /*1670*/  ISETP.NE.AND P2, PT, R21, RZ, PT ;  /* 0x000000ff1500720c */ /* 0x000fc40003f45270 */
        /* <DEDUP_REMOVED lines=8> */
[----:B------:R-:W-:Y:S01]  /*1700*/  IMAD.MOV.U32 R3, RZ, RZ, R9 ;  /* 0x000000ffff037224 */ /* 0x000fe200078e0009 */
[----:B------:R-:W-:-:S03]  /*1710*/  LEA R9, R29, 0xffffff00, 0x8 ;  /* 0xffffff001d097811 */ /* 0x000fc600078e40ff */
[----:B------:R-:W-:-:S05]  /*1720*/  IMAD.HI.U32 R0, R0, R3, RZ ;  /* 0x0000000300007227 */ /* 0x000fca00078e00ff */
[----:B------:R-:W-:-:S05]  /*1730*/  IADD3 R2, PT, PT, -R0, RZ, RZ ;  /* 0x000000ff00027210 */ /* 0x000fca0007ffe1ff */
[----:B------:R-:W-:Y:S01]  /*1740*/  IMAD R2, R6, R2, R3 ;  /* 0x0000000206027224 */ /* 0x000fe200078e0203 */
[----:B------:R-:W-:-:S04]  /*1750*/  MOV R3, R5 ;  /* 0x0000000500037202 */ /* 0x000fc80000000f00 */
[----:B------:R-:W-:-:S13]  /*1760*/  ISETP.GT.U32.AND P0, PT, R6, R2, PT ;  /* 0x000000020600720c */ /* 0x000fda0003f04070 */
[----:B------:R-:W-:Y:S01]  /*1770*/  @!P0 IMAD.IADD R2, R2, 0x1, -R6 ;  /* 0x0000000102028824 */ /* 0x000fe200078e0a06 */
[----:B------:R-:W-:-:S04]  /*1780*/  @!P0 IADD3 R0, PT, PT, R0, 0x1, RZ ;  /* 0x0000000100008810 */ /* 0x000fc80007ffe0ff */
[----:B------:R-:W-:Y:S01]  /*1790*/  ISETP.GE.U32.AND P1, PT, R2, R6, PT ;  /* 0x000000060200720c */ /* 0x000fe20003f26070 */
[----:B------:R-:W-:Y:S01]  /*17a0*/  IMAD.MOV.U32 R6, RZ, RZ, R7 ;  /* 0x000000ffff067224 */ /* 0x000fe200078e0007 */
[-C--:B------:R-:W-:Y:S02]  /*17b0*/  LOP3.LUT R2, R22, R21.reuse, RZ, 0x3c, !PT ;  /* 0x0000001516027212 */ /* 0x080fe400078e3cff */
[----:B------:R-:W-:Y:S02]  /*17c0*/  LOP3.LUT R21, RZ, R21, RZ, 0x33, !PT ;  /* 0x00000015ff157212 */ /* 0x000fe400078e33ff */
[----:B------:R-:W-:Y:S01]  /*17d0*/  ISETP.GE.AND P3, PT, R2, RZ, PT ;  /* 0x000000ff0200720c */ /* 0x000fe20003f66270 */
[----:B------:R-:W-:Y:S01]  /*17e0*/  IMAD.MOV.U32 R2, RZ, RZ, R4 ;  /* 0x000000ffff027224 */ /* 0x000fe200078e0004 */
[----:B------:R-:W-:-:S03]  /*17f0*/  MOV R7, R8 ;  /* 0x0000000800077202 */ /* 0x000fc60000000f00 */
[----:B------:R-:W-:-:S04]  /*1800*/  IMAD.WIDE.U32 R2, R9, R16, R2 ;  /* 0x0000001009027225 */ /* 0x000fc800078e0002 */
[----:B------:R-:W-:Y:S02]  /*1810*/  @P1 VIADD R0, R0, 0x1 ;  /* 0x0000000100001836 */ /* 0x000fe40000000000 */
[----:B------:R-:W-:-:S03]  /*1820*/  IMAD.WIDE.U32 R6, R9, R18, R6 ;  /* 0x0000001209067225 */ /* 0x000fc600078e0006 */
[----:B------:R-:W-:Y:S01]  /*1830*/  MOV R20, R0 ;  /* 0x0000000000147202 */ /* 0x000fe20000000f00 */
[C---:B------:R-:W-:Y:S02]  /*1840*/  IMAD R5, R9.reuse, R17, R3 ;  /* 0x0000001109057224 */ /* 0x040fe400078e0203 */
[----:B------:R-:W-:Y:S01]  /*1850*/  IMAD.MOV.U32 R4, RZ, RZ, R2 ;  /* 0x000000ffff047224 */ /* 0x000fe200078e0002 */
[----:B------:R-:W-:Y:S01]  /*1860*/  MOV R2, R6 ;  /* 0x0000000600027202 */ /* 0x000fe20000000f00 */
[----:B------:R-:W-:Y:S02]  /*1870*/  IMAD.MOV.U32 R0, RZ, RZ, R20 ;  /* 0x000000ffff007224 */ /* 0x000fe400078e0014 */
[----:B------:R-:W-:-:S03]  /*1880*/  IMAD R3, R9, R19, R7 ;  /* 0x0000001309037224 */ /* 0x000fc600078e0207 */
[----:B------:R-:W-:-:S04]  /*1890*/  @!P3 IADD3 R0, PT, PT, -R0, RZ, RZ ;  /* 0x000000ff0000b210 */ /* 0x000fc80007ffe1ff */
[----:B------:R-:W-:-:S04]  /*18a0*/  SEL R0, R21, R0, !P2 ;  /* 0x0000000015007207 */ /* 0x000fc80005000000 */
[----:B------:R-:W-:Y:S01]  /*18b0*/  SHF.R.S32.HI R8, RZ, 0x1f, R0 ;  /* 0x0000001fff087819 */ /* 0x000fe20000011400 */
[----:B---3--:R-:W-:-:S04]  /*18c0*/  IMAD.WIDE.U32 R4, R0, R10, R4 ;  /* 0x0000000a00047225 */ /* 0x008fc800078e0004 */
[C---:B------:R-:W-:Y:S02]  /*18d0*/  IMAD R7, R8.reuse, R10, RZ ;  /* 0x0000000a08077224 */ /* 0x040fe400078e02ff */
[-C--:B----4-:R-:W-:Y:S02]  /*18e0*/  IMAD R8, R8, R12.reuse, RZ ;  /* 0x0000000c08087224 */ /* 0x090fe400078e02ff */
[C---:B------:R-:W-:Y:S02]  /*18f0*/  IMAD R6, R0.reuse, R11, R7 ;  /* 0x0000000b00067224 */ /* 0x040fe400078e0207 */
[----:B------:R-:W-:-:S03]  /*1900*/  IMAD.WIDE.U32 R2, R0, R12, R2 ;  /* 0x0000000c00027225 */ /* 0x000fc600078e0002 */
[----:B------:R-:W-:Y:S01]  /*1910*/  IADD3 R10, PT, PT, R5, R6, RZ ;  /* 0x00000006050a7210 */ /* 0x000fe20007ffe0ff */
[----:B------:R-:W-:Y:S01]  /*1920*/  IMAD R0, R0, R13, R8 ;  /* 0x0000000d00007224 */ /* 0x000fe200078e0208 */
[----:B------:R-:W-:Y:S01]  /*1930*/  MOV R7, R2 ;  /* 0x0000000200077202 */ /* 0x000fe20000000f00 */
[----:B------:R-:W-:Y:S01]  /*1940*/  IMAD.MOV.U32 R8, RZ, RZ, R4 ;  /* 0x000000ffff087224 */ /* 0x000fe200078e0004 */
[----:B------:R-:W-:Y:S01]  /*1950*/  MOV R13, RZ ;  /* 0x000000ff000d7202 */ /* 0x000fe20000000f00 */
[----:B------:R-:W-:-:S07]  /*1960*/  IMAD.IADD R9, R3, 0x1, R0 ;  /* 0x0000000103097824 */ /* 0x000fce00078e0200 */
.L_x_995:
[----:B------:R-:W-:Y:S01]  /*1970*/  IMAD.MOV.U32 R26, RZ, RZ, RZ ;  /* 0x000000ffff1a7224 */ /* 0x000fe200078e00ff */
[----:B------:R-:W-:Y:S01]  /*1980*/  ISETP.NE.AND P0, PT, R25, -0x1, PT ;  /* 0xffffffff1900780c */ /* 0x000fe20003f05270 */
[----:B------:R-:W2:Y:S01]  /*1990*/  LDC.64 R14, c[0x0][0x3b0] ;  /* 0x0000ec00ff0e7b82 */ /* 0x000ea20000000a00 */
[----:B------:R-:W-:Y:S01]  /*19a0*/  IMAD.SHL.U32 R146, R147, 0x8, RZ ;  /* 0x0000000893927824 */ /* 0x000fe200078e00ff */
[----:B------:R-:W3:Y:S02]  /*19b0*/  LDCU.64 UR6, c[0x0][0x3c8] ;  /* 0x00007900ff0677ac */ /* 0x000ee40008000a00 */
[----:B------:R4:W5:Y:S01]  /*19c0*/  @P5 LDG.E R26, desc[UR4][R110.64] ;  /* 0x000000046e1a5981 */ /* 0x000962000c1e1900 */
[----:B------:R-:W-:Y:S01]  /*19d0*/  SHF.R.U32.HI R62, RZ, 0x3, R147 ;  /* 0x00000003ff3e7819 */ /* 0x000fe20000011693 */
[----:B------:R-:W1:Y:S01]  /*19e0*/  LDCU.64 UR8, c[0x0][0x388] ;  /* 0x00007100ff0877ac */ /* 0x000e620008000a00 */
[----:B------:R-:W-:Y:S01]  /*19f0*/  LOP3.LUT R12, R146, 0x38, RZ, 0xc0, !PT ;  /* 0x00000038920c7812 */ /* 0x000fe200078ec0ff */
[----:B------:R-:W-:Y:S01]  /*1a00*/  IMAD.SHL.U32 R73, R18, 0x10, RZ ;  /* 0x0000001012497824 */ /* 0x000fe200078e00ff */
[----:B------:R-:W-:Y:S01]  /*1a10*/  MOV R63, RZ ;  /* 0x000000ff003f7202 */ /* 0x000fe20000000f00 */
[----:B------:R-:W-:Y:S01]  /*1a20*/  IMAD.SHL.U32 R97, R16, 0x10, RZ ;  /* 0x0000001010617824 */ /* 0x000fe200078e00ff */
[----:B------:R-:W-:Y:S01]  /*1a30*/  SHF.L.U64.HI R80, R18, 0x4, R19 ;  /* 0x0000000412507819 */ /* 0x000fe20000010213 */
[----:B------:R-:W3:Y:S01]  /*1a40*/  @!P0 LDC.64 R4, c[0x0][0x398] ;  /* 0x0000e600ff048b82 */ /* 0x000ee20000000a00 */
[----:B------:R-:W-:-:S02]  /*1a50*/  SHF.L.U32 R28, R29, 0x8, RZ ;  /* 0x000000081d1c7819 */ /* 0x000fc400000006ff */
[----:B------:R-:W-:-:S03]  /*1a60*/  SHF.L.U64.HI R104, R16, 0x4, R17 ;  /* 0x0000000410687819 */ /* 0x000fc60000010211 */
[----:B------:R4:W-:Y:S01]  /*1a70*/  STL [R1+0x1c], R28 ;  /* 0x00001c1c01007387 */ /* 0x0009e20000100800 */
[----:B------:R-:W-:Y:S02]  /*1a80*/  VIADD R108, R28, 0xffffff00 ;  /* 0xffffff001c6c7836 */ /* 0x000fe40000000000 */
[----:B---3--:R-:W-:Y:S01]  /*1a90*/  @!P0 IMAD.WIDE.U32 R2, R27, R4, RZ ;  /* 0x000000041b028225 */ /* 0x008fe200078e00ff */
[----:B------:R-:W-:-:S03]  /*1aa0*/  IADD3 R4, P1, PT, R12, R7, RZ ;  /* 0x000000070c047210 */ /* 0x000fc60007f3e0ff */
[----:B------:R-:W-:Y:S01]  /*1ab0*/  @!P0 IMAD R0, R27, R5, R3 ;  /* 0x000000051b008224 */ /* 0x000fe200078e0203 */
[----:B------:R-:W-:Y:S01]  /*1ac0*/  @!P0 MOV R6, R2 ;  /* 0x0000000200068202 */ /* 0x000fe20000000f00 */
[----:B--2---:R-:W-:-:S04]  /*1ad0*/  @P0 IMAD.WIDE.U32 R2, R25, R14, RZ ;  /* 0x0000000e19020225 */ /* 0x004fc800078e00ff */
[----:B------:R-:W-:Y:S02]  /*1ae0*/  @P0 IMAD R0, R25, R15, R3 ;  /* 0x0000000f19000224 */ /* 0x000fe400078e0203 */
[----:B------:R-:W-:Y:S01]  /*1af0*/  @P0 IMAD.MOV.U32 R6, RZ, RZ, R2 ;  /* 0x000000ffff060224 */ /* 0x000fe200078e0002 */
[----:B------:R-:W-:Y:S01]  /*1b00*/  IADD3 R2, P0, PT, R12, R8, RZ ;  /* 0x000000080c027210 */ /* 0x000fe20007f1e0ff */
[----:B------:R-:W-:Y:S01]  /*1b10*/  IMAD.X R5, RZ, RZ, R9, P1 ;  /* 0x000000ffff057224 */ /* 0x000fe200008e0609 */
[----:B------:R-:W2:Y:S01]  /*1b20*/  LDC R25, c[0x0][0x450] ;  /* 0x00011400ff197b82 */ /* 0x000ea20000000800 */
[----:B------:R-:W-:-:S04]  /*1b30*/  IMAD.WIDE.U32 R8, R23, 0x40, R62 ;  /* 0x0000004017087825 */ /* 0x000fc800078e003e */
[----:B------:R-:W-:Y:S01]  /*1b40*/  IMAD.X R3, RZ, RZ, R10, P0 ;  /* 0x000000ffff037224 */ /* 0x000fe200000e060a */
[----:B------:R-:W-:Y:S01]  /*1b50*/  IADD3 R6, P0, PT, R12, R6, RZ ;  /* 0x000000060c067210 */ /* 0x000fe20007f1e0ff */
[----:B------:R-:W-:-:S04]  /*1b60*/  IMAD.WIDE.U32 R4, R62, R18, R4 ;  /* 0x000000123e047225 */ /* 0x000fc800078e0004 */
[----:B------:R-:W-:Y:S01]  /*1b70*/  IMAD.X R7, RZ, RZ, R0, P0 ;  /* 0x000000ffff077224 */ /* 0x000fe200000e0600 */
[----:B------:R-:W-:Y:S01]  /*1b80*/  SHF.L.U32 R11, R4, 0x1, RZ ;  /* 0x00000001040b7819 */ /* 0x000fe200000006ff */
[C---:B------:R-:W-:Y:S02]  /*1b90*/  IMAD R0, R62.reuse, R19, R5 ;  /* 0x000000133e007224 */ /* 0x040fe400078e0205 */
[----:B------:R-:W-:Y:S01]  /*1ba0*/  IMAD.WIDE.U32 R2, R62, R16, R2 ;  /* 0x000000103e027225 */ /* 0x000fe200078e0002 */
[----:B-1----:R-:W-:Y:S02]  /*1bb0*/  IADD3 R23, P1, PT, R11, UR8, RZ ;  /* 0x000000080b177c10 */ /* 0x002fe4000ff3e0ff */
[----:B------:R-:W-:Y:S01]  /*1bc0*/  SHF.L.U64.HI R10, R4, 0x1, R0 ;  /* 0x00000001040a7819 */ /* 0x000fe20000010200 */
[----:B------:R-:W-:Y:S02]  /*1bd0*/  IMAD.WIDE.U32 R6, R22, UR6, R6 ;  /* 0x0000000616067c25 */ /* 0x000fe4000f8e0006 */
[----:B------:R4:W-:Y:S01]  /*1be0*/  STL [R1+0x24], R23 ;  /* 0x0000241701007387 */ /* 0x0009e20000100800 */
[----:B------:R-:W-:Y:S01]  /*1bf0*/  IADD3.X R18, PT, PT, R10, UR9, RZ, P1, !PT ;  /* 0x000000090a127c10 */ /* 0x000fe20008ffe4ff */
[----:B------:R-:W-:Y:S01]  /*1c00*/  IMAD R0, R62, R17, R3 ;  /* 0x000000113e007224 */ /* 0x000fe200078e0203 */
[----:B--2---:R-:W-:Y:S01]  /*1c10*/  LEA.HI R25, R25, R25, RZ, 0x1 ;  /* 0x0000001919197211 */ /* 0x004fe200078f08ff */
[----:B------:R-:W-:Y:S01]  /*1c20*/  IMAD R3, R22, UR7, R7 ;  /* 0x0000000716037c24 */ /* 0x000fe2000f8e0207 */
[----:B------:R-:W1:Y:S01]  /*1c30*/  LDCU.64 UR6, c[0x0][0x390] ;  /* 0x00007200ff0677ac */ /* 0x000e620008000a00 */
[C---:B------:R-:W-:Y:S01]  /*1c40*/  IMAD.SHL.U32 R7, R2.reuse, 0x2, RZ ;  /* 0x0000000202077824 */ /* 0x040fe200078e00ff */
[----:B------:R-:W-:Y:S01]  /*1c50*/  SHF.L.U64.HI R4, R2, 0x1, R0 ;  /* 0x0000000102047819 */ /* 0x000fe20000010200 */
[----:B------:R-:W-:Y:S01]  /*1c60*/  IMAD.MOV.U32 R2, RZ, RZ, R6 ;  /* 0x000000ffff027224 */ /* 0x000fe200078e0006 */
[----:B------:R-:W-:Y:S01]  /*1c70*/  SHF.R.S32.HI R25, RZ, 0x1, R25 ;  /* 0x00000001ff197819 */ /* 0x000fe20000011419 */
[-C--:B------:R-:W-:Y:S01]  /*1c80*/  IMAD R5, R9, R14.reuse, RZ ;  /* 0x0000000e09057224 */ /* 0x080fe200078e02ff */
[----:B------:R-:W-:Y:S01]  /*1c90*/  SHF.R.S32.HI R0, RZ, 0x1f, R105 ;  /* 0x0000001fff007819 */ /* 0x000fe20000011469 */
[----:B------:R-:W-:Y:S01]  /*1ca0*/  IMAD.WIDE.U32 R106, R8, R14, R2 ;  /* 0x0000000e086a7225 */ /* 0x000fe200078e0002 */
[----:B------:R-:W-:-:S02]  /*1cb0*/  SHF.L.U32 R2, R147, 0x2, RZ ;  /* 0x0000000293027819 */ /* 0x000fc400000006ff */
[----:B------:R-:W-:Y:S01]  /*1cc0*/  MOV R3, R13 ;  /* 0x0000000d00037202 */ /* 0x000fe20000000f00 */
[----:B------:R-:W-:Y:S01]  /*1cd0*/  IMAD R5, R8, R15, R5 ;  /* 0x0000000f08057224 */ /* 0x000fe200078e0205 */
[----:B------:R-:W-:Y:S02]  /*1ce0*/  LOP3.LUT R2, R2, 0x1c, RZ, 0xc0, !PT ;  /* 0x0000001c02027812 */ /* 0x000fe400078ec0ff */
[----:B------:R-:W-:Y:S02]  /*1cf0*/  LEA.HI R0, R0, R105, RZ, 0x8 ;  /* 0x0000006900007211 */ /* 0x000fe400078f40ff */
[----:B------:R-:W-:Y:S01]  /*1d00*/  IADD3 R129, PT, PT, R107, R5, RZ ;  /* 0x000000056b817210 */ /* 0x000fe20007ffe0ff */
[----:B------:R-:W-:Y:S01]  /*1d10*/  IMAD R109, R62, R25, R2 ;  /* 0x000000193e6d7224 */ /* 0x000fe200078e0202 */
[----:B-1----:R-:W-:Y:S02]  /*1d20*/  IADD3 R19, P0, PT, R7, UR6, RZ ;  /* 0x0000000607137c10 */ /* 0x002fe4000ff1e0ff */
[----:B------:R-:W-:Y:S01]  /*1d30*/  SHF.R.S32.HI R22, RZ, 0x8, R0 ;  /* 0x00000008ff167819 */ /* 0x000fe20000011400 */
[----:B------:R-:W-:Y:S01]  /*1d40*/  IMAD.IADD R126, R2, 0x1, R109 ;  /* 0x00000001027e7824 */ /* 0x000fe200078e026d */
[----:B------:R-:W-:Y:S01]  /*1d50*/  IADD3.X R15, PT, PT, R4, UR7, RZ, P0, !PT ;  /* 0x00000007040f7c10 */ /* 0x000fe200087fe4ff */
[----:B------:R-:W-:Y:S01]  /*1d60*/  IMAD.MOV.U32 R2, RZ, RZ, R24 ;  /* 0x000000ffff027224 */ /* 0x000fe200078e0018 */
[----:B------:R4:W-:Y:S01]  /*1d70*/  STL [R1+0x2c], R19 ;  /* 0x00002c1301007387 */ /* 0x0009e20000100800 */
[----:B------:R-:W-:-:S02]  /*1d80*/  ISETP.GE.AND P0, PT, R22, R29, PT ;  /* 0x0000001d1600720c */ /* 0x000fc40003f06270 */
[----:B------:R-:W-:Y:S01]  /*1d90*/  SHF.R.S32.HI R127, RZ, 0x1f, R109 ;  /* 0x0000001fff7f7819 */ /* 0x000fe2000001146d */
[----:B------:R4:W-:Y:S01]  /*1da0*/  STL [R1+0x20], R18 ;  /* 0x0000201201007387 */ /* 0x0009e20000100800 */
[----:B------:R-:W-:-:S03]  /*1db0*/  SHF.R.S32.HI R128, RZ, 0x1f, R126 ;  /* 0x0000001fff807819 */ /* 0x000fc6000001147e */
[----:B------:R4:W-:Y:S04]  /*1dc0*/  STL [R1+0x28], R15 ;  /* 0x0000280f01007387 */ /* 0x0009e80000100800 */
[----:B------:R4:W-:Y:S02]  /*1dd0*/  STL.64 [R1], R2 ;  /* 0x0000000201007387 */ /* 0x0009e40000100a00 */
[----:B------:R-:W-:Y:S05]  /*1de0*/  @P0 BRA `(.L_x_1000) ;  /* 0x000000c800140947 */ /* 0x000fea0003800000 */
[----:B------:R-:W1:Y:S01]  /*1df0*/  LDC.64 R6, c[0x0][0x4a0] ;  /* 0x00012800ff067b82 */ /* 0x000e620000000a00 */
[----:B------:R-:W2:Y:S01]  /*1e00*/  LDCU.128 UR12, c[0x0][0x4b0] ;  /* 0x00009600ff0c77ac */ /* 0x000ea20008000c00 */
[----:B------:R-:W-:Y:S01]  /*1e10*/  IMAD.MOV.U32 R0, RZ, RZ, R20 ;  /* 0x000000ffff007224 */ /* 0x000fe200078e0014 */
[----:B------:R-:W-:Y:S01]  /*1e20*/  SHF.R.S32.HI R8, RZ, 0x1f, R105 ;  /* 0x0000001fff087819 */ /* 0x000fe20000011469 */
[----:B------:R-:W-:Y:S01]  /*1e30*/  IMAD.MOV.U32 R13, RZ, RZ, RZ ;  /* 0x000000ffff0d7224 */ /* 0x000fe200078e00ff */
[----:B------:R-:W4:Y:S01]  /*1e40*/  LDCU.128 UR8, c[0x0][0x490] ;  /* 0x00009200ff0877ac */ /* 0x000f220008000c00 */
[C---:B------:R-:W-:Y:S01]  /*1e50*/  IMAD.SHL.U32 R96, R25.reuse, 0x10, RZ ;  /* 0x0000001019607824 */ /* 0x040fe200078e00ff */
[----:B------:R-:W-:Y:S01]  /*1e60*/  @!P3 IADD3 R0, PT, PT, -R0, RZ, RZ ;  /* 0x000000ff0000b210 */ /* 0x000fe20007ffe1ff */
[----:B------:R-:W3:Y:S01]  /*1e70*/  LDC.64 R16, c[0x0][0x4a8] ;  /* 0x00012a00ff107b82 */ /* 0x000ee20000000a00 */
[----:B------:R-:W2:Y:S01]  /*1e80*/  LDCU.128 UR16, c[0x0][0x4c0] ;  /* 0x00009800ff1077ac */ /* 0x000ea20008000c00 */
[C---:B------:R-:W-:Y:S01]  /*1e90*/  IMAD R125, R25.reuse, 0x30, RZ ;  /* 0x00000030197d7824 */ /* 0x040fe200078e02ff */
[C---:B------:R-:W-:Y:S01]  /*1ea0*/  SHF.L.U32 R113, R25.reuse, 0x6, RZ ;  /* 0x0000000619717819 */ /* 0x040fe200000006ff */
[C---:B------:R-:W-:Y:S01]  /*1eb0*/  IMAD R124, R25.reuse, 0x50, RZ ;  /* 0x00000050197c7824 */ /* 0x040fe200078e02ff */
[----:B------:R-:W2:Y:S01]  /*1ec0*/  LDCU.64 UR6, c[0x0][0x488] ;  /* 0x00009100ff0677ac */ /* 0x000ea20008000a00 */
[C---:B------:R-:W-:Y:S01]  /*1ed0*/  IMAD R123, R25.reuse, 0x60, RZ ;  /* 0x00000060197b7824 */ /* 0x040fe200078e02ff */
[----:B------:R-:W-:Y:S01]  /*1ee0*/  MOV R60, R23 ;  /* 0x00000017003c7202 */ /* 0x000fe20000000f00 */
[C---:B------:R-:W-:Y:S01]  /*1ef0*/  IMAD R122, R25.reuse, 0x70, RZ ;  /* 0x00000070197a7824 */ /* 0x040fe200078e02ff */
[----:B------:R-:W2:Y:S01]  /*1f00*/  LDCU UR21, c[0x0][0x440] ;  /* 0x00008800ff1577ac */ /* 0x000ea20008000800 */
[C---:B------:R-:W-:Y:S01]  /*1f10*/  IMAD R121, R25.reuse, 0x90, RZ ;  /* 0x0000009019797824 */ /* 0x040fe200078e02ff */
[----:B------:R-:W-:Y:S01]  /*1f20*/  VIMNMX R83, PT, PT, RZ, R22, !PT ;  /* 0x00000016ff537248 */ /* 0x000fe20007fe0100 */
[C---:B------:R-:W-:Y:S01]  /*1f30*/  IMAD R120, R25.reuse, 0xa0, RZ ;  /* 0x000000a019787824 */ /* 0x040fe200078e02ff */
[----:B------:R-:W2:Y:S01]  /*1f40*/  LDCU UR20, c[0x0][0x450] ;  /* 0x00008a00ff1477ac */ /* 0x000ea20008000800 */
[----:B------:R-:W-:Y:S01]  /*1f50*/  IMAD R119, R25, 0xb0, RZ ;  /* 0x000000b019777824 */ /* 0x000fe200078e02ff */
[C---:B------:R-:W-:Y:S01]  /*1f60*/  IADD3 R94, PT, PT, R62.reuse, 0x10, RZ ;  /* 0x000000103e5e7810 */ /* 0x040fe20007ffe0ff */
[----:B-1----:R-:W-:Y:S01]  /*1f70*/  IMAD.WIDE.U32 R4, R27, R6, R12 ;  /* 0x000000061b047225 */ /* 0x002fe200078e000c */
[----:B------:R-:W-:Y:S01]  /*1f80*/  SEL R6, R21, R0, !P2 ;  /* 0x0000000015067207 */ /* 0x000fe20005000000 */
[----:B------:R-:W1:Y:S01]  /*1f90*/  LDCU.U8 UR22, c[0x0][0x533] ;  /* 0x0000a660ff1677ac */ /* 0x000e620008000000 */
[----:B------:R-:W-:Y:S01]  /*1fa0*/  IADD3 R93, PT, PT, R62, 0x40, RZ ;  /* 0x000000403e5d7810 */ /* 0x000fe20007ffe0ff */
[C---:B------:R-:W-:Y:S01]  /*1fb0*/  IMAD R5, R27.reuse, R7, R5 ;  /* 0x000000071b057224 */ /* 0x040fe200078e0205 */
[----:B------:R-:W-:Y:S01]  /*1fc0*/  SHF.R.S32.HI R0, RZ, 0x1f, R6 ;  /* 0x0000001fff007819 */ /* 0x000fe20000011406 */
[----:B----4-:R-:W-:Y:S01]  /*1fd0*/  IMAD.WIDE.U32 R2, R27, UR10, R12 ;  /* 0x0000000a1b027c25 */ /* 0x010fe2000f8e000c */
[----:B------:R-:W-:Y:S01]  /*1fe0*/  UMOV UR23, URZ ;  /* 0x000000ff00177c82 */ /* 0x000fe20008000000 */
[----:B---3--:R-:W-:-:S02]  /*1ff0*/  SHF.L.U64.HI R79, R16, 0x4, R17 ;  /* 0x00000004104f7819 */ /* 0x008fc40000010211 */
[----:B--2---:R-:W-:Y:S01]  /*2000*/  IMAD.WIDE.U32 R4, R108, UR12, R4 ;  /* 0x0000000c6c047c25 */ /* 0x004fe2000f8e0004 */
[C---:B------:R-:W-:Y:S02]  /*2010*/  IADD3 R90, PT, PT, R62.reuse, 0x70, RZ ;  /* 0x000000703e5a7810 */ /* 0x040fe40007ffe0ff */
[----:B------:R-:W-:Y:S01]  /*2020*/  LOP3.LUT R89, R62, 0x80, RZ, 0xfc, !PT ;  /* 0x000000803e597812 */ /* 0x000fe200078efcff */
[----:B------:R-:W-:Y:S01]  /*2030*/  IMAD R7, R0, UR14, RZ ;  /* 0x0000000e00077c24 */ /* 0x000fe2000f8e02ff */
[----:B------:R-:W-:Y:S01]  /*2040*/  IADD3 R86, PT, PT, R62, 0xb0, RZ ;  /* 0x000000b03e567810 */ /* 0x000fe20007ffe0ff */
[----:B------:R-:W-:Y:S01]  /*2050*/  IMAD R5, R108, UR13, R5 ;  /* 0x0000000d6c057c24 */ /* 0x000fe2000f8e0205 */
[----:B------:R-:W-:Y:S01]  /*2060*/  IADD3 R95, PT, PT, R62, 0xe0, RZ ;  /* 0x000000e03e5f7810 */ /* 0x000fe20007ffe0ff */
[----:B------:R-:W-:Y:S01]  /*2070*/  IMAD R0, R0, UR16, RZ ;  /* 0x0000001000007c24 */ /* 0x000fe2000f8e02ff */
[----:B------:R-:W-:Y:S01]  /*2080*/  MOV R72, R108 ;  /* 0x0000006c00487202 */ /* 0x000fe20000000f00 */
[----:B------:R-:W-:Y:S01]  /*2090*/  IMAD R3, R27, UR11, R3 ;  /* 0x0000000b1b037c24 */ /* 0x000fe2000f8e0203 */
[----:B------:R-:W2:Y:S01]  /*20a0*/  LDCU.64 UR10, c[0x0][0x4d0] ;  /* 0x00009a00ff0a77ac */ /* 0x000ea20008000a00 */
[C---:B------:R-:W-:Y:S01]  /*20b0*/  IMAD R9, R6.reuse, UR15, R7 ;  /* 0x0000000f06097c24 */ /* 0x040fe2000f8e0207 */
[----:B------:R-:W-:Y:S01]  /*20c0*/  SHF.R.S32.HI R103, RZ, 0x1f, R96 ;  /* 0x0000001fff677819 */ /* 0x000fe20000011460 */
[C---:B------:R-:W-:Y:S01]  /*20d0*/  IMAD R0, R6.reuse, UR17, R0 ;  /* 0x0000001106007c24 */ /* 0x040fe2000f8e0200 */
[----:B------:R-:W-:Y:S01]  /*20e0*/  SHF.R.S32.HI R142, RZ, 0x1f, R125 ;  /* 0x0000001fff8e7819 */ /* 0x000fe2000001147d */
[----:B------:R-:W-:Y:S01]  /*20f0*/  IMAD.WIDE.U32 R4, R6, UR16, R4 ;  /* 0x0000001006047c25 */ /* 0x000fe2000f8e0004 */
[----:B------:R-:W-:Y:S01]  /*2100*/  SHF.R.S32.HI R141, RZ, 0x1f, R113 ;  /* 0x0000001fff8d7819 */ /* 0x000fe20000011471 */
[----:B------:R-:W-:Y:S01]  /*2110*/  USHF.L.U64.HI UR16, UR12, 0x5, UR13 ;  /* 0x000000050c107899 */ /* 0x000fe2000801020d */
[----:B------:R-:W-:Y:S01]  /*2120*/  SHF.R.S32.HI R140, RZ, 0x1f, R124 ;  /* 0x0000001fff8c7819 */ /* 0x000fe2000001147c */
[C---:B------:R-:W-:Y:S01]  /*2130*/  IMAD.WIDE.U32 R2, R108.reuse, R16, R2 ;  /* 0x000000106c027225 */ /* 0x040fe200078e0002 */
[----:B------:R-:W-:Y:S01]  /*2140*/  SHF.R.S32.HI R139, RZ, 0x1f, R123 ;  /* 0x0000001fff8b7819 */ /* 0x000fe2000001147b */
[----:B------:R-:W-:Y:S01]  /*2150*/  USHF.L.U32 UR17, UR12, 0x5, URZ ;  /* 0x000000050c117899 */ /* 0x000fe200080006ff */
[----:B------:R-:W-:Y:S01]  /*2160*/  SHF.R.S32.HI R138, RZ, 0x1f, R122 ;  /* 0x0000001fff8a7819 */ /* 0x000fe2000001147a */
[C---:B-----5:R-:W-:Y:S01]  /*2170*/  IMAD.IADD R7, R108.reuse, 0x1, R26 ;  /* 0x000000016c077824 */ /* 0x060fe200078e021a */
[----:B------:R-:W-:Y:S01]  /*2180*/  SHF.R.S32.HI R136, RZ, 0x1f, R121 ;  /* 0x0000001fff887819 */ /* 0x000fe20000011479 */
[----:B------:R-:W-:Y:S01]  /*2190*/  IMAD.IADD R5, R5, 0x1, R0 ;  /* 0x0000000105057824 */ /* 0x000fe200078e0200 */
[----:B------:R-:W-:Y:S01]  /*21a0*/  SHF.R.S32.HI R135, RZ, 0x1f, R120 ;  /* 0x0000001fff877819 */ /* 0x000fe20000011478 */
[----:B------:R-:W-:Y:S01]  /*21b0*/  IMAD R3, R108, R17, R3 ;  /* 0x000000116c037224 */ /* 0x000fe200078e0203 */
[----:B------:R-:W-:Y:S01]  /*21c0*/  SHF.R.S32.HI R134, RZ, 0x1f, R119 ;  /* 0x0000001fff867819 */ /* 0x000fe20000011477 */
[----:B------:R-:W-:Y:S01]  /*21d0*/  IMAD R0, R7, R25, RZ ;  /* 0x0000001907007224 */ /* 0x000fe200078e02ff */
[----:B-1----:R-:W-:Y:S01]  /*21e0*/  UISETP.NE.AND UP0, UPT, UR22, URZ, UPT ;  /* 0x000000ff1600728c */ /* 0x002fe2000bf05270 */
[----:B------:R-:W-:Y:S01]  /*21f0*/  IMAD.WIDE.U32 R2, R6, UR14, R2 ;  /* 0x0000000e06027c25 */ /* 0x000fe2000f8e0002 */
[----:B------:R-:W-:Y:S01]  /*2200*/  IADD3 R6, P0, PT, -R105, R62, RZ ;  /* 0x0000003e69067210 */ /* 0x000fe20007f1e1ff */
[----:B------:R-:W1:Y:S01]  /*2210*/  LDCU.64 UR14, c[0x0][0x3c0] ;  /* 0x00007800ff0e77ac */ /* 0x000e620008000a00 */
[----:B------:R-:W-:Y:S01]  /*2220*/  SHF.R.S32.HI R14, RZ, 0x1f, R0 ;  /* 0x0000001fff0e7819 */ /* 0x000fe20000011400 */
[----:B------:R-:W-:Y:S01]  /*2230*/  IMAD R118, R25, 0xc0, RZ ;  /* 0x000000c019767824 */ /* 0x000fe200078e02ff */
[C---:B------:R-:W-:Y:S01]  /*2240*/  IADD3 R7, P1, PT, R0.reuse, R109, RZ ;  /* 0x0000006d00077210 */ /* 0x040fe20007f3e0ff */
[----:B------:R-:W-:Y:S01]  /*2250*/  IMAD.X R8, RZ, RZ, ~R8, P0 ;  /* 0x000000ffff087224 */ /* 0x000fe200000e0e08 */
[----:B------:R-:W-:Y:S01]  /*2260*/  IADD3 R0, P0, PT, R0, R126, RZ ;  /* 0x0000007e00007210 */ /* 0x000fe20007f1e0ff */
[----:B------:R-:W-:Y:S01]  /*2270*/  IMAD.WIDE.U32 R4, R6, UR12, R4 ;  /* 0x0000000c06047c25 */ /* 0x000fe2000f8e0004 */
[----:B------:R-:W-:-:S02]  /*2280*/  IADD3 R3, PT, PT, R3, R9, RZ ;  /* 0x0000000903037210 */ /* 0x000fc40007ffe0ff */
[----:B------:R-:W-:Y:S01]  /*2290*/  SHF.R.S32.HI R133, RZ, 0x1f, R118 ;  /* 0x0000001fff857819 */ /* 0x000fe20000011476 */
[----:B------:R-:W-:Y:S01]  /*22a0*/  IMAD.X R10, R14, 0x1, R127, P1 ;  /* 0x000000010e0a7824 */ /* 0x000fe200008e067f */
[----:B------:R-:W-:Y:S01]  /*22b0*/  LEA R76, P2, R4, UR8, 0x1 ;  /* 0x00000008044c7c11 */ /* 0x000fe2000f8408ff */
[C---:B------:R-:W-:Y:S02]  /*22c0*/  IMAD R11, R8.reuse, UR12, RZ ;  /* 0x0000000c080b7c24 */ /* 0x040fe4000f8e02ff */
[----:B------:R-:W-:Y:S01]  /*22d0*/  IMAD R9, R8, R16, RZ ;  /* 0x0000001008097224 */ /* 0x000fe200078e02ff */
[C---:B------:R-:W-:Y:S01]  /*22e0*/  SHF.L.U64.HI R10, R7.reuse, 0x1, R10 ;  /* 0x00000001070a7819 */ /* 0x040fe2000001020a */
[----:B------:R-:W-:Y:S01]  /*22f0*/  IMAD.SHL.U32 R7, R7, 0x2, RZ ;  /* 0x0000000207077824 */ /* 0x000fe200078e00ff */
[----:B------:R-:W-:Y:S01]  /*2300*/  IADD3.X R8, PT, PT, R14, R128, RZ, P0, !PT ;  /* 0x000000800e087210 */ /* 0x000fe200007fe4ff */
[----:B------:R-:W-:Y:S02]  /*2310*/  IMAD.SHL.U32 R54, R0, 0x2, RZ ;  /* 0x0000000200367824 */ /* 0x000fe400078e00ff */
[----:B------:R-:W-:Y:S01]  /*2320*/  IMAD R11, R6, UR13, R11 ;  /* 0x0000000d060b7c24 */ /* 0x000fe2000f8e020b */
[----:B------:R-:W-:Y:S01]  /*2330*/  SHF.L.U64.HI R8, R0, 0x1, R8 ;  /* 0x0000000100087819 */ /* 0x000fe20000010208 */
[----:B------:R-:W-:Y:S01]  /*2340*/  IMAD R9, R6, R17, R9 ;  /* 0x0000001106097224 */ /* 0x000fe200078e0209 */
[----:B------:R-:W-:Y:S01]  /*2350*/  IADD3 R56, P1, PT, R54, UR18, RZ ;  /* 0x0000001236387c10 */ /* 0x000fe2000ff3e0ff */
[----:B------:R-:W-:Y:S01]  /*2360*/  IMAD.WIDE.U32 R2, R6, R16, R2 ;  /* 0x0000001006027225 */ /* 0x000fe200078e0002 */
[----:B------:R-:W-:Y:S01]  /*2370*/  IADD3 R30, P0, PT, R7, UR18, RZ ;  /* 0x00000012071e7c10 */ /* 0x000fe2000ff1e0ff */
[----:B------:R-:W-:Y:S01]  /*2380*/  USHF.L.U32 UR18, UR12, 0x8, URZ ;  /* 0x000000080c127899 */ /* 0x000fe200080006ff */
[----:B------:R-:W-:Y:S01]  /*2390*/  IADD3.X R55, PT, PT, R8, UR19, RZ, P1, !PT ;  /* 0x0000001308377c10 */ /* 0x000fe20008ffe4ff */
[----:B------:R-:W-:Y:S01]  /*23a0*/  IMAD.IADD R27, R3, 0x1, R9 ;  /* 0x00000001031b7824 */ /* 0x000fe200078e0209 */
[----:B------:R-:W-:Y:S01]  /*23b0*/  IADD3.X R31, PT, PT, R10, UR19, RZ, P0, !PT ;  /* 0x000000130a1f7c10 */ /* 0x000fe200087fe4ff */
[----:B------:R-:W3:Y:S01]  /*23c0*/  LDCU UR19, c[0x0][0x440] ;  /* 0x00008800ff1377ac */ /* 0x000ee20008000800 */
[----:B------:R-:W-:Y:S01]  /*23d0*/  IADD3 R0, PT, PT, R5, R11, RZ ;  /* 0x0000000b05007210 */ /* 0x000fe20007ffe0ff */
[----:B------:R-:W-:Y:S01]  /*23e0*/  IMAD R117, R25, 0xd0, RZ ;  /* 0x000000d019757824 */ /* 0x000fe200078e02ff */
[----:B--2---:R-:W-:Y:S01]  /*23f0*/  IADD3 R40, P0, PT, R7, UR10, RZ ;  /* 0x0000000a07287c10 */ /* 0x004fe2000ff1e0ff */
[C---:B------:R-:W-:Y:S01]  /*2400*/  IMAD R116, R25.reuse, 0xe0, RZ ;  /* 0x000000e019747824 */ /* 0x040fe200078e02ff */
[----:B------:R-:W-:Y:S01]  /*2410*/  LEA.HI.X R75, R4, UR9, R0, 0x1, P2 ;  /* 0x00000009044b7c11 */ /* 0x000fe200090f0c00 */
[C---:B------:R-:W-:Y:S01]  /*2420*/  IMAD R115, R25.reuse, 0xf0, RZ ;  /* 0x000000f019737824 */ /* 0x040fe200078e02ff */
[----:B------:R-:W-:Y:S01]  /*2430*/  IADD3.X R41, PT, PT, R10, UR11, RZ, P0, !PT ;  /* 0x0000000b0a297c10 */ /* 0x000fe200087fe4ff */
[C---:B------:R-:W-:Y:S01]  /*2440*/  IMAD.SHL.U32 R114, R25.reuse, 0x20, RZ ;  /* 0x0000002019727824 */ /* 0x040fe200078e00ff */
[C---:B------:R-:W-:Y:S01]  /*2450*/  SHF.L.U32 R0, R16.reuse, 0x8, RZ ;  /* 0x0000000810007819 */ /* 0x040fe200000006ff */
[----:B------:R-:W-:Y:S01]  /*2460*/  IMAD.SHL.U32 R112, R25, 0x80, RZ ;  /* 0x0000008019707824 */ /* 0x000fe200078e00ff */
[----:B------:R-:W-:Y:S01]  /*2470*/  IADD3 R3, P0, PT, RZ, -UR23, RZ ;  /* 0x80000017ff037c10 */ /* 0x000fe2000ff1e0ff */
[----:B------:R-:W-:Y:S01]  /*2480*/  IMAD.SHL.U32 R69, R16, 0x10, RZ ;  /* 0x0000001010457824 */ /* 0x000fe200078e00ff */
[----:B------:R-:W-:Y:S01]  /*2490*/  LEA R28, P2, R2, UR6, 0x1 ;  /* 0x00000006021c7c11 */ /* 0x000fe2000f8408ff */
[----:B------:R-:W-:Y:S01]  /*24a0*/  IMAD.MOV.U32 R67, RZ, RZ, R19 ;  /* 0x000000ffff437224 */ /* 0x000fe200078e0013 */
[----:B------:R-:W-:Y:S01]  /*24b0*/  IADD3 R54, P1, PT, R54, UR10, RZ ;  /* 0x0000000a36367c10 */ /* 0x000fe2000ff3e0ff */
[----:B------:R-:W-:Y:S01]  /*24c0*/  IMAD.X R0, RZ, RZ, ~R0, P0 ;  /* 0x000000ffff007224 */ /* 0x000fe200000e0e00 */
[----:B------:R-:W-:Y:S01]  /*24d0*/  LEA.HI.X R27, R2, UR7, R27, 0x1, P2 ;  /* 0x00000007021b7c11 */ /* 0x000fe200090f0c1b */
[----:B------:R-:W-:Y:S01]  /*24e0*/  IMAD.MOV.U32 R66, RZ, RZ, R15 ;  /* 0x000000ffff427224 */ /* 0x000fe200078e000f */
[----:B------:R-:W-:Y:S01]  /*24f0*/  IADD3.X R53, PT, PT, R8, UR11, RZ, P1, !PT ;  /* 0x0000000b08357c10 */ /* 0x000fe20008ffe4ff */
[----:B------:R-:W-:Y:S01]  /*2500*/  IMAD.MOV.U32 R59, RZ, RZ, R18 ;  /* 0x000000ffff3b7224 */ /* 0x000fe200078e0012 */
[----:B------:R-:W-:Y:S01]  /*2510*/  ISETP.GE.AND P2, PT, R12, UR21, PT ;  /* 0x000000150c007c0c */ /* 0x000fe2000bf46270 */
[----:B------:R-:W-:Y:S01]  /*2520*/  VIADD R82, R62, 0x20 ;  /* 0x000000203e527836 */ /* 0x000fe20000000000 */
[----:B---3--:R-:W-:Y:S01]  /*2530*/  ISETP.GE.AND P1, PT, R12, UR19, PT ;  /* 0x000000130c007c0c */ /* 0x008fe2000bf26270 */
[C---:B------:R-:W-:Y:S01]  /*2540*/  VIADD R81, R62.reuse, 0x30 ;  /* 0x000000303e517836 */ /* 0x040fe20000000000 */
[----:B------:R-:W-:Y:S01]  /*2550*/  IADD3.X R2, PT, PT, RZ, ~UR18, RZ, P0, !PT ;  /* 0x80000012ff027c10 */ /* 0x000fe200087fe4ff */
[C---:B------:R-:W-:Y:S01]  /*2560*/  VIADD R92, R62.reuse, 0x50 ;  /* 0x000000503e5c7836 */ /* 0x040fe20000000000 */
[----:B------:R-:W-:Y:S01]  /*2570*/  P2R R68, PR, RZ, 0x4 ;  /* 0x00000004ff447803 */ /* 0x000fe20000000000 */
[C---:B------:R-:W-:Y:S01]  /*2580*/  VIADD R91, R62.reuse, 0x60 ;  /* 0x000000603e5b7836 */ /* 0x040fe20000000000 */
[----:B------:R-:W-:Y:S01]  /*2590*/  P2R R102, PR, RZ, 0x2 ;  /* 0x00000002ff667803 */ /* 0x000fe20000000000 */
        /* <DEDUP_REMOVED lines=8> */
[----:B------:R-:W-:Y:S01]  /*2620*/  VIADD R74, R62, 0xf0 ;  /* 0x000000f03e4a7836 */ /* 0x000fe20000000000 */
[----:B------:R-:W-:Y:S01]  /*2630*/  SHF.R.S32.HI R130, RZ, 0x1f, R115 ;  /* 0x0000001fff827819 */ /* 0x000fe20000011473 */
[C---:B------:R-:W-:Y:S01]  /*2640*/  IMAD R51, R29.reuse, -0x100, R105 ;  /* 0xffffff001d337824 */ /* 0x040fe200078e0269 */
[----:B------:R-:W-:Y:S01]  /*2650*/  MOV R16, UR20 ;  /* 0x0000001400107c02 */ /* 0x000fe20008000f00 */
[----:B------:R-:W-:Y:S01]  /*2660*/  IMAD R52, R29, -0x100, R183 ;  /* 0xffffff001d347824 */ /* 0x000fe200078e02b7 */
[C-C-:B------:R-:W-:Y:S01]  /*2670*/  SHF.R.S64 R101, R3.reuse, 0x1f, R2.reuse ;  /* 0x0000001f03657819 */ /* 0x140fe20000001002 */
[----:B------:R-:W-:Y:S01]  /*2680*/  IMAD.MOV.U32 R78, RZ, RZ, R29 ;  /* 0x000000ffff4e7224 */ /* 0x000fe200078e001d */
[----:B------:R-:W-:Y:S01]  /*2690*/  SHF.R.S32.HI R100, RZ, 0x1f, R2 ;  /* 0x0000001fff647819 */ /* 0x000fe20000011402 */
[----:B------:R-:W2:Y:S01]  /*26a0*/  LDCU.64 UR6, c[0x0][0x3b8] ;  /* 0x00007700ff0677ac */ /* 0x000ea20008000a00 */
[----:B------:R-:W-:-:S02]  /*26b0*/  SHF.R.S64 R99, R3, 0x1f, R0 ;  /* 0x0000001f03637819 */ /* 0x000fc40000001000 */
[----:B------:R-:W-:Y:S01]  /*26c0*/  SHF.R.S32.HI R98, RZ, 0x1f, R0 ;  /* 0x0000001fff627819 */ /* 0x000fe20000011400 */
[----:B------:R-:W3:Y:S01]  /*26d0*/  LDCU.64 UR12, c[0x0][0x4e0] ;  /* 0x00009c00ff0c77ac */ /* 0x000ee20008000a00 */
[----:B-1----:R-:W4:Y:S05]  /*26e0*/  LDCU.128 UR8, c[0x0][0x3a0] ;  /* 0x00007400ff0877ac */ /* 0x002f2a0008000c00 */
.L_x_1070:
[----:B------:R-:W-:Y:S01]  /*26f0*/  VIADD R52, R52, 0x100 ;  /* 0x0000010034347836 */ /* 0x000fe20000000000 */
[----:B------:R-:W-:Y:S01]  /*2700*/  ISETP.NE.AND P0, PT, R68, RZ, PT ;  /* 0x000000ff4400720c */ /* 0x000fe20003f05270 */
[----:B------:R-:W-:Y:S01]  /*2710*/  VIADD R51, R51, 0x100 ;  /* 0x0000010033337836 */ /* 0x000fe20000000000 */
[----:B------:R-:W-:Y:S01]  /*2720*/  ISETP.NE.AND P6, PT, R102, RZ, PT ;  /* 0x000000ff6600720c */ /* 0x000fe20003fc5270 */
[----:B------:R-:W-:Y:S01]  /*2730*/  BSSY.RECONVERGENT B1, `(.L_x_1001) ;  /* 0x0000b8e000017945 */ /* 0x000fe20003800200 */
[-C--:B------:R-:W-:Y:S01]  /*2740*/  ISETP.GE.OR P2, PT, R62, R52.reuse, P0 ;  /* 0x000000343e00720c */ /* 0x080fe20000746670 */
[----:B------:R-:W-:Y:S01]  /*2750*/  IMAD.MOV.U32 R77, RZ, RZ, R72 ;  /* 0x000000ffff4d7224 */ /* 0x000fe200078e0048 */
[-C--:B------:R-:W-:Y:S01]  /*2760*/  ISETP.GE.OR P0, PT, R82, R52.reuse, P6 ;  /* 0x000000345200720c */ /* 0x080fe20003706670 */
[----:B------:R-:W-:Y:S01]  /*2770*/  VIADD R78, R78, 0xffffffff ;  /* 0xffffffff4e4e7836 */ /* 0x000fe20000000000 */
[-C--:B------:R-:W-:Y:S01]  /*2780*/  ISETP.LT.OR P2, PT, R62, R51.reuse, P2 ;  /* 0x000000333e00720c */ /* 0x080fe20001741670 */
[----:B------:R-:W-:Y:S01]  /*2790*/  VIADD R72, R72, 0xffffff00 ;  /* 0xffffff0048487836 */ /* 0x000fe20000000000 */
[-C--:B------:R-:W-:Y:S02]  /*27a0*/  ISETP.LT.OR P3, PT, R82, R51.reuse, P0 ;  /* 0x000000335200720c */ /* 0x080fe40000761670 */
[CC--:B------:R-:W-:Y:S02]  /*27b0*/  ISETP.GE.OR P0, PT, R81.reuse, R52.reuse, P6 ;  /* 0x000000345100720c */ /* 0x0c0fe40003706670 */
[----:B------:R-:W-:Y:S02]  /*27c0*/  P2R R68, PR, RZ, 0x40 ;  /* 0x00000040ff447803 */ /* 0x000fe40000000000 */
[-C--:B------:R-:W-:Y:S02]  /*27d0*/  ISETP.LT.OR P4, PT, R81, R51.reuse, P0 ;  /* 0x000000335100720c */ /* 0x080fe40000781670 */
[C---:B------:R-:W-:Y:S02]  /*27e0*/  ISETP.GE.OR P0, PT, R92.reuse, R52, P6 ;  /* 0x000000345c00720c */ /* 0x040fe40003706670 */
[----:B------:R-:W-:Y:S02]  /*27f0*/  P2R R47, PR, RZ, 0x8 ;  /* 0x00000008ff2f7803 */ /* 0x000fe40000000000 */
[----:B------:R-:W-:Y:S01]  /*2800*/  ISETP.LT.OR P5, PT, R92, R51, P0 ;  /* 0x000000335c00720c */ /* 0x000fe200007a1670 */
[----:B------:R-:W1:Y:S01]  /*2810*/  @!P3 LDC.64 R4, c[0x0][0x3c0] ;  /* 0x0000f000ff04bb82 */ /* 0x000e620000000a00 */
[C---:B------:R-:W-:Y:S02]  /*2820*/  LEA R2, P0, R97.reuse, R67, 0x1 ;  /* 0x0000004361027211 */ /* 0x040fe400078008ff */
[----:B------:R-:W-:Y:S02]  /*2830*/  P2R R24, PR, RZ, 0x4 ;  /* 0x00000004ff187803 */ /* 0x000fe40000000000 */
[----:B------:R-:W-:Y:S02]  /*2840*/  LEA.HI.X R3, R97, R66, R104, 0x1, P0 ;  /* 0x0000004261037211 */ /* 0x000fe400000f0c68 */
[----:B------:R-:W-:Y:S01]  /*2850*/  P2R R57, PR, RZ, 0x10 ;  /* 0x00000010ff397803 */ /* 0x000fe20000000000 */
[----:B------:R-:W5:Y:S01]  /*2860*/  @!P4 LDC.64 R14, c[0x0][0x4b0] ;  /* 0x00012c00ff0ecb82 */ /* 0x000f620000000a00 */
[----:B------:R-:W-:Y:S07]  /*2870*/  P2R R58, PR, RZ, 0x20 ;  /* 0x00000020ff3a7803 */ /* 0x000fee0000000000 */
[----:B---34-:R-:W2:Y:S08]  /*2880*/  @!P4 LDC.64 R10, c[0x0][0x3c0] ;  /* 0x0000f000ff0acb82 */ /* 0x018eb00000000a00 */
[----:B------:R-:W3:Y:S08]  /*2890*/  @!P5 LDC.64 R8, c[0x0][0x4b0] ;  /* 0x00012c00ff08db82 */ /* 0x000ef00000000a00 */
[----:B------:R-:W4:Y:S01]  /*28a0*/  @!P5 LDC.64 R6, c[0x0][0x3c0] ;  /* 0x0000f000ff06db82 */ /* 0x000f220000000a00 */
[C---:B-1----:R-:W-:Y:S04]  /*28b0*/  @!P3 LEA R18, P0, R4.reuse, R2, 0x5 ;  /* 0x000000020412b211 */ /* 0x042fe800078028ff */
[----:B------:R-:W-:Y:S02]  /*28c0*/  @!P3 LEA.HI.X R19, R4, R3, R5, 0x5, P0 ;  /* 0x000000030413b211 */ /* 0x000fe400000f2c05 */
[----:B------:R-:W-:Y:S04]  /*28d0*/  IADD3 R4, P0, PT, R76, UR17, RZ ;  /* 0x000000114c047c10 */ /* 0x000fe8000ff1e0ff */
[----:B------:R-:W-:Y:S02]  /*28e0*/  IADD3.X R5, PT, PT, R75, UR16, RZ, P0, !PT ;  /* 0x000000104b057c10 */ /* 0x000fe400087fe4ff */
[C---:B-----5:R-:W-:Y:S04]  /*28f0*/  @!P4 LEA R32, P0, R14.reuse, R4, 0x6 ;  /* 0x000000040e20c211 */ /* 0x060fe800078030ff */
[----:B------:R-:W-:Y:S02]  /*2900*/  @!P4 LEA.HI.X R33, R14, R5, R15, 0x6, P0 ;  /* 0x000000050e21c211 */ /* 0x000fe400000f340f */
[C---:B--2---:R-:W-:Y:S04]  /*2910*/  @!P4 LEA R14, P0, R10.reuse, R2, 0x6 ;  /* 0x000000020a0ec211 */ /* 0x044fe800078030ff */
[----:B------:R-:W-:Y:S02]  /*2920*/  @!P4 LEA.HI.X R15, R10, R3, R11, 0x6, P0 ;  /* 0x000000030a0fc211 */ /* 0x000fe400000f340b */
[C---:B---3--:R-:W-:Y:S04]  /*2930*/  @!P5 LEA R36, P0, R8.reuse, R4, 0x7 ;  /* 0x000000040824d211 */ /* 0x048fe800078038ff */
[----:B------:R-:W-:Y:S01]  /*2940*/  @!P5 LEA.HI.X R37, R8, R5, R9, 0x7, P0 ;  /* 0x000000050825d211 */ /* 0x000fe200000f3c09 */
[----:B------:R-:W-:Y:S01]  /*2950*/  @!P2 IMAD.MOV.U32 R8, RZ, RZ, R76 ;  /* 0x000000ffff08a224 */ /* 0x000fe200078e004c */
[C---:B----4-:R-:W-:Y:S01]  /*2960*/  @!P5 LEA R38, P0, R6.reuse, R2, 0x7 ;  /* 0x000000020626d211 */ /* 0x050fe200078038ff */
[----:B------:R-:W-:Y:S03]  /*2970*/  @!P2 IMAD.MOV.U32 R9, RZ, RZ, R75 ;  /* 0x000000ffff09a224 */ /* 0x000fe600078e004b */
[----:B------:R-:W-:Y:S02]  /*2980*/  @!P5 LEA.HI.X R39, R6, R3, R7, 0x7, P0 ;  /* 0x000000030627d211 */ /* 0x000fe400000f3c07 */
[----:B------:R1:W2:Y:S01]  /*2990*/  @!P2 LDG.E.128 R20, desc[UR4][R8.64] ;  /* 0x000000040814a981 */ /* 0x0002a2000c1e1d00 */
[C---:B------:R-:W-:Y:S04]  /*29a0*/  ISETP.GE.OR P0, PT, R88.reuse, R52, P6 ;  /* 0x000000345800720c */ /* 0x040fe80003706670 */
[----:B------:R-:W-:Y:S04]  /*29b0*/  ISETP.LT.OR P1, PT, R88, R51, P0 ;  /* 0x000000335800720c */ /* 0x000fe80000721670 */
[----:B------:R-:W-:Y:S09]  /*29c0*/  P2R R61, PR, RZ, 0x2 ;  /* 0x00000002ff3d7803 */ /* 0x000ff20000000000 */
[----:B------:R-:W3:Y:S01]  /*29d0*/  @!P1 LDC.64 R6, c[0x0][0x4b0] ;  /* 0x00012c00ff069b82 */ /* 0x000ee20000000a00 */
[----:B-1----:R-:W-:Y:S02]  /*29e0*/  @!P2 IMAD.MOV.U32 R8, RZ, RZ, R67 ;  /* 0x000000ffff08a224 */ /* 0x002fe400078e0043 */
[----:B------:R-:W-:Y:S01]  /*29f0*/  @!P2 IMAD.MOV.U32 R9, RZ, RZ, R66 ;  /* 0x000000ffff09a224 */ /* 0x000fe200078e0042 */
[C---:B---3--:R-:W-:Y:S04]  /*2a00*/  @!P1 LEA R42, P0, R6.reuse, R4, 0x8 ;  /* 0x00000004062a9211 */ /* 0x048fe800078040ff */
[----:B------:R-:W-:Y:S02]  /*2a10*/  @!P1 LEA.HI.X R43, R6, R5, R7, 0x8, P0 ;  /* 0x00000005062b9211 */ /* 0x000fe400000f4407 */
[----:B------:R-:W1:Y:S02]  /*2a20*/  @!P1 LDC.64 R6, c[0x0][0x3c0] ;  /* 0x0000f000ff069b82 */ /* 0x000e640000000a00 */
[C---:B-1----:R-:W-:Y:S04]  /*2a30*/  @!P1 LEA R44, P0, R6.reuse, R2, 0x8 ;  /* 0x00000002062c9211 */ /* 0x042fe800078040ff */
[----:B------:R-:W-:Y:S02]  /*2a40*/  @!P1 LEA.HI.X R45, R6, R3, R7, 0x8, P0 ;  /* 0x00000003062d9211 */ /* 0x000fe400000f4407 */
[----:B------:R-:W-:Y:S04]  /*2a50*/  @!P3 IADD3 R6, P0, PT, R4, UR17, RZ ;  /* 0x000000110406bc10 */ /* 0x000fe8000ff1e0ff */
[----:B------:R-:W-:Y:S02]  /*2a60*/  @!P3 IADD3.X R7, PT, PT, R5, UR16, RZ, P0, !PT ;  /* 0x000000100507bc10 */ /* 0x000fe400087fe4ff */
[CC--:B------:R-:W-:Y:S04]  /*2a70*/  ISETP.GE.OR P0, PT, R94.reuse, R52.reuse, P6 ;  /* 0x000000345e00720c */ /* 0x0c0fe80003706670 */
[-C--:B------:R-:W-:Y:S04]  /*2a80*/  ISETP.LT.OR P6, PT, R94, R51.reuse, P0 ;  /* 0x000000335e00720c */ /* 0x080fe800007c1670 */
[----:B------:R-:W-:Y:S01]  /*2a90*/  P2R R46, PR, RZ, 0x40 ;  /* 0x00000040ff2e7803 */ /* 0x000fe20000000000 */
[----:B--2---:R1:W-:Y:S01]  /*2aa0*/  @!P2 STG.E.128 desc[UR4][R8.64], R20 ;  /* 0x000000140800a986 */ /* 0x0043e2000c101d04 */
[----:B------:R-:W-:Y:S04]  /*2ab0*/  ISETP.NE.AND P2, PT, R68, RZ, PT ;  /* 0x000000ff4400720c */ /* 0x000fe80003f45270 */
[-C--:B------:R-:W-:Y:S03]  /*2ac0*/  ISETP.GE.OR P0, PT, R93, R52.reuse, P2 ;  /* 0x000000345d00720c */ /* 0x080fe60001706670 */
[----:B-1----:R-:W2:Y:S07]  /*2ad0*/  @!P6 LDG.E.128 R8, desc[UR4][R4.64] ;  /* 0x000000040408e981 */ /* 0x002eae000c1e1d00 */
[----:B--2---:R1:W-:Y:S01]  /*2ae0*/  @!P6 STG.E.128 desc[UR4][R2.64], R8 ;  /* 0x000000080200e986 */ /* 0x0043e2000c101d04 */
[CC--:B------:R-:W-:Y:S04]  /*2af0*/  ISETP.GE.OR P6, PT, R89.reuse, R52.reuse, P2 ;  /* 0x000000345900720c */ /* 0x0c0fe800017c6670 */
[-C--:B------:R-:W-:Y:S02]  /*2b00*/  ISETP.LT.OR P6, PT, R89, R51.reuse, P6 ;  /* 0x000000335900720c */ /* 0x080fe400037c1670 */
[----:B-1----:R-:W2:Y:S07]  /*2b10*/  @!P3 LDG.E.128 R8, desc[UR4][R6.64] ;  /* 0x000000040608b981 */ /* 0x002eae000c1e1d00 */
[----:B--2---:R1:W-:Y:S01]  /*2b20*/  @!P3 STG.E.128 desc[UR4][R18.64], R8 ;  /* 0x000000081200b986 */ /* 0x0043e2000c101d04 */
[-C--:B------:R-:W-:Y:S02]  /*2b30*/  ISETP.LT.OR P3, PT, R93, R51.reuse, P0 ;  /* 0x000000335d00720c */ /* 0x080fe40000761670 */
[-C--:B------:R-:W-:Y:S04]  /*2b40*/  ISETP.GE.OR P0, PT, R87, R52.reuse, P2 ;  /* 0x000000345700720c */ /* 0x080fe80001706670 */
[----:B------:R-:W2:Y:S07]  /*2b50*/  @!P4 LDG.E.128 R32, desc[UR4][R32.64] ;  /* 0x000000042020c981 */ /* 0x000eae000c1e1d00 */
[----:B-1----:R-:W1:Y:S02]  /*2b60*/  @!P3 LDC.64 R8, c[0x0][0x4b0] ;  /* 0x00012c00ff08bb82 */ /* 0x002e640000000a00 */
[----:B-1----:R-:W-:Y:S04]  /*2b70*/  @!P3 IMAD.WIDE.U32 R6, R8, 0x60, R4 ;  /* 0x000000600806b825 */ /* 0x002fe800078e0004 */
[----:B------:R-:W-:Y:S04]  /*2b80*/  @!P3 IMAD R0, R9, 0x60, RZ ;  /* 0x000000600900b824 */ /* 0x000fe800078e02ff */
[----:B------:R-:W-:Y:S01]  /*2b90*/  @!P3 IMAD.IADD R7, R7, 0x1, R0 ;  /* 0x000000010707b824 */ /* 0x000fe200078e0200 */
[----:B--2---:R1:W-:Y:S01]  /*2ba0*/  @!P4 STG.E.128 desc[UR4][R14.64], R32 ;  /* 0x000000200e00c986 */ /* 0x0043e2000c101d04 */
[CC--:B------:R-:W-:Y:S06]  /*2bb0*/  ISETP.GE.OR P4, PT, R91.reuse, R52.reuse, P2 ;  /* 0x000000345b00720c */ /* 0x0c0fec0001786670 */
[----:B------:R2:W3:Y:S01]  /*2bc0*/  @!P3 LDG.E.128 R8, desc[UR4][R6.64] ;  /* 0x000000040608b981 */ /* 0x0004e2000c1e1d00 */
[-C--:B------:R-:W-:Y:S01]  /*2bd0*/  ISETP.LT.OR P4, PT, R91, R51.reuse, P4 ;  /* 0x000000335b00720c */ /* 0x080fe20002781670 */
[----:B--2---:R-:W2:Y:S01]  /*2be0*/  @!P3 LDC.64 R6, c[0x0][0x3c0] ;  /* 0x0000f000ff06bb82 */ /* 0x004ea20000000a00 */
[----:B-1----:R-:W-:Y:S01]  /*2bf0*/  P2R R14, PR, RZ, 0x8 ;  /* 0x00000008ff0e7803 */ /* 0x002fe20000000000 */
[----:B--2---:R-:W-:Y:S02]  /*2c00*/  @!P3 IMAD R0, R7, 0x60, RZ ;  /* 0x000000600700b824 */ /* 0x004fe400078e02ff */
[----:B------:R-:W-:Y:S04]  /*2c10*/  @!P3 IMAD.WIDE.U32 R6, R6, 0x60, R2 ;  /* 0x000000600606b825 */ /* 0x000fe800078e0002 */
[----:B------:R-:W-:Y:S05]  /*2c20*/  @!P3 IMAD.IADD R7, R7, 0x1, R0 ;  /* 0x000000010707b824 */ /* 0x000fea00078e0200 */
[----:B---3--:R1:W-:Y:S01]  /*2c30*/  @!P3 STG.E.128 desc[UR4][R6.64], R8 ;  /* 0x000000080600b986 */ /* 0x0083e2000c101d04 */
[-C--:B------:R-:W-:Y:S02]  /*2c40*/  ISETP.LT.OR P3, PT, R87, R51.reuse, P0 ;  /* 0x000000335700720c */ /* 0x080fe40000761670 */
[-C--:B------:R-:W-:Y:S02]  /*2c50*/  ISETP.GE.OR P0, PT, R86, R52.reuse, P2 ;  /* 0x000000345600720c */ /* 0x080fe40001706670 */
[----:B------:R-:W-:Y:S01]  /*2c60*/  P2R R64, PR, RZ, 0x8 ;  /* 0x00000008ff407803 */ /* 0x000fe20000000000 */
[----:B-1----:R-:W1:Y:S01]  /*2c70*/  @!P4 LDC.64 R6, c[0x0][0x4b0] ;  /* 0x00012c00ff06cb82 */ /* 0x002e620000000a00 */
[----:B------:R-:W2:Y:S01]  /*2c80*/  @!P5 LDG.E.128 R8, desc[UR4][R36.64] ;  /* 0x000000042408d981 */ /* 0x000ea2000c1e1d00 */
[----:B-1----:R-:W-:Y:S02]  /*2c90*/  @!P4 IMAD R0, R7, 0xa0, RZ ;  /* 0x000000a00700c824 */ /* 0x002fe400078e02ff */
[----:B------:R-:W-:Y:S04]  /*2ca0*/  @!P4 IMAD.WIDE.U32 R6, R6, 0xa0, R4 ;  /* 0x000000a00606c825 */ /* 0x000fe800078e0004 */
[----:B------:R-:W-:Y:S01]  /*2cb0*/  @!P4 IMAD.IADD R7, R7, 0x1, R0 ;  /* 0x000000010707c824 */ /* 0x000fe200078e0200 */
[----:B--2---:R1:W-:Y:S01]  /*2cc0*/  @!P5 STG.E.128 desc[UR4][R38.64], R8 ;  /* 0x000000082600d986 */ /* 0x0043e2000c101d04 */
[CC--:B------:R-:W-:Y:S06]  /*2cd0*/  ISETP.GE.OR P5, PT, R90.reuse, R52.reuse, P2 ;  /* 0x000000345a00720c */ /* 0x0c0fec00017a6670 */
[----:B------:R2:W3:Y:S01]  /*2ce0*/  @!P4 LDG.E.128 R20, desc[UR4][R6.64] ;  /* 0x000000040614c981 */ /* 0x0004e2000c1e1d00 */
[-C--:B------:R-:W-:Y:S11]  /*2cf0*/  ISETP.LT.OR P5, PT, R90, R51.reuse, P5 ;  /* 0x000000335a00720c */ /* 0x080ff60002fa1670 */
[----:B------:R-:W-:Y:S02]  /*2d00*/  @!UPT UIADD3 URZ, UPT, UPT, URZ, URZ, URZ ;  /* 0x000000fffffff290 */ /* 0x000fe4000fffe0ff */
[----:B--2---:R-:W2:Y:S08]  /*2d10*/  @!P5 LDC.64 R6, c[0x0][0x4b0] ;  /* 0x00012c00ff06db82 */ /* 0x004eb00000000a00 */
[----:B-1----:R-:W1:Y:S01]  /*2d20*/  @!P4 LDC.64 R8, c[0x0][0x3c0] ;  /* 0x0000f000ff08cb82 */ /* 0x002e620000000a00 */
[----:B--2---:R-:W-:Y:S02]  /*2d30*/  @!P5 IMAD R0, R7, 0xc0, RZ ;  /* 0x000000c00700d824 */ /* 0x004fe400078e02ff */
[----:B-1----:R-:W-:Y:S02]  /*2d40*/  @!P4 IMAD R10, R9, 0xa0, RZ ;  /* 0x000000a0090ac824 */ /* 0x002fe400078e02ff */
[----:B------:R-:W-:Y:S04]  /*2d50*/  @!P4 IMAD.WIDE.U32 R8, R8, 0xa0, R2 ;  /* 0x000000a00808c825 */ /* 0x000fe800078e0002 */
[----:B------:R-:W-:Y:S02]  /*2d60*/  @!P4 IMAD.IADD R9, R9, 0x1, R10 ;  /* 0x000000010909c824 */ /* 0x000fe400078e020a */
[----:B------:R-:W-:Y:S04]  /*2d70*/  @!P5 IMAD.WIDE.U32 R6, R6, 0xc0, R4 ;  /* 0x000000c00606d825 */ /* 0x000fe800078e0004 */
[----:B------:R-:W-:Y:S01]  /*2d80*/  @!P5 IMAD.IADD R7, R7, 0x1, R0 ;  /* 0x000000010707d824 */ /* 0x000fe200078e0200 */
[----:B---3--:R1:W-:Y:S02]  /*2d90*/  @!P4 STG.E.128 desc[UR4][R8.64], R20 ;  /* 0x000000140800c986 */ /* 0x0083e4000c101d04 */
[----:B-1----:R-:W1:Y:S05]  /*2da0*/  @!P5 LDC.64 R8, c[0x0][0x3c0] ;  /* 0x0000f000ff08db82 */ /* 0x002e6a0000000a00 */
[----:B------:R2:W3:Y:S01]  /*2db0*/  @!P5 LDG.E.128 R20, desc[UR4][R6.64] ;  /* 0x000000040614d981 */ /* 0x0004e2000c1e1d00 */
[----:B-1----:R-:W-:Y:S02]  /*2dc0*/  @!P5 IMAD R10, R9, 0xc0, RZ ;  /* 0x000000c0090ad824 */ /* 0x002fe400078e02ff */
[----:B------:R-:W-:Y:S01]  /*2dd0*/  @!P5 IMAD.WIDE.U32 R8, R8, 0xc0, R2 ;  /* 0x000000c00808d825 */ /* 0x000fe200078e0002 */
[----:B--2---:R-:W1:Y:S03]  /*2de0*/  @!P6 LDC.64 R6, c[0x0][0x4b0] ;  /* 0x00012c00ff06eb82 */ /* 0x004e660000000a00 */
[----:B------:R-:W-:Y:S02]  /*2df0*/  @!P5 IMAD.IADD R9, R9, 0x1, R10 ;  /* 0x000000010909d824 */ /* 0x000fe400078e020a */
[----:B-1----:R-:W-:Y:S02]  /*2e00*/  @!P6 IMAD R0, R7, 0xe0, RZ ;  /* 0x000000e00700e824 */ /* 0x002fe400078e02ff */
[----:B------:R-:W-:Y:S04]  /*2e10*/  @!P6 IMAD.WIDE.U32 R6, R6, 0xe0, R4 ;  /* 0x000000e00606e825 */ /* 0x000fe800078e0004 */
[----:B------:R-:W-:Y:S01]  /*2e20*/  @!P6 IMAD.IADD R7, R7, 0x1, R0 ;  /* 0x000000010707e824 */ /* 0x000fe200078e0200 */
[----:B---3--:R1:W-:Y:S07]  /*2e30*/  @!P5 STG.E.128 desc[UR4][R8.64], R20 ;  /* 0x000000140800d986 */ /* 0x0083ee000c101d04 */
[----:B-1----:R1:W2:Y:S02]  /*2e40*/  @!P6 LDG.E.128 R8, desc[UR4][R6.64] ;  /* 0x000000040608e981 */ /* 0x0022a4000c1e1d00 */
[----:B-1----:R-:W1:Y:S02]  /*2e50*/  @!P6 LDC.64 R6, c[0x0][0x3c0] ;  /* 0x0000f000ff06eb82 */ /* 0x002e640000000a00 */
[----:B-1----:R-:W-:Y:S02]  /*2e60*/  @!P6 IMAD R0, R7, 0xe0, RZ ;  /* 0x000000e00700e824 */ /* 0x002fe400078e02ff */
[----:B------:R-:W-:Y:S04]  /*2e70*/  @!P6 IMAD.WIDE.U32 R6, R6, 0xe0, R2 ;  /* 0x000000e00606e825 */ /* 0x000fe800078e0002 */
[----:B------:R-:W-:Y:S05]  /*2e80*/  @!P6 IMAD.IADD R7, R7, 0x1, R0 ;  /* 0x000000010707e824 */ /* 0x000fea00078e0200 */
[----:B--2---:R1:W-:Y:S02]  /*2e90*/  @!P6 STG.E.128 desc[UR4][R6.64], R8 ;  /* 0x000000080600e986 */ /* 0x0043e4000c101d04 */
[----:B-1----:R-:W1:Y:S05]  /*2ea0*/  @!P3 LDC.64 R6, c[0x0][0x4b0] ;  /* 0x00012c00ff06bb82 */ /* 0x002e6a0000000a00 */
[----:B------:R-:W2:Y:S01]  /*2eb0*/  @!P1 LDG.E.128 R8, desc[UR4][R42.64] ;  /* 0x000000042a089981 */ /* 0x000ea2000c1e1d00 */
[----:B-1----:R-:W-:Y:S02]  /*2ec0*/  @!P3 IMAD R0, R7, 0x120, RZ ;  /* 0x000001200700b824 */ /* 0x002fe400078e02ff */
[----:B------:R-:W-:Y:S04]  /*2ed0*/  @!P3 IMAD.WIDE.U32 R6, R6, 0x120, R4 ;  /* 0x000001200606b825 */ /* 0x000fe800078e0004 */
[----:B------:R-:W-:Y:S01]  /*2ee0*/  @!P3 IMAD.IADD R7, R7, 0x1, R0 ;  /* 0x000000010707b824 */ /* 0x000fe200078e0200 */
[----:B--2---:R1:W-:Y:S01]  /*2ef0*/  @!P1 STG.E.128 desc[UR4][R44.64], R8 ;  /* 0x000000082c009986 */ /* 0x0043e2000c101d04 */
[-C--:B------:R-:W-:Y:S02]  /*2f00*/  ISETP.LT.OR P1, PT, R86, R51.reuse, P0 ;  /* 0x000000335600720c */ /* 0x080fe40000721670 */
[-C--:B------:R-:W-:Y:S04]  /*2f10*/  ISETP.GE.OR P0, PT, R85, R52.reuse, P2 ;  /* 0x000000345500720c */ /* 0x080fe80001706670 */
[----:B------:R2:W3:Y:S07]  /*2f20*/  @!P3 LDG.E.128 R20, desc[UR4][R6.64] ;  /* 0x000000040614b981 */ /* 0x0004ee000c1e1d00 */
[----:B--2---:R-:W2:Y:S01]  /*2f30*/  @!P1 LDC.64 R6, c[0x0][0x4b0] ;  /* 0x00012c00ff069b82 */ /* 0x004ea20000000a00 */
[----:B-1----:R-:W-:Y:S07]  /*2f40*/  P2R R44, PR, RZ, 0x2 ;  /* 0x00000002ff2c7803 */ /* 0x002fee0000000000 */
[----:B------:R-:W1:Y:S01]  /*2f50*/  @!P3 LDC.64 R8, c[0x0][0x3c0] ;  /* 0x0000f000ff08bb82 */ /* 0x000e620000000a00 */
[----:B--2---:R-:W-:Y:S02]  /*2f60*/  @!P1 IMAD R0, R7, 0x140, RZ ;  /* 0x0000014007009824 */ /* 0x004fe400078e02ff */
[----:B-1----:R-:W-:Y:S02]  /*2f70*/  @!P3 IMAD R10, R9, 0x120, RZ ;  /* 0x00000120090ab824 */ /* 0x002fe400078e02ff */
[----:B------:R-:W-:Y:S04]  /*2f80*/  @!P3 IMAD.WIDE.U32 R8, R8, 0x120, R2 ;  /* 0x000001200808b825 */ /* 0x000fe800078e0002 */
[----:B------:R-:W-:Y:S02]  /*2f90*/  @!P3 IMAD.IADD R9, R9, 0x1, R10 ;  /* 0x000000010909b824 */ /* 0x000fe400078e020a */
[----:B------:R-:W-:Y:S04]  /*2fa0*/  @!P1 IMAD.WIDE.U32 R6, R6, 0x140, R4 ;  /* 0x0000014006069825 */ /* 0x000fe800078e0004 */
[----:B------:R-:W-:Y:S01]  /*2fb0*/  @!P1 IMAD.IADD R7, R7, 0x1, R0 ;  /* 0x0000000107079824 */ /* 0x000fe200078e0200 */
[----:B---3--:R1:W-:Y:S01]  /*2fc0*/  @!P3 STG.E.128 desc[UR4][R8.64], R20 ;  /* 0x000000140800b986 */ /* 0x0083e2000c101d04 */
[-C--:B------:R-:W-:Y:S02]  /*2fd0*/  ISETP.LT.OR P3, PT, R85, R51.reuse, P0 ;  /* 0x000000335500720c */ /* 0x080fe40000761670 */
[-C--:B------:R-:W-:Y:S02]  /*2fe0*/  ISETP.GE.OR P0, PT, R84, R52.reuse, P2 ;  /* 0x000000345400720c */ /* 0x080fe40001706670 */
[----:B------:R-:W-:Y:S01]  /*2ff0*/  P2R R65, PR, RZ, 0x8 ;  /* 0x00000008ff417803 */ /* 0x000fe20000000000 */
[----:B-1----:R-:W1:Y:S01]  /*3000*/  @!P1 LDC.64 R8, c[0x0][0x3c0] ;  /* 0x0000f000ff089b82 */ /* 0x002e620000000a00 */
[----:B------:R2:W3:Y:S01]  /*3010*/  @!P1 LDG.E.128 R20, desc[UR4][R6.64] ;  /* 0x0000000406149981 */ /* 0x0004e2000c1e1d00 */
[----:B-1----:R-:W-:Y:S02]  /*3020*/  @!P1 IMAD R10, R9, 0x140, RZ ;  /* 0x00000140090a9824 */ /* 0x002fe400078e02ff */
[----:B------:R-:W-:Y:S04]  /*3030*/  @!P1 IMAD.WIDE.U32 R8, R8, 0x140, R2 ;  /* 0x0000014008089825 */ /* 0x000fe800078e0002 */
[----:B--2---:R-:W1:Y:S01]  /*3040*/  @!P3 LDC.64 R6, c[0x0][0x4b0] ;  /* 0x00012c00ff06bb82 */ /* 0x004e620000000a00 */
[----:B------:R-:W-:Y:S02]  /*3050*/  @!P1 IMAD.IADD R9, R9, 0x1, R10 ;  /* 0x0000000109099824 */ /* 0x000fe400078e020a */
[----:B-1----:R-:W-:Y:S02]  /*3060*/  @!P3 IMAD R0, R7, 0x160, RZ ;  /* 0x000001600700b824 */ /* 0x002fe400078e02ff */
[----:B------:R-:W-:Y:S04]  /*3070*/  @!P3 IMAD.WIDE.U32 R6, R6, 0x160, R4 ;  /* 0x000001600606b825 */ /* 0x000fe800078e0004 */
[----:B------:R-:W-:Y:S01]  /*3080*/  @!P3 IMAD.IADD R7, R7, 0x1, R0 ;  /* 0x000000010707b824 */ /* 0x000fe200078e0200 */
[----:B---3--:R1:W-:Y:S01]  /*3090*/  @!P1 STG.E.128 desc[UR4][R8.64], R20 ;  /* 0x0000001408009986 */ /* 0x0083e2000c101d04 */
[-C--:B------:R-:W-:Y:S02]  /*30a0*/  ISETP.LT.OR P1, PT, R84, R51.reuse, P0 ;  /* 0x000000335400720c */ /* 0x080fe40000721670 */
[CC--:B------:R-:W-:Y:S02]  /*30b0*/  ISETP.GE.OR P0, PT, R95.reuse, R52.reuse, P2 ;  /* 0x000000345f00720c */ /* 0x0c0fe40001706670 */
[----:B------:R-:W-:Y:S02]  /*30c0*/  P2R R70, PR, RZ, 0x2 ;  /* 0x00000002ff467803 */ /* 0x000fe40000000000 */
[-C--:B------:R-:W-:Y:S02]  /*30d0*/  ISETP.LT.OR P2, PT, R95, R51.reuse, P0 ;  /* 0x000000335f00720c */ /* 0x080fe40000741670 */
[----:B------:R-:W-:Y:S02]  /*30e0*/  ISETP.GE.AND P0, PT, R74, R52, PT ;  /* 0x000000344a00720c */ /* 0x000fe40003f06270 */
        /* <DEDUP_REMOVED lines=11> */
[----:B------:R-:W-:Y:S01]  /*31a0*/  ISETP.NE.AND P3, PT, R14, RZ, PT ;  /* 0x000000ff0e00720c */ /* 0x000fe20003f65270 */
        /* <DEDUP_REMOVED lines=9> */
[----:B---3--:R1:W-:Y:S01]  /*3240*/  @!P1 STG.E.128 desc[UR4][R8.64], R20 ;  /* 0x0000001408009986 */ /* 0x0083e2000c101d04 */
[----:B------:R-:W-:Y:S02]  /*3250*/  ISETP.GE.OR P1, PT, R12, UR19, P0 ;  /* 0x000000130c007c0c */ /* 0x000fe40008726670 */
[----:B------:R-:W-:Y:S02]  /*3260*/  ISETP.NE.AND P0, PT, R16, RZ, PT ;  /* 0x000000ff1000720c */ /* 0x000fe40003f05270 */
[----:B------:R-:W-:Y:S02]  /*3270*/  P2R R17, PR, RZ, 0x2 ;  /* 0x00000002ff117803 */ /* 0x000fe40000000000 */
[-C--:B------:R-:W-:Y:S11]  /*3280*/  ISETP.LT.OR P1, PT, R74, R51.reuse, P1 ;  /* 0x000000334a00720c */ /* 0x080ff60000f21670 */
[----:B------:R-:W-:Y:S02]  /*3290*/  @!UPT UIADD3 URZ, UPT, UPT, URZ, URZ, URZ ;  /* 0x000000fffffff290 */ /* 0x000fe4000fffe0ff */
[----:B------:R-:W2:Y:S01]  /*32a0*/  @!P1 LDC.64 R14, c[0x0][0x4b0] ;  /* 0x00012c00ff0e9b82 */ /* 0x000ea20000000a00 */
[----:B-1----:R1:W3:Y:S01]  /*32b0*/  @!P2 LDG.E.128 R8, desc[UR4][R6.64] ;  /* 0x000000040608a981 */ /* 0x0022e2000c1e1d00 */
[----:B--2---:R-:W-:Y:S06]  /*32c0*/  @!P1 IMAD R15, R15, 0x1c0, RZ ;  /* 0x000001c00f0f9824 */ /* 0x004fec00078e02ff */
[----:B-1----:R-:W1:Y:S02]  /*32d0*/  @!P2 LDC.64 R6, c[0x0][0x3c0] ;  /* 0x0000f000ff06ab82 */ /* 0x002e640000000a00 */
[----:B-1----:R-:W-:Y:S02]  /*32e0*/  @!P2 IMAD R0, R7, 0x1a0, RZ ;  /* 0x000001a00700a824 */ /* 0x002fe400078e02ff */
[----:B------:R-:W-:Y:S04]  /*32f0*/  @!P2 IMAD.WIDE.U32 R6, R6, 0x1a0, R2 ;  /* 0x000001a00606a825 */ /* 0x000fe800078e0002 */
[----:B------:R-:W-:Y:S02]  /*3300*/  @!P2 IMAD.IADD R7, R7, 0x1, R0 ;  /* 0x000000010707a824 */ /* 0x000fe400078e0200 */
[----:B------:R-:W-:Y:S04]  /*3310*/  @!P1 IMAD.WIDE.U32 R4, R14, 0x1c0, R4 ;  /* 0x000001c00e049825 */ /* 0x000fe800078e0004 */
[----:B------:R-:W-:Y:S01]  /*3320*/  @!P1 IMAD.IADD R5, R5, 0x1, R15 ;  /* 0x0000000105059824 */ /* 0x000fe200078e020f */
[----:B---3--:R1:W-:Y:S01]  /*3330*/  @!P2 STG.E.128 desc[UR4][R6.64], R8 ;  /* 0x000000080600a986 */ /* 0x0083e2000c101d04 */
[----:B------:R-:W-:Y:S04]  /*3340*/  ISETP.GE.AND P2, PT, R74, R51, PT ;  /* 0x000000334a00720c */ /* 0x000fe80003f46270 */
[----:B------:R-:W-:Y:S02]  /*3350*/  P2R R0, PR, RZ, 0x4 ;  /* 0x00000004ff007803 */ /* 0x000fe40000000000 */
[----:B------:R-:W-:Y:S01]  /*3360*/  ISETP.NE.AND P2, PT, R24, RZ, PT ;  /* 0x000000ff1800720c */ /* 0x000fe20003f45270 */
[----:B-1----:R-:W1:Y:S01]  /*3370*/  @!P1 LDC.64 R8, c[0x0][0x3c0] ;  /* 0x0000f000ff089b82 */ /* 0x002e620000000a00 */
[----:B------:R-:W2:Y:S01]  /*3380*/  @!P1 LDG.E.128 R4, desc[UR4][R4.64] ;  /* 0x0000000404049981 */ /* 0x000ea2000c1e1d00 */
[----:B-1----:R-:W-:Y:S02]  /*3390*/  @!P1 IMAD R9, R9, 0x1c0, RZ ;  /* 0x000001c009099824 */ /* 0x002fe400078e02ff */
[----:B------:R-:W-:Y:S04]  /*33a0*/  @!P1 IMAD.WIDE.U32 R2, R8, 0x1c0, R2 ;  /* 0x000001c008029825 */ /* 0x000fe800078e0002 */
[----:B------:R-:W-:Y:S05]  /*33b0*/  @!P1 IMAD.IADD R3, R3, 0x1, R9 ;  /* 0x0000000103039824 */ /* 0x000fea00078e0209 */
[----:B--2---:R1:W-:Y:S01]  /*33c0*/  @!P1 STG.E.128 desc[UR4][R2.64], R4 ;  /* 0x0000000402009986 */ /* 0x0043e2000c101d04 */
[----:B------:R-:W-:Y:S05]  /*33d0*/  @P0 BRA `(.L_x_1002) ;  /* 0x0000000800880947 */ /* 0x000fea0003800000 */
[-C--:B------:R-:W-:Y:S01]  /*33e0*/  @!P2 MOV R26, R28.reuse ;  /* 0x0000001c001aa202 */ /* 0x080fe20000000f00 */
[----:B-1----:R-:W-:Y:S01]  /*33f0*/  @!P2 IMAD.MOV.U32 R6, RZ, RZ, R60 ;  /* 0x000000ffff06a224 */ /* 0x002fe200078e003c */
[----:B------:R-:W-:Y:S02]  /*3400*/  @!P2 MOV R7, R59 ;  /* 0x0000003b0007a202 */ /* 0x000fe40000000f00 */
[----:B------:R-:W-:Y:S01]  /*3410*/  P2R R0, PR, RZ, 0x40 ;  /* 0x00000040ff007803 */ /* 0x000fe20000000000 */
[----:B------:R-:W2:Y:S01]  /*3420*/  @!P2 LDG.E.128 R8, desc[UR4][R26.64] ;  /* 0x000000041a08a981 */ /* 0x000ea2000c1e1d00 */
[----:B------:R-:W-:Y:S02]  /*3430*/  ISETP.NE.AND P6, PT, R47, RZ, PT ;  /* 0x000000ff2f00720c */ /* 0x000fe40003fc5270 */
[C---:B------:R-:W-:Y:S02]  /*3440*/  LEA R4, P0, R69.reuse, R28, 0x1 ;  /* 0x0000001c45047211 */ /* 0x040fe400078008ff */
[----:B------:R-:W-:Y:S02]  /*3450*/  P2R R20, PR, RZ, 0x2 ;  /* 0x00000002ff147803 */ /* 0x000fe40000000000 */
[----:B------:R-:W-:Y:S02]  /*3460*/  LEA.HI.X R5, R69, R27, R79, 0x1, P0 ;  /* 0x0000001b45057211 */ /* 0x000fe400000f0c4f */
[----:B------:R-:W-:Y:S02]  /*3470*/  LEA R2, P0, R73, R60, 0x1 ;  /* 0x0000003c49027211 */ /* 0x000fe400078008ff */
[----:B------:R-:W-:Y:S02]  /*3480*/  ISETP.NE.AND P1, PT, R57, RZ, PT ;  /* 0x000000ff3900720c */ /* 0x000fe40003f25270 */
[----:B------:R-:W-:Y:S11]  /*3490*/  LEA.HI.X R3, R73, R59, R80, 0x1, P0 ;  /* 0x0000003b49037211 */ /* 0x000ff600000f0c50 */
[----:B------:R-:W1:Y:S01]  /*34a0*/  @!P1 LDC.64 R14, c[0x0][0x4a8] ;  /* 0x00012a00ff0e9b82 */ /* 0x000e620000000a00 */
[----:B--2---:R2:W-:Y:S01]  /*34b0*/  @!P2 STG.E.128 desc[UR4][R6.64], R8 ;  /* 0x000000080600a986 */ /* 0x0045e2000c101d04 */
[----:B------:R-:W-:Y:S06]  /*34c0*/  ISETP.NE.AND P2, PT, R58, RZ, PT ;  /* 0x000000ff3a00720c */ /* 0x000fec0003f45270 */
[----:B--2---:R-:W2:Y:S02]  /*34d0*/  @!P6 LDC.64 R6, c[0x0][0x4a8] ;  /* 0x00012a00ff06eb82 */ /* 0x004ea40000000a00 */
[C---:B--2---:R-:W-:Y:S04]  /*34e0*/  @!P6 LEA R10, P0, R6.reuse, R4, 0x5 ;  /* 0x00000004060ae211 */ /* 0x044fe800078028ff */
[----:B------:R-:W-:Y:S02]  /*34f0*/  @!P6 LEA.HI.X R11, R6, R5, R7, 0x5, P0 ;  /* 0x00000005060be211 */ /* 0x000fe400000f2c07 */
[----:B------:R-:W2:Y:S02]  /*3500*/  @!P6 LDC.64 R6, c[0x0][0x3b8] ;  /* 0x0000ee00ff06eb82 */ /* 0x000ea40000000a00 */
[C---:B--2---:R-:W-:Y:S04]  /*3510*/  @!P6 LEA R8, P0, R6.reuse, R2, 0x5 ;  /* 0x000000020608e211 */ /* 0x044fe800078028ff */
[----:B------:R-:W-:Y:S02]  /*3520*/  @!P6 LEA.HI.X R9, R6, R3, R7, 0x5, P0 ;  /* 0x000000030609e211 */ /* 0x000fe400000f2c07 */
[----:B------:R-:W-:Y:S11]  /*3530*/  ISETP.NE.AND P0, PT, R46, RZ, PT ;  /* 0x000000ff2e00720c */ /* 0x000ff60003f05270 */
[----:B------:R-:W-:Y:S02]  /*3540*/  @!UPT UIADD3 URZ, UPT, UPT, URZ, URZ, URZ ;  /* 0x000000fffffff290 */ /* 0x000fe4000fffe0ff */
[----:B------:R-:W2:Y:S06]  /*3550*/  @!P0 LDG.E.128 R16, desc[UR4][R4.64] ;  /* 0x0000000404108981 */ /* 0x000eac000c1e1d00 */
[----:B--2---:R2:W-:Y:S01]  /*3560*/  @!P0 STG.E.128 desc[UR4][R2.64], R16 ;  /* 0x0000001002008986 */ /* 0x0045e2000c101d04 */
[C---:B-1----:R-:W-:Y:S04]  /*3570*/  @!P1 LEA R6, P0, R14.reuse, R4, 0x6 ;  /* 0x000000040e069211 */ /* 0x042fe800078030ff */
[----:B------:R-:W-:Y:S01]  /*3580*/  @!P1 LEA.HI.X R7, R14, R5, R15, 0x6, P0 ;  /* 0x000000050e079211 */ /* 0x000fe200000f340f */
[----:B--2---:R-:W1:Y:S02]  /*3590*/  @!P1 LDC.64 R16, c[0x0][0x3b8] ;  /* 0x0000ee00ff109b82 */ /* 0x004e640000000a00 */
[C---:B-1----:R-:W-:Y:S04]  /*35a0*/  @!P1 LEA R14, P0, R16.reuse, R2, 0x6 ;  /* 0x00000002100e9211 */ /* 0x042fe800078030ff */
[----:B------:R-:W-:Y:S02]  /*35b0*/  @!P1 LEA.HI.X R15, R16, R3, R17, 0x6, P0 ;  /* 0x00000003100f9211 */ /* 0x000fe400000f3411 */
[----:B------:R-:W2:Y:S06]  /*35c0*/  @!P6 LDG.E.128 R16, desc[UR4][R10.64] ;  /* 0x000000040a10e981 */ /* 0x000eac000c1e1d00 */
[----:B--2---:R1:W-:Y:S01]  /*35d0*/  @!P6 STG.E.128 desc[UR4][R8.64], R16 ;  /* 0x000000100800e986 */ /* 0x0043e2000c101d04 */
[----:B------:R-:W-:Y:S01]  /*35e0*/  ISETP.NE.AND P6, PT, R0, RZ, PT ;  /* 0x000000ff0000720c */ /* 0x000fe20003fc5270 */
[----:B-1----:R-:W1:Y:S02]  /*35f0*/  @!P2 LDC.64 R8, c[0x0][0x4a8] ;  /* 0x00012a00ff08ab82 */ /* 0x002e640000000a00 */
[C---:B-1----:R-:W-:Y:S04]  /*3600*/  @!P2 LEA R18, P0, R8.reuse, R4, 0x7 ;  /* 0x000000040812a211 */ /* 0x042fe800078038ff */
[----:B------:R-:W-:Y:S02]  /*3610*/  @!P2 LEA.HI.X R19, R8, R5, R9, 0x7, P0 ;  /* 0x000000050813a211 */ /* 0x000fe400000f3c09 */
[----:B------:R-:W1:Y:S02]  /*3620*/  @!P2 LDC.64 R8, c[0x0][0x3b8] ;  /* 0x0000ee00ff08ab82 */ /* 0x000e640000000a00 */
[C---:B-1----:R-:W-:Y:S04]  /*3630*/  @!P2 LEA R16, P0, R8.reuse, R2, 0x7 ;  /* 0x000000020810a211 */ /* 0x042fe800078038ff */
[----:B------:R-:W-:Y:S02]  /*3640*/  @!P2 LEA.HI.X R17, R8, R3, R9, 0x7, P0 ;  /* 0x000000030811a211 */ /* 0x000fe400000f3c09 */
[----:B------:R1:W2:Y:S02]  /*3650*/  @!P1 LDG.E.128 R8, desc[UR4][R6.64] ;  /* 0x0000000406089981 */ /* 0x0002a4000c1e1d00 */
[----:B-1----:R-:W1:Y:S02]  /*3660*/  @!P3 LDC.64 R6, c[0x0][0x4a8] ;  /* 0x00012a00ff06bb82 */ /* 0x002e640000000a00 */
[----:B-1----:R-:W-:Y:S02]  /*3670*/  @!P3 IMAD R0, R7, 0x60, RZ ;  /* 0x000000600700b824 */ /* 0x002fe400078e02ff */
[----:B------:R-:W-:Y:S04]  /*3680*/  @!P3 IMAD.WIDE.U32 R6, R6, 0x60, R4 ;  /* 0x000000600606b825 */ /* 0x000fe800078e0004 */
[----:B------:R-:W-:Y:S01]  /*3690*/  @!P3 IMAD.IADD R7, R7, 0x1, R0 ;  /* 0x000000010707b824 */ /* 0x000fe200078e0200 */
[----:B--2---:R1:W-:Y:S01]  /*36a0*/  @!P1 STG.E.128 desc[UR4][R14.64], R8 ;  /* 0x000000080e009986 */ /* 0x0043e2000c101d04 */
[----:B------:R-:W-:Y:S05]  /*36b0*/  ISETP.NE.AND P1, PT, R20, RZ, PT ;  /* 0x000000ff1400720c */ /* 0x000fea0003f25270 */
[----:B-1----:R1:W2:Y:S02]  /*36c0*/  @!P3 LDG.E.128 R8, desc[UR4][R6.64] ;  /* 0x000000040608b981 */ /* 0x0022a4000c1e1d00 */
[----:B-1----:R-:W1:Y:S02]  /*36d0*/  @!P3 LDC.64 R6, c[0x0][0x3b8] ;  /* 0x0000ee00ff06bb82 */ /* 0x002e640000000a00 */
[----:B-1----:R-:W-:Y:S02]  /*36e0*/  @!P3 IMAD R0, R7, 0x60, RZ ;  /* 0x000000600700b824 */ /* 0x002fe400078e02ff */
[----:B------:R-:W-:Y:S05]  /*36f0*/  @!P3 IMAD.WIDE.U32 R6, R6, 0x60, R2 ;  /* 0x000000600606b825 */ /* 0x000fea00078e0002 */
[----:B------:R-:W-:Y:S05]  /*3700*/  @!P3 IADD3 R7, PT, PT, R7, R0, RZ ;  /* 0x000000000707b210 */ /* 0x000fea0007ffe0ff */
[----:B--2---:R1:W-:Y:S01]  /*3710*/  @!P3 STG.E.128 desc[UR4][R6.64], R8 ;  /* 0x000000080600b986 */ /* 0x0043e2000c101d04 */
[----:B------:R-:W-:Y:S11]  /*3720*/  ISETP.NE.AND P3, PT, R61, RZ, PT ;  /* 0x000000ff3d00720c */ /* 0x000ff60003f65270 */
[----:B------:R-:W-:Y:S02]  /*3730*/  @!UPT UIADD3 URZ, UPT, UPT, URZ, URZ, URZ ;  /* 0x000000fffffff290 */ /* 0x000fe4000fffe0ff */
[----:B-1----:R-:W1:Y:S01]  /*3740*/  @!P3 LDC.64 R6, c[0x0][0x4a8] ;  /* 0x00012a00ff06bb82 */ /* 0x002e620000000a00 */
[----:B------:R-:W2:Y:S01]  /*3750*/  @!P2 LDG.E.128 R8, desc[UR4][R18.64] ;  /* 0x000000041208a981 */ /* 0x000ea2000c1e1d00 */
[C---:B-1----:R-:W-:Y:S04]  /*3760*/  @!P3 LEA R20, P0, R6.reuse, R4, 0x8 ;  /* 0x000000040614b211 */ /* 0x042fe800078040ff */
        /* <DEDUP_REMOVED lines=17> */
[----:B------:R-:W-:Y:S01]  /*3880*/  ISETP.NE.AND P4, PT, R44, RZ, PT ;  /* 0x000000ff2c00720c */ /* 0x000fe20003f85270 */
[----:B-1----:R-:W1:Y:S02]  /*3890*/  @!P5 LDC.64 R6, c[0x0][0x4a8] ;  /* 0x00012a00ff06db82 */ /* 0x002e640000000a00 */
[----:B-1----:R-:W-:Y:S02]  /*38a0*/  @!P5 IMAD R0, R7, 0xc0, RZ ;  /* 0x000000c00700d824 */ /* 0x002fe400078e02ff */
[----:B------:R-:W-:Y:S04]  /*38b0*/  @!P5 IMAD.WIDE.U32 R6, R6, 0xc0, R4 ;  /* 0x000000c00606d825 */ /* 0x000fe800078e0004 */
[----:B------:R-:W-:Y:S05]  /*38c0*/  @!P5 IMAD.IADD R7, R7, 0x1, R0 ;  /* 0x000000010707d824 */ /* 0x000fea00078e0200 */
[----:B------:R1:W2:Y:S02]  /*38d0*/  @!P5 LDG.E.128 R8, desc[UR4][R6.64] ;  /* 0x000000040608d981 */ /* 0x0002a4000c1e1d00 */
[----:B-1----:R-:W1:Y:S02]  /*38e0*/  @!P5 LDC.64 R6, c[0x0][0x3b8] ;  /* 0x0000ee00ff06db82 */ /* 0x002e640000000a00 */
[----:B-1----:R-:W-:Y:S02]  /*38f0*/  @!P5 IMAD R0, R7, 0xc0, RZ ;  /* 0x000000c00700d824 */ /* 0x002fe400078e02ff */
[----:B------:R-:W-:Y:S05]  /*3900*/  @!P5 IMAD.WIDE.U32 R6, R6, 0xc0, R2 ;  /* 0x000000c00606d825 */ /* 0x000fea00078e0002 */
[----:B------:R-:W-:Y:S05]  /*3910*/  @!P5 IADD3 R7, PT, PT, R7, R0, RZ ;  /* 0x000000000707d210 */ /* 0x000fea0007ffe0ff */
[----:B--2---:R1:W-:Y:S02]  /*3920*/  @!P5 STG.E.128 desc[UR4][R6.64], R8 ;  /* 0x000000080600d986 */ /* 0x0043e4000c101d04 */
        /* <DEDUP_REMOVED lines=10> */
[----:B-1----:R-:W1:Y:S04]  /*39d0*/  @!P2 LDC.64 R6, c[0x0][0x4a8] ;  /* 0x00012a00ff06ab82 */ /* 0x002e680000000a00 */
[----:B------:R-:W2:Y:S01]  /*39e0*/  @!P3 LDG.E.128 R8, desc[UR4][R20.64] ;  /* 0x000000041408b981 */ /* 0x000ea2000c1e1d00 */
        /* <DEDUP_REMOVED lines=12> */
[----:B-1----:R-:W1:Y:S08]  /*3ab0*/  @!P4 LDC.64 R6, c[0x0][0x4a8] ;  /* 0x00012a00ff06cb82 */ /* 0x002e700000000a00 */
[----:B------:R-:W2:Y:S01]  /*3ac0*/  @!P4 LDC.64 R8, c[0x0][0x3b8] ;  /* 0x0000ee00ff08cb82 */ /* 0x000ea20000000a00 */
[----:B-1----:R-:W-:Y:S02]  /*3ad0*/  @!P4 IMAD R0, R7, 0x140, RZ ;  /* 0x000001400700c824 */ /* 0x002fe400078e02ff */
[----:B------:R-:W-:Y:S04]  /*3ae0*/  @!P4 IMAD.WIDE.U32 R6, R6, 0x140, R4 ;  /* 0x000001400606c825 */ /* 0x000fe800078e0004 */
[----:B------:R-:W-:Y:S02]  /*3af0*/  @!P4 IMAD.IADD R7, R7, 0x1, R0 ;  /* 0x000000010707c824 */ /* 0x000fe400078e0200 */
[----:B--2---:R-:W-:Y:S02]  /*3b00*/  @!P4 IMAD R10, R9, 0x140, RZ ;  /* 0x00000140090ac824 */ /* 0x004fe400078e02ff */
[----:B------:R-:W-:Y:S01]  /*3b10*/  @!P4 IMAD.WIDE.U32 R8, R8, 0x140, R2 ;  /* 0x000001400808c825 */ /* 0x000fe200078e0002 */
[----:B------:R1:W2:Y:S04]  /*3b20*/  @!P4 LDG.E.128 R16, desc[UR4][R6.64] ;  /* 0x000000040610c981 */ /* 0x0002a8000c1e1d00 */
[----:B------:R-:W-:Y:S01]  /*3b30*/  @!P4 IADD3 R9, PT, PT, R9, R10, RZ ;  /* 0x0000000a0909c210 */ /* 0x000fe20007ffe0ff */
[----:B-1----:R-:W1:Y:S02]  /*3b40*/  @!P0 LDC.64 R6, c[0x0][0x4a8] ;  /* 0x00012a00ff068b82 */ /* 0x002e640000000a00 */
[----:B-1----:R-:W-:Y:S02]  /*3b50*/  @!P0 IMAD R0, R7, 0x160, RZ ;  /* 0x0000016007008824 */ /* 0x002fe400078e02ff */
[----:B------:R-:W-:Y:S04]  /*3b60*/  @!P0 IMAD.WIDE.U32 R6, R6, 0x160, R4 ;  /* 0x0000016006068825 */ /* 0x000fe800078e0004 */
[----:B------:R-:W-:Y:S01]  /*3b70*/  @!P0 IMAD.IADD R7, R7, 0x1, R0 ;  /* 0x0000000107078824 */ /* 0x000fe200078e0200 */
[----:B--2---:R1:W-:Y:S02]  /*3b80*/  @!P4 STG.E.128 desc[UR4][R8.64], R16 ;  /* 0x000000100800c986 */ /* 0x0043e4000c101d04 */
[----:B-1----:R-:W1:Y:S04]  /*3b90*/  @!P0 LDC.64 R8, c[0x0][0x3b8] ;  /* 0x0000ee00ff088b82 */ /* 0x002e680000000a00 */
[----:B------:R2:W3:Y:S01]  /*3ba0*/  @!P0 LDG.E.128 R16, desc[UR4][R6.64] ;  /* 0x0000000406108981 */ /* 0x0004e2000c1e1d00 */
[----:B-1----:R-:W-:Y:S03]  /*3bb0*/  @!P0 IMAD R10, R9, 0x160, RZ ;  /* 0x00000160090a8824 */ /* 0x002fe600078e02ff */
[----:B--2---:R-:W1:Y:S01]  /*3bc0*/  @!P3 LDC.64 R6, c[0x0][0x4a8] ;  /* 0x00012a00ff06bb82 */ /* 0x004e620000000a00 */
[----:B------:R-:W-:Y:S05]  /*3bd0*/  @!P0 IMAD.WIDE.U32 R8, R8, 0x160, R2 ;  /* 0x0000016008088825 */ /* 0x000fea00078e0002 */
[----:B------:R-:W-:Y:S01]  /*3be0*/  @!P0 IADD3 R9, PT, PT, R9, R10, RZ ;  /* 0x0000000a09098210 */ /* 0x000fe20007ffe0ff */
[----:B-1----:R-:W-:Y:S02]  /*3bf0*/  @!P3 IMAD R0, R7, 0x180, RZ ;  /* 0x000001800700b824 */ /* 0x002fe400078e02ff */
[----:B------:R-:W-:Y:S04]  /*3c00*/  @!P3 IMAD.WIDE.U32 R6, R6, 0x180, R4 ;  /* 0x000001800606b825 */ /* 0x000fe800078e0004 */
[----:B------:R-:W-:Y:S01]  /*3c10*/  @!P3 IMAD.IADD R7, R7, 0x1, R0 ;  /* 0x000000010707b824 */ /* 0x000fe200078e0200 */
[----:B---3--:R1:W-:Y:S02]  /*3c20*/  @!P0 STG.E.128 desc[UR4][R8.64], R16 ;  /* 0x0000001008008986 */ /* 0x0083e4000c101d04 */
[----:B-1----:R-:W1:Y:S04]  /*3c30*/  @!P3 LDC.64 R8, c[0x0][0x3b8] ;  /* 0x0000ee00ff08bb82 */ /* 0x002e680000000a00 */
[----:B------:R2:W3:Y:S01]  /*3c40*/  @!P3 LDG.E.128 R16, desc[UR4][R6.64] ;  /* 0x000000040610b981 */ /* 0x0004e2000c1e1d00 */
[----:B-1----:R-:W-:Y:S02]  /*3c50*/  @!P3 IMAD R10, R9, 0x180, RZ ;  /* 0x00000180090ab824 */ /* 0x002fe400078e02ff */
[----:B------:R-:W-:Y:S01]  /*3c60*/  @!P3 IMAD.WIDE.U32 R8, R8, 0x180, R2 ;  /* 0x000001800808b825 */ /* 0x000fe200078e0002 */
[----:B--2---:R-:W1:Y:S04]  /*3c70*/  @!P2 LDC.64 R6, c[0x0][0x4a8] ;  /* 0x00012a00ff06ab82 */ /* 0x004e680000000a00 */
[----:B------:R-:W-:Y:S01]  /*3c80*/  @!P3 IADD3 R9, PT, PT, R9, R10, RZ ;  /* 0x0000000a0909b210 */ /* 0x000fe20007ffe0ff */
[----:B-1----:R-:W-:Y:S02]  /*3c90*/  @!P2 IMAD R0, R7, 0x1a0, RZ ;  /* 0x000001a00700a824 */ /* 0x002fe400078e02ff */
[----:B------:R-:W-:Y:S04]  /*3ca0*/  @!P2 IMAD.WIDE.U32 R6, R6, 0x1a0, R4 ;  /* 0x000001a00606a825 */ /* 0x000fe800078e0004 */
[----:B------:R-:W-:Y:S01]  /*3cb0*/  @!P2 IMAD.IADD R7, R7, 0x1, R0 ;  /* 0x000000010707a824 */ /* 0x000fe200078e0200 */
[----:B---3--:R1:W-:Y:S06]  /*3cc0*/  @!P3 STG.E.128 desc[UR4][R8.64], R16 ;  /* 0x000000100800b986 */ /* 0x0083ec000c101d04 */
[----:B-1----:R1:W2:Y:S01]  /*3cd0*/  @!P2 LDG.E.128 R8, desc[UR4][R6.64] ;  /* 0x000000040608a981 */ /* 0x0022a2000c1e1d00 */
[----:B------:R-:W-:Y:S01]  /*3ce0*/  MOV R16, RZ ;  /* 0x000000ff00107202 */ /* 0x000fe20000000f00 */
[----:B-1----:R-:W1:Y:S02]  /*3cf0*/  @!P2 LDC.64 R6, c[0x0][0x3b8] ;  /* 0x0000ee00ff06ab82 */ /* 0x002e640000000a00 */
[----:B-1----:R-:W-:Y:S02]  /*3d00*/  @!P2 IMAD R0, R7, 0x1a0, RZ ;  /* 0x000001a00700a824 */ /* 0x002fe400078e02ff */
[----:B------:R-:W-:Y:S05]  /*3d10*/  @!P2 IMAD.WIDE.U32 R6, R6, 0x1a0, R2 ;  /* 0x000001a00606a825 */ /* 0x000fea00078e0002 */
[----:B------:R-:W-:Y:S05]  /*3d20*/  @!P2 IADD3 R7, PT, PT, R7, R0, RZ ;  /* 0x000000000707a210 */ /* 0x000fea0007ffe0ff */
[----:B--2---:R1:W-:Y:S01]  /*3d30*/  @!P2 STG.E.128 desc[UR4][R6.64], R8 ;  /* 0x000000080600a986 */ /* 0x0043e2000c101d04 */
[----:B------:R-:W-:Y:S05]  /*3d40*/  @P1 BRA `(.L_x_1003) ;  /* 0x000000a000b01947 */ /* 0x000fea0003800000 */
[----:B-1----:R-:W1:Y:S08]  /*3d50*/  LDC.64 R6, c[0x0][0x4a8] ;  /* 0x00012a00ff067b82 */ /* 0x002e700000000a00 */
[----:B------:R-:W2:Y:S01]  /*3d60*/  LDC.64 R8, c[0x0][0x3b8] ;  /* 0x0000ee00ff087b82 */ /* 0x000ea20000000a00 */
[----:B-1----:R-:W-:Y:S04]  /*3d70*/  IMAD.WIDE.U32 R4, R6, 0x1c0, R4 ;  /* 0x000001c006047825 */ /* 0x002fe800078e0004 */
[----:B------:R-:W-:Y:S02]  /*3d80*/  IMAD R0, R7, 0x1c0, RZ ;  /* 0x000001c007007824 */ /* 0x000fe400078e02ff */
[----:B--2---:R-:W-:Y:S03]  /*3d90*/  IMAD.WIDE.U32 R2, R8, 0x1c0, R2 ;  /* 0x000001c008027825 */ /* 0x004fe600078e0002 */
[----:B------:R-:W-:Y:S01]  /*3da0*/  IADD3 R5, PT, PT, R5, R0, RZ ;  /* 0x0000000005057210 */ /* 0x000fe20007ffe0ff */
[----:B------:R-:W-:Y:S05]  /*3db0*/  IMAD R0, R9, 0x1c0, RZ ;  /* 0x000001c009007824 */ /* 0x000fea00078e02ff */
[----:B------:R-:W2:Y:S01]  /*3dc0*/  LDG.E.128 R4, desc[UR4][R4.64] ;  /* 0x0000000404047981 */ /* 0x000ea2000c1e1d00 */
[----:B------:R-:W-:Y:S05]  /*3dd0*/  IADD3 R3, PT, PT, R3, R0, RZ ;  /* 0x0000000003037210 */ /* 0x000fea0007ffe0ff */
[----:B--2---:R1:W-:Y:S01]  /*3de0*/  STG.E.128 desc[UR4][R2.64], R4 ;  /* 0x0000000402007986 */ /* 0x0043e2000c101d04 */
[----:B------:R-:W-:Y:S05]  /*3df0*/  BRA `(.L_x_1003) ;  /* 0x000000a000847947 */ /* 0x000fea0003800000 */
.L_x_1002:
[----:B------:R-:W-:Y:S05]  /*3e00*/  BRA.U !UP0, `(.L_x_1004) ;  /* 0x0000003d08987547 */ /* 0x000fea000b800000 */
[----:B------:R-:W-:Y:S01]  /*3e10*/  ISETP.NE.AND P1, PT, R0, RZ, PT ;  /* 0x000000ff0000720c */ /* 0x000fe20003f25270 */
[----:B------:R-:W2:Y:S01]  /*3e20*/  LDC R42, c[0x0][0x450] ;  /* 0x00011400ff2a7b82 */ /* 0x000ea20000000800 */
[----:B------:R-:W-:Y:S01]  /*3e30*/  ISETP.NE.AND P0, PT, R17, RZ, PT ;  /* 0x000000ff1100720c */ /* 0x000fe20003f05270 */
[C---:B------:R-:W-:Y:S01]  /*3e40*/  IMAD.SHL.U32 R22, R96.reuse, 0x2, RZ ;  /* 0x0000000260167824 */ /* 0x040fe200078e00ff */
[----:B------:R-:W-:Y:S01]  /*3e50*/  SHF.L.U64.HI R0, R96, 0x1, R103 ;  /* 0x0000000160007819 */ /* 0x000fe20000010267 */
[----:B------:R-:W-:Y:S01]  /*3e60*/  BSSY.RECONVERGENT B0, `(.L_x_1005) ;  /* 0x000003f000007945 */ /* 0x000fe20003800200 */
[----:B------:R-:W-:Y:S02]  /*3e70*/  PLOP3.LUT P1, PT, P0, P1, PT, 0xf2, 0x2f ;  /* 0x00000000002f781c */ /* 0x000fe40000723e72 */
[C---:B------:R-:W-:Y:S02]  /*3e80*/  LEA R36, P0, R69.reuse, R28, 0x1 ;  /* 0x0000001c45247211 */ /* 0x040fe400078008ff */
        /* <DEDUP_REMOVED lines=16> */
[----:B-1----:R-:W4:Y:S01]  /*3f90*/  @!P0 LDG.E.64 R2, desc[UR4][R30.64] ;  /* 0x000000041e028981 */ /* 0x002f22000c1e1b00 */
[----:B--2---:R-:W-:Y:S02]  /*3fa0*/  @!P0 LOP3.LUT R0, R8, 0xffff0000, RZ, 0xc0, !PT ;  /* 0xffff000008008812 */ /* 0x004fe400078ec0ff */
[C---:B---3--:R-:W-:Y:S01]  /*3fb0*/  @!P0 LOP3.LUT R18, R20.reuse, 0xffff0000, RZ, 0xc0, !PT ;  /* 0xffff000014128812 */ /* 0x048fe200078ec0ff */
[----:B------:R-:W-:Y:S01]  /*3fc0*/  @!P0 IMAD.U32 R17, R20, 0x10000, RZ ;  /* 0x0001000014118824 */ /* 0x000fe200078e00ff */
[C---:B------:R-:W-:Y:S02]  /*3fd0*/  @!P0 SHF.L.U32 R19, R21.reuse, 0x10, RZ ;  /* 0x0000001015138819 */ /* 0x040fe400000006ff */
[----:B------:R-:W-:Y:S01]  /*3fe0*/  @!P0 LOP3.LUT R20, R21, 0xffff0000, RZ, 0xc0, !PT ;  /* 0xffff000015148812 */ /* 0x000fe200078ec0ff */
[----:B------:R-:W-:Y:S01]  /*3ff0*/  @!P0 FMUL.FTZ R24, R0, R17 ;  /* 0x0000001100188220 */ /* 0x000fe20000410000 */
[C---:B----4-:R-:W-:Y:S01]  /*4000*/  @!P0 SHF.L.U32 R7, R3.reuse, 0x10, RZ ;  /* 0x0000001003078819 */ /* 0x050fe200000006ff */
[----:B------:R-:W-:Y:S01]  /*4010*/  @!P0 IMAD.U32 R4, R2, 0x10000, RZ ;  /* 0x0001000002048824 */ /* 0x000fe200078e00ff */
[----:B------:R-:W-:Y:S01]  /*4020*/  @!P0 LOP3.LUT R6, R3, 0xffff0000, RZ, 0xc0, !PT ;  /* 0xffff000003068812 */ /* 0x000fe200078ec0ff */
[----:B------:R-:W-:Y:S01]  /*4030*/  @!P0 IMAD.U32 R3, R8, 0x10000, RZ ;  /* 0x0001000008038824 */ /* 0x000fe200078e00ff */
[----:B------:R-:W-:Y:S01]  /*4040*/  @!P0 LOP3.LUT R5, R2, 0xffff0000, RZ, 0xc0, !PT ;  /* 0xffff000002058812 */ /* 0x000fe200078ec0ff */
[-C--:B------:R-:W-:Y:S01]  /*4050*/  @!P0 FMUL.FTZ R0, R0, R4.reuse ;  /* 0x0000000400008220 */ /* 0x080fe20000410000 */
[----:B------:R-:W-:Y:S01]  /*4060*/  @!P0 LOP3.LUT R2, R9, 0xffff0000, RZ, 0xc0, !PT ;  /* 0xffff000009028812 */ /* 0x000fe200078ec0ff */
[----:B------:R-:W-:Y:S01]  /*4070*/  @!P0 FFMA.FTZ R32, R3, R4, -R24 ;  /* 0x0000000403208223 */ /* 0x000fe20000010818 */
[----:B------:R-:W-:Y:S01]  /*4080*/  @!P0 LOP3.LUT R4, R11, 0xffff0000, RZ, 0xc0, !PT ;  /* 0xffff00000b048812 */ /* 0x000fe200078ec0ff */
[----:B------:R-:W-:Y:S01]  /*4090*/  @!P0 FFMA.FTZ R0, R17, R3, R0 ;  /* 0x0000000311008223 */ /* 0x000fe20000010000 */
[----:B------:R-:W-:Y:S01]  /*40a0*/  @!P0 SHF.L.U32 R17, R9, 0x10, RZ ;  /* 0x0000001009118819 */ /* 0x000fe200000006ff */
[----:B------:R-:W-:Y:S01]  /*40b0*/  @!P0 FMUL.FTZ R21, R2, R18 ;  /* 0x0000001202158220 */ /* 0x000fe20000410000 */
[----:B------:R-:W-:Y:S01]  /*40c0*/  @!P0 LOP3.LUT R3, R10, 0xffff0000, RZ, 0xc0, !PT ;  /* 0xffff00000a038812 */ /* 0x000fe200078ec0ff */
[-C--:B------:R-:W-:Y:S01]  /*40d0*/  @!P0 FMUL.FTZ R2, R2, R5.reuse ;  /* 0x0000000502028220 */ /* 0x080fe20000410000 */
[----:B------:R-:W-:Y:S01]  /*40e0*/  @!P0 F2FP.BF16.F32.PACK_AB R0, R0, R32 ;  /* 0x000000200000823e */ /* 0x000fe200000010ff */
[----:B------:R-:W-:Y:S01]  /*40f0*/  @!P0 FFMA.FTZ R29, R17, R5, -R21 ;  /* 0x00000005111d8223 */ /* 0x000fe20000010815 */
[----:B------:R-:W-:Y:S01]  /*4100*/  @!P0 SHF.L.U32 R21, R11, 0x10, RZ ;  /* 0x000000100b158819 */ /* 0x000fe200000006ff */
[C---:B------:R-:W-:Y:S01]  /*4110*/  @!P0 FMUL.FTZ R24, R3.reuse, R19 ;  /* 0x0000001303188220 */ /* 0x040fe20000410000 */
[----:B------:R-:W-:Y:S02]  /*4120*/  @!P0 IMAD.U32 R5, R10, 0x10000, RZ ;  /* 0x000100000a058824 */ /* 0x000fe400078e00ff */
[C---:B------:R-:W-:Y:S01]  /*4130*/  @!P0 FMUL.FTZ R26, R4.reuse, R20 ;  /* 0x00000014041a8220 */ /* 0x040fe20000410000 */
[----:B------:R-:W-:Y:S01]  /*4140*/  @!P0 FMUL.FTZ R3, R3, R7 ;  /* 0x0000000703038220 */ /* 0x000fe20000410000 */
[-C--:B------:R-:W-:Y:S01]  /*4150*/  @!P0 FMUL.FTZ R4, R4, R6.reuse ;  /* 0x0000000604048220 */ /* 0x080fe20000410000 */
[----:B------:R-:W-:Y:S01]  /*4160*/  @!P0 FFMA.FTZ R2, R18, R17, R2 ;  /* 0x0000001112028223 */ /* 0x000fe20000010002 */
[----:B------:R-:W-:Y:S01]  /*4170*/  @!P0 FFMA.FTZ R24, R5, R7, -R24 ;  /* 0x0000000705188223 */ /* 0x000fe20000010818 */
[----:B------:R-:W-:Y:S01]  /*4180*/  @!P0 FFMA.FTZ R3, R19, R5, R3 ;  /* 0x0000000513038223 */ /* 0x000fe20000010003 */
[----:B------:R-:W-:Y:S01]  /*4190*/  @!P0 FFMA.FTZ R26, R21, R6, -R26 ;  /* 0x00000006151a8223 */ /* 0x000fe2000001081a */
[----:B------:R-:W-:Y:S01]  /*41a0*/  @!P0 FFMA.FTZ R4, R20, R21, R4 ;  /* 0x0000001514048223 */ /* 0x000fe20000010004 */
[----:B------:R-:W-:Y:S01]  /*41b0*/  @!P0 F2FP.BF16.F32.PACK_AB R2, R2, R29 ;  /* 0x0000001d0202823e */ /* 0x000fe200000010ff */
[----:B------:R-:W-:Y:S01]  /*41c0*/  @!P0 IMAD.MOV.U32 R8, RZ, RZ, R0 ;  /* 0x000000ffff088224 */ /* 0x000fe200078e0000 */
[----:B------:R-:W-:Y:S02]  /*41d0*/  @!P0 F2FP.BF16.F32.PACK_AB R3, R3, R24 ;  /* 0x000000180303823e */ /* 0x000fe400000010ff */
[----:B------:R-:W-:Y:S02]  /*41e0*/  @!P0 F2FP.BF16.F32.PACK_AB R4, R4, R26 ;  /* 0x0000001a0404823e */ /* 0x000fe400000010ff */
[----:B------:R-:W-:Y:S02]  /*41f0*/  @!P0 MOV R9, R2 ;  /* 0x0000000200098202 */ /* 0x000fe40000000f00 */
[----:B------:R-:W-:Y:S01]  /*4200*/  @!P0 MOV R10, R3 ;  /* 0x00000003000a8202 */ /* 0x000fe20000000f00 */
[----:B------:R-:W-:Y:S01]  /*4210*/  @!P0 IMAD.MOV.U32 R11, RZ, RZ, R4 ;  /* 0x000000ffff0b8224 */ /* 0x000fe200078e0004 */
[----:B------:R-:W-:Y:S02]  /*4220*/  MOV R2, R60 ;  /* 0x0000003c00027202 */ /* 0x000fe40000000f00 */
[----:B------:R-:W-:Y:S05]  /*4230*/  MOV R3, R59 ;  /* 0x0000003b00037202 */ /* 0x000fea0000000f00 */
[----:B------:R2:W-:Y:S02]  /*4240*/  STG.E.128 desc[UR4][R2.64], R8 ;  /* 0x0000000802007986 */ /* 0x0005e4000c101d04 */
.L_x_1006:
[----:B------:R-:W-:Y:S05]  /*4250*/  BSYNC.RECONVERGENT B0 ;  /* 0x0000000000007941 */ /* 0x000fea0003800200 */
.L_x_1005:
[----:B------:R-:W-:Y:S01]  /*4260*/  ISETP.NE.AND P0, PT, R46, RZ, PT ;  /* 0x000000ff2e00720c */ /* 0x000fe20003f05270 */
[----:B------:R-:W-:Y:S11]  /*4270*/  BSSY.RECONVERGENT B0, `(.L_x_1007) ;  /* 0x0000031000007945 */ /* 0x000ff60003800200 */
[----:B------:R-:W-:Y:S01]  /*4280*/  @!UPT UIADD3 URZ, UPT, UPT, URZ, URZ, URZ ;  /* 0x000000fffffff290 */ /* 0x000fe2000fffe0ff */
[----:B------:R-:W-:Y:S05]  /*4290*/  @P0 BRA `(.L_x_1008) ;  /* 0x0000000000b80947 */ /* 0x000fea0003800000 */
[----:B------:R-:W-:Y:S01]  /*42a0*/  ISETP.GE.AND P0, PT, R12, R16, PT ;  /* 0x000000100c00720c */ /* 0x000fe20003f06270 */
[----:B--2---:R-:W2:Y:S11]  /*42b0*/  LDG.E.128 R8, desc[UR4][R36.64] ;  /* 0x0000000424087981 */ /* 0x004eb6000c1e1d00 */
[----:B------:R-:W-:Y:S01]  /*42c0*/  @!UPT UIADD3 URZ, UPT, UPT, URZ, URZ, URZ ;  /* 0x000000fffffff290 */ /* 0x000fe2000fffe0ff */
[----:B-1----:R-:W3:Y:S06]  /*42d0*/  @!P0 LDG.E.64 R2, desc[UR4][R14.64] ;  /* 0x000000040e028981 */ /* 0x002eec000c1e1b00 */
[----:B------:R-:W4:Y:S01]  /*42e0*/  @!P0 LDG.E.64 R20, desc[UR4][R22.64] ;  /* 0x0000000416148981 */ /* 0x000f22000c1e1b00 */
[----:B--2---:R-:W-:Y:S02]  /*42f0*/  @!P0 LOP3.LUT R0, R8, 0xffff0000, RZ, 0xc0, !PT ;  /* 0xffff000008008812 */ /* 0x004fe400078ec0ff */
[----:B---3--:R-:W-:Y:S02]  /*4300*/  @!P0 SHF.L.U32 R4, R2, 0x10, RZ ;  /* 0x0000001002048819 */ /* 0x008fe400000006ff */
[C---:B------:R-:W-:Y:S02]  /*4310*/  @!P0 SHF.L.U32 R7, R3.reuse, 0x10, RZ ;  /* 0x0000001003078819 */ /* 0x040fe400000006ff */
[----:B------:R-:W-:Y:S01]  /*4320*/  @!P0 LOP3.LUT R6, R3, 0xffff0000, RZ, 0xc0, !PT ;  /* 0xffff000003068812 */ /* 0x000fe200078ec0ff */
[----:B------:R-:W-:Y:S01]  /*4330*/  @!P0 IMAD.U32 R3, R8, 0x10000, RZ ;  /* 0x0001000008038824 */ /* 0x000fe200078e00ff */
[----:B------:R-:W-:Y:S01]  /*4340*/  @!P0 LOP3.LUT R5, R2, 0xffff0000, RZ, 0xc0, !PT ;  /* 0xffff000002058812 */ /* 0x000fe200078ec0ff */
[C---:B----4-:R-:W-:Y:S01]  /*4350*/  @!P0 IMAD.U32 R17, R20.reuse, 0x10000, RZ ;  /* 0x0001000014118824 */ /* 0x050fe200078e00ff */
[----:B------:R-:W-:Y:S02]  /*4360*/  @!P0 LOP3.LUT R18, R20, 0xffff0000, RZ, 0xc0, !PT ;  /* 0xffff000014128812 */ /* 0x000fe400078ec0ff */
[----:B------:R-:W-:Y:S01]  /*4370*/  @!P0 LOP3.LUT R2, R9, 0xffff0000, RZ, 0xc0, !PT ;  /* 0xffff000009028812 */ /* 0x000fe200078ec0ff */
[C---:B------:R-:W-:Y:S01]  /*4380*/  @!P0 FMUL.FTZ R24, R0.reuse, R17 ;  /* 0x0000001100188220 */ /* 0x040fe20000410000 */
[C---:B------:R-:W-:Y:S01]  /*4390*/  @!P0 SHF.L.U32 R19, R21.reuse, 0x10, RZ ;  /* 0x0000001015138819 */ /* 0x040fe200000006ff */
        /* <DEDUP_REMOVED lines=13> */
[----:B------:R-:W-:Y:S01]  /*4470*/  @!P0 MOV R8, R0 ;  /* 0x0000000000088202 */ /* 0x000fe20000000f00 */
        /* <DEDUP_REMOVED lines=16> */
.L_x_1008:
[----:B------:R-:W-:Y:S05]  /*4580*/  BSYNC.RECONVERGENT B0 ;  /* 0x0000000000007941 */ /* 0x000fea0003800200 */
.L_x_1007:
[----:B------:R-:W-:Y:S01]  /*4590*/  ISETP.NE.AND P0, PT, R47, RZ, PT ;  /* 0x000000ff2f00720c */ /* 0x000fe20003f05270 */
[----:B------:R-:W-:Y:S11]  /*45a0*/  BSSY.RECONVERGENT B0, `(.L_x_1009) ;  /* 0x0000039000007945 */ /* 0x000ff60003800200 */
[----:B------:R-:W-:Y:S01]  /*45b0*/  @!UPT UIADD3 URZ, UPT, UPT, URZ, URZ, URZ ;  /* 0x000000fffffff290 */ /* 0x000fe2000fffe0ff */
[----:B------:R-:W-:Y:S05]  /*45c0*/  @P0 BRA `(.L_x_1010) ;  /* 0x0000000000d80947 */ /* 0x000fea0003800000 */
[----:B-12---:R-:W3:Y:S02]  /*45d0*/  LDC.64 R2, c[0x0][0x4a8] ;  /* 0x00012a00ff027b82 */ /* 0x006ee40000000a00 */
[C---:B---3--:R-:W-:Y:S04]  /*45e0*/  LEA R8, P0, R2.reuse, R36, 0x5 ;  /* 0x0000002402087211 */ /* 0x048fe800078028ff */
[----:B------:R-:W-:Y:S02]  /*45f0*/  LEA.HI.X R9, R2, R37, R3, 0x5, P0 ;  /* 0x0000002502097211 */ /* 0x000fe400000f2c03 */
[----:B------:R-:W1:Y:S04]  /*4600*/  LDC.64 R2, c[0x0][0x3b8] ;  /* 0x0000ee00ff027b82 */ /* 0x000e680000000a00 */
[----:B------:R-:W2:Y:S01]  /*4610*/  LDG.E.128 R8, desc[UR4][R8.64] ;  /* 0x0000000408087981 */ /* 0x000ea2000c1e1d00 */
[C---:B-1----:R-:W-:Y:S04]  /*4620*/  LEA R32, P0, R2.reuse, R38, 0x5 ;  /* 0x0000002602207211 */ /* 0x042fe800078028ff */
[----:B------:R-:W-:Y:S02]  /*4630*/  LEA.HI.X R33, R2, R39, R3, 0x5, P0 ;  /* 0x0000002702217211 */ /* 0x000fe400000f2c03 */
[----:B------:R-:W-:Y:S11]  /*4640*/  ISETP.GE.AND P0, PT, R12, R16, PT ;  /* 0x000000100c00720c */ /* 0x000ff60003f06270 */
[----:B------:R-:W-:Y:S02]  /*4650*/  @!UPT UIADD3 URZ, UPT, UPT, URZ, URZ, URZ ;  /* 0x000000fffffff290 */ /* 0x000fe4000fffe0ff */
[C---:B------:R-:W-:Y:S04]  /*4660*/  @!P0 IMAD.WIDE R2, R25.reuse, 0x20, R14 ;  /* 0x0000002019028825 */ /* 0x040fe800078e020e */
[----:B------:R-:W-:Y:S02]  /*4670*/  @!P0 IMAD.WIDE R4, R25, 0x20, R22 ;  /* 0x0000002019048825 */ /* 0x000fe400078e0216 */
[----:B------:R-:W3:Y:S06]  /*4680*/  @!P0 LDG.E.64 R2, desc[UR4][R2.64] ;  /* 0x0000000402028981 */ /* 0x000eec000c1e1b00 */
[----:B------:R3:W4:Y:S01]  /*4690*/  @!P0 LDG.E.64 R20, desc[UR4][R4.64] ;  /* 0x0000000404148981 */ /* 0x000722000c1e1b00 */
[----:B--2---:R-:W-:Y:S02]  /*46a0*/  @!P0 LOP3.LUT R0, R8, 0xffff0000, RZ, 0xc0, !PT ;  /* 0xffff000008008812 */ /* 0x004fe400078ec0ff */
[C---:B---3--:R-:W-:Y:S01]  /*46b0*/  @!P0 SHF.L.U32 R4, R2.reuse, 0x10, RZ ;  /* 0x0000001002048819 */ /* 0x048fe200000006ff */
[C---:B------:R-:W-:Y:S01]  /*46c0*/  @!P0 IMAD.U32 R7, R3.reuse, 0x10000, RZ ;  /* 0x0001000003078824 */ /* 0x040fe200078e00ff */
[----:B------:R-:W-:Y:S02]  /*46d0*/  @!P0 LOP3.LUT R6, R3, 0xffff0000, RZ, 0xc0, !PT ;  /* 0xffff000003068812 */ /* 0x000fe400078ec0ff */
[----:B------:R-:W-:Y:S02]  /*46e0*/  @!P0 LOP3.LUT R5, R2, 0xffff0000, RZ, 0xc0, !PT ;  /* 0xffff000002058812 */ /* 0x000fe400078ec0ff */
[----:B----4-:R-:W-:Y:S01]  /*46f0*/  @!P0 SHF.L.U32 R17, R20, 0x10, RZ ;  /* 0x0000001014118819 */ /* 0x010fe200000006ff */
[----:B------:R-:W-:Y:S01]  /*4700*/  @!P0 IMAD.U32 R19, R21, 0x10000, RZ ;  /* 0x0001000015138824 */ /* 0x000fe200078e00ff */
[----:B------:R-:W-:Y:S02]  /*4710*/  @!P0 SHF.L.U32 R3, R8, 0x10, RZ ;  /* 0x0000001008038819 */ /* 0x000fe400000006ff */
        /* <DEDUP_REMOVED lines=8> */
[----:B------:R-:W-:Y:S01]  /*47a0*/  @!P0 LOP3.LUT R3, R10, 0xffff0000, RZ, 0xc0, !PT ;  /* 0xffff00000a038812 */ /* 0x000fe200078ec0ff */
[----:B------:R-:W-:Y:S02]  /*47b0*/  @!P0 IMAD.U32 R17, R9, 0x10000, RZ ;  /* 0x0001000009118824 */ /* 0x000fe400078e00ff */
[C---:B------:R-:W-:Y:S01]  /*47c0*/  @!P0 FMUL.FTZ R21, R2.reuse, R18 ;  /* 0x0000001202158220 */ /* 0x040fe20000410000 */
[----:B------:R-:W-:Y:S01]  /*47d0*/  @!P0 FMUL.FTZ R2, R2, R5 ;  /* 0x0000000502028220 */ /* 0x000fe20000410000 */
[----:B------:R-:W-:Y:S01]  /*47e0*/  @!P0 F2FP.BF16.F32.PACK_AB R0, R0, R34 ;  /* 0x000000220000823e */ /* 0x000fe200000010ff */
[----:B------:R-:W-:Y:S01]  /*47f0*/  @!P0 FMUL.FTZ R24, R3, R19 ;  /* 0x0000001303188220 */ /* 0x000fe20000410000 */
[----:B------:R-:W-:Y:S01]  /*4800*/  @!P0 FFMA.FTZ R29, R17, R5, -R21 ;  /* 0x00000005111d8223 */ /* 0x000fe20000010815 */
[----:B------:R-:W-:Y:S01]  /*4810*/  @!P0 SHF.L.U32 R5, R10, 0x10, RZ ;  /* 0x000000100a058819 */ /* 0x000fe200000006ff */
[C---:B------:R-:W-:Y:S01]  /*4820*/  @!P0 FMUL.FTZ R26, R4.reuse, R20 ;  /* 0x00000014041a8220 */ /* 0x040fe20000410000 */
[----:B------:R-:W-:Y:S01]  /*4830*/  @!P0 MOV R8, R0 ;  /* 0x0000000000088202 */ /* 0x000fe20000000f00 */
[----:B------:R-:W-:Y:S01]  /*4840*/  @!P0 FMUL.FTZ R3, R3, R7 ;  /* 0x0000000703038220 */ /* 0x000fe20000410000 */
[----:B------:R-:W-:Y:S02]  /*4850*/  @!P0 IMAD.U32 R21, R11, 0x10000, RZ ;  /* 0x000100000b158824 */ /* 0x000fe400078e00ff */
[-C--:B------:R-:W-:Y:S01]  /*4860*/  @!P0 FMUL.FTZ R4, R4, R6.reuse ;  /* 0x0000000604048220 */ /* 0x080fe20000410000 */
[----:B------:R-:W-:Y:S01]  /*4870*/  @!P0 FFMA.FTZ R2, R18, R17, R2 ;  /* 0x0000001112028223 */ /* 0x000fe20000010002 */
        /* <DEDUP_REMOVED lines=11> */
.L_x_1010:
[----:B------:R-:W-:Y:S05]  /*4930*/  BSYNC.RECONVERGENT B0 ;  /* 0x0000000000007941 */ /* 0x000fea0003800200 */
.L_x_1009:
[----:B------:R-:W-:Y:S01]  /*4940*/  ISETP.NE.AND P0, PT, R57, RZ, PT ;  /* 0x000000ff3900720c */ /* 0x000fe20003f05270 */
[----:B------:R-:W-:Y:S11]  /*4950*/  BSSY.RECONVERGENT B0, `(.L_x_1011) ;  /* 0x0000039000007945 */ /* 0x000ff60003800200 */
[----:B------:R-:W-:Y:S01]  /*4960*/  @!UPT UIADD3 URZ, UPT, UPT, URZ, URZ, URZ ;  /* 0x000000fffffff290 */ /* 0x000fe2000fffe0ff */
[----:B------:R-:W-:Y:S05]  /*4970*/  @P0 BRA `(.L_x_1012) ;  /* 0x0000000000d80947 */ /* 0x000fea0003800000 */
[----:B-12---:R-:W3:Y:S02]  /*4980*/  LDC.64 R2, c[0x0][0x4a8] ;  /* 0x00012a00ff027b82 */ /* 0x006ee40000000a00 */
[C---:B---34-:R-:W-:Y:S04]  /*4990*/  LEA R8, P0, R2.reuse, R36, 0x6 ;  /* 0x0000002402087211 */ /* 0x058fe800078030ff */
        /* <DEDUP_REMOVED lines=52> */
.L_x_1012:
[----:B------:R-:W-:Y:S05]  /*4ce0*/  BSYNC.RECONVERGENT B0 ;  /* 0x0000000000007941 */ /* 0x000fea0003800200 */
.L_x_1011:
[----:B------:R-:W-:Y:S04]  /*4cf0*/  BSSY.RECONVERGENT B0, `(.L_x_1013) ;  /* 0x000003d000007945 */ /* 0x000fe80003800200 */
[----:B------:R-:W-:Y:S05]  /*4d00*/  @P3 BRA `(.L_x_1014) ;  /* 0x0000000000ec3947 */ /* 0x000fea0003800000 */
[----:B------:R-:W-:Y:S01]  /*4d10*/  ISETP.GE.AND P0, PT, R12, R16, PT ;  /* 0x000000100c00720c */ /* 0x000fe20003f06270 */
[----:B-12---:R-:W1:Y:S01]  /*4d20*/  LDC.64 R2, c[0x0][0x4a8] ;  /* 0x00012a00ff027b82 */ /* 0x006e620000000a00 */
[----:B---34-:R-:W-:Y:S02]  /*4d30*/  MOV R8, R36 ;  /* 0x0000002400087202 */ /* 0x018fe40000000f00 */
[----:B------:R-:W-:Y:S09]  /*4d40*/  MOV R9, R37 ;  /* 0x0000002500097202 */ /* 0x000ff20000000f00 */
[----:B------:R-:W-:Y:S05]  /*4d50*/  @!P0 IMAD.WIDE R4, R25, 0x60, R22 ;  /* 0x0000006019048825 */ /* 0x000fea00078e0216 */
[----:B------:R-:W2:Y:S02]  /*4d60*/  @!P0 LDG.E.64 R20, desc[UR4][R4.64] ;  /* 0x0000000404148981 */ /* 0x000ea4000c1e1b00 */
[----:B--2---:R-:W-:Y:S01]  /*4d70*/  @!P0 SHF.L.U32 R17, R20, 0x10, RZ ;  /* 0x0000001014118819 */ /* 0x004fe200000006ff */
[----:B-1----:R-:W-:Y:S01]  /*4d80*/  IMAD.WIDE.U32 R8, R2, 0x60, R8 ;  /* 0x0000006002087825 */ /* 0x002fe200078e0008 */
[----:B------:R-:W-:Y:S02]  /*4d90*/  @!P0 LOP3.LUT R18, R20, 0xffff0000, RZ, 0xc0, !PT ;  /* 0xffff000014128812 */ /* 0x000fe400078ec0ff */
[----:B------:R-:W-:Y:S01]  /*4da0*/  @!P0 LOP3.LUT R20, R21, 0xffff0000, RZ, 0xc0, !PT ;  /* 0xffff000015148812 */ /* 0x000fe200078ec0ff */
[----:B------:R-:W-:Y:S02]  /*4db0*/  IMAD R0, R3, 0x60, RZ ;  /* 0x0000006003007824 */ /* 0x000fe400078e02ff */
[----:B------:R-:W-:Y:S03]  /*4dc0*/  @!P0 IMAD.WIDE R2, R25, 0x60, R14 ;  /* 0x0000006019028825 */ /* 0x000fe600078e020e */
[----:B------:R-:W-:Y:S01]  /*4dd0*/  IADD3 R9, PT, PT, R0, R9, RZ ;  /* 0x0000000900097210 */ /* 0x000fe20007ffe0ff */
[----:B------:R-:W-:Y:S02]  /*4de0*/  @!P0 IMAD.U32 R19, R21, 0x10000, RZ ;  /* 0x0001000015138824 */ /* 0x000fe400078e00ff */
[----:B------:R-:W2:Y:S06]  /*4df0*/  @!P0 LDG.E.64 R2, desc[UR4][R2.64] ;  /* 0x0000000402028981 */ /* 0x000eac000c1e1b00 */
[----:B------:R-:W3:Y:S01]  /*4e00*/  LDG.E.128 R8, desc[UR4][R8.64] ;  /* 0x0000000408087981 */ /* 0x000ee2000c1e1d00 */
[C---:B--2---:R-:W-:Y:S01]  /*4e10*/  @!P0 SHF.L.U32 R7, R3.reuse, 0x10, RZ ;  /* 0x0000001003078819 */ /* 0x044fe200000006ff */
[C---:B------:R-:W-:Y:S01]  /*4e20*/  @!P0 IMAD.U32 R4, R2.reuse, 0x10000, RZ ;  /* 0x0001000002048824 */ /* 0x040fe200078e00ff */
[----:B------:R-:W-:Y:S02]  /*4e30*/  @!P0 LOP3.LUT R6, R3, 0xffff0000, RZ, 0xc0, !PT ;  /* 0xffff000003068812 */ /* 0x000fe400078ec0ff */
[----:B------:R-:W-:Y:S02]  /*4e40*/  @!P0 LOP3.LUT R5, R2, 0xffff0000, RZ, 0xc0, !PT ;  /* 0xffff000002058812 */ /* 0x000fe400078ec0ff */
[C---:B---3--:R-:W-:Y:S02]  /*4e50*/  @!P0 LOP3.LUT R0, R8.reuse, 0xffff0000, RZ, 0xc0, !PT ;  /* 0xffff000008008812 */ /* 0x048fe400078ec0ff */
[----:B------:R-:W-:Y:S02]  /*4e60*/  @!P0 SHF.L.U32 R3, R8, 0x10, RZ ;  /* 0x0000001008038819 */ /* 0x000fe400000006ff */
[----:B------:R-:W-:Y:S01]  /*4e70*/  @!P0 LOP3.LUT R2, R9, 0xffff0000, RZ, 0xc0, !PT ;  /* 0xffff000009028812 */ /* 0x000fe200078ec0ff */
[C---:B------:R-:W-:Y:S01]  /*4e80*/  @!P0 FMUL.FTZ R24, R0.reuse, R17 ;  /* 0x0000001100188220 */ /* 0x040fe20000410000 */
[-C--:B------:R-:W-:Y:S03]  /*4e90*/  @!P0 FMUL.FTZ R0, R0, R4.reuse ;  /* 0x0000000400008220 */ /* 0x080fe60000410000 */
        /* <DEDUP_REMOVED lines=12> */
[----:B------:R-:W-:Y:S01]  /*4f60*/  @!P0 FMUL.FTZ R3, R3, R7 ;  /* 0x0000000703038220 */ /* 0x000fe20000410000 */
[C---:B------:R-:W-:Y:S01]  /*4f70*/  @!P0 FMUL.FTZ R26, R4.reuse, R20 ;  /* 0x00000014041a8220 */ /* 0x040fe20000410000 */
[----:B------:R-:W-:Y:S02]  /*4f80*/  @!P0 IMAD.U32 R21, R11, 0x10000, RZ ;  /* 0x000100000b158824 */ /* 0x000fe400078e00ff */
[-C--:B------:R-:W-:Y:S01]  /*4f90*/  @!P0 FMUL.FTZ R4, R4, R6.reuse ;  /* 0x0000000604048220 */ /* 0x080fe20000410000 */
[----:B------:R-:W-:Y:S01]  /*4fa0*/  @!P0 FFMA.FTZ R2, R18, R17, R2 ;  /* 0x0000001112028223 */ /* 0x000fe20000010002 */
[----:B------:R-:W-:Y:S01]  /*4fb0*/  @!P0 FFMA.FTZ R3, R19, R5, R3 ;  /* 0x0000000513038223 */ /* 0x000fe20000010003 */
[----:B------:R-:W-:Y:S01]  /*4fc0*/  @!P0 FFMA.FTZ R26, R21, R6, -R26 ;  /* 0x00000006151a8223 */ /* 0x000fe2000001081a */
[----:B------:R-:W-:Y:S01]  /*4fd0*/  @!P0 FFMA.FTZ R4, R20, R21, R4 ;  /* 0x0000001514048223 */ /* 0x000fe20000010004 */
[----:B------:R-:W-:Y:S01]  /*4fe0*/  @!P0 FFMA.FTZ R24, R5, R7, -R24 ;  /* 0x0000000705188223 */ /* 0x000fe20000010818 */
[----:B------:R-:W-:Y:S03]  /*4ff0*/  @!P0 F2FP.BF16.F32.PACK_AB R2, R2, R29 ;  /* 0x0000001d0202823e */ /* 0x000fe600000010ff */
[----:B------:R-:W-:Y:S02]  /*5000*/  @!P0 F2FP.BF16.F32.PACK_AB R4, R4, R26 ;  /* 0x0000001a0404823e */ /* 0x000fe400000010ff */
[----:B------:R-:W-:Y:S02]  /*5010*/  @!P0 F2FP.BF16.F32.PACK_AB R3, R3, R24 ;  /* 0x000000180303823e */ /* 0x000fe400000010ff */
[----:B------:R-:W-:Y:S01]  /*5020*/  @!P0 MOV R9, R2 ;  /* 0x0000000200098202 */ /* 0x000fe20000000f00 */
[----:B------:R-:W-:Y:S01]  /*5030*/  @!P0 IMAD.MOV.U32 R11, RZ, RZ, R4 ;  /* 0x000000ffff0b8224 */ /* 0x000fe200078e0004 */
[----:B------:R-:W-:Y:S01]  /*5040*/  @!P0 MOV R10, R3 ;  /* 0x00000003000a8202 */ /* 0x000fe20000000f00 */
[----:B------:R-:W1:Y:S01]  /*5050*/  LDC.64 R4, c[0x0][0x3b8] ;  /* 0x0000ee00ff047b82 */ /* 0x000e620000000a00 */
[----:B------:R-:W-:Y:S02]  /*5060*/  MOV R2, R38 ;  /* 0x0000002600027202 */ /* 0x000fe40000000f00 */
[----:B------:R-:W-:Y:S03]  /*5070*/  MOV R3, R39 ;  /* 0x0000002700037202 */ /* 0x000fe60000000f00 */
[----:B-1----:R-:W-:Y:S04]  /*5080*/  IMAD.WIDE.U32 R2, R4, 0x60, R2 ;  /* 0x0000006004027825 */ /* 0x002fe800078e0002 */
[----:B------:R-:W-:Y:S05]  /*5090*/  IMAD R5, R5, 0x60, RZ ;  /* 0x0000006005057824 */ /* 0x000fea00078e02ff */
[----:B------:R-:W-:Y:S05]  /*50a0*/  IADD3 R3, PT, PT, R5, R3, RZ ;  /* 0x0000000305037210 */ /* 0x000fea0007ffe0ff */
[----:B------:R1:W-:Y:S02]  /*50b0*/  STG.E.128 desc[UR4][R2.64], R8 ;  /* 0x0000000802007986 */ /* 0x0003e4000c101d04 */
.L_x_1014:
[----:B------:R-:W-:Y:S05]  /*50c0*/  BSYNC.RECONVERGENT B0 ;  /* 0x0000000000007941 */ /* 0x000fea0003800200 */
.L_x_1013:
        /* <DEDUP_REMOVED lines=58> */
.L_x_1016:
[----:B------:R-:W-:Y:S05]  /*5470*/  BSYNC.RECONVERGENT B0 ;  /* 0x0000000000007941 */ /* 0x000fea0003800200 */
.L_x_1015:
        /* <DEDUP_REMOVED lines=61> */
.L_x_1018:
[----:B------:R-:W-:Y:S05]  /*5850*/  BSYNC.RECONVERGENT B0 ;  /* 0x0000000000007941 */ /* 0x000fea0003800200 */
.L_x_1017:
        /* <DEDUP_REMOVED lines=61> */
.L_x_1020:
[----:B------:R-:W-:Y:S05]  /*5c30*/  BSYNC.RECONVERGENT B0 ;  /* 0x0000000000007941 */ /* 0x000fea0003800200 */
.L_x_1019:
        /* <DEDUP_REMOVED lines=61> */
.L_x_1022:
[----:B------:R-:W-:Y:S05]  /*6010*/  BSYNC.RECONVERGENT B0 ;  /* 0x0000000000007941 */ /* 0x000fea0003800200 */
.L_x_1021:
        /* <DEDUP_REMOVED lines=58> */
.L_x_1024:
[----:B------:R-:W-:Y:S05]  /*63c0*/  BSYNC.RECONVERGENT B0 ;  /* 0x0000000000007941 */ /* 0x000fea0003800200 */
.L_x_1023:
[----:B------:R-:W-:Y:S01]  /*63d0*/  ISETP.NE.AND P0, PT, R64, RZ, PT ;  /* 0x000000ff4000720c */ /* 0x000fe20003f05270 */
[----:B------:R-:W-:Y:S11]  /*63e0*/  BSSY.RECONVERGENT B0, `(.L_x_1025) ;  /* 0x000003e000007945 */ /* 0x000ff60003800200 */
[----:B------:R-:W-:Y:S01]  /*63f0*/  @!UPT UIADD3 URZ, UPT, UPT, URZ, URZ, URZ ;  /* 0x000000fffffff290 */ /* 0x000fe2000fffe0ff */
        /* <DEDUP_REMOVED lines=60> */
.L_x_1026:
[----:B------:R-:W-:Y:S05]  /*67c0*/  BSYNC.RECONVERGENT B0 ;  /* 0x0000000000007941 */ /* 0x000fea0003800200 */
.L_x_1025:
[----:B------:R-:W-:Y:S01]  /*67d0*/  ISETP.NE.AND P0, PT, R44, RZ, PT ;  /* 0x000000ff2c00720c */ /* 0x000fe20003f05270 */
[----:B------:R-:W-:Y:S11]  /*67e0*/  BSSY.RECONVERGENT B0, `(.L_x_1027) ;  /* 0x000003f000007945 */ /* 0x000ff60003800200 */
[----:B------:R-:W-:Y:S01]  /*67f0*/  @!UPT UIADD3 URZ, UPT, UPT, URZ, URZ, URZ ;  /* 0x000000fffffff290 */ /* 0x000fe2000fffe0ff */
[----:B------:R-:W-:Y:S05]  /*6800*/  @P0 BRA `(.L_x_1028) ;  /* 0x0000000000f00947 */ /* 0x000fea0003800000 */
[----:B------:R-:W-:Y:S01]  /*6810*/  ISETP.GE.AND P0, PT, R12, R16, PT ;  /* 0x000000100c00720c */ /* 0x000fe20003f06270 */
[----:B-12---:R-:W1:Y:S01]  /*6820*/  LDC.64 R2, c[0x0][0x4a8] ;  /* 0x00012a00ff027b82 */ /* 0x006e620000000a00 */
[----:B---34-:R-:W-:Y:S02]  /*6830*/  MOV R8, R36 ;  /* 0x0000002400087202 */ /* 0x018fe40000000f00 */
[----:B------:R-:W-:Y:S05]  /*6840*/  MOV R9, R37 ;  /* 0x0000002500097202 */ /* 0x000fea0000000f00 */
[----:B------:R-:W2:Y:S04]  /*6850*/  LDC.64 R34, c[0x0][0x3b8] ;  /* 0x0000ee00ff227b82 */ /* 0x000ea80000000a00 */
[----:B------:R-:W-:Y:S05]  /*6860*/  @!P0 IMAD.WIDE R4, R25, 0x140, R22 ;  /* 0x0000014019048825 */ /* 0x000fea00078e0216 */
[----:B------:R-:W3:Y:S02]  /*6870*/  @!P0 LDG.E.64 R20, desc[UR4][R4.64] ;  /* 0x0000000404148981 */ /* 0x000ee4000c1e1b00 */
[----:B---3--:R-:W-:Y:S01]  /*6880*/  @!P0 LOP3.LUT R18, R20, 0xffff0000, RZ, 0xc0, !PT ;  /* 0xffff000014128812 */ /* 0x008fe200078ec0ff */
[----:B-1----:R-:W-:Y:S01]  /*6890*/  IMAD.WIDE.U32 R8, R2, 0x140, R8 ;  /* 0x0000014002087825 */ /* 0x002fe200078e0008 */
[----:B------:R-:W-:Y:S03]  /*68a0*/  @!P0 SHF.L.U32 R19, R21, 0x10, RZ ;  /* 0x0000001015138819 */ /* 0x000fe600000006ff */
[----:B------:R-:W-:Y:S02]  /*68b0*/  IMAD R0, R3, 0x140, RZ ;  /* 0x0000014003007824 */ /* 0x000fe400078e02ff */
[----:B------:R-:W-:Y:S04]  /*68c0*/  @!P0 IMAD.WIDE R2, R25, 0x140, R14 ;  /* 0x0000014019028825 */ /* 0x000fe800078e020e */
[----:B------:R-:W-:Y:S02]  /*68d0*/  IMAD.IADD R9, R0, 0x1, R9 ;  /* 0x0000000100097824 */ /* 0x000fe400078e0209 */
[----:B------:R-:W3:Y:S06]  /*68e0*/  @!P0 LDG.E.64 R2, desc[UR4][R2.64] ;  /* 0x0000000402028981 */ /* 0x000eec000c1e1b00 */
[----:B------:R-:W4:Y:S01]  /*68f0*/  LDG.E.128 R8, desc[UR4][R8.64] ;  /* 0x0000000408087981 */ /* 0x000f22000c1e1d00 */
[C---:B---3--:R-:W-:Y:S02]  /*6900*/  @!P0 SHF.L.U32 R7, R3.reuse, 0x10, RZ ;  /* 0x0000001003078819 */ /* 0x048fe400000006ff */
[----:B------:R-:W-:Y:S01]  /*6910*/  @!P0 LOP3.LUT R6, R3, 0xffff0000, RZ, 0xc0, !PT ;  /* 0xffff000003068812 */ /* 0x000fe200078ec0ff */
[----:B------:R-:W-:Y:S01]  /*6920*/  @!P0 IMAD.U32 R3, R20, 0x10000, RZ ;  /* 0x0001000014038824 */ /* 0x000fe200078e00ff */
[----:B------:R-:W-:Y:S02]  /*6930*/  @!P0 SHF.L.U32 R4, R2, 0x10, RZ ;  /* 0x0000001002048819 */ /* 0x000fe400000006ff */
[----:B----4-:R-:W-:Y:S02]  /*6940*/  @!P0 LOP3.LUT R0, R8, 0xffff0000, RZ, 0xc0, !PT ;  /* 0xffff000008008812 */ /* 0x010fe400078ec0ff */
[----:B------:R-:W-:Y:S02]  /*6950*/  @!P0 LOP3.LUT R5, R2, 0xffff0000, RZ, 0xc0, !PT ;  /* 0xffff000002058812 */ /* 0x000fe400078ec0ff */
[----:B------:R-:W-:Y:S01]  /*6960*/  @!P0 SHF.L.U32 R17, R8, 0x10, RZ ;  /* 0x0000001008118819 */ /* 0x000fe200000006ff */
        /* <DEDUP_REMOVED lines=11> */
[----:B------:R-:W-:Y:S01]  /*6a20*/  @!P0 FMUL.FTZ R26, R4, R20 ;  /* 0x00000014041a8220 */ /* 0x000fe20000410000 */
[----:B------:R-:W-:Y:S01]  /*6a30*/  @!P0 FMUL.FTZ R24, R3, R19 ;  /* 0x0000001303188220 */ /* 0x000fe20000410000 */
[----:B------:R-:W-:Y:S01]  /*6a40*/  @!P0 FFMA.FTZ R29, R17, R5, -R21 ;  /* 0x00000005111d8223 */ /* 0x000fe20000010815 */
[----:B------:R-:W-:Y:S01]  /*6a50*/  @!P0 SHF.L.U32 R5, R10, 0x10, RZ ;  /* 0x000000100a058819 */ /* 0x000fe200000006ff */
[----:B------:R-:W-:Y:S01]  /*6a60*/  @!P0 FMUL.FTZ R3, R3, R7 ;  /* 0x0000000703038220 */ /* 0x000fe20000410000 */
[----:B------:R-:W-:Y:S01]  /*6a70*/  @!P0 SHF.L.U32 R21, R11, 0x10, RZ ;  /* 0x000000100b158819 */ /* 0x000fe200000006ff */
[----:B------:R-:W-:Y:S01]  /*6a80*/  @!P0 FMUL.FTZ R4, R4, R6 ;  /* 0x0000000604048220 */ /* 0x000fe20000410000 */
[----:B------:R-:W-:Y:S01]  /*6a90*/  @!P0 FFMA.FTZ R2, R18, R17, R2 ;  /* 0x0000001112028223 */ /* 0x000fe20000010002 */
[----:B------:R-:W-:Y:S01]  /*6aa0*/  @!P0 FFMA.FTZ R24, R5, R7, -R24 ;  /* 0x0000000705188223 */ /* 0x000fe20000010818 */
[----:B------:R-:W-:Y:S01]  /*6ab0*/  MOV R7, R39 ;  /* 0x0000002700077202 */ /* 0x000fe20000000f00 */
[----:B------:R-:W-:Y:S01]  /*6ac0*/  @!P0 FFMA.FTZ R3, R19, R5, R3 ;  /* 0x0000000513038223 */ /* 0x000fe20000010003 */
[----:B------:R-:W-:Y:S01]  /*6ad0*/  @!P0 F2FP.BF16.F32.PACK_AB R5, R0, R32 ;  /* 0x000000200005823e */ /* 0x000fe200000010ff */
[----:B------:R-:W-:Y:S01]  /*6ae0*/  @!P0 FFMA.FTZ R26, R21, R6, -R26 ;  /* 0x00000006151a8223 */ /* 0x000fe2000001081a */
[----:B------:R-:W-:Y:S01]  /*6af0*/  @!P0 F2FP.BF16.F32.PACK_AB R2, R2, R29 ;  /* 0x0000001d0202823e */ /* 0x000fe200000010ff */
[----:B------:R-:W-:Y:S01]  /*6b00*/  IMAD.MOV.U32 R6, RZ, RZ, R38 ;  /* 0x000000ffff067224 */ /* 0x000fe200078e0026 */
[----:B------:R-:W-:Y:S01]  /*6b10*/  @!P0 F2FP.BF16.F32.PACK_AB R0, R3, R24 ;  /* 0x000000180300823e */ /* 0x000fe200000010ff */
[----:B------:R-:W-:Y:S01]  /*6b20*/  @!P0 FFMA.FTZ R4, R20, R21, R4 ;  /* 0x0000001514048223 */ /* 0x000fe20000010004 */
[----:B------:R-:W-:Y:S01]  /*6b30*/  @!P0 MOV R8, R5 ;  /* 0x0000000500088202 */ /* 0x000fe20000000f00 */
[----:B--2---:R-:W-:Y:S01]  /*6b40*/  IMAD R17, R35, 0x140, RZ ;  /* 0x0000014023117824 */ /* 0x004fe200078e02ff */
[----:B------:R-:W-:Y:S01]  /*6b50*/  @!P0 MOV R10, R0 ;  /* 0x00000000000a8202 */ /* 0x000fe20000000f00 */
[----:B------:R-:W-:Y:S01]  /*6b60*/  IMAD.WIDE.U32 R6, R34, 0x140, R6 ;  /* 0x0000014022067825 */ /* 0x000fe200078e0006 */
[----:B------:R-:W-:Y:S03]  /*6b70*/  @!P0 F2FP.BF16.F32.PACK_AB R4, R4, R26 ;  /* 0x0000001a0404823e */ /* 0x000fe600000010ff */
[----:B------:R-:W-:Y:S01]  /*6b80*/  @!P0 IMAD.MOV.U32 R9, RZ, RZ, R2 ;  /* 0x000000ffff098224 */ /* 0x000fe200078e0002 */
[----:B------:R-:W-:Y:S02]  /*6b90*/  IADD3 R3, PT, PT, R17, R7, RZ ;  /* 0x0000000711037210 */ /* 0x000fe40007ffe0ff */
[----:B------:R-:W-:Y:S02]  /*6ba0*/  MOV R2, R6 ;  /* 0x0000000600027202 */ /* 0x000fe40000000f00 */
[----:B------:R-:W-:Y:S05]  /*6bb0*/  @!P0 MOV R11, R4 ;  /* 0x00000004000b8202 */ /* 0x000fea0000000f00 */
[----:B------:R1:W-:Y:S02]  /*6bc0*/  STG.E.128 desc[UR4][R2.64], R8 ;  /* 0x0000000802007986 */ /* 0x0003e4000c101d04 */
.L_x_1028:
[----:B------:R-:W-:Y:S05]  /*6bd0*/  BSYNC.RECONVERGENT B0 ;  /* 0x0000000000007941 */ /* 0x000fea0003800200 */
.L_x_1027:
        /* <DEDUP_REMOVED lines=64> */
.L_x_1030:
[----:B------:R-:W-:Y:S05]  /*6fe0*/  BSYNC.RECONVERGENT B0 ;  /* 0x0000000000007941 */ /* 0x000fea0003800200 */
.L_x_1029:
        /* <DEDUP_REMOVED lines=64> */
.L_x_1032:
[----:B------:R-:W-:Y:S05]  /*73f0*/  BSYNC.RECONVERGENT B0 ;  /* 0x0000000000007941 */ /* 0x000fea0003800200 */
.L_x_1031:
        /* <DEDUP_REMOVED lines=64> */
.L_x_1034:
[----:B------:R-:W-:Y:S05]  /*7800*/  BSYNC.RECONVERGENT B0 ;  /* 0x0000000000007941 */ /* 0x000fea0003800200 */
.L_x_1033:
[----:B------:R-:W-:Y:S04]  /*7810*/  BSSY.RECONVERGENT B0, `(.L_x_1035) ;  /* 0x000003e000007945 */ /* 0x000fe80003800200 */
[----:B------:R-:W-:Y:S05]  /*7820*/  @P1 BRA `(.L_x_1036) ;  /* 0x0000000000f01947 */ /* 0x000fea0003800000 */
[----:B------:R-:W-:Y:S01]  /*7830*/  ISETP.GE.AND P0, PT, R12, R16, PT ;  /* 0x000000100c00720c */ /* 0x000fe20003f06270 */
[----:B-12---:R-:W1:Y:S01]  /*7840*/  LDC.64 R2, c[0x0][0x4a8] ;  /* 0x00012a00ff027b82 */ /* 0x006e620000000a00 */
[----:B---34-:R-:W-:Y:S02]  /*7850*/  MOV R8, R36 ;  /* 0x0000002400087202 */ /* 0x018fe40000000f00 */
[----:B------:R-:W-:Y:S05]  /*7860*/  MOV R9, R37 ;  /* 0x0000002500097202 */ /* 0x000fea0000000f00 */
[----:B------:R-:W2:Y:S04]  /*7870*/  LDC.64 R32, c[0x0][0x3b8] ;  /* 0x0000ee00ff207b82 */ /* 0x000ea80000000a00 */
[----:B------:R-:W-:Y:S05]  /*7880*/  @!P0 IMAD.WIDE R4, R25, 0x1c0, R22 ;  /* 0x000001c019048825 */ /* 0x000fea00078e0216 */
[----:B------:R-:W3:Y:S01]  /*7890*/  @!P0 LDG.E.64 R16, desc[UR4][R4.64] ;  /* 0x0000000404108981 */ /* 0x000ee2000c1e1b00 */
[----:B-1----:R-:W-:Y:S04]  /*78a0*/  IMAD.WIDE.U32 R8, R2, 0x1c0, R8 ;  /* 0x000001c002087825 */ /* 0x002fe800078e0008 */
[----:B------:R-:W-:Y:S02]  /*78b0*/  IMAD R0, R3, 0x1c0, RZ ;  /* 0x000001c003007824 */ /* 0x000fe400078e02ff */
[----:B------:R-:W-:Y:S04]  /*78c0*/  @!P0 IMAD.WIDE R2, R25, 0x1c0, R14 ;  /* 0x000001c019028825 */ /* 0x000fe800078e020e */
[----:B------:R-:W-:Y:S02]  /*78d0*/  IMAD.IADD R9, R0, 0x1, R9 ;  /* 0x0000000100097824 */ /* 0x000fe400078e0209 */
[----:B------:R-:W4:Y:S06]  /*78e0*/  @!P0 LDG.E.64 R2, desc[UR4][R2.64] ;  /* 0x0000000402028981 */ /* 0x000f2c000c1e1b00 */
[----:B------:R-:W5:Y:S01]  /*78f0*/  LDG.E.128 R8, desc[UR4][R8.64] ;  /* 0x0000000408087981 */ /* 0x000f62000c1e1d00 */
[C---:B---3--:R-:W-:Y:S02]  /*7900*/  @!P0 LOP3.LUT R15, R16.reuse, 0xffff0000, RZ, 0xc0, !PT ;  /* 0xffff0000100f8812 */ /* 0x048fe400078ec0ff */
[C---:B----4-:R-:W-:Y:S02]  /*7910*/  @!P0 SHF.L.U32 R7, R3.reuse, 0x10, RZ ;  /* 0x0000001003078819 */ /* 0x050fe400000006ff */
[----:B------:R-:W-:Y:S01]  /*7920*/  @!P0 LOP3.LUT R6, R3, 0xffff0000, RZ, 0xc0, !PT ;  /* 0xffff000003068812 */ /* 0x000fe200078ec0ff */
[----:B------:R-:W-:Y:S01]  /*7930*/  @!P0 IMAD.U32 R3, R16, 0x10000, RZ ;  /* 0x0001000010038824 */ /* 0x000fe200078e00ff */
[----:B------:R-:W-:Y:S02]  /*7940*/  @!P0 SHF.L.U32 R4, R2, 0x10, RZ ;  /* 0x0000001002048819 */ /* 0x000fe400000006ff */
[----:B-----5:R-:W-:Y:S02]  /*7950*/  @!P0 LOP3.LUT R0, R8, 0xffff0000, RZ, 0xc0, !PT ;  /* 0xffff000008008812 */ /* 0x020fe400078ec0ff */
[----:B------:R-:W-:Y:S02]  /*7960*/  @!P0 LOP3.LUT R5, R2, 0xffff0000, RZ, 0xc0, !PT ;  /* 0xffff000002058812 */ /* 0x000fe400078ec0ff */
[----:B------:R-:W-:Y:S01]  /*7970*/  @!P0 SHF.L.U32 R14, R8, 0x10, RZ ;  /* 0x00000010080e8819 */ /* 0x000fe200000006ff */
[C---:B------:R-:W-:Y:S01]  /*7980*/  @!P0 FMUL.FTZ R18, R0.reuse, R3 ;  /* 0x0000000300128220 */ /* 0x040fe20000410000 */
[----:B------:R-:W-:Y:S01]  /*7990*/  @!P0 LOP3.LUT R2, R9, 0xffff0000, RZ, 0xc0, !PT ;  /* 0xffff000009028812 */ /* 0x000fe200078ec0ff */
[-C--:B------:R-:W-:Y:S01]  /*79a0*/  @!P0 FMUL.FTZ R0, R0, R4.reuse ;  /* 0x0000000400008220 */ /* 0x080fe20000410000 */
[C---:B------:R-:W-:Y:S01]  /*79b0*/  @!P0 SHF.L.U32 R16, R17.reuse, 0x10, RZ ;  /* 0x0000001011108819 */ /* 0x040fe200000006ff */
[----:B------:R-:W-:Y:S01]  /*79c0*/  @!P0 FFMA.FTZ R22, R14, R4, -R18 ;  /* 0x000000040e168223 */ /* 0x000fe20000010812 */
[----:B------:R-:W-:Y:S01]  /*79d0*/  @!P0 LOP3.LUT R17, R17, 0xffff0000, RZ, 0xc0, !PT ;  /* 0xffff000011118812 */ /* 0x000fe200078ec0ff */
[----:B------:R-:W-:Y:S01]  /*79e0*/  @!P0 FFMA.FTZ R0, R3, R14, R0 ;  /* 0x0000000e03008223 */ /* 0x000fe20000010000 */
[----:B------:R-:W-:Y:S01]  /*79f0*/  @!P0 LOP3.LUT R3, R10, 0xffff0000, RZ, 0xc0, !PT ;  /* 0xffff00000a038812 */ /* 0x000fe200078ec0ff */
[----:B------:R-:W-:Y:S01]  /*7a00*/  @!P0 IMAD.U32 R14, R9, 0x10000, RZ ;  /* 0x00010000090e8824 */ /* 0x000fe200078e00ff */
[----:B------:R-:W-:Y:S01]  /*7a10*/  @!P0 LOP3.LUT R4, R11, 0xffff0000, RZ, 0xc0, !PT ;  /* 0xffff00000b048812 */ /* 0x000fe200078ec0ff */
[C---:B------:R-:W-:Y:S01]  /*7a20*/  @!P0 FMUL.FTZ R18, R2.reuse, R15 ;  /* 0x0000000f02128220 */ /* 0x040fe20000410000 */
[----:B------:R-:W-:Y:S01]  /*7a30*/  @!P0 FMUL.FTZ R2, R2, R5 ;  /* 0x0000000502028220 */ /* 0x000fe20000410000 */
[C---:B------:R-:W-:Y:S01]  /*7a40*/  @!P0 FMUL.FTZ R19, R3.reuse, R16 ;  /* 0x0000001003138220 */ /* 0x040fe20000410000 */
[----:B------:R-:W-:Y:S01]  /*7a50*/  @!P0 FMUL.FTZ R3, R3, R7 ;  /* 0x0000000703038220 */ /* 0x000fe20000410000 */
[----:B------:R-:W-:Y:S01]  /*7a60*/  @!P0 FFMA.FTZ R21, R14, R5, -R18 ;  /* 0x000000050e158223 */ /* 0x000fe20000010812 */
[----:B------:R-:W-:Y:S01]  /*7a70*/  @!P0 SHF.L.U32 R5, R10, 0x10, RZ ;  /* 0x000000100a058819 */ /* 0x000fe200000006ff */
[----:B------:R-:W-:Y:S01]  /*7a80*/  @!P0 FFMA.FTZ R2, R15, R14, R2 ;  /* 0x0000000e0f028223 */ /* 0x000fe20000010002 */
[----:B------:R-:W-:Y:S01]  /*7a90*/  @!P0 SHF.L.U32 R18, R11, 0x10, RZ ;  /* 0x000000100b128819 */ /* 0x000fe200000006ff */
[C---:B------:R-:W-:Y:S01]  /*7aa0*/  @!P0 FMUL.FTZ R20, R4.reuse, R17 ;  /* 0x0000001104148220 */ /* 0x040fe20000410000 */
[-C--:B------:R-:W-:Y:S01]  /*7ab0*/  @!P0 FMUL.FTZ R4, R4, R6.reuse ;  /* 0x0000000604048220 */ /* 0x080fe20000410000 */
        /* <DEDUP_REMOVED lines=19> */
.L_x_1036:
[----:B------:R-:W-:Y:S05]  /*7bf0*/  BSYNC.RECONVERGENT B0 ;  /* 0x0000000000007941 */ /* 0x000fea0003800200 */
.L_x_1035:
[----:B------:R-:W1:Y:S01]  /*7c00*/  LDC R16, c[0x0][0x450] ;  /* 0x00011400ff107b82 */ /* 0x000e620000000800 */
[----:B------:R-:W-:Y:S05]  /*7c10*/  IMAD.U32 R0, R42, -0x80, RZ ;  /* 0xffffff802a007824 */ /* 0x000fea00078e00ff */
[C---:B------:R-:W-:Y:S02]  /*7c20*/  LEA R30, P1, R0.reuse, R30, 0x1 ;  /* 0x0000001e001e7211 */ /* 0x040fe400078208ff */
[C---:B------:R-:W-:Y:S02]  /*7c30*/  LEA R40, P0, R0.reuse, R40, 0x1 ;  /* 0x0000002800287211 */ /* 0x040fe400078008ff */
[C---:B------:R-:W-:Y:S02]  /*7c40*/  LEA.HI.X.SX32 R31, R0.reuse, R31, 0x1, P1 ;  /* 0x0000001f001f7211 */ /* 0x040fe400008f0eff */
[----:B------:R-:W-:Y:S01]  /*7c50*/  LEA.HI.X.SX32 R41, R0, R41, 0x1, P0 ;  /* 0x0000002900297211 */ /* 0x000fe200000f0eff */
[----:B------:R-:W-:Y:S05]  /*7c60*/  BRA `(.L_x_1003) ;  /* 0x0000006000e87947 */ /* 0x000fea0003800000 */
.L_x_1004:
[C---:B------:R-:W-:Y:S01]  /*7c70*/  LEA R18, P0, R69.reuse, R28, 0x1 ;  /* 0x0000001c45127211 */ /* 0x040fe200078008ff */
[----:B------:R-:W-:Y:S01]  /*7c80*/  BSSY.RECONVERGENT B0, `(.L_x_1037) ;  /* 0x0000064000007945 */ /* 0x000fe20003800200 */
[----:B------:R-:W-:Y:S02]  /*7c90*/  ISETP.NE.AND P1, PT, R68, RZ, PT ;  /* 0x000000ff4400720c */ /* 0x000fe40003f25270 */
[----:B------:R-:W-:Y:S02]  /*7ca0*/  LEA.HI.X R19, R69, R27, R79, 0x1, P0 ;  /* 0x0000001b45137211 */ /* 0x000fe400000f0c4f */
[C---:B------:R-:W-:Y:S02]  /*7cb0*/  LEA R48, P0, R73.reuse, R60, 0x1 ;  /* 0x0000003c49307211 */ /* 0x040fe400078008ff */
        /* <DEDUP_REMOVED lines=11> */
[----:B------:R-:W-:Y:S02]  /*7d70*/  ISETP.GE.AND P0, PT, R12, R16, PT ;  /* 0x000000100c00720c */ /* 0x000fe40003f06270 */
[----:B------:R-:W-:Y:S11]  /*7d80*/  PLOP3.LUT P2, PT, PT, PT, PT, 0x80, 0x8 ;  /* 0x000000000008781c */ /* 0x000ff60003f4f070 */
[----:B------:R-:W-:Y:S02]  /*7d90*/  @!P0 SEL R0, R24, RZ, P1 ;  /* 0x000000ff18008207 */ /* 0x000fe40000800000 */
[----:B-1----:R-:W-:Y:S02]  /*7da0*/  @!P0 SEL R2, R50, RZ, P1 ;  /* 0x000000ff32028207 */ /* 0x002fe40000800000 */
[----:B------:R-:W-:Y:S01]  /*7db0*/  @!P0 PLOP3.LUT P2, PT, P1, PT, PT, 0x80, 0x8 ;  /* 0x000000000008881c */ /* 0x000fe20000f4f070 */
[C---:B------:R-:W-:Y:S01]  /*7dc0*/  @!P0 IMAD.SHL.U32 R20, R0.reuse, 0x2, RZ ;  /* 0x0000000200148824 */ /* 0x040fe200078e00ff */
[----:B------:R-:W-:Y:S04]  /*7dd0*/  @!P0 SHF.L.U64.HI R0, R0, 0x1, R2 ;  /* 0x0000000100008819 */ /* 0x000fe80000010202 */
[----:B------:R-:W-:Y:S05]  /*7de0*/  @!P0 IADD3 R2, P1, PT, R20, R54, RZ ;  /* 0x0000003614028210 */ /* 0x000fea0007f3e0ff */
[----:B------:R-:W-:Y:S01]  /*7df0*/  @!P0 IMAD.X R3, R0, 0x1, R53, P1 ;  /* 0x0000000100038824 */ /* 0x000fe200008e0635 */
[----:B------:R-:W-:Y:S04]  /*7e00*/  @!P0 IADD3 R20, P1, PT, R20, R56, RZ ;  /* 0x0000003814148210 */ /* 0x000fe80007f3e0ff */
[----:B------:R-:W-:Y:S01]  /*7e10*/  @!P0 IADD3.X R21, PT, PT, R0, R55, RZ, P1, !PT ;  /* 0x0000003700158210 */ /* 0x000fe20000ffe4ff */
[----:B------:R1:W2:Y:S08]  /*7e20*/  @!P0 LDG.E.128 R4, desc[UR4][R2.64] ;  /* 0x0000000402048981 */ /* 0x0002b0000c1e1d00 */
[----:B------:R-:W3:Y:S01]  /*7e30*/  @!P0 LDG.E.128 R32, desc[UR4][R20.64] ;  /* 0x0000000414208981 */ /* 0x000ee2000c1e1d00 */
[----:B-1----:R-:W-:Y:S01]  /*7e40*/  MOV R3, R27 ;  /* 0x0000001b00037202 */ /* 0x002fe20000000f00 */
[----:B------:R-:W-:Y:S06]  /*7e50*/  IMAD.MOV.U32 R2, RZ, RZ, R28 ;  /* 0x000000ffff027224 */ /* 0x000fec00078e001c */
[----:B------:R1:W4:Y:S01]  /*7e60*/  LDG.E.128 R36, desc[UR4][R2.64] ;  /* 0x0000000402247981 */ /* 0x000322000c1e1d00 */
[----:B--2---:R-:W-:Y:S01]  /*7e70*/  @!P0 LOP3.LUT R8, R4, 0xffff0000, RZ, 0xc0, !PT ;  /* 0xffff000004088812 */ /* 0x004fe200078ec0ff */
[----:B------:R-:W-:Y:S01]  /*7e80*/  @!P0 IMAD.U32 R11, R6, 0x10000, RZ ;  /* 0x00010000060b8824 */ /* 0x000fe200078e00ff */
[C---:B------:R-:W-:Y:S01]  /*7e90*/  @!P0 SHF.L.U32 R9, R5.reuse, 0x10, RZ ;  /* 0x0000001005098819 */ /* 0x040fe200000006ff */
[----:B------:R-:W-:Y:S01]  /*7ea0*/  @!P0 IMAD.U32 R0, R4, 0x10000, RZ ;  /* 0x0001000004008824 */ /* 0x000fe200078e00ff */
[----:B------:R-:W-:Y:S01]  /*7eb0*/  @!P0 LOP3.LUT R10, R5, 0xffff0000, RZ, 0xc0, !PT ;  /* 0xffff0000050a8812 */ /* 0x000fe200078ec0ff */
[----:B------:R-:W-:Y:S01]  /*7ec0*/  @!P0 IMAD.WIDE R4, R26, 0x2, R2 ;  /* 0x000000021a048825 */ /* 0x000fe200078e0202 */
[----:B------:R-:W-:Y:S02]  /*7ed0*/  @!P0 LOP3.LUT R14, R6, 0xffff0000, RZ, 0xc0, !PT ;  /* 0xffff0000060e8812 */ /* 0x000fe400078ec0ff */
[----:B------:R-:W-:Y:S01]  /*7ee0*/  @!P0 SHF.L.U32 R15, R7, 0x10, RZ ;  /* 0x00000010070f8819 */ /* 0x000fe200000006ff */
[----:B------:R-:W-:Y:S01]  /*7ef0*/  @!P2 FADD.FTZ R9, -R9, -RZ ;  /* 0x800000ff0909a221 */ /* 0x000fe20000010100 */
[----:B------:R-:W-:Y:S01]  /*7f00*/  @!P0 LOP3.LUT R17, R7, 0xffff0000, RZ, 0xc0, !PT ;  /* 0xffff000007118812 */ /* 0x000fe200078ec0ff */
[----:B------:R-:W-:Y:S01]  /*7f10*/  @!P2 FADD.FTZ R0, -R0, -RZ ;  /* 0x800000ff0000a221 */ /* 0x000fe20000010100 */
[----:B---3--:R-:W-:Y:S01]  /*7f20*/  @!P0 SHF.L.U32 R29, R35, 0x10, RZ ;  /* 0x00000010231d8819 */ /* 0x008fe200000006ff */
[----:B------:R-:W1:Y:S01]  /*7f30*/  @!P0 LDG.E.128 R4, desc[UR4][R4.64] ;  /* 0x0000000404048981 */ /* 0x000e62000c1e1d00 */
[----:B------:R-:W-:Y:S01]  /*7f40*/  @!P2 FADD.FTZ R11, -R11, -RZ ;  /* 0x800000ff0b0ba221 */ /* 0x000fe20000010100 */
[----:B------:R-:W-:Y:S01]  /*7f50*/  @!P2 FADD.FTZ R15, -R15, -RZ ;  /* 0x800000ff0f0fa221 */ /* 0x000fe20000010100 */
[----:B------:R-:W-:Y:S01]  /*7f60*/  @!P2 FADD.FTZ R8, -R8, -RZ ;  /* 0x800000ff0808a221 */ /* 0x000fe20000010100 */
[----:B------:R-:W-:Y:S01]  /*7f70*/  @!P2 FADD.FTZ R10, -R10, -RZ ;  /* 0x800000ff0a0aa221 */ /* 0x000fe20000010100 */
[----:B------:R-:W-:Y:S01]  /*7f80*/  @!P2 FADD.FTZ R14, -R14, -RZ ;  /* 0x800000ff0e0ea221 */ /* 0x000fe20000010100 */
[----:B------:R-:W-:Y:S01]  /*7f90*/  @!P2 FADD.FTZ R17, -R17, -RZ ;  /* 0x800000ff1111a221 */ /* 0x000fe20000010100 */
[C---:B-1----:R-:W-:Y:S01]  /*7fa0*/  @!P0 LOP3.LUT R3, R4.reuse, 0xffff0000, RZ, 0xc0, !PT ;  /* 0xffff000004038812 */ /* 0x042fe200078ec0ff */
[----:B------:R-:W-:Y:S01]  /*7fb0*/  @!P0 IMAD.U32 R2, R4, 0x10000, RZ ;  /* 0x0001000004028824 */ /* 0x000fe200078e00ff */
[C---:B------:R-:W-:Y:S02]  /*7fc0*/  @!P0 SHF.L.U32 R20, R5.reuse, 0x10, RZ ;  /* 0x0000001005148819 */ /* 0x040fe400000006ff */
[----:B------:R-:W-:Y:S01]  /*7fd0*/  @!P0 LOP3.LUT R4, R5, 0xffff0000, RZ, 0xc0, !PT ;  /* 0xffff000005048812 */ /* 0x000fe200078ec0ff */
[C---:B------:R-:W-:Y:S01]  /*7fe0*/  @!P0 IMAD.U32 R5, R6.reuse, 0x10000, RZ ;  /* 0x0001000006058824 */ /* 0x040fe200078e00ff */
[----:B------:R-:W-:Y:S01]  /*7ff0*/  @!P0 LOP3.LUT R6, R6, 0xffff0000, RZ, 0xc0, !PT ;  /* 0xffff000006068812 */ /* 0x000fe200078ec0ff */
[----:B------:R-:W-:Y:S01]  /*8000*/  @!P0 FMUL.FTZ R0, R2, R0 ;  /* 0x0000000002008220 */ /* 0x000fe20000410000 */
[----:B------:R-:W-:Y:S01]  /*8010*/  @!P0 SHF.L.U32 R22, R7, 0x10, RZ ;  /* 0x0000001007168819 */ /* 0x000fe200000006ff */
[----:B------:R-:W-:Y:S01]  /*8020*/  @!P0 FMUL.FTZ R2, R3, R8 ;  /* 0x0000000803028220 */ /* 0x000fe20000410000 */
[----:B------:R-:W-:Y:S01]  /*8030*/  @!P0 LOP3.LUT R21, R7, 0xffff0000, RZ, 0xc0, !PT ;  /* 0xffff000007158812 */ /* 0x000fe200078ec0ff */
[----:B------:R-:W-:Y:S01]  /*8040*/  @!P0 FMUL.FTZ R3, R20, R9 ;  /* 0x0000000914038220 */ /* 0x000fe20000410000 */
[----:B------:R-:W-:Y:S01]  /*8050*/  @!P0 LOP3.LUT R20, R33, 0xffff0000, RZ, 0xc0, !PT ;  /* 0xffff000021148812 */ /* 0x000fe200078ec0ff */
[----:B------:R-:W-:Y:S01]  /*8060*/  @!P0 FMUL.FTZ R4, R4, R10 ;  /* 0x0000000a04048220 */ /* 0x000fe20000410000 */
[C---:B----4-:R-:W-:Y:S02]  /*8070*/  @!P0 IMAD.U32 R9, R36.reuse, 0x10000, RZ ;  /* 0x0001000024098824 */ /* 0x050fe400078e00ff */
[----:B------:R-:W-:Y:S01]  /*8080*/  @!P0 FMUL.FTZ R5, R5, R11 ;  /* 0x0000000b05058220 */ /* 0x000fe20000410000 */
[----:B------:R-:W-:Y:S01]  /*8090*/  @!P0 LOP3.LUT R11, R36, 0xffff0000, RZ, 0xc0, !PT ;  /* 0xffff0000240b8812 */ /* 0x000fe200078ec0ff */
[----:B------:R-:W-:Y:S02]  /*80a0*/  @!P0 IMAD.U32 R10, R32, 0x10000, RZ ;  /* 0x00010000200a8824 */ /* 0x000fe400078e00ff */
[----:B------:R-:W-:Y:S01]  /*80b0*/  @!P0 FMUL.FTZ R6, R6, R14 ;  /* 0x0000000e06068220 */ /* 0x000fe20000410000 */
[----:B------:R-:W-:Y:S01]  /*80c0*/  @!P0 LOP3.LUT R14, R32, 0xffff0000, RZ, 0xc0, !PT ;  /* 0xffff0000200e8812 */ /* 0x000fe200078ec0ff */
[----:B------:R-:W-:Y:S01]  /*80d0*/  @!P0 FMUL.FTZ R7, R22, R15 ;  /* 0x0000000f16078220 */ /* 0x000fe20000410000 */
[----:B------:R-:W-:Y:S01]  /*80e0*/  @!P0 SHF.L.U32 R15, R37, 0x10, RZ ;  /* 0x00000010250f8819 */ /* 0x000fe200000006ff */
[----:B------:R-:W-:Y:S01]  /*80f0*/  @!P0 FMUL.FTZ R8, R21, R17 ;  /* 0x0000001115088220 */ /* 0x000fe20000410000 */
[----:B------:R-:W-:Y:S01]  /*8100*/  @!P0 SHF.L.U32 R17, R33, 0x10, RZ ;  /* 0x0000001021118819 */ /* 0x000fe200000006ff */
[----:B------:R-:W-:Y:S01]  /*8110*/  @!P0 FFMA.FTZ R0, R9, R10, R0 ;  /* 0x0000000a09008223 */ /* 0x000fe20000010000 */
[----:B------:R-:W-:Y:S01]  /*8120*/  @!P0 LOP3.LUT R9, R37, 0xffff0000, RZ, 0xc0, !PT ;  /* 0xffff000025098812 */ /* 0x000fe200078ec0ff */
[----:B------:R-:W-:Y:S01]  /*8130*/  @!P0 FFMA.FTZ R2, R11, R14, R2 ;  /* 0x0000000e0b028223 */ /* 0x000fe20000010002 */
[----:B------:R-:W-:Y:S01]  /*8140*/  @!P0 LOP3.LUT R22, R34, 0xffff0000, RZ, 0xc0, !PT ;  /* 0xffff000022168812 */ /* 0x000fe200078ec0ff */
[C---:B------:R-:W-:Y:S01]  /*8150*/  @!P0 IMAD.U32 R10, R38.reuse, 0x10000, RZ ;  /* 0x00010000260a8824 */ /* 0x040fe200078e00ff */
[----:B------:R-:W-:Y:S01]  /*8160*/  @!P0 LOP3.LUT R11, R38, 0xffff0000, RZ, 0xc0, !PT ;  /* 0xffff0000260b8812 */ /* 0x000fe200078ec0ff */
[----:B------:R-:W-:Y:S01]  /*8170*/  @!P0 IMAD.U32 R21, R34, 0x10000, RZ ;  /* 0x0001000022158824 */ /* 0x000fe200078e00ff */
[----:B------:R-:W-:Y:S01]  /*8180*/  @!P0 SHF.L.U32 R14, R39, 0x10, RZ ;  /* 0x00000010270e8819 */ /* 0x000fe200000006ff */
[----:B------:R-:W-:Y:S01]  /*8190*/  @!P0 FFMA.FTZ R3, R15, R17, R3 ;  /* 0x000000110f038223 */ /* 0x000fe20000010003 */
[----:B------:R-:W-:Y:S01]  /*81a0*/  @!P0 LOP3.LUT R32, R35, 0xffff0000, RZ, 0xc0, !PT ;  /* 0xffff000023208812 */ /* 0x000fe200078ec0ff */
[----:B------:R-:W-:Y:S01]  /*81b0*/  @!P0 FFMA.FTZ R4, R9, R20, R4 ;  /* 0x0000001409048223 */ /* 0x000fe20000010004 */
[----:B------:R-:W-:Y:S01]  /*81c0*/  @!P0 LOP3.LUT R15, R39, 0xffff0000, RZ, 0xc0, !PT ;  /* 0xffff0000270f8812 */ /* 0x000fe200078ec0ff */
[----:B------:R-:W-:Y:S01]  /*81d0*/  @!P0 FFMA.FTZ R5, R10, R21, R5 ;  /* 0x000000150a058223 */ /* 0x000fe20000010005 */
[----:B------:R-:W-:Y:S01]  /*81e0*/  @!P0 F2FP.BF16.F32.PACK_AB R0, R2, R0 ;  /* 0x000000000200823e */ /* 0x000fe200000010ff */
[----:B------:R-:W-:Y:S01]  /*81f0*/  @!P0 FFMA.FTZ R6, R11, R22, R6 ;  /* 0x000000160b068223 */ /* 0x000fe20000010006 */
[----:B------:R-:W-:Y:S01]  /*8200*/  @!P0 F2FP.BF16.F32.PACK_AB R3, R4, R3 ;  /* 0x000000030403823e */ /* 0x000fe200000010ff */
[----:B------:R-:W-:Y:S01]  /*8210*/  @!P0 FFMA.FTZ R7, R14, R29, R7 ;  /* 0x0000001d0e078223 */ /* 0x000fe20000010007 */
[----:B------:R-:W-:Y:S01]  /*8220*/  @!P0 FFMA.FTZ R8, R15, R32, R8 ;  /* 0x000000200f088223 */ /* 0x000fe20000010008 */
[----:B------:R-:W-:Y:S01]  /*8230*/  @!P0 IMAD.MOV.U32 R36, RZ, RZ, R0 ;  /* 0x000000ffff248224 */ /* 0x000fe200078e0000 */
[----:B------:R-:W-:Y:S01]  /*8240*/  @!P0 F2FP.BF16.F32.PACK_AB R5, R6, R5 ;  /* 0x000000050605823e */ /* 0x000fe200000010ff */
[----:B------:R-:W-:Y:S01]  /*8250*/  IMAD.MOV.U32 R2, RZ, RZ, R60 ;  /* 0x000000ffff027224 */ /* 0x000fe200078e003c */
[----:B------:R-:W-:Y:S02]  /*8260*/  @!P0 MOV R37, R3 ;  /* 0x0000000300258202 */ /* 0x000fe40000000f00 */
[----:B------:R-:W-:Y:S01]  /*8270*/  @!P0 F2FP.BF16.F32.PACK_AB R7, R8, R7 ;  /* 0x000000070807823e */ /* 0x000fe200000010ff */
[----:B------:R-:W-:Y:S01]  /*8280*/  @!P0 IMAD.MOV.U32 R38, RZ, RZ, R5 ;  /* 0x000000ffff268224 */ /* 0x000fe200078e0005 */
[----:B------:R-:W-:Y:S02]  /*8290*/  MOV R3, R59 ;  /* 0x0000003b00037202 */ /* 0x000fe40000000f00 */
[----:B------:R-:W-:Y:S05]  /*82a0*/  @!P0 MOV R39, R7 ;  /* 0x0000000700278202 */ /* 0x000fea0000000f00 */
[----:B------:R2:W-:Y:S02]  /*82b0*/  STG.E.128 desc[UR4][R2.64], R36 ;  /* 0x0000002402007986 */ /* 0x0005e4000c101d04 */
.L_x_1038:
[----:B------:R-:W-:Y:S05]  /*82c0*/  BSYNC.RECONVERGENT B0 ;  /* 0x0000000000007941 */ /* 0x000fea0003800200 */
.L_x_1037:
        /* <DEDUP_REMOVED lines=16> */
[----:B------:R-:W-:Y:S04]  /*83d0*/  @!P0 IADD3 R2, P2, PT, R20, R54, RZ ;  /* 0x0000003614028210 */ /* 0x000fe80007f5e0ff */
[----:B------:R-:W-:Y:S02]  /*83e0*/  @!P0 IADD3.X R3, PT, PT, R0, R53, RZ, P2, !PT ;  /* 0x0000003500038210 */ /* 0x000fe400017fe4ff */
[----:B------:R-:W-:Y:S03]  /*83f0*/  @!P0 IADD3 R20, P2, PT, R20, R56, RZ ;  /* 0x0000003814148210 */ /* 0x000fe60007f5e0ff */
[----:B------:R-:W4:Y:S02]  /*8400*/  @!P0 LDG.E.128 R4, desc[UR4][R2.64] ;  /* 0x0000000402048981 */ /* 0x000f24000c1e1d00 */
[----:B------:R-:W-:Y:S06]  /*8410*/  @!P0 IMAD.X R21, R0, 0x1, R55, P2 ;  /* 0x0000000100158824 */ /* 0x000fec00010e0637 */
[----:B------:R-:W5:Y:S01]  /*8420*/  @!P0 LDG.E.128 R32, desc[UR4][R20.64] ;  /* 0x0000000414208981 */ /* 0x000f62000c1e1d00 */
[----:B----4-:R-:W-:Y:S01]  /*8430*/  @!P0 LOP3.LUT R2, R4, 0xffff0000, RZ, 0xc0, !PT ;  /* 0xffff000004028812 */ /* 0x010fe200078ec0ff */
        /* <DEDUP_REMOVED lines=10> */
[----:B-----5:R-:W-:Y:S01]  /*84e0*/  @!P0 SHF.L.U32 R29, R35, 0x10, RZ ;  /* 0x00000010231d8819 */ /* 0x020fe200000006ff */
[----:B------:R-:W4:Y:S01]  /*84f0*/  @!P0 LDG.E.128 R4, desc[UR4][R4.64] ;  /* 0x0000000404048981 */ /* 0x000f22000c1e1d00 */
[----:B------:R-:W-:Y:S01]  /*8500*/  @!P1 FADD.FTZ R11, -R11, -RZ ;  /* 0x800000ff0b0b9221 */ /* 0x000fe20000010100 */
[----:B------:R-:W-:Y:S01]  /*8510*/  @!P1 FADD.FTZ R0, -R0, -RZ ;  /* 0x800000ff00009221 */ /* 0x000fe20000010100 */
[----:B------:R-:W-:Y:S01]  /*8520*/  @!P1 FADD.FTZ R14, -R14, -RZ ;  /* 0x800000ff0e0e9221 */ /* 0x000fe20000010100 */
[----:B------:R-:W-:Y:S01]  /*8530*/  @!P1 FADD.FTZ R8, -R8, -RZ ;  /* 0x800000ff08089221 */ /* 0x000fe20000010100 */
[----:B------:R-:W-:Y:S01]  /*8540*/  @!P1 FADD.FTZ R2, -R2, -RZ ;  /* 0x800000ff02029221 */ /* 0x000fe20000010100 */
[----:B------:R-:W-:Y:S01]  /*8550*/  @!P1 FADD.FTZ R3, -R3, -RZ ;  /* 0x800000ff03039221 */ /* 0x000fe20000010100 */
[C---:B----4-:R-:W-:Y:S01]  /*8560*/  @!P0 LOP3.LUT R17, R4.reuse, 0xffff0000, RZ, 0xc0, !PT ;  /* 0xffff000004118812 */ /* 0x050fe200078ec0ff */
        /* <DEDUP_REMOVED lines=10> */
[----:B--2---:R-:W-:Y:S01]  /*8610*/  @!P0 SHF.L.U32 R15, R37, 0x10, RZ ;  /* 0x00000010250f8819 */ /* 0x004fe200000006ff */
[----:B------:R-:W-:Y:S01]  /*8620*/  @!P0 FMUL.FTZ R6, R6, R10 ;  /* 0x0000000a06068220 */ /* 0x000fe20000410000 */
[----:B------:R-:W-:Y:S02]  /*8630*/  @!P0 IMAD.U32 R9, R36, 0x10000, RZ ;  /* 0x0001000024098824 */ /* 0x000fe400078e00ff */
[----:B------:R-:W-:Y:S01]  /*8640*/  @!P0 FMUL.FTZ R7, R22, R11 ;  /* 0x0000000b16078220 */ /* 0x000fe20000410000 */
[----:B------:R-:W-:Y:S01]  /*8650*/  @!P0 LOP3.LUT R11, R36, 0xffff0000, RZ, 0xc0, !PT ;  /* 0xffff0000240b8812 */ /* 0x000fe200078ec0ff */
[----:B------:R-:W-:Y:S01]  /*8660*/  @!P0 IMAD.U32 R10, R32, 0x10000, RZ ;  /* 0x00010000200a8824 */ /* 0x000fe200078e00ff */
        /* <DEDUP_REMOVED lines=9> */
[----:B------:R-:W-:Y:S01]  /*8700*/  @!P0 FFMA.FTZ R2, R11, R14, R2 ;  /* 0x0000000e0b028223 */ /* 0x000fe20000010002 */
[C---:B------:R-:W-:Y:S01]  /*8710*/  @!P0 LOP3.LUT R11, R38.reuse, 0xffff0000, RZ, 0xc0, !PT ;  /* 0xffff0000260b8812 */ /* 0x040fe200078ec0ff */
[----:B------:R-:W-:Y:S01]  /*8720*/  @!P0 IMAD.U32 R10, R38, 0x10000, RZ ;  /* 0x00010000260a8824 */ /* 0x000fe200078e00ff */
[----:B------:R-:W-:Y:S01]  /*8730*/  @!P0 SHF.L.U32 R14, R39, 0x10, RZ ;  /* 0x00000010270e8819 */ /* 0x000fe200000006ff */
[----:B------:R-:W-:Y:S01]  /*8740*/  @!P0 IMAD.U32 R21, R34, 0x10000, RZ ;  /* 0x0001000022158824 */ /* 0x000fe200078e00ff */
[----:B------:R-:W-:Y:S01]  /*8750*/  @!P0 LOP3.LUT R32, R35, 0xffff0000, RZ, 0xc0, !PT ;  /* 0xffff000023208812 */ /* 0x000fe200078ec0ff */
[----:B------:R-:W-:Y:S01]  /*8760*/  @!P0 FFMA.FTZ R3, R15, R17, R3 ;  /* 0x000000110f038223 */ /* 0x000fe20000010003 */
[----:B------:R-:W-:Y:S01]  /*8770*/  @!P0 LOP3.LUT R15, R39, 0xffff0000, RZ, 0xc0, !PT ;  /* 0xffff0000270f8812 */ /* 0x000fe200078ec0ff */
[----:B------:R-:W-:Y:S01]  /*8780*/  @!P0 FFMA.FTZ R4, R9, R20, R4 ;  /* 0x0000001409048223 */ /* 0x000fe20000010004 */
[----:B------:R-:W-:Y:S01]  /*8790*/  @!P0 F2FP.BF16.F32.PACK_AB R0, R2, R0 ;  /* 0x000000000200823e */ /* 0x000fe200000010ff */
        /* <DEDUP_REMOVED lines=12> */
.L_x_1040:
[----:B------:R-:W-:Y:S05]  /*8860*/  BSYNC.RECONVERGENT B0 ;  /* 0x0000000000007941 */ /* 0x000fea0003800200 */
.L_x_1039:
[----:B------:R-:W-:Y:S01]  /*8870*/  ISETP.NE.AND P0, PT, R47, RZ, PT ;  /* 0x000000ff2f00720c */ /* 0x000fe20003f05270 */
[----:B------:R-:W-:Y:S11]  /*8880*/  BSSY.RECONVERGENT B0, `(.L_x_1041) ;  /* 0x000005e000007945 */ /* 0x000ff60003800200 */
[----:B------:R-:W-:Y:S01]  /*8890*/  @!UPT UIADD3 URZ, UPT, UPT, URZ, URZ, URZ ;  /* 0x000000fffffff290 */ /* 0x000fe2000fffe0ff */
[----:B------:R-:W-:Y:S05]  /*88a0*/  @P0 BRA `(.L_x_1042) ;  /* 0x00000004006c0947 */ /* 0x000fea0003800000 */
[----:B------:R-:W-:Y:S01]  /*88b0*/  ISETP.GE.U32.AND P2, PT, R12, R23, PT ;  /* 0x000000170c00720c */ /* 0x000fe20003f46070 */
[----:B-1----:R-:W2:Y:S01]  /*88c0*/  LDC.64 R4, c[0x0][0x4a8] ;  /* 0x00012a00ff047b82 */ /* 0x002ea20000000a00 */
[----:B------:R-:W-:Y:S02]  /*88d0*/  PLOP3.LUT P1, PT, PT, PT, PT, 0x80, 0x8 ;  /* 0x000000000008781c */ /* 0x000fe40003f2f070 */
[C---:B--2---:R-:W-:Y:S04]  /*88e0*/  LEA R2, P0, R4.reuse, R18, 0x5 ;  /* 0x0000001204027211 */ /* 0x044fe800078028ff */
[----:B------:R-:W-:Y:S02]  /*88f0*/  LEA.HI.X R3, R4, R19, R5, 0x5, P0 ;  /* 0x0000001304037211 */ /* 0x000fe400000f2c05 */
[----:B------:R-:W1:Y:S03]  /*8900*/  LDC.64 R4, c[0x0][0x3b8] ;  /* 0x0000ee00ff047b82 */ /* 0x000e660000000a00 */
[----:B----4-:R2:W4:Y:S01]  /*8910*/  LDG.E.128 R36, desc[UR4][R2.64] ;  /* 0x0000000402247981 */ /* 0x010522000c1e1d00 */
[C---:B-1----:R-:W-:Y:S04]  /*8920*/  LEA R42, P0, R4.reuse, R48, 0x5 ;  /* 0x00000030042a7211 */ /* 0x042fe800078028ff */
[----:B------:R-:W-:Y:S02]  /*8930*/  LEA.HI.X R43, R4, R49, R5, 0x5, P0 ;  /* 0x00000031042b7211 */ /* 0x000fe400000f2c05 */
[----:B------:R-:W-:Y:S11]  /*8940*/  ISETP.GE.AND P0, PT, R12, R16, PT ;  /* 0x000000100c00720c */ /* 0x000ff60003f06270 */
[----:B------:R-:W-:Y:S02]  /*8950*/  @!UPT UIADD3 URZ, UPT, UPT, URZ, URZ, URZ ;  /* 0x000000fffffff290 */ /* 0x000fe4000fffe0ff */
[----:B------:R-:W-:Y:S02]  /*8960*/  @!P0 SEL R0, R24, RZ, P2 ;  /* 0x000000ff18008207 */ /* 0x000fe40001000000 */
[----:B------:R-:W-:Y:S02]  /*8970*/  @!P0 PLOP3.LUT P1, PT, P2, PT, PT, 0x80, 0x8 ;  /* 0x000000000008881c */ /* 0x000fe4000172f070 */
[----:B------:R-:W-:Y:S02]  /*8980*/  @!P0 SEL R4, R50, RZ, P2 ;  /* 0x000000ff32048207 */ /* 0x000fe40001000000 */
[----:B------:R-:W-:Y:S05]  /*8990*/  @!P0 IADD3 R0, P2, PT, R114, R0, RZ ;  /* 0x0000000072008210 */ /* 0x000fea0007f5e0ff */
[----:B------:R-:W-:Y:S02]  /*89a0*/  @!P0 IMAD.X R4, R143, 0x1, R4, P2 ;  /* 0x000000018f048824 */ /* 0x000fe400010e0604 */
[C---:B------:R-:W-:Y:S03]  /*89b0*/  @!P0 IMAD.SHL.U32 R20, R0.reuse, 0x2, RZ ;  /* 0x0000000200148824 */ /* 0x040fe600078e00ff */
[----:B------:R-:W-:Y:S02]  /*89c0*/  @!P0 SHF.L.U64.HI R0, R0, 0x1, R4 ;  /* 0x0000000100008819 */ /* 0x000fe40000010204 */
[----:B------:R-:W-:Y:S04]  /*89d0*/  @!P0 IADD3 R4, P2, PT, R20, R54, RZ ;  /* 0x0000003614048210 */ /* 0x000fe80007f5e0ff */
[----:B------:R-:W-:Y:S02]  /*89e0*/  @!P0 IADD3.X R5, PT, PT, R0, R53, RZ, P2, !PT ;  /* 0x0000003500058210 */ /* 0x000fe400017fe4ff */
[----:B------:R-:W-:Y:S04]  /*89f0*/  @!P0 IADD3 R20, P2, PT, R20, R56, RZ ;  /* 0x0000003814148210 */ /* 0x000fe80007f5e0ff */
[----:B------:R-:W5:Y:S01]  /*8a00*/  @!P0 LDG.E.128 R4, desc[UR4][R4.64] ;  /* 0x0000000404048981 */ /* 0x000f62000c1e1d00 */
[----:B------:R-:W-:Y:S07]  /*8a10*/  @!P0 IMAD.X R21, R0, 0x1, R55, P2 ;  /* 0x0000000100158824 */ /* 0x000fee00010e0637 */
[----:B------:R-:W3:Y:S01]  /*8a20*/  @!P0 LDG.E.128 R32, desc[UR4][R20.64] ;  /* 0x0000000414208981 */ /* 0x000ee2000c1e1d00 */
[----:B-----5:R-:W-:Y:S01]  /*8a30*/  @!P0 LOP3.LUT R8, R4, 0xffff0000, RZ, 0xc0, !PT ;  /* 0xffff000004088812 */ /* 0x020fe200078ec0ff */
[----:B------:R-:W-:Y:S01]  /*8a40*/  @!P0 IMAD.U32 R11, R6, 0x10000, RZ ;  /* 0x00010000060b8824 */ /* 0x000fe200078e00ff */
[----:B------:R-:W-:Y:S01]  /*8a50*/  @!P0 SHF.L.U32 R9, R5, 0x10, RZ ;  /* 0x0000001005098819 */ /* 0x000fe200000006ff */
[----:B------:R-:W-:Y:S01]  /*8a60*/  @!P0 IMAD.U32 R15, R7, 0x10000, RZ ;  /* 0x00010000070f8824 */ /* 0x000fe200078e00ff */
[----:B------:R-:W-:Y:S01]  /*8a70*/  @!P0 LOP3.LUT R10, R5, 0xffff0000, RZ, 0xc0, !PT ;  /* 0xffff0000050a8812 */ /* 0x000fe200078ec0ff */
[----:B------:R-:W-:Y:S01]  /*8a80*/  @!P0 IMAD.U32 R0, R4, 0x10000, RZ ;  /* 0x0001000004008824 */ /* 0x000fe200078e00ff */
[----:B------:R-:W-:Y:S01]  /*8a90*/  @!P0 LOP3.LUT R14, R6, 0xffff0000, RZ, 0xc0, !PT ;  /* 0xffff0000060e8812 */ /* 0x000fe200078ec0ff */
[----:B------:R-:W-:Y:S01]  /*8aa0*/  @!P0 IMAD.WIDE R4, R26, 0x2, R2 ;  /* 0x000000021a048825 */ /* 0x000fe200078e0202 */
[----:B------:R-:W-:Y:S02]  /*8ab0*/  @!P0 LOP3.LUT R17, R7, 0xffff0000, RZ, 0xc0, !PT ;  /* 0xffff000007118812 */ /* 0x000fe400078ec0ff */
[----:B---3--:R-:W-:Y:S01]  /*8ac0*/  @!P0 SHF.L.U32 R29, R35, 0x10, RZ ;  /* 0x00000010231d8819 */ /* 0x008fe200000006ff */
[----:B------:R-:W-:Y:S01]  /*8ad0*/  @!P1 FADD.FTZ R0, -R0, -RZ ;  /* 0x800000ff00009221 */ /* 0x000fe20000010100 */
[----:B------:R-:W-:Y:S01]  /*8ae0*/  @!P1 FADD.FTZ R8, -R8, -RZ ;  /* 0x800000ff08089221 */ /* 0x000fe20000010100 */
[----:B------:R-:W2:Y:S01]  /*8af0*/  @!P0 LDG.E.128 R4, desc[UR4][R4.64] ;  /* 0x0000000404048981 */ /* 0x000ea2000c1e1d00 */
[----:B------:R-:W-:Y:S01]  /*8b00*/  @!P1 FADD.FTZ R9, -R9, -RZ ;  /* 0x800000ff09099221 */ /* 0x000fe20000010100 */
[----:B------:R-:W-:Y:S01]  /*8b10*/  @!P1 FADD.FTZ R11, -R11, -RZ ;  /* 0x800000ff0b0b9221 */ /* 0x000fe20000010100 */
[----:B------:R-:W-:Y:S01]  /*8b20*/  @!P1 FADD.FTZ R15, -R15, -RZ ;  /* 0x800000ff0f0f9221 */ /* 0x000fe20000010100 */
[----:B------:R-:W-:Y:S01]  /*8b30*/  @!P1 FADD.FTZ R10, -R10, -RZ ;  /* 0x800000ff0a0a9221 */ /* 0x000fe20000010100 */
[----:B------:R-:W-:Y:S01]  /*8b40*/  @!P1 FADD.FTZ R14, -R14, -RZ ;  /* 0x800000ff0e0e9221 */ /* 0x000fe20000010100 */
[----:B------:R-:W-:Y:S01]  /*8b50*/  @!P1 FADD.FTZ R17, -R17, -RZ ;  /* 0x800000ff11119221 */ /* 0x000fe20000010100 */
[C---:B--2---:R-:W-:Y:S01]  /*8b60*/  @!P0 SHF.L.U32 R2, R4.reuse, 0x10, RZ ;  /* 0x0000001004028819 */ /* 0x044fe200000006ff */
[C---:B------:R-:W-:Y:S01]  /*8b70*/  @!P0 IMAD.U32 R20, R5.reuse, 0x10000, RZ ;  /* 0x0001000005148824 */ /* 0x040fe200078e00ff */
[----:B------:R-:W-:Y:S02]  /*8b80*/  @!P0 LOP3.LUT R3, R4, 0xffff0000, RZ, 0xc0, !PT ;  /* 0xffff000004038812 */ /* 0x000fe400078ec0ff */
        /* <DEDUP_REMOVED lines=8> */
[----:B----4-:R-:W-:Y:S01]  /*8c10*/  @!P0 SHF.L.U32 R9, R36, 0x10, RZ ;  /* 0x0000001024098819 */ /* 0x010fe200000006ff */
[----:B------:R-:W-:Y:S01]  /*8c20*/  @!P0 FMUL.FTZ R4, R4, R10 ;  /* 0x0000000a04048220 */ /* 0x000fe20000410000 */
[----:B------:R-:W-:Y:S01]  /*8c30*/  @!P0 LOP3.LUT R20, R33, 0xffff0000, RZ, 0xc0, !PT ;  /* 0xffff000021148812 */ /* 0x000fe200078ec0ff */
[----:B------:R-:W-:Y:S01]  /*8c40*/  @!P0 FMUL.FTZ R5, R5, R11 ;  /* 0x0000000b05058220 */ /* 0x000fe20000410000 */
[----:B------:R-:W-:Y:S01]  /*8c50*/  @!P0 LOP3.LUT R11, R36, 0xffff0000, RZ, 0xc0, !PT ;  /* 0xffff0000240b8812 */ /* 0x000fe200078ec0ff */
[----:B------:R-:W-:Y:S02]  /*8c60*/  @!P0 IMAD.U32 R10, R32, 0x10000, RZ ;  /* 0x00010000200a8824 */ /* 0x000fe400078e00ff */
[----:B------:R-:W-:Y:S01]  /*8c70*/  @!P0 FMUL.FTZ R6, R6, R14 ;  /* 0x0000000e06068220 */ /* 0x000fe20000410000 */
[----:B------:R-:W-:Y:S01]  /*8c80*/  @!P0 LOP3.LUT R14, R32, 0xffff0000, RZ, 0xc0, !PT ;  /* 0xffff0000200e8812 */ /* 0x000fe200078ec0ff */
[----:B------:R-:W-:Y:S01]  /*8c90*/  @!P0 FMUL.FTZ R7, R22, R15 ;  /* 0x0000000f16078220 */ /* 0x000fe20000410000 */
[----:B------:R-:W-:Y:S01]  /*8ca0*/  @!P0 LOP3.LUT R22, R34, 0xffff0000, RZ, 0xc0, !PT ;  /* 0xffff000022168812 */ /* 0x000fe200078ec0ff */
[----:B------:R-:W-:Y:S01]  /*8cb0*/  @!P0 FMUL.FTZ R8, R21, R17 ;  /* 0x0000001115088220 */ /* 0x000fe20000410000 */
[----:B------:R-:W-:Y:S01]  /*8cc0*/  @!P0 LOP3.LUT R32, R35, 0xffff0000, RZ, 0xc0, !PT ;  /* 0xffff000023208812 */ /* 0x000fe200078ec0ff */
[----:B------:R-:W-:Y:S02]  /*8cd0*/  @!P0 IMAD.U32 R15, R37, 0x10000, RZ ;  /* 0x00010000250f8824 */ /* 0x000fe400078e00ff */
[----:B------:R-:W-:Y:S01]  /*8ce0*/  @!P0 FFMA.FTZ R0, R9, R10, R0 ;  /* 0x0000000a09008223 */ /* 0x000fe20000010000 */
[----:B------:R-:W-:Y:S01]  /*8cf0*/  @!P0 LOP3.LUT R9, R37, 0xffff0000, RZ, 0xc0, !PT ;  /* 0xffff000025098812 */ /* 0x000fe200078ec0ff */
[----:B------:R-:W-:Y:S02]  /*8d00*/  @!P0 IMAD.U32 R17, R33, 0x10000, RZ ;  /* 0x0001000021118824 */ /* 0x000fe400078e00ff */
[----:B------:R-:W-:Y:S01]  /*8d10*/  @!P0 FFMA.FTZ R2, R11, R14, R2 ;  /* 0x0000000e0b028223 */ /* 0x000fe20000010002 */
[C---:B------:R-:W-:Y:S01]  /*8d20*/  @!P0 LOP3.LUT R11, R38.reuse, 0xffff0000, RZ, 0xc0, !PT ;  /* 0xffff0000260b8812 */ /* 0x040fe200078ec0ff */
[----:B------:R-:W-:Y:S01]  /*8d30*/  @!P0 IMAD.U32 R10, R38, 0x10000, RZ ;  /* 0x00010000260a8824 */ /* 0x000fe200078e00ff */
[----:B------:R-:W-:Y:S01]  /*8d40*/  @!P0 SHF.L.U32 R14, R39, 0x10, RZ ;  /* 0x00000010270e8819 */ /* 0x000fe200000006ff */
[----:B------:R-:W-:Y:S01]  /*8d50*/  @!P0 IMAD.U32 R21, R34, 0x10000, RZ ;  /* 0x0001000022158824 */ /* 0x000fe200078e00ff */
[----:B------:R-:W-:Y:S01]  /*8d60*/  @!P0 F2FP.BF16.F32.PACK_AB R0, R2, R0 ;  /* 0x000000000200823e */ /* 0x000fe200000010ff */
[----:B------:R-:W-:Y:S01]  /*8d70*/  @!P0 FFMA.FTZ R3, R15, R17, R3 ;  /* 0x000000110f038223 */ /* 0x000fe20000010003 */
[----:B------:R-:W-:Y:S01]  /*8d80*/  @!P0 LOP3.LUT R15, R39, 0xffff0000, RZ, 0xc0, !PT ;  /* 0xffff0000270f8812 */ /* 0x000fe200078ec0ff */
[----:B------:R-:W-:Y:S01]  /*8d90*/  @!P0 FFMA.FTZ R4, R9, R20, R4 ;  /* 0x0000001409048223 */ /* 0x000fe20000010004 */
[----:B------:R-:W-:Y:S01]  /*8da0*/  @!P0 FFMA.FTZ R5, R10, R21, R5 ;  /* 0x000000150a058223 */ /* 0x000fe20000010005 */
[----:B------:R-:W-:Y:S01]  /*8db0*/  @!P0 FFMA.FTZ R6, R11, R22, R6 ;  /* 0x000000160b068223 */ /* 0x000fe20000010006 */
[----:B------:R-:W-:Y:S01]  /*8dc0*/  @!P0 FFMA.FTZ R7, R14, R29, R7 ;  /* 0x0000001d0e078223 */ /* 0x000fe20000010007 */
[----:B------:R-:W-:Y:S01]  /*8dd0*/  @!P0 FFMA.FTZ R8, R15, R32, R8 ;  /* 0x000000200f088223 */ /* 0x000fe20000010008 */
[----:B------:R-:W-:Y:S01]  /*8de0*/  @!P0 F2FP.BF16.F32.PACK_AB R3, R4, R3 ;  /* 0x000000030403823e */ /* 0x000fe200000010ff */
[----:B------:R-:W-:Y:S01]  /*8df0*/  @!P0 IMAD.MOV.U32 R36, RZ, RZ, R0 ;  /* 0x000000ffff248224 */ /* 0x000fe200078e0000 */
[----:B------:R-:W-:Y:S02]  /*8e00*/  @!P0 F2FP.BF16.F32.PACK_AB R5, R6, R5 ;  /* 0x000000050605823e */ /* 0x000fe400000010ff */
[----:B------:R-:W-:Y:S02]  /*8e10*/  @!P0 F2FP.BF16.F32.PACK_AB R7, R8, R7 ;  /* 0x000000070807823e */ /* 0x000fe400000010ff */
[----:B------:R-:W-:Y:S01]  /*8e20*/  @!P0 MOV R37, R3 ;  /* 0x0000000300258202 */ /* 0x000fe20000000f00 */
[----:B------:R-:W-:Y:S01]  /*8e30*/  @!P0 IMAD.MOV.U32 R38, RZ, RZ, R5 ;  /* 0x000000ffff268224 */ /* 0x000fe200078e0005 */
[----:B------:R-:W-:Y:S05]  /*8e40*/  @!P0 MOV R39, R7 ;  /* 0x0000000700278202 */ /* 0x000fea0000000f00 */
[----:B------:R1:W-:Y:S02]  /*8e50*/  STG.E.128 desc[UR4][R42.64], R36 ;  /* 0x000000242a007986 */ /* 0x0003e4000c101d04 */
.L_x_1042:
[----:B------:R-:W-:Y:S05]  /*8e60*/  BSYNC.RECONVERGENT B0 ;  /* 0x0000000000007941 */ /* 0x000fea0003800200 */
.L_x_1041:
        /* <DEDUP_REMOVED lines=95> */
.L_x_1044:
[----:B------:R-:W-:Y:S05]  /*9460*/  BSYNC.RECONVERGENT B0 ;  /* 0x0000000000007941 */ /* 0x000fea0003800200 */
.L_x_1043:
[----:B------:R-:W-:Y:S04]  /*9470*/  BSSY.RECONVERGENT B0, `(.L_x_1045) ;  /* 0x0000062000007945 */ /* 0x000fe80003800200 */
[----:B------:R-:W-:Y:S05]  /*9480*/  @P3 BRA `(.L_x_1046) ;  /* 0x0000000400803947 */ /* 0x000fea0003800000 */
[C---:B------:R-:W-:Y:S02]  /*9490*/  ISETP.GE.AND P0, PT, R12.reuse, R16, PT ;  /* 0x000000100c00720c */ /* 0x040fe40003f06270 */
[----:B------:R-:W-:Y:S02]  /*94a0*/  ISETP.GE.U32.AND P2, PT, R12, R23, PT ;  /* 0x000000170c00720c */ /* 0x000fe40003f46070 */
[----:B------:R-:W-:Y:S09]  /*94b0*/  PLOP3.LUT P1, PT, PT, PT, PT, 0x80, 0x8 ;  /* 0x000000000008781c */ /* 0x000ff20003f2f070 */
[----:B------:R-:W-:Y:S02]  /*94c0*/  @!P0 SEL R0, R24, RZ, P2 ;  /* 0x000000ff18008207 */ /* 0x000fe40001000000 */
[----:B------:R-:W-:Y:S02]  /*94d0*/  @!P0 PLOP3.LUT P1, PT, P2, PT, PT, 0x80, 0x8 ;  /* 0x000000000008881c */ /* 0x000fe4000172f070 */
[----:B-12---:R-:W-:Y:S02]  /*94e0*/  @!P0 SEL R2, R50, RZ, P2 ;  /* 0x000000ff32028207 */ /* 0x006fe40001000000 */
[----:B------:R-:W-:Y:S05]  /*94f0*/  @!P0 IADD3 R0, P2, PT, R113, R0, RZ ;  /* 0x0000000071008210 */ /* 0x000fea0007f5e0ff */
[----:B------:R-:W-:Y:S02]  /*9500*/  @!P0 IMAD.X R2, R141, 0x1, R2, P2 ;  /* 0x000000018d028824 */ /* 0x000fe400010e0602 */
[C---:B------:R-:W-:Y:S03]  /*9510*/  @!P0 IMAD.SHL.U32 R20, R0.reuse, 0x2, RZ ;  /* 0x0000000200148824 */ /* 0x040fe600078e00ff */
[----:B------:R-:W-:Y:S02]  /*9520*/  @!P0 SHF.L.U64.HI R0, R0, 0x1, R2 ;  /* 0x0000000100008819 */ /* 0x000fe40000010202 */
[----:B------:R-:W-:Y:S04]  /*9530*/  @!P0 IADD3 R2, P2, PT, R20, R54, RZ ;  /* 0x0000003614028210 */ /* 0x000fe80007f5e0ff */
[----:B------:R-:W-:Y:S02]  /*9540*/  @!P0 IADD3.X R3, PT, PT, R0, R53, RZ, P2, !PT ;  /* 0x0000003500038210 */ /* 0x000fe400017fe4ff */
[----:B------:R-:W-:Y:S03]  /*9550*/  @!P0 IADD3 R20, P2, PT, R20, R56, RZ ;  /* 0x0000003814148210 */ /* 0x000fe60007f5e0ff */
[----:B------:R1:W2:Y:S02]  /*9560*/  @!P0 LDG.E.128 R4, desc[UR4][R2.64] ;  /* 0x0000000402048981 */ /* 0x0002a4000c1e1d00 */
[----:B------:R-:W-:Y:S06]  /*9570*/  @!P0 IMAD.X R21, R0, 0x1, R55, P2 ;  /* 0x0000000100158824 */ /* 0x000fec00010e0637 */
[----:B------:R-:W5:Y:S01]  /*9580*/  @!P0 LDG.E.128 R32, desc[UR4][R20.64] ;  /* 0x0000000414208981 */ /* 0x000f62000c1e1d00 */
[----:B-1----:R-:W-:Y:S01]  /*9590*/  MOV R2, R18 ;  /* 0x0000001200027202 */ /* 0x002fe20000000f00 */
[----:B------:R-:W-:Y:S01]  /*95a0*/  IMAD.MOV.U32 R3, RZ, RZ, R19 ;  /* 0x000000ffff037224 */ /* 0x000fe200078e0013 */
[C---:B--2---:R-:W-:Y:S01]  /*95b0*/  @!P0 SHF.L.U32 R0, R4.reuse, 0x10, RZ ;  /* 0x0000001004008819 */ /* 0x044fe200000006ff */
[----:B------:R-:W-:Y:S01]  /*95c0*/  @!P0 IMAD.U32 R9, R5, 0x10000, RZ ;  /* 0x0001000005098824 */ /* 0x000fe200078e00ff */
[----:B------:R-:W-:Y:S01]  /*95d0*/  @!P0 LOP3.LUT R8, R4, 0xffff0000, RZ, 0xc0, !PT ;  /* 0xffff000004088812 */ /* 0x000fe200078ec0ff */
[----:B------:R-:W-:Y:S01]  /*95e0*/  @!P0 IMAD.U32 R15, R7, 0x10000, RZ ;  /* 0x00010000070f8824 */ /* 0x000fe200078e00ff */
[----:B------:R-:W-:Y:S01]  /*95f0*/  @!P0 LOP3.LUT R10, R5, 0xffff0000, RZ, 0xc0, !PT ;  /* 0xffff0000050a8812 */ /* 0x000fe200078ec0ff */
[----:B------:R-:W-:Y:S01]  /*9600*/  @!P1 FADD.FTZ R9, -R9, -RZ ;  /* 0x800000ff09099221 */ /* 0x000fe20000010100 */
[C---:B------:R-:W-:Y:S01]  /*9610*/  @!P0 SHF.L.U32 R11, R6.reuse, 0x10, RZ ;  /* 0x00000010060b8819 */ /* 0x040fe200000006ff */
[----:B------:R-:W1:Y:S01]  /*9620*/  LDC.64 R4, c[0x0][0x4a8] ;  /* 0x00012a00ff047b82 */ /* 0x000e620000000a00 */
[----:B------:R-:W-:Y:S01]  /*9630*/  @!P0 LOP3.LUT R14, R6, 0xffff0000, RZ, 0xc0, !PT ;  /* 0xffff0000060e8812 */ /* 0x000fe200078ec0ff */
[----:B------:R-:W-:Y:S01]  /*9640*/  @!P1 FADD.FTZ R10, -R10, -RZ ;  /* 0x800000ff0a0a9221 */ /* 0x000fe20000010100 */
[----:B------:R-:W-:Y:S01]  /*9650*/  @!P0 LOP3.LUT R17, R7, 0xffff0000, RZ, 0xc0, !PT ;  /* 0xffff000007118812 */ /* 0x000fe200078ec0ff */
[----:B------:R-:W-:Y:S01]  /*9660*/  @!P1 FADD.FTZ R0, -R0, -RZ ;  /* 0x800000ff00009221 */ /* 0x000fe20000010100 */
[----:B-----5:R-:W-:Y:S01]  /*9670*/  @!P0 SHF.L.U32 R29, R35, 0x10, RZ ;  /* 0x00000010231d8819 */ /* 0x020fe200000006ff */
[----:B------:R-:W-:Y:S01]  /*9680*/  @!P1 FADD.FTZ R8, -R8, -RZ ;  /* 0x800000ff08089221 */ /* 0x000fe20000010100 */
[----:B------:R-:W-:Y:S01]  /*9690*/  @!P1 FADD.FTZ R11, -R11, -RZ ;  /* 0x800000ff0b0b9221 */ /* 0x000fe20000010100 */
[----:B------:R-:W-:Y:S01]  /*96a0*/  @!P1 FADD.FTZ R14, -R14, -RZ ;  /* 0x800000ff0e0e9221 */ /* 0x000fe20000010100 */
[----:B------:R-:W-:Y:S01]  /*96b0*/  @!P1 FADD.FTZ R15, -R15, -RZ ;  /* 0x800000ff0f0f9221 */ /* 0x000fe20000010100 */
[----:B------:R-:W-:Y:S01]  /*96c0*/  @!P1 FADD.FTZ R17, -R17, -RZ ;  /* 0x800000ff11119221 */ /* 0x000fe20000010100 */
[----:B-1----:R-:W-:Y:S04]  /*96d0*/  IMAD.WIDE.U32 R2, R4, 0x60, R2 ;  /* 0x0000006004027825 */ /* 0x002fe800078e0002 */
[----:B------:R-:W-:Y:S05]  /*96e0*/  IMAD R4, R5, 0x60, RZ ;  /* 0x0000006005047824 */ /* 0x000fea00078e02ff */
[----:B------:R-:W-:Y:S03]  /*96f0*/  IADD3 R3, PT, PT, R4, R3, RZ ;  /* 0x0000000304037210 */ /* 0x000fe60007ffe0ff */
[----:B------:R-:W-:Y:S02]  /*9700*/  @!P0 IMAD.WIDE R4, R26, 0x2, R2 ;  /* 0x000000021a048825 */ /* 0x000fe400078e0202 */
[----:B----4-:R1:W2:Y:S08]  /*9710*/  LDG.E.128 R36, desc[UR4][R2.64] ;  /* 0x0000000402247981 */ /* 0x0102b0000c1e1d00 */
[----:B------:R-:W1:Y:S02]  /*9720*/  @!P0 LDG.E.128 R4, desc[UR4][R4.64] ;  /* 0x0000000404048981 */ /* 0x000e64000c1e1d00 */
[C---:B-1----:R-:W-:Y:S01]  /*9730*/  @!P0 LOP3.LUT R3, R4.reuse, 0xffff0000, RZ, 0xc0, !PT ;  /* 0xffff000004038812 */ /* 0x042fe200078ec0ff */
[----:B------:R-:W-:Y:S01]  /*9740*/  @!P0 IMAD.U32 R2, R4, 0x10000, RZ ;  /* 0x0001000004028824 */ /* 0x000fe200078e00ff */
[C---:B------:R-:W-:Y:S02]  /*9750*/  @!P0 SHF.L.U32 R20, R5.reuse, 0x10, RZ ;  /* 0x0000001005148819 */ /* 0x040fe400000006ff */
[----:B------:R-:W-:Y:S01]  /*9760*/  @!P0 LOP3.LUT R4, R5, 0xffff0000, RZ, 0xc0, !PT ;  /* 0xffff000005048812 */ /* 0x000fe200078ec0ff */
[C---:B------:R-:W-:Y:S01]  /*9770*/  @!P0 IMAD.U32 R5, R6.reuse, 0x10000, RZ ;  /* 0x0001000006058824 */ /* 0x040fe200078e00ff */
[----:B------:R-:W-:Y:S01]  /*9780*/  @!P0 LOP3.LUT R6, R6, 0xffff0000, RZ, 0xc0, !PT ;  /* 0xffff000006068812 */ /* 0x000fe200078ec0ff */
[----:B------:R-:W-:Y:S01]  /*9790*/  @!P0 FMUL.FTZ R0, R2, R0 ;  /* 0x0000000002008220 */ /* 0x000fe20000410000 */
[C---:B------:R-:W-:Y:S01]  /*97a0*/  @!P0 SHF.L.U32 R22, R7.reuse, 0x10, RZ ;  /* 0x0000001007168819 */ /* 0x040fe200000006ff */
[----:B------:R-:W-:Y:S01]  /*97b0*/  @!P0 FMUL.FTZ R4, R4, R10 ;  /* 0x0000000a04048220 */ /* 0x000fe20000410000 */
[----:B------:R-:W-:Y:S01]  /*97c0*/  @!P0 LOP3.LUT R21, R7, 0xffff0000, RZ, 0xc0, !PT ;  /* 0xffff000007158812 */ /* 0x000fe200078ec0ff */
[----:B------:R-:W-:Y:S01]  /*97d0*/  @!P0 FMUL.FTZ R2, R3, R8 ;  /* 0x0000000803028220 */ /* 0x000fe20000410000 */
[----:B------:R-:W-:Y:S01]  /*97e0*/  @!P0 FMUL.FTZ R3, R20, R9 ;  /* 0x0000000914038220 */ /* 0x000fe20000410000 */
[----:B------:R-:W-:Y:S01]  /*97f0*/  @!P0 LOP3.LUT R20, R33, 0xffff0000, RZ, 0xc0, !PT ;  /* 0xffff000021148812 */ /* 0x000fe200078ec0ff */
[C---:B--2---:R-:W-:Y:S02]  /*9800*/  @!P0 IMAD.U32 R9, R36.reuse, 0x10000, RZ ;  /* 0x0001000024098824 */ /* 0x044fe400078e00ff */
[----:B------:R-:W-:Y:S01]  /*9810*/  @!P0 FMUL.FTZ R5, R5, R11 ;  /* 0x0000000b05058220 */ /* 0x000fe20000410000 */
[----:B------:R-:W-:Y:S01]  /*9820*/  @!P0 LOP3.LUT R11, R36, 0xffff0000, RZ, 0xc0, !PT ;  /* 0xffff0000240b8812 */ /* 0x000fe200078ec0ff */
[----:B------:R-:W-:Y:S01]  /*9830*/  @!P0 FMUL.FTZ R6, R6, R14 ;  /* 0x0000000e06068220 */ /* 0x000fe20000410000 */
[C---:B------:R-:W-:Y:S01]  /*9840*/  @!P0 LOP3.LUT R14, R32.reuse, 0xffff0000, RZ, 0xc0, !PT ;  /* 0xffff0000200e8812 */ /* 0x040fe200078ec0ff */
[----:B------:R-:W-:Y:S01]  /*9850*/  @!P0 IMAD.U32 R10, R32, 0x10000, RZ ;  /* 0x00010000200a8824 */ /* 0x000fe200078e00ff */
        /* <DEDUP_REMOVED lines=16> */
[----:B------:R-:W-:Y:S01]  /*9960*/  @!P0 F2FP.BF16.F32.PACK_AB R0, R2, R0 ;  /* 0x000000000200823e */ /* 0x000fe200000010ff */
[----:B------:R-:W-:Y:S01]  /*9970*/  @!P0 FFMA.FTZ R5, R10, R21, R5 ;  /* 0x000000150a058223 */ /* 0x000fe20000010005 */
[----:B------:R-:W-:Y:S01]  /*9980*/  @!P0 FFMA.FTZ R6, R11, R22, R6 ;  /* 0x000000160b068223 */ /* 0x000fe20000010006 */
[----:B------:R-:W-:Y:S01]  /*9990*/  IMAD.MOV.U32 R2, RZ, RZ, R48 ;  /* 0x000000ffff027224 */ /* 0x000fe200078e0030 */
[----:B------:R-:W-:Y:S01]  /*99a0*/  @!P0 F2FP.BF16.F32.PACK_AB R3, R4, R3 ;  /* 0x000000030403823e */ /* 0x000fe200000010ff */
[----:B------:R-:W-:Y:S02]  /*99b0*/  @!P0 IMAD.MOV.U32 R36, RZ, RZ, R0 ;  /* 0x000000ffff248224 */ /* 0x000fe400078e0000 */
[----:B------:R-:W-:Y:S01]  /*99c0*/  @!P0 FFMA.FTZ R7, R14, R29, R7 ;  /* 0x0000001d0e078223 */ /* 0x000fe20000010007 */
[----:B------:R-:W-:Y:S01]  /*99d0*/  @!P0 F2FP.BF16.F32.PACK_AB R5, R6, R5 ;  /* 0x000000050605823e */ /* 0x000fe200000010ff */
[----:B------:R-:W-:Y:S01]  /*99e0*/  @!P0 FFMA.FTZ R8, R15, R32, R8 ;  /* 0x000000200f088223 */ /* 0x000fe20000010008 */
[----:B------:R-:W-:Y:S02]  /*99f0*/  @!P0 MOV R37, R3 ;  /* 0x0000000300258202 */ /* 0x000fe40000000f00 */
[----:B------:R-:W-:Y:S01]  /*9a00*/  MOV R3, R49 ;  /* 0x0000003100037202 */ /* 0x000fe20000000f00 */
[----:B------:R-:W-:Y:S01]  /*9a10*/  @!P0 IMAD.MOV.U32 R38, RZ, RZ, R5 ;  /* 0x000000ffff268224 */ /* 0x000fe200078e0005 */
[----:B------:R-:W-:Y:S01]  /*9a20*/  @!P0 F2FP.BF16.F32.PACK_AB R7, R8, R7 ;  /* 0x000000070807823e */ /* 0x000fe200000010ff */
[----:B------:R-:W1:Y:S03]  /*9a30*/  LDC.64 R4, c[0x0][0x3b8] ;  /* 0x0000ee00ff047b82 */ /* 0x000e660000000a00 */
[----:B------:R-:W-:Y:S01]  /*9a40*/  @!P0 MOV R39, R7 ;  /* 0x0000000700278202 */ /* 0x000fe20000000f00 */
[----:B-1----:R-:W-:Y:S04]  /*9a50*/  IMAD.WIDE.U32 R2, R4, 0x60, R2 ;  /* 0x0000006004027825 */ /* 0x002fe800078e0002 */
[----:B------:R-:W-:Y:S05]  /*9a60*/  IMAD R5, R5, 0x60, RZ ;  /* 0x0000006005057824 */ /* 0x000fea00078e02ff */
[----:B------:R-:W-:Y:S05]  /*9a70*/  IADD3 R3, PT, PT, R5, R3, RZ ;  /* 0x0000000305037210 */ /* 0x000fea0007ffe0ff */
[----:B------:R1:W-:Y:S02]  /*9a80*/  STG.E.128 desc[UR4][R2.64], R36 ;  /* 0x0000002402007986 */ /* 0x0003e4000c101d04 */
.L_x_1046:
[----:B------:R-:W-:Y:S05]  /*9a90*/  BSYNC.RECONVERGENT B0 ;  /* 0x0000000000007941 */ /* 0x000fea0003800200 */
.L_x_1045:
        /* <DEDUP_REMOVED lines=95> */
.L_x_1048:
[----:B------:R-:W-:Y:S05]  /*a090*/  BSYNC.RECONVERGENT B0 ;  /* 0x0000000000007941 */ /* 0x000fea0003800200 */
.L_x_1047:
        /* <DEDUP_REMOVED lines=98> */
.L_x_1050:
[----:B------:R-:W-:Y:S05]  /*a6c0*/  BSYNC.RECONVERGENT B0 ;  /* 0x0000000000007941 */ /* 0x000fea0003800200 */
.L_x_1049:
        /* <DEDUP_REMOVED lines=98> */
.L_x_1052:
[----:B------:R-:W-:Y:S05]  /*acf0*/  BSYNC.RECONVERGENT B0 ;  /* 0x0000000000007941 */ /* 0x000fea0003800200 */
.L_x_1051:
        /* <DEDUP_REMOVED lines=98> */
.L_x_1054:
[----:B------:R-:W-:Y:S05]  /*b320*/  BSYNC.RECONVERGENT B0 ;  /* 0x0000000000007941 */ /* 0x000fea0003800200 */
.L_x_1053:
        /* <DEDUP_REMOVED lines=95> */
.L_x_1056:
[----:B------:R-:W-:Y:S05]  /*b920*/  BSYNC.RECONVERGENT B0 ;  /* 0x0000000000007941 */ /* 0x000fea0003800200 */
.L_x_1055:
[----:B------:R-:W-:Y:S01]  /*b930*/  ISETP.NE.AND P0, PT, R64, RZ, PT ;  /* 0x000000ff4000720c */ /* 0x000fe20003f05270 */
[----:B------:R-:W-:Y:S11]  /*b940*/  BSSY.RECONVERGENT B0, `(.L_x_1057) ;  /* 0x0000064000007945 */ /* 0x000ff60003800200 */
[----:B------:R-:W-:Y:S01]  /*b950*/  @!UPT UIADD3 URZ, UPT, UPT, URZ, URZ, URZ ;  /* 0x000000fffffff290 */ /* 0x000fe2000fffe0ff */
[----:B------:R-:W-:Y:S05]  /*b960*/  @P0 BRA `(.L_x_1058) ;  /* 0x0000000400840947 */ /* 0x000fea0003800000 */
[C---:B------:R-:W-:Y:S01]  /*b970*/  ISETP.GE.AND P0, PT, R12.reuse, R16, PT ;  /* 0x000000100c00720c */ /* 0x040fe20003f06270 */
[----:B-1----:R-:W1:Y:S01]  /*b980*/  LDC.64 R42, c[0x0][0x3b8] ;  /* 0x0000ee00ff2a7b82 */ /* 0x002e620000000a00 */
[----:B------:R-:W-:Y:S02]  /*b990*/  ISETP.GE.U32.AND P2, PT, R12, R23, PT ;  /* 0x000000170c00720c */ /* 0x000fe40003f46070 */
[----:B------:R-:W-:Y:S09]  /*b9a0*/  PLOP3.LUT P1, PT, PT, PT, PT, 0x80, 0x8 ;  /* 0x000000000008781c */ /* 0x000ff20003f2f070 */
[----:B------:R-:W-:Y:S02]  /*b9b0*/  @!P0 SEL R0, R24, RZ, P2 ;  /* 0x000000ff18008207 */ /* 0x000fe40001000000 */
[----:B------:R-:W-:Y:S02]  /*b9c0*/  @!P0 PLOP3.LUT P1, PT, P2, PT, PT, 0x80, 0x8 ;  /* 0x000000000008881c */ /* 0x000fe4000172f070 */
[----:B--2---:R-:W-:Y:S02]  /*b9d0*/  @!P0 SEL R2, R50, RZ, P2 ;  /* 0x000000ff32028207 */ /* 0x004fe40001000000 */
[----:B------:R-:W-:Y:S04]  /*b9e0*/  @!P0 IADD3 R0, P2, PT, R120, R0, RZ ;  /* 0x0000000078008210 */ /* 0x000fe80007f5e0ff */
[C---:B------:R-:W-:Y:S01]  /*b9f0*/  @!P0 SHF.L.U32 R20, R0.reuse, 0x1, RZ ;  /* 0x0000000100148819 */ /* 0x040fe200000006ff */
[----:B------:R-:W-:Y:S05]  /*ba00*/  @!P0 IMAD.X R2, R135, 0x1, R2, P2 ;  /* 0x0000000187028824 */ /* 0x000fea00010e0602 */
[----:B------:R-:W-:Y:S02]  /*ba10*/  @!P0 SHF.L.U64.HI R0, R0, 0x1, R2 ;  /* 0x0000000100008819 */ /* 0x000fe40000010202 */
[----:B------:R-:W-:Y:S05]  /*ba20*/  @!P0 IADD3 R2, P2, PT, R20, R54, RZ ;  /* 0x0000003614028210 */ /* 0x000fea0007f5e0ff */
[----:B------:R-:W-:Y:S01]  /*ba30*/  @!P0 IMAD.X R3, R0, 0x1, R53, P2 ;  /* 0x0000000100038824 */ /* 0x000fe200010e0635 */
[----:B------:R-:W-:Y:S04]  /*ba40*/  @!P0 IADD3 R20, P2, PT, R20, R56, RZ ;  /* 0x0000003814148210 */ /* 0x000fe80007f5e0ff */
[----:B------:R-:W-:Y:S01]  /*ba50*/  @!P0 IADD3.X R21, PT, PT, R0, R55, RZ, P2, !PT ;  /* 0x0000003700158210 */ /* 0x000fe200017fe4ff */
[----:B------:R2:W5:Y:S08]  /*ba60*/  @!P0 LDG.E.128 R4, desc[UR4][R2.64] ;  /* 0x0000000402048981 */ /* 0x000570000c1e1d00 */
[----:B----4-:R-:W4:Y:S01]  /*ba70*/  @!P0 LDG.E.128 R36, desc[UR4][R20.64] ;  /* 0x0000000414248981 */ /* 0x010f22000c1e1d00 */
[----:B--2---:R-:W-:Y:S01]  /*ba80*/  MOV R3, R19 ;  /* 0x0000001300037202 */ /* 0x004fe20000000f00 */
[----:B------:R-:W-:Y:S01]  /*ba90*/  IMAD.MOV.U32 R2, RZ, RZ, R18 ;  /* 0x000000ffff027224 */ /* 0x000fe200078e0012 */
[C---:B-----5:R-:W-:Y:S01]  /*baa0*/  @!P0 LOP3.LUT R8, R4.reuse, 0xffff0000, RZ, 0xc0, !PT ;  /* 0xffff000004088812 */ /* 0x060fe200078ec0ff */
[----:B------:R-:W-:Y:S01]  /*bab0*/  @!P0 IMAD.U32 R0, R4, 0x10000, RZ ;  /* 0x0001000004008824 */ /* 0x000fe200078e00ff */
[C---:B------:R-:W-:Y:S01]  /*bac0*/  @!P0 SHF.L.U32 R9, R5.reuse, 0x10, RZ ;  /* 0x0000001005098819 */ /* 0x040fe200000006ff */
[----:B------:R-:W-:Y:S01]  /*bad0*/  @!P0 IMAD.U32 R11, R6, 0x10000, RZ ;  /* 0x00010000060b8824 */ /* 0x000fe200078e00ff */
[----:B------:R-:W-:Y:S01]  /*bae0*/  @!P0 LOP3.LUT R10, R5, 0xffff0000, RZ, 0xc0, !PT ;  /* 0xffff0000050a8812 */ /* 0x000fe200078ec0ff */
[----:B------:R-:W-:Y:S01]  /*baf0*/  @!P1 FADD.FTZ R8, -R8, -RZ ;  /* 0x800000ff08089221 */ /* 0x000fe20000010100 */
[----:B------:R-:W-:Y:S01]  /*bb00*/  @!P0 LOP3.LUT R14, R6, 0xffff0000, RZ, 0xc0, !PT ;  /* 0xffff0000060e8812 */ /* 0x000fe200078ec0ff */
[----:B------:R-:W2:Y:S01]  /*bb10*/  LDC.64 R4, c[0x0][0x4a8] ;  /* 0x00012a00ff047b82 */ /* 0x000ea20000000a00 */
[----:B------:R-:W-:Y:S01]  /*bb20*/  @!P0 SHF.L.U32 R15, R7, 0x10, RZ ;  /* 0x00000010070f8819 */ /* 0x000fe200000006ff */
[----:B------:R-:W-:Y:S01]  /*bb30*/  @!P1 FADD.FTZ R9, -R9, -RZ ;  /* 0x800000ff09099221 */ /* 0x000fe20000010100 */
[----:B------:R-:W-:Y:S01]  /*bb40*/  @!P0 LOP3.LUT R17, R7, 0xffff0000, RZ, 0xc0, !PT ;  /* 0xffff000007118812 */ /* 0x000fe200078ec0ff */
[----:B------:R-:W-:Y:S01]  /*bb50*/  @!P1 FADD.FTZ R0, -R0, -RZ ;  /* 0x800000ff00009221 */ /* 0x000fe20000010100 */
[----:B----4-:R-:W-:Y:S01]  /*bb60*/  @!P0 LOP3.LUT R29, R39, 0xffff0000, RZ, 0xc0, !PT ;  /* 0xffff0000271d8812 */ /* 0x010fe200078ec0ff */
[----:B------:R-:W-:Y:S01]  /*bb70*/  @!P1 FADD.FTZ R10, -R10, -RZ ;  /* 0x800000ff0a0a9221 */ /* 0x000fe20000010100 */
[----:B------:R-:W-:Y:S01]  /*bb80*/  @!P1 FADD.FTZ R11, -R11, -RZ ;  /* 0x800000ff0b0b9221 */ /* 0x000fe20000010100 */
[----:B------:R-:W-:Y:S01]  /*bb90*/  @!P1 FADD.FTZ R14, -R14, -RZ ;  /* 0x800000ff0e0e9221 */ /* 0x000fe20000010100 */
[----:B------:R-:W-:Y:S01]  /*bba0*/  @!P1 FADD.FTZ R15, -R15, -RZ ;  /* 0x800000ff0f0f9221 */ /* 0x000fe20000010100 */
[----:B------:R-:W-:Y:S01]  /*bbb0*/  @!P1 FADD.FTZ R17, -R17, -RZ ;  /* 0x800000ff11119221 */ /* 0x000fe20000010100 */
[----:B--2---:R-:W-:Y:S04]  /*bbc0*/  IMAD.WIDE.U32 R2, R4, 0x120, R2 ;  /* 0x0000012004027825 */ /* 0x004fe800078e0002 */
[----:B------:R-:W-:Y:S04]  /*bbd0*/  IMAD R4, R5, 0x120, RZ ;  /* 0x0000012005047824 */ /* 0x000fe800078e02ff */
[----:B------:R-:W-:Y:S02]  /*bbe0*/  IMAD.IADD R3, R4, 0x1, R3 ;  /* 0x0000000104037824 */ /* 0x000fe400078e0203 */
[----:B------:R-:W-:Y:S03]  /*bbf0*/  @!P0 IMAD.WIDE R4, R26, 0x2, R2 ;  /* 0x000000021a048825 */ /* 0x000fe600078e0202 */
[----:B------:R2:W4:Y:S08]  /*bc00*/  LDG.E.128 R32, desc[UR4][R2.64] ;  /* 0x0000000402207981 */ /* 0x000530000c1e1d00 */
[----:B------:R-:W2:Y:S02]  /*bc10*/  @!P0 LDG.E.128 R4, desc[UR4][R4.64] ;  /* 0x0000000404048981 */ /* 0x000ea4000c1e1d00 */
[C---:B--2---:R-:W-:Y:S01]  /*bc20*/  @!P0 SHF.L.U32 R2, R4.reuse, 0x10, RZ ;  /* 0x0000001004028819 */ /* 0x044fe200000006ff */
[----:B------:R-:W-:Y:S01]  /*bc30*/  @!P0 IMAD.U32 R20, R5, 0x10000, RZ ;  /* 0x0001000005148824 */ /* 0x000fe200078e00ff */
[----:B------:R-:W-:Y:S01]  /*bc40*/  @!P0 LOP3.LUT R3, R4, 0xffff0000, RZ, 0xc0, !PT ;  /* 0xffff000004038812 */ /* 0x000fe200078ec0ff */
[----:B------:R-:W-:Y:S01]  /*bc50*/  @!P0 IMAD.U32 R22, R7, 0x10000, RZ ;  /* 0x0001000007168824 */ /* 0x000fe200078e00ff */
[----:B------:R-:W-:Y:S01]  /*bc60*/  @!P0 LOP3.LUT R4, R5, 0xffff0000, RZ, 0xc0, !PT ;  /* 0xffff000005048812 */ /* 0x000fe200078ec0ff */
[----:B------:R-:W-:Y:S01]  /*bc70*/  @!P0 FMUL.FTZ R0, R2, R0 ;  /* 0x0000000002008220 */ /* 0x000fe20000410000 */
[C---:B------:R-:W-:Y:S01]  /*bc80*/  @!P0 SHF.L.U32 R5, R6.reuse, 0x10, RZ ;  /* 0x0000001006058819 */ /* 0x040fe200000006ff */
[----:B------:R-:W-:Y:S01]  /*bc90*/  @!P0 FMUL.FTZ R2, R3, R8 ;  /* 0x0000000803028220 */ /* 0x000fe20000410000 */
[----:B------:R-:W-:Y:S01]  /*bca0*/  @!P0 LOP3.LUT R6, R6, 0xffff0000, RZ, 0xc0, !PT ;  /* 0xffff000006068812 */ /* 0x000fe200078ec0ff */
[----:B------:R-:W-:Y:S01]  /*bcb0*/  @!P0 FMUL.FTZ R3, R20, R9 ;  /* 0x0000000914038220 */ /* 0x000fe20000410000 */
[----:B------:R-:W-:Y:S01]  /*bcc0*/  @!P0 LOP3.LUT R21, R7, 0xffff0000, RZ, 0xc0, !PT ;  /* 0xffff000007158812 */ /* 0x000fe200078ec0ff */
[----:B------:R-:W-:Y:S01]  /*bcd0*/  @!P0 FMUL.FTZ R4, R4, R10 ;  /* 0x0000000a04048220 */ /* 0x000fe20000410000 */
[----:B------:R-:W-:Y:S01]  /*bce0*/  @!P0 SHF.L.U32 R10, R36, 0x10, RZ ;  /* 0x00000010240a8819 */ /* 0x000fe200000006ff */
[----:B------:R-:W-:Y:S01]  /*bcf0*/  @!P0 FMUL.FTZ R5, R5, R11 ;  /* 0x0000000b05058220 */ /* 0x000fe20000410000 */
[----:B----4-:R-:W-:Y:S01]  /*bd00*/  @!P0 SHF.L.U32 R9, R32, 0x10, RZ ;  /* 0x0000001020098819 */ /* 0x010fe200000006ff */
[----:B------:R-:W-:Y:S01]  /*bd10*/  @!P0 FMUL.FTZ R6, R6, R14 ;  /* 0x0000000e06068220 */ /* 0x000fe20000410000 */
[----:B------:R-:W-:Y:S01]  /*bd20*/  @!P0 LOP3.LUT R14, R36, 0xffff0000, RZ, 0xc0, !PT ;  /* 0xffff0000240e8812 */ /* 0x000fe200078ec0ff */
[----:B------:R-:W-:Y:S01]  /*bd30*/  @!P0 FMUL.FTZ R7, R22, R15 ;  /* 0x0000000f16078220 */ /* 0x000fe20000410000 */
[----:B------:R-:W-:Y:S01]  /*bd40*/  @!P0 LOP3.LUT R11, R32, 0xffff0000, RZ, 0xc0, !PT ;  /* 0xffff0000200b8812 */ /* 0x000fe200078ec0ff */
[----:B------:R-:W-:Y:S01]  /*bd50*/  @!P0 FFMA.FTZ R0, R9, R10, R0 ;  /* 0x0000000a09008223 */ /* 0x000fe20000010000 */
[----:B------:R-:W-:Y:S01]  /*bd60*/  @!P0 LOP3.LUT R10, R33, 0xffff0000, RZ, 0xc0, !PT ;  /* 0xffff0000210a8812 */ /* 0x000fe200078ec0ff */
[----:B------:R-:W-:Y:S01]  /*bd70*/  @!P0 FMUL.FTZ R8, R21, R17 ;  /* 0x0000001115088220 */ /* 0x000fe20000410000 */
[----:B------:R-:W-:Y:S01]  /*bd80*/  @!P0 LOP3.LUT R17, R37, 0xffff0000, RZ, 0xc0, !PT ;  /* 0xffff000025118812 */ /* 0x000fe200078ec0ff */
[----:B------:R-:W-:Y:S01]  /*bd90*/  @!P0 IMAD.U32 R9, R33, 0x10000, RZ ;  /* 0x0001000021098824 */ /* 0x000fe200078e00ff */
[----:B------:R-:W-:Y:S01]  /*bda0*/  @!P0 LOP3.LUT R21, R38, 0xffff0000, RZ, 0xc0, !PT ;  /* 0xffff000026158812 */ /* 0x000fe200078ec0ff */
[----:B------:R-:W-:Y:S01]  /*bdb0*/  @!P0 IMAD.U32 R15, R37, 0x10000, RZ ;  /* 0x00010000250f8824 */ /* 0x000fe200078e00ff */
[----:B------:R-:W-:Y:S01]  /*bdc0*/  @!P0 SHF.L.U32 R22, R39, 0x10, RZ ;  /* 0x0000001027168819 */ /* 0x000fe200000006ff */
[----:B------:R-:W-:Y:S01]  /*bdd0*/  @!P0 FFMA.FTZ R2, R11, R14, R2 ;  /* 0x0000000e0b028223 */ /* 0x000fe20000010002 */
[C---:B------:R-:W-:Y:S01]  /*bde0*/  @!P0 SHF.L.U32 R11, R34.reuse, 0x10, RZ ;  /* 0x00000010220b8819 */ /* 0x040fe200000006ff */
[----:B------:R-:W-:Y:S01]  /*bdf0*/  @!P0 FFMA.FTZ R3, R9, R15, R3 ;  /* 0x0000000f09038223 */ /* 0x000fe20000010003 */
[----:B------:R-:W-:Y:S01]  /*be00*/  @!P0 LOP3.LUT R14, R34, 0xffff0000, RZ, 0xc0, !PT ;  /* 0xffff0000220e8812 */ /* 0x000fe200078ec0ff */
[----:B------:R-:W-:Y:S01]  /*be10*/  @!P0 IMAD.U32 R20, R38, 0x10000, RZ ;  /* 0x0001000026148824 */ /* 0x000fe200078e00ff */
[----:B------:R-:W-:Y:S01]  /*be20*/  @!P0 F2FP.BF16.F32.PACK_AB R0, R2, R0 ;  /* 0x000000000200823e */ /* 0x000fe200000010ff */
[----:B------:R-:W-:Y:S01]  /*be30*/  @!P0 FFMA.FTZ R4, R10, R17, R4 ;  /* 0x000000110a048223 */ /* 0x000fe20000010004 */
[C---:B------:R-:W-:Y:S01]  /*be40*/  @!P0 LOP3.LUT R10, R35.reuse, 0xffff0000, RZ, 0xc0, !PT ;  /* 0xffff0000230a8812 */ /* 0x040fe200078ec0ff */
[----:B------:R-:W-:Y:S02]  /*be50*/  @!P0 IMAD.U32 R9, R35, 0x10000, RZ ;  /* 0x0001000023098824 */ /* 0x000fe400078e00ff */
[----:B------:R-:W-:Y:S01]  /*be60*/  @!P0 FFMA.FTZ R5, R11, R20, R5 ;  /* 0x000000140b058223 */ /* 0x000fe20000010005 */
[----:B------:R-:W-:Y:S01]  /*be70*/  @!P0 FFMA.FTZ R6, R14, R21, R6 ;  /* 0x000000150e068223 */ /* 0x000fe20000010006 */
[----:B------:R-:W-:Y:S01]  /*be80*/  MOV R14, R48 ;  /* 0x00000030000e7202 */ /* 0x000fe20000000f00 */
[----:B------:R-:W-:Y:S01]  /*be90*/  IMAD.MOV.U32 R15, RZ, RZ, R49 ;  /* 0x000000ffff0f7224 */ /* 0x000fe200078e0031 */
[----:B------:R-:W-:Y:S01]  /*bea0*/  @!P0 F2FP.BF16.F32.PACK_AB R4, R4, R3 ;  /* 0x000000030404823e */ /* 0x000fe200000010ff */
[----:B------:R-:W-:Y:S01]  /*beb0*/  @!P0 IMAD.MOV.U32 R32, RZ, RZ, R0 ;  /* 0x000000ffff208224 */ /* 0x000fe200078e0000 */
[----:B------:R-:W-:Y:S01]  /*bec0*/  @!P0 F2FP.BF16.F32.PACK_AB R5, R6, R5 ;  /* 0x000000050605823e */ /* 0x000fe200000010ff */
[----:B-1----:R-:W-:Y:S04]  /*bed0*/  IMAD.WIDE.U32 R14, R42, 0x120, R14 ;  /* 0x000001202a0e7825 */ /* 0x002fe800078e000e */
[----:B------:R-:W-:Y:S01]  /*bee0*/  @!P0 FFMA.FTZ R7, R9, R22, R7 ;  /* 0x0000001609078223 */ /* 0x000fe20000010007 */
[----:B------:R-:W-:Y:S01]  /*bef0*/  @!P0 FFMA.FTZ R8, R10, R29, R8 ;  /* 0x0000001d0a088223 */ /* 0x000fe20000010008 */
[----:B------:R-:W-:Y:S01]  /*bf00*/  IMAD R9, R43, 0x120, RZ ;  /* 0x000001202b097824 */ /* 0x000fe200078e02ff */
[----:B------:R-:W-:Y:S01]  /*bf10*/  @!P0 MOV R33, R4 ;  /* 0x0000000400218202 */ /* 0x000fe20000000f00 */
[----:B------:R-:W-:Y:S01]  /*bf20*/  IMAD.MOV.U32 R2, RZ, RZ, R14 ;  /* 0x000000ffff027224 */ /* 0x000fe200078e000e */
[----:B------:R-:W-:Y:S02]  /*bf30*/  @!P0 MOV R34, R5 ;  /* 0x0000000500228202 */ /* 0x000fe40000000f00 */
[----:B------:R-:W-:Y:S02]  /*bf40*/  @!P0 F2FP.BF16.F32.PACK_AB R7, R8, R7 ;  /* 0x000000070807823e */ /* 0x000fe400000010ff */
[----:B------:R-:W-:Y:S03]  /*bf50*/  IADD3 R3, PT, PT, R9, R15, RZ ;  /* 0x0000000f09037210 */ /* 0x000fe60007ffe0ff */
[----:B------:R-:W-:Y:S05]  /*bf60*/  @!P0 IMAD.MOV.U32 R35, RZ, RZ, R7 ;  /* 0x000000ffff238224 */ /* 0x000fea00078e0007 */
[----:B------:R1:W-:Y:S02]  /*bf70*/  STG.E.128 desc[UR4][R2.64], R32 ;  /* 0x0000002002007986 */ /* 0x0003e4000c101d04 */
.L_x_1058:
[----:B------:R-:W-:Y:S05]  /*bf80*/  BSYNC.RECONVERGENT B0 ;  /* 0x0000000000007941 */ /* 0x000fea0003800200 */
.L_x_1057:
[----:B------:R-:W-:Y:S01]  /*bf90*/  ISETP.NE.AND P0, PT, R44, RZ, PT ;  /* 0x000000ff2c00720c */ /* 0x000fe20003f05270 */
[----:B------:R-:W-:Y:S11]  /*bfa0*/  BSSY.RECONVERGENT B0, `(.L_x_1059) ;  /* 0x0000064000007945 */ /* 0x000ff60003800200 */
[----:B------:R-:W-:Y:S01]  /*bfb0*/  @!UPT UIADD3 URZ, UPT, UPT, URZ, URZ, URZ ;  /* 0x000000fffffff290 */ /* 0x000fe2000fffe0ff */
[----:B------:R-:W-:Y:S05]  /*bfc0*/  @P0 BRA `(.L_x_1060) ;  /* 0x0000000400840947 */ /* 0x000fea0003800000 */
[C---:B------:R-:W-:Y:S01]  /*bfd0*/  ISETP.GE.AND P0, PT, R12.reuse, R16, PT ;  /* 0x000000100c00720c */ /* 0x040fe20003f06270 */
[----:B-1----:R-:W1:Y:S01]  /*bfe0*/  LDC.64 R4, c[0x0][0x4a8] ;  /* 0x00012a00ff047b82 */ /* 0x002e620000000a00 */
[----:B------:R-:W-:Y:S02]  /*bff0*/  ISETP.GE.U32.AND P2, PT, R12, R23, PT ;  /* 0x000000170c00720c */ /* 0x000fe40003f46070 */
[----:B------:R-:W-:Y:S02]  /*c000*/  PLOP3.LUT P1, PT, PT, PT, PT, 0x80, 0x8 ;  /* 0x000000000008781c */ /* 0x000fe40003f2f070 */
[----:B--2---:R-:W-:Y:S03]  /*c010*/  MOV R3, R19 ;  /* 0x0000001300037202 */ /* 0x004fe60000000f00 */
[----:B------:R-:W2:Y:S04]  /*c020*/  LDC.64 R42, c[0x0][0x3b8] ;  /* 0x0000ee00ff2a7b82 */ /* 0x000ea80000000a00 */
[----:B------:R-:W-:Y:S02]  /*c030*/  @!P0 SEL R0, R24, RZ, P2 ;  /* 0x000000ff18008207 */ /* 0x000fe40001000000 */
[----:B------:R-:W-:Y:S02]  /*c040*/  @!P0 PLOP3.LUT P1, PT, P2, PT, PT, 0x80, 0x8 ;  /* 0x000000000008881c */ /* 0x000fe4000172f070 */
[----:B------:R-:W-:Y:S02]  /*c050*/  @!P0 SEL R2, R50, RZ, P2 ;  /* 0x000000ff32028207 */ /* 0x000fe40001000000 */
[----:B------:R-:W-:Y:S04]  /*c060*/  @!P0 IADD3 R0, P2, PT, R119, R0, RZ ;  /* 0x0000000077008210 */ /* 0x000fe80007f5e0ff */
[----:B------:R-:W-:Y:S01]  /*c070*/  @!P0 SHF.L.U32 R8, R0, 0x1, RZ ;  /* 0x0000000100088819 */ /* 0x000fe200000006ff */
[----:B------:R-:W-:Y:S03]  /*c080*/  @!P0 IMAD.X R2, R134, 0x1, R2, P2 ;  /* 0x0000000186028824 */ /* 0x000fe600010e0602 */
[----:B------:R-:W-:Y:S02]  /*c090*/  @!P0 IADD3 R10, P2, PT, R8, R54, RZ ;  /* 0x00000036080a8210 */ /* 0x000fe40007f5e0ff */
[----:B------:R-:W-:Y:S01]  /*c0a0*/  @!P0 SHF.L.U64.HI R0, R0, 0x1, R2 ;  /* 0x0000000100008819 */ /* 0x000fe20000010202 */
[----:B------:R-:W-:Y:S04]  /*c0b0*/  IMAD.MOV.U32 R2, RZ, RZ, R18 ;  /* 0x000000ffff027224 */ /* 0x000fe800078e0012 */
[----:B------:R-:W-:Y:S01]  /*c0c0*/  @!P0 IMAD.X R11, R0, 0x1, R53, P2 ;  /* 0x00000001000b8824 */ /* 0x000fe200010e0635 */
[----:B------:R-:W-:Y:S01]  /*c0d0*/  @!P0 IADD3 R8, P2, PT, R8, R56, RZ ;  /* 0x0000003808088210 */ /* 0x000fe20007f5e0ff */
[----:B-1----:R-:W-:Y:S03]  /*c0e0*/  IMAD.WIDE.U32 R2, R4, 0x140, R2 ;  /* 0x0000014004027825 */ /* 0x002fe600078e0002 */
[----:B------:R-:W-:Y:S01]  /*c0f0*/  @!P0 IADD3.X R9, PT, PT, R0, R55, RZ, P2, !PT ;  /* 0x0000003700098210 */ /* 0x000fe200017fe4ff */
[----:B------:R-:W-:Y:S01]  /*c100*/  IMAD R0, R5, 0x140, RZ ;  /* 0x0000014005007824 */ /* 0x000fe200078e02ff */
[----:B------:R-:W5:Y:S03]  /*c110*/  @!P0 LDG.E.128 R44, desc[UR4][R10.64] ;  /* 0x000000040a2c8981 */ /* 0x000f66000c1e1d00 */
[----:B------:R-:W-:Y:S02]  /*c120*/  IMAD.IADD R3, R0, 0x1, R3 ;  /* 0x0000000100037824 */ /* 0x000fe400078e0203 */
[----:B------:R-:W-:Y:S03]  /*c130*/  @!P0 IMAD.WIDE R4, R26, 0x2, R2 ;  /* 0x000000021a048825 */ /* 0x000fe600078e0202 */
[----:B----4-:R-:W4:Y:S08]  /*c140*/  @!P0 LDG.E.128 R36, desc[UR4][R8.64] ;  /* 0x0000000408248981 */ /* 0x010f30000c1e1d00 */
[----:B------:R-:W3:Y:S08]  /*c150*/  @!P0 LDG.E.128 R4, desc[UR4][R4.64] ;  /* 0x0000000404048981 */ /* 0x000ef0000c1e1d00 */
[----:B------:R1:W2:Y:S01]  /*c160*/  LDG.E.128 R32, desc[UR4][R2.64] ;  /* 0x0000000402207981 */ /* 0x0002a2000c1e1d00 */
[C---:B-----5:R-:W-:Y:S01]  /*c170*/  @!P0 SHF.L.U32 R0, R44.reuse, 0x10, RZ ;  /* 0x000000102c008819 */ /* 0x060fe200000006ff */
[----:B-1----:R-:W-:Y:S01]  /*c180*/  @!P0 IMAD.U32 R3, R45, 0x10000, RZ ;  /* 0x000100002d038824 */ /* 0x002fe200078e00ff */
[----:B------:R-:W-:Y:S02]  /*c190*/  @!P0 LOP3.LUT R2, R44, 0xffff0000, RZ, 0xc0, !PT ;  /* 0xffff00002c028812 */ /* 0x000fe400078ec0ff */
[----:B------:R-:W-:Y:S01]  /*c1a0*/  @!P0 LOP3.LUT R8, R47, 0xffff0000, RZ, 0xc0, !PT ;  /* 0xffff00002f088812 */ /* 0x000fe200078ec0ff */
[----:B------:R-:W-:Y:S01]  /*c1b0*/  @!P1 FADD.FTZ R0, -R0, -RZ ;  /* 0x800000ff00009221 */ /* 0x000fe20000010100 */
[----:B------:R-:W-:Y:S01]  /*c1c0*/  @!P1 FADD.FTZ R3, -R3, -RZ ;  /* 0x800000ff03039221 */ /* 0x000fe20000010100 */
[----:B------:R-:W-:Y:S01]  /*c1d0*/  @!P1 FADD.FTZ R2, -R2, -RZ ;  /* 0x800000ff02029221 */ /* 0x000fe20000010100 */
[C---:B----4-:R-:W-:Y:S01]  /*c1e0*/  @!P0 SHF.L.U32 R22, R39.reuse, 0x10, RZ ;  /* 0x0000001027168819 */ /* 0x050fe200000006ff */
[----:B------:R-:W-:Y:S01]  /*c1f0*/  @!P1 FADD.FTZ R8, -R8, -RZ ;  /* 0x800000ff08089221 */ /* 0x000fe20000010100 */
[----:B------:R-:W-:Y:S02]  /*c200*/  @!P0 LOP3.LUT R29, R39, 0xffff0000, RZ, 0xc0, !PT ;  /* 0xffff0000271d8812 */ /* 0x000fe400078ec0ff */
[C---:B---3--:R-:W-:Y:S01]  /*c210*/  @!P0 SHF.L.U32 R9, R4.reuse, 0x10, RZ ;  /* 0x0000001004098819 */ /* 0x048fe200000006ff */
[----:B------:R-:W-:Y:S01]  /*c220*/  @!P0 IMAD.U32 R15, R5, 0x10000, RZ ;  /* 0x00010000050f8824 */ /* 0x000fe200078e00ff */
[----:B------:R-:W-:Y:S01]  /*c230*/  @!P0 LOP3.LUT R11, R4, 0xffff0000, RZ, 0xc0, !PT ;  /* 0xffff0000040b8812 */ /* 0x000fe200078ec0ff */
[----:B------:R-:W-:Y:S01]  /*c240*/  @!P0 IMAD.U32 R21, R7, 0x10000, RZ ;  /* 0x0001000007158824 */ /* 0x000fe200078e00ff */
[----:B------:R-:W-:Y:S01]  /*c250*/  @!P0 LOP3.LUT R4, R45, 0xffff0000, RZ, 0xc0, !PT ;  /* 0xffff00002d048812 */ /* 0x000fe200078ec0ff */
[----:B------:R-:W-:Y:S01]  /*c260*/  @!P0 FMUL.FTZ R0, R9, R0 ;  /* 0x0000000009008220 */ /* 0x000fe20000410000 */
[----:B------:R-:W-:Y:S01]  /*c270*/  @!P0 LOP3.LUT R10, R5, 0xffff0000, RZ, 0xc0, !PT ;  /* 0xffff0000050a8812 */ /* 0x000fe200078ec0ff */
[----:B------:R-:W-:Y:S01]  /*c280*/  @!P0 FMUL.FTZ R2, R11, R2 ;  /* 0x000000020b028220 */ /* 0x000fe20000410000 */
[----:B------:R-:W-:Y:S01]  /*c290*/  @!P0 SHF.L.U32 R5, R46, 0x10, RZ ;  /* 0x000000102e058819 */ /* 0x000fe200000006ff */
[----:B------:R-:W-:Y:S01]  /*c2a0*/  @!P1 FADD.FTZ R4, -R4, -RZ ;  /* 0x800000ff04049221 */ /* 0x000fe20000010100 */
[C---:B------:R-:W-:Y:S01]  /*c2b0*/  @!P0 SHF.L.U32 R14, R6.reuse, 0x10, RZ ;  /* 0x00000010060e8819 */ /* 0x040fe200000006ff */
[----:B------:R-:W-:Y:S01]  /*c2c0*/  @!P0 FMUL.FTZ R3, R15, R3 ;  /* 0x000000030f038220 */ /* 0x000fe20000410000 */
[----:B------:R-:W-:Y:S01]  /*c2d0*/  @!P0 LOP3.LUT R20, R6, 0xffff0000, RZ, 0xc0, !PT ;  /* 0xffff000006148812 */ /* 0x000fe200078ec0ff */
[----:B------:R-:W-:Y:S01]  /*c2e0*/  @!P1 FADD.FTZ R5, -R5, -RZ ;  /* 0x800000ff05059221 */ /* 0x000fe20000010100 */
[----:B------:R-:W-:Y:S01]  /*c2f0*/  @!P0 LOP3.LUT R17, R7, 0xffff0000, RZ, 0xc0, !PT ;  /* 0xffff000007118812 */ /* 0x000fe200078ec0ff */
[----:B------:R-:W-:Y:S01]  /*c300*/  @!P0 FMUL.FTZ R4, R10, R4 ;  /* 0x000000040a048220 */ /* 0x000fe20000410000 */
[----:B------:R-:W-:Y:S01]  /*c310*/  @!P0 LOP3.LUT R6, R46, 0xffff0000, RZ, 0xc0, !PT ;  /* 0xffff00002e068812 */ /* 0x000fe200078ec0ff */
[----:B------:R-:W-:Y:S01]  /*c320*/  @!P0 IMAD.U32 R15, R37, 0x10000, RZ ;  /* 0x00010000250f8824 */ /* 0x000fe200078e00ff */
[----:B------:R-:W-:Y:S01]  /*c330*/  @!P0 SHF.L.U32 R10, R36, 0x10, RZ ;  /* 0x00000010240a8819 */ /* 0x000fe200000006ff */
[----:B------:R-:W-:Y:S01]  /*c340*/  @!P0 FMUL.FTZ R5, R14, R5 ;  /* 0x000000050e058220 */ /* 0x000fe20000410000 */
[----:B--2---:R-:W-:Y:S01]  /*c350*/  @!P0 SHF.L.U32 R9, R32, 0x10, RZ ;  /* 0x0000001020098819 */ /* 0x004fe200000006ff */
[----:B------:R-:W-:Y:S01]  /*c360*/  @!P0 IMAD.U32 R7, R47, 0x10000, RZ ;  /* 0x000100002f078824 */ /* 0x000fe200078e00ff */
[----:B------:R-:W-:Y:S01]  /*c370*/  @!P0 LOP3.LUT R14, R36, 0xffff0000, RZ, 0xc0, !PT ;  /* 0xffff0000240e8812 */ /* 0x000fe200078ec0ff */
[----:B------:R-:W-:Y:S01]  /*c380*/  @!P0 FMUL.FTZ R8, R17, R8 ;  /* 0x0000000811088220 */ /* 0x000fe20000410000 */
[----:B------:R-:W-:Y:S01]  /*c390*/  @!P0 LOP3.LUT R11, R32, 0xffff0000, RZ, 0xc0, !PT ;  /* 0xffff0000200b8812 */ /* 0x000fe200078ec0ff */
[----:B------:R-:W-:Y:S01]  /*c3a0*/  @!P0 FFMA.FTZ R0, R9, R10, R0 ;  /* 0x0000000a09008223 */ /* 0x000fe20000010000 */
[----:B------:R-:W-:Y:S01]  /*c3b0*/  @!P0 LOP3.LUT R17, R37, 0xffff0000, RZ, 0xc0, !PT ;  /* 0xffff000025118812 */ /* 0x000fe200078ec0ff */
[----:B------:R-:W-:Y:S01]  /*c3c0*/  @!P1 FADD.FTZ R6, -R6, -RZ ;  /* 0x800000ff06069221 */ /* 0x000fe20000010100 */
[----:B------:R-:W-:Y:S01]  /*c3d0*/  @!P0 LOP3.LUT R10, R33, 0xffff0000, RZ, 0xc0, !PT ;  /* 0xffff0000210a8812 */ /* 0x000fe200078ec0ff */
[----:B------:R-:W-:Y:S01]  /*c3e0*/  @!P1 FADD.FTZ R7, -R7, -RZ ;  /* 0x800000ff07079221 */ /* 0x000fe20000010100 */
[----:B------:R-:W-:Y:S02]  /*c3f0*/  @!P0 IMAD.U32 R9, R33, 0x10000, RZ ;  /* 0x0001000021098824 */ /* 0x000fe400078e00ff */
[----:B------:R-:W-:Y:S01]  /*c400*/  @!P0 FFMA.FTZ R2, R11, R14, R2 ;  /* 0x0000000e0b028223 */ /* 0x000fe20000010002 */
[----:B------:R-:W-:Y:S01]  /*c410*/  @!P0 SHF.L.U32 R11, R34, 0x10, RZ ;  /* 0x00000010220b8819 */ /* 0x000fe200000006ff */
[----:B------:R-:W-:Y:S01]  /*c420*/  @!P0 FMUL.FTZ R6, R20, R6 ;  /* 0x0000000614068220 */ /* 0x000fe20000410000 */
[----:B------:R-:W-:Y:S01]  /*c430*/  @!P0 LOP3.LUT R14, R34, 0xffff0000, RZ, 0xc0, !PT ;  /* 0xffff0000220e8812 */ /* 0x000fe200078ec0ff */
[----:B------:R-:W-:Y:S01]  /*c440*/  @!P0 FMUL.FTZ R7, R21, R7 ;  /* 0x0000000715078220 */ /* 0x000fe20000410000 */
[----:B------:R-:W-:Y:S01]  /*c450*/  @!P0 LOP3.LUT R21, R38, 0xffff0000, RZ, 0xc0, !PT ;  /* 0xffff000026158812 */ /* 0x000fe200078ec0ff */
[----:B------:R-:W-:Y:S01]  /*c460*/  @!P0 FFMA.FTZ R3, R9, R15, R3 ;  /* 0x0000000f09038223 */ /* 0x000fe20000010003 */
[----:B------:R-:W-:Y:S01]  /*c470*/  @!P0 F2FP.BF16.F32.PACK_AB R0, R2, R0 ;  /* 0x000000000200823e */ /* 0x000fe200000010ff */
[----:B------:R-:W-:Y:S02]  /*c480*/  @!P0 IMAD.U32 R20, R38, 0x10000, RZ ;  /* 0x0001000026148824 */ /* 0x000fe400078e00ff */
        /* <DEDUP_REMOVED lines=10> */
[----:B------:R-:W-:Y:S04]  /*c530*/  IMAD.WIDE.U32 R14, R42, 0x140, R14 ;  /* 0x000001402a0e7825 */ /* 0x000fe800078e000e */
        /* <DEDUP_REMOVED lines=10> */
.L_x_1060:
[----:B------:R-:W-:Y:S05]  /*c5e0*/  BSYNC.RECONVERGENT B0 ;  /* 0x0000000000007941 */ /* 0x000fea0003800200 */
.L_x_1059:
[----:B------:R-:W-:Y:S01]  /*c5f0*/  ISETP.NE.AND P0, PT, R65, RZ, PT ;  /* 0x000000ff4100720c */ /* 0x000fe20003f05270 */
[----:B------:R-:W-:Y:S11]  /*c600*/  BSSY.RECONVERGENT B0, `(.L_x_1061) ;  /* 0x0000064000007945 */ /* 0x000ff60003800200 */
[----:B------:R-:W-:Y:S01]  /*c610*/  @!UPT UIADD3 URZ, UPT, UPT, URZ, URZ, URZ ;  /* 0x000000fffffff290 */ /* 0x000fe2000fffe0ff */
[----:B------:R-:W-:Y:S05]  /*c620*/  @P0 BRA `(.L_x_1062) ;  /* 0x0000000400840947 */ /* 0x000fea0003800000 */
[C---:B------:R-:W-:Y:S01]  /*c630*/  ISETP.GE.AND P0, PT, R12.reuse, R16, PT ;  /* 0x000000100c00720c */ /* 0x040fe20003f06270 */
[----:B-1----:R-:W1:Y:S01]  /*c640*/  LDC.64 R4, c[0x0][0x4a8] ;  /* 0x00012a00ff047b82 */ /* 0x002e620000000a00 */
[----:B--2---:R-:W-:Y:S01]  /*c650*/  MOV R3, R19 ;  /* 0x0000001300037202 */ /* 0x004fe20000000f00 */
[----:B------:R-:W-:Y:S01]  /*c660*/  IMAD.MOV.U32 R2, RZ, RZ, R18 ;  /* 0x000000ffff027224 */ /* 0x000fe200078e0012 */
[----:B------:R-:W-:Y:S05]  /*c670*/  ISETP.GE.U32.AND P2, PT, R12, R23, PT ;  /* 0x000000170c00720c */ /* 0x000fea0003f46070 */
[----:B------:R-:W2:Y:S01]  /*c680*/  LDC.64 R42, c[0x0][0x3b8] ;  /* 0x0000ee00ff2a7b82 */ /* 0x000ea20000000a00 */
[----:B-1----:R-:W-:Y:S03]  /*c690*/  IMAD.WIDE.U32 R2, R4, 0x160, R2 ;  /* 0x0000016004027825 */ /* 0x002fe600078e0002 */
[----:B------:R-:W-:Y:S01]  /*c6a0*/  @!P0 SEL R4, R50, RZ, P2 ;  /* 0x000000ff32048207 */ /* 0x000fe20001000000 */
[----:B------:R-:W-:Y:S01]  /*c6b0*/  IMAD R0, R5, 0x160, RZ ;  /* 0x0000016005007824 */ /* 0x000fe200078e02ff */
[----:B------:R-:W-:Y:S03]  /*c6c0*/  @!P0 SEL R5, R24, RZ, P2 ;  /* 0x000000ff18058207 */ /* 0x000fe60001000000 */
[----:B------:R-:W-:Y:S01]  /*c6d0*/  IMAD.IADD R3, R0, 0x1, R3 ;  /* 0x0000000100037824 */ /* 0x000fe200078e0203 */
[----:B------:R-:W-:Y:S04]  /*c6e0*/  @!P0 IADD3 R0, P1, PT, R118, R5, RZ ;  /* 0x0000000576008210 */ /* 0x000fe80007f3e0ff */
[----:B------:R-:W-:Y:S01]  /*c6f0*/  @!P0 IADD3.X R6, PT, PT, R133, R4, RZ, P1, !PT ;  /* 0x0000000485068210 */ /* 0x000fe20000ffe4ff */
[----:B------:R-:W-:Y:S01]  /*c700*/  @!P0 IMAD.SHL.U32 R10, R0, 0x2, RZ ;  /* 0x00000002000a8824 */ /* 0x000fe200078e00ff */
[----:B------:R-:W5:Y:S01]  /*c710*/  LDG.E.128 R32, desc[UR4][R2.64] ;  /* 0x0000000402207981 */ /* 0x000f62000c1e1d00 */
[----:B------:R-:W-:Y:S01]  /*c720*/  @!P0 IMAD.WIDE R4, R26, 0x2, R2 ;  /* 0x000000021a048825 */ /* 0x000fe200078e0202 */
[----:B------:R-:W-:Y:S02]  /*c730*/  @!P0 SHF.L.U64.HI R0, R0, 0x1, R6 ;  /* 0x0000000100008819 */ /* 0x000fe40000010206 */
[----:B------:R-:W-:Y:S04]  /*c740*/  @!P0 IADD3 R8, P1, PT, R10, R54, RZ ;  /* 0x000000360a088210 */ /* 0x000fe80007f3e0ff */
[----:B------:R-:W-:Y:S01]  /*c750*/  @!P0 IADD3.X R9, PT, PT, R0, R53, RZ, P1, !PT ;  /* 0x0000003500098210 */ /* 0x000fe20000ffe4ff */
[----:B------:R-:W3:Y:S08]  /*c760*/  @!P0 LDG.E.128 R4, desc[UR4][R4.64] ;  /* 0x0000000404048981 */ /* 0x000ef0000c1e1d00 */
[----:B------:R1:W2:Y:S02]  /*c770*/  @!P0 LDG.E.128 R44, desc[UR4][R8.64] ;  /* 0x00000004082c8981 */ /* 0x0002a4000c1e1d00 */
[----:B-1----:R-:W-:Y:S05]  /*c780*/  @!P0 IADD3 R8, P1, PT, R10, R56, RZ ;  /* 0x000000380a088210 */ /* 0x002fea0007f3e0ff */
[----:B------:R-:W-:Y:S01]  /*c790*/  @!P0 IMAD.X R9, R0, 0x1, R55, P1 ;  /* 0x0000000100098824 */ /* 0x000fe200008e0637 */
[----:B------:R-:W-:Y:S02]  /*c7a0*/  PLOP3.LUT P1, PT, PT, PT, PT, 0x80, 0x8 ;  /* 0x000000000008781c */ /* 0x000fe40003f2f070 */
[----:B------:R-:W-:Y:S02]  /*c7b0*/  @!P0 PLOP3.LUT P1, PT, P2, PT, PT, 0x80, 0x8 ;  /* 0x000000000008881c */ /* 0x000fe4000172f070 */
[----:B----4-:R3:W4:Y:S02]  /*c7c0*/  @!P0 LDG.E.128 R36, desc[UR4][R8.64] ;  /* 0x0000000408248981 */ /* 0x010724000c1e1d00 */
[C---:B---3--:R-:W-:Y:S01]  /*c7d0*/  @!P0 SHF.L.U32 R9, R4.reuse, 0x10, RZ ;  /* 0x0000001004098819 */ /* 0x048fe200000006ff */
[----:B------:R-:W-:Y:S01]  /*c7e0*/  @!P0 IMAD.U32 R15, R5, 0x10000, RZ ;  /* 0x00010000050f8824 */ /* 0x000fe200078e00ff */
[----:B------:R-:W-:Y:S01]  /*c7f0*/  @!P0 LOP3.LUT R11, R4, 0xffff0000, RZ, 0xc0, !PT ;  /* 0xffff0000040b8812 */ /* 0x000fe200078ec0ff */
[----:B------:R-:W-:Y:S01]  /*c800*/  @!P0 IMAD.U32 R21, R7, 0x10000, RZ ;  /* 0x0001000007158824 */ /* 0x000fe200078e00ff */
[----:B------:R-:W-:Y:S02]  /*c810*/  @!P0 LOP3.LUT R10, R5, 0xffff0000, RZ, 0xc0, !PT ;  /* 0xffff0000050a8812 */ /* 0x000fe400078ec0ff */
[----:B------:R-:W-:Y:S02]  /*c820*/  @!P0 SHF.L.U32 R14, R6, 0x10, RZ ;  /* 0x00000010060e8819 */ /* 0x000fe400000006ff */
[C---:B--2---:R-:W-:Y:S01]  /*c830*/  @!P0 SHF.L.U32 R0, R44.reuse, 0x10, RZ ;  /* 0x000000102c008819 */ /* 0x044fe200000006ff */
[C---:B------:R-:W-:Y:S01]  /*c840*/  @!P0 IMAD.U32 R3, R45.reuse, 0x10000, RZ ;  /* 0x000100002d038824 */ /* 0x040fe200078e00ff */
[----:B------:R-:W-:Y:S02]  /*c850*/  @!P0 LOP3.LUT R4, R45, 0xffff0000, RZ, 0xc0, !PT ;  /* 0xffff00002d048812 */ /* 0x000fe400078ec0ff */
[----:B------:R-:W-:Y:S01]  /*c860*/  @!P0 LOP3.LUT R2, R44, 0xffff0000, RZ, 0xc0, !PT ;  /* 0xffff00002c028812 */ /* 0x000fe200078ec0ff */
[----:B------:R-:W-:Y:S01]  /*c870*/  @!P1 FADD.FTZ R0, -R0, -RZ ;  /* 0x800000ff00009221 */ /* 0x000fe20000010100 */
[----:B------:R-:W-:Y:S01]  /*c880*/  @!P0 SHF.L.U32 R5, R46, 0x10, RZ ;  /* 0x000000102e058819 */ /* 0x000fe200000006ff */
[----:B------:R-:W-:Y:S01]  /*c890*/  @!P1 FADD.FTZ R4, -R4, -RZ ;  /* 0x800000ff04049221 */ /* 0x000fe20000010100 */
[----:B------:R-:W-:Y:S01]  /*c8a0*/  @!P0 LOP3.LUT R8, R47, 0xffff0000, RZ, 0xc0, !PT ;  /* 0xffff00002f088812 */ /* 0x000fe200078ec0ff */
[----:B------:R-:W-:Y:S01]  /*c8b0*/  @!P1 FADD.FTZ R2, -R2, -RZ ;  /* 0x800000ff02029221 */ /* 0x000fe20000010100 */
[----:B------:R-:W-:Y:S01]  /*c8c0*/  @!P0 LOP3.LUT R20, R6, 0xffff0000, RZ, 0xc0, !PT ;  /* 0xffff000006148812 */ /* 0x000fe200078ec0ff */
[----:B------:R-:W-:Y:S01]  /*c8d0*/  @!P1 FADD.FTZ R5, -R5, -RZ ;  /* 0x800000ff05059221 */ /* 0x000fe20000010100 */
[----:B------:R-:W-:Y:S01]  /*c8e0*/  @!P0 LOP3.LUT R17, R7, 0xffff0000, RZ, 0xc0, !PT ;  /* 0xffff000007118812 */ /* 0x000fe200078ec0ff */
[----:B------:R-:W-:Y:S01]  /*c8f0*/  @!P0 FMUL.FTZ R0, R9, R0 ;  /* 0x0000000009008220 */ /* 0x000fe20000410000 */
[----:B------:R-:W-:Y:S01]  /*c900*/  @!P0 LOP3.LUT R6, R46, 0xffff0000, RZ, 0xc0, !PT ;  /* 0xffff00002e068812 */ /* 0x000fe200078ec0ff */
[----:B------:R-:W-:Y:S01]  /*c910*/  @!P0 FMUL.FTZ R4, R10, R4 ;  /* 0x000000040a048220 */ /* 0x000fe20000410000 */
[C---:B-----5:R-:W-:Y:S01]  /*c920*/  @!P0 SHF.L.U32 R9, R32.reuse, 0x10, RZ ;  /* 0x0000001020098819 */ /* 0x060fe200000006ff */
[----:B------:R-:W-:Y:S01]  /*c930*/  @!P0 FMUL.FTZ R2, R11, R2 ;  /* 0x000000020b028220 */ /* 0x000fe20000410000 */
[----:B------:R-:W-:Y:S01]  /*c940*/  @!P0 LOP3.LUT R11, R32, 0xffff0000, RZ, 0xc0, !PT ;  /* 0xffff0000200b8812 */ /* 0x000fe200078ec0ff */
[----:B------:R-:W-:Y:S01]  /*c950*/  @!P1 FADD.FTZ R3, -R3, -RZ ;  /* 0x800000ff03039221 */ /* 0x000fe20000010100 */
[----:B------:R-:W-:Y:S01]  /*c960*/  @!P0 FMUL.FTZ R5, R14, R5 ;  /* 0x000000050e058220 */ /* 0x000fe20000410000 */
[----:B------:R-:W-:Y:S01]  /*c970*/  @!P1 FADD.FTZ R8, -R8, -RZ ;  /* 0x800000ff08089221 */ /* 0x000fe20000010100 */
[----:B------:R-:W-:Y:S01]  /*c980*/  @!P1 FADD.FTZ R6, -R6, -RZ ;  /* 0x800000ff06069221 */ /* 0x000fe20000010100 */
[----:B------:R-:W-:Y:S01]  /*c990*/  @!P0 FMUL.FTZ R3, R15, R3 ;  /* 0x000000030f038220 */ /* 0x000fe20000410000 */
[----:B------:R-:W-:Y:S02]  /*c9a0*/  @!P0 IMAD.U32 R7, R47, 0x10000, RZ ;  /* 0x000100002f078824 */ /* 0x000fe400078e00ff */
[----:B------:R-:W-:Y:S01]  /*c9b0*/  @!P0 FMUL.FTZ R8, R17, R8 ;  /* 0x0000000811088220 */ /* 0x000fe20000410000 */
[----:B------:R-:W-:Y:S01]  /*c9c0*/  @!P0 FMUL.FTZ R6, R20, R6 ;  /* 0x0000000614068220 */ /* 0x000fe20000410000 */
[----:B------:R-:W-:Y:S04]  /*c9d0*/  @!P1 FADD.FTZ R7, -R7, -RZ ;  /* 0x800000ff07079221 */ /* 0x000fe80000010100 */
[----:B------:R-:W-:Y:S01]  /*c9e0*/  @!P0 FMUL.FTZ R7, R21, R7 ;  /* 0x0000000715078220 */ /* 0x000fe20000410000 */
[C---:B----4-:R-:W-:Y:S01]  /*c9f0*/  @!P0 SHF.L.U32 R10, R36.reuse, 0x10, RZ ;  /* 0x00000010240a8819 */ /* 0x050fe200000006ff */
[C---:B------:R-:W-:Y:S01]  /*ca00*/  @!P0 IMAD.U32 R15, R37.reuse, 0x10000, RZ ;  /* 0x00010000250f8824 */ /* 0x040fe200078e00ff */
[----:B------:R-:W-:Y:S01]  /*ca10*/  @!P0 LOP3.LUT R14, R36, 0xffff0000, RZ, 0xc0, !PT ;  /* 0xffff0000240e8812 */ /* 0x000fe200078ec0ff */
[C---:B------:R-:W-:Y:S01]  /*ca20*/  @!P0 IMAD.U32 R20, R38.reuse, 0x10000, RZ ;  /* 0x0001000026148824 */ /* 0x040fe200078e00ff */
[----:B------:R-:W-:Y:S01]  /*ca30*/  @!P0 LOP3.LUT R17, R37, 0xffff0000, RZ, 0xc0, !PT ;  /* 0xffff000025118812 */ /* 0x000fe200078ec0ff */
[----:B------:R-:W-:Y:S01]  /*ca40*/  @!P0 FFMA.FTZ R0, R9, R10, R0 ;  /* 0x0000000a09008223 */ /* 0x000fe20000010000 */
[C---:B------:R-:W-:Y:S01]  /*ca50*/  @!P0 LOP3.LUT R10, R33.reuse, 0xffff0000, RZ, 0xc0, !PT ;  /* 0xffff0000210a8812 */ /* 0x040fe200078ec0ff */
[----:B------:R-:W-:Y:S01]  /*ca60*/  @!P0 IMAD.U32 R9, R33, 0x10000, RZ ;  /* 0x0001000021098824 */ /* 0x000fe200078e00ff */
[----:B------:R-:W-:Y:S01]  /*ca70*/  @!P0 LOP3.LUT R21, R38, 0xffff0000, RZ, 0xc0, !PT ;  /* 0xffff000026158812 */ /* 0x000fe200078ec0ff */
[----:B------:R-:W-:Y:S01]  /*ca80*/  @!P0 FFMA.FTZ R2, R11, R14, R2 ;  /* 0x0000000e0b028223 */ /* 0x000fe20000010002 */
[C---:B------:R-:W-:Y:S01]  /*ca90*/  @!P0 SHF.L.U32 R11, R34.reuse, 0x10, RZ ;  /* 0x00000010220b8819 */ /* 0x040fe200000006ff */
[----:B------:R-:W-:Y:S01]  /*caa0*/  @!P0 FFMA.FTZ R3, R9, R15, R3 ;  /* 0x0000000f09038223 */ /* 0x000fe20000010003 */
[----:B------:R-:W-:Y:S01]  /*cab0*/  @!P0 LOP3.LUT R14, R34, 0xffff0000, RZ, 0xc0, !PT ;  /* 0xffff0000220e8812 */ /* 0x000fe200078ec0ff */
[----:B------:R-:W-:Y:S01]  /*cac0*/  @!P0 IMAD.U32 R9, R35, 0x10000, RZ ;  /* 0x0001000023098824 */ /* 0x000fe200078e00ff */
[C---:B------:R-:W-:Y:S01]  /*cad0*/  @!P0 SHF.L.U32 R22, R39.reuse, 0x10, RZ ;  /* 0x0000001027168819 */ /* 0x040fe200000006ff */
[----:B------:R-:W-:Y:S01]  /*cae0*/  @!P0 FFMA.FTZ R4, R10, R17, R4 ;  /* 0x000000110a048223 */ /* 0x000fe20000010004 */
[----:B------:R-:W-:Y:S01]  /*caf0*/  @!P0 LOP3.LUT R29, R39, 0xffff0000, RZ, 0xc0, !PT ;  /* 0xffff0000271d8812 */ /* 0x000fe200078ec0ff */
[----:B------:R-:W-:Y:S01]  /*cb00*/  @!P0 FFMA.FTZ R5, R11, R20, R5 ;  /* 0x000000140b058223 */ /* 0x000fe20000010005 */
[----:B------:R-:W-:Y:S01]  /*cb10*/  @!P0 LOP3.LUT R10, R35, 0xffff0000, RZ, 0xc0, !PT ;  /* 0xffff0000230a8812 */ /* 0x000fe200078ec0ff */
[----:B------:R-:W-:Y:S01]  /*cb20*/  @!P0 FFMA.FTZ R6, R14, R21, R6 ;  /* 0x000000150e068223 */ /* 0x000fe20000010006 */
[----:B------:R-:W-:Y:S01]  /*cb30*/  MOV R14, R48 ;  /* 0x00000030000e7202 */ /* 0x000fe20000000f00 */
[----:B------:R-:W-:Y:S01]  /*cb40*/  @!P0 FFMA.FTZ R7, R9, R22, R7 ;  /* 0x0000001609078223 */ /* 0x000fe20000010007 */
[----:B------:R-:W-:Y:S01]  /*cb50*/  @!P0 F2FP.BF16.F32.PACK_AB R0, R2, R0 ;  /* 0x000000000200823e */ /* 0x000fe200000010ff */
[----:B------:R-:W-:Y:S01]  /*cb60*/  IMAD.MOV.U32 R15, RZ, RZ, R49 ;  /* 0x000000ffff0f7224 */ /* 0x000fe200078e0031 */
[----:B------:R-:W-:Y:S01]  /*cb70*/  @!P0 F2FP.BF16.F32.PACK_AB R4, R4, R3 ;  /* 0x000000030404823e */ /* 0x000fe200000010ff */
[----:B------:R-:W-:Y:S01]  /*cb80*/  IMAD R9, R43, 0x160, RZ ;  /* 0x000001602b097824 */ /* 0x000fe200078e02ff */
[----:B------:R-:W-:Y:S01]  /*cb90*/  @!P0 F2FP.BF16.F32.PACK_AB R5, R6, R5 ;  /* 0x000000050605823e */ /* 0x000fe200000010ff */
[----:B------:R-:W-:Y:S04]  /*cba0*/  IMAD.WIDE.U32 R14, R42, 0x160, R14 ;  /* 0x000001602a0e7825 */ /* 0x000fe800078e000e */
[----:B------:R-:W-:Y:S01]  /*cbb0*/  @!P0 FFMA.FTZ R8, R10, R29, R8 ;  /* 0x0000001d0a088223 */ /* 0x000fe20000010008 */
[----:B------:R-:W-:Y:S01]  /*cbc0*/  @!P0 MOV R33, R4 ;  /* 0x0000000400218202 */ /* 0x000fe20000000f00 */
[----:B------:R-:W-:Y:S01]  /*cbd0*/  @!P0 IMAD.MOV.U32 R32, RZ, RZ, R0 ;  /* 0x000000ffff208224 */ /* 0x000fe200078e0000 */
[----:B------:R-:W-:Y:S01]  /*cbe0*/  IADD3 R3, PT, PT, R9, R15, RZ ;  /* 0x0000000f09037210 */ /* 0x000fe20007ffe0ff */
[----:B------:R-:W-:Y:S01]  /*cbf0*/  IMAD.MOV.U32 R2, RZ, RZ, R14 ;  /* 0x000000ffff027224 */ /* 0x000fe200078e000e */
[----:B------:R-:W-:Y:S02]  /*cc00*/  @!P0 F2FP.BF16.F32.PACK_AB R7, R8, R7 ;  /* 0x000000070807823e */ /* 0x000fe400000010ff */
[----:B------:R-:W-:Y:S03]  /*cc10*/  @!P0 MOV R34, R5 ;  /* 0x0000000500228202 */ /* 0x000fe60000000f00 */
[----:B------:R-:W-:Y:S05]  /*cc20*/  @!P0 IMAD.MOV.U32 R35, RZ, RZ, R7 ;  /* 0x000000ffff238224 */ /* 0x000fea00078e0007 */
[----:B------:R1:W-:Y:S02]  /*cc30*/  STG.E.128 desc[UR4][R2.64], R32 ;  /* 0x0000002002007986 */ /* 0x0003e4000c101d04 */
.L_x_1062:
[----:B------:R-:W-:Y:S05]  /*cc40*/  BSYNC.RECONVERGENT B0 ;  /* 0x0000000000007941 */ /* 0x000fea0003800200 */
.L_x_1061:
        /* <DEDUP_REMOVED lines=101> */
.L_x_1064:
[----:B------:R-:W-:Y:S05]  /*d2a0*/  BSYNC.RECONVERGENT B0 ;  /* 0x0000000000007941 */ /* 0x000fea0003800200 */
.L_x_1063:
[----:B------:R-:W-:Y:S01]  /*d2b0*/  ISETP.NE.AND P1, PT, R71, RZ, PT ;  /* 0x000000ff4700720c */ /* 0x000fe20003f25270 */
[----:B------:R-:W-:Y:S01]  /*d2c0*/  BSSY.RECONVERGENT B0, `(.L_x_1065) ;  /* 0x0000066000007945 */ /* 0x000fe20003800200 */
[----:B------:R-:W-:Y:S04]  /*d2d0*/  ISETP.NE.AND P0, PT, R68, RZ, PT ;  /* 0x000000ff4400720c */ /* 0x000fe80003f05270 */
[C---:B------:R-:W-:Y:S04]  /*d2e0*/  ISETP.GE.OR P0, PT, R74.reuse, R52, P0 ;  /* 0x000000344a00720c */ /* 0x040fe80000706670 */
[----:B------:R-:W-:Y:S03]  /*d2f0*/  ISETP.LT.OR P3, PT, R74, R51, P0 ;  /* 0x000000334a00720c */ /* 0x000fe60000761670 */
[----:B------:R-:W-:Y:S10]  /*d300*/  @P1 BRA `(.L_x_1066) ;  /* 0x0000000400841947 */ /* 0x000ff40003800000 */
        /* <DEDUP_REMOVED lines=97> */
.L_x_1066:
[----:B------:R-:W-:Y:S05]  /*d920*/  BSYNC.RECONVERGENT B0 ;  /* 0x0000000000007941 */ /* 0x000fea0003800200 */
.L_x_1065:
[----:B------:R-:W-:Y:S04]  /*d930*/  BSSY.RECONVERGENT B0, `(.L_x_1067) ;  /* 0x0000063000007945 */ /* 0x000fe80003800200 */
[----:B------:R-:W-:Y:S05]  /*d940*/  @P3 BRA `(.L_x_1068) ;  /* 0x0000000400843947 */ /* 0x000fea0003800000 */
[C---:B------:R-:W-:Y:S01]  /*d950*/  ISETP.GE.AND P0, PT, R12.reuse, R16, PT ;  /* 0x000000100c00720c */ /* 0x040fe20003f06270 */
[----:B-1----:R-:W1:Y:S01]  /*d960*/  LDC.64 R4, c[0x0][0x4a8] ;  /* 0x00012a00ff047b82 */ /* 0x002e620000000a00 */
[----:B--2---:R-:W-:Y:S01]  /*d970*/  MOV R3, R19 ;  /* 0x0000001300037202 */ /* 0x004fe20000000f00 */
[----:B------:R-:W-:Y:S01]  /*d980*/  IMAD.MOV.U32 R2, RZ, RZ, R18 ;  /* 0x000000ffff027224 */ /* 0x000fe200078e0012 */
[----:B------:R-:W-:Y:S09]  /*d990*/  ISETP.GE.U32.AND P2, PT, R12, R23, PT ;  /* 0x000000170c00720c */ /* 0x000ff20003f46070 */
[----:B------:R-:W-:Y:S01]  /*d9a0*/  @!P0 SEL R24, R24, RZ, P2 ;  /* 0x000000ff18188207 */ /* 0x000fe20001000000 */
[----:B-1----:R-:W-:Y:S01]  /*d9b0*/  IMAD.WIDE.U32 R2, R4, 0x1c0, R2 ;  /* 0x000001c004027825 */ /* 0x002fe200078e0002 */
[----:B------:R-:W-:Y:S03]  /*d9c0*/  @!P0 SEL R4, R50, RZ, P2 ;  /* 0x000000ff32048207 */ /* 0x000fe60001000000 */
[----:B------:R-:W-:Y:S04]  /*d9d0*/  IMAD R0, R5, 0x1c0, RZ ;  /* 0x000001c005007824 */ /* 0x000fe800078e02ff */
[----:B------:R-:W-:Y:S01]  /*d9e0*/  IMAD.IADD R3, R0, 0x1, R3 ;  /* 0x0000000100037824 */ /* 0x000fe200078e0203 */
[----:B------:R-:W-:Y:S04]  /*d9f0*/  @!P0 IADD3 R0, P1, PT, R115, R24, RZ ;  /* 0x0000001873008210 */ /* 0x000fe80007f3e0ff */
[----:B------:R-:W-:Y:S01]  /*da00*/  @!P0 IADD3.X R6, PT, PT, R130, R4, RZ, P1, !PT ;  /* 0x0000000482068210 */ /* 0x000fe20000ffe4ff */
[----:B------:R-:W-:Y:S01]  /*da10*/  @!P0 IMAD.SHL.U32 R10, R0, 0x2, RZ ;  /* 0x00000002000a8824 */ /* 0x000fe200078e00ff */
[----:B------:R-:W2:Y:S01]  /*da20*/  LDG.E.128 R32, desc[UR4][R2.64] ;  /* 0x0000000402207981 */ /* 0x000ea2000c1e1d00 */
[----:B------:R-:W-:Y:S01]  /*da30*/  @!P0 IMAD.WIDE R4, R26, 0x2, R2 ;  /* 0x000000021a048825 */ /* 0x000fe200078e0202 */
[----:B------:R-:W-:Y:S02]  /*da40*/  @!P0 SHF.L.U64.HI R0, R0, 0x1, R6 ;  /* 0x0000000100008819 */ /* 0x000fe40000010206 */
[----:B------:R-:W-:Y:S04]  /*da50*/  @!P0 IADD3 R8, P1, PT, R10, R54, RZ ;  /* 0x000000360a088210 */ /* 0x000fe80007f3e0ff */
[----:B------:R-:W-:Y:S01]  /*da60*/  @!P0 IADD3.X R9, PT, PT, R0, R53, RZ, P1, !PT ;  /* 0x0000003500098210 */ /* 0x000fe20000ffe4ff */
[----:B------:R-:W5:Y:S08]  /*da70*/  @!P0 LDG.E.128 R4, desc[UR4][R4.64] ;  /* 0x0000000404048981 */ /* 0x000f70000c1e1d00 */
[----:B----4-:R1:W4:Y:S02]  /*da80*/  @!P0 LDG.E.128 R36, desc[UR4][R8.64] ;  /* 0x0000000408248981 */ /* 0x010324000c1e1d00 */
[----:B-1----:R-:W-:Y:S05]  /*da90*/  @!P0 IADD3 R8, P1, PT, R10, R56, RZ ;  /* 0x000000380a088210 */ /* 0x002fea0007f3e0ff */
[----:B------:R-:W-:Y:S01]  /*daa0*/  @!P0 IMAD.X R9, R0, 0x1, R55, P1 ;  /* 0x0000000100098824 */ /* 0x000fe200008e0637 */
[----:B------:R-:W-:Y:S02]  /*dab0*/  PLOP3.LUT P1, PT, PT, PT, PT, 0x80, 0x8 ;  /* 0x000000000008781c */ /* 0x000fe40003f2f070 */
[----:B------:R-:W-:Y:S02]  /*dac0*/  @!P0 PLOP3.LUT P1, PT, P2, PT, PT, 0x80, 0x8 ;  /* 0x000000000008881c */ /* 0x000fe4000172f070 */
[----:B------:R5:W3:Y:S02]  /*dad0*/  @!P0 LDG.E.128 R20, desc[UR4][R8.64] ;  /* 0x0000000408148981 */ /* 0x000ae4000c1e1d00 */
[C---:B-----5:R-:W-:Y:S01]  /*dae0*/  @!P0 SHF.L.U32 R9, R4.reuse, 0x10, RZ ;  /* 0x0000001004098819 */ /* 0x060fe200000006ff */
[----:B------:R-:W-:Y:S01]  /*daf0*/  @!P0 IMAD.U32 R15, R5, 0x10000, RZ ;  /* 0x00010000050f8824 */ /* 0x000fe200078e00ff */
[----:B------:R-:W-:Y:S01]  /*db00*/  @!P0 LOP3.LUT R11, R4, 0xffff0000, RZ, 0xc0, !PT ;  /* 0xffff0000040b8812 */ /* 0x000fe200078ec0ff */
[----:B------:R-:W-:Y:S01]  /*db10*/  @!P0 IMAD.U32 R18, R7, 0x10000, RZ ;  /* 0x0001000007128824 */ /* 0x000fe200078e00ff */
[----:B------:R-:W-:Y:S02]  /*db20*/  @!P0 LOP3.LUT R10, R5, 0xffff0000, RZ, 0xc0, !PT ;  /* 0xffff0000050a8812 */ /* 0x000fe400078ec0ff */
[----:B------:R-:W-:Y:S02]  /*db30*/  @!P0 SHF.L.U32 R14, R6, 0x10, RZ ;  /* 0x00000010060e8819 */ /* 0x000fe400000006ff */
[C---:B----4-:R-:W-:Y:S01]  /*db40*/  @!P0 SHF.L.U32 R0, R36.reuse, 0x10, RZ ;  /* 0x0000001024008819 */ /* 0x050fe200000006ff */
[C---:B------:R-:W-:Y:S01]  /*db50*/  @!P0 IMAD.U32 R3, R37.reuse, 0x10000, RZ ;  /* 0x0001000025038824 */ /* 0x040fe200078e00ff */
[----:B------:R-:W-:Y:S02]  /*db60*/  @!P0 LOP3.LUT R4, R37, 0xffff0000, RZ, 0xc0, !PT ;  /* 0xffff000025048812 */ /* 0x000fe400078ec0ff */
[----:B------:R-:W-:Y:S01]  /*db70*/  @!P0 LOP3.LUT R2, R36, 0xffff0000, RZ, 0xc0, !PT ;  /* 0xffff000024028812 */ /* 0x000fe200078ec0ff */
[----:B------:R-:W-:Y:S01]  /*db80*/  @!P1 FADD.FTZ R0, -R0, -RZ ;  /* 0x800000ff00009221 */ /* 0x000fe20000010100 */
[----:B------:R-:W-:Y:S01]  /*db90*/  @!P0 SHF.L.U32 R5, R38, 0x10, RZ ;  /* 0x0000001026058819 */ /* 0x000fe200000006ff */
[----:B------:R-:W-:Y:S01]  /*dba0*/  @!P1 FADD.FTZ R4, -R4, -RZ ;  /* 0x800000ff04049221 */ /* 0x000fe20000010100 */
[----:B------:R-:W-:Y:S01]  /*dbb0*/  @!P0 LOP3.LUT R8, R39, 0xffff0000, RZ, 0xc0, !PT ;  /* 0xffff000027088812 */ /* 0x000fe200078ec0ff */
[----:B------:R-:W1:Y:S01]  /*dbc0*/  LDC.64 R36, c[0x0][0x3b8] ;  /* 0x0000ee00ff247b82 */ /* 0x000e620000000a00 */
[----:B------:R-:W-:Y:S01]  /*dbd0*/  @!P0 LOP3.LUT R17, R6, 0xffff0000, RZ, 0xc0, !PT ;  /* 0xffff000006118812 */ /* 0x000fe200078ec0ff */
[----:B------:R-:W-:Y:S01]  /*dbe0*/  @!P1 FADD.FTZ R2, -R2, -RZ ;  /* 0x800000ff02029221 */ /* 0x000fe20000010100 */
[----:B------:R-:W-:Y:S01]  /*dbf0*/  @!P0 LOP3.LUT R16, R7, 0xffff0000, RZ, 0xc0, !PT ;  /* 0xffff000007108812 */ /* 0x000fe200078ec0ff */
[----:B------:R-:W-:Y:S01]  /*dc00*/  @!P1 FADD.FTZ R5, -R5, -RZ ;  /* 0x800000ff05059221 */ /* 0x000fe20000010100 */
[----:B------:R-:W-:Y:S01]  /*dc10*/  @!P0 LOP3.LUT R6, R38, 0xffff0000, RZ, 0xc0, !PT ;  /* 0xffff000026068812 */ /* 0x000fe200078ec0ff */
[----:B------:R-:W-:Y:S01]  /*dc20*/  @!P0 FMUL.FTZ R0, R9, R0 ;  /* 0x0000000009008220 */ /* 0x000fe20000410000 */
[----:B--2---:R-:W-:Y:S01]  /*dc30*/  @!P0 SHF.L.U32 R9, R32, 0x10, RZ ;  /* 0x0000001020098819 */ /* 0x004fe200000006ff */
[----:B------:R-:W-:Y:S01]  /*dc40*/  @!P0 FMUL.FTZ R4, R10, R4 ;  /* 0x000000040a048220 */ /* 0x000fe20000410000 */
        /* <DEDUP_REMOVED lines=12> */
[C---:B---3--:R-:W-:Y:S01]  /*dd10*/  @!P0 SHF.L.U32 R10, R20.reuse, 0x10, RZ ;  /* 0x00000010140a8819 */ /* 0x048fe200000006ff */
        /* <DEDUP_REMOVED lines=24> */
[----:B-1----:R-:W-:Y:S01]  /*dea0*/  IMAD R9, R37, 0x1c0, RZ ;  /* 0x000001c025097824 */ /* 0x002fe200078e02ff */
        /* <DEDUP_REMOVED lines=11> */
.L_x_1068:
[----:B------:R-:W-:Y:S05]  /*df60*/  BSYNC.RECONVERGENT B0 ;  /* 0x0000000000007941 */ /* 0x000fea0003800200 */
.L_x_1067:
[----:B-1----:R-:W-:Y:S01]  /*df70*/  MOV R5, R55 ;  /* 0x0000003700057202 */ /* 0x002fe20000000f00 */
[----:B------:R-:W1:Y:S01]  /*df80*/  LDC R16, c[0x0][0x450] ;  /* 0x00011400ff107b82 */ /* 0x000e620000000800 */
[----:B--2---:R-:W-:Y:S01]  /*df90*/  MOV R3, R53 ;  /* 0x0000003500037202 */ /* 0x004fe20000000f00 */
[----:B---3--:R-:W-:Y:S02]  /*dfa0*/  IMAD.U32 R0, R144, -0x80, RZ ;  /* 0xffffff8090007824 */ /* 0x008fe400078e00ff */
[----:B------:R-:W-:Y:S02]  /*dfb0*/  IMAD.MOV.U32 R4, RZ, RZ, R56 ;  /* 0x000000ffff047224 */ /* 0x000fe400078e0038 */
[----:B------:R-:W-:Y:S03]  /*dfc0*/  IMAD.MOV.U32 R2, RZ, RZ, R54 ;  /* 0x000000ffff027224 */ /* 0x000fe600078e0036 */
[C---:B------:R-:W-:Y:S02]  /*dfd0*/  LEA R56, P1, R0.reuse, R4, 0x1 ;  /* 0x0000000400387211 */ /* 0x040fe400078208ff */
[C---:B------:R-:W-:Y:S02]  /*dfe0*/  LEA R54, P0, R0.reuse, R2, 0x1 ;  /* 0x0000000200367211 */ /* 0x040fe400078008ff */
[C---:B------:R-:W-:Y:S02]  /*dff0*/  LEA.HI.X.SX32 R55, R0.reuse, R5, 0x1, P1 ;  /* 0x0000000500377211 */ /* 0x040fe400008f0eff */
[----:B------:R-:W-:Y:S09]  /*e000*/  LEA.HI.X.SX32 R53, R0, R3, 0x1, P0 ;  /* 0x0000000300357211 */ /* 0x000ff200000f0eff */
.L_x_1003:
[----:B------:R-:W-:Y:S05]  /*e010*/  BSYNC.RECONVERGENT B1 ;  /* 0x0000000000017941 */ /* 0x000fea0003800200 */
.L_x_1001:
[----:B------:R-:W-:Y:S04]  /*e020*/  ISETP.NE.U32.AND P0, PT, RZ, UR12, PT ;  /* 0x0000000cff007c0c */ /* 0x000fe8000bf05070 */
[----:B------:R-:W-:Y:S11]  /*e030*/  ISETP.NE.AND.EX P0, PT, RZ, UR13, PT, P0 ;  /* 0x0000000dff007c0c */ /* 0x000ff6000bf05300 */
[----:B------:R-:W-:Y:S02]  /*e040*/  @!UPT UIADD3 URZ, UPT, UPT, URZ, URZ, URZ ;  /* 0x000000fffffff290 */ /* 0x000fe4000fffe0ff */
[----:B-12---:R-:W1:Y:S01]  /*e050*/  @!P0 LDC R2, c[0x0][0x3c0] ;  /* 0x0000f000ff028b82 */ /* 0x006e620000000800 */
[----:B------:R-:W-:Y:S07]  /*e060*/  @!P0 IMAD.MOV.U32 R3, RZ, RZ, RZ ;  /* 0x000000ffff038224 */ /* 0x000fee00078e00ff */
[----:B------:R-:W2:Y:S01]  /*e070*/  @!P0 LDC R0, c[0x0][0x3b8] ;  /* 0x0000ee00ff008b82 */ /* 0x000ea20000000800 */
[----:B------:R-:W-:Y:S01]  /*e080*/  @!P0 IADD3 R3, P1, PT, RZ, -R3, RZ ;  /* 0x80000003ff038210 */ /* 0x000fe20007f3e0ff */
[----:B--2---:R-:W-:Y:S02]  /*e090*/  @!P0 IMAD.SHL.U32 R0, R0, 0x100, RZ ;  /* 0x0000010000008824 */ /* 0x004fe400078e00ff */
[----:B-1----:R-:W-:Y:S02]  /*e0a0*/  @!P0 IMAD.SHL.U32 R2, R2, 0x100, RZ ;  /* 0x0000010002028824 */ /* 0x002fe400078e00ff */
[----:B------:R-:W-:Y:S02]  /*e0b0*/  @!P0 IMAD.X R0, RZ, RZ, ~R0, P1 ;  /* 0x000000ffff008224 */ /* 0x000fe400008e0e00 */
[----:B------:R-:W-:Y:S05]  /*e0c0*/  @!P0 IMAD.X R2, RZ, RZ, ~R2, P1 ;  /* 0x000000ffff028224 */ /* 0x000fea00008e0e02 */
[C---:B------:R-:W-:Y:S02]  /*e0d0*/  @!P0 SHF.R.S64 R4, R3.reuse, 0x1f, R2 ;  /* 0x0000001f03048819 */ /* 0x040fe40000001002 */
        /* <DEDUP_REMOVED lines=9> */
[----:B---34-:R-:W2:Y:S01]  /*e170*/  LDL.64 R10, [R1] ;  /* 0x00000000010a7983 */ /* 0x018ea20000100a00 */
[----:B------:R-:W1:Y:S01]  /*e180*/  LDC R2, c[0x0][0x4f0] ;  /* 0x00013c00ff027b82 */ /* 0x000e620000000800 */
[----:B------:R-:W-:Y:S02]  /*e190*/  IABS R3, R72 ;  /* 0x0000004800037213 */ /* 0x000fe40000000000 */
[----:B------:R-:W-:Y:S02]  /*e1a0*/  IABS R6, R77 ;  /* 0x0000004d00067213 */ /* 0x000fe40000000000 */
[----:B-1----:R-:W-:Y:S04]  /*e1b0*/  IABS R8, R2 ;  /* 0x0000000200087213 */ /* 0x002fe80000000000 */
[----:B------:R-:W1:Y:S10]  /*e1c0*/  I2F.RP R4, R8 ;  /* 0x0000000800047306 */ /* 0x000e740000209400 */
[----:B-1----:R-:W1:Y:S02]  /*e1d0*/  MUFU.RCP R4, R4 ;  /* 0x0000000400047308 */ /* 0x002e640000001000 */
[----:B-1----:R-:W-:Y:S08]  /*e1e0*/  VIADD R4, R4, 0xffffffe ;  /* 0x0ffffffe04047836 */ /* 0x002ff00000000000 */
[----:B------:R-:W1:Y:S02]  /*e1f0*/  F2I.FTZ.U32.TRUNC.NTZ R5, R4 ;  /* 0x0000000400057305 */ /* 0x000e64000021f000 */
[--C-:B-1----:R-:W-:Y:S01]  /*e200*/  IMAD.MOV R0, RZ, RZ, -R5.reuse ;  /* 0x000000ffff007224 */ /* 0x102fe200078e0a05 */
[----:B------:R-:W-:Y:S03]  /*e210*/  MOV R4, RZ ;  /* 0x000000ff00047202 */ /* 0x000fe60000000f00 */
[----:B------:R-:W-:Y:S04]  /*e220*/  IMAD R0, R0, R8, RZ ;  /* 0x0000000800007224 */ /* 0x000fe800078e02ff */
[----:B------:R-:W-:Y:S04]  /*e230*/  IMAD.HI.U32 R5, R5, R0, R4 ;  /* 0x0000000005057227 */ /* 0x000fe800078e0004 */
[----:B------:R-:W-:Y:S02]  /*e240*/  IMAD.MOV.U32 R4, RZ, RZ, R3 ;  /* 0x000000ffff047224 */ /* 0x000fe400078e0003 */
[C---:B------:R-:W-:Y:S04]  /*e250*/  IMAD.HI.U32 R3, R5.reuse, R6, RZ ;  /* 0x0000000605037227 */ /* 0x040fe800078e00ff */
[----:B------:R-:W-:Y:S01]  /*e260*/  IMAD.HI.U32 R0, R5, R4, RZ ;  /* 0x0000000405007227 */ /* 0x000fe200078e00ff */
[----:B------:R-:W-:Y:S03]  /*e270*/  IADD3 R7, PT, PT, -R3, RZ, RZ ;  /* 0x000000ff03077210 */ /* 0x000fe60007ffe1ff */
[----:B------:R-:W-:Y:S04]  /*e280*/  IMAD.MOV R5, RZ, RZ, -R0 ;  /* 0x000000ffff057224 */ /* 0x000fe800078e0a00 */
[C---:B------:R-:W-:Y:S02]  /*e290*/  IMAD R4, R8.reuse, R5, R4 ;  /* 0x0000000508047224 */ /* 0x040fe400078e0204 */
[C---:B------:R-:W-:Y:S03]  /*e2a0*/  IMAD R5, R8.reuse, R7, R6 ;  /* 0x0000000708057224 */ /* 0x040fe600078e0206 */
[C---:B------:R-:W-:Y:S02]  /*e2b0*/  ISETP.GT.U32.AND P0, PT, R8.reuse, R4, PT ;  /* 0x000000040800720c */ /* 0x040fe40003f04070 */
[----:B------:R-:W-:Y:S11]  /*e2c0*/  ISETP.GT.U32.AND P1, PT, R8, R5, PT ;  /* 0x000000050800720c */ /* 0x000ff60003f24070 */
[----:B------:R-:W-:Y:S01]  /*e2d0*/  @!P0 IADD3 R0, PT, PT, R0, 0x1, RZ ;  /* 0x0000000100008810 */ /* 0x000fe20007ffe0ff */
[--C-:B------:R-:W-:Y:S01]  /*e2e0*/  @!P0 IMAD.IADD R4, R4, 0x1, -R8.reuse ;  /* 0x0000000104048824 */ /* 0x100fe200078e0a08 */
[----:B------:R-:W-:Y:S01]  /*e2f0*/  ISETP.NE.AND P0, PT, R2, RZ, PT ;  /* 0x000000ff0200720c */ /* 0x000fe20003f05270 */
[----:B------:R-:W-:Y:S02]  /*e300*/  @!P1 IMAD.IADD R5, R5, 0x1, -R8 ;  /* 0x0000000105059824 */ /* 0x000fe400078e0a08 */
[----:B------:R-:W-:Y:S01]  /*e310*/  @!P1 VIADD R3, R3, 0x1 ;  /* 0x0000000103039836 */ /* 0x000fe20000000000 */
[----:B------:R-:W-:Y:S02]  /*e320*/  ISETP.GE.U32.AND P2, PT, R4, R8, PT ;  /* 0x000000080400720c */ /* 0x000fe40003f46070 */
[----:B------:R-:W-:Y:S02]  /*e330*/  LOP3.LUT R4, R72, R2, RZ, 0x3c, !PT ;  /* 0x0000000248047212 */ /* 0x000fe400078e3cff */
[----:B------:R-:W-:Y:S02]  /*e340*/  ISETP.GE.U32.AND P3, PT, R5, R8, PT ;  /* 0x000000080500720c */ /* 0x000fe40003f66070 */
[-C--:B------:R-:W-:Y:S02]  /*e350*/  LOP3.LUT R5, R77, R2.reuse, RZ, 0x3c, !PT ;  /* 0x000000024d057212 */ /* 0x080fe400078e3cff */
[----:B------:R-:W-:Y:S02]  /*e360*/  ISETP.GE.AND P4, PT, R4, RZ, PT ;  /* 0x000000ff0400720c */ /* 0x000fe40003f86270 */
[----:B------:R-:W-:Y:S02]  /*e370*/  ISETP.GE.AND P5, PT, R5, RZ, PT ;  /* 0x000000ff0500720c */ /* 0x000fe40003fa6270 */
[----:B------:R-:W-:Y:S01]  /*e380*/  LOP3.LUT R5, RZ, R2, RZ, 0x33, !PT ;  /* 0x00000002ff057212 */ /* 0x000fe200078e33ff */
[----:B------:R-:W-:Y:S04]  /*e390*/  @P2 VIADD R0, R0, 0x1 ;  /* 0x0000000100002836 */ /* 0x000fe80000000000 */
[----:B------:R-:W-:Y:S04]  /*e3a0*/  @P3 IADD3 R3, PT, PT, R3, 0x1, RZ ;  /* 0x0000000103033810 */ /* 0x000fe80007ffe0ff */
[----:B------:R-:W-:Y:S02]  /*e3b0*/  @!P4 IMAD.MOV R0, RZ, RZ, -R0 ;  /* 0x000000ffff00c224 */ /* 0x000fe400078e0a00 */
[----:B------:R-:W-:Y:S03]  /*e3c0*/  @!P5 IADD3 R3, PT, PT, -R3, RZ, RZ ;  /* 0x000000ff0303d210 */ /* 0x000fe60007ffe1ff */
[C---:B------:R-:W-:Y:S02]  /*e3d0*/  SEL R4, R5.reuse, R0, !P0 ;  /* 0x0000000005047207 */ /* 0x040fe40004000000 */
[----:B------:R-:W-:Y:S02]  /*e3e0*/  SEL R0, R5, R3, !P0 ;  /* 0x0000000305007207 */ /* 0x000fe40004000000 */
[-C--:B--2---:R-:W-:Y:S02]  /*e3f0*/  LEA R8, P1, R4, R10.reuse, 0x2 ;  /* 0x0000000a04087211 */ /* 0x084fe400078210ff */
[----:B------:R-:W-:Y:S02]  /*e400*/  LEA R6, P0, R0, R10, 0x2 ;  /* 0x0000000a00067211 */ /* 0x000fe400078010ff */
[-C--:B------:R-:W-:Y:S02]  /*e410*/  LEA.HI.X.SX32 R9, R4, R11.reuse, 0x2, P1 ;  /* 0x0000000b04097211 */ /* 0x080fe400008f16ff */
[C---:B------:R-:W-:Y:S01]  /*e420*/  LEA.HI.X.SX32 R7, R0.reuse, R11, 0x2, P0 ;  /* 0x0000000b00077211 */ /* 0x040fe200000f16ff */
[----:B------:R-:W-:Y:S02]  /*e430*/  IMAD.IADD R0, R0, 0x1, -R4 ;  /* 0x0000000100007824 */ /* 0x000fe400078e0a04 */
[----:B------:R-:W2:Y:S02]  /*e440*/  LDG.E R8, desc[UR4][R8.64] ;  /* 0x0000000408087981 */ /* 0x000ea4000c1e1900 */
[----:B------:R-:W-:Y:S02]  /*e450*/  IMAD R0, R0, R2, -0x100 ;  /* 0xffffff0000007424 */ /* 0x000fe400078e0202 */
[----:B------:R-:W2:Y:S02]  /*e460*/  LDG.E R6, desc[UR4][R6.64] ;  /* 0x0000000406067981 */ /* 0x000ea4000c1e1900 */
[----:B------:R-:W-:Y:S01]  /*e470*/  IMAD.WIDE.U32 R4, R0, UR14, RZ ;  /* 0x0000000e00047c25 */ /* 0x000fe2000f8e00ff */
[----:B--2---:R-:W-:Y:S02]  /*e480*/  IADD3 R9, PT, PT, R8, -R6, RZ ;  /* 0x8000000608097210 */ /* 0x004fe40007ffe0ff */
[----:B------:R-:W-:Y:S02]  /*e490*/  SHF.R.S32.HI R6, RZ, 0x1f, R0 ;  /* 0x0000001fff067819 */ /* 0x000fe40000011400 */
[----:B------:R-:W-:Y:S03]  /*e4a0*/  SHF.R.S32.HI R10, RZ, 0x1f, R9 ;  /* 0x0000001fff0a7819 */ /* 0x000fe60000011409 */
[----:B------:R-:W-:Y:S02]  /*e4b0*/  IMAD R2, R6, UR14, RZ ;  /* 0x0000000e06027c24 */ /* 0x000fe4000f8e02ff */
[----:B------:R-:W-:Y:S02]  /*e4c0*/  IMAD R8, R10, UR8, RZ ;  /* 0x000000080a087c24 */ /* 0x000fe4000f8e02ff */
[----:B------:R-:W-:Y:S02]  /*e4d0*/  IMAD R7, R0, UR15, R2 ;  /* 0x0000000f00077c24 */ /* 0x000fe4000f8e0202 */
[C---:B------:R-:W-:Y:S04]  /*e4e0*/  IMAD.WIDE.U32 R2, R9.reuse, UR8, RZ ;  /* 0x0000000809027c25 */ /* 0x040fe8000f8e00ff */
[----:B------:R-:W-:Y:S02]  /*e4f0*/  IMAD R8, R9, UR9, R8 ;  /* 0x0000000909087c24 */ /* 0x000fe4000f8e0208 */
[----:B------:R-:W-:Y:S02]  /*e500*/  IMAD.IADD R5, R5, 0x1, R7 ;  /* 0x0000000105057824 */ /* 0x000fe400078e0207 */
[----:B------:R-:W-:Y:S01]  /*e510*/  IMAD R7, R6, UR6, RZ ;  /* 0x0000000606077c24 */ /* 0x000fe2000f8e02ff */
[----:B------:R-:W-:Y:S01]  /*e520*/  IADD3 R3, PT, PT, R3, R8, RZ ;  /* 0x0000000803037210 */ /* 0x000fe20007ffe0ff */
[----:B------:R-:W-:Y:S02]  /*e530*/  IMAD R6, R10, UR10, RZ ;  /* 0x0000000a0a067c24 */ /* 0x000fe4000f8e02ff */
        /* <DEDUP_REMOVED lines=10> */
.L_x_1069:
[----:B------:R-:W-:Y:S02]  /*e5e0*/  ISETP.GT.AND P0, PT, R78, R83, PT ;  /* 0x000000534e00720c */ /* 0x000fe40003f04270 */
[----:B------:R-:W-:Y:S02]  /*e5f0*/  IADD3 R76, P2, PT, R76, R101, RZ ;  /* 0x000000654c4c7210 */ /* 0x000fe40007f5e0ff */
[----:B------:R-:W-:Y:S03]  /*e600*/  IADD3 R28, P1, PT, R28, R99, RZ ;  /* 0x000000631c1c7210 */ /* 0x000fe60007f3e0ff */
[----:B------:R-:W-:Y:S02]  /*e610*/  IMAD.X R75, R75, 0x1, R100, P2 ;  /* 0x000000014b4b7824 */ /* 0x000fe400010e0664 */
[----:B------:R-:W-:Y:S04]  /*e620*/  IMAD.X R27, R27, 0x1, R98, P1 ;  /* 0x000000011b1b7824 */ /* 0x000fe800008e0662 */
[----:B------:R-:W-:Y:S05]  /*e630*/  @P0 BRA `(.L_x_1070) ;  /* 0xffffff40002c0947 */ /* 0x000fea000383ffff */
.L_x_1000:
[----:B------:R1:W5:Y:S01]  /*e640*/  LDL R190, [R1+0x40] ;  /* 0x0000400001be7983 */ /* 0x0003620000100800 */
[----:B------:R-:W2:Y:S01]  /*e650*/  LDC R47, c[0x0][0x450] ;  /* 0x00011400ff2f7b82 */ /* 0x000ea20000000800 */
[----:B------:R-:W-:Y:S01]  /*e660*/  LOP3.LUT R237, R146, 0x1f8, RZ, 0xc0, !PT ;  /* 0x000001f892ed7812 */ /* 0x000fe200078ec0ff */
[----:B------:R-:W-:Y:S01]  /*e670*/  UMOV UR7, 0x400 ;  /* 0x0000040000077882 */ /* 0x000fe20000000000 */
[----:B------:R-:W-:Y:S02]  /*e680*/  BSSY.RECONVERGENT B2, `(.L_x_1071) ;  /* 0x000030d000027945 */ /* 0x000fe40003800200 */
[----:B------:R-:W-:-:S03]  /*e690*/  LOP3.LUT R237, R237, 0x38, R147, 0x78, !PT ;  /* 0x00000038eded7812 */ /* 0x000fc600078e7893 */
[----:B------:R-:W3:Y:S01]  /*e6a0*/  S2UR UR6, SR_CgaCtaId ;  /* 0x00000000000679c3 */ /* 0x000ee20000008800 */
[----:B------:R-:W-:-:S07]  /*e6b0*/  LOP3.LUT R237, R237, 0x1e00, R146, 0xf8, !PT ;  /* 0x00001e00eded7812 */ /* 0x000fce00078ef892 */
[----:B------:R-:W4:Y:S08]  /*e6c0*/  LDC.64 R34, c[0x0][0x3b0] ;  /* 0x0000ec00ff227b82 */ /* 0x000f300000000a00 */
[----:B------:R-:W-:Y:S01]  /*e6d0*/  BAR.SYNC.DEFER_BLOCKING 0x0 ;  /* 0x0000000000007b1d */ /* 0x000fe20000010000 */
[----:B--2---:R-:W-:Y:S01]  /*e6e0*/  ISETP.NE.AND P0, PT, R47, RZ, PT ;  /* 0x000000ff2f00720c */ /* 0x004fe20003f05270 */
[----:B---3--:R-:W-:-:S06]  /*e6f0*/  ULEA UR6, UR6, UR7, 0x18 ;  /* 0x0000000706067291 */ /* 0x008fcc000f8ec0ff */
[----:B------:R-:W-:Y:S02]  /*e700*/  LEA R237, R237, UR6, 0x1 ;  /* 0x00000006eded7c11 */ /* 0x000fe4000f8e08ff */
[C---:B----4-:R-:W-:Y:S01]  /*e710*/  SHF.L.U64.HI R45, R34.reuse, 0x4, R35 ;  /* 0x00000004222d7819 */ /* 0x050fe20000010223 */
[----:B------:R-:W-:-:S03]  /*e720*/  IMAD.SHL.U32 R44, R34, 0x10, RZ ;  /* 0x00000010222c7824 */ /* 0x000fc600078e00ff */
[----:B-1----:R-:W-:Y:S05]  /*e730*/  @P0 BRA `(.L_x_1072) ;  /* 0x0000000000f40947 */ /* 0x002fea0003800000 */
[----:B------:R-:W1:Y:S01]  /*e740*/  LDCU.64 UR8, c[0x0][0x380] ;  /* 0x00007000ff0877ac */ /* 0x000e620008000a00 */
[----:B-----5:R-:W-:Y:S01]  /*e750*/  IMAD.IADD R0, R190, 0x1, -R145 ;  /* 0x00000001be007824 */ /* 0x020fe200078e0a91 */
        /* <DEDUP_REMOVED lines=13> */
.L_x_1075:
[----:B------:R2:W-:Y:S02]  /*e830*/  STS.128 [R237], RZ ;  /* 0x000000ffed007388 */ /* 0x0005e40000000c00 */
.L_x_1074:
[----:B------:R-:W-:Y:S05]  /*e840*/  BSYNC.RECONVERGENT B0 ;  /* 0x0000000000007941 */ /* 0x000fea0003800200 */
.L_x_1073:
        /* <DEDUP_REMOVED lines=18> */
.L_x_1077:
[----:B------:R-:W-:Y:S05]  /*e970*/  BSYNC.RECONVERGENT B0 ;  /* 0x0000000000007941 */ /* 0x000fea0003800200 */
.L_x_1076:
[----:B------:R-:W-:Y:S04]  /*e980*/  BSSY.RECONVERGENT B0, `(.L_x_1078) ;  /* 0x000000c000007945 */ /* 0x000fe80003800200 */
[----:B------:R-:W-:Y:S05]  /*e990*/  @P2 BRA `(.L_x_1079) ;  /* 0x0000000000282947 */ /* 0x000fea0003800000 */
[----:B------:R-:W4:Y:S02]  /*e9a0*/  LDCU UR7, c[0x0][0x440] ;  /* 0x00008800ff0777ac */ /* 0x000f240008000800 */
[----:B----4-:R-:W-:-:S13]  /*e9b0*/  ISETP.GE.AND P0, PT, R12, UR7, PT ;  /* 0x000000070c007c0c */ /* 0x010fda000bf06270 */
        /* <DEDUP_REMOVED lines=8> */
.L_x_1079:
[----:B------:R-:W-:Y:S05]  /*ea40*/  BSYNC.RECONVERGENT B0 ;  /* 0x0000000000007941 */ /* 0x000fea0003800200 */
.L_x_1078:
[----:B------:R-:W-:Y:S05]  /*ea50*/  @P3 BRA `(.L_x_1080) ;  /* 0x0000002c003c3947 */ /* 0x000fea0003800000 */
[----:B------:R-:W5:Y:S02]  /*ea60*/  LDCU UR7, c[0x0][0x440] ;  /* 0x00008800ff0777ac */ /* 0x000f640008000800 */
[----:B-----5:R-:W-:-:S13]  /*ea70*/  ISETP.GE.AND P0, PT, R12, UR7, PT ;  /* 0x000000070c007c0c */ /* 0x020fda000bf06270 */
        /* <DEDUP_REMOVED lines=9> */
.L_x_1072:
        /* <DEDUP_REMOVED lines=9> */
[----:B--2--5:R-:W-:-:S04]  /*eba0*/  LEA R26, P0, R106, UR8, 0x1 ;  /* 0x000000086a1a7c11 */ /* 0x024fc8000f8008ff */
[----:B------:R-:W-:Y:S02]  /*ebb0*/  LEA.HI.X R27, R106, UR9, R129, 0x1, P0 ;  /* 0x000000096a1b7c11 */ /* 0x000fe400080f0c81 */
[----:B---3--:R-:W-:-:S05]  /*ebc0*/  IADD3 R0, PT, PT, R0, R105, R145 ;  /* 0x0000006900007210 */ /* 0x008fca0007ffe091 */
[----:B------:R-:W-:-:S05]  /*ebd0*/  IMAD R0, R25, R0, RZ ;  /* 0x0000000019007224 */ /* 0x000fca00078e02ff */
[-C--:B------:R-:W-:Y:S02]  /*ebe0*/  IADD3 R22, P2, PT, R109, R0.reuse, RZ ;  /* 0x000000006d167210 */ /* 0x080fe40007f5e0ff */
[----:B------:R-:W-:Y:S02]  /*ebf0*/  IADD3 R41, P1, PT, R126, R0, RZ ;  /* 0x000000007e297210 */ /* 0x000fe40007f3e0ff */
[----:B------:R-:W-:-:S05]  /*ec00*/  SHF.R.S32.HI R0, RZ, 0x1f, R0 ;  /* 0x0000001fff007819 */ /* 0x000fca0000011400 */
[--C-:B------:R-:W-:Y:S02]  /*ec10*/  IMAD.X R28, R127, 0x1, R0.reuse, P2 ;  /* 0x000000017f1c7824 */ /* 0x100fe400010e0600 */
        /* <DEDUP_REMOVED lines=20> */
[----:B------:R-:W-:-:S03]  /*ed60*/  IADD3.X R3, PT, PT, R0, UR9, RZ, P0, !PT ;  /* 0x0000000900037c10 */ /* 0x000fc600087fe4ff */
[----:B------:R2:W3:Y:S04]  /*ed70*/  LDG.E.64 R10, desc[UR4][R8.64] ;  /* 0x00000004080a7981 */ /* 0x0004e8000c1e1b00 */
[----:B------:R4:W3:Y:S01]  /*ed80*/  LDG.E.64 R14, desc[UR4][R2.64] ;  /* 0x00000004020e7981 */ /* 0x0008e2000c1e1b00 */
[----:B-----5:R-:W-:Y:S01]  /*ed90*/  LOP3.LUT R0, R7, 0xffff0000, RZ, 0xc0, !PT ;  /* 0xffff000007007812 */ /* 0x020fe200078ec0ff */
[C---:B--2---:R-:W-:Y:S01]  /*eda0*/  IMAD.U32 R8, R5.reuse, 0x10000, RZ ;  /* 0x0001000005087824 */ /* 0x044fe200078e00ff */
[----:B----4-:R-:W-:Y:S01]  /*edb0*/  LOP3.LUT R3, R5, 0xffff0000, RZ, 0xc0, !PT ;  /* 0xffff000005037812 */ /* 0x010fe200078ec0ff */
[----:B------:R-:W-:Y:S01]  /*edc0*/  IMAD.U32 R2, R7, 0x10000, RZ ;  /* 0x0001000007027824 */ /* 0x000fe200078e00ff */
[----:B------:R-:W-:Y:S01]  /*edd0*/  SHF.L.U32 R7, R6, 0x10, RZ ;  /* 0x0000001006077819 */ /* 0x000fe200000006ff */
[----:B------:R-:W-:Y:S01]  /*ede0*/  IMAD.U32 R9, R4, 0x10000, RZ ;  /* 0x0001000004097824 */ /* 0x000fe200078e00ff */
[----:B------:R-:W-:-:S02]  /*edf0*/  LOP3.LUT R6, R6, 0xffff0000, RZ, 0xc0, !PT ;  /* 0xffff000006067812 */ /* 0x000fc400078ec0ff */
[----:B------:R-:W-:Y:S02]  /*ee00*/  LOP3.LUT R4, R4, 0xffff0000, RZ, 0xc0, !PT ;  /* 0xffff000004047812 */ /* 0x000fe400078ec0ff */
[----:B---3--:R-:W-:Y:S02]  /*ee10*/  LOP3.LUT R17, R10, 0xffff0000, RZ, 0xc0, !PT ;  /* 0xffff00000a117812 */ /* 0x008fe400078ec0ff */
[----:B------:R-:W-:Y:S02]  /*ee20*/  LOP3.LUT R19, R11, 0xffff0000, RZ, 0xc0, !PT ;  /* 0xffff00000b137812 */ /* 0x000fe400078ec0ff */
[----:B------:R-:W-:Y:S02]  /*ee30*/  LOP3.LUT R18, R14, 0xffff0000, RZ, 0xc0, !PT ;  /* 0xffff00000e127812 */ /* 0x000fe400078ec0ff */
[----:B------:R-:W-:Y:S01]  /*ee40*/  LOP3.LUT R20, R15, 0xffff0000, RZ, 0xc0, !PT ;  /* 0xffff00000f147812 */ /* 0x000fe200078ec0ff */
[C---:B------:R-:W-:Y:S02]  /*ee50*/  FMUL.FTZ R5, R3.reuse, R17 ;  /* 0x0000001103057220 */ /* 0x040fe40000410000 */
[----:B------:R-:W-:Y:S01]  /*ee60*/  FMUL.FTZ R16, R3, R18 ;  /* 0x0000001203107220 */ /* 0x000fe20000410000 */
[----:B------:R-:W-:Y:S01]  /*ee70*/  SHF.L.U32 R15, R15, 0x10, RZ ;  /* 0x000000100f0f7819 */ /* 0x000fe200000006ff */
[C---:B------:R-:W-:Y:S01]  /*ee80*/  FMUL.FTZ R3, R0.reuse, R20 ;  /* 0x0000001400037220 */ /* 0x040fe20000410000 */
[----:B------:R-:W-:Y:S01]  /*ee90*/  FMUL.FTZ R0, R0, R19 ;  /* 0x0000001300007220 */ /* 0x000fe20000410000 */
[----:B------:R-:W-:Y:S01]  /*eea0*/  FFMA.FTZ R17, R8, R17, -R16 ;  /* 0x0000001108117223 */ /* 0x000fe20000010810 */
[----:B------:R-:W-:-:S02]  /*eeb0*/  IMAD.U32 R14, R14, 0x10000, RZ ;  /* 0x000100000e0e7824 */ /* 0x000fc400078e00ff */
[----:B------:R-:W-:Y:S01]  /*eec0*/  FFMA.FTZ R16, R8, R18, R5 ;  /* 0x0000001208107223 */ /* 0x000fe20000010005 */
[----:B------:R-:W-:Y:S02]  /*eed0*/  IMAD.U32 R10, R10, 0x10000, RZ ;  /* 0x000100000a0a7824 */ /* 0x000fe400078e00ff */
[----:B------:R-:W-:Y:S02]  /*eee0*/  IMAD.U32 R11, R11, 0x10000, RZ ;  /* 0x000100000b0b7824 */ /* 0x000fe400078e00ff */
[C---:B------:R-:W-:Y:S01]  /*eef0*/  FFMA.FTZ R5, R2.reuse, R20, R0 ;  /* 0x0000001402057223 */ /* 0x040fe20000010000 */
[----:B------:R-:W-:Y:S01]  /*ef00*/  FFMA.FTZ R8, R2, R19, -R3 ;  /* 0x0000001302087223 */ /* 0x000fe20000010803 */
[----:B------:R-:W-:Y:S01]  /*ef10*/  FMUL.FTZ R0, R6, R15 ;  /* 0x0000000f06007220 */ /* 0x000fe20000410000 */
[C---:B------:R-:W-:Y:S01]  /*ef20*/  FMUL.FTZ R3, R4.reuse, R14 ;  /* 0x0000000e04037220 */ /* 0x040fe20000410000 */
[-C--:B------:R-:W-:Y:S01]  /*ef30*/  FMUL.FTZ R2, R4, R10.reuse ;  /* 0x0000000a04027220 */ /* 0x080fe20000410000 */
[-C--:B------:R-:W-:Y:S01]  /*ef40*/  FMUL.FTZ R6, R6, R11.reuse ;  /* 0x0000000b06067220 */ /* 0x080fe20000410000 */
[----:B------:R-:W-:Y:S01]  /*ef50*/  FFMA.FTZ R0, R7, R11, -R0 ;  /* 0x0000000b07007223 */ /* 0x000fe20000010800 */
[C---:B------:R-:W-:Y:S01]  /*ef60*/  FFMA.FTZ R3, R9.reuse, R10, -R3 ;  /* 0x0000000a09037223 */ /* 0x040fe20000010803 */
[----:B------:R-:W-:Y:S01]  /*ef70*/  FFMA.FTZ R2, R9, R14, R2 ;  /* 0x0000000e09027223 */ /* 0x000fe20000010002 */
[----:B------:R-:W-:Y:S01]  /*ef80*/  FFMA.FTZ R7, R7, R15, R6 ;  /* 0x0000000f07077223 */ /* 0x000fe20000010006 */
[----:B------:R-:W-:-:S02]  /*ef90*/  F2FP.BF16.F32.PACK_AB R6, R5, R8 ;  /* 0x000000080506723e */ /* 0x000fc400000010ff */
[----:B------:R-:W-:Y:S02]  /*efa0*/  F2FP.BF16.F32.PACK_AB R4, R16, R17 ;  /* 0x000000111004723e */ /* 0x000fe400000010ff */
[----:B------:R-:W-:Y:S02]  /*efb0*/  F2FP.BF16.F32.PACK_AB R5, R2, R3 ;  /* 0x000000030205723e */ /* 0x000fe400000010ff */
[----:B------:R-:W-:Y:S02]  /*efc0*/  F2FP.BF16.F32.PACK_AB R7, R7, R0 ;  /* 0x000000000707723e */ /* 0x000fe400000010ff */
[----:B------:R-:W-:Y:S02]  /*efd0*/  LOP3.LUT R5, R5, R4, RZ, 0x3c, !PT ;  /* 0x0000000405057212 */ /* 0x000fe400078e3cff */
[----:B------:R-:W-:Y:S02]  /*efe0*/  LOP3.LUT R7, R7, R6, RZ, 0x3c, !PT ;  /* 0x0000000607077212 */ /* 0x000fe400078e3cff */
[----:B------:R-:W-:-:S02]  /*eff0*/  LOP3.LUT R4, R5, R4, RZ, 0x3c, !PT ;  /* 0x0000000405047212 */ /* 0x000fc400078e3cff */
[----:B------:R-:W-:Y:S02]  /*f000*/  LOP3.LUT R6, R7, R6, RZ, 0x3c, !PT ;  /* 0x0000000607067212 */ /* 0x000fe400078e3cff */
[----:B------:R-:W-:Y:S02]  /*f010*/  LOP3.LUT R5, R5, R4, RZ, 0x3c, !PT ;  /* 0x0000000405057212 */ /* 0x000fe400078e3cff */
[----:B------:R-:W-:Y:S02]  /*f020*/  LOP3.LUT R7, R7, R6, RZ, 0x3c, !PT ;  /* 0x0000000607077212 */ /* 0x000fe400078e3cff */
.L_x_1086:
[----:B------:R-:W-:Y:S05]  /*f030*/  BSYNC.RECONVERGENT B0 ;  /* 0x0000000000007941 */ /* 0x000fea0003800200 */
.L_x_1085:
[----:B-----5:R2:W-:Y:S01]  /*f040*/  STS.128 [R237], R4 ;  /* 0x00000004ed007388 */ /* 0x0205e20000000c00 */
[----:B------:R-:W-:Y:S05]  /*f050*/  BRA `(.L_x_1083) ;  /* 0x0000000000047947 */ /* 0x000fea0003800000 */
.L_x_1084:
[----:B------:R3:W-:Y:S02]  /*f060*/  STS.128 [R237], RZ ;  /* 0x000000ffed007388 */ /* 0x0007e40000000c00 */
.L_x_1083:
[----:B------:R-:W-:Y:S05]  /*f070*/  BSYNC.RECONVERGENT B1 ;  /* 0x0000000000017941 */ /* 0x000fea0003800200 */
.L_x_1082:
[----:B------:R-:W-:Y:S01]  /*f080*/  VIADD R42, R62, 0x10 ;  /* 0x000000103e2a7836 */ /* 0x000fe20000000000 */
[----:B------:R-:W-:Y:S01]  /*f090*/  LEA R16, P0, R44, R26, 0x1 ;  /* 0x0000001a2c107211 */ /* 0x000fe200078008ff */
        /* <DEDUP_REMOVED lines=21> */
[----:B------:R-:W-:-:S03]  /*f1f0*/  IADD3.X R3, PT, PT, R0, UR9, RZ, P0, !PT ;  /* 0x0000000900037c10 */ /* 0x000fc600087fe4ff */
[----:B------:R1:W3:Y:S04]  /*f200*/  LDG.E.64 R10, desc[UR4][R8.64] ;  /* 0x00000004080a7981 */ /* 0x0002e8000c1e1b00 */
[----:B------:R4:W2:Y:S01]  /*f210*/  LDG.E.64 R14, desc[UR4][R2.64] ;  /* 0x00000004020e7981 */ /* 0x0008a2000c1e1b00 */
[----:B-----5:R-:W-:Y:S01]  /*f220*/  LOP3.LUT R0, R7, 0xffff0000, RZ, 0xc0, !PT ;  /* 0xffff000007007812 */ /* 0x020fe200078ec0ff */
[C---:B-1----:R-:W-:Y:S01]  /*f230*/  IMAD.U32 R8, R5.reuse, 0x10000, RZ ;  /* 0x0001000005087824 */ /* 0x042fe200078e00ff */
[----:B----4-:R-:W-:Y:S01]  /*f240*/  LOP3.LUT R3, R5, 0xffff0000, RZ, 0xc0, !PT ;  /* 0xffff000005037812 */ /* 0x010fe200078ec0ff */
[----:B------:R-:W-:Y:S02]  /*f250*/  IMAD.U32 R2, R7, 0x10000, RZ ;  /* 0x0001000007027824 */ /* 0x000fe400078e00ff */
[C---:B------:R-:W-:Y:S01]  /*f260*/  IMAD.U32 R7, R6.reuse, 0x10000, RZ ;  /* 0x0001000006077824 */ /* 0x040fe200078e00ff */
[----:B------:R-:W-:Y:S01]  /*f270*/  LOP3.LUT R6, R6, 0xffff0000, RZ, 0xc0, !PT ;  /* 0xffff000006067812 */ /* 0x000fe200078ec0ff */
[C---:B------:R-:W-:Y:S01]  /*f280*/  IMAD.U32 R9, R4.reuse, 0x10000, RZ ;  /* 0x0001000004097824 */ /* 0x040fe200078e00ff */
[----:B------:R-:W-:-:S02]  /*f290*/  LOP3.LUT R4, R4, 0xffff0000, RZ, 0xc0, !PT ;  /* 0xffff000004047812 */ /* 0x000fc400078ec0ff */
[----:B---3--:R-:W-:Y:S02]  /*f2a0*/  LOP3.LUT R19, R10, 0xffff0000, RZ, 0xc0, !PT ;  /* 0xffff00000a137812 */ /* 0x008fe400078ec0ff */
[----:B------:R-:W-:Y:S02]  /*f2b0*/  LOP3.LUT R21, R11, 0xffff0000, RZ, 0xc0, !PT ;  /* 0xffff00000b157812 */ /* 0x000fe400078ec0ff */
[----:B--2---:R-:W-:Y:S02]  /*f2c0*/  LOP3.LUT R20, R14, 0xffff0000, RZ, 0xc0, !PT ;  /* 0xffff00000e147812 */ /* 0x004fe400078ec0ff */
[----:B------:R-:W-:Y:S01]  /*f2d0*/  LOP3.LUT R23, R15, 0xffff0000, RZ, 0xc0, !PT ;  /* 0xffff00000f177812 */ /* 0x000fe200078ec0ff */
[C---:B------:R-:W-:Y:S02]  /*f2e0*/  FMUL.FTZ R5, R3.reuse, R19 ;  /* 0x0000001303057220 */ /* 0x040fe40000410000 */
[----:B------:R-:W-:Y:S02]  /*f2f0*/  FMUL.FTZ R18, R3, R20 ;  /* 0x0000001403127220 */ /* 0x000fe40000410000 */
[C---:B------:R-:W-:Y:S01]  /*f300*/  FMUL.FTZ R3, R0.reuse, R23 ;  /* 0x0000001700037220 */ /* 0x040fe20000410000 */
[----:B------:R-:W-:Y:S01]  /*f310*/  FMUL.FTZ R0, R0, R21 ;  /* 0x0000001500007220 */ /* 0x000fe20000410000 */
[----:B------:R-:W-:-:S02]  /*f320*/  IMAD.U32 R15, R15, 0x10000, RZ ;  /* 0x000100000f0f7824 */ /* 0x000fc400078e00ff */
[----:B------:R-:W-:Y:S01]  /*f330*/  FFMA.FTZ R19, R8, R19, -R18 ;  /* 0x0000001308137223 */ /* 0x000fe20000010812 */
[----:B------:R-:W-:Y:S02]  /*f340*/  IMAD.U32 R14, R14, 0x10000, RZ ;  /* 0x000100000e0e7824 */ /* 0x000fe400078e00ff */
        /* <DEDUP_REMOVED lines=23> */
.L_x_1090:
[----:B------:R-:W-:Y:S05]  /*f4c0*/  BSYNC.RECONVERGENT B0 ;  /* 0x0000000000007941 */ /* 0x000fea0003800200 */
.L_x_1089:
[----:B-----5:R1:W-:Y:S02]  /*f4d0*/  STS.128 [R237+0x800], R4 ;  /* 0x00080004ed007388 */ /* 0x0203e40000000c00 */
.L_x_1088:
[----:B------:R-:W-:Y:S05]  /*f4e0*/  BSYNC.RECONVERGENT B1 ;  /* 0x0000000000017941 */ /* 0x000fea0003800200 */
.L_x_1087:
        /* <DEDUP_REMOVED lines=8> */
[----:B-12---:R-:W-:-:S04]  /*f570*/  LEA R4, P0, R34, R16, 0x5 ;  /* 0x0000001022047211 */ /* 0x006fc800078028ff */
[----:B------:R-:W-:-:S06]  /*f580*/  LEA.HI.X R5, R34, R17, R35, 0x5, P0 ;  /* 0x0000001122057211 */ /* 0x000fcc00000f2c23 */
[----:B------:R-:W5:Y:S01]  /*f590*/  LDG.E.128 R4, desc[UR4][R4.64] ;  /* 0x0000000404047981 */ /* 0x000f62000c1e1d00 */
[----:B------:R-:W-:Y:S01]  /*f5a0*/  ISETP.GE.AND P0, PT, R12, R47, PT ;  /* 0x0000002f0c00720c */ /* 0x000fe20003f06270 */
[----:B------:R-:W-:-:S12]  /*f5b0*/  BSSY.RECONVERGENT B0, `(.L_x_1093) ;  /* 0x0000039000007945 */ /* 0x000fd80003800200 */
[----:B------:R-:W-:Y:S05]  /*f5c0*/  @P0 BRA `(.L_x_1094) ;  /* 0x0000000000dc0947 */ /* 0x000fea0003800000 */
[----:B------:R-:W1:Y:S01]  /*f5d0*/  LDCU.64 UR10, c[0x0][0x4c8] ;  /* 0x00009900ff0a77ac */ /* 0x000e620008000a00 */
[----:B------:R-:W-:Y:S01]  /*f5e0*/  IMAD.SHL.U32 R2, R25, 0x20, RZ ;  /* 0x0000002019027824 */ /* 0x000fe200078e00ff */
[----:B------:R-:W2:Y:S04]  /*f5f0*/  LDCU.64 UR8, c[0x0][0x4d0] ;  /* 0x00009a00ff0877ac */ /* 0x000ea80008000a00 */
[----:B------:R-:W-:-:S04]  /*f600*/  IADD3 R0, P0, PT, R2, R22, RZ ;  /* 0x0000001602007210 */ /* 0x000fc80007f1e0ff */
[----:B------:R-:W-:Y:S01]  /*f610*/  LEA.HI.X.SX32 R2, R2, R28, 0x1, P0 ;  /* 0x0000001c02027211 */ /* 0x000fe200000f0eff */
[----:B------:R-:W-:-:S03]  /*f620*/  IMAD.SHL.U32 R3, R0, 0x2, RZ ;  /* 0x0000000200037824 */ /* 0x000fc600078e00ff */
[----:B------:R-:W-:Y:S02]  /*f630*/  SHF.L.U64.HI R0, R0, 0x1, R2 ;  /* 0x0000000100007819 */ /* 0x000fe40000010202 */
[C---:B-1----:R-:W-:Y:S02]  /*f640*/  IADD3 R8, P1, PT, R3.reuse, UR10, RZ ;  /* 0x0000000a03087c10 */ /* 0x042fe4000ff3e0ff */
[----:B--2---:R-:W-:Y:S02]  /*f650*/  IADD3 R2, P0, PT, R3, UR8, RZ ;  /* 0x0000000803027c10 */ /* 0x004fe4000ff1e0ff */
[C---:B------:R-:W-:Y:S02]  /*f660*/  IADD3.X R9, PT, PT, R0.reuse, UR11, RZ, P1, !PT ;  /* 0x0000000b00097c10 */ /* 0x040fe40008ffe4ff */
[----:B------:R-:W-:-:S03]  /*f670*/  IADD3.X R3, PT, PT, R0, UR9, RZ, P0, !PT ;  /* 0x0000000900037c10 */ /* 0x000fc600087fe4ff */
[----:B------:R1:W2:Y:S04]  /*f680*/  LDG.E.64 R10, desc[UR4][R8.64] ;  /* 0x00000004080a7981 */ /* 0x0002a8000c1e1b00 */
[----:B------:R3:W4:Y:S01]  /*f690*/  LDG.E.64 R14, desc[UR4][R2.64] ;  /* 0x00000004020e7981 */ /* 0x000722000c1e1b00 */
[----:B-----5:R-:W-:Y:S01]  /*f6a0*/  LOP3.LUT R0, R7, 0xffff0000, RZ, 0xc0, !PT ;  /* 0xffff000007007812 */ /* 0x020fe200078ec0ff */
[C---:B-1----:R-:W-:Y:S01]  /*f6b0*/  IMAD.U32 R8, R5.reuse, 0x10000, RZ ;  /* 0x0001000005087824 */ /* 0x042fe200078e00ff */
[----:B---3--:R-:W-:Y:S01]  /*f6c0*/  LOP3.LUT R3, R5, 0xffff0000, RZ, 0xc0, !PT ;  /* 0xffff000005037812 */ /* 0x008fe200078ec0ff */
[----:B------:R-:W-:Y:S01]  /*f6d0*/  IMAD.U32 R2, R7, 0x10000, RZ ;  /* 0x0001000007027824 */ /* 0x000fe200078e00ff */
[----:B------:R-:W-:Y:S01]  /*f6e0*/  SHF.L.U32 R7, R6, 0x10, RZ ;  /* 0x0000001006077819 */ /* 0x000fe200000006ff */
[----:B------:R-:W-:Y:S01]  /*f6f0*/  IMAD.U32 R9, R4, 0x10000, RZ ;  /* 0x0001000004097824 */ /* 0x000fe200078e00ff */
[----:B------:R-:W-:-:S02]  /*f700*/  LOP3.LUT R6, R6, 0xffff0000, RZ, 0xc0, !PT ;  /* 0xffff000006067812 */ /* 0x000fc400078ec0ff */
[----:B------:R-:W-:Y:S02]  /*f710*/  LOP3.LUT R4, R4, 0xffff0000, RZ, 0xc0, !PT ;  /* 0xffff000004047812 */ /* 0x000fe400078ec0ff */
[----:B--2---:R-:W-:Y:S02]  /*f720*/  LOP3.LUT R19, R10, 0xffff0000, RZ, 0xc0, !PT ;  /* 0xffff00000a137812 */ /* 0x004fe400078ec0ff */
[----:B------:R-:W-:Y:S02]  /*f730*/  LOP3.LUT R21, R11, 0xffff0000, RZ, 0xc0, !PT ;  /* 0xffff00000b157812 */ /* 0x000fe400078ec0ff */
[----:B----4-:R-:W-:Y:S02]  /*f740*/  LOP3.LUT R20, R14, 0xffff0000, RZ, 0xc0, !PT ;  /* 0xffff00000e147812 */ /* 0x010fe400078ec0ff */
        /* <DEDUP_REMOVED lines=31> */
.L_x_1094:
[----:B------:R-:W-:Y:S05]  /*f940*/  BSYNC.RECONVERGENT B0 ;  /* 0x0000000000007941 */ /* 0x000fea0003800200 */
.L_x_1093:
[----:B-----5:R1:W-:Y:S02]  /*f950*/  STS.128 [R237+0x1000], R4 ;  /* 0x00100004ed007388 */ /* 0x0203e40000000c00 */
.L_x_1092:
[----:B------:R-:W-:Y:S05]  /*f960*/  BSYNC.RECONVERGENT B1 ;  /* 0x0000000000017941 */ /* 0x000fea0003800200 */
.L_x_1091:
[----:B------:R-:W-:-:S04]  /*f970*/  IADD3 R32, PT, PT, R62, 0x30, RZ ;  /* 0x000000303e207810 */ /* 0x000fc80007ffe0ff */
        /* <DEDUP_REMOVED lines=13> */
[----:B------:R-:W-:Y:S01]  /*fa50*/  IMAD R2, R25, 0x30, RZ ;  /* 0x0000003019027824 */ /* 0x000fe200078e02ff */
        /* <DEDUP_REMOVED lines=53> */
.L_x_1096:
[----:B------:R-:W-:Y:S05]  /*fdb0*/  BSYNC.RECONVERGENT B0 ;  /* 0x0000000000007941 */ /* 0x000fea0003800200 */
.L_x_1095:
[----:B-----5:R1:W-:Y:S01]  /*fdc0*/  STS.128 [R237+0x1800], R4 ;  /* 0x00180004ed007388 */ /* 0x0203e20000000c00 */
[----:B------:R-:W-:Y:S05]  /*fdd0*/  BRA `(.L_x_1080) ;  /* 0x00000018005c7947 */ /* 0x000fea0003800000 */
.L_x_1081:
        /* <DEDUP_REMOVED lines=16> */
[----:B------:R1:W5:Y:S01]  /*fee0*/  LDG.E.128 R4, desc[UR4][R2.64] ;  /* 0x0000000402047981 */ /* 0x000362000c1e1d00 */
        /* <DEDUP_REMOVED lines=12> */
[----:B------:R-:W2:Y:S01]  /*ffb0*/  LDCU.64 UR8, c[0x0][0x4c8] ;  /* 0x00009900ff0877ac */ /* 0x000ea20008000a00 */
[----:B------:R-:W-:-:S04]  /*ffc0*/  IMAD.WIDE R20, R39, 0x2, R2 ;  /* 0x0000000227147825 */ /* 0x000fc800078e0202 */
[----:B------:R-:W3:Y:S04]  /*ffd0*/  LDG.E.128 R8, desc[UR4][R8.64] ;  /* 0x0000000408087981 */ /* 0x000ee8000c1e1d00 */
[----:B------:R-:W4:Y:S01]  /*ffe0*/  LDG.E.128 R20, desc[UR4][R20.64] ;  /* 0x0000000414147981 */ /* 0x000f22000c1e1d00 */
[----:B--2---:R-:W-:-:S04]  /*fff0*/  IADD3 R16, P0, PT, R16, UR8, RZ ;  /* 0x0000000810107c10 */ /* 0x004fc8000ff1e0ff */
[----:B------:R-:W-:-:S06]  /*10000*/  IADD3.X R17, PT, PT, R0, UR9, RZ, P0, !PT ;  /* 0x0000000900117c10 */ /* 0x000fcc00087fe4ff */
[----:B------:R-:W2:Y:S01]  /*10010*/  LDG.E.128 R16, desc[UR4][R16.64] ;  /* 0x0000000410107981 */ /* 0x000ea2000c1e1d00 */
[C---:B-----5:R-:W-:Y:S01]  /*10020*/  LOP3.LUT R30, R5.reuse, 0xffff0000, RZ, 0xc0, !PT ;  /* 0xffff0000051e7812 */ /* 0x060fe200078ec0ff */
[----:B------:R-:W-:Y:S01]  /*10030*/  IMAD.U32 R28, R6, 0x10000, RZ ;  /* 0x00010000061c7824 */ /* 0x000fe200078e00ff */
[----:B------:R-:W-:Y:S01]  /*10040*/  SHF.L.U32 R14, R5, 0x10, RZ ;  /* 0x00000010050e7819 */ /* 0x000fe200000006ff */
[----:B------:R-:W-:Y:S01]  /*10050*/  IMAD.U32 R15, R4, 0x10000, RZ ;  /* 0x00010000040f7824 */ /* 0x000fe200078e00ff */
[----:B------:R-:W-:Y:S01]  /*10060*/  LOP3.LUT R29, R6, 0xffff0000, RZ, 0xc0, !PT ;  /* 0xffff0000061d7812 */ /* 0x000fe200078ec0ff */
[C---:B------:R-:W-:Y:S01]  /*10070*/  IMAD.U32 R25, R7.reuse, 0x10000, RZ ;  /* 0x0001000007197824 */ /* 0x040fe200078e00ff */
[----:B------:R-:W-:Y:S02]  /*10080*/  LOP3.LUT R24, R4, 0xffff0000, RZ, 0xc0, !PT ;  /* 0xffff000004187812 */ /* 0x000fe400078ec0ff */
[----:B------:R-:W-:Y:S02]  /*10090*/  LOP3.LUT R31, R7, 0xffff0000, RZ, 0xc0, !PT ;  /* 0xffff0000071f7812 */ /* 0x000fe400078ec0ff */
[C---:B---3--:R-:W-:Y:S01]  /*100a0*/  SHF.L.U32 R6, R8.reuse, 0x10, RZ ;  /* 0x0000001008067819 */ /* 0x048fe200000006ff */
[C---:B------:R-:W-:Y:S01]  /*100b0*/  IMAD.U32 R4, R9.reuse, 0x10000, RZ ;  /* 0x0001000009047824 */ /* 0x040fe200078e00ff */
[----:B------:R-:W-:Y:S01]  /*100c0*/  LOP3.LUT R5, R8, 0xffff0000, RZ, 0xc0, !PT ;  /* 0xffff000008057812 */ /* 0x000fe200078ec0ff */
[----:B-1----:R-:W-:Y:S01]  /*100d0*/  IMAD.U32 R3, R10, 0x10000, RZ ;  /* 0x000100000a037824 */ /* 0x002fe200078e00ff */
[----:B------:R-:W-:Y:S01]  /*100e0*/  LOP3.LUT R8, R9, 0xffff0000, RZ, 0xc0, !PT ;  /* 0xffff000009087812 */ /* 0x000fe200078ec0ff */
[----:B----4-:R-:W-:Y:S01]  /*100f0*/  IMAD.U32 R7, R20, 0x10000, RZ ;  /* 0x0001000014077824 */ /* 0x010fe200078e00ff */
[----:B------:R-:W-:Y:S01]  /*10100*/  LOP3.LUT R2, R10, 0xffff0000, RZ, 0xc0, !PT ;  /* 0xffff00000a027812 */ /* 0x000fe200078ec0ff */
[----:B------:R-:W-:Y:S01]  /*10110*/  @!P1 FADD.FTZ R6, -R6, -RZ ;  /* 0x800000ff06069221 */ /* 0x000fe20000010100 */
[----:B------:R-:W-:Y:S01]  /*10120*/  LOP3.LUT R9, R20, 0xffff0000, RZ, 0xc0, !PT ;  /* 0xffff000014097812 */ /* 0x000fe200078ec0ff */
[----:B------:R-:W-:Y:S01]  /*10130*/  @!P1 FADD.FTZ R5, -R5, -RZ ;  /* 0x800000ff05059221 */ /* 0x000fe20000010100 */
[----:B------:R-:W-:Y:S01]  /*10140*/  SHF.L.U32 R0, R11, 0x10, RZ ;  /* 0x000000100b007819 */ /* 0x000fe200000006ff */
[----:B------:R-:W-:Y:S01]  /*10150*/  IMAD.U32 R32, R21, 0x10000, RZ ;  /* 0x0001000015207824 */ /* 0x000fe200078e00ff */
[----:B------:R-:W-:Y:S01]  /*10160*/  LOP3.LUT R10, R11, 0xffff0000, RZ, 0xc0, !PT ;  /* 0xffff00000b0a7812 */ /* 0x000fe200078ec0ff */
        /* <DEDUP_REMOVED lines=8> */
[----:B------:R-:W-:Y:S01]  /*101f0*/  FMUL.FTZ R6, R7, R6 ;  /* 0x0000000607067220 */ /* 0x000fe20000410000 */
[----:B------:R-:W-:Y:S01]  /*10200*/  FMUL.FTZ R5, R9, R5 ;  /* 0x0000000509057220 */ /* 0x000fe20000410000 */
[----:B------:R-:W-:-:S02]  /*10210*/  IMAD.U32 R33, R23, 0x10000, RZ ;  /* 0x0001000017217824 */ /* 0x000fc400078e00ff */
[----:B------:R-:W-:Y:S01]  /*10220*/  FMUL.FTZ R8, R20, R8 ;  /* 0x0000000814087220 */ /* 0x000fe20000410000 */
[----:B------:R-:W-:Y:S01]  /*10230*/  @!P1 FADD.FTZ R0, -R0, -RZ ;  /* 0x800000ff00009221 */ /* 0x000fe20000010100 */
[----:B------:R-:W-:Y:S01]  /*10240*/  @!P1 FADD.FTZ R10, -R10, -RZ ;  /* 0x800000ff0a0a9221 */ /* 0x000fe20000010100 */
[C---:B--2---:R-:W-:Y:S01]  /*10250*/  IMAD.U32 R9, R16.reuse, 0x10000, RZ ;  /* 0x0001000010097824 */ /* 0x044fe200078e00ff */
[----:B------:R-:W-:Y:S01]  /*10260*/  LOP3.LUT R7, R16, 0xffff0000, RZ, 0xc0, !PT ;  /* 0xffff000010077812 */ /* 0x000fe200078ec0ff */
[----:B------:R-:W-:Y:S01]  /*10270*/  FMUL.FTZ R3, R11, R3 ;  /* 0x000000030b037220 */ /* 0x000fe20000410000 */
[C---:B------:R-:W-:Y:S01]  /*10280*/  SHF.L.U32 R20, R17.reuse, 0x10, RZ ;  /* 0x0000001011147819 */ /* 0x040fe200000006ff */
[----:B------:R-:W-:Y:S01]  /*10290*/  FMUL.FTZ R4, R32, R4 ;  /* 0x0000000420047220 */ /* 0x000fe20000410000 */
[----:B------:R-:W-:Y:S01]  /*102a0*/  LOP3.LUT R16, R17, 0xffff0000, RZ, 0xc0, !PT ;  /* 0xffff000011107812 */ /* 0x000fe200078ec0ff */
[----:B------:R-:W-:Y:S01]  /*102b0*/  FMUL.FTZ R2, R21, R2 ;  /* 0x0000000215027220 */ /* 0x000fe20000410000 */
[C---:B------:R-:W-:Y:S01]  /*102c0*/  IMAD.U32 R11, R18.reuse, 0x10000, RZ ;  /* 0x00010000120b7824 */ /* 0x040fe200078e00ff */
[----:B------:R-:W-:Y:S01]  /*102d0*/  LOP3.LUT R17, R18, 0xffff0000, RZ, 0xc0, !PT ;  /* 0xffff000012117812 */ /* 0x000fe200078ec0ff */
[----:B------:R-:W-:Y:S01]  /*102e0*/  FMUL.FTZ R0, R33, R0 ;  /* 0x0000000021007220 */ /* 0x000fe20000410000 */
[C---:B------:R-:W-:Y:S01]  /*102f0*/  SHF.L.U32 R21, R19.reuse, 0x10, RZ ;  /* 0x0000001013157819 */ /* 0x040fe200000006ff */
[----:B------:R-:W-:Y:S01]  /*10300*/  FMUL.FTZ R10, R22, R10 ;  /* 0x0000000a160a7220 */ /* 0x000fe20000410000 */
        /* <DEDUP_REMOVED lines=19> */
.L_x_1101:
[----:B------:R-:W-:Y:S05]  /*10440*/  BSYNC.RECONVERGENT B0 ;  /* 0x0000000000007941 */ /* 0x000fea0003800200 */
.L_x_1100:
[----:B-----5:R2:W-:Y:S01]  /*10450*/  STS.128 [R237], R4 ;  /* 0x00000004ed007388 */ /* 0x0205e20000000c00 */
[----:B------:R-:W-:Y:S05]  /*10460*/  BRA `(.L_x_1098) ;  /* 0x0000000000047947 */ /* 0x000fea0003800000 */
.L_x_1099:
[----:B------:R1:W-:Y:S02]  /*10470*/  STS.128 [R237], RZ ;  /* 0x000000ffed007388 */ /* 0x0003e40000000c00 */
.L_x_1098:
[----:B------:R-:W-:Y:S05]  /*10480*/  BSYNC.RECONVERGENT B1 ;  /* 0x0000000000017941 */ /* 0x000fea0003800200 */
.L_x_1097:
        /* <DEDUP_REMOVED lines=10> */
[----:B--2---:R2:W5:Y:S01]  /*10530*/  LDG.E.128 R4, desc[UR4][R14.64] ;  /* 0x000000040e047981 */ /* 0x004562000c1e1d00 */
[----:B------:R-:W-:Y:S01]  /*10540*/  ISETP.GE.AND P0, PT, R12, R47, PT ;  /* 0x0000002f0c00720c */ /* 0x000fe20003f06270 */
[----:B------:R-:W-:-:S12]  /*10550*/  BSSY.RECONVERGENT B0, `(.L_x_1104) ;  /* 0x0000055000007945 */ /* 0x000fd80003800200 */
[----:B------:R-:W-:Y:S05]  /*10560*/  @P0 BRA `(.L_x_1105) ;  /* 0x00000004004c0947 */ /* 0x000fea0003800000 */
[----:B------:R-:W4:Y:S01]  /*10570*/  LDCU.64 UR8, c[0x0][0x4d0] ;  /* 0x00009a00ff0877ac */ /* 0x000f220008000a00 */
[----:B------:R-:W-:Y:S02]  /*10580*/  SEL R0, R43, RZ, P1 ;  /* 0x000000ff2b007207 */ /* 0x000fe40000800000 */
[--C-:B-1----:R-:W-:Y:S02]  /*10590*/  SHF.R.S32.HI R3, RZ, 0x1f, R37.reuse ;  /* 0x0000001fff037819 */ /* 0x102fe40000011425 */
        /* <DEDUP_REMOVED lines=14> */
[C---:B-----5:R-:W-:Y:S01]  /*10680*/  LOP3.LUT R30, R5.reuse, 0xffff0000, RZ, 0xc0, !PT ;  /* 0xffff0000051e7812 */ /* 0x060fe200078ec0ff */
[----:B------:R-:W-:Y:S01]  /*10690*/  IMAD.U32 R24, R5, 0x10000, RZ ;  /* 0x0001000005187824 */ /* 0x000fe200078e00ff */
[C---:B------:R-:W-:Y:S01]  /*106a0*/  LOP3.LUT R29, R6.reuse, 0xffff0000, RZ, 0xc0, !PT ;  /* 0xffff0000061d7812 */ /* 0x040fe200078ec0ff */
[----:B------:R-:W-:Y:S01]  /*106b0*/  IMAD.U32 R28, R6, 0x10000, RZ ;  /* 0x00010000061c7824 */ /* 0x000fe200078e00ff */
[C---:B------:R-:W-:Y:S01]  /*106c0*/  LOP3.LUT R26, R4.reuse, 0xffff0000, RZ, 0xc0, !PT ;  /* 0xffff0000041a7812 */ /* 0x040fe200078ec0ff */
[----:B------:R-:W-:Y:S01]  /*106d0*/  IMAD.U32 R25, R4, 0x10000, RZ ;  /* 0x0001000004197824 */ /* 0x000fe200078e00ff */
[C---:B------:R-:W-:Y:S02]  /*106e0*/  LOP3.LUT R31, R7.reuse, 0xffff0000, RZ, 0xc0, !PT ;  /* 0xffff0000071f7812 */ /* 0x040fe400078ec0ff */
[----:B------:R-:W-:Y:S01]  /*106f0*/  SHF.L.U32 R27, R7, 0x10, RZ ;  /* 0x00000010071b7819 */ /* 0x000fe200000006ff */
[C---:B----4-:R-:W-:Y:S01]  /*10700*/  IMAD.U32 R6, R8.reuse, 0x10000, RZ ;  /* 0x0001000008067824 */ /* 0x050fe200078e00ff */
[----:B------:R-:W-:Y:S01]  /*10710*/  LOP3.LUT R5, R8, 0xffff0000, RZ, 0xc0, !PT ;  /* 0xffff000008057812 */ /* 0x000fe200078ec0ff */
[C---:B------:R-:W-:Y:S01]  /*10720*/  IMAD.U32 R4, R9.reuse, 0x10000, RZ ;  /* 0x0001000009047824 */ /* 0x040fe200078e00ff */
[----:B------:R-:W-:Y:S01]  /*10730*/  LOP3.LUT R8, R9, 0xffff0000, RZ, 0xc0, !PT ;  /* 0xffff000009087812 */ /* 0x000fe200078ec0ff */
[C---:B------:R-:W-:Y:S01]  /*10740*/  IMAD.U32 R3, R10.reuse, 0x10000, RZ ;  /* 0x000100000a037824 */ /* 0x040fe200078e00ff */
[----:B------:R-:W-:Y:S01]  /*10750*/  LOP3.LUT R2, R10, 0xffff0000, RZ, 0xc0, !PT ;  /* 0xffff00000a027812 */ /* 0x000fe200078ec0ff */
[C---:B---3--:R-:W-:Y:S01]  /*10760*/  IMAD.U32 R7, R20.reuse, 0x10000, RZ ;  /* 0x0001000014077824 */ /* 0x048fe200078e00ff */
[----:B------:R-:W-:Y:S01]  /*10770*/  LOP3.LUT R9, R20, 0xffff0000, RZ, 0xc0, !PT ;  /* 0xffff000014097812 */ /* 0x000fe200078ec0ff */
[----:B------:R-:W-:Y:S01]  /*10780*/  @!P1 FADD.FTZ R6, -R6, -RZ ;  /* 0x800000ff06069221 */ /* 0x000fe20000010100 */
[----:B------:R-:W-:Y:S01]  /*10790*/  SHF.L.U32 R0, R11, 0x10, RZ ;  /* 0x000000100b007819 */ /* 0x000fe200000006ff */
[----:B------:R-:W-:Y:S01]  /*107a0*/  @!P1 FADD.FTZ R5, -R5, -RZ ;  /* 0x800000ff05059221 */ /* 0x000fe20000010100 */
[----:B------:R-:W-:Y:S01]  /*107b0*/  LOP3.LUT R10, R11, 0xffff0000, RZ, 0xc0, !PT ;  /* 0xffff00000b0a7812 */ /* 0x000fe200078ec0ff */
[----:B------:R-:W-:Y:S01]  /*107c0*/  @!P1 FADD.FTZ R8, -R8, -RZ ;  /* 0x800000ff08089221 */ /* 0x000fe20000010100 */
[C---:B------:R-:W-:Y:S01]  /*107d0*/  LOP3.LUT R20, R21.reuse, 0xffff0000, RZ, 0xc0, !PT ;  /* 0xffff000015147812 */ /* 0x040fe200078ec0ff */
[----:B------:R-:W-:-:S02]  /*107e0*/  IMAD.U32 R32, R21, 0x10000, RZ ;  /* 0x0001000015207824 */ /* 0x000fc400078e00ff */
[----:B------:R-:W-:Y:S01]  /*107f0*/  @!P1 FADD.FTZ R3, -R3, -RZ ;  /* 0x800000ff03039221 */ /* 0x000fe20000010100 */
[C---:B------:R-:W-:Y:S01]  /*10800*/  IMAD.U32 R11, R22.reuse, 0x10000, RZ ;  /* 0x00010000160b7824 */ /* 0x040fe200078e00ff */
[----:B------:R-:W-:Y:S01]  /*10810*/  LOP3.LUT R21, R22, 0xffff0000, RZ, 0xc0, !PT ;  /* 0xffff000016157812 */ /* 0x000fe200078ec0ff */
[----:B------:R-:W-:Y:S01]  /*10820*/  @!P1 FADD.FTZ R4, -R4, -RZ ;  /* 0x800000ff04049221 */ /* 0x000fe20000010100 */
[----:B------:R-:W-:Y:S01]  /*10830*/  SHF.L.U32 R33, R23, 0x10, RZ ;  /* 0x0000001017217819 */ /* 0x000fe200000006ff */
[----:B------:R-:W-:Y:S01]  /*10840*/  FMUL.FTZ R6, R7, R6 ;  /* 0x0000000607067220 */ /* 0x000fe20000410000 */
[----:B------:R-:W-:Y:S01]  /*10850*/  LOP3.LUT R22, R23, 0xffff0000, RZ, 0xc0, !PT ;  /* 0xffff000017167812 */ /* 0x000fe200078ec0ff */
[----:B------:R-:W-:Y:S01]  /*10860*/  FMUL.FTZ R5, R9, R5 ;  /* 0x0000000509057220 */ /* 0x000fe20000410000 */
[----:B------:R-:W-:Y:S01]  /*10870*/  @!P1 FADD.FTZ R2, -R2, -RZ ;  /* 0x800000ff02029221 */ /* 0x000fe20000010100 */
[----:B------:R-:W-:Y:S01]  /*10880*/  FMUL.FTZ R8, R20, R8 ;  /* 0x0000000814087220 */ /* 0x000fe20000410000 */
[----:B------:R-:W-:Y:S01]  /*10890*/  @!P1 FADD.FTZ R0, -R0, -RZ ;  /* 0x800000ff00009221 */ /* 0x000fe20000010100 */
[----:B------:R-:W-:Y:S01]  /*108a0*/  @!P1 FADD.FTZ R10, -R10, -RZ ;  /* 0x800000ff0a0a9221 */ /* 0x000fe20000010100 */
[C---:B--2---:R-:W-:Y:S01]  /*108b0*/  IMAD.U32 R9, R16.reuse, 0x10000, RZ ;  /* 0x0001000010097824 */ /* 0x044fe200078e00ff */
        /* <DEDUP_REMOVED lines=8> */
[----:B------:R-:W-:Y:S01]  /*10940*/  FMUL.FTZ R0, R33, R0 ;  /* 0x0000000021007220 */ /* 0x000fe20000410000 */
[C---:B------:R-:W-:Y:S01]  /*10950*/  LOP3.LUT R18, R19.reuse, 0xffff0000, RZ, 0xc0, !PT ;  /* 0xffff000013127812 */ /* 0x040fe200078ec0ff */
[----:B------:R-:W-:Y:S01]  /*10960*/  FMUL.FTZ R10, R22, R10 ;  /* 0x0000000a160a7220 */ /* 0x000fe20000410000 */
[----:B------:R-:W-:-:S02]  /*10970*/  IMAD.U32 R21, R19, 0x10000, RZ ;  /* 0x0001000013157824 */ /* 0x000fc400078e00ff */
        /* <DEDUP_REMOVED lines=8> */
[----:B------:R-:W-:Y:S02]  /*10a00*/  F2FP.BF16.F32.PACK_AB R4, R4, R7 ;  /* 0x000000070404723e */ /* 0x000fe400000010ff */
[----:B------:R-:W-:-:S02]  /*10a10*/  F2FP.BF16.F32.PACK_AB R5, R5, R9 ;  /* 0x000000090505723e */ /* 0x000fc400000010ff */
[----:B------:R-:W-:Y:S02]  /*10a20*/  F2FP.BF16.F32.PACK_AB R7, R2, R3 ;  /* 0x000000030207723e */ /* 0x000fe400000010ff */
[----:B------:R-:W-:Y:S02]  /*10a30*/  F2FP.BF16.F32.PACK_AB R6, R6, R0 ;  /* 0x000000000606723e */ /* 0x000fe400000010ff */
[----:B------:R-:W-:Y:S02]  /*10a40*/  LOP3.LUT R5, R5, R4, RZ, 0x3c, !PT ;  /* 0x0000000405057212 */ /* 0x000fe400078e3cff */
[----:B------:R-:W-:Y:S02]  /*10a50*/  LOP3.LUT R7, R7, R6, RZ, 0x3c, !PT ;  /* 0x0000000607077212 */ /* 0x000fe400078e3cff */
[----:B------:R-:W-:Y:S02]  /*10a60*/  LOP3.LUT R4, R5, R4, RZ, 0x3c, !PT ;  /* 0x0000000405047212 */ /* 0x000fe400078e3cff */
[----:B------:R-:W-:-:S02]  /*10a70*/  LOP3.LUT R6, R7, R6, RZ, 0x3c, !PT ;  /* 0x0000000607067212 */ /* 0x000fc400078e3cff */
[----:B------:R-:W-:Y:S02]  /*10a80*/  LOP3.LUT R5, R5, R4, RZ, 0x3c, !PT ;  /* 0x0000000405057212 */ /* 0x000fe400078e3cff */
[----:B------:R-:W-:Y:S02]  /*10a90*/  LOP3.LUT R7, R7, R6, RZ, 0x3c, !PT ;  /* 0x0000000607077212 */ /* 0x000fe400078e3cff */
.L_x_1105:
[----:B------:R-:W-:Y:S05]  /*10aa0*/  BSYNC.RECONVERGENT B0 ;  /* 0x0000000000007941 */ /* 0x000fea0003800200 */
.L_x_1104:
[----:B-----5:R4:W-:Y:S02]  /*10ab0*/  STS.128 [R237+0x800], R4 ;  /* 0x00080004ed007388 */ /* 0x0209e40000000c00 */
.L_x_1103:
[----:B------:R-:W-:Y:S05]  /*10ac0*/  BSYNC.RECONVERGENT B1 ;  /* 0x0000000000017941 */ /* 0x000fea0003800200 */
.L_x_1102:
        /* <DEDUP_REMOVED lines=25> */
[----:B------:R-:W2:Y:S01]  /*10c60*/  LDCU.64 UR8, c[0x0][0x4c8] ;  /* 0x00009900ff0877ac */ /* 0x000ea20008000a00 */
[----:B------:R-:W-:-:S03]  /*10c70*/  IMAD.WIDE R16, R39, 0x2, R2 ;  /* 0x0000000227107825 */ /* 0x000fc600078e0202 */
[----:B------:R2:W4:Y:S04]  /*10c80*/  LDG.E.128 R20, desc[UR4][R8.64] ;  /* 0x0000000408147981 */ /* 0x000528000c1e1d00 */
[----:B------:R-:W3:Y:S01]  /*10c90*/  LDG.E.128 R16, desc[UR4][R16.64] ;  /* 0x0000000410107981 */ /* 0x000ee2000c1e1d00 */
        /* <DEDUP_REMOVED lines=10> */
[----:B------:R-:W-:Y:S01]  /*10d40*/  LOP3.LUT R31, R7, 0xffff0000, RZ, 0xc0, !PT ;  /* 0xffff0000071f7812 */ /* 0x000fe200078ec0ff */
[C---:B----4-:R-:W-:Y:S01]  /*10d50*/  IMAD.U32 R6, R20.reuse, 0x10000, RZ ;  /* 0x0001000014067824 */ /* 0x050fe200078e00ff */
[----:B------:R-:W-:Y:S01]  /*10d60*/  LOP3.LUT R5, R20, 0xffff0000, RZ, 0xc0, !PT ;  /* 0xffff000014057812 */ /* 0x000fe200078ec0ff */
[C---:B-1----:R-:W-:Y:S01]  /*10d70*/  IMAD.U32 R3, R22.reuse, 0x10000, RZ ;  /* 0x0001000016037824 */ /* 0x042fe200078e00ff */
[----:B------:R-:W-:Y:S01]  /*10d80*/  LOP3.LUT R2, R22, 0xffff0000, RZ, 0xc0, !PT ;  /* 0xffff000016027812 */ /* 0x000fe200078ec0ff */
[----:B------:R-:W-:Y:S01]  /*10d90*/  IMAD.U32 R0, R23, 0x10000, RZ ;  /* 0x0001000017007824 */ /* 0x000fe200078e00ff */
[C---:B------:R-:W-:Y:S01]  /*10da0*/  SHF.L.U32 R4, R21.reuse, 0x10, RZ ;  /* 0x0000001015047819 */ /* 0x040fe200000006ff */
[----:B------:R-:W-:Y:S01]  /*10db0*/  @!P1 FADD.FTZ R6, -R6, -RZ ;  /* 0x800000ff06069221 */ /* 0x000fe20000010100 */
[----:B------:R-:W-:Y:S01]  /*10dc0*/  LOP3.LUT R20, R21, 0xffff0000, RZ, 0xc0, !PT ;  /* 0xffff000015147812 */ /* 0x000fe200078ec0ff */
[----:B------:R-:W-:Y:S01]  /*10dd0*/  @!P1 FADD.FTZ R3, -R3, -RZ ;  /* 0x800000ff03039221 */ /* 0x000fe20000010100 */
[----:B------:R-:W-:Y:S01]  /*10de0*/  LOP3.LUT R22, R23, 0xffff0000, RZ, 0xc0, !PT ;  /* 0xffff000017167812 */ /* 0x000fe200078ec0ff */
[C---:B---3--:R-:W-:Y:S01]  /*10df0*/  IMAD.U32 R23, R17.reuse, 0x10000, RZ ;  /* 0x0001000011177824 */ /* 0x048fe200078e00ff */
[----:B------:R-:W-:Y:S01]  /*10e00*/  SHF.L.U32 R7, R16, 0x10, RZ ;  /* 0x0000001010077819 */ /* 0x000fe200000006ff */
[----:B------:R-:W-:Y:S01]  /*10e10*/  @!P1 FADD.FTZ R4, -R4, -RZ ;  /* 0x800000ff04049221 */ /* 0x000fe20000010100 */
[----:B------:R-:W-:Y:S01]  /*10e20*/  LOP3.LUT R21, R16, 0xffff0000, RZ, 0xc0, !PT ;  /* 0xffff000010157812 */ /* 0x000fe200078ec0ff */
[----:B------:R-:W-:Y:S01]  /*10e30*/  @!P1 FADD.FTZ R22, -R22, -RZ ;  /* 0x800000ff16169221 */ /* 0x000fe20000010100 */
[----:B------:R-:W-:Y:S01]  /*10e40*/  LOP3.LUT R16, R17, 0xffff0000, RZ, 0xc0, !PT ;  /* 0xffff000011107812 */ /* 0x000fe200078ec0ff */
[C---:B------:R-:W-:Y:S01]  /*10e50*/  IMAD.U32 R17, R18.reuse, 0x10000, RZ ;  /* 0x0001000012117824 */ /* 0x040fe200078e00ff */
[----:B------:R-:W-:Y:S01]  /*10e60*/  LOP3.LUT R32, R18, 0xffff0000, RZ, 0xc0, !PT ;  /* 0xffff000012207812 */ /* 0x000fe200078ec0ff */
[----:B------:R-:W-:Y:S01]  /*10e70*/  @!P1 FADD.FTZ R20, -R20, -RZ ;  /* 0x800000ff14149221 */ /* 0x000fe20000010100 */
[----:B------:R-:W-:Y:S01]  /*10e80*/  LOP3.LUT R18, R19, 0xffff0000, RZ, 0xc0, !PT ;  /* 0xffff000013127812 */ /* 0x000fe200078ec0ff */
[----:B------:R-:W-:Y:S01]  /*10e90*/  @!P1 FADD.FTZ R5, -R5, -RZ ;  /* 0x800000ff05059221 */ /* 0x000fe20000010100 */
[----:B------:R-:W-:Y:S01]  /*10ea0*/  SHF.L.U32 R33, R19, 0x10, RZ ;  /* 0x0000001013217819 */ /* 0x000fe200000006ff */
[----:B------:R-:W-:Y:S01]  /*10eb0*/  FMUL.FTZ R6, R7, R6 ;  /* 0x0000000607067220 */ /* 0x000fe20000410000 */
[----:B------:R-:W-:Y:S01]  /*10ec0*/  @!P1 FADD.FTZ R2, -R2, -RZ ;  /* 0x800000ff02029221 */ /* 0x000fe20000010100 */
[----:B------:R-:W-:Y:S01]  /*10ed0*/  @!P1 FADD.FTZ R0, -R0, -RZ ;  /* 0x800000ff00009221 */ /* 0x000fe20000010100 */
[----:B------:R-:W-:Y:S01]  /*10ee0*/  FMUL.FTZ R22, R18, R22 ;  /* 0x0000001612167220 */ /* 0x000fe20000410000 */
[----:B------:R-:W-:Y:S01]  /*10ef0*/  FMUL.FTZ R3, R17, R3 ;  /* 0x0000000311037220 */ /* 0x000fe20000410000 */
[----:B------:R-:W-:Y:S01]  /*10f00*/  FMUL.FTZ R4, R23, R4 ;  /* 0x0000000417047220 */ /* 0x000fe20000410000 */
[----:B------:R-:W-:Y:S01]  /*10f10*/  FMUL.FTZ R20, R16, R20 ;  /* 0x0000001410147220 */ /* 0x000fe20000410000 */
[----:B------:R-:W-:Y:S01]  /*10f20*/  FMUL.FTZ R5, R21, R5 ;  /* 0x0000000515057220 */ /* 0x000fe20000410000 */
[----:B------:R-:W-:Y:S01]  /*10f30*/  FMUL.FTZ R2, R32, R2 ;  /* 0x0000000220027220 */ /* 0x000fe20000410000 */
[----:B------:R-:W-:Y:S01]  /*10f40*/  FMUL.FTZ R0, R33, R0 ;  /* 0x0000000021007220 */ /* 0x000fe20000410000 */
[----:B--2---:R-:W-:Y:S01]  /*10f50*/  IMAD.U32 R7, R8, 0x10000, RZ ;  /* 0x0001000008077824 */ /* 0x004fe200078e00ff */
[C---:B------:R-:W-:Y:S01]  /*10f60*/  SHF.L.U32 R17, R10.reuse, 0x10, RZ ;  /* 0x000000100a117819 */ /* 0x040fe200000006ff */
[C---:B------:R-:W-:Y:S01]  /*10f70*/  IMAD.U32 R18, R9.reuse, 0x10000, RZ ;  /* 0x0001000009127824 */ /* 0x040fe200078e00ff */
[----:B------:R-:W-:Y:S01]  /*10f80*/  LOP3.LUT R9, R9, 0xffff0000, RZ, 0xc0, !PT ;  /* 0xffff000009097812 */ /* 0x000fe200078ec0ff */
[----:B------:R-:W-:Y:S01]  /*10f90*/  IMAD.U32 R21, R11, 0x10000, RZ ;  /* 0x000100000b157824 */ /* 0x000fe200078e00ff */
[----:B------:R-:W-:Y:S01]  /*10fa0*/  LOP3.LUT R19, R10, 0xffff0000, RZ, 0xc0, !PT ;  /* 0xffff00000a137812 */ /* 0x000fe200078ec0ff */
[----:B------:R-:W-:Y:S01]  /*10fb0*/  FFMA.FTZ R3, R28, R17, R3 ;  /* 0x000000111c037223 */ /* 0x000fe20000010003 */
[----:B------:R-:W-:Y:S01]  /*10fc0*/  LOP3.LUT R16, R8, 0xffff0000, RZ, 0xc0, !PT ;  /* 0xffff000008107812 */ /* 0x000fe200078ec0ff */
[----:B------:R-:W-:Y:S01]  /*10fd0*/  FFMA.FTZ R8, R25, R7, R6 ;  /* 0x0000000719087223 */ /* 0x000fe20000010006 */
[----:B------:R-:W-:Y:S01]  /*10fe0*/  LOP3.LUT R10, R11, 0xffff0000, RZ, 0xc0, !PT ;  /* 0xffff00000b0a7812 */ /* 0x000fe200078ec0ff */
        /* <DEDUP_REMOVED lines=16> */
.L_x_1109:
[----:B------:R-:W-:Y:S05]  /*110f0*/  BSYNC.RECONVERGENT B0 ;  /* 0x0000000000007941 */ /* 0x000fea0003800200 */
.L_x_1108:
[----:B-----5:R2:W-:Y:S02]  /*11100*/  STS.128 [R237+0x1000], R4 ;  /* 0x00100004ed007388 */ /* 0x0205e40000000c00 */
.L_x_1107:
[----:B------:R-:W-:Y:S05]  /*11110*/  BSYNC.RECONVERGENT B1 ;  /* 0x0000000000017941 */ /* 0x000fea0003800200 */
.L_x_1106:
[----:B------:R-:W-:-:S04]  /*11120*/  IADD3 R32, PT, PT, R62, 0x30, RZ ;  /* 0x000000303e207810 */ /* 0x000fc80007ffe0ff */
        /* <DEDUP_REMOVED lines=18> */
[----:B------:R-:W-:Y:S01]  /*11250*/  SHF.R.S32.HI R8, RZ, 0x1f, R8 ;  /* 0x0000001fff087819 */ /* 0x000fe20000011408 */
[----:B------:R-:W4:Y:S02]  /*11260*/  LDG.E.128 R16, desc[UR4][R16.64] ;  /* 0x0000000410107981 */ /* 0x000f24000c1e1d00 */
[----:B------:R-:W-:Y:S01]  /*11270*/  IMAD.SHL.U32 R20, R0, 0x2, RZ ;  /* 0x0000000200147824 */ /* 0x000fe200078e00ff */
[----:B------:R-:W-:-:S04]  /*11280*/  IADD3.X R8, PT, PT, R9, R40, R8, P2, P0 ;  /* 0x0000002809087210 */ /* 0x000fc800017e0408 */
[----:B------:R-:W-:Y:S02]  /*11290*/  SHF.L.U64.HI R0, R0, 0x1, R8 ;  /* 0x0000000100007819 */ /* 0x000fe40000010208 */
[----:B--2---:R-:W-:-:S04]  /*112a0*/  IADD3 R8, P0, PT, R20, UR8, RZ ;  /* 0x0000000814087c10 */ /* 0x004fc8000ff1e0ff */
[----:B------:R-:W-:Y:S01]  /*112b0*/  IADD3.X R9, PT, PT, R0, UR9, RZ, P0, !PT ;  /* 0x0000000900097c10 */ /* 0x000fe200087fe4ff */
[----:B------:R-:W2:Y:S05]  /*112c0*/  LDCU.64 UR8, c[0x0][0x4c8] ;  /* 0x00009900ff0877ac */ /* 0x000eaa0008000a00 */
[----:B------:R-:W3:Y:S01]  /*112d0*/  LDG.E.128 R8, desc[UR4][R8.64] ;  /* 0x0000000408087981 */ /* 0x000ee2000c1e1d00 */
[----:B--2---:R-:W-:-:S04]  /*112e0*/  IADD3 R20, P0, PT, R20, UR8, RZ ;  /* 0x0000000814147c10 */ /* 0x004fc8000ff1e0ff */
[----:B------:R-:W-:-:S06]  /*112f0*/  IADD3.X R21, PT, PT, R0, UR9, RZ, P0, !PT ;  /* 0x0000000900157c10 */ /* 0x000fcc00087fe4ff */
[----:B------:R-:W2:Y:S01]  /*11300*/  LDG.E.128 R20, desc[UR4][R20.64] ;  /* 0x0000000414147981 */ /* 0x000ea2000c1e1d00 */
[C---:B-----5:R-:W-:Y:S01]  /*11310*/  SHF.L.U32 R26, R6.reuse, 0x10, RZ ;  /* 0x00000010061a7819 */ /* 0x060fe200000006ff */
[C---:B------:R-:W-:Y:S01]  /*11320*/  IMAD.U32 R25, R7.reuse, 0x10000, RZ ;  /* 0x0001000007197824 */ /* 0x040fe200078e00ff */
[----:B------:R-:W-:Y:S01]  /*11330*/  LOP3.LUT R27, R6, 0xffff0000, RZ, 0xc0, !PT ;  /* 0xffff0000061b7812 */ /* 0x000fe200078ec0ff */
[C---:B------:R-:W-:Y:S01]  /*11340*/  IMAD.U32 R15, R4.reuse, 0x10000, RZ ;  /* 0x00010000040f7824 */ /* 0x040fe200078e00ff */
[----:B------:R-:W-:Y:S02]  /*11350*/  LOP3.LUT R29, R7, 0xffff0000, RZ, 0xc0, !PT ;  /* 0xffff0000071d7812 */ /* 0x000fe400078ec0ff */
[----:B------:R-:W-:Y:S01]  /*11360*/  LOP3.LUT R24, R4, 0xffff0000, RZ, 0xc0, !PT ;  /* 0xffff000004187812 */ /* 0x000fe200078ec0ff */
[C---:B------:R-:W-:Y:S01]  /*11370*/  IMAD.U32 R14, R5.reuse, 0x10000, RZ ;  /* 0x00010000050e7824 */ /* 0x040fe200078e00ff */
[----:B------:R-:W-:Y:S01]  /*11380*/  LOP3.LUT R28, R5, 0xffff0000, RZ, 0xc0, !PT ;  /* 0xffff0000051c7812 */ /* 0x000fe200078ec0ff */
[C---:B----4-:R-:W-:Y:S01]  /*11390*/  IMAD.U32 R30, R16.reuse, 0x10000, RZ ;  /* 0x00010000101e7824 */ /* 0x050fe200078e00ff */
[----:B------:R-:W-:-:S02]  /*113a0*/  LOP3.LUT R31, R16, 0xffff0000, RZ, 0xc0, !PT ;  /* 0xffff0000101f7812 */ /* 0x000fc400078ec0ff */
[C---:B------:R-:W-:Y:S02]  /*113b0*/  SHF.L.U32 R33, R17.reuse, 0x10, RZ ;  /* 0x0000001011217819 */ /* 0x040fe400000006ff */
[----:B------:R-:W-:Y:S01]  /*113c0*/  LOP3.LUT R16, R17, 0xffff0000, RZ, 0xc0, !PT ;  /* 0xffff000011107812 */ /* 0x000fe200078ec0ff */
[C---:B------:R-:W-:Y:S01]  /*113d0*/  IMAD.U32 R17, R18.reuse, 0x10000, RZ ;  /* 0x0001000012117824 */ /* 0x040fe200078e00ff */
[----:B------:R-:W-:Y:S02]  /*113e0*/  LOP3.LUT R34, R18, 0xffff0000, RZ, 0xc0, !PT ;  /* 0xffff000012227812 */ /* 0x000fe400078ec0ff */
[C---:B------:R-:W-:Y:S01]  /*113f0*/  LOP3.LUT R18, R19.reuse, 0xffff0000, RZ, 0xc0, !PT ;  /* 0xffff000013127812 */ /* 0x040fe200078ec0ff */
[----:B------:R-:W-:Y:S01]  /*11400*/  IMAD.U32 R35, R19, 0x10000, RZ ;  /* 0x0001000013237824 */ /* 0x000fe200078e00ff */
[----:B---3--:R-:W-:Y:S01]  /*11410*/  SHF.L.U32 R7, R8, 0x10, RZ ;  /* 0x0000001008077819 */ /* 0x008fe200000006ff */
[----:B------:R-:W-:Y:S01]  /*11420*/  IMAD.U32 R4, R10, 0x10000, RZ ;  /* 0x000100000a047824 */ /* 0x000fe200078e00ff */
[----:B------:R-:W-:-:S02]  /*11430*/  LOP3.LUT R6, R8, 0xffff0000, RZ, 0xc0, !PT ;  /* 0xffff000008067812 */ /* 0x000fc400078ec0ff */
[C---:B------:R-:W-:Y:S01]  /*11440*/  LOP3.LUT R8, R9.reuse, 0xffff0000, RZ, 0xc0, !PT ;  /* 0xffff000009087812 */ /* 0x040fe200078ec0ff */
[----:B------:R-:W-:Y:S01]  /*11450*/  IMAD.U32 R5, R9, 0x10000, RZ ;  /* 0x0001000009057824 */ /* 0x000fe200078e00ff */
[C---:B------:R-:W-:Y:S02]  /*11460*/  LOP3.LUT R0, R11.reuse, 0xffff0000, RZ, 0xc0, !PT ;  /* 0xffff00000b007812 */ /* 0x040fe400078ec0ff */
[----:B-1----:R-:W-:Y:S02]  /*11470*/  LOP3.LUT R3, R10, 0xffff0000, RZ, 0xc0, !PT ;  /* 0xffff00000a037812 */ /* 0x002fe400078ec0ff */
[----:B------:R-:W-:Y:S01]  /*11480*/  SHF.L.U32 R2, R11, 0x10, RZ ;  /* 0x000000100b027819 */ /* 0x000fe200000006ff */
[----:B------:R-:W-:Y:S01]  /*11490*/  @!P1 FADD.FTZ R4, -R4, -RZ ;  /* 0x800000ff04049221 */ /* 0x000fe20000010100 */
[----:B------:R-:W-:Y:S01]  /*114a0*/  @!P1 FADD.FTZ R6, -R6, -RZ ;  /* 0x800000ff06069221 */ /* 0x000fe20000010100 */
[----:B------:R-:W-:Y:S01]  /*114b0*/  @!P1 FADD.FTZ R8, -R8, -RZ ;  /* 0x800000ff08089221 */ /* 0x000fe20000010100 */
[----:B------:R-:W-:Y:S01]  /*114c0*/  @!P1 FADD.FTZ R7, -R7, -RZ ;  /* 0x800000ff07079221 */ /* 0x000fe20000010100 */
[----:B------:R-:W-:Y:S01]  /*114d0*/  @!P1 FADD.FTZ R5, -R5, -RZ ;  /* 0x800000ff05059221 */ /* 0x000fe20000010100 */
[----:B------:R-:W-:Y:S01]  /*114e0*/  @!P1 FADD.FTZ R0, -R0, -RZ ;  /* 0x800000ff00009221 */ /* 0x000fe20000010100 */
[----:B------:R-:W-:Y:S01]  /*114f0*/  @!P1 FADD.FTZ R3, -R3, -RZ ;  /* 0x800000ff03039221 */ /* 0x000fe20000010100 */
[----:B------:R-:W-:Y:S01]  /*11500*/  @!P1 FADD.FTZ R2, -R2, -RZ ;  /* 0x800000ff02029221 */ /* 0x000fe20000010100 */
[----:B------:R-:W-:Y:S01]  /*11510*/  FMUL.FTZ R4, R17, R4 ;  /* 0x0000000411047220 */ /* 0x000fe20000410000 */
[----:B------:R-:W-:Y:S01]  /*11520*/  FMUL.FTZ R6, R31, R6 ;  /* 0x000000061f067220 */ /* 0x000fe20000410000 */
[----:B------:R-:W-:Y:S01]  /*11530*/  FMUL.FTZ R8, R16, R8 ;  /* 0x0000000810087220 */ /* 0x000fe20000410000 */
[C---:B--2---:R-:W-:Y:S01]  /*11540*/  IMAD.U32 R10, R20.reuse, 0x10000, RZ ;  /* 0x00010000140a7824 */ /* 0x044fe200078e00ff */
[----:B------:R-:W-:Y:S01]  /*11550*/  LOP3.LUT R9, R20, 0xffff0000, RZ, 0xc0, !PT ;  /* 0xffff000014097812 */ /* 0x000fe200078ec0ff */
[----:B------:R-:W-:Y:S01]  /*11560*/  FMUL.FTZ R7, R30, R7 ;  /* 0x000000071e077220 */ /* 0x000fe20000410000 */
[----:B------:R-:W-:Y:S01]  /*11570*/  LOP3.LUT R20, R21, 0xffff0000, RZ, 0xc0, !PT ;  /* 0xffff000015147812 */ /* 0x000fe200078ec0ff */
[----:B------:R-:W-:Y:S01]  /*11580*/  FMUL.FTZ R5, R33, R5 ;  /* 0x0000000521057220 */ /* 0x000fe20000410000 */
[----:B------:R-:W-:Y:S01]  /*11590*/  SHF.L.U32 R11, R22, 0x10, RZ ;  /* 0x00000010160b7819 */ /* 0x000fe200000006ff */
[----:B------:R-:W-:Y:S01]  /*115a0*/  FMUL.FTZ R0, R18, R0 ;  /* 0x0000000012007220 */ /* 0x000fe20000410000 */
[----:B------:R-:W-:Y:S01]  /*115b0*/  LOP3.LUT R17, R22, 0xffff0000, RZ, 0xc0, !PT ;  /* 0xffff000016117812 */ /* 0x000fe200078ec0ff */
[----:B------:R-:W-:Y:S01]  /*115c0*/  IMAD.U32 R16, R21, 0x10000, RZ ;  /* 0x0001000015107824 */ /* 0x000fe200078e00ff */
[----:B------:R-:W-:Y:S01]  /*115d0*/  LOP3.LUT R22, R23, 0xffff0000, RZ, 0xc0, !PT ;  /* 0xffff000017167812 */ /* 0x000fe200078ec0ff */
[----:B------:R-:W-:Y:S01]  /*115e0*/  FMUL.FTZ R3, R34, R3 ;  /* 0x0000000322037220 */ /* 0x000fe20000410000 */
        /* <DEDUP_REMOVED lines=20> */
.L_x_1111:
[----:B------:R-:W-:Y:S05]  /*11730*/  BSYNC.RECONVERGENT B0 ;  /* 0x0000000000007941 */ /* 0x000fea0003800200 */
.L_x_1110:
[----:B-----5:R2:W-:Y:S02]  /*11740*/  STS.128 [R237+0x1800], R4 ;  /* 0x00180004ed007388 */ /* 0x0205e40000000c00 */
.L_x_1080:
[----:B------:R-:W-:Y:S05]  /*11750*/  BSYNC.RECONVERGENT B2 ;  /* 0x0000000000027941 */ /* 0x000fea0003800200 */
.L_x_1071:
[----:B------:R1:W5:Y:S04]  /*11760*/  LDL R188, [R1+0x20] ;  /* 0x0000200001bc7983 */ /* 0x0003680000100800 */
[----:B------:R1:W5:Y:S01]  /*11770*/  LDL R185, [R1+0x24] ;  /* 0x0000240001b97983 */ /* 0x0003620000100800 */
[----:B------:R-:W-:Y:S01]  /*11780*/  IADD3 R8, PT, PT, -R108, R183, RZ ;  /* 0x000000b76c087210 */ /* 0x000fe20007ffe1ff */
[----:B------:R-:W-:Y:S03]  /*11790*/  BSSY.RECONVERGENT B0, `(.L_x_1112) ;  /* 0x000000e000007945 */ /* 0x000fe60003800200 */
[----:B------:R-:W-:-:S13]  /*117a0*/  ISETP.GE.AND P2, PT, R62, R8, PT ;  /* 0x000000083e00720c */ /* 0x000fda0003f46270 */
[----:B------:R-:W-:Y:S05]  /*117b0*/  @P2 BRA `(.L_x_1113) ;  /* 0x00000000002c2947 */ /* 0x000fea0003800000 */
[----:B------:R-:W1:Y:S02]  /*117c0*/  LDCU UR7, c[0x0][0x440] ;  /* 0x00008800ff0777ac */ /* 0x000e640008000800 */
[----:B-1----:R-:W-:-:S13]  /*117d0*/  ISETP.GE.AND P0, PT, R12, UR7, PT ;  /* 0x000000070c007c0c */ /* 0x002fda000bf06270 */
[----:B------:R-:W-:Y:S05]  /*117e0*/  @P0 BRA `(.L_x_1114) ;  /* 0x00000000001c0947 */ /* 0x000fea0003800000 */
[----:B---3-5:R-:W-:Y:S02]  /*117f0*/  MOV R2, R185 ;  /* 0x000000b900027202 */ /* 0x028fe40000000f00 */
[----:B------:R-:W-:-:S05]  /*11800*/  MOV R3, R188 ;  /* 0x000000bc00037202 */ /* 0x000fca0000000f00 */
[----:B------:R-:W-:Y:S01]  /*11810*/  @!PT LDS RZ, [RZ] ;  /* 0x00000000fffff984 */ /* 0x000fe20000000800 */
[----:B------:R-:W-:Y:S01]  /*11820*/  @!PT LDS RZ, [RZ] ;  /* 0x00000000fffff984 */ /* 0x000fe20000000800 */
[----:B------:R-:W-:Y:S01]  /*11830*/  @!PT LDS RZ, [RZ] ;  /* 0x00000000fffff984 */ /* 0x000fe20000000800 */
[----:B------:R1:W-:Y:S01]  /*11840*/  LDGSTS.E.BYPASS.LTC128B.128 [R237+0x2000], desc[UR4][R2.64] ;  /* 0x0200000002ed7fae */ /* 0x0003e2000b981a04 */
[----:B------:R-:W-:Y:S05]  /*11850*/  BRA `(.L_x_1113) ;  /* 0x0000000000047947 */ /* 0x000fea0003800000 */
.L_x_1114:
[----:B------:R1:W-:Y:S02]  /*11860*/  STS.128 [R237+0x2000], RZ ;  /* 0x002000ffed007388 */ /* 0x0003e40000000c00 */
.L_x_1113:
[----:B------:R-:W-:Y:S05]  /*11870*/  BSYNC.RECONVERGENT B0 ;  /* 0x0000000000007941 */ /* 0x000fea0003800200 */
.L_x_1112:
[----:B------:R-:W-:Y:S01]  /*11880*/  ISETP.GE.AND P1, PT, R42, R8, PT ;  /* 0x000000082a00720c */ /* 0x000fe20003f26270 */
[----:B------:R-:W-:Y:S01]  /*11890*/  BSSY.RECONVERGENT B0, `(.L_x_1115) ;  /* 0x000000d000007945 */ /* 0x000fe20003800200 */
[----:B-12-45:R-:W-:-:S04]  /*118a0*/  LEA R4, P0, R73, R185, 0x1 ;  /* 0x000000b949047211 */ /* 0x036fc800078008ff */
        /* <DEDUP_REMOVED lines=10> */
.L_x_1117:
[----:B------:R1:W-:Y:S02]  /*11950*/  STS.128 [R237+0x2800], RZ ;  /* 0x002800ffed007388 */ /* 0x0003e40000000c00 */
.L_x_1116:
[----:B------:R-:W-:Y:S05]  /*11960*/  BSYNC.RECONVERGENT B0 ;  /* 0x0000000000007941 */ /* 0x000fea0003800200 */
.L_x_1115:
[----:B------:R-:W-:Y:S01]  /*11970*/  ISETP.GE.AND P0, PT, R37, R8, PT ;  /* 0x000000082500720c */ /* 0x000fe20003f06270 */
[----:B------:R-:W-:-:S12]  /*11980*/  BSSY.RECONVERGENT B0, `(.L_x_1118) ;  /* 0x000000e000007945 */ /* 0x000fd80003800200 */
[----:B------:R-:W-:Y:S05]  /*11990*/  @P0 BRA `(.L_x_1119) ;  /* 0x0000000000300947 */ /* 0x000fea0003800000 */
[----:B------:R-:W4:Y:S02]  /*119a0*/  LDCU UR7, c[0x0][0x440] ;  /* 0x00008800ff0777ac */ /* 0x000f240008000800 */
[----:B----4-:R-:W-:-:S13]  /*119b0*/  ISETP.GE.AND P0, PT, R12, UR7, PT ;  /* 0x000000070c007c0c */ /* 0x010fda000bf06270 */
[----:B------:R-:W-:Y:S05]  /*119c0*/  @P0 BRA `(.L_x_1120) ;  /* 0x0000000000200947 */ /* 0x000fea0003800000 */
[----:B------:R-:W3:Y:S02]  /*119d0*/  LDC.64 R6, c[0x0][0x3b8] ;  /* 0x0000ee00ff067b82 */ /* 0x000ee40000000a00 */
[----:B---3--:R-:W-:-:S04]  /*119e0*/  LEA R2, P0, R6, R4, 0x5 ;  /* 0x0000000406027211 */ /* 0x008fc800078028ff */
[----:B------:R-:W-:-:S05]  /*119f0*/  LEA.HI.X R3, R6, R5, R7, 0x5, P0 ;  /* 0x0000000506037211 */ /* 0x000fca00000f2c07 */
[----:B------:R-:W-:Y:S01]  /*11a00*/  @!PT LDS RZ, [RZ] ;  /* 0x00000000fffff984 */ /* 0x000fe20000000800 */
[----:B------:R-:W-:Y:S01]  /*11a10*/  @!PT LDS RZ, [RZ] ;  /* 0x00000000fffff984 */ /* 0x000fe20000000800 */
[----:B------:R-:W-:Y:S01]  /*11a20*/  @!PT LDS RZ, [RZ] ;  /* 0x00000000fffff984 */ /* 0x000fe20000000800 */
[----:B------:R4:W-:Y:S01]  /*11a30*/  LDGSTS.E.BYPASS.LTC128B.128 [R237+0x3000], desc[UR4][R2.64] ;  /* 0x0300000002ed7fae */ /* 0x0009e2000b981a04 */
[----:B------:R-:W-:Y:S05]  /*11a40*/  BRA `(.L_x_1119) ;  /* 0x0000000000047947 */ /* 0x000fea0003800000 */
.L_x_1120:
[----:B------:R4:W-:Y:S02]  /*11a50*/  STS.128 [R237+0x3000], RZ ;  /* 0x003000ffed007388 */ /* 0x0009e40000000c00 */
.L_x_1119:
[----:B------:R-:W-:Y:S05]  /*11a60*/  BSYNC.RECONVERGENT B0 ;  /* 0x0000000000007941 */ /* 0x000fea0003800200 */
.L_x_1118:
[----:B------:R-:W-:Y:S01]  /*11a70*/  ISETP.GE.AND P0, PT, R32, R8, PT ;  /* 0x000000082000720c */ /* 0x000fe20003f06270 */
[----:B------:R-:W-:-:S12]  /*11a80*/  BSSY.RECONVERGENT B0, `(.L_x_1121) ;  /* 0x000000e000007945 */ /* 0x000fd80003800200 */
[----:B------:R-:W-:Y:S05]  /*11a90*/  @P0 BRA `(.L_x_1122) ;  /* 0x0000000000300947 */ /* 0x000fea0003800000 */
[----:B------:R-:W5:Y:S02]  /*11aa0*/  LDCU UR7, c[0x0][0x440] ;  /* 0x00008800ff0777ac */ /* 0x000f640008000800 */
[----:B-----5:R-:W-:-:S13]  /*11ab0*/  ISETP.GE.AND P0, PT, R12, UR7, PT ;  /* 0x000000070c007c0c */ /* 0x020fda000bf06270 */
[----:B------:R-:W-:Y:S05]  /*11ac0*/  @P0 BRA `(.L_x_1123) ;  /* 0x0000000000200947 */ /* 0x000fea0003800000 */
[----:B------:R-:W3:Y:S02]  /*11ad0*/  LDC.64 R6, c[0x0][0x3b8] ;  /* 0x0000ee00ff067b82 */ /* 0x000ee40000000a00 */
[----:B---34-:R-:W-:-:S04]  /*11ae0*/  LEA R2, P0, R6, R4, 0x6 ;  /* 0x0000000406027211 */ /* 0x018fc800078030ff */
[----:B------:R-:W-:-:S05]  /*11af0*/  LEA.HI.X R3, R6, R5, R7, 0x6, P0 ;  /* 0x0000000506037211 */ /* 0x000fca00000f3407 */
[----:B------:R-:W-:Y:S01]  /*11b00*/  @!PT LDS RZ, [RZ] ;  /* 0x00000000fffff984 */ /* 0x000fe20000000800 */
[----:B------:R-:W-:Y:S01]  /*11b10*/  @!PT LDS RZ, [RZ] ;  /* 0x00000000fffff984 */ /* 0x000fe20000000800 */
[----:B------:R-:W-:Y:S01]  /*11b20*/  @!PT LDS RZ, [RZ] ;  /* 0x00000000fffff984 */ /* 0x000fe20000000800 */
[----:B------:R3:W-:Y:S01]  /*11b30*/  LDGSTS.E.BYPASS.LTC128B.128 [R237+0x3800], desc[UR4][R2.64] ;  /* 0x0380000002ed7fae */ /* 0x0007e2000b981a04 */
[----:B------:R-:W-:Y:S05]  /*11b40*/  BRA `(.L_x_1122) ;  /* 0x0000000000047947 */ /* 0x000fea0003800000 */
.L_x_1123:
[----:B------:R1:W-:Y:S02]  /*11b50*/  STS.128 [R237+0x3800], RZ ;  /* 0x003800ffed007388 */ /* 0x0003e40000000c00 */
.L_x_1122:
[----:B------:R-:W-:Y:S05]  /*11b60*/  BSYNC.RECONVERGENT B0 ;  /* 0x0000000000007941 */ /* 0x000fea0003800200 */
.L_x_1121:
[----:B------:R-:W-:Y:S01]  /*11b70*/  IADD3 R21, PT, PT, R62, 0x40, RZ ;  /* 0x000000403e157810 */ /* 0x000fe20007ffe0ff */
[----:B------:R-:W-:Y:S03]  /*11b80*/  BSSY.RECONVERGENT B0, `(.L_x_1124) ;  /* 0x0000012000007945 */ /* 0x000fe60003800200 */
[----:B------:R-:W-:-:S13]  /*11b90*/  ISETP.GE.AND P0, PT, R21, R8, PT ;  /* 0x000000081500720c */ /* 0x000fda0003f06270 */
[----:B------:R-:W-:Y:S05]  /*11ba0*/  @P0 BRA `(.L_x_1125) ;  /* 0x00000000003c0947 */ /* 0x000fea0003800000 */
[----:B------:R-:W5:Y:S02]  /*11bb0*/  LDCU UR7, c[0x0][0x440] ;  /* 0x00008800ff0777ac */ /* 0x000f640008000800 */
[----:B-----5:R-:W-:-:S13]  /*11bc0*/  ISETP.GE.AND P0, PT, R12, UR7, PT ;  /* 0x000000070c007c0c */ /* 0x020fda000bf06270 */
[----:B------:R-:W-:Y:S05]  /*11bd0*/  @P0 BRA `(.L_x_1126) ;  /* 0x00000000002c0947 */ /* 0x000fea0003800000 */
[----:B------:R-:W5:Y:S01]  /*11be0*/  LDC.64 R6, c[0x0][0x3b8] ;  /* 0x0000ee00ff067b82 */ /* 0x000f620000000a00 */
[----:B---34-:R-:W-:Y:S02]  /*11bf0*/  MOV R2, R4 ;  /* 0x0000000400027202 */ /* 0x018fe40000000f00 */
[----:B------:R-:W-:-:S03]  /*11c00*/  MOV R3, R5 ;  /* 0x0000000500037202 */ /* 0x000fc60000000f00 */
[----:B-----5:R-:W-:-:S04]  /*11c10*/  IMAD.WIDE.U32 R2, R6, 0x60, R2 ;  /* 0x0000006006027825 */ /* 0x020fc800078e0002 */
[----:B------:R-:W-:-:S05]  /*11c20*/  IMAD R0, R7, 0x60, RZ ;  /* 0x0000006007007824 */ /* 0x000fca00078e02ff */
[----:B------:R-:W-:-:S05]  /*11c30*/  IADD3 R3, PT, PT, R0, R3, RZ ;  /* 0x0000000300037210 */ /* 0x000fca0007ffe0ff */
[----:B------:R-:W-:Y:S01]  /*11c40*/  @!PT LDS RZ, [RZ] ;  /* 0x00000000fffff984 */ /* 0x000fe20000000800 */
[----:B------:R-:W-:Y:S01]  /*11c50*/  @!PT LDS RZ, [RZ] ;  /* 0x00000000fffff984 */ /* 0x000fe20000000800 */
[----:B------:R-:W-:Y:S01]  /*11c60*/  @!PT LDS RZ, [RZ] ;  /* 0x00000000fffff984 */ /* 0x000fe20000000800 */
[----:B------:R3:W-:Y:S01]  /*11c70*/  LDGSTS.E.BYPASS.LTC128B.128 [R237+0x4000], desc[UR4][R2.64] ;  /* 0x0400000002ed7fae */ /* 0x0007e2000b981a04 */
[----:B------:R-:W-:Y:S05]  /*11c80*/  BRA `(.L_x_1125) ;  /* 0x0000000000047947 */ /* 0x000fea0003800000 */
.L_x_1126:
[----:B------:R1:W-:Y:S02]  /*11c90*/  STS.128 [R237+0x4000], RZ ;  /* 0x004000ffed007388 */ /* 0x0003e40000000c00 */
.L_x_1125:
[----:B------:R-:W-:Y:S05]  /*11ca0*/  BSYNC.RECONVERGENT B0 ;  /* 0x0000000000007941 */ /* 0x000fea0003800200 */
.L_x_1124:
[----:B------:R-:W-:Y:S01]  /*11cb0*/  IADD3 R20, PT, PT, R62, 0x50, RZ ;  /* 0x000000503e147810 */ /* 0x000fe20007ffe0ff */
[----:B------:R-:W-:Y:S03]  /*11cc0*/  BSSY.RECONVERGENT B0, `(.L_x_1127) ;  /* 0x000000f000007945 */ /* 0x000fe60003800200 */
[----:B------:R-:W-:-:S13]  /*11cd0*/  ISETP.GE.AND P0, PT, R20, R8, PT ;  /* 0x000000081400720c */ /* 0x000fda0003f06270 */
        /* <DEDUP_REMOVED lines=12> */
.L_x_1129:
[----:B------:R1:W-:Y:S02]  /*11da0*/  STS.128 [R237+0x4800], RZ ;  /* 0x004800ffed007388 */ /* 0x0003e40000000c00 */
.L_x_1128:
[----:B------:R-:W-:Y:S05]  /*11db0*/  BSYNC.RECONVERGENT B0 ;  /* 0x0000000000007941 */ /* 0x000fea0003800200 */
.L_x_1127:
        /* <DEDUP_REMOVED lines=18> */
.L_x_1132:
[----:B------:R1:W-:Y:S02]  /*11ee0*/  STS.128 [R237+0x5000], RZ ;  /* 0x005000ffed007388 */ /* 0x0003e40000000c00 */
.L_x_1131:
[----:B------:R-:W-:Y:S05]  /*11ef0*/  BSYNC.RECONVERGENT B0 ;  /* 0x0000000000007941 */ /* 0x000fea0003800200 */
.L_x_1130:
        /* <DEDUP_REMOVED lines=18> */
.L_x_1135:
[----:B------:R1:W-:Y:S02]  /*12020*/  STS.128 [R237+0x5800], RZ ;  /* 0x005800ffed007388 */ /* 0x0003e40000000c00 */
.L_x_1134:
[----:B------:R-:W-:Y:S05]  /*12030*/  BSYNC.RECONVERGENT B0 ;  /* 0x0000000000007941 */ /* 0x000fea0003800200 */
.L_x_1133:
[----:B------:R-:W-:Y:S01]  /*12040*/  LOP3.LUT R17, R62, 0x80, RZ, 0xfc, !PT ;  /* 0x000000803e117812 */ /* 0x000fe200078efcff */
        /* <DEDUP_REMOVED lines=17> */
.L_x_1138:
[----:B------:R1:W-:Y:S02]  /*12160*/  STS.128 [R237+0x6000], RZ ;  /* 0x006000ffed007388 */ /* 0x0003e40000000c00 */
.L_x_1137:
[----:B------:R-:W-:Y:S05]  /*12170*/  BSYNC.RECONVERGENT B0 ;  /* 0x0000000000007941 */ /* 0x000fea0003800200 */
.L_x_1136:
        /* <DEDUP_REMOVED lines=15> */
.L_x_1141:
[----:B------:R1:W-:Y:S02]  /*12270*/  STS.128 [R237+0x6800], RZ ;  /* 0x006800ffed007388 */ /* 0x0003e40000000c00 */
.L_x_1140:
[----:B------:R-:W-:Y:S05]  /*12280*/  BSYNC.RECONVERGENT B0 ;  /* 0x0000000000007941 */ /* 0x000fea0003800200 */
.L_x_1139:
        /* <DEDUP_REMOVED lines=18> */
.L_x_1144:
[----:B------:R1:W-:Y:S02]  /*123b0*/  STS.128 [R237+0x7000], RZ ;  /* 0x007000ffed007388 */ /* 0x0003e40000000c00 */
.L_x_1143:
[----:B------:R-:W-:Y:S05]  /*123c0*/  BSYNC.RECONVERGENT B0 ;  /* 0x0000000000007941 */ /* 0x000fea0003800200 */
.L_x_1142:
        /* <DEDUP_REMOVED lines=18> */
.L_x_1147:
[----:B------:R1:W-:Y:S02]  /*124f0*/  STS.128 [R237+0x7800], RZ ;  /* 0x007800ffed007388 */ /* 0x0003e40000000c00 */
.L_x_1146:
[----:B------:R-:W-:Y:S05]  /*12500*/  BSYNC.RECONVERGENT B0 ;  /* 0x0000000000007941 */ /* 0x000fea0003800200 */
.L_x_1145:
        /* <DEDUP_REMOVED lines=18> */
.L_x_1150:
[----:B------:R1:W-:Y:S02]  /*12630*/  STS.128 [R237+0x8000], RZ ;  /* 0x008000ffed007388 */ /* 0x0003e40000000c00 */
.L_x_1149:
[----:B------:R-:W-:Y:S05]  /*12640*/  BSYNC.RECONVERGENT B0 ;  /* 0x0000000000007941 */ /* 0x000fea0003800200 */
.L_x_1148:
        /* <DEDUP_REMOVED lines=18> */
.L_x_1153:
[----:B------:R1:W-:Y:S02]  /*12770*/  STS.128 [R237+0x8800], RZ ;  /* 0x008800ffed007388 */ /* 0x0003e40000000c00 */
.L_x_1152:
[----:B------:R-:W-:Y:S05]  /*12780*/  BSYNC.RECONVERGENT B0 ;  /* 0x0000000000007941 */ /* 0x000fea0003800200 */
.L_x_1151:
        /* <DEDUP_REMOVED lines=18> */
.L_x_1156:
[----:B------:R1:W-:Y:S02]  /*128b0*/  STS.128 [R237+0x9000], RZ ;  /* 0x009000ffed007388 */ /* 0x0003e40000000c00 */
.L_x_1155:
[----:B------:R-:W-:Y:S05]  /*128c0*/  BSYNC.RECONVERGENT B0 ;  /* 0x0000000000007941 */ /* 0x000fea0003800200 */
.L_x_1154:
        /* <DEDUP_REMOVED lines=18> */
.L_x_1159:
[----:B------:R1:W-:Y:S02]  /*129f0*/  STS.128 [R237+0x9800], RZ ;  /* 0x009800ffed007388 */ /* 0x0003e40000000c00 */
.L_x_1158:
[----:B------:R-:W-:Y:S05]  /*12a00*/  BSYNC.RECONVERGENT B0 ;  /* 0x0000000000007941 */ /* 0x000fea0003800200 */
.L_x_1157:
[----:B--2---:R2:W5:Y:S04]  /*12a10*/  LDL R4, [R1+0x2c] ;  /* 0x00002c0001047983 */ /* 0x0045680000100800 */
[----:B------:R2:W5:Y:S01]  /*12a20*/  LDL R0, [R1+0x28] ;  /* 0x0000280001007983 */ /* 0x0005620000100800 */
[----:B------:R-:W-:Y:S03]  /*12a30*/  BSSY.RECONVERGENT B0, `(.L_x_1160) ;  /* 0x0000012000007945 */ /* 0x000fe60003800200 */
[----:B------:R-:W0:Y:S01]  /*12a40*/  LDGDEPBAR ;  /* 0x00000000000079af */ /* 0x000e220000000000 */
[----:B------:R-:W-:-:S04]  /*12a50*/  DEPBAR.LE SB0, 0x0 ;  /* 0x000080000000791a */ /* 0x000fc80000000000 */
[----:B------:R-:W-:Y:S06]  /*12a60*/  BAR.SYNC.DEFER_BLOCKING 0x0 ;  /* 0x0000000000007b1d */ /* 0x000fec0000010000 */
[----:B------:R-:W-:Y:S05]  /*12a70*/  @P2 BRA `(.L_x_1161) ;  /* 0x0000000000302947 */ /* 0x000fea0003800000 */
[----:B------:R-:W1:Y:S02]  /*12a80*/  LDCU UR7, c[0x0][0x440] ;  /* 0x00008800ff0777ac */ /* 0x000e640008000800 */
[----:B-1----:R-:W-:-:S13]  /*12a90*/  ISETP.GE.AND P0, PT, R12, UR7, PT ;  /* 0x000000070c007c0c */ /* 0x002fda000bf06270 */
[----:B------:R-:W-:Y:S05]  /*12aa0*/  @P0 BRA `(.L_x_1162) ;  /* 0x00000000001c0947 */ /* 0x000fea0003800000 */
[----:B---345:R-:W-:Y:S02]  /*12ab0*/  MOV R2, R4 ;  /* 0x0000000400027202 */ /* 0x038fe40000000f00 */
[----:B------:R-:W-:-:S05]  /*12ac0*/  MOV R3, R0 ;  /* 0x0000000000037202 */ /* 0x000fca0000000f00 */
[----:B------:R-:W-:Y:S01]  /*12ad0*/  @!PT LDS RZ, [RZ] ;  /* 0x00000000fffff984 */ /* 0x000fe20000000800 */
[----:B------:R-:W-:Y:S01]  /*12ae0*/  @!PT LDS RZ, [RZ] ;  /* 0x00000000fffff984 */ /* 0x000fe20000000800 */
[----:B------:R-:W-:Y:S01]  /*12af0*/  @!PT LDS RZ, [RZ] ;  /* 0x00000000fffff984 */ /* 0x000fe20000000800 */
[----:B------:R1:W-:Y:S01]  /*12b00*/  LDGSTS.E.BYPASS.LTC128B.128 [R237+0xa000], desc[UR4][R2.64] ;  /* 0x0a00000002ed7fae */ /* 0x0003e2000b981a04 */
[----:B------:R-:W-:Y:S05]  /*12b10*/  BRA `(.L_x_1163) ;  /* 0x00000000000c7947 */ /* 0x000fea0003800000 */
.L_x_1162:
[----:B------:R1:W-:Y:S01]  /*12b20*/  STS.128 [R237+0xa000], RZ ;  /* 0x00a000ffed007388 */ /* 0x0003e20000000c00 */
[----:B------:R-:W-:Y:S05]  /*12b30*/  BRA `(.L_x_1163) ;  /* 0x0000000000047947 */ /* 0x000fea0003800000 */
.L_x_1161:
[----:B------:R1:W-:Y:S02]  /*12b40*/  STS.128 [R237+0xa000], RZ ;  /* 0x00a000ffed007388 */ /* 0x0003e40000000c00 */
.L_x_1163:
[----:B------:R-:W-:Y:S05]  /*12b50*/  BSYNC.RECONVERGENT B0 ;  /* 0x0000000000007941 */ /* 0x000fea0003800200 */
.L_x_1160:
[----:B------:R-:W-:Y:S01]  /*12b60*/  ISETP.GE.AND P0, PT, R42, R8, PT ;  /* 0x000000082a00720c */ /* 0x000fe20003f06270 */
[----:B------:R-:W-:Y:S01]  /*12b70*/  BSSY.RECONVERGENT B0, `(.L_x_1164) ;  /* 0x000000e000007945 */ /* 0x000fe20003800200 */
[----:B-----5:R-:W-:-:S04]  /*12b80*/  LEA R4, P1, R97, R4, 0x1 ;  /* 0x0000000461047211 */ /* 0x020fc800078208ff */
[----:B------:R-:W-:-:S07]  /*12b90*/  LEA.HI.X R5, R97, R0, R104, 0x1, P1 ;  /* 0x0000000061057211 */ /* 0x000fce00008f0c68 */
[----:B------:R1:W-:Y:S01]  /*12ba0*/  @P0 STS.128 [R237+0xa800], RZ ;  /* 0x00a800ffed000388 */ /* 0x0003e20000000c00 */
        /* <DEDUP_REMOVED lines=9> */
.L_x_1166:
[----:B------:R1:W-:Y:S02]  /*12c40*/  STS.128 [R237+0xa800], RZ ;  /* 0x00a800ffed007388 */ /* 0x0003e40000000c00 */
.L_x_1165:
[----:B------:R-:W-:Y:S05]  /*12c50*/  BSYNC.RECONVERGENT B0 ;  /* 0x0000000000007941 */ /* 0x000fea0003800200 */
.L_x_1164:
[----:B------:R-:W-:Y:S01]  /*12c60*/  ISETP.GE.AND P0, PT, R37, R8, PT ;  /* 0x000000082500720c */ /* 0x000fe20003f06270 */
[----:B------:R-:W-:-:S12]  /*12c70*/  BSSY.RECONVERGENT B0, `(.L_x_1167) ;  /* 0x000000f000007945 */ /* 0x000fd80003800200 */
[----:B------:R1:W-:Y:S01]  /*12c80*/  @P0 STS.128 [R237+0xb000], RZ ;  /* 0x00b000ffed000388 */ /* 0x0003e20000000c00 */
[----:B------:R-:W-:Y:S05]  /*12c90*/  @P0 BRA `(.L_x_1168) ;  /* 0x0000000000300947 */ /* 0x000fea0003800000 */
[----:B------:R-:W5:Y:S02]  /*12ca0*/  LDCU UR7, c[0x0][0x440] ;  /* 0x00008800ff0777ac */ /* 0x000f640008000800 */
[----:B-----5:R-:W-:-:S13]  /*12cb0*/  ISETP.GE.AND P0, PT, R12, UR7, PT ;  /* 0x000000070c007c0c */ /* 0x020fda000bf06270 */
[----:B------:R-:W-:Y:S05]  /*12cc0*/  @P0 BRA `(.L_x_1169) ;  /* 0x0000000000200947 */ /* 0x000fea0003800000 */
[----:B------:R-:W1:Y:S02]  /*12cd0*/  LDC.64 R6, c[0x0][0x3c0] ;  /* 0x0000f000ff067b82 */ /* 0x000e640000000a00 */
[----:B-1-34-:R-:W-:-:S04]  /*12ce0*/  LEA R2, P0, R6, R4, 0x5 ;  /* 0x0000000406027211 */ /* 0x01afc800078028ff */
[----:B------:R-:W-:-:S05]  /*12cf0*/  LEA.HI.X R3, R6, R5, R7, 0x5, P0 ;  /* 0x0000000506037211 */ /* 0x000fca00000f2c07 */
[----:B------:R-:W-:Y:S01]  /*12d00*/  @!PT LDS RZ, [RZ] ;  /* 0x00000000fffff984 */ /* 0x000fe20000000800 */
[----:B------:R-:W-:Y:S01]  /*12d10*/  @!PT LDS RZ, [RZ] ;  /* 0x00000000fffff984 */ /* 0x000fe20000000800 */
[----:B------:R-:W-:Y:S01]  /*12d20*/  @!PT LDS RZ, [RZ] ;  /* 0x00000000fffff984 */ /* 0x000fe20000000800 */
[----:B------:R1:W-:Y:S01]  /*12d30*/  LDGSTS.E.BYPASS.LTC128B.128 [R237+0xb000], desc[UR4][R2.64] ;  /* 0x0b00000002ed7fae */ /* 0x0003e2000b981a04 */
[----:B------:R-:W-:Y:S05]  /*12d40*/  BRA `(.L_x_1168) ;  /* 0x0000000000047947 */ /* 0x000fea0003800000 */
.L_x_1169:
[----:B------:R1:W-:Y:S02]  /*12d50*/  STS.128 [R237+0xb000], RZ ;  /* 0x00b000ffed007388 */ /* 0x0003e40000000c00 */
.L_x_1168:
[----:B------:R-:W-:Y:S05]  /*12d60*/  BSYNC.RECONVERGENT B0 ;  /* 0x0000000000007941 */ /* 0x000fea0003800200 */
.L_x_1167:
        /* <DEDUP_REMOVED lines=15> */
.L_x_1172:
[----:B------:R1:W-:Y:S02]  /*12e60*/  STS.128 [R237+0xb800], RZ ;  /* 0x00b800ffed007388 */ /* 0x0003e40000000c00 */
.L_x_1171:
[----:B------:R-:W-:Y:S05]  /*12e70*/  BSYNC.RECONVERGENT B0 ;  /* 0x0000000000007941 */ /* 0x000fea0003800200 */
.L_x_1170:
[----:B------:R-:W-:Y:S01]  /*12e80*/  ISETP.GE.AND P0, PT, R21, R8, PT ;  /* 0x000000081500720c */ /* 0x000fe20003f06270 */
[----:B------:R-:W-:-:S12]  /*12e90*/  BSSY.RECONVERGENT B0, `(.L_x_1173) ;  /* 0x0000012000007945 */ /* 0x000fd80003800200 */
[----:B------:R1:W-:Y:S01]  /*12ea0*/  @P0 STS.128 [R237+0xc000], RZ ;  /* 0x00c000ffed000388 */ /* 0x0003e20000000c00 */
[----:B------:R-:W-:Y:S05]  /*12eb0*/  @P0 BRA `(.L_x_1174) ;  /* 0x00000000003c0947 */ /* 0x000fea0003800000 */
[----:B------:R-:W5:Y:S02]  /*12ec0*/  LDCU UR7, c[0x0][0x440] ;  /* 0x00008800ff0777ac */ /* 0x000f640008000800 */
[----:B-----5:R-:W-:-:S13]  /*12ed0*/  ISETP.GE.AND P0, PT, R12, UR7, PT ;  /* 0x000000070c007c0c */ /* 0x020fda000bf06270 */
[----:B------:R-:W-:Y:S05]  /*12ee0*/  @P0 BRA `(.L_x_1175) ;  /* 0x00000000002c0947 */ /* 0x000fea0003800000 */
[----:B------:R-:W5:Y:S01]  /*12ef0*/  LDC.64 R6, c[0x0][0x3c0] ;  /* 0x0000f000ff067b82 */ /* 0x000f620000000a00 */
[----:B-1-34-:R-:W-:Y:S02]  /*12f00*/  MOV R2, R4 ;  /* 0x0000000400027202 */ /* 0x01afe40000000f00 */
        /* <DEDUP_REMOVED lines=9> */
.L_x_1175:
[----:B------:R1:W-:Y:S02]  /*12fa0*/  STS.128 [R237+0xc000], RZ ;  /* 0x00c000ffed007388 */ /* 0x0003e40000000c00 */
.L_x_1174:
[----:B------:R-:W-:Y:S05]  /*12fb0*/  BSYNC.RECONVERGENT B0 ;  /* 0x0000000000007941 */ /* 0x000fea0003800200 */
.L_x_1173:
        /* <DEDUP_REMOVED lines=15> */
.L_x_1178:
[----:B------:R1:W-:Y:S02]  /*130b0*/  STS.128 [R237+0xc800], RZ ;  /* 0x00c800ffed007388 */ /* 0x0003e40000000c00 */
.L_x_1177:
[----:B------:R-:W-:Y:S05]  /*130c0*/  BSYNC.RECONVERGENT B0 ;  /* 0x0000000000007941 */ /* 0x000fea0003800200 */
.L_x_1176:
        /* <DEDUP_REMOVED lines=18> */
.L_x_1181:
[----:B------:R1:W-:Y:S02]  /*131f0*/  STS.128 [R237+0xd000], RZ ;  /* 0x00d000ffed007388 */ /* 0x0003e40000000c00 */
.L_x_1180:
[----:B------:R-:W-:Y:S05]  /*13200*/  BSYNC.RECONVERGENT B0 ;  /* 0x0000000000007941 */ /* 0x000fea0003800200 */
.L_x_1179:
        /* <DEDUP_REMOVED lines=18> */
.L_x_1184:
[----:B------:R1:W-:Y:S02]  /*13330*/  STS.128 [R237+0xd800], RZ ;  /* 0x00d800ffed007388 */ /* 0x0003e40000000c00 */
.L_x_1183:
[----:B------:R-:W-:Y:S05]  /*13340*/  BSYNC.RECONVERGENT B0 ;  /* 0x0000000000007941 */ /* 0x000fea0003800200 */
.L_x_1182:
        /* <DEDUP_REMOVED lines=18> */
.L_x_1187:
[----:B------:R1:W-:Y:S02]  /*13470*/  STS.128 [R237+0xe000], RZ ;  /* 0x00e000ffed007388 */ /* 0x0003e40000000c00 */
.L_x_1186:
[----:B------:R-:W-:Y:S05]  /*13480*/  BSYNC.RECONVERGENT B0 ;  /* 0x0000000000007941 */ /* 0x000fea0003800200 */
.L_x_1185:
        /* <DEDUP_REMOVED lines=15> */
.L_x_1190:
[----:B------:R1:W-:Y:S02]  /*13580*/  STS.128 [R237+0xe800], RZ ;  /* 0x00e800ffed007388 */ /* 0x0003e40000000c00 */
.L_x_1189:
[----:B------:R-:W-:Y:S05]  /*13590*/  BSYNC.RECONVERGENT B0 ;  /* 0x0000000000007941 */ /* 0x000fea0003800200 */
.L_x_1188:
        /* <DEDUP_REMOVED lines=18> */
.L_x_1193:
[----:B------:R1:W-:Y:S02]  /*136c0*/  STS.128 [R237+0xf000], RZ ;  /* 0x00f000ffed007388 */ /* 0x0003e40000000c00 */
.L_x_1192:
[----:B------:R-:W-:Y:S05]  /*136d0*/  BSYNC.RECONVERGENT B0 ;  /* 0x0000000000007941 */ /* 0x000fea0003800200 */
.L_x_1191:
        /* <DEDUP_REMOVED lines=18> */
.L_x_1196:
[----:B------:R1:W-:Y:S02]  /*13800*/  STS.128 [R237+0xf800], RZ ;  /* 0x00f800ffed007388 */ /* 0x0003e40000000c00 */
.L_x_1195:
[----:B------:R-:W-:Y:S05]  /*13810*/  BSYNC.RECONVERGENT B0 ;  /* 0x0000000000007941 */ /* 0x000fea0003800200 */
.L_x_1194:
        /* <DEDUP_REMOVED lines=18> */
.L_x_1199:
[----:B------:R1:W-:Y:S02]  /*13940*/  STS.128 [R237+0x10000], RZ ;  /* 0x010000ffed007388 */ /* 0x0003e40000000c00 */
.L_x_1198:
[----:B------:R-:W-:Y:S05]  /*13950*/  BSYNC.RECONVERGENT B0 ;  /* 0x0000000000007941 */ /* 0x000fea0003800200 */
.L_x_1197:
        /* <DEDUP_REMOVED lines=18> */
.L_x_1202:
[----:B------:R1:W-:Y:S02]  /*13a80*/  STS.128 [R237+0x10800], RZ ;  /* 0x010800ffed007388 */ /* 0x0003e40000000c00 */
.L_x_1201:
[----:B------:R-:W-:Y:S05]  /*13a90*/  BSYNC.RECONVERGENT B0 ;  /* 0x0000000000007941 */ /* 0x000fea0003800200 */
.L_x_1200:
        /* <DEDUP_REMOVED lines=18> */
.L_x_1205:
[----:B------:R1:W-:Y:S02]  /*13bc0*/  STS.128 [R237+0x11000], RZ ;  /* 0x011000ffed007388 */ /* 0x0003e40000000c00 */
.L_x_1204:
[----:B------:R-:W-:Y:S05]  /*13bd0*/  BSYNC.RECONVERGENT B0 ;  /* 0x0000000000007941 */ /* 0x000fea0003800200 */
.L_x_1203:
        /* <DEDUP_REMOVED lines=12> */
[----:B------:R-:W-:Y:S02]  /*13ca0*/  IADD3 R3, PT, PT, R2, R5, RZ ;  /* 0x0000000502037210 */ /* 0x000fe40007ffe0ff */
[----:B------:R-:W-:-:S05]  /*13cb0*/  MOV R2, R4 ;  /* 0x0000000400027202 */ /* 0x000fca0000000f00 */
[----:B------:R-:W-:Y:S01]  /*13cc0*/  @!PT LDS RZ, [RZ] ;  /* 0x00000000fffff984 */ /* 0x000fe20000000800 */
[----:B------:R-:W-:Y:S01]  /*13cd0*/  @!PT LDS RZ, [RZ] ;  /* 0x00000000fffff984 */ /* 0x000fe20000000800 */
[----:B------:R-:W-:Y:S01]  /*13ce0*/  @!PT LDS RZ, [RZ] ;  /* 0x00000000fffff984 */ /* 0x000fe20000000800 */
[----:B------:R1:W-:Y:S01]  /*13cf0*/  LDGSTS.E.BYPASS.LTC128B.128 [R237+0x11800], desc[UR4][R2.64] ;  /* 0x1180000002ed7fae */ /* 0x0003e2000b981a04 */
[----:B------:R-:W-:Y:S05]  /*13d00*/  BRA `(.L_x_1207) ;  /* 0x0000000000047947 */ /* 0x000fea0003800000 */
.L_x_1208:
[----:B------:R1:W-:Y:S02]  /*13d10*/  STS.128 [R237+0x11800], RZ ;  /* 0x011800ffed007388 */ /* 0x0003e40000000c00 */
.L_x_1207:
[----:B------:R-:W-:Y:S05]  /*13d20*/  BSYNC.RECONVERGENT B0 ;  /* 0x0000000000007941 */ /* 0x000fea0003800200 */
.L_x_1206:
[----:B------:R-:W5:Y:S01]  /*13d30*/  S2R R236, SR_TID.X ;  /* 0x0000000000ec7919 */ /* 0x000f620000002100 */
[----:B------:R-:W-:Y:S01]  /*13d40*/  MOV R8, 0x20 ;  /* 0x0000002000087802 */ /* 0x000fe20000000f00 */
[----:B------:R-:W2:Y:S01]  /*13d50*/  LDCU.64 UR8, c[0x0][0x508] ;  /* 0x0000a100ff0877ac */ /* 0x000ea20008000a00 */
[----:B------:R-:W0:Y:S01]  /*13d60*/  LDGDEPBAR ;  /* 0x00000000000079af */ /* 0x000e220000000000 */
[C---:B-----5:R-:W-:Y:S02]  /*13d70*/  SHF.L.U32 R233, R236.reuse, 0x3, RZ ;  /* 0x00000003ece97819 */ /* 0x060fe400000006ff */
[C---:B------:R-:W-:Y:S02]  /*13d80*/  SHF.L.U32 R235, R236.reuse, 0x5, RZ ;  /* 0x00000005eceb7819 */ /* 0x040fe400000006ff */
[----:B------:R-:W-:Y:S02]  /*13d90*/  SHF.R.U32.HI R234, RZ, 0x1, R236 ;  /* 0x00000001ffea7819 */ /* 0x000fe400000116ec */
[----:B-1-34-:R-:W-:-:S02]  /*13da0*/  SHF.L.U32 R3, R236, 0x6, RZ ;  /* 0x00000006ec037819 */ /* 0x01afc400000006ff */
[----:B------:R-:W-:Y:S02]  /*13db0*/  LOP3.LUT R233, R233, 0x38, RZ, 0xc0, !PT ;  /* 0x00000038e9e97812 */ /* 0x000fe400078ec0ff */
[----:B------:R-:W-:Y:S02]  /*13dc0*/  LOP3.LUT R235, R235, 0x7c00, RZ, 0xc0, !PT ;  /* 0x00007c00ebeb7812 */ /* 0x000fe400078ec0ff */
[----:B------:R-:W-:Y:S02]  /*13dd0*/  LOP3.LUT R0, R234, 0x8, RZ, 0xc0, !PT ;  /* 0x00000008ea007812 */ /* 0x000fe400078ec0ff */
[----:B------:R-:W-:Y:S02]  /*13de0*/  LOP3.LUT R187, R3, 0x200, RZ, 0xc0, !PT ;  /* 0x0000020003bb7812 */ /* 0x000fe400078ec0ff */
[----:B------:R-:W-:Y:S02]  /*13df0*/  LOP3.LUT R5, R233, 0x1c0, R3, 0xf8, !PT ;  /* 0x000001c0e9057812 */ /* 0x000fe400078ef803 */
[----:B------:R-:W-:Y:S01]  /*13e00*/  LOP3.LUT R4, R236, 0x8, RZ, 0xc0, !PT ;  /* 0x00000008ec047812 */ /* 0x000fe200078ec0ff */
[----:B------:R-:W-:Y:S01]  /*13e10*/  STL [R1+0x14], R187 ;  /* 0x000014bb01007387 */ /* 0x000fe20000100800 */
[----:B------:R-:W-:-:S02]  /*13e20*/  LOP3.LUT R2, R187, R235, RZ, 0xfc, !PT ;  /* 0x000000ebbb027212 */ /* 0x000fc400078efcff */
[----:B------:R-:W-:Y:S01]  /*13e30*/  LOP3.LUT R189, R5, R0, RZ, 0x3c, !PT ;  /* 0x0000000005bd7212 */ /* 0x000fe200078e3cff */
[----:B------:R-:W-:Y:S01]  /*13e40*/  STL [R1+0x10], R5 ;  /* 0x0000100501007387 */ /* 0x000fe20000100800 */
[----:B------:R-:W-:Y:S02]  /*13e50*/  LOP3.LUT R3, R3, 0x400, RZ, 0xc0, !PT ;  /* 0x0000040003037812 */ /* 0x000fe400078ec0ff */
[----:B------:R-:W-:Y:S01]  /*13e60*/  LOP3.LUT R0, R5, R4, RZ, 0x3c, !PT ;  /* 0x0000000405007212 */ /* 0x000fe200078e3cff */
[----:B------:R-:W-:Y:S01]  /*13e70*/  STL [R1+0x18], R189 ;  /* 0x000018bd01007387 */ /* 0x000fe20000100800 */
[----:B------:R-:W-:Y:S02]  /*13e80*/  LOP3.LUT R2, R2, R189, RZ, 0xfc, !PT ;  /* 0x000000bd02027212 */ /* 0x000fe400078efcff */
[----:B------:R-:W-:Y:S01]  /*13e90*/  LEA R3, R0, R3, 0x1 ;  /* 0x0000000300037211 */ /* 0x000fe200078e08ff */
[----:B------:R-:W3:Y:S01]  /*13ea0*/  LDL R184, [R1+0xc] ;  /* 0x00000c0001b87983 */ /* 0x000ee20000100800 */
[----:B------:R-:W-:-:S02]  /*13eb0*/  LEA R0, R2, UR6, 0x1 ;  /* 0x0000000602007c11 */ /* 0x000fc4000f8e08ff */
[----:B------:R-:W-:Y:S01]  /*13ec0*/  LOP3.LUT P0, RZ, R236, 0x2, RZ, 0xc0, !PT ;  /* 0x00000002ecff7812 */ /* 0x000fe2000780c0ff */
[----:B------:R-:W-:Y:S01]  /*13ed0*/  LDSM.16.M88.4 R4, [R3+UR6+0x2000] ;  /* 0x002000060304783b */ /* 0x000fe20008000200 */
[----:B------:R-:W-:Y:S02]  /*13ee0*/  IADD3 R104, PT, PT, R3, UR6, RZ ;  /* 0x0000000603687c10 */ /* 0x000fe4000fffe0ff */
[----:B------:R-:W-:Y:S01]  /*13ef0*/  SEL R103, R8, 0xffffffe0, !P0 ;  /* 0xffffffe008677807 */ /* 0x000fe20004000000 */
[----:B------:R-:W1:Y:S04]  /*13f00*/  LDSM.16.M88.4 R16, [R0] ;  /* 0x000000000010783b */ /* 0x000e680000000200 */
[----:B------:R-:W4:Y:S01]  /*13f10*/  LDSM.16.M88.4 R36, [R3+UR6+0x2800] ;  /* 0x002800060324783b */ /* 0x000f220008000200 */
[----:B------:R-:W-:-:S02]  /*13f20*/  IADD3 R2, PT, PT, R0, R103, RZ ;  /* 0x0000006700027210 */ /* 0x000fc40007ffe0ff */
[----:B------:R-:W-:Y:S01]  /*13f30*/  IADD3 R77, PT, PT, R104, R103, RZ ;  /* 0x00000067684d7210 */ /* 0x000fe20007ffe0ff */
[----:B------:R-:W-:Y:S04]  /*13f40*/  LDSM.16.M88.4 R64, [R3+UR6+0x3000] ;  /* 0x003000060340783b */ /* 0x000fe80008000200 */
[----:B------:R5:W-:Y:S04]  /*13f50*/  LDSM.16.M88.4 R12, [R2] ;  /* 0x00000000020c783b */ /* 0x000be80000000200 */
[----:B------:R-:W2:Y:S01]  /*13f60*/  LDSM.16.M88.4 R24, [R77+0x2000] ;  /* 0x002000004d18783b */ /* 0x000ea20000000200 */
[----:B------:R-:W-:-:S03]  /*13f70*/  LOP3.LUT P0, RZ, R236, 0x4, RZ, 0xc0, !PT ;  /* 0x00000004ecff7812 */ /* 0x000fc6000780c0ff */
[----:B------:R-:W2:Y:S04]  /*13f80*/  LDSM.16.M88.4 R44, [R77+0x2800] ;  /* 0x002800004d2c783b */ /* 0x000ea80000000200 */
[----:B------:R-:W-:Y:S04]  /*13f90*/  LDSM.16.M88.4 R56, [R77+0x3000] ;  /* 0x003000004d38783b */ /* 0x000fe80000000200 */
[----:B------:R-:W-:Y:S01]  /*13fa0*/  LDSM.16.M88.4 R68, [R3+UR6+0x3800] ;  /* 0x003800060344783b */ /* 0x000fe20008000200 */
[----:B-----5:R-:W-:-:S04]  /*13fb0*/  MOV R2, 0x40 ;  /* 0x0000004000027802 */ /* 0x020fc80000000f00 */
[----:B------:R-:W-:-:S04]  /*13fc0*/  SEL R186, R2, 0xffffffc0, !P0 ;  /* 0xffffffc002ba7807 */ /* 0x000fc80004000000 */
[-C--:B------:R-:W-:Y:S02]  /*13fd0*/  IADD3 R0, PT, PT, R0, R186.reuse, RZ ;  /* 0x000000ba00007210 */ /* 0x080fe40007ffe0ff */
[----:B------:R-:W-:Y:S01]  /*13fe0*/  IADD3 R76, PT, PT, R104, R186, RZ ;  /* 0x000000ba684c7210 */ /* 0x000fe20007ffe0ff */
[C---:B-1----:R-:W-:Y:S02]  /*13ff0*/  HMMA.16816.F32.BF16 R20, R16.reuse, R4, RZ ;  /* 0x000000041014723c */ /* 0x042fe400000418ff */
[----:B------:R1:W-:Y:S04]  /*14000*/  LDSM.16.M88.4 R8, [R0] ;  /* 0x000000000008783b */ /* 0x0003e80000000200 */
[----:B------:R-:W5:Y:S02]  /*14010*/  LDSM.16.M88.4 R40, [R76+0x2000] ;  /* 0x002000004c28783b */ /* 0x000f640000000200 */
[C---:B------:R-:W-:Y:S01]  /*14020*/  HMMA.16816.F32.BF16 R32, R16.reuse, R6, RZ ;  /* 0x000000061020723c */ /* 0x040fe200000418ff */
[C---:B------:R-:W-:Y:S01]  /*14030*/  IADD3 R2, PT, PT, R103.reuse, R76, RZ ;  /* 0x0000004c67027210 */ /* 0x040fe20007ffe0ff */
[----:B------:R-:W-:Y:S04]  /*14040*/  LDSM.16.M88.4 R60, [R76+0x2800] ;  /* 0x002800004c3c783b */ /* 0x000fe80000000200 */
[----:B------:R-:W-:Y:S02]  /*14050*/  LDSM.16.M88.4 R52, [R2+0x2000] ;  /* 0x002000000234783b */ /* 0x000fe40000000200 */
[----:B----4-:R-:W-:Y:S02]  /*14060*/  HMMA.16816.F32.BF16 R28, R16, R36, RZ ;  /* 0x00000024101c723c */ /* 0x010fe400000418ff */
[----:B------:R-:W-:Y:S04]  /*14070*/  LDSM.16.M88.4 R48, [R2+0x2800] ;  /* 0x002800000230783b */ /* 0x000fe80000000200 */
[----:B------:R-:W-:Y:S01]  /*14080*/  LDSM.16.M88.4 R72, [R76+0x3000] ;  /* 0x003000004c48783b */ /* 0x000fe20000000200 */
[----:B-1----:R-:W-:Y:S01]  /*14090*/  IADD3 R0, PT, PT, R103, R0, RZ ;  /* 0x0000000067007210 */ /* 0x002fe20007ffe0ff */
[C---:B--2---:R-:W-:Y:S04]  /*140a0*/  HMMA.16816.F32.BF16 R20, R12.reuse, R24, R20 ;  /* 0x000000180c14723c */ /* 0x044fe80000041814 */
[----:B------:R-:W1:Y:S04]  /*140b0*/  LDSM.16.M88.4 R4, [R0] ;  /* 0x000000000004783b */ /* 0x000e680000000200 */
[C---:B------:R-:W-:Y:S08]  /*140c0*/  HMMA.16816.F32.BF16 R24, R12.reuse, R26, R32 ;  /* 0x0000001a0c18723c */ /* 0x040ff00000041820 */
[----:B------:R-:W-:Y:S08]  /*140d0*/  HMMA.16816.F32.BF16 R32, R12, R44, R28 ;  /* 0x0000002c0c20723c */ /* 0x000ff0000004181c */
[----:B------:R-:W-:Y:S08]  /*140e0*/  HMMA.16816.F32.BF16 R28, R16, R38, RZ ;  /* 0x00000026101c723c */ /* 0x000ff000000418ff */
[C---:B-----5:R-:W-:Y:S08]  /*140f0*/  HMMA.16816.F32.BF16 R20, R8.reuse, R40, R20 ;  /* 0x000000280814723c */ /* 0x060ff00000041814 */
[----:B------:R-:W-:Y:S08]  /*14100*/  HMMA.16816.F32.BF16 R24, R8, R42, R24 ;  /* 0x0000002a0818723c */ /* 0x000ff00000041818 */
[----:B------:R-:W-:Y:S08]  /*14110*/  HMMA.16816.F32.BF16 R40, R12, R46, R28 ;  /* 0x0000002e0c28723c */ /* 0x000ff0000004181c */
[----:B------:R-:W-:Y:S08]  /*14120*/  HMMA.16816.F32.BF16 R28, R16, R64, RZ ;  /* 0x00000040101c723c */ /* 0x000ff000000418ff */
[C---:B-1----:R-:W-:Y:S08]  /*14130*/  HMMA.16816.F32.BF16 R20, R4.reuse, R52, R20 ;  /* 0x000000340414723c */ /* 0x042ff00000041814 */
[----:B------:R-:W-:Y:S01]  /*14140*/  HMMA.16816.F32.BF16 R36, R4, R54, R24 ;  /* 0x000000360424723c */ /* 0x000fe20000041818 */
[----:B------:R-:W-:Y:S07]  /*14150*/  LDSM.16.M88.4 R52, [R2+0x3000] ;  /* 0x003000000234783b */ /* 0x000fee0000000200 */
[----:B------:R-:W-:Y:S08]  /*14160*/  HMMA.16816.F32.BF16 R44, R12, R56, R28 ;  /* 0x000000380c2c723c */ /* 0x000ff0000004181c */
[----:B------:R-:W-:Y:S08]  /*14170*/  HMMA.16816.F32.BF16 R24, R8, R60, R32 ;  /* 0x0000003c0818723c */ /* 0x000ff00000041820 */
[----:B------:R-:W-:Y:S01]  /*14180*/  HMMA.16816.F32.BF16 R28, R16, R66, RZ ;  /* 0x00000042101c723c */ /* 0x000fe200000418ff */
[----:B------:R-:W1:Y:S01]  /*14190*/  LDSM.16.M88.4 R64, [R77+0x3800] ;  /* 0x003800004d40783b */ /* 0x000e620000000200 */
[----:B------:R-:W-:Y:S01]  /*141a0*/  FMUL.FTZ R0, R21, UR9 ;  /* 0x0000000915007c20 */ /* 0x000fe20008410000 */
[----:B------:R-:W-:-:S03]  /*141b0*/  FMUL.FTZ R20, R20, UR9 ;  /* 0x0000000914147c20 */ /* 0x000fc60008410000 */
[----:B------:R2:W4:Y:S06]  /*141c0*/  MUFU.TANH R181, R0 ;  /* 0x0000000000b57308 */ /* 0x00052c0000002400 */
[----:B------:R-:W-:Y:S02]  /*141d0*/  HMMA.16816.F32.BF16 R32, R4, R48, R24 ;  /* 0x000000300420723c */ /* 0x000fe40000041818 */
[----:B------:R-:W1:Y:S01]  /*141e0*/  MUFU.TANH R182, R20 ;  /* 0x0000001400b67308 */ /* 0x000e620000002400 */
[----:B--2---:R-:W-:-:S07]  /*141f0*/  FMUL.FTZ R0, R22, UR9 ;  /* 0x0000000916007c20 */ /* 0x004fce0008410000 */
[----:B------:R2:W1:Y:S01]  /*14200*/  MUFU.TANH R180, R0 ;  /* 0x0000000000b47308 */ /* 0x0004620000002400 */
[----:B------:R-:W-:Y:S01]  /*14210*/  HMMA.16816.F32.BF16 R24, R16, R68, RZ ;  /* 0x000000441018723c */ /* 0x000fe200000418ff */
[----:B--2---:R-:W-:-:S07]  /*14220*/  FMUL.FTZ R0, R23, UR9 ;  /* 0x0000000917007c20 */ /* 0x004fce0008410000 */
[----:B------:R-:W-:Y:S01]  /*14230*/  HMMA.16816.F32.BF16 R20, R8, R62, R40 ;  /* 0x0000003e0814723c */ /* 0x000fe20000041828 */
[----:B------:R-:W2:Y:S01]  /*14240*/  LDSM.16.M88.4 R60, [R3+UR6+0x4000] ;  /* 0x00400006033c783b */ /* 0x000ea20008000200 */
[----:B------:R5:W1:Y:S02]  /*14250*/  MUFU.TANH R179, R0 ;  /* 0x0000000000b37308 */ /* 0x000a640000002400 */
[----:B-----5:R-:W-:-:S06]  /*14260*/  FMUL.FTZ R0, R36, UR9 ;  /* 0x0000000924007c20 */ /* 0x020fcc0008410000 */
[----:B------:R5:W1:Y:S01]  /*14270*/  MUFU.TANH R178, R0 ;  /* 0x0000000000b27308 */ /* 0x000a620000002400 */
[----:B------:R-:W-:Y:S01]  /*14280*/  HMMA.16816.F32.BF16 R40, R12, R58, R28 ;  /* 0x0000003a0c28723c */ /* 0x000fe2000004181c */
[----:B------:R-:W-:Y:S01]  /*14290*/  LDSM.16.M88.4 R56, [R77+0x4000] ;  /* 0x004000004d38783b */ /* 0x000fe20000000200 */
[----:B-----5:R-:W-:-:S05]  /*142a0*/  FMUL.FTZ R0, R37, UR9 ;  /* 0x0000000925007c20 */ /* 0x020fca0008410000 */
[----:B------:R5:W1:Y:S02]  /*142b0*/  MUFU.TANH R176, R0 ;  /* 0x0000000000b07308 */ /* 0x000a640000002400 */
[----:B-----5:R-:W-:-:S06]  /*142c0*/  FMUL.FTZ R0, R38, UR9 ;  /* 0x0000000926007c20 */ /* 0x020fcc0008410000 */
[----:B------:R5:W1:Y:S02]  /*142d0*/  MUFU.TANH R175, R0 ;  /* 0x0000000000af7308 */ /* 0x000a640000002400 */
[----:B-----5:R-:W-:Y:S02]  /*142e0*/  FMUL.FTZ R0, R39, UR9 ;  /* 0x0000000927007c20 */ /* 0x020fe40008410000 */
[----:B------:R-:W-:Y:S01]  /*142f0*/  HMMA.16816.F32.BF16 R36, R4, R50, R20 ;  /* 0x000000320424723c */ /* 0x000fe20000041814 */
[----:B------:R-:W-:Y:S03]  /*14300*/  LDSM.16.M88.4 R48, [R2+0x3800] ;  /* 0x003800000230783b */ /* 0x000fe60000000200 */
[----:B------:R5:W2:Y:S04]  /*14310*/  MUFU.TANH R174, R0 ;  /* 0x0000000000ae7308 */ /* 0x000aa80000002400 */
[----:B------:R-:W-:Y:S08]  /*14320*/  HMMA.16816.F32.BF16 R20, R8, R72, R44 ;  /* 0x000000480814723c */ /* 0x000ff0000004182c */
[----:B-1----:R-:W-:Y:S01]  /*14330*/  HMMA.16816.F32.BF16 R44, R12, R64, R24 ;  /* 0x000000400c2c723c */ /* 0x002fe20000041818 */
[----:B-----5:R-:W-:-:S07]  /*14340*/  FMUL.FTZ R0, R32, UR9 ;  /* 0x0000000920007c20 */ /* 0x020fce0008410000 */
[----:B------:R-:W-:Y:S01]  /*14350*/  HMMA.16816.F32.BF16 R24, R16, R70, RZ ;  /* 0x000000461018723c */ /* 0x000fe200000418ff */
[----:B------:R-:W1:Y:S01]  /*14360*/  LDSM.16.M88.4 R68, [R76+0x3800] ;  /* 0x003800004c44783b */ /* 0x000e620000000200 */
[----:B------:R5:W1:Y:S06]  /*14370*/  MUFU.TANH R172, R0 ;  /* 0x0000000000ac7308 */ /* 0x000a6c0000002400 */
[----:B------:R-:W-:Y:S01]  /*14380*/  HMMA.16816.F32.BF16 R28, R4, R52, R20 ;  /* 0x00000034041c723c */ /* 0x000fe20000041814 */
[----:B-----5:R-:W-:-:S04]  /*14390*/  FMUL.FTZ R0, R33, UR9 ;  /* 0x0000000921007c20 */ /* 0x020fc80008410000 */
[----:B------:R5:W1:Y:S03]  /*143a0*/  MUFU.TANH R169, R0 ;  /* 0x0000000000a97308 */ /* 0x000a660000002400 */
[----:B------:R-:W-:Y:S01]  /*143b0*/  HMMA.16816.F32.BF16 R20, R8, R74, R40 ;  /* 0x0000004a0814723c */ /* 0x000fe20000041828 */
[----:B------:R-:W-:Y:S01]  /*143c0*/  LDSM.16.M88.4 R72, [R76+0x4000] ;  /* 0x004000004c48783b */ /* 0x000fe20000000200 */
[----:B-----5:R-:W-:-:S04]  /*143d0*/  FMUL.FTZ R0, R34, UR9 ;  /* 0x0000000922007c20 */ /* 0x020fc80008410000 */
[----:B------:R5:W1:Y:S02]  /*143e0*/  MUFU.TANH R167, R0 ;  /* 0x0000000000a77308 */ /* 0x000a640000002400 */
[----:B------:R-:W-:Y:S01]  /*143f0*/  HMMA.16816.F32.BF16 R40, R12, R66, R24 ;  /* 0x000000420c28723c */ /* 0x000fe20000041818 */
[----:B------:R-:W4:Y:S01]  /*14400*/  LDSM.16.M88.4 R64, [R3+UR6+0x4800] ;  /* 0x004800060340783b */ /* 0x000f220008000200 */
[----:B-----5:R-:W-:-:S04]  /*14410*/  FMUL.FTZ R0, R35, UR9 ;  /* 0x0000000923007c20 */ /* 0x020fc80008410000 */
[----:B------:R5:W1:Y:S02]  /*14420*/  MUFU.TANH R166, R0 ;  /* 0x0000000000a67308 */ /* 0x000a640000002400 */
[----:B--2---:R-:W-:Y:S01]  /*14430*/  HMMA.16816.F32.BF16 R24, R16, R60, RZ ;  /* 0x0000003c1018723c */ /* 0x004fe200000418ff */
[----:B-----5:R-:W-:-:S05]  /*14440*/  FMUL.FTZ R0, R36, UR9 ;  /* 0x0000000924007c20 */ /* 0x020fca0008410000 */
[----:B------:R2:W1:Y:S02]  /*14450*/  MUFU.TANH R164, R0 ;  /* 0x0000000000a47308 */ /* 0x0004640000002400 */
[----:B------:R-:W-:Y:S01]  /*14460*/  HMMA.16816.F32.BF16 R32, R4, R54, R20 ;  /* 0x000000360420723c */ /* 0x000fe20000041814 */
[----:B------:R-:W-:Y:S01]  /*14470*/  LDSM.16.M88.4 R52, [R2+0x4000] ;  /* 0x004000000234783b */ /* 0x000fe20000000200 */
[----:B--2---:R-:W-:-:S04]  /*14480*/  FMUL.FTZ R0, R37, UR9 ;  /* 0x0000000925007c20 */ /* 0x004fc80008410000 */
[----:B------:R2:W2:Y:S02]  /*14490*/  MUFU.TANH R163, R0 ;  /* 0x0000000000a37308 */ /* 0x0004a40000002400 */
[----:B-1----:R-:W-:Y:S01]  /*144a0*/  HMMA.16816.F32.BF16 R20, R8, R68, R44 ;  /* 0x000000440814723c */ /* 0x002fe2000004182c */
[----:B--2---:R-:W-:-:S05]  /*144b0*/  FMUL.FTZ R0, R38, UR9 ;  /* 0x0000000926007c20 */ /* 0x004fca0008410000 */
[----:B------:R1:W2:Y:S02]  /*144c0*/  MUFU.TANH R162, R0 ;  /* 0x0000000000a27308 */ /* 0x0002a40000002400 */
[----:B-1----:R-:W-:-:S06]  /*144d0*/  FMUL.FTZ R0, R39, UR9 ;  /* 0x0000000927007c20 */ /* 0x002fcc0008410000 */
[----:B------:R1:W1:Y:S01]  /*144e0*/  MUFU.TANH R160, R0 ;  /* 0x0000000000a07308 */ /* 0x0002620000002400 */
[----:B------:R-:W-:Y:S01]  /*144f0*/  HMMA.16816.F32.BF16 R44, R12, R56, R24 ;  /* 0x000000380c2c723c */ /* 0x000fe20000041818 */
[----:B-1----:R-:W-:-:S06]  /*14500*/  FMUL.FTZ R0, R28, UR9 ;  /* 0x000000091c007c20 */ /* 0x002fcc0008410000 */
[----:B------:R1:W1:Y:S01]  /*14510*/  MUFU.TANH R157, R0 ;  /* 0x00000000009d7308 */ /* 0x0002620000002400 */
[----:B------:R-:W-:Y:S01]  /*14520*/  HMMA.16816.F32.BF16 R24, R16, R62, RZ ;  /* 0x0000003e1018723c */ /* 0x000fe200000418ff */
[----:B------:R-:W5:Y:S01]  /*14530*/  LDSM.16.M88.4 R60, [R77+0x4800] ;  /* 0x004800004d3c783b */ /* 0x000f620000000200 */
[----:B-1----:R-:W-:-:S05]  /*14540*/  FMUL.FTZ R0, R29, UR9 ;  /* 0x000000091d007c20 */ /* 0x002fca0008410000 */
[----:B------:R1:W1:Y:S02]  /*14550*/  MUFU.TANH R156, R0 ;  /* 0x00000000009c7308 */ /* 0x0002640000002400 */
[----:B-1----:R-:W-:-:S06]  /*14560*/  FMUL.FTZ R0, R30, UR9 ;  /* 0x000000091e007c20 */ /* 0x002fcc0008410000 */
[----:B------:R1:W1:Y:S02]  /*14570*/  MUFU.TANH R153, R0 ;  /* 0x0000000000997308 */ /* 0x0002640000002400 */
[----:B-1----:R-:W-:Y:S02]  /*14580*/  FMUL.FTZ R0, R31, UR9 ;  /* 0x000000091f007c20 */ /* 0x002fe40008410000 */
[----:B------:R-:W-:Y:S04]  /*14590*/  HMMA.16816.F32.BF16 R28, R4, R48, R20 ;  /* 0x00000030041c723c */ /* 0x000fe80000041814 */
[----:B------:R1:W1:Y:S04]  /*145a0*/  MUFU.TANH R78, R0 ;  /* 0x00000000004e7308 */ /* 0x0002680000002400 */
[----:B------:R-:W-:Y:S01]  /*145b0*/  HMMA.16816.F32.BF16 R20, R8, R70, R40 ;  /* 0x000000460814723c */ /* 0x000fe20000041828 */
[----:B------:R-:W-:Y:S01]  /*145c0*/  LDSM.16.M88.4 R68, [R3+UR6+0x6000] ;  /* 0x006000060344783b */ /* 0x000fe20008000200 */
[----:B-1----:R-:W-:-:S04]  /*145d0*/  FMUL.FTZ R0, R32, UR9 ;  /* 0x0000000920007c20 */ /* 0x002fc80008410000 */
[----:B------:R1:W1:Y:S02]  /*145e0*/  MUFU.TANH R152, R0 ;  /* 0x0000000000987308 */ /* 0x0002640000002400 */
[----:B------:R-:W-:Y:S01]  /*145f0*/  HMMA.16816.F32.BF16 R36, R12, R58, R24 ;  /* 0x0000003a0c24723c */ /* 0x000fe20000041818 */
[----:B------:R-:W3:Y:S07]  /*14600*/  LDSM.16.M88.4 R56, [R3+UR6+0x5000] ;  /* 0x005000060338783b */ /* 0x000eee0008000200 */
[----:B----4-:R-:W-:Y:S01]  /*14610*/  HMMA.16816.F32.BF16 R24, R16, R64, RZ ;  /* 0x000000401018723c */ /* 0x010fe200000418ff */
[----:B-1----:R-:W-:-:S04]  /*14620*/  FMUL.FTZ R0, R33, UR9 ;  /* 0x0000000921007c20 */ /* 0x002fc80008410000 */
[----:B------:R1:W4:Y:S02]  /*14630*/  MUFU.TANH R151, R0 ;  /* 0x0000000000977308 */ /* 0x0003240000002400 */
[----:B-1----:R-:W-:-:S06]  /*14640*/  FMUL.FTZ R0, R34, UR9 ;  /* 0x0000000922007c20 */ /* 0x002fcc0008410000 */
[----:B------:R1:W1:Y:S02]  /*14650*/  MUFU.TANH R150, R0 ;  /* 0x0000000000967308 */ /* 0x0002640000002400 */
[----:B-1----:R-:W-:Y:S02]  /*14660*/  FMUL.FTZ R0, R35, UR9 ;  /* 0x0000000923007c20 */ /* 0x002fe40008410000 */
[----:B------:R-:W-:Y:S01]  /*14670*/  HMMA.16816.F32.BF16 R32, R4, R50, R20 ;  /* 0x000000320420723c */ /* 0x000fe20000041814 */
[----:B------:R-:W-:Y:S03]  /*14680*/  LDSM.16.M88.4 R48, [R77+0x5000] ;  /* 0x005000004d30783b */ /* 0x000fe60000000200 */
[----:B------:R1:W1:Y:S04]  /*14690*/  MUFU.TANH R79, R0 ;  /* 0x00000000004f7308 */ /* 0x0002680000002400 */
[----:B------:R-:W-:Y:S01]  /*146a0*/  HMMA.16816.F32.BF16 R20, R8, R72, R44 ;  /* 0x000000480814723c */ /* 0x000fe2000004182c */
[----:B------:R-:W-:Y:S01]  /*146b0*/  LDSM.16.M88.4 R44, [R2+0x4800] ;  /* 0x00480000022c783b */ /* 0x000fe20000000200 */
[----:B-1----:R-:W-:-:S04]  /*146c0*/  FMUL.FTZ R0, R28, UR9 ;  /* 0x000000091c007c20 */ /* 0x002fc80008410000 */
[----:B------:R1:W1:Y:S02]  /*146d0*/  MUFU.TANH R80, R0 ;  /* 0x0000000000507308 */ /* 0x0002640000002400 */
[----:B-----5:R-:W-:Y:S08]  /*146e0*/  HMMA.16816.F32.BF16 R40, R12, R60, R24 ;  /* 0x0000003c0c28723c */ /* 0x020ff00000041818 */
        /* <DEDUP_REMOVED lines=10> */
[----:B------:R-:W-:Y:S01]  /*14790*/  LDSM.16.M88.4 R72, [R76+0x6000] ;  /* 0x006000004c48783b */ /* 0x000fe20000000200 */
[----:B-1----:R-:W-:-:S04]  /*147a0*/  FMUL.FTZ R0, R32, UR9 ;  /* 0x0000000920007c20 */ /* 0x002fc80008410000 */
[----:B------:R1:W1:Y:S02]  /*147b0*/  MUFU.TANH R82, R0 ;  /* 0x0000000000527308 */ /* 0x0002640000002400 */
[----:B------:R-:W-:Y:S01]  /*147c0*/  HMMA.16816.F32.BF16 R36, R12, R62, R24 ;  /* 0x0000003e0c24723c */ /* 0x000fe20000041818 */
[----:B------:R-:W-:Y:S01]  /*147d0*/  LDSM.16.M88.4 R60, [R76+0x5000] ;  /* 0x005000004c3c783b */ /* 0x000fe20000000200 */
[----:B-1----:R-:W-:-:S04]  /*147e0*/  FMUL.FTZ R0, R33, UR9 ;  /* 0x0000000921007c20 */ /* 0x002fc80008410000 */
[----:B------:R1:W1:Y:S02]  /*147f0*/  MUFU.TANH R83, R0 ;  /* 0x0000000000537308 */ /* 0x0002640000002400 */
[----:B---3--:R-:W-:Y:S01]  /*14800*/  HMMA.16816.F32.BF16 R24, R16, R56, RZ ;  /* 0x000000381018723c */ /* 0x008fe200000418ff */
[----:B-1----:R-:W-:-:S05]  /*14810*/  FMUL.FTZ R0, R34, UR9 ;  /* 0x0000000922007c20 */ /* 0x002fca0008410000 */
[----:B------:R1:W3:Y:S02]  /*14820*/  MUFU.TANH R85, R0 ;  /* 0x0000000000557308 */ /* 0x0002e40000002400 */
[----:B-1----:R-:W-:Y:S02]  /*14830*/  FMUL.FTZ R0, R35, UR9 ;  /* 0x0000000923007c20 */ /* 0x002fe40008410000 */
[----:B------:R-:W-:Y:S01]  /*14840*/  HMMA.16816.F32.BF16 R32, R4, R54, R20 ;  /* 0x000000360420723c */ /* 0x000fe20000041814 */
[----:B------:R-:W1:Y:S03]  /*14850*/  LDSM.16.M88.4 R52, [R3+UR6+0x5800] ;  /* 0x005800060334783b */ /* 0x000e660008000200 */
[----:B------:R2:W1:Y:S04]  /*14860*/  MUFU.TANH R87, R0 ;  /* 0x0000000000577308 */ /* 0x0004680000002400 */
[----:B-----5:R-:W-:Y:S08]  /*14870*/  HMMA.16816.F32.BF16 R20, R8, R64, R40 ;  /* 0x000000400814723c */ /* 0x020ff00000041828 */
[----:B------:R-:W-:Y:S01]  /*14880*/  HMMA.16816.F32.BF16 R40, R12, R48, R24 ;  /* 0x000000300c28723c */ /* 0x000fe20000041818 */
[----:B--2---:R-:W-:-:S07]  /*14890*/  FMUL.FTZ R0, R28, UR9 ;  /* 0x000000091c007c20 */ /* 0x004fce0008410000 */
[----:B------:R-:W-:Y:S01]  /*148a0*/  HMMA.16816.F32.BF16 R24, R16, R58, RZ ;  /* 0x0000003a1018723c */ /* 0x000fe200000418ff */
[----:B------:R-:W2:Y:S01]  /*148b0*/  LDSM.16.M88.4 R56, [R77+0x5800] ;  /* 0x005800004d38783b */ /* 0x000ea20000000200 */
[----:B------:R5:W1:Y:S02]  /*148c0*/  MUFU.TANH R88, R0 ;  /* 0x0000000000587308 */ /* 0x000a640000002400 */
[----:B-----5:R-:W-:-:S06]  /*148d0*/  FMUL.FTZ R0, R29, UR9 ;  /* 0x000000091d007c20 */ /* 0x020fcc0008410000 */
[----:B------:R5:W1:Y:S02]  /*148e0*/  MUFU.TANH R89, R0 ;  /* 0x0000000000597308 */ /* 0x000a640000002400 */
[----:B-----5:R-:W-:-:S06]  /*148f0*/  FMUL.FTZ R0, R30, UR9 ;  /* 0x000000091e007c20 */ /* 0x020fcc0008410000 */
[----:B------:R5:W1:Y:S02]  /*14900*/  MUFU.TANH R92, R0 ;  /* 0x00000000005c7308 */ /* 0x000a640000002400 */
[----:B-----5:R-:W-:Y:S02]  /*14910*/  FMUL.FTZ R0, R31, UR9 ;  /* 0x000000091f007c20 */ /* 0x020fe40008410000 */
[----:B------:R-:W-:Y:S04]  /*14920*/  HMMA.16816.F32.BF16 R28, R4, R44, R20 ;  /* 0x0000002c041c723c */ /* 0x000fe80000041814 */
[----:B------:R5:W1:Y:S04]  /*14930*/  MUFU.TANH R94, R0 ;  /* 0x00000000005e7308 */ /* 0x000a680000002400 */
[----:B------:R-:W-:Y:S01]  /*14940*/  HMMA.16816.F32.BF16 R20, R8, R66, R36 ;  /* 0x000000420814723c */ /* 0x000fe20000041824 */
[----:B------:R-:W-:Y:S07]  /*14950*/  LDSM.16.M88.4 R64, [R76+0x5800] ;  /* 0x005800004c40783b */ /* 0x000fee0000000200 */
[----:B------:R-:W-:Y:S01]  /*14960*/  HMMA.16816.F32.BF16 R36, R12, R50, R24 ;  /* 0x000000320c24723c */ /* 0x000fe20000041818 */
[----:B------:R-:W4:Y:S01]  /*14970*/  LDSM.16.M88.4 R48, [R2+0x5000] ;  /* 0x005000000230783b */ /* 0x000f220000000200 */
[----:B-----5:R-:W-:-:S06]  /*14980*/  FMUL.FTZ R0, R32, UR9 ;  /* 0x0000000920007c20 */ /* 0x020fcc0008410000 */
[----:B-1----:R-:W-:Y:S01]  /*14990*/  HMMA.16816.F32.BF16 R24, R16, R52, RZ ;  /* 0x000000341018723c */ /* 0x002fe200000418ff */
[----:B------:R1:W1:Y:S02]  /*149a0*/  MUFU.TANH R90, R0 ;  /* 0x00000000005a7308 */ /* 0x0002640000002400 */
[----:B-1----:R-:W-:-:S06]  /*149b0*/  FMUL.FTZ R0, R33, UR9 ;  /* 0x0000000921007c20 */ /* 0x002fcc0008410000 */
        /* <DEDUP_REMOVED lines=8> */
[----:B--2---:R-:W-:Y:S01]  /*14a40*/  HMMA.16816.F32.BF16 R40, R12, R56, R24 ;  /* 0x000000380c28723c */ /* 0x004fe20000041818 */
[----:B-1----:R-:W-:-:S07]  /*14a50*/  FMUL.FTZ R0, R28, UR9 ;  /* 0x000000091c007c20 */ /* 0x002fce0008410000 */
[----:B------:R-:W-:Y:S01]  /*14a60*/  HMMA.16816.F32.BF16 R24, R16, R54, RZ ;  /* 0x000000361018723c */ /* 0x000fe200000418ff */
[----:B------:R-:W1:Y:S01]  /*14a70*/  LDSM.16.M88.4 R52, [R77+0x6000] ;  /* 0x006000004d34783b */ /* 0x000e620000000200 */
[----:B------:R2:W1:Y:S02]  /*14a80*/  MUFU.TANH R96, R0 ;  /* 0x0000000000607308 */ /* 0x0004640000002400 */
[----:B--2---:R-:W-:-:S06]  /*14a90*/  FMUL.FTZ R0, R29, UR9 ;  /* 0x000000091d007c20 */ /* 0x004fcc0008410000 */
[----:B------:R2:W1:Y:S02]  /*14aa0*/  MUFU.TANH R97, R0 ;  /* 0x0000000000617308 */ /* 0x0004640000002400 */
[----:B--2---:R-:W-:-:S06]  /*14ab0*/  FMUL.FTZ R0, R30, UR9 ;  /* 0x000000091e007c20 */ /* 0x004fcc0008410000 */
[----:B------:R2:W1:Y:S02]  /*14ac0*/  MUFU.TANH R100, R0 ;  /* 0x0000000000647308 */ /* 0x0004640000002400 */
[----:B--2---:R-:W-:Y:S02]  /*14ad0*/  FMUL.FTZ R0, R31, UR9 ;  /* 0x000000091f007c20 */ /* 0x004fe40008410000 */
[----:B----4-:R-:W-:Y:S04]  /*14ae0*/  HMMA.16816.F32.BF16 R28, R4, R48, R20 ;  /* 0x00000030041c723c */ /* 0x010fe80000041814 */
[----:B------:R2:W4:Y:S04]  /*14af0*/  MUFU.TANH R102, R0 ;  /* 0x0000000000667308 */ /* 0x0005280000002400 */
[----:B------:R-:W-:Y:S01]  /*14b00*/  HMMA.16816.F32.BF16 R20, R8, R62, R36 ;  /* 0x0000003e0814723c */ /* 0x000fe20000041824 */
[----:B------:R-:W5:Y:S07]  /*14b10*/  LDSM.16.M88.4 R60, [R3+UR6+0x6800] ;  /* 0x00680006033c783b */ /* 0x000f6e0008000200 */
[----:B------:R-:W-:Y:S01]  /*14b20*/  HMMA.16816.F32.BF16 R36, R12, R58, R24 ;  /* 0x0000003a0c24723c */ /* 0x000fe20000041818 */
[----:B------:R-:W3:Y:S01]  /*14b30*/  LDSM.16.M88.4 R56, [R77+0x6800] ;  /* 0x006800004d38783b */ /* 0x000ee20000000200 */
[----:B--2---:R-:W-:-:S06]  /*14b40*/  FMUL.FTZ R0, R32, UR9 ;  /* 0x0000000920007c20 */ /* 0x004fcc0008410000 */
[----:B------:R-:W-:Y:S01]  /*14b50*/  HMMA.16816.F32.BF16 R24, R16, R68, RZ ;  /* 0x000000441018723c */ /* 0x000fe200000418ff */
[----:B------:R2:W1:Y:S02]  /*14b60*/  MUFU.TANH R98, R0 ;  /* 0x0000000000627308 */ /* 0x0004640000002400 */
[----:B--2---:R-:W-:-:S06]  /*14b70*/  FMUL.FTZ R0, R33, UR9 ;  /* 0x0000000921007c20 */ /* 0x004fcc0008410000 */
[----:B------:R2:W1:Y:S02]  /*14b80*/  MUFU.TANH R99, R0 ;  /* 0x0000000000637308 */ /* 0x0004640000002400 */
[----:B--2---:R-:W-:-:S06]  /*14b90*/  FMUL.FTZ R0, R34, UR9 ;  /* 0x0000000922007c20 */ /* 0x004fcc0008410000 */
[----:B------:R2:W1:Y:S02]  /*14ba0*/  MUFU.TANH R101, R0 ;  /* 0x0000000000657308 */ /* 0x0004640000002400 */
[----:B--2---:R-:W-:Y:S02]  /*14bb0*/  FMUL.FTZ R0, R35, UR9 ;  /* 0x0000000923007c20 */ /* 0x004fe40008410000 */
[----:B------:R-:W-:Y:S01]  /*14bc0*/  HMMA.16816.F32.BF16 R32, R4, R50, R20 ;  /* 0x000000320420723c */ /* 0x000fe20000041814 */
[----:B------:R-:W2:Y:S03]  /*14bd0*/  LDSM.16.M88.4 R48, [R2+0x6000] ;  /* 0x006000000230783b */ /* 0x000ea60000000200 */
[----:B------:R4:W2:Y:S04]  /*14be0*/  MUFU.TANH R105, R0 ;  /* 0x0000000000697308 */ /* 0x0008a80000002400 */
[----:B------:R-:W-:Y:S08]  /*14bf0*/  HMMA.16816.F32.BF16 R20, R8, R64, R40 ;  /* 0x000000400814723c */ /* 0x000ff00000041828 */
[----:B-1----:R-:W-:Y:S01]  /*14c00*/  HMMA.16816.F32.BF16 R40, R12, R52, R24 ;  /* 0x000000340c28723c */ /* 0x002fe20000041818 */
[----:B----4-:R-:W-:-:S07]  /*14c10*/  FMUL.FTZ R0, R28, UR9 ;  /* 0x000000091c007c20 */ /* 0x010fce0008410000 */
[----:B------:R-:W-:Y:S01]  /*14c20*/  HMMA.16816.F32.BF16 R24, R16, R70, RZ ;  /* 0x000000461018723c */ /* 0x000fe200000418ff */
[----:B------:R1:W4:Y:S01]  /*14c30*/  MUFU.TANH R106, R0 ;  /* 0x00000000006a7308 */ /* 0x0003220000002400 */
[----:B------:R-:W4:Y:S01]  /*14c40*/  LDSM.16.M88.4 R68, [R3+UR6+0x7000] ;  /* 0x007000060344783b */ /* 0x000f220008000200 */
[----:B-1----:R-:W-:-:S06]  /*14c50*/  FMUL.FTZ R0, R29, UR9 ;  /* 0x000000091d007c20 */ /* 0x002fcc0008410000 */
[----:B------:R1:W1:Y:S02]  /*14c60*/  MUFU.TANH R107, R0 ;  /* 0x00000000006b7308 */ /* 0x0002640000002400 */
[----:B-1----:R-:W-:-:S06]  /*14c70*/  FMUL.FTZ R0, R30, UR9 ;  /* 0x000000091e007c20 */ /* 0x002fcc0008410000 */
[----:B------:R1:W1:Y:S02]  /*14c80*/  MUFU.TANH R110, R0 ;  /* 0x00000000006e7308 */ /* 0x0002640000002400 */
[----:B-1----:R-:W-:Y:S02]  /*14c90*/  FMUL.FTZ R0, R31, UR9 ;  /* 0x000000091f007c20 */ /* 0x002fe40008410000 */
[----:B------:R-:W-:Y:S04]  /*14ca0*/  HMMA.16816.F32.BF16 R28, R4, R44, R20 ;  /* 0x0000002c041c723c */ /* 0x000fe80000041814 */
[----:B------:R1:W1:Y:S04]  /*14cb0*/  MUFU.TANH R112, R0 ;  /* 0x0000000000707308 */ /* 0x0002680000002400 */
[----:B------:R-:W-:Y:S01]  /*14cc0*/  HMMA.16816.F32.BF16 R20, R8, R66, R36 ;  /* 0x000000420814723c */ /* 0x000fe20000041824 */
[----:B------:R-:W4:Y:S07]  /*14cd0*/  LDSM.16.M88.4 R64, [R76+0x6800] ;  /* 0x006800004c40783b */ /* 0x000f2e0000000200 */
[----:B------:R-:W-:Y:S01]  /*14ce0*/  HMMA.16816.F32.BF16 R36, R12, R54, R24 ;  /* 0x000000360c24723c */ /* 0x000fe20000041818 */
[----:B------:R-:W4:Y:S01]  /*14cf0*/  LDSM.16.M88.4 R52, [R77+0x7000] ;  /* 0x007000004d34783b */ /* 0x000f220000000200 */
[----:B-1----:R-:W-:-:S06]  /*14d00*/  FMUL.FTZ R0, R32, UR9 ;  /* 0x0000000920007c20 */ /* 0x002fcc0008410000 */
[----:B-----5:R-:W-:Y:S01]  /*14d10*/  HMMA.16816.F32.BF16 R24, R16, R60, RZ ;  /* 0x0000003c1018723c */ /* 0x020fe200000418ff */
[----:B------:R1:W1:Y:S02]  /*14d20*/  MUFU.TANH R108, R0 ;  /* 0x00000000006c7308 */ /* 0x0002640000002400 */
[----:B-1----:R-:W-:-:S06]  /*14d30*/  FMUL.FTZ R0, R33, UR9 ;  /* 0x0000000921007c20 */ /* 0x002fcc0008410000 */
        /* <DEDUP_REMOVED lines=8> */
[----:B---3--:R-:W-:Y:S01]  /*14dc0*/  HMMA.16816.F32.BF16 R40, R12, R56, R24 ;  /* 0x000000380c28723c */ /* 0x008fe20000041818 */
[----:B-----5:R-:W-:-:S07]  /*14dd0*/  FMUL.FTZ R0, R28, UR9 ;  /* 0x000000091c007c20 */ /* 0x020fce0008410000 */
[----:B------:R-:W-:Y:S01]  /*14de0*/  HMMA.16816.F32.BF16 R24, R16, R62, RZ ;  /* 0x0000003e1018723c */ /* 0x000fe200000418ff */
[----:B------:R3:W1:Y:S01]  /*14df0*/  MUFU.TANH R114, R0 ;  /* 0x0000000000727308 */ /* 0x0006620000002400 */
[----:B------:R-:W5:Y:S01]  /*14e00*/  LDSM.16.M88.4 R60, [R3+UR6+0x7800] ;  /* 0x00780006033c783b */ /* 0x000f620008000200 */
[----:B---3--:R-:W-:-:S06]  /*14e10*/  FMUL.FTZ R0, R29, UR9 ;  /* 0x000000091d007c20 */ /* 0x008fcc0008410000 */
[----:B------:R3:W1:Y:S02]  /*14e20*/  MUFU.TANH R115, R0 ;  /* 0x0000000000737308 */ /* 0x0006640000002400 */
[----:B---3--:R-:W-:-:S06]  /*14e30*/  FMUL.FTZ R0, R30, UR9 ;  /* 0x000000091e007c20 */ /* 0x008fcc0008410000 */
[----:B------:R3:W1:Y:S02]  /*14e40*/  MUFU.TANH R119, R0 ;  /* 0x0000000000777308 */ /* 0x0006640000002400 */
[----:B---3--:R-:W-:Y:S02]  /*14e50*/  FMUL.FTZ R0, R31, UR9 ;  /* 0x000000091f007c20 */ /* 0x008fe40008410000 */
[----:B--2---:R-:W-:Y:S04]  /*14e60*/  HMMA.16816.F32.BF16 R28, R4, R48, R20 ;  /* 0x00000030041c723c */ /* 0x004fe80000041814 */
[----:B------:R2:W3:Y:S04]  /*14e70*/  MUFU.TANH R122, R0 ;  /* 0x00000000007a7308 */ /* 0x0004e80000002400 */
[----:B------:R-:W-:Y:S01]  /*14e80*/  HMMA.16816.F32.BF16 R20, R8, R74, R36 ;  /* 0x0000004a0814723c */ /* 0x000fe20000041824 */
[----:B------:R-:W-:Y:S07]  /*14e90*/  LDSM.16.M88.4 R72, [R76+0x8000] ;  /* 0x008000004c48783b */ /* 0x000fee0000000200 */
[----:B------:R-:W-:Y:S01]  /*14ea0*/  HMMA.16816.F32.BF16 R36, R12, R58, R24 ;  /* 0x0000003a0c24723c */ /* 0x000fe20000041818 */
[----:B------:R-:W-:Y:S01]  /*14eb0*/  LDSM.16.M88.4 R56, [R77+0x7800] ;  /* 0x007800004d38783b */ /* 0x000fe20000000200 */
[----:B--2---:R-:W-:-:S06]  /*14ec0*/  FMUL.FTZ R0, R32, UR9 ;  /* 0x0000000920007c20 */ /* 0x004fcc0008410000 */
[----:B----4-:R-:W-:Y:S01]  /*14ed0*/  HMMA.16816.F32.BF16 R24, R16, R68, RZ ;  /* 0x000000441018723c */ /* 0x010fe200000418ff */
[----:B------:R2:W4:Y:S02]  /*14ee0*/  MUFU.TANH R116, R0 ;  /* 0x0000000000747308 */ /* 0x0005240000002400 */
[----:B--2---:R-:W-:-:S06]  /*14ef0*/  FMUL.FTZ R0, R33, UR9 ;  /* 0x0000000921007c20 */ /* 0x004fcc0008410000 */
[----:B------:R2:W1:Y:S02]  /*14f00*/  MUFU.TANH R118, R0 ;  /* 0x0000000000767308 */ /* 0x0004640000002400 */
[----:B--2---:R-:W-:-:S06]  /*14f10*/  FMUL.FTZ R0, R34, UR9 ;  /* 0x0000000922007c20 */ /* 0x004fcc0008410000 */
[----:B------:R2:W1:Y:S02]  /*14f20*/  MUFU.TANH R121, R0 ;  /* 0x0000000000797308 */ /* 0x0004640000002400 */
[----:B--2---:R-:W-:Y:S02]  /*14f30*/  FMUL.FTZ R0, R35, UR9 ;  /* 0x0000000923007c20 */ /* 0x004fe40008410000 */
[----:B------:R-:W-:Y:S01]  /*14f40*/  HMMA.16816.F32.BF16 R32, R4, R50, R20 ;  /* 0x000000320420723c */ /* 0x000fe20000041814 */
[----:B------:R-:W-:Y:S03]  /*14f50*/  LDSM.16.M88.4 R48, [R2+0x7000] ;  /* 0x007000000230783b */ /* 0x000fe60000000200 */
[----:B------:R2:W1:Y:S04]  /*14f60*/  MUFU.TANH R125, R0 ;  /* 0x00000000007d7308 */ /* 0x0004680000002400 */
[----:B------:R-:W-:Y:S08]  /*14f70*/  HMMA.16816.F32.BF16 R20, R8, R64, R40 ;  /* 0x000000400814723c */ /* 0x000ff00000041828 */
        /* <DEDUP_REMOVED lines=10> */
[----:B-1----:R-:W-:Y:S04]  /*15020*/  HMMA.16816.F32.BF16 R28, R4, R44, R20 ;  /* 0x0000002c041c723c */ /* 0x002fe80000041814 */
[----:B------:R1:W1:Y:S04]  /*15030*/  MUFU.TANH R148, R0 ;  /* 0x0000000000947308 */ /* 0x0002680000002400 */
[----:B------:R-:W-:Y:S01]  /*15040*/  HMMA.16816.F32.BF16 R20, R8, R66, R36 ;  /* 0x000000420814723c */ /* 0x000fe20000041824 */
[----:B------:R-:W5:Y:S07]  /*15050*/  LDSM.16.M88.4 R64, [R3+UR6+0x8000] ;  /* 0x008000060340783b */ /* 0x000f6e0008000200 */
[----:B------:R-:W-:Y:S01]  /*15060*/  HMMA.16816.F32.BF16 R36, R12, R54, R24 ;  /* 0x000000360c24723c */ /* 0x000fe20000041818 */
[----:B------:R-:W-:Y:S01]  /*15070*/  LDSM.16.M88.4 R52, [R77+0x8000] ;  /* 0x008000004d34783b */ /* 0x000fe20000000200 */
[----:B-1----:R-:W-:-:S06]  /*15080*/  FMUL.FTZ R0, R32, UR9 ;  /* 0x0000000920007c20 */ /* 0x002fcc0008410000 */
[----:B------:R-:W-:Y:S01]  /*15090*/  HMMA.16816.F32.BF16 R24, R16, R60, RZ ;  /* 0x0000003c1018723c */ /* 0x000fe200000418ff */
        /* <DEDUP_REMOVED lines=9> */
[----:B--2---:R-:W-:Y:S08]  /*15130*/  HMMA.16816.F32.BF16 R20, R8, R68, R40 ;  /* 0x000000440814723c */ /* 0x004ff00000041828 */
[----:B------:R-:W-:Y:S01]  /*15140*/  HMMA.16816.F32.BF16 R40, R12, R56, R24 ;  /* 0x000000380c28723c */ /* 0x000fe20000041818 */
        /* <DEDUP_REMOVED lines=14> */
[----:B------:R-:W3:Y:S01]  /*15230*/  LDSM.16.M88.4 R56, [R3+UR6+0x8800] ;  /* 0x008800060338783b */ /* 0x000ee20008000200 */
[----:B--2---:R-:W-:-:S06]  /*15240*/  FMUL.FTZ R0, R32, UR9 ;  /* 0x0000000920007c20 */ /* 0x004fcc0008410000 */
[----:B-----5:R-:W-:Y:S01]  /*15250*/  HMMA.16816.F32.BF16 R24, R16, R64, RZ ;  /* 0x000000401018723c */ /* 0x020fe200000418ff */
[----:B------:R2:W1:Y:S02]  /*15260*/  MUFU.TANH R159, R0 ;  /* 0x00000000009f7308 */ /* 0x0004640000002400 */
[----:B--2---:R-:W-:-:S06]  /*15270*/  FMUL.FTZ R0, R33, UR9 ;  /* 0x0000000921007c20 */ /* 0x004fcc0008410000 */
[----:B------:R2:W1:Y:S02]  /*15280*/  MUFU.TANH R161, R0 ;  /* 0x0000000000a17308 */ /* 0x0004640000002400 */
[----:B--2---:R-:W-:-:S06]  /*15290*/  FMUL.FTZ R0, R34, UR9 ;  /* 0x0000000922007c20 */ /* 0x004fcc0008410000 */
[----:B------:R2:W1:Y:S02]  /*152a0*/  MUFU.TANH R170, R0 ;  /* 0x0000000000aa7308 */ /* 0x0004640000002400 */
[----:B--2---:R-:W-:Y:S02]  /*152b0*/  FMUL.FTZ R0, R35, UR9 ;  /* 0x0000000923007c20 */ /* 0x004fe40008410000 */
[----:B------:R-:W-:Y:S01]  /*152c0*/  HMMA.16816.F32.BF16 R32, R4, R50, R20 ;  /* 0x000000320420723c */ /* 0x000fe20000041814 */
[----:B------:R-:W2:Y:S03]  /*152d0*/  LDSM.16.M88.4 R48, [R3+UR6+0x9000] ;  /* 0x009000060330783b */ /* 0x000ea60008000200 */
[----:B------:R5:W2:Y:S04]  /*152e0*/  MUFU.TANH R171, R0 ;  /* 0x0000000000ab7308 */ /* 0x000aa80000002400 */
[----:B-1----:R-:W-:Y:S08]  /*152f0*/  HMMA.16816.F32.BF16 R20, R8, R60, R40 ;  /* 0x0000003c0814723c */ /* 0x002ff00000041828 */
[----:B------:R-:W-:Y:S01]  /*15300*/  HMMA.16816.F32.BF16 R40, R12, R52, R24 ;  /* 0x000000340c28723c */ /* 0x000fe20000041818 */
[----:B-----5:R-:W-:-:S07]  /*15310*/  FMUL.FTZ R0, R28, UR9 ;  /* 0x000000091c007c20 */ /* 0x020fce0008410000 */
[----:B------:R-:W-:Y:S01]  /*15320*/  HMMA.16816.F32.BF16 R24, R16, R66, RZ ;  /* 0x000000421018723c */ /* 0x000fe200000418ff */
[----:B------:R1:W1:Y:S01]  /*15330*/  MUFU.TANH R173, R0 ;  /* 0x0000000000ad7308 */ /* 0x0002620000002400 */
[----:B------:R-:W-:Y:S01]  /*15340*/  LDSM.16.M88.4 R64, [R76+0x8800] ;  /* 0x008800004c40783b */ /* 0x000fe20000000200 */
        /* <DEDUP_REMOVED lines=10> */
[----:B------:R-:W5:Y:S01]  /*153f0*/  LDSM.16.M88.4 R52, [R2+0x8000] ;  /* 0x008000000234783b */ /* 0x000f620000000200 */
[----:B-1----:R-:W-:-:S06]  /*15400*/  FMUL.FTZ R0, R32, UR9 ;  /* 0x0000000920007c20 */ /* 0x002fcc0008410000 */
[----:B---3--:R-:W-:Y:S01]  /*15410*/  HMMA.16816.F32.BF16 R24, R16, R56, RZ ;  /* 0x000000381018723c */ /* 0x008fe200000418ff */
[----:B------:R1:W3:Y:S02]  /*15420*/  MUFU.TANH R143, R0 ;  /* 0x00000000008f7308 */ /* 0x0002e40000002400 */
[----:B-1----:R-:W-:-:S06]  /*15430*/  FMUL.FTZ R0, R33, UR9 ;  /* 0x0000000921007c20 */ /* 0x002fcc0008410000 */
[----:B------:R1:W1:Y:S02]  /*15440*/  MUFU.TANH R142, R0 ;  /* 0x00000000008e7308 */ /* 0x0002640000002400 */
[----:B-1----:R-:W-:-:S06]  /*15450*/  FMUL.FTZ R0, R34, UR9 ;  /* 0x0000000922007c20 */ /* 0x002fcc0008410000 */
[----:B------:R1:W1:Y:S02]  /*15460*/  MUFU.TANH R141, R0 ;  /* 0x00000000008d7308 */ /* 0x0002640000002400 */
[----:B-1----:R-:W-:Y:S02]  /*15470*/  FMUL.FTZ R0, R35, UR9 ;  /* 0x0000000923007c20 */ /* 0x002fe40008410000 */
[----:B------:R-:W-:Y:S04]  /*15480*/  HMMA.16816.F32.BF16 R32, R4, R46, R20 ;  /* 0x0000002e0420723c */ /* 0x000fe80000041814 */
[----:B------:R1:W1:Y:S04]  /*15490*/  MUFU.TANH R140, R0 ;  /* 0x00000000008c7308 */ /* 0x0002680000002400 */
[----:B------:R-:W-:Y:S08]  /*154a0*/  HMMA.16816.F32.BF16 R20, R8, R72, R40 ;  /* 0x000000480814723c */ /* 0x000ff00000041828 */
[----:B------:R-:W-:Y:S01]  /*154b0*/  HMMA.16816.F32.BF16 R44, R12, R68, R24 ;  /* 0x000000440c2c723c */ /* 0x000fe20000041818 */
[----:B-1----:R-:W-:-:S07]  /*154c0*/  FMUL.FTZ R0, R28, UR9 ;  /* 0x000000091c007c20 */ /* 0x002fce0008410000 */
[----:B------:R-:W-:Y:S01]  /*154d0*/  HMMA.16816.F32.BF16 R24, R16, R58, RZ ;  /* 0x0000003a1018723c */ /* 0x000fe200000418ff */
[----:B------:R-:W1:Y:S01]  /*154e0*/  LDSM.16.M88.4 R56, [R77+0x9000] ;  /* 0x009000004d38783b */ /* 0x000e620000000200 */
[----:B------:R4:W1:Y:S02]  /*154f0*/  MUFU.TANH R139, R0 ;  /* 0x00000000008b7308 */ /* 0x0008640000002400 */
[----:B----4-:R-:W-:-:S06]  /*15500*/  FMUL.FTZ R0, R29, UR9 ;  /* 0x000000091d007c20 */ /* 0x010fcc0008410000 */
[----:B------:R4:W1:Y:S10]  /*15510*/  MUFU.TANH R138, R0 ;  /* 0x00000000008a7308 */ /* 0x0008740000002400 */
[----:B------:R-:W-:Y:S01]  /*15520*/  HMMA.16816.F32.BF16 R40, R12, R70, R24 ;  /* 0x000000460c28723c */ /* 0x000fe20000041818 */
[----:B------:R-:W-:Y:S01]  /*15530*/  LDSM.16.M88.4 R68, [R77+0x9800] ;  /* 0x009800004d44783b */ /* 0x000fe20000000200 */
[----:B----4-:R-:W-:-:S04]  /*15540*/  FMUL.FTZ R0, R30, UR9 ;  /* 0x000000091e007c20 */ /* 0x010fc80008410000 */
[----:B------:R4:W1:Y:S02]  /*15550*/  MUFU.TANH R137, R0 ;  /* 0x0000000000897308 */ /* 0x0008640000002400 */
[----:B--2---:R-:W-:Y:S01]  /*15560*/  HMMA.16816.F32.BF16 R24, R16, R48, RZ ;  /* 0x000000301018723c */ /* 0x004fe200000418ff */
[----:B----4-:R-:W-:-:S07]  /*15570*/  FMUL.FTZ R0, R31, UR9 ;  /* 0x000000091f007c20 */ /* 0x010fce0008410000 */
[----:B-----5:R-:W-:Y:S01]  /*15580*/  HMMA.16816.F32.BF16 R28, R4, R52, R20 ;  /* 0x00000034041c723c */ /* 0x020fe20000041814 */
[----:B------:R2:W4:Y:S07]  /*15590*/  MUFU.TANH R136, R0 ;  /* 0x0000000000887308 */ /* 0x00052e0000002400 */
[----:B------:R-:W-:Y:S01]  /*155a0*/  HMMA.16816.F32.BF16 R20, R8, R74, R36 ;  /* 0x0000004a0814723c */ /* 0x000fe20000041824 */
[----:B------:R-:W5:Y:S01]  /*155b0*/  LDSM.16.M88.4 R72, [R3+UR6+0x9800] ;  /* 0x009800060348783b */ /* 0x000f620008000200 */
[----:B--2---:R-:W-:-:S04]  /*155c0*/  FMUL.FTZ R0, R32, UR9 ;  /* 0x0000000920007c20 */ /* 0x004fc80008410000 */
[----:B------:R2:W1:Y:S02]  /*155d0*/  MUFU.TANH R135, R0 ;  /* 0x0000000000877308 */ /* 0x0004640000002400 */
[----:B--2---:R-:W-:-:S06]  /*155e0*/  FMUL.FTZ R0, R33, UR9 ;  /* 0x0000000921007c20 */ /* 0x004fcc0008410000 */
[----:B------:R2:W1:Y:S02]  /*155f0*/  MUFU.TANH R134, R0 ;  /* 0x0000000000867308 */ /* 0x0004640000002400 */
[----:B--2---:R-:W-:-:S06]  /*15600*/  FMUL.FTZ R0, R34, UR9 ;  /* 0x0000000922007c20 */ /* 0x004fcc0008410000 */
[----:B------:R2:W1:Y:S02]  /*15610*/  MUFU.TANH R133, R0 ;  /* 0x0000000000857308 */ /* 0x0004640000002400 */
[----:B--2---:R-:W-:Y:S02]  /*15620*/  FMUL.FTZ R0, R35, UR9 ;  /* 0x0000000923007c20 */ /* 0x004fe40008410000 */
[----:B------:R-:W-:Y:S01]  /*15630*/  HMMA.16816.F32.BF16 R32, R4, R54, R20 ;  /* 0x000000360420723c */ /* 0x000fe20000041814 */
[----:B------:R-:W-:Y:S03]  /*15640*/  LDSM.16.M88.4 R52, [R2+0x9000] ;  /* 0x009000000234783b */ /* 0x000fe60000000200 */
[----:B------:R2:W2:Y:S04]  /*15650*/  MUFU.TANH R132, R0 ;  /* 0x0000000000847308 */ /* 0x0004a80000002400 */
[----:B------:R-:W-:Y:S08]  /*15660*/  HMMA.16816.F32.BF16 R20, R8, R64, R44 ;  /* 0x000000400814723c */ /* 0x000ff0000004182c */
[----:B-1----:R-:W-:Y:S01]  /*15670*/  HMMA.16816.F32.BF16 R44, R12, R56, R24 ;  /* 0x000000380c2c723c */ /* 0x002fe20000041818 */
[----:B--2---:R-:W-:-:S07]  /*15680*/  FMUL.FTZ R0, R28, UR9 ;  /* 0x000000091c007c20 */ /* 0x004fce0008410000 */
[----:B------:R-:W-:Y:S01]  /*15690*/  HMMA.16816.F32.BF16 R24, R16, R50, RZ ;  /* 0x000000321018723c */ /* 0x000fe200000418ff */
[----:B------:R-:W1:Y:S01]  /*156a0*/  LDSM.16.M88.4 R48, [R76+0x9000] ;  /* 0x009000004c30783b */ /* 0x000e620000000200 */
[----:B------:R2:W1:Y:S02]  /*156b0*/  MUFU.TANH R130, R0 ;  /* 0x0000000000827308 */ /* 0x0004640000002400 */
[----:B--2---:R-:W-:-:S06]  /*156c0*/  FMUL.FTZ R0, R29, UR9 ;  /* 0x000000091d007c20 */ /* 0x004fcc0008410000 */
[----:B------:R2:W1:Y:S01]  /*156d0*/  MUFU.TANH R128, R0 ;  /* 0x0000000000807308 */ /* 0x0004620000002400 */
[----:B------:R-:W-:Y:S01]  /*156e0*/  HMMA.16816.F32.BF16 R36, R4, R60, R20 ;  /* 0x0000003c0424723c */ /* 0x000fe20000041814 */
[----:B--2---:R-:W-:-:S06]  /*156f0*/  FMUL.FTZ R0, R30, UR9 ;  /* 0x000000091e007c20 */ /* 0x004fcc0008410000 */
[----:B------:R2:W1:Y:S01]  /*15700*/  MUFU.TANH R126, R0 ;  /* 0x00000000007e7308 */ /* 0x0004620000002400 */
[----:B------:R-:W-:Y:S01]  /*15710*/  HMMA.16816.F32.BF16 R20, R8, R66, R40 ;  /* 0x000000420814723c */ /* 0x000fe20000041828 */
[----:B--2---:R-:W-:-:S06]  /*15720*/  FMUL.FTZ R0, R31, UR9 ;  /* 0x000000091f007c20 */ /* 0x004fcc0008410000 */
[----:B------:R2:W1:Y:S02]  /*15730*/  MUFU.TANH R124, R0 ;  /* 0x00000000007c7308 */ /* 0x0004640000002400 */
[----:B--2---:R-:W-:-:S06]  /*15740*/  FMUL.FTZ R0, R32, UR9 ;  /* 0x0000000920007c20 */ /* 0x004fcc0008410000 */
[----:B------:R2:W1:Y:S01]  /*15750*/  MUFU.TANH R123, R0 ;  /* 0x00000000007b7308 */ /* 0x0004620000002400 */
[----:B-----5:R-:W-:Y:S01]  /*15760*/  HMMA.16816.F32.BF16 R28, R16, R72, RZ ;  /* 0x00000048101c723c */ /* 0x020fe200000418ff */
[----:B--2---:R-:W-:-:S06]  /*15770*/  FMUL.FTZ R0, R33, UR9 ;  /* 0x0000000921007c20 */ /* 0x004fcc0008410000 */
[----:B------:R2:W1:Y:S01]  /*15780*/  MUFU.TANH R120, R0 ;  /* 0x0000000000787308 */ /* 0x0004620000002400 */
[----:B------:R-:W-:Y:S01]  /*15790*/  HMMA.16816.F32.BF16 R24, R12, R58, R24 ;  /* 0x0000003a0c18723c */ /* 0x000fe20000041818 */
[----:B------:R-:W5:Y:S01]  /*157a0*/  LDSM.16.M88.4 R56, [R76+0x9800] ;  /* 0x009800004c38783b */ /* 0x000f620000000200 */
[----:B--2---:R-:W-:-:S05]  /*157b0*/  FMUL.FTZ R0, R34, UR9 ;  /* 0x0000000922007c20 */ /* 0x004fca0008410000 */
[----:B------:R2:W2:Y:S01]  /*157c0*/  MUFU.TANH R117, R0 ;  /* 0x0000000000757308 */ /* 0x0004a20000002400 */
[----:B------:R-:W-:Y:S08]  /*157d0*/  HMMA.16816.F32.BF16 R40, R4, R62, R20 ;  /* 0x0000003e0428723c */ /* 0x000ff00000041814 */
[----:B-1----:R-:W-:Y:S01]  /*157e0*/  HMMA.16816.F32.BF16 R20, R8, R48, R44 ;  /* 0x000000300814723c */ /* 0x002fe2000004182c */
[----:B--2---:R-:W-:-:S04]  /*157f0*/  FMUL.FTZ R0, R35, UR9 ;  /* 0x0000000923007c20 */ /* 0x004fc80008410000 */
[----:B------:R1:W2:Y:S03]  /*15800*/  MUFU.TANH R67, R0 ;  /* 0x0000000000437308 */ /* 0x0002a60000002400 */
[----:B------:R-:W-:Y:S01]  /*15810*/  HMMA.16816.F32.BF16 R16, R16, R74, RZ ;  /* 0x0000004a1010723c */ /* 0x000fe200000418ff */
[----:B-1----:R-:W-:-:S04]  /*15820*/  FMUL.FTZ R0, R36, UR9 ;  /* 0x0000000924007c20 */ /* 0x002fc80008410000 */
[----:B------:R1:W1:Y:S03]  /*15830*/  MUFU.TANH R72, R0 ;  /* 0x0000000000487308 */ /* 0x0002660000002400 */
[----:B------:R-:W-:Y:S01]  /*15840*/  HMMA.16816.F32.BF16 R32, R12, R68, R28 ;  /* 0x000000440c20723c */ /* 0x000fe2000004181c */
[----:B-1----:R-:W-:-:S04]  /*15850*/  FMUL.FTZ R0, R37, UR9 ;  /* 0x0000000925007c20 */ /* 0x002fc80008410000 */
[----:B------:R1:W1:Y:S03]  /*15860*/  MUFU.TANH R66, R0 ;  /* 0x0000000000427308 */ /* 0x0002660000002400 */
[----:B------:R-:W-:Y:S01]  /*15870*/  HMMA.16816.F32.BF16 R28, R8, R50, R24 ;  /* 0x00000032081c723c */ /* 0x000fe20000041818 */
[----:B-1----:R-:W-:-:S04]  /*15880*/  FMUL.FTZ R0, R38, UR9 ;  /* 0x0000000926007c20 */ /* 0x002fc80008410000 */
[----:B------:R1:W1:Y:S03]  /*15890*/  MUFU.TANH R64, R0 ;  /* 0x0000000000407308 */ /* 0x0002660000002400 */
[----:B------:R-:W-:Y:S01]  /*158a0*/  HMMA.16816.F32.BF16 R24, R4, R52, R20 ;  /* 0x000000340418723c */ /* 0x000fe20000041814 */
[----:B-1----:R-:W-:Y:S02]  /*158b0*/  FMUL.FTZ R0, R39, UR9 ;  /* 0x0000000927007c20 */ /* 0x002fe40008410000 */
[----:B------:R-:W1:Y:S05]  /*158c0*/  LDSM.16.M88.4 R36, [R2+0x9800] ;  /* 0x009800000224783b */ /* 0x000e6a0000000200 */
[----:B------:R-:W-:Y:S01]  /*158d0*/  HMMA.16816.F32.BF16 R12, R12, R70, R16 ;  /* 0x000000460c0c723c */ /* 0x000fe20000041810 */
[----:B------:R3:W1:Y:S01]  /*158e0*/  MUFU.TANH R60, R0 ;  /* 0x00000000003c7308 */ /* 0x0006620000002400 */
[----:B------:R-:W-:Y:S01]  /*158f0*/  ISETP.NE.AND P1, PT, R184, 0x1, PT ;  /* 0x00000001b800780c */ /* 0x000fe20003f25270 */
[----:B------:R1:W-:Y:S01]  /*15900*/  STL [R1+0x8], R186 ;  /* 0x000008ba01007387 */ /* 0x0003e20000100800 */
[----:B------:R-:W-:-:S04]  /*15910*/  DEPBAR.LE SB0, 0x0 ;  /* 0x000080000000791a */ /* 0x000fc80000000000 */
[----:B---3--:R-:W-:-:S04]  /*15920*/  FMUL.FTZ R0, R40, UR9 ;  /* 0x0000000928007c20 */ /* 0x008fc80008410000 */
[----:B------:R3:W1:Y:S01]  /*15930*/  MUFU.TANH R65, R0 ;  /* 0x0000000000417308 */ /* 0x0006620000002400 */
[----:B-----5:R-:W-:Y:S01]  /*15940*/  HMMA.16816.F32.BF16 R20, R8, R56, R32 ;  /* 0x000000380814723c */ /* 0x020fe20000041820 */
[----:B---3--:R-:W-:-:S06]  /*15950*/  FMUL.FTZ R0, R41, UR9 ;  /* 0x0000000929007c20 */ /* 0x008fcc0008410000 */
[----:B------:R3:W1:Y:S01]  /*15960*/  MUFU.TANH R51, R0 ;  /* 0x0000000000337308 */ /* 0x0006620000002400 */
[----:B------:R-:W-:Y:S01]  /*15970*/  HMMA.16816.F32.BF16 R28, R4, R54, R28 ;  /* 0x00000036041c723c */ /* 0x000fe2000004181c */
[----:B---3--:R-:W-:-:S06]  /*15980*/  FMUL.FTZ R0, R42, UR9 ;  /* 0x000000092a007c20 */ /* 0x008fcc0008410000 */
[----:B------:R3:W1:Y:S02]  /*15990*/  MUFU.TANH R53, R0 ;  /* 0x0000000000357308 */ /* 0x0006640000002400 */
[----:B---3--:R-:W-:-:S06]  /*159a0*/  FMUL.FTZ R0, R43, UR9 ;  /* 0x000000092b007c20 */ /* 0x008fcc0008410000 */
[----:B------:R3:W1:Y:S01]  /*159b0*/  MUFU.TANH R52, R0 ;  /* 0x0000000000347308 */ /* 0x0006620000002400 */
[----:B------:R-:W-:Y:S01]  /*159c0*/  HMMA.16816.F32.BF16 R8, R8, R58, R12 ;  /* 0x0000003a0808723c */ /* 0x000fe2000004180c */
[----:B---3--:R-:W-:-:S06]  /*159d0*/  FMUL.FTZ R0, R24, UR9 ;  /* 0x0000000918007c20 */ /* 0x008fcc0008410000 */
[----:B------:R3:W2:Y:S01]  /*159e0*/  MUFU.TANH R45, R0 ;  /* 0x00000000002d7308 */ /* 0x0006a20000002400 */
[----:B-1----:R-:W-:Y:S01]  /*159f0*/  HMMA.16816.F32.BF16 R20, R4, R36, R20 ;  /* 0x000000240414723c */ /* 0x002fe20000041814 */
[----:B---3--:R-:W-:-:S06]  /*15a00*/  FMUL.FTZ R0, R25, UR9 ;  /* 0x0000000919007c20 */ /* 0x008fcc0008410000 */
[----:B------:R1:W3:Y:S02]  /*15a10*/  MUFU.TANH R44, R0 ;  /* 0x00000000002c7308 */ /* 0x0002e40000002400 */
[----:B-1----:R-:W-:-:S06]  /*15a20*/  FMUL.FTZ R0, R26, UR9 ;  /* 0x000000091a007c20 */ /* 0x002fcc0008410000 */
[----:B------:R1:W1:Y:S02]  /*15a30*/  MUFU.TANH R47, R0 ;  /* 0x00000000002f7308 */ /* 0x0002640000002400 */
[----:B-1----:R-:W-:-:S06]  /*15a40*/  FMUL.FTZ R0, R27, UR9 ;  /* 0x000000091b007c20 */ /* 0x002fcc0008410000 */
[----:B------:R1:W1:Y:S01]  /*15a50*/  MUFU.TANH R46, R0 ;  /* 0x00000000002e7308 */ /* 0x0002620000002400 */
[----:B------:R-:W5:Y:S01]  /*15a60*/  S2R R2, SR_CTAID.X ;  /* 0x0000000000027919 */ /* 0x000f620000002500 */
[----:B-1----:R-:W-:-:S06]  /*15a70*/  FMUL.FTZ R0, R28, UR9 ;  /* 0x000000091c007c20 */ /* 0x002fcc0008410000 */
[----:B------:R1:W1:Y:S01]  /*15a80*/  MUFU.TANH R41, R0 ;  /* 0x0000000000297308 */ /* 0x0002620000002400 */
[----:B------:R-:W-:Y:S01]  /*15a90*/  HMMA.16816.F32.BF16 R4, R4, R38, R8 ;  /* 0x000000260404723c */ /* 0x000fe20000041808 */
[----:B-1----:R-:W-:-:S06]  /*15aa0*/  FMUL.FTZ R0, R29, UR9 ;  /* 0x000000091d007c20 */ /* 0x002fcc0008410000 */
[----:B------:R1:W1:Y:S02]  /*15ab0*/  MUFU.TANH R40, R0 ;  /* 0x0000000000287308 */ /* 0x0002640000002400 */
[----:B-1----:R-:W-:-:S06]  /*15ac0*/  FMUL.FTZ R0, R30, UR9 ;  /* 0x000000091e007c20 */ /* 0x002fcc0008410000 */
[----:B------:R1:W1:Y:S02]  /*15ad0*/  MUFU.TANH R43, R0 ;  /* 0x00000000002b7308 */ /* 0x0002640000002400 */
[----:B-1----:R-:W-:-:S06]  /*15ae0*/  FMUL.FTZ R0, R31, UR9 ;  /* 0x000000091f007c20 */ /* 0x002fcc0008410000 */
[----:B------:R1:W1:Y:S01]  /*15af0*/  MUFU.TANH R42, R0 ;  /* 0x00000000002a7308 */ /* 0x0002620000002400 */
[----:B------:R-:W-:Y:S01]  /*15b00*/  FMUL.FTZ R4, R4, UR9 ;  /* 0x0000000904047c20 */ /* 0x000fe20008410000 */
[----:B-1----:R-:W-:-:S06]  /*15b10*/  FMUL.FTZ R0, R20, UR9 ;  /* 0x0000000914007c20 */ /* 0x002fcc0008410000 */
[----:B------:R1:W1:Y:S01]  /*15b20*/  MUFU.TANH R36, R0 ;  /* 0x0000000000247308 */ /* 0x0002620000002400 */
[----:B------:R-:W-:Y:S01]  /*15b30*/  FMUL.FTZ R5, R5, UR9 ;  /* 0x0000000905057c20 */ /* 0x000fe20008410000 */
[----:B-1----:R-:W-:-:S06]  /*15b40*/  FMUL.FTZ R0, R21, UR9 ;  /* 0x0000000915007c20 */ /* 0x002fcc0008410000 */
[----:B------:R1:W1:Y:S01]  /*15b50*/  MUFU.TANH R27, R0 ;  /* 0x00000000001b7308 */ /* 0x0002620000002400 */
[----:B------:R-:W-:Y:S01]  /*15b60*/  FMUL.FTZ R6, R6, UR9 ;  /* 0x0000000906067c20 */ /* 0x000fe20008410000 */
[----:B------:R-:W-:-:S06]  /*15b70*/  FMUL.FTZ R7, R7, UR9 ;  /* 0x0000000907077c20 */ /* 0x000fcc0008410000 */
[----:B------:R4:W2:Y:S01]  /*15b80*/  MUFU.TANH R26, R4 ;  /* 0x00000004001a7308 */ /* 0x0008a20000002400 */
[----:B-1----:R-:W-:-:S07]  /*15b90*/  FMUL.FTZ R0, R22, UR9 ;  /* 0x0000000916007c20 */ /* 0x002fce0008410000 */
[----:B------:R1:W1:Y:S01]  /*15ba0*/  MUFU.TANH R38, R0 ;  /* 0x0000000000267308 */ /* 0x0002620000002400 */
[----:B----4-:R-:W-:-:S04]  /*15bb0*/  LOP3.LUT R4, R234, 0x1f0, RZ, 0xc0, !PT ;  /* 0x000001f0ea047812 */ /* 0x010fc800078ec0ff */
[----:B-----5:R-:W-:Y:S01]  /*15bc0*/  LEA R4, R2, R4, 0x6 ;  /* 0x0000000402047211 */ /* 0x020fe200078e30ff */
[----:B-1----:R-:W-:-:S04]  /*15bd0*/  FMUL.FTZ R0, R23, UR9 ;  /* 0x0000000917007c20 */ /* 0x002fc80008410000 */
[----:B------:R1:W4:Y:S08]  /*15be0*/  MUFU.TANH R37, R0 ;  /* 0x0000000000257308 */ /* 0x0003300000002400 */
[----:B------:R2:W2:Y:S01]  /*15bf0*/  MUFU.TANH R25, R5 ;  /* 0x0000000500197308 */ /* 0x0004a20000002400 */
[----:B-1----:R-:W-:-:S07]  /*15c00*/  SHF.R.U32.HI R0, RZ, 0x2, R236 ;  /* 0x00000002ff007819 */ /* 0x002fce00000116ec */
[----:B------:R1:W1:Y:S01]  /*15c10*/  MUFU.TANH R35, R6 ;  /* 0x0000000600237308 */ /* 0x0002620000002400 */
[----:B------:R-:W-:-:S07]  /*15c20*/  LOP3.LUT R0, R0, 0x7, RZ, 0xc0, !PT ;  /* 0x0000000700007812 */ /* 0x000fce00078ec0ff */
[----:B------:R1:W1:Y:S01]  /*15c30*/  MUFU.TANH R34, R7 ;  /* 0x0000000700227308 */ /* 0x0002620000002400 */
[----:B------:R-:W-:-:S04]  /*15c40*/  IADD3 R4, PT, PT, -R190, R0, R4 ;  /* 0x00000000be047210 */ /* 0x000fc80007ffe104 */
[--C-:B------:R-:W-:Y:S02]  /*15c50*/  IADD3 R4, PT, PT, R4, UR8, R183.reuse ;  /* 0x0000000804047c10 */ /* 0x100fe4000fffe0b7 */
[----:B------:R-:W-:Y:S02]  /*15c60*/  P2R R24, PR, RZ, 0x2 ;  /* 0x00000002ff187803 */ /* 0x000fe40000000000 */
[C-C-:B------:R-:W-:Y:S02]  /*15c70*/  VIADDMNMX R2, R4.reuse, 0x1, R183.reuse, PT ;  /* 0x0000000104027846 */ /* 0x140fe400038001b7 */
[----:B------:R-:W-:Y:S01]  /*15c80*/  VIADDMNMX R4, R4, 0x9, R183, PT ;  /* 0x0000000904047846 */ /* 0x000fe200038001b7 */
[----:B------:R-:W-:Y:S06]  /*15c90*/  BAR.SYNC.DEFER_BLOCKING 0x0 ;  /* 0x0000000000007b1d */ /* 0x000fec0000010000 */
[----:B--234-:R-:W-:Y:S05]  /*15ca0*/  @!P1 BRA `(.L_x_1209) ;  /* 0x0000000c00349947 */ /* 0x01cfea0003800000 */
        /* <DEDUP_REMOVED lines=12> */
[----:B------:R1:W-:Y:S04]  /*15d70*/  STL [R1+0x24], R185 ;  /* 0x000024b901007387 */ /* 0x0003e80000100800 */
[----:B------:R1:W-:Y:S01]  /*15d80*/  STL [R1+0x20], R188 ;  /* 0x000020bc01007387 */ /* 0x0003e20000100800 */
[----:B------:R-:W-:Y:S05]  /*15d90*/  BRA `(.L_x_1211) ;  /* 0x0000000400187947 */ /* 0x000fea0003800000 */
.L_x_1210:
[----:B------:R-:W2:Y:S01]  /*15da0*/  LDL.64 R8, [R1] ;  /* 0x0000000001087983 */ /* 0x000ea20000100a00 */
[----:B------:R-:W3:Y:S01]  /*15db0*/  LDC R12, c[0x0][0x4f0] ;  /* 0x00013c00ff0c7b82 */ /* 0x000ee20000000800 */
[----:B------:R-:W4:Y:S02]  /*15dc0*/  LDCU.64 UR8, c[0x0][0x3a0] ;  /* 0x00007400ff0877ac */ /* 0x000f240008000a00 */
[----:B------:R-:W5:Y:S01]  /*15dd0*/  LDL R3, [R1+0x1c] ;  /* 0x00001c0001037983 */ /* 0x000f620000100800 */
[----:B------:R-:W-:Y:S01]  /*15de0*/  MOV R14, R185 ;  /* 0x000000b9000e7202 */ /* 0x000fe20000000f00 */
[----:B------:R-:W-:Y:S01]  /*15df0*/  IMAD.MOV.U32 R13, RZ, RZ, R188 ;  /* 0x000000ffff0d7224 */ /* 0x000fe200078e00bc */
[----:B---3--:R-:W-:-:S04]  /*15e00*/  IABS R11, R12 ;  /* 0x0000000c000b7213 */ /* 0x008fc80000000000 */
[----:B-1----:R-:W1:Y:S08]  /*15e10*/  I2F.RP R6, R11 ;  /* 0x0000000b00067306 */ /* 0x002e700000209400 */
[----:B-1----:R-:W1:Y:S02]  /*15e20*/  MUFU.RCP R6, R6 ;  /* 0x0000000600067308 */ /* 0x002e640000001000 */
[----:B-1----:R-:W-:-:S06]  /*15e30*/  IADD3 R6, PT, PT, R6, 0xffffffe, RZ ;  /* 0x0ffffffe06067810 */ /* 0x002fcc0007ffe0ff */
[----:B------:R-:W1:Y:S02]  /*15e40*/  F2I.FTZ.U32.TRUNC.NTZ R7, R6 ;  /* 0x0000000600077305 */ /* 0x000e64000021f000 */
[----:B-1----:R-:W-:Y:S02]  /*15e50*/  IMAD.MOV R0, RZ, RZ, -R7 ;  /* 0x000000ffff007224 */ /* 0x002fe400078e0a07 */
[----:B------:R-:W-:Y:S02]  /*15e60*/  IMAD.MOV.U32 R6, RZ, RZ, RZ ;  /* 0x000000ffff067224 */ /* 0x000fe400078e00ff */
[----:B--2---:R-:W-:Y:S02]  /*15e70*/  IMAD.MOV.U32 R17, RZ, RZ, R9 ;  /* 0x000000ffff117224 */ /* 0x004fe400078e0009 */
[----:B------:R-:W-:Y:S01]  /*15e80*/  IMAD.MOV.U32 R16, RZ, RZ, R8 ;  /* 0x000000ffff107224 */ /* 0x000fe200078e0008 */
[C---:B-----5:R-:W-:Y:S01]  /*15e90*/  IADD3 R9, PT, PT, R3.reuse, -0x100, RZ ;  /* 0xffffff0003097810 */ /* 0x060fe20007ffe0ff */
[----:B------:R-:W-:-:S02]  /*15ea0*/  VIADD R8, R3, 0xfffffe00 ;  /* 0xfffffe0003087836 */ /* 0x000fc40000000000 */
[----:B------:R-:W-:Y:S01]  /*15eb0*/  IMAD R3, R0, R11, RZ ;  /* 0x0000000b00037224 */ /* 0x000fe200078e02ff */
[----:B------:R-:W-:Y:S02]  /*15ec0*/  IABS R0, R9 ;  /* 0x0000000900007213 */ /* 0x000fe40000000000 */
[----:B------:R-:W-:Y:S01]  /*15ed0*/  IABS R5, R8 ;  /* 0x0000000800057213 */ /* 0x000fe20000000000 */
[----:B------:R-:W-:Y:S01]  /*15ee0*/  IMAD.HI.U32 R3, R7, R3, R6 ;  /* 0x0000000307037227 */ /* 0x000fe200078e0006 */
[----:B------:R-:W-:-:S05]  /*15ef0*/  MOV R6, R0 ;  /* 0x0000000000067202 */ /* 0x000fca0000000f00 */
        /* <DEDUP_REMOVED lines=13> */
[-C--:B------:R-:W-:Y:S02]  /*15fd0*/  LOP3.LUT R5, R8, R12.reuse, RZ, 0x3c, !PT ;  /* 0x0000000c08057212 */ /* 0x080fe400078e3cff */
[----:B------:R-:W-:Y:S02]  /*15fe0*/  ISETP.GE.U32.AND P4, PT, R6, R11, PT ;  /* 0x0000000b0600720c */ /* 0x000fe40003f86070 */
[----:B------:R-:W-:-:S02]  /*15ff0*/  LOP3.LUT R6, R9, R12, RZ, 0x3c, !PT ;  /* 0x0000000c09067212 */ /* 0x000fc400078e3cff */
[----:B------:R-:W-:Y:S02]  /*16000*/  ISETP.GE.AND P2, PT, R5, RZ, PT ;  /* 0x000000ff0500720c */ /* 0x000fe40003f46270 */
[----:B------:R-:W-:Y:S02]  /*16010*/  ISETP.GE.AND P1, PT, R6, RZ, PT ;  /* 0x000000ff0600720c */ /* 0x000fe40003f26270 */
[----:B------:R-:W-:Y:S01]  /*16020*/  LOP3.LUT R5, RZ, R12, RZ, 0x33, !PT ;  /* 0x0000000cff057212 */ /* 0x000fe200078e33ff */
[----:B------:R-:W-:Y:S01]  /*16030*/  @P3 VIADD R0, R0, 0x1 ;  /* 0x0000000100003836 */ /* 0x000fe20000000000 */
[----:B------:R-:W-:-:S03]  /*16040*/  ISETP.NE.AND P3, PT, R12, RZ, PT ;  /* 0x000000ff0c00720c */ /* 0x000fc60003f65270 */
[----:B------:R-:W-:-:S04]  /*16050*/  @P4 IADD3 R3, PT, PT, R3, 0x1, RZ ;  /* 0x0000000103034810 */ /* 0x000fc80007ffe0ff */
[----:B------:R-:W-:Y:S02]  /*16060*/  @!P2 IMAD.MOV R0, RZ, RZ, -R0 ;  /* 0x000000ffff00a224 */ /* 0x000fe400078e0a00 */
[----:B------:R-:W-:-:S03]  /*16070*/  @!P1 IADD3 R3, PT, PT, -R3, RZ, RZ ;  /* 0x000000ff03039210 */ /* 0x000fc60007ffe1ff */
[C---:B------:R-:W-:Y:S02]  /*16080*/  SEL R0, R5.reuse, R0, !P3 ;  /* 0x0000000005007207 */ /* 0x040fe40005800000 */
[----:B------:R-:W-:-:S03]  /*16090*/  SEL R3, R5, R3, !P3 ;  /* 0x0000000305037207 */ /* 0x000fc60005800000 */
[----:B------:R-:W-:-:S04]  /*160a0*/  IMAD.WIDE R8, R0, 0x4, R16 ;  /* 0x0000000400087825 */ /* 0x000fc800078e0210 */
[C---:B------:R-:W-:Y:S02]  /*160b0*/  IMAD.WIDE R6, R3.reuse, 0x4, R16 ;  /* 0x0000000403067825 */ /* 0x040fe400078e0210 */
[----:B------:R-:W2:Y:S04]  /*160c0*/  LDG.E R8, desc[UR4][R8.64] ;  /* 0x0000000408087981 */ /* 0x000ea8000c1e1900 */
[----:B------:R1:W2:Y:S01]  /*160d0*/  LDG.E R5, desc[UR4][R6.64] ;  /* 0x0000000406057981 */ /* 0x0002a2000c1e1900 */
[----:B------:R-:W-:-:S04]  /*160e0*/  IMAD.IADD R0, R3, 0x1, -R0 ;  /* 0x0000000103007824 */ /* 0x000fc800078e0a00 */
[----:B------:R-:W-:-:S05]  /*160f0*/  IMAD R0, R0, R12, -0x100 ;  /* 0xffffff0000007424 */ /* 0x000fca00078e020c */
[----:B------:R-:W-:Y:S01]  /*16100*/  SHF.R.S32.HI R3, RZ, 0x1f, R0 ;  /* 0x0000001fff037819 */ /* 0x000fe20000011400 */
[----:B-1----:R-:W1:Y:S04]  /*16110*/  LDC.64 R6, c[0x0][0x3b8] ;  /* 0x0000ee00ff067b82 */ /* 0x002e680000000a00 */
[----:B-1----:R-:W-:-:S04]  /*16120*/  IMAD R3, R3, R6, RZ ;  /* 0x0000000603037224 */ /* 0x002fc800078e02ff */
[----:B------:R-:W-:Y:S01]  /*16130*/  IMAD R3, R0, R7, R3 ;  /* 0x0000000700037224 */ /* 0x000fe200078e0203 */
[----:B--2---:R-:W-:Y:S01]  /*16140*/  IADD3 R5, PT, PT, R8, -R5, RZ ;  /* 0x8000000508057210 */ /* 0x004fe20007ffe0ff */
[----:B------:R-:W-:-:S03]  /*16150*/  IMAD.WIDE.U32 R8, R0, R6, RZ ;  /* 0x0000000600087225 */ /* 0x000fc600078e00ff */
[----:B------:R-:W-:Y:S01]  /*16160*/  SHF.R.S32.HI R0, RZ, 0x1f, R5 ;  /* 0x0000001fff007819 */ /* 0x000fe20000011405 */
[----:B------:R-:W-:-:S04]  /*16170*/  IMAD.IADD R9, R9, 0x1, R3 ;  /* 0x0000000109097824 */ /* 0x000fc800078e0203 */
        /* <DEDUP_REMOVED lines=8> */
.L_x_1211:
[----:B------:R-:W2:Y:S01]  /*16200*/  LDL R7, [R1+0x24] ;  /* 0x0000240001077983 */ /* 0x000ea20000100800 */
[----:B------:R-:W3:Y:S01]  /*16210*/  LDCU UR7, c[0x0][0x440] ;  /* 0x00008800ff0777ac */ /* 0x000ee20008000800 */
[----:B------:R-:W4:Y:S02]  /*16220*/  LDC R5, c[0x0][0x3bc] ;  /* 0x0000ef00ff057b82 */ /* 0x000f240000000800 */
[----:B------:R-:W5:Y:S01]  /*16230*/  LDL R16, [R1+0x20] ;  /* 0x0000200001107983 */ /* 0x000f620000100800 */
[C---:B------:R-:W-:Y:S01]  /*16240*/  IMAD.SHL.U32 R3, R6.reuse, 0x20, RZ ;  /* 0x0000002006037824 */ /* 0x040fe200078e00ff */
[----:B---3--:R-:W-:Y:S02]  /*16250*/  ISETP.GE.AND P1, PT, R233, UR7, PT ;  /* 0x00000007e9007c0c */ /* 0x008fe4000bf26270 */
[C---:B----4-:R-:W-:Y:S02]  /*16260*/  SHF.L.U64.HI R0, R6.reuse, 0x5, R5 ;  /* 0x0000000506007819 */ /* 0x050fe40000010205 */
[----:B--2---:R-:W-:-:S04]  /*16270*/  LEA R14, P2, R6, R7, 0x5 ;  /* 0x00000007060e7211 */ /* 0x004fc800078428ff */
[----:B------:R-:W-:Y:S02]  /*16280*/  IADD3 R12, P3, PT, R3, R14, RZ ;  /* 0x0000000e030c7210 */ /* 0x000fe40007f7e0ff */
[----:B-----5:R-:W-:-:S03]  /*16290*/  LEA.HI.X R15, R6, R16, R5, 0x5, P2 ;  /* 0x00000010060f7211 */ /* 0x020fc600010f2c05 */
[----:B------:R-:W-:Y:S01]  /*162a0*/  @!P1 IMAD.MOV.U32 R6, RZ, RZ, R7 ;  /* 0x000000ffff069224 */ /* 0x000fe200078e0007 */
[-C--:B------:R-:W-:Y:S01]  /*162b0*/  IADD3 R10, P2, PT, R12, R3.reuse, RZ ;  /* 0x000000030c0a7210 */ /* 0x080fe20007f5e0ff */
[----:B------:R-:W-:Y:S02]  /*162c0*/  @!P1 IMAD.MOV.U32 R7, RZ, RZ, R16 ;  /* 0x000000ffff079224 */ /* 0x000fe400078e0010 */
[----:B------:R-:W-:Y:S01]  /*162d0*/  IMAD.X R13, R0, 0x1, R15, P3 ;  /* 0x00000001000d7824 */ /* 0x000fe200018e060f */
[----:B------:R-:W-:Y:S02]  /*162e0*/  IADD3 R8, P3, PT, R10, R3, RZ ;  /* 0x000000030a087210 */ /* 0x000fe40007f7e0ff */
[----:B------:R-:W-:Y:S01]  /*162f0*/  @!PT LDS RZ, [RZ] ;  /* 0x00000000fffff984 */ /* 0x000fe20000000800 */
[----:B------:R-:W-:Y:S01]  /*16300*/  @!PT LDS RZ, [RZ] ;  /* 0x00000000fffff984 */ /* 0x000fe20000000800 */
[----:B------:R-:W-:Y:S01]  /*16310*/  @!PT LDS RZ, [RZ] ;  /* 0x00000000fffff984 */ /* 0x000fe20000000800 */
[----:B------:R2:W-:Y:S01]  /*16320*/  @!P1 LDGSTS.E.BYPASS.LTC128B.128 [R237+0x2000], desc[UR4][R6.64] ;  /* 0x0200000006ed9fae */ /* 0x0005e2000b981a04 */
[----:B------:R-:W-:-:S04]  /*16330*/  IMAD.X R11, R13, 0x1, R0, P2 ;  /* 0x000000010d0b7824 */ /* 0x000fc800010e0600 */
[----:B------:R-:W-:Y:S01]  /*16340*/  IMAD.X R9, R11, 0x1, R0, P3 ;  /* 0x000000010b097824 */ /* 0x000fe200018e0600 */
[----:B------:R3:W-:Y:S04]  /*16350*/  @P1 STS.128 [R237+0x2000], RZ ;  /* 0x002000ffed001388 */ /* 0x0007e80000000c00 */
[----:B------:R-:W-:Y:S01]  /*16360*/  @!PT LDS RZ, [RZ] ;  /* 0x00000000fffff984 */ /* 0x000fe20000000800 */
[----:B------:R-:W-:Y:S01]  /*16370*/  @!PT LDS RZ, [RZ] ;  /* 0x00000000fffff984 */ /* 0x000fe20000000800 */
[----:B------:R-:W-:Y:S01]  /*16380*/  @!PT LDS RZ, [RZ] ;  /* 0x00000000fffff984 */ /* 0x000fe20000000800 */
[----:B------:R4:W-:Y:S01]  /*16390*/  @!P1 LDGSTS.E.BYPASS.LTC128B.128 [R237+0x2800], desc[UR4][R14.64] ;  /* 0x028000000eed9fae */ /* 0x0009e2000b981a04 */
[----:B--2---:R-:W-:-:S04]  /*163a0*/  IADD3 R6, P2, PT, R8, R3, RZ ;  /* 0x0000000308067210 */ /* 0x004fc80007f5e0ff */
[----:B------:R-:W-:Y:S01]  /*163b0*/  IADD3 R22, P3, PT, R6, R3, RZ ;  /* 0x0000000306167210 */ /* 0x000fe20007f7e0ff */
[----:B------:R-:W-:-:S03]  /*163c0*/  IMAD.X R7, R9, 0x1, R0, P2 ;  /* 0x0000000109077824 */ /* 0x000fc600010e0600 */
[----:B------:R-:W-:Y:S01]  /*163d0*/  IADD3 R20, P2, PT, R22, R3, RZ ;  /* 0x0000000316147210 */ /* 0x000fe20007f5e0ff */
[----:B------:R-:W-:-:S03]  /*163e0*/  IMAD.X R23, R7, 0x1, R0, P3 ;  /* 0x0000000107177824 */ /* 0x000fc600018e0600 */
[----:B------:R-:W-:Y:S01]  /*163f0*/  IADD3 R18, P3, PT, R20, R3, RZ ;  /* 0x0000000314127210 */ /* 0x000fe20007f7e0ff */
[----:B------:R-:W-:-:S03]  /*16400*/  IMAD.X R21, R23, 0x1, R0, P2 ;  /* 0x0000000117157824 */ /* 0x000fc600010e0600 */
[-C--:B------:R-:W-:Y:S01]  /*16410*/  IADD3 R16, P2, PT, R18, R3.reuse, RZ ;  /* 0x0000000312107210 */ /* 0x080fe20007f5e0ff */
[--C-:B------:R-:W-:Y:S01]  /*16420*/  IMAD.X R19, R21, 0x1, R0.reuse, P3 ;  /* 0x0000000115137824 */ /* 0x100fe200018e0600 */
[----:B------:R3:W-:Y:S02]  /*16430*/  @P1 STS.128 [R237+0x2800], RZ ;  /* 0x002800ffed001388 */ /* 0x0007e40000000c00 */
[-C--:B----4-:R-:W-:Y:S01]  /*16440*/  IADD3 R14, P3, PT, R16, R3.reuse, RZ ;  /* 0x00000003100e7210 */ /* 0x090fe20007f7e0ff */
[--C-:B------:R-:W-:Y:S01]  /*16450*/  IMAD.X R17, R19, 0x1, R0.reuse, P2 ;  /* 0x0000000113117824 */ /* 0x100fe200010e0600 */
[----:B------:R-:W-:Y:S01]  /*16460*/  @!PT LDS RZ, [RZ] ;  /* 0x00000000fffff984 */ /* 0x000fe20000000800 */
[----:B------:R-:W-:Y:S01]  /*16470*/  @!PT LDS RZ, [RZ] ;  /* 0x00000000fffff984 */ /* 0x000fe20000000800 */
[----:B------:R-:W-:Y:S01]  /*16480*/  @!PT LDS RZ, [RZ] ;  /* 0x00000000fffff984 */ /* 0x000fe20000000800 */
[----:B------:R2:W-:Y:S03]  /*16490*/  @!P1 LDGSTS.E.BYPASS.LTC128B.128 [R237+0x3000], desc[UR4][R12.64] ;  /* 0x030000000ced9fae */ /* 0x0005e6000b981a04 */
[----:B------:R-:W-:Y:S01]  /*164a0*/  IMAD.X R15, R17, 0x1, R0, P3 ;  /* 0x00000001110f7824 */ /* 0x000fe200018e0600 */
        /* <DEDUP_REMOVED lines=21> */
[----:B------:R-:W-:Y:S01]  /*16600*/  @!P1 LDGSTS.E.BYPASS.LTC128B.128 [R237+0x5000], desc[UR4][R22.64] ;  /* 0x0500000016ed9fae */ /* 0x000fe2000b981a04 */
[----:B----4-:R-:W-:-:S03]  /*16610*/  IADD3 R10, P3, PT, R12, R3, RZ ;  /* 0x000000030c0a7210 */ /* 0x010fc60007f7e0ff */
[----:B------:R3:W-:Y:S02]  /*16620*/  @P1 STS.128 [R237+0x5000], RZ ;  /* 0x005000ffed001388 */ /* 0x0007e40000000c00 */
[----:B------:R-:W-:Y:S02]  /*16630*/  IMAD.X R11, R13, 0x1, R0, P3 ;  /* 0x000000010d0b7824 */ /* 0x000fe400018e0600 */
[----:B------:R-:W-:Y:S01]  /*16640*/  @!PT LDS RZ, [RZ] ;  /* 0x00000000fffff984 */ /* 0x000fe20000000800 */
[----:B------:R-:W-:Y:S01]  /*16650*/  @!PT LDS RZ, [RZ] ;  /* 0x00000000fffff984 */ /* 0x000fe20000000800 */
[----:B------:R-:W-:Y:S01]  /*16660*/  @!PT LDS RZ, [RZ] ;  /* 0x00000000fffff984 */ /* 0x000fe20000000800 */
[----:B------:R-:W-:Y:S01]  /*16670*/  @!P1 LDGSTS.E.BYPASS.LTC128B.128 [R237+0x5800], desc[UR4][R20.64] ;  /* 0x0580000014ed9fae */ /* 0x000fe2000b981a04 */
[----:B-----5:R-:W-:-:S03]  /*16680*/  IADD3 R8, P2, PT, R10, R3, RZ ;  /* 0x000000030a087210 */ /* 0x020fc60007f5e0ff */
[----:B------:R3:W-:Y:S02]  /*16690*/  @P1 STS.128 [R237+0x5800], RZ ;  /* 0x005800ffed001388 */ /* 0x0007e40000000c00 */
[----:B------:R-:W-:Y:S02]  /*166a0*/  IMAD.X R9, R11, 0x1, R0, P2 ;  /* 0x000000010b097824 */ /* 0x000fe400010e0600 */
[----:B------:R-:W-:Y:S01]  /*166b0*/  @!PT LDS RZ, [RZ] ;  /* 0x00000000fffff984 */ /* 0x000fe20000000800 */
[----:B------:R-:W-:Y:S01]  /*166c0*/  @!PT LDS RZ, [RZ] ;  /* 0x00000000fffff984 */ /* 0x000fe20000000800 */
[----:B------:R-:W-:Y:S01]  /*166d0*/  @!PT LDS RZ, [RZ] ;  /* 0x00000000fffff984 */ /* 0x000fe20000000800 */
[----:B------:R-:W-:Y:S01]  /*166e0*/  @!P1 LDGSTS.E.BYPASS.LTC128B.128 [R237+0x6000], desc[UR4][R18.64] ;  /* 0x0600000012ed9fae */ /* 0x000fe2000b981a04 */
[----:B-1----:R-:W-:-:S03]  /*166f0*/  IADD3 R6, P3, PT, R8, R3, RZ ;  /* 0x0000000308067210 */ /* 0x002fc60007f7e0ff */
[----:B------:R3:W-:Y:S04]  /*16700*/  @P1 STS.128 [R237+0x6000], RZ ;  /* 0x006000ffed001388 */ /* 0x0007e80000000c00 */
[----:B------:R-:W-:Y:S01]  /*16710*/  @!PT LDS RZ, [RZ] ;  /* 0x00000000fffff984 */ /* 0x000fe20000000800 */
[----:B------:R-:W-:Y:S01]  /*16720*/  @!PT LDS RZ, [RZ] ;  /* 0x00000000fffff984 */ /* 0x000fe20000000800 */
[----:B------:R-:W-:Y:S01]  /*16730*/  @!PT LDS RZ, [RZ] ;  /* 0x00000000fffff984 */ /* 0x000fe20000000800 */
[----:B------:R1:W-:Y:S01]  /*16740*/  @!P1 LDGSTS.E.BYPASS.LTC128B.128 [R237+0x6800], desc[UR4][R16.64] ;  /* 0x0680000010ed9fae */ /* 0x0003e2000b981a04 */
[----:B------:R-:W-:-:S03]  /*16750*/  IMAD.X R7, R9, 0x1, R0, P3 ;  /* 0x0000000109077824 */ /* 0x000fc600018e0600 */
        /* <DEDUP_REMOVED lines=15> */
[----:B-1----:R-:W-:-:S03]  /*16850*/  @!P1 IADD3 R16, P2, PT, R6, R3, RZ ;  /* 0x0000000306109210 */ /* 0x002fc60007f5e0ff */
[----:B------:R3:W-:Y:S02]  /*16860*/  @P1 STS.128 [R237+0x8000], RZ ;  /* 0x008000ffed001388 */ /* 0x0007e40000000c00 */
[----:B------:R-:W-:Y:S02]  /*16870*/  @!P1 IMAD.X R17, R7, 0x1, R0, P2 ;  /* 0x0000000107119824 */ /* 0x000fe400010e0600 */
        /* <DEDUP_REMOVED lines=16> */
.L_x_1209:
[----:B------:R-:W-:Y:S01]  /*16980*/  IMAD.SHL.U32 R0, R236, 0x2, RZ ;  /* 0x00000002ec007824 */ /* 0x000fe200078e00ff */
[----:B------:R-:W2:Y:S04]  /*16990*/  LDCU UR7, c[0x0][0x45c] ;  /* 0x00008b80ff0777ac */ /* 0x000ea80008000800 */
[----:B------:R-:W-:-:S05]  /*169a0*/  LOP3.LUT R0, R0, 0x6, RZ, 0xc0, !PT ;  /* 0x0000000600007812 */ /* 0x000fca00078ec0ff */
[----:B------:R-:W-:-:S04]  /*169b0*/  IMAD R0, R184, 0x100, R0 ;  /* 0x00000100b8007824 */ /* 0x000fc800078e0200 */
[C---:B------:R-:W-:Y:S02]  /*169c0*/  VIADD R3, R0.reuse, 0xffffff00 ;  /* 0xffffff0000037836 */ /* 0x040fe40000000000 */
[C---:B------:R-:W-:Y:S02]  /*169d0*/  VIADD R5, R0.reuse, 0xffffff01 ;  /* 0xffffff0100057836 */ /* 0x040fe40000000000 */
[C---:B-1-3--:R-:W-:Y:S01]  /*169e0*/  VIADD R6, R0.reuse, 0xffffffb1 ;  /* 0xffffffb100067836 */ /* 0x04afe20000000000 */
[C---:B------:R-:W-:Y:S01]  /*169f0*/  ISETP.GE.AND P2, PT, R3.reuse, R2, PT ;  /* 0x000000020300720c */ /* 0x040fe20003f46270 */
[C---:B------:R-:W-:Y:S01]  /*16a00*/  VIADD R9, R0.reuse, 0xffffffe0 ;  /* 0xffffffe000097836 */ /* 0x040fe20000000000 */
[----:B------:R-:W-:Y:S01]  /*16a10*/  ISETP.GE.AND P1, PT, R3, R4, PT ;  /* 0x000000040300720c */ /* 0x000fe20003f26270 */
[C---:B------:R-:W-:Y:S01]  /*16a20*/  VIADD R3, R0.reuse, 0xffffff08 ;  /* 0xffffff0800037836 */ /* 0x040fe20000000000 */
[C---:B------:R-:W-:Y:S01]  /*16a30*/  ISETP.GE.AND P3, PT, R5.reuse, R2, PT ;  /* 0x000000020500720c */ /* 0x040fe20003f66270 */
[C---:B------:R-:W-:Y:S01]  /*16a40*/  VIADD R8, R0.reuse, 0xffffffe1 ;  /* 0xffffffe100087836 */ /* 0x040fe20000000000 */
[----:B------:R-:W-:Y:S01]  /*16a50*/  ISETP.GE.AND P4, PT, R5, R4, PT ;  /* 0x000000040500720c */ /* 0x000fe20003f86270 */
[----:B------:R-:W-:Y:S01]  /*16a60*/  VIADD R5, R0, 0xffffff09 ;  /* 0xffffff0900057836 */ /* 0x000fe20000000000 */
[----:B------:R-:W-:Y:S01]  /*16a70*/  FSEL R19, R180, -INF , !P1 ;  /* 0xff800000b4137808 */ /* 0x000fe20004800000 */
[C---:B------:R-:W-:Y:S01]  /*16a80*/  VIADD R13, R0.reuse, 0xffffffe8 ;  /* 0xffffffe8000d7836 */ /* 0x040fe20000000000 */
[C---:B------:R-:W-:Y:S01]  /*16a90*/  ISETP.GE.AND P5, PT, R3.reuse, R2, PT ;  /* 0x000000020300720c */ /* 0x040fe20003fa6270 */
[C---:B------:R-:W-:Y:S01]  /*16aa0*/  VIADD R7, R0.reuse, 0xffffffe9 ;  /* 0xffffffe900077836 */ /* 0x040fe20000000000 */
[----:B------:R-:W-:Y:S01]  /*16ab0*/  ISETP.GE.AND P1, PT, R3, R4, PT ;  /* 0x000000040300720c */ /* 0x000fe20003f26270 */
[----:B------:R-:W-:Y:S01]  /*16ac0*/  VIADD R3, R0, 0xffffff10 ;  /* 0xffffff1000037836 */ /* 0x000fe20000000000 */
[----:B------:R-:W-:Y:S01]  /*16ad0*/  FSEL R17, R182, -INF , !P2 ;  /* 0xff800000b6117808 */ /* 0x000fe20005000000 */
[C---:B------:R-:W-:Y:S01]  /*16ae0*/  VIADD R12, R0.reuse, 0xfffffff0 ;  /* 0xfffffff0000c7836 */ /* 0x040fe20000000000 */
[----:B------:R-:W-:Y:S01]  /*16af0*/  FSEL R16, R181, -INF , !P3 ;  /* 0xff800000b5107808 */ /* 0x000fe20005800000 */
[C---:B------:R-:W-:Y:S01]  /*16b00*/  VIADD R10, R0.reuse, 0xfffffff1 ;  /* 0xfffffff1000a7836 */ /* 0x040fe20000000000 */
[C---:B------:R-:W-:Y:S01]  /*16b10*/  ISETP.GE.AND P3, PT, R5.reuse, R2, PT ;  /* 0x000000020500720c */ /* 0x040fe20003f66270 */
[C---:B------:R-:W-:Y:S01]  /*16b20*/  VIADD R11, R0.reuse, 0xfffffff8 ;  /* 0xfffffff8000b7836 */ /* 0x040fe20000000000 */
[----:B------:R-:W-:Y:S01]  /*16b30*/  ISETP.GE.AND P2, PT, R5, R4, PT ;  /* 0x000000040500720c */ /* 0x000fe20003f46270 */
[----:B------:R-:W-:Y:S01]  /*16b40*/  VIADD R5, R0, 0xffffff11 ;  /* 0xffffff1100057836 */ /* 0x000fe20000000000 */
[----:B------:R-:W-:-:S02]  /*16b50*/  FSEL R20, R179, -INF , !P4 ;  /* 0xff800000b3147808 */ /* 0x000fc40006000000 */
[----:B------:R-:W-:Y:S02]  /*16b60*/  FSEL R21, R175, -INF , !P1 ;  /* 0xff800000af157808 */ /* 0x000fe40004800000 */
[C---:B------:R-:W-:Y:S02]  /*16b70*/  ISETP.GE.AND P4, PT, R3.reuse, R2, PT ;  /* 0x000000020300720c */ /* 0x040fe40003f86270 */
[----:B------:R-:W-:Y:S01]  /*16b80*/  ISETP.GE.AND P1, PT, R3, R4, PT ;  /* 0x000000040300720c */ /* 0x000fe20003f26270 */
[----:B------:R-:W-:Y:S01]  /*16b90*/  VIADD R3, R0, 0xffffff18 ;  /* 0xffffff1800037836 */ /* 0x000fe20000000000 */
[----:B------:R-:W-:Y:S02]  /*16ba0*/  FSEL R14, R176, -INF , !P3 ;  /* 0xff800000b00e7808 */ /* 0x000fe40005800000 */
[----:B------:R-:W-:Y:S02]  /*16bb0*/  FSEL R28, R174, -INF , !P2 ;  /* 0xff800000ae1c7808 */ /* 0x000fe40005000000 */
[----:B------:R-:W-:-:S02]  /*16bc0*/  ISETP.GE.AND P3, PT, R5, R2, PT ;  /* 0x000000020500720c */ /* 0x000fc40003f66270 */
[----:B------:R-:W-:Y:S01]  /*16bd0*/  ISETP.GE.AND P2, PT, R5, R4, PT ;  /* 0x000000040500720c */ /* 0x000fe20003f46270 */
        /* <DEDUP_REMOVED lines=193> */
[----:B------:R-:W-:-:S02]  /*177f0*/  FSEL R185, R141, -INF , !P1 ;  /* 0xff8000008db97808 */ /* 0x000fc40004800000 */
[C---:B------:R-:W-:Y:S02]  /*17800*/  ISETP.GE.AND P4, PT, R3.reuse, R2, PT ;  /* 0x000000020300720c */ /* 0x040fe40003f86270 */
        /* <DEDUP_REMOVED lines=10> */
[----:B------:R-:W-:Y:S02]  /*178b0*/  ISETP.GE.AND P2, PT, R3, R4, PT ;  /* 0x000000040300720c */ /* 0x000fe40003f46270 */
[----:B------:R-:W-:Y:S02]  /*178c0*/  FMNMX3.FTZ R3, R17, R16, R15, !PT ;  /* 0x0000001011037276 */ /* 0x000fe4000781000f */
[----:B------:R-:W-:Y:S02]  /*178d0*/  FSEL R194, R139, -INF , !P4 ;  /* 0xff8000008bc27808 */ /* 0x000fe40006000000 */
[----:B------:R-:W-:-:S02]  /*178e0*/  FMNMX3.FTZ R3, R3, R14, R18, !PT ;  /* 0x0000000e03037276 */ /* 0x000fc40007810012 */
[----:B------:R-:W-:Y:S02]  /*178f0*/  FSEL R212, R137, -INF , !P1 ;  /* 0xff80000089d47808 */ /* 0x000fe40004800000 */
[----:B------:R-:W-:Y:S02]  /*17900*/  FMNMX3.FTZ R3, R3, R29, R30, !PT ;  /* 0x0000001d03037276 */ /* 0x000fe4000781001e */
[C---:B------:R-:W-:Y:S02]  /*17910*/  ISETP.GE.AND P4, PT, R5.reuse, R2, PT ;  /* 0x000000020500720c */ /* 0x040fe40003f86270 */
[----:B------:R-:W-:Y:S01]  /*17920*/  ISETP.GE.AND P1, PT, R5, R4, PT ;  /* 0x000000040500720c */ /* 0x000fe20003f26270 */
[----:B------:R-:W-:Y:S01]  /*17930*/  VIADD R5, R0, 0xffffffc0 ;  /* 0xffffffc000057836 */ /* 0x000fe20000000000 */
[----:B------:R-:W-:Y:S02]  /*17940*/  FMNMX3.FTZ R3, R3, R31, R50, !PT ;  /* 0x0000001f03037276 */ /* 0x000fe40007810032 */
[----:B------:R-:W-:-:S02]  /*17950*/  FSEL R217, R133, -INF , !P1 ;  /* 0xff80000085d97808 */ /* 0x000fc40004800000 */
[----:B------:R-:W-:Y:S02]  /*17960*/  FMNMX3.FTZ R3, R3, R61, R62, !PT ;  /* 0x0000003d03037276 */ /* 0x000fe4000781003e */
[C---:B------:R-:W-:Y:S02]  /*17970*/  ISETP.GE.AND P5, PT, R5.reuse, R2, PT ;  /* 0x000000020500720c */ /* 0x040fe40003fa6270 */
[----:B------:R-:W-:Y:S01]  /*17980*/  ISETP.GE.AND P1, PT, R5, R4, PT ;  /* 0x000000040500720c */ /* 0x000fe20003f26270 */
[----:B------:R-:W-:Y:S01]  /*17990*/  VIADD R5, R0, 0xffffffc8 ;  /* 0xffffffc800057836 */ /* 0x000fe20000000000 */
[----:B------:R-:W-:Y:S02]  /*179a0*/  FMNMX3.FTZ R3, R3, R63, R80, !PT ;  /* 0x0000003f03037276 */ /* 0x000fe40007810050 */
[----:B------:R-:W-:Y:S02]  /*179b0*/  FSEL R223, R132, -INF , !P2 ;  /* 0xff80000084df7808 */ /* 0x000fe40005000000 */
[----:B------:R-:W-:-:S02]  /*179c0*/  FSEL R224, R130, -INF , !P5 ;  /* 0xff80000082e07808 */ /* 0x000fc40006800000 */
[C---:B------:R-:W-:Y:S02]  /*179d0*/  ISETP.GE.AND P5, PT, R5.reuse, R2, PT ;  /* 0x000000020500720c */ /* 0x040fe40003fa6270 */
[----:B------:R-:W-:Y:S02]  /*179e0*/  ISETP.GE.AND P2, PT, R5, R4, PT ;  /* 0x000000040500720c */ /* 0x000fe40003f46270 */
        /* <DEDUP_REMOVED lines=30> */
[C---:B------:R-:W-:Y:S02]  /*17bd0*/  ISETP.GE.AND P6, PT, R6.reuse, R2, PT ;  /* 0x000000020600720c */ /* 0x040fe40003fc6270 */
[----:B------:R-:W-:Y:S01]  /*17be0*/  ISETP.GE.AND P5, PT, R6, R4, PT ;  /* 0x000000040600720c */ /* 0x000fe20003fa6270 */
[----:B------:R-:W-:Y:S01]  /*17bf0*/  VIADD R6, R0, 0xffffffd1 ;  /* 0xffffffd100067836 */ /* 0x000fe20000000000 */
[----:B------:R-:W-:Y:S02]  /*17c00*/  FMNMX3.FTZ R3, R3, R95, R100, !PT ;  /* 0x0000005f03037276 */ /* 0x000fe40007810064 */
[----:B------:R-:W-:Y:S02]  /*17c10*/  FMNMX3.FTZ R5, R5, R129, R131, !PT ;  /* 0x0000008105057276 */ /* 0x000fe40007810083 */
[----:B------:R-:W-:Y:S02]  /*17c20*/  FMNMX3.FTZ R3, R3, R102, R101, !PT ;  /* 0x0000006603037276 */ /* 0x000fe40007810065 */
[----:B------:R-:W-:-:S02]  /*17c30*/  FSEL R232, R124, -INF , !P3 ;  /* 0xff8000007ce87808 */ /* 0x000fc40005800000 */
[----:B------:R-:W-:Y:S02]  /*17c40*/  FSEL R228, R67, -INF , !P1 ;  /* 0xff80000043e47808 */ /* 0x000fe40004800000 */
        /* <DEDUP_REMOVED lines=8> */
[C---:B------:R-:W-:Y:S02]  /*17cd0*/  ISETP.GE.AND P2, PT, R6.reuse, R2, PT ;  /* 0x000000020600720c */ /* 0x040fe40003f46270 */
[----:B------:R-:W-:Y:S01]  /*17ce0*/  ISETP.GE.AND P5, PT, R6, R4, PT ;  /* 0x000000040600720c */ /* 0x000fe20003fa6270 */
[----:B------:R-:W-:Y:S01]  /*17cf0*/  VIADD R6, R0, 0xffffffd9 ;  /* 0xffffffd900067836 */ /* 0x000fe20000000000 */
[----:B------:R-:W-:Y:S02]  /*17d00*/  FMNMX3.FTZ R3, R3, R112, R111, !PT ;  /* 0x0000007003037276 */ /* 0x000fe4000781006f */
[----:B------:R-:W-:-:S02]  /*17d10*/  FMNMX3.FTZ R5, R5, R161, R173, !PT ;  /* 0x000000a105057276 */ /* 0x000fc400078100ad */
[----:B------:R-:W-:Y:S02]  /*17d20*/  FMNMX3.FTZ R3, R3, R113, R119, !PT ;  /* 0x0000007103037276 */ /* 0x000fe40007810077 */
        /* <DEDUP_REMOVED lines=23> */
[----:B------:R-:W-:Y:S02]  /*17ea0*/  FSEL R239, R51, -INF , !P3 ;  /* 0xff80000033ef7808 */ /* 0x000fe40005800000 */
[----:B------:R-:W-:-:S02]  /*17eb0*/  FMNMX3.FTZ R3, R3, R241, R231, !PT ;  /* 0x000000f103037276 */ /* 0x000fc400078100e7 */
[----:B------:R-:W-:Y:S02]  /*17ec0*/  FSEL R246, R44, -INF , !P2 ;  /* 0xff8000002cf67808 */ /* 0x000fe40005000000 */
[----:B------:R-:W-:Y:S02]  /*17ed0*/  FSEL R248, R41, -INF , !P1 ;  /* 0xff80000029f87808 */ /* 0x000fe40004800000 */
[----:B------:R-:W-:Y:S02]  /*17ee0*/  FMNMX3.FTZ R0, R0, R171, R184, !PT ;  /* 0x000000ab00007276 */ /* 0x000fe400078100b8 */
[-C--:B------:R-:W-:Y:S02]  /*17ef0*/  ISETP.GE.AND P2, PT, R7, R2.reuse, PT ;  /* 0x000000020700720c */ /* 0x080fe40003f46270 */
[----:B------:R-:W-:Y:S02]  /*17f00*/  ISETP.GE.AND P1, PT, R12, R2, PT ;  /* 0x000000020c00720c */ /* 0x000fe40003f26270 */
        /* <DEDUP_REMOVED lines=9> */
[----:B------:R-:W-:Y:S02]  /*17fa0*/  ISETP.GE.AND P3, PT, R6, R2, PT ;  /* 0x000000020600720c */ /* 0x000fe40003f66270 */
[----:B------:R-:W-:Y:S02]  /*17fb0*/  FSEL R54, R26, -INF , !P1 ;  /* 0xff8000001a367808 */ /* 0x000fe40004800000 */
[----:B------:R-:W-:Y:S02]  /*17fc0*/  FMNMX3.FTZ R3, R3, R250, R124, !PT ;  /* 0x000000fa03037276 */ /* 0x000fe4000781007c */
[----:B------:R-:W-:-:S02]  /*17fd0*/  FMNMX3.FTZ R0, R0, R219, R217, !PT ;  /* 0x000000db00007276 */ /* 0x000fc400078100d9 */
[----:B------:R-:W-:Y:S02]  /*17fe0*/  FSEL R183, R25, -INF , !P3 ;  /* 0xff80000019b77808 */ /* 0x000fe40005800000 */
[----:B------:R-:W-:Y:S02]  /*17ff0*/  FMNMX3.FTZ R3, R3, R120, R54, !PT ;  /* 0x0000007803037276 */ /* 0x000fe40007810036 */
[----:B------:R-:W-:Y:S02]  /*18000*/  FMNMX3.FTZ R0, R0, R223, R229, !PT ;  /* 0x000000df00007276 */ /* 0x000fe400078100e5 */
[----:B------:R-:W-:Y:S02]  /*18010*/  FMNMX.FTZ R3, R183, R3, !PT ;  /* 0x00000003b7037209 */ /* 0x000fe40007810000 */
[----:B------:R-:W-:Y:S02]  /*18020*/  FMNMX3.FTZ R0, R0, R232, R230, !PT ;  /* 0x000000e800007276 */ /* 0x000fe400078100e6 */
[----:B------:R-:W-:Y:S01]  /*18030*/  ISETP.GE.AND P2, PT, R9, R4, PT ;  /* 0x000000040900720c */ /* 0x000fe20003f46270 */
[----:B------:R-:W1:Y:S01]  /*18040*/  SHFL.BFLY PT, R36, R3, 0x2, 0x1f ;  /* 0x0c401f0003247f89 */ /* 0x000e6200000e0000 */
[----:B------:R-:W-:-:S02]  /*18050*/  FSEL R240, R53, -INF , !P5 ;  /* 0xff80000035f07808 */ /* 0x000fc40006800000 */
[----:B------:R-:W-:Y:S02]  /*18060*/  FMNMX3.FTZ R0, R0, R228, R243, !PT ;  /* 0x000000e400007276 */ /* 0x000fe400078100f3 */
[-C--:B------:R-:W-:Y:S02]  /*18070*/  ISETP.GE.AND P1, PT, R8, R4.reuse, PT ;  /* 0x000000040800720c */ /* 0x080fe40003f26270 */
[----:B------:R-:W-:Y:S02]  /*18080*/  ISETP.GE.AND P5, PT, R13, R4, PT ;  /* 0x000000040d00720c */ /* 0x000fe40003fa6270 */
[----:B------:R-:W-:Y:S02]  /*18090*/  FSEL R242, R52, -INF , !P4 ;  /* 0xff80000034f27808 */ /* 0x000fe40006000000 */
[----:B------:R-:W-:Y:S02]  /*180a0*/  FSEL R247, R47, -INF , !P2 ;  /* 0xff8000002ff77808 */ /* 0x000fe40005000000 */
[----:B------:R-:W-:-:S02]  /*180b0*/  FMNMX3.FTZ R0, R0, R244, R240, !PT ;  /* 0x000000f400007276 */ /* 0x000fc400078100f0 */
[-C--:B------:R-:W-:Y:S02]  /*180c0*/  ISETP.GE.AND P6, PT, R7, R4.reuse, PT ;  /* 0x000000040700720c */ /* 0x080fe40003fc6270 */
[----:B------:R-:W-:Y:S02]  /*180d0*/  ISETP.GE.AND P4, PT, R12, R4, PT ;  /* 0x000000040c00720c */ /* 0x000fe40003f86270 */
[----:B------:R-:W-:Y:S02]  /*180e0*/  FSEL R249, R46, -INF , !P1 ;  /* 0xff8000002ef97808 */ /* 0x000fe40004800000 */
[----:B------:R-:W-:Y:S02]  /*180f0*/  FSEL R251, R43, -INF , !P5 ;  /* 0xff8000002bfb7808 */ /* 0x000fe40006800000 */
[----:B------:R-:W-:Y:S02]  /*18100*/  FMNMX3.FTZ R0, R0, R242, R247, !PT ;  /* 0x000000f200007276 */ /* 0x000fe400078100f7 */
[----:B------:R-:W-:-:S02]  /*18110*/  ISETP.GE.AND P3, PT, R10, R4, PT ;  /* 0x000000040a00720c */ /* 0x000fc40003f66270 */
[-C--:B------:R-:W-:Y:S02]  /*18120*/  ISETP.GE.AND P2, PT, R11, R4.reuse, PT ;  /* 0x000000040b00720c */ /* 0x080fe40003f46270 */
[----:B------:R-:W-:Y:S02]  /*18130*/  FSEL R252, R42, -INF , !P6 ;  /* 0xff8000002afc7808 */ /* 0x000fe40007000000 */
[----:B------:R-:W-:Y:S02]  /*18140*/  FSEL R123, R38, -INF , !P4 ;  /* 0xff800000267b7808 */ /* 0x000fe40006000000 */
[----:B------:R-:W-:Y:S02]  /*18150*/  FMNMX3.FTZ R0, R0, R249, R251, !PT ;  /* 0x000000f900007276 */ /* 0x000fe400078100fb */
[----:B------:R-:W-:Y:S02]  /*18160*/  ISETP.GE.AND P1, PT, R6, R4, PT ;  /* 0x000000040600720c */ /* 0x000fe40003f26270 */
[----:B------:R-:W-:-:S02]  /*18170*/  FSEL R117, R37, -INF , !P3 ;  /* 0xff80000025757808 */ /* 0x000fc40005800000 */
[----:B------:R-:W-:Y:S02]  /*18180*/  FSEL R35, R35, -INF , !P2 ;  /* 0xff80000023237808 */ /* 0x000fe40005000000 */
[----:B------:R-:W-:Y:S02]  /*18190*/  FMNMX3.FTZ R0, R0, R252, R123, !PT ;  /* 0x000000fc00007276 */ /* 0x000fe4000781007b */
[----:B------:R-:W-:Y:S02]  /*181a0*/  FSEL R126, R34, -INF , !P1 ;  /* 0xff800000227e7808 */ /* 0x000fe40004800000 */
[----:B------:R-:W-:Y:S02]  /*181b0*/  FMNMX3.FTZ R0, R0, R117, R35, !PT ;  /* 0x0000007500007276 */ /* 0x000fe40007810023 */
[----:B-1----:R-:W-:Y:S02]  /*181c0*/  FMNMX.FTZ R36, R3, R36, !PT ;  /* 0x0000002403247209 */ /* 0x002fe40007810000 */
[----:B------:R-:W-:-:S02]  /*181d0*/  FMNMX.FTZ R0, R126, R0, !PT ;  /* 0x000000007e007209 */ /* 0x000fc40007810000 */
[----:B------:R-:W-:Y:S01]  /*181e0*/  ISETP.NE.AND P5, PT, R24, RZ, PT ;  /* 0x000000ff1800720c */ /* 0x000fe20003fa5270 */
        /* <DEDUP_REMOVED lines=34> */
[----:B------:R-:W-:Y:S01]  /*18410*/  LDSM.16.MT88.4 R12, [R38+0xa000] ;  /* 0x00a00000260c783b */ /* 0x000fe20000004200 */
[----:B------:R-:W-:-:S03]  /*18420*/  IMAD.MOV.U32 R103, RZ, RZ, R54 ;  /* 0x000000ffff677224 */ /* 0x000fc600078e0036 */
        /* <DEDUP_REMOVED lines=44> */
[C---:B------:R-:W-:Y:S08]  /*186f0*/  HMMA.16816.F32.BF16 R40, R8.reuse, R20, R32 ;  /* 0x000000140828723c */ /* 0x040ff00000041820 */
[----:B------:R-:W-:Y:S01]  /*18700*/  HMMA.16816.F32.BF16 R72, R8, R30, R44 ;  /* 0x0000001e0848723c */ /* 0x000fe2000004182c */
[----:B------:R-:W3:Y:S01]  /*18710*/  LDSM.16.MT88.4 R28, [R37+0xb000] ;  /* 0x00b00000251c783b */ /* 0x000ee20000004200 */
[----:B-1----:R-:W-:-:S06]  /*18720*/  FFMA.FTZ R6, R62, UR7, -R5 ;  /* 0x000000073e067c23 */ /* 0x002fcc0008010805 */
[C---:B------:R-:W-:Y:S01]  /*18730*/  HMMA.16816.F32.BF16 R32, R8.reuse, R22, R24 ;  /* 0x000000160820723c */ /* 0x040fe20000041818 */
[----:B------:R-:W1:Y:S01]  /*18740*/  LDSM.16.MT88.4 R24, [R39+0xb000] ;  /* 0x00b000002718783b */ /* 0x000e620000004200 */
[----:B------:R4:W-:Y:S06]  /*18750*/  MUFU.EX2 R200, R6 ;  /* 0x0000000600c87308 */ /* 0x0009ec0000000800 */
[C---:B------:R-:W-:Y:S08]  /*18760*/  HMMA.16816.F32.BF16 R44, R8.reuse, R12, R52 ;  /* 0x0000000c082c723c */ /* 0x040ff00000041834 */
[----:B------:R-:W-:Y:S01]  /*18770*/  HMMA.16816.F32.BF16 R20, R8, R14, R48 ;  /* 0x0000000e0814723c */ /* 0x000fe20000041830 */
[----:B------:R-:W1:Y:S01]  /*18780*/  LDSM.16.MT88.4 R12, [R60+0xb000] ;  /* 0x00b000003c0c783b */ /* 0x000e620000004200 */
[----:B----4-:R-:W-:-:S04]  /*18790*/  FFMA.FTZ R6, R63, UR7, -R5 ;  /* 0x000000073f067c23 */ /* 0x010fc80008010805 */
[----:B------:R4:W3:Y:S02]  /*187a0*/  MUFU.EX2 R210, R6 ;  /* 0x0000000600d27308 */ /* 0x0008e40000000800 */
[C---:B-----5:R-:W-:Y:S08]  /*187b0*/  HMMA.16816.F32.BF16 R56, R8.reuse, R16, R56 ;  /* 0x000000100838723c */ /* 0x060ff00000041838 */
[----:B------:R-:W-:Y:S01]  /*187c0*/  HMMA.16816.F32.BF16 R64, R8, R18, R64 ;  /* 0x000000120840723c */ /* 0x000fe20000041840 */
[----:B------:R-:W5:Y:S01]  /*187d0*/  LDSM.16.MT88.4 R16, [R38+0xb000] ;  /* 0x00b000002610783b */ /* 0x000f620000004200 */
[----:B--2---:R-:W-:Y:S01]  /*187e0*/  F2FP.BF16.F32.PACK_AB R8, R208, R201 ;  /* 0x000000c9d008723e */ /* 0x004fe200000010ff */
[----:B----4-:R-:W-:Y:S01]  /*187f0*/  FFMA.FTZ R6, R76, UR7, -R0 ;  /* 0x000000074c067c23 */ /* 0x010fe20008010800 */
[----:B---3--:R-:W-:-:S03]  /*18800*/  F2FP.BF16.F32.PACK_AB R10, R210, R200 ;  /* 0x000000c8d20a723e */ /* 0x008fc600000010ff */
        /* <DEDUP_REMOVED lines=9> */
[----:B------:R-:W-:Y:S01]  /*188a0*/  IMAD.MOV.U32 R80, RZ, RZ, R183 ;  /* 0x000000ffff507224 */ /* 0x000fe200078e00b7 */
[----:B---3--:R-:W-:-:S04]  /*188b0*/  F2FP.BF16.F32.PACK_AB R11, R196, R192 ;  /* 0x000000c0c40b723e */ /* 0x008fc800000010ff */
[----:B------:R2:W-:Y:S03]  /*188c0*/  MUFU.EX2 R187, R6 ;  /* 0x0000000600bb7308 */ /* 0x0005e60000000800 */
[C---:B------:R-:W-:Y:S08]  /*188d0*/  HMMA.16816.F32.BF16 R52, R8.reuse, R28, R68 ;  /* 0x0000001c0834723c */ /* 0x040ff00000041844 */
[----:B------:R-:W-:Y:S01]  /*188e0*/  HMMA.16816.F32.BF16 R72, R8, R30, R72 ;  /* 0x0000001e0848723c */ /* 0x000fe20000041848 */
[----:B------:R-:W3:Y:S01]  /*188f0*/  LDSM.16.MT88.4 R28, [R37+0xb800] ;  /* 0x00b80000251c783b */ /* 0x000ee20000004200 */
[----:B--2---:R-:W-:-:S04]  /*18900*/  FFMA.FTZ R6, R81, UR7, -R5 ;  /* 0x0000000751067c23 */ /* 0x004fc80008010805 */
[----:B------:R2:W4:Y:S02]  /*18910*/  MUFU.EX2 R190, R6 ;  /* 0x0000000600be7308 */ /* 0x0005240000000800 */
[C---:B-1----:R-:W-:Y:S08]  /*18920*/  HMMA.16816.F32.BF16 R40, R8.reuse, R24, R40 ;  /* 0x000000180828723c */ /* 0x042ff00000041828 */
[----:B------:R-:W-:Y:S01]  /*18930*/  HMMA.16816.F32.BF16 R32, R8, R26, R32 ;  /* 0x0000001a0820723c */ /* 0x000fe20000041820 */
[----:B------:R-:W1:Y:S01]  /*18940*/  LDSM.16.MT88.4 R24, [R39+0xb800] ;  /* 0x00b800002718783b */ /* 0x000e620000004200 */
[----:B--2---:R-:W-:-:S06]  /*18950*/  FFMA.FTZ R6, R82, UR7, -R5 ;  /* 0x0000000752067c23 */ /* 0x004fcc0008010805 */
[C---:B------:R-:W-:Y:S01]  /*18960*/  HMMA.16816.F32.BF16 R48, R8.reuse, R12, R44 ;  /* 0x0000000c0830723c */ /* 0x040fe2000004182c */
[----:B------:R2:W-:Y:S07]  /*18970*/  MUFU.EX2 R186, R6 ;  /* 0x0000000600ba7308 */ /* 0x0005ee0000000800 */
[C---:B------:R-:W-:Y:S01]  /*18980*/  HMMA.16816.F32.BF16 R20, R8.reuse, R14, R20 ;  /* 0x0000000e0814723c */ /* 0x040fe20000041814 */
[----:B------:R-:W1:Y:S07]  /*18990*/  LDSM.16.MT88.4 R12, [R60+0xb800] ;  /* 0x00b800003c0c783b */ /* 0x000e6e0000004200 */
[----:B-----5:R-:W-:Y:S01]  /*189a0*/  HMMA.16816.F32.BF16 R56, R8, R16, R56 ;  /* 0x000000100838723c */ /* 0x020fe20000041838 */
[----:B--2---:R-:W-:-:S04]  /*189b0*/  FFMA.FTZ R6, R83, UR7, -R5 ;  /* 0x0000000753067c23 */ /* 0x004fc80008010805 */
[----:B------:R2:W5:Y:S03]  /*189c0*/  MUFU.EX2 R189, R6 ;  /* 0x0000000600bd7308 */ /* 0x0005660000000800 */
[----:B------:R-:W-:Y:S01]  /*189d0*/  HMMA.16816.F32.BF16 R76, R8, R18, R64 ;  /* 0x00000012084c723c */ /* 0x000fe20000041840 */
[----:B------:R-:W1:Y:S01]  /*189e0*/  LDSM.16.MT88.4 R16, [R38+0xb800] ;  /* 0x00b800002610783b */ /* 0x000e620000004200 */
[----:B----4-:R-:W-:Y:S01]  /*189f0*/  F2FP.BF16.F32.PACK_AB R8, R190, R187 ;  /* 0x000000bbbe08723e */ /* 0x010fe200000010ff */
[----:B--2---:R-:W-:Y:S01]  /*18a00*/  FFMA.FTZ R6, R84, UR7, -R0 ;  /* 0x0000000754067c23 */ /* 0x004fe20008010800 */
[----:B-----5:R-:W-:-:S03]  /*18a10*/  F2FP.BF16.F32.PACK_AB R10, R189, R186 ;  /* 0x000000babd0a723e */ /* 0x020fc600000010ff */
        /* <DEDUP_REMOVED lines=11> */
[C---:B---3--:R-:W-:Y:S08]  /*18ad0*/  HMMA.16816.F32.BF16 R52, R8.reuse, R28, R52 ;  /* 0x0000001c0834723c */ /* 0x048ff00000041834 */
[----:B------:R-:W-:Y:S01]  /*18ae0*/  HMMA.16816.F32.BF16 R72, R8, R30, R72 ;  /* 0x0000001e0848723c */ /* 0x000fe20000041848 */
[----:B------:R-:W3:Y:S01]  /*18af0*/  LDSM.16.MT88.4 R28, [R37+0xc000] ;  /* 0x00c00000251c783b */ /* 0x000ee20000004200 */
[----:B--2---:R-:W-:-:S06]  /*18b00*/  FFMA.FTZ R6, R89, UR7, -R5 ;  /* 0x0000000759067c23 */ /* 0x004fcc0008010805 */
[C---:B-1----:R-:W-:Y:S01]  /*18b10*/  HMMA.16816.F32.BF16 R40, R8.reuse, R24, R40 ;  /* 0x000000180828723c */ /* 0x042fe20000041828 */
[----:B------:R1:W2:Y:S07]  /*18b20*/  MUFU.EX2 R176, R6 ;  /* 0x0000000600b07308 */ /* 0x0002ae0000000800 */
[C---:B------:R-:W-:Y:S01]  /*18b30*/  HMMA.16816.F32.BF16 R32, R8.reuse, R26, R32 ;  /* 0x0000001a0820723c */ /* 0x040fe20000041820 */
[----:B------:R-:W4:Y:S07]  /*18b40*/  LDSM.16.MT88.4 R24, [R39+0xc000] ;  /* 0x00c000002718783b */ /* 0x000f2e0000004200 */
[----:B------:R-:W-:Y:S01]  /*18b50*/  HMMA.16816.F32.BF16 R48, R8, R12, R48 ;  /* 0x0000000c0830723c */ /* 0x000fe20000041830 */
[----:B-1----:R-:W-:-:S04]  /*18b60*/  FFMA.FTZ R6, R90, UR7, -R5 ;  /* 0x000000075a067c23 */ /* 0x002fc80008010805 */
[----:B------:R1:W-:Y:S03]  /*18b70*/  MUFU.EX2 R174, R6 ;  /* 0x0000000600ae7308 */ /* 0x0003e60000000800 */
[C---:B------:R-:W-:Y:S01]  /*18b80*/  HMMA.16816.F32.BF16 R20, R8.reuse, R14, R20 ;  /* 0x0000000e0814723c */ /* 0x040fe20000041814 */
[----:B------:R-:W5:Y:S07]  /*18b90*/  LDSM.16.MT88.4 R12, [R60+0xc000] ;  /* 0x00c000003c0c783b */ /* 0x000f6e0000004200 */
        /* <DEDUP_REMOVED lines=23> */
[C---:B----4-:R-:W-:Y:S01]  /*18d10*/  HMMA.16816.F32.BF16 R40, R8.reuse, R24, R40 ;  /* 0x000000180828723c */ /* 0x050fe20000041828 */
[----:B------:R2:W4:Y:S07]  /*18d20*/  MUFU.EX2 R164, R6 ;  /* 0x0000000600a47308 */ /* 0x00052e0000000800 */
[C---:B------:R-:W-:Y:S01]  /*18d30*/  HMMA.16816.F32.BF16 R32, R8.reuse, R26, R32 ;  /* 0x0000001a0820723c */ /* 0x040fe20000041820 */
[----:B------:R-:W3:Y:S07]  /*18d40*/  LDSM.16.MT88.4 R24, [R39+0xc800] ;  /* 0x00c800002718783b */ /* 0x000eee0000004200 */
[----:B-----5:R-:W-:Y:S01]  /*18d50*/  HMMA.16816.F32.BF16 R48, R8, R12, R48 ;  /* 0x0000000c0830723c */ /* 0x020fe20000041830 */
[----:B--2---:R-:W-:-:S04]  /*18d60*/  FFMA.FTZ R6, R98, UR7, -R5 ;  /* 0x0000000762067c23 */ /* 0x004fc80008010805 */
[----:B------:R2:W-:Y:S03]  /*18d70*/  MUFU.EX2 R162, R6 ;  /* 0x0000000600a27308 */ /* 0x0005e60000000800 */
[C---:B------:R-:W-:Y:S01]  /*18d80*/  HMMA.16816.F32.BF16 R20, R8.reuse, R14, R20 ;  /* 0x0000000e0814723c */ /* 0x040fe20000041814 */
[----:B------:R-:W5:Y:S07]  /*18d90*/  LDSM.16.MT88.4 R12, [R60+0xc800] ;  /* 0x00c800003c0c783b */ /* 0x000f6e0000004200 */
[----:B-1----:R-:W-:Y:S01]  /*18da0*/  HMMA.16816.F32.BF16 R64, R8, R16, R64 ;  /* 0x000000100840723c */ /* 0x002fe20000041840 */
[----:B--2---:R-:W-:-:S07]  /*18db0*/  FFMA.FTZ R6, R99, UR7, -R5 ;  /* 0x0000000763067c23 */ /* 0x004fce0008010805 */
[----:B------:R-:W-:Y:S01]  /*18dc0*/  HMMA.16816.F32.BF16 R76, R8, R18, R76 ;  /* 0x00000012084c723c */ /* 0x000fe2000004184c */
[----:B------:R-:W1:Y:S01]  /*18dd0*/  LDSM.16.MT88.4 R16, [R38+0xc800] ;  /* 0x00c800002610783b */ /* 0x000e620000004200 */
[----:B----4-:R-:W-:Y:S01]  /*18de0*/  F2FP.BF16.F32.PACK_AB R8, R164, R163 ;  /* 0x000000a3a408723e */ /* 0x010fe200000010ff */
        /* <DEDUP_REMOVED lines=18> */
[C---:B------:R-:W-:Y:S01]  /*18f10*/  HMMA.16816.F32.BF16 R40, R8.reuse, R24, R40 ;  /* 0x000000180828723c */ /* 0x040fe20000041828 */
        /* <DEDUP_REMOVED lines=73> */
[----:B--2---:R-:W-:Y:S01]  /*193b0*/  FFMA.FTZ R6, R145, UR7, -R5 ;  /* 0x0000000791067c23 */ /* 0x004fe20008010805 */
[----:B------:R-:W-:-:S06]  /*193c0*/  IMAD.MOV.U32 R145, RZ, RZ, R126 ;  /* 0x000000ffff917224 */ /* 0x000fcc00078e007e */
[----:B------:R-:W-:Y:S01]  /*193d0*/  HMMA.16816.F32.BF16 R76, R8, R18, R76 ;  /* 0x00000012084c723c */ /* 0x000fe2000004184c */
[----:B------:R-:W1:Y:S01]  /*193e0*/  LDSM.16.MT88.4 R16, [R38+0xe000] ;  /* 0x00e000002610783b */ /* 0x000e620000004200 */
[----:B------:R2:W3:Y:S01]  /*193f0*/  MUFU.EX2 R131, R6 ;  /* 0x0000000600837308 */ /* 0x0004e20000000800 */
[----:B----4-:R-:W-:Y:S01]  /*19400*/  F2FP.BF16.F32.PACK_AB R8, R133, R130 ;  /* 0x000000828508723e */ /* 0x010fe200000010ff */
[----:B--2---:R-:W-:Y:S01]  /*19410*/  FFMA.FTZ R6, R147, UR7, -R0 ;  /* 0x0000000793067c23 */ /* 0x004fe20008010800 */
[----:B---3--:R-:W-:Y:S01]  /*19420*/  F2FP.BF16.F32.PACK_AB R10, R131, R132 ;  /* 0x00000084830a723e */ /* 0x008fe200000010ff */
[----:B------:R-:W-:Y:S02]  /*19430*/  IMAD.MOV.U32 R147, RZ, RZ, R7 ;  /* 0x000000ffff937224 */ /* 0x000fe400078e0007 */
[----:B------:R-:W-:Y:S02]  /*19440*/  FADD.FTZ R7, R214, R213 ;  /* 0x000000d5d6077221 */ /* 0x000fe40000010000 */
[----:B------:R2:W-:Y:S02]  /*19450*/  MUFU.EX2 R129, R6 ;  /* 0x0000000600817308 */ /* 0x0005e40000000800 */
[----:B------:R-:W-:-:S04]  /*19460*/  FADD.FTZ R7, R218, R7 ;  /* 0x00000007da077221 */ /* 0x000fc80000010000 */
[----:B------:R-:W-:-:S04]  /*19470*/  FADD.FTZ R7, R216, R7 ;  /* 0x00000007d8077221 */ /* 0x000fc80000010000 */
[----:B------:R-:W-:-:S04]  /*19480*/  FADD.FTZ R7, R222, R7 ;  /* 0x00000007de077221 */ /* 0x000fc80000010000 */
[----:B------:R-:W-:Y:S01]  /*19490*/  FADD.FTZ R7, R215, R7 ;  /* 0x00000007d7077221 */ /* 0x000fe20000010000 */
[----:B--2---:R-:W-:Y:S01]  /*194a0*/  FFMA.FTZ R6, R148, UR7, -R0 ;  /* 0x0000000794067c23 */ /* 0x004fe20008010800 */
[----:B------:R-:W-:Y:S02]  /*194b0*/  IMAD.MOV.U32 R148, RZ, RZ, R117 ;  /* 0x000000ffff947224 */ /* 0x000fe400078e0075 */
[----:B------:R-:W-:Y:S01]  /*194c0*/  FADD.FTZ R7, R221, R7 ;  /* 0x00000007dd077221 */ /* 0x000fe20000010000 */
[----:B------:R2:W3:Y:S03]  /*194d0*/  MUFU.EX2 R128, R6 ;  /* 0x0000000600807308 */ /* 0x0004e60000000800 */
[----:B------:R-:W-:-:S04]  /*194e0*/  FADD.FTZ R7, R220, R7 ;  /* 0x00000007dc077221 */ /* 0x000fc80000010000 */
[----:B------:R-:W-:Y:S01]  /*194f0*/  FADD.FTZ R7, R201, R7 ;  /* 0x00000007c9077221 */ /* 0x000fe20000010000 */
[--C-:B--2---:R-:W-:Y:S01]  /*19500*/  FFMA.FTZ R6, R149, UR7, -R0.reuse ;  /* 0x0000000795067c23 */ /* 0x104fe20008010800 */
[----:B------:R-:W-:Y:S01]  /*19510*/  IMAD.MOV.U32 R149, RZ, RZ, R123 ;  /* 0x000000ffff957224 */ /* 0x000fe200078e007b */
[----:B---3--:R-:W-:Y:S02]  /*19520*/  F2FP.BF16.F32.PACK_AB R9, R128, R129 ;  /* 0x000000818009723e */ /* 0x008fe400000010ff */
[----:B------:R2:W-:Y:S02]  /*19530*/  MUFU.EX2 R127, R6 ;  /* 0x00000006007f7308 */ /* 0x0005e40000000800 */
[----:B--2---:R-:W-:Y:S01]  /*19540*/  FFMA.FTZ R6, R154, UR7, -R0 ;  /* 0x000000079a067c23 */ /* 0x004fe20008010800 */
[----:B------:R-:W-:-:S05]  /*19550*/  IMAD.MOV.U32 R154, RZ, RZ, R80 ;  /* 0x000000ffff9a7224 */ /* 0x000fca00078e0050 */
[----:B------:R2:W3:Y:S02]  /*19560*/  MUFU.EX2 R126, R6 ;  /* 0x00000006007e7308 */ /* 0x0004e40000000800 */
[----:B--2---:R-:W-:Y:S01]  /*19570*/  FFMA.FTZ R6, R155, UR7, -R5 ;  /* 0x000000079b067c23 */ /* 0x004fe20008010805 */
[----:B---3--:R-:W-:Y:S01]  /*19580*/  F2FP.BF16.F32.PACK_AB R11, R126, R127 ;  /* 0x0000007f7e0b723e */ /* 0x008fe200000010ff */
[----:B------:R-:W-:-:S04]  /*19590*/  IMAD.MOV.U32 R155, RZ, RZ, R103 ;  /* 0x000000ffff9b7224 */ /* 0x000fc800078e0067 */
[----:B------:R2:W-:Y:S02]  /*195a0*/  MUFU.EX2 R122, R6 ;  /* 0x00000006007a7308 */ /* 0x0005e40000000800 */
[C---:B------:R-:W-:Y:S08]  /*195b0*/  HMMA.16816.F32.BF16 R52, R8.reuse, R28, R52 ;  /* 0x0000001c0834723c */ /* 0x040ff00000041834 */
[----:B------:R-:W-:Y:S01]  /*195c0*/  HMMA.16816.F32.BF16 R72, R8, R30, R72 ;  /* 0x0000001e0848723c */ /* 0x000fe20000041848 */
[----:B------:R-:W3:Y:S01]  /*195d0*/  LDSM.16.MT88.4 R28, [R37+0xe800] ;  /* 0x00e80000251c783b */ /* 0x000ee20000004200 */
[----:B--2---:R-:W-:Y:S01]  /*195e0*/  FFMA.FTZ R6, R158, UR7, -R5 ;  /* 0x000000079e067c23 */ /* 0x004fe20008010805 */
[----:B------:R-:W-:-:S05]  /*195f0*/  IMAD.MOV.U32 R158, RZ, RZ, R120 ;  /* 0x000000ffff9e7224 */ /* 0x000fca00078e0078 */
[C---:B------:R-:W-:Y:S01]  /*19600*/  HMMA.16816.F32.BF16 R48, R8.reuse, R24, R44 ;  /* 0x000000180830723c */ /* 0x040fe2000004182c */
[----:B------:R2:W4:Y:S07]  /*19610*/  MUFU.EX2 R125, R6 ;  /* 0x00000006007d7308 */ /* 0x00052e0000000800 */
[C---:B------:R-:W-:Y:S01]  /*19620*/  HMMA.16816.F32.BF16 R44, R8.reuse, R26, R32 ;  /* 0x0000001a082c723c */ /* 0x040fe20000041820 */
[----:B------:R-:W3:Y:S07]  /*19630*/  LDSM.16.MT88.4 R24, [R39+0xe800] ;  /* 0x00e800002718783b */ /* 0x000eee0000004200 */
[----:B-----5:R-:W-:Y:S01]  /*19640*/  HMMA.16816.F32.BF16 R40, R8, R12, R40 ;  /* 0x0000000c0828723c */ /* 0x020fe20000041828 */
[----:B--2---:R-:W-:Y:S01]  /*19650*/  FFMA.FTZ R6, R159, UR7, -R5 ;  /* 0x000000079f067c23 */ /* 0x004fe20008010805 */
[----:B------:R-:W-:-:S03]  /*19660*/  IMAD.MOV.U32 R159, RZ, RZ, R124 ;  /* 0x000000ffff9f7224 */ /* 0x000fc600078e007c */
        /* <DEDUP_REMOVED lines=24> */
[----:B------:R-:W-:Y:S01]  /*197f0*/  LDSM.16.MT88.4 R48, [R39+0xf000] ;  /* 0x00f000002730783b */ /* 0x000fe20000004200 */
[----:B--2---:R-:W-:-:S06]  /*19800*/  FFMA.FTZ R6, R177, UR7, -R5 ;  /* 0x00000007b1067c23 */ /* 0x004fcc0008010805 */
[C---:B------:R-:W-:Y:S01]  /*19810*/  HMMA.16816.F32.BF16 R52, R8.reuse, R26, R44 ;  /* 0x0000001a0834723c */ /* 0x040fe2000004182c */
[----:B------:R2:W3:Y:S01]  /*19820*/  MUFU.EX2 R116, R6 ;  /* 0x0000000600747308 */ /* 0x0004e20000000800 */
[----:B------:R-:W4:Y:S06]  /*19830*/  LDSM.16.MT88.4 R24, [R37+0xf000] ;  /* 0x00f000002518783b */ /* 0x000f2c0000004200 */
[C---:B-----5:R-:W-:Y:S01]  /*19840*/  HMMA.16816.F32.BF16 R68, R8.reuse, R12, R40 ;  /* 0x0000000c0844723c */ /* 0x060fe20000041828 */
[----:B------:R-:W-:Y:S07]  /*19850*/  LDSM.16.MT88.4 R40, [R39+0xf800] ;  /* 0x00f800002728783b */ /* 0x000fee0000004200 */
[----:B------:R-:W-:Y:S01]  /*19860*/  HMMA.16816.F32.BF16 R20, R8, R14, R20 ;  /* 0x0000000e0814723c */ /* 0x000fe20000041814 */
[----:B------:R-:W5:Y:S01]  /*19870*/  LDSM.16.MT88.4 R12, [R60+0xf000] ;  /* 0x00f000003c0c783b */ /* 0x000f620000004200 */
        /* <DEDUP_REMOVED lines=22> */
[C---:B----4-:R-:W-:Y:S08]  /*199e0*/  HMMA.16816.F32.BF16 R28, R8.reuse, R24, R32 ;  /* 0x00000018081c723c */ /* 0x050ff00000041820 */
[----:B------:R-:W-:Y:S01]  /*199f0*/  HMMA.16816.F32.BF16 R32, R8, R26, R72 ;  /* 0x0000001a0820723c */ /* 0x000fe20000041848 */
[----:B------:R-:W3:Y:S01]  /*19a00*/  LDSM.16.MT88.4 R24, [R37+0xf800] ;  /* 0x00f800002518783b */ /* 0x000ee20000004200 */
[----:B--2---:R-:W-:-:S06]  /*19a10*/  FFMA.FTZ R6, R197, UR7, -R5 ;  /* 0x00000007c5067c23 */ /* 0x004fcc0008010805 */
[C---:B------:R-:W-:Y:S01]  /*19a20*/  HMMA.16816.F32.BF16 R44, R8.reuse, R48, R56 ;  /* 0x00000030082c723c */ /* 0x040fe20000041838 */
[----:B------:R2:W4:Y:S01]  /*19a30*/  MUFU.EX2 R109, R6 ;  /* 0x00000006006d7308 */ /* 0x0005220000000800 */
[----:B------:R-:W-:Y:S06]  /*19a40*/  LDSM.16.MT88.4 R56, [R38+0xf800] ;  /* 0x00f800002638783b */ /* 0x000fec0000004200 */
[C---:B------:R-:W-:Y:S08]  /*19a50*/  HMMA.16816.F32.BF16 R48, R8.reuse, R50, R52 ;  /* 0x000000320830723c */ /* 0x040ff00000041834 */
        /* <DEDUP_REMOVED lines=30> */
[----:B-----5:R-:W-:Y:S01]  /*19c40*/  HMMA.16816.F32.BF16 R48, R8, R12, R72 ;  /* 0x0000000c0830723c */ /* 0x020fe20000041848 */
[----:B------:R-:W-:-:S04]  /*19c50*/  FFMA.FTZ R12, R243, UR7, -R0 ;  /* 0x00000007f30c7c23 */ /* 0x000fc80008010800 */
[----:B------:R5:W-:Y:S03]  /*19c60*/  MUFU.EX2 R88, R12 ;  /* 0x0000000c00587308 */ /* 0x000be60000000800 */
[----:B------:R-:W-:Y:S01]  /*19c70*/  HMMA.16816.F32.BF16 R28, R8, R40, R44 ;  /* 0x00000028081c723c */ /* 0x000fe2000004182c */
[----:B------:R-:W3:Y:S01]  /*19c80*/  LDSM.16.MT88.4 R40, [R38+0x10000] ;  /* 0x010000002628783b */ /* 0x000ee20000004200 */
[----:B--2---:R-:W-:-:S04]  /*19c90*/  FFMA.FTZ R6, R226, UR7, -R5 ;  /* 0x00000007e2067c23 */ /* 0x004fc80008010805 */
[----:B------:R2:W-:Y:S02]  /*19ca0*/  MUFU.EX2 R98, R6 ;  /* 0x0000000600627308 */ /* 0x0005e40000000800 */
[----:B------:R-:W-:Y:S01]  /*19cb0*/  HMMA.16816.F32.BF16 R44, R8, R56, R64 ;  /* 0x00000038082c723c */ /* 0x000fe20000041840 */
[----:B-----5:R-:W-:-:S07]  /*19cc0*/  FFMA.FTZ R12, R244, UR7, -R0 ;  /* 0x00000007f40c7c23 */ /* 0x020fce0008010800 */
[----:B------:R-:W-:Y:S01]  /*19cd0*/  HMMA.16816.F32.BF16 R56, R8, R58, R76 ;  /* 0x0000003a0838723c */ /* 0x000fe2000004184c */
[----:B------:R5:W-:Y:S01]  /*19ce0*/  MUFU.EX2 R87, R12 ;  /* 0x0000000c00577308 */ /* 0x000be20000000800 */
[----:B--2---:R-:W-:-:S06]  /*19cf0*/  FFMA.FTZ R6, R227, UR7, -R5 ;  /* 0x00000007e3067c23 */ /* 0x004fcc0008010805 */
[----:B------:R-:W-:Y:S01]  /*19d00*/  HMMA.16816.F32.BF16 R52, R8, R14, R52 ;  /* 0x0000000e0834723c */ /* 0x000fe20000041834 */
[----:B----4-:R-:W-:Y:S01]  /*19d10*/  F2FP.BF16.F32.PACK_AB R8, R100, R99 ;  /* 0x000000636408723e */ /* 0x010fe200000010ff */
[----:B------:R2:W4:Y:S01]  /*19d20*/  MUFU.EX2 R97, R6 ;  /* 0x0000000600617308 */ /* 0x0005220000000800 */
[----:B-----5:R-:W-:-:S07]  /*19d30*/  FFMA.FTZ R12, R240, UR7, -R0 ;  /* 0x00000007f00c7c23 */ /* 0x020fce0008010800 */
[----:B------:R5:W-:Y:S01]  /*19d40*/  MUFU.EX2 R86, R12 ;  /* 0x0000000c00567308 */ /* 0x000be20000000800 */
[----:B--2---:R-:W-:Y:S01]  /*19d50*/  FFMA.FTZ R6, R229, UR7, -R0 ;  /* 0x00000007e5067c23 */ /* 0x004fe20008010800 */
[----:B----4-:R-:W-:-:S06]  /*19d60*/  F2FP.BF16.F32.PACK_AB R10, R97, R98 ;  /* 0x00000062610a723e */ /* 0x010fcc00000010ff */
[----:B------:R2:W-:Y:S01]  /*19d70*/  MUFU.EX2 R96, R6 ;  /* 0x0000000600607308 */ /* 0x0005e20000000800 */
[----:B-----5:R-:W-:-:S07]  /*19d80*/  FFMA.FTZ R12, R242, UR7, -R0 ;  /* 0x00000007f20c7c23 */ /* 0x020fce0008010800 */
        /* <DEDUP_REMOVED lines=108> */
[----:B------:R-:W-:Y:S02]  /*1a450*/  FADD.FTZ R6, R142, R6 ;  /* 0x000000068e067221 */ /* 0x000fe40000010000 */
[----:B------:R-:W-:Y:S02]  /*1a460*/  LDSM.16.MT88.4 R140, [R37+0x11800] ;  /* 0x01180000258c783b */ /* 0x000fe40000004200 */
[----:B------:R-:W-:-:S04]  /*1a470*/  FADD.FTZ R6, R144, R6 ;  /* 0x0000000690067221 */ /* 0x000fc80000010000 */
[----:B------:R-:W-:Y:S01]  /*1a480*/  FADD.FTZ R6, R137, R6 ;  /* 0x0000000689067221 */ /* 0x000fe20000010000 */
[----:B-1----:R-:W-:-:S03]  /*1a490*/  FFMA.FTZ R12, R251, UR7, -R0 ;  /* 0x00000007fb0c7c23 */ /* 0x002fc60008010800 */
[----:B------:R-:W-:Y:S01]  /*1a4a0*/  FADD.FTZ R6, R136, R6 ;  /* 0x0000000688067221 */ /* 0x000fe20000010000 */
[----:B--2---:R-:W-:Y:S01]  /*1a4b0*/  F2FP.BF16.F32.PACK_AB R9, R63, R68 ;  /* 0x000000443f09723e */ /* 0x004fe200000010ff */
[----:B------:R1:W-:Y:S02]  /*1a4c0*/  MUFU.EX2 R62, R12 ;  /* 0x0000000c003e7308 */ /* 0x0003e40000000800 */
[----:B------:R-:W-:-:S04]  /*1a4d0*/  FADD.FTZ R6, R135, R6 ;  /* 0x0000000687067221 */ /* 0x000fc80000010000 */
        /* <DEDUP_REMOVED lines=9> */
[----:B-1----:R-:W-:-:S03]  /*1a570*/  FFMA.FTZ R12, R158, UR7, -R5 ;  /* 0x000000079e0c7c23 */ /* 0x002fc60008010805 */
[----:B------:R-:W-:Y:S03]  /*1a580*/  LDSM.16.MT88.4 R156, [R38+0x11800] ;  /* 0x01180000269c783b */ /* 0x000fe60000004200 */
[C---:B---3--:R-:W-:Y:S01]  /*1a590*/  HMMA.16816.F32.BF16 R32, R8.reuse, R16, R32 ;  /* 0x000000100820723c */ /* 0x048fe20000041820 */
[----:B------:R1:W3:Y:S07]  /*1a5a0*/  MUFU.EX2 R29, R12 ;  /* 0x0000000c001d7308 */ /* 0x0002ee0000000800 */
[C---:B------:R-:W-:Y:S08]  /*1a5b0*/  HMMA.16816.F32.BF16 R52, R8.reuse, R20, R52 ;  /* 0x000000140834723c */ /* 0x040ff00000041834 */
[----:B------:R-:W-:Y:S01]  /*1a5c0*/  HMMA.16816.F32.BF16 R44, R8, R22, R44 ;  /* 0x00000016082c723c */ /* 0x000fe2000004182c */
[----:B-1----:R-:W-:Y:S01]  /*1a5d0*/  FFMA.FTZ R12, R155, UR7, -R5 ;  /* 0x000000079b0c7c23 */ /* 0x002fe20008010805 */
[----:B---3--:R-:W-:-:S03]  /*1a5e0*/  F2FP.BF16.F32.PACK_AB R164, R29, R30 ;  /* 0x0000001e1da4723e */ /* 0x008fc600000010ff */
[----:B------:R1:W-:Y:S03]  /*1a5f0*/  MUFU.EX2 R28, R12 ;  /* 0x0000000c001c7308 */ /* 0x0003e60000000800 */
[C---:B------:R-:W-:Y:S08]  /*1a600*/  HMMA.16816.F32.BF16 R16, R8.reuse, R18, R56 ;  /* 0x000000120810723c */ /* 0x040ff00000041838 */
[C---:B--2---:R-:W-:Y:S01]  /*1a610*/  HMMA.16816.F32.BF16 R160, R8.reuse, R24, R80 ;  /* 0x0000001808a0723c */ /* 0x044fe20000041850 */
        /* <DEDUP_REMOVED lines=8> */
[----:B------:R-:W-:Y:S01]  /*1a6a0*/  LDSM.16.MT88.4 R8, [R60+0x11800] ;  /* 0x011800003c08783b */ /* 0x000fe20000004200 */
        /* <DEDUP_REMOVED lines=12> */
[----:B--2---:R-:W-:Y:S02]  /*1a770*/  FFMA.FTZ R7, R148, UR7, -R0 ;  /* 0x0000000794077c23 */ /* 0x004fe40008010800 */
[----:B------:R-:W-:Y:S01]  /*1a780*/  FADD.FTZ R5, R118, R5 ;  /* 0x0000000576057221 */ /* 0x000fe20000010000 */
[----:B------:R-:W-:Y:S01]  /*1a790*/  FADD.FTZ R6, R114, R6 ;  /* 0x0000000672067221 */ /* 0x000fe20000010000 */
[----:B------:R-:W1:Y:S01]  /*1a7a0*/  LDSM.16.MT88.4 R148, [R39+0x11800] ;  /* 0x011800002794783b */ /* 0x000e620000004200 */
[----:B------:R2:W3:Y:S02]  /*1a7b0*/  MUFU.EX2 R13, R7 ;  /* 0x00000007000d7308 */ /* 0x0004e40000000800 */
[----:B--2---:R-:W-:Y:S01]  /*1a7c0*/  FFMA.FTZ R7, R147, UR7, -R0 ;  /* 0x0000000793077c23 */ /* 0x004fe20008010800 */
[----:B---3--:R-:W-:-:S05]  /*1a7d0*/  F2FP.BF16.F32.PACK_AB R165, R13, R14 ;  /* 0x0000000e0da5723e */ /* 0x008fca00000010ff */
[----:B------:R2:W-:Y:S02]  /*1a7e0*/  MUFU.EX2 R12, R7 ;  /* 0x00000007000c7308 */ /* 0x0005e40000000800 */
[----:B--2---:R-:W-:Y:S01]  /*1a7f0*/  FFMA.FTZ R7, R145, UR7, -R0 ;  /* 0x0000000791077c23 */ /* 0x004fe20008010800 */
[----:B------:R-:W-:Y:S01]  /*1a800*/  FADD.FTZ R0, R112, R5 ;  /* 0x0000000570007221 */ /* 0x000fe20000010000 */
[----:B------:R-:W-:-:S03]  /*1a810*/  FADD.FTZ R5, R116, R6 ;  /* 0x0000000674057221 */ /* 0x000fc60000010000 */
[----:B------:R-:W-:Y:S01]  /*1a820*/  FADD.FTZ R0, R113, R0 ;  /* 0x0000000071007221 */ /* 0x000fe20000010000 */
[----:B------:R-:W-:Y:S01]  /*1a830*/  FADD.FTZ R5, R117, R5 ;  /* 0x0000000575057221 */ /* 0x000fe20000010000 */
[----:B------:R-:W2:Y:S02]  /*1a840*/  MUFU.EX2 R7, R7 ;  /* 0x0000000700077308 */ /* 0x000ea40000000800 */
        /* <DEDUP_REMOVED lines=8> */
[----:B--2---:R-:W-:Y:S02]  /*1a8d0*/  F2FP.BF16.F32.PACK_AB R167, R7, R12 ;  /* 0x0000000c07a7723e */ /* 0x004fe400000010ff */
        /* <DEDUP_REMOVED lines=49> */
[----:B------:R2:W5:Y:S01]  /*1abf0*/  LDL R170, [R1+0x2c] ;  /* 0x00002c0001aa7983 */ /* 0x0005620000100800 */
[----:B------:R-:W-:-:S04]  /*1ac00*/  UISETP.NE.U32.AND UP0, UPT, UR12, URZ, UPT ;  /* 0x000000ff0c00728c */ /* 0x000fc8000bf05070 */
[----:B------:R-:W-:Y:S01]  /*1ac10*/  UISETP.NE.AND.EX UP0, UPT, UR13, URZ, UPT, UP0 ;  /* 0x000000ff0d00728c */ /* 0x000fe2000bf05300 */
[----:B------:R-:W-:Y:S08]  /*1ac20*/  BAR.SYNC.DEFER_BLOCKING 0x0 ;  /* 0x0000000000007b1d */ /* 0x000ff00000010000 */
[----:B------:R-:W-:Y:S05]  /*1ac30*/  BRA.U !UP0, `(.L_x_1213) ;  /* 0x0000000508107547 */ /* 0x000fea000b800000 */
[----:B------:R-:W3:Y:S01]  /*1ac40*/  LDL.LU R171, [R1+0x1c] ;  /* 0x00001c0001ab7983 */ /* 0x000ee20000300800 */
[----:B------:R-:W4:Y:S01]  /*1ac50*/  LDC R13, c[0x0][0x4f0] ;  /* 0x00013c00ff0d7b82 */ /* 0x000f220000000800 */
[----:B------:R-:W1:Y:S02]  /*1ac60*/  LDCU.64 UR10, c[0x0][0x3c0] ;  /* 0x00007800ff0a77ac */ /* 0x000e640008000a00 */
[----:B------:R-:W2:Y:S01]  /*1ac70*/  LDL.64 R184, [R1] ;  /* 0x0000000001b87983 */ /* 0x000ea20000100a00 */
[----:B------:R-:W1:Y:S01]  /*1ac80*/  LDCU.64 UR8, c[0x0][0x3a8] ;  /* 0x00007500ff0877ac */ /* 0x000e620008000a00 */
[----:B----4-:R-:W-:-:S04]  /*1ac90*/  IABS R12, R13 ;  /* 0x0000000d000c7213 */ /* 0x010fc80000000000 */
[----:B------:R-:W4:Y:S08]  /*1aca0*/  I2F.RP R6, R12 ;  /* 0x0000000c00067306 */ /* 0x000f300000209400 */
[----:B----4-:R-:W4:Y:S02]  /*1acb0*/  MUFU.RCP R6, R6 ;  /* 0x0000000600067308 */ /* 0x010f240000001000 */
[----:B----4-:R-:W-:-:S06]  /*1acc0*/  VIADD R6, R6, 0xffffffe ;  /* 0x0ffffffe06067836 */ /* 0x010fcc0000000000 */
[----:B------:R-:W4:Y:S02]  /*1acd0*/  F2I.FTZ.U32.TRUNC.NTZ R7, R6 ;  /* 0x0000000600077305 */ /* 0x000f24000021f000 */
[----:B----4-:R-:W-:Y:S01]  /*1ace0*/  IMAD.MOV R0, RZ, RZ, -R7 ;  /* 0x000000ffff007224 */ /* 0x010fe200078e0a07 */
[----:B------:R-:W-:-:S03]  /*1acf0*/  MOV R6, RZ ;  /* 0x000000ff00067202 */ /* 0x000fc60000000f00 */
[----:B------:R-:W-:-:S04]  /*1ad00*/  IMAD R0, R0, R12, RZ ;  /* 0x0000000c00007224 */ /* 0x000fc800078e02ff */
[----:B------:R-:W-:Y:S01]  /*1ad10*/  IMAD.HI.U32 R0, R7, R0, R6 ;  /* 0x0000000007007227 */ /* 0x000fe200078e0006 */
[----:B---3--:R-:W-:-:S03]  /*1ad20*/  IADD3 R9, PT, PT, R171, -0x200, RZ ;  /* 0xfffffe00ab097810 */ /* 0x008fc60007ffe0ff */
[----:B------:R-:W-:Y:S01]  /*1ad30*/  VIADD R8, R171, 0xffffff00 ;  /* 0xffffff00ab087836 */ /* 0x000fe20000000000 */
[----:B------:R-:W-:-:S04]  /*1ad40*/  IABS R5, R9 ;  /* 0x0000000900057213 */ /* 0x000fc80000000000 */
[----:B------:R-:W-:Y:S02]  /*1ad50*/  IABS R10, R8 ;  /* 0x00000008000a7213 */ /* 0x000fe40000000000 */
[-C--:B------:R-:W-:Y:S01]  /*1ad60*/  LOP3.LUT R9, R9, R13.reuse, RZ, 0x3c, !PT ;  /* 0x0000000d09097212 */ /* 0x080fe200078e3cff */
[----:B------:R-:W-:Y:S01]  /*1ad70*/  IMAD.MOV.U32 R7, RZ, RZ, R5 ;  /* 0x000000ffff077224 */ /* 0x000fe200078e0005 */
[----:B------:R-:W-:Y:S02]  /*1ad80*/  MOV R6, R10 ;  /* 0x0000000a00067202 */ /* 0x000fe40000000f00 */
[----:B------:R-:W-:Y:S01]  /*1ad90*/  LOP3.LUT R8, R8, R13, RZ, 0x3c, !PT ;  /* 0x0000000d08087212 */ /* 0x000fe200078e3cff */
[----:B------:R-:W-:Y:S01]  /*1ada0*/  IMAD.HI.U32 R5, R0, R7, RZ ;  /* 0x0000000700057227 */ /* 0x000fe200078e00ff */
[----:B------:R-:W-:Y:S02]  /*1adb0*/  ISETP.GE.AND P4, PT, R9, RZ, PT ;  /* 0x000000ff0900720c */ /* 0x000fe40003f86270 */
[----:B------:R-:W-:Y:S01]  /*1adc0*/  ISETP.GE.AND P6, PT, R8, RZ, PT ;  /* 0x000000ff0800720c */ /* 0x000fe20003fc6270 */
        /* <DEDUP_REMOVED lines=13> */
[----:B------:R-:W-:Y:S02]  /*1aea0*/  ISETP.NE.AND P1, PT, R13, RZ, PT ;  /* 0x000000ff0d00720c */ /* 0x000fe40003f25270 */
[----:B------:R-:W-:-:S07]  /*1aeb0*/  LOP3.LUT R6, RZ, R13, RZ, 0x33, !PT ;  /* 0x0000000dff067212 */ /* 0x000fce00078e33ff */
[----:B------:R-:W-:Y:S02]  /*1aec0*/  @P5 VIADD R5, R5, 0x1 ;  /* 0x0000000105055836 */ /* 0x000fe40000000000 */
[----:B------:R-:W-:Y:S02]  /*1aed0*/  @P3 IADD3 R0, PT, PT, R0, 0x1, RZ ;  /* 0x0000000100003810 */ /* 0x000fe40007ffe0ff */
[----:B------:R-:W-:Y:S02]  /*1aee0*/  @!P4 IMAD.MOV R5, RZ, RZ, -R5 ;  /* 0x000000ffff05c224 */ /* 0x000fe400078e0a05 */
[----:B------:R-:W-:-:S03]  /*1aef0*/  @!P6 IADD3 R0, PT, PT, -R0, RZ, RZ ;  /* 0x000000ff0000e210 */ /* 0x000fc60007ffe1ff */
        /* <DEDUP_REMOVED lines=9> */
[----:B-1----:R-:W-:-:S04]  /*1af90*/  IMAD R5, R5, UR10, RZ ;  /* 0x0000000a05057c24 */ /* 0x002fc8000f8e02ff */
[----:B------:R-:W-:Y:S01]  /*1afa0*/  IMAD R5, R0, UR11, R5 ;  /* 0x0000000b00057c24 */ /* 0x000fe2000f8e0205 */
[----:B--2---:R-:W-:Y:S01]  /*1afb0*/  IADD3 R8, PT, PT, R8, -R6, RZ ;  /* 0x8000000608087210 */ /* 0x004fe20007ffe0ff */
[----:B------:R-:W-:-:S03]  /*1afc0*/  IMAD.WIDE.U32 R6, R0, UR10, RZ ;  /* 0x0000000a00067c25 */ /* 0x000fc6000f8e00ff */
[----:B------:R-:W-:Y:S01]  /*1afd0*/  SHF.R.S32.HI R0, RZ, 0x1f, R8 ;  /* 0x0000001fff007819 */ /* 0x000fe20000011408 */
[----:B------:R-:W-:-:S04]  /*1afe0*/  IMAD.IADD R7, R7, 0x1, R5 ;  /* 0x0000000107077824 */ /* 0x000fc800078e0205 */
[----:B------:R-:W-:Y:S02]  /*1aff0*/  IMAD R0, R0, UR8, RZ ;  /* 0x0000000800007c24 */ /* 0x000fe4000f8e02ff */
[----:B------:R-:W-:-:S04]  /*1b000*/  IMAD.WIDE.U32 R6, R8, UR8, R6 ;  /* 0x0000000808067c25 */ /* 0x000fc8000f8e0006 */
[----:B------:R-:W-:Y:S01]  /*1b010*/  IMAD R0, R8, UR9, R0 ;  /* 0x0000000908007c24 */ /* 0x000fe2000f8e0200 */
[----:B-----5:R-:W-:-:S04]  /*1b020*/  LEA R170, P1, R6, R170, 0x1 ;  /* 0x000000aa06aa7211 */ /* 0x020fc800078208ff */
[----:B------:R-:W-:-:S04]  /*1b030*/  IADD3 R0, PT, PT, R7, R0, RZ ;  /* 0x0000000007007210 */ /* 0x000fc80007ffe0ff */
[----:B------:R-:W-:-:S05]  /*1b040*/  LEA.HI.X R168, R6, R168, R0, 0x1, P1 ;  /* 0x000000a806a87211 */ /* 0x000fca00008f0c00 */
[----:B------:R1:W-:Y:S04]  /*1b050*/  STL [R1+0x28], R168 ;  /* 0x000028a801007387 */ /* 0x0003e80000100800 */
[----:B------:R1:W-:Y:S01]  /*1b060*/  STL [R1+0x2c], R170 ;  /* 0x00002caa01007387 */ /* 0x0003e20000100800 */
[----:B------:R-:W-:Y:S05]  /*1b070*/  BRA `(.L_x_1214) ;  /* 0x0000000000307947 */ /* 0x000fea0003800000 */
.L_x_1213:
[----:B------:R-:W3:Y:S01]  /*1b080*/  LDCU UR10, c[0x0][0x3c0] ;  /* 0x00007800ff0a77ac */ /* 0x000ee20008000800 */
[----:B-----5:R-:W-:Y:S02]  /*1b090*/  IMAD.MOV.U32 R7, RZ, RZ, R170 ;  /* 0x000000ffff077224 */ /* 0x020fe400078e00aa */
[----:B------:R-:W-:Y:S01]  /*1b0a0*/  IMAD.MOV.U32 R6, RZ, RZ, R168 ;  /* 0x000000ffff067224 */ /* 0x000fe200078e00a8 */
[----:B------:R-:W-:Y:S02]  /*1b0b0*/  UMOV UR8, URZ ;  /* 0x000000ff00087c82 */ /* 0x000fe40008000000 */
[----:B------:R-:W-:Y:S01]  /*1b0c0*/  IADD3 R5, P1, PT, RZ, -UR8, RZ ;  /* 0x80000008ff057c10 */ /* 0x000fe2000ff3e0ff */
[----:B---3--:R-:W-:-:S06]  /*1b0d0*/  USHF.L.U32 UR7, UR10, 0x8, URZ ;  /* 0x000000080a077899 */ /* 0x008fcc00080006ff */
[----:B------:R-:W-:-:S05]  /*1b0e0*/  IMAD.X R0, RZ, RZ, ~UR7, P1 ;  /* 0x80000007ff007e24 */ /* 0x000fca00088e06ff */
[----:B------:R-:W-:-:S04]  /*1b0f0*/  SHF.R.S64 R5, R5, 0x1f, R0 ;  /* 0x0000001f05057819 */ /* 0x000fc80000001000 */
[----:B------:R-:W-:-:S04]  /*1b100*/  IADD3 R7, P1, PT, R5, R7, RZ ;  /* 0x0000000705077210 */ /* 0x000fc80007f3e0ff */
[----:B------:R-:W-:-:S05]  /*1b110*/  LEA.HI.X.SX32 R6, R0, R6, 0x1, P1 ;  /* 0x0000000600067211 */ /* 0x000fca00008f0eff */
[----:B------:R3:W-:Y:S04]  /*1b120*/  STL [R1+0x28], R6 ;  /* 0x0000280601007387 */ /* 0x0007e80000100800 */
[----:B------:R3:W-:Y:S02]  /*1b130*/  STL [R1+0x2c], R7 ;  /* 0x00002c0701007387 */ /* 0x0007e40000100800 */
.L_x_1214:
[----:B------:R-:W4:Y:S01]  /*1b140*/  LDL.LU R12, [R1+0x10] ;  /* 0x00001000010c7983 */ /* 0x000f220000300800 */
[----:B------:R-:W5:Y:S03]  /*1b150*/  LDCU UR7, c[0x0][0x3c4] ;  /* 0x00007880ff0777ac */ /* 0x000f660008000800 */
[----:B------:R-:W2:Y:S01]  /*1b160*/  LDL R10, [R1+0x2c] ;  /* 0x00002c00010a7983 */ /* 0x000ea20000100800 */
[----:B------:R-:W1:Y:S03]  /*1b170*/  LDCU UR8, c[0x0][0x440] ;  /* 0x00008800ff0877ac */ /* 0x000e660008000800 */
[----:B------:R-:W3:Y:S04]  /*1b180*/  LDL R11, [R1+0x28] ;  /* 0x00002800010b7983 */ /* 0x000ee80000100800 */
[----:B------:R-:W4:Y:S04]  /*1b190*/  LDL.LU R5, [R1+0x8] ;  /* 0x0000080001057983 */ /* 0x000f280000300800 */
[----:B------:R-:W4:Y:S01]  /*1b1a0*/  LDL R14, [R1+0xc] ;  /* 0x00000c00010e7983 */ /* 0x000f220000100800 */
[----:B------:R-:W-:-:S02]  /*1b1b0*/  USHF.L.U32 UR9, UR10, 0x5, URZ ;  /* 0x000000050a097899 */ /* 0x000fc400080006ff */
[----:B-----5:R-:W-:Y:S01]  /*1b1c0*/  USHF.L.U64.HI UR7, UR10, 0x5, UR7 ;  /* 0x000000050a077899 */ /* 0x020fe20008010207 */
[----:B------:R-:W-:-:S04]  /*1b1d0*/  SHF.R.U32.HI R234, RZ, 0x1, R236 ;  /* 0x00000001ffea7819 */ /* 0x000fc800000116ec */
[----:B------:R-:W-:Y:S02]  /*1b1e0*/  LOP3.LUT R0, R234, 0x8, RZ, 0xc0, !PT ;  /* 0x00000008ea007812 */ /* 0x000fe400078ec0ff */
[----:B-1----:R-:W-:Y:S01]  /*1b1f0*/  ISETP.GE.AND P1, PT, R233, UR8, PT ;  /* 0x00000008e9007c0c */ /* 0x002fe2000bf26270 */
[C---:B------:R-:W-:Y:S02]  /*1b200*/  IMAD.SHL.U32 R19, R236.reuse, 0x40, RZ ;  /* 0x00000040ec137824 */ /* 0x040fe400078e00ff */
[----:B------:R-:W-:-:S03]  /*1b210*/  IMAD.SHL.U32 R235, R236, 0x20, RZ ;  /* 0x00000020eceb7824 */ /* 0x000fc600078e00ff */
[----:B------:R-:W-:Y:S02]  /*1b220*/  LOP3.LUT R246, R19, 0x200, RZ, 0xc0, !PT ;  /* 0x0000020013f67812 */ /* 0x000fe400078ec0ff */
[----:B------:R-:W-:Y:S02]  /*1b230*/  LOP3.LUT R235, R235, 0x7c00, RZ, 0xc0, !PT ;  /* 0x00007c00ebeb7812 */ /* 0x000fe400078ec0ff */
[----:B------:R-:W-:Y:S02]  /*1b240*/  LOP3.LUT P3, RZ, R236, 0x2, RZ, 0xc0, !PT ;  /* 0x00000002ecff7812 */ /* 0x000fe4000786c0ff */
[----:B--2---:R-:W-:-:S04]  /*1b250*/  IADD3 R8, P2, PT, R10, UR9, RZ ;  /* 0x000000090a087c10 */ /* 0x004fc8000ff5e0ff */
[----:B---3--:R-:W-:Y:S01]  /*1b260*/  IADD3.X R9, PT, PT, R11, UR7, RZ, P2, !PT ;  /* 0x000000070b097c10 */ /* 0x008fe200097fe4ff */
[----:B------:R-:W-:Y:S01]  /*1b270*/  @!PT LDS RZ, [RZ] ;  /* 0x00000000fffff984 */ /* 0x000fe20000000800 */
[----:B------:R-:W-:Y:S01]  /*1b280*/  @!PT LDS RZ, [RZ] ;  /* 0x00000000fffff984 */ /* 0x000fe20000000800 */
[----:B------:R-:W-:Y:S01]  /*1b290*/  @!PT LDS RZ, [RZ] ;  /* 0x00000000fffff984 */ /* 0x000fe20000000800 */
[----:B------:R1:W-:Y:S01]  /*1b2a0*/  @!P1 LDGSTS.E.BYPASS.LTC128B.128 [R237+0xa000], desc[UR4][R10.64] ;  /* 0x0a0000000aed9fae */ /* 0x0003e2000b981a04 */
[----:B------:R-:W-:Y:S02]  /*1b2b0*/  IADD3 R6, P2, PT, R8, UR9, RZ ;  /* 0x0000000908067c10 */ /* 0x000fe4000ff5e0ff */
[----:B----4-:R-:W-:Y:S02]  /*1b2c0*/  LOP3.LUT R245, R12, R0, RZ, 0x3c, !PT ;  /* 0x000000000cf57212 */ /* 0x010fe400078e3cff */
[----:B------:R-:W-:Y:S02]  /*1b2d0*/  IADD3.X R7, PT, PT, R9, UR7, RZ, P2, !PT ;  /* 0x0000000709077c10 */ /* 0x000fe400097fe4ff */
[----:B------:R-:W-:-:S04]  /*1b2e0*/  IADD3 R12, P2, PT, R6, UR9, RZ ;  /* 0x00000009060c7c10 */ /* 0x000fc8000ff5e0ff */
[----:B------:R-:W-:Y:S02]  /*1b2f0*/  IADD3.X R13, PT, PT, R7, UR7, RZ, P2, !PT ;  /* 0x00000007070d7c10 */ /* 0x000fe400097fe4ff */
[----:B------:R-:W-:Y:S01]  /*1b300*/  IADD3 R16, P2, PT, R12, UR9, RZ ;  /* 0x000000090c107c10 */ /* 0x000fe2000ff5e0ff */
[----:B------:R-:W-:-:S03]  /*1b310*/  IMAD.MOV.U32 R18, RZ, RZ, R14 ;  /* 0x000000ffff127224 */ /* 0x000fc600078e000e */
[----:B------:R-:W-:Y:S02]  /*1b320*/  IADD3.X R17, PT, PT, R13, UR7, RZ, P2, !PT ;  /* 0x000000070d117c10 */ /* 0x000fe400097fe4ff */
[----:B------:R-:W-:-:S04]  /*1b330*/  IADD3 R14, P2, PT, R16, UR9, RZ ;  /* 0x00000009100e7c10 */ /* 0x000fc8000ff5e0ff */
[----:B------:R-:W-:Y:S01]  /*1b340*/  IADD3.X R15, PT, PT, R17, UR7, RZ, P2, !PT ;  /* 0x00000007110f7c10 */ /* 0x000fe200097fe4ff */
[----:B------:R-:W-:Y:S01]  /*1b350*/  @P1 STS.128 [R237+0xa000], RZ ;  /* 0x00a000ffed001388 */ /* 0x000fe20000000c00 */
[----:B-1----:R-:W-:-:S03]  /*1b360*/  IADD3 R10, P2, PT, R14, UR9, RZ ;  /* 0x000000090e0a7c10 */ /* 0x002fc6000ff5e0ff */
[----:B------:R-:W-:Y:S01]  /*1b370*/  @!PT LDS RZ, [RZ] ;  /* 0x00000000fffff984 */ /* 0x000fe20000000800 */
[----:B------:R-:W-:Y:S01]  /*1b380*/  @!PT LDS RZ, [RZ] ;  /* 0x00000000fffff984 */ /* 0x000fe20000000800 */
[----:B------:R-:W-:Y:S01]  /*1b390*/  @!PT LDS RZ, [RZ] ;  /* 0x00000000fffff984 */ /* 0x000fe20000000800 */
[----:B------:R1:W-:Y:S01]  /*1b3a0*/  @!P1 LDGSTS.E.BYPASS.LTC128B.128 [R237+0xa800], desc[UR4][R8.64] ;  /* 0x0a80000008ed9fae */ /* 0x0003e2000b981a04 */
[----:B------:R-:W-:-:S03]  /*1b3b0*/  IADD3.X R11, PT, PT, R15, UR7, RZ, P2, !PT ;  /* 0x000000070f0b7c10 */ /* 0x000fc600097fe4ff */
        /* <DEDUP_REMOVED lines=10> */
[----:B-1----:R-:W-:-:S04]  /*1b460*/  IADD3 R8, P2, PT, R10, UR9, RZ ;  /* 0x000000090a087c10 */ /* 0x002fc8000ff5e0ff */
[----:B------:R-:W-:Y:S01]  /*1b470*/  IADD3.X R9, PT, PT, R11, UR7, RZ, P2, !PT ;  /* 0x000000070b097c10 */ /* 0x000fe200097fe4ff */
[----:B------:R-:W-:Y:S01]  /*1b480*/  @P1 STS.128 [R237+0xb800], RZ ;  /* 0x00b800ffed001388 */ /* 0x000fe20000000c00 */
[----:B--2---:R-:W-:-:S03]  /*1b490*/  IADD3 R6, P2, PT, R8, UR9, RZ ;  /* 0x0000000908067c10 */ /* 0x004fc6000ff5e0ff */
        /* <DEDUP_REMOVED lines=15> */
[----:B-1----:R-:W-:-:S04]  /*1b590*/  IADD3 R16, P2, PT, R6, UR9, RZ ;  /* 0x0000000906107c10 */ /* 0x002fc8000ff5e0ff */
[----:B------:R-:W-:Y:S02]  /*1b5a0*/  IADD3.X R17, PT, PT, R7, UR7, RZ, P2, !PT ;  /* 0x0000000707117c10 */ /* 0x000fe400097fe4ff */
[----:B--2---:R-:W-:-:S04]  /*1b5b0*/  IADD3 R14, P2, PT, R16, UR9, RZ ;  /* 0x00000009100e7c10 */ /* 0x004fc8000ff5e0ff */
[----:B------:R-:W-:Y:S02]  /*1b5c0*/  IADD3.X R15, PT, PT, R17, UR7, RZ, P2, !PT ;  /* 0x00000007110f7c10 */ /* 0x000fe400097fe4ff */
[----:B------:R-:W-:-:S04]  /*1b5d0*/  IADD3 R12, P2, PT, R14, UR9, RZ ;  /* 0x000000090e0c7c10 */ /* 0x000fc8000ff5e0ff */
[----:B------:R-:W-:Y:S02]  /*1b5e0*/  IADD3.X R13, PT, PT, R15, UR7, RZ, P2, !PT ;  /* 0x000000070f0d7c10 */ /* 0x000fe400097fe4ff */
[----:B---3--:R-:W-:Y:S01]  /*1b5f0*/  IADD3 R10, P2, PT, R12, UR9, RZ ;  /* 0x000000090c0a7c10 */ /* 0x008fe2000ff5e0ff */
[----:B------:R-:W-:Y:S03]  /*1b600*/  @P1 STS.128 [R237+0xd000], RZ ;  /* 0x00d000ffed001388 */ /* 0x000fe60000000c00 */
[----:B------:R-:W-:Y:S01]  /*1b610*/  IADD3.X R11, PT, PT, R13, UR7, RZ, P2, !PT ;  /* 0x000000070d0b7c10 */ /* 0x000fe200097fe4ff */
        /* <DEDUP_REMOVED lines=9> */
[----:B------:R-:W-:-:S03]  /*1b6b0*/  LOP3.LUT R0, R246, R235, RZ, 0xfc, !PT ;  /* 0x000000ebf6007212 */ /* 0x000fc600078efcff */
        /* <DEDUP_REMOVED lines=14> */
[----:B------:R-:W-:Y:S01]  /*1b7a0*/  @P1 STS.128 [R237+0xf000], RZ ;  /* 0x00f000ffed001388 */ /* 0x000fe20000000c00 */
[----:B------:R-:W-:-:S03]  /*1b7b0*/  LOP3.LUT R0, R0, R245, RZ, 0xfc, !PT ;  /* 0x000000f500007212 */ /* 0x000fc600078efcff */
[----:B------:R-:W-:Y:S01]  /*1b7c0*/  @!PT LDS RZ, [RZ] ;  /* 0x00000000fffff984 */ /* 0x000fe20000000800 */
[----:B------:R-:W-:Y:S01]  /*1b7d0*/  @!PT LDS RZ, [RZ] ;  /* 0x00000000fffff984 */ /* 0x000fe20000000800 */
[----:B------:R-:W-:Y:S01]  /*1b7e0*/  @!PT LDS RZ, [RZ] ;  /* 0x00000000fffff984 */ /* 0x000fe20000000800 */
[----:B------:R-:W-:Y:S04]  /*1b7f0*/  @!P1 LDGSTS.E.BYPASS.LTC128B.128 [R237+0xf800], desc[UR4][R12.64] ;  /* 0x0f8000000ced9fae */ /* 0x000fe8000b981a04 */
[----:B------:R-:W-:Y:S01]  /*1b800*/  @P1 STS.128 [R237+0xf800], RZ ;  /* 0x00f800ffed001388 */ /* 0x000fe20000000c00 */
[----:B------:R-:W-:-:S03]  /*1b810*/  LEA R0, R0, UR6, 0x1 ;  /* 0x0000000600007c11 */ /* 0x000fc6000f8e08ff */
        /* <DEDUP_REMOVED lines=8> */
[----:B------:R2:W-:Y:S01]  /*1b8a0*/  @!P1 LDGSTS.E.BYPASS.LTC128B.128 [R237+0x10800], desc[UR4][R8.64] ;  /* 0x1080000008ed9fae */ /* 0x0005e2000b981a04 */
[----:B-1----:R-:W-:-:S03]  /*1b8b0*/  @!P1 IADD3 R14, P2, PT, R6, UR9, RZ ;  /* 0x00000009060e9c10 */ /* 0x002fc6000ff5e0ff */
[----:B------:R-:W-:Y:S01]  /*1b8c0*/  @P1 STS.128 [R237+0x10800], RZ ;  /* 0x010800ffed001388 */ /* 0x000fe20000000c00 */
[----:B------:R-:W-:-:S03]  /*1b8d0*/  @!P1 IADD3.X R15, PT, PT, R7, UR7, RZ, P2, !PT ;  /* 0x00000007070f9c10 */ /* 0x000fc600097fe4ff */
        /* <DEDUP_REMOVED lines=9> */
[----:B------:R-:W-:Y:S01]  /*1b970*/  IMAD.MOV.U32 R37, RZ, RZ, R5 ;  /* 0x000000ffff257224 */ /* 0x000fe200078e0005 */
[----:B------:R-:W4:Y:S02]  /*1b980*/  LDCU UR4, c[0x0][0x50c] ;  /* 0x0000a180ff0477ac */ /* 0x000f240008000800 */
[----:B------:R-:W-:Y:S04]  /*1b990*/  @P1 STS.128 [R237+0x11800], RZ ;  /* 0x011800ffed001388 */ /* 0x000fe80000000c00 */
[----:B------:R-:W-:Y:S04]  /*1b9a0*/  LDSM.16.M88.4 R20, [R0] ;  /* 0x000000000014783b */ /* 0x000fe80000000200 */
[----:B--2---:R-:W3:Y:S01]  /*1b9b0*/  LDSM.16.M88.4 R8, [R104+0x2000] ;  /* 0x002000006808783b */ /* 0x004ee20000000200 */
[----:B------:R-:W-:-:S02]  /*1b9c0*/  IMAD.MOV.U32 R5, RZ, RZ, 0x20 ;  /* 0x00000020ff057424 */ /* 0x000fc400078e00ff */
[----:B------:R-:W-:Y:S01]  /*1b9d0*/  IMAD.MOV.U32 R38, RZ, RZ, R18 ;  /* 0x000000ffff267224 */ /* 0x000fe200078e0012 */
[----:B------:R-:W-:Y:S02]  /*1b9e0*/  LDSM.16.M88.4 R28, [R104+0x2800] ;  /* 0x00280000681c783b */ /* 0x000fe40000000200 */
[----:B------:R-:W-:Y:S02]  /*1b9f0*/  SEL R5, R5, 0xffffffe0, !P3 ;  /* 0xffffffe005057807 */ /* 0x000fe40005800000 */
[----:B------:R-:W-:Y:S03]  /*1ba00*/  LDSM.16.M88.4 R40, [R104+0x3000] ;  /* 0x003000006828783b */ /* 0x000fe60000000200 */
[--C-:B-1----:R-:W-:Y:S01]  /*1ba10*/  IMAD.IADD R7, R0, 0x1, R5.reuse ;  /* 0x0000000100077824 */ /* 0x102fe200078e0205 */
[----:B------:R-:W-:Y:S01]  /*1ba20*/  LDSM.16.M88.4 R44, [R104+0x3800] ;  /* 0x00380000682c783b */ /* 0x000fe20000000200 */
[----:B------:R-:W-:-:S03]  /*1ba30*/  IMAD.IADD R6, R104, 0x1, R5 ;  /* 0x0000000168067824 */ /* 0x000fc600078e0205 */
[----:B------:R-:W-:Y:S04]  /*1ba40*/  LDSM.16.M88.4 R16, [R7] ;  /* 0x000000000710783b */ /* 0x000fe80000000200 */
[----:B------:R-:W1:Y:S04]  /*1ba50*/  LDSM.16.M88.4 R24, [R6+0x2000] ;  /* 0x002000000618783b */ /* 0x000e680000000200 */
[----:B------:R-:W2:Y:S04]  /*1ba60*/  LDSM.16.M88.4 R32, [R6+0x2800] ;  /* 0x002800000620783b */ /* 0x000ea80000000200 */
[----:B------:R-:W-:Y:S04]  /*1ba70*/  LDSM.16.M88.4 R56, [R104+0x4000] ;  /* 0x004000006838783b */ /* 0x000fe80000000200 */
[----:B------:R-:W0:Y:S01]  /*1ba80*/  LDGDEPBAR ;  /* 0x00000000000079af */ /* 0x000e220000000000 */
[----:B---3--:R-:W-:Y:S01]  /*1ba90*/  HMMA.16816.F32.BF16 R12, R20, R8, RZ ;  /* 0x00000008140c723c */ /* 0x008fe200000418ff */
[----:B------:R-:W-:-:S02]  /*1baa0*/  IMAD.IADD R0, R0, 0x1, R37 ;  /* 0x0000000100007824 */ /* 0x000fc400078e0225 */
[----:B------:R-:W3:Y:S04]  /*1bab0*/  LDSM.16.M88.4 R52, [R6+0x3000] ;  /* 0x003000000634783b */ /* 0x000ee80000000200 */
[----:B------:R-:W-:Y:S01]  /*1bac0*/  LDSM.16.M88.4 R48, [R6+0x3800] ;  /* 0x003800000630783b */ /* 0x000fe20000000200 */
[----:B------:R-:W-:Y:S01]  /*1bad0*/  HMMA.16816.F32.BF16 R8, R20, R10, RZ ;  /* 0x0000000a1408723c */ /* 0x000fe200000418ff */
[----:B------:R-:W-:Y:S02]  /*1bae0*/  IMAD.IADD R37, R104, 0x1, R37 ;  /* 0x0000000168257824 */ /* 0x000fe400078e0225 */
[----:B------:R-:W-:Y:S04]  /*1baf0*/  LDSM.16.M88.4 R68, [R6+0x4000] ;  /* 0x004000000644783b */ /* 0x000fe80000000200 */
[----:B------:R-:W-:Y:S05]  /*1bb00*/  LDSM.16.M88.4 R72, [R37+0x2000] ;  /* 0x002000002548783b */ /* 0x000fea0000000200 */
[C---:B-1----:R-:W-:Y:S01]  /*1bb10*/  HMMA.16816.F32.BF16 R64, R16.reuse, R24, R12 ;  /* 0x000000181040723c */ /* 0x042fe2000004180c */
[----:B------:R1:W5:Y:S07]  /*1bb20*/  LDSM.16.M88.4 R12, [R0] ;  /* 0x00000000000c783b */ /* 0x00036e0000000200 */
[----:B------:R-:W-:Y:S08]  /*1bb30*/  HMMA.16816.F32.BF16 R76, R16, R26, R8 ;  /* 0x0000001a104c723c */ /* 0x000ff00000041808 */
[----:B------:R-:W-:Y:S01]  /*1bb40*/  HMMA.16816.F32.BF16 R8, R20, R28, RZ ;  /* 0x0000001c1408723c */ /* 0x000fe200000418ff */
[----:B-1----:R-:W-:-:S02]  /*1bb50*/  IMAD.IADD R0, R5, 0x1, R0 ;  /* 0x0000000105007824 */ /* 0x002fc400078e0200 */
[----:B------:R-:W-:-:S05]  /*1bb60*/  IMAD.IADD R5, R5, 0x1, R37 ;  /* 0x0000000105057824 */ /* 0x000fca00078e0225 */
[C---:B------:R-:W-:Y:S01]  /*1bb70*/  HMMA.16816.F32.BF16 R24, R20.reuse, R30, RZ ;  /* 0x0000001e1418723c */ /* 0x040fe200000418ff */
[----:B------:R-:W-:Y:S07]  /*1bb80*/  LDSM.16.M88.4 R60, [R5+0x2000] ;  /* 0x00200000053c783b */ /* 0x000fee0000000200 */
[----:B------:R-:W-:Y:S08]  /*1bb90*/  HMMA.16816.F32.BF16 R28, R20, R40, RZ ;  /* 0x00000028141c723c */ /* 0x000ff000000418ff */
[C---:B--2---:R-:W-:Y:S01]  /*1bba0*/  HMMA.16816.F32.BF16 R80, R16.reuse, R32, R8 ;  /* 0x000000201050723c */ /* 0x044fe20000041808 */
[----:B------:R-:W1:Y:S07]  /*1bbb0*/  LDSM.16.M88.4 R8, [R0] ;  /* 0x000000000008783b */ /* 0x000e6e0000000200 */
[C---:B------:R-:W-:Y:S08]  /*1bbc0*/  HMMA.16816.F32.BF16 R84, R16.reuse, R34, R24 ;  /* 0x000000221054723c */ /* 0x040ff00000041818 */
[----:B---3--:R-:W-:Y:S08]  /*1bbd0*/  HMMA.16816.F32.BF16 R88, R16, R52, R28 ;  /* 0x000000341058723c */ /* 0x008ff0000004181c */
[C---:B------:R-:W-:Y:S08]  /*1bbe0*/  HMMA.16816.F32.BF16 R32, R20.reuse, R44, RZ ;  /* 0x0000002c1420723c */ /* 0x040ff000000418ff */
[----:B------:R-:W-:Y:S08]  /*1bbf0*/  HMMA.16816.F32.BF16 R28, R20, R46, RZ ;  /* 0x0000002e141c723c */ /* 0x000ff000000418ff */
[----:B-----5:R-:W-:Y:S01]  /*1bc00*/  HMMA.16816.F32.BF16 R44, R12, R72, R64 ;  /* 0x000000480c2c723c */ /* 0x020fe20000041840 */
[----:B------:R-:W2:Y:S07]  /*1bc10*/  LDSM.16.M88.4 R64, [R104+0x4800] ;  /* 0x004800006840783b */ /* 0x000eae0000000200 */
[----:B------:R-:W-:Y:S08]  /*1bc20*/  HMMA.16816.F32.BF16 R24, R20, R56, RZ ;  /* 0x000000381418723c */ /* 0x000ff000000418ff */
[C---:B------:R-:W-:Y:S08]  /*1bc30*/  HMMA.16816.F32.BF16 R96, R16.reuse, R48, R32 ;  /* 0x000000301060723c */ /* 0x040ff00000041820 */
[----:B------:R-:W-:Y:S01]  /*1bc40*/  HMMA.16816.F32.BF16 R100, R16, R50, R28 ;  /* 0x000000321064723c */ /* 0x000fe2000004181c */
[----:B------:R-:W3:Y:S07]  /*1bc50*/  LDSM.16.M88.4 R48, [R37+0x2800] ;  /* 0x002800002530783b */ /* 0x000eee0000000200 */
[C---:B------:R-:W-:Y:S08]  /*1bc60*/  HMMA.16816.F32.BF16 R40, R20.reuse, R42, RZ ;  /* 0x0000002a1428723c */ /* 0x040ff000000418ff */
[----:B------:R-:W-:Y:S01]  /*1bc70*/  HMMA.16816.F32.BF16 R28, R20, R58, RZ ;  /* 0x0000003a141c723c */ /* 0x000fe200000418ff */
[----:B------:R-:W-:Y:S07]  /*1bc80*/  LDSM.16.M88.4 R56, [R6+0x5000] ;  /* 0x005000000638783b */ /* 0x000fee0000000200 */
[----:B-1----:R-:W-:Y:S01]  /*1bc90*/  HMMA.16816.F32.BF16 R32, R8, R60, R44 ;  /* 0x0000003c0820723c */ /* 0x002fe2000004182c */
[----:B------:R-:W1:Y:S07]  /*1bca0*/  LDSM.16.M88.4 R44, [R6+0x4800] ;  /* 0x00480000062c783b */ /* 0x000e6e0000000200 */
[----:B------:R-:W-:Y:S08]  /*1bcb0*/  HMMA.16816.F32.BF16 R112, R16, R68, R24 ;  /* 0x000000441070723c */ /* 0x000ff00000041818 */
[----:B------:R-:W-:Y:S01]  /*1bcc0*/  HMMA.16816.F32.BF16 R24, R12, R74, R76 ;  /* 0x0000004a0c18723c */ /* 0x000fe2000004184c */
[----:B------:R-:W-:Y:S07]  /*1bcd0*/  LDSM.16.M88.4 R72, [R104+0x5800] ;  /* 0x005800006848783b */ /* 0x000fee0000000200 */
[C---:B------:R-:W-:Y:S01]  /*1bce0*/  HMMA.16816.F32.BF16 R92, R16.reuse, R54, R40 ;  /* 0x00000036105c723c */ /* 0x040fe20000041828 */
[----:B------:R-:W5:Y:S07]  /*1bcf0*/  LDSM.16.M88.4 R52, [R5+0x2800] ;  /* 0x002800000534783b */ /* 0x000f6e0000000200 */
[----:B------:R-:W-:Y:S01]  /*1bd00*/  HMMA.16816.F32.BF16 R76, R16, R70, R28 ;  /* 0x00000046104c723c */ /* 0x000fe2000004181c */
[----:B----4-:R-:W-:Y:S01]  /*1bd10*/  FMUL.FTZ R0, R32, UR4 ;  /* 0x0000000420007c20 */ /* 0x010fe20008410000 */
[----:B------:R-:W-:Y:S06]  /*1bd20*/  LDSM.16.M88.4 R68, [R37+0x4000] ;  /* 0x004000002544783b */ /* 0x000fec0000000200 */
[----:B--2---:R-:W-:Y:S08]  /*1bd30*/  HMMA.16816.F32.BF16 R28, R20, R64, RZ ;  /* 0x00000040141c723c */ /* 0x004ff000000418ff */
[----:B------:R-:W-:Y:S01]  /*1bd40*/  HMMA.16816.F32.BF16 R40, R8, R62, R24 ;  /* 0x0000003e0828723c */ /* 0x000fe20000041818 */
[----:B------:R2:W-:Y:S01]  /*1bd50*/  MUFU.TANH R200, R0 ;  /* 0x0000000000c87308 */ /* 0x0005e20000002400 */
[----:B------:R-:W-:Y:S06]  /*1bd60*/  LDSM.16.M88.4 R60, [R104+0x5000] ;  /* 0x00500000683c783b */ /* 0x000fec0000000200 */
[----:B---3--:R-:W-:Y:S08]  /*1bd70*/  HMMA.16816.F32.BF16 R24, R12, R48, R80 ;  /* 0x000000300c18723c */ /* 0x008ff00000041850 */
[----:B-1----:R-:W-:Y:S08]  /*1bd80*/  HMMA.16816.F32.BF16 R116, R16, R44, R28 ;  /* 0x0000002c1074723c */ /* 0x002ff0000004181c */
[----:B------:R-:W-:Y:S01]  /*1bd90*/  HMMA.16816.F32.BF16 R28, R20, R66, RZ ;  /* 0x00000042141c723c */ /* 0x000fe200000418ff */
[----:B------:R-:W1:Y:S01]  /*1bda0*/  LDSM.16.M88.4 R64, [R37+0x3000] ;  /* 0x003000002540783b */ /* 0x000e620000000200 */
[----:B--2---:R-:W-:-:S04]  /*1bdb0*/  FMUL.FTZ R0, R33, UR4 ;  /* 0x0000000421007c20 */ /* 0x004fc80008410000 */
[----:B------:R2:W-:Y:S02]  /*1bdc0*/  MUFU.TANH R205, R0 ;  /* 0x0000000000cd7308 */ /* 0x0005e40000002400 */
[----:B--2---:R-:W-:-:S06]  /*1bdd0*/  FMUL.FTZ R0, R34, UR4 ;  /* 0x0000000422007c20 */ /* 0x004fcc0008410000 */
[----:B------:R2:W3:Y:S06]  /*1bde0*/  MUFU.TANH R204, R0 ;  /* 0x0000000000cc7308 */ /* 0x0004ec0000002400 */
[----:B------:R-:W-:Y:S01]  /*1bdf0*/  HMMA.16816.F32.BF16 R108, R16, R46, R28 ;  /* 0x0000002e106c723c */ /* 0x000fe2000004181c */
[----:B------:R-:W4:Y:S01]  /*1be00*/  LDSM.16.M88.4 R44, [R5+0x3000] ;  /* 0x00300000052c783b */ /* 0x000f220000000200 */
[----:B--2---:R-:W-:-:S06]  /*1be10*/  FMUL.FTZ R0, R35, UR4 ;  /* 0x0000000423007c20 */ /* 0x004fcc0008410000 */
[----:B-----5:R-:W-:Y:S01]  /*1be20*/  HMMA.16816.F32.BF16 R32, R8, R52, R24 ;  /* 0x000000340820723c */ /* 0x020fe20000041818 */
[----:B------:R2:W5:Y:S07]  /*1be30*/  MUFU.TANH R207, R0 ;  /* 0x0000000000cf7308 */ /* 0x00056e0000002400 */
[----:B------:R-:W-:Y:S01]  /*1be40*/  HMMA.16816.F32.BF16 R24, R12, R50, R84 ;  /* 0x000000320c18723c */ /* 0x000fe20000041854 */
[----:B------:R-:W3:Y:S01]  /*1be50*/  LDSM.16.M88.4 R48, [R37+0x3800] ;  /* 0x003800002530783b */ /* 0x000ee20000000200 */
[----:B--2---:R-:W-:-:S04]  /*1be60*/  FMUL.FTZ R0, R40, UR4 ;  /* 0x0000000428007c20 */ /* 0x004fc80008410000 */
[----:B------:R2:W-:Y:S02]  /*1be70*/  MUFU.TANH R239, R0 ;  /* 0x0000000000ef7308 */ /* 0x0005e40000002400 */
[----:B--2---:R-:W-:-:S06]  /*1be80*/  FMUL.FTZ R0, R41, UR4 ;  /* 0x0000000429007c20 */ /* 0x004fcc0008410000 */
[----:B------:R2:W-:Y:S02]  /*1be90*/  MUFU.TANH R240, R0 ;  /* 0x0000000000f07308 */ /* 0x0005e40000002400 */
[----:B--2---:R-:W-:-:S06]  /*1bea0*/  FMUL.FTZ R0, R42, UR4 ;  /* 0x000000042a007c20 */ /* 0x004fcc0008410000 */
[----:B------:R2:W5:Y:S02]  /*1beb0*/  MUFU.TANH R199, R0 ;  /* 0x0000000000c77308 */ /* 0x0005640000002400 */
[----:B--2---:R-:W-:Y:S02]  /*1bec0*/  FMUL.FTZ R0, R43, UR4 ;  /* 0x000000042b007c20 */ /* 0x004fe40008410000 */
[----:B------:R-:W-:Y:S01]  /*1bed0*/  HMMA.16816.F32.BF16 R40, R8, R54, R24 ;  /* 0x000000360828723c */ /* 0x000fe20000041818 */
[----:B------:R-:W2:Y:S03]  /*1bee0*/  LDSM.16.M88.4 R52, [R5+0x3800] ;  /* 0x003800000534783b */ /* 0x000ea60000000200 */
[----:B------:R4:W5:Y:S04]  /*1bef0*/  MUFU.TANH R206, R0 ;  /* 0x0000000000ce7308 */ /* 0x0009680000002400 */
[----:B-1----:R-:W-:Y:S01]  /*1bf00*/  HMMA.16816.F32.BF16 R24, R12, R64, R88 ;  /* 0x000000400c18723c */ /* 0x002fe20000041858 */
[----:B----4-:R-:W-:-:S04]  /*1bf10*/  FMUL.FTZ R0, R32, UR4 ;  /* 0x0000000420007c20 */ /* 0x010fc80008410000 */
[----:B------:R1:W-:Y:S03]  /*1bf20*/  MUFU.TANH R232, R0 ;  /* 0x0000000000e87308 */ /* 0x0003e60000002400 */
[----:B------:R-:W-:Y:S01]  /*1bf30*/  HMMA.16816.F32.BF16 R28, R20, R60, RZ ;  /* 0x0000003c141c723c */ /* 0x000fe200000418ff */
[----:B-1----:R-:W-:-:S04]  /*1bf40*/  FMUL.FTZ R0, R33, UR4 ;  /* 0x0000000421007c20 */ /* 0x002fc80008410000 */
[----:B------:R1:W-:Y:S02]  /*1bf50*/  MUFU.TANH R238, R0 ;  /* 0x0000000000ee7308 */ /* 0x0003e40000002400 */
[----:B-1----:R-:W-:-:S06]  /*1bf60*/  FMUL.FTZ R0, R34, UR4 ;  /* 0x0000000422007c20 */ /* 0x002fcc0008410000 */
[----:B------:R1:W4:Y:S02]  /*1bf70*/  MUFU.TANH R185, R0 ;  /* 0x0000000000b97308 */ /* 0x0003240000002400 */
[----:B-1----:R-:W-:Y:S02]  /*1bf80*/  FMUL.FTZ R0, R35, UR4 ;  /* 0x0000000423007c20 */ /* 0x002fe40008410000 */
[----:B------:R-:W-:Y:S04]  /*1bf90*/  HMMA.16816.F32.BF16 R32, R8, R44, R24 ;  /* 0x0000002c0820723c */ /* 0x000fe80000041818 */
[----:B------:R1:W4:Y:S04]  /*1bfa0*/  MUFU.TANH R198, R0 ;  /* 0x0000000000c67308 */ /* 0x0003280000002400 */
[----:B------:R-:W-:Y:S01]  /*1bfb0*/  HMMA.16816.F32.BF16 R24, R12, R66, R92 ;  /* 0x000000420c18723c */ /* 0x000fe2000004185c */
[----:B------:R-:W-:Y:S01]  /*1bfc0*/  LDSM.16.M88.4 R64, [R5+0x4000] ;  /* 0x004000000540783b */ /* 0x000fe20000000200 */
[----:B-1----:R-:W-:-:S04]  /*1bfd0*/  FMUL.FTZ R0, R40, UR4 ;  /* 0x0000000428007c20 */ /* 0x002fc80008410000 */
[----:B------:R1:W4:Y:S02]  /*1bfe0*/  MUFU.TANH R230, R0 ;  /* 0x0000000000e67308 */ /* 0x0003240000002400 */
[----:B------:R-:W-:Y:S01]  /*1bff0*/  HMMA.16816.F32.BF16 R84, R16, R56, R28 ;  /* 0x000000381054723c */ /* 0x000fe2000004181c */
[----:B-1----:R-:W-:-:S05]  /*1c000*/  FMUL.FTZ R0, R41, UR4 ;  /* 0x0000000429007c20 */ /* 0x002fca0008410000 */
[----:B------:R1:W-:Y:S02]  /*1c010*/  MUFU.TANH R231, R0 ;  /* 0x0000000000e77308 */ /* 0x0003e40000002400 */
[----:B------:R-:W-:Y:S01]  /*1c020*/  HMMA.16816.F32.BF16 R28, R20, R62, RZ ;  /* 0x0000003e141c723c */ /* 0x000fe200000418ff */
[----:B------:R-:W5:Y:S01]  /*1c030*/  LDSM.16.M88.4 R60, [R6+0x5800] ;  /* 0x00580000063c783b */ /* 0x000f620000000200 */
[----:B-1----:R-:W-:-:S04]  /*1c040*/  FMUL.FTZ R0, R42, UR4 ;  /* 0x000000042a007c20 */ /* 0x002fc80008410000 */
[----:B------:R1:W4:Y:S02]  /*1c050*/  MUFU.TANH R182, R0 ;  /* 0x0000000000b67308 */ /* 0x0003240000002400 */
[----:B------:R-:W-:Y:S08]  /*1c060*/  HMMA.16816.F32.BF16 R44, R8, R46, R24 ;  /* 0x0000002e082c723c */ /* 0x000ff00000041818 */
[----:B---3--:R-:W-:Y:S01]  /*1c070*/  HMMA.16816.F32.BF16 R24, R12, R48, R96 ;  /* 0x000000300c18723c */ /* 0x008fe20000041860 */
[----:B-1----:R-:W-:-:S04]  /*1c080*/  FMUL.FTZ R0, R43, UR4 ;  /* 0x000000042b007c20 */ /* 0x002fc80008410000 */
[----:B------:R1:W-:Y:S02]  /*1c090*/  MUFU.TANH R191, R0 ;  /* 0x0000000000bf7308 */ /* 0x0003e40000002400 */
[----:B-1----:R-:W-:-:S06]  /*1c0a0*/  FMUL.FTZ R0, R32, UR4 ;  /* 0x0000000420007c20 */ /* 0x002fcc0008410000 */
[----:B------:R1:W3:Y:S01]  /*1c0b0*/  MUFU.TANH R184, R0 ;  /* 0x0000000000b87308 */ /* 0x0002e20000002400 */
[----:B------:R-:W-:Y:S01]  /*1c0c0*/  HMMA.16816.F32.BF16 R88, R16, R58, R28 ;  /* 0x0000003a1058723c */ /* 0x000fe2000004181c */
[----:B------:R-:W-:Y:S01]  /*1c0d0*/  LDSM.16.M88.4 R56, [R6+0x6000] ;  /* 0x006000000638783b */ /* 0x000fe20000000200 */
[----:B-1----:R-:W-:-:S05]  /*1c0e0*/  FMUL.FTZ R0, R33, UR4 ;  /* 0x0000000421007c20 */ /* 0x002fca0008410000 */
[----:B------:R1:W-:Y:S01]  /*1c0f0*/  MUFU.TANH R229, R0 ;  /* 0x0000000000e57308 */ /* 0x0003e20000002400 */
[----:B------:R-:W-:Y:S01]  /*1c100*/  HMMA.16816.F32.BF16 R40, R12, R50, R100 ;  /* 0x000000320c28723c */ /* 0x000fe20000041864 */
[----:B------:R-:W4:Y:S01]  /*1c110*/  LDSM.16.M88.4 R48, [R104+0x6000] ;  /* 0x006000006830783b */ /* 0x000f220000000200 */
[----:B-1----:R-:W-:-:S05]  /*1c120*/  FMUL.FTZ R0, R34, UR4 ;  /* 0x0000000422007c20 */ /* 0x002fca0008410000 */
[----:B------:R1:W3:Y:S01]  /*1c130*/  MUFU.TANH R134, R0 ;  /* 0x0000000000867308 */ /* 0x0002e20000002400 */
[----:B------:R-:W-:Y:S08]  /*1c140*/  HMMA.16816.F32.BF16 R28, R20, R72, RZ ;  /* 0x00000048141c723c */ /* 0x000ff000000418ff */
[----:B--2---:R-:W-:Y:S01]  /*1c150*/  HMMA.16816.F32.BF16 R24, R8, R52, R24 ;  /* 0x000000340818723c */ /* 0x004fe20000041818 */
[----:B-1----:R-:W-:-:S04]  /*1c160*/  FMUL.FTZ R0, R35, UR4 ;  /* 0x0000000423007c20 */ /* 0x002fc80008410000 */
[----:B------:R1:W2:Y:S02]  /*1c170*/  MUFU.TANH R133, R0 ;  /* 0x0000000000857308 */ /* 0x0002a40000002400 */
[----:B-1----:R-:W-:-:S06]  /*1c180*/  FMUL.FTZ R0, R44, UR4 ;  /* 0x000000042c007c20 */ /* 0x002fcc0008410000 */
[----:B------:R1:W-:Y:S01]  /*1c190*/  MUFU.TANH R228, R0 ;  /* 0x0000000000e47308 */ /* 0x0003e20000002400 */
[----:B------:R-:W-:Y:S01]  /*1c1a0*/  HMMA.16816.F32.BF16 R32, R20, R74, RZ ;  /* 0x0000004a1420723c */ /* 0x000fe200000418ff */
[----:B-1----:R-:W-:-:S06]  /*1c1b0*/  FMUL.FTZ R0, R45, UR4 ;  /* 0x000000042d007c20 */ /* 0x002fcc0008410000 */
[----:B------:R1:W2:Y:S01]  /*1c1c0*/  MUFU.TANH R227, R0 ;  /* 0x0000000000e37308 */ /* 0x0002a20000002400 */
[----:B-----5:R-:W-:Y:S01]  /*1c1d0*/  HMMA.16816.F32.BF16 R80, R16, R60, R28 ;  /* 0x0000003c1050723c */ /* 0x020fe2000004181c */
[----:B-1----:R-:W-:-:S06]  /*1c1e0*/  FMUL.FTZ R0, R46, UR4 ;  /* 0x000000042e007c20 */ /* 0x002fcc0008410000 */
[----:B------:R1:W-:Y:S01]  /*1c1f0*/  MUFU.TANH R39, R0 ;  /* 0x0000000000277308 */ /* 0x0003e20000002400 */
[----:B------:R-:W-:Y:S08]  /*1c200*/  HMMA.16816.F32.BF16 R28, R12, R68, R112 ;  /* 0x000000440c1c723c */ /* 0x000ff00000041870 */
[----:B------:R-:W-:Y:S01]  /*1c210*/  HMMA.16816.F32.BF16 R40, R8, R54, R40 ;  /* 0x000000360828723c */ /* 0x000fe20000041828 */
[----:B-1----:R-:W-:-:S02]  /*1c220*/  FMUL.FTZ R0, R47, UR4 ;  /* 0x000000042f007c20 */ /* 0x002fc40008410000 */
[----:B------:R-:W1:Y:S02]  /*1c230*/  LDSM.16.M88.4 R44, [R37+0x4800] ;  /* 0x00480000252c783b */ /* 0x000e640000000200 */
[----:B------:R5:W2:Y:S02]  /*1c240*/  MUFU.TANH R132, R0 ;  /* 0x0000000000847308 */ /* 0x000aa40000002400 */
[----:B-----5:R-:W-:-:S06]  /*1c250*/  FMUL.FTZ R0, R24, UR4 ;  /* 0x0000000418007c20 */ /* 0x020fcc0008410000 */
[----:B------:R5:W-:Y:S01]  /*1c260*/  MUFU.TANH R169, R0 ;  /* 0x0000000000a97308 */ /* 0x000be20000002400 */
[----:B------:R-:W-:Y:S01]  /*1c270*/  HMMA.16816.F32.BF16 R72, R16, R62, R32 ;  /* 0x0000003e1048723c */ /* 0x000fe20000041820 */
[----:B------:R-:W-:Y:S01]  /*1c280*/  LDSM.16.M88.4 R60, [R37+0x5000] ;  /* 0x00500000253c783b */ /* 0x000fe20000000200 */
[----:B-----5:R-:W-:-:S05]  /*1c290*/  FMUL.FTZ R0, R25, UR4 ;  /* 0x0000000419007c20 */ /* 0x020fca0008410000 */
[----:B------:R5:W-:Y:S01]  /*1c2a0*/  MUFU.TANH R226, R0 ;  /* 0x0000000000e27308 */ /* 0x000be20000002400 */
[----:B----4-:R-:W-:Y:S01]  /*1c2b0*/  HMMA.16816.F32.BF16 R32, R20, R48, RZ ;  /* 0x000000301420723c */ /* 0x010fe200000418ff */
[----:B-----5:R-:W-:-:S06]  /*1c2c0*/  FMUL.FTZ R0, R26, UR4 ;  /* 0x000000041a007c20 */ /* 0x020fcc0008410000 */
[----:B------:R4:W5:Y:S01]  /*1c2d0*/  MUFU.TANH R168, R0 ;  /* 0x0000000000a87308 */ /* 0x0009620000002400 */
[----:B------:R-:W-:Y:S01]  /*1c2e0*/  HMMA.16816.F32.BF16 R52, R8, R64, R28 ;  /* 0x000000400834723c */ /* 0x000fe2000004181c */
[----:B----4-:R-:W-:-:S07]  /*1c2f0*/  FMUL.FTZ R0, R27, UR4 ;  /* 0x000000041b007c20 */ /* 0x010fce0008410000 */
[----:B------:R-:W-:Y:S01]  /*1c300*/  HMMA.16816.F32.BF16 R24, R12, R70, R76 ;  /* 0x000000460c18723c */ /* 0x000fe2000004184c */
[----:B------:R-:W4:Y:S01]  /*1c310*/  LDSM.16.M88.4 R68, [R5+0x4800] ;  /* 0x004800000544783b */ /* 0x000f220000000200 */
[----:B------:R3:W-:Y:S01]  /*1c320*/  MUFU.TANH R135, R0 ;  /* 0x0000000000877308 */ /* 0x0007e20000002400 */
[----:B------:R-:W-:Y:S02]  /*1c330*/  IMAD.MOV.U32 R242, RZ, RZ, R38 ;  /* 0x000000fffff27224 */ /* 0x000fe400078e0026 */
[----:B---3--:R-:W-:-:S05]  /*1c340*/  FMUL.FTZ R0, R40, UR4 ;  /* 0x0000000428007c20 */ /* 0x008fca0008410000 */
[----:B------:R3:W-:Y:S01]  /*1c350*/  MUFU.TANH R224, R0 ;  /* 0x0000000000e07308 */ /* 0x0007e20000002400 */
[----:B------:R-:W-:Y:S01]  /*1c360*/  HMMA.16816.F32.BF16 R28, R20, R50, RZ ;  /* 0x00000032141c723c */ /* 0x000fe200000418ff */
[----:B------:R-:W-:Y:S01]  /*1c370*/  LDSM.16.M88.4 R48, [R5+0x5000] ;  /* 0x005000000530783b */ /* 0x000fe20000000200 */
[----:B---3--:R-:W-:-:S05]  /*1c380*/  FMUL.FTZ R0, R41, UR4 ;  /* 0x0000000429007c20 */ /* 0x008fca0008410000 */
[----:B------:R3:W-:Y:S01]  /*1c390*/  MUFU.TANH R225, R0 ;  /* 0x0000000000e17308 */ /* 0x0007e20000002400 */
[----:B------:R-:W-:Y:S01]  /*1c3a0*/  HMMA.16816.F32.BF16 R76, R16, R56, R32 ;  /* 0x00000038104c723c */ /* 0x000fe20000041820 */
[----:B---3--:R-:W-:-:S06]  /*1c3b0*/  FMUL.FTZ R0, R42, UR4 ;  /* 0x000000042a007c20 */ /* 0x008fcc0008410000 */
[----:B------:R3:W5:Y:S01]  /*1c3c0*/  MUFU.TANH R38, R0 ;  /* 0x0000000000267308 */ /* 0x0007620000002400 */
[----:B------:R-:W-:Y:S01]  /*1c3d0*/  HMMA.16816.F32.BF16 R24, R8, R66, R24 ;  /* 0x000000420818723c */ /* 0x000fe20000041818 */
[----:B------:R-:W-:Y:S07]  /*1c3e0*/  LDSM.16.M88.4 R64, [R5+0x5800] ;  /* 0x005800000540783b */ /* 0x000fee0000000200 */
[----:B-1----:R-:W-:Y:S01]  /*1c3f0*/  HMMA.16816.F32.BF16 R32, R12, R44, R116 ;  /* 0x0000002c0c20723c */ /* 0x002fe20000041874 */
[----:B---3--:R-:W-:-:S07]  /*1c400*/  FMUL.FTZ R0, R43, UR4 ;  /* 0x000000042b007c20 */ /* 0x008fce0008410000 */
[----:B------:R-:W-:Y:S01]  /*1c410*/  HMMA.16816.F32.BF16 R112, R16, R58, R28 ;  /* 0x0000003a1070723c */ /* 0x000fe2000004181c */
[----:B------:R-:W1:Y:S01]  /*1c420*/  LDSM.16.M88.4 R40, [R37+0x5800] ;  /* 0x005800002528783b */ /* 0x000e620000000200 */
[----:B------:R3:W5:Y:S02]  /*1c430*/  MUFU.TANH R222, R0 ;  /* 0x0000000000de7308 */ /* 0x0007640000002400 */
[----:B---3--:R-:W-:-:S06]  /*1c440*/  FMUL.FTZ R0, R52, UR4 ;  /* 0x0000000434007c20 */ /* 0x008fcc0008410000 */
[----:B------:R3:W-:Y:S01]  /*1c450*/  MUFU.TANH R221, R0 ;  /* 0x0000000000dd7308 */ /* 0x0007e20000002400 */
[----:B------:R-:W-:Y:S01]  /*1c460*/  HMMA.16816.F32.BF16 R28, R12, R46, R108 ;  /* 0x0000002e0c1c723c */ /* 0x000fe2000004186c */
[----:B---3--:R-:W-:-:S06]  /*1c470*/  FMUL.FTZ R0, R53, UR4 ;  /* 0x0000000435007c20 */ /* 0x008fcc0008410000 */
[----:B------:R3:W-:Y:S01]  /*1c480*/  MUFU.TANH R223, R0 ;  /* 0x0000000000df7308 */ /* 0x0007e20000002400 */
[----:B----4-:R-:W-:Y:S01]  /*1c490*/  HMMA.16816.F32.BF16 R32, R8, R68, R32 ;  /* 0x000000440820723c */ /* 0x010fe20000041820 */
[----:B---3--:R-:W-:-:S06]  /*1c4a0*/  FMUL.FTZ R0, R54, UR4 ;  /* 0x0000000436007c20 */ /* 0x008fcc0008410000 */
[----:B------:R3:W4:Y:S01]  /*1c4b0*/  MUFU.TANH R173, R0 ;  /* 0x0000000000ad7308 */ /* 0x0007220000002400 */
[----:B------:R-:W-:Y:S01]  /*1c4c0*/  HMMA.16816.F32.BF16 R44, R12, R60, R84 ;  /* 0x0000003c0c2c723c */ /* 0x000fe20000041854 */
[----:B------:R-:W2:Y:S01]  /*1c4d0*/  LDSM.16.M88.4 R84, [R37+0x6000] ;  /* 0x006000002554783b */ /* 0x000ea20000000200 */
[----:B---3--:R-:W-:-:S05]  /*1c4e0*/  FMUL.FTZ R0, R55, UR4 ;  /* 0x0000000437007c20 */ /* 0x008fca0008410000 */
[----:B------:R3:W-:Y:S02]  /*1c4f0*/  MUFU.TANH R172, R0 ;  /* 0x0000000000ac7308 */ /* 0x0007e40000002400 */
[----:B---3--:R-:W-:-:S06]  /*1c500*/  FMUL.FTZ R0, R24, UR4 ;  /* 0x0000000418007c20 */ /* 0x008fcc0008410000 */
[----:B------:R3:W4:Y:S02]  /*1c510*/  MUFU.TANH R219, R0 ;  /* 0x0000000000db7308 */ /* 0x0007240000002400 */
[----:B---3--:R-:W-:-:S06]  /*1c520*/  FMUL.FTZ R0, R25, UR4 ;  /* 0x0000000419007c20 */ /* 0x008fcc0008410000 */
[----:B------:R3:W-:Y:S02]  /*1c530*/  MUFU.TANH R220, R0 ;  /* 0x0000000000dc7308 */ /* 0x0007e40000002400 */
[----:B---3--:R-:W-:-:S06]  /*1c540*/  FMUL.FTZ R0, R26, UR4 ;  /* 0x000000041a007c20 */ /* 0x008fcc0008410000 */
[----:B------:R3:W4:Y:S02]  /*1c550*/  MUFU.TANH R171, R0 ;  /* 0x0000000000ab7308 */ /* 0x0007240000002400 */
[----:B---3--:R-:W-:Y:S02]  /*1c560*/  FMUL.FTZ R0, R27, UR4 ;  /* 0x000000041b007c20 */ /* 0x008fe40008410000 */
[----:B------:R-:W-:Y:S01]  /*1c570*/  HMMA.16816.F32.BF16 R24, R8, R70, R28 ;  /* 0x000000460818723c */ /* 0x000fe2000004181c */
[----:B------:R-:W3:Y:S03]  /*1c580*/  LDSM.16.M88.4 R28, [R104+0x6800] ;  /* 0x00680000681c783b */ /* 0x000ee60000000200 */
[----:B------:R5:W4:Y:S02]  /*1c590*/  MUFU.TANH R170, R0 ;  /* 0x0000000000aa7308 */ /* 0x000b240000002400 */
[----:B-----5:R-:W-:-:S06]  /*1c5a0*/  FMUL.FTZ R0, R32, UR4 ;  /* 0x0000000420007c20 */ /* 0x020fcc0008410000 */
[----:B------:R5:W-:Y:S01]  /*1c5b0*/  MUFU.TANH R218, R0 ;  /* 0x0000000000da7308 */ /* 0x000be20000002400 */
[----:B------:R-:W-:Y:S01]  /*1c5c0*/  HMMA.16816.F32.BF16 R56, R12, R62, R88 ;  /* 0x0000003e0c38723c */ /* 0x000fe20000041858 */
[----:B-----5:R-:W-:-:S06]  /*1c5d0*/  FMUL.FTZ R0, R33, UR4 ;  /* 0x0000000421007c20 */ /* 0x020fcc0008410000 */
[----:B------:R5:W4:Y:S01]  /*1c5e0*/  MUFU.TANH R217, R0 ;  /* 0x0000000000d97308 */ /* 0x000b220000002400 */
[----:B-1----:R-:W-:Y:S01]  /*1c5f0*/  HMMA.16816.F32.BF16 R52, R12, R40, R80 ;  /* 0x000000280c34723c */ /* 0x002fe20000041850 */
[----:B-----5:R-:W-:-:S06]  /*1c600*/  FMUL.FTZ R0, R34, UR4 ;  /* 0x0000000422007c20 */ /* 0x020fcc0008410000 */
[----:B------:R1:W-:Y:S01]  /*1c610*/  MUFU.TANH R175, R0 ;  /* 0x0000000000af7308 */ /* 0x0003e20000002400 */
[----:B------:R-:W-:Y:S01]  /*1c620*/  HMMA.16816.F32.BF16 R72, R12, R42, R72 ;  /* 0x0000002a0c48723c */ /* 0x000fe20000041848 */
[----:B------:R-:W5:Y:S07]  /*1c630*/  LDSM.16.M88.4 R40, [R104+0x7000] ;  /* 0x007000006828783b */ /* 0x000f6e0000000200 */
[----:B------:R-:W-:Y:S01]  /*1c640*/  HMMA.16816.F32.BF16 R44, R8, R48, R44 ;  /* 0x00000030082c723c */ /* 0x000fe2000004182c */
[----:B-1----:R-:W-:-:S07]  /*1c650*/  FMUL.FTZ R0, R35, UR4 ;  /* 0x0000000423007c20 */ /* 0x002fce0008410000 */
[----:B--2---:R-:W-:Y:S01]  /*1c660*/  HMMA.16816.F32.BF16 R88, R12, R84, R76 ;  /* 0x000000540c58723c */ /* 0x004fe2000004184c */
[----:B------:R-:W-:Y:S01]  /*1c670*/  LDSM.16.M88.4 R32, [R104+0x8800] ;  /* 0x008800006820783b */ /* 0x000fe20000000200 */
[----:B------:R1:W2:Y:S02]  /*1c680*/  MUFU.TANH R181, R0 ;  /* 0x0000000000b57308 */ /* 0x0002a40000002400 */
[----:B-1----:R-:W-:-:S06]  /*1c690*/  FMUL.FTZ R0, R24, UR4 ;  /* 0x0000000418007c20 */ /* 0x002fcc0008410000 */
[----:B------:R1:W-:Y:S01]  /*1c6a0*/  MUFU.TANH R85, R0 ;  /* 0x0000000000557308 */ /* 0x0003e20000002400 */
[----:B------:R-:W-:Y:S01]  /*1c6b0*/  HMMA.16816.F32.BF16 R56, R8, R50, R56 ;  /* 0x000000320838723c */ /* 0x000fe20000041838 */
[----:B------:R-:W4:Y:S01]  /*1c6c0*/  LDSM.16.M88.4 R48, [R104+0x8000] ;  /* 0x008000006830783b */ /* 0x000f220000000200 */
[----:B-1----:R-:W-:-:S05]  /*1c6d0*/  FMUL.FTZ R0, R25, UR4 ;  /* 0x0000000419007c20 */ /* 0x002fca0008410000 */
[----:B------:R1:W2:Y:S02]  /*1c6e0*/  MUFU.TANH R214, R0 ;  /* 0x0000000000d67308 */ /* 0x0002a40000002400 */
[----:B-1----:R-:W-:-:S06]  /*1c6f0*/  FMUL.FTZ R0, R26, UR4 ;  /* 0x000000041a007c20 */ /* 0x002fcc0008410000 */
[----:B------:R1:W-:Y:S02]  /*1c700*/  MUFU.TANH R174, R0 ;  /* 0x0000000000ae7308 */ /* 0x0003e40000002400 */
[----:B-1----:R-:W-:Y:S01]  /*1c710*/  FMUL.FTZ R0, R27, UR4 ;  /* 0x000000041b007c20 */ /* 0x002fe20008410000 */
[----:B------:R-:W-:Y:S01]  /*1c720*/  HMMA.16816.F32.BF16 R60, R8, R64, R52 ;  /* 0x00000040083c723c */ /* 0x000fe20000041834 */
[----:B------:R-:W1:Y:S04]  /*1c730*/  LDSM.16.M88.4 R52, [R104+0x7800] ;  /* 0x007800006834783b */ /* 0x000e680000000200 */
[----:B------:R3:W2:Y:S01]  /*1c740*/  MUFU.TANH R180, R0 ;  /* 0x0000000000b47308 */ /* 0x0006a20000002400 */
[----:B------:R-:W-:Y:S01]  /*1c750*/  LDSM.16.M88.4 R24, [R104+0x9800] ;  /* 0x009800006818783b */ /* 0x000fe20000000200 */
[----:B---3--:R-:W-:-:S06]  /*1c760*/  FMUL.FTZ R0, R44, UR4 ;  /* 0x000000042c007c20 */ /* 0x008fcc0008410000 */
[----:B------:R3:W2:Y:S01]  /*1c770*/  MUFU.TANH R183, R0 ;  /* 0x0000000000b77308 */ /* 0x0006a20000002400 */
[----:B------:R-:W-:Y:S01]  /*1c780*/  HMMA.16816.F32.BF16 R72, R8, R66, R72 ;  /* 0x000000420848723c */ /* 0x000fe20000041848 */
[----:B---3--:R-:W-:-:S06]  /*1c790*/  FMUL.FTZ R0, R45, UR4 ;  /* 0x000000042d007c20 */ /* 0x008fcc0008410000 */
[----:B------:R3:W-:Y:S01]  /*1c7a0*/  MUFU.TANH R216, R0 ;  /* 0x0000000000d87308 */ /* 0x0007e20000002400 */
[C---:B------:R-:W-:Y:S08]  /*1c7b0*/  HMMA.16816.F32.BF16 R64, R20.reuse, R28, RZ ;  /* 0x0000001c1440723c */ /* 0x040ff000000418ff */
[----:B------:R-:W-:Y:S01]  /*1c7c0*/  HMMA.16816.F32.BF16 R68, R20, R30, RZ ;  /* 0x0000001e1444723c */ /* 0x000fe200000418ff */
[----:B------:R1:W2:Y:S01]  /*1c7d0*/  LDSM.16.M88.4 R28, [R104+0x9000] ;  /* 0x00900000681c783b */ /* 0x0002a20000000200 */
[----:B---3--:R-:W-:-:S04]  /*1c7e0*/  FMUL.FTZ R0, R46, UR4 ;  /* 0x000000042e007c20 */ /* 0x008fc80008410000 */
[----:B------:R3:W2:Y:S02]  /*1c7f0*/  MUFU.TANH R189, R0 ;  /* 0x0000000000bd7308 */ /* 0x0006a40000002400 */
[C---:B-----5:R-:W-:Y:S08]  /*1c800*/  HMMA.16816.F32.BF16 R76, R20.reuse, R40, RZ ;  /* 0x00000028144c723c */ /* 0x060ff000000418ff */
[----:B------:R-:W-:Y:S01]  /*1c810*/  HMMA.16816.F32.BF16 R80, R20, R42, RZ ;  /* 0x0000002a1450723c */ /* 0x000fe200000418ff */
[----:B------:R-:W-:Y:S01]  /*1c820*/  LDSM.16.M88.4 R40, [R5+0x6000] ;  /* 0x006000000528783b */ /* 0x000fe20000000200 */
[----:B---3--:R-:W-:-:S03]  /*1c830*/  FMUL.FTZ R0, R47, UR4 ;  /* 0x000000042f007c20 */ /* 0x008fc60008410000 */
[----:B------:R-:W3:Y:S01]  /*1c840*/  LDSM.16.M88.4 R44, [R6+0x6800] ;  /* 0x00680000062c783b */ /* 0x000ee20000000200 */
[----:B------:R5:W3:Y:S02]  /*1c850*/  MUFU.TANH R188, R0 ;  /* 0x0000000000bc7308 */ /* 0x000ae40000002400 */
[----:B-----5:R-:W-:-:S06]  /*1c860*/  FMUL.FTZ R0, R56, UR4 ;  /* 0x0000000438007c20 */ /* 0x020fcc0008410000 */
[----:B------:R5:W3:Y:S01]  /*1c870*/  MUFU.TANH R186, R0 ;  /* 0x0000000000ba7308 */ /* 0x000ae20000002400 */
[----:B----4-:R-:W-:Y:S01]  /*1c880*/  HMMA.16816.F32.BF16 R100, R20, R48, RZ ;  /* 0x000000301464723c */ /* 0x010fe200000418ff */
[----:B-----5:R-:W-:-:S06]  /*1c890*/  FMUL.FTZ R0, R57, UR4 ;  /* 0x0000000439007c20 */ /* 0x020fcc0008410000 */
[----:B------:R4:W-:Y:S01]  /*1c8a0*/  MUFU.TANH R213, R0 ;  /* 0x0000000000d57308 */ /* 0x0009e20000002400 */
[----:B-1----:R-:W-:Y:S01]  /*1c8b0*/  HMMA.16816.F32.BF16 R104, R20, R50, RZ ;  /* 0x000000321468723c */ /* 0x002fe200000418ff */
[----:B------:R-:W1:Y:S01]  /*1c8c0*/  LDSM.16.M88.4 R48, [R37+0x6800] ;  /* 0x006800002530783b */ /* 0x000e620000000200 */
[----:B----4-:R-:W-:-:S05]  /*1c8d0*/  FMUL.FTZ R0, R58, UR4 ;  /* 0x000000043a007c20 */ /* 0x010fca0008410000 */
[----:B------:R4:W5:Y:S02]  /*1c8e0*/  MUFU.TANH R187, R0 ;  /* 0x0000000000bb7308 */ /* 0x0009640000002400 */
[----:B----4-:R-:W-:Y:S01]  /*1c8f0*/  FMUL.FTZ R0, R59, UR4 ;  /* 0x000000043b007c20 */ /* 0x010fe20008410000 */
[----:B------:R-:W-:Y:S01]  /*1c900*/  HMMA.16816.F32.BF16 R92, R20, R52, RZ ;  /* 0x00000034145c723c */ /* 0x000fe200000418ff */
[----:B------:R-:W-:Y:S04]  /*1c910*/  LDSM.16.M88.4 R56, [R5+0x6800] ;  /* 0x006800000538783b */ /* 0x000fe80000000200 */
[----:B------:R4:W5:Y:S02]  /*1c920*/  MUFU.TANH R212, R0 ;  /* 0x0000000000d47308 */ /* 0x0009640000002400 */
[----:B----4-:R-:W-:-:S06]  /*1c930*/  FMUL.FTZ R0, R60, UR4 ;  /* 0x000000043c007c20 */ /* 0x010fcc0008410000 */
[----:B------:R4:W5:Y:S01]  /*1c940*/  MUFU.TANH R190, R0 ;  /* 0x0000000000be7308 */ /* 0x0009620000002400 */
[----:B------:R-:W-:Y:S01]  /*1c950*/  HMMA.16816.F32.BF16 R96, R20, R54, RZ ;  /* 0x000000361460723c */ /* 0x000fe200000418ff */
[----:B------:R-:W-:Y:S01]  /*1c960*/  LDSM.16.M88.4 R52, [R6+0x7800] ;  /* 0x007800000634783b */ /* 0x000fe20000000200 */
[----:B----4-:R-:W-:-:S05]  /*1c970*/  FMUL.FTZ R0, R61, UR4 ;  /* 0x000000043d007c20 */ /* 0x010fca0008410000 */
[----:B------:R4:W-:Y:S01]  /*1c980*/  MUFU.TANH R215, R0 ;  /* 0x0000000000d77308 */ /* 0x0009e20000002400 */
[C---:B------:R-:W-:Y:S08]  /*1c990*/  HMMA.16816.F32.BF16 R108, R20.reuse, R32, RZ ;  /* 0x00000020146c723c */ /* 0x040ff000000418ff */
[----:B------:R-:W-:Y:S01]  /*1c9a0*/  HMMA.16816.F32.BF16 R116, R20, R34, RZ ;  /* 0x000000221474723c */ /* 0x000fe200000418ff */
[----:B------:R-:W5:Y:S01]  /*1c9b0*/  LDSM.16.M88.4 R32, [R6+0x7000] ;  /* 0x007000000620783b */ /* 0x000f620000000200 */
[----:B----4-:R-:W-:-:S04]  /*1c9c0*/  FMUL.FTZ R0, R62, UR4 ;  /* 0x000000043e007c20 */ /* 0x010fc80008410000 */
[----:B------:R4:W5:Y:S02]  /*1c9d0*/  MUFU.TANH R195, R0 ;  /* 0x0000000000c37308 */ /* 0x0009640000002400 */
[C---:B--2---:R-:W-:Y:S08]  /*1c9e0*/  HMMA.16816.F32.BF16 R120, R20.reuse, R28, RZ ;  /* 0x0000001c1478723c */ /* 0x044ff000000418ff */
[----:B------:R-:W-:Y:S01]  /*1c9f0*/  HMMA.16816.F32.BF16 R124, R20, R30, RZ ;  /* 0x0000001e147c723c */ /* 0x000fe200000418ff */
[----:B----4-:R-:W-:-:S07]  /*1ca00*/  FMUL.FTZ R0, R63, UR4 ;  /* 0x000000043f007c20 */ /* 0x010fce0008410000 */
[C---:B------:R-:W-:Y:S01]  /*1ca10*/  HMMA.16816.F32.BF16 R128, R20.reuse, R24, RZ ;  /* 0x000000181480723c */ /* 0x040fe200000418ff */
[----:B------:R-:W2:Y:S01]  /*1ca20*/  LDSM.16.M88.4 R60, [R37+0x7000] ;  /* 0x00700000253c783b */ /* 0x000ea20000000200 */
[----:B------:R4:W2:Y:S06]  /*1ca30*/  MUFU.TANH R194, R0 ;  /* 0x0000000000c27308 */ /* 0x0008ac0000002400 */
[----:B------:R-:W-:Y:S08]  /*1ca40*/  HMMA.16816.F32.BF16 R176, R20, R26, RZ ;  /* 0x0000001a14b0723c */ /* 0x000ff000000418ff */
[----:B------:R-:W-:Y:S01]  /*1ca50*/  HMMA.16816.F32.BF16 R20, R12, R86, R112 ;  /* 0x000000560c14723c */ /* 0x000fe20000041870 */
[----:B----4-:R-:W-:-:S07]  /*1ca60*/  FMUL.FTZ R0, R72, UR4 ;  /* 0x0000000448007c20 */ /* 0x010fce0008410000 */
[----:B---3--:R-:W-:Y:S01]  /*1ca70*/  HMMA.16816.F32.BF16 R24, R16, R44, R64 ;  /* 0x0000002c1018723c */ /* 0x008fe20000041840 */
[----:B------:R3:W4:Y:S07]  /*1ca80*/  MUFU.TANH R210, R0 ;  /* 0x0000000000d27308 */ /* 0x00072e0000002400 */
[----:B------:R-:W-:Y:S01]  /*1ca90*/  HMMA.16816.F32.BF16 R28, R8, R40, R88 ;  /* 0x00000028081c723c */ /* 0x000fe20000041858 */
[----:B---3--:R-:W-:-:S04]  /*1caa0*/  FMUL.FTZ R0, R73, UR4 ;  /* 0x0000000449007c20 */ /* 0x008fc80008410000 */
[----:B------:R3:W-:Y:S03]  /*1cab0*/  MUFU.TANH R211, R0 ;  /* 0x0000000000d37308 */ /* 0x0007e60000002400 */
[----:B------:R-:W-:Y:S01]  /*1cac0*/  HMMA.16816.F32.BF16 R40, R8, R42, R20 ;  /* 0x0000002a0828723c */ /* 0x000fe20000041814 */
[----:B---3--:R-:W-:-:S04]  /*1cad0*/  FMUL.FTZ R0, R74, UR4 ;  /* 0x000000044a007c20 */ /* 0x008fc80008410000 */
[----:B------:R3:W4:Y:S03]  /*1cae0*/  MUFU.TANH R193, R0 ;  /* 0x0000000000c17308 */ /* 0x0007260000002400 */
[----:B-1----:R-:W-:Y:S01]  /*1caf0*/  HMMA.16816.F32.BF16 R20, R12, R48, R24 ;  /* 0x000000300c14723c */ /* 0x002fe20000041818 */
[----:B---3--:R-:W-:-:S04]  /*1cb00*/  FMUL.FTZ R0, R75, UR4 ;  /* 0x000000044b007c20 */ /* 0x008fc80008410000 */
[----:B------:R1:W-:Y:S03]  /*1cb10*/  MUFU.TANH R192, R0 ;  /* 0x0000000000c07308 */ /* 0x0003e60000002400 */
[----:B------:R-:W-:Y:S01]  /*1cb20*/  HMMA.16816.F32.BF16 R44, R16, R46, R68 ;  /* 0x0000002e102c723c */ /* 0x000fe20000041844 */
[----:B-1----:R-:W-:-:S04]  /*1cb30*/  FMUL.FTZ R0, R28, UR4 ;  /* 0x000000041c007c20 */ /* 0x002fc80008410000 */
[----:B------:R1:W3:Y:S01]  /*1cb40*/  MUFU.TANH R196, R0 ;  /* 0x0000000000c47308 */ /* 0x0002e20000002400 */
[----:B------:R-:W-:Y:S02]  /*1cb50*/  IMAD.SHL.U32 R7, R236, 0x2, RZ ;  /* 0x00000002ec077824 */ /* 0x000fe400078e00ff */
[----:B-1----:R-:W-:-:S05]  /*1cb60*/  FMUL.FTZ R0, R29, UR4 ;  /* 0x000000041d007c20 */ /* 0x002fca0008410000 */
[----:B------:R1:W-:Y:S01]  /*1cb70*/  MUFU.TANH R209, R0 ;  /* 0x0000000000d17308 */ /* 0x0003e20000002400 */
[----:B------:R-:W-:Y:S01]  /*1cb80*/  LOP3.LUT R7, R7, 0x6, RZ, 0xc0, !PT ;  /* 0x0000000607077812 */ /* 0x000fe200078ec0ff */
[----:B-----5:R-:W-:Y:S01]  /*1cb90*/  HMMA.16816.F32.BF16 R64, R16, R32, R76 ;  /* 0x000000201040723c */ /* 0x020fe2000004184c */
[----:B-1----:R-:W-:-:S05]  /*1cba0*/  FMUL.FTZ R0, R30, UR4 ;  /* 0x000000041e007c20 */ /* 0x002fca0008410000 */
[----:B------:R1:W5:Y:S02]  /*1cbb0*/  MUFU.TANH R203, R0 ;  /* 0x0000000000cb7308 */ /* 0x0003640000002400 */
[----:B------:R-:W-:Y:S01]  /*1cbc0*/  HMMA.16816.F32.BF16 R68, R16, R34, R80 ;  /* 0x000000221044723c */ /* 0x000fe20000041850 */
[----:B------:R-:W4:Y:S01]  /*1cbd0*/  LDSM.16.M88.4 R32, [R6+0x8000] ;  /* 0x008000000620783b */ /* 0x000f220000000200 */
[----:B------:R-:W-:Y:S01]  /*1cbe0*/  FMUL.FTZ R24, R41, UR4 ;  /* 0x0000000429187c20 */ /* 0x000fe20008410000 */
[----:B------:R-:W-:Y:S01]  /*1cbf0*/  FMUL.FTZ R25, R43, UR4 ;  /* 0x000000042b197c20 */ /* 0x000fe20008410000 */
[----:B-1----:R-:W-:-:S04]  /*1cc00*/  FMUL.FTZ R0, R31, UR4 ;  /* 0x000000041f007c20 */ /* 0x002fc80008410000 */
[----:B------:R-:W-:Y:S01]  /*1cc10*/  HMMA.16816.F32.BF16 R28, R8, R56, R20 ;  /* 0x00000038081c723c */ /* 0x000fe20000041814 */
[----:B------:R1:W5:Y:S01]  /*1cc20*/  MUFU.TANH R202, R0 ;  /* 0x0000000000ca7308 */ /* 0x0003620000002400 */
[----:B------:R-:W-:-:S07]  /*1cc30*/  FMUL.FTZ R20, R42, UR4 ;  /* 0x000000042a147c20 */ /* 0x000fce0008410000 */
[----:B------:R2:W-:Y:S01]  /*1cc40*/  MUFU.TANH R201, R20 ;  /* 0x0000001400c97308 */ /* 0x0005e20000002400 */
[----:B-1----:R-:W-:Y:S02]  /*1cc50*/  FMUL.FTZ R0, R40, UR4 ;  /* 0x0000000428007c20 */ /* 0x002fe40008410000 */
[----:B------:R-:W1:Y:S05]  /*1cc60*/  LDSM.16.M88.4 R40, [R5+0x7000] ;  /* 0x007000000528783b */ /* 0x000e6a0000000200 */
[----:B------:R3:W-:Y:S01]  /*1cc70*/  MUFU.TANH R197, R0 ;  /* 0x0000000000c57308 */ /* 0x0007e20000002400 */
[----:B--2---:R-:W-:Y:S01]  /*1cc80*/  HMMA.16816.F32.BF16 R20, R12, R50, R44 ;  /* 0x000000320c14723c */ /* 0x004fe2000004182c */
[----:B------:R-:W-:Y:S06]  /*1cc90*/  LDSM.16.M88.4 R48, [R37+0x7800] ;  /* 0x007800002530783b */ /* 0x000fec0000000200 */
[----:B------:R2:W-:Y:S01]  /*1cca0*/  MUFU.TANH R208, R24 ;  /* 0x0000001800d07308 */ /* 0x0005e20000002400 */
[----:B------:R-:W-:Y:S01]  /*1ccb0*/  HMMA.16816.F32.BF16 R72, R16, R52, R92 ;  /* 0x000000341048723c */ /* 0x000fe2000004185c */
[----:B------:R-:W-:Y:S01]  /*1ccc0*/  FMUL.FTZ R29, R29, UR4 ;  /* 0x000000041d1d7c20 */ /* 0x000fe20008410000 */
[----:B------:R-:W-:Y:S01]  /*1ccd0*/  FMUL.FTZ R30, R30, UR4 ;  /* 0x000000041e1e7c20 */ /* 0x000fe20008410000 */
[----:B------:R-:W-:Y:S01]  /*1cce0*/  FMUL.FTZ R31, R31, UR4 ;  /* 0x000000041f1f7c20 */ /* 0x000fe20008410000 */
[----:B------:R-:W-:Y:S01]  /*1ccf0*/  LDSM.16.M88.4 R44, [R6+0x9000] ;  /* 0x00900000062c783b */ /* 0x000fe20000000200 */
[----:B---3--:R-:W-:-:S05]  /*1cd00*/  PRMT R0, R7, 0x6540, R242 ;  /* 0x0000654007007816 */ /* 0x008fca00000000f2 */
[C---:B------:R-:W-:Y:S02]  /*1cd10*/  VIADD R7, R0.reuse, 0xfffffe00 ;  /* 0xfffffe0000077836 */ /* 0x040fe40000000000 */
[----:B--2---:R-:W-:-:S03]  /*1cd20*/  VIADD R24, R0, 0xfffffe01 ;  /* 0xfffffe0100187836 */ /* 0x004fc60000000000 */
[C---:B------:R-:W-:Y:S02]  /*1cd30*/  ISETP.GE.AND P3, PT, R7.reuse, R2, PT ;  /* 0x000000020700720c */ /* 0x040fe40003f66270 */
[----:B------:R-:W-:Y:S01]  /*1cd40*/  ISETP.GE.AND P2, PT, R7, R4, PT ;  /* 0x000000040700720c */ /* 0x000fe20003f46270 */
[----:B------:R-:W-:Y:S01]  /*1cd50*/  VIADD R7, R0, 0xfffffe08 ;  /* 0xfffffe0800077836 */ /* 0x000fe20000000000 */
[C---:B------:R-:W-:Y:S02]  /*1cd60*/  ISETP.GE.AND P4, PT, R24.reuse, R2, PT ;  /* 0x000000021800720c */ /* 0x040fe40003f86270 */
[----:B------:R-:W-:Y:S01]  /*1cd70*/  ISETP.GE.AND P5, PT, R24, R4, PT ;  /* 0x000000041800720c */ /* 0x000fe20003fa6270 */
[----:B------:R-:W-:Y:S01]  /*1cd80*/  FMUL.FTZ R24, R28, UR4 ;  /* 0x000000041c187c20 */ /* 0x000fe20008410000 */
[----:B------:R-:W-:Y:S02]  /*1cd90*/  FSEL R94, R204, -INF , !P2 ;  /* 0xff800000cc5e7808 */ /* 0x000fe40005000000 */
[----:B------:R-:W-:-:S02]  /*1cda0*/  ISETP.GE.AND P6, PT, R7, R2, PT ;  /* 0x000000020700720c */ /* 0x000fc40003fc6270 */
[----:B------:R-:W-:Y:S01]  /*1cdb0*/  ISETP.GE.AND P2, PT, R7, R4, PT ;  /* 0x000000040700720c */ /* 0x000fe20003f46270 */
[----:B------:R-:W-:Y:S01]  /*1cdc0*/  VIADD R7, R0, 0xfffffe09 ;  /* 0xfffffe0900077836 */ /* 0x000fe20000000000 */
[----:B------:R-:W-:Y:S02]  /*1cdd0*/  FSEL R92, R200, -INF , !P3 ;  /* 0xff800000c85c7808 */ /* 0x000fe40005800000 */
[----:B------:R-:W-:Y:S01]  /*1cde0*/  FSEL R89, R205, -INF , !P4 ;  /* 0xff800000cd597808 */ /* 0x000fe20006000000 */
[----:B------:R-:W2:Y:S01]  /*1cdf0*/  MUFU.TANH R200, R25 ;  /* 0x0000001900c87308 */ /* 0x000ea20000002400 */
[C---:B------:R-:W-:Y:S02]  /*1ce00*/  ISETP.GE.AND P4, PT, R7.reuse, R2, PT ;  /* 0x000000020700720c */ /* 0x040fe40003f86270 */
[----:B------:R-:W-:Y:S01]  /*1ce10*/  ISETP.GE.AND P3, PT, R7, R4, PT ;  /* 0x000000040700720c */ /* 0x000fe20003f66270 */
[----:B------:R-:W-:-:S04]  /*1ce20*/  VIADD R7, R0, 0xfffffe10 ;  /* 0xfffffe1000077836 */ /* 0x000fc80000000000 */
[----:B------:R3:W-:Y:S01]  /*1ce30*/  MUFU.TANH R205, R24 ;  /* 0x0000001800cd7308 */ /* 0x0007e20000002400 */
[----:B------:R-:W-:Y:S02]  /*1ce40*/  FSEL R90, R207, -INF , !P5 ;  /* 0xff800000cf5a7808 */ /* 0x000fe40006800000 */
[----:B------:R-:W-:Y:S02]  /*1ce50*/  FSEL R95, R199, -INF , !P2 ;  /* 0xff800000c75f7808 */ /* 0x000fe40005000000 */
[C---:B------:R-:W-:Y:S02]  /*1ce60*/  ISETP.GE.AND P5, PT, R7.reuse, R2, PT ;  /* 0x000000020700720c */ /* 0x040fe40003fa6270 */
[----:B------:R-:W-:Y:S01]  /*1ce70*/  ISETP.GE.AND P2, PT, R7, R4, PT ;  /* 0x000000040700720c */ /* 0x000fe20003f46270 */
[----:B------:R-:W-:Y:S01]  /*1ce80*/  VIADD R7, R0, 0xfffffe11 ;  /* 0xfffffe1100077836 */ /* 0x000fe20000000000 */
[----:B---3--:R-:W-:Y:S01]  /*1ce90*/  HMMA.16816.F32.BF16 R24, R8, R58, R20 ;  /* 0x0000003a0818723c */ /* 0x008fe20000041814 */
[----:B------:R-:W-:-:S02]  /*1cea0*/  FSEL R88, R240, -INF , !P4 ;  /* 0xff800000f0587808 */ /* 0x000fc40006000000 */
[----:B------:R-:W-:Y:S01]  /*1ceb0*/  FSEL R93, R206, -INF , !P3 ;  /* 0xff800000ce5d7808 */ /* 0x000fe20005800000 */
[----:B------:R-:W-:Y:S01]  /*1cec0*/  MUFU.TANH R207, R29 ;  /* 0x0000001d00cf7308 */ /* 0x000fe20000002400 */
[----:B------:R-:W-:Y:S01]  /*1ced0*/  FSEL R112, R185, -INF , !P2 ;  /* 0xff800000b9707808 */ /* 0x000fe20005000000 */
[----:B------:R-:W-:Y:S02]  /*1cee0*/  LDSM.16.M88.4 R56, [R37+0x8000] ;  /* 0x008000002538783b */ /* 0x000fe40000000200 */
[----:B------:R-:W-:Y:S01]  /*1cef0*/  HMMA.16816.F32.BF16 R20, R12, R60, R64 ;  /* 0x0000003c0c14723c */ /* 0x000fe20000041840 */
[C---:B------:R-:W-:Y:S02]  /*1cf00*/  ISETP.GE.AND P4, PT, R7.reuse, R2, PT ;  /* 0x000000020700720c */ /* 0x040fe40003f86270 */
[----:B------:R-:W-:Y:S01]  /*1cf10*/  ISETP.GE.AND P3, PT, R7, R4, PT ;  /* 0x000000040700720c */ /* 0x000fe20003f66270 */
[----:B------:R-:W-:Y:S01]  /*1cf20*/  VIADD R7, R0, 0xfffffe18 ;  /* 0xfffffe1800077836 */ /* 0x000fe20000000000 */
[----:B------:R-:W-:Y:S03]  /*1cf30*/  MUFU.TANH R204, R30 ;  /* 0x0000001e00cc7308 */ /* 0x000fe60000002400 */
[----:B----4-:R-:W-:Y:S01]  /*1cf40*/  HMMA.16816.F32.BF16 R64, R16, R32, R100 ;  /* 0x000000201040723c */ /* 0x010fe20000041864 */
[----:B------:R-:W-:-:S02]  /*1cf50*/  FSEL R100, R232, -INF , !P5 ;  /* 0xff800000e8647808 */ /* 0x000fc40006800000 */
[C---:B------:R-:W-:Y:S02]  /*1cf60*/  ISETP.GE.AND P5, PT, R7.reuse, R2, PT ;  /* 0x000000020700720c */ /* 0x040fe40003fa6270 */
[-C--:B------:R-:W-:Y:S01]  /*1cf70*/  ISETP.GE.AND P2, PT, R7, R4.reuse, PT ;  /* 0x000000040700720c */ /* 0x080fe20003f46270 */
[----:B------:R1:W3:Y:S01]  /*1cf80*/  MUFU.TANH R206, R31 ;  /* 0x0000001f00ce7308 */ /* 0x0002e20000002400 */
[----:B------:R-:W-:Y:S01]  /*1cf90*/  VIADD R7, R0, 0xfffffe19 ;  /* 0xfffffe1900077836 */ /* 0x000fe20000000000 */
[----:B------:R-:W-:Y:S01]  /*1cfa0*/  HMMA.16816.F32.BF16 R80, R16, R34, R104 ;  /* 0x000000221050723c */ /* 0x000fe20000041868 */
[----:B------:R-:W4:Y:S01]  /*1cfb0*/  LDSM.16.M88.4 R32, [R6+0x8800] ;  /* 0x008800000620783b */ /* 0x000f220000000200 */
[----:B------:R-:W-:Y:S02]  /*1cfc0*/  FSEL R103, R198, -INF , !P3 ;  /* 0xff800000c6677808 */ /* 0x000fe40005800000 */
[----:B------:R-:W-:-:S04]  /*1cfd0*/  ISETP.GE.AND P3, PT, R7, R4, PT ;  /* 0x000000040700720c */ /* 0x000fc80003f66270 */
[----:B------:R-:W-:Y:S01]  /*1cfe0*/  HMMA.16816.F32.BF16 R76, R16, R54, R96 ;  /* 0x00000036104c723c */ /* 0x000fe20000041860 */
[----:B------:R-:W-:Y:S01]  /*1cff0*/  FSEL R99, R238, -INF , !P4 ;  /* 0xff800000ee637808 */ /* 0x000fe20006000000 */
[----:B------:R-:W5:Y:S01]  /*1d000*/  LDSM.16.M88.4 R52, [R5+0x7800] ;  /* 0x007800000534783b */ /* 0x000f620000000200 */
[----:B------:R-:W-:-:S05]  /*1d010*/  ISETP.GE.AND P4, PT, R7, R2, PT ;  /* 0x000000020700720c */ /* 0x000fca0003f86270 */
[----:B-1----:R-:W-:Y:S01]  /*1d020*/  HMMA.16816.F32.BF16 R28, R8, R40, R20 ;  /* 0x00000028081c723c */ /* 0x002fe20000041814 */
[----:B------:R-:W-:-:S07]  /*1d030*/  VIADD R7, R0, 0xfffffe20 ;  /* 0xfffffe2000077836 */ /* 0x000fce0000000000 */
[----:B------:R-:W-:Y:S01]  /*1d040*/  HMMA.16816.F32.BF16 R20, R12, R62, R68 ;  /* 0x0000003e0c14723c */ /* 0x000fe20000041844 */
[----:B------:R-:W-:Y:S02]  /*1d050*/  FSEL R97, R230, -INF , !P5 ;  /* 0xff800000e6617808 */ /* 0x000fe40006800000 */
[----:B------:R-:W-:Y:S02]  /*1d060*/  FSEL R104, R182, -INF , !P2 ;  /* 0xff800000b6687808 */ /* 0x000fe40005000000 */
[C---:B------:R-:W-:Y:S02]  /*1d070*/  ISETP.GE.AND P5, PT, R7.reuse, R2, PT ;  /* 0x000000020700720c */ /* 0x040fe40003fa6270 */
[----:B------:R-:W-:Y:S01]  /*1d080*/  ISETP.GE.AND P2, PT, R7, R4, PT ;  /* 0x000000040700720c */ /* 0x000fe20003f46270 */
[----:B------:R-:W-:Y:S01]  /*1d090*/  FMUL.FTZ R7, R26, UR4 ;  /* 0x000000041a077c20 */ /* 0x000fe20008410000 */
[----:B------:R-:W-:-:S03]  /*1d0a0*/  FMUL.FTZ R24, R24, UR4 ;  /* 0x0000000418187c20 */ /* 0x000fc60008410000 */
[----:B------:R1:W-:Y:S01]  /*1d0b0*/  MUFU.TANH R185, R7 ;  /* 0x0000000700b97308 */ /* 0x0003e20000002400 */
[----:B------:R-:W-:Y:S01]  /*1d0c0*/  FMUL.FTZ R25, R25, UR4 ;  /* 0x0000000419197c20 */ /* 0x000fe20008410000 */
[----:B------:R-:W-:Y:S01]  /*1d0d0*/  FMUL.FTZ R27, R27, UR4 ;  /* 0x000000041b1b7c20 */ /* 0x000fe20008410000 */
[----:B------:R-:W-:-:S05]  /*1d0e0*/  FSEL R107, R184, -INF , !P5 ;  /* 0xff800000b86b7808 */ /* 0x000fca0006800000 */
[----:B------:R2:W-:Y:S01]  /*1d0f0*/  MUFU.TANH R199, R24 ;  /* 0x0000001800c77308 */ /* 0x0005e20000002400 */
[----:B------:R-:W-:Y:S01]  /*1d100*/  FSEL R134, R134, -INF , !P2 ;  /* 0xff80000086867808 */ /* 0x000fe20005000000 */
[----:B------:R-:W-:Y:S01]  /*1d110*/  HMMA.16816.F32.BF16 R20, R8, R42, R20 ;  /* 0x0000002a0814723c */ /* 0x000fe20000041814 */
[----:B------:R-:W-:Y:S02]  /*1d120*/  FSEL R96, R231, -INF , !P4 ;  /* 0xff800000e7607808 */ /* 0x000fe40006000000 */
[----:B------:R-:W-:Y:S01]  /*1d130*/  FSEL R105, R191, -INF , !P3 ;  /* 0xff800000bf697808 */ /* 0x000fe20005800000 */
[----:B------:R-:W-:Y:S01]  /*1d140*/  FMUL.FTZ R28, R28, UR4 ;  /* 0x000000041c1c7c20 */ /* 0x000fe20008410000 */
[----:B------:R-:W-:Y:S01]  /*1d150*/  FMUL.FTZ R29, R29, UR4 ;  /* 0x000000041d1d7c20 */ /* 0x000fe20008410000 */
[----:B-1----:R-:W-:Y:S01]  /*1d160*/  VIADD R7, R0, 0xfffffe28 ;  /* 0xfffffe2800077836 */ /* 0x002fe20000000000 */
[----:B------:R-:W-:Y:S01]  /*1d170*/  MUFU.TANH R198, R25 ;  /* 0x0000001900c67308 */ /* 0x000fe20000002400 */
[----:B------:R-:W-:Y:S01]  /*1d180*/  FMUL.FTZ R30, R30, UR4 ;  /* 0x000000041e1e7c20 */ /* 0x000fe20008410000 */
[----:B------:R-:W-:Y:S01]  /*1d190*/  FMUL.FTZ R31, R31, UR4 ;  /* 0x000000041f1f7c20 */ /* 0x000fe20008410000 */
[----:B----4-:R-:W-:Y:S01]  /*1d1a0*/  HMMA.16816.F32.BF16 R60, R16, R32, R108 ;  /* 0x00000020103c723c */ /* 0x010fe2000004186c */
[----:B--2---:R-:W-:Y:S01]  /*1d1b0*/  VIADD R24, R0, 0xfffffe21 ;  /* 0xfffffe2100187836 */ /* 0x004fe20000000000 */
[----:B------:R-:W-:-:S03]  /*1d1c0*/  ISETP.GE.AND P5, PT, R7, R2, PT ;  /* 0x000000020700720c */ /* 0x000fc60003fa6270 */
[----:B------:R1:W2:Y:S01]  /*1d1d0*/  MUFU.TANH R191, R27 ;  /* 0x0000001b00bf7308 */ /* 0x0002a20000002400 */
[----:B------:R-:W-:Y:S01]  /*1d1e0*/  ISETP.GE.AND P2, PT, R7, R4, PT ;  /* 0x000000040700720c */ /* 0x000fe20003f46270 */
[----:B------:R-:W-:Y:S01]  /*1d1f0*/  VIADD R7, R0, 0xfffffe29 ;  /* 0xfffffe2900077836 */ /* 0x000fe20000000000 */
[C---:B------:R-:W-:Y:S01]  /*1d200*/  ISETP.GE.AND P4, PT, R24.reuse, R2, PT ;  /* 0x000000021800720c */ /* 0x040fe20003f86270 */
[----:B------:R-:W-:Y:S01]  /*1d210*/  HMMA.16816.F32.BF16 R68, R16, R34, R116 ;  /* 0x000000221044723c */ /* 0x000fe20000041874 */
[----:B------:R-:W-:Y:S01]  /*1d220*/  ISETP.GE.AND P3, PT, R24, R4, PT ;  /* 0x000000041800720c */ /* 0x000fe20003f66270 */
[----:B------:R-:W-:Y:S01]  /*1d230*/  LDSM.16.M88.4 R40, [R37+0x8800] ;  /* 0x008800002528783b */ /* 0x000fe20000000200 */
[----:B------:R-:W-:Y:S02]  /*1d240*/  FSEL R113, R229, -INF , !P4 ;  /* 0xff800000e5717808 */ /* 0x000fe40006000000 */
[----:B------:R-:W-:Y:S01]  /*1d250*/  FSEL R133, R133, -INF , !P3 ;  /* 0xff80000085857808 */ /* 0x000fe20005800000 */
[----:B------:R4:W-:Y:S01]  /*1d260*/  MUFU.TANH R184, R28 ;  /* 0x0000001c00b87308 */ /* 0x0009e20000002400 */
[----:B------:R-:W-:-:S02]  /*1d270*/  ISETP.GE.AND P4, PT, R7, R2, PT ;  /* 0x000000020700720c */ /* 0x000fc40003f86270 */
[----:B------:R-:W-:Y:S01]  /*1d280*/  ISETP.GE.AND P3, PT, R7, R4, PT ;  /* 0x000000040700720c */ /* 0x000fe20003f66270 */
[----:B-1----:R-:W-:Y:S01]  /*1d290*/  HMMA.16816.F32.BF16 R24, R12, R48, R72 ;  /* 0x000000300c18723c */ /* 0x002fe20000041848 */
[----:B------:R-:W-:Y:S01]  /*1d2a0*/  VIADD R7, R0, 0xfffffe31 ;  /* 0xfffffe3100077836 */ /* 0x000fe20000000000 */
[----:B------:R-:W-:Y:S02]  /*1d2b0*/  FSEL R114, R227, -INF , !P4 ;  /* 0xff800000e3727808 */ /* 0x000fe40006000000 */
[----:B------:R-:W-:Y:S02]  /*1d2c0*/  FSEL R132, R132, -INF , !P3 ;  /* 0xff80000084847808 */ /* 0x000fe40005800000 */
[----:B------:R-:W-:Y:S01]  /*1d2d0*/  FSEL R115, R39, -INF , !P2 ;  /* 0xff80000027737808 */ /* 0x000fe20005000000 */
[C---:B----4-:R-:W-:Y:S01]  /*1d2e0*/  VIADD R28, R0.reuse, 0xfffffe30 ;  /* 0xfffffe30001c7836 */ /* 0x050fe20000000000 */
[C---:B------:R-:W-:Y:S02]  /*1d2f0*/  ISETP.GE.AND P4, PT, R7.reuse, R2, PT ;  /* 0x000000020700720c */ /* 0x040fe40003f86270 */
[-C--:B------:R-:W-:Y:S01]  /*1d300*/  ISETP.GE.AND P3, PT, R7, R4.reuse, PT ;  /* 0x000000040700720c */ /* 0x080fe20003f66270 */
[----:B------:R-:W-:Y:S01]  /*1d310*/  VIADD R7, R0, 0xfffffe38 ;  /* 0xfffffe3800077836 */ /* 0x000fe20000000000 */
[----:B------:R-:W-:-:S02]  /*1d320*/  ISETP.GE.AND P2, PT, R28, R4, PT ;  /* 0x000000041c00720c */ /* 0x000fc40003f46270 */
[----:B------:R-:W-:Y:S02]  /*1d330*/  FSEL R106, R228, -INF , !P5 ;  /* 0xff800000e46a7808 */ /* 0x000fe40006800000 */
[----:B------:R-:W-:Y:S02]  /*1d340*/  ISETP.GE.AND P5, PT, R28, R2, PT ;  /* 0x000000021c00720c */ /* 0x000fe40003fa6270 */
[----:B------:R-:W-:Y:S01]  /*1d350*/  FSEL R168, R168, -INF , !P2 ;  /* 0xff800000a8a87808 */ /* 0x000fe20005000000 */
[----:B------:R-:W-:Y:S01]  /*1d360*/  FMUL.FTZ R20, R20, UR4 ;  /* 0x0000000414147c20 */ /* 0x000fe20008410000 */
[----:B------:R-:W-:Y:S01]  /*1d370*/  ISETP.GE.AND P2, PT, R7, R4, PT ;  /* 0x000000040700720c */ /* 0x000fe20003f46270 */
[----:B------:R-:W-:Y:S01]  /*1d380*/  FMUL.FTZ R21, R21, UR4 ;  /* 0x0000000415157c20 */ /* 0x000fe20008410000 */
[----:B------:R-:W-:Y:S01]  /*1d390*/  FMUL.FTZ R22, R22, UR4 ;  /* 0x0000000416167c20 */ /* 0x000fe20008410000 */
[----:B------:R-:W-:Y:S01]  /*1d3a0*/  FSEL R110, R169, -INF , !P5 ;  /* 0xff800000a96e7808 */ /* 0x000fe20006800000 */
[----:B------:R-:W1:Y:S01]  /*1d3b0*/  MUFU.TANH R182, R29 ;  /* 0x0000001d00b67308 */ /* 0x000e620000002400 */
[----:B------:R-:W-:-:S07]  /*1d3c0*/  FSEL R119, R38, -INF , !P2 ;  /* 0xff80000026777808 */ /* 0x000fce0005000000 */
[----:B------:R-:W-:Y:S08]  /*1d3d0*/  MUFU.TANH R39, R30 ;  /* 0x0000001e00277308 */ /* 0x000ff00000002400 */
[----:B------:R5:W4:Y:S08]  /*1d3e0*/  MUFU.TANH R169, R31 ;  /* 0x0000001f00a97308 */ /* 0x000b300000002400 */
[----:B------:R-:W-:Y:S08]  /*1d3f0*/  MUFU.TANH R116, R20 ;  /* 0x0000001400747308 */ /* 0x000ff00000002400 */
[----:B------:R-:W4:Y:S01]  /*1d400*/  MUFU.TANH R117, R21 ;  /* 0x0000001500757308 */ /* 0x000f220000002400 */
[----:B-----5:R-:W-:Y:S01]  /*1d410*/  HMMA.16816.F32.BF16 R28, R8, R52, R24 ;  /* 0x00000034081c723c */ /* 0x020fe20000041818 */
[----:B------:R-:W-:-:S06]  /*1d420*/  FMUL.FTZ R24, R23, UR4 ;  /* 0x0000000417187c20 */ /* 0x000fcc0008410000 */
[----:B------:R5:W-:Y:S01]  /*1d430*/  MUFU.TANH R38, R22 ;  /* 0x0000001600267308 */ /* 0x000be20000002400 */
[-C--:B------:R-:W-:Y:S01]  /*1d440*/  ISETP.GE.AND P5, PT, R7, R2.reuse, PT ;  /* 0x000000020700720c */ /* 0x080fe20003fa6270 */
[----:B------:R-:W-:Y:S01]  /*1d450*/  VIADD R7, R0, 0xfffffe39 ;  /* 0xfffffe3900077836 */ /* 0x000fe20000000000 */
[----:B-----5:R-:W-:Y:S01]  /*1d460*/  HMMA.16816.F32.BF16 R20, R12, R50, R76 ;  /* 0x000000320c14723c */ /* 0x020fe2000004184c */
[----:B------:R-:W5:Y:S01]  /*1d470*/  LDSM.16.M88.4 R48, [R5+0x8000] ;  /* 0x008000000530783b */ /* 0x000f620000000200 */
[----:B------:R-:W-:Y:S02]  /*1d480*/  FSEL R111, R226, -INF , !P4 ;  /* 0xff800000e26f7808 */ /* 0x000fe40006000000 */
[----:B------:R-:W-:Y:S02]  /*1d490*/  FSEL R135, R135, -INF , !P3 ;  /* 0xff80000087877808 */ /* 0x000fe40005800000 */
[C---:B------:R-:W-:Y:S02]  /*1d4a0*/  ISETP.GE.AND P4, PT, R7.reuse, R2, PT ;  /* 0x000000020700720c */ /* 0x040fe40003f86270 */
[----:B------:R-:W-:Y:S01]  /*1d4b0*/  ISETP.GE.AND P3, PT, R7, R4, PT ;  /* 0x000000040700720c */ /* 0x000fe20003f66270 */
[----:B------:R-:W-:Y:S01]  /*1d4c0*/  VIADD R7, R0, 0xfffffe40 ;  /* 0xfffffe4000077836 */ /* 0x000fe20000000000 */
[----:B------:R3:W4:Y:S01]  /*1d4d0*/  MUFU.TANH R102, R24 ;  /* 0x0000001800667308 */ /* 0x0007220000002400 */
[----:B------:R-:W-:-:S03]  /*1d4e0*/  FSEL R109, R224, -INF , !P5 ;  /* 0xff800000e06d7808 */ /* 0x000fc60006800000 */
[C---:B------:R-:W-:Y:S02]  /*1d4f0*/  ISETP.GE.AND P5, PT, R7.reuse, R2, PT ;  /* 0x000000020700720c */ /* 0x040fe40003fa6270 */
[----:B------:R-:W-:Y:S01]  /*1d500*/  ISETP.GE.AND P2, PT, R7, R4, PT ;  /* 0x000000040700720c */ /* 0x000fe20003f46270 */
[----:B------:R-:W-:Y:S01]  /*1d510*/  VIADD R7, R0, 0xfffffe41 ;  /* 0xfffffe4100077836 */ /* 0x000fe20000000000 */
[----:B------:R-:W-:Y:S01]  /*1d520*/  FSEL R108, R225, -INF , !P4 ;  /* 0xff800000e16c7808 */ /* 0x000fe20006000000 */
[----:B---3--:R-:W-:Y:S01]  /*1d530*/  HMMA.16816.F32.BF16 R24, R12, R56, R64 ;  /* 0x000000380c18723c */ /* 0x008fe20000041840 */
[----:B------:R-:W-:Y:S02]  /*1d540*/  FSEL R118, R222, -INF , !P3 ;  /* 0xff800000de767808 */ /* 0x000fe40005800000 */
[C---:B------:R-:W-:Y:S02]  /*1d550*/  ISETP.GE.AND P4, PT, R7.reuse, R2, PT ;  /* 0x000000020700720c */ /* 0x040fe40003f86270 */
[----:B------:R-:W-:Y:S01]  /*1d560*/  ISETP.GE.AND P3, PT, R7, R4, PT ;  /* 0x000000040700720c */ /* 0x000fe20003f66270 */
[----:B------:R-:W-:-:S02]  /*1d570*/  VIADD R7, R0, 0xfffffe48 ;  /* 0xfffffe4800077836 */ /* 0x000fc40000000000 */
[----:B------:R-:W-:Y:S01]  /*1d580*/  HMMA.16816.F32.BF16 R20, R8, R54, R20 ;  /* 0x000000360814723c */ /* 0x000fe20000041814 */
[----:B------:R-:W-:Y:S01]  /*1d590*/  FSEL R173, R173, -INF , !P2 ;  /* 0xff800000adad7808 */ /* 0x000fe20005000000 */
[----:B------:R-:W-:Y:S01]  /*1d5a0*/  FMUL.FTZ R32, R28, UR4 ;  /* 0x000000041c207c20 */ /* 0x000fe20008410000 */
[----:B------:R-:W-:Y:S01]  /*1d5b0*/  ISETP.GE.AND P2, PT, R7, R4, PT ;  /* 0x000000040700720c */ /* 0x000fe20003f46270 */
[----:B------:R-:W-:-:S04]  /*1d5c0*/  VIADD R28, R0, 0xfffffe49 ;  /* 0xfffffe49001c7836 */ /* 0x000fc80000000000 */
[C---:B------:R-:W-:Y:S01]  /*1d5d0*/  HMMA.16816.F32.BF16 R72, R16.reuse, R44, R120 ;  /* 0x0000002c1048723c */ /* 0x040fe20000041878 */
[----:B------:R-:W-:Y:S01]  /*1d5e0*/  FSEL R120, R221, -INF , !P5 ;  /* 0xff800000dd787808 */ /* 0x000fe20006800000 */
[----:B------:R-:W-:Y:S01]  /*1d5f0*/  FMUL.FTZ R29, R29, UR4 ;  /* 0x000000041d1d7c20 */ /* 0x000fe20008410000 */
[----:B------:R-:W-:Y:S01]  /*1d600*/  ISETP.GE.AND P5, PT, R7, R2, PT ;  /* 0x000000020700720c */ /* 0x000fe20003fa6270 */
[----:B------:R-:W-:Y:S01]  /*1d610*/  VIADD R7, R0, 0xfffffe50 ;  /* 0xfffffe5000077836 */ /* 0x000fe20000000000 */
[----:B------:R5:W3:Y:S03]  /*1d620*/  MUFU.TANH R98, R32 ;  /* 0x0000002000627308 */ /* 0x000ae60000002400 */
[----:B------:R-:W-:Y:S01]  /*1d630*/  HMMA.16816.F32.BF16 R64, R16, R46, R124 ;  /* 0x0000002e1040723c */ /* 0x000fe2000004187c */
[----:B------:R-:W2:Y:S01]  /*1d640*/  LDSM.16.M88.4 R44, [R5+0x8800] ;  /* 0x00880000052c783b */ /* 0x000ea20000000200 */
[----:B------:R-:W-:-:S02]  /*1d650*/  FSEL R123, R219, -INF , !P5 ;  /* 0xff800000db7b7808 */ /* 0x000fc40006800000 */
[----:B------:R-:W-:Y:S01]  /*1d660*/  FSEL R171, R171, -INF , !P2 ;  /* 0xff800000abab7808 */ /* 0x000fe20005000000 */
[----:B------:R-:W-:Y:S01]  /*1d670*/  FMUL.FTZ R30, R30, UR4 ;  /* 0x000000041e1e7c20 */ /* 0x000fe20008410000 */
[----:B------:R-:W-:Y:S01]  /*1d680*/  FSEL R121, R223, -INF , !P4 ;  /* 0xff800000df797808 */ /* 0x000fe20006000000 */
[----:B------:R-:W-:Y:S01]  /*1d690*/  FMUL.FTZ R31, R31, UR4 ;  /* 0x000000041f1f7c20 */ /* 0x000fe20008410000 */
[----:B------:R-:W-:Y:S01]  /*1d6a0*/  FSEL R172, R172, -INF , !P3 ;  /* 0xff800000acac7808 */ /* 0x000fe20005800000 */
[----:B------:R-:W1:Y:S01]  /*1d6b0*/  LDSM.16.M88.4 R52, [R37+0x9000] ;  /* 0x009000002534783b */ /* 0x000e620000000200 */
[C---:B------:R-:W-:Y:S02]  /*1d6c0*/  ISETP.GE.AND P5, PT, R7.reuse, R2, PT ;  /* 0x000000020700720c */ /* 0x040fe40003fa6270 */
[----:B------:R-:W-:Y:S01]  /*1d6d0*/  ISETP.GE.AND P2, PT, R7, R4, PT ;  /* 0x000000040700720c */ /* 0x000fe20003f46270 */
[----:B-----5:R-:W-:Y:S01]  /*1d6e0*/  HMMA.16816.F32.BF16 R32, R8, R48, R24 ;  /* 0x000000300820723c */ /* 0x020fe20000041818 */
[----:B------:R-:W-:Y:S01]  /*1d6f0*/  ISETP.GE.AND P4, PT, R28, R2, PT ;  /* 0x000000021c00720c */ /* 0x000fe20003f86270 */
[----:B------:R-:W-:Y:S01]  /*1d700*/  VIADD R7, R0, 0xfffffe51 ;  /* 0xfffffe5100077836 */ /* 0x000fe20000000000 */
[----:B------:R-:W-:-:S05]  /*1d710*/  ISETP.GE.AND P3, PT, R28, R4, PT ;  /* 0x000000041c00720c */ /* 0x000fca0003f66270 */
[----:B------:R-:W-:Y:S01]  /*1d720*/  HMMA.16816.F32.BF16 R24, R12, R58, R80 ;  /* 0x0000003a0c18723c */ /* 0x000fe20000041850 */
[----:B------:R-:W-:Y:S01]  /*1d730*/  FSEL R122, R220, -INF , !P4 ;  /* 0xff800000dc7a7808 */ /* 0x000fe20006000000 */
[----:B------:R-:W-:Y:S01]  /*1d740*/  VIADD R28, R0, 0xfffffe58 ;  /* 0xfffffe58001c7836 */ /* 0x000fe20000000000 */
[----:B------:R-:W-:Y:S01]  /*1d750*/  FSEL R170, R170, -INF , !P3 ;  /* 0xff800000aaaa7808 */ /* 0x000fe20005800000 */
[----:B------:R-:W-:Y:S01]  /*1d760*/  FMUL.FTZ R20, R20, UR4 ;  /* 0x0000000414147c20 */ /* 0x000fe20008410000 */
[C---:B------:R-:W-:Y:S01]  /*1d770*/  ISETP.GE.AND P4, PT, R7.reuse, R2, PT ;  /* 0x000000020700720c */ /* 0x040fe20003f86270 */
[----:B------:R-:W-:Y:S01]  /*1d780*/  MUFU.TANH R101, R29 ;  /* 0x0000001d00657308 */ /* 0x000fe20000002400 */
[----:B------:R-:W-:Y:S01]  /*1d790*/  ISETP.GE.AND P3, PT, R7, R4, PT ;  /* 0x000000040700720c */ /* 0x000fe20003f66270 */
[C---:B------:R-:W-:Y:S01]  /*1d7a0*/  VIADD R7, R0.reuse, 0xfffffe59 ;  /* 0xfffffe5900077836 */ /* 0x040fe20000000000 */
[----:B------:R-:W-:Y:S01]  /*1d7b0*/  FSEL R126, R217, -INF , !P4 ;  /* 0xff800000d97e7808 */ /* 0x000fe20006000000 */
[----:B------:R-:W-:Y:S01]  /*1d7c0*/  FMUL.FTZ R21, R21, UR4 ;  /* 0x0000000415157c20 */ /* 0x000fe20008410000 */
[----:B------:R-:W-:Y:S01]  /*1d7d0*/  FSEL R181, R181, -INF , !P3 ;  /* 0xff800000b5b57808 */ /* 0x000fe20005800000 */
[----:B------:R5:W4:Y:S01]  /*1d7e0*/  LDSM.16.M88.4 R56, [R6+0x9800] ;  /* 0x009800000638783b */ /* 0x000b220000000200 */
[C---:B------:R-:W-:Y:S01]  /*1d7f0*/  ISETP.GE.AND P4, PT, R7.reuse, R2, PT ;  /* 0x000000020700720c */ /* 0x040fe20003f86270 */
[----:B------:R3:W-:Y:S01]  /*1d800*/  MUFU.TANH R84, R20 ;  /* 0x0000001400547308 */ /* 0x0007e20000002400 */
[----:B------:R-:W-:Y:S01]  /*1d810*/  ISETP.GE.AND P3, PT, R7, R4, PT ;  /* 0x000000040700720c */ /* 0x000fe20003f66270 */
[----:B------:R-:W-:Y:S01]  /*1d820*/  VIADD R7, R0, 0xfffffe61 ;  /* 0xfffffe6100077836 */ /* 0x000fe20000000000 */
[----:B------:R-:W-:-:S02]  /*1d830*/  FSEL R124, R218, -INF , !P5 ;  /* 0xff800000da7c7808 */ /* 0x000fc40006800000 */
[----:B------:R-:W-:Y:S02]  /*1d840*/  FSEL R175, R175, -INF , !P2 ;  /* 0xff800000afaf7808 */ /* 0x000fe40005000000 */
[C---:B------:R-:W-:Y:S01]  /*1d850*/  ISETP.GE.AND P5, PT, R28.reuse, R2, PT ;  /* 0x000000021c00720c */ /* 0x040fe20003fa6270 */
[----:B------:R-:W4:Y:S01]  /*1d860*/  MUFU.TANH R87, R30 ;  /* 0x0000001e00577308 */ /* 0x000f220000002400 */
[----:B------:R-:W-:Y:S02]  /*1d870*/  ISETP.GE.AND P2, PT, R28, R4, PT ;  /* 0x000000041c00720c */ /* 0x000fe40003f46270 */
[----:B------:R-:W-:Y:S02]  /*1d880*/  FSEL R127, R214, -INF , !P4 ;  /* 0xff800000d67f7808 */ /* 0x000fe40006000000 */
[----:B------:R-:W-:-:S03]  /*1d890*/  FSEL R180, R180, -INF , !P3 ;  /* 0xff800000b4b47808 */ /* 0x000fc60005800000 */
[----:B------:R2:W-:Y:S01]  /*1d8a0*/  MUFU.TANH R86, R31 ;  /* 0x0000001f00567308 */ /* 0x0005e20000002400 */
[----:B---3--:R-:W-:Y:S01]  /*1d8b0*/  VIADD R20, R0, 0xfffffe60 ;  /* 0xfffffe6000147836 */ /* 0x008fe20000000000 */
[----:B------:R-:W-:Y:S02]  /*1d8c0*/  FSEL R125, R85, -INF , !P5 ;  /* 0xff800000557d7808 */ /* 0x000fe40006800000 */
[----:B------:R-:W-:Y:S02]  /*1d8d0*/  FSEL R174, R174, -INF , !P2 ;  /* 0xff800000aeae7808 */ /* 0x000fe40005000000 */
[C---:B------:R-:W-:Y:S02]  /*1d8e0*/  ISETP.GE.AND P4, PT, R7.reuse, R2, PT ;  /* 0x000000020700720c */ /* 0x040fe40003f86270 */
[----:B------:R-:W-:Y:S01]  /*1d8f0*/  ISETP.GE.AND P3, PT, R7, R4, PT ;  /* 0x000000040700720c */ /* 0x000fe20003f66270 */
[----:B------:R-:W-:Y:S01]  /*1d900*/  VIADD R7, R0, 0xfffffe68 ;  /* 0xfffffe6800077836 */ /* 0x000fe20000000000 */
[C---:B------:R-:W-:Y:S01]  /*1d910*/  ISETP.GE.AND P5, PT, R20.reuse, R2, PT ;  /* 0x000000021400720c */ /* 0x040fe20003fa6270 */
[----:B------:R-:W-:Y:S01]  /*1d920*/  HMMA.16816.F32.BF16 R24, R8, R50, R24 ;  /* 0x000000320818723c */ /* 0x000fe20000041818 */
[----:B------:R-:W-:Y:S01]  /*1d930*/  ISETP.GE.AND P2, PT, R20, R4, PT ;  /* 0x000000041400720c */ /* 0x000fe20003f46270 */
[----:B------:R-:W-:-:S06]  /*1d940*/  VIADD R20, R0, 0xfffffe69 ;  /* 0xfffffe6900147836 */ /* 0x000fcc0000000000 */
[----:B--2---:R-:W-:Y:S01]  /*1d950*/  HMMA.16816.F32.BF16 R28, R12, R40, R60 ;  /* 0x000000280c1c723c */ /* 0x004fe2000004183c */
[----:B------:R-:W-:Y:S01]  /*1d960*/  FSEL R81, R183, -INF , !P5 ;  /* 0xff800000b7517808 */ /* 0x000fe20006800000 */
[----:B------:R2:W-:Y:S01]  /*1d970*/  MUFU.TANH R85, R21 ;  /* 0x0000001500557308 */ /* 0x0005e20000002400 */
[----:B------:R-:W-:Y:S01]  /*1d980*/  FSEL R189, R189, -INF , !P2 ;  /* 0xff800000bdbd7808 */ /* 0x000fe20005000000 */
[----:B------:R-:W-:Y:S01]  /*1d990*/  FMUL.FTZ R22, R22, UR4 ;  /* 0x0000000416167c20 */ /* 0x000fe20008410000 */
[----:B------:R-:W-:Y:S01]  /*1d9a0*/  ISETP.GE.AND P5, PT, R7, R2, PT ;  /* 0x000000020700720c */ /* 0x000fe20003fa6270 */
[----:B------:R-:W-:Y:S01]  /*1d9b0*/  FMUL.FTZ R23, R23, UR4 ;  /* 0x0000000417177c20 */ /* 0x000fe20008410000 */
[----:B------:R-:W-:Y:S01]  /*1d9c0*/  ISETP.GE.AND P2, PT, R7, R4, PT ;  /* 0x000000040700720c */ /* 0x000fe20003f46270 */
[----:B------:R-:W-:Y:S01]  /*1d9d0*/  VIADD R7, R0, 0xfffffe70 ;  /* 0xfffffe7000077836 */ /* 0x000fe20000000000 */
[----:B------:R-:W-:Y:S01]  /*1d9e0*/  FSEL R82, R216, -INF , !P4 ;  /* 0xff800000d8527808 */ /* 0x000fe20006000000 */
[----:B------:R-:W3:Y:S01]  /*1d9f0*/  LDSM.16.M88.4 R48, [R5+0x9000] ;  /* 0x009000000530783b */ /* 0x000ee20000000200 */
[----:B------:R-:W-:-:S02]  /*1da00*/  FSEL R188, R188, -INF , !P3 ;  /* 0xff800000bcbc7808 */ /* 0x000fc40005800000 */
[C---:B------:R-:W-:Y:S02]  /*1da10*/  ISETP.GE.AND P4, PT, R20.reuse, R2, PT ;  /* 0x000000021400720c */ /* 0x040fe40003f86270 */
[----:B------:R-:W-:Y:S01]  /*1da20*/  ISETP.GE.AND P3, PT, R20, R4, PT ;  /* 0x000000041400720c */ /* 0x000fe20003f66270 */
[----:B------:R-:W-:Y:S01]  /*1da30*/  VIADD R20, R0, 0xfffffe71 ;  /* 0xfffffe7100147836 */ /* 0x000fe20000000000 */
[----:B------:R-:W-:Y:S01]  /*1da40*/  FSEL R183, R186, -INF , !P5 ;  /* 0xff800000bab77808 */ /* 0x000fe20006800000 */
[----:B--2---:R-:W-:Y:S01]  /*1da50*/  FMUL.FTZ R21, R32, UR4 ;  /* 0x0000000420157c20 */ /* 0x004fe20008410000 */
[----:B------:R-:W-:Y:S02]  /*1da60*/  FSEL R187, R187, -INF , !P2 ;  /* 0xff800000bbbb7808 */ /* 0x000fe40005000000 */
[C---:B------:R-:W-:Y:S01]  /*1da70*/  ISETP.GE.AND P5, PT, R7.reuse, R2, PT ;  /* 0x000000020700720c */ /* 0x040fe20003fa6270 */
[----:B------:R2:W-:Y:S01]  /*1da80*/  MUFU.TANH R78, R21 ;  /* 0x00000015004e7308 */ /* 0x0005e20000002400 */
[----:B------:R-:W-:Y:S01]  /*1da90*/  ISETP.GE.AND P2, PT, R7, R4, PT ;  /* 0x000000040700720c */ /* 0x000fe20003f46270 */
[----:B------:R-:W-:Y:S01]  /*1daa0*/  VIADD R7, R0, 0xfffffe78 ;  /* 0xfffffe7800077836 */ /* 0x000fe20000000000 */
[----:B------:R-:W-:-:S02]  /*1dab0*/  FSEL R83, R213, -INF , !P4 ;  /* 0xff800000d5537808 */ /* 0x000fc40006000000 */
[----:B------:R-:W-:Y:S02]  /*1dac0*/  FSEL R186, R212, -INF , !P3 ;  /* 0xff800000d4ba7808 */ /* 0x000fe40005800000 */
[C---:B------:R-:W-:Y:S02]  /*1dad0*/  ISETP.GE.AND P4, PT, R20.reuse, R2, PT ;  /* 0x000000021400720c */ /* 0x040fe40003f86270 */
[----:B------:R-:W-:Y:S01]  /*1dae0*/  ISETP.GE.AND P3, PT, R20, R4, PT ;  /* 0x000000041400720c */ /* 0x000fe20003f66270 */
[----:B------:R-:W-:Y:S01]  /*1daf0*/  VIADD R20, R0, 0xfffffe79 ;  /* 0xfffffe7900147836 */ /* 0x000fe20000000000 */
[----:B------:R-:W-:Y:S01]  /*1db00*/  FSEL R190, R190, -INF , !P5 ;  /* 0xff800000bebe7808 */ /* 0x000fe20006800000 */
[----:B------:R-:W-:Y:S01]  /*1db10*/  HMMA.16816.F32.BF16 R40, R12, R42, R68 ;  /* 0x0000002a0c28723c */ /* 0x000fe20000041844 */
[----:B------:R-:W-:Y:S01]  /*1db20*/  FSEL R195, R195, -INF , !P2 ;  /* 0xff800000c3c37808 */ /* 0x000fe20005000000 */
[----:B--2---:R-:W-:Y:S01]  /*1db30*/  FMUL.FTZ R21, R33, UR4 ;  /* 0x0000000421157c20 */ /* 0x004fe20008410000 */
[----:B------:R-:W-:-:S02]  /*1db40*/  ISETP.GE.AND P5, PT, R7, R2, PT ;  /* 0x000000020700720c */ /* 0x000fc40003fa6270 */
[----:B------:R-:W-:Y:S01]  /*1db50*/  ISETP.GE.AND P2, PT, R7, R4, PT ;  /* 0x000000040700720c */ /* 0x000fe20003f46270 */
[----:B------:R2:W-:Y:S02]  /*1db60*/  MUFU.TANH R77, R21 ;  /* 0x00000015004d7308 */ /* 0x0005e40000002400 */
[----:B------:R-:W-:Y:S01]  /*1db70*/  HMMA.16816.F32.BF16 R28, R8, R44, R28 ;  /* 0x0000002c081c723c */ /* 0x000fe2000004181c */
[----:B------:R-:W-:Y:S01]  /*1db80*/  VIADD R7, R0, 0xfffffe80 ;  /* 0xfffffe8000077836 */ /* 0x000fe20000000000 */
[----:B------:R-:W-:Y:S02]  /*1db90*/  FSEL R69, R215, -INF , !P4 ;  /* 0xff800000d7457808 */ /* 0x000fe40006000000 */
[----:B------:R-:W-:Y:S02]  /*1dba0*/  FSEL R194, R194, -INF , !P3 ;  /* 0xff800000c2c27808 */ /* 0x000fe40005800000 */
[C---:B------:R-:W-:Y:S02]  /*1dbb0*/  ISETP.GE.AND P4, PT, R20.reuse, R2, PT ;  /* 0x000000021400720c */ /* 0x040fe40003f86270 */
[----:B------:R-:W-:Y:S01]  /*1dbc0*/  ISETP.GE.AND P3, PT, R20, R4, PT ;  /* 0x000000041400720c */ /* 0x000fe20003f66270 */
[----:B------:R-:W-:Y:S01]  /*1dbd0*/  FMUL.FTZ R20, R24, UR4 ;  /* 0x0000000418147c20 */ /* 0x000fe20008410000 */
[----:B------:R-:W-:-:S02]  /*1dbe0*/  FSEL R71, R210, -INF , !P5 ;  /* 0xff800000d2477808 */ /* 0x000fc40006800000 */
[----:B------:R-:W-:Y:S01]  /*1dbf0*/  FSEL R193, R193, -INF , !P2 ;  /* 0xff800000c1c17808 */ /* 0x000fe20005000000 */
[----:B--2---:R-:W-:Y:S01]  /*1dc00*/  FMUL.FTZ R21, R34, UR4 ;  /* 0x0000000422157c20 */ /* 0x004fe20008410000 */
[C---:B------:R-:W-:Y:S01]  /*1dc10*/  ISETP.GE.AND P5, PT, R7.reuse, R2, PT ;  /* 0x000000020700720c */ /* 0x040fe20003fa6270 */
[----:B------:R2:W-:Y:S01]  /*1dc20*/  MUFU.TANH R63, R20 ;  /* 0x00000014003f7308 */ /* 0x0005e20000002400 */
[----:B------:R-:W-:Y:S01]  /*1dc30*/  ISETP.GE.AND P2, PT, R7, R4, PT ;  /* 0x000000040700720c */ /* 0x000fe20003f46270 */
[----:B------:R-:W-:-:S06]  /*1dc40*/  VIADD R7, R0, 0xfffffe88 ;  /* 0xfffffe8800077836 */ /* 0x000fcc0000000000 */
[----:B------:R1:W-:Y:S01]  /*1dc50*/  MUFU.TANH R76, R21 ;  /* 0x00000015004c7308 */ /* 0x0003e20000002400 */
[----:B------:R-:W-:Y:S02]  /*1dc60*/  FSEL R196, R196, -INF , !P5 ;  /* 0xff800000c4c47808 */ /* 0x000fe40006800000 */
[----:B------:R-:W-:Y:S02]  /*1dc70*/  FSEL R203, R203, -INF , !P2 ;  /* 0xff800000cbcb7808 */ /* 0x000fe40005000000 */
[----:B------:R-:W-:Y:S01]  /*1dc80*/  FSEL R70, R211, -INF , !P4 ;  /* 0xff800000d3467808 */ /* 0x000fe20006000000 */
[----:B--2---:R-:W-:Y:S01]  /*1dc90*/  VIADD R20, R0, 0xfffffe81 ;  /* 0xfffffe8100147836 */ /* 0x004fe20000000000 */
[----:B------:R-:W-:Y:S01]  /*1dca0*/  FSEL R192, R192, -INF , !P3 ;  /* 0xff800000c0c07808 */ /* 0x000fe20005800000 */
[----:B-1----:R-:W-:Y:S01]  /*1dcb0*/  FMUL.FTZ R21, R35, UR4 ;  /* 0x0000000423157c20 */ /* 0x002fe20008410000 */
[----:B------:R-:W-:-:S03]  /*1dcc0*/  ISETP.GE.AND P5, PT, R7, R2, PT ;  /* 0x000000020700720c */ /* 0x000fc60003fa6270 */
[----:B------:R1:W-:Y:S01]  /*1dcd0*/  MUFU.TANH R68, R21 ;  /* 0x0000001500447308 */ /* 0x0003e20000002400 */
[----:B------:R-:W-:Y:S01]  /*1dce0*/  ISETP.GE.AND P2, PT, R7, R4, PT ;  /* 0x000000040700720c */ /* 0x000fe20003f46270 */
[----:B------:R-:W-:Y:S01]  /*1dcf0*/  VIADD R7, R0, 0xfffffe89 ;  /* 0xfffffe8900077836 */ /* 0x000fe20000000000 */
[C---:B------:R-:W-:Y:S02]  /*1dd00*/  ISETP.GE.AND P4, PT, R20.reuse, R2, PT ;  /* 0x000000021400720c */ /* 0x040fe40003f86270 */
[----:B------:R-:W-:-:S03]  /*1dd10*/  ISETP.GE.AND P3, PT, R20, R4, PT ;  /* 0x000000041400720c */ /* 0x000fc60003f66270 */
[----:B------:R-:W2:Y:S01]  /*1dd20*/  MUFU.TANH R80, R22 ;  /* 0x0000001600507308 */ /* 0x000ea20000002400 */
[----:B------:R-:W-:Y:S01]  /*1dd30*/  FSEL R202, R202, -INF , !P3 ;  /* 0xff800000caca7808 */ /* 0x000fe20005800000 */
[----:B-1----:R-:W-:-:S06]  /*1dd40*/  FMUL.FTZ R21, R25, UR4 ;  /* 0x0000000419157c20 */ /* 0x002fcc0008410000 */
[----:B------:R-:W1:Y:S01]  /*1dd50*/  MUFU.TANH R79, R23 ;  /* 0x00000017004f7308 */ /* 0x000e620000002400 */
[----:B------:R-:W-:-:S07]  /*1dd60*/  ISETP.GE.AND P3, PT, R7, R4, PT ;  /* 0x000000040700720c */ /* 0x000fce0003f66270 */
[----:B------:R4:W-:Y:S01]  /*1dd70*/  MUFU.TANH R62, R21 ;  /* 0x00000015003e7308 */ /* 0x0009e20000002400 */
[----:B-----5:R-:W-:Y:S01]  /*1dd80*/  FMUL.FTZ R6, R26, UR4 ;  /* 0x000000041a067c20 */ /* 0x020fe20008410000 */
[----:B------:R-:W-:Y:S01]  /*1dd90*/  FSEL R200, R200, -INF , !P3 ;  /* 0xff800000c8c87808 */ /* 0x000fe20005800000 */
[----:B------:R-:W-:Y:S01]  /*1dda0*/  HMMA.16816.F32.BF16 R32, R8, R46, R40 ;  /* 0x0000002e0820723c */ /* 0x000fe20000041828 */
[----:B------:R-:W-:Y:S01]  /*1ddb0*/  FMUL.FTZ R27, R27, UR4 ;  /* 0x000000041b1b7c20 */ /* 0x000fe20008410000 */
[----:B------:R-:W-:Y:S01]  /*1ddc0*/  FMUL.FTZ R24, R29, UR4 ;  /* 0x000000041d187c20 */ /* 0x000fe20008410000 */
[----:B------:R-:W5:Y:S05]  /*1ddd0*/  LDSM.16.M88.4 R40, [R37+0x9800] ;  /* 0x009800002528783b */ /* 0x000f6a0000000200 */
[----:B----4-:R-:W-:Y:S01]  /*1dde0*/  HMMA.16816.F32.BF16 R20, R12, R52, R72 ;  /* 0x000000340c14723c */ /* 0x010fe20000041848 */
[----:B------:R-:W-:-:S02]  /*1ddf0*/  FSEL R74, R209, -INF , !P4 ;  /* 0xff800000d14a7808 */ /* 0x000fc40006000000 */
[----:B------:R-:W-:Y:S01]  /*1de00*/  ISETP.GE.AND P4, PT, R7, R2, PT ;  /* 0x000000020700720c */ /* 0x000fe20003f86270 */
[----:B------:R-:W-:-:S04]  /*1de10*/  FMUL.FTZ R7, R28, UR4 ;  /* 0x000000041c077c20 */ /* 0x000fc80008410000 */
[----:B------:R4:W-:Y:S01]  /*1de20*/  MUFU.TANH R53, R7 ;  /* 0x0000000700357308 */ /* 0x0009e20000002400 */
[----:B------:R-:W-:Y:S02]  /*1de30*/  FSEL R75, R208, -INF , !P4 ;  /* 0xff800000d04b7808 */ /* 0x000fe40006000000 */
[----:B------:R-:W-:-:S05]  /*1de40*/  FSEL R197, R197, -INF , !P5 ;  /* 0xff800000c5c57808 */ /* 0x000fca0006800000 */
[----:B------:R3:W1:Y:S01]  /*1de50*/  MUFU.TANH R61, R6 ;  /* 0x00000006003d7308 */ /* 0x0006620000002400 */
[----:B----4-:R-:W-:-:S05]  /*1de60*/  VIADD R7, R0, 0xfffffe91 ;  /* 0xfffffe9100077836 */ /* 0x010fca0000000000 */
[C---:B------:R-:W-:Y:S02]  /*1de70*/  ISETP.GE.AND P4, PT, R7.reuse, R2, PT ;  /* 0x000000020700720c */ /* 0x040fe40003f86270 */
[----:B------:R-:W-:Y:S01]  /*1de80*/  ISETP.GE.AND P3, PT, R7, R4, PT ;  /* 0x000000040700720c */ /* 0x000fe20003f66270 */
[----:B------:R-:W-:Y:S01]  /*1de90*/  FMUL.FTZ R7, R30, UR4 ;  /* 0x000000041e077c20 */ /* 0x000fe20008410000 */
[----:B---3--:R-:W-:Y:S01]  /*1dea0*/  VIADD R6, R0, 0xfffffe90 ;  /* 0xfffffe9000067836 */ /* 0x008fe20000000000 */
[----:B------:R-:W-:Y:S02]  /*1deb0*/  FSEL R201, R201, -INF , !P2 ;  /* 0xff800000c9c97808 */ /* 0x000fe40005000000 */
[----:B------:R3:W-:Y:S02]  /*1dec0*/  MUFU.TANH R47, R7 ;  /* 0x00000007002f7308 */ /* 0x0007e40000002400 */
[C---:B------:R-:W-:Y:S02]  /*1ded0*/  ISETP.GE.AND P5, PT, R6.reuse, R2, PT ;  /* 0x000000020600720c */ /* 0x040fe40003fa6270 */
[----:B------:R-:W-:Y:S01]  /*1dee0*/  ISETP.GE.AND P2, PT, R6, R4, PT ;  /* 0x000000040600720c */ /* 0x000fe20003f46270 */
[----:B------:R-:W-:Y:S01]  /*1def0*/  VIADD R6, R0, 0xfffffe98 ;  /* 0xfffffe9800067836 */ /* 0x000fe20000000000 */
[----:B------:R-:W-:-:S02]  /*1df00*/  FSEL R206, R206, -INF , !P3 ;  /* 0xff800000cece7808 */ /* 0x000fc40005800000 */
[----:B------:R-:W4:Y:S01]  /*1df10*/  MUFU.TANH R60, R27 ;  /* 0x0000001b003c7308 */ /* 0x000f220000002400 */
[----:B------:R-:W-:Y:S02]  /*1df20*/  FSEL R205, R205, -INF , !P5 ;  /* 0xff800000cdcd7808 */ /* 0x000fe40006800000 */
[----:B------:R-:W-:Y:S01]  /*1df30*/  FSEL R204, R204, -INF , !P2 ;  /* 0xff800000cccc7808 */ /* 0x000fe20005000000 */
[----:B---3--:R-:W-:-:S04]  /*1df40*/  VIADD R7, R0, 0xfffffe99 ;  /* 0xfffffe9900077836 */ /* 0x008fc80000000000 */
[----:B------:R3:W4:Y:S01]  /*1df50*/  MUFU.TANH R52, R24 ;  /* 0x0000001800347308 */ /* 0x0007220000002400 */
[C---:B------:R-:W-:Y:S02]  /*1df60*/  ISETP.GE.AND P5, PT, R6.reuse, R2, PT ;  /* 0x000000020600720c */ /* 0x040fe40003fa6270 */
[-C--:B------:R-:W-:Y:S02]  /*1df70*/  ISETP.GE.AND P3, PT, R7, R4.reuse, PT ;  /* 0x000000040700720c */ /* 0x080fe40003f66270 */
[----:B------:R-:W-:Y:S01]  /*1df80*/  ISETP.GE.AND P2, PT, R6, R4, PT ;  /* 0x000000040600720c */ /* 0x000fe20003f46270 */
[C---:B------:R-:W-:Y:S01]  /*1df90*/  VIADD R6, R0.reuse, 0xfffffea0 ;  /* 0xfffffea000067836 */ /* 0x040fe20000000000 */
[----:B------:R-:W-:Y:S01]  /*1dfa0*/  FSEL R191, R191, -INF , !P3 ;  /* 0xff800000bfbf7808 */ /* 0x000fe20005800000 */
[----:B---3--:R-:W-:Y:S01]  /*1dfb0*/  HMMA.16816.F32.BF16 R24, R16, R56, R128 ;  /* 0x000000381018723c */ /* 0x008fe20000041880 */
[----:B------:R-:W-:Y:S02]  /*1dfc0*/  FSEL R128, R207, -INF , !P4 ;  /* 0xff800000cf807808 */ /* 0x000fe40006000000 */
[----:B------:R-:W-:Y:S01]  /*1dfd0*/  ISETP.GE.AND P4, PT, R7, R2, PT ;  /* 0x000000020700720c */ /* 0x000fe20003f86270 */
[----:B------:R-:W-:-:S02]  /*1dfe0*/  VIADD R7, R0, 0xfffffea1 ;  /* 0xfffffea100077836 */ /* 0x000fc40000000000 */
[----:B------:R-:W-:Y:S01]  /*1dff0*/  FMUL.FTZ R31, R31, UR4 ;  /* 0x000000041f1f7c20 */ /* 0x000fe20008410000 */
[----:B------:R-:W-:Y:S02]  /*1e000*/  FSEL R198, R198, -INF , !P4 ;  /* 0xff800000c6c67808 */ /* 0x000fe40006000000 */
[C---:B------:R-:W-:Y:S02]  /*1e010*/  ISETP.GE.AND P4, PT, R7.reuse, R2, PT ;  /* 0x000000020700720c */ /* 0x040fe40003f86270 */
[-C--:B------:R-:W-:Y:S01]  /*1e020*/  ISETP.GE.AND P3, PT, R7, R4.reuse, PT ;  /* 0x000000040700720c */ /* 0x080fe20003f66270 */
[----:B------:R-:W-:Y:S01]  /*1e030*/  VIADD R7, R0, 0xfffffea9 ;  /* 0xfffffea900077836 */ /* 0x000fe20000000000 */
[----:B------:R-:W-:Y:S01]  /*1e040*/  FSEL R185, R185, -INF , !P2 ;  /* 0xff800000b9b97808 */ /* 0x000fe20005000000 */
[----:B------:R-:W-:Y:S01]  /*1e050*/  FMUL.FTZ R32, R32, UR4 ;  /* 0x0000000420207c20 */ /* 0x000fe20008410000 */
[----:B------:R-:W-:Y:S01]  /*1e060*/  ISETP.GE.AND P2, PT, R6, R4, PT ;  /* 0x000000040600720c */ /* 0x000fe20003f46270 */
[----:B------:R-:W-:Y:S01]  /*1e070*/  FMUL.FTZ R34, R34, UR4 ;  /* 0x0000000422227c20 */ /* 0x000fe20008410000 */
[----:B------:R3:W4:Y:S01]  /*1e080*/  MUFU.TANH R46, R31 ;  /* 0x0000001f002e7308 */ /* 0x0007220000002400 */
[----:B------:R-:W-:-:S02]  /*1e090*/  FSEL R182, R182, -INF , !P4 ;  /* 0xff800000b6b67808 */ /* 0x000fc40006000000 */
[----:B------:R-:W-:Y:S02]  /*1e0a0*/  FSEL R169, R169, -INF , !P3 ;  /* 0xff800000a9a97808 */ /* 0x000fe40005800000 */
[----:B------:R-:W-:Y:S02]  /*1e0b0*/  FSEL R129, R39, -INF , !P2 ;  /* 0xff80000027817808 */ /* 0x000fe40005000000 */
[C---:B------:R-:W-:Y:S01]  /*1e0c0*/  ISETP.GE.AND P4, PT, R7.reuse, R2, PT ;  /* 0x000000020700720c */ /* 0x040fe20003f86270 */
[----:B------:R-:W4:Y:S01]  /*1e0d0*/  MUFU.TANH R44, R32 ;  /* 0x00000020002c7308 */ /* 0x000f220000002400 */
[----:B------:R-:W-:Y:S01]  /*1e0e0*/  ISETP.GE.AND P3, PT, R7, R4, PT ;  /* 0x000000040700720c */ /* 0x000fe20003f66270 */
[----:B------:R-:W-:-:S06]  /*1e0f0*/  FMUL.FTZ R7, R35, UR4 ;  /* 0x0000000423077c20 */ /* 0x000fcc0008410000 */
[----:B------:R2:W4:Y:S01]  /*1e100*/  MUFU.TANH R39, R34 ;  /* 0x0000002200277308 */ /* 0x0005220000002400 */
[----:B---3--:R-:W-:Y:S01]  /*1e110*/  HMMA.16816.F32.BF16 R28, R8, R48, R20 ;  /* 0x00000030081c723c */ /* 0x008fe20000041814 */
[----:B------:R-:W-:Y:S01]  /*1e120*/  FMUL.FTZ R20, R33, UR4 ;  /* 0x0000000421147c20 */ /* 0x000fe20008410000 */
[----:B------:R-:W-:Y:S02]  /*1e130*/  FSEL R199, R199, -INF , !P5 ;  /* 0xff800000c7c77808 */ /* 0x000fe40006800000 */
[-C--:B------:R-:W-:Y:S01]  /*1e140*/  ISETP.GE.AND P5, PT, R6, R2.reuse, PT ;  /* 0x000000020600720c */ /* 0x080fe20003fa6270 */
[----:B------:R-:W-:Y:S01]  /*1e150*/  VIADD R6, R0, 0xfffffea8 ;  /* 0xfffffea800067836 */ /* 0x000fe20000000000 */
[----:B--2---:R2:W3:Y:S01]  /*1e160*/  LDSM.16.M88.4 R32, [R5+0x9800] ;  /* 0x009800000520783b */ /* 0x0044e20000000200 */
[----:B------:R1:W-:Y:S01]  /*1e170*/  MUFU.TANH R45, R20 ;  /* 0x00000014002d7308 */ /* 0x0003e20000002400 */
[----:B------:R-:W-:Y:S01]  /*1e180*/  FSEL R184, R184, -INF , !P5 ;  /* 0xff800000b8b87808 */ /* 0x000fe20006800000 */
[----:B------:R-:W-:Y:S01]  /*1e190*/  HMMA.16816.F32.BF16 R16, R16, R58, R176 ;  /* 0x0000003a1010723c */ /* 0x000fe200000418b0 */
[----:B------:R-:W-:-:S02]  /*1e1a0*/  ISETP.GE.AND P5, PT, R6, R2, PT ;  /* 0x000000020600720c */ /* 0x000fc40003fa6270 */
[----:B------:R-:W-:-:S05]  /*1e1b0*/  FSEL R117, R117, -INF , !P4 ;  /* 0xff80000075757808 */ /* 0x000fca0006000000 */
[C---:B-----5:R-:W-:Y:S01]  /*1e1c0*/  HMMA.16816.F32.BF16 R24, R12.reuse, R40, R24 ;  /* 0x000000280c18723c */ /* 0x060fe20000041818 */
[----:B------:R-:W-:Y:S01]  /*1e1d0*/  ISETP.GE.AND P2, PT, R6, R4, PT ;  /* 0x000000040600720c */ /* 0x000fe20003f46270 */
[----:B------:R-:W-:Y:S01]  /*1e1e0*/  VIADD R6, R0, 0xfffffeb0 ;  /* 0xfffffeb000067836 */ /* 0x000fe20000000000 */
[----:B------:R-:W-:Y:S01]  /*1e1f0*/  FSEL R102, R102, -INF , !P3 ;  /* 0xff80000066667808 */ /* 0x000fe20005800000 */
[----:B------:R-:W-:Y:S01]  /*1e200*/  FMUL.FTZ R28, R28, UR4 ;  /* 0x000000041c1c7c20 */ /* 0x000fe20008410000 */
[----:B------:R-:W-:Y:S01]  /*1e210*/  FSEL R91, R239, -INF , !P6 ;  /* 0xff800000ef5b7808 */ /* 0x000fe20007000000 */
[----:B------:R3:W-:Y:S01]  /*1e220*/  STL [R1+0x18], R245 ;  /* 0x000018f501007387 */ /* 0x0007e20000100800 */
[----:B------:R-:W-:Y:S01]  /*1e230*/  P2R R241, PR, RZ, 0x1 ;  /* 0x00000001fff17803 */ /* 0x000fe20000000000 */
[----:B-1----:R-:W-:Y:S01]  /*1e240*/  HMMA.16816.F32.BF16 R20, R12, R54, R64 ;  /* 0x000000360c14723c */ /* 0x002fe20000041840 */
[----:B------:R-:W-:Y:S01]  /*1e250*/  FSEL R116, R116, -INF , !P5 ;  /* 0xff80000074747808 */ /* 0x000fe20006800000 */
[----:B------:R-:W-:-:S04]  /*1e260*/  DEPBAR.LE SB0, 0x0 ;  /* 0x000080000000791a */ /* 0x000fc80000000000 */
[----:B------:R-:W-:Y:S01]  /*1e270*/  FSEL R64, R38, -INF , !P2 ;  /* 0xff80000026407808 */ /* 0x000fe20005000000 */
[----:B--2---:R-:W-:Y:S01]  /*1e280*/  FMUL.FTZ R5, R29, UR4 ;  /* 0x000000041d057c20 */ /* 0x004fe20008410000 */
[C---:B------:R-:W-:Y:S01]  /*1e290*/  ISETP.GE.AND P5, PT, R6.reuse, R2, PT ;  /* 0x000000020600720c */ /* 0x040fe20003fa6270 */
[----:B------:R1:W-:Y:S01]  /*1e2a0*/  MUFU.TANH R38, R7 ;  /* 0x0000000700267308 */ /* 0x0003e20000002400 */
[----:B------:R-:W-:Y:S01]  /*1e2b0*/  ISETP.GE.AND P2, PT, R6, R4, PT ;  /* 0x000000040600720c */ /* 0x000fe20003f46270 */
[----:B------:R-:W-:Y:S01]  /*1e2c0*/  VIADD R6, R0, 0xfffffeb8 ;  /* 0xfffffeb800067836 */ /* 0x000fe20000000000 */
[----:B------:R-:W-:Y:S02]  /*1e2d0*/  FSEL R98, R98, -INF , !P5 ;  /* 0xff80000062627808 */ /* 0x000fe40006800000 */
[----:B------:R-:W-:Y:S02]  /*1e2e0*/  FSEL R87, R87, -INF , !P2 ;  /* 0xff80000057577808 */ /* 0x000fe40005000000 */
[C---:B------:R-:W-:Y:S01]  /*1e2f0*/  ISETP.GE.AND P5, PT, R6.reuse, R2, PT ;  /* 0x000000020600720c */ /* 0x040fe20003fa6270 */
[----:B------:R2:W-:Y:S01]  /*1e300*/  MUFU.TANH R29, R5 ;  /* 0x00000005001d7308 */ /* 0x0005e20000002400 */
[----:B------:R-:W-:Y:S01]  /*1e310*/  ISETP.GE.AND P2, PT, R6, R4, PT ;  /* 0x000000040600720c */ /* 0x000fe20003f46270 */
[----:B------:R-:W-:-:S02]  /*1e320*/  VIADD R6, R0, 0xfffffeb9 ;  /* 0xfffffeb900067836 */ /* 0x000fc40000000000 */
[----:B-1----:R-:W-:Y:S01]  /*1e330*/  VIADD R7, R0, 0xfffffeb1 ;  /* 0xfffffeb100077836 */ /* 0x002fe20000000000 */
[----:B------:R-:W-:-:S04]  /*1e340*/  FSEL R84, R84, -INF , !P5 ;  /* 0xff80000054547808 */ /* 0x000fc80006800000 */
[C---:B------:R-:W-:Y:S02]  /*1e350*/  ISETP.GE.AND P4, PT, R7.reuse, R2, PT ;  /* 0x000000020700720c */ /* 0x040fe40003f86270 */
[----:B------:R-:W-:Y:S01]  /*1e360*/  ISETP.GE.AND P3, PT, R7, R4, PT ;  /* 0x000000040700720c */ /* 0x000fe20003f66270 */
[----:B--2---:R-:W-:Y:S01]  /*1e370*/  VIADD R5, R0, 0xfffffec0 ;  /* 0xfffffec000057836 */ /* 0x004fe20000000000 */
[----:B------:R-:W-:Y:S01]  /*1e380*/  FSEL R80, R80, -INF , !P2 ;  /* 0xff80000050507808 */ /* 0x000fe20005000000 */
[----:B------:R-:W-:Y:S01]  /*1e390*/  HMMA.16816.F32.BF16 R20, R8, R50, R20 ;  /* 0x000000320814723c */ /* 0x000fe20000041814 */
[----:B------:R-:W-:Y:S02]  /*1e3a0*/  FSEL R101, R101, -INF , !P4 ;  /* 0xff80000065657808 */ /* 0x000fe40006000000 */
[----:B------:R-:W-:Y:S02]  /*1e3b0*/  FSEL R86, R86, -INF , !P3 ;  /* 0xff80000056567808 */ /* 0x000fe40005800000 */
[----:B------:R-:W-:-:S02]  /*1e3c0*/  ISETP.GE.AND P5, PT, R5, R2, PT ;  /* 0x000000020500720c */ /* 0x000fc40003fa6270 */
[----:B------:R-:W-:Y:S01]  /*1e3d0*/  ISETP.GE.AND P2, PT, R5, R4, PT ;  /* 0x000000040500720c */ /* 0x000fe20003f46270 */
[----:B------:R-:W-:Y:S01]  /*1e3e0*/  VIADD R5, R0, 0xfffffec8 ;  /* 0xfffffec800057836 */ /* 0x000fe20000000000 */
[C---:B------:R-:W-:Y:S02]  /*1e3f0*/  ISETP.GE.AND P4, PT, R6.reuse, R2, PT ;  /* 0x000000020600720c */ /* 0x040fe40003f86270 */
[----:B------:R-:W-:Y:S01]  /*1e400*/  ISETP.GE.AND P3, PT, R6, R4, PT ;  /* 0x000000040600720c */ /* 0x000fe20003f66270 */
[----:B------:R-:W-:Y:S01]  /*1e410*/  VIADD R6, R0, 0xfffffec1 ;  /* 0xfffffec100067836 */ /* 0x000fe20000000000 */
[----:B------:R-:W-:Y:S01]  /*1e420*/  FSEL R66, R78, -INF , !P5 ;  /* 0xff8000004e427808 */ /* 0x000fe20006800000 */
[----:B------:R-:W-:Y:S01]  /*1e430*/  HMMA.16816.F32.BF16 R12, R12, R42, R16 ;  /* 0x0000002a0c0c723c */ /* 0x000fe20000041810 */
[----:B------:R-:W-:Y:S02]  /*1e440*/  FSEL R179, R76, -INF , !P2 ;  /* 0xff8000004cb37808 */ /* 0x000fe40005000000 */
[----:B------:R-:W-:-:S02]  /*1e450*/  FSEL R85, R85, -INF , !P4 ;  /* 0xff80000055557808 */ /* 0x000fc40006000000 */
[----:B------:R-:W-:Y:S02]  /*1e460*/  FSEL R79, R79, -INF , !P3 ;  /* 0xff8000004f4f7808 */ /* 0x000fe40005800000 */
[C---:B------:R-:W-:Y:S02]  /*1e470*/  ISETP.GE.AND P5, PT, R5.reuse, R2, PT ;  /* 0x000000020500720c */ /* 0x040fe40003fa6270 */
[----:B------:R-:W-:Y:S01]  /*1e480*/  ISETP.GE.AND P2, PT, R5, R4, PT ;  /* 0x000000040500720c */ /* 0x000fe20003f46270 */
[----:B------:R-:W-:Y:S01]  /*1e490*/  VIADD R5, R0, 0xfffffed0 ;  /* 0xfffffed000057836 */ /* 0x000fe20000000000 */
[C---:B------:R-:W-:Y:S02]  /*1e4a0*/  ISETP.GE.AND P4, PT, R6.reuse, R2, PT ;  /* 0x000000020600720c */ /* 0x040fe40003f86270 */
[----:B------:R-:W-:Y:S01]  /*1e4b0*/  ISETP.GE.AND P3, PT, R6, R4, PT ;  /* 0x000000040600720c */ /* 0x000fe20003f66270 */
[----:B------:R-:W-:Y:S01]  /*1e4c0*/  VIADD R6, R0, 0xfffffec9 ;  /* 0xfffffec900067836 */ /* 0x000fe20000000000 */
[----:B---3--:R-:W-:Y:S01]  /*1e4d0*/  HMMA.16816.F32.BF16 R24, R8, R32, R24 ;  /* 0x000000200818723c */ /* 0x008fe20000041818 */
[----:B------:R-:W-:-:S02]  /*1e4e0*/  FSEL R130, R63, -INF , !P5 ;  /* 0xff8000003f827808 */ /* 0x000fc40006800000 */
[----:B------:R-:W-:Y:S02]  /*1e4f0*/  FSEL R207, R61, -INF , !P2 ;  /* 0xff8000003dcf7808 */ /* 0x000fe40005000000 */
[----:B------:R-:W-:Y:S02]  /*1e500*/  FSEL R65, R77, -INF , !P4 ;  /* 0xff8000004d417808 */ /* 0x000fe40006000000 */
[----:B------:R-:W-:Y:S02]  /*1e510*/  FSEL R177, R68, -INF , !P3 ;  /* 0xff80000044b17808 */ /* 0x000fe40005800000 */
[C---:B------:R-:W-:Y:S02]  /*1e520*/  ISETP.GE.AND P5, PT, R5.reuse, R2, PT ;  /* 0x000000020500720c */ /* 0x040fe40003fa6270 */
[----:B------:R-:W-:Y:S01]  /*1e530*/  ISETP.GE.AND P2, PT, R5, R4, PT ;  /* 0x000000040500720c */ /* 0x000fe20003f46270 */
[----:B------:R-:W-:Y:S01]  /*1e540*/  VIADD R5, R0, 0xfffffed1 ;  /* 0xfffffed100057836 */ /* 0x000fe20000000000 */
[----:B------:R-:W-:Y:S01]  /*1e550*/  ISETP.GE.AND P4, PT, R6, R2, PT ;  /* 0x000000020600720c */ /* 0x000fe20003f86270 */
[----:B------:R-:W-:Y:S01]  /*1e560*/  FMUL.FTZ R7, R30, UR4 ;  /* 0x000000041e077c20 */ /* 0x000fe20008410000 */
[----:B------:R-:W-:Y:S01]  /*1e570*/  ISETP.GE.AND P3, PT, R6, R4, PT ;  /* 0x000000040600720c */ /* 0x000fe20003f66270 */
[----:B------:R-:W-:Y:S01]  /*1e580*/  MUFU.TANH R37, R28 ;  /* 0x0000001c00257308 */ /* 0x000fe20000002400 */
[----:B------:R-:W-:-:S02]  /*1e590*/  FSEL R78, R62, -INF , !P4 ;  /* 0xff8000003e4e7808 */ /* 0x000fc40006000000 */
[----:B----4-:R-:W-:Y:S02]  /*1e5a0*/  FSEL R131, R60, -INF , !P3 ;  /* 0xff8000003c837808 */ /* 0x010fe40005800000 */
[C---:B------:R-:W-:Y:S02]  /*1e5b0*/  ISETP.GE.AND P4, PT, R5.reuse, R2, PT ;  /* 0x000000020500720c */ /* 0x040fe40003f86270 */
[----:B------:R-:W-:Y:S01]  /*1e5c0*/  ISETP.GE.AND P3, PT, R5, R4, PT ;  /* 0x000000040500720c */ /* 0x000fe20003f66270 */
[----:B------:R1:W2:Y:S01]  /*1e5d0*/  MUFU.TANH R28, R7 ;  /* 0x00000007001c7308 */ /* 0x0002a20000002400 */
[----:B------:R-:W-:Y:S02]  /*1e5e0*/  VIADD R5, R0, 0xfffffed9 ;  /* 0xfffffed900057836 */ /* 0x000fe40000000000 */
[----:B------:R-:W-:Y:S01]  /*1e5f0*/  FMUL.FTZ R20, R20, UR4 ;  /* 0x0000000414147c20 */ /* 0x000fe20008410000 */
[----:B------:R-:W-:Y:S01]  /*1e600*/  VIADD R6, R0, 0xfffffed8 ;  /* 0xfffffed800067836 */ /* 0x000fe20000000000 */
[----:B------:R-:W-:Y:S01]  /*1e610*/  FSEL R209, R52, -INF , !P4 ;  /* 0xff80000034d17808 */ /* 0x000fe20006000000 */
[----:B------:R-:W-:Y:S01]  /*1e620*/  FMUL.FTZ R22, R22, UR4 ;  /* 0x0000000416167c20 */ /* 0x000fe20008410000 */
[----:B------:R-:W-:Y:S01]  /*1e630*/  FSEL R213, R46, -INF , !P3 ;  /* 0xff8000002ed57808 */ /* 0x000fe20005800000 */
[----:B------:R-:W-:Y:S01]  /*1e640*/  HMMA.16816.F32.BF16 R8, R8, R34, R12 ;  /* 0x000000220808723c */ /* 0x000fe2000004180c */
[----:B------:R-:W-:-:S02]  /*1e650*/  FSEL R176, R53, -INF , !P5 ;  /* 0xff80000035b07808 */ /* 0x000fc40006800000 */
[----:B------:R-:W-:Y:S02]  /*1e660*/  FSEL R210, R47, -INF , !P2 ;  /* 0xff8000002fd27808 */ /* 0x000fe40005000000 */
[----:B------:R-:W-:Y:S01]  /*1e670*/  ISETP.GE.AND P4, PT, R5, R2, PT ;  /* 0x000000020500720c */ /* 0x000fe20003f86270 */
[----:B-1----:R-:W-:Y:S01]  /*1e680*/  FMUL.FTZ R7, R31, UR4 ;  /* 0x000000041f077c20 */ /* 0x002fe20008410000 */
[----:B------:R-:W-:Y:S01]  /*1e690*/  ISETP.GE.AND P3, PT, R5, R4, PT ;  /* 0x000000040500720c */ /* 0x000fe20003f66270 */
[----:B------:R-:W-:Y:S01]  /*1e6a0*/  VIADD R5, R0, 0xfffffee0 ;  /* 0xfffffee000057836 */ /* 0x000fe20000000000 */
[C---:B------:R-:W-:Y:S01]  /*1e6b0*/  ISETP.GE.AND P5, PT, R6.reuse, R2, PT ;  /* 0x000000020600720c */ /* 0x040fe20003fa6270 */
[----:B------:R-:W-:Y:S01]  /*1e6c0*/  MUFU.TANH R20, R20 ;  /* 0x0000001400147308 */ /* 0x000fe20000002400 */
[----:B------:R-:W-:Y:S01]  /*1e6d0*/  ISETP.GE.AND P2, PT, R6, R4, PT ;  /* 0x000000040600720c */ /* 0x000fe20003f46270 */
[----:B------:R-:W-:Y:S01]  /*1e6e0*/  FMUL.FTZ R27, R27, UR4 ;  /* 0x000000041b1b7c20 */ /* 0x000fe20008410000 */
[----:B------:R-:W-:-:S02]  /*1e6f0*/  FSEL R178, R44, -INF , !P5 ;  /* 0xff8000002cb27808 */ /* 0x000fc40006800000 */
[----:B------:R-:W-:-:S03]  /*1e700*/  FSEL R211, R39, -INF , !P2 ;  /* 0xff80000027d37808 */ /* 0x000fc60005000000 */
[----:B------:R-:W1:Y:S01]  /*1e710*/  MUFU.TANH R7, R7 ;  /* 0x0000000700077308 */ /* 0x000e620000002400 */
[C---:B------:R-:W-:Y:S02]  /*1e720*/  ISETP.GE.AND P5, PT, R5.reuse, R2, PT ;  /* 0x000000020500720c */ /* 0x040fe40003fa6270 */
[----:B------:R-:W-:Y:S01]  /*1e730*/  ISETP.GE.AND P2, PT, R5, R4, PT ;  /* 0x000000040500720c */ /* 0x000fe20003f46270 */
[C---:B------:R-:W-:Y:S02]  /*1e740*/  VIADD R5, R0.reuse, 0xfffffee8 ;  /* 0xfffffee800057836 */ /* 0x040fe40000000000 */
[----:B------:R-:W-:Y:S01]  /*1e750*/  FMUL.FTZ R21, R21, UR4 ;  /* 0x0000000415157c20 */ /* 0x000fe20008410000 */
[----:B------:R-:W-:Y:S01]  /*1e760*/  VIADD R6, R0, 0xfffffee1 ;  /* 0xfffffee100067836 */ /* 0x000fe20000000000 */
[----:B------:R-:W3:Y:S01]  /*1e770*/  MUFU.TANH R22, R22 ;  /* 0x0000001600167308 */ /* 0x000ee20000002400 */
[----:B--2---:R-:W-:Y:S02]  /*1e780*/  FSEL R218, R28, -INF , !P2 ;  /* 0xff8000001cda7808 */ /* 0x004fe40005000000 */
[----:B------:R-:W-:-:S02]  /*1e790*/  FSEL R208, R45, -INF , !P4 ;  /* 0xff8000002dd07808 */ /* 0x000fc40006000000 */
[C---:B------:R-:W-:Y:S02]  /*1e7a0*/  ISETP.GE.AND P6, PT, R5.reuse, R2, PT ;  /* 0x000000020500720c */ /* 0x040fe40003fc6270 */
[----:B------:R-:W-:Y:S01]  /*1e7b0*/  ISETP.GE.AND P2, PT, R5, R4, PT ;  /* 0x000000040500720c */ /* 0x000fe20003f46270 */
[----:B------:R-:W2:Y:S01]  /*1e7c0*/  MUFU.TANH R27, R27 ;  /* 0x0000001b001b7308 */ /* 0x000ea20000002400 */
[----:B------:R-:W-:Y:S01]  /*1e7d0*/  ISETP.GE.AND P4, PT, R6, R2, PT ;  /* 0x000000020600720c */ /* 0x000fe20003f86270 */
[----:B------:R-:W-:Y:S01]  /*1e7e0*/  VIADD R5, R0, 0xfffffee9 ;  /* 0xfffffee900057836 */ /* 0x000fe20000000000 */
[----:B------:R-:W-:Y:S02]  /*1e7f0*/  FSEL R212, R38, -INF , !P3 ;  /* 0xff80000026d47808 */ /* 0x000fe40005800000 */
[----:B------:R-:W-:Y:S01]  /*1e800*/  ISETP.GE.AND P3, PT, R6, R4, PT ;  /* 0x000000040600720c */ /* 0x000fe20003f66270 */
[----:B------:R-:W-:Y:S02]  /*1e810*/  VIADD R6, R0, 0xfffffef0 ;  /* 0xfffffef000067836 */ /* 0x000fe40000000000 */
[----:B------:R-:W4:Y:S01]  /*1e820*/  MUFU.TANH R21, R21 ;  /* 0x0000001500157308 */ /* 0x000f220000002400 */
[----:B------:R-:W-:Y:S01]  /*1e830*/  FMUL.FTZ R23, R23, UR4 ;  /* 0x0000000417177c20 */ /* 0x000fe20008410000 */
[----:B------:R-:W-:Y:S01]  /*1e840*/  FMUL.FTZ R24, R24, UR4 ;  /* 0x0000000418187c20 */ /* 0x000fe20008410000 */
[----:B------:R-:W-:Y:S01]  /*1e850*/  FMUL.FTZ R26, R26, UR4 ;  /* 0x000000041a1a7c20 */ /* 0x000fe20008410000 */
[----:B------:R-:W-:-:S02]  /*1e860*/  FSEL R214, R37, -INF , !P5 ;  /* 0xff80000025d67808 */ /* 0x000fc40006800000 */
[----:B------:R-:W-:Y:S02]  /*1e870*/  FSEL R215, R29, -INF , !P4 ;  /* 0xff8000001dd77808 */ /* 0x000fe40006000000 */
[C---:B------:R-:W-:Y:S02]  /*1e880*/  ISETP.GE.AND P5, PT, R5.reuse, R2, PT ;  /* 0x000000020500720c */ /* 0x040fe40003fa6270 */
[----:B------:R-:W-:Y:S01]  /*1e890*/  ISETP.GE.AND P4, PT, R5, R4, PT ;  /* 0x000000040500720c */ /* 0x000fe20003f86270 */
[----:B------:R-:W-:Y:S01]  /*1e8a0*/  VIADD R5, R0, 0xfffffef1 ;  /* 0xfffffef100057836 */ /* 0x000fe20000000000 */
[----:B-1----:R-:W-:Y:S01]  /*1e8b0*/  FSEL R219, R7, -INF , !P3 ;  /* 0xff80000007db7808 */ /* 0x002fe20005800000 */
[----:B------:R-:W-:Y:S01]  /*1e8c0*/  FMUL.FTZ R8, R8, UR4 ;  /* 0x0000000408087c20 */ /* 0x000fe20008410000 */
[----:B------:R-:W-:Y:S01]  /*1e8d0*/  FSEL R216, R20, -INF , !P6 ;  /* 0xff80000014d87808 */ /* 0x000fe20007000000 */
[----:B------:R-:W-:Y:S01]  /*1e8e0*/  FMUL.FTZ R25, R25, UR4 ;  /* 0x0000000419197c20 */ /* 0x000fe20008410000 */
[C---:B------:R-:W-:Y:S01]  /*1e8f0*/  ISETP.GE.AND P6, PT, R6.reuse, R2, PT ;  /* 0x000000020600720c */ /* 0x040fe20003fc6270 */
[----:B------:R-:W-:Y:S01]  /*1e900*/  FMUL.FTZ R9, R9, UR4 ;  /* 0x0000000409097c20 */ /* 0x000fe20008410000 */
[-C--:B------:R-:W-:Y:S01]  /*1e910*/  ISETP.GE.AND P3, PT, R6, R4.reuse, PT ;  /* 0x000000040600720c */ /* 0x080fe20003f66270 */
[----:B------:R-:W-:Y:S01]  /*1e920*/  FMUL.FTZ R10, R10, UR4 ;  /* 0x000000040a0a7c20 */ /* 0x000fe20008410000 */
[----:B------:R-:W-:Y:S01]  /*1e930*/  FMUL.FTZ R6, R11, UR4 ;  /* 0x000000040b067c20 */ /* 0x000fe20008410000 */
[----:B------:R-:W1:Y:S01]  /*1e940*/  MUFU.TANH R23, R23 ;  /* 0x0000001700177308 */ /* 0x000e620000002400 */
[----:B---3--:R-:W-:Y:S01]  /*1e950*/  FSEL R220, R22, -INF , !P2 ;  /* 0xff80000016dc7808 */ /* 0x008fe20005000000 */
[----:B------:R3:W-:Y:S01]  /*1e960*/  STL [R1+0x14], R246 ;  /* 0x000014f601007387 */ /* 0x0007e20000100800 */
[----:B------:R-:W-:-:S05]  /*1e970*/  ISETP.GE.AND P2, PT, R5, R4, PT ;  /* 0x000000040500720c */ /* 0x000fca0003f46270 */
[----:B------:R-:W5:Y:S01]  /*1e980*/  MUFU.TANH R24, R24 ;  /* 0x0000001800187308 */ /* 0x000f620000002400 */
[----:B--2---:R-:W-:-:S07]  /*1e990*/  FSEL R227, R27, -INF , !P2 ;  /* 0xff8000001be37808 */ /* 0x004fce0005000000 */
[----:B------:R-:W2:Y:S01]  /*1e9a0*/  MUFU.TANH R26, R26 ;  /* 0x0000001a001a7308 */ /* 0x000ea20000002400 */
[----:B------:R-:W-:Y:S02]  /*1e9b0*/  ISETP.GE.AND P2, PT, R242, 0x3, PT ;  /* 0x00000003f200780c */ /* 0x000fe40003f46270 */
[----:B----4-:R-:W-:-:S05]  /*1e9c0*/  FSEL R217, R21, -INF , !P5 ;  /* 0xff80000015d97808 */ /* 0x010fca0006800000 */
[----:B------:R-:W4:Y:S01]  /*1e9d0*/  MUFU.TANH R8, R8 ;  /* 0x0000000800087308 */ /* 0x000f220000002400 */
[----:B------:R-:W-:Y:S01]  /*1e9e0*/  ISETP.GE.AND P5, PT, R5, R2, PT ;  /* 0x000000020500720c */ /* 0x000fe20003fa6270 */
[----:B------:R-:W-:-:S06]  /*1e9f0*/  VIADD R5, R0, 0xfffffef9 ;  /* 0xfffffef900057836 */ /* 0x000fcc0000000000 */
[----:B------:R-:W3:Y:S01]  /*1ea00*/  MUFU.TANH R25, R25 ;  /* 0x0000001900197308 */ /* 0x000ee20000002400 */
[----:B------:R-:W-:-:S07]  /*1ea10*/  VIADD R0, R0, 0xfffffef8 ;  /* 0xfffffef800007836 */ /* 0x000fce0000000000 */
[----:B------:R-:W3:Y:S08]  /*1ea20*/  MUFU.TANH R9, R9 ;  /* 0x0000000900097308 */ /* 0x000ef00000002400 */
[----:B------:R-:W3:Y:S08]  /*1ea30*/  MUFU.TANH R10, R10 ;  /* 0x0000000a000a7308 */ /* 0x000ef00000002400 */
[----:B------:R-:W3:Y:S01]  /*1ea40*/  MUFU.TANH R6, R6 ;  /* 0x0000000600067308 */ /* 0x000ee20000002400 */
[----:B-1----:R-:W-:-:S02]  /*1ea50*/  FSEL R221, R23, -INF , !P4 ;  /* 0xff80000017dd7808 */ /* 0x002fc40006000000 */
[----:B-----5:R-:W-:Y:S02]  /*1ea60*/  FSEL R222, R24, -INF , !P6 ;  /* 0xff80000018de7808 */ /* 0x020fe40007000000 */
[----:B--2---:R-:W-:Y:S01]  /*1ea70*/  FSEL R226, R26, -INF , !P3 ;  /* 0xff8000001ae27808 */ /* 0x004fe20005800000 */
[----:B------:R-:W-:Y:S01]  /*1ea80*/  BAR.SYNC.DEFER_BLOCKING 0x0 ;  /* 0x0000000000007b1d */ /* 0x000fe20000010000 */
[CC--:B------:R-:W-:Y:S02]  /*1ea90*/  ISETP.GE.AND P0, PT, R0.reuse, R2.reuse, PT ;  /* 0x000000020000720c */ /* 0x0c0fe40003f06270 */
[C---:B------:R-:W-:Y:S02]  /*1eaa0*/  ISETP.GE.AND P6, PT, R5.reuse, R2, PT ;  /* 0x000000020500720c */ /* 0x040fe40003fc6270 */
[-C--:B------:R-:W-:Y:S02]  /*1eab0*/  ISETP.GE.AND P4, PT, R0, R4.reuse, PT ;  /* 0x000000040000720c */ /* 0x080fe40003f86270 */
[----:B------:R-:W-:-:S02]  /*1eac0*/  ISETP.GE.AND P3, PT, R5, R4, PT ;  /* 0x000000040500720c */ /* 0x000fc40003f66270 */
[----:B----4-:R-:W-:Y:S02]  /*1ead0*/  FSEL R224, R8, -INF , !P0 ;  /* 0xff80000008e07808 */ /* 0x010fe40004000000 */
[----:B---3--:R-:W-:Y:S02]  /*1eae0*/  FSEL R223, R25, -INF , !P5 ;  /* 0xff80000019df7808 */ /* 0x008fe40006800000 */
[----:B------:R-:W-:Y:S02]  /*1eaf0*/  FSEL R225, R9, -INF , !P6 ;  /* 0xff80000009e17808 */ /* 0x000fe40007000000 */
[----:B------:R-:W-:Y:S02]  /*1eb00*/  ISETP.NE.AND P0, PT, R241, RZ, PT ;  /* 0x000000fff100720c */ /* 0x000fe40003f05270 */
[----:B------:R-:W-:Y:S02]  /*1eb10*/  FSEL R228, R10, -INF , !P4 ;  /* 0xff8000000ae47808 */ /* 0x000fe40006000000 */
[----:B------:R-:W-:Y:S01]  /*1eb20*/  FSEL R229, R6, -INF , !P3 ;  /* 0xff80000006e57808 */ /* 0x000fe20005800000 */
[----:B------:R-:W-:Y:S08]  /*1eb30*/  @!P2 BRA `(.L_x_1215) ;  /* 0x0000000c0034a947 */ /* 0x000ff00003800000 */
[----:B------:R1:W5:Y:S04]  /*1eb40*/  LDL R247, [R1+0x20] ;  /* 0x0000200001f77983 */ /* 0x0003680000100800 */
[----:B------:R1:W5:Y:S01]  /*1eb50*/  LDL R248, [R1+0x24] ;  /* 0x0000240001f87983 */ /* 0x0003620000100800 */
[----:B------:R-:W2:Y:S01]  /*1eb60*/  LDCU.64 UR10, c[0x0][0x358] ;  /* 0x00006b00ff0a77ac */ /* 0x000ea20008000a00 */
[----:B------:R-:W-:Y:S05]  /*1eb70*/  BRA.U !UP0, `(.L_x_1216) ;  /* 0x0000000508147547 */ /* 0x000fea000b800000 */
[----:B------:R-:W3:Y:S01]  /*1eb80*/  LDL.64 R250, [R1] ;  /* 0x0000000001fa7983 */ /* 0x000ee20000100a00 */
[----:B------:R-:W4:Y:S01]  /*1eb90*/  LDC R11, c[0x0][0x4f0] ;  /* 0x00013c00ff0b7b82 */ /* 0x000f220000000800 */
[----:B------:R-:W-:Y:S01]  /*1eba0*/  SHF.L.U32 R0, R242, 0x8, RZ ;  /* 0x00000008f2007819 */ /* 0x000fe200000006ff */
[----:B------:R-:W1:Y:S03]  /*1ebb0*/  LDCU.64 UR4, c[0x0][0x3b8] ;  /* 0x00007700ff0477ac */ /* 0x000e660008000a00 */
[C---:B------:R-:W-:Y:S01]  /*1ebc0*/  IADD3 R6, PT, PT, R0.reuse, -0x200, RZ ;  /* 0xfffffe0000067810 */ /* 0x040fe20007ffe0ff */
[----:B------:R-:W-:Y:S01]  /*1ebd0*/  VIADD R7, R0, 0xfffffd00 ;  /* 0xfffffd0000077836 */ /* 0x000fe20000000000 */
[----:B------:R-:W1:Y:S02]  /*1ebe0*/  LDCU.64 UR8, c[0x0][0x3a0] ;  /* 0x00007400ff0877ac */ /* 0x000e640008000a00 */
[----:B------:R-:W-:-:S02]  /*1ebf0*/  IABS R8, R6 ;  /* 0x0000000600087213 */ /* 0x000fc40000000000 */
[-C--:B----4-:R-:W-:Y:S02]  /*1ec00*/  IABS R10, R11.reuse ;  /* 0x0000000b000a7213 */ /* 0x090fe40000000000 */
[----:B------:R-:W-:Y:S02]  /*1ec10*/  LOP3.LUT R6, R6, R11, RZ, 0x3c, !PT ;  /* 0x0000000b06067212 */ /* 0x000fe400078e3cff */
[----:B------:R-:W4:Y:S08]  /*1ec20*/  I2F.RP R4, R10 ;  /* 0x0000000a00047306 */ /* 0x000f300000209400 */
[----:B----4-:R-:W4:Y:S02]  /*1ec30*/  MUFU.RCP R4, R4 ;  /* 0x0000000400047308 */ /* 0x010f240000001000 */
[----:B----4-:R-:W-:-:S06]  /*1ec40*/  VIADD R4, R4, 0xffffffe ;  /* 0x0ffffffe04047836 */ /* 0x010fcc0000000000 */
[----:B------:R-:W4:Y:S02]  /*1ec50*/  F2I.FTZ.U32.TRUNC.NTZ R5, R4 ;  /* 0x0000000400057305 */ /* 0x000f24000021f000 */
[--C-:B----4-:R-:W-:Y:S02]  /*1ec60*/  IMAD.MOV R2, RZ, RZ, -R5.reuse ;  /* 0x000000ffff027224 */ /* 0x110fe400078e0a05 */
[----:B------:R-:W-:Y:S02]  /*1ec70*/  IMAD.MOV.U32 R4, RZ, RZ, RZ ;  /* 0x000000ffff047224 */ /* 0x000fe400078e00ff */
[----:B------:R-:W-:Y:S01]  /*1ec80*/  IMAD R0, R2, R10, RZ ;  /* 0x0000000a02007224 */ /* 0x000fe200078e02ff */
[----:B------:R-:W-:Y:S02]  /*1ec90*/  IABS R2, R7 ;  /* 0x0000000700027213 */ /* 0x000fe40000000000 */
[----:B------:R-:W-:Y:S01]  /*1eca0*/  LOP3.LUT R7, R7, R11, RZ, 0x3c, !PT ;  /* 0x0000000b07077212 */ /* 0x000fe200078e3cff */
[----:B------:R-:W-:Y:S01]  /*1ecb0*/  IMAD.HI.U32 R0, R5, R0, R4 ;  /* 0x0000000005007227 */ /* 0x000fe200078e0004 */
[----:B------:R-:W-:-:S02]  /*1ecc0*/  MOV R5, R2 ;  /* 0x0000000200057202 */ /* 0x000fc40000000f00 */
[----:B------:R-:W-:Y:S01]  /*1ecd0*/  ISETP.GE.AND P5, PT, R7, RZ, PT ;  /* 0x000000ff0700720c */ /* 0x000fe20003fa6270 */
[----:B------:R-:W-:Y:S02]  /*1ece0*/  IMAD.MOV.U32 R4, RZ, RZ, R8 ;  /* 0x000000ffff047224 */ /* 0x000fe400078e0008 */
        /* <DEDUP_REMOVED lines=23> */
[----:B---3--:R-:W-:-:S04]  /*1ee60*/  IMAD.WIDE R6, R2, 0x4, R250 ;  /* 0x0000000402067825 */ /* 0x008fc800078e02fa */
[C---:B------:R-:W-:Y:S02]  /*1ee70*/  IMAD.WIDE R4, R0.reuse, 0x4, R250 ;  /* 0x0000000400047825 */ /* 0x040fe400078e02fa */
[----:B--2---:R-:W2:Y:S04]  /*1ee80*/  LDG.E R6, desc[UR10][R6.64] ;  /* 0x0000000a06067981 */ /* 0x004ea8000c1e1900 */
[----:B------:R3:W2:Y:S01]  /*1ee90*/  LDG.E R5, desc[UR10][R4.64] ;  /* 0x0000000a04057981 */ /* 0x0006a2000c1e1900 */
[----:B------:R-:W-:Y:S01]  /*1eea0*/  IADD3 R2, PT, PT, R0, -R2, RZ ;  /* 0x8000000200027210 */ /* 0x000fe20007ffe0ff */
[----:B-1----:R-:W-:-:S04]  /*1eeb0*/  IMAD.U32 R0, RZ, RZ, UR4 ;  /* 0x00000004ff007e24 */ /* 0x002fc8000f8e00ff */
[----:B------:R-:W-:-:S05]  /*1eec0*/  IMAD R2, R2, R11, -0x100 ;  /* 0xffffff0002027424 */ /* 0x000fca00078e020b */
[----:B---3--:R-:W-:-:S05]  /*1eed0*/  SHF.R.S32.HI R4, RZ, 0x1f, R2 ;  /* 0x0000001fff047819 */ /* 0x008fca0000011402 */
[----:B------:R-:W-:Y:S01]  /*1eee0*/  IMAD R4, R4, R0, RZ ;  /* 0x0000000004047224 */ /* 0x000fe200078e02ff */
[----:B--2---:R-:W-:-:S03]  /*1eef0*/  IADD3 R7, PT, PT, R6, -R5, RZ ;  /* 0x8000000506077210 */ /* 0x004fc60007ffe0ff */
[C---:B------:R-:W-:Y:S02]  /*1ef00*/  IMAD R6, R2.reuse, UR5, R4 ;  /* 0x0000000502067c24 */ /* 0x040fe4000f8e0204 */
[----:B------:R-:W-:Y:S01]  /*1ef10*/  IMAD.WIDE.U32 R4, R2, R0, RZ ;  /* 0x0000000002047225 */ /* 0x000fe200078e00ff */
[----:B------:R-:W-:-:S03]  /*1ef20*/  SHF.R.S32.HI R2, RZ, 0x1f, R7 ;  /* 0x0000001fff027819 */ /* 0x000fc60000011407 */
[----:B------:R-:W-:Y:S02]  /*1ef30*/  IMAD.IADD R5, R5, 0x1, R6 ;  /* 0x0000000105057824 */ /* 0x000fe400078e0206 */
        /* <DEDUP_REMOVED lines=9> */
.L_x_1216:
[----:B------:R-:W3:Y:S01]  /*1efd0*/  LDC R0, c[0x0][0x3b8] ;  /* 0x0000ee00ff007b82 */ /* 0x000ee20000000800 */
[----:B------:R-:W-:Y:S01]  /*1efe0*/  UMOV UR4, URZ ;  /* 0x000000ff00047c82 */ /* 0x000fe20008000000 */
[----:B-----5:R-:W-:Y:S01]  /*1eff0*/  IMAD.MOV.U32 R6, RZ, RZ, R248 ;  /* 0x000000ffff067224 */ /* 0x020fe200078e00f8 */
[----:B------:R-:W-:Y:S01]  /*1f000*/  IADD3 R4, P2, PT, RZ, -UR4, RZ ;  /* 0x80000004ff047c10 */ /* 0x000fe2000ff5e0ff */
[----:B------:R-:W-:Y:S02]  /*1f010*/  IMAD.MOV.U32 R5, RZ, RZ, R247 ;  /* 0x000000ffff057224 */ /* 0x000fe400078e00f7 */
[----:B---3--:R-:W-:-:S04]  /*1f020*/  IMAD.SHL.U32 R2, R0, 0x100, RZ ;  /* 0x0000010000027824 */ /* 0x008fc800078e00ff */
[----:B------:R-:W-:-:S05]  /*1f030*/  IMAD.X R2, RZ, RZ, ~R2, P2 ;  /* 0x000000ffff027224 */ /* 0x000fca00010e0e02 */
[----:B------:R-:W-:-:S04]  /*1f040*/  SHF.R.S64 R4, R4, 0x1f, R2 ;  /* 0x0000001f04047819 */ /* 0x000fc80000001002 */
[----:B------:R-:W-:-:S04]  /*1f050*/  IADD3 R6, P2, PT, R4, R6, RZ ;  /* 0x0000000604067210 */ /* 0x000fc80007f5e0ff */
[----:B------:R-:W-:-:S05]  /*1f060*/  LEA.HI.X.SX32 R5, R2, R5, 0x1, P2 ;  /* 0x0000000502057211 */ /* 0x000fca00010f0eff */
[----:B------:R3:W-:Y:S04]  /*1f070*/  STL [R1+0x20], R5 ;  /* 0x0000200501007387 */ /* 0x0007e80000100800 */
[----:B------:R3:W-:Y:S02]  /*1f080*/  STL [R1+0x24], R6 ;  /* 0x0000240601007387 */ /* 0x0007e40000100800 */
.L_x_1217:
[----:B------:R-:W5:Y:S01]  /*1f090*/  LDL R12, [R1+0x24] ;  /* 0x00002400010c7983 */ /* 0x000f620000100800 */
[----:B---3--:R-:W3:Y:S03]  /*1f0a0*/  LDC R5, c[0x0][0x3bc] ;  /* 0x0000ef00ff057b82 */ /* 0x008ee60000000800 */
[----:B------:R-:W2:Y:S01]  /*1f0b0*/  LDL R14, [R1+0x20] ;  /* 0x00002000010e7983 */ /* 0x000ea20000100800 */
[C---:B------:R-:W-:Y:S02]  /*1f0c0*/  IMAD.SHL.U32 R2, R0.reuse, 0x10, RZ ;  /* 0x0000001000027824 */ /* 0x040fe400078e00ff */
[C---:B------:R-:W-:Y:S01]  /*1f0d0*/  IMAD.SHL.U32 R24, R0.reuse, 0x20, RZ ;  /* 0x0000002000187824 */ /* 0x040fe200078e00ff */
[C-C-:B---3--:R-:W-:Y:S02]  /*1f0e0*/  SHF.L.U64.HI R4, R0.reuse, 0x4, R5.reuse ;  /* 0x0000000400047819 */ /* 0x148fe40000010205 */
[----:B------:R-:W-:-:S02]  /*1f0f0*/  SHF.L.U64.HI R0, R0, 0x5, R5 ;  /* 0x0000000500007819 */ /* 0x000fc40000010205 */
[----:B-----5:R-:W-:-:S04]  /*1f100*/  LEA R10, P2, R2, R12, 0x1 ;  /* 0x0000000c020a7211 */ /* 0x020fc800078408ff */
[----:B------:R-:W-:Y:S02]  /*1f110*/  IADD3 R8, P3, PT, R24, R10, RZ ;  /* 0x0000000a18087210 */ /* 0x000fe40007f7e0ff */
[----:B--2---:R-:W-:Y:S01]  /*1f120*/  LEA.HI.X R11, R2, R14, R4, 0x1, P2 ;  /* 0x0000000e020b7211 */ /* 0x004fe200010f0c04 */
[----:B------:R-:W-:Y:S02]  /*1f130*/  @!P1 IMAD.MOV.U32 R4, RZ, RZ, R12 ;  /* 0x000000ffff049224 */ /* 0x000fe400078e000c */
[----:B------:R-:W-:Y:S01]  /*1f140*/  @!P1 IMAD.MOV.U32 R5, RZ, RZ, R14 ;  /* 0x000000ffff059224 */ /* 0x000fe200078e000e */
[----:B------:R-:W-:Y:S01]  /*1f150*/  IADD3 R6, P2, PT, R8, R24, RZ ;  /* 0x0000001808067210 */ /* 0x000fe20007f5e0ff */
[----:B------:R-:W-:-:S03]  /*1f160*/  IMAD.X R9, R0, 0x1, R11, P3 ;  /* 0x0000000100097824 */ /* 0x000fc600018e060b */
[----:B------:R-:W-:Y:S01]  /*1f170*/  @!PT LDS RZ, [RZ] ;  /* 0x00000000fffff984 */ /* 0x000fe20000000800 */
[----:B------:R-:W-:Y:S01]  /*1f180*/  @!PT LDS RZ, [RZ] ;  /* 0x00000000fffff984 */ /* 0x000fe20000000800 */
[----:B------:R-:W-:Y:S01]  /*1f190*/  @!PT LDS RZ, [RZ] ;  /* 0x00000000fffff984 */ /* 0x000fe20000000800 */
[----:B------:R2:W-:Y:S01]  /*1f1a0*/  @!P1 LDGSTS.E.BYPASS.LTC128B.128 [R237+0x2000], desc[UR10][R4.64] ;  /* 0x0200000004ed9fae */ /* 0x0005e2000b981a0a */
[----:B------:R-:W-:Y:S01]  /*1f1b0*/  IMAD.X R7, R9, 0x1, R0, P2 ;  /* 0x0000000109077824 */ /* 0x000fe200010e0600 */
[----:B--2---:R-:W-:-:S04]  /*1f1c0*/  IADD3 R4, P3, PT, R6, R24, RZ ;  /* 0x0000001806047210 */ /* 0x004fc80007f7e0ff */
[----:B------:R-:W-:Y:S01]  /*1f1d0*/  IADD3 R18, P2, PT, R4, R24, RZ ;  /* 0x0000001804127210 */ /* 0x000fe20007f5e0ff */
[----:B------:R-:W-:-:S03]  /*1f1e0*/  IMAD.X R5, R7, 0x1, R0, P3 ;  /* 0x0000000107057824 */ /* 0x000fc600018e0600 */
        /* <DEDUP_REMOVED lines=9> */
[----:B------:R-:W-:Y:S01]  /*1f280*/  IADD3 R12, P3, PT, R20, R24, RZ ;  /* 0x00000018140c7210 */ /* 0x000fe20007f7e0ff */
[--C-:B------:R-:W-:Y:S01]  /*1f290*/  IMAD.X R21, R23, 0x1, R0.reuse, P2 ;  /* 0x0000000117157824 */ /* 0x100fe200010e0600 */
[----:B------:R-:W-:Y:S01]  /*1f2a0*/  @!PT LDS RZ, [RZ] ;  /* 0x00000000fffff984 */ /* 0x000fe20000000800 */
[----:B------:R-:W-:Y:S01]  /*1f2b0*/  @!PT LDS RZ, [RZ] ;  /* 0x00000000fffff984 */ /* 0x000fe20000000800 */
[----:B------:R-:W-:Y:S01]  /*1f2c0*/  @!PT LDS RZ, [RZ] ;  /* 0x00000000fffff984 */ /* 0x000fe20000000800 */
[----:B------:R3:W-:Y:S04]  /*1f2d0*/  @!P1 LDGSTS.E.BYPASS.LTC128B.128 [R237+0x2800], desc[UR10][R10.64] ;  /* 0x028000000aed9fae */ /* 0x0007e8000b981a0a */
        /* <DEDUP_REMOVED lines=36> */
[--C-:B------:R-:W-:Y:S01]  /*1f520*/  IMAD.X R7, R9, 0x1, R0.reuse, P2 ;  /* 0x0000000109077824 */ /* 0x100fe200010e0600 */
[----:B----4-:R-:W-:Y:S02]  /*1f530*/  IADD3 R4, P3, PT, R6, R24, RZ ;  /* 0x0000001806047210 */ /* 0x010fe40007f7e0ff */
[----:B------:R2:W-:Y:S04]  /*1f540*/  @P1 STS.128 [R237+0x5800], RZ ;  /* 0x005800ffed001388 */ /* 0x0005e80000000c00 */
        /* <DEDUP_REMOVED lines=44> */
.L_x_1215:
[----:B------:R-:W-:Y:S01]  /*1f810*/  FMNMX3.FTZ R0, R36, R92, R89, !PT ;  /* 0x0000005c24007276 */ /* 0x000fe20007810059 */
[----:B------:R-:W1:Y:S01]  /*1f820*/  LDCU UR4, c[0x0][0x45c] ;  /* 0x00008b80ff0477ac */ /* 0x000e620008000800 */
[----:B------:R-:W-:Y:S02]  /*1f830*/  LOP3.LUT P3, RZ, R236, 0x2, RZ, 0xc0, !PT ;  /* 0x00000002ecff7812 */ /* 0x000fe4000786c0ff */
[----:B------:R-:W-:Y:S02]  /*1f840*/  FMNMX3.FTZ R0, R0, R91, R88, !PT ;  /* 0x0000005b00007276 */ /* 0x000fe40007810058 */
[----:B------:R-:W-:Y:S02]  /*1f850*/  MOV R68, R243 ;  /* 0x000000f300447202 */ /* 0x000fe40000000f00 */
[----:B------:R-:W-:-:S04]  /*1f860*/  FMNMX3.FTZ R0, R0, R100, R99, !PT ;  /* 0x0000006400007276 */ /* 0x000fc80007810063 */
[----:B------:R-:W-:-:S04]  /*1f870*/  FMNMX3.FTZ R0, R0, R97, R96, !PT ;  /* 0x0000006100007276 */ /* 0x000fc80007810060 */
        /* <DEDUP_REMOVED lines=53> */
[----:B--2---:R-:W-:-:S02]  /*1fbd0*/  FMNMX3.FTZ R4, R0, R210, R213, !PT ;  /* 0x000000d200047276 */ /* 0x004fc400078100d5 */
[----:B------:R-:W-:Y:S02]  /*1fbe0*/  FMNMX3.FTZ R0, R2, R224, R225, !PT ;  /* 0x000000e002007276 */ /* 0x000fe400078100e1 */
[----:B------:R-:W-:-:S03]  /*1fbf0*/  FMNMX3.FTZ R4, R4, R211, R212, !PT ;  /* 0x000000d304047276 */ /* 0x000fc600078100d4 */
[----:B------:R-:W2:Y:S01]  /*1fc00*/  SHFL.BFLY PT, R5, R0, 0x2, 0x1f ;  /* 0x0c401f0000057f89 */ /* 0x000ea200000e0000 */
[----:B------:R-:W-:-:S04]  /*1fc10*/  FMNMX3.FTZ R4, R4, R218, R219, !PT ;  /* 0x000000da04047276 */ /* 0x000fc800078100db */
[----:B------:R-:W-:-:S04]  /*1fc20*/  FMNMX3.FTZ R4, R4, R220, R221, !PT ;  /* 0x000000dc04047276 */ /* 0x000fc800078100dd */
[----:B------:R-:W-:-:S04]  /*1fc30*/  FMNMX3.FTZ R4, R4, R226, R227, !PT ;  /* 0x000000e204047276 */ /* 0x000fc800078100e3 */
[----:B------:R-:W-:-:S05]  /*1fc40*/  FMNMX3.FTZ R4, R4, R228, R229, !PT ;  /* 0x000000e404047276 */ /* 0x000fca00078100e5 */
[----:B------:R-:W3:Y:S01]  /*1fc50*/  SHFL.BFLY PT, R2, R4, 0x2, 0x1f ;  /* 0x0c401f0004027f89 */ /* 0x000ee200000e0000 */
[----:B--2---:R-:W-:-:S05]  /*1fc60*/  FMNMX.FTZ R0, R0, R5, !PT ;  /* 0x0000000500007209 */ /* 0x004fca0007810000 */
[----:B------:R-:W2:Y:S01]  /*1fc70*/  SHFL.BFLY PT, R5, R0, 0x1, 0x1f ;  /* 0x0c201f0000057f89 */ /* 0x000ea200000e0000 */
[----:B---3--:R-:W-:-:S05]  /*1fc80*/  FMNMX.FTZ R4, R4, R2, !PT ;  /* 0x0000000204047209 */ /* 0x008fca0007810000 */
[----:B------:R-:W3:Y:S01]  /*1fc90*/  SHFL.BFLY PT, R6, R4, 0x1, 0x1f ;  /* 0x0c201f0004067f89 */ /* 0x000ee200000e0000 */
[----:B--2---:R-:W-:-:S04]  /*1fca0*/  FMNMX.FTZ R77, R0, R5, !PT ;  /* 0x00000005004d7209 */ /* 0x004fc80007810000 */
[C---:B------:R-:W-:Y:S01]  /*1fcb0*/  FSETP.NEU.FTZ.AND P2, PT, R77.reuse, -INF , PT ;  /* 0xff8000004d00780b */ /* 0x040fe20003f5d000 */
[----:B-1----:R-:W-:-:S05]  /*1fcc0*/  FMUL.FTZ R2, R77, UR4 ;  /* 0x000000044d027c20 */ /* 0x002fca0008410000 */
[----:B------:R-:W-:-:S05]  /*1fcd0*/  FSEL R2, R2, RZ, P2 ;  /* 0x000000ff02027208 */ /* 0x000fca0001000000 */
[--C-:B------:R-:W-:Y:S01]  /*1fce0*/  FFMA.FTZ R0, R92, UR4, -R2.reuse ;  /* 0x000000045c007c23 */ /* 0x100fe20008010802 */
[--C-:B------:R-:W-:Y:S01]  /*1fcf0*/  FFMA.FTZ R9, R97, UR4, -R2.reuse ;  /* 0x0000000461097c23 */ /* 0x100fe20008010802 */
[----:B---3--:R-:W-:Y:S02]  /*1fd00*/  FMNMX.FTZ R76, R4, R6, !PT ;  /* 0x00000006044c7209 */ /* 0x008fe40007810000 */
[----:B------:R1:W-:Y:S01]  /*1fd10*/  MUFU.EX2 R67, R0 ;  /* 0x0000000000437308 */ /* 0x0003e20000000800 */
[----:B------:R-:W-:Y:S01]  /*1fd20*/  FFMA.FTZ R4, R91, UR4, -R2 ;  /* 0x000000045b047c23 */ /* 0x000fe20008010802 */
[----:B------:R-:W-:Y:S02]  /*1fd30*/  FSEL R6, R77, RZ, P2 ;  /* 0x000000ff4d067208 */ /* 0x000fe40001000000 */
[----:B------:R-:W-:-:S03]  /*1fd40*/  FSETP.NEU.FTZ.AND P1, PT, R76, -INF , PT ;  /* 0xff8000004c00780b */ /* 0x000fc60003f3d000 */
[----:B------:R-:W-:Y:S01]  /*1fd50*/  FADD.FTZ R6, R36, -R6 ;  /* 0x8000000624067221 */ /* 0x000fe20000010000 */
[----:B------:R2:W-:Y:S03]  /*1fd60*/  MUFU.EX2 R5, R4 ;  /* 0x0000000400057308 */ /* 0x0005e60000000800 */
[----:B------:R-:W-:-:S05]  /*1fd70*/  FMUL.FTZ R6, R6, UR4 ;  /* 0x0000000406067c20 */ /* 0x000fca0008410000 */
[----:B------:R-:W3:Y:S01]  /*1fd80*/  MUFU.EX2 R73, R6 ;  /* 0x0000000600497308 */ /* 0x000ee20000000800 */
[----:B-1----:R-:W-:Y:S01]  /*1fd90*/  FFMA.FTZ R0, R89, UR4, -R2 ;  /* 0x0000000459007c23 */ /* 0x002fe20008010802 */
[----:B------:R-:W-:-:S06]  /*1fda0*/  MOV R89, R244 ;  /* 0x000000f400597202 */ /* 0x000fcc0000000f00 */
[----:B------:R1:W4:Y:S01]  /*1fdb0*/  MUFU.EX2 R7, R0 ;  /* 0x0000000000077308 */ /* 0x0003220000000800 */
[----:B--2---:R-:W-:Y:S01]  /*1fdc0*/  FFMA.FTZ R4, R88, UR4, -R2 ;  /* 0x0000000458047c23 */ /* 0x004fe20008010802 */
[-C--:B---3--:R-:W-:Y:S01]  /*1fdd0*/  FMUL.FTZ R136, R136, R73.reuse ;  /* 0x0000004988887220 */ /* 0x088fe20000410000 */
[-C--:B------:R-:W-:Y:S01]  /*1fde0*/  FMUL.FTZ R137, R137, R73.reuse ;  /* 0x0000004989897220 */ /* 0x080fe20000410000 */
[-C--:B------:R-:W-:Y:S01]  /*1fdf0*/  FMUL.FTZ R144, R144, R73.reuse ;  /* 0x0000004990907220 */ /* 0x080fe20000410000 */
[-C--:B------:R-:W-:Y:S01]  /*1fe00*/  FMUL.FTZ R145, R145, R73.reuse ;  /* 0x0000004991917220 */ /* 0x080fe20000410000 */
[-C--:B------:R-:W-:Y:S01]  /*1fe10*/  FMUL.FTZ R148, R148, R73.reuse ;  /* 0x0000004994947220 */ /* 0x080fe20000410000 */
[-C--:B------:R-:W-:Y:S01]  /*1fe20*/  FMUL.FTZ R149, R149, R73.reuse ;  /* 0x0000004995957220 */ /* 0x080fe20000410000 */
[-C--:B------:R-:W-:Y:S01]  /*1fe30*/  FMUL.FTZ R152, R152, R73.reuse ;  /* 0x0000004998987220 */ /* 0x080fe20000410000 */
[----:B------:R-:W-:Y:S01]  /*1fe40*/  FMUL.FTZ R153, R153, R73 ;  /* 0x0000004999997220 */ /* 0x000fe20000410000 */
[----:B-1----:R-:W-:Y:S01]  /*1fe50*/  FMUL.FTZ R0, R76, UR4 ;  /* 0x000000044c007c20 */ /* 0x002fe20008410000 */
[----:B----4-:R-:W-:Y:S01]  /*1fe60*/  MOV R91, R7 ;  /* 0x00000007005b7202 */ /* 0x010fe20000000f00 */
[-C--:B------:R-:W-:Y:S01]  /*1fe70*/  FMUL.FTZ R156, R156, R73.reuse ;  /* 0x000000499c9c7220 */ /* 0x080fe20000410000 */
[----:B------:R1:W-:Y:S01]  /*1fe80*/  MUFU.EX2 R7, R4 ;  /* 0x0000000400077308 */ /* 0x0003e20000000800 */
[-C--:B------:R-:W-:Y:S01]  /*1fe90*/  FMUL.FTZ R157, R157, R73.reuse ;  /* 0x000000499d9d7220 */ /* 0x080fe20000410000 */
[----:B------:R-:W-:Y:S01]  /*1fea0*/  FSEL R0, R0, RZ, P1 ;  /* 0x000000ff00007208 */ /* 0x000fe20000800000 */
[-C--:B------:R-:W-:Y:S01]  /*1feb0*/  FMUL.FTZ R140, R140, R73.reuse ;  /* 0x000000498c8c7220 */ /* 0x080fe20000410000 */
[-C--:B------:R-:W-:Y:S01]  /*1fec0*/  FMUL.FTZ R141, R141, R73.reuse ;  /* 0x000000498d8d7220 */ /* 0x080fe20000410000 */
[-C--:B------:R-:W-:Y:S01]  /*1fed0*/  FMUL.FTZ R160, R160, R73.reuse ;  /* 0x00000049a0a07220 */ /* 0x080fe20000410000 */
[-C--:B------:R-:W-:Y:S01]  /*1fee0*/  FMUL.FTZ R161, R161, R73.reuse ;  /* 0x00000049a1a17220 */ /* 0x080fe20000410000 */
[-C--:B------:R-:W-:Y:S01]  /*1fef0*/  FMUL.FTZ R164, R164, R73.reuse ;  /* 0x00000049a4a47220 */ /* 0x080fe20000410000 */
[----:B------:R-:W-:Y:S01]  /*1ff00*/  FMUL.FTZ R165, R165, R73 ;  /* 0x00000049a5a57220 */ /* 0x000fe20000410000 */
[----:B-1----:R-:W-:Y:S01]  /*1ff10*/  FFMA.FTZ R4, R94, UR4, -R0 ;  /* 0x000000045e047c23 */ /* 0x002fe20008010800 */
[----:B------:R-:W-:-:S02]  /*1ff20*/  MOV R94, R5 ;  /* 0x00000005005e7202 */ /* 0x000fc40000000f00 */
[----:B------:R-:W-:Y:S01]  /*1ff30*/  LOP3.LUT R5, R245, R246, RZ, 0xfc, !PT ;  /* 0x000000f6f5057212 */ /* 0x000fe200078efcff */
[----:B------:R1:W-:Y:S03]  /*1ff40*/  MUFU.EX2 R92, R4 ;  /* 0x00000004005c7308 */ /* 0x0003e60000000800 */
[----:B------:R-:W-:Y:S02]  /*1ff50*/  LEA R40, R5, UR6, 0x1 ;  /* 0x0000000605287c11 */ /* 0x000fe4000f8e08ff */
[----:B------:R-:W-:Y:S02]  /*1ff60*/  FSEL R5, R76, RZ, P1 ;  /* 0x000000ff4c057208 */ /* 0x000fe40000800000 */
[C---:B------:R-:W-:Y:S01]  /*1ff70*/  IADD3 R8, PT, PT, R40.reuse, 0xa000, RZ ;  /* 0x0000a00028087810 */ /* 0x040fe20007ffe0ff */
[----:B------:R-:W2:Y:S01]  /*1ff80*/  LDSM.16.MT88.4 R12, [R40+0xa000] ;  /* 0x00a00000280c783b */ /* 0x000ea20000004200 */
[----:B------:R-:W-:Y:S01]  /*1ff90*/  IADD3 R41, PT, PT, R40, 0xa040, RZ ;  /* 0x0000a04028297810 */ /* 0x000fe20007ffe0ff */
[----:B------:R-:W-:Y:S01]  /*1ffa0*/  FADD.FTZ R3, R3, -R5 ;  /* 0x8000000503037221 */ /* 0x000fe20000010000 */
[----:B------:R-:W-:Y:S01]  /*1ffb0*/  @P0 IADD3 R41, PT, PT, R8, -0x40, RZ ;  /* 0xffffffc008290810 */ /* 0x000fe20007ffe0ff */
[----:B------:R-:W-:-:S02]  /*1ffc0*/  FFMA.FTZ R8, R100, UR4, -R2 ;  /* 0x0000000464087c23 */ /* 0x000fc40008010802 */
[----:B------:R-:W-:Y:S02]  /*1ffd0*/  FMUL.FTZ R3, R3, UR4 ;  /* 0x0000000403037c20 */ /* 0x000fe40008410000 */
[----:B------:R-:W3:Y:S01]  /*1ffe0*/  LDSM.16.MT88.4 R20, [R41] ;  /* 0x000000002914783b */ /* 0x000ee20000004200 */
[--C-:B-1----:R-:W-:Y:S01]  /*1fff0*/  FFMA.FTZ R4, R90, UR4, -R0.reuse ;  /* 0x000000045a047c23 */ /* 0x102fe20008010800 */
[----:B------:R-:W1:Y:S08]  /*20000*/  MUFU.EX2 R72, R3 ;  /* 0x0000000300487308 */ /* 0x000e700000000800 */
[----:B------:R4:W5:Y:S01]  /*20010*/  MUFU.EX2 R88, R4 ;  /* 0x0000000400587308 */ /* 0x0009620000000800 */
        /* <DEDUP_REMOVED lines=8> */
[--C-:B----4-:R-:W-:Y:S01]  /*200a0*/  FFMA.FTZ R4, R95, UR4, -R0.reuse ;  /* 0x000000045f047c23 */ /* 0x110fe20008010800 */
[----:B------:R-:W-:Y:S01]  /*200b0*/  MOV R95, R7 ;  /* 0x00000007005f7202 */ /* 0x000fe20000000f00 */
[----:B------:R-:W-:Y:S01]  /*200c0*/  FMUL.FTZ R158, R158, R72 ;  /* 0x000000489e9e7220 */ /* 0x000fe20000410000 */
[----:B-----5:R-:W-:Y:S01]  /*200d0*/  F2FP.BF16.F32.PACK_AB R5, R88, R92 ;  /* 0x0000005c5805723e */ /* 0x020fe200000010ff */
[----:B------:R1:W-:Y:S01]  /*200e0*/  MUFU.EX2 R90, R4 ;  /* 0x00000004005a7308 */ /* 0x0003e20000000800 */
[----:B------:R-:W-:Y:S01]  /*200f0*/  F2FP.BF16.F32.PACK_AB R6, R95, R94 ;  /* 0x0000005e5f06723e */ /* 0x000fe200000010ff */
[-C--:B------:R-:W-:Y:S01]  /*20100*/  FMUL.FTZ R159, R159, R72.reuse ;  /* 0x000000489f9f7220 */ /* 0x080fe20000410000 */
[-C--:B------:R-:W-:Y:S01]  /*20110*/  FMUL.FTZ R142, R142, R72.reuse ;  /* 0x000000488e8e7220 */ /* 0x080fe20000410000 */
[-C--:B------:R-:W-:Y:S01]  /*20120*/  FMUL.FTZ R143, R143, R72.reuse ;  /* 0x000000488f8f7220 */ /* 0x080fe20000410000 */
[-C--:B------:R-:W-:Y:S01]  /*20130*/  FMUL.FTZ R162, R162, R72.reuse ;  /* 0x00000048a2a27220 */ /* 0x080fe20000410000 */
[-C--:B------:R-:W-:Y:S01]  /*20140*/  FMUL.FTZ R163, R163, R72.reuse ;  /* 0x00000048a3a37220 */ /* 0x080fe20000410000 */
[-C--:B------:R-:W-:Y:S01]  /*20150*/  FMUL.FTZ R166, R166, R72.reuse ;  /* 0x00000048a6a67220 */ /* 0x080fe20000410000 */
[----:B------:R-:W-:Y:S01]  /*20160*/  FMUL.FTZ R167, R167, R72 ;  /* 0x00000048a7a77220 */ /* 0x000fe20000410000 */
[----:B-1----:R-:W-:-:S04]  /*20170*/  FFMA.FTZ R4, R93, UR4, -R0 ;  /* 0x000000045d047c23 */ /* 0x002fc80008010800 */
[----:B------:R1:W4:Y:S02]  /*20180*/  MUFU.EX2 R93, R4 ;  /* 0x00000004005d7308 */ /* 0x0003240000000800 */
[----:B-1----:R-:W-:Y:S02]  /*20190*/  MOV R4, 0x20 ;  /* 0x0000002000047802 */ /* 0x002fe40000000f00 */
[----:B----4-:R-:W-:Y:S02]  /*201a0*/  F2FP.BF16.F32.PACK_AB R7, R93, R90 ;  /* 0x0000005a5d07723e */ /* 0x010fe400000010ff */
[----:B------:R-:W-:Y:S02]  /*201b0*/  SEL R3, R4, 0xffffffe0, !P3 ;  /* 0xffffffe004037807 */ /* 0x000fe40005800000 */
[----:B------:R-:W-:Y:S02]  /*201c0*/  F2FP.BF16.F32.PACK_AB R4, R91, R67 ;  /* 0x000000435b04723e */ /* 0x000fe400000010ff */
[----:B------:R-:W-:-:S02]  /*201d0*/  IADD3 R42, PT, PT, R3, R40, RZ ;  /* 0x00000028032a7210 */ /* 0x000fc40007ffe0ff */
[----:B------:R-:W-:Y:S01]  /*201e0*/  IADD3 R43, PT, PT, R3, R41, RZ ;  /* 0x00000029032b7210 */ /* 0x000fe20007ffe0ff */
[--C-:B------:R-:W-:Y:S02]  /*201f0*/  FFMA.FTZ R3, R112, UR4, -R0.reuse ;  /* 0x0000000470037c23 */ /* 0x100fe40008010800 */
[----:B------:R-:W1:Y:S01]  /*20200*/  LDSM.16.MT88.4 R24, [R42+0xa000] ;  /* 0x00a000002a18783b */ /* 0x000e620000004200 */
[C---:B--2---:R-:W-:Y:S01]  /*20210*/  HMMA.16816.F32.BF16 R32, R4.reuse, R12, R136 ;  /* 0x0000000c0420723c */ /* 0x044fe20000041888 */
[----:B------:R2:W-:Y:S01]  /*20220*/  MUFU.EX2 R250, R3 ;  /* 0x0000000300fa7308 */ /* 0x0005e20000000800 */
[----:B------:R-:W-:Y:S01]  /*20230*/  MOV R137, R242 ;  /* 0x000000f200897202 */ /* 0x000fe20000000f00 */
[----:B------:R-:W4:Y:S05]  /*20240*/  LDSM.16.MT88.4 R16, [R43] ;  /* 0x000000002b10783b */ /* 0x000f2a0000004200 */
[C---:B---3--:R-:W-:Y:S01]  /*20250*/  HMMA.16816.F32.BF16 R56, R4.reuse, R20, R152 ;  /* 0x000000140438723c */ /* 0x048fe20000041898 */
[----:B------:R3:W-:Y:S07]  /*20260*/  MUFU.EX2 R139, R8 ;  /* 0x00000008008b7308 */ /* 0x0007ee0000000800 */
[C---:B------:R-:W-:Y:S01]  /*20270*/  HMMA.16816.F32.BF16 R156, R4.reuse, R22, R156 ;  /* 0x00000016049c723c */ /* 0x040fe2000004189c */
[----:B------:R-:W-:Y:S01]  /*20280*/  LDSM.16.MT88.4 R20, [R42+0xa800] ;  /* 0x00a800002a14783b */ /* 0x000fe20000004200 */
[----:B--2---:R-:W-:Y:S01]  /*20290*/  FFMA.FTZ R3, R103, UR4, -R0 ;  /* 0x0000000467037c23 */ /* 0x004fe20008010800 */
[----:B------:R-:W-:Y:S05]  /*202a0*/  MUFU.EX2 R138, R9 ;  /* 0x00000009008a7308 */ /* 0x000fea0000000800 */
[C---:B------:R-:W-:Y:S01]  /*202b0*/  HMMA.16816.F32.BF16 R44, R4.reuse, R14, R140 ;  /* 0x0000000e042c723c */ /* 0x040fe2000004188c */
[----:B------:R-:W-:Y:S01]  /*202c0*/  LDSM.16.MT88.4 R12, [R41+0x800] ;  /* 0x00080000290c783b */ /* 0x000fe20000004200 */
[----:B---3--:R-:W-:Y:S01]  /*202d0*/  FFMA.FTZ R8, R99, UR4, -R2 ;  /* 0x0000000463087c23 */ /* 0x008fe20008010802 */
[----:B------:R2:W-:Y:S08]  /*202e0*/  MUFU.EX2 R249, R3 ;  /* 0x0000000300f97308 */ /* 0x0005f00000000800 */
[----:B------:R3:W5:Y:S01]  /*202f0*/  MUFU.EX2 R252, R8 ;  /* 0x0000000800fc7308 */ /* 0x0007620000000800 */
[----:B-1----:R-:W-:Y:S01]  /*20300*/  HMMA.16816.F32.BF16 R28, R4, R24, R144 ;  /* 0x00000018041c723c */ /* 0x002fe20000041890 */
[----:B--2---:R-:W-:-:S07]  /*20310*/  FFMA.FTZ R3, R104, UR4, -R0 ;  /* 0x0000000468037c23 */ /* 0x004fce0008010800 */
[----:B------:R-:W-:Y:S01]  /*20320*/  HMMA.16816.F32.BF16 R36, R4, R26, R148 ;  /* 0x0000001a0424723c */ /* 0x000fe20000041894 */
[----:B------:R-:W1:Y:S01]  /*20330*/  LDSM.16.MT88.4 R24, [R40+0xa800] ;  /* 0x00a800002818783b */ /* 0x000e620000004200 */
[----:B------:R2:W-:Y:S01]  /*20340*/  MUFU.EX2 R248, R3 ;  /* 0x0000000300f87308 */ /* 0x0005e20000000800 */
[----:B---3--:R-:W-:-:S05]  /*20350*/  FFMA.FTZ R8, R96, UR4, -R2 ;  /* 0x0000000460087c23 */ /* 0x008fca0008010802 */
[C---:B----4-:R-:W-:Y:S02]  /*20360*/  HMMA.16816.F32.BF16 R160, R4.reuse, R16, R160 ;  /* 0x0000001004a0723c */ /* 0x050fe400000418a0 */
[----:B------:R3:W4:Y:S06]  /*20370*/  MUFU.EX2 R251, R8 ;  /* 0x0000000800fb7308 */ /* 0x00072c0000000800 */
[----:B------:R-:W-:Y:S01]  /*20380*/  HMMA.16816.F32.BF16 R16, R4, R18, R164 ;  /* 0x000000120410723c */ /* 0x000fe200000418a4 */
[----:B-----5:R-:W-:Y:S01]  /*20390*/  F2FP.BF16.F32.PACK_AB R4, R252, R139 ;  /* 0x0000008bfc04723e */ /* 0x020fe200000010ff */
[----:B--2---:R-:W-:Y:S01]  /*203a0*/  FFMA.FTZ R3, R105, UR4, -R0 ;  /* 0x0000000469037c23 */ /* 0x004fe20008010800 */
[----:B------:R-:W-:-:S03]  /*203b0*/  F2FP.BF16.F32.PACK_AB R5, R249, R250 ;  /* 0x000000faf905723e */ /* 0x000fc600000010ff */
[----:B------:R2:W5:Y:S01]  /*203c0*/  MUFU.EX2 R247, R3 ;  /* 0x0000000300f77308 */ /* 0x0005620000000800 */
[----:B---3--:R-:W3:Y:S01]  /*203d0*/  LDSM.16.MT88.4 R8, [R43+0x800] ;  /* 0x000800002b08783b */ /* 0x008ee20000004200 */
[----:B----4-:R-:W-:Y:S01]  /*203e0*/  F2FP.BF16.F32.PACK_AB R6, R251, R138 ;  /* 0x0000008afb06723e */ /* 0x010fe200000010ff */
[----:B--2---:R-:W-:Y:S01]  /*203f0*/  FFMA.FTZ R3, R107, UR4, -R2 ;  /* 0x000000046b037c23 */ /* 0x004fe20008010802 */
[----:B-----5:R-:W-:-:S04]  /*20400*/  F2FP.BF16.F32.PACK_AB R7, R247, R248 ;  /* 0x000000f8f707723e */ /* 0x020fc800000010ff */
[----:B------:R2:W-:Y:S03]  /*20410*/  MUFU.EX2 R244, R3 ;  /* 0x0000000300f47308 */ /* 0x0005e60000000800 */
[C---:B-1----:R-:W-:Y:S08]  /*20420*/  HMMA.16816.F32.BF16 R32, R4.reuse, R24, R32 ;  /* 0x000000180420723c */ /* 0x042ff00000041820 */
[----:B------:R-:W-:Y:S01]  /*20430*/  HMMA.16816.F32.BF16 R44, R4, R26, R44 ;  /* 0x0000001a042c723c */ /* 0x000fe2000004182c */
[----:B------:R-:W1:Y:S01]  /*20440*/  LDSM.16.MT88.4 R24, [R40+0xb000] ;  /* 0x00b000002818783b */ /* 0x000e620000004200 */
[----:B--2---:R-:W-:-:S06]  /*20450*/  FFMA.FTZ R3, R113, UR4, -R2 ;  /* 0x0000000471037c23 */ /* 0x004fcc0008010802 */
[C---:B------:R-:W-:Y:S01]  /*20460*/  HMMA.16816.F32.BF16 R28, R4.reuse, R20, R28 ;  /* 0x00000014041c723c */ /* 0x040fe2000004181c */
[----:B------:R2:W4:Y:S07]  /*20470*/  MUFU.EX2 R246, R3 ;  /* 0x0000000300f67308 */ /* 0x00052e0000000800 */
[C---:B------:R-:W-:Y:S01]  /*20480*/  HMMA.16816.F32.BF16 R36, R4.reuse, R22, R36 ;  /* 0x000000160424723c */ /* 0x040fe20000041824 */
[----:B------:R-:W5:Y:S07]  /*20490*/  LDSM.16.MT88.4 R20, [R42+0xb000] ;  /* 0x00b000002a14783b */ /* 0x000f6e0000004200 */
[----:B---3--:R-:W-:Y:S01]  /*204a0*/  HMMA.16816.F32.BF16 R160, R4, R8, R160 ;  /* 0x0000000804a0723c */ /* 0x008fe200000418a0 */
[----:B--2---:R-:W-:-:S04]  /*204b0*/  FFMA.FTZ R3, R106, UR4, -R2 ;  /* 0x000000046a037c23 */ /* 0x004fc80008010802 */
[----:B------:R2:W-:Y:S03]  /*204c0*/  MUFU.EX2 R245, R3 ;  /* 0x0000000300f57308 */ /* 0x0005e60000000800 */
[C---:B------:R-:W-:Y:S01]  /*204d0*/  HMMA.16816.F32.BF16 R16, R4.reuse, R10, R16 ;  /* 0x0000000a0410723c */ /* 0x040fe20000041810 */
[----:B------:R-:W3:Y:S07]  /*204e0*/  LDSM.16.MT88.4 R8, [R43+0x1000] ;  /* 0x001000002b08783b */ /* 0x000eee0000004200 */
[----:B------:R-:W-:Y:S01]  /*204f0*/  HMMA.16816.F32.BF16 R56, R4, R12, R56 ;  /* 0x0000000c0438723c */ /* 0x000fe20000041838 */
[----:B--2---:R-:W-:-:S07]  /*20500*/  FFMA.FTZ R3, R114, UR4, -R2 ;  /* 0x0000000472037c23 */ /* 0x004fce0008010802 */
[----:B------:R-:W-:Y:S01]  /*20510*/  HMMA.16816.F32.BF16 R60, R4, R14, R156 ;  /* 0x0000000e043c723c */ /* 0x000fe2000004189c */
[----:B----4-:R-:W-:Y:S01]  /*20520*/  F2FP.BF16.F32.PACK_AB R4, R246, R244 ;  /* 0x000000f4f604723e */ /* 0x010fe200000010ff */
[----:B------:R-:W2:Y:S01]  /*20530*/  LDSM.16.MT88.4 R12, [R41+0x1000] ;  /* 0x00100000290c783b */ /* 0x000ea20000004200 */
[----:B------:R4:W1:Y:S02]  /*20540*/  MUFU.EX2 R243, R3 ;  /* 0x0000000300f37308 */ /* 0x0008640000000800 */
[----:B----4-:R-:W-:Y:S01]  /*20550*/  FFMA.FTZ R3, R134, UR4, -R0 ;  /* 0x0000000486037c23 */ /* 0x010fe20008010800 */
[----:B-1----:R-:W-:-:S05]  /*20560*/  F2FP.BF16.F32.PACK_AB R6, R243, R245 ;  /* 0x000000f5f306723e */ /* 0x002fca00000010ff */
[----:B------:R1:W-:Y:S02]  /*20570*/  MUFU.EX2 R242, R3 ;  /* 0x0000000300f27308 */ /* 0x0003e40000000800 */
[----:B-1----:R-:W-:-:S06]  /*20580*/  FFMA.FTZ R3, R133, UR4, -R0 ;  /* 0x0000000485037c23 */ /* 0x002fcc0008010800 */
[----:B------:R1:W4:Y:S02]  /*20590*/  MUFU.EX2 R241, R3 ;  /* 0x0000000300f17308 */ /* 0x0003240000000800 */
[----:B-1----:R-:W-:Y:S01]  /*205a0*/  FFMA.FTZ R3, R115, UR4, -R0 ;  /* 0x0000000473037c23 */ /* 0x002fe20008010800 */
[----:B----4-:R-:W-:-:S05]  /*205b0*/  F2FP.BF16.F32.PACK_AB R5, R241, R242 ;  /* 0x000000f2f105723e */ /* 0x010fca00000010ff */
[----:B------:R1:W-:Y:S02]  /*205c0*/  MUFU.EX2 R240, R3 ;  /* 0x0000000300f07308 */ /* 0x0003e40000000800 */
[----:B-1----:R-:W-:-:S06]  /*205d0*/  FFMA.FTZ R3, R132, UR4, -R0 ;  /* 0x0000000484037c23 */ /* 0x002fcc0008010800 */
[----:B------:R1:W4:Y:S02]  /*205e0*/  MUFU.EX2 R238, R3 ;  /* 0x0000000300ee7308 */ /* 0x0003240000000800 */
[----:B-1----:R-:W-:Y:S01]  /*205f0*/  FFMA.FTZ R3, R110, UR4, -R2 ;  /* 0x000000046e037c23 */ /* 0x002fe20008010802 */
[----:B----4-:R-:W-:-:S05]  /*20600*/  F2FP.BF16.F32.PACK_AB R7, R238, R240 ;  /* 0x000000f0ee07723e */ /* 0x010fca00000010ff */
[----:B------:R1:W-:Y:S02]  /*20610*/  MUFU.EX2 R232, R3 ;  /* 0x0000000300e87308 */ /* 0x0003e40000000800 */
[C---:B------:R-:W-:Y:S08]  /*20620*/  HMMA.16816.F32.BF16 R48, R4.reuse, R24, R32 ;  /* 0x000000180430723c */ /* 0x040ff00000041820 */
[----:B-----5:R-:W-:Y:S01]  /*20630*/  HMMA.16816.F32.BF16 R32, R4, R20, R28 ;  /* 0x000000140420723c */ /* 0x020fe2000004181c */
[----:B-1----:R-:W-:-:S07]  /*20640*/  FFMA.FTZ R3, R111, UR4, -R2 ;  /* 0x000000046f037c23 */ /* 0x002fce0008010802 */
[C---:B------:R-:W-:Y:S01]  /*20650*/  HMMA.16816.F32.BF16 R52, R4.reuse, R26, R44 ;  /* 0x0000001a0434723c */ /* 0x040fe2000004182c */
[----:B------:R1:W4:Y:S01]  /*20660*/  MUFU.EX2 R239, R3 ;  /* 0x0000000300ef7308 */ /* 0x0003220000000800 */
[----:B------:R-:W5:Y:S06]  /*20670*/  LDSM.16.MT88.4 R24, [R40+0xb800] ;  /* 0x00b800002818783b */ /* 0x000f6c0000004200 */
[C---:B------:R-:W-:Y:S01]  /*20680*/  HMMA.16816.F32.BF16 R28, R4.reuse, R22, R36 ;  /* 0x00000016041c723c */ /* 0x040fe20000041824 */
[----:B------:R-:W5:Y:S07]  /*20690*/  LDSM.16.MT88.4 R20, [R42+0xb800] ;  /* 0x00b800002a14783b */ /* 0x000f6e0000004200 */
[----:B---3--:R-:W-:Y:S01]  /*206a0*/  HMMA.16816.F32.BF16 R44, R4, R8, R160 ;  /* 0x00000008042c723c */ /* 0x008fe200000418a0 */
[----:B-1----:R-:W-:-:S04]  /*206b0*/  FFMA.FTZ R3, R109, UR4, -R2 ;  /* 0x000000046d037c23 */ /* 0x002fc80008010802 */
[----:B------:R1:W-:Y:S03]  /*206c0*/  MUFU.EX2 R231, R3 ;  /* 0x0000000300e77308 */ /* 0x0003e60000000800 */
[C---:B------:R-:W-:Y:S01]  /*206d0*/  HMMA.16816.F32.BF16 R16, R4.reuse, R10, R16 ;  /* 0x0000000a0410723c */ /* 0x040fe20000041810 */
[----:B------:R-:W3:Y:S07]  /*206e0*/  LDSM.16.MT88.4 R8, [R43+0x1800] ;  /* 0x001800002b08783b */ /* 0x000eee0000004200 */
[----:B--2---:R-:W-:Y:S01]  /*206f0*/  HMMA.16816.F32.BF16 R56, R4, R12, R56 ;  /* 0x0000000c0438723c */ /* 0x004fe20000041838 */
[----:B-1----:R-:W-:-:S07]  /*20700*/  FFMA.FTZ R3, R108, UR4, -R2 ;  /* 0x000000046c037c23 */ /* 0x002fce0008010802 */
        /* <DEDUP_REMOVED lines=90> */
[C---:B----4-:R-:W-:Y:S08]  /*20cb0*/  HMMA.16816.F32.BF16 R48, R4.reuse, R24, R48 ;  /* 0x000000180430723c */ /* 0x050ff00000041830 */
[----:B------:R-:W-:Y:S01]  /*20cc0*/  HMMA.16816.F32.BF16 R52, R4, R26, R52 ;  /* 0x0000001a0434723c */ /* 0x000fe20000041834 */
[----:B------:R-:W4:Y:S01]  /*20cd0*/  LDSM.16.MT88.4 R24, [R40+0xd000] ;  /* 0x00d000002818783b */ /* 0x000f220000004200 */
[----:B--2---:R-:W-:Y:S01]  /*20ce0*/  FFMA.FTZ R3, R82, UR4, -R2 ;  /* 0x0000000452037c23 */ /* 0x004fe20008010802 */
[----:B------:R-:W-:-:S05]  /*20cf0*/  MOV R82, R89 ;  /* 0x0000005900527202 */ /* 0x000fca0000000f00 */
        /* <DEDUP_REMOVED lines=15> */
[----:B------:R2:W5:Y:S01]  /*20df0*/  MUFU.EX2 R146, R3 ;  /* 0x0000000300927308 */ /* 0x0005620000000800 */
[----:B------:R-:W-:Y:S01]  /*20e00*/  MOV R83, R68 ;  /* 0x0000004400537202 */ /* 0x000fe20000000f00 */
        /* <DEDUP_REMOVED lines=150> */
[----:B------:R-:W-:Y:S07]  /*21770*/  LDSM.16.MT88.4 R36, [R42+0xf800] ;  /* 0x00f800002a24783b */ /* 0x000fee0000004200 */
        /* <DEDUP_REMOVED lines=24> */
[C---:B----4-:R-:W-:Y:S01]  /*21900*/  HMMA.16816.F32.BF16 R16, R4.reuse, R22, R28 ;  /* 0x000000160410723c */ /* 0x050fe2000004181c */
[----:B------:R-:W-:Y:S07]  /*21910*/  LDSM.16.MT88.4 R28, [R41+0x6000] ;  /* 0x00600000291c783b */ /* 0x000fee0000004200 */
[----:B---3--:R-:W-:Y:S01]  /*21920*/  HMMA.16816.F32.BF16 R32, R4, R10, R32 ;  /* 0x0000000a0420723c */ /* 0x008fe20000041820 */
[----:B--2---:R-:W-:-:S07]  /*21930*/  FFMA.FTZ R3, R65, UR4, -R2 ;  /* 0x0000000441037c23 */ /* 0x004fce0008010802 */
[C---:B------:R-:W-:Y:S01]  /*21940*/  HMMA.16816.F32.BF16 R64, R4.reuse, R20, R24 ;  /* 0x000000140440723c */ /* 0x040fe20000041818 */
[----:B------:R2:W3:Y:S01]  /*21950*/  MUFU.EX2 R94, R3 ;  /* 0x00000003005e7308 */ /* 0x0004e20000000800 */
[----:B------:R-:W4:Y:S06]  /*21960*/  LDSM.16.MT88.4 R20, [R42+0x10000] ;  /* 0x010000002a14783b */ /* 0x000f2c0000004200 */
[C---:B------:R-:W-:Y:S08]  /*21970*/  HMMA.16816.F32.BF16 R24, R4.reuse, R36, R44 ;  /* 0x000000240418723c */ /* 0x040ff0000004182c */
[----:B------:R-:W-:Y:S01]  /*21980*/  HMMA.16816.F32.BF16 R36, R4, R38, R48 ;  /* 0x000000260424723c */ /* 0x000fe20000041830 */
[----:B--2---:R-:W-:-:S04]  /*21990*/  FFMA.FTZ R3, R130, UR4, -R2 ;  /* 0x0000000482037c23 */ /* 0x004fc80008010802 */
[----:B------:R2:W-:Y:S03]  /*219a0*/  MUFU.EX2 R93, R3 ;  /* 0x00000003005d7308 */ /* 0x0005e60000000800 */
[----:B------:R-:W-:Y:S01]  /*219b0*/  HMMA.16816.F32.BF16 R48, R4, R8, R68 ;  /* 0x000000080430723c */ /* 0x000fe20000041844 */
[----:B------:R-:W-:Y:S01]  /*219c0*/  FFMA.FTZ R9, R208, UR4, -R2 ;  /* 0x00000004d0097c23 */ /* 0x000fe20008010802 */
[----:B------:R-:W-:-:S03]  /*219d0*/  FFMA.FTZ R8, R83, R73, R189 ;  /* 0x0000004953087223 */ /* 0x000fc600000100bd */
[----:B------:R-:W-:Y:S01]  /*219e0*/  MUFU.EX2 R83, R9 ;  /* 0x0000000900537308 */ /* 0x000fe20000000800 */
[----:B------:R-:W-:Y:S02]  /*219f0*/  FADD.FTZ R8, R81, R8 ;  /* 0x0000000851087221 */ /* 0x000fe40000010000 */
[----:B------:R-:W-:Y:S02]  /*21a00*/  HMMA.16816.F32.BF16 R44, R4, R52, R56 ;  /* 0x00000034042c723c */ /* 0x000fe40000041838 */
[----:B------:R-:W-:Y:S01]  /*21a10*/  FADD.FTZ R8, R174, R8 ;  /* 0x00000008ae087221 */ /* 0x000fe20000010000 */
[----:B--2---:R-:W-:-:S03]  /*21a20*/  FFMA.FTZ R3, R78, UR4, -R2 ;  /* 0x000000044e037c23 */ /* 0x004fc60008010802 */
[----:B------:R-:W-:Y:S02]  /*21a30*/  FADD.FTZ R8, R175, R8 ;  /* 0x00000008af087221 */ /* 0x000fe40000010000 */
[----:B------:R-:W-:Y:S01]  /*21a40*/  HMMA.16816.F32.BF16 R52, R4, R54, R60 ;  /* 0x000000360434723c */ /* 0x000fe2000004183c */
[----:B---3--:R-:W-:Y:S01]  /*21a50*/  F2FP.BF16.F32.PACK_AB R4, R94, R91 ;  /* 0x0000005b5e04723e */ /* 0x008fe200000010ff */
[----:B------:R2:W3:Y:S01]  /*21a60*/  MUFU.EX2 R92, R3 ;  /* 0x00000003005c7308 */ /* 0x0004e20000000800 */
[----:B------:R-:W-:-:S04]  /*21a70*/  FADD.FTZ R8, R171, R8 ;  /* 0x00000008ab087221 */ /* 0x000fc80000010000 */
[----:B------:R-:W-:-:S04]  /*21a80*/  FADD.FTZ R8, R252, R8 ;  /* 0x00000008fc087221 */ /* 0x000fc80000010000 */
[----:B------:R-:W-:-:S04]  /*21a90*/  FADD.FTZ R8, R172, R8 ;  /* 0x00000008ac087221 */ /* 0x000fc80000010000 */
[----:B------:R-:W-:Y:S01]  /*21aa0*/  FADD.FTZ R8, R251, R8 ;  /* 0x00000008fb087221 */ /* 0x000fe20000010000 */
[----:B--2---:R-:W-:Y:S01]  /*21ab0*/  FFMA.FTZ R3, R179, UR4, -R0 ;  /* 0x00000004b3037c23 */ /* 0x004fe20008010800 */
[----:B---3--:R-:W-:Y:S02]  /*21ac0*/  F2FP.BF16.F32.PACK_AB R6, R92, R93 ;  /* 0x0000005d5c06723e */ /* 0x008fe400000010ff */
[----:B------:R-:W-:Y:S01]  /*21ad0*/  FADD.FTZ R8, R244, R8 ;  /* 0x00000008f4087221 */ /* 0x000fe20000010000 */
[----:B------:R2:W-:Y:S03]  /*21ae0*/  MUFU.EX2 R89, R3 ;  /* 0x0000000300597308 */ /* 0x0005e60000000800 */
[----:B------:R-:W-:-:S04]  /*21af0*/  FADD.FTZ R8, R246, R8 ;  /* 0x00000008f6087221 */ /* 0x000fc80000010000 */
[----:B------:R-:W-:-:S04]  /*21b00*/  FADD.FTZ R8, R245, R8 ;  /* 0x00000008f5087221 */ /* 0x000fc80000010000 */
[----:B------:R-:W-:-:S04]  /*21b10*/  FADD.FTZ R8, R243, R8 ;  /* 0x00000008f3087221 */ /* 0x000fc80000010000 */
[----:B------:R-:W-:Y:S01]  /*21b20*/  FADD.FTZ R8, R232, R8 ;  /* 0x00000008e8087221 */ /* 0x000fe20000010000 */
[----:B--2---:R-:W-:-:S03]  /*21b30*/  FFMA.FTZ R3, R177, UR4, -R0 ;  /* 0x00000004b1037c23 */ /* 0x004fc60008010800 */
[----:B------:R-:W-:Y:S01]  /*21b40*/  FADD.FTZ R8, R239, R8 ;  /* 0x00000008ef087221 */ /* 0x000fe20000010000 */
[----:B------:R2:W3:Y:S03]  /*21b50*/  MUFU.EX2 R90, R3 ;  /* 0x00000003005a7308 */ /* 0x0004e60000000800 */
        /* <DEDUP_REMOVED lines=23> */
[----:B------:R-:W-:Y:S01]  /*21cd0*/  FADD.FTZ R8, R140, R8 ;  /* 0x000000088c087221 */ /* 0x000fe20000010000 */
[----:B-1----:R-:W-:Y:S03]  /*21ce0*/  HMMA.16816.F32.BF16 R64, R4, R12, R64 ;  /* 0x0000000c0440723c */ /* 0x002fe60000041840 */
[----:B------:R-:W-:-:S04]  /*21cf0*/  FADD.FTZ R8, R138, R8 ;  /* 0x000000088a087221 */ /* 0x000fc80000010000 */
[----:B------:R-:W-:Y:S01]  /*21d00*/  FADD.FTZ R8, R137, R8 ;  /* 0x0000000889087221 */ /* 0x000fe20000010000 */
[C---:B------:R-:W-:Y:S01]  /*21d10*/  HMMA.16816.F32.BF16 R60, R4.reuse, R14, R16 ;  /* 0x0000000e043c723c */ /* 0x040fe20000041810 */
[----:B------:R-:W1:Y:S02]  /*21d20*/  LDSM.16.MT88.4 R12, [R43+0x6000] ;  /* 0x006000002b0c783b */ /* 0x000e640000004200 */
[----:B------:R-:W-:Y:S01]  /*21d30*/  FADD.FTZ R8, R126, R8 ;  /* 0x000000087e087221 */ /* 0x000fe20000010000 */
[----:B--2---:R-:W-:Y:S01]  /*21d40*/  FFMA.FTZ R3, R209, UR4, -R2 ;  /* 0x00000004d1037c23 */ /* 0x004fe20008010802 */
[----:B------:R-:W-:Y:S02]  /*21d50*/  LDSM.16.MT88.4 R16, [R42+0x10800] ;  /* 0x010800002a10783b */ /* 0x000fe40000004200 */
[----:B------:R-:W-:Y:S01]  /*21d60*/  FADD.FTZ R8, R127, R8 ;  /* 0x000000087f087221 */ /* 0x000fe20000010000 */
[C---:B----4-:R-:W-:Y:S01]  /*21d70*/  HMMA.16816.F32.BF16 R24, R4.reuse, R20, R24 ;  /* 0x000000140418723c */ /* 0x050fe20000041818 */
[----:B------:R2:W3:Y:S07]  /*21d80*/  MUFU.EX2 R86, R3 ;  /* 0x0000000300567308 */ /* 0x0004ee0000000800 */
[C---:B------:R-:W-:Y:S01]  /*21d90*/  HMMA.16816.F32.BF16 R36, R4.reuse, R22, R36 ;  /* 0x000000160424723c */ /* 0x040fe20000041824 */
[----:B------:R-:W4:Y:S07]  /*21da0*/  LDSM.16.MT88.4 R20, [R40+0x10800] ;  /* 0x010800002814783b */ /* 0x000f2e0000004200 */
[----:B------:R-:W-:Y:S01]  /*21db0*/  HMMA.16816.F32.BF16 R68, R4, R30, R52 ;  /* 0x0000001e0444723c */ /* 0x000fe20000041834 */
[----:B--2---:R-:W-:-:S04]  /*21dc0*/  FFMA.FTZ R3, R178, UR4, -R2 ;  /* 0x00000004b2037c23 */ /* 0x004fc80008010802 */
[----:B------:R2:W5:Y:S03]  /*21dd0*/  MUFU.EX2 R84, R3 ;  /* 0x0000000300547308 */ /* 0x0005660000000800 */
[----:B-1----:R-:W-:Y:S01]  /*21de0*/  HMMA.16816.F32.BF16 R56, R4, R12, R48 ;  /* 0x0000000c0438723c */ /* 0x002fe20000041830 */
[----:B--2---:R-:W-:-:S07]  /*21df0*/  FFMA.FTZ R3, R82, R72, R183 ;  /* 0x0000004852037223 */ /* 0x004fce00000100b7 */
[----:B------:R-:W-:Y:S01]  /*21e00*/  HMMA.16816.F32.BF16 R72, R4, R28, R44 ;  /* 0x0000001c0448723c */ /* 0x000fe2000004182c */
[----:B------:R-:W-:Y:S01]  /*21e10*/  FADD.FTZ R9, R180, R3 ;  /* 0x00000003b4097221 */ /* 0x000fe20000010000 */
[----:B------:R-:W-:-:S03]  /*21e20*/  FFMA.FTZ R3, R210, UR4, -R0 ;  /* 0x00000004d2037c23 */ /* 0x000fc60008010800 */
[----:B------:R-:W-:Y:S01]  /*21e30*/  FADD.FTZ R9, R181, R9 ;  /* 0x00000009b5097221 */ /* 0x000fe20000010000 */
[----:B------:R1:W-:Y:S02]  /*21e40*/  MUFU.EX2 R82, R3 ;  /* 0x0000000300527308 */ /* 0x0003e40000000800 */
[----:B------:R-:W-:Y:S01]  /*21e50*/  HMMA.16816.F32.BF16 R28, R4, R14, R32 ;  /* 0x0000000e041c723c */ /* 0x000fe20000041820 */
[----:B---3--:R-:W-:Y:S01]  /*21e60*/  F2FP.BF16.F32.PACK_AB R4, R86, R85 ;  /* 0x000000555604723e */ /* 0x008fe200000010ff */
[----:B------:R-:W-:Y:S01]  /*21e70*/  FADD.FTZ R9, R170, R9 ;  /* 0x00000009aa097221 */ /* 0x000fe20000010000 */
[----:B-----5:R-:W-:Y:S01]  /*21e80*/  F2FP.BF16.F32.PACK_AB R6, R83, R84 ;  /* 0x000000545306723e */ /* 0x020fe200000010ff */
        /* <DEDUP_REMOVED lines=20> */
[----:B----4-:R-:W-:Y:S01]  /*21fd0*/  HMMA.16816.F32.BF16 R52, R4, R20, R64 ;  /* 0x000000140434723c */ /* 0x010fe20000041840 */
        /* <DEDUP_REMOVED lines=157> */
.L_x_1212:
[----:B------:R-:W-:-:S13]  /*229b0*/  ISETP.GE.AND P1, PT, R0, RZ, PT ;  /* 0x000000ff0000720c */ /* 0x000fda0003f26270 */
[----:B------:R-:W-:Y:S05]  /*229c0*/  @!P1 BRA `(.L_x_1218) ;  /* 0x0000006800949947 */ /* 0x000fea0003800000 */
[----:B------:R-:W3:Y:S01]  /*229d0*/  LDL.LU R4, [R1+0x14] ;  /* 0x0000140001047983 */ /* 0x000ee20000300800 */
[----:B------:R-:W4:Y:S01]  /*229e0*/  S2UR UR5, SR_CgaCtaId ;  /* 0x00000000000579c3 */ /* 0x000f220000008800 */
[----:B------:R-:W-:Y:S02]  /*229f0*/  UISETP.NE.U32.AND UP0, UPT, UR12, URZ, UPT ;  /* 0x000000ff0c00728c */ /* 0x000fe4000bf05070 */
[----:B--2---:R-:W3:Y:S01]  /*22a00*/  LDL.LU R2, [R1+0x18] ;  /* 0x0000180001027983 */ /* 0x004ee20000300800 */
[C---:B------:R-:W-:Y:S01]  /*22a10*/  LEA R239, R0.reuse, 0x100, 0x8 ;  /* 0x0000010000ef7811 */ /* 0x040fe200078e40ff */
[----:B------:R-:W-:Y:S01]  /*22a20*/  VIADD R250, R0, 0x1 ;  /* 0x0000000100fa7836 */ /* 0x000fe20000000000 */
[----:B------:R-:W-:Y:S01]  /*22a30*/  LOP3.LUT P2, RZ, R236, 0x2, RZ, 0xc0, !PT ;  /* 0x00000002ecff7812 */ /* 0x000fe2000784c0ff */
[----:B------:R-:W-:Y:S01]  /*22a40*/  IMAD.MOV.U32 R135, RZ, RZ, 0x20 ;  /* 0x00000020ff877424 */ /* 0x000fe200078e00ff */
[----:B------:R-:W-:Y:S01]  /*22a50*/  UISETP.NE.AND.EX UP0, UPT, UR13, URZ, UPT, UP0 ;  /* 0x000000ff0d00728c */ /* 0x000fe2000bf05300 */
[----:B------:R-:W-:Y:S01]  /*22a60*/  IMAD.MOV.U32 R133, RZ, RZ, R3 ;  /* 0x000000ffff857224 */ /* 0x000fe200078e0003 */
[----:B------:R-:W2:Y:S01]  /*22a70*/  LDCU UR7, c[0x0][0x440] ;  /* 0x00008800ff0777ac */ /* 0x000ea20008000800 */
[----:B------:R-:W-:Y:S01]  /*22a80*/  IMAD.MOV.U32 R132, RZ, RZ, R36 ;  /* 0x000000ffff847224 */ /* 0x000fe200078e0024 */
[----:B------:R-:W-:-:S02]  /*22a90*/  SEL R135, R135, 0xffffffe0, !P2 ;  /* 0xffffffe087877807 */ /* 0x000fc40005000000 */
[----:B------:R-:W-:Y:S01]  /*22aa0*/  PLOP3.LUT P5, PT, PT, PT, UP0, 0x80, 0x8 ;  /* 0x000000000008781c */ /* 0x000fe20003faf008 */
[----:B------:R-:W-:Y:S01]  /*22ab0*/  UMOV UR13, 0x400 ;  /* 0x00000400000d7882 */ /* 0x000fe20000000000 */
[----:B------:R-:W1:Y:S01]  /*22ac0*/  LDCU UR4, c[0x0][0x45c] ;  /* 0x00008b80ff0477ac */ /* 0x000e620008000800 */
[----:B------:R-:W1:Y:S01]  /*22ad0*/  LDCU UR12, c[0x0][0x50c] ;  /* 0x0000a180ff0c77ac */ /* 0x000e620008000800 */
[----:B------:R-:W1:Y:S01]  /*22ae0*/  LDCU.64 UR14, c[0x0][0x358] ;  /* 0x00006b00ff0e77ac */ /* 0x000e620008000a00 */
[----:B------:R-:W1:Y:S01]  /*22af0*/  LDCU.64 UR8, c[0x0][0x3a0] ;  /* 0x00007400ff0877ac */ /* 0x000e620008000a00 */
[----:B------:R-:W1:Y:S01]  /*22b00*/  LDCU.64 UR10, c[0x0][0x3a8] ;  /* 0x00007500ff0a77ac */ /* 0x000e620008000a00 */
[----:B---3--:R-:W-:-:S04]  /*22b10*/  LOP3.LUT R134, R2, R4, RZ, 0xfc, !PT ;  /* 0x0000000402867212 */ /* 0x008fc800078efcff */
[----:B------:R-:W-:Y:S01]  /*22b20*/  LEA R134, R134, UR6, 0x1 ;  /* 0x0000000686867c11 */ /* 0x000fe2000f8e08ff */
[----:B----4-:R-:W-:-:S04]  /*22b30*/  ULEA UR6, UR5, UR13, 0x18 ;  /* 0x0000000d05067291 */ /* 0x010fc8000f8ec0ff */
[----:B------:R-:W-:Y:S02]  /*22b40*/  VIADD R0, R134, 0xa000 ;  /* 0x0000a00086007836 */ /* 0x000fe40000000000 */
[----:B------:R-:W-:-:S03]  /*22b50*/  IMAD.IADD R135, R135, 0x1, R134 ;  /* 0x0000000187877824 */ /* 0x000fc600078e0286 */
[----:B-12---:R3:W-:Y:S04]  /*22b60*/  STL [R1+0x38], R0 ;  /* 0x0000380001007387 */ /* 0x0067e80000100800 */
.L_x_1222:
[----:B------:R-:W2:Y:S01]  /*22b70*/  LDL R5, [R1+0x2c] ;  /* 0x00002c0001057983 */ /* 0x000ea20000100800 */
[----:B------:R-:W1:Y:S01]  /*22b80*/  @!P5 LDC R8, c[0x0][0x3c0] ;  /* 0x0000f000ff08db82 */ /* 0x000e620000000800 */
[----:B---34-:R-:W-:Y:S01]  /*22b90*/  IMAD.MOV.U32 R0, RZ, RZ, RZ ;  /* 0x000000ffff007224 */ /* 0x018fe200078e00ff */
[----:B------:R-:W-:Y:S06]  /*22ba0*/  DEPBAR.LE SB0, 0x0 ;  /* 0x000080000000791a */ /* 0x000fec0000000000 */
[----:B------:R-:W-:Y:S01]  /*22bb0*/  BAR.SYNC.DEFER_BLOCKING 0x0 ;  /* 0x0000000000007b1d */ /* 0x000fe20000010000 */
[----:B------:R-:W-:Y:S01]  /*22bc0*/  @!P5 IADD3 R2, P0, PT, RZ, -R0, RZ ;  /* 0x80000000ff02d210 */ /* 0x000fe20007f1e0ff */
[----:B------:R-:W-:Y:S05]  /*22bd0*/  IMAD.SHL.U32 R233, R236, 0x8, RZ ;  /* 0x00000008ece97824 */ /* 0x000fea00078e00ff */
[----:B------:R-:W-:Y:S04]  /*22be0*/  LOP3.LUT R3, R233, 0x1f8, RZ, 0xc0, !PT ;  /* 0x000001f8e9037812 */ /* 0x000fe800078ec0ff */
[----:B------:R-:W-:Y:S04]  /*22bf0*/  LOP3.LUT R3, R3, 0x38, R236, 0x78, !PT ;  /* 0x0000003803037812 */ /* 0x000fe800078e78ec */
[----:B------:R-:W-:Y:S02]  /*22c00*/  LOP3.LUT R237, R3, 0x1e00, R233, 0xf8, !PT ;  /* 0x00001e0003ed7812 */ /* 0x000fe400078ef8e9 */
[----:B------:R-:W-:Y:S04]  /*22c10*/  LOP3.LUT R233, R233, 0x38, RZ, 0xc0, !PT ;  /* 0x00000038e9e97812 */ /* 0x000fe800078ec0ff */
[----:B------:R-:W-:Y:S01]  /*22c20*/  ISETP.GE.AND P1, PT, R233, UR7, PT ;  /* 0x00000007e9007c0c */ /* 0x000fe2000bf26270 */
[----:B--2---:R-:W-:Y:S01]  /*22c30*/  IMAD.MOV.U32 R15, RZ, RZ, R5 ;  /* 0x000000ffff0f7224 */ /* 0x004fe200078e0005 */
[----:B------:R-:W2:Y:S01]  /*22c40*/  LDL R4, [R1+0x28] ;  /* 0x0000280001047983 */ /* 0x000ea20000100800 */
[----:B-1----:R-:W-:Y:S01]  /*22c50*/  @!P5 IMAD.SHL.U32 R0, R8, 0x100, RZ ;  /* 0x000001000800d824 */ /* 0x002fe200078e00ff */
[----:B------:R-:W1:Y:S01]  /*22c60*/  LDC R17, c[0x0][0x3c4] ;  /* 0x0000f100ff117b82 */ /* 0x000e620000000800 */
[----:B------:R-:W3:Y:S02]  /*22c70*/  S2R R236, SR_TID.X ;  /* 0x0000000000ec7919 */ /* 0x000ee40000002100 */
[----:B------:R-:W-:Y:S05]  /*22c80*/  @!P5 IMAD.X R0, RZ, RZ, ~R0, P0 ;  /* 0x000000ffff00d224 */ /* 0x000fea00000e0e00 */
[----:B------:R-:W-:Y:S04]  /*22c90*/  @!P5 SHF.R.S64 R2, R2, 0x1f, R0 ;  /* 0x0000001f0202d819 */ /* 0x000fe80000001000 */
[----:B------:R-:W-:Y:S05]  /*22ca0*/  @!P5 IADD3 R5, P0, PT, R5, R2, RZ ;  /* 0x000000020505d210 */ /* 0x000fea0007f1e0ff */
[----:B------:R4:W-:Y:S01]  /*22cb0*/  @!P5 STL [R1+0x2c], R5 ;  /* 0x00002c050100d387 */ /* 0x0009e20000100800 */
[----:B------:R-:W-:Y:S01]  /*22cc0*/  IMAD.MOV.U32 R18, RZ, RZ, R5 ;  /* 0x000000ffff127224 */ /* 0x000fe200078e0005 */
[----:B---3--:R-:W-:Y:S01]  /*22cd0*/  SHF.R.U32.HI R234, RZ, 0x1, R236 ;  /* 0x00000001ffea7819 */ /* 0x008fe200000116ec */
[----:B------:R-:W-:Y:S03]  /*22ce0*/  IMAD.SHL.U32 R235, R236, 0x20, RZ ;  /* 0x00000020eceb7824 */ /* 0x000fe600078e00ff */
[----:B------:R-:W-:Y:S02]  /*22cf0*/  LOP3.LUT R2, R234, 0x8, RZ, 0xc0, !PT ;  /* 0x00000008ea027812 */ /* 0x000fe400078ec0ff */
[----:B------:R-:W-:Y:S01]  /*22d00*/  LOP3.LUT R235, R235, 0x7c00, RZ, 0xc0, !PT ;  /* 0x00007c00ebeb7812 */ /* 0x000fe200078ec0ff */
[----:B----4-:R-:W-:Y:S05]  /*22d10*/  IMAD.SHL.U32 R5, R236, 0x40, RZ ;  /* 0x00000040ec057824 */ /* 0x010fea00078e00ff */
[--C-:B------:R-:W-:Y:S01]  /*22d20*/  LOP3.LUT R3, R235, 0x200, R5.reuse, 0xf8, !PT ;  /* 0x00000200eb037812 */ /* 0x100fe200078ef805 */
[----:B--2---:R-:W-:Y:S01]  /*22d30*/  IMAD.MOV.U32 R14, RZ, RZ, R4 ;  /* 0x000000ffff0e7224 */ /* 0x004fe200078e0004 */
[----:B------:R-:W-:Y:S02]  /*22d40*/  @!P5 LEA.HI.X.SX32 R4, R0, R4, 0x1, P0 ;  /* 0x000000040004d211 */ /* 0x000fe400000f0eff */
[----:B------:R-:W-:Y:S03]  /*22d50*/  LOP3.LUT R0, R233, 0x1c0, R5, 0xf8, !PT ;  /* 0x000001c0e9007812 */ /* 0x000fe600078ef805 */
[----:B------:R2:W-:Y:S01]  /*22d60*/  @!P5 STL [R1+0x28], R4 ;  /* 0x000028040100d387 */ /* 0x0005e20000100800 */
[----:B------:R-:W-:Y:S01]  /*22d70*/  IMAD.MOV.U32 R19, RZ, RZ, R4 ;  /* 0x000000ffff137224 */ /* 0x000fe200078e0004 */
[----:B--2---:R-:W-:Y:S01]  /*22d80*/  LOP3.LUT R4, R236, 0x8, RZ, 0xc0, !PT ;  /* 0x00000008ec047812 */ /* 0x004fe200078ec0ff */
[----:B-1----:R-:W-:Y:S06]  /*22d90*/  @!P5 BRA `(.L_x_1219) ;  /* 0x000000040000d947 */ /* 0x002fec0003800000 */
[----:B------:R-:W-:Y:S01]  /*22da0*/  VIADD R10, R239, 0xffffff00 ;  /* 0xffffff00ef0a7836 */ /* 0x000fe20000000000 */
[----:B------:R-:W2:Y:S01]  /*22db0*/  LDL.64 R20, [R1] ;  /* 0x0000000001147983 */ /* 0x000ea20000100a00 */
[----:B------:R-:W1:Y:S01]  /*22dc0*/  LDC R16, c[0x0][0x4f0] ;  /* 0x00013c00ff107b82 */ /* 0x000e620000000800 */
[----:B------:R-:W-:Y:S02]  /*22dd0*/  IABS R9, R239 ;  /* 0x000000ef00097213 */ /* 0x000fe40000000000 */
[----:B------:R-:W-:Y:S02]  /*22de0*/  IABS R8, R10 ;  /* 0x0000000a00087213 */ /* 0x000fe40000000000 */
[-C--:B-1----:R-:W-:Y:S02]  /*22df0*/  IABS R13, R16.reuse ;  /* 0x00000010000d7213 */ /* 0x082fe40000000000 */
[----:B------:R-:W-:Y:S02]  /*22e00*/  LOP3.LUT R10, R10, R16, RZ, 0x3c, !PT ;  /* 0x000000100a0a7212 */ /* 0x000fe400078e3cff */
[----:B------:R-:W1:Y:S10]  /*22e10*/  I2F.RP R6, R13 ;  /* 0x0000000d00067306 */ /* 0x000e740000209400 */
[----:B-1----:R-:W1:Y:S02]  /*22e20*/  MUFU.RCP R6, R6 ;  /* 0x0000000600067308 */ /* 0x002e640000001000 */
[----:B-1----:R-:W-:Y:S08]  /*22e30*/  VIADD R6, R6, 0xffffffe ;  /* 0x0ffffffe06067836 */ /* 0x002ff00000000000 */
[----:B------:R-:W1:Y:S02]  /*22e40*/  F2I.FTZ.U32.TRUNC.NTZ R7, R6 ;  /* 0x0000000600077305 */ /* 0x000e64000021f000 */
[--C-:B-1----:R-:W-:Y:S04]  /*22e50*/  IMAD.MOV R6, RZ, RZ, -R7.reuse ;  /* 0x000000ffff067224 */ /* 0x102fe800078e0a07 */
[----:B------:R-:W-:Y:S01]  /*22e60*/  IMAD R11, R6, R13, RZ ;  /* 0x0000000d060b7224 */ /* 0x000fe200078e02ff */
[----:B------:R-:W-:Y:S05]  /*22e70*/  MOV R6, RZ ;  /* 0x000000ff00067202 */ /* 0x000fea0000000f00 */
        /* <DEDUP_REMOVED lines=26> */
[CC--:B--2---:R-:W-:Y:S02]  /*23020*/  LEA R10, P2, R6.reuse, R20.reuse, 0x2 ;  /* 0x00000014060a7211 */ /* 0x0c4fe400078410ff */
[C---:B------:R-:W-:Y:S02]  /*23030*/  LEA R8, P0, R7.reuse, R20, 0x2 ;  /* 0x0000001407087211 */ /* 0x040fe400078010ff */
[-C--:B------:R-:W-:Y:S02]  /*23040*/  LEA.HI.X.SX32 R11, R6, R21.reuse, 0x2, P2 ;  /* 0x00000015060b7211 */ /* 0x080fe400010f16ff */
[C---:B------:R-:W-:Y:S03]  /*23050*/  LEA.HI.X.SX32 R9, R7.reuse, R21, 0x2, P0 ;  /* 0x0000001507097211 */ /* 0x040fe600000f16ff */
[----:B------:R1:W2:Y:S04]  /*23060*/  LDG.E R13, desc[UR14][R10.64] ;  /* 0x0000000e0a0d7981 */ /* 0x0002a8000c1e1900 */
[----:B------:R3:W2:Y:S01]  /*23070*/  LDG.E R12, desc[UR14][R8.64] ;  /* 0x0000000e080c7981 */ /* 0x0006a2000c1e1900 */
[----:B-1----:R-:W-:Y:S04]  /*23080*/  IMAD.IADD R10, R7, 0x1, -R6 ;  /* 0x00000001070a7824 */ /* 0x002fe800078e0a06 */
[----:B------:R-:W-:Y:S01]  /*23090*/  IMAD R10, R10, R16, -0x100 ;  /* 0xffffff000a0a7424 */ /* 0x000fe200078e0210 */
[----:B---3--:R-:W1:Y:S04]  /*230a0*/  LDC.64 R8, c[0x0][0x3c0] ;  /* 0x0000f000ff087b82 */ /* 0x008e680000000a00 */
[----:B------:R-:W-:Y:S05]  /*230b0*/  SHF.R.S32.HI R6, RZ, 0x1f, R10 ;  /* 0x0000001fff067819 */ /* 0x000fea000001140a */
[-C--:B-1----:R-:W-:Y:S02]  /*230c0*/  IMAD R11, R6, R8.reuse, RZ ;  /* 0x00000008060b7224 */ /* 0x082fe400078e02ff */
[C---:B------:R-:W-:Y:S04]  /*230d0*/  IMAD.WIDE.U32 R6, R10.reuse, R8, RZ ;  /* 0x000000080a067225 */ /* 0x040fe800078e00ff */
[----:B------:R-:W-:Y:S05]  /*230e0*/  IMAD R9, R10, R9, R11 ;  /* 0x000000090a097224 */ /* 0x000fea00078e020b */
[----:B------:R-:W-:Y:S01]  /*230f0*/  IADD3 R7, PT, PT, R7, R9, RZ ;  /* 0x0000000907077210 */ /* 0x000fe20007ffe0ff */
[----:B--2---:R-:W-:Y:S04]  /*23100*/  IMAD.IADD R12, R13, 0x1, -R12 ;  /* 0x000000010d0c7824 */ /* 0x004fe800078e0a0c */
[----:B------:R-:W-:Y:S01]  /*23110*/  IMAD.WIDE.U32 R6, R12, UR10, R6 ;  /* 0x0000000a0c067c25 */ /* 0x000fe2000f8e0006 */
        /* <DEDUP_REMOVED lines=8> */
.L_x_1219:
[----:B------:R-:W-:Y:S02]  /*231a0*/  LOP3.LUT R4, R0, R4, RZ, 0x3c, !PT ;  /* 0x0000000400047212 */ /* 0x000fe400078e3cff */
[----:B------:R-:W-:Y:S02]  /*231b0*/  LOP3.LUT R168, R5, 0x400, RZ, 0xc0, !PT ;  /* 0x0000040005a87812 */ /* 0x000fe400078ec0ff */
[-C--:B------:R-:W-:Y:S02]  /*231c0*/  @!P1 MOV R5, R19.reuse ;  /* 0x0000001300059202 */ /* 0x080fe40000000f00 */
[----:B------:R-:W-:Y:S02]  /*231d0*/  LEA R168, R4, R168, 0x1 ;  /* 0x000000a804a87211 */ /* 0x000fe400078e08ff */
[-C--:B------:R-:W-:Y:S02]  /*231e0*/  @!P1 MOV R4, R18.reuse ;  /* 0x0000001200049202 */ /* 0x080fe40000000f00 */
[----:B------:R-:W-:Y:S02]  /*231f0*/  LEA R237, R237, UR6, 0x1 ;  /* 0x00000006eded7c11 */ /* 0x000fe4000f8e08ff */
[C---:B------:R-:W-:Y:S02]  /*23200*/  SHF.L.U32 R13, R8.reuse, 0x5, RZ ;  /* 0x00000005080d7819 */ /* 0x040fe400000006ff */
[----:B------:R-:W-:Y:S01]  /*23210*/  SHF.L.U64.HI R12, R8, 0x5, R17 ;  /* 0x00000005080c7819 */ /* 0x000fe20000010211 */
[----:B------:R-:W-:Y:S01]  /*23220*/  @!PT LDS RZ, [RZ] ;  /* 0x00000000fffff984 */ /* 0x000fe20000000800 */
[----:B------:R-:W-:Y:S01]  /*23230*/  @!PT LDS RZ, [RZ] ;  /* 0x00000000fffff984 */ /* 0x000fe20000000800 */
[----:B------:R-:W-:Y:S01]  /*23240*/  @!PT LDS RZ, [RZ] ;  /* 0x00000000fffff984 */ /* 0x000fe20000000800 */
[----:B------:R2:W-:Y:S01]  /*23250*/  @!P1 LDGSTS.E.BYPASS.LTC128B.128 [R237+0xa000], desc[UR14][R4.64] ;  /* 0x0a00000004ed9fae */ /* 0x0005e2000b981a0e */
[----:B------:R-:W-:Y:S02]  /*23260*/  IADD3 R6, P0, PT, R13, R18, RZ ;  /* 0x000000120d067210 */ /* 0x000fe40007f1e0ff */
[----:B------:R-:W-:Y:S02]  /*23270*/  LOP3.LUT R0, R3, R0, R2, 0xf6, !PT ;  /* 0x0000000003007212 */ /* 0x000fe400078ef602 */
[----:B------:R-:W-:Y:S02]  /*23280*/  IADD3.X R7, PT, PT, R12, R19, RZ, P0, !PT ;  /* 0x000000130c077210 */ /* 0x000fe400007fe4ff */
[-C--:B------:R-:W-:Y:S01]  /*23290*/  IADD3 R2, P2, PT, R6, R13.reuse, RZ ;  /* 0x0000000d06027210 */ /* 0x080fe20007f5e0ff */
[----:B------:R-:W-:Y:S01]  /*232a0*/  @P1 STS.128 [R237+0xa000], RZ ;  /* 0x00a000ffed001388 */ /* 0x000fe20000000c00 */
[----:B------:R-:W-:Y:S02]  /*232b0*/  MOV R232, 0x20 ;  /* 0x0000002000e87802 */ /* 0x000fe40000000f00 */
[-C--:B------:R-:W-:Y:S05]  /*232c0*/  IADD3.X R3, PT, PT, R7, R12.reuse, RZ, P2, !PT ;  /* 0x0000000c07037210 */ /* 0x080fea00017fe4ff */
[----:B------:R-:W-:Y:S01]  /*232d0*/  @!PT LDS RZ, [RZ] ;  /* 0x00000000fffff984 */ /* 0x000fe20000000800 */
[----:B------:R-:W-:Y:S01]  /*232e0*/  @!PT LDS RZ, [RZ] ;  /* 0x00000000fffff984 */ /* 0x000fe20000000800 */
[----:B------:R-:W-:Y:S01]  /*232f0*/  @!PT LDS RZ, [RZ] ;  /* 0x00000000fffff984 */ /* 0x000fe20000000800 */
[----:B------:R-:W-:Y:S08]  /*23300*/  @!P1 LDGSTS.E.BYPASS.LTC128B.128 [R237+0xa800], desc[UR14][R6.64] ;  /* 0x0a80000006ed9fae */ /* 0x000ff0000b981a0e */
[----:B------:R-:W-:Y:S01]  /*23310*/  @P1 STS.128 [R237+0xa800], RZ ;  /* 0x00a800ffed001388 */ /* 0x000fe20000000c00 */
[-C--:B--2---:R-:W-:Y:S04]  /*23320*/  IADD3 R4, P0, PT, R2, R13.reuse, RZ ;  /* 0x0000000d02047210 */ /* 0x084fe80007f1e0ff */
[-C--:B------:R-:W-:Y:S03]  /*23330*/  IADD3.X R5, PT, PT, R3, R12.reuse, RZ, P0, !PT ;  /* 0x0000000c03057210 */ /* 0x080fe600007fe4ff */
[----:B------:R-:W-:Y:S01]  /*23340*/  @!PT LDS RZ, [RZ] ;  /* 0x00000000fffff984 */ /* 0x000fe20000000800 */
[----:B------:R-:W-:Y:S01]  /*23350*/  @!PT LDS RZ, [RZ] ;  /* 0x00000000fffff984 */ /* 0x000fe20000000800 */
[----:B------:R-:W-:Y:S01]  /*23360*/  @!PT LDS RZ, [RZ] ;  /* 0x00000000fffff984 */ /* 0x000fe20000000800 */
[----:B------:R2:W-:Y:S01]  /*23370*/  @!P1 LDGSTS.E.BYPASS.LTC128B.128 [R237+0xb000], desc[UR14][R2.64] ;  /* 0x0b00000002ed9fae */ /* 0x0005e2000b981a0e */
[-C--:B------:R-:W-:Y:S04]  /*23380*/  IADD3 R8, P2, PT, R4, R13.reuse, RZ ;  /* 0x0000000d04087210 */ /* 0x080fe80007f5e0ff */
[-C--:B------:R-:W-:Y:S03]  /*23390*/  IADD3.X R9, PT, PT, R5, R12.reuse, RZ, P2, !PT ;  /* 0x0000000c05097210 */ /* 0x080fe600017fe4ff */
[----:B------:R-:W-:Y:S08]  /*233a0*/  @P1 STS.128 [R237+0xb000], RZ ;  /* 0x00b000ffed001388 */ /* 0x000ff00000000c00 */
        /* <DEDUP_REMOVED lines=17> */
[----:B------:R3:W-:Y:S08]  /*234c0*/  @!P1 LDGSTS.E.BYPASS.LTC128B.128 [R237+0xc800], desc[UR14][R2.64] ;  /* 0x0c80000002ed9fae */ /* 0x0007f0000b981a0e */
[----:B------:R-:W-:Y:S01]  /*234d0*/  @P1 STS.128 [R237+0xc800], RZ ;  /* 0x00c800ffed001388 */ /* 0x000fe20000000c00 */
[-C--:B--2---:R-:W-:Y:S04]  /*234e0*/  IADD3 R8, P0, PT, R6, R13.reuse, RZ ;  /* 0x0000000d06087210 */ /* 0x084fe80007f1e0ff */
[-C--:B------:R-:W-:Y:S03]  /*234f0*/  IADD3.X R9, PT, PT, R7, R12.reuse, RZ, P0, !PT ;  /* 0x0000000c07097210 */ /* 0x080fe600007fe4ff */
[----:B------:R-:W-:Y:S01]  /*23500*/  @!PT LDS RZ, [RZ] ;  /* 0x00000000fffff984 */ /* 0x000fe20000000800 */
[----:B------:R-:W-:Y:S01]  /*23510*/  @!PT LDS RZ, [RZ] ;  /* 0x00000000fffff984 */ /* 0x000fe20000000800 */
[----:B------:R-:W-:Y:S01]  /*23520*/  @!PT LDS RZ, [RZ] ;  /* 0x00000000fffff984 */ /* 0x000fe20000000800 */
[----:B------:R-:W-:Y:S01]  /*23530*/  @!P1 LDGSTS.E.BYPASS.LTC128B.128 [R237+0xd000], desc[UR14][R6.64] ;  /* 0x0d00000006ed9fae */ /* 0x000fe2000b981a0e */
[-C--:B------:R-:W-:Y:S04]  /*23540*/  IADD3 R4, P2, PT, R8, R13.reuse, RZ ;  /* 0x0000000d08047210 */ /* 0x080fe80007f5e0ff */
[-C--:B------:R-:W-:Y:S03]  /*23550*/  IADD3.X R5, PT, PT, R9, R12.reuse, RZ, P2, !PT ;  /* 0x0000000c09057210 */ /* 0x080fe600017fe4ff */
[----:B------:R-:W-:Y:S01]  /*23560*/  @P1 STS.128 [R237+0xd000], RZ ;  /* 0x00d000ffed001388 */ /* 0x000fe20000000c00 */
[-C--:B---3--:R-:W-:Y:S04]  /*23570*/  IADD3 R2, P0, PT, R4, R13.reuse, RZ ;  /* 0x0000000d04027210 */ /* 0x088fe80007f1e0ff */
        /* <DEDUP_REMOVED lines=34> */
[----:B------:R-:W-:Y:S01]  /*237a0*/  @!P1 LDGSTS.E.BYPASS.LTC128B.128 [R237+0xf800], desc[UR14][R8.64] ;  /* 0x0f80000008ed9fae */ /* 0x000fe2000b981a0e */
[----:B------:R-:W-:Y:S07]  /*237b0*/  ISETP.NE.AND P2, PT, R250, 0x1, PT ;  /* 0x00000001fa00780c */ /* 0x000fee0003f45270 */
        /* <DEDUP_REMOVED lines=11> */
[----:B--2---:R-:W-:Y:S04]  /*23870*/  @!P1 IADD3 R6, P0, PT, R2, R13, RZ ;  /* 0x0000000d02069210 */ /* 0x004fe80007f1e0ff */
[----:B------:R-:W-:Y:S03]  /*23880*/  @!P1 IADD3.X R7, PT, PT, R3, R12, RZ, P0, !PT ;  /* 0x0000000c03079210 */ /* 0x000fe600007fe4ff */
[----:B------:R-:W-:Y:S01]  /*23890*/  @!PT LDS RZ, [RZ] ;  /* 0x00000000fffff984 */ /* 0x000fe20000000800 */
[----:B------:R-:W-:Y:S01]  /*238a0*/  @!PT LDS RZ, [RZ] ;  /* 0x00000000fffff984 */ /* 0x000fe20000000800 */
[----:B------:R-:W-:Y:S01]  /*238b0*/  @!PT LDS RZ, [RZ] ;  /* 0x00000000fffff984 */ /* 0x000fe20000000800 */
[----:B------:R2:W-:Y:S01]  /*238c0*/  @!P1 LDGSTS.E.BYPASS.LTC128B.128 [R237+0x11000], desc[UR14][R2.64] ;  /* 0x1100000002ed9fae */ /* 0x0005e2000b981a0e */
[----:B------:R-:W-:Y:S04]  /*238d0*/  LOP3.LUT P0, RZ, R236, 0x2, RZ, 0xc0, !PT ;  /* 0x00000002ecff7812 */ /* 0x000fe8000780c0ff */
[----:B------:R-:W-:Y:S02]  /*238e0*/  SEL R232, R232, 0xffffffe0, !P0 ;  /* 0xffffffe0e8e87807 */ /* 0x000fe40004000000 */
[----:B------:R-:W-:Y:S01]  /*238f0*/  LOP3.LUT P0, RZ, R236, 0x4, RZ, 0xc0, !PT ;  /* 0x00000004ecff7812 */ /* 0x000fe2000780c0ff */
[----:B------:R-:W-:Y:S08]  /*23900*/  @P1 STS.128 [R237+0x11000], RZ ;  /* 0x011000ffed001388 */ /* 0x000ff00000000c00 */
[----:B------:R-:W-:Y:S01]  /*23910*/  @!PT LDS RZ, [RZ] ;  /* 0x00000000fffff984 */ /* 0x000fe20000000800 */
[----:B------:R-:W-:Y:S01]  /*23920*/  @!PT LDS RZ, [RZ] ;  /* 0x00000000fffff984 */ /* 0x000fe20000000800 */
[----:B------:R-:W-:Y:S01]  /*23930*/  @!PT LDS RZ, [RZ] ;  /* 0x00000000fffff984 */ /* 0x000fe20000000800 */
[----:B------:R3:W-:Y:S08]  /*23940*/  @!P1 LDGSTS.E.BYPASS.LTC128B.128 [R237+0x11800], desc[UR14][R6.64] ;  /* 0x1180000006ed9fae */ /* 0x0007f0000b981a0e */
[----:B------:R-:W-:Y:S01]  /*23950*/  @P1 STS.128 [R237+0x11800], RZ ;  /* 0x011800ffed001388 */ /* 0x000fe20000000c00 */
[----:B--2---:R-:W-:Y:S02]  /*23960*/  LEA R3, R0, UR6, 0x1 ;  /* 0x0000000600037c11 */ /* 0x004fe4000f8e08ff */
[----:B------:R-:W-:Y:S02]  /*23970*/  IADD3 R2, PT, PT, R168, UR6, RZ ;  /* 0x00000006a8027c10 */ /* 0x000fe4000fffe0ff */
[CC--:B------:R-:W-:Y:S03]  /*23980*/  IADD3 R172, PT, PT, R3.reuse, R232.reuse, RZ ;  /* 0x000000e803ac7210 */ /* 0x0c0fe60007ffe0ff */
[----:B------:R2:W-:Y:S01]  /*23990*/  LDSM.16.M88.4 R128, [R3] ;  /* 0x000000000380783b */ /* 0x0005e20000000200 */
[----:B------:R-:W-:Y:S02]  /*239a0*/  IADD3 R216, PT, PT, R2, R232, RZ ;  /* 0x000000e802d87210 */ /* 0x000fe40007ffe0ff */
[----:B------:R-:W-:Y:S04]  /*239b0*/  MOV R0, 0x40 ;  /* 0x0000004000007802 */ /* 0x000fe80000000f00 */
[----:B------:R-:W-:Y:S01]  /*239c0*/  SEL R0, R0, 0xffffffc0, !P0 ;  /* 0xffffffc000007807 */ /* 0x000fe20004000000 */
[----:B------:R-:W3:Y:S08]  /*239d0*/  LDSM.16.M88.4 R8, [R168+UR6+0x2000] ;  /* 0x00200006a808783b */ /* 0x000ef00008000200 */
[----:B-1----:R-:W1:Y:S01]  /*239e0*/  LDSM.16.M88.4 R16, [R168+UR6+0x2800] ;  /* 0x00280006a810783b */ /* 0x002e620008000200 */
[-C--:B--2---:R-:W-:Y:S07]  /*239f0*/  IADD3 R3, PT, PT, R3, R0.reuse, RZ ;  /* 0x0000000003037210 */ /* 0x084fee0007ffe0ff */
[----:B------:R-:W2:Y:S01]  /*23a00*/  LDSM.16.M88.4 R24, [R168+UR6+0x3000] ;  /* 0x00300006a818783b */ /* 0x000ea20008000200 */
[----:B------:R-:W-:Y:S04]  /*23a10*/  IADD3 R0, PT, PT, R2, R0, RZ ;  /* 0x0000000002007210 */ /* 0x000fe80007ffe0ff */
[C---:B------:R-:W-:Y:S03]  /*23a20*/  IADD3 R2, PT, PT, R232.reuse, R0, RZ ;  /* 0x00000000e8027210 */ /* 0x040fe60007ffe0ff */
        /* <DEDUP_REMOVED lines=13> */
[----:B------:R-:W0:Y:S08]  /*23b00*/  LDGDEPBAR ;  /* 0x00000000000079af */ /* 0x000e300000000000 */
[----:B------:R-:W-:Y:S08]  /*23b10*/  LDSM.16.M88.4 R172, [R172] ;  /* 0x00000000acac783b */ /* 0x000ff00000000200 */
[----:B------:R-:W5:Y:S08]  /*23b20*/  LDSM.16.M88.4 R176, [R216+0x2000] ;  /* 0x00200000d8b0783b */ /* 0x000f700000000200 */
[----:B------:R-:W5:Y:S08]  /*23b30*/  LDSM.16.M88.4 R180, [R216+0x2800] ;  /* 0x00280000d8b4783b */ /* 0x000f700000000200 */
[----:B------:R-:W5:Y:S08]  /*23b40*/  LDSM.16.M88.4 R184, [R216+0x3000] ;  /* 0x00300000d8b8783b */ /* 0x000f700000000200 */
[----:B------:R-:W5:Y:S08]  /*23b50*/  LDSM.16.M88.4 R188, [R216+0x3800] ;  /* 0x00380000d8bc783b */ /* 0x000f700000000200 */
[----:B------:R-:W5:Y:S08]  /*23b60*/  LDSM.16.M88.4 R192, [R216+0x4000] ;  /* 0x00400000d8c0783b */ /* 0x000f700000000200 */
[----:B------:R-:W-:Y:S08]  /*23b70*/  LDSM.16.M88.4 R196, [R216+0x7000] ;  /* 0x00700000d8c4783b */ /* 0x000ff00000000200 */
[----:B------:R-:W-:Y:S08]  /*23b80*/  LDSM.16.M88.4 R200, [R216+0x7800] ;  /* 0x00780000d8c8783b */ /* 0x000ff00000000200 */
[----:B------:R-:W-:Y:S08]  /*23b90*/  LDSM.16.M88.4 R204, [R216+0x8000] ;  /* 0x00800000d8cc783b */ /* 0x000ff00000000200 */
[----:B------:R-:W-:Y:S08]  /*23ba0*/  LDSM.16.M88.4 R208, [R216+0x8800] ;  /* 0x00880000d8d0783b */ /* 0x000ff00000000200 */
[----:B------:R-:W-:Y:S08]  /*23bb0*/  LDSM.16.M88.4 R212, [R216+0x9000] ;  /* 0x00900000d8d4783b */ /* 0x000ff00000000200 */
[----:B------:R-:W-:Y:S08]  /*23bc0*/  LDSM.16.M88.4 R220, [R3] ;  /* 0x0000000003dc783b */ /* 0x000ff00000000200 */
[----:B------:R-:W-:Y:S08]  /*23bd0*/  LDSM.16.M88.4 R224, [R0+0x2000] ;  /* 0x0020000000e0783b */ /* 0x000ff00000000200 */
[----:B------:R-:W-:Y:S01]  /*23be0*/  LDSM.16.M88.4 R228, [R2+0x2000] ;  /* 0x0020000002e4783b */ /* 0x000fe20000000200 */
[C---:B---3--:R-:W-:Y:S08]  /*23bf0*/  HMMA.16816.F32.BF16 R4, R128.reuse, R8, RZ ;  /* 0x000000088004723c */ /* 0x048ff000000418ff */
[C---:B------:R-:W-:Y:S08]  /*23c00*/  HMMA.16816.F32.BF16 R8, R128.reuse, R10, RZ ;  /* 0x0000000a8008723c */ /* 0x040ff000000418ff */
[C---:B-1----:R-:W-:Y:S08]  /*23c10*/  HMMA.16816.F32.BF16 R12, R128.reuse, R16, RZ ;  /* 0x00000010800c723c */ /* 0x042ff000000418ff */
        /* <DEDUP_REMOVED lines=42> */
[C---:B------:R-:W-:Y:S01]  /*23ec0*/  HMMA.16816.F32.BF16 R36, R172.reuse, R192, R36 ;  /* 0x000000c0ac24723c */ /* 0x040fe20000041824 */
[----:B------:R-:W5:Y:S07]  /*23ed0*/  LDSM.16.M88.4 R216, [R216+0x9800] ;  /* 0x00980000d8d8783b */ /* 0x000f6e0000000200 */
[C---:B------:R-:W-:Y:S01]  /*23ee0*/  HMMA.16816.F32.BF16 R40, R172.reuse, R194, R40 ;  /* 0x000000c2ac28723c */ /* 0x040fe20000041828 */
[----:B------:R-:W5:Y:S07]  /*23ef0*/  LDSM.16.M88.4 R192, [R0+0x2800] ;  /* 0x0028000000c0783b */ /* 0x000f6e0000000200 */
[C---:B-1----:R-:W-:Y:S08]  /*23f00*/  HMMA.16816.F32.BF16 R44, R172.reuse, R168, R44 ;  /* 0x000000a8ac2c723c */ /* 0x042ff0000004182c */
[C---:B------:R-:W-:Y:S01]  /*23f10*/  HMMA.16816.F32.BF16 R48, R172.reuse, R170, R48 ;  /* 0x000000aaac30723c */ /* 0x040fe20000041830 */
[----:B------:R-:W1:Y:S07]  /*23f20*/  LDSM.16.M88.4 R168, [R0+0x3000] ;  /* 0x0030000000a8783b */ /* 0x000e6e0000000200 */
[C---:B--2---:R-:W-:Y:S08]  /*23f30*/  HMMA.16816.F32.BF16 R52, R172.reuse, R176, R52 ;  /* 0x000000b0ac34723c */ /* 0x044ff00000041834 */
        /* <DEDUP_REMOVED lines=30> */
[----:B------:R-:W-:Y:S04]  /*24120*/  LDSM.16.M88.4 R216, [R0+0x9000] ;  /* 0x0090000000d8783b */ /* 0x000fe80000000200 */
[----:B------:R-:W-:Y:S03]  /*24130*/  IADD3 R224, PT, PT, R232, R3, RZ ;  /* 0x00000003e8e07210 */ /* 0x000fe60007ffe0ff */
[C---:B------:R-:W-:Y:S03]  /*24140*/  HMMA.16816.F32.BF16 R8, R220.reuse, R226, R8 ;  /* 0x000000e2dc08723c */ /* 0x040fe60000041808 */
[----:B------:R-:W-:Y:S05]  /*24150*/  LDSM.16.M88.4 R224, [R224] ;  /* 0x00000000e0e0783b */ /* 0x000fea0000000200 */
[C---:B------:R-:W-:Y:S08]  /*24160*/  HMMA.16816.F32.BF16 R12, R220.reuse, R192, R12 ;  /* 0x000000c0dc0c723c */ /* 0x040ff0000004180c */
[C---:B------:R-:W-:Y:S01]  /*24170*/  HMMA.16816.F32.BF16 R16, R220.reuse, R194, R16 ;  /* 0x000000c2dc10723c */ /* 0x040fe20000041810 */
[----:B------:R-:W3:Y:S07]  /*24180*/  LDSM.16.M88.4 R192, [R0+0x6000] ;  /* 0x0060000000c0783b */ /* 0x000eee0000000200 */
[C---:B-1----:R-:W-:Y:S08]  /*24190*/  HMMA.16816.F32.BF16 R20, R220.reuse, R168, R20 ;  /* 0x000000a8dc14723c */ /* 0x042ff00000041814 */
        /* <DEDUP_REMOVED lines=26> */
[C---:B-1----:R-:W-:Y:S08]  /*24340*/  HMMA.16816.F32.BF16 R124, R220.reuse, R168, R124 ;  /* 0x000000a8dc7c723c */ /* 0x042ff0000004187c */
[----:B------:R-:W-:Y:S01]  /*24350*/  HMMA.16816.F32.BF16 R128, R220, R170, R128 ;  /* 0x000000aadc80723c */ /* 0x000fe20000041880 */
[----:B------:R-:W1:Y:S07]  /*24360*/  LDSM.16.M88.4 R168, [R2+0x2800] ;  /* 0x0028000002a8783b */ /* 0x000e6e0000000200 */
[C---:B------:R-:W-:Y:S08]  /*24370*/  HMMA.16816.F32.BF16 R4, R224.reuse, R228, R4 ;  /* 0x000000e4e004723c */ /* 0x040ff00000041804 */
[C---:B------:R-:W-:Y:S11]  /*24380*/  HMMA.16816.F32.BF16 R8, R224.reuse, R230, R8 ;  /* 0x000000e6e008723c */ /* 0x040ff60000041808 */
[----:B------:R-:W-:Y:S01]  /*24390*/  FMUL.FTZ R4, R4, UR12 ;  /* 0x0000000c04047c20 */ /* 0x000fe20008410000 */
[----:B------:R-:W-:Y:S01]  /*243a0*/  FMUL.FTZ R5, R5, UR12 ;  /* 0x0000000c05057c20 */ /* 0x000fe20008410000 */
[----:B------:R-:W-:Y:S01]  /*243b0*/  FMUL.FTZ R6, R6, UR12 ;  /* 0x0000000c06067c20 */ /* 0x000fe20008410000 */
[----:B------:R-:W-:Y:S01]  /*243c0*/  FMUL.FTZ R7, R7, UR12 ;  /* 0x0000000c07077c20 */ /* 0x000fe20008410000 */
[----:B------:R-:W2:Y:S04]  /*243d0*/  MUFU.TANH R175, R4 ;  /* 0x0000000400af7308 */ /* 0x000ea80000002400 */
[----:B------:R-:W-:Y:S01]  /*243e0*/  FMUL.FTZ R8, R8, UR12 ;  /* 0x0000000c08087c20 */ /* 0x000fe20008410000 */
[----:B------:R-:W-:Y:S01]  /*243f0*/  FMUL.FTZ R9, R9, UR12 ;  /* 0x0000000c09097c20 */ /* 0x000fe20008410000 */
[----:B------:R-:W-:Y:S01]  /*24400*/  FMUL.FTZ R10, R10, UR12 ;  /* 0x0000000c0a0a7c20 */ /* 0x000fe20008410000 */
[----:B------:R-:W-:Y:S03]  /*24410*/  FMUL.FTZ R11, R11, UR12 ;  /* 0x0000000c0b0b7c20 */ /* 0x000fe60008410000 */
[----:B------:R-:W3:Y:S01]  /*24420*/  MUFU.TANH R174, R5 ;  /* 0x0000000500ae7308 */ /* 0x000ee20000002400 */
[C---:B-1----:R-:W-:Y:S09]  /*24430*/  HMMA.16816.F32.BF16 R12, R224.reuse, R168, R12 ;  /* 0x000000a8e00c723c */ /* 0x042ff2000004180c */
[----:B------:R-:W1:Y:S01]  /*24440*/  MUFU.TANH R173, R6 ;  /* 0x0000000600ad7308 */ /* 0x000e620000002400 */
[C---:B------:R-:W-:Y:S09]  /*24450*/  HMMA.16816.F32.BF16 R16, R224.reuse, R170, R16 ;  /* 0x000000aae010723c */ /* 0x040ff20000041810 */
[----:B------:R4:W1:Y:S01]  /*24460*/  MUFU.TANH R172, R7 ;  /* 0x0000000700ac7308 */ /* 0x0008620000002400 */
[----:B------:R-:W-:Y:S01]  /*24470*/  FMUL.FTZ R12, R12, UR12 ;  /* 0x0000000c0c0c7c20 */ /* 0x000fe20008410000 */
[----:B------:R-:W-:Y:S01]  /*24480*/  FMUL.FTZ R13, R13, UR12 ;  /* 0x0000000c0d0d7c20 */ /* 0x000fe20008410000 */
[----:B------:R-:W-:Y:S07]  /*24490*/  FMUL.FTZ R14, R14, UR12 ;  /* 0x0000000c0e0e7c20 */ /* 0x000fee0008410000 */
[----:B------:R-:W1:Y:S01]  /*244a0*/  MUFU.TANH R168, R8 ;  /* 0x0000000800a87308 */ /* 0x000e620000002400 */
[----:B------:R-:W-:Y:S01]  /*244b0*/  FMUL.FTZ R15, R15, UR12 ;  /* 0x0000000c0f0f7c20 */ /* 0x000fe20008410000 */
[----:B------:R-:W-:Y:S01]  /*244c0*/  FMUL.FTZ R16, R16, UR12 ;  /* 0x0000000c10107c20 */ /* 0x000fe20008410000 */
[----:B------:R-:W-:Y:S01]  /*244d0*/  FMUL.FTZ R17, R17, UR12 ;  /* 0x0000000c11117c20 */ /* 0x000fe20008410000 */
[----:B------:R-:W-:Y:S06]  /*244e0*/  FMUL.FTZ R18, R18, UR12 ;  /* 0x0000000c12127c20 */ /* 0x000fec0008410000 */
[----:B------:R-:W1:Y:S01]  /*244f0*/  MUFU.TANH R177, R9 ;  /* 0x0000000900b17308 */ /* 0x000e620000002400 */
[----:B----4-:R-:W4:Y:S01]  /*24500*/  LDSM.16.M88.4 R4, [R2+0x3000] ;  /* 0x003000000204783b */ /* 0x010f220000000200 */
[----:B------:R-:W-:Y:S08]  /*24510*/  FMUL.FTZ R19, R19, UR12 ;  /* 0x0000000c13137c20 */ /* 0x000ff00008410000 */
        /* <DEDUP_REMOVED lines=47> */
[----:B------:R4:W1:Y:S01]  /*24810*/  MUFU.TANH R201, R37 ;  /* 0x0000002500c97308 */ /* 0x0008620000002400 */
[----:B------:R-:W-:Y:S01]  /*24820*/  FMUL.FTZ R43, R43, UR12 ;  /* 0x0000000c2b2b7c20 */ /* 0x000fe20008410000 */
[C---:B-----5:R-:W-:Y:S08]  /*24830*/  HMMA.16816.F32.BF16 R44, R224.reuse, R8, R44 ;  /* 0x00000008e02c723c */ /* 0x060ff0000004182c */
[----:B------:R5:W1:Y:S01]  /*24840*/  MUFU.TANH R202, R38 ;  /* 0x0000002600ca7308 */ /* 0x000a620000002400 */
[C---:B------:R-:W-:Y:S01]  /*24850*/  HMMA.16816.F32.BF16 R48, R224.reuse, R10, R48 ;  /* 0x0000000ae030723c */ /* 0x040fe20000041830 */
[----:B------:R-:W2:Y:S08]  /*24860*/  LDSM.16.M88.4 R8, [R2+0x5800] ;  /* 0x005800000208783b */ /* 0x000eb00000000200 */
        /* <DEDUP_REMOVED lines=24> */
[C---:B--2---:R-:W-:Y:S07]  /*249f0*/  HMMA.16816.F32.BF16 R60, R224.reuse, R8, R60 ;  /* 0x00000008e03c723c */ /* 0x044fee000004183c */
[----:B------:R-:W2:Y:S01]  /*24a00*/  MUFU.TANH R191, R27 ;  /* 0x0000001b00bf7308 */ /* 0x000ea20000002400 */
        /* <DEDUP_REMOVED lines=10> */
[----:B------:R-:W3:Y:S02]  /*24ab0*/  LDSM.16.M88.4 R4, [R2+0x7000] ;  /* 0x007000000204783b */ /* 0x000ee40000000200 */
        /* <DEDUP_REMOVED lines=27> */
[----:B------:R-:W2:Y:S04]  /*24c70*/  LDSM.16.M88.4 R4, [R2+0x8000] ;  /* 0x008000000204783b */ /* 0x000ea80000000200 */
        /* <DEDUP_REMOVED lines=51> */
[C---:B----4-:R-:W-:Y:S05]  /*24fb0*/  HMMA.16816.F32.BF16 R116, R224.reuse, R4, R116 ;  /* 0x00000004e074723c */ /* 0x050fea0000041874 */
[----:B------:R-:W-:Y:S03]  /*24fc0*/  FMUL.FTZ R110, R110, UR12 ;  /* 0x0000000c6e6e7c20 */ /* 0x000fe60008410000 */
[----:B------:R-:W4:Y:S01]  /*24fd0*/  MUFU.TANH R216, R52 ;  /* 0x0000003400d87308 */ /* 0x000f220000002400 */
[----:B------:R-:W-:Y:S01]  /*24fe0*/  FMUL.FTZ R111, R111, UR12 ;  /* 0x0000000c6f6f7c20 */ /* 0x000fe20008410000 */
[C---:B------:R-:W-:Y:S03]  /*24ff0*/  HMMA.16816.F32.BF16 R120, R224.reuse, R6, R120 ;  /* 0x00000006e078723c */ /* 0x040fe60000041878 */
[----:B------:R-:W-:Y:S01]  /*25000*/  FMUL.FTZ R112, R112, UR12 ;  /* 0x0000000c70707c20 */ /* 0x000fe20008410000 */
[----:B------:R-:W-:Y:S01]  /*25010*/  FMUL.FTZ R115, R115, UR12 ;  /* 0x0000000c73737c20 */ /* 0x000fe20008410000 */
[----:B------:R-:W-:Y:S03]  /*25020*/  FMUL.FTZ R108, R108, UR12 ;  /* 0x0000000c6c6c7c20 */ /* 0x000fe60008410000 */
[----:B------:R-:W1:Y:S01]  /*25030*/  MUFU.TANH R217, R53 ;  /* 0x0000003500d97308 */ /* 0x000e620000002400 */
[----:B------:R-:W-:Y:S01]  /*25040*/  FMUL.FTZ R109, R109, UR12 ;  /* 0x0000000c6d6d7c20 */ /* 0x000fe20008410000 */
[----:B------:R-:W-:Y:S01]  /*25050*/  FMUL.FTZ R113, R113, UR12 ;  /* 0x0000000c71717c20 */ /* 0x000fe20008410000 */
[----:B------:R-:W-:Y:S01]  /*25060*/  FMUL.FTZ R114, R114, UR12 ;  /* 0x0000000c72727c20 */ /* 0x000fe20008410000 */
[----:B------:R-:W-:Y:S01]  /*25070*/  FMUL.FTZ R116, R116, UR12 ;  /* 0x0000000c74747c20 */ /* 0x000fe20008410000 */
[----:B------:R-:W-:Y:S01]  /*25080*/  FMUL.FTZ R117, R117, UR12 ;  /* 0x0000000c75757c20 */ /* 0x000fe20008410000 */
[----:B------:R-:W-:Y:S04]  /*25090*/  FMUL.FTZ R118, R118, UR12 ;  /* 0x0000000c76767c20 */ /* 0x000fe80008410000 */
[----:B------:R-:W1:Y:S01]  /*250a0*/  MUFU.TANH R218, R54 ;  /* 0x0000003600da7308 */ /* 0x000e620000002400 */
[----:B------:R-:W-:Y:S01]  /*250b0*/  FMUL.FTZ R119, R119, UR12 ;  /* 0x0000000c77777c20 */ /* 0x000fe20008410000 */
[----:B------:R-:W-:Y:S01]  /*250c0*/  FMUL.FTZ R120, R120, UR12 ;  /* 0x0000000c78787c20 */ /* 0x000fe20008410000 */
[----:B------:R-:W-:Y:S01]  /*250d0*/  FMUL.FTZ R123, R123, UR12 ;  /* 0x0000000c7b7b7c20 */ /* 0x000fe20008410000 */
[C---:B-----5:R-:W-:Y:S06]  /*250e0*/  HMMA.16816.F32.BF16 R124, R224.reuse, R8, R124 ;  /* 0x00000008e07c723c */ /* 0x060fec000004187c */
[----:B------:R-:W1:Y:S01]  /*250f0*/  MUFU.TANH R220, R55 ;  /* 0x0000003700dc7308 */ /* 0x000e620000002400 */
[----:B------:R-:W-:Y:S01]  /*25100*/  FMUL.FTZ R121, R121, UR12 ;  /* 0x0000000c79797c20 */ /* 0x000fe20008410000 */
[----:B------:R-:W-:Y:S01]  /*25110*/  FMUL.FTZ R122, R122, UR12 ;  /* 0x0000000c7a7a7c20 */ /* 0x000fe20008410000 */
[----:B------:R-:W-:Y:S07]  /*25120*/  HMMA.16816.F32.BF16 R128, R224, R10, R128 ;  /* 0x0000000ae080723c */ /* 0x000fee0000041880 */
        /* <DEDUP_REMOVED lines=66> */
[----:B------:R1:W1:Y:S10]  /*25550*/  MUFU.TANH R242, R113 ;  /* 0x0000007100f27308 */ /* 0x0002740000002400 */
[----:B------:R1:W1:Y:S10]  /*25560*/  MUFU.TANH R243, R114 ;  /* 0x0000007200f37308 */ /* 0x0002740000002400 */
[----:B------:R-:W1:Y:S10]  /*25570*/  MUFU.TANH R115, R115 ;  /* 0x0000007300737308 */ /* 0x000e740000002400 */
[----:B------:R-:W1:Y:S10]  /*25580*/  MUFU.TANH R116, R116 ;  /* 0x0000007400747308 */ /* 0x000e740000002400 */
[----:B------:R1:W1:Y:S10]  /*25590*/  MUFU.TANH R244, R117 ;  /* 0x0000007500f47308 */ /* 0x0002740000002400 */
[----:B------:R1:W1:Y:S10]  /*255a0*/  MUFU.TANH R245, R118 ;  /* 0x0000007600f57308 */ /* 0x0002740000002400 */
[----:B------:R1:W1:Y:S10]  /*255b0*/  MUFU.TANH R246, R119 ;  /* 0x0000007700f67308 */ /* 0x0002740000002400 */
[----:B------:R-:W1:Y:S10]  /*255c0*/  MUFU.TANH R120, R120 ;  /* 0x0000007800787308 */ /* 0x000e740000002400 */
[----:B------:R1:W1:Y:S10]  /*255d0*/  MUFU.TANH R247, R121 ;  /* 0x0000007900f77308 */ /* 0x0002740000002400 */
[----:B------:R1:W1:Y:S10]  /*255e0*/  MUFU.TANH R248, R122 ;  /* 0x0000007a00f87308 */ /* 0x0002740000002400 */
[----:B------:R-:W1:Y:S10]  /*255f0*/  MUFU.TANH R123, R123 ;  /* 0x0000007b007b7308 */ /* 0x000e740000002400 */
        /* <DEDUP_REMOVED lines=28> */
[----:B------:R-:W2:Y:S01]  /*257c0*/  LDL.64 R14, [R1] ;  /* 0x00000000010e7983 */ /* 0x000ea20000100a00 */
[----:B------:R-:W-:Y:S01]  /*257d0*/  IMAD.MOV.U32 R13, RZ, RZ, R251 ;  /* 0x000000ffff0d7224 */ /* 0x000fe200078e00fb */
        /* <DEDUP_REMOVED lines=18> */
[C---:B------:R-:W-:Y:S02]  /*25900*/  IMAD R4, R9.reuse, R8, R4 ;  /* 0x0000000809047224 */ /* 0x040fe400078e0204 */
[----:B------:R-:W-:Y:S03]  /*25910*/  IMAD.MOV R3, RZ, RZ, -R0 ;  /* 0x000000ffff037224 */ /* 0x000fe600078e0a00 */
[C---:B------:R-:W-:Y:S01]  /*25920*/  ISETP.GT.U32.AND P3, PT, R9.reuse, R4, PT ;  /* 0x000000040900720c */ /* 0x040fe20003f64070 */
[C---:B------:R-:W-:Y:S05]  /*25930*/  IMAD R3, R9.reuse, R3, R5 ;  /* 0x0000000309037224 */ /* 0x040fea00078e0205 */
[----:B------:R-:W-:Y:S07]  /*25940*/  ISETP.GT.U32.AND P2, PT, R9, R3, PT ;  /* 0x000000030900720c */ /* 0x000fee0003f44070 */
[----:B------:R-:W-:Y:S02]  /*25950*/  @!P3 IMAD.IADD R4, R4, 0x1, -R9 ;  /* 0x000000010404b824 */ /* 0x000fe400078e0a09 */
[----:B------:R-:W-:Y:S03]  /*25960*/  @!P3 VIADD R2, R2, 0x1 ;  /* 0x000000010202b836 */ /* 0x000fe60000000000 */
[-C--:B------:R-:W-:Y:S01]  /*25970*/  ISETP.GE.U32.AND P4, PT, R4, R9.reuse, PT ;  /* 0x000000090400720c */ /* 0x080fe20003f86070 */
[----:B------:R-:W-:Y:S01]  /*25980*/  @!P2 VIADD R0, R0, 0x1 ;  /* 0x000000010000a836 */ /* 0x000fe20000000000 */
[-C--:B------:R-:W-:Y:S02]  /*25990*/  @!P2 IADD3 R3, PT, PT, R3, -R9.reuse, RZ ;  /* 0x800000090303a210 */ /* 0x080fe40007ffe0ff */
[----:B------:R-:W-:Y:S02]  /*259a0*/  ISETP.GE.AND P2, PT, R6, RZ, PT ;  /* 0x000000ff0600720c */ /* 0x000fe40003f46270 */
[----:B------:R-:W-:Y:S02]  /*259b0*/  ISETP.GE.U32.AND P6, PT, R3, R9, PT ;  /* 0x000000090300720c */ /* 0x000fe40003fc6070 */
[----:B------:R-:W-:Y:S02]  /*259c0*/  P2R R3, PR, RZ, 0x10 ;  /* 0x00000010ff037803 */ /* 0x000fe40000000000 */
[----:B------:R-:W-:Y:S02]  /*259d0*/  ISETP.GE.AND P4, PT, R7, RZ, PT ;  /* 0x000000ff0700720c */ /* 0x000fe40003f86270 */
[----:B------:R-:W-:Y:S02]  /*259e0*/  ISETP.NE.AND P3, PT, R3, RZ, PT ;  /* 0x000000ff0300720c */ /* 0x000fe40003f65270 */
[----:B------:R-:W-:Y:S05]  /*259f0*/  LOP3.LUT R3, RZ, R10, RZ, 0x33, !PT ;  /* 0x0000000aff037212 */ /* 0x000fea00078e33ff */
[----:B------:R-:W-:Y:S05]  /*25a00*/  @P6 IADD3 R0, PT, PT, R0, 0x1, RZ ;  /* 0x0000000100006810 */ /* 0x000fea0007ffe0ff */
[----:B------:R-:W-:Y:S02]  /*25a10*/  @!P4 IMAD.MOV R0, RZ, RZ, -R0 ;  /* 0x000000ffff00c224 */ /* 0x000fe400078e0a00 */
[----:B------:R-:W-:Y:S01]  /*25a20*/  @P3 VIADD R2, R2, 0x1 ;  /* 0x0000000102023836 */ /* 0x000fe20000000000 */
[----:B------:R-:W-:Y:S04]  /*25a30*/  ISETP.NE.AND P3, PT, R10, RZ, PT ;  /* 0x000000ff0a00720c */ /* 0x000fe80003f65270 */
[----:B------:R-:W-:Y:S02]  /*25a40*/  @!P2 IADD3 R2, PT, PT, -R2, RZ, RZ ;  /* 0x000000ff0202a210 */ /* 0x000fe40007ffe1ff */
        /* <DEDUP_REMOVED lines=8> */
[----:B------:R-:W-:Y:S05]  /*25ad0*/  IMAD R0, R0, R10, -0x100 ;  /* 0xffffff0000007424 */ /* 0x000fea00078e020a */
[----:B------:R-:W-:Y:S01]  /*25ae0*/  SHF.R.S32.HI R4, RZ, 0x1f, R0 ;  /* 0x0000001fff047819 */ /* 0x000fe20000011400 */
[----:B------:R3:W2:Y:S02]  /*25af0*/  LDG.E R7, desc[UR14][R2.64] ;  /* 0x0000000e02077981 */ /* 0x0006a4000c1e1900 */
[----:B---3--:R-:W3:Y:S02]  /*25b00*/  LDC.64 R2, c[0x0][0x3b8] ;  /* 0x0000ee00ff027b82 */ /* 0x008ee40000000a00 */
[-C--:B---3--:R-:W-:Y:S02]  /*25b10*/  IMAD R6, R4, R2.reuse, RZ ;  /* 0x0000000204067224 */ /* 0x088fe400078e02ff */
        /* <DEDUP_REMOVED lines=13> */
.L_x_1221:
[----:B------:R-:W3:Y:S01]  /*25bf0*/  LDL R3, [R1+0x20] ;  /* 0x0000200001037983 */ /* 0x000ee20000100800 */
[C---:B------:R-:W-:Y:S01]  /*25c00*/  LEA R8, P2, R2.reuse, R12, 0x5 ;  /* 0x0000000c02087211 */ /* 0x040fe200078428ff */
[C---:B------:R-:W-:Y:S01]  /*25c10*/  IMAD.SHL.U32 R22, R2.reuse, 0x20, RZ ;  /* 0x0000002002167824 */ /* 0x040fe200078e00ff */
[--C-:B------:R-:W-:Y:S04]  /*25c20*/  SHF.L.U64.HI R0, R2, 0x5, R11.reuse ;  /* 0x0000000502007819 */ /* 0x100fe8000001020b */
[-C--:B------:R-:W-:Y:S02]  /*25c30*/  IADD3 R6, P3, PT, R8, R22.reuse, RZ ;  /* 0x0000001608067210 */ /* 0x080fe40007f7e0ff */
[----:B---3--:R-:W-:Y:S01]  /*25c40*/  LEA.HI.X R9, R2, R3, R11, 0x5, P2 ;  /* 0x0000000302097211 */ /* 0x008fe200010f2c0b */
[----:B------:R-:W-:Y:S01]  /*25c50*/  @!P1 IMAD.MOV.U32 R2, RZ, RZ, R12 ;  /* 0x000000ffff029224 */ /* 0x000fe200078e000c */
[-C--:B------:R-:W-:Y:S03]  /*25c60*/  IADD3 R4, P2, PT, R6, R22.reuse, RZ ;  /* 0x0000001606047210 */ /* 0x080fe60007f5e0ff */
[--C-:B------:R-:W-:Y:S01]  /*25c70*/  IMAD.X R7, R9, 0x1, R0.reuse, P3 ;  /* 0x0000000109077824 */ /* 0x100fe200018e0600 */
[----:B------:R-:W-:Y:S01]  /*25c80*/  @!PT LDS RZ, [RZ] ;  /* 0x00000000fffff984 */ /* 0x000fe20000000800 */
[----:B------:R-:W-:Y:S01]  /*25c90*/  @!PT LDS RZ, [RZ] ;  /* 0x00000000fffff984 */ /* 0x000fe20000000800 */
[----:B------:R-:W-:Y:S01]  /*25ca0*/  @!PT LDS RZ, [RZ] ;  /* 0x00000000fffff984 */ /* 0x000fe20000000800 */
[----:B------:R3:W-:Y:S03]  /*25cb0*/  @!P1 LDGSTS.E.BYPASS.LTC128B.128 [R237+0x2000], desc[UR14][R2.64] ;  /* 0x0200000002ed9fae */ /* 0x0007e6000b981a0e */
[--C-:B------:R-:W-:Y:S01]  /*25cc0*/  IMAD.X R5, R7, 0x1, R0.reuse, P2 ;  /* 0x0000000107057824 */ /* 0x100fe200010e0600 */
        /* <DEDUP_REMOVED lines=15> */
[-C--:B---3--:R-:W-:Y:S03]  /*25dc0*/  IADD3 R2, P3, PT, R4, R22.reuse, RZ ;  /* 0x0000001604027210 */ /* 0x088fe60007f7e0ff */
[----:B------:R3:W-:Y:S01]  /*25dd0*/  @P1 STS.128 [R237+0x3800], RZ ;  /* 0x003800ffed001388 */ /* 0x0007e20000000c00 */
[-C--:B------:R-:W-:Y:S01]  /*25de0*/  IADD3 R16, P2, PT, R2, R22.reuse, RZ ;  /* 0x0000001602107210 */ /* 0x080fe20007f5e0ff */
[--C-:B------:R-:W-:Y:S03]  /*25df0*/  IMAD.X R3, R5, 0x1, R0.reuse, P3 ;  /* 0x0000000105037824 */ /* 0x100fe600018e0600 */
[-C--:B------:R-:W-:Y:S01]  /*25e00*/  IADD3 R14, P3, PT, R16, R22.reuse, RZ ;  /* 0x00000016100e7210 */ /* 0x080fe20007f7e0ff */
[--C-:B------:R-:W-:Y:S01]  /*25e10*/  IMAD.X R17, R3, 0x1, R0.reuse, P2 ;  /* 0x0000000103117824 */ /* 0x100fe200010e0600 */
[----:B------:R-:W-:Y:S01]  /*25e20*/  @!PT LDS RZ, [RZ] ;  /* 0x00000000fffff984 */ /* 0x000fe20000000800 */
[----:B------:R-:W-:Y:S01]  /*25e30*/  @!PT LDS RZ, [RZ] ;  /* 0x00000000fffff984 */ /* 0x000fe20000000800 */
[----:B------:R-:W-:Y:S01]  /*25e40*/  @!PT LDS RZ, [RZ] ;  /* 0x00000000fffff984 */ /* 0x000fe20000000800 */
[----:B------:R3:W-:Y:S02]  /*25e50*/  @!P1 LDGSTS.E.BYPASS.LTC128B.128 [R237+0x4000], desc[UR14][R2.64] ;  /* 0x0400000002ed9fae */ /* 0x0007e4000b981a0e */
[-C--:B--2---:R-:W-:Y:S01]  /*25e60*/  IADD3 R12, P2, PT, R14, R22.reuse, RZ ;  /* 0x000000160e0c7210 */ /* 0x084fe20007f5e0ff */
[--C-:B------:R-:W-:Y:S01]  /*25e70*/  IMAD.X R15, R17, 0x1, R0.reuse, P3 ;  /* 0x00000001110f7824 */ /* 0x100fe200018e0600 */
[----:B------:R2:W-:Y:S02]  /*25e80*/  @P1 STS.128 [R237+0x4000], RZ ;  /* 0x004000ffed001388 */ /* 0x0005e40000000c00 */
[-C--:B------:R-:W-:Y:S01]  /*25e90*/  IADD3 R20, P3, PT, R12, R22.reuse, RZ ;  /* 0x000000160c147210 */ /* 0x080fe20007f7e0ff */
[--C-:B------:R-:W-:Y:S01]  /*25ea0*/  IMAD.X R13, R15, 0x1, R0.reuse, P2 ;  /* 0x000000010f0d7824 */ /* 0x100fe200010e0600 */
[----:B------:R-:W-:Y:S01]  /*25eb0*/  @!PT LDS RZ, [RZ] ;  /* 0x00000000fffff984 */ /* 0x000fe20000000800 */
[----:B------:R-:W-:Y:S01]  /*25ec0*/  @!PT LDS RZ, [RZ] ;  /* 0x00000000fffff984 */ /* 0x000fe20000000800 */
[----:B------:R-:W-:Y:S01]  /*25ed0*/  @!PT LDS RZ, [RZ] ;  /* 0x00000000fffff984 */ /* 0x000fe20000000800 */
[----:B------:R-:W-:Y:S02]  /*25ee0*/  @!P1 LDGSTS.E.BYPASS.LTC128B.128 [R237+0x4800], desc[UR14][R16.64] ;  /* 0x0480000010ed9fae */ /* 0x000fe4000b981a0e */
[-C--:B------:R-:W-:Y:S01]  /*25ef0*/  IADD3 R18, P2, PT, R20, R22.reuse, RZ ;  /* 0x0000001614127210 */ /* 0x080fe20007f5e0ff */
        /* <DEDUP_REMOVED lines=8> */
[-C--:B-----5:R-:W-:Y:S01]  /*25f80*/  IADD3 R8, P2, PT, R10, R22.reuse, RZ ;  /* 0x000000160a087210 */ /* 0x0a0fe20007f5e0ff */
[--C-:B------:R-:W-:Y:S01]  /*25f90*/  IMAD.X R11, R19, 0x1, R0.reuse, P3 ;  /* 0x00000001130b7824 */ /* 0x100fe200018e0600 */
[----:B------:R2:W-:Y:S02]  /*25fa0*/  @P1 STS.128 [R237+0x5000], RZ ;  /* 0x005000ffed001388 */ /* 0x0005e40000000c00 */
[-C--:B-1----:R-:W-:Y:S01]  /*25fb0*/  IADD3 R6, P3, PT, R8, R22.reuse, RZ ;  /* 0x0000001608067210 */ /* 0x082fe20007f7e0ff */
[--C-:B------:R-:W-:Y:S01]  /*25fc0*/  IMAD.X R9, R11, 0x1, R0.reuse, P2 ;  /* 0x000000010b097824 */ /* 0x100fe200010e0600 */
[----:B------:R-:W-:Y:S01]  /*25fd0*/  @!PT LDS RZ, [RZ] ;  /* 0x00000000fffff984 */ /* 0x000fe20000000800 */
[----:B------:R-:W-:Y:S01]  /*25fe0*/  @!PT LDS RZ, [RZ] ;  /* 0x00000000fffff984 */ /* 0x000fe20000000800 */
[----:B------:R-:W-:Y:S01]  /*25ff0*/  @!PT LDS RZ, [RZ] ;  /* 0x00000000fffff984 */ /* 0x000fe20000000800 */
[----:B------:R1:W-:Y:S02]  /*26000*/  @!P1 LDGSTS.E.BYPASS.LTC128B.128 [R237+0x5800], desc[UR14][R12.64] ;  /* 0x058000000ced9fae */ /* 0x0003e4000b981a0e */
[-C--:B----4-:R-:W-:Y:S01]  /*26010*/  IADD3 R4, P2, PT, R6, R22.reuse, RZ ;  /* 0x0000001606047210 */ /* 0x090fe20007f5e0ff */
[--C-:B------:R-:W-:Y:S01]  /*26020*/  IMAD.X R7, R9, 0x1, R0.reuse, P3 ;  /* 0x0000000109077824 */ /* 0x100fe200018e0600 */
[----:B------:R2:W-:Y:S02]  /*26030*/  @P1 STS.128 [R237+0x5800], RZ ;  /* 0x005800ffed001388 */ /* 0x0005e40000000c00 */
[-C--:B---3--:R-:W-:Y:S01]  /*26040*/  IADD3 R2, P3, PT, R4, R22.reuse, RZ ;  /* 0x0000001604027210 */ /* 0x088fe20007f7e0ff */
        /* <DEDUP_REMOVED lines=16> */
[----:B-1----:R-:W-:Y:S03]  /*26150*/  @!P1 IADD3 R12, P2, PT, R2, R22, RZ ;  /* 0x00000016020c9210 */ /* 0x002fe60007f5e0ff */
        /* <DEDUP_REMOVED lines=28> */
.L_x_1220:
[----:B-1----:R-:W-:Y:S01]  /*26320*/  FMNMX3.FTZ R0, R132, R175, R174, !PT ;  /* 0x000000af84007276 */ /* 0x002fe200078100ae */
[----:B--2---:R-:W2:Y:S01]  /*26330*/  LDL R10, [R1+0x38] ;  /* 0x00003800010a7983 */ /* 0x004ea20000100800 */
[----:B------:R-:W-:Y:S02]  /*26340*/  IADD3 R41, PT, PT, R134, 0xa040, RZ ;  /* 0x0000a04086297810 */ /* 0x000fe40007ffe0ff */
        /* <DEDUP_REMOVED lines=67> */
[----:B------:R-:W1:Y:S01]  /*26780*/  SHFL.BFLY PT, R3, R36, 0x2, 0x1f ;  /* 0x0c401f0024037f89 */ /* 0x000e6200000e0000 */
[----:B------:R-:W-:Y:S02]  /*26790*/  FMNMX3.FTZ R0, R0, R40, R39, !PT ;  /* 0x0000002800007276 */ /* 0x000fe40007810027 */
[----:B------:R-:W-:Y:S05]  /*267a0*/  IADD3 R239, PT, PT, R239, -0x100, RZ ;  /* 0xffffff00efef7810 */ /* 0x000fea0007ffe0ff */
[----:B------:R-:W3:Y:S01]  /*267b0*/  SHFL.BFLY PT, R2, R0, 0x2, 0x1f ;  /* 0x0c401f0000027f89 */ /* 0x000ee200000e0000 */
[----:B--2---:R-:W-:Y:S02]  /*267c0*/  @P0 IADD3 R41, PT, PT, R10, -0x40, RZ ;  /* 0xffffffc00a290810 */ /* 0x004fe40007ffe0ff */
[----:B-1----:R-:W-:Y:S02]  /*267d0*/  FMNMX.FTZ R36, R36, R3, !PT ;  /* 0x0000000324247209 */ /* 0x002fe40007810000 */
[----:B---3--:R-:W-:Y:S03]  /*267e0*/  FMNMX.FTZ R0, R0, R2, !PT ;  /* 0x0000000200007209 */ /* 0x008fe60007810000 */
[----:B------:R-:W-:Y:S01]  /*267f0*/  LDSM.16.MT88.4 R28, [R41] ;  /* 0x00000000291c783b */ /* 0x000fe20000004200 */
[----:B------:R-:W-:Y:S07]  /*26800*/  IADD3 R42, PT, PT, R232, R41, RZ ;  /* 0x00000029e82a7210 */ /* 0x000fee0007ffe0ff */
[----:B------:R-:W1:Y:S08]  /*26810*/  SHFL.BFLY PT, R4, R36, 0x1, 0x1f ;  /* 0x0c201f0024047f89 */ /* 0x000e7000000e0000 */
[----:B------:R-:W2:Y:S08]  /*26820*/  SHFL.BFLY PT, R3, R0, 0x1, 0x1f ;  /* 0x0c201f0000037f89 */ /* 0x000eb000000e0000 */
[----:B------:R-:W3:Y:S01]  /*26830*/  LDSM.16.MT88.4 R48, [R42] ;  /* 0x000000002a30783b */ /* 0x000ee20000004200 */
        /* <DEDUP_REMOVED lines=24> */
[--C-:B------:R-:W-:Y:S01]  /*269c0*/  FFMA.FTZ R40, R40, UR4, -R64.reuse ;  /* 0x0000000428287c23 */ /* 0x100fe20008010840 */
[----:B------:R-:W-:Y:S07]  /*269d0*/  ISETP.NE.AND P1, PT, R250, RZ, PT ;  /* 0x000000fffa00720c */ /* 0x000fee0003f25270 */
[----:B------:R-:W4:Y:S01]  /*269e0*/  MUFU.EX2 R0, R0 ;  /* 0x0000000000007308 */ /* 0x000f220000000800 */
[--C-:B-1----:R-:W-:Y:S09]  /*269f0*/  FFMA.FTZ R4, R174, UR4, -R43.reuse ;  /* 0x00000004ae047c23 */ /* 0x102ff2000801082b */
[----:B------:R1:W5:Y:S01]  /*26a00*/  MUFU.EX2 R114, R4 ;  /* 0x0000000400727308 */ /* 0x0003620000000800 */
[C---:B--2---:R-:W-:Y:S01]  /*26a10*/  FMUL.FTZ R5, R2.reuse, R137 ;  /* 0x0000008902057220 */ /* 0x044fe20000410000 */
[C---:B------:R-:W-:Y:S01]  /*26a20*/  FMUL.FTZ R17, R2.reuse, R149 ;  /* 0x0000009502117220 */ /* 0x040fe20000410000 */
[C---:B------:R-:W-:Y:S01]  /*26a30*/  FMUL.FTZ R25, R2.reuse, R157 ;  /* 0x0000009d02197220 */ /* 0x040fe20000410000 */
[----:B------:R-:W-:Y:S06]  /*26a40*/  FMUL.FTZ R33, R2, R165 ;  /* 0x000000a502217220 */ /* 0x000fec0000410000 */
[----:B------:R2:W-:Y:S01]  /*26a50*/  MUFU.EX2 R121, R9 ;  /* 0x0000000900797308 */ /* 0x0005e20000000800 */
[C---:B----4-:R-:W-:Y:S01]  /*26a60*/  FMUL.FTZ R6, R0.reuse, R138 ;  /* 0x0000008a00067220 */ /* 0x050fe20000410000 */
[C---:B------:R-:W-:Y:S01]  /*26a70*/  FMUL.FTZ R7, R0.reuse, R139 ;  /* 0x0000008b00077220 */ /* 0x040fe20000410000 */
[C---:B------:R-:W-:Y:S01]  /*26a80*/  FMUL.FTZ R10, R0.reuse, R142 ;  /* 0x0000008e000a7220 */ /* 0x040fe20000410000 */
[C---:B------:R-:W-:Y:S01]  /*26a90*/  FMUL.FTZ R11, R0.reuse, R143 ;  /* 0x0000008f000b7220 */ /* 0x040fe20000410000 */
[C---:B------:R-:W-:Y:S01]  /*26aa0*/  FMUL.FTZ R18, R0.reuse, R150 ;  /* 0x0000009600127220 */ /* 0x040fe20000410000 */
[C---:B------:R-:W-:Y:S01]  /*26ab0*/  FMUL.FTZ R19, R0.reuse, R151 ;  /* 0x0000009700137220 */ /* 0x040fe20000410000 */
[----:B------:R-:W-:Y:S03]  /*26ac0*/  FMUL.FTZ R27, R0, R159 ;  /* 0x0000009f001b7220 */ /* 0x000fe60000410000 */
[----:B------:R4:W-:Y:S01]  /*26ad0*/  MUFU.EX2 R119, R8 ;  /* 0x0000000800777308 */ /* 0x0009e20000000800 */
[--C-:B-1----:R-:W-:Y:S01]  /*26ae0*/  FFMA.FTZ R4, R173, UR4, -R64.reuse ;  /* 0x00000004ad047c23 */ /* 0x102fe20008010840 */
[----:B-----5:R-:W-:Y:S01]  /*26af0*/  F2FP.BF16.F32.PACK_AB R44, R114, R108 ;  /* 0x0000006c722c723e */ /* 0x020fe200000010ff */
[C---:B------:R-:W-:Y:S01]  /*26b00*/  FMUL.FTZ R34, R0.reuse, R166 ;  /* 0x000000a600227220 */ /* 0x040fe20000410000 */
[----:B------:R-:W-:Y:S06]  /*26b10*/  FMUL.FTZ R35, R0, R167 ;  /* 0x000000a700237220 */ /* 0x000fec0000410000 */
[----:B------:R1:W-:Y:S01]  /*26b20*/  MUFU.EX2 R109, R4 ;  /* 0x00000004006d7308 */ /* 0x0003e20000000800 */
[C---:B--2---:R-:W-:Y:S09]  /*26b30*/  FMUL.FTZ R9, R2.reuse, R141 ;  /* 0x0000008d02097220 */ /* 0x044ff20000410000 */
[----:B------:R2:W-:Y:S01]  /*26b40*/  MUFU.EX2 R124, R16 ;  /* 0x00000010007c7308 */ /* 0x0005e20000000800 */
[----:B----4-:R-:W-:Y:S09]  /*26b50*/  FMUL.FTZ R8, R2, R140 ;  /* 0x0000008c02087220 */ /* 0x010ff20000410000 */
[----:B------:R4:W-:Y:S01]  /*26b60*/  MUFU.EX2 R252, R32 ;  /* 0x0000002000fc7308 */ /* 0x0009e20000000800 */
[--C-:B-1----:R-:W-:Y:S09]  /*26b70*/  FFMA.FTZ R4, R172, UR4, -R64.reuse ;  /* 0x00000004ac047c23 */ /* 0x102ff20008010840 */
[----:B------:R1:W5:Y:S01]  /*26b80*/  MUFU.EX2 R117, R4 ;  /* 0x0000000400757308 */ /* 0x0003620000000800 */
[----:B--2---:R-:W-:Y:S09]  /*26b90*/  FMUL.FTZ R16, R2, R148 ;  /* 0x0000009402107220 */ /* 0x004ff20000410000 */
[----:B------:R2:W-:Y:S01]  /*26ba0*/  MUFU.EX2 R131, R26 ;  /* 0x0000001a00837308 */ /* 0x0005e20000000800 */
[--C-:B----4-:R-:W-:Y:S09]  /*26bb0*/  FFMA.FTZ R32, R183, UR4, -R64.reuse ;  /* 0x00000004b7207c23 */ /* 0x110ff20008010840 */
[----:B------:R4:W-:Y:S01]  /*26bc0*/  MUFU.EX2 R130, R24 ;  /* 0x0000001800827308 */ /* 0x0009e20000000800 */
[--C-:B-1----:R-:W-:Y:S01]  /*26bd0*/  FFMA.FTZ R4, R168, UR4, -R43.reuse ;  /* 0x00000004a8047c23 */ /* 0x102fe2000801082b */
[----:B-----5:R-:W-:Y:S08]  /*26be0*/  F2FP.BF16.F32.PACK_AB R45, R117, R109 ;  /* 0x0000006d752d723e */ /* 0x020ff000000010ff */
[----:B------:R1:W5:Y:S01]  /*26bf0*/  MUFU.EX2 R118, R4 ;  /* 0x0000000400767308 */ /* 0x0003620000000800 */
[----:B--2---:R-:W-:Y:S09]  /*26c00*/  FMUL.FTZ R26, R0, R158 ;  /* 0x0000009e001a7220 */ /* 0x004ff20000410000 */
[----:B------:R2:W-:Y:S01]  /*26c10*/  MUFU.EX2 R251, R32 ;  /* 0x0000002000fb7308 */ /* 0x0005e20000000800 */
[C---:B----4-:R-:W-:Y:S09]  /*26c20*/  FMUL.FTZ R24, R2.reuse, R156 ;  /* 0x0000009c02187220 */ /* 0x050ff20000410000 */
[----:B------:R4:W-:Y:S01]  /*26c30*/  MUFU.EX2 R227, R60 ;  /* 0x0000003c00e37308 */ /* 0x0009e20000000800 */
[--C-:B-1----:R-:W-:Y:S01]  /*26c40*/  FFMA.FTZ R4, R169, UR4, -R64.reuse ;  /* 0x00000004a9047c23 */ /* 0x102fe20008010840 */
[----:B-----5:R-:W-:Y:S08]  /*26c50*/  F2FP.BF16.F32.PACK_AB R46, R121, R118 ;  /* 0x00000076792e723e */ /* 0x020ff000000010ff */
[----:B------:R-:W1:Y:S01]  /*26c60*/  MUFU.EX2 R122, R4 ;  /* 0x00000004007a7308 */ /* 0x000e620000000800 */
[----:B--2---:R-:W-:Y:S09]  /*26c70*/  FMUL.FTZ R32, R2, R164 ;  /* 0x000000a402207220 */ /* 0x004ff20000410000 */
[----:B------:R-:W-:Y:S01]  /*26c80*/  MUFU.EX2 R40, R40 ;  /* 0x0000002800287308 */ /* 0x000fe20000000800 */
[--C-:B----4-:R-:W-:Y:S09]  /*26c90*/  FFMA.FTZ R60, R185, UR4, -R43.reuse ;  /* 0x00000004b93c7c23 */ /* 0x110ff2000801082b */
[----:B------:R2:W-:Y:S01]  /*26ca0*/  MUFU.EX2 R232, R60 ;  /* 0x0000003c00e87308 */ /* 0x0005e20000000800 */
[----:B-1----:R-:W-:Y:S01]  /*26cb0*/  F2FP.BF16.F32.PACK_AB R47, R122, R119 ;  /* 0x000000777a2f723e */ /* 0x002fe200000010ff */
[C---:B------:R-:W-:Y:S07]  /*26cc0*/  FMUL.FTZ R4, R2.reuse, R136 ;  /* 0x0000008802047220 */ /* 0x040fee0000410000 */
        /* <DEDUP_REMOVED lines=16> */
[----:B----4-:R-:W-:Y:S07]  /*26dd0*/  FMUL.FTZ R21, R2, R153 ;  /* 0x0000009902157220 */ /* 0x010fee0000410000 */
[C---:B------:R-:W-:Y:S03]  /*26de0*/  HMMA.16816.F32.BF16 R20, R44.reuse, R28, R20 ;  /* 0x0000001c2c14723c */ /* 0x040fe60000041814 */
[--C-:B------:R-:W-:Y:S01]  /*26df0*/  FFMA.FTZ R28, R180, UR4, -R43.reuse ;  /* 0x00000004b41c7c23 */ /* 0x100fe2000801082b */
[----:B------:R-:W-:Y:S03]  /*26e00*/  FMUL.FTZ R29, R2, R161 ;  /* 0x000000a1021d7220 */ /* 0x000fe60000410000 */
[----:B------:R1:W4:Y:S01]  /*26e10*/  MUFU.EX2 R113, R28 ;  /* 0x0000001c00717308 */ /* 0x0003220000000800 */
[C---:B------:R-:W-:Y:S03]  /*26e20*/  HMMA.16816.F32.BF16 R24, R44.reuse, R30, R24 ;  /* 0x0000001e2c18723c */ /* 0x040fe60000041818 */
[C---:B------:R-:W-:Y:S01]  /*26e30*/  FMUL.FTZ R30, R0.reuse, R162 ;  /* 0x000000a2001e7220 */ /* 0x040fe20000410000 */
[----:B------:R-:W-:Y:S01]  /*26e40*/  FMUL.FTZ R31, R0, R163 ;  /* 0x000000a3001f7220 */ /* 0x000fe20000410000 */
[----:B-1----:R-:W-:Y:S07]  /*26e50*/  FMUL.FTZ R28, R2, R160 ;  /* 0x000000a0021c7220 */ /* 0x002fee0000410000 */
[C---:B---3--:R-:W-:Y:S08]  /*26e60*/  HMMA.16816.F32.BF16 R28, R44.reuse, R48, R28 ;  /* 0x000000302c1c723c */ /* 0x048ff0000004181c */
[----:B------:R-:W-:Y:S01]  /*26e70*/  HMMA.16816.F32.BF16 R32, R44, R50, R32 ;  /* 0x000000322c20723c */ /* 0x000fe20000041820 */
[----:B------:R-:W1:Y:S02]  /*26e80*/  LDSM.16.MT88.4 R48, [R41+0x800] ;  /* 0x000800002930783b */ /* 0x000e640000004200 */
[----:B--2---:R-:W-:Y:S02]  /*26e90*/  F2FP.BF16.F32.PACK_AB R44, R127, R124 ;  /* 0x0000007c7f2c723e */ /* 0x004fe400000010ff */
[----:B-----5:R-:W-:Y:S02]  /*26ea0*/  F2FP.BF16.F32.PACK_AB R45, R130, R126 ;  /* 0x0000007e822d723e */ /* 0x020fe400000010ff */
[----:B----4-:R-:W-:Y:S02]  /*26eb0*/  F2FP.BF16.F32.PACK_AB R46, R113, R131 ;  /* 0x00000083712e723e */ /* 0x010fe400000010ff */
[----:B------:R-:W-:Y:S07]  /*26ec0*/  F2FP.BF16.F32.PACK_AB R47, R251, R252 ;  /* 0x000000fcfb2f723e */ /* 0x000fee00000010ff */
[C---:B------:R-:W-:Y:S03]  /*26ed0*/  HMMA.16816.F32.BF16 R4, R44.reuse, R52, R4 ;  /* 0x000000342c04723c */ /* 0x040fe60000041804 */
[--C-:B------:R-:W-:Y:S04]  /*26ee0*/  FFMA.FTZ R52, R186, UR4, -R64.reuse ;  /* 0x00000004ba347c23 */ /* 0x100fe80008010840 */
[----:B------:R2:W-:Y:S01]  /*26ef0*/  MUFU.EX2 R226, R52 ;  /* 0x0000003400e27308 */ /* 0x0005e20000000800 */
[C---:B------:R-:W-:Y:S08]  /*26f00*/  HMMA.16816.F32.BF16 R8, R44.reuse, R54, R8 ;  /* 0x000000362c08723c */ /* 0x040ff00000041808 */
[C---:B------:R-:W-:Y:S03]  /*26f10*/  HMMA.16816.F32.BF16 R12, R44.reuse, R56, R12 ;  /* 0x000000382c0c723c */ /* 0x040fe6000004180c */
[--C-:B------:R-:W-:Y:S01]  /*26f20*/  FFMA.FTZ R56, R190, UR4, -R43.reuse ;  /* 0x00000004be387c23 */ /* 0x100fe2000801082b */
[----:B------:R-:W-:Y:S04]  /*26f30*/  MOV R190, R113 ;  /* 0x0000007100be7202 */ /* 0x000fe80000000f00 */
[C---:B------:R-:W-:Y:S03]  /*26f40*/  HMMA.16816.F32.BF16 R16, R44.reuse, R58, R16 ;  /* 0x0000003a2c10723c */ /* 0x040fe60000041810 */
[--C-:B--2---:R-:W-:Y:S02]  /*26f50*/  FFMA.FTZ R52, R188, UR4, -R64.reuse ;  /* 0x00000004bc347c23 */ /* 0x104fe40008010840 */
[----:B------:R2:W-:Y:S03]  /*26f60*/  MUFU.EX2 R188, R56 ;  /* 0x0000003800bc7308 */ /* 0x0005e60000000800 */
[C---:B-1----:R-:W-:Y:S03]  /*26f70*/  HMMA.16816.F32.BF16 R20, R44.reuse, R48, R20 ;  /* 0x000000302c14723c */ /* 0x042fe60000041814 */
[--C-:B------:R-:W-:Y:S01]  /*26f80*/  FFMA.FTZ R48, R191, UR4, -R64.reuse ;  /* 0x00000004bf307c23 */ /* 0x100fe20008010840 */
[----:B------:R-:W-:Y:S03]  /*26f90*/  MOV R191, R130 ;  /* 0x0000008200bf7202 */ /* 0x000fe60000000f00 */
[----:B------:R1:W3:Y:S01]  /*26fa0*/  MUFU.EX2 R225, R52 ;  /* 0x0000003400e17308 */ /* 0x0002e20000000800 */
[C---:B------:R-:W-:Y:S09]  /*26fb0*/  HMMA.16816.F32.BF16 R24, R44.reuse, R50, R24 ;  /* 0x000000322c18723c */ /* 0x040ff20000041818 */
[----:B------:R4:W-:Y:S01]  /*26fc0*/  MUFU.EX2 R186, R48 ;  /* 0x0000003000ba7308 */ /* 0x0009e20000000800 */
[--C-:B--2---:R-:W-:Y:S01]  /*26fd0*/  FFMA.FTZ R56, R189, UR4, -R64.reuse ;  /* 0x00000004bd387c23 */ /* 0x104fe20008010840 */
[----:B------:R-:W-:Y:S01]  /*26fe0*/  MOV R189, R131 ;  /* 0x0000008300bd7202 */ /* 0x000fe20000000f00 */
[C---:B------:R-:W-:Y:S03]  /*26ff0*/  HMMA.16816.F32.BF16 R28, R44.reuse, R60, R28 ;  /* 0x0000003c2c1c723c */ /* 0x040fe6000004181c */
[--C-:B------:R-:W-:Y:S01]  /*27000*/  FFMA.FTZ R60, R192, UR4, -R43.reuse ;  /* 0x00000004c03c7c23 */ /* 0x100fe2000801082b */
[----:B------:R-:W-:Y:S01]  /*27010*/  MOV R192, R127 ;  /* 0x0000007f00c07202 */ /* 0x000fe20000000f00 */
[--C-:B-1----:R-:W-:Y:S02]  /*27020*/  FFMA.FTZ R52, R187, UR4, -R43.reuse ;  /* 0x00000004bb347c23 */ /* 0x102fe4000801082b */
[----:B------:R1:W-:Y:S01]  /*27030*/  MUFU.EX2 R184, R60 ;  /* 0x0000003c00b87308 */ /* 0x0003e20000000800 */
[----:B------:R-:W-:Y:S03]  /*27040*/  HMMA.16816.F32.BF16 R32, R44, R62, R32 ;  /* 0x0000003e2c20723c */ /* 0x000fe60000041820 */
[----:B------:R-:W-:Y:S02]  /*27050*/  F2FP.BF16.F32.PACK_AB R44, R232, R227 ;  /* 0x000000e3e82c723e */ /* 0x000fe400000010ff */
[----:B---3--:R-:W-:Y:S01]  /*27060*/  F2FP.BF16.F32.PACK_AB R45, R225, R226 ;  /* 0x000000e2e12d723e */ /* 0x008fe200000010ff */
[----:B----4-:R-:W-:Y:S03]  /*27070*/  LDSM.16.MT88.4 R48, [R41+0x1000] ;  /* 0x001000002930783b */ /* 0x010fe60000004200 */
[----:B------:R2:W3:Y:S10]  /*27080*/  MUFU.EX2 R224, R52 ;  /* 0x0000003400e07308 */ /* 0x0004f40000000800 */
[----:B------:R-:W4:Y:S01]  /*27090*/  MUFU.EX2 R187, R56 ;  /* 0x0000003800bb7308 */ /* 0x000f220000000800 */
[--C-:B-1----:R-:W-:Y:S01]  /*270a0*/  FFMA.FTZ R60, R193, UR4, -R43.reuse ;  /* 0x00000004c13c7c23 */ /* 0x102fe2000801082b */
[----:B------:R-:W-:Y:S08]  /*270b0*/  MOV R193, R126 ;  /* 0x0000007e00c17202 */ /* 0x000ff00000000f00 */
[----:B------:R1:W5:Y:S01]  /*270c0*/  MUFU.EX2 R185, R60 ;  /* 0x0000003c00b97308 */ /* 0x0003620000000800 */
[----:B--2---:R-:W2:Y:S01]  /*270d0*/  LDSM.16.MT88.4 R52, [R134+0xb000] ;  /* 0x00b000008634783b */ /* 0x004ea20000004200 */
[----:B---3--:R-:W-:Y:S02]  /*270e0*/  F2FP.BF16.F32.PACK_AB R46, R188, R224 ;  /* 0x000000e0bc2e723e */ /* 0x008fe400000010ff */
[----:B----4-:R-:W-:Y:S05]  /*270f0*/  F2FP.BF16.F32.PACK_AB R47, R186, R187 ;  /* 0x000000bbba2f723e */ /* 0x010fea00000010ff */
[----:B------:R-:W3:Y:S08]  /*27100*/  LDSM.16.MT88.4 R56, [R135+0xb000] ;  /* 0x00b000008738783b */ /* 0x000ef00000004200 */
[----:B-1----:R-:W1:Y:S01]  /*27110*/  LDSM.16.MT88.4 R60, [R42+0x1000] ;  /* 0x001000002a3c783b */ /* 0x002e620000004200 */
[C---:B--2---:R-:W-:Y:S03]  /*27120*/  HMMA.16816.F32.BF16 R4, R44.reuse, R52, R4 ;  /* 0x000000342c04723c */ /* 0x044fe60000041804 */
[--C-:B------:R-:W-:Y:S01]  /*27130*/  FFMA.FTZ R52, R194, UR4, -R64.reuse ;  /* 0x00000004c2347c23 */ /* 0x100fe20008010840 */
[----:B------:R-:W-:Y:S03]  /*27140*/  MOV R194, R124 ;  /* 0x0000007c00c27202 */ /* 0x000fe60000000f00 */
[----:B------:R2:W-:Y:S01]  /*27150*/  MUFU.EX2 R183, R52 ;  /* 0x0000003400b77308 */ /* 0x0005e20000000800 */
[C---:B------:R-:W-:Y:S08]  /*27160*/  HMMA.16816.F32.BF16 R8, R44.reuse, R54, R8 ;  /* 0x000000362c08723c */ /* 0x040ff00000041808 */
[C---:B---3--:R-:W-:Y:S03]  /*27170*/  HMMA.16816.F32.BF16 R12, R44.reuse, R56, R12 ;  /* 0x000000382c0c723c */ /* 0x048fe6000004180c */
[--C-:B------:R-:W-:Y:S01]  /*27180*/  FFMA.FTZ R56, R198, UR4, -R43.reuse ;  /* 0x00000004c6387c23 */ /* 0x100fe2000801082b */
[----:B------:R-:W-:Y:S03]  /*27190*/  MOV R198, R119 ;  /* 0x0000007700c67202 */ /* 0x000fe60000000f00 */
[----:B------:R3:W-:Y:S01]  /*271a0*/  MUFU.EX2 R180, R56 ;  /* 0x0000003800b47308 */ /* 0x0007e20000000800 */
[C---:B------:R-:W-:Y:S03]  /*271b0*/  HMMA.16816.F32.BF16 R16, R44.reuse, R58, R16 ;  /* 0x0000003a2c10723c */ /* 0x040fe60000041810 */
[--C-:B--2---:R-:W-:Y:S01]  /*271c0*/  FFMA.FTZ R52, R196, UR4, -R64.reuse ;  /* 0x00000004c4347c23 */ /* 0x104fe20008010840 */
[----:B------:R-:W-:Y:S05]  /*271d0*/  MOV R196, R122 ;  /* 0x0000007a00c47202 */ /* 0x000fea0000000f00 */
[----:B------:R2:W4:Y:S01]  /*271e0*/  MUFU.EX2 R182, R52 ;  /* 0x0000003400b67308 */ /* 0x0005220000000800 */
[C---:B------:R-:W-:Y:S03]  /*271f0*/  HMMA.16816.F32.BF16 R20, R44.reuse, R48, R20 ;  /* 0x000000302c14723c */ /* 0x040fe60000041814 */
[--C-:B------:R-:W-:Y:S01]  /*27200*/  FFMA.FTZ R48, R199, UR4, -R64.reuse ;  /* 0x00000004c7307c23 */ /* 0x100fe20008010840 */
[----:B------:R-:W-:Y:S05]  /*27210*/  MOV R199, R117 ;  /* 0x0000007500c77202 */ /* 0x000fea0000000f00 */
[----:B------:R5:W-:Y:S01]  /*27220*/  MUFU.EX2 R178, R48 ;  /* 0x0000003000b27308 */ /* 0x000be20000000800 */
[C---:B------:R-:W-:Y:S03]  /*27230*/  HMMA.16816.F32.BF16 R24, R44.reuse, R50, R24 ;  /* 0x000000322c18723c */ /* 0x040fe60000041818 */
[--C-:B---3--:R-:W-:Y:S01]  /*27240*/  FFMA.FTZ R56, R197, UR4, -R64.reuse ;  /* 0x00000004c5387c23 */ /* 0x108fe20008010840 */
[----:B------:R-:W-:Y:S05]  /*27250*/  MOV R197, R118 ;  /* 0x0000007600c57202 */ /* 0x000fea0000000f00 */
[----:B------:R-:W3:Y:S01]  /*27260*/  MUFU.EX2 R179, R56 ;  /* 0x0000003800b37308 */ /* 0x000ee20000000800 */
[C---:B-1----:R-:W-:Y:S03]  /*27270*/  HMMA.16816.F32.BF16 R28, R44.reuse, R60, R28 ;  /* 0x0000003c2c1c723c */ /* 0x042fe6000004181c */
[--C-:B--2---:R-:W-:Y:S01]  /*27280*/  FFMA.FTZ R52, R195, UR4, -R43.reuse ;  /* 0x00000004c3347c23 */ /* 0x104fe2000801082b */
[--C-:B------:R-:W-:Y:S01]  /*27290*/  FFMA.FTZ R60, R200, UR4, -R43.reuse ;  /* 0x00000004c83c7c23 */ /* 0x100fe2000801082b */
[----:B------:R-:W-:Y:S04]  /*272a0*/  MOV R195, R121 ;  /* 0x0000007900c37202 */ /* 0x000fe80000000f00 */
[----:B------:R-:W1:Y:S01]  /*272b0*/  MUFU.EX2 R181, R52 ;  /* 0x0000003400b57308 */ /* 0x000e620000000800 */
[----:B------:R-:W-:Y:S01]  /*272c0*/  HMMA.16816.F32.BF16 R32, R44, R62, R32 ;  /* 0x0000003e2c20723c */ /* 0x000fe20000041820 */
[----:B-----5:R-:W-:Y:S02]  /*272d0*/  LDSM.16.MT88.4 R48, [R41+0x1800] ;  /* 0x001800002930783b */ /* 0x020fe40000004200 */
[----:B------:R-:W-:Y:S02]  /*272e0*/  F2FP.BF16.F32.PACK_AB R44, R185, R184 ;  /* 0x000000b8b92c723e */ /* 0x000fe400000010ff */
[----:B----4-:R-:W-:Y:S04]  /*272f0*/  F2FP.BF16.F32.PACK_AB R45, R182, R183 ;  /* 0x000000b7b62d723e */ /* 0x010fe800000010ff */
[----:B------:R2:W-:Y:S01]  /*27300*/  MUFU.EX2 R176, R60 ;  /* 0x0000003c00b07308 */ /* 0x0005e20000000800 */
[----:B---3--:R-:W-:Y:S01]  /*27310*/  F2FP.BF16.F32.PACK_AB R47, R178, R179 ;  /* 0x000000b3b22f723e */ /* 0x008fe200000010ff */
        /* <DEDUP_REMOVED lines=73> */
[----:B------:R3:W-:Y:S03]  /*277b0*/  MUFU.EX2 R161, R60 ;  /* 0x0000003c00a17308 */ /* 0x0007e60000000800 */
        /* <DEDUP_REMOVED lines=17> */
[C---:B---3--:R-:W-:Y:S03]  /*278d0*/  HMMA.16816.F32.BF16 R28, R44.reuse, R60, R28 ;  /* 0x0000003c2c1c723c */ /* 0x048fe6000004181c */
[--C-:B-1----:R-:W-:Y:S01]  /*278e0*/  FFMA.FTZ R52, R219, UR4, -R43.reuse ;  /* 0x00000004db347c23 */ /* 0x102fe2000801082b */
[--C-:B------:R-:W-:Y:S05]  /*278f0*/  FFMA.FTZ R60, R228, UR4, -R43.reuse ;  /* 0x00000004e43c7c23 */ /* 0x100fea000801082b */
[----:B------:R-:W1:Y:S01]  /*27900*/  MUFU.EX2 R157, R52 ;  /* 0x00000034009d7308 */ /* 0x000e620000000800 */
[----:B------:R-:W-:Y:S01]  /*27910*/  HMMA.16816.F32.BF16 R32, R44, R62, R32 ;  /* 0x0000003e2c20723c */ /* 0x000fe20000041820 */
[----:B-----5:R-:W-:Y:S02]  /*27920*/  LDSM.16.MT88.4 R48, [R41+0x3000] ;  /* 0x003000002930783b */ /* 0x020fe40000004200 */
[----:B------:R-:W-:Y:S02]  /*27930*/  F2FP.BF16.F32.PACK_AB R45, R158, R159 ;  /* 0x0000009f9e2d723e */ /* 0x000fe400000010ff */
[----:B------:R-:W-:Y:S04]  /*27940*/  F2FP.BF16.F32.PACK_AB R44, R161, R160 ;  /* 0x000000a0a12c723e */ /* 0x000fe800000010ff */
[----:B------:R3:W-:Y:S01]  /*27950*/  MUFU.EX2 R152, R60 ;  /* 0x0000003c00987308 */ /* 0x0007e20000000800 */
[----:B----4-:R-:W-:Y:S01]  /*27960*/  F2FP.BF16.F32.PACK_AB R47, R154, R155 ;  /* 0x0000009b9a2f723e */ /* 0x010fe200000010ff */
        /* <DEDUP_REMOVED lines=27> */
[----:B--2---:R-:W-:Y:S02]  /*27b20*/  LDSM.16.MT88.4 R48, [R41+0x3800] ;  /* 0x003800002930783b */ /* 0x004fe40000004200 */
[----:B-----5:R-:W-:Y:S02]  /*27b30*/  F2FP.BF16.F32.PACK_AB R45, R149, R150 ;  /* 0x00000096952d723e */ /* 0x020fe400000010ff */
[----:B------:R-:W-:Y:S04]  /*27b40*/  F2FP.BF16.F32.PACK_AB R44, R153, R152 ;  /* 0x00000098992c723e */ /* 0x000fe800000010ff */
[----:B------:R2:W-:Y:S01]  /*27b50*/  MUFU.EX2 R144, R60 ;  /* 0x0000003c00907308 */ /* 0x0005e20000000800 */
[----:B----4-:R-:W-:Y:S01]  /*27b60*/  F2FP.BF16.F32.PACK_AB R47, R147, R146 ;  /* 0x00000092932f723e */ /* 0x010fe200000010ff */
[----:B------:R-:W-:Y:S01]  /*27b70*/  LDSM.16.MT88.4 R56, [R135+0xd800] ;  /* 0x00d800008738783b */ /* 0x000fe20000004200 */
[----:B-1----:R-:W-:Y:S07]  /*27b80*/  F2FP.BF16.F32.PACK_AB R46, R151, R148 ;  /* 0x00000094972e723e */ /* 0x002fee00000010ff */
[----:B------:R-:W1:Y:S01]  /*27b90*/  LDSM.16.MT88.4 R52, [R134+0xd800] ;  /* 0x00d800008634783b */ /* 0x000e620000004200 */
[--C-:B--2---:R-:W-:Y:S04]  /*27ba0*/  FFMA.FTZ R60, R69, UR4, -R43.reuse ;  /* 0x00000004453c7c23 */ /* 0x104fe8000801082b */
[----:B------:R2:W-:Y:S03]  /*27bb0*/  MUFU.EX2 R145, R60 ;  /* 0x0000003c00917308 */ /* 0x0005e60000000800 */
        /* <DEDUP_REMOVED lines=15> */
[--C-:B---3--:R-:W-:Y:S06]  /*27cb0*/  FFMA.FTZ R56, R74, UR4, -R64.reuse ;  /* 0x000000044a387c23 */ /* 0x108fec0008010840 */
[----:B------:R-:W3:Y:S01]  /*27cc0*/  MUFU.EX2 R139, R56 ;  /* 0x00000038008b7308 */ /* 0x000ee20000000800 */
[C---:B--2---:R-:W-:Y:S03]  /*27cd0*/  HMMA.16816.F32.BF16 R28, R44.reuse, R60, R28 ;  /* 0x0000003c2c1c723c */ /* 0x044fe6000004181c */
[--C-:B-1----:R-:W-:Y:S01]  /*27ce0*/  FFMA.FTZ R52, R72, UR4, -R43.reuse ;  /* 0x0000000448347c23 */ /* 0x102fe2000801082b */
[--C-:B------:R-:W-:Y:S05]  /*27cf0*/  FFMA.FTZ R60, R76, UR4, -R43.reuse ;  /* 0x000000044c3c7c23 */ /* 0x100fea000801082b */
[----:B------:R-:W1:Y:S01]  /*27d00*/  MUFU.EX2 R140, R52 ;  /* 0x00000034008c7308 */ /* 0x000e620000000800 */
[----:B------:R-:W-:Y:S01]  /*27d10*/  HMMA.16816.F32.BF16 R32, R44, R62, R32 ;  /* 0x0000003e2c20723c */ /* 0x000fe20000041820 */
[----:B-----5:R-:W-:Y:S02]  /*27d20*/  LDSM.16.MT88.4 R48, [R41+0x4000] ;  /* 0x004000002930783b */ /* 0x020fe40000004200 */
[----:B----4-:R-:W-:Y:S02]  /*27d30*/  F2FP.BF16.F32.PACK_AB R45, R142, R143 ;  /* 0x0000008f8e2d723e */ /* 0x010fe400000010ff */
[----:B------:R-:W-:Y:S04]  /*27d40*/  F2FP.BF16.F32.PACK_AB R44, R145, R144 ;  /* 0x00000090912c723e */ /* 0x000fe800000010ff */
[----:B------:R2:W-:Y:S01]  /*27d50*/  MUFU.EX2 R136, R60 ;  /* 0x0000003c00887308 */ /* 0x0005e20000000800 */
[----:B---3--:R-:W-:Y:S01]  /*27d60*/  F2FP.BF16.F32.PACK_AB R47, R138, R139 ;  /* 0x0000008b8a2f723e */ /* 0x008fe200000010ff */
        /* <DEDUP_REMOVED lines=242> */
[----:B------:R-:W-:Y:S01]  /*28c90*/  FFMA.FTZ R64, R39, UR4, -R64 ;  /* 0x0000000427407c23 */ /* 0x000fe20008010840 */
[----:B------:R2:W3:Y:S01]  /*28ca0*/  MUFU.EX2 R65, R0 ;  /* 0x0000000000417308 */ /* 0x0004e20000000800 */
[----:B------:R-:W-:Y:S04]  /*28cb0*/  FADD.FTZ R2, R157, R2 ;  /* 0x000000029d027221 */ /* 0x000fe80000010000 */
[----:B------:R-:W-:Y:S01]  /*28cc0*/  FADD.FTZ R53, R156, R2 ;  /* 0x000000029c357221 */ /* 0x000fe20000010000 */
[----:B------:R-:W-:Y:S01]  /*28cd0*/  FADD.FTZ R2, R154, R52 ;  /* 0x000000349a027221 */ /* 0x000fe20000010000 */
[----:B-1----:R-:W-:Y:S01]  /*28ce0*/  F2FP.BF16.F32.PACK_AB R46, R67, R68 ;  /* 0x00000044432e723e */ /* 0x002fe200000010ff */
[----:B------:R-:W-:Y:S01]  /*28cf0*/  LDSM.16.MT88.4 R156, [R41+0x7800] ;  /* 0x00780000299c783b */ /* 0x000fe20000004200 */
[----:B------:R-:W-:Y:S01]  /*28d00*/  FADD.FTZ R60, R152, R53 ;  /* 0x00000035983c7221 */ /* 0x000fe20000010000 */
[----:B------:R-:W1:Y:S06]  /*28d10*/  MUFU.EX2 R64, R64 ;  /* 0x0000004000407308 */ /* 0x000e6c0000000800 */
        /* <DEDUP_REMOVED lines=21> */
[--C-:B-1----:R-:W-:Y:S01]  /*28e70*/  FFMA.FTZ R37, R128, UR4, -R43.reuse ;  /* 0x0000000480257c23 */ /* 0x102fe2000801082b */
[----:B------:R-:W-:Y:S01]  /*28e80*/  FFMA.FTZ R43, R129, UR4, -R43 ;  /* 0x00000004812b7c23 */ /* 0x000fe2000801082b */
[C---:B-----5:R-:W-:Y:S07]  /*28e90*/  HMMA.16816.F32.BF16 R12, R44.reuse, R52, R12 ;  /* 0x000000342c0c723c */ /* 0x060fee000004180c */
[----:B------:R-:W-:Y:S01]  /*28ea0*/  MUFU.EX2 R43, R43 ;  /* 0x0000002b002b7308 */ /* 0x000fe20000000800 */
[C---:B------:R-:W-:Y:S03]  /*28eb0*/  HMMA.16816.F32.BF16 R16, R44.reuse, R54, R16 ;  /* 0x000000362c10723c */ /* 0x040fe60000041810 */
[----:B--2---:R-:W-:Y:S01]  /*28ec0*/  FADD.FTZ R2, R143, R60 ;  /* 0x0000003c8f027221 */ /* 0x004fe20000010000 */
[----:B----4-:R-:W-:Y:S03]  /*28ed0*/  F2FP.BF16.F32.PACK_AB R164, R62, R63 ;  /* 0x0000003f3ea4723e */ /* 0x010fe600000010ff */
[----:B------:R-:W-:Y:S01]  /*28ee0*/  FADD.FTZ R60, R142, R2 ;  /* 0x000000028e3c7221 */ /* 0x000fe20000010000 */
[C---:B------:R-:W-:Y:S03]  /*28ef0*/  HMMA.16816.F32.BF16 R20, R44.reuse, R48, R20 ;  /* 0x000000302c14723c */ /* 0x040fe60000041814 */
[----:B------:R-:W-:Y:S01]  /*28f00*/  FADD.FTZ R2, R140, R0 ;  /* 0x000000008c027221 */ /* 0x000fe20000010000 */
[----:B------:R-:W-:Y:S02]  /*28f10*/  FADD.FTZ R0, R139, R60 ;  /* 0x0000003c8b007221 */ /* 0x000fe40000010000 */
[----:B------:R-:W1:Y:S01]  /*28f20*/  MUFU.EX2 R60, R38 ;  /* 0x00000026003c7308 */ /* 0x000e620000000800 */
[----:B------:R-:W-:Y:S01]  /*28f30*/  FADD.FTZ R2, R141, R2 ;  /* 0x000000028d027221 */ /* 0x000fe20000010000 */
[C---:B------:R-:W-:Y:S01]  /*28f40*/  HMMA.16816.F32.BF16 R24, R44.reuse, R50, R24 ;  /* 0x000000322c18723c */ /* 0x040fe20000041818 */
[----:B------:R-:W2:Y:S02]  /*28f50*/  LDSM.16.MT88.4 R140, [R134+0x11800] ;  /* 0x01180000868c783b */ /* 0x000ea40000004200 */
[----:B------:R-:W-:Y:S01]  /*28f60*/  FADD.FTZ R0, R138, R0 ;  /* 0x000000008a007221 */ /* 0x000fe20000010000 */
[----:B------:R-:W-:Y:S04]  /*28f70*/  FADD.FTZ R2, R136, R2 ;  /* 0x0000000288027221 */ /* 0x000fe80000010000 */
[----:B------:R-:W4:Y:S01]  /*28f80*/  MUFU.EX2 R38, R37 ;  /* 0x0000002500267308 */ /* 0x000f220000000800 */
[----:B------:R-:W-:Y:S01]  /*28f90*/  FADD.FTZ R0, R133, R0 ;  /* 0x0000000085007221 */ /* 0x000fe20000010000 */
[C---:B---3--:R-:W-:Y:S03]  /*28fa0*/  HMMA.16816.F32.BF16 R28, R44.reuse, R56, R28 ;  /* 0x000000382c1c723c */ /* 0x048fe6000004181c */
[----:B------:R-:W-:Y:S01]  /*28fb0*/  FADD.FTZ R2, R137, R2 ;  /* 0x0000000289027221 */ /* 0x000fe20000010000 */
[----:B------:R-:W-:Y:S01]  /*28fc0*/  FADD.FTZ R0, R132, R0 ;  /* 0x0000000084007221 */ /* 0x000fe20000010000 */
[----:B------:R-:W-:Y:S02]  /*28fd0*/  MOV R133, R3 ;  /* 0x0000000300857202 */ /* 0x000fe40000000f00 */
[----:B------:R-:W-:Y:S01]  /*28fe0*/  FADD.FTZ R2, R131, R2 ;  /* 0x0000000283027221 */ /* 0x000fe20000010000 */
[----:B------:R-:W-:Y:S03]  /*28ff0*/  HMMA.16816.F32.BF16 R32, R44, R58, R32 ;  /* 0x0000003a2c20723c */ /* 0x000fe60000041820 */
[----:B------:R-:W-:Y:S01]  /*29000*/  FADD.FTZ R0, R127, R0 ;  /* 0x000000007f007221 */ /* 0x000fe20000010000 */
[----:B------:R-:W-:Y:S01]  /*29010*/  FADD.FTZ R2, R130, R2 ;  /* 0x0000000282027221 */ /* 0x000fe20000010000 */
[----:B-1----:R-:W-:Y:S02]  /*29020*/  F2FP.BF16.F32.PACK_AB R165, R60, R61 ;  /* 0x0000003d3ca5723e */ /* 0x002fe400000010ff */
[----:B------:R-:W-:Y:S01]  /*29030*/  FADD.FTZ R0, R126, R0 ;  /* 0x000000007e007221 */ /* 0x000fe20000010000 */
[----:B------:R-:W-:Y:S01]  /*29040*/  FADD.FTZ R2, R122, R2 ;  /* 0x000000027a027221 */ /* 0x000fe20000010000 */
[----:B----4-:R-:W-:Y:S02]  /*29050*/  F2FP.BF16.F32.PACK_AB R166, R43, R38 ;  /* 0x000000262ba6723e */ /* 0x010fe400000010ff */
        /* <DEDUP_REMOVED lines=55> */
[----:B------:R4:W-:Y:S01]  /*293d0*/  STL [R1+0x34], R2 ;  /* 0x0000340201007387 */ /* 0x0009e20000100800 */
[----:B------:R-:W-:Y:S04]  /*293e0*/  FADD.FTZ R0, R40, R0 ;  /* 0x0000000028007221 */ /* 0x000fe80000010000 */
[----:B------:R-:W-:Y:S05]  /*293f0*/  FADD.FTZ R0, R64, R0 ;  /* 0x0000000040007221 */ /* 0x000fea0000010000 */
[----:B------:R4:W-:Y:S01]  /*29400*/  STL [R1+0x30], R0 ;  /* 0x0000300001007387 */ /* 0x0009e20000100800 */
[----:B------:R-:W-:Y:S05]  /*29410*/  @P1 BRA `(.L_x_1222) ;  /* 0xffffff9400d41947 */ /* 0x000fea000383ffff */
.L_x_1218:
[----:B------:R-:W2:Y:S04]  /*29420*/  LDL.LU R5, [R1+0x34] ;  /* 0x0000340001057983 */ /* 0x000ea80000300800 */
[----:B------:R-:W3:Y:S04]  /*29430*/  LDL.LU R4, [R1+0x30] ;  /* 0x0000300001047983 */ /* 0x000ee80000300800 */
[----:B------:R-:W3:Y:S04]  /*29440*/  LDL.LU R30, [R1+0x3c] ;  /* 0x00003c00011e7983 */ /* 0x000ee80000300800 */
[----:B------:R1:W5:Y:S01]  /*29450*/  LDL R29, [R1+0x40] ;  /* 0x00004000011d7983 */ /* 0x0003620000100800 */
[----:B------:R-:W-:-:S02]  /*29460*/  LOP3.LUT P4, RZ, R236, 0x10, RZ, 0xc0, !PT ;  /* 0x00000010ecff7812 */ /* 0x000fc4000788c0ff */
[----:B------:R-:W-:Y:S02]  /*29470*/  LOP3.LUT P5, RZ, R236, 0x8, RZ, 0xc0, !PT ;  /* 0x00000008ecff7812 */ /* 0x000fe400078ac0ff */
[----:B------:R-:W-:Y:S02]  /*29480*/  MOV R9, 0x20 ;  /* 0x0000002000097802 */ /* 0x000fe40000000f00 */
[----:B------:R-:W-:Y:S02]  /*29490*/  MOV R17, 0x10 ;  /* 0x0000001000117802 */ /* 0x000fe40000000f00 */
[----:B------:R-:W-:Y:S01]  /*294a0*/  SEL R9, R9, 0xffffffe0, !P5 ;  /* 0xffffffe009097807 */ /* 0x000fe20006800000 */
[----:B------:R-:W1:Y:S01]  /*294b0*/  S2R R27, SR_CTAID.Y ;  /* 0x00000000001b7919 */ /* 0x000e620000002600 */
[----:B------:R-:W-:Y:S02]  /*294c0*/  LOP3.LUT R234, R234, 0x30, RZ, 0xc0, !PT ;  /* 0x00000030eaea7812 */ /* 0x000fe400078ec0ff */
[----:B------:R-:W-:Y:S01]  /*294d0*/  SEL R17, R17, 0xfffffff0, !P0 ;  /* 0xfffffff011117807 */ /* 0x000fe20004000000 */
[----:B------:R-:W1:Y:S01]  /*294e0*/  S2R R28, SR_CTAID.Z ;  /* 0x00000000001c7919 */ /* 0x000e620000002700 */
[----:B------:R-:W4:Y:S01]  /*294f0*/  S2UR UR8, SR_CTAID.X ;  /* 0x00000000000879c3 */ /* 0x000f220000002500 */
[----:B------:R-:W-:Y:S01]  /*29500*/  LOP3.LUT P5, RZ, R236, 0x3, RZ, 0xc0, !PT ;  /* 0x00000003ecff7812 */ /* 0x000fe200078ac0ff */
[----:B------:R-:W-:Y:S01]  /*29510*/  BSSY.RECONVERGENT B0, `(.L_x_1223) ;  /* 0x000008b000007945 */ /* 0x000fe20003800200 */
[----:B----4-:R-:W-:Y:S01]  /*29520*/  USHF.L.U32 UR8, UR8, 0x6, URZ ;  /* 0x0000000608087899 */ /* 0x010fe200080006ff */
[----:B--2---:R-:W2:Y:S04]  /*29530*/  SHFL.BFLY PT, R2, R5, 0x2, 0x1f ;  /* 0x0c401f0005027f89 */ /* 0x004ea800000e0000 */
[----:B---3--:R-:W3:Y:S01]  /*29540*/  SHFL.BFLY PT, R0, R4, 0x2, 0x1f ;  /* 0x0c401f0004007f89 */ /* 0x008ee200000e0000 */
        /* <DEDUP_REMOVED lines=10> */
[--C-:B------:R-:W-:Y:S01]  /*295f0*/  LOP3.LUT R235, R235, 0x6, R0.reuse, 0xf8, !PT ;  /* 0x00000006ebeb7812 */ /* 0x100fe200078ef800 */
[----:B------:R-:W3:Y:S01]  /*29600*/  MUFU.RCP R2, R21 ;  /* 0x0000001500027308 */ /* 0x000ee20000001000 */
[----:B------:R-:W-:-:S02]  /*29610*/  LOP3.LUT R0, R5, 0x38, R0, 0xf8, !PT ;  /* 0x0000003805007812 */ /* 0x000fc400078ef800 */
[----:B------:R-:W-:Y:S02]  /*29620*/  FSETP.NE.FTZ.AND P1, PT, R26, RZ, PT ;  /* 0x000000ff1a00720b */ /* 0x000fe40003f35000 */
[----:B------:R-:W-:Y:S02]  /*29630*/  LOP3.LUT R235, R235, R0, RZ, 0xfc, !PT ;  /* 0x00000000ebeb7212 */ /* 0x000fe400078efcff */
[----:B--2---:R-:W-:Y:S02]  /*29640*/  FSEL R0, R4, 1, P1 ;  /* 0x3f80000004007808 */ /* 0x004fe40000800000 */
[----:B------:R-:W2:Y:S01]  /*29650*/  LDC.U8 R4, c[0x0][0x548] ;  /* 0x00015200ff047b82 */ /* 0x000ea20000000000 */
[----:B------:R-:W-:-:S04]  /*29660*/  FSETP.NE.FTZ.AND P2, PT, R21, RZ, PT ;  /* 0x000000ff1500720b */ /* 0x000fc80003f55000 */
[----:B---3--:R-:W-:Y:S01]  /*29670*/  FSEL R2, R2, 1, P2 ;  /* 0x3f80000002027808 */ /* 0x008fe20001000000 */
[C---:B------:R-:W-:Y:S01]  /*29680*/  FMUL.FTZ R138, R0.reuse, R138 ;  /* 0x0000008a008a7220 */ /* 0x040fe20000410000 */
[----:B------:R-:W-:Y:S01]  /*29690*/  FMUL.FTZ R8, R0, R139 ;  /* 0x0000008b00087220 */ /* 0x000fe20000410000 */
[----:B------:R-:W-:Y:S02]  /*296a0*/  ISETP.NE.AND P3, PT, R30, -0x1, PT ;  /* 0xffffffff1e00780c */ /* 0x000fe40003f65270 */
        /* <DEDUP_REMOVED lines=30> */
[----:B------:R-:W-:Y:S01]  /*29890*/  F2FP.BF16.F32.PACK_AB R0, R137, R136 ;  /* 0x000000888900723e */ /* 0x000fe200000010ff */
[----:B------:R-:W1:Y:S01]  /*298a0*/  @!P3 LDC.64 R24, c[0x0][0x400] ;  /* 0x00010000ff18bb82 */ /* 0x000e620000000a00 */
[----:B------:R-:W-:-:S02]  /*298b0*/  LEA R2, R235, UR6, 0x1 ;  /* 0x00000006eb027c11 */ /* 0x000fc4000f8e08ff */
[----:B------:R-:W-:Y:S02]  /*298c0*/  SHF.R.U32.HI R5, RZ, 0x2, R236 ;  /* 0x00000002ff057819 */ /* 0x000fe400000116ec */
[----:B------:R-:W-:Y:S02]  /*298d0*/  F2FP.BF16.F32.PACK_AB R8, R8, R138 ;  /* 0x0000008a0808723e */ /* 0x000fe400000010ff */
[----:B--2---:R-:W-:Y:S01]  /*298e0*/  ISETP.NE.AND P0, PT, R4, RZ, PT ;  /* 0x000000ff0400720c */ /* 0x004fe20003f05270 */
[----:B------:R2:W-:Y:S01]  /*298f0*/  STS [R2], R0 ;  /* 0x0000000002007388 */ /* 0x0005e20000000800 */
[----:B------:R-:W-:Y:S01]  /*29900*/  IADD3 R4, PT, PT, R9, R2, RZ ;  /* 0x0000000209047210 */ /* 0x000fe20007ffe0ff */
[----:B------:R-:W3:Y:S01]  /*29910*/  @P3 LDC.64 R22, c[0x0][0x408] ;  /* 0x00010200ff163b82 */ /* 0x000ee20000000a00 */
[----:B------:R-:W-:Y:S01]  /*29920*/  LOP3.LUT R234, R234, 0x7, R5, 0xf8, !PT ;  /* 0x00000007eaea7812 */ /* 0x000fe200078ef805 */
[----:B------:R4:W-:Y:S01]  /*29930*/  STS [R2+0x400], R8 ;  /* 0x0004000802007388 */ /* 0x0009e20000000800 */
[----:B------:R-:W-:-:S02]  /*29940*/  F2FP.BF16.F32.PACK_AB R7, R7, R140 ;  /* 0x0000008c0707723e */ /* 0x000fc400000010ff */
[----:B------:R-:W-:Y:S02]  /*29950*/  F2FP.BF16.F32.PACK_AB R6, R6, R142 ;  /* 0x0000008e0606723e */ /* 0x000fe400000010ff */
[----:B------:R-:W-:Y:S02]  /*29960*/  IADD3 R5, PT, PT, R17, R2, RZ ;  /* 0x0000000211057210 */ /* 0x000fe40007ffe0ff */
[----:B------:R-:W-:Y:S02]  /*29970*/  F2FP.BF16.F32.PACK_AB R14, R14, R144 ;  /* 0x000000900e0e723e */ /* 0x000fe400000010ff */
[----:B------:R-:W-:Y:S02]  /*29980*/  F2FP.BF16.F32.PACK_AB R13, R13, R146 ;  /* 0x000000920d0d723e */ /* 0x000fe400000010ff */
[----:B------:R-:W-:Y:S02]  /*29990*/  F2FP.BF16.F32.PACK_AB R12, R12, R148 ;  /* 0x000000940c0c723e */ /* 0x000fe400000010ff */
[----:B------:R-:W-:Y:S01]  /*299a0*/  F2FP.BF16.F32.PACK_AB R11, R11, R150 ;  /* 0x000000960b0b723e */ /* 0x000fe200000010ff */
[----:B------:R-:W-:Y:S01]  /*299b0*/  STS [R5], R7 ;  /* 0x0000000705007388 */ /* 0x000fe20000000800 */
[----:B------:R-:W-:-:S02]  /*299c0*/  F2FP.BF16.F32.PACK_AB R16, R16, R154 ;  /* 0x0000009a1010723e */ /* 0x000fc400000010ff */
[C---:B--2---:R-:W-:Y:S02]  /*299d0*/  IADD3 R0, PT, PT, R2.reuse, 0x40, RZ ;  /* 0x0000004002007810 */ /* 0x044fe40007ffe0ff */
[----:B------:R-:W-:Y:S02]  /*299e0*/  @P4 IADD3 R0, PT, PT, R2, -0x40, RZ ;  /* 0xffffffc002004810 */ /* 0x000fe40007ffe0ff */
[----:B----4-:R-:W-:Y:S01]  /*299f0*/  IADD3 R2, PT, PT, R17, R4, RZ ;  /* 0x0000000411027210 */ /* 0x010fe20007ffe0ff */
[----:B------:R-:W-:Y:S01]  /*29a00*/  STS [R5+0x400], R6 ;  /* 0x0004000605007388 */ /* 0x000fe20000000800 */
[----:B------:R-:W-:-:S03]  /*29a10*/  F2FP.BF16.F32.PACK_AB R10, R10, R152 ;  /* 0x000000980a0a723e */ /* 0x000fc600000010ff */
[----:B------:R2:W-:Y:S01]  /*29a20*/  STS [R4], R14 ;  /* 0x0000000e04007388 */ /* 0x0005e20000000800 */
[----:B------:R-:W-:-:S03]  /*29a30*/  F2FP.BF16.F32.PACK_AB R15, R15, R156 ;  /* 0x0000009c0f0f723e */ /* 0x000fc600000010ff */
[----:B------:R4:W-:Y:S04]  /*29a40*/  STS [R4+0x400], R13 ;  /* 0x0004000d04007388 */ /* 0x0009e80000000800 */
[----:B------:R-:W-:Y:S04]  /*29a50*/  STS [R2], R12 ;  /* 0x0000000c02007388 */ /* 0x000fe80000000800 */
[----:B------:R1:W-:Y:S04]  /*29a60*/  STS [R2+0x400], R11 ;  /* 0x0004000b02007388 */ /* 0x0003e80000000800 */
[----:B------:R3:W-:Y:S04]  /*29a70*/  STS [R0+0x400], R16 ;  /* 0x0004001000007388 */ /* 0x0007e80000000800 */
[----:B------:R-:W-:Y:S01]  /*29a80*/  STS [R0], R10 ;  /* 0x0000000a00007388 */ /* 0x000fe20000000800 */
[----:B--2---:R-:W2:Y:S01]  /*29a90*/  @!P0 LDC R14, c[0x0][0x3e0] ;  /* 0x0000f800ff0e8b82 */ /* 0x004ea20000000800 */
[----:B------:R-:W2:Y:S01]  /*29aa0*/  @P2 MUFU.LG2 R8, R21 ;  /* 0x0000001500082308 */ /* 0x000ea20000000c00 */
[----:B----4-:R-:W-:-:S06]  /*29ab0*/  IADD3 R4, PT, PT, R9, R0, RZ ;  /* 0x0000000009047210 */ /* 0x010fcc0007ffe0ff */
[----:B------:R-:W4:Y:S01]  /*29ac0*/  @P2 LDC R13, c[0x0][0x458] ;  /* 0x00011600ff0d2b82 */ /* 0x000f220000000800 */
[----:B-1----:R-:W-:-:S07]  /*29ad0*/  IADD3 R2, PT, PT, R17, R0, RZ ;  /* 0x0000000011027210 */ /* 0x002fce0007ffe0ff */
[----:B---3--:R-:W1:Y:S01]  /*29ae0*/  LDC R16, c[0x0][0x434] ;  /* 0x00010d00ff107b82 */ /* 0x008e620000000800 */
[----:B------:R3:W-:Y:S01]  /*29af0*/  STS [R2], R15 ;  /* 0x0000000f02007388 */ /* 0x0007e20000000800 */
[----:B------:R-:W1:Y:S06]  /*29b00*/  @P1 MUFU.LG2 R9, R26 ;  /* 0x0000001a00091308 */ /* 0x000e6c0000000c00 */
[----:B------:R-:W1:Y:S01]  /*29b10*/  @P1 LDC R12, c[0x0][0x458] ;  /* 0x00011600ff0c1b82 */ /* 0x000e620000000800 */
[----:B------:R-:W-:Y:S02]  /*29b20*/  ISETP.NE.OR P4, PT, R30, -0x1, !P0 ;  /* 0xffffffff1e00780c */ /* 0x000fe40004785670 */
[----:B------:R-:W-:-:S02]  /*29b30*/  F2FP.BF16.F32.PACK_AB R19, R19, R158 ;  /* 0x0000009e1313723e */ /* 0x000fc400000010ff */
[----:B------:R-:W-:-:S03]  /*29b40*/  F2FP.BF16.F32.PACK_AB R18, R18, R160 ;  /* 0x000000a01212723e */ /* 0x000fc600000010ff */
[----:B---3--:R-:W3:Y:S01]  /*29b50*/  @P0 LDC R15, c[0x0][0x454] ;  /* 0x00011500ff0f0b82 */ /* 0x008ee20000000800 */
[----:B------:R-:W-:Y:S01]  /*29b60*/  F2FP.BF16.F32.PACK_AB R163, R163, R162 ;  /* 0x000000a2a3a3723e */ /* 0x000fe200000010ff */
[----:B------:R-:W-:Y:S01]  /*29b70*/  @!P3 IMAD.WIDE.U32 R6, R27, R24, RZ ;  /* 0x000000181b06b225 */ /* 0x000fe200078e00ff */
[----:B------:R-:W-:Y:S02]  /*29b80*/  F2FP.BF16.F32.PACK_AB R20, R20, R164 ;  /* 0x000000a41414723e */ /* 0x000fe400000010ff */
[----:B------:R-:W-:Y:S01]  /*29b90*/  F2FP.BF16.F32.PACK_AB R167, R167, R166 ;  /* 0x000000a6a7a7723e */ /* 0x000fe200000010ff */
[----:B------:R-:W-:Y:S01]  /*29ba0*/  @P3 IMAD.WIDE.U32 R10, R30, R22, RZ ;  /* 0x000000161e0a3225 */ /* 0x000fe200078e00ff */
[----:B------:R-:W-:Y:S01]  /*29bb0*/  IADD3 R0, PT, PT, R17, R4, RZ ;  /* 0x0000000411007210 */ /* 0x000fe20007ffe0ff */
[----:B------:R1:W-:Y:S02]  /*29bc0*/  STS [R2+0x400], R19 ;  /* 0x0004001302007388 */ /* 0x0003e40000000800 */
[----:B--2---:R-:W-:-:S02]  /*29bd0*/  @P2 FMUL.FTZ R8, R8, 0.69314718246459960938 ;  /* 0x3f31721808082820 */ /* 0x004fc40000410000 */
[----:B------:R2:W-:Y:S01]  /*29be0*/  STS [R4], R18 ;  /* 0x0000001204007388 */ /* 0x0005e20000000800 */
[----:B------:R-:W1:Y:S03]  /*29bf0*/  LDCU.64 UR6, c[0x0][0x358] ;  /* 0x00006b00ff0677ac */ /* 0x000e660008000a00 */
[----:B------:R2:W-:Y:S04]  /*29c00*/  STS [R4+0x400], R163 ;  /* 0x000400a304007388 */ /* 0x0005e80000000800 */
[----:B------:R-:W-:Y:S04]  /*29c10*/  STS [R0], R20 ;  /* 0x0000001400007388 */ /* 0x000fe80000000800 */
[----:B------:R3:W-:Y:S01]  /*29c20*/  STS [R0+0x400], R167 ;  /* 0x000400a700007388 */ /* 0x0007e20000000800 */
[----:B------:R-:W-:Y:S01]  /*29c30*/  MOV R5, 0x7f800000 ;  /* 0x7f80000000057802 */ /* 0x000fe20000000f00 */
[----:B----4-:R-:W-:Y:S01]  /*29c40*/  @P2 FFMA.FTZ R5, R36, R13, R8 ;  /* 0x0000000d24052223 */ /* 0x010fe20000010008 */
[----:B-1----:R-:W-:-:S02]  /*29c50*/  @!P0 IMAD R2, R27, R14, R28 ;  /* 0x0000000e1b028224 */ /* 0x002fc400078e021c */
[C---:B--2---:R-:W-:Y:S02]  /*29c60*/  @!P3 IMAD R18, R27.reuse, R25, R7 ;  /* 0x000000191b12b224 */ /* 0x044fe400078e0207 */
[----:B------:R-:W-:Y:S02]  /*29c70*/  @P3 IMAD R18, R30, R23, R11 ;  /* 0x000000171e123224 */ /* 0x000fe400078e020b */
[-C--:B------:R-:W-:Y:S01]  /*29c80*/  @!P4 IMAD R30, R27, R16.reuse, RZ ;  /* 0x000000101b1ec224 */ /* 0x080fe200078e02ff */
[----:B------:R-:W-:Y:S01]  /*29c90*/  MOV R4, 0x7f800000 ;  /* 0x7f80000000047802 */ /* 0x000fe20000000f00 */
[----:B------:R-:W-:Y:S02]  /*29ca0*/  @!P0 IMAD R2, R2, R16, RZ ;  /* 0x0000001002028224 */ /* 0x000fe400078e02ff */
[----:B---3--:R-:W-:Y:S02]  /*29cb0*/  @P0 IMAD R2, R28, R15, R30 ;  /* 0x0000000f1c020224 */ /* 0x008fe400078e021e */
[----:B------:R-:W-:-:S04]  /*29cc0*/  @P1 FMUL.FTZ R0, R9, 0.69314718246459960938 ;  /* 0x3f31721809001820 */ /* 0x000fc80000410000 */
[----:B------:R-:W-:Y:S01]  /*29cd0*/  @P1 FFMA.FTZ R4, R3, R12, R0 ;  /* 0x0000000c03041223 */ /* 0x000fe20000010000 */
[----:B------:R-:W-:Y:S06]  /*29ce0*/  BAR.SYNC.DEFER_BLOCKING 0x0 ;  /* 0x0000000000007b1d */ /* 0x000fec0000010000 */
[----:B------:R-:W-:Y:S05]  /*29cf0*/  @P5 BRA `(.L_x_1224) ;  /* 0x0000000000305947 */ /* 0x000fea0003800000 */
[----:B------:R-:W1:Y:S01]  /*29d00*/  LDCU.64 UR4, c[0x0][0x420] ;  /* 0x00008400ff0477ac */ /* 0x000e620008000a00 */
[----:B------:R-:W-:Y:S02]  /*29d10*/  VIADD R2, R2, UR8 ;  /* 0x0000000802027c36 */ /* 0x000fe40008000000 */
[----:B-----5:R-:W-:Y:S02]  /*29d20*/  VIADD R0, R29, -UR8 ;  /* 0x800000081d007c36 */ /* 0x020fe40008000000 */
        /* <DEDUP_REMOVED lines=9> */
.L_x_1224:
[----:B------:R-:W-:Y:S05]  /*29dc0*/  BSYNC.RECONVERGENT B0 ;  /* 0x0000000000007941 */ /* 0x000fea0003800200 */
.L_x_1223:
[----:B------:R-:W2:Y:S01]  /*29dd0*/  LDCU UR4, c[0x0][0x440] ;  /* 0x00008800ff0477ac */ /* 0x000ea20008000800 */
[----:B------:R-:W3:Y:S01]  /*29de0*/  LDC.64 R16, c[0x0][0x408] ;  /* 0x00010200ff107b82 */ /* 0x000ee20000000a00 */
[----:B-----5:R-:W-:Y:S01]  /*29df0*/  VIADD R9, R29, -UR8 ;  /* 0x800000081d097c36 */ /* 0x020fe20008000000 */
[----:B------:R-:W-:Y:S01]  /*29e00*/  SHF.R.U32.HI R236, RZ, 0x3, R236 ;  /* 0x00000003ffec7819 */ /* 0x000fe200000116ec */
[----:B-1----:R-:W-:Y:S01]  /*29e10*/  IMAD.MOV.U32 R3, RZ, RZ, RZ ;  /* 0x000000ffff037224 */ /* 0x002fe200078e00ff */
[----:B------:R-:W-:Y:S01]  /*29e20*/  MOV R2, R233 ;  /* 0x000000e900027202 */ /* 0x000fe20000000f00 */
[----:B------:R-:W1:Y:S01]  /*29e30*/  LDS.128 R12, [R237] ;  /* 0x00000000ed0c7984 */ /* 0x000e620000000c00 */
[----:B------:R-:W-:Y:S01]  /*29e40*/  @!P3 IMAD.MOV.U32 R0, RZ, RZ, R6 ;  /* 0x000000ffff00b224 */ /* 0x000fe200078e0006 */
[----:B------:R-:W-:Y:S01]  /*29e50*/  @P3 MOV R0, R10 ;  /* 0x0000000a00003202 */ /* 0x000fe20000000f00 */
[C---:B------:R-:W-:Y:S01]  /*29e60*/  VIADD R24, R236.reuse, 0x10 ;  /* 0x00000010ec187836 */ /* 0x040fe20000000000 */
[C---:B------:R-:W-:Y:S01]  /*29e70*/  IADD3 R19, PT, PT, R236.reuse, 0x20, RZ ;  /* 0x00000020ec137810 */ /* 0x040fe20007ffe0ff */
[----:B------:R4:W1:Y:S01]  /*29e80*/  LDS.128 R20, [R237+0x1800] ;  /* 0x00180000ed147984 */ /* 0x0008620000000c00 */
[----:B------:R-:W-:Y:S01]  /*29e90*/  BSSY.RECONVERGENT B0, `(.L_x_1225) ;  /* 0x0000023000007945 */ /* 0x000fe20003800200 */
        /* <DEDUP_REMOVED lines=34> */
.L_x_1226:
[----:B------:R-:W-:Y:S05]  /*2a0c0*/  BSYNC.RECONVERGENT B0 ;  /* 0x0000000000007941 */ /* 0x000fea0003800200 */
.L_x_1225:
        /* <DEDUP_REMOVED lines=15> */
.L_x_1228:
[----:B------:R-:W-:Y:S05]  /*2a1c0*/  BSYNC.RECONVERGENT B0 ;  /* 0x0000000000007941 */ /* 0x000fea0003800200 */
.L_x_1227:
        /* <DEDUP_REMOVED lines=14> */
.L_x_1229:
        /* <DEDUP_REMOVED lines=13> */
.L_x_7133:


//--------------------- .text._ZN5flash24flash_fwd_splitkv_kernelI23Flash_fwd_kernel_traitsILi64ELi64ELi256ELi4ELb0ELb0EN7cutlass10bfloat16_tE19Flash_kernel_traitsILi64ELi64ELi256ELi4ES3_EELb1ELb0ELb0ELb0ELb0ELb0ELb1ELb0EEEvNS_16Flash_fwd_paramsE --------------------------
	.section	.text._ZN5flash24flash_fwd_splitkv_kernelI23Flash_fwd_kernel_traitsILi64ELi64ELi256ELi4ELb0ELb0EN7cutlass10bfloat16_tE19Flash_kernel_traitsILi64ELi64ELi256ELi4ES3_EELb1ELb0ELb0ELb0ELb0ELb0ELb1ELb0EEEvNS_16Flash_fwd_paramsE,"ax",@progbits
	.align	128
        .global         _ZN5flash24flash_fwd_splitkv_kernelI23Flash_fwd_kernel_traitsILi64ELi64ELi256ELi4ELb0ELb0EN7cutlass10bfloat16_tE19Flash_kernel_traitsILi64ELi64ELi256ELi4ES3_EELb1ELb0ELb0ELb0ELb0ELb0ELb1ELb0EEEvNS_16Flash_fwd_paramsE
        .type           _ZN5flash24flash_fwd_splitkv_kernelI23Flash_fwd_kernel_traitsILi64ELi64ELi256ELi4ELb0ELb0EN7cutlass10bfloat16_tE19Flash_kernel_traitsILi64ELi64ELi256ELi4ES3_EELb1ELb0ELb0ELb0ELb0ELb0ELb1ELb0EEEvNS_16Flash_fwd_paramsE,@function
        .size           _ZN5flash24flash_fwd_splitkv_kernelI23Flash_fwd_kernel_traitsILi64ELi64ELi256ELi4ELb0ELb0EN7cutlass10bfloat16_tE19Flash_kernel_traitsILi64ELi64ELi256ELi4ES3_EELb1ELb0ELb0ELb0ELb0ELb0ELb1ELb0EEEvNS_16Flash_fwd_paramsE,(.L_x_7134 - _ZN5flash24flash_fwd_splitkv_kernelI23Flash_fwd_kernel_traitsILi64ELi64ELi256ELi4ELb0ELb0EN7cutlass10bfloat16_tE19Flash_kernel_traitsILi64ELi64ELi256ELi4ES3_EELb1ELb0ELb0ELb0ELb0ELb0ELb1ELb0EEEvNS_16Flash_fwd_paramsE)
        .other          _ZN5flash24flash_fwd_splitkv_kernelI23Flash_fwd_kernel_traitsILi64ELi64ELi256ELi4ELb0ELb0EN7cutlass10bfloat16_tE19Flash_kernel_traitsILi64ELi64ELi256ELi4ES3_EELb1ELb0ELb0ELb0ELb0ELb0ELb1ELb0EEEvNS_16Flash_fwd_paramsE,@"STO_CUDA_ENTRY STV_DEFAULT"
_ZN5flash24flash_fwd_splitkv_kernelI23Flash_fwd_kernel_traitsILi64ELi64ELi256ELi4ELb0ELb0EN7cutlass10bfloat16_tE19Flash_kernel_traitsILi64ELi64ELi256ELi4ES3_EELb1ELb0ELb0ELb0ELb0ELb0ELb1ELb0EEEvNS_16Flash_fwd_paramsE:
.text._ZN5flash24flash_fwd_splitkv_kernelI23Flash_fwd_kernel_traitsILi64ELi64ELi256ELi4ELb0ELb0EN7cutlass10bfloat16_tE19Flash_kernel_traitsILi64ELi64ELi256ELi4ES3_EELb1ELb0ELb0ELb0ELb0ELb0ELb1ELb0EEEvNS_16Flash_fwd_paramsE:
[----:B------:R-:W-:Y:S01]  /*0000*/  LDC R1, c[0x0][0x37c] ;  /* 0x0000df00ff017b82 */ /* 0x000fe20000000800 */
[----:B------:R-:W1:Y:S07]  /*0010*/  LDCU UR6, c[0x0][0x3e0] ;  /* 0x00007c00ff0677ac */ /* 0x000e6e0008000800 */
[----:B------:R-:W2:Y:S01]  /*0020*/  S2UR UR26, SR_CTAID.Z ;  /* 0x00000000001a79c3 */ /* 0x000ea20000002700 */
[----:B------:R-:W3:Y:S01]  /*0030*/  LDCU.64 UR10, c[0x0][0x470] ;  /* 0x00008e00ff0a77ac */ /* 0x000ee20008000a00 */
[----:B------:R-:W4:Y:S01]  /*0040*/  LDCU.64 UR8, c[0x0][0x460] ;  /* 0x00008c00ff0877ac */ /* 0x000f220008000a00 */
[----:B------:R-:W5:Y:S01]  /*0050*/  LDCU.64 UR14, c[0x0][0x460] ;  /* 0x00008c00ff0e77ac */ /* 0x000f620008000a00 */
[----:B------:R-:W5:Y:S01]  /*0060*/  LDCU.64 UR20, c[0x0][0x358] ;  /* 0x00006b00ff1477ac */ /* 0x000f620008000a00 */
[----:B-1----:R-:W1:Y:S01]  /*0070*/  I2F.U32.RP R2, UR6 ;  /* 0x0000000600027d06 */ /* 0x002e620008209000 */
[----:B------:R-:W-:-:S02]  /*0080*/  UISETP.NE.U32.AND UP0, UPT, UR6, URZ, UPT ;  /* 0x000000ff0600728c */ /* 0x000fc4000bf05070 */
[----:B---3--:R-:W-:-:S04]  /*0090*/  UISETP.NE.U32.AND UP2, UPT, UR10, URZ, UPT ;  /* 0x000000ff0a00728c */ /* 0x008fc8000bf45070 */
[----:B------:R-:W-:Y:S01]  /*00a0*/  UISETP.NE.AND.EX UP2, UPT, UR11, URZ, UPT, UP2 ;  /* 0x000000ff0b00728c */ /* 0x000fe2000bf45320 */
[----:B----4-:R-:W-:Y:S01]  /*00b0*/  ISETP.NE.U32.AND P3, PT, RZ, UR8, PT ;  /* 0x00000008ff007c0c */ /* 0x010fe2000bf65070 */
[----:B------:R-:W-:-:S03]  /*00c0*/  UISETP.NE.U32.AND UP3, UPT, UR8, URZ, UPT ;  /* 0x000000ff0800728c */ /* 0x000fc6000bf65070 */
[----:B------:R-:W-:Y:S01]  /*00d0*/  ISETP.NE.AND.EX P3, PT, RZ, UR9, PT, P3 ;  /* 0x00000009ff007c0c */ /* 0x000fe2000bf65330 */
[----:B------:R-:W-:Y:S01]  /*00e0*/  UISETP.NE.AND.EX UP3, UPT, UR9, URZ, UPT, UP3 ;  /* 0x000000ff0900728c */ /* 0x000fe2000bf65330 */
[----:B-1----:R-:W1:Y:S01]  /*00f0*/  MUFU.RCP R0, R2 ;  /* 0x0000000200007308 */ /* 0x002e620000001000 */
[----:B------:R-:W-:-:S04]  /*0100*/  PLOP3.LUT P0, PT, PT, PT, UP2, 0x80, 0x8 ;  /* 0x000000000008781c */ /* 0x000fc80003f0f028 */
[----:B------:R-:W-:Y:S01]  /*0110*/  PLOP3.LUT P1, PT, PT, PT, UP3, 0x80, 0x8 ;  /* 0x000000000008781c */ /* 0x000fe20003f2f038 */
[----:B-1----:R-:W-:-:S06]  /*0120*/  VIADD R0, R0, 0xffffffe ;  /* 0x0ffffffe00007836 */ /* 0x002fcc0000000000 */
[----:B------:R-:W1:Y:S02]  /*0130*/  F2I.FTZ.U32.TRUNC.NTZ R0, R0 ;  /* 0x0000000000007305 */ /* 0x000e64000021f000 */
[----:B-1----:R-:W-:-:S13]  /*0140*/  R2UR UR5, R0 ;  /* 0x00000000000572ca */ /* 0x002fda00000e0000 */
[----:B------:R-:W-:-:S04]  /*0150*/  UIADD3 UR4, UPT, UPT, URZ, -UR5, URZ ;  /* 0x80000005ff047290 */ /* 0x000fc8000fffe0ff */
[----:B------:R-:W-:-:S03]  /*0160*/  UIMAD UR7, UR4, UR6, URZ ;  /* 0x00000006040772a4 */ /* 0x000fc6000f8e02ff */
[----:B------:R-:W-:Y:S02]  /*0170*/  UMOV UR4, URZ ;  /* 0x000000ff00047c82 */ /* 0x000fe40008000000 */
[----:B------:R-:W-:-:S04]  /*0180*/  UIMAD.WIDE.U32 UR4, UR5, UR7, UR4 ;  /* 0x00000007050472a5 */ /* 0x000fc8000f8e0004 */
[----:B--2---:R-:W-:Y:S02]  /*0190*/  UIMAD.WIDE.U32 UR16, UR5, UR26, URZ ;  /* 0x0000001a051072a5 */ /* 0x004fe4000f8e00ff */
[----:B------:R-:W1:Y:S02]  /*01a0*/  LDCU.U8 UR7, c[0x0][0x532] ;  /* 0x0000a640ff0777ac */ /* 0x000e640008000000 */
[----:B------:R-:W-:-:S03]  /*01b0*/  UIADD3 UR12, UPT, UPT, -UR17, URZ, URZ ;  /* 0x000000ff110c7290 */ /* 0x000fc6000fffe1ff */
[----:B------:R-:W2:Y:S01]  /*01c0*/  LDCU.64 UR4, c[0x0][0x468] ;  /* 0x00008d00ff0477ac */ /* 0x000ea20008000a00 */
[----:B------:R-:W-:-:S04]  /*01d0*/  UIMAD UR12, UR6, UR12, UR26 ;  /* 0x0000000c060c72a4 */ /* 0x000fc8000f8e021a */
[----:B------:R-:W-:Y:S02]  /*01e0*/  UISETP.GE.U32.AND UP4, UPT, UR12, UR6, UPT ;  /* 0x000000060c00728c */ /* 0x000fe4000bf86070 */
[----:B--2---:R-:W-:-:S09]  /*01f0*/  UISETP.EQ.U32.AND UP5, UPT, UR4, URZ, UPT ;  /* 0x000000ff0400728c */ /* 0x004fd2000bfa2070 */
[----:B------:R-:W-:Y:S02]  /*0200*/  @UP4 UIADD3 UR12, UPT, UPT, UR12, -UR6, URZ ;  /* 0x800000060c0c4290 */ /* 0x000fe4000fffe0ff */
[----:B------:R-:W-:Y:S02]  /*0210*/  @UP4 UIADD3 UR17, UPT, UPT, UR17, 0x1, URZ ;  /* 0x0000000111114890 */ /* 0x000fe4000fffe0ff */
[----:B------:R-:W-:Y:S02]  /*0220*/  UISETP.GE.U32.AND UP1, UPT, UR12, UR6, UPT ;  /* 0x000000060c00728c */ /* 0x000fe4000bf26070 */
[----:B-1----:R-:W-:-:S04]  /*0230*/  UISETP.NE.AND UP4, UPT, UR7, URZ, UPT ;  /* 0x000000ff0700728c */ /* 0x002fc8000bf85270 */
[----:B------:R-:W-:-:S05]  /*0240*/  UISETP.EQ.OR.EX UP5, UPT, UR5, URZ, !UP4, UP5 ;  /* 0x000000ff0500728c */ /* 0x000fca000e7a2750 */
[----:B------:R-:W-:Y:S01]  /*0250*/  @UP1 UIADD3 UR17, UPT, UPT, UR17, 0x1, URZ ;  /* 0x0000000111111890 */ /* 0x000fe2000fffe0ff */
[----:B------:R-:W-:Y:S01]  /*0260*/  PLOP3.LUT P2, PT, PT, PT, UP5, 0x80, 0x8 ;  /* 0x000000000008781c */ /* 0x000fe20003f4f058 */
[----:B------:R-:W-:-:S04]  /*0270*/  @!UP0 ULOP3.LUT UR17, URZ, UR6, URZ, 0x33, !UPT ;  /* 0x00000006ff118292 */ /* 0x000fc8000f8e33ff */
[----:B------:R-:W-:Y:S02]  /*0280*/  USHF.L.U32 UR9, UR17, 0x2, URZ ;  /* 0x0000000211097899 */ /* 0x000fe400080006ff */
[----:B------:R-:W-:Y:S02]  /*0290*/  USHF.R.U32.HI UR8, URZ, 0x1e, UR17 ;  /* 0x0000001eff087899 */ /* 0x000fe40008011611 */
[----:B------:R-:W-:Y:S02]  /*02a0*/  @UP2 UIADD3 UR12, UP0, UPT, UR9, UR10, URZ ;  /* 0x0000000a090c2290 */ /* 0x000fe4000ff1e0ff */
[----:B------:R-:W-:Y:S02]  /*02b0*/  UIADD3 UR7, UP1, UPT, UR9, UR4, URZ ;  /* 0x0000000409077290 */ /* 0x000fe4000ff3e0ff */
[----:B-----5:R-:W-:Y:S02]  /*02c0*/  UIMAD.WIDE.U32 UR14, UR17, 0x4, UR14 ;  /* 0x00000004110e78a5 */ /* 0x020fe4000f8e000e */
[----:B------:R-:W-:-:S02]  /*02d0*/  @UP2 UIADD3.X UR13, UPT, UPT, UR8, UR11, URZ, UP0, !UPT ;  /* 0x0000000b080d2290 */ /* 0x000fc400087fe4ff */
[----:B------:R-:W-:Y:S01]  /*02e0*/  UIADD3.X UR10, UPT, UPT, UR8, UR5, URZ, UP1, !UPT ;  /* 0x00000005080a7290 */ /* 0x000fe20008ffe4ff */
[----:B------:R-:W-:Y:S02]  /*02f0*/  IMAD.U32 R6, RZ, RZ, UR7 ;  /* 0x00000007ff067e24 */ /* 0x000fe4000f8e00ff */
[----:B------:R-:W-:Y:S02]  /*0300*/  IMAD.U32 R10, RZ, RZ, UR14 ;  /* 0x0000000eff0a7e24 */ /* 0x000fe4000f8e00ff */
[----:B------:R-:W-:Y:S02]  /*0310*/  IMAD.U32 R11, RZ, RZ, UR15 ;  /* 0x0000000fff0b7e24 */ /* 0x000fe4000f8e00ff */
[----:B------:R-:W-:Y:S02]  /*0320*/  IMAD.U32 R8, RZ, RZ, UR12 ;  /* 0x0000000cff087e24 */ /* 0x000fe4000f8e00ff */
[----:B------:R-:W-:Y:S01]  /*0330*/  IMAD.U32 R9, RZ, RZ, UR13 ;  /* 0x0000000dff097e24 */ /* 0x000fe2000f8e00ff */
[----:B------:R-:W2:Y:S01]  /*0340*/  @P3 LDG.E R4, desc[UR20][R10.64] ;  /* 0x000000140a043981 */ /* 0x000ea2000c1e1900 */
[----:B------:R-:W-:-:S03]  /*0350*/  IMAD.U32 R7, RZ, RZ, UR10 ;  /* 0x0000000aff077e24 */ /* 0x000fc6000f8e00ff */
[----:B------:R-:W3:Y:S04]  /*0360*/  @P1 LDG.E R0, desc[UR20][R10.64+0x4] ;  /* 0x000004140a001981 */ /* 0x000ee8000c1e1900 */
[----:B------:R-:W4:Y:S04]  /*0370*/  @P0 LDG.E R2, desc[UR20][R8.64] ;  /* 0x0000001408020981 */ /* 0x000f28000c1e1900 */
[----:B------:R-:W5:Y:S01]  /*0380*/  @!P2 LDG.E R3, desc[UR20][R6.64] ;  /* 0x000000140603a981 */ /* 0x000f62000c1e1900 */
[----:B------:R-:W1:Y:S01]  /*0390*/  S2UR UR11, SR_CTAID.X ;  /* 0x00000000000b79c3 */ /* 0x000e620000002500 */
[----:B------:R-:W-:Y:S01]  /*03a0*/  UISETP.NE.U32.AND UP0, UPT, UR4, URZ, UPT ;  /* 0x000000ff0400728c */ /* 0x000fe2000bf05070 */
[----:B------:R-:W-:Y:S01]  /*03b0*/  UMOV UR25, 0xffffffff ;  /* 0xffffffff00197882 */ /* 0x000fe20000000000 */
[----:B------:R-:W-:-:S02]  /*03c0*/  UMOV UR27, 0xffffffff ;  /* 0xffffffff001b7882 */ /* 0x000fc40000000000 */
[----:B------:R-:W-:Y:S01]  /*03d0*/  UISETP.NE.AND.EX UP0, UPT, UR5, URZ, UPT, UP0 ;  /* 0x000000ff0500728c */ /* 0x000fe2000bf05300 */
[----:B------:R-:W-:Y:S02]  /*03e0*/  UMOV UR7, URZ ;  /* 0x000000ff00077c82 */ /* 0x000fe40008000000 */
[----:B------:R-:W1:Y:S01]  /*03f0*/  S2UR UR10, SR_CTAID.Y ;  /* 0x00000000000a79c3 */ /* 0x000e620000002600 */
[----:B------:R-:W-:Y:S01]  /*0400*/  UIADD3 UR5, UPT, UPT, -UR17, URZ, URZ ;  /* 0x000000ff11057290 */ /* 0x000fe2000fffe1ff */
[----:B------:R-:W1:Y:S03]  /*0410*/  @!UP3 LDCU UR24, c[0x0][0x434] ;  /* 0x00008680ff18b7ac */ /* 0x000e660008000800 */
[----:B------:R-:W-:-:S03]  /*0420*/  UIMAD UR26, UR6, UR5, UR26 ;  /* 0x00000005061a72a4 */ /* 0x000fc6000f8e021a */
[----:B------:R-:W1:Y:S01]  /*0430*/  @!UP0 LDCU UR12, c[0x0][0x438] ;  /* 0x00008700ff0c87ac */ /* 0x000e620008000800 */
[----:B--2---:R-:W-:Y:S02]  /*0440*/  @P3 R2UR UR25, R4 ;  /* 0x00000000041932ca */ /* 0x004fe400000e0000 */
[----:B---3--:R-:W-:Y:S02]  /*0450*/  @P1 R2UR UR4, R0 ;  /* 0x00000000000412ca */ /* 0x008fe400000e0000 */
[----:B----4-:R-:W-:Y:S02]  /*0460*/  @P0 R2UR UR7, R2 ;  /* 0x00000000020702ca */ /* 0x010fe400000e0000 */
[----:B-----5:R-:W-:-:S09]  /*0470*/  @!P2 R2UR UR27, R3 ;  /* 0x00000000031ba2ca */ /* 0x020fd200000e0000 */
[----:B-1----:R-:W-:Y:S01]  /*0480*/  @UP3 UIADD3 UR24, UPT, UPT, UR4, -UR25, URZ ;  /* 0x8000001904183290 */ /* 0x002fe2000fffe0ff */
[----:B------:R-:W-:Y:S11]  /*0490*/  BRA.U !UP0, `(.L_x_1230) ;  /* 0x0000000108187547 */ /* 0x000ff6000b800000 */
[----:B------:R-:W-:-:S13]  /*04a0*/  PLOP3.LUT P0, PT, PT, PT, UP4, 0x80, 0x8 ;  /* 0x000000000008781c */ /* 0x000fda0003f0f048 */
[----:B------:R-:W2:Y:S04]  /*04b0*/  @P0 LDG.E R0, desc[UR20][R6.64+0x4] ;  /* 0x0000041406000981 */ /* 0x000ea8000c1e1900 */
[----:B------:R-:W3:Y:S01]  /*04c0*/  @!P0 LDG.E R2, desc[UR20][R6.64] ;  /* 0x0000001406028981 */ /* 0x000ee2000c1e1900 */
[----:B--2---:R-:W-:-:S13]  /*04d0*/  @P0 R2UR UR12, R0 ;  /* 0x00000000000c02ca */ /* 0x004fda00000e0000 */
[----:B------:R-:W-:-:S07]  /*04e0*/  @UP4 UIADD3 UR12, UPT, UPT, UR12, -UR27, URZ ;  /* 0x8000001b0c0c4290 */ /* 0x000fce000fffe0ff */
[----:B---3--:R-:W-:-:S15]  /*04f0*/  @!P0 R2UR UR12, R2 ;  /* 0x00000000020c82ca */ /* 0x008fde00000e0000 */
.L_x_1230:
[----:B------:R-:W1:Y:S02]  /*0500*/  LDCU.64 UR4, c[0x0][0x478] ;  /* 0x00008f00ff0477ac */ /* 0x000e640008000a00 */
[----:B-1----:R-:W-:-:S04]  /*0510*/  UISETP.NE.U32.AND UP2, UPT, UR4, URZ, UPT ;  /* 0x000000ff0400728c */ /* 0x002fc8000bf45070 */
[----:B------:R-:W-:-:S06]  /*0520*/  UISETP.NE.AND.EX UP2, UPT, UR5, URZ, UPT, UP2 ;  /* 0x000000ff0500728c */ /* 0x000fcc000bf45320 */
[----:B------:R-:W-:-:S05]  /*0530*/  PLOP3.LUT P0, PT, PT, PT, UP2, 0x80, 0x8 ;  /* 0x000000000008781c */ /* 0x000fca0003f0f028 */
[----:B------:R-:W-:Y:S01]  /*0540*/  @UP2 UIADD3 UR4, UP0, UPT, UR9, UR4, URZ ;  /* 0x0000000409042290 */ /* 0x000fe2000ff1e0ff */
[----:B------:R-:W1:Y:S03]  /*0550*/  @!UP2 LDCU UR13, c[0x0][0x43c] ;  /* 0x00008780ff0da7ac */ /* 0x000e660008000800 */
[----:B------:R-:W-:Y:S02]  /*0560*/  @UP2 UIADD3.X UR5, UPT, UPT, UR8, UR5, URZ, UP0, !UPT ;  /* 0x0000000508052290 */ /* 0x000fe400087fe4ff */
[----:B------:R-:W-:-:S04]  /*0570*/  IMAD.U32 R2, RZ, RZ, UR4 ;  /* 0x00000004ff027e24 */ /* 0x000fc8000f8e00ff */
[----:B------:R-:W-:-:S05]  /*0580*/  IMAD.U32 R3, RZ, RZ, UR5 ;  /* 0x00000005ff037e24 */ /* 0x000fca000f8e00ff */
[----:B------:R-:W2:Y:S01]  /*0590*/  @P0 LDG.E R0, desc[UR20][R2.64] ;  /* 0x0000001402000981 */ /* 0x000ea2000c1e1900 */
[----:B------:R-:W3:Y:S01]  /*05a0*/  @!UP2 LDCU.64 UR4, c[0x0][0x488] ;  /* 0x00009100ff04a7ac */ /* 0x000ee20008000a00 */
[----:B------:R-:W-:-:S04]  /*05b0*/  USHF.L.U32 UR22, UR11, 0x6, URZ ;  /* 0x000000060b167899 */ /* 0x000fc800080006ff */
[----:B------:R-:W-:Y:S02]  /*05c0*/  UISETP.GT.AND UP1, UPT, UR24, UR22, UPT ;  /* 0x000000161800728c */ /* 0x000fe4000bf24270 */
[----:B---3--:R-:W-:-:S04]  /*05d0*/  @!UP2 UISETP.NE.U32.AND UP0, UPT, UR4, URZ, UPT ;  /* 0x000000ff0400a28c */ /* 0x008fc8000bf05070 */
[----:B------:R-:W-:-:S04]  /*05e0*/  @!UP2 UISETP.NE.AND.EX UP0, UPT, UR5, URZ, UPT, UP0 ;  /* 0x000000ff0500a28c */ /* 0x000fc8000bf05300 */
[----:B-1----:R-:W-:Y:S01]  /*05f0*/  @!UP2 USEL UR13, UR13, URZ, UP0 ;  /* 0x000000ff0d0da287 */ /* 0x002fe20008000000 */
[----:B--2---:R-:W-:Y:S02]  /*0600*/  @P0 R2UR UR23, R0 ;  /* 0x00000000001702ca */ /* 0x004fe400000e0000 */
[----:B------:R-:W-:-:S11]  /*0610*/  PLOP3.LUT P0, PT, PT, PT, UP1, 0x80, 0x8 ;  /* 0x000000000008781c */ /* 0x000fd60003f0f018 */
[----:B------:R-:W-:Y:S02]  /*0620*/  @UP2 UIADD3 UR23, UPT, UPT, UR23, -UR7, URZ ;  /* 0x8000000717172290 */ /* 0x000fe4000fffe0ff */
[----:B------:R-:W-:Y:S01]  /*0630*/  @!UP2 UIADD3 UR23, UPT, UPT, UR13, UR12, -UR7 ;  /* 0x0000000c0d17a290 */ /* 0x000fe2000fffe807 */
[----:B------:R-:W-:Y:S11]  /*0640*/  @!P0 EXIT ;  /* 0x000000000000894d */ /* 0x000ff60003800000 */
[----:B------:R-:W1:Y:S01]  /*0650*/  LDCU UR4, c[0x0][0x374] ;  /* 0x00006e80ff0477ac */ /* 0x000e620008000800 */
[----:B------:R-:W2:Y:S01]  /*0660*/  LDC R0, c[0x0][0x374] ;  /* 0x0000dd00ff007b82 */ /* 0x000ea20000000800 */
[----:B------:R-:W3:Y:S01]  /*0670*/  S2R R227, SR_TID.X ;  /* 0x0000000000e37919 */ /* 0x000ee20000002100 */
[----:B------:R-:W4:Y:S01]  /*0680*/  LDCU UR12, c[0x0][0x438] ;  /* 0x00008700ff0c77ac */ /* 0x000f220008000800 */
[----:B------:R-:W-:Y:S01]  /*0690*/  UMOV UR18, URZ ;  /* 0x000000ff00127c82 */ /* 0x000fe20008000000 */
[----:B------:R-:W-:-:S04]  /*06a0*/  UIADD3 UR11, UPT, UPT, UR11, 0x1, URZ ;  /* 0x000000010b0b7890 */ /* 0x000fc8000fffe0ff */
[----:B------:R-:W-:Y:S02]  /*06b0*/  ULEA UR11, UR11, -UR24, 0x6 ;  /* 0x800000180b0b7291 */ /* 0x000fe4000f8e30ff */
[----:B-1----:R-:W-:Y:S02]  /*06c0*/  UISETP.NE.AND UP1, UPT, UR4, URZ, UPT ;  /* 0x000000ff0400728c */ /* 0x002fe4000bf25270 */
[----:B----4-:R-:W-:Y:S01]  /*06d0*/  UIADD3 UR12, UPT, UPT, UR12, 0xff, URZ ;  /* 0x000000ff0c0c7890 */ /* 0x010fe2000fffe0ff */
[----:B--2---:R-:W-:-:S03]  /*06e0*/  IABS R2, R0 ;  /* 0x0000000000027213 */ /* 0x004fc60000000000 */
[----:B------:R-:W-:Y:S01]  /*06f0*/  USHF.R.S32.HI UR5, URZ, 0x1f, UR12 ;  /* 0x0000001fff057899 */ /* 0x000fe2000801140c */
[----:B------:R-:W-:Y:S02]  /*0700*/  IABS R0, R0 ;  /* 0x0000000000007213 */ /* 0x000fe40000000000 */
[----:B------:R-:W-:Y:S01]  /*0710*/  R2UR UR13, R2 ;  /* 0x00000000020d72ca */ /* 0x000fe200000e0000 */
[----:B------:R-:W-:Y:S02]  /*0720*/  ULEA.HI UR5, UR5, UR12, URZ, 0x8 ;  /* 0x0000000c05057291 */ /* 0x000fe4000f8f40ff */
[----:B------:R-:W-:Y:S02]  /*0730*/  IMAD.MOV R0, RZ, RZ, -R0 ;  /* 0x000000ffff007224 */ /* 0x000fe400078e0a00 */
[----:B------:R-:W-:-:S03]  /*0740*/  ULEA.HI.SX32 UR14, UR5, UR4, 0x18 ;  /* 0x00000004050e7291 */ /* 0x000fc6000f8fc2ff */
[----:B------:R-:W-:Y:S01]  /*0750*/  R2UR UR15, R0 ;  /* 0x00000000000f72ca */ /* 0x000fe200000e0000 */
[----:B------:R-:W-:-:S04]  /*0760*/  UIADD3 UR14, UPT, UPT, UR14, -0x1, URZ ;  /* 0xffffffff0e0e7890 */ /* 0x000fc8000fffe0ff */
[----:B------:R-:W1:Y:S08]  /*0770*/  I2F.RP R4, UR13 ;  /* 0x0000000d00047d06 */ /* 0x000e700008209400 */
[----:B-1----:R-:W1:Y:S02]  /*0780*/  MUFU.RCP R3, R4 ;  /* 0x0000000400037308 */ /* 0x002e640000001000 */
[----:B-1----:R-:W-:-:S06]  /*0790*/  VIADD R3, R3, 0xffffffe ;  /* 0x0ffffffe03037836 */ /* 0x002fcc0000000000 */
[----:B------:R-:W1:Y:S02]  /*07a0*/  F2I.FTZ.U32.TRUNC.NTZ R2, R3 ;  /* 0x0000000300027305 */ /* 0x000e64000021f000 */
[----:B-1----:R-:W-:Y:S01]  /*07b0*/  R2UR UR19, R2 ;  /* 0x00000000021372ca */ /* 0x002fe200000e0000 */
[----:B------:R-:W-:Y:S01]  /*07c0*/  IMAD.U32 R2, RZ, RZ, UR14 ;  /* 0x0000000eff027e24 */ /* 0x000fe2000f8e00ff */
[----:B------:R-:W-:-:S04]  /*07d0*/  ULOP3.LUT UR14, UR14, UR4, URZ, 0x3c, !UPT ;  /* 0x000000040e0e7292 */ /* 0x000fc8000f8e3cff */
[----:B------:R-:W-:-:S04]  /*07e0*/  IABS R2, R2 ;  /* 0x0000000200027213 */ /* 0x000fc80000000000 */
[----:B------:R-:W-:-:S03]  /*07f0*/  R2UR UR12, R2 ;  /* 0x00000000020c72ca */ /* 0x000fc600000e0000 */
[----:B------:R-:W-:-:S04]  /*0800*/  UIADD3 UR5, UPT, UPT, URZ, -UR19, URZ ;  /* 0x80000013ff057290 */ /* 0x000fc8000fffe0ff */
[----:B------:R-:W-:-:S04]  /*0810*/  UIMAD UR5, UR5, UR13, URZ ;  /* 0x0000000d050572a4 */ /* 0x000fc8000f8e02ff */
[----:B------:R-:W-:-:S07]  /*0820*/  UIMAD.WIDE.U32 UR18, UR19, UR5, UR18 ;  /* 0x00000005131272a5 */ /* 0x000fce000f8e0012 */
[----:B------:R-:W-:Y:S02]  /*0830*/  UMOV UR5, UR19 ;  /* 0x0000001300057c82 */ /* 0x000fe40008000000 */
[----:B------:R-:W-:-:S07]  /*0840*/  UIMAD.WIDE.U32 UR18, UR5, UR12, URZ ;  /* 0x0000000c051272a5 */ /* 0x000fce000f8e00ff */
[----:B------:R-:W-:Y:S02]  /*0850*/  UMOV UR5, UR19 ;  /* 0x0000001300057c82 */ /* 0x000fe40008000000 */
[----:B------:R-:W-:Y:S02]  /*0860*/  UIMAD UR12, UR5, UR15, UR12 ;  /* 0x0000000f050c72a4 */ /* 0x000fe4000f8e020c */
[----:B------:R-:W1:Y:S02]  /*0870*/  LDCU UR19, c[0x0][0x508] ;  /* 0x0000a100ff1377ac */ /* 0x000e640008000800 */
[----:B------:R-:W-:-:S11]  /*0880*/  UISETP.GT.U32.AND UP0, UPT, UR13, UR12, UPT ;  /* 0x0000000c0d00728c */ /* 0x000fd6000bf04070 */
[----:B------:R-:W-:Y:S02]  /*0890*/  @!UP0 UIADD3 UR12, UPT, UPT, UR12, -UR13, URZ ;  /* 0x8000000d0c0c8290 */ /* 0x000fe4000fffe0ff */
[----:B------:R-:W-:Y:S02]  /*08a0*/  @!UP0 UIADD3 UR5, UPT, UPT, UR5, 0x1, URZ ;  /* 0x0000000105058890 */ /* 0x000fe4000fffe0ff */
[----:B------:R-:W-:Y:S02]  /*08b0*/  UISETP.GE.U32.AND UP2, UPT, UR12, UR13, UPT ;  /* 0x0000000d0c00728c */ /* 0x000fe4000bf46070 */
[----:B------:R-:W-:Y:S02]  /*08c0*/  UIADD3 UR12, UPT, UPT, UR23, 0xff, URZ ;  /* 0x000000ff170c7890 */ /* 0x000fe4000fffe0ff */
[----:B------:R-:W-:Y:S02]  /*08d0*/  UISETP.GE.AND UP0, UPT, UR14, URZ, UPT ;  /* 0x000000ff0e00728c */ /* 0x000fe4000bf06270 */
[----:B------:R-:W-:-:S04]  /*08e0*/  USHF.R.S32.HI UR14, URZ, 0x1f, UR12 ;  /* 0x0000001fff0e7899 */ /* 0x000fc8000801140c */
[----:B------:R-:W-:Y:S02]  /*08f0*/  ULEA.HI UR14, UR14, UR12, URZ, 0x8 ;  /* 0x0000000c0e0e7291 */ /* 0x000fe4000f8f40ff */
[----:B------:R-:W-:Y:S02]  /*0900*/  @UP2 UIADD3 UR5, UPT, UPT, UR5, 0x1, URZ ;  /* 0x0000000105052890 */ /* 0x000fe4000fffe0ff */
[----:B-1----:R-:W-:-:S05]  /*0910*/  UIADD3 UR12, UPT, UPT, UR12, UR19, UR11 ;  /* 0x000000130c0c7290 */ /* 0x002fca000fffe00b */
[----:B------:R-:W-:Y:S01]  /*0920*/  UMOV UR13, UR5 ;  /* 0x00000005000d7c82 */ /* 0x000fe20008000000 */
[----:B------:R-:W-:Y:S02]  /*0930*/  USHF.R.S32.HI UR5, URZ, 0x8, UR14 ;  /* 0x00000008ff057899 */ /* 0x000fe4000801140e */
[----:B------:R-:W-:Y:S02]  /*0940*/  @!UP0 UIADD3 UR13, UPT, UPT, -UR13, URZ, URZ ;  /* 0x000000ff0d0d8290 */ /* 0x000fe4000fffe1ff */
[----:B------:R-:W-:Y:S02]  /*0950*/  @!UP1 ULOP3.LUT UR13, URZ, UR4, URZ, 0x33, !UPT ;  /* 0x00000004ff0d9292 */ /* 0x000fe4000f8e33ff */
[----:B------:R-:W-:Y:S01]  /*0960*/  IMAD.U32 R3, RZ, RZ, UR5 ;  /* 0x00000005ff037e24 */ /* 0x000fe2000f8e00ff */
[----:B------:R-:W-:Y:S02]  /*0970*/  USHF.R.S32.HI UR4, URZ, 0x1f, UR12 ;  /* 0x0000001fff047899 */ /* 0x000fe4000801140c */
[----:B------:R-:W-:Y:S01]  /*0980*/  UIMAD UR16, UR13, UR10, URZ ;  /* 0x0000000a0d1072a4 */ /* 0x000fe2000f8e02ff */
[----:B------:R-:W-:Y:S01]  /*0990*/  IMAD.U32 R0, RZ, RZ, UR13 ;  /* 0x0000000dff007e24 */ /* 0x000fe2000f8e00ff */
[----:B------:R-:W-:-:S04]  /*09a0*/  ULEA.HI UR4, UR4, UR12, URZ, 0x8 ;  /* 0x0000000c04047291 */ /* 0x000fc8000f8f40ff */
[----:B------:R-:W-:Y:S01]  /*09b0*/  VIADDMNMX R0, R0, UR16, R3, PT ;  /* 0x0000001000007c46 */ /* 0x000fe2000b800103 */
[----:B------:R-:W-:-:S03]  /*09c0*/  USHF.R.S32.HI UR4, URZ, 0x8, UR4 ;  /* 0x00000008ff047899 */ /* 0x000fc60008011404 */
[----:B------:R-:W-:-:S13]  /*09d0*/  R2UR UR18, R0 ;  /* 0x00000000001272ca */ /* 0x000fda00000e0000 */
[----:B------:R-:W-:-:S04]  /*09e0*/  UISETP.LT.AND UP0, UPT, UR18, UR4, UPT ;  /* 0x000000041200728c */ /* 0x000fc8000bf01270 */
[----:B------:R-:W-:-:S04]  /*09f0*/  USEL UR18, UR18, UR4, UP0 ;  /* 0x0000000412127287 */ /* 0x000fc80008000000 */
[----:B------:R-:W-:-:S09]  /*0a00*/  UISETP.GE.AND UP0, UPT, UR16, UR18, UPT ;  /* 0x000000121000728c */ /* 0x000fd2000bf06270 */
[----:B---3--:R-:W-:Y:S05]  /*0a10*/  BRA.U !UP0, `(.L_x_1231) ;  /* 0x00000005082c7547 */ /* 0x008fea000b800000 */
[----:B------:R-:W1:Y:S01]  /*0a20*/  LDCU.64 UR4, c[0x0][0x430] ;  /* 0x00008600ff0477ac */ /* 0x000e620008000a00 */
[----:B------:R-:W-:Y:S01]  /*0a30*/  IMAD.SHL.U32 R4, R227, 0x4, RZ ;  /* 0x00000004e3047824 */ /* 0x000fe200078e00ff */
[----:B------:R-:W-:Y:S01]  /*0a40*/  SHF.R.U32.HI R2, RZ, 0x4, R227 ;  /* 0x00000004ff027819 */ /* 0x000fe200000116e3 */
[----:B------:R-:W2:Y:S03]  /*0a50*/  LDCU UR8, c[0x0][0x44c] ;  /* 0x00008980ff0877ac */ /* 0x000ea60008000800 */
[----:B------:R-:W-:Y:S01]  /*0a60*/  LOP3.LUT R0, R4, 0xffc, RZ, 0xc0, !PT ;  /* 0x00000ffc04007812 */ /* 0x000fe200078ec0ff */
[----:B------:R-:W-:Y:S01]  /*0a70*/  VIADD R9, R2, 0x8 ;  /* 0x0000000802097836 */ /* 0x000fe20000000000 */
[----:B------:R-:W-:Y:S01]  /*0a80*/  LOP3.LUT R4, R4, 0x3c, RZ, 0xc0, !PT ;  /* 0x0000003c04047812 */ /* 0x000fe200078ec0ff */
[C---:B------:R-:W-:Y:S02]  /*0a90*/  VIADD R8, R2.reuse, 0x10 ;  /* 0x0000001002087836 */ /* 0x040fe40000000000 */
[----:B------:R-:W-:Y:S01]  /*0aa0*/  VIADD R7, R2, 0x18 ;  /* 0x0000001802077836 */ /* 0x000fe20000000000 */
[----:B------:R-:W-:Y:S01]  /*0ab0*/  ISETP.NE.AND P6, PT, R4, RZ, PT ;  /* 0x000000ff0400720c */ /* 0x000fe20003fc5270 */
[----:B------:R-:W-:-:S02]  /*0ac0*/  VIADD R6, R2, 0x20 ;  /* 0x0000002002067836 */ /* 0x000fc40000000000 */
[----:B------:R-:W-:Y:S01]  /*0ad0*/  VIADD R5, R2, 0x28 ;  /* 0x0000002802057836 */ /* 0x000fe20000000000 */
[----:B-1----:R-:W-:Y:S01]  /*0ae0*/  UIMAD UR9, UR10, UR4, UR17 ;  /* 0x000000040a0972a4 */ /* 0x002fe2000f8e0211 */
[----:B------:R-:W1:Y:S03]  /*0af0*/  LDCU UR4, c[0x0][0x440] ;  /* 0x00008800ff0477ac */ /* 0x000e660008000800 */
[----:B------:R-:W-:Y:S01]  /*0b00*/  UIMAD UR9, UR9, UR6, UR26 ;  /* 0x00000006090972a4 */ /* 0x000fe2000f8e021a */
[----:B------:R-:W3:Y:S03]  /*0b10*/  LDCU.64 UR6, c[0x0][0x3f8] ;  /* 0x00007f00ff0677ac */ /* 0x000ee60008000a00 */
[----:B------:R-:W-:-:S04]  /*0b20*/  UIMAD UR9, UR9, UR5, UR22 ;  /* 0x00000005090972a4 */ /* 0x000fc8000f8e0216 */
[----:B--2---:R-:W-:Y:S01]  /*0b30*/  UIMAD UR8, UR9, UR8, URZ ;  /* 0x00000008090872a4 */ /* 0x004fe2000f8e02ff */
[----:B-1----:R-:W-:Y:S01]  /*0b40*/  ISETP.GE.AND P2, PT, R4, UR4, PT ;  /* 0x0000000404007c0c */ /* 0x002fe2000bf46270 */
[----:B------:R-:W1:Y:S04]  /*0b50*/  LDCU.64 UR4, c[0x0][0x428] ;  /* 0x00008500ff0477ac */ /* 0x000e680008000a00 */
[----:B------:R-:W-:Y:S01]  /*0b60*/  IMAD.U32 R3, RZ, RZ, UR8 ;  /* 0x00000008ff037e24 */ /* 0x000fe2000f8e00ff */
[----:B------:R-:W-:Y:S01]  /*0b70*/  IADD3 R0, P0, PT, R0, UR8, RZ ;  /* 0x0000000800007c10 */ /* 0x000fe2000ff1e0ff */
[----:B------:R-:W-:Y:S01]  /*0b80*/  VIADD R4, R2, 0x30 ;  /* 0x0000003002047836 */ /* 0x000fe20000000000 */
[----:B------:R-:W-:Y:S02]  /*0b90*/  UIADD3 UR8, UPT, UPT, -UR22, UR24, URZ ;  /* 0x0000001816087290 */ /* 0x000fe4000fffe1ff */
[----:B------:R-:W-:-:S02]  /*0ba0*/  LEA.HI.X.SX32 R3, R3, RZ, 0x1, P0 ;  /* 0x000000ff03037211 */ /* 0x000fc400000f0eff */
[C---:B---3--:R-:W-:Y:S02]  /*0bb0*/  LEA R10, P0, R0.reuse, UR6, 0x2 ;  /* 0x00000006000a7c11 */ /* 0x048fe4000f8010ff */
[----:B------:R-:W-:Y:S02]  /*0bc0*/  ISETP.GE.OR P3, PT, R9, UR8, P2 ;  /* 0x0000000809007c0c */ /* 0x000fe40009766670 */
[----:B------:R-:W-:Y:S01]  /*0bd0*/  LEA.HI.X R11, R0, UR7, R3, 0x2, P0 ;  /* 0x00000007000b7c11 */ /* 0x000fe200080f1403 */
[----:B------:R-:W-:Y:S01]  /*0be0*/  VIADD R3, R2, 0x38 ;  /* 0x0000003802037836 */ /* 0x000fe20000000000 */
[----:B------:R-:W-:Y:S01]  /*0bf0*/  ISETP.GE.OR P0, PT, R8, UR8, P2 ;  /* 0x0000000808007c0c */ /* 0x000fe20009706670 */
[----:B------:R-:W-:Y:S01]  /*0c00*/  IMAD.U32 R0, RZ, RZ, UR9 ;  /* 0x00000009ff007e24 */ /* 0x000fe2000f8e00ff */
[----:B------:R-:W-:Y:S02]  /*0c10*/  ISETP.GE.OR P4, PT, R2, UR8, P2 ;  /* 0x0000000802007c0c */ /* 0x000fe40009786670 */
[----:B------:R-:W-:-:S02]  /*0c20*/  ISETP.GE.OR P1, PT, R7, UR8, P2 ;  /* 0x0000000807007c0c */ /* 0x000fc40009726670 */
[----:B------:R-:W-:-:S03]  /*0c30*/  ISETP.GE.OR P5, PT, R6, UR8, P2 ;  /* 0x0000000806007c0c */ /* 0x000fc600097a6670 */
[----:B------:R2:W-:Y:S01]  /*0c40*/  @!P3 STG.E.128 desc[UR20][R10.64+0x800], RZ ;  /* 0x000800ff0a00b986 */ /* 0x0005e2000c101d14 */
[----:B------:R-:W-:-:S03]  /*0c50*/  ISETP.GE.OR P3, PT, R4, UR8, P2 ;  /* 0x0000000804007c0c */ /* 0x000fc60009766670 */
[----:B------:R2:W-:Y:S01]  /*0c60*/  @!P0 STG.E.128 desc[UR20][R10.64+0x1000], RZ ;  /* 0x001000ff0a008986 */ /* 0x0005e2000c101d14 */
[----:B------:R-:W-:-:S03]  /*0c70*/  ISETP.GE.OR P0, PT, R2, UR8, P6 ;  /* 0x0000000802007c0c */ /* 0x000fc6000b706670 */
[----:B------:R2:W-:Y:S01]  /*0c80*/  @!P4 STG.E.128 desc[UR20][R10.64], RZ ;  /* 0x000000ff0a00c986 */ /* 0x0005e2000c101d14 */
[----:B------:R-:W-:Y:S02]  /*0c90*/  ISETP.GE.OR P4, PT, R5, UR8, P2 ;  /* 0x0000000805007c0c */ /* 0x000fe40009786670 */
[----:B------:R-:W-:Y:S01]  /*0ca0*/  ISETP.GE.OR P2, PT, R3, UR8, P2 ;  /* 0x0000000803007c0c */ /* 0x000fe20009746670 */
[----:B------:R2:W-:Y:S01]  /*0cb0*/  @!P1 STG.E.128 desc[UR20][R10.64+0x1800], RZ ;  /* 0x001800ff0a009986 */ /* 0x0005e2000c101d14 */
[----:B------:R-:W-:-:S03]  /*0cc0*/  IADD3 R2, P1, PT, R2, UR9, RZ ;  /* 0x0000000902027c10 */ /* 0x000fc6000ff3e0ff */
[----:B------:R2:W-:Y:S01]  /*0cd0*/  @!P5 STG.E.128 desc[UR20][R10.64+0x2000], RZ ;  /* 0x002000ff0a00d986 */ /* 0x0005e2000c101d14 */
[----:B------:R-:W-:Y:S02]  /*0ce0*/  ISETP.GE.OR P5, PT, R9, UR8, P6 ;  /* 0x0000000809007c0c */ /* 0x000fe4000b7a6670 */
[----:B------:R-:W-:Y:S01]  /*0cf0*/  LEA.HI.X.SX32 R9, R0, RZ, 0x1, P1 ;  /* 0x000000ff00097211 */ /* 0x000fe200008f0eff */
[----:B------:R2:W-:Y:S01]  /*0d00*/  @!P3 STG.E.128 desc[UR20][R10.64+0x3000], RZ ;  /* 0x003000ff0a00b986 */ /* 0x0005e2000c101d14 */
[C---:B-1----:R-:W-:Y:S02]  /*0d10*/  LEA R12, P1, R2.reuse, UR4, 0x2 ;  /* 0x00000004020c7c11 */ /* 0x042fe4000f8210ff */
[----:B------:R-:W-:Y:S01]  /*0d20*/  ISETP.GE.OR P3, PT, R7, UR8, P6 ;  /* 0x0000000807007c0c */ /* 0x000fe2000b766670 */
[----:B------:R-:W-:Y:S01]  /*0d30*/  @!P0 IMAD.MOV.U32 R7, RZ, RZ, -0x800000 ;  /* 0xff800000ff078424 */ /* 0x000fe200078e00ff */
[----:B------:R-:W-:Y:S01]  /*0d40*/  LEA.HI.X R13, R2, UR5, R9, 0x2, P1 ;  /* 0x00000005020d7c11 */ /* 0x000fe200088f1409 */
[----:B------:R2:W-:Y:S01]  /*0d50*/  @!P4 STG.E.128 desc[UR20][R10.64+0x2800], RZ ;  /* 0x002800ff0a00c986 */ /* 0x0005e2000c101d14 */
[----:B------:R-:W-:-:S02]  /*0d60*/  ISETP.GE.OR P4, PT, R8, UR8, P6 ;  /* 0x0000000808007c0c */ /* 0x000fc4000b786670 */
[----:B------:R-:W-:Y:S01]  /*0d70*/  ISETP.GE.OR P1, PT, R5, UR8, P6 ;  /* 0x0000000805007c0c */ /* 0x000fe2000b726670 */
[----:B------:R2:W-:Y:S01]  /*0d80*/  @!P2 STG.E.128 desc[UR20][R10.64+0x3800], RZ ;  /* 0x003800ff0a00a986 */ /* 0x0005e2000c101d14 */
[----:B------:R-:W-:Y:S01]  /*0d90*/  ISETP.GE.OR P2, PT, R6, UR8, P6 ;  /* 0x0000000806007c0c */ /* 0x000fe2000b746670 */
[----:B------:R-:W-:Y:S02]  /*0da0*/  @!P5 IMAD.MOV.U32 R21, RZ, RZ, -0x800000 ;  /* 0xff800000ff15d424 */ /* 0x000fe400078e00ff */
[----:B------:R2:W-:Y:S01]  /*0db0*/  @!P0 STG.E desc[UR20][R12.64], R7 ;  /* 0x000000070c008986 */ /* 0x0005e2000c101914 */
[----:B------:R-:W-:Y:S01]  /*0dc0*/  ISETP.GE.OR P0, PT, R4, UR8, P6 ;  /* 0x0000000804007c0c */ /* 0x000fe2000b706670 */
[----:B------:R-:W-:Y:S01]  /*0dd0*/  @!P3 IMAD.MOV.U32 R17, RZ, RZ, -0x800000 ;  /* 0xff800000ff11b424 */ /* 0x000fe200078e00ff */
[----:B------:R-:W-:Y:S01]  /*0de0*/  ISETP.GE.OR P6, PT, R3, UR8, P6 ;  /* 0x0000000803007c0c */ /* 0x000fe2000b7c6670 */
[----:B------:R2:W-:Y:S02]  /*0df0*/  @!P5 STG.E desc[UR20][R12.64+0x20], R21 ;  /* 0x000020150c00d986 */ /* 0x0005e4000c101914 */
[----:B------:R-:W-:-:S02]  /*0e00*/  @!P4 IMAD.MOV.U32 R19, RZ, RZ, -0x800000 ;  /* 0xff800000ff13c424 */ /* 0x000fc400078e00ff */
[----:B------:R-:W-:Y:S01]  /*0e10*/  @!P1 IMAD.MOV.U32 R9, RZ, RZ, -0x800000 ;  /* 0xff800000ff099424 */ /* 0x000fe200078e00ff */
[----:B------:R2:W-:Y:S01]  /*0e20*/  @!P3 STG.E desc[UR20][R12.64+0x60], R17 ;  /* 0x000060110c00b986 */ /* 0x0005e2000c101914 */
[----:B------:R-:W-:-:S03]  /*0e30*/  @!P2 IMAD.MOV.U32 R15, RZ, RZ, -0x800000 ;  /* 0xff800000ff0fa424 */ /* 0x000fc600078e00ff */
[----:B------:R2:W-:Y:S01]  /*0e40*/  @!P4 STG.E desc[UR20][R12.64+0x40], R19 ;  /* 0x000040130c00c986 */ /* 0x0005e2000c101914 */
[----:B------:R-:W-:-:S03]  /*0e50*/  @!P0 IMAD.MOV.U32 R5, RZ, RZ, -0x800000 ;  /* 0xff800000ff058424 */ /* 0x000fc600078e00ff */
[----:B------:R2:W-:Y:S04]  /*0e60*/  @!P2 STG.E desc[UR20][R12.64+0x80], R15 ;  /* 0x0000800f0c00a986 */ /* 0x0005e8000c101914 */
[----:B------:R2:W-:Y:S04]  /*0e70*/  @!P1 STG.E desc[UR20][R12.64+0xa0], R9 ;  /* 0x0000a0090c009986 */ /* 0x0005e8000c101914 */
[----:B------:R2:W-:Y:S01]  /*0e80*/  @!P0 STG.E desc[UR20][R12.64+0xc0], R5 ;  /* 0x0000c0050c008986 */ /* 0x0005e2000c101914 */
[----:B------:R-:W-:Y:S05]  /*0e90*/  @P6 EXIT ;  /* 0x000000000000694d */ /* 0x000fea0003800000 */
[----:B------:R-:W-:-:S05]  /*0ea0*/  MOV R3, 0xff800000 ;  /* 0xff80000000037802 */ /* 0x000fca0000000f00 */
[----:B------:R-:W-:Y:S01]  /*0eb0*/  STG.E desc[UR20][R12.64+0xe0], R3 ;  /* 0x0000e0030c007986 */ /* 0x000fe2000c101914 */
[----:B------:R-:W-:Y:S05]  /*0ec0*/  EXIT ;  /* 0x000000000000794d */ /* 0x000fea0003800000 */
.L_x_1231:
[----:B------:R-:W1:Y:S01]  /*0ed0*/  LDCU.64 UR4, c[0x0][0x4d8] ;  /* 0x00009b00ff0477ac */ /* 0x000e620008000a00 */
[----:B------:R-:W2:Y:S01]  /*0ee0*/  LDCU.64 UR12, c[0x0][0x4e0] ;  /* 0x00009c00ff0c77ac */ /* 0x000ea20008000a00 */
[----:B------:R-:W-:Y:S01]  /*0ef0*/  UMOV UR6, UR17 ;  /* 0x0000001100067c82 */ /* 0x000fe20008000000 */
[----:B-1----:R-:W-:-:S04]  /*0f00*/  UISETP.NE.U32.AND UP0, UPT, UR4, URZ, UPT ;  /* 0x000000ff0400728c */ /* 0x002fc8000bf05070 */
[----:B------:R-:W-:-:S09]  /*0f10*/  UISETP.NE.AND.EX UP0, UPT, UR5, URZ, UPT, UP0 ;  /* 0x000000ff0500728c */ /* 0x000fd2000bf05300 */
[----:B--2---:R-:W-:Y:S05]  /*0f20*/  BRA.U !UP0, `(.L_x_1232) ;  /* 0x0000000108187547 */ /* 0x004fea000b800000 */
[----:B------:R-:W-:-:S04]  /*0f30*/  UIADD3 UR4, UP0, UPT, UR9, UR4, URZ ;  /* 0x0000000409047290 */ /* 0x000fc8000ff1e0ff */
[----:B------:R-:W-:Y:S02]  /*0f40*/  UIADD3.X UR5, UPT, UPT, UR8, UR5, URZ, UP0, !UPT ;  /* 0x0000000508057290 */ /* 0x000fe400087fe4ff */
[----:B------:R-:W-:-:S04]  /*0f50*/  IMAD.U32 R2, RZ, RZ, UR4 ;  /* 0x00000004ff027e24 */ /* 0x000fc8000f8e00ff */
[----:B------:R-:W-:-:S05]  /*0f60*/  MOV R3, UR5 ;  /* 0x0000000500037c02 */ /* 0x000fca0008000f00 */
[----:B------:R-:W2:Y:S02]  /*0f70*/  LDG.E R2, desc[UR20][R2.64] ;  /* 0x0000001402027981 */ /* 0x000ea4000c1e1900 */
[----:B--2---:R-:W-:Y:S02]  /*0f80*/  R2UR UR6, R2 ;  /* 0x00000000020672ca */ /* 0x004fe400000e0000 */
.L_x_1232:
[----:B------:R-:W-:-:S04]  /*0f90*/  UISETP.NE.U32.AND UP2, UPT, UR12, URZ, UPT ;  /* 0x000000ff0c00728c */ /* 0x000fc8000bf45070 */
[----:B------:R-:W-:-:S09]  /*0fa0*/  UISETP.NE.AND.EX UP2, UPT, UR13, URZ, UPT, UP2 ;  /* 0x000000ff0d00728c */ /* 0x000fd2000bf45320 */
[----:B------:R-:W-:Y:S05]  /*0fb0*/  BRA.U !UP2, `(.L_x_1233) ;  /* 0x000000050a8c7547 */ /* 0x000fea000b800000 */
[----:B------:R-:W1:Y:S01]  /*0fc0*/  LDC R6, c[0x0][0x4f0] ;  /* 0x00013c00ff067b82 */ /* 0x000e620000000800 */
[----:B------:R-:W-:Y:S01]  /*0fd0*/  ULEA UR8, UR18, 0xffffff00, 0x8 ;  /* 0xffffff0012087891 */ /* 0x000fe2000f8e40ff */
[----:B------:R-:W2:Y:S05]  /*0fe0*/  LDCU.64 UR4, c[0x0][0x4e8] ;  /* 0x00009d00ff0477ac */ /* 0x000eaa0008000a00 */
[----:B------:R-:W-:Y:S01]  /*0ff0*/  MOV R0, UR8 ;  /* 0x0000000800007c02 */ /* 0x000fe20008000f00 */
[----:B------:R-:W3:Y:S03]  /*1000*/  LDCU.64 UR10, c[0x0][0x3b8] ;  /* 0x00007700ff0a77ac */ /* 0x000ee60008000a00 */
[----:B------:R-:W-:Y:S01]  /*1010*/  IABS R0, R0 ;  /* 0x0000000000007213 */ /* 0x000fe20000000000 */
[----:B--2---:R-:W-:Y:S01]  /*1020*/  UIMAD.WIDE.U32 UR6, UR17, UR4, URZ ;  /* 0x00000004110672a5 */ /* 0x004fe2000f8e00ff */
[----:B-1----:R-:W-:-:S03]  /*1030*/  IABS R3, R6 ;  /* 0x0000000600037213 */ /* 0x002fc60000000000 */
[----:B------:R-:W-:Y:S02]  /*1040*/  UIMAD UR5, UR17, UR5, UR7 ;  /* 0x00000005110572a4 */ /* 0x000fe4000f8e0207 */
[----:B------:R-:W-:Y:S01]  /*1050*/  ULEA UR4, UP0, UR6, UR12, 0x2 ;  /* 0x0000000c06047291 */ /* 0x000fe2000f8010ff */
[----:B------:R-:W1:Y:S03]  /*1060*/  I2F.RP R7, R3 ;  /* 0x0000000300077306 */ /* 0x000e660000209400 */
[----:B------:R-:W-:Y:S02]  /*1070*/  ULEA.HI.X UR5, UR6, UR13, UR5, 0x2, UP0 ;  /* 0x0000000d06057291 */ /* 0x000fe400080f1405 */
[----:B------:R-:W-:Y:S01]  /*1080*/  IMAD.U32 R234, RZ, RZ, UR4 ;  /* 0x00000004ffea7e24 */ /* 0x000fe2000f8e00ff */
[----:B------:R-:W2:Y:S03]  /*1090*/  LDCU.64 UR6, c[0x0][0x3a0] ;  /* 0x00007400ff0677ac */ /* 0x000ea60008000a00 */
[----:B------:R-:W-:-:S05]  /*10a0*/  MOV R235, UR5 ;  /* 0x0000000500eb7c02 */ /* 0x000fca0008000f00 */
[----:B------:R-:W4:Y:S01]  /*10b0*/  LDCU.64 UR4, c[0x0][0x3a8] ;  /* 0x00007500ff0477ac */ /* 0x000f220008000a00 */
[----:B-1----:R-:W1:Y:S02]  /*10c0*/  MUFU.RCP R4, R7 ;  /* 0x0000000700047308 */ /* 0x002e640000001000 */
[----:B-1----:R-:W-:-:S06]  /*10d0*/  IADD3 R4, PT, PT, R4, 0xffffffe, RZ ;  /* 0x0ffffffe04047810 */ /* 0x002fcc0007ffe0ff */
[----:B------:R-:W1:Y:S02]  /*10e0*/  F2I.FTZ.U32.TRUNC.NTZ R5, R4 ;  /* 0x0000000400057305 */ /* 0x000e64000021f000 */
[----:B-1----:R-:W-:Y:S02]  /*10f0*/  IMAD.MOV R2, RZ, RZ, -R5 ;  /* 0x000000ffff027224 */ /* 0x002fe400078e0a05 */
[----:B------:R-:W-:Y:S02]  /*1100*/  IMAD.MOV.U32 R4, RZ, RZ, RZ ;  /* 0x000000ffff047224 */ /* 0x000fe400078e00ff */
[----:B------:R-:W-:-:S04]  /*1110*/  IMAD R2, R2, R3, RZ ;  /* 0x0000000302027224 */ /* 0x000fc800078e02ff */
[----:B------:R-:W-:Y:S01]  /*1120*/  IMAD.HI.U32 R5, R5, R2, R4 ;  /* 0x0000000205057227 */ /* 0x000fe200078e0004 */
[----:B------:R-:W-:Y:S01]  /*1130*/  MOV R2, R0 ;  /* 0x0000000000027202 */ /* 0x000fe20000000f00 */
[----:B------:R-:W1:Y:S04]  /*1140*/  LDC R4, c[0x0][0x3e8] ;  /* 0x0000fa00ff047b82 */ /* 0x000e680000000800 */
[----:B------:R-:W-:-:S04]  /*1150*/  IMAD.HI.U32 R7, R5, R2, RZ ;  /* 0x0000000205077227 */ /* 0x000fc800078e00ff */
[----:B------:R-:W-:-:S04]  /*1160*/  IMAD.MOV R0, RZ, RZ, -R7 ;  /* 0x000000ffff007224 */ /* 0x000fc800078e0a07 */
[----:B------:R-:W-:-:S05]  /*1170*/  IMAD R0, R3, R0, R2 ;  /* 0x0000000003007224 */ /* 0x000fca00078e0202 */
[----:B------:R-:W-:-:S13]  /*1180*/  ISETP.GT.U32.AND P1, PT, R3, R0, PT ;  /* 0x000000000300720c */ /* 0x000fda0003f24070 */
[-C--:B------:R-:W-:Y:S01]  /*1190*/  @!P1 IADD3 R0, PT, PT, R0, -R3.reuse, RZ ;  /* 0x8000000300009210 */ /* 0x080fe20007ffe0ff */
[----:B------:R-:W-:Y:S01]  /*11a0*/  @!P1 VIADD R7, R7, 0x1 ;  /* 0x0000000107079836 */ /* 0x000fe20000000000 */
[----:B------:R-:W-:Y:S02]  /*11b0*/  ISETP.NE.AND P1, PT, R6, RZ, PT ;  /* 0x000000ff0600720c */ /* 0x000fe40003f25270 */
[----:B------:R-:W-:Y:S02]  /*11c0*/  ISETP.GE.U32.AND P2, PT, R0, R3, PT ;  /* 0x000000030000720c */ /* 0x000fe40003f46070 */
[----:B------:R-:W-:-:S04]  /*11d0*/  LOP3.LUT R0, R6, UR8, RZ, 0x3c, !PT ;  /* 0x0000000806007c12 */ /* 0x000fc8000f8e3cff */
[----:B------:R-:W-:-:S07]  /*11e0*/  ISETP.GE.AND P0, PT, R0, RZ, PT ;  /* 0x000000ff0000720c */ /* 0x000fce0003f06270 */
[----:B------:R-:W-:-:S06]  /*11f0*/  @P2 IADD3 R7, PT, PT, R7, 0x1, RZ ;  /* 0x0000000107072810 */ /* 0x000fcc0007ffe0ff */
[----:B------:R-:W-:Y:S02]  /*1200*/  @!P0 IADD3 R7, PT, PT, -R7, RZ, RZ ;  /* 0x000000ff07078210 */ /* 0x000fe40007ffe1ff */
[----:B------:R-:W-:-:S05]  /*1210*/  @!P1 LOP3.LUT R7, RZ, R6, RZ, 0x33, !PT ;  /* 0x00000006ff079212 */ /* 0x000fca00078e33ff */
[----:B------:R-:W-:-:S06]  /*1220*/  IMAD.WIDE R2, R7, 0x4, R234 ;  /* 0x0000000407027825 */ /* 0x000fcc00078e02ea */
[----:B------:R5:W3:Y:S01]  /*1230*/  LDG.E R2, desc[UR20][R2.64] ;  /* 0x0000001402027981 */ /* 0x000ae2000c1e1900 */
[----:B-1----:R-:W-:Y:S01]  /*1240*/  IABS R5, R4 ;  /* 0x0000000400057213 */ /* 0x002fe20000000000 */
[----:B------:R-:W-:Y:S01]  /*1250*/  IMAD.MOV R7, RZ, RZ, -R7 ;  /* 0x000000ffff077224 */ /* 0x000fe200078e0a07 */
[----:B------:R-:W-:Y:S02]  /*1260*/  MOV R0, UR26 ;  /* 0x0000001a00007c02 */ /* 0x000fe40008000f00 */
[----:B------:R-:W1:Y:S01]  /*1270*/  I2F.RP R10, R5 ;  /* 0x00000005000a7306 */ /* 0x000e620000209400 */
[----:B------:R-:W-:Y:S01]  /*1280*/  IMAD R6, R6, R7, UR8 ;  /* 0x0000000806067e24 */ /* 0x000fe2000f8e0207 */
[----:B------:R-:W-:Y:S01]  /*1290*/  IABS R0, R0 ;  /* 0x0000000000007213 */ /* 0x000fe20000000000 */
[----:B------:R-:W4:Y:S05]  /*12a0*/  LDCU.64 UR8, c[0x0][0x3c0] ;  /* 0x00007800ff0877ac */ /* 0x000f2a0008000a00 */
[----:B-1----:R-:W1:Y:S02]  /*12b0*/  MUFU.RCP R9, R10 ;  /* 0x0000000a00097308 */ /* 0x002e640000001000 */
[----:B-1----:R-:W-:-:S06]  /*12c0*/  IADD3 R9, PT, PT, R9, 0xffffffe, RZ ;  /* 0x0ffffffe09097810 */ /* 0x002fcc0007ffe0ff */
[----:B------:R-:W1:Y:S02]  /*12d0*/  F2I.FTZ.U32.TRUNC.NTZ R9, R9 ;  /* 0x0000000900097305 */ /* 0x000e64000021f000 */
[----:B-1----:R-:W-:-:S04]  /*12e0*/  IMAD.MOV R8, RZ, RZ, -R9 ;  /* 0x000000ffff087224 */ /* 0x002fc800078e0a09 */
[----:B-----5:R-:W-:Y:S01]  /*12f0*/  IMAD R3, R8, R5, RZ ;  /* 0x0000000508037224 */ /* 0x020fe200078e02ff */
[----:B------:R-:W-:-:S05]  /*1300*/  MOV R8, RZ ;  /* 0x000000ff00087202 */ /* 0x000fca0000000f00 */
[----:B------:R-:W-:-:S04]  /*1310*/  IMAD.HI.U32 R8, R9, R3, R8 ;  /* 0x0000000309087227 */ /* 0x000fc800078e0008 */
[----:B------:R-:W-:-:S04]  /*1320*/  IMAD.MOV.U32 R3, RZ, RZ, R0 ;  /* 0x000000ffff037224 */ /* 0x000fc800078e0000 */
[----:B------:R-:W-:-:S05]  /*1330*/  IMAD.HI.U32 R0, R8, R3, RZ ;  /* 0x0000000308007227 */ /* 0x000fca00078e00ff */
[----:B------:R-:W-:-:S05]  /*1340*/  IADD3 R8, PT, PT, -R0, RZ, RZ ;  /* 0x000000ff00087210 */ /* 0x000fca0007ffe1ff */
[----:B------:R-:W-:Y:S01]  /*1350*/  IMAD R8, R5, R8, R3 ;  /* 0x0000000805087224 */ /* 0x000fe200078e0203 */
[----:B------:R-:W-:-:S04]  /*1360*/  LOP3.LUT R3, R4, UR26, RZ, 0x3c, !PT ;  /* 0x0000001a04037c12 */ /* 0x000fc8000f8e3cff */
[----:B------:R-:W-:Y:S02]  /*1370*/  ISETP.GT.U32.AND P1, PT, R5, R8, PT ;  /* 0x000000080500720c */ /* 0x000fe40003f24070 */
[----:B------:R-:W-:-:S11]  /*1380*/  ISETP.GE.AND P0, PT, R3, RZ, PT ;  /* 0x000000ff0300720c */ /* 0x000fd60003f06270 */
[-C--:B------:R-:W-:Y:S02]  /*1390*/  @!P1 IADD3 R8, PT, PT, R8, -R5.reuse, RZ ;  /* 0x8000000508089210 */ /* 0x080fe40007ffe0ff */
[----:B------:R-:W-:Y:S02]  /*13a0*/  @!P1 IADD3 R0, PT, PT, R0, 0x1, RZ ;  /* 0x0000000100009810 */ /* 0x000fe40007ffe0ff */
[----:B------:R-:W-:Y:S02]  /*13b0*/  ISETP.GE.U32.AND P2, PT, R8, R5, PT ;  /* 0x000000050800720c */ /* 0x000fe40003f46070 */
[----:B------:R-:W-:-:S11]  /*13c0*/  ISETP.NE.AND P1, PT, R4, RZ, PT ;  /* 0x000000ff0400720c */ /* 0x000fd60003f25270 */
[----:B------:R-:W-:-:S05]  /*13d0*/  @P2 IADD3 R0, PT, PT, R0, 0x1, RZ ;  /* 0x0000000100002810 */ /* 0x000fca0007ffe0ff */
[----:B------:R-:W-:Y:S01]  /*13e0*/  @!P0 IMAD.MOV R0, RZ, RZ, -R0 ;  /* 0x000000ffff008224 */ /* 0x000fe200078e0a00 */
[----:B------:R-:W-:Y:S02]  /*13f0*/  @!P1 LOP3.LUT R0, RZ, R4, RZ, 0x33, !PT ;  /* 0x00000004ff009212 */ /* 0x000fe400078e33ff */
[----:B---3--:R-:W-:Y:S01]  /*1400*/  SHF.R.S32.HI R3, RZ, 0x1f, R2 ;  /* 0x0000001fff037819 */ /* 0x008fe20000011402 */
[----:B--2---:R-:W-:-:S04]  /*1410*/  IMAD.WIDE.U32 R8, R2, UR6, RZ ;  /* 0x0000000602087c25 */ /* 0x004fc8000f8e00ff */
[C---:B------:R-:W-:Y:S02]  /*1420*/  IMAD R5, R3.reuse, UR6, RZ ;  /* 0x0000000603057c24 */ /* 0x040fe4000f8e02ff */
[----:B----4-:R-:W-:Y:S02]  /*1430*/  IMAD R3, R3, UR4, RZ ;  /* 0x0000000403037c24 */ /* 0x010fe4000f8e02ff */
[C---:B------:R-:W-:Y:S02]  /*1440*/  IMAD R5, R2.reuse, UR7, R5 ;  /* 0x0000000702057c24 */ /* 0x040fe4000f8e0205 */
[C---:B------:R-:W-:Y:S02]  /*1450*/  IMAD R3, R2.reuse, UR5, R3 ;  /* 0x0000000502037c24 */ /* 0x040fe4000f8e0203 */
[----:B------:R-:W-:Y:S01]  /*1460*/  IMAD.WIDE.U32 R10, R2, UR4, RZ ;  /* 0x00000004020a7c25 */ /* 0x000fe2000f8e00ff */
[----:B------:R-:W1:Y:S01]  /*1470*/  LDCU.128 UR4, c[0x0][0x3d0] ;  /* 0x00007a00ff0477ac */ /* 0x000e620008000c00 */
[----:B------:R-:W-:-:S02]  /*1480*/  SHF.R.S32.HI R2, RZ, 0x1f, R6 ;  /* 0x0000001fff027819 */ /* 0x000fc40000011406 */
[----:B------:R-:W-:Y:S02]  /*1490*/  IADD3 R9, PT, PT, R9, R5, RZ ;  /* 0x0000000509097210 */ /* 0x000fe40007ffe0ff */
[----:B------:R-:W-:Y:S01]  /*14a0*/  IADD3 R11, PT, PT, R11, R3, RZ ;  /* 0x000000030b0b7210 */ /* 0x000fe20007ffe0ff */
[C---:B------:R-:W-:Y:S02]  /*14b0*/  IMAD R3, R2.reuse, UR10, RZ ;  /* 0x0000000a02037c24 */ /* 0x040fe4000f8e02ff */
[----:B------:R-:W-:Y:S01]  /*14c0*/  IMAD R5, R2, UR8, RZ ;  /* 0x0000000802057c24 */ /* 0x000fe2000f8e02ff */
[----:B------:R-:W-:Y:S01]  /*14d0*/  SHF.R.S32.HI R2, RZ, 0x1f, R0 ;  /* 0x0000001fff027819 */ /* 0x000fe20000011400 */
[C---:B------:R-:W-:Y:S02]  /*14e0*/  IMAD R3, R6.reuse, UR11, R3 ;  /* 0x0000000b06037c24 */ /* 0x040fe4000f8e0203 */
[----:B------:R-:W-:-:S04]  /*14f0*/  IMAD.WIDE.U32 R8, R6, UR10, R8 ;  /* 0x0000000a06087c25 */ /* 0x000fc8000f8e0008 */
[C---:B------:R-:W-:Y:S02]  /*1500*/  IMAD R5, R6.reuse, UR9, R5 ;  /* 0x0000000906057c24 */ /* 0x040fe4000f8e0205 */
[----:B------:R-:W-:-:S04]  /*1510*/  IMAD.WIDE.U32 R6, R6, UR8, R10 ;  /* 0x0000000806067c25 */ /* 0x000fc8000f8e000a */
[----:B------:R-:W-:Y:S01]  /*1520*/  IMAD.IADD R9, R9, 0x1, R3 ;  /* 0x0000000109097824 */ /* 0x000fe200078e0203 */
[----:B------:R-:W-:Y:S01]  /*1530*/  IADD3 R7, PT, PT, R7, R5, RZ ;  /* 0x0000000507077210 */ /* 0x000fe20007ffe0ff */
[C---:B-1----:R-:W-:Y:S02]  /*1540*/  IMAD R3, R2.reuse, UR4, RZ ;  /* 0x0000000402037c24 */ /* 0x042fe4000f8e02ff */
[----:B------:R-:W-:Y:S02]  /*1550*/  IMAD R5, R2, UR6, RZ ;  /* 0x0000000602057c24 */ /* 0x000fe4000f8e02ff */
[C---:B------:R-:W-:Y:S02]  /*1560*/  IMAD R3, R0.reuse, UR5, R3 ;  /* 0x0000000500037c24 */ /* 0x040fe4000f8e0203 */
[----:B------:R-:W-:-:S04]  /*1570*/  IMAD.WIDE.U32 R8, R0, UR4, R8 ;  /* 0x0000000400087c25 */ /* 0x000fc8000f8e0008 */
[C---:B------:R-:W-:Y:S02]  /*1580*/  IMAD R5, R0.reuse, UR7, R5 ;  /* 0x0000000700057c24 */ /* 0x040fe4000f8e0205 */
[----:B------:R-:W-:Y:S01]  /*1590*/  IMAD.WIDE.U32 R6, R0, UR6, R6 ;  /* 0x0000000600067c25 */ /* 0x000fe2000f8e0006 */
[----:B------:R-:W-:-:S03]  /*15a0*/  IADD3 R0, PT, PT, R9, R3, RZ ;  /* 0x0000000309007210 */ /* 0x000fc60007ffe0ff */
[----:B------:R-:W-:Y:S01]  /*15b0*/  IMAD.MOV.U32 R4, RZ, RZ, R8 ;  /* 0x000000ffff047224 */ /* 0x000fe200078e0008 */
[----:B------:R-:W-:Y:S02]  /*15c0*/  IADD3 R2, PT, PT, R7, R5, RZ ;  /* 0x0000000507027210 */ /* 0x000fe40007ffe0ff */
[----:B------:R-:W-:Y:S01]  /*15d0*/  MOV R8, R6 ;  /* 0x0000000600087202 */ /* 0x000fe20000000f00 */
[----:B------:R-:W-:Y:S06]  /*15e0*/  BRA `(.L_x_1234) ;  /* 0x0000000400807947 */ /* 0x000fec0003800000 */
.L_x_1233:
[----:B------:R-:W-:-:S09]  /*15f0*/  UISETP.NE.AND UP0, UPT, UR27, -0x1, UPT ;  /* 0xffffffff1b00788c */ /* 0x000fd2000bf05270 */
[----:B------:R-:W-:Y:S05]  /*1600*/  BRA.U UP0, `(.L_x_1235) ;  /* 0x0000000100347547 */ /* 0x000fea000b800000 */
[----:B------:R-:W1:Y:S01]  /*1610*/  LDCU.64 UR10, c[0x0][0x3b8] ;  /* 0x00007700ff0a77ac */ /* 0x000e620008000a00 */
[----:B------:R-:W2:Y:S01]  /*1620*/  LDCU.64 UR4, c[0x0][0x3a0] ;  /* 0x00007400ff0477ac */ /* 0x000ea20008000a00 */
[----:B------:R-:W-:Y:S02]  /*1630*/  USHF.R.S32.HI UR8, URZ, 0x1f, UR7 ;  /* 0x0000001fff087899 */ /* 0x000fe40008011407 */
[----:B------:R-:W-:Y:S02]  /*1640*/  USHF.R.S32.HI UR9, URZ, 0x1f, UR6 ;  /* 0x0000001fff097899 */ /* 0x000fe40008011406 */
[----:B-1----:R-:W-:Y:S02]  /*1650*/  UIMAD UR8, UR8, UR10, URZ ;  /* 0x0000000a080872a4 */ /* 0x002fe4000f8e02ff */
[----:B------:R-:W-:Y:S02]  /*1660*/  UIMAD.WIDE.U32 UR14, UR7, UR10, URZ ;  /* 0x0000000a070e72a5 */ /* 0x000fe4000f8e00ff */
[----:B------:R-:W-:-:S02]  /*1670*/  UIMAD UR8, UR7, UR11, UR8 ;  /* 0x0000000b070872a4 */ /* 0x000fc4000f8e0208 */
[----:B--2---:R-:W-:Y:S02]  /*1680*/  UIMAD UR9, UR9, UR4, URZ ;  /* 0x00000004090972a4 */ /* 0x004fe4000f8e02ff */
[----:B------:R-:W-:Y:S02]  /*1690*/  UIADD3 UR15, UPT, UPT, UR15, UR8, URZ ;  /* 0x000000080f0f7290 */ /* 0x000fe4000fffe0ff */
[----:B------:R-:W-:Y:S02]  /*16a0*/  UIMAD UR5, UR6, UR5, UR9 ;  /* 0x00000005060572a4 */ /* 0x000fe4000f8e0209 */
[----:B------:R-:W-:-:S04]  /*16b0*/  UIMAD.WIDE.U32 UR14, UR6, UR4, UR14 ;  /* 0x00000004060e72a5 */ /* 0x000fc8000f8e000e */
[----:B------:R-:W-:Y:S01]  /*16c0*/  UIADD3 UR15, UPT, UPT, UR15, UR5, URZ ;  /* 0x000000050f0f7290 */ /* 0x000fe2000fffe0ff */
[----:B------:R-:W-:Y:S11]  /*16d0*/  BRA `(.L_x_1236) ;  /* 0x0000000000187947 */ /* 0x000ff60003800000 */
.L_x_1235:
[----:B------:R-:W1:Y:S01]  /*16e0*/  LDCU.64 UR10, c[0x0][0x3b8] ;  /* 0x00007700ff0a77ac */ /* 0x000e620008000a00 */
[----:B------:R-:W-:-:S04]  /*16f0*/  UIADD3 UR15, UPT, UPT, UR7, UR27, URZ ;  /* 0x0000001b070f7290 */ /* 0x000fc8000fffe0ff */
[----:B-1----:R-:W-:Y:S02]  /*1700*/  UIMAD.WIDE.U32 UR4, UR15, UR10, URZ ;  /* 0x0000000a0f0472a5 */ /* 0x002fe4000f8e00ff */
[----:B------:R-:W-:-:S04]  /*1710*/  UIMAD UR15, UR15, UR11, URZ ;  /* 0x0000000b0f0f72a4 */ /* 0x000fc8000f8e02ff */
[----:B------:R-:W-:Y:S01]  /*1720*/  UIADD3 UR15, UPT, UPT, UR5, UR15, URZ ;  /* 0x0000000f050f7290 */ /* 0x000fe2000fffe0ff */
[----:B------:R-:W-:-:S11]  /*1730*/  UMOV UR14, UR4 ;  /* 0x00000004000e7c82 */ /* 0x000fd60008000000 */
.L_x_1236:
[----:B------:R-:W-:Y:S05]  /*1740*/  BRA.U UP0, `(.L_x_1237) ;  /* 0x0000000100347547 */ /* 0x000fea000b800000 */
[----:B------:R-:W1:Y:S01]  /*1750*/  LDCU.64 UR8, c[0x0][0x3c0] ;  /* 0x00007800ff0877ac */ /* 0x000e620008000a00 */
[----:B------:R-:W2:Y:S01]  /*1760*/  LDCU.64 UR4, c[0x0][0x3a8] ;  /* 0x00007500ff0477ac */ /* 0x000ea20008000a00 */
[----:B------:R-:W-:-:S04]  /*1770*/  USHF.R.S32.HI UR27, URZ, 0x1f, UR7 ;  /* 0x0000001fff1b7899 */ /* 0x000fc80008011407 */
[----:B-1----:R-:W-:Y:S02]  /*1780*/  UIMAD UR27, UR27, UR8, URZ ;  /* 0x000000081b1b72a4 */ /* 0x002fe4000f8e02ff */
[----:B------:R-:W-:Y:S02]  /*1790*/  UIMAD.WIDE.U32 UR28, UR7, UR8, URZ ;  /* 0x00000008071c72a5 */ /* 0x000fe4000f8e00ff */
[----:B------:R-:W-:Y:S02]  /*17a0*/  UIMAD UR27, UR7, UR9, UR27 ;  /* 0x00000009071b72a4 */ /* 0x000fe4000f8e021b */
[----:B------:R-:W-:Y:S02]  /*17b0*/  USHF.R.S32.HI UR7, URZ, 0x1f, UR6 ;  /* 0x0000001fff077899 */ /* 0x000fe40008011406 */
[----:B------:R-:W-:Y:S02]  /*17c0*/  UIADD3 UR29, UPT, UPT, UR29, UR27, URZ ;  /* 0x0000001b1d1d7290 */ /* 0x000fe4000fffe0ff */
[----:B--2---:R-:W-:-:S02]  /*17d0*/  UIMAD UR7, UR7, UR4, URZ ;  /* 0x00000004070772a4 */ /* 0x004fc4000f8e02ff */
[----:B------:R-:W-:Y:S02]  /*17e0*/  UIMAD.WIDE.U32 UR28, UR6, UR4, UR28 ;  /* 0x00000004061c72a5 */ /* 0x000fe4000f8e001c */
[----:B------:R-:W-:-:S04]  /*17f0*/  UIMAD UR5, UR6, UR5, UR7 ;  /* 0x00000005060572a4 */ /* 0x000fc8000f8e0207 */
[----:B------:R-:W-:Y:S01]  /*1800*/  UIADD3 UR5, UPT, UPT, UR29, UR5, URZ ;  /* 0x000000051d057290 */ /* 0x000fe2000fffe0ff */
[----:B------:R-:W-:Y:S11]  /*1810*/  BRA `(.L_x_1238) ;  /* 0x0000000000147947 */ /* 0x000ff60003800000 */
.L_x_1237:
[----:B------:R-:W1:Y:S01]  /*1820*/  LDCU.64 UR8, c[0x0][0x3c0] ;  /* 0x00007800ff0877ac */ /* 0x000e620008000a00 */
[----:B------:R-:W-:-:S04]  /*1830*/  UIADD3 UR7, UPT, UPT, UR7, UR27, URZ ;  /* 0x0000001b07077290 */ /* 0x000fc8000fffe0ff */
[----:B-1----:R-:W-:Y:S02]  /*1840*/  UIMAD.WIDE.U32 UR28, UR7, UR8, URZ ;  /* 0x00000008071c72a5 */ /* 0x002fe4000f8e00ff */
[----:B------:R-:W-:-:S04]  /*1850*/  UIMAD UR5, UR7, UR9, URZ ;  /* 0x00000009070572a4 */ /* 0x000fc8000f8e02ff */
[----:B------:R-:W-:-:S12]  /*1860*/  UIADD3 UR5, UPT, UPT, UR29, UR5, URZ ;  /* 0x000000051d057290 */ /* 0x000fd8000fffe0ff */
.L_x_1238:
[----:B------:R-:W1:Y:S01]  /*1870*/  LDC R0, c[0x0][0x3e8] ;  /* 0x0000fa00ff007b82 */ /* 0x000e620000000800 */
[----:B------:R-:W-:Y:S01]  /*1880*/  IMAD.U32 R3, RZ, RZ, UR26 ;  /* 0x0000001aff037e24 */ /* 0x000fe2000f8e00ff */
[----:B------:R-:W-:Y:S01]  /*1890*/  ULEA UR4, UR18, 0xffffff00, 0x8 ;  /* 0xffffff0012047891 */ /* 0x000fe2000f8e40ff */
[----:B------:R-:W-:Y:S01]  /*18a0*/  CS2R R234, SRZ ;  /* 0x0000000000ea7805 */ /* 0x000fe2000001ff00 */
[----:B------:R-:W-:Y:S02]  /*18b0*/  UMOV UR29, UR5 ;  /* 0x00000005001d7c82 */ /* 0x000fe40008000000 */
[----:B------:R-:W-:Y:S01]  /*18c0*/  IABS R3, R3 ;  /* 0x0000000300037213 */ /* 0x000fe20000000000 */
[----:B------:R-:W-:Y:S02]  /*18d0*/  USHF.R.S32.HI UR5, URZ, 0x1f, UR4 ;  /* 0x0000001fff057899 */ /* 0x000fe40008011404 */
[----:B------:R-:W-:Y:S02]  /*18e0*/  UIMAD.WIDE.U32 UR28, UR4, UR8, UR28 ;  /* 0x00000008041c72a5 */ /* 0x000fe4000f8e001c */
[----:B------:R-:W-:-:S02]  /*18f0*/  UIMAD UR6, UR5, UR8, URZ ;  /* 0x00000008050672a4 */ /* 0x000fc4000f8e02ff */
[----:B------:R-:W-:Y:S02]  /*1900*/  UIMAD UR5, UR5, UR10, URZ ;  /* 0x0000000a050572a4 */ /* 0x000fe4000f8e02ff */
[----:B------:R-:W-:Y:S01]  /*1910*/  UIMAD UR6, UR4, UR9, UR6 ;  /* 0x00000009040672a4 */ /* 0x000fe2000f8e0206 */
[----:B------:R-:W-:Y:S01]  /*1920*/  IMAD.U32 R13, RZ, RZ, UR29 ;  /* 0x0000001dff0d7e24 */ /* 0x000fe2000f8e00ff */
[----:B------:R-:W-:Y:S01]  /*1930*/  UIMAD.WIDE.U32 UR14, UR4, UR10, UR14 ;  /* 0x0000000a040e72a5 */ /* 0x000fe2000f8e000e */
[----:B------:R-:W-:Y:S01]  /*1940*/  MOV R12, UR28 ;  /* 0x0000001c000c7c02 */ /* 0x000fe20008000f00 */
[----:B------:R-:W-:Y:S02]  /*1950*/  UIMAD UR5, UR4, UR11, UR5 ;  /* 0x0000000b040572a4 */ /* 0x000fe4000f8e0205 */
[----:B------:R-:W-:Y:S02]  /*1960*/  UIADD3 UR6, UPT, UPT, UR29, UR6, URZ ;  /* 0x000000061d067290 */ /* 0x000fe4000fffe0ff */
[----:B------:R-:W-:Y:S01]  /*1970*/  UIADD3 UR5, UPT, UPT, UR15, UR5, URZ ;  /* 0x000000050f057290 */ /* 0x000fe2000fffe0ff */
[----:B-1----:R-:W-:Y:S01]  /*1980*/  IABS R2, R0 ;  /* 0x0000000000027213 */ /* 0x002fe20000000000 */
[----:B------:R-:W-:-:S02]  /*1990*/  IMAD.U32 R9, RZ, RZ, UR15 ;  /* 0x0000000fff097e24 */ /* 0x000fc4000f8e00ff */
[----:B------:R-:W-:Y:S01]  /*19a0*/  MOV R13, UR6 ;  /* 0x00000006000d7c02 */ /* 0x000fe20008000f00 */
[----:B------:R-:W1:Y:S01]  /*19b0*/  I2F.RP R8, R2 ;  /* 0x0000000200087306 */ /* 0x000e620000209400 */
[----:B------:R-:W-:-:S07]  /*19c0*/  IMAD.U32 R9, RZ, RZ, UR5 ;  /* 0x00000005ff097e24 */ /* 0x000fce000f8e00ff */
[----:B-1----:R-:W1:Y:S02]  /*19d0*/  MUFU.RCP R6, R8 ;  /* 0x0000000800067308 */ /* 0x002e640000001000 */
[----:B-1----:R-:W-:Y:S02]  /*19e0*/  IADD3 R6, PT, PT, R6, 0xffffffe, RZ ;  /* 0x0ffffffe06067810 */ /* 0x002fe40007ffe0ff */
[----:B------:R-:W-:-:S04]  /*19f0*/  MOV R8, UR14 ;  /* 0x0000000e00087c02 */ /* 0x000fc80008000f00 */
[----:B------:R-:W1:Y:S02]  /*1a00*/  F2I.FTZ.U32.TRUNC.NTZ R7, R6 ;  /* 0x0000000600077305 */ /* 0x000e64000021f000 */
[----:B-1----:R-:W-:Y:S02]  /*1a10*/  IADD3 R5, PT, PT, RZ, -R7, RZ ;  /* 0x80000007ff057210 */ /* 0x002fe40007ffe0ff */
[----:B------:R-:W-:-:S03]  /*1a20*/  MOV R6, RZ ;  /* 0x000000ff00067202 */ /* 0x000fc60000000f00 */
[----:B------:R-:W-:-:S04]  /*1a30*/  IMAD R4, R5, R2, RZ ;  /* 0x0000000205047224 */ /* 0x000fc800078e02ff */
[----:B------:R-:W-:-:S06]  /*1a40*/  IMAD.HI.U32 R4, R7, R4, R6 ;  /* 0x0000000407047227 */ /* 0x000fcc00078e0006 */
[----:B------:R-:W-:-:S04]  /*1a50*/  IMAD.HI.U32 R7, R4, R3, RZ ;  /* 0x0000000304077227 */ /* 0x000fc800078e00ff */
[----:B------:R-:W-:-:S04]  /*1a60*/  IMAD.MOV R5, RZ, RZ, -R7 ;  /* 0x000000ffff057224 */ /* 0x000fc800078e0a07 */
[----:B------:R-:W-:Y:S01]  /*1a70*/  IMAD R5, R2, R5, R3 ;  /* 0x0000000502057224 */ /* 0x000fe200078e0203 */
[----:B------:R-:W-:-:S04]  /*1a80*/  LOP3.LUT R3, R0, UR26, RZ, 0x3c, !PT ;  /* 0x0000001a00037c12 */ /* 0x000fc8000f8e3cff */
[----:B------:R-:W-:Y:S02]  /*1a90*/  ISETP.GT.U32.AND P0, PT, R2, R5, PT ;  /* 0x000000050200720c */ /* 0x000fe40003f04070 */
[----:B------:R-:W-:-:S11]  /*1aa0*/  ISETP.GE.AND P1, PT, R3, RZ, PT ;  /* 0x000000ff0300720c */ /* 0x000fd60003f26270 */
[-C--:B------:R-:W-:Y:S01]  /*1ab0*/  @!P0 IADD3 R5, PT, PT, R5, -R2.reuse, RZ ;  /* 0x8000000205058210 */ /* 0x080fe20007ffe0ff */
[----:B------:R-:W-:Y:S01]  /*1ac0*/  @!P0 VIADD R7, R7, 0x1 ;  /* 0x0000000107078836 */ /* 0x000fe20000000000 */
[----:B------:R-:W-:Y:S02]  /*1ad0*/  ISETP.NE.AND P0, PT, R0, RZ, PT ;  /* 0x000000ff0000720c */ /* 0x000fe40003f05270 */
[----:B------:R-:W-:Y:S02]  /*1ae0*/  ISETP.GE.U32.AND P2, PT, R5, R2, PT ;  /* 0x000000020500720c */ /* 0x000fe40003f46070 */
[----:B------:R-:W1:Y:S08]  /*1af0*/  LDC.64 R4, c[0x0][0x3d8] ;  /* 0x0000f600ff047b82 */ /* 0x000e700000000a00 */
[----:B------:R-:W2:Y:S03]  /*1b00*/  LDC.64 R2, c[0x0][0x3d0] ;  /* 0x0000f400ff027b82 */ /* 0x000ea60000000a00 */
[----:B------:R-:W-:-:S05]  /*1b10*/  @P2 IADD3 R7, PT, PT, R7, 0x1, RZ ;  /* 0x0000000107072810 */ /* 0x000fca0007ffe0ff */
[----:B------:R-:W-:Y:S01]  /*1b20*/  @!P1 IMAD.MOV R7, RZ, RZ, -R7 ;  /* 0x000000ffff079224 */ /* 0x000fe200078e0a07 */
[----:B------:R-:W-:-:S04]  /*1b30*/  @!P0 LOP3.LUT R7, RZ, R0, RZ, 0x33, !PT ;  /* 0x00000000ff078212 */ /* 0x000fc800078e33ff */
[----:B------:R-:W-:Y:S01]  /*1b40*/  SHF.R.S32.HI R11, RZ, 0x1f, R7 ;  /* 0x0000001fff0b7819 */ /* 0x000fe20000011407 */
[----:B-1----:R-:W-:-:S04]  /*1b50*/  IMAD.WIDE.U32 R12, R7, R4, R12 ;  /* 0x00000004070c7225 */ /* 0x002fc800078e000c */
[C---:B------:R-:W-:Y:S02]  /*1b60*/  IMAD R6, R11.reuse, R4, RZ ;  /* 0x000000040b067224 */ /* 0x040fe400078e02ff */
[-C--:B--2---:R-:W-:Y:S02]  /*1b70*/  IMAD R0, R11, R2.reuse, RZ ;  /* 0x000000020b007224 */ /* 0x084fe400078e02ff */
[----:B------:R-:W-:Y:S01]  /*1b80*/  IMAD.WIDE.U32 R10, R7, R2, R8 ;  /* 0x00000002070a7225 */ /* 0x000fe200078e0008 */
[----:B------:R-:W-:-:S03]  /*1b90*/  MOV R8, R12 ;  /* 0x0000000c00087202 */ /* 0x000fc60000000f00 */
[C---:B------:R-:W-:Y:S01]  /*1ba0*/  IMAD R5, R7.reuse, R5, R6 ;  /* 0x0000000507057224 */ /* 0x040fe200078e0206 */
[----:B------:R-:W-:Y:S01]  /*1bb0*/  MOV R4, R10 ;  /* 0x0000000a00047202 */ /* 0x000fe20000000f00 */
[----:B------:R-:W-:Y:S02]  /*1bc0*/  IMAD R3, R7, R3, R0 ;  /* 0x0000000307037224 */ /* 0x000fe400078e0200 */
[----:B------:R-:W-:Y:S02]  /*1bd0*/  IMAD.IADD R2, R13, 0x1, R5 ;  /* 0x000000010d027824 */ /* 0x000fe400078e0205 */
[----:B------:R-:W-:-:S07]  /*1be0*/  IMAD.IADD R0, R11, 0x1, R3 ;  /* 0x000000010b007824 */ /* 0x000fce00078e0203 */
.L_x_1234:
[----:B------:R-:W-:Y:S01]  /*1bf0*/  UISETP.NE.AND UP0, UPT, UR25, -0x1, UPT ;  /* 0xffffffff1900788c */ /* 0x000fe2000bf05270 */
[----:B------:R-:W-:Y:S01]  /*1c00*/  IMAD.SHL.U32 R190, R227, 0x8, RZ ;  /* 0x00000008e3be7824 */ /* 0x000fe200078e00ff */
[----:B------:R-:W1:Y:S01]  /*1c10*/  LDCU.64 UR4, c[0x0][0x3c8] ;  /* 0x00007900ff0477ac */ /* 0x000e620008000a00 */
[----:B------:R-:W2:Y:S01]  /*1c20*/  S2R R11, SR_CTAID.X ;  /* 0x00000000000b7919 */ /* 0x000ea20000002500 */
[----:B------:R-:W3:Y:S01]  /*1c30*/  S2UR UR27, SR_CgaCtaId ;  /* 0x00000000001b79c3 */ /* 0x000ee20000008800 */
[----:B------:R-:W-:Y:S01]  /*1c40*/  SHF.R.U32.HI R18, RZ, 0x3, R227 ;  /* 0x00000003ff127819 */ /* 0x000fe200000116e3 */
[----:B------:R-:W-:Y:S01]  /*1c50*/  IMAD.MOV.U32 R19, RZ, RZ, RZ ;  /* 0x000000ffff137224 */ /* 0x000fe200078e00ff */
[----:B------:R-:W-:Y:S01]  /*1c60*/  LOP3.LUT R192, R190, 0x38, RZ, 0xc0, !PT ;  /* 0x00000038bec07812 */ /* 0x000fe200078ec0ff */
[----:B------:R-:W-:Y:S03]  /*1c70*/  BSSY.RECONVERGENT B0, `(.L_x_1239) ;  /* 0x000003a000007945 */ /* 0x000fe60003800200 */
[----:B------:R-:W4:Y:S01]  /*1c80*/  @!UP0 LDCU.64 UR14, c[0x0][0x398] ;  /* 0x00007300ff0e87ac */ /* 0x000f220008000a00 */
[----:B------:R-:W-:Y:S01]  /*1c90*/  IADD3 R4, P1, PT, R192, R4, RZ ;  /* 0x00000004c0047210 */ /* 0x000fe20007f3e0ff */
[----:B------:R-:W5:Y:S04]  /*1ca0*/  @UP0 LDCU.64 UR6, c[0x0][0x3b0] ;  /* 0x00007600ff0607ac */ /* 0x000f680008000a00 */
[----:B------:R-:W-:Y:S01]  /*1cb0*/  IMAD.X R5, RZ, RZ, R0, P1 ;  /* 0x000000ffff057224 */ /* 0x000fe200008e0600 */
[----:B------:R-:W-:Y:S01]  /*1cc0*/  LOP3.LUT R0, R190, 0x1f8, RZ, 0xc0, !PT ;  /* 0x000001f8be007812 */ /* 0x000fe200078ec0ff */
[----:B-1----:R-:W-:-:S02]  /*1cd0*/  IMAD.U32 R6, RZ, RZ, UR4 ;  /* 0x00000004ff067e24 */ /* 0x002fc4000f8e00ff */
[----:B------:R-:W-:Y:S01]  /*1ce0*/  IMAD.WIDE.U32 R4, R18, UR10, R4 ;  /* 0x0000000a12047c25 */ /* 0x000fe2000f8e0004 */
[----:B------:R-:W-:-:S03]  /*1cf0*/  LOP3.LUT R221, R0, 0x38, R227, 0x78, !PT ;  /* 0x0000003800dd7812 */ /* 0x000fc600078e78e3 */
[----:B------:R-:W-:Y:S01]  /*1d00*/  IMAD R231, R18, UR11, R5 ;  /* 0x0000000b12e77c24 */ /* 0x000fe2000f8e0205 */
[----:B------:R-:W-:Y:S01]  /*1d10*/  LOP3.LUT R221, R221, 0x1e00, R190, 0xf8, !PT ;  /* 0x00001e00dddd7812 */ /* 0x000fe200078ef8be */
[----:B----4-:R-:W-:Y:S02]  /*1d20*/  @!UP0 UIMAD.WIDE.U32 UR28, UR17, UR14, URZ ;  /* 0x0000000e111c82a5 */ /* 0x010fe4000f8e00ff */
[----:B-----5:R-:W-:Y:S02]  /*1d30*/  @UP0 UIMAD.WIDE.U32 UR30, UR25, UR6, URZ ;  /* 0x00000006191e02a5 */ /* 0x020fe4000f8e00ff */
[----:B------:R-:W-:Y:S01]  /*1d40*/  USHF.R.S32.HI UR6, URZ, 0x1f, UR26 ;  /* 0x0000001fff067899 */ /* 0x000fe2000801141a */
[----:B--2---:R-:W-:Y:S01]  /*1d50*/  IMAD.WIDE.U32 R10, R11, 0x40, R18 ;  /* 0x000000400b0a7825 */ /* 0x004fe200078e0012 */
[----:B------:R-:W-:Y:S02]  /*1d60*/  @!UP0 UIMAD UR15, UR17, UR15, UR29 ;  /* 0x0000000f110f82a4 */ /* 0x000fe4000f8e021d */
[----:B------:R-:W-:-:S02]  /*1d70*/  @UP0 UIMAD UR15, UR25, UR7, UR31 ;  /* 0x00000007190f02a4 */ /* 0x000fc4000f8e021f */
[----:B------:R-:W-:Y:S01]  /*1d80*/  UIMAD UR6, UR6, UR4, URZ ;  /* 0x00000004060672a4 */ /* 0x000fe2000f8e02ff */
[----:B------:R-:W-:Y:S01]  /*1d90*/  @UP0 UMOV UR28, UR30 ;  /* 0x0000001e001c0c82 */ /* 0x000fe20008000000 */
[----:B------:R-:W-:Y:S01]  /*1da0*/  UIADD3 UR25, UPT, UPT, -UR22, UR24, URZ ;  /* 0x0000001816197290 */ /* 0x000fe2000fffe1ff */
[----:B------:R-:W-:Y:S01]  /*1db0*/  IADD3 R12, P0, PT, R192, UR28, RZ ;  /* 0x0000001cc00c7c10 */ /* 0x000fe2000ff1e0ff */
[----:B------:R-:W-:Y:S01]  /*1dc0*/  UIMAD UR28, UR26, UR5, UR6 ;  /* 0x000000051a1c72a4 */ /* 0x000fe2000f8e0206 */
[----:B------:R-:W-:-:S03]  /*1dd0*/  UMOV UR29, 0x400 ;  /* 0x00000400001d7882 */ /* 0x000fc60000000000 */
[----:B------:R-:W-:Y:S01]  /*1de0*/  IMAD.X R13, RZ, RZ, UR15, P0 ;  /* 0x0000000fff0d7e24 */ /* 0x000fe200080e06ff */
[----:B------:R-:W1:Y:S01]  /*1df0*/  LDCU.64 UR14, c[0x0][0x388] ;  /* 0x00007100ff0e77ac */ /* 0x000e620008000a00 */
[----:B------:R-:W-:Y:S02]  /*1e00*/  IADD3 R8, P0, PT, R192, R8, RZ ;  /* 0x00000008c0087210 */ /* 0x000fe40007f1e0ff */
[----:B------:R-:W-:Y:S01]  /*1e10*/  ISETP.GE.AND P2, PT, R18, UR25, PT ;  /* 0x0000001912007c0c */ /* 0x000fe2000bf46270 */
[----:B------:R-:W2:Y:S01]  /*1e20*/  LDCU.64 UR6, c[0x0][0x390] ;  /* 0x00007200ff0677ac */ /* 0x000ea20008000a00 */
[----:B------:R-:W-:Y:S01]  /*1e30*/  IMAD.WIDE.U32 R6, R6, UR26, R12 ;  /* 0x0000001a06067c25 */ /* 0x000fe2000f8e000c */
[----:B---3--:R-:W-:-:S03]  /*1e40*/  ULEA UR5, UR27, UR29, 0x18 ;  /* 0x0000001d1b057291 */ /* 0x008fc6000f8ec0ff */
[----:B------:R-:W-:Y:S02]  /*1e50*/  IMAD.X R9, RZ, RZ, R2, P0 ;  /* 0x000000ffff097224 */ /* 0x000fe400000e0602 */
[----:B------:R-:W-:Y:S01]  /*1e60*/  IMAD.WIDE.U32 R2, R18, UR8, R8 ;  /* 0x0000000812027c25 */ /* 0x000fe2000f8e0008 */
[----:B------:R-:W-:-:S03]  /*1e70*/  LEA R221, R221, UR5, 0x1 ;  /* 0x00000005dddd7c11 */ /* 0x000fc6000f8e08ff */
[----:B------:R-:W-:Y:S01]  /*1e80*/  IMAD R233, R18, UR9, R3 ;  /* 0x0000000912e97c24 */ /* 0x000fe2000f8e0203 */
[----:B-1----:R-:W-:Y:S01]  /*1e90*/  LEA R230, P1, R4, UR14, 0x1 ;  /* 0x0000000e04e67c11 */ /* 0x002fe2000f8208ff */
[----:B------:R-:W-:Y:S01]  /*1ea0*/  VIADD R9, R7, UR28 ;  /* 0x0000001c07097c36 */ /* 0x000fe20008000000 */
[----:B--2---:R-:W-:Y:S02]  /*1eb0*/  LEA R232, P0, R2, UR6, 0x1 ;  /* 0x0000000602e87c11 */ /* 0x004fe4000f8008ff */
[----:B------:R-:W-:Y:S02]  /*1ec0*/  LEA.HI.X R231, R4, UR15, R231, 0x1, P1 ;  /* 0x0000000f04e77c11 */ /* 0x000fe400088f0ce7 */
[----:B------:R-:W-:Y:S01]  /*1ed0*/  LEA.HI.X R233, R2, UR7, R233, 0x1, P0 ;  /* 0x0000000702e97c11 */ /* 0x000fe200080f0ce9 */
[----:B------:R-:W-:Y:S08]  /*1ee0*/  @P2 BRA `(.L_x_1240) ;  /* 0x0000000000482947 */ /* 0x000ff00003800000 */
        /* <DEDUP_REMOVED lines=17> */
.L_x_1241:
[----:B------:R2:W-:Y:S02]  /*2000*/  STS.128 [R221], RZ ;  /* 0x000000ffdd007388 */ /* 0x0005e40000000c00 */
.L_x_1240:
[----:B------:R-:W-:Y:S05]  /*2010*/  BSYNC.RECONVERGENT B0 ;  /* 0x0000000000007941 */ /* 0x000fea0003800200 */
.L_x_1239:
[C---:B------:R-:W-:Y:S01]  /*2020*/  VIADD R5, R18.reuse, 0x10 ;  /* 0x0000001012057836 */ /* 0x040fe20000000000 */
[----:B------:R-:W-:Y:S01]  /*2030*/  BSSY.RECONVERGENT B0, `(.L_x_1242) ;  /* 0x000001b000007945 */ /* 0x000fe20003800200 */
[C---:B------:R-:W-:Y:S02]  /*2040*/  VIADD R16, R18.reuse, 0x20 ;  /* 0x0000002012107836 */ /* 0x040fe40000000000 */
[----:B------:R-:W-:Y:S01]  /*2050*/  VIADD R4, R18, 0x30 ;  /* 0x0000003012047836 */ /* 0x000fe20000000000 */
[----:B------:R-:W-:Y:S02]  /*2060*/  ISETP.GE.AND P0, PT, R5, UR25, PT ;  /* 0x0000001905007c0c */ /* 0x000fe4000bf06270 */
[----:B------:R-:W-:Y:S02]  /*2070*/  ISETP.GE.AND P2, PT, R16, UR25, PT ;  /* 0x0000001910007c0c */ /* 0x000fe4000bf46270 */
[----:B------:R-:W-:-:S09]  /*2080*/  ISETP.GE.AND P1, PT, R4, UR25, PT ;  /* 0x0000001904007c0c */ /* 0x000fd2000bf26270 */
[----:B------:R-:W-:Y:S05]  /*2090*/  @P0 BRA `(.L_x_1243) ;  /* 0x0000000000500947 */ /* 0x000fea0003800000 */
[----:B------:R-:W3:Y:S02]  /*20a0*/  LDCU UR4, c[0x0][0x440] ;  /* 0x00008800ff0477ac */ /* 0x000ee40008000800 */
[----:B---3--:R-:W-:-:S13]  /*20b0*/  ISETP.GE.AND P0, PT, R192, UR4, PT ;  /* 0x00000004c0007c0c */ /* 0x008fda000bf06270 */
[----:B------:R3:W-:Y:S01]  /*20c0*/  @P0 STS.128 [R221+0x800], RZ ;  /* 0x000800ffdd000388 */ /* 0x0007e20000000c00 */
[----:B------:R-:W-:Y:S05]  /*20d0*/  @P0 BRA `(.L_x_1243) ;  /* 0x0000000000400947 */ /* 0x000fea0003800000 */
[----:B------:R-:W4:Y:S01]  /*20e0*/  LDCU.64 UR14, c[0x0][0x3b0] ;  /* 0x00007600ff0e77ac */ /* 0x000f220008000a00 */
[----:B-1----:R-:W-:Y:S01]  /*20f0*/  IADD3 R3, P0, PT, R10, 0x10, RZ ;  /* 0x000000100a037810 */ /* 0x002fe20007f1e0ff */
        /* <DEDUP_REMOVED lines=14> */
.L_x_1243:
[----:B------:R-:W-:Y:S05]  /*21e0*/  BSYNC.RECONVERGENT B0 ;  /* 0x0000000000007941 */ /* 0x000fea0003800200 */
.L_x_1242:
[----:B------:R-:W-:Y:S04]  /*21f0*/  BSSY.RECONVERGENT B0, `(.L_x_1244) ;  /* 0x0000016000007945 */ /* 0x000fe80003800200 */
[----:B------:R-:W-:Y:S05]  /*2200*/  @P2 BRA `(.L_x_1245) ;  /* 0x0000000000502947 */ /* 0x000fea0003800000 */
[----:B------:R-:W5:Y:S02]  /*2210*/  LDCU UR4, c[0x0][0x440] ;  /* 0x00008800ff0477ac */ /* 0x000f640008000800 */
[----:B-----5:R-:W-:-:S13]  /*2220*/  ISETP.GE.AND P0, PT, R192, UR4, PT ;  /* 0x00000004c0007c0c */ /* 0x020fda000bf06270 */
[----:B------:R1:W-:Y:S01]  /*2230*/  @P0 STS.128 [R221+0x1000], RZ ;  /* 0x001000ffdd000388 */ /* 0x0003e20000000c00 */
[----:B------:R-:W-:Y:S05]  /*2240*/  @P0 BRA `(.L_x_1245) ;  /* 0x0000000000400947 */ /* 0x000fea0003800000 */
[----:B------:R-:W5:Y:S01]  /*2250*/  LDCU.64 UR14, c[0x0][0x3b0] ;  /* 0x00007600ff0e77ac */ /* 0x000f620008000a00 */
[----:B-1--4-:R-:W-:Y:S01]  /*2260*/  IADD3 R3, P0, PT, R10, 0x20, RZ ;  /* 0x000000200a037810 */ /* 0x012fe20007f1e0ff */
[----:B------:R-:W-:Y:S01]  /*2270*/  IMAD.MOV.U32 R12, RZ, RZ, R6 ;  /* 0x000000ffff0c7224 */ /* 0x000fe200078e0006 */
[----:B------:R-:W-:Y:S01]  /*2280*/  MOV R13, R9 ;  /* 0x00000009000d7202 */ /* 0x000fe20000000f00 */
[----:B------:R-:W1:Y:S02]  /*2290*/  LDCU.64 UR6, c[0x0][0x380] ;  /* 0x00007000ff0677ac */ /* 0x000e640008000a00 */
[----:B------:R-:W-:-:S04]  /*22a0*/  IMAD.X R0, RZ, RZ, R11, P0 ;  /* 0x000000ffff007224 */ /* 0x000fc800000e060b */
[----:B-----5:R-:W-:Y:S02]  /*22b0*/  IMAD R0, R0, UR14, RZ ;  /* 0x0000000e00007c24 */ /* 0x020fe4000f8e02ff */
        /* <DEDUP_REMOVED lines=9> */
.L_x_1245:
[----:B------:R-:W-:Y:S05]  /*2350*/  BSYNC.RECONVERGENT B0 ;  /* 0x0000000000007941 */ /* 0x000fea0003800200 */
.L_x_1244:
        /* <DEDUP_REMOVED lines=10> */
[----:B-1--4-:R-:W-:-:S05]  /*2400*/  IADD3.X R3, PT, PT, RZ, R11, RZ, P0, !PT ;  /* 0x0000000bff037210 */ /* 0x012fca00007fe4ff */
        /* <DEDUP_REMOVED lines=10> */
.L_x_1247:
[----:B------:R-:W-:Y:S05]  /*24b0*/  BSYNC.RECONVERGENT B0 ;  /* 0x0000000000007941 */ /* 0x000fea0003800200 */
.L_x_1246:
[----:B------:R-:W-:Y:S01]  /*24c0*/  UIMAD UR6, UR18, -0x100, UR23 ;  /* 0xffffff00120678a4 */ /* 0x000fe2000f8e0217 */
[----:B------:R-:W-:Y:S01]  /*24d0*/  BSSY.RECONVERGENT B0, `(.L_x_1248) ;  /* 0x000000f000007945 */ /* 0x000fe20003800200 */
[----:B------:R-:W-:Y:S02]  /*24e0*/  USHF.L.U64.HI UR7, UR10, 0x4, UR11 ;  /* 0x000000040a077899 */ /* 0x000fe4000801020b */
[----:B------:R-:W-:Y:S02]  /*24f0*/  UIADD3 UR6, UPT, UPT, UR6, 0x100, URZ ;  /* 0x0000010006067890 */ /* 0x000fe4000fffe0ff */
[----:B------:R-:W-:-:S04]  /*2500*/  USHF.L.U32 UR14, UR10, 0x4, URZ ;  /* 0x000000040a0e7899 */ /* 0x000fc800080006ff */
[----:B------:R-:W-:-:S13]  /*2510*/  ISETP.GE.AND P6, PT, R18, UR6, PT ;  /* 0x0000000612007c0c */ /* 0x000fda000bfc6270 */
        /* <DEDUP_REMOVED lines=9> */
.L_x_1250:
[----:B------:R1:W-:Y:S02]  /*25b0*/  STS.128 [R221+0x2000], RZ ;  /* 0x002000ffdd007388 */ /* 0x0003e40000000c00 */
.L_x_1249:
[----:B------:R-:W-:Y:S05]  /*25c0*/  BSYNC.RECONVERGENT B0 ;  /* 0x0000000000007941 */ /* 0x000fea0003800200 */
.L_x_1248:
[----:B------:R-:W-:Y:S01]  /*25d0*/  ISETP.GE.AND P3, PT, R5, UR6, PT ;  /* 0x0000000605007c0c */ /* 0x000fe2000bf66270 */
[----:B-1--4-:R-:W-:Y:S01]  /*25e0*/  IMAD.U32 R3, RZ, RZ, UR14 ;  /* 0x0000000eff037e24 */ /* 0x012fe2000f8e00ff */
[----:B------:R-:W-:Y:S01]  /*25f0*/  BSSY.RECONVERGENT B0, `(.L_x_1251) ;  /* 0x0000016000007945 */ /* 0x000fe20003800200 */
[----:B------:R-:W-:Y:S01]  /*2600*/  IMAD.U32 R0, RZ, RZ, UR7 ;  /* 0x00000007ff007e24 */ /* 0x000fe2000f8e00ff */
[----:B------:R-:W-:Y:S01]  /*2610*/  ISETP.GE.AND P2, PT, R16, UR6, PT ;  /* 0x0000000610007c0c */ /* 0x000fe2000bf46270 */
[C---:B------:R-:W-:Y:S01]  /*2620*/  VIADD R15, R18.reuse, 0x40 ;  /* 0x00000040120f7836 */ /* 0x040fe20000000000 */
[C---:B------:R-:W-:Y:S01]  /*2630*/  LEA R20, P0, R3.reuse, R230, 0x1 ;  /* 0x000000e603147211 */ /* 0x040fe200078008ff */
[----:B------:R-:W-:Y:S01]  /*2640*/  VIADD R14, R18, 0x50 ;  /* 0x00000050120e7836 */ /* 0x000fe20000000000 */
[----:B------:R-:W-:Y:S01]  /*2650*/  ISETP.GE.AND P1, PT, R4, UR6, PT ;  /* 0x0000000604007c0c */ /* 0x000fe2000bf26270 */
[C---:B------:R-:W-:Y:S01]  /*2660*/  VIADD R13, R18.reuse, 0x60 ;  /* 0x00000060120d7836 */ /* 0x040fe20000000000 */
[----:B------:R-:W-:Y:S01]  /*2670*/  LEA.HI.X R21, R3, R231, R0, 0x1, P0 ;  /* 0x000000e703157211 */ /* 0x000fe200000f0c00 */
[----:B------:R-:W-:Y:S01]  /*2680*/  VIADD R12, R18, 0x70 ;  /* 0x00000070120c7836 */ /* 0x000fe20000000000 */
[----:B------:R-:W-:-:S02]  /*2690*/  ISETP.GE.AND P0, PT, R15, UR6, PT ;  /* 0x000000060f007c0c */ /* 0x000fc4000bf06270 */
[----:B------:R-:W-:Y:S02]  /*26a0*/  ISETP.GE.AND P5, PT, R14, UR6, PT ;  /* 0x000000060e007c0c */ /* 0x000fe4000bfa6270 */
[----:B------:R-:W-:Y:S01]  /*26b0*/  ISETP.GE.AND P4, PT, R13, UR6, PT ;  /* 0x000000060d007c0c */ /* 0x000fe2000bf86270 */
[----:B------:R-:W-:-:S12]  /*26c0*/  @P3 BRA `(.L_x_1252) ;  /* 0x0000000000203947 */ /* 0x000fd80003800000 */
        /* <DEDUP_REMOVED lines=8> */
.L_x_1252:
[----:B------:R-:W-:Y:S05]  /*2750*/  BSYNC.RECONVERGENT B0 ;  /* 0x0000000000007941 */ /* 0x000fea0003800200 */
.L_x_1251:
[----:B------:R-:W-:Y:S01]  /*2760*/  BSSY.RECONVERGENT B0, `(.L_x_1253) ;  /* 0x0000011000007945 */ /* 0x000fe20003800200 */
[----:B------:R-:W-:Y:S02]  /*2770*/  ISETP.GE.AND P3, PT, R12, UR6, PT ;  /* 0x000000060c007c0c */ /* 0x000fe4000bf66270 */
[----:B------:R-:W-:Y:S01]  /*2780*/  LOP3.LUT R11, R18, 0x80, RZ, 0xfc, !PT ;  /* 0x00000080120b7812 */ /* 0x000fe200078efcff */
[----:B------:R-:W-:Y:S05]  /*2790*/  @P2 BRA `(.L_x_1254) ;  /* 0x0000000000342947 */ /* 0x000fea0003800000 */
[----:B------:R-:W5:Y:S02]  /*27a0*/  LDCU UR4, c[0x0][0x440] ;  /* 0x00008800ff0477ac */ /* 0x000f640008000800 */
[----:B-----5:R-:W-:-:S13]  /*27b0*/  ISETP.GE.AND P2, PT, R192, UR4, PT ;  /* 0x00000004c0007c0c */ /* 0x020fda000bf46270 */
[----:B------:R1:W-:Y:S01]  /*27c0*/  @P2 STS.128 [R221+0x3000], RZ ;  /* 0x003000ffdd002388 */ /* 0x0003e20000000c00 */
[----:B------:R-:W-:Y:S05]  /*27d0*/  @P2 BRA `(.L_x_1254) ;  /* 0x0000000000242947 */ /* 0x000fea0003800000 */
[----:B------:R-:W-:Y:S01]  /*27e0*/  IMAD.U32 R7, RZ, RZ, UR10 ;  /* 0x0000000aff077e24 */ /* 0x000fe2000f8e00ff */
[----:B------:R-:W-:Y:S01]  /*27f0*/  MOV R0, UR10 ;  /* 0x0000000a00007c02 */ /* 0x000fe20008000f00 */
[----:B------:R-:W-:-:S03]  /*2800*/  IMAD.U32 R3, RZ, RZ, UR11 ;  /* 0x0000000bff037e24 */ /* 0x000fc6000f8e00ff */
[----:B------:R-:W-:-:S04]  /*2810*/  LEA R2, P2, R7, R20, 0x5 ;  /* 0x0000001407027211 */ /* 0x000fc800078428ff */
[----:B------:R-:W-:-:S05]  /*2820*/  LEA.HI.X R3, R0, R21, R3, 0x5, P2 ;  /* 0x0000001500037211 */ /* 0x000fca00010f2c03 */
[----:B------:R-:W-:Y:S01]  /*2830*/  @!PT LDS RZ, [RZ] ;  /* 0x00000000fffff984 */ /* 0x000fe20000000800 */
[----:B------:R-:W-:Y:S01]  /*2840*/  @!PT LDS RZ, [RZ] ;  /* 0x00000000fffff984 */ /* 0x000fe20000000800 */
[----:B------:R-:W-:Y:S01]  /*2850*/  @!PT LDS RZ, [RZ] ;  /* 0x00000000fffff984 */ /* 0x000fe20000000800 */
[----:B------:R1:W-:Y:S04]  /*2860*/  LDGSTS.E.BYPASS.LTC128B.128 [R221+0x3000], desc[UR20][R2.64] ;  /* 0x0300000002dd7fae */ /* 0x0003e8000b981a14 */
.L_x_1254:
[----:B------:R-:W-:Y:S05]  /*2870*/  BSYNC.RECONVERGENT B0 ;  /* 0x0000000000007941 */ /* 0x000fea0003800200 */
.L_x_1253:
[----:B------:R-:W-:Y:S01]  /*2880*/  BSSY.RECONVERGENT B0, `(.L_x_1255) ;  /* 0x0000011000007945 */ /* 0x000fe20003800200 */
[----:B------:R-:W-:Y:S02]  /*2890*/  ISETP.GE.AND P2, PT, R11, UR6, PT ;  /* 0x000000060b007c0c */ /* 0x000fe4000bf46270 */
[----:B------:R-:W-:Y:S01]  /*28a0*/  IADD3 R10, PT, PT, R18, 0x90, RZ ;  /* 0x00000090120a7810 */ /* 0x000fe20007ffe0ff */
[----:B------:R-:W-:Y:S05]  /*28b0*/  @P1 BRA `(.L_x_1256) ;  /* 0x0000000000341947 */ /* 0x000fea0003800000 */
[----:B------:R-:W5:Y:S02]  /*28c0*/  LDCU UR4, c[0x0][0x440] ;  /* 0x00008800ff0477ac */ /* 0x000f640008000800 */
[----:B-----5:R-:W-:-:S13]  /*28d0*/  ISETP.GE.AND P1, PT, R192, UR4, PT ;  /* 0x00000004c0007c0c */ /* 0x020fda000bf26270 */
[----:B------:R1:W-:Y:S01]  /*28e0*/  @P1 STS.128 [R221+0x3800], RZ ;  /* 0x003800ffdd001388 */ /* 0x0003e20000000c00 */
[----:B------:R-:W-:Y:S05]  /*28f0*/  @P1 BRA `(.L_x_1256) ;  /* 0x0000000000241947 */ /* 0x000fea0003800000 */
[----:B------:R-:W-:Y:S01]  /*2900*/  IMAD.U32 R7, RZ, RZ, UR10 ;  /* 0x0000000aff077e24 */ /* 0x000fe2000f8e00ff */
[----:B------:R-:W-:Y:S01]  /*2910*/  MOV R0, UR10 ;  /* 0x0000000a00007c02 */ /* 0x000fe20008000f00 */
[----:B-1----:R-:W-:-:S03]  /*2920*/  IMAD.U32 R3, RZ, RZ, UR11 ;  /* 0x0000000bff037e24 */ /* 0x002fc6000f8e00ff */
[----:B------:R-:W-:-:S04]  /*2930*/  LEA R2, P1, R7, R20, 0x6 ;  /* 0x0000001407027211 */ /* 0x000fc800078230ff */
[----:B------:R-:W-:-:S05]  /*2940*/  LEA.HI.X R3, R0, R21, R3, 0x6, P1 ;  /* 0x0000001500037211 */ /* 0x000fca00008f3403 */
[----:B------:R-:W-:Y:S01]  /*2950*/  @!PT LDS RZ, [RZ] ;  /* 0x00000000fffff984 */ /* 0x000fe20000000800 */
[----:B------:R-:W-:Y:S01]  /*2960*/  @!PT LDS RZ, [RZ] ;  /* 0x00000000fffff984 */ /* 0x000fe20000000800 */
[----:B------:R-:W-:Y:S01]  /*2970*/  @!PT LDS RZ, [RZ] ;  /* 0x00000000fffff984 */ /* 0x000fe20000000800 */
[----:B------:R1:W-:Y:S04]  /*2980*/  LDGSTS.E.BYPASS.LTC128B.128 [R221+0x3800], desc[UR20][R2.64] ;  /* 0x0380000002dd7fae */ /* 0x0003e8000b981a14 */
.L_x_1256:
[----:B------:R-:W-:Y:S05]  /*2990*/  BSYNC.RECONVERGENT B0 ;  /* 0x0000000000007941 */ /* 0x000fea0003800200 */
.L_x_1255:
        /* <DEDUP_REMOVED lines=8> */
[----:B------:R-:W-:Y:S01]  /*2a20*/  MOV R0, UR10 ;  /* 0x0000000a00007c02 */ /* 0x000fe20008000f00 */
[----:B------:R-:W-:Y:S01]  /*2a30*/  UIMAD UR4, UR11, 0x60, URZ ;  /* 0x000000600b0478a4 */ /* 0x000fe2000f8e02ff */
[----:B-1----:R-:W-:Y:S02]  /*2a40*/  MOV R2, R20 ;  /* 0x0000001400027202 */ /* 0x002fe40000000f00 */
[----:B------:R-:W-:-:S03]  /*2a50*/  MOV R3, R21 ;  /* 0x0000001500037202 */ /* 0x000fc60000000f00 */
[----:B------:R-:W-:-:S05]  /*2a60*/  IMAD.WIDE.U32 R2, R0, 0x60, R2 ;  /* 0x0000006000027825 */ /* 0x000fca00078e0002 */
[----:B------:R-:W-:-:S05]  /*2a70*/  IADD3 R3, PT, PT, R3, UR4, RZ ;  /* 0x0000000403037c10 */ /* 0x000fca000fffe0ff */
[----:B------:R-:W-:Y:S01]  /*2a80*/  @!PT LDS RZ, [RZ] ;  /* 0x00000000fffff984 */ /* 0x000fe20000000800 */
[----:B------:R-:W-:Y:S01]  /*2a90*/  @!PT LDS RZ, [RZ] ;  /* 0x00000000fffff984 */ /* 0x000fe20000000800 */
[----:B------:R-:W-:Y:S01]  /*2aa0*/  @!PT LDS RZ, [RZ] ;  /* 0x00000000fffff984 */ /* 0x000fe20000000800 */
[----:B------:R1:W-:Y:S02]  /*2ab0*/  LDGSTS.E.BYPASS.LTC128B.128 [R221+0x4000], desc[UR20][R2.64] ;  /* 0x0400000002dd7fae */ /* 0x0003e4000b981a14 */
.L_x_1258:
[----:B------:R-:W-:Y:S05]  /*2ac0*/  BSYNC.RECONVERGENT B0 ;  /* 0x0000000000007941 */ /* 0x000fea0003800200 */
.L_x_1257:
        /* <DEDUP_REMOVED lines=17> */
.L_x_1260:
[----:B------:R-:W-:Y:S05]  /*2be0*/  BSYNC.RECONVERGENT B0 ;  /* 0x0000000000007941 */ /* 0x000fea0003800200 */
.L_x_1259:
        /* <DEDUP_REMOVED lines=18> */
.L_x_1262:
[----:B------:R-:W-:Y:S05]  /*2d10*/  BSYNC.RECONVERGENT B0 ;  /* 0x0000000000007941 */ /* 0x000fea0003800200 */
.L_x_1261:
        /* <DEDUP_REMOVED lines=18> */
.L_x_1264:
[----:B------:R-:W-:Y:S05]  /*2e40*/  BSYNC.RECONVERGENT B0 ;  /* 0x0000000000007941 */ /* 0x000fea0003800200 */
.L_x_1263:
[----:B------:R-:W-:Y:S01]  /*2e50*/  BSSY.RECONVERGENT B0, `(.L_x_1265) ;  /* 0x0000010000007945 */ /* 0x000fe20003800200 */
[----:B------:R-:W-:Y:S02]  /*2e60*/  ISETP.GE.AND P3, PT, R6, UR6, PT ;  /* 0x0000000606007c0c */ /* 0x000fe4000bf66270 */
[----:B-1----:R-:W-:Y:S01]  /*2e70*/  IADD3 R3, PT, PT, R18, 0xe0, RZ ;  /* 0x000000e012037810 */ /* 0x002fe20007ffe0ff */
[----:B------:R-:W-:Y:S05]  /*2e80*/  @P2 BRA `(.L_x_1266) ;  /* 0x0000000000302947 */ /* 0x000fea0003800000 */
[----:B------:R-:W1:Y:S02]  /*2e90*/  LDCU UR4, c[0x0][0x440] ;  /* 0x00008800ff0477ac */ /* 0x000e640008000800 */
[----:B-1----:R-:W-:-:S13]  /*2ea0*/  ISETP.GE.AND P2, PT, R192, UR4, PT ;  /* 0x00000004c0007c0c */ /* 0x002fda000bf46270 */
[----:B------:R1:W-:Y:S01]  /*2eb0*/  @P2 STS.128 [R221+0x6000], RZ ;  /* 0x006000ffdd002388 */ /* 0x0003e20000000c00 */
[----:B------:R-:W-:Y:S05]  /*2ec0*/  @P2 BRA `(.L_x_1266) ;  /* 0x0000000000202947 */ /* 0x000fea0003800000 */
[----:B------:R-:W-:Y:S01]  /*2ed0*/  MOV R0, UR10 ;  /* 0x0000000a00007c02 */ /* 0x000fe20008000f00 */
[----:B------:R-:W-:-:S04]  /*2ee0*/  UIMAD UR4, UR11, 0xe0, URZ ;  /* 0x000000e00b0478a4 */ /* 0x000fc8000f8e02ff */
[----:B------:R-:W-:-:S05]  /*2ef0*/  IMAD.WIDE.U32 R22, R0, 0xe0, R20 ;  /* 0x000000e000167825 */ /* 0x000fca00078e0014 */
[----:B------:R-:W-:-:S05]  /*2f00*/  IADD3 R23, PT, PT, R23, UR4, RZ ;  /* 0x0000000417177c10 */ /* 0x000fca000fffe0ff */
[----:B------:R-:W-:Y:S01]  /*2f10*/  @!PT LDS RZ, [RZ] ;  /* 0x00000000fffff984 */ /* 0x000fe20000000800 */
[----:B------:R-:W-:Y:S01]  /*2f20*/  @!PT LDS RZ, [RZ] ;  /* 0x00000000fffff984 */ /* 0x000fe20000000800 */
[----:B------:R-:W-:Y:S01]  /*2f30*/  @!PT LDS RZ, [RZ] ;  /* 0x00000000fffff984 */ /* 0x000fe20000000800 */
[----:B------:R1:W-:Y:S02]  /*2f40*/  LDGSTS.E.BYPASS.LTC128B.128 [R221+0x6000], desc[UR20][R22.64] ;  /* 0x0600000016dd7fae */ /* 0x0003e4000b981a14 */
.L_x_1266:
[----:B------:R-:W-:Y:S05]  /*2f50*/  BSYNC.RECONVERGENT B0 ;  /* 0x0000000000007941 */ /* 0x000fea0003800200 */
.L_x_1265:
        /* <DEDUP_REMOVED lines=17> */
.L_x_1268:
[----:B------:R-:W-:Y:S05]  /*3070*/  BSYNC.RECONVERGENT B0 ;  /* 0x0000000000007941 */ /* 0x000fea0003800200 */
.L_x_1267:
[----:B------:R-:W-:Y:S01]  /*3080*/  BSSY.RECONVERGENT B0, `(.L_x_1269) ;  /* 0x0000011000007945 */ /* 0x000fe20003800200 */
[----:B------:R-:W-:-:S03]  /*3090*/  ISETP.GE.AND P1, PT, R2, UR6, PT ;  /* 0x0000000602007c0c */ /* 0x000fc6000bf26270 */
[----:B------:R-:W-:Y:S10]  /*30a0*/  @P0 BRA `(.L_x_1270) ;  /* 0x0000000000380947 */ /* 0x000ff40003800000 */
        /* <DEDUP_REMOVED lines=14> */
.L_x_1270:
[----:B------:R-:W-:Y:S05]  /*3190*/  BSYNC.RECONVERGENT B0 ;  /* 0x0000000000007941 */ /* 0x000fea0003800200 */
.L_x_1269:
[----:B------:R-:W-:Y:S04]  /*31a0*/  BSSY.RECONVERGENT B0, `(.L_x_1271) ;  /* 0x0000010000007945 */ /* 0x000fe80003800200 */
        /* <DEDUP_REMOVED lines=15> */
.L_x_1272:
[----:B------:R-:W-:Y:S05]  /*32a0*/  BSYNC.RECONVERGENT B0 ;  /* 0x0000000000007941 */ /* 0x000fea0003800200 */
.L_x_1271:
        /* <DEDUP_REMOVED lines=16> */
.L_x_1274:
[----:B------:R-:W-:Y:S05]  /*33b0*/  BSYNC.RECONVERGENT B0 ;  /* 0x0000000000007941 */ /* 0x000fea0003800200 */
.L_x_1273:
        /* <DEDUP_REMOVED lines=16> */
.L_x_1276:
[----:B------:R-:W-:Y:S05]  /*34c0*/  BSYNC.RECONVERGENT B0 ;  /* 0x0000000000007941 */ /* 0x000fea0003800200 */
.L_x_1275:
        /* <DEDUP_REMOVED lines=16> */
.L_x_1278:
[----:B------:R-:W-:Y:S05]  /*35d0*/  BSYNC.RECONVERGENT B0 ;  /* 0x0000000000007941 */ /* 0x000fea0003800200 */
.L_x_1277:
[----:B------:R-:W-:Y:S04]  /*35e0*/  BSSY.RECONVERGENT B0, `(.L_x_1279) ;  /* 0x000000e000007945 */ /* 0x000fe80003800200 */
[----:B------:R-:W-:Y:S05]  /*35f0*/  @P1 BRA `(.L_x_1280) ;  /* 0x0000000000301947 */ /* 0x000fea0003800000 */
[----:B------:R-:W5:Y:S02]  /*3600*/  LDCU UR4, c[0x0][0x440] ;  /* 0x00008800ff0477ac */ /* 0x000f640008000800 */
[----:B-----5:R-:W-:-:S13]  /*3610*/  ISETP.GE.AND P0, PT, R192, UR4, PT ;  /* 0x00000004c0007c0c */ /* 0x020fda000bf06270 */
[----:B------:R1:W-:Y:S01]  /*3620*/  @P0 STS.128 [R221+0x9800], RZ ;  /* 0x009800ffdd000388 */ /* 0x0003e20000000c00 */
[----:B------:R-:W-:Y:S05]  /*3630*/  @P0 BRA `(.L_x_1280) ;  /* 0x0000000000200947 */ /* 0x000fea0003800000 */
[----:B------:R-:W-:Y:S01]  /*3640*/  MOV R0, UR10 ;  /* 0x0000000a00007c02 */ /* 0x000fe20008000f00 */
[----:B------:R-:W-:-:S04]  /*3650*/  UIMAD UR4, UR11, 0x1c0, URZ ;  /* 0x000001c00b0478a4 */ /* 0x000fc8000f8e02ff */
[----:B-1----:R-:W-:-:S05]  /*3660*/  IMAD.WIDE.U32 R18, R0, 0x1c0, R20 ;  /* 0x000001c000127825 */ /* 0x002fca00078e0014 */
[----:B------:R-:W-:-:S05]  /*3670*/  IADD3 R19, PT, PT, R19, UR4, RZ ;  /* 0x0000000413137c10 */ /* 0x000fca000fffe0ff */
[----:B------:R-:W-:Y:S01]  /*3680*/  @!PT LDS RZ, [RZ] ;  /* 0x00000000fffff984 */ /* 0x000fe20000000800 */
[----:B------:R-:W-:Y:S01]  /*3690*/  @!PT LDS RZ, [RZ] ;  /* 0x00000000fffff984 */ /* 0x000fe20000000800 */
[----:B------:R-:W-:Y:S01]  /*36a0*/  @!PT LDS RZ, [RZ] ;  /* 0x00000000fffff984 */ /* 0x000fe20000000800 */
[----:B------:R1:W-:Y:S02]  /*36b0*/  LDGSTS.E.BYPASS.LTC128B.128 [R221+0x9800], desc[UR20][R18.64] ;  /* 0x0980000012dd7fae */ /* 0x0003e4000b981a14 */
.L_x_1280:
[----:B------:R-:W-:Y:S05]  /*36c0*/  BSYNC.RECONVERGENT B0 ;  /* 0x0000000000007941 */ /* 0x000fea0003800200 */
.L_x_1279:
[----:B------:R-:W0:Y:S01]  /*36d0*/  LDGDEPBAR ;  /* 0x00000000000079af */ /* 0x000e220000000000 */
[--C-:B------:R-:W-:Y:S01]  /*36e0*/  SHF.R.U32.HI R226, RZ, 0x1, R227.reuse ;  /* 0x00000001ffe27819 */ /* 0x100fe200000116e3 */
[----:B------:R-:W-:Y:S01]  /*36f0*/  IMAD.U32 R0, RZ, RZ, UR22 ;  /* 0x00000016ff007e24 */ /* 0x000fe2000f8e00ff */
[----:B------:R-:W-:Y:S01]  /*3700*/  SHF.R.U32.HI R17, RZ, 0x2, R227 ;  /* 0x00000002ff117819 */ /* 0x000fe200000116e3 */
[----:B------:R-:W-:Y:S01]  /*3710*/  USHF.L.U64.HI UR4, UR8, 0x4, UR9 ;  /* 0x0000000408047899 */ /* 0x000fe20008010209 */
[----:B-1----:R-:W-:Y:S01]  /*3720*/  LOP3.LUT R19, R226, 0x1f0, RZ, 0xc0, !PT ;  /* 0x000001f0e2137812 */ /* 0x002fe200078ec0ff */
[----:B------:R-:W-:Y:S01]  /*3730*/  USHF.L.U32 UR7, UR8, 0x4, URZ ;  /* 0x0000000408077899 */ /* 0x000fe200080006ff */
[----:B------:R-:W-:Y:S01]  /*3740*/  LOP3.LUT R17, R17, 0x7, RZ, 0xc0, !PT ;  /* 0x0000000711117812 */ /* 0x000fe200078ec0ff */
[----:B------:R-:W-:Y:S01]  /*3750*/  BSSY.RECONVERGENT B0, `(.L_x_1281) ;  /* 0x0000013000007945 */ /* 0x000fe20003800200 */
[----:B------:R-:W-:-:S04]  /*3760*/  IADD3 R0, PT, PT, R19, 0x1, R0 ;  /* 0x0000000113007810 */ /* 0x000fc80007ffe000 */
[----:B------:R-:W-:Y:S01]  /*3770*/  IADD3 R17, PT, PT, R0, -UR24, R17 ;  /* 0x8000001800117c10 */ /* 0x000fe2000fffe011 */
[----:B------:R-:W-:-:S05]  /*3780*/  IMAD.U32 R0, RZ, RZ, UR19 ;  /* 0x00000013ff007e24 */ /* 0x000fca000f8e00ff */
        /* <DEDUP_REMOVED lines=12> */
.L_x_1283:
[----:B------:R1:W-:Y:S01]  /*3850*/  STS.128 [R221+0xa000], RZ ;  /* 0x00a000ffdd007388 */ /* 0x0003e20000000c00 */
[----:B------:R-:W-:Y:S05]  /*3860*/  BRA `(.L_x_1284) ;  /* 0x0000000000047947 */ /* 0x000fea0003800000 */
.L_x_1282:
[----:B------:R1:W-:Y:S02]  /*3870*/  STS.128 [R221+0xa000], RZ ;  /* 0x00a000ffdd007388 */ /* 0x0003e40000000c00 */
.L_x_1284:
[----:B------:R-:W-:Y:S05]  /*3880*/  BSYNC.RECONVERGENT B0 ;  /* 0x0000000000007941 */ /* 0x000fea0003800200 */
.L_x_1281:
[----:B------:R-:W-:Y:S01]  /*3890*/  ISETP.GE.AND P1, PT, R5, UR6, PT ;  /* 0x0000000605007c0c */ /* 0x000fe2000bf26270 */
[----:B------:R-:W-:Y:S01]  /*38a0*/  IMAD.U32 R5, RZ, RZ, UR7 ;  /* 0x00000007ff057e24 */ /* 0x000fe2000f8e00ff */
[----:B------:R-:W-:Y:S01]  /*38b0*/  ISETP.GE.AND P0, PT, R16, UR6, PT ;  /* 0x0000000610007c0c */ /* 0x000fe2000bf06270 */
[----:B------:R-:W-:Y:S01]  /*38c0*/  IMAD.U32 R16, RZ, RZ, UR4 ;  /* 0x00000004ff107e24 */ /* 0x000fe2000f8e00ff */
[----:B------:R-:W-:Y:S01]  /*38d0*/  ISETP.GE.AND P6, PT, R4, UR6, PT ;  /* 0x0000000604007c0c */ /* 0x000fe2000bfc6270 */
[----:B------:R-:W-:Y:S01]  /*38e0*/  BSSY.RECONVERGENT B0, `(.L_x_1285) ;  /* 0x0000011000007945 */ /* 0x000fe20003800200 */
[----:B------:R-:W-:Y:S02]  /*38f0*/  LEA R4, P2, R5, R232, 0x1 ;  /* 0x000000e805047211 */ /* 0x000fe400078408ff */
[----:B------:R-:W-:Y:S02]  /*3900*/  ISETP.GE.AND P5, PT, R15, UR6, PT ;  /* 0x000000060f007c0c */ /* 0x000fe4000bfa6270 */
[----:B------:R-:W-:-:S02]  /*3910*/  LEA.HI.X R5, R5, R233, R16, 0x1, P2 ;  /* 0x000000e905057211 */ /* 0x000fc400010f0c10 */
[----:B------:R-:W-:Y:S01]  /*3920*/  ISETP.GE.AND P4, PT, R14, UR6, PT ;  /* 0x000000060e007c0c */ /* 0x000fe2000bf86270 */
[----:B------:R1:W-:Y:S01]  /*3930*/  @P1 STS.128 [R221+0xa800], RZ ;  /* 0x00a800ffdd001388 */ /* 0x0003e20000000c00 */
[----:B------:R-:W-:Y:S02]  /*3940*/  ISETP.GE.AND P3, PT, R13, UR6, PT ;  /* 0x000000060d007c0c */ /* 0x000fe4000bf66270 */
[----:B------:R-:W-:Y:S01]  /*3950*/  ISETP.GE.AND P2, PT, R12, UR6, PT ;  /* 0x000000060c007c0c */ /* 0x000fe2000bf46270 */
        /* <DEDUP_REMOVED lines=9> */
.L_x_1286:
[----:B------:R-:W-:Y:S05]  /*39f0*/  BSYNC.RECONVERGENT B0 ;  /* 0x0000000000007941 */ /* 0x000fea0003800200 */
.L_x_1285:
[----:B------:R1:W-:Y:S01]  /*3a00*/  @P0 STS.128 [R221+0xb000], RZ ;  /* 0x00b000ffdd000388 */ /* 0x0003e20000000c00 */
[----:B------:R-:W-:Y:S01]  /*3a10*/  BSSY.RECONVERGENT B0, `(.L_x_1287) ;  /* 0x0000010000007945 */ /* 0x000fe20003800200 */
[----:B------:R-:W-:-:S03]  /*3a20*/  ISETP.GE.AND P1, PT, R11, UR6, PT ;  /* 0x000000060b007c0c */ /* 0x000fc6000bf26270 */
[----:B------:R-:W-:Y:S10]  /*3a30*/  @P0 BRA `(.L_x_1288) ;  /* 0x0000000000340947 */ /* 0x000ff40003800000 */
        /* <DEDUP_REMOVED lines=13> */
.L_x_1288:
[----:B------:R-:W-:Y:S05]  /*3b10*/  BSYNC.RECONVERGENT B0 ;  /* 0x0000000000007941 */ /* 0x000fea0003800200 */
.L_x_1287:
        /* <DEDUP_REMOVED lines=17> */
.L_x_1290:
[----:B------:R-:W-:Y:S05]  /*3c30*/  BSYNC.RECONVERGENT B0 ;  /* 0x0000000000007941 */ /* 0x000fea0003800200 */
.L_x_1289:
        /* <DEDUP_REMOVED lines=16> */
.L_x_1292:
[----:B------:R-:W-:Y:S05]  /*3d40*/  BSYNC.RECONVERGENT B0 ;  /* 0x0000000000007941 */ /* 0x000fea0003800200 */
.L_x_1291:
        /* <DEDUP_REMOVED lines=8> */
[----:B-1----:R-:W-:Y:S01]  /*3dd0*/  IMAD.U32 R11, RZ, RZ, UR8 ;  /* 0x00000008ff0b7e24 */ /* 0x002fe2000f8e00ff */
        /* <DEDUP_REMOVED lines=8> */
.L_x_1294:
[----:B------:R-:W-:Y:S05]  /*3e60*/  BSYNC.RECONVERGENT B0 ;  /* 0x0000000000007941 */ /* 0x000fea0003800200 */
.L_x_1293:
        /* <DEDUP_REMOVED lines=16> */
.L_x_1296:
[----:B------:R-:W-:Y:S05]  /*3f70*/  BSYNC.RECONVERGENT B0 ;  /* 0x0000000000007941 */ /* 0x000fea0003800200 */
.L_x_1295:
[----:B------:R1:W-:Y:S01]  /*3f80*/  @P2 STS.128 [R221+0xd800], RZ ;  /* 0x00d800ffdd002388 */ /* 0x0003e20000000c00 */
[C---:B------:R-:W-:Y:S01]  /*3f90*/  IMAD.SHL.U32 R191, R227.reuse, 0x40, RZ ;  /* 0x00000040e3bf7824 */ /* 0x040fe200078e00ff */
[----:B------:R-:W-:Y:S01]  /*3fa0*/  BSSY.RECONVERGENT B0, `(.L_x_1297) ;  /* 0x0000011000007945 */ /* 0x000fe20003800200 */
[----:B------:R-:W-:Y:S01]  /*3fb0*/  ISETP.GE.AND P3, PT, R6, UR6, PT ;  /* 0x0000000606007c0c */ /* 0x000fe2000bf66270 */
[----:B------:R-:W-:Y:S02]  /*3fc0*/  IMAD.SHL.U32 R228, R227, 0x20, RZ ;  /* 0x00000020e3e47824 */ /* 0x000fe400078e00ff */
[----:B------:R-:W-:Y:S01]  /*3fd0*/  LOP3.LUT R7, R191, 0x1c0, RZ, 0xc0, !PT ;  /* 0x000001c0bf077812 */ /* 0x000fe200078ec0ff */
        /* <DEDUP_REMOVED lines=13> */
.L_x_1298:
[----:B------:R-:W-:Y:S05]  /*40b0*/  BSYNC.RECONVERGENT B0 ;  /* 0x0000000000007941 */ /* 0x000fea0003800200 */
.L_x_1297:
[----:B------:R1:W-:Y:S01]  /*40c0*/  @P1 STS.128 [R221+0xe000], RZ ;  /* 0x00e000ffdd001388 */ /* 0x0003e20000000c00 */
[----:B------:R-:W-:Y:S01]  /*40d0*/  LOP3.LUT R228, R228, 0x7c00, RZ, 0xc0, !PT ;  /* 0x00007c00e4e47812 */ /* 0x000fe200078ec0ff */
[----:B------:R-:W-:Y:S01]  /*40e0*/  BSSY.RECONVERGENT B0, `(.L_x_1299) ;  /* 0x0000013000007945 */ /* 0x000fe20003800200 */
[----:B------:R-:W-:Y:S02]  /*40f0*/  LOP3.LUT R220, R191, 0x200, RZ, 0xc0, !PT ;  /* 0x00000200bfdc7812 */ /* 0x000fe400078ec0ff */
[----:B------:R-:W-:Y:S02]  /*4100*/  LOP3.LUT R190, R7, 0x38, R190, 0xf8, !PT ;  /* 0x0000003807be7812 */ /* 0x000fe400078ef8be */
[----:B------:R-:W-:Y:S02]  /*4110*/  ISETP.GE.AND P2, PT, R3, UR6, PT ;  /* 0x0000000603007c0c */ /* 0x000fe4000bf46270 */
[----:B------:R-:W-:Y:S02]  /*4120*/  LOP3.LUT R6, R220, R228, RZ, 0xfc, !PT ;  /* 0x000000e4dc067212 */ /* 0x000fe400078efcff */
[----:B------:R-:W-:Y:S01]  /*4130*/  LOP3.LUT R3, R190, 0x8, R226, 0x78, !PT ;  /* 0x00000008be037812 */ /* 0x000fe200078e78e2 */
        /* <DEDUP_REMOVED lines=13> */
.L_x_1300:
[----:B------:R-:W-:Y:S05]  /*4210*/  BSYNC.RECONVERGENT B0 ;  /* 0x0000000000007941 */ /* 0x000fea0003800200 */
.L_x_1299:
[----:B------:R1:W-:Y:S01]  /*4220*/  @P0 STS.128 [R221+0xe800], RZ ;  /* 0x00e800ffdd000388 */ /* 0x0003e20000000c00 */
[----:B------:R-:W-:Y:S01]  /*4230*/  ISETP.GE.AND P1, PT, R2, UR6, PT ;  /* 0x0000000602007c0c */ /* 0x000fe2000bf26270 */
        /* <DEDUP_REMOVED lines=20> */
.L_x_1302:
[----:B------:R-:W-:Y:S05]  /*4380*/  BSYNC.RECONVERGENT B0 ;  /* 0x0000000000007941 */ /* 0x000fea0003800200 */
.L_x_1301:
[----:B------:R1:W-:Y:S01]  /*4390*/  @P6 STS.128 [R221+0xf000], RZ ;  /* 0x00f000ffdd006388 */ /* 0x0003e20000000c00 */
        /* <DEDUP_REMOVED lines=14> */
.L_x_1304:
[----:B------:R-:W-:Y:S05]  /*4480*/  BSYNC.RECONVERGENT B0 ;  /* 0x0000000000007941 */ /* 0x000fea0003800200 */
.L_x_1303:
[----:B------:R1:W-:Y:S01]  /*4490*/  @P5 STS.128 [R221+0xf800], RZ ;  /* 0x00f800ffdd005388 */ /* 0x0003e20000000c00 */
[----:B------:R-:W-:Y:S04]  /*44a0*/  BSSY.RECONVERGENT B0, `(.L_x_1305) ;  /* 0x000000e000007945 */ /* 0x000fe80003800200 */
[----:B------:R-:W-:Y:S05]  /*44b0*/  @P5 BRA `(.L_x_1306) ;  /* 0x0000000000305947 */ /* 0x000fea0003800000 */
[----:B------:R-:W5:Y:S02]  /*44c0*/  LDCU UR4, c[0x0][0x440] ;  /* 0x00008800ff0477ac */ /* 0x000f640008000800 */
[----:B-----5:R-:W-:-:S13]  /*44d0*/  ISETP.GE.AND P0, PT, R192, UR4, PT ;  /* 0x00000004c0007c0c */ /* 0x020fda000bf06270 */
[----:B------:R1:W-:Y:S01]  /*44e0*/  @P0 STS.128 [R221+0xf800], RZ ;  /* 0x00f800ffdd000388 */ /* 0x0003e20000000c00 */
[----:B------:R-:W-:Y:S05]  /*44f0*/  @P0 BRA `(.L_x_1306) ;  /* 0x0000000000200947 */ /* 0x000fea0003800000 */
[----:B-1----:R-:W-:Y:S01]  /*4500*/  MOV R6, UR8 ;  /* 0x0000000800067c02 */ /* 0x002fe20008000f00 */
[----:B------:R-:W-:-:S04]  /*4510*/  UIMAD UR4, UR9, 0x140, URZ ;  /* 0x00000140090478a4 */ /* 0x000fc8000f8e02ff */
[----:B------:R-:W-:-:S05]  /*4520*/  IMAD.WIDE.U32 R6, R6, 0x140, R4 ;  /* 0x0000014006067825 */ /* 0x000fca00078e0004 */
[----:B------:R-:W-:-:S05]  /*4530*/  IADD3 R7, PT, PT, R7, UR4, RZ ;  /* 0x0000000407077c10 */ /* 0x000fca000fffe0ff */
[----:B------:R-:W-:Y:S01]  /*4540*/  @!PT LDS RZ, [RZ] ;  /* 0x00000000fffff984 */ /* 0x000fe20000000800 */
[----:B------:R-:W-:Y:S01]  /*4550*/  @!PT LDS RZ, [RZ] ;  /* 0x00000000fffff984 */ /* 0x000fe20000000800 */
[----:B------:R-:W-:Y:S01]  /*4560*/  @!PT LDS RZ, [RZ] ;  /* 0x00000000fffff984 */ /* 0x000fe20000000800 */
[----:B------:R1:W-:Y:S02]  /*4570*/  LDGSTS.E.BYPASS.LTC128B.128 [R221+0xf800], desc[UR20][R6.64] ;  /* 0x0f80000006dd7fae */ /* 0x0003e4000b981a14 */
.L_x_1306:
[----:B------:R-:W-:Y:S05]  /*4580*/  BSYNC.RECONVERGENT B0 ;  /* 0x0000000000007941 */ /* 0x000fea0003800200 */
.L_x_1305:
        /* <DEDUP_REMOVED lines=15> */
.L_x_1308:
[----:B------:R-:W-:Y:S05]  /*4680*/  BSYNC.RECONVERGENT B0 ;  /* 0x0000000000007941 */ /* 0x000fea0003800200 */
.L_x_1307:
        /* <DEDUP_REMOVED lines=15> */
.L_x_1310:
[----:B------:R-:W-:Y:S05]  /*4780*/  BSYNC.RECONVERGENT B0 ;  /* 0x0000000000007941 */ /* 0x000fea0003800200 */
.L_x_1309:
        /* <DEDUP_REMOVED lines=15> */
.L_x_1312:
[----:B------:R-:W-:Y:S05]  /*4880*/  BSYNC.RECONVERGENT B0 ;  /* 0x0000000000007941 */ /* 0x000fea0003800200 */
.L_x_1311:
        /* <DEDUP_REMOVED lines=15> */
.L_x_1314:
[----:B------:R-:W-:Y:S05]  /*4980*/  BSYNC.RECONVERGENT B0 ;  /* 0x0000000000007941 */ /* 0x000fea0003800200 */
.L_x_1313:
[----:B------:R5:W-:Y:S01]  /*4990*/  LDSM.16.M88.4 R28, [R2] ;  /* 0x00000000021c783b */ /* 0x000be20000000200 */
[----:B------:R-:W-:Y:S01]  /*49a0*/  IMAD.MOV.U32 R188, RZ, RZ, 0x20 ;  /* 0x00000020ffbc7424 */ /* 0x000fe200078e00ff */
[C---:B------:R-:W-:Y:S01]  /*49b0*/  LOP3.LUT P6, RZ, R227.reuse, 0x2, RZ, 0xc0, !PT ;  /* 0x00000002e3ff7812 */ /* 0x040fe200078cc0ff */
[----:B------:R-:W-:Y:S01]  /*49c0*/  VIADD R189, R32, UR5 ;  /* 0x0000000520bd7c36 */ /* 0x000fe20008000000 */
[----:B----4-:R-:W4:Y:S01]  /*49d0*/  LDSM.16.M88.4 R20, [R32+UR5+0x2000] ;  /* 0x002000052014783b */ /* 0x010f220008000200 */
[----:B------:R-:W-:Y:S01]  /*49e0*/  IMAD.MOV.U32 R208, RZ, RZ, 0x40 ;  /* 0x00000040ffd07424 */ /* 0x000fe200078e00ff */
[----:B------:R-:W-:Y:S01]  /*49f0*/  SEL R193, R188, 0xffffffe0, !P6 ;  /* 0xffffffe0bcc17807 */ /* 0x000fe20007000000 */
[----:B------:R-:W-:Y:S01]  /*4a00*/  UIADD3 UR4, UPT, UPT, UR18, -0x1, URZ ;  /* 0xffffffff12047890 */ /* 0x000fe2000fffe0ff */
[----:B-1----:R-:W1:Y:S01]  /*4a10*/  LDSM.16.M88.4 R12, [R32+UR5+0x2800] ;  /* 0x00280005200c783b */ /* 0x002e620008000200 */
[----:B------:R-:W-:Y:S02]  /*4a20*/  LOP3.LUT P0, RZ, R227, 0x4, RZ, 0xc0, !PT ;  /* 0x00000004e3ff7812 */ /* 0x000fe4000780c0ff */
[----:B------:R-:W-:Y:S01]  /*4a30*/  IMAD.IADD R156, R2, 0x1, R193 ;  /* 0x00000001029c7824 */ /* 0x000fe200078e02c1 */
[----:B------:R-:W2:Y:S01]  /*4a40*/  LDSM.16.M88.4 R4, [R32+UR5+0x3000] ;  /* 0x003000052004783b */ /* 0x000ea20008000200 */
[----:B------:R-:W-:Y:S01]  /*4a50*/  IADD3 R172, PT, PT, R193, R189, RZ ;  /* 0x000000bdc1ac7210 */ /* 0x000fe20007ffe0ff */
[----:B------:R-:W-:Y:S01]  /*4a60*/  UISETP.GT.AND UP0, UPT, UR4, UR16, UPT ;  /* 0x000000100400728c */ /* 0x000fe2000bf04270 */
[----:B------:R-:W-:Y:S01]  /*4a70*/  SEL R208, R208, 0xffffffc0, !P0 ;  /* 0xffffffc0d0d07807 */ /* 0x000fe20004000000 */
[----:B------:R-:W3:Y:S01]  /*4a80*/  LDSM.16.M88.4 R124, [R32+UR5+0x3800] ;  /* 0x00380005207c783b */ /* 0x000ee20008000200 */
[----:B------:R-:W-:-:S02]  /*4a90*/  MOV R223, 0x8 ;  /* 0x0000000800df7802 */ /* 0x000fc40000000f00 */
[----:B------:R-:W-:Y:S01]  /*4aa0*/  IADD3 R222, PT, PT, R208, R189, RZ ;  /* 0x000000bdd0de7210 */ /* 0x000fe20007ffe0ff */
[----:B------:R-:W3:Y:S01]  /*4ab0*/  LDSM.16.M88.4 R116, [R32+UR5+0x4000] ;  /* 0x004000052074783b */ /* 0x000ee20008000200 */
[----:B------:R-:W-:Y:S01]  /*4ac0*/  VIADDMNMX R223, R0, R223, UR23, PT ;  /* 0x0000001700df7e46 */ /* 0x000fe2000b8001df */
[----:B-----5:R-:W-:Y:S02]  /*4ad0*/  IMAD.IADD R2, R2, 0x1, R208 ;  /* 0x0000000102027824 */ /* 0x020fe400078e02d0 */
[----:B------:R-:W5:Y:S01]  /*4ae0*/  LDSM.16.M88.4 R108, [R32+UR5+0x4800] ;  /* 0x00480005206c783b */ /* 0x000f620008000200 */
[----:B------:R-:W-:Y:S01]  /*4af0*/  VIMNMX R224, PT, PT, R0, UR23, PT ;  /* 0x0000001700e07c48 */ /* 0x000fe2000bfe0100 */
[C---:B------:R-:W-:Y:S02]  /*4b00*/  IMAD.IADD R184, R193.reuse, 0x1, R2 ;  /* 0x00000001c1b87824 */ /* 0x040fe400078e0202 */
[----:B------:R-:W5:Y:S04]  /*4b10*/  LDSM.16.M88.4 R100, [R32+UR5+0x5000] ;  /* 0x005000052064783b */ /* 0x000f680008000200 */
[----:B------:R-:W5:Y:S04]  /*4b20*/  LDSM.16.M88.4 R92, [R32+UR5+0x5800] ;  /* 0x00580005205c783b */ /* 0x000f680008000200 */
[----:B------:R-:W5:Y:S04]  /*4b30*/  LDSM.16.M88.4 R84, [R32+UR5+0x6000] ;  /* 0x006000052054783b */ /* 0x000f680008000200 */
[----:B------:R-:W5:Y:S04]  /*4b40*/  LDSM.16.M88.4 R76, [R32+UR5+0x6800] ;  /* 0x00680005204c783b */ /* 0x000f680008000200 */
[----:B------:R-:W5:Y:S01]  /*4b50*/  LDSM.16.M88.4 R68, [R32+UR5+0x7000] ;  /* 0x007000052044783b */ /* 0x000f620008000200 */
[C---:B----4-:R-:W-:Y:S03]  /*4b60*/  HMMA.16816.F32.BF16 R24, R28.reuse, R20, RZ ;  /* 0x000000141c18723c */ /* 0x050fe600000418ff */
[----:B------:R-:W4:Y:S04]  /*4b70*/  LDSM.16.M88.4 R60, [R32+UR5+0x7800] ;  /* 0x00780005203c783b */ /* 0x000f280008000200 */
[----:B------:R-:W4:Y:S01]  /*4b80*/  LDSM.16.M88.4 R52, [R32+UR5+0x8000] ;  /* 0x008000052034783b */ /* 0x000f220008000200 */
[C---:B-1----:R-:W-:Y:S03]  /*4b90*/  HMMA.16816.F32.BF16 R16, R28.reuse, R12, RZ ;  /* 0x0000000c1c10723c */ /* 0x042fe600000418ff */
[----:B------:R-:W1:Y:S04]  /*4ba0*/  LDSM.16.M88.4 R44, [R32+UR5+0x8800] ;  /* 0x00880005202c783b */ /* 0x000e680008000200 */
[----:B------:R-:W1:Y:S01]  /*4bb0*/  LDSM.16.M88.4 R36, [R32+UR5+0x9000] ;  /* 0x009000052024783b */ /* 0x000e620008000200 */
[C---:B--2---:R-:W-:Y:S03]  /*4bc0*/  HMMA.16816.F32.BF16 R8, R28.reuse, R4, RZ ;  /* 0x000000041c08723c */ /* 0x044fe600000418ff */
[----:B------:R-:W2:Y:S04]  /*4bd0*/  LDSM.16.M88.4 R132, [R32+UR5+0x9800] ;  /* 0x009800052084783b */ /* 0x000ea80008000200 */
[----:B------:R-:W-:Y:S01]  /*4be0*/  LDSM.16.M88.4 R156, [R156] ;  /* 0x000000009c9c783b */ /* 0x000fe20000000200 */
[C---:B---3--:R-:W-:Y:S03]  /*4bf0*/  HMMA.16816.F32.BF16 R128, R28.reuse, R124, RZ ;  /* 0x0000007c1c80723c */ /* 0x048fe600000418ff */
[----:B------:R-:W3:Y:S04]  /*4c00*/  LDSM.16.M88.4 R144, [R172+0x2000] ;  /* 0x00200000ac90783b */ /* 0x000ee80000000200 */
[----:B------:R-:W3:Y:S01]  /*4c10*/  LDSM.16.M88.4 R140, [R172+0x3800] ;  /* 0x00380000ac8c783b */ /* 0x000ee20000000200 */
[C---:B------:R-:W-:Y:S03]  /*4c20*/  HMMA.16816.F32.BF16 R120, R28.reuse, R116, RZ ;  /* 0x000000741c78723c */ /* 0x040fe600000418ff */
[----:B------:R-:W3:Y:S04]  /*4c30*/  LDSM.16.M88.4 R136, [R172+0x5800] ;  /* 0x00580000ac88783b */ /* 0x000ee80000000200 */
[----:B------:R-:W-:Y:S01]  /*4c40*/  LDSM.16.M88.4 R168, [R172+0x2800] ;  /* 0x00280000aca8783b */ /* 0x000fe20000000200 */
[C---:B-----5:R-:W-:Y:S03]  /*4c50*/  HMMA.16816.F32.BF16 R112, R28.reuse, R108, RZ ;  /* 0x0000006c1c70723c */ /* 0x060fe600000418ff */
        /* <DEDUP_REMOVED lines=12> */
[C---:B----4-:R-:W-:Y:S08]  /*4d20*/  HMMA.16816.F32.BF16 R64, R28.reuse, R60, RZ ;  /* 0x0000003c1c40723c */ /* 0x050ff000000418ff */
[C---:B------:R-:W-:Y:S08]  /*4d30*/  HMMA.16816.F32.BF16 R56, R28.reuse, R52, RZ ;  /* 0x000000341c38723c */ /* 0x040ff000000418ff */
[C---:B-1----:R-:W-:Y:S08]  /*4d40*/  HMMA.16816.F32.BF16 R48, R28.reuse, R44, RZ ;  /* 0x0000002c1c30723c */ /* 0x042ff000000418ff */
        /* <DEDUP_REMOVED lines=28> */
[C---:B-1----:R-:W-:Y:S08]  /*4f10*/  HMMA.16816.F32.BF16 R88, R156.reuse, R132, R88 ;  /* 0x000000849c58723c */ /* 0x042ff00000041858 */
[C---:B------:R-:W-:Y:S01]  /*4f20*/  HMMA.16816.F32.BF16 R84, R156.reuse, R134, R84 ;  /* 0x000000869c54723c */ /* 0x040fe20000041854 */
[----:B------:R-:W1:Y:S07]  /*4f30*/  LDSM.16.M88.4 R132, [R172+0x8000] ;  /* 0x00800000ac84783b */ /* 0x000e6e0000000200 */
[C---:B--2---:R-:W-:Y:S08]  /*4f40*/  HMMA.16816.F32.BF16 R80, R156.reuse, R144, R80 ;  /* 0x000000909c50723c */ /* 0x044ff00000041850 */
[C---:B------:R-:W-:Y:S01]  /*4f50*/  HMMA.16816.F32.BF16 R76, R156.reuse, R146, R76 ;  /* 0x000000929c4c723c */ /* 0x040fe2000004184c */
[----:B------:R2:W-:Y:S07]  /*4f60*/  LDSM.16.M88.4 R144, [R2] ;  /* 0x000000000290783b */ /* 0x0005ee0000000200 */
[C---:B---3--:R-:W-:Y:S08]  /*4f70*/  HMMA.16816.F32.BF16 R72, R156.reuse, R140, R72 ;  /* 0x0000008c9c48723c */ /* 0x048ff00000041848 */
[C---:B------:R-:W-:Y:S01]  /*4f80*/  HMMA.16816.F32.BF16 R68, R156.reuse, R142, R68 ;  /* 0x0000008e9c44723c */ /* 0x040fe20000041844 */
[----:B------:R-:W3:Y:S07]  /*4f90*/  LDSM.16.M88.4 R140, [R222+0x2800] ;  /* 0x00280000de8c783b */ /* 0x000eee0000000200 */
[----:B----4-:R-:W-:Y:S01]  /*4fa0*/  HMMA.16816.F32.BF16 R64, R156, R136, R64 ;  /* 0x000000889c40723c */ /* 0x010fe20000041840 */
[----:B--2---:R-:W-:-:S05]  /*4fb0*/  IMAD.IADD R2, R193, 0x1, R222 ;  /* 0x00000001c1027824 */ /* 0x004fca00078e02de */
[----:B------:R-:W-:Y:S02]  /*4fc0*/  LDSM.16.M88.4 R180, [R2+0x3800] ;  /* 0x0038000002b4783b */ /* 0x000fe40000000200 */
[C---:B------:R-:W-:Y:S02]  /*4fd0*/  HMMA.16816.F32.BF16 R60, R156.reuse, R138, R60 ;  /* 0x0000008a9c3c723c */ /* 0x040fe4000004183c */
[----:B------:R-:W2:Y:S06]  /*4fe0*/  LDSM.16.M88.4 R136, [R222+0x3000] ;  /* 0x00300000de88783b */ /* 0x000eac0000000200 */
        /* <DEDUP_REMOVED lines=19> */
[C---:B---3--:R-:W-:Y:S08]  /*5120*/  HMMA.16816.F32.BF16 R16, R144.reuse, R140, R16 ;  /* 0x0000008c9010723c */ /* 0x048ff00000041810 */
[C---:B------:R-:W-:Y:S01]  /*5130*/  HMMA.16816.F32.BF16 R12, R144.reuse, R142, R12 ;  /* 0x0000008e900c723c */ /* 0x040fe2000004180c */
[----:B------:R-:W3:Y:S07]  /*5140*/  LDSM.16.M88.4 R140, [R222+0x4800] ;  /* 0x00480000de8c783b */ /* 0x000eee0000000200 */
[C---:B--2---:R-:W-:Y:S08]  /*5150*/  HMMA.16816.F32.BF16 R8, R144.reuse, R136, R8 ;  /* 0x000000889008723c */ /* 0x044ff00000041808 */
[C---:B------:R-:W-:Y:S01]  /*5160*/  HMMA.16816.F32.BF16 R4, R144.reuse, R138, R4 ;  /* 0x0000008a9004723c */ /* 0x040fe20000041804 */
[----:B------:R-:W2:Y:S07]  /*5170*/  LDSM.16.M88.4 R136, [R222+0x6800] ;  /* 0x00680000de88783b */ /* 0x000eae0000000200 */
        /* <DEDUP_REMOVED lines=87> */
[C---:B-1----:R-:W-:Y:S08]  /*56f0*/  HMMA.16816.F32.BF16 R32, R184.reuse, R132, R32 ;  /* 0x00000084b820723c */ /* 0x042ff00000041820 */
[----:B------:R-:W-:Y:S01]  /*5700*/  HMMA.16816.F32.BF16 R28, R184, R134, R28 ;  /* 0x00000086b81c723c */ /* 0x000fe2000004181c */
[----:B------:R-:W-:Y:S06]  /*5710*/  BAR.SYNC.DEFER_BLOCKING 0x0 ;  /* 0x0000000000007b1d */ /* 0x000fec0000010000 */
[----:B------:R-:W-:-:S13]  /*5720*/  BRA.U !UP0, `(.L_x_1315) ;  /* 0x0000000d08a47547 */ /* 0x000fda000b800000 */
[----:B------:R-:W-:-:S04]  /*5730*/  UISETP.NE.U32.AND UP0, UPT, UR12, URZ, UPT ;  /* 0x000000ff0c00728c */ /* 0x000fc8000bf05070 */
[----:B------:R-:W-:-:S09]  /*5740*/  UISETP.NE.AND.EX UP0, UPT, UR13, URZ, UPT, UP0 ;  /* 0x000000ff0d00728c */ /* 0x000fd2000bf05300 */
[----:B------:R-:W-:Y:S05]  /*5750*/  BRA.U UP0, `(.L_x_1316) ;  /* 0x0000000100207547 */ /* 0x000fea000b800000 */
[----:B------:R-:W-:Y:S01]  /*5760*/  UMOV UR7, URZ ;  /* 0x000000ff00077c82 */ /* 0x000fe20008000000 */
[----:B------:R-:W-:Y:S01]  /*5770*/  USHF.L.U32 UR6, UR10, 0x8, URZ ;  /* 0x000000080a067899 */ /* 0x000fe200080006ff */
[----:B------:R-:W-:-:S05]  /*5780*/  IADD3 R133, P1, PT, RZ, -UR7, RZ ;  /* 0x80000007ff857c10 */ /* 0x000fca000ff3e0ff */
[----:B------:R-:W-:-:S05]  /*5790*/  IMAD.X R0, RZ, RZ, ~UR6, P1 ;  /* 0x80000006ff007e24 */ /* 0x000fca00088e06ff */
[----:B------:R-:W-:-:S04]  /*57a0*/  SHF.R.S64 R133, R133, 0x1f, R0 ;  /* 0x0000001f85857819 */ /* 0x000fc80000001000 */
[----:B------:R-:W-:-:S04]  /*57b0*/  IADD3 R230, P1, PT, R133, R230, RZ ;  /* 0x000000e685e67210 */ /* 0x000fc80007f3e0ff */
[----:B------:R-:W-:Y:S01]  /*57c0*/  LEA.HI.X.SX32 R231, R0, R231, 0x1, P1 ;  /* 0x000000e700e77211 */ /* 0x000fe200008f0eff */
[----:B------:R-:W-:Y:S08]  /*57d0*/  BRA `(.L_x_1317) ;  /* 0x0000000000f87947 */ /* 0x000ff00003800000 */
.L_x_1316:
[----:B------:R-:W1:Y:S01]  /*57e0*/  LDC R2, c[0x0][0x4f0] ;  /* 0x00013c00ff027b82 */ /* 0x000e620000000800 */
[----:B------:R-:W-:Y:S02]  /*57f0*/  ULEA UR6, UR18, 0xfffffe00, 0x8 ;  /* 0xfffffe0012067891 */ /* 0x000fe4000f8e40ff */
[----:B------:R-:W-:-:S04]  /*5800*/  ULEA UR7, UR18, 0xffffff00, 0x8 ;  /* 0xffffff0012077891 */ /* 0x000fc8000f8e40ff */
[----:B------:R-:W-:Y:S02]  /*5810*/  MOV R132, UR6 ;  /* 0x0000000600847c02 */ /* 0x000fe40008000f00 */
[----:B------:R-:W-:Y:S02]  /*5820*/  IMAD.U32 R134, RZ, RZ, UR7 ;  /* 0x00000007ff867e24 */ /* 0x000fe4000f8e00ff */
[----:B------:R-:W-:-:S03]  /*5830*/  IABS R132, R132 ;  /* 0x0000008400847213 */ /* 0x000fc60000000000 */
[----:B------:R-:W-:Y:S02]  /*5840*/  IABS R134, R134 ;  /* 0x0000008600867213 */ /* 0x000fe40000000000 */
[----:B-1----:R-:W-:-:S04]  /*5850*/  IABS R0, R2 ;  /* 0x0000000200007213 */ /* 0x002fc80000000000 */
[----:B------:R-:W1:Y:S08]  /*5860*/  I2F.RP R133, R0 ;  /* 0x0000000000857306 */ /* 0x000e700000209400 */
        /* <DEDUP_REMOVED lines=11> */
[----:B------:R-:W-:Y:S01]  /*5920*/  IMAD R133, R0, R133, R132 ;  /* 0x0000008500857224 */ /* 0x000fe200078e0284 */
[----:B------:R-:W-:Y:S01]  /*5930*/  LOP3.LUT R132, R2, UR7, RZ, 0x3c, !PT ;  /* 0x0000000702847c12 */ /* 0x000fe2000f8e3cff */
[----:B------:R-:W-:-:S03]  /*5940*/  IMAD R135, R0, R135, R134 ;  /* 0x0000008700877224 */ /* 0x000fc600078e0286 */
[C---:B------:R-:W-:Y:S02]  /*5950*/  ISETP.GT.U32.AND P2, PT, R0.reuse, R133, PT ;  /* 0x000000850000720c */ /* 0x040fe40003f44070 */
[----:B------:R-:W-:Y:S02]  /*5960*/  ISETP.GT.U32.AND P1, PT, R0, R135, PT ;  /* 0x000000870000720c */ /* 0x000fe40003f24070 */
[----:B------:R-:W-:-:S09]  /*5970*/  ISETP.GE.AND P3, PT, R132, RZ, PT ;  /* 0x000000ff8400720c */ /* 0x000fd20003f66270 */
[----:B------:R-:W-:Y:S01]  /*5980*/  @!P2 IMAD.IADD R133, R133, 0x1, -R0 ;  /* 0x000000018585a824 */ /* 0x000fe200078e0a00 */
[----:B------:R-:W-:Y:S01]  /*5990*/  @!P2 IADD3 R136, PT, PT, R136, 0x1, RZ ;  /* 0x000000018888a810 */ /* 0x000fe20007ffe0ff */
[----:B------:R-:W-:Y:S01]  /*59a0*/  @!P1 VIADD R137, R137, 0x1 ;  /* 0x0000000189899836 */ /* 0x000fe20000000000 */
[-C--:B------:R-:W-:Y:S02]  /*59b0*/  @!P1 IADD3 R135, PT, PT, R135, -R0.reuse, RZ ;  /* 0x8000000087879210 */ /* 0x080fe40007ffe0ff */
[-C--:B------:R-:W-:Y:S02]  /*59c0*/  ISETP.GE.U32.AND P4, PT, R133, R0.reuse, PT ;  /* 0x000000008500720c */ /* 0x080fe40003f86070 */
[----:B------:R-:W-:Y:S02]  /*59d0*/  ISETP.GE.U32.AND P5, PT, R135, R0, PT ;  /* 0x000000008700720c */ /* 0x000fe40003fa6070 */
[C---:B------:R-:W-:Y:S01]  /*59e0*/  LOP3.LUT R0, R2.reuse, UR6, RZ, 0x3c, !PT ;  /* 0x0000000602007c12 */ /* 0x040fe2000f8e3cff */
[----:B------:R-:W1:Y:S01]  /*59f0*/  LDCU.64 UR6, c[0x0][0x3a0] ;  /* 0x00007400ff0677ac */ /* 0x000e620008000a00 */
[----:B------:R-:W-:-:S02]  /*5a00*/  ISETP.NE.AND P2, PT, R2, RZ, PT ;  /* 0x000000ff0200720c */ /* 0x000fc40003f45270 */
[----:B------:R-:W-:Y:S02]  /*5a10*/  ISETP.GE.AND P1, PT, R0, RZ, PT ;  /* 0x000000ff0000720c */ /* 0x000fe40003f26270 */
[----:B------:R-:W-:-:S03]  /*5a20*/  LOP3.LUT R133, RZ, R2, RZ, 0x33, !PT ;  /* 0x00000002ff857212 */ /* 0x000fc600078e33ff */
[----:B------:R-:W-:Y:S02]  /*5a30*/  @P4 VIADD R136, R136, 0x1 ;  /* 0x0000000188884836 */ /* 0x000fe40000000000 */
[----:B------:R-:W-:-:S04]  /*5a40*/  @P5 IADD3 R137, PT, PT, R137, 0x1, RZ ;  /* 0x0000000189895810 */ /* 0x000fc80007ffe0ff */
[----:B------:R-:W-:Y:S02]  /*5a50*/  @!P3 IADD3 R137, PT, PT, -R137, RZ, RZ ;  /* 0x000000ff8989b210 */ /* 0x000fe40007ffe1ff */
[----:B------:R-:W-:-:S05]  /*5a60*/  @!P1 IMAD.MOV R136, RZ, RZ, -R136 ;  /* 0x000000ffff889224 */ /* 0x000fca00078e0a88 */
[C---:B------:R-:W-:Y:S02]  /*5a70*/  SEL R132, R133.reuse, R136, !P2 ;  /* 0x0000008885847207 */ /* 0x040fe40005000000 */
[----:B------:R-:W-:-:S03]  /*5a80*/  SEL R133, R133, R137, !P2 ;  /* 0x0000008985857207 */ /* 0x000fc60005000000 */
[----:B------:R-:W-:-:S04]  /*5a90*/  IMAD.WIDE R138, R132, 0x4, R234 ;  /* 0x00000004848a7825 */ /* 0x000fc800078e02ea */
[C---:B------:R-:W-:Y:S01]  /*5aa0*/  IMAD.WIDE R136, R133.reuse, 0x4, R234 ;  /* 0x0000000485887825 */ /* 0x040fe200078e02ea */
[----:B------:R-:W2:Y:S04]  /*5ab0*/  LDG.E R135, desc[UR20][R138.64] ;  /* 0x000000148a877981 */ /* 0x000ea8000c1e1900 */
[----:B------:R-:W2:Y:S01]  /*5ac0*/  LDG.E R0, desc[UR20][R136.64] ;  /* 0x0000001488007981 */ /* 0x000ea2000c1e1900 */
[----:B------:R-:W-:-:S04]  /*5ad0*/  IMAD.IADD R133, R133, 0x1, -R132 ;  /* 0x0000000185857824 */ /* 0x000fc800078e0a84 */
[----:B------:R-:W-:-:S05]  /*5ae0*/  IMAD R133, R133, R2, -0x100 ;  /* 0xffffff0085857424 */ /* 0x000fca00078e0202 */
[----:B------:R-:W-:-:S05]  /*5af0*/  SHF.R.S32.HI R2, RZ, 0x1f, R133 ;  /* 0x0000001fff027819 */ /* 0x000fca0000011485 */
[----:B------:R-:W-:-:S04]  /*5b00*/  IMAD R2, R2, UR10, RZ ;  /* 0x0000000a02027c24 */ /* 0x000fc8000f8e02ff */
[----:B------:R-:W-:Y:S01]  /*5b10*/  IMAD R2, R133, UR11, R2 ;  /* 0x0000000b85027c24 */ /* 0x000fe2000f8e0202 */
[----:B--2---:R-:W-:Y:S01]  /*5b20*/  IADD3 R0, PT, PT, R135, -R0, RZ ;  /* 0x8000000087007210 */ /* 0x004fe20007ffe0ff */
[----:B------:R-:W-:-:S03]  /*5b30*/  IMAD.WIDE.U32 R134, R133, UR10, RZ ;  /* 0x0000000a85867c25 */ /* 0x000fc6000f8e00ff */
[----:B------:R-:W-:Y:S01]  /*5b40*/  SHF.R.S32.HI R132, RZ, 0x1f, R0 ;  /* 0x0000001fff847819 */ /* 0x000fe20000011400 */
[----:B------:R-:W-:-:S04]  /*5b50*/  IMAD.IADD R135, R135, 0x1, R2 ;  /* 0x0000000187877824 */ /* 0x000fc800078e0202 */
[----:B-1----:R-:W-:Y:S02]  /*5b60*/  IMAD R133, R132, UR6, RZ ;  /* 0x0000000684857c24 */ /* 0x002fe4000f8e02ff */
[----:B------:R-:W-:-:S04]  /*5b70*/  IMAD.WIDE.U32 R134, R0, UR6, R134 ;  /* 0x0000000600867c25 */ /* 0x000fc8000f8e0086 */
[----:B------:R-:W-:Y:S01]  /*5b80*/  IMAD R133, R0, UR7, R133 ;  /* 0x0000000700857c24 */ /* 0x000fe2000f8e0285 */
[----:B------:R-:W-:-:S04]  /*5b90*/  LEA R230, P1, R134, R230, 0x1 ;  /* 0x000000e686e67211 */ /* 0x000fc800078208ff */
[----:B------:R-:W-:-:S04]  /*5ba0*/  IADD3 R133, PT, PT, R135, R133, RZ ;  /* 0x0000008587857210 */ /* 0x000fc80007ffe0ff */
[----:B------:R-:W-:-:S07]  /*5bb0*/  LEA.HI.X R231, R134, R231, R133, 0x1, P1 ;  /* 0x000000e786e77211 */ /* 0x000fce00008f0c85 */
.L_x_1317:
[----:B------:R-:W1:Y:S01]  /*5bc0*/  LDCU UR6, c[0x0][0x440] ;  /* 0x00008800ff0677ac */ /* 0x000e620008000800 */
[----:B------:R-:W-:Y:S01]  /*5bd0*/  IMAD.U32 R139, RZ, RZ, UR10 ;  /* 0x0000000aff8b7e24 */ /* 0x000fe2000f8e00ff */
[----:B------:R-:W-:Y:S01]  /*5be0*/  MOV R0, UR11 ;  /* 0x0000000b00007c02 */ /* 0x000fe20008000f00 */
[----:B------:R-:W-:Y:S01]  /*5bf0*/  IMAD.U32 R2, RZ, RZ, UR10 ;  /* 0x0000000aff027e24 */ /* 0x000fe2000f8e00ff */
[----:B------:R-:W-:Y:S01]  /*5c00*/  MOV R141, UR10 ;  /* 0x0000000a008d7c02 */ /* 0x000fe20008000f00 */
[----:B------:R-:W-:Y:S01]  /*5c10*/  IMAD.U32 R143, RZ, RZ, UR10 ;  /* 0x0000000aff8f7e24 */ /* 0x000fe2000f8e00ff */
[----:B------:R-:W-:Y:S01]  /*5c20*/  LEA R138, P3, R139, R230, 0x5 ;  /* 0x000000e68b8a7211 */ /* 0x000fe200078628ff */
[----:B------:R-:W-:Y:S01]  /*5c30*/  IMAD.U32 R133, RZ, RZ, UR11 ;  /* 0x0000000bff857e24 */ /* 0x000fe2000f8e00ff */
[----:B------:R-:W-:Y:S01]  /*5c40*/  MOV R135, UR10 ;  /* 0x0000000a00877c02 */ /* 0x000fe20008000f00 */
[----:B------:R-:W-:Y:S01]  /*5c50*/  IMAD.U32 R134, RZ, RZ, UR10 ;  /* 0x0000000aff867e24 */ /* 0x000fe2000f8e00ff */
[----:B------:R-:W-:Y:S01]  /*5c60*/  LEA.HI.X R139, R2, R231, R0, 0x5, P3 ;  /* 0x000000e7028b7211 */ /* 0x000fe200018f2c00 */
[----:B------:R-:W-:Y:S01]  /*5c70*/  IMAD.U32 R132, RZ, RZ, UR11 ;  /* 0x0000000bff847e24 */ /* 0x000fe2000f8e00ff */
[----:B------:R-:W-:Y:S01]  /*5c80*/  MOV R0, UR10 ;  /* 0x0000000a00007c02 */ /* 0x000fe20008000f00 */
[----:B------:R-:W-:Y:S01]  /*5c90*/  IMAD.U32 R137, RZ, RZ, UR10 ;  /* 0x0000000aff897e24 */ /* 0x000fe2000f8e00ff */
[----:B------:R-:W-:Y:S01]  /*5ca0*/  MOV R136, UR11 ;  /* 0x0000000b00887c02 */ /* 0x000fe20008000f00 */
[----:B------:R-:W-:Y:S01]  /*5cb0*/  BSSY.RECONVERGENT B0, `(.L_x_1318) ;  /* 0x000008f000007945 */ /* 0x000fe20003800200 */
[----:B-1----:R-:W-:-:S02]  /*5cc0*/  ISETP.GE.AND P1, PT, R192, UR6, PT ;  /* 0x00000006c0007c0c */ /* 0x002fc4000bf26270 */
[----:B------:R-:W-:-:S11]  /*5cd0*/  ISETP.GE.AND P2, PT, R192, UR6, PT ;  /* 0x00000006c0007c0c */ /* 0x000fd6000bf46270 */
[-C--:B------:R-:W-:Y:S01]  /*5ce0*/  @!P1 LEA R142, P3, R143, R138.reuse, 0x5 ;  /* 0x0000008a8f8e9211 */ /* 0x080fe200078628ff */
[----:B------:R-:W-:Y:S01]  /*5cf0*/  VOTEU.ALL UP0, P1 ;  /* 0x0000000000ff7886 */ /* 0x000fe20000800000 */
[-C--:B------:R-:W-:Y:S01]  /*5d00*/  @!P1 LEA R134, P4, R134, R138.reuse, 0x7 ;  /* 0x0000008a86869211 */ /* 0x080fe200078838ff */
[----:B------:R-:W-:Y:S01]  /*5d10*/  @!PT LDS RZ, [RZ] ;  /* 0x00000000fffff984 */ /* 0x000fe20000000800 */
[----:B------:R-:W-:Y:S01]  /*5d20*/  @!PT LDS RZ, [RZ] ;  /* 0x00000000fffff984 */ /* 0x000fe20000000800 */
[----:B------:R-:W-:Y:S01]  /*5d30*/  @!PT LDS RZ, [RZ] ;  /* 0x00000000fffff984 */ /* 0x000fe20000000800 */
[----:B------:R1:W-:Y:S01]  /*5d40*/  @!P2 LDGSTS.E.BYPASS.LTC128B.128 [R221+0x2000], desc[UR20][R230.64] ;  /* 0x02000000e6ddafae */ /* 0x0003e2000b981a14 */
[-C--:B------:R-:W-:Y:S01]  /*5d50*/  @!P1 LEA.HI.X R143, R0, R139.reuse, R133, 0x5, P3 ;  /* 0x0000008b008f9211 */ /* 0x080fe200018f2c85 */
[----:B------:R-:W-:Y:S01]  /*5d60*/  IMAD.U32 R0, RZ, RZ, UR11 ;  /* 0x0000000bff007e24 */ /* 0x000fe2000f8e00ff */
[----:B------:R-:W-:Y:S01]  /*5d70*/  MOV R133, UR10 ;  /* 0x0000000a00857c02 */ /* 0x000fe20008000f00 */
[----:B------:R-:W-:Y:S01]  /*5d80*/  @!UP0 UIMAD UR6, UR11, 0x60, URZ ;  /* 0x000000600b0688a4 */ /* 0x000fe2000f8e02ff */
[-C--:B------:R-:W-:Y:S01]  /*5d90*/  @!P1 LEA R144, P3, R2, R138.reuse, 0x8 ;  /* 0x0000008a02909211 */ /* 0x080fe200078640ff */
[----:B------:R-:W-:Y:S01]  /*5da0*/  @!P1 IMAD.MOV.U32 R146, RZ, RZ, R138 ;  /* 0x000000ffff929224 */ /* 0x000fe200078e008a */
[----:B------:R-:W-:Y:S01]  /*5db0*/  @!P1 LEA R140, P5, R141, R138, 0x6 ;  /* 0x0000008a8d8c9211 */ /* 0x000fe200078a30ff */
[----:B------:R-:W-:Y:S01]  /*5dc0*/  @!UP0 UIMAD UR14, UR11, 0xa0, URZ ;  /* 0x000000a00b0e88a4 */ /* 0x000fe2000f8e02ff */
[-C--:B------:R-:W-:Y:S01]  /*5dd0*/  @!P1 LEA.HI.X R135, R135, R139.reuse, R132, 0x7, P4 ;  /* 0x0000008b87879211 */ /* 0x080fe200020f3c84 */
[----:B------:R1:W-:Y:S01]  /*5de0*/  @P2 STS.128 [R221+0x2000], RZ ;  /* 0x002000ffdd002388 */ /* 0x0003e20000000c00 */
[-C--:B------:R-:W-:Y:S01]  /*5df0*/  @!P1 LEA.HI.X R145, R133, R139.reuse, R0, 0x8, P3 ;  /* 0x0000008b85919211 */ /* 0x080fe200018f4400 */
[C---:B------:R-:W-:Y:S01]  /*5e00*/  @!P1 IMAD.WIDE.U32 R132, R137.reuse, 0x60, R138 ;  /* 0x0000006089849825 */ /* 0x040fe200078e008a */
[-C--:B------:R-:W-:Y:S01]  /*5e10*/  @!P1 LEA.HI.X R141, R137, R139.reuse, R136, 0x6, P5 ;  /* 0x0000008b898d9211 */ /* 0x080fe200028f3488 */
[----:B------:R1:W-:Y:S01]  /*5e20*/  @P1 STS.128 [R221+0x2800], RZ ;  /* 0x002800ffdd001388 */ /* 0x0003e20000000c00 */
[----:B------:R-:W-:Y:S01]  /*5e30*/  MOV R0, UR10 ;  /* 0x0000000a00007c02 */ /* 0x000fe20008000f00 */
[--C-:B------:R-:W-:Y:S01]  /*5e40*/  @!P1 IMAD.MOV.U32 R136, RZ, RZ, R138.reuse ;  /* 0x000000ffff889224 */ /* 0x100fe200078e008a */
[-C--:B------:R-:W-:Y:S01]  /*5e50*/  @!P1 MOV R137, R139.reuse ;  /* 0x0000008b00899202 */ /* 0x080fe20000000f00 */
[----:B------:R-:W-:Y:S01]  /*5e60*/  @!P1 IMAD.MOV.U32 R148, RZ, RZ, R138 ;  /* 0x000000ffff949224 */ /* 0x000fe200078e008a */
[-C--:B------:R-:W-:Y:S01]  /*5e70*/  @!P1 MOV R147, R139.reuse ;  /* 0x0000008b00939202 */ /* 0x080fe20000000f00 */
[----:B------:R-:W-:Y:S01]  /*5e80*/  @!PT LDS RZ, [RZ] ;  /* 0x00000000fffff984 */ /* 0x000fe20000000800 */
[----:B------:R-:W-:Y:S01]  /*5e90*/  @!PT LDS RZ, [RZ] ;  /* 0x00000000fffff984 */ /* 0x000fe20000000800 */
[----:B------:R-:W-:Y:S01]  /*5ea0*/  @!PT LDS RZ, [RZ] ;  /* 0x00000000fffff984 */ /* 0x000fe20000000800 */
[----:B------:R1:W-:Y:S01]  /*5eb0*/  @!P1 LDGSTS.E.BYPASS.LTC128B.128 [R221+0x2800], desc[UR20][R138.64] ;  /* 0x028000008add9fae */ /* 0x0003e2000b981a14 */
[-C--:B------:R-:W-:Y:S01]  /*5ec0*/  @!P1 MOV R149, R139.reuse ;  /* 0x0000008b00959202 */ /* 0x080fe20000000f00 */
[----:B------:R-:W-:Y:S01]  /*5ed0*/  @!P1 IMAD.WIDE.U32 R136, R0, 0xa0, R136 ;  /* 0x000000a000889825 */ /* 0x000fe200078e0088 */
[----:B------:R-:W-:Y:S01]  /*5ee0*/  @!UP0 UIMAD UR7, UR11, 0xc0, URZ ;  /* 0x000000c00b0788a4 */ /* 0x000fe2000f8e02ff */
[----:B------:R1:W-:Y:S01]  /*5ef0*/  @P1 STS.128 [R221+0x3000], RZ ;  /* 0x003000ffdd001388 */ /* 0x0003e20000000c00 */
[-C--:B------:R-:W-:Y:S01]  /*5f00*/  @!P1 MOV R151, R139.reuse ;  /* 0x0000008b00979202 */ /* 0x080fe20000000f00 */
[----:B------:R-:W-:Y:S01]  /*5f10*/  @!P1 VIADD R133, R133, UR6 ;  /* 0x0000000685859c36 */ /* 0x000fe20008000000 */
[----:B------:R-:W-:Y:S01]  /*5f20*/  @!UP0 UIMAD UR6, UR11, 0xe0, URZ ;  /* 0x000000e00b0688a4 */ /* 0x000fe2000f8e02ff */
[----:B------:R-:W-:Y:S01]  /*5f30*/  @!PT LDS RZ, [RZ] ;  /* 0x00000000fffff984 */ /* 0x000fe20000000800 */
[----:B------:R-:W-:Y:S01]  /*5f40*/  @!PT LDS RZ, [RZ] ;  /* 0x00000000fffff984 */ /* 0x000fe20000000800 */
[----:B------:R-:W-:Y:S01]  /*5f50*/  @!PT LDS RZ, [RZ] ;  /* 0x00000000fffff984 */ /* 0x000fe20000000800 */
[----:B------:R1:W-:Y:S01]  /*5f60*/  @!P1 LDGSTS.E.BYPASS.LTC128B.128 [R221+0x3000], desc[UR20][R142.64] ;  /* 0x030000008edd9fae */ /* 0x0003e2000b981a14 */
[----:B------:R-:W-:Y:S01]  /*5f70*/  @!P1 IMAD.WIDE.U32 R146, R2, 0xc0, R146 ;  /* 0x000000c002929825 */ /* 0x000fe200078e0092 */
[-C--:B------:R-:W-:Y:S01]  /*5f80*/  @!P1 MOV R153, R139.reuse ;  /* 0x0000008b00999202 */ /* 0x080fe20000000f00 */
[----:B------:R-:W-:Y:S01]  /*5f90*/  @!UP0 UIMAD UR19, UR11, 0x120, URZ ;  /* 0x000001200b1388a4 */ /* 0x000fe2000f8e02ff */
[----:B------:R1:W-:Y:S01]  /*5fa0*/  @P1 STS.128 [R221+0x3800], RZ ;  /* 0x003800ffdd001388 */ /* 0x0003e20000000c00 */
[----:B------:R-:W-:Y:S01]  /*5fb0*/  @!P1 IMAD.WIDE.U32 R148, R0, 0xe0, R148 ;  /* 0x000000e000949825 */ /* 0x000fe200078e0094 */
[----:B------:R-:W-:Y:S01]  /*5fc0*/  @!P1 IADD3 R137, PT, PT, R137, UR14, RZ ;  /* 0x0000000e89899c10 */ /* 0x000fe2000fffe0ff */
[----:B------:R-:W-:Y:S01]  /*5fd0*/  @!UP0 UIMAD UR15, UR11, 0x140, URZ ;  /* 0x000001400b0f88a4 */ /* 0x000fe2000f8e02ff */
[----:B------:R-:W-:Y:S01]  /*5fe0*/  @!PT LDS RZ, [RZ] ;  /* 0x00000000fffff984 */ /* 0x000fe20000000800 */
[----:B------:R-:W-:Y:S01]  /*5ff0*/  @!PT LDS RZ, [RZ] ;  /* 0x00000000fffff984 */ /* 0x000fe20000000800 */
[----:B------:R-:W-:Y:S01]  /*6000*/  @!PT LDS RZ, [RZ] ;  /* 0x00000000fffff984 */ /* 0x000fe20000000800 */
[----:B------:R1:W-:Y:S01]  /*6010*/  @!P1 LDGSTS.E.BYPASS.LTC128B.128 [R221+0x3800], desc[UR20][R140.64] ;  /* 0x038000008cdd9fae */ /* 0x0003e2000b981a14 */
[--C-:B------:R-:W-:Y:S01]  /*6020*/  @!P1 IMAD.MOV.U32 R150, RZ, RZ, R138.reuse ;  /* 0x000000ffff969224 */ /* 0x100fe200078e008a */
[-C--:B------:R-:W-:Y:S01]  /*6030*/  @!P1 MOV R155, R139.reuse ;  /* 0x0000008b009b9202 */ /* 0x080fe20000000f00 */
[----:B------:R-:W-:Y:S01]  /*6040*/  @!P1 IMAD.MOV.U32 R152, RZ, RZ, R138 ;  /* 0x000000ffff989224 */ /* 0x000fe200078e008a */
[----:B------:R1:W-:Y:S01]  /*6050*/  @P1 STS.128 [R221+0x4000], RZ ;  /* 0x004000ffdd001388 */ /* 0x0003e20000000c00 */
[----:B------:R-:W-:Y:S01]  /*6060*/  @!P1 VIADD R147, R147, UR7 ;  /* 0x0000000793939c36 */ /* 0x000fe20008000000 */
[-C--:B------:R-:W-:Y:S01]  /*6070*/  @!P1 MOV R157, R139.reuse ;  /* 0x0000008b009d9202 */ /* 0x080fe20000000f00 */
[----:B------:R-:W-:Y:S01]  /*6080*/  @!P1 IMAD.WIDE.U32 R150, R2, 0x120, R150 ;  /* 0x0000012002969825 */ /* 0x000fe200078e0096 */
[----:B------:R-:W-:Y:S01]  /*6090*/  @!PT LDS RZ, [RZ] ;  /* 0x00000000fffff984 */ /* 0x000fe20000000800 */
[----:B------:R-:W-:Y:S01]  /*60a0*/  @!PT LDS RZ, [RZ] ;  /* 0x00000000fffff984 */ /* 0x000fe20000000800 */
[----:B------:R-:W-:Y:S01]  /*60b0*/  @!PT LDS RZ, [RZ] ;  /* 0x00000000fffff984 */ /* 0x000fe20000000800 */
[----:B------:R1:W-:Y:S01]  /*60c0*/  @!P1 LDGSTS.E.BYPASS.LTC128B.128 [R221+0x4000], desc[UR20][R132.64] ;  /* 0x0400000084dd9fae */ /* 0x0003e2000b981a14 */
[----:B------:R-:W-:Y:S01]  /*60d0*/  @!P1 IADD3 R149, PT, PT, R149, UR6, RZ ;  /* 0x0000000695959c10 */ /* 0x000fe2000fffe0ff */
[----:B------:R-:W-:Y:S01]  /*60e0*/  @!UP0 UIMAD UR14, UR11, 0x160, URZ ;  /* 0x000001600b0e88a4 */ /* 0x000fe2000f8e02ff */
[----:B------:R-:W-:Y:S01]  /*60f0*/  @!P1 IMAD.MOV.U32 R154, RZ, RZ, R138 ;  /* 0x000000ffff9a9224 */ /* 0x000fe200078e008a */
[----:B------:R1:W-:Y:S01]  /*6100*/  @P1 STS.128 [R221+0x4800], RZ ;  /* 0x004800ffdd001388 */ /* 0x0003e20000000c00 */
[----:B------:R-:W-:Y:S01]  /*6110*/  @!P1 IMAD.WIDE.U32 R152, R0, 0x140, R152 ;  /* 0x0000014000989825 */ /* 0x000fe200078e0098 */
[----:B------:R-:W-:Y:S01]  /*6120*/  @!P1 MOV R159, R139 ;  /* 0x0000008b009f9202 */ /* 0x000fe20000000f00 */
[----:B------:R-:W-:Y:S01]  /*6130*/  @!UP0 UIMAD UR7, UR11, 0x180, URZ ;  /* 0x000001800b0788a4 */ /* 0x000fe2000f8e02ff */
[----:B------:R-:W-:Y:S01]  /*6140*/  @!PT LDS RZ, [RZ] ;  /* 0x00000000fffff984 */ /* 0x000fe20000000800 */
[----:B------:R-:W-:Y:S01]  /*6150*/  @!PT LDS RZ, [RZ] ;  /* 0x00000000fffff984 */ /* 0x000fe20000000800 */
[----:B------:R-:W-:Y:S01]  /*6160*/  @!PT LDS RZ, [RZ] ;  /* 0x00000000fffff984 */ /* 0x000fe20000000800 */
[----:B------:R1:W-:Y:S01]  /*6170*/  @!P1 LDGSTS.E.BYPASS.LTC128B.128 [R221+0x4800], desc[UR20][R134.64] ;  /* 0x0480000086dd9fae */ /* 0x0003e2000b981a14 */
[----:B------:R-:W-:Y:S01]  /*6180*/  @!P1 IMAD.MOV.U32 R156, RZ, RZ, R138 ;  /* 0x000000ffff9c9224 */ /* 0x000fe200078e008a */
[----:B------:R-:W-:Y:S01]  /*6190*/  @!UP0 UIMAD UR6, UR11, 0x1a0, URZ ;  /* 0x000001a00b0688a4 */ /* 0x000fe2000f8e02ff */
[----:B------:R-:W-:Y:S01]  /*61a0*/  @!P1 IMAD.WIDE.U32 R154, R2, 0x160, R154 ;  /* 0x00000160029a9825 */ /* 0x000fe200078e009a */
[----:B------:R1:W-:Y:S01]  /*61b0*/  @P1 STS.128 [R221+0x5000], RZ ;  /* 0x005000ffdd001388 */ /* 0x0003e20000000c00 */
[----:B------:R-:W-:-:S02]  /*61c0*/  @!P1 IADD3 R153, PT, PT, R153, UR15, RZ ;  /* 0x0000000f99999c10 */ /* 0x000fc4000fffe0ff */
[----:B------:R-:W-:Y:S01]  /*61d0*/  @!P1 IMAD.MOV.U32 R158, RZ, RZ, R138 ;  /* 0x000000ffff9e9224 */ /* 0x000fe200078e008a */
[----:B------:R-:W-:Y:S01]  /*61e0*/  @!PT LDS RZ, [RZ] ;  /* 0x00000000fffff984 */ /* 0x000fe20000000800 */
[----:B------:R-:W-:Y:S01]  /*61f0*/  @!PT LDS RZ, [RZ] ;  /* 0x00000000fffff984 */ /* 0x000fe20000000800 */
[----:B------:R-:W-:Y:S01]  /*6200*/  @!PT LDS RZ, [RZ] ;  /* 0x00000000fffff984 */ /* 0x000fe20000000800 */
[----:B------:R1:W-:Y:S01]  /*6210*/  @!P1 LDGSTS.E.BYPASS.LTC128B.128 [R221+0x5000], desc[UR20][R136.64] ;  /* 0x0500000088dd9fae */ /* 0x0003e2000b981a14 */
[----:B------:R-:W-:Y:S02]  /*6220*/  @!P1 VIADD R151, R151, UR19 ;  /* 0x0000001397979c36 */ /* 0x000fe40008000000 */
[----:B------:R-:W-:Y:S01]  /*6230*/  @!P1 IMAD.WIDE.U32 R156, R0, 0x180, R156 ;  /* 0x00000180009c9825 */ /* 0x000fe200078e009c */
[----:B------:R1:W-:Y:S03]  /*6240*/  @P1 STS.128 [R221+0x5800], RZ ;  /* 0x005800ffdd001388 */ /* 0x0003e60000000c00 */
[----:B------:R-:W-:Y:S01]  /*6250*/  @!P1 IMAD.WIDE.U32 R158, R2, 0x1a0, R158 ;  /* 0x000001a0029e9825 */ /* 0x000fe200078e009e */
[----:B------:R-:W-:Y:S01]  /*6260*/  @!PT LDS RZ, [RZ] ;  /* 0x00000000fffff984 */ /* 0x000fe20000000800 */
[----:B------:R-:W-:Y:S01]  /*6270*/  @!PT LDS RZ, [RZ] ;  /* 0x00000000fffff984 */ /* 0x000fe20000000800 */
[----:B------:R-:W-:Y:S01]  /*6280*/  @!PT LDS RZ, [RZ] ;  /* 0x00000000fffff984 */ /* 0x000fe20000000800 */
[----:B------:R1:W-:Y:S01]  /*6290*/  @!P1 LDGSTS.E.BYPASS.LTC128B.128 [R221+0x5800], desc[UR20][R146.64] ;  /* 0x0580000092dd9fae */ /* 0x0003e2000b981a14 */
[----:B------:R-:W-:-:S02]  /*62a0*/  @!P1 IADD3 R157, PT, PT, R157, UR7, RZ ;  /* 0x000000079d9d9c10 */ /* 0x000fc4000fffe0ff */
[----:B------:R-:W-:Y:S01]  /*62b0*/  @!P1 VIADD R155, R155, UR14 ;  /* 0x0000000e9b9b9c36 */ /* 0x000fe20008000000 */
[----:B------:R1:W-:Y:S01]  /*62c0*/  @P1 STS.128 [R221+0x6000], RZ ;  /* 0x006000ffdd001388 */ /* 0x0003e20000000c00 */
[----:B------:R-:W-:-:S03]  /*62d0*/  @!P1 VIADD R159, R159, UR6 ;  /* 0x000000069f9f9c36 */ /* 0x000fc60008000000 */
        /* <DEDUP_REMOVED lines=44> */
.L_x_1319:
[----:B------:R-:W-:Y:S05]  /*65a0*/  BSYNC.RECONVERGENT B0 ;  /* 0x0000000000007941 */ /* 0x000fea0003800200 */
.L_x_1318:
[----:B------:R-:W0:Y:S02]  /*65b0*/  LDGDEPBAR ;  /* 0x00000000000079af */ /* 0x000e240000000000 */
.L_x_1315:
[----:B-12---:R-:W-:Y:S01]  /*65c0*/  IMAD.SHL.U32 R133, R227, 0x2, RZ ;  /* 0x00000002e3857824 */ /* 0x006fe200078e00ff */
[----:B------:R-:W1:Y:S01]  /*65d0*/  LDCU UR6, c[0x0][0x45c] ;  /* 0x00008b80ff0677ac */ /* 0x000e620008000800 */
[----:B------:R-:W-:-:S03]  /*65e0*/  IMAD.U32 R0, RZ, RZ, UR4 ;  /* 0x00000004ff007e24 */ /* 0x000fc6000f8e00ff */
[----:B------:R-:W-:Y:S01]  /*65f0*/  LOP3.LUT R133, R133, 0x6, RZ, 0xc0, !PT ;  /* 0x0000000685857812 */ /* 0x000fe200078ec0ff */
[----:B------:R-:W-:-:S04]  /*6600*/  UISETP.GT.AND UP0, UPT, UR4, UR16, UPT ;  /* 0x000000100400728c */ /* 0x000fc8000bf04270 */
[----:B------:R-:W-:-:S04]  /*6610*/  IMAD R0, R0, 0x100, R133 ;  /* 0x0000010000007824 */ /* 0x000fc800078e0285 */
[C---:B------:R-:W-:Y:S01]  /*6620*/  VIADD R132, R0.reuse, 0x1 ;  /* 0x0000000100847836 */ /* 0x040fe20000000000 */
[CC--:B------:R-:W-:Y:S01]  /*6630*/  ISETP.GE.AND P4, PT, R0.reuse, R223.reuse, PT ;  /* 0x000000df0000720c */ /* 0x0c0fe20003f86270 */
[C---:B------:R-:W-:Y:S02]  /*6640*/  VIADD R2, R0.reuse, 0x8 ;  /* 0x0000000800027836 */ /* 0x040fe40000000000 */
[----:B------:R-:W-:Y:S01]  /*6650*/  VIADD R133, R0, 0x10 ;  /* 0x0000001000857836 */ /* 0x000fe20000000000 */
[-C--:B------:R-:W-:Y:S01]  /*6660*/  ISETP.GE.AND P3, PT, R132, R224.reuse, PT ;  /* 0x000000e08400720c */ /* 0x080fe20003f66270 */
[----:B------:R-:W-:Y:S01]  /*6670*/  VIADD R134, R0, 0x18 ;  /* 0x0000001800867836 */ /* 0x000fe20000000000 */
[-C--:B------:R-:W-:Y:S01]  /*6680*/  ISETP.GE.AND P2, PT, R132, R223.reuse, PT ;  /* 0x000000df8400720c */ /* 0x080fe20003f46270 */
[----:B------:R-:W-:Y:S01]  /*6690*/  VIADD R132, R0, 0x9 ;  /* 0x0000000900847836 */ /* 0x000fe20000000000 */
[C---:B------:R-:W-:Y:S02]  /*66a0*/  ISETP.GE.AND P1, PT, R2.reuse, R224, PT ;  /* 0x000000e00200720c */ /* 0x040fe40003f26270 */
[----:B------:R-:W-:-:S02]  /*66b0*/  ISETP.GE.AND P5, PT, R2, R223, PT ;  /* 0x000000df0200720c */ /* 0x000fc40003fa6270 */
[----:B------:R-:W-:Y:S02]  /*66c0*/  FSEL R2, R26, -INF , !P4 ;  /* 0xff8000001a027808 */ /* 0x000fe40006000000 */
[----:B------:R-:W-:Y:S02]  /*66d0*/  FSEL R25, R25, -INF , !P3 ;  /* 0xff80000019197808 */ /* 0x000fe40005800000 */
[CC--:B------:R-:W-:Y:S02]  /*66e0*/  ISETP.GE.AND P4, PT, R132.reuse, R224.reuse, PT ;  /* 0x000000e08400720c */ /* 0x0c0fe40003f86270 */
[----:B------:R-:W-:Y:S01]  /*66f0*/  ISETP.GE.AND P3, PT, R132, R223, PT ;  /* 0x000000df8400720c */ /* 0x000fe20003f66270 */
[----:B------:R-:W-:Y:S01]  /*6700*/  VIADD R132, R0, 0x11 ;  /* 0x0000001100847836 */ /* 0x000fe20000000000 */
        /* <DEDUP_REMOVED lines=11> */
[-C--:B------:R-:W-:Y:S02]  /*67c0*/  ISETP.GE.AND P3, PT, R134, R224.reuse, PT ;  /* 0x000000e08600720c */ /* 0x080fe40003f66270 */
[----:B------:R-:W-:Y:S02]  /*67d0*/  FSEL R132, R16, -INF , !P2 ;  /* 0xff80000010847808 */ /* 0x000fe40005000000 */
[----:B------:R-:W-:Y:S02]  /*67e0*/  ISETP.GE.AND P2, PT, R134, R223, PT ;  /* 0x000000df8600720c */ /* 0x000fe40003f46270 */
[----:B------:R-:W-:Y:S02]  /*67f0*/  FSEL R18, R18, -INF , !P1 ;  /* 0xff80000012127808 */ /* 0x000fe40004800000 */
[----:B------:R-:W-:Y:S01]  /*6800*/  FSEL R22, R17, -INF , !P5 ;  /* 0xff80000011167808 */ /* 0x000fe20006800000 */
[C---:B------:R-:W-:Y:S01]  /*6810*/  VIADD R17, R0.reuse, 0x28 ;  /* 0x0000002800117836 */ /* 0x040fe20000000000 */
[----:B------:R-:W-:Y:S01]  /*6820*/  FSEL R16, R19, -INF , !P4 ;  /* 0xff80000013107808 */ /* 0x000fe20006000000 */
[----:B------:R-:W-:Y:S01]  /*6830*/  VIADD R19, R0, 0x21 ;  /* 0x0000002100137836 */ /* 0x000fe20000000000 */
[----:B------:R-:W-:-:S02]  /*6840*/  ISETP.GE.AND P1, PT, R20, R224, PT ;  /* 0x000000e01400720c */ /* 0x000fc40003f26270 */
[-C--:B------:R-:W-:Y:S02]  /*6850*/  ISETP.GE.AND P5, PT, R20, R223.reuse, PT ;  /* 0x000000df1400720c */ /* 0x080fe40003fa6270 */
[----:B------:R-:W-:Y:S02]  /*6860*/  FSEL R20, R12, -INF , !P3 ;  /* 0xff8000000c147808 */ /* 0x000fe40005800000 */
[CC--:B------:R-:W-:Y:S02]  /*6870*/  ISETP.GE.AND P4, PT, R21.reuse, R224.reuse, PT ;  /* 0x000000e01500720c */ /* 0x0c0fe40003f86270 */
        /* <DEDUP_REMOVED lines=8> */
[----:B------:R-:W-:Y:S02]  /*6900*/  ISETP.GE.AND P5, PT, R17, R224, PT ;  /* 0x000000e01100720c */ /* 0x000fe40003fa6270 */
[----:B------:R-:W-:Y:S01]  /*6910*/  FSEL R138, R9, -INF , !P2 ;  /* 0xff800000098a7808 */ /* 0x000fe20005000000 */
[----:B------:R-:W-:Y:S01]  /*6920*/  VIADD R9, R0, 0xe1 ;  /* 0x000000e100097836 */ /* 0x000fe20000000000 */
[----:B------:R-:W-:Y:S02]  /*6930*/  FSEL R151, R11, -INF , !P1 ;  /* 0xff8000000b977808 */ /* 0x000fe40004800000 */
[----:B------:R-:W-:Y:S01]  /*6940*/  FSEL R139, R4, -INF , !P5 ;  /* 0xff800000048b7808 */ /* 0x000fe20006800000 */
[----:B------:R-:W-:Y:S01]  /*6950*/  VIADD R4, R0, 0x38 ;  /* 0x0000003800047836 */ /* 0x000fe20000000000 */
[----:B------:R-:W-:Y:S01]  /*6960*/  FSEL R137, R8, -INF , !P4 ;  /* 0xff80000008897808 */ /* 0x000fe20006000000 */
[----:B------:R-:W-:Y:S01]  /*6970*/  VIADD R8, R0, 0x31 ;  /* 0x0000003100087836 */ /* 0x000fe20000000000 */
[----:B------:R-:W-:Y:S01]  /*6980*/  FSEL R153, R10, -INF , !P3 ;  /* 0xff8000000a997808 */ /* 0x000fe20005800000 */
[----:B------:R-:W-:Y:S01]  /*6990*/  VIADD R10, R0, 0xe0 ;  /* 0x000000e0000a7836 */ /* 0x000fe20000000000 */
[----:B------:R-:W-:-:S02]  /*69a0*/  ISETP.GE.AND P2, PT, R15, R223, PT ;  /* 0x000000df0f00720c */ /* 0x000fc40003f46270 */
[-C--:B------:R-:W-:Y:S02]  /*69b0*/  ISETP.GE.AND P1, PT, R13, R224.reuse, PT ;  /* 0x000000e00d00720c */ /* 0x080fe40003f26270 */
[----:B------:R-:W-:Y:S02]  /*69c0*/  ISETP.GE.AND P4, PT, R17, R223, PT ;  /* 0x000000df1100720c */ /* 0x000fe40003f86270 */
[----:B------:R-:W-:Y:S02]  /*69d0*/  ISETP.GE.AND P3, PT, R15, R224, PT ;  /* 0x000000e00f00720c */ /* 0x000fe40003f66270 */
[----:B------:R-:W-:Y:S01]  /*69e0*/  FSEL R135, R7, -INF , !P2 ;  /* 0xff80000007877808 */ /* 0x000fe20005000000 */
[----:B------:R-:W-:Y:S01]  /*69f0*/  VIADD R7, R0, 0xe9 ;  /* 0x000000e900077836 */ /* 0x000fe20000000000 */
[----:B------:R-:W-:Y:S02]  /*6a00*/  FSEL R145, R128, -INF , !P1 ;  /* 0xff80000080917808 */ /* 0x000fe40004800000 */
[----:B------:R-:W-:-:S02]  /*6a10*/  FSEL R134, R6, -INF , !P4 ;  /* 0xff80000006867808 */ /* 0x000fc40006000000 */
[----:B------:R-:W-:Y:S01]  /*6a20*/  FSEL R140, R5, -INF , !P3 ;  /* 0xff800000058c7808 */ /* 0x000fe20005800000 */
[----:B------:R-:W-:Y:S01]  /*6a30*/  VIADD R5, R0, 0x39 ;  /* 0x0000003900057836 */ /* 0x000fe20000000000 */
[CC--:B------:R-:W-:Y:S02]  /*6a40*/  ISETP.GE.AND P2, PT, R4.reuse, R224.reuse, PT ;  /* 0x000000e00400720c */ /* 0x0c0fe40003f46270 */
[-C--:B------:R-:W-:Y:S01]  /*6a50*/  ISETP.GE.AND P1, PT, R4, R223.reuse, PT ;  /* 0x000000df0400720c */ /* 0x080fe20003f26270 */
[----:B------:R-:W-:Y:S01]  /*6a60*/  VIADD R4, R0, 0x40 ;  /* 0x0000004000047836 */ /* 0x000fe20000000000 */
[-C--:B------:R-:W-:Y:S02]  /*6a70*/  ISETP.GE.AND P5, PT, R13, R223.reuse, PT ;  /* 0x000000df0d00720c */ /* 0x080fe40003fa6270 */
        /* <DEDUP_REMOVED lines=55> */
[----:B------:R-:W-:Y:S01]  /*6df0*/  FSEL R170, R111, -INF , !P3 ;  /* 0xff8000006faa7808 */ /* 0x000fe20005800000 */
[----:B------:R-:W-:Y:S01]  /*6e00*/  IMAD.IADD R111, R220, 0x1, R3 ;  /* 0x00000001dc6f7824 */ /* 0x000fe200078e0203 */
        /* <DEDUP_REMOVED lines=111> */
[-C--:B------:R-:W-:Y:S02]  /*7500*/  ISETP.GE.AND P5, PT, R5, R223.reuse, PT ;  /* 0x000000df0500720c */ /* 0x080fe40003fa6270 */
[C---:B------:R-:W-:Y:S02]  /*7510*/  ISETP.GE.AND P4, PT, R4.reuse, R224, PT ;  /* 0x000000e00400720c */ /* 0x040fe40003f86270 */
[----:B------:R-:W-:-:S02]  /*7520*/  ISETP.GE.AND P3, PT, R4, R223, PT ;  /* 0x000000df0400720c */ /* 0x000fc40003f66270 */
[----:B------:R-:W-:Y:S01]  /*7530*/  FMNMX3.FTZ R4, R6, R23, R18, !PT ;  /* 0x0000001706047276 */ /* 0x000fe20007810012 */
[----:B------:R-:W-:Y:S01]  /*7540*/  VIADD R6, R0, 0xd0 ;  /* 0x000000d000067836 */ /* 0x000fe20000000000 */
[----:B------:R-:W-:Y:S02]  /*7550*/  FSEL R63, R63, -INF , !P5 ;  /* 0xff8000003f3f7808 */ /* 0x000fe40006800000 */
[----:B------:R-:W-:Y:S02]  /*7560*/  FMNMX3.FTZ R4, R4, R16, R21, !PT ;  /* 0x0000001004047276 */ /* 0x000fe40007810015 */
[----:B------:R-:W-:Y:S02]  /*7570*/  ISETP.GE.AND P5, PT, R0, R224, PT ;  /* 0x000000e00000720c */ /* 0x000fe40003fa6270 */
[----:B------:R-:W-:Y:S02]  /*7580*/  FMNMX3.FTZ R4, R4, R14, R153, !PT ;  /* 0x0000000e04047276 */ /* 0x000fe40007810099 */
[----:B------:R-:W-:-:S02]  /*7590*/  FSEL R24, R24, -INF , !P5 ;  /* 0xff80000018187808 */ /* 0x000fc40006800000 */
[----:B------:R-:W-:Y:S02]  /*75a0*/  FMNMX3.FTZ R4, R4, R151, R134, !PT ;  /* 0x0000009704047276 */ /* 0x000fe40007810086 */
[----:B------:R-:W-:Y:S02]  /*75b0*/  FMNMX3.FTZ R13, R24, R25, R26, !PT ;  /* 0x00000019180d7276 */ /* 0x000fe4000781001a */
[----:B------:R-:W-:Y:S02]  /*75c0*/  FMNMX3.FTZ R4, R4, R135, R142, !PT ;  /* 0x0000008704047276 */ /* 0x000fe4000781008e */
[----:B------:R-:W-:Y:S02]  /*75d0*/  FMNMX3.FTZ R13, R13, R133, R132, !PT ;  /* 0x000000850d0d7276 */ /* 0x000fe40007810084 */
[----:B------:R-:W-:Y:S01]  /*75e0*/  FMNMX3.FTZ R11, R4, R141, R143, !PT ;  /* 0x0000008d040b7276 */ /* 0x000fe2000781008f */
[----:B------:R-:W-:Y:S01]  /*75f0*/  VIADD R4, R0, 0xd1 ;  /* 0x000000d100047836 */ /* 0x000fe20000000000 */
        /* <DEDUP_REMOVED lines=17> */
[----:B------:R-:W-:Y:S02]  /*7710*/  FSEL R66, R66, -INF , !P1 ;  /* 0xff80000042427808 */ /* 0x000fe40004800000 */
[----:B------:R-:W-:-:S02]  /*7720*/  FMNMX3.FTZ R11, R11, R204, R184, !PT ;  /* 0x000000cc0b0b7276 */ /* 0x000fc400078100b8 */
[----:B------:R-:W-:Y:S02]  /*7730*/  FMNMX3.FTZ R13, R13, R176, R218, !PT ;  /* 0x000000b00d0d7276 */ /* 0x000fe400078100da */
[----:B------:R-:W-:Y:S01]  /*7740*/  ISETP.GE.AND P1, PT, R5, R224, PT ;  /* 0x000000e00500720c */ /* 0x000fe20003f26270 */
[----:B------:R-:W-:Y:S01]  /*7750*/  VIADD R5, R0, 0xc1 ;  /* 0x000000c100057836 */ /* 0x000fe20000000000 */
[----:B------:R-:W-:Y:S02]  /*7760*/  FMNMX3.FTZ R11, R11, R180, R178, !PT ;  /* 0x000000b40b0b7276 */ /* 0x000fe400078100b2 */
[----:B------:R-:W-:Y:S02]  /*7770*/  FMNMX3.FTZ R13, R13, R202, R216, !PT ;  /* 0x000000ca0d0d7276 */ /* 0x000fe400078100d8 */
[----:B------:R-:W-:Y:S02]  /*7780*/  FSEL R62, R62, -INF , !P2 ;  /* 0xff8000003e3e7808 */ /* 0x000fe40005000000 */
[----:B------:R-:W-:-:S02]  /*7790*/  FSEL R61, R61, -INF , !P1 ;  /* 0xff8000003d3d7808 */ /* 0x000fc40004800000 */
        /* <DEDUP_REMOVED lines=8> */
[----:B------:R-:W-:Y:S02]  /*7820*/  FMNMX3.FTZ R13, R13, R196, R198, !PT ;  /* 0x000000c40d0d7276 */ /* 0x000fe400078100c6 */
[C---:B------:R-:W-:Y:S02]  /*7830*/  ISETP.GE.AND P4, PT, R5.reuse, R224, PT ;  /* 0x000000e00500720c */ /* 0x040fe40003f86270 */
[----:B------:R-:W-:Y:S01]  /*7840*/  ISETP.GE.AND P3, PT, R5, R223, PT ;  /* 0x000000df0500720c */ /* 0x000fe20003f66270 */
[----:B------:R-:W-:Y:S01]  /*7850*/  VIADD R5, R0, 0xc9 ;  /* 0x000000c900057836 */ /* 0x000fe20000000000 */
[----:B------:R-:W-:Y:S02]  /*7860*/  FMNMX3.FTZ R11, R11, R79, R74, !PT ;  /* 0x0000004f0b0b7276 */ /* 0x000fe4000781004a */
[----:B------:R-:W-:-:S02]  /*7870*/  FMNMX3.FTZ R13, R13, R186, R164, !PT ;  /* 0x000000ba0d0d7276 */ /* 0x000fc400078100a4 */
[----:B------:R-:W-:Y:S02]  /*7880*/  FSEL R57, R57, -INF , !P2 ;  /* 0xff80000039397808 */ /* 0x000fe40005000000 */
[----:B------:R-:W-:Y:S02]  /*7890*/  ISETP.GE.AND P2, PT, R5, R224, PT ;  /* 0x000000e00500720c */ /* 0x000fe40003f46270 */
[----:B------:R-:W-:Y:S02]  /*78a0*/  FMNMX3.FTZ R11, R11, R75, R70, !PT ;  /* 0x0000004b0b0b7276 */ /* 0x000fe40007810046 */
[----:B------:R-:W-:Y:S02]  /*78b0*/  FMNMX3.FTZ R13, R13, R156, R160, !PT ;  /* 0x0000009c0d0d7276 */ /* 0x000fe400078100a0 */
[----:B------:R-:W-:Y:S02]  /*78c0*/  FSEL R84, R54, -INF , !P3 ;  /* 0xff80000036547808 */ /* 0x000fe40005800000 */
[----:B------:R-:W-:-:S02]  /*78d0*/  FSEL R83, R53, -INF , !P2 ;  /* 0xff80000035537808 */ /* 0x000fc40005000000 */
[----:B------:R-:W-:Y:S02]  /*78e0*/  FSEL R59, R59, -INF , !P1 ;  /* 0xff8000003b3b7808 */ /* 0x000fe40004800000 */
[C---:B------:R-:W-:Y:S02]  /*78f0*/  ISETP.GE.AND P3, PT, R4.reuse, R224, PT ;  /* 0x000000e00400720c */ /* 0x040fe40003f66270 */
[----:B------:R-:W-:Y:S01]  /*7900*/  ISETP.GE.AND P2, PT, R4, R223, PT ;  /* 0x000000df0400720c */ /* 0x000fe20003f46270 */
[C---:B------:R-:W-:Y:S01]  /*7910*/  VIADD R4, R0.reuse, 0xd8 ;  /* 0x000000d800047836 */ /* 0x040fe20000000000 */
[----:B------:R-:W-:Y:S02]  /*7920*/  FMNMX3.FTZ R11, R11, R71, R66, !PT ;  /* 0x000000470b0b7276 */ /* 0x000fe40007810042 */
[----:B------:R-:W-:Y:S02]  /*7930*/  FMNMX3.FTZ R13, R13, R152, R80, !PT ;  /* 0x000000980d0d7276 */ /* 0x000fe40007810050 */
[----:B------:R-:W-:Y:S01]  /*7940*/  ISETP.GE.AND P5, PT, R5, R223, PT ;  /* 0x000000df0500720c */ /* 0x000fe20003fa6270 */
[----:B------:R-:W-:Y:S01]  /*7950*/  VIADD R5, R0, 0xf1 ;  /* 0x000000f100057836 */ /* 0x000fe20000000000 */
[----:B------:R-:W-:-:S02]  /*7960*/  ISETP.GE.AND P1, PT, R6, R224, PT ;  /* 0x000000e00600720c */ /* 0x000fc40003f26270 */
[----:B------:R-:W-:Y:S02]  /*7970*/  FMNMX3.FTZ R11, R11, R67, R62, !PT ;  /* 0x000000430b0b7276 */ /* 0x000fe4000781003e */
[----:B------:R-:W-:Y:S02]  /*7980*/  FMNMX3.FTZ R13, R13, R81, R76, !PT ;  /* 0x000000510d0d7276 */ /* 0x000fe4000781004c */
[----:B------:R-:W-:Y:S02]  /*7990*/  FSEL R85, R55, -INF , !P5 ;  /* 0xff80000037557808 */ /* 0x000fe40006800000 */
[----:B------:R-:W-:Y:S02]  /*79a0*/  FSEL R86, R48, -INF , !P1 ;  /* 0xff80000030567808 */ /* 0x000fe40004800000 */
[C---:B------:R-:W-:Y:S02]  /*79b0*/  ISETP.GE.AND P5, PT, R4.reuse, R224, PT ;  /* 0x000000e00400720c */ /* 0x040fe40003fa6270 */
[----:B------:R-:W-:Y:S01]  /*79c0*/  ISETP.GE.AND P1, PT, R4, R223, PT ;  /* 0x000000df0400720c */ /* 0x000fe20003f26270 */
[----:B------:R-:W-:Y:S01]  /*79d0*/  VIADD R4, R0, 0xd9 ;  /* 0x000000d900047836 */ /* 0x000fe20000000000 */
[----:B------:R-:W-:-:S02]  /*79e0*/  FSEL R82, R52, -INF , !P4 ;  /* 0xff80000034527808 */ /* 0x000fc40006000000 */
[----:B------:R-:W-:Y:S01]  /*79f0*/  ISETP.GE.AND P4, PT, R6, R223, PT ;  /* 0x000000df0600720c */ /* 0x000fe20003f86270 */
[----:B------:R-:W-:Y:S01]  /*7a00*/  VIADD R6, R0, 0xf0 ;  /* 0x000000f000067836 */ /* 0x000fe20000000000 */
[----:B------:R-:W-:Y:S02]  /*7a10*/  FMNMX3.FTZ R11, R11, R63, R58, !PT ;  /* 0x0000003f0b0b7276 */ /* 0x000fe4000781003a */
[----:B------:R-:W-:Y:S02]  /*7a20*/  FMNMX3.FTZ R13, R13, R77, R72, !PT ;  /* 0x0000004d0d0d7276 */ /* 0x000fe40007810048 */
[----:B------:R-:W-:Y:S02]  /*7a30*/  FSEL R87, R49, -INF , !P3 ;  /* 0xff80000031577808 */ /* 0x000fe40005800000 */
[----:B------:R-:W-:Y:S02]  /*7a40*/  FSEL R88, R50, -INF , !P4 ;  /* 0xff80000032587808 */ /* 0x000fe40006000000 */
[----:B------:R-:W-:-:S02]  /*7a50*/  ISETP.GE.AND P3, PT, R4, R223, PT ;  /* 0x000000df0400720c */ /* 0x000fc40003f66270 */
[----:B------:R-:W-:Y:S02]  /*7a60*/  FMNMX3.FTZ R11, R11, R59, R84, !PT ;  /* 0x0000003b0b0b7276 */ /* 0x000fe40007810054 */
[----:B------:R-:W-:Y:S02]  /*7a70*/  FMNMX3.FTZ R13, R13, R73, R68, !PT ;  /* 0x000000490d0d7276 */ /* 0x000fe40007810044 */
[----:B------:R-:W-:Y:S02]  /*7a80*/  FSEL R89, R51, -INF , !P2 ;  /* 0xff80000033597808 */ /* 0x000fe40005000000 */
        /* <DEDUP_REMOVED lines=8> */
[----:B------:R-:W-:-:S02]  /*7b10*/  FMNMX3.FTZ R11, R11, R89, R90, !PT ;  /* 0x000000590b0b7276 */ /* 0x000fc4000781005a */
[----:B------:R-:W-:Y:S02]  /*7b20*/  FMNMX3.FTZ R13, R13, R65, R60, !PT ;  /* 0x000000410d0d7276 */ /* 0x000fe4000781003c */
[----:B------:R-:W-:Y:S01]  /*7b30*/  ISETP.GE.AND P4, PT, R4, R224, PT ;  /* 0x000000e00400720c */ /* 0x000fe20003f86270 */
[----:B------:R-:W-:Y:S01]  /*7b40*/  VIADD R4, R0, 0xf8 ;  /* 0x000000f800047836 */ /* 0x000fe20000000000 */
[----:B------:R-:W-:Y:S01]  /*7b50*/  FSEL R94, R38, -INF , !P3 ;  /* 0xff800000265e7808 */ /* 0x000fe20005800000 */
[----:B------:R-:W-:Y:S01]  /*7b60*/  VIADD R0, R0, 0xf9 ;  /* 0x000000f900007836 */ /* 0x000fe20000000000 */
[-C--:B------:R-:W-:Y:S02]  /*7b70*/  ISETP.GE.AND P2, PT, R7, R223.reuse, PT ;  /* 0x000000df0700720c */ /* 0x080fe40003f46270 */
[----:B------:R-:W-:Y:S02]  /*7b80*/  ISETP.GE.AND P3, PT, R5, R223, PT ;  /* 0x000000df0500720c */ /* 0x000fe40003f66270 */
[----:B------:R-:W-:-:S02]  /*7b90*/  FSEL R93, R43, -INF , !P1 ;  /* 0xff8000002b5d7808 */ /* 0x000fc40004800000 */
[----:B------:R-:W-:Y:S02]  /*7ba0*/  ISETP.GE.AND P1, PT, R6, R223, PT ;  /* 0x000000df0600720c */ /* 0x000fe40003f26270 */
[----:B------:R-:W-:Y:S02]  /*7bb0*/  FMNMX3.FTZ R11, R11, R91, R92, !PT ;  /* 0x0000005b0b0b7276 */ /* 0x000fe4000781005c */
[----:B------:R-:W-:Y:S02]  /*7bc0*/  FMNMX3.FTZ R13, R13, R61, R56, !PT ;  /* 0x0000003d0d0d7276 */ /* 0x000fe40007810038 */
[----:B------:R-:W-:Y:S02]  /*7bd0*/  FSEL R95, R39, -INF , !P2 ;  /* 0xff800000275f7808 */ /* 0x000fe40005000000 */
[----:B------:R-:W-:Y:S02]  /*7be0*/  FSEL R97, R35, -INF , !P3 ;  /* 0xff80000023617808 */ /* 0x000fe40005800000 */
[----:B------:R-:W-:-:S02]  /*7bf0*/  ISETP.GE.AND P2, PT, R4, R223, PT ;  /* 0x000000df0400720c */ /* 0x000fc40003f46270 */
[----:B------:R-:W-:Y:S02]  /*7c00*/  ISETP.GE.AND P3, PT, R9, R224, PT ;  /* 0x000000e00900720c */ /* 0x000fe40003f66270 */
[----:B------:R-:W-:Y:S02]  /*7c10*/  FSEL R96, R34, -INF , !P1 ;  /* 0xff80000022607808 */ /* 0x000fe40004800000 */
[----:B------:R-:W-:Y:S02]  /*7c20*/  FMNMX3.FTZ R11, R11, R93, R94, !PT ;  /* 0x0000005d0b0b7276 */ /* 0x000fe4000781005e */
[----:B------:R-:W-:Y:S02]  /*7c30*/  FMNMX3.FTZ R9, R13, R57, R82, !PT ;  /* 0x000000390d097276 */ /* 0x000fe40007810052 */
[----:B------:R-:W-:Y:S02]  /*7c40*/  ISETP.GE.AND P1, PT, R0, R223, PT ;  /* 0x000000df0000720c */ /* 0x000fe40003f26270 */
[----:B------:R-:W-:-:S02]  /*7c50*/  FSEL R98, R30, -INF , !P2 ;  /* 0xff8000001e627808 */ /* 0x000fc40005000000 */
[----:B------:R-:W-:Y:S02]  /*7c60*/  FMNMX3.FTZ R11, R11, R95, R96, !PT ;  /* 0x0000005f0b0b7276 */ /* 0x000fe40007810060 */
[----:B------:R-:W-:Y:S02]  /*7c70*/  ISETP.GE.AND P2, PT, R10, R224, PT ;  /* 0x000000e00a00720c */ /* 0x000fe40003f46270 */
[----:B------:R-:W-:Y:S02]  /*7c80*/  FSEL R100, R44, -INF , !P5 ;  /* 0xff8000002c647808 */ /* 0x000fe40006800000 */
[----:B------:R-:W-:Y:S02]  /*7c90*/  FMNMX3.FTZ R9, R9, R83, R86, !PT ;  /* 0x0000005309097276 */ /* 0x000fe40007810056 */
[----:B------:R-:W-:Y:S02]  /*7ca0*/  FSEL R101, R45, -INF , !P4 ;  /* 0xff8000002d657808 */ /* 0x000fe40006000000 */
[----:B------:R-:W-:-:S02]  /*7cb0*/  FSEL R99, R31, -INF , !P1 ;  /* 0xff8000001f637808 */ /* 0x000fc40004800000 */
[-C--:B------:R-:W-:Y:S02]  /*7cc0*/  ISETP.GE.AND P4, PT, R6, R224.reuse, PT ;  /* 0x000000e00600720c */ /* 0x080fe40003f86270 */
[----:B------:R-:W-:Y:S02]  /*7cd0*/  FMNMX3.FTZ R10, R11, R97, R98, !PT ;  /* 0x000000610b0a7276 */ /* 0x000fe40007810062 */
[----:B------:R-:W-:Y:S02]  /*7ce0*/  ISETP.GE.AND P1, PT, R8, R224, PT ;  /* 0x000000e00800720c */ /* 0x000fe40003f26270 */
[----:B------:R-:W-:Y:S02]  /*7cf0*/  FSEL R104, R40, -INF , !P2 ;  /* 0xff80000028687808 */ /* 0x000fe40005000000 */
[----:B------:R-:W-:Y:S02]  /*7d00*/  FMNMX3.FTZ R6, R9, R87, R100, !PT ;  /* 0x0000005709067276 */ /* 0x000fe40007810064 */
[----:B------:R-:W-:-:S02]  /*7d10*/  FMNMX.FTZ R8, R99, R10, !PT ;  /* 0x0000000a63087209 */ /* 0x000fc40007810000 */
[-C--:B------:R-:W-:Y:S02]  /*7d20*/  ISETP.GE.AND P5, PT, R7, R224.reuse, PT ;  /* 0x000000e00700720c */ /* 0x080fe40003fa6270 */
[----:B------:R-:W-:Y:S01]  /*7d30*/  FSEL R103, R41, -INF , !P3 ;  /* 0xff80000029677808 */ /* 0x000fe20005800000 */
[----:B------:R-:W2:Y:S01]  /*7d40*/  SHFL.BFLY PT, R7, R8, 0x2, 0x1f ;  /* 0x0c401f0008077f89 */ /* 0x000ea200000e0000 */
        /* <DEDUP_REMOVED lines=13> */
[----:B--2---:R-:W-:Y:S02]  /*7e20*/  FMNMX.FTZ R7, R8, R7, !PT ;  /* 0x0000000708077209 */ /* 0x004fe40007810000 */
[----:B------:R-:W-:Y:S02]  /*7e30*/  FMNMX.FTZ R6, R124, R5, !PT ;  /* 0x000000057c067209 */ /* 0x000fe40007810000 */
[----:B------:R-:W-:Y:S01]  /*7e40*/  LEA R111, R111, UR5, 0x1 ;  /* 0x000000056f6f7c11 */ /* 0x000fe2000f8e08ff */
[----:B------:R-:W2:Y:S04]  /*7e50*/  SHFL.BFLY PT, R0, R7, 0x1, 0x1f ;  /* 0x0c201f0007007f89 */ /* 0x000ea800000e0000 */
[----:B------:R-:W3:Y:S01]  /*7e60*/  SHFL.BFLY PT, R5, R6, 0x2, 0x1f ;  /* 0x0c401f0006057f89 */ /* 0x000ee200000e0000 */
[----:B------:R-:W-:-:S02]  /*7e70*/  IMAD.IADD R109, R193, 0x1, R111 ;  /* 0x00000001c16d7824 */ /* 0x000fc400078e026f */
[----:B------:R-:W-:Y:S01]  /*7e80*/  IMAD.IADD R112, R208, 0x1, R111 ;  /* 0x00000001d0707824 */ /* 0x000fe200078e026f */
[----:B------:R-:W-:Y:S03]  /*7e90*/  LDSM.16.MT88.4 R32, [R111+0xa000] ;  /* 0x00a000006f20783b */ /* 0x000fe60000004200 */
[----:B------:R-:W-:Y:S01]  /*7ea0*/  IMAD.IADD R102, R193, 0x1, R112 ;  /* 0x00000001c1667824 */ /* 0x000fe200078e0270 */
[----:B------:R-:W-:Y:S04]  /*7eb0*/  LDSM.16.MT88.4 R44, [R109+0xa800] ;  /* 0x00a800006d2c783b */ /* 0x000fe80000004200 */
[----:B------:R-:W-:Y:S04]  /*7ec0*/  LDSM.16.MT88.4 R36, [R102+0xa000] ;  /* 0x00a000006624783b */ /* 0x000fe80000004200 */
[----:B------:R-:W-:Y:S01]  /*7ed0*/  LDSM.16.MT88.4 R52, [R111+0xa800] ;  /* 0x00a800006f34783b */ /* 0x000fe20000004200 */
[----:B--2---:R-:W-:-:S03]  /*7ee0*/  FMNMX.FTZ R0, R7, R0, !PT ;  /* 0x0000000007007209 */ /* 0x004fc60007810000 */
[----:B------:R-:W-:Y:S01]  /*7ef0*/  LDSM.16.MT88.4 R48, [R112+0xa800] ;  /* 0x00a800007030783b */ /* 0x000fe20000004200 */
[----:B---3--:R-:W-:Y:S01]  /*7f00*/  FMNMX.FTZ R5, R6, R5, !PT ;  /* 0x0000000506057209 */ /* 0x008fe20007810000 */
[C---:B-1----:R-:W-:Y:S01]  /*7f10*/  FMUL.FTZ R119, R0.reuse, UR6 ;  /* 0x0000000600777c20 */ /* 0x042fe20008410000 */
[----:B------:R-:W-:Y:S01]  /*7f20*/  FSETP.NEU.FTZ.AND P1, PT, R0, -INF , PT ;  /* 0xff8000000000780b */ /* 0x000fe20003f3d000 */
[----:B------:R-:W-:Y:S03]  /*7f30*/  LDSM.16.MT88.4 R40, [R102+0xa800] ;  /* 0x00a800006628783b */ /* 0x000fe60000004200 */
[----:B------:R-:W-:Y:S01]  /*7f40*/  FSEL R119, R119, RZ, P1 ;  /* 0x000000ff77777208 */ /* 0x000fe20000800000 */
[----:B------:R-:W1:Y:S04]  /*7f50*/  SHFL.BFLY PT, R4, R5, 0x1, 0x1f ;  /* 0x0c201f0005047f89 */ /* 0x000e6800000e0000 */
[--C-:B------:R-:W-:Y:S01]  /*7f60*/  FFMA.FTZ R118, R2, UR6, -R119.reuse ;  /* 0x0000000602767c23 */ /* 0x100fe20008010877 */
[--C-:B------:R-:W-:Y:S01]  /*7f70*/  FFMA.FTZ R117, R27, UR6, -R119.reuse ;  /* 0x000000061b757c23 */ /* 0x100fe20008010877 */
[--C-:B------:R-:W-:Y:S01]  /*7f80*/  FFMA.FTZ R116, R155, UR6, -R119.reuse ;  /* 0x000000069b747c23 */ /* 0x100fe20008010877 */
[--C-:B------:R-:W-:Y:S01]  /*7f90*/  FFMA.FTZ R115, R23, UR6, -R119.reuse ;  /* 0x0000000617737c23 */ /* 0x100fe20008010877 */
[--C-:B------:R-:W-:Y:S01]  /*7fa0*/  FFMA.FTZ R114, R18, UR6, -R119.reuse ;  /* 0x0000000612727c23 */ /* 0x100fe20008010877 */
[--C-:B------:R-:W-:Y:S01]  /*7fb0*/  FFMA.FTZ R113, R16, UR6, -R119.reuse ;  /* 0x0000000610717c23 */ /* 0x100fe20008010877 */
[----:B------:R-:W-:Y:S01]  /*7fc0*/  MUFU.EX2 R118, R118 ;  /* 0x0000007600767308 */ /* 0x000fe20000000800 */
[----:B------:R-:W-:Y:S01]  /*7fd0*/  LDSM.16.MT88.4 R16, [R112+0xa000] ;  /* 0x00a000007010783b */ /* 0x000fe20000004200 */
        /* <DEDUP_REMOVED lines=10> */
[--C-:B------:R-:W-:Y:S01]  /*8080*/  FFMA.FTZ R144, R144, UR6, -R119.reuse ;  /* 0x0000000690907c23 */ /* 0x100fe20008010877 */
[--C-:B------:R-:W-:Y:S01]  /*8090*/  FFMA.FTZ R154, R154, UR6, -R119.reuse ;  /* 0x000000069a9a7c23 */ /* 0x100fe20008010877 */
[----:B-1----:R-:W-:Y:S01]  /*80a0*/  FMNMX.FTZ R2, R5, R4, !PT ;  /* 0x0000000405027209 */ /* 0x002fe20007810000 */
[--C-:B------:R-:W-:Y:S01]  /*80b0*/  FFMA.FTZ R149, R149, UR6, -R119.reuse ;  /* 0x0000000695957c23 */ /* 0x100fe20008010877 */
[----:B------:R-:W-:Y:S01]  /*80c0*/  MUFU.EX2 R116, R116 ;  /* 0x0000007400747308 */ /* 0x000fe20000000800 */
[--C-:B------:R-:W-:Y:S01]  /*80d0*/  FFMA.FTZ R151, R252, UR6, -R119.reuse ;  /* 0x00000006fc977c23 */ /* 0x100fe20008010877 */
[C---:B------:R-:W-:Y:S01]  /*80e0*/  FSETP.NEU.FTZ.AND P1, PT, R2.reuse, -INF , PT ;  /* 0xff8000000200780b */ /* 0x040fe20003f3d000 */
[----:B------:R-:W-:Y:S01]  /*80f0*/  FMUL.FTZ R125, R2, UR6 ;  /* 0x00000006027d7c20 */ /* 0x000fe20008410000 */
[--C-:B------:R-:W-:Y:S01]  /*8100*/  FFMA.FTZ R158, R158, UR6, -R119.reuse ;  /* 0x000000069e9e7c23 */ /* 0x100fe20008010877 */
[--C-:B------:R-:W-:Y:S01]  /*8110*/  FFMA.FTZ R168, R168, UR6, -R119.reuse ;  /* 0x00000006a8a87c23 */ /* 0x100fe20008010877 */
[--C-:B------:R-:W-:Y:S01]  /*8120*/  FFMA.FTZ R157, R246, UR6, -R119.reuse ;  /* 0x00000006f69d7c23 */ /* 0x100fe20008010877 */
[--C-:B------:R-:W-:Y:S01]  /*8130*/  FFMA.FTZ R159, R244, UR6, -R119.reuse ;  /* 0x00000006f49f7c23 */ /* 0x100fe20008010877 */
[----:B------:R-:W-:Y:S01]  /*8140*/  FSEL R125, R125, RZ, P1 ;  /* 0x000000ff7d7d7208 */ /* 0x000fe20000800000 */
[----:B------:R-:W1:Y:S01]  /*8150*/  MUFU.EX2 R115, R115 ;  /* 0x0000007300737308 */ /* 0x000e620000000800 */
[----:B--2---:R-:W-:Y:S01]  /*8160*/  F2FP.BF16.F32.PACK_AB R9, R117, R118 ;  /* 0x000000767509723e */ /* 0x004fe200000010ff */
[--C-:B------:R-:W-:Y:S01]  /*8170*/  FFMA.FTZ R170, R170, UR6, -R119.reuse ;  /* 0x00000006aaaa7c23 */ /* 0x100fe20008010877 */
[----:B------:R-:W-:Y:S01]  /*8180*/  FFMA.FTZ R182, R182, UR6, -R119 ;  /* 0x00000006b6b67c23 */ /* 0x000fe20008010877 */
[--C-:B------:R-:W-:Y:S01]  /*8190*/  FFMA.FTZ R123, R24, UR6, -R125.reuse ;  /* 0x00000006187b7c23 */ /* 0x100fe2000801087d */
[--C-:B------:R-:W-:Y:S01]  /*81a0*/  FFMA.FTZ R122, R25, UR6, -R125.reuse ;  /* 0x00000006197a7c23 */ /* 0x100fe2000801087d */
[--C-:B------:R-:W-:Y:S01]  /*81b0*/  FFMA.FTZ R121, R26, UR6, -R125.reuse ;  /* 0x000000061a797c23 */ /* 0x100fe2000801087d */
[--C-:B------:R-:W-:Y:S01]  /*81c0*/  FFMA.FTZ R120, R133, UR6, -R125.reuse ;  /* 0x0000000685787c23 */ /* 0x100fe2000801087d */
[----:B------:R-:W2:Y:S01]  /*81d0*/  LDSM.16.MT88.4 R24, [R109+0xa000] ;  /* 0x00a000006d18783b */ /* 0x000ea20000004200 */
        /* <DEDUP_REMOVED lines=8> */
[----:B-1----:R-:W-:Y:S01]  /*8260*/  F2FP.BF16.F32.PACK_AB R11, R115, R116 ;  /* 0x00000074730b723e */ /* 0x002fe200000010ff */
[----:B------:R-:W1:Y:S01]  /*8270*/  MUFU.EX2 R122, R122 ;  /* 0x0000007a007a7308 */ /* 0x000e620000000800 */
        /* <DEDUP_REMOVED lines=13> */
[----:B------:R-:W-:Y:S01]  /*8350*/  FFMA.FTZ R176, R176, UR6, -R125 ;  /* 0x00000006b0b07c23 */ /* 0x000fe2000801087d */
[--C-:B------:R-:W-:Y:S01]  /*8360*/  FFMA.FTZ R165, R238, UR6, -R119.reuse ;  /* 0x00000006eea57c23 */ /* 0x100fe20008010877 */
[----:B------:R-:W3:Y:S01]  /*8370*/  MUFU.EX2 R120, R120 ;  /* 0x0000007800787308 */ /* 0x000ee20000000800 */
[----:B-1----:R-:W-:Y:S01]  /*8380*/  F2FP.BF16.F32.PACK_AB R8, R122, R123 ;  /* 0x0000007b7a08723e */ /* 0x002fe200000010ff */
[--C-:B------:R-:W-:Y:S01]  /*8390*/  FFMA.FTZ R167, R236, UR6, -R119.reuse ;  /* 0x00000006eca77c23 */ /* 0x100fe20008010877 */
[----:B------:R-:W-:Y:S01]  /*83a0*/  FFMA.FTZ R194, R194, UR6, -R119 ;  /* 0x00000006c2c27c23 */ /* 0x000fe20008010877 */
[--C-:B------:R-:W-:Y:S01]  /*83b0*/  FFMA.FTZ R169, R218, UR6, -R125.reuse ;  /* 0x00000006daa97c23 */ /* 0x100fe2000801087d */
[--C-:B------:R-:W-:Y:S01]  /*83c0*/  FFMA.FTZ R202, R202, UR6, -R125.reuse ;  /* 0x00000006caca7c23 */ /* 0x100fe2000801087d */
[--C-:B------:R-:W-:Y:S01]  /*83d0*/  FFMA.FTZ R171, R216, UR6, -R125.reuse ;  /* 0x00000006d8ab7c23 */ /* 0x100fe2000801087d */
[----:B------:R-:W-:Y:S01]  /*83e0*/  FFMA.FTZ R206, R206, UR6, -R125 ;  /* 0x00000006cece7c23 */ /* 0x000fe2000801087d */
[----:B------:R-:W-:Y:S01]  /*83f0*/  MUFU.EX2 R114, R114 ;  /* 0x0000007200727308 */ /* 0x000fe20000000800 */
[--C-:B------:R-:W-:Y:S01]  /*8400*/  FFMA.FTZ R173, R214, UR6, -R119.reuse ;  /* 0x00000006d6ad7c23 */ /* 0x100fe20008010877 */
[--C-:B------:R-:W-:Y:S01]  /*8410*/  FFMA.FTZ R212, R212, UR6, -R119.reuse ;  /* 0x00000006d4d47c23 */ /* 0x100fe20008010877 */
[--C-:B------:R-:W-:Y:S01]  /*8420*/  FFMA.FTZ R175, R210, UR6, -R119.reuse ;  /* 0x00000006d2af7c23 */ /* 0x100fe20008010877 */
[----:B------:R-:W-:Y:S01]  /*8430*/  FFMA.FTZ R204, R204, UR6, -R119 ;  /* 0x00000006cccc7c23 */ /* 0x000fe20008010877 */
[--C-:B------:R-:W-:Y:S01]  /*8440*/  FFMA.FTZ R177, R200, UR6, -R125.reuse ;  /* 0x00000006c8b17c23 */ /* 0x100fe2000801087d */
[--C-:B------:R-:W-:Y:S01]  /*8450*/  FFMA.FTZ R196, R196, UR6, -R125.reuse ;  /* 0x00000006c4c47c23 */ /* 0x100fe2000801087d */
[--C-:B------:R-:W-:Y:S01]  /*8460*/  FFMA.FTZ R179, R198, UR6, -R125.reuse ;  /* 0x00000006c6b37c23 */ /* 0x100fe2000801087d */
[----:B------:R-:W1:Y:S01]  /*8470*/  MUFU.EX2 R113, R113 ;  /* 0x0000007100717308 */ /* 0x000e620000000800 */
[----:B---3--:R-:W-:Y:S01]  /*8480*/  F2FP.BF16.F32.PACK_AB R10, R120, R121 ;  /* 0x00000079780a723e */ /* 0x008fe200000010ff */
[--C-:B------:R-:W-:Y:S01]  /*8490*/  FFMA.FTZ R186, R186, UR6, -R125.reuse ;  /* 0x00000006baba7c23 */ /* 0x100fe2000801087d */
[----:B------:R-:W-:Y:S01]  /*84a0*/  FFMA.FTZ R185, R156, UR6, -R125 ;  /* 0x000000069cb97c23 */ /* 0x000fe2000801087d */
[--C-:B------:R-:W-:Y:S01]  /*84b0*/  FFMA.FTZ R181, R184, UR6, -R119.reuse ;  /* 0x00000006b8b57c23 */ /* 0x100fe20008010877 */
[--C-:B------:R-:W-:Y:S01]  /*84c0*/  FFMA.FTZ R180, R180, UR6, -R119.reuse ;  /* 0x00000006b4b47c23 */ /* 0x100fe20008010877 */
[--C-:B------:R-:W-:Y:S01]  /*84d0*/  FFMA.FTZ R178, R178, UR6, -R119.reuse ;  /* 0x00000006b2b27c23 */ /* 0x100fe20008010877 */
[----:B------:R-:W-:Y:S01]  /*84e0*/  FFMA.FTZ R183, R174, UR6, -R119 ;  /* 0x00000006aeb77c23 */ /* 0x000fe20008010877 */
[----:B------:R-:W-:Y:S01]  /*84f0*/  MUFU.EX2 R129, R129 ;  /* 0x0000008100817308 */ /* 0x000fe20000000800 */
[C---:B--2---:R-:W-:Y:S01]  /*8500*/  HMMA.16816.F32.BF16 R28, R8.reuse, R24, RZ ;  /* 0x00000018081c723c */ /* 0x044fe200000418ff */
[--C-:B------:R-:W-:Y:S01]  /*8510*/  FFMA.FTZ R164, R164, UR6, -R125.reuse ;  /* 0x00000006a4a47c23 */ /* 0x100fe2000801087d */
[--C-:B------:R-:W-:Y:S01]  /*8520*/  FFMA.FTZ R156, R160, UR6, -R125.reuse ;  /* 0x00000006a09c7c23 */ /* 0x100fe2000801087d */
[----:B------:R-:W-:Y:S01]  /*8530*/  FFMA.FTZ R187, R152, UR6, -R125 ;  /* 0x0000000698bb7c23 */ /* 0x000fe2000801087d */
[--C-:B------:R-:W-:Y:S01]  /*8540*/  FFMA.FTZ R150, R150, UR6, -R119.reuse ;  /* 0x0000000696967c23 */ /* 0x100fe20008010877 */
[--C-:B------:R-:W-:Y:S01]  /*8550*/  FFMA.FTZ R193, R136, UR6, -R119.reuse ;  /* 0x0000000688c17c23 */ /* 0x100fe20008010877 */
[--C-:B------:R-:W-:Y:S01]  /*8560*/  FFMA.FTZ R78, R78, UR6, -R119.reuse ;  /* 0x000000064e4e7c23 */ /* 0x100fe20008010877 */
[----:B------:R-:W-:Y:S01]  /*8570*/  MUFU.EX2 R128, R128 ;  /* 0x0000008000807308 */ /* 0x000fe20000000800 */
[C---:B------:R-:W-:Y:S01]  /*8580*/  HMMA.16816.F32.BF16 R24, R8.reuse, R26, RZ ;  /* 0x0000001a0818723c */ /* 0x040fe200000418ff */
[----:B------:R-:W-:Y:S01]  /*8590*/  FFMA.FTZ R79, R79, UR6, -R119 ;  /* 0x000000064f4f7c23 */ /* 0x000fe20008010877 */
[--C-:B------:R-:W-:Y:S01]  /*85a0*/  FFMA.FTZ R80, R80, UR6, -R125.reuse ;  /* 0x0000000650507c23 */ /* 0x100fe2000801087d */
[--C-:B------:R-:W-:Y:S01]  /*85b0*/  FFMA.FTZ R81, R81, UR6, -R125.reuse ;  /* 0x0000000651517c23 */ /* 0x100fe2000801087d */
[--C-:B------:R-:W-:Y:S01]  /*85c0*/  FFMA.FTZ R76, R76, UR6, -R125.reuse ;  /* 0x000000064c4c7c23 */ /* 0x100fe2000801087d */
[----:B------:R-:W-:Y:S01]  /*85d0*/  FFMA.FTZ R77, R77, UR6, -R125 ;  /* 0x000000064d4d7c23 */ /* 0x000fe2000801087d */
[--C-:B------:R-:W-:Y:S01]  /*85e0*/  FFMA.FTZ R74, R74, UR6, -R119.reuse ;  /* 0x000000064a4a7c23 */ /* 0x100fe20008010877 */
[----:B------:R-:W-:Y:S01]  /*85f0*/  MUFU.EX2 R133, R133 ;  /* 0x0000008500857308 */ /* 0x000fe20000000800 */
[C---:B------:R-:W-:Y:S01]  /*8600*/  HMMA.16816.F32.BF16 R4, R8.reuse, R32, RZ ;  /* 0x000000200804723c */ /* 0x040fe200000418ff */
[--C-:B------:R-:W-:Y:S01]  /*8610*/  FFMA.FTZ R75, R75, UR6, -R119.reuse ;  /* 0x000000064b4b7c23 */ /* 0x100fe20008010877 */
[--C-:B------:R-:W-:Y:S01]  /*8620*/  FFMA.FTZ R70, R70, UR6, -R119.reuse ;  /* 0x0000000646467c23 */ /* 0x100fe20008010877 */
[----:B------:R-:W-:Y:S01]  /*8630*/  FFMA.FTZ R71, R71, UR6, -R119 ;  /* 0x0000000647477c23 */ /* 0x000fe20008010877 */
[--C-:B------:R-:W-:Y:S01]  /*8640*/  FFMA.FTZ R72, R72, UR6, -R125.reuse ;  /* 0x0000000648487c23 */ /* 0x100fe2000801087d */
[--C-:B------:R-:W-:Y:S01]  /*8650*/  FFMA.FTZ R73, R73, UR6, -R125.reuse ;  /* 0x0000000649497c23 */ /* 0x100fe2000801087d */
[--C-:B------:R-:W-:Y:S01]  /*8660*/  FFMA.FTZ R68, R68, UR6, -R125.reuse ;  /* 0x0000000644447c23 */ /* 0x100fe2000801087d */
[----:B------:R-:W2:Y:S01]  /*8670*/  MUFU.EX2 R132, R132 ;  /* 0x0000008400847308 */ /* 0x000ea20000000800 */
        /* <DEDUP_REMOVED lines=15> */
[----:B------:R-:W3:Y:S01]  /*8770*/  MUFU.EX2 R130, R130 ;  /* 0x0000008200827308 */ /* 0x000ee20000000800 */
[C---:B------:R-:W-:Y:S01]  /*8780*/  HMMA.16816.F32.BF16 R16, R8.reuse, R18, RZ ;  /* 0x000000120810723c */ /* 0x040fe200000418ff */
[----:B------:R-:W-:Y:S01]  /*8790*/  FFMA.FTZ R85, R85, UR6, -R119 ;  /* 0x0000000655557c23 */ /* 0x000fe20008010877 */
[--C-:B------:R-:W-:Y:S01]  /*87a0*/  FFMA.FTZ R56, R56, UR6, -R125.reuse ;  /* 0x0000000638387c23 */ /* 0x100fe2000801087d */
[--C-:B------:R-:W-:Y:S01]  /*87b0*/  FFMA.FTZ R57, R57, UR6, -R125.reuse ;  /* 0x0000000639397c23 */ /* 0x100fe2000801087d */
[--C-:B------:R-:W-:Y:S01]  /*87c0*/  FFMA.FTZ R82, R82, UR6, -R125.reuse ;  /* 0x0000000652527c23 */ /* 0x100fe2000801087d */
[----:B------:R-:W-:Y:S01]  /*87d0*/  FFMA.FTZ R83, R83, UR6, -R125 ;  /* 0x0000000653537c23 */ /* 0x000fe2000801087d */
[----:B------:R-:W-:Y:S01]  /*87e0*/  FADD.FTZ R117, R118, R117 ;  /* 0x0000007576757221 */ /* 0x000fe20000010000 */
[----:B------:R-:W-:Y:S01]  /*87f0*/  MUFU.EX2 R127, R127 ;  /* 0x0000007f007f7308 */ /* 0x000fe20000000800 */
[C---:B------:R-:W-:Y:S01]  /*8800*/  HMMA.16816.F32.BF16 R12, R8.reuse, R36, RZ ;  /* 0x00000024080c723c */ /* 0x040fe200000418ff */
[----:B-1----:R-:W-:Y:S01]  /*8810*/  F2FP.BF16.F32.PACK_AB R37, R113, R114 ;  /* 0x000000727125723e */ /* 0x002fe200000010ff */
[----:B------:R-:W-:Y:S01]  /*8820*/  FADD.FTZ R122, R123, R122 ;  /* 0x0000007a7b7a7221 */ /* 0x000fe20000010000 */
[----:B--2---:R-:W-:Y:S01]  /*8830*/  F2FP.BF16.F32.PACK_AB R36, R132, R133 ;  /* 0x000000858424723e */ /* 0x004fe200000010ff */
[----:B------:R-:W-:Y:S01]  /*8840*/  FADD.FTZ R116, R116, R117 ;  /* 0x0000007574747221 */ /* 0x000fe20000010000 */
[----:B------:R-:W-:Y:S01]  /*8850*/  FFMA.FTZ R88, R88, UR6, -R119 ;  /* 0x0000000658587c23 */ /* 0x000fe20008010877 */
[----:B------:R-:W-:Y:S01]  /*8860*/  FADD.FTZ R121, R121, R122 ;  /* 0x0000007a79797221 */ /* 0x000fe20000010000 */
[----:B------:R-:W1:Y:S01]  /*8870*/  MUFU.EX2 R126, R126 ;  /* 0x0000007e007e7308 */ /* 0x000e620000000800 */
[----:B------:R-:W-:Y:S01]  /*8880*/  HMMA.16816.F32.BF16 R8, R8, R38, RZ ;  /* 0x000000260808723c */ /* 0x000fe200000418ff */
[----:B------:R-:W-:Y:S01]  /*8890*/  F2FP.BF16.F32.PACK_AB R39, R128, R129 ;  /* 0x000000818027723e */ /* 0x000fe200000010ff */
[----:B------:R-:W-:Y:S01]  /*88a0*/  FADD.FTZ R115, R115, R116 ;  /* 0x0000007473737221 */ /* 0x000fe20000010000 */
[----:B---3--:R-:W-:Y:S01]  /*88b0*/  F2FP.BF16.F32.PACK_AB R38, R130, R131 ;  /* 0x000000838226723e */ /* 0x008fe200000010ff */
[----:B------:R-:W-:Y:S01]  /*88c0*/  FADD.FTZ R120, R120, R121 ;  /* 0x0000007978787221 */ /* 0x000fe20000010000 */
[--C-:B------:R-:W-:Y:S01]  /*88d0*/  FFMA.FTZ R89, R89, UR6, -R119.reuse ;  /* 0x0000000659597c23 */ /* 0x100fe20008010877 */
[--C-:B------:R-:W-:Y:S01]  /*88e0*/  FFMA.FTZ R90, R90, UR6, -R119.reuse ;  /* 0x000000065a5a7c23 */ /* 0x100fe20008010877 */
[----:B------:R-:W-:Y:S01]  /*88f0*/  MUFU.EX2 R134, R134 ;  /* 0x0000008600867308 */ /* 0x000fe20000000800 */
[----:B------:R-:W-:Y:S01]  /*8900*/  FADD.FTZ R133, R133, R120 ;  /* 0x0000007885857221 */ /* 0x000fe20000010000 */
[----:B------:R-:W-:Y:S01]  /*8910*/  FFMA.FTZ R91, R91, UR6, -R119 ;  /* 0x000000065b5b7c23 */ /* 0x000fe20008010877 */
[C---:B------:R-:W-:Y:S01]  /*8920*/  HMMA.16816.F32.BF16 R28, R36.reuse, R44, R28 ;  /* 0x0000002c241c723c */ /* 0x040fe2000004181c */
[----:B------:R-:W-:Y:S01]  /*8930*/  FFMA.FTZ R100, R100, UR6, -R125 ;  /* 0x0000000664647c23 */ /* 0x000fe2000801087d */
[----:B------:R-:W-:Y:S01]  /*8940*/  FADD.FTZ R132, R132, R133 ;  /* 0x0000008584847221 */ /* 0x000fe20000010000 */
[----:B------:R-:W-:Y:S01]  /*8950*/  FFMA.FTZ R105, R105, UR6, -R125 ;  /* 0x0000000669697c23 */ /* 0x000fe2000801087d */
[--C-:B------:R-:W-:Y:S01]  /*8960*/  FFMA.FTZ R96, R96, UR6, -R119.reuse ;  /* 0x0000000660607c23 */ /* 0x100fe20008010877 */
[----:B------:R-:W2:Y:S01]  /*8970*/  MUFU.EX2 R135, R135 ;  /* 0x0000008700877308 */ /* 0x000ea20000000800 */
[----:B------:R-:W-:Y:S01]  /*8980*/  FADD.FTZ R131, R131, R132 ;  /* 0x0000008483837221 */ /* 0x000fe20000010000 */
[----:B------:R-:W-:Y:S01]  /*8990*/  FFMA.FTZ R97, R97, UR6, -R119 ;  /* 0x0000000661617c23 */ /* 0x000fe20008010877 */
[C---:B------:R-:W-:Y:S01]  /*89a0*/  HMMA.16816.F32.BF16 R24, R36.reuse, R46, R24 ;  /* 0x0000002e2418723c */ /* 0x040fe20000041818 */
[----:B------:R-:W3:Y:S01]  /*89b0*/  LDSM.16.MT88.4 R44, [R109+0xb000] ;  /* 0x00b000006d2c783b */ /* 0x000ee20000004200 */
[----:B------:R-:W-:Y:S01]  /*89c0*/  FADD.FTZ R130, R130, R131 ;  /* 0x0000008382827221 */ /* 0x000fe20000010000 */
[----:B------:R-:W-:Y:S01]  /*89d0*/  FFMA.FTZ R98, R98, UR6, -R119 ;  /* 0x0000000662627c23 */ /* 0x000fe20008010877 */
        /* <DEDUP_REMOVED lines=16> */
[----:B-1----:R-:W-:-:S02]  /*8ae0*/  F2FP.BF16.F32.PACK_AB R37, R126, R127 ;  /* 0x0000007f7e25723e */ /* 0x002fc400000010ff */
[----:B--2---:R-:W-:Y:S01]  /*8af0*/  F2FP.BF16.F32.PACK_AB R39, R135, R134 ;  /* 0x000000868727723e */ /* 0x004fe200000010ff */
[----:B------:R-:W-:Y:S01]  /*8b00*/  MUFU.EX2 R143, R143 ;  /* 0x0000008f008f7308 */ /* 0x000fe20000000800 */
[----:B----4-:R-:W-:Y:S01]  /*8b10*/  F2FP.BF16.F32.PACK_AB R36, R138, R137 ;  /* 0x000000898a24723e */ /* 0x010fe200000010ff */
[----:B------:R-:W-:Y:S01]  /*8b20*/  FADD.FTZ R137, R137, R130 ;  /* 0x0000008289897221 */ /* 0x000fe20000010000 */
[----:B---3--:R-:W-:-:S03]  /*8b30*/  F2FP.BF16.F32.PACK_AB R38, R140, R139 ;  /* 0x0000008b8c26723e */ /* 0x008fc600000010ff */
        /* <DEDUP_REMOVED lines=23> */
[----:B------:R-:W-:-:S02]  /*8cb0*/  F2FP.BF16.F32.PACK_AB R37, R141, R142 ;  /* 0x0000008e8d25723e */ /* 0x000fc400000010ff */
[----:B-1----:R-:W-:Y:S02]  /*8cc0*/  F2FP.BF16.F32.PACK_AB R39, R144, R143 ;  /* 0x0000008f9027723e */ /* 0x002fe400000010ff */
[----:B---3--:R-:W-:Y:S01]  /*8cd0*/  F2FP.BF16.F32.PACK_AB R36, R146, R145 ;  /* 0x000000919224723e */ /* 0x008fe200000010ff */
[----:B------:R-:W1:Y:S01]  /*8ce0*/  MUFU.EX2 R158, R158 ;  /* 0x0000009e009e7308 */ /* 0x000e620000000800 */
[----:B-----5:R-:W-:Y:S01]  /*8cf0*/  F2FP.BF16.F32.PACK_AB R38, R148, R147 ;  /* 0x000000939426723e */ /* 0x020fe200000010ff */
        /* <DEDUP_REMOVED lines=117> */
[C---:B--2---:R-:W-:Y:S04]  /*9450*/  HMMA.16816.F32.BF16 R28, R36.reuse, R44, R28 ;  /* 0x0000002c241c723c */ /* 0x044fe8000004181c */
[----:B------:R-:W1:Y:S04]  /*9460*/  MUFU.EX2 R187, R187 ;  /* 0x000000bb00bb7308 */ /* 0x000e680000000800 */
        /* <DEDUP_REMOVED lines=11> */
[----:B------:R-:W-:Y:S04]  /*9520*/  MUFU.EX2 R79, R79 ;  /* 0x0000004f004f7308 */ /* 0x000fe80000000800 */
[C---:B------:R-:W-:Y:S01]  /*9530*/  HMMA.16816.F32.BF16 R16, R36.reuse, R50, R16 ;  /* 0x000000322410723c */ /* 0x040fe20000041810 */
[----:B------:R-:W-:Y:S02]  /*9540*/  F2FP.BF16.F32.PACK_AB R51, R183, R178 ;  /* 0x000000b2b733723e */ /* 0x000fe400000010ff */
[----:B-1----:R-:W-:Y:S01]  /*9550*/  F2FP.BF16.F32.PACK_AB R50, R187, R156 ;  /* 0x0000009cbb32723e */ /* 0x002fe200000010ff */
[----:B------:R-:W-:Y:S04]  /*9560*/  MUFU.EX2 R80, R80 ;  /* 0x0000005000507308 */ /* 0x000fe80000000800 */
[C---:B------:R-:W-:Y:S04]  /*9570*/  HMMA.16816.F32.BF16 R12, R36.reuse, R40, R12 ;  /* 0x00000028240c723c */ /* 0x040fe8000004180c */
        /* <DEDUP_REMOVED lines=13> */
[----:B------:R-:W4:Y:S03]  /*9650*/  LDSM.16.MT88.4 R52, [R109+0xe800] ;  /* 0x00e800006d34783b */ /* 0x000f260000004200 */
[----:B------:R-:W-:Y:S04]  /*9660*/  MUFU.EX2 R70, R70 ;  /* 0x0000004600467308 */ /* 0x000fe80000000800 */
[C---:B-----5:R-:W-:Y:S04]  /*9670*/  HMMA.16816.F32.BF16 R12, R48.reuse, R36, R12 ;  /* 0x00000024300c723c */ /* 0x060fe8000004180c */
[----:B------:R-:W5:Y:S04]  /*9680*/  MUFU.EX2 R71, R71 ;  /* 0x0000004700477308 */ /* 0x000f680000000800 */
        /* <DEDUP_REMOVED lines=22> */
[C---:B-----5:R-:W-:Y:S02]  /*97f0*/  HMMA.16816.F32.BF16 R20, R40.reuse, R36, R20 ;  /* 0x000000242814723c */ /* 0x060fe40000041814 */
        /* <DEDUP_REMOVED lines=9> */
[----:B------:R-:W-:Y:S01]  /*9890*/  F2FP.BF16.F32.PACK_AB R43, R71, R70 ;  /* 0x00000046472b723e */ /* 0x000fe200000010ff */
        /* <DEDUP_REMOVED lines=8> */
[----:B------:R-:W2:Y:S02]  /*9920*/  MUFU.EX2 R59, R59 ;  /* 0x0000003b003b7308 */ /* 0x000ea40000000800 */
        /* <DEDUP_REMOVED lines=33> */
[----:B------:R-:W-:Y:S06]  /*9b40*/  MUFU.EX2 R96, R96 ;  /* 0x0000006000607308 */ /* 0x000fec0000000800 */
[C---:B---3--:R-:W-:Y:S02]  /*9b50*/  HMMA.16816.F32.BF16 R12, R40.reuse, R48, R12 ;  /* 0x00000030280c723c */ /* 0x048fe4000004180c */
[----:B------:R-:W3:Y:S06]  /*9b60*/  MUFU.EX2 R97, R97 ;  /* 0x0000006100617308 */ /* 0x000eec0000000800 */
[----:B------:R-:W-:Y:S01]  /*9b70*/  HMMA.16816.F32.BF16 R8, R40, R50, R8 ;  /* 0x000000322808723c */ /* 0x000fe20000041808 */
[----:B------:R-:W-:Y:S01]  /*9b80*/  F2FP.BF16.F32.PACK_AB R41, R59, R58 ;  /* 0x0000003a3b29723e */ /* 0x000fe200000010ff */
[----:B------:R-:W-:Y:S01]  /*9b90*/  LDSM.16.MT88.4 R48, [R111+0x10800] ;  /* 0x010800006f30783b */ /* 0x000fe20000004200 */
[----:B------:R-:W-:Y:S01]  /*9ba0*/  F2FP.BF16.F32.PACK_AB R43, R85, R84 ;  /* 0x00000054552b723e */ /* 0x000fe200000010ff */
[----:B------:R-:W-:Y:S01]  /*9bb0*/  MUFU.EX2 R98, R98 ;  /* 0x0000006200627308 */ /* 0x000fe20000000800 */
[----:B------:R-:W-:-:S02]  /*9bc0*/  F2FP.BF16.F32.PACK_AB R40, R57, R56 ;  /* 0x000000383928723e */ /* 0x000fc400000010ff */
[----:B------:R-:W-:Y:S02]  /*9bd0*/  F2FP.BF16.F32.PACK_AB R42, R83, R82 ;  /* 0x00000052532a723e */ /* 0x000fe400000010ff */
[----:B---3--:R-:W-:-:S03]  /*9be0*/  F2FP.BF16.F32.PACK_AB R153, R97, R96 ;  /* 0x000000606199723e */ /* 0x008fc600000010ff */
[----:B------:R-:W-:Y:S02]  /*9bf0*/  MUFU.EX2 R239, R239 ;  /* 0x000000ef00ef7308 */ /* 0x000fe40000000800 */
[C---:B-1----:R-:W-:Y:S08]  /*9c00*/  HMMA.16816.F32.BF16 R4, R40.reuse, R44, R4 ;  /* 0x0000002c2804723c */ /* 0x042ff00000041804 */
[C---:B------:R-:W-:Y:S01]  /*9c10*/  HMMA.16816.F32.BF16 R32, R40.reuse, R46, R32 ;  /* 0x0000002e2820723c */ /* 0x040fe20000041820 */
[----:B------:R-:W1:Y:S07]  /*9c20*/  LDSM.16.MT88.4 R44, [R102+0x10000] ;  /* 0x01000000662c783b */ /* 0x000e6e0000004200 */
[----:B--2---:R-:W-:Y:S01]  /*9c30*/  HMMA.16816.F32.BF16 R24, R40, R54, R24 ;  /* 0x000000362818723c */ /* 0x004fe20000041818 */
[----:B------:R-:W-:Y:S01]  /*9c40*/  FADD.FTZ R54, R114, R115 ;  /* 0x0000007372367221 */ /* 0x000fe20000010000 */
[----:B------:R-:W-:-:S03]  /*9c50*/  FFMA.FTZ R55, R101, UR6, -R125 ;  /* 0x0000000665377c23 */ /* 0x000fc6000801087d */
[----:B------:R-:W-:-:S03]  /*9c60*/  FADD.FTZ R54, R113, R54 ;  /* 0x0000003671367221 */ /* 0x000fc60000010000 */
[----:B----4-:R-:W-:Y:S01]  /*9c70*/  HMMA.16816.F32.BF16 R20, R40, R36, R20 ;  /* 0x000000242814723c */ /* 0x010fe20000041814 */
[----:B------:R-:W-:Y:S01]  /*9c80*/  FADD.FTZ R129, R129, R54 ;  /* 0x0000003681817221 */ /* 0x000fe20000010000 */
[----:B------:R-:W-:Y:S03]  /*9c90*/  MUFU.EX2 R55, R55 ;  /* 0x0000003700377308 */ /* 0x000fe60000000800 */
[----:B------:R-:W-:-:S03]  /*9ca0*/  FADD.FTZ R128, R128, R129 ;  /* 0x0000008180807221 */ /* 0x000fc60000010000 */
[----:B------:R-:W-:Y:S01]  /*9cb0*/  HMMA.16816.F32.BF16 R16, R40, R38, R16 ;  /* 0x000000262810723c */ /* 0x000fe20000041810 */
[----:B------:R-:W2:Y:S01]  /*9cc0*/  LDSM.16.MT88.4 R36, [R109+0x10800] ;  /* 0x010800006d24783b */ /* 0x000ea20000004200 */
[----:B------:R-:W3:Y:S01]  /*9cd0*/  MUFU.EX2 R54, R100 ;  /* 0x0000006400367308 */ /* 0x000ee20000000800 */
[----:B------:R-:W-:-:S04]  /*9ce0*/  FADD.FTZ R127, R127, R128 ;  /* 0x000000807f7f7221 */ /* 0x000fc80000010000 */
[----:B------:R-:W-:Y:S01]  /*9cf0*/  FADD.FTZ R127, R126, R127 ;  /* 0x0000007f7e7f7221 */ /* 0x000fe20000010000 */
[C---:B------:R-:W-:Y:S01]  /*9d00*/  HMMA.16816.F32.BF16 R28, R40.reuse, R52, R28 ;  /* 0x00000034281c723c */ /* 0x040fe2000004181c */
[--C-:B------:R-:W-:Y:S01]  /*9d10*/  FFMA.FTZ R52, R86, UR6, -R125.reuse ;  /* 0x0000000656347c23 */ /* 0x100fe2000801087d */
[----:B------:R-:W-:Y:S01]  /*9d20*/  FFMA.FTZ R53, R87, UR6, -R125 ;  /* 0x0000000657357c23 */ /* 0x000fe2000801087d */
[----:B------:R-:W-:Y:S01]  /*9d30*/  FADD.FTZ R134, R134, R127 ;  /* 0x0000007f86867221 */ /* 0x000fe20000010000 */
[--C-:B------:R-:W-:Y:S01]  /*9d40*/  FFMA.FTZ R86, R92, UR6, -R119.reuse ;  /* 0x000000065c567c23 */ /* 0x100fe20008010877 */
[--C-:B------:R-:W-:Y:S01]  /*9d50*/  FFMA.FTZ R87, R93, UR6, -R119.reuse ;  /* 0x000000065d577c23 */ /* 0x100fe20008010877 */
[--C-:B------:R-:W-:Y:S01]  /*9d60*/  FFMA.FTZ R92, R94, UR6, -R119.reuse ;  /* 0x000000065e5c7c23 */ /* 0x100fe20008010877 */
[----:B------:R-:W-:Y:S01]  /*9d70*/  MUFU.EX2 R52, R52 ;  /* 0x0000003400347308 */ /* 0x000fe20000000800 */
[----:B------:R-:W-:Y:S01]  /*9d80*/  FADD.FTZ R135, R135, R134 ;  /* 0x0000008687877221 */ /* 0x000fe20000010000 */
[C---:B-1----:R-:W-:Y:S01]  /*9d90*/  HMMA.16816.F32.BF16 R12, R40.reuse, R44, R12 ;  /* 0x0000002c280c723c */ /* 0x042fe2000004180c */
[----:B------:R-:W-:Y:S01]  /*9da0*/  F2FP.BF16.F32.PACK_AB R45, R89, R88 ;  /* 0x00000058592d723e */ /* 0x000fe200000010ff */
[----:B------:R-:W-:Y:S01]  /*9db0*/  FFMA.FTZ R93, R95, UR6, -R119 ;  /* 0x000000065f5d7c23 */ /* 0x000fe20008010877 */
[----:B------:R-:W-:Y:S01]  /*9dc0*/  FADD.FTZ R142, R142, R135 ;  /* 0x000000878e8e7221 */ /* 0x000fe20000010000 */
[--C-:B------:R-:W-:Y:S01]  /*9dd0*/  FFMA.FTZ R94, R104, UR6, -R125.reuse ;  /* 0x00000006685e7c23 */ /* 0x100fe2000801087d */
[--C-:B------:R-:W-:Y:S01]  /*9de0*/  FFMA.FTZ R95, R103, UR6, -R125.reuse ;  /* 0x00000006675f7c23 */ /* 0x100fe2000801087d */
[----:B------:R-:W1:Y:S01]  /*9df0*/  MUFU.EX2 R53, R53 ;  /* 0x0000003500357308 */ /* 0x000e620000000800 */
[----:B------:R-:W-:Y:S01]  /*9e00*/  FADD.FTZ R142, R141, R142 ;  /* 0x0000008e8d8e7221 */ /* 0x000fe20000010000 */
[----:B------:R-:W-:Y:S01]  /*9e10*/  HMMA.16816.F32.BF16 R8, R40, R46, R8 ;  /* 0x0000002e2808723c */ /* 0x000fe20000041808 */
[----:B------:R-:W4:Y:S01]  /*9e20*/  LDSM.16.MT88.4 R40, [R112+0x10800] ;  /* 0x010800007028783b */ /* 0x000f220000004200 */
[----:B------:R-:W-:Y:S01]  /*9e30*/  F2FP.BF16.F32.PACK_AB R47, R91, R90 ;  /* 0x0000005a5b2f723e */ /* 0x000fe200000010ff */
[----:B------:R-:W-:Y:S01]  /*9e40*/  FADD.FTZ R143, R143, R142 ;  /* 0x0000008e8f8f7221 */ /* 0x000fe20000010000 */
[----:B---3--:R-:W-:Y:S01]  /*9e50*/  F2FP.BF16.F32.PACK_AB R46, R55, R54 ;  /* 0x00000036372e723e */ /* 0x008fe200000010ff */
[----:B------:R-:W-:Y:S01]  /*9e60*/  FFMA.FTZ R104, R106, UR6, -R125 ;  /* 0x000000066a687c23 */ /* 0x000fe2000801087d */
[----:B------:R-:W-:Y:S01]  /*9e70*/  MUFU.EX2 R86, R86 ;  /* 0x0000005600567308 */ /* 0x000fe20000000800 */
[----:B------:R-:W-:Y:S01]  /*9e80*/  FADD.FTZ R143, R144, R143 ;  /* 0x0000008f908f7221 */ /* 0x000fe20000010000 */
[----:B------:R-:W-:Y:S06]  /*9e90*/  LDSM.16.MT88.4 R132, [R111+0x11800] ;  /* 0x011800006f84783b */ /* 0x000fec0000004200 */
[----:B------:R-:W3:Y:S01]  /*9ea0*/  MUFU.EX2 R87, R87 ;  /* 0x0000005700577308 */ /* 0x000ee20000000800 */
[----:B-1----:R-:W-:-:S07]  /*9eb0*/  F2FP.BF16.F32.PACK_AB R44, R53, R52 ;  /* 0x00000034352c723e */ /* 0x002fce00000010ff */
[C---:B------:R-:W-:Y:S01]  /*9ec0*/  HMMA.16816.F32.BF16 R4, R44.reuse, R48, R4 ;  /* 0x000000302c04723c */ /* 0x040fe20000041804 */
[----:B------:R-:W-:Y:S07]  /*9ed0*/  MUFU.EX2 R92, R92 ;  /* 0x0000005c005c7308 */ /* 0x000fee0000000800 */
[C---:B------:R-:W-:Y:S01]  /*9ee0*/  HMMA.16816.F32.BF16 R32, R44.reuse, R50, R32 ;  /* 0x000000322c20723c */ /* 0x040fe20000041820 */
[----:B------:R-:W1:Y:S01]  /*9ef0*/  LDSM.16.MT88.4 R48, [R102+0x10800] ;  /* 0x010800006630783b */ /* 0x000e620000004200 */
[----:B------:R-:W5:Y:S06]  /*9f00*/  MUFU.EX2 R93, R93 ;  /* 0x0000005d005d7308 */ /* 0x000f6c0000000800 */
[----:B--2---:R-:W-:Y:S01]  /*9f10*/  HMMA.16816.F32.BF16 R28, R44, R36, R28 ;  /* 0x000000242c1c723c */ /* 0x004fe2000004181c */
[----:B------:R-:W-:Y:S01]  /*9f20*/  FADD.FTZ R36, R154, R143 ;  /* 0x0000008f9a247221 */ /* 0x000fe20000010000 */
[----:B------:R-:W-:Y:S01]  /*9f30*/  MUFU.EX2 R94, R94 ;  /* 0x0000005e005e7308 */ /* 0x000fe20000000800 */
[----:B------:R-:W-:Y:S02]  /*9f40*/  LDSM.16.MT88.4 R140, [R109+0x11800] ;  /* 0x011800006d8c783b */ /* 0x000fe40000004200 */
[----:B------:R-:W-:-:S03]  /*9f50*/  FADD.FTZ R36, R149, R36 ;  /* 0x0000002495247221 */ /* 0x000fc60000010000 */
[----:B----4-:R-:W-:Y:S01]  /*9f60*/  HMMA.16816.F32.BF16 R20, R44, R40, R20 ;  /* 0x000000282c14723c */ /* 0x010fe20000041814 */
[----:B------:R-:W-:Y:S01]  /*9f70*/  FADD.FTZ R101, R151, R36 ;  /* 0x0000002497657221 */ /* 0x000fe20000010000 */
[----:B------:R-:W2:Y:S03]  /*9f80*/  MUFU.EX2 R95, R95 ;  /* 0x0000005f005f7308 */ /* 0x000ea60000000800 */
[----:B------:R-:W-:-:S03]  /*9f90*/  FADD.FTZ R101, R158, R101 ;  /* 0x000000659e657221 */ /* 0x000fc60000010000 */
[----:B------:R-:W-:Y:S01]  /*9fa0*/  HMMA.16816.F32.BF16 R24, R44, R38, R24 ;  /* 0x000000262c18723c */ /* 0x000fe20000041818 */
[----:B------:R-:W-:Y:S01]  /*9fb0*/  FADD.FTZ R40, R168, R101 ;  /* 0x00000065a8287221 */ /* 0x000fe20000010000 */
[----:B------:R-:W4:Y:S01]  /*9fc0*/  LDSM.16.MT88.4 R36, [R111+0x11000] ;  /* 0x011000006f24783b */ /* 0x000f220000004200 */
[----:B------:R-:W2:Y:S02]  /*9fd0*/  MUFU.EX2 R104, R104 ;  /* 0x0000006800687308 */ /* 0x000ea40000000800 */
[----:B------:R-:W-:-:S03]  /*9fe0*/  FADD.FTZ R40, R157, R40 ;  /* 0x000000289d287221 */ /* 0x000fc60000010000 */
[----:B------:R-:W-:Y:S01]  /*9ff0*/  HMMA.16816.F32.BF16 R16, R44, R42, R16 ;  /* 0x0000002a2c10723c */ /* 0x000fe20000041810 */
[----:B------:R-:W-:Y:S02]  /*a000*/  FADD.FTZ R101, R159, R40 ;  /* 0x000000289f657221 */ /* 0x000fe40000010000 */
[----:B------:R-:W4:Y:S02]  /*a010*/  LDSM.16.MT88.4 R40, [R109+0x11000] ;  /* 0x011000006d28783b */ /* 0x000f240000004200 */
[----:B------:R-:W-:-:S03]  /*a020*/  FADD.FTZ R101, R170, R101 ;  /* 0x00000065aa657221 */ /* 0x000fc60000010000 */
[C---:B-1----:R-:W-:Y:S01]  /*a030*/  HMMA.16816.F32.BF16 R12, R44.reuse, R48, R12 ;  /* 0x000000302c0c723c */ /* 0x042fe2000004180c */
[----:B------:R-:W-:Y:S01]  /*a040*/  FADD.FTZ R48, R182, R101 ;  /* 0x00000065b6307221 */ /* 0x000fe20000010000 */
[----:B------:R-:W-:Y:S01]  /*a050*/  FADD.FTZ R101, R179, R196 ;  /* 0x000000c4b3657221 */ /* 0x000fe20000010000 */
[----:B---3--:R-:W-:Y:S02]  /*a060*/  F2FP.BF16.F32.PACK_AB R49, R87, R86 ;  /* 0x000000565731723e */ /* 0x008fe400000010ff */
[----:B------:R-:W-:Y:S01]  /*a070*/  FADD.FTZ R48, R165, R48 ;  /* 0x00000030a5307221 */ /* 0x000fe20000010000 */
[----:B------:R-:W-:Y:S02]  /*a080*/  FADD.FTZ R101, R186, R101 ;  /* 0x00000065ba657221 */ /* 0x000fe40000010000 */
[----:B------:R-:W-:Y:S01]  /*a090*/  HMMA.16816.F32.BF16 R8, R44, R50, R8 ;  /* 0x000000322c08723c */ /* 0x000fe20000041808 */
[----:B------:R-:W-:Y:S01]  /*a0a0*/  FADD.FTZ R167, R167, R48 ;  /* 0x00000030a7a77221 */ /* 0x000fe20000010000 */
[----:B------:R-:W-:Y:S01]  /*a0b0*/  FADD.FTZ R164, R164, R101 ;  /* 0x00000065a4a47221 */ /* 0x000fe20000010000 */
[----:B-----5:R-:W-:Y:S01]  /*a0c0*/  F2FP.BF16.F32.PACK_AB R51, R93, R92 ;  /* 0x0000005c5d33723e */ /* 0x020fe200000010ff */
[----:B------:R-:W1:Y:S01]  /*a0d0*/  LDSM.16.MT88.4 R44, [R112+0x11000] ;  /* 0x01100000702c783b */ /* 0x000e620000004200 */
[----:B------:R-:W-:Y:S01]  /*a0e0*/  FADD.FTZ R194, R194, R167 ;  /* 0x000000a7c2c27221 */ /* 0x000fe20000010000 */
[----:B------:R-:W-:Y:S01]  /*a0f0*/  FADD.FTZ R185, R185, R164 ;  /* 0x000000a4b9b97221 */ /* 0x000fe20000010000 */
[----:B--2---:R-:W-:-:S02]  /*a100*/  F2FP.BF16.F32.PACK_AB R48, R95, R94 ;  /* 0x0000005e5f30723e */ /* 0x004fc400000010ff */
[----:B------:R-:W-:Y:S01]  /*a110*/  FADD.FTZ R173, R173, R194 ;  /* 0x000000c2adad7221 */ /* 0x000fe20000010000 */
[----:B------:R-:W-:Y:S01]  /*a120*/  FADD.FTZ R156, R156, R185 ;  /* 0x000000b99c9c7221 */ /* 0x000fe20000010000 */
[----:B------:R-:W-:Y:S02]  /*a130*/  F2FP.BF16.F32.PACK_AB R50, R105, R104 ;  /* 0x000000686932723e */ /* 0x000fe400000010ff */
[----:B------:R-:W-:Y:S01]  /*a140*/  FADD.FTZ R212, R212, R173 ;  /* 0x000000add4d47221 */ /* 0x000fe20000010000 */
[----:B------:R-:W-:Y:S02]  /*a150*/  FADD.FTZ R187, R187, R156 ;  /* 0x0000009cbbbb7221 */ /* 0x000fe40000010000 */
[----:B------:R-:W-:Y:S01]  /*a160*/  LDSM.16.MT88.4 R156, [R112+0x11800] ;  /* 0x01180000709c783b */ /* 0x000fe20000004200 */
        /* <DEDUP_REMOVED lines=8> */
[----:B------:R-:W2:Y:S01]  /*a1f0*/  LDSM.16.MT88.4 R36, [R102+0x11000] ;  /* 0x011000006624783b */ /* 0x000ea20000004200 */
[----:B------:R-:W-:Y:S01]  /*a200*/  FADD.FTZ R181, R180, R181 ;  /* 0x000000b5b4b57221 */ /* 0x000fe20000010000 */
[----:B------:R-:W-:Y:S02]  /*a210*/  FADD.FTZ R77, R77, R76 ;  /* 0x0000004c4d4d7221 */ /* 0x000fe40000010000 */
[----:B------:R-:W3:Y:S01]  /*a220*/  LDSM.16.MT88.4 R100, [R102+0x11800] ;  /* 0x011800006664783b */ /* 0x000ee20000004200 */
[----:B------:R-:W-:Y:S01]  /*a230*/  FADD.FTZ R178, R178, R181 ;  /* 0x000000b5b2b27221 */ /* 0x000fe20000010000 */
[----:B------:R-:W-:Y:S01]  /*a240*/  FADD.FTZ R72, R72, R77 ;  /* 0x0000004d48487221 */ /* 0x000fe20000010000 */
[----:B------:R-:W-:Y:S01]  /*a250*/  HMMA.16816.F32.BF16 R28, R48, R40, R28 ;  /* 0x00000028301c723c */ /* 0x000fe2000004181c */
        /* <DEDUP_REMOVED lines=11> */
[----:B------:R-:W4:Y:S01]  /*a310*/  MUFU.EX2 R41, R41 ;  /* 0x0000002900297308 */ /* 0x000f220000000800 */
[----:B------:R-:W-:Y:S01]  /*a320*/  FADD.FTZ R78, R78, R193 ;  /* 0x000000c14e4e7221 */ /* 0x000fe20000010000 */
[----:B------:R-:W-:Y:S01]  /*a330*/  FADD.FTZ R64, R64, R69 ;  /* 0x0000004540407221 */ /* 0x000fe20000010000 */
[----:B-1----:R-:W-:Y:S02]  /*a340*/  HMMA.16816.F32.BF16 R20, R48, R44, R20 ;  /* 0x0000002c3014723c */ /* 0x002fe40000041814 */
[----:B------:R-:W-:Y:S01]  /*a350*/  FADD.FTZ R79, R79, R78 ;  /* 0x0000004e4f4f7221 */ /* 0x000fe20000010000 */
[----:B------:R-:W-:-:S02]  /*a360*/  FADD.FTZ R65, R65, R64 ;  /* 0x0000004041417221 */ /* 0x000fc40000010000 */
[----:B------:R-:W-:Y:S01]  /*a370*/  MUFU.EX2 R40, R40 ;  /* 0x0000002800287308 */ /* 0x000fe20000000800 */
[----:B------:R-:W-:Y:S01]  /*a380*/  FADD.FTZ R74, R74, R79 ;  /* 0x0000004f4a4a7221 */ /* 0x000fe20000010000 */
[----:B------:R-:W-:Y:S01]  /*a390*/  FADD.FTZ R60, R60, R65 ;  /* 0x000000413c3c7221 */ /* 0x000fe20000010000 */
[C---:B------:R-:W-:Y:S02]  /*a3a0*/  HMMA.16816.F32.BF16 R16, R48.reuse, R46, R16 ;  /* 0x0000002e3010723c */ /* 0x040fe40000041810 */
[----:B------:R-:W-:Y:S01]  /*a3b0*/  FADD.FTZ R75, R75, R74 ;  /* 0x0000004a4b4b7221 */ /* 0x000fe20000010000 */
[----:B------:R-:W-:Y:S02]  /*a3c0*/  FADD.FTZ R61, R61, R60 ;  /* 0x0000003c3d3d7221 */ /* 0x000fe40000010000 */
[----:B------:R-:W1:Y:S01]  /*a3d0*/  MUFU.EX2 R43, R43 ;  /* 0x0000002b002b7308 */ /* 0x000e620000000800 */
[----:B------:R-:W-:Y:S01]  /*a3e0*/  FADD.FTZ R70, R70, R75 ;  /* 0x0000004b46467221 */ /* 0x000fe20000010000 */
[----:B------:R-:W-:Y:S01]  /*a3f0*/  FADD.FTZ R56, R56, R61 ;  /* 0x0000003d38387221 */ /* 0x000fe20000010000 */
[----:B----4-:R-:W-:Y:S01]  /*a400*/  F2FP.BF16.F32.PACK_AB R155, R41, R98 ;  /* 0x00000062299b723e */ /* 0x010fe200000010ff */
[----:B--2---:R-:W-:Y:S01]  /*a410*/  HMMA.16816.F32.BF16 R12, R48, R36, R12 ;  /* 0x00000024300c723c */ /* 0x004fe2000004180c */
[----:B------:R-:W-:Y:S01]  /*a420*/  FADD.FTZ R71, R71, R70 ;  /* 0x0000004647477221 */ /* 0x000fe20000010000 */
[----:B------:R-:W-:-:S02]  /*a430*/  FADD.FTZ R57, R57, R56 ;  /* 0x0000003839397221 */ /* 0x000fc40000010000 */
[----:B------:R-:W2:Y:S01]  /*a440*/  MUFU.EX2 R42, R42 ;  /* 0x0000002a002a7308 */ /* 0x000ea20000000800 */
[----:B------:R-:W-:Y:S01]  /*a450*/  FADD.FTZ R66, R66, R71 ;  /* 0x0000004742427221 */ /* 0x000fe20000010000 */
[----:B------:R-:W-:Y:S02]  /*a460*/  FADD.FTZ R82, R82, R57 ;  /* 0x0000003952527221 */ /* 0x000fe40000010000 */
[----:B------:R-:W-:Y:S01]  /*a470*/  HMMA.16816.F32.BF16 R8, R48, R38, R8 ;  /* 0x000000263008723c */ /* 0x000fe20000041808 */
        /* <DEDUP_REMOVED lines=40> */
[----:B------:R-:W-:-:S06]  /*a700*/  FADD.FTZ R240, R41, R98 ;  /* 0x0000006229f07221 */ /* 0x000fcc0000010000 */
[----:B------:R-:W-:Y:S01]  /*a710*/  HMMA.16816.F32.BF16 R152, R152, R102, R8 ;  /* 0x000000669898723c */ /* 0x000fe20000041808 */
[----:B------:R-:W-:-:S04]  /*a720*/  NOP ;  /* 0x0000000000007918 */ /* 0x000fc80000000000 */
[----:B------:R-:W-:-:S15]  /*a730*/  BRA.U !UP0, `(.L_x_1320) ;  /* 0x0000006d08a47547 */ /* 0x000fde000b800000 */
[----:B------:R-:W-:-:S04]  /*a740*/  DEPBAR.LE SB0, 0x0 ;  /* 0x000080000000791a */ /* 0x000fc80000000000 */
[----:B------:R-:W-:Y:S01]  /*a750*/  UIADD3 UR4, UPT, UPT, UR18, -0x2, URZ ;  /* 0xfffffffe12047890 */ /* 0x000fe2000fffe0ff */
[----:B------:R-:W-:Y:S06]  /*a760*/  BAR.SYNC.DEFER_BLOCKING 0x0 ;  /* 0x0000000000007b1d */ /* 0x000fec0000010000 */
[----:B------:R-:W-:Y:S05]  /*a770*/  BRA.U !UP2, `(.L_x_1321) ;  /* 0x000000010afc7547 */ /* 0x000fea000b800000 */
[----:B------:R-:W1:Y:S01]  /*a780*/  LDC R4, c[0x0][0x4f0] ;  /* 0x00013c00ff047b82 */ /* 0x000e620000000800 */
[----:B------:R-:W-:-:S04]  /*a790*/  USHF.L.U32 UR4, UR4, 0x8, URZ ;  /* 0x0000000804047899 */ /* 0x000fc800080006ff */
[----:B------:R-:W-:Y:S02]  /*a7a0*/  UIADD3 UR6, UPT, UPT, UR4, 0x100, URZ ;  /* 0x0000010004067890 */ /* 0x000fe4000fffe0ff */
[----:B------:R-:W-:-:S04]  /*a7b0*/  MOV R5, UR4 ;  /* 0x0000000400057c02 */ /* 0x000fc80008000f00 */
[----:B------:R-:W-:Y:S01]  /*a7c0*/  IMAD.U32 R7, RZ, RZ, UR6 ;  /* 0x00000006ff077e24 */ /* 0x000fe2000f8e00ff */
[----:B------:R-:W-:-:S04]  /*a7d0*/  IABS R5, R5 ;  /* 0x0000000500057213 */ /* 0x000fc80000000000 */
        /* <DEDUP_REMOVED lines=14> */
[C---:B------:R-:W-:Y:S01]  /*a8c0*/  IMAD R6, R3.reuse, R6, R5 ;  /* 0x0000000603067224 */ /* 0x040fe200078e0205 */
[----:B------:R-:W-:Y:S01]  /*a8d0*/  LOP3.LUT R5, R4, UR6, RZ, 0x3c, !PT ;  /* 0x0000000604057c12 */ /* 0x000fe2000f8e3cff */
[C---:B------:R-:W-:Y:S01]  /*a8e0*/  IMAD R8, R3.reuse, R8, R7 ;  /* 0x0000000803087224 */ /* 0x040fe200078e0207 */
[----:B------:R-:W1:Y:S02]  /*a8f0*/  LDCU.64 UR6, c[0x0][0x3a8] ;  /* 0x00007500ff0677ac */ /* 0x000e640008000a00 */
        /* <DEDUP_REMOVED lines=8> */
[----:B------:R-:W-:Y:S02]  /*a980*/  LOP3.LUT R3, R4, UR4, RZ, 0x3c, !PT ;  /* 0x0000000404037c12 */ /* 0x000fe4000f8e3cff */
[----:B------:R-:W-:-:S02]  /*a990*/  ISETP.GE.AND P3, PT, R5, RZ, PT ;  /* 0x000000ff0500720c */ /* 0x000fc40003f66270 */
[----:B------:R-:W-:Y:S02]  /*a9a0*/  ISETP.GE.AND P1, PT, R3, RZ, PT ;  /* 0x000000ff0300720c */ /* 0x000fe40003f26270 */
[----:B------:R-:W-:Y:S02]  /*a9b0*/  ISETP.NE.AND P2, PT, R4, RZ, PT ;  /* 0x000000ff0400720c */ /* 0x000fe40003f45270 */
[----:B------:R-:W-:Y:S01]  /*a9c0*/  LOP3.LUT R3, RZ, R4, RZ, 0x33, !PT ;  /* 0x00000004ff037212 */ /* 0x000fe200078e33ff */
        /* <DEDUP_REMOVED lines=24> */
[----:B------:R-:W-:Y:S01]  /*ab50*/  LEA.HI.X R233, R6, R233, R4, 0x1, P1 ;  /* 0x000000e906e97211 */ /* 0x000fe200008f0c04 */
[----:B------:R-:W-:Y:S06]  /*ab60*/  BRA `(.L_x_1322) ;  /* 0x00000000001c7947 */ /* 0x000fec0003800000 */
.L_x_1321:
[----:B------:R-:W-:Y:S01]  /*ab70*/  UMOV UR6, URZ ;  /* 0x000000ff00067c82 */ /* 0x000fe20008000000 */
[----:B------:R-:W-:Y:S01]  /*ab80*/  USHF.L.U32 UR4, UR8, 0x8, URZ ;  /* 0x0000000808047899 */ /* 0x000fe200080006ff */
[----:B------:R-:W-:-:S05]  /*ab90*/  IADD3 R3, P1, PT, RZ, -UR6, RZ ;  /* 0x80000006ff037c10 */ /* 0x000fca000ff3e0ff */
[----:B------:R-:W-:-:S05]  /*aba0*/  IMAD.X R4, RZ, RZ, ~UR4, P1 ;  /* 0x80000004ff047e24 */ /* 0x000fca00088e06ff */
[----:B------:R-:W-:-:S04]  /*abb0*/  SHF.R.S64 R3, R3, 0x1f, R4 ;  /* 0x0000001f03037819 */ /* 0x000fc80000001004 */
[----:B------:R-:W-:-:S04]  /*abc0*/  IADD3 R232, P1, PT, R3, R232, RZ ;  /* 0x000000e803e87210 */ /* 0x000fc80007f3e0ff */
[----:B------:R-:W-:-:S09]  /*abd0*/  LEA.HI.X.SX32 R233, R4, R233, 0x1, P1 ;  /* 0x000000e904e97211 */ /* 0x000fd200008f0eff */
.L_x_1322:
[----:B------:R-:W1:Y:S01]  /*abe0*/  LDCU UR4, c[0x0][0x440] ;  /* 0x00008800ff0477ac */ /* 0x000e620008000800 */
[----:B------:R-:W-:Y:S01]  /*abf0*/  IMAD.U32 R17, RZ, RZ, UR8 ;  /* 0x00000008ff117e24 */ /* 0x000fe2000f8e00ff */
[----:B------:R-:W-:Y:S01]  /*ac00*/  SHF.R.U32.HI R226, RZ, 0x1, R227 ;  /* 0x00000001ffe27819 */ /* 0x000fe200000116e3 */
[----:B------:R-:W-:Y:S01]  /*ac10*/  IMAD.U32 R13, RZ, RZ, UR8 ;  /* 0x00000008ff0d7e24 */ /* 0x000fe2000f8e00ff */
[----:B------:R-:W-:Y:S01]  /*ac20*/  USHF.L.U32 UR6, UR8, 0x5, URZ ;  /* 0x0000000508067899 */ /* 0x000fe200080006ff */
[----:B------:R-:W-:Y:S01]  /*ac30*/  IMAD.U32 R10, RZ, RZ, UR8 ;  /* 0x00000008ff0a7e24 */ /* 0x000fe2000f8e00ff */
[----:B------:R-:W-:Y:S01]  /*ac40*/  LOP3.LUT R3, R226, 0x8, RZ, 0xc0, !PT ;  /* 0x00000008e2037812 */ /* 0x000fe200078ec0ff */
[----:B------:R-:W-:Y:S01]  /*ac50*/  IMAD.U32 R7, RZ, RZ, UR9 ;  /* 0x00000009ff077e24 */ /* 0x000fe2000f8e00ff */
[----:B------:R-:W-:Y:S01]  /*ac60*/  LOP3.LUT R220, R191, 0x200, RZ, 0xc0, !PT ;  /* 0x00000200bfdc7812 */ /* 0x000fe200078ec0ff */
[----:B------:R-:W-:Y:S01]  /*ac70*/  IMAD.U32 R21, RZ, RZ, UR8 ;  /* 0x00000008ff157e24 */ /* 0x000fe2000f8e00ff */
[----:B------:R-:W-:Y:S01]  /*ac80*/  IADD3 R8, P2, PT, R232, UR6, RZ ;  /* 0x00000006e8087c10 */ /* 0x000fe2000ff5e0ff */
[----:B------:R-:W-:Y:S01]  /*ac90*/  IMAD.U32 R4, RZ, RZ, UR8 ;  /* 0x00000008ff047e24 */ /* 0x000fe2000f8e00ff */
[----:B------:R-:W-:Y:S01]  /*aca0*/  LOP3.LUT R3, R190, R3, RZ, 0x3c, !PT ;  /* 0x00000003be037212 */ /* 0x000fe200078e3cff */
[----:B------:R-:W-:Y:S01]  /*acb0*/  IMAD.U32 R5, RZ, RZ, UR9 ;  /* 0x00000009ff057e24 */ /* 0x000fe2000f8e00ff */
[----:B------:R-:W-:Y:S01]  /*acc0*/  SEL R225, R188, 0xffffffe0, !P6 ;  /* 0xffffffe0bce17807 */ /* 0x000fe20007000000 */
[----:B------:R-:W-:-:S02]  /*acd0*/  IMAD.U32 R12, RZ, RZ, UR8 ;  /* 0x00000008ff0c7e24 */ /* 0x000fc4000f8e00ff */
[----:B------:R-:W-:Y:S01]  /*ace0*/  IMAD.U32 R11, RZ, RZ, UR9 ;  /* 0x00000009ff0b7e24 */ /* 0x000fe2000f8e00ff */
[----:B-1----:R-:W-:Y:S01]  /*acf0*/  ISETP.GE.AND P1, PT, R192, UR4, PT ;  /* 0x00000004c0007c0c */ /* 0x002fe2000bf26270 */
[----:B------:R-:W-:Y:S01]  /*ad00*/  USHF.L.U64.HI UR4, UR8, 0x5, UR9 ;  /* 0x0000000508047899 */ /* 0x000fe20008010209 */
[----:B------:R-:W-:Y:S02]  /*ad10*/  IMAD.U32 R14, RZ, RZ, UR8 ;  /* 0x00000008ff0e7e24 */ /* 0x000fe4000f8e00ff */
[----:B------:R-:W-:Y:S02]  /*ad20*/  IMAD.U32 R19, RZ, RZ, UR8 ;  /* 0x00000008ff137e24 */ /* 0x000fe4000f8e00ff */
[----:B------:R-:W-:Y:S01]  /*ad30*/  IMAD.SHL.U32 R228, R227, 0x20, RZ ;  /* 0x00000020e3e47824 */ /* 0x000fe200078e00ff */
[----:B------:R-:W-:Y:S01]  /*ad40*/  IADD3.X R9, PT, PT, R233, UR4, RZ, P2, !PT ;  /* 0x00000004e9097c10 */ /* 0x000fe200097fe4ff */
[----:B------:R-:W-:-:S03]  /*ad50*/  IMAD.IADD R210, R225, 0x1, R189 ;  /* 0x00000001e1d27824 */ /* 0x000fc600078e02bd */
[----:B------:R-:W-:Y:S02]  /*ad60*/  LOP3.LUT R228, R228, 0x7c00, RZ, 0xc0, !PT ;  /* 0x00007c00e4e47812 */ /* 0x000fe400078ec0ff */
[-C--:B------:R-:W-:Y:S01]  /*ad70*/  @!P1 LEA R16, P3, R17, R8.reuse, 0x7 ;  /* 0x0000000811109211 */ /* 0x080fe200078638ff */
[--C-:B------:R-:W-:Y:S01]  /*ad80*/  @!P1 IMAD.MOV.U32 R22, RZ, RZ, R8.reuse ;  /* 0x000000ffff169224 */ /* 0x100fe200078e0008 */
[-C--:B------:R-:W-:Y:S01]  /*ad90*/  @!P1 LEA R6, P2, R13, R8.reuse, 0x8 ;  /* 0x000000080d069211 */ /* 0x080fe200078440ff */
[----:B------:R-:W-:Y:S01]  /*ada0*/  @!P1 IMAD.MOV.U32 R23, RZ, RZ, R9 ;  /* 0x000000ffff179224 */ /* 0x000fe200078e0009 */
[-C--:B------:R-:W-:Y:S01]  /*adb0*/  @!P1 LEA.HI.X R17, R10, R9.reuse, R7, 0x7, P3 ;  /* 0x000000090a119211 */ /* 0x080fe200018f3c07 */
[--C-:B------:R-:W-:Y:S01]  /*adc0*/  @!P1 IMAD.MOV.U32 R24, RZ, RZ, R8.reuse ;  /* 0x000000ffff189224 */ /* 0x100fe200078e0008 */
[----:B------:R-:W-:Y:S01]  /*add0*/  @!P1 LEA R20, P4, R21, R8, 0x6 ;  /* 0x0000000815149211 */ /* 0x000fe200078830ff */
[----:B------:R-:W-:Y:S01]  /*ade0*/  @!P1 IMAD.MOV.U32 R25, RZ, RZ, R9 ;  /* 0x000000ffff199224 */ /* 0x000fe200078e0009 */
[-C--:B------:R-:W-:Y:S01]  /*adf0*/  @!P1 LEA.HI.X R7, R4, R9.reuse, R5, 0x8, P2 ;  /* 0x0000000904079211 */ /* 0x080fe200010f4405 */
[--C-:B------:R-:W-:Y:S01]  /*ae00*/  @!P1 IMAD.MOV.U32 R4, RZ, RZ, R8.reuse ;  /* 0x000000ffff049224 */ /* 0x100fe200078e0008 */
[----:B------:R-:W-:Y:S01]  /*ae10*/  @!P1 LEA.HI.X R21, R12, R9, R11, 0x6, P4 ;  /* 0x000000090c159211 */ /* 0x000fe200020f340b */
[----:B------:R-:W-:Y:S01]  /*ae20*/  @!P1 IMAD.MOV.U32 R5, RZ, RZ, R9 ;  /* 0x000000ffff059224 */ /* 0x000fe200078e0009 */
[----:B------:R-:W-:Y:S01]  /*ae30*/  @P1 STS.128 [R221+0xa000], RZ ;  /* 0x00a000ffdd001388 */ /* 0x000fe20000000c00 */
[----:B------:R-:W-:Y:S01]  /*ae40*/  @!P1 IMAD.MOV.U32 R26, RZ, RZ, R8 ;  /* 0x000000ffff1a9224 */ /* 0x000fe200078e0008 */
[----:B------:R-:W-:Y:S01]  /*ae50*/  VOTEU.ALL UP0, P1 ;  /* 0x0000000000ff7886 */ /* 0x000fe20000800000 */
[--C-:B------:R-:W-:Y:S01]  /*ae60*/  @!P1 IMAD.WIDE.U32 R14, R14, 0xa0, R4.reuse ;  /* 0x000000a00e0e9825 */ /* 0x100fe200078e0004 */
[----:B------:R-:W-:Y:S01]  /*ae70*/  @!PT LDS RZ, [RZ] ;  /* 0x00000000fffff984 */ /* 0x000fe20000000800 */
[----:B------:R-:W-:Y:S01]  /*ae80*/  @!PT LDS RZ, [RZ] ;  /* 0x00000000fffff984 */ /* 0x000fe20000000800 */
[----:B------:R-:W-:Y:S01]  /*ae90*/  @!PT LDS RZ, [RZ] ;  /* 0x00000000fffff984 */ /* 0x000fe20000000800 */
[----:B------:R-:W-:Y:S03]  /*aea0*/  @!P1 LDGSTS.E.BYPASS.LTC128B.128 [R221+0xa000], desc[UR20][R232.64] ;  /* 0x0a000000e8dd9fae */ /* 0x000fe6000b981a14 */
[----:B------:R-:W-:Y:S01]  /*aeb0*/  @!P1 IMAD.WIDE.U32 R12, R12, 0xc0, R4 ;  /* 0x000000c00c0c9825 */ /* 0x000fe200078e0004 */
[----:B------:R-:W-:Y:S01]  /*aec0*/  @P1 STS.128 [R221+0xa800], RZ ;  /* 0x00a800ffdd001388 */ /* 0x000fe20000000c00 */
[----:B------:R-:W-:-:S02]  /*aed0*/  @!UP0 UIMAD UR14, UR9, 0x60, URZ ;  /* 0x00000060090e88a4 */ /* 0x000fc4000f8e02ff */
[----:B------:R-:W-:Y:S01]  /*aee0*/  IMAD.U32 R5, RZ, RZ, UR8 ;  /* 0x00000008ff057e24 */ /* 0x000fe2000f8e00ff */
[----:B------:R-:W-:Y:S01]  /*aef0*/  @!PT LDS RZ, [RZ] ;  /* 0x00000000fffff984 */ /* 0x000fe20000000800 */
[----:B------:R-:W-:Y:S01]  /*af00*/  @!PT LDS RZ, [RZ] ;  /* 0x00000000fffff984 */ /* 0x000fe20000000800 */
[----:B------:R-:W-:Y:S01]  /*af10*/  @!PT LDS RZ, [RZ] ;  /* 0x00000000fffff984 */ /* 0x000fe20000000800 */
[----:B------:R1:W-:Y:S01]  /*af20*/  @!P1 LDGSTS.E.BYPASS.LTC128B.128 [R221+0xa800], desc[UR20][R8.64] ;  /* 0x0a80000008dd9fae */ /* 0x0003e2000b981a14 */
[----:B------:R-:W-:Y:S01]  /*af30*/  IMAD.U32 R4, RZ, RZ, UR8 ;  /* 0x00000008ff047e24 */ /* 0x000fe2000f8e00ff */
[----:B------:R-:W-:Y:S01]  /*af40*/  @!UP0 UIMAD UR8, UR9, 0xa0, URZ ;  /* 0x000000a0090888a4 */ /* 0x000fe2000f8e02ff */
[--C-:B------:R-:W-:Y:S01]  /*af50*/  @!P1 IMAD.MOV.U32 R27, RZ, RZ, R9.reuse ;  /* 0x000000ffff1b9224 */ /* 0x100fe200078e0009 */
[----:B------:R-:W-:Y:S01]  /*af60*/  @!UP0 UIMAD UR7, UR9, 0xc0, URZ ;  /* 0x000000c0090788a4 */ /* 0x000fe2000f8e02ff */
[--C-:B------:R-:W-:Y:S01]  /*af70*/  @!P1 IMAD.MOV.U32 R28, RZ, RZ, R8.reuse ;  /* 0x000000ffff1c9224 */ /* 0x100fe200078e0008 */
[----:B------:R-:W-:Y:S01]  /*af80*/  @P1 STS.128 [R221+0xb000], RZ ;  /* 0x00b000ffdd001388 */ /* 0x000fe20000000c00 */
[----:B------:R-:W-:Y:S02]  /*af90*/  @!P1 IMAD.MOV.U32 R29, RZ, RZ, R9 ;  /* 0x000000ffff1d9224 */ /* 0x000fe400078e0009 */
[----:B------:R-:W-:-:S02]  /*afa0*/  @!P1 IMAD.MOV.U32 R30, RZ, RZ, R8 ;  /* 0x000000ffff1e9224 */ /* 0x000fc400078e0008 */
[----:B------:R-:W-:Y:S02]  /*afb0*/  @!P1 IMAD.MOV.U32 R31, RZ, RZ, R9 ;  /* 0x000000ffff1f9224 */ /* 0x000fe400078e0009 */
[----:B------:R-:W-:-:S04]  /*afc0*/  @!P1 IMAD.WIDE.U32 R22, R5, 0x120, R22 ;  /* 0x0000012005169825 */ /* 0x000fc800078e0016 */
[----:B------:R-:W-:-:S04]  /*afd0*/  @!P1 IMAD.WIDE.U32 R24, R4, 0x140, R24 ;  /* 0x0000014004189825 */ /* 0x000fc800078e0018 */
[----:B------:R-:W-:-:S04]  /*afe0*/  @!P1 IMAD.WIDE.U32 R26, R5, 0x160, R26 ;  /* 0x00000160051a9825 */ /* 0x000fc800078e001a */
[----:B------:R-:W-:-:S04]  /*aff0*/  @!P1 IMAD.WIDE.U32 R28, R4, 0x180, R28 ;  /* 0x00000180041c9825 */ /* 0x000fc800078e001c */
[----:B------:R-:W-:-:S04]  /*b000*/  @!P1 IMAD.WIDE.U32 R30, R5, 0x1a0, R30 ;  /* 0x000001a0051e9825 */ /* 0x000fc800078e001e */
[----:B------:R-:W-:-:S04]  /*b010*/  @!P1 IMAD.WIDE.U32 R18, R19, 0x60, R8 ;  /* 0x0000006013129825 */ /* 0x000fc800078e0008 */
[----:B------:R-:W-:-:S04]  /*b020*/  @!P1 IMAD.WIDE.U32 R10, R10, 0xe0, R8 ;  /* 0x000000e00a0a9825 */ /* 0x000fc800078e0008 */
[----:B------:R-:W-:Y:S01]  /*b030*/  @!P1 IMAD.WIDE.U32 R4, R4, 0x1c0, R8 ;  /* 0x000001c004049825 */ /* 0x000fe200078e0008 */
[----:B-1----:R-:W-:-:S03]  /*b040*/  @!P1 IADD3 R8, P2, PT, R8, UR6, RZ ;  /* 0x0000000608089c10 */ /* 0x002fc6000ff5e0ff */
[----:B------:R-:W-:Y:S01]  /*b050*/  @!P1 VIADD R19, R19, UR14 ;  /* 0x0000000e13139c36 */ /* 0x000fe20008000000 */
[----:B------:R-:W-:Y:S01]  /*b060*/  @!P1 IADD3.X R9, PT, PT, R9, UR4, RZ, P2, !PT ;  /* 0x0000000409099c10 */ /* 0x000fe200097fe4ff */
[----:B------:R-:W-:Y:S01]  /*b070*/  @!UP0 UIMAD UR14, UR9, 0xe0, URZ ;  /* 0x000000e0090e88a4 */ /* 0x000fe2000f8e02ff */
[----:B------:R-:W-:Y:S01]  /*b080*/  @!P1 VIADD R15, R15, UR8 ;  /* 0x000000080f0f9c36 */ /* 0x000fe20008000000 */
[----:B------:R-:W-:Y:S01]  /*b090*/  @!UP0 UIMAD UR8, UR9, 0x120, URZ ;  /* 0x00000120090888a4 */ /* 0x000fe2000f8e02ff */
[----:B------:R-:W-:Y:S01]  /*b0a0*/  @!P1 VIADD R13, R13, UR7 ;  /* 0x000000070d0d9c36 */ /* 0x000fe20008000000 */
[----:B------:R-:W-:Y:S01]  /*b0b0*/  @!PT LDS RZ, [RZ] ;  /* 0x00000000fffff984 */ /* 0x000fe20000000800 */
[----:B------:R-:W-:Y:S01]  /*b0c0*/  @!PT LDS RZ, [RZ] ;  /* 0x00000000fffff984 */ /* 0x000fe20000000800 */
[----:B------:R-:W-:Y:S01]  /*b0d0*/  @!PT LDS RZ, [RZ] ;  /* 0x00000000fffff984 */ /* 0x000fe20000000800 */
[----:B------:R-:W-:Y:S01]  /*b0e0*/  @!P1 LDGSTS.E.BYPASS.LTC128B.128 [R221+0xb000], desc[UR20][R8.64] ;  /* 0x0b00000008dd9fae */ /* 0x000fe2000b981a14 */
[----:B------:R-:W-:Y:S01]  /*b0f0*/  @!UP0 UIMAD UR7, UR9, 0x140, URZ ;  /* 0x00000140090788a4 */ /* 0x000fe2000f8e02ff */
[----:B------:R-:W-:Y:S01]  /*b100*/  @!P1 VIADD R11, R11, UR14 ;  /* 0x0000000e0b0b9c36 */ /* 0x000fe20008000000 */
[----:B------:R-:W-:Y:S01]  /*b110*/  @!UP0 UIMAD UR14, UR9, 0x160, URZ ;  /* 0x00000160090e88a4 */ /* 0x000fe2000f8e02ff */
[----:B------:R-:W-:Y:S01]  /*b120*/  @P1 STS.128 [R221+0xb800], RZ ;  /* 0x00b800ffdd001388 */ /* 0x000fe20000000c00 */
        /* <DEDUP_REMOVED lines=8> */
[----:B------:R-:W-:Y:S01]  /*b1b0*/  @!P1 IMAD.MOV.U32 R40, RZ, RZ, R4 ;  /* 0x000000ffff289224 */ /* 0x000fe200078e0004 */
[----:B------:R-:W-:Y:S01]  /*b1c0*/  LOP3.LUT R4, R220, R228, RZ, 0xfc, !PT ;  /* 0x000000e4dc047212 */ /* 0x000fe200078efcff */
[----:B------:R-:W-:Y:S01]  /*b1d0*/  @P1 STS.128 [R221+0xc000], RZ ;  /* 0x00c000ffdd001388 */ /* 0x000fe20000000c00 */
[----:B------:R-:W-:Y:S01]  /*b1e0*/  @!UP0 UIMAD UR9, UR9, 0x1c0, URZ ;  /* 0x000001c0090988a4 */ /* 0x000fe2000f8e02ff */
[----:B------:R-:W-:Y:S01]  /*b1f0*/  @!P1 VIADD R27, R27, UR14 ;  /* 0x0000000e1b1b9c36 */ /* 0x000fe20008000000 */
[----:B------:R-:W-:Y:S01]  /*b200*/  LOP3.LUT R4, R4, R3, RZ, 0xfc, !PT ;  /* 0x0000000304047212 */ /* 0x000fe200078efcff */
[----:B------:R-:W-:Y:S01]  /*b210*/  @!PT LDS RZ, [RZ] ;  /* 0x00000000fffff984 */ /* 0x000fe20000000800 */
[----:B------:R-:W-:Y:S01]  /*b220*/  @!PT LDS RZ, [RZ] ;  /* 0x00000000fffff984 */ /* 0x000fe20000000800 */
[----:B------:R-:W-:Y:S01]  /*b230*/  @!PT LDS RZ, [RZ] ;  /* 0x00000000fffff984 */ /* 0x000fe20000000800 */
[----:B------:R-:W-:Y:S01]  /*b240*/  @!P1 LDGSTS.E.BYPASS.LTC128B.128 [R221+0xc000], desc[UR20][R18.64] ;  /* 0x0c00000012dd9fae */ /* 0x000fe2000b981a14 */
[----:B------:R-:W-:Y:S01]  /*b250*/  @!P1 VIADD R35, R29, UR8 ;  /* 0x000000081d239c36 */ /* 0x000fe20008000000 */
[----:B------:R-:W-:Y:S01]  /*b260*/  UIADD3 UR4, UPT, UPT, UR18, -0x2, URZ ;  /* 0xfffffffe12047890 */ /* 0x000fe2000fffe0ff */
[----:B------:R-:W-:Y:S01]  /*b270*/  @!P1 IMAD.MOV.U32 R34, RZ, RZ, R28 ;  /* 0x000000ffff229224 */ /* 0x000fe200078e001c */
[----:B------:R-:W-:Y:S01]  /*b280*/  @P1 STS.128 [R221+0xc800], RZ ;  /* 0x00c800ffdd001388 */ /* 0x000fe20000000c00 */
[----:B------:R-:W-:Y:S01]  /*b290*/  @!P1 VIADD R33, R31, UR7 ;  /* 0x000000071f219c36 */ /* 0x000fe20008000000 */
[----:B------:R-:W-:Y:S01]  /*b2a0*/  LEA R209, R4, UR5, 0x1 ;  /* 0x0000000504d17c11 */ /* 0x000fe2000f8e08ff */
[----:B------:R-:W-:Y:S01]  /*b2b0*/  @!P1 IMAD.MOV.U32 R32, RZ, RZ, R30 ;  /* 0x000000ffff209224 */ /* 0x000fe200078e001e */
[----:B------:R-:W-:Y:S01]  /*b2c0*/  @!PT LDS RZ, [RZ] ;  /* 0x00000000fffff984 */ /* 0x000fe20000000800 */
[----:B------:R-:W-:Y:S01]  /*b2d0*/  @!PT LDS RZ, [RZ] ;  /* 0x00000000fffff984 */ /* 0x000fe20000000800 */
[----:B------:R-:W-:Y:S01]  /*b2e0*/  @!PT LDS RZ, [RZ] ;  /* 0x00000000fffff984 */ /* 0x000fe20000000800 */
[----:B------:R-:W-:Y:S01]  /*b2f0*/  @!P1 LDGSTS.E.BYPASS.LTC128B.128 [R221+0xc800], desc[UR20][R16.64] ;  /* 0x0c80000010dd9fae */ /* 0x000fe2000b981a14 */
[----:B------:R-:W-:Y:S01]  /*b300*/  @!P1 VIADD R41, R5, UR9 ;  /* 0x0000000905299c36 */ /* 0x000fe20008000000 */
[----:B------:R-:W-:Y:S01]  /*b310*/  UISETP.GT.AND UP1, UPT, UR4, UR16, UPT ;  /* 0x000000100400728c */ /* 0x000fe2000bf24270 */
[C---:B------:R-:W-:Y:S01]  /*b320*/  IMAD.IADD R184, R209.reuse, 0x1, R225 ;  /* 0x00000001d1b87824 */ /* 0x040fe200078e02e1 */
[----:B------:R-:W-:Y:S01]  /*b330*/  @P1 STS.128 [R221+0xd000], RZ ;  /* 0x00d000ffdd001388 */ /* 0x000fe20000000c00 */
[----:B------:R-:W-:-:S03]  /*b340*/  IMAD.IADD R236, R209, 0x1, R208 ;  /* 0x00000001d1ec7824 */ /* 0x000fc600078e02d0 */
        /* <DEDUP_REMOVED lines=50> */
[----:B------:R-:W3:Y:S04]  /*b670*/  LDSM.16.M88.4 R44, [R189+0x2000] ;  /* 0x00200000bd2c783b */ /* 0x000ee80000000200 */
[----:B------:R-:W2:Y:S04]  /*b680*/  LDSM.16.M88.4 R36, [R189+0x2800] ;  /* 0x00280000bd24783b */ /* 0x000ea80000000200 */
[----:B------:R-:W4:Y:S04]  /*b690*/  LDSM.16.M88.4 R28, [R189+0x3000] ;  /* 0x00300000bd1c783b */ /* 0x000f280000000200 */
[----:B-1----:R-:W1:Y:S04]  /*b6a0*/  LDSM.16.M88.4 R20, [R189+0x3800] ;  /* 0x00380000bd14783b */ /* 0x002e680000000200 */
[----:B------:R-:W5:Y:S04]  /*b6b0*/  LDSM.16.M88.4 R12, [R189+0x4000] ;  /* 0x00400000bd0c783b */ /* 0x000f680000000200 */
[----:B------:R-:W5:Y:S04]  /*b6c0*/  LDSM.16.M88.4 R4, [R189+0x4800] ;  /* 0x00480000bd04783b */ /* 0x000f680000000200 */
[----:B------:R-:W5:Y:S04]  /*b6d0*/  LDSM.16.M88.4 R164, [R189+0x5000] ;  /* 0x00500000bda4783b */ /* 0x000f680000000200 */
[----:B------:R-:W5:Y:S04]  /*b6e0*/  LDSM.16.M88.4 R124, [R189+0x5800] ;  /* 0x00580000bd7c783b */ /* 0x000f680000000200 */
[----:B------:R-:W5:Y:S04]  /*b6f0*/  LDSM.16.M88.4 R116, [R189+0x6000] ;  /* 0x00600000bd74783b */ /* 0x000f680000000200 */
[----:B------:R-:W5:Y:S04]  /*b700*/  LDSM.16.M88.4 R108, [R189+0x6800] ;  /* 0x00680000bd6c783b */ /* 0x000f680000000200 */
[----:B------:R-:W5:Y:S01]  /*b710*/  LDSM.16.M88.4 R100, [R189+0x7000] ;  /* 0x00700000bd64783b */ /* 0x000f620000000200 */
[C---:B---3--:R-:W-:Y:S03]  /*b720*/  HMMA.16816.F32.BF16 R48, R60.reuse, R44, RZ ;  /* 0x0000002c3c30723c */ /* 0x048fe600000418ff */
[----:B------:R-:W3:Y:S04]  /*b730*/  LDSM.16.M88.4 R92, [R189+0x7800] ;  /* 0x00780000bd5c783b */ /* 0x000ee80000000200 */
[----:B------:R-:W3:Y:S01]  /*b740*/  LDSM.16.M88.4 R84, [R189+0x8000] ;  /* 0x00800000bd54783b */ /* 0x000ee20000000200 */
[C---:B--2---:R-:W-:Y:S03]  /*b750*/  HMMA.16816.F32.BF16 R40, R60.reuse, R36, RZ ;  /* 0x000000243c28723c */ /* 0x044fe600000418ff */
[----:B------:R-:W2:Y:S04]  /*b760*/  LDSM.16.M88.4 R76, [R189+0x8800] ;  /* 0x00880000bd4c783b */ /* 0x000ea80000000200 */
[----:B------:R-:W2:Y:S01]  /*b770*/  LDSM.16.M88.4 R68, [R189+0x9000] ;  /* 0x00900000bd44783b */ /* 0x000ea20000000200 */
[C---:B----4-:R-:W-:Y:S03]  /*b780*/  HMMA.16816.F32.BF16 R32, R60.reuse, R28, RZ ;  /* 0x0000001c3c20723c */ /* 0x050fe600000418ff */
[----:B------:R-:W4:Y:S04]  /*b790*/  LDSM.16.M88.4 R52, [R189+0x9800] ;  /* 0x00980000bd34783b */ /* 0x000f280000000200 */
[----:B------:R-:W-:Y:S01]  /*b7a0*/  LDSM.16.M88.4 R184, [R184] ;  /* 0x00000000b8b8783b */ /* 0x000fe20000000200 */
[C---:B-1----:R-:W-:Y:S03]  /*b7b0*/  HMMA.16816.F32.BF16 R24, R60.reuse, R20, RZ ;  /* 0x000000143c18723c */ /* 0x042fe600000418ff */
[----:B------:R-:W1:Y:S04]  /*b7c0*/  LDSM.16.M88.4 R176, [R210+0x3800] ;  /* 0x00380000d2b0783b */ /* 0x000e680000000200 */
[----:B------:R-:W1:Y:S01]  /*b7d0*/  LDSM.16.M88.4 R56, [R210+0x6000] ;  /* 0x00600000d238783b */ /* 0x000e620000000200 */
[C---:B-----5:R-:W-:Y:S03]  /*b7e0*/  HMMA.16816.F32.BF16 R16, R60.reuse, R12, RZ ;  /* 0x0000000c3c10723c */ /* 0x060fe600000418ff */
[----:B------:R-:W5:Y:S04]  /*b7f0*/  LDSM.16.M88.4 R172, [R210+0x4000] ;  /* 0x00400000d2ac783b */ /* 0x000f680000000200 */
        /* <DEDUP_REMOVED lines=12> */
[----:B------:R-:W0:Y:S01]  /*b8c0*/  LDGDEPBAR ;  /* 0x00000000000079af */ /* 0x000e220000000000 */
[C---:B------:R-:W-:Y:S08]  /*b8d0*/  HMMA.16816.F32.BF16 R112, R60.reuse, R108, RZ ;  /* 0x0000006c3c70723c */ /* 0x040ff000000418ff */
[C---:B------:R-:W-:Y:S08]  /*b8e0*/  HMMA.16816.F32.BF16 R104, R60.reuse, R100, RZ ;  /* 0x000000643c68723c */ /* 0x040ff000000418ff */
[C---:B---3--:R-:W-:Y:S08]  /*b8f0*/  HMMA.16816.F32.BF16 R96, R60.reuse, R92, RZ ;  /* 0x0000005c3c60723c */ /* 0x048ff000000418ff */
[C---:B------:R-:W-:Y:S08]  /*b900*/  HMMA.16816.F32.BF16 R88, R60.reuse, R84, RZ ;  /* 0x000000543c58723c */ /* 0x040ff000000418ff */
[C---:B--2---:R-:W-:Y:S08]  /*b910*/  HMMA.16816.F32.BF16 R80, R60.reuse, R76, RZ ;  /* 0x0000004c3c50723c */ /* 0x044ff000000418ff */
        /* <DEDUP_REMOVED lines=16> */
[C---:B----4-:R-:W-:Y:S08]  /*ba20*/  HMMA.16816.F32.BF16 R64, R60.reuse, R52, RZ ;  /* 0x000000343c40723c */ /* 0x050ff000000418ff */
        /* <DEDUP_REMOVED lines=8> */
[C---:B-----5:R-:W-:Y:S08]  /*bab0*/  HMMA.16816.F32.BF16 R16, R184.reuse, R172, R16 ;  /* 0x000000acb810723c */ /* 0x060ff00000041810 */
[C---:B------:R-:W-:Y:S01]  /*bac0*/  HMMA.16816.F32.BF16 R12, R184.reuse, R174, R12 ;  /* 0x000000aeb80c723c */ /* 0x040fe2000004180c */
[----:B------:R-:W4:Y:S07]  /*bad0*/  LDSM.16.M88.4 R172, [R210+0x7800] ;  /* 0x00780000d2ac783b */ /* 0x000f2e0000000200 */
[C---:B--2---:R-:W-:Y:S08]  /*bae0*/  HMMA.16816.F32.BF16 R112, R184.reuse, R52, R112 ;  /* 0x00000034b870723c */ /* 0x044ff00000041870 */
        /* <DEDUP_REMOVED lines=17> */
[C---:B------:R-:W-:Y:S08]  /*bc00*/  HMMA.16816.F32.BF16 R40, R184.reuse, R200, R40 ;  /* 0x000000c8b828723c */ /* 0x040ff00000041828 */
[C---:B------:R-:W-:Y:S01]  /*bc10*/  HMMA.16816.F32.BF16 R36, R184.reuse, R202, R36 ;  /* 0x000000cab824723c */ /* 0x040fe20000041824 */
[----:B------:R-:W-:Y:S07]  /*bc20*/  LDSM.16.M88.4 R200, [R222+0x6000] ;  /* 0x00600000dec8783b */ /* 0x000fee0000000200 */
        /* <DEDUP_REMOVED lines=8> */
[----:B------:R-:W5:Y:S04]  /*bcb0*/  LDSM.16.M88.4 R188, [R210+0x9800] ;  /* 0x00980000d2bc783b */ /* 0x000f680000000200 */
[----:B------:R-:W-:Y:S03]  /*bcc0*/  LDSM.16.M88.4 R208, [R222+0x5000] ;  /* 0x00500000ded0783b */ /* 0x000fe60000000200 */
[C---:B------:R-:W-:Y:S08]  /*bcd0*/  HMMA.16816.F32.BF16 R48, R184.reuse, R204, R48 ;  /* 0x000000ccb830723c */ /* 0x040ff00000041830 */
[----:B------:R-:W-:Y:S01]  /*bce0*/  HMMA.16816.F32.BF16 R44, R184, R206, R44 ;  /* 0x000000ceb82c723c */ /* 0x000fe2000004182c */
[----:B------:R-:W-:Y:S07]  /*bcf0*/  LDSM.16.M88.4 R204, [R222+0x5800] ;  /* 0x00580000decc783b */ /* 0x000fee0000000200 */
[C---:B-1----:R-:W-:Y:S08]  /*bd00*/  HMMA.16816.F32.BF16 R40, R212.reuse, R176, R40 ;  /* 0x000000b0d428723c */ /* 0x042ff00000041828 */
[C---:B------:R-:W-:Y:S01]  /*bd10*/  HMMA.16816.F32.BF16 R36, R212.reuse, R178, R36 ;  /* 0x000000b2d424723c */ /* 0x040fe20000041824 */
[----:B------:R-:W1:Y:S07]  /*bd20*/  LDSM.16.M88.4 R176, [R222+0x9000] ;  /* 0x00900000deb0783b */ /* 0x000e6e0000000200 */
[----:B---3--:R-:W-:Y:S01]  /*bd30*/  HMMA.16816.F32.BF16 R24, R212, R56, R24 ;  /* 0x00000038d418723c */ /* 0x008fe20000041818 */
[----:B------:R-:W-:-:S02]  /*bd40*/  IMAD.IADD R56, R225, 0x1, R236 ;  /* 0x00000001e1387824 */ /* 0x000fc400078e02ec */
[----:B------:R-:W-:-:S05]  /*bd50*/  IMAD.IADD R225, R225, 0x1, R222 ;  /* 0x00000001e1e17824 */ /* 0x000fca00078e02de */
[C---:B----4-:R-:W-:Y:S08]  /*bd60*/  HMMA.16816.F32.BF16 R32, R212.reuse, R172, R32 ;  /* 0x000000acd420723c */ /* 0x050ff00000041820 */
[C---:B------:R-:W-:Y:S01]  /*bd70*/  HMMA.16816.F32.BF16 R28, R212.reuse, R174, R28 ;  /* 0x000000aed41c723c */ /* 0x040fe2000004181c */
[----:B------:R-:W3:Y:S07]  /*bd80*/  LDSM.16.M88.4 R172, [R222+0x9800] ;  /* 0x00980000deac783b */ /* 0x000eee0000000200 */
[C---:B------:R-:W-:Y:S01]  /*bd90*/  HMMA.16816.F32.BF16 R20, R212.reuse, R58, R20 ;  /* 0x0000003ad414723c */ /* 0x040fe20000041814 */
[----:B------:R-:W-:Y:S07]  /*bda0*/  LDSM.16.M88.4 R56, [R56] ;  /* 0x000000003838783b */ /* 0x000fee0000000200 */
[C---:B--2---:R-:W-:Y:S08]  /*bdb0*/  HMMA.16816.F32.BF16 R16, R212.reuse, R52, R16 ;  /* 0x00000034d410723c */ /* 0x044ff00000041810 */
[C---:B------:R-:W-:Y:S01]  /*bdc0*/  HMMA.16816.F32.BF16 R12, R212.reuse, R54, R12 ;  /* 0x00000036d40c723c */ /* 0x040fe2000004180c */
[----:B------:R-:W2:Y:S07]  /*bdd0*/  LDSM.16.M88.4 R52, [R225+0x2000] ;  /* 0x00200000e134783b */ /* 0x000eae0000000200 */
[C---:B-----5:R-:W-:Y:S08]  /*bde0*/  HMMA.16816.F32.BF16 R48, R212.reuse, R180, R48 ;  /* 0x000000b4d430723c */ /* 0x060ff00000041830 */
[----:B------:R-:W-:Y:S01]  /*bdf0*/  HMMA.16816.F32.BF16 R44, R212, R182, R44 ;  /* 0x000000b6d42c723c */ /* 0x000fe2000004182c */
[----:B------:R-:W4:Y:S07]  /*be00*/  LDSM.16.M88.4 R180, [R222+0x8800] ;  /* 0x00880000deb4783b */ /* 0x000f2e0000000200 */
[C---:B------:R-:W-:Y:S08]  /*be10*/  HMMA.16816.F32.BF16 R72, R184.reuse, R192, R72 ;  /* 0x000000c0b848723c */ /* 0x040ff00000041848 */
[----:B------:R-:W-:Y:S01]  /*be20*/  HMMA.16816.F32.BF16 R68, R184, R194, R68 ;  /* 0x000000c2b844723c */ /* 0x000fe20000041844 */
[----:B------:R-:W-:Y:S07]  /*be30*/  LDSM.16.M88.4 R192, [R222+0x7000] ;  /* 0x00700000dec0783b */ /* 0x000fee0000000200 */
[C---:B------:R-:W-:Y:S08]  /*be40*/  HMMA.16816.F32.BF16 R120, R212.reuse, R200, R120 ;  /* 0x000000c8d478723c */ /* 0x040ff00000041878 */
[----:B------:R-:W-:Y:S01]  /*be50*/  HMMA.16816.F32.BF16 R116, R212, R202, R116 ;  /* 0x000000cad474723c */ /* 0x000fe20000041874 */
[----:B------:R-:W5:Y:S07]  /*be60*/  LDSM.16.M88.4 R200, [R225+0x2800] ;  /* 0x00280000e1c8783b */ /* 0x000f6e0000000200 */
[----:B------:R-:W-:Y:S08]  /*be70*/  HMMA.16816.F32.BF16 R64, R184, R188, R64 ;  /* 0x000000bcb840723c */ /* 0x000ff00000041840 */
[C---:B-1----:R-:W-:Y:S08]  /*be80*/  HMMA.16816.F32.BF16 R72, R212.reuse, R176, R72 ;  /* 0x000000b0d448723c */ /* 0x042ff00000041848 */
[C---:B------:R-:W-:Y:S01]  /*be90*/  HMMA.16816.F32.BF16 R68, R212.reuse, R178, R68 ;  /* 0x000000b2d444723c */ /* 0x040fe20000041844 */
[----:B------:R-:W1:Y:S07]  /*bea0*/  LDSM.16.M88.4 R176, [R225+0x3000] ;  /* 0x00300000e1b0783b */ /* 0x000e6e0000000200 */
[----:B---3--:R-:W-:Y:S01]  /*beb0*/  HMMA.16816.F32.BF16 R64, R212, R172, R64 ;  /* 0x000000acd440723c */ /* 0x008fe20000041840 */
[----:B------:R-:W-:-:S07]  /*bec0*/  IMAD.SHL.U32 R172, R227, 0x2, RZ ;  /* 0x00000002e3ac7824 */ /* 0x000fce00078e00ff */
[----:B--2---:R-:W-:Y:S01]  /*bed0*/  HMMA.16816.F32.BF16 R48, R56, R52, R48 ;  /* 0x000000343830723c */ /* 0x004fe20000041830 */
[----:B------:R-:W-:-:S07]  /*bee0*/  LOP3.LUT R53, R172, 0x6, RZ, 0xc0, !PT ;  /* 0x00000006ac357812 */ /* 0x000fce00078ec0ff */
[----:B----4-:R-:W-:Y:S01]  /*bef0*/  HMMA.16816.F32.BF16 R76, R212, R182, R76 ;  /* 0x000000b6d44c723c */ /* 0x010fe2000004184c */
[----:B------:R-:W-:-:S04]  /*bf00*/  IMAD.U32 R182, RZ, RZ, UR18 ;  /* 0x00000012ffb67e24 */ /* 0x000fc8000f8e00ff */
[----:B------:R-:W-:-:S03]  /*bf10*/  IMAD R182, R182, 0x100, R53 ;  /* 0x00000100b6b67824 */ /* 0x000fc600078e0235 */
[C---:B------:R-:W-:Y:S01]  /*bf20*/  HMMA.16816.F32.BF16 R44, R56.reuse, R54, R44 ;  /* 0x00000036382c723c */ /* 0x040fe2000004182c */
[C---:B------:R-:W-:Y:S02]  /*bf30*/  VIADD R52, R182.reuse, 0xfffffe00 ;  /* 0xfffffe00b6347836 */ /* 0x040fe40000000000 */
[C---:B------:R-:W-:Y:S02]  /*bf40*/  VIADD R172, R182.reuse, 0xfffffe01 ;  /* 0xfffffe01b6ac7836 */ /* 0x040fe40000000000 */
[----:B------:R-:W-:Y:S01]  /*bf50*/  VIADD R173, R182, 0xfffffe08 ;  /* 0xfffffe08b6ad7836 */ /* 0x000fe20000000000 */
[C---:B------:R-:W-:Y:S02]  /*bf60*/  ISETP.GE.AND P5, PT, R52.reuse, R223, PT ;  /* 0x000000df3400720c */ /* 0x040fe40003fa6270 */
[----:B-----5:R-:W-:Y:S01]  /*bf70*/  HMMA.16816.F32.BF16 R40, R56, R200, R40 ;  /* 0x000000c83828723c */ /* 0x020fe20000041828 */
[-C--:B------:R-:W-:Y:S02]  /*bf80*/  ISETP.GE.AND P4, PT, R52, R224.reuse, PT ;  /* 0x000000e03400720c */ /* 0x080fe40003f86270 */
[----:B------:R-:W2:Y:S01]  /*bf90*/  LDSM.16.M88.4 R52, [R225+0x3800] ;  /* 0x00380000e134783b */ /* 0x000ea20000000200 */
[----:B------:R-:W-:-:S02]  /*bfa0*/  ISETP.GE.AND P3, PT, R172, R224, PT ;  /* 0x000000e0ac00720c */ /* 0x000fc40003f66270 */
[-C--:B------:R-:W-:Y:S02]  /*bfb0*/  ISETP.GE.AND P2, PT, R172, R223.reuse, PT ;  /* 0x000000dfac00720c */ /* 0x080fe40003f46270 */
[C---:B------:R-:W-:Y:S01]  /*bfc0*/  HMMA.16816.F32.BF16 R104, R212.reuse, R192, R104 ;  /* 0x000000c0d468723c */ /* 0x040fe20000041868 */
[----:B------:R-:W-:Y:S01]  /*bfd0*/  FSEL R193, R50, -INF , !P5 ;  /* 0xff80000032c17808 */ /* 0x000fe20006800000 */
[----:B------:R-:W-:Y:S01]  /*bfe0*/  VIADD R50, R182, 0xfffffe09 ;  /* 0xfffffe09b6327836 */ /* 0x000fe20000000000 */
[----:B------:R-:W-:Y:S02]  /*bff0*/  FSEL R201, R51, -INF , !P2 ;  /* 0xff80000033c97808 */ /* 0x000fe40005000000 */
[-C--:B------:R-:W-:Y:S02]  /*c000*/  ISETP.GE.AND P5, PT, R173, R223.reuse, PT ;  /* 0x000000dfad00720c */ /* 0x080fe40003fa6270 */
[----:B------:R-:W-:Y:S01]  /*c010*/  ISETP.GE.AND P2, PT, R50, R223, PT ;  /* 0x000000df3200720c */ /* 0x000fe20003f46270 */
[----:B------:R-:W-:Y:S01]  /*c020*/  HMMA.16816.F32.BF16 R112, R212, R196, R112 ;  /* 0x000000c4d470723c */ /* 0x000fe20000041870 */
[----:B------:R-:W-:Y:S01]  /*c030*/  FSEL R197, R49, -INF , !P3 ;  /* 0xff80000031c57808 */ /* 0x000fe20005800000 */
[----:B------:R-:W-:Y:S01]  /*c040*/  VIADD R49, R182, 0xfffffe11 ;  /* 0xfffffe11b6317836 */ /* 0x000fe20000000000 */
[----:B------:R-:W-:-:S05]  /*c050*/  ISETP.GE.AND P3, PT, R50, R224, PT ;  /* 0x000000e03200720c */ /* 0x000fca0003f66270 */
[----:B------:R-:W-:Y:S01]  /*c060*/  HMMA.16816.F32.BF16 R100, R212, R194, R100 ;  /* 0x000000c2d464723c */ /* 0x000fe20000041864 */
[----:B------:R-:W-:Y:S01]  /*c070*/  FSEL R195, R48, -INF , !P4 ;  /* 0xff80000030c37808 */ /* 0x000fe20006000000 */
[----:B------:R-:W-:Y:S01]  /*c080*/  VIADD R48, R182, 0xfffffe10 ;  /* 0xfffffe10b6307836 */ /* 0x000fe20000000000 */
[----:B------:R-:W-:Y:S02]  /*c090*/  ISETP.GE.AND P4, PT, R173, R224, PT ;  /* 0x000000e0ad00720c */ /* 0x000fe40003f86270 */
[----:B------:R-:W-:Y:S02]  /*c0a0*/  FSEL R194, R45, -INF , !P3 ;  /* 0xff8000002dc27808 */ /* 0x000fe40005800000 */
[----:B------:R-:W-:Y:S01]  /*c0b0*/  FSEL R50, R44, -INF , !P4 ;  /* 0xff8000002c327808 */ /* 0x000fe20006000000 */
[----:B------:R-:W-:Y:S01]  /*c0c0*/  HMMA.16816.F32.BF16 R36, R56, R202, R36 ;  /* 0x000000ca3824723c */ /* 0x000fe20000041824 */
[----:B------:R-:W-:Y:S02]  /*c0d0*/  FSEL R203, R46, -INF , !P5 ;  /* 0xff8000002ecb7808 */ /* 0x000fe40006800000 */
[----:B------:R-:W-:-:S02]  /*c0e0*/  ISETP.GE.AND P5, PT, R48, R223, PT ;  /* 0x000000df3000720c */ /* 0x000fc40003fa6270 */
[-C--:B------:R-:W-:Y:S01]  /*c0f0*/  ISETP.GE.AND P4, PT, R48, R224.reuse, PT ;  /* 0x000000e03000720c */ /* 0x080fe20003f86270 */
[----:B------:R-:W-:Y:S01]  /*c100*/  VIADD R48, R182, 0xfffffe18 ;  /* 0xfffffe18b6307836 */ /* 0x000fe20000000000 */
[----:B------:R-:W-:Y:S01]  /*c110*/  ISETP.GE.AND P3, PT, R49, R224, PT ;  /* 0x000000e03100720c */ /* 0x000fe20003f66270 */
[----:B------:R-:W-:Y:S01]  /*c120*/  HMMA.16816.F32.BF16 R128, R212, R204, R128 ;  /* 0x000000ccd480723c */ /* 0x000fe20000041880 */
[----:B------:R-:W-:Y:S02]  /*c130*/  FSEL R205, R47, -INF , !P2 ;  /* 0xff8000002fcd7808 */ /* 0x000fe40005000000 */
[----:B------:R-:W3:Y:S01]  /*c140*/  LDSM.16.M88.4 R44, [R225+0x4000] ;  /* 0x00400000e12c783b */ /* 0x000ee20000000200 */
[----:B------:R-:W-:Y:S01]  /*c150*/  FSEL R251, R42, -INF , !P5 ;  /* 0xff8000002afb7808 */ /* 0x000fe20006800000 */
[----:B------:R-:W-:Y:S01]  /*c160*/  VIADD R42, R182, 0xfffffe19 ;  /* 0xfffffe19b62a7836 */ /* 0x000fe20000000000 */
[----:B------:R-:W-:Y:S02]  /*c170*/  ISETP.GE.AND P2, PT, R49, R223, PT ;  /* 0x000000df3100720c */ /* 0x000fe40003f46270 */
[----:B-1----:R-:W-:Y:S01]  /*c180*/  HMMA.16816.F32.BF16 R32, R56, R176, R32 ;  /* 0x000000b03820723c */ /* 0x002fe20000041820 */
[----:B------:R-:W-:-:S02]  /*c190*/  FSEL R40, R40, -INF , !P4 ;  /* 0xff80000028287808 */ /* 0x000fc40006000000 */
[CC--:B------:R-:W-:Y:S02]  /*c1a0*/  ISETP.GE.AND P4, PT, R48.reuse, R224.reuse, PT ;  /* 0x000000e03000720c */ /* 0x0c0fe40003f86270 */
[-C--:B------:R-:W-:Y:S02]  /*c1b0*/  ISETP.GE.AND P5, PT, R48, R223.reuse, PT ;  /* 0x000000df3000720c */ /* 0x080fe40003fa6270 */
[----:B------:R-:W-:Y:S01]  /*c1c0*/  FSEL R48, R41, -INF , !P3 ;  /* 0xff80000029307808 */ /* 0x000fe20005800000 */
[----:B------:R-:W-:Y:S01]  /*c1d0*/  HMMA.16816.F32.BF16 R28, R56, R178, R28 ;  /* 0x000000b2381c723c */ /* 0x000fe2000004181c */
[----:B------:R-:W-:Y:S01]  /*c1e0*/  FSEL R249, R43, -INF , !P2 ;  /* 0xff8000002bf97808 */ /* 0x000fe20005000000 */
[----:B------:R-:W-:Y:S01]  /*c1f0*/  VIADD R41, R182, 0xfffffe20 ;  /* 0xfffffe20b6297836 */ /* 0x000fe20000000000 */
[C---:B------:R-:W-:Y:S02]  /*c200*/  ISETP.GE.AND P3, PT, R42.reuse, R224, PT ;  /* 0x000000e02a00720c */ /* 0x040fe40003f66270 */
[----:B------:R-:W-:Y:S01]  /*c210*/  ISETP.GE.AND P2, PT, R42, R223, PT ;  /* 0x000000df2a00720c */ /* 0x000fe20003f46270 */
[----:B------:R-:W-:Y:S01]  /*c220*/  VIADD R42, R182, 0xfffffe21 ;  /* 0xfffffe21b62a7836 */ /* 0x000fe20000000000 */
[----:B------:R-:W-:Y:S01]  /*c230*/  FSEL R247, R38, -INF , !P5 ;  /* 0xff80000026f77808 */ /* 0x000fe20006800000 */
[----:B------:R-:W-:Y:S01]  /*c240*/  HMMA.16816.F32.BF16 R164, R212, R210, R164 ;  /* 0x000000d2d4a4723c */ /* 0x000fe200000418a4 */
[----:B------:R-:W-:-:S02]  /*c250*/  FSEL R49, R36, -INF , !P4 ;  /* 0xff80000024317808 */ /* 0x000fc40006000000 */
[----:B------:R-:W-:Y:S02]  /*c260*/  ISETP.GE.AND P5, PT, R41, R223, PT ;  /* 0x000000df2900720c */ /* 0x000fe40003fa6270 */
[----:B------:R-:W-:Y:S02]  /*c270*/  FSEL R51, R37, -INF , !P3 ;  /* 0xff80000025337808 */ /* 0x000fe40005800000 */
[----:B------:R-:W-:Y:S01]  /*c280*/  FSEL R245, R39, -INF , !P2 ;  /* 0xff80000027f57808 */ /* 0x000fe20005000000 */
[----:B------:R-:W-:Y:S01]  /*c290*/  HMMA.16816.F32.BF16 R168, R212, R208, R168 ;  /* 0x000000d0d4a8723c */ /* 0x000fe200000418a8 */
[----:B------:R-:W1:Y:S01]  /*c2a0*/  LDSM.16.M88.4 R36, [R225+0x4800] ;  /* 0x00480000e124783b */ /* 0x000e620000000200 */
[-C--:B------:R-:W-:Y:S01]  /*c2b0*/  ISETP.GE.AND P4, PT, R41, R224.reuse, PT ;  /* 0x000000e02900720c */ /* 0x080fe20003f86270 */
[----:B------:R-:W-:Y:S01]  /*c2c0*/  VIADD R41, R182, 0xfffffe28 ;  /* 0xfffffe28b6297836 */ /* 0x000fe20000000000 */
[----:B------:R-:W-:Y:S01]  /*c2d0*/  FSEL R211, R34, -INF , !P5 ;  /* 0xff80000022d37808 */ /* 0x000fe20006800000 */
[----:B------:R-:W-:Y:S01]  /*c2e0*/  VIADD R34, R182, 0xfffffe29 ;  /* 0xfffffe29b6227836 */ /* 0x000fe20000000000 */
[----:B------:R-:W-:-:S02]  /*c2f0*/  ISETP.GE.AND P3, PT, R42, R224, PT ;  /* 0x000000e02a00720c */ /* 0x000fc40003f66270 */
[-C--:B------:R-:W-:Y:S01]  /*c300*/  ISETP.GE.AND P2, PT, R42, R223.reuse, PT ;  /* 0x000000df2a00720c */ /* 0x080fe20003f46270 */
[C---:B------:R-:W-:Y:S01]  /*c310*/  HMMA.16816.F32.BF16 R8, R212.reuse, R216, R8 ;  /* 0x000000d8d408723c */ /* 0x040fe20000041808 */
[----:B------:R-:W-:Y:S01]  /*c320*/  FSEL R243, R32, -INF , !P4 ;  /* 0xff80000020f37808 */ /* 0x000fe20006000000 */
[C---:B------:R-:W-:Y:S01]  /*c330*/  VIADD R32, R182.reuse, 0xfffffe30 ;  /* 0xfffffe30b6207836 */ /* 0x040fe20000000000 */
[----:B------:R-:W-:Y:S01]  /*c340*/  FSEL R241, R33, -INF , !P3 ;  /* 0xff80000021f17808 */ /* 0x000fe20005800000 */
[----:B------:R-:W-:Y:S01]  /*c350*/  VIADD R33, R182, 0xfffffe31 ;  /* 0xfffffe31b6217836 */ /* 0x000fe20000000000 */
[----:B------:R-:W-:Y:S02]  /*c360*/  FSEL R209, R35, -INF , !P2 ;  /* 0xff80000023d17808 */ /* 0x000fe40005000000 */
[C---:B------:R-:W-:Y:S01]  /*c370*/  ISETP.GE.AND P4, PT, R41.reuse, R224, PT ;  /* 0x000000e02900720c */ /* 0x040fe20003f86270 */
[----:B------:R-:W-:Y:S01]  /*c380*/  HMMA.16816.F32.BF16 R4, R212, R218, R4 ;  /* 0x000000dad404723c */ /* 0x000fe20000041804 */
[----:B------:R-:W-:-:S02]  /*c390*/  ISETP.GE.AND P5, PT, R41, R223, PT ;  /* 0x000000df2900720c */ /* 0x000fc40003fa6270 */
[C---:B------:R-:W-:Y:S02]  /*c3a0*/  ISETP.GE.AND P3, PT, R34.reuse, R224, PT ;  /* 0x000000e02200720c */ /* 0x040fe40003f66270 */
[----:B------:R-:W-:Y:S01]  /*c3b0*/  ISETP.GE.AND P2, PT, R34, R223, PT ;  /* 0x000000df2200720c */ /* 0x000fe20003f46270 */
[----:B------:R-:W-:Y:S01]  /*c3c0*/  VIADD R34, R182, 0xfffffe48 ;  /* 0xfffffe48b6227836 */ /* 0x000fe20000000000 */
[----:B------:R-:W-:Y:S01]  /*c3d0*/  FSEL R237, R28, -INF , !P4 ;  /* 0xff8000001ced7808 */ /* 0x000fe20006000000 */
[----:B--2---:R-:W-:Y:S01]  /*c3e0*/  HMMA.16816.F32.BF16 R24, R56, R52, R24 ;  /* 0x000000343818723c */ /* 0x004fe20000041818 */
[----:B------:R-:W-:Y:S02]  /*c3f0*/  FSEL R219, R30, -INF , !P5 ;  /* 0xff8000001edb7808 */ /* 0x000fe40006800000 */
[----:B------:R-:W-:Y:S02]  /*c400*/  FSEL R229, R29, -INF , !P3 ;  /* 0xff8000001de57808 */ /* 0x000fe40005800000 */
[----:B------:R-:W-:-:S02]  /*c410*/  FSEL R217, R31, -INF , !P2 ;  /* 0xff8000001fd97808 */ /* 0x000fc40005000000 */
[----:B------:R-:W2:Y:S01]  /*c420*/  LDSM.16.M88.4 R28, [R225+0x5000] ;  /* 0x00500000e11c783b */ /* 0x000ea20000000200 */
[C---:B------:R-:W-:Y:S01]  /*c430*/  HMMA.16816.F32.BF16 R20, R56.reuse, R54, R20 ;  /* 0x000000363814723c */ /* 0x040fe20000041814 */
[CC--:B------:R-:W-:Y:S02]  /*c440*/  ISETP.GE.AND P4, PT, R32.reuse, R224.reuse, PT ;  /* 0x000000e02000720c */ /* 0x0c0fe40003f86270 */
[-C--:B------:R-:W-:Y:S01]  /*c450*/  ISETP.GE.AND P5, PT, R32, R223.reuse, PT ;  /* 0x000000df2000720c */ /* 0x080fe20003fa6270 */
[C---:B------:R-:W-:Y:S01]  /*c460*/  VIADD R32, R182.reuse, 0xfffffe38 ;  /* 0xfffffe38b6207836 */ /* 0x040fe20000000000 */
[C---:B------:R-:W-:Y:S02]  /*c470*/  ISETP.GE.AND P3, PT, R33.reuse, R224, PT ;  /* 0x000000e02100720c */ /* 0x040fe40003f66270 */
[----:B------:R-:W-:Y:S01]  /*c480*/  ISETP.GE.AND P2, PT, R33, R223, PT ;  /* 0x000000df2100720c */ /* 0x000fe20003f46270 */
[----:B---3--:R-:W-:Y:S01]  /*c490*/  HMMA.16816.F32.BF16 R16, R56, R44, R16 ;  /* 0x0000002c3810723c */ /* 0x008fe20000041810 */
[----:B------:R-:W-:-:S02]  /*c4a0*/  VIADD R33, R182, 0xfffffe40 ;  /* 0xfffffe40b6217836 */ /* 0x000fc40000000000 */
[----:B------:R-:W-:Y:S02]  /*c4b0*/  FSEL R26, R26, -INF , !P5 ;  /* 0xff8000001a1a7808 */ /* 0x000fe40006800000 */
[----:B------:R-:W-:Y:S02]  /*c4c0*/  ISETP.GE.AND P5, PT, R32, R223, PT ;  /* 0x000000df2000720c */ /* 0x000fe40003fa6270 */
[----:B------:R-:W-:Y:S01]  /*c4d0*/  FSEL R25, R25, -INF , !P3 ;  /* 0xff80000019197808 */ /* 0x000fe20005800000 */
[----:B------:R-:W-:Y:S01]  /*c4e0*/  HMMA.16816.F32.BF16 R124, R212, R206, R124 ;  /* 0x000000ced47c723c */ /* 0x000fe2000004187c */
[----:B------:R-:W-:Y:S01]  /*c4f0*/  FSEL R207, R24, -INF , !P4 ;  /* 0xff80000018cf7808 */ /* 0x000fe20006000000 */
[----:B------:R-:W-:Y:S01]  /*c500*/  VIADD R24, R182, 0xfffffe39 ;  /* 0xfffffe39b6187836 */ /* 0x000fe20000000000 */
[----:B------:R-:W-:Y:S02]  /*c510*/  ISETP.GE.AND P4, PT, R32, R224, PT ;  /* 0x000000e02000720c */ /* 0x000fe40003f86270 */
[----:B------:R-:W-:-:S02]  /*c520*/  FSEL R27, R27, -INF , !P2 ;  /* 0xff8000001b1b7808 */ /* 0x000fc40005000000 */
[CC--:B------:R-:W-:Y:S01]  /*c530*/  ISETP.GE.AND P3, PT, R24.reuse, R224.reuse, PT ;  /* 0x000000e01800720c */ /* 0x0c0fe20003f66270 */
[C---:B------:R-:W-:Y:S01]  /*c540*/  HMMA.16816.F32.BF16 R12, R56.reuse, R46, R12 ;  /* 0x0000002e380c723c */ /* 0x040fe2000004180c */
[-C--:B------:R-:W-:Y:S02]  /*c550*/  ISETP.GE.AND P2, PT, R24, R223.reuse, PT ;  /* 0x000000df1800720c */ /* 0x080fe40003f46270 */
[----:B------:R-:W-:Y:S02]  /*c560*/  FSEL R24, R20, -INF , !P4 ;  /* 0xff80000014187808 */ /* 0x000fe40006000000 */
[----:B------:R-:W-:Y:S02]  /*c570*/  FSEL R32, R22, -INF , !P5 ;  /* 0xff80000016207808 */ /* 0x000fe40006800000 */
[C---:B------:R-:W-:Y:S01]  /*c580*/  ISETP.GE.AND P4, PT, R33.reuse, R224, PT ;  /* 0x000000e02100720c */ /* 0x040fe20003f86270 */
[----:B-1----:R-:W-:Y:S01]  /*c590*/  HMMA.16816.F32.BF16 R8, R56, R36, R8 ;  /* 0x000000243808723c */ /* 0x002fe20000041808 */
[----:B------:R-:W-:Y:S01]  /*c5a0*/  ISETP.GE.AND P5, PT, R33, R223, PT ;  /* 0x000000df2100720c */ /* 0x000fe20003fa6270 */
[C---:B------:R-:W-:Y:S01]  /*c5b0*/  VIADD R36, R182.reuse, 0xfffffe41 ;  /* 0xfffffe41b6247836 */ /* 0x040fe20000000000 */
[----:B------:R-:W-:Y:S01]  /*c5c0*/  FSEL R33, R21, -INF , !P3 ;  /* 0xff80000015217808 */ /* 0x000fe20005800000 */
[----:B------:R-:W-:Y:S01]  /*c5d0*/  VIADD R37, R182, 0xfffffe50 ;  /* 0xfffffe50b6257836 */ /* 0x000fe20000000000 */
[----:B------:R-:W-:-:S02]  /*c5e0*/  FSEL R35, R23, -INF , !P2 ;  /* 0xff80000017237808 */ /* 0x000fc40005000000 */
[----:B------:R-:W1:Y:S01]  /*c5f0*/  LDSM.16.M88.4 R20, [R225+0x5800] ;  /* 0x00580000e114783b */ /* 0x000e620000000200 */
[----:B------:R-:W-:Y:S01]  /*c600*/  FSEL R16, R16, -INF , !P4 ;  /* 0xff80000010107808 */ /* 0x000fe20006000000 */
[C---:B------:R-:W-:Y:S01]  /*c610*/  HMMA.16816.F32.BF16 R4, R56.reuse, R38, R4 ;  /* 0x000000263804723c */ /* 0x040fe20000041804 */
[----:B------:R-:W-:Y:S01]  /*c620*/  FSEL R18, R18, -INF , !P5 ;  /* 0xff80000012127808 */ /* 0x000fe20006800000 */
[----:B------:R-:W-:Y:S01]  /*c630*/  VIADD R39, R182, 0xfffffe58 ;  /* 0xfffffe58b6277836 */ /* 0x000fe20000000000 */
[CC--:B------:R-:W-:Y:S02]  /*c640*/  ISETP.GE.AND P4, PT, R34.reuse, R224.reuse, PT ;  /* 0x000000e02200720c */ /* 0x0c0fe40003f86270 */
[-C--:B------:R-:W-:Y:S01]  /*c650*/  ISETP.GE.AND P5, PT, R34, R223.reuse, PT ;  /* 0x000000df2200720c */ /* 0x080fe20003fa6270 */
[----:B------:R-:W-:Y:S01]  /*c660*/  VIADD R34, R182, 0xfffffe49 ;  /* 0xfffffe49b6227836 */ /* 0x000fe20000000000 */
[C---:B------:R-:W-:Y:S01]  /*c670*/  ISETP.GE.AND P3, PT, R36.reuse, R224, PT ;  /* 0x000000e02400720c */ /* 0x040fe20003f66270 */
[----:B--2---:R-:W-:Y:S01]  /*c680*/  HMMA.16816.F32.BF16 R168, R56, R28, R168 ;  /* 0x0000001c38a8723c */ /* 0x004fe200000418a8 */
[----:B------:R-:W-:Y:S01]  /*c690*/  ISETP.GE.AND P2, PT, R36, R223, PT ;  /* 0x000000df2400720c */ /* 0x000fe20003f46270 */
[----:B------:R-:W-:Y:S01]  /*c6a0*/  VIADD R28, R182, 0xfffffe51 ;  /* 0xfffffe51b61c7836 */ /* 0x000fe20000000000 */
[----:B------:R-:W-:-:S02]  /*c6b0*/  FSEL R17, R17, -INF , !P3 ;  /* 0xff80000011117808 */ /* 0x000fc40005800000 */
[----:B------:R-:W-:Y:S02]  /*c6c0*/  FSEL R19, R19, -INF , !P2 ;  /* 0xff80000013137808 */ /* 0x000fe40005000000 */
[CC--:B------:R-:W-:Y:S01]  /*c6d0*/  ISETP.GE.AND P3, PT, R34.reuse, R224.reuse, PT ;  /* 0x000000e02200720c */ /* 0x0c0fe20003f66270 */
[----:B------:R-:W-:Y:S01]  /*c6e0*/  HMMA.16816.F32.BF16 R164, R56, R30, R164 ;  /* 0x0000001e38a4723c */ /* 0x000fe200000418a4 */
[-C--:B------:R-:W-:Y:S02]  /*c6f0*/  ISETP.GE.AND P2, PT, R34, R223.reuse, PT ;  /* 0x000000df2200720c */ /* 0x080fe40003f46270 */
[----:B------:R-:W-:Y:S02]  /*c700*/  FSEL R34, R12, -INF , !P4 ;  /* 0xff8000000c227808 */ /* 0x000fe40006000000 */
[----:B------:R-:W-:Y:S02]  /*c710*/  FSEL R36, R14, -INF , !P5 ;  /* 0xff8000000e247808 */ /* 0x000fe40006800000 */
[C---:B------:R-:W-:Y:S01]  /*c720*/  ISETP.GE.AND P4, PT, R37.reuse, R224, PT ;  /* 0x000000e02500720c */ /* 0x040fe20003f86270 */
[----:B------:R-:W-:Y:S01]  /*c730*/  HMMA.16816.F32.BF16 R60, R184, R190, R60 ;  /* 0x000000beb83c723c */ /* 0x000fe2000004183c */
[----:B------:R-:W-:Y:S01]  /*c740*/  ISETP.GE.AND P5, PT, R37, R223, PT ;  /* 0x000000df2500720c */ /* 0x000fe20003fa6270 */
[----:B------:R-:W2:Y:S01]  /*c750*/  LDSM.16.M88.4 R188, [R222+0x7800] ;  /* 0x00780000debc783b */ /* 0x000ea20000000200 */
[----:B------:R-:W-:-:S02]  /*c760*/  FSEL R29, R13, -INF , !P3 ;  /* 0xff8000000d1d7808 */ /* 0x000fc40005800000 */
[----:B------:R-:W-:Y:S01]  /*c770*/  FSEL R37, R15, -INF , !P2 ;  /* 0xff8000000f257808 */ /* 0x000fe20005000000 */
[----:B------:R-:W-:Y:S01]  /*c780*/  LDSM.16.M88.4 R184, [R222+0x8000] ;  /* 0x00800000deb8783b */ /* 0x000fe20000000200 */
[----:B------:R-:W-:Y:S01]  /*c790*/  FSEL R38, R10, -INF , !P5 ;  /* 0xff8000000a267808 */ /* 0x000fe20006800000 */
[----:B------:R-:W-:Y:S01]  /*c7a0*/  VIADD R10, R182, 0xfffffe59 ;  /* 0xfffffe59b60a7836 */ /* 0x000fe20000000000 */
[CC--:B------:R-:W-:Y:S01]  /*c7b0*/  ISETP.GE.AND P3, PT, R28.reuse, R224.reuse, PT ;  /* 0x000000e01c00720c */ /* 0x0c0fe20003f66270 */
[----:B------:R-:W3:Y:S01]  /*c7c0*/  LDSM.16.M88.4 R12, [R225+0x6000] ;  /* 0x00600000e10c783b */ /* 0x000ee20000000200 */
[----:B------:R-:W-:Y:S01]  /*c7d0*/  ISETP.GE.AND P2, PT, R28, R223, PT ;  /* 0x000000df1c00720c */ /* 0x000fe20003f46270 */
[----:B------:R-:W-:Y:S01]  /*c7e0*/  HMMA.16816.F32.BF16 R108, R212, R198, R108 ;  /* 0x000000c6d46c723c */ /* 0x000fe2000004186c */
[----:B------:R-:W-:Y:S01]  /*c7f0*/  FSEL R28, R8, -INF , !P4 ;  /* 0xff800000081c7808 */ /* 0x000fe20006000000 */
[----:B------:R-:W-:Y:S01]  /*c800*/  VIADD R8, R182, 0xfffffe60 ;  /* 0xfffffe60b6087836 */ /* 0x000fe20000000000 */
[----:B------:R-:W-:-:S02]  /*c810*/  ISETP.GE.AND P4, PT, R39, R224, PT ;  /* 0x000000e02700720c */ /* 0x000fc40003f86270 */
[-C--:B------:R-:W-:Y:S02]  /*c820*/  ISETP.GE.AND P5, PT, R39, R223.reuse, PT ;  /* 0x000000df2700720c */ /* 0x080fe40003fa6270 */
[----:B------:R-:W-:Y:S01]  /*c830*/  FSEL R31, R9, -INF , !P3 ;  /* 0xff800000091f7808 */ /* 0x000fe20005800000 */
[----:B------:R-:W-:Y:S01]  /*c840*/  VIADD R9, R182, 0xfffffe61 ;  /* 0xfffffe61b6097836 */ /* 0x000fe20000000000 */
[----:B------:R-:W-:Y:S01]  /*c850*/  FSEL R39, R11, -INF , !P2 ;  /* 0xff8000000b277808 */ /* 0x000fe20005000000 */
[----:B-1----:R-:W-:Y:S01]  /*c860*/  HMMA.16816.F32.BF16 R128, R56, R20, R128 ;  /* 0x000000143880723c */ /* 0x002fe20000041880 */
[C---:B------:R-:W-:Y:S02]  /*c870*/  ISETP.GE.AND P3, PT, R10.reuse, R224, PT ;  /* 0x000000e00a00720c */ /* 0x040fe40003f66270 */
[----:B------:R-:W-:Y:S02]  /*c880*/  ISETP.GE.AND P2, PT, R10, R223, PT ;  /* 0x000000df0a00720c */ /* 0x000fe40003f46270 */
[----:B------:R-:W-:-:S02]  /*c890*/  FSEL R30, R4, -INF , !P4 ;  /* 0xff800000041e7808 */ /* 0x000fc40006000000 */
[----:B------:R-:W-:Y:S01]  /*c8a0*/  FSEL R52, R6, -INF , !P5 ;  /* 0xff80000006347808 */ /* 0x000fe20006800000 */
[----:B------:R-:W-:Y:S01]  /*c8b0*/  HMMA.16816.F32.BF16 R124, R56, R22, R124 ;  /* 0x00000016387c723c */ /* 0x000fe2000004187c */
[----:B------:R-:W-:Y:S02]  /*c8c0*/  FSEL R53, R5, -INF , !P3 ;  /* 0xff80000005357808 */ /* 0x000fe40005800000 */
[----:B------:R-:W-:Y:S02]  /*c8d0*/  FSEL R55, R7, -INF , !P2 ;  /* 0xff80000007377808 */ /* 0x000fe40005000000 */
[----:B------:R-:W1:Y:S01]  /*c8e0*/  LDSM.16.M88.4 R4, [R225+0x6800] ;  /* 0x00680000e104783b */ /* 0x000e620000000200 */
[C---:B------:R-:W-:Y:S02]  /*c8f0*/  ISETP.GE.AND P4, PT, R8.reuse, R224, PT ;  /* 0x000000e00800720c */ /* 0x040fe40003f86270 */
[----:B------:R-:W-:Y:S01]  /*c900*/  ISETP.GE.AND P5, PT, R8, R223, PT ;  /* 0x000000df0800720c */ /* 0x000fe20003fa6270 */
[----:B------:R-:W-:Y:S01]  /*c910*/  VIADD R8, R182, 0xfffffe68 ;  /* 0xfffffe68b6087836 */ /* 0x000fe20000000000 */
[----:B------:R-:W-:Y:S01]  /*c920*/  FSEL R54, R168, -INF , !P4 ;  /* 0xff800000a8367808 */ /* 0x000fe20006000000 */
[----:B------:R-:W-:Y:S01]  /*c930*/  HMMA.16816.F32.BF16 R80, R212, R180, R80 ;  /* 0x000000b4d450723c */ /* 0x000fe20000041850 */
[----:B------:R-:W-:-:S02]  /*c940*/  FSEL R170, R170, -INF , !P5 ;  /* 0xff800000aaaa7808 */ /* 0x000fc40006800000 */
[CC--:B------:R-:W-:Y:S02]  /*c950*/  ISETP.GE.AND P3, PT, R9.reuse, R224.reuse, PT ;  /* 0x000000e00900720c */ /* 0x0c0fe40003f66270 */
[-C--:B------:R-:W-:Y:S01]  /*c960*/  ISETP.GE.AND P2, PT, R9, R223.reuse, PT ;  /* 0x000000df0900720c */ /* 0x080fe20003f46270 */
[----:B------:R-:W-:Y:S01]  /*c970*/  VIADD R9, R182, 0xfffffe69 ;  /* 0xfffffe69b6097836 */ /* 0x000fe20000000000 */
[C---:B------:R-:W-:Y:S01]  /*c980*/  ISETP.GE.AND P4, PT, R8.reuse, R224, PT ;  /* 0x000000e00800720c */ /* 0x040fe20003f86270 */
[----:B--2---:R-:W-:Y:S01]  /*c990*/  HMMA.16816.F32.BF16 R96, R212, R188, R96 ;  /* 0x000000bcd460723c */ /* 0x004fe20000041860 */
[----:B------:R-:W-:Y:S01]  /*c9a0*/  ISETP.GE.AND P5, PT, R8, R223, PT ;  /* 0x000000df0800720c */ /* 0x000fe20003fa6270 */
[----:B------:R-:W-:Y:S01]  /*c9b0*/  VIADD R8, R182, 0xfffffe70 ;  /* 0xfffffe70b6087836 */ /* 0x000fe20000000000 */
[----:B------:R-:W-:Y:S02]  /*c9c0*/  FSEL R169, R169, -INF , !P3 ;  /* 0xff800000a9a97808 */ /* 0x000fe40005800000 */
[----:B------:R-:W-:-:S02]  /*c9d0*/  FSEL R171, R171, -INF , !P2 ;  /* 0xff800000abab7808 */ /* 0x000fc40005000000 */
[----:B------:R-:W-:Y:S01]  /*c9e0*/  FSEL R164, R164, -INF , !P4 ;  /* 0xff800000a4a47808 */ /* 0x000fe20006000000 */
[C---:B---3--:R-:W-:Y:S01]  /*c9f0*/  HMMA.16816.F32.BF16 R120, R56.reuse, R12, R120 ;  /* 0x0000000c3878723c */ /* 0x048fe20000041878 */
[----:B------:R-:W-:Y:S01]  /*ca00*/  FSEL R166, R166, -INF , !P5 ;  /* 0xff800000a6a67808 */ /* 0x000fe20006800000 */
[C---:B------:R-:W-:Y:S01]  /*ca10*/  VIADD R13, R182.reuse, 0xfffffe71 ;  /* 0xfffffe71b60d7836 */ /* 0x040fe20000000000 */
[CC--:B------:R-:W-:Y:S01]  /*ca20*/  ISETP.GE.AND P3, PT, R9.reuse, R224.reuse, PT ;  /* 0x000000e00900720c */ /* 0x0c0fe20003f66270 */
[----:B------:R-:W-:Y:S01]  /*ca30*/  VIADD R12, R182, 0xfffffe78 ;  /* 0xfffffe78b60c7836 */ /* 0x000fe20000000000 */
[-C--:B------:R-:W-:Y:S02]  /*ca40*/  ISETP.GE.AND P2, PT, R9, R223.reuse, PT ;  /* 0x000000df0900720c */ /* 0x080fe40003f46270 */
[C---:B------:R-:W-:Y:S01]  /*ca50*/  ISETP.GE.AND P4, PT, R8.reuse, R224, PT ;  /* 0x000000e00800720c */ /* 0x040fe20003f86270 */
[----:B------:R-:W-:Y:S01]  /*ca60*/  HMMA.16816.F32.BF16 R116, R56, R14, R116 ;  /* 0x0000000e3874723c */ /* 0x000fe20000041874 */
[----:B------:R-:W-:-:S02]  /*ca70*/  ISETP.GE.AND P5, PT, R8, R223, PT ;  /* 0x000000df0800720c */ /* 0x000fc40003fa6270 */
[----:B------:R-:W2:Y:S01]  /*ca80*/  LDSM.16.M88.4 R8, [R225+0x7000] ;  /* 0x00700000e108783b */ /* 0x000ea20000000200 */
[----:B------:R-:W-:Y:S02]  /*ca90*/  FSEL R165, R165, -INF , !P3 ;  /* 0xff800000a5a57808 */ /* 0x000fe40005800000 */
[----:B------:R-:W-:Y:S02]  /*caa0*/  FSEL R167, R167, -INF , !P2 ;  /* 0xff800000a7a77808 */ /* 0x000fe40005000000 */
[----:B------:R-:W-:Y:S01]  /*cab0*/  FSEL R128, R128, -INF , !P4 ;  /* 0xff80000080807808 */ /* 0x000fe20006000000 */
[----:B------:R-:W-:Y:S01]  /*cac0*/  HMMA.16816.F32.BF16 R92, R212, R190, R92 ;  /* 0x000000bed45c723c */ /* 0x000fe2000004185c */
[----:B------:R-:W-:Y:S02]  /*cad0*/  FSEL R130, R130, -INF , !P5 ;  /* 0xff80000082827808 */ /* 0x000fe40006800000 */
[CC--:B------:R-:W-:Y:S02]  /*cae0*/  ISETP.GE.AND P3, PT, R13.reuse, R224.reuse, PT ;  /* 0x000000e00d00720c */ /* 0x0c0fe40003f66270 */
        /* <DEDUP_REMOVED lines=15> */
[C---:B------:R-:W-:Y:S01]  /*cbe0*/  ISETP.GE.AND P4, PT, R12.reuse, R224, PT ;  /* 0x000000e00c00720c */ /* 0x040fe20003f86270 */
[----:B------:R-:W-:Y:S01]  /*cbf0*/  HMMA.16816.F32.BF16 R88, R212, R184, R88 ;  /* 0x000000b8d458723c */ /* 0x000fe20000041858 */
[----:B------:R-:W-:Y:S02]  /*cc00*/  ISETP.GE.AND P5, PT, R12, R223, PT ;  /* 0x000000df0c00720c */ /* 0x000fe40003fa6270 */
[----:B------:R-:W1:Y:S01]  /*cc10*/  LDSM.16.M88.4 R12, [R225+0x7800] ;  /* 0x00780000e10c783b */ /* 0x000e620000000200 */
[----:B------:R-:W-:Y:S02]  /*cc20*/  FSEL R125, R125, -INF , !P3 ;  /* 0xff8000007d7d7808 */ /* 0x000fe40005800000 */
[----:B------:R-:W-:-:S02]  /*cc30*/  FSEL R127, R127, -INF , !P2 ;  /* 0xff8000007f7f7808 */ /* 0x000fc40005000000 */
[----:B------:R-:W-:Y:S01]  /*cc40*/  FSEL R120, R120, -INF , !P4 ;  /* 0xff80000078787808 */ /* 0x000fe20006000000 */
[----:B------:R-:W-:Y:S01]  /*cc50*/  HMMA.16816.F32.BF16 R84, R212, R186, R84 ;  /* 0x000000bad454723c */ /* 0x000fe20000041854 */
[----:B------:R-:W-:Y:S02]  /*cc60*/  FSEL R122, R122, -INF , !P5 ;  /* 0xff8000007a7a7808 */ /* 0x000fe40006800000 */
[CC--:B------:R-:W-:Y:S02]  /*cc70*/  ISETP.GE.AND P3, PT, R5.reuse, R224.reuse, PT ;  /* 0x000000e00500720c */ /* 0x0c0fe40003f66270 */
[-C--:B------:R-:W-:Y:S01]  /*cc80*/  ISETP.GE.AND P2, PT, R5, R223.reuse, PT ;  /* 0x000000df0500720c */ /* 0x080fe20003f46270 */
[----:B------:R-:W-:Y:S01]  /*cc90*/  VIADD R5, R182, 0xfffffe89 ;  /* 0xfffffe89b6057836 */ /* 0x000fe20000000000 */
[C---:B------:R-:W-:Y:S01]  /*cca0*/  ISETP.GE.AND P4, PT, R4.reuse, R224, PT ;  /* 0x000000e00400720c */ /* 0x040fe20003f86270 */
[C---:B--2---:R-:W-:Y:S01]  /*ccb0*/  HMMA.16816.F32.BF16 R104, R56.reuse, R8, R104 ;  /* 0x000000083868723c */ /* 0x044fe20000041868 */
        /* <DEDUP_REMOVED lines=14> */
[----:B------:R-:W2:Y:S01]  /*cda0*/  LDSM.16.M88.4 R4, [R225+0x8000] ;  /* 0x00800000e104783b */ /* 0x000ea20000000200 */
[----:B------:R-:W-:Y:S02]  /*cdb0*/  FSEL R117, R117, -INF , !P3 ;  /* 0xff80000075757808 */ /* 0x000fe40005800000 */
[----:B------:R-:W-:-:S02]  /*cdc0*/  FSEL R119, R119, -INF , !P2 ;  /* 0xff80000077777808 */ /* 0x000fc40005000000 */
        /* <DEDUP_REMOVED lines=49> */
[----:B-1----:R-:W-:Y:S01]  /*d0e0*/  HMMA.16816.F32.BF16 R80, R56, R8, R80 ;  /* 0x000000083850723c */ /* 0x002fe20000041850 */
[CC--:B------:R-:W-:Y:S01]  /*d0f0*/  ISETP.GE.AND P3, PT, R5.reuse, R224.reuse, PT ;  /* 0x000000e00500720c */ /* 0x0c0fe20003f66270 */
[C---:B------:R-:W-:Y:S01]  /*d100*/  VIADD R9, R182.reuse, 0xfffffec1 ;  /* 0xfffffec1b6097836 */ /* 0x040fe20000000000 */
[----:B------:R-:W-:Y:S01]  /*d110*/  ISETP.GE.AND P2, PT, R5, R223, PT ;  /* 0x000000df0500720c */ /* 0x000fe20003f46270 */
[----:B------:R-:W-:Y:S01]  /*d120*/  VIADD R8, R182, 0xfffffec8 ;  /* 0xfffffec8b6087836 */ /* 0x000fe20000000000 */
[----:B------:R-:W-:-:S02]  /*d130*/  ISETP.GE.AND P4, PT, R4, R224, PT ;  /* 0x000000e00400720c */ /* 0x000fc40003f86270 */
[----:B------:R-:W-:Y:S01]  /*d140*/  ISETP.GE.AND P5, PT, R4, R223, PT ;  /* 0x000000df0400720c */ /* 0x000fe20003fa6270 */
[----:B------:R-:W-:Y:S01]  /*d150*/  HMMA.16816.F32.BF16 R76, R56, R10, R76 ;  /* 0x0000000a384c723c */ /* 0x000fe2000004184c */
[----:B------:R-:W1:Y:S01]  /*d160*/  LDSM.16.M88.4 R4, [R225+0x9000] ;  /* 0x00900000e104783b */ /* 0x000e620000000200 */
        /* <DEDUP_REMOVED lines=15> */
[-C--:B------:R-:W-:Y:S02]  /*d260*/  ISETP.GE.AND P2, PT, R9, R223.reuse, PT ;  /* 0x000000df0900720c */ /* 0x080fe40003f46270 */
[C---:B------:R-:W-:Y:S02]  /*d270*/  ISETP.GE.AND P4, PT, R8.reuse, R224, PT ;  /* 0x000000e00800720c */ /* 0x040fe40003f86270 */
[----:B------:R-:W-:Y:S02]  /*d280*/  ISETP.GE.AND P5, PT, R8, R223, PT ;  /* 0x000000df0800720c */ /* 0x000fe40003fa6270 */
[----:B------:R-:W2:Y:S01]  /*d290*/  LDSM.16.M88.4 R8, [R225+0x9800] ;  /* 0x00980000e108783b */ /* 0x000ea20000000200 */
[----:B------:R-:W-:Y:S01]  /*d2a0*/  FSEL R89, R89, -INF , !P3 ;  /* 0xff80000059597808 */ /* 0x000fe20005800000 */
[----:B------:R-:W-:-:S04]  /*d2b0*/  DEPBAR.LE SB0, 0x0 ;  /* 0x000080000000791a */ /* 0x000fc80000000000 */
[----:B------:R-:W-:Y:S01]  /*d2c0*/  FSEL R91, R91, -INF , !P2 ;  /* 0xff8000005b5b7808 */ /* 0x000fe20005000000 */
[C---:B-1----:R-:W-:Y:S01]  /*d2d0*/  HMMA.16816.F32.BF16 R72, R56.reuse, R4, R72 ;  /* 0x000000043848723c */ /* 0x042fe20000041848 */
        /* <DEDUP_REMOVED lines=9> */
[----:B------:R-:W-:Y:S01]  /*d370*/  FSEL R87, R87, -INF , !P2 ;  /* 0xff80000057577808 */ /* 0x000fe20005000000 */
[----:B------:R-:W-:Y:S01]  /*d380*/  BAR.SYNC.DEFER_BLOCKING 0x0 ;  /* 0x0000000000007b1d */ /* 0x000fe20000010000 */
[CC--:B------:R-:W-:Y:S02]  /*d390*/  ISETP.GE.AND P4, PT, R12.reuse, R224.reuse, PT ;  /* 0x000000e00c00720c */ /* 0x0c0fe40003f86270 */
[-C--:B------:R-:W-:Y:S01]  /*d3a0*/  ISETP.GE.AND P5, PT, R12, R223.reuse, PT ;  /* 0x000000df0c00720c */ /* 0x080fe20003fa6270 */
[----:B------:R-:W-:Y:S01]  /*d3b0*/  VIADD R12, R182, 0xfffffed8 ;  /* 0xfffffed8b60c7836 */ /* 0x000fe20000000000 */
[C---:B------:R-:W-:Y:S02]  /*d3c0*/  ISETP.GE.AND P3, PT, R13.reuse, R224, PT ;  /* 0x000000e00d00720c */ /* 0x040fe40003f66270 */
[----:B------:R-:W-:Y:S02]  /*d3d0*/  ISETP.GE.AND P2, PT, R13, R223, PT ;  /* 0x000000df0d00720c */ /* 0x000fe40003f46270 */
[----:B------:R-:W-:-:S02]  /*d3e0*/  FSEL R81, R81, -INF , !P3 ;  /* 0xff80000051517808 */ /* 0x000fc40005800000 */
[----:B------:R-:W-:Y:S02]  /*d3f0*/  FSEL R83, R83, -INF , !P2 ;  /* 0xff80000053537808 */ /* 0x000fe40005000000 */
        /* <DEDUP_REMOVED lines=10> */
[----:B------:R-:W-:Y:S01]  /*d4a0*/  FSEL R173, R77, -INF , !P3 ;  /* 0xff8000004dad7808 */ /* 0x000fe20005800000 */
[----:B------:R-:W-:Y:S01]  /*d4b0*/  HMMA.16816.F32.BF16 R60, R56, R10, R60 ;  /* 0x0000000a383c723c */ /* 0x000fe2000004183c */
        /* <DEDUP_REMOVED lines=30> */
[----:B------:R-:W-:Y:S02]  /*d6a0*/  FSEL R187, R67, -INF , !P2 ;  /* 0xff80000043bb7808 */ /* 0x000fe40005000000 */
[-C--:B------:R-:W-:Y:S02]  /*d6b0*/  ISETP.GE.AND P4, PT, R4, R224.reuse, PT ;  /* 0x000000e00400720c */ /* 0x080fe40003f86270 */
[C---:B------:R-:W-:Y:S02]  /*d6c0*/  ISETP.GE.AND P5, PT, R5.reuse, R224, PT ;  /* 0x000000e00500720c */ /* 0x040fe40003fa6270 */
[----:B------:R-:W-:-:S02]  /*d6d0*/  ISETP.GE.AND P3, PT, R5, R223, PT ;  /* 0x000000df0500720c */ /* 0x000fc40003f66270 */
[----:B------:R-:W-:Y:S02]  /*d6e0*/  ISETP.GE.AND P2, PT, R4, R223, PT ;  /* 0x000000df0400720c */ /* 0x000fe40003f46270 */
[----:B------:R-:W-:Y:S02]  /*d6f0*/  FSEL R186, R61, -INF , !P4 ;  /* 0xff8000003dba7808 */ /* 0x000fe40006000000 */
[----:B------:R-:W-:Y:S02]  /*d700*/  FSEL R189, R60, -INF , !P5 ;  /* 0xff8000003cbd7808 */ /* 0x000fe40006800000 */
[----:B------:R-:W-:Y:S02]  /*d710*/  FSEL R188, R62, -INF , !P3 ;  /* 0xff8000003ebc7808 */ /* 0x000fe40005800000 */
[----:B------:R-:W-:Y:S01]  /*d720*/  FSEL R191, R63, -INF , !P2 ;  /* 0xff8000003fbf7808 */ /* 0x000fe20005000000 */
[----:B------:R-:W-:Y:S06]  /*d730*/  BRA.U !UP1, `(.L_x_1323) ;  /* 0x0000000d09807547 */ /* 0x000fec000b800000 */
[----:B------:R-:W-:Y:S05]  /*d740*/  BRA.U !UP2, `(.L_x_1324) ;  /* 0x000000010afc7547 */ /* 0x000fea000b800000 */
        /* <DEDUP_REMOVED lines=31> */
[----:B------:R-:W-:Y:S01]  /*d940*/  LOP3.LUT R4, R5, UR6, RZ, 0x3c, !PT ;  /* 0x0000000605047c12 */ /* 0x000fe2000f8e3cff */
[----:B------:R-:W1:Y:S01]  /*d950*/  LDCU.64 UR6, c[0x0][0x3a0] ;  /* 0x00007400ff0677ac */ /* 0x000e620008000a00 */
[----:B------:R-:W-:-:S02]  /*d960*/  ISETP.GE.AND P3, PT, R6, RZ, PT ;  /* 0x000000ff0600720c */ /* 0x000fc40003f66270 */
[----:B------:R-:W-:Y:S02]  /*d970*/  ISETP.GE.AND P2, PT, R4, RZ, PT ;  /* 0x000000ff0400720c */ /* 0x000fe40003f46270 */
[----:B------:R-:W-:-:S03]  /*d980*/  LOP3.LUT R7, RZ, R5, RZ, 0x33, !PT ;  /* 0x00000005ff077212 */ /* 0x000fc600078e33ff */
[----:B------:R-:W-:Y:S01]  /*d990*/  @P4 VIADD R10, R10, 0x1 ;  /* 0x000000010a0a4836 */ /* 0x000fe20000000000 */
[----:B------:R-:W-:Y:S02]  /*d9a0*/  ISETP.NE.AND P4, PT, R5, RZ, PT ;  /* 0x000000ff0500720c */ /* 0x000fe40003f85270 */
[----:B------:R-:W-:-:S04]  /*d9b0*/  @P5 IADD3 R11, PT, PT, R11, 0x1, RZ ;  /* 0x000000010b0b5810 */ /* 0x000fc80007ffe0ff */
[----:B------:R-:W-:Y:S01]  /*d9c0*/  @!P3 IADD3 R11, PT, PT, -R11, RZ, RZ ;  /* 0x000000ff0b0bb210 */ /* 0x000fe20007ffe1ff */
        /* <DEDUP_REMOVED lines=11> */
[C---:B------:R-:W-:Y:S01]  /*da80*/  IMAD R5, R6.reuse, UR11, R5 ;  /* 0x0000000b06057c24 */ /* 0x040fe2000f8e0205 */
        /* <DEDUP_REMOVED lines=11> */
.L_x_1324:
[----:B------:R-:W-:Y:S01]  /*db40*/  UMOV UR7, URZ ;  /* 0x000000ff00077c82 */ /* 0x000fe20008000000 */
[----:B------:R-:W-:Y:S01]  /*db50*/  USHF.L.U32 UR6, UR10, 0x8, URZ ;  /* 0x000000080a067899 */ /* 0x000fe200080006ff */
[----:B------:R-:W-:-:S05]  /*db60*/  IADD3 R5, P2, PT, RZ, -UR7, RZ ;  /* 0x80000007ff057c10 */ /* 0x000fca000ff5e0ff */
[----:B------:R-:W-:-:S05]  /*db70*/  IMAD.X R4, RZ, RZ, ~UR6, P2 ;  /* 0x80000006ff047e24 */ /* 0x000fca00090e06ff */
[----:B------:R-:W-:-:S04]  /*db80*/  SHF.R.S64 R5, R5, 0x1f, R4 ;  /* 0x0000001f05057819 */ /* 0x000fc80000001004 */
[----:B------:R-:W-:-:S04]  /*db90*/  IADD3 R230, P2, PT, R5, R230, RZ ;  /* 0x000000e605e67210 */ /* 0x000fc80007f5e0ff */
[----:B------:R-:W-:-:S09]  /*dba0*/  LEA.HI.X.SX32 R231, R4, R231, 0x1, P2 ;  /* 0x000000e704e77211 */ /* 0x000fd200010f0eff */
.L_x_1325:
        /* <DEDUP_REMOVED lines=11> */
[-C--:B------:R-:W-:Y:S01]  /*dc60*/  @!P1 LEA R22, P5, R15, R20.reuse, 0x5 ;  /* 0x000000140f169211 */ /* 0x080fe200078a28ff */
[----:B------:R-:W-:Y:S01]  /*dc70*/  IMAD.U32 R8, RZ, RZ, UR10 ;  /* 0x0000000aff087e24 */ /* 0x000fe2000f8e00ff */
[----:B------:R-:W-:Y:S01]  /*dc80*/  MOV R11, UR10 ;  /* 0x0000000a000b7c02 */ /* 0x000fe20008000f00 */
[----:B------:R-:W-:Y:S01]  /*dc90*/  @!UP0 UIMAD UR6, UR11, 0x60, URZ ;  /* 0x000000600b0688a4 */ /* 0x000fe2000f8e02ff */
[-C--:B------:R-:W-:Y:S01]  /*dca0*/  @!P1 LEA R12, P4, R12, R20.reuse, 0x6 ;  /* 0x000000140c0c9211 */ /* 0x080fe200078830ff */
[----:B------:R1:W-:Y:S01]  /*dcb0*/  @P1 STS.128 [R221+0x2000], RZ ;  /* 0x002000ffdd001388 */ /* 0x0003e20000000c00 */
[----:B------:R-:W-:Y:S01]  /*dcc0*/  MOV R9, UR10 ;  /* 0x0000000a00097c02 */ /* 0x000fe20008000f00 */
[----:B------:R-:W-:Y:S01]  /*dcd0*/  @!UP0 UIMAD UR8, UR11, 0xa0, URZ ;  /* 0x000000a00b0888a4 */ /* 0x000fe2000f8e02ff */
[-C--:B------:R-:W-:Y:S01]  /*dce0*/  @!P1 LEA.HI.X R23, R14, R21.reuse, R13, 0x5, P5 ;  /* 0x000000150e179211 */ /* 0x080fe200028f2c0d */
[----:B------:R-:W-:Y:S01]  /*dcf0*/  @!PT LDS RZ, [RZ] ;  /* 0x00000000fffff984 */ /* 0x000fe20000000800 */
[----:B------:R-:W-:Y:S01]  /*dd00*/  @!PT LDS RZ, [RZ] ;  /* 0x00000000fffff984 */ /* 0x000fe20000000800 */
[----:B------:R-:W-:Y:S01]  /*dd10*/  @!PT LDS RZ, [RZ] ;  /* 0x00000000fffff984 */ /* 0x000fe20000000800 */
[----:B------:R1:W-:Y:S01]  /*dd20*/  @!P1 LDGSTS.E.BYPASS.LTC128B.128 [R221+0x2000], desc[UR20][R230.64] ;  /* 0x02000000e6dd9fae */ /* 0x0003e2000b981a14 */
[-C--:B------:R-:W-:Y:S01]  /*dd30*/  @!P1 LEA.HI.X R13, R11, R21.reuse, R10, 0x6, P4 ;  /* 0x000000150b0d9211 */ /* 0x080fe200020f340a */
[----:B------:R-:W-:Y:S01]  /*dd40*/  @!P1 IMAD.MOV.U32 R11, RZ, RZ, R21 ;  /* 0x000000ffff0b9224 */ /* 0x000fe200078e0015 */
[----:B------:R-:W-:Y:S01]  /*dd50*/  MOV R7, UR11 ;  /* 0x0000000b00077c02 */ /* 0x000fe20008000f00 */
[----:B------:R1:W-:Y:S01]  /*dd60*/  @P1 STS.128 [R221+0x2800], RZ ;  /* 0x002800ffdd001388 */ /* 0x0003e20000000c00 */
[-C--:B------:R-:W-:Y:S01]  /*dd70*/  @!P1 LEA R42, P3, R9, R20.reuse, 0x7 ;  /* 0x00000014092a9211 */ /* 0x080fe200078638ff */
[--C-:B------:R-:W-:Y:S01]  /*dd80*/  @!P1 IMAD.MOV.U32 R14, RZ, RZ, R20.reuse ;  /* 0x000000ffff0e9224 */ /* 0x100fe200078e0014 */
[-C--:B------:R-:W-:Y:S01]  /*dd90*/  @!P1 MOV R10, R20.reuse ;  /* 0x00000014000a9202 */ /* 0x080fe20000000f00 */
[----:B------:R-:W-:Y:S01]  /*dda0*/  @!PT LDS RZ, [RZ] ;  /* 0x00000000fffff984 */ /* 0x000fe20000000800 */
[----:B------:R-:W-:Y:S01]  /*ddb0*/  @!PT LDS RZ, [RZ] ;  /* 0x00000000fffff984 */ /* 0x000fe20000000800 */
[----:B------:R-:W-:Y:S01]  /*ddc0*/  @!PT LDS RZ, [RZ] ;  /* 0x00000000fffff984 */ /* 0x000fe20000000800 */
[----:B------:R1:W-:Y:S01]  /*ddd0*/  @!P1 LDGSTS.E.BYPASS.LTC128B.128 [R221+0x2800], desc[UR20][R20.64] ;  /* 0x0280000014dd9fae */ /* 0x0003e2000b981a14 */
[----:B------:R-:W-:Y:S01]  /*dde0*/  @!P1 LEA R6, P2, R6, R20, 0x8 ;  /* 0x0000001406069211 */ /* 0x000fe200078440ff */
[----:B------:R-:W-:Y:S01]  /*ddf0*/  @!P1 IMAD.MOV.U32 R44, RZ, RZ, R20 ;  /* 0x000000ffff2c9224 */ /* 0x000fe200078e0014 */
[CC--:B------:R-:W-:Y:S01]  /*de00*/  @!P1 LEA.HI.X R43, R8.reuse, R21.reuse, R7, 0x7, P3 ;  /* 0x00000015082b9211 */ /* 0x0c0fe200018f3c07 */
[----:B------:R-:W-:Y:S01]  /*de10*/  @!P1 IMAD.WIDE.U32 R8, R8, 0x60, R10 ;  /* 0x0000006008089825 */ /* 0x000fe200078e000a */
[CC--:B------:R-:W-:Y:S01]  /*de20*/  @!P1 LEA.HI.X R7, R5.reuse, R21.reuse, R4, 0x8, P2 ;  /* 0x0000001505079211 */ /* 0x0c0fe200010f4404 */
[----:B------:R-:W-:Y:S01]  /*de30*/  @!UP0 UIMAD UR7, UR11, 0xc0, URZ ;  /* 0x000000c00b0788a4 */ /* 0x000fe2000f8e02ff */
[----:B------:R-:W-:Y:S01]  /*de40*/  MOV R4, UR10 ;  /* 0x0000000a00047c02 */ /* 0x000fe20008000f00 */
[----:B------:R-:W-:Y:S01]  /*de50*/  @!P1 IMAD.WIDE.U32 R10, R5, 0xa0, R10 ;  /* 0x000000a0050a9825 */ /* 0x000fe200078e000a */
[-C--:B------:R-:W-:Y:S01]  /*de60*/  @!P1 MOV R15, R21.reuse ;  /* 0x00000015000f9202 */ /* 0x080fe20000000f00 */
        /* <DEDUP_REMOVED lines=8> */
[C---:B------:R-:W-:Y:S01]  /*def0*/  @!P1 IMAD.WIDE.U32 R14, R4.reuse, 0xc0, R14 ;  /* 0x000000c0040e9825 */ /* 0x040fe200078e000e */
[-C--:B------:R-:W-:Y:S01]  /*df00*/  @!P1 MOV R47, R21.reuse ;  /* 0x00000015002f9202 */ /* 0x080fe20000000f00 */
[----:B------:R-:W-:Y:S01]  /*df10*/  @!UP0 UIMAD UR14, UR11, 0x120, URZ ;  /* 0x000001200b0e88a4 */ /* 0x000fe2000f8e02ff */
[----:B------:R1:W-:Y:S01]  /*df20*/  @P1 STS.128 [R221+0x3800], RZ ;  /* 0x003800ffdd001388 */ /* 0x0003e20000000c00 */
[----:B------:R-:W-:Y:S01]  /*df30*/  @!P1 IMAD.WIDE.U32 R44, R5, 0xe0, R44 ;  /* 0x000000e0052c9825 */ /* 0x000fe200078e002c */
[-C--:B------:R-:W-:Y:S01]  /*df40*/  @!P1 MOV R57, R21.reuse ;  /* 0x0000001500399202 */ /* 0x080fe20000000f00 */
[----:B------:R-:W-:Y:S01]  /*df50*/  @!UP0 UIMAD UR9, UR11, 0x140, URZ ;  /* 0x000001400b0988a4 */ /* 0x000fe2000f8e02ff */
[----:B------:R-:W-:Y:S01]  /*df60*/  @!PT LDS RZ, [RZ] ;  /* 0x00000000fffff984 */ /* 0x000fe20000000800 */
[----:B------:R-:W-:Y:S01]  /*df70*/  @!PT LDS RZ, [RZ] ;  /* 0x00000000fffff984 */ /* 0x000fe20000000800 */
[----:B------:R-:W-:Y:S01]  /*df80*/  @!PT LDS RZ, [RZ] ;  /* 0x00000000fffff984 */ /* 0x000fe20000000800 */
[----:B------:R1:W-:Y:S01]  /*df90*/  @!P1 LDGSTS.E.BYPASS.LTC128B.128 [R221+0x3800], desc[UR20][R12.64] ;  /* 0x038000000cdd9fae */ /* 0x0003e2000b981a14 */
[--C-:B------:R-:W-:Y:S01]  /*dfa0*/  @!P1 IMAD.MOV.U32 R46, RZ, RZ, R20.reuse ;  /* 0x000000ffff2e9224 */ /* 0x100fe200078e0014 */
[----:B------:R-:W-:Y:S01]  /*dfb0*/  @!P1 IADD3 R11, PT, PT, R11, UR8, RZ ;  /* 0x000000080b0b9c10 */ /* 0x000fe2000fffe0ff */
[----:B------:R-:W-:Y:S01]  /*dfc0*/  @!P1 IMAD.MOV.U32 R56, RZ, RZ, R20 ;  /* 0x000000ffff389224 */ /* 0x000fe200078e0014 */
[----:B------:R1:W-:Y:S01]  /*dfd0*/  @P1 STS.128 [R221+0x4000], RZ ;  /* 0x004000ffdd001388 */ /* 0x0003e20000000c00 */
[----:B------:R-:W-:Y:S01]  /*dfe0*/  @!P1 VIADD R15, R15, UR7 ;  /* 0x000000070f0f9c36 */ /* 0x000fe20008000000 */
[-C--:B------:R-:W-:Y:S01]  /*dff0*/  @!P1 MOV R59, R21.reuse ;  /* 0x00000015003b9202 */ /* 0x080fe20000000f00 */
[C---:B------:R-:W-:Y:S01]  /*e000*/  @!P1 IMAD.WIDE.U32 R46, R4.reuse, 0x120, R46 ;  /* 0x00000120042e9825 */ /* 0x040fe200078e002e */
[----:B------:R-:W-:Y:S01]  /*e010*/  @!PT LDS RZ, [RZ] ;  /* 0x00000000fffff984 */ /* 0x000fe20000000800 */
[----:B------:R-:W-:Y:S01]  /*e020*/  @!PT LDS RZ, [RZ] ;  /* 0x00000000fffff984 */ /* 0x000fe20000000800 */
[----:B------:R-:W-:Y:S01]  /*e030*/  @!PT LDS RZ, [RZ] ;  /* 0x00000000fffff984 */ /* 0x000fe20000000800 */
[----:B------:R1:W-:Y:S01]  /*e040*/  @!P1 LDGSTS.E.BYPASS.LTC128B.128 [R221+0x4000], desc[UR20][R8.64] ;  /* 0x0400000008dd9fae */ /* 0x0003e2000b981a14 */
[----:B------:R-:W-:Y:S01]  /*e050*/  @!P1 MOV R61, R21 ;  /* 0x00000015003d9202 */ /* 0x000fe20000000f00 */
[----:B------:R-:W-:Y:S01]  /*e060*/  @!UP0 UIMAD UR8, UR11, 0x160, URZ ;  /* 0x000001600b0888a4 */ /* 0x000fe2000f8e02ff */
[----:B------:R-:W-:Y:S01]  /*e070*/  @!P1 IMAD.MOV.U32 R58, RZ, RZ, R20 ;  /* 0x000000ffff3a9224 */ /* 0x000fe200078e0014 */
[----:B------:R1:W-:Y:S01]  /*e080*/  @P1 STS.128 [R221+0x4800], RZ ;  /* 0x004800ffdd001388 */ /* 0x0003e20000000c00 */
[----:B------:R-:W-:Y:S01]  /*e090*/  @!P1 IADD3 R45, PT, PT, R45, UR6, RZ ;  /* 0x000000062d2d9c10 */ /* 0x000fe2000fffe0ff */
[----:B------:R-:W-:Y:S01]  /*e0a0*/  @!P1 IMAD.WIDE.U32 R56, R5, 0x140, R56 ;  /* 0x0000014005389825 */ /* 0x000fe200078e0038 */
[----:B------:R-:W-:Y:S01]  /*e0b0*/  @!UP0 UIMAD UR7, UR11, 0x180, URZ ;  /* 0x000001800b0788a4 */ /* 0x000fe2000f8e02ff */
[----:B------:R-:W-:Y:S01]  /*e0c0*/  @!PT LDS RZ, [RZ] ;  /* 0x00000000fffff984 */ /* 0x000fe20000000800 */
[----:B------:R-:W-:Y:S01]  /*e0d0*/  @!PT LDS RZ, [RZ] ;  /* 0x00000000fffff984 */ /* 0x000fe20000000800 */
[----:B------:R-:W-:Y:S01]  /*e0e0*/  @!PT LDS RZ, [RZ] ;  /* 0x00000000fffff984 */ /* 0x000fe20000000800 */
[----:B------:R1:W-:Y:S01]  /*e0f0*/  @!P1 LDGSTS.E.BYPASS.LTC128B.128 [R221+0x4800], desc[UR20][R42.64] ;  /* 0x048000002add9fae */ /* 0x0003e2000b981a14 */
[----:B------:R-:W-:Y:S01]  /*e100*/  @!UP0 UIMAD UR6, UR11, 0x1a0, URZ ;  /* 0x000001a00b0688a4 */ /* 0x000fe2000f8e02ff */
[----:B------:R-:W-:Y:S01]  /*e110*/  @!P1 IMAD.MOV.U32 R60, RZ, RZ, R20 ;  /* 0x000000ffff3c9224 */ /* 0x000fe200078e0014 */
[----:B------:R-:W-:Y:S01]  /*e120*/  @!P1 IADD3 R57, PT, PT, R57, UR9, RZ ;  /* 0x0000000939399c10 */ /* 0x000fe2000fffe0ff */
[----:B------:R1:W-:Y:S01]  /*e130*/  @P1 STS.128 [R221+0x5000], RZ ;  /* 0x005000ffdd001388 */ /* 0x0003e20000000c00 */
[----:B------:R-:W-:Y:S01]  /*e140*/  @!P1 IMAD.WIDE.U32 R58, R4, 0x160, R58 ;  /* 0x00000160043a9825 */ /* 0x000fe200078e003a */
[----:B------:R-:W-:Y:S02]  /*e150*/  BSSY.RECONVERGENT B0, `(.L_x_1326) ;  /* 0x000003d000007945 */ /* 0x000fe40003800200 */
[----:B------:R-:W-:Y:S01]  /*e160*/  @!PT LDS RZ, [RZ] ;  /* 0x00000000fffff984 */ /* 0x000fe20000000800 */
[----:B------:R-:W-:Y:S01]  /*e170*/  @!PT LDS RZ, [RZ] ;  /* 0x00000000fffff984 */ /* 0x000fe20000000800 */
[----:B------:R-:W-:Y:S01]  /*e180*/  @!PT LDS RZ, [RZ] ;  /* 0x00000000fffff984 */ /* 0x000fe20000000800 */
[----:B------:R1:W-:Y:S01]  /*e190*/  @!P1 LDGSTS.E.BYPASS.LTC128B.128 [R221+0x5000], desc[UR20][R10.64] ;  /* 0x050000000add9fae */ /* 0x0003e2000b981a14 */
[----:B------:R-:W-:-:S02]  /*e1a0*/  @!P1 VIADD R47, R47, UR14 ;  /* 0x0000000e2f2f9c36 */ /* 0x000fc40008000000 */
[----:B------:R-:W-:Y:S01]  /*e1b0*/  @!P1 IMAD.WIDE.U32 R60, R5, 0x180, R60 ;  /* 0x00000180053c9825 */ /* 0x000fe200078e003c */
[----:B------:R1:W-:Y:S03]  /*e1c0*/  @P1 STS.128 [R221+0x5800], RZ ;  /* 0x005800ffdd001388 */ /* 0x0003e60000000c00 */
[----:B------:R-:W-:Y:S01]  /*e1d0*/  @!P1 IMAD.WIDE.U32 R4, R4, 0x1a0, R20 ;  /* 0x000001a004049825 */ /* 0x000fe200078e0014 */
[----:B------:R-:W-:Y:S01]  /*e1e0*/  @!PT LDS RZ, [RZ] ;  /* 0x00000000fffff984 */ /* 0x000fe20000000800 */
[----:B------:R-:W-:Y:S01]  /*e1f0*/  @!PT LDS RZ, [RZ] ;  /* 0x00000000fffff984 */ /* 0x000fe20000000800 */
[----:B------:R-:W-:Y:S01]  /*e200*/  @!PT LDS RZ, [RZ] ;  /* 0x00000000fffff984 */ /* 0x000fe20000000800 */
[----:B------:R1:W-:Y:S01]  /*e210*/  @!P1 LDGSTS.E.BYPASS.LTC128B.128 [R221+0x5800], desc[UR20][R14.64] ;  /* 0x058000000edd9fae */ /* 0x0003e2000b981a14 */
[----:B------:R-:W-:Y:S02]  /*e220*/  @!P1 IADD3 R61, PT, PT, R61, UR7, RZ ;  /* 0x000000073d3d9c10 */ /* 0x000fe4000fffe0ff */
        /* <DEDUP_REMOVED lines=47> */
.L_x_1327:
[----:B------:R-:W-:Y:S05]  /*e520*/  BSYNC.RECONVERGENT B0 ;  /* 0x0000000000007941 */ /* 0x000fea0003800200 */
.L_x_1326:
[----:B------:R-:W0:Y:S02]  /*e530*/  LDGDEPBAR ;  /* 0x00000000000079af */ /* 0x000e240000000000 */
.L_x_1323:
[----:B-12---:R-:W-:Y:S01]  /*e540*/  FMNMX3.FTZ R5, R2, R195, R197, !PT ;  /* 0x000000c302057276 */ /* 0x006fe200078100c5 */
[----:B------:R-:W1:Y:S01]  /*e550*/  LDCU UR6, c[0x0][0x45c] ;  /* 0x00008b80ff0677ac */ /* 0x000e620008000800 */
[----:B------:R-:W-:Y:S02]  /*e560*/  FMNMX3.FTZ R4, R0, R193, R201, !PT ;  /* 0x000000c100047276 */ /* 0x000fe400078100c9 */
[----:B------:R-:W-:Y:S01]  /*e570*/  FMNMX3.FTZ R5, R5, R50, R194, !PT ;  /* 0x0000003205057276 */ /* 0x000fe200078100c2 */
[----:B------:R-:W-:Y:S01]  /*e580*/  UISETP.GT.AND UP0, UPT, UR4, UR16, UPT ;  /* 0x000000100400728c */ /* 0x000fe2000bf04270 */
[----:B------:R-:W-:Y:S02]  /*e590*/  FMNMX3.FTZ R4, R4, R203, R205, !PT ;  /* 0x000000cb04047276 */ /* 0x000fe400078100cd */
[----:B------:R-:W-:Y:S02]  /*e5a0*/  FMNMX3.FTZ R6, R5, R40, R48, !PT ;  /* 0x0000002805067276 */ /* 0x000fe40007810030 */
[----:B------:R-:W-:-:S02]  /*e5b0*/  FMNMX3.FTZ R4, R4, R251, R249, !PT ;  /* 0x000000fb04047276 */ /* 0x000fc400078100f9 */
[----:B------:R-:W-:Y:S02]  /*e5c0*/  FMNMX3.FTZ R6, R6, R49, R51, !PT ;  /* 0x0000003106067276 */ /* 0x000fe40007810033 */
[----:B------:R-:W-:Y:S02]  /*e5d0*/  FMNMX3.FTZ R4, R4, R247, R245, !PT ;  /* 0x000000f704047276 */ /* 0x000fe400078100f5 */
[----:B------:R-:W-:Y:S01]  /*e5e0*/  FMNMX3.FTZ R6, R6, R243, R241, !PT ;  /* 0x000000f306067276 */ /* 0x000fe200078100f1 */
[----:B------:R-:W-:Y:S01]  /*e5f0*/  @UP0 UIADD3 UR18, UPT, UPT, UR18, -0x3, URZ ;  /* 0xfffffffd12120890 */ /* 0x000fe2000fffe0ff */
        /* <DEDUP_REMOVED lines=55> */
[----:B------:R-:W-:Y:S01]  /*e970*/  MOV R206, 0x20 ;  /* 0x0000002000ce7802 */ /* 0x000fe20000000f00 */
[----:B------:R-:W2:Y:S03]  /*e980*/  SHFL.BFLY PT, R7, R6, 0x2, 0x1f ;  /* 0x0c401f0006077f89 */ /* 0x000ea600000e0000 */
[----:B------:R-:W-:Y:S01]  /*e990*/  SEL R206, R206, 0xffffffe0, !P6 ;  /* 0xffffffe0cece7807 */ /* 0x000fe20007000000 */
[----:B------:R-:W3:Y:S01]  /*e9a0*/  SHFL.BFLY PT, R5, R4, 0x2, 0x1f ;  /* 0x0c401f0004057f89 */ /* 0x000ee200000e0000 */
[----:B--2---:R-:W-:-:S02]  /*e9b0*/  FMNMX.FTZ R7, R6, R7, !PT ;  /* 0x0000000706077209 */ /* 0x004fc40007810000 */
[----:B---3--:R-:W-:-:S03]  /*e9c0*/  FMNMX.FTZ R5, R4, R5, !PT ;  /* 0x0000000504057209 */ /* 0x008fc60007810000 */
[----:B------:R-:W2:Y:S04]  /*e9d0*/  SHFL.BFLY PT, R192, R7, 0x1, 0x1f ;  /* 0x0c201f0007c07f89 */ /* 0x000ea800000e0000 */
[----:B------:R-:W3:Y:S01]  /*e9e0*/  SHFL.BFLY PT, R190, R5, 0x1, 0x1f ;  /* 0x0c201f0005be7f89 */ /* 0x000ee200000e0000 */
[----:B--2---:R-:W-:Y:S02]  /*e9f0*/  FMNMX.FTZ R192, R7, R192, !PT ;  /* 0x000000c007c07209 */ /* 0x004fe40007810000 */
[----:B---3--:R-:W-:-:S03]  /*ea00*/  FMNMX.FTZ R190, R5, R190, !PT ;  /* 0x000000be05be7209 */ /* 0x008fc60007810000 */
[C---:B-1----:R-:W-:Y:S01]  /*ea10*/  FMUL.FTZ R202, R192.reuse, UR6 ;  /* 0x00000006c0ca7c20 */ /* 0x042fe20008410000 */
[----:B------:R-:W-:Y:S02]  /*ea20*/  FSETP.NEU.FTZ.AND P2, PT, R192, -INF , PT ;  /* 0xff800000c000780b */ /* 0x000fe40003f5d000 */
[C---:B------:R-:W-:Y:S01]  /*ea30*/  FSETP.NEU.FTZ.AND P1, PT, R190.reuse, -INF , PT ;  /* 0xff800000be00780b */ /* 0x040fe20003f3d000 */
[----:B------:R-:W-:Y:S01]  /*ea40*/  FMUL.FTZ R196, R190, UR6 ;  /* 0x00000006bec47c20 */ /* 0x000fe20008410000 */
[----:B------:R-:W-:Y:S02]  /*ea50*/  FSEL R202, R202, RZ, P2 ;  /* 0x000000ffcaca7208 */ /* 0x000fe40001000000 */
[----:B------:R-:W-:Y:S02]  /*ea60*/  FSEL R5, R192, RZ, P2 ;  /* 0x000000ffc0057208 */ /* 0x000fe40001000000 */
[----:B------:R-:W-:Y:S01]  /*ea70*/  FSEL R196, R196, RZ, P1 ;  /* 0x000000ffc4c47208 */ /* 0x000fe20000800000 */
[--C-:B------:R-:W-:Y:S01]  /*ea80*/  FFMA.FTZ R199, R197, UR6, -R202.reuse ;  /* 0x00000006c5c77c23 */ /* 0x100fe200080108ca */
[----:B------:R-:W-:Y:S01]  /*ea90*/  FFMA.FTZ R197, R194, UR6, -R202 ;  /* 0x00000006c2c57c23 */ /* 0x000fe200080108ca */
[----:B------:R-:W-:Y:S01]  /*eaa0*/  FADD.FTZ R4, R2, -R5 ;  /* 0x8000000502047221 */ /* 0x000fe20000010000 */
[----:B------:R-:W-:Y:S01]  /*eab0*/  FSEL R5, R190, RZ, P1 ;  /* 0x000000ffbe057208 */ /* 0x000fe20000800000 */
[----:B------:R-:W-:Y:S01]  /*eac0*/  FFMA.FTZ R194, R201, UR6, -R196 ;  /* 0x00000006c9c27c23 */ /* 0x000fe200080108c4 */
[----:B------:R-:W-:Y:S01]  /*ead0*/  LOP3.LUT R201, R3, R220, RZ, 0xfc, !PT ;  /* 0x000000dc03c97212 */ /* 0x000fe200078efcff */
[----:B------:R-:W-:Y:S01]  /*eae0*/  FFMA.FTZ R200, R195, UR6, -R202 ;  /* 0x00000006c3c87c23 */ /* 0x000fe200080108ca */
[--C-:B------:R-:W-:Y:S01]  /*eaf0*/  FFMA.FTZ R195, R193, UR6, -R196.reuse ;  /* 0x00000006c1c37c23 */ /* 0x100fe200080108c4 */
[----:B------:R-:W-:Y:S01]  /*eb00*/  FADD.FTZ R5, R0, -R5 ;  /* 0x8000000500057221 */ /* 0x000fe20000010000 */
[----:B------:R-:W-:Y:S01]  /*eb10*/  LEA R201, R201, UR5, 0x1 ;  /* 0x00000005c9c97c11 */ /* 0x000fe2000f8e08ff */
[----:B------:R-:W-:Y:S01]  /*eb20*/  FFMA.FTZ R193, R203, UR6, -R196 ;  /* 0x00000006cbc17c23 */ /* 0x000fe200080108c4 */
[----:B------:R-:W-:Y:S01]  /*eb30*/  FFMA.FTZ R198, R50, UR6, -R202 ;  /* 0x0000000632c67c23 */ /* 0x000fe200080108ca */
[----:B------:R-:W-:Y:S01]  /*eb40*/  FFMA.FTZ R2, R205, UR6, -R196 ;  /* 0x00000006cd027c23 */ /* 0x000fe200080108c4 */
[----:B------:R-:W-:Y:S01]  /*eb50*/  FMUL.FTZ R204, R4, UR6 ;  /* 0x0000000604cc7c20 */ /* 0x000fe20008410000 */
[----:B------:R-:W1:Y:S01]  /*eb60*/  LDSM.16.MT88.4 R20, [R201+0xa000] ;  /* 0x00a00000c914783b */ /* 0x000e620000004200 */
[----:B------:R-:W-:Y:S01]  /*eb70*/  FMUL.FTZ R203, R5, UR6 ;  /* 0x0000000605cb7c20 */ /* 0x000fe20008410000 */
[----:B------:R-:W-:Y:S01]  /*eb80*/  MUFU.EX2 R200, R200 ;  /* 0x000000c800c87308 */ /* 0x000fe20000000800 */
[C---:B------:R-:W-:Y:S01]  /*eb90*/  IADD3 R41, PT, PT, R201.reuse, 0xa000, RZ ;  /* 0x0000a000c9297810 */ /* 0x040fe20007ffe0ff */
[--C-:B------:R-:W-:Y:S01]  /*eba0*/  FFMA.FTZ R48, R48, UR6, -R202.reuse ;  /* 0x0000000630307c23 */ /* 0x100fe200080108ca */
[----:B------:R-:W-:Y:S01]  /*ebb0*/  IADD3 R205, PT, PT, R201, 0xa040, RZ ;  /* 0x0000a040c9cd7810 */ /* 0x000fe20007ffe0ff */
[----:B------:R-:W-:Y:S01]  /*ebc0*/  LDSM.16.MT88.4 R60, [R201+0xa800] ;  /* 0x00a80000c93c783b */ /* 0x000fe20000004200 */
[----:B------:R-:W-:Y:S01]  /*ebd0*/  @P0 IADD3 R205, PT, PT, R41, -0x40, RZ ;  /* 0xffffffc029cd0810 */ /* 0x000fe20007ffe0ff */
[--C-:B------:R-:W-:Y:S01]  /*ebe0*/  FFMA.FTZ R16, R16, UR6, -R202.reuse ;  /* 0x0000000610107c23 */ /* 0x100fe200080108ca */
[C---:B------:R-:W-:Y:S01]  /*ebf0*/  IADD3 R0, PT, PT, R206.reuse, R201, RZ ;  /* 0x000000c9ce007210 */ /* 0x040fe20007ffe0ff */
[----:B------:R-:W2:Y:S01]  /*ec00*/  MUFU.EX2 R199, R199 ;  /* 0x000000c700c77308 */ /* 0x000ea20000000800 */
[----:B------:R-:W-:Y:S01]  /*ec10*/  IADD3 R206, PT, PT, R206, R205, RZ ;  /* 0x000000cdcece7210 */ /* 0x000fe20007ffe0ff */
[----:B------:R-:W-:Y:S01]  /*ec20*/  FFMA.FTZ R53, R53, UR6, -R202 ;  /* 0x0000000635357c23 */ /* 0x000fe200080108ca */
[--C-:B------:R-:W-:Y:S01]  /*ec30*/  FFMA.FTZ R52, R52, UR6, -R196.reuse ;  /* 0x0000000634347c23 */ /* 0x100fe200080108c4 */
[----:B------:R-:W3:Y:S01]  /*ec40*/  LDSM.16.MT88.4 R4, [R0+0xa000] ;  /* 0x00a000000004783b */ /* 0x000ee20000004200 */
[----:B------:R-:W-:Y:S01]  /*ec50*/  FFMA.FTZ R55, R55, UR6, -R196 ;  /* 0x0000000637377c23 */ /* 0x000fe200080108c4 */
[--C-:B------:R-:W-:Y:S01]  /*ec60*/  FFMA.FTZ R54, R54, UR6, -R202.reuse ;  /* 0x0000000636367c23 */ /* 0x100fe200080108ca */
[--C-:B------:R-:W-:Y:S01]  /*ec70*/  FFMA.FTZ R128, R128, UR6, -R202.reuse ;  /* 0x0000000680807c23 */ /* 0x100fe200080108ca */
[----:B------:R-:W-:Y:S01]  /*ec80*/  MUFU.EX2 R198, R198 ;  /* 0x000000c600c67308 */ /* 0x000fe20000000800 */
[----:B------:R-:W-:Y:S01]  /*ec90*/  LDSM.16.MT88.4 R64, [R0+0xa800] ;  /* 0x00a800000040783b */ /* 0x000fe20000004200 */
[--C-:B------:R-:W-:Y:S01]  /*eca0*/  FFMA.FTZ R129, R129, UR6, -R202.reuse ;  /* 0x0000000681817c23 */ /* 0x100fe200080108ca */
[--C-:B------:R-:W-:Y:S01]  /*ecb0*/  FFMA.FTZ R124, R124, UR6, -R202.reuse ;  /* 0x000000067c7c7c23 */ /* 0x100fe200080108ca */
[----:B------:R-:W-:Y:S01]  /*ecc0*/  FFMA.FTZ R125, R125, UR6, -R202 ;  /* 0x000000067d7d7c23 */ /* 0x000fe200080108ca */
[----:B------:R-:W-:Y:S01]  /*ecd0*/  LDSM.16.MT88.4 R76, [R206+0x800] ;  /* 0x00080000ce4c783b */ /* 0x000fe20000004200 */
[--C-:B------:R-:W-:Y:S01]  /*ece0*/  FFMA.FTZ R130, R130, UR6, -R196.reuse ;  /* 0x0000000682827c23 */ /* 0x100fe200080108c4 */
[--C-:B------:R-:W-:Y:S01]  /*ecf0*/  FFMA.FTZ R131, R131, UR6, -R196.reuse ;  /* 0x0000000683837c23 */ /* 0x100fe200080108c4 */
[----:B------:R-:W4:Y:S01]  /*ed00*/  MUFU.EX2 R197, R197 ;  /* 0x000000c500c57308 */ /* 0x000f220000000800 */
[----:B--2---:R-:W-:Y:S01]  /*ed10*/  F2FP.BF16.F32.PACK_AB R8, R199, R200 ;  /* 0x000000c8c708723e */ /* 0x004fe200000010ff */
        /* <DEDUP_REMOVED lines=14> */
[----:B------:R-:W2:Y:S01]  /*ee00*/  MUFU.EX2 R194, R194 ;  /* 0x000000c200c27308 */ /* 0x000ea20000000800 */
[----:B----4-:R-:W-:Y:S01]  /*ee10*/  F2FP.BF16.F32.PACK_AB R10, R197, R198 ;  /* 0x000000c6c50a723e */ /* 0x010fe200000010ff */
[----:B------:R-:W-:Y:S01]  /*ee20*/  FFMA.FTZ R109, R109, UR6, -R202 ;  /* 0x000000066d6d7c23 */ /* 0x000fe200080108ca */
[--C-:B------:R-:W-:Y:S01]  /*ee30*/  FFMA.FTZ R114, R114, UR6, -R196.reuse ;  /* 0x0000000672727c23 */ /* 0x100fe200080108c4 */
[--C-:B------:R-:W-:Y:S01]  /*ee40*/  FFMA.FTZ R115, R115, UR6, -R196.reuse ;  /* 0x0000000673737c23 */ /* 0x100fe200080108c4 */
[--C-:B------:R-:W-:Y:S01]  /*ee50*/  FFMA.FTZ R110, R110, UR6, -R196.reuse ;  /* 0x000000066e6e7c23 */ /* 0x100fe200080108c4 */
[----:B------:R-:W-:Y:S01]  /*ee60*/  FFMA.FTZ R111, R111, UR6, -R196 ;  /* 0x000000066f6f7c23 */ /* 0x000fe200080108c4 */
[--C-:B------:R-:W-:Y:S01]  /*ee70*/  FFMA.FTZ R104, R104, UR6, -R202.reuse ;  /* 0x0000000668687c23 */ /* 0x100fe200080108ca */
[----:B------:R-:W-:Y:S01]  /*ee80*/  MUFU.EX2 R193, R193 ;  /* 0x000000c100c17308 */ /* 0x000fe20000000800 */
[--C-:B------:R-:W-:Y:S01]  /*ee90*/  FFMA.FTZ R105, R105, UR6, -R202.reuse ;  /* 0x0000000669697c23 */ /* 0x100fe200080108ca */
[--C-:B------:R-:W-:Y:S01]  /*eea0*/  FFMA.FTZ R100, R100, UR6, -R202.reuse ;  /* 0x0000000664647c23 */ /* 0x100fe200080108ca */
[----:B------:R-:W-:Y:S01]  /*eeb0*/  FFMA.FTZ R101, R101, UR6, -R202 ;  /* 0x0000000665657c23 */ /* 0x000fe200080108ca */
[--C-:B------:R-:W-:Y:S01]  /*eec0*/  FFMA.FTZ R106, R106, UR6, -R196.reuse ;  /* 0x000000066a6a7c23 */ /* 0x100fe200080108c4 */
[--C-:B------:R-:W-:Y:S01]  /*eed0*/  FFMA.FTZ R107, R107, UR6, -R196.reuse ;  /* 0x000000066b6b7c23 */ /* 0x100fe200080108c4 */
[--C-:B------:R-:W-:Y:S01]  /*eee0*/  FFMA.FTZ R102, R102, UR6, -R196.reuse ;  /* 0x0000000666667c23 */ /* 0x100fe200080108c4 */
[----:B------:R-:W-:Y:S01]  /*eef0*/  FFMA.FTZ R103, R103, UR6, -R196 ;  /* 0x0000000667677c23 */ /* 0x000fe200080108c4 */
[----:B------:R-:W4:Y:S01]  /*ef00*/  MUFU.EX2 R2, R2 ;  /* 0x0000000200027308 */ /* 0x000f220000000800 */
[----:B--2---:R-:W-:Y:S01]  /*ef10*/  F2FP.BF16.F32.PACK_AB R9, R194, R195 ;  /* 0x000000c3c209723e */ /* 0x004fe200000010ff */
[--C-:B------:R-:W-:Y:S01]  /*ef20*/  FFMA.FTZ R96, R96, UR6, -R202.reuse ;  /* 0x0000000660607c23 */ /* 0x100fe200080108ca */
[--C-:B------:R-:W-:Y:S01]  /*ef30*/  FFMA.FTZ R97, R97, UR6, -R202.reuse ;  /* 0x0000000661617c23 */ /* 0x100fe200080108ca */
[--C-:B------:R-:W-:Y:S01]  /*ef40*/  FFMA.FTZ R92, R92, UR6, -R202.reuse ;  /* 0x000000065c5c7c23 */ /* 0x100fe200080108ca */
[----:B------:R-:W-:Y:S01]  /*ef50*/  FFMA.FTZ R93, R93, UR6, -R202 ;  /* 0x000000065d5d7c23 */ /* 0x000fe200080108ca */
[--C-:B------:R-:W-:Y:S01]  /*ef60*/  FFMA.FTZ R98, R98, UR6, -R196.reuse ;  /* 0x0000000662627c23 */ /* 0x100fe200080108c4 */
[--C-:B------:R-:W-:Y:S01]  /*ef70*/  FFMA.FTZ R99, R99, UR6, -R196.reuse ;  /* 0x0000000663637c23 */ /* 0x100fe200080108c4 */
[----:B------:R-:W2:Y:S01]  /*ef80*/  MUFU.EX2 R204, R204 ;  /* 0x000000cc00cc7308 */ /* 0x000ea20000000800 */
[--C-:B------:R-:W-:Y:S01]  /*ef90*/  FFMA.FTZ R94, R94, UR6, -R196.reuse ;  /* 0x000000065e5e7c23 */ /* 0x100fe200080108c4 */
[----:B------:R-:W-:Y:S01]  /*efa0*/  FFMA.FTZ R95, R95, UR6, -R196 ;  /* 0x000000065f5f7c23 */ /* 0x000fe200080108c4 */
[--C-:B------:R-:W-:Y:S01]  /*efb0*/  FFMA.FTZ R88, R88, UR6, -R202.reuse ;  /* 0x0000000658587c23 */ /* 0x100fe200080108ca */
[--C-:B------:R-:W-:Y:S01]  /*efc0*/  FFMA.FTZ R89, R89, UR6, -R202.reuse ;  /* 0x0000000659597c23 */ /* 0x100fe200080108ca */
[--C-:B------:R-:W-:Y:S01]  /*efd0*/  FFMA.FTZ R84, R84, UR6, -R202.reuse ;  /* 0x0000000654547c23 */ /* 0x100fe200080108ca */
[----:B------:R-:W-:Y:S01]  /*efe0*/  FFMA.FTZ R85, R85, UR6, -R202 ;  /* 0x0000000655557c23 */ /* 0x000fe200080108ca */
[--C-:B------:R-:W-:Y:S01]  /*eff0*/  FFMA.FTZ R90, R90, UR6, -R196.reuse ;  /* 0x000000065a5a7c23 */ /* 0x100fe200080108c4 */
[----:B------:R-:W5:Y:S01]  /*f000*/  MUFU.EX2 R203, R203 ;  /* 0x000000cb00cb7308 */ /* 0x000f620000000800 */
[----:B----4-:R-:W-:Y:S01]  /*f010*/  F2FP.BF16.F32.PACK_AB R11, R2, R193 ;  /* 0x000000c1020b723e */ /* 0x010fe200000010ff */
[--C-:B------:R-:W-:Y:S01]  /*f020*/  FFMA.FTZ R91, R91, UR6, -R196.reuse ;  /* 0x000000065b5b7c23 */ /* 0x100fe200080108c4 */
[--C-:B------:R-:W-:Y:S01]  /*f030*/  FFMA.FTZ R86, R86, UR6, -R196.reuse ;  /* 0x0000000656567c23 */ /* 0x100fe200080108c4 */
[----:B------:R-:W-:Y:S01]  /*f040*/  FFMA.FTZ R87, R87, UR6, -R196 ;  /* 0x0000000657577c23 */ /* 0x000fe200080108c4 */
[----:B------:R-:W-:Y:S01]  /*f050*/  FFMA.FTZ R178, R178, UR6, -R202 ;  /* 0x00000006b2b27c23 */ /* 0x000fe200080108ca */
[--C-:B------:R-:W-:Y:S01]  /*f060*/  FFMA.FTZ R176, R176, UR6, -R196.reuse ;  /* 0x00000006b0b07c23 */ /* 0x100fe200080108c4 */
[----:B------:R-:W-:Y:S01]  /*f070*/  FFMA.FTZ R179, R179, UR6, -R196 ;  /* 0x00000006b3b37c23 */ /* 0x000fe200080108c4 */
[----:B------:R-:W-:Y:S01]  /*f080*/  MUFU.EX2 R53, R53 ;  /* 0x0000003500357308 */ /* 0x000fe20000000800 */
[-C--:B--2---:R-:W-:Y:S01]  /*f090*/  FMUL.FTZ R12, R160, R204.reuse ;  /* 0x000000cca00c7220 */ /* 0x084fe20000410000 */
[-C--:B------:R-:W-:Y:S01]  /*f0a0*/  FMUL.FTZ R13, R161, R204.reuse ;  /* 0x000000cca10d7220 */ /* 0x080fe20000410000 */
[-C--:B------:R-:W-:Y:S01]  /*f0b0*/  FMUL.FTZ R132, R132, R204.reuse ;  /* 0x000000cc84847220 */ /* 0x080fe20000410000 */
[-C--:B------:R-:W-:Y:S01]  /*f0c0*/  FMUL.FTZ R133, R133, R204.reuse ;  /* 0x000000cc85857220 */ /* 0x080fe20000410000 */
[----:B------:R-:W-:Y:S01]  /*f0d0*/  FFMA.FTZ R160, R40, UR6, -R202 ;  /* 0x0000000628a07c23 */ /* 0x000fe200080108ca */
[-C--:B------:R-:W-:Y:S01]  /*f0e0*/  FMUL.FTZ R44, R136, R204.reuse ;  /* 0x000000cc882c7220 */ /* 0x080fe20000410000 */
[----:B------:R-:W2:Y:S01]  /*f0f0*/  LDSM.16.MT88.4 R40, [R205] ;  /* 0x00000000cd28783b */ /* 0x000ea20000004200 */
[-C--:B------:R-:W-:Y:S01]  /*f100*/  FMUL.FTZ R45, R137, R204.reuse ;  /* 0x000000cc892d7220 */ /* 0x080fe20000410000 */
[-C--:B-----5:R-:W-:Y:S01]  /*f110*/  FMUL.FTZ R14, R162, R203.reuse ;  /* 0x000000cba20e7220 */ /* 0x0a0fe20000410000 */
[-C--:B------:R-:W-:Y:S01]  /*f120*/  FMUL.FTZ R15, R163, R203.reuse ;  /* 0x000000cba30f7220 */ /* 0x080fe20000410000 */
[-C--:B------:R-:W-:Y:S01]  /*f130*/  FMUL.FTZ R134, R134, R203.reuse ;  /* 0x000000cb86867220 */ /* 0x080fe20000410000 */
[-C--:B------:R-:W-:Y:S01]  /*f140*/  FMUL.FTZ R135, R135, R203.reuse ;  /* 0x000000cb87877220 */ /* 0x080fe20000410000 */
[-C--:B------:R-:W-:Y:S01]  /*f150*/  FMUL.FTZ R47, R139, R203.reuse ;  /* 0x000000cb8b2f7220 */ /* 0x080fe20000410000 */
[--C-:B------:R-:W-:Y:S01]  /*f160*/  FFMA.FTZ R137, R249, UR6, -R196.reuse ;  /* 0x00000006f9897c23 */ /* 0x100fe200080108c4 */
[--C-:B------:R-:W-:Y:S01]  /*f170*/  FFMA.FTZ R136, R247, UR6, -R196.reuse ;  /* 0x00000006f7887c23 */ /* 0x100fe200080108c4 */
[----:B------:R-:W-:Y:S01]  /*f180*/  FFMA.FTZ R139, R245, UR6, -R196 ;  /* 0x00000006f58b7c23 */ /* 0x000fe200080108c4 */
[C---:B-1----:R-:W-:Y:S01]  /*f190*/  HMMA.16816.F32.BF16 R12, R8.reuse, R20, R12 ;  /* 0x00000014080c723c */ /* 0x042fe2000004180c */
[----:B------:R-:W-:Y:S01]  /*f1a0*/  MUFU.EX2 R160, R160 ;  /* 0x000000a000a07308 */ /* 0x000fe20000000800 */
        /* <DEDUP_REMOVED lines=8> */
[----:B------:R1:W4:Y:S01]  /*f230*/  MUFU.EX2 R133, R48 ;  /* 0x0000003000857308 */ /* 0x0003220000000800 */
[----:B------:R-:W-:Y:S01]  /*f240*/  FFMA.FTZ R135, R51, UR6, -R202 ;  /* 0x0000000633877c23 */ /* 0x000fe200080108ca */
[----:B------:R-:W-:Y:S01]  /*f250*/  FFMA.FTZ R134, R251, UR6, -R196 ;  /* 0x00000006fb867c23 */ /* 0x000fe200080108c4 */
[-C--:B------:R-:W-:Y:S01]  /*f260*/  FMUL.FTZ R141, R141, R204.reuse ;  /* 0x000000cc8d8d7220 */ /* 0x080fe20000410000 */
[-C--:B------:R-:W-:Y:S01]  /*f270*/  FMUL.FTZ R142, R142, R203.reuse ;  /* 0x000000cb8e8e7220 */ /* 0x080fe20000410000 */
[-C--:B------:R-:W-:Y:S01]  /*f280*/  FMUL.FTZ R143, R143, R203.reuse ;  /* 0x000000cb8f8f7220 */ /* 0x080fe20000410000 */
[-C--:B------:R-:W-:Y:S01]  /*f290*/  FMUL.FTZ R156, R156, R204.reuse ;  /* 0x000000cc9c9c7220 */ /* 0x080fe20000410000 */
[-C--:B------:R-:W-:Y:S01]  /*f2a0*/  FMUL.FTZ R157, R157, R204.reuse ;  /* 0x000000cc9d9d7220 */ /* 0x080fe20000410000 */
[----:B------:R-:W-:Y:S01]  /*f2b0*/  MUFU.EX2 R132, R132 ;  /* 0x0000008400847308 */ /* 0x000fe20000000800 */
[-C--:B------:R-:W-:Y:S01]  /*f2c0*/  FMUL.FTZ R158, R158, R203.reuse ;  /* 0x000000cb9e9e7220 */ /* 0x080fe20000410000 */
[-C--:B------:R-:W-:Y:S01]  /*f2d0*/  FMUL.FTZ R159, R159, R203.reuse ;  /* 0x000000cb9f9f7220 */ /* 0x080fe20000410000 */
[-C--:B------:R-:W-:Y:S01]  /*f2e0*/  FMUL.FTZ R68, R148, R204.reuse ;  /* 0x000000cc94447220 */ /* 0x080fe20000410000 */
[-C--:B------:R-:W-:Y:S01]  /*f2f0*/  FMUL.FTZ R69, R149, R204.reuse ;  /* 0x000000cc95457220 */ /* 0x080fe20000410000 */
[-C--:B------:R-:W-:Y:S01]  /*f300*/  FMUL.FTZ R70, R150, R203.reuse ;  /* 0x000000cb96467220 */ /* 0x080fe20000410000 */
[-C--:B------:R-:W-:Y:S01]  /*f310*/  FMUL.FTZ R71, R151, R203.reuse ;  /* 0x000000cb97477220 */ /* 0x080fe20000410000 */
[-C--:B------:R-:W-:Y:S01]  /*f320*/  FMUL.FTZ R152, R152, R204.reuse ;  /* 0x000000cc98987220 */ /* 0x080fe20000410000 */
[----:B------:R-:W5:Y:S01]  /*f330*/  MUFU.EX2 R135, R135 ;  /* 0x0000008700877308 */ /* 0x000f620000000800 */
[----:B-1----:R-:W1:Y:S01]  /*f340*/  LDSM.16.MT88.4 R48, [R206] ;  /* 0x00000000ce30783b */ /* 0x002e620000004200 */
[----:B------:R-:W-:Y:S01]  /*f350*/  FMUL.FTZ R153, R153, R204 ;  /* 0x000000cc99997220 */ /* 0x000fe20000410000 */
[-C--:B------:R-:W-:Y:S01]  /*f360*/  FMUL.FTZ R154, R154, R203.reuse ;  /* 0x000000cb9a9a7220 */ /* 0x080fe20000410000 */
[-C--:B------:R-:W-:Y:S01]  /*f370*/  FMUL.FTZ R155, R155, R203.reuse ;  /* 0x000000cb9b9b7220 */ /* 0x080fe20000410000 */
[C---:B---3--:R-:W-:Y:S01]  /*f380*/  HMMA.16816.F32.BF16 R44, R8.reuse, R4, R44 ;  /* 0x00000004082c723c */ /* 0x048fe2000004182c */
[----:B----4-:R-:W-:Y:S01]  /*f390*/  F2FP.BF16.F32.PACK_AB R72, R133, R160 ;  /* 0x000000a08548723e */ /* 0x010fe200000010ff */
[----:B------:R-:W-:Y:S01]  /*f3a0*/  FFMA.FTZ R138, R241, UR6, -R202 ;  /* 0x00000006f18a7c23 */ /* 0x000fe200080108ca */
[----:B------:R-:W-:Y:S01]  /*f3b0*/  MUFU.EX2 R134, R134 ;  /* 0x0000008600867308 */ /* 0x000fe20000000800 */
[--C-:B------:R-:W-:Y:S01]  /*f3c0*/  FFMA.FTZ R145, R209, UR6, -R196.reuse ;  /* 0x00000006d1917c23 */ /* 0x100fe200080108c4 */
[--C-:B------:R-:W-:Y:S01]  /*f3d0*/  FFMA.FTZ R144, R219, UR6, -R196.reuse ;  /* 0x00000006db907c23 */ /* 0x100fe200080108c4 */
[----:B------:R-:W-:Y:S01]  /*f3e0*/  FFMA.FTZ R147, R217, UR6, -R196 ;  /* 0x00000006d9937c23 */ /* 0x000fe200080108c4 */
[--C-:B------:R-:W-:Y:S01]  /*f3f0*/  FFMA.FTZ R146, R207, UR6, -R202.reuse ;  /* 0x00000006cf927c23 */ /* 0x100fe200080108ca */
[C---:B--2---:R-:W-:Y:S01]  /*f400*/  HMMA.16816.F32.BF16 R56, R8.reuse, R40, R56 ;  /* 0x000000280838723c */ /* 0x044fe20000041838 */
[--C-:B------:R-:W-:Y:S01]  /*f410*/  FFMA.FTZ R149, R25, UR6, -R202.reuse ;  /* 0x0000000619957c23 */ /* 0x100fe200080108ca */
[--C-:B------:R-:W-:Y:S01]  /*f420*/  FFMA.FTZ R148, R24, UR6, -R202.reuse ;  /* 0x0000000618947c23 */ /* 0x100fe200080108ca */
[----:B------:R-:W2:Y:S01]  /*f430*/  MUFU.EX2 R137, R137 ;  /* 0x0000008900897308 */ /* 0x000ea20000000800 */
[----:B-----5:R-:W-:Y:S01]  /*f440*/  F2FP.BF16.F32.PACK_AB R74, R135, R132 ;  /* 0x00000084874a723e */ /* 0x020fe200000010ff */
[----:B------:R-:W-:Y:S01]  /*f450*/  FFMA.FTZ R151, R33, UR6, -R202 ;  /* 0x0000000621977c23 */ /* 0x000fe200080108ca */
[----:B------:R-:W-:Y:S01]  /*f460*/  FFMA.FTZ R150, R26, UR6, -R196 ;  /* 0x000000061a967c23 */ /* 0x000fe200080108c4 */
[----:B------:R-:W-:Y:S01]  /*f470*/  FFMA.FTZ R200, R239, R204, R200 ;  /* 0x000000ccefc87223 */ /* 0x000fe200000100c8 */
[C---:B------:R-:W-:Y:S01]  /*f480*/  HMMA.16816.F32.BF16 R4, R8.reuse, R6, R140 ;  /* 0x000000060804723c */ /* 0x040fe2000004188c */
[--C-:B------:R-:W-:Y:S01]  /*f490*/  FFMA.FTZ R141, R243, UR6, -R202.reuse ;  /* 0x00000006f38d7c23 */ /* 0x100fe200080108ca */
[--C-:B------:R-:W-:Y:S01]  /*f4a0*/  FFMA.FTZ R140, R237, UR6, -R202.reuse ;  /* 0x00000006ed8c7c23 */ /* 0x100fe200080108ca */
[----:B------:R-:W-:Y:S01]  /*f4b0*/  MUFU.EX2 R136, R136 ;  /* 0x0000008800887308 */ /* 0x000fe20000000800 */
[----:B------:R-:W-:Y:S01]  /*f4c0*/  FFMA.FTZ R143, R229, UR6, -R202 ;  /* 0x00000006e58f7c23 */ /* 0x000fe200080108ca */
[----:B------:R-:W-:Y:S01]  /*f4d0*/  FFMA.FTZ R142, R211, UR6, -R196 ;  /* 0x00000006d38e7c23 */ /* 0x000fe200080108c4 */
[----:B------:R-:W-:Y:S01]  /*f4e0*/  FFMA.FTZ R195, R240, R203, R195 ;  /* 0x000000cbf0c37223 */ /* 0x000fe200000100c3 */
[----:B------:R-:W-:Y:S01]  /*f4f0*/  FADD.FTZ R199, R199, R200 ;  /* 0x000000c8c7c77221 */ /* 0x000fe20000010000 */
[----:B------:R-:W-:Y:S01]  /*f500*/  HMMA.16816.F32.BF16 R40, R8, R42, R156 ;  /* 0x0000002a0828723c */ /* 0x000fe2000004189c */
[----:B------:R-:W-:Y:S01]  /*f510*/  LDSM.16.MT88.4 R156, [R205+0x7800] ;  /* 0x00780000cd9c783b */ /* 0x000fe20000004200 */
[----:B------:R-:W-:Y:S01]  /*f520*/  FADD.FTZ R194, R194, R195 ;  /* 0x000000c3c2c27221 */ /* 0x000fe20000010000 */
[----:B------:R-:W3:Y:S01]  /*f530*/  MUFU.EX2 R139, R139 ;  /* 0x0000008b008b7308 */ /* 0x000ee20000000800 */
[----:B--2---:R-:W-:Y:S01]  /*f540*/  F2FP.BF16.F32.PACK_AB R73, R137, R134 ;  /* 0x000000868949723e */ /* 0x004fe200000010ff */
[----:B------:R-:W-:Y:S01]  /*f550*/  FADD.FTZ R198, R198, R199 ;  /* 0x000000c7c6c67221 */ /* 0x000fe20000010000 */
[----:B------:R-:W-:Y:S01]  /*f560*/  FFMA.FTZ R239, R186, UR6, -R202 ;  /* 0x00000006baef7c23 */ /* 0x000fe200080108ca */
[----:B------:R-:W-:-:S02]  /*f570*/  PLOP3.LUT P1, PT, PT, PT, UP0, 0x80, 0x8 ;  /* 0x000000000008781c */ /* 0x000fc40003f2f008 */
[----:B------:R-:W-:Y:S02]  /*f580*/  FADD.FTZ R197, R197, R198 ;  /* 0x000000c6c5c57221 */ /* 0x000fe40000010000 */
[----:B------:R-:W-:Y:S01]  /*f590*/  MUFU.EX2 R141, R141 ;  /* 0x0000008d008d7308 */ /* 0x000fe20000000800 */
[----:B-1----:R-:W-:Y:S01]  /*f5a0*/  HMMA.16816.F32.BF16 R68, R8, R48, R68 ;  /* 0x000000300844723c */ /* 0x002fe20000041844 */
[----:B------:R-:W-:-:S04]  /*f5b0*/  FADD.FTZ R160, R160, R197 ;  /* 0x000000c5a0a07221 */ /* 0x000fc80000010000 */
[----:B------:R-:W-:Y:S02]  /*f5c0*/  FADD.FTZ R133, R133, R160 ;  /* 0x000000a085857221 */ /* 0x000fe40000010000 */
[----:B------:R-:W1:Y:S01]  /*f5d0*/  MUFU.EX2 R138, R138 ;  /* 0x0000008a008a7308 */ /* 0x000e620000000800 */
[----:B------:R-:W-:Y:S01]  /*f5e0*/  HMMA.16816.F32.BF16 R8, R8, R50, R152 ;  /* 0x000000320808723c */ /* 0x000fe20000041898 */
[----:B------:R-:W2:Y:S01]  /*f5f0*/  LDSM.16.MT88.4 R48, [R205+0x800] ;  /* 0x00080000cd30783b */ /* 0x000ea20000004200 */
[----:B---3--:R-:W-:Y:S01]  /*f600*/  F2FP.BF16.F32.PACK_AB R75, R139, R136 ;  /* 0x000000888b4b723e */ /* 0x008fe200000010ff */
[--C-:B------:R-:W-:Y:S01]  /*f610*/  FFMA.FTZ R153, R27, UR6, -R196.reuse ;  /* 0x000000061b997c23 */ /* 0x100fe200080108c4 */
[--C-:B------:R-:W-:Y:S01]  /*f620*/  FFMA.FTZ R152, R32, UR6, -R196.reuse ;  /* 0x0000000620987c23 */ /* 0x100fe200080108c4 */
[----:B------:R-:W-:Y:S01]  /*f630*/  FFMA.FTZ R155, R35, UR6, -R196 ;  /* 0x00000006239b7c23 */ /* 0x000fe200080108c4 */
[----:B------:R-:W-:Y:S01]  /*f640*/  LDSM.16.MT88.4 R24, [R0+0xb800] ;  /* 0x00b800000018783b */ /* 0x000fe20000004200 */
[----:B------:R-:W-:Y:S02]  /*f650*/  MUFU.EX2 R140, R140 ;  /* 0x0000008c008c7308 */ /* 0x000fe40000000800 */
[C---:B------:R-:W-:Y:S06]  /*f660*/  HMMA.16816.F32.BF16 R12, R72.reuse, R60, R12 ;  /* 0x0000003c480c723c */ /* 0x040fec000004180c */
[----:B------:R-:W-:Y:S02]  /*f670*/  MUFU.EX2 R143, R143 ;  /* 0x0000008f008f7308 */ /* 0x000fe40000000800 */
        /* <DEDUP_REMOVED lines=8> */
[C---:B--2---:R-:W-:Y:S06]  /*f700*/  HMMA.16816.F32.BF16 R56, R72.reuse, R48, R56 ;  /* 0x000000304838723c */ /* 0x044fec0000041838 */
[----:B------:R-:W2:Y:S02]  /*f710*/  MUFU.EX2 R147, R147 ;  /* 0x0000009300937308 */ /* 0x000ea40000000800 */
[C---:B------:R-:W-:Y:S01]  /*f720*/  HMMA.16816.F32.BF16 R40, R72.reuse, R50, R40 ;  /* 0x000000324828723c */ /* 0x040fe20000041828 */
[----:B------:R-:W5:Y:S05]  /*f730*/  LDSM.16.MT88.4 R48, [R205+0x1000] ;  /* 0x00100000cd30783b */ /* 0x000f6a0000004200 */
[----:B------:R-:W-:Y:S02]  /*f740*/  MUFU.EX2 R146, R146 ;  /* 0x0000009200927308 */ /* 0x000fe40000000800 */
[C---:B------:R-:W-:Y:S06]  /*f750*/  HMMA.16816.F32.BF16 R68, R72.reuse, R76, R68 ;  /* 0x0000004c4844723c */ /* 0x040fec0000041844 */
[----:B------:R-:W5:Y:S02]  /*f760*/  MUFU.EX2 R149, R149 ;  /* 0x0000009500957308 */ /* 0x000f640000000800 */
[----:B------:R-:W-:Y:S01]  /*f770*/  HMMA.16816.F32.BF16 R8, R72, R78, R8 ;  /* 0x0000004e4808723c */ /* 0x000fe20000041808 */
[----:B-1----:R-:W-:Y:S01]  /*f780*/  F2FP.BF16.F32.PACK_AB R72, R138, R141 ;  /* 0x0000008d8a48723e */ /* 0x002fe200000010ff */
[----:B------:R-:W1:Y:S01]  /*f790*/  LDSM.16.MT88.4 R76, [R206+0x1000] ;  /* 0x00100000ce4c783b */ /* 0x000e620000004200 */
[----:B----4-:R-:W-:-:S02]  /*f7a0*/  F2FP.BF16.F32.PACK_AB R73, R145, R142 ;  /* 0x0000008e9149723e */ /* 0x010fc400000010ff */
[----:B------:R-:W-:Y:S01]  /*f7b0*/  F2FP.BF16.F32.PACK_AB R74, R143, R140 ;  /* 0x0000008c8f4a723e */ /* 0x000fe200000010ff */
[----:B------:R-:W-:Y:S01]  /*f7c0*/  MUFU.EX2 R148, R148 ;  /* 0x0000009400947308 */ /* 0x000fe20000000800 */
[----:B--2---:R-:W-:-:S07]  /*f7d0*/  F2FP.BF16.F32.PACK_AB R75, R147, R144 ;  /* 0x00000090934b723e */ /* 0x004fce00000010ff */
[C---:B---3--:R-:W-:Y:S01]  /*f7e0*/  HMMA.16816.F32.BF16 R12, R72.reuse, R60, R12 ;  /* 0x0000003c480c723c */ /* 0x048fe2000004180c */
[----:B------:R-:W2:Y:S07]  /*f7f0*/  MUFU.EX2 R151, R151 ;  /* 0x0000009700977308 */ /* 0x000eae0000000800 */
[C---:B------:R-:W-:Y:S01]  /*f800*/  HMMA.16816.F32.BF16 R20, R72.reuse, R62, R20 ;  /* 0x0000003e4814723c */ /* 0x040fe20000041814 */
[----:B------:R-:W3:Y:S01]  /*f810*/  LDSM.16.MT88.4 R60, [R201+0xb800] ;  /* 0x00b80000c93c783b */ /* 0x000ee20000004200 */
[----:B------:R-:W-:Y:S06]  /*f820*/  MUFU.EX2 R150, R150 ;  /* 0x0000009600967308 */ /* 0x000fec0000000800 */
[C---:B-----5:R-:W-:Y:S01]  /*f830*/  HMMA.16816.F32.BF16 R44, R72.reuse, R64, R44 ;  /* 0x00000040482c723c */ /* 0x060fe2000004182c */
[----:B------:R-:W-:Y:S01]  /*f840*/  F2FP.BF16.F32.PACK_AB R64, R149, R146 ;  /* 0x000000929540723e */ /* 0x000fe200000010ff */
[----:B------:R-:W4:Y:S06]  /*f850*/  MUFU.EX2 R153, R153 ;  /* 0x0000009900997308 */ /* 0x000f2c0000000800 */
[C---:B------:R-:W-:Y:S01]  /*f860*/  HMMA.16816.F32.BF16 R4, R72.reuse, R66, R4 ;  /* 0x000000424804723c */ /* 0x040fe20000041804 */
[----:B--2---:R-:W-:Y:S01]  /*f870*/  F2FP.BF16.F32.PACK_AB R66, R151, R148 ;  /* 0x000000949742723e */ /* 0x004fe200000010ff */
[----:B------:R-:W-:Y:S06]  /*f880*/  MUFU.EX2 R152, R152 ;  /* 0x0000009800987308 */ /* 0x000fec0000000800 */
[----:B------:R-:W-:Y:S02]  /*f890*/  HMMA.16816.F32.BF16 R56, R72, R48, R56 ;  /* 0x000000304838723c */ /* 0x000fe40000041838 */
[----:B------:R-:W2:Y:S01]  /*f8a0*/  MUFU.EX2 R155, R155 ;  /* 0x0000009b009b7308 */ /* 0x000ea20000000800 */
[----:B----4-:R-:W-:-:S05]  /*f8b0*/  F2FP.BF16.F32.PACK_AB R65, R153, R150 ;  /* 0x000000969941723e */ /* 0x010fca00000010ff */
[C---:B------:R-:W-:Y:S01]  /*f8c0*/  HMMA.16816.F32.BF16 R40, R72.reuse, R50, R40 ;  /* 0x000000324828723c */ /* 0x040fe20000041828 */
[----:B------:R-:W4:Y:S01]  /*f8d0*/  LDSM.16.MT88.4 R48, [R205+0x1800] ;  /* 0x00180000cd30783b */ /* 0x000f220000004200 */
[----:B------:R-:W-:Y:S06]  /*f8e0*/  MUFU.EX2 R52, R52 ;  /* 0x0000003400347308 */ /* 0x000fec0000000800 */
[----:B-1----:R-:W-:Y:S01]  /*f8f0*/  HMMA.16816.F32.BF16 R68, R72, R76, R68 ;  /* 0x0000004c4844723c */ /* 0x002fe20000041844 */
[--C-:B------:R-:W-:Y:S01]  /*f900*/  FFMA.FTZ R76, R39, UR6, -R196.reuse ;  /* 0x00000006274c7c23 */ /* 0x100fe200080108c4 */
[----:B------:R-:W-:Y:S01]  /*f910*/  MUFU.EX2 R55, R55 ;  /* 0x0000003700377308 */ /* 0x000fe20000000800 */
[----:B--2---:R-:W-:Y:S01]  /*f920*/  F2FP.BF16.F32.PACK_AB R67, R155, R152 ;  /* 0x000000989b43723e */ /* 0x004fe200000010ff */
[----:B------:R-:W-:-:S04]  /*f930*/  FFMA.FTZ R77, R171, UR6, -R196 ;  /* 0x00000006ab4d7c23 */ /* 0x000fc800080108c4 */
[----:B------:R-:W-:Y:S01]  /*f940*/  HMMA.16816.F32.BF16 R8, R72, R78, R8 ;  /* 0x0000004e4808723c */ /* 0x000fe20000041808 */
[----:B------:R-:W-:Y:S01]  /*f950*/  FFMA.FTZ R73, R17, UR6, -R202 ;  /* 0x0000000611497c23 */ /* 0x000fe200080108ca */
[----:B------:R1:W-:Y:S01]  /*f960*/  MUFU.EX2 R72, R16 ;  /* 0x0000001000487308 */ /* 0x0003e20000000800 */
[--C-:B------:R-:W-:Y:S01]  /*f970*/  FFMA.FTZ R74, R36, UR6, -R196.reuse ;  /* 0x00000006244a7c23 */ /* 0x100fe200080108c4 */
[----:B------:R-:W-:Y:S01]  /*f980*/  FFMA.FTZ R75, R37, UR6, -R196 ;  /* 0x00000006254b7c23 */ /* 0x000fe200080108c4 */
[----:B------:R-:W-:Y:S01]  /*f990*/  FFMA.FTZ R36, R28, UR6, -R202 ;  /* 0x000000061c247c23 */ /* 0x000fe200080108ca */
[--C-:B------:R-:W-:Y:S01]  /*f9a0*/  FFMA.FTZ R78, R166, UR6, -R196.reuse ;  /* 0x00000006a64e7c23 */ /* 0x100fe200080108c4 */
[----:B------:R-:W-:Y:S01]  /*f9b0*/  FFMA.FTZ R79, R167, UR6, -R196 ;  /* 0x00000006a74f7c23 */ /* 0x000fe200080108c4 */
[----:B---3--:R-:W-:Y:S01]  /*f9c0*/  HMMA.16816.F32.BF16 R12, R64, R60, R12 ;  /* 0x0000003c400c723c */ /* 0x008fe2000004180c */
[--C-:B------:R-:W-:Y:S01]  /*f9d0*/  FFMA.FTZ R60, R34, UR6, -R202.reuse ;  /* 0x00000006223c7c23 */ /* 0x100fe200080108ca */
[--C-:B------:R-:W-:Y:S01]  /*f9e0*/  FFMA.FTZ R61, R29, UR6, -R202.reuse ;  /* 0x000000061d3d7c23 */ /* 0x100fe200080108ca */
[----:B------:R-:W2:Y:S01]  /*f9f0*/  LDSM.16.MT88.4 R32, [R206+0x1800] ;  /* 0x00180000ce20783b */ /* 0x000ea20000004200 */
[----:B------:R-:W3:Y:S01]  /*fa00*/  MUFU.EX2 R73, R73 ;  /* 0x0000004900497308 */ /* 0x000ee20000000800 */
[----:B------:R-:W-:-:S03]  /*fa10*/  FFMA.FTZ R167, R181, UR6, -R202 ;  /* 0x00000006b5a77c23 */ /* 0x000fc600080108ca */
[C---:B------:R-:W-:Y:S01]  /*fa20*/  HMMA.16816.F32.BF16 R20, R64.reuse, R62, R20 ;  /* 0x0000003e4014723c */ /* 0x040fe20000041814 */
[--C-:B------:R-:W-:Y:S01]  /*fa30*/  FFMA.FTZ R62, R18, UR6, -R196.reuse ;  /* 0x00000006123e7c23 */ /* 0x100fe200080108c4 */
[----:B------:R-:W-:Y:S02]  /*fa40*/  FFMA.FTZ R63, R19, UR6, -R196 ;  /* 0x00000006133f7c23 */ /* 0x000fe400080108c4 */
[----:B-1----:R-:W1:Y:S01]  /*fa50*/  LDSM.16.MT88.4 R16, [R0+0xc000] ;  /* 0x00c000000010783b */ /* 0x002e620000004200 */
[----:B------:R-:W-:Y:S03]  /*fa60*/  MUFU.EX2 R60, R60 ;  /* 0x0000003c003c7308 */ /* 0x000fe60000000800 */
[C---:B------:R-:W-:Y:S05]  /*fa70*/  HMMA.16816.F32.BF16 R44, R64.reuse, R24, R44 ;  /* 0x00000018402c723c */ /* 0x040fea000004182c */
[----:B------:R-:W5:Y:S03]  /*fa80*/  MUFU.EX2 R61, R61 ;  /* 0x0000003d003d7308 */ /* 0x000f660000000800 */
[C---:B------:R-:W-:Y:S01]  /*fa90*/  HMMA.16816.F32.BF16 R4, R64.reuse, R26, R4 ;  /* 0x0000001a4004723c */ /* 0x040fe20000041804 */
[----:B------:R-:W1:Y:S04]  /*faa0*/  LDSM.16.MT88.4 R24, [R201+0xc000] ;  /* 0x00c00000c918783b */ /* 0x000e680000004200 */
[----:B------:R-:W-:Y:S03]  /*fab0*/  MUFU.EX2 R62, R62 ;  /* 0x0000003e003e7308 */ /* 0x000fe60000000800 */
[----:B----4-:R-:W-:Y:S01]  /*fac0*/  HMMA.16816.F32.BF16 R56, R64, R48, R56 ;  /* 0x000000304038723c */ /* 0x010fe20000041838 */
[----:B---3--:R-:W-:-:S04]  /*fad0*/  F2FP.BF16.F32.PACK_AB R48, R73, R72 ;  /* 0x000000484930723e */ /* 0x008fc800000010ff */
[----:B------:R-:W3:Y:S03]  /*fae0*/  MUFU.EX2 R63, R63 ;  /* 0x0000003f003f7308 */ /* 0x000ee60000000800 */
[----:B------:R-:W-:Y:S01]  /*faf0*/  HMMA.16816.F32.BF16 R40, R64, R50, R40 ;  /* 0x000000324028723c */ /* 0x000fe20000041828 */
[----:B-----5:R-:W-:-:S04]  /*fb00*/  F2FP.BF16.F32.PACK_AB R50, R61, R60 ;  /* 0x0000003c3d32723e */ /* 0x020fc800000010ff */
[----:B------:R-:W-:Y:S03]  /*fb10*/  MUFU.EX2 R74, R74 ;  /* 0x0000004a004a7308 */ /* 0x000fe60000000800 */
[C---:B--2---:R-:W-:Y:S05]  /*fb20*/  HMMA.16816.F32.BF16 R68, R64.reuse, R32, R68 ;  /* 0x000000204044723c */ /* 0x044fea0000041844 */
[----:B------:R-:W2:Y:S01]  /*fb30*/  MUFU.EX2 R75, R75 ;  /* 0x0000004b004b7308 */ /* 0x000ea20000000800 */
[----:B---3--:R-:W-:Y:S02]  /*fb40*/  F2FP.BF16.F32.PACK_AB R49, R63, R62 ;  /* 0x0000003e3f31723e */ /* 0x008fe400000010ff */
[----:B------:R-:W-:Y:S01]  /*fb50*/  HMMA.16816.F32.BF16 R8, R64, R34, R8 ;  /* 0x000000224008723c */ /* 0x000fe20000041808 */
[--C-:B------:R-:W-:Y:S01]  /*fb60*/  FFMA.FTZ R65, R31, UR6, -R202.reuse ;  /* 0x000000061f417c23 */ /* 0x100fe200080108ca */
[----:B------:R-:W-:Y:S01]  /*fb70*/  FFMA.FTZ R66, R30, UR6, -R202 ;  /* 0x000000061e427c23 */ /* 0x000fe200080108ca */
[----:B------:R-:W3:Y:S01]  /*fb80*/  LDSM.16.MT88.4 R32, [R205+0x2000] ;  /* 0x00200000cd20783b */ /* 0x000ee20000004200 */
[----:B------:R-:W-:Y:S01]  /*fb90*/  FFMA.FTZ R67, R38, UR6, -R196 ;  /* 0x0000000626437c23 */ /* 0x000fe200080108c4 */
[----:B------:R4:W-:Y:S02]  /*fba0*/  MUFU.EX2 R64, R36 ;  /* 0x0000002400407308 */ /* 0x0009e40000000800 */
[----:B------:R-:W5:Y:S06]  /*fbb0*/  LDSM.16.MT88.4 R28, [R206+0x2000] ;  /* 0x00200000ce1c783b */ /* 0x000f6c0000004200 */
[----:B------:R-:W3:Y:S01]  /*fbc0*/  MUFU.EX2 R65, R65 ;  /* 0x0000004100417308 */ /* 0x000ee20000000800 */
[----:B--2---:R-:W-:-:S07]  /*fbd0*/  F2FP.BF16.F32.PACK_AB R51, R75, R74 ;  /* 0x0000004a4b33723e */ /* 0x004fce00000010ff */
[C---:B-1----:R-:W-:Y:S01]  /*fbe0*/  HMMA.16816.F32.BF16 R44, R48.reuse, R16, R44 ;  /* 0x00000010302c723c */ /* 0x042fe2000004182c */
[----:B------:R-:W-:Y:S01]  /*fbf0*/  MUFU.EX2 R66, R66 ;  /* 0x0000004200427308 */ /* 0x000fe20000000800 */
[----:B----4-:R-:W-:Y:S06]  /*fc00*/  LDSM.16.MT88.4 R36, [R206+0x2800] ;  /* 0x00280000ce24783b */ /* 0x010fec0000004200 */
[C---:B------:R-:W-:Y:S01]  /*fc10*/  HMMA.16816.F32.BF16 R4, R48.reuse, R18, R4 ;  /* 0x000000123004723c */ /* 0x040fe20000041804 */
[----:B------:R-:W1:Y:S01]  /*fc20*/  LDSM.16.MT88.4 R16, [R201+0xc800] ;  /* 0x00c80000c910783b */ /* 0x000e620000004200 */
[----:B------:R-:W-:Y:S06]  /*fc30*/  MUFU.EX2 R67, R67 ;  /* 0x0000004300437308 */ /* 0x000fec0000000800 */
[C---:B------:R-:W-:Y:S02]  /*fc40*/  HMMA.16816.F32.BF16 R12, R48.reuse, R24, R12 ;  /* 0x00000018300c723c */ /* 0x040fe4000004180c */
[----:B------:R-:W2:Y:S06]  /*fc50*/  MUFU.EX2 R76, R76 ;  /* 0x0000004c004c7308 */ /* 0x000eac0000000800 */
[C---:B------:R-:W-:Y:S01]  /*fc60*/  HMMA.16816.F32.BF16 R20, R48.reuse, R26, R20 ;  /* 0x0000001a3014723c */ /* 0x040fe20000041814 */
[----:B------:R-:W4:Y:S01]  /*fc70*/  LDSM.16.MT88.4 R24, [R0+0xc800] ;  /* 0x00c800000018783b */ /* 0x000f220000004200 */
[----:B------:R-:W-:Y:S06]  /*fc80*/  MUFU.EX2 R77, R77 ;  /* 0x0000004d004d7308 */ /* 0x000fec0000000800 */
[----:B---3--:R-:W-:Y:S01]  /*fc90*/  HMMA.16816.F32.BF16 R56, R48, R32, R56 ;  /* 0x000000203038723c */ /* 0x008fe20000041838 */
[----:B------:R-:W-:Y:S01]  /*fca0*/  F2FP.BF16.F32.PACK_AB R32, R65, R64 ;  /* 0x000000404120723e */ /* 0x000fe200000010ff */
[----:B------:R-:W-:Y:S01]  /*fcb0*/  MUFU.EX2 R78, R78 ;  /* 0x0000004e004e7308 */ /* 0x000fe20000000800 */
[----:B--2---:R-:W-:-:S05]  /*fcc0*/  F2FP.BF16.F32.PACK_AB R33, R76, R67 ;  /* 0x000000434c21723e */ /* 0x004fca00000010ff */
[----:B------:R-:W-:Y:S01]  /*fcd0*/  HMMA.16816.F32.BF16 R40, R48, R34, R40 ;  /* 0x000000223028723c */ /* 0x000fe20000041828 */
[----:B------:R-:W-:Y:S01]  /*fce0*/  F2FP.BF16.F32.PACK_AB R34, R53, R66 ;  /* 0x000000423522723e */ /* 0x000fe200000010ff */
[----:B------:R-:W-:Y:S01]  /*fcf0*/  MUFU.EX2 R79, R79 ;  /* 0x0000004f004f7308 */ /* 0x000fe20000000800 */
[----:B------:R-:W-:-:S05]  /*fd00*/  F2FP.BF16.F32.PACK_AB R35, R55, R52 ;  /* 0x000000343723723e */ /* 0x000fca00000010ff */
[C---:B-----5:R-:W-:Y:S02]  /*fd10*/  HMMA.16816.F32.BF16 R68, R48.reuse, R28, R68 ;  /* 0x0000001c3044723c */ /* 0x060fe40000041844 */
[----:B------:R-:W-:Y:S06]  /*fd20*/  MUFU.EX2 R128, R128 ;  /* 0x0000008000807308 */ /* 0x000fec0000000800 */
[----:B------:R-:W-:Y:S01]  /*fd30*/  HMMA.16816.F32.BF16 R8, R48, R30, R8 ;  /* 0x0000001e3008723c */ /* 0x000fe20000041808 */
[----:B------:R-:W2:Y:S01]  /*fd40*/  LDSM.16.MT88.4 R28, [R205+0x2800] ;  /* 0x00280000cd1c783b */ /* 0x000ea20000004200 */
[----:B------:R3:W-:Y:S01]  /*fd50*/  MUFU.EX2 R48, R54 ;  /* 0x0000003600307308 */ /* 0x0007e20000000800 */
[--C-:B------:R-:W-:Y:S01]  /*fd60*/  FFMA.FTZ R49, R169, UR6, -R202.reuse ;  /* 0x00000006a9317c23 */ /* 0x100fe200080108ca */
[--C-:B------:R-:W-:Y:S01]  /*fd70*/  FFMA.FTZ R50, R164, UR6, -R202.reuse ;  /* 0x00000006a4327c23 */ /* 0x100fe200080108ca */
[--C-:B------:R-:W-:Y:S01]  /*fd80*/  FFMA.FTZ R51, R165, UR6, -R202.reuse ;  /* 0x00000006a5337c23 */ /* 0x100fe200080108ca */
[----:B------:R-:W-:-:S02]  /*fd90*/  FFMA.FTZ R165, R177, UR6, -R202 ;  /* 0x00000006b1a57c23 */ /* 0x000fc400080108ca */
[C---:B-1----:R-:W-:Y:S02]  /*fda0*/  HMMA.16816.F32.BF16 R12, R32.reuse, R16, R12 ;  /* 0x00000010200c723c */ /* 0x042fe4000004180c */
[----:B------:R-:W1:Y:S06]  /*fdb0*/  MUFU.EX2 R49, R49 ;  /* 0x0000003100317308 */ /* 0x000e6c0000000800 */
[----:B------:R-:W-:Y:S01]  /*fdc0*/  HMMA.16816.F32.BF16 R20, R32, R18, R20 ;  /* 0x000000122014723c */ /* 0x000fe20000041814 */
[----:B------:R-:W5:Y:S01]  /*fdd0*/  LDSM.16.MT88.4 R16, [R201+0xd000] ;  /* 0x00d00000c910783b */ /* 0x000f620000004200 */
[----:B------:R-:W-:Y:S01]  /*fde0*/  MUFU.EX2 R50, R50 ;  /* 0x0000003200327308 */ /* 0x000fe20000000800 */
[----:B---3--:R-:W-:-:S05]  /*fdf0*/  FFMA.FTZ R54, R170, UR6, -R196 ;  /* 0x00000006aa367c23 */ /* 0x008fca00080108c4 */
[C---:B----4-:R-:W-:Y:S02]  /*fe00*/  HMMA.16816.F32.BF16 R44, R32.reuse, R24, R44 ;  /* 0x00000018202c723c */ /* 0x050fe4000004182c */
[----:B------:R-:W-:Y:S06]  /*fe10*/  MUFU.EX2 R51, R51 ;  /* 0x0000003300337308 */ /* 0x000fec0000000800 */
[C---:B------:R-:W-:Y:S01]  /*fe20*/  HMMA.16816.F32.BF16 R4, R32.reuse, R26, R4 ;  /* 0x0000001a2004723c */ /* 0x040fe20000041804 */
[----:B------:R-:W3:Y:S01]  /*fe30*/  LDSM.16.MT88.4 R24, [R0+0xd000] ;  /* 0x00d000000018783b */ /* 0x000ee20000004200 */
[----:B------:R-:W4:Y:S06]  /*fe40*/  MUFU.EX2 R54, R54 ;  /* 0x0000003600367308 */ /* 0x000f2c0000000800 */
[C---:B------:R-:W-:Y:S02]  /*fe50*/  HMMA.16816.F32.BF16 R68, R32.reuse, R36, R68 ;  /* 0x000000242044723c */ /* 0x040fe40000041844 */
[----:B------:R-:W3:Y:S06]  /*fe60*/  MUFU.EX2 R129, R129 ;  /* 0x0000008100817308 */ /* 0x000eec0000000800 */
[C---:B--2---:R-:W-:Y:S02]  /*fe70*/  HMMA.16816.F32.BF16 R56, R32.reuse, R28, R56 ;  /* 0x0000001c2038723c */ /* 0x044fe40000041838 */
[----:B------:R-:W-:Y:S06]  /*fe80*/  MUFU.EX2 R124, R124 ;  /* 0x0000007c007c7308 */ /* 0x000fec0000000800 */
[C---:B------:R-:W-:Y:S01]  /*fe90*/  HMMA.16816.F32.BF16 R40, R32.reuse, R30, R40 ;  /* 0x0000001e2028723c */ /* 0x040fe20000041828 */
[----:B------:R-:W2:Y:S01]  /*fea0*/  LDSM.16.MT88.4 R28, [R205+0x3000] ;  /* 0x00300000cd1c783b */ /* 0x000ea20000004200 */
[----:B------:R-:W-:Y:S06]  /*feb0*/  MUFU.EX2 R125, R125 ;  /* 0x0000007d007d7308 */ /* 0x000fec0000000800 */
[----:B------:R-:W-:Y:S01]  /*fec0*/  HMMA.16816.F32.BF16 R8, R32, R38, R8 ;  /* 0x000000262008723c */ /* 0x000fe20000041808 */
[----:B-1----:R-:W-:Y:S01]  /*fed0*/  F2FP.BF16.F32.PACK_AB R32, R49, R48 ;  /* 0x000000303120723e */ /* 0x002fe200000010ff */
[----:B------:R-:W1:Y:S01]  /*fee0*/  LDSM.16.MT88.4 R36, [R206+0x3000] ;  /* 0x00300000ce24783b */ /* 0x000e620000004200 */
[----:B----4-:R-:W-:Y:S01]  /*fef0*/  F2FP.BF16.F32.PACK_AB R33, R77, R54 ;  /* 0x000000364d21723e */ /* 0x010fe200000010ff */
[----:B------:R-:W-:Y:S01]  /*ff00*/  MUFU.EX2 R130, R130 ;  /* 0x0000008200827308 */ /* 0x000fe20000000800 */
[----:B------:R-:W-:-:S02]  /*ff10*/  F2FP.BF16.F32.PACK_AB R34, R51, R50 ;  /* 0x000000323322723e */ /* 0x000fc400000010ff */
[----:B------:R-:W-:-:S05]  /*ff20*/  F2FP.BF16.F32.PACK_AB R35, R79, R78 ;  /* 0x0000004e4f23723e */ /* 0x000fca00000010ff */
[----:B------:R-:W4:Y:S02]  /*ff30*/  MUFU.EX2 R131, R131 ;  /* 0x0000008300837308 */ /* 0x000f240000000800 */
[C---:B-----5:R-:W-:Y:S06]  /*ff40*/  HMMA.16816.F32.BF16 R12, R32.reuse, R16, R12 ;  /* 0x00000010200c723c */ /* 0x060fec000004180c */
[----:B------:R-:W-:Y:S02]  /*ff50*/  MUFU.EX2 R126, R126 ;  /* 0x0000007e007e7308 */ /* 0x000fe40000000800 */
[C---:B------:R-:W-:Y:S01]  /*ff60*/  HMMA.16816.F32.BF16 R20, R32.reuse, R18, R20 ;  /* 0x000000122014723c */ /* 0x040fe20000041814 */
[----:B------:R-:W5:Y:S05]  /*ff70*/  LDSM.16.MT88.4 R16, [R201+0xd800] ;  /* 0x00d80000c910783b */ /* 0x000f6a0000004200 */
[----:B------:R-:W4:Y:S02]  /*ff80*/  MUFU.EX2 R127, R127 ;  /* 0x0000007f007f7308 */ /* 0x000f240000000800 */
[C---:B---3--:R-:W-:Y:S06]  /*ff90*/  HMMA.16816.F32.BF16 R44, R32.reuse, R24, R44 ;  /* 0x00000018202c723c */ /* 0x048fec000004182c */
[----:B------:R-:W-:Y:S02]  /*ffa0*/  MUFU.EX2 R120, R120 ;  /* 0x0000007800787308 */ /* 0x000fe40000000800 */
[C---:B------:R-:W-:Y:S01]  /*ffb0*/  HMMA.16816.F32.BF16 R4, R32.reuse, R26, R4 ;  /* 0x0000001a2004723c */ /* 0x040fe20000041804 */
[----:B------:R-:W3:Y:S05]  /*ffc0*/  LDSM.16.MT88.4 R24, [R0+0xd800] ;  /* 0x00d800000018783b */ /* 0x000eea0000004200 */
[----:B------:R-:W3:Y:S02]  /*ffd0*/  MUFU.EX2 R121, R121 ;  /* 0x0000007900797308 */ /* 0x000ee40000000800 */
[C---:B--2---:R-:W-:Y:S06]  /*ffe0*/  HMMA.16816.F32.BF16 R56, R32.reuse, R28, R56 ;  /* 0x0000001c2038723c */ /* 0x044fec0000041838 */
[----:B------:R-:W-:Y:S02]  /*fff0*/  MUFU.EX2 R116, R116 ;  /* 0x0000007400747308 */ /* 0x000fe40000000800 */
[C---:B------:R-:W-:Y:S01]  /*10000*/  HMMA.16816.F32.BF16 R40, R32.reuse, R30, R40 ;  /* 0x0000001e2028723c */ /* 0x040fe20000041828 */
[----:B------:R-:W2:Y:S05]  /*10010*/  LDSM.16.MT88.4 R28, [R205+0x3800] ;  /* 0x00380000cd1c783b */ /* 0x000eaa0000004200 */
[----:B------:R-:W-:Y:S02]  /*10020*/  MUFU.EX2 R117, R117 ;  /* 0x0000007500757308 */ /* 0x000fe40000000800 */
[C---:B-1----:R-:W-:Y:S06]  /*10030*/  HMMA.16816.F32.BF16 R68, R32.reuse, R36, R68 ;  /* 0x000000242044723c */ /* 0x042fec0000041844 */
[----:B------:R-:W-:Y:S02]  /*10040*/  MUFU.EX2 R122, R122 ;  /* 0x0000007a007a7308 */ /* 0x000fe40000000800 */
[----:B------:R-:W-:Y:S01]  /*10050*/  HMMA.16816.F32.BF16 R8, R32, R38, R8 ;  /* 0x000000262008723c */ /* 0x000fe20000041808 */
[----:B------:R-:W-:Y:S01]  /*10060*/  F2FP.BF16.F32.PACK_AB R32, R129, R128 ;  /* 0x000000808120723e */ /* 0x000fe200000010ff */
[----:B------:R-:W1:Y:S01]  /*10070*/  LDSM.16.MT88.4 R36, [R206+0x3800] ;  /* 0x00380000ce24783b */ /* 0x000e620000004200 */
[----:B----4-:R-:W-:-:S02]  /*10080*/  F2FP.BF16.F32.PACK_AB R33, R131, R130 ;  /* 0x000000828321723e */ /* 0x010fc400000010ff */
[----:B------:R-:W-:Y:S01]  /*10090*/  F2FP.BF16.F32.PACK_AB R34, R125, R124 ;  /* 0x0000007c7d22723e */ /* 0x000fe200000010ff */
[----:B------:R-:W4:Y:S01]  /*100a0*/  MUFU.EX2 R123, R123 ;  /* 0x0000007b007b7308 */ /* 0x000f220000000800 */
[----:B------:R-:W-:-:S07]  /*100b0*/  F2FP.BF16.F32.PACK_AB R35, R127, R126 ;  /* 0x0000007e7f23723e */ /* 0x000fce00000010ff */
[C---:B-----5:R-:W-:Y:S01]  /*100c0*/  HMMA.16816.F32.BF16 R12, R32.reuse, R16, R12 ;  /* 0x00000010200c723c */ /* 0x060fe2000004180c */
[----:B------:R-:W-:Y:S07]  /*100d0*/  MUFU.EX2 R118, R118 ;  /* 0x0000007600767308 */ /* 0x000fee0000000800 */
[C---:B------:R-:W-:Y:S01]  /*100e0*/  HMMA.16816.F32.BF16 R20, R32.reuse, R18, R20 ;  /* 0x000000122014723c */ /* 0x040fe20000041814 */
[----:B------:R-:W5:Y:S01]  /*100f0*/  LDSM.16.MT88.4 R16, [R201+0xe000] ;  /* 0x00e00000c910783b */ /* 0x000f620000004200 */
[----:B------:R-:W4:Y:S06]  /*10100*/  MUFU.EX2 R119, R119 ;  /* 0x0000007700777308 */ /* 0x000f2c0000000800 */
[C---:B---3--:R-:W-:Y:S02]  /*10110*/  HMMA.16816.F32.BF16 R44, R32.reuse, R24, R44 ;  /* 0x00000018202c723c */ /* 0x048fe4000004182c */
[----:B------:R-:W-:Y:S06]  /*10120*/  MUFU.EX2 R112, R112 ;  /* 0x0000007000707308 */ /* 0x000fec0000000800 */
[C---:B------:R-:W-:Y:S01]  /*10130*/  HMMA.16816.F32.BF16 R4, R32.reuse, R26, R4 ;  /* 0x0000001a2004723c */ /* 0x040fe20000041804 */
[----:B------:R-:W3:Y:S01]  /*10140*/  LDSM.16.MT88.4 R24, [R0+0xe000] ;  /* 0x00e000000018783b */ /* 0x000ee20000004200 */
[----:B------:R-:W3:Y:S06]  /*10150*/  MUFU.EX2 R113, R113 ;  /* 0x0000007100717308 */ /* 0x000eec0000000800 */
[C---:B--2---:R-:W-:Y:S02]  /*10160*/  HMMA.16816.F32.BF16 R56, R32.reuse, R28, R56 ;  /* 0x0000001c2038723c */ /* 0x044fe40000041838 */
[----:B------:R-:W-:Y:S06]  /*10170*/  MUFU.EX2 R108, R108 ;  /* 0x0000006c006c7308 */ /* 0x000fec0000000800 */
[C---:B------:R-:W-:Y:S01]  /*10180*/  HMMA.16816.F32.BF16 R40, R32.reuse, R30, R40 ;  /* 0x0000001e2028723c */ /* 0x040fe20000041828 */
[----:B------:R-:W2:Y:S01]  /*10190*/  LDSM.16.MT88.4 R28, [R205+0x4000] ;  /* 0x00400000cd1c783b */ /* 0x000ea20000004200 */
[----:B------:R-:W-:Y:S06]  /*101a0*/  MUFU.EX2 R109, R109 ;  /* 0x0000006d006d7308 */ /* 0x000fec0000000800 */
[C---:B-1----:R-:W-:Y:S02]  /*101b0*/  HMMA.16816.F32.BF16 R68, R32.reuse, R36, R68 ;  /* 0x000000242044723c */ /* 0x042fe40000041844 */
[----:B------:R-:W-:Y:S06]  /*101c0*/  MUFU.EX2 R114, R114 ;  /* 0x0000007200727308 */ /* 0x000fec0000000800 */
[----:B------:R-:W-:Y:S01]  /*101d0*/  HMMA.16816.F32.BF16 R8, R32, R38, R8 ;  /* 0x000000262008723c */ /* 0x000fe20000041808 */
[----:B------:R-:W-:Y:S01]  /*101e0*/  F2FP.BF16.F32.PACK_AB R32, R121, R120 ;  /* 0x000000787920723e */ /* 0x000fe200000010ff */
[----:B------:R-:W1:Y:S01]  /*101f0*/  LDSM.16.MT88.4 R36, [R206+0x4000] ;  /* 0x00400000ce24783b */ /* 0x000e620000004200 */
[----:B----4-:R-:W-:Y:S01]  /*10200*/  F2FP.BF16.F32.PACK_AB R33, R123, R122 ;  /* 0x0000007a7b21723e */ /* 0x010fe200000010ff */
[----:B------:R-:W4:Y:S01]  /*10210*/  MUFU.EX2 R115, R115 ;  /* 0x0000007300737308 */ /* 0x000f220000000800 */
[----:B------:R-:W-:-:S02]  /*10220*/  F2FP.BF16.F32.PACK_AB R34, R117, R116 ;  /* 0x000000747522723e */ /* 0x000fc400000010ff */
[----:B------:R-:W-:-:S05]  /*10230*/  F2FP.BF16.F32.PACK_AB R35, R119, R118 ;  /* 0x000000767723723e */ /* 0x000fca00000010ff */
[----:B------:R-:W-:Y:S02]  /*10240*/  MUFU.EX2 R110, R110 ;  /* 0x0000006e006e7308 */ /* 0x000fe40000000800 */
[C---:B-----5:R-:W-:Y:S06]  /*10250*/  HMMA.16816.F32.BF16 R12, R32.reuse, R16, R12 ;  /* 0x00000010200c723c */ /* 0x060fec000004180c */
        /* <DEDUP_REMOVED lines=9> */
[C---:B--2---:R-:W-:Y:S06]  /*102f0*/  HMMA.16816.F32.BF16 R56, R32.reuse, R28, R56 ;  /* 0x0000001c2038723c */ /* 0x044fec0000041838 */
[----:B------:R-:W-:Y:S02]  /*10300*/  MUFU.EX2 R101, R101 ;  /* 0x0000006500657308 */ /* 0x000fe40000000800 */
[C---:B------:R-:W-:Y:S01]  /*10310*/  HMMA.16816.F32.BF16 R40, R32.reuse, R30, R40 ;  /* 0x0000001e2028723c */ /* 0x040fe20000041828 */
[----:B------:R-:W2:Y:S05]  /*10320*/  LDSM.16.MT88.4 R28, [R205+0x4800] ;  /* 0x00480000cd1c783b */ /* 0x000eaa0000004200 */
[----:B------:R-:W-:Y:S02]  /*10330*/  MUFU.EX2 R106, R106 ;  /* 0x0000006a006a7308 */ /* 0x000fe40000000800 */
[C---:B-1----:R-:W-:Y:S06]  /*10340*/  HMMA.16816.F32.BF16 R68, R32.reuse, R36, R68 ;  /* 0x000000242044723c */ /* 0x042fec0000041844 */
[----:B------:R-:W1:Y:S02]  /*10350*/  MUFU.EX2 R107, R107 ;  /* 0x0000006b006b7308 */ /* 0x000e640000000800 */
[----:B------:R-:W-:Y:S01]  /*10360*/  HMMA.16816.F32.BF16 R8, R32, R38, R8 ;  /* 0x000000262008723c */ /* 0x000fe20000041808 */
[----:B------:R-:W-:Y:S01]  /*10370*/  F2FP.BF16.F32.PACK_AB R32, R113, R112 ;  /* 0x000000707120723e */ /* 0x000fe200000010ff */
[----:B------:R-:W1:Y:S01]  /*10380*/  LDSM.16.MT88.4 R36, [R206+0x4800] ;  /* 0x00480000ce24783b */ /* 0x000e620000004200 */
[----:B----4-:R-:W-:-:S02]  /*10390*/  F2FP.BF16.F32.PACK_AB R33, R115, R114 ;  /* 0x000000727321723e */ /* 0x010fc400000010ff */
[----:B------:R-:W-:Y:S01]  /*103a0*/  F2FP.BF16.F32.PACK_AB R34, R109, R108 ;  /* 0x0000006c6d22723e */ /* 0x000fe200000010ff */
[----:B------:R-:W-:Y:S01]  /*103b0*/  MUFU.EX2 R102, R102 ;  /* 0x0000006600667308 */ /* 0x000fe20000000800 */
[----:B-----5:R-:W-:-:S07]  /*103c0*/  F2FP.BF16.F32.PACK_AB R35, R111, R110 ;  /* 0x0000006e6f23723e */ /* 0x020fce00000010ff */
[C---:B------:R-:W-:Y:S01]  /*103d0*/  HMMA.16816.F32.BF16 R12, R32.reuse, R16, R12 ;  /* 0x00000010200c723c */ /* 0x040fe2000004180c */
[----:B------:R-:W4:Y:S07]  /*103e0*/  MUFU.EX2 R103, R103 ;  /* 0x0000006700677308 */ /* 0x000f2e0000000800 */
        /* <DEDUP_REMOVED lines=8> */
[C---:B--2---:R-:W-:Y:S02]  /*10470*/  HMMA.16816.F32.BF16 R56, R32.reuse, R28, R56 ;  /* 0x0000001c2038723c */ /* 0x044fe40000041838 */
[----:B------:R-:W-:Y:S06]  /*10480*/  MUFU.EX2 R93, R93 ;  /* 0x0000005d005d7308 */ /* 0x000fec0000000800 */
[C---:B------:R-:W-:Y:S01]  /*10490*/  HMMA.16816.F32.BF16 R40, R32.reuse, R30, R40 ;  /* 0x0000001e2028723c */ /* 0x040fe20000041828 */
[----:B------:R-:W2:Y:S01]  /*104a0*/  LDSM.16.MT88.4 R28, [R205+0x5000] ;  /* 0x00500000cd1c783b */ /* 0x000ea20000004200 */
[----:B------:R-:W-:Y:S06]  /*104b0*/  MUFU.EX2 R98, R98 ;  /* 0x0000006200627308 */ /* 0x000fec0000000800 */
[C---:B-1----:R-:W-:Y:S02]  /*104c0*/  HMMA.16816.F32.BF16 R68, R32.reuse, R36, R68 ;  /* 0x000000242044723c */ /* 0x042fe40000041844 */
[----:B------:R-:W1:Y:S06]  /*104d0*/  MUFU.EX2 R99, R99 ;  /* 0x0000006300637308 */ /* 0x000e6c0000000800 */
[----:B------:R-:W-:Y:S01]  /*104e0*/  HMMA.16816.F32.BF16 R8, R32, R38, R8 ;  /* 0x000000262008723c */ /* 0x000fe20000041808 */
[----:B------:R-:W-:Y:S01]  /*104f0*/  F2FP.BF16.F32.PACK_AB R32, R105, R104 ;  /* 0x000000686920723e */ /* 0x000fe200000010ff */
[----:B------:R-:W1:Y:S01]  /*10500*/  LDSM.16.MT88.4 R36, [R206+0x5000] ;  /* 0x00500000ce24783b */ /* 0x000e620000004200 */
[----:B------:R-:W-:Y:S01]  /*10510*/  F2FP.BF16.F32.PACK_AB R33, R107, R106 ;  /* 0x0000006a6b21723e */ /* 0x000fe200000010ff */
[----:B------:R-:W-:Y:S01]  /*10520*/  MUFU.EX2 R94, R94 ;  /* 0x0000005e005e7308 */ /* 0x000fe20000000800 */
[----:B------:R-:W-:-:S02]  /*10530*/  F2FP.BF16.F32.PACK_AB R34, R101, R100 ;  /* 0x000000646522723e */ /* 0x000fc400000010ff */
[----:B----4-:R-:W-:-:S05]  /*10540*/  F2FP.BF16.F32.PACK_AB R35, R103, R102 ;  /* 0x000000666723723e */ /* 0x010fca00000010ff */
        /* <DEDUP_REMOVED lines=11> */
[C---:B--2---:R-:W-:Y:S06]  /*10600*/  HMMA.16816.F32.BF16 R56, R32.reuse, R28, R56 ;  /* 0x0000001c2038723c */ /* 0x044fec0000041838 */
[----:B------:R-:W-:Y:S02]  /*10610*/  MUFU.EX2 R90, R90 ;  /* 0x0000005a005a7308 */ /* 0x000fe40000000800 */
[C---:B------:R-:W-:Y:S01]  /*10620*/  HMMA.16816.F32.BF16 R40, R32.reuse, R30, R40 ;  /* 0x0000001e2028723c */ /* 0x040fe20000041828 */
[----:B------:R-:W2:Y:S05]  /*10630*/  LDSM.16.MT88.4 R28, [R205+0x5800] ;  /* 0x00580000cd1c783b */ /* 0x000eaa0000004200 */
[----:B------:R-:W2:Y:S02]  /*10640*/  MUFU.EX2 R91, R91 ;  /* 0x0000005b005b7308 */ /* 0x000ea40000000800 */
[C---:B-1----:R-:W-:Y:S06]  /*10650*/  HMMA.16816.F32.BF16 R68, R32.reuse, R36, R68 ;  /* 0x000000242044723c */ /* 0x042fec0000041844 */
[----:B------:R-:W-:Y:S02]  /*10660*/  MUFU.EX2 R86, R86 ;  /* 0x0000005600567308 */ /* 0x000fe40000000800 */
[----:B------:R-:W-:Y:S01]  /*10670*/  HMMA.16816.F32.BF16 R8, R32, R38, R8 ;  /* 0x000000262008723c */ /* 0x000fe20000041808 */
[----:B------:R-:W-:Y:S01]  /*10680*/  F2FP.BF16.F32.PACK_AB R32, R97, R96 ;  /* 0x000000606120723e */ /* 0x000fe200000010ff */
[----:B------:R-:W1:Y:S01]  /*10690*/  LDSM.16.MT88.4 R36, [R206+0x5800] ;  /* 0x00580000ce24783b */ /* 0x000e620000004200 */
[----:B------:R-:W-:-:S02]  /*106a0*/  F2FP.BF16.F32.PACK_AB R33, R99, R98 ;  /* 0x000000626321723e */ /* 0x000fc400000010ff */
[----:B------:R-:W-:Y:S01]  /*106b0*/  F2FP.BF16.F32.PACK_AB R34, R93, R92 ;  /* 0x0000005c5d22723e */ /* 0x000fe200000010ff */
[----:B------:R-:W1:Y:S01]  /*106c0*/  MUFU.EX2 R87, R87 ;  /* 0x0000005700577308 */ /* 0x000e620000000800 */
[----:B----4-:R-:W-:-:S07]  /*106d0*/  F2FP.BF16.F32.PACK_AB R35, R95, R94 ;  /* 0x0000005e5f23723e */ /* 0x010fce00000010ff */
[C---:B-----5:R-:W-:Y:S01]  /*106e0*/  HMMA.16816.F32.BF16 R12, R32.reuse, R16, R12 ;  /* 0x00000010200c723c */ /* 0x060fe2000004180c */
[----:B------:R-:W-:Y:S07]  /*106f0*/  MUFU.EX2 R165, R165 ;  /* 0x000000a500a57308 */ /* 0x000fee0000000800 */
[C---:B------:R-:W-:Y:S01]  /*10700*/  HMMA.16816.F32.BF16 R20, R32.reuse, R18, R20 ;  /* 0x000000122014723c */ /* 0x040fe20000041814 */
[----:B------:R-:W4:Y:S01]  /*10710*/  LDSM.16.MT88.4 R16, [R201+0x10000] ;  /* 0x01000000c910783b */ /* 0x000f220000004200 */
[----:B------:R-:W-:Y:S06]  /*10720*/  MUFU.EX2 R167, R167 ;  /* 0x000000a700a77308 */ /* 0x000fec0000000800 */
[C---:B---3--:R-:W-:Y:S02]  /*10730*/  HMMA.16816.F32.BF16 R44, R32.reuse, R24, R44 ;  /* 0x00000018202c723c */ /* 0x048fe4000004182c */
[----:B------:R-:W-:Y:S06]  /*10740*/  MUFU.EX2 R239, R239 ;  /* 0x000000ef00ef7308 */ /* 0x000fec0000000800 */
[C---:B------:R-:W-:Y:S01]  /*10750*/  HMMA.16816.F32.BF16 R4, R32.reuse, R26, R4 ;  /* 0x0000001a2004723c */ /* 0x040fe20000041804 */
[----:B------:R-:W3:Y:S07]  /*10760*/  LDSM.16.MT88.4 R24, [R0+0x10000] ;  /* 0x010000000018783b */ /* 0x000eee0000004200 */
[C---:B--2---:R-:W-:Y:S08]  /*10770*/  HMMA.16816.F32.BF16 R56, R32.reuse, R28, R56 ;  /* 0x0000001c2038723c */ /* 0x044ff00000041838 */
[C---:B------:R-:W-:Y:S01]  /*10780*/  HMMA.16816.F32.BF16 R40, R32.reuse, R30, R40 ;  /* 0x0000001e2028723c */ /* 0x040fe20000041828 */
[----:B------:R-:W2:Y:S07]  /*10790*/  LDSM.16.MT88.4 R28, [R205+0x6000] ;  /* 0x00600000cd1c783b */ /* 0x000eae0000004200 */
[C---:B-1----:R-:W-:Y:S01]  /*107a0*/  HMMA.16816.F32.BF16 R68, R32.reuse, R36, R68 ;  /* 0x000000242044723c */ /* 0x042fe20000041844 */
[----:B------:R-:W-:Y:S01]  /*107b0*/  FFMA.FTZ R36, R81, UR6, -R202 ;  /* 0x0000000651247c23 */ /* 0x000fe200080108ca */
[----:B------:R-:W-:Y:S01]  /*107c0*/  FFMA.FTZ R81, R83, UR6, -R196 ;  /* 0x0000000653517c23 */ /* 0x000fe200080108c4 */
[----:B------:R-:W-:Y:S01]  /*107d0*/  FADD.FTZ R83, R193, R194 ;  /* 0x000000c2c1537221 */ /* 0x000fe20000010000 */
[----:B------:R-:W-:Y:S01]  /*107e0*/  FFMA.FTZ R37, R80, UR6, -R202 ;  /* 0x0000000650257c23 */ /* 0x000fe200080108ca */
[----:B------:R-:W-:Y:S01]  /*107f0*/  FFMA.FTZ R80, R82, UR6, -R196 ;  /* 0x0000000652507c23 */ /* 0x000fe200080108c4 */
[----:B------:R-:W-:Y:S01]  /*10800*/  FADD.FTZ R82, R132, R133 ;  /* 0x0000008584527221 */ /* 0x000fe20000010000 */
[----:B------:R-:W-:Y:S01]  /*10810*/  FADD.FTZ R83, R2, R83 ;  /* 0x0000005302537221 */ /* 0x000fe20000010000 */
[----:B------:R-:W-:Y:S01]  /*10820*/  HMMA.16816.F32.BF16 R8, R32, R38, R8 ;  /* 0x000000262008723c */ /* 0x000fe20000041808 */
[----:B------:R-:W-:Y:S01]  /*10830*/  F2FP.BF16.F32.PACK_AB R32, R89, R88 ;  /* 0x000000585920723e */ /* 0x000fe200000010ff */
[--C-:B------:R-:W-:Y:S01]  /*10840*/  FFMA.FTZ R38, R168, UR6, -R202.reuse ;  /* 0x00000006a8267c23 */ /* 0x100fe200080108ca */
[----:B------:R-:W-:Y:S01]  /*10850*/  F2FP.BF16.F32.PACK_AB R33, R91, R90 ;  /* 0x0000005a5b21723e */ /* 0x000fe200000010ff */
[----:B------:R-:W-:Y:S01]  /*10860*/  FADD.FTZ R134, R134, R83 ;  /* 0x0000005386867221 */ /* 0x000fe20000010000 */
[----:B------:R-:W-:Y:S01]  /*10870*/  F2FP.BF16.F32.PACK_AB R34, R85, R84 ;  /* 0x000000545522723e */ /* 0x000fe200000010ff */
[----:B------:R-:W-:Y:S01]  /*10880*/  FFMA.FTZ R39, R173, UR6, -R202 ;  /* 0x00000006ad277c23 */ /* 0x000fe200080108ca */
[----:B------:R-:W-:Y:S01]  /*10890*/  F2FP.BF16.F32.PACK_AB R35, R87, R86 ;  /* 0x000000565723723e */ /* 0x000fe200000010ff */
[----:B------:R-:W-:Y:S01]  /*108a0*/  FADD.FTZ R137, R137, R134 ;  /* 0x0000008689897221 */ /* 0x000fe20000010000 */
[--C-:B------:R-:W-:Y:S01]  /*108b0*/  FFMA.FTZ R2, R172, UR6, -R196.reuse ;  /* 0x00000006ac027c23 */ /* 0x100fe200080108c4 */
[----:B------:R-:W-:Y:S01]  /*108c0*/  FFMA.FTZ R83, R175, UR6, -R196 ;  /* 0x00000006af537c23 */ /* 0x000fe200080108c4 */
[----:B------:R-:W-:Y:S01]  /*108d0*/  FADD.FTZ R82, R135, R82 ;  /* 0x0000005287527221 */ /* 0x000fe20000010000 */
[----:B------:R-:W-:Y:S01]  /*108e0*/  FADD.FTZ R136, R136, R137 ;  /* 0x0000008988887221 */ /* 0x000fe20000010000 */
[----:B------:R-:W-:Y:S01]  /*108f0*/  MUFU.EX2 R37, R37 ;  /* 0x0000002500257308 */ /* 0x000fe20000000800 */
[----:B----4-:R-:W-:Y:S01]  /*10900*/  HMMA.16816.F32.BF16 R12, R32, R16, R12 ;  /* 0x00000010200c723c */ /* 0x010fe2000004180c */
[----:B------:R-:W-:Y:S01]  /*10910*/  FADD.FTZ R133, R141, R82 ;  /* 0x000000528d857221 */ /* 0x000fe20000010000 */
[----:B------:R-:W-:Y:S01]  /*10920*/  FADD.FTZ R139, R139, R136 ;  /* 0x000000888b8b7221 */ /* 0x000fe20000010000 */
[----:B------:R-:W-:-:S02]  /*10930*/  FFMA.FTZ R82, R174, UR6, -R202 ;  /* 0x00000006ae527c23 */ /* 0x000fc400080108ca */
[----:B------:R-:W-:Y:S01]  /*10940*/  FADD.FTZ R133, R138, R133 ;  /* 0x000000858a857221 */ /* 0x000fe20000010000 */
[----:B------:R-:W-:Y:S01]  /*10950*/  FADD.FTZ R142, R142, R139 ;  /* 0x0000008b8e8e7221 */ /* 0x000fe20000010000 */
[----:B------:R-:W1:Y:S01]  /*10960*/  MUFU.EX2 R36, R36 ;  /* 0x0000002400247308 */ /* 0x000e620000000800 */
[C---:B------:R-:W-:Y:S01]  /*10970*/  HMMA.16816.F32.BF16 R20, R32.reuse, R18, R20 ;  /* 0x000000122014723c */ /* 0x040fe20000041814 */
[----:B------:R-:W4:Y:S01]  /*10980*/  LDSM.16.MT88.4 R16, [R206+0x6000] ;  /* 0x00600000ce10783b */ /* 0x000f220000004200 */
[----:B------:R-:W-:Y:S01]  /*10990*/  FADD.FTZ R145, R145, R142 ;  /* 0x0000008e91917221 */ /* 0x000fe20000010000 */
[----:B------:R-:W-:Y:S02]  /*109a0*/  FADD.FTZ R140, R140, R133 ;  /* 0x000000858c8c7221 */ /* 0x000fe40000010000 */
[----:B------:R-:W-:Y:S01]  /*109b0*/  LDSM.16.MT88.4 R132, [R201+0x11800] ;  /* 0x01180000c984783b */ /* 0x000fe20000004200 */
[----:B------:R-:W-:Y:S01]  /*109c0*/  FADD.FTZ R144, R144, R145 ;  /* 0x0000009190907221 */ /* 0x000fe20000010000 */
[----:B------:R-:W-:Y:S01]  /*109d0*/  MUFU.EX2 R38, R38 ;  /* 0x0000002600267308 */ /* 0x000fe20000000800 */
[----:B---3--:R-:W-:Y:S01]  /*109e0*/  HMMA.16816.F32.BF16 R44, R32, R24, R44 ;  /* 0x00000018202c723c */ /* 0x008fe2000004182c */
[----:B------:R-:W-:Y:S01]  /*109f0*/  FADD.FTZ R143, R143, R140 ;  /* 0x0000008c8f8f7221 */ /* 0x000fe20000010000 */
[----:B------:R-:W-:-:S03]  /*10a00*/  FADD.FTZ R147, R147, R144 ;  /* 0x0000009093937221 */ /* 0x000fc60000010000 */
[----:B------:R-:W-:Y:S01]  /*10a10*/  FADD.FTZ R146, R146, R143 ;  /* 0x0000008f92927221 */ /* 0x000fe20000010000 */
[----:B------:R-:W-:Y:S01]  /*10a20*/  FADD.FTZ R150, R150, R147 ;  /* 0x0000009396967221 */ /* 0x000fe20000010000 */
[----:B------:R-:W-:Y:S01]  /*10a30*/  MUFU.EX2 R39, R39 ;  /* 0x0000002700277308 */ /* 0x000fe20000000800 */
[C---:B------:R-:W-:Y:S01]  /*10a40*/  HMMA.16816.F32.BF16 R4, R32.reuse, R26, R4 ;  /* 0x0000001a2004723c */ /* 0x040fe20000041804 */
[----:B------:R-:W3:Y:S01]  /*10a50*/  LDSM.16.MT88.4 R24, [R201+0x10800] ;  /* 0x01080000c918783b */ /* 0x000ee20000004200 */
[----:B------:R-:W-:Y:S01]  /*10a60*/  FADD.FTZ R149, R149, R146 ;  /* 0x0000009295957221 */ /* 0x000fe20000010000 */
[----:B------:R-:W-:Y:S02]  /*10a70*/  FADD.FTZ R153, R153, R150 ;  /* 0x0000009699997221 */ /* 0x000fe40000010000 */
[----:B------:R-:W-:Y:S02]  /*10a80*/  LDSM.16.MT88.4 R140, [R0+0x11800] ;  /* 0x01180000008c783b */ /* 0x000fe40000004200 */
[----:B------:R-:W-:Y:S01]  /*10a90*/  MUFU.EX2 R80, R80 ;  /* 0x0000005000507308 */ /* 0x000fe20000000800 */
[----:B--2---:R-:W-:Y:S01]  /*10aa0*/  HMMA.16816.F32.BF16 R56, R32, R28, R56 ;  /* 0x0000001c2038723c */ /* 0x004fe20000041838 */
[----:B------:R-:W-:-:S04]  /*10ab0*/  FADD.FTZ R152, R152, R153 ;  /* 0x0000009998987221 */ /* 0x000fc80000010000 */
[----:B------:R-:W-:Y:S02]  /*10ac0*/  FADD.FTZ R155, R155, R152 ;  /* 0x000000989b9b7221 */ /* 0x000fe40000010000 */
[----:B------:R-:W2:Y:S01]  /*10ad0*/  MUFU.EX2 R81, R81 ;  /* 0x0000005100517308 */ /* 0x000ea20000000800 */
[----:B------:R-:W-:Y:S01]  /*10ae0*/  HMMA.16816.F32.BF16 R40, R32, R30, R40 ;  /* 0x0000001e2028723c */ /* 0x000fe20000041828 */
[----:B------:R-:W5:Y:S01]  /*10af0*/  LDSM.16.MT88.4 R28, [R0+0x10800] ;  /* 0x01080000001c783b */ /* 0x000f620000004200 */
[----:B------:R-:W-:-:S04]  /*10b00*/  FADD.FTZ R62, R62, R155 ;  /* 0x0000009b3e3e7221 */ /* 0x000fc80000010000 */
[----:B------:R-:W-:Y:S01]  /*10b10*/  FADD.FTZ R63, R63, R62 ;  /* 0x0000003e3f3f7221 */ /* 0x000fe20000010000 */
[----:B------:R-:W-:Y:S01]  /*10b20*/  MUFU.EX2 R2, R2 ;  /* 0x0000000200027308 */ /* 0x000fe20000000800 */
[----:B------:R-:W-:Y:S01]  /*10b30*/  FFMA.FTZ R62, R180, UR6, -R196 ;  /* 0x00000006b43e7c23 */ /* 0x000fe200080108c4 */
[----:B----4-:R-:W-:Y:S01]  /*10b40*/  HMMA.16816.F32.BF16 R68, R32, R16, R68 ;  /* 0x000000102044723c */ /* 0x010fe20000041844 */
[----:B------:R-:W-:-:S04]  /*10b50*/  FADD.FTZ R74, R74, R63 ;  /* 0x0000003f4a4a7221 */ /* 0x000fc80000010000 */
[----:B------:R-:W-:Y:S01]  /*10b60*/  FADD.FTZ R74, R75, R74 ;  /* 0x0000004a4b4a7221 */ /* 0x000fe20000010000 */
[----:B------:R-:W4:Y:S02]  /*10b70*/  MUFU.EX2 R83, R83 ;  /* 0x0000005300537308 */ /* 0x000f240000000800 */
[----:B------:R-:W-:Y:S01]  /*10b80*/  HMMA.16816.F32.BF16 R8, R32, R18, R8 ;  /* 0x000000122008723c */ /* 0x000fe20000041808 */
[----:B------:R-:W5:Y:S01]  /*10b90*/  LDSM.16.MT88.4 R16, [R205+0x6800] ;  /* 0x00680000cd10783b */ /* 0x000f620000004200 */
[----:B-1----:R-:W-:Y:S02]  /*10ba0*/  F2FP.BF16.F32.PACK_AB R32, R36, R37 ;  /* 0x000000252420723e */ /* 0x002fe400000010ff */
[----:B--2---:R-:W-:Y:S02]  /*10bb0*/  F2FP.BF16.F32.PACK_AB R33, R81, R80 ;  /* 0x000000505121723e */ /* 0x004fe400000010ff */
[----:B------:R-:W-:Y:S01]  /*10bc0*/  F2FP.BF16.F32.PACK_AB R34, R39, R38 ;  /* 0x000000262722723e */ /* 0x000fe200000010ff */
[----:B------:R-:W1:Y:S01]  /*10bd0*/  MUFU.EX2 R82, R82 ;  /* 0x0000005200527308 */ /* 0x000e620000000800 */
[----:B----4-:R-:W-:-:S07]  /*10be0*/  F2FP.BF16.F32.PACK_AB R35, R83, R2 ;  /* 0x000000025323723e */ /* 0x010fce00000010ff */
[----:B------:R-:W-:Y:S01]  /*10bf0*/  MUFU.EX2 R62, R62 ;  /* 0x0000003e003e7308 */ /* 0x000fe20000000800 */
[----:B---3--:R-:W-:Y:S01]  /*10c00*/  HMMA.16816.F32.BF16 R12, R32, R24, R12 ;  /* 0x00000018200c723c */ /* 0x008fe2000004180c */
[----:B------:R-:W-:-:S06]  /*10c10*/  FADD.FTZ R24, R148, R149 ;  /* 0x0000009594187221 */ /* 0x000fcc0000010000 */
[----:B------:R-:W-:Y:S01]  /*10c20*/  MUFU.EX2 R148, R178 ;  /* 0x000000b200947308 */ /* 0x000fe20000000800 */
[----:B------:R-:W-:Y:S01]  /*10c30*/  FADD.FTZ R151, R151, R24 ;  /* 0x0000001897977221 */ /* 0x000fe20000010000 */
[----:B-----5:R-:W-:Y:S03]  /*10c40*/  HMMA.16816.F32.BF16 R44, R32, R28, R44 ;  /* 0x0000001c202c723c */ /* 0x020fe6000004182c */
[----:B------:R-:W-:-:S04]  /*10c50*/  FADD.FTZ R72, R72, R151 ;  /* 0x0000009748487221 */ /* 0x000fc80000010000 */
[----:B------:R-:W-:Y:S01]  /*10c60*/  FADD.FTZ R73, R73, R72 ;  /* 0x0000004849497221 */ /* 0x000fe20000010000 */
[C---:B------:R-:W-:Y:S03]  /*10c70*/  HMMA.16816.F32.BF16 R20, R32.reuse, R26, R20 ;  /* 0x0000001a2014723c */ /* 0x040fe60000041814 */
[----:B------:R-:W-:Y:S01]  /*10c80*/  FADD.FTZ R28, R60, R73 ;  /* 0x000000493c1c7221 */ /* 0x000fe20000010000 */
[----:B------:R-:W2:Y:S01]  /*10c90*/  LDSM.16.MT88.4 R24, [R206+0x6800] ;  /* 0x00680000ce18783b */ /* 0x000ea20000004200 */
[----:B------:R-:W-:Y:S02]  /*10ca0*/  MUFU.EX2 R60, R176 ;  /* 0x000000b0003c7308 */ /* 0x000fe40000000800 */
[----:B------:R-:W-:Y:S01]  /*10cb0*/  FADD.FTZ R61, R61, R28 ;  /* 0x0000001c3d3d7221 */ /* 0x000fe20000010000 */
[C---:B------:R-:W-:Y:S03]  /*10cc0*/  HMMA.16816.F32.BF16 R56, R32.reuse, R16, R56 ;  /* 0x000000102038723c */ /* 0x040fe60000041838 */
[----:B------:R-:W-:Y:S01]  /*10cd0*/  FADD.FTZ R64, R64, R61 ;  /* 0x0000003d40407221 */ /* 0x000fe20000010000 */
[----:B------:R-:W-:Y:S01]  /*10ce0*/  FADD.FTZ R17, R67, R74 ;  /* 0x0000004a43117221 */ /* 0x000fe20000010000 */
[----:B------:R-:W3:Y:S02]  /*10cf0*/  MUFU.EX2 R61, R179 ;  /* 0x000000b3003d7308 */ /* 0x000ee40000000800 */
[----:B------:R-:W-:Y:S01]  /*10d00*/  FADD.FTZ R65, R65, R64 ;  /* 0x0000004041417221 */ /* 0x000fe20000010000 */
[----:B------:R-:W-:Y:S01]  /*10d10*/  FADD.FTZ R17, R76, R17 ;  /* 0x000000114c117221 */ /* 0x000fe20000010000 */
[C---:B------:R-:W-:Y:S02]  /*10d20*/  HMMA.16816.F32.BF16 R4, R32.reuse, R30, R4 ;  /* 0x0000001e2004723c */ /* 0x040fe40000041804 */
[----:B------:R-:W-:Y:S01]  /*10d30*/  FADD.FTZ R66, R66, R65 ;  /* 0x0000004142427221 */ /* 0x000fe20000010000 */
[----:B------:R-:W-:Y:S01]  /*10d40*/  FADD.FTZ R52, R52, R17 ;  /* 0x0000001134347221 */ /* 0x000fe20000010000 */
[----:B------:R-:W4:Y:S02]  /*10d50*/  LDSM.16.MT88.4 R28, [R201+0x11000] ;  /* 0x01100000c91c783b */ /* 0x000f240000004200 */
[----:B------:R-:W-:Y:S01]  /*10d60*/  FADD.FTZ R17, R53, R66 ;  /* 0x0000004235117221 */ /* 0x000fe20000010000 */
[----:B------:R-:W-:Y:S01]  /*10d70*/  FADD.FTZ R55, R55, R52 ;  /* 0x0000003437377221 */ /* 0x000fe20000010000 */
[----:B------:R-:W-:Y:S01]  /*10d80*/  FFMA.FTZ R53, R183, UR6, -R196 ;  /* 0x00000006b7357c23 */ /* 0x000fe200080108c4 */
[----:B------:R-:W-:Y:S01]  /*10d90*/  HMMA.16816.F32.BF16 R40, R32, R18, R40 ;  /* 0x000000122028723c */ /* 0x000fe20000041828 */
[----:B------:R-:W-:Y:S01]  /*10da0*/  FADD.FTZ R48, R48, R17 ;  /* 0x0000001130307221 */ /* 0x000fe20000010000 */
[----:B------:R-:W-:Y:S01]  /*10db0*/  FADD.FTZ R54, R54, R55 ;  /* 0x0000003736367221 */ /* 0x000fe20000010000 */
[----:B------:R-:W5:Y:S02]  /*10dc0*/  LDSM.16.MT88.4 R16, [R0+0x11000] ;  /* 0x011000000010783b */ /* 0x000f640000004200 */
[----:B------:R-:W-:Y:S01]  /*10dd0*/  FADD.FTZ R49, R49, R48 ;  /* 0x0000003031317221 */ /* 0x000fe20000010000 */
[----:B------:R-:W-:Y:S01]  /*10de0*/  FADD.FTZ R77, R77, R54 ;  /* 0x000000364d4d7221 */ /* 0x000fe20000010000 */
[----:B------:R-:W3:Y:S01]  /*10df0*/  MUFU.EX2 R53, R53 ;  /* 0x0000003500357308 */ /* 0x000ee20000000800 */
[--C-:B------:R-:W-:Y:S01]  /*10e00*/  FFMA.FTZ R48, R182, UR6, -R202.reuse ;  /* 0x00000006b6307c23 */ /* 0x100fe200080108ca */
[----:B------:R-:W-:Y:S01]  /*10e10*/  FADD.FTZ R50, R50, R49 ;  /* 0x0000003132327221 */ /* 0x000fe20000010000 */
[----:B------:R-:W-:Y:S01]  /*10e20*/  FADD.FTZ R78, R78, R77 ;  /* 0x0000004d4e4e7221 */ /* 0x000fe20000010000 */
[----:B------:R-:W-:-:S02]  /*10e30*/  FFMA.FTZ R49, R185, UR6, -R202 ;  /* 0x00000006b9317c23 */ /* 0x000fc400080108ca */
[----:B------:R-:W-:Y:S01]  /*10e40*/  FADD.FTZ R51, R51, R50 ;  /* 0x0000003233337221 */ /* 0x000fe20000010000 */
[----:B------:R-:W-:Y:S01]  /*10e50*/  FADD.FTZ R79, R79, R78 ;  /* 0x0000004e4f4f7221 */ /* 0x000fe20000010000 */
[----:B------:R-:W-:Y:S01]  /*10e60*/  FFMA.FTZ R50, R189, UR6, -R202 ;  /* 0x00000006bd327c23 */ /* 0x000fe200080108ca */
[----:B------:R-:W-:Y:S01]  /*10e70*/  MUFU.EX2 R48, R48 ;  /* 0x0000003000307308 */ /* 0x000fe20000000800 */
[----:B------:R-:W-:Y:S01]  /*10e80*/  FADD.FTZ R128, R128, R51 ;  /* 0x0000003380807221 */ /* 0x000fe20000010000 */
[----:B------:R-:W-:Y:S01]  /*10e90*/  FADD.FTZ R130, R130, R79 ;  /* 0x0000004f82827221 */ /* 0x000fe20000010000 */
[C---:B--2---:R-:W-:Y:S01]  /*10ea0*/  HMMA.16816.F32.BF16 R68, R32.reuse, R24, R68 ;  /* 0x000000182044723c */ /* 0x044fe20000041844 */
[----:B-1----:R-:W-:Y:S01]  /*10eb0*/  F2FP.BF16.F32.PACK_AB R24, R165, R82 ;  /* 0x00000052a518723e */ /* 0x002fe200000010ff */
[----:B------:R-:W-:Y:S01]  /*10ec0*/  FADD.FTZ R129, R129, R128 ;  /* 0x0000008081817221 */ /* 0x000fe20000010000 */
[----:B------:R-:W-:Y:S01]  /*10ed0*/  FADD.FTZ R131, R131, R130 ;  /* 0x0000008283837221 */ /* 0x000fe20000010000 */
[----:B---3--:R-:W-:Y:S01]  /*10ee0*/  F2FP.BF16.F32.PACK_AB R25, R61, R60 ;  /* 0x0000003c3d19723e */ /* 0x008fe200000010ff */
[----:B------:R-:W1:Y:S01]  /*10ef0*/  MUFU.EX2 R49, R49 ;  /* 0x0000003100317308 */ /* 0x000e620000000800 */
[----:B------:R-:W-:Y:S01]  /*10f00*/  FADD.FTZ R124, R124, R129 ;  /* 0x000000817c7c7221 */ /* 0x000fe20000010000 */
[----:B------:R-:W-:Y:S01]  /*10f10*/  FADD.FTZ R126, R126, R131 ;  /* 0x000000837e7e7221 */ /* 0x000fe20000010000 */
[----:B------:R-:W-:Y:S01]  /*10f20*/  HMMA.16816.F32.BF16 R8, R32, R26, R8 ;  /* 0x0000001a2008723c */ /* 0x000fe20000041808 */
[----:B------:R-:W-:Y:S01]  /*10f30*/  F2FP.BF16.F32.PACK_AB R26, R167, R148 ;  /* 0x00000094a71a723e */ /* 0x000fe200000010ff */
[----:B------:R-:W-:Y:S01]  /*10f40*/  FADD.FTZ R125, R125, R124 ;  /* 0x0000007c7d7d7221 */ /* 0x000fe20000010000 */
[----:B------:R-:W-:Y:S01]  /*10f50*/  FADD.FTZ R127, R127, R126 ;  /* 0x0000007e7f7f7221 */ /* 0x000fe20000010000 */
[----:B------:R-:W-:Y:S01]  /*10f60*/  F2FP.BF16.F32.PACK_AB R27, R53, R62 ;  /* 0x0000003e351b723e */ /* 0x000fe200000010ff */
[----:B------:R-:W2:Y:S01]  /*10f70*/  LDSM.16.MT88.4 R32, [R205+0x7000] ;  /* 0x00700000cd20783b */ /* 0x000ea20000004200 */
[----:B------:R-:W-:Y:S01]  /*10f80*/  FADD.FTZ R120, R120, R125 ;  /* 0x0000007d78787221 */ /* 0x000fe20000010000 */
[----:B------:R-:W-:Y:S01]  /*10f90*/  FADD.FTZ R122, R122, R127 ;  /* 0x0000007f7a7a7221 */ /* 0x000fe20000010000 */
[----:B------:R-:W3:Y:S02]  /*10fa0*/  MUFU.EX2 R50, R50 ;  /* 0x0000003200327308 */ /* 0x000ee40000000800 */
[----:B------:R-:W-:Y:S01]  /*10fb0*/  FADD.FTZ R121, R121, R120 ;  /* 0x0000007879797221 */ /* 0x000fe20000010000 */
[----:B------:R-:W-:Y:S01]  /*10fc0*/  FADD.FTZ R123, R123, R122 ;  /* 0x0000007a7b7b7221 */ /* 0x000fe20000010000 */
[----:B----4-:R-:W-:Y:S02]  /*10fd0*/  HMMA.16816.F32.BF16 R12, R24, R28, R12 ;  /* 0x0000001c180c723c */ /* 0x010fe4000004180c */
[----:B------:R-:W-:Y:S01]  /*10fe0*/  FADD.FTZ R116, R116, R121 ;  /* 0x0000007974747221 */ /* 0x000fe20000010000 */
[----:B------:R-:W-:Y:S01]  /*10ff0*/  FADD.FTZ R118, R118, R123 ;  /* 0x0000007b76767221 */ /* 0x000fe20000010000 */
[----:B-1----:R-:W-:-:S02]  /*11000*/  F2FP.BF16.F32.PACK_AB R152, R49, R48 ;  /* 0x000000303198723e */ /* 0x002fc400000010ff */
[----:B------:R-:W-:Y:S01]  /*11010*/  FADD.FTZ R117, R117, R116 ;  /* 0x0000007475757221 */ /* 0x000fe20000010000 */
[----:B------:R-:W-:Y:S01]  /*11020*/  FADD.FTZ R119, R119, R118 ;  /* 0x0000007677777221 */ /* 0x000fe20000010000 */
[C---:B------:R-:W-:Y:S01]  /*11030*/  HMMA.16816.F32.BF16 R20, R24.reuse, R30, R20 ;  /* 0x0000001e1814723c */ /* 0x040fe20000041814 */
[----:B------:R-:W1:Y:S01]  /*11040*/  LDSM.16.MT88.4 R28, [R206+0x7000] ;  /* 0x00700000ce1c783b */ /* 0x000e620000004200 */
[----:B------:R-:W-:Y:S01]  /*11050*/  FADD.FTZ R112, R112, R117 ;  /* 0x0000007570707221 */ /* 0x000fe20000010000 */
[----:B------:R-:W-:Y:S02]  /*11060*/  FADD.FTZ R114, R114, R119 ;  /* 0x0000007772727221 */ /* 0x000fe40000010000 */
[----:B------:R-:W4:Y:S01]  /*11070*/  LDSM.16.MT88.4 R204, [R206+0x7800] ;  /* 0x00780000cecc783b */ /* 0x000f220000004200 */
[----:B------:R-:W-:Y:S01]  /*11080*/  FADD.FTZ R113, R113, R112 ;  /* 0x0000007071717221 */ /* 0x000fe20000010000 */
[----:B------:R-:W-:Y:S01]  /*11090*/  FADD.FTZ R115, R115, R114 ;  /* 0x0000007273737221 */ /* 0x000fe20000010000 */
[C---:B-----5:R-:W-:Y:S01]  /*110a0*/  HMMA.16816.F32.BF16 R44, R24.reuse, R16, R44 ;  /* 0x00000010182c723c */ /* 0x060fe2000004182c */
[--C-:B------:R-:W-:Y:S01]  /*110b0*/  FFMA.FTZ R16, R184, UR6, -R196.reuse ;  /* 0x00000006b8107c23 */ /* 0x100fe200080108c4 */
[----:B------:R-:W-:Y:S01]  /*110c0*/  FADD.FTZ R108, R108, R113 ;  /* 0x000000716c6c7221 */ /* 0x000fe20000010000 */
[----:B------:R-:W-:Y:S01]  /*110d0*/  FADD.FTZ R110, R110, R115 ;  /* 0x000000736e6e7221 */ /* 0x000fe20000010000 */
[----:B------:R-:W-:Y:S01]  /*110e0*/  FFMA.FTZ R17, R187, UR6, -R196 ;  /* 0x00000006bb117c23 */ /* 0x000fe200080108c4 */
[----:B---3--:R-:W-:Y:S01]  /*110f0*/  F2FP.BF16.F32.PACK_AB R154, R239, R50 ;  /* 0x00000032ef9a723e */ /* 0x008fe200000010ff */
        /* <DEDUP_REMOVED lines=10> */
[----:B--2---:R-:W-:Y:S02]  /*111a0*/  HMMA.16816.F32.BF16 R56, R24, R32, R56 ;  /* 0x000000201838723c */ /* 0x004fe40000041838 */
[----:B------:R-:W-:Y:S01]  /*111b0*/  FADD.FTZ R100, R100, R105 ;  /* 0x0000006964647221 */ /* 0x000fe20000010000 */
[----:B------:R-:W-:-:S02]  /*111c0*/  FADD.FTZ R102, R102, R107 ;  /* 0x0000006b66667221 */ /* 0x000fc40000010000 */
[----:B------:R-:W2:Y:S01]  /*111d0*/  MUFU.EX2 R17, R17 ;  /* 0x0000001100117308 */ /* 0x000ea20000000800 */
[----:B------:R-:W-:Y:S01]  /*111e0*/  FADD.FTZ R101, R101, R100 ;  /* 0x0000006465657221 */ /* 0x000fe20000010000 */
[----:B------:R-:W-:Y:S01]  /*111f0*/  FADD.FTZ R103, R103, R102 ;  /* 0x0000006667677221 */ /* 0x000fe20000010000 */
[C---:B------:R-:W-:Y:S02]  /*11200*/  HMMA.16816.F32.BF16 R40, R24.reuse, R34, R40 ;  /* 0x000000221828723c */ /* 0x040fe40000041828 */
[----:B------:R-:W-:Y:S01]  /*11210*/  FADD.FTZ R96, R96, R101 ;  /* 0x0000006560607221 */ /* 0x000fe20000010000 */
[----:B------:R-:W-:Y:S02]  /*11220*/  FADD.FTZ R98, R98, R103 ;  /* 0x0000006762627221 */ /* 0x000fe40000010000 */
[----:B------:R-:W-:Y:S01]  /*11230*/  MUFU.EX2 R18, R18 ;  /* 0x0000001200127308 */ /* 0x000fe20000000800 */
[----:B------:R-:W-:Y:S01]  /*11240*/  FADD.FTZ R97, R97, R96 ;  /* 0x0000006061617221 */ /* 0x000fe20000010000 */
[----:B------:R-:W-:Y:S01]  /*11250*/  FADD.FTZ R99, R99, R98 ;  /* 0x0000006263637221 */ /* 0x000fe20000010000 */
[----:B-1----:R-:W-:Y:S02]  /*11260*/  HMMA.16816.F32.BF16 R68, R24, R28, R68 ;  /* 0x0000001c1844723c */ /* 0x002fe40000041844 */
[----:B------:R-:W-:Y:S01]  /*11270*/  FADD.FTZ R92, R92, R97 ;  /* 0x000000615c5c7221 */ /* 0x000fe20000010000 */
[----:B------:R-:W-:-:S02]  /*11280*/  FADD.FTZ R94, R94, R99 ;  /* 0x000000635e5e7221 */ /* 0x000fc40000010000 */
[----:B------:R-:W1:Y:S01]  /*11290*/  MUFU.EX2 R19, R19 ;  /* 0x0000001300137308 */ /* 0x000e620000000800 */
[----:B------:R-:W-:Y:S01]  /*112a0*/  FADD.FTZ R93, R93, R92 ;  /* 0x0000005c5d5d7221 */ /* 0x000fe20000010000 */
[----:B------:R-:W-:Y:S01]  /*112b0*/  FADD.FTZ R95, R95, R94 ;  /* 0x0000005e5f5f7221 */ /* 0x000fe20000010000 */
[----:B--2---:R-:W-:Y:S01]  /*112c0*/  F2FP.BF16.F32.PACK_AB R153, R17, R16 ;  /* 0x000000101199723e */ /* 0x004fe200000010ff */
[----:B------:R-:W-:Y:S01]  /*112d0*/  HMMA.16816.F32.BF16 R8, R24, R30, R8 ;  /* 0x0000001e1808723c */ /* 0x000fe20000041808 */
        /* <DEDUP_REMOVED lines=18> */
[C---:B------:R-:W-:Y:S01]  /*11400*/  HMMA.16816.F32.BF16 R136, R152.reuse, R140, R44 ;  /* 0x0000008c9888723c */ /* 0x040fe2000004182c */
[-C--:B------:R-:W-:Y:S01]  /*11410*/  MOV R2, R192.reuse ;  /* 0x000000c000027202 */ /* 0x080fe20000000f00 */
[----:B------:R-:W-:Y:S01]  /*11420*/  FADD.FTZ R82, R82, R39 ;  /* 0x0000002752527221 */ /* 0x000fe20000010000 */
[----:B------:R-:W-:Y:S01]  /*11430*/  FADD.FTZ R60, R60, R83 ;  /* 0x000000533c3c7221 */ /* 0x000fe20000010000 */
[----:B------:R-:W-:Y:S02]  /*11440*/  @P1 MOV R2, R192 ;  /* 0x000000c000021202 */ /* 0x000fe40000000f00 */
        /* <DEDUP_REMOVED lines=19> */
[C---:B------:R-:W-:Y:S08]  /*11580*/  HMMA.16816.F32.BF16 R156, R152.reuse, R158, R40 ;  /* 0x0000009e989c723c */ /* 0x040ff00000041828 */
[C---:B----4-:R-:W-:Y:S08]  /*11590*/  HMMA.16816.F32.BF16 R148, R152.reuse, R204, R68 ;  /* 0x000000cc9894723c */ /* 0x050ff00000041844 */
[----:B------:R-:W-:Y:S01]  /*115a0*/  HMMA.16816.F32.BF16 R152, R152, R206, R8 ;  /* 0x000000ce9898723c */ /* 0x000fe20000041808 */
[----:B------:R-:W-:-:S04]  /*115b0*/  NOP ;  /* 0x0000000000007918 */ /* 0x000fc80000000000 */
[----:B------:R-:W-:-:S15]  /*115c0*/  BRA.U UP0, `(.L_x_1328) ;  /* 0x0000000100047547 */ /* 0x000fde000b800000 */
.L_x_1320:
[----:B------:R-:W-:-:S12]  /*115d0*/  UIADD3 UR18, UPT, UPT, UR4, -0x1, URZ ;  /* 0xffffffff04127890 */ /* 0x000fd8000fffe0ff */
.L_x_1328:
[----:B------:R-:W-:-:S09]  /*115e0*/  UISETP.GE.AND UP0, UPT, UR18, UR16, UPT ;  /* 0x000000101200728c */ /* 0x000fd2000bf06270 */
[----:B------:R-:W-:Y:S05]  /*115f0*/  BRA.U !UP0, `(.L_x_1329) ;  /* 0x0000005908c87547 */ /* 0x000fea000b800000 */
[----:B------:R-:W1:Y:S01]  /*11600*/  S2UR UR10, SR_CgaCtaId ;  /* 0x00000000000a79c3 */ /* 0x000e620000008800 */
[----:B------:R-:W-:Y:S01]  /*11610*/  UISETP.NE.U32.AND UP0, UPT, UR12, URZ, UPT ;  /* 0x000000ff0c00728c */ /* 0x000fe2000bf05070 */
[----:B------:R-:W-:Y:S01]  /*11620*/  LOP3.LUT R225, R3, R220, RZ, 0xfc, !PT ;  /* 0x000000dc03e17212 */ /* 0x000fe200078efcff */
[----:B------:R-:W-:Y:S01]  /*11630*/  IMAD.MOV.U32 R224, RZ, RZ, 0x20 ;  /* 0x00000020ffe07424 */ /* 0x000fe200078e00ff */
[----:B------:R-:W-:Y:S01]  /*11640*/  MOV R165, R2 ;  /* 0x0000000200a57202 */ /* 0x000fe20000000f00 */
[----:B------:R-:W-:Y:S01]  /*11650*/  UISETP.NE.AND.EX UP0, UPT, UR13, URZ, UPT, UP0 ;  /* 0x000000ff0d00728c */ /* 0x000fe2000bf05300 */
[----:B------:R-:W-:Y:S01]  /*11660*/  LEA R225, R225, UR5, 0x1 ;  /* 0x00000005e1e17c11 */ /* 0x000fe2000f8e08ff */
[----:B------:R-:W-:Y:S01]  /*11670*/  IMAD.MOV.U32 R3, RZ, RZ, R0 ;  /* 0x000000ffff037224 */ /* 0x000fe200078e0000 */
[----:B------:R-:W-:Y:S01]  /*11680*/  SEL R224, R224, 0xffffffe0, !P6 ;  /* 0xffffffe0e0e07807 */ /* 0x000fe20007000000 */
[----:B------:R-:W-:Y:S01]  /*11690*/  IMAD.MOV.U32 R236, RZ, RZ, RZ ;  /* 0x000000ffffec7224 */ /* 0x000fe200078e00ff */
[C---:B------:R-:W-:Y:S01]  /*116a0*/  IADD3 R237, PT, PT, R225.reuse, 0xa040, RZ ;  /* 0x0000a040e1ed7810 */ /* 0x040fe20007ffe0ff */
[----:B------:R-:W-:Y:S01]  /*116b0*/  VIADD R238, R225, 0xa000 ;  /* 0x0000a000e1ee7836 */ /* 0x000fe20000000000 */
[----:B------:R-:W-:Y:S01]  /*116c0*/  PLOP3.LUT P3, PT, PT, PT, UP0, 0x80, 0x8 ;  /* 0x000000000008781c */ /* 0x000fe20003f6f008 */
[----:B------:R-:W-:Y:S01]  /*116d0*/  UMOV UR14, 0x400 ;  /* 0x00000400000e7882 */ /* 0x000fe20000000000 */
[----:B------:R-:W-:Y:S01]  /*116e0*/  IADD3 R224, PT, PT, R224, R225, RZ ;  /* 0x000000e1e0e07210 */ /* 0x000fe20007ffe0ff */
[----:B------:R-:W-:-:S02]  /*116f0*/  ULEA UR11, UR18, 0x100, 0x8 ;  /* 0x00000100120b7891 */ /* 0x000fc4000f8e40ff */
[----:B------:R-:W-:Y:S01]  /*11700*/  UIADD3 UR13, UPT, UPT, UR18, 0x1, URZ ;  /* 0x00000001120d7890 */ /* 0x000fe2000fffe0ff */
[----:B------:R-:W2:Y:S01]  /*11710*/  LDCU UR12, c[0x0][0x440] ;  /* 0x00008800ff0c77ac */ /* 0x000ea20008000800 */
[----:B------:R-:W3:Y:S01]  /*11720*/  LDCU UR4, c[0x0][0x45c] ;  /* 0x00008b80ff0477ac */ /* 0x000ee20008000800 */
[----:B------:R-:W4:Y:S01]  /*11730*/  LDCU.64 UR6, c[0x0][0x3a0] ;  /* 0x00007400ff0677ac */ /* 0x000f220008000a00 */
[----:B------:R-:W2:Y:S01]  /*11740*/  LDCU.64 UR8, c[0x0][0x3a8] ;  /* 0x00007500ff0877ac */ /* 0x000ea20008000a00 */
[----:B-1----:R-:W-:-:S12]  /*11750*/  ULEA UR5, UR10, UR14, 0x18 ;  /* 0x0000000e0a057291 */ /* 0x002fd8000f8ec0ff */
.L_x_1333:
[----:B------:R-:W-:Y:S01]  /*11760*/  @!P3 IADD3 R7, P0, PT, RZ, -R236, RZ ;  /* 0x800000ecff07b210 */ /* 0x000fe20007f1e0ff */
[----:B------:R-:W1:Y:S01]  /*11770*/  S2R R227, SR_TID.X ;  /* 0x0000000000e37919 */ /* 0x000e620000002100 */
[----:B------:R-:W5:Y:S01]  /*11780*/  @!P3 LDC R40, c[0x0][0x3c0] ;  /* 0x0000f000ff28bb82 */ /* 0x000f620000000800 */
[----:B------:R-:W-:Y:S07]  /*11790*/  DEPBAR.LE SB0, 0x0 ;  /* 0x000080000000791a */ /* 0x000fee0000000000 */
[----:B------:R-:W2:Y:S08]  /*117a0*/  LDC R43, c[0x0][0x3c4] ;  /* 0x0000f100ff2b7b82 */ /* 0x000eb00000000800 */
[----:B------:R-:W-:Y:S01]  /*117b0*/  BAR.SYNC.DEFER_BLOCKING 0x0 ;  /* 0x0000000000007b1d */ /* 0x000fe20000010000 */
[----:B------:R-:W-:Y:S01]  /*117c0*/  IMAD.MOV.U32 R6, RZ, RZ, R232 ;  /* 0x000000ffff067224 */ /* 0x000fe200078e00e8 */
[C---:B-1----:R-:W-:Y:S01]  /*117d0*/  LOP3.LUT R241, R227.reuse, 0x38, RZ, 0xc0, !PT ;  /* 0x00000038e3f17812 */ /* 0x042fe200078ec0ff */
[----:B-----5:R-:W-:Y:S01]  /*117e0*/  @!P3 IMAD.SHL.U32 R8, R40, 0x100, RZ ;  /* 0x000001002808b824 */ /* 0x020fe200078e00ff */
[----:B------:R-:W-:Y:S01]  /*117f0*/  SHF.R.U32.HI R226, RZ, 0x1, R227 ;  /* 0x00000001ffe27819 */ /* 0x000fe200000116e3 */
[C---:B------:R-:W-:Y:S02]  /*11800*/  IMAD.SHL.U32 R0, R227.reuse, 0x8, RZ ;  /* 0x00000008e3007824 */ /* 0x040fe400078e00ff */
[----:B------:R-:W-:Y:S02]  /*11810*/  @!P3 IMAD.X R8, RZ, RZ, ~R8, P0 ;  /* 0x000000ffff08b224 */ /* 0x000fe400000e0e08 */
[C---:B------:R-:W-:Y:S01]  /*11820*/  IMAD.SHL.U32 R167, R227.reuse, 0x40, RZ ;  /* 0x00000040e3a77824 */ /* 0x040fe200078e00ff */
[----:B------:R-:W-:Y:S01]  /*11830*/  LOP3.LUT R4, R0, 0x38, RZ, 0xc0, !PT ;  /* 0x0000003800047812 */ /* 0x000fe200078ec0ff */
[----:B------:R-:W-:Y:S01]  /*11840*/  IMAD.SHL.U32 R42, R227, 0x20, RZ ;  /* 0x00000020e32a7824 */ /* 0x000fe200078e00ff */
[----:B------:R-:W-:Y:S02]  /*11850*/  @!P3 SHF.R.S64 R7, R7, 0x1f, R8 ;  /* 0x0000001f0707b819 */ /* 0x000fe40000001008 */
[----:B------:R-:W-:Y:S02]  /*11860*/  LOP3.LUT R5, R167, 0x1c0, RZ, 0xc0, !PT ;  /* 0x000001c0a7057812 */ /* 0x000fe400078ec0ff */
[--C-:B------:R-:W-:Y:S02]  /*11870*/  LOP3.LUT R241, R241, 0x1f8, R0.reuse, 0x78, !PT ;  /* 0x000001f8f1f17812 */ /* 0x100fe400078e7800 */
[----:B------:R-:W-:Y:S02]  /*11880*/  @!P3 IADD3 R232, P0, PT, R232, R7, RZ ;  /* 0x00000007e8e8b210 */ /* 0x000fe40007f1e0ff */
[C---:B--2---:R-:W-:Y:S02]  /*11890*/  ISETP.GE.AND P2, PT, R4.reuse, UR12, PT ;  /* 0x0000000c04007c0c */ /* 0x044fe4000bf46270 */
[----:B------:R-:W-:Y:S01]  /*118a0*/  ISETP.GE.AND P1, PT, R4, UR12, PT ;  /* 0x0000000c04007c0c */ /* 0x000fe2000bf26270 */
[----:B------:R-:W-:Y:S01]  /*118b0*/  IMAD.MOV.U32 R4, RZ, RZ, R233 ;  /* 0x000000ffff047224 */ /* 0x000fe200078e00e9 */
[--C-:B------:R-:W-:Y:S02]  /*118c0*/  LOP3.LUT R2, R5, 0x38, R0.reuse, 0xf8, !PT ;  /* 0x0000003805027812 */ /* 0x100fe400078ef800 */
[----:B------:R-:W-:Y:S02]  /*118d0*/  LOP3.LUT R241, R241, 0x1e00, R0, 0xf8, !PT ;  /* 0x00001e00f1f17812 */ /* 0x000fe400078ef800 */
[----:B------:R-:W-:Y:S01]  /*118e0*/  @!P3 LEA.HI.X.SX32 R233, R8, R233, 0x1, P0 ;  /* 0x000000e908e9b211 */ /* 0x000fe200000f0eff */
[----:B------:R-:W-:Y:S06]  /*118f0*/  @!P3 BRA `(.L_x_1330) ;  /* 0x0000000000f8b947 */ /* 0x000fec0003800000 */
[----:B------:R-:W1:Y:S01]  /*11900*/  LDC R0, c[0x0][0x4f0] ;  /* 0x00013c00ff007b82 */ /* 0x000e620000000800 */
[----:B------:R-:W-:Y:S01]  /*11910*/  UIADD3 UR10, UPT, UPT, UR11, -0x100, URZ ;  /* 0xffffff000b0a7890 */ /* 0x000fe2000fffe0ff */
[----:B------:R-:W-:Y:S06]  /*11920*/  IABS R9, UR11 ;  /* 0x0000000b00097c13 */ /* 0x000fec0008000000 */
[----:B------:R-:W2:Y:S01]  /*11930*/  LDC.64 R40, c[0x0][0x3c0] ;  /* 0x0000f000ff287b82 */ /* 0x000ea20000000a00 */
[----:B-1----:R-:W-:Y:S04]  /*11940*/  IABS R5, R0 ;  /* 0x0000000000057213 */ /* 0x002fe80000000000 */
[----:B------:R-:W1:Y:S10]  /*11950*/  I2F.RP R8, R5 ;  /* 0x0000000500087306 */ /* 0x000e740000209400 */
[----:B-1----:R-:W1:Y:S02]  /*11960*/  MUFU.RCP R7, R8 ;  /* 0x0000000800077308 */ /* 0x002e640000001000 */
[----:B-1----:R-:W-:Y:S02]  /*11970*/  VIADD R10, R7, 0xffffffe ;  /* 0x0ffffffe070a7836 */ /* 0x002fe40000000000 */
[----:B------:R-:W-:Y:S06]  /*11980*/  IMAD.U32 R7, RZ, RZ, UR10 ;  /* 0x0000000aff077e24 */ /* 0x000fec000f8e00ff */
[----:B------:R-:W1:Y:S01]  /*11990*/  F2I.FTZ.U32.TRUNC.NTZ R11, R10 ;  /* 0x0000000a000b7305 */ /* 0x000e62000021f000 */
[----:B------:R-:W-:Y:S01]  /*119a0*/  IABS R7, R7 ;  /* 0x0000000700077213 */ /* 0x000fe20000000000 */
        /* <DEDUP_REMOVED lines=18> */
[C---:B------:R-:W-:Y:S02]  /*11ad0*/  LOP3.LUT R5, R0.reuse, UR10, RZ, 0x3c, !PT ;  /* 0x0000000a00057c12 */ /* 0x040fe4000f8e3cff */
[----:B------:R-:W-:Y:S02]  /*11ae0*/  LOP3.LUT R7, R0, UR11, RZ, 0x3c, !PT ;  /* 0x0000000b00077c12 */ /* 0x000fe4000f8e3cff */
[----:B------:R-:W-:Y:S02]  /*11af0*/  ISETP.GE.AND P0, PT, R5, RZ, PT ;  /* 0x000000ff0500720c */ /* 0x000fe40003f06270 */
[----:B------:R-:W-:Y:S02]  /*11b00*/  ISETP.GE.AND P4, PT, R7, RZ, PT ;  /* 0x000000ff0700720c */ /* 0x000fe40003f86270 */
[----:B------:R-:W-:Y:S02]  /*11b10*/  LOP3.LUT R7, RZ, R0, RZ, 0x33, !PT ;  /* 0x00000000ff077212 */ /* 0x000fe400078e33ff */
[----:B------:R-:W-:Y:S01]  /*11b20*/  @P5 IADD3 R11, PT, PT, R11, 0x1, RZ ;  /* 0x000000010b0b5810 */ /* 0x000fe20007ffe0ff */
[----:B------:R-:W-:Y:S01]  /*11b30*/  @P6 VIADD R12, R12, 0x1 ;  /* 0x000000010c0c6836 */ /* 0x000fe20000000000 */
[----:B------:R-:W-:Y:S05]  /*11b40*/  ISETP.NE.AND P5, PT, R0, RZ, PT ;  /* 0x000000ff0000720c */ /* 0x000fea0003fa5270 */
[----:B------:R-:W-:Y:S02]  /*11b50*/  @!P0 IMAD.MOV R11, RZ, RZ, -R11 ;  /* 0x000000ffff0b8224 */ /* 0x000fe400078e0a0b */
[----:B------:R-:W-:Y:S03]  /*11b60*/  @!P4 IADD3 R12, PT, PT, -R12, RZ, RZ ;  /* 0x000000ff0c0cc210 */ /* 0x000fe60007ffe1ff */
[C---:B------:R-:W-:Y:S02]  /*11b70*/  SEL R11, R7.reuse, R11, !P5 ;  /* 0x0000000b070b7207 */ /* 0x040fe40006800000 */
[----:B------:R-:W-:Y:S02]  /*11b80*/  SEL R7, R7, R12, !P5 ;  /* 0x0000000c07077207 */ /* 0x000fe40006800000 */
[-C--:B------:R-:W-:Y:S02]  /*11b90*/  LEA R16, P4, R11, R234.reuse, 0x2 ;  /* 0x000000ea0b107211 */ /* 0x080fe400078810ff */
[----:B------:R-:W-:Y:S02]  /*11ba0*/  LEA R14, P0, R7, R234, 0x2 ;  /* 0x000000ea070e7211 */ /* 0x000fe400078010ff */
[-C--:B------:R-:W-:Y:S02]  /*11bb0*/  LEA.HI.X.SX32 R17, R11, R235.reuse, 0x2, P4 ;  /* 0x000000eb0b117211 */ /* 0x080fe400020f16ff */
[C---:B------:R-:W-:Y:S01]  /*11bc0*/  LEA.HI.X.SX32 R15, R7.reuse, R235, 0x2, P0 ;  /* 0x000000eb070f7211 */ /* 0x040fe200000f16ff */
[----:B------:R-:W-:Y:S02]  /*11bd0*/  IMAD.IADD R7, R7, 0x1, -R11 ;  /* 0x0000000107077824 */ /* 0x000fe400078e0a0b */
[----:B------:R-:W5:Y:S02]  /*11be0*/  LDG.E R8, desc[UR20][R16.64] ;  /* 0x0000001410087981 */ /* 0x000f64000c1e1900 */
[----:B------:R-:W-:Y:S02]  /*11bf0*/  IMAD R7, R7, R0, -0x100 ;  /* 0xffffff0007077424 */ /* 0x000fe400078e0200 */
[----:B------:R-:W5:Y:S02]  /*11c00*/  LDG.E R5, desc[UR20][R14.64] ;  /* 0x000000140e057981 */ /* 0x000f64000c1e1900 */
[-C--:B--2---:R-:W-:Y:S01]  /*11c10*/  IMAD.WIDE.U32 R10, R7, R40.reuse, RZ ;  /* 0x00000028070a7225 */ /* 0x084fe200078e00ff */
[----:B------:R-:W-:Y:S05]  /*11c20*/  SHF.R.S32.HI R9, RZ, 0x1f, R7 ;  /* 0x0000001fff097819 */ /* 0x000fea0000011407 */
[----:B------:R-:W-:Y:S04]  /*11c30*/  IMAD R0, R9, R40, RZ ;  /* 0x0000002809007224 */ /* 0x000fe800078e02ff */
[----:B------:R-:W-:Y:S05]  /*11c40*/  IMAD R0, R7, R41, R0 ;  /* 0x0000002907007224 */ /* 0x000fea00078e0200 */
[----:B------:R-:W-:Y:S01]  /*11c50*/  IADD3 R11, PT, PT, R11, R0, RZ ;  /* 0x000000000b0b7210 */ /* 0x000fe20007ffe0ff */
[----:B-----5:R-:W-:Y:S04]  /*11c60*/  IMAD.IADD R5, R8, 0x1, -R5 ;  /* 0x0000000108057824 */ /* 0x020fe800078e0a05 */
[----:B------:R-:W-:Y:S01]  /*11c70*/  IMAD.WIDE.U32 R10, R5, UR8, R10 ;  /* 0x00000008050a7c25 */ /* 0x000fe2000f8e000a */
[----:B------:R-:W-:Y:S02]  /*11c80*/  SHF.R.S32.HI R7, RZ, 0x1f, R5 ;  /* 0x0000001fff077819 */ /* 0x000fe40000011405 */
[C---:B------:R-:W-:Y:S03]  /*11c90*/  LEA R232, P0, R10.reuse, R6, 0x1 ;  /* 0x000000060ae87211 */ /* 0x040fe600078008ff */
[----:B------:R-:W-:Y:S04]  /*11ca0*/  IMAD R0, R7, UR8, RZ ;  /* 0x0000000807007c24 */ /* 0x000fe8000f8e02ff */
[----:B------:R-:W-:Y:S04]  /*11cb0*/  IMAD R0, R5, UR9, R0 ;  /* 0x0000000905007c24 */ /* 0x000fe8000f8e0200 */
[----:B------:R-:W-:Y:S05]  /*11cc0*/  IMAD.IADD R233, R11, 0x1, R0 ;  /* 0x000000010be97824 */ /* 0x000fea00078e0200 */
[----:B------:R-:W-:Y:S07]  /*11cd0*/  LEA.HI.X R233, R10, R4, R233, 0x1, P0 ;  /* 0x000000040ae97211 */ /* 0x000fee00000f0ce9 */
.L_x_1330:
[C---:B------:R-:W-:Y:S01]  /*11ce0*/  IMAD.SHL.U32 R57, R40.reuse, 0x20, RZ ;  /* 0x0000002028397824 */ /* 0x040fe200078e00ff */
[----:B------:R-:W-:Y:S01]  /*11cf0*/  LEA R241, R241, UR5, 0x1 ;  /* 0x00000005f1f17c11 */ /* 0x000fe2000f8e08ff */
[C---:B------:R-:W-:Y:S01]  /*11d00*/  @!P1 IMAD R45, R43.reuse, 0x60, RZ ;  /* 0x000000602b2d9824 */ /* 0x040fe200078e02ff */
[----:B------:R-:W-:Y:S01]  /*11d10*/  SHF.L.U64.HI R41, R40, 0x5, R43 ;  /* 0x0000000528297819 */ /* 0x000fe2000001022b */
[----:B------:R-:W-:Y:S01]  /*11d20*/  @!P1 IMAD R44, R43, 0xa0, RZ ;  /* 0x000000a02b2c9824 */ /* 0x000fe200078e02ff */
[----:B------:R-:W-:Y:S01]  /*11d30*/  IADD3 R46, P0, PT, R57, R232, RZ ;  /* 0x000000e8392e7210 */ /* 0x000fe20007f1e0ff */
[----:B------:R-:W-:Y:S01]  /*11d40*/  @!PT LDS RZ, [RZ] ;  /* 0x00000000fffff984 */ /* 0x000fe20000000800 */
[----:B------:R-:W-:Y:S01]  /*11d50*/  @!PT LDS RZ, [RZ] ;  /* 0x00000000fffff984 */ /* 0x000fe20000000800 */
[----:B------:R-:W-:Y:S01]  /*11d60*/  @!PT LDS RZ, [RZ] ;  /* 0x00000000fffff984 */ /* 0x000fe20000000800 */
[----:B------:R-:W-:Y:S01]  /*11d70*/  @!P2 LDGSTS.E.BYPASS.LTC128B.128 [R241+0xa000], desc[UR20][R232.64] ;  /* 0x0a000000e8f1afae */ /* 0x000fe2000b981a14 */
[----:B------:R-:W-:Y:S01]  /*11d80*/  LOP3.LUT R228, R42, 0x7c00, RZ, 0xc0, !PT ;  /* 0x00007c002ae47812 */ /* 0x000fe200078ec0ff */
[----:B------:R-:W-:Y:S01]  /*11d90*/  @!P1 IMAD R42, R43, 0xc0, RZ ;  /* 0x000000c02b2a9824 */ /* 0x000fe200078e02ff */
[----:B------:R-:W-:Y:S02]  /*11da0*/  IADD3.X R47, PT, PT, R41, R233, RZ, P0, !PT ;  /* 0x000000e9292f7210 */ /* 0x000fe400007fe4ff */
[----:B------:R-:W-:Y:S01]  /*11db0*/  @P2 STS.128 [R241+0xa000], RZ ;  /* 0x00a000fff1002388 */ /* 0x000fe20000000c00 */
[----:B------:R-:W-:Y:S01]  /*11dc0*/  @!P1 IADD3 R56, P6, PT, R46, R57, RZ ;  /* 0x000000392e389210 */ /* 0x000fe20007fde0ff */
[----:B------:R-:W-:Y:S01]  /*11dd0*/  IMAD.MOV.U32 R229, RZ, RZ, 0x20 ;  /* 0x00000020ffe57424 */ /* 0x000fe200078e00ff */
[CC--:B------:R-:W-:Y:S02]  /*11de0*/  @!P1 LEA R62, P5, R40.reuse, R46.reuse, 0x6 ;  /* 0x0000002e283e9211 */ /* 0x0c0fe400078a30ff */
[----:B------:R-:W-:Y:S01]  /*11df0*/  @P1 STS.128 [R241+0xa800], RZ ;  /* 0x00a800fff1001388 */ /* 0x000fe20000000c00 */
[-C--:B------:R-:W-:Y:S01]  /*11e00*/  @!P1 MOV R66, R46.reuse ;  /* 0x0000002e00429202 */ /* 0x080fe20000000f00 */
[----:B------:R-:W-:Y:S01]  /*11e10*/  @!P1 IMAD.X R57, R47, 0x1, R41, P6 ;  /* 0x000000012f399824 */ /* 0x000fe200030e0629 */
[CC--:B------:R-:W-:Y:S02]  /*11e20*/  @!P1 LEA.HI.X R63, R40.reuse, R47.reuse, R43, 0x6, P5 ;  /* 0x0000002f283f9211 */ /* 0x0c0fe400028f342b */
[----:B------:R-:W-:Y:S01]  /*11e30*/  @!PT LDS RZ, [RZ] ;  /* 0x00000000fffff984 */ /* 0x000fe20000000800 */
[----:B------:R-:W-:Y:S01]  /*11e40*/  @!PT LDS RZ, [RZ] ;  /* 0x00000000fffff984 */ /* 0x000fe20000000800 */
[----:B------:R-:W-:Y:S01]  /*11e50*/  @!PT LDS RZ, [RZ] ;  /* 0x00000000fffff984 */ /* 0x000fe20000000800 */
[----:B------:R1:W-:Y:S01]  /*11e60*/  @!P1 LDGSTS.E.BYPASS.LTC128B.128 [R241+0xa800], desc[UR20][R46.64] ;  /* 0x0a8000002ef19fae */ /* 0x0003e2000b981a14 */
[--C-:B------:R-:W-:Y:S01]  /*11e70*/  @!P1 IMAD.MOV.U32 R67, RZ, RZ, R47.reuse ;  /* 0x000000ffff439224 */ /* 0x100fe200078e002f */
[CC--:B------:R-:W-:Y:S01]  /*11e80*/  @!P1 LEA R60, P4, R40.reuse, R46.reuse, 0x7 ;  /* 0x0000002e283c9211 */ /* 0x0c0fe200078838ff */
[----:B------:R-:W-:Y:S02]  /*11e90*/  @!P1 IMAD.MOV.U32 R69, RZ, RZ, R47 ;  /* 0x000000ffff459224 */ /* 0x000fe400078e002f */
[----:B------:R-:W-:Y:S01]  /*11ea0*/  @P1 STS.128 [R241+0xb000], RZ ;  /* 0x00b000fff1001388 */ /* 0x000fe20000000c00 */
[C---:B------:R-:W-:Y:S01]  /*11eb0*/  @!P1 IMAD.WIDE.U32 R66, R40.reuse, 0x60, R66 ;  /* 0x0000006028429825 */ /* 0x040fe200078e0042 */
[-C--:B------:R-:W-:Y:S01]  /*11ec0*/  @!P1 MOV R68, R46.reuse ;  /* 0x0000002e00449202 */ /* 0x080fe20000000f00 */
[----:B------:R-:W-:Y:S02]  /*11ed0*/  UIADD3 UR13, UPT, UPT, UR13, -0x1, URZ ;  /* 0xffffffff0d0d7890 */ /* 0x000fe4000fffe0ff */
[----:B------:R-:W-:Y:S01]  /*11ee0*/  @!PT LDS RZ, [RZ] ;  /* 0x00000000fffff984 */ /* 0x000fe20000000800 */
[----:B------:R-:W-:Y:S01]  /*11ef0*/  @!PT LDS RZ, [RZ] ;  /* 0x00000000fffff984 */ /* 0x000fe20000000800 */
[----:B------:R-:W-:Y:S01]  /*11f00*/  @!PT LDS RZ, [RZ] ;  /* 0x00000000fffff984 */ /* 0x000fe20000000800 */
[----:B------:R2:W-:Y:S01]  /*11f10*/  @!P1 LDGSTS.E.BYPASS.LTC128B.128 [R241+0xb000], desc[UR20][R56.64] ;  /* 0x0b00000038f19fae */ /* 0x0005e2000b981a14 */
[C---:B------:R-:W-:Y:S01]  /*11f20*/  @!P1 LEA.HI.X R61, R40.reuse, R47, R43, 0x7, P4 ;  /* 0x0000002f283d9211 */ /* 0x040fe200020f3c2b */
[----:B------:R-:W-:Y:S01]  /*11f30*/  @!P1 IMAD.MOV.U32 R71, RZ, RZ, R47 ;  /* 0x000000ffff479224 */ /* 0x000fe200078e002f */
[----:B------:R-:W-:Y:S02]  /*11f40*/  @!P1 IADD3 R67, PT, PT, R45, R67, RZ ;  /* 0x000000432d439210 */ /* 0x000fe40007ffe0ff */
[----:B------:R-:W-:Y:S01]  /*11f50*/  @P1 STS.128 [R241+0xb800], RZ ;  /* 0x00b800fff1001388 */ /* 0x000fe20000000c00 */
[----:B------:R-:W-:Y:S01]  /*11f60*/  @!P1 IMAD.WIDE.U32 R68, R40, 0xa0, R68 ;  /* 0x000000a028449825 */ /* 0x000fe200078e0044 */
[-C--:B------:R-:W-:Y:S01]  /*11f70*/  @!P1 MOV R70, R46.reuse ;  /* 0x0000002e00469202 */ /* 0x080fe20000000f00 */
[----:B------:R-:W-:Y:S02]  /*11f80*/  UISETP.GT.AND UP0, UPT, UR13, UR16, UPT ;  /* 0x000000100d00728c */ /* 0x000fe4000bf04270 */
[----:B------:R-:W-:Y:S01]  /*11f90*/  @!PT LDS RZ, [RZ] ;  /* 0x00000000fffff984 */ /* 0x000fe20000000800 */
[----:B------:R-:W-:Y:S01]  /*11fa0*/  @!PT LDS RZ, [RZ] ;  /* 0x00000000fffff984 */ /* 0x000fe20000000800 */
[----:B------:R-:W-:Y:S01]  /*11fb0*/  @!PT LDS RZ, [RZ] ;  /* 0x00000000fffff984 */ /* 0x000fe20000000800 */
[----:B------:R-:W-:Y:S01]  /*11fc0*/  @!P1 LDGSTS.E.BYPASS.LTC128B.128 [R241+0xb800], desc[UR20][R62.64] ;  /* 0x0b8000003ef19fae */ /* 0x000fe2000b981a14 */
[----:B------:R-:W-:Y:S01]  /*11fd0*/  @!P1 IMAD.IADD R69, R44, 0x1, R69 ;  /* 0x000000012c459824 */ /* 0x000fe200078e0245 */
[-C--:B------:R-:W-:Y:S01]  /*11fe0*/  @!P1 MOV R72, R46.reuse ;  /* 0x0000002e00489202 */ /* 0x080fe20000000f00 */
[C---:B------:R-:W-:Y:S02]  /*11ff0*/  @!P1 IMAD.WIDE.U32 R70, R40.reuse, 0xc0, R70 ;  /* 0x000000c028469825 */ /* 0x040fe400078e0046 */
[----:B------:R-:W-:Y:S01]  /*12000*/  @P1 STS.128 [R241+0xc000], RZ ;  /* 0x00c000fff1001388 */ /* 0x000fe20000000c00 */
[-C--:B------:R-:W-:Y:S01]  /*12010*/  @!P1 LEA R58, P0, R40, R46.reuse, 0x8 ;  /* 0x0000002e283a9211 */ /* 0x080fe200078040ff */
[----:B------:R-:W-:Y:S03]  /*12020*/  @!P1 IMAD.MOV.U32 R73, RZ, RZ, R47 ;  /* 0x000000ffff499224 */ /* 0x000fe600078e002f */
[----:B------:R-:W-:Y:S01]  /*12030*/  @!PT LDS RZ, [RZ] ;  /* 0x00000000fffff984 */ /* 0x000fe20000000800 */
[----:B------:R-:W-:Y:S01]  /*12040*/  @!PT LDS RZ, [RZ] ;  /* 0x00000000fffff984 */ /* 0x000fe20000000800 */
[----:B------:R-:W-:Y:S01]  /*12050*/  @!PT LDS RZ, [RZ] ;  /* 0x00000000fffff984 */ /* 0x000fe20000000800 */
[----:B------:R-:W-:Y:S01]  /*12060*/  @!P1 LDGSTS.E.BYPASS.LTC128B.128 [R241+0xc000], desc[UR20][R66.64] ;  /* 0x0c00000042f19fae */ /* 0x000fe2000b981a14 */
[----:B------:R-:W-:Y:S01]  /*12070*/  @!P1 IADD3 R71, PT, PT, R42, R71, RZ ;  /* 0x000000472a479210 */ /* 0x000fe20007ffe0ff */
[----:B------:R-:W-:Y:S01]  /*12080*/  @!P1 IMAD R41, R43, 0xe0, RZ ;  /* 0x000000e02b299824 */ /* 0x000fe200078e02ff */
[-C--:B------:R-:W-:Y:S02]  /*12090*/  @!P1 MOV R54, R46.reuse ;  /* 0x0000002e00369202 */ /* 0x080fe40000000f00 */
[----:B------:R-:W-:Y:S01]  /*120a0*/  @P1 STS.128 [R241+0xc800], RZ ;  /* 0x00c800fff1001388 */ /* 0x000fe20000000c00 */
[C---:B------:R-:W-:Y:S01]  /*120b0*/  @!P1 IMAD.WIDE.U32 R72, R40.reuse, 0xe0, R72 ;  /* 0x000000e028489825 */ /* 0x040fe200078e0048 */
[-C--:B------:R-:W-:Y:S03]  /*120c0*/  @!P1 MOV R52, R46.reuse ;  /* 0x0000002e00349202 */ /* 0x080fe60000000f00 */
[----:B------:R-:W-:Y:S01]  /*120d0*/  @!PT LDS RZ, [RZ] ;  /* 0x00000000fffff984 */ /* 0x000fe20000000800 */
[----:B------:R-:W-:Y:S01]  /*120e0*/  @!PT LDS RZ, [RZ] ;  /* 0x00000000fffff984 */ /* 0x000fe20000000800 */
[----:B------:R-:W-:Y:S01]  /*120f0*/  @!PT LDS RZ, [RZ] ;  /* 0x00000000fffff984 */ /* 0x000fe20000000800 */
[----:B------:R-:W-:Y:S01]  /*12100*/  @!P1 LDGSTS.E.BYPASS.LTC128B.128 [R241+0xc800], desc[UR20][R60.64] ;  /* 0x0c8000003cf19fae */ /* 0x000fe2000b981a14 */
[----:B------:R-:W-:Y:S01]  /*12110*/  @!P1 IMAD.IADD R73, R41, 0x1, R73 ;  /* 0x0000000129499824 */ /* 0x000fe200078e0249 */
[-C--:B------:R-:W-:Y:S01]  /*12120*/  @!P1 MOV R50, R46.reuse ;  /* 0x0000002e00329202 */ /* 0x080fe20000000f00 */
[--C-:B------:R-:W-:Y:S02]  /*12130*/  @!P1 IMAD.MOV.U32 R55, RZ, RZ, R47.reuse ;  /* 0x000000ffff379224 */ /* 0x100fe400078e002f */
[----:B------:R-:W-:Y:S01]  /*12140*/  @P1 STS.128 [R241+0xd000], RZ ;  /* 0x00d000fff1001388 */ /* 0x000fe20000000c00 */
[-C--:B------:R-:W-:Y:S01]  /*12150*/  @!P1 MOV R48, R46.reuse ;  /* 0x0000002e00309202 */ /* 0x080fe20000000f00 */
[--C-:B------:R-:W-:Y:S01]  /*12160*/  @!P1 IMAD.MOV.U32 R53, RZ, RZ, R47.reuse ;  /* 0x000000ffff359224 */ /* 0x100fe200078e002f */
[----:B------:R-:W-:Y:S02]  /*12170*/  @!P1 MOV R64, R46 ;  /* 0x0000002e00409202 */ /* 0x000fe40000000f00 */
[----:B------:R-:W-:Y:S01]  /*12180*/  @!PT LDS RZ, [RZ] ;  /* 0x00000000fffff984 */ /* 0x000fe20000000800 */
[----:B------:R-:W-:Y:S01]  /*12190*/  @!PT LDS RZ, [RZ] ;  /* 0x00000000fffff984 */ /* 0x000fe20000000800 */
[----:B------:R-:W-:Y:S01]  /*121a0*/  @!PT LDS RZ, [RZ] ;  /* 0x00000000fffff984 */ /* 0x000fe20000000800 */
[----:B------:R-:W-:Y:S01]  /*121b0*/  @!P1 LDGSTS.E.BYPASS.LTC128B.128 [R241+0xd000], desc[UR20][R68.64] ;  /* 0x0d00000044f19fae */ /* 0x000fe2000b981a14 */
[----:B------:R-:W-:Y:S01]  /*121c0*/  @!P1 IMAD.MOV.U32 R51, RZ, RZ, R47 ;  /* 0x000000ffff339224 */ /* 0x000fe200078e002f */
[C---:B------:R-:W-:Y:S01]  /*121d0*/  @!P1 LEA.HI.X R59, R40.reuse, R47, R43, 0x8, P0 ;  /* 0x0000002f283b9211 */ /* 0x040fe200000f442b */
[--C-:B------:R-:W-:Y:S02]  /*121e0*/  @!P1 IMAD.MOV.U32 R49, RZ, RZ, R47.reuse ;  /* 0x000000ffff319224 */ /* 0x100fe400078e002f */
[----:B------:R-:W-:Y:S01]  /*121f0*/  @P1 STS.128 [R241+0xd800], RZ ;  /* 0x00d800fff1001388 */ /* 0x000fe20000000c00 */
[----:B------:R-:W-:Y:S01]  /*12200*/  @!P1 IMAD.MOV.U32 R65, RZ, RZ, R47 ;  /* 0x000000ffff419224 */ /* 0x000fe200078e002f */
[----:B------:R-:W-:Y:S01]  /*12210*/  LOP3.LUT R166, R167, 0x400, RZ, 0xc0, !PT ;  /* 0x00000400a7a67812 */ /* 0x000fe200078ec0ff */
[C---:B------:R-:W-:Y:S02]  /*12220*/  @!P1 IMAD.WIDE.U32 R52, R40.reuse, 0x140, R52 ;  /* 0x0000014028349825 */ /* 0x040fe400078e0034 */
[----:B------:R-:W-:Y:S01]  /*12230*/  @!PT LDS RZ, [RZ] ;  /* 0x00000000fffff984 */ /* 0x000fe20000000800 */
[----:B------:R-:W-:Y:S01]  /*12240*/  @!PT LDS RZ, [RZ] ;  /* 0x00000000fffff984 */ /* 0x000fe20000000800 */
[----:B------:R-:W-:Y:S01]  /*12250*/  @!PT LDS RZ, [RZ] ;  /* 0x00000000fffff984 */ /* 0x000fe20000000800 */
[----:B------:R-:W-:Y:S01]  /*12260*/  @!P1 LDGSTS.E.BYPASS.LTC128B.128 [R241+0xd800], desc[UR20][R70.64] ;  /* 0x0d80000046f19fae */ /* 0x000fe2000b981a14 */
[----:B------:R-:W-:Y:S01]  /*12270*/  LOP3.LUT P0, RZ, R227, 0x2, RZ, 0xc0, !PT ;  /* 0x00000002e3ff7812 */ /* 0x000fe2000780c0ff */
[----:B------:R-:W-:Y:S03]  /*12280*/  @!P1 IMAD.WIDE.U32 R50, R40, 0x160, R50 ;  /* 0x0000016028329825 */ /* 0x000fe600078e0032 */
[----:B------:R-:W-:Y:S01]  /*12290*/  @P1 STS.128 [R241+0xe000], RZ ;  /* 0x00e000fff1001388 */ /* 0x000fe20000000c00 */
[----:B------:R-:W-:Y:S01]  /*122a0*/  LOP3.LUT R0, R226, 0x8, RZ, 0xc0, !PT ;  /* 0x00000008e2007812 */ /* 0x000fe200078ec0ff */
[----:B------:R-:W-:Y:S03]  /*122b0*/  @!P1 IMAD.WIDE.U32 R48, R40, 0x180, R48 ;  /* 0x0000018028309825 */ /* 0x000fe600078e0030 */
[----:B------:R-:W-:Y:S01]  /*122c0*/  @!PT LDS RZ, [RZ] ;  /* 0x00000000fffff984 */ /* 0x000fe20000000800 */
[----:B------:R-:W-:Y:S01]  /*122d0*/  @!PT LDS RZ, [RZ] ;  /* 0x00000000fffff984 */ /* 0x000fe20000000800 */
[----:B------:R-:W-:Y:S01]  /*122e0*/  @!PT LDS RZ, [RZ] ;  /* 0x00000000fffff984 */ /* 0x000fe20000000800 */
[----:B------:R-:W-:Y:S01]  /*122f0*/  @!P1 LDGSTS.E.BYPASS.LTC128B.128 [R241+0xe000], desc[UR20][R72.64] ;  /* 0x0e00000048f19fae */ /* 0x000fe2000b981a14 */
[----:B------:R-:W-:Y:S01]  /*12300*/  LOP3.LUT R167, R228, 0x200, R167, 0xf8, !PT ;  /* 0x00000200e4a77812 */ /* 0x000fe200078ef8a7 */
[----:B-1----:R-:W-:Y:S03]  /*12310*/  @!P1 IMAD.WIDE.U32 R46, R40, 0x1a0, R46 ;  /* 0x000001a0282e9825 */ /* 0x002fe600078e002e */
[----:B------:R-:W-:Y:S01]  /*12320*/  @P1 STS.128 [R241+0xe800], RZ ;  /* 0x00e800fff1001388 */ /* 0x000fe20000000c00 */
[----:B------:R-:W-:Y:S01]  /*12330*/  LOP3.LUT R169, R2, 0x8, R227, 0x78, !PT ;  /* 0x0000000802a97812 */ /* 0x000fe200078e78e3 */
[C---:B------:R-:W-:Y:S03]  /*12340*/  @!P1 IMAD.WIDE.U32 R64, R40.reuse, 0x1c0, R64 ;  /* 0x000001c028409825 */ /* 0x040fe600078e0040 */
[----:B------:R-:W-:Y:S01]  /*12350*/  @!PT LDS RZ, [RZ] ;  /* 0x00000000fffff984 */ /* 0x000fe20000000800 */
[----:B------:R-:W-:Y:S01]  /*12360*/  @!PT LDS RZ, [RZ] ;  /* 0x00000000fffff984 */ /* 0x000fe20000000800 */
[----:B------:R-:W-:Y:S01]  /*12370*/  @!PT LDS RZ, [RZ] ;  /* 0x00000000fffff984 */ /* 0x000fe20000000800 */
[----:B------:R-:W-:Y:S01]  /*12380*/  @!P1 LDGSTS.E.BYPASS.LTC128B.128 [R241+0xe800], desc[UR20][R58.64] ;  /* 0x0e8000003af19fae */ /* 0x000fe2000b981a14 */
[----:B------:R-:W-:Y:S01]  /*12390*/  LOP3.LUT R0, R167, R2, R0, 0xf6, !PT ;  /* 0x00000002a7007212 */ /* 0x000fe200078ef600 */
[----:B------:R-:W-:Y:S03]  /*123a0*/  @!P1 IMAD.WIDE.U32 R54, R40, 0x120, R54 ;  /* 0x0000012028369825 */ /* 0x000fe600078e0036 */
[----:B------:R-:W-:Y:S01]  /*123b0*/  @P1 STS.128 [R241+0xf000], RZ ;  /* 0x00f000fff1001388 */ /* 0x000fe20000000c00 */
[----:B------:R-:W-:Y:S01]  /*123c0*/  LEA R0, R0, UR5, 0x1 ;  /* 0x0000000500007c11 */ /* 0x000fe2000f8e08ff */
[----:B------:R-:W-:Y:S01]  /*123d0*/  @!P1 IMAD R40, R43, 0x120, RZ ;  /* 0x000001202b289824 */ /* 0x000fe200078e02ff */
[----:B------:R-:W-:Y:S01]  /*123e0*/  SEL R229, R229, 0xffffffe0, !P0 ;  /* 0xffffffe0e5e57807 */ /* 0x000fe20004000000 */
[----:B------:R-:W-:Y:S01]  /*123f0*/  @!P1 IMAD.MOV.U32 R74, RZ, RZ, R54 ;  /* 0x000000ffff4a9224 */ /* 0x000fe200078e0036 */
[----:B------:R-:W-:Y:S01]  /*12400*/  LOP3.LUT P0, RZ, R227, 0x4, RZ, 0xc0, !PT ;  /* 0x00000004e3ff7812 */ /* 0x000fe2000780c0ff */
[C---:B--2---:R-:W-:Y:S01]  /*12410*/  @!P1 IMAD R57, R43.reuse, 0x140, RZ ;  /* 0x000001402b399824 */ /* 0x044fe200078e02ff */
[----:B------:R-:W-:Y:S01]  /*12420*/  @!P1 IADD3 R75, PT, PT, R40, R55, RZ ;  /* 0x00000037284b9210 */ /* 0x000fe20007ffe0ff */
[C---:B------:R-:W-:Y:S02]  /*12430*/  @!P1 IMAD R55, R43.reuse, 0x160, RZ ;  /* 0x000001602b379824 */ /* 0x040fe400078e02ff */
[----:B------:R-:W-:Y:S01]  /*12440*/  @!P1 IMAD R45, R43, 0x180, RZ ;  /* 0x000001802b2d9824 */ /* 0x000fe200078e02ff */
[----:B------:R-:W-:Y:S01]  /*12450*/  @!P1 IADD3 R53, PT, PT, R57, R53, RZ ;  /* 0x0000003539359210 */ /* 0x000fe20007ffe0ff */
[----:B------:R-:W-:Y:S01]  /*12460*/  @!PT LDS RZ, [RZ] ;  /* 0x00000000fffff984 */ /* 0x000fe20000000800 */
[----:B------:R-:W-:Y:S01]  /*12470*/  @!PT LDS RZ, [RZ] ;  /* 0x00000000fffff984 */ /* 0x000fe20000000800 */
[----:B------:R-:W-:Y:S01]  /*12480*/  @!PT LDS RZ, [RZ] ;  /* 0x00000000fffff984 */ /* 0x000fe20000000800 */
[----:B------:R-:W-:Y:S01]  /*12490*/  @!P1 LDGSTS.E.BYPASS.LTC128B.128 [R241+0xf000], desc[UR20][R74.64] ;  /* 0x0f0000004af19fae */ /* 0x000fe2000b981a14 */
[----:B------:R-:W-:Y:S02]  /*124a0*/  @!P1 IMAD.IADD R51, R55, 0x1, R51 ;  /* 0x0000000137339824 */ /* 0x000fe400078e0233 */
[----:B------:R-:W-:Y:S02]  /*124b0*/  @!P1 IADD3 R49, PT, PT, R45, R49, RZ ;  /* 0x000000312d319210 */ /* 0x000fe40007ffe0ff */
[----:B------:R-:W-:Y:S01]  /*124c0*/  @P1 STS.128 [R241+0xf800], RZ ;  /* 0x00f800fff1001388 */ /* 0x000fe20000000c00 */
[C---:B------:R-:W-:Y:S02]  /*124d0*/  @!P1 IMAD R41, R43.reuse, 0x1a0, RZ ;  /* 0x000001a02b299824 */ /* 0x040fe400078e02ff */
[----:B------:R-:W-:Y:S02]  /*124e0*/  @!P1 IMAD R43, R43, 0x1c0, RZ ;  /* 0x000001c02b2b9824 */ /* 0x000fe400078e02ff */
[----:B------:R-:W-:Y:S01]  /*124f0*/  @!PT LDS RZ, [RZ] ;  /* 0x00000000fffff984 */ /* 0x000fe20000000800 */
[----:B------:R-:W-:Y:S01]  /*12500*/  @!PT LDS RZ, [RZ] ;  /* 0x00000000fffff984 */ /* 0x000fe20000000800 */
[----:B------:R-:W-:Y:S01]  /*12510*/  @!PT LDS RZ, [RZ] ;  /* 0x00000000fffff984 */ /* 0x000fe20000000800 */
[----:B------:R-:W-:Y:S01]  /*12520*/  @!P1 LDGSTS.E.BYPASS.LTC128B.128 [R241+0xf800], desc[UR20][R52.64] ;  /* 0x0f80000034f19fae */ /* 0x000fe2000b981a14 */
[----:B------:R-:W-:Y:S02]  /*12530*/  @!P1 IMAD.IADD R47, R41, 0x1, R47 ;  /* 0x00000001292f9824 */ /* 0x000fe400078e022f */
[----:B------:R-:W-:Y:S02]  /*12540*/  IMAD R166, R169, 0x2, R166 ;  /* 0x00000002a9a67824 */ /* 0x000fe400078e02a6 */
[----:B------:R-:W-:Y:S01]  /*12550*/  @P1 STS.128 [R241+0x10000], RZ ;  /* 0x010000fff1001388 */ /* 0x000fe20000000c00 */
[----:B------:R-:W-:Y:S01]  /*12560*/  @!P1 IADD3 R65, PT, PT, R43, R65, RZ ;  /* 0x000000412b419210 */ /* 0x000fe20007ffe0ff */
[----:B------:R-:W-:Y:S03]  /*12570*/  IMAD.MOV.U32 R167, RZ, RZ, 0x40 ;  /* 0x00000040ffa77424 */ /* 0x000fe600078e00ff */
[----:B------:R-:W-:Y:S01]  /*12580*/  @!PT LDS RZ, [RZ] ;  /* 0x00000000fffff984 */ /* 0x000fe20000000800 */
[----:B------:R-:W-:Y:S01]  /*12590*/  @!PT LDS RZ, [RZ] ;  /* 0x00000000fffff984 */ /* 0x000fe20000000800 */
[----:B------:R-:W-:Y:S01]  /*125a0*/  @!PT LDS RZ, [RZ] ;  /* 0x00000000fffff984 */ /* 0x000fe20000000800 */
[----:B------:R-:W-:Y:S01]  /*125b0*/  @!P1 LDGSTS.E.BYPASS.LTC128B.128 [R241+0x10000], desc[UR20][R50.64] ;  /* 0x1000000032f19fae */ /* 0x000fe2000b981a14 */
[----:B------:R-:W-:Y:S02]  /*125c0*/  IADD3 R2, PT, PT, R166, UR5, RZ ;  /* 0x00000005a6027c10 */ /* 0x000fe4000fffe0ff */
[----:B------:R-:W-:Y:S02]  /*125d0*/  SEL R167, R167, 0xffffffc0, !P0 ;  /* 0xffffffc0a7a77807 */ /* 0x000fe40004000000 */
[----:B------:R-:W-:Y:S01]  /*125e0*/  @P1 STS.128 [R241+0x10800], RZ ;  /* 0x010800fff1001388 */ /* 0x000fe20000000c00 */
[----:B------:R-:W-:Y:S04]  /*125f0*/  IADD3 R164, PT, PT, R229, R2, RZ ;  /* 0x00000002e5a47210 */ /* 0x000fe80007ffe0ff */
[----:B------:R-:W-:Y:S01]  /*12600*/  @!PT LDS RZ, [RZ] ;  /* 0x00000000fffff984 */ /* 0x000fe20000000800 */
[----:B------:R-:W-:Y:S01]  /*12610*/  @!PT LDS RZ, [RZ] ;  /* 0x00000000fffff984 */ /* 0x000fe20000000800 */
[----:B------:R-:W-:Y:S01]  /*12620*/  @!PT LDS RZ, [RZ] ;  /* 0x00000000fffff984 */ /* 0x000fe20000000800 */
[----:B------:R-:W-:Y:S01]  /*12630*/  @!P1 LDGSTS.E.BYPASS.LTC128B.128 [R241+0x10800], desc[UR20][R48.64] ;  /* 0x1080000030f19fae */ /* 0x000fe2000b981a14 */
[----:B------:R-:W-:Y:S04]  /*12640*/  IMAD.IADD R2, R167, 0x1, R2 ;  /* 0x00000001a7027824 */ /* 0x000fe800078e0202 */
        /* <DEDUP_REMOVED lines=57> */
[C---:B------:R-:W-:Y:S01]  /*129e0*/  IMAD.IADD R172, R0.reuse, 0x1, R229 ;  /* 0x0000000100ac7824 */ /* 0x040fe200078e02e5 */
[----:B------:R-:W-:Y:S04]  /*129f0*/  IADD3 R0, PT, PT, R0, R167, RZ ;  /* 0x000000a700007210 */ /* 0x000fe80007ffe0ff */
[C---:B------:R-:W-:Y:S02]  /*12a00*/  IADD3 R212, PT, PT, R229.reuse, R0, RZ ;  /* 0x00000000e5d47210 */ /* 0x040fe40007ffe0ff */
        /* <DEDUP_REMOVED lines=154> */
[----:B------:R-:W-:Y:S11]  /*133b0*/  BRA.U !UP0, `(.L_x_1331) ;  /* 0x0000000d08687547 */ /* 0x000ff6000b800000 */
        /* <DEDUP_REMOVED lines=14> */
[----:B------:R-:W1:Y:S01]  /*134a0*/  LDC R171, c[0x0][0x4f0] ;  /* 0x00013c00ffab7b82 */ /* 0x000e620000000800 */
[----:B------:R-:W-:Y:S02]  /*134b0*/  UIADD3 UR14, UPT, UPT, UR11, -0x200, URZ ;  /* 0xfffffe000b0e7890 */ /* 0x000fe4000fffe0ff */
[----:B------:R-:W-:Y:S04]  /*134c0*/  UIADD3 UR10, UPT, UPT, UR11, -0x100, URZ ;  /* 0xffffff000b0a7890 */ /* 0x000fe8000fffe0ff */
[----:B------:R-:W-:Y:S05]  /*134d0*/  IMAD.U32 R173, RZ, RZ, UR14 ;  /* 0x0000000effad7e24 */ /* 0x000fea000f8e00ff */
[----:B------:R-:W-:Y:S02]  /*134e0*/  IABS R173, R173 ;  /* 0x000000ad00ad7213 */ /* 0x000fe40000000000 */
[----:B-1----:R-:W-:Y:S04]  /*134f0*/  IABS R2, R171 ;  /* 0x000000ab00027213 */ /* 0x002fe80000000000 */
[----:B------:R-:W1:Y:S10]  /*13500*/  I2F.RP R164, R2 ;  /* 0x0000000200a47306 */ /* 0x000e740000209400 */
[----:B-1----:R-:W1:Y:S02]  /*13510*/  MUFU.RCP R0, R164 ;  /* 0x000000a400007308 */ /* 0x002e640000001000 */
[----:B-1----:R-:W-:Y:S08]  /*13520*/  VIADD R166, R0, 0xffffffe ;  /* 0x0ffffffe00a67836 */ /* 0x002ff00000000000 */
[----:B------:R-:W1:Y:S02]  /*13530*/  F2I.FTZ.U32.TRUNC.NTZ R167, R166 ;  /* 0x000000a600a77305 */ /* 0x000e64000021f000 */
[--C-:B-1----:R-:W-:Y:S02]  /*13540*/  IMAD.MOV R175, RZ, RZ, -R167.reuse ;  /* 0x000000ffffaf7224 */ /* 0x102fe400078e0aa7 */
[----:B------:R-:W-:Y:S02]  /*13550*/  IMAD.MOV.U32 R166, RZ, RZ, RZ ;  /* 0x000000ffffa67224 */ /* 0x000fe400078e00ff */
[----:B------:R-:W-:Y:S01]  /*13560*/  IMAD R0, R175, R2, RZ ;  /* 0x00000002af007224 */ /* 0x000fe200078e02ff */
[----:B------:R-:W-:Y:S03]  /*13570*/  MOV R175, UR10 ;  /* 0x0000000a00af7c02 */ /* 0x000fe60008000f00 */
[----:B------:R-:W-:Y:S01]  /*13580*/  IMAD.HI.U32 R0, R167, R0, R166 ;  /* 0x00000000a7007227 */ /* 0x000fe200078e00a6 */
[----:B------:R-:W-:Y:S05]  /*13590*/  IABS R175, R175 ;  /* 0x000000af00af7213 */ /* 0x000fea0000000000 */
[C---:B------:R-:W-:Y:S04]  /*135a0*/  IMAD.HI.U32 R164, R0.reuse, R173, RZ ;  /* 0x000000ad00a47227 */ /* 0x040fe800078e00ff */
[----:B------:R-:W-:Y:S02]  /*135b0*/  IMAD.MOV R167, RZ, RZ, -R164 ;  /* 0x000000ffffa77224 */ /* 0x000fe400078e0aa4 */
[----:B------:R-:W-:Y:S04]  /*135c0*/  IMAD.HI.U32 R0, R0, R175, RZ ;  /* 0x000000af00007227 */ /* 0x000fe800078e00ff */
[----:B------:R-:W-:Y:S01]  /*135d0*/  IMAD R173, R2, R167, R173 ;  /* 0x000000a702ad7224 */ /* 0x000fe200078e02ad */
[----:B------:R-:W-:Y:S04]  /*135e0*/  IADD3 R166, PT, PT, -R0, RZ, RZ ;  /* 0x000000ff00a67210 */ /* 0x000fe80007ffe1ff */
[C---:B------:R-:W-:Y:S01]  /*135f0*/  ISETP.GT.U32.AND P4, PT, R2.reuse, R173, PT ;  /* 0x000000ad0200720c */ /* 0x040fe20003f84070 */
[C---:B------:R-:W-:Y:S01]  /*13600*/  IMAD R175, R2.reuse, R166, R175 ;  /* 0x000000a602af7224 */ /* 0x040fe200078e02af */
[----:B------:R-:W-:Y:S04]  /*13610*/  LOP3.LUT R166, R171, UR10, RZ, 0x3c, !PT ;  /* 0x0000000aaba67c12 */ /* 0x000fe8000f8e3cff */
[----:B------:R-:W-:Y:S07]  /*13620*/  ISETP.GT.U32.AND P5, PT, R2, R175, PT ;  /* 0x000000af0200720c */ /* 0x000fee0003fa4070 */
[----:B------:R-:W-:Y:S01]  /*13630*/  @!P4 IADD3 R164, PT, PT, R164, 0x1, RZ ;  /* 0x00000001a4a4c810 */ /* 0x000fe20007ffe0ff */
[--C-:B------:R-:W-:Y:S05]  /*13640*/  @!P4 IMAD.IADD R173, R173, 0x1, -R2.reuse ;  /* 0x00000001adadc824 */ /* 0x100fea00078e0a02 */
[-C--:B------:R-:W-:Y:S01]  /*13650*/  ISETP.GE.U32.AND P6, PT, R173, R2.reuse, PT ;  /* 0x00000002ad00720c */ /* 0x080fe20003fc6070 */
[----:B------:R-:W-:Y:S02]  /*13660*/  @!P5 IMAD.IADD R175, R175, 0x1, -R2 ;  /* 0x00000001afafd824 */ /* 0x000fe400078e0a02 */
[----:B------:R-:W-:Y:S03]  /*13670*/  @!P5 VIADD R0, R0, 0x1 ;  /* 0x000000010000d836 */ /* 0x000fe60000000000 */
[----:B------:R-:W-:Y:S02]  /*13680*/  ISETP.GE.U32.AND P4, PT, R175, R2, PT ;  /* 0x00000002af00720c */ /* 0x000fe40003f86070 */
[C---:B------:R-:W-:Y:S02]  /*13690*/  LOP3.LUT R2, R171.reuse, UR14, RZ, 0x3c, !PT ;  /* 0x0000000eab027c12 */ /* 0x040fe4000f8e3cff */
[----:B------:R-:W-:Y:S02]  /*136a0*/  LOP3.LUT R175, RZ, R171, RZ, 0x33, !PT ;  /* 0x000000abffaf7212 */ /* 0x000fe400078e33ff */
[----:B------:R-:W-:Y:S01]  /*136b0*/  ISETP.GE.AND P5, PT, R2, RZ, PT ;  /* 0x000000ff0200720c */ /* 0x000fe20003fa6270 */
[----:B------:R-:W-:Y:S01]  /*136c0*/  @P6 VIADD R164, R164, 0x1 ;  /* 0x00000001a4a46836 */ /* 0x000fe20000000000 */
[----:B------:R-:W-:Y:S02]  /*136d0*/  ISETP.GE.AND P6, PT, R166, RZ, PT ;  /* 0x000000ffa600720c */ /* 0x000fe40003fc6270 */
[----:B------:R-:W1:Y:S03]  /*136e0*/  LDC.64 R166, c[0x0][0x3b8] ;  /* 0x0000ee00ffa67b82 */ /* 0x000e660000000a00 */
[----:B------:R-:W-:Y:S02]  /*136f0*/  @P4 IADD3 R0, PT, PT, R0, 0x1, RZ ;  /* 0x0000000100004810 */ /* 0x000fe40007ffe0ff */
[----:B------:R-:W-:Y:S04]  /*13700*/  ISETP.NE.AND P4, PT, R171, RZ, PT ;  /* 0x000000ffab00720c */ /* 0x000fe80003f85270 */
[----:B------:R-:W-:Y:S02]  /*13710*/  @!P5 IMAD.MOV R164, RZ, RZ, -R164 ;  /* 0x000000ffffa4d224 */ /* 0x000fe400078e0aa4 */
[----:B------:R-:W-:Y:S03]  /*13720*/  @!P6 IMAD.MOV R0, RZ, RZ, -R0 ;  /* 0x000000ffff00e224 */ /* 0x000fe600078e0a00 */
[C---:B------:R-:W-:Y:S02]  /*13730*/  SEL R177, R175.reuse, R164, !P4 ;  /* 0x000000a4afb17207 */ /* 0x040fe40006000000 */
[----:B------:R-:W-:Y:S02]  /*13740*/  SEL R175, R175, R0, !P4 ;  /* 0x00000000afaf7207 */ /* 0x000fe40006000000 */
[-C--:B------:R-:W-:Y:S02]  /*13750*/  LEA R180, P5, R177, R234.reuse, 0x2 ;  /* 0x000000eab1b47211 */ /* 0x080fe400078a10ff */
[----:B------:R-:W-:Y:S02]  /*13760*/  LEA R178, P4, R175, R234, 0x2 ;  /* 0x000000eaafb27211 */ /* 0x000fe400078810ff */
[-C--:B------:R-:W-:Y:S02]  /*13770*/  LEA.HI.X.SX32 R181, R177, R235.reuse, 0x2, P5 ;  /* 0x000000ebb1b57211 */ /* 0x080fe400028f16ff */
[C---:B------:R-:W-:Y:S02]  /*13780*/  LEA.HI.X.SX32 R179, R175.reuse, R235, 0x2, P4 ;  /* 0x000000ebafb37211 */ /* 0x040fe400020f16ff */
[----:B------:R-:W-:Y:S01]  /*13790*/  IADD3 R0, PT, PT, R175, -R177, RZ ;  /* 0x800000b1af007210 */ /* 0x000fe20007ffe0ff */
[----:B------:R-:W2:Y:S04]  /*137a0*/  LDG.E R173, desc[UR20][R180.64] ;  /* 0x00000014b4ad7981 */ /* 0x000ea8000c1e1900 */
[----:B------:R-:W-:Y:S01]  /*137b0*/  IMAD R171, R0, R171, -0x100 ;  /* 0xffffff0000ab7424 */ /* 0x000fe200078e02ab */
[----:B------:R-:W2:Y:S04]  /*137c0*/  LDG.E R2, desc[UR20][R178.64] ;  /* 0x00000014b2027981 */ /* 0x000ea8000c1e1900 */
        /* <DEDUP_REMOVED lines=13> */
.L_x_1332:
        /* <DEDUP_REMOVED lines=140> */
.L_x_1331:
[----:B------:R-:W-:Y:S01]  /*14160*/  FMNMX3.FTZ R0, R3, R6, R7, !PT ;  /* 0x0000000603007276 */ /* 0x000fe20007810007 */
[----:B------:R-:W-:Y:S01]  /*14170*/  UISETP.GT.AND UP0, UPT, UR13, UR16, UPT ;  /* 0x000000100d00728c */ /* 0x000fe2000bf04270 */
[----:B------:R-:W-:Y:S01]  /*14180*/  FMNMX3.FTZ R2, R165, R4, R5, !PT ;  /* 0x00000004a5027276 */ /* 0x000fe20007810005 */
[----:B------:R-:W-:Y:S01]  /*14190*/  UIADD3 UR11, UPT, UPT, UR11, -0x100, URZ ;  /* 0xffffff000b0b7890 */ /* 0x000fe2000fffe0ff */
        /* <DEDUP_REMOVED lines=62> */
[----:B------:R-:W-:Y:S08]  /*14580*/  SHFL.BFLY PT, R0, R169, 0x2, 0x1f ;  /* 0x0c401f00a9007f89 */ /* 0x000ff000000e0000 */
        /* <DEDUP_REMOVED lines=173> */
[----:B------:R-:W-:Y:S03]  /*15060*/  MOV R165, R2 ;  /* 0x0000000200a57202 */ /* 0x000fe60000000f00 */
[----:B------:R-:W-:Y:S01]  /*15070*/  MUFU.EX2 R48, R48 ;  /* 0x0000003000307308 */ /* 0x000fe20000000800 */
[----:B-1----:R-:W-:Y:S01]  /*15080*/  F2FP.BF16.F32.PACK_AB R155, R179, R178 ;  /* 0x000000b2b39b723e */ /* 0x002fe200000010ff */
[----:B------:R-:W-:Y:S01]  /*15090*/  FADD.FTZ R185, R185, R186 ;  /* 0x000000bab9b97221 */ /* 0x000fe20000010000 */
[----:B------:R-:W-:Y:S03]  /*150a0*/  FADD.FTZ R182, R182, R187 ;  /* 0x000000bbb6b67221 */ /* 0x000fe60000010000 */
        /* <DEDUP_REMOVED lines=518> */
[----:B------:R-:W-:Y:S06]  /*17110*/  BRA.U UP0, `(.L_x_1333) ;  /* 0xffffffa500907547 */ /* 0x000fec000b83ffff */
.L_x_1329:
[----:B------:R-:W1:Y:S01]  /*17120*/  SHFL.BFLY PT, R13, R240, 0x2, 0x1f ;  /* 0x0c401f00f00d7f89 */ /* 0x000e6200000e0000 */
[C---:B------:R-:W-:Y:S01]  /*17130*/  SHF.L.U32 R10, R227.reuse, 0x4, RZ ;  /* 0x00000004e30a7819 */ /* 0x040fe200000006ff */
[----:B------:R-:W2:Y:S01]  /*17140*/  S2UR UR12, SR_CTAID.Y ;  /* 0x00000000000c79c3 */ /* 0x000ea20000002600 */
[C---:B------:R-:W-:Y:S01]  /*17150*/  SHF.L.U32 R11, R227.reuse, 0x1, RZ ;  /* 0x00000001e30b7819 */ /* 0x040fe200000006ff */
[----:B------:R-:W3:Y:S01]  /*17160*/  SHFL.BFLY PT, R4, R239, 0x2, 0x1f ;  /* 0x0c401f00ef047f89 */ /* 0x000ee200000e0000 */
[----:B------:R-:W-:Y:S01]  /*17170*/  SHF.L.U32 R3, R227, 0x2, RZ ;  /* 0x00000002e3037819 */ /* 0x000fe200000006ff */
[----:B------:R-:W2:Y:S01]  /*17180*/  LDCU.64 UR6, c[0x0][0x430] ;  /* 0x00008600ff0677ac */ /* 0x000ea20008000a00 */
[----:B------:R-:W-:Y:S01]  /*17190*/  SHF.R.U32.HI R36, RZ, 0x2, R227 ;  /* 0x00000002ff247819 */ /* 0x000fe200000116e3 */
[----:B------:R-:W-:Y:S01]  /*171a0*/  BSSY.RECONVERGENT B0, `(.L_x_1334) ;  /* 0x0000081000007945 */ /* 0x000fe20003800200 */
[----:B------:R-:W-:Y:S01]  /*171b0*/  LOP3.LUT R37, R3, 0x1f8, RZ, 0xc0, !PT ;  /* 0x000001f803257812 */ /* 0x000fe200078ec0ff */
[----:B------:R-:W4:Y:S01]  /*171c0*/  S2UR UR11, SR_CTAID.Z ;  /* 0x00000000000b79c3 */ /* 0x000f220000002700 */
[----:B------:R-:W-:Y:S01]  /*171d0*/  MOV R39, 0xff800000 ;  /* 0xff80000000277802 */ /* 0x000fe20000000f00 */
[----:B------:R-:W4:Y:S01]  /*171e0*/  LDCU UR9, c[0x0][0x3e0] ;  /* 0x00007c00ff0977ac */ /* 0x000f220008000800 */
[----:B------:R-:W-:-:S02]  /*171f0*/  LOP3.LUT R37, R37, 0x38, R226, 0x78, !PT ;  /* 0x0000003825257812 */ /* 0x000fc400078e78e2 */
[----:B------:R-:W-:Y:S01]  /*17200*/  MOV R38, 0xff800000 ;  /* 0xff80000000267802 */ /* 0x000fe20000000f00 */
[----:B------:R-:W5:Y:S02]  /*17210*/  LDCU UR4, c[0x0][0x44c] ;  /* 0x00008980ff0477ac */ /* 0x000f640008000800 */
[----:B------:R-:W5:Y:S01]  /*17220*/  S2UR UR8, SR_CTAID.X ;  /* 0x00000000000879c3 */ /* 0x000f620000002500 */
[----:B------:R-:W-:Y:S01]  /*17230*/  UIADD3 UR10, UPT, UPT, -UR17, URZ, URZ ;  /* 0x000000ff110a7290 */ /* 0x000fe2000fffe1ff */
[----:B-1----:R-:W-:Y:S01]  /*17240*/  FADD.FTZ R13, R13, R240 ;  /* 0x000000f00d0d7221 */ /* 0x002fe20000010000 */
[----:B--2---:R-:W-:Y:S01]  /*17250*/  UIMAD UR6, UR12, UR6, UR17 ;  /* 0x000000060c0672a4 */ /* 0x004fe2000f8e0211 */
[----:B---3--:R-:W-:-:S03]  /*17260*/  FADD.FTZ R9, R4, R239 ;  /* 0x000000ef04097221 */ /* 0x008fc60000010000 */
[----:B------:R-:W1:Y:S04]  /*17270*/  SHFL.BFLY PT, R4, R13, 0x1, 0x1f ;  /* 0x0c201f000d047f89 */ /* 0x000e6800000e0000 */
[----:B------:R-:W2:Y:S01]  /*17280*/  SHFL.BFLY PT, R6, R9, 0x1, 0x1f ;  /* 0x0c201f0009067f89 */ /* 0x000ea200000e0000 */
[----:B----4-:R-:W-:-:S04]  /*17290*/  UIMAD UR10, UR9, UR10, UR11 ;  /* 0x0000000a090a72a4 */ /* 0x010fc8000f8e020b */
[----:B------:R-:W-:Y:S02]  /*172a0*/  UIMAD UR6, UR6, UR9, UR10 ;  /* 0x00000009060672a4 */ /* 0x000fe4000f8e020a */
[----:B-----5:R-:W-:-:S04]  /*172b0*/  USHF.L.U32 UR8, UR8, 0x6, URZ ;  /* 0x0000000608087899 */ /* 0x020fc800080006ff */
[----:B------:R-:W-:-:S04]  /*172c0*/  UIMAD UR7, UR6, UR7, UR8 ;  /* 0x00000007060772a4 */ /* 0x000fc8000f8e0208 */
[----:B------:R-:W-:Y:S01]  /*172d0*/  UIMAD UR6, UR7, UR4, URZ ;  /* 0x00000004070672a4 */ /* 0x000fe2000f8e02ff */
[----:B-1----:R-:W-:Y:S01]  /*172e0*/  FADD.FTZ R4, R13, R4 ;  /* 0x000000040d047221 */ /* 0x002fe20000010000 */
[----:B--2---:R-:W-:-:S03]  /*172f0*/  FADD.FTZ R5, R9, R6 ;  /* 0x0000000609057221 */ /* 0x004fc60000010000 */
[----:B------:R-:W1:Y:S01]  /*17300*/  MUFU.RCP R7, R4 ;  /* 0x0000000400077308 */ /* 0x000e620000001000 */
[----:B------:R-:W-:Y:S01]  /*17310*/  BAR.SYNC.DEFER_BLOCKING 0x0 ;  /* 0x0000000000007b1d */ /* 0x000fe20000010000 */
[----:B------:R-:W-:Y:S02]  /*17320*/  FSETP.NE.FTZ.AND P1, PT, R4, RZ, PT ;  /* 0x000000ff0400720b */ /* 0x000fe40003f35000 */
[----:B------:R-:W-:Y:S02]  /*17330*/  LOP3.LUT R6, R10, 0x1c0, RZ, 0xc0, !PT ;  /* 0x000001c00a067812 */ /* 0x000fe400078ec0ff */
[----:B------:R-:W-:Y:S02]  /*17340*/  FSETP.NE.FTZ.AND P2, PT, R5, RZ, PT ;  /* 0x000000ff0500720b */ /* 0x000fe40003f55000 */
[----:B------:R-:W2:Y:S01]  /*17350*/  MUFU.RCP R8, R5 ;  /* 0x0000000500087308 */ /* 0x000ea20000001000 */
[--C-:B------:R-:W-:Y:S02]  /*17360*/  LOP3.LUT R9, R228, 0x6, R11.reuse, 0xf8, !PT ;  /* 0x00000006e4097812 */ /* 0x100fe400078ef80b */
[----:B------:R-:W-:-:S02]  /*17370*/  LOP3.LUT R6, R6, 0x38, R11, 0xf8, !PT ;  /* 0x0000003806067812 */ /* 0x000fc400078ef80b */
[----:B------:R-:W-:Y:S02]  /*17380*/  R2P PR, R227, 0x18 ;  /* 0x00000018e3007804 */ /* 0x000fe40000000000 */
[----:B------:R-:W-:Y:S01]  /*17390*/  LOP3.LUT R11, R226, 0x30, RZ, 0xc0, !PT ;  /* 0x00000030e20b7812 */ /* 0x000fe200078ec0ff */
[----:B------:R-:W-:Y:S01]  /*173a0*/  @P1 MUFU.LG2 R4, R4 ;  /* 0x0000000400041308 */ /* 0x000fe20000000c00 */
[----:B-1----:R-:W-:Y:S02]  /*173b0*/  FSEL R7, R7, 1, P1 ;  /* 0x3f80000007077808 */ /* 0x002fe40000800000 */
[----:B------:R-:W-:Y:S01]  /*173c0*/  LOP3.LUT R6, R9, R6, RZ, 0xfc, !PT ;  /* 0x0000000609067212 */ /* 0x000fe200078efcff */
[----:B------:R-:W1:Y:S01]  /*173d0*/  @P2 LDC R13, c[0x0][0x458] ;  /* 0x00011600ff0d2b82 */ /* 0x000e620000000800 */
[----:B------:R-:W-:Y:S01]  /*173e0*/  LOP3.LUT R10, R10, 0x10, RZ, 0xc0, !PT ;  /* 0x000000100a0a7812 */ /* 0x000fe200078ec0ff */
[C---:B------:R-:W-:Y:S01]  /*173f0*/  FMUL.FTZ R162, R7.reuse, R162 ;  /* 0x000000a207a27220 */ /* 0x040fe20000410000 */
[C---:B------:R-:W-:Y:S01]  /*17400*/  FMUL.FTZ R163, R7.reuse, R163 ;  /* 0x000000a307a37220 */ /* 0x040fe20000410000 */
[C---:B------:R-:W-:Y:S01]  /*17410*/  FMUL.FTZ R134, R7.reuse, R134 ;  /* 0x0000008607867220 */ /* 0x040fe20000410000 */
[----:B--2---:R-:W-:Y:S01]  /*17420*/  FSEL R8, R8, 1, P2 ;  /* 0x3f80000008087808 */ /* 0x004fe20001000000 */
        /* <DEDUP_REMOVED lines=31> */
[----:B------:R-:W2:Y:S01]  /*17620*/  @P2 MUFU.LG2 R5, R5 ;  /* 0x0000000500052308 */ /* 0x000ea20000000c00 */
[----:B------:R-:W-:-:S02]  /*17630*/  LOP3.LUT R36, R11, 0x7, R36, 0xf8, !PT ;  /* 0x000000070b247812 */ /* 0x000fc400078ef824 */
[----:B------:R-:W-:Y:S02]  /*17640*/  LEA R6, R6, UR5, 0x2 ;  /* 0x0000000506067c11 */ /* 0x000fe4000f8e10ff */
[----:B------:R-:W-:Y:S02]  /*17650*/  SEL R11, R7, 0xffffffc0, !P3 ;  /* 0xffffffc0070b7807 */ /* 0x000fe40005800000 */
[----:B------:R-:W-:Y:S01]  /*17660*/  SEL R9, R8, 0xffffffe0, !P0 ;  /* 0xffffffe008097807 */ /* 0x000fe20004000000 */
[----:B------:R-:W-:Y:S01]  /*17670*/  STS.64 [R6], R160 ;  /* 0x000000a006007388 */ /* 0x000fe20000000a00 */
[----:B------:R-:W-:Y:S02]  /*17680*/  LEA R37, R37, R10, 0x2 ;  /* 0x0000000a25257211 */ /* 0x000fe400078e10ff */
[----:B------:R-:W-:Y:S01]  /*17690*/  IADD3 R8, PT, PT, R6, 0x80, RZ ;  /* 0x0000008006087810 */ /* 0x000fe20007ffe0ff */
[----:B------:R3:W-:Y:S01]  /*176a0*/  STS.64 [R6+0x800], R162 ;  /* 0x000800a206007388 */ /* 0x0007e20000000a00 */
[----:B------:R-:W-:-:S02]  /*176b0*/  IADD3 R10, PT, PT, R11, R6, RZ ;  /* 0x000000060b0a7210 */ /* 0x000fc40007ffe0ff */
[----:B------:R-:W-:Y:S02]  /*176c0*/  @P4 IADD3 R8, PT, PT, R6, -0x80, RZ ;  /* 0xffffff8006084810 */ /* 0x000fe40007ffe0ff */
[----:B------:R-:W-:Y:S01]  /*176d0*/  IADD3 R7, PT, PT, R9, R6, RZ ;  /* 0x0000000609077210 */ /* 0x000fe20007ffe0ff */
[----:B--2---:R-:W-:Y:S01]  /*176e0*/  @P2 FMUL.FTZ R5, R5, 0.69314718246459960938 ;  /* 0x3f31721805052820 */ /* 0x004fe20000410000 */
[----:B------:R-:W-:Y:S02]  /*176f0*/  IADD3 R12, PT, PT, R9, R10, RZ ;  /* 0x0000000a090c7210 */ /* 0x000fe40007ffe0ff */
[-C--:B------:R-:W-:Y:S01]  /*17700*/  IADD3 R14, PT, PT, R11, R8.reuse, RZ ;  /* 0x000000080b0e7210 */ /* 0x080fe20007ffe0ff */
[----:B------:R-:W-:Y:S01]  /*17710*/  STS.64 [R7], R132 ;  /* 0x0000008407007388 */ /* 0x000fe20000000a00 */
[----:B------:R-:W-:Y:S01]  /*17720*/  @P1 FMUL.FTZ R11, R4, 0.69314718246459960938 ;  /* 0x3f317218040b1820 */ /* 0x000fe20000410000 */
[----:B-1----:R-:W-:Y:S01]  /*17730*/  @P2 FFMA.FTZ R39, R2, R13, R5 ;  /* 0x0000000d02272223 */ /* 0x002fe20000010005 */
[----:B------:R-:W-:Y:S01]  /*17740*/  LOP3.LUT P0, RZ, R227, 0x3, RZ, 0xc0, !PT ;  /* 0x00000003e3ff7812 */ /* 0x000fe2000780c0ff */
[----:B------:R1:W-:Y:S04]  /*17750*/  STS.64 [R7+0x800], R134 ;  /* 0x0008008607007388 */ /* 0x0003e80000000a00 */
[----:B------:R2:W-:Y:S04]  /*17760*/  STS.64 [R10], R136 ;  /* 0x000000880a007388 */ /* 0x0005e80000000a00 */
[----:B------:R2:W-:Y:S04]  /*17770*/  STS.64 [R10+0x800], R138 ;  /* 0x0008008a0a007388 */ /* 0x0005e80000000a00 */
[----:B------:R2:W-:Y:S01]  /*17780*/  STS.64 [R12], R140 ;  /* 0x0000008c0c007388 */ /* 0x0005e20000000a00 */
[----:B---3--:R-:W-:-:S02]  /*17790*/  IADD3 R6, PT, PT, R9, R8, RZ ;  /* 0x0000000809067210 */ /* 0x008fc40007ffe0ff */
[----:B------:R-:W-:Y:S01]  /*177a0*/  IADD3 R9, PT, PT, R9, R14, RZ ;  /* 0x0000000e09097210 */ /* 0x000fe20007ffe0ff */
[----:B------:R2:W-:Y:S04]  /*177b0*/  STS.64 [R12+0x800], R142 ;  /* 0x0008008e0c007388 */ /* 0x0005e80000000a00 */
[----:B------:R2:W-:Y:S04]  /*177c0*/  STS.64 [R8], R144 ;  /* 0x0000009008007388 */ /* 0x0005e80000000a00 */
[----:B------:R2:W-:Y:S01]  /*177d0*/  STS.64 [R8+0x800], R146 ;  /* 0x0008009208007388 */ /* 0x0005e20000000a00 */
[----:B-1----:R-:W1:Y:S03]  /*177e0*/  @P1 LDC R7, c[0x0][0x458] ;  /* 0x00011600ff071b82 */ /* 0x002e660000000800 */
[----:B------:R2:W-:Y:S04]  /*177f0*/  STS.64 [R6], R156 ;  /* 0x0000009c06007388 */ /* 0x0005e80000000a00 */
[----:B------:R2:W-:Y:S04]  /*17800*/  STS.64 [R6+0x800], R158 ;  /* 0x0008009e06007388 */ /* 0x0005e80000000a00 */
[----:B------:R2:W-:Y:S04]  /*17810*/  STS.64 [R14], R148 ;  /* 0x000000940e007388 */ /* 0x0005e80000000a00 */
[----:B------:R2:W-:Y:S04]  /*17820*/  STS.64 [R14+0x800], R150 ;  /* 0x000800960e007388 */ /* 0x0005e80000000a00 */
[----:B------:R2:W-:Y:S04]  /*17830*/  STS.64 [R9], R152 ;  /* 0x0000009809007388 */ /* 0x0005e80000000a00 */
[----:B------:R2:W-:Y:S01]  /*17840*/  STS.64 [R9+0x800], R154 ;  /* 0x0008009a09007388 */ /* 0x0005e20000000a00 */
[----:B-1----:R-:W-:Y:S01]  /*17850*/  @P1 FFMA.FTZ R38, R0, R7, R11 ;  /* 0x0000000700261223 */ /* 0x002fe2000001000b */
[----:B------:R-:W-:Y:S06]  /*17860*/  BAR.SYNC.DEFER_BLOCKING 0x0 ;  /* 0x0000000000007b1d */ /* 0x000fec0000010000 */
[----:B------:R2:W1:Y:S04]  /*17870*/  LDS.128 R32, [R37+UR5] ;  /* 0x0000000525207984 */ /* 0x0004680008000c00 */
[----:B------:R2:W3:Y:S04]  /*17880*/  LDS.128 R28, [R37+UR5+0x800] ;  /* 0x00080005251c7984 */ /* 0x0004e80008000c00 */
[----:B------:R2:W4:Y:S04]  /*17890*/  LDS.128 R24, [R37+UR5+0x1000] ;  /* 0x0010000525187984 */ /* 0x0005280008000c00 */
[----:B------:R2:W1:Y:S04]  /*178a0*/  LDS.128 R20, [R37+UR5+0x1800] ;  /* 0x0018000525147984 */ /* 0x0004680008000c00 */
[----:B------:R2:W1:Y:S04]  /*178b0*/  LDS.128 R16, [R37+UR5+0x2000] ;  /* 0x0020000525107984 */ /* 0x0004680008000c00 */
[----:B------:R2:W1:Y:S04]  /*178c0*/  LDS.128 R12, [R37+UR5+0x2800] ;  /* 0x00280005250c7984 */ /* 0x0004680008000c00 */
[----:B------:R2:W1:Y:S04]  /*178d0*/  LDS.128 R8, [R37+UR5+0x3000] ;  /* 0x0030000525087984 */ /* 0x0004680008000c00 */
[----:B------:R2:W1:Y:S01]  /*178e0*/  LDS.128 R4, [R37+UR5+0x3800] ;  /* 0x0038000525047984 */ /* 0x0004620008000c00 */
[----:B------:R-:W-:Y:S05]  /*178f0*/  @P0 BRA `(.L_x_1335) ;  /* 0x00000000002c0947 */ /* 0x000fea0003800000 */
[----:B------:R-:W5:Y:S01]  /*17900*/  LDCU.64 UR4, c[0x0][0x428] ;  /* 0x00008500ff0477ac */ /* 0x000f620008000a00 */
[C---:B--2---:R-:W-:Y:S01]  /*17910*/  VIADD R37, R36.reuse, 0x8 ;  /* 0x0000000824257836 */ /* 0x044fe20000000000 */
[C---:B------:R-:W-:Y:S01]  /*17920*/  IADD3 R2, P0, PT, R36.reuse, UR7, RZ ;  /* 0x0000000724027c10 */ /* 0x040fe2000ff1e0ff */
[----:B------:R-:W-:Y:S01]  /*17930*/  IMAD.U32 R0, RZ, RZ, UR7 ;  /* 0x00000007ff007e24 */ /* 0x000fe2000f8e00ff */
[----:B------:R-:W-:Y:S02]  /*17940*/  ISETP.GE.AND P2, PT, R36, UR25, PT ;  /* 0x0000001924007c0c */ /* 0x000fe4000bf46270 */
[----:B------:R-:W-:Y:S02]  /*17950*/  ISETP.GE.AND P1, PT, R37, UR25, PT ;  /* 0x0000001925007c0c */ /* 0x000fe4000bf26270 */
[----:B------:R-:W-:Y:S02]  /*17960*/  LEA.HI.X.SX32 R37, R0, RZ, 0x1, P0 ;  /* 0x000000ff00257211 */ /* 0x000fe400000f0eff */
[----:B-----5:R-:W-:-:S04]  /*17970*/  LEA R36, P0, R2, UR4, 0x2 ;  /* 0x0000000402247c11 */ /* 0x020fc8000f8010ff */
[----:B------:R-:W-:-:S05]  /*17980*/  LEA.HI.X R37, R2, UR5, R37, 0x2, P0 ;  /* 0x0000000502257c11 */ /* 0x000fca00080f1425 */
[----:B------:R2:W-:Y:S04]  /*17990*/  @!P2 STG.E desc[UR20][R36.64], R39 ;  /* 0x000000272400a986 */ /* 0x0005e8000c101914 */
[----:B------:R2:W-:Y:S02]  /*179a0*/  @!P1 STG.E desc[UR20][R36.64+0x20], R38 ;  /* 0x0000202624009986 */ /* 0x0005e4000c101914 */
.L_x_1335:
[----:B------:R-:W-:Y:S05]  /*179b0*/  BSYNC.RECONVERGENT B0 ;  /* 0x0000000000007941 */ /* 0x000fea0003800200 */
.L_x_1334:
[----:B------:R-:W5:Y:S01]  /*179c0*/  LDCU UR8, c[0x0][0x440] ;  /* 0x00008800ff0877ac */ /* 0x000f620008000800 */
[C---:B------:R-:W-:Y:S02]  /*179d0*/  LOP3.LUT R0, R3.reuse, 0xfc0, RZ, 0xc0, !PT ;  /* 0x00000fc003007812 */ /* 0x040fe400078ec0ff */
[----:B------:R-:W-:Y:S01]  /*179e0*/  LOP3.LUT R2, R3, 0x3c, RZ, 0xc0, !PT ;  /* 0x0000003c03027812 */ /* 0x000fe200078ec0ff */
[----:B------:R-:W2:Y:S01]  /*179f0*/  LDCU.64 UR4, c[0x0][0x3f8] ;  /* 0x00007f00ff0477ac */ /* 0x000ea20008000a00 */
[----:B------:R-:W-:Y:S01]  /*17a00*/  LOP3.LUT R0, R0, 0x3c, R3, 0xf8, !PT ;  /* 0x0000003c00007812 */ /* 0x000fe200078ef803 */
[----:B------:R-:W-:Y:S01]  /*17a10*/  IMAD.U32 R3, RZ, RZ, UR6 ;  /* 0x00000006ff037e24 */ /* 0x000fe2000f8e00ff */
[----:B------:R-:W-:Y:S02]  /*17a20*/  SHF.R.U32.HI R227, RZ, 0x4, R227 ;  /* 0x00000004ffe37819 */ /* 0x000fe400000116e3 */
[----:B------:R-:W-:-:S04]  /*17a30*/  IADD3 R0, P1, PT, R0, UR6, RZ ;  /* 0x0000000600007c10 */ /* 0x000fc8000ff3e0ff */
[----:B------:R-:W-:Y:S02]  /*17a40*/  LEA.HI.X.SX32 R3, R3, RZ, 0x1, P1 ;  /* 0x000000ff03037211 */ /* 0x000fe400008f0eff */
[----:B-----5:R-:W-:Y:S01]  /*17a50*/  ISETP.GE.AND P0, PT, R2, UR8, PT ;  /* 0x0000000802007c0c */ /* 0x020fe2000bf06270 */
[C---:B------:R-:W-:Y:S01]  /*17a60*/  VIADD R2, R227.reuse, 0x8 ;  /* 0x00000008e3027836 */ /* 0x040fe20000000000 */
[C---:B--2---:R-:W-:Y:S02]  /*17a70*/  LEA R36, P2, R0.reuse, UR4, 0x2 ;  /* 0x0000000400247c11 */ /* 0x044fe4000f8410ff */
[C---:B------:R-:W-:Y:S02]  /*17a80*/  ISETP.GE.OR P1, PT, R227.reuse, UR25, P0 ;  /* 0x00000019e3007c0c */ /* 0x040fe40008726670 */
[----:B------:R-:W-:Y:S01]  /*17a90*/  LEA.HI.X R37, R0, UR5, R3, 0x2, P2 ;  /* 0x0000000500257c11 */ /* 0x000fe200090f1403 */
[C---:B------:R-:W-:Y:S01]  /*17aa0*/  VIADD R0, R227.reuse, 0x10 ;  /* 0x00000010e3007836 */ /* 0x040fe20000000000 */
[----:B------:R-:W-:Y:S01]  /*17ab0*/  ISETP.GE.OR P6, PT, R2, UR25, P0 ;  /* 0x0000001902007c0c */ /* 0x000fe200087c6670 */
[----:B------:R-:W-:-:S02]  /*17ac0*/  VIADD R2, R227, 0x20 ;  /* 0x00000020e3027836 */ /* 0x000fc40000000000 */
[C---:B------:R-:W-:Y:S01]  /*17ad0*/  VIADD R3, R227.reuse, 0x18 ;  /* 0x00000018e3037836 */ /* 0x040fe20000000000 */
[----:B------:R-:W-:Y:S01]  /*17ae0*/  ISETP.GE.OR P5, PT, R0, UR25, P0 ;  /* 0x0000001900007c0c */ /* 0x000fe200087a6670 */
[C---:B------:R-:W-:Y:S01]  /*17af0*/  VIADD R0, R227.reuse, 0x28 ;  /* 0x00000028e3007836 */ /* 0x040fe20000000000 */
[----:B------:R-:W-:Y:S01]  /*17b00*/  ISETP.GE.OR P3, PT, R2, UR25, P0 ;  /* 0x0000001902007c0c */ /* 0x000fe20008766670 */
[----:B------:R-:W-:Y:S01]  /*17b10*/  VIADD R2, R227, 0x30 ;  /* 0x00000030e3027836 */ /* 0x000fe20000000000 */
[----:B------:R-:W-:Y:S01]  /*17b20*/  ISETP.GE.OR P4, PT, R3, UR25, P0 ;  /* 0x0000001903007c0c */ /* 0x000fe20008786670 */
[----:B------:R-:W-:Y:S01]  /*17b30*/  VIADD R227, R227, 0x38 ;  /* 0x00000038e3e37836 */ /* 0x000fe20000000000 */
[----:B-1----:R1:W-:Y:S01]  /*17b40*/  @!P1 STG.E.128 desc[UR20][R36.64], R32 ;  /* 0x0000002024009986 */ /* 0x0023e2000c101d14 */
[----:B------:R-:W-:Y:S02]  /*17b50*/  ISETP.GE.OR P2, PT, R0, UR25, P0 ;  /* 0x0000001900007c0c */ /* 0x000fe40008746670 */
[----:B------:R-:W-:Y:S01]  /*17b60*/  ISETP.GE.OR P1, PT, R2, UR25, P0 ;  /* 0x0000001902007c0c */ /* 0x000fe20008726670 */
[----:B---3--:R1:W-:Y:S01]  /*17b70*/  @!P6 STG.E.128 desc[UR20][R36.64+0x800], R28 ;  /* 0x0008001c2400e986 */ /* 0x0083e2000c101d14 */
[----:B------:R-:W-:-:S03]  /*17b80*/  ISETP.GE.OR P0, PT, R227, UR25, P0 ;  /* 0x00000019e3007c0c */ /* 0x000fc60008706670 */
[----:B----4-:R1:W-:Y:S04]  /*17b90*/  @!P5 STG.E.128 desc[UR20][R36.64+0x1000], R24 ;  /* 0x001000182400d986 */ /* 0x0103e8000c101d14 */
[----:B------:R1:W-:Y:S04]  /*17ba0*/  @!P4 STG.E.128 desc[UR20][R36.64+0x1800], R20 ;  /* 0x001800142400c986 */ /* 0x0003e8000c101d14 */
[----:B------:R1:W-:Y:S04]  /*17bb0*/  @!P3 STG.E.128 desc[UR20][R36.64+0x2000], R16 ;  /* 0x002000102400b986 */ /* 0x0003e8000c101d14 */
[----:B------:R1:W-:Y:S04]  /*17bc0*/  @!P2 STG.E.128 desc[UR20][R36.64+0x2800], R12 ;  /* 0x0028000c2400a986 */ /* 0x0003e8000c101d14 */
[----:B------:R1:W-:Y:S01]  /*17bd0*/  @!P1 STG.E.128 desc[UR20][R36.64+0x3000], R8 ;  /* 0x0030000824009986 */ /* 0x0003e2000c101d14 */
[----:B------:R-:W-:Y:S05]  /*17be0*/  @P0 EXIT ;  /* 0x000000000000094d */ /* 0x000fea0003800000 */
[----:B------:R-:W-:Y:S01]  /*17bf0*/  STG.E.128 desc[UR20][R36.64+0x3800], R4 ;  /* 0x0038000424007986 */ /* 0x000fe2000c101d14 */
[----:B------:R-:W-:Y:S05]  /*17c00*/  EXIT ;  /* 0x000000000000794d */ /* 0x000fea0003800000 */
.L_x_1336:
        /* <DEDUP_REMOVED lines=15> */
.L_x_7134:


//--------------------- .text._ZN5flash24flash_fwd_splitkv_kernelI23Flash_fwd_kernel_traitsILi64ELi64ELi256ELi4ELb0ELb0EN7cutlass10bfloat16_tE19Flash_kernel_traitsILi64ELi64ELi256ELi4ES3_EELb1ELb0ELb0ELb0ELb0ELb1ELb1ELb0EEEvNS_16Flash_fwd_paramsE --------------------------
	.section	.text._ZN5flash24flash_fwd_splitkv_kernelI23Flash_fwd_kernel_traitsILi64ELi64ELi256ELi4ELb0ELb0EN7cutlass10bfloat16_tE19Flash_kernel_traitsILi64ELi64ELi256ELi4ES3_EELb1ELb0ELb0ELb0ELb0ELb1ELb1ELb0EEEvNS_16Flash_fwd_paramsE,"ax",@progbits
	.align	128
        .global         _ZN5flash24flash_fwd_splitkv_kernelI23Flash_fwd_kernel_traitsILi64ELi64ELi256ELi4ELb0ELb0EN7cutlass10bfloat16_tE19Flash_kernel_traitsILi64ELi64ELi256ELi4ES3_EELb1ELb0ELb0ELb0ELb0ELb1ELb1ELb0EEEvNS_16Flash_fwd_paramsE
        .type           _ZN5flash24flash_fwd_splitkv_kernelI23Flash_fwd_kernel_traitsILi64ELi64ELi256ELi4ELb0ELb0EN7cutlass10bfloat16_tE19Flash_kernel_traitsILi64ELi64ELi256ELi4ES3_EELb1ELb0ELb0ELb0ELb0ELb1ELb1ELb0EEEvNS_16Flash_fwd_paramsE,@function
        .size           _ZN5flash24flash_fwd_splitkv_kernelI23Flash_fwd_kernel_traitsILi64ELi64ELi256ELi4ELb0ELb0EN7cutlass10bfloat16_tE19Flash_kernel_traitsILi64ELi64ELi256ELi4ES3_EELb1ELb0ELb0ELb0ELb0ELb1ELb1ELb0EEEvNS_16Flash_fwd_paramsE,(.L_x_7135 - _ZN5flash24flash_fwd_splitkv_kernelI23Flash_fwd_kernel_traitsILi64ELi64ELi256ELi4ELb0ELb0EN7cutlass10bfloat16_tE19Flash_kernel_traitsILi64ELi64ELi256ELi4ES3_EELb1ELb0ELb0ELb0ELb0ELb1ELb1ELb0EEEvNS_16Flash_fwd_paramsE)
        .other          _ZN5flash24flash_fwd_splitkv_kernelI23Flash_fwd_kernel_traitsILi64ELi64ELi256ELi4ELb0ELb0EN7cutlass10bfloat16_tE19Flash_kernel_traitsILi64ELi64ELi256ELi4ES3_EELb1ELb0ELb0ELb0ELb0ELb1ELb1ELb0EEEvNS_16Flash_fwd_paramsE,@"STO_CUDA_ENTRY STV_DEFAULT"
_ZN5flash24flash_fwd_splitkv_kernelI23Flash_fwd_kernel_traitsILi64ELi64ELi256ELi4ELb0ELb0EN7cutlass10bfloat16_tE19Flash_kernel_traitsILi64ELi64ELi256ELi4ES3_EELb1ELb0ELb0ELb0ELb0ELb1ELb1ELb0EEEvNS_16Flash_fwd_paramsE:
.text._ZN5flash24flash_fwd_splitkv_kernelI23Flash_fwd_kernel_traitsILi64ELi64ELi256ELi4ELb0ELb0EN7cutlass10bfloat16_tE19Flash_kernel_traitsILi64ELi64ELi256ELi4ES3_EELb1ELb0ELb0ELb0ELb0ELb1ELb1ELb0EEEvNS_16Flash_fwd_paramsE:
[----:B------:R-:W1:Y:S01]  /*0000*/  LDC R1, c[0x0][0x37c] ;  /* 0x0000df00ff017b82 */ /* 0x000e620000000800 */
[----:B------:R-:W2:Y:S07]  /*0010*/  LDCU UR6, c[0x0][0x3e0] ;  /* 0x00007c00ff0677ac */ /* 0x000eae0008000800 */
[----:B------:R-:W3:Y:S01]  /*0020*/  S2UR UR26, SR_CTAID.Z ;  /* 0x00000000001a79c3 */ /* 0x000ee20000002700 */
[----:B-1----:R-:W-:Y:S01]  /*0030*/  VIADD R1, R1, 0xffffffc8 ;  /* 0xffffffc801017836 */ /* 0x002fe20000000000 */
[----:B------:R-:W1:Y:S01]  /*0040*/  LDCU.64 UR10, c[0x0][0x470] ;  /* 0x00008e00ff0a77ac */ /* 0x000e620008000a00 */
[----:B------:R-:W4:Y:S01]  /*0050*/  LDCU.64 UR8, c[0x0][0x460] ;  /* 0x00008c00ff0877ac */ /* 0x000f220008000a00 */
[----:B------:R-:W5:Y:S01]  /*0060*/  LDCU.64 UR14, c[0x0][0x460] ;  /* 0x00008c00ff0e77ac */ /* 0x000f620008000a00 */
[----:B------:R-:W5:Y:S01]  /*0070*/  LDCU.64 UR20, c[0x0][0x358] ;  /* 0x00006b00ff1477ac */ /* 0x000f620008000a00 */
[----:B--2---:R-:W2:Y:S01]  /*0080*/  I2F.U32.RP R0, UR6 ;  /* 0x0000000600007d06 */ /* 0x004ea20008209000 */
[----:B------:R-:W-:-:S02]  /*0090*/  UISETP.NE.U32.AND UP0, UPT, UR6, URZ, UPT ;  /* 0x000000ff0600728c */ /* 0x000fc4000bf05070 */
[----:B-1----:R-:W-:Y:S02]  /*00a0*/  UISETP.NE.U32.AND UP2, UPT, UR10, URZ, UPT ;  /* 0x000000ff0a00728c */ /* 0x002fe4000bf45070 */
[----:B----4-:R-:W-:Y:S01]  /*00b0*/  UISETP.NE.U32.AND UP3, UPT, UR8, URZ, UPT ;  /* 0x000000ff0800728c */ /* 0x010fe2000bf65070 */
[----:B------:R-:W-:Y:S01]  /*00c0*/  ISETP.NE.U32.AND P3, PT, RZ, UR8, PT ;  /* 0x00000008ff007c0c */ /* 0x000fe2000bf65070 */
[----:B------:R-:W-:Y:S02]  /*00d0*/  UISETP.NE.AND.EX UP2, UPT, UR11, URZ, UPT, UP2 ;  /* 0x000000ff0b00728c */ /* 0x000fe4000bf45320 */
[----:B------:R-:W-:Y:S01]  /*00e0*/  UISETP.NE.AND.EX UP3, UPT, UR9, URZ, UPT, UP3 ;  /* 0x000000ff0900728c */ /* 0x000fe2000bf65330 */
[----:B------:R-:W-:Y:S01]  /*00f0*/  ISETP.NE.AND.EX P3, PT, RZ, UR9, PT, P3 ;  /* 0x00000009ff007c0c */ /* 0x000fe2000bf65330 */
[----:B--2---:R-:W1:Y:S02]  /*0100*/  MUFU.RCP R0, R0 ;  /* 0x0000000000007308 */ /* 0x004e640000001000 */
[----:B------:R-:W-:-:S02]  /*0110*/  PLOP3.LUT P0, PT, PT, PT, UP2, 0x80, 0x8 ;  /* 0x000000000008781c */ /* 0x000fc40003f0f028 */
        /* <DEDUP_REMOVED lines=8> */
[----:B---3--:R-:W-:Y:S02]  /*01a0*/  UIMAD.WIDE.U32 UR16, UR5, UR26, URZ ;  /* 0x0000001a051072a5 */ /* 0x008fe4000f8e00ff */
        /* <DEDUP_REMOVED lines=15> */
[----:B-----5:R-:W-:Y:S02]  /*02a0*/  UIMAD.WIDE.U32 UR14, UR17, 0x4, UR14 ;  /* 0x00000004110e78a5 */ /* 0x020fe4000f8e000e */
[----:B------:R-:W-:Y:S02]  /*02b0*/  USHF.R.U32.HI UR8, URZ, 0x1e, UR17 ;  /* 0x0000001eff087899 */ /* 0x000fe40008011611 */
[----:B------:R-:W-:Y:S02]  /*02c0*/  @UP2 UIADD3 UR12, UP0, UPT, UR9, UR10, URZ ;  /* 0x0000000a090c2290 */ /* 0x000fe4000ff1e0ff */
[----:B------:R-:W-:Y:S01]  /*02d0*/  UIADD3 UR7, UP1, UPT, UR9, UR4, URZ ;  /* 0x0000000409077290 */ /* 0x000fe2000ff3e0ff */
[----:B------:R-:W-:Y:S01]  /*02e0*/  IMAD.U32 R2, RZ, RZ, UR14 ;  /* 0x0000000eff027e24 */ /* 0x000fe2000f8e00ff */
[----:B------:R-:W-:Y:S01]  /*02f0*/  @UP2 UIADD3.X UR13, UPT, UPT, UR8, UR11, URZ, UP0, !UPT ;  /* 0x0000000b080d2290 */ /* 0x000fe200087fe4ff */
[----:B------:R-:W-:Y:S01]  /*0300*/  IMAD.U32 R3, RZ, RZ, UR15 ;  /* 0x0000000fff037e24 */ /* 0x000fe2000f8e00ff */
[----:B------:R-:W-:Y:S01]  /*0310*/  UIADD3.X UR10, UPT, UPT, UR8, UR5, URZ, UP1, !UPT ;  /* 0x00000005080a7290 */ /* 0x000fe20008ffe4ff */
[----:B------:R-:W-:-:S03]  /*0320*/  IMAD.U32 R4, RZ, RZ, UR12 ;  /* 0x0000000cff047e24 */ /* 0x000fc6000f8e00ff */
[----:B------:R-:W2:Y:S01]  /*0330*/  @P3 LDG.E R7, desc[UR20][R2.64] ;  /* 0x0000001402073981 */ /* 0x000ea2000c1e1900 */
[----:B------:R-:W-:-:S03]  /*0340*/  IMAD.U32 R5, RZ, RZ, UR13 ;  /* 0x0000000dff057e24 */ /* 0x000fc6000f8e00ff */
[----:B------:R1:W3:Y:S04]  /*0350*/  @P1 LDG.E R6, desc[UR20][R2.64+0x4] ;  /* 0x0000041402061981 */ /* 0x0002e8000c1e1900 */
[----:B------:R-:W4:Y:S01]  /*0360*/  @P0 LDG.E R4, desc[UR20][R4.64] ;  /* 0x0000001404040981 */ /* 0x000f22000c1e1900 */
[----:B-1----:R-:W-:Y:S02]  /*0370*/  IMAD.U32 R2, RZ, RZ, UR7 ;  /* 0x00000007ff027e24 */ /* 0x002fe4000f8e00ff */
[----:B------:R-:W-:-:S05]  /*0380*/  IMAD.U32 R3, RZ, RZ, UR10 ;  /* 0x0000000aff037e24 */ /* 0x000fca000f8e00ff */
[----:B------:R-:W5:Y:S01]  /*0390*/  @!P2 LDG.E R0, desc[UR20][R2.64] ;  /* 0x000000140200a981 */ /* 0x000f62000c1e1900 */
[----:B------:R-:W1:Y:S01]  /*03a0*/  S2UR UR11, SR_CTAID.X ;  /* 0x00000000000b79c3 */ /* 0x000e620000002500 */
[----:B------:R-:W-:-:S07]  /*03b0*/  UISETP.NE.U32.AND UP0, UPT, UR4, URZ, UPT ;  /* 0x000000ff0400728c */ /* 0x000fce000bf05070 */
[----:B------:R-:W1:Y:S01]  /*03c0*/  S2UR UR10, SR_CTAID.Y ;  /* 0x00000000000a79c3 */ /* 0x000e620000002600 */
[----:B------:R-:W-:Y:S01]  /*03d0*/  UISETP.NE.AND.EX UP0, UPT, UR5, URZ, UPT, UP0 ;  /* 0x000000ff0500728c */ /* 0x000fe2000bf05300 */
[----:B------:R-:W-:Y:S01]  /*03e0*/  UMOV UR25, 0xffffffff ;  /* 0xffffffff00197882 */ /* 0x000fe20000000000 */
[----:B------:R-:W-:Y:S01]  /*03f0*/  UMOV UR27, 0xffffffff ;  /* 0xffffffff001b7882 */ /* 0x000fe20000000000 */
[----:B------:R-:W-:Y:S01]  /*0400*/  UMOV UR7, URZ ;  /* 0x000000ff00077c82 */ /* 0x000fe20008000000 */
[----:B------:R-:W-:Y:S01]  /*0410*/  UIADD3 UR5, UPT, UPT, -UR17, URZ, URZ ;  /* 0x000000ff11057290 */ /* 0x000fe2000fffe1ff */
[----:B------:R-:W1:Y:S06]  /*0420*/  @!UP3 LDCU UR24, c[0x0][0x434] ;  /* 0x00008680ff18b7ac */ /* 0x000e6c0008000800 */
[----:B------:R-:W1:Y:S01]  /*0430*/  @!UP0 LDCU UR12, c[0x0][0x438] ;  /* 0x00008700ff0c87ac */ /* 0x000e620008000800 */
[----:B------:R-:W-:Y:S01]  /*0440*/  UIMAD UR26, UR6, UR5, UR26 ;  /* 0x00000005061a72a4 */ /* 0x000fe2000f8e021a */
[----:B--2---:R-:W-:-:S02]  /*0450*/  @P3 R2UR UR25, R7 ;  /* 0x00000000071932ca */ /* 0x004fc400000e0000 */
[----:B---3--:R-:W-:Y:S02]  /*0460*/  @P1 R2UR UR4, R6 ;  /* 0x00000000060412ca */ /* 0x008fe400000e0000 */
[----:B----4-:R-:W-:-:S11]  /*0470*/  @P0 R2UR UR7, R4 ;  /* 0x00000000040702ca */ /* 0x010fd600000e0000 */
[----:B-1----:R-:W-:Y:S01]  /*0480*/  @UP3 UIADD3 UR24, UPT, UPT, UR4, -UR25, URZ ;  /* 0x8000001904183290 */ /* 0x002fe2000fffe0ff */
[----:B-----5:R-:W-:Y:S01]  /*0490*/  @!P2 R2UR UR27, R0 ;  /* 0x00000000001ba2ca */ /* 0x020fe200000e0000 */
[----:B------:R-:W-:-:S14]  /*04a0*/  BRA.U !UP0, `(.L_x_1337) ;  /* 0x0000000108187547 */ /* 0x000fdc000b800000 */
[----:B------:R-:W-:-:S13]  /*04b0*/  PLOP3.LUT P0, PT, PT, PT, UP4, 0x80, 0x8 ;  /* 0x000000000008781c */ /* 0x000fda0003f0f048 */
[----:B------:R-:W2:Y:S04]  /*04c0*/  @P0 LDG.E R0, desc[UR20][R2.64+0x4] ;  /* 0x0000041402000981 */ /* 0x000ea8000c1e1900 */
[----:B------:R-:W3:Y:S01]  /*04d0*/  @!P0 LDG.E R2, desc[UR20][R2.64] ;  /* 0x0000001402028981 */ /* 0x000ee2000c1e1900 */
[----:B--2---:R-:W-:-:S13]  /*04e0*/  @P0 R2UR UR12, R0 ;  /* 0x00000000000c02ca */ /* 0x004fda00000e0000 */
[----:B------:R-:W-:-:S07]  /*04f0*/  @UP4 UIADD3 UR12, UPT, UPT, UR12, -UR27, URZ ;  /* 0x8000001b0c0c4290 */ /* 0x000fce000fffe0ff */
[----:B---3--:R-:W-:-:S15]  /*0500*/  @!P0 R2UR UR12, R2 ;  /* 0x00000000020c82ca */ /* 0x008fde00000e0000 */
.L_x_1337:
        /* <DEDUP_REMOVED lines=32> */
[----:B------:R-:W-:-:S03]  /*0710*/  R2UR UR13, R0 ;  /* 0x00000000000d72ca */ /* 0x000fc600000e0000 */
[----:B------:R-:W-:-:S04]  /*0720*/  ULEA.HI UR5, UR5, UR12, URZ, 0x8 ;  /* 0x0000000c05057291 */ /* 0x000fc8000f8f40ff */
[----:B------:R-:W-:-:S04]  /*0730*/  ULEA.HI.SX32 UR14, UR5, UR4, 0x18 ;  /* 0x00000004050e7291 */ /* 0x000fc8000f8fc2ff */
[----:B------:R-:W-:Y:S02]  /*0740*/  UIADD3 UR14, UPT, UPT, UR14, -0x1, URZ ;  /* 0xffffffff0e0e7890 */ /* 0x000fe4000fffe0ff */
[----:B------:R-:W1:Y:S08]  /*0750*/  I2F.RP R0, UR13 ;  /* 0x0000000d00007d06 */ /* 0x000e700008209400 */
[----:B-1----:R-:W1:Y:S02]  /*0760*/  MUFU.RCP R0, R0 ;  /* 0x0000000000007308 */ /* 0x002e640000001000 */
[----:B-1----:R-:W-:-:S06]  /*0770*/  VIADD R0, R0, 0xffffffe ;  /* 0x0ffffffe00007836 */ /* 0x002fcc0000000000 */
[----:B------:R-:W1:Y:S02]  /*0780*/  F2I.FTZ.U32.TRUNC.NTZ R0, R0 ;  /* 0x0000000000007305 */ /* 0x000e64000021f000 */
[----:B-1----:R-:W-:Y:S01]  /*0790*/  R2UR UR19, R0 ;  /* 0x00000000001372ca */ /* 0x002fe200000e0000 */
[----:B------:R-:W-:Y:S01]  /*07a0*/  IMAD.U32 R0, RZ, RZ, UR14 ;  /* 0x0000000eff007e24 */ /* 0x000fe2000f8e00ff */
[----:B------:R-:W-:-:S04]  /*07b0*/  ULOP3.LUT UR14, UR14, UR4, URZ, 0x3c, !UPT ;  /* 0x000000040e0e7292 */ /* 0x000fc8000f8e3cff */
[----:B------:R-:W-:Y:S02]  /*07c0*/  IABS R2, R0 ;  /* 0x0000000000027213 */ /* 0x000fe40000000000 */
[----:B------:R-:W-:Y:S02]  /*07d0*/  IABS R0, R3 ;  /* 0x0000000300007213 */ /* 0x000fe40000000000 */
[----:B------:R-:W-:-:S03]  /*07e0*/  R2UR UR12, R2 ;  /* 0x00000000020c72ca */ /* 0x000fc600000e0000 */
[----:B------:R-:W-:Y:S01]  /*07f0*/  UIADD3 UR5, UPT, UPT, URZ, -UR19, URZ ;  /* 0x80000013ff057290 */ /* 0x000fe2000fffe0ff */
[----:B------:R-:W-:-:S03]  /*0800*/  IMAD.MOV R0, RZ, RZ, -R0 ;  /* 0x000000ffff007224 */ /* 0x000fc600078e0a00 */
[----:B------:R-:W-:Y:S02]  /*0810*/  UIMAD UR5, UR5, UR13, URZ ;  /* 0x0000000d050572a4 */ /* 0x000fe4000f8e02ff */
[----:B------:R-:W-:Y:S02]  /*0820*/  R2UR UR15, R0 ;  /* 0x00000000000f72ca */ /* 0x000fe400000e0000 */
        /* <DEDUP_REMOVED lines=43> */
[C---:B------:R-:W-:Y:S02]  /*0ae0*/  VIADD R8, R239.reuse, 0x30 ;  /* 0x00000030ef087836 */ /* 0x040fe40000000000 */
        /* <DEDUP_REMOVED lines=8> */
[----:B------:R-:W-:-:S04]  /*0b70*/  VIADD R3, R239, 0x8 ;  /* 0x00000008ef037836 */ /* 0x000fc80000000000 */
[----:B------:R-:W-:Y:S01]  /*0b80*/  IADD3 R2, P0, PT, R2, UR8, RZ ;  /* 0x0000000802027c10 */ /* 0x000fe2000ff1e0ff */
[----:B------:R-:W-:Y:S01]  /*0b90*/  IMAD.U32 R0, RZ, RZ, UR8 ;  /* 0x00000008ff007e24 */ /* 0x000fe2000f8e00ff */
[----:B------:R-:W-:Y:S01]  /*0ba0*/  UIADD3 UR8, UPT, UPT, -UR22, UR24, URZ ;  /* 0x0000001816087290 */ /* 0x000fe2000fffe1ff */
[----:B------:R-:W1:Y:S03]  /*0bb0*/  LDCU.64 UR4, c[0x0][0x428] ;  /* 0x00008500ff0477ac */ /* 0x000e660008000a00 */
[----:B------:R-:W-:Y:S02]  /*0bc0*/  LEA.HI.X.SX32 R0, R0, RZ, 0x1, P0 ;  /* 0x000000ff00007211 */ /* 0x000fe400000f0eff */
[----:B---3--:R-:W-:Y:S02]  /*0bd0*/  LEA R4, P0, R2, UR6, 0x2 ;  /* 0x0000000602047c11 */ /* 0x008fe4000f8010ff */
[----:B------:R-:W-:-:S02]  /*0be0*/  ISETP.GE.OR P4, PT, R239, UR8, P2 ;  /* 0x00000008ef007c0c */ /* 0x000fc40009786670 */
[----:B------:R-:W-:Y:S01]  /*0bf0*/  LEA.HI.X R5, R2, UR7, R0, 0x2, P0 ;  /* 0x0000000702057c11 */ /* 0x000fe200080f1400 */
[----:B------:R-:W-:Y:S01]  /*0c00*/  IMAD.U32 R2, RZ, RZ, UR9 ;  /* 0x00000009ff027e24 */ /* 0x000fe2000f8e00ff */
[----:B------:R-:W-:Y:S02]  /*0c10*/  ISETP.GE.OR P0, PT, R7, UR8, P2 ;  /* 0x0000000807007c0c */ /* 0x000fe40009706670 */
[----:B------:R-:W-:Y:S02]  /*0c20*/  ISETP.GE.OR P3, PT, R3, UR8, P2 ;  /* 0x0000000803007c0c */ /* 0x000fe40009766670 */
[----:B------:R-:W-:Y:S02]  /*0c30*/  ISETP.GE.OR P1, PT, R6, UR8, P2 ;  /* 0x0000000806007c0c */ /* 0x000fe40009726670 */
[----:B------:R-:W-:-:S03]  /*0c40*/  ISETP.GE.OR P5, PT, R10, UR8, P2 ;  /* 0x000000080a007c0c */ /* 0x000fc600097a6670 */
[----:B------:R-:W-:Y:S01]  /*0c50*/  @!P4 STG.E.128 desc[UR20][R4.64], RZ ;  /* 0x000000ff0400c986 */ /* 0x000fe2000c101d14 */
[----:B------:R-:W-:-:S03]  /*0c60*/  ISETP.GE.OR P4, PT, R9, UR8, P2 ;  /* 0x0000000809007c0c */ /* 0x000fc60009786670 */
[----:B------:R-:W-:Y:S01]  /*0c70*/  @!P0 STG.E.128 desc[UR20][R4.64+0x1000], RZ ;  /* 0x001000ff04008986 */ /* 0x000fe2000c101d14 */
[----:B------:R-:W-:-:S03]  /*0c80*/  ISETP.GE.OR P0, PT, R239, UR8, P6 ;  /* 0x00000008ef007c0c */ /* 0x000fc6000b706670 */
[----:B------:R-:W-:Y:S01]  /*0c90*/  @!P3 STG.E.128 desc[UR20][R4.64+0x800], RZ ;  /* 0x000800ff0400b986 */ /* 0x000fe2000c101d14 */
[----:B------:R-:W-:Y:S02]  /*0ca0*/  ISETP.GE.OR P3, PT, R8, UR8, P2 ;  /* 0x0000000808007c0c */ /* 0x000fe40009766670 */
[----:B------:R-:W-:Y:S01]  /*0cb0*/  ISETP.GE.OR P2, PT, R11, UR8, P2 ;  /* 0x000000080b007c0c */ /* 0x000fe20009746670 */
[----:B------:R-:W-:Y:S01]  /*0cc0*/  @!P1 STG.E.128 desc[UR20][R4.64+0x1800], RZ ;  /* 0x001800ff04009986 */ /* 0x000fe2000c101d14 */
[----:B------:R-:W-:-:S03]  /*0cd0*/  IADD3 R0, P1, PT, R239, UR9, RZ ;  /* 0x00000009ef007c10 */ /* 0x000fc6000ff3e0ff */
[----:B------:R-:W-:Y:S01]  /*0ce0*/  @!P5 STG.E.128 desc[UR20][R4.64+0x2000], RZ ;  /* 0x002000ff0400d986 */ /* 0x000fe2000c101d14 */
[----:B------:R-:W-:Y:S02]  /*0cf0*/  ISETP.GE.OR P5, PT, R3, UR8, P6 ;  /* 0x0000000803007c0c */ /* 0x000fe4000b7a6670 */
[----:B------:R-:W-:Y:S01]  /*0d00*/  LEA.HI.X.SX32 R3, R2, RZ, 0x1, P1 ;  /* 0x000000ff02037211 */ /* 0x000fe200008f0eff */
[----:B------:R-:W-:Y:S01]  /*0d10*/  @!P4 STG.E.128 desc[UR20][R4.64+0x2800], RZ ;  /* 0x002800ff0400c986 */ /* 0x000fe2000c101d14 */
[C---:B-1----:R-:W-:Y:S02]  /*0d20*/  LEA R2, P1, R0.reuse, UR4, 0x2 ;  /* 0x0000000400027c11 */ /* 0x042fe4000f8210ff */
[----:B------:R-:W-:Y:S01]  /*0d30*/  ISETP.GE.OR P4, PT, R7, UR8, P6 ;  /* 0x0000000807007c0c */ /* 0x000fe2000b786670 */
[----:B------:R-:W-:Y:S01]  /*0d40*/  @!P3 STG.E.128 desc[UR20][R4.64+0x3000], RZ ;  /* 0x003000ff0400b986 */ /* 0x000fe2000c101d14 */
[----:B------:R-:W-:Y:S01]  /*0d50*/  LEA.HI.X R3, R0, UR5, R3, 0x2, P1 ;  /* 0x0000000500037c11 */ /* 0x000fe200088f1403 */
[----:B------:R-:W-:Y:S01]  /*0d60*/  @!P0 IMAD.MOV.U32 R0, RZ, RZ, -0x800000 ;  /* 0xff800000ff008424 */ /* 0x000fe200078e00ff */
[----:B------:R-:W-:Y:S01]  /*0d70*/  ISETP.GE.OR P3, PT, R6, UR8, P6 ;  /* 0x0000000806007c0c */ /* 0x000fe2000b766670 */
[----:B------:R1:W-:Y:S01]  /*0d80*/  @!P2 STG.E.128 desc[UR20][R4.64+0x3800], RZ ;  /* 0x003800ff0400a986 */ /* 0x0003e2000c101d14 */
[----:B------:R-:W-:-:S02]  /*0d90*/  ISETP.GE.OR P2, PT, R10, UR8, P6 ;  /* 0x000000080a007c0c */ /* 0x000fc4000b746670 */
[----:B------:R-:W-:Y:S01]  /*0da0*/  ISETP.GE.OR P1, PT, R9, UR8, P6 ;  /* 0x0000000809007c0c */ /* 0x000fe2000b726670 */
[----:B------:R2:W-:Y:S01]  /*0db0*/  @!P0 STG.E desc[UR20][R2.64], R0 ;  /* 0x0000000002008986 */ /* 0x0005e2000c101914 */
[----:B------:R-:W-:Y:S02]  /*0dc0*/  ISETP.GE.OR P0, PT, R8, UR8, P6 ;  /* 0x0000000808007c0c */ /* 0x000fe4000b706670 */
[----:B------:R-:W-:Y:S01]  /*0dd0*/  ISETP.GE.OR P6, PT, R11, UR8, P6 ;  /* 0x000000080b007c0c */ /* 0x000fe2000b7c6670 */
[----:B------:R-:W-:-:S04]  /*0de0*/  @!P4 IMAD.MOV.U32 R7, RZ, RZ, -0x800000 ;  /* 0xff800000ff07c424 */ /* 0x000fc800078e00ff */
[----:B------:R-:W-:Y:S01]  /*0df0*/  @!P3 IMAD.MOV.U32 R6, RZ, RZ, -0x800000 ;  /* 0xff800000ff06b424 */ /* 0x000fe200078e00ff */
[----:B------:R-:W-:Y:S04]  /*0e00*/  @!P4 STG.E desc[UR20][R2.64+0x40], R7 ;  /* 0x000040070200c986 */ /* 0x000fe8000c101914 */
[----:B------:R-:W-:Y:S01]  /*0e10*/  @!P3 STG.E desc[UR20][R2.64+0x60], R6 ;  /* 0x000060060200b986 */ /* 0x000fe2000c101914 */
[----:B-1----:R-:W-:Y:S02]  /*0e20*/  @!P2 IMAD.MOV.U32 R5, RZ, RZ, -0x800000 ;  /* 0xff800000ff05a424 */ /* 0x002fe400078e00ff */
[----:B------:R-:W-:-:S03]  /*0e30*/  @!P1 IMAD.MOV.U32 R4, RZ, RZ, -0x800000 ;  /* 0xff800000ff049424 */ /* 0x000fc600078e00ff */
[----:B------:R-:W-:Y:S01]  /*0e40*/  @!P2 STG.E desc[UR20][R2.64+0x80], R5 ;  /* 0x000080050200a986 */ /* 0x000fe2000c101914 */
[----:B--2---:R-:W-:-:S03]  /*0e50*/  @!P5 IMAD.MOV.U32 R0, RZ, RZ, -0x800000 ;  /* 0xff800000ff00d424 */ /* 0x004fc600078e00ff */
[----:B------:R-:W-:Y:S04]  /*0e60*/  @!P1 STG.E desc[UR20][R2.64+0xa0], R4 ;  /* 0x0000a00402009986 */ /* 0x000fe8000c101914 */
[----:B------:R1:W-:Y:S02]  /*0e70*/  @!P5 STG.E desc[UR20][R2.64+0x20], R0 ;  /* 0x000020000200d986 */ /* 0x0003e4000c101914 */
[----:B-1----:R-:W-:-:S05]  /*0e80*/  @!P0 IMAD.MOV.U32 R0, RZ, RZ, -0x800000 ;  /* 0xff800000ff008424 */ /* 0x002fca00078e00ff */
[----:B------:R1:W-:Y:S01]  /*0e90*/  @!P0 STG.E desc[UR20][R2.64+0xc0], R0 ;  /* 0x0000c00002008986 */ /* 0x0003e2000c101914 */
[----:B------:R-:W-:Y:S05]  /*0ea0*/  @P6 EXIT ;  /* 0x000000000000694d */ /* 0x000fea0003800000 */
[----:B-1----:R-:W-:-:S05]  /*0eb0*/  MOV R0, 0xff800000 ;  /* 0xff80000000007802 */ /* 0x002fca0000000f00 */
[----:B------:R-:W-:Y:S01]  /*0ec0*/  STG.E desc[UR20][R2.64+0xe0], R0 ;  /* 0x0000e00002007986 */ /* 0x000fe2000c101914 */
[----:B------:R-:W-:Y:S05]  /*0ed0*/  EXIT ;  /* 0x000000000000794d */ /* 0x000fea0003800000 */
.L_x_1338:
        /* <DEDUP_REMOVED lines=12> */
.L_x_1339:
[----:B------:R-:W-:-:S04]  /*0fa0*/  UISETP.NE.U32.AND UP2, UPT, UR12, URZ, UPT ;  /* 0x000000ff0c00728c */ /* 0x000fc8000bf45070 */
[----:B------:R-:W-:-:S09]  /*0fb0*/  UISETP.NE.AND.EX UP2, UPT, UR13, URZ, UPT, UP2 ;  /* 0x000000ff0d00728c */ /* 0x000fd2000bf45320 */
[----:B------:R-:W-:Y:S05]  /*0fc0*/  BRA.U !UP2, `(.L_x_1340) ;  /* 0x000000050aa87547 */ /* 0x000fea000b800000 */
[----:B------:R-:W1:Y:S01]  /*0fd0*/  LDC R9, c[0x0][0x4f0] ;  /* 0x00013c00ff097b82 */ /* 0x000e620000000800 */
[----:B------:R-:W-:Y:S01]  /*0fe0*/  ULEA UR8, UR18, 0xffffff00, 0x8 ;  /* 0xffffff0012087891 */ /* 0x000fe2000f8e40ff */
[----:B------:R-:W2:Y:S01]  /*0ff0*/  LDCU.64 UR4, c[0x0][0x4e8] ;  /* 0x00009d00ff0477ac */ /* 0x000ea20008000a00 */
[----:B------:R-:W3:Y:S05]  /*1000*/  LDCU.64 UR10, c[0x0][0x3b8] ;  /* 0x00007700ff0a77ac */ /* 0x000eea0008000a00 */
[----:B------:R-:W4:Y:S01]  /*1010*/  LDC R12, c[0x0][0x3e8] ;  /* 0x0000fa00ff0c7b82 */ /* 0x000f220000000800 */
[----:B--2---:R-:W-:Y:S01]  /*1020*/  UIMAD.WIDE.U32 UR6, UR17, UR4, URZ ;  /* 0x00000004110672a5 */ /* 0x004fe2000f8e00ff */
[----:B-1----:R-:W-:-:S03]  /*1030*/  IABS R5, R9 ;  /* 0x0000000900057213 */ /* 0x002fc60000000000 */
[----:B------:R-:W-:Y:S02]  /*1040*/  UIMAD UR5, UR17, UR5, UR7 ;  /* 0x00000005110572a4 */ /* 0x000fe4000f8e0207 */
[----:B------:R-:W-:Y:S01]  /*1050*/  ULEA UR4, UP0, UR6, UR12, 0x2 ;  /* 0x0000000c06047291 */ /* 0x000fe2000f8010ff */
[----:B------:R-:W1:Y:S03]  /*1060*/  I2F.RP R2, R5 ;  /* 0x0000000500027306 */ /* 0x000e660000209400 */
[----:B------:R-:W-:Y:S02]  /*1070*/  ULEA.HI.X UR5, UR6, UR13, UR5, 0x2, UP0 ;  /* 0x0000000d06057291 */ /* 0x000fe400080f1405 */
[----:B------:R-:W-:Y:S01]  /*1080*/  IMAD.U32 R15, RZ, RZ, UR4 ;  /* 0x00000004ff0f7e24 */ /* 0x000fe2000f8e00ff */
[----:B----4-:R-:W-:Y:S01]  /*1090*/  IABS R8, R12 ;  /* 0x0000000c00087213 */ /* 0x010fe20000000000 */
[----:B------:R-:W2:Y:S02]  /*10a0*/  LDCU.64 UR6, c[0x0][0x3a0] ;  /* 0x00007400ff0677ac */ /* 0x000ea40008000a00 */
[----:B------:R-:W-:-:S05]  /*10b0*/  MOV R14, UR5 ;  /* 0x00000005000e7c02 */ /* 0x000fca0008000f00 */
[----:B------:R-:W4:Y:S01]  /*10c0*/  LDCU.64 UR4, c[0x0][0x3a8] ;  /* 0x00007500ff0477ac */ /* 0x000f220008000a00 */
[----:B-1----:R-:W1:Y:S02]  /*10d0*/  MUFU.RCP R2, R2 ;  /* 0x0000000200027308 */ /* 0x002e640000001000 */
[----:B-1----:R-:W-:-:S06]  /*10e0*/  IADD3 R2, PT, PT, R2, 0xffffffe, RZ ;  /* 0x0ffffffe02027810 */ /* 0x002fcc0007ffe0ff */
[----:B------:R1:W5:Y:S02]  /*10f0*/  F2I.FTZ.U32.TRUNC.NTZ R3, R2 ;  /* 0x0000000200037305 */ /* 0x000364000021f000 */
[----:B-1----:R-:W-:Y:S01]  /*1100*/  MOV R2, UR8 ;  /* 0x0000000800027c02 */ /* 0x002fe20008000f00 */
[----:B-----5:R-:W-:-:S03]  /*1110*/  IMAD.MOV R0, RZ, RZ, -R3 ;  /* 0x000000ffff007224 */ /* 0x020fc600078e0a03 */
[----:B------:R-:W-:Y:S01]  /*1120*/  IABS R4, R2 ;  /* 0x0000000200047213 */ /* 0x000fe20000000000 */
[----:B------:R-:W-:Y:S02]  /*1130*/  IMAD R0, R0, R5, RZ ;  /* 0x0000000500007224 */ /* 0x000fe400078e02ff */
[----:B------:R-:W-:-:S04]  /*1140*/  IMAD.MOV.U32 R2, RZ, RZ, RZ ;  /* 0x000000ffff027224 */ /* 0x000fc800078e00ff */
[----:B------:R-:W-:Y:S01]  /*1150*/  IMAD.HI.U32 R0, R3, R0, R2 ;  /* 0x0000000003007227 */ /* 0x000fe200078e0002 */
[----:B------:R-:W-:-:S05]  /*1160*/  MOV R3, R4 ;  /* 0x0000000400037202 */ /* 0x000fca0000000f00 */
[----:B------:R-:W-:-:S04]  /*1170*/  IMAD.HI.U32 R0, R0, R3, RZ ;  /* 0x0000000300007227 */ /* 0x000fc800078e00ff */
[----:B------:R-:W-:-:S04]  /*1180*/  IMAD.MOV R2, RZ, RZ, -R0 ;  /* 0x000000ffff027224 */ /* 0x000fc800078e0a00 */
[----:B------:R-:W-:Y:S02]  /*1190*/  IMAD R2, R5, R2, R3 ;  /* 0x0000000205027224 */ /* 0x000fe400078e0203 */
[----:B------:R-:W-:-:S03]  /*11a0*/  IMAD.MOV.U32 R3, RZ, RZ, R14 ;  /* 0x000000ffff037224 */ /* 0x000fc600078e000e */
[----:B------:R-:W-:-:S13]  /*11b0*/  ISETP.GT.U32.AND P1, PT, R5, R2, PT ;  /* 0x000000020500720c */ /* 0x000fda0003f24070 */
[-C--:B------:R-:W-:Y:S01]  /*11c0*/  @!P1 IADD3 R2, PT, PT, R2, -R5.reuse, RZ ;  /* 0x8000000502029210 */ /* 0x080fe20007ffe0ff */
[----:B------:R-:W-:Y:S01]  /*11d0*/  @!P1 VIADD R0, R0, 0x1 ;  /* 0x0000000100009836 */ /* 0x000fe20000000000 */
[C---:B------:R-:W-:Y:S02]  /*11e0*/  ISETP.NE.AND P1, PT, R9.reuse, RZ, PT ;  /* 0x000000ff0900720c */ /* 0x040fe40003f25270 */
[----:B------:R-:W-:Y:S02]  /*11f0*/  ISETP.GE.U32.AND P2, PT, R2, R5, PT ;  /* 0x000000050200720c */ /* 0x000fe40003f46070 */
[----:B------:R-:W-:-:S04]  /*1200*/  LOP3.LUT R2, R9, UR8, RZ, 0x3c, !PT ;  /* 0x0000000809027c12 */ /* 0x000fc8000f8e3cff */
[----:B------:R-:W-:Y:S02]  /*1210*/  ISETP.GE.AND P0, PT, R2, RZ, PT ;  /* 0x000000ff0200720c */ /* 0x000fe40003f06270 */
[----:B------:R-:W-:-:S05]  /*1220*/  MOV R2, R15 ;  /* 0x0000000f00027202 */ /* 0x000fca0000000f00 */
[----:B------:R-:W-:-:S05]  /*1230*/  @P2 IADD3 R0, PT, PT, R0, 0x1, RZ ;  /* 0x0000000100002810 */ /* 0x000fca0007ffe0ff */
[----:B------:R-:W-:-:S05]  /*1240*/  IMAD.MOV.U32 R5, RZ, RZ, R0 ;  /* 0x000000ffff057224 */ /* 0x000fca00078e0000 */
[----:B------:R-:W-:Y:S02]  /*1250*/  @!P0 IADD3 R5, PT, PT, -R5, RZ, RZ ;  /* 0x000000ff05058210 */ /* 0x000fe40007ffe1ff */
[----:B------:R-:W-:-:S05]  /*1260*/  @!P1 LOP3.LUT R5, RZ, R9, RZ, 0x33, !PT ;  /* 0x00000009ff059212 */ /* 0x000fca00078e33ff */
[----:B------:R-:W-:-:S05]  /*1270*/  IMAD.WIDE R2, R5, 0x4, R2 ;  /* 0x0000000405027825 */ /* 0x000fca00078e0202 */
[----:B------:R1:W5:Y:S02]  /*1280*/  LDG.E R4, desc[UR20][R2.64] ;  /* 0x0000001402047981 */ /* 0x000364000c1e1900 */
[----:B-1----:R-:W1:Y:S08]  /*1290*/  I2F.RP R2, R8 ;  /* 0x0000000800027306 */ /* 0x002e700000209400 */
[----:B-1----:R-:W1:Y:S02]  /*12a0*/  MUFU.RCP R2, R2 ;  /* 0x0000000200027308 */ /* 0x002e640000001000 */
[----:B-1----:R-:W-:-:S06]  /*12b0*/  IADD3 R2, PT, PT, R2, 0xffffffe, RZ ;  /* 0x0ffffffe02027810 */ /* 0x002fcc0007ffe0ff */
[----:B------:R-:W1:Y:S02]  /*12c0*/  F2I.FTZ.U32.TRUNC.NTZ R3, R2 ;  /* 0x0000000200037305 */ /* 0x000e64000021f000 */
[----:B-1----:R-:W-:Y:S02]  /*12d0*/  IADD3 R0, PT, PT, RZ, -R3, RZ ;  /* 0x80000003ff007210 */ /* 0x002fe40007ffe0ff */
[----:B------:R-:W-:-:S03]  /*12e0*/  MOV R2, RZ ;  /* 0x000000ff00027202 */ /* 0x000fc60000000f00 */
[----:B------:R-:W-:Y:S01]  /*12f0*/  IMAD.MOV.U32 R7, RZ, RZ, R0 ;  /* 0x000000ffff077224 */ /* 0x000fe200078e0000 */
[----:B------:R-:W-:-:S03]  /*1300*/  MOV R0, UR26 ;  /* 0x0000001a00007c02 */ /* 0x000fc60008000f00 */
[----:B------:R-:W-:Y:S01]  /*1310*/  IMAD R7, R7, R8, RZ ;  /* 0x0000000807077224 */ /* 0x000fe200078e02ff */
[----:B------:R-:W-:-:S03]  /*1320*/  IABS R6, R0 ;  /* 0x0000000000067213 */ /* 0x000fc60000000000 */
        /* <DEDUP_REMOVED lines=10> */
[----:B------:R-:W-:Y:S01]  /*13d0*/  ISETP.GE.U32.AND P2, PT, R2, R8, PT ;  /* 0x000000080200720c */ /* 0x000fe20003f46070 */
[----:B------:R-:W-:Y:S01]  /*13e0*/  IMAD.MOV R2, RZ, RZ, -R5 ;  /* 0x000000ffff027224 */ /* 0x000fe200078e0a05 */
[----:B------:R-:W-:-:S03]  /*13f0*/  ISETP.NE.AND P1, PT, R12, RZ, PT ;  /* 0x000000ff0c00720c */ /* 0x000fc60003f25270 */
[----:B------:R-:W-:Y:S01]  /*1400*/  IMAD R6, R9, R2, UR8 ;  /* 0x0000000809067e24 */ /* 0x000fe2000f8e0202 */
[----:B------:R-:W1:Y:S07]  /*1410*/  LDCU.64 UR8, c[0x0][0x3c0] ;  /* 0x00007800ff0877ac */ /* 0x000e6e0008000a00 */
[----:B------:R-:W-:-:S05]  /*1420*/  @P2 IADD3 R0, PT, PT, R0, 0x1, RZ ;  /* 0x0000000100002810 */ /* 0x000fca0007ffe0ff */
[----:B------:R-:W-:Y:S01]  /*1430*/  @!P0 IMAD.MOV R0, RZ, RZ, -R0 ;  /* 0x000000ffff008224 */ /* 0x000fe200078e0a00 */
[----:B------:R-:W-:Y:S02]  /*1440*/  @!P1 LOP3.LUT R0, RZ, R12, RZ, 0x33, !PT ;  /* 0x0000000cff009212 */ /* 0x000fe400078e33ff */
[----:B-----5:R-:W-:Y:S01]  /*1450*/  SHF.R.S32.HI R3, RZ, 0x1f, R4 ;  /* 0x0000001fff037819 */ /* 0x020fe20000011404 */
[----:B--2---:R-:W-:-:S04]  /*1460*/  IMAD.WIDE.U32 R10, R4, UR6, RZ ;  /* 0x00000006040a7c25 */ /* 0x004fc8000f8e00ff */
[C---:B------:R-:W-:Y:S02]  /*1470*/  IMAD R2, R3.reuse, UR6, RZ ;  /* 0x0000000603027c24 */ /* 0x040fe4000f8e02ff */
[----:B----4-:R-:W-:Y:S02]  /*1480*/  IMAD R3, R3, UR4, RZ ;  /* 0x0000000403037c24 */ /* 0x010fe4000f8e02ff */
[C---:B------:R-:W-:Y:S02]  /*1490*/  IMAD R2, R4.reuse, UR7, R2 ;  /* 0x0000000704027c24 */ /* 0x040fe4000f8e0202 */
[C---:B------:R-:W-:Y:S02]  /*14a0*/  IMAD R5, R4.reuse, UR5, R3 ;  /* 0x0000000504057c24 */ /* 0x040fe4000f8e0203 */
[----:B------:R-:W-:Y:S01]  /*14b0*/  IMAD.WIDE.U32 R8, R4, UR4, RZ ;  /* 0x0000000404087c25 */ /* 0x000fe2000f8e00ff */
[----:B------:R-:W2:Y:S01]  /*14c0*/  LDCU.128 UR4, c[0x0][0x3d0] ;  /* 0x00007a00ff0477ac */ /* 0x000ea20008000c00 */
[----:B------:R-:W-:-:S02]  /*14d0*/  SHF.R.S32.HI R4, RZ, 0x1f, R6 ;  /* 0x0000001fff047819 */ /* 0x000fc40000011406 */
[----:B------:R-:W-:Y:S01]  /*14e0*/  IADD3 R3, PT, PT, R11, R2, RZ ;  /* 0x000000020b037210 */ /* 0x000fe20007ffe0ff */
[----:B------:R-:W-:Y:S01]  /*14f0*/  IMAD.MOV.U32 R2, RZ, RZ, R10 ;  /* 0x000000ffff027224 */ /* 0x000fe200078e000a */
[----:B------:R-:W-:Y:S01]  /*1500*/  IADD3 R5, PT, PT, R9, R5, RZ ;  /* 0x0000000509057210 */ /* 0x000fe20007ffe0ff */
[C---:B---3--:R-:W-:Y:S02]  /*1510*/  IMAD R7, R4.reuse, UR10, RZ ;  /* 0x0000000a04077c24 */ /* 0x048fe4000f8e02ff */
[----:B-1----:R-:W-:Y:S01]  /*1520*/  IMAD R9, R4, UR8, RZ ;  /* 0x0000000804097c24 */ /* 0x002fe2000f8e02ff */
[----:B------:R-:W-:Y:S01]  /*1530*/  MOV R4, R8 ;  /* 0x0000000800047202 */ /* 0x000fe20000000f00 */
[C---:B------:R-:W-:Y:S01]  /*1540*/  IMAD R10, R6.reuse, UR11, R7 ;  /* 0x0000000b060a7c24 */ /* 0x040fe2000f8e0207 */
[----:B------:R-:W-:Y:S01]  /*1550*/  SHF.R.S32.HI R8, RZ, 0x1f, R0 ;  /* 0x0000001fff087819 */ /* 0x000fe20000011400 */
[----:B------:R-:W-:-:S04]  /*1560*/  IMAD.WIDE.U32 R2, R6, UR10, R2 ;  /* 0x0000000a06027c25 */ /* 0x000fc8000f8e0002 */
[C---:B------:R-:W-:Y:S02]  /*1570*/  IMAD R9, R6.reuse, UR9, R9 ;  /* 0x0000000906097c24 */ /* 0x040fe4000f8e0209 */
[----:B------:R-:W-:Y:S01]  /*1580*/  IMAD.WIDE.U32 R6, R6, UR8, R4 ;  /* 0x0000000806067c25 */ /* 0x000fe2000f8e0004 */
[----:B------:R-:W-:Y:S02]  /*1590*/  IADD3 R5, PT, PT, R3, R10, RZ ;  /* 0x0000000a03057210 */ /* 0x000fe40007ffe0ff */
[----:B------:R-:W-:Y:S01]  /*15a0*/  MOV R4, R2 ;  /* 0x0000000200047202 */ /* 0x000fe20000000f00 */
[----:B------:R-:W-:Y:S01]  /*15b0*/  IMAD.IADD R3, R7, 0x1, R9 ;  /* 0x0000000107037824 */ /* 0x000fe200078e0209 */
[----:B------:R-:W-:Y:S01]  /*15c0*/  MOV R2, R6 ;  /* 0x0000000600027202 */ /* 0x000fe20000000f00 */
[C---:B--2---:R-:W-:Y:S02]  /*15d0*/  IMAD R7, R8.reuse, UR4, RZ ;  /* 0x0000000408077c24 */ /* 0x044fe4000f8e02ff */
[----:B------:R-:W-:-:S02]  /*15e0*/  IMAD R8, R8, UR6, RZ ;  /* 0x0000000608087c24 */ /* 0x000fc4000f8e02ff */
[C---:B------:R-:W-:Y:S02]  /*15f0*/  IMAD R7, R0.reuse, UR5, R7 ;  /* 0x0000000500077c24 */ /* 0x040fe4000f8e0207 */
[----:B------:R-:W-:-:S04]  /*1600*/  IMAD.WIDE.U32 R4, R0, UR4, R4 ;  /* 0x0000000400047c25 */ /* 0x000fc8000f8e0004 */
[C---:B------:R-:W-:Y:S02]  /*1610*/  IMAD R6, R0.reuse, UR7, R8 ;  /* 0x0000000700067c24 */ /* 0x040fe4000f8e0208 */
[----:B------:R-:W-:-:S04]  /*1620*/  IMAD.WIDE.U32 R2, R0, UR6, R2 ;  /* 0x0000000600027c25 */ /* 0x000fc8000f8e0002 */
[----:B------:R-:W-:Y:S01]  /*1630*/  IMAD.IADD R5, R5, 0x1, R7 ;  /* 0x0000000105057824 */ /* 0x000fe200078e0207 */
[----:B------:R-:W-:Y:S02]  /*1640*/  IADD3 R8, PT, PT, R3, R6, RZ ;  /* 0x0000000603087210 */ /* 0x000fe40007ffe0ff */
[----:B------:R-:W-:Y:S01]  /*1650*/  MOV R7, R2 ;  /* 0x0000000200077202 */ /* 0x000fe20000000f00 */
[----:B------:R-:W-:Y:S06]  /*1660*/  BRA `(.L_x_1341) ;  /* 0x0000000400887947 */ /* 0x000fec0003800000 */
.L_x_1340:
        /* <DEDUP_REMOVED lines=15> */
.L_x_1342:
[----:B------:R-:W1:Y:S01]  /*1760*/  LDCU.64 UR10, c[0x0][0x3b8] ;  /* 0x00007700ff0a77ac */ /* 0x000e620008000a00 */
[----:B------:R-:W-:-:S04]  /*1770*/  UIADD3 UR15, UPT, UPT, UR7, UR27, URZ ;  /* 0x0000001b070f7290 */ /* 0x000fc8000fffe0ff */
[----:B-1----:R-:W-:Y:S02]  /*1780*/  UIMAD.WIDE.U32 UR4, UR15, UR10, URZ ;  /* 0x0000000a0f0472a5 */ /* 0x002fe4000f8e00ff */
[----:B------:R-:W-:-:S04]  /*1790*/  UIMAD UR15, UR15, UR11, URZ ;  /* 0x0000000b0f0f72a4 */ /* 0x000fc8000f8e02ff */
[----:B------:R-:W-:Y:S01]  /*17a0*/  UIADD3 UR15, UPT, UPT, UR5, UR15, URZ ;  /* 0x0000000f050f7290 */ /* 0x000fe2000fffe0ff */
[----:B------:R-:W-:-:S11]  /*17b0*/  UMOV UR14, UR4 ;  /* 0x00000004000e7c82 */ /* 0x000fd60008000000 */
.L_x_1343:
        /* <DEDUP_REMOVED lines=14> */
.L_x_1344:
[----:B------:R-:W1:Y:S01]  /*18a0*/  LDCU.64 UR8, c[0x0][0x3c0] ;  /* 0x00007800ff0877ac */ /* 0x000e620008000a00 */
[----:B------:R-:W-:-:S04]  /*18b0*/  UIADD3 UR7, UPT, UPT, UR7, UR27, URZ ;  /* 0x0000001b07077290 */ /* 0x000fc8000fffe0ff */
[----:B-1----:R-:W-:Y:S02]  /*18c0*/  UIMAD.WIDE.U32 UR28, UR7, UR8, URZ ;  /* 0x00000008071c72a5 */ /* 0x002fe4000f8e00ff */
[----:B------:R-:W-:-:S04]  /*18d0*/  UIMAD UR5, UR7, UR9, URZ ;  /* 0x00000009070572a4 */ /* 0x000fc8000f8e02ff */
[----:B------:R-:W-:-:S12]  /*18e0*/  UIADD3 UR5, UPT, UPT, UR29, UR5, URZ ;  /* 0x000000051d057290 */ /* 0x000fd8000fffe0ff */
.L_x_1345:
[----:B------:R-:W1:Y:S01]  /*18f0*/  LDC R7, c[0x0][0x3e8] ;  /* 0x0000fa00ff077b82 */ /* 0x000e620000000800 */
[----:B------:R-:W-:Y:S01]  /*1900*/  ULEA UR4, UR18, 0xffffff00, 0x8 ;  /* 0xffffff0012047891 */ /* 0x000fe2000f8e40ff */
[----:B------:R-:W-:Y:S01]  /*1910*/  CS2R R14, SRZ ;  /* 0x00000000000e7805 */ /* 0x000fe2000001ff00 */
[----:B------:R-:W-:Y:S02]  /*1920*/  UMOV UR29, UR5 ;  /* 0x00000005001d7c82 */ /* 0x000fe40008000000 */
[----:B------:R-:W-:Y:S02]  /*1930*/  USHF.R.S32.HI UR5, URZ, 0x1f, UR4 ;  /* 0x0000001fff057899 */ /* 0x000fe40008011404 */
[----:B------:R-:W-:Y:S01]  /*1940*/  UIMAD.WIDE.U32 UR28, UR4, UR8, UR28 ;  /* 0x00000008041c72a5 */ /* 0x000fe2000f8e001c */
[----:B------:R-:W2:Y:S01]  /*1950*/  LDC.64 R8, c[0x0][0x3d8] ;  /* 0x0000f600ff087b82 */ /* 0x000ea20000000a00 */
[----:B------:R-:W-:Y:S02]  /*1960*/  UIMAD UR6, UR5, UR8, URZ ;  /* 0x00000008050672a4 */ /* 0x000fe4000f8e02ff */
[----:B------:R-:W-:-:S02]  /*1970*/  UIMAD UR5, UR5, UR10, URZ ;  /* 0x0000000a050572a4 */ /* 0x000fc4000f8e02ff */
[----:B------:R-:W-:Y:S02]  /*1980*/  UIMAD UR6, UR4, UR9, UR6 ;  /* 0x00000009040672a4 */ /* 0x000fe4000f8e0206 */
[----:B------:R-:W-:Y:S01]  /*1990*/  UIMAD.WIDE.U32 UR14, UR4, UR10, UR14 ;  /* 0x0000000a040e72a5 */ /* 0x000fe2000f8e000e */
[----:B------:R-:W3:Y:S01]  /*19a0*/  LDC.64 R12, c[0x0][0x3d0] ;  /* 0x0000f400ff0c7b82 */ /* 0x000ee20000000a00 */
[----:B------:R-:W-:Y:S02]  /*19b0*/  UIMAD UR5, UR4, UR11, UR5 ;  /* 0x0000000b040572a4 */ /* 0x000fe4000f8e0205 */
[----:B------:R-:W-:Y:S02]  /*19c0*/  UIADD3 UR6, UPT, UPT, UR29, UR6, URZ ;  /* 0x000000061d067290 */ /* 0x000fe4000fffe0ff */
[----:B------:R-:W-:Y:S01]  /*19d0*/  UIADD3 UR5, UPT, UPT, UR15, UR5, URZ ;  /* 0x000000050f057290 */ /* 0x000fe2000fffe0ff */
[----:B-1----:R-:W-:-:S04]  /*19e0*/  IABS R6, R7 ;  /* 0x0000000700067213 */ /* 0x002fc80000000000 */
[----:B------:R-:W1:Y:S08]  /*19f0*/  I2F.RP R2, R6 ;  /* 0x0000000600027306 */ /* 0x000e700000209400 */
[----:B-1----:R-:W1:Y:S02]  /*1a00*/  MUFU.RCP R2, R2 ;  /* 0x0000000200027308 */ /* 0x002e640000001000 */
[----:B-1----:R-:W-:-:S06]  /*1a10*/  IADD3 R2, PT, PT, R2, 0xffffffe, RZ ;  /* 0x0ffffffe02027810 */ /* 0x002fcc0007ffe0ff */
[----:B------:R-:W1:Y:S02]  /*1a20*/  F2I.FTZ.U32.TRUNC.NTZ R3, R2 ;  /* 0x0000000200037305 */ /* 0x000e64000021f000 */
[----:B-1----:R-:W-:Y:S01]  /*1a30*/  IADD3 R0, PT, PT, RZ, -R3, RZ ;  /* 0x80000003ff007210 */ /* 0x002fe20007ffe0ff */
[----:B------:R-:W-:-:S04]  /*1a40*/  IMAD.MOV.U32 R2, RZ, RZ, RZ ;  /* 0x000000ffff027224 */ /* 0x000fc800078e00ff */
[----:B------:R-:W-:Y:S01]  /*1a50*/  IMAD.MOV.U32 R5, RZ, RZ, R0 ;  /* 0x000000ffff057224 */ /* 0x000fe200078e0000 */
[----:B------:R-:W-:-:S03]  /*1a60*/  MOV R0, UR26 ;  /* 0x0000001a00007c02 */ /* 0x000fc60008000f00 */
[----:B------:R-:W-:Y:S01]  /*1a70*/  IMAD R5, R5, R6, RZ ;  /* 0x0000000605057224 */ /* 0x000fe200078e02ff */
[----:B------:R-:W-:-:S03]  /*1a80*/  IABS R4, R0 ;  /* 0x0000000000047213 */ /* 0x000fc60000000000 */
[----:B------:R-:W-:Y:S01]  /*1a90*/  IMAD.HI.U32 R0, R3, R5, R2 ;  /* 0x0000000503007227 */ /* 0x000fe200078e0002 */
[----:B------:R-:W-:Y:S02]  /*1aa0*/  MOV R2, R4 ;  /* 0x0000000400027202 */ /* 0x000fe40000000f00 */
[----:B------:R-:W-:Y:S01]  /*1ab0*/  MOV R4, UR28 ;  /* 0x0000001c00047c02 */ /* 0x000fe20008000f00 */
[----:B------:R-:W-:Y:S01]  /*1ac0*/  IMAD.U32 R5, RZ, RZ, UR29 ;  /* 0x0000001dff057e24 */ /* 0x000fe2000f8e00ff */
[----:B------:R-:W-:Y:S01]  /*1ad0*/  MOV R5, UR6 ;  /* 0x0000000600057c02 */ /* 0x000fe20008000f00 */
[----:B------:R-:W-:-:S04]  /*1ae0*/  IMAD.HI.U32 R0, R0, R2, RZ ;  /* 0x0000000200007227 */ /* 0x000fc800078e00ff */
[----:B------:R-:W-:-:S04]  /*1af0*/  IMAD.MOV R3, RZ, RZ, -R0 ;  /* 0x000000ffff037224 */ /* 0x000fc800078e0a00 */
[----:B------:R-:W-:Y:S01]  /*1b00*/  IMAD R2, R6, R3, R2 ;  /* 0x0000000306027224 */ /* 0x000fe200078e0202 */
[----:B------:R-:W-:-:S04]  /*1b10*/  LOP3.LUT R3, R7, UR26, RZ, 0x3c, !PT ;  /* 0x0000001a07037c12 */ /* 0x000fc8000f8e3cff */
[----:B------:R-:W-:Y:S02]  /*1b20*/  ISETP.GT.U32.AND P0, PT, R6, R2, PT ;  /* 0x000000020600720c */ /* 0x000fe40003f04070 */
[----:B------:R-:W-:Y:S01]  /*1b30*/  ISETP.GE.AND P1, PT, R3, RZ, PT ;  /* 0x000000ff0300720c */ /* 0x000fe20003f26270 */
[----:B------:R-:W-:Y:S02]  /*1b40*/  IMAD.U32 R3, RZ, RZ, UR15 ;  /* 0x0000000fff037e24 */ /* 0x000fe4000f8e00ff */
[----:B------:R-:W-:-:S08]  /*1b50*/  IMAD.U32 R3, RZ, RZ, UR5 ;  /* 0x00000005ff037e24 */ /* 0x000fd0000f8e00ff */
[-C--:B------:R-:W-:Y:S01]  /*1b60*/  @!P0 IADD3 R2, PT, PT, R2, -R6.reuse, RZ ;  /* 0x8000000602028210 */ /* 0x080fe20007ffe0ff */
[----:B------:R-:W-:Y:S01]  /*1b70*/  @!P0 VIADD R0, R0, 0x1 ;  /* 0x0000000100008836 */ /* 0x000fe20000000000 */
[----:B------:R-:W-:Y:S02]  /*1b80*/  ISETP.NE.AND P0, PT, R7, RZ, PT ;  /* 0x000000ff0700720c */ /* 0x000fe40003f05270 */
[----:B------:R-:W-:Y:S02]  /*1b90*/  ISETP.GE.U32.AND P2, PT, R2, R6, PT ;  /* 0x000000060200720c */ /* 0x000fe40003f46070 */
[----:B------:R-:W-:-:S11]  /*1ba0*/  MOV R2, UR14 ;  /* 0x0000000e00027c02 */ /* 0x000fd60008000f00 */
[----:B------:R-:W-:-:S05]  /*1bb0*/  @P2 IADD3 R0, PT, PT, R0, 0x1, RZ ;  /* 0x0000000100002810 */ /* 0x000fca0007ffe0ff */
[----:B------:R-:W-:Y:S01]  /*1bc0*/  @!P1 IMAD.MOV R0, RZ, RZ, -R0 ;  /* 0x000000ffff009224 */ /* 0x000fe200078e0a00 */
[----:B------:R-:W-:-:S04]  /*1bd0*/  @!P0 LOP3.LUT R0, RZ, R7, RZ, 0x33, !PT ;  /* 0x00000007ff008212 */ /* 0x000fc800078e33ff */
[----:B------:R-:W-:Y:S01]  /*1be0*/  SHF.R.S32.HI R6, RZ, 0x1f, R0 ;  /* 0x0000001fff067819 */ /* 0x000fe20000011400 */
[----:B--2---:R-:W-:-:S04]  /*1bf0*/  IMAD.WIDE.U32 R4, R0, R8, R4 ;  /* 0x0000000800047225 */ /* 0x004fc800078e0004 */
[C---:B------:R-:W-:Y:S02]  /*1c00*/  IMAD R10, R6.reuse, R8, RZ ;  /* 0x00000008060a7224 */ /* 0x040fe400078e02ff */
[-C--:B---3--:R-:W-:Y:S02]  /*1c10*/  IMAD R7, R6, R12.reuse, RZ ;  /* 0x0000000c06077224 */ /* 0x088fe400078e02ff */
[C---:B------:R-:W-:Y:S02]  /*1c20*/  IMAD R6, R0.reuse, R9, R10 ;  /* 0x0000000900067224 */ /* 0x040fe400078e020a */
[----:B------:R-:W-:-:S04]  /*1c30*/  IMAD.WIDE.U32 R2, R0, R12, R2 ;  /* 0x0000000c00027225 */ /* 0x000fc800078e0002 */
[----:B------:R-:W-:Y:S01]  /*1c40*/  IMAD R0, R0, R13, R7 ;  /* 0x0000000d00007224 */ /* 0x000fe200078e0207 */
[----:B------:R-:W-:Y:S01]  /*1c50*/  MOV R7, R4 ;  /* 0x0000000400077202 */ /* 0x000fe20000000f00 */
[----:B------:R-:W-:Y:S01]  /*1c60*/  IMAD.IADD R8, R5, 0x1, R6 ;  /* 0x0000000105087824 */ /* 0x000fe200078e0206 */
[----:B------:R-:W-:Y:S01]  /*1c70*/  MOV R4, R2 ;  /* 0x0000000200047202 */ /* 0x000fe20000000f00 */
[----:B------:R-:W-:-:S07]  /*1c80*/  IMAD.IADD R5, R3, 0x1, R0 ;  /* 0x0000000103057824 */ /* 0x000fce00078e0200 */
.L_x_1341:
[----:B------:R-:W-:Y:S01]  /*1c90*/  UISETP.NE.AND UP0, UPT, UR25, -0x1, UPT ;  /* 0xffffffff1900788c */ /* 0x000fe2000bf05270 */
[----:B------:R-:W-:Y:S01]  /*1ca0*/  IMAD.SHL.U32 R23, R239, 0x8, RZ ;  /* 0x00000008ef177824 */ /* 0x000fe200078e00ff */
[----:B------:R-:W1:Y:S01]  /*1cb0*/  LDCU.64 UR4, c[0x0][0x3c8] ;  /* 0x00007900ff0477ac */ /* 0x000e620008000a00 */
[----:B------:R-:W2:Y:S01]  /*1cc0*/  S2R R10, SR_CTAID.X ;  /* 0x00000000000a7919 */ /* 0x000ea20000002500 */
[----:B------:R-:W3:Y:S01]  /*1cd0*/  S2UR UR27, SR_CgaCtaId ;  /* 0x00000000001b79c3 */ /* 0x000ee20000008800 */
[----:B------:R-:W-:Y:S01]  /*1ce0*/  MOV R190, R15 ;  /* 0x0000000f00be7202 */ /* 0x000fe20000000f00 */
[----:B------:R-:W-:Y:S01]  /*1cf0*/  IMAD.MOV.U32 R191, RZ, RZ, R14 ;  /* 0x000000ffffbf7224 */ /* 0x000fe200078e000e */
[----:B------:R-:W-:Y:S01]  /*1d00*/  LOP3.LUT R80, R23, 0x38, RZ, 0xc0, !PT ;  /* 0x0000003817507812 */ /* 0x000fe200078ec0ff */
[----:B------:R-:W-:Y:S03]  /*1d10*/  BSSY.RECONVERGENT B0, `(.L_x_1346) ;  /* 0x0000041000007945 */ /* 0x000fe60003800200 */
[----:B------:R-:W4:Y:S01]  /*1d20*/  @!UP0 LDCU.64 UR14, c[0x0][0x398] ;  /* 0x00007300ff0e87ac */ /* 0x000f220008000a00 */
[----:B------:R-:W-:Y:S01]  /*1d30*/  IADD3 R4, P1, PT, R80, R4, RZ ;  /* 0x0000000450047210 */ /* 0x000fe20007f3e0ff */
[----:B------:R-:W5:Y:S04]  /*1d40*/  @UP0 LDCU.64 UR6, c[0x0][0x3b0] ;  /* 0x00007600ff0607ac */ /* 0x000f680008000a00 */
[----:B------:R-:W-:-:S02]  /*1d50*/  IMAD.X R5, RZ, RZ, R5, P1 ;  /* 0x000000ffff057224 */ /* 0x000fc400008e0605 */
[----:B-1----:R-:W-:Y:S01]  /*1d60*/  IMAD.U32 R0, RZ, RZ, UR4 ;  /* 0x00000004ff007e24 */ /* 0x002fe2000f8e00ff */
[----:B----4-:R-:W-:Y:S02]  /*1d70*/  @!UP0 UIMAD.WIDE.U32 UR28, UR17, UR14, URZ ;  /* 0x0000000e111c82a5 */ /* 0x010fe4000f8e00ff */
[----:B-----5:R-:W-:Y:S02]  /*1d80*/  @UP0 UIMAD.WIDE.U32 UR30, UR25, UR6, URZ ;  /* 0x00000006191e02a5 */ /* 0x020fe4000f8e00ff */
[----:B------:R-:W-:Y:S02]  /*1d90*/  USHF.R.S32.HI UR6, URZ, 0x1f, UR26 ;  /* 0x0000001fff067899 */ /* 0x000fe4000801141a */
[----:B------:R-:W-:Y:S02]  /*1da0*/  @!UP0 UIMAD UR15, UR17, UR15, UR29 ;  /* 0x0000000f110f82a4 */ /* 0x000fe4000f8e021d */
[----:B------:R-:W-:Y:S02]  /*1db0*/  @UP0 UIMAD UR15, UR25, UR7, UR31 ;  /* 0x00000007190f02a4 */ /* 0x000fe4000f8e021f */
        /* <DEDUP_REMOVED lines=8> */
[----:B------:R-:W-:Y:S01]  /*1e40*/  IADD3 R6, P0, PT, R80, R7, RZ ;  /* 0x0000000750067210 */ /* 0x000fe20007f1e0ff */
[----:B------:R-:W-:Y:S01]  /*1e50*/  IMAD.WIDE.U32 R12, R0, UR26, R2 ;  /* 0x0000001a000c7c25 */ /* 0x000fe2000f8e0002 */
[----:B------:R-:W4:Y:S01]  /*1e60*/  LDCU.64 UR6, c[0x0][0x390] ;  /* 0x00007200ff0677ac */ /* 0x000f220008000a00 */
[----:B------:R-:W-:Y:S02]  /*1e70*/  SHF.R.U32.HI R2, RZ, 0x3, R239 ;  /* 0x00000003ff027819 */ /* 0x000fe400000116ef */
[----:B------:R-:W-:Y:S01]  /*1e80*/  IADD3.X R7, PT, PT, RZ, R8, RZ, P0, !PT ;  /* 0x00000008ff077210 */ /* 0x000fe200007fe4ff */
[----:B---3--:R-:W-:Y:S01]  /*1e90*/  ULEA UR5, UR27, UR29, 0x18 ;  /* 0x0000001d1b057291 */ /* 0x008fe2000f8ec0ff */
[C---:B------:R-:W-:Y:S01]  /*1ea0*/  ISETP.GE.AND P2, PT, R2.reuse, UR25, PT ;  /* 0x0000001902007c0c */ /* 0x040fe2000bf46270 */
[----:B------:R-:W-:Y:S01]  /*1eb0*/  IMAD.WIDE.U32 R8, R2, UR10, R4 ;  /* 0x0000000a02087c25 */ /* 0x000fe2000f8e0004 */
[----:B------:R-:W-:-:S03]  /*1ec0*/  LOP3.LUT R0, R23, 0x1f8, RZ, 0xc0, !PT ;  /* 0x000001f817007812 */ /* 0x000fc600078ec0ff */
[----:B------:R-:W-:Y:S01]  /*1ed0*/  IMAD.WIDE.U32 R6, R2, UR8, R6 ;  /* 0x0000000802067c25 */ /* 0x000fe2000f8e0006 */
[----:B------:R-:W-:-:S03]  /*1ee0*/  LOP3.LUT R0, R0, 0x38, R239, 0x78, !PT ;  /* 0x0000003800007812 */ /* 0x000fc600078e78ef */
[----:B------:R-:W-:Y:S01]  /*1ef0*/  IMAD R9, R2, UR11, R9 ;  /* 0x0000000b02097c24 */ /* 0x000fe2000f8e0209 */
[----:B-1----:R-:W-:Y:S01]  /*1f00*/  LEA R17, P1, R8, UR14, 0x1 ;  /* 0x0000000e08117c11 */ /* 0x002fe2000f8208ff */
[----:B------:R-:W-:Y:S01]  /*1f10*/  IMAD R7, R2, UR9, R7 ;  /* 0x0000000902077c24 */ /* 0x000fe2000f8e0207 */
[----:B------:R-:W-:Y:S01]  /*1f20*/  LOP3.LUT R0, R0, 0x1e00, R23, 0xf8, !PT ;  /* 0x00001e0000007812 */ /* 0x000fe200078ef817 */
[----:B------:R-:W-:Y:S01]  /*1f30*/  IMAD.MOV.U32 R3, RZ, RZ, RZ ;  /* 0x000000ffff037224 */ /* 0x000fe200078e00ff */
[----:B----4-:R-:W-:Y:S01]  /*1f40*/  LEA R25, P0, R6, UR6, 0x1 ;  /* 0x0000000606197c11 */ /* 0x010fe2000f8008ff */
[----:B------:R1:W-:Y:S01]  /*1f50*/  STL [R1+0x18], R17 ;  /* 0x0000181101007387 */ /* 0x0003e20000100800 */
[----:B------:R-:W-:Y:S01]  /*1f60*/  LEA.HI.X R20, R8, UR15, R9, 0x1, P1 ;  /* 0x0000000f08147c11 */ /* 0x000fe200088f0c09 */
[----:B--2---:R-:W-:Y:S01]  /*1f70*/  IMAD.WIDE.U32 R4, R10, 0x40, R2 ;  /* 0x000000400a047825 */ /* 0x004fe200078e0002 */
[----:B------:R-:W-:Y:S01]  /*1f80*/  LEA.HI.X R24, R6, UR7, R7, 0x1, P0 ;  /* 0x0000000706187c11 */ /* 0x000fe200080f0c07 */
[----:B------:R1:W-:Y:S01]  /*1f90*/  STL [R1+0x20], R25 ;  /* 0x0000201901007387 */ /* 0x0003e20000100800 */
[----:B------:R-:W-:Y:S01]  /*1fa0*/  LEA R8, R0, UR5, 0x1 ;  /* 0x0000000500087c11 */ /* 0x000fe2000f8e08ff */
[----:B------:R-:W-:-:S02]  /*1fb0*/  VIADD R7, R13, UR28 ;  /* 0x0000001c0d077c36 */ /* 0x000fc40008000000 */
[----:B------:R1:W-:Y:S04]  /*1fc0*/  STL [R1+0x14], R20 ;  /* 0x0000141401007387 */ /* 0x0003e80000100800 */
[----:B------:R1:W-:Y:S04]  /*1fd0*/  STL [R1+0x1c], R24 ;  /* 0x00001c1801007387 */ /* 0x0003e80000100800 */
[----:B------:R1:W-:Y:S01]  /*1fe0*/  STL.64 [R1], R190 ;  /* 0x000000be01007387 */ /* 0x0003e20000100a00 */
        /* <DEDUP_REMOVED lines=18> */
.L_x_1348:
[----:B------:R3:W-:Y:S02]  /*2110*/  STS.128 [R8], RZ ;  /* 0x000000ff08007388 */ /* 0x0007e40000000c00 */
.L_x_1347:
[----:B------:R-:W-:Y:S05]  /*2120*/  BSYNC.RECONVERGENT B0 ;  /* 0x0000000000007941 */ /* 0x000fea0003800200 */
.L_x_1346:
        /* <DEDUP_REMOVED lines=8> */
[----:B------:R-:W4:Y:S02]  /*21b0*/  LDCU UR4, c[0x0][0x440] ;  /* 0x00008800ff0477ac */ /* 0x000f240008000800 */
[----:B----4-:R-:W-:-:S13]  /*21c0*/  ISETP.GE.AND P0, PT, R80, UR4, PT ;  /* 0x0000000450007c0c */ /* 0x010fda000bf06270 */
[----:B------:R4:W-:Y:S01]  /*21d0*/  @P0 STS.128 [R8+0x800], RZ ;  /* 0x000800ff08000388 */ /* 0x0009e20000000c00 */
[----:B------:R-:W-:Y:S05]  /*21e0*/  @P0 BRA `(.L_x_1350) ;  /* 0x0000000000400947 */ /* 0x000fea0003800000 */
[----:B------:R-:W5:Y:S01]  /*21f0*/  LDCU.64 UR14, c[0x0][0x3b0] ;  /* 0x00007600ff0e77ac */ /* 0x000f620008000a00 */
[----:B------:R-:W-:Y:S01]  /*2200*/  IADD3 R0, P0, PT, R4, 0x10, RZ ;  /* 0x0000001004007810 */ /* 0x000fe20007f1e0ff */
[----:B------:R-:W-:Y:S01]  /*2210*/  IMAD.MOV.U32 R10, RZ, RZ, R12 ;  /* 0x000000ffff0a7224 */ /* 0x000fe200078e000c */
[----:B------:R-:W-:Y:S01]  /*2220*/  MOV R11, R7 ;  /* 0x00000007000b7202 */ /* 0x000fe20000000f00 */
[----:B------:R-:W2:Y:S02]  /*2230*/  LDCU.64 UR6, c[0x0][0x380] ;  /* 0x00007000ff0677ac */ /* 0x000ea40008000a00 */
[----:B------:R-:W-:-:S04]  /*2240*/  IMAD.X R9, RZ, RZ, R5, P0 ;  /* 0x000000ffff097224 */ /* 0x000fc800000e0605 */
        /* <DEDUP_REMOVED lines=10> */
.L_x_1350:
[----:B------:R-:W-:Y:S05]  /*22f0*/  BSYNC.RECONVERGENT B0 ;  /* 0x0000000000007941 */ /* 0x000fea0003800200 */
.L_x_1349:
        /* <DEDUP_REMOVED lines=22> */
.L_x_1352:
[----:B------:R-:W-:Y:S05]  /*2460*/  BSYNC.RECONVERGENT B0 ;  /* 0x0000000000007941 */ /* 0x000fea0003800200 */
.L_x_1351:
        /* <DEDUP_REMOVED lines=21> */
.L_x_1354:
[----:B------:R-:W-:Y:S05]  /*25c0*/  BSYNC.RECONVERGENT B0 ;  /* 0x0000000000007941 */ /* 0x000fea0003800200 */
.L_x_1353:
[----:B------:R-:W-:Y:S01]  /*25d0*/  UIMAD UR6, UR18, -0x100, UR23 ;  /* 0xffffff00120678a4 */ /* 0x000fe2000f8e0217 */
[----:B------:R-:W-:Y:S01]  /*25e0*/  BSSY.RECONVERGENT B0, `(.L_x_1355) ;  /* 0x0000013000007945 */ /* 0x000fe20003800200 */
[----:B------:R-:W-:Y:S01]  /*25f0*/  USHF.L.U64.HI UR7, UR10, 0x4, UR11 ;  /* 0x000000040a077899 */ /* 0x000fe2000801020b */
[----:B------:R-:W-:Y:S01]  /*2600*/  IMAD.MOV.U32 R185, RZ, RZ, R20 ;  /* 0x000000ffffb97224 */ /* 0x000fe200078e0014 */
[----:B------:R-:W-:Y:S01]  /*2610*/  UIADD3 UR6, UPT, UPT, UR6, 0x100, URZ ;  /* 0x0000010006067890 */ /* 0x000fe2000fffe0ff */
[----:B------:R-:W-:Y:S01]  /*2620*/  MOV R183, R17 ;  /* 0x0000001100b77202 */ /* 0x000fe20000000f00 */
[----:B------:R-:W-:-:S04]  /*2630*/  USHF.L.U32 UR14, UR10, 0x4, URZ ;  /* 0x000000040a0e7899 */ /* 0x000fc800080006ff */
[----:B------:R-:W-:-:S13]  /*2640*/  ISETP.GE.AND P6, PT, R2, UR6, PT ;  /* 0x0000000602007c0c */ /* 0x000fda000bfc6270 */
        /* <DEDUP_REMOVED lines=11> */
.L_x_1357:
[----:B------:R1:W-:Y:S02]  /*2700*/  STS.128 [R8+0x2000], RZ ;  /* 0x002000ff08007388 */ /* 0x0003e40000000c00 */
.L_x_1356:
[----:B------:R-:W-:Y:S05]  /*2710*/  BSYNC.RECONVERGENT B0 ;  /* 0x0000000000007941 */ /* 0x000fea0003800200 */
.L_x_1355:
[----:B------:R-:W-:Y:S01]  /*2720*/  ISETP.GE.AND P3, PT, R16, UR6, PT ;  /* 0x0000000610007c0c */ /* 0x000fe2000bf66270 */
[----:B------:R-:W-:Y:S01]  /*2730*/  IMAD.U32 R0, RZ, RZ, UR14 ;  /* 0x0000000eff007e24 */ /* 0x000fe2000f8e00ff */
[----:B------:R-:W-:Y:S01]  /*2740*/  BSSY.RECONVERGENT B0, `(.L_x_1358) ;  /* 0x0000016000007945 */ /* 0x000fe20003800200 */
[----:B--2---:R-:W-:Y:S01]  /*2750*/  IMAD.U32 R5, RZ, RZ, UR7 ;  /* 0x00000007ff057e24 */ /* 0x004fe2000f8e00ff */
[----:B------:R-:W-:Y:S01]  /*2760*/  ISETP.GE.AND P2, PT, R19, UR6, PT ;  /* 0x0000000613007c0c */ /* 0x000fe2000bf46270 */
[----:B------:R-:W-:Y:S01]  /*2770*/  VIADD R22, R2, 0x40 ;  /* 0x0000004002167836 */ /* 0x000fe20000000000 */
[----:B------:R-:W-:Y:S01]  /*2780*/  LEA R4, P0, R0, R183, 0x1 ;  /* 0x000000b700047211 */ /* 0x000fe200078008ff */
[----:B------:R-:W-:Y:S01]  /*2790*/  VIADD R21, R2, 0x50 ;  /* 0x0000005002157836 */ /* 0x000fe20000000000 */
[----:B------:R-:W-:Y:S01]  /*27a0*/  ISETP.GE.AND P1, PT, R18, UR6, PT ;  /* 0x0000000612007c0c */ /* 0x000fe2000bf26270 */
[----:B-1----:R-:W-:Y:S01]  /*27b0*/  VIADD R20, R2, 0x60 ;  /* 0x0000006002147836 */ /* 0x002fe20000000000 */
        /* <DEDUP_REMOVED lines=14> */
.L_x_1359:
[----:B------:R-:W-:Y:S05]  /*28a0*/  BSYNC.RECONVERGENT B0 ;  /* 0x0000000000007941 */ /* 0x000fea0003800200 */
.L_x_1358:
        /* <DEDUP_REMOVED lines=17> */
.L_x_1361:
[----:B------:R-:W-:Y:S05]  /*29c0*/  BSYNC.RECONVERGENT B0 ;  /* 0x0000000000007941 */ /* 0x000fea0003800200 */
.L_x_1360:
        /* <DEDUP_REMOVED lines=17> */
.L_x_1363:
[----:B------:R-:W-:Y:S05]  /*2ae0*/  BSYNC.RECONVERGENT B0 ;  /* 0x0000000000007941 */ /* 0x000fea0003800200 */
.L_x_1362:
        /* <DEDUP_REMOVED lines=18> */
.L_x_1365:
[----:B------:R-:W-:Y:S05]  /*2c10*/  BSYNC.RECONVERGENT B0 ;  /* 0x0000000000007941 */ /* 0x000fea0003800200 */
.L_x_1364:
        /* <DEDUP_REMOVED lines=17> */
.L_x_1367:
[----:B------:R-:W-:Y:S05]  /*2d30*/  BSYNC.RECONVERGENT B0 ;  /* 0x0000000000007941 */ /* 0x000fea0003800200 */
.L_x_1366:
        /* <DEDUP_REMOVED lines=18> */
.L_x_1369:
[----:B------:R-:W-:Y:S05]  /*2e60*/  BSYNC.RECONVERGENT B0 ;  /* 0x0000000000007941 */ /* 0x000fea0003800200 */
.L_x_1368:
        /* <DEDUP_REMOVED lines=18> */
.L_x_1371:
[----:B------:R-:W-:Y:S05]  /*2f90*/  BSYNC.RECONVERGENT B0 ;  /* 0x0000000000007941 */ /* 0x000fea0003800200 */
.L_x_1370:
        /* <DEDUP_REMOVED lines=18> */
.L_x_1373:
[----:B------:R-:W-:Y:S05]  /*30c0*/  BSYNC.RECONVERGENT B0 ;  /* 0x0000000000007941 */ /* 0x000fea0003800200 */
.L_x_1372:
        /* <DEDUP_REMOVED lines=17> */
.L_x_1375:
[----:B------:R-:W-:Y:S05]  /*31e0*/  BSYNC.RECONVERGENT B0 ;  /* 0x0000000000007941 */ /* 0x000fea0003800200 */
.L_x_1374:
        /* <DEDUP_REMOVED lines=17> */
.L_x_1377:
[----:B------:R-:W-:Y:S05]  /*3300*/  BSYNC.RECONVERGENT B0 ;  /* 0x0000000000007941 */ /* 0x000fea0003800200 */
.L_x_1376:
        /* <DEDUP_REMOVED lines=16> */
.L_x_1379:
[----:B------:R-:W-:Y:S05]  /*3410*/  BSYNC.RECONVERGENT B0 ;  /* 0x0000000000007941 */ /* 0x000fea0003800200 */
.L_x_1378:
        /* <DEDUP_REMOVED lines=16> */
.L_x_1381:
[----:B------:R-:W-:Y:S05]  /*3520*/  BSYNC.RECONVERGENT B0 ;  /* 0x0000000000007941 */ /* 0x000fea0003800200 */
.L_x_1380:
        /* <DEDUP_REMOVED lines=16> */
.L_x_1383:
[----:B------:R-:W-:Y:S05]  /*3630*/  BSYNC.RECONVERGENT B0 ;  /* 0x0000000000007941 */ /* 0x000fea0003800200 */
.L_x_1382:
        /* <DEDUP_REMOVED lines=16> */
.L_x_1385:
[----:B------:R-:W-:Y:S05]  /*3740*/  BSYNC.RECONVERGENT B0 ;  /* 0x0000000000007941 */ /* 0x000fea0003800200 */
.L_x_1384:
        /* <DEDUP_REMOVED lines=16> */
.L_x_1387:
[----:B------:R-:W-:Y:S05]  /*3850*/  BSYNC.RECONVERGENT B0 ;  /* 0x0000000000007941 */ /* 0x000fea0003800200 */
.L_x_1386:
[----:B------:R-:W0:Y:S01]  /*3860*/  LDGDEPBAR ;  /* 0x00000000000079af */ /* 0x000e220000000000 */
[--C-:B------:R-:W-:Y:S01]  /*3870*/  SHF.R.U32.HI R237, RZ, 0x1, R239.reuse ;  /* 0x00000001ffed7819 */ /* 0x100fe200000116ef */
[----:B-1----:R-:W-:Y:S01]  /*3880*/  IMAD.U32 R2, RZ, RZ, UR22 ;  /* 0x00000016ff027e24 */ /* 0x002fe2000f8e00ff */
[----:B------:R-:W-:Y:S01]  /*3890*/  SHF.R.U32.HI R3, RZ, 0x2, R239 ;  /* 0x00000002ff037819 */ /* 0x000fe200000116ef */
[----:B------:R-:W-:Y:S01]  /*38a0*/  USHF.L.U64.HI UR4, UR8, 0x4, UR9 ;  /* 0x0000000408047899 */ /* 0x000fe20008010209 */
[----:B------:R-:W-:Y:S01]  /*38b0*/  LOP3.LUT R0, R237, 0x1f0, RZ, 0xc0, !PT ;  /* 0x000001f0ed007812 */ /* 0x000fe200078ec0ff */
[----:B------:R-:W-:Y:S01]  /*38c0*/  USHF.L.U32 UR7, UR8, 0x4, URZ ;  /* 0x0000000408077899 */ /* 0x000fe200080006ff */
[----:B------:R-:W-:Y:S01]  /*38d0*/  LOP3.LUT R3, R3, 0x7, RZ, 0xc0, !PT ;  /* 0x0000000703037812 */ /* 0x000fe200078ec0ff */
[----:B------:R-:W-:Y:S01]  /*38e0*/  BSSY.RECONVERGENT B0, `(.L_x_1388) ;  /* 0x0000015000007945 */ /* 0x000fe20003800200 */
[----:B------:R-:W-:Y:S01]  /*38f0*/  IADD3 R0, PT, PT, R0, 0x1, R2 ;  /* 0x0000000100007810 */ /* 0x000fe20007ffe002 */
[----:B------:R-:W-:-:S03]  /*3900*/  IMAD.U32 R2, RZ, RZ, UR19 ;  /* 0x00000013ff027e24 */ /* 0x000fc6000f8e00ff */
[----:B------:R-:W-:-:S04]  /*3910*/  IADD3 R0, PT, PT, R0, -UR24, R3 ;  /* 0x8000001800007c10 */ /* 0x000fc8000fffe003 */
        /* <DEDUP_REMOVED lines=14> */
.L_x_1390:
[----:B------:R1:W-:Y:S01]  /*3a00*/  STS.128 [R8+0xa000], RZ ;  /* 0x00a000ff08007388 */ /* 0x0003e20000000c00 */
[----:B------:R-:W-:Y:S05]  /*3a10*/  BRA `(.L_x_1391) ;  /* 0x0000000000047947 */ /* 0x000fea0003800000 */
.L_x_1389:
[----:B------:R1:W-:Y:S02]  /*3a20*/  STS.128 [R8+0xa000], RZ ;  /* 0x00a000ff08007388 */ /* 0x0003e40000000c00 */
.L_x_1391:
[----:B------:R-:W-:Y:S05]  /*3a30*/  BSYNC.RECONVERGENT B0 ;  /* 0x0000000000007941 */ /* 0x000fea0003800200 */
.L_x_1388:
[----:B------:R-:W-:Y:S01]  /*3a40*/  ISETP.GE.AND P1, PT, R16, UR6, PT ;  /* 0x0000000610007c0c */ /* 0x000fe2000bf26270 */
[----:B------:R-:W-:Y:S01]  /*3a50*/  IMAD.U32 R0, RZ, RZ, UR7 ;  /* 0x00000007ff007e24 */ /* 0x000fe2000f8e00ff */
[----:B------:R-:W-:Y:S01]  /*3a60*/  BSSY.RECONVERGENT B0, `(.L_x_1392) ;  /* 0x0000014000007945 */ /* 0x000fe20003800200 */
[----:B-1----:R-:W-:Y:S01]  /*3a70*/  IMAD.U32 R3, RZ, RZ, UR4 ;  /* 0x00000004ff037e24 */ /* 0x002fe2000f8e00ff */
[----:B------:R-:W-:Y:S02]  /*3a80*/  ISETP.GE.AND P0, PT, R19, UR6, PT ;  /* 0x0000000613007c0c */ /* 0x000fe4000bf06270 */
[----:B------:R-:W-:Y:S02]  /*3a90*/  LEA R2, P2, R0, R25, 0x1 ;  /* 0x0000001900027211 */ /* 0x000fe400078408ff */
[----:B------:R-:W-:Y:S02]  /*3aa0*/  ISETP.GE.AND P6, PT, R18, UR6, PT ;  /* 0x0000000612007c0c */ /* 0x000fe4000bfc6270 */
[----:B------:R-:W-:-:S02]  /*3ab0*/  LEA.HI.X R3, R0, R24, R3, 0x1, P2 ;  /* 0x0000001800037211 */ /* 0x000fc400010f0c03 */
[----:B------:R-:W-:Y:S01]  /*3ac0*/  ISETP.GE.AND P5, PT, R22, UR6, PT ;  /* 0x0000000616007c0c */ /* 0x000fe2000bfa6270 */
[----:B------:R1:W-:Y:S01]  /*3ad0*/  @P1 STS.128 [R8+0xa800], RZ ;  /* 0x00a800ff08001388 */ /* 0x0003e20000000c00 */
[----:B------:R-:W-:Y:S02]  /*3ae0*/  ISETP.GE.AND P4, PT, R21, UR6, PT ;  /* 0x0000000615007c0c */ /* 0x000fe4000bf86270 */
        /* <DEDUP_REMOVED lines=11> */
.L_x_1393:
[----:B------:R-:W-:Y:S05]  /*3ba0*/  BSYNC.RECONVERGENT B0 ;  /* 0x0000000000007941 */ /* 0x000fea0003800200 */
.L_x_1392:
        /* <DEDUP_REMOVED lines=8> */
[----:B--2---:R-:W-:Y:S01]  /*3c30*/  IMAD.U32 R4, RZ, RZ, UR8 ;  /* 0x00000008ff047e24 */ /* 0x004fe2000f8e00ff */
        /* <DEDUP_REMOVED lines=8> */
.L_x_1395:
[----:B------:R-:W-:Y:S05]  /*3cc0*/  BSYNC.RECONVERGENT B0 ;  /* 0x0000000000007941 */ /* 0x000fea0003800200 */
.L_x_1394:
        /* <DEDUP_REMOVED lines=17> */
.L_x_1397:
[----:B------:R-:W-:Y:S05]  /*3de0*/  BSYNC.RECONVERGENT B0 ;  /* 0x0000000000007941 */ /* 0x000fea0003800200 */
.L_x_1396:
        /* <DEDUP_REMOVED lines=10> */
[----:B--2---:R-:W-:Y:S02]  /*3e90*/  MOV R4, R2 ;  /* 0x0000000200047202 */ /* 0x004fe40000000f00 */
[----:B------:R-:W-:-:S03]  /*3ea0*/  MOV R5, R3 ;  /* 0x0000000300057202 */ /* 0x000fc60000000f00 */
[----:B------:R-:W-:-:S05]  /*3eb0*/  IMAD.WIDE.U32 R4, R0, 0x60, R4 ;  /* 0x0000006000047825 */ /* 0x000fca00078e0004 */
[----:B------:R-:W-:-:S05]  /*3ec0*/  IADD3 R5, PT, PT, R5, UR4, RZ ;  /* 0x0000000405057c10 */ /* 0x000fca000fffe0ff */
[----:B------:R-:W-:Y:S01]  /*3ed0*/  @!PT LDS RZ, [RZ] ;  /* 0x00000000fffff984 */ /* 0x000fe20000000800 */
[----:B------:R-:W-:Y:S01]  /*3ee0*/  @!PT LDS RZ, [RZ] ;  /* 0x00000000fffff984 */ /* 0x000fe20000000800 */
[----:B------:R-:W-:Y:S01]  /*3ef0*/  @!PT LDS RZ, [RZ] ;  /* 0x00000000fffff984 */ /* 0x000fe20000000800 */
[----:B------:R2:W-:Y:S02]  /*3f00*/  LDGSTS.E.BYPASS.LTC128B.128 [R8+0xc000], desc[UR20][R4.64] ;  /* 0x0c00000004087fae */ /* 0x0005e4000b981a14 */
.L_x_1399:
[----:B------:R-:W-:Y:S05]  /*3f10*/  BSYNC.RECONVERGENT B0 ;  /* 0x0000000000007941 */ /* 0x000fea0003800200 */
.L_x_1398:
        /* <DEDUP_REMOVED lines=17> */
.L_x_1401:
[----:B------:R-:W-:Y:S05]  /*4030*/  BSYNC.RECONVERGENT B0 ;  /* 0x0000000000007941 */ /* 0x000fea0003800200 */
.L_x_1400:
        /* <DEDUP_REMOVED lines=18> */
.L_x_1403:
[----:B------:R-:W-:Y:S05]  /*4160*/  BSYNC.RECONVERGENT B0 ;  /* 0x0000000000007941 */ /* 0x000fea0003800200 */
.L_x_1402:
        /* <DEDUP_REMOVED lines=21> */
.L_x_1405:
[----:B------:R-:W-:Y:S05]  /*42c0*/  BSYNC.RECONVERGENT B0 ;  /* 0x0000000000007941 */ /* 0x000fea0003800200 */
.L_x_1404:
[----:B------:R-:W-:Y:S01]  /*42d0*/  LOP3.LUT R11, R6, 0x38, R23, 0xf8, !PT ;  /* 0x00000038060b7812 */ /* 0x000fe200078ef817 */
[----:B------:R1:W-:Y:S01]  /*42e0*/  @P1 STS.128 [R8+0xe000], RZ ;  /* 0x00e000ff08001388 */ /* 0x0003e20000000c00 */
[----:B------:R-:W-:Y:S01]  /*42f0*/  LOP3.LUT R195, R12, 0x200, RZ, 0xc0, !PT ;  /* 0x000002000cc37812 */ /* 0x000fe200078ec0ff */
[----:B------:R-:W-:Y:S01]  /*4300*/  BSSY.RECONVERGENT B0, `(.L_x_1406) ;  /* 0x0000016000007945 */ /* 0x000fe20003800200 */
[----:B------:R-:W-:Y:S02]  /*4310*/  LOP3.LUT R196, R11, 0x8, R237, 0x78, !PT ;  /* 0x000000080bc47812 */ /* 0x000fe400078e78ed */
[----:B------:R-:W-:Y:S01]  /*4320*/  LOP3.LUT R238, R238, 0x7c00, RZ, 0xc0, !PT ;  /* 0x00007c00eeee7812 */ /* 0x000fe200078ec0ff */
[----:B------:R1:W-:Y:S01]  /*4330*/  STL [R1+0xc], R195 ;  /* 0x00000cc301007387 */ /* 0x0003e20000100800 */
[----:B------:R-:W-:Y:S02]  /*4340*/  ISETP.GE.AND P2, PT, R9, UR6, PT ;  /* 0x0000000609007c0c */ /* 0x000fe4000bf46270 */
[----:B------:R-:W-:Y:S01]  /*4350*/  LOP3.LUT R6, R195, R238, RZ, 0xfc, !PT ;  /* 0x000000eec3067212 */ /* 0x000fe200078efcff */
[----:B------:R1:W-:Y:S01]  /*4360*/  STL [R1+0x10], R196 ;  /* 0x000010c401007387 */ /* 0x0003e20000100800 */
        /* <DEDUP_REMOVED lines=15> */
.L_x_1407:
[----:B------:R-:W-:Y:S05]  /*4460*/  BSYNC.RECONVERGENT B0 ;  /* 0x0000000000007941 */ /* 0x000fea0003800200 */
.L_x_1406:
[----:B------:R1:W-:Y:S01]  /*4470*/  @P0 STS.128 [R8+0xe800], RZ ;  /* 0x00e800ff08000388 */ /* 0x0003e20000000c00 */
[----:B------:R-:W-:Y:S01]  /*4480*/  LOP3.LUT R10, R12, 0x400, RZ, 0xc0, !PT ;  /* 0x000004000c0a7812 */ /* 0x000fe200078ec0ff */
[----:B------:R-:W-:Y:S01]  /*4490*/  BSSY.RECONVERGENT B0, `(.L_x_1408) ;  /* 0x0000014000007945 */ /* 0x000fe20003800200 */
[----:B--2---:R-:W-:Y:S02]  /*44a0*/  LOP3.LUT R4, R11, 0x8, R239, 0x78, !PT ;  /* 0x000000080b047812 */ /* 0x004fe400078e78ef */
[----:B------:R-:W-:Y:S02]  /*44b0*/  LOP3.LUT R0, R6, R196, RZ, 0xfc, !PT ;  /* 0x000000c406007212 */ /* 0x000fe400078efcff */
[----:B------:R-:W-:Y:S01]  /*44c0*/  ISETP.GE.AND P1, PT, R7, UR6, PT ;  /* 0x0000000607007c0c */ /* 0x000fe2000bf26270 */
[----:B------:R-:W-:Y:S01]  /*44d0*/  IMAD R10, R4, 0x2, R10 ;  /* 0x00000002040a7824 */ /* 0x000fe200078e020a */
[----:B------:R-:W-:Y:S01]  /*44e0*/  LEA R9, R0, UR5, 0x1 ;  /* 0x0000000500097c11 */ /* 0x000fe2000f8e08ff */
[----:B------:R-:W-:Y:S05]  /*44f0*/  @P0 BRA `(.L_x_1409) ;  /* 0x0000000000340947 */ /* 0x000fea0003800000 */
[----:B------:R-:W2:Y:S02]  /*4500*/  LDCU UR4, c[0x0][0x440] ;  /* 0x00008800ff0477ac */ /* 0x000ea40008000800 */
[----:B--2---:R-:W-:-:S13]  /*4510*/  ISETP.GE.AND P0, PT, R80, UR4, PT ;  /* 0x0000000450007c0c */ /* 0x004fda000bf06270 */
        /* <DEDUP_REMOVED lines=11> */
.L_x_1409:
[----:B------:R-:W-:Y:S05]  /*45d0*/  BSYNC.RECONVERGENT B0 ;  /* 0x0000000000007941 */ /* 0x000fea0003800200 */
.L_x_1408:
        /* <DEDUP_REMOVED lines=17> */
.L_x_1411:
[----:B------:R-:W-:Y:S05]  /*46f0*/  BSYNC.RECONVERGENT B0 ;  /* 0x0000000000007941 */ /* 0x000fea0003800200 */
.L_x_1410:
        /* <DEDUP_REMOVED lines=17> */
.L_x_1413:
[----:B------:R-:W-:Y:S05]  /*4810*/  BSYNC.RECONVERGENT B0 ;  /* 0x0000000000007941 */ /* 0x000fea0003800200 */
.L_x_1412:
        /* <DEDUP_REMOVED lines=17> */
.L_x_1415:
[----:B------:R-:W-:Y:S05]  /*4930*/  BSYNC.RECONVERGENT B0 ;  /* 0x0000000000007941 */ /* 0x000fea0003800200 */
.L_x_1414:
        /* <DEDUP_REMOVED lines=17> */
.L_x_1417:
[----:B------:R-:W-:Y:S05]  /*4a50*/  BSYNC.RECONVERGENT B0 ;  /* 0x0000000000007941 */ /* 0x000fea0003800200 */
.L_x_1416:
        /* <DEDUP_REMOVED lines=17> */
.L_x_1419:
[----:B------:R-:W-:Y:S05]  /*4b70*/  BSYNC.RECONVERGENT B0 ;  /* 0x0000000000007941 */ /* 0x000fea0003800200 */
.L_x_1418:
        /* <DEDUP_REMOVED lines=15> */
.L_x_1421:
[----:B------:R-:W-:Y:S05]  /*4c70*/  BSYNC.RECONVERGENT B0 ;  /* 0x0000000000007941 */ /* 0x000fea0003800200 */
.L_x_1420:
[----:B------:R-:W-:Y:S01]  /*4c80*/  LDSM.16.M88.4 R20, [R9] ;  /* 0x000000000914783b */ /* 0x000fe20000000200 */
[C---:B------:R-:W-:Y:S01]  /*4c90*/  LOP3.LUT P6, RZ, R239.reuse, 0x2, RZ, 0xc0, !PT ;  /* 0x00000002efff7812 */ /* 0x040fe200078cc0ff */
[----:B------:R-:W5:Y:S01]  /*4ca0*/  LDCU UR4, c[0x0][0x50c] ;  /* 0x0000a180ff0477ac */ /* 0x000f620008000800 */
[----:B------:R-:W-:Y:S01]  /*4cb0*/  MOV R0, 0x20 ;  /* 0x0000002000007802 */ /* 0x000fe20000000f00 */
[----:B-1----:R-:W1:Y:S01]  /*4cc0*/  LDSM.16.M88.4 R4, [R10+UR5+0x2000] ;  /* 0x002000050a04783b */ /* 0x002e620008000200 */
[----:B------:R-:W-:Y:S02]  /*4cd0*/  IADD3 R108, PT, PT, R10, UR5, RZ ;  /* 0x000000050a6c7c10 */ /* 0x000fe4000fffe0ff */
[----:B------:R-:W-:Y:S01]  /*4ce0*/  SEL R138, R0, 0xffffffe0, !P6 ;  /* 0xffffffe0008a7807 */ /* 0x000fe20007000000 */
[----:B------:R-:W2:Y:S01]  /*4cf0*/  LDSM.16.M88.4 R40, [R10+UR5+0x2800] ;  /* 0x002800050a28783b */ /* 0x000ea20008000200 */
[----:B------:R-:W-:Y:S02]  /*4d00*/  LOP3.LUT P0, RZ, R239, 0x4, RZ, 0xc0, !PT ;  /* 0x00000004efff7812 */ /* 0x000fe4000780c0ff */
[----:B------:R-:W-:Y:S01]  /*4d10*/  IADD3 R0, PT, PT, R9, R138, RZ ;  /* 0x0000008a09007210 */ /* 0x000fe20007ffe0ff */
[----:B------:R-:W-:Y:S01]  /*4d20*/  LDSM.16.M88.4 R68, [R10+UR5+0x3000] ;  /* 0x003000050a44783b */ /* 0x000fe20008000200 */
[----:B------:R-:W-:-:S03]  /*4d30*/  IADD3 R2, PT, PT, R138, R108, RZ ;  /* 0x0000006c8a027210 */ /* 0x000fc60007ffe0ff */
[----:B------:R3:W-:Y:S04]  /*4d40*/  LDSM.16.M88.4 R16, [R0] ;  /* 0x000000000010783b */ /* 0x0007e80000000200 */
[----:B------:R-:W4:Y:S04]  /*4d50*/  LDSM.16.M88.4 R28, [R2+0x2000] ;  /* 0x00200000021c783b */ /* 0x000f280000000200 */
[----:B------:R-:W5:Y:S04]  /*4d60*/  LDSM.16.M88.4 R48, [R2+0x2800] ;  /* 0x002800000230783b */ /* 0x000f680000000200 */
[----:B------:R-:W-:Y:S04]  /*4d70*/  LDSM.16.M88.4 R60, [R2+0x3000] ;  /* 0x00300000023c783b */ /* 0x000fe80000000200 */
[----:B------:R-:W-:Y:S04]  /*4d80*/  LDSM.16.M88.4 R72, [R10+UR5+0x3800] ;  /* 0x003800050a48783b */ /* 0x000fe80008000200 */
[----:B------:R-:W0:Y:S01]  /*4d90*/  LDGDEPBAR ;  /* 0x00000000000079af */ /* 0x000e220000000000 */
[----:B---3--:R-:W-:-:S04]  /*4da0*/  MOV R0, 0x40 ;  /* 0x0000004000007802 */ /* 0x008fc80000000f00 */
[----:B------:R-:W-:Y:S01]  /*4db0*/  SEL R192, R0, 0xffffffc0, !P0 ;  /* 0xffffffc000c07807 */ /* 0x000fe20004000000 */
[----:B-1----:R-:W-:Y:S03]  /*4dc0*/  HMMA.16816.F32.BF16 R24, R20, R4, RZ ;  /* 0x000000041418723c */ /* 0x002fe600000418ff */
[----:B------:R-:W-:Y:S01]  /*4dd0*/  IADD3 R0, PT, PT, R9, R192, RZ ;  /* 0x000000c009007210 */ /* 0x000fe20007ffe0ff */
        /* <DEDUP_REMOVED lines=12> */
[----:B-1----:R-:W-:-:S04]  /*4ea0*/  IADD3 R0, PT, PT, R138, R0, RZ ;  /* 0x000000008a007210 */ /* 0x002fc80007ffe0ff */
[C---:B------:R-:W-:Y:S01]  /*4eb0*/  HMMA.16816.F32.BF16 R28, R16.reuse, R30, R36 ;  /* 0x0000001e101c723c */ /* 0x040fe20000041824 */
[----:B------:R-:W1:Y:S07]  /*4ec0*/  LDSM.16.M88.4 R4, [R0] ;  /* 0x000000000004783b */ /* 0x000e6e0000000200 */
        /* <DEDUP_REMOVED lines=8> */
[----:B------:R-:W-:Y:S07]  /*4f50*/  LDSM.16.M88.4 R56, [R3+0x3000] ;  /* 0x003000000338783b */ /* 0x000fee0000000200 */
[----:B------:R-:W-:Y:S03]  /*4f60*/  HMMA.16816.F32.BF16 R48, R16, R60, R32 ;  /* 0x0000003c1030723c */ /* 0x000fe60000041820 */
[----:B------:R-:W-:Y:S01]  /*4f70*/  FMUL.FTZ R0, R25, UR4 ;  /* 0x0000000419007c20 */ /* 0x000fe20008410000 */
[----:B------:R-:W-:-:S03]  /*4f80*/  FMUL.FTZ R24, R24, UR4 ;  /* 0x0000000418187c20 */ /* 0x000fc60008410000 */
[----:B------:R1:W2:Y:S01]  /*4f90*/  MUFU.TANH R181, R0 ;  /* 0x0000000000b57308 */ /* 0x0002a20000002400 */
[----:B------:R-:W-:Y:S07]  /*4fa0*/  HMMA.16816.F32.BF16 R28, R12, R64, R36 ;  /* 0x000000400c1c723c */ /* 0x000fee0000041824 */
[----:B------:R-:W3:Y:S01]  /*4fb0*/  MUFU.TANH R182, R24 ;  /* 0x0000001800b67308 */ /* 0x000ee20000002400 */
[----:B------:R-:W-:Y:S01]  /*4fc0*/  HMMA.16816.F32.BF16 R32, R20, R70, RZ ;  /* 0x000000461420723c */ /* 0x000fe200000418ff */
[----:B------:R-:W4:Y:S01]  /*4fd0*/  LDSM.16.M88.4 R68, [R2+0x3800] ;  /* 0x003800000244783b */ /* 0x000f220000000200 */
[----:B-1----:R-:W-:-:S05]  /*4fe0*/  FMUL.FTZ R0, R26, UR4 ;  /* 0x000000041a007c20 */ /* 0x002fca0008410000 */
[----:B------:R1:W1:Y:S05]  /*4ff0*/  MUFU.TANH R179, R0 ;  /* 0x0000000000b37308 */ /* 0x00026a0000002400 */
[----:B------:R-:W-:Y:S08]  /*5000*/  HMMA.16816.F32.BF16 R36, R4, R52, R28 ;  /* 0x000000340424723c */ /* 0x000ff0000004181c */
[----:B------:R-:W-:Y:S01]  /*5010*/  HMMA.16816.F32.BF16 R28, R20, R72, RZ ;  /* 0x00000048141c723c */ /* 0x000fe200000418ff */
[----:B-1----:R-:W-:-:S07]  /*5020*/  FMUL.FTZ R0, R27, UR4 ;  /* 0x000000041b007c20 */ /* 0x002fce0008410000 */
[----:B------:R-:W-:Y:S01]  /*5030*/  HMMA.16816.F32.BF16 R24, R12, R66, R44 ;  /* 0x000000420c18723c */ /* 0x000fe2000004182c */
[----:B------:R-:W1:Y:S01]  /*5040*/  LDSM.16.M88.4 R64, [R10+UR5+0x4000] ;  /* 0x004000050a40783b */ /* 0x000e620008000200 */
[----:B------:R5:W1:Y:S06]  /*5050*/  MUFU.TANH R178, R0 ;  /* 0x0000000000b27308 */ /* 0x000a6c0000002400 */
[----:B------:R-:W-:Y:S01]  /*5060*/  HMMA.16816.F32.BF16 R44, R16, R62, R32 ;  /* 0x0000003e102c723c */ /* 0x000fe20000041820 */
[----:B------:R-:W-:Y:S01]  /*5070*/  LDSM.16.M88.4 R60, [R2+0x4000] ;  /* 0x00400000023c783b */ /* 0x000fe20000000200 */
[----:B-----5:R-:W-:-:S04]  /*5080*/  FMUL.FTZ R0, R40, UR4 ;  /* 0x0000000428007c20 */ /* 0x020fc80008410000 */
[----:B------:R5:W1:Y:S02]  /*5090*/  MUFU.TANH R177, R0 ;  /* 0x0000000000b17308 */ /* 0x000a640000002400 */
[----:B-----5:R-:W-:-:S06]  /*50a0*/  FMUL.FTZ R0, R41, UR4 ;  /* 0x0000000429007c20 */ /* 0x020fcc0008410000 */
[----:B------:R5:W1:Y:S02]  /*50b0*/  MUFU.TANH R175, R0 ;  /* 0x0000000000af7308 */ /* 0x000a640000002400 */
[----:B-----5:R-:W-:-:S06]  /*50c0*/  FMUL.FTZ R0, R42, UR4 ;  /* 0x000000042a007c20 */ /* 0x020fcc0008410000 */
[----:B------:R5:W1:Y:S02]  /*50d0*/  MUFU.TANH R172, R0 ;  /* 0x0000000000ac7308 */ /* 0x000a640000002400 */
[----:B-----5:R-:W-:Y:S02]  /*50e0*/  FMUL.FTZ R0, R43, UR4 ;  /* 0x000000042b007c20 */ /* 0x020fe40008410000 */
[----:B------:R-:W-:Y:S01]  /*50f0*/  HMMA.16816.F32.BF16 R40, R4, R54, R24 ;  /* 0x000000360428723c */ /* 0x000fe20000041818 */
[----:B------:R-:W-:Y:S03]  /*5100*/  LDSM.16.M88.4 R52, [R3+0x3800] ;  /* 0x003800000334783b */ /* 0x000fe60000000200 */
[----:B------:R5:W1:Y:S04]  /*5110*/  MUFU.TANH R171, R0 ;  /* 0x0000000000ab7308 */ /* 0x000a680000002400 */
[----:B------:R-:W-:Y:S08]  /*5120*/  HMMA.16816.F32.BF16 R24, R12, R76, R48 ;  /* 0x0000004c0c18723c */ /* 0x000ff00000041830 */
[----:B----4-:R-:W-:Y:S01]  /*5130*/  HMMA.16816.F32.BF16 R48, R16, R68, R28 ;  /* 0x000000441030723c */ /* 0x010fe2000004181c */
[----:B-----5:R-:W-:-:S04]  /*5140*/  FMUL.FTZ R0, R36, UR4 ;  /* 0x0000000424007c20 */ /* 0x020fc80008410000 */
[----:B------:R4:W1:Y:S03]  /*5150*/  MUFU.TANH R170, R0 ;  /* 0x0000000000aa7308 */ /* 0x0008660000002400 */
[----:B------:R-:W-:Y:S01]  /*5160*/  HMMA.16816.F32.BF16 R28, R20, R74, RZ ;  /* 0x0000004a141c723c */ /* 0x000fe200000418ff */
[----:B------:R-:W5:Y:S07]  /*5170*/  LDSM.16.M88.4 R72, [R88+0x3800] ;  /* 0x003800005848783b */ /* 0x000f6e0000000200 */
[----:B------:R-:W-:Y:S01]  /*5180*/  HMMA.16816.F32.BF16 R32, R4, R56, R24 ;  /* 0x000000380420723c */ /* 0x000fe20000041818 */
[----:B----4-:R-:W-:-:S07]  /*5190*/  FMUL.FTZ R0, R37, UR4 ;  /* 0x0000000425007c20 */ /* 0x010fce0008410000 */
[----:B------:R-:W-:Y:S01]  /*51a0*/  HMMA.16816.F32.BF16 R24, R12, R78, R44 ;  /* 0x0000004e0c18723c */ /* 0x000fe2000004182c */
[----:B------:R-:W-:Y:S01]  /*51b0*/  LDSM.16.M88.4 R76, [R88+0x4000] ;  /* 0x00400000584c783b */ /* 0x000fe20000000200 */
[----:B------:R4:W2:Y:S06]  /*51c0*/  MUFU.TANH R168, R0 ;  /* 0x0000000000a87308 */ /* 0x0008ac0000002400 */
[----:B------:R-:W-:Y:S01]  /*51d0*/  HMMA.16816.F32.BF16 R44, R16, R70, R28 ;  /* 0x00000046102c723c */ /* 0x000fe2000004181c */
[----:B------:R-:W3:Y:S07]  /*51e0*/  LDSM.16.M88.4 R68, [R10+UR5+0x4800] ;  /* 0x004800050a44783b */ /* 0x000eee0008000200 */
[----:B-1----:R-:W-:Y:S01]  /*51f0*/  HMMA.16816.F32.BF16 R28, R20, R64, RZ ;  /* 0x00000040141c723c */ /* 0x002fe200000418ff */
[----:B----4-:R-:W-:-:S04]  /*5200*/  FMUL.FTZ R0, R38, UR4 ;  /* 0x0000000426007c20 */ /* 0x010fc80008410000 */
[----:B------:R1:W4:Y:S02]  /*5210*/  MUFU.TANH R166, R0 ;  /* 0x0000000000a67308 */ /* 0x0003240000002400 */
[----:B-1----:R-:W-:Y:S02]  /*5220*/  FMUL.FTZ R0, R39, UR4 ;  /* 0x0000000427007c20 */ /* 0x002fe40008410000 */
[----:B------:R-:W-:Y:S01]  /*5230*/  HMMA.16816.F32.BF16 R36, R4, R58, R24 ;  /* 0x0000003a0424723c */ /* 0x000fe20000041818 */
[----:B------:R-:W-:Y:S03]  /*5240*/  LDSM.16.M88.4 R56, [R3+0x4000] ;  /* 0x004000000338783b */ /* 0x000fe60000000200 */
[----:B------:R1:W1:Y:S04]  /*5250*/  MUFU.TANH R165, R0 ;  /* 0x0000000000a57308 */ /* 0x0002680000002400 */
[----:B-----5:R-:W-:Y:S08]  /*5260*/  HMMA.16816.F32.BF16 R24, R12, R72, R48 ;  /* 0x000000480c18723c */ /* 0x020ff00000041830 */
[----:B------:R-:W-:Y:S01]  /*5270*/  HMMA.16816.F32.BF16 R48, R16, R60, R28 ;  /* 0x0000003c1030723c */ /* 0x000fe2000004181c */
        /* <DEDUP_REMOVED lines=13> */
[----:B--2---:R-:W-:-:S04]  /*5350*/  FMUL.FTZ R0, R32, UR4 ;  /* 0x0000000420007c20 */ /* 0x004fc80008410000 */
[----:B------:R2:W3:Y:S02]  /*5360*/  MUFU.TANH R156, R0 ;  /* 0x00000000009c7308 */ /* 0x0004e40000002400 */
        /* <DEDUP_REMOVED lines=8> */
[----:B------:R-:W-:Y:S07]  /*53f0*/  LDSM.16.M88.4 R72, [R10+UR5+0x6000] ;  /* 0x006000050a48783b */ /* 0x000fee0008000200 */
[----:B-----5:R-:W-:Y:S01]  /*5400*/  HMMA.16816.F32.BF16 R44, R16, R64, R28 ;  /* 0x00000040102c723c */ /* 0x020fe2000004181c */
[----:B--2---:R-:W-:-:S04]  /*5410*/  FMUL.FTZ R0, R36, UR4 ;  /* 0x0000000424007c20 */ /* 0x004fc80008410000 */
[----:B------:R2:W1:Y:S03]  /*5420*/  MUFU.TANH R151, R0 ;  /* 0x0000000000977308 */ /* 0x0004660000002400 */
[----:B------:R-:W-:Y:S01]  /*5430*/  HMMA.16816.F32.BF16 R28, R20, R70, RZ ;  /* 0x00000046141c723c */ /* 0x000fe200000418ff */
[----:B------:R-:W5:Y:S01]  /*5440*/  LDSM.16.M88.4 R68, [R88+0x4800] ;  /* 0x004800005844783b */ /* 0x000f620000000200 */
[----:B--2---:R-:W-:-:S04]  /*5450*/  FMUL.FTZ R0, R37, UR4 ;  /* 0x0000000425007c20 */ /* 0x004fc80008410000 */
[----:B------:R2:W1:Y:S02]  /*5460*/  MUFU.TANH R150, R0 ;  /* 0x0000000000967308 */ /* 0x0004640000002400 */
[----:B--2---:R-:W-:-:S06]  /*5470*/  FMUL.FTZ R0, R38, UR4 ;  /* 0x0000000426007c20 */ /* 0x004fcc0008410000 */
[----:B------:R2:W1:Y:S02]  /*5480*/  MUFU.TANH R147, R0 ;  /* 0x0000000000937308 */ /* 0x0004640000002400 */
[----:B--2---:R-:W-:Y:S02]  /*5490*/  FMUL.FTZ R0, R39, UR4 ;  /* 0x0000000427007c20 */ /* 0x004fe40008410000 */
[----:B------:R-:W-:Y:S01]  /*54a0*/  HMMA.16816.F32.BF16 R36, R4, R54, R24 ;  /* 0x000000360424723c */ /* 0x000fe20000041818 */
[----:B------:R-:W2:Y:S03]  /*54b0*/  LDSM.16.M88.4 R52, [R2+0x5000] ;  /* 0x005000000234783b */ /* 0x000ea60000000200 */
[----:B------:R4:W1:Y:S04]  /*54c0*/  MUFU.TANH R146, R0 ;  /* 0x0000000000927308 */ /* 0x0008680000002400 */
[----:B------:R-:W-:Y:S01]  /*54d0*/  HMMA.16816.F32.BF16 R24, R12, R76, R48 ;  /* 0x0000004c0c18723c */ /* 0x000fe20000041830 */
[----:B------:R-:W3:Y:S01]  /*54e0*/  LDSM.16.M88.4 R48, [R3+0x4800] ;  /* 0x004800000330783b */ /* 0x000ee20000000200 */
[----:B----4-:R-:W-:-:S04]  /*54f0*/  FMUL.FTZ R0, R32, UR4 ;  /* 0x0000000420007c20 */ /* 0x010fc80008410000 */
[----:B------:R4:W1:Y:S02]  /*5500*/  MUFU.TANH R86, R0 ;  /* 0x0000000000567308 */ /* 0x0008640000002400 */
[----:B----4-:R-:W-:-:S06]  /*5510*/  FMUL.FTZ R0, R33, UR4 ;  /* 0x0000000421007c20 */ /* 0x010fcc0008410000 */
        /* <DEDUP_REMOVED lines=9> */
[----:B------:R-:W-:Y:S01]  /*55b0*/  LDSM.16.M88.4 R64, [R88+0x5000] ;  /* 0x005000005840783b */ /* 0x000fe20000000200 */
[----:B----4-:R-:W-:-:S04]  /*55c0*/  FMUL.FTZ R0, R36, UR4 ;  /* 0x0000000424007c20 */ /* 0x010fc80008410000 */
[----:B------:R4:W2:Y:S02]  /*55d0*/  MUFU.TANH R87, R0 ;  /* 0x0000000000577308 */ /* 0x0008a40000002400 */
[----:B-1----:R-:W-:Y:S01]  /*55e0*/  HMMA.16816.F32.BF16 R28, R20, R60, RZ ;  /* 0x0000003c141c723c */ /* 0x002fe200000418ff */
[----:B----4-:R-:W-:-:S05]  /*55f0*/  FMUL.FTZ R0, R37, UR4 ;  /* 0x0000000425007c20 */ /* 0x010fca0008410000 */
[----:B------:R1:W4:Y:S02]  /*5600*/  MUFU.TANH R90, R0 ;  /* 0x00000000005a7308 */ /* 0x0003240000002400 */
[----:B-1----:R-:W-:-:S06]  /*5610*/  FMUL.FTZ R0, R38, UR4 ;  /* 0x0000000426007c20 */ /* 0x002fcc0008410000 */
[----:B------:R1:W1:Y:S02]  /*5620*/  MUFU.TANH R84, R0 ;  /* 0x0000000000547308 */ /* 0x0002640000002400 */
[----:B-1----:R-:W-:Y:S02]  /*5630*/  FMUL.FTZ R0, R39, UR4 ;  /* 0x0000000427007c20 */ /* 0x002fe40008410000 */
[----:B------:R-:W-:Y:S01]  /*5640*/  HMMA.16816.F32.BF16 R36, R4, R58, R24 ;  /* 0x0000003a0424723c */ /* 0x000fe20000041818 */
[----:B------:R-:W1:Y:S03]  /*5650*/  LDSM.16.M88.4 R56, [R10+UR5+0x5800] ;  /* 0x005800050a38783b */ /* 0x000e660008000200 */
[----:B------:R3:W1:Y:S04]  /*5660*/  MUFU.TANH R85, R0 ;  /* 0x0000000000557308 */ /* 0x0006680000002400 */
[----:B-----5:R-:W-:Y:S08]  /*5670*/  HMMA.16816.F32.BF16 R24, R12, R68, R44 ;  /* 0x000000440c18723c */ /* 0x020ff0000004182c */
[----:B--2---:R-:W-:Y:S01]  /*5680*/  HMMA.16816.F32.BF16 R44, R16, R52, R28 ;  /* 0x00000034102c723c */ /* 0x004fe2000004181c */
[----:B---3--:R-:W-:-:S04]  /*5690*/  FMUL.FTZ R0, R32, UR4 ;  /* 0x0000000420007c20 */ /* 0x008fc80008410000 */
[----:B------:R2:W3:Y:S03]  /*56a0*/  MUFU.TANH R95, R0 ;  /* 0x00000000005f7308 */ /* 0x0004e60000002400 */
[----:B------:R-:W-:Y:S01]  /*56b0*/  HMMA.16816.F32.BF16 R28, R20, R62, RZ ;  /* 0x0000003e141c723c */ /* 0x000fe200000418ff */
[----:B------:R-:W5:Y:S01]  /*56c0*/  LDSM.16.M88.4 R60, [R2+0x5800] ;  /* 0x00580000023c783b */ /* 0x000f620000000200 */
        /* <DEDUP_REMOVED lines=10> */
[----:B------:R-:W4:Y:S01]  /*5770*/  LDSM.16.M88.4 R52, [R3+0x5000] ;  /* 0x005000000334783b */ /* 0x000f220000000200 */
        /* <DEDUP_REMOVED lines=22> */
[----:B----4-:R-:W-:Y:S04]  /*58e0*/  HMMA.16816.F32.BF16 R32, R4, R52, R24 ;  /* 0x000000340420723c */ /* 0x010fe80000041818 */
[----:B------:R1:W4:Y:S04]  /*58f0*/  MUFU.TANH R100, R0 ;  /* 0x0000000000647308 */ /* 0x0003280000002400 */
[----:B------:R-:W-:Y:S01]  /*5900*/  HMMA.16816.F32.BF16 R24, R12, R66, R40 ;  /* 0x000000420c18723c */ /* 0x000fe20000041828 */
[----:B------:R-:W3:Y:S07]  /*5910*/  LDSM.16.M88.4 R64, [R10+UR5+0x6800] ;  /* 0x006800050a40783b */ /* 0x000eee0008000200 */
[----:B------:R-:W-:Y:S01]  /*5920*/  HMMA.16816.F32.BF16 R40, R16, R62, R28 ;  /* 0x0000003e1028723c */ /* 0x000fe2000004181c */
[----:B------:R-:W2:Y:S01]  /*5930*/  LDSM.16.M88.4 R60, [R2+0x6800] ;  /* 0x00680000023c783b */ /* 0x000ea20000000200 */
        /* <DEDUP_REMOVED lines=13> */
[----:B----4-:R-:W-:-:S04]  /*5a10*/  FMUL.FTZ R0, R32, UR4 ;  /* 0x0000000420007c20 */ /* 0x010fc80008410000 */
[----:B------:R4:W1:Y:S03]  /*5a20*/  MUFU.TANH R112, R0 ;  /* 0x0000000000707308 */ /* 0x0008660000002400 */
[----:B------:R-:W-:Y:S01]  /*5a30*/  HMMA.16816.F32.BF16 R28, R20, R74, RZ ;  /* 0x0000004a141c723c */ /* 0x000fe200000418ff */
[----:B------:R-:W5:Y:S01]  /*5a40*/  LDSM.16.M88.4 R72, [R10+UR5+0x7000] ;  /* 0x007000050a48783b */ /* 0x000f620008000200 */
        /* <DEDUP_REMOVED lines=8> */
[----:B------:R-:W5:Y:S07]  /*5ad0*/  LDSM.16.M88.4 R68, [R88+0x6800] ;  /* 0x006800005844783b */ /* 0x000f6e0000000200 */
[----:B------:R-:W-:Y:S01]  /*5ae0*/  HMMA.16816.F32.BF16 R40, R16, R58, R28 ;  /* 0x0000003a1028723c */ /* 0x000fe2000004181c */
[----:B------:R-:W5:Y:S01]  /*5af0*/  LDSM.16.M88.4 R56, [R2+0x7000] ;  /* 0x007000000238783b */ /* 0x000f620000000200 */
[----:B----4-:R-:W-:-:S04]  /*5b00*/  FMUL.FTZ R0, R36, UR4 ;  /* 0x0000000424007c20 */ /* 0x010fc80008410000 */
[----:B------:R4:W1:Y:S02]  /*5b10*/  MUFU.TANH R113, R0 ;  /* 0x0000000000717308 */ /* 0x0008640000002400 */
[----:B---3--:R-:W-:Y:S01]  /*5b20*/  HMMA.16816.F32.BF16 R28, R20, R64, RZ ;  /* 0x00000040141c723c */ /* 0x008fe200000418ff */
[----:B----4-:R-:W-:-:S05]  /*5b30*/  FMUL.FTZ R0, R37, UR4 ;  /* 0x0000000425007c20 */ /* 0x010fca0008410000 */
[----:B------:R3:W4:Y:S02]  /*5b40*/  MUFU.TANH R115, R0 ;  /* 0x0000000000737308 */ /* 0x0007240000002400 */
[----:B---3--:R-:W-:-:S06]  /*5b50*/  FMUL.FTZ R0, R38, UR4 ;  /* 0x0000000426007c20 */ /* 0x008fcc0008410000 */
[----:B------:R3:W1:Y:S02]  /*5b60*/  MUFU.TANH R110, R0 ;  /* 0x00000000006e7308 */ /* 0x0006640000002400 */
[----:B---3--:R-:W-:Y:S02]  /*5b70*/  FMUL.FTZ R0, R39, UR4 ;  /* 0x0000000427007c20 */ /* 0x008fe40008410000 */
[----:B------:R-:W-:Y:S01]  /*5b80*/  HMMA.16816.F32.BF16 R36, R4, R50, R24 ;  /* 0x000000320424723c */ /* 0x000fe20000041818 */
[----:B------:R-:W3:Y:S03]  /*5b90*/  LDSM.16.M88.4 R48, [R3+0x6800] ;  /* 0x006800000330783b */ /* 0x000ee60000000200 */
[----:B------:R5:W1:Y:S04]  /*5ba0*/  MUFU.TANH R111, R0 ;  /* 0x00000000006f7308 */ /* 0x000a680000002400 */
[----:B------:R-:W-:Y:S08]  /*5bb0*/  HMMA.16816.F32.BF16 R24, R12, R76, R44 ;  /* 0x0000004c0c18723c */ /* 0x000ff0000004182c */
[----:B--2---:R-:W-:Y:S01]  /*5bc0*/  HMMA.16816.F32.BF16 R44, R16, R60, R28 ;  /* 0x0000003c102c723c */ /* 0x004fe2000004181c */
[----:B-----5:R-:W-:-:S04]  /*5bd0*/  FMUL.FTZ R0, R32, UR4 ;  /* 0x0000000420007c20 */ /* 0x020fc80008410000 */
        /* <DEDUP_REMOVED lines=8> */
[----:B-1----:R-:W-:Y:S04]  /*5c60*/  HMMA.16816.F32.BF16 R32, R4, R52, R24 ;  /* 0x000000340420723c */ /* 0x002fe80000041818 */
[----:B------:R1:W2:Y:S04]  /*5c70*/  MUFU.TANH R117, R0 ;  /* 0x0000000000757308 */ /* 0x0002a80000002400 */
        /* <DEDUP_REMOVED lines=26> */
[----:B---3--:R-:W-:Y:S04]  /*5e20*/  HMMA.16816.F32.BF16 R32, R4, R48, R24 ;  /* 0x000000300420723c */ /* 0x008fe80000041818 */
[----:B------:R1:W3:Y:S04]  /*5e30*/  MUFU.TANH R125, R0 ;  /* 0x00000000007d7308 */ /* 0x0002e80000002400 */
[----:B------:R-:W-:Y:S01]  /*5e40*/  HMMA.16816.F32.BF16 R24, R12, R70, R40 ;  /* 0x000000460c18723c */ /* 0x000fe20000041828 */
[----:B------:R-:W2:Y:S07]  /*5e50*/  LDSM.16.M88.4 R68, [R10+UR5+0x8000] ;  /* 0x008000050a44783b */ /* 0x000eae0008000200 */
        /* <DEDUP_REMOVED lines=29> */
[----:B------:R-:W3:Y:S01]  /*6030*/  LDSM.16.M88.4 R60, [R10+UR5+0x8800] ;  /* 0x008800050a3c783b */ /* 0x000ee20008000200 */
[----:B-1----:R-:W-:-:S04]  /*6040*/  FMUL.FTZ R0, R36, UR4 ;  /* 0x0000000424007c20 */ /* 0x002fc80008410000 */
[----:B------:R1:W1:Y:S02]  /*6050*/  MUFU.TANH R169, R0 ;  /* 0x0000000000a97308 */ /* 0x0002640000002400 */
[----:B--2---:R-:W-:Y:S01]  /*6060*/  HMMA.16816.F32.BF16 R28, R20, R68, RZ ;  /* 0x00000044141c723c */ /* 0x004fe200000418ff */
[----:B-1----:R-:W-:-:S05]  /*6070*/  FMUL.FTZ R0, R37, UR4 ;  /* 0x0000000425007c20 */ /* 0x002fca0008410000 */
        /* <DEDUP_REMOVED lines=32> */
[----:B------:R-:W-:Y:S04]  /*6280*/  HMMA.16816.F32.BF16 R36, R4, R50, R24 ;  /* 0x000000320424723c */ /* 0x000fe80000041818 */
[----:B------:R3:W1:Y:S04]  /*6290*/  MUFU.TANH R184, R0 ;  /* 0x0000000000b87308 */ /* 0x0006680000002400 */
[----:B------:R-:W-:Y:S08]  /*62a0*/  HMMA.16816.F32.BF16 R24, R12, R76, R44 ;  /* 0x0000004c0c18723c */ /* 0x000ff0000004182c */
[----:B------:R-:W-:Y:S01]  /*62b0*/  HMMA.16816.F32.BF16 R48, R16, R72, R28 ;  /* 0x000000481030723c */ /* 0x000fe2000004181c */
[----:B---3--:R-:W-:-:S04]  /*62c0*/  FMUL.FTZ R0, R32, UR4 ;  /* 0x0000000420007c20 */ /* 0x008fc80008410000 */
[----:B------:R3:W1:Y:S03]  /*62d0*/  MUFU.TANH R144, R0 ;  /* 0x0000000000907308 */ /* 0x0006660000002400 */
[----:B------:R-:W-:Y:S01]  /*62e0*/  HMMA.16816.F32.BF16 R28, R20, R62, RZ ;  /* 0x0000003e141c723c */ /* 0x000fe200000418ff */
[----:B------:R-:W2:Y:S01]  /*62f0*/  LDSM.16.M88.4 R60, [R2+0x9000] ;  /* 0x00900000023c783b */ /* 0x000ea20000000200 */
[----:B---3--:R-:W-:-:S04]  /*6300*/  FMUL.FTZ R0, R33, UR4 ;  /* 0x0000000421007c20 */ /* 0x008fc80008410000 */
[----:B------:R3:W2:-:S14]  /*6310*/  MUFU.TANH R143, R0 ;  /* 0x00000000008f7308 */ /* 0x00069c0000002400 */
[----:B------:R-:W-:Y:S01]  /*6320*/  HMMA.16816.F32.BF16 R44, R16, R74, R28 ;  /* 0x0000004a102c723c */ /* 0x000fe2000004181c */
[----:B------:R-:W-:Y:S07]  /*6330*/  LDSM.16.M88.4 R72, [R2+0x9800] ;  /* 0x009800000248783b */ /* 0x000fee0000000200 */
[----:B-1----:R-:W-:Y:S01]  /*6340*/  HMMA.16816.F32.BF16 R28, R20, R52, RZ ;  /* 0x00000034141c723c */ /* 0x002fe200000418ff */
[----:B---3--:R-:W-:-:S04]  /*6350*/  FMUL.FTZ R0, R34, UR4 ;  /* 0x0000000422007c20 */ /* 0x008fc80008410000 */
[----:B------:R1:W3:Y:S02]  /*6360*/  MUFU.TANH R142, R0 ;  /* 0x00000000008e7308 */ /* 0x0002e40000002400 */
[----:B-1----:R-:W-:Y:S02]  /*6370*/  FMUL.FTZ R0, R35, UR4 ;  /* 0x0000000423007c20 */ /* 0x002fe40008410000 */
[----:B-----5:R-:W-:Y:S04]  /*6380*/  HMMA.16816.F32.BF16 R32, R4, R56, R24 ;  /* 0x000000380420723c */ /* 0x020fe80000041818 */
[----:B------:R1:W1:Y:S04]  /*6390*/  MUFU.TANH R141, R0 ;  /* 0x00000000008d7308 */ /* 0x0002680000002400 */
[----:B------:R-:W-:Y:S01]  /*63a0*/  HMMA.16816.F32.BF16 R24, R12, R78, R40 ;  /* 0x0000004e0c18723c */ /* 0x000fe20000041828 */
[----:B------:R-:W-:Y:S01]  /*63b0*/  LDSM.16.M88.4 R76, [R10+UR5+0x9800] ;  /* 0x009800050a4c783b */ /* 0x000fe20008000200 */
[----:B-1----:R-:W-:-:S04]  /*63c0*/  FMUL.FTZ R0, R36, UR4 ;  /* 0x0000000424007c20 */ /* 0x002fc80008410000 */
        /* <DEDUP_REMOVED lines=11> */
[----:B-1----:R-:W-:-:S04]  /*6480*/  FMUL.FTZ R0, R32, UR4 ;  /* 0x0000000420007c20 */ /* 0x002fc80008410000 */
[----:B------:R1:W2:Y:S03]  /*6490*/  MUFU.TANH R135, R0 ;  /* 0x0000000000877308 */ /* 0x0002a60000002400 */
[----:B------:R-:W-:Y:S01]  /*64a0*/  HMMA.16816.F32.BF16 R28, R20, R54, RZ ;  /* 0x00000036141c723c */ /* 0x000fe200000418ff */
[----:B------:R-:W5:Y:S07]  /*64b0*/  LDSM.16.M88.4 R52, [R88+0x9000] ;  /* 0x009000005834783b */ /* 0x000f6e0000000200 */
[----:B------:R-:W-:Y:S01]  /*64c0*/  HMMA.16816.F32.BF16 R40, R4, R64, R24 ;  /* 0x000000400428723c */ /* 0x000fe20000041818 */
[----:B-1----:R-:W-:-:S07]  /*64d0*/  FMUL.FTZ R0, R33, UR4 ;  /* 0x0000000421007c20 */ /* 0x002fce0008410000 */
[----:B------:R-:W-:Y:S01]  /*64e0*/  HMMA.16816.F32.BF16 R24, R12, R70, R44 ;  /* 0x000000460c18723c */ /* 0x000fe2000004182c */
[----:B------:R1:W1:Y:S07]  /*64f0*/  MUFU.TANH R134, R0 ;  /* 0x0000000000867308 */ /* 0x00026e0000002400 */
[----:B------:R-:W-:Y:S01]  /*6500*/  HMMA.16816.F32.BF16 R28, R16, R62, R28 ;  /* 0x0000003e101c723c */ /* 0x000fe2000004181c */
[----:B------:R-:W4:Y:S01]  /*6510*/  LDSM.16.M88.4 R60, [R88+0x9800] ;  /* 0x00980000583c783b */ /* 0x000f220000000200 */
[----:B-1----:R-:W-:-:S10]  /*6520*/  FMUL.FTZ R0, R34, UR4 ;  /* 0x0000000422007c20 */ /* 0x002fd40008410000 */
[----:B------:R-:W-:Y:S01]  /*6530*/  HMMA.16816.F32.BF16 R44, R4, R66, R24 ;  /* 0x00000042042c723c */ /* 0x000fe20000041818 */
[----:B------:R1:W1:Y:S07]  /*6540*/  MUFU.TANH R133, R0 ;  /* 0x0000000000857308 */ /* 0x00026e0000002400 */
[----:B-----5:R-:W-:Y:S01]  /*6550*/  HMMA.16816.F32.BF16 R24, R12, R52, R48 ;  /* 0x000000340c18723c */ /* 0x020fe20000041830 */
[----:B-1----:R-:W-:-:S07]  /*6560*/  FMUL.FTZ R0, R35, UR4 ;  /* 0x0000000423007c20 */ /* 0x002fce0008410000 */
[C---:B------:R-:W-:Y:S01]  /*6570*/  HMMA.16816.F32.BF16 R32, R20.reuse, R76, RZ ;  /* 0x0000004c1420723c */ /* 0x040fe200000418ff */
[----:B------:R1:W1:Y:S07]  /*6580*/  MUFU.TANH R132, R0 ;  /* 0x0000000000847308 */ /* 0x00026e0000002400 */
[----:B------:R-:W-:Y:S01]  /*6590*/  HMMA.16816.F32.BF16 R20, R20, R78, RZ ;  /* 0x0000004e1414723c */ /* 0x000fe200000418ff */
[----:B-1----:R-:W-:-:S04]  /*65a0*/  FMUL.FTZ R0, R36, UR4 ;  /* 0x0000000424007c20 */ /* 0x002fc80008410000 */
[----:B------:R1:W1:Y:S02]  /*65b0*/  MUFU.TANH R131, R0 ;  /* 0x0000000000837308 */ /* 0x0002640000002400 */
        /* <DEDUP_REMOVED lines=9> */
[----:B-1----:R-:W-:-:S04]  /*6650*/  FMUL.FTZ R0, R40, UR4 ;  /* 0x0000000428007c20 */ /* 0x002fc80008410000 */
[----:B------:R1:W1:Y:S03]  /*6660*/  MUFU.TANH R69, R0 ;  /* 0x0000000000457308 */ /* 0x0002660000002400 */
[----:B------:R-:W-:Y:S08]  /*6670*/  HMMA.16816.F32.BF16 R16, R16, R74, R20 ;  /* 0x0000004a1010723c */ /* 0x000ff00000041814 */
[----:B----4-:R-:W-:Y:S01]  /*6680*/  HMMA.16816.F32.BF16 R24, R12, R60, R36 ;  /* 0x0000003c0c18723c */ /* 0x010fe20000041824 */
[----:B-1----:R-:W-:-:S07]  /*6690*/  FMUL.FTZ R0, R41, UR4 ;  /* 0x0000000429007c20 */ /* 0x002fce0008410000 */
[----:B------:R-:W-:Y:S01]  /*66a0*/  HMMA.16816.F32.BF16 R32, R4, R58, R32 ;  /* 0x0000003a0420723c */ /* 0x000fe20000041820 */
[----:B------:R1:W4:Y:S07]  /*66b0*/  MUFU.TANH R65, R0 ;  /* 0x0000000000417308 */ /* 0x00032e0000002400 */
[----:B------:R-:W-:Y:S01]  /*66c0*/  HMMA.16816.F32.BF16 R12, R12, R62, R16 ;  /* 0x0000003e0c0c723c */ /* 0x000fe20000041810 */
[----:B-1----:R-:W-:-:S04]  /*66d0*/  FMUL.FTZ R0, R42, UR4 ;  /* 0x000000042a007c20 */ /* 0x002fc80008410000 */
[----:B------:R1:W1:Y:S02]  /*66e0*/  MUFU.TANH R64, R0 ;  /* 0x0000000000407308 */ /* 0x0002640000002400 */
[----:B-1----:R-:W-:Y:S02]  /*66f0*/  FMUL.FTZ R0, R43, UR4 ;  /* 0x000000042b007c20 */ /* 0x002fe40008410000 */
[----:B------:R-:W1:Y:S01]  /*6700*/  LDSM.16.M88.4 R40, [R3+0x9800] ;  /* 0x009800000328783b */ /* 0x000e620000000200 */
[----:B------:R-:W-:-:S04]  /*6710*/  DEPBAR.LE SB0, 0x0 ;  /* 0x000080000000791a */ /* 0x000fc80000000000 */
[----:B------:R5:W1:Y:S02]  /*6720*/  MUFU.TANH R66, R0 ;  /* 0x0000000000427308 */ /* 0x000a640000002400 */
[----:B-----5:R-:W-:-:S06]  /*6730*/  FMUL.FTZ R0, R44, UR4 ;  /* 0x000000042c007c20 */ /* 0x020fcc0008410000 */
[----:B------:R5:W2:Y:S01]  /*6740*/  MUFU.TANH R73, R0 ;  /* 0x0000000000497308 */ /* 0x000aa20000002400 */
[----:B-1----:R-:W-:Y:S01]  /*6750*/  HMMA.16816.F32.BF16 R24, R4, R40, R24 ;  /* 0x000000280418723c */ /* 0x002fe20000041818 */
[----:B-----5:R-:W-:-:S06]  /*6760*/  FMUL.FTZ R0, R45, UR4 ;  /* 0x000000042d007c20 */ /* 0x020fcc0008410000 */
[----:B------:R1:W1:Y:S01]  /*6770*/  MUFU.TANH R67, R0 ;  /* 0x0000000000437308 */ /* 0x0002620000002400 */
[----:B------:R-:W-:Y:S01]  /*6780*/  HMMA.16816.F32.BF16 R4, R4, R42, R12 ;  /* 0x0000002a0404723c */ /* 0x000fe2000004180c */
[----:B-1----:R-:W-:-:S15]  /*6790*/  FMUL.FTZ R0, R46, UR4 ;  /* 0x000000042e007c20 */ /* 0x002fde0008410000 */
[----:B------:R-:W-:-:S03]  /*67a0*/  NOP ;  /* 0x0000000000007918 */ /* 0x000fc60000000000 */
[----:B------:R-:W-:Y:S01]  /*67b0*/  FMUL.FTZ R4, R4, UR4 ;  /* 0x0000000404047c20 */ /* 0x000fe20008410000 */
[----:B------:R1:W1:Y:S01]  /*67c0*/  MUFU.TANH R56, R0 ;  /* 0x0000000000387308 */ /* 0x0002620000002400 */
[----:B------:R-:W-:Y:S01]  /*67d0*/  FMUL.FTZ R5, R5, UR4 ;  /* 0x0000000405057c20 */ /* 0x000fe20008410000 */
[----:B------:R-:W-:Y:S01]  /*67e0*/  FMUL.FTZ R6, R6, UR4 ;  /* 0x0000000406067c20 */ /* 0x000fe20008410000 */
[----:B------:R-:W-:-:S05]  /*67f0*/  FMUL.FTZ R7, R7, UR4 ;  /* 0x0000000407077c20 */ /* 0x000fca0008410000 */
[----:B------:R-:W2:Y:S08]  /*6800*/  MUFU.TANH R37, R6 ;  /* 0x0000000600257308 */ /* 0x000eb00000002400 */
[----:B------:R-:W2:Y:S01]  /*6810*/  MUFU.TANH R36, R7 ;  /* 0x0000000700247308 */ /* 0x000ea20000002400 */
[----:B-1----:R-:W-:-:S07]  /*6820*/  FMUL.FTZ R0, R47, UR4 ;  /* 0x000000042f007c20 */ /* 0x002fce0008410000 */
[----:B------:R1:W1:Y:S08]  /*6830*/  MUFU.TANH R51, R0 ;  /* 0x0000000000337308 */ /* 0x0002700000002400 */
[----:B------:R5:W2:Y:S08]  /*6840*/  MUFU.TANH R42, R4 ;  /* 0x00000004002a7308 */ /* 0x000ab00000002400 */
[----:B------:R3:W2:Y:S01]  /*6850*/  MUFU.TANH R41, R5 ;  /* 0x0000000500297308 */ /* 0x0006a20000002400 */
[----:B-1----:R-:W-:-:S07]  /*6860*/  FMUL.FTZ R0, R28, UR4 ;  /* 0x000000041c007c20 */ /* 0x002fce0008410000 */
[----:B------:R1:W1:Y:S01]  /*6870*/  MUFU.TANH R57, R0 ;  /* 0x0000000000397308 */ /* 0x0002620000002400 */
[----:B-----5:R-:W-:-:S04]  /*6880*/  MOV R4, 0x8 ;  /* 0x0000000800047802 */ /* 0x020fc80000000f00 */
[C---:B------:R-:W-:Y:S02]  /*6890*/  VIADDMNMX R4, R81.reuse, R4, UR23, PT ;  /* 0x0000001751047e46 */ /* 0x040fe4000b800104 */
[----:B---3--:R-:W-:Y:S01]  /*68a0*/  VIMNMX R5, PT, PT, R81, UR23, PT ;  /* 0x0000001751057c48 */ /* 0x008fe2000bfe0100 */
[----:B-1----:R-:W-:-:S04]  /*68b0*/  FMUL.FTZ R0, R29, UR4 ;  /* 0x000000041d007c20 */ /* 0x002fc80008410000 */
[----:B------:R1:W3:Y:S02]  /*68c0*/  MUFU.TANH R55, R0 ;  /* 0x0000000000377308 */ /* 0x0002e40000002400 */
[----:B-1----:R-:W-:-:S06]  /*68d0*/  FMUL.FTZ R0, R30, UR4 ;  /* 0x000000041e007c20 */ /* 0x002fcc0008410000 */
[----:B------:R1:W1:Y:S02]  /*68e0*/  MUFU.TANH R49, R0 ;  /* 0x0000000000317308 */ /* 0x0002640000002400 */
        /* <DEDUP_REMOVED lines=16> */
[----:B-1----:R-:W-:Y:S01]  /*69f0*/  FMUL.FTZ R0, R27, UR4 ;  /* 0x000000041b007c20 */ /* 0x002fe20008410000 */
[----:B------:R-:W-:-:S05]  /*6a00*/  UIADD3 UR4, UPT, UPT, UR18, -0x1, URZ ;  /* 0xffffffff12047890 */ /* 0x000fca000fffe0ff */
[----:B------:R1:W1:Y:S01]  /*6a10*/  MUFU.TANH R38, R0 ;  /* 0x0000000000267308 */ /* 0x0002620000002400 */
[----:B------:R-:W-:Y:S01]  /*6a20*/  UISETP.GT.AND UP0, UPT, UR4, UR16, UPT ;  /* 0x000000100400728c */ /* 0x000fe2000bf04270 */
[----:B------:R-:W-:Y:S08]  /*6a30*/  BAR.SYNC.DEFER_BLOCKING 0x0 ;  /* 0x0000000000007b1d */ /* 0x000ff00000010000 */
[----:B--234-:R-:W-:Y:S05]  /*6a40*/  BRA.U !UP0, `(.L_x_1422) ;  /* 0x0000000d08a07547 */ /* 0x01cfea000b800000 */
[----:B------:R-:W-:-:S04]  /*6a50*/  UISETP.NE.U32.AND UP0, UPT, UR12, URZ, UPT ;  /* 0x000000ff0c00728c */ /* 0x000fc8000bf05070 */
[----:B------:R-:W-:-:S09]  /*6a60*/  UISETP.NE.AND.EX UP0, UPT, UR13, URZ, UPT, UP0 ;  /* 0x000000ff0d00728c */ /* 0x000fd2000bf05300 */
[----:B------:R-:W-:Y:S05]  /*6a70*/  BRA.U UP0, `(.L_x_1423) ;  /* 0x0000000100287547 */ /* 0x000fea000b800000 */
[----:B------:R-:W-:Y:S01]  /*6a80*/  UMOV UR7, URZ ;  /* 0x000000ff00077c82 */ /* 0x000fe20008000000 */
[----:B------:R-:W-:Y:S01]  /*6a90*/  USHF.L.U32 UR6, UR10, 0x8, URZ ;  /* 0x000000080a067899 */ /* 0x000fe200080006ff */
[----:B------:R-:W-:-:S05]  /*6aa0*/  IADD3 R2, P1, PT, RZ, -UR7, RZ ;  /* 0x80000007ff027c10 */ /* 0x000fca000ff3e0ff */
[----:B-1----:R-:W-:-:S05]  /*6ab0*/  IMAD.X R0, RZ, RZ, ~UR6, P1 ;  /* 0x80000006ff007e24 */ /* 0x002fca00088e06ff */
[----:B------:R-:W-:-:S04]  /*6ac0*/  SHF.R.S64 R2, R2, 0x1f, R0 ;  /* 0x0000001f02027819 */ /* 0x000fc80000001000 */
[----:B------:R-:W-:-:S04]  /*6ad0*/  IADD3 R183, P1, PT, R2, R183, RZ ;  /* 0x000000b702b77210 */ /* 0x000fc80007f3e0ff */
[----:B------:R-:W-:Y:S01]  /*6ae0*/  LEA.HI.X.SX32 R185, R0, R185, 0x1, P1 ;  /* 0x000000b900b97211 */ /* 0x000fe200008f0eff */
[----:B------:R2:W-:Y:S04]  /*6af0*/  STL [R1+0x18], R183 ;  /* 0x000018b701007387 */ /* 0x0005e80000100800 */
[----:B------:R2:W-:Y:S01]  /*6b00*/  STL [R1+0x14], R185 ;  /* 0x000014b901007387 */ /* 0x0005e20000100800 */
[----:B------:R-:W-:Y:S05]  /*6b10*/  BRA `(.L_x_1424) ;  /* 0x0000000400107947 */ /* 0x000fea0003800000 */
.L_x_1423:
[----:B------:R-:W2:Y:S01]  /*6b20*/  LDC R12, c[0x0][0x4f0] ;  /* 0x00013c00ff0c7b82 */ /* 0x000ea20000000800 */
[----:B------:R-:W-:Y:S01]  /*6b30*/  ULEA UR7, UR18, 0xffffff00, 0x8 ;  /* 0xffffff0012077891 */ /* 0x000fe2000f8e40ff */
[----:B------:R-:W-:Y:S01]  /*6b40*/  IMAD.MOV.U32 R14, RZ, RZ, R183 ;  /* 0x000000ffff0e7224 */ /* 0x000fe200078e00b7 */
[----:B------:R-:W-:Y:S01]  /*6b50*/  ULEA UR6, UR18, 0xfffffe00, 0x8 ;  /* 0xfffffe0012067891 */ /* 0x000fe2000f8e40ff */
[----:B------:R-:W-:Y:S01]  /*6b60*/  IMAD.MOV.U32 R13, RZ, RZ, R185 ;  /* 0x000000ffff0d7224 */ /* 0x000fe200078e00b9 */
[----:B--2---:R-:W-:-:S04]  /*6b70*/  IABS R10, R12 ;  /* 0x0000000c000a7213 */ /* 0x004fc80000000000 */
[----:B------:R-:W2:Y:S08]  /*6b80*/  I2F.RP R2, R10 ;  /* 0x0000000a00027306 */ /* 0x000eb00000209400 */
[----:B--2---:R-:W2:Y:S02]  /*6b90*/  MUFU.RCP R2, R2 ;  /* 0x0000000200027308 */ /* 0x004ea40000001000 */
[----:B--2---:R-:W-:-:S06]  /*6ba0*/  IADD3 R2, PT, PT, R2, 0xffffffe, RZ ;  /* 0x0ffffffe02027810 */ /* 0x004fcc0007ffe0ff */
[----:B------:R-:W1:Y:S02]  /*6bb0*/  F2I.FTZ.U32.TRUNC.NTZ R3, R2 ;  /* 0x0000000200037305 */ /* 0x000e64000021f000 */
[----:B-1----:R-:W-:Y:S01]  /*6bc0*/  IMAD.MOV R0, RZ, RZ, -R3 ;  /* 0x000000ffff007224 */ /* 0x002fe200078e0a03 */
[----:B------:R-:W-:-:S04]  /*6bd0*/  MOV R2, UR7 ;  /* 0x0000000700027c02 */ /* 0x000fc80008000f00 */
[----:B------:R-:W-:Y:S01]  /*6be0*/  MOV R7, R0 ;  /* 0x0000000000077202 */ /* 0x000fe20000000f00 */
[----:B------:R-:W-:Y:S01]  /*6bf0*/  IMAD.U32 R0, RZ, RZ, UR6 ;  /* 0x00000006ff007e24 */ /* 0x000fe2000f8e00ff */
[----:B------:R-:W-:Y:S01]  /*6c00*/  IABS R6, R2 ;  /* 0x0000000200067213 */ /* 0x000fe20000000000 */
[----:B------:R-:W-:Y:S02]  /*6c10*/  IMAD.MOV.U32 R2, RZ, RZ, RZ ;  /* 0x000000ffff027224 */ /* 0x000fe400078e00ff */
[----:B------:R-:W-:Y:S01]  /*6c20*/  IMAD R7, R7, R10, RZ ;  /* 0x0000000a07077224 */ /* 0x000fe200078e02ff */
[----:B------:R-:W-:-:S03]  /*6c30*/  IABS R0, R0 ;  /* 0x0000000000007213 */ /* 0x000fc60000000000 */
        /* <DEDUP_REMOVED lines=16> */
[C---:B------:R-:W-:Y:S02]  /*6d40*/  LOP3.LUT R3, R12.reuse, UR6, RZ, 0x3c, !PT ;  /* 0x000000060c037c12 */ /* 0x040fe4000f8e3cff */
[----:B------:R-:W-:Y:S01]  /*6d50*/  LOP3.LUT R6, R12, UR7, RZ, 0x3c, !PT ;  /* 0x000000070c067c12 */ /* 0x000fe2000f8e3cff */
[----:B------:R-:W1:Y:S01]  /*6d60*/  LDCU.64 UR6, c[0x0][0x3a0] ;  /* 0x00007400ff0677ac */ /* 0x000e620008000a00 */
[----:B------:R-:W-:-:S02]  /*6d70*/  ISETP.GE.AND P1, PT, R3, RZ, PT ;  /* 0x000000ff0300720c */ /* 0x000fc40003f26270 */
[----:B------:R-:W-:Y:S02]  /*6d80*/  ISETP.GE.AND P3, PT, R6, RZ, PT ;  /* 0x000000ff0600720c */ /* 0x000fe40003f66270 */
[----:B------:R-:W-:Y:S01]  /*6d90*/  ISETP.NE.AND P2, PT, R12, RZ, PT ;  /* 0x000000ff0c00720c */ /* 0x000fe20003f45270 */
[----:B------:R-:W-:Y:S01]  /*6da0*/  @P4 VIADD R0, R0, 0x1 ;  /* 0x0000000100004836 */ /* 0x000fe20000000000 */
[----:B------:R-:W-:Y:S02]  /*6db0*/  LOP3.LUT R3, RZ, R12, RZ, 0x33, !PT ;  /* 0x0000000cff037212 */ /* 0x000fe400078e33ff */
        /* <DEDUP_REMOVED lines=12> */
[----:B------:R-:W-:Y:S01]  /*6e80*/  IMAD R2, R2, UR10, RZ ;  /* 0x0000000a02027c24 */ /* 0x000fe2000f8e02ff */
[----:B--2---:R-:W-:-:S03]  /*6e90*/  IADD3 R10, PT, PT, R10, -R6, RZ ;  /* 0x800000060a0a7210 */ /* 0x004fc60007ffe0ff */
[C---:B------:R-:W-:Y:S02]  /*6ea0*/  IMAD R6, R0.reuse, UR11, R2 ;  /* 0x0000000b00067c24 */ /* 0x040fe4000f8e0202 */
[----:B------:R-:W-:Y:S01]  /*6eb0*/  IMAD.WIDE.U32 R2, R0, UR10, RZ ;  /* 0x0000000a00027c25 */ /* 0x000fe2000f8e00ff */
[----:B------:R-:W-:-:S03]  /*6ec0*/  SHF.R.S32.HI R0, RZ, 0x1f, R10 ;  /* 0x0000001fff007819 */ /* 0x000fc6000001140a */
[----:B------:R-:W-:Y:S02]  /*6ed0*/  IMAD.IADD R3, R3, 0x1, R6 ;  /* 0x0000000103037824 */ /* 0x000fe400078e0206 */
[----:B-1----:R-:W-:Y:S02]  /*6ee0*/  IMAD R0, R0, UR6, RZ ;  /* 0x0000000600007c24 */ /* 0x002fe4000f8e02ff */
[----:B------:R-:W-:-:S04]  /*6ef0*/  IMAD.WIDE.U32 R2, R10, UR6, R2 ;  /* 0x000000060a027c25 */ /* 0x000fc8000f8e0002 */
[----:B------:R-:W-:Y:S01]  /*6f00*/  IMAD R0, R10, UR7, R0 ;  /* 0x000000070a007c24 */ /* 0x000fe2000f8e0200 */
[----:B------:R-:W-:-:S04]  /*6f10*/  LEA R14, P1, R2, R14, 0x1 ;  /* 0x0000000e020e7211 */ /* 0x000fc800078208ff */
[----:B------:R-:W-:-:S04]  /*6f20*/  IADD3 R0, PT, PT, R3, R0, RZ ;  /* 0x0000000003007210 */ /* 0x000fc80007ffe0ff */
[----:B------:R-:W-:-:S05]  /*6f30*/  LEA.HI.X R13, R2, R13, R0, 0x1, P1 ;  /* 0x0000000d020d7211 */ /* 0x000fca00008f0c00 */
[----:B------:R1:W-:Y:S04]  /*6f40*/  STL [R1+0x14], R13 ;  /* 0x0000140d01007387 */ /* 0x0003e80000100800 */
[----:B------:R1:W-:Y:S02]  /*6f50*/  STL [R1+0x18], R14 ;  /* 0x0000180e01007387 */ /* 0x0003e40000100800 */
.L_x_1424:
[----:B------:R-:W3:Y:S01]  /*6f60*/  LDL R7, [R1+0x18] ;  /* 0x0000180001077983 */ /* 0x000ee20000100800 */
[----:B------:R-:W4:Y:S03]  /*6f70*/  LDCU UR6, c[0x0][0x440] ;  /* 0x00008800ff0677ac */ /* 0x000f260008000800 */
[----:B------:R-:W5:Y:S01]  /*6f80*/  LDL R10, [R1+0x14] ;  /* 0x00001400010a7983 */ /* 0x000f620000100800 */
[----:B------:R-:W-:Y:S01]  /*6f90*/  IMAD.U32 R2, RZ, RZ, UR10 ;  /* 0x0000000aff027e24 */ /* 0x000fe2000f8e00ff */
[----:B------:R-:W-:Y:S01]  /*6fa0*/  MOV R0, UR11 ;  /* 0x0000000b00007c02 */ /* 0x000fe20008000f00 */
[----:B------:R-:W-:Y:S02]  /*6fb0*/  IMAD.U32 R3, RZ, RZ, UR10 ;  /* 0x0000000aff037e24 */ /* 0x000fe4000f8e00ff */
[----:B------:R-:W-:Y:S01]  /*6fc0*/  IMAD.U32 R6, RZ, RZ, UR10 ;  /* 0x0000000aff067e24 */ /* 0x000fe2000f8e00ff */
[----:B----4-:R-:W-:-:S02]  /*6fd0*/  ISETP.GE.AND P1, PT, R80, UR6, PT ;  /* 0x0000000650007c0c */ /* 0x010fc4000bf26270 */
[----:B------:R-:W-:Y:S02]  /*6fe0*/  ISETP.GE.AND P2, PT, R80, UR6, PT ;  /* 0x0000000650007c0c */ /* 0x000fe4000bf46270 */
[----:B------:R-:W-:Y:S01]  /*6ff0*/  MOV R9, UR10 ;  /* 0x0000000a00097c02 */ /* 0x000fe20008000f00 */
[----:B------:R-:W-:-:S08]  /*7000*/  IMAD.U32 R12, RZ, RZ, UR11 ;  /* 0x0000000bff0c7e24 */ /* 0x000fd0000f8e00ff */
[----:B------:R-:W-:Y:S01]  /*7010*/  VOTEU.ALL UP0, P1 ;  /* 0x0000000000ff7886 */ /* 0x000fe20000800000 */
[----:B-1----:R-:W-:-:S04]  /*7020*/  MOV R13, UR10 ;  /* 0x0000000a000d7c02 */ /* 0x002fc80008000f00 */
[----:B------:R-:W-:Y:S02]  /*7030*/  @!UP0 UIMAD UR6, UR11, 0x60, URZ ;  /* 0x000000600b0688a4 */ /* 0x000fe4000f8e02ff */
[----:B------:R-:W-:Y:S01]  /*7040*/  @!UP0 UIMAD UR14, UR11, 0xa0, URZ ;  /* 0x000000a00b0e88a4 */ /* 0x000fe2000f8e02ff */
[----:B------:R-:W-:Y:S01]  /*7050*/  IMAD.U32 R18, RZ, RZ, UR10 ;  /* 0x0000000aff127e24 */ /* 0x000fe2000f8e00ff */
[----:B------:R-:W-:Y:S01]  /*7060*/  @!UP0 UIMAD UR7, UR11, 0xc0, URZ ;  /* 0x000000c00b0788a4 */ /* 0x000fe2000f8e02ff */
[----:B------:R-:W-:Y:S01]  /*7070*/  MOV R16, UR10 ;  /* 0x0000000a00107c02 */ /* 0x000fe20008000f00 */
[----:B------:R-:W-:Y:S01]  /*7080*/  IMAD.U32 R11, RZ, RZ, UR10 ;  /* 0x0000000aff0b7e24 */ /* 0x000fe2000f8e00ff */
[----:B------:R-:W-:Y:S01]  /*7090*/  @!UP0 UIMAD UR19, UR11, 0x120, URZ ;  /* 0x000001200b1388a4 */ /* 0x000fe2000f8e02ff */
[----:B------:R-:W-:Y:S01]  /*70a0*/  IMAD.U32 R14, RZ, RZ, UR10 ;  /* 0x0000000aff0e7e24 */ /* 0x000fe2000f8e00ff */
[----:B------:R-:W-:Y:S01]  /*70b0*/  @!UP0 UIMAD UR15, UR11, 0x140, URZ ;  /* 0x000001400b0f88a4 */ /* 0x000fe2000f8e02ff */
[----:B------:R-:W-:Y:S01]  /*70c0*/  BSSY.RECONVERGENT B0, `(.L_x_1425) ;  /* 0x000007f000007945 */ /* 0x000fe20003800200 */
[----:B---3--:R-:W-:-:S04]  /*70d0*/  LEA R2, P3, R2, R7, 0x5 ;  /* 0x0000000702027211 */ /* 0x008fc800078628ff */
[--C-:B-----5:R-:W-:Y:S02]  /*70e0*/  LEA.HI.X R3, R3, R10, R0.reuse, 0x5, P3 ;  /* 0x0000000a03037211 */ /* 0x120fe400018f2c00 */
[----:B------:R-:W-:Y:S01]  /*70f0*/  @!P1 LEA R32, P3, R6, R2, 0x5 ;  /* 0x0000000206209211 */ /* 0x000fe200078628ff */
[----:B------:R-:W-:Y:S01]  /*7100*/  @!P2 IMAD.MOV.U32 R6, RZ, RZ, R7 ;  /* 0x000000ffff06a224 */ /* 0x000fe200078e0007 */
[----:B------:R-:W-:Y:S01]  /*7110*/  @!P2 MOV R7, R10 ;  /* 0x0000000a0007a202 */ /* 0x000fe20000000f00 */
[----:B------:R-:W-:Y:S01]  /*7120*/  IMAD.U32 R10, RZ, RZ, UR10 ;  /* 0x0000000aff0a7e24 */ /* 0x000fe2000f8e00ff */
[----:B------:R-:W-:Y:S02]  /*7130*/  @!P1 LEA.HI.X R33, R9, R3, R0, 0x5, P3 ;  /* 0x0000000309219211 */ /* 0x000fe400018f2c00 */
[----:B------:R-:W-:Y:S01]  /*7140*/  MOV R0, UR10 ;  /* 0x0000000a00007c02 */ /* 0x000fe20008000f00 */
[----:B------:R-:W-:Y:S01]  /*7150*/  @!PT LDS RZ, [RZ] ;  /* 0x00000000fffff984 */ /* 0x000fe20000000800 */
[----:B------:R-:W-:Y:S01]  /*7160*/  @!PT LDS RZ, [RZ] ;  /* 0x00000000fffff984 */ /* 0x000fe20000000800 */
[----:B------:R-:W-:Y:S01]  /*7170*/  @!PT LDS RZ, [RZ] ;  /* 0x00000000fffff984 */ /* 0x000fe20000000800 */
[----:B------:R1:W-:Y:S01]  /*7180*/  @!P2 LDGSTS.E.BYPASS.LTC128B.128 [R8+0x2000], desc[UR20][R6.64] ;  /* 0x020000000608afae */ /* 0x0003e2000b981a14 */
[----:B------:R-:W-:-:S03]  /*7190*/  @!P1 LEA R30, P5, R10, R2, 0x6 ;  /* 0x000000020a1e9211 */ /* 0x000fc600078a30ff */
[C-C-:B------:R-:W-:Y:S01]  /*71a0*/  @!P1 IMAD.WIDE.U32 R24, R0.reuse, 0x60, R2.reuse ;  /* 0x0000006000189825 */ /* 0x140fe200078e0002 */
[----:B------:R3:W-:Y:S04]  /*71b0*/  @P2 STS.128 [R8+0x2000], RZ ;  /* 0x002000ff08002388 */ /* 0x0007e80000000c00 */
[----:B------:R3:W-:Y:S01]  /*71c0*/  @P1 STS.128 [R8+0x2800], RZ ;  /* 0x002800ff08001388 */ /* 0x0007e20000000c00 */
[----:B------:R-:W-:Y:S01]  /*71d0*/  @!P1 IADD3 R25, PT, PT, R25, UR6, RZ ;  /* 0x0000000619199c10 */ /* 0x000fe2000fffe0ff */
[----:B------:R-:W-:Y:S02]  /*71e0*/  @!P1 IMAD.WIDE.U32 R20, R0, 0xc0, R2 ;  /* 0x000000c000149825 */ /* 0x000fe400078e0002 */
[----:B------:R-:W-:Y:S01]  /*71f0*/  @!PT LDS RZ, [RZ] ;  /* 0x00000000fffff984 */ /* 0x000fe20000000800 */
[----:B------:R-:W-:Y:S01]  /*7200*/  @!PT LDS RZ, [RZ] ;  /* 0x00000000fffff984 */ /* 0x000fe20000000800 */
[----:B------:R-:W-:Y:S01]  /*7210*/  @!PT LDS RZ, [RZ] ;  /* 0x00000000fffff984 */ /* 0x000fe20000000800 */
[----:B------:R3:W-:Y:S01]  /*7220*/  @!P1 LDGSTS.E.BYPASS.LTC128B.128 [R8+0x2800], desc[UR20][R2.64] ;  /* 0x0280000002089fae */ /* 0x0007e2000b981a14 */
[----:B------:R-:W-:-:S03]  /*7230*/  @!UP0 UIMAD UR6, UR11, 0xe0, URZ ;  /* 0x000000e00b0688a4 */ /* 0x000fc6000f8e02ff */
[----:B------:R3:W-:Y:S01]  /*7240*/  @P1 STS.128 [R8+0x3000], RZ ;  /* 0x003000ff08001388 */ /* 0x0007e20000000c00 */
[----:B------:R-:W-:-:S03]  /*7250*/  @!P1 IMAD.WIDE.U32 R18, R18, 0xe0, R2 ;  /* 0x000000e012129825 */ /* 0x000fc600078e0002 */
[----:B------:R-:W-:Y:S01]  /*7260*/  @!PT LDS RZ, [RZ] ;  /* 0x00000000fffff984 */ /* 0x000fe20000000800 */
[----:B------:R-:W-:Y:S01]  /*7270*/  @!PT LDS RZ, [RZ] ;  /* 0x00000000fffff984 */ /* 0x000fe20000000800 */
[----:B------:R-:W-:Y:S01]  /*7280*/  @!PT LDS RZ, [RZ] ;  /* 0x00000000fffff984 */ /* 0x000fe20000000800 */
[----:B------:R3:W-:Y:S01]  /*7290*/  @!P1 LDGSTS.E.BYPASS.LTC128B.128 [R8+0x3000], desc[UR20][R32.64] ;  /* 0x0300000020089fae */ /* 0x0007e2000b981a14 */
[----:B-1----:R-:W-:Y:S01]  /*72a0*/  IMAD.U32 R6, RZ, RZ, UR10 ;  /* 0x0000000aff067e24 */ /* 0x002fe2000f8e00ff */
[----:B------:R-:W-:-:S04]  /*72b0*/  MOV R7, UR11 ;  /* 0x0000000b00077c02 */ /* 0x000fc80008000f00 */
[CC--:B------:R-:W-:Y:S02]  /*72c0*/  @!P1 LEA R28, P4, R6.reuse, R2.reuse, 0x7 ;  /* 0x00000002061c9211 */ /* 0x0c0fe400078838ff */
[-C--:B------:R-:W-:Y:S01]  /*72d0*/  @!P1 LEA.HI.X R31, R9, R3.reuse, R7, 0x6, P5 ;  /* 0x00000003091f9211 */ /* 0x080fe200028f3407 */
[----:B------:R-:W-:Y:S01]  /*72e0*/  @!P1 IMAD.WIDE.U32 R22, R6, 0xa0, R2 ;  /* 0x000000a006169825 */ /* 0x000fe200078e0002 */
[----:B------:R-:W-:Y:S01]  /*72f0*/  @!P1 LEA.HI.X R29, R13, R3, R12, 0x7, P4 ;  /* 0x000000030d1d9211 */ /* 0x000fe200020f3c0c */
[----:B------:R3:W-:Y:S01]  /*7300*/  @P1 STS.128 [R8+0x3800], RZ ;  /* 0x003800ff08001388 */ /* 0x0007e20000000c00 */
[----:B------:R-:W-:Y:S01]  /*7310*/  MOV R10, UR11 ;  /* 0x0000000b000a7c02 */ /* 0x000fe20008000f00 */
[----:B------:R-:W-:Y:S02]  /*7320*/  @!P1 VIADD R23, R23, UR14 ;  /* 0x0000000e17179c36 */ /* 0x000fe40008000000 */
[----:B------:R-:W-:Y:S01]  /*7330*/  @!PT LDS RZ, [RZ] ;  /* 0x00000000fffff984 */ /* 0x000fe20000000800 */
[----:B------:R-:W-:Y:S01]  /*7340*/  @!PT LDS RZ, [RZ] ;  /* 0x00000000fffff984 */ /* 0x000fe20000000800 */
[----:B------:R-:W-:Y:S01]  /*7350*/  @!PT LDS RZ, [RZ] ;  /* 0x00000000fffff984 */ /* 0x000fe20000000800 */
[----:B------:R3:W-:Y:S01]  /*7360*/  @!P1 LDGSTS.E.BYPASS.LTC128B.128 [R8+0x3800], desc[UR20][R30.64] ;  /* 0x038000001e089fae */ /* 0x0007e2000b981a14 */
[----:B------:R-:W-:-:S03]  /*7370*/  @!P1 LEA R26, P3, R0, R2, 0x8 ;  /* 0x00000002001a9211 */ /* 0x000fc600078640ff */
[----:B------:R3:W-:Y:S01]  /*7380*/  @P1 STS.128 [R8+0x4000], RZ ;  /* 0x004000ff08001388 */ /* 0x0007e20000000c00 */
[----:B------:R-:W-:Y:S01]  /*7390*/  MOV R12, UR10 ;  /* 0x0000000a000c7c02 */ /* 0x000fe20008000f00 */
[----:B------:R-:W-:Y:S01]  /*73a0*/  @!P1 IMAD.WIDE.U32 R16, R16, 0x120, R2 ;  /* 0x0000012010109825 */ /* 0x000fe200078e0002 */
[----:B------:R-:W-:Y:S01]  /*73b0*/  @!P1 IADD3 R21, PT, PT, R21, UR7, RZ ;  /* 0x0000000715159c10 */ /* 0x000fe2000fffe0ff */
[----:B------:R-:W-:Y:S01]  /*73c0*/  @!PT LDS RZ, [RZ] ;  /* 0x00000000fffff984 */ /* 0x000fe20000000800 */
[----:B------:R-:W-:Y:S01]  /*73d0*/  @!PT LDS RZ, [RZ] ;  /* 0x00000000fffff984 */ /* 0x000fe20000000800 */
[----:B------:R-:W-:Y:S01]  /*73e0*/  @!PT LDS RZ, [RZ] ;  /* 0x00000000fffff984 */ /* 0x000fe20000000800 */
[----:B------:R3:W-:Y:S01]  /*73f0*/  @!P1 LDGSTS.E.BYPASS.LTC128B.128 [R8+0x4000], desc[UR20][R24.64] ;  /* 0x0400000018089fae */ /* 0x0007e2000b981a14 */
[----:B------:R-:W-:Y:S01]  /*7400*/  @!P1 LEA.HI.X R27, R11, R3, R10, 0x8, P3 ;  /* 0x000000030b1b9211 */ /* 0x000fe200018f440a */
[----:B------:R-:W-:Y:S02]  /*7410*/  @!P1 VIADD R19, R19, UR6 ;  /* 0x0000000613139c36 */ /* 0x000fe40008000000 */
[----:B------:R3:W-:Y:S01]  /*7420*/  @P1 STS.128 [R8+0x4800], RZ ;  /* 0x004800ff08001388 */ /* 0x0007e20000000c00 */
[----:B------:R-:W-:-:S03]  /*7430*/  @!P1 IMAD.WIDE.U32 R14, R14, 0x140, R2 ;  /* 0x000001400e0e9825 */ /* 0x000fc600078e0002 */
[----:B------:R-:W-:Y:S01]  /*7440*/  @!PT LDS RZ, [RZ] ;  /* 0x00000000fffff984 */ /* 0x000fe20000000800 */
[----:B------:R-:W-:Y:S01]  /*7450*/  @!PT LDS RZ, [RZ] ;  /* 0x00000000fffff984 */ /* 0x000fe20000000800 */
[----:B------:R-:W-:Y:S01]  /*7460*/  @!PT LDS RZ, [RZ] ;  /* 0x00000000fffff984 */ /* 0x000fe20000000800 */
[----:B------:R3:W-:Y:S01]  /*7470*/  @!P1 LDGSTS.E.BYPASS.LTC128B.128 [R8+0x4800], desc[UR20][R28.64] ;  /* 0x048000001c089fae */ /* 0x0007e2000b981a14 */
[----:B------:R-:W-:Y:S01]  /*7480*/  IMAD.U32 R10, RZ, RZ, UR10 ;  /* 0x0000000aff0a7e24 */ /* 0x000fe2000f8e00ff */
[----:B------:R-:W-:Y:S02]  /*7490*/  @!UP0 UIMAD UR14, UR11, 0x160, URZ ;  /* 0x000001600b0e88a4 */ /* 0x000fe4000f8e02ff */
[----:B------:R3:W-:Y:S01]  /*74a0*/  @P1 STS.128 [R8+0x5000], RZ ;  /* 0x005000ff08001388 */ /* 0x0007e20000000c00 */
[----:B------:R-:W-:-:S03]  /*74b0*/  @!P1 IMAD.WIDE.U32 R12, R12, 0x160, R2 ;  /* 0x000001600c0c9825 */ /* 0x000fc600078e0002 */
[----:B------:R-:W-:Y:S01]  /*74c0*/  @!PT LDS RZ, [RZ] ;  /* 0x00000000fffff984 */ /* 0x000fe20000000800 */
[----:B------:R-:W-:Y:S01]  /*74d0*/  @!PT LDS RZ, [RZ] ;  /* 0x00000000fffff984 */ /* 0x000fe20000000800 */
[----:B------:R-:W-:Y:S01]  /*74e0*/  @!PT LDS RZ, [RZ] ;  /* 0x00000000fffff984 */ /* 0x000fe20000000800 */
[----:B------:R3:W-:Y:S01]  /*74f0*/  @!P1 LDGSTS.E.BYPASS.LTC128B.128 [R8+0x5000], desc[UR20][R22.64] ;  /* 0x0500000016089fae */ /* 0x0007e2000b981a14 */
[----:B------:R-:W-:Y:S01]  /*7500*/  @!UP0 UIMAD UR7, UR11, 0x180, URZ ;  /* 0x000001800b0788a4 */ /* 0x000fe2000f8e02ff */
[----:B------:R-:W-:Y:S02]  /*7510*/  @!P1 IADD3 R17, PT, PT, R17, UR19, RZ ;  /* 0x0000001311119c10 */ /* 0x000fe4000fffe0ff */
[----:B------:R3:W-:Y:S01]  /*7520*/  @P1 STS.128 [R8+0x5800], RZ ;  /* 0x005800ff08001388 */ /* 0x0007e20000000c00 */
[----:B------:R-:W-:-:S03]  /*7530*/  @!P1 IMAD.WIDE.U32 R10, R10, 0x180, R2 ;  /* 0x000001800a0a9825 */ /* 0x000fc600078e0002 */
[----:B------:R-:W-:Y:S01]  /*7540*/  @!PT LDS RZ, [RZ] ;  /* 0x00000000fffff984 */ /* 0x000fe20000000800 */
[----:B------:R-:W-:Y:S01]  /*7550*/  @!PT LDS RZ, [RZ] ;  /* 0x00000000fffff984 */ /* 0x000fe20000000800 */
[----:B------:R-:W-:Y:S01]  /*7560*/  @!PT LDS RZ, [RZ] ;  /* 0x00000000fffff984 */ /* 0x000fe20000000800 */
[----:B------:R3:W-:Y:S01]  /*7570*/  @!P1 LDGSTS.E.BYPASS.LTC128B.128 [R8+0x5800], desc[UR20][R20.64] ;  /* 0x0580000014089fae */ /* 0x0007e2000b981a14 */
[----:B------:R-:W-:Y:S01]  /*7580*/  @!UP0 UIMAD UR6, UR11, 0x1a0, URZ ;  /* 0x000001a00b0688a4 */ /* 0x000fe2000f8e02ff */
[----:B------:R-:W-:Y:S02]  /*7590*/  @!P1 VIADD R15, R15, UR15 ;  /* 0x0000000f0f0f9c36 */ /* 0x000fe40008000000 */
[----:B------:R3:W-:Y:S01]  /*75a0*/  @P1 STS.128 [R8+0x6000], RZ ;  /* 0x006000ff08001388 */ /* 0x0007e20000000c00 */
[----:B------:R-:W-:-:S03]  /*75b0*/  @!P1 IMAD.WIDE.U32 R6, R6, 0x1a0, R2 ;  /* 0x000001a006069825 */ /* 0x000fc600078e0002 */
[----:B------:R-:W-:Y:S01]  /*75c0*/  @!PT LDS RZ, [RZ] ;  /* 0x00000000fffff984 */ /* 0x000fe20000000800 */
[----:B------:R-:W-:Y:S01]  /*75d0*/  @!PT LDS RZ, [RZ] ;  /* 0x00000000fffff984 */ /* 0x000fe20000000800 */
[----:B------:R-:W-:Y:S01]  /*75e0*/  @!PT LDS RZ, [RZ] ;  /* 0x00000000fffff984 */ /* 0x000fe20000000800 */
[----:B------:R3:W-:Y:S01]  /*75f0*/  @!P1 LDGSTS.E.BYPASS.LTC128B.128 [R8+0x6000], desc[UR20][R18.64] ;  /* 0x0600000012089fae */ /* 0x0007e2000b981a14 */
[----:B------:R-:W-:-:S03]  /*7600*/  @!P1 IADD3 R13, PT, PT, R13, UR14, RZ ;  /* 0x0000000e0d0d9c10 */ /* 0x000fc6000fffe0ff */
[----:B------:R3:W-:Y:S01]  /*7610*/  @P1 STS.128 [R8+0x6800], RZ ;  /* 0x006800ff08001388 */ /* 0x0007e20000000c00 */
[----:B------:R-:W-:-:S03]  /*7620*/  @!P1 VIADD R11, R11, UR7 ;  /* 0x000000070b0b9c36 */ /* 0x000fc60008000000 */
[----:B------:R-:W-:Y:S01]  /*7630*/  @!PT LDS RZ, [RZ] ;  /* 0x00000000fffff984 */ /* 0x000fe20000000800 */
[----:B------:R-:W-:Y:S01]  /*7640*/  @!PT LDS RZ, [RZ] ;  /* 0x00000000fffff984 */ /* 0x000fe20000000800 */
[----:B------:R-:W-:Y:S01]  /*7650*/  @!PT LDS RZ, [RZ] ;  /* 0x00000000fffff984 */ /* 0x000fe20000000800 */
[----:B------:R3:W-:Y:S04]  /*7660*/  @!P1 LDGSTS.E.BYPASS.LTC128B.128 [R8+0x6800], desc[UR20][R26.64] ;  /* 0x068000001a089fae */ /* 0x0007e8000b981a14 */
[----:B------:R3:W-:Y:S01]  /*7670*/  @P1 STS.128 [R8+0x7000], RZ ;  /* 0x007000ff08001388 */ /* 0x0007e20000000c00 */
[----:B------:R-:W-:-:S03]  /*7680*/  @!P1 IADD3 R7, PT, PT, R7, UR6, RZ ;  /* 0x0000000607079c10 */ /* 0x000fc6000fffe0ff */
        /* <DEDUP_REMOVED lines=28> */
[----:B---3--:R-:W-:-:S05]  /*7850*/  IMAD.WIDE.U32 R2, R0, 0x1c0, R2 ;  /* 0x000001c000027825 */ /* 0x008fca00078e0002 */
[----:B------:R-:W-:-:S05]  /*7860*/  IADD3 R3, PT, PT, R3, UR6, RZ ;  /* 0x0000000603037c10 */ /* 0x000fca000fffe0ff */
[----:B------:R-:W-:Y:S01]  /*7870*/  @!PT LDS RZ, [RZ] ;  /* 0x00000000fffff984 */ /* 0x000fe20000000800 */
[----:B------:R-:W-:Y:S01]  /*7880*/  @!PT LDS RZ, [RZ] ;  /* 0x00000000fffff984 */ /* 0x000fe20000000800 */
[----:B------:R-:W-:Y:S01]  /*7890*/  @!PT LDS RZ, [RZ] ;  /* 0x00000000fffff984 */ /* 0x000fe20000000800 */
[----:B------:R1:W-:Y:S02]  /*78a0*/  LDGSTS.E.BYPASS.LTC128B.128 [R8+0x9800], desc[UR20][R2.64] ;  /* 0x0980000002087fae */ /* 0x0003e4000b981a14 */
.L_x_1426:
[----:B------:R-:W-:Y:S05]  /*78b0*/  BSYNC.RECONVERGENT B0 ;  /* 0x0000000000007941 */ /* 0x000fea0003800200 */
.L_x_1425:
[----:B------:R-:W0:Y:S02]  /*78c0*/  LDGDEPBAR ;  /* 0x00000000000079af */ /* 0x000e240000000000 */
.L_x_1422:
[----:B-1-3--:R-:W-:Y:S01]  /*78d0*/  IMAD.SHL.U32 R2, R239, 0x2, RZ ;  /* 0x00000002ef027824 */ /* 0x00afe200078e00ff */
        /* <DEDUP_REMOVED lines=15> */
[----:B------:R-:W-:Y:S01]  /*79d0*/  ISETP.GE.AND P4, PT, R3, R4, PT ;  /* 0x000000040300720c */ /* 0x000fe20003f86270 */
[C---:B------:R-:W-:Y:S01]  /*79e0*/  VIADD R3, R0.reuse, 0x10 ;  /* 0x0000001000037836 */ /* 0x040fe20000000000 */
[----:B------:R-:W-:Y:S01]  /*79f0*/  FSEL R18, R179, -INF , !P3 ;  /* 0xff800000b3127808 */ /* 0x000fe20005800000 */
[C---:B------:R-:W-:Y:S01]  /*7a00*/  VIADD R11, R0.reuse, 0xf0 ;  /* 0x000000f0000b7836 */ /* 0x040fe20000000000 */
[----:B------:R-:W-:Y:S01]  /*7a10*/  FSEL R21, R181, -INF , !P5 ;  /* 0xff800000b5157808 */ /* 0x000fe20006800000 */
[----:B------:R-:W-:Y:S01]  /*7a20*/  VIADD R14, R0, 0xf1 ;  /* 0x000000f1000e7836 */ /* 0x000fe20000000000 */
[----:B------:R-:W-:Y:S01]  /*7a30*/  FSEL R17, R178, -INF , !P2 ;  /* 0xff800000b2117808 */ /* 0x000fe20005000000 */
[C---:B------:R-:W-:Y:S01]  /*7a40*/  VIADD R10, R0.reuse, 0xf8 ;  /* 0x000000f8000a7836 */ /* 0x040fe20000000000 */
[----:B------:R-:W-:Y:S01]  /*7a50*/  FSEL R22, R177, -INF , !P1 ;  /* 0xff800000b1167808 */ /* 0x000fe20004800000 */
[----:B------:R-:W-:Y:S01]  /*7a60*/  VIADD R9, R0, 0xf9 ;  /* 0x000000f900097836 */ /* 0x000fe20000000000 */
        /* <DEDUP_REMOVED lines=199> */
[CC--:B------:R-:W-:Y:S02]  /*86e0*/  ISETP.GE.AND P3, PT, R2.reuse, R5.reuse, PT ;  /* 0x000000050200720c */ /* 0x0c0fe40003f66270 */
[----:B------:R-:W-:Y:S01]  /*86f0*/  ISETP.GE.AND P5, PT, R2, R4, PT ;  /* 0x000000040200720c */ /* 0x000fe20003fa6270 */
[----:B------:R-:W-:Y:S01]  /*8700*/  VIADD R2, R0, 0xb1 ;  /* 0x000000b100027836 */ /* 0x000fe20000000000 */
[----:B------:R-:W-:Y:S02]  /*8710*/  ISETP.GE.AND P2, PT, R3, R5, PT ;  /* 0x000000050300720c */ /* 0x000fe40003f46270 */
[----:B------:R-:W-:-:S02]  /*8720*/  FSEL R188, R188, -INF , !P1 ;  /* 0xff800000bcbc7808 */ /* 0x000fc40004800000 */
[----:B------:R-:W-:Y:S02]  /*8730*/  FSEL R184, R184, -INF , !P5 ;  /* 0xff800000b8b87808 */ /* 0x000fe40006800000 */
[----:B------:R-:W-:Y:S02]  /*8740*/  FSEL R212, R144, -INF , !P2 ;  /* 0xff80000090d47808 */ /* 0x000fe40005000000 */
[-C--:B------:R-:W-:Y:S01]  /*8750*/  ISETP.GE.AND P1, PT, R3, R4.reuse, PT ;  /* 0x000000040300720c */ /* 0x080fe20003f26270 */
[----:B------:R-:W-:Y:S01]  /*8760*/  VIADD R3, R0, 0xb9 ;  /* 0x000000b900037836 */ /* 0x000fe20000000000 */
[----:B------:R-:W-:Y:S02]  /*8770*/  FSEL R180, R180, -INF , !P4 ;  /* 0xff800000b4b47808 */ /* 0x000fe40006000000 */
[C---:B------:R-:W-:Y:S02]  /*8780*/  ISETP.GE.AND P5, PT, R6.reuse, R5, PT ;  /* 0x000000050600720c */ /* 0x040fe40003fa6270 */
[----:B------:R-:W-:-:S02]  /*8790*/  ISETP.GE.AND P2, PT, R6, R4, PT ;  /* 0x000000040600720c */ /* 0x000fc40003f46270 */
[----:B------:R-:W-:Y:S02]  /*87a0*/  ISETP.GE.AND P4, PT, R2, R5, PT ;  /* 0x000000050200720c */ /* 0x000fe40003f86270 */
[----:B------:R-:W-:Y:S02]  /*87b0*/  FMNMX3.FTZ R6, R18, R17, R16, !PT ;  /* 0x0000001112067276 */ /* 0x000fe40007810010 */
[----:B------:R-:W-:Y:S02]  /*87c0*/  FSEL R194, R142, -INF , !P1 ;  /* 0xff8000008ec27808 */ /* 0x000fe40004800000 */
[----:B------:R-:W-:Y:S02]  /*87d0*/  FSEL R218, R143, -INF , !P4 ;  /* 0xff8000008fda7808 */ /* 0x000fe40006000000 */
[----:B------:R-:W-:Y:S02]  /*87e0*/  FMNMX3.FTZ R6, R6, R19, R20, !PT ;  /* 0x0000001306067276 */ /* 0x000fe40007810014 */
[----:B------:R-:W-:-:S02]  /*87f0*/  ISETP.GE.AND P1, PT, R3, R5, PT ;  /* 0x000000050300720c */ /* 0x000fc40003f26270 */
[-C--:B------:R-:W-:Y:S01]  /*8800*/  ISETP.GE.AND P4, PT, R3, R4.reuse, PT ;  /* 0x000000040300720c */ /* 0x080fe20003f86270 */
[----:B------:R-:W-:Y:S01]  /*8810*/  VIADD R3, R0, 0xc1 ;  /* 0x000000c100037836 */ /* 0x000fe20000000000 */
[----:B------:R-:W-:Y:S02]  /*8820*/  FSEL R193, R145, -INF , !P3 ;  /* 0xff80000091c17808 */ /* 0x000fe40005800000 */
        /* <DEDUP_REMOVED lines=8> */
[----:B------:R-:W-:Y:S02]  /*88b0*/  FSEL R217, R140, -INF , !P5 ;  /* 0xff8000008cd97808 */ /* 0x000fe40006800000 */
[----:B------:R-:W-:Y:S02]  /*88c0*/  ISETP.GE.AND P5, PT, R2, R4, PT ;  /* 0x000000040200720c */ /* 0x000fe40003fa6270 */
[----:B------:R-:W-:Y:S01]  /*88d0*/  FMNMX3.FTZ R6, R3, R68, R72, !PT ;  /* 0x0000004403067276 */ /* 0x000fe20007810048 */
[----:B------:R-:W-:Y:S01]  /*88e0*/  VIADD R3, R0, 0xc9 ;  /* 0x000000c900037836 */ /* 0x000fe20000000000 */
[----:B------:R-:W-:-:S02]  /*88f0*/  FSEL R223, R133, -INF , !P5 ;  /* 0xff80000085df7808 */ /* 0x000fc40006800000 */
[----:B------:R-:W-:Y:S02]  /*8900*/  ISETP.GE.AND P5, PT, R0, R5, PT ;  /* 0x000000050000720c */ /* 0x000fe40003fa6270 */
[----:B------:R-:W-:Y:S02]  /*8910*/  FMNMX3.FTZ R6, R6, R76, R82, !PT ;  /* 0x0000004c06067276 */ /* 0x000fe40007810052 */
[----:B------:R-:W-:Y:S02]  /*8920*/  FSEL R15, R182, -INF , !P5 ;  /* 0xff800000b60f7808 */ /* 0x000fe40006800000 */
[----:B------:R-:W-:Y:S02]  /*8930*/  FMNMX3.FTZ R6, R6, R83, R84, !PT ;  /* 0x0000005306067276 */ /* 0x000fe40007810054 */
[----:B------:R-:W-:Y:S02]  /*8940*/  FSEL R232, R134, -INF , !P2 ;  /* 0xff80000086e87808 */ /* 0x000fe40005000000 */
[----:B------:R-:W-:-:S02]  /*8950*/  ISETP.GE.AND P2, PT, R3, R5, PT ;  /* 0x000000050300720c */ /* 0x000fc40003f46270 */
[----:B------:R-:W-:Y:S02]  /*8960*/  ISETP.GE.AND P5, PT, R3, R4, PT ;  /* 0x000000040300720c */ /* 0x000fe40003fa6270 */
[----:B------:R-:W-:Y:S02]  /*8970*/  FMNMX3.FTZ R7, R15, R21, R22, !PT ;  /* 0x000000150f077276 */ /* 0x000fe40007810016 */
[----:B------:R-:W-:Y:S02]  /*8980*/  FMNMX3.FTZ R3, R6, R85, R91, !PT ;  /* 0x0000005506037276 */ /* 0x000fe4000781005b */
[----:B------:R-:W-:Y:S01]  /*8990*/  FMNMX3.FTZ R6, R7, R32, R35, !PT ;  /* 0x0000002007067276 */ /* 0x000fe20007810023 */
[----:B------:R-:W-:Y:S01]  /*89a0*/  VIADD R7, R0, 0xe0 ;  /* 0x000000e000077836 */ /* 0x000fe20000000000 */
[----:B------:R-:W-:Y:S02]  /*89b0*/  FSEL R198, R141, -INF , !P3 ;  /* 0xff8000008dc67808 */ /* 0x000fe40005800000 */
[----:B------:R-:W-:-:S02]  /*89c0*/  FMNMX3.FTZ R3, R3, R92, R93, !PT ;  /* 0x0000005c03037276 */ /* 0x000fc4000781005d */
[-C--:B------:R-:W-:Y:S01]  /*89d0*/  ISETP.GE.AND P3, PT, R2, R5.reuse, PT ;  /* 0x000000050200720c */ /* 0x080fe20003f66270 */
        /* <DEDUP_REMOVED lines=38> */
[----:B------:R-:W-:Y:S02]  /*8c40*/  ISETP.GE.AND P3, PT, R2, R4, PT ;  /* 0x000000040200720c */ /* 0x000fe40003f66270 */
[----:B------:R-:W-:-:S02]  /*8c50*/  FMNMX3.FTZ R6, R6, R98, R103, !PT ;  /* 0x0000006206067276 */ /* 0x000fc40007810067 */
[----:B------:R-:W-:Y:S02]  /*8c60*/  FMNMX3.FTZ R2, R3, R125, R126, !PT ;  /* 0x0000007d03027276 */ /* 0x000fe4000781007e */
[----:B------:R-:W-:Y:S01]  /*8c70*/  FMNMX3.FTZ R3, R6, R105, R104, !PT ;  /* 0x0000006906037276 */ /* 0x000fe20007810068 */
[----:B------:R-:W-:Y:S01]  /*8c80*/  VIADD R6, R0, 0xe8 ;  /* 0x000000e800067836 */ /* 0x000fe20000000000 */
        /* <DEDUP_REMOVED lines=16> */
[----:B------:R-:W-:Y:S02]  /*8d90*/  FMNMX3.FTZ R2, R2, R167, R169, !PT ;  /* 0x000000a702027276 */ /* 0x000fe400078100a9 */
[-C--:B------:R-:W-:Y:S02]  /*8da0*/  ISETP.GE.AND P2, PT, R7, R4.reuse, PT ;  /* 0x000000040700720c */ /* 0x080fe40003f46270 */
[----:B------:R-:W-:Y:S02]  /*8db0*/  FSEL R231, R56, -INF , !P1 ;  /* 0xff80000038e77808 */ /* 0x000fe40004800000 */
[----:B------:R-:W-:Y:S02]  /*8dc0*/  FMNMX3.FTZ R0, R0, R225, R229, !PT ;  /* 0x000000e100007276 */ /* 0x000fe400078100e5 */
[----:B------:R-:W-:Y:S02]  /*8dd0*/  ISETP.GE.AND P1, PT, R13, R4, PT ;  /* 0x000000040d00720c */ /* 0x000fe40003f26270 */
        /* <DEDUP_REMOVED lines=12> */
[----:B------:R-:W-:-:S02]  /*8ea0*/  FMNMX3.FTZ R2, R2, R193, R212, !PT ;  /* 0x000000c102027276 */ /* 0x000fc400078100d4 */
[-C--:B------:R-:W-:Y:S02]  /*8eb0*/  ISETP.GE.AND P3, PT, R14, R4.reuse, PT ;  /* 0x000000040e00720c */ /* 0x080fe40003f66270 */
[----:B------:R-:W-:Y:S02]  /*8ec0*/  ISETP.GE.AND P2, PT, R10, R4, PT ;  /* 0x000000040a00720c */ /* 0x000fe40003f46270 */
[----:B------:R-:W-:Y:S02]  /*8ed0*/  FSEL R250, R39, -INF , !P1 ;  /* 0xff80000027fa7808 */ /* 0x000fe40004800000 */
[----:B------:R-:W-:Y:S02]  /*8ee0*/  FMNMX3.FTZ R0, R0, R243, R245, !PT ;  /* 0x000000f300007276 */ /* 0x000fe400078100f5 */
[----:B------:R-:W-:Y:S02]  /*8ef0*/  FMNMX3.FTZ R2, R2, R218, R217, !PT ;  /* 0x000000da02027276 */ /* 0x000fe400078100d9 */
[----:B------:R-:W-:-:S02]  /*8f00*/  ISETP.GE.AND P1, PT, R9, R4, PT ;  /* 0x000000040900720c */ /* 0x000fc40003f26270 */
[----:B------:R-:W-:Y:S02]  /*8f10*/  FSEL R251, R38, -INF , !P3 ;  /* 0xff80000026fb7808 */ /* 0x000fe40005800000 */
[----:B------:R-:W-:Y:S02]  /*8f20*/  FSEL R191, R37, -INF , !P2 ;  /* 0xff80000025bf7808 */ /* 0x000fe40005000000 */
[----:B------:R-:W-:Y:S02]  /*8f30*/  FMNMX3.FTZ R0, R0, R247, R250, !PT ;  /* 0x000000f700007276 */ /* 0x000fe400078100fa */
[----:B------:R-:W-:Y:S02]  /*8f40*/  FMNMX3.FTZ R2, R2, R222, R230, !PT ;  /* 0x000000de02027276 */ /* 0x000fe400078100e6 */
[----:B------:R-:W-:Y:S02]  /*8f50*/  FSEL R189, R36, -INF , !P1 ;  /* 0xff80000024bd7808 */ /* 0x000fe40004800000 */
[----:B------:R-:W-:-:S02]  /*8f60*/  FMNMX3.FTZ R0, R0, R251, R191, !PT ;  /* 0x000000fb00007276 */ /* 0x000fc400078100bf */
[----:B------:R-:W-:Y:S02]  /*8f70*/  FMNMX3.FTZ R2, R2, R232, R233, !PT ;  /* 0x000000e802027276 */ /* 0x000fe400078100e9 */
[----:B------:R-:W-:Y:S02]  /*8f80*/  FMNMX.FTZ R3, R189, R0, !PT ;  /* 0x00000000bd037209 */ /* 0x000fe40007810000 */
[----:B------:R-:W-:Y:S02]  /*8f90*/  FMNMX3.FTZ R0, R2, R228, R240, !PT ;  /* 0x000000e402007276 */ /* 0x000fe400078100f0 */
[-C--:B------:R-:W-:Y:S01]  /*8fa0*/  ISETP.GE.AND P2, PT, R7, R5.reuse, PT ;  /* 0x000000050700720c */ /* 0x080fe20003f46270 */
[----:B------:R-:W3:Y:S01]  /*8fb0*/  SHFL.BFLY PT, R2, R3, 0x2, 0x1f ;  /* 0x0c401f0003027f89 */ /* 0x000ee200000e0000 */
[----:B------:R-:W-:Y:S02]  /*8fc0*/  FSEL R235, R73, -INF , !P5 ;  /* 0xff80000049eb7808 */ /* 0x000fe40006800000 */
[----:B------:R-:W-:-:S02]  /*8fd0*/  ISETP.GE.AND P3, PT, R13, R5, PT ;  /* 0x000000050d00720c */ /* 0x000fc40003f66270 */
[----:B------:R-:W-:Y:S02]  /*8fe0*/  ISETP.GE.AND P1, PT, R6, R5, PT ;  /* 0x000000050600720c */ /* 0x000fe40003f26270 */
[----:B------:R-:W-:Y:S02]  /*8ff0*/  FSEL R236, R67, -INF , !P4 ;  /* 0xff80000043ec7808 */ /* 0x000fe40006000000 */
        /* <DEDUP_REMOVED lines=12> */
[----:B------:R-:W-:Y:S02]  /*90c0*/  ISETP.GE.AND P3, PT, R9, R5, PT ;  /* 0x000000050900720c */ /* 0x000fe40003f66270 */
[----:B--2---:R-:W-:Y:S02]  /*90d0*/  FSEL R185, R43, -INF , !P2 ;  /* 0xff8000002bb97808 */ /* 0x004fe40005000000 */
[----:B------:R-:W-:Y:S02]  /*90e0*/  FSEL R183, R42, -INF , !P1 ;  /* 0xff8000002ab77808 */ /* 0x000fe40004800000 */
[----:B------:R-:W-:-:S02]  /*90f0*/  FMNMX3.FTZ R0, R0, R249, R252, !PT ;  /* 0x000000f900007276 */ /* 0x000fc400078100fc */
[----:B------:R-:W-:Y:S02]  /*9100*/  FSEL R190, R41, -INF , !P3 ;  /* 0xff80000029be7808 */ /* 0x000fe40005800000 */
[----:B------:R-:W-:Y:S02]  /*9110*/  FMNMX3.FTZ R0, R0, R185, R183, !PT ;  /* 0x000000b900007276 */ /* 0x000fe400078100b7 */
[----:B---3--:R-:W-:Y:S02]  /*9120*/  FMNMX.FTZ R3, R3, R2, !PT ;  /* 0x0000000203037209 */ /* 0x008fe40007810000 */
[----:B------:R-:W-:-:S03]  /*9130*/  FMNMX.FTZ R0, R190, R0, !PT ;  /* 0x00000000be007209 */ /* 0x000fc60007810000 */
[----:B------:R-:W2:Y:S04]  /*9140*/  SHFL.BFLY PT, R2, R3, 0x1, 0x1f ;  /* 0x0c201f0003027f89 */ /* 0x000ea800000e0000 */
[----:B------:R-:W3:Y:S01]  /*9150*/  SHFL.BFLY PT, R36, R0, 0x2, 0x1f ;  /* 0x0c401f0000247f89 */ /* 0x000ee200000e0000 */
[----:B--2---:R-:W-:Y:S02]  /*9160*/  FMNMX.FTZ R3, R3, R2, !PT ;  /* 0x0000000203037209 */ /* 0x004fe40007810000 */
[----:B---3--:R-:W-:-:S03]  /*9170*/  FMNMX.FTZ R36, R0, R36, !PT ;  /* 0x0000002400247209 */ /* 0x008fc60007810000 */
[C---:B-1----:R-:W-:Y:S01]  /*9180*/  FMUL.FTZ R0, R3.reuse, UR6 ;  /* 0x0000000603007c20 */ /* 0x042fe20008410000 */
[----:B------:R-:W-:Y:S01]  /*9190*/  FSETP.NEU.FTZ.AND P1, PT, R3, -INF , PT ;  /* 0xff8000000300780b */ /* 0x000fe20003f3d000 */
[----:B------:R-:W1:Y:S03]  /*91a0*/  SHFL.BFLY PT, R6, R36, 0x1, 0x1f ;  /* 0x0c201f0024067f89 */ /* 0x000e6600000e0000 */
[----:B------:R-:W-:-:S05]  /*91b0*/  FSEL R0, R0, RZ, P1 ;  /* 0x000000ff00007208 */ /* 0x000fca0000800000 */
[----:B------:R-:W-:-:S04]  /*91c0*/  FFMA.FTZ R2, R18, UR6, -R0 ;  /* 0x0000000612027c23 */ /* 0x000fc80008010800 */
[----:B------:R2:W-:Y:S01]  /*91d0*/  MUFU.EX2 R213, R2 ;  /* 0x0000000200d57308 */ /* 0x0005e20000000800 */
[----:B-1----:R-:W-:Y:S01]  /*91e0*/  FMNMX.FTZ R36, R36, R6, !PT ;  /* 0x0000000624247209 */ /* 0x002fe20007810000 */
[--C-:B------:R-:W-:Y:S01]  /*91f0*/  FFMA.FTZ R6, R20, UR6, -R0.reuse ;  /* 0x0000000614067c23 */ /* 0x100fe20008010800 */
[----:B--2---:R-:W-:Y:S02]  /*9200*/  FFMA.FTZ R2, R17, UR6, -R0 ;  /* 0x0000000611027c23 */ /* 0x004fe40008010800 */
[----:B------:R-:W-:-:S03]  /*9210*/  FSETP.NEU.FTZ.AND P1, PT, R36, -INF , PT ;  /* 0xff8000002400780b */ /* 0x000fc60003f3d000 */
[----:B------:R1:W-:Y:S08]  /*9220*/  MUFU.EX2 R221, R6 ;  /* 0x0000000600dd7308 */ /* 0x0003f00000000800 */
[----:B------:R2:W3:Y:S01]  /*9230*/  MUFU.EX2 R9, R2 ;  /* 0x0000000200097308 */ /* 0x0004e20000000800 */
[----:B-1----:R-:W-:-:S05]  /*9240*/  IMAD.IADD R6, R195, 0x1, R196 ;  /* 0x00000001c3067824 */ /* 0x002fca00078e02c4 */
[----:B------:R-:W-:Y:S01]  /*9250*/  LEA R11, R6, UR5, 0x1 ;  /* 0x00000005060b7c11 */ /* 0x000fe2000f8e08ff */
[----:B--2---:R-:W-:Y:S01]  /*9260*/  FFMA.FTZ R2, R16, UR6, -R0 ;  /* 0x0000000610027c23 */ /* 0x004fe20008010800 */
[----:B---3--:R-:W-:-:S03]  /*9270*/  F2FP.BF16.F32.PACK_AB R13, R9, R213 ;  /* 0x000000d5090d723e */ /* 0x008fc600000010ff */
[----:B------:R-:W1:Y:S01]  /*9280*/  LDSM.16.MT88.4 R28, [R11+0xa000] ;  /* 0x00a000000b1c783b */ /* 0x000e620000004200 */
[--C-:B------:R-:W-:Y:S01]  /*9290*/  IMAD.IADD R38, R138, 0x1, R11.reuse ;  /* 0x000000018a267824 */ /* 0x100fe200078e020b */
[----:B------:R2:W-:Y:S01]  /*92a0*/  MUFU.EX2 R216, R2 ;  /* 0x0000000200d87308 */ /* 0x0005e20000000800 */
[----:B------:R-:W-:-:S03]  /*92b0*/  IMAD.IADD R37, R192, 0x1, R11 ;  /* 0x00000001c0257824 */ /* 0x000fc600078e020b */
[----:B------:R-:W3:Y:S01]  /*92c0*/  LDSM.16.MT88.4 R24, [R38+0xa000] ;  /* 0x00a000002618783b */ /* 0x000ee20000004200 */
[----:B------:R-:W-:Y:S02]  /*92d0*/  IMAD.IADD R39, R138, 0x1, R37 ;  /* 0x000000018a277824 */ /* 0x000fe400078e0225 */
[----:B--2---:R-:W-:Y:S02]  /*92e0*/  FFMA.FTZ R2, R19, UR6, -R0 ;  /* 0x0000000613027c23 */ /* 0x004fe40008010800 */
[----:B------:R-:W2:Y:S02]  /*92f0*/  LDSM.16.MT88.4 R16, [R37+0xa000] ;  /* 0x00a000002510783b */ /* 0x000ea40000004200 */
[----:B------:R4:W5:Y:S02]  /*9300*/  MUFU.EX2 R215, R2 ;  /* 0x0000000200d77308 */ /* 0x0009640000000800 */
[----:B----4-:R-:W-:-:S05]  /*9310*/  FMUL.FTZ R2, R36, UR6 ;  /* 0x0000000624027c20 */ /* 0x010fca0008410000 */
[----:B------:R-:W-:-:S05]  /*9320*/  FSEL R2, R2, RZ, P1 ;  /* 0x000000ff02027208 */ /* 0x000fca0000800000 */
[--C-:B------:R-:W-:Y:S01]  /*9330*/  FFMA.FTZ R7, R15, UR6, -R2.reuse ;  /* 0x000000060f077c23 */ /* 0x100fe20008010802 */
[--C-:B------:R-:W-:Y:S01]  /*9340*/  FFMA.FTZ R6, R21, UR6, -R2.reuse ;  /* 0x0000000615067c23 */ /* 0x100fe20008010802 */
[----:B-----5:R-:W-:Y:S02]  /*9350*/  F2FP.BF16.F32.PACK_AB R15, R215, R216 ;  /* 0x000000d8d70f723e */ /* 0x020fe400000010ff */
[----:B------:R-:W-:Y:S08]  /*9360*/  MUFU.EX2 R206, R7 ;  /* 0x0000000700ce7308 */ /* 0x000ff00000000800 */
[----:B------:R4:W5:Y:S02]  /*9370*/  MUFU.EX2 R7, R6 ;  /* 0x0000000600077308 */ /* 0x0009640000000800 */
[----:B----4-:R-:W-:Y:S01]  /*9380*/  FFMA.FTZ R6, R22, UR6, -R2 ;  /* 0x0000000616067c23 */ /* 0x010fe20008010802 */
[----:B-----5:R-:W-:Y:S01]  /*9390*/  F2FP.BF16.F32.PACK_AB R12, R7, R206 ;  /* 0x000000ce070c723e */ /* 0x020fe200000010ff */
[----:B------:R-:W-:-:S04]  /*93a0*/  FADD.FTZ R7, R206, R7 ;  /* 0x00000007ce077221 */ /* 0x000fc80000010000 */
[----:B------:R4:W5:Y:S02]  /*93b0*/  MUFU.EX2 R204, R6 ;  /* 0x0000000600cc7308 */ /* 0x0009640000000800 */
[----:B----4-:R-:W-:Y:S01]  /*93c0*/  FFMA.FTZ R6, R32, UR6, -R2 ;  /* 0x0000000620067c23 */ /* 0x010fe20008010802 */
[----:B-----5:R-:W-:-:S05]  /*93d0*/  FADD.FTZ R7, R204, R7 ;  /* 0x00000007cc077221 */ /* 0x020fca0000010000 */
[----:B------:R4:W5:Y:S02]  /*93e0*/  MUFU.EX2 R211, R6 ;  /* 0x0000000600d37308 */ /* 0x0009640000000800 */
[----:B----4-:R-:W-:Y:S01]  /*93f0*/  FFMA.FTZ R6, R23, UR6, -R0 ;  /* 0x0000000617067c23 */ /* 0x010fe20008010800 */
[C---:B-----5:R-:W-:Y:S01]  /*9400*/  F2FP.BF16.F32.PACK_AB R14, R211.reuse, R204 ;  /* 0x000000ccd30e723e */ /* 0x060fe200000010ff */
[----:B------:R-:W4:Y:S01]  /*9410*/  LDSM.16.MT88.4 R20, [R39+0xa000] ;  /* 0x00a000002714783b */ /* 0x000f220000004200 */
[----:B------:R-:W-:-:S03]  /*9420*/  FADD.FTZ R7, R211, R7 ;  /* 0x00000007d3077221 */ /* 0x000fc60000010000 */
[----:B------:R5:W-:Y:S02]  /*9430*/  MUFU.EX2 R214, R6 ;  /* 0x0000000600d67308 */ /* 0x000be40000000800 */
[C---:B-1----:R-:W-:Y:S08]  /*9440*/  HMMA.16816.F32.BF16 R44, R12.reuse, R28, RZ ;  /* 0x0000001c0c2c723c */ /* 0x042ff000000418ff */
[----:B------:R-:W-:Y:S01]  /*9450*/  HMMA.16816.F32.BF16 R48, R12, R30, RZ ;  /* 0x0000001e0c30723c */ /* 0x000fe200000418ff */
[----:B-----5:R-:W-:-:S07]  /*9460*/  FFMA.FTZ R6, R33, UR6, -R0 ;  /* 0x0000000621067c23 */ /* 0x020fce0008010800 */
[C---:B---3--:R-:W-:Y:S01]  /*9470*/  HMMA.16816.F32.BF16 R28, R12.reuse, R26, RZ ;  /* 0x0000001a0c1c723c */ /* 0x048fe200000418ff */
[----:B------:R1:W-:Y:S07]  /*9480*/  MUFU.EX2 R220, R6 ;  /* 0x0000000600dc7308 */ /* 0x0003ee0000000800 */
[C---:B--2---:R-:W-:Y:S08]  /*9490*/  HMMA.16816.F32.BF16 R60, R12.reuse, R16, RZ ;  /* 0x000000100c3c723c */ /* 0x044ff000000418ff */
[----:B------:R-:W-:Y:S01]  /*94a0*/  HMMA.16816.F32.BF16 R64, R12, R18, RZ ;  /* 0x000000120c40723c */ /* 0x000fe200000418ff */
[----:B------:R-:W-:Y:S01]  /*94b0*/  LDSM.16.MT88.4 R16, [R39+0xa800] ;  /* 0x00a800002710783b */ /* 0x000fe20000004200 */
[----:B-1----:R-:W-:-:S04]  /*94c0*/  FFMA.FTZ R6, R34, UR6, -R0 ;  /* 0x0000000622067c23 */ /* 0x002fc80008010800 */
[----:B------:R1:W-:Y:S02]  /*94d0*/  MUFU.EX2 R219, R6 ;  /* 0x0000000600db7308 */ /* 0x0003e40000000800 */
[C---:B----4-:R-:W-:Y:S01]  /*94e0*/  HMMA.16816.F32.BF16 R56, R12.reuse, R20, RZ ;  /* 0x000000140c38723c */ /* 0x050fe200000418ff */
[--C-:B-1----:R-:W-:Y:S02]  /*94f0*/  FFMA.FTZ R6, R35, UR6, -R2.reuse ;  /* 0x0000000623067c23 */ /* 0x102fe40008010802 */
[----:B------:R-:W1:Y:S03]  /*9500*/  LDSM.16.MT88.4 R32, [R11+0xa800] ;  /* 0x00a800000b20783b */ /* 0x000e660000004200 */
[----:B------:R2:W3:Y:S02]  /*9510*/  MUFU.EX2 R203, R6 ;  /* 0x0000000600cb7308 */ /* 0x0004e40000000800 */
[--C-:B--2---:R-:W-:Y:S01]  /*9520*/  FFMA.FTZ R6, R40, UR6, -R2.reuse ;  /* 0x0000000628067c23 */ /* 0x104fe20008010802 */
[----:B---3--:R-:W-:Y:S01]  /*9530*/  FADD.FTZ R7, R203, R7 ;  /* 0x00000007cb077221 */ /* 0x008fe20000010000 */
[----:B------:R-:W-:Y:S01]  /*9540*/  HMMA.16816.F32.BF16 R40, R12, R24, RZ ;  /* 0x000000180c28723c */ /* 0x000fe200000418ff */
[----:B------:R-:W2:Y:S03]  /*9550*/  LDSM.16.MT88.4 R24, [R38+0xa800] ;  /* 0x00a800002618783b */ /* 0x000ea60000004200 */
[----:B------:R3:W4:Y:S02]  /*9560*/  MUFU.EX2 R208, R6 ;  /* 0x0000000600d07308 */ /* 0x0007240000000800 */
[----:B---3--:R-:W-:Y:S01]  /*9570*/  FFMA.FTZ R6, R52, UR6, -R2 ;  /* 0x0000000634067c23 */ /* 0x008fe20008010802 */
[----:B----4-:R-:W-:-:S05]  /*9580*/  FADD.FTZ R7, R208, R7 ;  /* 0x00000007d0077221 */ /* 0x010fca0000010000 */
[----:B------:R3:W4:Y:S02]  /*9590*/  MUFU.EX2 R205, R6 ;  /* 0x0000000600cd7308 */ /* 0x0007240000000800 */
[----:B---3--:R-:W-:Y:S01]  /*95a0*/  FFMA.FTZ R6, R53, UR6, -R2 ;  /* 0x0000000635067c23 */ /* 0x008fe20008010802 */
[----:B----4-:R-:W-:-:S05]  /*95b0*/  FADD.FTZ R7, R205, R7 ;  /* 0x00000007cd077221 */ /* 0x010fca0000010000 */
[----:B------:R3:W4:Y:S02]  /*95c0*/  MUFU.EX2 R210, R6 ;  /* 0x0000000600d27308 */ /* 0x0007240000000800 */
[----:B---3--:R-:W-:Y:S01]  /*95d0*/  FFMA.FTZ R6, R54, UR6, -R0 ;  /* 0x0000000636067c23 */ /* 0x008fe20008010800 */
[----:B----4-:R-:W-:Y:S01]  /*95e0*/  FADD.FTZ R7, R210, R7 ;  /* 0x00000007d2077221 */ /* 0x010fe20000010000 */
[----:B------:R-:W-:Y:S01]  /*95f0*/  HMMA.16816.F32.BF16 R52, R12, R22, RZ ;  /* 0x000000160c34723c */ /* 0x000fe200000418ff */
[----:B------:R-:W3:Y:S03]  /*9600*/  LDSM.16.MT88.4 R20, [R37+0xa800] ;  /* 0x00a800002514783b */ /* 0x000ee60000004200 */
[----:B------:R4:W-:Y:S01]  /*9610*/  MUFU.EX2 R202, R6 ;  /* 0x0000000600ca7308 */ /* 0x0009e20000000800 */
[----:B------:R-:W-:Y:S02]  /*9620*/  F2FP.BF16.F32.PACK_AB R13, R214, R221 ;  /* 0x000000ddd60d723e */ /* 0x000fe400000010ff */
[----:B------:R-:W-:-:S02]  /*9630*/  F2FP.BF16.F32.PACK_AB R15, R219, R220 ;  /* 0x000000dcdb0f723e */ /* 0x000fc400000010ff */
[----:B------:R-:W-:Y:S02]  /*9640*/  F2FP.BF16.F32.PACK_AB R12, R208, R203 ;  /* 0x000000cbd00c723e */ /* 0x000fe400000010ff */
[----:B------:R-:W-:Y:S01]  /*9650*/  F2FP.BF16.F32.PACK_AB R14, R210, R205 ;  /* 0x000000cdd20e723e */ /* 0x000fe200000010ff */
[----:B----4-:R-:W-:-:S06]  /*9660*/  FFMA.FTZ R6, R68, UR6, -R0 ;  /* 0x0000000644067c23 */ /* 0x010fcc0008010800 */
[C---:B-1----:R-:W-:Y:S01]  /*9670*/  HMMA.16816.F32.BF16 R68, R12.reuse, R32, R44 ;  /* 0x000000200c44723c */ /* 0x042fe2000004182c */
[----:B------:R1:W4:Y:S07]  /*9680*/  MUFU.EX2 R207, R6 ;  /* 0x0000000600cf7308 */ /* 0x00032e0000000800 */
[C---:B--2---:R-:W-:Y:S08]  /*9690*/  HMMA.16816.F32.BF16 R44, R12.reuse, R24, R40 ;  /* 0x000000180c2c723c */ /* 0x044ff00000041828 */
[----:B------:R-:W-:Y:S01]  /*96a0*/  HMMA.16816.F32.BF16 R40, R12, R26, R28 ;  /* 0x0000001a0c28723c */ /* 0x000fe2000004181c */
[----:B------:R-:W-:Y:S01]  /*96b0*/  LDSM.16.MT88.4 R28, [R38+0xb000] ;  /* 0x00b00000261c783b */ /* 0x000fe20000004200 */
[----:B-1----:R-:W-:-:S04]  /*96c0*/  FFMA.FTZ R6, R72, UR6, -R0 ;  /* 0x0000000648067c23 */ /* 0x002fc80008010800 */
[----:B------:R1:W-:Y:S02]  /*96d0*/  MUFU.EX2 R201, R6 ;  /* 0x0000000600c97308 */ /* 0x0003e40000000800 */
[C---:B------:R-:W-:Y:S01]  /*96e0*/  HMMA.16816.F32.BF16 R72, R12.reuse, R34, R48 ;  /* 0x000000220c48723c */ /* 0x040fe20000041830 */
[----:B------:R-:W2:Y:S07]  /*96f0*/  LDSM.16.MT88.4 R32, [R11+0xb000] ;  /* 0x00b000000b20783b */ /* 0x000eae0000004200 */
[----:B---3--:R-:W-:Y:S01]  /*9700*/  HMMA.16816.F32.BF16 R60, R12, R20, R60 ;  /* 0x000000140c3c723c */ /* 0x008fe2000004183c */
[----:B-1----:R-:W-:-:S07]  /*9710*/  FFMA.FTZ R6, R76, UR6, -R0 ;  /* 0x000000064c067c23 */ /* 0x002fce0008010800 */
[C---:B------:R-:W-:Y:S01]  /*9720*/  HMMA.16816.F32.BF16 R64, R12.reuse, R22, R64 ;  /* 0x000000160c40723c */ /* 0x040fe20000041840 */
[----:B------:R-:W-:Y:S01]  /*9730*/  LDSM.16.MT88.4 R20, [R37+0xb000] ;  /* 0x00b000002514783b */ /* 0x000fe20000004200 */
[----:B------:R1:W3:Y:S06]  /*9740*/  MUFU.EX2 R209, R6 ;  /* 0x0000000600d17308 */ /* 0x0002ec0000000800 */
[C---:B------:R-:W-:Y:S08]  /*9750*/  HMMA.16816.F32.BF16 R48, R12.reuse, R16, R56 ;  /* 0x000000100c30723c */ /* 0x040ff00000041838 */
[----:B------:R-:W-:Y:S01]  /*9760*/  HMMA.16816.F32.BF16 R24, R12, R18, R52 ;  /* 0x000000120c18723c */ /* 0x000fe20000041834 */
[----:B----4-:R-:W-:Y:S01]  /*9770*/  F2FP.BF16.F32.PACK_AB R13, R207, R202 ;  /* 0x000000cacf0d723e */ /* 0x010fe200000010ff */
[----:B------:R-:W4:Y:S01]  /*9780*/  LDSM.16.MT88.4 R16, [R39+0xb000] ;  /* 0x00b000002710783b */ /* 0x000f220000004200 */
[----:B-1----:R-:W-:Y:S01]  /*9790*/  FFMA.FTZ R6, R77, UR6, -R2 ;  /* 0x000000064d067c23 */ /* 0x002fe20008010802 */
[----:B---3--:R-:W-:-:S03]  /*97a0*/  F2FP.BF16.F32.PACK_AB R15, R209, R201 ;  /* 0x000000c9d10f723e */ /* 0x008fc600000010ff */
[----:B------:R1:W3:Y:S02]  /*97b0*/  MUFU.EX2 R196, R6 ;  /* 0x0000000600c47308 */ /* 0x0002e40000000800 */
[----:B-1----:R-:W-:Y:S01]  /*97c0*/  FFMA.FTZ R6, R79, UR6, -R2 ;  /* 0x000000064f067c23 */ /* 0x002fe20008010802 */
[----:B---3--:R-:W-:-:S05]  /*97d0*/  FADD.FTZ R7, R196, R7 ;  /* 0x00000007c4077221 */ /* 0x008fca0000010000 */
[----:B------:R1:W3:Y:S02]  /*97e0*/  MUFU.EX2 R195, R6 ;  /* 0x0000000600c37308 */ /* 0x0002e40000000800 */
[----:B-1----:R-:W-:Y:S01]  /*97f0*/  FFMA.FTZ R6, R78, UR6, -R2 ;  /* 0x000000064e067c23 */ /* 0x002fe20008010802 */
[----:B---3--:R-:W-:-:S05]  /*9800*/  F2FP.BF16.F32.PACK_AB R12, R195, R196 ;  /* 0x000000c4c30c723e */ /* 0x008fca00000010ff */
[----:B------:R1:W-:Y:S02]  /*9810*/  MUFU.EX2 R10, R6 ;  /* 0x00000006000a7308 */ /* 0x0003e40000000800 */
[----:B-1----:R-:W-:Y:S01]  /*9820*/  FFMA.FTZ R6, R81, UR6, -R2 ;  /* 0x0000000651067c23 */ /* 0x002fe20008010802 */
[----:B------:R-:W-:-:S05]  /*9830*/  IMAD.MOV.U32 R81, RZ, RZ, R191 ;  /* 0x000000ffff517224 */ /* 0x000fca00078e00bf */
[----:B------:R1:W3:Y:S02]  /*9840*/  MUFU.EX2 R197, R6 ;  /* 0x0000000600c57308 */ /* 0x0002e40000000800 */
[----:B-1----:R-:W-:Y:S01]  /*9850*/  FFMA.FTZ R6, R82, UR6, -R0 ;  /* 0x0000000652067c23 */ /* 0x002fe20008010800 */
[----:B------:R-:W-:Y:S01]  /*9860*/  IMAD.MOV.U32 R82, RZ, RZ, R190 ;  /* 0x000000ffff527224 */ /* 0x000fe200078e00be */
[----:B---3--:R-:W-:-:S04]  /*9870*/  F2FP.BF16.F32.PACK_AB R14, R197, R10 ;  /* 0x0000000ac50e723e */ /* 0x008fc800000010ff */
[----:B------:R1:W-:Y:S03]  /*9880*/  MUFU.EX2 R190, R6 ;  /* 0x0000000600be7308 */ /* 0x0003e60000000800 */
[----:B--2---:R-:W-:Y:S01]  /*9890*/  HMMA.16816.F32.BF16 R56, R12, R32, R68 ;  /* 0x000000200c38723c */ /* 0x004fe20000041844 */
[----:B------:R-:W-:Y:S02]  /*98a0*/  IMAD.MOV.U32 R71, RZ, RZ, R185 ;  /* 0x000000ffff477224 */ /* 0x000fe400078e00b9 */
[----:B------:R-:W-:-:S05]  /*98b0*/  IMAD.MOV.U32 R70, RZ, RZ, R183 ;  /* 0x000000ffff467224 */ /* 0x000fca00078e00b7 */
[----:B------:R-:W-:Y:S01]  /*98c0*/  HMMA.16816.F32.BF16 R72, R12, R34, R72 ;  /* 0x000000220c48723c */ /* 0x000fe20000041848 */
[----:B------:R-:W2:Y:S01]  /*98d0*/  LDSM.16.MT88.4 R32, [R11+0xb800] ;  /* 0x00b800000b20783b */ /* 0x000ea20000004200 */
[----:B-1----:R-:W-:Y:S01]  /*98e0*/  FFMA.FTZ R6, R83, UR6, -R0 ;  /* 0x0000000653067c23 */ /* 0x002fe20008010800 */
[----:B------:R-:W-:-:S03]  /*98f0*/  IMAD.MOV.U32 R83, RZ, RZ, R189 ;  /* 0x000000ffff537224 */ /* 0x000fc600078e00bd */
[----:B------:R1:W3:Y:S02]  /*9900*/  MUFU.EX2 R192, R6 ;  /* 0x0000000600c07308 */ /* 0x0002e40000000800 */
[C---:B------:R-:W-:Y:S08]  /*9910*/  HMMA.16816.F32.BF16 R44, R12.reuse, R28, R44 ;  /* 0x0000001c0c2c723c */ /* 0x040ff0000004182c */
[----:B------:R-:W-:Y:S01]  /*9920*/  HMMA.16816.F32.BF16 R40, R12, R30, R40 ;  /* 0x0000001e0c28723c */ /* 0x000fe20000041828 */
[----:B------:R-:W5:Y:S01]  /*9930*/  LDSM.16.MT88.4 R28, [R38+0xb800] ;  /* 0x00b80000261c783b */ /* 0x000f620000004200 */
[----:B-1----:R-:W-:-:S06]  /*9940*/  FFMA.FTZ R6, R84, UR6, -R0 ;  /* 0x0000000654067c23 */ /* 0x002fcc0008010800 */
[C---:B----4-:R-:W-:Y:S01]  /*9950*/  HMMA.16816.F32.BF16 R52, R12.reuse, R16, R48 ;  /* 0x000000100c34723c */ /* 0x050fe20000041830 */
[----:B------:R1:W-:Y:S07]  /*9960*/  MUFU.EX2 R189, R6 ;  /* 0x0000000600bd7308 */ /* 0x0003ee0000000800 */
[C---:B------:R-:W-:Y:S01]  /*9970*/  HMMA.16816.F32.BF16 R24, R12.reuse, R18, R24 ;  /* 0x000000120c18723c */ /* 0x040fe20000041818 */
[----:B------:R-:W4:Y:S07]  /*9980*/  LDSM.16.MT88.4 R16, [R39+0xb800] ;  /* 0x00b800002710783b */ /* 0x000f2e0000004200 */
[----:B------:R-:W-:Y:S01]  /*9990*/  HMMA.16816.F32.BF16 R60, R12, R20, R60 ;  /* 0x000000140c3c723c */ /* 0x000fe2000004183c */
[----:B-1----:R-:W-:-:S04]  /*99a0*/  FFMA.FTZ R6, R85, UR6, -R0 ;  /* 0x0000000655067c23 */ /* 0x002fc80008010800 */
[----:B------:R1:W2:Y:S03]  /*99b0*/  MUFU.EX2 R191, R6 ;  /* 0x0000000600bf7308 */ /* 0x0002a60000000800 */
[----:B------:R-:W-:Y:S01]  /*99c0*/  HMMA.16816.F32.BF16 R76, R12, R22, R64 ;  /* 0x000000160c4c723c */ /* 0x000fe20000041840 */
[----:B------:R-:W4:Y:S01]  /*99d0*/  LDSM.16.MT88.4 R20, [R37+0xb800] ;  /* 0x00b800002514783b */ /* 0x000f220000004200 */
[----:B---3--:R-:W-:Y:S01]  /*99e0*/  F2FP.BF16.F32.PACK_AB R13, R192, R190 ;  /* 0x000000bec00d723e */ /* 0x008fe200000010ff */
[----:B-1----:R-:W-:Y:S01]  /*99f0*/  FFMA.FTZ R6, R86, UR6, -R2 ;  /* 0x0000000656067c23 */ /* 0x002fe20008010802 */
[----:B--2---:R-:W-:-:S03]  /*9a00*/  F2FP.BF16.F32.PACK_AB R15, R191, R189 ;  /* 0x000000bdbf0f723e */ /* 0x004fc600000010ff */
[----:B------:R1:W-:Y:S02]  /*9a10*/  MUFU.EX2 R185, R6 ;  /* 0x0000000600b97308 */ /* 0x0003e40000000800 */
[----:B-1----:R-:W-:-:S06]  /*9a20*/  FFMA.FTZ R6, R89, UR6, -R2 ;  /* 0x0000000659067c23 */ /* 0x002fcc0008010802 */
[----:B------:R1:W2:Y:S02]  /*9a30*/  MUFU.EX2 R183, R6 ;  /* 0x0000000600b77308 */ /* 0x0002a40000000800 */
[----:B-1----:R-:W-:Y:S01]  /*9a40*/  FFMA.FTZ R6, R87, UR6, -R2 ;  /* 0x0000000657067c23 */ /* 0x002fe20008010802 */
[----:B--2---:R-:W-:-:S05]  /*9a50*/  F2FP.BF16.F32.PACK_AB R12, R183, R185 ;  /* 0x000000b9b70c723e */ /* 0x004fca00000010ff */
[----:B------:R1:W-:Y:S02]  /*9a60*/  MUFU.EX2 R182, R6 ;  /* 0x0000000600b67308 */ /* 0x0003e40000000800 */
[----:B-1----:R-:W-:-:S06]  /*9a70*/  FFMA.FTZ R6, R90, UR6, -R2 ;  /* 0x000000065a067c23 */ /* 0x002fcc0008010802 */
[----:B------:R1:W2:Y:S02]  /*9a80*/  MUFU.EX2 R181, R6 ;  /* 0x0000000600b57308 */ /* 0x0002a40000000800 */
[----:B-1----:R-:W-:Y:S01]  /*9a90*/  FFMA.FTZ R6, R91, UR6, -R0 ;  /* 0x000000065b067c23 */ /* 0x002fe20008010800 */
[----:B--2---:R-:W-:-:S05]  /*9aa0*/  F2FP.BF16.F32.PACK_AB R14, R181, R182 ;  /* 0x000000b6b50e723e */ /* 0x004fca00000010ff */
[----:B------:R1:W-:Y:S02]  /*9ab0*/  MUFU.EX2 R178, R6 ;  /* 0x0000000600b27308 */ /* 0x0003e40000000800 */
[C---:B------:R-:W-:Y:S08]  /*9ac0*/  HMMA.16816.F32.BF16 R56, R12.reuse, R32, R56 ;  /* 0x000000200c38723c */ /* 0x040ff00000041838 */
[----:B------:R-:W-:Y:S01]  /*9ad0*/  HMMA.16816.F32.BF16 R72, R12, R34, R72 ;  /* 0x000000220c48723c */ /* 0x000fe20000041848 */
[----:B------:R-:W2:Y:S01]  /*9ae0*/  LDSM.16.MT88.4 R32, [R11+0xc000] ;  /* 0x00c000000b20783b */ /* 0x000ea20000004200 */
[----:B-1----:R-:W-:-:S06]  /*9af0*/  FFMA.FTZ R6, R92, UR6, -R0 ;  /* 0x000000065c067c23 */ /* 0x002fcc0008010800 */
[C---:B-----5:R-:W-:Y:S01]  /*9b00*/  HMMA.16816.F32.BF16 R44, R12.reuse, R28, R44 ;  /* 0x0000001c0c2c723c */ /* 0x060fe2000004182c */
[----:B------:R1:W3:Y:S07]  /*9b10*/  MUFU.EX2 R179, R6 ;  /* 0x0000000600b37308 */ /* 0x0002ee0000000800 */
        /* <DEDUP_REMOVED lines=11> */
[----:B---3--:R-:W-:Y:S01]  /*9bd0*/  F2FP.BF16.F32.PACK_AB R13, R179, R178 ;  /* 0x000000b2b30d723e */ /* 0x008fe200000010ff */
[----:B------:R3:W2:Y:S02]  /*9be0*/  MUFU.EX2 R175, R6 ;  /* 0x0000000600af7308 */ /* 0x0006a40000000800 */
[----:B---3--:R-:W-:Y:S01]  /*9bf0*/  FFMA.FTZ R6, R95, UR6, -R2 ;  /* 0x000000065f067c23 */ /* 0x008fe20008010802 */
[----:B--2---:R-:W-:-:S05]  /*9c00*/  F2FP.BF16.F32.PACK_AB R15, R175, R177 ;  /* 0x000000b1af0f723e */ /* 0x004fca00000010ff */
        /* <DEDUP_REMOVED lines=215> */
[----:B------:R-:W3:Y:S06]  /*a980*/  LDSM.16.MT88.4 R60, [R37+0xf800] ;  /* 0x00f80000253c783b */ /* 0x000eec0000004200 */
        /* <DEDUP_REMOVED lines=33> */
[----:B------:R-:W-:Y:S01]  /*aba0*/  HMMA.16816.F32.BF16 R48, R12, R60, R64 ;  /* 0x0000003c0c30723c */ /* 0x000fe20000041840 */
[----:B--2---:R-:W-:-:S04]  /*abb0*/  FFMA.FTZ R6, R224, UR6, -R0 ;  /* 0x00000006e0067c23 */ /* 0x004fc80008010800 */
[----:B------:R2:W-:Y:S03]  /*abc0*/  MUFU.EX2 R100, R6 ;  /* 0x0000000600647308 */ /* 0x0005e60000000800 */
[C---:B------:R-:W-:Y:S08]  /*abd0*/  HMMA.16816.F32.BF16 R60, R12.reuse, R62, R76 ;  /* 0x0000003e0c3c723c */ /* 0x040ff0000004184c */
[----:B----4-:R-:W-:Y:S01]  /*abe0*/  HMMA.16816.F32.BF16 R52, R12, R16, R72 ;  /* 0x000000100c34723c */ /* 0x010fe20000041848 */
[----:B--2---:R-:W-:-:S07]  /*abf0*/  FFMA.FTZ R6, R225, UR6, -R0 ;  /* 0x00000006e1067c23 */ /* 0x004fce0008010800 */
[----:B------:R-:W-:Y:S01]  /*ac00*/  HMMA.16816.F32.BF16 R56, R12, R18, R56 ;  /* 0x000000120c38723c */ /* 0x000fe20000041838 */
[----:B-----5:R-:W-:Y:S01]  /*ac10*/  F2FP.BF16.F32.PACK_AB R13, R102, R101 ;  /* 0x00000065660d723e */ /* 0x020fe200000010ff */
[----:B------:R-:W-:Y:S01]  /*ac20*/  LDSM.16.MT88.4 R16, [R11+0x10800] ;  /* 0x010800000b10783b */ /* 0x000fe20000004200 */
        /* <DEDUP_REMOVED lines=14> */
[C---:B-1----:R-:W-:Y:S08]  /*ad10*/  HMMA.16816.F32.BF16 R68, R12.reuse, R20, R68 ;  /* 0x000000140c44723c */ /* 0x042ff00000041844 */
[----:B------:R-:W-:Y:S01]  /*ad20*/  HMMA.16816.F32.BF16 R64, R12, R22, R24 ;  /* 0x000000160c40723c */ /* 0x000fe20000041818 */
[----:B------:R-:W1:Y:S01]  /*ad30*/  LDSM.16.MT88.4 R20, [R39+0x10000] ;  /* 0x010000002714783b */ /* 0x000e620000004200 */
[----:B--2---:R-:W-:-:S03]  /*ad40*/  FFMA.FTZ R6, R227, UR6, -R0 ;  /* 0x00000006e3067c23 */ /* 0x004fc60008010800 */
[----:B------:R-:W2:Y:S03]  /*ad50*/  LDSM.16.MT88.4 R24, [R38+0x10800] ;  /* 0x010800002618783b */ /* 0x000ea60000004200 */
[C---:B---3--:R-:W-:Y:S01]  /*ad60*/  HMMA.16816.F32.BF16 R72, R12.reuse, R28, R32 ;  /* 0x0000001c0c48723c */ /* 0x048fe20000041820 */
[----:B------:R3:W4:Y:S07]  /*ad70*/  MUFU.EX2 R94, R6 ;  /* 0x00000006005e7308 */ /* 0x00072e0000000800 */
[C---:B------:R-:W-:Y:S08]  /*ad80*/  HMMA.16816.F32.BF16 R32, R12.reuse, R30, R40 ;  /* 0x0000001e0c20723c */ /* 0x040ff00000041828 */
[----:B------:R-:W-:Y:S01]  /*ad90*/  HMMA.16816.F32.BF16 R76, R12, R44, R48 ;  /* 0x0000002c0c4c723c */ /* 0x000fe20000041830 */
[----:B---3--:R-:W-:-:S04]  /*ada0*/  FFMA.FTZ R6, R231, UR6, -R0 ;  /* 0x00000006e7067c23 */ /* 0x008fc80008010800 */
[----:B------:R3:W-:Y:S03]  /*adb0*/  MUFU.EX2 R92, R6 ;  /* 0x00000006005c7308 */ /* 0x0007e60000000800 */
[C---:B------:R-:W-:Y:S08]  /*adc0*/  HMMA.16816.F32.BF16 R60, R12.reuse, R46, R60 ;  /* 0x0000002e0c3c723c */ /* 0x040ff0000004183c */
[----:B-1----:R-:W-:Y:S01]  /*add0*/  HMMA.16816.F32.BF16 R84, R12, R20, R52 ;  /* 0x000000140c54723c */ /* 0x002fe20000041834 */
[----:B---3--:R-:W-:-:S07]  /*ade0*/  FFMA.FTZ R6, R234, UR6, -R0 ;  /* 0x00000006ea067c23 */ /* 0x008fce0008010800 */
[----:B------:R-:W-:Y:S01]  /*adf0*/  HMMA.16816.F32.BF16 R28, R12, R22, R56 ;  /* 0x000000160c1c723c */ /* 0x000fe20000041838 */
[----:B------:R-:W1:Y:S01]  /*ae00*/  LDSM.16.MT88.4 R20, [R37+0x10800] ;  /* 0x010800002514783b */ /* 0x000e620000004200 */
[----:B------:R3:W5:Y:S01]  /*ae10*/  MUFU.EX2 R91, R6 ;  /* 0x00000006005b7308 */ /* 0x0007620000000800 */
[----:B----4-:R-:W-:Y:S01]  /*ae20*/  F2FP.BF16.F32.PACK_AB R13, R94, R93 ;  /* 0x0000005d5e0d723e */ /* 0x010fe200000010ff */
[----:B---3--:R-:W-:Y:S01]  /*ae30*/  FADD.FTZ R6, R213, R9 ;  /* 0x00000009d5067221 */ /* 0x008fe20000010000 */
[----:B------:R-:W-:Y:S01]  /*ae40*/  FFMA.FTZ R9, R240, UR6, -R2 ;  /* 0x00000006f0097c23 */ /* 0x000fe20008010802 */
[----:B-----5:R-:W-:Y:S02]  /*ae50*/  F2FP.BF16.F32.PACK_AB R15, R91, R92 ;  /* 0x0000005c5b0f723e */ /* 0x020fe400000010ff */
[----:B------:R-:W-:Y:S02]  /*ae60*/  FADD.FTZ R6, R216, R6 ;  /* 0x00000006d8067221 */ /* 0x000fe40000010000 */
[----:B------:R3:W-:Y:S02]  /*ae70*/  MUFU.EX2 R90, R9 ;  /* 0x00000009005a7308 */ /* 0x0007e40000000800 */
[----:B------:R-:W-:-:S04]  /*ae80*/  FADD.FTZ R6, R215, R6 ;  /* 0x00000006d7067221 */ /* 0x000fc80000010000 */
[----:B------:R-:W-:-:S04]  /*ae90*/  FADD.FTZ R6, R221, R6 ;  /* 0x00000006dd067221 */ /* 0x000fc80000010000 */
[----:B------:R-:W-:-:S04]  /*aea0*/  FADD.FTZ R6, R214, R6 ;  /* 0x00000006d6067221 */ /* 0x000fc80000010000 */
[----:B------:R-:W-:Y:S01]  /*aeb0*/  FADD.FTZ R6, R220, R6 ;  /* 0x00000006dc067221 */ /* 0x000fe20000010000 */
[----:B---3--:R-:W-:-:S03]  /*aec0*/  FFMA.FTZ R9, R241, UR6, -R2 ;  /* 0x00000006f1097c23 */ /* 0x008fc60008010802 */
[----:B------:R-:W-:Y:S01]  /*aed0*/  FADD.FTZ R6, R219, R6 ;  /* 0x00000006db067221 */ /* 0x000fe20000010000 */
[----:B------:R3:W4:Y:S03]  /*aee0*/  MUFU.EX2 R89, R9 ;  /* 0x0000000900597308 */ /* 0x0007260000000800 */
[----:B------:R-:W-:Y:S01]  /*aef0*/  FADD.FTZ R6, R202, R6 ;  /* 0x00000006ca067221 */ /* 0x000fe20000010000 */
[----:B---3--:R-:W-:Y:S01]  /*af00*/  FFMA.FTZ R9, R235, UR6, -R2 ;  /* 0x00000006eb097c23 */ /* 0x008fe20008010802 */
[----:B----4-:R-:W-:-:S03]  /*af10*/  F2FP.BF16.F32.PACK_AB R12, R89, R90 ;  /* 0x0000005a590c723e */ /* 0x010fc600000010ff */
[----:B------:R3:W-:Y:S02]  /*af20*/  MUFU.EX2 R83, R9 ;  /* 0x0000000900537308 */ /* 0x0007e40000000800 */
[----:B---3--:R-:W-:-:S06]  /*af30*/  FFMA.FTZ R9, R236, UR6, -R2 ;  /* 0x00000006ec097c23 */ /* 0x008fcc0008010802 */
[----:B------:R3:W4:Y:S02]  /*af40*/  MUFU.EX2 R82, R9 ;  /* 0x0000000900527308 */ /* 0x0007240000000800 */
[----:B---3--:R-:W-:Y:S01]  /*af50*/  FADD.FTZ R9, R207, R6 ;  /* 0x00000006cf097221 */ /* 0x008fe20000010000 */
[----:B------:R-:W-:Y:S01]  /*af60*/  FADD.FTZ R6, R195, R7 ;  /* 0x00000007c3067221 */ /* 0x000fe20000010000 */
[----:B------:R-:W-:Y:S01]  /*af70*/  FFMA.FTZ R7, R242, UR6, -R0 ;  /* 0x00000006f2077c23 */ /* 0x000fe20008010800 */
[----:B----4-:R-:W-:Y:S01]  /*af80*/  F2FP.BF16.F32.PACK_AB R14, R82, R83 ;  /* 0x00000053520e723e */ /* 0x010fe200000010ff */
[----:B------:R-:W-:Y:S01]  /*af90*/  FADD.FTZ R9, R201, R9 ;  /* 0x00000009c9097221 */ /* 0x000fe20000010000 */
[----:B------:R-:W-:Y:S01]  /*afa0*/  FADD.FTZ R10, R10, R6 ;  /* 0x000000060a0a7221 */ /* 0x000fe20000010000 */
[----:B------:R3:W-:Y:S02]  /*afb0*/  MUFU.EX2 R81, R7 ;  /* 0x0000000700517308 */ /* 0x0007e40000000800 */
[----:B------:R-:W-:Y:S01]  /*afc0*/  FADD.FTZ R6, R209, R9 ;  /* 0x00000009d1067221 */ /* 0x000fe20000010000 */
[----:B------:R-:W-:Y:S01]  /*afd0*/  FFMA.FTZ R9, R243, UR6, -R0 ;  /* 0x00000006f3097c23 */ /* 0x000fe20008010800 */
[----:B------:R-:W-:Y:S02]  /*afe0*/  HMMA.16816.F32.BF16 R48, R12, R16, R68 ;  /* 0x000000100c30723c */ /* 0x000fe40000041844 */
[----:B------:R-:W-:-:S02]  /*aff0*/  FADD.FTZ R6, R190, R6 ;  /* 0x00000006be067221 */ /* 0x000fc40000010000 */
[----:B------:R4:W5:Y:S02]  /*b000*/  MUFU.EX2 R70, R9 ;  /* 0x0000000900467308 */ /* 0x0009640000000800 */
[----:B------:R-:W-:Y:S02]  /*b010*/  FADD.FTZ R6, R192, R6 ;  /* 0x00000006c0067221 */ /* 0x000fe40000010000 */
[----:B------:R-:W-:Y:S01]  /*b020*/  HMMA.16816.F32.BF16 R40, R12, R18, R64 ;  /* 0x000000120c28723c */ /* 0x000fe20000041840 */
[----:B------:R-:W5:Y:S01]  /*b030*/  LDSM.16.MT88.4 R16, [R39+0x10800] ;  /* 0x010800002710783b */ /* 0x000f620000004200 */
[----:B------:R-:W-:Y:S01]  /*b040*/  FADD.FTZ R6, R189, R6 ;  /* 0x00000006bd067221 */ /* 0x000fe20000010000 */
[----:B---3--:R-:W-:-:S03]  /*b050*/  FADD.FTZ R7, R197, R10 ;  /* 0x0000000ac5077221 */ /* 0x008fc60000010000 */
[----:B------:R-:W-:Y:S02]  /*b060*/  FADD.FTZ R6, R191, R6 ;  /* 0x00000006bf067221 */ /* 0x000fe40000010000 */
[----:B--2---:R-:W-:Y:S01]  /*b070*/  HMMA.16816.F32.BF16 R44, R12, R26, R32 ;  /* 0x0000001a0c2c723c */ /* 0x004fe20000041820 */
[----:B------:R-:W-:Y:S01]  /*b080*/  FADD.FTZ R7, R185, R7 ;  /* 0x00000007b9077221 */ /* 0x000fe20000010000 */
[----:B------:R-:W-:-:S03]  /*b090*/  FADD.FTZ R6, R178, R6 ;  /* 0x00000006b2067221 */ /* 0x000fc60000010000 */
[----:B------:R-:W-:Y:S01]  /*b0a0*/  FADD.FTZ R7, R183, R7 ;  /* 0x00000007b7077221 */ /* 0x000fe20000010000 */
[----:B------:R-:W-:Y:S01]  /*b0b0*/  FADD.FTZ R6, R179, R6 ;  /* 0x00000006b3067221 */ /* 0x000fe20000010000 */
[----:B----4-:R-:W-:Y:S01]  /*b0c0*/  FFMA.FTZ R9, R245, UR6, -R0 ;  /* 0x00000006f5097c23 */ /* 0x010fe20008010800 */
[C---:B-1----:R-:W-:Y:S01]  /*b0d0*/  HMMA.16816.F32.BF16 R32, R12.reuse, R20, R76 ;  /* 0x000000140c20723c */ /* 0x042fe2000004184c */
[----:B------:R-:W-:Y:S01]  /*b0e0*/  FADD.FTZ R7, R182, R7 ;  /* 0x00000007b6077221 */ /* 0x000fe20000010000 */
[----:B------:R-:W-:Y:S01]  /*b0f0*/  FADD.FTZ R6, R177, R6 ;  /* 0x00000006b1067221 */ /* 0x000fe20000010000 */
[----:B------:R1:W-:Y:S02]  /*b100*/  MUFU.EX2 R69, R9 ;  /* 0x0000000900457308 */ /* 0x0003e40000000800 */
[----:B------:R-:W-:Y:S01]  /*b110*/  FADD.FTZ R7, R181, R7 ;  /* 0x00000007b5077221 */ /* 0x000fe20000010000 */
[----:B------:R-:W-:Y:S02]  /*b120*/  FADD.FTZ R6, R175, R6 ;  /* 0x00000006af067221 */ /* 0x000fe40000010000 */
[----:B------:R-:W-:Y:S01]  /*b130*/  HMMA.16816.F32.BF16 R56, R12, R22, R60 ;  /* 0x000000160c38723c */ /* 0x000fe2000004183c */
[----:B------:R-:W-:Y:S01]  /*b140*/  FADD.FTZ R7, R172, R7 ;  /* 0x00000007ac077221 */ /* 0x000fe20000010000 */
[----:B------:R-:W-:Y:S01]  /*b150*/  FADD.FTZ R6, R165, R6 ;  /* 0x00000006a5067221 */ /* 0x000fe20000010000 */
[----:B------:R-:W2:Y:S02]  /*b160*/  LDSM.16.MT88.4 R20, [R38+0x11000] ;  /* 0x011000002614783b */ /* 0x000ea40000004200 */
[----:B------:R-:W-:Y:S01]  /*b170*/  FADD.FTZ R7, R171, R7 ;  /* 0x00000007ab077221 */ /* 0x000fe20000010000 */
[----:B------:R-:W-:-:S02]  /*b180*/  FADD.FTZ R6, R166, R6 ;  /* 0x00000006a6067221 */ /* 0x000fc40000010000 */
[C---:B------:R-:W-:Y:S01]  /*b190*/  HMMA.16816.F32.BF16 R52, R12.reuse, R24, R72 ;  /* 0x000000180c34723c */ /* 0x040fe20000041848 */
[----:B------:R-:W-:Y:S01]  /*b1a0*/  FADD.FTZ R7, R170, R7 ;  /* 0x00000007aa077221 */ /* 0x000fe20000010000 */
[----:B------:R-:W-:Y:S01]  /*b1b0*/  FADD.FTZ R6, R164, R6 ;  /* 0x00000006a4067221 */ /* 0x000fe20000010000 */
[----:B------:R-:W3:Y:S01]  /*b1c0*/  LDSM.16.MT88.4 R24, [R11+0x11000] ;  /* 0x011000000b18783b */ /* 0x000ee20000004200 */
[----:B-1----:R-:W-:Y:S01]  /*b1d0*/  FFMA.FTZ R9, R247, UR6, -R0 ;  /* 0x00000006f7097c23 */ /* 0x002fe20008010800 */
[----:B------:R-:W-:Y:S01]  /*b1e0*/  FADD.FTZ R7, R168, R7 ;  /* 0x00000007a8077221 */ /* 0x000fe20000010000 */
[----:B------:R-:W-:Y:S02]  /*b1f0*/  FADD.FTZ R6, R162, R6 ;  /* 0x00000006a2067221 */ /* 0x000fe40000010000 */
[----:B------:R1:W4:Y:S01]  /*b200*/  MUFU.EX2 R68, R9 ;  /* 0x0000000900447308 */ /* 0x0003220000000800 */
[----:B------:R-:W-:Y:S01]  /*b210*/  FADD.FTZ R7, R159, R7 ;  /* 0x000000079f077221 */ /* 0x000fe20000010000 */
[----:B------:R-:W-:Y:S01]  /*b220*/  FADD.FTZ R6, R152, R6 ;  /* 0x0000000698067221 */ /* 0x000fe20000010000 */
[----:B-----5:R-:W-:Y:S02]  /*b230*/  HMMA.16816.F32.BF16 R60, R12, R18, R28 ;  /* 0x000000120c3c723c */ /* 0x020fe4000004181c */
[----:B------:R-:W-:Y:S01]  /*b240*/  FADD.FTZ R7, R157, R7 ;  /* 0x000000079d077221 */ /* 0x000fe20000010000 */
[----:B------:R-:W-:-:S03]  /*b250*/  FADD.FTZ R6, R151, R6 ;  /* 0x0000000697067221 */ /* 0x000fc60000010000 */
[----:B------:R-:W-:Y:S01]  /*b260*/  FADD.FTZ R7, R156, R7 ;  /* 0x000000079c077221 */ /* 0x000fe20000010000 */
[----:B------:R-:W-:Y:S01]  /*b270*/  FADD.FTZ R6, R150, R6 ;  /* 0x0000000696067221 */ /* 0x000fe20000010000 */
[----:B------:R-:W-:Y:S01]  /*b280*/  HMMA.16816.F32.BF16 R84, R12, R16, R84 ;  /* 0x000000100c54723c */ /* 0x000fe20000041854 */
[----:B------:R-:W-:Y:S01]  /*b290*/  F2FP.BF16.F32.PACK_AB R13, R70, R81 ;  /* 0x00000051460d723e */ /* 0x000fe200000010ff */
[----:B------:R-:W-:Y:S01]  /*b2a0*/  FADD.FTZ R7, R155, R7 ;  /* 0x000000079b077221 */ /* 0x000fe20000010000 */
[----:B------:R-:W-:Y:S01]  /*b2b0*/  FADD.FTZ R6, R154, R6 ;  /* 0x000000069a067221 */ /* 0x000fe20000010000 */
[----:B------:R-:W5:Y:S01]  /*b2c0*/  LDSM.16.MT88.4 R16, [R37+0x11000] ;  /* 0x011000002510783b */ /* 0x000f620000004200 */
[----:B-1----:R-:W-:Y:S01]  /*b2d0*/  FFMA.FTZ R9, R244, UR6, -R2 ;  /* 0x00000006f4097c23 */ /* 0x002fe20008010802 */
[----:B------:R-:W-:Y:S01]  /*b2e0*/  FADD.FTZ R7, R147, R7 ;  /* 0x0000000793077221 */ /* 0x000fe20000010000 */
[----:B------:R-:W-:Y:S01]  /*b2f0*/  FADD.FTZ R6, R142, R6 ;  /* 0x000000068e067221 */ /* 0x000fe20000010000 */
[----:B----4-:R-:W-:Y:S01]  /*b300*/  F2FP.BF16.F32.PACK_AB R15, R68, R69 ;  /* 0x00000045440f723e */ /* 0x010fe200000010ff */
[----:B------:R1:W-:Y:S01]  /*b310*/  MUFU.EX2 R67, R9 ;  /* 0x0000000900437308 */ /* 0x0003e20000000800 */
[----:B------:R-:W-:Y:S01]  /*b320*/  FADD.FTZ R7, R145, R7 ;  /* 0x0000000791077221 */ /* 0x000fe20000010000 */
[----:B------:R-:W-:-:S03]  /*b330*/  FADD.FTZ R6, R143, R6 ;  /* 0x000000068f067221 */ /* 0x000fc60000010000 */
[----:B------:R-:W-:Y:S01]  /*b340*/  FADD.FTZ R7, R144, R7 ;  /* 0x0000000790077221 */ /* 0x000fe20000010000 */
[----:B------:R-:W-:-:S03]  /*b350*/  FADD.FTZ R6, R141, R6 ;  /* 0x000000068d067221 */ /* 0x000fc60000010000 */
[----:B------:R-:W-:Y:S01]  /*b360*/  FADD.FTZ R7, R146, R7 ;  /* 0x0000000792077221 */ /* 0x000fe20000010000 */
[----:B------:R-:W-:Y:S02]  /*b370*/  FADD.FTZ R6, R140, R6 ;  /* 0x000000068c067221 */ /* 0x000fe40000010000 */
[----:B------:R-:W-:Y:S01]  /*b380*/  LDSM.16.MT88.4 R140, [R11+0x11800] ;  /* 0x011800000b8c783b */ /* 0x000fe20000004200 */
[----:B------:R-:W-:Y:S01]  /*b390*/  FADD.FTZ R7, R139, R7 ;  /* 0x000000078b077221 */ /* 0x000fe20000010000 */
[----:B------:R-:W-:Y:S01]  /*b3a0*/  FADD.FTZ R6, R132, R6 ;  /* 0x0000000684067221 */ /* 0x000fe20000010000 */
[----:B-1----:R-:W-:Y:S02]  /*b3b0*/  FFMA.FTZ R9, R246, UR6, -R2 ;  /* 0x00000006f6097c23 */ /* 0x002fe40008010802 */
[----:B------:R-:W-:Y:S02]  /*b3c0*/  FADD.FTZ R7, R138, R7 ;  /* 0x000000078a077221 */ /* 0x000fe40000010000 */
[----:B------:R1:W4:Y:S02]  /*b3d0*/  MUFU.EX2 R66, R9 ;  /* 0x0000000900427308 */ /* 0x0003240000000800 */
[----:B------:R-:W-:-:S04]  /*b3e0*/  FADD.FTZ R7, R137, R7 ;  /* 0x0000000789077221 */ /* 0x000fc80000010000 */
[----:B------:R-:W-:-:S04]  /*b3f0*/  FADD.FTZ R7, R136, R7 ;  /* 0x0000000788077221 */ /* 0x000fc80000010000 */
[----:B------:R-:W-:Y:S01]  /*b400*/  FADD.FTZ R7, R131, R7 ;  /* 0x0000000783077221 */ /* 0x000fe20000010000 */
[----:B-1----:R-:W-:Y:S01]  /*b410*/  FFMA.FTZ R9, R248, UR6, -R2 ;  /* 0x00000006f8097c23 */ /* 0x002fe20008010802 */
[----:B----4-:R-:W-:-:S03]  /*b420*/  F2FP.BF16.F32.PACK_AB R12, R66, R67 ;  /* 0x00000043420c723e */ /* 0x010fc600000010ff */
[----:B------:R1:W-:Y:S02]  /*b430*/  MUFU.EX2 R65, R9 ;  /* 0x0000000900417308 */ /* 0x0003e40000000800 */
[----:B-1----:R-:W-:-:S06]  /*b440*/  FFMA.FTZ R9, R249, UR6, -R2 ;  /* 0x00000006f9097c23 */ /* 0x002fcc0008010802 */
[----:B------:R1:W4:Y:S02]  /*b450*/  MUFU.EX2 R64, R9 ;  /* 0x0000000900407308 */ /* 0x0003240000000800 */
[----:B-1----:R-:W-:Y:S01]  /*b460*/  FFMA.FTZ R9, R250, UR6, -R0 ;  /* 0x00000006fa097c23 */ /* 0x002fe20008010800 */
[----:B----4-:R-:W-:-:S05]  /*b470*/  F2FP.BF16.F32.PACK_AB R14, R64, R65 ;  /* 0x00000041400e723e */ /* 0x010fca00000010ff */
[----:B------:R1:W-:Y:S02]  /*b480*/  MUFU.EX2 R30, R9 ;  /* 0x00000009001e7308 */ /* 0x0003e40000000800 */
[C---:B--2---:R-:W-:Y:S08]  /*b490*/  HMMA.16816.F32.BF16 R52, R12.reuse, R20, R52 ;  /* 0x000000140c34723c */ /* 0x044ff00000041834 */
[----:B---3--:R-:W-:Y:S01]  /*b4a0*/  HMMA.16816.F32.BF16 R48, R12, R24, R48 ;  /* 0x000000180c30723c */ /* 0x008fe20000041830 */
[----:B-1----:R-:W-:-:S07]  /*b4b0*/  FFMA.FTZ R9, R251, UR6, -R0 ;  /* 0x00000006fb097c23 */ /* 0x002fce0008010800 */
[C---:B------:R-:W-:Y:S01]  /*b4c0*/  HMMA.16816.F32.BF16 R40, R12.reuse, R26, R40 ;  /* 0x0000001a0c28723c */ /* 0x040fe20000041828 */
[----:B------:R1:W2:Y:S01]  /*b4d0*/  MUFU.EX2 R29, R9 ;  /* 0x00000009001d7308 */ /* 0x0002a20000000800 */
[----:B------:R-:W3:Y:S06]  /*b4e0*/  LDSM.16.MT88.4 R24, [R39+0x11000] ;  /* 0x011000002718783b */ /* 0x000eec0000004200 */
[C---:B-----5:R-:W-:Y:S08]  /*b4f0*/  HMMA.16816.F32.BF16 R32, R12.reuse, R16, R32 ;  /* 0x000000100c20723c */ /* 0x060ff00000041820 */
[----:B------:R-:W-:Y:S01]  /*b500*/  HMMA.16816.F32.BF16 R44, R12, R22, R44 ;  /* 0x000000160c2c723c */ /* 0x000fe2000004182c */
[----:B-1----:R-:W-:Y:S01]  /*b510*/  FFMA.FTZ R9, R160, UR6, -R0 ;  /* 0x00000006a0097c23 */ /* 0x002fe20008010800 */
[----:B--2---:R-:W-:-:S03]  /*b520*/  F2FP.BF16.F32.PACK_AB R165, R29, R30 ;  /* 0x0000001e1da5723e */ /* 0x004fc600000010ff */
        /* <DEDUP_REMOVED lines=9> */
[----:B---3--:R-:W-:Y:S01]  /*b5c0*/  HMMA.16816.F32.BF16 R160, R12, R24, R84 ;  /* 0x000000180ca0723c */ /* 0x008fe20000041854 */
        /* <DEDUP_REMOVED lines=16> */
[----:B------:R-:W-:Y:S02]  /*b6d0*/  FADD.FTZ R0, R116, R0 ;  /* 0x0000000074007221 */ /* 0x000fe40000010000 */
[----:B------:R1:W3:Y:S02]  /*b6e0*/  MUFU.EX2 R10, R7 ;  /* 0x00000007000a7308 */ /* 0x0002e40000000800 */
[----:B------:R-:W-:-:S04]  /*b6f0*/  FADD.FTZ R0, R118, R0 ;  /* 0x0000000076007221 */ /* 0x000fc80000010000 */
[----:B------:R-:W-:-:S04]  /*b700*/  FADD.FTZ R0, R119, R0 ;  /* 0x0000000077007221 */ /* 0x000fc80000010000 */
[----:B------:R-:W-:-:S04]  /*b710*/  FADD.FTZ R0, R117, R0 ;  /* 0x0000000075007221 */ /* 0x000fc80000010000 */
[----:B------:R-:W-:Y:S01]  /*b720*/  FADD.FTZ R0, R107, R0 ;  /* 0x000000006b007221 */ /* 0x000fe20000010000 */
[----:B-1----:R-:W-:-:S03]  /*b730*/  FFMA.FTZ R7, R149, UR6, -R2 ;  /* 0x0000000695077c23 */ /* 0x002fc60008010802 */
[----:B------:R-:W-:Y:S01]  /*b740*/  FADD.FTZ R0, R111, R0 ;  /* 0x000000006f007221 */ /* 0x000fe20000010000 */
[----:B---3--:R-:W-:Y:S01]  /*b750*/  F2FP.BF16.F32.PACK_AB R164, R10, R20 ;  /* 0x000000140aa4723e */ /* 0x008fe200000010ff */
[----:B------:R1:W-:Y:S02]  /*b760*/  MUFU.EX2 R9, R7 ;  /* 0x0000000700097308 */ /* 0x0003e40000000800 */
[----:B------:R-:W-:-:S04]  /*b770*/  FADD.FTZ R0, R110, R0 ;  /* 0x000000006e007221 */ /* 0x000fc80000010000 */
[----:B------:R-:W-:-:S04]  /*b780*/  FADD.FTZ R0, R109, R0 ;  /* 0x000000006d007221 */ /* 0x000fc80000010000 */
[----:B------:R-:W-:-:S04]  /*b790*/  FADD.FTZ R0, R101, R0 ;  /* 0x0000000065007221 */ /* 0x000fc80000010000 */
[----:B------:R-:W-:Y:S01]  /*b7a0*/  FADD.FTZ R0, R102, R0 ;  /* 0x0000000066007221 */ /* 0x000fe20000010000 */
[----:B-1----:R-:W-:Y:S01]  /*b7b0*/  FFMA.FTZ R7, R148, UR6, -R2 ;  /* 0x0000000694077c23 */ /* 0x002fe20008010802 */
[----:B------:R-:W-:Y:S02]  /*b7c0*/  FADD.FTZ R2, R114, R6 ;  /* 0x0000000672027221 */ /* 0x000fe40000010000 */
[----:B------:R-:W-:Y:S01]  /*b7d0*/  FADD.FTZ R0, R100, R0 ;  /* 0x0000000064007221 */ /* 0x000fe20000010000 */
[----:B------:R-:W1:Y:S01]  /*b7e0*/  LDSM.16.MT88.4 R148, [R38+0x11800] ;  /* 0x011800002694783b */ /* 0x000e620000004200 */
[----:B------:R-:W-:Y:S02]  /*b7f0*/  FADD.FTZ R2, R115, R2 ;  /* 0x0000000273027221 */ /* 0x000fe40000010000 */
[----:B------:R-:W-:Y:S01]  /*b800*/  FADD.FTZ R0, R99, R0 ;  /* 0x0000000063007221 */ /* 0x000fe20000010000 */
[----:B------:R-:W3:Y:S01]  /*b810*/  MUFU.EX2 R7, R7 ;  /* 0x0000000700077308 */ /* 0x000ee20000000800 */
[----:B------:R-:W-:-:S02]  /*b820*/  FADD.FTZ R2, R113, R2 ;  /* 0x0000000271027221 */ /* 0x000fc40000010000 */
[----:B------:R-:W-:Y:S02]  /*b830*/  FADD.FTZ R0, R93, R0 ;  /* 0x000000005d007221 */ /* 0x000fe40000010000 */
[----:B------:R-:W-:Y:S02]  /*b840*/  FADD.FTZ R2, R112, R2 ;  /* 0x0000000270027221 */ /* 0x000fe40000010000 */
[----:B------:R-:W-:Y:S02]  /*b850*/  FADD.FTZ R0, R94, R0 ;  /* 0x000000005e007221 */ /* 0x000fe40000010000 */
[----:B------:R-:W-:Y:S02]  /*b860*/  FADD.FTZ R2, R106, R2 ;  /* 0x000000026a027221 */ /* 0x000fe40000010000 */
[----:B------:R-:W-:Y:S02]  /*b870*/  FADD.FTZ R0, R92, R0 ;  /* 0x000000005c007221 */ /* 0x000fe40000010000 */
[----:B------:R-:W-:-:S02]  /*b880*/  FADD.FTZ R2, R105, R2 ;  /* 0x0000000269027221 */ /* 0x000fc40000010000 */
[----:B------:R-:W-:Y:S01]  /*b890*/  FADD.FTZ R0, R91, R0 ;  /* 0x000000005b007221 */ /* 0x000fe20000010000 */
[----:B---3--:R-:W-:Y:S01]  /*b8a0*/  F2FP.BF16.F32.PACK_AB R166, R7, R9 ;  /* 0x0000000907a6723e */ /* 0x008fe200000010ff */
[----:B------:R-:W-:Y:S02]  /*b8b0*/  FADD.FTZ R2, R104, R2 ;  /* 0x0000000268027221 */ /* 0x000fe40000010000 */
[----:B------:R-:W-:Y:S02]  /*b8c0*/  FADD.FTZ R0, R81, R0 ;  /* 0x0000000051007221 */ /* 0x000fe40000010000 */
[----:B------:R-:W-:Y:S02]  /*b8d0*/  FADD.FTZ R2, R103, R2 ;  /* 0x0000000267027221 */ /* 0x000fe40000010000 */
[----:B------:R-:W-:Y:S01]  /*b8e0*/  FADD.FTZ R0, R70, R0 ;  /* 0x0000000046007221 */ /* 0x000fe20000010000 */
[----:B------:R-:W-:Y:S01]  /*b8f0*/  HMMA.16816.F32.BF16 R136, R164, R140, R48 ;  /* 0x0000008ca488723c */ /* 0x000fe20000041830 */
[----:B------:R-:W-:-:S02]  /*b900*/  FADD.FTZ R2, R98, R2 ;  /* 0x0000000262027221 */ /* 0x000fc40000010000 */
[----:B------:R-:W-:Y:S02]  /*b910*/  FADD.FTZ R0, R69, R0 ;  /* 0x0000000045007221 */ /* 0x000fe40000010000 */
[----:B------:R-:W-:Y:S02]  /*b920*/  FADD.FTZ R2, R97, R2 ;  /* 0x0000000261027221 */ /* 0x000fe40000010000 */
[----:B------:R-:W-:Y:S01]  /*b930*/  FADD.FTZ R0, R68, R0 ;  /* 0x0000000044007221 */ /* 0x000fe20000010000 */
[----:B--2---:R-:W-:Y:S01]  /*b940*/  HMMA.16816.F32.BF16 R152, R164, R156, R32 ;  /* 0x0000009ca498723c */ /* 0x004fe20000041820 */
[----:B------:R-:W-:Y:S02]  /*b950*/  FADD.FTZ R2, R96, R2 ;  /* 0x0000000260027221 */ /* 0x000fe40000010000 */
[----:B------:R-:W-:Y:S02]  /*b960*/  FADD.FTZ R0, R30, R0 ;  /* 0x000000001e007221 */ /* 0x000fe40000010000 */
[----:B------:R-:W-:-:S02]  /*b970*/  FADD.FTZ R2, R95, R2 ;  /* 0x000000025f027221 */ /* 0x000fc40000010000 */
[----:B------:R-:W-:Y:S01]  /*b980*/  FADD.FTZ R0, R29, R0 ;  /* 0x000000001d007221 */ /* 0x000fe20000010000 */
[C---:B-1----:R-:W-:Y:S01]  /*b990*/  HMMA.16816.F32.BF16 R144, R164.reuse, R148, R52 ;  /* 0x00000094a490723c */ /* 0x042fe20000041834 */
[----:B------:R-:W-:Y:S02]  /*b9a0*/  FADD.FTZ R2, R90, R2 ;  /* 0x000000025a027221 */ /* 0x000fe40000010000 */
[----:B------:R-:W-:Y:S02]  /*b9b0*/  FADD.FTZ R0, R28, R0 ;  /* 0x000000001c007221 */ /* 0x000fe40000010000 */
[----:B------:R-:W-:Y:S02]  /*b9c0*/  FADD.FTZ R2, R89, R2 ;  /* 0x0000000259027221 */ /* 0x000fe40000010000 */
[----:B------:R-:W-:Y:S01]  /*b9d0*/  FADD.FTZ R246, R21, R0 ;  /* 0x0000000015f67221 */ /* 0x000fe20000010000 */
[----:B------:R-:W-:Y:S01]  /*b9e0*/  HMMA.16816.F32.BF16 R140, R164, R142, R40 ;  /* 0x0000008ea48c723c */ /* 0x000fe20000041828 */
[----:B------:R-:W-:-:S04]  /*b9f0*/  FADD.FTZ R2, R83, R2 ;  /* 0x0000000253027221 */ /* 0x000fc80000010000 */
[----:B------:R-:W-:-:S03]  /*ba00*/  FADD.FTZ R2, R82, R2 ;  /* 0x0000000252027221 */ /* 0x000fc60000010000 */
        /* <DEDUP_REMOVED lines=11> */
[----:B------:R-:W-:-:S05]  /*bac0*/  FADD.FTZ R245, R7, R2 ;  /* 0x0000000207f57221 */ /* 0x000fca0000010000 */
[----:B------:R1:W-:Y:S04]  /*bad0*/  STL [R1+0x24], R245 ;  /* 0x000024f501007387 */ /* 0x0003e80000100800 */
[----:B------:R1:W-:Y:S01]  /*bae0*/  STL [R1+0x28], R246 ;  /* 0x000028f601007387 */ /* 0x0003e20000100800 */
[----:B------:R-:W-:Y:S05]  /*baf0*/  BRA.U !UP0, `(.L_x_1427) ;  /* 0x0000008108a47547 */ /* 0x000fea000b800000 */
[----:B------:R2:W5:Y:S01]  /*bb00*/  LDL R169, [R1+0x1c] ;  /* 0x00001c0001a97983 */ /* 0x0005620000100800 */
[----:B------:R-:W-:-:S04]  /*bb10*/  DEPBAR.LE SB0, 0x0 ;  /* 0x000080000000791a */ /* 0x000fc80000000000 */
[----:B------:R2:W5:Y:S01]  /*bb20*/  LDL R173, [R1+0x20] ;  /* 0x0000200001ad7983 */ /* 0x0005620000100800 */
[----:B------:R-:W-:Y:S01]  /*bb30*/  UIADD3 UR4, UPT, UPT, UR18, -0x2, URZ ;  /* 0xfffffffe12047890 */ /* 0x000fe2000fffe0ff */
[----:B------:R-:W-:Y:S06]  /*bb40*/  BAR.SYNC.DEFER_BLOCKING 0x0 ;  /* 0x0000000000007b1d */ /* 0x000fec0000010000 */
[----:B------:R-:W-:Y:S05]  /*bb50*/  BRA.U !UP2, `(.L_x_1428) ;  /* 0x000000050a147547 */ /* 0x000fea000b800000 */
[----:B------:R-:W3:Y:S01]  /*bb60*/  LDL.64 R186, [R1] ;  /* 0x0000000001ba7983 */ /* 0x000ee20000100a00 */
[----:B------:R-:W4:Y:S01]  /*bb70*/  LDC R12, c[0x0][0x4f0] ;  /* 0x00013c00ff0c7b82 */ /* 0x000f220000000800 */
[----:B------:R-:W-:-:S04]  /*bb80*/  USHF.L.U32 UR4, UR4, 0x8, URZ ;  /* 0x0000000804047899 */ /* 0x000fc800080006ff */
[----:B------:R-:W-:-:S06]  /*bb90*/  UIADD3 UR6, UPT, UPT, UR4, 0x100, URZ ;  /* 0x0000010004067890 */ /* 0x000fcc000fffe0ff */
[----:B------:R-:W-:-:S05]  /*bba0*/  IMAD.U32 R2, RZ, RZ, UR6 ;  /* 0x00000006ff027e24 */ /* 0x000fca000f8e00ff */
[----:B------:R-:W-:Y:S02]  /*bbb0*/  IABS R9, R2 ;  /* 0x0000000200097213 */ /* 0x000fe40000000000 */
[----:B----4-:R-:W-:-:S04]  /*bbc0*/  IABS R11, R12 ;  /* 0x0000000c000b7213 */ /* 0x010fc80000000000 */
[----:B------:R-:W4:Y:S08]  /*bbd0*/  I2F.RP R6, R11 ;  /* 0x0000000b00067306 */ /* 0x000f300000209400 */
[----:B----4-:R-:W4:Y:S02]  /*bbe0*/  MUFU.RCP R6, R6 ;  /* 0x0000000600067308 */ /* 0x010f240000001000 */
[----:B----4-:R-:W-:-:S06]  /*bbf0*/  VIADD R6, R6, 0xffffffe ;  /* 0x0ffffffe06067836 */ /* 0x010fcc0000000000 */
[----:B------:R-:W4:Y:S02]  /*bc00*/  F2I.FTZ.U32.TRUNC.NTZ R7, R6 ;  /* 0x0000000600077305 */ /* 0x000f24000021f000 */
[----:B----4-:R-:W-:Y:S01]  /*bc10*/  IMAD.MOV R0, RZ, RZ, -R7 ;  /* 0x000000ffff007224 */ /* 0x010fe200078e0a07 */
[----:B------:R-:W-:-:S04]  /*bc20*/  MOV R6, RZ ;  /* 0x000000ff00067202 */ /* 0x000fc80000000f00 */
[----:B------:R-:W-:Y:S01]  /*bc30*/  MOV R10, R0 ;  /* 0x00000000000a7202 */ /* 0x000fe20000000f00 */
[----:B------:R-:W-:-:S04]  /*bc40*/  IMAD.U32 R0, RZ, RZ, UR4 ;  /* 0x00000004ff007e24 */ /* 0x000fc8000f8e00ff */
[----:B------:R-:W-:Y:S01]  /*bc50*/  IMAD R10, R10, R11, RZ ;  /* 0x0000000b0a0a7224 */ /* 0x000fe200078e02ff */
[----:B------:R-:W-:-:S03]  /*bc60*/  IABS R0, R0 ;  /* 0x0000000000007213 */ /* 0x000fc60000000000 */
        /* <DEDUP_REMOVED lines=19> */
[----:B------:R-:W4:Y:S01]  /*bda0*/  LDCU.64 UR6, c[0x0][0x3a8] ;  /* 0x00007500ff0677ac */ /* 0x000f220008000a00 */
        /* <DEDUP_REMOVED lines=17> */
[----:B------:R-:W-:-:S04]  /*bec0*/  IMAD R2, R2, UR8, RZ ;  /* 0x0000000802027c24 */ /* 0x000fc8000f8e02ff */
[----:B------:R-:W-:Y:S01]  /*bed0*/  IMAD R2, R0, UR9, R2 ;  /* 0x0000000900027c24 */ /* 0x000fe2000f8e0202 */
[----:B---3--:R-:W-:Y:S01]  /*bee0*/  IADD3 R10, PT, PT, R10, -R6, RZ ;  /* 0x800000060a0a7210 */ /* 0x008fe20007ffe0ff */
[----:B------:R-:W-:-:S03]  /*bef0*/  IMAD.WIDE.U32 R6, R0, UR8, RZ ;  /* 0x0000000800067c25 */ /* 0x000fc6000f8e00ff */
[----:B------:R-:W-:Y:S01]  /*bf00*/  SHF.R.S32.HI R0, RZ, 0x1f, R10 ;  /* 0x0000001fff007819 */ /* 0x000fe2000001140a */
[----:B------:R-:W-:-:S04]  /*bf10*/  IMAD.IADD R7, R7, 0x1, R2 ;  /* 0x0000000107077824 */ /* 0x000fc800078e0202 */
[----:B----4-:R-:W-:Y:S02]  /*bf20*/  IMAD R0, R0, UR6, RZ ;  /* 0x0000000600007c24 */ /* 0x010fe4000f8e02ff */
        /* <DEDUP_REMOVED lines=8> */
.L_x_1428:
[----:B------:R-:W-:Y:S01]  /*bfb0*/  UMOV UR6, URZ ;  /* 0x000000ff00067c82 */ /* 0x000fe20008000000 */
[----:B------:R-:W-:Y:S01]  /*bfc0*/  USHF.L.U32 UR4, UR8, 0x8, URZ ;  /* 0x0000000808047899 */ /* 0x000fe200080006ff */
[----:B------:R-:W-:Y:S01]  /*bfd0*/  IADD3 R2, P1, PT, RZ, -UR6, RZ ;  /* 0x80000006ff027c10 */ /* 0x000fe2000ff3e0ff */
[----:B-----5:R-:W-:Y:S02]  /*bfe0*/  IMAD.MOV.U32 R7, RZ, RZ, R173 ;  /* 0x000000ffff077224 */ /* 0x020fe400078e00ad */
[----:B------:R-:W-:Y:S02]  /*bff0*/  IMAD.MOV.U32 R6, RZ, RZ, R169 ;  /* 0x000000ffff067224 */ /* 0x000fe400078e00a9 */
[----:B------:R-:W-:-:S05]  /*c000*/  IMAD.X R0, RZ, RZ, ~UR4, P1 ;  /* 0x80000004ff007e24 */ /* 0x000fca00088e06ff */
[----:B------:R-:W-:-:S04]  /*c010*/  SHF.R.S64 R2, R2, 0x1f, R0 ;  /* 0x0000001f02027819 */ /* 0x000fc80000001000 */
[----:B------:R-:W-:-:S04]  /*c020*/  IADD3 R7, P1, PT, R2, R7, RZ ;  /* 0x0000000702077210 */ /* 0x000fc80007f3e0ff */
[----:B------:R-:W-:-:S05]  /*c030*/  LEA.HI.X.SX32 R6, R0, R6, 0x1, P1 ;  /* 0x0000000600067211 */ /* 0x000fca00008f0eff */
[----:B------:R3:W-:Y:S04]  /*c040*/  STL [R1+0x1c], R6 ;  /* 0x00001c0601007387 */ /* 0x0007e80000100800 */
[----:B------:R3:W-:Y:S02]  /*c050*/  STL [R1+0x20], R7 ;  /* 0x0000200701007387 */ /* 0x0007e40000100800 */
.L_x_1429:
[----:B------:R-:W5:Y:S01]  /*c060*/  LDL R2, [R1+0x20] ;  /* 0x0000200001027983 */ /* 0x000f620000100800 */
[----:B------:R-:W1:Y:S03]  /*c070*/  LDCU UR4, c[0x0][0x440] ;  /* 0x00008800ff0477ac */ /* 0x000e660008000800 */
[----:B------:R-:W2:Y:S04]  /*c080*/  LDL R18, [R1+0x1c] ;  /* 0x00001c0001127983 */ /* 0x000ea80000100800 */
[----:B------:R-:W4:Y:S04]  /*c090*/  LDL.LU R17, [R1+0x8] ;  /* 0x0000080001117983 */ /* 0x000f280000300800 */
[----:B------:R-:W4:Y:S04]  /*c0a0*/  LDL R16, [R1+0x14] ;  /* 0x0000140001107983 */ /* 0x000f280000100800 */
[----:B------:R-:W4:Y:S01]  /*c0b0*/  LDL R15, [R1+0x18] ;  /* 0x00001800010f7983 */ /* 0x000f220000100800 */
[C---:B------:R-:W-:Y:S01]  /*c0c0*/  IMAD.SHL.U32 R0, R239.reuse, 0x40, RZ ;  /* 0x00000040ef007824 */ /* 0x040fe200078e00ff */
[----:B------:R-:W-:Y:S01]  /*c0d0*/  SHF.R.U32.HI R237, RZ, 0x1, R239 ;  /* 0x00000001ffed7819 */ /* 0x000fe200000116ef */
[----:B---3--:R-:W-:Y:S01]  /*c0e0*/  IMAD.SHL.U32 R7, R239, 0x8, RZ ;  /* 0x00000008ef077824 */ /* 0x008fe200078e00ff */
[----:B-1----:R-:W-:Y:S01]  /*c0f0*/  ISETP.GE.AND P1, PT, R80, UR4, PT ;  /* 0x0000000450007c0c */ /* 0x002fe2000bf26270 */
[----:B------:R-:W-:Y:S01]  /*c100*/  USHF.L.U32 UR6, UR8, 0x5, URZ ;  /* 0x0000000508067899 */ /* 0x000fe200080006ff */
[----:B------:R-:W-:Y:S01]  /*c110*/  LOP3.LUT R6, R0, 0x1c0, RZ, 0xc0, !PT ;  /* 0x000001c000067812 */ /* 0x000fe200078ec0ff */
[----:B------:R-:W-:Y:S01]  /*c120*/  USHF.L.U64.HI UR4, UR8, 0x5, UR9 ;  /* 0x0000000508047899 */ /* 0x000fe20008010209 */
[----:B------:R-:W-:Y:S01]  /*c130*/  LOP3.LUT R0, R237, 0x8, RZ, 0xc0, !PT ;  /* 0x00000008ed007812 */ /* 0x000fe200078ec0ff */
[----:B------:R-:W-:Y:S01]  /*c140*/  IMAD.U32 R9, RZ, RZ, UR8 ;  /* 0x00000008ff097e24 */ /* 0x000fe2000f8e00ff */
[----:B------:R-:W-:Y:S01]  /*c150*/  LOP3.LUT R6, R6, 0x38, R7, 0xf8, !PT ;  /* 0x0000003806067812 */ /* 0x000fe200078ef807 */
[----:B------:R-:W-:-:S02]  /*c160*/  IMAD.U32 R11, RZ, RZ, UR8 ;  /* 0x00000008ff0b7e24 */ /* 0x000fc4000f8e00ff */
[----:B------:R-:W-:Y:S01]  /*c170*/  IMAD.U32 R10, RZ, RZ, UR9 ;  /* 0x00000009ff0a7e24 */ /* 0x000fe2000f8e00ff */
[----:B------:R-:W-:Y:S01]  /*c180*/  LOP3.LUT R247, R6, R0, RZ, 0x3c, !PT ;  /* 0x0000000006f77212 */ /* 0x000fe200078e3cff */
[----:B------:R-:W-:Y:S02]  /*c190*/  IMAD.U32 R0, RZ, RZ, UR8 ;  /* 0x00000008ff007e24 */ /* 0x000fe4000f8e00ff */
[----:B------:R-:W-:Y:S01]  /*c1a0*/  @P1 STS.128 [R8+0xa000], RZ ;  /* 0x00a000ff08001388 */ /* 0x000fe20000000c00 */
[----:B------:R-:W-:Y:S01]  /*c1b0*/  IMAD.U32 R14, RZ, RZ, UR8 ;  /* 0x00000008ff0e7e24 */ /* 0x000fe2000f8e00ff */
[----:B------:R-:W-:Y:S01]  /*c1c0*/  VOTEU.ALL UP0, P1 ;  /* 0x0000000000ff7886 */ /* 0x000fe20000800000 */
[----:B------:R-:W-:Y:S01]  /*c1d0*/  IMAD.U32 R13, RZ, RZ, UR9 ;  /* 0x00000009ff0d7e24 */ /* 0x000fe2000f8e00ff */
[----:B------:R-:W-:Y:S01]  /*c1e0*/  STL [R1+0x10], R247 ;  /* 0x000010f701007387 */ /* 0x000fe20000100800 */
[----:B------:R-:W-:Y:S02]  /*c1f0*/  IMAD.U32 R12, RZ, RZ, UR8 ;  /* 0x00000008ff0c7e24 */ /* 0x000fe4000f8e00ff */
[----:B------:R-:W-:Y:S01]  /*c200*/  @!UP0 UIMAD UR14, UR9, 0x60, URZ ;  /* 0x00000060090e88a4 */ /* 0x000fe2000f8e02ff */
[C---:B------:R-:W-:Y:S01]  /*c210*/  IMAD.SHL.U32 R40, R239.reuse, 0x40, RZ ;  /* 0x00000040ef287824 */ /* 0x040fe200078e00ff */
[----:B------:R-:W-:Y:S01]  /*c220*/  @!UP0 UIMAD UR7, UR9, 0xc0, URZ ;  /* 0x000000c0090788a4 */ /* 0x000fe2000f8e02ff */
[----:B------:R-:W-:-:S03]  /*c230*/  IMAD.SHL.U32 R238, R239, 0x20, RZ ;  /* 0x00000020efee7824 */ /* 0x000fc600078e00ff */
[----:B------:R-:W-:Y:S01]  /*c240*/  LOP3.LUT R248, R40, 0x200, RZ, 0xc0, !PT ;  /* 0x0000020028f87812 */ /* 0x000fe200078ec0ff */
[----:B------:R-:W-:Y:S01]  /*c250*/  IMAD.MOV.U32 R40, RZ, RZ, 0x20 ;  /* 0x00000020ff287424 */ /* 0x000fe200078e00ff */
[----:B------:R-:W-:-:S03]  /*c260*/  LOP3.LUT R238, R238, 0x7c00, RZ, 0xc0, !PT ;  /* 0x00007c00eeee7812 */ /* 0x000fc600078ec0ff */
[----:B------:R-:W-:Y:S01]  /*c270*/  STL [R1+0xc], R248 ;  /* 0x00000cf801007387 */ /* 0x000fe20000100800 */
[----:B-----5:R-:W-:Y:S02]  /*c280*/  @!P1 IMAD.MOV.U32 R6, RZ, RZ, R2 ;  /* 0x000000ffff069224 */ /* 0x020fe400078e0002 */
[----:B--2---:R-:W-:Y:S02]  /*c290*/  @!P1 IMAD.MOV.U32 R7, RZ, RZ, R18 ;  /* 0x000000ffff079224 */ /* 0x004fe400078e0012 */
[----:B----4-:R-:W-:-:S03]  /*c2a0*/  IMAD.MOV.U32 R39, RZ, RZ, R17 ;  /* 0x000000ffff277224 */ /* 0x010fc600078e0011 */
[----:B------:R-:W-:Y:S01]  /*c2b0*/  @!PT LDS RZ, [RZ] ;  /* 0x00000000fffff984 */ /* 0x000fe20000000800 */
[----:B------:R-:W-:Y:S01]  /*c2c0*/  @!PT LDS RZ, [RZ] ;  /* 0x00000000fffff984 */ /* 0x000fe20000000800 */
[----:B------:R-:W-:Y:S01]  /*c2d0*/  @!PT LDS RZ, [RZ] ;  /* 0x00000000fffff984 */ /* 0x000fe20000000800 */
[----:B------:R1:W-:Y:S01]  /*c2e0*/  @!P1 LDGSTS.E.BYPASS.LTC128B.128 [R8+0xa000], desc[UR20][R6.64] ;  /* 0x0a00000006089fae */ /* 0x0003e2000b981a14 */
[----:B------:R-:W-:-:S03]  /*c2f0*/  IMAD.MOV.U32 R38, RZ, RZ, R16 ;  /* 0x000000ffff267224 */ /* 0x000fc600078e0010 */
[----:B------:R-:W-:Y:S01]  /*c300*/  @P1 STS.128 [R8+0xa800], RZ ;  /* 0x00a800ff08001388 */ /* 0x000fe20000000c00 */
[----:B------:R-:W-:Y:S02]  /*c310*/  IMAD.U32 R16, RZ, RZ, UR8 ;  /* 0x00000008ff107e24 */ /* 0x000fe4000f8e00ff */
[----:B------:R-:W-:Y:S02]  /*c320*/  IMAD.MOV.U32 R37, RZ, RZ, R15 ;  /* 0x000000ffff257224 */ /* 0x000fe400078e000f */
[----:B------:R-:W-:Y:S02]  /*c330*/  IMAD.MOV.U32 R249, RZ, RZ, R38 ;  /* 0x000000fffff97224 */ /* 0x000fe400078e0026 */
[----:B------:R-:W-:Y:S01]  /*c340*/  IMAD.MOV.U32 R250, RZ, RZ, R37 ;  /* 0x000000fffffa7224 */ /* 0x000fe200078e0025 */
[----:B-1----:R-:W-:Y:S01]  /*c350*/  IADD3 R6, P2, PT, R2, UR6, RZ ;  /* 0x0000000602067c10 */ /* 0x002fe2000ff5e0ff */
[----:B------:R-:W-:-:S03]  /*c360*/  IMAD.U32 R2, RZ, RZ, UR8 ;  /* 0x00000008ff027e24 */ /* 0x000fc6000f8e00ff */
[-C--:B------:R-:W-:Y:S01]  /*c370*/  @!P1 LEA R34, P4, R0, R6.reuse, 0x6 ;  /* 0x0000000600229211 */ /* 0x080fe200078830ff */
[----:B------:R-:W-:Y:S01]  /*c380*/  IMAD.U32 R0, RZ, RZ, UR9 ;  /* 0x00000009ff007e24 */ /* 0x000fe2000f8e00ff */
[----:B------:R-:W-:Y:S01]  /*c390*/  IADD3.X R7, PT, PT, R18, UR4, RZ, P2, !PT ;  /* 0x0000000412077c10 */ /* 0x000fe200097fe4ff */
[--C-:B------:R-:W-:Y:S01]  /*c3a0*/  @!P1 IMAD.MOV.U32 R28, RZ, RZ, R6.reuse ;  /* 0x000000ffff1c9224 */ /* 0x100fe200078e0006 */
[-C--:B------:R-:W-:Y:S01]  /*c3b0*/  @!P1 LEA R32, P3, R9, R6.reuse, 0x7 ;  /* 0x0000000609209211 */ /* 0x080fe200078638ff */
[--C-:B------:R-:W-:Y:S01]  /*c3c0*/  @!P1 IMAD.MOV.U32 R26, RZ, RZ, R6.reuse ;  /* 0x000000ffff1a9224 */ /* 0x100fe200078e0006 */
[----:B------:R-:W-:Y:S01]  /*c3d0*/  @!P1 LEA R30, P2, R2, R6, 0x8 ;  /* 0x00000006021e9211 */ /* 0x000fe200078440ff */
[----:B------:R-:W-:Y:S01]  /*c3e0*/  @!P1 IMAD.WIDE.U32 R16, R16, 0x60, R6 ;  /* 0x0000006010109825 */ /* 0x000fe200078e0006 */
[-C--:B------:R-:W-:Y:S01]  /*c3f0*/  @!P1 LEA.HI.X R35, R11, R7.reuse, R10, 0x6, P4 ;  /* 0x000000070b239211 */ /* 0x080fe200020f340a */
[----:B------:R-:W-:Y:S01]  /*c400*/  @!PT LDS RZ, [RZ] ;  /* 0x00000000fffff984 */ /* 0x000fe20000000800 */
[----:B------:R-:W-:Y:S01]  /*c410*/  @!PT LDS RZ, [RZ] ;  /* 0x00000000fffff984 */ /* 0x000fe20000000800 */
[----:B------:R-:W-:Y:S01]  /*c420*/  @!PT LDS RZ, [RZ] ;  /* 0x00000000fffff984 */ /* 0x000fe20000000800 */
[----:B------:R1:W-:Y:S01]  /*c430*/  @!P1 LDGSTS.E.BYPASS.LTC128B.128 [R8+0xa800], desc[UR20][R6.64] ;  /* 0x0a80000006089fae */ /* 0x0003e2000b981a14 */
[-C--:B------:R-:W-:Y:S01]  /*c440*/  @!P1 LEA.HI.X R33, R14, R7.reuse, R13, 0x7, P3 ;  /* 0x000000070e219211 */ /* 0x080fe200018f3c0d */
[----:B------:R-:W-:Y:S01]  /*c450*/  @!P1 IMAD.MOV.U32 R14, RZ, RZ, R6 ;  /* 0x000000ffff0e9224 */ /* 0x000fe200078e0006 */
[----:B------:R-:W-:Y:S01]  /*c460*/  @!P1 LEA.HI.X R31, R12, R7, R0, 0x8, P2 ;  /* 0x000000070c1f9211 */ /* 0x000fe200010f4400 */
[--C-:B------:R-:W-:Y:S01]  /*c470*/  @!P1 IMAD.MOV.U32 R12, RZ, RZ, R6.reuse ;  /* 0x000000ffff0c9224 */ /* 0x100fe200078e0006 */
[----:B------:R-:W-:Y:S01]  /*c480*/  @P1 STS.128 [R8+0xb000], RZ ;  /* 0x00b000ff08001388 */ /* 0x000fe20000000c00 */
[----:B------:R-:W-:-:S02]  /*c490*/  @!P1 IMAD.MOV.U32 R10, RZ, RZ, R6 ;  /* 0x000000ffff0a9224 */ /* 0x000fc400078e0006 */
[--C-:B------:R-:W-:Y:S02]  /*c4a0*/  @!P1 IMAD.MOV.U32 R24, RZ, RZ, R6.reuse ;  /* 0x000000ffff189224 */ /* 0x100fe400078e0006 */
[--C-:B------:R-:W-:Y:S02]  /*c4b0*/  @!P1 IMAD.MOV.U32 R22, RZ, RZ, R6.reuse ;  /* 0x000000ffff169224 */ /* 0x100fe400078e0006 */
[--C-:B------:R-:W-:Y:S02]  /*c4c0*/  @!P1 IMAD.MOV.U32 R20, RZ, RZ, R6.reuse ;  /* 0x000000ffff149224 */ /* 0x100fe400078e0006 */
[----:B------:R-:W-:Y:S02]  /*c4d0*/  @!P1 IMAD.MOV.U32 R18, RZ, RZ, R6 ;  /* 0x000000ffff129224 */ /* 0x000fe400078e0006 */
[--C-:B------:R-:W-:Y:S02]  /*c4e0*/  @!P1 IMAD.MOV.U32 R15, RZ, RZ, R7.reuse ;  /* 0x000000ffff0f9224 */ /* 0x100fe400078e0007 */
[----:B------:R-:W-:-:S02]  /*c4f0*/  @!P1 IMAD.MOV.U32 R13, RZ, RZ, R7 ;  /* 0x000000ffff0d9224 */ /* 0x000fc400078e0007 */
[--C-:B------:R-:W-:Y:S02]  /*c500*/  @!P1 IMAD.MOV.U32 R11, RZ, RZ, R7.reuse ;  /* 0x000000ffff0b9224 */ /* 0x100fe400078e0007 */
[--C-:B------:R-:W-:Y:S02]  /*c510*/  @!P1 IMAD.MOV.U32 R29, RZ, RZ, R7.reuse ;  /* 0x000000ffff1d9224 */ /* 0x100fe400078e0007 */
[--C-:B------:R-:W-:Y:S02]  /*c520*/  @!P1 IMAD.MOV.U32 R27, RZ, RZ, R7.reuse ;  /* 0x000000ffff1b9224 */ /* 0x100fe400078e0007 */
[--C-:B------:R-:W-:Y:S01]  /*c530*/  @!P1 IMAD.MOV.U32 R25, RZ, RZ, R7.reuse ;  /* 0x000000ffff199224 */ /* 0x100fe200078e0007 */
[----:B-1----:R-:W-:Y:S01]  /*c540*/  @!P1 IADD3 R6, P2, PT, R6, UR6, RZ ;  /* 0x0000000606069c10 */ /* 0x002fe2000ff5e0ff */
[--C-:B------:R-:W-:Y:S02]  /*c550*/  @!P1 IMAD.MOV.U32 R23, RZ, RZ, R7.reuse ;  /* 0x000000ffff179224 */ /* 0x100fe400078e0007 */
[----:B------:R-:W-:-:S02]  /*c560*/  @!P1 IMAD.MOV.U32 R21, RZ, RZ, R7 ;  /* 0x000000ffff159224 */ /* 0x000fc400078e0007 */
[----:B------:R-:W-:Y:S01]  /*c570*/  @!P1 IMAD.MOV.U32 R19, RZ, RZ, R7 ;  /* 0x000000ffff139224 */ /* 0x000fe200078e0007 */
[----:B------:R-:W-:Y:S01]  /*c580*/  @!P1 IADD3.X R7, PT, PT, R7, UR4, RZ, P2, !PT ;  /* 0x0000000407079c10 */ /* 0x000fe200097fe4ff */
[----:B------:R-:W-:Y:S01]  /*c590*/  IMAD.U32 R0, RZ, RZ, UR8 ;  /* 0x00000008ff007e24 */ /* 0x000fe2000f8e00ff */
[----:B------:R-:W-:Y:S01]  /*c5a0*/  @!UP0 UIMAD UR8, UR9, 0xa0, URZ ;  /* 0x000000a0090888a4 */ /* 0x000fe2000f8e02ff */
[----:B------:R-:W-:Y:S01]  /*c5b0*/  @!P1 VIADD R17, R17, UR14 ;  /* 0x0000000e11119c36 */ /* 0x000fe20008000000 */
[----:B------:R-:W-:Y:S01]  /*c5c0*/  @!UP0 UIMAD UR14, UR9, 0xe0, URZ ;  /* 0x000000e0090e88a4 */ /* 0x000fe2000f8e02ff */
[----:B------:R-:W-:Y:S01]  /*c5d0*/  @!P1 IMAD.WIDE.U32 R14, R0, 0xa0, R14 ;  /* 0x000000a0000e9825 */ /* 0x000fe200078e000e */
[----:B------:R-:W-:Y:S01]  /*c5e0*/  @!PT LDS RZ, [RZ] ;  /* 0x00000000fffff984 */ /* 0x000fe20000000800 */
[----:B------:R-:W-:Y:S01]  /*c5f0*/  @!PT LDS RZ, [RZ] ;  /* 0x00000000fffff984 */ /* 0x000fe20000000800 */
[----:B------:R-:W-:Y:S01]  /*c600*/  @!PT LDS RZ, [RZ] ;  /* 0x00000000fffff984 */ /* 0x000fe20000000800 */
[----:B------:R1:W-:Y:S01]  /*c610*/  @!P1 LDGSTS.E.BYPASS.LTC128B.128 [R8+0xb000], desc[UR20][R6.64] ;  /* 0x0b00000006089fae */ /* 0x0003e2000b981a14 */
[----:B------:R-:W2:Y:S02]  /*c620*/  LDCU UR4, c[0x0][0x50c] ;  /* 0x0000a180ff0477ac */ /* 0x000ea40008000800 */
[----:B------:R-:W-:Y:S01]  /*c630*/  @!P1 IMAD.WIDE.U32 R12, R2, 0xc0, R12 ;  /* 0x000000c0020c9825 */ /* 0x000fe200078e000c */
[----:B------:R-:W-:Y:S03]  /*c640*/  @P1 STS.128 [R8+0xb800], RZ ;  /* 0x00b800ff08001388 */ /* 0x000fe60000000c00 */
[----:B------:R-:W-:Y:S01]  /*c650*/  @!P1 IMAD.WIDE.U32 R10, R0, 0xe0, R10 ;  /* 0x000000e0000a9825 */ /* 0x000fe200078e000a */
[----:B------:R-:W-:Y:S01]  /*c660*/  @!PT LDS RZ, [RZ] ;  /* 0x00000000fffff984 */ /* 0x000fe20000000800 */
[----:B------:R-:W-:Y:S01]  /*c670*/  @!PT LDS RZ, [RZ] ;  /* 0x00000000fffff984 */ /* 0x000fe20000000800 */
[----:B------:R-:W-:Y:S01]  /*c680*/  @!PT LDS RZ, [RZ] ;  /* 0x00000000fffff984 */ /* 0x000fe20000000800 */
[----:B------:R-:W-:Y:S03]  /*c690*/  @!P1 LDGSTS.E.BYPASS.LTC128B.128 [R8+0xb800], desc[UR20][R34.64] ;  /* 0x0b80000022089fae */ /* 0x000fe6000b981a14 */
[----:B------:R-:W-:Y:S01]  /*c6a0*/  @!P1 VIADD R15, R15, UR8 ;  /* 0x000000080f0f9c36 */ /* 0x000fe20008000000 */
[----:B------:R-:W-:Y:S01]  /*c6b0*/  @P1 STS.128 [R8+0xc000], RZ ;  /* 0x00c000ff08001388 */ /* 0x000fe20000000c00 */
[----:B------:R-:W-:Y:S01]  /*c6c0*/  @!UP0 UIMAD UR8, UR9, 0x120, URZ ;  /* 0x00000120090888a4 */ /* 0x000fe2000f8e02ff */
[----:B------:R-:W-:Y:S01]  /*c6d0*/  @!P1 VIADD R13, R13, UR7 ;  /* 0x000000070d0d9c36 */ /* 0x000fe20008000000 */
[----:B------:R-:W-:Y:S01]  /*c6e0*/  @!UP0 UIMAD UR7, UR9, 0x140, URZ ;  /* 0x00000140090788a4 */ /* 0x000fe2000f8e02ff */
[----:B------:R-:W-:Y:S01]  /*c6f0*/  @!PT LDS RZ, [RZ] ;  /* 0x00000000fffff984 */ /* 0x000fe20000000800 */
[----:B------:R-:W-:Y:S01]  /*c700*/  @!PT LDS RZ, [RZ] ;  /* 0x00000000fffff984 */ /* 0x000fe20000000800 */
[----:B------:R-:W-:Y:S01]  /*c710*/  @!PT LDS RZ, [RZ] ;  /* 0x00000000fffff984 */ /* 0x000fe20000000800 */
[----:B------:R-:W-:Y:S01]  /*c720*/  @!P1 LDGSTS.E.BYPASS.LTC128B.128 [R8+0xc000], desc[UR20][R16.64] ;  /* 0x0c00000010089fae */ /* 0x000fe2000b981a14 */
[----:B------:R-:W-:-:S03]  /*c730*/  @!P1 IMAD.WIDE.U32 R28, R2, 0x120, R28 ;  /* 0x00000120021c9825 */ /* 0x000fc600078e001c */
[----:B------:R-:W-:Y:S01]  /*c740*/  @P1 STS.128 [R8+0xc800], RZ ;  /* 0x00c800ff08001388 */ /* 0x000fe20000000c00 */
[----:B------:R-:W-:Y:S01]  /*c750*/  @!P1 VIADD R11, R11, UR14 ;  /* 0x0000000e0b0b9c36 */ /* 0x000fe20008000000 */
[----:B------:R-:W-:Y:S01]  /*c760*/  @!UP0 UIMAD UR14, UR9, 0x160, URZ ;  /* 0x00000160090e88a4 */ /* 0x000fe2000f8e02ff */
[----:B------:R-:W-:Y:S01]  /*c770*/  @!P1 IMAD.WIDE.U32 R26, R0, 0x140, R26 ;  /* 0x00000140001a9825 */ /* 0x000fe200078e001a */
[----:B------:R-:W-:Y:S01]  /*c780*/  @!PT LDS RZ, [RZ] ;  /* 0x00000000fffff984 */ /* 0x000fe20000000800 */
[----:B------:R-:W-:Y:S01]  /*c790*/  @!PT LDS RZ, [RZ] ;  /* 0x00000000fffff984 */ /* 0x000fe20000000800 */
[----:B------:R-:W-:Y:S01]  /*c7a0*/  @!PT LDS RZ, [RZ] ;  /* 0x00000000fffff984 */ /* 0x000fe20000000800 */
[----:B------:R-:W-:Y:S03]  /*c7b0*/  @!P1 LDGSTS.E.BYPASS.LTC128B.128 [R8+0xc800], desc[UR20][R32.64] ;  /* 0x0c80000020089fae */ /* 0x000fe6000b981a14 */
[----:B------:R-:W-:Y:S01]  /*c7c0*/  @!P1 VIADD R29, R29, UR8 ;  /* 0x000000081d1d9c36 */ /* 0x000fe20008000000 */
[----:B------:R-:W-:Y:S01]  /*c7d0*/  @P1 STS.128 [R8+0xd000], RZ ;  /* 0x00d000ff08001388 */ /* 0x000fe20000000c00 */
[----:B------:R-:W-:Y:S01]  /*c7e0*/  @!P1 IMAD.WIDE.U32 R24, R2, 0x160, R24 ;  /* 0x0000016002189825 */ /* 0x000fe200078e0018 */
[----:B------:R-:W-:-:S02]  /*c7f0*/  @!UP0 UIMAD UR8, UR9, 0x180, URZ ;  /* 0x00000180090888a4 */ /* 0x000fc4000f8e02ff */
[----:B------:R-:W-:Y:S01]  /*c800*/  @!PT LDS RZ, [RZ] ;  /* 0x00000000fffff984 */ /* 0x000fe20000000800 */
[----:B------:R-:W-:Y:S01]  /*c810*/  @!PT LDS RZ, [RZ] ;  /* 0x00000000fffff984 */ /* 0x000fe20000000800 */
[----:B------:R-:W-:Y:S01]  /*c820*/  @!PT LDS RZ, [RZ] ;  /* 0x00000000fffff984 */ /* 0x000fe20000000800 */
[----:B------:R-:W-:Y:S01]  /*c830*/  @!P1 LDGSTS.E.BYPASS.LTC128B.128 [R8+0xd000], desc[UR20][R14.64] ;  /* 0x0d0000000e089fae */ /* 0x000fe2000b981a14 */
[----:B------:R-:W-:Y:S01]  /*c840*/  @!P1 VIADD R27, R27, UR7 ;  /* 0x000000071b1b9c36 */ /* 0x000fe20008000000 */
[----:B------:R-:W-:Y:S01]  /*c850*/  @!UP0 UIMAD UR7, UR9, 0x1a0, URZ ;  /* 0x000001a0090788a4 */ /* 0x000fe2000f8e02ff */
[C---:B------:R-:W-:Y:S01]  /*c860*/  @!P1 IMAD.WIDE.U32 R22, R0.reuse, 0x180, R22 ;  /* 0x0000018000169825 */ /* 0x040fe200078e0016 */
[----:B------:R-:W-:Y:S01]  /*c870*/  @P1 STS.128 [R8+0xd800], RZ ;  /* 0x00d800ff08001388 */ /* 0x000fe20000000c00 */
[----:B------:R-:W-:Y:S02]  /*c880*/  @!UP0 UIMAD UR9, UR9, 0x1c0, URZ ;  /* 0x000001c0090988a4 */ /* 0x000fe4000f8e02ff */
[----:B------:R-:W-:Y:S01]  /*c890*/  @!P1 IMAD.WIDE.U32 R18, R0, 0x1c0, R18 ;  /* 0x000001c000129825 */ /* 0x000fe200078e0012 */
[----:B------:R-:W-:Y:S01]  /*c8a0*/  @!PT LDS RZ, [RZ] ;  /* 0x00000000fffff984 */ /* 0x000fe20000000800 */
[----:B------:R-:W-:Y:S01]  /*c8b0*/  @!PT LDS RZ, [RZ] ;  /* 0x00000000fffff984 */ /* 0x000fe20000000800 */
[----:B------:R-:W-:Y:S01]  /*c8c0*/  @!PT LDS RZ, [RZ] ;  /* 0x00000000fffff984 */ /* 0x000fe20000000800 */
[----:B------:R-:W-:Y:S01]  /*c8d0*/  @!P1 LDGSTS.E.BYPASS.LTC128B.128 [R8+0xd800], desc[UR20][R12.64] ;  /* 0x0d8000000c089fae */ /* 0x000fe2000b981a14 */
[----:B------:R-:W-:Y:S02]  /*c8e0*/  LOP3.LUT R0, R248, R238, RZ, 0xfc, !PT ;  /* 0x000000eef8007212 */ /* 0x000fe400078efcff */
[----:B------:R-:W-:Y:S01]  /*c8f0*/  @!P1 IMAD.WIDE.U32 R20, R2, 0x1a0, R20 ;  /* 0x000001a002149825 */ /* 0x000fe200078e0014 */
[----:B------:R-:W-:Y:S01]  /*c900*/  @P1 STS.128 [R8+0xe000], RZ ;  /* 0x00e000ff08001388 */ /* 0x000fe20000000c00 */
[----:B------:R-:W-:-:S02]  /*c910*/  LOP3.LUT R0, R0, R247, RZ, 0xfc, !PT ;  /* 0x000000f700007212 */ /* 0x000fc400078efcff */
[----:B------:R-:W-:Y:S01]  /*c920*/  @!P1 VIADD R25, R25, UR14 ;  /* 0x0000000e19199c36 */ /* 0x000fe20008000000 */
[----:B------:R-:W-:Y:S01]  /*c930*/  @!PT LDS RZ, [RZ] ;  /* 0x00000000fffff984 */ /* 0x000fe20000000800 */
[----:B------:R-:W-:Y:S01]  /*c940*/  @!PT LDS RZ, [RZ] ;  /* 0x00000000fffff984 */ /* 0x000fe20000000800 */
[----:B------:R-:W-:Y:S01]  /*c950*/  @!PT LDS RZ, [RZ] ;  /* 0x00000000fffff984 */ /* 0x000fe20000000800 */
[----:B------:R3:W-:Y:S01]  /*c960*/  @!P1 LDGSTS.E.BYPASS.LTC128B.128 [R8+0xe000], desc[UR20][R10.64] ;  /* 0x0e0000000a089fae */ /* 0x0007e2000b981a14 */
[----:B------:R-:W-:Y:S01]  /*c970*/  @!P1 VIADD R23, R23, UR8 ;  /* 0x0000000817179c36 */ /* 0x000fe20008000000 */
[----:B------:R-:W-:Y:S01]  /*c980*/  LEA R0, R0, UR5, 0x1 ;  /* 0x0000000500007c11 */ /* 0x000fe2000f8e08ff */
[----:B------:R-:W-:Y:S01]  /*c990*/  @!P1 VIADD R21, R21, UR7 ;  /* 0x0000000715159c36 */ /* 0x000fe20008000000 */
[----:B------:R-:W-:Y:S01]  /*c9a0*/  @P1 STS.128 [R8+0xe800], RZ ;  /* 0x00e800ff08001388 */ /* 0x000fe20000000c00 */
[----:B------:R-:W-:Y:S02]  /*c9b0*/  @!P1 VIADD R19, R19, UR9 ;  /* 0x0000000913139c36 */ /* 0x000fe40008000000 */
[----:B-1----:R-:W-:Y:S01]  /*c9c0*/  IMAD.SHL.U32 R6, R239, 0x2, RZ ;  /* 0x00000002ef067824 */ /* 0x002fe200078e00ff */
[----:B------:R-:W-:Y:S01]  /*c9d0*/  @!PT LDS RZ, [RZ] ;  /* 0x00000000fffff984 */ /* 0x000fe20000000800 */
[----:B------:R-:W-:Y:S01]  /*c9e0*/  @!PT LDS RZ, [RZ] ;  /* 0x00000000fffff984 */ /* 0x000fe20000000800 */
[----:B------:R-:W-:Y:S01]  /*c9f0*/  @!PT LDS RZ, [RZ] ;  /* 0x00000000fffff984 */ /* 0x000fe20000000800 */
[----:B------:R-:W-:Y:S04]  /*ca00*/  @!P1 LDGSTS.E.BYPASS.LTC128B.128 [R8+0xe800], desc[UR20][R30.64] ;  /* 0x0e8000001e089fae */ /* 0x000fe8000b981a14 */
[----:B------:R-:W-:Y:S01]  /*ca10*/  @P1 STS.128 [R8+0xf000], RZ ;  /* 0x00f000ff08001388 */ /* 0x000fe20000000c00 */
[----:B------:R-:W-:-:S03]  /*ca20*/  LOP3.LUT R6, R6, 0x6, RZ, 0xc0, !PT ;  /* 0x0000000606067812 */ /* 0x000fc600078ec0ff */
        /* <DEDUP_REMOVED lines=8> */
[----:B------:R-:W-:Y:S01]  /*cab0*/  @!P1 LDGSTS.E.BYPASS.LTC128B.128 [R8+0xf800], desc[UR20][R26.64] ;  /* 0x0f8000001a089fae */ /* 0x000fe2000b981a14 */
[----:B---3--:R-:W-:-:S03]  /*cac0*/  SEL R10, R40, 0xffffffe0, !P6 ;  /* 0xffffffe0280a7807 */ /* 0x008fc60007000000 */
[----:B------:R-:W-:Y:S04]  /*cad0*/  @P1 STS.128 [R8+0x10000], RZ ;  /* 0x010000ff08001388 */ /* 0x000fe80000000c00 */
[----:B------:R-:W-:Y:S01]  /*cae0*/  @!PT LDS RZ, [RZ] ;  /* 0x00000000fffff984 */ /* 0x000fe20000000800 */
[----:B------:R-:W-:Y:S01]  /*caf0*/  @!PT LDS RZ, [RZ] ;  /* 0x00000000fffff984 */ /* 0x000fe20000000800 */
[----:B------:R-:W-:Y:S01]  /*cb00*/  @!PT LDS RZ, [RZ] ;  /* 0x00000000fffff984 */ /* 0x000fe20000000800 */
[----:B------:R1:W-:Y:S01]  /*cb10*/  @!P1 LDGSTS.E.BYPASS.LTC128B.128 [R8+0x10000], desc[UR20][R24.64] ;  /* 0x1000000018089fae */ /* 0x0003e2000b981a14 */
[----:B------:R-:W-:Y:S02]  /*cb20*/  IMAD.IADD R2, R0, 0x1, R10 ;  /* 0x0000000100027824 */ /* 0x000fe400078e020a */
[----:B------:R-:W-:Y:S01]  /*cb30*/  IMAD.IADD R9, R10, 0x1, R108 ;  /* 0x000000010a097824 */ /* 0x000fe200078e026c */
        /* <DEDUP_REMOVED lines=15> */
[----:B------:R4:W-:Y:S04]  /*cc30*/  LDSM.16.M88.4 R12, [R0] ;  /* 0x00000000000c783b */ /* 0x0009e80000000200 */
[----:B-1----:R-:W-:Y:S04]  /*cc40*/  LDSM.16.M88.4 R24, [R2] ;  /* 0x000000000218783b */ /* 0x002fe80000000200 */
[----:B------:R-:W-:Y:S04]  /*cc50*/  LDSM.16.M88.4 R28, [R9+0x2000] ;  /* 0x00200000091c783b */ /* 0x000fe80000000200 */
[----:B------:R-:W-:Y:S04]  /*cc60*/  LDSM.16.M88.4 R32, [R108+0x2800] ;  /* 0x002800006c20783b */ /* 0x000fe80000000200 */
[----:B------:R-:W-:Y:S04]  /*cc70*/  LDSM.16.M88.4 R52, [R9+0x2800] ;  /* 0x002800000934783b */ /* 0x000fe80000000200 */
[----:B------:R-:W-:Y:S01]  /*cc80*/  LDSM.16.M88.4 R48, [R108+0x3000] ;  /* 0x003000006c30783b */ /* 0x000fe20000000200 */
[----:B----4-:R-:W-:-:S03]  /*cc90*/  IMAD.IADD R0, R0, 0x1, R39 ;  /* 0x0000000100007824 */ /* 0x010fc600078e0227 */
[----:B---3--:R-:W1:Y:S04]  /*cca0*/  LDSM.16.M88.4 R16, [R108+0x2000] ;  /* 0x002000006c10783b */ /* 0x008e680000000200 */
[----:B------:R-:W3:Y:S04]  /*ccb0*/  LDSM.16.M88.4 R44, [R9+0x3000] ;  /* 0x00300000092c783b */ /* 0x000ee80000000200 */
[----:B------:R-:W4:Y:S04]  /*ccc0*/  LDSM.16.M88.4 R40, [R108+0x3800] ;  /* 0x003800006c28783b */ /* 0x000f280000000200 */
[----:B------:R-:W5:Y:S04]  /*ccd0*/  LDSM.16.M88.4 R56, [R108+0x4000] ;  /* 0x004000006c38783b */ /* 0x000f680000000200 */
[----:B------:R-:W2:Y:S04]  /*cce0*/  LDSM.16.M88.4 R60, [R9+0x3800] ;  /* 0x00380000093c783b */ /* 0x000ea80000000200 */
[----:B------:R-:W-:Y:S04]  /*ccf0*/  LDSM.16.M88.4 R72, [R9+0x4800] ;  /* 0x004800000948783b */ /* 0x000fe80000000200 */
[----:B------:R-:W0:Y:S01]  /*cd00*/  LDGDEPBAR ;  /* 0x00000000000079af */ /* 0x000e220000000000 */
[C---:B-1----:R-:W-:Y:S08]  /*cd10*/  HMMA.16816.F32.BF16 R20, R12.reuse, R16, RZ ;  /* 0x000000100c14723c */ /* 0x042ff000000418ff */
        /* <DEDUP_REMOVED lines=10> */
[----:B------:R-:W1:Y:S04]  /*cdc0*/  LDSM.16.M88.4 R52, [R9+0x4000] ;  /* 0x004000000934783b */ /* 0x000e680000000200 */
[----:B------:R5:W1:Y:S03]  /*cdd0*/  LDSM.16.M88.4 R20, [R0] ;  /* 0x000000000014783b */ /* 0x000a660000000200 */
[C---:B---3--:R-:W-:Y:S08]  /*cde0*/  HMMA.16816.F32.BF16 R84, R24.reuse, R44, R16 ;  /* 0x0000002c1854723c */ /* 0x048ff00000041810 */
[----:B------:R-:W-:Y:S08]  /*cdf0*/  HMMA.16816.F32.BF16 R92, R24, R46, R28 ;  /* 0x0000002e185c723c */ /* 0x000ff0000004181c */
[----:B----4-:R-:W-:Y:S01]  /*ce00*/  HMMA.16816.F32.BF16 R16, R12, R40, RZ ;  /* 0x000000280c10723c */ /* 0x010fe200000418ff */
[----:B-----5:R-:W-:-:S02]  /*ce10*/  IMAD.IADD R0, R10, 0x1, R0 ;  /* 0x000000010a007824 */ /* 0x020fc400078e0200 */
[----:B------:R-:W-:-:S05]  /*ce20*/  IMAD.IADD R10, R10, 0x1, R88 ;  /* 0x000000010a0a7824 */ /* 0x000fca00078e0258 */
[C---:B------:R-:W-:Y:S01]  /*ce30*/  HMMA.16816.F32.BF16 R28, R12.reuse, R42, RZ ;  /* 0x0000002a0c1c723c */ /* 0x040fe200000418ff */
[----:B------:R-:W-:Y:S07]  /*ce40*/  LDSM.16.M88.4 R44, [R10+0x2000] ;  /* 0x002000000a2c783b */ /* 0x000fee0000000200 */
[----:B------:R-:W-:Y:S08]  /*ce50*/  HMMA.16816.F32.BF16 R32, R12, R56, RZ ;  /* 0x000000380c20723c */ /* 0x000ff000000418ff */
[C---:B--2---:R-:W-:Y:S01]  /*ce60*/  HMMA.16816.F32.BF16 R104, R24.reuse, R60, R16 ;  /* 0x0000003c1868723c */ /* 0x044fe20000041810 */
[----:B------:R-:W-:Y:S07]  /*ce70*/  LDSM.16.M88.4 R16, [R0] ;  /* 0x000000000010783b */ /* 0x000fee0000000200 */
[C---:B------:R-:W-:Y:S01]  /*ce80*/  HMMA.16816.F32.BF16 R112, R24.reuse, R62, R28 ;  /* 0x0000003e1870723c */ /* 0x040fe2000004181c */
[----:B------:R-:W2:Y:S07]  /*ce90*/  LDSM.16.M88.4 R60, [R108+0x4800] ;  /* 0x004800006c3c783b */ /* 0x000eae0000000200 */
[----:B-1----:R-:W-:Y:S08]  /*cea0*/  HMMA.16816.F32.BF16 R116, R24, R52, R32 ;  /* 0x000000341874723c */ /* 0x002ff00000041820 */
[----:B------:R-:W-:Y:S01]  /*ceb0*/  HMMA.16816.F32.BF16 R32, R12, R58, RZ ;  /* 0x0000003a0c20723c */ /* 0x000fe200000418ff */
[----:B------:R-:W1:Y:S07]  /*cec0*/  LDSM.16.M88.4 R56, [R88+0x2800] ;  /* 0x002800005838783b */ /* 0x000e6e0000000200 */
[C---:B------:R-:W-:Y:S01]  /*ced0*/  HMMA.16816.F32.BF16 R28, R20.reuse, R48, R64 ;  /* 0x00000030141c723c */ /* 0x040fe20000041840 */
[----:B------:R-:W-:Y:S07]  /*cee0*/  LDSM.16.M88.4 R64, [R9+0x5000] ;  /* 0x005000000940783b */ /* 0x000fee0000000200 */
[----:B------:R-:W-:Y:S01]  /*cef0*/  HMMA.16816.F32.BF16 R40, R20, R50, R68 ;  /* 0x000000321428723c */ /* 0x000fe20000041844 */
[----:B------:R-:W3:Y:S04]  /*cf00*/  LDSM.16.M88.4 R48, [R10+0x2800] ;  /* 0x002800000a30783b */ /* 0x000ee80000000200 */
[----:B------:R-:W-:Y:S03]  /*cf10*/  LDSM.16.M88.4 R68, [R88+0x3000] ;  /* 0x003000005844783b */ /* 0x000fe60000000200 */
[----:B------:R-:W-:Y:S01]  /*cf20*/  HMMA.16816.F32.BF16 R124, R24, R54, R32 ;  /* 0x00000036187c723c */ /* 0x000fe20000041820 */
[----:B------:R-:W4:Y:S07]  /*cf30*/  LDSM.16.M88.4 R52, [R108+0x5000] ;  /* 0x005000006c34783b */ /* 0x000f2e0000000200 */
[----:B--2---:R-:W-:Y:S08]  /*cf40*/  HMMA.16816.F32.BF16 R32, R12, R60, RZ ;  /* 0x0000003c0c20723c */ /* 0x004ff000000418ff */
[C---:B------:R-:W-:Y:S08]  /*cf50*/  HMMA.16816.F32.BF16 R28, R16.reuse, R44, R28 ;  /* 0x0000002c101c723c */ /* 0x040ff0000004181c */
[----:B------:R-:W-:Y:S08]  /*cf60*/  HMMA.16816.F32.BF16 R44, R16, R46, R40 ;  /* 0x0000002e102c723c */ /* 0x000ff00000041828 */
[----:B------:R-:W-:Y:S03]  /*cf70*/  HMMA.16816.F32.BF16 R120, R24, R72, R32 ;  /* 0x000000481878723c */ /* 0x000fe60000041820 */
[----:B------:R-:W-:-:S04]  /*cf80*/  FMUL.FTZ R0, R28, UR4 ;  /* 0x000000041c007c20 */ /* 0x000fc80008410000 */
[----:B------:R2:W5:Y:S01]  /*cf90*/  MUFU.TANH R208, R0 ;  /* 0x0000000000d07308 */ /* 0x0005620000002400 */
[----:B------:R-:W-:Y:S01]  /*cfa0*/  HMMA.16816.F32.BF16 R32, R12, R62, RZ ;  /* 0x0000003e0c20723c */ /* 0x000fe200000418ff */
[----:B------:R-:W5:Y:S07]  /*cfb0*/  LDSM.16.M88.4 R60, [R108+0x5800] ;  /* 0x005800006c3c783b */ /* 0x000f6e0000000200 */
[----:B-1----:R-:W-:Y:S01]  /*cfc0*/  HMMA.16816.F32.BF16 R40, R20, R56, R76 ;  /* 0x000000381428723c */ /* 0x002fe2000004184c */
[----:B--2---:R-:W-:-:S04]  /*cfd0*/  FMUL.FTZ R0, R29, UR4 ;  /* 0x000000041d007c20 */ /* 0x004fc80008410000 */
[----:B------:R1:W-:-:S15]  /*cfe0*/  MUFU.TANH R244, R0 ;  /* 0x0000000000f47308 */ /* 0x0003de0000002400 */
[----:B---3--:R-:W-:Y:S01]  /*cff0*/  HMMA.16816.F32.BF16 R40, R16, R48, R40 ;  /* 0x000000301028723c */ /* 0x008fe20000041828 */
[----:B-1----:R-:W-:-:S04]  /*d000*/  FMUL.FTZ R0, R30, UR4 ;  /* 0x000000041e007c20 */ /* 0x002fc80008410000 */
[----:B------:R1:W2:Y:S02]  /*d010*/  MUFU.TANH R203, R0 ;  /* 0x0000000000cb7308 */ /* 0x0002a40000002400 */
[----:B-1----:R-:W-:Y:S02]  /*d020*/  FMUL.FTZ R0, R31, UR4 ;  /* 0x000000041f007c20 */ /* 0x002fe40008410000 */
[----:B------:R-:W-:Y:S01]  /*d030*/  HMMA.16816.F32.BF16 R28, R20, R58, R80 ;  /* 0x0000003a141c723c */ /* 0x000fe20000041850 */
[----:B------:R-:W1:Y:S03]  /*d040*/  LDSM.16.M88.4 R56, [R10+0x3000] ;  /* 0x003000000a38783b */ /* 0x000e660000000200 */
[----:B------:R3:W2:Y:S04]  /*d050*/  MUFU.TANH R241, R0 ;  /* 0x0000000000f17308 */ /* 0x0006a80000002400 */
[----:B------:R-:W-:Y:S01]  /*d060*/  HMMA.16816.F32.BF16 R80, R24, R74, R32 ;  /* 0x0000004a1850723c */ /* 0x000fe20000041820 */
[----:B------:R-:W-:Y:S07]  /*d070*/  LDSM.16.M88.4 R72, [R88+0x3800] ;  /* 0x003800005848783b */ /* 0x000fee0000000200 */
[----:B----4-:R-:W-:Y:S01]  /*d080*/  HMMA.16816.F32.BF16 R32, R12, R52, RZ ;  /* 0x000000340c20723c */ /* 0x010fe200000418ff */
[----:B---3--:R-:W-:-:S04]  /*d090*/  FMUL.FTZ R0, R44, UR4 ;  /* 0x000000042c007c20 */ /* 0x008fc80008410000 */
[----:B------:R3:W4:-:S15]  /*d0a0*/  MUFU.TANH R242, R0 ;  /* 0x0000000000f27308 */ /* 0x00071e0000002400 */
[----:B------:R-:W-:Y:S01]  /*d0b0*/  HMMA.16816.F32.BF16 R100, R24, R64, R32 ;  /* 0x000000401864723c */ /* 0x000fe20000041820 */
[----:B---3--:R-:W-:-:S04]  /*d0c0*/  FMUL.FTZ R0, R45, UR4 ;  /* 0x000000042d007c20 */ /* 0x008fc80008410000 */
[----:B------:R3:W-:Y:S03]  /*d0d0*/  MUFU.TANH R243, R0 ;  /* 0x0000000000f37308 */ /* 0x0007e60000002400 */
[----:B------:R-:W-:Y:S01]  /*d0e0*/  HMMA.16816.F32.BF16 R32, R12, R54, RZ ;  /* 0x000000360c20723c */ /* 0x000fe200000418ff */
[----:B------:R-:W2:Y:S01]  /*d0f0*/  LDSM.16.M88.4 R52, [R9+0x5800] ;  /* 0x005800000934783b */ /* 0x000ea20000000200 */
[----:B---3--:R-:W-:-:S04]  /*d100*/  FMUL.FTZ R0, R46, UR4 ;  /* 0x000000042e007c20 */ /* 0x008fc80008410000 */
[----:B------:R3:W4:-:S14]  /*d110*/  MUFU.TANH R39, R0 ;  /* 0x0000000000277308 */ /* 0x00071c0000002400 */
[----:B------:R-:W-:Y:S01]  /*d120*/  HMMA.16816.F32.BF16 R96, R24, R66, R32 ;  /* 0x000000421860723c */ /* 0x000fe20000041820 */
[----:B------:R-:W-:Y:S07]  /*d130*/  LDSM.16.M88.4 R64, [R88+0x4000] ;  /* 0x004000005840783b */ /* 0x000fee0000000200 */
[----:B-----5:R-:W-:Y:S01]  /*d140*/  HMMA.16816.F32.BF16 R32, R12, R60, RZ ;  /* 0x0000003c0c20723c */ /* 0x020fe200000418ff */
[----:B---3--:R-:W-:-:S07]  /*d150*/  FMUL.FTZ R0, R47, UR4 ;  /* 0x000000042f007c20 */ /* 0x008fce0008410000 */
[----:B------:R-:W-:Y:S01]  /*d160*/  HMMA.16816.F32.BF16 R44, R16, R50, R28 ;  /* 0x00000032102c723c */ /* 0x000fe2000004181c */
[----:B------:R-:W-:Y:S01]  /*d170*/  LDSM.16.M88.4 R48, [R10+0x3800] ;  /* 0x003800000a30783b */ /* 0x000fe20000000200 */
[----:B------:R3:W5:Y:S06]  /*d180*/  MUFU.TANH R189, R0 ;  /* 0x0000000000bd7308 */ /* 0x00076c0000002400 */
[----:B------:R-:W-:Y:S01]  /*d190*/  HMMA.16816.F32.BF16 R28, R20, R68, R84 ;  /* 0x00000044141c723c */ /* 0x000fe20000041854 */
[----:B---3--:R-:W-:-:S04]  /*d1a0*/  FMUL.FTZ R0, R40, UR4 ;  /* 0x0000000428007c20 */ /* 0x008fc80008410000 */
[----:B------:R3:W5:Y:S02]  /*d1b0*/  MUFU.TANH R196, R0 ;  /* 0x0000000000c47308 */ /* 0x0007640000002400 */
[----:B---3--:R-:W-:-:S06]  /*d1c0*/  FMUL.FTZ R0, R41, UR4 ;  /* 0x0000000429007c20 */ /* 0x008fcc0008410000 */
[----:B------:R3:W-:Y:S02]  /*d1d0*/  MUFU.TANH R240, R0 ;  /* 0x0000000000f07308 */ /* 0x0007e40000002400 */
[----:B---3--:R-:W-:-:S06]  /*d1e0*/  FMUL.FTZ R0, R42, UR4 ;  /* 0x000000042a007c20 */ /* 0x008fcc0008410000 */
[----:B------:R3:W5:Y:S02]  /*d1f0*/  MUFU.TANH R183, R0 ;  /* 0x0000000000b77308 */ /* 0x0007640000002400 */
[----:B---3--:R-:W-:Y:S02]  /*d200*/  FMUL.FTZ R0, R43, UR4 ;  /* 0x000000042b007c20 */ /* 0x008fe40008410000 */
[----:B-1----:R-:W-:Y:S04]  /*d210*/  HMMA.16816.F32.BF16 R40, R16, R56, R28 ;  /* 0x000000381028723c */ /* 0x002fe8000004181c */
[----:B------:R1:W3:Y:S04]  /*d220*/  MUFU.TANH R185, R0 ;  /* 0x0000000000b97308 */ /* 0x0002e80000002400 */
[----:B------:R-:W-:Y:S01]  /*d230*/  HMMA.16816.F32.BF16 R28, R20, R70, R92 ;  /* 0x00000046141c723c */ /* 0x000fe2000004185c */
[----:B------:R-:W-:Y:S07]  /*d240*/  LDSM.16.M88.4 R68, [R88+0x5800] ;  /* 0x005800005844783b */ /* 0x000fee0000000200 */
[----:B--2---:R-:W-:Y:S01]  /*d250*/  HMMA.16816.F32.BF16 R92, R24, R52, R32 ;  /* 0x00000034185c723c */ /* 0x004fe20000041820 */
[----:B-1----:R-:W-:-:S04]  /*d260*/  FMUL.FTZ R0, R44, UR4 ;  /* 0x000000042c007c20 */ /* 0x002fc80008410000 */
[----:B------:R1:W2:Y:S03]  /*d270*/  MUFU.TANH R236, R0 ;  /* 0x0000000000ec7308 */ /* 0x0002a60000002400 */
[----:B------:R-:W-:Y:S01]  /*d280*/  HMMA.16816.F32.BF16 R32, R12, R62, RZ ;  /* 0x0000003e0c20723c */ /* 0x000fe200000418ff */
[----:B------:R-:W-:Y:S01]  /*d290*/  LDSM.16.M88.4 R60, [R9+0x6000] ;  /* 0x00600000093c783b */ /* 0x000fe20000000200 */
[----:B-1----:R-:W-:-:S04]  /*d2a0*/  FMUL.FTZ R0, R45, UR4 ;  /* 0x000000042d007c20 */ /* 0x002fc80008410000 */
[----:B------:R1:W-:-:S14]  /*d2b0*/  MUFU.TANH R235, R0 ;  /* 0x0000000000eb7308 */ /* 0x0003dc0000002400 */
[----:B------:R-:W-:Y:S01]  /*d2c0*/  HMMA.16816.F32.BF16 R84, R24, R54, R32 ;  /* 0x000000361854723c */ /* 0x000fe20000041820 */
[----:B------:R-:W-:Y:S01]  /*d2d0*/  LDSM.16.M88.4 R52, [R10+0x4000] ;  /* 0x004000000a34783b */ /* 0x000fe20000000200 */
[----:B-1----:R-:W-:-:S04]  /*d2e0*/  FMUL.FTZ R0, R46, UR4 ;  /* 0x000000042e007c20 */ /* 0x002fc80008410000 */
[----:B------:R1:W2:Y:S02]  /*d2f0*/  MUFU.TANH R38, R0 ;  /* 0x0000000000267308 */ /* 0x0002a40000002400 */
[----:B-1----:R-:W-:Y:S02]  /*d300*/  FMUL.FTZ R0, R47, UR4 ;  /* 0x000000042f007c20 */ /* 0x002fe40008410000 */
[----:B------:R-:W-:Y:S01]  /*d310*/  HMMA.16816.F32.BF16 R44, R16, R58, R28 ;  /* 0x0000003a102c723c */ /* 0x000fe2000004181c */
[----:B------:R-:W1:Y:S03]  /*d320*/  LDSM.16.M88.4 R56, [R108+0x6000] ;  /* 0x006000006c38783b */ /* 0x000e660000000200 */
[----:B------:R4:W2:Y:S04]  /*d330*/  MUFU.TANH R37, R0 ;  /* 0x0000000000257308 */ /* 0x0008a80000002400 */
[----:B------:R-:W-:Y:S01]  /*d340*/  HMMA.16816.F32.BF16 R28, R20, R72, R104 ;  /* 0x00000048141c723c */ /* 0x000fe20000041868 */
[----:B----4-:R-:W-:-:S04]  /*d350*/  FMUL.FTZ R0, R40, UR4 ;  /* 0x0000000428007c20 */ /* 0x010fc80008410000 */
[----:B------:R4:W-:Y:S02]  /*d360*/  MUFU.TANH R175, R0 ;  /* 0x0000000000af7308 */ /* 0x0009e40000002400 */
[----:B----4-:R-:W-:Y:S01]  /*d370*/  FMUL.FTZ R0, R41, UR4 ;  /* 0x0000000429007c20 */ /* 0x010fe20008410000 */
[----:B-1----:R-:W-:Y:S05]  /*d380*/  HMMA.16816.F32.BF16 R32, R12, R56, RZ ;  /* 0x000000380c20723c */ /* 0x002fea00000418ff */
[----:B------:R1:W4:Y:S02]  /*d390*/  MUFU.TANH R234, R0 ;  /* 0x0000000000ea7308 */ /* 0x0003240000002400 */
[----:B-1----:R-:W-:-:S13]  /*d3a0*/  FMUL.FTZ R0, R42, UR4 ;  /* 0x000000042a007c20 */ /* 0x002fda0008410000 */
[----:B------:R-:W-:Y:S01]  /*d3b0*/  HMMA.16816.F32.BF16 R76, R24, R60, R32 ;  /* 0x0000003c184c723c */ /* 0x000fe20000041820 */
[----:B------:R1:W-:Y:S07]  /*d3c0*/  MUFU.TANH R174, R0 ;  /* 0x0000000000ae7308 */ /* 0x0003ee0000002400 */
[----:B------:R-:W-:Y:S01]  /*d3d0*/  HMMA.16816.F32.BF16 R32, R20, R66, R124 ;  /* 0x000000421420723c */ /* 0x000fe2000004187c */
[----:B-1----:R-:W-:-:S07]  /*d3e0*/  FMUL.FTZ R0, R43, UR4 ;  /* 0x000000042b007c20 */ /* 0x002fce0008410000 */
[----:B------:R-:W-:Y:S01]  /*d3f0*/  HMMA.16816.F32.BF16 R40, R16, R48, R28 ;  /* 0x000000301028723c */ /* 0x000fe2000004181c */
[----:B------:R1:W4:Y:S07]  /*d400*/  MUFU.TANH R173, R0 ;  /* 0x0000000000ad7308 */ /* 0x00032e0000002400 */
[----:B------:R-:W-:Y:S01]  /*d410*/  HMMA.16816.F32.BF16 R28, R20, R74, R112 ;  /* 0x0000004a141c723c */ /* 0x000fe20000041870 */
[----:B------:R-:W5:Y:S01]  /*d420*/  LDSM.16.M88.4 R72, [R88+0x4800] ;  /* 0x004800005848783b */ /* 0x000f620000000200 */
[----:B-1----:R-:W-:-:S04]  /*d430*/  FMUL.FTZ R0, R44, UR4 ;  /* 0x000000042c007c20 */ /* 0x002fc80008410000 */
[----:B------:R1:W4:-:S14]  /*d440*/  MUFU.TANH R11, R0 ;  /* 0x00000000000b7308 */ /* 0x00031c0000002400 */
[----:B------:R-:W-:Y:S08]  /*d450*/  HMMA.16816.F32.BF16 R48, R16, R50, R28 ;  /* 0x000000321030723c */ /* 0x000ff0000004181c */
[----:B------:R-:W-:Y:S01]  /*d460*/  HMMA.16816.F32.BF16 R28, R20, R64, R116 ;  /* 0x00000040141c723c */ /* 0x000fe20000041874 */
[----:B------:R-:W3:Y:S01]  /*d470*/  LDSM.16.M88.4 R64, [R10+0x4800] ;  /* 0x004800000a40783b */ /* 0x000ee20000000200 */
[----:B-1----:R-:W-:-:S04]  /*d480*/  FMUL.FTZ R0, R45, UR4 ;  /* 0x000000042d007c20 */ /* 0x002fc80008410000 */
[----:B------:R1:W-:Y:S02]  /*d490*/  MUFU.TANH R233, R0 ;  /* 0x0000000000e97308 */ /* 0x0003e40000002400 */
[----:B-1----:R-:W-:-:S06]  /*d4a0*/  FMUL.FTZ R0, R46, UR4 ;  /* 0x000000042e007c20 */ /* 0x002fcc0008410000 */
[----:B------:R1:W4:Y:S02]  /*d4b0*/  MUFU.TANH R172, R0 ;  /* 0x0000000000ac7308 */ /* 0x0003240000002400 */
[----:B-1----:R-:W-:-:S04]  /*d4c0*/  FMUL.FTZ R0, R47, UR4 ;  /* 0x000000042f007c20 */ /* 0x002fc80008410000 */
[----:B------:R-:W-:Y:S02]  /*d4d0*/  HMMA.16816.F32.BF16 R44, R16, R52, R28 ;  /* 0x00000034102c723c */ /* 0x000fe4000004181c */
[----:B------:R1:W-:Y:S06]  /*d4e0*/  MUFU.TANH R230, R0 ;  /* 0x0000000000e67308 */ /* 0x0003ec0000002400 */
[----:B-----5:R-:W-:Y:S01]  /*d4f0*/  HMMA.16816.F32.BF16 R28, R20, R72, R120 ;  /* 0x00000048141c723c */ /* 0x020fe20000041878 */
[----:B-1----:R-:W-:-:S04]  /*d500*/  FMUL.FTZ R0, R40, UR4 ;  /* 0x0000000428007c20 */ /* 0x002fc80008410000 */
[----:B------:R1:W5:-:S15]  /*d510*/  MUFU.TANH R231, R0 ;  /* 0x0000000000e77308 */ /* 0x00035e0000002400 */
[----:B---3--:R-:W-:Y:S01]  /*d520*/  HMMA.16816.F32.BF16 R28, R16, R64, R28 ;  /* 0x00000040101c723c */ /* 0x008fe2000004181c */
[----:B-1----:R-:W-:-:S04]  /*d530*/  FMUL.FTZ R0, R41, UR4 ;  /* 0x0000000429007c20 */ /* 0x002fc80008410000 */
[----:B------:R1:W-:Y:S02]  /*d540*/  MUFU.TANH R232, R0 ;  /* 0x0000000000e87308 */ /* 0x0003e40000002400 */
[----:B-1----:R-:W-:-:S06]  /*d550*/  FMUL.FTZ R0, R42, UR4 ;  /* 0x000000042a007c20 */ /* 0x002fcc0008410000 */
[----:B------:R1:W3:Y:S02]  /*d560*/  MUFU.TANH R181, R0 ;  /* 0x0000000000b57308 */ /* 0x0002e40000002400 */
[----:B-1----:R-:W-:Y:S02]  /*d570*/  FMUL.FTZ R0, R43, UR4 ;  /* 0x000000042b007c20 */ /* 0x002fe40008410000 */
[----:B------:R-:W-:Y:S01]  /*d580*/  HMMA.16816.F32.BF16 R40, R12, R58, RZ ;  /* 0x0000003a0c28723c */ /* 0x000fe200000418ff */
[----:B------:R-:W1:Y:S03]  /*d590*/  LDSM.16.M88.4 R56, [R88+0x5000] ;  /* 0x005000005838783b */ /* 0x000e660000000200 */
[----:B------:R2:W3:Y:S02]  /*d5a0*/  MUFU.TANH R180, R0 ;  /* 0x0000000000b47308 */ /* 0x0004e40000002400 */
[----:B--2---:R-:W-:-:S14]  /*d5b0*/  FMUL.FTZ R0, R48, UR4 ;  /* 0x0000000430007c20 */ /* 0x004fdc0008410000 */
[----:B------:R-:W-:Y:S01]  /*d5c0*/  HMMA.16816.F32.BF16 R116, R24, R62, R40 ;  /* 0x0000003e1874723c */ /* 0x000fe20000041828 */
[----:B------:R-:W2:Y:S01]  /*d5d0*/  LDSM.16.M88.4 R60, [R10+0x5000] ;  /* 0x005000000a3c783b */ /* 0x000ea20000000200 */
[----:B------:R4:W3:Y:S06]  /*d5e0*/  MUFU.TANH R228, R0 ;  /* 0x0000000000e47308 */ /* 0x0008ec0000002400 */
[----:B------:R-:W-:Y:S08]  /*d5f0*/  HMMA.16816.F32.BF16 R40, R16, R54, R32 ;  /* 0x000000361028723c */ /* 0x000ff00000041820 */
[----:B------:R-:W-:Y:S01]  /*d600*/  HMMA.16816.F32.BF16 R32, R20, R68, R92 ;  /* 0x000000441420723c */ /* 0x000fe2000004185c */
[----:B----4-:R-:W-:-:S04]  /*d610*/  FMUL.FTZ R0, R49, UR4 ;  /* 0x0000000431007c20 */ /* 0x010fc80008410000 */
[----:B------:R4:W-:Y:S03]  /*d620*/  MUFU.TANH R229, R0 ;  /* 0x0000000000e57308 */ /* 0x0009e60000002400 */
[C---:B-1----:R-:W-:Y:S08]  /*d630*/  HMMA.16816.F32.BF16 R52, R20.reuse, R56, R100 ;  /* 0x000000381434723c */ /* 0x042ff00000041864 */
[----:B------:R-:W-:Y:S01]  /*d640*/  HMMA.16816.F32.BF16 R68, R20, R70, R84 ;  /* 0x000000461444723c */ /* 0x000fe20000041854 */
[----:B----4-:R-:W-:-:S04]  /*d650*/  FMUL.FTZ R0, R50, UR4 ;  /* 0x0000000432007c20 */ /* 0x010fc80008410000 */
[----:B------:R1:W4:Y:S07]  /*d660*/  MUFU.TANH R224, R0 ;  /* 0x0000000000e07308 */ /* 0x00032e0000002400 */
[----:B--2---:R-:W-:Y:S01]  /*d670*/  HMMA.16816.F32.BF16 R52, R16, R60, R52 ;  /* 0x0000003c1034723c */ /* 0x004fe20000041834 */
[----:B-1----:R-:W-:-:S07]  /*d680*/  FMUL.FTZ R0, R51, UR4 ;  /* 0x0000000433007c20 */ /* 0x002fce0008410000 */
[C---:B------:R-:W-:Y:S01]  /*d690*/  HMMA.16816.F32.BF16 R48, R20.reuse, R74, R80 ;  /* 0x0000004a1430723c */ /* 0x040fe20000041850 */
[----:B------:R-:W1:Y:S01]  /*d6a0*/  LDSM.16.M88.4 R80, [R88+0x6000] ;  /* 0x006000005850783b */ /* 0x000e620000000200 */
[----:B------:R2:W4:Y:S06]  /*d6b0*/  MUFU.TANH R226, R0 ;  /* 0x0000000000e27308 */ /* 0x00052c0000002400 */
[----:B------:R-:W-:Y:S01]  /*d6c0*/  HMMA.16816.F32.BF16 R72, R20, R58, R96 ;  /* 0x0000003a1448723c */ /* 0x000fe20000041860 */
[----:B------:R-:W-:Y:S01]  /*d6d0*/  LDSM.16.M88.4 R56, [R10+0x5800] ;  /* 0x005800000a38783b */ /* 0x000fe20000000200 */
[----:B--2---:R-:W-:-:S04]  /*d6e0*/  FMUL.FTZ R0, R44, UR4 ;  /* 0x000000042c007c20 */ /* 0x004fc80008410000 */
[----:B------:R2:W4:Y:S02]  /*d6f0*/  MUFU.TANH R227, R0 ;  /* 0x0000000000e37308 */ /* 0x0005240000002400 */
[----:B--2---:R-:W-:Y:S01]  /*d700*/  FMUL.FTZ R0, R45, UR4 ;  /* 0x000000042d007c20 */ /* 0x004fe20008410000 */
[----:B-1----:R-:W-:Y:S01]  /*d710*/  HMMA.16816.F32.BF16 R96, R20, R80, R76 ;  /* 0x000000501460723c */ /* 0x002fe2000004184c */
[----:B------:R-:W-:Y:S04]  /*d720*/  LDSM.16.M88.4 R76, [R108+0x6800] ;  /* 0x006800006c4c783b */ /* 0x000fe80000000200 */
[----:B------:R1:W-:Y:S02]  /*d730*/  MUFU.TANH R225, R0 ;  /* 0x0000000000e17308 */ /* 0x0003e40000002400 */
[----:B-1----:R-:W-:-:S06]  /*d740*/  FMUL.FTZ R0, R46, UR4 ;  /* 0x000000042e007c20 */ /* 0x002fcc0008410000 */
[----:B------:R1:W2:Y:S02]  /*d750*/  MUFU.TANH R182, R0 ;  /* 0x0000000000b67308 */ /* 0x0002a40000002400 */
[----:B-1----:R-:W-:Y:S02]  /*d760*/  FMUL.FTZ R0, R47, UR4 ;  /* 0x000000042f007c20 */ /* 0x002fe40008410000 */
[----:B------:R-:W1:Y:S04]  /*d770*/  LDSM.16.M88.4 R44, [R108+0x7000] ;  /* 0x007000006c2c783b */ /* 0x000e680000000200 */
[----:B------:R5:W2:Y:S02]  /*d780*/  MUFU.TANH R184, R0 ;  /* 0x0000000000b87308 */ /* 0x000aa40000002400 */
[----:B-----5:R-:W-:-:S06]  /*d790*/  FMUL.FTZ R0, R40, UR4 ;  /* 0x0000000428007c20 */ /* 0x020fcc0008410000 */
[----:B------:R5:W-:Y:S02]  /*d7a0*/  MUFU.TANH R91, R0 ;  /* 0x00000000005b7308 */ /* 0x000be40000002400 */
[----:B-----5:R-:W-:Y:S01]  /*d7b0*/  FMUL.FTZ R0, R41, UR4 ;  /* 0x0000000429007c20 */ /* 0x020fe20008410000 */
[C---:B-1----:R-:W-:Y:S05]  /*d7c0*/  HMMA.16816.F32.BF16 R84, R12.reuse, R44, RZ ;  /* 0x0000002c0c54723c */ /* 0x042fea00000418ff */
[----:B------:R1:W5:Y:S03]  /*d7d0*/  MUFU.TANH R223, R0 ;  /* 0x0000000000df7308 */ /* 0x0003660000002400 */
[----:B------:R-:W-:Y:S01]  /*d7e0*/  HMMA.16816.F32.BF16 R92, R12, R46, RZ ;  /* 0x0000002e0c5c723c */ /* 0x000fe200000418ff */
[----:B------:R-:W-:Y:S01]  /*d7f0*/  LDSM.16.M88.4 R44, [R9+0x6800] ;  /* 0x00680000092c783b */ /* 0x000fe20000000200 */
[----:B-1----:R-:W-:-:S04]  /*d800*/  FMUL.FTZ R0, R42, UR4 ;  /* 0x000000042a007c20 */ /* 0x002fc80008410000 */
[----:B------:R1:W-:Y:S02]  /*d810*/  MUFU.TANH R90, R0 ;  /* 0x00000000005a7308 */ /* 0x0003e40000002400 */
[----:B-1----:R-:W-:Y:S02]  /*d820*/  FMUL.FTZ R0, R43, UR4 ;  /* 0x000000042b007c20 */ /* 0x002fe40008410000 */
[C---:B------:R-:W-:Y:S01]  /*d830*/  HMMA.16816.F32.BF16 R40, R16.reuse, R66, R48 ;  /* 0x000000421028723c */ /* 0x040fe20000041830 */
[----:B------:R-:W1:Y:S03]  /*d840*/  LDSM.16.M88.4 R48, [R108+0x8000] ;  /* 0x008000006c30783b */ /* 0x000e660000000200 */
[----:B------:R3:W5:Y:S04]  /*d850*/  MUFU.TANH R222, R0 ;  /* 0x0000000000de7308 */ /* 0x0007680000002400 */
[C---:B------:R-:W-:Y:S08]  /*d860*/  HMMA.16816.F32.BF16 R64, R16.reuse, R62, R72 ;  /* 0x0000003e1040723c */ /* 0x040ff00000041848 */
[----:B------:R-:W-:Y:S01]  /*d870*/  HMMA.16816.F32.BF16 R60, R16, R56, R32 ;  /* 0x00000038103c723c */ /* 0x000fe20000041820 */
[----:B------:R-:W4:Y:S01]  /*d880*/  LDSM.16.M88.4 R32, [R108+0x9000] ;  /* 0x009000006c20783b */ /* 0x000f220000000200 */
[----:B---3--:R-:W-:-:S04]  /*d890*/  FMUL.FTZ R0, R28, UR4 ;  /* 0x000000041c007c20 */ /* 0x008fc80008410000 */
[----:B------:R3:W5:Y:S02]  /*d8a0*/  MUFU.TANH R89, R0 ;  /* 0x0000000000597308 */ /* 0x0007640000002400 */
[----:B------:R-:W-:Y:S01]  /*d8b0*/  HMMA.16816.F32.BF16 R72, R16, R58, R68 ;  /* 0x0000003a1048723c */ /* 0x000fe20000041844 */
[----:B------:R-:W-:Y:S07]  /*d8c0*/  LDSM.16.M88.4 R68, [R10+0x6800] ;  /* 0x006800000a44783b */ /* 0x000fee0000000200 */
[----:B------:R-:W-:Y:S01]  /*d8d0*/  HMMA.16816.F32.BF16 R56, R12, R76, RZ ;  /* 0x0000004c0c38723c */ /* 0x000fe200000418ff */
[----:B---3--:R-:W-:-:S07]  /*d8e0*/  FMUL.FTZ R0, R29, UR4 ;  /* 0x000000041d007c20 */ /* 0x008fce0008410000 */
[C---:B------:R-:W-:Y:S01]  /*d8f0*/  HMMA.16816.F32.BF16 R76, R12.reuse, R78, RZ ;  /* 0x0000004e0c4c723c */ /* 0x040fe200000418ff */
[----:B------:R3:W-:Y:S07]  /*d900*/  MUFU.TANH R221, R0 ;  /* 0x0000000000dd7308 */ /* 0x0007ee0000002400 */
[C---:B-1----:R-:W-:Y:S08]  /*d910*/  HMMA.16816.F32.BF16 R112, R12.reuse, R50, RZ ;  /* 0x000000320c70723c */ /* 0x042ff000000418ff */
[----:B----4-:R-:W-:Y:S01]  /*d920*/  HMMA.16816.F32.BF16 R128, R12, R32, RZ ;  /* 0x000000200c80723c */ /* 0x010fe200000418ff */
[----:B---3--:R-:W-:-:S04]  /*d930*/  FMUL.FTZ R0, R30, UR4 ;  /* 0x000000041e007c20 */ /* 0x008fc80008410000 */
[----:B------:R1:W3:Y:S03]  /*d940*/  MUFU.TANH R187, R0 ;  /* 0x0000000000bb7308 */ /* 0x0002e60000002400 */
[----:B------:R-:W-:Y:S01]  /*d950*/  HMMA.16816.F32.BF16 R132, R12, R34, RZ ;  /* 0x000000220c84723c */ /* 0x000fe200000418ff */
[----:B-1----:R-:W-:Y:S02]  /*d960*/  FMUL.FTZ R0, R31, UR4 ;  /* 0x000000041f007c20 */ /* 0x002fe40008410000 */
[----:B------:R-:W1:Y:S02]  /*d970*/  LDSM.16.M88.4 R28, [R108+0x7800] ;  /* 0x007800006c1c783b */ /* 0x000e640000000200 */
[----:B------:R4:W-:Y:S02]  /*d980*/  MUFU.TANH R186, R0 ;  /* 0x0000000000ba7308 */ /* 0x0009e40000002400 */
[----:B----4-:R-:W-:-:S06]  /*d990*/  FMUL.FTZ R0, R40, UR4 ;  /* 0x0000000428007c20 */ /* 0x010fcc0008410000 */
[----:B------:R4:W3:Y:S02]  /*d9a0*/  MUFU.TANH R198, R0 ;  /* 0x0000000000c67308 */ /* 0x0008e40000002400 */
[----:B----4-:R-:W-:Y:S01]  /*d9b0*/  FMUL.FTZ R0, R41, UR4 ;  /* 0x0000000429007c20 */ /* 0x010fe20008410000 */
[C---:B-1----:R-:W-:Y:S05]  /*d9c0*/  HMMA.16816.F32.BF16 R100, R12.reuse, R28, RZ ;  /* 0x0000001c0c64723c */ /* 0x042fea00000418ff */
[----:B------:R1:W-:Y:S03]  /*d9d0*/  MUFU.TANH R217, R0 ;  /* 0x0000000000d97308 */ /* 0x0003e60000002400 */
[----:B------:R-:W-:Y:S01]  /*d9e0*/  HMMA.16816.F32.BF16 R104, R12, R30, RZ ;  /* 0x0000001e0c68723c */ /* 0x000fe200000418ff */
[----:B------:R-:W4:Y:S01]  /*d9f0*/  LDSM.16.M88.4 R28, [R108+0x9800] ;  /* 0x009800006c1c783b */ /* 0x000f220000000200 */
[----:B-1----:R-:W-:-:S04]  /*da00*/  FMUL.FTZ R0, R42, UR4 ;  /* 0x000000042a007c20 */ /* 0x002fc80008410000 */
[----:B------:R1:W3:Y:S02]  /*da10*/  MUFU.TANH R188, R0 ;  /* 0x0000000000bc7308 */ /* 0x0002e40000002400 */
[----:B-1----:R-:W-:Y:S02]  /*da20*/  FMUL.FTZ R0, R43, UR4 ;  /* 0x000000042b007c20 */ /* 0x002fe40008410000 */
[----:B------:R1:W2:Y:S04]  /*da30*/  LDSM.16.M88.4 R40, [R108+0x8800] ;  /* 0x008800006c28783b */ /* 0x0002a80000000200 */
[----:B------:R5:W-:Y:S01]  /*da40*/  MUFU.TANH R190, R0 ;  /* 0x0000000000be7308 */ /* 0x000be20000002400 */
[C---:B----4-:R-:W-:Y:S08]  /*da50*/  HMMA.16816.F32.BF16 R168, R12.reuse, R28, RZ ;  /* 0x0000001c0ca8723c */ /* 0x050ff000000418ff */
[----:B------:R-:W-:Y:S01]  /*da60*/  HMMA.16816.F32.BF16 R176, R12, R30, RZ ;  /* 0x0000001e0cb0723c */ /* 0x000fe200000418ff */
[----:B-----5:R-:W-:-:S07]  /*da70*/  FMUL.FTZ R0, R52, UR4 ;  /* 0x0000000434007c20 */ /* 0x020fce0008410000 */
[----:B------:R-:W-:Y:S01]  /*da80*/  HMMA.16816.F32.BF16 R28, R24, R44, R56 ;  /* 0x0000002c181c723c */ /* 0x000fe20000041838 */
[----:B------:R4:W5:Y:S01]  /*da90*/  MUFU.TANH R220, R0 ;  /* 0x0000000000dc7308 */ /* 0x0009620000002400 */
[----:B------:R-:W3:Y:S06]  /*daa0*/  LDSM.16.M88.4 R56, [R9+0x7800] ;  /* 0x007800000938783b */ /* 0x000eec0000000200 */
[----:B-1----:R-:W-:Y:S01]  /*dab0*/  HMMA.16816.F32.BF16 R108, R12, R48, RZ ;  /* 0x000000300c6c723c */ /* 0x002fe200000418ff */
[----:B------:R-:W1:Y:S07]  /*dac0*/  LDSM.16.M88.4 R48, [R9+0x7000] ;  /* 0x007000000930783b */ /* 0x000e6e0000000200 */
[----:B------:R-:W-:Y:S01]  /*dad0*/  HMMA.16816.F32.BF16 R44, R24, R46, R76 ;  /* 0x0000002e182c723c */ /* 0x000fe2000004184c */
[----:B----4-:R-:W-:-:S04]  /*dae0*/  FMUL.FTZ R0, R53, UR4 ;  /* 0x0000000435007c20 */ /* 0x010fc80008410000 */
[----:B------:R4:W-:Y:S03]  /*daf0*/  MUFU.TANH R219, R0 ;  /* 0x0000000000db7308 */ /* 0x0009e60000002400 */
[C---:B--2---:R-:W-:Y:S08]  /*db00*/  HMMA.16816.F32.BF16 R120, R12.reuse, R40, RZ ;  /* 0x000000280c78723c */ /* 0x044ff000000418ff */
[----:B------:R-:W-:Y:S01]  /*db10*/  HMMA.16816.F32.BF16 R124, R12, R42, RZ ;  /* 0x0000002a0c7c723c */ /* 0x000fe200000418ff */
[----:B------:R-:W2:Y:S01]  /*db20*/  LDSM.16.M88.4 R40, [R10+0x6000] ;  /* 0x006000000a28783b */ /* 0x000ea20000000200 */
[----:B----4-:R-:W-:-:S06]  /*db30*/  FMUL.FTZ R0, R54, UR4 ;  /* 0x0000000436007c20 */ /* 0x010fcc0008410000 */
[----:B------:R-:W-:Y:S01]  /*db40*/  HMMA.16816.F32.BF16 R12, R20, R82, R116 ;  /* 0x00000052140c723c */ /* 0x000fe20000041874 */
[----:B------:R4:W5:Y:S07]  /*db50*/  MUFU.TANH R192, R0 ;  /* 0x0000000000c07308 */ /* 0x00096e0000002400 */
[C---:B---3--:R-:W-:Y:S08]  /*db60*/  HMMA.16816.F32.BF16 R80, R24.reuse, R58, R104 ;  /* 0x0000003a1850723c */ /* 0x048ff00000041868 */
[----:B-1----:R-:W-:Y:S01]  /*db70*/  HMMA.16816.F32.BF16 R76, R24, R50, R92 ;  /* 0x00000032184c723c */ /* 0x002fe2000004185c */
[----:B----4-:R-:W-:-:S02]  /*db80*/  FMUL.FTZ R0, R55, UR4 ;  /* 0x0000000437007c20 */ /* 0x010fc40008410000 */
[----:B------:R-:W1:Y:S02]  /*db90*/  LDSM.16.M88.4 R52, [R88+0x6800] ;  /* 0x006800005834783b */ /* 0x000e640000000200 */
[----:B------:R3:W4:Y:S03]  /*dba0*/  MUFU.TANH R195, R0 ;  /* 0x0000000000c37308 */ /* 0x0007260000002400 */
[----:B--2---:R-:W-:Y:S01]  /*dbb0*/  HMMA.16816.F32.BF16 R32, R16, R40, R96 ;  /* 0x000000281020723c */ /* 0x004fe20000041860 */
[----:B---3--:R-:W-:-:S07]  /*dbc0*/  FMUL.FTZ R0, R64, UR4 ;  /* 0x0000000440007c20 */ /* 0x008fce0008410000 */
[----:B------:R-:W-:Y:S01]  /*dbd0*/  HMMA.16816.F32.BF16 R40, R16, R42, R12 ;  /* 0x0000002a1028723c */ /* 0x000fe2000004180c */
[----:B------:R2:W-:-:S15]  /*dbe0*/  MUFU.TANH R194, R0 ;  /* 0x0000000000c27308 */ /* 0x0005de0000002400 */
[----:B------:R-:W-:-:S03]  /*dbf0*/  NOP ;  /* 0x0000000000007918 */ /* 0x000fc60000000000 */
[----:B------:R-:W-:Y:S01]  /*dc00*/  FMUL.FTZ R2, R41, UR4 ;  /* 0x0000000429027c20 */ /* 0x000fe20008410000 */
[----:B--2---:R-:W-:Y:S01]  /*dc10*/  FMUL.FTZ R0, R65, UR4 ;  /* 0x0000000441007c20 */ /* 0x004fe20008410000 */
[----:B-1----:R-:W-:Y:S01]  /*dc20*/  HMMA.16816.F32.BF16 R12, R20, R52, R28 ;  /* 0x00000034140c723c */ /* 0x002fe2000004181c */
[----:B------:R-:W-:Y:S01]  /*dc30*/  FMUL.FTZ R7, R43, UR4 ;  /* 0x000000042b077c20 */ /* 0x000fe20008410000 */
[----:B------:R1:W-:Y:S08]  /*dc40*/  MUFU.TANH R211, R2 ;  /* 0x0000000200d37308 */ /* 0x0003f00000002400 */
[----:B------:R2:W3:Y:S08]  /*dc50*/  MUFU.TANH R218, R0 ;  /* 0x0000000000da7308 */ /* 0x0004f00000002400 */
[----:B------:R-:W-:Y:S01]  /*dc60*/  MUFU.TANH R207, R7 ;  /* 0x0000000700cf7308 */ /* 0x000fe20000002400 */
[----:B-1----:R-:W-:-:S07]  /*dc70*/  FMUL.FTZ R2, R42, UR4 ;  /* 0x000000042a027c20 */ /* 0x002fce0008410000 */
[----:B------:R-:W-:Y:S01]  /*dc80*/  MUFU.TANH R205, R2 ;  /* 0x0000000200cd7308 */ /* 0x000fe20000002400 */
[----:B--2---:R-:W-:-:S07]  /*dc90*/  FMUL.FTZ R0, R66, UR4 ;  /* 0x0000000442007c20 */ /* 0x004fce0008410000 */
[----:B------:R1:W-:Y:S02]  /*dca0*/  MUFU.TANH R191, R0 ;  /* 0x0000000000bf7308 */ /* 0x0003e40000002400 */
[----:B-1----:R-:W-:Y:S02]  /*dcb0*/  FMUL.FTZ R0, R67, UR4 ;  /* 0x0000000443007c20 */ /* 0x002fe40008410000 */
[----:B------:R-:W-:Y:S01]  /*dcc0*/  HMMA.16816.F32.BF16 R64, R24, R48, R84 ;  /* 0x000000301840723c */ /* 0x000fe20000041854 */
[----:B------:R-:W-:Y:S03]  /*dcd0*/  LDSM.16.M88.4 R48, [R10+0x7000] ;  /* 0x007000000a30783b */ /* 0x000fe60000000200 */
[----:B------:R1:W2:Y:S02]  /*dce0*/  MUFU.TANH R193, R0 ;  /* 0x0000000000c17308 */ /* 0x0002a40000002400 */
[----:B-1----:R-:W-:-:S06]  /*dcf0*/  FMUL.FTZ R0, R60, UR4 ;  /* 0x000000043c007c20 */ /* 0x002fcc0008410000 */
[----:B------:R1:W2:Y:S02]  /*dd00*/  MUFU.TANH R216, R0 ;  /* 0x0000000000d87308 */ /* 0x0002a40000002400 */
[----:B-1----:R-:W-:-:S06]  /*dd10*/  FMUL.FTZ R0, R61, UR4 ;  /* 0x000000043d007c20 */ /* 0x002fcc0008410000 */
[----:B------:R1:W-:Y:S02]  /*dd20*/  MUFU.TANH R215, R0 ;  /* 0x0000000000d77308 */ /* 0x0003e40000002400 */
[----:B-1----:R-:W-:-:S06]  /*dd30*/  FMUL.FTZ R0, R62, UR4 ;  /* 0x000000043e007c20 */ /* 0x002fcc0008410000 */
[----:B------:R1:W2:Y:S02]  /*dd40*/  MUFU.TANH R201, R0 ;  /* 0x0000000000c97308 */ /* 0x0002a40000002400 */
[----:B-1----:R-:W-:Y:S02]  /*dd50*/  FMUL.FTZ R0, R63, UR4 ;  /* 0x000000043f007c20 */ /* 0x002fe40008410000 */
[----:B------:R-:W1:Y:S04]  /*dd60*/  LDSM.16.M88.4 R60, [R88+0x7000] ;  /* 0x00700000583c783b */ /* 0x000e680000000200 */
[----:B------:R5:W-:Y:S02]  /*dd70*/  MUFU.TANH R204, R0 ;  /* 0x0000000000cc7308 */ /* 0x000be40000002400 */
[----:B-----5:R-:W-:-:S06]  /*dd80*/  FMUL.FTZ R0, R72, UR4 ;  /* 0x0000000448007c20 */ /* 0x020fcc0008410000 */
[----:B------:R5:W2:Y:S02]  /*dd90*/  MUFU.TANH R197, R0 ;  /* 0x0000000000c57308 */ /* 0x000aa40000002400 */
[----:B-----5:R-:W-:-:S06]  /*dda0*/  FMUL.FTZ R0, R73, UR4 ;  /* 0x0000000449007c20 */ /* 0x020fcc0008410000 */
[----:B------:R5:W-:Y:S02]  /*ddb0*/  MUFU.TANH R199, R0 ;  /* 0x0000000000c77308 */ /* 0x000be40000002400 */
[----:B-----5:R-:W-:-:S06]  /*ddc0*/  FMUL.FTZ R0, R74, UR4 ;  /* 0x000000044a007c20 */ /* 0x020fcc0008410000 */
[----:B------:R5:W2:Y:S02]  /*ddd0*/  MUFU.TANH R200, R0 ;  /* 0x0000000000c87308 */ /* 0x000aa40000002400 */
[----:B-----5:R-:W-:Y:S02]  /*dde0*/  FMUL.FTZ R0, R75, UR4 ;  /* 0x000000044b007c20 */ /* 0x020fe40008410000 */
[----:B------:R-:W-:Y:S01]  /*ddf0*/  HMMA.16816.F32.BF16 R72, R24, R56, R100 ;  /* 0x000000381848723c */ /* 0x000fe20000041864 */
[----:B------:R-:W-:Y:S03]  /*de00*/  LDSM.16.M88.4 R56, [R88+0x8000] ;  /* 0x008000005838783b */ /* 0x000fe60000000200 */
[----:B------:R5:W2:Y:S02]  /*de10*/  MUFU.TANH R202, R0 ;  /* 0x0000000000ca7308 */ /* 0x000aa40000002400 */
[----:B-----5:R-:W-:-:S06]  /*de20*/  FMUL.FTZ R0, R32, UR4 ;  /* 0x0000000420007c20 */ /* 0x020fcc0008410000 */
[----:B------:R5:W2:Y:S02]  /*de30*/  MUFU.TANH R214, R0 ;  /* 0x0000000000d67308 */ /* 0x000aa40000002400 */
[----:B-----5:R-:W-:-:S06]  /*de40*/  FMUL.FTZ R0, R33, UR4 ;  /* 0x0000000421007c20 */ /* 0x020fcc0008410000 */
[----:B------:R5:W-:Y:S02]  /*de50*/  MUFU.TANH R213, R0 ;  /* 0x0000000000d57308 */ /* 0x000be40000002400 */
[----:B-----5:R-:W-:-:S06]  /*de60*/  FMUL.FTZ R0, R34, UR4 ;  /* 0x0000000422007c20 */ /* 0x020fcc0008410000 */
[----:B------:R5:W2:Y:S02]  /*de70*/  MUFU.TANH R206, R0 ;  /* 0x0000000000ce7308 */ /* 0x000aa40000002400 */
[----:B-----5:R-:W-:Y:S02]  /*de80*/  FMUL.FTZ R0, R35, UR4 ;  /* 0x0000000423007c20 */ /* 0x020fe40008410000 */
[----:B------:R-:W-:Y:S04]  /*de90*/  HMMA.16816.F32.BF16 R32, R16, R68, R12 ;  /* 0x000000441020723c */ /* 0x000fe8000004180c */
[----:B------:R5:W2:Y:S04]  /*dea0*/  MUFU.TANH R209, R0 ;  /* 0x0000000000d17308 */ /* 0x000aa80000002400 */
[----:B------:R-:W-:Y:S01]  /*deb0*/  HMMA.16816.F32.BF16 R12, R20, R54, R44 ;  /* 0x00000036140c723c */ /* 0x000fe2000004182c */
[----:B------:R-:W4:Y:S04]  /*dec0*/  LDSM.16.M88.4 R44, [R9+0x8000] ;  /* 0x00800000092c783b */ /* 0x000f280000000200 */
[----:B------:R-:W-:Y:S01]  /*ded0*/  LDSM.16.M88.4 R52, [R88+0x7800] ;  /* 0x007800005834783b */ /* 0x000fe20000000200 */
[----:B-----5:R-:W-:-:S03]  /*dee0*/  FMUL.FTZ R0, R40, UR4 ;  /* 0x0000000428007c20 */ /* 0x020fc60008410000 */
[----:B------:R-:W5:Y:S01]  /*def0*/  LDSM.16.M88.4 R40, [R9+0x8800] ;  /* 0x008800000928783b */ /* 0x000f620000000200 */
[----:B------:R3:W-:Y:S10]  /*df00*/  MUFU.TANH R212, R0 ;  /* 0x0000000000d47308 */ /* 0x0007f40000002400 */
[----:B------:R-:W-:Y:S08]  /*df10*/  HMMA.16816.F32.BF16 R28, R16, R70, R12 ;  /* 0x00000046101c723c */ /* 0x000ff0000004180c */
[----:B-1----:R-:W-:Y:S01]  /*df20*/  HMMA.16816.F32.BF16 R12, R20, R60, R64 ;  /* 0x0000003c140c723c */ /* 0x002fe20000041840 */
[----:B---3--:R-:W-:-:S04]  /*df30*/  IMAD.U32 R0, RZ, RZ, UR18 ;  /* 0x00000012ff007e24 */ /* 0x008fc8000f8e00ff */
[----:B------:R-:W-:-:S06]  /*df40*/  IMAD R0, R0, 0x100, R6 ;  /* 0x0000010000007824 */ /* 0x000fcc00078e0206 */
[----:B------:R-:W-:Y:S01]  /*df50*/  FMUL.FTZ R7, R31, UR4 ;  /* 0x000000041f077c20 */ /* 0x000fe20008410000 */
[C---:B------:R-:W-:Y:S01]  /*df60*/  VIADD R2, R0.reuse, 0xfffffe01 ;  /* 0xfffffe0100027836 */ /* 0x040fe20000000000 */
[----:B----4-:R-:W-:Y:S01]  /*df70*/  HMMA.16816.F32.BF16 R64, R24, R44, R108 ;  /* 0x0000002c1840723c */ /* 0x010fe2000004186c */
[----:B------:R-:W-:-:S03]  /*df80*/  VIADD R6, R0, 0xfffffe00 ;  /* 0xfffffe0000067836 */ /* 0x000fc60000000000 */
[CC--:B------:R-:W-:Y:S02]  /*df90*/  ISETP.GE.AND P3, PT, R2.reuse, R5.reuse, PT ;  /* 0x000000050200720c */ /* 0x0c0fe40003f66270 */
[-C--:B------:R-:W-:Y:S01]  /*dfa0*/  ISETP.GE.AND P2, PT, R2, R4.reuse, PT ;  /* 0x000000040200720c */ /* 0x080fe20003f46270 */
[----:B------:R-:W-:Y:S01]  /*dfb0*/  VIADD R2, R0, 0xfffffe08 ;  /* 0xfffffe0800027836 */ /* 0x000fe20000000000 */
[CC--:B------:R-:W-:Y:S01]  /*dfc0*/  ISETP.GE.AND P4, PT, R6.reuse, R5.reuse, PT ;  /* 0x000000050600720c */ /* 0x0c0fe20003f86270 */
[C---:B------:R-:W-:Y:S01]  /*dfd0*/  HMMA.16816.F32.BF16 R84, R24.reuse, R46, R112 ;  /* 0x0000002e1854723c */ /* 0x040fe20000041870 */
[-C--:B------:R-:W-:Y:S01]  /*dfe0*/  ISETP.GE.AND P5, PT, R6, R4.reuse, PT ;  /* 0x000000040600720c */ /* 0x080fe20003fa6270 */
[----:B------:R-:W-:Y:S01]  /*dff0*/  FMUL.FTZ R6, R32, UR4 ;  /* 0x0000000420067c20 */ /* 0x000fe20008410000 */
[----:B------:R-:W-:Y:S01]  /*e000*/  FSEL R99, R208, -INF , !P4 ;  /* 0xff800000d0637808 */ /* 0x000fe20006000000 */
[----:B------:R-:W1:Y:S01]  /*e010*/  LDSM.16.M88.4 R44, [R10+0x7800] ;  /* 0x007800000a2c783b */ /* 0x000e620000000200 */
[----:B------:R-:W-:Y:S01]  /*e020*/  FSEL R102, R203, -INF , !P5 ;  /* 0xff800000cb667808 */ /* 0x000fe20006800000 */
[----:B------:R3:W-:Y:S01]  /*e030*/  MUFU.TANH R210, R6 ;  /* 0x0000000600d27308 */ /* 0x0007e20000002400 */
[C---:B------:R-:W-:Y:S01]  /*e040*/  ISETP.GE.AND P4, PT, R2.reuse, R5, PT ;  /* 0x000000050200720c */ /* 0x040fe20003f86270 */
[----:B-----5:R-:W-:Y:S01]  /*e050*/  HMMA.16816.F32.BF16 R68, R24, R42, R124 ;  /* 0x0000002a1844723c */ /* 0x020fe2000004187c */
        /* <DEDUP_REMOVED lines=8> */
[----:B------:R-:W-:Y:S01]  /*e0e0*/  FSEL R103, R39, -INF , !P5 ;  /* 0xff80000027677808 */ /* 0x000fe20006800000 */
[----:B---3--:R-:W-:Y:S01]  /*e0f0*/  FMUL.FTZ R6, R33, UR4 ;  /* 0x0000000421067c20 */ /* 0x008fe20008410000 */
[----:B------:R-:W-:-:S02]  /*e100*/  ISETP.GE.AND P4, PT, R2, R5, PT ;  /* 0x000000050200720c */ /* 0x000fc40003f86270 */
[-C--:B------:R-:W-:Y:S01]  /*e110*/  ISETP.GE.AND P5, PT, R2, R4.reuse, PT ;  /* 0x000000040200720c */ /* 0x080fe20003fa6270 */
[----:B------:R3:W4:Y:S01]  /*e120*/  MUFU.TANH R208, R6 ;  /* 0x0000000600d07308 */ /* 0x0007220000002400 */
        /* <DEDUP_REMOVED lines=8> */
[CC--:B------:R-:W-:Y:S01]  /*e1b0*/  ISETP.GE.AND P4, PT, R2.reuse, R5.reuse, PT ;  /* 0x000000050200720c */ /* 0x0c0fe20003f86270 */
[----:B------:R-:W-:Y:S01]  /*e1c0*/  MUFU.TANH R183, R7 ;  /* 0x0000000700b77308 */ /* 0x000fe20000002400 */
[----:B------:R-:W-:Y:S01]  /*e1d0*/  ISETP.GE.AND P5, PT, R2, R4, PT ;  /* 0x000000040200720c */ /* 0x000fe20003fa6270 */
[----:B---3--:R-:W-:Y:S01]  /*e1e0*/  FMUL.FTZ R6, R34, UR4 ;  /* 0x0000000422067c20 */ /* 0x008fe20008410000 */
[----:B------:R-:W-:Y:S01]  /*e1f0*/  VIADD R2, R0, 0xfffffe19 ;  /* 0xfffffe1900027836 */ /* 0x000fe20000000000 */
[----:B------:R-:W-:Y:S02]  /*e200*/  FSEL R107, R240, -INF , !P3 ;  /* 0xff800000f06b7808 */ /* 0x000fe40005800000 */
[----:B------:R-:W-:Y:S02]  /*e210*/  FSEL R110, R185, -INF , !P2 ;  /* 0xff800000b96e7808 */ /* 0x000fe40005000000 */
[----:B------:R3:W-:Y:S01]  /*e220*/  MUFU.TANH R203, R6 ;  /* 0x0000000600cb7308 */ /* 0x0007e20000002400 */
[----:B------:R-:W-:-:S02]  /*e230*/  ISETP.GE.AND P3, PT, R2, R5, PT ;  /* 0x000000050200720c */ /* 0x000fc40003f66270 */
[----:B------:R-:W-:Y:S01]  /*e240*/  ISETP.GE.AND P2, PT, R2, R4, PT ;  /* 0x000000040200720c */ /* 0x000fe20003f46270 */
[----:B------:R-:W-:Y:S01]  /*e250*/  FMUL.FTZ R2, R30, UR4 ;  /* 0x000000041e027c20 */ /* 0x000fe20008410000 */
[----:B------:R-:W-:Y:S02]  /*e260*/  FSEL R105, R236, -INF , !P4 ;  /* 0xff800000ec697808 */ /* 0x000fe40006000000 */
[----:B------:R-:W-:Y:S01]  /*e270*/  FSEL R112, R38, -INF , !P5 ;  /* 0xff80000026707808 */ /* 0x000fe20006800000 */
[----:B------:R5:W-:Y:S01]  /*e280*/  MUFU.TANH R185, R2 ;  /* 0x0000000200b97308 */ /* 0x000be20000002400 */
[----:B------:R-:W-:Y:S02]  /*e290*/  FSEL R106, R235, -INF , !P3 ;  /* 0xff800000eb6a7808 */ /* 0x000fe40005800000 */
[----:B------:R-:W-:Y:S01]  /*e2a0*/  FSEL R113, R37, -INF , !P2 ;  /* 0xff80000025717808 */ /* 0x000fe20005000000 */
[----:B---3--:R-:W-:Y:S02]  /*e2b0*/  FMUL.FTZ R6, R35, UR4 ;  /* 0x0000000423067c20 */ /* 0x008fe40008410000 */
[----:B------:R-:W-:Y:S02]  /*e2c0*/  HMMA.16816.F32.BF16 R32, R16, R48, R12 ;  /* 0x000000301020723c */ /* 0x000fe4000004180c */
[----:B------:R3:W4:Y:S01]  /*e2d0*/  MUFU.TANH R39, R6 ;  /* 0x0000000600277308 */ /* 0x0007220000002400 */
[----:B-----5:R-:W-:-:S05]  /*e2e0*/  VIADD R2, R0, 0xfffffe21 ;  /* 0xfffffe2100027836 */ /* 0x020fca0000000000 */
[----:B------:R-:W-:Y:S01]  /*e2f0*/  HMMA.16816.F32.BF16 R12, R20, R62, R76 ;  /* 0x0000003e140c723c */ /* 0x000fe2000004184c */
[C---:B------:R-:W-:Y:S02]  /*e300*/  ISETP.GE.AND P3, PT, R2.reuse, R5, PT ;  /* 0x000000050200720c */ /* 0x040fe40003f66270 */
[----:B------:R-:W-:Y:S01]  /*e310*/  ISETP.GE.AND P2, PT, R2, R4, PT ;  /* 0x000000040200720c */ /* 0x000fe20003f46270 */
[----:B------:R-:W-:Y:S01]  /*e320*/  VIADD R2, R0, 0xfffffe28 ;  /* 0xfffffe2800027836 */ /* 0x000fe20000000000 */
[----:B------:R-:W-:-:S03]  /*e330*/  FSEL R115, R234, -INF , !P3 ;  /* 0xff800000ea737808 */ /* 0x000fc60005800000 */
[----:B------:R-:W-:Y:S01]  /*e340*/  HMMA.16816.F32.BF16 R60, R24, R40, R120 ;  /* 0x00000028183c723c */ /* 0x000fe20000041878 */
[----:B------:R-:W-:Y:S01]  /*e350*/  FSEL R173, R173, -INF , !P2 ;  /* 0xff800000adad7808 */ /* 0x000fe20005000000 */
[----:B---3--:R-:W-:Y:S01]  /*e360*/  FMUL.FTZ R6, R28, UR4 ;  /* 0x000000041c067c20 */ /* 0x008fe20008410000 */
[----:B------:R-:W-:-:S03]  /*e370*/  FMUL.FTZ R7, R33, UR4 ;  /* 0x0000000421077c20 */ /* 0x000fc60008410000 */
[----:B------:R3:W-:Y:S06]  /*e380*/  MUFU.TANH R196, R6 ;  /* 0x0000000600c47308 */ /* 0x0007ec0000002400 */
[----:B------:R-:W-:Y:S01]  /*e390*/  HMMA.16816.F32.BF16 R12, R16, R50, R12 ;  /* 0x00000032100c723c */ /* 0x000fe2000004180c */
[----:B------:R-:W5:Y:S01]  /*e3a0*/  LDSM.16.M88.4 R48, [R9+0x9000] ;  /* 0x009000000930783b */ /* 0x000f620000000200 */
[----:B---3--:R-:W-:-:S06]  /*e3b0*/  FMUL.FTZ R6, R29, UR4 ;  /* 0x000000041d067c20 */ /* 0x008fcc0008410000 */
[----:B------:R-:W-:Y:S01]  /*e3c0*/  HMMA.16816.F32.BF16 R28, R20, R52, R72 ;  /* 0x00000034141c723c */ /* 0x000fe20000041848 */
[----:B------:R3:W4:Y:S02]  /*e3d0*/  MUFU.TANH R189, R6 ;  /* 0x0000000600bd7308 */ /* 0x0007240000002400 */
[----:B---3--:R-:W-:-:S15]  /*e3e0*/  VIADD R6, R0, 0xfffffe20 ;  /* 0xfffffe2000067836 */ /* 0x008fde0000000000 */
[----:B------:R-:W-:-:S02]  /*e3f0*/  NOP ;  /* 0x0000000000007918 */ /* 0x000fc40000000000 */
[----:B-1----:R-:W-:Y:S01]  /*e400*/  HMMA.16816.F32.BF16 R40, R16, R44, R28 ;  /* 0x0000002c1028723c */ /* 0x002fe2000004181c */
[C---:B------:R-:W-:Y:S02]  /*e410*/  ISETP.GE.AND P4, PT, R6.reuse, R5, PT ;  /* 0x000000050600720c */ /* 0x040fe40003f86270 */
[----:B------:R-:W-:Y:S01]  /*e420*/  ISETP.GE.AND P5, PT, R6, R4, PT ;  /* 0x000000040600720c */ /* 0x000fe20003fa6270 */
[----:B------:R-:W-:Y:S01]  /*e430*/  FMUL.FTZ R6, R32, UR4 ;  /* 0x0000000420067c20 */ /* 0x000fe20008410000 */
[----:B------:R-:W-:-:S03]  /*e440*/  FSEL R114, R175, -INF , !P4 ;  /* 0xff800000af727808 */ /* 0x000fc60006000000 */
[----:B-----5:R-:W-:Y:S01]  /*e450*/  HMMA.16816.F32.BF16 R72, R24, R48, R128 ;  /* 0x000000301848723c */ /* 0x020fe20000041880 */
[----:B------:R-:W-:Y:S01]  /*e460*/  ISETP.GE.AND P4, PT, R2, R5, PT ;  /* 0x000000050200720c */ /* 0x000fe20003f86270 */
[----:B------:R1:W-:Y:S01]  /*e470*/  MUFU.TANH R38, R6 ;  /* 0x0000000600267308 */ /* 0x0003e20000002400 */
[----:B------:R-:W-:Y:S02]  /*e480*/  FSEL R174, R174, -INF , !P5 ;  /* 0xff800000aeae7808 */ /* 0x000fe40006800000 */
[----:B------:R-:W-:Y:S02]  /*e490*/  FSEL R117, R11, -INF , !P4 ;  /* 0xff8000000b757808 */ /* 0x000fe40006000000 */
[----:B------:R-:W-:Y:S01]  /*e4a0*/  ISETP.GE.AND P5, PT, R2, R4, PT ;  /* 0x000000040200720c */ /* 0x000fe20003fa6270 */
[----:B------:R-:W-:Y:S02]  /*e4b0*/  VIADD R2, R0, 0xfffffe30 ;  /* 0xfffffe3000027836 */ /* 0x000fe40000000000 */
[----:B------:R3:W5:Y:S01]  /*e4c0*/  MUFU.TANH R175, R7 ;  /* 0x0000000700af7308 */ /* 0x0007620000002400 */
[----:B------:R-:W-:-:S02]  /*e4d0*/  FSEL R172, R172, -INF , !P5 ;  /* 0xff800000acac7808 */ /* 0x000fc40006800000 */
[C---:B------:R-:W-:Y:S02]  /*e4e0*/  ISETP.GE.AND P4, PT, R2.reuse, R5, PT ;  /* 0x000000050200720c */ /* 0x040fe40003f86270 */
[----:B------:R-:W-:Y:S01]  /*e4f0*/  ISETP.GE.AND P5, PT, R2, R4, PT ;  /* 0x000000040200720c */ /* 0x000fe20003fa6270 */
[C---:B------:R-:W-:Y:S01]  /*e500*/  VIADD R2, R0.reuse, 0xfffffe31 ;  /* 0xfffffe3100027836 */ /* 0x040fe20000000000 */
[----:B------:R-:W-:Y:S01]  /*e510*/  FSEL R122, R231, -INF , !P4 ;  /* 0xff800000e77a7808 */ /* 0x000fe20006000000 */
[----:B-1----:R-:W-:Y:S01]  /*e520*/  VIADD R6, R0, 0xfffffe29 ;  /* 0xfffffe2900067836 */ /* 0x002fe20000000000 */
[----:B------:R-:W-:-:S04]  /*e530*/  FSEL R181, R181, -INF , !P5 ;  /* 0xff800000b5b57808 */ /* 0x000fc80006800000 */
[CC--:B------:R-:W-:Y:S02]  /*e540*/  ISETP.GE.AND P3, PT, R6.reuse, R5.reuse, PT ;  /* 0x000000050600720c */ /* 0x0c0fe40003f66270 */
[-C--:B------:R-:W-:Y:S01]  /*e550*/  ISETP.GE.AND P2, PT, R6, R4.reuse, PT ;  /* 0x000000040600720c */ /* 0x080fe20003f46270 */
[----:B------:R-:W-:Y:S01]  /*e560*/  FMUL.FTZ R6, R35, UR4 ;  /* 0x0000000423067c20 */ /* 0x000fe20008410000 */
[----:B------:R-:W-:Y:S01]  /*e570*/  FSEL R116, R233, -INF , !P3 ;  /* 0xff800000e9747808 */ /* 0x000fe20005800000 */
[----:B---3--:R-:W-:Y:S01]  /*e580*/  FMUL.FTZ R7, R34, UR4 ;  /* 0x0000000422077c20 */ /* 0x008fe20008410000 */
[----:B------:R-:W-:Y:S01]  /*e590*/  FSEL R119, R230, -INF , !P2 ;  /* 0xff800000e6777808 */ /* 0x000fe20005000000 */
[----:B------:R1:W3:Y:S01]  /*e5a0*/  MUFU.TANH R11, R6 ;  /* 0x00000006000b7308 */ /* 0x0002e20000002400 */
[C---:B------:R-:W-:Y:S01]  /*e5b0*/  ISETP.GE.AND P3, PT, R2.reuse, R5, PT ;  /* 0x000000050200720c */ /* 0x040fe20003f66270 */
[----:B------:R-:W-:Y:S01]  /*e5c0*/  HMMA.16816.F32.BF16 R32, R20, R56, R64 ;  /* 0x000000381420723c */ /* 0x000fe20000041840 */
[----:B------:R-:W-:Y:S01]  /*e5d0*/  ISETP.GE.AND P2, PT, R2, R4, PT ;  /* 0x000000040200720c */ /* 0x000fe20003f46270 */
[----:B------:R-:W-:Y:S01]  /*e5e0*/  VIADD R2, R0, 0xfffffe38 ;  /* 0xfffffe3800027836 */ /* 0x000fe20000000000 */
[----:B------:R-:W-:-:S02]  /*e5f0*/  FSEL R123, R232, -INF , !P3 ;  /* 0xff800000e87b7808 */ /* 0x000fc40005800000 */
[----:B------:R-:W-:Y:S01]  /*e600*/  FSEL R180, R180, -INF , !P2 ;  /* 0xff800000b4b47808 */ /* 0x000fe20005000000 */
[----:B------:R2:W-:Y:S01]  /*e610*/  MUFU.TANH R37, R7 ;  /* 0x0000000700257308 */ /* 0x0005e20000002400 */
[CC--:B------:R-:W-:Y:S01]  /*e620*/  ISETP.GE.AND P4, PT, R2.reuse, R5.reuse, PT ;  /* 0x000000050200720c */ /* 0x0c0fe20003f86270 */
[----:B------:R-:W-:Y:S01]  /*e630*/  HMMA.16816.F32.BF16 R64, R24, R50, R132 ;  /* 0x000000321840723c */ /* 0x000fe20000041884 */
[----:B------:R-:W-:Y:S01]  /*e640*/  ISETP.GE.AND P5, PT, R2, R4, PT ;  /* 0x000000040200720c */ /* 0x000fe20003fa6270 */
[----:B------:R-:W-:Y:S01]  /*e650*/  VIADD R2, R0, 0xfffffe39 ;  /* 0xfffffe3900027836 */ /* 0x000fe20000000000 */
[----:B------:R-:W-:Y:S01]  /*e660*/  FSEL R121, R228, -INF , !P4 ;  /* 0xff800000e4797808 */ /* 0x000fe20006000000 */
[----:B------:R-:W-:Y:S01]  /*e670*/  LDSM.16.M88.4 R48, [R10+0x8800] ;  /* 0x008800000a30783b */ /* 0x000fe20000000200 */
[----:B------:R-:W-:Y:S01]  /*e680*/  FSEL R125, R224, -INF , !P5 ;  /* 0xff800000e07d7808 */ /* 0x000fe20006800000 */
[----:B-1----:R-:W-:Y:S01]  /*e690*/  FMUL.FTZ R6, R12, UR4 ;  /* 0x000000040c067c20 */ /* 0x002fe20008410000 */
[----:B------:R-:W-:-:S02]  /*e6a0*/  ISETP.GE.AND P3, PT, R2, R5, PT ;  /* 0x000000050200720c */ /* 0x000fc40003f66270 */
[-C--:B------:R-:W-:Y:S01]  /*e6b0*/  ISETP.GE.AND P2, PT, R2, R4.reuse, PT ;  /* 0x000000040200720c */ /* 0x080fe20003f46270 */
[----:B------:R1:W-:Y:S01]  /*e6c0*/  MUFU.TANH R118, R6 ;  /* 0x0000000600767308 */ /* 0x0003e20000002400 */
[----:B------:R-:W-:Y:S01]  /*e6d0*/  VIADD R2, R0, 0xfffffe40 ;  /* 0xfffffe4000027836 */ /* 0x000fe20000000000 */
[----:B------:R-:W-:Y:S02]  /*e6e0*/  FSEL R120, R229, -INF , !P3 ;  /* 0xff800000e5787808 */ /* 0x000fe40005800000 */
[----:B------:R-:W-:Y:S01]  /*e6f0*/  FSEL R124, R226, -INF , !P2 ;  /* 0xff800000e27c7808 */ /* 0x000fe20005000000 */
[----:B--2---:R-:W-:Y:S01]  /*e700*/  FMUL.FTZ R7, R40, UR4 ;  /* 0x0000000428077c20 */ /* 0x004fe20008410000 */
[C---:B------:R-:W-:Y:S02]  /*e710*/  ISETP.GE.AND P4, PT, R2.reuse, R5, PT ;  /* 0x000000050200720c */ /* 0x040fe40003f86270 */
[----:B------:R-:W-:Y:S01]  /*e720*/  ISETP.GE.AND P5, PT, R2, R4, PT ;  /* 0x000000040200720c */ /* 0x000fe20003fa6270 */
[----:B------:R-:W-:Y:S01]  /*e730*/  VIADD R2, R0, 0xfffffe41 ;  /* 0xfffffe4100027836 */ /* 0x000fe20000000000 */
[----:B------:R-:W-:Y:S01]  /*e740*/  FSEL R126, R227, -INF , !P4 ;  /* 0xff800000e37e7808 */ /* 0x000fe20006000000 */
[----:B------:R2:W-:Y:S01]  /*e750*/  MUFU.TANH R94, R7 ;  /* 0x00000007005e7308 */ /* 0x0005e20000002400 */
[----:B------:R-:W-:-:S02]  /*e760*/  FSEL R182, R182, -INF , !P5 ;  /* 0xff800000b6b67808 */ /* 0x000fc40006800000 */
[CC--:B------:R-:W-:Y:S02]  /*e770*/  ISETP.GE.AND P3, PT, R2.reuse, R5.reuse, PT ;  /* 0x000000050200720c */ /* 0x0c0fe40003f66270 */
[----:B------:R-:W-:Y:S01]  /*e780*/  ISETP.GE.AND P2, PT, R2, R4, PT ;  /* 0x000000040200720c */ /* 0x000fe20003f46270 */
[----:B-1----:R-:W-:Y:S01]  /*e790*/  FMUL.FTZ R6, R13, UR4 ;  /* 0x000000040d067c20 */ /* 0x002fe20008410000 */
[----:B------:R-:W-:Y:S01]  /*e7a0*/  VIADD R2, R0, 0xfffffe49 ;  /* 0xfffffe4900027836 */ /* 0x000fe20000000000 */
[----:B------:R-:W-:Y:S02]  /*e7b0*/  FSEL R129, R225, -INF , !P3 ;  /* 0xff800000e1817808 */ /* 0x000fe40005800000 */
[----:B------:R1:W3:Y:S01]  /*e7c0*/  MUFU.TANH R109, R6 ;  /* 0x00000006006d7308 */ /* 0x0002e20000002400 */
[----:B------:R-:W-:Y:S02]  /*e7d0*/  FSEL R184, R184, -INF , !P2 ;  /* 0xff800000b8b87808 */ /* 0x000fe40005000000 */
[----:B------:R-:W-:-:S02]  /*e7e0*/  ISETP.GE.AND P3, PT, R2, R5, PT ;  /* 0x000000050200720c */ /* 0x000fc40003f66270 */
[----:B------:R-:W-:Y:S01]  /*e7f0*/  ISETP.GE.AND P2, PT, R2, R4, PT ;  /* 0x000000040200720c */ /* 0x000fe20003f46270 */
[----:B------:R-:W-:Y:S01]  /*e800*/  VIADD R2, R0, 0xfffffe50 ;  /* 0xfffffe5000027836 */ /* 0x000fe20000000000 */
[----:B------:R-:W-:Y:S01]  /*e810*/  FSEL R127, R223, -INF , !P3 ;  /* 0xff800000df7f7808 */ /* 0x000fe20005800000 */
[----:B--2---:R-:W-:Y:S01]  /*e820*/  FMUL.FTZ R7, R41, UR4 ;  /* 0x0000000429077c20 */ /* 0x004fe20008410000 */
[----:B------:R-:W-:-:S03]  /*e830*/  FSEL R130, R222, -INF , !P2 ;  /* 0xff800000de827808 */ /* 0x000fc60005000000 */
[----:B------:R2:W-:Y:S01]  /*e840*/  MUFU.TANH R93, R7 ;  /* 0x00000007005d7308 */ /* 0x0005e20000002400 */
[----:B-1----:R-:W-:-:S07]  /*e850*/  FMUL.FTZ R6, R14, UR4 ;  /* 0x000000040e067c20 */ /* 0x002fce0008410000 */
[----:B------:R1:W-:Y:S01]  /*e860*/  MUFU.TANH R104, R6 ;  /* 0x0000000600687308 */ /* 0x0003e20000002400 */
[----:B--2---:R-:W-:Y:S01]  /*e870*/  FMUL.FTZ R7, R43, UR4 ;  /* 0x000000042b077c20 */ /* 0x004fe20008410000 */
[----:B-1----:R-:W-:Y:S02]  /*e880*/  FMUL.FTZ R6, R15, UR4 ;  /* 0x000000040f067c20 */ /* 0x002fe40008410000 */
[----:B------:R-:W-:Y:S01]  /*e890*/  HMMA.16816.F32.BF16 R12, R20, R54, R80 ;  /* 0x00000036140c723c */ /* 0x000fe20000041850 */
[----:B------:R-:W1:Y:S03]  /*e8a0*/  LDSM.16.M88.4 R52, [R10+0x8000] ;  /* 0x008000000a34783b */ /* 0x000e660000000200 */
[----:B------:R2:W3:Y:S02]  /*e8b0*/  MUFU.TANH R95, R6 ;  /* 0x00000006005f7308 */ /* 0x0004e40000002400 */
[----:B--2---:R-:W-:-:S14]  /*e8c0*/  VIADD R6, R0, 0xfffffe48 ;  /* 0xfffffe4800067836 */ /* 0x004fdc0000000000 */
[----:B------:R-:W-:Y:S01]  /*e8d0*/  HMMA.16816.F32.BF16 R28, R16, R46, R12 ;  /* 0x0000002e101c723c */ /* 0x000fe2000004180c */
[----:B------:R-:W2:Y:S01]  /*e8e0*/  LDSM.16.M88.4 R44, [R88+0x8800] ;  /* 0x00880000582c783b */ /* 0x000ea20000000200 */
[C---:B------:R-:W-:Y:S02]  /*e8f0*/  ISETP.GE.AND P4, PT, R6.reuse, R5, PT ;  /* 0x000000050600720c */ /* 0x040fe40003f86270 */
[----:B------:R-:W-:Y:S01]  /*e900*/  ISETP.GE.AND P5, PT, R6, R4, PT ;  /* 0x000000040600720c */ /* 0x000fe20003fa6270 */
[----:B------:R-:W-:-:S03]  /*e910*/  FMUL.FTZ R6, R42, UR4 ;  /* 0x000000042a067c20 */ /* 0x000fc60008410000 */
[----:B------:R-:W-:Y:S01]  /*e920*/  HMMA.16816.F32.BF16 R12, R20, R58, R84 ;  /* 0x0000003a140c723c */ /* 0x000fe20000041854 */
[----:B------:R-:W-:Y:S01]  /*e930*/  FSEL R128, R91, -INF , !P4 ;  /* 0xff8000005b807808 */ /* 0x000fe20006000000 */
[----:B------:R-:W4:Y:S01]  /*e940*/  LDSM.16.M88.4 R56, [R88+0x9000] ;  /* 0x009000005838783b */ /* 0x000f220000000200 */
[----:B------:R5:W-:Y:S01]  /*e950*/  MUFU.TANH R92, R6 ;  /* 0x00000006005c7308 */ /* 0x000be20000002400 */
[----:B------:R-:W-:Y:S02]  /*e960*/  FSEL R131, R90, -INF , !P5 ;  /* 0xff8000005a837808 */ /* 0x000fe40006800000 */
[CC--:B------:R-:W-:Y:S02]  /*e970*/  ISETP.GE.AND P4, PT, R2.reuse, R5.reuse, PT ;  /* 0x000000050200720c */ /* 0x0c0fe40003f86270 */
[----:B------:R-:W-:Y:S01]  /*e980*/  ISETP.GE.AND P5, PT, R2, R4, PT ;  /* 0x000000040200720c */ /* 0x000fe20003fa6270 */
[----:B------:R-:W-:Y:S01]  /*e990*/  VIADD R2, R0, 0xfffffe58 ;  /* 0xfffffe5800027836 */ /* 0x000fe20000000000 */
[----:B------:R-:W-:Y:S01]  /*e9a0*/  FSEL R132, R89, -INF , !P4 ;  /* 0xff80000059847808 */ /* 0x000fe20006000000 */
[----:B------:R3:W4:Y:S01]  /*e9b0*/  MUFU.TANH R91, R7 ;  /* 0x00000007005b7308 */ /* 0x0007220000002400 */
[----:B------:R-:W-:Y:S01]  /*e9c0*/  FSEL R187, R187, -INF , !P5 ;  /* 0xff800000bbbb7808 */ /* 0x000fe20006800000 */
[----:B-1----:R-:W-:Y:S01]  /*e9d0*/  HMMA.16816.F32.BF16 R40, R16, R52, R32 ;  /* 0x000000341028723c */ /* 0x002fe20000041820 */
[----:B------:R-:W-:-:S02]  /*e9e0*/  ISETP.GE.AND P4, PT, R2, R5, PT ;  /* 0x000000050200720c */ /* 0x000fc40003f86270 */
[-C--:B------:R-:W-:Y:S01]  /*e9f0*/  ISETP.GE.AND P5, PT, R2, R4.reuse, PT ;  /* 0x000000040200720c */ /* 0x080fe20003fa6270 */
[----:B------:R-:W-:Y:S01]  /*ea00*/  VIADD R2, R0, 0xfffffe60 ;  /* 0xfffffe6000027836 */ /* 0x000fe20000000000 */
[----:B------:R-:W-:Y:S01]  /*ea10*/  FSEL R134, R198, -INF , !P4 ;  /* 0xff800000c6867808 */ /* 0x000fe20006000000 */
[----:B-----5:R-:W-:Y:S01]  /*ea20*/  VIADD R6, R0, 0xfffffe51 ;  /* 0xfffffe5100067836 */ /* 0x020fe20000000000 */
[----:B------:R-:W-:Y:S01]  /*ea30*/  FSEL R135, R188, -INF , !P5 ;  /* 0xff800000bc877808 */ /* 0x000fe20006800000 */
[----:B------:R-:W-:Y:S01]  /*ea40*/  HMMA.16816.F32.BF16 R12, R16, R54, R12 ;  /* 0x00000036100c723c */ /* 0x000fe2000004180c */
[-C--:B------:R-:W-:Y:S01]  /*ea50*/  ISETP.GE.AND P4, PT, R2, R5.reuse, PT ;  /* 0x000000050200720c */ /* 0x080fe20003f86270 */
[----:B------:R-:W-:Y:S01]  /*ea60*/  LDSM.16.M88.4 R52, [R10+0x9000] ;  /* 0x009000000a34783b */ /* 0x000fe20000000200 */
[C---:B------:R-:W-:Y:S02]  /*ea70*/  ISETP.GE.AND P3, PT, R6.reuse, R5, PT ;  /* 0x000000050600720c */ /* 0x040fe40003f66270 */
[-C--:B------:R-:W-:Y:S01]  /*ea80*/  ISETP.GE.AND P2, PT, R6, R4.reuse, PT ;  /* 0x000000040600720c */ /* 0x080fe20003f46270 */
[----:B------:R-:W-:Y:S01]  /*ea90*/  FMUL.FTZ R6, R28, UR4 ;  /* 0x000000041c067c20 */ /* 0x000fe20008410000 */
[----:B------:R-:W-:Y:S01]  /*eaa0*/  FSEL R133, R221, -INF , !P3 ;  /* 0xff800000dd857808 */ /* 0x000fe20005800000 */
[----:B---3--:R-:W-:Y:S01]  /*eab0*/  FMUL.FTZ R7, R29, UR4 ;  /* 0x000000041d077c20 */ /* 0x008fe20008410000 */
[----:B------:R-:W-:Y:S01]  /*eac0*/  FSEL R186, R186, -INF , !P2 ;  /* 0xff800000baba7808 */ /* 0x000fe20005000000 */
[----:B------:R1:W-:Y:S01]  /*ead0*/  MUFU.TANH R90, R6 ;  /* 0x00000006005a7308 */ /* 0x0003e20000002400 */
[----:B------:R-:W-:Y:S01]  /*eae0*/  ISETP.GE.AND P5, PT, R2, R4, PT ;  /* 0x000000040200720c */ /* 0x000fe20003fa6270 */
[----:B--2---:R-:W-:Y:S01]  /*eaf0*/  HMMA.16816.F32.BF16 R32, R20, R44, R60 ;  /* 0x0000002c1420723c */ /* 0x004fe2000004183c */
[----:B------:R-:W-:Y:S01]  /*eb00*/  FSEL R86, R220, -INF , !P4 ;  /* 0xff800000dc567808 */ /* 0x000fe20006000000 */
[----:B------:R-:W2:Y:S01]  /*eb10*/  LDSM.16.M88.4 R60, [R9+0x9800] ;  /* 0x00980000093c783b */ /* 0x000ea20000000200 */
[----:B------:R-:W-:Y:S01]  /*eb20*/  FSEL R192, R192, -INF , !P5 ;  /* 0xff800000c0c07808 */ /* 0x000fe20006800000 */
[----:B------:R-:W-:-:S02]  /*eb30*/  VIADD R2, R0, 0xfffffe61 ;  /* 0xfffffe6100027836 */ /* 0x000fc40000000000 */
[----:B------:R3:W5:Y:S02]  /*eb40*/  MUFU.TANH R89, R7 ;  /* 0x0000000700597308 */ /* 0x0007640000002400 */
[----:B------:R-:W-:Y:S01]  /*eb50*/  HMMA.16816.F32.BF16 R44, R20, R46, R68 ;  /* 0x0000002e142c723c */ /* 0x000fe20000041844 */
[----:B-1----:R-:W-:-:S05]  /*eb60*/  VIADD R6, R0, 0xfffffe59 ;  /* 0xfffffe5900067836 */ /* 0x002fca0000000000 */
[----:B------:R-:W-:-:S06]  /*eb70*/  ISETP.GE.AND P3, PT, R6, R5, PT ;  /* 0x000000050600720c */ /* 0x000fcc0003f66270 */
[C---:B------:R-:W-:Y:S01]  /*eb80*/  HMMA.16816.F32.BF16 R32, R16.reuse, R48, R32 ;  /* 0x000000301020723c */ /* 0x040fe20000041820 */
[----:B------:R-:W-:Y:S01]  /*eb90*/  ISETP.GE.AND P2, PT, R6, R4, PT ;  /* 0x000000040600720c */ /* 0x000fe20003f46270 */
[----:B------:R-:W-:Y:S01]  /*eba0*/  FMUL.FTZ R6, R30, UR4 ;  /* 0x000000041e067c20 */ /* 0x000fe20008410000 */
[----:B---3--:R-:W-:Y:S01]  /*ebb0*/  FMUL.FTZ R7, R31, UR4 ;  /* 0x000000041f077c20 */ /* 0x008fe20008410000 */
[----:B------:R-:W-:Y:S02]  /*ebc0*/  FSEL R84, R217, -INF , !P3 ;  /* 0xff800000d9547808 */ /* 0x000fe40005800000 */
[----:B------:R1:W-:Y:S01]  /*ebd0*/  MUFU.TANH R83, R6 ;  /* 0x0000000600537308 */ /* 0x0003e20000002400 */
[----:B------:R-:W-:Y:S01]  /*ebe0*/  FSEL R85, R190, -INF , !P2 ;  /* 0xff800000be557808 */ /* 0x000fe20005000000 */
[----:B------:R-:W-:Y:S01]  /*ebf0*/  HMMA.16816.F32.BF16 R44, R16, R50, R44 ;  /* 0x00000032102c723c */ /* 0x000fe2000004182c */
[----:B------:R3:W5:Y:S01]  /*ec00*/  LDSM.16.M88.4 R48, [R88+0x9800] ;  /* 0x009800005830783b */ /* 0x0007620000000200 */
[----:B------:R-:W-:-:S02]  /*ec10*/  ISETP.GE.AND P3, PT, R2, R5, PT ;  /* 0x000000050200720c */ /* 0x000fc40003f66270 */
[-C--:B------:R-:W-:Y:S01]  /*ec20*/  ISETP.GE.AND P2, PT, R2, R4.reuse, PT ;  /* 0x000000040200720c */ /* 0x080fe20003f46270 */
[----:B------:R-:W-:Y:S01]  /*ec30*/  VIADD R2, R0, 0xfffffe69 ;  /* 0xfffffe6900027836 */ /* 0x000fe20000000000 */
[----:B------:R2:W5:Y:S01]  /*ec40*/  MUFU.TANH R81, R7 ;  /* 0x0000000700517308 */ /* 0x0005620000002400 */
[----:B------:R-:W-:Y:S01]  /*ec50*/  FSEL R188, R219, -INF , !P3 ;  /* 0xff800000dbbc7808 */ /* 0x000fe20005800000 */
[----:B----4-:R-:W-:Y:S01]  /*ec60*/  HMMA.16816.F32.BF16 R28, R20, R56, R72 ;  /* 0x00000038141c723c */ /* 0x010fe20000041848 */
[----:B------:R-:W-:Y:S02]  /*ec70*/  FSEL R195, R195, -INF , !P2 ;  /* 0xff800000c3c37808 */ /* 0x000fe40005000000 */
[C---:B------:R-:W-:Y:S02]  /*ec80*/  ISETP.GE.AND P3, PT, R2.reuse, R5, PT ;  /* 0x000000050200720c */ /* 0x040fe40003f66270 */
[----:B------:R-:W-:Y:S01]  /*ec90*/  ISETP.GE.AND P2, PT, R2, R4, PT ;  /* 0x000000040200720c */ /* 0x000fe20003f46270 */
[----:B------:R-:W-:Y:S01]  /*eca0*/  VIADD R2, R0, 0xfffffe71 ;  /* 0xfffffe7100027836 */ /* 0x000fe20000000000 */
[----:B------:R-:W-:Y:S01]  /*ecb0*/  FSEL R190, R218, -INF , !P3 ;  /* 0xff800000dabe7808 */ /* 0x000fe20005800000 */
[----:B-1----:R-:W-:Y:S01]  /*ecc0*/  VIADD R6, R0, 0xfffffe68 ;  /* 0xfffffe6800067836 */ /* 0x002fe20000000000 */
[----:B------:R-:W-:-:S02]  /*ecd0*/  FSEL R193, R193, -INF , !P2 ;  /* 0xff800000c1c17808 */ /* 0x000fc40005000000 */
[-C--:B------:R-:W-:Y:S02]  /*ece0*/  ISETP.GE.AND P3, PT, R2, R5.reuse, PT ;  /* 0x000000050200720c */ /* 0x080fe40003f66270 */
[CC--:B------:R-:W-:Y:S02]  /*ecf0*/  ISETP.GE.AND P4, PT, R6.reuse, R5.reuse, PT ;  /* 0x000000050600720c */ /* 0x0c0fe40003f86270 */
[-C--:B------:R-:W-:Y:S01]  /*ed00*/  ISETP.GE.AND P5, PT, R6, R4.reuse, PT ;  /* 0x000000040600720c */ /* 0x080fe20003fa6270 */
        /* <DEDUP_REMOVED lines=18> */
[----:B-1----:R-:W-:Y:S01]  /*ee30*/  FMUL.FTZ R7, R41, UR4 ;  /* 0x0000000429077c20 */ /* 0x002fe20008410000 */
[----:B------:R-:W-:Y:S02]  /*ee40*/  FSEL R198, R215, -INF , !P3 ;  /* 0xff800000d7c67808 */ /* 0x000fe40005800000 */
[----:B------:R-:W-:Y:S01]  /*ee50*/  FSEL R204, R204, -INF , !P2 ;  /* 0xff800000cccc7808 */ /* 0x000fe20005000000 */
[----:B------:R1:W4:Y:S01]  /*ee60*/  MUFU.TANH R80, R7 ;  /* 0x0000000700507308 */ /* 0x0003220000002400 */
[CC--:B------:R-:W-:Y:S02]  /*ee70*/  ISETP.GE.AND P3, PT, R2.reuse, R5.reuse, PT ;  /* 0x000000050200720c */ /* 0x0c0fe40003f66270 */
[----:B------:R-:W-:Y:S01]  /*ee80*/  ISETP.GE.AND P2, PT, R2, R4, PT ;  /* 0x000000040200720c */ /* 0x000fe20003f46270 */
[----:B------:R-:W-:Y:S01]  /*ee90*/  VIADD R2, R0, 0xfffffe81 ;  /* 0xfffffe8100027836 */ /* 0x000fe20000000000 */
[----:B------:R-:W-:Y:S02]  /*eea0*/  FSEL R199, R199, -INF , !P3 ;  /* 0xff800000c7c77808 */ /* 0x000fe40005800000 */
[----:B------:R-:W-:Y:S01]  /*eeb0*/  FSEL R202, R202, -INF , !P2 ;  /* 0xff800000caca7808 */ /* 0x000fe20005000000 */
[----:B--2---:R-:W-:Y:S01]  /*eec0*/  VIADD R6, R0, 0xfffffe80 ;  /* 0xfffffe8000067836 */ /* 0x004fe20000000000 */
[----:B------:R-:W-:-:S02]  /*eed0*/  ISETP.GE.AND P3, PT, R2, R5, PT ;  /* 0x000000050200720c */ /* 0x000fc40003f66270 */
[-C--:B------:R-:W-:Y:S01]  /*eee0*/  ISETP.GE.AND P2, PT, R2, R4.reuse, PT ;  /* 0x000000040200720c */ /* 0x080fe20003f46270 */
[----:B------:R-:W-:Y:S01]  /*eef0*/  VIADD R2, R0, 0xfffffe89 ;  /* 0xfffffe8900027836 */ /* 0x000fe20000000000 */
[C---:B------:R-:W-:Y:S02]  /*ef00*/  ISETP.GE.AND P4, PT, R6.reuse, R5, PT ;  /* 0x000000050600720c */ /* 0x040fe40003f86270 */
[----:B------:R-:W-:Y:S01]  /*ef10*/  ISETP.GE.AND P5, PT, R6, R4, PT ;  /* 0x000000040600720c */ /* 0x000fe20003fa6270 */
[----:B------:R-:W-:Y:S01]  /*ef20*/  FMUL.FTZ R6, R14, UR4 ;  /* 0x000000040e067c20 */ /* 0x000fe20008410000 */
[----:B-1----:R-:W-:Y:S01]  /*ef30*/  FMUL.FTZ R7, R42, UR4 ;  /* 0x000000042a077c20 */ /* 0x002fe20008410000 */
[----:B------:R-:W-:Y:S02]  /*ef40*/  FSEL R72, R214, -INF , !P4 ;  /* 0xff800000d6487808 */ /* 0x000fe40006000000 */
[----:B------:R1:W-:Y:S01]  /*ef50*/  MUFU.TANH R71, R6 ;  /* 0x0000000600477308 */ /* 0x0003e20000002400 */
[----:B------:R-:W-:-:S02]  /*ef60*/  FSEL R206, R206, -INF , !P5 ;  /* 0xff800000cece7808 */ /* 0x000fc40006800000 */
[----:B------:R-:W-:Y:S02]  /*ef70*/  FSEL R74, R213, -INF , !P3 ;  /* 0xff800000d54a7808 */ /* 0x000fe40005800000 */
[----:B------:R-:W-:Y:S02]  /*ef80*/  FSEL R209, R209, -INF , !P2 ;  /* 0xff800000d1d17808 */ /* 0x000fe40005000000 */
[C---:B------:R-:W-:Y:S01]  /*ef90*/  ISETP.GE.AND P3, PT, R2.reuse, R5, PT ;  /* 0x000000050200720c */ /* 0x040fe20003f66270 */
[----:B------:R2:W-:Y:S01]  /*efa0*/  MUFU.TANH R79, R7 ;  /* 0x00000007004f7308 */ /* 0x0005e20000002400 */
[----:B------:R-:W-:Y:S01]  /*efb0*/  ISETP.GE.AND P2, PT, R2, R4, PT ;  /* 0x000000040200720c */ /* 0x000fe20003f46270 */
[----:B------:R-:W-:Y:S01]  /*efc0*/  VIADD R2, R0, 0xfffffe91 ;  /* 0xfffffe9100027836 */ /* 0x000fe20000000000 */
[----:B------:R-:W-:Y:S02]  /*efd0*/  FSEL R75, R211, -INF , !P3 ;  /* 0xff800000d34b7808 */ /* 0x000fe40005800000 */
[----:B------:R-:W-:-:S02]  /*efe0*/  FSEL R207, R207, -INF , !P2 ;  /* 0xff800000cfcf7808 */ /* 0x000fc40005000000 */
[-C--:B------:R-:W-:Y:S01]  /*eff0*/  ISETP.GE.AND P3, PT, R2, R5.reuse, PT ;  /* 0x000000050200720c */ /* 0x080fe20003f66270 */
[----:B-1----:R-:W-:Y:S01]  /*f000*/  VIADD R6, R0, 0xfffffe88 ;  /* 0xfffffe8800067836 */ /* 0x002fe20000000000 */
[-C--:B------:R-:W-:Y:S01]  /*f010*/  ISETP.GE.AND P2, PT, R2, R4.reuse, PT ;  /* 0x000000040200720c */ /* 0x080fe20003f46270 */
[----:B------:R-:W-:Y:S01]  /*f020*/  VIADD R2, R0, 0xfffffe99 ;  /* 0xfffffe9900027836 */ /* 0x000fe20000000000 */
[----:B------:R-:W-:Y:S02]  /*f030*/  FSEL R208, R208, -INF , !P3 ;  /* 0xff800000d0d07808 */ /* 0x000fe40005800000 */
[C---:B------:R-:W-:Y:S02]  /*f040*/  ISETP.GE.AND P4, PT, R6.reuse, R5, PT ;  /* 0x000000050600720c */ /* 0x040fe40003f86270 */
[----:B------:R-:W-:Y:S01]  /*f050*/  ISETP.GE.AND P5, PT, R6, R4, PT ;  /* 0x000000040600720c */ /* 0x000fe20003fa6270 */
[----:B------:R-:W-:Y:S01]  /*f060*/  FMUL.FTZ R6, R32, UR4 ;  /* 0x0000000420067c20 */ /* 0x000fe20008410000 */
[----:B--2---:R-:W-:Y:S01]  /*f070*/  FMUL.FTZ R7, R43, UR4 ;  /* 0x000000042b077c20 */ /* 0x004fe20008410000 */
[----:B------:R-:W-:Y:S01]  /*f080*/  FSEL R73, R212, -INF , !P4 ;  /* 0xff800000d4497808 */ /* 0x000fe20006000000 */
[----:B------:R-:W-:Y:S01]  /*f090*/  HMMA.16816.F32.BF16 R40, R24, R60, R168 ;  /* 0x0000003c1828723c */ /* 0x000fe200000418a8 */
[----:B------:R1:W-:Y:S01]  /*f0a0*/  MUFU.TANH R68, R6 ;  /* 0x0000000600447308 */ /* 0x0003e20000002400 */
[----:B------:R-:W-:-:S02]  /*f0b0*/  FSEL R205, R205, -INF , !P5 ;  /* 0xff800000cdcd7808 */ /* 0x000fc40006800000 */
[----:B---3--:R-:W-:Y:S02]  /*f0c0*/  FSEL R88, R39, -INF , !P2 ;  /* 0xff80000027587808 */ /* 0x008fe40005000000 */
[C---:B------:R-:W-:Y:S02]  /*f0d0*/  ISETP.GE.AND P3, PT, R2.reuse, R5, PT ;  /* 0x000000050200720c */ /* 0x040fe40003f66270 */
[----:B------:R-:W-:Y:S01]  /*f0e0*/  ISETP.GE.AND P2, PT, R2, R4, PT ;  /* 0x000000040200720c */ /* 0x000fe20003f46270 */
[----:B------:R2:W3:Y:S01]  /*f0f0*/  MUFU.TANH R77, R7 ;  /* 0x00000007004d7308 */ /* 0x0004e20000002400 */
[----:B------:R-:W-:Y:S01]  /*f100*/  HMMA.16816.F32.BF16 R24, R24, R62, R176 ;  /* 0x0000003e1818723c */ /* 0x000fe200000418b0 */
        /* <DEDUP_REMOVED lines=10> */
[----:B--2---:R-:W-:Y:S01]  /*f1b0*/  FMUL.FTZ R7, R13, UR4 ;  /* 0x000000040d077c20 */ /* 0x004fe20008410000 */
[----:B------:R-:W-:Y:S01]  /*f1c0*/  FMUL.FTZ R6, R34, UR4 ;  /* 0x0000000422067c20 */ /* 0x000fe20008410000 */
[----:B------:R-:W-:-:S02]  /*f1d0*/  FSEL R60, R210, -INF , !P4 ;  /* 0xff800000d23c7808 */ /* 0x000fc40006000000 */
[----:B------:R1:W-:Y:S01]  /*f1e0*/  MUFU.TANH R76, R7 ;  /* 0x00000007004c7308 */ /* 0x0003e20000002400 */
[----:B------:R-:W-:Y:S02]  /*f1f0*/  FSEL R203, R203, -INF , !P5 ;  /* 0xff800000cbcb7808 */ /* 0x000fe40006800000 */
[----:B------:R-:W-:Y:S02]  /*f200*/  FSEL R169, R11, -INF , !P2 ;  /* 0xff8000000ba97808 */ /* 0x000fe40005000000 */
[C---:B------:R-:W-:Y:S02]  /*f210*/  ISETP.GE.AND P3, PT, R2.reuse, R5, PT ;  /* 0x000000050200720c */ /* 0x040fe40003f66270 */
[----:B------:R-:W-:Y:S01]  /*f220*/  ISETP.GE.AND P2, PT, R2, R4, PT ;  /* 0x000000040200720c */ /* 0x000fe20003f46270 */
[----:B------:R2:W-:Y:S01]  /*f230*/  MUFU.TANH R56, R6 ;  /* 0x0000000600387308 */ /* 0x0005e20000002400 */
[----:B------:R-:W-:Y:S01]  /*f240*/  VIADD R2, R0, 0xfffffeb1 ;  /* 0xfffffeb100027836 */ /* 0x000fe20000000000 */
[----:B------:R-:W-:-:S02]  /*f250*/  FSEL R109, R109, -INF , !P3 ;  /* 0xff8000006d6d7808 */ /* 0x000fc40005800000 */
[----:B------:R-:W-:Y:S02]  /*f260*/  FSEL R95, R95, -INF , !P2 ;  /* 0xff8000005f5f7808 */ /* 0x000fe40005000000 */
[C---:B------:R-:W-:Y:S02]  /*f270*/  ISETP.GE.AND P3, PT, R2.reuse, R5, PT ;  /* 0x000000050200720c */ /* 0x040fe40003f66270 */
[----:B------:R-:W-:Y:S01]  /*f280*/  ISETP.GE.AND P2, PT, R2, R4, PT ;  /* 0x000000040200720c */ /* 0x000fe20003f46270 */
[----:B-1----:R-:W-:Y:S01]  /*f290*/  FMUL.FTZ R7, R15, UR4 ;  /* 0x000000040f077c20 */ /* 0x002fe20008410000 */
[----:B------:R-:W-:Y:S01]  /*f2a0*/  VIADD R2, R0, 0xfffffeb9 ;  /* 0xfffffeb900027836 */ /* 0x000fe20000000000 */
[----:B------:R-:W-:Y:S01]  /*f2b0*/  HMMA.16816.F32.BF16 R12, R20, R58, R64 ;  /* 0x0000003a140c723c */ /* 0x000fe20000041840 */
[----:B------:R-:W-:Y:S01]  /*f2c0*/  FSEL R93, R93, -INF , !P3 ;  /* 0xff8000005d5d7808 */ /* 0x000fe20005800000 */
[----:B------:R1:W3:Y:S01]  /*f2d0*/  MUFU.TANH R70, R7 ;  /* 0x0000000700467308 */ /* 0x0002e20000002400 */
[----:B------:R-:W-:-:S02]  /*f2e0*/  FSEL R91, R91, -INF , !P2 ;  /* 0xff8000005b5b7808 */ /* 0x000fc40005000000 */
[-C--:B------:R-:W-:Y:S01]  /*f2f0*/  ISETP.GE.AND P3, PT, R2, R5.reuse, PT ;  /* 0x000000050200720c */ /* 0x080fe20003f66270 */
[----:B--2---:R-:W-:Y:S01]  /*f300*/  VIADD R6, R0, 0xfffffe98 ;  /* 0xfffffe9800067836 */ /* 0x004fe20000000000 */
[-C--:B------:R-:W-:Y:S01]  /*f310*/  ISETP.GE.AND P2, PT, R2, R4.reuse, PT ;  /* 0x000000040200720c */ /* 0x080fe20003f46270 */
[----:B------:R-:W-:Y:S01]  /*f320*/  VIADD R2, R0, 0xfffffec1 ;  /* 0xfffffec100027836 */ /* 0x000fe20000000000 */
[----:B-----5:R-:W-:Y:S02]  /*f330*/  FSEL R89, R89, -INF , !P3 ;  /* 0xff80000059597808 */ /* 0x020fe40005800000 */
        /* <DEDUP_REMOVED lines=19> */
[----:B------:R-:W-:Y:S02]  /*f470*/  FSEL R81, R81, -INF , !P2 ;  /* 0xff80000051517808 */ /* 0x000fe40005000000 */
[CC--:B------:R-:W-:Y:S01]  /*f480*/  ISETP.GE.AND P3, PT, R2.reuse, R5.reuse, PT ;  /* 0x000000050200720c */ /* 0x0c0fe20003f66270 */
[----:B-1----:R-:W-:Y:S01]  /*f490*/  FMUL.FTZ R7, R35, UR4 ;  /* 0x0000000423077c20 */ /* 0x002fe20008410000 */
[-C--:B------:R-:W-:Y:S01]  /*f4a0*/  ISETP.GE.AND P2, PT, R2, R4.reuse, PT ;  /* 0x000000040200720c */ /* 0x080fe20003f46270 */
[----:B------:R-:W-:Y:S01]  /*f4b0*/  HMMA.16816.F32.BF16 R32, R16, R52, R28 ;  /* 0x000000341020723c */ /* 0x000fe2000004181c */
[----:B------:R-:W-:Y:S01]  /*f4c0*/  VIADD R2, R0, 0xfffffec9 ;  /* 0xfffffec900027836 */ /* 0x000fe20000000000 */
[----:B------:R1:W2:Y:S01]  /*f4d0*/  MUFU.TANH R57, R7 ;  /* 0x0000000700397308 */ /* 0x0002a20000002400 */
[----:B----4-:R-:W-:Y:S01]  /*f4e0*/  FSEL R170, R80, -INF , !P3 ;  /* 0xff80000050aa7808 */ /* 0x010fe20005800000 */
[----:B------:R-:W-:Y:S01]  /*f4f0*/  FMUL.FTZ R12, R12, UR4 ;  /* 0x000000040c0c7c20 */ /* 0x000fe20008410000 */
[----:B---3--:R-:W-:Y:S01]  /*f500*/  FSEL R177, R77, -INF , !P2 ;  /* 0xff8000004db17808 */ /* 0x008fe20005000000 */
[----:B------:R-:W-:Y:S01]  /*f510*/  FMUL.FTZ R14, R14, UR4 ;  /* 0x000000040e0e7c20 */ /* 0x000fe20008410000 */
[CC--:B------:R-:W-:Y:S01]  /*f520*/  ISETP.GE.AND P3, PT, R2.reuse, R5.reuse, PT ;  /* 0x000000050200720c */ /* 0x0c0fe20003f66270 */
[C---:B------:R-:W-:Y:S01]  /*f530*/  HMMA.16816.F32.BF16 R28, R20.reuse, R48, R40 ;  /* 0x00000030141c723c */ /* 0x040fe20000041828 */
[----:B------:R3:W4:Y:S01]  /*f540*/  LDSM.16.M88.4 R40, [R10+0x9800] ;  /* 0x009800000a28783b */ /* 0x0007220000000200 */
[-C--:B------:R-:W-:Y:S01]  /*f550*/  ISETP.GE.AND P2, PT, R2, R4.reuse, PT ;  /* 0x000000040200720c */ /* 0x080fe20003f46270 */
[C---:B-----5:R-:W-:Y:S01]  /*f560*/  VIADD R6, R0.reuse, 0xfffffeb0 ;  /* 0xfffffeb000067836 */ /* 0x060fe20000000000 */
[----:B------:R-:W-:Y:S01]  /*f570*/  MUFU.TANH R12, R12 ;  /* 0x0000000c000c7308 */ /* 0x000fe20000002400 */
[----:B------:R-:W-:Y:S01]  /*f580*/  VIADD R2, R0, 0xfffffed0 ;  /* 0xfffffed000027836 */ /* 0x000fe20000000000 */
[----:B------:R-:W-:Y:S01]  /*f590*/  FSEL R70, R70, -INF , !P2 ;  /* 0xff80000046467808 */ /* 0x000fe20005000000 */
[----:B------:R-:W-:Y:S01]  /*f5a0*/  FMUL.FTZ R13, R13, UR4 ;  /* 0x000000040d0d7c20 */ /* 0x000fe20008410000 */
[C---:B------:R-:W-:Y:S01]  /*f5b0*/  ISETP.GE.AND P4, PT, R6.reuse, R5, PT ;  /* 0x000000050600720c */ /* 0x040fe20003f86270 */
[----:B------:R-:W-:Y:S01]  /*f5c0*/  HMMA.16816.F32.BF16 R20, R20, R50, R24 ;  /* 0x000000321414723c */ /* 0x000fe20000041818 */
[----:B------:R-:W-:Y:S01]  /*f5d0*/  ISETP.GE.AND P5, PT, R6, R4, PT ;  /* 0x000000040600720c */ /* 0x000fe20003fa6270 */
[----:B-1----:R-:W-:Y:S01]  /*f5e0*/  FMUL.FTZ R7, R44, UR4 ;  /* 0x000000042c077c20 */ /* 0x002fe20008410000 */
[----:B------:R-:W-:Y:S01]  /*f5f0*/  FMUL.FTZ R6, R33, UR4 ;  /* 0x0000000421067c20 */ /* 0x000fe20008410000 */
[----:B------:R-:W-:Y:S01]  /*f600*/  FSEL R94, R94, -INF , !P4 ;  /* 0xff8000005e5e7808 */ /* 0x000fe20006000000 */
[----:B------:R-:W-:Y:S01]  /*f610*/  MUFU.TANH R14, R14 ;  /* 0x0000000e000e7308 */ /* 0x000fe20000002400 */
[----:B------:R-:W-:Y:S01]  /*f620*/  FSEL R92, R92, -INF , !P5 ;  /* 0xff8000005c5c7808 */ /* 0x000fe20006800000 */
[----:B------:R-:W-:Y:S01]  /*f630*/  FMUL.FTZ R15, R15, UR4 ;  /* 0x000000040f0f7c20 */ /* 0x000fe20008410000 */
[----:B------:R-:W-:-:S05]  /*f640*/  DEPBAR.LE SB0, 0x0 ;  /* 0x000080000000791a */ /* 0x000fca0000000000 */
[----:B------:R1:W-:Y:S08]  /*f650*/  MUFU.TANH R39, R7 ;  /* 0x0000000700277308 */ /* 0x0003f00000002400 */
[----:B---3--:R3:W-:Y:S08]  /*f660*/  MUFU.TANH R10, R6 ;  /* 0x00000006000a7308 */ /* 0x0087f00000002400 */
[----:B------:R-:W-:Y:S01]  /*f670*/  MUFU.TANH R13, R13 ;  /* 0x0000000d000d7308 */ /* 0x000fe20000002400 */
[----:B-1----:R-:W-:Y:S01]  /*f680*/  FMUL.FTZ R7, R45, UR4 ;  /* 0x000000042d077c20 */ /* 0x002fe20008410000 */
[C---:B----4-:R-:W-:Y:S06]  /*f690*/  HMMA.16816.F32.BF16 R28, R16.reuse, R40, R28 ;  /* 0x00000028101c723c */ /* 0x050fec000004181c */
[----:B------:R1:W-:Y:S01]  /*f6a0*/  MUFU.TANH R44, R7 ;  /* 0x00000007002c7308 */ /* 0x0003e20000002400 */
[----:B---3--:R-:W-:Y:S01]  /*f6b0*/  VIADD R6, R0, 0xfffffeb8 ;  /* 0xfffffeb800067836 */ /* 0x008fe20000000000 */
[----:B------:R-:W-:Y:S04]  /*f6c0*/  HMMA.16816.F32.BF16 R16, R16, R42, R20 ;  /* 0x0000002a1010723c */ /* 0x000fe80000041814 */
[----:B------:R-:W-:-:S02]  /*f6d0*/  ISETP.GE.AND P4, PT, R6, R5, PT ;  /* 0x000000050600720c */ /* 0x000fc40003f86270 */
[-C--:B------:R-:W-:Y:S01]  /*f6e0*/  ISETP.GE.AND P5, PT, R6, R4.reuse, PT ;  /* 0x000000040600720c */ /* 0x080fe20003fa6270 */
[----:B------:R-:W-:Y:S01]  /*f6f0*/  VIADD R6, R0, 0xfffffec0 ;  /* 0xfffffec000067836 */ /* 0x000fe20000000000 */
[----:B------:R-:W-:Y:S01]  /*f700*/  FSEL R90, R90, -INF , !P4 ;  /* 0xff8000005a5a7808 */ /* 0x000fe20006000000 */
[----:B------:R-:W-:Y:S01]  /*f710*/  MUFU.TANH R15, R15 ;  /* 0x0000000f000f7308 */ /* 0x000fe20000002400 */
[----:B------:R-:W-:Y:S02]  /*f720*/  FSEL R83, R83, -INF , !P5 ;  /* 0xff80000053537808 */ /* 0x000fe40006800000 */
[-C--:B------:R-:W-:Y:S01]  /*f730*/  ISETP.GE.AND P4, PT, R6, R5.reuse, PT ;  /* 0x000000050600720c */ /* 0x080fe20003f86270 */
[----:B------:R-:W-:Y:S01]  /*f740*/  FMUL.FTZ R28, R28, UR4 ;  /* 0x000000041c1c7c20 */ /* 0x000fe20008410000 */
[-C--:B------:R-:W-:Y:S01]  /*f750*/  ISETP.GE.AND P5, PT, R6, R4.reuse, PT ;  /* 0x000000040600720c */ /* 0x080fe20003fa6270 */
[----:B-1----:R-:W-:Y:S01]  /*f760*/  FMUL.FTZ R7, R46, UR4 ;  /* 0x000000042e077c20 */ /* 0x002fe20008410000 */
[----:B------:R-:W-:Y:S01]  /*f770*/  VIADD R6, R0, 0xfffffec8 ;  /* 0xfffffec800067836 */ /* 0x000fe20000000000 */
[----:B------:R-:W-:Y:S01]  /*f780*/  FSEL R82, R82, -INF , !P4 ;  /* 0xff80000052527808 */ /* 0x000fe20006000000 */
[----:B------:R-:W-:Y:S01]  /*f790*/  FMUL.FTZ R29, R29, UR4 ;  /* 0x000000041d1d7c20 */ /* 0x000fe20008410000 */
[----:B------:R1:W3:Y:S01]  /*f7a0*/  MUFU.TANH R38, R7 ;  /* 0x0000000700267308 */ /* 0x0002e20000002400 */
[----:B------:R-:W-:Y:S01]  /*f7b0*/  FSEL R176, R79, -INF , !P5 ;  /* 0xff8000004fb07808 */ /* 0x000fe20006800000 */
[----:B------:R-:W-:Y:S01]  /*f7c0*/  FMUL.FTZ R30, R30, UR4 ;  /* 0x000000041e1e7c20 */ /* 0x000fe20008410000 */
[CC--:B------:R-:W-:Y:S01]  /*f7d0*/  ISETP.GE.AND P4, PT, R6.reuse, R5.reuse, PT ;  /* 0x000000050600720c */ /* 0x0c0fe20003f86270 */
[----:B------:R-:W-:Y:S01]  /*f7e0*/  FMUL.FTZ R31, R31, UR4 ;  /* 0x000000041f1f7c20 */ /* 0x000fe20008410000 */
[----:B------:R-:W-:Y:S01]  /*f7f0*/  ISETP.GE.AND P5, PT, R6, R4, PT ;  /* 0x000000040600720c */ /* 0x000fe20003fa6270 */
[----:B------:R-:W-:Y:S01]  /*f800*/  VIADD R6, R0, 0xfffffed1 ;  /* 0xfffffed100067836 */ /* 0x000fe20000000000 */
[----:B------:R-:W-:Y:S01]  /*f810*/  FSEL R80, R78, -INF , !P4 ;  /* 0xff8000004e507808 */ /* 0x000fe20006000000 */
[----:B------:R-:W-:Y:S01]  /*f820*/  FMUL.FTZ R16, R16, UR4 ;  /* 0x0000000410107c20 */ /* 0x000fe20008410000 */
[----:B------:R-:W-:Y:S01]  /*f830*/  FSEL R171, R71, -INF , !P5 ;  /* 0xff80000047ab7808 */ /* 0x000fe20006800000 */
[----:B------:R-:W-:Y:S01]  /*f840*/  FMUL.FTZ R17, R17, UR4 ;  /* 0x0000000411117c20 */ /* 0x000fe20008410000 */
[----:B------:R-:W-:Y:S01]  /*f850*/  FSEL R71, R76, -INF , !P3 ;  /* 0xff8000004c477808 */ /* 0x000fe20005800000 */
[----:B------:R-:W-:Y:S01]  /*f860*/  MUFU.TANH R28, R28 ;  /* 0x0000001c001c7308 */ /* 0x000fe20000002400 */
[----:B------:R-:W-:-:S02]  /*f870*/  ISETP.GE.AND P4, PT, R2, R5, PT ;  /* 0x000000050200720c */ /* 0x000fc40003f86270 */
[-C--:B------:R-:W-:Y:S01]  /*f880*/  ISETP.GE.AND P5, PT, R2, R4.reuse, PT ;  /* 0x000000040200720c */ /* 0x080fe20003fa6270 */
[----:B------:R-:W-:Y:S02]  /*f890*/  VIADD R2, R0, 0xfffffed8 ;  /* 0xfffffed800027836 */ /* 0x000fe40000000000 */
[----:B-1----:R-:W-:Y:S01]  /*f8a0*/  FMUL.FTZ R7, R32, UR4 ;  /* 0x0000000420077c20 */ /* 0x002fe20008410000 */
[C---:B------:R-:W-:Y:S02]  /*f8b0*/  ISETP.GE.AND P3, PT, R6.reuse, R5, PT ;  /* 0x000000050600720c */ /* 0x040fe40003f66270 */
[----:B------:R-:W-:Y:S01]  /*f8c0*/  ISETP.GE.AND P2, PT, R6, R4, PT ;  /* 0x000000040600720c */ /* 0x000fe20003f46270 */
[----:B------:R1:W4:Y:S01]  /*f8d0*/  MUFU.TANH R11, R7 ;  /* 0x00000007000b7308 */ /* 0x0003220000002400 */
[----:B------:R-:W-:Y:S01]  /*f8e0*/  VIADD R6, R0, 0xfffffed9 ;  /* 0xfffffed900067836 */ /* 0x000fe20000000000 */
[----:B------:R-:W-:Y:S02]  /*f8f0*/  FSEL R68, R68, -INF , !P4 ;  /* 0xff80000044447808 */ /* 0x000fe40006000000 */
[----:B------:R-:W-:-:S02]  /*f900*/  FSEL R211, R56, -INF , !P5 ;  /* 0xff80000038d37808 */ /* 0x000fc40006800000 */
[----:B--2---:R-:W-:Y:S02]  /*f910*/  FSEL R69, R69, -INF , !P3 ;  /* 0xff80000045457808 */ /* 0x004fe40005800000 */
[----:B------:R-:W-:Y:S01]  /*f920*/  FSEL R210, R57, -INF , !P2 ;  /* 0xff80000039d27808 */ /* 0x000fe20005000000 */
[----:B------:R-:W-:Y:S01]  /*f930*/  MUFU.TANH R29, R29 ;  /* 0x0000001d001d7308 */ /* 0x000fe20000002400 */
[CC--:B------:R-:W-:Y:S02]  /*f940*/  ISETP.GE.AND P4, PT, R2.reuse, R5.reuse, PT ;  /* 0x000000050200720c */ /* 0x0c0fe40003f86270 */
[-C--:B------:R-:W-:Y:S01]  /*f950*/  ISETP.GE.AND P5, PT, R2, R4.reuse, PT ;  /* 0x000000040200720c */ /* 0x080fe20003fa6270 */
[----:B------:R-:W-:Y:S01]  /*f960*/  VIADD R2, R0, 0xfffffee0 ;  /* 0xfffffee000027836 */ /* 0x000fe20000000000 */
[C---:B------:R-:W-:Y:S02]  /*f970*/  ISETP.GE.AND P3, PT, R6.reuse, R5, PT ;  /* 0x000000050600720c */ /* 0x040fe40003f66270 */
[----:B------:R-:W-:Y:S01]  /*f980*/  ISETP.GE.AND P2, PT, R6, R4, PT ;  /* 0x000000040600720c */ /* 0x000fe20003f46270 */
[----:B-1----:R-:W-:Y:S01]  /*f990*/  FMUL.FTZ R7, R34, UR4 ;  /* 0x0000000422077c20 */ /* 0x002fe20008410000 */
[----:B------:R-:W-:Y:S01]  /*f9a0*/  VIADD R6, R0, 0xfffffee1 ;  /* 0xfffffee100067836 */ /* 0x000fe20000000000 */
[----:B---3--:R-:W-:Y:S01]  /*f9b0*/  FSEL R212, R38, -INF , !P5 ;  /* 0xff80000026d47808 */ /* 0x008fe20006800000 */
[----:B------:R-:W-:Y:S01]  /*f9c0*/  MUFU.TANH R30, R30 ;  /* 0x0000001e001e7308 */ /* 0x000fe20000002400 */
[----:B------:R-:W-:-:S02]  /*f9d0*/  FSEL R213, R37, -INF , !P2 ;  /* 0xff80000025d57808 */ /* 0x000fc40005000000 */
[----:B------:R-:W-:Y:S02]  /*f9e0*/  FSEL R178, R39, -INF , !P4 ;  /* 0xff80000027b27808 */ /* 0x000fe40006000000 */
[-C--:B------:R-:W-:Y:S01]  /*f9f0*/  ISETP.GE.AND P5, PT, R2, R4.reuse, PT ;  /* 0x000000040200720c */ /* 0x080fe20003fa6270 */
[----:B------:R-:W-:Y:S01]  /*fa00*/  BAR.SYNC.DEFER_BLOCKING 0x0 ;  /* 0x0000000000007b1d */ /* 0x000fe20000010000 */
[----:B------:R-:W-:Y:S02]  /*fa10*/  ISETP.GE.AND P2, PT, R6, R4, PT ;  /* 0x000000040600720c */ /* 0x000fe40003f46270 */
[----:B------:R-:W-:Y:S01]  /*fa20*/  ISETP.GE.AND P4, PT, R2, R5, PT ;  /* 0x000000050200720c */ /* 0x000fe20003f86270 */
[----:B------:R-:W-:Y:S01]  /*fa30*/  VIADD R2, R0, 0xfffffee8 ;  /* 0xfffffee800027836 */ /* 0x000fe20000000000 */
[----:B------:R-:W-:Y:S01]  /*fa40*/  FSEL R179, R44, -INF , !P3 ;  /* 0xff8000002cb37808 */ /* 0x000fe20005800000 */
[----:B------:R1:W2:Y:S01]  /*fa50*/  MUFU.TANH R9, R7 ;  /* 0x0000000700097308 */ /* 0x0002a20000002400 */
[----:B----4-:R-:W-:-:S02]  /*fa60*/  FSEL R214, R11, -INF , !P4 ;  /* 0xff8000000bd67808 */ /* 0x010fc40006000000 */
[-C--:B------:R-:W-:Y:S02]  /*fa70*/  ISETP.GE.AND P4, PT, R2, R5.reuse, PT ;  /* 0x000000050200720c */ /* 0x080fe40003f86270 */
[-C--:B------:R-:W-:Y:S01]  /*fa80*/  ISETP.GE.AND P3, PT, R6, R5.reuse, PT ;  /* 0x000000050600720c */ /* 0x080fe20003f66270 */
[----:B------:R-:W-:Y:S01]  /*fa90*/  VIADD R6, R0, 0xfffffee9 ;  /* 0xfffffee900067836 */ /* 0x000fe20000000000 */
[----:B------:R-:W-:Y:S01]  /*faa0*/  FSEL R216, R12, -INF , !P4 ;  /* 0xff8000000cd87808 */ /* 0x000fe20006000000 */
[----:B------:R-:W-:Y:S01]  /*fab0*/  MUFU.TANH R31, R31 ;  /* 0x0000001f001f7308 */ /* 0x000fe20000002400 */
[----:B------:R-:W-:Y:S02]  /*fac0*/  FSEL R215, R10, -INF , !P3 ;  /* 0xff8000000ad77808 */ /* 0x000fe40005800000 */
[----:B------:R-:W-:-:S04]  /*fad0*/  ISETP.GE.AND P3, PT, R6, R5, PT ;  /* 0x000000050600720c */ /* 0x000fc80003f66270 */
[----:B------:R-:W-:Y:S01]  /*fae0*/  FSEL R217, R13, -INF , !P3 ;  /* 0xff8000000dd97808 */ /* 0x000fe20005800000 */
[----:B------:R-:W-:Y:S01]  /*faf0*/  MUFU.TANH R16, R16 ;  /* 0x0000001000107308 */ /* 0x000fe20000002400 */
[----:B-1----:R-:W-:Y:S01]  /*fb00*/  FMUL.FTZ R7, R35, UR4 ;  /* 0x0000000423077c20 */ /* 0x002fe20008410000 */
[----:B--2---:R-:W-:Y:S01]  /*fb10*/  FSEL R218, R9, -INF , !P5 ;  /* 0xff80000009da7808 */ /* 0x004fe20006800000 */
[----:B------:R-:W-:Y:S01]  /*fb20*/  FMUL.FTZ R9, R18, UR4 ;  /* 0x0000000412097c20 */ /* 0x000fe20008410000 */
[----:B------:R-:W-:Y:S01]  /*fb30*/  ISETP.GE.AND P5, PT, R2, R4, PT ;  /* 0x000000040200720c */ /* 0x000fe20003fa6270 */
[----:B------:R-:W-:-:S03]  /*fb40*/  VIADD R2, R0, 0xfffffef0 ;  /* 0xfffffef000027836 */ /* 0x000fc60000000000 */
[----:B------:R-:W1:Y:S01]  /*fb50*/  MUFU.TANH R7, R7 ;  /* 0x0000000700077308 */ /* 0x000e620000002400 */
[----:B------:R-:W-:Y:S02]  /*fb60*/  FSEL R220, R14, -INF , !P5 ;  /* 0xff8000000edc7808 */ /* 0x000fe40006800000 */
[CC--:B------:R-:W-:Y:S02]  /*fb70*/  ISETP.GE.AND P4, PT, R2.reuse, R5.reuse, PT ;  /* 0x000000050200720c */ /* 0x0c0fe40003f86270 */
[----:B------:R-:W-:Y:S01]  /*fb80*/  ISETP.GE.AND P5, PT, R2, R4, PT ;  /* 0x000000040200720c */ /* 0x000fe20003fa6270 */
[----:B------:R-:W-:Y:S01]  /*fb90*/  VIADD R2, R0, 0xfffffef1 ;  /* 0xfffffef100027836 */ /* 0x000fe20000000000 */
[----:B------:R-:W-:Y:S01]  /*fba0*/  FSEL R222, R28, -INF , !P4 ;  /* 0xff8000001cde7808 */ /* 0x000fe20006000000 */
[----:B------:R-:W2:Y:S01]  /*fbb0*/  MUFU.TANH R17, R17 ;  /* 0x0000001100117308 */ /* 0x000ea20000002400 */
[----:B------:R-:W-:Y:S02]  /*fbc0*/  FSEL R226, R30, -INF , !P5 ;  /* 0xff8000001ee27808 */ /* 0x000fe40006800000 */
[----:B------:R-:W-:-:S04]  /*fbd0*/  ISETP.GE.AND P3, PT, R2, R5, PT ;  /* 0x000000050200720c */ /* 0x000fc80003f66270 */
[----:B------:R-:W-:Y:S01]  /*fbe0*/  FSEL R223, R29, -INF , !P3 ;  /* 0xff8000001ddf7808 */ /* 0x000fe20005800000 */
[----:B------:R-:W3:Y:S01]  /*fbf0*/  MUFU.TANH R9, R9 ;  /* 0x0000000900097308 */ /* 0x000ee20000002400 */
[----:B-1----:R-:W-:Y:S01]  /*fc00*/  FSEL R219, R7, -INF , !P2 ;  /* 0xff80000007db7808 */ /* 0x002fe20005000000 */
[----:B------:R-:W-:Y:S01]  /*fc10*/  FMUL.FTZ R7, R19, UR4 ;  /* 0x0000000413077c20 */ /* 0x000fe20008410000 */
[----:B------:R-:W-:Y:S01]  /*fc20*/  UIADD3 UR4, UPT, UPT, UR18, -0x2, URZ ;  /* 0xfffffffe12047890 */ /* 0x000fe2000fffe0ff */
[-C--:B------:R-:W-:Y:S01]  /*fc30*/  ISETP.GE.AND P2, PT, R6, R4.reuse, PT ;  /* 0x000000040600720c */ /* 0x080fe20003f46270 */
[C---:B------:R-:W-:Y:S02]  /*fc40*/  VIADD R6, R0.reuse, 0xfffffef9 ;  /* 0xfffffef900067836 */ /* 0x040fe40000000000 */
[----:B------:R-:W-:Y:S01]  /*fc50*/  UISETP.GT.AND UP1, UPT, UR4, UR16, UPT ;  /* 0x000000100400728c */ /* 0x000fe2000bf24270 */
[----:B------:R-:W1:Y:S01]  /*fc60*/  MUFU.TANH R7, R7 ;  /* 0x0000000700077308 */ /* 0x000e620000002400 */
[----:B------:R-:W-:Y:S01]  /*fc70*/  FSEL R221, R15, -INF , !P2 ;  /* 0xff8000000fdd7808 */ /* 0x000fe20005000000 */
[----:B------:R-:W-:Y:S01]  /*fc80*/  VIADD R0, R0, 0xfffffef8 ;  /* 0xfffffef800007836 */ /* 0x000fe20000000000 */
[----:B------:R-:W-:-:S02]  /*fc90*/  ISETP.GE.AND P2, PT, R2, R4, PT ;  /* 0x000000040200720c */ /* 0x000fc40003f46270 */
[-C--:B------:R-:W-:Y:S02]  /*fca0*/  ISETP.GE.AND P4, PT, R6, R5.reuse, PT ;  /* 0x000000050600720c */ /* 0x080fe40003f86270 */
[----:B------:R-:W-:Y:S02]  /*fcb0*/  FSEL R227, R31, -INF , !P2 ;  /* 0xff8000001fe37808 */ /* 0x000fe40005000000 */
[C---:B------:R-:W-:Y:S02]  /*fcc0*/  ISETP.GE.AND P5, PT, R0.reuse, R5, PT ;  /* 0x000000050000720c */ /* 0x040fe40003fa6270 */
[-C--:B------:R-:W-:Y:S02]  /*fcd0*/  ISETP.GE.AND P3, PT, R0, R4.reuse, PT ;  /* 0x000000040000720c */ /* 0x080fe40003f66270 */
[----:B------:R-:W-:Y:S02]  /*fce0*/  ISETP.GE.AND P2, PT, R6, R4, PT ;  /* 0x000000040600720c */ /* 0x000fe40003f46270 */
[----:B--2---:R-:W-:-:S02]  /*fcf0*/  FSEL R225, R17, -INF , !P4 ;  /* 0xff80000011e17808 */ /* 0x004fc40006000000 */
[----:B------:R-:W-:Y:S02]  /*fd00*/  FSEL R224, R16, -INF , !P5 ;  /* 0xff80000010e07808 */ /* 0x000fe40006800000 */
[----:B---3--:R-:W-:Y:S02]  /*fd10*/  FSEL R228, R9, -INF , !P3 ;  /* 0xff80000009e47808 */ /* 0x008fe40005800000 */
[----:B-1----:R-:W-:Y:S01]  /*fd20*/  FSEL R229, R7, -INF , !P2 ;  /* 0xff80000007e57808 */ /* 0x002fe20005000000 */
[----:B------:R-:W-:Y:S06]  /*fd30*/  BRA.U !UP1, `(.L_x_1430) ;  /* 0x0000000d09c87547 */ /* 0x000fec000b800000 */
[----:B------:R-:W-:Y:S05]  /*fd40*/  BRA.U !UP2, `(.L_x_1431) ;  /* 0x000000050a147547 */ /* 0x000fea000b800000 */
[----:B------:R-:W2:Y:S01]  /*fd50*/  LDL.64 R242, [R1] ;  /* 0x0000000001f27983 */ /* 0x000ea20000100a00 */
[----:B------:R-:W1:Y:S01]  /*fd60*/  LDC R10, c[0x0][0x4f0] ;  /* 0x00013c00ff0a7b82 */ /* 0x000e620000000800 */
[----:B------:R-:W-:Y:S02]  /*fd70*/  ULEA UR6, UR18, 0xfffffd00, 0x8 ;  /* 0xfffffd0012067891 */ /* 0x000fe4000f8e40ff */
[----:B------:R-:W-:-:S06]  /*fd80*/  ULEA UR7, UR18, 0xfffffe00, 0x8 ;  /* 0xfffffe0012077891 */ /* 0x000fcc000f8e40ff */
[----:B------:R-:W-:-:S05]  /*fd90*/  IMAD.U32 R2, RZ, RZ, UR7 ;  /* 0x00000007ff027e24 */ /* 0x000fca000f8e00ff */
[----:B------:R-:W-:Y:S02]  /*fda0*/  IABS R6, R2 ;  /* 0x0000000200067213 */ /* 0x000fe40000000000 */
[----:B-1----:R-:W-:-:S04]  /*fdb0*/  IABS R9, R10 ;  /* 0x0000000a00097213 */ /* 0x002fc80000000000 */
[----:B------:R-:W1:Y:S08]  /*fdc0*/  I2F.RP R4, R9 ;  /* 0x0000000900047306 */ /* 0x000e700000209400 */
[----:B-1----:R-:W1:Y:S02]  /*fdd0*/  MUFU.RCP R4, R4 ;  /* 0x0000000400047308 */ /* 0x002e640000001000 */
[----:B-1----:R-:W-:-:S06]  /*fde0*/  VIADD R4, R4, 0xffffffe ;  /* 0x0ffffffe04047836 */ /* 0x002fcc0000000000 */
[----:B------:R-:W1:Y:S02]  /*fdf0*/  F2I.FTZ.U32.TRUNC.NTZ R5, R4 ;  /* 0x0000000400057305 */ /* 0x000e64000021f000 */
[----:B-1----:R-:W-:Y:S01]  /*fe00*/  IMAD.MOV R0, RZ, RZ, -R5 ;  /* 0x000000ffff007224 */ /* 0x002fe200078e0a05 */
        /* <DEDUP_REMOVED lines=57> */
.L_x_1431:
[----:B------:R-:W-:Y:S01]  /*101a0*/  UMOV UR7, URZ ;  /* 0x000000ff00077c82 */ /* 0x000fe20008000000 */
[----:B------:R-:W-:Y:S01]  /*101b0*/  USHF.L.U32 UR6, UR10, 0x8, URZ ;  /* 0x000000080a067899 */ /* 0x000fe200080006ff */
[----:B------:R-:W-:Y:S01]  /*101c0*/  IADD3 R2, P2, PT, RZ, -UR7, RZ ;  /* 0x80000007ff027c10 */ /* 0x000fe2000ff5e0ff */
[----:B------:R-:W-:Y:S02]  /*101d0*/  IMAD.MOV.U32 R5, RZ, RZ, R250 ;  /* 0x000000ffff057224 */ /* 0x000fe400078e00fa */
[----:B------:R-:W-:Y:S02]  /*101e0*/  IMAD.MOV.U32 R4, RZ, RZ, R249 ;  /* 0x000000ffff047224 */ /* 0x000fe400078e00f9 */
[----:B------:R-:W-:-:S05]  /*101f0*/  IMAD.X R0, RZ, RZ, ~UR6, P2 ;  /* 0x80000006ff007e24 */ /* 0x000fca00090e06ff */
[----:B------:R-:W-:-:S04]  /*10200*/  SHF.R.S64 R2, R2, 0x1f, R0 ;  /* 0x0000001f02027819 */ /* 0x000fc80000001000 */
[----:B------:R-:W-:-:S04]  /*10210*/  IADD3 R5, P2, PT, R2, R5, RZ ;  /* 0x0000000502057210 */ /* 0x000fc80007f5e0ff */
[----:B------:R-:W-:-:S05]  /*10220*/  LEA.HI.X.SX32 R4, R0, R4, 0x1, P2 ;  /* 0x0000000400047211 */ /* 0x000fca00010f0eff */
[----:B------:R2:W-:Y:S04]  /*10230*/  STL [R1+0x14], R4 ;  /* 0x0000140401007387 */ /* 0x0005e80000100800 */
[----:B------:R2:W-:Y:S02]  /*10240*/  STL [R1+0x18], R5 ;  /* 0x0000180501007387 */ /* 0x0005e40000100800 */
.L_x_1432:
[----:B------:R-:W3:Y:S04]  /*10250*/  LDL R6, [R1+0x18] ;  /* 0x0000180001067983 */ /* 0x000ee80000100800 */
[----:B------:R-:W4:Y:S01]  /*10260*/  LDL R9, [R1+0x14] ;  /* 0x0000140001097983 */ /* 0x000f220000100800 */
[----:B--2---:R-:W-:Y:S01]  /*10270*/  IMAD.U32 R4, RZ, RZ, UR10 ;  /* 0x0000000aff047e24 */ /* 0x004fe2000f8e00ff */
[----:B------:R-:W-:Y:S01]  /*10280*/  MOV R2, UR10 ;  /* 0x0000000a00027c02 */ /* 0x000fe20008000f00 */
[----:B------:R-:W-:Y:S01]  /*10290*/  IMAD.U32 R0, RZ, RZ, UR11 ;  /* 0x0000000bff007e24 */ /* 0x000fe2000f8e00ff */
[----:B------:R-:W-:Y:S01]  /*102a0*/  MOV R28, UR10 ;  /* 0x0000000a001c7c02 */ /* 0x000fe20008000f00 */
[----:B------:R2:W-:Y:S01]  /*102b0*/  @P1 STS.128 [R8+0x2000], RZ ;  /* 0x002000ff08001388 */ /* 0x0005e20000000c00 */
[----:B------:R-:W-:Y:S01]  /*102c0*/  MOV R32, UR10 ;  /* 0x0000000a00207c02 */ /* 0x000fe20008000f00 */
[----:B------:R-:W-:Y:S01]  /*102d0*/  IMAD.U32 R12, RZ, RZ, UR10 ;  /* 0x0000000aff0c7e24 */ /* 0x000fe2000f8e00ff */
[----:B------:R-:W-:Y:S01]  /*102e0*/  MOV R13, UR10 ;  /* 0x0000000a000d7c02 */ /* 0x000fe20008000f00 */
[----:B------:R-:W-:Y:S01]  /*102f0*/  IMAD.U32 R30, RZ, RZ, UR10 ;  /* 0x0000000aff1e7e24 */ /* 0x000fe2000f8e00ff */
[----:B------:R-:W-:Y:S01]  /*10300*/  MOV R11, UR11 ;  /* 0x0000000b000b7c02 */ /* 0x000fe20008000f00 */
[----:B------:R-:W-:Y:S01]  /*10310*/  @!UP0 UIMAD UR6, UR11, 0x60, URZ ;  /* 0x000000600b0688a4 */ /* 0x000fe2000f8e02ff */
[----:B------:R-:W-:Y:S01]  /*10320*/  MOV R10, UR10 ;  /* 0x0000000a000a7c02 */ /* 0x000fe20008000f00 */
[----:B------:R-:W-:Y:S01]  /*10330*/  @!UP0 UIMAD UR8, UR11, 0xa0, URZ ;  /* 0x000000a00b0888a4 */ /* 0x000fe2000f8e02ff */
[----:B------:R-:W-:Y:S01]  /*10340*/  BSSY.RECONVERGENT B0, `(.L_x_1433) ;  /* 0x0000090000007945 */ /* 0x000fe20003800200 */
[----:B------:R-:W-:-:S02]  /*10350*/  @!UP0 UIMAD UR7, UR11, 0xc0, URZ ;  /* 0x000000c00b0788a4 */ /* 0x000fc4000f8e02ff */
[----:B------:R-:W-:Y:S02]  /*10360*/  @!UP0 UIMAD UR14, UR11, 0x120, URZ ;  /* 0x000001200b0e88a4 */ /* 0x000fe4000f8e02ff */
[----:B------:R-:W-:Y:S01]  /*10370*/  @!UP0 UIMAD UR9, UR11, 0x140, URZ ;  /* 0x000001400b0988a4 */ /* 0x000fe2000f8e02ff */
[----:B---3--:R-:W-:Y:S02]  /*10380*/  LEA R4, P2, R4, R6, 0x5 ;  /* 0x0000000604047211 */ /* 0x008fe400078428ff */
[-C--:B----4-:R-:W-:Y:S02]  /*10390*/  @!P1 MOV R7, R9.reuse ;  /* 0x0000000900079202 */ /* 0x090fe40000000f00 */
[--C-:B------:R-:W-:Y:S01]  /*103a0*/  LEA.HI.X R5, R2, R9, R0.reuse, 0x5, P2 ;  /* 0x0000000902057211 */ /* 0x100fe200010f2c00 */
[----:B------:R-:W-:Y:S01]  /*103b0*/  IMAD.U32 R9, RZ, RZ, UR11 ;  /* 0x0000000bff097e24 */ /* 0x000fe2000f8e00ff */
[-C--:B------:R-:W-:Y:S01]  /*103c0*/  @!P1 LEA R28, P2, R28, R4.reuse, 0x8 ;  /* 0x000000041c1c9211 */ /* 0x080fe200078440ff */
[----:B------:R-:W-:Y:S01]  /*103d0*/  @!PT LDS RZ, [RZ] ;  /* 0x00000000fffff984 */ /* 0x000fe20000000800 */
[----:B------:R-:W-:Y:S01]  /*103e0*/  @!PT LDS RZ, [RZ] ;  /* 0x00000000fffff984 */ /* 0x000fe20000000800 */
[----:B------:R-:W-:Y:S01]  /*103f0*/  @!PT LDS RZ, [RZ] ;  /* 0x00000000fffff984 */ /* 0x000fe20000000800 */
[----:B------:R3:W-:Y:S01]  /*10400*/  @!P1 LDGSTS.E.BYPASS.LTC128B.128 [R8+0x2000], desc[UR20][R6.64] ;  /* 0x0200000006089fae */ /* 0x0007e2000b981a14 */
[-C--:B------:R-:W-:Y:S01]  /*10410*/  @!P1 MOV R24, R4.reuse ;  /* 0x0000000400189202 */ /* 0x080fe20000000f00 */
[--C-:B------:R-:W-:Y:S01]  /*10420*/  @!P1 IMAD.MOV.U32 R25, RZ, RZ, R5.reuse ;  /* 0x000000ffff199224 */ /* 0x100fe200078e0005 */
[-C--:B------:R-:W-:Y:S01]  /*10430*/  @!P1 LEA.HI.X R29, R2, R5.reuse, R0, 0x8, P2 ;  /* 0x00000005021d9211 */ /* 0x080fe200010f4400 */
[----:B------:R-:W-:Y:S01]  /*10440*/  IMAD.U32 R0, RZ, RZ, UR10 ;  /* 0x0000000aff007e24 */ /* 0x000fe2000f8e00ff */
[-C--:B------:R-:W-:Y:S01]  /*10450*/  @!P1 LEA R32, P4, R32, R4.reuse, 0x6 ;  /* 0x0000000420209211 */ /* 0x080fe200078830ff */
[----:B------:R-:W-:Y:S01]  /*10460*/  @!P1 IMAD.MOV.U32 R23, RZ, RZ, R5 ;  /* 0x000000ffff179224 */ /* 0x000fe200078e0005 */
[-C--:B------:R-:W-:Y:S01]  /*10470*/  @!P1 MOV R22, R4.reuse ;  /* 0x0000000400169202 */ /* 0x080fe20000000f00 */
[----:B------:R-:W-:Y:S01]  /*10480*/  @!P1 IMAD.WIDE.U32 R24, R0, 0x60, R24 ;  /* 0x0000006000189825 */ /* 0x000fe200078e0018 */
[-C--:B------:R-:W-:Y:S01]  /*10490*/  @!P1 MOV R20, R4.reuse ;  /* 0x0000000400149202 */ /* 0x080fe20000000f00 */
[----:B------:R2:W-:Y:S01]  /*104a0*/  @P1 STS.128 [R8+0x2800], RZ ;  /* 0x002800ff08001388 */ /* 0x0005e20000000c00 */
[-C--:B------:R-:W-:Y:S01]  /*104b0*/  @!P1 LEA R30, P3, R30, R4.reuse, 0x7 ;  /* 0x000000041e1e9211 */ /* 0x080fe200078638ff */
[----:B------:R-:W-:Y:S01]  /*104c0*/  @!P1 IMAD.MOV.U32 R21, RZ, RZ, R5 ;  /* 0x000000ffff159224 */ /* 0x000fe200078e0005 */
[-C--:B------:R-:W-:Y:S01]  /*104d0*/  @!P1 LEA.HI.X R33, R12, R5.reuse, R11, 0x6, P4 ;  /* 0x000000050c219211 */ /* 0x080fe200020f340b */
[----:B------:R-:W-:Y:S01]  /*104e0*/  @!PT LDS RZ, [RZ] ;  /* 0x00000000fffff984 */ /* 0x000fe20000000800 */
[----:B------:R-:W-:Y:S01]  /*104f0*/  @!PT LDS RZ, [RZ] ;  /* 0x00000000fffff984 */ /* 0x000fe20000000800 */
[----:B------:R-:W-:Y:S01]  /*10500*/  @!PT LDS RZ, [RZ] ;  /* 0x00000000fffff984 */ /* 0x000fe20000000800 */
[----:B------:R-:W-:Y:S01]  /*10510*/  @!P1 LDGSTS.E.BYPASS.LTC128B.128 [R8+0x2800], desc[UR20][R4.64] ;  /* 0x0280000004089fae */ /* 0x000fe2000b981a14 */
[-C--:B------:R-:W-:Y:S01]  /*10520*/  @!P1 MOV R18, R4.reuse ;  /* 0x0000000400129202 */ /* 0x080fe20000000f00 */
[----:B------:R-:W-:Y:S01]  /*10530*/  @!P1 IMAD.WIDE.U32 R22, R2, 0xa0, R22 ;  /* 0x000000a002169825 */ /* 0x000fe200078e0016 */
[----:B------:R-:W-:Y:S01]  /*10540*/  @!P1 IADD3 R25, PT, PT, R25, UR6, RZ ;  /* 0x0000000619199c10 */ /* 0x000fe2000fffe0ff */
[----:B------:R2:W-:Y:S01]  /*10550*/  @P1 STS.128 [R8+0x3000], RZ ;  /* 0x003000ff08001388 */ /* 0x0005e20000000c00 */
[----:B------:R-:W-:Y:S01]  /*10560*/  @!P1 LEA.HI.X R31, R10, R5, R9, 0x7, P3 ;  /* 0x000000050a1f9211 */ /* 0x000fe200018f3c09 */
[----:B------:R-:W-:Y:S01]  /*10570*/  @!P1 IMAD.MOV.U32 R19, RZ, RZ, R5 ;  /* 0x000000ffff139224 */ /* 0x000fe200078e0005 */
[-C--:B------:R-:W-:Y:S01]  /*10580*/  @!P1 MOV R16, R4.reuse ;  /* 0x0000000400109202 */ /* 0x080fe20000000f00 */
[----:B------:R-:W-:Y:S01]  /*10590*/  @!P1 IMAD.WIDE.U32 R20, R0, 0xc0, R20 ;  /* 0x000000c000149825 */ /* 0x000fe200078e0014 */
[----:B------:R-:W-:Y:S01]  /*105a0*/  @!UP0 UIMAD UR6, UR11, 0xe0, URZ ;  /* 0x000000e00b0688a4 */ /* 0x000fe2000f8e02ff */
[----:B------:R-:W-:-:S02]  /*105b0*/  @!P1 MOV R14, R4 ;  /* 0x00000004000e9202 */ /* 0x000fc40000000f00 */
[----:B------:R-:W-:Y:S01]  /*105c0*/  @!P1 IMAD.MOV.U32 R17, RZ, RZ, R5 ;  /* 0x000000ffff119224 */ /* 0x000fe200078e0005 */
[-C--:B------:R-:W-:Y:S01]  /*105d0*/  @!P1 MOV R12, R4.reuse ;  /* 0x00000004000c9202 */ /* 0x080fe20000000f00 */
[----:B---3--:R-:W-:Y:S01]  /*105e0*/  IMAD.U32 R6, RZ, RZ, UR10 ;  /* 0x0000000aff067e24 */ /* 0x008fe2000f8e00ff */
[----:B------:R-:W-:Y:S01]  /*105f0*/  @!P1 IADD3 R21, PT, PT, R21, UR7, RZ ;  /* 0x0000000715159c10 */ /* 0x000fe2000fffe0ff */
[----:B------:R-:W-:Y:S01]  /*10600*/  IMAD.U32 R7, RZ, RZ, UR11 ;  /* 0x0000000bff077e24 */ /* 0x000fe2000f8e00ff */
[-C--:B------:R-:W-:Y:S01]  /*10610*/  @!P1 MOV R10, R4.reuse ;  /* 0x00000004000a9202 */ /* 0x080fe20000000f00 */
[----:B------:R-:W-:Y:S01]  /*10620*/  @!P1 IMAD.WIDE.U32 R18, R2, 0xe0, R18 ;  /* 0x000000e002129825 */ /* 0x000fe200078e0012 */
[-C--:B------:R-:W-:Y:S01]  /*10630*/  @!P1 LEA R6, P5, R6, R4.reuse, 0x5 ;  /* 0x0000000406069211 */ /* 0x080fe200078a28ff */
[----:B------:R-:W-:Y:S01]  /*10640*/  @!UP0 UIMAD UR7, UR11, 0x180, URZ ;  /* 0x000001800b0788a4 */ /* 0x000fe2000f8e02ff */
[----:B------:R-:W-:Y:S01]  /*10650*/  @!P1 MOV R26, R4 ;  /* 0x00000004001a9202 */ /* 0x000fe20000000f00 */
[----:B------:R-:W-:Y:S01]  /*10660*/  @!P1 VIADD R23, R23, UR8 ;  /* 0x0000000817179c36 */ /* 0x000fe20008000000 */
[----:B------:R-:W-:Y:S01]  /*10670*/  @!P1 LEA.HI.X R7, R13, R5, R7, 0x5, P5 ;  /* 0x000000050d079211 */ /* 0x000fe200028f2c07 */
[----:B------:R-:W-:Y:S01]  /*10680*/  @!P1 IMAD.MOV.U32 R15, RZ, RZ, R5 ;  /* 0x000000ffff0f9224 */ /* 0x000fe200078e0005 */
[----:B------:R-:W-:Y:S01]  /*10690*/  @!UP0 UIMAD UR8, UR11, 0x160, URZ ;  /* 0x000001600b0888a4 */ /* 0x000fe2000f8e02ff */
[----:B------:R-:W-:-:S02]  /*106a0*/  @!P1 IMAD.WIDE.U32 R16, R0, 0x120, R16 ;  /* 0x0000012000109825 */ /* 0x000fc400078e0010 */
[----:B------:R-:W-:Y:S01]  /*106b0*/  @!PT LDS RZ, [RZ] ;  /* 0x00000000fffff984 */ /* 0x000fe20000000800 */
[----:B------:R-:W-:Y:S01]  /*106c0*/  @!PT LDS RZ, [RZ] ;  /* 0x00000000fffff984 */ /* 0x000fe20000000800 */
[----:B------:R-:W-:Y:S01]  /*106d0*/  @!PT LDS RZ, [RZ] ;  /* 0x00000000fffff984 */ /* 0x000fe20000000800 */
[----:B------:R3:W-:Y:S02]  /*106e0*/  @!P1 LDGSTS.E.BYPASS.LTC128B.128 [R8+0x3000], desc[UR20][R6.64] ;  /* 0x0300000006089fae */ /* 0x0007e4000b981a14 */
[----:B------:R-:W-:Y:S01]  /*106f0*/  @!P1 IMAD.MOV.U32 R13, RZ, RZ, R5 ;  /* 0x000000ffff0d9224 */ /* 0x000fe200078e0005 */
[----:B------:R-:W-:Y:S01]  /*10700*/  @!P1 IADD3 R17, PT, PT, R17, UR14, RZ ;  /* 0x0000000e11119c10 */ /* 0x000fe2000fffe0ff */
[----:B------:R2:W-:Y:S01]  /*10710*/  @P1 STS.128 [R8+0x3800], RZ ;  /* 0x003800ff08001388 */ /* 0x0005e20000000c00 */
[----:B------:R-:W-:Y:S01]  /*10720*/  @!P1 VIADD R19, R19, UR6 ;  /* 0x0000000613139c36 */ /* 0x000fe20008000000 */
[----:B------:R-:W-:Y:S01]  /*10730*/  @!UP0 UIMAD UR6, UR11, 0x1a0, URZ ;  /* 0x000001a00b0688a4 */ /* 0x000fe2000f8e02ff */
[----:B------:R-:W-:Y:S01]  /*10740*/  @!P1 IMAD.WIDE.U32 R14, R2, 0x140, R14 ;  /* 0x00000140020e9825 */ /* 0x000fe200078e000e */
[----:B------:R-:W-:Y:S01]  /*10750*/  @!PT LDS RZ, [RZ] ;  /* 0x00000000fffff984 */ /* 0x000fe20000000800 */
[----:B------:R-:W-:Y:S01]  /*10760*/  @!PT LDS RZ, [RZ] ;  /* 0x00000000fffff984 */ /* 0x000fe20000000800 */
[----:B------:R-:W-:Y:S01]  /*10770*/  @!PT LDS RZ, [RZ] ;  /* 0x00000000fffff984 */ /* 0x000fe20000000800 */
[----:B------:R2:W-:Y:S03]  /*10780*/  @!P1 LDGSTS.E.BYPASS.LTC128B.128 [R8+0x3800], desc[UR20][R32.64] ;  /* 0x0380000020089fae */ /* 0x0005e6000b981a14 */
[----:B------:R-:W-:Y:S01]  /*10790*/  @!P1 IMAD.MOV.U32 R11, RZ, RZ, R5 ;  /* 0x000000ffff0b9224 */ /* 0x000fe200078e0005 */
[----:B------:R2:W-:Y:S01]  /*107a0*/  @P1 STS.128 [R8+0x4000], RZ ;  /* 0x004000ff08001388 */ /* 0x0005e20000000c00 */
[----:B------:R-:W-:-:S03]  /*107b0*/  @!P1 IMAD.WIDE.U32 R12, R0, 0x160, R12 ;  /* 0x00000160000c9825 */ /* 0x000fc600078e000c */
[----:B------:R-:W-:Y:S01]  /*107c0*/  @!PT LDS RZ, [RZ] ;  /* 0x00000000fffff984 */ /* 0x000fe20000000800 */
[----:B------:R-:W-:Y:S01]  /*107d0*/  @!PT LDS RZ, [RZ] ;  /* 0x00000000fffff984 */ /* 0x000fe20000000800 */
[----:B------:R-:W-:Y:S01]  /*107e0*/  @!PT LDS RZ, [RZ] ;  /* 0x00000000fffff984 */ /* 0x000fe20000000800 */
[----:B------:R2:W-:Y:S01]  /*107f0*/  @!P1 LDGSTS.E.BYPASS.LTC128B.128 [R8+0x4000], desc[UR20][R24.64] ;  /* 0x0400000018089fae */ /* 0x0005e2000b981a14 */
[----:B------:R-:W-:Y:S01]  /*10800*/  @!P1 IMAD.MOV.U32 R27, RZ, RZ, R5 ;  /* 0x000000ffff1b9224 */ /* 0x000fe200078e0005 */
[----:B------:R-:W-:Y:S01]  /*10810*/  @!P1 IADD3 R13, PT, PT, R13, UR8, RZ ;  /* 0x000000080d0d9c10 */ /* 0x000fe2000fffe0ff */
[----:B------:R-:W-:Y:S01]  /*10820*/  @!P1 IMAD.WIDE.U32 R10, R2, 0x180, R10 ;  /* 0x00000180020a9825 */ /* 0x000fe200078e000a */
[----:B------:R2:W-:Y:S03]  /*10830*/  @P1 STS.128 [R8+0x4800], RZ ;  /* 0x004800ff08001388 */ /* 0x0005e60000000c00 */
[----:B------:R-:W-:Y:S01]  /*10840*/  @!P1 VIADD R15, R15, UR9 ;  /* 0x000000090f0f9c36 */ /* 0x000fe20008000000 */
[----:B------:R-:W-:Y:S01]  /*10850*/  @!PT LDS RZ, [RZ] ;  /* 0x00000000fffff984 */ /* 0x000fe20000000800 */
[----:B------:R-:W-:Y:S01]  /*10860*/  @!PT LDS RZ, [RZ] ;  /* 0x00000000fffff984 */ /* 0x000fe20000000800 */
[----:B------:R-:W-:Y:S01]  /*10870*/  @!PT LDS RZ, [RZ] ;  /* 0x00000000fffff984 */ /* 0x000fe20000000800 */
[----:B------:R2:W-:Y:S01]  /*10880*/  @!P1 LDGSTS.E.BYPASS.LTC128B.128 [R8+0x4800], desc[UR20][R30.64] ;  /* 0x048000001e089fae */ /* 0x0005e2000b981a14 */
[----:B------:R-:W-:-:S03]  /*10890*/  @!P1 IMAD.WIDE.U32 R26, R0, 0x1a0, R26 ;  /* 0x000001a0001a9825 */ /* 0x000fc600078e001a */
[----:B------:R2:W-:Y:S01]  /*108a0*/  @P1 STS.128 [R8+0x5000], RZ ;  /* 0x005000ff08001388 */ /* 0x0005e20000000c00 */
[----:B------:R-:W-:Y:S01]  /*108b0*/  @!P1 VIADD R11, R11, UR7 ;  /* 0x000000070b0b9c36 */ /* 0x000fe20008000000 */
[----:B---3--:R-:W-:Y:S01]  /*108c0*/  @!P1 IADD3 R7, PT, PT, R27, UR6, RZ ;  /* 0x000000061b079c10 */ /* 0x008fe2000fffe0ff */
[----:B------:R-:W-:Y:S01]  /*108d0*/  @!P1 IMAD.MOV.U32 R6, RZ, RZ, R26 ;  /* 0x000000ffff069224 */ /* 0x000fe200078e001a */
        /* <DEDUP_REMOVED lines=54> */
.L_x_1434:
[----:B------:R-:W-:Y:S05]  /*10c40*/  BSYNC.RECONVERGENT B0 ;  /* 0x0000000000007941 */ /* 0x000fea0003800200 */
.L_x_1433:
[----:B------:R-:W0:Y:S02]  /*10c50*/  LDGDEPBAR ;  /* 0x00000000000079af */ /* 0x000e240000000000 */
.L_x_1430:
[----:B------:R-:W-:Y:S01]  /*10c60*/  FMNMX3.FTZ R0, R36, R99, R96, !PT ;  /* 0x0000006324007276 */ /* 0x000fe20007810060 */
[----:B------:R-:W4:Y:S01]  /*10c70*/  LDCU UR6, c[0x0][0x45c] ;  /* 0x00008b80ff0677ac */ /* 0x000f220008000800 */
[----:B--2---:R-:W-:Y:S02]  /*10c80*/  MOV R16, 0x20 ;  /* 0x0000002000107802 */ /* 0x004fe40000000f00 */
[----:B------:R-:W-:Y:S01]  /*10c90*/  FMNMX3.FTZ R0, R0, R100, R97, !PT ;  /* 0x0000006400007276 */ /* 0x000fe20007810061 */
[----:B------:R-:W-:Y:S01]  /*10ca0*/  UISETP.GT.AND UP0, UPT, UR4, UR16, UPT ;  /* 0x000000100400728c */ /* 0x000fe2000bf04270 */
[----:B------:R-:W-:Y:S02]  /*10cb0*/  SEL R16, R16, 0xffffffe0, !P6 ;  /* 0xffffffe010107807 */ /* 0x000fe40007000000 */
[----:B------:R-:W-:Y:S02]  /*10cc0*/  FMNMX3.FTZ R0, R0, R108, R107, !PT ;  /* 0x0000006c00007276 */ /* 0x000fe4000781006b */
[----:B------:R-:W-:-:S02]  /*10cd0*/  MOV R63, R245 ;  /* 0x000000f5003f7202 */ /* 0x000fc40000000f00 */
[----:B------:R-:W-:-:S04]  /*10ce0*/  FMNMX3.FTZ R0, R0, R105, R106, !PT ;  /* 0x0000006900007276 */ /* 0x000fc8000781006a */
[----:B------:R-:W-:Y:S01]  /*10cf0*/  FMNMX3.FTZ R2, R0, R114, R115, !PT ;  /* 0x0000007200027276 */ /* 0x000fe20007810073 */
[----:B------:R-:W-:Y:S01]  /*10d00*/  @UP0 UIADD3 UR14, UPT, UPT, UR18, -0x3, URZ ;  /* 0xfffffffd120e0890 */ /* 0x000fe2000fffe0ff */
        /* <DEDUP_REMOVED lines=52> */
[----:B---3--:R-:W-:-:S02]  /*11050*/  FMNMX3.FTZ R4, R0, R211, R210, !PT ;  /* 0x000000d300047276 */ /* 0x008fc400078100d2 */
        /* <DEDUP_REMOVED lines=12> */
[----:B--2---:R-:W-:Y:S02]  /*11120*/  FMNMX.FTZ R79, R0, R5, !PT ;  /* 0x00000005004f7209 */ /* 0x004fe40007810000 */
[----:B------:R-:W-:Y:S02]  /*11130*/  LOP3.LUT R5, R247, R248, RZ, 0xfc, !PT ;  /* 0x000000f8f7057212 */ /* 0x000fe400078efcff */
[C---:B------:R-:W-:Y:S01]  /*11140*/  FSETP.NEU.FTZ.AND P2, PT, R79.reuse, -INF , PT ;  /* 0xff8000004f00780b */ /* 0x040fe20003f5d000 */
[----:B----4-:R-:W-:Y:S01]  /*11150*/  FMUL.FTZ R2, R79, UR6 ;  /* 0x000000064f027c20 */ /* 0x010fe20008410000 */
[----:B------:R-:W-:-:S04]  /*11160*/  LEA R40, R5, UR5, 0x1 ;  /* 0x0000000505287c11 */ /* 0x000fc8000f8e08ff */
[----:B------:R-:W-:Y:S01]  /*11170*/  FSEL R2, R2, RZ, P2 ;  /* 0x000000ff02027208 */ /* 0x000fe20001000000 */
[----:B------:R-:W2:Y:S01]  /*11180*/  LDSM.16.MT88.4 R8, [R40+0xa000] ;  /* 0x00a000002808783b */ /* 0x000ea20000004200 */
[----:B------:R-:W-:Y:S02]  /*11190*/  IADD3 R42, PT, PT, R16, R40, RZ ;  /* 0x00000028102a7210 */ /* 0x000fe40007ffe0ff */
[----:B------:R-:W-:Y:S01]  /*111a0*/  IADD3 R41, PT, PT, R40, 0xa040, RZ ;  /* 0x0000a04028297810 */ /* 0x000fe20007ffe0ff */
[--C-:B------:R-:W-:Y:S01]  /*111b0*/  FFMA.FTZ R0, R99, UR6, -R2.reuse ;  /* 0x0000000663007c23 */ /* 0x100fe20008010802 */
[----:B------:R-:W-:Y:S01]  /*111c0*/  MOV R99, R246 ;  /* 0x000000f600637202 */ /* 0x000fe20000000f00 */
[----:B------:R-:W4:Y:S01]  /*111d0*/  LDSM.16.MT88.4 R20, [R42+0xa000] ;  /* 0x00a000002a14783b */ /* 0x000f220000004200 */
[----:B---3--:R-:W-:Y:S01]  /*111e0*/  FMNMX.FTZ R78, R4, R6, !PT ;  /* 0x00000006044e7209 */ /* 0x008fe20007810000 */
[----:B------:R3:W-:Y:S01]  /*111f0*/  MUFU.EX2 R62, R0 ;  /* 0x00000000003e7308 */ /* 0x0007e20000000800 */
[----:B------:R-:W-:Y:S01]  /*11200*/  FFMA.FTZ R4, R100, UR6, -R2 ;  /* 0x0000000664047c23 */ /* 0x000fe20008010802 */
[----:B------:R-:W-:Y:S01]  /*11210*/  FSEL R6, R79, RZ, P2 ;  /* 0x000000ff4f067208 */ /* 0x000fe20001000000 */
[----:B------:R-:W-:Y:S01]  /*11220*/  LDSM.16.MT88.4 R24, [R40+0xa800] ;  /* 0x00a800002818783b */ /* 0x000fe20000004200 */
[----:B------:R-:W-:-:S03]  /*11230*/  FSETP.NEU.FTZ.AND P1, PT, R78, -INF , PT ;  /* 0xff8000004e00780b */ /* 0x000fc60003f3d000 */
[----:B------:R-:W-:Y:S01]  /*11240*/  FADD.FTZ R6, R36, -R6 ;  /* 0x8000000624067221 */ /* 0x000fe20000010000 */
[----:B------:R-:W-:Y:S01]  /*11250*/  FSEL R5, R78, RZ, P1 ;  /* 0x000000ff4e057208 */ /* 0x000fe20000800000 */
[----:B------:R5:W-:Y:S02]  /*11260*/  MUFU.EX2 R100, R4 ;  /* 0x0000000400647308 */ /* 0x000be40000000800 */
[----:B------:R-:W-:Y:S02]  /*11270*/  FMUL.FTZ R6, R6, UR6 ;  /* 0x0000000606067c20 */ /* 0x000fe40008410000 */
[----:B------:R-:W-:Y:S01]  /*11280*/  FADD.FTZ R3, R3, -R5 ;  /* 0x8000000503037221 */ /* 0x000fe20000010000 */
[----:B---3--:R-:W-:-:S03]  /*11290*/  FFMA.FTZ R0, R96, UR6, -R2 ;  /* 0x0000000660007c23 */ /* 0x008fc60008010802 */
[----:B------:R-:W-:Y:S01]  /*112a0*/  FMUL.FTZ R3, R3, UR6 ;  /* 0x0000000603037c20 */ /* 0x000fe20008410000 */
[----:B------:R-:W3:Y:S01]  /*112b0*/  MUFU.EX2 R77, R6 ;  /* 0x00000006004d7308 */ /* 0x000ee20000000800 */
[----:B-----5:R-:W-:-:S07]  /*112c0*/  FFMA.FTZ R4, R97, UR6, -R2 ;  /* 0x0000000661047c23 */ /* 0x020fce0008010802 */
[----:B------:R5:W-:Y:S08]  /*112d0*/  MUFU.EX2 R96, R0 ;  /* 0x0000000000607308 */ /* 0x000bf00000000800 */
[----:B------:R1:W2:Y:S01]  /*112e0*/  MUFU.EX2 R76, R3 ;  /* 0x00000003004c7308 */ /* 0x0002a20000000800 */
[-C--:B---3--:R-:W-:Y:S01]  /*112f0*/  FMUL.FTZ R136, R136, R77.reuse ;  /* 0x0000004d88887220 */ /* 0x088fe20000410000 */
[-C--:B------:R-:W-:Y:S01]  /*11300*/  FMUL.FTZ R137, R137, R77.reuse ;  /* 0x0000004d89897220 */ /* 0x080fe20000410000 */
[-C--:B------:R-:W-:Y:S01]  /*11310*/  FMUL.FTZ R144, R144, R77.reuse ;  /* 0x0000004d90907220 */ /* 0x080fe20000410000 */
[-C--:B------:R-:W-:Y:S01]  /*11320*/  FMUL.FTZ R145, R145, R77.reuse ;  /* 0x0000004d91917220 */ /* 0x080fe20000410000 */
[-C--:B------:R-:W-:Y:S01]  /*11330*/  FMUL.FTZ R148, R148, R77.reuse ;  /* 0x0000004d94947220 */ /* 0x080fe20000410000 */
[-C--:B------:R-:W-:Y:S01]  /*11340*/  FMUL.FTZ R149, R149, R77.reuse ;  /* 0x0000004d95957220 */ /* 0x080fe20000410000 */
[-C--:B------:R-:W-:Y:S01]  /*11350*/  FMUL.FTZ R152, R152, R77.reuse ;  /* 0x0000004d98987220 */ /* 0x080fe20000410000 */
[----:B------:R3:W4:Y:S01]  /*11360*/  MUFU.EX2 R97, R4 ;  /* 0x0000000400617308 */ /* 0x0007220000000800 */
[----:B-----5:R-:W-:Y:S01]  /*11370*/  FMUL.FTZ R0, R78, UR6 ;  /* 0x000000064e007c20 */ /* 0x020fe20008410000 */
[-C--:B------:R-:W-:Y:S01]  /*11380*/  FMUL.FTZ R153, R153, R77.reuse ;  /* 0x0000004d99997220 */ /* 0x080fe20000410000 */
[-C--:B------:R-:W-:Y:S01]  /*11390*/  FMUL.FTZ R156, R156, R77.reuse ;  /* 0x0000004d9c9c7220 */ /* 0x080fe20000410000 */
[-C--:B------:R-:W-:Y:S01]  /*113a0*/  FMUL.FTZ R157, R157, R77.reuse ;  /* 0x0000004d9d9d7220 */ /* 0x080fe20000410000 */
[-C--:B------:R-:W-:Y:S01]  /*113b0*/  FMUL.FTZ R140, R140, R77.reuse ;  /* 0x0000004d8c8c7220 */ /* 0x080fe20000410000 */
[----:B------:R-:W-:Y:S01]  /*113c0*/  FSEL R0, R0, RZ, P1 ;  /* 0x000000ff00007208 */ /* 0x000fe20000800000 */
[-C--:B------:R-:W-:Y:S01]  /*113d0*/  FMUL.FTZ R141, R141, R77.reuse ;  /* 0x0000004d8d8d7220 */ /* 0x080fe20000410000 */
[----:B------:R-:W-:Y:S01]  /*113e0*/  FMUL.FTZ R160, R160, R77 ;  /* 0x0000004da0a07220 */ /* 0x000fe20000410000 */
[----:B-1----:R-:W-:Y:S01]  /*113f0*/  IADD3 R3, PT, PT, R40, 0xa000, RZ ;  /* 0x0000a00028037810 */ /* 0x002fe20007ffe0ff */
[-C--:B--2---:R-:W-:Y:S01]  /*11400*/  FMUL.FTZ R138, R138, R76.reuse ;  /* 0x0000004c8a8a7220 */ /* 0x084fe20000410000 */
[-C--:B------:R-:W-:Y:S01]  /*11410*/  FMUL.FTZ R139, R139, R76.reuse ;  /* 0x0000004c8b8b7220 */ /* 0x080fe20000410000 */
[-C--:B------:R-:W-:Y:S01]  /*11420*/  FMUL.FTZ R146, R146, R76.reuse ;  /* 0x0000004c92927220 */ /* 0x080fe20000410000 */
[----:B------:R-:W-:Y:S01]  /*11430*/  @P0 IADD3 R41, PT, PT, R3, -0x40, RZ ;  /* 0xffffffc003290810 */ /* 0x000fe20007ffe0ff */
[----:B------:R-:W-:Y:S01]  /*11440*/  FFMA.FTZ R3, R108, UR6, -R2 ;  /* 0x000000066c037c23 */ /* 0x000fe20008010802 */
[-C--:B------:R-:W-:Y:S01]  /*11450*/  FMUL.FTZ R147, R147, R76.reuse ;  /* 0x0000004c93937220 */ /* 0x080fe20000410000 */
[-C--:B------:R-:W-:Y:S01]  /*11460*/  FMUL.FTZ R150, R150, R76.reuse ;  /* 0x0000004c96967220 */ /* 0x080fe20000410000 */
[----:B---3--:R-:W-:Y:S01]  /*11470*/  FFMA.FTZ R4, R102, UR6, -R0 ;  /* 0x0000000666047c23 */ /* 0x008fe20008010800 */
[----:B------:R-:W1:Y:S01]  /*11480*/  LDSM.16.MT88.4 R12, [R41] ;  /* 0x00000000290c783b */ /* 0x000e620000004200 */
[----:B------:R2:W-:Y:S01]  /*11490*/  MUFU.EX2 R249, R3 ;  /* 0x0000000300f97308 */ /* 0x0005e20000000800 */
[----:B------:R-:W-:Y:S01]  /*114a0*/  IADD3 R43, PT, PT, R16, R41, RZ ;  /* 0x00000029102b7210 */ /* 0x000fe20007ffe0ff */
[----:B------:R-:W-:Y:S01]  /*114b0*/  FMUL.FTZ R151, R151, R76 ;  /* 0x0000004c97977220 */ /* 0x000fe20000410000 */
[----:B----4-:R-:W-:Y:S01]  /*114c0*/  F2FP.BF16.F32.PACK_AB R6, R97, R100 ;  /* 0x000000646106723e */ /* 0x010fe200000010ff */
[-C--:B------:R-:W-:Y:S01]  /*114d0*/  FMUL.FTZ R154, R154, R76.reuse ;  /* 0x0000004c9a9a7220 */ /* 0x080fe20000410000 */
[-C--:B------:R-:W-:Y:S01]  /*114e0*/  FMUL.FTZ R155, R155, R76.reuse ;  /* 0x0000004c9b9b7220 */ /* 0x080fe20000410000 */
[----:B------:R-:W3:Y:S01]  /*114f0*/  LDSM.16.MT88.4 R16, [R43] ;  /* 0x000000002b10783b */ /* 0x000ee20000004200 */
[-C--:B------:R-:W-:Y:S01]  /*11500*/  FMUL.FTZ R158, R158, R76.reuse ;  /* 0x0000004c9e9e7220 */ /* 0x080fe20000410000 */
[----:B------:R4:W-:Y:S01]  /*11510*/  MUFU.EX2 R250, R4 ;  /* 0x0000000400fa7308 */ /* 0x0009e20000000800 */
        /* <DEDUP_REMOVED lines=8> */
[----:B--2---:R-:W-:Y:S01]  /*115a0*/  FFMA.FTZ R3, R107, UR6, -R2 ;  /* 0x000000066b037c23 */ /* 0x004fe20008010802 */
[-C--:B------:R-:W-:Y:S01]  /*115b0*/  FMUL.FTZ R166, R166, R76.reuse ;  /* 0x0000004ca6a67220 */ /* 0x080fe20000410000 */
[----:B------:R-:W-:Y:S01]  /*115c0*/  FMUL.FTZ R167, R167, R76 ;  /* 0x0000004ca7a77220 */ /* 0x000fe20000410000 */
[----:B------:R-:W-:Y:S01]  /*115d0*/  PLOP3.LUT P1, PT, PT, PT, UP0, 0x80, 0x8 ;  /* 0x000000000008781c */ /* 0x000fe20003f2f008 */
[----:B------:R2:W-:Y:S01]  /*115e0*/  MUFU.EX2 R247, R3 ;  /* 0x0000000300f77308 */ /* 0x0005e20000000800 */
[----:B----4-:R-:W-:-:S07]  /*115f0*/  FFMA.FTZ R4, R98, UR6, -R0 ;  /* 0x0000000662047c23 */ /* 0x010fce0008010800 */
[----:B------:R4:W5:Y:S01]  /*11600*/  MUFU.EX2 R251, R4 ;  /* 0x0000000400fb7308 */ /* 0x0009620000000800 */
[----:B--2---:R-:W-:-:S07]  /*11610*/  FFMA.FTZ R3, R106, UR6, -R2 ;  /* 0x000000066a037c23 */ /* 0x004fce0008010802 */
[----:B------:R2:W-:Y:S01]  /*11620*/  MUFU.EX2 R246, R3 ;  /* 0x0000000300f67308 */ /* 0x0005e20000000800 */
[----:B----4-:R-:W-:Y:S01]  /*11630*/  FFMA.FTZ R4, R103, UR6, -R0 ;  /* 0x0000000667047c23 */ /* 0x010fe20008010800 */
[----:B-----5:R-:W-:-:S06]  /*11640*/  F2FP.BF16.F32.PACK_AB R5, R251, R250 ;  /* 0x000000fafb05723e */ /* 0x020fcc00000010ff */
[----:B------:R4:W-:Y:S01]  /*11650*/  MUFU.EX2 R252, R4 ;  /* 0x0000000400fc7308 */ /* 0x0009e20000000800 */
[----:B--2---:R-:W-:-:S07]  /*11660*/  FFMA.FTZ R3, R111, UR6, -R0 ;  /* 0x000000066f037c23 */ /* 0x004fce0008010800 */
[----:B------:R2:W-:Y:S01]  /*11670*/  MUFU.EX2 R245, R3 ;  /* 0x0000000300f57308 */ /* 0x0005e20000000800 */
[----:B----4-:R-:W-:-:S07]  /*11680*/  FFMA.FTZ R4, R101, UR6, -R0 ;  /* 0x0000000665047c23 */ /* 0x010fce0008010800 */
[----:B------:R4:W5:Y:S01]  /*11690*/  MUFU.EX2 R98, R4 ;  /* 0x0000000400627308 */ /* 0x0009620000000800 */
[----:B--2---:R-:W-:-:S07]  /*116a0*/  FFMA.FTZ R3, R110, UR6, -R0 ;  /* 0x000000066e037c23 */ /* 0x004fce0008010800 */
[----:B------:R2:W3:Y:S01]  /*116b0*/  MUFU.EX2 R244, R3 ;  /* 0x0000000300f47308 */ /* 0x0004e20000000800 */
[----:B----4-:R-:W-:Y:S02]  /*116c0*/  F2FP.BF16.F32.PACK_AB R4, R96, R62 ;  /* 0x0000003e6004723e */ /* 0x010fe400000010ff */
[----:B-----5:R-:W-:-:S07]  /*116d0*/  F2FP.BF16.F32.PACK_AB R7, R98, R252 ;  /* 0x000000fc6207723e */ /* 0x020fce00000010ff */
[----:B------:R-:W-:Y:S01]  /*116e0*/  HMMA.16816.F32.BF16 R32, R4, R8, R136 ;  /* 0x000000080420723c */ /* 0x000fe20000041888 */
[----:B------:R-:W-:Y:S01]  /*116f0*/  FFMA.FTZ R8, R105, UR6, -R2 ;  /* 0x0000000669087c23 */ /* 0x000fe20008010802 */
[----:B--2---:R-:W-:-:S03]  /*11700*/  FFMA.FTZ R3, R112, UR6, -R0 ;  /* 0x0000000670037c23 */ /* 0x004fc60008010800 */
[----:B------:R-:W2:Y:S03]  /*11710*/  MUFU.EX2 R248, R8 ;  /* 0x0000000800f87308 */ /* 0x000ea60000000800 */
[C---:B------:R-:W-:Y:S05]  /*11720*/  HMMA.16816.F32.BF16 R28, R4.reuse, R20, R144 ;  /* 0x00000014041c723c */ /* 0x040fea0000041890 */
[----:B------:R4:W-:Y:S03]  /*11730*/  MUFU.EX2 R243, R3 ;  /* 0x0000000300f37308 */ /* 0x0009e60000000800 */
[C---:B------:R-:W-:Y:S01]  /*11740*/  HMMA.16816.F32.BF16 R36, R4.reuse, R22, R148 ;  /* 0x000000160424723c */ /* 0x040fe20000041894 */
[----:B------:R-:W5:Y:S07]  /*11750*/  LDSM.16.MT88.4 R20, [R42+0xa800] ;  /* 0x00a800002a14783b */ /* 0x000f6e0000004200 */
[----:B-1----:R-:W-:Y:S01]  /*11760*/  HMMA.16816.F32.BF16 R52, R4, R12, R152 ;  /* 0x0000000c0434723c */ /* 0x002fe20000041898 */
[----:B----4-:R-:W-:-:S07]  /*11770*/  FFMA.FTZ R3, R113, UR6, -R0 ;  /* 0x0000000671037c23 */ /* 0x010fce0008010800 */
[C---:B------:R-:W-:Y:S01]  /*11780*/  HMMA.16816.F32.BF16 R156, R4.reuse, R14, R156 ;  /* 0x0000000e049c723c */ /* 0x040fe2000004189c */
[----:B------:R-:W1:Y:S01]  /*11790*/  LDSM.16.MT88.4 R12, [R41+0x800] ;  /* 0x00080000290c783b */ /* 0x000e620000004200 */
[----:B------:R4:W5:Y:S06]  /*117a0*/  MUFU.EX2 R242, R3 ;  /* 0x0000000300f27308 */ /* 0x00096c0000000800 */
[C---:B------:R-:W-:Y:S01]  /*117b0*/  HMMA.16816.F32.BF16 R44, R4.reuse, R10, R140 ;  /* 0x0000000a042c723c */ /* 0x040fe2000004188c */
[----:B------:R-:W1:Y:S07]  /*117c0*/  LDSM.16.MT88.4 R8, [R43+0x800] ;  /* 0x000800002b08783b */ /* 0x000e6e0000004200 */
[----:B---3--:R-:W-:Y:S01]  /*117d0*/  HMMA.16816.F32.BF16 R160, R4, R16, R160 ;  /* 0x0000001004a0723c */ /* 0x008fe200000418a0 */
[----:B----4-:R-:W-:-:S04]  /*117e0*/  FFMA.FTZ R3, R114, UR6, -R2 ;  /* 0x0000000672037c23 */ /* 0x010fc80008010802 */
[----:B------:R3:W-:Y:S03]  /*117f0*/  MUFU.EX2 R236, R3 ;  /* 0x0000000300ec7308 */ /* 0x0007e60000000800 */
[----:B------:R-:W-:Y:S01]  /*11800*/  HMMA.16816.F32.BF16 R16, R4, R18, R164 ;  /* 0x000000120410723c */ /* 0x000fe200000418a4 */
[----:B------:R-:W-:Y:S02]  /*11810*/  F2FP.BF16.F32.PACK_AB R4, R247, R249 ;  /* 0x000000f9f704723e */ /* 0x000fe400000010ff */
[----:B------:R-:W-:Y:S02]  /*11820*/  F2FP.BF16.F32.PACK_AB R5, R244, R245 ;  /* 0x000000f5f405723e */ /* 0x000fe400000010ff */
[----:B--2---:R-:W-:Y:S02]  /*11830*/  F2FP.BF16.F32.PACK_AB R6, R246, R248 ;  /* 0x000000f8f606723e */ /* 0x004fe400000010ff */
[----:B-----5:R-:W-:-:S07]  /*11840*/  F2FP.BF16.F32.PACK_AB R7, R242, R243 ;  /* 0x000000f3f207723e */ /* 0x020fce00000010ff */
[----:B------:R-:W-:Y:S01]  /*11850*/  HMMA.16816.F32.BF16 R32, R4, R24, R32 ;  /* 0x000000180420723c */ /* 0x000fe20000041820 */
[----:B---3--:R-:W-:-:S04]  /*11860*/  FFMA.FTZ R3, R115, UR6, -R2 ;  /* 0x0000000673037c23 */ /* 0x008fc80008010802 */
[----:B------:R2:W3:Y:S03]  /*11870*/  MUFU.EX2 R235, R3 ;  /* 0x0000000300eb7308 */ /* 0x0004e60000000800 */
[C---:B------:R-:W-:Y:S01]  /*11880*/  HMMA.16816.F32.BF16 R44, R4.reuse, R26, R44 ;  /* 0x0000001a042c723c */ /* 0x040fe2000004182c */
[----:B------:R-:W4:Y:S07]  /*11890*/  LDSM.16.MT88.4 R24, [R40+0xb000] ;  /* 0x00b000002818783b */ /* 0x000f2e0000004200 */
[----:B------:R-:W-:Y:S01]  /*118a0*/  HMMA.16816.F32.BF16 R28, R4, R20, R28 ;  /* 0x00000014041c723c */ /* 0x000fe2000004181c */
[----:B--2---:R-:W-:-:S07]  /*118b0*/  FFMA.FTZ R3, R117, UR6, -R2 ;  /* 0x0000000675037c23 */ /* 0x004fce0008010802 */
[C---:B------:R-:W-:Y:S01]  /*118c0*/  HMMA.16816.F32.BF16 R36, R4.reuse, R22, R36 ;  /* 0x000000160424723c */ /* 0x040fe20000041824 */
[----:B------:R-:W2:Y:S01]  /*118d0*/  LDSM.16.MT88.4 R20, [R42+0xb000] ;  /* 0x00b000002a14783b */ /* 0x000ea20000004200 */
[----:B------:R5:W-:Y:S06]  /*118e0*/  MUFU.EX2 R241, R3 ;  /* 0x0000000300f17308 */ /* 0x000bec0000000800 */
[C---:B-1----:R-:W-:Y:S08]  /*118f0*/  HMMA.16816.F32.BF16 R52, R4.reuse, R12, R52 ;  /* 0x0000000c0434723c */ /* 0x042ff00000041834 */
[----:B------:R-:W-:Y:S01]  /*11900*/  HMMA.16816.F32.BF16 R64, R4, R14, R156 ;  /* 0x0000000e0440723c */ /* 0x000fe2000004189c */
[----:B------:R-:W1:Y:S01]  /*11910*/  LDSM.16.MT88.4 R12, [R41+0x1000] ;  /* 0x00100000290c783b */ /* 0x000e620000004200 */
[----:B-----5:R-:W-:-:S04]  /*11920*/  FFMA.FTZ R3, R116, UR6, -R2 ;  /* 0x0000000674037c23 */ /* 0x020fc80008010802 */
[----:B------:R5:W4:Y:S02]  /*11930*/  MUFU.EX2 R240, R3 ;  /* 0x0000000300f07308 */ /* 0x000b240000000800 */
[C---:B------:R-:W-:Y:S08]  /*11940*/  HMMA.16816.F32.BF16 R160, R4.reuse, R8, R160 ;  /* 0x0000000804a0723c */ /* 0x040ff000000418a0 */
[----:B------:R-:W-:Y:S01]  /*11950*/  HMMA.16816.F32.BF16 R16, R4, R10, R16 ;  /* 0x0000000a0410723c */ /* 0x000fe20000041810 */
[----:B------:R-:W1:Y:S01]  /*11960*/  LDSM.16.MT88.4 R8, [R43+0x1000] ;  /* 0x001000002b08783b */ /* 0x000e620000004200 */
[----:B---3--:R-:W-:Y:S01]  /*11970*/  F2FP.BF16.F32.PACK_AB R4, R235, R236 ;  /* 0x000000eceb04723e */ /* 0x008fe200000010ff */
[----:B-----5:R-:W-:Y:S01]  /*11980*/  FFMA.FTZ R3, R174, UR6, -R0 ;  /* 0x00000006ae037c23 */ /* 0x020fe20008010800 */
[----:B----4-:R-:W-:-:S03]  /*11990*/  F2FP.BF16.F32.PACK_AB R6, R240, R241 ;  /* 0x000000f1f006723e */ /* 0x010fc600000010ff */
[----:B------:R3:W-:Y:S02]  /*119a0*/  MUFU.EX2 R233, R3 ;  /* 0x0000000300e97308 */ /* 0x0007e40000000800 */
[----:B---3--:R-:W-:-:S06]  /*119b0*/  FFMA.FTZ R3, R173, UR6, -R0 ;  /* 0x00000006ad037c23 */ /* 0x008fcc0008010800 */
[----:B------:R3:W4:Y:S02]  /*119c0*/  MUFU.EX2 R231, R3 ;  /* 0x0000000300e77308 */ /* 0x0007240000000800 */
[----:B---3--:R-:W-:Y:S01]  /*119d0*/  FFMA.FTZ R3, R172, UR6, -R0 ;  /* 0x00000006ac037c23 */ /* 0x008fe20008010800 */
[----:B----4-:R-:W-:-:S05]  /*119e0*/  F2FP.BF16.F32.PACK_AB R5, R231, R233 ;  /* 0x000000e9e705723e */ /* 0x010fca00000010ff */
[----:B------:R3:W-:Y:S02]  /*119f0*/  MUFU.EX2 R234, R3 ;  /* 0x0000000300ea7308 */ /* 0x0007e40000000800 */
[----:B---3--:R-:W-:-:S06]  /*11a00*/  FFMA.FTZ R3, R119, UR6, -R0 ;  /* 0x0000000677037c23 */ /* 0x008fcc0008010800 */
[----:B------:R3:W4:Y:S02]  /*11a10*/  MUFU.EX2 R232, R3 ;  /* 0x0000000300e87308 */ /* 0x0007240000000800 */
[----:B---3--:R-:W-:Y:S01]  /*11a20*/  FFMA.FTZ R3, R122, UR6, -R2 ;  /* 0x000000067a037c23 */ /* 0x008fe20008010802 */
[----:B----4-:R-:W-:-:S05]  /*11a30*/  F2FP.BF16.F32.PACK_AB R7, R232, R234 ;  /* 0x000000eae807723e */ /* 0x010fca00000010ff */
[----:B------:R3:W-:Y:S02]  /*11a40*/  MUFU.EX2 R174, R3 ;  /* 0x0000000300ae7308 */ /* 0x0007e40000000800 */
[C---:B------:R-:W-:Y:S08]  /*11a50*/  HMMA.16816.F32.BF16 R48, R4.reuse, R24, R32 ;  /* 0x000000180430723c */ /* 0x040ff00000041820 */
[----:B------:R-:W-:Y:S01]  /*11a60*/  HMMA.16816.F32.BF16 R56, R4, R26, R44 ;  /* 0x0000001a0438723c */ /* 0x000fe2000004182c */
[----:B------:R-:W4:Y:S01]  /*11a70*/  LDSM.16.MT88.4 R24, [R40+0xb800] ;  /* 0x00b800002818783b */ /* 0x000f220000004200 */
[----:B---3--:R-:W-:-:S06]  /*11a80*/  FFMA.FTZ R3, R123, UR6, -R2 ;  /* 0x000000067b037c23 */ /* 0x008fcc0008010802 */
[C---:B--2---:R-:W-:Y:S01]  /*11a90*/  HMMA.16816.F32.BF16 R32, R4.reuse, R20, R28 ;  /* 0x000000140420723c */ /* 0x044fe2000004181c */
[----:B------:R2:W3:Y:S07]  /*11aa0*/  MUFU.EX2 R230, R3 ;  /* 0x0000000300e67308 */ /* 0x0004ee0000000800 */
[C---:B------:R-:W-:Y:S01]  /*11ab0*/  HMMA.16816.F32.BF16 R28, R4.reuse, R22, R36 ;  /* 0x00000016041c723c */ /* 0x040fe20000041824 */
[----:B------:R-:W5:Y:S07]  /*11ac0*/  LDSM.16.MT88.4 R20, [R42+0xb800] ;  /* 0x00b800002a14783b */ /* 0x000f6e0000004200 */
[----:B-1----:R-:W-:Y:S01]  /*11ad0*/  HMMA.16816.F32.BF16 R52, R4, R12, R52 ;  /* 0x0000000c0434723c */ /* 0x002fe20000041834 */
[----:B--2---:R-:W-:-:S04]  /*11ae0*/  FFMA.FTZ R3, R121, UR6, -R2 ;  /* 0x0000000679037c23 */ /* 0x004fc80008010802 */
[----:B------:R1:W-:Y:S03]  /*11af0*/  MUFU.EX2 R173, R3 ;  /* 0x0000000300ad7308 */ /* 0x0003e60000000800 */
[C---:B------:R-:W-:Y:S01]  /*11b00*/  HMMA.16816.F32.BF16 R64, R4.reuse, R14, R64 ;  /* 0x0000000e0440723c */ /* 0x040fe20000041840 */
[----:B------:R-:W2:Y:S07]  /*11b10*/  LDSM.16.MT88.4 R12, [R41+0x1800] ;  /* 0x00180000290c783b */ /* 0x000eae0000004200 */
[----:B------:R-:W-:Y:S01]  /*11b20*/  HMMA.16816.F32.BF16 R44, R4, R8, R160 ;  /* 0x00000008042c723c */ /* 0x000fe200000418a0 */
[----:B------:R-:W-:-:S02]  /*11b30*/  MOV R161, R99 ;  /* 0x0000006300a17202 */ /* 0x000fc40000000f00 */
[----:B------:R-:W-:Y:S02]  /*11b40*/  MOV R163, R100 ;  /* 0x0000006400a37202 */ /* 0x000fe40000000f00 */
[----:B------:R-:W-:Y:S01]  /*11b50*/  MOV R162, R96 ;  /* 0x0000006000a27202 */ /* 0x000fe20000000f00 */
[----:B-1----:R-:W-:Y:S02]  /*11b60*/  FFMA.FTZ R3, R120, UR6, -R2 ;  /* 0x0000000678037c23 */ /* 0x002fe40008010802 */
[----:B------:R-:W-:Y:S01]  /*11b70*/  HMMA.16816.F32.BF16 R16, R4, R10, R16 ;  /* 0x0000000a0410723c */ /* 0x000fe20000041810 */
[----:B------:R-:W1:Y:S01]  /*11b80*/  LDSM.16.MT88.4 R8, [R43+0x1800] ;  /* 0x001800002b08783b */ /* 0x000e620000004200 */
[----:B---3--:R-:W-:Y:S01]  /*11b90*/  F2FP.BF16.F32.PACK_AB R4, R230, R174 ;  /* 0x000000aee604723e */ /* 0x008fe200000010ff */
[----:B------:R3:W4:Y:S02]  /*11ba0*/  MUFU.EX2 R172, R3 ;  /* 0x0000000300ac7308 */ /* 0x0007240000000800 */
[----:B---3--:R-:W-:Y:S01]  /*11bb0*/  FFMA.FTZ R3, R181, UR6, -R0 ;  /* 0x00000006b5037c23 */ /* 0x008fe20008010800 */
[----:B----4-:R-:W-:-:S02]  /*11bc0*/  F2FP.BF16.F32.PACK_AB R6, R172, R173 ;  /* 0x000000adac06723e */ /* 0x010fc400000010ff */
[----:B------:R-:W-:-:S03]  /*11bd0*/  MOV R181, R98 ;  /* 0x0000006200b57202 */ /* 0x000fc60000000f00 */
[----:B------:R3:W-:Y:S02]  /*11be0*/  MUFU.EX2 R167, R3 ;  /* 0x0000000300a77308 */ /* 0x0007e40000000800 */
[----:B---3--:R-:W-:Y:S01]  /*11bf0*/  FFMA.FTZ R3, R180, UR6, -R0 ;  /* 0x00000006b4037c23 */ /* 0x008fe20008010800 */
[----:B------:R-:W-:-:S05]  /*11c00*/  MOV R180, R97 ;  /* 0x0000006100b47202 */ /* 0x000fca0000000f00 */
        /* <DEDUP_REMOVED lines=13> */
[C---:B-----5:R-:W-:Y:S01]  /*11ce0*/  HMMA.16816.F32.BF16 R32, R4.reuse, R20, R32 ;  /* 0x000000140420723c */ /* 0x060fe20000041820 */
        /* <DEDUP_REMOVED lines=226> */
[----:B------:R2:W5:Y:S01]  /*12b10*/  MUFU.EX2 R101, R3 ;  /* 0x0000000300657308 */ /* 0x0005620000000800 */
[----:B------:R-:W-:Y:S06]  /*12b20*/  LDSM.16.MT88.4 R44, [R41+0x5800] ;  /* 0x00580000292c783b */ /* 0x000fec0000004200 */
[C---:B------:R-:W-:Y:S01]  /*12b30*/  HMMA.16816.F32.BF16 R36, R4.reuse, R22, R36 ;  /* 0x000000160424723c */ /* 0x040fe20000041824 */
[----:B------:R-:W4:Y:S07]  /*12b40*/  LDSM.16.MT88.4 R20, [R42+0xf800] ;  /* 0x00f800002a14783b */ /* 0x000f2e0000004200 */
[----:B---3--:R-:W-:Y:S01]  /*12b50*/  HMMA.16816.F32.BF16 R52, R4, R12, R52 ;  /* 0x0000000c0434723c */ /* 0x008fe20000041834 */
[----:B--2---:R-:W-:-:S04]  /*12b60*/  FFMA.FTZ R3, R90, UR6, -R2 ;  /* 0x000000065a037c23 */ /* 0x004fc80008010802 */
[----:B------:R2:W-:Y:S03]  /*12b70*/  MUFU.EX2 R100, R3 ;  /* 0x0000000300647308 */ /* 0x0005e60000000800 */
[C---:B------:R-:W-:Y:S08]  /*12b80*/  HMMA.16816.F32.BF16 R64, R4.reuse, R14, R64 ;  /* 0x0000000e0440723c */ /* 0x040ff00000041840 */
[----:B-1----:R-:W-:Y:S01]  /*12b90*/  HMMA.16816.F32.BF16 R60, R4, R8, R32 ;  /* 0x00000008043c723c */ /* 0x002fe20000041820 */
[----:B--2---:R-:W-:-:S07]  /*12ba0*/  FFMA.FTZ R3, R89, UR6, -R2 ;  /* 0x0000000659037c23 */ /* 0x004fce0008010802 */
[----:B------:R-:W-:Y:S01]  /*12bb0*/  HMMA.16816.F32.BF16 R12, R4, R10, R16 ;  /* 0x0000000a040c723c */ /* 0x000fe20000041810 */
[----:B------:R-:W1:Y:S01]  /*12bc0*/  LDSM.16.MT88.4 R8, [R43+0x5800] ;  /* 0x005800002b08783b */ /* 0x000e620000004200 */
[----:B-----5:R-:W-:Y:S01]  /*12bd0*/  F2FP.BF16.F32.PACK_AB R4, R101, R99 ;  /* 0x000000636504723e */ /* 0x020fe200000010ff */
[----:B------:R2:W3:Y:S02]  /*12be0*/  MUFU.EX2 R98, R3 ;  /* 0x0000000300627308 */ /* 0x0004e40000000800 */
[----:B------:R-:W5:Y:S01]  /*12bf0*/  LDSM.16.MT88.4 R16, [R40+0x10000] ;  /* 0x010000002810783b */ /* 0x000f620000004200 */
[----:B--2---:R-:W-:Y:S01]  /*12c00*/  FFMA.FTZ R3, R92, UR6, -R0 ;  /* 0x000000065c037c23 */ /* 0x004fe20008010800 */
[----:B---3--:R-:W-:-:S04]  /*12c10*/  F2FP.BF16.F32.PACK_AB R6, R98, R100 ;  /* 0x000000646206723e */ /* 0x008fc800000010ff */
        /* <DEDUP_REMOVED lines=13> */
[----:B--2---:R-:W-:-:S07]  /*12cf0*/  FFMA.FTZ R3, R170, UR6, -R2 ;  /* 0x00000006aa037c23 */ /* 0x004fce0008010802 */
[C---:B------:R-:W-:Y:S01]  /*12d00*/  HMMA.16816.F32.BF16 R28, R4.reuse, R20, R48 ;  /* 0x00000014041c723c */ /* 0x040fe20000041830 */
[----:B------:R2:W3:Y:S07]  /*12d10*/  MUFU.EX2 R93, R3 ;  /* 0x00000003005d7308 */ /* 0x0004ee0000000800 */
[C---:B------:R-:W-:Y:S08]  /*12d20*/  HMMA.16816.F32.BF16 R48, R4.reuse, R44, R52 ;  /* 0x0000002c0430723c */ /* 0x040ff00000041834 */
[----:B------:R-:W-:Y:S01]  /*12d30*/  HMMA.16816.F32.BF16 R36, R4, R22, R36 ;  /* 0x000000160424723c */ /* 0x000fe20000041824 */
[----:B------:R-:W4:Y:S01]  /*12d40*/  LDSM.16.MT88.4 R20, [R42+0x10000] ;  /* 0x010000002a14783b */ /* 0x000f220000004200 */
[----:B--2---:R-:W-:-:S04]  /*12d50*/  FFMA.FTZ R3, R80, UR6, -R2 ;  /* 0x0000000650037c23 */ /* 0x004fc80008010802 */
[----:B------:R2:W-:Y:S02]  /*12d60*/  MUFU.EX2 R91, R3 ;  /* 0x00000003005b7308 */ /* 0x0005e40000000800 */
[C---:B------:R-:W-:Y:S08]  /*12d70*/  HMMA.16816.F32.BF16 R44, R4.reuse, R46, R64 ;  /* 0x0000002e042c723c */ /* 0x040ff00000041840 */
[----:B-1----:R-:W-:Y:S01]  /*12d80*/  HMMA.16816.F32.BF16 R60, R4, R8, R60 ;  /* 0x00000008043c723c */ /* 0x002fe2000004183c */
[----:B------:R-:W-:Y:S01]  /*12d90*/  FFMA.FTZ R9, R211, UR6, -R0 ;  /* 0x00000006d3097c23 */ /* 0x000fe20008010800 */
[----:B------:R-:W-:-:S03]  /*12da0*/  FFMA.FTZ R8, R182, R77, R184 ;  /* 0x0000004db6087223 */ /* 0x000fc600000100b8 */
[----:B------:R-:W-:Y:S01]  /*12db0*/  MUFU.EX2 R81, R9 ;  /* 0x0000000900517308 */ /* 0x000fe20000000800 */
[----:B------:R-:W-:Y:S01]  /*12dc0*/  FADD.FTZ R8, R162, R8 ;  /* 0x00000008a2087221 */ /* 0x000fe20000010000 */
[----:B--2---:R-:W-:Y:S01]  /*12dd0*/  FFMA.FTZ R3, R71, UR6, -R2 ;  /* 0x0000000647037c23 */ /* 0x004fe20008010802 */
[----:B------:R-:W-:Y:S01]  /*12de0*/  HMMA.16816.F32.BF16 R52, R4, R10, R12 ;  /* 0x0000000a0434723c */ /* 0x000fe2000004180c */
[----:B---3--:R-:W-:Y:S01]  /*12df0*/  F2FP.BF16.F32.PACK_AB R4, R93, R92 ;  /* 0x0000005c5d04723e */ /* 0x008fe200000010ff */
[----:B------:R-:W-:Y:S01]  /*12e00*/  FADD.FTZ R8, R163, R8 ;  /* 0x00000008a3087221 */ /* 0x000fe20000010000 */
[----:B------:R-:W1:Y:S02]  /*12e10*/  LDSM.16.MT88.4 R12, [R41+0x6000] ;  /* 0x00600000290c783b */ /* 0x000e640000004200 */
        /* <DEDUP_REMOVED lines=10> */
[----:B------:R-:W-:Y:S01]  /*12ec0*/  FADD.FTZ R10, R235, R8 ;  /* 0x00000008eb0a7221 */ /* 0x000fe20000010000 */
[----:B------:R-:W-:Y:S01]  /*12ed0*/  FFMA.FTZ R8, R214, UR6, -R2 ;  /* 0x00000006d6087c23 */ /* 0x000fe20008010802 */
[----:B--2---:R-:W-:-:S04]  /*12ee0*/  FFMA.FTZ R3, R177, UR6, -R0 ;  /* 0x00000006b1037c23 */ /* 0x004fc80008010800 */
        /* <DEDUP_REMOVED lines=9> */
[C---:B-----5:R-:W-:Y:S01]  /*12f80*/  HMMA.16816.F32.BF16 R56, R4.reuse, R18, R24 ;  /* 0x000000120438723c */ /* 0x060fe20000041818 */
[----:B------:R-:W-:Y:S07]  /*12f90*/  LDSM.16.MT88.4 R24, [R40+0x10800] ;  /* 0x010800002818783b */ /* 0x000fee0000004200 */
[----:B----4-:R-:W-:Y:S01]  /*12fa0*/  HMMA.16816.F32.BF16 R64, R4, R22, R36 ;  /* 0x000000160440723c */ /* 0x010fe20000041824 */
[----:B--2---:R-:W-:-:S07]  /*12fb0*/  FFMA.FTZ R3, R69, UR6, -R2 ;  /* 0x0000000645037c23 */ /* 0x004fce0008010802 */
[C---:B------:R-:W-:Y:S01]  /*12fc0*/  HMMA.16816.F32.BF16 R68, R4.reuse, R16, R32 ;  /* 0x000000100444723c */ /* 0x040fe20000041820 */
[----:B------:R2:W3:Y:S01]  /*12fd0*/  MUFU.EX2 R85, R3 ;  /* 0x0000000300557308 */ /* 0x0004e20000000800 */
[----:B------:R-:W4:Y:S06]  /*12fe0*/  LDSM.16.MT88.4 R16, [R43+0x6000] ;  /* 0x006000002b10783b */ /* 0x000f2c0000004200 */
[C---:B------:R-:W-:Y:S01]  /*12ff0*/  HMMA.16816.F32.BF16 R72, R4.reuse, R20, R28 ;  /* 0x000000140448723c */ /* 0x040fe2000004181c */
[----:B------:R-:W5:Y:S07]  /*13000*/  LDSM.16.MT88.4 R20, [R42+0x10800] ;  /* 0x010800002a14783b */ /* 0x000f6e0000004200 */
[----:B-1----:R-:W-:Y:S01]  /*13010*/  HMMA.16816.F32.BF16 R28, R4, R12, R48 ;  /* 0x0000000c041c723c */ /* 0x002fe20000041830 */
[----:B--2---:R-:W-:-:S04]  /*13020*/  FFMA.FTZ R3, R178, UR6, -R2 ;  /* 0x00000006b2037c23 */ /* 0x004fc80008010802 */
[----:B------:R1:W-:Y:S03]  /*13030*/  MUFU.EX2 R83, R3 ;  /* 0x0000000300537308 */ /* 0x0003e60000000800 */
[----:B------:R-:W-:Y:S01]  /*13040*/  HMMA.16816.F32.BF16 R44, R4, R14, R44 ;  /* 0x0000000e042c723c */ /* 0x000fe2000004182c */
[----:B------:R-:W-:Y:S01]  /*13050*/  LDSM.16.MT88.4 R12, [R43+0x6800] ;  /* 0x006800002b0c783b */ /* 0x000fe20000004200 */
[----:B-1----:R-:W-:-:S06]  /*13060*/  FFMA.FTZ R3, R179, UR6, -R2 ;  /* 0x00000006b3037c23 */ /* 0x002fcc0008010802 */
[C---:B----4-:R-:W-:Y:S01]  /*13070*/  HMMA.16816.F32.BF16 R36, R4.reuse, R16, R60 ;  /* 0x000000100424723c */ /* 0x050fe2000004183c */
[----:B------:R1:W2:Y:S07]  /*13080*/  MUFU.EX2 R82, R3 ;  /* 0x0000000300527308 */ /* 0x0002ae0000000800 */
[----:B------:R-:W-:Y:S01]  /*13090*/  HMMA.16816.F32.BF16 R32, R4, R18, R52 ;  /* 0x000000120420723c */ /* 0x000fe20000041834 */
[----:B------:R-:W-:Y:S01]  /*130a0*/  MUFU.EX2 R61, R8 ;  /* 0x00000008003d7308 */ /* 0x000fe20000000800 */
[----:B------:R-:W4:Y:S01]  /*130b0*/  LDSM.16.MT88.4 R16, [R41+0x6800] ;  /* 0x006800002910783b */ /* 0x000f220000004200 */
[----:B---3--:R-:W-:Y:S01]  /*130c0*/  F2FP.BF16.F32.PACK_AB R4, R85, R84 ;  /* 0x000000545504723e */ /* 0x008fe200000010ff */
[----:B-1----:R-:W-:Y:S01]  /*130d0*/  FFMA.FTZ R3, R161, R76, R250 ;  /* 0x0000004ca1037223 */ /* 0x002fe200000100fa */
[----:B--2---:R-:W-:-:S03]  /*130e0*/  F2FP.BF16.F32.PACK_AB R6, R82, R83 ;  /* 0x000000535206723e */ /* 0x004fc600000010ff */
[----:B------:R-:W-:Y:S01]  /*130f0*/  FADD.FTZ R9, R251, R3 ;  /* 0x00000003fb097221 */ /* 0x000fe20000010000 */
[----:B------:R-:W-:-:S03]  /*13100*/  FFMA.FTZ R3, R210, UR6, -R0 ;  /* 0x00000006d2037c23 */ /* 0x000fc60008010800 */
[----:B------:R-:W-:Y:S01]  /*13110*/  FADD.FTZ R9, R252, R9 ;  /* 0x00000009fc097221 */ /* 0x000fe20000010000 */
[----:B------:R1:W2:Y:S03]  /*13120*/  MUFU.EX2 R80, R3 ;  /* 0x0000000300507308 */ /* 0x0002a60000000800 */
[----:B------:R-:W-:-:S04]  /*13130*/  FADD.FTZ R9, R181, R9 ;  /* 0x00000009b5097221 */ /* 0x000fc80000010000 */
[----:B------:R-:W-:Y:S01]  /*13140*/  FADD.FTZ R9, R245, R9 ;  /* 0x00000009f5097221 */ /* 0x000fe20000010000 */
[----:B-1----:R-:W-:Y:S01]  /*13150*/  FFMA.FTZ R3, R212, UR6, -R0 ;  /* 0x00000006d4037c23 */ /* 0x002fe20008010800 */
[----:B--2---:R-:W-:-:S03]  /*13160*/  F2FP.BF16.F32.PACK_AB R5, R80, R81 ;  /* 0x000000515005723e */ /* 0x004fc600000010ff */
[----:B------:R1:W-:Y:S02]  /*13170*/  MUFU.EX2 R77, R3 ;  /* 0x00000003004d7308 */ /* 0x0003e40000000800 */
[----:B-1----:R-:W-:Y:S01]  /*13180*/  FADD.FTZ R3, R244, R9 ;  /* 0x00000009f4037221 */ /* 0x002fe20000010000 */
[----:B------:R-:W-:-:S03]  /*13190*/  FFMA.FTZ R9, R213, UR6, -R0 ;  /* 0x00000006d5097c23 */ /* 0x000fc60008010800 */
[----:B------:R-:W-:Y:S02]  /*131a0*/  FADD.FTZ R3, R243, R3 ;  /* 0x00000003f3037221 */ /* 0x000fe40000010000 */
[----:B------:R1:W2:Y:S02]  /*131b0*/  MUFU.EX2 R76, R9 ;  /* 0x00000009004c7308 */ /* 0x0002a40000000800 */
[----:B------:R-:W-:-:S04]  /*131c0*/  FADD.FTZ R3, R242, R3 ;  /* 0x00000003f2037221 */ /* 0x000fc80000010000 */
[----:B------:R-:W-:-:S04]  /*131d0*/  FADD.FTZ R3, R233, R3 ;  /* 0x00000003e9037221 */ /* 0x000fc80000010000 */
[----:B-1----:R-:W-:Y:S01]  /*131e0*/  FADD.FTZ R9, R231, R3 ;  /* 0x00000003e7097221 */ /* 0x002fe20000010000 */
[----:B------:R-:W-:Y:S01]  /*131f0*/  FADD.FTZ R3, R241, R10 ;  /* 0x0000000af1037221 */ /* 0x000fe20000010000 */
[----:B--2---:R-:W-:Y:S02]  /*13200*/  F2FP.BF16.F32.PACK_AB R7, R76, R77 ;  /* 0x0000004d4c07723e */ /* 0x004fe400000010ff */
[----:B------:R-:W-:Y:S01]  /*13210*/  FADD.FTZ R9, R234, R9 ;  /* 0x00000009ea097221 */ /* 0x000fe20000010000 */
[----:B------:R-:W-:-:S03]  /*13220*/  FADD.FTZ R8, R240, R3 ;  /* 0x00000003f0087221 */ /* 0x000fc60000010000 */
[----:B------:R-:W-:Y:S01]  /*13230*/  FADD.FTZ R3, R232, R9 ;  /* 0x00000009e8037221 */ /* 0x000fe20000010000 */
[----:B------:R-:W-:Y:S01]  /*13240*/  FADD.FTZ R8, R174, R8 ;  /* 0x00000008ae087221 */ /* 0x000fe20000010000 */
[----:B------:R-:W-:Y:S01]  /*13250*/  FFMA.FTZ R9, R215, UR6, -R2 ;  /* 0x00000006d7097c23 */ /* 0x000fe20008010802 */
[C---:B------:R-:W-:Y:S01]  /*13260*/  HMMA.16816.F32.BF16 R48, R4.reuse, R26, R56 ;  /* 0x0000001a0430723c */ /* 0x040fe20000041838 */
[----:B------:R-:W-:Y:S01]  /*13270*/  FADD.FTZ R3, R167, R3 ;  /* 0x00000003a7037221 */ /* 0x000fe20000010000 */
[----:B------:R-:W-:Y:S01]  /*13280*/  FADD.FTZ R8, R230, R8 ;  /* 0x00000008e6087221 */ /* 0x000fe20000010000 */
[----:B------:R1:W2:Y:S02]  /*13290*/  MUFU.EX2 R60, R9 ;  /* 0x00000009003c7308 */ /* 0x0002a40000000800 */
[----:B------:R-:W-:Y:S01]  /*132a0*/  FADD.FTZ R3, R165, R3 ;  /* 0x00000003a5037221 */ /* 0x000fe20000010000 */
[----:B------:R-:W-:Y:S02]  /*132b0*/  FADD.FTZ R8, R173, R8 ;  /* 0x00000008ad087221 */ /* 0x000fe40000010000 */
[----:B------:R-:W-:Y:S01]  /*132c0*/  HMMA.16816.F32.BF16 R68, R4, R24, R68 ;  /* 0x000000180444723c */ /* 0x000fe20000041844 */
[----:B------:R-:W-:Y:S01]  /*132d0*/  FADD.FTZ R3, R164, R3 ;  /* 0x00000003a4037221 */ /* 0x000fe20000010000 */
[----:B------:R-:W-:Y:S01]  /*132e0*/  FADD.FTZ R8, R172, R8 ;  /* 0x00000008ac087221 */ /* 0x000fe20000010000 */
[----:B------:R-:W3:Y:S02]  /*132f0*/  LDSM.16.MT88.4 R24, [R42+0x11000] ;  /* 0x011000002a18783b */ /* 0x000ee40000004200 */
[----:B------:R-:W-:Y:S01]  /*13300*/  FADD.FTZ R3, R166, R3 ;  /* 0x00000003a6037221 */ /* 0x000fe20000010000 */
[----:B------:R-:W-:-:S02]  /*13310*/  FADD.FTZ R8, R159, R8 ;  /* 0x000000089f087221 */ /* 0x000fc40000010000 */
[C---:B-----5:R-:W-:Y:S01]  /*13320*/  HMMA.16816.F32.BF16 R72, R4.reuse, R20, R72 ;  /* 0x000000140448723c */ /* 0x060fe20000041848 */
[----:B------:R-:W-:Y:S01]  /*13330*/  FADD.FTZ R3, R154, R3 ;  /* 0x000000039a037221 */ /* 0x000fe20000010000 */
[----:B------:R-:W-:Y:S01]  /*13340*/  FADD.FTZ R8, R160, R8 ;  /* 0x00000008a0087221 */ /* 0x000fe20000010000 */
[----:B-1----:R-:W-:Y:S02]  /*13350*/  FFMA.FTZ R9, R216, UR6, -R2 ;  /* 0x00000006d8097c23 */ /* 0x002fe40008010802 */
[----:B------:R-:W-:Y:S01]  /*13360*/  FADD.FTZ R3, R153, R3 ;  /* 0x0000000399037221 */ /* 0x000fe20000010000 */
[----:B------:R-:W-:Y:S01]  /*13370*/  FADD.FTZ R8, R158, R8 ;  /* 0x000000089e087221 */ /* 0x000fe20000010000 */
[----:B------:R1:W-:Y:S02]  /*13380*/  MUFU.EX2 R57, R9 ;  /* 0x0000000900397308 */ /* 0x0003e40000000800 */
[----:B------:R-:W-:Y:S01]  /*13390*/  FADD.FTZ R3, R152, R3 ;  /* 0x0000000398037221 */ /* 0x000fe20000010000 */
[----:B------:R-:W-:Y:S01]  /*133a0*/  FADD.FTZ R8, R155, R8 ;  /* 0x000000089b087221 */ /* 0x000fe20000010000 */
[----:B------:R-:W-:Y:S01]  /*133b0*/  HMMA.16816.F32.BF16 R64, R4, R22, R64 ;  /* 0x000000160440723c */ /* 0x000fe20000041840 */
[----:B------:R-:W5:Y:S01]  /*133c0*/  LDSM.16.MT88.4 R20, [R40+0x11000] ;  /* 0x011000002814783b */ /* 0x000f620000004200 */
[----:B------:R-:W-:Y:S01]  /*133d0*/  FADD.FTZ R3, R157, R3 ;  /* 0x000000039d037221 */ /* 0x000fe20000010000 */
[----:B------:R-:W-:-:S03]  /*133e0*/  FADD.FTZ R8, R151, R8 ;  /* 0x0000000897087221 */ /* 0x000fc60000010000 */
[----:B------:R-:W-:Y:S01]  /*133f0*/  FADD.FTZ R3, R148, R3 ;  /* 0x0000000394037221 */ /* 0x000fe20000010000 */
[----:B------:R-:W-:Y:S01]  /*13400*/  FADD.FTZ R8, R156, R8 ;  /* 0x000000089c087221 */ /* 0x000fe20000010000 */
[C---:B----4-:R-:W-:Y:S01]  /*13410*/  HMMA.16816.F32.BF16 R152, R4.reuse, R16, R28 ;  /* 0x000000100498723c */ /* 0x050fe2000004181c */
[----:B------:R-:W-:Y:S01]  /*13420*/  LDSM.16.MT88.4 R156, [R41+0x7800] ;  /* 0x00780000299c783b */ /* 0x000fe20000004200 */
[----:B------:R-:W-:Y:S01]  /*13430*/  FADD.FTZ R3, R147, R3 ;  /* 0x0000000393037221 */ /* 0x000fe20000010000 */
[----:B------:R-:W-:Y:S01]  /*13440*/  FADD.FTZ R8, R150, R8 ;  /* 0x0000000896087221 */ /* 0x000fe20000010000 */
[----:B-1----:R-:W-:Y:S02]  /*13450*/  FFMA.FTZ R9, R217, UR6, -R2 ;  /* 0x00000006d9097c23 */ /* 0x002fe40008010802 */
[----:B------:R-:W-:Y:S01]  /*13460*/  FADD.FTZ R3, R146, R3 ;  /* 0x0000000392037221 */ /* 0x000fe20000010000 */
[----:B------:R-:W-:Y:S01]  /*13470*/  FADD.FTZ R8, R149, R8 ;  /* 0x0000000895087221 */ /* 0x000fe20000010000 */
[C---:B------:R-:W-:Y:S01]  /*13480*/  HMMA.16816.F32.BF16 R28, R4.reuse, R14, R32 ;  /* 0x0000000e041c723c */ /* 0x040fe20000041820 */
[----:B------:R1:W4:Y:S01]  /*13490*/  MUFU.EX2 R56, R9 ;  /* 0x0000000900387308 */ /* 0x0003220000000800 */
[----:B------:R-:W-:Y:S01]  /*134a0*/  FADD.FTZ R3, R145, R3 ;  /* 0x0000000391037221 */ /* 0x000fe20000010000 */
[----:B------:R-:W-:Y:S01]  /*134b0*/  FADD.FTZ R8, R141, R8 ;  /* 0x000000088d087221 */ /* 0x000fe20000010000 */
[----:B------:R-:W-:Y:S02]  /*134c0*/  LDSM.16.MT88.4 R148, [R42+0x11800] ;  /* 0x011800002a94783b */ /* 0x000fe40000004200 */
        /* <DEDUP_REMOVED lines=8> */
[----:B------:R-:W-:Y:S01]  /*13550*/  HMMA.16816.F32.BF16 R36, R4, R12, R36 ;  /* 0x0000000c0424723c */ /* 0x000fe20000041824 */
[----:B--2---:R-:W-:Y:S01]  /*13560*/  F2FP.BF16.F32.PACK_AB R4, R60, R61 ;  /* 0x0000003d3c04723e */ /* 0x004fe200000010ff */
[----:B-1----:R-:W-:Y:S01]  /*13570*/  FFMA.FTZ R9, R218, UR6, -R0 ;  /* 0x00000006da097c23 */ /* 0x002fe20008010800 */
[----:B------:R-:W-:Y:S01]  /*13580*/  FADD.FTZ R3, R136, R3 ;  /* 0x0000000388037221 */ /* 0x000fe20000010000 */
[----:B------:R-:W-:Y:S01]  /*13590*/  FADD.FTZ R8, R135, R8 ;  /* 0x0000000887087221 */ /* 0x000fe20000010000 */
[----:B----4-:R-:W-:Y:S01]  /*135a0*/  F2FP.BF16.F32.PACK_AB R6, R56, R57 ;  /* 0x000000393806723e */ /* 0x010fe200000010ff */
[----:B------:R1:W-:Y:S01]  /*135b0*/  MUFU.EX2 R55, R9 ;  /* 0x0000000900377308 */ /* 0x0003e20000000800 */
[----:B------:R-:W-:Y:S01]  /*135c0*/  FADD.FTZ R3, R132, R3 ;  /* 0x0000000384037221 */ /* 0x000fe20000010000 */
[----:B------:R-:W-:Y:S01]  /*135d0*/  FADD.FTZ R8, R140, R8 ;  /* 0x000000088c087221 */ /* 0x000fe20000010000 */
[----:B------:R-:W2:Y:S02]  /*135e0*/  LDSM.16.MT88.4 R12, [R43+0x7000] ;  /* 0x007000002b0c783b */ /* 0x000ea40000004200 */
[----:B------:R-:W-:Y:S01]  /*135f0*/  FADD.FTZ R3, R131, R3 ;  /* 0x0000000383037221 */ /* 0x000fe20000010000 */
[----:B------:R-:W-:Y:S01]  /*13600*/  FADD.FTZ R8, R134, R8 ;  /* 0x0000000886087221 */ /* 0x000fe20000010000 */
[----:B------:R-:W4:Y:S02]  /*13610*/  LDSM.16.MT88.4 R140, [R40+0x11800] ;  /* 0x01180000288c783b */ /* 0x000f240000004200 */
[----:B------:R-:W-:Y:S01]  /*13620*/  FADD.FTZ R3, R130, R3 ;  /* 0x0000000382037221 */ /* 0x000fe20000010000 */
[----:B------:R-:W-:-:S03]  /*13630*/  FADD.FTZ R8, R133, R8 ;  /* 0x0000000885087221 */ /* 0x000fc60000010000 */
[----:B------:R-:W-:Y:S01]  /*13640*/  FADD.FTZ R3, R129, R3 ;  /* 0x0000000381037221 */ /* 0x000fe20000010000 */
[----:B------:R-:W-:Y:S01]  /*13650*/  FADD.FTZ R8, R127, R8 ;  /* 0x000000087f087221 */ /* 0x000fe20000010000 */
[----:B-1----:R-:W-:-:S04]  /*13660*/  FFMA.FTZ R9, R219, UR6, -R0 ;  /* 0x00000006db097c23 */ /* 0x002fc80008010800 */
[----:B------:R1:W3:Y:S02]  /*13670*/  MUFU.EX2 R54, R9 ;  /* 0x0000000900367308 */ /* 0x0002e40000000800 */
[----:B-1----:R-:W-:Y:S01]  /*13680*/  FFMA.FTZ R9, R220, UR6, -R0 ;  /* 0x00000006dc097c23 */ /* 0x002fe20008010800 */
[----:B---3--:R-:W-:-:S05]  /*13690*/  F2FP.BF16.F32.PACK_AB R5, R54, R55 ;  /* 0x000000373605723e */ /* 0x008fca00000010ff */
[----:B------:R1:W-:Y:S02]  /*136a0*/  MUFU.EX2 R53, R9 ;  /* 0x0000000900357308 */ /* 0x0003e40000000800 */
[----:B-1----:R-:W-:-:S06]  /*136b0*/  FFMA.FTZ R9, R221, UR6, -R0 ;  /* 0x00000006dd097c23 */ /* 0x002fcc0008010800 */
[----:B------:R1:W3:Y:S02]  /*136c0*/  MUFU.EX2 R52, R9 ;  /* 0x0000000900347308 */ /* 0x0002e40000000800 */
[----:B-1----:R-:W-:Y:S01]  /*136d0*/  FFMA.FTZ R9, R222, UR6, -R2 ;  /* 0x00000006de097c23 */ /* 0x002fe20008010802 */
[----:B---3--:R-:W-:-:S05]  /*136e0*/  F2FP.BF16.F32.PACK_AB R7, R52, R53 ;  /* 0x000000353407723e */ /* 0x008fca00000010ff */
[----:B------:R1:W-:Y:S02]  /*136f0*/  MUFU.EX2 R34, R9 ;  /* 0x0000000900227308 */ /* 0x0003e40000000800 */
[C---:B------:R-:W-:Y:S08]  /*13700*/  HMMA.16816.F32.BF16 R144, R4.reuse, R24, R72 ;  /* 0x000000180490723c */ /* 0x040ff00000041848 */
[----:B-----5:R-:W-:Y:S01]  /*13710*/  HMMA.16816.F32.BF16 R136, R4, R20, R68 ;  /* 0x000000140488723c */ /* 0x020fe20000041844 */
[----:B-1----:R-:W-:-:S07]  /*13720*/  FFMA.FTZ R9, R223, UR6, -R2 ;  /* 0x00000006df097c23 */ /* 0x002fce0008010802 */
[C---:B------:R-:W-:Y:S01]  /*13730*/  HMMA.16816.F32.BF16 R20, R4.reuse, R22, R48 ;  /* 0x000000160414723c */ /* 0x040fe20000041830 */
        /* <DEDUP_REMOVED lines=16> */
[----:B------:R-:W2:Y:S01]  /*13840*/  LDSM.16.MT88.4 R4, [R43+0x7800] ;  /* 0x007800002b04783b */ /* 0x000ea20000004200 */
        /* <DEDUP_REMOVED lines=22> */
[-C--:B------:R-:W-:Y:S02]  /*139b0*/  MOV R3, R78.reuse ;  /* 0x0000004e00037202 */ /* 0x080fe40000000f00 */
[----:B------:R-:W-:Y:S01]  /*139c0*/  FADD.FTZ R0, R106, R0 ;  /* 0x000000006a007221 */ /* 0x000fe20000010000 */
[----:B------:R-:W-:Y:S01]  /*139d0*/  FADD.FTZ R2, R111, R2 ;  /* 0x000000026f027221 */ /* 0x000fe20000010000 */
[----:B------:R-:W1:Y:S01]  /*139e0*/  MUFU.EX2 R8, R8 ;  /* 0x0000000800087308 */ /* 0x000e620000000800 */
[----:B------:R-:W-:Y:S01]  /*139f0*/  @P1 MOV R3, R78 ;  /* 0x0000004e00031202 */ /* 0x000fe20000000f00 */
        /* <DEDUP_REMOVED lines=43> */
[C---:B--2---:R-:W-:Y:S01]  /*13cb0*/  HMMA.16816.F32.BF16 R160, R164.reuse, R4, R36 ;  /* 0x00000004a4a0723c */ /* 0x044fe20000041824 */
        /* <DEDUP_REMOVED lines=9> */
[----:B------:R-:W-:Y:S02]  /*13d50*/  FADD.FTZ R0, R8, R0 ;  /* 0x0000000008007221 */ /* 0x000fe40000010000 */
[----:B------:R2:W-:Y:S04]  /*13d60*/  STL [R1+0x24], R2 ;  /* 0x0000240201007387 */ /* 0x0005e80000100800 */
[----:B------:R2:W-:Y:S01]  /*13d70*/  STL [R1+0x28], R0 ;  /* 0x0000280001007387 */ /* 0x0005e20000100800 */
[----:B------:R-:W-:Y:S07]  /*13d80*/  BRA.U UP0, `(.L_x_1435) ;  /* 0x0000000100047547 */ /* 0x000fee000b800000 */
.L_x_1427:
[----:B------:R-:W-:-:S12]  /*13d90*/  UIADD3 UR14, UPT, UPT, UR4, -0x1, URZ ;  /* 0xffffffff040e7890 */ /* 0x000fd8000fffe0ff */
.L_x_1435:
[----:B------:R-:W-:-:S09]  /*13da0*/  UISETP.GE.AND UP0, UPT, UR14, UR16, UPT ;  /* 0x000000100e00728c */ /* 0x000fd2000bf06270 */
[----:B------:R-:W-:Y:S05]  /*13db0*/  BRA.U !UP0, `(.L_x_1436) ;  /* 0x0000006d08747547 */ /* 0x000fea000b800000 */
[----:B--2---:R-:W2:Y:S01]  /*13dc0*/  LDL.LU R2, [R1+0xc] ;  /* 0x00000c0001027983 */ /* 0x004ea20000300800 */
[----:B------:R-:W3:Y:S01]  /*13dd0*/  S2UR UR10, SR_CgaCtaId ;  /* 0x00000000000a79c3 */ /* 0x000ee20000008800 */
[----:B------:R-:W-:Y:S02]  /*13de0*/  UISETP.NE.U32.AND UP0, UPT, UR12, URZ, UPT ;  /* 0x000000ff0c00728c */ /* 0x000fe4000bf05070 */
[----:B------:R-:W2:Y:S01]  /*13df0*/  LDL.LU R0, [R1+0x10] ;  /* 0x0000100001007983 */ /* 0x000ea20000300800 */
[----:B------:R-:W-:Y:S01]  /*13e00*/  IMAD.MOV.U32 R135, RZ, RZ, 0x20 ;  /* 0x00000020ff877424 */ /* 0x000fe200078e00ff */
[----:B------:R-:W-:Y:S01]  /*13e10*/  UISETP.NE.AND.EX UP0, UPT, UR13, URZ, UPT, UP0 ;  /* 0x000000ff0d00728c */ /* 0x000fe2000bf05300 */
[----:B------:R-:W-:Y:S01]  /*13e20*/  IMAD.MOV.U32 R133, RZ, RZ, R3 ;  /* 0x000000ffff857224 */ /* 0x000fe200078e0003 */
[----:B------:R-:W-:Y:S01]  /*13e30*/  UMOV UR15, 0x400 ;  /* 0x00000400000f7882 */ /* 0x000fe20000000000 */
[----:B------:R-:W-:Y:S01]  /*13e40*/  IMAD.MOV.U32 R132, RZ, RZ, R36 ;  /* 0x000000ffff847224 */ /* 0x000fe200078e0024 */
[----:B------:R-:W-:Y:S01]  /*13e50*/  SEL R135, R135, 0xffffffe0, !P6 ;  /* 0xffffffe087877807 */ /* 0x000fe20007000000 */
[----:B------:R-:W-:Y:S01]  /*13e60*/  ULEA UR11, UR14, 0x100, 0x8 ;  /* 0x000001000e0b7891 */ /* 0x000fe2000f8e40ff */
[----:B------:R-:W-:Y:S01]  /*13e70*/  PLOP3.LUT P3, PT, PT, PT, UP0, 0x80, 0x8 ;  /* 0x000000000008781c */ /* 0x000fe20003f6f008 */
[----:B------:R-:W-:Y:S01]  /*13e80*/  UIADD3 UR14, UPT, UPT, UR14, 0x1, URZ ;  /* 0x000000010e0e7890 */ /* 0x000fe2000fffe0ff */
[----:B------:R-:W4:Y:S01]  /*13e90*/  LDCU UR13, c[0x0][0x440] ;  /* 0x00008800ff0d77ac */ /* 0x000f220008000800 */
[----:B------:R-:W1:Y:S01]  /*13ea0*/  LDCU UR12, c[0x0][0x50c] ;  /* 0x0000a180ff0c77ac */ /* 0x000e620008000800 */
[----:B------:R-:W1:Y:S01]  /*13eb0*/  LDCU UR4, c[0x0][0x45c] ;  /* 0x00008b80ff0477ac */ /* 0x000e620008000800 */
[----:B------:R-:W1:Y:S01]  /*13ec0*/  LDCU.64 UR6, c[0x0][0x3a0] ;  /* 0x00007400ff0677ac */ /* 0x000e620008000a00 */
[----:B------:R-:W1:Y:S01]  /*13ed0*/  LDCU.64 UR8, c[0x0][0x3a8] ;  /* 0x00007500ff0877ac */ /* 0x000e620008000a00 */
[----:B--2---:R-:W-:-:S04]  /*13ee0*/  LOP3.LUT R134, R0, R2, RZ, 0xfc, !PT ;  /* 0x0000000200867212 */ /* 0x004fc800078efcff */
[----:B------:R-:W-:Y:S01]  /*13ef0*/  LEA R134, R134, UR5, 0x1 ;  /* 0x0000000586867c11 */ /* 0x000fe2000f8e08ff */
[----:B---3--:R-:W-:-:S03]  /*13f00*/  ULEA UR5, UR10, UR15, 0x18 ;  /* 0x0000000f0a057291 */ /* 0x008fc6000f8ec0ff */
[C---:B------:R-:W-:Y:S01]  /*13f10*/  IADD3 R0, PT, PT, R134.reuse, 0xa040, RZ ;  /* 0x0000a04086007810 */ /* 0x040fe20007ffe0ff */
[----:B------:R-:W-:Y:S01]  /*13f20*/  VIADD R2, R134, 0xa000 ;  /* 0x0000a00086027836 */ /* 0x000fe20000000000 */
[----:B------:R-:W-:-:S03]  /*13f30*/  IADD3 R135, PT, PT, R135, R134, RZ ;  /* 0x0000008687877210 */ /* 0x000fc60007ffe0ff */
[----:B------:R2:W-:Y:S04]  /*13f40*/  STL [R1+0x2c], R0 ;  /* 0x00002c0001007387 */ /* 0x0005e80000100800 */
[----:B-1--4-:R2:W-:Y:S02]  /*13f50*/  STL [R1+0x30], R2 ;  /* 0x0000300201007387 */ /* 0x0125e40000100800 */
.L_x_1440:
[----:B---3--:R-:W3:Y:S01]  /*13f60*/  LDL R10, [R1+0x20] ;  /* 0x00002000010a7983 */ /* 0x008ee20000100800 */
[----:B------:R-:W1:Y:S01]  /*13f70*/  @!P3 LDC R8, c[0x0][0x3c0] ;  /* 0x0000f000ff08bb82 */ /* 0x000e620000000800 */
[----:B--2---:R-:W-:Y:S01]  /*13f80*/  IMAD.MOV.U32 R0, RZ, RZ, RZ ;  /* 0x000000ffff007224 */ /* 0x004fe200078e00ff */
[----:B------:R-:W-:Y:S06]  /*13f90*/  DEPBAR.LE SB0, 0x0 ;  /* 0x000080000000791a */ /* 0x000fec0000000000 */
[----:B------:R-:W-:Y:S01]  /*13fa0*/  BAR.SYNC.DEFER_BLOCKING 0x0 ;  /* 0x0000000000007b1d */ /* 0x000fe20000010000 */
[----:B------:R-:W-:Y:S01]  /*13fb0*/  @!P3 IADD3 R5, P0, PT, RZ, -R0, RZ ;  /* 0x80000000ff05b210 */ /* 0x000fe20007f1e0ff */
[----:B---3--:R-:W-:Y:S04]  /*13fc0*/  IMAD.MOV.U32 R12, RZ, RZ, R10 ;  /* 0x000000ffff0c7224 */ /* 0x008fe800078e000a */
        /* <DEDUP_REMOVED lines=9> */
[C---:B---3--:R-:W-:Y:S01]  /*14060*/  LOP3.LUT R6, R239.reuse, 0x38, RZ, 0xc0, !PT ;  /* 0x00000038ef067812 */ /* 0x048fe200078ec0ff */
[C---:B------:R-:W-:Y:S01]  /*14070*/  IMAD.SHL.U32 R3, R239.reuse, 0x40, RZ ;  /* 0x00000040ef037824 */ /* 0x040fe200078e00ff */
[----:B------:R-:W-:Y:S01]  /*14080*/  SHF.R.U32.HI R237, RZ, 0x1, R239 ;  /* 0x00000001ffed7819 */ /* 0x000fe200000116ef */
[C---:B------:R-:W-:Y:S02]  /*14090*/  IMAD.SHL.U32 R2, R239.reuse, 0x8, RZ ;  /* 0x00000008ef027824 */ /* 0x040fe400078e00ff */
[----:B------:R-:W-:Y:S01]  /*140a0*/  IMAD.SHL.U32 R238, R239, 0x20, RZ ;  /* 0x00000020efee7824 */ /* 0x000fe200078e00ff */
[----:B------:R-:W-:Y:S02]  /*140b0*/  LOP3.LUT R0, R3, 0x1c0, RZ, 0xc0, !PT ;  /* 0x000001c003007812 */ /* 0x000fe400078ec0ff */
[--C-:B------:R-:W-:Y:S02]  /*140c0*/  LOP3.LUT R6, R6, 0x1f8, R2.reuse, 0x78, !PT ;  /* 0x000001f806067812 */ /* 0x100fe400078e7802 */
[----:B------:R-:W-:Y:S02]  /*140d0*/  LOP3.LUT R7, R2, 0x38, RZ, 0xc0, !PT ;  /* 0x0000003802077812 */ /* 0x000fe400078ec0ff */
[--C-:B------:R-:W-:Y:S02]  /*140e0*/  LOP3.LUT R0, R0, 0x38, R2.reuse, 0xf8, !PT ;  /* 0x0000003800007812 */ /* 0x100fe400078ef802 */
[----:B------:R-:W-:Y:S02]  /*140f0*/  LOP3.LUT R240, R6, 0x1e00, R2, 0xf8, !PT ;  /* 0x00001e0006f07812 */ /* 0x000fe400078ef802 */
[C---:B------:R-:W-:Y:S02]  /*14100*/  ISETP.GE.AND P2, PT, R7.reuse, UR13, PT ;  /* 0x0000000d07007c0c */ /* 0x040fe4000bf46270 */
[----:B------:R-:W-:Y:S01]  /*14110*/  ISETP.GE.AND P1, PT, R7, UR13, PT ;  /* 0x0000000d07007c0c */ /* 0x000fe2000bf26270 */
[----:B--2---:R-:W-:Y:S01]  /*14120*/  IMAD.MOV.U32 R11, RZ, RZ, R9 ;  /* 0x000000ffff0b7224 */ /* 0x004fe200078e0009 */
[----:B------:R-:W-:Y:S05]  /*14130*/  @!P3 LEA.HI.X.SX32 R9, R4, R9, 0x1, P0 ;  /* 0x000000090409b211 */ /* 0x000fea00000f0eff */
[----:B------:R4:W-:Y:S01]  /*14140*/  @!P3 STL [R1+0x1c], R9 ;  /* 0x00001c090100b387 */ /* 0x0009e20000100800 */
[----:B------:R-:W-:Y:S01]  /*14150*/  IMAD.MOV.U32 R15, RZ, RZ, R9 ;  /* 0x000000ffff0f7224 */ /* 0x000fe200078e0009 */
[----:B-1----:R-:W-:Y:S06]  /*14160*/  @!P3 BRA `(.L_x_1437) ;  /* 0x000000040004b947 */ /* 0x002fec0003800000 */
[----:B------:R-:W2:Y:S01]  /*14170*/  LDL.64 R16, [R1] ;  /* 0x0000000001107983 */ /* 0x000ea20000100a00 */
[----:B------:R-:W4:Y:S01]  /*14180*/  LDC R13, c[0x0][0x4f0] ;  /* 0x00013c00ff0d7b82 */ /* 0x000f220000000800 */
[----:B------:R-:W-:Y:S01]  /*14190*/  UIADD3 UR10, UPT, UPT, UR11, -0x100, URZ ;  /* 0xffffff000b0a7890 */ /* 0x000fe2000fffe0ff */
[----:B------:R-:W-:Y:S05]  /*141a0*/  IABS R6, UR11 ;  /* 0x0000000b00067c13 */ /* 0x000fea0008000000 */
[----:B------:R-:W-:Y:S05]  /*141b0*/  IMAD.U32 R7, RZ, RZ, UR10 ;  /* 0x0000000aff077e24 */ /* 0x000fea000f8e00ff */
[----:B------:R-:W-:Y:S02]  /*141c0*/  IABS R7, R7 ;  /* 0x0000000700077213 */ /* 0x000fe40000000000 */
[----:B----4-:R-:W-:Y:S04]  /*141d0*/  IABS R9, R13 ;  /* 0x0000000d00097213 */ /* 0x010fe80000000000 */
        /* <DEDUP_REMOVED lines=33> */
[----:B------:R-:W-:Y:S04]  /*143f0*/  SEL R4, R5, R4, !P5 ;  /* 0x0000000405047207 */ /* 0x000fe80006800000 */
[-C--:B--2---:R-:W-:Y:S02]  /*14400*/  LEA R6, P0, R4, R16.reuse, 0x2 ;  /* 0x0000001004067211 */ /* 0x084fe400078010ff */
[----:B------:R-:W-:Y:S02]  /*14410*/  LEA R8, P4, R2, R16, 0x2 ;  /* 0x0000001002087211 */ /* 0x000fe400078810ff */
[-C--:B------:R-:W-:Y:S02]  /*14420*/  LEA.HI.X.SX32 R7, R4, R17.reuse, 0x2, P0 ;  /* 0x0000001104077211 */ /* 0x080fe400000f16ff */
[----:B------:R-:W-:Y:S01]  /*14430*/  LEA.HI.X.SX32 R9, R2, R17, 0x2, P4 ;  /* 0x0000001102097211 */ /* 0x000fe200020f16ff */
[----:B------:R-:W-:Y:S03]  /*14440*/  IMAD.IADD R2, R4, 0x1, -R2 ;  /* 0x0000000104027824 */ /* 0x000fe600078e0a02 */
[----:B------:R-:W2:Y:S01]  /*14450*/  LDG.E R7, desc[UR20][R6.64] ;  /* 0x0000001406077981 */ /* 0x000ea2000c1e1900 */
[----:B------:R-:W-:Y:S03]  /*14460*/  IMAD R2, R2, R13, -0x100 ;  /* 0xffffff0002027424 */ /* 0x000fe600078e020d */
[----:B------:R1:W2:Y:S02]  /*14470*/  LDG.E R10, desc[UR20][R8.64] ;  /* 0x00000014080a7981 */ /* 0x0002a4000c1e1900 */
[----:B------:R-:W-:Y:S01]  /*14480*/  SHF.R.S32.HI R4, RZ, 0x1f, R2 ;  /* 0x0000001fff047819 */ /* 0x000fe20000011402 */
[----:B-1----:R-:W1:Y:S04]  /*14490*/  LDC.64 R8, c[0x0][0x3c0] ;  /* 0x0000f000ff087b82 */ /* 0x002e680000000a00 */
        /* <DEDUP_REMOVED lines=14> */
.L_x_1437:
[----:B------:R-:W-:Y:S01]  /*14580*/  LOP3.LUT R238, R238, 0x7c00, RZ, 0xc0, !PT ;  /* 0x00007c00eeee7812 */ /* 0x000fe200078ec0ff */
[C---:B----4-:R-:W-:Y:S01]  /*14590*/  @!P1 IMAD R9, R32.reuse, 0xa0, RZ ;  /* 0x000000a020099824 */ /* 0x050fe200078e02ff */
[----:B------:R-:W-:Y:S01]  /*145a0*/  LOP3.LUT R4, R3, 0x400, RZ, 0xc0, !PT ;  /* 0x0000040003047812 */ /* 0x000fe200078ec0ff */
[----:B------:R-:W-:Y:S01]  /*145b0*/  @!P1 IMAD R33, R32, 0x120, RZ ;  /* 0x0000012020219824 */ /* 0x000fe200078e02ff */
[----:B------:R-:W-:Y:S01]  /*145c0*/  LOP3.LUT R2, R237, 0x8, RZ, 0xc0, !PT ;  /* 0x00000008ed027812 */ /* 0x000fe200078ec0ff */
[----:B------:R-:W-:Y:S01]  /*145d0*/  UIADD3 UR14, UPT, UPT, UR14, -0x1, URZ ;  /* 0xffffffff0e0e7890 */ /* 0x000fe2000fffe0ff */
[----:B------:R-:W-:Y:S02]  /*145e0*/  LOP3.LUT R3, R238, 0x200, R3, 0xf8, !PT ;  /* 0x00000200ee037812 */ /* 0x000fe400078ef803 */
[----:B------:R-:W-:Y:S01]  /*145f0*/  LOP3.LUT R168, R0, 0x8, R239, 0x78, !PT ;  /* 0x0000000800a87812 */ /* 0x000fe200078e78ef */
[----:B------:R-:W-:Y:S01]  /*14600*/  UISETP.GT.AND UP0, UPT, UR14, UR16, UPT ;  /* 0x000000100e00728c */ /* 0x000fe2000bf04270 */
[----:B------:R-:W-:Y:S02]  /*14610*/  LOP3.LUT R0, R3, R0, R2, 0xf6, !PT ;  /* 0x0000000003007212 */ /* 0x000fe400078ef602 */
[-C--:B------:R-:W-:Y:S02]  /*14620*/  @!P2 MOV R2, R14.reuse ;  /* 0x0000000e0002a202 */ /* 0x080fe40000000f00 */
[-C--:B------:R-:W-:Y:S02]  /*14630*/  @!P2 MOV R3, R15.reuse ;  /* 0x0000000f0003a202 */ /* 0x080fe40000000f00 */
[----:B------:R-:W-:Y:S02]  /*14640*/  LEA R240, R240, UR5, 0x1 ;  /* 0x00000005f0f07c11 */ /* 0x000fe4000f8e08ff */
[C---:B------:R-:W-:Y:S02]  /*14650*/  SHF.L.U32 R22, R8.reuse, 0x5, RZ ;  /* 0x0000000508167819 */ /* 0x040fe400000006ff */
[--C-:B------:R-:W-:Y:S01]  /*14660*/  SHF.L.U64.HI R5, R8, 0x5, R32.reuse ;  /* 0x0000000508057819 */ /* 0x100fe20000010220 */
[----:B------:R-:W-:Y:S01]  /*14670*/  @!PT LDS RZ, [RZ] ;  /* 0x00000000fffff984 */ /* 0x000fe20000000800 */
[----:B------:R-:W-:Y:S01]  /*14680*/  @!PT LDS RZ, [RZ] ;  /* 0x00000000fffff984 */ /* 0x000fe20000000800 */
[----:B------:R-:W-:Y:S01]  /*14690*/  @!PT LDS RZ, [RZ] ;  /* 0x00000000fffff984 */ /* 0x000fe20000000800 */
[----:B------:R2:W-:Y:S01]  /*146a0*/  @!P2 LDGSTS.E.BYPASS.LTC128B.128 [R240+0xa000], desc[UR20][R2.64] ;  /* 0x0a00000002f0afae */ /* 0x0005e2000b981a14 */
[----:B------:R-:W-:Y:S02]  /*146b0*/  IADD3 R6, P0, PT, R22, R14, RZ ;  /* 0x0000000e16067210 */ /* 0x000fe40007f1e0ff */
[----:B------:R-:W-:Y:S02]  /*146c0*/  LEA R168, R168, R4, 0x1 ;  /* 0x00000004a8a87211 */ /* 0x000fe400078e08ff */
        /* <DEDUP_REMOVED lines=11> */
[-C--:B-1----:R-:W-:Y:S01]  /*14780*/  @!P1 MOV R14, R6.reuse ;  /* 0x00000006000e9202 */ /* 0x082fe20000000f00 */
        /* <DEDUP_REMOVED lines=23> */
[-C--:B--2---:R-:W-:Y:S02]  /*14900*/  @!P1 MOV R2, R6.reuse ;  /* 0x0000000600029202 */ /* 0x084fe40000000f00 */
        /* <DEDUP_REMOVED lines=15> */
[C---:B-1----:R-:W-:Y:S01]  /*14a00*/  @!P1 IMAD.WIDE.U32 R6, R8.reuse, 0x60, R6 ;  /* 0x0000006008069825 */ /* 0x042fe200078e0006 */
[----:B------:R-:W-:Y:S02]  /*14a10*/  @!P1 IADD3 R17, PT, PT, R9, R17, RZ ;  /* 0x0000001109119210 */ /* 0x000fe40007ffe0ff */
[----:B------:R-:W-:Y:S01]  /*14a20*/  @!P1 IADD3 R11, PT, PT, R33, R11, RZ ;  /* 0x0000000b210b9210 */ /* 0x000fe20007ffe0ff */
[----:B------:R-:W-:Y:S01]  /*14a30*/  @!P1 IMAD.WIDE.U32 R18, R8, 0x1c0, R18 ;  /* 0x000001c008129825 */ /* 0x000fe200078e0012 */
[----:B------:R-:W-:Y:S01]  /*14a40*/  MOV R236, 0x20 ;  /* 0x0000002000ec7802 */ /* 0x000fe20000000f00 */
[----:B------:R-:W-:Y:S01]  /*14a50*/  @P1 STS.128 [R240+0xc000], RZ ;  /* 0x00c000fff0001388 */ /* 0x000fe20000000c00 */
[----:B------:R-:W-:Y:S01]  /*14a60*/  LOP3.LUT P0, RZ, R239, 0x2, RZ, 0xc0, !PT ;  /* 0x00000002efff7812 */ /* 0x000fe2000780c0ff */
[C---:B------:R-:W-:Y:S02]  /*14a70*/  @!P1 IMAD R8, R32.reuse, 0x60, RZ ;  /* 0x0000006020089824 */ /* 0x040fe400078e02ff */
[----:B---3--:R-:W-:Y:S01]  /*14a80*/  @!P1 IMAD R22, R32, 0xc0, RZ ;  /* 0x000000c020169824 */ /* 0x008fe200078e02ff */
[----:B------:R-:W-:Y:S01]  /*14a90*/  SEL R236, R236, 0xffffffe0, !P0 ;  /* 0xffffffe0ecec7807 */ /* 0x000fe20004000000 */
[----:B------:R-:W-:Y:S01]  /*14aa0*/  @!P1 IMAD R23, R32, 0xe0, RZ ;  /* 0x000000e020179824 */ /* 0x000fe200078e02ff */
[----:B------:R-:W-:Y:S01]  /*14ab0*/  @!P1 IADD3 R7, PT, PT, R8, R7, RZ ;  /* 0x0000000708079210 */ /* 0x000fe20007ffe0ff */
[----:B------:R-:W-:Y:S01]  /*14ac0*/  @!P1 IMAD R8, R32, 0x140, RZ ;  /* 0x0000014020089824 */ /* 0x000fe200078e02ff */
        /* <DEDUP_REMOVED lines=10> */
[----:B------:R-:W-:Y:S01]  /*14b70*/  @!P1 IMAD R33, R32, 0x1a0, RZ ;  /* 0x000001a020219824 */ /* 0x000fe200078e02ff */
        /* <DEDUP_REMOVED lines=59> */
[----:B------:R-:W-:Y:S03]  /*14f30*/  IADD3 R172, PT, PT, R2, R236, RZ ;  /* 0x000000ec02ac7210 */ /* 0x000fe60007ffe0ff */
[----:B------:R-:W-:Y:S01]  /*14f40*/  @!PT LDS RZ, [RZ] ;  /* 0x00000000fffff984 */ /* 0x000fe20000000800 */
[----:B------:R-:W-:Y:S01]  /*14f50*/  @!PT LDS RZ, [RZ] ;  /* 0x00000000fffff984 */ /* 0x000fe20000000800 */
[----:B------:R-:W-:Y:S01]  /*14f60*/  @!PT LDS RZ, [RZ] ;  /* 0x00000000fffff984 */ /* 0x000fe20000000800 */
[----:B------:R1:W-:Y:S01]  /*14f70*/  @!P1 LDGSTS.E.BYPASS.LTC128B.128 [R240+0x11800], desc[UR20][R18.64] ;  /* 0x1180000012f09fae */ /* 0x0003e2000b981a14 */
[-C--:B------:R-:W-:Y:S02]  /*14f80*/  IADD3 R216, PT, PT, R236, R3.reuse, RZ ;  /* 0x00000003ecd87210 */ /* 0x080fe40007ffe0ff */
[----:B------:R-:W-:Y:S04]  /*14f90*/  MOV R0, 0x40 ;  /* 0x0000004000007802 */ /* 0x000fe80000000f00 */
[----:B------:R-:W-:Y:S01]  /*14fa0*/  SEL R0, R0, 0xffffffc0, !P0 ;  /* 0xffffffc000007807 */ /* 0x000fe20004000000 */
[----:B------:R2:W-:Y:S08]  /*14fb0*/  LDSM.16.M88.4 R128, [R2] ;  /* 0x000000000280783b */ /* 0x0005f00000000200 */
[----:B------:R-:W3:Y:S08]  /*14fc0*/  LDSM.16.M88.4 R8, [R168+UR5+0x2000] ;  /* 0x00200005a808783b */ /* 0x000ef00008000200 */
[----:B------:R-:W-:Y:S01]  /*14fd0*/  LDSM.16.M88.4 R24, [R168+UR5+0x3000] ;  /* 0x00300005a818783b */ /* 0x000fe20008000200 */
[----:B--2---:R-:W-:Y:S07]  /*14fe0*/  IADD3 R2, PT, PT, R2, R0, RZ ;  /* 0x0000000002027210 */ /* 0x004fee0007ffe0ff */
        /* <DEDUP_REMOVED lines=27> */
[----:B------:R-:W-:Y:S08]  /*151a0*/  LDSM.16.M88.4 R212, [R216+0x9000] ;  /* 0x00900000d8d4783b */ /* 0x000ff00000000200 */
[----:B------:R3:W-:Y:S08]  /*151b0*/  LDSM.16.M88.4 R220, [R2] ;  /* 0x0000000002dc783b */ /* 0x0007f00000000200 */
[----:B------:R-:W-:Y:S08]  /*151c0*/  LDSM.16.M88.4 R224, [R0+0x2000] ;  /* 0x0020000000e0783b */ /* 0x000ff00000000200 */
[----:B------:R-:W-:Y:S01]  /*151d0*/  LDSM.16.M88.4 R228, [R228] ;  /* 0x00000000e4e4783b */ /* 0x000fe20000000200 */
[----:B---3--:R-:W-:Y:S07]  /*151e0*/  IADD3 R2, PT, PT, R236, R0, RZ ;  /* 0x00000000ec027210 */ /* 0x008fee0007ffe0ff */
[----:B------:R-:W-:Y:S01]  /*151f0*/  LDSM.16.M88.4 R232, [R2+0x2000] ;  /* 0x0020000002e8783b */ /* 0x000fe20000000200 */
[C---:B------:R-:W-:Y:S08]  /*15200*/  HMMA.16816.F32.BF16 R4, R128.reuse, R8, RZ ;  /* 0x000000088004723c */ /* 0x040ff000000418ff */
        /* <DEDUP_REMOVED lines=54> */
[C---:B------:R-:W-:Y:S08]  /*15570*/  HMMA.16816.F32.BF16 R60, R172.reuse, R192, R60 ;  /* 0x000000c0ac3c723c */ /* 0x040ff0000004183c */
[C---:B------:R-:W-:Y:S01]  /*15580*/  HMMA.16816.F32.BF16 R64, R172.reuse, R194, R64 ;  /* 0x000000c2ac40723c */ /* 0x040fe20000041840 */
[----:B------:R-:W-:Y:S07]  /*15590*/  LDSM.16.M88.4 R192, [R0+0x5800] ;  /* 0x0058000000c0783b */ /* 0x000fee0000000200 */
[C---:B----4-:R-:W-:Y:S08]  /*155a0*/  HMMA.16816.F32.BF16 R68, R172.reuse, R184, R68 ;  /* 0x000000b8ac44723c */ /* 0x050ff00000041844 */
        /* <DEDUP_REMOVED lines=21> */
[----:B------:R-:W-:Y:S01]  /*15700*/  HMMA.16816.F32.BF16 R128, R172, R218, R128 ;  /* 0x000000daac80723c */ /* 0x000fe20000041880 */
[----:B------:R-:W1:Y:S07]  /*15710*/  LDSM.16.M88.4 R172, [R0+0x3000] ;  /* 0x0030000000ac783b */ /* 0x000e6e0000000200 */
[C---:B------:R-:W-:Y:S01]  /*15720*/  HMMA.16816.F32.BF16 R4, R220.reuse, R224, R4 ;  /* 0x000000e0dc04723c */ /* 0x040fe20000041804 */
[----:B------:R-:W2:Y:S07]  /*15730*/  LDSM.16.M88.4 R216, [R0+0x8800] ;  /* 0x0088000000d8783b */ /* 0x000eae0000000200 */
[C---:B------:R-:W-:Y:S01]  /*15740*/  HMMA.16816.F32.BF16 R8, R220.reuse, R226, R8 ;  /* 0x000000e2dc08723c */ /* 0x040fe20000041808 */
[----:B------:R-:W3:Y:S07]  /*15750*/  LDSM.16.M88.4 R224, [R0+0x9000] ;  /* 0x0090000000e0783b */ /* 0x000eee0000000200 */
[C---:B------:R-:W-:Y:S08]  /*15760*/  HMMA.16816.F32.BF16 R12, R220.reuse, R168, R12 ;  /* 0x000000a8dc0c723c */ /* 0x040ff0000004180c */
[C---:B------:R-:W-:Y:S01]  /*15770*/  HMMA.16816.F32.BF16 R16, R220.reuse, R170, R16 ;  /* 0x000000aadc10723c */ /* 0x040fe20000041810 */
[----:B------:R-:W4:Y:S07]  /*15780*/  LDSM.16.M88.4 R168, [R0+0x9800] ;  /* 0x0098000000a8783b */ /* 0x000f2e0000000200 */
        /* <DEDUP_REMOVED lines=26> */
[C---:B----4-:R-:W-:Y:S08]  /*15930*/  HMMA.16816.F32.BF16 R124, R220.reuse, R168, R124 ;  /* 0x000000a8dc7c723c */ /* 0x050ff0000004187c */
        /* <DEDUP_REMOVED lines=305> */
[----:B------:R1:W1:Y:S01]  /*16c50*/  MUFU.TANH R39, R0 ;  /* 0x0000000000277308 */ /* 0x0002620000002400 */
[----:B--234-:R-:W-:Y:S05]  /*16c60*/  BRA.U !UP0, `(.L_x_1438) ;  /* 0x0000000d08947547 */ /* 0x01cfea000b800000 */
        /* <DEDUP_REMOVED lines=19> */
[----:B------:R-:W-:Y:S01]  /*16da0*/  IMAD.MOV.U32 R11, RZ, RZ, R251 ;  /* 0x000000ffff0b7224 */ /* 0x000fe200078e00fb */
[----:B------:R-:W2:Y:S01]  /*16db0*/  LDL.64 R12, [R1] ;  /* 0x00000000010c7983 */ /* 0x000ea20000100a00 */
[----:B------:R-:W3:Y:S01]  /*16dc0*/  LDC R9, c[0x0][0x4f0] ;  /* 0x00013c00ff097b82 */ /* 0x000ee20000000800 */
[----:B------:R-:W-:Y:S02]  /*16dd0*/  UIADD3 UR15, UPT, UPT, UR11, -0x200, URZ ;  /* 0xfffffe000b0f7890 */ /* 0x000fe4000fffe0ff */
[----:B------:R-:W-:Y:S04]  /*16de0*/  UIADD3 UR10, UPT, UPT, UR11, -0x100, URZ ;  /* 0xffffff000b0a7890 */ /* 0x000fe8000fffe0ff */
[----:B------:R-:W-:Y:S02]  /*16df0*/  MOV R5, UR15 ;  /* 0x0000000f00057c02 */ /* 0x000fe40008000f00 */
[----:B------:R-:W-:Y:S02]  /*16e00*/  IMAD.U32 R4, RZ, RZ, UR10 ;  /* 0x0000000aff047e24 */ /* 0x000fe4000f8e00ff */
[----:B------:R-:W-:Y:S03]  /*16e10*/  IABS R5, R5 ;  /* 0x0000000500057213 */ /* 0x000fe60000000000 */
[----:B------:R-:W-:Y:S02]  /*16e20*/  IABS R4, R4 ;  /* 0x0000000400047213 */ /* 0x000fe40000000000 */
[----:B---3--:R-:W-:Y:S04]  /*16e30*/  IABS R7, R9 ;  /* 0x0000000900077213 */ /* 0x008fe80000000000 */
[----:B------:R-:W3:Y:S10]  /*16e40*/  I2F.RP R2, R7 ;  /* 0x0000000700027306 */ /* 0x000ef40000209400 */
        /* <DEDUP_REMOVED lines=8> */
[----:B------:R-:W-:Y:S01]  /*16ed0*/  IMAD.HI.U32 R2, R3, R4, RZ ;  /* 0x0000000403027227 */ /* 0x000fe200078e00ff */
[C---:B------:R-:W-:Y:S05]  /*16ee0*/  IADD3 R6, PT, PT, -R0.reuse, RZ, RZ ;  /* 0x000000ff00067210 */ /* 0x040fea0007ffe1ff */
        /* <DEDUP_REMOVED lines=10> */
[----:B------:R-:W-:Y:S02]  /*16f90*/  LOP3.LUT R3, R9, UR15, RZ, 0x3c, !PT ;  /* 0x0000000f09037c12 */ /* 0x000fe4000f8e3cff */
[----:B------:R-:W-:Y:S02]  /*16fa0*/  ISETP.GE.U32.AND P4, PT, R4, R7, PT ;  /* 0x000000070400720c */ /* 0x000fe40003f86070 */
[----:B------:R-:W-:Y:S02]  /*16fb0*/  ISETP.GE.AND P5, PT, R3, RZ, PT ;  /* 0x000000ff0300720c */ /* 0x000fe40003fa6270 */
[----:B------:R-:W-:Y:S02]  /*16fc0*/  LOP3.LUT R3, RZ, R9, RZ, 0x33, !PT ;  /* 0x00000009ff037212 */ /* 0x000fe400078e33ff */
[C---:B------:R-:W-:Y:S02]  /*16fd0*/  LOP3.LUT R4, R9.reuse, UR10, RZ, 0x3c, !PT ;  /* 0x0000000a09047c12 */ /* 0x040fe4000f8e3cff */
[----:B------:R-:W-:Y:S02]  /*16fe0*/  @P6 IADD3 R0, PT, PT, R0, 0x1, RZ ;  /* 0x0000000100006810 */ /* 0x000fe40007ffe0ff */
[----:B------:R-:W-:Y:S03]  /*16ff0*/  ISETP.GE.AND P6, PT, R4, RZ, PT ;  /* 0x000000ff0400720c */ /* 0x000fe60003fc6270 */
[----:B------:R-:W-:Y:S01]  /*17000*/  @P4 VIADD R2, R2, 0x1 ;  /* 0x0000000102024836 */ /* 0x000fe20000000000 */
[----:B------:R-:W-:Y:S01]  /*17010*/  ISETP.NE.AND P4, PT, R9, RZ, PT ;  /* 0x000000ff0900720c */ /* 0x000fe20003f85270 */
[----:B------:R-:W-:Y:S05]  /*17020*/  @!P5 IMAD.MOV R0, RZ, RZ, -R0 ;  /* 0x000000ffff00d224 */ /* 0x000fea00078e0a00 */
[C---:B------:R-:W-:Y:S03]  /*17030*/  SEL R0, R3.reuse, R0, !P4 ;  /* 0x0000000003007207 */ /* 0x040fe60006000000 */
[----:B------:R-:W-:Y:S04]  /*17040*/  @!P6 IADD3 R2, PT, PT, -R2, RZ, RZ ;  /* 0x000000ff0202e210 */ /* 0x000fe80007ffe1ff */
[----:B------:R-:W-:Y:S02]  /*17050*/  SEL R2, R3, R2, !P4 ;  /* 0x0000000203027207 */ /* 0x000fe40006000000 */
[-C--:B--2---:R-:W-:Y:S02]  /*17060*/  LEA R6, P5, R0, R12.reuse, 0x2 ;  /* 0x0000000c00067211 */ /* 0x084fe400078a10ff */
[----:B------:R-:W-:Y:S02]  /*17070*/  LEA R4, P4, R2, R12, 0x2 ;  /* 0x0000000c02047211 */ /* 0x000fe400078810ff */
[-C--:B------:R-:W-:Y:S01]  /*17080*/  LEA.HI.X.SX32 R7, R0, R13.reuse, 0x2, P5 ;  /* 0x0000000d00077211 */ /* 0x080fe200028f16ff */
[C---:B------:R-:W-:Y:S01]  /*17090*/  IMAD.IADD R0, R2.reuse, 0x1, -R0 ;  /* 0x0000000102007824 */ /* 0x040fe200078e0a00 */
[----:B------:R-:W-:Y:S03]  /*170a0*/  LEA.HI.X.SX32 R5, R2, R13, 0x2, P4 ;  /* 0x0000000d02057211 */ /* 0x000fe600020f16ff */
[----:B------:R-:W-:Y:S01]  /*170b0*/  IMAD R0, R0, R9, -0x100 ;  /* 0xffffff0000007424 */ /* 0x000fe200078e0209 */
[----:B------:R-:W2:Y:S04]  /*170c0*/  LDG.E R8, desc[UR20][R6.64] ;  /* 0x0000001406087981 */ /* 0x000ea8000c1e1900 */
        /* <DEDUP_REMOVED lines=17> */
.L_x_1439:
        /* <DEDUP_REMOVED lines=9> */
[-C--:B------:R-:W-:Y:S01]  /*17270*/  @!P1 MOV R12, R2.reuse ;  /* 0x00000002000c9202 */ /* 0x080fe20000000f00 */
[--C-:B--2---:R-:W-:Y:S01]  /*17280*/  @!P1 IMAD.MOV.U32 R10, RZ, RZ, R2.reuse ;  /* 0x000000ffff0a9224 */ /* 0x104fe200078e0002 */
        /* <DEDUP_REMOVED lines=40> */
[----:B--2---:R-:W-:Y:S01]  /*17510*/  @!P1 MOV R6, R2 ;  /* 0x0000000200069202 */ /* 0x004fe20000000f00 */
        /* <DEDUP_REMOVED lines=9> */
[C---:B----4-:R-:W-:Y:S04]  /*175b0*/  @!P1 IMAD.WIDE.U32 R2, R4.reuse, 0x60, R2 ;  /* 0x0000006004029825 */ /* 0x050fe800078e0002 */
[----:B------:R-:W-:Y:S01]  /*175c0*/  @!P1 IMAD.WIDE.U32 R4, R4, 0x1c0, R30 ;  /* 0x000001c004049825 */ /* 0x000fe200078e001e */
[----:B------:R-:W-:Y:S03]  /*175d0*/  @!P1 IADD3 R3, PT, PT, R0, R3, RZ ;  /* 0x0000000300039210 */ /* 0x000fe60007ffe0ff */
[C---:B-----5:R-:W-:Y:S02]  /*175e0*/  @!P1 IMAD R22, R32.reuse, 0xa0, RZ ;  /* 0x000000a020169824 */ /* 0x060fe400078e02ff */
        /* <DEDUP_REMOVED lines=77> */
.L_x_1438:
[----:B-1----:R-:W-:Y:S01]  /*17ac0*/  FMNMX3.FTZ R0, R132, R175, R174, !PT ;  /* 0x000000af84007276 */ /* 0x002fe200078100ae */
[----:B---3--:R-:W2:Y:S01]  /*17ad0*/  LDL R10, [R1+0x30] ;  /* 0x00003000010a7983 */ /* 0x008ea20000100800 */
[----:B------:R-:W-:Y:S02]  /*17ae0*/  UISETP.GT.AND UP0, UPT, UR14, UR16, UPT ;  /* 0x000000100e00728c */ /* 0x000fe4000bf04270 */
[----:B------:R-:W-:Y:S01]  /*17af0*/  FMNMX3.FTZ R2, R0, R168, R177, !PT ;  /* 0x000000a800027276 */ /* 0x000fe200078100b1 */
[----:B------:R3:W2:Y:S01]  /*17b00*/  LDL R41, [R1+0x2c] ;  /* 0x00002c0001297983 */ /* 0x0006a20000100800 */
[----:B------:R-:W-:Y:S01]  /*17b10*/  FMNMX3.FTZ R0, R133, R173, R172, !PT ;  /* 0x000000ad85007276 */ /* 0x000fe200078100ac */
[----:B------:R-:W-:Y:S01]  /*17b20*/  UIADD3 UR11, UPT, UPT, UR11, -0x100, URZ ;  /* 0xffffff000b0b7890 */ /* 0x000fe2000fffe0ff */
        /* <DEDUP_REMOVED lines=145> */
[----:B-1----:R-:W-:Y:S01]  /*18440*/  FMUL.FTZ R4, R2, R136 ;  /* 0x0000008802047220 */ /* 0x002fe20000410000 */
        /* <DEDUP_REMOVED lines=65> */
[----:B------:R-:W-:Y:S02]  /*18860*/  MOV R192, R111 ;  /* 0x0000006f00c07202 */ /* 0x000fe40000000f00 */
[----:B--2---:R-:W-:Y:S05]  /*18870*/  F2FP.BF16.F32.PACK_AB R46, R184, R185 ;  /* 0x000000b9b82e723e */ /* 0x004fea00000010ff */
        /* <DEDUP_REMOVED lines=11> */
[--C-:B------:R-:W-:Y:S02]  /*18930*/  FFMA.FTZ R56, R198, UR4, -R43.reuse ;  /* 0x00000004c6387c23 */ /* 0x100fe4000801082b */
[----:B------:R-:W4:Y:S02]  /*18940*/  LDL.LU R198, [R1+0x28] ;  /* 0x0000280001c67983 */ /* 0x000f240000300800 */
[----:B------:R5:W-:Y:S01]  /*18950*/  MUFU.EX2 R176, R56 ;  /* 0x0000003800b07308 */ /* 0x000be20000000800 */
[C---:B------:R-:W-:Y:S03]  /*18960*/  HMMA.16816.F32.BF16 R16, R44.reuse, R58, R16 ;  /* 0x0000003a2c10723c */ /* 0x040fe60000041810 */
[--C-:B--2---:R-:W-:Y:S01]  /*18970*/  FFMA.FTZ R52, R196, UR4, -R64.reuse ;  /* 0x00000004c4347c23 */ /* 0x104fe20008010840 */
[----:B------:R-:W-:Y:S05]  /*18980*/  MOV R196, R102 ;  /* 0x0000006600c47202 */ /* 0x000fea0000000f00 */
[----:B------:R2:W3:Y:S01]  /*18990*/  MUFU.EX2 R178, R52 ;  /* 0x0000003400b27308 */ /* 0x0004e20000000800 */
[C---:B------:R-:W-:Y:S03]  /*189a0*/  HMMA.16816.F32.BF16 R20, R44.reuse, R48, R20 ;  /* 0x000000302c14723c */ /* 0x040fe60000041814 */
[--C-:B------:R-:W-:Y:S02]  /*189b0*/  FFMA.FTZ R48, R199, UR4, -R64.reuse ;  /* 0x00000004c7307c23 */ /* 0x100fe40008010840 */
[----:B------:R-:W4:Y:S04]  /*189c0*/  LDL.LU R199, [R1+0x24] ;  /* 0x0000240001c77983 */ /* 0x000f280000300800 */
[----:B------:R3:W-:Y:S01]  /*189d0*/  MUFU.EX2 R174, R48 ;  /* 0x0000003000ae7308 */ /* 0x0007e20000000800 */
[C---:B------:R-:W-:Y:S03]  /*189e0*/  HMMA.16816.F32.BF16 R24, R44.reuse, R50, R24 ;  /* 0x000000322c18723c */ /* 0x040fe60000041818 */
[--C-:B-----5:R-:W-:Y:S01]  /*189f0*/  FFMA.FTZ R56, R197, UR4, -R64.reuse ;  /* 0x00000004c5387c23 */ /* 0x120fe20008010840 */
[----:B------:R-:W-:Y:S05]  /*18a00*/  MOV R197, R96 ;  /* 0x0000006000c57202 */ /* 0x000fea0000000f00 */
[----:B------:R-:W5:Y:S01]  /*18a10*/  MUFU.EX2 R175, R56 ;  /* 0x0000003800af7308 */ /* 0x000f620000000800 */
        /* <DEDUP_REMOVED lines=8> */
[----:B------:R-:W-:Y:S04]  /*18aa0*/  F2FP.BF16.F32.PACK_AB R45, R178, R179 ;  /* 0x000000b3b22d723e */ /* 0x000fe800000010ff */
[----:B------:R2:W-:Y:S01]  /*18ab0*/  MUFU.EX2 R172, R60 ;  /* 0x0000003c00ac7308 */ /* 0x0005e20000000800 */
[----:B-----5:R-:W-:Y:S01]  /*18ac0*/  F2FP.BF16.F32.PACK_AB R47, R174, R175 ;  /* 0x000000afae2f723e */ /* 0x020fe200000010ff */
[----:B------:R-:W-:Y:S01]  /*18ad0*/  LDSM.16.MT88.4 R56, [R135+0xb800] ;  /* 0x00b800008738783b */ /* 0x000fe20000004200 */
[----:B------:R-:W-:Y:S02]  /*18ae0*/  MOV R200, R95 ;  /* 0x0000005f00c87202 */ /* 0x000fe40000000f00 */
[----:B-1----:R-:W-:Y:S05]  /*18af0*/  F2FP.BF16.F32.PACK_AB R46, R176, R177 ;  /* 0x000000b1b02e723e */ /* 0x002fea00000010ff */
        /* <DEDUP_REMOVED lines=13> */
[----:B------:R1:W3:Y:S01]  /*18bd0*/  MUFU.EX2 R170, R52 ;  /* 0x0000003400aa7308 */ /* 0x0002e20000000800 */
[C---:B------:R-:W-:Y:S03]  /*18be0*/  HMMA.16816.F32.BF16 R20, R44.reuse, R48, R20 ;  /* 0x000000302c14723c */ /* 0x040fe60000041814 */
[--C-:B------:R-:W-:Y:S06]  /*18bf0*/  FFMA.FTZ R48, R207, UR4, -R64.reuse ;  /* 0x00000004cf307c23 */ /* 0x100fec0008010840 */
[----:B------:R3:W-:Y:S01]  /*18c00*/  MUFU.EX2 R167, R48 ;  /* 0x0000003000a77308 */ /* 0x0007e20000000800 */
[C---:B------:R-:W-:Y:S03]  /*18c10*/  HMMA.16816.F32.BF16 R24, R44.reuse, R50, R24 ;  /* 0x000000322c18723c */ /* 0x040fe60000041818 */
[--C-:B-----5:R-:W-:Y:S06]  /*18c20*/  FFMA.FTZ R56, R205, UR4, -R64.reuse ;  /* 0x00000004cd387c23 */ /* 0x120fec0008010840 */
[----:B------:R-:W5:Y:S01]  /*18c30*/  MUFU.EX2 R166, R56 ;  /* 0x0000003800a67308 */ /* 0x000f620000000800 */
[C---:B--2---:R-:W-:Y:S03]  /*18c40*/  HMMA.16816.F32.BF16 R28, R44.reuse, R60, R28 ;  /* 0x0000003c2c1c723c */ /* 0x044fe6000004181c */
[--C-:B-1----:R-:W-:Y:S01]  /*18c50*/  FFMA.FTZ R52, R203, UR4, -R43.reuse ;  /* 0x00000004cb347c23 */ /* 0x102fe2000801082b */
[--C-:B------:R-:W-:Y:S05]  /*18c60*/  FFMA.FTZ R60, R208, UR4, -R43.reuse ;  /* 0x00000004d03c7c23 */ /* 0x100fea000801082b */
        /* <DEDUP_REMOVED lines=68> */
[----:B----4-:R-:W-:Y:S04]  /*190b0*/  F2FP.BF16.F32.PACK_AB R45, R154, R155 ;  /* 0x0000009b9a2d723e */ /* 0x010fe800000010ff */
        /* <DEDUP_REMOVED lines=184> */
[--C-:B-1----:R-:W-:Y:S01]  /*19c40*/  FFMA.FTZ R52, R104, UR4, -R43.reuse ;  /* 0x0000000468347c23 */ /* 0x102fe2000801082b */
[----:B------:R-:W-:Y:S01]  /*19c50*/  FFMA.FTZ R61, R2, R199, R200 ;  /* 0x000000c7023d7223 */ /* 0x000fe200000100c8 */
[----:B------:R-:W-:Y:S01]  /*19c60*/  FFMA.FTZ R2, R108, UR4, -R43 ;  /* 0x000000046c027c23 */ /* 0x000fe2000801082b */
        /* <DEDUP_REMOVED lines=133> */
[----:B---3--:R-:W-:Y:S05]  /*1a4c0*/  F2FP.BF16.F32.PACK_AB R47, R65, R66 ;  /* 0x00000042412f723e */ /* 0x008fea00000010ff */
[----:B------:R-:W-:Y:S01]  /*1a4d0*/  LDSM.16.MT88.4 R148, [R135+0x11800] ;  /* 0x011800008794783b */ /* 0x000fe20000004200 */
        /* <DEDUP_REMOVED lines=8> */
[----:B-1----:R-:W-:Y:S02]  /*1a560*/  F2FP.BF16.F32.PACK_AB R167, R64, R40 ;  /* 0x0000002840a7723e */ /* 0x002fe400000010ff */
[----:B------:R-:W-:Y:S01]  /*1a570*/  FADD.FTZ R0, R140, R0 ;  /* 0x000000008c007221 */ /* 0x000fe20000010000 */
[C---:B------:R-:W-:Y:S03]  /*1a580*/  HMMA.16816.F32.BF16 R8, R44.reuse, R58, R8 ;  /* 0x0000003a2c08723c */ /* 0x040fe60000041808 */
[----:B------:R1:W-:Y:S01]  /*1a590*/  MUFU.EX2 R61, R37 ;  /* 0x00000025003d7308 */ /* 0x0003e20000000800 */
[----:B------:R-:W3:Y:S01]  /*1a5a0*/  LDSM.16.MT88.4 R56, [R42+0x7000] ;  /* 0x007000002a38783b */ /* 0x000ee20000004200 */
[----:B------:R-:W-:Y:S01]  /*1a5b0*/  FADD.FTZ R0, R141, R0 ;  /* 0x000000008d007221 */ /* 0x000fe20000010000 */
[--C-:B--2---:R-:W-:Y:S06]  /*1a5c0*/  FFMA.FTZ R2, R228, UR4, -R43.reuse ;  /* 0x00000004e4027c23 */ /* 0x104fec000801082b */
[----:B------:R-:W2:Y:S01]  /*1a5d0*/  LDSM.16.MT88.4 R140, [R134+0x11800] ;  /* 0x01180000868c783b */ /* 0x000ea20000004200 */
[----:B------:R4:W4:Y:S01]  /*1a5e0*/  MUFU.EX2 R62, R2 ;  /* 0x00000002003e7308 */ /* 0x0009220000000800 */
[C---:B-----5:R-:W-:Y:S03]  /*1a5f0*/  HMMA.16816.F32.BF16 R12, R44.reuse, R52, R12 ;  /* 0x000000342c0c723c */ /* 0x060fe6000004180c */
[--C-:B-1----:R-:W-:Y:S01]  /*1a600*/  FFMA.FTZ R37, R128, UR4, -R43.reuse ;  /* 0x0000000480257c23 */ /* 0x102fe2000801082b */
[----:B------:R-:W-:Y:S04]  /*1a610*/  FFMA.FTZ R43, R129, UR4, -R43 ;  /* 0x00000004812b7c23 */ /* 0x000fe8000801082b */
[C---:B------:R-:W-:Y:S02]  /*1a620*/  HMMA.16816.F32.BF16 R16, R44.reuse, R54, R16 ;  /* 0x000000362c10723c */ /* 0x040fe40000041810 */
[----:B------:R-:W-:Y:S01]  /*1a630*/  MUFU.EX2 R43, R43 ;  /* 0x0000002b002b7308 */ /* 0x000fe20000000800 */
[----:B----4-:R-:W-:Y:S01]  /*1a640*/  FADD.FTZ R2, R139, R60 ;  /* 0x0000003c8b027221 */ /* 0x010fe20000010000 */
[----:B------:R-:W-:Y:S04]  /*1a650*/  F2FP.BF16.F32.PACK_AB R164, R62, R63 ;  /* 0x0000003f3ea4723e */ /* 0x000fe800000010ff */
[C---:B------:R-:W-:Y:S03]  /*1a660*/  HMMA.16816.F32.BF16 R20, R44.reuse, R48, R20 ;  /* 0x000000302c14723c */ /* 0x040fe60000041814 */
[----:B------:R-:W-:Y:S01]  /*1a670*/  FADD.FTZ R60, R138, R2 ;  /* 0x000000028a3c7221 */ /* 0x000fe20000010000 */
[----:B------:R-:W-:Y:S03]  /*1a680*/  FADD.FTZ R2, R136, R0 ;  /* 0x0000000088027221 */ /* 0x000fe60000010000 */
[----:B------:R-:W-:Y:S01]  /*1a690*/  FADD.FTZ R0, R133, R60 ;  /* 0x0000003c85007221 */ /* 0x000fe20000010000 */
[C---:B------:R-:W-:Y:S01]  /*1a6a0*/  HMMA.16816.F32.BF16 R24, R44.reuse, R50, R24 ;  /* 0x000000322c18723c */ /* 0x040fe20000041818 */
[----:B------:R-:W1:Y:S02]  /*1a6b0*/  MUFU.EX2 R60, R38 ;  /* 0x00000026003c7308 */ /* 0x000e640000000800 */
        /* <DEDUP_REMOVED lines=16> */
[----:B---3--:R-:W-:Y:S02]  /*1a7c0*/  F2FP.BF16.F32.PACK_AB R166, R43, R38 ;  /* 0x000000262ba6723e */ /* 0x008fe400000010ff */
        /* <DEDUP_REMOVED lines=59> */
[----:B------:R-:W-:Y:S05]  /*1ab80*/  BRA.U UP0, `(.L_x_1440) ;  /* 0xffffff9100f47547 */ /* 0x000fea000b83ffff */
.L_x_1436:
[----:B------:R-:W4:Y:S01]  /*1ab90*/  LDL.LU R4, [R1+0x24] ;  /* 0x0000240001047983 */ /* 0x000f220000300800 */
[C---:B------:R-:W-:Y:S02]  /*1aba0*/  SHF.L.U32 R5, R239.reuse, 0x4, RZ ;  /* 0x00000004ef057819 */ /* 0x040fe400000006ff */
[----:B------:R-:W-:Y:S01]  /*1abb0*/  SHF.L.U32 R17, R239, 0x2, RZ ;  /* 0x00000002ef117819 */ /* 0x000fe200000006ff */
[----:B--23--:R-:W2:Y:S01]  /*1abc0*/  LDL.LU R2, [R1+0x28] ;  /* 0x0000280001027983 */ /* 0x00cea20000300800 */
[----:B------:R-:W-:Y:S01]  /*1abd0*/  LOP3.LUT R6, R5, 0x1c0, RZ, 0xc0, !PT ;  /* 0x000001c005067812 */ /* 0x000fe200078ec0ff */
[----:B------:R-:W3:Y:S01]  /*1abe0*/  S2UR UR12, SR_CTAID.Y ;  /* 0x00000000000c79c3 */ /* 0x000ee20000002600 */
[----:B------:R-:W-:Y:S01]  /*1abf0*/  LOP3.LUT R16, R17, 0x1f8, RZ, 0xc0, !PT ;  /* 0x000001f811107812 */ /* 0x000fe200078ec0ff */
[----:B------:R-:W3:Y:S01]  /*1ac00*/  LDCU.64 UR6, c[0x0][0x430] ;  /* 0x00008600ff0677ac */ /* 0x000ee20008000a00 */
[----:B------:R-:W-:Y:S01]  /*1ac10*/  MOV R7, 0x20 ;  /* 0x0000002000077802 */ /* 0x000fe20000000f00 */
[----:B------:R-:W-:Y:S01]  /*1ac20*/  BSSY.RECONVERGENT B0, `(.L_x_1441) ;  /* 0x0000082000007945 */ /* 0x000fe20003800200 */
[----:B------:R-:W-:Y:S01]  /*1ac30*/  LOP3.LUT R16, R16, 0x38, R237, 0x78, !PT ;  /* 0x0000003810107812 */ /* 0x000fe200078e78ed */
[----:B------:R-:W5:Y:S01]  /*1ac40*/  LDCU UR9, c[0x0][0x3e0] ;  /* 0x00007c00ff0977ac */ /* 0x000f620008000800 */
[----:B------:R-:W-:Y:S01]  /*1ac50*/  LOP3.LUT R237, R237, 0x30, RZ, 0xc0, !PT ;  /* 0x00000030eded7812 */ /* 0x000fe200078ec0ff */
[----:B------:R-:W5:Y:S01]  /*1ac60*/  S2UR UR11, SR_CTAID.Z ;  /* 0x00000000000b79c3 */ /* 0x000f620000002700 */
[----:B------:R-:W-:Y:S01]  /*1ac70*/  LOP3.LUT R5, R5, 0x10, RZ, 0xc0, !PT ;  /* 0x0000001005057812 */ /* 0x000fe200078ec0ff */
[----:B------:R-:W1:Y:S01]  /*1ac80*/  LDCU UR4, c[0x0][0x44c] ;  /* 0x00008980ff0477ac */ /* 0x000e620008000800 */
[----:B------:R-:W-:-:S02]  /*1ac90*/  SEL R7, R7, 0xffffffe0, !P0 ;  /* 0xffffffe007077807 */ /* 0x000fc40004000000 */
[----:B------:R-:W-:-:S03]  /*1aca0*/  LEA R16, R16, R5, 0x2 ;  /* 0x0000000510107211 */ /* 0x000fc600078e10ff */
[----:B------:R-:W-:Y:S01]  /*1acb0*/  BAR.SYNC.DEFER_BLOCKING 0x0 ;  /* 0x0000000000007b1d */ /* 0x000fe20000010000 */
[----:B------:R-:W-:-:S07]  /*1acc0*/  UIADD3 UR10, UPT, UPT, -UR17, URZ, URZ ;  /* 0x000000ff110a7290 */ /* 0x000fce000fffe1ff */
[----:B------:R-:W1:Y:S01]  /*1acd0*/  S2UR UR8, SR_CTAID.X ;  /* 0x00000000000879c3 */ /* 0x000e620000002500 */
[----:B---3--:R-:W-:Y:S02]  /*1ace0*/  UIMAD UR6, UR12, UR6, UR17 ;  /* 0x000000060c0672a4 */ /* 0x008fe4000f8e0211 */
[----:B-----5:R-:W-:-:S04]  /*1acf0*/  UIMAD UR10, UR9, UR10, UR11 ;  /* 0x0000000a090a72a4 */ /* 0x020fc8000f8e020b */
[----:B------:R-:W-:Y:S02]  /*1ad00*/  UIMAD UR6, UR6, UR9, UR10 ;  /* 0x00000009060672a4 */ /* 0x000fe4000f8e020a */
[----:B-1----:R-:W-:-:S04]  /*1ad10*/  USHF.L.U32 UR8, UR8, 0x6, URZ ;  /* 0x0000000608087899 */ /* 0x002fc800080006ff */
[----:B------:R-:W-:-:S04]  /*1ad20*/  UIMAD UR7, UR6, UR7, UR8 ;  /* 0x00000007060772a4 */ /* 0x000fc8000f8e0208 */
[----:B------:R-:W-:Y:S01]  /*1ad30*/  UIMAD UR6, UR7, UR4, URZ ;  /* 0x00000004070672a4 */ /* 0x000fe2000f8e02ff */
[----:B----4-:R-:W1:Y:S04]  /*1ad40*/  SHFL.BFLY PT, R9, R4, 0x2, 0x1f ;  /* 0x0c401f0004097f89 */ /* 0x010e6800000e0000 */
[----:B--2---:R-:W2:Y:S01]  /*1ad50*/  SHFL.BFLY PT, R0, R2, 0x2, 0x1f ;  /* 0x0c401f0002007f89 */ /* 0x004ea200000e0000 */
[----:B-1----:R-:W-:Y:S01]  /*1ad60*/  FADD.FTZ R9, R9, R4 ;  /* 0x0000000409097221 */ /* 0x002fe20000010000 */
[----:B--2---:R-:W-:-:S04]  /*1ad70*/  FADD.FTZ R0, R0, R2 ;  /* 0x0000000200007221 */ /* 0x004fc80000010000 */
[----:B------:R-:W1:Y:S04]  /*1ad80*/  SHFL.BFLY PT, R2, R9, 0x1, 0x1f ;  /* 0x0c201f0009027f89 */ /* 0x000e6800000e0000 */
[----:B------:R-:W2:Y:S01]  /*1ad90*/  SHFL.BFLY PT, R8, R0, 0x1, 0x1f ;  /* 0x0c201f0000087f89 */ /* 0x000ea200000e0000 */
[----:B-1----:R-:W-:Y:S01]  /*1ada0*/  FADD.FTZ R9, R9, R2 ;  /* 0x0000000209097221 */ /* 0x002fe20000010000 */
[----:B--2---:R-:W-:-:S03]  /*1adb0*/  FADD.FTZ R8, R0, R8 ;  /* 0x0000000800087221 */ /* 0x004fc60000010000 */
[----:B------:R-:W1:Y:S01]  /*1adc0*/  MUFU.RCP R2, R9 ;  /* 0x0000000900027308 */ /* 0x000e620000001000 */
[----:B------:R-:W-:Y:S02]  /*1add0*/  SHF.L.U32 R0, R239, 0x1, RZ ;  /* 0x00000001ef007819 */ /* 0x000fe400000006ff */
[----:B------:R-:W-:Y:S02]  /*1ade0*/  FSETP.NE.FTZ.AND P2, PT, R9, RZ, PT ;  /* 0x000000ff0900720b */ /* 0x000fe40003f55000 */
[--C-:B------:R-:W-:Y:S02]  /*1adf0*/  LOP3.LUT R238, R238, 0x6, R0.reuse, 0xf8, !PT ;  /* 0x00000006eeee7812 */ /* 0x100fe400078ef800 */
[----:B------:R-:W-:Y:S01]  /*1ae00*/  LOP3.LUT R0, R6, 0x38, R0, 0xf8, !PT ;  /* 0x0000003806007812 */ /* 0x000fe200078ef800 */
[----:B------:R-:W2:Y:S01]  /*1ae10*/  MUFU.RCP R4, R8 ;  /* 0x0000000800047308 */ /* 0x000ea20000001000 */
[----:B------:R-:W-:Y:S02]  /*1ae20*/  FSETP.NE.FTZ.AND P1, PT, R8, RZ, PT ;  /* 0x000000ff0800720b */ /* 0x000fe40003f35000 */
[----:B------:R-:W-:-:S02]  /*1ae30*/  SHF.R.U32.HI R6, RZ, 0x2, R239 ;  /* 0x00000002ff067819 */ /* 0x000fc400000116ef */
[----:B------:R-:W-:Y:S02]  /*1ae40*/  R2P PR, R239, 0x18 ;  /* 0x00000018ef007804 */ /* 0x000fe40000000000 */
[----:B------:R-:W-:Y:S01]  /*1ae50*/  LOP3.LUT R237, R237, 0x7, R6, 0xf8, !PT ;  /* 0x00000007eded7812 */ /* 0x000fe200078ef806 */
[----:B------:R-:W3:Y:S01]  /*1ae60*/  @P2 LDC R11, c[0x0][0x458] ;  /* 0x00011600ff0b2b82 */ /* 0x000ee20000000800 */
[----:B-1----:R-:W-:Y:S01]  /*1ae70*/  FSEL R2, R2, 1, P2 ;  /* 0x3f80000002027808 */ /* 0x002fe20001000000 */
[----:B------:R-:W-:Y:S01]  /*1ae80*/  @P2 MUFU.LG2 R9, R9 ;  /* 0x0000000900092308 */ /* 0x000fe20000000c00 */
[----:B------:R-:W-:Y:S02]  /*1ae90*/  LOP3.LUT R238, R238, R0, RZ, 0xfc, !PT ;  /* 0x00000000eeee7212 */ /* 0x000fe400078efcff */
[----:B------:R-:W-:Y:S01]  /*1aea0*/  MOV R6, 0x40 ;  /* 0x0000004000067802 */ /* 0x000fe20000000f00 */
[C---:B------:R-:W-:Y:S01]  /*1aeb0*/  FMUL.FTZ R136, R2.reuse, R136 ;  /* 0x0000008802887220 */ /* 0x040fe20000410000 */
[C---:B------:R-:W-:Y:S01]  /*1aec0*/  FMUL.FTZ R137, R2.reuse, R137 ;  /* 0x0000008902897220 */ /* 0x040fe20000410000 */
[----:B------:R-:W-:Y:S01]  /*1aed0*/  FMUL.FTZ R140, R2, R140 ;  /* 0x0000008c028c7220 */ /* 0x000fe20000410000 */
        /* <DEDUP_REMOVED lines=15> */
[----:B------:R-:W-:Y:S01]  /*1afd0*/  FMUL.FTZ R138, R0, R138 ;  /* 0x0000008a008a7220 */ /* 0x000fe20000410000 */
[----:B------:R-:W-:Y:S01]  /*1afe0*/  SEL R6, R6, 0xffffffc0, !P3 ;  /* 0xffffffc006067807 */ /* 0x000fe20005800000 */
[C---:B------:R-:W-:Y:S01]  /*1aff0*/  FMUL.FTZ R139, R0.reuse, R139 ;  /* 0x0000008b008b7220 */ /* 0x040fe20000410000 */
[C---:B------:R-:W-:Y:S01]  /*1b000*/  FMUL.FTZ R142, R0.reuse, R142 ;  /* 0x0000008e008e7220 */ /* 0x040fe20000410000 */
[----:B------:R-:W-:Y:S01]  /*1b010*/  FMUL.FTZ R143, R0, R143 ;  /* 0x0000008f008f7220 */ /* 0x000fe20000410000 */
[----:B------:R-:W-:Y:S01]  /*1b020*/  IADD3 R4, PT, PT, R6, R2, RZ ;  /* 0x0000000206047210 */ /* 0x000fe20007ffe0ff */
        /* <DEDUP_REMOVED lines=12> */
[----:B------:R-:W-:Y:S01]  /*1b0f0*/  IADD3 R5, PT, PT, R7, R2, RZ ;  /* 0x0000000207057210 */ /* 0x000fe20007ffe0ff */
[----:B------:R-:W-:Y:S01]  /*1b100*/  STS.64 [R2], R136 ;  /* 0x0000008802007388 */ /* 0x000fe20000000a00 */
[C---:B------:R-:W-:Y:S01]  /*1b110*/  IADD3 R0, PT, PT, R2.reuse, 0x80, RZ ;  /* 0x0000008002007810 */ /* 0x040fe20007ffe0ff */
[----:B------:R-:W1:Y:S01]  /*1b120*/  @P1 LDC R10, c[0x0][0x458] ;  /* 0x00011600ff0a1b82 */ /* 0x000e620000000800 */
[----:B------:R-:W-:Y:S01]  /*1b130*/  @P4 IADD3 R0, PT, PT, R2, -0x80, RZ ;  /* 0xffffff8002004810 */ /* 0x000fe20007ffe0ff */
[----:B------:R2:W-:Y:S01]  /*1b140*/  STS.64 [R2+0x800], R138 ;  /* 0x0008008a02007388 */ /* 0x0005e20000000a00 */
[----:B------:R-:W4:Y:S01]  /*1b150*/  @P1 MUFU.LG2 R8, R8 ;  /* 0x0000000800081308 */ /* 0x000f220000000c00 */
[----:B------:R-:W-:-:S02]  /*1b160*/  LOP3.LUT P0, RZ, R239, 0x3, RZ, 0xc0, !PT ;  /* 0x00000003efff7812 */ /* 0x000fc4000780c0ff */
[----:B------:R-:W-:Y:S04]  /*1b170*/  STS.64 [R5], R140 ;  /* 0x0000008c05007388 */ /* 0x000fe80000000a00 */
[----:B------:R5:W-:Y:S04]  /*1b180*/  STS.64 [R5+0x800], R142 ;  /* 0x0008008e05007388 */ /* 0x000be80000000a00 */
[----:B------:R-:W-:Y:S04]  /*1b190*/  STS.64 [R4], R144 ;  /* 0x0000009004007388 */ /* 0x000fe80000000a00 */
[----:B------:R3:W-:Y:S01]  /*1b1a0*/  STS.64 [R4+0x800], R146 ;  /* 0x0008009204007388 */ /* 0x0007e20000000a00 */
[----:B--2---:R-:W-:-:S05]  /*1b1b0*/  IADD3 R2, PT, PT, R7, R4, RZ ;  /* 0x0000000407027210 */ /* 0x004fca0007ffe0ff */
[----:B------:R-:W-:Y:S01]  /*1b1c0*/  STS.64 [R2], R148 ;  /* 0x0000009402007388 */ /* 0x000fe20000000a00 */
[----:B-----5:R-:W-:-:S03]  /*1b1d0*/  MOV R5, 0xff800000 ;  /* 0xff80000000057802 */ /* 0x020fc60000000f00 */
[----:B------:R2:W-:Y:S04]  /*1b1e0*/  STS.64 [R2+0x800], R150 ;  /* 0x0008009602007388 */ /* 0x0005e80000000a00 */
[----:B------:R-:W-:Y:S01]  /*1b1f0*/  STS.64 [R0], R152 ;  /* 0x0000009800007388 */ /* 0x000fe20000000a00 */
[----:B---3--:R-:W-:-:S03]  /*1b200*/  IADD3 R4, PT, PT, R6, R0, RZ ;  /* 0x0000000006047210 */ /* 0x008fc60007ffe0ff */
[----:B------:R3:W-:Y:S01]  /*1b210*/  STS.64 [R0+0x800], R154 ;  /* 0x0008009a00007388 */ /* 0x0007e20000000a00 */
[----:B------:R-:W-:Y:S02]  /*1b220*/  MOV R6, 0xff800000 ;  /* 0xff80000000067802 */ /* 0x000fe40000000f00 */
[----:B--2---:R-:W-:-:S05]  /*1b230*/  IADD3 R2, PT, PT, R7, R0, RZ ;  /* 0x0000000007027210 */ /* 0x004fca0007ffe0ff */
[----:B------:R-:W-:Y:S01]  /*1b240*/  STS.64 [R2], R156 ;  /* 0x0000009c02007388 */ /* 0x000fe20000000a00 */
[----:B---3--:R-:W-:-:S03]  /*1b250*/  IADD3 R0, PT, PT, R7, R4, RZ ;  /* 0x0000000407007210 */ /* 0x008fc60007ffe0ff */
[----:B------:R4:W-:Y:S04]  /*1b260*/  STS.64 [R2+0x800], R158 ;  /* 0x0008009e02007388 */ /* 0x0009e80000000a00 */
[----:B------:R-:W-:Y:S04]  /*1b270*/  STS.64 [R4], R160 ;  /* 0x000000a004007388 */ /* 0x000fe80000000a00 */
[----:B------:R2:W-:Y:S04]  /*1b280*/  STS.64 [R4+0x800], R162 ;  /* 0x000800a204007388 */ /* 0x0005e80000000a00 */
[----:B------:R3:W-:Y:S04]  /*1b290*/  STS.64 [R0], R164 ;  /* 0x000000a400007388 */ /* 0x0007e80000000a00 */
[----:B------:R3:W-:Y:S01]  /*1b2a0*/  STS.64 [R0+0x800], R166 ;  /* 0x000800a600007388 */ /* 0x0007e20000000a00 */
[----:B------:R-:W-:Y:S01]  /*1b2b0*/  BAR.SYNC.DEFER_BLOCKING 0x0 ;  /* 0x0000000000007b1d */ /* 0x000fe20000010000 */
[----:B----4-:R-:W-:-:S04]  /*1b2c0*/  @P1 FMUL.FTZ R2, R8, 0.69314718246459960938 ;  /* 0x3f31721808021820 */ /* 0x010fc80000410000 */
[----:B-1----:R-:W-:Y:S01]  /*1b2d0*/  @P1 FFMA.FTZ R5, R3, R10, R2 ;  /* 0x0000000a03051223 */ /* 0x002fe20000010002 */
[----:B--2---:R-:W-:-:S04]  /*1b2e0*/  @P2 FMUL.FTZ R4, R9, 0.69314718246459960938 ;  /* 0x3f31721809042820 */ /* 0x004fc80000410000 */
[----:B------:R-:W-:Y:S01]  /*1b2f0*/  @P2 FFMA.FTZ R6, R36, R11, R4 ;  /* 0x0000000b24062223 */ /* 0x000fe20000010004 */
[----:B------:R3:W1:Y:S04]  /*1b300*/  LDS.128 R40, [R16+UR5] ;  /* 0x0000000510287984 */ /* 0x0006680008000c00 */
[----:B------:R3:W2:Y:S04]  /*1b310*/  LDS.128 R36, [R16+UR5+0x800] ;  /* 0x0008000510247984 */ /* 0x0006a80008000c00 */
        /* <DEDUP_REMOVED lines=8> */
[C---:B------:R-:W-:Y:S01]  /*1b3a0*/  VIADD R2, R237.reuse, 0x8 ;  /* 0x00000008ed027836 */ /* 0x040fe20000000000 */
[C---:B------:R-:W-:Y:S01]  /*1b3b0*/  IADD3 R3, P0, PT, R237.reuse, UR7, RZ ;  /* 0x00000007ed037c10 */ /* 0x040fe2000ff1e0ff */
[----:B---3--:R-:W-:Y:S01]  /*1b3c0*/  IMAD.U32 R0, RZ, RZ, UR7 ;  /* 0x00000007ff007e24 */ /* 0x008fe2000f8e00ff */
[----:B------:R-:W-:Y:S02]  /*1b3d0*/  ISETP.GE.AND P2, PT, R237, UR25, PT ;  /* 0x00000019ed007c0c */ /* 0x000fe4000bf46270 */
[----:B------:R-:W-:Y:S02]  /*1b3e0*/  ISETP.GE.AND P1, PT, R2, UR25, PT ;  /* 0x0000001902007c0c */ /* 0x000fe4000bf26270 */
[----:B------:R-:W-:Y:S02]  /*1b3f0*/  LEA.HI.X.SX32 R0, R0, RZ, 0x1, P0 ;  /* 0x000000ff00007211 */ /* 0x000fe400000f0eff */
[----:B-----5:R-:W-:-:S04]  /*1b400*/  LEA R2, P0, R3, UR4, 0x2 ;  /* 0x0000000403027c11 */ /* 0x020fc8000f8010ff */
[----:B------:R-:W-:-:S05]  /*1b410*/  LEA.HI.X R3, R3, UR5, R0, 0x2, P0 ;  /* 0x0000000503037c11 */ /* 0x000fca00080f1400 */
[----:B------:R3:W-:Y:S04]  /*1b420*/  @!P2 STG.E desc[UR20][R2.64], R6 ;  /* 0x000000060200a986 */ /* 0x0007e8000c101914 */
[----:B------:R3:W-:Y:S02]  /*1b430*/  @!P1 STG.E desc[UR20][R2.64+0x20], R5 ;  /* 0x0000200502009986 */ /* 0x0007e4000c101914 */
.L_x_1442:
[----:B------:R-:W-:Y:S05]  /*1b440*/  BSYNC.RECONVERGENT B0 ;  /* 0x0000000000007941 */ /* 0x000fea0003800200 */
.L_x_1441:
[----:B------:R-:W5:Y:S01]  /*1b450*/  LDCU UR8, c[0x0][0x440] ;  /* 0x00008800ff0877ac */ /* 0x000f620008000800 */
[C---:B---3--:R-:W-:Y:S02]  /*1b460*/  LOP3.LUT R0, R17.reuse, 0xfc0, RZ, 0xc0, !PT ;  /* 0x00000fc011007812 */ /* 0x048fe400078ec0ff */
[----:B------:R-:W-:Y:S01]  /*1b470*/  LOP3.LUT R2, R17, 0x3c, RZ, 0xc0, !PT ;  /* 0x0000003c11027812 */ /* 0x000fe200078ec0ff */
[----:B------:R-:W3:Y:S01]  /*1b480*/  LDCU.64 UR4, c[0x0][0x3f8] ;  /* 0x00007f00ff0477ac */ /* 0x000ee20008000a00 */
[----:B------:R-:W-:Y:S02]  /*1b490*/  LOP3.LUT R0, R0, 0x3c, R17, 0xf8, !PT ;  /* 0x0000003c00007812 */ /* 0x000fe400078ef811 */
[----:B------:R-:W-:Y:S02]  /*1b4a0*/  SHF.R.U32.HI R239, RZ, 0x4, R239 ;  /* 0x00000004ffef7819 */ /* 0x000fe400000116ef */
[----:B------:R-:W-:Y:S01]  /*1b4b0*/  IADD3 R3, P1, PT, R0, UR6, RZ ;  /* 0x0000000600037c10 */ /* 0x000fe2000ff3e0ff */
[----:B------:R-:W-:-:S02]  /*1b4c0*/  IMAD.U32 R0, RZ, RZ, UR6 ;  /* 0x00000006ff007e24 */ /* 0x000fc4000f8e00ff */
[C---:B------:R-:W-:Y:S02]  /*1b4d0*/  VIADD R4, R239.reuse, 0x8 ;  /* 0x00000008ef047836 */ /* 0x040fe40000000000 */
[C---:B------:R-:W-:Y:S01]  /*1b4e0*/  VIADD R6, R239.reuse, 0x18 ;  /* 0x00000018ef067836 */ /* 0x040fe20000000000 */
[----:B------:R-:W-:Y:S01]  /*1b4f0*/  LEA.HI.X.SX32 R0, R0, RZ, 0x1, P1 ;  /* 0x000000ff00007211 */ /* 0x000fe200008f0eff */
[----:B------:R-:W-:Y:S01]  /*1b500*/  VIADD R5, R239, 0x20 ;  /* 0x00000020ef057836 */ /* 0x000fe20000000000 */
[----:B-----5:R-:W-:Y:S02]  /*1b510*/  ISETP.GE.AND P0, PT, R2, UR8, PT ;  /* 0x0000000802007c0c */ /* 0x020fe4000bf06270 */
[----:B---3--:R-:W-:Y:S02]  /*1b520*/  LEA R2, P2, R3, UR4, 0x2 ;  /* 0x0000000403027c11 */ /* 0x008fe4000f8410ff */
[----:B------:R-:W-:Y:S02]  /*1b530*/  ISETP.GE.OR P1, PT, R239, UR25, P0 ;  /* 0x00000019ef007c0c */ /* 0x000fe40008726670 */
[----:B------:R-:W-:Y:S01]  /*1b540*/  LEA.HI.X R3, R3, UR5, R0, 0x2, P2 ;  /* 0x0000000503037c11 */ /* 0x000fe200090f1400 */
[C---:B------:R-:W-:Y:S01]  /*1b550*/  VIADD R0, R239.reuse, 0x10 ;  /* 0x00000010ef007836 */ /* 0x040fe20000000000 */
[----:B------:R-:W-:Y:S01]  /*1b560*/  ISETP.GE.OR P6, PT, R4, UR25, P0 ;  /* 0x0000001904007c0c */ /* 0x000fe200087c6670 */
[----:B------:R-:W-:Y:S01]  /*1b570*/  VIADD R4, R239, 0x28 ;  /* 0x00000028ef047836 */ /* 0x000fe20000000000 */
[----:B------:R-:W-:-:S02]  /*1b580*/  ISETP.GE.OR P4, PT, R6, UR25, P0 ;  /* 0x0000001906007c0c */ /* 0x000fc40008786670 */
[----:B------:R-:W-:Y:S01]  /*1b590*/  ISETP.GE.OR P5, PT, R0, UR25, P0 ;  /* 0x0000001900007c0c */ /* 0x000fe200087a6670 */
[----:B------:R-:W-:Y:S01]  /*1b5a0*/  VIADD R0, R239, 0x30 ;  /* 0x00000030ef007836 */ /* 0x000fe20000000000 */
[----:B------:R-:W-:Y:S01]  /*1b5b0*/  ISETP.GE.OR P3, PT, R5, UR25, P0 ;  /* 0x0000001905007c0c */ /* 0x000fe20008766670 */
[----:B------:R-:W-:Y:S01]  /*1b5c0*/  VIADD R239, R239, 0x38 ;  /* 0x00000038efef7836 */ /* 0x000fe20000000000 */
[----:B------:R-:W-:Y:S01]  /*1b5d0*/  ISETP.GE.OR P2, PT, R4, UR25, P0 ;  /* 0x0000001904007c0c */ /* 0x000fe20008746670 */
[----:B-1----:R1:W-:Y:S01]  /*1b5e0*/  @!P1 STG.E.128 desc[UR20][R2.64], R40 ;  /* 0x0000002802009986 */ /* 0x0023e2000c101d14 */
[----:B------:R-:W-:Y:S02]  /*1b5f0*/  ISETP.GE.OR P1, PT, R0, UR25, P0 ;  /* 0x0000001900007c0c */ /* 0x000fe40008726670 */
[----:B------:R-:W-:Y:S01]  /*1b600*/  ISETP.GE.OR P0, PT, R239, UR25, P0 ;  /* 0x00000019ef007c0c */ /* 0x000fe20008706670 */
[----:B--2---:R1:W-:Y:S04]  /*1b610*/  @!P6 STG.E.128 desc[UR20][R2.64+0x800], R36 ;  /* 0x000800240200e986 */ /* 0x0043e8000c101d14 */
        /* <DEDUP_REMOVED lines=8> */
.L_x_1443:
        /* <DEDUP_REMOVED lines=14> */
.L_x_7135:


//--------------------- .text._ZN5flash24flash_fwd_splitkv_kernelI23Flash_fwd_kernel_traitsILi64ELi64ELi256ELi4ELb0ELb0EN7cutlass10bfloat16_tE19Flash_kernel_traitsILi64ELi64ELi256ELi4ES3_EELb1ELb0ELb0ELb0ELb0ELb0ELb1ELb1EEEvNS_16Flash_fwd_paramsE --------------------------
	.section	.text._ZN5flash24flash_fwd_splitkv_kernelI23Flash_fwd_kernel_traitsILi64ELi64ELi256ELi4ELb0ELb0EN7cutlass10bfloat16_tE19Flash_kernel_traitsILi64ELi64ELi256ELi4ES3_EELb1ELb0ELb0ELb0ELb0ELb0ELb1ELb1EEEvNS_16Flash_fwd_paramsE,"ax",@progbits
	.align	128
        .global         _ZN5flash24flash_fwd_splitkv_kernelI23Flash_fwd_kernel_traitsILi64ELi64ELi256ELi4ELb0ELb0EN7cutlass10bfloat16_tE19Flash_kernel_traitsILi64ELi64ELi256ELi4ES3_EELb1ELb0ELb0ELb0ELb0ELb0ELb1ELb1EEEvNS_16Flash_fwd_paramsE
        .type           _ZN5flash24flash_fwd_splitkv_kernelI23Flash_fwd_kernel_traitsILi64ELi64ELi256ELi4ELb0ELb0EN7cutlass10bfloat16_tE19Flash_kernel_traitsILi64ELi64ELi256ELi4ES3_EELb1ELb0ELb0ELb0ELb0ELb0ELb1ELb1EEEvNS_16Flash_fwd_paramsE,@function
        .size           _ZN5flash24flash_fwd_splitkv_kernelI23Flash_fwd_kernel_traitsILi64ELi64ELi256ELi4ELb0ELb0EN7cutlass10bfloat16_tE19Flash_kernel_traitsILi64ELi64ELi256ELi4ES3_EELb1ELb0ELb0ELb0ELb0ELb0ELb1ELb1EEEvNS_16Flash_fwd_paramsE,(.L_x_7136 - _ZN5flash24flash_fwd_splitkv_kernelI23Flash_fwd_kernel_traitsILi64ELi64ELi256ELi4ELb0ELb0EN7cutlass10bfloat16_tE19Flash_kernel_traitsILi64ELi64ELi256ELi4ES3_EELb1ELb0ELb0ELb0ELb0ELb0ELb1ELb1EEEvNS_16Flash_fwd_paramsE)
        .other          _ZN5flash24flash_fwd_splitkv_kernelI23Flash_fwd_kernel_traitsILi64ELi64ELi256ELi4ELb0ELb0EN7cutlass10bfloat16_tE19Flash_kernel_traitsILi64ELi64ELi256ELi4ES3_EELb1ELb0ELb0ELb0ELb0ELb0ELb1ELb1EEEvNS_16Flash_fwd_paramsE,@"STO_CUDA_ENTRY STV_DEFAULT"
_ZN5flash24flash_fwd_splitkv_kernelI23Flash_fwd_kernel_traitsILi64ELi64ELi256ELi4ELb0ELb0EN7cutlass10bfloat16_tE19Flash_kernel_traitsILi64ELi64ELi256ELi4ES3_EELb1ELb0ELb0ELb0ELb0ELb0ELb1ELb1EEEvNS_16Flash_fwd_paramsE:
.text._ZN5flash24flash_fwd_splitkv_kernelI23Flash_fwd_kernel_traitsILi64ELi64ELi256ELi4ELb0ELb0EN7cutlass10bfloat16_tE19Flash_kernel_traitsILi64ELi64ELi256ELi4ES3_EELb1ELb0ELb0ELb0ELb0ELb0ELb1ELb1EEEvNS_16Flash_fwd_paramsE:
[----:B------:R-:W-:Y:S01]  /*0000*/  LDC R1, c[0x0][0x37c] ;  /* 0x0000df00ff017b82 */ /* 0x000fe20000000800 */
[----:B------:R-:W1:Y:S07]  /*0010*/  LDCU UR12, c[0x0][0x3e0] ;  /* 0x00007c00ff0c77ac */ /* 0x000e6e0008000800 */
[----:B------:R-:W2:Y:S01]  /*0020*/  S2UR UR18, SR_CTAID.Z ;  /* 0x00000000001279c3 */ /* 0x000ea20000002700 */
[----:B------:R-:W3:Y:S01]  /*0030*/  LDCU.64 UR10, c[0x0][0x460] ;  /* 0x00008c00ff0a77ac */ /* 0x000ee20008000a00 */
[----:B------:R-:W4:Y:S01]  /*0040*/  LDCU.U8 UR13, c[0x0][0x532] ;  /* 0x0000a640ff0d77ac */ /* 0x000f220008000000 */
[----:B------:R-:W5:Y:S01]  /*0050*/  LDCU.64 UR16, c[0x0][0x460] ;  /* 0x00008c00ff1077ac */ /* 0x000f620008000a00 */
[----:B-1----:R-:W1:Y:S01]  /*0060*/  I2F.U32.RP R2, UR12 ;  /* 0x0000000c00027d06 */ /* 0x002e620008209000 */
[----:B------:R-:W-:-:S02]  /*0070*/  UISETP.NE.U32.AND UP0, UPT, UR12, URZ, UPT ;  /* 0x000000ff0c00728c */ /* 0x000fc4000bf05070 */
[----:B---3--:R-:W-:Y:S01]  /*0080*/  UISETP.NE.U32.AND UP2, UPT, UR10, URZ, UPT ;  /* 0x000000ff0a00728c */ /* 0x008fe2000bf45070 */
[----:B------:R-:W-:-:S03]  /*0090*/  ISETP.NE.U32.AND P0, PT, RZ, UR10, PT ;  /* 0x0000000aff007c0c */ /* 0x000fc6000bf05070 */
[----:B------:R-:W-:Y:S01]  /*00a0*/  UISETP.NE.AND.EX UP2, UPT, UR11, URZ, UPT, UP2 ;  /* 0x000000ff0b00728c */ /* 0x000fe2000bf45320 */
[----:B------:R-:W-:-:S05]  /*00b0*/  ISETP.NE.AND.EX P2, PT, RZ, UR11, PT, P0 ;  /* 0x0000000bff007c0c */ /* 0x000fca000bf45300 */
[----:B------:R-:W-:Y:S01]  /*00c0*/  PLOP3.LUT P1, PT, PT, PT, UP2, 0x80, 0x8 ;  /* 0x000000000008781c */ /* 0x000fe20003f2f028 */
[----:B-1----:R-:W1:Y:S02]  /*00d0*/  MUFU.RCP R0, R2 ;  /* 0x0000000200007308 */ /* 0x002e640000001000 */
[----:B-1----:R-:W-:-:S06]  /*00e0*/  VIADD R0, R0, 0xffffffe ;  /* 0x0ffffffe00007836 */ /* 0x002fcc0000000000 */
[----:B------:R-:W1:Y:S02]  /*00f0*/  F2I.FTZ.U32.TRUNC.NTZ R0, R0 ;  /* 0x0000000000007305 */ /* 0x000e64000021f000 */
[----:B-1----:R-:W-:-:S13]  /*0100*/  R2UR UR5, R0 ;  /* 0x00000000000572ca */ /* 0x002fda00000e0000 */
[----:B------:R-:W-:-:S04]  /*0110*/  UIADD3 UR4, UPT, UPT, URZ, -UR5, URZ ;  /* 0x80000005ff047290 */ /* 0x000fc8000fffe0ff */
[----:B------:R-:W-:-:S03]  /*0120*/  UIMAD UR6, UR4, UR12, URZ ;  /* 0x0000000c040672a4 */ /* 0x000fc6000f8e02ff */
[----:B------:R-:W-:Y:S02]  /*0130*/  UMOV UR4, URZ ;  /* 0x000000ff00047c82 */ /* 0x000fe40008000000 */
[----:B------:R-:W-:Y:S02]  /*0140*/  UIMAD.WIDE.U32 UR6, UR5, UR6, UR4 ;  /* 0x00000006050672a5 */ /* 0x000fe4000f8e0004 */
[----:B------:R-:W1:Y:S02]  /*0150*/  LDCU.64 UR4, c[0x0][0x358] ;  /* 0x00006b00ff0477ac */ /* 0x000e640008000a00 */
[----:B--2---:R-:W-:-:S04]  /*0160*/  UIMAD.WIDE.U32 UR20, UR7, UR18, URZ ;  /* 0x00000012071472a5 */ /* 0x004fc8000f8e00ff */
        /* <DEDUP_REMOVED lines=8> */
[----:B----4-:R-:W-:-:S04]  /*01f0*/  UISETP.NE.AND UP3, UPT, UR13, URZ, UPT ;  /* 0x000000ff0d00728c */ /* 0x010fc8000bf65270 */
[----:B------:R-:W-:Y:S01]  /*0200*/  UISETP.EQ.OR.EX UP4, UPT, UR7, URZ, !UP3, UP4 ;  /* 0x000000ff0700728c */ /* 0x000fe2000df82740 */
[----:B------:R-:W2:Y:S04]  /*0210*/  LDCU.64 UR8, c[0x0][0x470] ;  /* 0x00008e00ff0877ac */ /* 0x000ea80008000a00 */
[----:B------:R-:W-:Y:S02]  /*0220*/  @UP1 UIADD3 UR21, UPT, UPT, UR21, 0x1, URZ ;  /* 0x0000000115151890 */ /* 0x000fe4000fffe0ff */
[----:B------:R-:W-:-:S04]  /*0230*/  @!UP0 ULOP3.LUT UR21, URZ, UR12, URZ, 0x33, !UPT ;  /* 0x0000000cff158292 */ /* 0x000fc8000f8e33ff */
[----:B------:R-:W-:Y:S02]  /*0240*/  USHF.L.U32 UR15, UR21, 0x2, URZ ;  /* 0x00000002150f7899 */ /* 0x000fe400080006ff */
[----:B------:R-:W-:Y:S02]  /*0250*/  USHF.R.U32.HI UR14, URZ, 0x1e, UR21 ;  /* 0x0000001eff0e7899 */ /* 0x000fe40008011615 */
[----:B------:R-:W-:Y:S02]  /*0260*/  UIADD3 UR10, UP1, UPT, UR15, UR6, URZ ;  /* 0x000000060f0a7290 */ /* 0x000fe4000ff3e0ff */
[----:B-----5:R-:W-:Y:S01]  /*0270*/  UIMAD.WIDE.U32 UR16, UR21, 0x4, UR16 ;  /* 0x00000004151078a5 */ /* 0x020fe2000f8e0010 */
[----:B--2---:R-:W-:Y:S01]  /*0280*/  ISETP.NE.U32.AND P0, PT, RZ, UR8, PT ;  /* 0x00000008ff007c0c */ /* 0x004fe2000bf05070 */
[----:B------:R-:W-:Y:S02]  /*0290*/  UIADD3 UR8, UP0, UPT, UR15, UR8, URZ ;  /* 0x000000080f087290 */ /* 0x000fe4000ff1e0ff */
[----:B------:R-:W-:Y:S01]  /*02a0*/  UIADD3.X UR11, UPT, UPT, UR14, UR7, URZ, UP1, !UPT ;  /* 0x000000070e0b7290 */ /* 0x000fe20008ffe4ff */
[----:B------:R-:W-:Y:S01]  /*02b0*/  ISETP.NE.AND.EX P3, PT, RZ, UR9, PT, P0 ;  /* 0x00000009ff007c0c */ /* 0x000fe2000bf65300 */
[----:B------:R-:W-:Y:S01]  /*02c0*/  UIADD3.X UR9, UPT, UPT, UR14, UR9, URZ, UP0, !UPT ;  /* 0x000000090e097290 */ /* 0x000fe200087fe4ff */
[----:B------:R-:W-:Y:S01]  /*02d0*/  PLOP3.LUT P0, PT, PT, PT, UP4, 0x80, 0x8 ;  /* 0x000000000008781c */ /* 0x000fe20003f0f048 */
[----:B------:R-:W-:-:S02]  /*02e0*/  IMAD.U32 R8, RZ, RZ, UR16 ;  /* 0x00000010ff087e24 */ /* 0x000fc4000f8e00ff */
[----:B------:R-:W-:Y:S02]  /*02f0*/  IMAD.U32 R9, RZ, RZ, UR17 ;  /* 0x00000011ff097e24 */ /* 0x000fe4000f8e00ff */
[----:B------:R-:W-:Y:S02]  /*0300*/  IMAD.U32 R6, RZ, RZ, UR10 ;  /* 0x0000000aff067e24 */ /* 0x000fe4000f8e00ff */
[----:B------:R-:W-:Y:S01]  /*0310*/  IMAD.U32 R144, RZ, RZ, UR8 ;  /* 0x00000008ff907e24 */ /* 0x000fe2000f8e00ff */
[----:B-1----:R-:W2:Y:S01]  /*0320*/  @P2 LDG.E R4, desc[UR4][R8.64] ;  /* 0x0000000408042981 */ /* 0x002ea2000c1e1900 */
[----:B------:R-:W-:Y:S02]  /*0330*/  IMAD.U32 R7, RZ, RZ, UR11 ;  /* 0x0000000bff077e24 */ /* 0x000fe4000f8e00ff */
[----:B------:R-:W-:Y:S01]  /*0340*/  IMAD.U32 R145, RZ, RZ, UR9 ;  /* 0x00000009ff917e24 */ /* 0x000fe2000f8e00ff */
[----:B------:R-:W3:Y:S04]  /*0350*/  @P1 LDG.E R0, desc[UR4][R8.64+0x4] ;  /* 0x0000040408001981 */ /* 0x000ee8000c1e1900 */
[----:B------:R-:W4:Y:S04]  /*0360*/  @!P0 LDG.E R3, desc[UR4][R6.64] ;  /* 0x0000000406038981 */ /* 0x000f28000c1e1900 */
[----:B------:R-:W5:Y:S01]  /*0370*/  @P3 LDG.E R2, desc[UR4][R144.64] ;  /* 0x0000000490023981 */ /* 0x000f62000c1e1900 */
[----:B------:R-:W1:Y:S01]  /*0380*/  S2UR UR24, SR_CTAID.X ;  /* 0x00000000001879c3 */ /* 0x000e620000002500 */
[----:B------:R-:W-:Y:S01]  /*0390*/  UISETP.NE.U32.AND UP0, UPT, UR6, URZ, UPT ;  /* 0x000000ff0600728c */ /* 0x000fe2000bf05070 */
[----:B------:R-:W-:-:S02]  /*03a0*/  UMOV UR11, 0xffffffff ;  /* 0xffffffff000b7882 */ /* 0x000fc40000000000 */
[----:B------:R-:W-:Y:S01]  /*03b0*/  UMOV UR6, 0xffffffff ;  /* 0xffffffff00067882 */ /* 0x000fe20000000000 */
        /* <DEDUP_REMOVED lines=9> */
[----:B----4-:R-:W-:Y:S02]  /*0450*/  @!P0 R2UR UR11, R3 ;  /* 0x00000000030b82ca */ /* 0x010fe400000e0000 */
[----:B-----5:R-:W-:-:S09]  /*0460*/  @P3 R2UR UR10, R2 ;  /* 0x00000000020a32ca */ /* 0x020fd200000e0000 */
        /* <DEDUP_REMOVED lines=8> */
.L_x_1444:
        /* <DEDUP_REMOVED lines=11> */
[----:B------:R-:W-:Y:S02]  /*05a0*/  USHF.L.U32 UR24, UR24, 0x6, URZ ;  /* 0x0000000618187899 */ /* 0x000fe400080006ff */
[----:B------:R-:W-:Y:S02]  /*05b0*/  UIADD3 UR23, UPT, UPT, UR23, -UR10, URZ ;  /* 0x8000000a17177290 */ /* 0x000fe4000fffe0ff */
[----:B------:R-:W-:Y:S02]  /*05c0*/  UISETP.GT.AND UP1, UPT, UR20, UR24, UPT ;  /* 0x000000181400728c */ /* 0x000fe4000bf24270 */
[----:B---3--:R-:W-:-:S04]  /*05d0*/  @!UP2 UISETP.NE.U32.AND UP0, UPT, UR8, URZ, UPT ;  /* 0x000000ff0800a28c */ /* 0x008fc8000bf05070 */
[----:B------:R-:W-:-:S04]  /*05e0*/  @!UP2 UISETP.NE.AND.EX UP0, UPT, UR9, URZ, UPT, UP0 ;  /* 0x000000ff0900a28c */ /* 0x000fc8000bf05300 */
[----:B-1----:R-:W-:Y:S01]  /*05f0*/  @!UP2 USEL UR7, UR7, URZ, UP0 ;  /* 0x000000ff0707a287 */ /* 0x002fe20008000000 */
[----:B--2---:R-:W-:Y:S02]  /*0600*/  @P0 R2UR UR25, R0 ;  /* 0x00000000001902ca */ /* 0x004fe400000e0000 */
[----:B------:R-:W-:-:S11]  /*0610*/  PLOP3.LUT P0, PT, PT, PT, UP1, 0x80, 0x8 ;  /* 0x000000000008781c */ /* 0x000fd60003f0f018 */
[----:B------:R-:W-:Y:S02]  /*0620*/  @UP2 UIADD3 UR25, UPT, UPT, UR25, -UR10, URZ ;  /* 0x8000000a19192290 */ /* 0x000fe4000fffe0ff */
[----:B------:R-:W-:Y:S01]  /*0630*/  @!UP2 UIADD3 UR25, UPT, UPT, UR23, UR7, URZ ;  /* 0x000000071719a290 */ /* 0x000fe2000fffe0ff */
[----:B------:R-:W-:Y:S11]  /*0640*/  @!P0 EXIT ;  /* 0x000000000000894d */ /* 0x000ff60003800000 */
[----:B------:R-:W1:Y:S01]  /*0650*/  LDCU UR16, c[0x0][0x374] ;  /* 0x00006e80ff1077ac */ /* 0x000e620008000800 */
[----:B------:R-:W2:Y:S01]  /*0660*/  LDC R0, c[0x0][0x374] ;  /* 0x0000dd00ff007b82 */ /* 0x000ea20000000800 */
[----:B------:R-:W3:Y:S01]  /*0670*/  S2R R65, SR_TID.X ;  /* 0x0000000000417919 */ /* 0x000ee20000002100 */
[----:B------:R-:W4:Y:S01]  /*0680*/  LDCU UR8, c[0x0][0x438] ;  /* 0x00008700ff0877ac */ /* 0x000f220008000800 */
[----:B------:R-:W-:Y:S01]  /*0690*/  UMOV UR26, URZ ;  /* 0x000000ff001a7c82 */ /* 0x000fe20008000000 */
        /* <DEDUP_REMOVED lines=8> */
[----:B------:R-:W-:-:S04]  /*0720*/  ULEA.HI.SX32 UR17, UR7, UR16, 0x18 ;  /* 0x0000001007117291 */ /* 0x000fc8000f8fc2ff */
        /* <DEDUP_REMOVED lines=12> */
[----:B------:R-:W-:-:S03]  /*07f0*/  UIMAD.WIDE.U32 UR26, UR27, UR7, UR26 ;  /* 0x000000071b1a72a5 */ /* 0x000fc6000f8e001a */
[----:B------:R-:W-:-:S04]  /*0800*/  R2UR UR7, R0 ;  /* 0x00000000000772ca */ /* 0x000fc800000e0000 */
[----:B------:R-:W-:Y:S02]  /*0810*/  UMOV UR19, UR27 ;  /* 0x0000001b00137c82 */ /* 0x000fe40008000000 */
[----:B------:R-:W-:-:S07]  /*0820*/  UIMAD.WIDE.U32 UR26, UR19, UR8, URZ ;  /* 0x00000008131a72a5 */ /* 0x000fce000f8e00ff */
[----:B------:R-:W-:Y:S02]  /*0830*/  UMOV UR19, UR27 ;  /* 0x0000001b00137c82 */ /* 0x000fe40008000000 */
[----:B------:R-:W-:Y:S02]  /*0840*/  UIMAD UR7, UR19, UR7, UR8 ;  /* 0x00000007130772a4 */ /* 0x000fe4000f8e0208 */
[----:B------:R-:W-:Y:S02]  /*0850*/  UIADD3 UR8, UPT, UPT, UR25, 0xff, URZ ;  /* 0x000000ff19087890 */ /* 0x000fe4000fffe0ff */
[----:B------:R-:W-:-:S11]  /*0860*/  UISETP.GT.U32.AND UP0, UPT, UR9, UR7, UPT ;  /* 0x000000070900728c */ /* 0x000fd6000bf04070 */
[----:B------:R-:W-:Y:S02]  /*0870*/  @!UP0 UIADD3 UR7, UPT, UPT, UR7, -UR9, URZ ;  /* 0x8000000907078290 */ /* 0x000fe4000fffe0ff */
[----:B------:R-:W-:Y:S02]  /*0880*/  @!UP0 UIADD3 UR19, UPT, UPT, UR19, 0x1, URZ ;  /* 0x0000000113138890 */ /* 0x000fe4000fffe0ff */
[----:B------:R-:W-:Y:S02]  /*0890*/  UISETP.GE.U32.AND UP2, UPT, UR7, UR9, UPT ;  /* 0x000000090700728c */ /* 0x000fe4000bf46070 */
[----:B------:R-:W-:Y:S02]  /*08a0*/  UISETP.GE.AND UP0, UPT, UR17, URZ, UPT ;  /* 0x000000ff1100728c */ /* 0x000fe4000bf06270 */
[----:B------:R-:W-:Y:S01]  /*08b0*/  USHF.R.S32.HI UR17, URZ, 0x1f, UR8 ;  /* 0x0000001fff117899 */ /* 0x000fe20008011408 */
[----:B------:R-:W1:Y:S03]  /*08c0*/  LDCU UR9, c[0x0][0x508] ;  /* 0x0000a100ff0977ac */ /* 0x000e660008000800 */
[----:B------:R-:W-:-:S03]  /*08d0*/  ULEA.HI UR17, UR17, UR8, URZ, 0x8 ;  /* 0x0000000811117291 */ /* 0x000fc6000f8f40ff */
[----:B------:R-:W-:Y:S02]  /*08e0*/  @UP2 UIADD3 UR19, UPT, UPT, UR19, 0x1, URZ ;  /* 0x0000000113132890 */ /* 0x000fe4000fffe0ff */
[----:B------:R-:W-:Y:S02]  /*08f0*/  USHF.R.S32.HI UR17, URZ, 0x8, UR17 ;  /* 0x00000008ff117899 */ /* 0x000fe40008011411 */
[----:B------:R-:W-:Y:S02]  /*0900*/  @!UP0 UIADD3 UR19, UPT, UPT, -UR19, URZ, URZ ;  /* 0x000000ff13138290 */ /* 0x000fe4000fffe1ff */
[----:B------:R-:W-:Y:S02]  /*0910*/  @!UP1 ULOP3.LUT UR19, URZ, UR16, URZ, 0x33, !UPT ;  /* 0x00000010ff139292 */ /* 0x000fe4000f8e33ff */
[----:B------:R-:W-:Y:S01]  /*0920*/  IMAD.U32 R3, RZ, RZ, UR17 ;  /* 0x00000011ff037e24 */ /* 0x000fe2000f8e00ff */
[----:B------:R-:W-:Y:S02]  /*0930*/  UIADD3 UR8, UPT, UPT, UR8, UR24, -UR20 ;  /* 0x0000001808087290 */ /* 0x000fe4000fffe814 */
[----:B------:R-:W-:Y:S01]  /*0940*/  UIMAD UR7, UR19, UR13, URZ ;  /* 0x0000000d130772a4 */ /* 0x000fe2000f8e02ff */
[----:B------:R-:W-:Y:S01]  /*0950*/  IMAD.U32 R0, RZ, RZ, UR19 ;  /* 0x00000013ff007e24 */ /* 0x000fe2000f8e00ff */
[----:B-1----:R-:W-:-:S04]  /*0960*/  UIADD3 UR9, UPT, UPT, UR8, 0x40, UR9 ;  /* 0x0000004008097890 */ /* 0x002fc8000fffe009 */
[----:B------:R-:W-:Y:S01]  /*0970*/  VIADDMNMX R0, R0, UR7, R3, PT ;  /* 0x0000000700007c46 */ /* 0x000fe2000b800103 */
[----:B------:R-:W-:-:S03]  /*0980*/  USHF.R.S32.HI UR8, URZ, 0x1f, UR9 ;  /* 0x0000001fff087899 */ /* 0x000fc60008011409 */
[----:B------:R-:W-:Y:S01]  /*0990*/  R2UR UR22, R0 ;  /* 0x00000000001672ca */ /* 0x000fe200000e0000 */
[----:B------:R-:W-:-:S04]  /*09a0*/  ULEA.HI UR8, UR8, UR9, URZ, 0x8 ;  /* 0x0000000908087291 */ /* 0x000fc8000f8f40ff */
[----:B------:R-:W-:-:S08]  /*09b0*/  USHF.R.S32.HI UR8, URZ, 0x8, UR8 ;  /* 0x00000008ff087899 */ /* 0x000fd00008011408 */
        /* <DEDUP_REMOVED lines=8> */
[C---:B------:R-:W-:Y:S01]  /*0a40*/  LOP3.LUT R0, R2.reuse, 0xffc, RZ, 0xc0, !PT ;  /* 0x00000ffc02007812 */ /* 0x040fe200078ec0ff */
[C---:B------:R-:W-:Y:S01]  /*0a50*/  VIADD R7, R65.reuse, 0x8 ;  /* 0x0000000841077836 */ /* 0x040fe20000000000 */
[----:B------:R-:W3:Y:S01]  /*0a60*/  LDCU.64 UR10, c[0x0][0x3f8] ;  /* 0x00007f00ff0a77ac */ /* 0x000ee20008000a00 */
[----:B------:R-:W-:Y:S01]  /*0a70*/  LOP3.LUT R2, R2, 0x3c, RZ, 0xc0, !PT ;  /* 0x0000003c02027812 */ /* 0x000fe200078ec0ff */
[----:B------:R-:W-:-:S02]  /*0a80*/  VIADD R6, R65, 0x10 ;  /* 0x0000001041067836 */ /* 0x000fc40000000000 */
[C---:B------:R-:W-:Y:S02]  /*0a90*/  VIADD R5, R65.reuse, 0x18 ;  /* 0x0000001841057836 */ /* 0x040fe40000000000 */
[----:B------:R-:W-:Y:S01]  /*0aa0*/  VIADD R4, R65, 0x20 ;  /* 0x0000002041047836 */ /* 0x000fe20000000000 */
[----:B-1----:R-:W-:Y:S01]  /*0ab0*/  UIMAD UR13, UR13, UR8, UR21 ;  /* 0x000000080d0d72a4 */ /* 0x002fe2000f8e0215 */
[----:B------:R-:W1:Y:S03]  /*0ac0*/  LDCU UR8, c[0x0][0x440] ;  /* 0x00008800ff0877ac */ /* 0x000e660008000800 */
[----:B------:R-:W-:-:S04]  /*0ad0*/  UIMAD UR12, UR13, UR12, UR18 ;  /* 0x0000000c0d0c72a4 */ /* 0x000fc8000f8e0212 */
[----:B------:R-:W-:-:S04]  /*0ae0*/  UIMAD UR12, UR12, UR9, UR24 ;  /* 0x000000090c0c72a4 */ /* 0x000fc8000f8e0218 */
[----:B--2---:R-:W-:-:S06]  /*0af0*/  UIMAD UR6, UR12, UR6, URZ ;  /* 0x000000060c0672a4 */ /* 0x004fcc000f8e02ff */
[----:B------:R-:W-:Y:S01]  /*0b00*/  IADD3 R0, P0, PT, R0, UR6, RZ ;  /* 0x0000000600007c10 */ /* 0x000fe2000ff1e0ff */
[----:B------:R-:W-:Y:S01]  /*0b10*/  IMAD.U32 R3, RZ, RZ, UR6 ;  /* 0x00000006ff037e24 */ /* 0x000fe2000f8e00ff */
[----:B------:R-:W-:Y:S01]  /*0b20*/  UIADD3 UR6, UPT, UPT, -UR24, UR20, URZ ;  /* 0x0000001418067290 */ /* 0x000fe2000fffe1ff */
[----:B-1----:R-:W-:Y:S01]  /*0b30*/  ISETP.GE.AND P1, PT, R2, UR8, PT ;  /* 0x0000000802007c0c */ /* 0x002fe2000bf26270 */
[----:B------:R-:W1:Y:S01]  /*0b40*/  LDCU.64 UR8, c[0x0][0x428] ;  /* 0x00008500ff0877ac */ /* 0x000e620008000a00 */
[----:B---3--:R-:W-:Y:S02]  /*0b50*/  LEA R10, P2, R0, UR10, 0x2 ;  /* 0x0000000a000a7c11 */ /* 0x008fe4000f8410ff */
[----:B------:R-:W-:Y:S02]  /*0b60*/  LEA.HI.X.SX32 R3, R3, RZ, 0x1, P0 ;  /* 0x000000ff03037211 */ /* 0x000fe400000f0eff */
[----:B------:R-:W-:Y:S02]  /*0b70*/  ISETP.GE.OR P4, PT, R65, UR6, P1 ;  /* 0x0000000641007c0c */ /* 0x000fe40008f86670 */
[----:B------:R-:W-:-:S02]  /*0b80*/  ISETP.GE.OR P3, PT, R7, UR6, P1 ;  /* 0x0000000607007c0c */ /* 0x000fc40008f66670 */
[----:B------:R-:W-:Y:S01]  /*0b90*/  ISETP.NE.AND P0, PT, R2, RZ, PT ;  /* 0x000000ff0200720c */ /* 0x000fe20003f05270 */
[C---:B------:R-:W-:Y:S01]  /*0ba0*/  VIADD R2, R65.reuse, 0x30 ;  /* 0x0000003041027836 */ /* 0x040fe20000000000 */
[----:B------:R-:W-:Y:S01]  /*0bb0*/  LEA.HI.X R11, R0, UR11, R3, 0x2, P2 ;  /* 0x0000000b000b7c11 */ /* 0x000fe200090f1403 */
[C---:B------:R-:W-:Y:S01]  /*0bc0*/  VIADD R3, R65.reuse, 0x28 ;  /* 0x0000002841037836 */ /* 0x040fe20000000000 */
[----:B------:R-:W-:Y:S01]  /*0bd0*/  ISETP.GE.OR P2, PT, R6, UR6, P1 ;  /* 0x0000000606007c0c */ /* 0x000fe20008f46670 */
[----:B------:R-:W-:Y:S01]  /*0be0*/  VIADD R0, R65, 0x38 ;  /* 0x0000003841007836 */ /* 0x000fe20000000000 */
[----:B------:R-:W-:Y:S02]  /*0bf0*/  ISETP.GE.OR P5, PT, R5, UR6, P1 ;  /* 0x0000000605007c0c */ /* 0x000fe40008fa6670 */
[----:B------:R-:W-:Y:S01]  /*0c00*/  ISETP.GE.OR P6, PT, R4, UR6, P1 ;  /* 0x0000000604007c0c */ /* 0x000fe20008fc6670 */
[----:B------:R2:W-:Y:S01]  /*0c10*/  @!P4 STG.E.128 desc[UR4][R10.64], RZ ;  /* 0x000000ff0a00c986 */ /* 0x0005e2000c101d04 */
[----:B------:R-:W-:-:S02]  /*0c20*/  ISETP.GE.OR P4, PT, R3, UR6, P1 ;  /* 0x0000000603007c0c */ /* 0x000fc40008f86670 */
[----:B------:R-:W-:Y:S01]  /*0c30*/  P2R R9, PR, RZ, 0x40 ;  /* 0x00000040ff097803 */ /* 0x000fe20000000000 */
[----:B------:R2:W-:Y:S01]  /*0c40*/  @!P3 STG.E.128 desc[UR4][R10.64+0x800], RZ ;  /* 0x000800ff0a00b986 */ /* 0x0005e2000c101d04 */
[----:B------:R-:W-:Y:S02]  /*0c50*/  ISETP.GE.OR P3, PT, R2, UR6, P1 ;  /* 0x0000000602007c0c */ /* 0x000fe40008f66670 */
[----:B------:R-:W-:Y:S01]  /*0c60*/  ISETP.GE.OR P1, PT, R0, UR6, P1 ;  /* 0x0000000600007c0c */ /* 0x000fe20008f26670 */
[----:B------:R2:W-:Y:S01]  /*0c70*/  @!P2 STG.E.128 desc[UR4][R10.64+0x1000], RZ ;  /* 0x001000ff0a00a986 */ /* 0x0005e2000c101d04 */
[----:B------:R-:W-:Y:S02]  /*0c80*/  ISETP.GE.OR P6, PT, R65, UR6, P0 ;  /* 0x0000000641007c0c */ /* 0x000fe400087c6670 */
[----:B------:R-:W-:Y:S01]  /*0c90*/  P2R R8, PR, RZ, 0x2 ;  /* 0x00000002ff087803 */ /* 0x000fe20000000000 */
[----:B------:R2:W-:Y:S01]  /*0ca0*/  @!P5 STG.E.128 desc[UR4][R10.64+0x1800], RZ ;  /* 0x001800ff0a00d986 */ /* 0x0005e2000c101d04 */
[----:B------:R-:W-:-:S02]  /*0cb0*/  ISETP.NE.AND P5, PT, R9, RZ, PT ;  /* 0x000000ff0900720c */ /* 0x000fc40003fa5270 */
[----:B------:R-:W-:Y:S01]  /*0cc0*/  ISETP.NE.AND P2, PT, R8, RZ, PT ;  /* 0x000000ff0800720c */ /* 0x000fe20003f45270 */
[----:B------:R-:W-:Y:S01]  /*0cd0*/  IMAD.U32 R8, RZ, RZ, UR12 ;  /* 0x0000000cff087e24 */ /* 0x000fe2000f8e00ff */
[----:B------:R-:W-:Y:S01]  /*0ce0*/  IADD3 R65, P1, PT, R65, UR12, RZ ;  /* 0x0000000c41417c10 */ /* 0x000fe2000ff3e0ff */
[----:B------:R2:W-:Y:S01]  /*0cf0*/  @!P4 STG.E.128 desc[UR4][R10.64+0x2800], RZ ;  /* 0x002800ff0a00c986 */ /* 0x0005e2000c101d04 */
[----:B------:R-:W-:Y:S02]  /*0d00*/  ISETP.GE.OR P4, PT, R5, UR6, P0 ;  /* 0x0000000605007c0c */ /* 0x000fe40008786670 */
[----:B------:R-:W-:Y:S01]  /*0d10*/  LEA.HI.X.SX32 R8, R8, RZ, 0x1, P1 ;  /* 0x000000ff08087211 */ /* 0x000fe200008f0eff */
[----:B------:R-:W-:Y:S01]  /*0d20*/  @!P6 IMAD.MOV.U32 R5, RZ, RZ, -0x800000 ;  /* 0xff800000ff05e424 */ /* 0x000fe200078e00ff */
[----:B-1----:R-:W-:Y:S01]  /*0d30*/  LEA R12, P1, R65, UR8, 0x2 ;  /* 0x00000008410c7c11 */ /* 0x002fe2000f8210ff */
[----:B------:R2:W-:Y:S01]  /*0d40*/  @!P3 STG.E.128 desc[UR4][R10.64+0x3000], RZ ;  /* 0x003000ff0a00b986 */ /* 0x0005e2000c101d04 */
[----:B------:R-:W-:-:S02]  /*0d50*/  ISETP.GE.OR P3, PT, R4, UR6, P0 ;  /* 0x0000000604007c0c */ /* 0x000fc40008766670 */
[----:B------:R-:W-:Y:S01]  /*0d60*/  LEA.HI.X R13, R65, UR9, R8, 0x2, P1 ;  /* 0x00000009410d7c11 */ /* 0x000fe200088f1408 */
[----:B------:R2:W-:Y:S01]  /*0d70*/  @!P5 STG.E.128 desc[UR4][R10.64+0x2000], RZ ;  /* 0x002000ff0a00d986 */ /* 0x0005e2000c101d04 */
[----:B------:R-:W-:Y:S02]  /*0d80*/  ISETP.GE.OR P5, PT, R6, UR6, P0 ;  /* 0x0000000606007c0c */ /* 0x000fe400087a6670 */
        /* <DEDUP_REMOVED lines=19> */
[----:B--2---:R-:W-:-:S05]  /*0ec0*/  MOV R3, 0xff800000 ;  /* 0xff80000000037802 */ /* 0x004fca0000000f00 */
[----:B------:R-:W-:Y:S01]  /*0ed0*/  STG.E desc[UR4][R12.64+0xe0], R3 ;  /* 0x0000e0030c007986 */ /* 0x000fe2000c101904 */
[----:B------:R-:W-:Y:S05]  /*0ee0*/  EXIT ;  /* 0x000000000000794d */ /* 0x000fea0003800000 */
.L_x_1445:
[----:B------:R-:W1:Y:S01]  /*0ef0*/  LDCU.64 UR8, c[0x0][0x4d8] ;  /* 0x00009b00ff0877ac */ /* 0x000e620008000a00 */
[----:B------:R-:W-:Y:S01]  /*0f00*/  MOV R7, UR21 ;  /* 0x0000001500077c02 */ /* 0x000fe20008000f00 */
[----:B------:R-:W2:Y:S01]  /*0f10*/  LDCU.64 UR12, c[0x0][0x4e0] ;  /* 0x00009c00ff0c77ac */ /* 0x000ea20008000a00 */
[----:B-1----:R-:W-:-:S04]  /*0f20*/  UISETP.NE.U32.AND UP0, UPT, UR8, URZ, UPT ;  /* 0x000000ff0800728c */ /* 0x002fc8000bf05070 */
[----:B------:R-:W-:-:S09]  /*0f30*/  UISETP.NE.AND.EX UP0, UPT, UR9, URZ, UPT, UP0 ;  /* 0x000000ff0900728c */ /* 0x000fd2000bf05300 */
[----:B--2---:R-:W-:Y:S05]  /*0f40*/  BRA.U !UP0, `(.L_x_1446) ;  /* 0x0000000108147547 */ /* 0x004fea000b800000 */
[----:B------:R-:W-:-:S04]  /*0f50*/  UIADD3 UR8, UP0, UPT, UR15, UR8, URZ ;  /* 0x000000080f087290 */ /* 0x000fc8000ff1e0ff */
[----:B------:R-:W-:Y:S02]  /*0f60*/  UIADD3.X UR9, UPT, UPT, UR14, UR9, URZ, UP0, !UPT ;  /* 0x000000090e097290 */ /* 0x000fe400087fe4ff */
[----:B------:R-:W-:-:S04]  /*0f70*/  MOV R2, UR8 ;  /* 0x0000000800027c02 */ /* 0x000fc80008000f00 */
[----:B------:R-:W-:-:S05]  /*0f80*/  MOV R3, UR9 ;  /* 0x0000000900037c02 */ /* 0x000fca0008000f00 */
[----:B------:R1:W5:Y:S02]  /*0f90*/  LDG.E R7, desc[UR4][R2.64] ;  /* 0x0000000402077981 */ /* 0x000364000c1e1900 */
.L_x_1446:
[----:B------:R-:W-:-:S04]  /*0fa0*/  UISETP.NE.U32.AND UP0, UPT, UR12, URZ, UPT ;  /* 0x000000ff0c00728c */ /* 0x000fc8000bf05070 */
[----:B------:R-:W-:-:S09]  /*0fb0*/  UISETP.NE.AND.EX UP0, UPT, UR13, URZ, UPT, UP0 ;  /* 0x000000ff0d00728c */ /* 0x000fd2000bf05300 */
[----:B------:R-:W-:Y:S05]  /*0fc0*/  BRA.U !UP0, `(.L_x_1447) ;  /* 0x0000000508a47547 */ /* 0x000fea000b800000 */
[----:B-1----:R-:W1:Y:S01]  /*0fd0*/  LDC R3, c[0x0][0x4f0] ;  /* 0x00013c00ff037b82 */ /* 0x002e620000000800 */
[----:B------:R-:W-:Y:S01]  /*0fe0*/  ULEA UR19, UR22, 0xffffff00, 0x8 ;  /* 0xffffff0016137891 */ /* 0x000fe2000f8e40ff */
[----:B------:R-:W-:Y:S01]  /*0ff0*/  IMAD.MOV.U32 R6, RZ, RZ, RZ ;  /* 0x000000ffff067224 */ /* 0x000fe200078e00ff */
[----:B------:R-:W2:Y:S04]  /*1000*/  LDCU.64 UR8, c[0x0][0x4e8] ;  /* 0x00009d00ff0877ac */ /* 0x000ea80008000a00 */
[----:B------:R-:W-:Y:S01]  /*1010*/  MOV R0, UR19 ;  /* 0x0000001300007c02 */ /* 0x000fe20008000f00 */
[----:B------:R-:W3:Y:S01]  /*1020*/  LDC R14, c[0x0][0x3e8] ;  /* 0x0000fa00ff0e7b82 */ /* 0x000ee20000000800 */
[----:B------:R-:W4:Y:S02]  /*1030*/  LDCU.64 UR16, c[0x0][0x3b8] ;  /* 0x00007700ff1077ac */ /* 0x000f240008000a00 */
[----:B------:R-:W-:Y:S01]  /*1040*/  IABS R0, R0 ;  /* 0x0000000000007213 */ /* 0x000fe20000000000 */
[----:B------:R-:W4:Y:S01]  /*1050*/  LDCU.64 UR14, c[0x0][0x3c0] ;  /* 0x00007800ff0e77ac */ /* 0x000f220008000a00 */
        /* <DEDUP_REMOVED lines=9> */
[----:B------:R-:W2:Y:S01]  /*10f0*/  LDCU.64 UR8, c[0x0][0x3a8] ;  /* 0x00007500ff0877ac */ /* 0x000ea20008000a00 */
[----:B-1----:R-:W1:Y:S02]  /*1100*/  MUFU.RCP R8, R9 ;  /* 0x0000000900087308 */ /* 0x002e640000001000 */
[----:B-1----:R-:W-:-:S06]  /*1110*/  IADD3 R8, PT, PT, R8, 0xffffffe, RZ ;  /* 0x0ffffffe08087810 */ /* 0x002fcc0007ffe0ff */
[----:B-----5:R-:W1:Y:S02]  /*1120*/  F2I.FTZ.U32.TRUNC.NTZ R7, R8 ;  /* 0x0000000800077305 */ /* 0x020e64000021f000 */
[----:B-1----:R-:W-:-:S04]  /*1130*/  IMAD.MOV R5, RZ, RZ, -R7 ;  /* 0x000000ffff057224 */ /* 0x002fc800078e0a07 */
[----:B------:R-:W-:-:S04]  /*1140*/  IMAD R2, R5, R4, RZ ;  /* 0x0000000405027224 */ /* 0x000fc800078e02ff */
[----:B------:R-:W-:-:S06]  /*1150*/  IMAD.HI.U32 R7, R7, R2, R6 ;  /* 0x0000000207077227 */ /* 0x000fcc00078e0006 */
[----:B------:R-:W-:-:S05]  /*1160*/  IMAD.HI.U32 R6, R7, R0, RZ ;  /* 0x0000000007067227 */ /* 0x000fca00078e00ff */
[----:B------:R-:W-:-:S05]  /*1170*/  IADD3 R5, PT, PT, -R6, RZ, RZ ;  /* 0x000000ff06057210 */ /* 0x000fca0007ffe1ff */
[----:B------:R-:W-:Y:S01]  /*1180*/  IMAD R5, R4, R5, R0 ;  /* 0x0000000504057224 */ /* 0x000fe200078e0200 */
[----:B------:R-:W-:-:S04]  /*1190*/  LOP3.LUT R0, R3, UR19, RZ, 0x3c, !PT ;  /* 0x0000001303007c12 */ /* 0x000fc8000f8e3cff */
[----:B------:R-:W-:Y:S02]  /*11a0*/  ISETP.GT.U32.AND P0, PT, R4, R5, PT ;  /* 0x000000050400720c */ /* 0x000fe40003f04070 */
[----:B------:R-:W-:-:S11]  /*11b0*/  ISETP.GE.AND P1, PT, R0, RZ, PT ;  /* 0x000000ff0000720c */ /* 0x000fd60003f26270 */
[----:B------:R-:W-:Y:S01]  /*11c0*/  @!P0 IMAD.IADD R5, R5, 0x1, -R4 ;  /* 0x0000000105058824 */ /* 0x000fe200078e0a04 */
[----:B------:R-:W-:Y:S02]  /*11d0*/  @!P0 IADD3 R6, PT, PT, R6, 0x1, RZ ;  /* 0x0000000106068810 */ /* 0x000fe40007ffe0ff */
[----:B------:R-:W-:Y:S02]  /*11e0*/  ISETP.NE.AND P0, PT, R3, RZ, PT ;  /* 0x000000ff0300720c */ /* 0x000fe40003f05270 */
[----:B------:R-:W-:-:S13]  /*11f0*/  ISETP.GE.U32.AND P2, PT, R5, R4, PT ;  /* 0x000000040500720c */ /* 0x000fda0003f46070 */
[----:B------:R-:W-:-:S05]  /*1200*/  @P2 VIADD R6, R6, 0x1 ;  /* 0x0000000106062836 */ /* 0x000fca0000000000 */
[----:B------:R-:W-:Y:S02]  /*1210*/  @!P1 IADD3 R6, PT, PT, -R6, RZ, RZ ;  /* 0x000000ff06069210 */ /* 0x000fe40007ffe1ff */
[----:B------:R-:W-:-:S05]  /*1220*/  @!P0 LOP3.LUT R6, RZ, R3, RZ, 0x33, !PT ;  /* 0x00000003ff068212 */ /* 0x000fca00078e33ff */
[----:B------:R-:W-:-:S05]  /*1230*/  IMAD.WIDE R12, R6, 0x4, R234 ;  /* 0x00000004060c7825 */ /* 0x000fca00078e02ea */
[----:B------:R-:W2:Y:S01]  /*1240*/  LDG.E R4, desc[UR4][R12.64] ;  /* 0x000000040c047981 */ /* 0x000ea2000c1e1900 */
[----:B---3--:R-:W-:Y:S01]  /*1250*/  IABS R2, R14 ;  /* 0x0000000e00027213 */ /* 0x008fe20000000000 */
[----:B------:R-:W-:Y:S01]  /*1260*/  IMAD.U32 R0, RZ, RZ, UR18 ;  /* 0x00000012ff007e24 */ /* 0x000fe2000f8e00ff */
[----:B------:R-:W-:Y:S02]  /*1270*/  MOV R8, RZ ;  /* 0x000000ff00087202 */ /* 0x000fe40000000f00 */
[----:B------:R-:W1:Y:S01]  /*1280*/  I2F.RP R10, R2 ;  /* 0x00000002000a7306 */ /* 0x000e620000209400 */
[----:B------:R-:W-:Y:S02]  /*1290*/  IADD3 R6, PT, PT, -R6, RZ, RZ ;  /* 0x000000ff06067210 */ /* 0x000fe40007ffe1ff */
[----:B------:R-:W-:-:S03]  /*12a0*/  IABS R0, R0 ;  /* 0x0000000000007213 */ /* 0x000fc60000000000 */
[----:B------:R-:W-:Y:S02]  /*12b0*/  IMAD R6, R3, R6, UR19 ;  /* 0x0000001303067e24 */ /* 0x000fe4000f8e0206 */
[----:B------:R-:W-:Y:S02]  /*12c0*/  IMAD.MOV.U32 R7, RZ, RZ, R0 ;  /* 0x000000ffff077224 */ /* 0x000fe400078e0000 */
[----:B----4-:R-:W-:Y:S01]  /*12d0*/  IMAD.U32 R3, RZ, RZ, UR15 ;  /* 0x0000000fff037e24 */ /* 0x010fe2000f8e00ff */
[----:B-1----:R-:W1:Y:S02]  /*12e0*/  MUFU.RCP R9, R10 ;  /* 0x0000000a00097308 */ /* 0x002e640000001000 */
[----:B-1----:R-:W-:-:S06]  /*12f0*/  VIADD R9, R9, 0xffffffe ;  /* 0x0ffffffe09097836 */ /* 0x002fcc0000000000 */
[----:B------:R-:W1:Y:S02]  /*1300*/  F2I.FTZ.U32.TRUNC.NTZ R9, R9 ;  /* 0x0000000900097305 */ /* 0x000e64000021f000 */
[----:B-1----:R-:W-:-:S05]  /*1310*/  IADD3 R5, PT, PT, RZ, -R9, RZ ;  /* 0x80000009ff057210 */ /* 0x002fca0007ffe0ff */
[----:B------:R-:W-:-:S04]  /*1320*/  IMAD R5, R5, R2, RZ ;  /* 0x0000000205057224 */ /* 0x000fc800078e02ff */
[----:B------:R-:W-:-:S06]  /*1330*/  IMAD.HI.U32 R8, R9, R5, R8 ;  /* 0x0000000509087227 */ /* 0x000fcc00078e0008 */
[----:B------:R-:W-:-:S05]  /*1340*/  IMAD.HI.U32 R0, R8, R7, RZ ;  /* 0x0000000708007227 */ /* 0x000fca00078e00ff */
[----:B------:R-:W-:-:S05]  /*1350*/  IADD3 R5, PT, PT, -R0, RZ, RZ ;  /* 0x000000ff00057210 */ /* 0x000fca0007ffe1ff */
[----:B------:R-:W-:-:S05]  /*1360*/  IMAD R7, R2, R5, R7 ;  /* 0x0000000502077224 */ /* 0x000fca00078e0207 */
[----:B------:R-:W-:-:S13]  /*1370*/  ISETP.GT.U32.AND P0, PT, R2, R7, PT ;  /* 0x000000070200720c */ /* 0x000fda0003f04070 */
[----:B------:R-:W-:Y:S01]  /*1380*/  @!P0 IADD3 R7, PT, PT, R7, -R2, RZ ;  /* 0x8000000207078210 */ /* 0x000fe20007ffe0ff */
[----:B------:R-:W-:-:S03]  /*1390*/  @!P0 VIADD R0, R0, 0x1 ;  /* 0x0000000100008836 */ /* 0x000fc60000000000 */
[----:B------:R-:W-:Y:S02]  /*13a0*/  ISETP.GE.U32.AND P1, PT, R7, R2, PT ;  /* 0x000000020700720c */ /* 0x000fe40003f26070 */
[----:B------:R-:W-:-:S04]  /*13b0*/  LOP3.LUT R2, R14, UR18, RZ, 0x3c, !PT ;  /* 0x000000120e027c12 */ /* 0x000fc8000f8e3cff */
[----:B------:R-:W-:Y:S02]  /*13c0*/  ISETP.GE.AND P0, PT, R2, RZ, PT ;  /* 0x000000ff0200720c */ /* 0x000fe40003f06270 */
[----:B------:R-:W-:-:S05]  /*13d0*/  MOV R2, UR14 ;  /* 0x0000000e00027c02 */ /* 0x000fca0008000f00 */
[----:B------:R-:W-:Y:S02]  /*13e0*/  @P1 IADD3 R0, PT, PT, R0, 0x1, RZ ;  /* 0x0000000100001810 */ /* 0x000fe40007ffe0ff */
[----:B------:R-:W-:Y:S02]  /*13f0*/  ISETP.NE.AND P1, PT, R14, RZ, PT ;  /* 0x000000ff0e00720c */ /* 0x000fe40003f25270 */
[----:B------:R-:W-:Y:S02]  /*1400*/  LOP3.LUT R14, RZ, R14, RZ, 0x33, !PT ;  /* 0x0000000eff0e7212 */ /* 0x000fe400078e33ff */
[----:B--2---:R-:W-:Y:S01]  /*1410*/  SHF.R.S32.HI R5, RZ, 0x1f, R4 ;  /* 0x0000001fff057819 */ /* 0x004fe20000011404 */
[----:B------:R-:W-:-:S04]  /*1420*/  IMAD.WIDE.U32 R8, R4, UR10, RZ ;  /* 0x0000000a04087c25 */ /* 0x000fc8000f8e00ff */
[C---:B------:R-:W-:Y:S02]  /*1430*/  IMAD R7, R5.reuse, UR10, RZ ;  /* 0x0000000a05077c24 */ /* 0x040fe4000f8e02ff */
[----:B------:R-:W-:Y:S02]  /*1440*/  IMAD R5, R5, UR8, RZ ;  /* 0x0000000805057c24 */ /* 0x000fe4000f8e02ff */
[C---:B------:R-:W-:Y:S01]  /*1450*/  IMAD R12, R4.reuse, UR11, R7 ;  /* 0x0000000b040c7c24 */ /* 0x040fe2000f8e0207 */
[----:B------:R-:W-:Y:S01]  /*1460*/  SHF.R.S32.HI R7, RZ, 0x1f, R6 ;  /* 0x0000001fff077819 */ /* 0x000fe20000011406 */
[C---:B------:R-:W-:Y:S02]  /*1470*/  IMAD R10, R4.reuse, UR9, R5 ;  /* 0x00000009040a7c24 */ /* 0x040fe4000f8e0205 */
[----:B------:R-:W-:Y:S01]  /*1480*/  IMAD.WIDE.U32 R4, R4, UR8, RZ ;  /* 0x0000000804047c25 */ /* 0x000fe2000f8e00ff */
[----:B------:R-:W-:Y:S01]  /*1490*/  IADD3 R13, PT, PT, R9, R12, RZ ;  /* 0x0000000c090d7210 */ /* 0x000fe20007ffe0ff */
[----:B------:R-:W1:Y:S01]  /*14a0*/  LDCU.128 UR8, c[0x0][0x3d0] ;  /* 0x00007a00ff0877ac */ /* 0x000e620008000c00 */
[----:B------:R-:W-:Y:S01]  /*14b0*/  MOV R12, R8 ;  /* 0x00000008000c7202 */ /* 0x000fe20000000f00 */
[----:B------:R-:W-:Y:S01]  /*14c0*/  IMAD.IADD R11, R5, 0x1, R10 ;  /* 0x00000001050b7824 */ /* 0x000fe200078e020a */
[----:B------:R-:W-:Y:S01]  /*14d0*/  MOV R5, UR17 ;  /* 0x0000001100057c02 */ /* 0x000fe20008000f00 */
[----:B------:R-:W-:-:S02]  /*14e0*/  IMAD.MOV.U32 R9, RZ, RZ, R0 ;  /* 0x000000ffff097224 */ /* 0x000fc400078e0000 */
[----:B------:R-:W-:Y:S01]  /*14f0*/  IMAD.MOV.U32 R10, RZ, RZ, R4 ;  /* 0x000000ffff0a7224 */ /* 0x000fe200078e0004 */
[----:B------:R-:W-:Y:S02]  /*1500*/  MOV R4, UR16 ;  /* 0x0000001000047c02 */ /* 0x000fe40008000f00 */
[----:B------:R-:W-:Y:S01]  /*1510*/  @!P0 IADD3 R9, PT, PT, -R9, RZ, RZ ;  /* 0x000000ff09098210 */ /* 0x000fe20007ffe1ff */
[----:B------:R-:W-:-:S03]  /*1520*/  IMAD.WIDE.U32 R10, R6, R2, R10 ;  /* 0x00000002060a7225 */ /* 0x000fc600078e000a */
[----:B------:R-:W-:Y:S01]  /*1530*/  SEL R9, R14, R9, !P1 ;  /* 0x000000090e097207 */ /* 0x000fe20004800000 */
[C---:B------:R-:W-:Y:S02]  /*1540*/  IMAD R8, R7.reuse, R4, RZ ;  /* 0x0000000407087224 */ /* 0x040fe400078e02ff */
[----:B------:R-:W-:Y:S02]  /*1550*/  IMAD R7, R7, R2, RZ ;  /* 0x0000000207077224 */ /* 0x000fe400078e02ff */
[C---:B------:R-:W-:Y:S02]  /*1560*/  IMAD R8, R6.reuse, R5, R8 ;  /* 0x0000000506087224 */ /* 0x040fe400078e0208 */
[----:B------:R-:W-:-:S04]  /*1570*/  IMAD.WIDE.U32 R12, R6, R4, R12 ;  /* 0x00000004060c7225 */ /* 0x000fc800078e000c */
[----:B------:R-:W-:Y:S01]  /*1580*/  IMAD R7, R6, R3, R7 ;  /* 0x0000000306077224 */ /* 0x000fe200078e0207 */
[----:B------:R-:W-:Y:S02]  /*1590*/  SHF.R.S32.HI R6, RZ, 0x1f, R9 ;  /* 0x0000001fff067819 */ /* 0x000fe40000011409 */
[----:B------:R-:W-:Y:S02]  /*15a0*/  IADD3 R13, PT, PT, R13, R8, RZ ;  /* 0x000000080d0d7210 */ /* 0x000fe40007ffe0ff */
[----:B------:R-:W-:Y:S01]  /*15b0*/  IADD3 R11, PT, PT, R11, R7, RZ ;  /* 0x000000070b0b7210 */ /* 0x000fe20007ffe0ff */
[C---:B-1----:R-:W-:Y:S02]  /*15c0*/  IMAD R8, R6.reuse, UR8, RZ ;  /* 0x0000000806087c24 */ /* 0x042fe4000f8e02ff */
[----:B------:R-:W-:Y:S02]  /*15d0*/  IMAD R6, R6, UR10, RZ ;  /* 0x0000000a06067c24 */ /* 0x000fe4000f8e02ff */
[----:B------:R-:W-:-:S02]  /*15e0*/  IMAD R8, R9, UR9, R8 ;  /* 0x0000000909087c24 */ /* 0x000fc4000f8e0208 */
[----:B------:R-:W-:-:S04]  /*15f0*/  IMAD.WIDE.U32 R16, R9, UR8, R12 ;  /* 0x0000000809107c25 */ /* 0x000fc8000f8e000c */
[C---:B------:R-:W-:Y:S02]  /*1600*/  IMAD R7, R9.reuse, UR11, R6 ;  /* 0x0000000b09077c24 */ /* 0x040fe4000f8e0206 */
[----:B------:R-:W-:-:S04]  /*1610*/  IMAD.WIDE.U32 R10, R9, UR10, R10 ;  /* 0x0000000a090a7c25 */ /* 0x000fc8000f8e000a */
[----:B------:R-:W-:Y:S01]  /*1620*/  IMAD.IADD R6, R17, 0x1, R8 ;  /* 0x0000000111067824 */ /* 0x000fe200078e0208 */
[----:B------:R-:W-:Y:S02]  /*1630*/  IADD3 R7, PT, PT, R11, R7, RZ ;  /* 0x000000070b077210 */ /* 0x000fe40007ffe0ff */
[----:B------:R-:W-:Y:S01]  /*1640*/  MOV R8, R10 ;  /* 0x0000000a00087202 */ /* 0x000fe20000000f00 */
[----:B------:R-:W-:Y:S06]  /*1650*/  BRA `(.L_x_1448) ;  /* 0x0000000400747947 */ /* 0x000fec0003800000 */
.L_x_1447:
[----:B------:R-:W-:-:S09]  /*1660*/  UISETP.NE.AND UP0, UPT, UR11, -0x1, UPT ;  /* 0xffffffff0b00788c */ /* 0x000fd2000bf05270 */
[----:B------:R-:W-:Y:S05]  /*1670*/  BRA.U UP0, `(.L_x_1449) ;  /* 0x0000000100347547 */ /* 0x000fea000b800000 */
[----:B------:R-:W1:Y:S01]  /*1680*/  LDC.64 R4, c[0x0][0x3b8] ;  /* 0x0000ee00ff047b82 */ /* 0x000e620000000a00 */
[----:B------:R-:W2:Y:S01]  /*1690*/  LDCU.64 UR8, c[0x0][0x3a0] ;  /* 0x00007400ff0877ac */ /* 0x000ea20008000a00 */
[----:B-----5:R-:W-:Y:S01]  /*16a0*/  SHF.R.S32.HI R0, RZ, 0x1f, R7 ;  /* 0x0000001fff007819 */ /* 0x020fe20000011407 */
[----:B------:R-:W-:-:S04]  /*16b0*/  USHF.R.S32.HI UR14, URZ, 0x1f, UR10 ;  /* 0x0000001fff0e7899 */ /* 0x000fc8000801140a */
[----:B--2---:R-:W-:-:S04]  /*16c0*/  IMAD R0, R0, UR8, RZ ;  /* 0x0000000800007c24 */ /* 0x004fc8000f8e02ff */
[----:B------:R-:W-:Y:S02]  /*16d0*/  IMAD R0, R7, UR9, R0 ;  /* 0x0000000907007c24 */ /* 0x000fe4000f8e0200 */
[C---:B-1----:R-:W-:Y:S02]  /*16e0*/  IMAD R2, R4.reuse, UR14, RZ ;  /* 0x0000000e04027c24 */ /* 0x042fe4000f8e02ff */
[----:B------:R-:W-:-:S04]  /*16f0*/  IMAD.WIDE.U32 R8, R4, UR10, RZ ;  /* 0x0000000a04087c25 */ /* 0x000fc8000f8e00ff */
[----:B------:R-:W-:-:S05]  /*1700*/  IMAD R2, R5, UR10, R2 ;  /* 0x0000000a05027c24 */ /* 0x000fca000f8e0202 */
[----:B------:R-:W-:-:S03]  /*1710*/  IADD3 R9, PT, PT, R9, R2, RZ ;  /* 0x0000000209097210 */ /* 0x000fc60007ffe0ff */
[----:B------:R-:W-:-:S05]  /*1720*/  IMAD.WIDE.U32 R16, R7, UR8, R8 ;  /* 0x0000000807107c25 */ /* 0x000fca000f8e0008 */
[----:B------:R-:W-:Y:S01]  /*1730*/  IADD3 R17, PT, PT, R17, R0, RZ ;  /* 0x0000000011117210 */ /* 0x000fe20007ffe0ff */
[----:B------:R-:W-:Y:S05]  /*1740*/  BRA `(.L_x_1450) ;  /* 0x0000000000187947 */ /* 0x000fea0003800000 */
.L_x_1449:
[----:B------:R-:W2:Y:S01]  /*1750*/  LDC.64 R4, c[0x0][0x3b8] ;  /* 0x0000ee00ff047b82 */ /* 0x000ea20000000a00 */
[----:B------:R-:W-:-:S06]  /*1760*/  UIADD3 UR8, UPT, UPT, UR10, UR11, URZ ;  /* 0x0000000b0a087290 */ /* 0x000fcc000fffe0ff */
[----:B--2---:R-:W-:Y:S02]  /*1770*/  IMAD R17, R5, UR8, RZ ;  /* 0x0000000805117c24 */ /* 0x004fe4000f8e02ff */
[----:B-1----:R-:W-:-:S05]  /*1780*/  IMAD.WIDE.U32 R2, R4, UR8, RZ ;  /* 0x0000000804027c25 */ /* 0x002fca000f8e00ff */
[----:B------:R-:W-:Y:S02]  /*1790*/  IADD3 R17, PT, PT, R3, R17, RZ ;  /* 0x0000001103117210 */ /* 0x000fe40007ffe0ff */
[----:B------:R-:W-:Y:S02]  /*17a0*/  MOV R16, R2 ;  /* 0x0000000200107202 */ /* 0x000fe40000000f00 */
.L_x_1450:
        /* <DEDUP_REMOVED lines=13> */
[----:B------:R-:W-:Y:S06]  /*1880*/  BRA `(.L_x_1452) ;  /* 0x0000000000147947 */ /* 0x000fec0003800000 */
.L_x_1451:
[----:B------:R-:W1:Y:S01]  /*1890*/  LDC.64 R2, c[0x0][0x3c0] ;  /* 0x0000f000ff027b82 */ /* 0x000e620000000a00 */
[----:B------:R-:W-:-:S06]  /*18a0*/  UIADD3 UR10, UPT, UPT, UR10, UR11, URZ ;  /* 0x0000000b0a0a7290 */ /* 0x000fcc000fffe0ff */
[----:B-1---5:R-:W-:Y:S02]  /*18b0*/  IMAD R7, R3, UR10, RZ ;  /* 0x0000000a03077c24 */ /* 0x022fe4000f8e02ff */
[----:B------:R-:W-:-:S05]  /*18c0*/  IMAD.WIDE.U32 R8, R2, UR10, RZ ;  /* 0x0000000a02087c25 */ /* 0x000fca000f8e00ff */
[----:B------:R-:W-:-:S07]  /*18d0*/  IADD3 R7, PT, PT, R9, R7, RZ ;  /* 0x0000000709077210 */ /* 0x000fce0007ffe0ff */
.L_x_1452:
[----:B------:R-:W1:Y:S01]  /*18e0*/  LDC R14, c[0x0][0x3e8] ;  /* 0x0000fa00ff0e7b82 */ /* 0x000e620000000800 */
[----:B------:R-:W-:Y:S01]  /*18f0*/  IMAD.U32 R0, RZ, RZ, UR18 ;  /* 0x00000012ff007e24 */ /* 0x000fe2000f8e00ff */
[----:B------:R-:W-:Y:S01]  /*1900*/  MOV R10, RZ ;  /* 0x000000ff000a7202 */ /* 0x000fe20000000f00 */
[----:B------:R-:W-:Y:S01]  /*1910*/  ULEA UR8, UR22, 0xffffff00, 0x8 ;  /* 0xffffff0016087891 */ /* 0x000fe2000f8e40ff */
[----:B------:R-:W-:Y:S01]  /*1920*/  MOV R18, R8 ;  /* 0x0000000800127202 */ /* 0x000fe20000000f00 */
[----:B------:R-:W-:Y:S01]  /*1930*/  IMAD.MOV.U32 R19, RZ, RZ, R7 ;  /* 0x000000ffff137224 */ /* 0x000fe200078e0007 */
[----:B------:R-:W-:Y:S01]  /*1940*/  IABS R0, R0 ;  /* 0x0000000000007213 */ /* 0x000fe20000000000 */
[----:B------:R-:W-:Y:S01]  /*1950*/  USHF.R.S32.HI UR9, URZ, 0x1f, UR8 ;  /* 0x0000001fff097899 */ /* 0x000fe20008011408 */
[----:B------:R-:W-:Y:S01]  /*1960*/  CS2R R234, SRZ ;  /* 0x0000000000ea7805 */ /* 0x000fe2000001ff00 */
[----:B------:R-:W-:-:S04]  /*1970*/  IMAD.WIDE.U32 R18, R2, UR8, R18 ;  /* 0x0000000802127c25 */ /* 0x000fc8000f8e0012 */
[----:B------:R-:W-:Y:S01]  /*1980*/  IMAD.WIDE.U32 R16, R4, UR8, R16 ;  /* 0x0000000804107c25 */ /* 0x000fe2000f8e0010 */
[----:B-1----:R-:W-:-:S04]  /*1990*/  IABS R6, R14 ;  /* 0x0000000e00067213 */ /* 0x002fc80000000000 */
[----:B------:R-:W1:Y:S08]  /*19a0*/  I2F.RP R12, R6 ;  /* 0x00000006000c7306 */ /* 0x000e700000209400 */
[----:B-1----:R-:W1:Y:S02]  /*19b0*/  MUFU.RCP R11, R12 ;  /* 0x0000000c000b7308 */ /* 0x002e640000001000 */
[----:B-1----:R-:W-:Y:S01]  /*19c0*/  IADD3 R11, PT, PT, R11, 0xffffffe, RZ ;  /* 0x0ffffffe0b0b7810 */ /* 0x002fe20007ffe0ff */
[----:B------:R-:W-:-:S05]  /*19d0*/  IMAD R12, R2, UR9, RZ ;  /* 0x00000009020c7c24 */ /* 0x000fca000f8e02ff */
[----:B------:R-:W1:Y:S02]  /*19e0*/  F2I.FTZ.U32.TRUNC.NTZ R11, R11 ;  /* 0x0000000b000b7305 */ /* 0x000e64000021f000 */
[----:B-1----:R-:W-:-:S05]  /*19f0*/  IADD3 R9, PT, PT, RZ, -R11, RZ ;  /* 0x8000000bff097210 */ /* 0x002fca0007ffe0ff */
[----:B------:R-:W-:-:S04]  /*1a00*/  IMAD R9, R9, R6, RZ ;  /* 0x0000000609097224 */ /* 0x000fc800078e02ff */
[----:B------:R-:W-:-:S04]  /*1a10*/  IMAD.HI.U32 R9, R11, R9, R10 ;  /* 0x000000090b097227 */ /* 0x000fc800078e000a */
[----:B------:R-:W-:Y:S02]  /*1a20*/  IMAD.MOV.U32 R10, RZ, RZ, R0 ;  /* 0x000000ffff0a7224 */ /* 0x000fe400078e0000 */
[----:B------:R-:W-:Y:S02]  /*1a30*/  IMAD R11, R3, UR8, R12 ;  /* 0x00000008030b7c24 */ /* 0x000fe4000f8e020c */
[----:B------:R-:W-:-:S03]  /*1a40*/  IMAD.HI.U32 R0, R9, R10, RZ ;  /* 0x0000000a09007227 */ /* 0x000fc600078e00ff */
[----:B------:R-:W-:Y:S02]  /*1a50*/  IADD3 R19, PT, PT, R19, R11, RZ ;  /* 0x0000000b13137210 */ /* 0x000fe40007ffe0ff */
[----:B------:R-:W-:-:S05]  /*1a60*/  IADD3 R9, PT, PT, -R0, RZ, RZ ;  /* 0x000000ff00097210 */ /* 0x000fca0007ffe1ff */
[----:B------:R-:W-:Y:S02]  /*1a70*/  IMAD R9, R6, R9, R10 ;  /* 0x0000000906097224 */ /* 0x000fe400078e020a */
[----:B------:R-:W-:-:S03]  /*1a80*/  IMAD R10, R4, UR9, RZ ;  /* 0x00000009040a7c24 */ /* 0x000fc6000f8e02ff */
[----:B------:R-:W-:Y:S01]  /*1a90*/  ISETP.GT.U32.AND P0, PT, R6, R9, PT ;  /* 0x000000090600720c */ /* 0x000fe20003f04070 */
[----:B------:R-:W-:-:S05]  /*1aa0*/  IMAD R10, R5, UR8, R10 ;  /* 0x00000008050a7c24 */ /* 0x000fca000f8e020a */
[----:B------:R-:W-:-:S07]  /*1ab0*/  IADD3 R17, PT, PT, R17, R10, RZ ;  /* 0x0000000a11117210 */ /* 0x000fce0007ffe0ff */
[----:B------:R-:W-:Y:S01]  /*1ac0*/  @!P0 IMAD.IADD R9, R9, 0x1, -R6 ;  /* 0x0000000109098824 */ /* 0x000fe200078e0a06 */
[----:B------:R-:W-:-:S04]  /*1ad0*/  @!P0 IADD3 R0, PT, PT, R0, 0x1, RZ ;  /* 0x0000000100008810 */ /* 0x000fc80007ffe0ff */
[----:B------:R-:W-:Y:S02]  /*1ae0*/  ISETP.GE.U32.AND P1, PT, R9, R6, PT ;  /* 0x000000060900720c */ /* 0x000fe40003f26070 */
[----:B------:R-:W-:Y:S01]  /*1af0*/  LOP3.LUT R6, R14, UR18, RZ, 0x3c, !PT ;  /* 0x000000120e067c12 */ /* 0x000fe2000f8e3cff */
[----:B------:R-:W1:Y:S03]  /*1b00*/  LDC.64 R8, c[0x0][0x3d8] ;  /* 0x0000f600ff087b82 */ /* 0x000e660000000a00 */
[----:B------:R-:W-:-:S05]  /*1b10*/  ISETP.GE.AND P0, PT, R6, RZ, PT ;  /* 0x000000ff0600720c */ /* 0x000fca0003f06270 */
[----:B------:R-:W2:Y:S02]  /*1b20*/  LDC.64 R6, c[0x0][0x3d0] ;  /* 0x0000f400ff067b82 */ /* 0x000ea40000000a00 */
[----:B------:R-:W-:Y:S02]  /*1b30*/  @P1 IADD3 R0, PT, PT, R0, 0x1, RZ ;  /* 0x0000000100001810 */ /* 0x000fe40007ffe0ff */
[----:B------:R-:W-:Y:S02]  /*1b40*/  ISETP.NE.AND P1, PT, R14, RZ, PT ;  /* 0x000000ff0e00720c */ /* 0x000fe40003f25270 */
[----:B------:R-:W-:Y:S02]  /*1b50*/  MOV R13, R0 ;  /* 0x00000000000d7202 */ /* 0x000fe40000000f00 */
[----:B------:R-:W-:-:S03]  /*1b60*/  LOP3.LUT R14, RZ, R14, RZ, 0x33, !PT ;  /* 0x0000000eff0e7212 */ /* 0x000fc600078e33ff */
[----:B------:R-:W-:-:S05]  /*1b70*/  @!P0 IMAD.MOV R13, RZ, RZ, -R13 ;  /* 0x000000ffff0d8224 */ /* 0x000fca00078e0a0d */
[----:B------:R-:W-:-:S04]  /*1b80*/  SEL R12, R14, R13, !P1 ;  /* 0x0000000d0e0c7207 */ /* 0x000fc80004800000 */
[----:B------:R-:W-:Y:S01]  /*1b90*/  SHF.R.S32.HI R11, RZ, 0x1f, R12 ;  /* 0x0000001fff0b7819 */ /* 0x000fe2000001140c */
[----:B-1----:R-:W-:-:S04]  /*1ba0*/  IMAD.WIDE.U32 R18, R12, R8, R18 ;  /* 0x000000080c127225 */ /* 0x002fc800078e0012 */
[C---:B------:R-:W-:Y:S02]  /*1bb0*/  IMAD R10, R11.reuse, R8, RZ ;  /* 0x000000080b0a7224 */ /* 0x040fe400078e02ff */
[-C--:B--2---:R-:W-:Y:S02]  /*1bc0*/  IMAD R11, R11, R6.reuse, RZ ;  /* 0x000000060b0b7224 */ /* 0x084fe400078e02ff */
[C---:B------:R-:W-:Y:S02]  /*1bd0*/  IMAD R9, R12.reuse, R9, R10 ;  /* 0x000000090c097224 */ /* 0x040fe400078e020a */
[----:B------:R-:W-:-:S04]  /*1be0*/  IMAD.WIDE.U32 R16, R12, R6, R16 ;  /* 0x000000060c107225 */ /* 0x000fc800078e0010 */
[----:B------:R-:W-:Y:S01]  /*1bf0*/  IMAD R11, R12, R7, R11 ;  /* 0x000000070c0b7224 */ /* 0x000fe200078e020b */
[----:B------:R-:W-:Y:S01]  /*1c00*/  IADD3 R7, PT, PT, R19, R9, RZ ;  /* 0x0000000913077210 */ /* 0x000fe20007ffe0ff */
[----:B------:R-:W-:-:S03]  /*1c10*/  IMAD.MOV.U32 R8, RZ, RZ, R18 ;  /* 0x000000ffff087224 */ /* 0x000fc600078e0012 */
[----:B------:R-:W-:-:S07]  /*1c20*/  IADD3 R6, PT, PT, R17, R11, RZ ;  /* 0x0000000b11067210 */ /* 0x000fce0007ffe0ff */
.L_x_1448:
[----:B------:R-:W-:Y:S01]  /*1c30*/  UISETP.NE.AND UP0, UPT, UR6, -0x1, UPT ;  /* 0xffffffff0600788c */ /* 0x000fe2000bf05270 */
[----:B------:R-:W-:Y:S01]  /*1c40*/  IMAD.MOV.U32 R56, RZ, RZ, RZ ;  /* 0x000000ffff387224 */ /* 0x000fe200078e00ff */
[----:B------:R-:W1:Y:S01]  /*1c50*/  LDCU.64 UR14, c[0x0][0x3b0] ;  /* 0x00007600ff0e77ac */ /* 0x000e620008000a00 */
[----:B------:R-:W2:Y:S01]  /*1c60*/  LDCU.64 UR8, c[0x0][0x3c8] ;  /* 0x00007900ff0877ac */ /* 0x000ea20008000a00 */
[C---:B------:R-:W-:Y:S01]  /*1c70*/  IMAD.SHL.U32 R66, R65.reuse, 0x8, RZ ;  /* 0x0000000841427824 */ /* 0x040fe200078e00ff */
[----:B------:R-:W3:Y:S01]  /*1c80*/  S2R R141, SR_CTAID.X ;  /* 0x00000000008d7919 */ /* 0x000ee20000002500 */
[----:B------:R-:W4:Y:S05]  /*1c90*/  LDC R11, c[0x0][0x450] ;  /* 0x00011400ff0b7b82 */ /* 0x000f2a0000000800 */
[----:B------:R-:W2:Y:S01]  /*1ca0*/  @!UP0 LDCU.64 UR10, c[0x0][0x398] ;  /* 0x00007300ff0a87ac */ /* 0x000ea20008000a00 */
[----:B------:R-:W-:Y:S01]  /*1cb0*/  LOP3.LUT R12, R66, 0x38, RZ, 0xc0, !PT ;  /* 0x00000038420c7812 */ /* 0x000fe200078ec0ff */
[----:B------:R3:W5:Y:S01]  /*1cc0*/  @P3 LDG.E R56, desc[UR4][R144.64] ;  /* 0x0000000490383981 */ /* 0x000762000c1e1900 */
[----:B------:R-:W-:Y:S01]  /*1cd0*/  SHF.R.U32.HI R142, RZ, 0x3, R65 ;  /* 0x00000003ff8e7819 */ /* 0x000fe20000011641 */
[----:B------:R-:W-:Y:S01]  /*1ce0*/  USHF.R.S32.HI UR16, URZ, 0x1f, UR18 ;  /* 0x0000001fff107899 */ /* 0x000fe20008011412 */
[----:B------:R-:W-:Y:S01]  /*1cf0*/  IADD3 R16, P3, PT, R12, R16, RZ ;  /* 0x000000100c107210 */ /* 0x000fe20007f7e0ff */
[----:B------:R-:W-:Y:S01]  /*1d00*/  IMAD.SHL.U32 R59, R4, 0x10, RZ ;  /* 0x00000010043b7824 */ /* 0x000fe200078e00ff */
[----:B------:R-:W-:Y:S01]  /*1d10*/  IADD3 R8, P2, PT, R12, R8, RZ ;  /* 0x000000080c087210 */ /* 0x000fe20007f5e0ff */
[----:B------:R-:W-:Y:S01]  /*1d20*/  IMAD.SHL.U32 R83, R2, 0x10, RZ ;  /* 0x0000001002537824 */ /* 0x000fe200078e00ff */
[----:B-1----:R-:W-:Y:S01]  /*1d30*/  @UP0 UIMAD.WIDE.U32 UR26, UR6, UR14, URZ ;  /* 0x0000000e061a02a5 */ /* 0x002fe2000f8e00ff */
[----:B------:R-:W-:Y:S01]  /*1d40*/  IMAD.X R17, RZ, RZ, R6, P3 ;  /* 0x000000ffff117224 */ /* 0x000fe200018e0606 */
[----:B------:R-:W-:Y:S01]  /*1d50*/  MOV R143, RZ ;  /* 0x000000ff008f7202 */ /* 0x000fe20000000f00 */
[----:B------:R-:W-:Y:S01]  /*1d60*/  IMAD.X R9, RZ, RZ, R7, P2 ;  /* 0x000000ffff097224 */ /* 0x000fe200010e0607 */
[----:B--2---:R-:W-:Y:S01]  /*1d70*/  UIMAD UR16, UR16, UR8, URZ ;  /* 0x00000008101072a4 */ /* 0x004fe2000f8e02ff */
[----:B------:R-:W-:Y:S01]  /*1d80*/  MOV R6, UR8 ;  /* 0x0000000800067c02 */ /* 0x000fe20008000f00 */
[----:B------:R-:W-:Y:S01]  /*1d90*/  IMAD.WIDE.U32 R16, R142, R4, R16 ;  /* 0x000000048e107225 */ /* 0x000fe200078e0010 */
[----:B------:R-:W-:Y:S01]  /*1da0*/  SHF.L.U32 R133, R65, 0x2, RZ ;  /* 0x0000000241857819 */ /* 0x000fe200000006ff */
[----:B------:R-:W-:Y:S01]  /*1db0*/  UIMAD UR9, UR18, UR9, UR16 ;  /* 0x00000009120972a4 */ /* 0x000fe2000f8e0210 */
[----:B------:R-:W-:Y:S01]  /*1dc0*/  SHF.L.U64.HI R58, R4, 0x4, R5 ;  /* 0x00000004043a7819 */ /* 0x000fe20000010205 */
[----:B------:R-:W-:Y:S01]  /*1dd0*/  @!UP0 UIMAD.WIDE.U32 UR28, UR21, UR10, URZ ;  /* 0x0000000a151c82a5 */ /* 0x000fe2000f8e00ff */
[----:B------:R-:W-:Y:S01]  /*1de0*/  IMAD.WIDE.U32 R8, R142, R2, R8 ;  /* 0x000000028e087225 */ /* 0x000fe200078e0008 */
[----:B------:R-:W-:-:S02]  /*1df0*/  LOP3.LUT R133, R133, 0x1c, RZ, 0xc0, !PT ;  /* 0x0000001c85857812 */ /* 0x000fc400078ec0ff */
[----:B------:R-:W-:Y:S01]  /*1e00*/  @!UP0 UIMAD UR11, UR21, UR11, UR29 ;  /* 0x0000000b150b82a4 */ /* 0x000fe2000f8e021d */
[----:B----4-:R-:W-:Y:S01]  /*1e10*/  LEA.HI R11, R11, R11, RZ, 0x1 ;  /* 0x0000000b0b0b7211 */ /* 0x010fe200078f08ff */
[----:B------:R-:W-:Y:S01]  /*1e20*/  @UP0 UIMAD UR11, UR6, UR15, UR27 ;  /* 0x0000000f060b02a4 */ /* 0x000fe2000f8e021b */
[----:B------:R-:W-:Y:S01]  /*1e30*/  IMAD R69, R142, R3, R9 ;  /* 0x000000038e457224 */ /* 0x000fe200078e0209 */
[----:B------:R-:W-:Y:S01]  /*1e40*/  @!UP0 UMOV UR10, UR28 ;  /* 0x0000001c000a8c82 */ /* 0x000fe20008000000 */
[----:B------:R-:W-:Y:S01]  /*1e50*/  @UP0 UMOV UR10, UR26 ;  /* 0x0000001a000a0c82 */ /* 0x000fe20008000000 */
[----:B------:R-:W-:Y:S01]  /*1e60*/  USHF.R.S32.HI UR6, URZ, 0x1f, UR23 ;  /* 0x0000001fff067899 */ /* 0x000fe20008011417 */
[----:B------:R-:W-:Y:S01]  /*1e70*/  IADD3 R18, P4, PT, R12, UR10, RZ ;  /* 0x0000000a0c127c10 */ /* 0x000fe2000ff9e0ff */
[----:B---3--:R-:W-:Y:S01]  /*1e80*/  IMAD.WIDE.U32 R140, R141, 0x40, R142 ;  /* 0x000000408d8c7825 */ /* 0x008fe200078e008e */
[----:B------:R-:W-:Y:S01]  /*1e90*/  SHF.R.S32.HI R11, RZ, 0x1, R11 ;  /* 0x00000001ff0b7819 */ /* 0x000fe2000001140b */
[----:B------:R-:W-:Y:S01]  /*1ea0*/  ULEA.HI UR6, UR6, UR23, URZ, 0x8 ;  /* 0x0000001706067291 */ /* 0x000fe2000f8f40ff */
[C---:B------:R-:W-:Y:S01]  /*1eb0*/  SHF.L.U64.HI R69, R8.reuse, 0x1, R69 ;  /* 0x0000000108457819 */ /* 0x040fe20000010245 */
[----:B------:R-:W-:Y:S01]  /*1ec0*/  IMAD.X R19, RZ, RZ, UR11, P4 ;  /* 0x0000000bff137e24 */ /* 0x000fe2000a0e06ff */
[----:B------:R-:W1:Y:S01]  /*1ed0*/  LDCU.64 UR10, c[0x0][0x388] ;  /* 0x00007100ff0a77ac */ /* 0x000e620008000a00 */
[----:B------:R-:W-:Y:S01]  /*1ee0*/  IMAD.SHL.U32 R68, R8, 0x2, RZ ;  /* 0x0000000208447824 */ /* 0x000fe200078e00ff */
[----:B------:R-:W-:Y:S01]  /*1ef0*/  SHF.L.U64.HI R64, R2, 0x4, R3 ;  /* 0x0000000402407819 */ /* 0x000fe20000010203 */
[----:B------:R-:W-:Y:S01]  /*1f00*/  IMAD.WIDE.U32 R6, R6, UR18, R18 ;  /* 0x0000001206067c25 */ /* 0x000fe2000f8e0012 */
[----:B------:R-:W-:-:S02]  /*1f10*/  USHF.R.S32.HI UR6, URZ, 0x8, UR6 ;  /* 0x00000008ff067899 */ /* 0x000fc40008011406 */
[----:B------:R-:W-:Y:S01]  /*1f20*/  USHF.L.U32 UR27, UR22, 0x8, URZ ;  /* 0x00000008161b7899 */ /* 0x000fe200080006ff */
[----:B------:R-:W-:Y:S01]  /*1f30*/  IMAD R71, R142, R5, R17 ;  /* 0x000000058e477224 */ /* 0x000fe200078e0211 */
[----:B------:R-:W-:Y:S01]  /*1f40*/  IADD3 R7, PT, PT, R7, UR9, RZ ;  /* 0x0000000907077c10 */ /* 0x000fe2000fffe0ff */
[----:B------:R-:W2:Y:S01]  /*1f50*/  LDCU.64 UR8, c[0x0][0x390] ;  /* 0x00007200ff0877ac */ /* 0x000ea20008000a00 */
[----:B------:R-:W-:Y:S02]  /*1f60*/  IMAD.SHL.U32 R70, R16, 0x2, RZ ;  /* 0x0000000210467824 */ /* 0x000fe400078e00ff */
[----:B------:R-:W-:Y:S01]  /*1f70*/  IMAD R67, R141, UR14, RZ ;  /* 0x0000000e8d437c24 */ /* 0x000fe2000f8e02ff */
[----:B------:R-:W-:Y:S01]  /*1f80*/  UISETP.LT.AND UP0, UPT, UR7, UR6, UPT ;  /* 0x000000060700728c */ /* 0x000fe2000bf01270 */
[----:B------:R-:W-:Y:S01]  /*1f90*/  IMAD R134, R142, R11, R133 ;  /* 0x0000000b8e867224 */ /* 0x000fe200078e0285 */
[----:B------:R-:W-:Y:S01]  /*1fa0*/  SHF.L.U64.HI R71, R16, 0x1, R71 ;  /* 0x0000000110477819 */ /* 0x000fe20000010247 */
[----:B------:R-:W-:Y:S01]  /*1fb0*/  IMAD R67, R140, UR15, R67 ;  /* 0x0000000f8c437c24 */ /* 0x000fe2000f8e0243 */
[----:B------:R-:W-:Y:S01]  /*1fc0*/  USEL UR6, UR7, UR6, !UP0 ;  /* 0x0000000607067287 */ /* 0x000fe2000c000000 */
[----:B-1----:R-:W-:Y:S01]  /*1fd0*/  IADD3 R70, P3, PT, R70, UR10, RZ ;  /* 0x0000000a46467c10 */ /* 0x002fe2000ff7e0ff */
[----:B------:R-:W-:Y:S01]  /*1fe0*/  IMAD.WIDE.U32 R140, R140, UR14, R6 ;  /* 0x0000000e8c8c7c25 */ /* 0x000fe2000f8e0006 */
[--C-:B------:R-:W-:Y:S01]  /*1ff0*/  SHF.R.S32.HI R101, RZ, 0x1f, R134.reuse ;  /* 0x0000001fff657819 */ /* 0x100fe20000011486 */
[----:B------:R-:W-:Y:S01]  /*2000*/  UISETP.GT.AND UP0, UPT, UR22, UR6, UPT ;  /* 0x000000061600728c */ /* 0x000fe2000bf04270 */
[----:B------:R-:W-:Y:S01]  /*2010*/  IADD3.X R71, PT, PT, R71, UR11, RZ, P3, !PT ;  /* 0x0000000b47477c10 */ /* 0x000fe20009ffe4ff */
[----:B------:R-:W-:Y:S01]  /*2020*/  IMAD.IADD R133, R133, 0x1, R134 ;  /* 0x0000000185857824 */ /* 0x000fe200078e0286 */
[----:B------:R-:W-:Y:S01]  /*2030*/  MOV R230, R70 ;  /* 0x0000004600e67202 */ /* 0x000fe20000000f00 */
[----:B------:R-:W-:Y:S01]  /*2040*/  UIADD3 UR26, UPT, UPT, UR27, -0x100, URZ ;  /* 0xffffff001b1a7890 */ /* 0x000fe2000fffe0ff */
[----:B------:R-:W-:-:S02]  /*2050*/  MOV R231, R71 ;  /* 0x0000004700e77202 */ /* 0x000fc40000000f00 */
[----:B--2---:R-:W-:Y:S02]  /*2060*/  IADD3 R68, P2, PT, R68, UR8, RZ ;  /* 0x0000000844447c10 */ /* 0x004fe4000ff5e0ff */
[----:B------:R-:W-:Y:S02]  /*2070*/  SHF.R.S32.HI R100, RZ, 0x1f, R133 ;  /* 0x0000001fff647819 */ /* 0x000fe40000011485 */
[----:B------:R-:W-:Y:S01]  /*2080*/  IADD3.X R69, PT, PT, R69, UR9, RZ, P2, !PT ;  /* 0x0000000945457c10 */ /* 0x000fe200097fe4ff */
[----:B------:R-:W-:Y:S01]  /*2090*/  IMAD.MOV.U32 R232, RZ, RZ, R68 ;  /* 0x000000ffffe87224 */ /* 0x000fe200078e0044 */
[----:B------:R-:W-:-:S03]  /*20a0*/  IADD3 R67, PT, PT, R141, R67, RZ ;  /* 0x000000438d437210 */ /* 0x000fc60007ffe0ff */
[----:B------:R-:W-:Y:S01]  /*20b0*/  IMAD.MOV.U32 R233, RZ, RZ, R69 ;  /* 0x000000ffffe97224 */ /* 0x000fe200078e0045 */
[----:B------:R-:W-:Y:S06]  /*20c0*/  BRA.U !UP0, `(.L_x_1453) ;  /* 0x000000c1089c7547 */ /* 0x000fec000b800000 */
[----:B------:R-:W1:Y:S01]  /*20d0*/  LDC.64 R2, c[0x0][0x4a0] ;  /* 0x00012800ff027b82 */ /* 0x000e620000000a00 */
[----:B------:R-:W2:Y:S01]  /*20e0*/  LDCU.128 UR8, c[0x0][0x490] ;  /* 0x00009200ff0877ac */ /* 0x000ea20008000c00 */
[----:B------:R-:W-:Y:S01]  /*20f0*/  IMAD.MOV.U32 R13, RZ, RZ, RZ ;  /* 0x000000ffff0d7224 */ /* 0x000fe200078e00ff */
[C---:B------:R-:W-:Y:S01]  /*2100*/  SHF.L.U32 R105, R11.reuse, 0x5, RZ ;  /* 0x000000050b697819 */ /* 0x040fe200000006ff */
[----:B------:R-:W-:Y:S01]  /*2110*/  @!P0 IMAD.MOV R0, RZ, RZ, -R0 ;  /* 0x000000ffff008224 */ /* 0x000fe200078e0a00 */
[----:B------:R-:W3:Y:S01]  /*2120*/  LDCU.128 UR16, c[0x0][0x4b0] ;  /* 0x00009600ff1077ac */ /* 0x000ee20008000c00 */
[----:B-----5:R-:W-:Y:S01]  /*2130*/  VIADD R56, R56, UR26 ;  /* 0x0000001a38387c36 */ /* 0x020fe20008000000 */
[C---:B------:R-:W-:Y:S01]  /*2140*/  SHF.L.U32 R103, R11.reuse, 0x7, RZ ;  /* 0x000000070b677819 */ /* 0x040fe200000006ff */
[----:B------:R-:W4:Y:S01]  /*2150*/  LDC.64 R80, c[0x0][0x4a8] ;  /* 0x00012a00ff507b82 */ /* 0x000f220000000a00 */
[----:B------:R-:W4:Y:S01]  /*2160*/  LDCU.128 UR12, c[0x0][0x4c0] ;  /* 0x00009800ff0c77ac */ /* 0x000f220008000c00 */
[----:B------:R-:W-:Y:S01]  /*2170*/  SEL R14, R14, R0, !P1 ;  /* 0x000000000e0e7207 */ /* 0x000fe20004800000 */
[----:B------:R-:W-:Y:S01]  /*2180*/  IMAD R56, R56, R11, RZ ;  /* 0x0000000b38387224 */ /* 0x000fe200078e02ff */
[C---:B------:R-:W-:Y:S01]  /*2190*/  IADD3 R130, PT, PT, R142.reuse, 0x20, RZ ;  /* 0x000000208e827810 */ /* 0x040fe20007ffe0ff */
[----:B------:R-:W-:Y:S01]  /*21a0*/  USHF.R.S32.HI UR28, URZ, 0x1f, UR26 ;  /* 0x0000001fff1c7899 */ /* 0x000fe2000801141a */
[C---:B------:R-:W-:Y:S01]  /*21b0*/  IMAD.SHL.U32 R132, R11.reuse, 0x10, RZ ;  /* 0x000000100b847824 */ /* 0x040fe200078e00ff */
[----:B------:R-:W4:Y:S01]  /*21c0*/  LDCU UR33, c[0x0][0x440] ;  /* 0x00008800ff2177ac */ /* 0x000f220008000800 */
[C---:B------:R-:W-:Y:S01]  /*21d0*/  IMAD R116, R11.reuse, 0x30, RZ ;  /* 0x000000300b747824 */ /* 0x040fe200078e02ff */
[C---:B------:R-:W-:Y:S01]  /*21e0*/  IADD3 R127, PT, PT, R142.reuse, 0x50, RZ ;  /* 0x000000508e7f7810 */ /* 0x040fe20007ffe0ff */
[C---:B------:R-:W-:Y:S01]  /*21f0*/  IMAD R115, R11.reuse, 0x50, RZ ;  /* 0x000000500b737824 */ /* 0x040fe200078e02ff */
[----:B--2---:R-:W-:Y:S01]  /*2200*/  MOV R5, UR10 ;  /* 0x0000000a00057c02 */ /* 0x004fe20008000f00 */
[----:B------:R-:W-:Y:S01]  /*2210*/  IMAD.U32 R0, RZ, RZ, UR11 ;  /* 0x0000000bff007e24 */ /* 0x000fe2000f8e00ff */
[----:B------:R-:W2:Y:S01]  /*2220*/  LDCU UR31, c[0x0][0x440] ;  /* 0x00008800ff1f77ac */ /* 0x000ea20008000800 */
[----:B------:R-:W-:Y:S01]  /*2230*/  IMAD R114, R11, 0x60, RZ ;  /* 0x000000600b727824 */ /* 0x000fe200078e02ff */
[----:B------:R-:W-:Y:S01]  /*2240*/  LOP3.LUT R124, R142, 0x80, RZ, 0xfc, !PT ;  /* 0x000000808e7c7812 */ /* 0x000fe200078efcff */
[----:B-1----:R-:W-:Y:S01]  /*2250*/  IMAD.WIDE.U32 R6, R2, UR21, R12 ;  /* 0x0000001502067c25 */ /* 0x002fe2000f8e000c */
[----:B---3--:R-:W-:Y:S01]  /*2260*/  UIMAD UR10, UR28, UR16, URZ ;  /* 0x000000101c0a72a4 */ /* 0x008fe2000f8e02ff */
[----:B------:R-:W-:Y:S01]  /*2270*/  IADD3 R123, PT, PT, R142, 0x90, RZ ;  /* 0x000000908e7b7810 */ /* 0x000fe20007ffe0ff */
[----:B------:R-:W1:Y:S01]  /*2280*/  LDCU UR32, c[0x0][0x450] ;  /* 0x00008a00ff2077ac */ /* 0x000e620008000800 */
[----:B------:R-:W-:Y:S01]  /*2290*/  IMAD R7, R3, UR21, R7 ;  /* 0x0000001503077c24 */ /* 0x000fe2000f8e0207 */
[----:B------:R-:W-:Y:S01]  /*22a0*/  SHF.R.S32.HI R3, RZ, 0x1f, R14 ;  /* 0x0000001fff037819 */ /* 0x000fe2000001140e */
[----:B------:R-:W-:Y:S01]  /*22b0*/  IMAD.U32 R2, RZ, RZ, UR16 ;  /* 0x00000010ff027e24 */ /* 0x000fe2000f8e00ff */
[----:B------:R-:W-:Y:S01]  /*22c0*/  UIMAD UR10, UR26, UR17, UR10 ;  /* 0x000000111a0a72a4 */ /* 0x000fe2000f8e020a */
[----:B------:R-:W-:Y:S01]  /*22d0*/  IMAD.WIDE.U32 R16, R5, UR21, R12 ;  /* 0x0000001505107c25 */ /* 0x000fe2000f8e000c */
[----:B------:R-:W3:Y:S01]  /*22e0*/  LDCU.U8 UR34, c[0x0][0x533] ;  /* 0x0000a660ff2277ac */ /* 0x000ee20008000000 */
[----:B----4-:R-:W-:-:S02]  /*22f0*/  SHF.L.U64.HI R82, R80, 0x4, R81 ;  /* 0x0000000450527819 */ /* 0x010fc40000010251 */
[----:B------:R-:W-:Y:S01]  /*2300*/  IMAD.WIDE.U32 R6, R2, UR26, R6 ;  /* 0x0000001a02067c25 */ /* 0x000fe2000f8e0006 */
[C---:B------:R-:W-:Y:S01]  /*2310*/  IADD3 R2, P0, PT, R142.reuse, -UR23, RZ ;  /* 0x800000178e027c10 */ /* 0x040fe2000ff1e0ff */
[----:B------:R-:W-:Y:S01]  /*2320*/  UMOV UR35, URZ ;  /* 0x000000ff00237c82 */ /* 0x000fe20008000000 */
[C---:B------:R-:W-:Y:S01]  /*2330*/  IADD3 R120, PT, PT, R142.reuse, 0xc0, RZ ;  /* 0x000000c08e787810 */ /* 0x040fe20007ffe0ff */
[----:B------:R-:W-:Y:S01]  /*2340*/  IMAD R5, R3, UR12, RZ ;  /* 0x0000000c03057c24 */ /* 0x000fe2000f8e02ff */
[----:B------:R-:W-:Y:S01]  /*2350*/  IADD3 R7, PT, PT, R7, UR10, RZ ;  /* 0x0000000a07077c10 */ /* 0x000fe2000fffe0ff */
[----:B------:R-:W-:Y:S01]  /*2360*/  USHF.R.S32.HI UR10, URZ, 0x1f, UR23 ;  /* 0x0000001fff0a7899 */ /* 0x000fe20008011417 */
[----:B------:R-:W-:Y:S01]  /*2370*/  IMAD R3, R3, UR18, RZ ;  /* 0x0000001203037c24 */ /* 0x000fe2000f8e02ff */
[----:B------:R-:W-:Y:S01]  /*2380*/  IADD3 R118, PT, PT, R142, 0xe0, RZ ;  /* 0x000000e08e767810 */ /* 0x000fe20007ffe0ff */
[C---:B------:R-:W-:Y:S01]  /*2390*/  IMAD R4, R14.reuse, UR13, R5 ;  /* 0x0000000d0e047c24 */ /* 0x040fe2000f8e0205 */
[----:B------:R-:W-:Y:S01]  /*23a0*/  SHF.R.S32.HI R99, RZ, 0x1f, R132 ;  /* 0x0000001fff637819 */ /* 0x000fe20000011484 */
[----:B------:R-:W-:Y:S01]  /*23b0*/  IMAD.WIDE.U32 R6, R14, UR12, R6 ;  /* 0x0000000c0e067c25 */ /* 0x000fe2000f8e0006 */
[----:B------:R-:W4:Y:S01]  /*23c0*/  LDCU.64 UR12, c[0x0][0x4d0] ;  /* 0x00009a00ff0c77ac */ /* 0x000f220008000a00 */
[----:B------:R-:W-:-:S02]  /*23d0*/  SHF.R.S32.HI R98, RZ, 0x1f, R105 ;  /* 0x0000001fff627819 */ /* 0x000fc40000011469 */
[----:B------:R-:W-:Y:S01]  /*23e0*/  IMAD R17, R0, UR21, R17 ;  /* 0x0000001500117c24 */ /* 0x000fe2000f8e0211 */
[----:B------:R-:W-:Y:S01]  /*23f0*/  SHF.R.S32.HI R97, RZ, 0x1f, R116 ;  /* 0x0000001fff617819 */ /* 0x000fe20000011474 */
[----:B------:R-:W-:Y:S01]  /*2400*/  IMAD R0, R80, UR28, RZ ;  /* 0x0000001c50007c24 */ /* 0x000fe2000f8e02ff */
[----:B------:R-:W-:Y:S01]  /*2410*/  USHF.L.U32 UR28, UR16, 0x8, URZ ;  /* 0x00000008101c7899 */ /* 0x000fe200080006ff */
[----:B------:R-:W-:Y:S01]  /*2420*/  IMAD.IADD R5, R7, 0x1, R4 ;  /* 0x0000000107057824 */ /* 0x000fe200078e0204 */
[----:B------:R-:W-:Y:S01]  /*2430*/  MOV R4, R6 ;  /* 0x0000000600047202 */ /* 0x000fe20000000f00 */
[----:B------:R-:W-:Y:S01]  /*2440*/  IMAD.X R9, RZ, RZ, ~UR10, P0 ;  /* 0x8000000aff097e24 */ /* 0x000fe200080e06ff */
[----:B------:R-:W-:Y:S01]  /*2450*/  IADD3 R74, P0, PT, R56, R133, RZ ;  /* 0x00000085384a7210 */ /* 0x000fe20007f1e0ff */
[----:B------:R-:W-:Y:S01]  /*2460*/  IMAD R6, R14, UR19, R3 ;  /* 0x000000130e067c24 */ /* 0x000fe2000f8e0203 */
[----:B------:R-:W-:Y:S01]  /*2470*/  SHF.R.S32.HI R3, RZ, 0x1f, R56 ;  /* 0x0000001fff037819 */ /* 0x000fe20000011438 */
[----:B------:R-:W-:Y:S01]  /*2480*/  IMAD R0, R81, UR26, R0 ;  /* 0x0000001a51007c24 */ /* 0x000fe2000f8e0200 */
[----:B------:R-:W-:Y:S01]  /*2490*/  IADD3 R56, P1, PT, R56, R134, RZ ;  /* 0x0000008638387210 */ /* 0x000fe20007f3e0ff */
[----:B------:R-:W-:Y:S01]  /*24a0*/  IMAD.WIDE.U32 R16, R80, UR26, R16 ;  /* 0x0000001a50107c25 */ /* 0x000fe2000f8e0010 */
[----:B------:R-:W2:Y:S01]  /*24b0*/  LDCU.64 UR10, c[0x0][0x488] ;  /* 0x00009100ff0a77ac */ /* 0x000ea20008000a00 */
[----:B------:R-:W-:-:S02]  /*24c0*/  SHF.R.S32.HI R95, RZ, 0x1f, R115 ;  /* 0x0000001fff5f7819 */ /* 0x000fc40000011473 */
[----:B------:R-:W-:Y:S01]  /*24d0*/  IMAD.IADD R17, R17, 0x1, R0 ;  /* 0x0000000111117824 */ /* 0x000fe200078e0200 */
[----:B------:R-:W-:Y:S01]  /*24e0*/  SHF.R.S32.HI R94, RZ, 0x1f, R114 ;  /* 0x0000001fff5e7819 */ /* 0x000fe20000011472 */
[C---:B------:R-:W-:Y:S01]  /*24f0*/  IMAD.X R75, R3.reuse, 0x1, R100, P0 ;  /* 0x00000001034b7824 */ /* 0x040fe200000e0664 */
[----:B------:R-:W-:Y:S01]  /*2500*/  IADD3.X R3, PT, PT, R3, R101, RZ, P1, !PT ;  /* 0x0000006503037210 */ /* 0x000fe20000ffe4ff */
[----:B------:R-:W-:Y:S01]  /*2510*/  IMAD.WIDE.U32 R14, R14, UR18, R16 ;  /* 0x000000120e0e7c25 */ /* 0x000fe2000f8e0010 */
[----:B------:R-:W-:Y:S01]  /*2520*/  SHF.R.S32.HI R92, RZ, 0x1f, R103 ;  /* 0x0000001fff5c7819 */ /* 0x000fe20000011467 */
[----:B------:R-:W-:Y:S01]  /*2530*/  USHF.L.U64.HI UR18, UR16, 0x5, UR17 ;  /* 0x0000000510127899 */ /* 0x000fe20008010211 */
[C---:B------:R-:W-:Y:S01]  /*2540*/  SHF.L.U64.HI R0, R56.reuse, 0x1, R3 ;  /* 0x0000000138007819 */ /* 0x040fe20000010203 */
[----:B------:R-:W-:Y:S01]  /*2550*/  IMAD.SHL.U32 R56, R56, 0x2, RZ ;  /* 0x0000000238387824 */ /* 0x000fe200078e00ff */
[----:B------:R-:W-:Y:S01]  /*2560*/  IADD3 R7, PT, PT, R15, R6, RZ ;  /* 0x000000060f077210 */ /* 0x000fe20007ffe0ff */
[C---:B------:R-:W-:Y:S01]  /*2570*/  IMAD R73, R9.reuse, UR16, RZ ;  /* 0x0000001009497c24 */ /* 0x040fe2000f8e02ff */
[----:B------:R-:W-:Y:S01]  /*2580*/  SHF.L.U64.HI R75, R74, 0x1, R75 ;  /* 0x000000014a4b7819 */ /* 0x000fe2000001024b */
[----:B------:R-:W-:Y:S01]  /*2590*/  IMAD.MOV.U32 R6, RZ, RZ, R14 ;  /* 0x000000ffff067224 */ /* 0x000fe200078e000e */
[----:B------:R-:W-:Y:S01]  /*25a0*/  IADD3 R14, P0, PT, R56, UR14, RZ ;  /* 0x0000000e380e7c10 */ /* 0x000fe2000ff1e0ff */
[C---:B------:R-:W-:Y:S01]  /*25b0*/  IMAD R73, R2.reuse, UR17, R73 ;  /* 0x0000001102497c24 */ /* 0x040fe2000f8e0249 */
[----:B-1----:R-:W-:Y:S01]  /*25c0*/  MOV R17, UR32 ;  /* 0x0000002000117c02 */ /* 0x002fe20008000f00 */
[----:B------:R-:W-:Y:S01]  /*25d0*/  IMAD.WIDE.U32 R4, R2, UR16, R4 ;  /* 0x0000001002047c25 */ /* 0x000fe2000f8e0004 */
[----:B------:R-:W-:Y:S01]  /*25e0*/  IADD3.X R15, PT, PT, R0, UR15, RZ, P0, !PT ;  /* 0x0000000f000f7c10 */ /* 0x000fe200087fe4ff */
[----:B------:R-:W-:Y:S01]  /*25f0*/  USHF.L.U32 UR19, UR16, 0x5, URZ ;  /* 0x0000000510137899 */ /* 0x000fe200080006ff */
[----:B----4-:R-:W-:Y:S01]  /*2600*/  IADD3 R56, P0, PT, R56, UR12, RZ ;  /* 0x0000000c38387c10 */ /* 0x010fe2000ff1e0ff */
[-C--:B------:R-:W-:Y:S01]  /*2610*/  IMAD R9, R9, R80.reuse, RZ ;  /* 0x0000005009097224 */ /* 0x080fe200078e02ff */
[----:B------:R-:W-:Y:S01]  /*2620*/  LEA R72, P2, R4, UR8, 0x1 ;  /* 0x0000000804487c11 */ /* 0x000fe2000f8408ff */
[----:B------:R-:W-:Y:S01]  /*2630*/  IMAD.SHL.U32 R74, R74, 0x2, RZ ;  /* 0x000000024a4a7824 */ /* 0x000fe200078e00ff */
[----:B------:R-:W-:Y:S01]  /*2640*/  IADD3 R73, PT, PT, R5, R73, RZ ;  /* 0x0000004905497210 */ /* 0x000fe20007ffe0ff */
[----:B------:R-:W-:Y:S01]  /*2650*/  IMAD R9, R2, R81, R9 ;  /* 0x0000005102097224 */ /* 0x000fe200078e0209 */
[----:B------:R-:W-:Y:S01]  /*2660*/  IADD3.X R57, PT, PT, R0, UR13, RZ, P0, !PT ;  /* 0x0000000d00397c10 */ /* 0x000fe200087fe4ff */
[----:B------:R-:W-:Y:S01]  /*2670*/  IMAD.WIDE.U32 R2, R2, R80, R6 ;  /* 0x0000005002027225 */ /* 0x000fe200078e0006 */
[----:B------:R-:W-:Y:S01]  /*2680*/  IADD3 R76, P1, PT, R74, UR14, RZ ;  /* 0x0000000e4a4c7c10 */ /* 0x000fe2000ff3e0ff */
[----:B------:R-:W-:Y:S01]  /*2690*/  UIMAD UR29, UR22, -0x100, UR23 ;  /* 0xffffff00161d78a4 */ /* 0x000fe2000f8e0217 */
[----:B------:R-:W-:Y:S01]  /*26a0*/  IADD3 R81, P0, PT, RZ, -UR35, RZ ;  /* 0x80000023ff517c10 */ /* 0x000fe2000ff1e0ff */
[C---:B------:R-:W-:Y:S01]  /*26b0*/  IMAD.SHL.U32 R85, R80.reuse, 0x10, RZ ;  /* 0x0000001050557824 */ /* 0x040fe200078e00ff */
[----:B------:R-:W-:Y:S01]  /*26c0*/  SHF.L.U32 R80, R80, 0x8, RZ ;  /* 0x0000000850507819 */ /* 0x000fe200000006ff */
[----:B------:R-:W-:Y:S01]  /*26d0*/  IMAD.IADD R9, R3, 0x1, R9 ;  /* 0x0000000103097824 */ /* 0x000fe200078e0209 */
[----:B------:R-:W-:Y:S01]  /*26e0*/  IADD3.X R77, PT, PT, R75, UR15, RZ, P1, !PT ;  /* 0x0000000f4b4d7c10 */ /* 0x000fe20008ffe4ff */
[C---:B------:R-:W-:Y:S01]  /*26f0*/  IMAD R113, R11.reuse, 0x70, RZ ;  /* 0x000000700b717824 */ /* 0x040fe200078e02ff */
[----:B------:R-:W-:Y:S01]  /*2700*/  LEA.HI.X R73, R4, UR9, R73, 0x1, P2 ;  /* 0x0000000904497c11 */ /* 0x000fe200090f0c49 */
[----:B------:R-:W-:Y:S01]  /*2710*/  IMAD.X R80, RZ, RZ, ~R80, P0 ;  /* 0x000000ffff507224 */ /* 0x000fe200000e0e50 */
[----:B--2---:R-:W-:Y:S01]  /*2720*/  LEA R10, P2, R2, UR10, 0x1 ;  /* 0x0000000a020a7c11 */ /* 0x004fe2000f8408ff */
[C---:B------:R-:W-:Y:S01]  /*2730*/  IMAD R112, R11.reuse, 0x90, RZ ;  /* 0x000000900b707824 */ /* 0x040fe200078e02ff */
[----:B------:R-:W-:Y:S01]  /*2740*/  IADD3 R74, P1, PT, R74, UR12, RZ ;  /* 0x0000000c4a4a7c10 */ /* 0x000fe2000ff3e0ff */
[C---:B------:R-:W-:Y:S01]  /*2750*/  IMAD R111, R11.reuse, 0xa0, RZ ;  /* 0x000000a00b6f7824 */ /* 0x040fe200078e02ff */
[----:B------:R-:W-:Y:S01]  /*2760*/  IADD3.X R78, PT, PT, RZ, ~UR28, RZ, P0, !PT ;  /* 0x8000001cff4e7c10 */ /* 0x000fe200087fe4ff */
[C---:B------:R-:W-:Y:S01]  /*2770*/  IMAD R110, R11.reuse, 0xb0, RZ ;  /* 0x000000b00b6e7824 */ /* 0x040fe200078e02ff */
[----:B------:R-:W-:Y:S01]  /*2780*/  LEA.HI.X R9, R2, UR11, R9, 0x1, P2 ;  /* 0x0000000b02097c11 */ /* 0x000fe200090f0c09 */
[----:B------:R-:W-:Y:S01]  /*2790*/  IMAD R109, R11, 0xc0, RZ ;  /* 0x000000c00b6d7824 */ /* 0x000fe200078e02ff */
[----:B------:R-:W-:Y:S01]  /*27a0*/  IADD3.X R75, PT, PT, R75, UR13, RZ, P1, !PT ;  /* 0x0000000d4b4b7c10 */ /* 0x000fe20008ffe4ff */
[C---:B------:R-:W-:Y:S01]  /*27b0*/  IMAD R108, R11.reuse, 0xd0, RZ ;  /* 0x000000d00b6c7824 */ /* 0x040fe200078e02ff */
[C---:B------:R-:W-:Y:S01]  /*27c0*/  ISETP.GE.AND P2, PT, R12.reuse, UR33, PT ;  /* 0x000000210c007c0c */ /* 0x040fe2000bf46270 */
[C---:B------:R-:W-:Y:S01]  /*27d0*/  IMAD R107, R11.reuse, 0xe0, RZ ;  /* 0x000000e00b6b7824 */ /* 0x040fe200078e02ff */
[----:B------:R-:W-:Y:S01]  /*27e0*/  ISETP.GE.AND P1, PT, R12, UR31, PT ;  /* 0x0000001f0c007c0c */ /* 0x000fe2000bf26270 */
[----:B------:R-:W-:Y:S01]  /*27f0*/  IMAD R106, R11, 0xf0, RZ ;  /* 0x000000f00b6a7824 */ /* 0x000fe200078e02ff */
[----:B------:R-:W-:Y:S01]  /*2800*/  SHF.R.S64 R79, R81, 0x1f, R78 ;  /* 0x0000001f514f7819 */ /* 0x000fe2000000104e */
[----:B------:R-:W-:Y:S01]  /*2810*/  IMAD.SHL.U32 R104, R11, 0x40, RZ ;  /* 0x000000400b687824 */ /* 0x000fe200078e00ff */
[----:B------:R-:W-:Y:S01]  /*2820*/  SHF.R.S64 R81, R81, 0x1f, R80 ;  /* 0x0000001f51517819 */ /* 0x000fe20000001050 */
        /* <DEDUP_REMOVED lines=18> */
[----:B------:R-:W-:Y:S01]  /*2950*/  IMAD.U32 R102, RZ, RZ, UR26 ;  /* 0x0000001aff667e24 */ /* 0x000fe2000f8e00ff */
[----:B------:R-:W-:Y:S01]  /*2960*/  SHF.R.S32.HI R86, RZ, 0x1f, R107 ;  /* 0x0000001fff567819 */ /* 0x000fe2000001146b */
[----:B------:R-:W-:Y:S01]  /*2970*/  UIMAD UR30, UR22, -0x100, UR25 ;  /* 0xffffff00161e78a4 */ /* 0x000fe2000f8e0219 */
[----:B------:R-:W-:Y:S01]  /*2980*/  SHF.R.S32.HI R84, RZ, 0x1f, R106 ;  /* 0x0000001fff547819 */ /* 0x000fe2000001146a */
[----:B------:R-:W1:Y:S01]  /*2990*/  LDCU.64 UR14, c[0x0][0x3b8] ;  /* 0x00007700ff0e77ac */ /* 0x000e620008000a00 */
[----:B------:R-:W-:-:S02]  /*29a0*/  SHF.R.S32.HI R78, RZ, 0x1f, R78 ;  /* 0x0000001fff4e7819 */ /* 0x000fc4000001144e */
[----:B------:R-:W-:Y:S01]  /*29b0*/  SHF.R.S32.HI R80, RZ, 0x1f, R80 ;  /* 0x0000001fff507819 */ /* 0x000fe20000011450 */
[----:B------:R-:W2:Y:S01]  /*29c0*/  LDCU.64 UR16, c[0x0][0x3c0] ;  /* 0x00007800ff1077ac */ /* 0x000ea20008000a00 */
[----:B------:R-:W4:Y:S01]  /*29d0*/  LDCU.64 UR12, c[0x0][0x4e0] ;  /* 0x00009c00ff0c77ac */ /* 0x000f220008000a00 */
[----:B------:R-:W1:Y:S01]  /*29e0*/  LDCU.128 UR8, c[0x0][0x3a0] ;  /* 0x00007400ff0877ac */ /* 0x000e620008000c00 */
[----:B---3--:R-:W-:Y:S01]  /*29f0*/  UISETP.NE.AND UP1, UPT, UR34, URZ, UPT ;  /* 0x000000ff2200728c */ /* 0x008fe2000bf25270 */
[----:B------:R-:W-:-:S10]  /*2a00*/  UMOV UR28, UR22 ;  /* 0x00000016001c7c82 */ /* 0x000fd40008000000 */
.L_x_1523:
[----:B------:R-:W-:Y:S01]  /*2a10*/  UIADD3 UR30, UPT, UPT, UR30, 0x100, URZ ;  /* 0x000001001e1e7890 */ /* 0x000fe2000fffe0ff */
[----:B------:R-:W-:Y:S01]  /*2a20*/  ISETP.NE.AND P0, PT, R136, RZ, PT ;  /* 0x000000ff8800720c */ /* 0x000fe20003f05270 */
[----:B------:R-:W-:Y:S01]  /*2a30*/  UIADD3 UR29, UPT, UPT, UR29, 0x100, URZ ;  /* 0x000001001d1d7890 */ /* 0x000fe2000fffe0ff */
[----:B------:R-:W-:Y:S01]  /*2a40*/  ISETP.NE.AND P6, PT, R135, RZ, PT ;  /* 0x000000ff8700720c */ /* 0x000fe20003fc5270 */
[----:B------:R-:W-:Y:S01]  /*2a50*/  UIADD3 UR28, UPT, UPT, UR28, -0x1, URZ ;  /* 0xffffffff1c1c7890 */ /* 0x000fe2000fffe0ff */
[----:B------:R-:W-:Y:S01]  /*2a60*/  BSSY.RECONVERGENT B1, `(.L_x_1454) ;  /* 0x0000b2e000017945 */ /* 0x000fe20003800200 */
[----:B------:R-:W-:Y:S01]  /*2a70*/  ISETP.GE.OR P2, PT, R142, UR30, P0 ;  /* 0x0000001e8e007c0c */ /* 0x000fe20008746670 */
[----:B------:R-:W-:Y:S01]  /*2a80*/  IMAD.MOV.U32 R138, RZ, RZ, R102 ;  /* 0x000000ffff8a7224 */ /* 0x000fe200078e0066 */
[----:B------:R-:W-:Y:S01]  /*2a90*/  ISETP.GE.OR P0, PT, R130, UR30, P6 ;  /* 0x0000001e82007c0c */ /* 0x000fe2000b706670 */
[----:B------:R-:W-:Y:S01]  /*2aa0*/  VIADD R102, R102, 0xffffff00 ;  /* 0xffffff0066667836 */ /* 0x000fe20000000000 */
[----:B------:R-:W-:Y:S02]  /*2ab0*/  ISETP.LT.OR P2, PT, R142, UR29, P2 ;  /* 0x0000001d8e007c0c */ /* 0x000fe40009741670 */
[----:B------:R-:W-:Y:S02]  /*2ac0*/  ISETP.LT.OR P3, PT, R130, UR29, P0 ;  /* 0x0000001d82007c0c */ /* 0x000fe40008761670 */
[C---:B------:R-:W-:Y:S02]  /*2ad0*/  ISETP.GE.OR P0, PT, R129.reuse, UR30, P6 ;  /* 0x0000001e81007c0c */ /* 0x040fe4000b706670 */
[----:B------:R-:W-:Y:S02]  /*2ae0*/  P2R R136, PR, RZ, 0x40 ;  /* 0x00000040ff887803 */ /* 0x000fe40000000000 */
[----:B------:R-:W-:Y:S02]  /*2af0*/  ISETP.LT.OR P4, PT, R129, UR29, P0 ;  /* 0x0000001d81007c0c */ /* 0x000fe40008781670 */
[C---:B------:R-:W-:Y:S02]  /*2b00*/  ISETP.GE.OR P0, PT, R127.reuse, UR30, P6 ;  /* 0x0000001e7f007c0c */ /* 0x040fe4000b706670 */
[----:B------:R-:W-:Y:S01]  /*2b10*/  P2R R53, PR, RZ, 0x8 ;  /* 0x00000008ff357803 */ /* 0x000fe20000000000 */
[----:B---3--:R-:W3:Y:S01]  /*2b20*/  @!P2 LDG.E.128 R28, desc[UR4][R72.64] ;  /* 0x00000004481ca981 */ /* 0x008ee2000c1e1d00 */
[----:B------:R-:W-:Y:S01]  /*2b30*/  ISETP.LT.OR P5, PT, R127, UR29, P0 ;  /* 0x0000001d7f007c0c */ /* 0x000fe200087a1670 */
[----:B----4-:R-:W5:Y:S01]  /*2b40*/  @!P3 LDC.64 R20, c[0x0][0x3c0] ;  /* 0x0000f000ff14bb82 */ /* 0x010f620000000a00 */
[C---:B------:R-:W-:Y:S02]  /*2b50*/  LEA R32, P0, R83.reuse, R68, 0x1 ;  /* 0x0000004453207211 */ /* 0x040fe400078008ff */
        /* <DEDUP_REMOVED lines=8> */
[----:B---3--:R-:W-:Y:S01]  /*2be0*/  @!P2 STG.E.128 desc[UR4][R68.64], R28 ;  /* 0x0000001c4400a986 */ /* 0x008fe2000c101d04 */
[----:B-----5:R-:W-:Y:S02]  /*2bf0*/  @!P3 LEA R44, P0, R20, R32, 0x5 ;  /* 0x00000020142cb211 */ /* 0x020fe400078028ff */
        /* <DEDUP_REMOVED lines=10> */
[C---:B------:R-:W-:Y:S04]  /*2ca0*/  @!P5 LEA R38, P0, R2.reuse, R32, 0x7 ;  /* 0x000000200226d211 */ /* 0x040fe800078038ff */
[----:B------:R-:W-:Y:S02]  /*2cb0*/  @!P5 LEA.HI.X R39, R2, R33, R3, 0x7, P0 ;  /* 0x000000210227d211 */ /* 0x000fe400000f3c03 */
[C---:B------:R-:W-:Y:S04]  /*2cc0*/  ISETP.GE.OR P0, PT, R123.reuse, UR30, P6 ;  /* 0x0000001e7b007c0c */ /* 0x040fe8000b706670 */
[----:B------:R-:W-:Y:S04]  /*2cd0*/  ISETP.LT.OR P1, PT, R123, UR29, P0 ;  /* 0x0000001d7b007c0c */ /* 0x000fe80008721670 */
        /* <DEDUP_REMOVED lines=9> */
[C---:B------:R-:W-:Y:S04]  /*2d70*/  ISETP.GE.OR P0, PT, R131.reuse, UR30, P6 ;  /* 0x0000001e83007c0c */ /* 0x040fe8000b706670 */
[----:B------:R-:W-:Y:S02]  /*2d80*/  ISETP.LT.OR P6, PT, R131, UR29, P0 ;  /* 0x0000001d83007c0c */ /* 0x000fe400087c1670 */
[----:B------:R-:W-:Y:S02]  /*2d90*/  ISETP.GE.OR P0, PT, R128, UR30, P2 ;  /* 0x0000001e80007c0c */ /* 0x000fe40009706670 */
[----:B------:R-:W-:Y:S09]  /*2da0*/  P2R R54, PR, RZ, 0x40 ;  /* 0x00000040ff367803 */ /* 0x000ff20000000000 */
[----:B------:R-:W2:Y:S06]  /*2db0*/  @!P6 LDG.E.128 R20, desc[UR4][R34.64] ;  /* 0x000000042214e981 */ /* 0x000eac000c1e1d00 */
[----:B--2---:R1:W-:Y:S01]  /*2dc0*/  @!P6 STG.E.128 desc[UR4][R32.64], R20 ;  /* 0x000000142000e986 */ /* 0x0043e2000c101d04 */
[C---:B------:R-:W-:Y:S05]  /*2dd0*/  ISETP.GE.OR P6, PT, R124.reuse, UR30, P2 ;  /* 0x0000001e7c007c0c */ /* 0x040fea00097c6670 */
[----:B------:R-:W2:Y:S01]  /*2de0*/  @!P3 LDG.E.128 R4, desc[UR4][R4.64] ;  /* 0x000000040404b981 */ /* 0x000ea2000c1e1d00 */
[----:B------:R-:W-:Y:S05]  /*2df0*/  ISETP.LT.OR P6, PT, R124, UR29, P6 ;  /* 0x0000001d7c007c0c */ /* 0x000fea000b7c1670 */
[----:B--2---:R2:W-:Y:S01]  /*2e00*/  @!P3 STG.E.128 desc[UR4][R44.64], R4 ;  /* 0x000000042c00b986 */ /* 0x0045e2000c101d04 */
[----:B------:R-:W-:Y:S02]  /*2e10*/  ISETP.LT.OR P3, PT, R128, UR29, P0 ;  /* 0x0000001d80007c0c */ /* 0x000fe40008761670 */
[----:B------:R-:W-:Y:S03]  /*2e20*/  ISETP.GE.OR P0, PT, R122, UR30, P2 ;  /* 0x0000001e7a007c0c */ /* 0x000fe60009706670 */
        /* <DEDUP_REMOVED lines=11> */
[C---:B------:R-:W-:Y:S05]  /*2ee0*/  ISETP.GE.OR P4, PT, R126.reuse, UR30, P2 ;  /* 0x0000001e7e007c0c */ /* 0x040fea0009786670 */
[----:B--2---:R-:W2:Y:S01]  /*2ef0*/  @!P3 LDG.E.128 R4, desc[UR4][R46.64] ;  /* 0x000000042e04b981 */ /* 0x004ea2000c1e1d00 */
[----:B------:R-:W-:Y:S11]  /*2f00*/  ISETP.LT.OR P4, PT, R126, UR29, P4 ;  /* 0x0000001d7e007c0c */ /* 0x000ff6000a781670 */
[----:B------:R-:W-:Y:S02]  /*2f10*/  @!UPT UIADD3 URZ, UPT, UPT, URZ, URZ, URZ ;  /* 0x000000fffffff290 */ /* 0x000fe4000fffe0ff */
[----:B------:R-:W3:Y:S02]  /*2f20*/  @!P4 LDC.64 R2, c[0x0][0x4b0] ;  /* 0x00012c00ff02cb82 */ /* 0x000ee40000000a00 */
[----:B---3--:R-:W-:Y:S02]  /*2f30*/  @!P4 IMAD R3, R3, 0xa0, RZ ;  /* 0x000000a00303c824 */ /* 0x008fe400078e02ff */
[----:B-1----:R-:W-:Y:S04]  /*2f40*/  @!P4 IMAD.WIDE.U32 R24, R2, 0xa0, R34 ;  /* 0x000000a00218c825 */ /* 0x002fe800078e0022 */
[----:B------:R-:W-:Y:S01]  /*2f50*/  @!P4 IMAD.IADD R25, R25, 0x1, R3 ;  /* 0x000000011919c824 */ /* 0x000fe200078e0203 */
[----:B--2---:R1:W-:Y:S01]  /*2f60*/  @!P3 STG.E.128 desc[UR4][R20.64], R4 ;  /* 0x000000041400b986 */ /* 0x0043e2000c101d04 */
[----:B------:R-:W-:Y:S02]  /*2f70*/  ISETP.LT.OR P3, PT, R122, UR29, P0 ;  /* 0x0000001d7a007c0c */ /* 0x000fe40008761670 */
[----:B------:R-:W-:Y:S02]  /*2f80*/  ISETP.GE.OR P0, PT, R121, UR30, P2 ;  /* 0x0000001e79007c0c */ /* 0x000fe40009706670 */
[----:B------:R-:W-:Y:S01]  /*2f90*/  P2R R148, PR, RZ, 0x8 ;  /* 0x00000008ff947803 */ /* 0x000fe20000000000 */
[----:B-1----:R-:W1:Y:S01]  /*2fa0*/  @!P4 LDC.64 R4, c[0x0][0x3c0] ;  /* 0x0000f000ff04cb82 */ /* 0x002e620000000a00 */
[----:B------:R-:W2:Y:S01]  /*2fb0*/  @!P5 LDG.E.128 R20, desc[UR4][R40.64] ;  /* 0x000000042814d981 */ /* 0x000ea2000c1e1d00 */
[----:B-1----:R-:W-:Y:S04]  /*2fc0*/  @!P4 IMAD.WIDE.U32 R6, R4, 0xa0, R32 ;  /* 0x000000a00406c825 */ /* 0x002fe800078e0020 */
[----:B------:R-:W-:Y:S04]  /*2fd0*/  @!P4 IMAD R5, R5, 0xa0, RZ ;  /* 0x000000a00505c824 */ /* 0x000fe800078e02ff */
[----:B------:R-:W-:Y:S01]  /*2fe0*/  @!P4 IMAD.IADD R7, R7, 0x1, R5 ;  /* 0x000000010707c824 */ /* 0x000fe200078e0205 */
[----:B--2---:R1:W-:Y:S01]  /*2ff0*/  @!P5 STG.E.128 desc[UR4][R38.64], R20 ;  /* 0x000000142600d986 */ /* 0x0043e2000c101d04 */
[C---:B------:R-:W-:Y:S05]  /*3000*/  ISETP.GE.OR P5, PT, R125.reuse, UR30, P2 ;  /* 0x0000001e7d007c0c */ /* 0x040fea00097a6670 */
[----:B------:R-:W2:Y:S01]  /*3010*/  @!P4 LDG.E.128 R24, desc[UR4][R24.64] ;  /* 0x000000041818c981 */ /* 0x000ea2000c1e1d00 */
[----:B------:R-:W-:Y:S11]  /*3020*/  ISETP.LT.OR P5, PT, R125, UR29, P5 ;  /* 0x0000001d7d007c0c */ /* 0x000ff6000afa1670 */
        /* <DEDUP_REMOVED lines=32> */
[----:B------:R-:W-:Y:S02]  /*3230*/  ISETP.LT.OR P1, PT, R121, UR29, P0 ;  /* 0x0000001d79007c0c */ /* 0x000fe40008721670 */
[----:B------:R-:W-:Y:S03]  /*3240*/  ISETP.GE.OR P0, PT, R120, UR30, P2 ;  /* 0x0000001e78007c0c */ /* 0x000fe60009706670 */
        /* <DEDUP_REMOVED lines=9> */
[----:B------:R-:W-:Y:S02]  /*32e0*/  ISETP.LT.OR P3, PT, R120, UR29, P0 ;  /* 0x0000001d78007c0c */ /* 0x000fe40008761670 */
[----:B------:R-:W-:Y:S03]  /*32f0*/  ISETP.GE.OR P0, PT, R119, UR30, P2 ;  /* 0x0000001e77007c0c */ /* 0x000fe60009706670 */
        /* <DEDUP_REMOVED lines=11> */
[----:B------:R-:W-:Y:S02]  /*33b0*/  ISETP.LT.OR P1, PT, R119, UR29, P0 ;  /* 0x0000001d77007c0c */ /* 0x000fe40008721670 */
[C---:B------:R-:W-:Y:S03]  /*33c0*/  ISETP.GE.OR P0, PT, R118.reuse, UR30, P2 ;  /* 0x0000001e76007c0c */ /* 0x040fe60009706670 */
[----:B------:R2:W3:Y:S01]  /*33d0*/  @!P3 LDG.E.128 R20, desc[UR4][R18.64] ;  /* 0x000000041214b981 */ /* 0x0004e2000c1e1d00 */
[----:B------:R-:W-:Y:S02]  /*33e0*/  P2R R139, PR, RZ, 0x2 ;  /* 0x00000002ff8b7803 */ /* 0x000fe40000000000 */
[----:B------:R-:W-:Y:S02]  /*33f0*/  ISETP.LT.OR P2, PT, R118, UR29, P0 ;  /* 0x0000001d76007c0c */ /* 0x000fe40008741670 */
[----:B------:R-:W-:Y:S02]  /*3400*/  ISETP.GE.AND P0, PT, R117, UR30, PT ;  /* 0x0000001e75007c0c */ /* 0x000fe4000bf06270 */
        /* <DEDUP_REMOVED lines=25> */
[----:B------:R-:W-:Y:S11]  /*35a0*/  ISETP.LT.OR P1, PT, R117, UR29, P1 ;  /* 0x0000001d75007c0c */ /* 0x000ff60008f21670 */
        /* <DEDUP_REMOVED lines=12> */
[----:B------:R-:W-:Y:S04]  /*3670*/  ISETP.GE.AND P2, PT, R117, UR29, PT ;  /* 0x0000001d75007c0c */ /* 0x000fe8000bf46270 */
        /* <DEDUP_REMOVED lines=12> */
[----:B------:R-:W-:Y:S02]  /*3740*/  LEA R18, P0, R59, R70, 0x1 ;  /* 0x000000463b127211 */ /* 0x000fe400078008ff */
[----:B------:R-:W-:Y:S02]  /*3750*/  ISETP.NE.AND P1, PT, R155, RZ, PT ;  /* 0x000000ff9b00720c */ /* 0x000fe40003f25270 */
[----:B------:R-:W-:Y:S01]  /*3760*/  LEA.HI.X R19, R59, R71, R58, 0x1, P0 ;  /* 0x000000473b137211 */ /* 0x000fe200000f0c3a */
[----:B------:R-:W1:Y:S01]  /*3770*/  @!P6 LDC.64 R2, c[0x0][0x4a8] ;  /* 0x00012a00ff02eb82 */ /* 0x000e620000000a00 */
[----:B------:R-:W-:Y:S01]  /*3780*/  MOV R17, RZ ;  /* 0x000000ff00117202 */ /* 0x000fe20000000f00 */
[----:B--2---:R2:W-:Y:S01]  /*3790*/  @!P2 STG.E.128 desc[UR4][R70.64], R4 ;  /* 0x000000044600a986 */ /* 0x0045e2000c101d04 */
[----:B-1----:R-:W-:Y:S02]  /*37a0*/  @!P6 LEA R36, P0, R2, R28, 0x5 ;  /* 0x0000001c0224e211 */ /* 0x002fe400078028ff */
        /* <DEDUP_REMOVED lines=146> */
.L_x_1455:
        /* <DEDUP_REMOVED lines=17> */
[C---:B------:R-:W-:Y:S04]  /*41e0*/  ISETP.GE.OR P0, PT, R142.reuse, UR30, P2 ;  /* 0x0000001e8e007c0c */ /* 0x040fe80009706670 */
[----:B------:R-:W-:Y:S11]  /*41f0*/  ISETP.LT.OR P0, PT, R142, UR29, P0 ;  /* 0x0000001d8e007c0c */ /* 0x000ff60008701670 */
        /* <DEDUP_REMOVED lines=48> */
.L_x_1459:
[----:B------:R-:W-:Y:S05]  /*4500*/  BSYNC.RECONVERGENT B0 ;  /* 0x0000000000007941 */ /* 0x000fea0003800200 */
.L_x_1458:
        /* <DEDUP_REMOVED lines=50> */
.L_x_1461:
[----:B------:R-:W-:Y:S05]  /*4830*/  BSYNC.RECONVERGENT B0 ;  /* 0x0000000000007941 */ /* 0x000fea0003800200 */
.L_x_1460:
        /* <DEDUP_REMOVED lines=58> */
.L_x_1463:
[----:B------:R-:W-:Y:S05]  /*4be0*/  BSYNC.RECONVERGENT B0 ;  /* 0x0000000000007941 */ /* 0x000fea0003800200 */
.L_x_1462:
        /* <DEDUP_REMOVED lines=58> */
.L_x_1465:
[----:B------:R-:W-:Y:S05]  /*4f90*/  BSYNC.RECONVERGENT B0 ;  /* 0x0000000000007941 */ /* 0x000fea0003800200 */
.L_x_1464:
        /* <DEDUP_REMOVED lines=58> */
.L_x_1467:
[----:B------:R-:W-:Y:S05]  /*5340*/  BSYNC.RECONVERGENT B0 ;  /* 0x0000000000007941 */ /* 0x000fea0003800200 */
.L_x_1466:
        /* <DEDUP_REMOVED lines=58> */
.L_x_1469:
[----:B------:R-:W-:Y:S05]  /*56f0*/  BSYNC.RECONVERGENT B0 ;  /* 0x0000000000007941 */ /* 0x000fea0003800200 */
.L_x_1468:
        /* <DEDUP_REMOVED lines=58> */
.L_x_1471:
[----:B------:R-:W-:Y:S05]  /*5aa0*/  BSYNC.RECONVERGENT B0 ;  /* 0x0000000000007941 */ /* 0x000fea0003800200 */
.L_x_1470:
        /* <DEDUP_REMOVED lines=58> */
.L_x_1473:
[----:B------:R-:W-:Y:S05]  /*5e50*/  BSYNC.RECONVERGENT B0 ;  /* 0x0000000000007941 */ /* 0x000fea0003800200 */
.L_x_1472:
        /* <DEDUP_REMOVED lines=58> */
.L_x_1475:
[----:B------:R-:W-:Y:S05]  /*6200*/  BSYNC.RECONVERGENT B0 ;  /* 0x0000000000007941 */ /* 0x000fea0003800200 */
.L_x_1474:
        /* <DEDUP_REMOVED lines=58> */
.L_x_1477:
[----:B------:R-:W-:Y:S05]  /*65b0*/  BSYNC.RECONVERGENT B0 ;  /* 0x0000000000007941 */ /* 0x000fea0003800200 */
.L_x_1476:
        /* <DEDUP_REMOVED lines=60> */
.L_x_1479:
[----:B------:R-:W-:Y:S05]  /*6980*/  BSYNC.RECONVERGENT B0 ;  /* 0x0000000000007941 */ /* 0x000fea0003800200 */
.L_x_1478:
        /* <DEDUP_REMOVED lines=60> */
.L_x_1481:
[----:B------:R-:W-:Y:S05]  /*6d50*/  BSYNC.RECONVERGENT B0 ;  /* 0x0000000000007941 */ /* 0x000fea0003800200 */
.L_x_1480:
        /* <DEDUP_REMOVED lines=60> */
.L_x_1483:
[----:B------:R-:W-:Y:S05]  /*7120*/  BSYNC.RECONVERGENT B0 ;  /* 0x0000000000007941 */ /* 0x000fea0003800200 */
.L_x_1482:
        /* <DEDUP_REMOVED lines=60> */
.L_x_1485:
[----:B------:R-:W-:Y:S05]  /*74f0*/  BSYNC.RECONVERGENT B0 ;  /* 0x0000000000007941 */ /* 0x000fea0003800200 */
.L_x_1484:
        /* <DEDUP_REMOVED lines=60> */
.L_x_1487:
[----:B------:R-:W-:Y:S05]  /*78c0*/  BSYNC.RECONVERGENT B0 ;  /* 0x0000000000007941 */ /* 0x000fea0003800200 */
.L_x_1486:
        /* <DEDUP_REMOVED lines=58> */
.L_x_1489:
[----:B------:R-:W-:Y:S05]  /*7c70*/  BSYNC.RECONVERGENT B0 ;  /* 0x0000000000007941 */ /* 0x000fea0003800200 */
.L_x_1488:
[----:B-1----:R-:W1:Y:S01]  /*7c80*/  LDC R17, c[0x0][0x450] ;  /* 0x00011400ff117b82 */ /* 0x002e620000000800 */
[----:B------:R-:W-:Y:S05]  /*7c90*/  IMAD.U32 R3, R38, -0x80, RZ ;  /* 0xffffff8026037824 */ /* 0x000fea00078e00ff */
[C---:B------:R-:W-:Y:S02]  /*7ca0*/  LEA R14, P1, R3.reuse, R14, 0x1 ;  /* 0x0000000e030e7211 */ /* 0x040fe400078208ff */
[C---:B------:R-:W-:Y:S02]  /*7cb0*/  LEA R56, P0, R3.reuse, R56, 0x1 ;  /* 0x0000003803387211 */ /* 0x040fe400078008ff */
[C---:B------:R-:W-:Y:S02]  /*7cc0*/  LEA.HI.X.SX32 R15, R3.reuse, R15, 0x1, P1 ;  /* 0x0000000f030f7211 */ /* 0x040fe400008f0eff */
[----:B------:R-:W-:Y:S01]  /*7cd0*/  LEA.HI.X.SX32 R57, R3, R57, 0x1, P0 ;  /* 0x0000003903397211 */ /* 0x000fe200000f0eff */
[----:B------:R-:W-:Y:S05]  /*7ce0*/  BRA `(.L_x_1456) ;  /* 0x0000006000147947 */ /* 0x000fea0003800000 */
.L_x_1457:
[C---:B------:R-:W-:Y:S01]  /*7cf0*/  LEA R22, P0, R85.reuse, R10, 0x1 ;  /* 0x0000000a55167211 */ /* 0x040fe200078008ff */
[----:B------:R-:W-:Y:S01]  /*7d00*/  BSSY.RECONVERGENT B0, `(.L_x_1490) ;  /* 0x0000061000007945 */ /* 0x000fe20003800200 */
[----:B------:R-:W-:Y:S02]  /*7d10*/  ISETP.NE.AND P1, PT, R136, RZ, PT ;  /* 0x000000ff8800720c */ /* 0x000fe40003f25270 */
[----:B------:R-:W-:Y:S02]  /*7d20*/  LEA.HI.X R23, R85, R9, R82, 0x1, P0 ;  /* 0x0000000955177211 */ /* 0x000fe400000f0c52 */
[----:B------:R-:W-:Y:S02]  /*7d30*/  LEA R152, P0, R59, R70, 0x1 ;  /* 0x000000463b987211 */ /* 0x000fe400078008ff */
[----:B------:R-:W-:Y:S02]  /*7d40*/  LEA.HI R16, R17, R17, RZ, 0x1 ;  /* 0x0000001111107211 */ /* 0x000fe400078f08ff */
[----:B------:R-:W-:Y:S02]  /*7d50*/  LEA.HI.X R153, R59, R71, R58, 0x1, P0 ;  /* 0x000000473b997211 */ /* 0x000fe400000f0c3a */
[C---:B------:R-:W-:Y:S02]  /*7d60*/  ISETP.GE.OR P0, PT, R142.reuse, UR30, P1 ;  /* 0x0000001e8e007c0c */ /* 0x040fe40008f06670 */
[----:B------:R-:W-:Y:S02]  /*7d70*/  SHF.R.S32.HI R16, RZ, 0x1, R16 ;  /* 0x00000001ff107819 */ /* 0x000fe40000011410 */
[----:B------:R-:W-:Y:S02]  /*7d80*/  ISETP.LT.OR P0, PT, R142, UR29, P0 ;  /* 0x0000001d8e007c0c */ /* 0x000fe40008701670 */
        /* <DEDUP_REMOVED lines=20> */
[----:B------:R-:W-:Y:S01]  /*7ed0*/  @!P0 IADD3.X R43, PT, PT, R150, R77, RZ, P1, !PT ;  /* 0x0000004d962b8210 */ /* 0x000fe20000ffe4ff */
        /* <DEDUP_REMOVED lines=67> */
.L_x_1491:
[----:B------:R-:W-:Y:S05]  /*8310*/  BSYNC.RECONVERGENT B0 ;  /* 0x0000000000007941 */ /* 0x000fea0003800200 */
.L_x_1490:
        /* <DEDUP_REMOVED lines=89> */
.L_x_1493:
[----:B------:R-:W-:Y:S05]  /*88b0*/  BSYNC.RECONVERGENT B0 ;  /* 0x0000000000007941 */ /* 0x000fea0003800200 */
.L_x_1492:
        /* <DEDUP_REMOVED lines=54> */
[----:B------:R-:W-:Y:S01]  /*8c20*/  @!P0 IMAD.U32 R20, R159, 0x10000, RZ ;  /* 0x000100009f148824 */ /* 0x000fe200078e00ff */
[----:B------:R-:W-:Y:S01]  /*8c30*/  @!P0 LOP3.LUT R51, R54, 0xffff0000, RZ, 0xc0, !PT ;  /* 0xffff000036338812 */ /* 0x000fe200078ec0ff */
[----:B------:R-:W-:Y:S01]  /*8c40*/  @!P1 FADD.FTZ R32, -R32, -RZ ;  /* 0x800000ff20209221 */ /* 0x000fe20000010100 */
        /* <DEDUP_REMOVED lines=38> */
.L_x_1495:
[----:B------:R-:W-:Y:S05]  /*8eb0*/  BSYNC.RECONVERGENT B0 ;  /* 0x0000000000007941 */ /* 0x000fea0003800200 */
.L_x_1494:
        /* <DEDUP_REMOVED lines=95> */
.L_x_1497:
[----:B------:R-:W-:Y:S05]  /*94b0*/  BSYNC.RECONVERGENT B0 ;  /* 0x0000000000007941 */ /* 0x000fea0003800200 */
.L_x_1496:
        /* <DEDUP_REMOVED lines=17> */
[----:B------:R-:W2:Y:S01]  /*95d0*/  @!P0 LDG.E.128 R52, desc[UR4][R44.64] ;  /* 0x000000042c348981 */ /* 0x000ea2000c1e1d00 */
[C---:B-----5:R-:W-:Y:S01]  /*95e0*/  @!P0 SHF.L.U32 R36, R156.reuse, 0x10, RZ ;  /* 0x000000109c248819 */ /* 0x060fe200000006ff */
[----:B-1----:R-:W-:Y:S01]  /*95f0*/  @!P0 IMAD.U32 R32, R157, 0x10000, RZ ;  /* 0x000100009d208824 */ /* 0x002fe200078e00ff */
        /* <DEDUP_REMOVED lines=8> */
[C---:B--2---:R-:W-:Y:S01]  /*9680*/  @!P0 LOP3.LUT R44, R52.reuse, 0xffff0000, RZ, 0xc0, !PT ;  /* 0xffff0000342c8812 */ /* 0x044fe200078ec0ff */
[----:B------:R-:W-:Y:S01]  /*9690*/  @!P0 IMAD.U32 R38, R52, 0x10000, RZ ;  /* 0x0001000034268824 */ /* 0x000fe200078e00ff */
[C---:B------:R-:W-:Y:S01]  /*96a0*/  @!P0 SHF.L.U32 R48, R53.reuse, 0x10, RZ ;  /* 0x0000001035308819 */ /* 0x040fe200000006ff */
[----:B------:R-:W-:Y:S01]  /*96b0*/  @!P1 FADD.FTZ R32, -R32, -RZ ;  /* 0x800000ff20209221 */ /* 0x000fe20000010100 */
[----:B------:R-:W-:Y:S01]  /*96c0*/  @!P0 LOP3.LUT R49, R53, 0xffff0000, RZ, 0xc0, !PT ;  /* 0xffff000035318812 */ /* 0x000fe200078ec0ff */
[----:B------:R-:W-:Y:S01]  /*96d0*/  @!P1 FADD.FTZ R30, -R30, -RZ ;  /* 0x800000ff1e1e9221 */ /* 0x000fe20000010100 */
[----:B------:R-:W-:Y:S01]  /*96e0*/  @!P0 LOP3.LUT R51, R54, 0xffff0000, RZ, 0xc0, !PT ;  /* 0xffff000036338812 */ /* 0x000fe200078ec0ff */
[----:B------:R-:W-:Y:S01]  /*96f0*/  @!P1 FADD.FTZ R29, -R29, -RZ ;  /* 0x800000ff1d1d9221 */ /* 0x000fe20000010100 */
[----:B------:R-:W-:Y:S01]  /*9700*/  @!P0 LOP3.LUT R18, R159, 0xffff0000, RZ, 0xc0, !PT ;  /* 0xffff00009f128812 */ /* 0x000fe200078ec0ff */
[----:B------:R-:W-:Y:S01]  /*9710*/  @!P1 FADD.FTZ R28, -R28, -RZ ;  /* 0x800000ff1c1c9221 */ /* 0x000fe20000010100 */
[C---:B------:R-:W-:Y:S01]  /*9720*/  @!P0 SHF.L.U32 R52, R55.reuse, 0x10, RZ ;  /* 0x0000001037348819 */ /* 0x040fe200000006ff */
[----:B------:R-:W-:Y:S01]  /*9730*/  @!P0 IMAD.U32 R50, R54, 0x10000, RZ ;  /* 0x0001000036328824 */ /* 0x000fe200078e00ff */
[----:B------:R-:W-:Y:S01]  /*9740*/  @!P0 LOP3.LUT R54, R55, 0xffff0000, RZ, 0xc0, !PT ;  /* 0xffff000037368812 */ /* 0x000fe200078ec0ff */
[----:B------:R-:W-:Y:S01]  /*9750*/  @!P1 FADD.FTZ R20, -R20, -RZ ;  /* 0x800000ff14149221 */ /* 0x000fe20000010100 */
[----:B------:R-:W-:Y:S01]  /*9760*/  @!P1 FADD.FTZ R18, -R18, -RZ ;  /* 0x800000ff12129221 */ /* 0x000fe20000010100 */
[----:B-1----:R-:W-:Y:S04]  /*9770*/  IMAD.WIDE.U32 R40, R156, 0x60, R22 ;  /* 0x000000609c287825 */ /* 0x002fe800078e0016 */
[----:B------:R-:W-:Y:S05]  /*9780*/  IMAD R157, R157, 0x60, RZ ;  /* 0x000000609d9d7824 */ /* 0x000fea00078e02ff */
[----:B------:R-:W-:Y:S03]  /*9790*/  IADD3 R41, PT, PT, R157, R41, RZ ;  /* 0x000000299d297210 */ /* 0x000fe60007ffe0ff */
[----:B------:R-:W-:Y:S02]  /*97a0*/  @!P0 IMAD.WIDE R42, R19, 0x2, R40 ;  /* 0x00000002132a8825 */ /* 0x000fe400078e0228 */
[----:B----4-:R-:W2:Y:S08]  /*97b0*/  LDG.E.128 R60, desc[UR4][R40.64] ;  /* 0x00000004283c7981 */ /* 0x010eb0000c1e1d00 */
[----:B------:R-:W4:Y:S01]  /*97c0*/  @!P0 LDG.E.128 R24, desc[UR4][R42.64] ;  /* 0x000000042a188981 */ /* 0x000f22000c1e1d00 */
        /* <DEDUP_REMOVED lines=45> */
.L_x_1499:
[----:B------:R-:W-:Y:S05]  /*9aa0*/  BSYNC.RECONVERGENT B0 ;  /* 0x0000000000007941 */ /* 0x000fea0003800200 */
.L_x_1498:
        /* <DEDUP_REMOVED lines=95> */
.L_x_1501:
[----:B------:R-:W-:Y:S05]  /*a0a0*/  BSYNC.RECONVERGENT B0 ;  /* 0x0000000000007941 */ /* 0x000fea0003800200 */
.L_x_1500:
        /* <DEDUP_REMOVED lines=24> */
[----:B------:R-:W-:Y:S01]  /*a230*/  @!P0 SHF.L.U32 R29, R158, 0x10, RZ ;  /* 0x000000109e1d8819 */ /* 0x000fe200000006ff */
[----:B------:R-:W-:Y:S01]  /*a240*/  @!P0 IMAD.U32 R32, R157, 0x10000, RZ ;  /* 0x000100009d208824 */ /* 0x000fe200078e00ff */
[C---:B--2---:R-:W-:Y:S01]  /*a250*/  @!P0 LOP3.LUT R44, R52.reuse, 0xffff0000, RZ, 0xc0, !PT ;  /* 0xffff0000342c8812 */ /* 0x044fe200078ec0ff */
        /* <DEDUP_REMOVED lines=67> */
.L_x_1503:
[----:B------:R-:W-:Y:S05]  /*a690*/  BSYNC.RECONVERGENT B0 ;  /* 0x0000000000007941 */ /* 0x000fea0003800200 */
.L_x_1502:
        /* <DEDUP_REMOVED lines=94> */
.L_x_1505:
[----:B------:R-:W-:Y:S05]  /*ac80*/  BSYNC.RECONVERGENT B0 ;  /* 0x0000000000007941 */ /* 0x000fea0003800200 */
.L_x_1504:
        /* <DEDUP_REMOVED lines=8> */
[----:B-1----:R-:W-:Y:S05]  /*ad10*/  @!P0 IADD3 R157, P2, PT, R103, R154, RZ ;  /* 0x0000009a679d8210 */ /* 0x002fea0007f5e0ff */
[----:B------:R-:W-:Y:S02]  /*ad20*/  @!P0 IMAD.X R154, R92, 0x1, R155, P2 ;  /* 0x000000015c9a8824 */ /* 0x000fe400010e069b */
[C---:B------:R-:W-:Y:S03]  /*ad30*/  @!P0 IMAD.SHL.U32 R155, R157.reuse, 0x2, RZ ;  /* 0x000000029d9b8824 */ /* 0x040fe600078e00ff */
[----:B------:R-:W-:Y:S02]  /*ad40*/  @!P0 SHF.L.U64.HI R154, R157, 0x1, R154 ;  /* 0x000000019d9a8819 */ /* 0x000fe4000001029a */
[C---:B------:R-:W-:Y:S04]  /*ad50*/  @!P0 IADD3 R158, P2, PT, R155.reuse, R74, RZ ;  /* 0x0000004a9b9e8210 */ /* 0x040fe80007f5e0ff */
        /* <DEDUP_REMOVED lines=81> */
.L_x_1507:
[----:B------:R-:W-:Y:S05]  /*b270*/  BSYNC.RECONVERGENT B0 ;  /* 0x0000000000007941 */ /* 0x000fea0003800200 */
.L_x_1506:
        /* <DEDUP_REMOVED lines=95> */
.L_x_1509:
[----:B------:R-:W-:Y:S05]  /*b870*/  BSYNC.RECONVERGENT B0 ;  /* 0x0000000000007941 */ /* 0x000fea0003800200 */
.L_x_1508:
        /* <DEDUP_REMOVED lines=8> */
[----:B------:R-:W-:Y:S02]  /*b900*/  @!P0 SEL R2, R16, RZ, P2 ;  /* 0x000000ff10028207 */ /* 0x000fe40001000000 */
[----:B------:R-:W-:Y:S02]  /*b910*/  @!P0 PLOP3.LUT P1, PT, P2, PT, PT, 0x80, 0x8 ;  /* 0x000000000008881c */ /* 0x000fe4000172f070 */
[----:B------:R-:W-:Y:S02]  /*b920*/  @!P0 SEL R3, R149, RZ, P2 ;  /* 0x000000ff95038207 */ /* 0x000fe40001000000 */
[----:B-1----:R-:W-:Y:S05]  /*b930*/  @!P0 IADD3 R5, P2, PT, R111, R2, RZ ;  /* 0x000000026f058210 */ /* 0x002fea0007f5e0ff */
[----:B------:R-:W-:Y:S02]  /*b940*/  @!P0 IMAD.X R2, R90, 0x1, R3, P2 ;  /* 0x000000015a028824 */ /* 0x000fe400010e0603 */
[----:B------:R-:W-:Y:S02]  /*b950*/  @!P0 IMAD.SHL.U32 R3, R5, 0x2, RZ ;  /* 0x0000000205038824 */ /* 0x000fe400078e00ff */
[----:B-----5:R-:W-:Y:S01]  /*b960*/  IMAD R155, R155, 0x120, RZ ;  /* 0x000001209b9b7824 */ /* 0x020fe200078e02ff */
[----:B------:R-:W-:Y:S02]  /*b970*/  @!P0 SHF.L.U64.HI R2, R5, 0x1, R2 ;  /* 0x0000000105028819 */ /* 0x000fe40000010202 */
[C---:B------:R-:W-:Y:S04]  /*b980*/  @!P0 IADD3 R6, P2, PT, R3.reuse, R74, RZ ;  /* 0x0000004a03068210 */ /* 0x040fe80007f5e0ff */
[C---:B------:R-:W-:Y:S02]  /*b990*/  @!P0 IADD3.X R7, PT, PT, R2.reuse, R75, RZ, P2, !PT ;  /* 0x0000004b02078210 */ /* 0x040fe400017fe4ff */
[----:B------:R-:W-:Y:S04]  /*b9a0*/  @!P0 IADD3 R44, P2, PT, R3, R76, RZ ;  /* 0x0000004c032c8210 */ /* 0x000fe80007f5e0ff */
[----:B------:R-:W5:Y:S01]  /*b9b0*/  @!P0 LDG.E.128 R4, desc[UR4][R6.64] ;  /* 0x0000000406048981 */ /* 0x000f62000c1e1d00 */
[----:B------:R-:W-:Y:S02]  /*b9c0*/  @!P0 IMAD.X R45, R2, 0x1, R77, P2 ;  /* 0x00000001022d8824 */ /* 0x000fe400010e064d */
[----:B------:R-:W1:Y:S05]  /*b9d0*/  LDC.64 R2, c[0x0][0x4a8] ;  /* 0x00012a00ff027b82 */ /* 0x000e6a0000000a00 */
        /* <DEDUP_REMOVED lines=74> */
.L_x_1511:
[----:B------:R-:W-:Y:S05]  /*be80*/  BSYNC.RECONVERGENT B0 ;  /* 0x0000000000007941 */ /* 0x000fea0003800200 */
.L_x_1510:
        /* <DEDUP_REMOVED lines=14> */
[C---:B------:R-:W-:Y:S01]  /*bf70*/  @!P0 IADD3 R44, P2, PT, R29.reuse, R74, RZ ;  /* 0x0000004a1d2c8210 */ /* 0x040fe20007f5e0ff */
[----:B------:R-:W5:Y:S03]  /*bf80*/  LDC.64 R2, c[0x0][0x4a8] ;  /* 0x00012a00ff027b82 */ /* 0x000f660000000a00 */
[C---:B------:R-:W-:Y:S02]  /*bf90*/  @!P0 IADD3.X R45, PT, PT, R0.reuse, R75, RZ, P2, !PT ;  /* 0x0000004b002d8210 */ /* 0x040fe400017fe4ff */
[----:B------:R-:W-:Y:S04]  /*bfa0*/  @!P0 IADD3 R28, P2, PT, R29, R76, RZ ;  /* 0x0000004c1d1c8210 */ /* 0x000fe80007f5e0ff */
[----:B-1----:R-:W2:Y:S01]  /*bfb0*/  @!P0 LDG.E.128 R44, desc[UR4][R44.64] ;  /* 0x000000042c2c8981 */ /* 0x002ea2000c1e1d00 */
[----:B------:R-:W-:Y:S07]  /*bfc0*/  @!P0 IMAD.X R29, R0, 0x1, R77, P2 ;  /* 0x00000001001d8824 */ /* 0x000fee00010e064d */
[----:B------:R1:W3:Y:S01]  /*bfd0*/  @!P0 LDG.E.128 R40, desc[UR4][R28.64] ;  /* 0x000000041c288981 */ /* 0x0002e2000c1e1d00 */
[----:B--2---:R-:W-:Y:S01]  /*bfe0*/  @!P0 LOP3.LUT R18, R47, 0xffff0000, RZ, 0xc0, !PT ;  /* 0xffff00002f128812 */ /* 0x004fe200078ec0ff */
[----:B-----5:R-:W-:Y:S01]  /*bff0*/  IMAD.WIDE.U32 R26, R2, 0x140, R22 ;  /* 0x00000140021a7825 */ /* 0x020fe200078e0016 */
[----:B------:R-:W-:Y:S02]  /*c000*/  @!P0 LOP3.LUT R31, R44, 0xffff0000, RZ, 0xc0, !PT ;  /* 0xffff00002c1f8812 */ /* 0x000fe400078ec0ff */
[----:B-1----:R-:W-:Y:S01]  /*c010*/  @!P0 LOP3.LUT R29, R45, 0xffff0000, RZ, 0xc0, !PT ;  /* 0xffff00002d1d8812 */ /* 0x002fe200078ec0ff */
        /* <DEDUP_REMOVED lines=71> */
.L_x_1513:
[----:B------:R-:W-:Y:S05]  /*c490*/  BSYNC.RECONVERGENT B0 ;  /* 0x0000000000007941 */ /* 0x000fea0003800200 */
.L_x_1512:
        /* <DEDUP_REMOVED lines=96> */
.L_x_1515:
[----:B------:R-:W-:Y:S05]  /*caa0*/  BSYNC.RECONVERGENT B0 ;  /* 0x0000000000007941 */ /* 0x000fea0003800200 */
.L_x_1514:
        /* <DEDUP_REMOVED lines=96> */
.L_x_1517:
[----:B------:R-:W-:Y:S05]  /*d0b0*/  BSYNC.RECONVERGENT B0 ;  /* 0x0000000000007941 */ /* 0x000fea0003800200 */
.L_x_1516:
[----:B------:R-:W-:Y:S01]  /*d0c0*/  ISETP.NE.AND P1, PT, R137, RZ, PT ;  /* 0x000000ff8900720c */ /* 0x000fe20003f25270 */
[----:B------:R-:W-:Y:S01]  /*d0d0*/  BSSY.RECONVERGENT B0, `(.L_x_1518) ;  /* 0x0000061000007945 */ /* 0x000fe20003800200 */
[----:B------:R-:W-:Y:S04]  /*d0e0*/  ISETP.NE.AND P0, PT, R136, RZ, PT ;  /* 0x000000ff8800720c */ /* 0x000fe80003f05270 */
[C---:B------:R-:W-:Y:S04]  /*d0f0*/  ISETP.GE.OR P0, PT, R117.reuse, UR30, P0 ;  /* 0x0000001e75007c0c */ /* 0x040fe80008706670 */
[----:B------:R-:W-:Y:S03]  /*d100*/  ISETP.LT.OR P3, PT, R117, UR29, P0 ;  /* 0x0000001d75007c0c */ /* 0x000fe60008761670 */
[----:B------:R-:W-:Y:S10]  /*d110*/  @P1 BRA `(.L_x_1519) ;  /* 0x0000000400701947 */ /* 0x000ff40003800000 */
        /* <DEDUP_REMOVED lines=92> */
.L_x_1519:
[----:B------:R-:W-:Y:S05]  /*d6e0*/  BSYNC.RECONVERGENT B0 ;  /* 0x0000000000007941 */ /* 0x000fea0003800200 */
.L_x_1518:
        /* <DEDUP_REMOVED lines=94> */
.L_x_1521:
[----:B------:R-:W-:Y:S05]  /*dcd0*/  BSYNC.RECONVERGENT B0 ;  /* 0x0000000000007941 */ /* 0x000fea0003800200 */
.L_x_1520:
[----:B------:R-:W1:Y:S01]  /*dce0*/  LDC R17, c[0x0][0x450] ;  /* 0x00011400ff117b82 */ /* 0x000e620000000800 */
[----:B---3--:R-:W-:Y:S05]  /*dcf0*/  IMAD.U32 R3, R150, -0x80, RZ ;  /* 0xffffff8096037824 */ /* 0x008fea00078e00ff */
[C---:B------:R-:W-:Y:S02]  /*dd00*/  LEA R76, P1, R3.reuse, R76, 0x1 ;  /* 0x0000004c034c7211 */ /* 0x040fe400078208ff */
[C---:B------:R-:W-:Y:S02]  /*dd10*/  LEA R74, P0, R3.reuse, R74, 0x1 ;  /* 0x0000004a034a7211 */ /* 0x040fe400078008ff */
[C---:B------:R-:W-:Y:S02]  /*dd20*/  LEA.HI.X.SX32 R77, R3.reuse, R77, 0x1, P1 ;  /* 0x0000004d034d7211 */ /* 0x040fe400008f0eff */
[----:B------:R-:W-:Y:S09]  /*dd30*/  LEA.HI.X.SX32 R75, R3, R75, 0x1, P0 ;  /* 0x0000004b034b7211 */ /* 0x000ff200000f0eff */
.L_x_1456:
[----:B------:R-:W-:Y:S05]  /*dd40*/  BSYNC.RECONVERGENT B1 ;  /* 0x0000000000017941 */ /* 0x000fea0003800200 */
.L_x_1454:
        /* <DEDUP_REMOVED lines=18> */
[----:B------:R-:W-:Y:S09]  /*de70*/  UISETP.GT.AND UP0, UPT, UR28, UR6, UPT ;  /* 0x000000061c00728c */ /* 0x000ff2000bf04270 */
[----:B------:R-:W-:Y:S05]  /*de80*/  BRA.U !UP0, `(.L_x_1522) ;  /* 0x0000000508147547 */ /* 0x000fea000b800000 */
        /* <DEDUP_REMOVED lines=69> */
.L_x_1522:
[----:B------:R-:W-:Y:S01]  /*e2e0*/  UISETP.GT.AND UP0, UPT, UR28, UR6, UPT ;  /* 0x000000061c00728c */ /* 0x000fe2000bf04270 */
[----:B------:R-:W-:Y:S02]  /*e2f0*/  IADD3 R72, P1, PT, R72, R79, RZ ;  /* 0x0000004f48487210 */ /* 0x000fe40007f3e0ff */
[----:B------:R-:W-:Y:S03]  /*e300*/  IADD3 R10, P0, PT, R10, R81, RZ ;  /* 0x000000510a0a7210 */ /* 0x000fe60007f1e0ff */
[----:B------:R-:W-:Y:S02]  /*e310*/  IMAD.X R73, R73, 0x1, R78, P1 ;  /* 0x0000000149497824 */ /* 0x000fe400008e064e */
[----:B------:R-:W-:Y:S01]  /*e320*/  IMAD.X R9, R9, 0x1, R80, P0 ;  /* 0x0000000109097824 */ /* 0x000fe200000e0650 */
[----:B------:R-:W-:Y:S07]  /*e330*/  BRA.U UP0, `(.L_x_1523) ;  /* 0xffffff4500b47547 */ /* 0x000fee000b83ffff */
.L_x_1453:
        /* <DEDUP_REMOVED lines=16> */
[----:B------:R-:W-:Y:S01]  /*e440*/  BSSY.RECONVERGENT B0, `(.L_x_1526) ;  /* 0x000000f000007945 */ /* 0x000fe20003800200 */
[----:B------:R-:W-:-:S06]  /*e450*/  UIADD3 UR24, UPT, UPT, -UR24, UR20, URZ ;  /* 0x0000001418187290 */ /* 0x000fcc000fffe1ff */
[----:B------:R-:W-:Y:S02]  /*e460*/  ISETP.GE.AND P1, PT, R142, UR24, PT ;  /* 0x000000188e007c0c */ /* 0x000fe4000bf26270 */
        /* <DEDUP_REMOVED lines=11> */
.L_x_1528:
[----:B------:R1:W-:Y:S02]  /*e520*/  STS.128 [R3], RZ ;  /* 0x000000ff03007388 */ /* 0x0003e40000000c00 */
.L_x_1527:
[----:B------:R-:W-:Y:S05]  /*e530*/  BSYNC.RECONVERGENT B0 ;  /* 0x0000000000007941 */ /* 0x000fea0003800200 */
.L_x_1526:
[C---:B------:R-:W-:Y:S01]  /*e540*/  VIADD R2, R142.reuse, 0x10 ;  /* 0x000000108e027836 */ /* 0x040fe20000000000 */
[----:B--2---:R-:W-:Y:S01]  /*e550*/  LEA R6, P0, R31, R6, 0x1 ;  /* 0x000000061f067211 */ /* 0x004fe200078008ff */
[C---:B------:R-:W-:Y:S01]  /*e560*/  VIADD R32, R142.reuse, 0x20 ;  /* 0x000000208e207836 */ /* 0x040fe20000000000 */
[----:B------:R-:W-:Y:S01]  /*e570*/  BSSY.RECONVERGENT B0, `(.L_x_1529) ;  /* 0x000000f000007945 */ /* 0x000fe20003800200 */
[----:B----4-:R-:W-:Y:S01]  /*e580*/  VIADD R21, R142, 0x30 ;  /* 0x000000308e157836 */ /* 0x010fe20000000000 */
[----:B------:R-:W-:Y:S02]  /*e590*/  ISETP.GE.AND P1, PT, R2, UR24, PT ;  /* 0x0000001802007c0c */ /* 0x000fe4000bf26270 */
[----:B------:R-:W-:Y:S02]  /*e5a0*/  ISETP.GE.AND P2, PT, R32, UR24, PT ;  /* 0x0000001820007c0c */ /* 0x000fe4000bf46270 */
[----:B------:R-:W-:Y:S02]  /*e5b0*/  ISETP.GE.AND P3, PT, R21, UR24, PT ;  /* 0x0000001815007c0c */ /* 0x000fe4000bf66270 */
[----:B------:R-:W-:-:S07]  /*e5c0*/  LEA.HI.X R7, R31, R7, R30, 0x1, P0 ;  /* 0x000000071f077211 */ /* 0x000fce00000f0c1e */
[----:B------:R-:W-:Y:S05]  /*e5d0*/  @P1 BRA `(.L_x_1530) ;  /* 0x0000000000201947 */ /* 0x000fea0003800000 */
        /* <DEDUP_REMOVED lines=8> */
.L_x_1530:
[----:B------:R-:W-:Y:S05]  /*e660*/  BSYNC.RECONVERGENT B0 ;  /* 0x0000000000007941 */ /* 0x000fea0003800200 */
.L_x_1529:
        /* <DEDUP_REMOVED lines=12> */
.L_x_1532:
[----:B------:R-:W-:Y:S05]  /*e730*/  BSYNC.RECONVERGENT B0 ;  /* 0x0000000000007941 */ /* 0x000fea0003800200 */
.L_x_1531:
[----:B------:R-:W-:Y:S05]  /*e740*/  @P3 BRA `(.L_x_1533) ;  /* 0x0000002800903947 */ /* 0x000fea0003800000 */
[----:B------:R-:W2:Y:S02]  /*e750*/  LDCU UR8, c[0x0][0x440] ;  /* 0x00008800ff0877ac */ /* 0x000ea40008000800 */
[----:B--2---:R-:W-:-:S13]  /*e760*/  ISETP.GE.AND P0, PT, R12, UR8, PT ;  /* 0x000000080c007c0c */ /* 0x004fda000bf06270 */
        /* <DEDUP_REMOVED lines=9> */
.L_x_1525:
[----:B------:R-:W1:Y:S02]  /*e800*/  LDCU.64 UR8, c[0x0][0x470] ;  /* 0x00008e00ff0877ac */ /* 0x000e640008000a00 */
[----:B-1----:R-:W-:-:S04]  /*e810*/  ISETP.NE.U32.AND P0, PT, RZ, UR8, PT ;  /* 0x00000008ff007c0c */ /* 0x002fc8000bf05070 */
[----:B------:R-:W-:Y:S01]  /*e820*/  ISETP.NE.AND.EX P0, PT, RZ, UR9, PT, P0 ;  /* 0x00000009ff007c0c */ /* 0x000fe2000bf05300 */
[----:B------:R-:W-:Y:S01]  /*e830*/  UMOV UR11, URZ ;  /* 0x000000ff000b7c82 */ /* 0x000fe20008000000 */
[----:B------:R-:W1:Y:S01]  /*e840*/  LDCU.U8 UR10, c[0x0][0x533] ;  /* 0x0000a660ff0a77ac */ /* 0x000e620008000000 */
[----:B------:R-:W2:Y:S10]  /*e850*/  LDCU.64 UR8, c[0x0][0x380] ;  /* 0x00007000ff0877ac */ /* 0x000eb40008000a00 */
[----:B------:R-:W3:Y:S01]  /*e860*/  @P0 LDG.E R144, desc[UR4][R144.64] ;  /* 0x0000000490900981 */ /* 0x000ee2000c1e1900 */
[----:B------:R-:W-:Y:S01]  /*e870*/  IMAD.SHL.U32 R33, R11, 0x10, RZ ;  /* 0x000000100b217824 */ /* 0x000fe200078e00ff */
[----:B-1----:R-:W-:Y:S01]  /*e880*/  UISETP.NE.AND UP0, UPT, UR10, URZ, UPT ;  /* 0x000000ff0a00728c */ /* 0x002fe2000bf05270 */
[----:B---3--:R-:W-:-:S02]  /*e890*/  @P0 R2UR UR11, R144 ;  /* 0x00000000900b02ca */ /* 0x008fc400000e0000 */
[----:B--2---:R-:W-:-:S04]  /*e8a0*/  LEA R36, P0, R140, UR8, 0x1 ;  /* 0x000000088c247c11 */ /* 0x004fc8000f8008ff */
[----:B------:R-:W-:-:S07]  /*e8b0*/  LEA.HI.X R37, R140, UR9, R67, 0x1, P0 ;  /* 0x000000098c257c11 */ /* 0x000fce00080f0c43 */
[----:B------:R-:W-:-:S06]  /*e8c0*/  UIADD3 UR11, UPT, UPT, UR11, UR23, UR24 ;  /* 0x000000170b0b7290 */ /* 0x000fcc000fffe018 */
[----:B------:R-:W-:-:S05]  /*e8d0*/  IMAD R2, R11, UR11, RZ ;  /* 0x0000000b0b027c24 */ /* 0x000fca000f8e02ff */
[-C--:B------:R-:W-:Y:S02]  /*e8e0*/  IADD3 R10, P2, PT, R134, R2.reuse, RZ ;  /* 0x00000002860a7210 */ /* 0x080fe40007f5e0ff */
[----:B------:R-:W-:Y:S02]  /*e8f0*/  IADD3 R0, P1, PT, R133, R2, RZ ;  /* 0x0000000285007210 */ /* 0x000fe40007f3e0ff */
[----:B------:R-:W-:-:S05]  /*e900*/  SHF.R.S32.HI R2, RZ, 0x1f, R2 ;  /* 0x0000001fff027819 */ /* 0x000fca0000011402 */
[--C-:B----4-:R-:W-:Y:S02]  /*e910*/  IMAD.X R20, R101, 0x1, R2.reuse, P2 ;  /* 0x0000000165147824 */ /* 0x110fe400010e0602 */
[----:B------:R-:W-:Y:S01]  /*e920*/  IMAD.X R6, R100, 0x1, R2, P1 ;  /* 0x0000000164067824 */ /* 0x000fe200008e0602 */
[----:B------:R-:W-:Y:S06]  /*e930*/  BRA.U !UP0, `(.L_x_1534) ;  /* 0x0000001108107547 */ /* 0x000fec000b800000 */
[----:B------:R-:W-:Y:S01]  /*e940*/  UIADD3 UR24, UPT, UPT, -UR24, UR20, URZ ;  /* 0x0000001418187290 */ /* 0x000fe2000fffe1ff */
[----:B------:R-:W-:Y:S05]  /*e950*/  BSSY.RECONVERGENT B1, `(.L_x_1535) ;  /* 0x000003d000017945 */ /* 0x000fea0003800200 */
[----:B------:R-:W-:-:S13]  /*e960*/  ISETP.GE.AND P0, PT, R142, UR24, PT ;  /* 0x000000188e007c0c */ /* 0x000fda000bf06270 */
        /* <DEDUP_REMOVED lines=18> */
[C---:B-----5:R-:W-:Y:S01]  /*ea90*/  IMAD.U32 R24, R19.reuse, 0x10000, RZ ;  /* 0x0001000013187824 */ /* 0x060fe200078e00ff */
[----:B------:R-:W-:Y:S01]  /*eaa0*/  LOP3.LUT R22, R19, 0xffff0000, RZ, 0xc0, !PT ;  /* 0xffff000013167812 */ /* 0x000fe200078ec0ff */
[C---:B------:R-:W-:Y:S01]  /*eab0*/  IMAD.U32 R2, R17.reuse, 0x10000, RZ ;  /* 0x0001000011027824 */ /* 0x040fe200078e00ff */
[----:B------:R-:W-:Y:S02]  /*eac0*/  LOP3.LUT R0, R17, 0xffff0000, RZ, 0xc0, !PT ;  /* 0xffff000011007812 */ /* 0x000fe400078ec0ff */
[----:B------:R-:W-:-:S02]  /*ead0*/  SHF.L.U32 R6, R16, 0x10, RZ ;  /* 0x0000001010067819 */ /* 0x000fc400000006ff */
[----:B------:R-:W-:Y:S02]  /*eae0*/  LOP3.LUT R26, R16, 0xffff0000, RZ, 0xc0, !PT ;  /* 0xffff0000101a7812 */ /* 0x000fe400078ec0ff */
[C---:B------:R-:W-:Y:S02]  /*eaf0*/  SHF.L.U32 R25, R18.reuse, 0x10, RZ ;  /* 0x0000001012197819 */ /* 0x040fe400000006ff */
[----:B------:R-:W-:Y:S02]  /*eb00*/  LOP3.LUT R18, R18, 0xffff0000, RZ, 0xc0, !PT ;  /* 0xffff000012127812 */ /* 0x000fe400078ec0ff */
[----:B--2---:R-:W-:Y:S02]  /*eb10*/  LOP3.LUT R19, R8, 0xffff0000, RZ, 0xc0, !PT ;  /* 0xffff000008137812 */ /* 0x004fe400078ec0ff */
[C---:B------:R-:W-:Y:S01]  /*eb20*/  LOP3.LUT R16, R9.reuse, 0xffff0000, RZ, 0xc0, !PT ;  /* 0xffff000009107812 */ /* 0x040fe200078ec0ff */
[----:B------:R-:W-:Y:S01]  /*eb30*/  IMAD.U32 R9, R9, 0x10000, RZ ;  /* 0x0001000009097824 */ /* 0x000fe200078e00ff */
[----:B---3--:R-:W-:Y:S01]  /*eb40*/  LOP3.LUT R23, R14, 0xffff0000, RZ, 0xc0, !PT ;  /* 0xffff00000e177812 */ /* 0x008fe200078ec0ff */
[----:B------:R-:W-:Y:S01]  /*eb50*/  FMUL.FTZ R17, R0, R19 ;  /* 0x0000001300117220 */ /* 0x000fe20000410000 */
[C---:B------:R-:W-:Y:S01]  /*eb60*/  LOP3.LUT R21, R15.reuse, 0xffff0000, RZ, 0xc0, !PT ;  /* 0xffff00000f157812 */ /* 0x040fe200078ec0ff */
[----:B------:R-:W-:Y:S01]  /*eb70*/  FMUL.FTZ R27, R22, R16 ;  /* 0x00000010161b7220 */ /* 0x000fe20000410000 */
[----:B------:R-:W-:Y:S01]  /*eb80*/  SHF.L.U32 R15, R15, 0x10, RZ ;  /* 0x000000100f0f7819 */ /* 0x000fe200000006ff */
[-C--:B------:R-:W-:Y:S01]  /*eb90*/  FMUL.FTZ R0, R0, R23.reuse ;  /* 0x0000001700007220 */ /* 0x080fe20000410000 */
[----:B------:R-:W-:Y:S01]  /*eba0*/  FFMA.FTZ R17, R2, R23, -R17 ;  /* 0x0000001702117223 */ /* 0x000fe20000010811 */
[----:B------:R-:W-:Y:S01]  /*ebb0*/  FFMA.FTZ R27, R24, R21, -R27 ;  /* 0x00000015181b7223 */ /* 0x000fe2000001081b */
[----:B------:R-:W-:Y:S01]  /*ebc0*/  SHF.L.U32 R23, R14, 0x10, RZ ;  /* 0x000000100e177819 */ /* 0x000fe200000006ff */
[----:B------:R-:W-:Y:S01]  /*ebd0*/  FFMA.FTZ R0, R2, R19, R0 ;  /* 0x0000001302007223 */ /* 0x000fe20000010000 */
[----:B------:R-:W-:Y:S01]  /*ebe0*/  FMUL.FTZ R19, R22, R21 ;  /* 0x0000001516137220 */ /* 0x000fe20000410000 */
[----:B------:R-:W-:-:S02]  /*ebf0*/  IMAD.U32 R21, R8, 0x10000, RZ ;  /* 0x0001000008157824 */ /* 0x000fc400078e00ff */
[C---:B------:R-:W-:Y:S01]  /*ec00*/  FMUL.FTZ R2, R18.reuse, R9 ;  /* 0x0000000912027220 */ /* 0x040fe20000410000 */
[----:B------:R-:W-:Y:S01]  /*ec10*/  FMUL.FTZ R18, R18, R15 ;  /* 0x0000000f12127220 */ /* 0x000fe20000410000 */
[----:B------:R-:W-:Y:S01]  /*ec20*/  FFMA.FTZ R16, R24, R16, R19 ;  /* 0x0000001018107223 */ /* 0x000fe20000010013 */
[C---:B------:R-:W-:Y:S01]  /*ec30*/  FMUL.FTZ R19, R26.reuse, R21 ;  /* 0x000000151a137220 */ /* 0x040fe20000410000 */
[----:B------:R-:W-:Y:S01]  /*ec40*/  FMUL.FTZ R26, R26, R23 ;  /* 0x000000171a1a7220 */ /* 0x000fe20000410000 */
[C---:B------:R-:W-:Y:S01]  /*ec50*/  FFMA.FTZ R2, R25.reuse, R15, -R2 ;  /* 0x0000000f19027223 */ /* 0x040fe20000010802 */
[----:B------:R-:W-:Y:S01]  /*ec60*/  FFMA.FTZ R9, R25, R9, R18 ;  /* 0x0000000919097223 */ /* 0x000fe20000010012 */
[C---:B------:R-:W-:Y:S01]  /*ec70*/  FFMA.FTZ R19, R6.reuse, R23, -R19 ;  /* 0x0000001706137223 */ /* 0x040fe20000010813 */
[----:B------:R-:W-:Y:S01]  /*ec80*/  FFMA.FTZ R26, R6, R21, R26 ;  /* 0x00000015061a7223 */ /* 0x000fe2000001001a */
[----:B------:R-:W-:Y:S02]  /*ec90*/  F2FP.BF16.F32.PACK_AB R27, R16, R27 ;  /* 0x0000001b101b723e */ /* 0x000fe400000010ff */
[----:B------:R-:W-:-:S02]  /*eca0*/  F2FP.BF16.F32.PACK_AB R17, R0, R17 ;  /* 0x000000110011723e */ /* 0x000fc400000010ff */
[----:B------:R-:W-:Y:S02]  /*ecb0*/  F2FP.BF16.F32.PACK_AB R16, R26, R19 ;  /* 0x000000131a10723e */ /* 0x000fe400000010ff */
[----:B------:R-:W-:Y:S02]  /*ecc0*/  F2FP.BF16.F32.PACK_AB R18, R9, R2 ;  /* 0x000000020912723e */ /* 0x000fe400000010ff */
[----:B------:R-:W-:Y:S02]  /*ecd0*/  MOV R19, R27 ;  /* 0x0000001b00137202 */ /* 0x000fe40000000f00 */
.L_x_1539:
[----:B------:R-:W-:Y:S05]  /*ece0*/  BSYNC.RECONVERGENT B0 ;  /* 0x0000000000007941 */ /* 0x000fea0003800200 */
.L_x_1538:
[----:B-----5:R2:W-:Y:S01]  /*ecf0*/  STS.128 [R3], R16 ;  /* 0x0000001003007388 */ /* 0x0205e20000000c00 */
[----:B------:R-:W-:Y:S05]  /*ed00*/  BRA `(.L_x_1536) ;  /* 0x0000000000047947 */ /* 0x000fea0003800000 */
.L_x_1537:
[----:B------:R3:W-:Y:S02]  /*ed10*/  STS.128 [R3], RZ ;  /* 0x000000ff03007388 */ /* 0x0007e40000000c00 */
.L_x_1536:
[----:B------:R-:W-:Y:S05]  /*ed20*/  BSYNC.RECONVERGENT B1 ;  /* 0x0000000000017941 */ /* 0x000fea0003800200 */
.L_x_1535:
[----:B------:R-:W-:Y:S01]  /*ed30*/  VIADD R2, R142, 0x10 ;  /* 0x000000108e027836 */ /* 0x000fe20000000000 */
[C---:B------:R-:W-:Y:S01]  /*ed40*/  LEA R22, P0, R31.reuse, R36, 0x1 ;  /* 0x000000241f167211 */ /* 0x040fe200078008ff */
[----:B------:R-:W-:Y:S03]  /*ed50*/  BSSY.RECONVERGENT B1, `(.L_x_1540) ;  /* 0x000003e000017945 */ /* 0x000fe60003800200 */
[----:B------:R-:W-:Y:S02]  /*ed60*/  ISETP.GE.AND P1, PT, R2, UR24, PT ;  /* 0x0000001802007c0c */ /* 0x000fe4000bf26270 */
        /* <DEDUP_REMOVED lines=22> */
[C---:B-----5:R-:W-:Y:S01]  /*eed0*/  LOP3.LUT R0, R17.reuse, 0xffff0000, RZ, 0xc0, !PT ;  /* 0xffff000011007812 */ /* 0x060fe200078ec0ff */
[----:B------:R-:W-:Y:S01]  /*eee0*/  IMAD.U32 R6, R17, 0x10000, RZ ;  /* 0x0001000011067824 */ /* 0x000fe200078e00ff */
[C---:B------:R-:W-:Y:S01]  /*eef0*/  SHF.L.U32 R17, R16.reuse, 0x10, RZ ;  /* 0x0000001010117819 */ /* 0x040fe200000006ff */
[C---:B------:R-:W-:Y:S01]  /*ef00*/  IMAD.U32 R29, R19.reuse, 0x10000, RZ ;  /* 0x00010000131d7824 */ /* 0x040fe200078e00ff */
[----:B------:R-:W-:Y:S02]  /*ef10*/  LOP3.LUT R28, R16, 0xffff0000, RZ, 0xc0, !PT ;  /* 0xffff0000101c7812 */ /* 0x000fe400078ec0ff */
[----:B------:R-:W-:-:S02]  /*ef20*/  LOP3.LUT R27, R19, 0xffff0000, RZ, 0xc0, !PT ;  /* 0xffff0000131b7812 */ /* 0x000fc400078ec0ff */
[C---:B------:R-:W-:Y:S02]  /*ef30*/  SHF.L.U32 R26, R18.reuse, 0x10, RZ ;  /* 0x00000010121a7819 */ /* 0x040fe400000006ff */
[----:B------:R-:W-:Y:S02]  /*ef40*/  LOP3.LUT R30, R18, 0xffff0000, RZ, 0xc0, !PT ;  /* 0xffff0000121e7812 */ /* 0x000fe400078ec0ff */
[C---:B---3--:R-:W-:Y:S01]  /*ef50*/  LOP3.LUT R21, R8.reuse, 0xffff0000, RZ, 0xc0, !PT ;  /* 0xffff000008157812 */ /* 0x048fe200078ec0ff */
[----:B------:R-:W-:Y:S01]  /*ef60*/  IMAD.U32 R8, R8, 0x10000, RZ ;  /* 0x0001000008087824 */ /* 0x000fe200078e00ff */
[C---:B------:R-:W-:Y:S01]  /*ef70*/  LOP3.LUT R16, R9.reuse, 0xffff0000, RZ, 0xc0, !PT ;  /* 0xffff000009107812 */ /* 0x040fe200078ec0ff */
[----:B------:R-:W-:Y:S01]  /*ef80*/  IMAD.U32 R9, R9, 0x10000, RZ ;  /* 0x0001000009097824 */ /* 0x000fe200078e00ff */
[----:B----4-:R-:W-:Y:S01]  /*ef90*/  LOP3.LUT R25, R14, 0xffff0000, RZ, 0xc0, !PT ;  /* 0xffff00000e197812 */ /* 0x010fe200078ec0ff */
[----:B------:R-:W-:Y:S01]  /*efa0*/  FMUL.FTZ R19, R0, R21 ;  /* 0x0000001500137220 */ /* 0x000fe20000410000 */
[----:B------:R-:W-:Y:S01]  /*efb0*/  LOP3.LUT R24, R15, 0xffff0000, RZ, 0xc0, !PT ;  /* 0xffff00000f187812 */ /* 0x000fe200078ec0ff */
[----:B------:R-:W-:Y:S01]  /*efc0*/  FMUL.FTZ R18, R27, R16 ;  /* 0x000000101b127220 */ /* 0x000fe20000410000 */
[----:B------:R-:W-:Y:S01]  /*efd0*/  SHF.L.U32 R14, R14, 0x10, RZ ;  /* 0x000000100e0e7819 */ /* 0x000fe200000006ff */
[-C--:B------:R-:W-:Y:S01]  /*efe0*/  FMUL.FTZ R0, R0, R25.reuse ;  /* 0x0000001900007220 */ /* 0x080fe20000410000 */
[C---:B------:R-:W-:Y:S01]  /*eff0*/  FFMA.FTZ R19, R6.reuse, R25, -R19 ;  /* 0x0000001906137223 */ /* 0x040fe20000010813 */
[----:B------:R-:W-:Y:S01]  /*f000*/  SHF.L.U32 R15, R15, 0x10, RZ ;  /* 0x000000100f0f7819 */ /* 0x000fe200000006ff */
[-C--:B------:R-:W-:Y:S01]  /*f010*/  FFMA.FTZ R18, R29, R24.reuse, -R18 ;  /* 0x000000181d127223 */ /* 0x080fe20000010812 */
[----:B------:R-:W-:Y:S01]  /*f020*/  FFMA.FTZ R0, R6, R21, R0 ;  /* 0x0000001506007223 */ /* 0x000fe20000010000 */
[----:B------:R-:W-:Y:S01]  /*f030*/  FMUL.FTZ R6, R27, R24 ;  /* 0x000000181b067220 */ /* 0x000fe20000410000 */
[----:B------:R-:W-:Y:S01]  /*f040*/  FMUL.FTZ R21, R30, R9 ;  /* 0x000000091e157220 */ /* 0x000fe20000410000 */
[----:B------:R-:W-:Y:S01]  /*f050*/  FMUL.FTZ R25, R28, R14 ;  /* 0x0000000e1c197220 */ /* 0x000fe20000410000 */
[-C--:B------:R-:W-:Y:S01]  /*f060*/  FMUL.FTZ R30, R30, R15.reuse ;  /* 0x0000000f1e1e7220 */ /* 0x080fe20000410000 */
[----:B------:R-:W-:Y:S01]  /*f070*/  FFMA.FTZ R29, R29, R16, R6 ;  /* 0x000000101d1d7223 */ /* 0x000fe20000010006 */
[-C--:B------:R-:W-:Y:S01]  /*f080*/  FMUL.FTZ R6, R28, R8.reuse ;  /* 0x000000081c067220 */ /* 0x080fe20000410000 */
[C---:B------:R-:W-:Y:S01]  /*f090*/  FFMA.FTZ R25, R17.reuse, R8, R25 ;  /* 0x0000000811197223 */ /* 0x040fe20000010019 */
[C---:B------:R-:W-:Y:S01]  /*f0a0*/  FFMA.FTZ R21, R26.reuse, R15, -R21 ;  /* 0x0000000f1a157223 */ /* 0x040fe20000010815 */
[----:B------:R-:W-:Y:S01]  /*f0b0*/  FFMA.FTZ R30, R26, R9, R30 ;  /* 0x000000091a1e7223 */ /* 0x000fe2000001001e */
[----:B------:R-:W-:Y:S01]  /*f0c0*/  FFMA.FTZ R6, R17, R14, -R6 ;  /* 0x0000000e11067223 */ /* 0x000fe20000010806 */
[----:B------:R-:W-:-:S02]  /*f0d0*/  F2FP.BF16.F32.PACK_AB R17, R0, R19 ;  /* 0x000000130011723e */ /* 0x000fc400000010ff */
[----:B------:R-:W-:Y:S02]  /*f0e0*/  F2FP.BF16.F32.PACK_AB R19, R29, R18 ;  /* 0x000000121d13723e */ /* 0x000fe400000010ff */
[----:B------:R-:W-:Y:S02]  /*f0f0*/  F2FP.BF16.F32.PACK_AB R16, R25, R6 ;  /* 0x000000061910723e */ /* 0x000fe400000010ff */
[----:B------:R-:W-:Y:S02]  /*f100*/  F2FP.BF16.F32.PACK_AB R18, R30, R21 ;  /* 0x000000151e12723e */ /* 0x000fe400000010ff */
.L_x_1543:
[----:B------:R-:W-:Y:S05]  /*f110*/  BSYNC.RECONVERGENT B0 ;  /* 0x0000000000007941 */ /* 0x000fea0003800200 */
.L_x_1542:
[----:B-----5:R1:W-:Y:S02]  /*f120*/  STS.128 [R3+0x800], R16 ;  /* 0x0008001003007388 */ /* 0x0203e40000000c00 */
.L_x_1541:
[----:B------:R-:W-:Y:S05]  /*f130*/  BSYNC.RECONVERGENT B1 ;  /* 0x0000000000017941 */ /* 0x000fea0003800200 */
.L_x_1540:
[----:B------:R-:W-:Y:S01]  /*f140*/  IADD3 R32, PT, PT, R142, 0x20, RZ ;  /* 0x000000208e207810 */ /* 0x000fe20007ffe0ff */
[----:B------:R-:W-:Y:S03]  /*f150*/  BSSY.RECONVERGENT B1, `(.L_x_1544) ;  /* 0x0000040000017945 */ /* 0x000fe60003800200 */
[----:B------:R-:W-:-:S13]  /*f160*/  ISETP.GE.AND P0, PT, R32, UR24, PT ;  /* 0x0000001820007c0c */ /* 0x000fda000bf06270 */
[----:B------:R-:W-:Y:S05]  /*f170*/  @P0 BRA `(.L_x_1545) ;  /* 0x0000000000f40947 */ /* 0x000fea0003800000 */
[----:B------:R-:W2:Y:S02]  /*f180*/  LDCU UR8, c[0x0][0x440] ;  /* 0x00008800ff0877ac */ /* 0x000ea40008000800 */
[----:B--2---:R-:W-:-:S13]  /*f190*/  ISETP.GE.AND P0, PT, R12, UR8, PT ;  /* 0x000000080c007c0c */ /* 0x004fda000bf06270 */
[----:B------:R2:W-:Y:S01]  /*f1a0*/  @P0 STS.128 [R3+0x1000], RZ ;  /* 0x001000ff03000388 */ /* 0x0005e20000000c00 */
[----:B------:R-:W-:Y:S05]  /*f1b0*/  @P0 BRA `(.L_x_1545) ;  /* 0x0000000000e40947 */ /* 0x000fea0003800000 */
[----:B-1----:R-:W-:-:S04]  /*f1c0*/  LEA R16, P0, R4, R22, 0x5 ;  /* 0x0000001604107211 */ /* 0x002fc800078028ff */
        /* <DEDUP_REMOVED lines=15> */
[----:B------:R-:W-:-:S04]  /*f2c0*/  IADD3.X R15, PT, PT, R0, UR11, RZ, P1, !PT ;  /* 0x0000000b000f7c10 */ /* 0x000fc80008ffe4ff */
[----:B------:R-:W2:Y:S04]  /*f2d0*/  LDG.E.64 R8, desc[UR4][R8.64] ;  /* 0x0000000408087981 */ /* 0x000ea8000c1e1b00 */
[----:B------:R-:W3:Y:S01]  /*f2e0*/  LDG.E.64 R14, desc[UR4][R14.64] ;  /* 0x000000040e0e7981 */ /* 0x000ee2000c1e1b00 */
[C---:B-----5:R-:W-:Y:S01]  /*f2f0*/  LOP3.LUT R0, R17.reuse, 0xffff0000, RZ, 0xc0, !PT ;  /* 0xffff000011007812 */ /* 0x060fe200078ec0ff */
[----:B------:R-:W-:Y:S01]  /*f300*/  IMAD.U32 R26, R18, 0x10000, RZ ;  /* 0x00010000121a7824 */ /* 0x000fe200078e00ff */
[----:B------:R-:W-:Y:S01]  /*f310*/  SHF.L.U32 R6, R17, 0x10, RZ ;  /* 0x0000001011067819 */ /* 0x000fe200000006ff */
[C---:B------:R-:W-:Y:S01]  /*f320*/  IMAD.U32 R17, R16.reuse, 0x10000, RZ ;  /* 0x0001000010117824 */ /* 0x040fe200078e00ff */
[----:B------:R-:W-:Y:S02]  /*f330*/  LOP3.LUT R28, R16, 0xffff0000, RZ, 0xc0, !PT ;  /* 0xffff0000101c7812 */ /* 0x000fe400078ec0ff */
[----:B------:R-:W-:-:S02]  /*f340*/  SHF.L.U32 R29, R19, 0x10, RZ ;  /* 0x00000010131d7819 */ /* 0x000fc400000006ff */
[----:B------:R-:W-:Y:S02]  /*f350*/  LOP3.LUT R27, R19, 0xffff0000, RZ, 0xc0, !PT ;  /* 0xffff0000131b7812 */ /* 0x000fe400078ec0ff */
[----:B------:R-:W-:Y:S02]  /*f360*/  LOP3.LUT R30, R18, 0xffff0000, RZ, 0xc0, !PT ;  /* 0xffff0000121e7812 */ /* 0x000fe400078ec0ff */
[----:B--2---:R-:W-:Y:S02]  /*f370*/  LOP3.LUT R21, R8, 0xffff0000, RZ, 0xc0, !PT ;  /* 0xffff000008157812 */ /* 0x004fe400078ec0ff */
[----:B------:R-:W-:Y:S02]  /*f380*/  LOP3.LUT R16, R9, 0xffff0000, RZ, 0xc0, !PT ;  /* 0xffff000009107812 */ /* 0x000fe400078ec0ff */
[----:B---3--:R-:W-:Y:S01]  /*f390*/  LOP3.LUT R25, R14, 0xffff0000, RZ, 0xc0, !PT ;  /* 0xffff00000e197812 */ /* 0x008fe200078ec0ff */
[C---:B------:R-:W-:Y:S01]  /*f3a0*/  FMUL.FTZ R19, R0.reuse, R21 ;  /* 0x0000001500137220 */ /* 0x040fe20000410000 */
        /* <DEDUP_REMOVED lines=11> */
[----:B------:R-:W-:Y:S01]  /*f460*/  FMUL.FTZ R21, R30, R9 ;  /* 0x000000091e157220 */ /* 0x000fe20000410000 */
[----:B------:R-:W-:Y:S01]  /*f470*/  FFMA.FTZ R29, R29, R16, R6 ;  /* 0x000000101d1d7223 */ /* 0x000fe20000010006 */
[C---:B------:R-:W-:Y:S01]  /*f480*/  FMUL.FTZ R6, R28.reuse, R8 ;  /* 0x000000081c067220 */ /* 0x040fe20000410000 */
[-C--:B------:R-:W-:Y:S01]  /*f490*/  FMUL.FTZ R25, R28, R14.reuse ;  /* 0x0000000e1c197220 */ /* 0x080fe20000410000 */
[-C--:B------:R-:W-:Y:S01]  /*f4a0*/  FMUL.FTZ R30, R30, R15.reuse ;  /* 0x0000000f1e1e7220 */ /* 0x080fe20000410000 */
[C---:B------:R-:W-:Y:S01]  /*f4b0*/  FFMA.FTZ R21, R26.reuse, R15, -R21 ;  /* 0x0000000f1a157223 */ /* 0x040fe20000010815 */
[C---:B------:R-:W-:Y:S01]  /*f4c0*/  FFMA.FTZ R6, R17.reuse, R14, -R6 ;  /* 0x0000000e11067223 */ /* 0x040fe20000010806 */
[----:B------:R-:W-:Y:S01]  /*f4d0*/  FFMA.FTZ R25, R17, R8, R25 ;  /* 0x0000000811197223 */ /* 0x000fe20000010019 */
[----:B------:R-:W-:Y:S01]  /*f4e0*/  FFMA.FTZ R30, R26, R9, R30 ;  /* 0x000000091a1e7223 */ /* 0x000fe2000001001e */
[----:B------:R-:W-:-:S02]  /*f4f0*/  F2FP.BF16.F32.PACK_AB R17, R0, R19 ;  /* 0x000000130011723e */ /* 0x000fc400000010ff */
[----:B------:R-:W-:Y:S02]  /*f500*/  F2FP.BF16.F32.PACK_AB R19, R29, R18 ;  /* 0x000000121d13723e */ /* 0x000fe400000010ff */
[----:B------:R-:W-:Y:S02]  /*f510*/  F2FP.BF16.F32.PACK_AB R16, R25, R6 ;  /* 0x000000061910723e */ /* 0x000fe400000010ff */
[----:B------:R-:W-:Y:S02]  /*f520*/  F2FP.BF16.F32.PACK_AB R18, R30, R21 ;  /* 0x000000151e12723e */ /* 0x000fe400000010ff */
.L_x_1547:
[----:B------:R-:W-:Y:S05]  /*f530*/  BSYNC.RECONVERGENT B0 ;  /* 0x0000000000007941 */ /* 0x000fea0003800200 */
.L_x_1546:
[----:B-----5:R1:W-:Y:S02]  /*f540*/  STS.128 [R3+0x1000], R16 ;  /* 0x0010001003007388 */ /* 0x0203e40000000c00 */
.L_x_1545:
[----:B------:R-:W-:Y:S05]  /*f550*/  BSYNC.RECONVERGENT B1 ;  /* 0x0000000000017941 */ /* 0x000fea0003800200 */
.L_x_1544:
[----:B------:R-:W-:-:S04]  /*f560*/  IADD3 R21, PT, PT, R142, 0x30, RZ ;  /* 0x000000308e157810 */ /* 0x000fc80007ffe0ff */
        /* <DEDUP_REMOVED lines=33> */
[C---:B--2---:R-:W-:Y:S01]  /*f780*/  LOP3.LUT R15, R4.reuse, 0xffff0000, RZ, 0xc0, !PT ;  /* 0xffff0000040f7812 */ /* 0x044fe200078ec0ff */
[----:B------:R-:W-:Y:S01]  /*f790*/  IMAD.U32 R4, R4, 0x10000, RZ ;  /* 0x0001000004047824 */ /* 0x000fe200078e00ff */
[C---:B------:R-:W-:Y:S01]  /*f7a0*/  LOP3.LUT R10, R5.reuse, 0xffff0000, RZ, 0xc0, !PT ;  /* 0xffff0000050a7812 */ /* 0x040fe200078ec0ff */
[----:B------:R-:W-:Y:S01]  /*f7b0*/  IMAD.U32 R5, R5, 0x10000, RZ ;  /* 0x0001000005057824 */ /* 0x000fe200078e00ff */
[----:B---3--:R-:W-:Y:S01]  /*f7c0*/  LOP3.LUT R17, R6, 0xffff0000, RZ, 0xc0, !PT ;  /* 0xffff000006117812 */ /* 0x008fe200078ec0ff */
        /* <DEDUP_REMOVED lines=11> */
[C---:B------:R-:W-:Y:S01]  /*f880*/  FMUL.FTZ R15, R22.reuse, R5 ;  /* 0x00000005160f7220 */ /* 0x040fe20000410000 */
        /* <DEDUP_REMOVED lines=9> */
[----:B------:R-:W-:Y:S01]  /*f920*/  F2FP.BF16.F32.PACK_AB R16, R17, R8 ;  /* 0x000000081110723e */ /* 0x000fe200000010ff */
[----:B------:R-:W-:Y:S01]  /*f930*/  IMAD.MOV.U32 R17, RZ, RZ, R0 ;  /* 0x000000ffff117224 */ /* 0x000fe200078e0000 */
[----:B------:R-:W-:Y:S02]  /*f940*/  F2FP.BF16.F32.PACK_AB R18, R22, R15 ;  /* 0x0000000f1612723e */ /* 0x000fe400000010ff */
.L_x_1549:
[----:B------:R-:W-:Y:S05]  /*f950*/  BSYNC.RECONVERGENT B0 ;  /* 0x0000000000007941 */ /* 0x000fea0003800200 */
.L_x_1548:
[----:B-----5:R1:W-:Y:S01]  /*f960*/  STS.128 [R3+0x1800], R16 ;  /* 0x0018001003007388 */ /* 0x0203e20000000c00 */
[----:B------:R-:W-:Y:S05]  /*f970*/  BRA `(.L_x_1533) ;  /* 0x0000001800047947 */ /* 0x000fea0003800000 */
.L_x_1534:
[----:B------:R-:W-:Y:S01]  /*f980*/  UIADD3 UR24, UPT, UPT, -UR24, UR20, URZ ;  /* 0x0000001418187290 */ /* 0x000fe2000fffe1ff */
[----:B------:R-:W-:Y:S01]  /*f990*/  LEA.HI R14, R7, R7, RZ, 0x1 ;  /* 0x00000007070e7211 */ /* 0x000fe200078f08ff */
[----:B------:R-:W-:Y:S01]  /*f9a0*/  BSSY.RECONVERGENT B1, `(.L_x_1550) ;  /* 0x0000063000017945 */ /* 0x000fe20003800200 */
[----:B------:R-:W-:Y:S02]  /*f9b0*/  SHF.R.U32.HI R29, RZ, 0x1, R7 ;  /* 0x00000001ff1d7819 */ /* 0x000fe40000011607 */
[----:B------:R-:W-:Y:S02]  /*f9c0*/  SHF.R.S32.HI R14, RZ, 0x1, R14 ;  /* 0x00000001ff0e7819 */ /* 0x000fe4000001140e */
[----:B------:R-:W-:Y:S02]  /*f9d0*/  ISETP.GE.AND P0, PT, R142, UR24, PT ;  /* 0x000000188e007c0c */ /* 0x000fe4000bf06270 */
[----:B------:R-:W-:Y:S01]  /*f9e0*/  ISETP.GE.U32.AND P1, PT, R12, R29, PT ;  /* 0x0000001d0c00720c */ /* 0x000fe20003f26070 */
[----:B------:R-:W-:-:S05]  /*f9f0*/  IMAD.MOV R15, RZ, RZ, -R14 ;  /* 0x000000ffff0f7224 */ /* 0x000fca00078e0a0e */
[----:B------:R-:W-:Y:S02]  /*fa00*/  SEL R29, R29, R15, !P1 ;  /* 0x0000000f1d1d7207 */ /* 0x000fe40004800000 */
[----:B------:R-:W-:-:S03]  /*fa10*/  SHF.R.S32.HI R28, RZ, 0x1f, R15 ;  /* 0x0000001fff1c7819 */ /* 0x000fc6000001140f */
[----:B------:R-:W-:Y:S05]  /*fa20*/  @P0 BRA `(.L_x_1551) ;  /* 0x0000000400680947 */ /* 0x000fea0003800000 */
        /* <DEDUP_REMOVED lines=24> */
[----:B-1----:R-:W2:Y:S01]  /*fbb0*/  LDG.E.128 R16, desc[UR4][R16.64] ;  /* 0x0000000410107981 */ /* 0x002ea2000c1e1d00 */
[C---:B-----5:R-:W-:Y:S01]  /*fbc0*/  LOP3.LUT R2, R25.reuse, 0xffff0000, RZ, 0xc0, !PT ;  /* 0xffff000019027812 */ /* 0x060fe200078ec0ff */
[----:B------:R-:W-:Y:S01]  /*fbd0*/  IMAD.U32 R35, R25, 0x10000, RZ ;  /* 0x0001000019237824 */ /* 0x000fe200078e00ff */
[C---:B------:R-:W-:Y:S01]  /*fbe0*/  LOP3.LUT R25, R27.reuse, 0xffff0000, RZ, 0xc0, !PT ;  /* 0xffff00001b197812 */ /* 0x040fe200078ec0ff */
[----:B------:R-:W-:Y:S01]  /*fbf0*/  IMAD.U32 R39, R27, 0x10000, RZ ;  /* 0x000100001b277824 */ /* 0x000fe200078e00ff */
[----:B------:R-:W-:Y:S02]  /*fc00*/  SHF.L.U32 R32, R24, 0x10, RZ ;  /* 0x0000001018207819 */ /* 0x000fe400000006ff */
[----:B------:R-:W-:Y:S02]  /*fc10*/  SHF.L.U32 R34, R26, 0x10, RZ ;  /* 0x000000101a227819 */ /* 0x000fe400000006ff */
[----:B------:R-:W-:Y:S02]  /*fc20*/  LOP3.LUT R24, R24, 0xffff0000, RZ, 0xc0, !PT ;  /* 0xffff000018187812 */ /* 0x000fe400078ec0ff */
[----:B------:R-:W-:-:S02]  /*fc30*/  LOP3.LUT R26, R26, 0xffff0000, RZ, 0xc0, !PT ;  /* 0xffff00001a1a7812 */ /* 0x000fc400078ec0ff */
[C---:B---3--:R-:W-:Y:S02]  /*fc40*/  SHF.L.U32 R38, R8.reuse, 0x10, RZ ;  /* 0x0000001008267819 */ /* 0x048fe400000006ff */
[----:B------:R-:W-:Y:S01]  /*fc50*/  LOP3.LUT R27, R8, 0xffff0000, RZ, 0xc0, !PT ;  /* 0xffff0000081b7812 */ /* 0x000fe200078ec0ff */
[C---:B------:R-:W-:Y:S01]  /*fc60*/  IMAD.U32 R8, R9.reuse, 0x10000, RZ ;  /* 0x0001000009087824 */ /* 0x040fe200078e00ff */
[----:B------:R-:W-:Y:S01]  /*fc70*/  LOP3.LUT R41, R9, 0xffff0000, RZ, 0xc0, !PT ;  /* 0xffff000009297812 */ /* 0x000fe200078ec0ff */
[----:B------:R-:W-:Y:S01]  /*fc80*/  IMAD.U32 R9, R11, 0x10000, RZ ;  /* 0x000100000b097824 */ /* 0x000fe200078e00ff */
[C---:B------:R-:W-:Y:S01]  /*fc90*/  SHF.L.U32 R40, R10.reuse, 0x10, RZ ;  /* 0x000000100a287819 */ /* 0x040fe200000006ff */
[----:B----4-:R-:W-:Y:S01]  /*fca0*/  IMAD.U32 R43, R21, 0x10000, RZ ;  /* 0x00010000152b7824 */ /* 0x010fe200078e00ff */
        /* <DEDUP_REMOVED lines=16> */
[----:B--2---:R-:W-:Y:S01]  /*fdb0*/  LOP3.LUT R23, R17, 0xffff0000, RZ, 0xc0, !PT ;  /* 0xffff000011177812 */ /* 0x004fe200078ec0ff */
        /* <DEDUP_REMOVED lines=29> */
.L_x_1554:
[----:B------:R-:W-:Y:S05]  /*ff90*/  BSYNC.RECONVERGENT B0 ;  /* 0x0000000000007941 */ /* 0x000fea0003800200 */
.L_x_1553:
[----:B-----5:R2:W-:Y:S01]  /*ffa0*/  STS.128 [R3], R24 ;  /* 0x0000001803007388 */ /* 0x0205e20000000c00 */
[----:B------:R-:W-:Y:S05]  /*ffb0*/  BRA `(.L_x_1551) ;  /* 0x0000000000047947 */ /* 0x000fea0003800000 */
.L_x_1552:
[----:B------:R1:W-:Y:S02]  /*ffc0*/  STS.128 [R3], RZ ;  /* 0x000000ff03007388 */ /* 0x0003e40000000c00 */
.L_x_1551:
[----:B------:R-:W-:Y:S05]  /*ffd0*/  BSYNC.RECONVERGENT B1 ;  /* 0x0000000000017941 */ /* 0x000fea0003800200 */
.L_x_1550:
[----:B------:R-:W-:Y:S01]  /*ffe0*/  VIADD R2, R142, 0x10 ;  /* 0x000000108e027836 */ /* 0x000fe20000000000 */
[C---:B------:R-:W-:Y:S01]  /*fff0*/  LEA R34, P0, R31.reuse, R36, 0x1 ;  /* 0x000000241f227211 */ /* 0x040fe200078008ff */
[----:B------:R-:W-:Y:S03]  /*10000*/  BSSY.RECONVERGENT B1, `(.L_x_1555) ;  /* 0x000005c000017945 */ /* 0x000fe60003800200 */
[----:B------:R-:W-:Y:S02]  /*10010*/  ISETP.GE.AND P2, PT, R2, UR24, PT ;  /* 0x0000001802007c0c */ /* 0x000fe4000bf46270 */
        /* <DEDUP_REMOVED lines=35> */
[C---:B----4-:R-:W-:Y:S02]  /*10250*/  SHF.L.U32 R36, R8.reuse, 0x10, RZ ;  /* 0x0000001008247819 */ /* 0x050fe400000006ff */
        /* <DEDUP_REMOVED lines=52> */
.L_x_1558:
[----:B------:R-:W-:Y:S05]  /*105a0*/  BSYNC.RECONVERGENT B0 ;  /* 0x0000000000007941 */ /* 0x000fea0003800200 */
.L_x_1557:
[----:B-----5:R4:W-:Y:S02]  /*105b0*/  STS.128 [R3+0x800], R24 ;  /* 0x0008001803007388 */ /* 0x0209e40000000c00 */
.L_x_1556:
[----:B------:R-:W-:Y:S05]  /*105c0*/  BSYNC.RECONVERGENT B1 ;  /* 0x0000000000017941 */ /* 0x000fea0003800200 */
.L_x_1555:
[----:B------:R-:W-:Y:S01]  /*105d0*/  IADD3 R32, PT, PT, R142, 0x20, RZ ;  /* 0x000000208e207810 */ /* 0x000fe20007ffe0ff */
[----:B------:R-:W-:Y:S03]  /*105e0*/  BSSY.RECONVERGENT B1, `(.L_x_1559) ;  /* 0x000005d000017945 */ /* 0x000fe60003800200 */
[----:B------:R-:W-:-:S13]  /*105f0*/  ISETP.GE.AND P0, PT, R32, UR24, PT ;  /* 0x0000001820007c0c */ /* 0x000fda000bf06270 */
[----:B------:R-:W-:Y:S05]  /*10600*/  @P0 BRA `(.L_x_1560) ;  /* 0x0000000400680947 */ /* 0x000fea0003800000 */
[----:B------:R-:W1:Y:S02]  /*10610*/  LDCU UR8, c[0x0][0x440] ;  /* 0x00008800ff0877ac */ /* 0x000e640008000800 */
[----:B-1----:R-:W-:-:S13]  /*10620*/  ISETP.GE.AND P0, PT, R12, UR8, PT ;  /* 0x000000080c007c0c */ /* 0x002fda000bf06270 */
[----:B------:R1:W-:Y:S01]  /*10630*/  @P0 STS.128 [R3+0x1000], RZ ;  /* 0x001000ff03000388 */ /* 0x0003e20000000c00 */
[----:B------:R-:W-:Y:S05]  /*10640*/  @P0 BRA `(.L_x_1560) ;  /* 0x0000000400580947 */ /* 0x000fea0003800000 */
[----:B------:R-:W-:-:S04]  /*10650*/  LEA R18, P0, R4, R34, 0x5 ;  /* 0x0000002204127211 */ /* 0x000fc800078028ff */
[----:B------:R-:W-:-:S05]  /*10660*/  LEA.HI.X R19, R4, R35, R5, 0x5, P0 ;  /* 0x0000002304137211 */ /* 0x000fca00000f2c05 */
[----:B--2-4-:R2:W5:Y:S01]  /*10670*/  LDG.E.128 R24, desc[UR4][R18.64] ;  /* 0x0000000412187981 */ /* 0x014562000c1e1d00 */
[----:B------:R-:W-:Y:S01]  /*10680*/  ISETP.GE.AND P0, PT, R12, R7, PT ;  /* 0x000000070c00720c */ /* 0x000fe20003f06270 */
[----:B------:R-:W-:-:S12]  /*10690*/  BSSY.RECONVERGENT B0, `(.L_x_1561) ;  /* 0x0000050000007945 */ /* 0x000fd80003800200 */
[----:B------:R-:W-:Y:S05]  /*106a0*/  @P0 BRA `(.L_x_1562) ;  /* 0x0000000400380947 */ /* 0x000fea0003800000 */
[----:B------:R-:W4:Y:S01]  /*106b0*/  LDCU.64 UR8, c[0x0][0x4d0] ;  /* 0x00009a00ff0877ac */ /* 0x000f220008000a00 */
        /* <DEDUP_REMOVED lines=8> */
[----:B----4-:R-:W-:-:S04]  /*10740*/  IADD3 R8, P0, PT, R17, UR8, RZ ;  /* 0x0000000811087c10 */ /* 0x010fc8000ff1e0ff */
[----:B------:R-:W-:Y:S01]  /*10750*/  IADD3.X R9, PT, PT, R16, UR9, RZ, P0, !PT ;  /* 0x0000000910097c10 */ /* 0x000fe200087fe4ff */
[----:B------:R-:W2:Y:S01]  /*10760*/  LDCU.64 UR8, c[0x0][0x4c8] ;  /* 0x00009900ff0877ac */ /* 0x000ea20008000a00 */
[----:B------:R-:W-:-:S04]  /*10770*/  IMAD.WIDE R20, R29, 0x2, R18 ;  /* 0x000000021d147825 */ /* 0x000fc800078e0212 */
[----:B------:R-:W4:Y:S04]  /*10780*/  LDG.E.128 R8, desc[UR4][R8.64] ;  /* 0x0000000408087981 */ /* 0x000f28000c1e1d00 */
        /* <DEDUP_REMOVED lines=12> */
[C---:B----4-:R-:W-:Y:S01]  /*10850*/  IMAD.U32 R37, R8.reuse, 0x10000, RZ ;  /* 0x0001000008257824 */ /* 0x050fe200078e00ff */
[----:B------:R-:W-:Y:S01]  /*10860*/  LOP3.LUT R27, R8, 0xffff0000, RZ, 0xc0, !PT ;  /* 0xffff0000081b7812 */ /* 0x000fe200078ec0ff */
[----:B------:R-:W-:Y:S01]  /*10870*/  IMAD.U32 R39, R10, 0x10000, RZ ;  /* 0x000100000a277824 */ /* 0x000fe200078e00ff */
[C---:B------:R-:W-:Y:S01]  /*10880*/  SHF.L.U32 R8, R9.reuse, 0x10, RZ ;  /* 0x0000001009087819 */ /* 0x040fe200000006ff */
[----:B---3--:R-:W-:Y:S01]  /*10890*/  IMAD.U32 R44, R22, 0x10000, RZ ;  /* 0x00010000162c7824 */ /* 0x008fe200078e00ff */
[----:B------:R-:W-:Y:S01]  /*108a0*/  LOP3.LUT R40, R9, 0xffff0000, RZ, 0xc0, !PT ;  /* 0xffff000009287812 */ /* 0x000fe200078ec0ff */
[----:B------:R-:W-:Y:S01]  /*108b0*/  IMAD.U32 R42, R20, 0x10000, RZ ;  /* 0x00010000142a7824 */ /* 0x000fe200078e00ff */
[----:B------:R-:W-:Y:S01]  /*108c0*/  SHF.L.U32 R9, R11, 0x10, RZ ;  /* 0x000000100b097819 */ /* 0x000fe200000006ff */
[----:B------:R-:W-:Y:S01]  /*108d0*/  @!P1 FADD.FTZ R8, -R8, -RZ ;  /* 0x800000ff08089221 */ /* 0x000fe20000010100 */
        /* <DEDUP_REMOVED lines=10> */
[----:B------:R-:W-:Y:S01]  /*10980*/  SHF.L.U32 R22, R23, 0x10, RZ ;  /* 0x0000001017167819 */ /* 0x000fe200000006ff */
[----:B------:R-:W-:Y:S01]  /*10990*/  @!P1 FADD.FTZ R40, -R40, -RZ ;  /* 0x800000ff28289221 */ /* 0x000fe20000010100 */
[----:B------:R-:W-:Y:S01]  /*109a0*/  LOP3.LUT R20, R20, 0xffff0000, RZ, 0xc0, !PT ;  /* 0xffff000014147812 */ /* 0x000fe200078ec0ff */
[----:B------:R-:W-:Y:S01]  /*109b0*/  FMUL.FTZ R41, R41, R8 ;  /* 0x0000000829297220 */ /* 0x000fe20000410000 */
[----:B------:R-:W-:Y:S01]  /*109c0*/  LOP3.LUT R46, R23, 0xffff0000, RZ, 0xc0, !PT ;  /* 0xffff0000172e7812 */ /* 0x000fe200078ec0ff */
[----:B------:R-:W-:Y:S01]  /*109d0*/  @!P1 FADD.FTZ R39, -R39, -RZ ;  /* 0x800000ff27279221 */ /* 0x000fe20000010100 */
[----:B------:R-:W-:Y:S01]  /*109e0*/  FMUL.FTZ R9, R22, R9 ;  /* 0x0000000916097220 */ /* 0x000fe20000410000 */
[----:B------:R-:W-:Y:S01]  /*109f0*/  FMUL.FTZ R27, R20, R27 ;  /* 0x0000001b141b7220 */ /* 0x000fe20000410000 */
[----:B------:R-:W-:Y:S01]  /*10a00*/  FMUL.FTZ R21, R21, R10 ;  /* 0x0000000a15157220 */ /* 0x000fe20000410000 */
[----:B------:R-:W-:Y:S01]  /*10a10*/  FMUL.FTZ R46, R46, R11 ;  /* 0x0000000b2e2e7220 */ /* 0x000fe20000410000 */
[C---:B--2---:R-:W-:Y:S01]  /*10a20*/  SHF.L.U32 R8, R17.reuse, 0x10, RZ ;  /* 0x0000001011087819 */ /* 0x044fe200000006ff */
[----:B------:R-:W-:Y:S01]  /*10a30*/  IMAD.U32 R11, R16, 0x10000, RZ ;  /* 0x00010000100b7824 */ /* 0x000fe200078e00ff */
[----:B------:R-:W-:Y:S01]  /*10a40*/  LOP3.LUT R22, R17, 0xffff0000, RZ, 0xc0, !PT ;  /* 0xffff000011167812 */ /* 0x000fe200078ec0ff */
[----:B------:R-:W-:Y:S01]  /*10a50*/  IMAD.U32 R20, R18, 0x10000, RZ ;  /* 0x0001000012147824 */ /* 0x000fe200078e00ff */
[----:B------:R-:W-:Y:S01]  /*10a60*/  LOP3.LUT R10, R16, 0xffff0000, RZ, 0xc0, !PT ;  /* 0xffff0000100a7812 */ /* 0x000fe200078ec0ff */
[----:B------:R-:W-:Y:S01]  /*10a70*/  FMUL.FTZ R42, R42, R37 ;  /* 0x000000252a2a7220 */ /* 0x000fe20000410000 */
        /* <DEDUP_REMOVED lines=17> */
.L_x_1562:
[----:B------:R-:W-:Y:S05]  /*10b90*/  BSYNC.RECONVERGENT B0 ;  /* 0x0000000000007941 */ /* 0x000fea0003800200 */
.L_x_1561:
[----:B-----5:R4:W-:Y:S02]  /*10ba0*/  STS.128 [R3+0x1000], R24 ;  /* 0x0010001803007388 */ /* 0x0209e40000000c00 */
.L_x_1560:
[----:B------:R-:W-:Y:S05]  /*10bb0*/  BSYNC.RECONVERGENT B1 ;  /* 0x0000000000017941 */ /* 0x000fea0003800200 */
.L_x_1559:
[----:B------:R-:W-:-:S04]  /*10bc0*/  IADD3 R21, PT, PT, R142, 0x30, RZ ;  /* 0x000000308e157810 */ /* 0x000fc80007ffe0ff */
        /* <DEDUP_REMOVED lines=12> */
[----:B------:R-:W3:Y:S01]  /*10c90*/  LDCU.64 UR8, c[0x0][0x4d0] ;  /* 0x00009a00ff0877ac */ /* 0x000ee20008000a00 */
[----:B------:R-:W-:Y:S01]  /*10ca0*/  IMAD R5, R14, 0x30, RZ ;  /* 0x000000300e057824 */ /* 0x000fe200078e02ff */
[----:B------:R-:W-:Y:S01]  /*10cb0*/  SEL R15, R15, RZ, P1 ;  /* 0x000000ff0f0f7207 */ /* 0x000fe20000800000 */
[----:B--2-4-:R-:W-:Y:S01]  /*10cc0*/  IMAD.WIDE R24, R29, 0x2, R16 ;  /* 0x000000021d187825 */ /* 0x014fe200078e0210 */
[----:B------:R-:W-:Y:S02]  /*10cd0*/  SEL R7, R28, RZ, P1 ;  /* 0x000000ff1c077207 */ /* 0x000fe40000800000 */
[--C-:B------:R-:W-:Y:S02]  /*10ce0*/  IADD3 R15, P2, P0, R15, R0, R5.reuse ;  /* 0x000000000f0f7210 */ /* 0x100fe4000785e005 */
[----:B------:R-:W-:Y:S01]  /*10cf0*/  SHF.R.S32.HI R5, RZ, 0x1f, R5 ;  /* 0x0000001fff057819 */ /* 0x000fe20000011405 */
[----:B------:R-:W2:Y:S02]  /*10d00*/  LDG.E.128 R24, desc[UR4][R24.64] ;  /* 0x0000000418187981 */ /* 0x000ea4000c1e1d00 */
[----:B------:R-:W-:Y:S01]  /*10d10*/  IMAD.SHL.U32 R0, R15, 0x2, RZ ;  /* 0x000000020f007824 */ /* 0x000fe200078e00ff */
[----:B------:R-:W-:-:S04]  /*10d20*/  IADD3.X R14, PT, PT, R7, R6, R5, P2, P0 ;  /* 0x00000006070e7210 */ /* 0x000fc800017e0405 */
[----:B------:R-:W-:Y:S02]  /*10d30*/  SHF.L.U64.HI R14, R15, 0x1, R14 ;  /* 0x000000010f0e7819 */ /* 0x000fe4000001020e */
[----:B---3--:R-:W-:-:S04]  /*10d40*/  IADD3 R4, P0, PT, R0, UR8, RZ ;  /* 0x0000000800047c10 */ /* 0x008fc8000ff1e0ff */
[----:B------:R-:W-:Y:S01]  /*10d50*/  IADD3.X R5, PT, PT, R14, UR9, RZ, P0, !PT ;  /* 0x000000090e057c10 */ /* 0x000fe200087fe4ff */
[----:B------:R-:W1:Y:S05]  /*10d60*/  LDCU.64 UR8, c[0x0][0x4c8] ;  /* 0x00009900ff0877ac */ /* 0x000e6a0008000a00 */
[----:B------:R-:W3:Y:S01]  /*10d70*/  LDG.E.128 R4, desc[UR4][R4.64] ;  /* 0x0000000404047981 */ /* 0x000ee2000c1e1d00 */
[----:B-1----:R-:W-:-:S04]  /*10d80*/  IADD3 R16, P0, PT, R0, UR8, RZ ;  /* 0x0000000800107c10 */ /* 0x002fc8000ff1e0ff */
[----:B------:R-:W-:-:S06]  /*10d90*/  IADD3.X R17, PT, PT, R14, UR9, RZ, P0, !PT ;  /* 0x000000090e117c10 */ /* 0x000fcc00087fe4ff */
[----:B------:R-:W4:Y:S01]  /*10da0*/  LDG.E.128 R16, desc[UR4][R16.64] ;  /* 0x0000000410107981 */ /* 0x000f22000c1e1d00 */
[C---:B-----5:R-:W-:Y:S02]  /*10db0*/  LOP3.LUT R0, R9.reuse, 0xffff0000, RZ, 0xc0, !PT ;  /* 0xffff000009007812 */ /* 0x060fe400078ec0ff */
[----:B------:R-:W-:Y:S02]  /*10dc0*/  SHF.L.U32 R20, R9, 0x10, RZ ;  /* 0x0000001009147819 */ /* 0x000fe400000006ff */
[C---:B------:R-:W-:Y:S02]  /*10dd0*/  LOP3.LUT R9, R11.reuse, 0xffff0000, RZ, 0xc0, !PT ;  /* 0xffff00000b097812 */ /* 0x040fe400078ec0ff */
[----:B------:R-:W-:Y:S01]  /*10de0*/  SHF.L.U32 R28, R11, 0x10, RZ ;  /* 0x000000100b1c7819 */ /* 0x000fe200000006ff */
[C---:B------:R-:W-:Y:S01]  /*10df0*/  IMAD.U32 R14, R8.reuse, 0x10000, RZ ;  /* 0x00010000080e7824 */ /* 0x040fe200078e00ff */
[----:B------:R-:W-:Y:S01]  /*10e00*/  LOP3.LUT R8, R8, 0xffff0000, RZ, 0xc0, !PT ;  /* 0xffff000008087812 */ /* 0x000fe200078ec0ff */
[C---:B------:R-:W-:Y:S01]  /*10e10*/  IMAD.U32 R15, R10.reuse, 0x10000, RZ ;  /* 0x000100000a0f7824 */ /* 0x040fe200078e00ff */
[----:B------:R-:W-:Y:S01]  /*10e20*/  LOP3.LUT R10, R10, 0xffff0000, RZ, 0xc0, !PT ;  /* 0xffff00000a0a7812 */ /* 0x000fe200078ec0ff */
[C---:B--2---:R-:W-:Y:S01]  /*10e30*/  IMAD.U32 R23, R24.reuse, 0x10000, RZ ;  /* 0x0001000018177824 */ /* 0x044fe200078e00ff */
[----:B------:R-:W-:Y:S01]  /*10e40*/  LOP3.LUT R22, R24, 0xffff0000, RZ, 0xc0, !PT ;  /* 0xffff000018167812 */ /* 0x000fe200078ec0ff */
[----:B------:R-:W-:Y:S01]  /*10e50*/  IMAD.U32 R29, R26, 0x10000, RZ ;  /* 0x000100001a1d7824 */ /* 0x000fe200078e00ff */
[----:B------:R-:W-:-:S02]  /*10e60*/  SHF.L.U32 R11, R25, 0x10, RZ ;  /* 0x00000010190b7819 */ /* 0x000fc400000006ff */
[----:B------:R-:W-:Y:S02]  /*10e70*/  LOP3.LUT R30, R25, 0xffff0000, RZ, 0xc0, !PT ;  /* 0xffff0000191e7812 */ /* 0x000fe400078ec0ff */
[----:B------:R-:W-:Y:S02]  /*10e80*/  LOP3.LUT R25, R26, 0xffff0000, RZ, 0xc0, !PT ;  /* 0xffff00001a197812 */ /* 0x000fe400078ec0ff */
[C---:B------:R-:W-:Y:S02]  /*10e90*/  SHF.L.U32 R24, R27.reuse, 0x10, RZ ;  /* 0x000000101b187819 */ /* 0x040fe400000006ff */
[----:B------:R-:W-:Y:S01]  /*10ea0*/  LOP3.LUT R31, R27, 0xffff0000, RZ, 0xc0, !PT ;  /* 0xffff00001b1f7812 */ /* 0x000fe200078ec0ff */
[C---:B---3--:R-:W-:Y:S01]  /*10eb0*/  IMAD.U32 R26, R4.reuse, 0x10000, RZ ;  /* 0x00010000041a7824 */ /* 0x048fe200078e00ff */
[----:B------:R-:W-:Y:S01]  /*10ec0*/  LOP3.LUT R27, R4, 0xffff0000, RZ, 0xc0, !PT ;  /* 0xffff0000041b7812 */ /* 0x000fe200078ec0ff */
[----:B------:R-:W-:Y:S01]  /*10ed0*/  IMAD.U32 R34, R6, 0x10000, RZ ;  /* 0x0001000006227824 */ /* 0x000fe200078e00ff */
[----:B------:R-:W-:-:S02]  /*10ee0*/  SHF.L.U32 R4, R5, 0x10, RZ ;  /* 0x0000001005047819 */ /* 0x000fc400000006ff */
[----:B------:R-:W-:Y:S02]  /*10ef0*/  LOP3.LUT R33, R5, 0xffff0000, RZ, 0xc0, !PT ;  /* 0xffff000005217812 */ /* 0x000fe400078ec0ff */
[C---:B------:R-:W-:Y:S02]  /*10f00*/  SHF.L.U32 R5, R7.reuse, 0x10, RZ ;  /* 0x0000001007057819 */ /* 0x040fe400000006ff */
[----:B------:R-:W-:Y:S01]  /*10f10*/  LOP3.LUT R6, R6, 0xffff0000, RZ, 0xc0, !PT ;  /* 0xffff000006067812 */ /* 0x000fe200078ec0ff */
[----:B------:R-:W-:Y:S01]  /*10f20*/  @!P1 FADD.FTZ R4, -R4, -RZ ;  /* 0x800000ff04049221 */ /* 0x000fe20000010100 */
[----:B------:R-:W-:Y:S01]  /*10f30*/  LOP3.LUT R36, R7, 0xffff0000, RZ, 0xc0, !PT ;  /* 0xffff000007247812 */ /* 0x000fe200078ec0ff */
[----:B------:R-:W-:Y:S01]  /*10f40*/  @!P1 FADD.FTZ R5, -R5, -RZ ;  /* 0x800000ff05059221 */ /* 0x000fe20000010100 */
[----:B------:R-:W-:Y:S01]  /*10f50*/  @!P1 FADD.FTZ R27, -R27, -RZ ;  /* 0x800000ff1b1b9221 */ /* 0x000fe20000010100 */
[----:B------:R-:W-:Y:S01]  /*10f60*/  @!P1 FADD.FTZ R6, -R6, -RZ ;  /* 0x800000ff06069221 */ /* 0x000fe20000010100 */
        /* <DEDUP_REMOVED lines=8> */
[C---:B----4-:R-:W-:Y:S01]  /*10ff0*/  SHF.L.U32 R4, R17.reuse, 0x10, RZ ;  /* 0x0000001011047819 */ /* 0x050fe200000006ff */
[----:B------:R-:W-:Y:S01]  /*11000*/  IMAD.U32 R7, R16, 0x10000, RZ ;  /* 0x0001000010077824 */ /* 0x000fe200078e00ff */
[----:B------:R-:W-:Y:S01]  /*11010*/  LOP3.LUT R24, R17, 0xffff0000, RZ, 0xc0, !PT ;  /* 0xffff000011187812 */ /* 0x000fe200078ec0ff */
[----:B------:R-:W-:Y:S01]  /*11020*/  IMAD.U32 R22, R18, 0x10000, RZ ;  /* 0x0001000012167824 */ /* 0x000fe200078e00ff */
[----:B------:R-:W-:-:S02]  /*11030*/  LOP3.LUT R6, R16, 0xffff0000, RZ, 0xc0, !PT ;  /* 0xffff000010067812 */ /* 0x000fc400078ec0ff */
[----:B------:R-:W-:Y:S01]  /*11040*/  LOP3.LUT R17, R18, 0xffff0000, RZ, 0xc0, !PT ;  /* 0xffff000012117812 */ /* 0x000fe200078ec0ff */
[----:B------:R-:W-:Y:S01]  /*11050*/  FMUL.FTZ R23, R23, R26 ;  /* 0x0000001a17177220 */ /* 0x000fe20000410000 */
[C---:B------:R-:W-:Y:S01]  /*11060*/  SHF.L.U32 R16, R19.reuse, 0x10, RZ ;  /* 0x0000001013107819 */ /* 0x040fe200000006ff */
[----:B------:R-:W-:Y:S01]  /*11070*/  FMUL.FTZ R33, R30, R33 ;  /* 0x000000211e217220 */ /* 0x000fe20000410000 */
[----:B------:R-:W-:Y:S01]  /*11080*/  LOP3.LUT R18, R19, 0xffff0000, RZ, 0xc0, !PT ;  /* 0xffff000013127812 */ /* 0x000fe200078ec0ff */
[----:B------:R-:W-:Y:S01]  /*11090*/  FMUL.FTZ R34, R29, R34 ;  /* 0x000000221d227220 */ /* 0x000fe20000410000 */
        /* <DEDUP_REMOVED lines=13> */
.L_x_1564:
[----:B------:R-:W-:Y:S05]  /*11170*/  BSYNC.RECONVERGENT B0 ;  /* 0x0000000000007941 */ /* 0x000fea0003800200 */
.L_x_1563:
[----:B-----5:R1:W-:Y:S02]  /*11180*/  STS.128 [R3+0x1800], R8 ;  /* 0x0018000803007388 */ /* 0x0203e40000000c00 */
.L_x_1533:
[----:B------:R-:W-:Y:S05]  /*11190*/  BSYNC.RECONVERGENT B2 ;  /* 0x0000000000027941 */ /* 0x000fea0003800200 */
.L_x_1524:
[----:B------:R-:W-:Y:S01]  /*111a0*/  UIADD3 UR26, UPT, UPT, -UR26, UR25, URZ ;  /* 0x000000191a1a7290 */ /* 0x000fe2000fffe1ff */
[----:B------:R-:W-:Y:S05]  /*111b0*/  BSSY.RECONVERGENT B0, `(.L_x_1565) ;  /* 0x000000c000007945 */ /* 0x000fea0003800200 */
[----:B------:R-:W-:-:S13]  /*111c0*/  ISETP.GE.AND P2, PT, R142, UR26, PT ;  /* 0x0000001a8e007c0c */ /* 0x000fda000bf46270 */
        /* <DEDUP_REMOVED lines=9> */
.L_x_1567:
[----:B------:R2:W-:Y:S02]  /*11260*/  STS.128 [R3+0x2000], RZ ;  /* 0x002000ff03007388 */ /* 0x0005e40000000c00 */
.L_x_1566:
[----:B------:R-:W-:Y:S05]  /*11270*/  BSYNC.RECONVERGENT B0 ;  /* 0x0000000000007941 */ /* 0x000fea0003800200 */
.L_x_1565:
[----:B------:R-:W-:Y:S01]  /*11280*/  ISETP.GE.AND P1, PT, R2, UR26, PT ;  /* 0x0000001a02007c0c */ /* 0x000fe2000bf26270 */
[----:B------:R-:W-:Y:S01]  /*11290*/  BSSY.RECONVERGENT B0, `(.L_x_1568) ;  /* 0x000000d000007945 */ /* 0x000fe20003800200 */
[----:B-1----:R-:W-:-:S04]  /*112a0*/  LEA R8, P0, R59, R230, 0x1 ;  /* 0x000000e63b087211 */ /* 0x002fc800078008ff */
        /* <DEDUP_REMOVED lines=10> */
.L_x_1570:
[----:B------:R1:W-:Y:S02]  /*11350*/  STS.128 [R3+0x2800], RZ ;  /* 0x002800ff03007388 */ /* 0x0003e40000000c00 */
.L_x_1569:
[----:B------:R-:W-:Y:S05]  /*11360*/  BSYNC.RECONVERGENT B0 ;  /* 0x0000000000007941 */ /* 0x000fea0003800200 */
.L_x_1568:
[----:B------:R-:W-:Y:S01]  /*11370*/  ISETP.GE.AND P0, PT, R32, UR26, PT ;  /* 0x0000001a20007c0c */ /* 0x000fe2000bf06270 */
[----:B------:R-:W-:-:S12]  /*11380*/  BSSY.RECONVERGENT B0, `(.L_x_1571) ;  /* 0x000000e000007945 */ /* 0x000fd80003800200 */
[----:B------:R-:W-:Y:S05]  /*11390*/  @P0 BRA `(.L_x_1572) ;  /* 0x0000000000300947 */ /* 0x000fea0003800000 */
[----:B------:R-:W1:Y:S02]  /*113a0*/  LDCU UR8, c[0x0][0x440] ;  /* 0x00008800ff0877ac */ /* 0x000e640008000800 */
[----:B-1----:R-:W-:-:S13]  /*113b0*/  ISETP.GE.AND P0, PT, R12, UR8, PT ;  /* 0x000000080c007c0c */ /* 0x002fda000bf06270 */
        /* <DEDUP_REMOVED lines=9> */
.L_x_1573:
[----:B------:R1:W-:Y:S02]  /*11450*/  STS.128 [R3+0x3000], RZ ;  /* 0x003000ff03007388 */ /* 0x0003e40000000c00 */
.L_x_1572:
[----:B------:R-:W-:Y:S05]  /*11460*/  BSYNC.RECONVERGENT B0 ;  /* 0x0000000000007941 */ /* 0x000fea0003800200 */
.L_x_1571:
        /* <DEDUP_REMOVED lines=14> */
.L_x_1576:
[----:B------:R1:W-:Y:S02]  /*11550*/  STS.128 [R3+0x3800], RZ ;  /* 0x003800ff03007388 */ /* 0x0003e40000000c00 */
.L_x_1575:
[----:B------:R-:W-:Y:S05]  /*11560*/  BSYNC.RECONVERGENT B0 ;  /* 0x0000000000007941 */ /* 0x000fea0003800200 */
.L_x_1574:
[----:B-1-3--:R-:W-:Y:S01]  /*11570*/  IADD3 R6, PT, PT, R142, 0x40, RZ ;  /* 0x000000408e067810 */ /* 0x00afe20007ffe0ff */
[----:B------:R-:W-:Y:S03]  /*11580*/  BSSY.RECONVERGENT B0, `(.L_x_1577) ;  /* 0x0000012000007945 */ /* 0x000fe60003800200 */
[----:B------:R-:W-:-:S13]  /*11590*/  ISETP.GE.AND P0, PT, R6, UR26, PT ;  /* 0x0000001a06007c0c */ /* 0x000fda000bf06270 */
        /* <DEDUP_REMOVED lines=15> */
.L_x_1579:
[----:B------:R1:W-:Y:S02]  /*11690*/  STS.128 [R3+0x4000], RZ ;  /* 0x004000ff03007388 */ /* 0x0003e40000000c00 */
.L_x_1578:
[----:B------:R-:W-:Y:S05]  /*116a0*/  BSYNC.RECONVERGENT B0 ;  /* 0x0000000000007941 */ /* 0x000fea0003800200 */
.L_x_1577:
[----:B------:R-:W-:Y:S01]  /*116b0*/  IADD3 R0, PT, PT, R142, 0x50, RZ ;  /* 0x000000508e007810 */ /* 0x000fe20007ffe0ff */
[----:B------:R-:W-:Y:S03]  /*116c0*/  BSSY.RECONVERGENT B0, `(.L_x_1580) ;  /* 0x000000f000007945 */ /* 0x000fe60003800200 */
[----:B------:R-:W-:-:S13]  /*116d0*/  ISETP.GE.AND P0, PT, R0, UR26, PT ;  /* 0x0000001a00007c0c */ /* 0x000fda000bf06270 */
        /* <DEDUP_REMOVED lines=12> */
.L_x_1582:
[----:B------:R1:W-:Y:S02]  /*117a0*/  STS.128 [R3+0x4800], RZ ;  /* 0x004800ff03007388 */ /* 0x0003e40000000c00 */
.L_x_1581:
[----:B------:R-:W-:Y:S05]  /*117b0*/  BSYNC.RECONVERGENT B0 ;  /* 0x0000000000007941 */ /* 0x000fea0003800200 */
.L_x_1580:
[----:B------:R-:W-:Y:S01]  /*117c0*/  IADD3 R7, PT, PT, R142, 0x60, RZ ;  /* 0x000000608e077810 */ /* 0x000fe20007ffe0ff */
[----:B------:R-:W-:Y:S03]  /*117d0*/  BSSY.RECONVERGENT B0, `(.L_x_1583) ;  /* 0x0000012000007945 */ /* 0x000fe60003800200 */
[----:B------:R-:W-:-:S13]  /*117e0*/  ISETP.GE.AND P0, PT, R7, UR26, PT ;  /* 0x0000001a07007c0c */ /* 0x000fda000bf06270 */
[----:B------:R-:W-:Y:S05]  /*117f0*/  @P0 BRA `(.L_x_1584) ;  /* 0x00000000003c0947 */ /* 0x000fea0003800000 */
[----:B------:R-:W1:Y:S02]  /*11800*/  LDCU UR8, c[0x0][0x440] ;  /* 0x00008800ff0877ac */ /* 0x000e640008000800 */
[----:B-1----:R-:W-:-:S13]  /*11810*/  ISETP.GE.AND P0, PT, R12, UR8, PT ;  /* 0x000000080c007c0c */ /* 0x002fda000bf06270 */
[----:B------:R-:W-:Y:S05]  /*11820*/  @P0 BRA `(.L_x_1585) ;  /* 0x00000000002c0947 */ /* 0x000fea0003800000 */
[----:B------:R-:W1:Y:S01]  /*11830*/  LDC.64 R4, c[0x0][0x3b8] ;  /* 0x0000ee00ff047b82 */ /* 0x000e620000000a00 */
[----:B---3--:R-:W-:Y:S02]  /*11840*/  MOV R10, R8 ;  /* 0x00000008000a7202 */ /* 0x008fe40000000f00 */
        /* <DEDUP_REMOVED lines=9> */
.L_x_1585:
[----:B------:R1:W-:Y:S02]  /*118e0*/  STS.128 [R3+0x5000], RZ ;  /* 0x005000ff03007388 */ /* 0x0003e40000000c00 */
.L_x_1584:
[----:B------:R-:W-:Y:S05]  /*118f0*/  BSYNC.RECONVERGENT B0 ;  /* 0x0000000000007941 */ /* 0x000fea0003800200 */
.L_x_1583:
        /* <DEDUP_REMOVED lines=18> */
.L_x_1588:
[----:B------:R3:W-:Y:S02]  /*11a20*/  STS.128 [R3+0x5800], RZ ;  /* 0x005800ff03007388 */ /* 0x0007e40000000c00 */
.L_x_1587:
[----:B------:R-:W-:Y:S05]  /*11a30*/  BSYNC.RECONVERGENT B0 ;  /* 0x0000000000007941 */ /* 0x000fea0003800200 */
.L_x_1586:
[----:B------:R-:W-:Y:S01]  /*11a40*/  LOP3.LUT R11, R142, 0x80, RZ, 0xfc, !PT ;  /* 0x000000808e0b7812 */ /* 0x000fe200078efcff */
        /* <DEDUP_REMOVED lines=17> */
.L_x_1591:
[----:B------:R1:W-:Y:S02]  /*11b60*/  STS.128 [R3+0x6000], RZ ;  /* 0x006000ff03007388 */ /* 0x0003e40000000c00 */
.L_x_1590:
[----:B------:R-:W-:Y:S05]  /*11b70*/  BSYNC.RECONVERGENT B0 ;  /* 0x0000000000007941 */ /* 0x000fea0003800200 */
.L_x_1589:
[----:B-1----:R-:W-:Y:S01]  /*11b80*/  IADD3 R14, PT, PT, R142, 0x90, RZ ;  /* 0x000000908e0e7810 */ /* 0x002fe20007ffe0ff */
[----:B------:R-:W-:Y:S03]  /*11b90*/  BSSY.RECONVERGENT B0, `(.L_x_1592) ;  /* 0x000000f000007945 */ /* 0x000fe60003800200 */
[----:B------:R-:W-:-:S13]  /*11ba0*/  ISETP.GE.AND P0, PT, R14, UR26, PT ;  /* 0x0000001a0e007c0c */ /* 0x000fda000bf06270 */
[----:B------:R-:W-:Y:S05]  /*11bb0*/  @P0 BRA `(.L_x_1593) ;  /* 0x0000000000300947 */ /* 0x000fea0003800000 */
[----:B------:R-:W1:Y:S02]  /*11bc0*/  LDCU UR8, c[0x0][0x440] ;  /* 0x00008800ff0877ac */ /* 0x000e640008000800 */
[----:B-1----:R-:W-:-:S13]  /*11bd0*/  ISETP.GE.AND P0, PT, R12, UR8, PT ;  /* 0x000000080c007c0c */ /* 0x002fda000bf06270 */
        /* <DEDUP_REMOVED lines=9> */
.L_x_1594:
[----:B------:R1:W-:Y:S02]  /*11c70*/  STS.128 [R3+0x6800], RZ ;  /* 0x006800ff03007388 */ /* 0x0003e40000000c00 */
.L_x_1593:
[----:B------:R-:W-:Y:S05]  /*11c80*/  BSYNC.RECONVERGENT B0 ;  /* 0x0000000000007941 */ /* 0x000fea0003800200 */
.L_x_1592:
        /* <DEDUP_REMOVED lines=18> */
.L_x_1597:
[----:B------:R1:W-:Y:S02]  /*11db0*/  STS.128 [R3+0x7000], RZ ;  /* 0x007000ff03007388 */ /* 0x0003e40000000c00 */
.L_x_1596:
[----:B------:R-:W-:Y:S05]  /*11dc0*/  BSYNC.RECONVERGENT B0 ;  /* 0x0000000000007941 */ /* 0x000fea0003800200 */
.L_x_1595:
[----:B-12---:R-:W-:Y:S01]  /*11dd0*/  IADD3 R16, PT, PT, R142, 0xb0, RZ ;  /* 0x000000b08e107810 */ /* 0x006fe20007ffe0ff */
        /* <DEDUP_REMOVED lines=17> */
.L_x_1600:
[----:B------:R2:W-:Y:S02]  /*11ef0*/  STS.128 [R3+0x7800], RZ ;  /* 0x007800ff03007388 */ /* 0x0005e40000000c00 */
.L_x_1599:
[----:B------:R-:W-:Y:S05]  /*11f00*/  BSYNC.RECONVERGENT B0 ;  /* 0x0000000000007941 */ /* 0x000fea0003800200 */
.L_x_1598:
        /* <DEDUP_REMOVED lines=18> */
.L_x_1603:
[----:B------:R1:W-:Y:S02]  /*12030*/  STS.128 [R3+0x8000], RZ ;  /* 0x008000ff03007388 */ /* 0x0003e40000000c00 */
.L_x_1602:
[----:B------:R-:W-:Y:S05]  /*12040*/  BSYNC.RECONVERGENT B0 ;  /* 0x0000000000007941 */ /* 0x000fea0003800200 */
.L_x_1601:
[----:B-1----:R-:W-:Y:S01]  /*12050*/  IADD3 R18, PT, PT, R142, 0xd0, RZ ;  /* 0x000000d08e127810 */ /* 0x002fe20007ffe0ff */
        /* <DEDUP_REMOVED lines=17> */
.L_x_1606:
[----:B------:R1:W-:Y:S02]  /*12170*/  STS.128 [R3+0x8800], RZ ;  /* 0x008800ff03007388 */ /* 0x0003e40000000c00 */
.L_x_1605:
[----:B------:R-:W-:Y:S05]  /*12180*/  BSYNC.RECONVERGENT B0 ;  /* 0x0000000000007941 */ /* 0x000fea0003800200 */
.L_x_1604:
        /* <DEDUP_REMOVED lines=18> */
.L_x_1609:
[----:B------:R1:W-:Y:S02]  /*122b0*/  STS.128 [R3+0x9000], RZ ;  /* 0x009000ff03007388 */ /* 0x0003e40000000c00 */
.L_x_1608:
[----:B------:R-:W-:Y:S05]  /*122c0*/  BSYNC.RECONVERGENT B0 ;  /* 0x0000000000007941 */ /* 0x000fea0003800200 */
.L_x_1607:
[----:B------:R-:W-:Y:S01]  /*122d0*/  IADD3 R142, PT, PT, R142, 0xf0, RZ ;  /* 0x000000f08e8e7810 */ /* 0x000fe20007ffe0ff */
[----:B------:R-:W-:Y:S03]  /*122e0*/  BSSY.RECONVERGENT B0, `(.L_x_1610) ;  /* 0x0000010000007945 */ /* 0x000fe60003800200 */
[----:B------:R-:W-:-:S13]  /*122f0*/  ISETP.GE.AND P0, PT, R142, UR26, PT ;  /* 0x0000001a8e007c0c */ /* 0x000fda000bf06270 */
        /* <DEDUP_REMOVED lines=13> */
.L_x_1612:
[----:B------:R1:W-:Y:S02]  /*123d0*/  STS.128 [R3+0x9800], RZ ;  /* 0x009800ff03007388 */ /* 0x0003e40000000c00 */
.L_x_1611:
[----:B------:R-:W-:Y:S05]  /*123e0*/  BSYNC.RECONVERGENT B0 ;  /* 0x0000000000007941 */ /* 0x000fea0003800200 */
.L_x_1610:
        /* <DEDUP_REMOVED lines=13> */
.L_x_1615:
[----:B------:R1:W-:Y:S01]  /*124c0*/  STS.128 [R3+0xa000], RZ ;  /* 0x00a000ff03007388 */ /* 0x0003e20000000c00 */
[----:B------:R-:W-:Y:S05]  /*124d0*/  BRA `(.L_x_1616) ;  /* 0x0000000000047947 */ /* 0x000fea0003800000 */
.L_x_1614:
[----:B------:R1:W-:Y:S02]  /*124e0*/  STS.128 [R3+0xa000], RZ ;  /* 0x00a000ff03007388 */ /* 0x0003e40000000c00 */
.L_x_1616:
[----:B------:R-:W-:Y:S05]  /*124f0*/  BSYNC.RECONVERGENT B0 ;  /* 0x0000000000007941 */ /* 0x000fea0003800200 */
.L_x_1613:
[----:B------:R-:W-:Y:S01]  /*12500*/  ISETP.GE.AND P0, PT, R2, UR26, PT ;  /* 0x0000001a02007c0c */ /* 0x000fe2000bf06270 */
        /* <DEDUP_REMOVED lines=13> */
.L_x_1619:
[----:B------:R2:W-:Y:S02]  /*125e0*/  STS.128 [R3+0xa800], RZ ;  /* 0x00a800ff03007388 */ /* 0x0005e40000000c00 */
.L_x_1618:
[----:B------:R-:W-:Y:S05]  /*125f0*/  BSYNC.RECONVERGENT B0 ;  /* 0x0000000000007941 */ /* 0x000fea0003800200 */
.L_x_1617:
[----:B------:R-:W-:Y:S01]  /*12600*/  ISETP.GE.AND P0, PT, R32, UR26, PT ;  /* 0x0000001a20007c0c */ /* 0x000fe2000bf06270 */
        /* <DEDUP_REMOVED lines=14> */
.L_x_1622:
[----:B------:R2:W-:Y:S02]  /*126f0*/  STS.128 [R3+0xb000], RZ ;  /* 0x00b000ff03007388 */ /* 0x0005e40000000c00 */
.L_x_1621:
[----:B------:R-:W-:Y:S05]  /*12700*/  BSYNC.RECONVERGENT B0 ;  /* 0x0000000000007941 */ /* 0x000fea0003800200 */
.L_x_1620:
        /* <DEDUP_REMOVED lines=15> */
.L_x_1625:
[----:B------:R2:W-:Y:S02]  /*12800*/  STS.128 [R3+0xb800], RZ ;  /* 0x00b800ff03007388 */ /* 0x0005e40000000c00 */
.L_x_1624:
[----:B------:R-:W-:Y:S05]  /*12810*/  BSYNC.RECONVERGENT B0 ;  /* 0x0000000000007941 */ /* 0x000fea0003800200 */
.L_x_1623:
[----:B------:R-:W-:Y:S01]  /*12820*/  ISETP.GE.AND P0, PT, R6, UR26, PT ;  /* 0x0000001a06007c0c */ /* 0x000fe2000bf06270 */
        /* <DEDUP_REMOVED lines=17> */
.L_x_1628:
[----:B------:R2:W-:Y:S02]  /*12940*/  STS.128 [R3+0xc000], RZ ;  /* 0x00c000ff03007388 */ /* 0x0005e40000000c00 */
.L_x_1627:
[----:B------:R-:W-:Y:S05]  /*12950*/  BSYNC.RECONVERGENT B0 ;  /* 0x0000000000007941 */ /* 0x000fea0003800200 */
.L_x_1626:
        /* <DEDUP_REMOVED lines=15> */
.L_x_1631:
[----:B------:R2:W-:Y:S02]  /*12a50*/  STS.128 [R3+0xc800], RZ ;  /* 0x00c800ff03007388 */ /* 0x0005e40000000c00 */
.L_x_1630:
[----:B------:R-:W-:Y:S05]  /*12a60*/  BSYNC.RECONVERGENT B0 ;  /* 0x0000000000007941 */ /* 0x000fea0003800200 */
.L_x_1629:
        /* <DEDUP_REMOVED lines=18> */
.L_x_1634:
[----:B------:R2:W-:Y:S02]  /*12b90*/  STS.128 [R3+0xd000], RZ ;  /* 0x00d000ff03007388 */ /* 0x0005e40000000c00 */
.L_x_1633:
[----:B------:R-:W-:Y:S05]  /*12ba0*/  BSYNC.RECONVERGENT B0 ;  /* 0x0000000000007941 */ /* 0x000fea0003800200 */
.L_x_1632:
        /* <DEDUP_REMOVED lines=18> */
.L_x_1637:
[----:B------:R2:W-:Y:S02]  /*12cd0*/  STS.128 [R3+0xd800], RZ ;  /* 0x00d800ff03007388 */ /* 0x0005e40000000c00 */
.L_x_1636:
[----:B------:R-:W-:Y:S05]  /*12ce0*/  BSYNC.RECONVERGENT B0 ;  /* 0x0000000000007941 */ /* 0x000fea0003800200 */
.L_x_1635:
        /* <DEDUP_REMOVED lines=18> */
.L_x_1640:
[----:B------:R2:W-:Y:S02]  /*12e10*/  STS.128 [R3+0xe000], RZ ;  /* 0x00e000ff03007388 */ /* 0x0005e40000000c00 */
.L_x_1639:
[----:B------:R-:W-:Y:S05]  /*12e20*/  BSYNC.RECONVERGENT B0 ;  /* 0x0000000000007941 */ /* 0x000fea0003800200 */
.L_x_1638:
        /* <DEDUP_REMOVED lines=15> */
.L_x_1643:
[----:B------:R2:W-:Y:S02]  /*12f20*/  STS.128 [R3+0xe800], RZ ;  /* 0x00e800ff03007388 */ /* 0x0005e40000000c00 */
.L_x_1642:
[----:B------:R-:W-:Y:S05]  /*12f30*/  BSYNC.RECONVERGENT B0 ;  /* 0x0000000000007941 */ /* 0x000fea0003800200 */
.L_x_1641:
        /* <DEDUP_REMOVED lines=18> */
.L_x_1646:
[----:B------:R2:W-:Y:S02]  /*13060*/  STS.128 [R3+0xf000], RZ ;  /* 0x00f000ff03007388 */ /* 0x0005e40000000c00 */
.L_x_1645:
[----:B------:R-:W-:Y:S05]  /*13070*/  BSYNC.RECONVERGENT B0 ;  /* 0x0000000000007941 */ /* 0x000fea0003800200 */
.L_x_1644:
        /* <DEDUP_REMOVED lines=18> */
.L_x_1649:
[----:B------:R2:W-:Y:S02]  /*131a0*/  STS.128 [R3+0xf800], RZ ;  /* 0x00f800ff03007388 */ /* 0x0005e40000000c00 */
.L_x_1648:
[----:B------:R-:W-:Y:S05]  /*131b0*/  BSYNC.RECONVERGENT B0 ;  /* 0x0000000000007941 */ /* 0x000fea0003800200 */
.L_x_1647:
        /* <DEDUP_REMOVED lines=18> */
.L_x_1652:
[----:B------:R2:W-:Y:S02]  /*132e0*/  STS.128 [R3+0x10000], RZ ;  /* 0x010000ff03007388 */ /* 0x0005e40000000c00 */
.L_x_1651:
[----:B------:R-:W-:Y:S05]  /*132f0*/  BSYNC.RECONVERGENT B0 ;  /* 0x0000000000007941 */ /* 0x000fea0003800200 */
.L_x_1650:
        /* <DEDUP_REMOVED lines=18> */
.L_x_1655:
[----:B------:R2:W-:Y:S02]  /*13420*/  STS.128 [R3+0x10800], RZ ;  /* 0x010800ff03007388 */ /* 0x0005e40000000c00 */
.L_x_1654:
[----:B------:R-:W-:Y:S05]  /*13430*/  BSYNC.RECONVERGENT B0 ;  /* 0x0000000000007941 */ /* 0x000fea0003800200 */
.L_x_1653:
        /* <DEDUP_REMOVED lines=18> */
.L_x_1658:
[----:B------:R2:W-:Y:S02]  /*13560*/  STS.128 [R3+0x11000], RZ ;  /* 0x011000ff03007388 */ /* 0x0005e40000000c00 */
.L_x_1657:
[----:B------:R-:W-:Y:S05]  /*13570*/  BSYNC.RECONVERGENT B0 ;  /* 0x0000000000007941 */ /* 0x000fea0003800200 */
.L_x_1656:
        /* <DEDUP_REMOVED lines=16> */
.L_x_1661:
[----:B------:R2:W-:Y:S02]  /*13680*/  STS.128 [R3+0x11800], RZ ;  /* 0x011800ff03007388 */ /* 0x0005e40000000c00 */
.L_x_1660:
[----:B------:R-:W-:Y:S05]  /*13690*/  BSYNC.RECONVERGENT B0 ;  /* 0x0000000000007941 */ /* 0x000fea0003800200 */
.L_x_1659:
[----:B------:R-:W3:Y:S01]  /*136a0*/  S2R R226, SR_TID.X ;  /* 0x0000000000e27919 */ /* 0x000ee20000002100 */
[----:B------:R-:W-:Y:S01]  /*136b0*/  IMAD.MOV.U32 R172, RZ, RZ, 0x20 ;  /* 0x00000020ffac7424 */ /* 0x000fe200078e00ff */
[----:B------:R-:W-:Y:S01]  /*136c0*/  LOP3.LUT R0, R0, 0xfffffffb, RZ, 0xc0, !PT ;  /* 0xfffffffb00007812 */ /* 0x000fe200078ec0ff */
[----:B------:R-:W-:Y:S01]  /*136d0*/  IMAD.MOV.U32 R208, RZ, RZ, 0x40 ;  /* 0x00000040ffd07424 */ /* 0x000fe200078e00ff */
[----:B------:R-:W0:Y:S01]  /*136e0*/  LDGDEPBAR ;  /* 0x00000000000079af */ /* 0x000e220000000000 */
[----:B------:R-:W1:Y:S01]  /*136f0*/  LDCU UR8, c[0x0][0x508] ;  /* 0x0000a100ff0877ac */ /* 0x000e620008000800 */
[----:B------:R-:W-:Y:S01]  /*13700*/  IMAD.MOV.U32 R223, RZ, RZ, 0x9 ;  /* 0x00000009ffdf7424 */ /* 0x000fe200078e00ff */
[----:B------:R-:W-:-:S04]  /*13710*/  UIADD3 UR10, UPT, UPT, UR22, -0x1, URZ ;  /* 0xffffffff160a7890 */ /* 0x000fc8000fffe0ff */
[----:B------:R-:W-:Y:S01]  /*13720*/  UISETP.GT.AND UP0, UPT, UR10, UR7, UPT ;  /* 0x000000070a00728c */ /* 0x000fe2000bf04270 */
[C---:B---3--:R-:W-:Y:S01]  /*13730*/  IMAD.SHL.U32 R174, R226.reuse, 0x8, RZ ;  /* 0x00000008e2ae7824 */ /* 0x048fe200078e00ff */
[----:B------:R-:W-:Y:S01]  /*13740*/  SHF.R.U32.HI R227, RZ, 0x1, R226 ;  /* 0x00000001ffe37819 */ /* 0x000fe200000116e2 */
[C---:B------:R-:W-:Y:S01]  /*13750*/  IMAD.SHL.U32 R228, R226.reuse, 0x20, RZ ;  /* 0x00000020e2e47824 */ /* 0x040fe200078e00ff */
[C---:B------:R-:W-:Y:S01]  /*13760*/  LOP3.LUT R4, R226.reuse, 0x8, RZ, 0xc0, !PT ;  /* 0x00000008e2047812 */ /* 0x040fe200078ec0ff */
[----:B------:R-:W-:Y:S01]  /*13770*/  IMAD.SHL.U32 R177, R226, 0x40, RZ ;  /* 0x00000040e2b17824 */ /* 0x000fe200078e00ff */
[----:B------:R-:W-:Y:S02]  /*13780*/  LOP3.LUT R174, R174, 0x38, RZ, 0xc0, !PT ;  /* 0x00000038aeae7812 */ /* 0x000fe400078ec0ff */
[----:B------:R-:W-:Y:S02]  /*13790*/  LOP3.LUT R228, R228, 0x7c00, RZ, 0xc0, !PT ;  /* 0x00007c00e4e47812 */ /* 0x000fe400078ec0ff */
[----:B------:R-:W-:-:S02]  /*137a0*/  LOP3.LUT R220, R227, 0x8, RZ, 0xc0, !PT ;  /* 0x00000008e3dc7812 */ /* 0x000fc400078ec0ff */
[----:B------:R-:W-:Y:S02]  /*137b0*/  LOP3.LUT R221, R177, 0x200, RZ, 0xc0, !PT ;  /* 0x00000200b1dd7812 */ /* 0x000fe400078ec0ff */
[----:B------:R-:W-:Y:S02]  /*137c0*/  LOP3.LUT R175, R174, 0x1c0, R177, 0xf8, !PT ;  /* 0x000001c0aeaf7812 */ /* 0x000fe400078ef8b1 */
[----:B------:R-:W-:Y:S02]  /*137d0*/  LOP3.LUT R179, R221, R228, RZ, 0xfc, !PT ;  /* 0x000000e4ddb37212 */ /* 0x000fe400078efcff */
[----:B------:R-:W-:Y:S02]  /*137e0*/  LOP3.LUT R220, R175, R220, RZ, 0x3c, !PT ;  /* 0x000000dcafdc7212 */ /* 0x000fe400078e3cff */
[----:B------:R-:W-:Y:S02]  /*137f0*/  LOP3.LUT R2, R177, 0x400, RZ, 0xc0, !PT ;  /* 0x00000400b1027812 */ /* 0x000fe400078ec0ff */
[----:B------:R-:W-:-:S02]  /*13800*/  LOP3.LUT R5, R175, R4, RZ, 0x3c, !PT ;  /* 0x00000004af057212 */ /* 0x000fc400078e3cff */
        /* <DEDUP_REMOVED lines=8> */
[----:B------:R3:W4:Y:S03]  /*13890*/  LDSM.16.M88.4 R156, [R179] ;  /* 0x00000000b39c783b */ /* 0x0007260000000200 */
[----:B------:R-:W-:Y:S01]  /*138a0*/  @P0 LOP3.LUT R0, R0, 0x4, RZ, 0xfc, !PT ;  /* 0x0000000400000812 */ /* 0x000fe200078efcff */
[----:B------:R-:W1:Y:S01]  /*138b0*/  LDSM.16.M88.4 R108, [R2+UR6+0x2800] ;  /* 0x00280006026c783b */ /* 0x000e620008000200 */
[----:B------:R-:W-:Y:S01]  /*138c0*/  IMAD.IADD R0, R173, 0x1, R176 ;  /* 0x00000001ad007824 */ /* 0x000fe200078e02b0 */
[----:B------:R-:W-:-:S02]  /*138d0*/  LOP3.LUT P0, RZ, R226, 0x4, RZ, 0xc0, !PT ;  /* 0x00000004e2ff7812 */ /* 0x000fc4000780c0ff */
[----:B------:R-:W1:Y:S02]  /*138e0*/  LDSM.16.M88.4 R100, [R2+UR6+0x3000] ;  /* 0x003000060264783b */ /* 0x000e640008000200 */
[----:B------:R-:W-:Y:S02]  /*138f0*/  SEL R208, R208, 0xffffffc0, !P0 ;  /* 0xffffffc0d0d07807 */ /* 0x000fe40004000000 */
[----:B------:R-:W1:Y:S03]  /*13900*/  LDSM.16.M88.4 R92, [R2+UR6+0x3800] ;  /* 0x00380006025c783b */ /* 0x000e660008000200 */
[--C-:B------:R-:W-:Y:S01]  /*13910*/  IMAD.IADD R222, R173, 0x1, R208.reuse ;  /* 0x00000001adde7824 */ /* 0x100fe200078e02d0 */
[----:B------:R-:W1:Y:S04]  /*13920*/  LDSM.16.M88.4 R84, [R2+UR6+0x4000] ;  /* 0x004000060254783b */ /* 0x000e680008000200 */
[----:B------:R-:W1:Y:S01]  /*13930*/  LDSM.16.M88.4 R76, [R2+UR6+0x4800] ;  /* 0x00480006024c783b */ /* 0x000e620008000200 */
[----:B---3--:R-:W-:-:S03]  /*13940*/  IMAD.IADD R179, R179, 0x1, R208 ;  /* 0x00000001b3b37824 */ /* 0x008fc600078e02d0 */
[----:B------:R-:W3:Y:S04]  /*13950*/  LDSM.16.M88.4 R68, [R2+UR6+0x5000] ;  /* 0x005000060244783b */ /* 0x000ee80008000200 */
[----:B------:R-:W3:Y:S04]  /*13960*/  LDSM.16.M88.4 R60, [R2+UR6+0x5800] ;  /* 0x00580006023c783b */ /* 0x000ee80008000200 */
[----:B------:R-:W3:Y:S04]  /*13970*/  LDSM.16.M88.4 R52, [R2+UR6+0x6000] ;  /* 0x006000060234783b */ /* 0x000ee80008000200 */
[----:B------:R-:W3:Y:S04]  /*13980*/  LDSM.16.M88.4 R44, [R2+UR6+0x6800] ;  /* 0x00680006022c783b */ /* 0x000ee80008000200 */
[----:B------:R-:W3:Y:S01]  /*13990*/  LDSM.16.M88.4 R36, [R2+UR6+0x7000] ;  /* 0x007000060224783b */ /* 0x000ee20008000200 */
[C---:B----4-:R-:W-:Y:S03]  /*139a0*/  HMMA.16816.F32.BF16 R120, R156.reuse, R116, RZ ;  /* 0x000000749c78723c */ /* 0x050fe600000418ff */
[----:B------:R-:W4:Y:S04]  /*139b0*/  LDSM.16.M88.4 R28, [R2+UR6+0x7800] ;  /* 0x00780006021c783b */ /* 0x000f280008000200 */
[----:B--2---:R-:W2:Y:S01]  /*139c0*/  LDSM.16.M88.4 R20, [R2+UR6+0x8000] ;  /* 0x008000060214783b */ /* 0x004ea20008000200 */
[C---:B-1----:R-:W-:Y:S03]  /*139d0*/  HMMA.16816.F32.BF16 R112, R156.reuse, R108, RZ ;  /* 0x0000006c9c70723c */ /* 0x042fe600000418ff */
[----:B------:R-:W1:Y:S04]  /*139e0*/  LDSM.16.M88.4 R12, [R2+UR6+0x8800] ;  /* 0x00880006020c783b */ /* 0x000e680008000200 */
[----:B------:R-:W1:Y:S01]  /*139f0*/  LDSM.16.M88.4 R4, [R2+UR6+0x9000] ;  /* 0x009000060204783b */ /* 0x000e620008000200 */
[C---:B------:R-:W-:Y:S03]  /*13a00*/  HMMA.16816.F32.BF16 R104, R156.reuse, R100, RZ ;  /* 0x000000649c68723c */ /* 0x040fe600000418ff */
[----:B------:R4:W1:Y:S04]  /*13a10*/  LDSM.16.M88.4 R124, [R2+UR6+0x9800] ;  /* 0x00980006027c783b */ /* 0x0008680008000200 */
[----:B------:R-:W-:Y:S01]  /*13a20*/  LDSM.16.M88.4 R128, [R128] ;  /* 0x000000008080783b */ /* 0x000fe20000000200 */
[C---:B------:R-:W-:Y:S03]  /*13a30*/  HMMA.16816.F32.BF16 R96, R156.reuse, R92, RZ ;  /* 0x0000005c9c60723c */ /* 0x040fe600000418ff */
[----:B------:R-:W1:Y:S04]  /*13a40*/  LDSM.16.M88.4 R136, [R0+0x2000] ;  /* 0x002000000088783b */ /* 0x000e680000000200 */
[----:B------:R-:W1:Y:S01]  /*13a50*/  LDSM.16.M88.4 R132, [R0+0x2800] ;  /* 0x002800000084783b */ /* 0x000e620000000200 */
[C---:B------:R-:W-:Y:S03]  /*13a60*/  HMMA.16816.F32.BF16 R88, R156.reuse, R84, RZ ;  /* 0x000000549c58723c */ /* 0x040fe600000418ff */
[----:B------:R-:W1:Y:S04]  /*13a70*/  LDSM.16.M88.4 R168, [R0+0x3800] ;  /* 0x0038000000a8783b */ /* 0x000e680000000200 */
[----:B------:R-:W-:Y:S01]  /*13a80*/  LDSM.16.M88.4 R140, [R0+0x3000] ;  /* 0x00300000008c783b */ /* 0x000fe20000000200 */
[C---:B------:R-:W-:Y:S03]  /*13a90*/  HMMA.16816.F32.BF16 R80, R156.reuse, R76, RZ ;  /* 0x0000004c9c50723c */ /* 0x040fe600000418ff */
[----:B------:R-:W-:Y:S04]  /*13aa0*/  LDSM.16.M88.4 R144, [R0+0x6800] ;  /* 0x006800000090783b */ /* 0x000fe80000000200 */
[----:B------:R-:W-:Y:S01]  /*13ab0*/  LDSM.16.M88.4 R152, [R0+0x4800] ;  /* 0x004800000098783b */ /* 0x000fe20000000200 */
[C---:B---3--:R-:W-:Y:S03]  /*13ac0*/  HMMA.16816.F32.BF16 R72, R156.reuse, R68, RZ ;  /* 0x000000449c48723c */ /* 0x048fe600000418ff */
[----:B------:R-:W-:Y:S04]  /*13ad0*/  LDSM.16.M88.4 R164, [R0+0x4000] ;  /* 0x0040000000a4783b */ /* 0x000fe80000000200 */
[----:B------:R-:W-:Y:S01]  /*13ae0*/  LDSM.16.M88.4 R148, [R0+0x6000] ;  /* 0x006000000094783b */ /* 0x000fe20000000200 */
[C---:B------:R-:W-:Y:S01]  /*13af0*/  HMMA.16816.F32.BF16 R64, R156.reuse, R60, RZ ;  /* 0x0000003c9c40723c */ /* 0x040fe200000418ff */
[----:B----4-:R-:W3:Y:S07]  /*13b00*/  S2R R2, SR_CTAID.X ;  /* 0x0000000000027919 */ /* 0x010eee0000002500 */
[C---:B-----5:R-:W-:Y:S08]  /*13b10*/  HMMA.16816.F32.BF16 R56, R156.reuse, R52, RZ ;  /* 0x000000349c38723c */ /* 0x060ff000000418ff */
[C---:B------:R-:W-:Y:S08]  /*13b20*/  HMMA.16816.F32.BF16 R48, R156.reuse, R44, RZ ;  /* 0x0000002c9c30723c */ /* 0x040ff000000418ff */
[C---:B------:R-:W-:Y:S08]  /*13b30*/  HMMA.16816.F32.BF16 R40, R156.reuse, R36, RZ ;  /* 0x000000249c28723c */ /* 0x040ff000000418ff */
[C---:B------:R-:W-:Y:S08]  /*13b40*/  HMMA.16816.F32.BF16 R32, R156.reuse, R28, RZ ;  /* 0x0000001c9c20723c */ /* 0x040ff000000418ff */
[C---:B--2---:R-:W-:Y:S08]  /*13b50*/  HMMA.16816.F32.BF16 R24, R156.reuse, R20, RZ ;  /* 0x000000149c18723c */ /* 0x044ff000000418ff */
        /* <DEDUP_REMOVED lines=25> */
[----:B------:R-:W-:Y:S07]  /*13cf0*/  LDSM.16.M88.4 R132, [R0+0x7000] ;  /* 0x007000000084783b */ /* 0x000fee0000000200 */
[C---:B------:R-:W-:Y:S08]  /*13d00*/  HMMA.16816.F32.BF16 R96, R128.reuse, R168, R96 ;  /* 0x000000a88060723c */ /* 0x040ff00000041860 */
[C---:B-1----:R-:W-:Y:S08]  /*13d10*/  HMMA.16816.F32.BF16 R72, R128.reuse, R124, R72 ;  /* 0x0000007c8048723c */ /* 0x042ff00000041848 */
[C---:B------:R-:W-:Y:S01]  /*13d20*/  HMMA.16816.F32.BF16 R68, R128.reuse, R126, R68 ;  /* 0x0000007e8044723c */ /* 0x040fe20000041844 */
[----:B------:R-:W1:Y:S07]  /*13d30*/  LDSM.16.M88.4 R124, [R0+0x8000] ;  /* 0x00800000007c783b */ /* 0x000e6e0000000200 */
[C---:B------:R-:W-:Y:S01]  /*13d40*/  HMMA.16816.F32.BF16 R92, R128.reuse, R170, R92 ;  /* 0x000000aa805c723c */ /* 0x040fe2000004185c */
[----:B------:R-:W-:Y:S07]  /*13d50*/  LDSM.16.M88.4 R168, [R179] ;  /* 0x00000000b3a8783b */ /* 0x000fee0000000200 */
[C---:B------:R-:W-:Y:S08]  /*13d60*/  HMMA.16816.F32.BF16 R104, R128.reuse, R140, R104 ;  /* 0x0000008c8068723c */ /* 0x040ff00000041868 */
[C---:B------:R-:W-:Y:S01]  /*13d70*/  HMMA.16816.F32.BF16 R100, R128.reuse, R142, R100 ;  /* 0x0000008e8064723c */ /* 0x040fe20000041864 */
[----:B------:R-:W-:Y:S07]  /*13d80*/  LDSM.16.M88.4 R140, [R0+0x7800] ;  /* 0x00780000008c783b */ /* 0x000fee0000000200 */
[C---:B--2---:R-:W-:Y:S08]  /*13d90*/  HMMA.16816.F32.BF16 R64, R128.reuse, R136, R64 ;  /* 0x000000888040723c */ /* 0x044ff00000041840 */
        /* <DEDUP_REMOVED lines=10> */
[----:B------:R2:W4:Y:S07]  /*13e40*/  LDSM.16.M88.4 R132, [R0+0x9000] ;  /* 0x009000000084783b */ /* 0x00052e0000000200 */
[----:B------:R-:W-:Y:S08]  /*13e50*/  HMMA.16816.F32.BF16 R80, R128, R152, R80 ;  /* 0x000000988050723c */ /* 0x000ff00000041850 */
[C---:B-1----:R-:W-:Y:S08]  /*13e60*/  HMMA.16816.F32.BF16 R112, R168.reuse, R124, R112 ;  /* 0x0000007ca870723c */ /* 0x042ff00000041870 */
[----:B------:R-:W-:Y:S01]  /*13e70*/  HMMA.16816.F32.BF16 R108, R168, R126, R108 ;  /* 0x0000007ea86c723c */ /* 0x000fe2000004186c */
[----:B------:R-:W1:Y:S01]  /*13e80*/  LDSM.16.M88.4 R124, [R222+0x6800] ;  /* 0x00680000de7c783b */ /* 0x000e620000000200 */
[----:B--2---:R-:W-:-:S06]  /*13e90*/  IMAD.IADD R0, R176, 0x1, R222 ;  /* 0x00000001b0007824 */ /* 0x004fcc00078e02de */
        /* <DEDUP_REMOVED lines=10> */
[----:B------:R-:W3:Y:S07]  /*13f40*/  LDSM.16.M88.4 R140, [R222+0x2000] ;  /* 0x00200000de8c783b */ /* 0x000eee0000000200 */
[C---:B------:R-:W-:Y:S08]  /*13f50*/  HMMA.16816.F32.BF16 R16, R128.reuse, R136, R16 ;  /* 0x000000888010723c */ /* 0x040ff00000041810 */
[C---:B------:R-:W-:Y:S01]  /*13f60*/  HMMA.16816.F32.BF16 R12, R128.reuse, R138, R12 ;  /* 0x0000008a800c723c */ /* 0x040fe2000004180c */
[----:B------:R-:W3:Y:S07]  /*13f70*/  LDSM.16.M88.4 R136, [R222+0x4000] ;  /* 0x00400000de88783b */ /* 0x000eee0000000200 */
[C---:B----4-:R-:W-:Y:S08]  /*13f80*/  HMMA.16816.F32.BF16 R8, R128.reuse, R132, R8 ;  /* 0x000000848008723c */ /* 0x050ff00000041808 */
[C---:B------:R-:W-:Y:S01]  /*13f90*/  HMMA.16816.F32.BF16 R4, R128.reuse, R134, R4 ;  /* 0x000000868004723c */ /* 0x040fe20000041804 */
[----:B------:R-:W4:Y:S07]  /*13fa0*/  LDSM.16.M88.4 R132, [R222+0x4800] ;  /* 0x00480000de84783b */ /* 0x000f2e0000000200 */
[C---:B------:R-:W-:Y:S08]  /*13fb0*/  HMMA.16816.F32.BF16 R160, R128.reuse, R144, R160 ;  /* 0x0000009080a0723c */ /* 0x040ff000000418a0 */
[----:B------:R-:W-:Y:S01]  /*13fc0*/  HMMA.16816.F32.BF16 R156, R128, R146, R156 ;  /* 0x00000092809c723c */ /* 0x000fe2000004189c */
[----:B------:R-:W4:Y:S04]  /*13fd0*/  LDSM.16.M88.4 R128, [R222+0x5000] ;  /* 0x00500000de80783b */ /* 0x000f280000000200 */
[----:B------:R-:W4:Y:S03]  /*13fe0*/  LDSM.16.M88.4 R144, [R222+0x6000] ;  /* 0x00600000de90783b */ /* 0x000f260000000200 */
[C---:B-1----:R-:W-:Y:S08]  /*13ff0*/  HMMA.16816.F32.BF16 R48, R168.reuse, R124, R48 ;  /* 0x0000007ca830723c */ /* 0x042ff00000041830 */
[C---:B------:R-:W-:Y:S01]  /*14000*/  HMMA.16816.F32.BF16 R44, R168.reuse, R126, R44 ;  /* 0x0000007ea82c723c */ /* 0x040fe2000004182c */
[----:B------:R-:W1:Y:S07]  /*14010*/  LDSM.16.M88.4 R124, [R222+0x9000] ;  /* 0x00900000de7c783b */ /* 0x000e6e0000000200 */
[----:B--2---:R-:W-:Y:S01]  /*14020*/  HMMA.16816.F32.BF16 R96, R168, R152, R96 ;  /* 0x00000098a860723c */ /* 0x004fe20000041860 */
[----:B------:R-:W-:-:S07]  /*14030*/  IMAD.IADD R152, R176, 0x1, R179 ;  /* 0x00000001b0987824 */ /* 0x000fce00078e02b3 */
[C---:B---3--:R-:W-:Y:S08]  /*14040*/  HMMA.16816.F32.BF16 R120, R168.reuse, R140, R120 ;  /* 0x0000008ca878723c */ /* 0x048ff00000041878 */
[C---:B------:R-:W-:Y:S01]  /*14050*/  HMMA.16816.F32.BF16 R116, R168.reuse, R142, R116 ;  /* 0x0000008ea874723c */ /* 0x040fe20000041874 */
[----:B------:R-:W2:Y:S07]  /*14060*/  LDSM.16.M88.4 R140, [R222+0x7000] ;  /* 0x00700000de8c783b */ /* 0x000eae0000000200 */
[C---:B------:R-:W-:Y:S01]  /*14070*/  HMMA.16816.F32.BF16 R92, R168.reuse, R154, R92 ;  /* 0x0000009aa85c723c */ /* 0x040fe2000004185c */
[----:B------:R-:W-:Y:S07]  /*14080*/  LDSM.16.M88.4 R152, [R152] ;  /* 0x000000009898783b */ /* 0x000fee0000000200 */
[C---:B------:R-:W-:Y:S08]  /*14090*/  HMMA.16816.F32.BF16 R88, R168.reuse, R136, R88 ;  /* 0x00000088a858723c */ /* 0x040ff00000041858 */
[C---:B------:R-:W-:Y:S01]  /*140a0*/  HMMA.16816.F32.BF16 R84, R168.reuse, R138, R84 ;  /* 0x0000008aa854723c */ /* 0x040fe20000041854 */
[----:B------:R-:W3:Y:S07]  /*140b0*/  LDSM.16.M88.4 R136, [R222+0x7800] ;  /* 0x00780000de88783b */ /* 0x000eee0000000200 */
[C---:B----4-:R-:W-:Y:S08]  /*140c0*/  HMMA.16816.F32.BF16 R80, R168.reuse, R132, R80 ;  /* 0x00000084a850723c */ /* 0x050ff00000041850 */
        /* <DEDUP_REMOVED lines=23> */
[C---:B------:R-:W-:Y:S08]  /*14240*/  HMMA.16816.F32.BF16 R16, R168.reuse, R128, R16 ;  /* 0x00000080a810723c */ /* 0x040ff00000041810 */
[----:B------:R-:W-:Y:S01]  /*14250*/  HMMA.16816.F32.BF16 R12, R168, R130, R12 ;  /* 0x00000082a80c723c */ /* 0x000fe2000004180c */
[----:B------:R-:W4:Y:S07]  /*14260*/  LDSM.16.M88.4 R128, [R0+0x4800] ;  /* 0x004800000080783b */ /* 0x000f2e0000000200 */
[C---:B------:R-:W-:Y:S08]  /*14270*/  HMMA.16816.F32.BF16 R120, R152.reuse, R148, R120 ;  /* 0x000000949878723c */ /* 0x040ff00000041878 */
[C---:B------:R-:W-:Y:S01]  /*14280*/  HMMA.16816.F32.BF16 R116, R152.reuse, R150, R116 ;  /* 0x000000969874723c */ /* 0x040fe20000041874 */
[----:B------:R-:W4:Y:S07]  /*14290*/  LDSM.16.M88.4 R148, [R0+0x5800] ;  /* 0x005800000094783b */ /* 0x000f2e0000000200 */
[C---:B------:R-:W-:Y:S08]  /*142a0*/  HMMA.16816.F32.BF16 R112, R152.reuse, R144, R112 ;  /* 0x000000909870723c */ /* 0x040ff00000041870 */
[----:B------:R-:W-:Y:S01]  /*142b0*/  HMMA.16816.F32.BF16 R108, R152, R146, R108 ;  /* 0x00000092986c723c */ /* 0x000fe2000004186c */
[----:B------:R-:W4:Y:S07]  /*142c0*/  LDSM.16.M88.4 R144, [R0+0x6000] ;  /* 0x006000000090783b */ /* 0x000f2e0000000200 */
[C---:B------:R-:W-:Y:S08]  /*142d0*/  HMMA.16816.F32.BF16 R104, R168.reuse, R164, R104 ;  /* 0x000000a4a868723c */ /* 0x040ff00000041868 */
[----:B------:R-:W-:Y:S01]  /*142e0*/  HMMA.16816.F32.BF16 R100, R168, R166, R100 ;  /* 0x000000a6a864723c */ /* 0x000fe20000041864 */
[----:B------:R-:W4:Y:S07]  /*142f0*/  LDSM.16.M88.4 R164, [R222+0x9800] ;  /* 0x00980000dea4783b */ /* 0x000f2e0000000200 */
        /* <DEDUP_REMOVED lines=19> */
[----:B------:R-:W-:Y:S01]  /*14430*/  HMMA.16816.F32.BF16 R52, R152, R146, R52 ;  /* 0x000000929834723c */ /* 0x000fe20000041834 */
[----:B------:R2:W4:Y:S01]  /*14440*/  LDSM.16.M88.4 R144, [R0+0x9800] ;  /* 0x009800000090783b */ /* 0x0005220000000200 */
[----:B------:R-:W-:-:S06]  /*14450*/  DEPBAR.LE SB0, 0x0 ;  /* 0x000080000000791a */ /* 0x000fcc0000000000 */
[C---:B------:R-:W-:Y:S08]  /*14460*/  HMMA.16816.F32.BF16 R160, R168.reuse, R164, R160 ;  /* 0x000000a4a8a0723c */ /* 0x040ff000000418a0 */
[----:B------:R-:W-:Y:S08]  /*14470*/  HMMA.16816.F32.BF16 R156, R168, R166, R156 ;  /* 0x000000a6a89c723c */ /* 0x000ff0000004189c */
[----:B-1----:R-:W-:Y:S01]  /*14480*/  HMMA.16816.F32.BF16 R24, R152, R124, R24 ;  /* 0x0000007c9818723c */ /* 0x002fe20000041818 */
[----:B------:R-:W-:Y:S01]  /*14490*/  LOP3.LUT R125, R227, 0x1f0, RZ, 0xc0, !PT ;  /* 0x000001f0e37d7812 */ /* 0x000fe200078ec0ff */
[----:B--2---:R-:W-:-:S04]  /*144a0*/  IMAD.U32 R0, RZ, RZ, UR8 ;  /* 0x00000008ff007e24 */ /* 0x004fc8000f8e00ff */
[----:B------:R-:W-:Y:S01]  /*144b0*/  IMAD R2, R2, 0x40, R125 ;  /* 0x0000004002027824 */ /* 0x000fe200078e027d */
[----:B------:R-:W-:Y:S01]  /*144c0*/  SHF.R.U32.HI R125, RZ, 0x2, R226 ;  /* 0x00000002ff7d7819 */ /* 0x000fe200000116e2 */
[----:B------:R-:W-:Y:S03]  /*144d0*/  HMMA.16816.F32.BF16 R48, R152, R132, R48 ;  /* 0x000000849830723c */ /* 0x000fe60000041830 */
[----:B------:R-:W-:-:S04]  /*144e0*/  LOP3.LUT R125, R125, 0x7, RZ, 0xc0, !PT ;  /* 0x000000077d7d7812 */ /* 0x000fc800078ec0ff */
[----:B------:R-:W-:Y:S01]  /*144f0*/  IADD3 R125, PT, PT, R125, -UR20, R2 ;  /* 0x800000147d7d7c10 */ /* 0x000fe2000fffe002 */
[----:B------:R-:W-:Y:S03]  /*14500*/  HMMA.16816.F32.BF16 R44, R152, R134, R44 ;  /* 0x00000086982c723c */ /* 0x000fe6000004182c */
[----:B------:R-:W-:Y:S01]  /*14510*/  IADD3 R0, PT, PT, R125, UR25, R0 ;  /* 0x000000197d007c10 */ /* 0x000fe2000fffe000 */
[----:B------:R-:W-:-:S03]  /*14520*/  IMAD.MOV.U32 R125, RZ, RZ, 0x1 ;  /* 0x00000001ff7d7424 */ /* 0x000fc600078e00ff */
[C---:B------:R-:W-:Y:S01]  /*14530*/  VIADDMNMX R223, R0.reuse, R223, UR25, PT ;  /* 0x0000001900df7e46 */ /* 0x040fe2000b8001df */
[----:B------:R-:W-:Y:S01]  /*14540*/  HMMA.16816.F32.BF16 R40, R152, R136, R40 ;  /* 0x000000889828723c */ /* 0x000fe20000041828 */
[----:B------:R-:W-:-:S07]  /*14550*/  VIADDMNMX R224, R0, R125, UR25, PT ;  /* 0x0000001900e07e46 */ /* 0x000fce000b80017d */
[C---:B------:R-:W-:Y:S08]  /*14560*/  HMMA.16816.F32.BF16 R36, R152.reuse, R138, R36 ;  /* 0x0000008a9824723c */ /* 0x040ff00000041824 */
[C---:B---3--:R-:W-:Y:S08]  /*14570*/  HMMA.16816.F32.BF16 R32, R152.reuse, R128, R32 ;  /* 0x000000809820723c */ /* 0x048ff00000041820 */
[C---:B------:R-:W-:Y:S08]  /*14580*/  HMMA.16816.F32.BF16 R28, R152.reuse, R130, R28 ;  /* 0x00000082981c723c */ /* 0x040ff0000004181c */
[C---:B------:R-:W-:Y:S08]  /*14590*/  HMMA.16816.F32.BF16 R20, R152.reuse, R126, R20 ;  /* 0x0000007e9814723c */ /* 0x040ff00000041814 */
[C---:B------:R-:W-:Y:S08]  /*145a0*/  HMMA.16816.F32.BF16 R16, R152.reuse, R140, R16 ;  /* 0x0000008c9810723c */ /* 0x040ff00000041810 */
[C---:B------:R-:W-:Y:S08]  /*145b0*/  HMMA.16816.F32.BF16 R12, R152.reuse, R142, R12 ;  /* 0x0000008e980c723c */ /* 0x040ff0000004180c */
[C---:B----4-:R-:W-:Y:S08]  /*145c0*/  HMMA.16816.F32.BF16 R8, R152.reuse, R148, R8 ;  /* 0x000000949808723c */ /* 0x050ff00000041808 */
[C---:B------:R-:W-:Y:S08]  /*145d0*/  HMMA.16816.F32.BF16 R4, R152.reuse, R150, R4 ;  /* 0x000000969804723c */ /* 0x040ff00000041804 */
[C---:B------:R-:W-:Y:S08]  /*145e0*/  HMMA.16816.F32.BF16 R160, R152.reuse, R144, R160 ;  /* 0x0000009098a0723c */ /* 0x040ff000000418a0 */
[----:B------:R-:W-:Y:S01]  /*145f0*/  HMMA.16816.F32.BF16 R156, R152, R146, R156 ;  /* 0x00000092989c723c */ /* 0x000fe2000004189c */
[----:B------:R-:W-:Y:S06]  /*14600*/  BAR.SYNC.DEFER_BLOCKING 0x0 ;  /* 0x0000000000007b1d */ /* 0x000fec0000010000 */
[----:B------:R-:W-:-:S13]  /*14610*/  BRA.U !UP0, `(.L_x_1662) ;  /* 0x0000000d08007547 */ /* 0x000fda000b800000 */
[----:B------:R-:W-:Y:S02]  /*14620*/  UISETP.NE.U32.AND UP0, UPT, UR12, URZ, UPT ;  /* 0x000000ff0c00728c */ /* 0x000fe4000bf05070 */
[----:B------:R-:W-:Y:S02]  /*14630*/  UIADD3 UR8, UPT, UPT, UR27, -0x100, URZ ;  /* 0xffffff001b087890 */ /* 0x000fe4000fffe0ff */
        /* <DEDUP_REMOVED lines=12> */
.L_x_1663:
[----:B------:R-:W1:Y:S01]  /*14700*/  LDC R0, c[0x0][0x4f0] ;  /* 0x00013c00ff007b82 */ /* 0x000e620000000800 */
[----:B------:R-:W-:Y:S01]  /*14710*/  UIADD3 UR9, UPT, UPT, UR27, -0x200, URZ ;  /* 0xfffffe001b097890 */ /* 0x000fe2000fffe0ff */
[----:B------:R-:W-:-:S05]  /*14720*/  IMAD.U32 R126, RZ, RZ, UR8 ;  /* 0x00000008ff7e7e24 */ /* 0x000fca000f8e00ff */
[----:B------:R-:W-:Y:S02]  /*14730*/  MOV R124, UR9 ;  /* 0x00000009007c7c02 */ /* 0x000fe40008000f00 */
[----:B------:R-:W-:Y:S02]  /*14740*/  IABS R126, R126 ;  /* 0x0000007e007e7213 */ /* 0x000fe40000000000 */
        /* <DEDUP_REMOVED lines=25> */
[----:B------:R-:W-:Y:S01]  /*148e0*/  ISETP.GE.U32.AND P4, PT, R127, R2, PT ;  /* 0x000000027f00720c */ /* 0x000fe20003f86070 */
[----:B------:R-:W1:Y:S01]  /*148f0*/  LDC.64 R124, c[0x0][0x3b8] ;  /* 0x0000ee00ff7c7b82 */ /* 0x000e620000000a00 */
[C---:B------:R-:W-:Y:S01]  /*14900*/  LOP3.LUT R2, R0.reuse, UR9, RZ, 0x3c, !PT ;  /* 0x0000000900027c12 */ /* 0x040fe2000f8e3cff */
[----:B------:R-:W2:Y:S01]  /*14910*/  LDCU.64 UR8, c[0x0][0x3a0] ;  /* 0x00007400ff0877ac */ /* 0x000ea20008000a00 */
        /* <DEDUP_REMOVED lines=16> */
[----:B-1----:R-:W-:-:S04]  /*14a20*/  IMAD R0, R131, R124, RZ ;  /* 0x0000007c83007224 */ /* 0x002fc800078e02ff */
[C---:B------:R-:W-:Y:S02]  /*14a30*/  IMAD R0, R127.reuse, R125, R0 ;  /* 0x0000007d7f007224 */ /* 0x040fe400078e0200 */
[----:B------:R-:W-:-:S04]  /*14a40*/  IMAD.WIDE.U32 R126, R127, R124, RZ ;  /* 0x0000007c7f7e7225 */ /* 0x000fc800078e00ff */
        /* <DEDUP_REMOVED lines=9> */
.L_x_1664:
[----:B------:R-:W1:Y:S01]  /*14ae0*/  LDC R125, c[0x0][0x3bc] ;  /* 0x0000ef00ff7d7b82 */ /* 0x000e620000000800 */
[C---:B------:R-:W-:Y:S01]  /*14af0*/  IMAD.SHL.U32 R2, R124.reuse, 0x20, RZ ;  /* 0x000000207c027824 */ /* 0x040fe200078e00ff */
[----:B------:R-:W-:Y:S01]  /*14b00*/  LEA R128, P2, R124, R230, 0x5 ;  /* 0x000000e67c807211 */ /* 0x000fe200078428ff */
[----:B------:R-:W2:Y:S03]  /*14b10*/  LDCU UR8, c[0x0][0x440] ;  /* 0x00008800ff0877ac */ /* 0x000ea60008000800 */
[----:B------:R-:W-:Y:S02]  /*14b20*/  IADD3 R126, P3, PT, R2, R128, RZ ;  /* 0x00000080027e7210 */ /* 0x000fe40007f7e0ff */
[----:B--2---:R-:W-:Y:S02]  /*14b30*/  ISETP.GE.AND P1, PT, R174, UR8, PT ;  /* 0x00000008ae007c0c */ /* 0x004fe4000bf26270 */
[----:B-1----:R-:W-:-:S02]  /*14b40*/  SHF.L.U64.HI R0, R124, 0x5, R125 ;  /* 0x000000057c007819 */ /* 0x002fc4000001027d */
[----:B------:R-:W-:Y:S02]  /*14b50*/  LEA.HI.X R129, R124, R231, R125, 0x5, P2 ;  /* 0x000000e77c817211 */ /* 0x000fe400010f2c7d */
[----:B------:R-:W-:-:S03]  /*14b60*/  IADD3 R134, P2, PT, R126, R2, RZ ;  /* 0x000000027e867210 */ /* 0x000fc60007f5e0ff */
[----:B------:R-:W-:Y:S01]  /*14b70*/  IMAD.X R127, R0, 0x1, R129, P3 ;  /* 0x00000001007f7824 */ /* 0x000fe200018e0681 */
[----:B------:R-:W-:-:S03]  /*14b80*/  IADD3 R132, P3, PT, R134, R2, RZ ;  /* 0x0000000286847210 */ /* 0x000fc60007f7e0ff */
[----:B------:R-:W-:Y:S01]  /*14b90*/  @!PT LDS RZ, [RZ] ;  /* 0x00000000fffff984 */ /* 0x000fe20000000800 */
[----:B------:R-:W-:Y:S01]  /*14ba0*/  @!PT LDS RZ, [RZ] ;  /* 0x00000000fffff984 */ /* 0x000fe20000000800 */
[----:B------:R-:W-:Y:S01]  /*14bb0*/  @!PT LDS RZ, [RZ] ;  /* 0x00000000fffff984 */ /* 0x000fe20000000800 */
[----:B------:R-:W-:Y:S01]  /*14bc0*/  @!P1 LDGSTS.E.BYPASS.LTC128B.128 [R3+0x2000], desc[UR4][R230.64] ;  /* 0x02000000e6039fae */ /* 0x000fe2000b981a04 */
[--C-:B------:R-:W-:Y:S01]  /*14bd0*/  IMAD.X R135, R127, 0x1, R0.reuse, P2 ;  /* 0x000000017f877824 */ /* 0x100fe200010e0600 */
[-C--:B------:R-:W-:Y:S02]  /*14be0*/  IADD3 R130, P2, PT, R132, R2.reuse, RZ ;  /* 0x0000000284827210 */ /* 0x080fe40007f5e0ff */
[----:B------:R1:W-:Y:S01]  /*14bf0*/  @P1 STS.128 [R3+0x2000], RZ ;  /* 0x002000ff03001388 */ /* 0x0003e20000000c00 */
[--C-:B------:R-:W-:Y:S01]  /*14c00*/  IMAD.X R133, R135, 0x1, R0.reuse, P3 ;  /* 0x0000000187857824 */ /* 0x100fe200018e0600 */
[-C--:B------:R-:W-:Y:S02]  /*14c10*/  IADD3 R124, P3, PT, R130, R2.reuse, RZ ;  /* 0x00000002827c7210 */ /* 0x080fe40007f7e0ff */
[----:B------:R-:W-:Y:S01]  /*14c20*/  @!PT LDS RZ, [RZ] ;  /* 0x00000000fffff984 */ /* 0x000fe20000000800 */
[----:B------:R-:W-:Y:S01]  /*14c30*/  @!PT LDS RZ, [RZ] ;  /* 0x00000000fffff984 */ /* 0x000fe20000000800 */
[----:B------:R-:W-:Y:S01]  /*14c40*/  @!PT LDS RZ, [RZ] ;  /* 0x00000000fffff984 */ /* 0x000fe20000000800 */
[----:B------:R2:W-:Y:S01]  /*14c50*/  @!P1 LDGSTS.E.BYPASS.LTC128B.128 [R3+0x2800], desc[UR4][R128.64] ;  /* 0x0280000080039fae */ /* 0x0005e2000b981a04 */
[----:B------:R-:W-:Y:S01]  /*14c60*/  IMAD.X R131, R133, 0x1, R0, P2 ;  /* 0x0000000185837824 */ /* 0x000fe200010e0600 */
[----:B------:R-:W-:-:S02]  /*14c70*/  IADD3 R136, P2, PT, R124, R2, RZ ;  /* 0x000000027c887210 */ /* 0x000fc40007f5e0ff */
[----:B------:R1:W-:Y:S01]  /*14c80*/  @P1 STS.128 [R3+0x2800], RZ ;  /* 0x002800ff03001388 */ /* 0x0003e20000000c00 */
[--C-:B------:R-:W-:Y:S01]  /*14c90*/  IMAD.X R125, R131, 0x1, R0.reuse, P3 ;  /* 0x00000001837d7824 */ /* 0x100fe200018e0600 */
[-C--:B------:R-:W-:Y:S02]  /*14ca0*/  IADD3 R138, P3, PT, R136, R2.reuse, RZ ;  /* 0x00000002888a7210 */ /* 0x080fe40007f7e0ff */
[----:B------:R-:W-:Y:S01]  /*14cb0*/  @!PT LDS RZ, [RZ] ;  /* 0x00000000fffff984 */ /* 0x000fe20000000800 */
[----:B------:R-:W-:Y:S01]  /*14cc0*/  @!PT LDS RZ, [RZ] ;  /* 0x00000000fffff984 */ /* 0x000fe20000000800 */
[----:B------:R-:W-:Y:S01]  /*14cd0*/  @!PT LDS RZ, [RZ] ;  /* 0x00000000fffff984 */ /* 0x000fe20000000800 */
[----:B------:R3:W-:Y:S01]  /*14ce0*/  @!P1 LDGSTS.E.BYPASS.LTC128B.128 [R3+0x3000], desc[UR4][R126.64] ;  /* 0x030000007e039fae */ /* 0x0007e2000b981a04 */
[--C-:B------:R-:W-:Y:S01]  /*14cf0*/  IMAD.X R137, R125, 0x1, R0.reuse, P2 ;  /* 0x000000017d897824 */ /* 0x100fe200010e0600 */
[----:B------:R-:W-:Y:S02]  /*14d00*/  IADD3 R140, P2, PT, R138, R2, RZ ;  /* 0x000000028a8c7210 */ /* 0x000fe40007f5e0ff */
[----:B------:R1:W-:Y:S01]  /*14d10*/  @P1 STS.128 [R3+0x3000], RZ ;  /* 0x003000ff03001388 */ /* 0x0003e20000000c00 */
[----:B------:R-:W-:-:S03]  /*14d20*/  IMAD.X R139, R137, 0x1, R0, P3 ;  /* 0x00000001898b7824 */ /* 0x000fc600018e0600 */
        /* <DEDUP_REMOVED lines=79> */
.L_x_1662:
[----:B-1----:R-:W-:Y:S01]  /*15220*/  IMAD.SHL.U32 R125, R226, 0x2, RZ ;  /* 0x00000002e27d7824 */ /* 0x002fe200078e00ff */
[----:B------:R-:W-:Y:S01]  /*15230*/  P2R R0, PR, RZ, 0x1 ;  /* 0x00000001ff007803 */ /* 0x000fe20000000000 */
[----:B------:R-:W-:Y:S01]  /*15240*/  IMAD.U32 R2, RZ, RZ, UR10 ;  /* 0x0000000aff027e24 */ /* 0x000fe2000f8e00ff */
[----:B------:R-:W1:Y:S02]  /*15250*/  LDCU UR8, c[0x0][0x45c] ;  /* 0x00008b80ff0877ac */ /* 0x000e640008000800 */
[----:B------:R-:W-:Y:S01]  /*15260*/  LOP3.LUT R125, R125, 0x6, RZ, 0xc0, !PT ;  /* 0x000000067d7d7812 */ /* 0x000fe200078ec0ff */
[----:B------:R-:W-:-:S04]  /*15270*/  UISETP.GT.AND UP0, UPT, UR10, UR7, UPT ;  /* 0x000000070a00728c */ /* 0x000fc8000bf04270 */
[----:B------:R-:W-:-:S04]  /*15280*/  IMAD R2, R2, 0x100, R125 ;  /* 0x0000010002027824 */ /* 0x000fc800078e027d */
[C---:B------:R-:W-:Y:S01]  /*15290*/  VIADD R124, R2.reuse, 0x8 ;  /* 0x00000008027c7836 */ /* 0x040fe20000000000 */
[CC--:B------:R-:W-:Y:S01]  /*152a0*/  ISETP.GE.AND P1, PT, R2.reuse, R223.reuse, PT ;  /* 0x000000df0200720c */ /* 0x0c0fe20003f26270 */
[C---:B------:R-:W-:Y:S02]  /*152b0*/  VIADD R125, R2.reuse, 0x1 ;  /* 0x00000001027d7836 */ /* 0x040fe40000000000 */
[----:B------:R-:W-:Y:S01]  /*152c0*/  VIADD R126, R2, 0x9 ;  /* 0x00000009027e7836 */ /* 0x000fe20000000000 */
[CC--:B------:R-:W-:Y:S02]  /*152d0*/  ISETP.GE.AND P4, PT, R124.reuse, R224.reuse, PT ;  /* 0x000000e07c00720c */ /* 0x0c0fe40003f86270 */
[C---:B------:R-:W-:Y:S02]  /*152e0*/  ISETP.GE.AND P2, PT, R125.reuse, R224, PT ;  /* 0x000000e07d00720c */ /* 0x040fe40003f46270 */
[-C--:B------:R-:W-:Y:S02]  /*152f0*/  ISETP.GE.AND P3, PT, R125, R223.reuse, PT ;  /* 0x000000df7d00720c */ /* 0x080fe40003f66270 */
[----:B------:R-:W-:Y:S01]  /*15300*/  ISETP.GE.AND P5, PT, R124, R223, PT ;  /* 0x000000df7c00720c */ /* 0x000fe20003fa6270 */
[----:B------:R-:W-:Y:S01]  /*15310*/  VIADD R124, R2, 0x10 ;  /* 0x00000010027c7836 */ /* 0x000fe20000000000 */
[----:B------:R-:W-:Y:S01]  /*15320*/  FSEL R206, R116, -INF , !P4 ;  /* 0xff80000074ce7808 */ /* 0x000fe20006000000 */
[----:B------:R-:W-:Y:S01]  /*15330*/  VIADD R116, R2, 0x18 ;  /* 0x0000001802747836 */ /* 0x000fe20000000000 */
[----:B------:R-:W-:-:S02]  /*15340*/  FSEL R125, R122, -INF , !P1 ;  /* 0xff8000007a7d7808 */ /* 0x000fc40004800000 */
[-C--:B------:R-:W-:Y:S02]  /*15350*/  ISETP.GE.AND P6, PT, R126, R224.reuse, PT ;  /* 0x000000e07e00720c */ /* 0x080fe40003fc6270 */
[----:B------:R-:W-:Y:S01]  /*15360*/  FSEL R122, R121, -INF , !P2 ;  /* 0xff800000797a7808 */ /* 0x000fe20005000000 */
[----:B------:R-:W-:Y:S01]  /*15370*/  VIADD R121, R2, 0x11 ;  /* 0x0000001102797836 */ /* 0x000fe20000000000 */
[----:B------:R-:W-:Y:S02]  /*15380*/  ISETP.GE.AND P1, PT, R126, R223, PT ;  /* 0x000000df7e00720c */ /* 0x000fe40003f26270 */
[----:B------:R-:W-:Y:S01]  /*15390*/  FSEL R128, R117, -INF , !P6 ;  /* 0xff80000075807808 */ /* 0x000fe20007000000 */
[----:B------:R-:W-:Y:S01]  /*153a0*/  VIADD R117, R2, 0x19 ;  /* 0x0000001902757836 */ /* 0x000fe20000000000 */
[-C--:B------:R-:W-:Y:S02]  /*153b0*/  ISETP.GE.AND P2, PT, R124, R224.reuse, PT ;  /* 0x000000e07c00720c */ /* 0x080fe40003f46270 */
[----:B------:R-:W-:-:S02]  /*153c0*/  ISETP.GE.AND P6, PT, R116, R224, PT ;  /* 0x000000e07400720c */ /* 0x000fc40003fc6270 */
[----:B------:R-:W-:Y:S02]  /*153d0*/  FSEL R207, R118, -INF , !P5 ;  /* 0xff80000076cf7808 */ /* 0x000fe40006800000 */
[C---:B------:R-:W-:Y:S02]  /*153e0*/  ISETP.GE.AND P4, PT, R121.reuse, R224, PT ;  /* 0x000000e07900720c */ /* 0x040fe40003f86270 */
[-C--:B------:R-:W-:Y:S02]  /*153f0*/  ISETP.GE.AND P5, PT, R121, R223.reuse, PT ;  /* 0x000000df7900720c */ /* 0x080fe40003fa6270 */
[----:B------:R-:W-:Y:S02]  /*15400*/  FSEL R123, R123, -INF , !P3 ;  /* 0xff8000007b7b7808 */ /* 0x000fe40005800000 */
[----:B------:R-:W-:Y:S02]  /*15410*/  FSEL R121, R119, -INF , !P1 ;  /* 0xff80000077797808 */ /* 0x000fe40004800000 */
[----:B------:R-:W-:-:S02]  /*15420*/  ISETP.GE.AND P3, PT, R124, R223, PT ;  /* 0x000000df7c00720c */ /* 0x000fc40003f66270 */
[----:B------:R-:W-:Y:S01]  /*15430*/  FSEL R134, R112, -INF , !P2 ;  /* 0xff80000070867808 */ /* 0x000fe20005000000 */
[----:B------:R-:W-:Y:S01]  /*15440*/  VIADD R112, R2, 0x21 ;  /* 0x0000002102707836 */ /* 0x000fe20000000000 */
[-C--:B------:R-:W-:Y:S01]  /*15450*/  ISETP.GE.AND P1, PT, R116, R223.reuse, PT ;  /* 0x000000df7400720c */ /* 0x080fe20003f26270 */
[----:B------:R-:W-:Y:S01]  /*15460*/  VIADD R116, R2, 0x20 ;  /* 0x0000002002747836 */ /* 0x000fe20000000000 */
[----:B------:R-:W-:Y:S01]  /*15470*/  FSEL R130, R108, -INF , !P6 ;  /* 0xff8000006c827808 */ /* 0x000fe20007000000 */
[----:B------:R-:W-:Y:S01]  /*15480*/  VIADD R108, R2, 0x28 ;  /* 0x00000028026c7836 */ /* 0x000fe20000000000 */
[----:B------:R-:W-:Y:S02]  /*15490*/  ISETP.GE.AND P2, PT, R117, R224, PT ;  /* 0x000000e07500720c */ /* 0x000fe40003f46270 */
[----:B------:R-:W-:Y:S02]  /*154a0*/  FSEL R209, R114, -INF , !P3 ;  /* 0xff80000072d17808 */ /* 0x000fe40005800000 */
[----:B------:R-:W-:Y:S01]  /*154b0*/  FSEL R132, R113, -INF , !P4 ;  /* 0xff80000071847808 */ /* 0x000fe20006000000 */
[----:B------:R-:W-:Y:S01]  /*154c0*/  IMAD.IADD R113, R221, 0x1, R220 ;  /* 0x00000001dd717824 */ /* 0x000fe200078e02dc */
[----:B------:R-:W-:-:S02]  /*154d0*/  ISETP.GE.AND P3, PT, R117, R223, PT ;  /* 0x000000df7500720c */ /* 0x000fc40003f66270 */
[----:B------:R-:W-:Y:S01]  /*154e0*/  FSEL R126, R109, -INF , !P2 ;  /* 0xff8000006d7e7808 */ /* 0x000fe20005000000 */
[----:B------:R-:W-:Y:S01]  /*154f0*/  VIADD R109, R2, 0x29 ;  /* 0x00000029026d7836 */ /* 0x000fe20000000000 */
[-C--:B------:R-:W-:Y:S02]  /*15500*/  ISETP.GE.AND P4, PT, R116, R224.reuse, PT ;  /* 0x000000e07400720c */ /* 0x080fe40003f86270 */
[----:B------:R-:W-:Y:S02]  /*15510*/  ISETP.GE.AND P2, PT, R108, R224, PT ;  /* 0x000000e06c00720c */ /* 0x000fe40003f46270 */
[----:B------:R-:W-:Y:S02]  /*15520*/  FSEL R133, R115, -INF , !P5 ;  /* 0xff80000073857808 */ /* 0x000fe40006800000 */
[----:B------:R-:W-:Y:S02]  /*15530*/  FSEL R131, R111, -INF , !P3 ;  /* 0xff8000006f837808 */ /* 0x000fe40005800000 */
[----:B------:R-:W-:-:S02]  /*15540*/  ISETP.GE.AND P5, PT, R116, R223, PT ;  /* 0x000000df7400720c */ /* 0x000fc40003fa6270 */
[----:B------:R-:W-:Y:S01]  /*15550*/  FSEL R136, R104, -INF , !P4 ;  /* 0xff80000068887808 */ /* 0x000fe20006000000 */
[----:B------:R-:W-:Y:S01]  /*15560*/  VIADD R104, R2, 0x31 ;  /* 0x0000003102687836 */ /* 0x000fe20000000000 */
[----:B------:R-:W-:Y:S01]  /*15570*/  ISETP.GE.AND P3, PT, R108, R223, PT ;  /* 0x000000df6c00720c */ /* 0x000fe20003f66270 */
[----:B------:R-:W-:Y:S01]  /*15580*/  VIADD R108, R2, 0x30 ;  /* 0x00000030026c7836 */ /* 0x000fe20000000000 */
[----:B------:R-:W-:Y:S01]  /*15590*/  FSEL R142, R100, -INF , !P2 ;  /* 0xff800000648e7808 */ /* 0x000fe20005000000 */
[----:B------:R-:W-:Y:S01]  /*155a0*/  VIADD R100, R2, 0x38 ;  /* 0x0000003802647836 */ /* 0x000fe20000000000 */
[-C--:B------:R-:W-:Y:S02]  /*155b0*/  ISETP.GE.AND P6, PT, R112, R224.reuse, PT ;  /* 0x000000e07000720c */ /* 0x080fe40003fc6270 */
[----:B------:R-:W-:Y:S02]  /*155c0*/  ISETP.GE.AND P4, PT, R109, R224, PT ;  /* 0x000000e06d00720c */ /* 0x000fe40003f86270 */
[----:B------:R-:W-:-:S02]  /*155d0*/  FSEL R129, R110, -INF , !P1 ;  /* 0xff8000006e817808 */ /* 0x000fc40004800000 */
[----:B------:R-:W-:Y:S02]  /*155e0*/  FSEL R127, R106, -INF , !P5 ;  /* 0xff8000006a7f7808 */ /* 0x000fe40006800000 */
[-C--:B------:R-:W-:Y:S02]  /*155f0*/  ISETP.GE.AND P1, PT, R112, R223.reuse, PT ;  /* 0x000000df7000720c */ /* 0x080fe40003f26270 */
[----:B------:R-:W-:Y:S02]  /*15600*/  FSEL R138, R105, -INF , !P6 ;  /* 0xff800000698a7808 */ /* 0x000fe40007000000 */
[----:B------:R-:W-:Y:S02]  /*15610*/  ISETP.GE.AND P5, PT, R109, R223, PT ;  /* 0x000000df6d00720c */ /* 0x000fe40003fa6270 */
[----:B------:R-:W-:Y:S01]  /*15620*/  FSEL R140, R101, -INF , !P4 ;  /* 0xff800000658c7808 */ /* 0x000fe20006000000 */
[----:B------:R-:W-:Y:S01]  /*15630*/  VIADD R101, R2, 0x39 ;  /* 0x0000003902657836 */ /* 0x000fe20000000000 */
[----:B------:R-:W-:-:S02]  /*15640*/  ISETP.GE.AND P6, PT, R108, R224, PT ;  /* 0x000000e06c00720c */ /* 0x000fc40003fc6270 */
[-C--:B------:R-:W-:Y:S02]  /*15650*/  ISETP.GE.AND P4, PT, R100, R224.reuse, PT ;  /* 0x000000e06400720c */ /* 0x080fe40003f86270 */
[----:B------:R-:W-:Y:S02]  /*15660*/  FSEL R141, R107, -INF , !P1 ;  /* 0xff8000006b8d7808 */ /* 0x000fe40004800000 */
[----:B------:R-:W-:Y:S02]  /*15670*/  FSEL R137, R103, -INF , !P5 ;  /* 0xff80000067897808 */ /* 0x000fe40006800000 */
[-C--:B------:R-:W-:Y:S02]  /*15680*/  ISETP.GE.AND P1, PT, R108, R223.reuse, PT ;  /* 0x000000df6c00720c */ /* 0x080fe40003f26270 */
[----:B------:R-:W-:Y:S01]  /*15690*/  FSEL R144, R96, -INF , !P6 ;  /* 0xff80000060907808 */ /* 0x000fe20007000000 */
[----:B------:R-:W-:Y:S01]  /*156a0*/  VIADD R96, R2, 0x41 ;  /* 0x0000004102607836 */ /* 0x000fe20000000000 */
[----:B------:R-:W-:Y:S01]  /*156b0*/  ISETP.GE.AND P5, PT, R100, R223, PT ;  /* 0x000000df6400720c */ /* 0x000fe20003fa6270 */
[----:B------:R-:W-:Y:S01]  /*156c0*/  VIADD R100, R2, 0x40 ;  /* 0x0000004002647836 */ /* 0x000fe20000000000 */
[----:B------:R-:W-:Y:S01]  /*156d0*/  FSEL R154, R92, -INF , !P4 ;  /* 0xff8000005c9a7808 */ /* 0x000fe20006000000 */
[----:B------:R-:W-:Y:S01]  /*156e0*/  VIADD R92, R2, 0x48 ;  /* 0x00000048025c7836 */ /* 0x000fe20000000000 */
[----:B------:R-:W-:-:S02]  /*156f0*/  ISETP.GE.AND P2, PT, R104, R224, PT ;  /* 0x000000e06800720c */ /* 0x000fc40003f46270 */
[----:B------:R-:W-:Y:S02]  /*15700*/  ISETP.GE.AND P6, PT, R101, R224, PT ;  /* 0x000000e06500720c */ /* 0x000fe40003fc6270 */
[----:B------:R-:W-:Y:S02]  /*15710*/  FSEL R139, R102, -INF , !P3 ;  /* 0xff800000668b7808 */ /* 0x000fe40005800000 */
[----:B------:R-:W-:Y:S02]  /*15720*/  FSEL R143, R98, -INF , !P1 ;  /* 0xff800000628f7808 */ /* 0x000fe40004800000 */
[-C--:B------:R-:W-:Y:S02]  /*15730*/  ISETP.GE.AND P3, PT, R104, R223.reuse, PT ;  /* 0x000000df6800720c */ /* 0x080fe40003f66270 */
[----:B------:R-:W-:Y:S02]  /*15740*/  FSEL R146, R97, -INF , !P2 ;  /* 0xff80000061927808 */ /* 0x000fe40005000000 */
        /* <DEDUP_REMOVED lines=37> */
[-C--:B------:R-:W-:Y:S02]  /*159a0*/  ISETP.GE.AND P1, PT, R88, R223.reuse, PT ;  /* 0x000000df5800720c */ /* 0x080fe40003f26270 */
[----:B------:R-:W-:Y:S02]  /*159b0*/  FSEL R201, R82, -INF , !P5 ;  /* 0xff80000052c97808 */ /* 0x000fe40006800000 */
[----:B------:R-:W-:Y:S02]  /*159c0*/  FSEL R168, R81, -INF , !P6 ;  /* 0xff80000051a87808 */ /* 0x000fe40007000000 */
[----:B------:R-:W-:-:S02]  /*159d0*/  ISETP.GE.AND P5, PT, R85, R223, PT ;  /* 0x000000df5500720c */ /* 0x000fc40003fa6270 */
[----:B------:R-:W-:Y:S01]  /*159e0*/  FSEL R170, R77, -INF , !P4 ;  /* 0xff8000004daa7808 */ /* 0x000fe20006000000 */
[----:B------:R-:W-:Y:S01]  /*159f0*/  VIADD R77, R2, 0x69 ;  /* 0x00000069024d7836 */ /* 0x000fe20000000000 */
[-C--:B------:R-:W-:Y:S02]  /*15a00*/  ISETP.GE.AND P6, PT, R84, R224.reuse, PT ;  /* 0x000000e05400720c */ /* 0x080fe40003fc6270 */
[----:B------:R-:W-:Y:S02]  /*15a10*/  ISETP.GE.AND P4, PT, R76, R224, PT ;  /* 0x000000e04c00720c */ /* 0x000fe40003f86270 */
[----:B------:R-:W-:Y:S02]  /*15a20*/  FSEL R199, R83, -INF , !P1 ;  /* 0xff80000053c77808 */ /* 0x000fe40004800000 */
[----:B------:R-:W-:Y:S02]  /*15a30*/  ISETP.GE.AND P1, PT, R84, R223, PT ;  /* 0x000000df5400720c */ /* 0x000fe40003f26270 */
[----:B------:R-:W-:-:S02]  /*15a40*/  FSEL R165, R79, -INF , !P5 ;  /* 0xff8000004fa57808 */ /* 0x000fc40006800000 */
[----:B------:R-:W-:Y:S02]  /*15a50*/  FSEL R167, R78, -INF , !P3 ;  /* 0xff8000004ea77808 */ /* 0x000fe40005800000 */
[----:B------:R-:W-:Y:S01]  /*15a60*/  FSEL R194, R72, -INF , !P6 ;  /* 0xff80000048c27808 */ /* 0x000fe20007000000 */
[----:B------:R-:W-:Y:S01]  /*15a70*/  VIADD R72, R2, 0x71 ;  /* 0x0000007102487836 */ /* 0x000fe20000000000 */
[-C--:B------:R-:W-:Y:S01]  /*15a80*/  ISETP.GE.AND P5, PT, R76, R223.reuse, PT ;  /* 0x000000df4c00720c */ /* 0x080fe20003fa6270 */
[----:B------:R-:W-:Y:S01]  /*15a90*/  VIADD R76, R2, 0x70 ;  /* 0x00000070024c7836 */ /* 0x000fe20000000000 */
[----:B------:R-:W-:Y:S01]  /*15aa0*/  FSEL R192, R68, -INF , !P4 ;  /* 0xff80000044c07808 */ /* 0x000fe20006000000 */
[----:B------:R-:W-:Y:S01]  /*15ab0*/  VIADD R68, R2, 0x78 ;  /* 0x0000007802447836 */ /* 0x000fe20000000000 */
[C---:B------:R-:W-:Y:S02]  /*15ac0*/  ISETP.GE.AND P2, PT, R80.reuse, R224, PT ;  /* 0x000000e05000720c */ /* 0x040fe40003f46270 */
[----:B------:R-:W-:-:S02]  /*15ad0*/  ISETP.GE.AND P3, PT, R80, R223, PT ;  /* 0x000000df5000720c */ /* 0x000fc40003f66270 */
[CC--:B------:R-:W-:Y:S02]  /*15ae0*/  ISETP.GE.AND P6, PT, R77.reuse, R224.reuse, PT ;  /* 0x000000e04d00720c */ /* 0x0c0fe40003fc6270 */
[----:B------:R-:W-:Y:S02]  /*15af0*/  FSEL R181, R74, -INF , !P1 ;  /* 0xff8000004ab57808 */ /* 0x000fe40004800000 */
[----:B------:R-:W-:Y:S02]  /*15b00*/  ISETP.GE.AND P1, PT, R77, R223, PT ;  /* 0x000000df4d00720c */ /* 0x000fe40003f26270 */
[----:B------:R-:W-:Y:S02]  /*15b10*/  FSEL R188, R73, -INF , !P2 ;  /* 0xff80000049bc7808 */ /* 0x000fe40005000000 */
[----:B------:R-:W-:Y:S02]  /*15b20*/  FSEL R189, R75, -INF , !P3 ;  /* 0xff8000004bbd7808 */ /* 0x000fe40005800000 */
[----:B------:R-:W-:Y:S01]  /*15b30*/  FSEL R190, R69, -INF , !P6 ;  /* 0xff80000045be7808 */ /* 0x000fe20007000000 */
[----:B------:R-:W-:Y:S01]  /*15b40*/  VIADD R69, R2, 0x79 ;  /* 0x0000007902457836 */ /* 0x000fe20000000000 */
[----:B------:R-:W-:-:S02]  /*15b50*/  ISETP.GE.AND P2, PT, R76, R224, PT ;  /* 0x000000e04c00720c */ /* 0x000fc40003f46270 */
[-C--:B------:R-:W-:Y:S02]  /*15b60*/  ISETP.GE.AND P3, PT, R76, R223.reuse, PT ;  /* 0x000000df4c00720c */ /* 0x080fe40003f66270 */
[CC--:B------:R-:W-:Y:S02]  /*15b70*/  ISETP.GE.AND P6, PT, R68.reuse, R224.reuse, PT ;  /* 0x000000e04400720c */ /* 0x0c0fe40003fc6270 */
[----:B------:R-:W-:Y:S02]  /*15b80*/  FSEL R185, R71, -INF , !P1 ;  /* 0xff80000047b97808 */ /* 0x000fe40004800000 */
[----:B------:R-:W-:Y:S01]  /*15b90*/  ISETP.GE.AND P1, PT, R68, R223, PT ;  /* 0x000000df4400720c */ /* 0x000fe20003f26270 */
[----:B------:R-:W-:Y:S01]  /*15ba0*/  VIADD R68, R2, 0x80 ;  /* 0x0000008002447836 */ /* 0x000fe20000000000 */
[----:B------:R-:W-:Y:S02]  /*15bb0*/  ISETP.GE.AND P4, PT, R72, R224, PT ;  /* 0x000000e04800720c */ /* 0x000fe40003f86270 */
[----:B------:R-:W-:Y:S01]  /*15bc0*/  FSEL R186, R64, -INF , !P2 ;  /* 0xff80000040ba7808 */ /* 0x000fe20005000000 */
[----:B------:R-:W-:Y:S01]  /*15bd0*/  VIADD R64, R2, 0x81 ;  /* 0x0000008102407836 */ /* 0x000fe20000000000 */
[----:B------:R-:W-:-:S02]  /*15be0*/  FSEL R197, R66, -INF , !P3 ;  /* 0xff80000042c57808 */ /* 0x000fc40005800000 */
[----:B------:R-:W-:Y:S01]  /*15bf0*/  FSEL R184, R60, -INF , !P6 ;  /* 0xff8000003cb87808 */ /* 0x000fe20007000000 */
[----:B------:R-:W-:Y:S01]  /*15c00*/  VIADD R60, R2, 0x88 ;  /* 0x00000088023c7836 */ /* 0x000fe20000000000 */
[C---:B------:R-:W-:Y:S02]  /*15c10*/  ISETP.GE.AND P2, PT, R69.reuse, R224, PT ;  /* 0x000000e04500720c */ /* 0x040fe40003f46270 */
[-C--:B------:R-:W-:Y:S02]  /*15c20*/  ISETP.GE.AND P3, PT, R69, R223.reuse, PT ;  /* 0x000000df4500720c */ /* 0x080fe40003f66270 */
[----:B------:R-:W-:Y:S02]  /*15c30*/  FSEL R187, R70, -INF , !P5 ;  /* 0xff80000046bb7808 */ /* 0x000fe40006800000 */
[----:B------:R-:W-:Y:S02]  /*15c40*/  ISETP.GE.AND P5, PT, R72, R223, PT ;  /* 0x000000df4800720c */ /* 0x000fe40003fa6270 */
[----:B------:R-:W-:-:S02]  /*15c50*/  FSEL R182, R65, -INF , !P4 ;  /* 0xff80000041b67808 */ /* 0x000fc40006000000 */
[-C--:B------:R-:W-:Y:S02]  /*15c60*/  ISETP.GE.AND P4, PT, R68, R224.reuse, PT ;  /* 0x000000e04400720c */ /* 0x080fe40003f86270 */
[----:B------:R-:W-:Y:S01]  /*15c70*/  FSEL R180, R61, -INF , !P2 ;  /* 0xff8000003db47808 */ /* 0x000fe20005000000 */
[----:B------:R-:W-:Y:S01]  /*15c80*/  VIADD R61, R2, 0x89 ;  /* 0x00000089023d7836 */ /* 0x000fe20000000000 */
[----:B------:R-:W-:Y:S02]  /*15c90*/  FSEL R191, R63, -INF , !P3 ;  /* 0xff8000003fbf7808 */ /* 0x000fe40005800000 */
[CC--:B------:R-:W-:Y:S02]  /*15ca0*/  ISETP.GE.AND P2, PT, R60.reuse, R224.reuse, PT ;  /* 0x000000e03c00720c */ /* 0x0c0fe40003f46270 */
[----:B------:R-:W-:Y:S01]  /*15cb0*/  ISETP.GE.AND P3, PT, R60, R223, PT ;  /* 0x000000df3c00720c */ /* 0x000fe20003f66270 */
[----:B------:R-:W-:Y:S01]  /*15cc0*/  VIADD R60, R2, 0x90 ;  /* 0x00000090023c7836 */ /* 0x000fe20000000000 */
[----:B------:R-:W-:-:S02]  /*15cd0*/  ISETP.GE.AND P6, PT, R64, R224, PT ;  /* 0x000000e04000720c */ /* 0x000fc40003fc6270 */
[----:B------:R-:W-:Y:S02]  /*15ce0*/  FSEL R195, R67, -INF , !P5 ;  /* 0xff80000043c37808 */ /* 0x000fe40006800000 */
[----:B------:R-:W-:Y:S02]  /*15cf0*/  ISETP.GE.AND P5, PT, R68, R223, PT ;  /* 0x000000df4400720c */ /* 0x000fe40003fa6270 */
[----:B------:R-:W-:Y:S01]  /*15d00*/  FSEL R166, R56, -INF , !P4 ;  /* 0xff80000038a67808 */ /* 0x000fe20006000000 */
[C---:B------:R-:W-:Y:S01]  /*15d10*/  VIADD R56, R2.reuse, 0x91 ;  /* 0x0000009102387836 */ /* 0x040fe20000000000 */
[----:B------:R-:W-:Y:S01]  /*15d20*/  FSEL R152, R57, -INF , !P6 ;  /* 0xff80000039987808 */ /* 0x000fe20007000000 */
[----:B------:R-:W-:Y:S01]  /*15d30*/  VIADD R57, R2, 0x98 ;  /* 0x0000009802397836 */ /* 0x000fe20000000000 */
[----:B------:R-:W-:Y:S02]  /*15d40*/  ISETP.GE.AND P6, PT, R60, R224, PT ;  /* 0x000000e03c00720c */ /* 0x000fe40003fc6270 */
[----:B------:R-:W-:-:S02]  /*15d50*/  FSEL R183, R58, -INF , !P5 ;  /* 0xff8000003ab77808 */ /* 0x000fc40006800000 */
[CC--:B------:R-:W-:Y:S02]  /*15d60*/  ISETP.GE.AND P4, PT, R61.reuse, R224.reuse, PT ;  /* 0x000000e03d00720c */ /* 0x0c0fe40003f86270 */
[-C--:B------:R-:W-:Y:S02]  /*15d70*/  ISETP.GE.AND P5, PT, R61, R223.reuse, PT ;  /* 0x000000df3d00720c */ /* 0x080fe40003fa6270 */
[----:B------:R-:W-:Y:S01]  /*15d80*/  FSEL R164, R52, -INF , !P2 ;  /* 0xff80000034a47808 */ /* 0x000fe20005000000 */
[----:B------:R-:W-:Y:S01]  /*15d90*/  VIADD R52, R2, 0x99 ;  /* 0x0000009902347836 */ /* 0x000fe20000000000 */
[----:B------:R-:W-:Y:S02]  /*15da0*/  FSEL R171, R54, -INF , !P3 ;  /* 0xff80000036ab7808 */ /* 0x000fe40005800000 */
[C---:B------:R-:W-:Y:S02]  /*15db0*/  ISETP.GE.AND P2, PT, R56.reuse, R224, PT ;  /* 0x000000e03800720c */ /* 0x040fe40003f46270 */
[----:B------:R-:W-:-:S02]  /*15dc0*/  ISETP.GE.AND P3, PT, R56, R223, PT ;  /* 0x000000df3800720c */ /* 0x000fc40003f66270 */
[----:B------:R-:W-:Y:S01]  /*15dd0*/  FSEL R56, R48, -INF , !P6 ;  /* 0xff80000030387808 */ /* 0x000fe20007000000 */
[----:B------:R-:W-:Y:S01]  /*15de0*/  VIADD R48, R2, 0xa0 ;  /* 0x000000a002307836 */ /* 0x000fe20000000000 */
[----:B------:R-:W-:Y:S02]  /*15df0*/  FSEL R193, R62, -INF , !P1 ;  /* 0xff8000003ec17808 */ /* 0x000fe40004800000 */
[----:B------:R-:W-:Y:S02]  /*15e00*/  FSEL R148, R53, -INF , !P4 ;  /* 0xff80000035947808 */ /* 0x000fe40006000000 */
[----:B------:R-:W-:Y:S02]  /*15e10*/  FSEL R169, R55, -INF , !P5 ;  /* 0xff80000037a97808 */ /* 0x000fe40006800000 */
[----:B------:R-:W-:Y:S02]  /*15e20*/  ISETP.GE.AND P1, PT, R64, R223, PT ;  /* 0x000000df4000720c */ /* 0x000fe40003f26270 */
[----:B------:R-:W-:-:S02]  /*15e30*/  ISETP.GE.AND P4, PT, R57, R224, PT ;  /* 0x000000e03900720c */ /* 0x000fc40003f86270 */
[-C--:B------:R-:W-:Y:S02]  /*15e40*/  ISETP.GE.AND P5, PT, R57, R223.reuse, PT ;  /* 0x000000df3900720c */ /* 0x080fe40003fa6270 */
[----:B------:R-:W-:Y:S01]  /*15e50*/  FSEL R57, R49, -INF , !P2 ;  /* 0xff80000031397808 */ /* 0x000fe20005000000 */
[----:B------:R-:W-:Y:S01]  /*15e60*/  VIADD R49, R2, 0xa1 ;  /* 0x000000a102317836 */ /* 0x000fe20000000000 */
[----:B------:R-:W-:Y:S02]  /*15e70*/  ISETP.GE.AND P2, PT, R48, R224, PT ;  /* 0x000000e03000720c */ /* 0x000fe40003f46270 */
[----:B------:R-:W-:Y:S02]  /*15e80*/  FSEL R179, R59, -INF , !P1 ;  /* 0xff8000003bb37808 */ /* 0x000fe40004800000 */
[----:B------:R-:W-:Y:S02]  /*15e90*/  ISETP.GE.AND P1, PT, R60, R223, PT ;  /* 0x000000df3c00720c */ /* 0x000fe40003f26270 */
[----:B------:R-:W-:-:S02]  /*15ea0*/  FSEL R135, R51, -INF , !P3 ;  /* 0xff80000033877808 */ /* 0x000fc40005800000 */
[----:B------:R-:W-:Y:S01]  /*15eb0*/  FSEL R58, R44, -INF , !P4 ;  /* 0xff8000002c3a7808 */ /* 0x000fe20006000000 */
[----:B------:R-:W-:Y:S01]  /*15ec0*/  VIADD R44, R2, 0xa9 ;  /* 0x000000a9022c7836 */ /* 0x000fe20000000000 */
[-C--:B------:R-:W-:Y:S01]  /*15ed0*/  ISETP.GE.AND P3, PT, R48, R223.reuse, PT ;  /* 0x000000df3000720c */ /* 0x080fe20003f66270 */
[----:B------:R-:W-:Y:S01]  /*15ee0*/  VIADD R48, R2, 0xa8 ;  /* 0x000000a802307836 */ /* 0x000fe20000000000 */
[-C--:B------:R-:W-:Y:S02]  /*15ef0*/  ISETP.GE.AND P6, PT, R52, R224.reuse, PT ;  /* 0x000000e03400720c */ /* 0x080fe40003fc6270 */
[----:B------:R-:W-:Y:S02]  /*15f00*/  FSEL R63, R46, -INF , !P5 ;  /* 0xff8000002e3f7808 */ /* 0x000fe40006800000 */
[C---:B------:R-:W-:Y:S02]  /*15f10*/  ISETP.GE.AND P4, PT, R49.reuse, R224, PT ;  /* 0x000000e03100720c */ /* 0x040fe40003f86270 */
[----:B------:R-:W-:Y:S01]  /*15f20*/  FSEL R62, R40, -INF , !P2 ;  /* 0xff800000283e7808 */ /* 0x000fe20005000000 */
[----:B------:R-:W-:Y:S01]  /*15f30*/  VIADD R40, R2, 0xb0 ;  /* 0x000000b002287836 */ /* 0x000fe20000000000 */
[----:B------:R-:W-:-:S02]  /*15f40*/  ISETP.GE.AND P5, PT, R49, R223, PT ;  /* 0x000000df3100720c */ /* 0x000fc40003fa6270 */
[----:B------:R-:W-:Y:S02]  /*15f50*/  FSEL R151, R50, -INF , !P1 ;  /* 0xff80000032977808 */ /* 0x000fe40004800000 */
[----:B------:R-:W-:Y:S02]  /*15f60*/  ISETP.GE.AND P1, PT, R52, R223, PT ;  /* 0x000000df3400720c */ /* 0x000fe40003f26270 */
[----:B------:R-:W-:Y:S02]  /*15f70*/  FSEL R59, R45, -INF , !P6 ;  /* 0xff8000002d3b7808 */ /* 0x000fe40007000000 */
[----:B------:R-:W-:Y:S01]  /*15f80*/  FSEL R64, R41, -INF , !P4 ;  /* 0xff80000029407808 */ /* 0x000fe20006000000 */
[----:B------:R-:W-:Y:S01]  /*15f90*/  VIADD R41, R2, 0xb1 ;  /* 0x000000b102297836 */ /* 0x000fe20000000000 */
[----:B------:R-:W-:Y:S02]  /*15fa0*/  ISETP.GE.AND P6, PT, R48, R224, PT ;  /* 0x000000e03000720c */ /* 0x000fe40003fc6270 */
[----:B------:R-:W-:-:S02]  /*15fb0*/  FSEL R65, R43, -INF , !P5 ;  /* 0xff8000002b417808 */ /* 0x000fc40006800000 */
[----:B------:R-:W-:Y:S02]  /*15fc0*/  FSEL R61, R42, -INF , !P3 ;  /* 0xff8000002a3d7808 */ /* 0x000fe40005800000 */
[C---:B------:R-:W-:Y:S02]  /*15fd0*/  ISETP.GE.AND P4, PT, R40.reuse, R224, PT ;  /* 0x000000e02800720c */ /* 0x040fe40003f86270 */
[-C--:B------:R-:W-:Y:S01]  /*15fe0*/  ISETP.GE.AND P5, PT, R40, R223.reuse, PT ;  /* 0x000000df2800720c */ /* 0x080fe20003fa6270 */
[----:B------:R-:W-:Y:S01]  /*15ff0*/  VIADD R40, R2, 0xb8 ;  /* 0x000000b802287836 */ /* 0x000fe20000000000 */
[----:B------:R-:W-:Y:S02]  /*16000*/  FSEL R60, R47, -INF , !P1 ;  /* 0xff8000002f3c7808 */ /* 0x000fe40004800000 */
[-C--:B------:R-:W-:Y:S02]  /*16010*/  ISETP.GE.AND P3, PT, R44, R223.reuse, PT ;  /* 0x000000df2c00720c */ /* 0x080fe40003f66270 */
[----:B------:R-:W-:-:S02]  /*16020*/  ISETP.GE.AND P1, PT, R48, R223, PT ;  /* 0x000000df3000720c */ /* 0x000fc40003f26270 */
[----:B------:R-:W-:Y:S01]  /*16030*/  FSEL R67, R36, -INF , !P6 ;  /* 0xff80000024437808 */ /* 0x000fe20007000000 */
[----:B------:R-:W-:Y:S01]  /*16040*/  VIADD R36, R2, 0xb9 ;  /* 0x000000b902247836 */ /* 0x000fe20000000000 */
[-C--:B------:R-:W-:Y:S02]  /*16050*/  ISETP.GE.AND P6, PT, R41, R224.reuse, PT ;  /* 0x000000e02900720c */ /* 0x080fe40003fc6270 */
[----:B------:R-:W-:Y:S02]  /*16060*/  FSEL R69, R39, -INF , !P3 ;  /* 0xff80000027457808 */ /* 0x000fe40005800000 */
[-C--:B------:R-:W-:Y:S02]  /*16070*/  ISETP.GE.AND P2, PT, R44, R224.reuse, PT ;  /* 0x000000e02c00720c */ /* 0x080fe40003f46270 */
[----:B------:R-:W-:Y:S02]  /*16080*/  FSEL R66, R38, -INF , !P1 ;  /* 0xff80000026427808 */ /* 0x000fe40004800000 */
[----:B------:R-:W-:-:S02]  /*16090*/  ISETP.GE.AND P3, PT, R40, R224, PT ;  /* 0x000000e02800720c */ /* 0x000fc40003f66270 */
[----:B------:R-:W-:Y:S02]  /*160a0*/  ISETP.GE.AND P1, PT, R40, R223, PT ;  /* 0x000000df2800720c */ /* 0x000fe40003f26270 */
[----:B------:R-:W-:Y:S02]  /*160b0*/  FSEL R70, R34, -INF , !P5 ;  /* 0xff80000022467808 */ /* 0x000fe40006800000 */
[----:B------:R-:W-:Y:S01]  /*160c0*/  FSEL R72, R33, -INF , !P6 ;  /* 0xff80000021487808 */ /* 0x000fe20007000000 */
[----:B------:R-:W-:Y:S01]  /*160d0*/  VIADD R33, R2, 0xc1 ;  /* 0x000000c102217836 */ /* 0x000fe20000000000 */
[----:B------:R-:W-:Y:S02]  /*160e0*/  FMNMX3.FTZ R34, R125, R123, R207, !PT ;  /* 0x0000007b7d227276 */ /* 0x000fe400078100cf */
[----:B------:R-:W-:Y:S02]  /*160f0*/  FSEL R68, R37, -INF , !P2 ;  /* 0xff80000025447808 */ /* 0x000fe40005000000 */
[----:B------:R-:W-:Y:S01]  /*16100*/  FSEL R75, R28, -INF , !P3 ;  /* 0xff8000001c4b7808 */ /* 0x000fe20005800000 */
[----:B------:R-:W-:Y:S01]  /*16110*/  VIADD R28, R2, 0xc8 ;  /* 0x000000c8021c7836 */ /* 0x000fe20000000000 */
[----:B------:R-:W-:-:S02]  /*16120*/  ISETP.GE.AND P2, PT, R41, R223, PT ;  /* 0x000000df2900720c */ /* 0x000fc40003f46270 */
[----:B------:R-:W-:Y:S02]  /*16130*/  FSEL R74, R30, -INF , !P1 ;  /* 0xff8000001e4a7808 */ /* 0x000fe40004800000 */
[----:B------:R-:W-:Y:S02]  /*16140*/  ISETP.GE.AND P3, PT, R2, R224, PT ;  /* 0x000000e00200720c */ /* 0x000fe40003f66270 */
[----:B------:R-:W-:Y:S02]  /*16150*/  FMNMX3.FTZ R30, R34, R121, R209, !PT ;  /* 0x00000079221e7276 */ /* 0x000fe400078100d1 */
[----:B------:R-:W-:Y:S01]  /*16160*/  FSEL R71, R32, -INF , !P4 ;  /* 0xff80000020477808 */ /* 0x000fe20006000000 */
[----:B------:R-:W-:Y:S01]  /*16170*/  VIADD R32, R2, 0xc0 ;  /* 0x000000c002207836 */ /* 0x000fe20000000000 */
[----:B------:R-:W-:Y:S02]  /*16180*/  ISETP.GE.AND P1, PT, R33, R223, PT ;  /* 0x000000df2100720c */ /* 0x000fe40003f26270 */
[----:B------:R-:W-:-:S02]  /*16190*/  FSEL R73, R35, -INF , !P2 ;  /* 0xff80000023497808 */ /* 0x000fc40005000000 */
[----:B------:R-:W-:Y:S02]  /*161a0*/  FSEL R120, R120, -INF , !P3 ;  /* 0xff80000078787808 */ /* 0x000fe40005800000 */
[-C--:B------:R-:W-:Y:S02]  /*161b0*/  ISETP.GE.AND P5, PT, R36, R224.reuse, PT ;  /* 0x000000e02400720c */ /* 0x080fe40003fa6270 */
[-C--:B------:R-:W-:Y:S02]  /*161c0*/  ISETP.GE.AND P2, PT, R33, R224.reuse, PT ;  /* 0x000000e02100720c */ /* 0x080fe40003f46270 */
[----:B------:R-:W-:Y:S02]  /*161d0*/  FMNMX3.FTZ R30, R30, R133, R129, !PT ;  /* 0x000000851e1e7276 */ /* 0x000fe40007810081 */
[----:B------:R-:W-:Y:S02]  /*161e0*/  FSEL R81, R27, -INF , !P1 ;  /* 0xff8000001b517808 */ /* 0x000fe40004800000 */
[----:B------:R-:W-:-:S02]  /*161f0*/  ISETP.GE.AND P0, PT, R32, R224, PT ;  /* 0x000000e02000720c */ /* 0x000fc40003f06270 */
[----:B------:R-:W-:Y:S02]  /*16200*/  FMNMX3.FTZ R27, R120, R122, R206, !PT ;  /* 0x0000007a781b7276 */ /* 0x000fe400078100ce */
[----:B------:R-:W-:Y:S02]  /*16210*/  FSEL R76, R29, -INF , !P5 ;  /* 0xff8000001d4c7808 */ /* 0x000fe40006800000 */
[----:B------:R-:W-:Y:S02]  /*16220*/  FMNMX3.FTZ R30, R30, R131, R127, !PT ;  /* 0x000000831e1e7276 */ /* 0x000fe4000781007f */
[----:B------:R-:W-:Y:S01]  /*16230*/  FSEL R80, R25, -INF , !P2 ;  /* 0xff80000019507808 */ /* 0x000fe20005000000 */
[----:B------:R-:W-:Y:S01]  /*16240*/  VIADD R25, R2, 0xd0 ;  /* 0x000000d002197836 */ /* 0x000fe20000000000 */
[----:B------:R-:W-:Y:S02]  /*16250*/  ISETP.GE.AND P5, PT, R28, R224, PT ;  /* 0x000000e01c00720c */ /* 0x000fe40003fa6270 */
[----:B------:R-:W-:-:S02]  /*16260*/  FSEL R79, R24, -INF , !P0 ;  /* 0xff800000184f7808 */ /* 0x000fc40004000000 */
[----:B------:R-:W-:Y:S02]  /*16270*/  FMNMX3.FTZ R27, R27, R128, R134, !PT ;  /* 0x000000801b1b7276 */ /* 0x000fe40007810086 */
[----:B------:R-:W-:Y:S02]  /*16280*/  ISETP.GE.AND P4, PT, R32, R223, PT ;  /* 0x000000df2000720c */ /* 0x000fe40003f86270 */
[----:B------:R-:W-:Y:S02]  /*16290*/  FMNMX3.FTZ R24, R30, R141, R139, !PT ;  /* 0x0000008d1e187276 */ /* 0x000fe4000781008b */
[----:B------:R-:W-:Y:S01]  /*162a0*/  FSEL R83, R20, -INF , !P5 ;  /* 0xff80000014537808 */ /* 0x000fe20006800000 */
[----:B------:R-:W-:Y:S01]  /*162b0*/  VIADD R20, R2, 0xd1 ;  /* 0x000000d102147836 */ /* 0x000fe20000000000 */
[C---:B------:R-:W-:Y:S02]  /*162c0*/  ISETP.GE.AND P2, PT, R25.reuse, R224, PT ;  /* 0x000000e01900720c */ /* 0x040fe40003f46270 */
[----:B------:R-:W-:-:S02]  /*162d0*/  ISETP.GE.AND P5, PT, R25, R223, PT ;  /* 0x000000df1900720c */ /* 0x000fc40003fa6270 */
[----:B------:R-:W-:Y:S02]  /*162e0*/  FMNMX3.FTZ R25, R27, R132, R130, !PT ;  /* 0x000000841b197276 */ /* 0x000fe40007810082 */
[----:B------:R-:W-:Y:S01]  /*162f0*/  FSEL R78, R26, -INF , !P4 ;  /* 0xff8000001a4e7808 */ /* 0x000fe20006000000 */
[----:B------:R-:W-:Y:S01]  /*16300*/  VIADD R26, R2, 0xc9 ;  /* 0x000000c9021a7836 */ /* 0x000fe20000000000 */
[----:B------:R-:W-:Y:S02]  /*16310*/  FMNMX3.FTZ R24, R24, R137, R143, !PT ;  /* 0x0000008918187276 */ /* 0x000fe4000781008f */
[----:B------:R-:W-:Y:S02]  /*16320*/  FMNMX3.FTZ R25, R25, R126, R136, !PT ;  /* 0x0000007e19197276 */ /* 0x000fe40007810088 */
[----:B------:R-:W-:Y:S02]  /*16330*/  FMNMX3.FTZ R24, R24, R149, R147, !PT ;  /* 0x0000009518187276 */ /* 0x000fe40007810093 */
[----:B------:R-:W-:-:S02]  /*16340*/  ISETP.GE.AND P1, PT, R26, R223, PT ;  /* 0x000000df1a00720c */ /* 0x000fc40003f26270 */
[----:B------:R-:W-:Y:S02]  /*16350*/  FMNMX3.FTZ R25, R25, R138, R142, !PT ;  /* 0x0000008a19197276 */ /* 0x000fe4000781008e */
[----:B------:R-:W-:Y:S02]  /*16360*/  ISETP.GE.AND P3, PT, R26, R224, PT ;  /* 0x000000e01a00720c */ /* 0x000fe40003f66270 */
[----:B------:R-:W-:Y:S02]  /*16370*/  FMNMX3.FTZ R24, R24, R145, R153, !PT ;  /* 0x0000009118187276 */ /* 0x000fe40007810099 */
[----:B------:R-:W-:Y:S02]  /*16380*/  FSEL R85, R23, -INF , !P1 ;  /* 0xff80000017557808 */ /* 0x000fe40004800000 */
[----:B------:R-:W-:Y:S02]  /*16390*/  FMNMX3.FTZ R23, R25, R140, R144, !PT ;  /* 0x0000008c19177276 */ /* 0x000fe40007810090 */
[----:B------:R-:W-:-:S02]  /*163a0*/  FMNMX3.FTZ R24, R24, R205, R203, !PT ;  /* 0x000000cd18187276 */ /* 0x000fc400078100cb */
[----:B------:R-:W-:Y:S01]  /*163b0*/  FSEL R84, R21, -INF , !P3 ;  /* 0xff80000015547808 */ /* 0x000fe20005800000 */
[----:B------:R-:W-:Y:S01]  /*163c0*/  VIADD R21, R2, 0xd8 ;  /* 0x000000d802157836 */ /* 0x000fe20000000000 */
[----:B------:R-:W-:Y:S02]  /*163d0*/  ISETP.GE.AND P4, PT, R28, R223, PT ;  /* 0x000000df1c00720c */ /* 0x000fe40003f86270 */
[----:B------:R-:W-:Y:S02]  /*163e0*/  FMNMX3.FTZ R23, R23, R146, R154, !PT ;  /* 0x0000009217177276 */ /* 0x000fe4000781009a */
[----:B------:R-:W-:Y:S02]  /*163f0*/  FMNMX3.FTZ R24, R24, R155, R201, !PT ;  /* 0x0000009b18187276 */ /* 0x000fe400078100c9 */
[C---:B------:R-:W-:Y:S02]  /*16400*/  ISETP.GE.AND P0, PT, R21.reuse, R224, PT ;  /* 0x000000e01500720c */ /* 0x040fe40003f06270 */
[----:B------:R-:W-:-:S02]  /*16410*/  ISETP.GE.AND P1, PT, R21, R223, PT ;  /* 0x000000df1500720c */ /* 0x000fc40003f26270 */
[----:B------:R-:W-:Y:S02]  /*16420*/  FSEL R82, R22, -INF , !P4 ;  /* 0xff80000016527808 */ /* 0x000fe40006000000 */
[----:B------:R-:W-:Y:S02]  /*16430*/  FMNMX3.FTZ R21, R23, R150, R204, !PT ;  /* 0x0000009617157276 */ /* 0x000fe400078100cc */
[----:B------:R-:W-:Y:S02]  /*16440*/  FMNMX3.FTZ R22, R24, R199, R167, !PT ;  /* 0x000000c718167276 */ /* 0x000fe400078100a7 */
[----:B------:R-:W-:Y:S02]  /*16450*/  FMNMX3.FTZ R21, R21, R200, R202, !PT ;  /* 0x000000c815157276 */ /* 0x000fe400078100ca */
[----:B------:R-:W-:Y:S02]  /*16460*/  FMNMX3.FTZ R22, R22, R165, R181, !PT ;  /* 0x000000a516167276 */ /* 0x000fe400078100b5 */
[----:B------:R-:W-:-:S02]  /*16470*/  FMNMX3.FTZ R21, R21, R198, R196, !PT ;  /* 0x000000c615157276 */ /* 0x000fc400078100c4 */
[----:B------:R-:W-:Y:S02]  /*16480*/  FMNMX3.FTZ R22, R22, R189, R187, !PT ;  /* 0x000000bd16167276 */ /* 0x000fe400078100bb */
[----:B------:R-:W-:Y:S01]  /*16490*/  FMNMX3.FTZ R23, R21, R168, R178, !PT ;  /* 0x000000a815177276 */ /* 0x000fe200078100b2 */
[----:B------:R-:W-:Y:S01]  /*164a0*/  VIADD R21, R2, 0xe1 ;  /* 0x000000e102157836 */ /* 0x000fe20000000000 */
[----:B------:R-:W-:Y:S02]  /*164b0*/  FMNMX3.FTZ R22, R22, R185, R197, !PT ;  /* 0x000000b916167276 */ /* 0x000fe400078100c5 */
[----:B------:R-:W-:Y:S02]  /*164c0*/  FMNMX3.FTZ R23, R23, R170, R194, !PT ;  /* 0x000000aa17177276 */ /* 0x000fe400078100c2 */
[----:B------:R-:W-:Y:S02]  /*164d0*/  FMNMX3.FTZ R22, R22, R195, R193, !PT ;  /* 0x000000c316167276 */ /* 0x000fe400078100c1 */
[----:B------:R-:W-:-:S02]  /*164e0*/  FSEL R86, R18, -INF , !P5 ;  /* 0xff80000012567808 */ /* 0x000fc40006800000 */
[----:B------:R-:W-:Y:S02]  /*164f0*/  FMNMX3.FTZ R23, R23, R188, R192, !PT ;  /* 0x000000bc17177276 */ /* 0x000fe400078100c0 */
[----:B------:R-:W-:Y:S01]  /*16500*/  FMNMX3.FTZ R18, R22, R191, R183, !PT ;  /* 0x000000bf16127276 */ /* 0x000fe200078100b7 */
[----:B------:R-:W-:Y:S01]  /*16510*/  VIADD R22, R2, 0xe0 ;  /* 0x000000e002167836 */ /* 0x000fe20000000000 */
[----:B------:R-:W-:Y:S02]  /*16520*/  FMNMX3.FTZ R23, R23, R190, R186, !PT ;  /* 0x000000be17177276 */ /* 0x000fe400078100ba */
[----:B------:R-:W-:Y:S01]  /*16530*/  FSEL R87, R16, -INF , !P2 ;  /* 0xff80000010577808 */ /* 0x000fe20005000000 */
[----:B------:R-:W-:Y:S01]  /*16540*/  VIADD R16, R2, 0xd9 ;  /* 0x000000d902107836 */ /* 0x000fe20000000000 */
[----:B------:R-:W-:Y:S02]  /*16550*/  FMNMX3.FTZ R18, R18, R179, R171, !PT ;  /* 0x000000b312127276 */ /* 0x000fe400078100ab */
[----:B------:R-:W-:-:S02]  /*16560*/  FMNMX3.FTZ R23, R23, R182, R184, !PT ;  /* 0x000000b617177276 */ /* 0x000fc400078100b8 */
[----:B------:R-:W-:Y:S01]  /*16570*/  FMNMX3.FTZ R24, R18, R169, R151, !PT ;  /* 0x000000a912187276 */ /* 0x000fe20007810097 */
[----:B------:R-:W-:Y:S01]  /*16580*/  VIADD R18, R2, 0xf0 ;  /* 0x000000f002127836 */ /* 0x000fe20000000000 */
[-C--:B------:R-:W-:Y:S02]  /*16590*/  ISETP.GE.AND P4, PT, R20, R223.reuse, PT ;  /* 0x000000df1400720c */ /* 0x080fe40003f86270 */
[----:B------:R-:W-:Y:S02]  /*165a0*/  ISETP.GE.AND P3, PT, R16, R223, PT ;  /* 0x000000df1000720c */ /* 0x000fe40003f66270 */
[----:B------:R-:W-:Y:S02]  /*165b0*/  FMNMX3.FTZ R23, R23, R180, R166, !PT ;  /* 0x000000b417177276 */ /* 0x000fe400078100a6 */
[----:B------:R-:W-:Y:S02]  /*165c0*/  FMNMX3.FTZ R24, R24, R135, R63, !PT ;  /* 0x0000008718187276 */ /* 0x000fe4000781003f */
[----:B------:R-:W-:Y:S01]  /*165d0*/  FSEL R89, R19, -INF , !P4 ;  /* 0xff80000013597808 */ /* 0x000fe20006000000 */
[----:B------:R-:W-:Y:S01]  /*165e0*/  VIADD R19, R2, 0xe9 ;  /* 0x000000e902137836 */ /* 0x000fe20000000000 */
[----:B------:R-:W-:-:S02]  /*165f0*/  ISETP.GE.AND P4, PT, R22, R223, PT ;  /* 0x000000df1600720c */ /* 0x000fc40003f86270 */
[----:B------:R-:W-:Y:S02]  /*16600*/  FSEL R91, R15, -INF , !P3 ;  /* 0xff8000000f5b7808 */ /* 0x000fe40005800000 */
[----:B------:R-:W-:Y:S02]  /*16610*/  FMNMX3.FTZ R15, R23, R152, R164, !PT ;  /* 0x00000098170f7276 */ /* 0x000fe400078100a4 */
[----:B------:R-:W-:Y:S02]  /*16620*/  FMNMX3.FTZ R24, R24, R60, R61, !PT ;  /* 0x0000003c18187276 */ /* 0x000fe4000781003d */
[----:B------:R-:W-:Y:S02]  /*16630*/  FSEL R92, R10, -INF , !P4 ;  /* 0xff8000000a5c7808 */ /* 0x000fe40006000000 */
[----:B------:R-:W-:Y:S02]  /*16640*/  FMNMX3.FTZ R10, R15, R148, R56, !PT ;  /* 0x000000940f0a7276 */ /* 0x000fe40007810038 */
[----:B------:R-:W-:-:S02]  /*16650*/  FMNMX3.FTZ R24, R24, R65, R66, !PT ;  /* 0x0000004118187276 */ /* 0x000fc40007810042 */
[----:B------:R-:W-:Y:S02]  /*16660*/  ISETP.GE.AND P6, PT, R36, R223, PT ;  /* 0x000000df2400720c */ /* 0x000fe40003fc6270 */
[----:B------:R-:W-:Y:S02]  /*16670*/  FMNMX3.FTZ R10, R10, R57, R58, !PT ;  /* 0x000000390a0a7276 */ /* 0x000fe4000781003a */
[----:B------:R-:W-:Y:S02]  /*16680*/  FMNMX3.FTZ R24, R24, R69, R70, !PT ;  /* 0x0000004518187276 */ /* 0x000fe40007810046 */
[----:B------:R-:W-:Y:S02]  /*16690*/  ISETP.GE.AND P5, PT, R19, R223, PT ;  /* 0x000000df1300720c */ /* 0x000fe40003fa6270 */
[----:B------:R-:W-:Y:S02]  /*166a0*/  FSEL R77, R31, -INF , !P6 ;  /* 0xff8000001f4d7808 */ /* 0x000fe40007000000 */
[----:B------:R-:W-:-:S02]  /*166b0*/  FSEL R90, R14, -INF , !P1 ;  /* 0xff8000000e5a7808 */ /* 0x000fc40004800000 */
[----:B------:R-:W-:Y:S02]  /*166c0*/  FMNMX3.FTZ R10, R10, R59, R62, !PT ;  /* 0x0000003b0a0a7276 */ /* 0x000fe4000781003e */
[----:B------:R-:W-:Y:S02]  /*166d0*/  ISETP.GE.AND P6, PT, R20, R224, PT ;  /* 0x000000e01400720c */ /* 0x000fe40003fc6270 */
[----:B------:R-:W-:Y:S02]  /*166e0*/  FMNMX3.FTZ R14, R24, R73, R74, !PT ;  /* 0x00000049180e7276 */ /* 0x000fe4000781004a */
[----:B------:R-:W-:Y:S02]  /*166f0*/  P2R R20, PR, RZ, 0x1 ;  /* 0x00000001ff147803 */ /* 0x000fe40000000000 */
[----:B------:R-:W-:Y:S02]  /*16700*/  FSEL R95, R7, -INF , !P5 ;  /* 0xff800000075f7808 */ /* 0x000fe40006800000 */
[----:B------:R-:W-:-:S02]  /*16710*/  FMNMX3.FTZ R7, R10, R64, R67, !PT ;  /* 0x000000400a077276 */ /* 0x000fc40007810043 */
[----:B------:R-:W-:Y:S01]  /*16720*/  FSEL R88, R17, -INF , !P6 ;  /* 0xff80000011587808 */ /* 0x000fe20007000000 */
[----:B------:R-:W-:Y:S01]  /*16730*/  VIADD R17, R2, 0xf1 ;  /* 0x000000f102117836 */ /* 0x000fe20000000000 */
[----:B------:R-:W-:Y:S02]  /*16740*/  FMNMX3.FTZ R14, R14, R77, R78, !PT ;  /* 0x0000004d0e0e7276 */ /* 0x000fe4000781004e */
[----:B------:R-:W-:Y:S01]  /*16750*/  ISETP.NE.AND P6, PT, R20, RZ, PT ;  /* 0x000000ff1400720c */ /* 0x000fe20003fc5270 */
[----:B------:R-:W-:Y:S01]  /*16760*/  VIADD R20, R2, 0xe8 ;  /* 0x000000e802147836 */ /* 0x000fe20000000000 */
[----:B------:R-:W-:Y:S02]  /*16770*/  ISETP.GE.AND P2, PT, R21, R223, PT ;  /* 0x000000df1500720c */ /* 0x000fe40003f46270 */
[----:B------:R-:W-:Y:S02]  /*16780*/  FMNMX3.FTZ R7, R7, R68, R71, !PT ;  /* 0x0000004407077276 */ /* 0x000fe40007810047 */
[----:B------:R-:W-:-:S02]  /*16790*/  FMNMX3.FTZ R14, R14, R81, R82, !PT ;  /* 0x000000510e0e7276 */ /* 0x000fc40007810052 */
[----:B------:R-:W-:Y:S02]  /*167a0*/  ISETP.GE.AND P1, PT, R20, R223, PT ;  /* 0x000000df1400720c */ /* 0x000fe40003f26270 */
[----:B------:R-:W-:Y:S02]  /*167b0*/  FSEL R93, R11, -INF , !P2 ;  /* 0xff8000000b5d7808 */ /* 0x000fe40005000000 */
[----:B------:R-:W-:Y:S02]  /*167c0*/  FMNMX3.FTZ R7, R7, R72, R75, !PT ;  /* 0x0000004807077276 */ /* 0x000fe4000781004b */
[----:B------:R-:W-:Y:S02]  /*167d0*/  FMNMX3.FTZ R11, R14, R85, R86, !PT ;  /* 0x000000550e0b7276 */ /* 0x000fe40007810056 */
[----:B------:R-:W-:Y:S01]  /*167e0*/  ISETP.GE.AND P0, PT, R16, R224, PT ;  /* 0x000000e01000720c */ /* 0x000fe20003f06270 */
[----:B------:R-:W-:Y:S01]  /*167f0*/  VIADD R16, R2, 0xf8 ;  /* 0x000000f802107836 */ /* 0x000fe20000000000 */
[----:B------:R-:W-:Y:S01]  /*16800*/  FSEL R94, R6, -INF , !P1 ;  /* 0xff800000065e7808 */ /* 0x000fe20004800000 */
[----:B------:R-:W-:Y:S01]  /*16810*/  VIADD R2, R2, 0xf9 ;  /* 0x000000f902027836 */ /* 0x000fe20000000000 */
[----:B------:R-:W-:-:S02]  /*16820*/  FMNMX3.FTZ R7, R7, R76, R79, !PT ;  /* 0x0000004c07077276 */ /* 0x000fc4000781004f */
[----:B------:R-:W-:Y:S02]  /*16830*/  FMNMX3.FTZ R6, R11, R89, R90, !PT ;  /* 0x000000590b067276 */ /* 0x000fe4000781005a */
[-C--:B------:R-:W-:Y:S02]  /*16840*/  ISETP.GE.AND P3, PT, R17, R223.reuse, PT ;  /* 0x000000df1100720c */ /* 0x080fe40003f66270 */
[----:B------:R-:W-:Y:S02]  /*16850*/  FMNMX3.FTZ R7, R7, R80, R83, !PT ;  /* 0x0000005007077276 */ /* 0x000fe40007810053 */
[----:B------:R-:W-:Y:S02]  /*16860*/  ISETP.GE.AND P4, PT, R18, R223, PT ;  /* 0x000000df1200720c */ /* 0x000fe40003f86270 */
[----:B------:R-:W-:Y:S02]  /*16870*/  FMNMX3.FTZ R6, R6, R91, R92, !PT ;  /* 0x0000005b06067276 */ /* 0x000fe4000781005c */
[----:B------:R-:W-:-:S02]  /*16880*/  FSEL R100, R13, -INF , !P0 ;  /* 0xff8000000d647808 */ /* 0x000fc40004000000 */
[-C--:B------:R-:W-:Y:S02]  /*16890*/  ISETP.GE.AND P2, PT, R16, R223.reuse, PT ;  /* 0x000000df1000720c */ /* 0x080fe40003f46270 */
[----:B------:R-:W-:Y:S02]  /*168a0*/  ISETP.GE.AND P1, PT, R2, R223, PT ;  /* 0x000000df0200720c */ /* 0x000fe40003f26270 */
[----:B------:R-:W-:Y:S02]  /*168b0*/  FSEL R97, R163, -INF , !P3 ;  /* 0xff800000a3617808 */ /* 0x000fe40005800000 */
[----:B------:R-:W-:Y:S02]  /*168c0*/  ISETP.NE.AND P0, PT, R0, RZ, PT ;  /* 0x000000ff0000720c */ /* 0x000fe40003f05270 */
[----:B------:R-:W-:Y:S02]  /*168d0*/  ISETP.GE.AND P3, PT, R22, R224, PT ;  /* 0x000000e01600720c */ /* 0x000fe40003f66270 */
[----:B------:R-:W-:-:S02]  /*168e0*/  FSEL R101, R12, -INF , !P6 ;  /* 0xff8000000c657808 */ /* 0x000fc40007000000 */
[----:B------:R-:W-:Y:S02]  /*168f0*/  FMNMX3.FTZ R0, R7, R84, R87, !PT ;  /* 0x0000005407007276 */ /* 0x000fe40007810057 */
[----:B------:R-:W-:Y:S02]  /*16900*/  FSEL R96, R162, -INF , !P4 ;  /* 0xff800000a2607808 */ /* 0x000fe40006000000 */
        /* <DEDUP_REMOVED lines=8> */
[-C--:B------:R-:W-:Y:S02]  /*16990*/  ISETP.GE.AND P5, PT, R19, R224.reuse, PT ;  /* 0x000000e01300720c */ /* 0x080fe40003fa6270 */
[----:B------:R-:W-:-:S02]  /*169a0*/  ISETP.GE.AND P4, PT, R18, R224, PT ;  /* 0x000000e01200720c */ /* 0x000fc40003f86270 */
[----:B------:R-:W-:Y:S02]  /*169b0*/  FSEL R104, R9, -INF , !P2 ;  /* 0xff80000009687808 */ /* 0x000fe40005000000 */
        /* <DEDUP_REMOVED lines=8> */
[----:B------:R-:W-:Y:S02]  /*16a40*/  FMNMX.FTZ R6, R99, R6, !PT ;  /* 0x0000000663067209 */ /* 0x000fe40007810000 */
[----:B------:R-:W-:Y:S02]  /*16a50*/  ISETP.GE.AND P1, PT, R2, R224, PT ;  /* 0x000000e00200720c */ /* 0x000fe40003f26270 */
[----:B------:R-:W-:Y:S01]  /*16a60*/  FSEL R108, R161, -INF , !P3 ;  /* 0xff800000a16c7808 */ /* 0x000fe20005800000 */
[----:B------:R-:W2:Y:S01]  /*16a70*/  SHFL.BFLY PT, R7, R6, 0x2, 0x1f ;  /* 0x0c401f0006077f89 */ /* 0x000ea200000e0000 */
[----:B------:R-:W-:-:S02]  /*16a80*/  FSEL R109, R156, -INF , !P2 ;  /* 0xff8000009c6d7808 */ /* 0x000fc40005000000 */
[----:B------:R-:W-:Y:S02]  /*16a90*/  FMNMX3.FTZ R0, R0, R106, R107, !PT ;  /* 0x0000006a00007276 */ /* 0x000fe4000781006b */
[----:B------:R-:W-:Y:S02]  /*16aa0*/  FSEL R124, R157, -INF , !P1 ;  /* 0xff8000009d7c7808 */ /* 0x000fe40004800000 */
[----:B------:R-:W-:Y:S02]  /*16ab0*/  FMNMX3.FTZ R5, R0, R108, R109, !PT ;  /* 0x0000006c00057276 */ /* 0x000fe4000781006d */
[----:B------:R-:W-:Y:S02]  /*16ac0*/  LEA R113, R113, UR6, 0x1 ;  /* 0x0000000671717c11 */ /* 0x000fe4000f8e08ff */
[----:B------:R-:W-:-:S03]  /*16ad0*/  FMNMX.FTZ R4, R124, R5, !PT ;  /* 0x000000057c047209 */ /* 0x000fc60007810000 */
[--C-:B------:R-:W-:Y:S01]  /*16ae0*/  IMAD.IADD R110, R176, 0x1, R113.reuse ;  /* 0x00000001b06e7824 */ /* 0x100fe200078e0271 */
[----:B------:R-:W-:Y:S01]  /*16af0*/  LDSM.16.MT88.4 R32, [R113+0xa000] ;  /* 0x00a000007120783b */ /* 0x000fe20000004200 */
[----:B------:R-:W-:-:S03]  /*16b00*/  IMAD.IADD R111, R208, 0x1, R113 ;  /* 0x00000001d06f7824 */ /* 0x000fc600078e0271 */
[----:B------:R-:W3:Y:S01]  /*16b10*/  SHFL.BFLY PT, R5, R4, 0x2, 0x1f ;  /* 0x0c401f0004057f89 */ /* 0x000ee200000e0000 */
[----:B------:R-:W-:-:S03]  /*16b20*/  IMAD.IADD R102, R176, 0x1, R111 ;  /* 0x00000001b0667824 */ /* 0x000fc600078e026f */
[----:B------:R-:W-:Y:S01]  /*16b30*/  LDSM.16.MT88.4 R24, [R110+0xa000] ;  /* 0x00a000006e18783b */ /* 0x000fe20000004200 */
[----:B--2---:R-:W-:-:S03]  /*16b40*/  FMNMX.FTZ R7, R6, R7, !PT ;  /* 0x0000000706077209 */ /* 0x004fc60007810000 */
[----:B------:R-:W-:Y:S04]  /*16b50*/  LDSM.16.MT88.4 R16, [R111+0xa000] ;  /* 0x00a000006f10783b */ /* 0x000fe80000004200 */
[----:B------:R-:W2:Y:S04]  /*16b60*/  SHFL.BFLY PT, R0, R7, 0x1, 0x1f ;  /* 0x0c201f0007007f89 */ /* 0x000ea800000e0000 */
[----:B------:R-:W-:Y:S04]  /*16b70*/  LDSM.16.MT88.4 R36, [R102+0xa000] ;  /* 0x00a000006624783b */ /* 0x000fe80000004200 */
[----:B------:R-:W-:Y:S01]  /*16b80*/  LDSM.16.MT88.4 R44, [R110+0xa800] ;  /* 0x00a800006e2c783b */ /* 0x000fe20000004200 */
[----:B---3--:R-:W-:-:S03]  /*16b90*/  FMNMX.FTZ R5, R4, R5, !PT ;  /* 0x0000000504057209 */ /* 0x008fc60007810000 */
[----:B------:R-:W-:Y:S04]  /*16ba0*/  LDSM.16.MT88.4 R52, [R113+0xa800] ;  /* 0x00a800007134783b */ /* 0x000fe80000004200 */
[----:B------:R-:W3:Y:S04]  /*16bb0*/  SHFL.BFLY PT, R2, R5, 0x1, 0x1f ;  /* 0x0c201f0005027f89 */ /* 0x000ee800000e0000 */
[----:B------:R-:W4:Y:S01]  /*16bc0*/  LDSM.16.MT88.4 R48, [R111+0xa800] ;  /* 0x00a800006f30783b */ /* 0x000f220000004200 */
[----:B--2---:R-:W-:-:S03]  /*16bd0*/  FMNMX.FTZ R0, R7, R0, !PT ;  /* 0x0000000007007209 */ /* 0x004fc60007810000 */
[----:B------:R-:W2:Y:S01]  /*16be0*/  LDSM.16.MT88.4 R40, [R102+0xa800] ;  /* 0x00a800006628783b */ /* 0x000ea20000004200 */
[C---:B------:R-:W-:Y:S01]  /*16bf0*/  FSETP.NEU.FTZ.AND P1, PT, R0.reuse, -INF , PT ;  /* 0xff8000000000780b */ /* 0x040fe20003f3d000 */
[----:B-1----:R-:W-:-:S05]  /*16c00*/  FMUL.FTZ R118, R0, UR8 ;  /* 0x0000000800767c20 */ /* 0x002fca0008410000 */
[----:B------:R-:W-:-:S05]  /*16c10*/  FSEL R118, R118, RZ, P1 ;  /* 0x000000ff76767208 */ /* 0x000fca0000800000 */
[--C-:B------:R-:W-:Y:S01]  /*16c20*/  FFMA.FTZ R119, R125, UR8, -R118.reuse ;  /* 0x000000087d777c23 */ /* 0x100fe20008010876 */
[--C-:B------:R-:W-:Y:S01]  /*16c30*/  FFMA.FTZ R116, R123, UR8, -R118.reuse ;  /* 0x000000087b747c23 */ /* 0x100fe20008010876 */
[----:B---3--:R-:W-:Y:S01]  /*16c40*/  FMNMX.FTZ R2, R5, R2, !PT ;  /* 0x0000000205027209 */ /* 0x008fe20007810000 */
[--C-:B------:R-:W-:Y:S01]  /*16c50*/  FFMA.FTZ R114, R121, UR8, -R118.reuse ;  /* 0x0000000879727c23 */ /* 0x100fe20008010876 */
[--C-:B------:R-:W-:Y:S01]  /*16c60*/  FFMA.FTZ R117, R207, UR8, -R118.reuse ;  /* 0x00000008cf757c23 */ /* 0x100fe20008010876 */
        /* <DEDUP_REMOVED lines=10> */
[--C-:B------:R-:W-:Y:S01]  /*16d10*/  FFMA.FTZ R145, R145, UR8, -R118.reuse ;  /* 0x0000000891917c23 */ /* 0x100fe20008010876 */
        /* <DEDUP_REMOVED lines=17> */
[----:B-1----:R-:W-:Y:S01]  /*16e30*/  F2FP.BF16.F32.PACK_AB R9, R116, R119 ;  /* 0x000000777409723e */ /* 0x002fe200000010ff */
        /* <DEDUP_REMOVED lines=14> */
[----:B------:R-:W1:Y:S01]  /*16f20*/  MUFU.EX2 R122, R122 ;  /* 0x0000007a007a7308 */ /* 0x000e620000000800 */
        /* <DEDUP_REMOVED lines=63> */
[----:B------:R-:W3:Y:S01]  /*17320*/  MUFU.EX2 R132, R132 ;  /* 0x0000008400847308 */ /* 0x000ee20000000800 */
        /* <DEDUP_REMOVED lines=15> */
[----:B------:R-:W5:Y:S01]  /*17420*/  MUFU.EX2 R130, R130 ;  /* 0x0000008200827308 */ /* 0x000f620000000800 */
[C---:B------:R-:W-:Y:S01]  /*17430*/  HMMA.16816.F32.BF16 R16, R8.reuse, R18, RZ ;  /* 0x000000120810723c */ /* 0x040fe200000418ff */
[----:B------:R-:W-:Y:S01]  /*17440*/  FFMA.FTZ R85, R85, UR8, -R118 ;  /* 0x0000000855557c23 */ /* 0x000fe20008010876 */
[--C-:B------:R-:W-:Y:S01]  /*17450*/  FFMA.FTZ R79, R79, UR8, -R125.reuse ;  /* 0x000000084f4f7c23 */ /* 0x100fe2000801087d */
[--C-:B------:R-:W-:Y:S01]  /*17460*/  FFMA.FTZ R80, R80, UR8, -R125.reuse ;  /* 0x0000000850507c23 */ /* 0x100fe2000801087d */
[----:B------:R-:W-:Y:S01]  /*17470*/  FFMA.FTZ R83, R84, UR8, -R125 ;  /* 0x0000000854537c23 */ /* 0x000fe2000801087d */
[----:B------:R-:W-:Y:S01]  /*17480*/  FADD.FTZ R116, R119, R116 ;  /* 0x0000007477747221 */ /* 0x000fe20000010000 */
[----:B------:R-:W-:Y:S01]  /*17490*/  FADD.FTZ R122, R123, R122 ;  /* 0x0000007a7b7a7221 */ /* 0x000fe20000010000 */
[----:B------:R-:W-:Y:S01]  /*174a0*/  MUFU.EX2 R127, R127 ;  /* 0x0000007f007f7308 */ /* 0x000fe20000000800 */
[C---:B------:R-:W-:Y:S01]  /*174b0*/  HMMA.16816.F32.BF16 R12, R8.reuse, R36, RZ ;  /* 0x00000024080c723c */ /* 0x040fe200000418ff */
[----:B-1----:R-:W-:Y:S01]  /*174c0*/  F2FP.BF16.F32.PACK_AB R37, R112, R115 ;  /* 0x000000737025723e */ /* 0x002fe200000010ff */
[----:B------:R-:W-:Y:S01]  /*174d0*/  FADD.FTZ R117, R117, R116 ;  /* 0x0000007475757221 */ /* 0x000fe20000010000 */
[----:B---3--:R-:W-:Y:S01]  /*174e0*/  F2FP.BF16.F32.PACK_AB R36, R132, R133 ;  /* 0x000000858424723e */ /* 0x008fe200000010ff */
[----:B------:R-:W-:Y:S01]  /*174f0*/  FADD.FTZ R121, R121, R122 ;  /* 0x0000007a79797221 */ /* 0x000fe20000010000 */
[----:B------:R-:W-:Y:S01]  /*17500*/  FFMA.FTZ R84, R86, UR8, -R118 ;  /* 0x0000000856547c23 */ /* 0x000fe20008010876 */
[----:B------:R-:W-:Y:S01]  /*17510*/  FADD.FTZ R114, R114, R117 ;  /* 0x0000007572727221 */ /* 0x000fe20000010000 */
[----:B------:R-:W1:Y:S01]  /*17520*/  MUFU.EX2 R126, R126 ;  /* 0x0000007e007e7308 */ /* 0x000e620000000800 */
[----:B------:R-:W-:Y:S01]  /*17530*/  HMMA.16816.F32.BF16 R8, R8, R38, RZ ;  /* 0x000000260808723c */ /* 0x000fe200000418ff */
[----:B------:R-:W-:Y:S01]  /*17540*/  F2FP.BF16.F32.PACK_AB R39, R128, R129 ;  /* 0x000000818027723e */ /* 0x000fe200000010ff */
[----:B------:R-:W-:Y:S01]  /*17550*/  FADD.FTZ R115, R115, R114 ;  /* 0x0000007273737221 */ /* 0x000fe20000010000 */
[----:B-----5:R-:W-:Y:S01]  /*17560*/  F2FP.BF16.F32.PACK_AB R38, R130, R131 ;  /* 0x000000838226723e */ /* 0x020fe200000010ff */
[----:B------:R-:W-:Y:S01]  /*17570*/  FADD.FTZ R120, R120, R121 ;  /* 0x0000007978787221 */ /* 0x000fe20000010000 */
[----:B------:R-:W-:Y:S01]  /*17580*/  FFMA.FTZ R89, R89, UR8, -R118 ;  /* 0x0000000859597c23 */ /* 0x000fe20008010876 */
[----:B------:R-:W-:Y:S01]  /*17590*/  FADD.FTZ R112, R112, R115 ;  /* 0x0000007370707221 */ /* 0x000fe20000010000 */
[----:B------:R-:W-:Y:S01]  /*175a0*/  MUFU.EX2 R134, R134 ;  /* 0x0000008600867308 */ /* 0x000fe20000000800 */
[----:B------:R-:W-:Y:S01]  /*175b0*/  FADD.FTZ R133, R133, R120 ;  /* 0x0000007885857221 */ /* 0x000fe20000010000 */
[--C-:B------:R-:W-:Y:S01]  /*175c0*/  FFMA.FTZ R86, R90, UR8, -R118.reuse ;  /* 0x000000085a567c23 */ /* 0x100fe20008010876 */
[C---:B------:R-:W-:Y:S01]  /*175d0*/  HMMA.16816.F32.BF16 R28, R36.reuse, R44, R28 ;  /* 0x0000002c241c723c */ /* 0x040fe2000004181c */
[----:B------:R-:W-:Y:S01]  /*175e0*/  FFMA.FTZ R91, R91, UR8, -R118 ;  /* 0x000000085b5b7c23 */ /* 0x000fe20008010876 */
[----:B------:R-:W-:Y:S01]  /*175f0*/  FADD.FTZ R129, R129, R112 ;  /* 0x0000007081817221 */ /* 0x000fe20000010000 */
[----:B------:R-:W-:Y:S01]  /*17600*/  FADD.FTZ R132, R132, R133 ;  /* 0x0000008584847221 */ /* 0x000fe20000010000 */
[----:B------:R-:W-:Y:S01]  /*17610*/  FFMA.FTZ R90, R94, UR8, -R118 ;  /* 0x000000085e5a7c23 */ /* 0x000fe20008010876 */
[----:B------:R-:W3:Y:S01]  /*17620*/  MUFU.EX2 R137, R137 ;  /* 0x0000008900897308 */ /* 0x000ee20000000800 */
[----:B------:R-:W-:Y:S01]  /*17630*/  FADD.FTZ R128, R128, R129 ;  /* 0x0000008180807221 */ /* 0x000fe20000010000 */
[----:B------:R-:W-:Y:S01]  /*17640*/  FADD.FTZ R131, R131, R132 ;  /* 0x0000008483837221 */ /* 0x000fe20000010000 */
[C---:B------:R-:W-:Y:S01]  /*17650*/  HMMA.16816.F32.BF16 R24, R36.reuse, R46, R24 ;  /* 0x0000002e2418723c */ /* 0x040fe20000041818 */
[----:B------:R-:W5:Y:S01]  /*17660*/  LDSM.16.MT88.4 R44, [R110+0xb000] ;  /* 0x00b000006e2c783b */ /* 0x000f620000004200 */
[--C-:B------:R-:W-:Y:S01]  /*17670*/  FFMA.FTZ R96, R96, UR8, -R118.reuse ;  /* 0x0000000860607c23 */ /* 0x100fe20008010876 */
[----:B------:R-:W-:Y:S01]  /*17680*/  FADD.FTZ R131, R130, R131 ;  /* 0x0000008382837221 */ /* 0x000fe20000010000 */
[--C-:B------:R-:W-:Y:S01]  /*17690*/  FFMA.FTZ R97, R97, UR8, -R118.reuse ;  /* 0x0000000861617c23 */ /* 0x100fe20008010876 */
[----:B------:R-:W-:Y:S01]  /*176a0*/  MUFU.EX2 R136, R136 ;  /* 0x0000008800887308 */ /* 0x000fe20000000800 */
[----:B------:R-:W-:Y:S01]  /*176b0*/  FFMA.FTZ R98, R98, UR8, -R118 ;  /* 0x0000000862627c23 */ /* 0x000fe20008010876 */
[----:B------:R-:W-:Y:S01]  /*176c0*/  FFMA.FTZ R239, R124, UR8, -R125 ;  /* 0x000000087cef7c23 */ /* 0x000fe2000801087d */
[C---:B------:R-:W-:Y:S05]  /*176d0*/  HMMA.16816.F32.BF16 R4, R36.reuse, R52, R4 ;  /* 0x000000342404723c */ /* 0x040fea0000041804 */
[----:B------:R-:W3:Y:S03]  /*176e0*/  MUFU.EX2 R139, R139 ;  /* 0x0000008b008b7308 */ /* 0x000ee60000000800 */
[C---:B------:R-:W-:Y:S01]  /*176f0*/  HMMA.16816.F32.BF16 R32, R36.reuse, R54, R32 ;  /* 0x000000362420723c */ /* 0x040fe20000041820 */
[----:B------:R-:W5:Y:S04]  /*17700*/  LDSM.16.MT88.4 R52, [R113+0xb000] ;  /* 0x00b000007134783b */ /* 0x000f680000004200 */
[----:B------:R-:W-:Y:S03]  /*17710*/  MUFU.EX2 R138, R138 ;  /* 0x0000008a008a7308 */ /* 0x000fe60000000800 */
[C---:B----4-:R-:W-:Y:S05]  /*17720*/  HMMA.16816.F32.BF16 R20, R36.reuse, R48, R20 ;  /* 0x000000302414723c */ /* 0x050fea0000041814 */
[----:B------:R-:W4:Y:S03]  /*17730*/  MUFU.EX2 R141, R141 ;  /* 0x0000008d008d7308 */ /* 0x000f260000000800 */
[C---:B------:R-:W-:Y:S01]  /*17740*/  HMMA.16816.F32.BF16 R16, R36.reuse, R50, R16 ;  /* 0x000000322410723c */ /* 0x040fe20000041810 */
[----:B------:R-:W5:Y:S04]  /*17750*/  LDSM.16.MT88.4 R48, [R111+0xb000] ;  /* 0x00b000006f30783b */ /* 0x000f680000004200 */
[----:B------:R-:W-:Y:S03]  /*17760*/  MUFU.EX2 R143, R143 ;  /* 0x0000008f008f7308 */ /* 0x000fe60000000800 */
[C---:B--2---:R-:W-:Y:S05]  /*17770*/  HMMA.16816.F32.BF16 R12, R36.reuse, R40, R12 ;  /* 0x00000028240c723c */ /* 0x044fea000004180c */
[----:B------:R-:W2:Y:S03]  /*17780*/  MUFU.EX2 R140, R140 ;  /* 0x0000008c008c7308 */ /* 0x000ea60000000800 */
[----:B------:R-:W-:Y:S01]  /*17790*/  HMMA.16816.F32.BF16 R8, R36, R42, R8 ;  /* 0x0000002a2408723c */ /* 0x000fe20000041808 */
[----:B------:R-:W2:Y:S01]  /*177a0*/  LDSM.16.MT88.4 R40, [R102+0xb000] ;  /* 0x00b000006628783b */ /* 0x000ea20000004200 */
[C---:B-1----:R-:W-:Y:S01]  /*177b0*/  F2FP.BF16.F32.PACK_AB R37, R126.reuse, R127 ;  /* 0x0000007f7e25723e */ /* 0x042fe200000010ff */
[----:B------:R-:W-:Y:S01]  /*177c0*/  FADD.FTZ R127, R127, R128 ;  /* 0x000000807f7f7221 */ /* 0x000fe20000010000 */
[----:B---3--:R-:W-:Y:S01]  /*177d0*/  F2FP.BF16.F32.PACK_AB R39, R137, R134 ;  /* 0x000000868927723e */ /* 0x008fe200000010ff */
[----:B------:R-:W-:Y:S01]  /*177e0*/  MUFU.EX2 R142, R142 ;  /* 0x0000008e008e7308 */ /* 0x000fe20000000800 */
[----:B------:R-:W-:Y:S01]  /*177f0*/  F2FP.BF16.F32.PACK_AB R36, R139, R136 ;  /* 0x000000888b24723e */ /* 0x000fe200000010ff */
[----:B------:R-:W-:Y:S01]  /*17800*/  FADD.FTZ R127, R126, R127 ;  /* 0x0000007f7e7f7221 */ /* 0x000fe20000010000 */
[----:B----4-:R-:W-:Y:S01]  /*17810*/  F2FP.BF16.F32.PACK_AB R38, R141, R138 ;  /* 0x0000008a8d26723e */ /* 0x010fe200000010ff */
[----:B------:R-:W-:-:S02]  /*17820*/  FADD.FTZ R136, R136, R131 ;  /* 0x0000008388887221 */ /* 0x000fc40000010000 */
[----:B------:R-:W-:Y:S02]  /*17830*/  FADD.FTZ R134, R134, R127 ;  /* 0x0000007f86867221 */ /* 0x000fe40000010000 */
[----:B------:R-:W1:Y:S01]  /*17840*/  MUFU.EX2 R145, R145 ;  /* 0x0000009100917308 */ /* 0x000e620000000800 */
[----:B------:R-:W-:Y:S01]  /*17850*/  FADD.FTZ R139, R139, R136 ;  /* 0x000000888b8b7221 */ /* 0x000fe20000010000 */
[----:B-----5:R-:W-:Y:S01]  /*17860*/  HMMA.16816.F32.BF16 R28, R36, R44, R28 ;  /* 0x0000002c241c723c */ /* 0x020fe2000004181c */
[----:B------:R-:W-:Y:S02]  /*17870*/  FADD.FTZ R134, R137, R134 ;  /* 0x0000008689867221 */ /* 0x000fe40000010000 */
[----:B------:R-:W-:-:S03]  /*17880*/  FADD.FTZ R138, R138, R139 ;  /* 0x0000008b8a8a7221 */ /* 0x000fc60000010000 */
[----:B------:R-:W-:Y:S01]  /*17890*/  MUFU.EX2 R144, R144 ;  /* 0x0000009000907308 */ /* 0x000fe20000000800 */
[----:B------:R-:W-:Y:S01]  /*178a0*/  FADD.FTZ R141, R141, R138 ;  /* 0x0000008a8d8d7221 */ /* 0x000fe20000010000 */
[C---:B------:R-:W-:Y:S01]  /*178b0*/  HMMA.16816.F32.BF16 R24, R36.reuse, R46, R24 ;  /* 0x0000002e2418723c */ /* 0x040fe20000041818 */
[----:B------:R-:W3:Y:S05]  /*178c0*/  LDSM.16.MT88.4 R44, [R110+0xb800] ;  /* 0x00b800006e2c783b */ /* 0x000eea0000004200 */
[----:B------:R-:W4:Y:S02]  /*178d0*/  MUFU.EX2 R147, R147 ;  /* 0x0000009300937308 */ /* 0x000f240000000800 */
        /* <DEDUP_REMOVED lines=10> */
[C---:B--2---:R-:W-:Y:S06]  /*17980*/  HMMA.16816.F32.BF16 R12, R36.reuse, R40, R12 ;  /* 0x00000028240c723c */ /* 0x044fec000004180c */
[----:B------:R-:W-:Y:S02]  /*17990*/  MUFU.EX2 R154, R154 ;  /* 0x0000009a009a7308 */ /* 0x000fe40000000800 */
[----:B------:R-:W-:Y:S01]  /*179a0*/  HMMA.16816.F32.BF16 R8, R36, R42, R8 ;  /* 0x0000002a2408723c */ /* 0x000fe20000041808 */
[----:B------:R-:W2:Y:S01]  /*179b0*/  LDSM.16.MT88.4 R40, [R102+0xb800] ;  /* 0x00b800006628783b */ /* 0x000ea20000004200 */
[----:B------:R-:W-:Y:S01]  /*179c0*/  F2FP.BF16.F32.PACK_AB R37, R140, R143 ;  /* 0x0000008f8c25723e */ /* 0x000fe200000010ff */
[----:B------:R-:W-:Y:S01]  /*179d0*/  FADD.FTZ R143, R143, R134 ;  /* 0x000000868f8f7221 */ /* 0x000fe20000010000 */
[----:B-1----:R-:W-:-:S02]  /*179e0*/  F2FP.BF16.F32.PACK_AB R39, R145, R142 ;  /* 0x0000008e9127723e */ /* 0x002fc400000010ff */
[----:B----4-:R-:W-:Y:S01]  /*179f0*/  F2FP.BF16.F32.PACK_AB R36, R147, R144 ;  /* 0x000000909324723e */ /* 0x010fe200000010ff */
[----:B------:R-:W1:Y:S01]  /*17a00*/  MUFU.EX2 R155, R155 ;  /* 0x0000009b009b7308 */ /* 0x000e620000000800 */
[----:B---3--:R-:W-:Y:S01]  /*17a10*/  F2FP.BF16.F32.PACK_AB R38, R149, R146 ;  /* 0x000000929526723e */ /* 0x008fe200000010ff */
[----:B------:R-:W-:Y:S01]  /*17a20*/  FADD.FTZ R143, R140, R143 ;  /* 0x0000008f8c8f7221 */ /* 0x000fe20000010000 */
[----:B------:R-:W-:-:S03]  /*17a30*/  FADD.FTZ R144, R144, R141 ;  /* 0x0000008d90907221 */ /* 0x000fc60000010000 */
[----:B------:R-:W-:Y:S01]  /*17a40*/  FADD.FTZ R142, R142, R143 ;  /* 0x0000008f8e8e7221 */ /* 0x000fe20000010000 */
[----:B------:R-:W-:Y:S01]  /*17a50*/  FADD.FTZ R147, R147, R144 ;  /* 0x0000009093937221 */ /* 0x000fe20000010000 */
[----:B------:R-:W-:Y:S01]  /*17a60*/  HMMA.16816.F32.BF16 R28, R36, R44, R28 ;  /* 0x0000002c241c723c */ /* 0x000fe2000004181c */
[----:B------:R-:W-:Y:S01]  /*17a70*/  MUFU.EX2 R156, R156 ;  /* 0x0000009c009c7308 */ /* 0x000fe20000000800 */
[----:B------:R-:W-:Y:S01]  /*17a80*/  FADD.FTZ R142, R145, R142 ;  /* 0x0000008e918e7221 */ /* 0x000fe20000010000 */
[----:B------:R-:W-:-:S04]  /*17a90*/  FADD.FTZ R146, R146, R147 ;  /* 0x0000009392927221 */ /* 0x000fc80000010000 */
[----:B------:R-:W-:Y:S01]  /*17aa0*/  FADD.FTZ R149, R149, R146 ;  /* 0x0000009295957221 */ /* 0x000fe20000010000 */
[C---:B------:R-:W-:Y:S01]  /*17ab0*/  HMMA.16816.F32.BF16 R24, R36.reuse, R46, R24 ;  /* 0x0000002e2418723c */ /* 0x040fe20000041818 */
[----:B------:R-:W3:Y:S01]  /*17ac0*/  LDSM.16.MT88.4 R44, [R110+0xc000] ;  /* 0x00c000006e2c783b */ /* 0x000ee20000004200 */
[----:B------:R-:W4:Y:S06]  /*17ad0*/  MUFU.EX2 R157, R157 ;  /* 0x0000009d009d7308 */ /* 0x000f2c0000000800 */
[C---:B-----5:R-:W-:Y:S02]  /*17ae0*/  HMMA.16816.F32.BF16 R4, R36.reuse, R52, R4 ;  /* 0x000000342404723c */ /* 0x060fe40000041804 */
[----:B------:R-:W-:Y:S06]  /*17af0*/  MUFU.EX2 R158, R158 ;  /* 0x0000009e009e7308 */ /* 0x000fec0000000800 */
[C---:B------:R-:W-:Y:S01]  /*17b00*/  HMMA.16816.F32.BF16 R32, R36.reuse, R54, R32 ;  /* 0x000000362420723c */ /* 0x040fe20000041820 */
[----:B------:R-:W5:Y:S01]  /*17b10*/  LDSM.16.MT88.4 R52, [R113+0xc000] ;  /* 0x00c000007134783b */ /* 0x000f620000004200 */
[----:B------:R-:W4:Y:S06]  /*17b20*/  MUFU.EX2 R159, R159 ;  /* 0x0000009f009f7308 */ /* 0x000f2c0000000800 */
[C---:B------:R-:W-:Y:S02]  /*17b30*/  HMMA.16816.F32.BF16 R20, R36.reuse, R48, R20 ;  /* 0x000000302414723c */ /* 0x040fe40000041814 */
[----:B------:R-:W-:Y:S06]  /*17b40*/  MUFU.EX2 R161, R161 ;  /* 0x000000a100a17308 */ /* 0x000fec0000000800 */
[C---:B------:R-:W-:Y:S01]  /*17b50*/  HMMA.16816.F32.BF16 R16, R36.reuse, R50, R16 ;  /* 0x000000322410723c */ /* 0x040fe20000041810 */
[----:B------:R-:W5:Y:S01]  /*17b60*/  LDSM.16.MT88.4 R48, [R111+0xc000] ;  /* 0x00c000006f30783b */ /* 0x000f620000004200 */
[----:B------:R-:W5:Y:S06]  /*17b70*/  MUFU.EX2 R160, R160 ;  /* 0x000000a000a07308 */ /* 0x000f6c0000000800 */
[C---:B--2---:R-:W-:Y:S02]  /*17b80*/  HMMA.16816.F32.BF16 R12, R36.reuse, R40, R12 ;  /* 0x00000028240c723c */ /* 0x044fe4000004180c */
[----:B------:R-:W-:Y:S06]  /*17b90*/  MUFU.EX2 R162, R162 ;  /* 0x000000a200a27308 */ /* 0x000fec0000000800 */
[----:B------:R-:W-:Y:S01]  /*17ba0*/  HMMA.16816.F32.BF16 R8, R36, R42, R8 ;  /* 0x0000002a2408723c */ /* 0x000fe20000041808 */
[----:B------:R-:W2:Y:S01]  /*17bb0*/  LDSM.16.MT88.4 R40, [R102+0xc000] ;  /* 0x00c000006628783b */ /* 0x000ea20000004200 */
[----:B------:R-:W-:Y:S01]  /*17bc0*/  F2FP.BF16.F32.PACK_AB R37, R150, R153 ;  /* 0x000000999625723e */ /* 0x000fe200000010ff */
[----:B------:R-:W2:Y:S01]  /*17bd0*/  MUFU.EX2 R163, R163 ;  /* 0x000000a300a37308 */ /* 0x000ea20000000800 */
[----:B-1----:R-:W-:-:S02]  /*17be0*/  F2FP.BF16.F32.PACK_AB R39, R155, R154 ;  /* 0x0000009a9b27723e */ /* 0x002fc400000010ff */
[----:B----4-:R-:W-:Y:S01]  /*17bf0*/  F2FP.BF16.F32.PACK_AB R36, R157, R156 ;  /* 0x0000009c9d24723e */ /* 0x010fe200000010ff */
[----:B------:R-:W-:Y:S01]  /*17c00*/  FADD.FTZ R156, R156, R149 ;  /* 0x000000959c9c7221 */ /* 0x000fe20000010000 */
[----:B------:R-:W-:-:S03]  /*17c10*/  F2FP.BF16.F32.PACK_AB R38, R159, R158 ;  /* 0x0000009e9f26723e */ /* 0x000fc600000010ff */
[----:B------:R-:W-:Y:S01]  /*17c20*/  MUFU.EX2 R165, R165 ;  /* 0x000000a500a57308 */ /* 0x000fe20000000800 */
[----:B------:R-:W-:-:S03]  /*17c30*/  FADD.FTZ R157, R157, R156 ;  /* 0x0000009c9d9d7221 */ /* 0x000fc60000010000 */
[C---:B---3--:R-:W-:Y:S04]  /*17c40*/  HMMA.16816.F32.BF16 R28, R36.reuse, R44, R28 ;  /* 0x0000002c241c723c */ /* 0x048fe8000004181c */
[----:B------:R-:W1:Y:S04]  /*17c50*/  MUFU.EX2 R168, R168 ;  /* 0x000000a800a87308 */ /* 0x000e680000000800 */
[C---:B------:R-:W-:Y:S01]  /*17c60*/  HMMA.16816.F32.BF16 R24, R36.reuse, R46, R24 ;  /* 0x0000002e2418723c */ /* 0x040fe20000041818 */
[----:B------:R-:W3:Y:S03]  /*17c70*/  LDSM.16.MT88.4 R44, [R110+0xc800] ;  /* 0x00c800006e2c783b */ /* 0x000ee60000004200 */
[----:B------:R-:W-:Y:S04]  /*17c80*/  MUFU.EX2 R167, R167 ;  /* 0x000000a700a77308 */ /* 0x000fe80000000800 */
[C---:B-----5:R-:W-:Y:S04]  /*17c90*/  HMMA.16816.F32.BF16 R4, R36.reuse, R52, R4 ;  /* 0x000000342404723c */ /* 0x060fe80000041804 */
[----:B------:R-:W4:Y:S04]  /*17ca0*/  MUFU.EX2 R170, R170 ;  /* 0x000000aa00aa7308 */ /* 0x000f280000000800 */
        /* <DEDUP_REMOVED lines=8> */
[C---:B--2---:R-:W-:Y:S04]  /*17d30*/  HMMA.16816.F32.BF16 R12, R36.reuse, R40, R12 ;  /* 0x00000028240c723c */ /* 0x044fe8000004180c */
[----:B------:R-:W2:Y:S04]  /*17d40*/  MUFU.EX2 R185, R185 ;  /* 0x000000b900b97308 */ /* 0x000ea80000000800 */
[----:B------:R-:W-:Y:S01]  /*17d50*/  HMMA.16816.F32.BF16 R8, R36, R42, R8 ;  /* 0x0000002a2408723c */ /* 0x000fe20000041808 */
[----:B------:R-:W2:Y:S01]  /*17d60*/  LDSM.16.MT88.4 R40, [R102+0xc800] ;  /* 0x00c800006628783b */ /* 0x000ea20000004200 */
[----:B------:R-:W-:-:S02]  /*17d70*/  F2FP.BF16.F32.PACK_AB R37, R160, R161 ;  /* 0x000000a1a025723e */ /* 0x000fc400000010ff */
[----:B------:R-:W-:Y:S01]  /*17d80*/  F2FP.BF16.F32.PACK_AB R39, R163, R162 ;  /* 0x000000a2a327723e */ /* 0x000fe200000010ff */
[----:B------:R-:W-:Y:S01]  /*17d90*/  MUFU.EX2 R187, R187 ;  /* 0x000000bb00bb7308 */ /* 0x000fe20000000800 */
[----:B-1----:R-:W-:Y:S02]  /*17da0*/  F2FP.BF16.F32.PACK_AB R36, R168, R165 ;  /* 0x000000a5a824723e */ /* 0x002fe400000010ff */
[----:B----4-:R-:W-:-:S05]  /*17db0*/  F2FP.BF16.F32.PACK_AB R38, R170, R167 ;  /* 0x000000a7aa26723e */ /* 0x010fca00000010ff */
[----:B------:R-:W1:Y:S02]  /*17dc0*/  MUFU.EX2 R188, R188 ;  /* 0x000000bc00bc7308 */ /* 0x000e640000000800 */
[C---:B---3--:R-:W-:Y:S06]  /*17dd0*/  HMMA.16816.F32.BF16 R28, R36.reuse, R44, R28 ;  /* 0x0000002c241c723c */ /* 0x048fec000004181c */
[----:B------:R-:W-:Y:S02]  /*17de0*/  MUFU.EX2 R189, R189 ;  /* 0x000000bd00bd7308 */ /* 0x000fe40000000800 */
[C---:B------:R-:W-:Y:S01]  /*17df0*/  HMMA.16816.F32.BF16 R24, R36.reuse, R46, R24 ;  /* 0x0000002e2418723c */ /* 0x040fe20000041818 */
[----:B------:R-:W3:Y:S05]  /*17e00*/  LDSM.16.MT88.4 R44, [R110+0xd000] ;  /* 0x00d000006e2c783b */ /* 0x000eea0000004200 */
        /* <DEDUP_REMOVED lines=15> */
[----:B------:R-:W-:-:S02]  /*17f00*/  F2FP.BF16.F32.PACK_AB R37, R176, R181 ;  /* 0x000000b5b025723e */ /* 0x000fc400000010ff */
[----:B------:R-:W-:Y:S02]  /*17f10*/  F2FP.BF16.F32.PACK_AB R39, R185, R178 ;  /* 0x000000b2b927723e */ /* 0x000fe400000010ff */
[----:B-1----:R-:W-:Y:S01]  /*17f20*/  F2FP.BF16.F32.PACK_AB R36, R188, R187 ;  /* 0x000000bbbc24723e */ /* 0x002fe200000010ff */
[----:B------:R-:W1:Y:S01]  /*17f30*/  MUFU.EX2 R191, R191 ;  /* 0x000000bf00bf7308 */ /* 0x000e620000000800 */
[----:B----4-:R-:W-:-:S07]  /*17f40*/  F2FP.BF16.F32.PACK_AB R38, R190, R189 ;  /* 0x000000bdbe26723e */ /* 0x010fce00000010ff */
[C---:B---3--:R-:W-:Y:S01]  /*17f50*/  HMMA.16816.F32.BF16 R28, R36.reuse, R44, R28 ;  /* 0x0000002c241c723c */ /* 0x048fe2000004181c */
[----:B------:R-:W-:Y:S07]  /*17f60*/  MUFU.EX2 R182, R182 ;  /* 0x000000b600b67308 */ /* 0x000fee0000000800 */
[C---:B------:R-:W-:Y:S01]  /*17f70*/  HMMA.16816.F32.BF16 R24, R36.reuse, R46, R24 ;  /* 0x0000002e2418723c */ /* 0x040fe20000041818 */
[----:B------:R-:W3:Y:S01]  /*17f80*/  LDSM.16.MT88.4 R44, [R110+0xd800] ;  /* 0x00d800006e2c783b */ /* 0x000ee20000004200 */
[----:B------:R-:W4:Y:S06]  /*17f90*/  MUFU.EX2 R197, R197 ;  /* 0x000000c500c57308 */ /* 0x000f2c0000000800 */
        /* <DEDUP_REMOVED lines=10> */
[C---:B--2---:R-:W-:Y:S02]  /*18040*/  HMMA.16816.F32.BF16 R12, R36.reuse, R40, R12 ;  /* 0x00000028240c723c */ /* 0x044fe4000004180c */
[----:B------:R-:W-:Y:S06]  /*18050*/  MUFU.EX2 R166, R166 ;  /* 0x000000a600a67308 */ /* 0x000fec0000000800 */
[----:B------:R-:W-:Y:S01]  /*18060*/  HMMA.16816.F32.BF16 R8, R36, R42, R8 ;  /* 0x0000002a2408723c */ /* 0x000fe20000041808 */
[----:B------:R-:W2:Y:S01]  /*18070*/  LDSM.16.MT88.4 R40, [R102+0xd800] ;  /* 0x00d800006628783b */ /* 0x000ea20000004200 */
[----:B------:R-:W-:Y:S01]  /*18080*/  F2FP.BF16.F32.PACK_AB R37, R195, R192 ;  /* 0x000000c0c325723e */ /* 0x000fe200000010ff */
[----:B------:R-:W5:Y:S01]  /*18090*/  MUFU.EX2 R169, R169 ;  /* 0x000000a900a97308 */ /* 0x000f620000000800 */
[----:B------:R-:W-:-:S02]  /*180a0*/  F2FP.BF16.F32.PACK_AB R39, R194, R193 ;  /* 0x000000c1c227723e */ /* 0x000fc400000010ff */
[----:B-1----:R-:W-:Y:S02]  /*180b0*/  F2FP.BF16.F32.PACK_AB R36, R191, R186 ;  /* 0x000000babf24723e */ /* 0x002fe400000010ff */
[----:B----4-:R-:W-:-:S03]  /*180c0*/  F2FP.BF16.F32.PACK_AB R38, R197, R182 ;  /* 0x000000b6c526723e */ /* 0x010fc600000010ff */
[----:B------:R-:W-:Y:S04]  /*180d0*/  MUFU.EX2 R152, R152 ;  /* 0x0000009800987308 */ /* 0x000fe80000000800 */
        /* <DEDUP_REMOVED lines=18> */
[C---:B--2---:R-:W-:Y:S04]  /*18200*/  HMMA.16816.F32.BF16 R12, R36.reuse, R40, R12 ;  /* 0x00000028240c723c */ /* 0x044fe8000004180c */
[----:B------:R-:W1:Y:S04]  /*18210*/  MUFU.EX2 R57, R57 ;  /* 0x0000003900397308 */ /* 0x000e680000000800 */
[----:B------:R-:W-:Y:S01]  /*18220*/  HMMA.16816.F32.BF16 R8, R36, R42, R8 ;  /* 0x0000002a2408723c */ /* 0x000fe20000041808 */
[----:B------:R-:W2:Y:S03]  /*18230*/  LDSM.16.MT88.4 R36, [R102+0xe000] ;  /* 0x00e000006624783b */ /* 0x000ea60000004200 */
[----:B------:R-:W-:Y:S01]  /*18240*/  MUFU.EX2 R58, R58 ;  /* 0x0000003a003a7308 */ /* 0x000fe20000000800 */
[----:B------:R-:W4:Y:S03]  /*18250*/  LDSM.16.MT88.4 R40, [R111+0xe000] ;  /* 0x00e000006f28783b */ /* 0x000f260000004200 */
[C---:B---3--:R-:W-:Y:S04]  /*18260*/  HMMA.16816.F32.BF16 R28, R48.reuse, R44, R28 ;  /* 0x0000002c301c723c */ /* 0x048fe8000004181c */
[----:B------:R-:W3:Y:S04]  /*18270*/  MUFU.EX2 R59, R59 ;  /* 0x0000003b003b7308 */ /* 0x000ee80000000800 */
[C---:B------:R-:W-:Y:S01]  /*18280*/  HMMA.16816.F32.BF16 R24, R48.reuse, R46, R24 ;  /* 0x0000002e3018723c */ /* 0x040fe20000041818 */
[----:B------:R-:W3:Y:S03]  /*18290*/  LDSM.16.MT88.4 R44, [R113+0xe800] ;  /* 0x00e80000712c783b */ /* 0x000ee60000004200 */
[----:B------:R-:W-:Y:S04]  /*182a0*/  MUFU.EX2 R61, R61 ;  /* 0x0000003d003d7308 */ /* 0x000fe80000000800 */
[C---:B-----5:R-:W-:Y:S04]  /*182b0*/  HMMA.16816.F32.BF16 R4, R48.reuse, R52, R4 ;  /* 0x000000343004723c */ /* 0x060fe80000041804 */
[----:B------:R-:W5:Y:S04]  /*182c0*/  MUFU.EX2 R164, R164 ;  /* 0x000000a400a47308 */ /* 0x000f680000000800 */
[C---:B------:R-:W-:Y:S01]  /*182d0*/  HMMA.16816.F32.BF16 R32, R48.reuse, R54, R32 ;  /* 0x000000363020723c */ /* 0x040fe20000041820 */
[----:B------:R-:W-:Y:S03]  /*182e0*/  LDSM.16.MT88.4 R52, [R110+0xe800] ;  /* 0x00e800006e34783b */ /* 0x000fe60000004200 */
[----:B------:R-:W-:Y:S04]  /*182f0*/  MUFU.EX2 R65, R65 ;  /* 0x0000004100417308 */ /* 0x000fe80000000800 */
[C---:B--2---:R-:W-:Y:S04]  /*18300*/  HMMA.16816.F32.BF16 R12, R48.reuse, R36, R12 ;  /* 0x00000024300c723c */ /* 0x044fe8000004180c */
[----:B------:R-:W2:Y:S04]  /*18310*/  MUFU.EX2 R66, R66 ;  /* 0x0000004200427308 */ /* 0x000ea80000000800 */
[C---:B------:R-:W-:Y:S01]  /*18320*/  HMMA.16816.F32.BF16 R8, R48.reuse, R38, R8 ;  /* 0x000000263008723c */ /* 0x040fe20000041808 */
[----:B------:R-:W5:Y:S03]  /*18330*/  LDSM.16.MT88.4 R36, [R111+0xe800] ;  /* 0x00e800006f24783b */ /* 0x000f660000004200 */
[----:B------:R-:W-:Y:S04]  /*18340*/  MUFU.EX2 R62, R62 ;  /* 0x0000003e003e7308 */ /* 0x000fe80000000800 */
[----:B----4-:R-:W-:Y:S01]  /*18350*/  HMMA.16816.F32.BF16 R20, R48, R40, R20 ;  /* 0x000000283014723c */ /* 0x010fe20000041814 */
[----:B------:R-:W-:-:S02]  /*18360*/  F2FP.BF16.F32.PACK_AB R41, R135, R148 ;  /* 0x000000948729723e */ /* 0x000fc400000010ff */
[----:B-1----:R-:W-:Y:S01]  /*18370*/  F2FP.BF16.F32.PACK_AB R40, R57, R56 ;  /* 0x000000383928723e */ /* 0x002fe200000010ff */
[----:B------:R-:W1:Y:S04]  /*18380*/  MUFU.EX2 R69, R69 ;  /* 0x0000004500457308 */ /* 0x000e680000000800 */
[----:B------:R-:W-:Y:S01]  /*18390*/  HMMA.16816.F32.BF16 R16, R48, R42, R16 ;  /* 0x0000002a3010723c */ /* 0x000fe20000041810 */
[----:B------:R-:W-:Y:S01]  /*183a0*/  F2FP.BF16.F32.PACK_AB R43, R60, R63 ;  /* 0x0000003f3c2b723e */ /* 0x000fe200000010ff */
[----:B------:R-:W4:Y:S01]  /*183b0*/  LDSM.16.MT88.4 R48, [R102+0xe800] ;  /* 0x00e800006630783b */ /* 0x000f220000004200 */
[----:B---3--:R-:W-:Y:S01]  /*183c0*/  F2FP.BF16.F32.PACK_AB R42, R59, R58 ;  /* 0x0000003a3b2a723e */ /* 0x008fe200000010ff */
[----:B------:R-:W-:Y:S06]  /*183d0*/  MUFU.EX2 R64, R64 ;  /* 0x0000004000407308 */ /* 0x000fec0000000800 */
[C---:B------:R-:W-:Y:S02]  /*183e0*/  HMMA.16816.F32.BF16 R4, R40.reuse, R44, R4 ;  /* 0x0000002c2804723c */ /* 0x040fe40000041804 */
[----:B------:R-:W3:Y:S06]  /*183f0*/  MUFU.EX2 R67, R67 ;  /* 0x0000004300437308 */ /* 0x000eec0000000800 */
[C---:B------:R-:W-:Y:S01]  /*18400*/  HMMA.16816.F32.BF16 R32, R40.reuse, R46, R32 ;  /* 0x0000002e2820723c */ /* 0x040fe20000041820 */
[----:B------:R-:W3:Y:S01]  /*18410*/  LDSM.16.MT88.4 R44, [R113+0xf000] ;  /* 0x00f00000712c783b */ /* 0x000ee20000004200 */
        /* <DEDUP_REMOVED lines=11> */
[C---:B----4-:R-:W-:Y:S02]  /*184d0*/  HMMA.16816.F32.BF16 R12, R40.reuse, R48, R12 ;  /* 0x00000030280c723c */ /* 0x050fe4000004180c */
[----:B------:R-:W4:Y:S06]  /*184e0*/  MUFU.EX2 R72, R72 ;  /* 0x0000004800487308 */ /* 0x000f2c0000000800 */
[----:B------:R-:W-:Y:S01]  /*184f0*/  HMMA.16816.F32.BF16 R8, R40, R50, R8 ;  /* 0x000000322808723c */ /* 0x000fe20000041808 */
[----:B------:R-:W-:Y:S01]  /*18500*/  F2FP.BF16.F32.PACK_AB R41, R164, R61 ;  /* 0x0000003da429723e */ /* 0x000fe200000010ff */
[----:B------:R-:W4:Y:S01]  /*18510*/  LDSM.16.MT88.4 R48, [R102+0xf000] ;  /* 0x00f000006630783b */ /* 0x000f220000004200 */
[----:B--2---:R-:W-:Y:S01]  /*18520*/  F2FP.BF16.F32.PACK_AB R43, R66, R65 ;  /* 0x00000041422b723e */ /* 0x004fe200000010ff */
[----:B------:R-:W-:Y:S01]  /*18530*/  MUFU.EX2 R74, R74 ;  /* 0x0000004a004a7308 */ /* 0x000fe20000000800 */
[----:B-1----:R-:W-:-:S02]  /*18540*/  F2FP.BF16.F32.PACK_AB R40, R69, R62 ;  /* 0x0000003e4528723e */ /* 0x002fc400000010ff */
[----:B---3--:R-:W-:-:S05]  /*18550*/  F2FP.BF16.F32.PACK_AB R42, R67, R64 ;  /* 0x00000040432a723e */ /* 0x008fca00000010ff */
[----:B------:R-:W1:Y:S02]  /*18560*/  MUFU.EX2 R75, R75 ;  /* 0x0000004b004b7308 */ /* 0x000e640000000800 */
[C---:B------:R-:W-:Y:S06]  /*18570*/  HMMA.16816.F32.BF16 R4, R40.reuse, R44, R4 ;  /* 0x0000002c2804723c */ /* 0x040fec0000041804 */
        /* <DEDUP_REMOVED lines=8> */
[----:B------:R-:W3:Y:S02]  /*18600*/  MUFU.EX2 R85, R85 ;  /* 0x0000005500557308 */ /* 0x000ee40000000800 */
[C---:B------:R-:W-:Y:S06]  /*18610*/  HMMA.16816.F32.BF16 R28, R40.reuse, R52, R28 ;  /* 0x00000034281c723c */ /* 0x040fec000004181c */
[----:B------:R-:W-:Y:S02]  /*18620*/  MUFU.EX2 R79, R79 ;  /* 0x0000004f004f7308 */ /* 0x000fe40000000800 */
[C---:B------:R-:W-:Y:S01]  /*18630*/  HMMA.16816.F32.BF16 R24, R40.reuse, R54, R24 ;  /* 0x000000362818723c */ /* 0x040fe20000041818 */
[----:B------:R-:W3:Y:S05]  /*18640*/  LDSM.16.MT88.4 R52, [R110+0xf800] ;  /* 0x00f800006e34783b */ /* 0x000eea0000004200 */
[----:B------:R-:W3:Y:S02]  /*18650*/  MUFU.EX2 R80, R80 ;  /* 0x0000005000507308 */ /* 0x000ee40000000800 */
[C---:B----4-:R-:W-:Y:S06]  /*18660*/  HMMA.16816.F32.BF16 R12, R40.reuse, R48, R12 ;  /* 0x00000030280c723c */ /* 0x050fec000004180c */
[----:B------:R-:W-:Y:S02]  /*18670*/  MUFU.EX2 R82, R82 ;  /* 0x0000005200527308 */ /* 0x000fe40000000800 */
[----:B------:R-:W-:Y:S01]  /*18680*/  HMMA.16816.F32.BF16 R8, R40, R50, R8 ;  /* 0x000000322808723c */ /* 0x000fe20000041808 */
[----:B------:R-:W-:Y:S01]  /*18690*/  F2FP.BF16.F32.PACK_AB R41, R73, R68 ;  /* 0x000000444929723e */ /* 0x000fe200000010ff */
[----:B------:R-:W4:Y:S01]  /*186a0*/  LDSM.16.MT88.4 R48, [R102+0xf800] ;  /* 0x00f800006630783b */ /* 0x000f220000004200 */
[----:B------:R-:W-:-:S02]  /*186b0*/  F2FP.BF16.F32.PACK_AB R43, R77, R70 ;  /* 0x000000464d2b723e */ /* 0x000fc400000010ff */
[----:B------:R-:W-:Y:S01]  /*186c0*/  F2FP.BF16.F32.PACK_AB R40, R72, R71 ;  /* 0x000000474828723e */ /* 0x000fe200000010ff */
[----:B------:R-:W4:Y:S01]  /*186d0*/  MUFU.EX2 R83, R83 ;  /* 0x0000005300537308 */ /* 0x000f220000000800 */
[----:B-1----:R-:W-:-:S07]  /*186e0*/  F2FP.BF16.F32.PACK_AB R42, R75, R74 ;  /* 0x0000004a4b2a723e */ /* 0x002fce00000010ff */
[C---:B--2---:R-:W-:Y:S01]  /*186f0*/  HMMA.16816.F32.BF16 R4, R40.reuse, R44, R4 ;  /* 0x0000002c2804723c */ /* 0x044fe20000041804 */
[----:B------:R-:W-:Y:S07]  /*18700*/  MUFU.EX2 R84, R84 ;  /* 0x0000005400547308 */ /* 0x000fee0000000800 */
[C---:B------:R-:W-:Y:S01]  /*18710*/  HMMA.16816.F32.BF16 R32, R40.reuse, R46, R32 ;  /* 0x0000002e2820723c */ /* 0x040fe20000041820 */
[----:B------:R-:W1:Y:S01]  /*18720*/  LDSM.16.MT88.4 R44, [R113+0x10000] ;  /* 0x01000000712c783b */ /* 0x000e620000004200 */
[----:B------:R-:W2:Y:S06]  /*18730*/  MUFU.EX2 R89, R89 ;  /* 0x0000005900597308 */ /* 0x000eac0000000800 */
[C---:B-----5:R-:W-:Y:S02]  /*18740*/  HMMA.16816.F32.BF16 R20, R40.reuse, R36, R20 ;  /* 0x000000242814723c */ /* 0x060fe40000041814 */
[----:B------:R-:W-:Y:S06]  /*18750*/  MUFU.EX2 R86, R86 ;  /* 0x0000005600567308 */ /* 0x000fec0000000800 */
[C---:B------:R-:W-:Y:S01]  /*18760*/  HMMA.16816.F32.BF16 R16, R40.reuse, R38, R16 ;  /* 0x000000262810723c */ /* 0x040fe20000041810 */
[----:B------:R-:W5:Y:S01]  /*18770*/  LDSM.16.MT88.4 R36, [R111+0x10000] ;  /* 0x010000006f24783b */ /* 0x000f620000004200 */
[----:B------:R-:W2:Y:S06]  /*18780*/  MUFU.EX2 R91, R91 ;  /* 0x0000005b005b7308 */ /* 0x000eac0000000800 */
[C---:B---3--:R-:W-:Y:S02]  /*18790*/  HMMA.16816.F32.BF16 R28, R40.reuse, R52, R28 ;  /* 0x00000034281c723c */ /* 0x048fe4000004181c */
[----:B------:R-:W-:Y:S06]  /*187a0*/  MUFU.EX2 R90, R90 ;  /* 0x0000005a005a7308 */ /* 0x000fec0000000800 */
[C---:B------:R-:W-:Y:S01]  /*187b0*/  HMMA.16816.F32.BF16 R24, R40.reuse, R54, R24 ;  /* 0x000000362818723c */ /* 0x040fe20000041818 */
[----:B------:R-:W3:Y:S01]  /*187c0*/  LDSM.16.MT88.4 R52, [R110+0x10000] ;  /* 0x010000006e34783b */ /* 0x000ee20000004200 */
[----:B------:R-:W-:Y:S06]  /*187d0*/  MUFU.EX2 R96, R96 ;  /* 0x0000006000607308 */ /* 0x000fec0000000800 */
[C---:B----4-:R-:W-:Y:S02]  /*187e0*/  HMMA.16816.F32.BF16 R12, R40.reuse, R48, R12 ;  /* 0x00000030280c723c */ /* 0x050fe4000004180c */
[----:B------:R-:W-:Y:S06]  /*187f0*/  MUFU.EX2 R97, R97 ;  /* 0x0000006100617308 */ /* 0x000fec0000000800 */
[----:B------:R-:W-:Y:S01]  /*18800*/  HMMA.16816.F32.BF16 R8, R40, R50, R8 ;  /* 0x000000322808723c */ /* 0x000fe20000041808 */
[----:B------:R-:W-:Y:S01]  /*18810*/  F2FP.BF16.F32.PACK_AB R41, R81, R76 ;  /* 0x0000004c5129723e */ /* 0x000fe200000010ff */
[----:B------:R-:W-:Y:S01]  /*18820*/  LDSM.16.MT88.4 R48, [R113+0x10800] ;  /* 0x010800007130783b */ /* 0x000fe20000004200 */
[----:B------:R-:W-:Y:S01]  /*18830*/  F2FP.BF16.F32.PACK_AB R43, R85, R78 ;  /* 0x0000004e552b723e */ /* 0x000fe200000010ff */
[----:B------:R-:W-:Y:S01]  /*18840*/  MUFU.EX2 R98, R98 ;  /* 0x0000006200627308 */ /* 0x000fe20000000800 */
[----:B------:R-:W-:-:S02]  /*18850*/  F2FP.BF16.F32.PACK_AB R40, R80, R79 ;  /* 0x0000004f5028723e */ /* 0x000fc400000010ff */
[----:B------:R-:W-:-:S05]  /*18860*/  F2FP.BF16.F32.PACK_AB R42, R83, R82 ;  /* 0x00000052532a723e */ /* 0x000fca00000010ff */
[----:B------:R-:W-:Y:S02]  /*18870*/  MUFU.EX2 R239, R239 ;  /* 0x000000ef00ef7308 */ /* 0x000fe40000000800 */
[C---:B-1----:R-:W-:Y:S08]  /*18880*/  HMMA.16816.F32.BF16 R4, R40.reuse, R44, R4 ;  /* 0x0000002c2804723c */ /* 0x042ff00000041804 */
[C---:B------:R-:W-:Y:S01]  /*18890*/  HMMA.16816.F32.BF16 R32, R40.reuse, R46, R32 ;  /* 0x0000002e2820723c */ /* 0x040fe20000041820 */
[----:B------:R-:W1:Y:S07]  /*188a0*/  LDSM.16.MT88.4 R44, [R102+0x10000] ;  /* 0x01000000662c783b */ /* 0x000e6e0000004200 */
[C---:B-----5:R-:W-:Y:S08]  /*188b0*/  HMMA.16816.F32.BF16 R20, R40.reuse, R36, R20 ;  /* 0x000000242814723c */ /* 0x060ff00000041814 */
[C---:B------:R-:W-:Y:S01]  /*188c0*/  HMMA.16816.F32.BF16 R16, R40.reuse, R38, R16 ;  /* 0x000000262810723c */ /* 0x040fe20000041810 */
[----:B------:R-:W4:Y:S07]  /*188d0*/  LDSM.16.MT88.4 R36, [R110+0x10800] ;  /* 0x010800006e24783b */ /* 0x000f2e0000004200 */
[C---:B---3--:R-:W-:Y:S01]  /*188e0*/  HMMA.16816.F32.BF16 R28, R40.reuse, R52, R28 ;  /* 0x00000034281c723c */ /* 0x048fe2000004181c */
[--C-:B------:R-:W-:Y:S01]  /*188f0*/  FFMA.FTZ R52, R87, UR8, -R125.reuse ;  /* 0x0000000857347c23 */ /* 0x100fe2000801087d */
[--C-:B------:R-:W-:Y:S01]  /*18900*/  FFMA.FTZ R53, R88, UR8, -R125.reuse ;  /* 0x0000000858357c23 */ /* 0x100fe2000801087d */
[--C-:B------:R-:W-:Y:S01]  /*18910*/  FFMA.FTZ R88, R93, UR8, -R118.reuse ;  /* 0x000000085d587c23 */ /* 0x100fe20008010876 */
[--C-:B------:R-:W-:Y:S01]  /*18920*/  FFMA.FTZ R87, R92, UR8, -R118.reuse ;  /* 0x000000085c577c23 */ /* 0x100fe20008010876 */
[----:B------:R-:W-:Y:S01]  /*18930*/  FFMA.FTZ R93, R95, UR8, -R118 ;  /* 0x000000085f5d7c23 */ /* 0x000fe20008010876 */
[--C-:B------:R-:W-:Y:S01]  /*18940*/  FFMA.FTZ R92, R103, UR8, -R125.reuse ;  /* 0x00000008675c7c23 */ /* 0x100fe2000801087d */
[----:B------:R-:W-:Y:S01]  /*18950*/  MUFU.EX2 R52, R52 ;  /* 0x0000003400347308 */ /* 0x000fe20000000800 */
[----:B------:R-:W-:Y:S01]  /*18960*/  HMMA.16816.F32.BF16 R24, R40, R54, R24 ;  /* 0x000000362818723c */ /* 0x000fe20000041818 */
[--C-:B------:R-:W-:Y:S01]  /*18970*/  FFMA.FTZ R54, R101, UR8, -R125.reuse ;  /* 0x0000000865367c23 */ /* 0x100fe2000801087d */
[----:B------:R-:W-:Y:S01]  /*18980*/  FFMA.FTZ R55, R100, UR8, -R125 ;  /* 0x0000000864377c23 */ /* 0x000fe2000801087d */
[----:B------:R-:W-:Y:S01]  /*18990*/  FADD.FTZ R100, R158, R157 ;  /* 0x0000009d9e647221 */ /* 0x000fe20000010000 */
[----:B------:R-:W-:-:S03]  /*189a0*/  FFMA.FTZ R95, R104, UR8, -R125 ;  /* 0x00000008685f7c23 */ /* 0x000fc6000801087d */
[----:B------:R-:W3:Y:S01]  /*189b0*/  MUFU.EX2 R53, R53 ;  /* 0x0000003500357308 */ /* 0x000ee20000000800 */
[----:B------:R-:W-:Y:S01]  /*189c0*/  FADD.FTZ R100, R159, R100 ;  /* 0x000000649f647221 */ /* 0x000fe20000010000 */
[----:B-1----:R-:W-:Y:S01]  /*189d0*/  HMMA.16816.F32.BF16 R12, R40, R44, R12 ;  /* 0x0000002c280c723c */ /* 0x002fe2000004180c */
[----:B--2---:R-:W-:Y:S01]  /*189e0*/  F2FP.BF16.F32.PACK_AB R45, R89, R84 ;  /* 0x00000054592d723e */ /* 0x004fe200000010ff */
[----:B------:R-:W-:Y:S01]  /*189f0*/  LDSM.16.MT88.4 R156, [R111+0x11800] ;  /* 0x011800006f9c783b */ /* 0x000fe20000004200 */
[----:B------:R-:W-:-:S03]  /*18a00*/  FADD.FTZ R165, R165, R100 ;  /* 0x00000064a5a57221 */ /* 0x000fc60000010000 */
[----:B------:R-:W-:Y:S01]  /*18a10*/  MUFU.EX2 R54, R54 ;  /* 0x0000003600367308 */ /* 0x000fe20000000800 */
[----:B------:R-:W-:Y:S01]  /*18a20*/  FADD.FTZ R168, R168, R165 ;  /* 0x000000a5a8a87221 */ /* 0x000fe20000010000 */
[----:B------:R-:W-:Y:S01]  /*18a30*/  HMMA.16816.F32.BF16 R8, R40, R46, R8 ;  /* 0x0000002e2808723c */ /* 0x000fe20000041808 */
[----:B------:R-:W1:Y:S01]  /*18a40*/  LDSM.16.MT88.4 R40, [R111+0x10800] ;  /* 0x010800006f28783b */ /* 0x000e620000004200 */
[----:B------:R-:W-:Y:S01]  /*18a50*/  F2FP.BF16.F32.PACK_AB R47, R91, R86 ;  /* 0x000000565b2f723e */ /* 0x000fe200000010ff */
[----:B------:R-:W-:-:S03]  /*18a60*/  FADD.FTZ R167, R167, R168 ;  /* 0x000000a8a7a77221 */ /* 0x000fc60000010000 */
[----:B------:R-:W2:Y:S01]  /*18a70*/  MUFU.EX2 R55, R55 ;  /* 0x0000003700377308 */ /* 0x000ea20000000800 */
[----:B---3--:R-:W-:Y:S01]  /*18a80*/  F2FP.BF16.F32.PACK_AB R44, R53, R52 ;  /* 0x00000034352c723e */ /* 0x008fe200000010ff */
[----:B------:R-:W-:-:S04]  /*18a90*/  FADD.FTZ R170, R170, R167 ;  /* 0x000000a7aaaa7221 */ /* 0x000fc80000010000 */
[----:B------:R-:W-:Y:S02]  /*18aa0*/  FADD.FTZ R187, R187, R170 ;  /* 0x000000aabbbb7221 */ /* 0x000fe40000010000 */
[----:B------:R-:W-:Y:S02]  /*18ab0*/  MUFU.EX2 R87, R87 ;  /* 0x0000005700577308 */ /* 0x000fe40000000800 */
[----:B------:R-:W-:-:S04]  /*18ac0*/  FADD.FTZ R188, R188, R187 ;  /* 0x000000bbbcbc7221 */ /* 0x000fc80000010000 */
[----:B------:R-:W-:Y:S02]  /*18ad0*/  FADD.FTZ R101, R189, R188 ;  /* 0x000000bcbd657221 */ /* 0x000fe40000010000 */
[----:B------:R-:W-:Y:S01]  /*18ae0*/  MUFU.EX2 R88, R88 ;  /* 0x0000005800587308 */ /* 0x000fe20000000800 */
[----:B--2---:R-:W-:Y:S01]  /*18af0*/  F2FP.BF16.F32.PACK_AB R46, R55, R54 ;  /* 0x00000036372e723e */ /* 0x004fe200000010ff */
[----:B------:R-:W-:-:S04]  /*18b00*/  FADD.FTZ R101, R190, R101 ;  /* 0x00000065be657221 */ /* 0x000fc80000010000 */
[----:B------:R-:W-:Y:S02]  /*18b10*/  FADD.FTZ R186, R186, R101 ;  /* 0x00000065baba7221 */ /* 0x000fe40000010000 */
[----:B------:R-:W-:Y:S01]  /*18b20*/  HMMA.16816.F32.BF16 R4, R44, R48, R4 ;  /* 0x000000302c04723c */ /* 0x000fe20000041804 */
[----:B------:R-:W-:Y:S01]  /*18b30*/  MUFU.EX2 R93, R93 ;  /* 0x0000005d005d7308 */ /* 0x000fe20000000800 */
[----:B------:R-:W-:-:S04]  /*18b40*/  FADD.FTZ R191, R191, R186 ;  /* 0x000000babfbf7221 */ /* 0x000fc80000010000 */
[----:B------:R-:W-:Y:S02]  /*18b50*/  FADD.FTZ R182, R182, R191 ;  /* 0x000000bfb6b67221 */ /* 0x000fe40000010000 */
[----:B------:R-:W-:Y:S01]  /*18b60*/  HMMA.16816.F32.BF16 R32, R44, R50, R32 ;  /* 0x000000322c20723c */ /* 0x000fe20000041820 */
[----:B------:R-:W2:Y:S01]  /*18b70*/  LDSM.16.MT88.4 R48, [R102+0x10800] ;  /* 0x010800006630783b */ /* 0x000ea20000004200 */
[----:B------:R-:W-:Y:S01]  /*18b80*/  MUFU.EX2 R92, R92 ;  /* 0x0000005c005c7308 */ /* 0x000fe20000000800 */
[----:B------:R-:W-:-:S04]  /*18b90*/  FADD.FTZ R197, R197, R182 ;  /* 0x000000b6c5c57221 */ /* 0x000fc80000010000 */
[----:B------:R-:W-:Y:S01]  /*18ba0*/  FADD.FTZ R166, R166, R197 ;  /* 0x000000c5a6a67221 */ /* 0x000fe20000010000 */
[C---:B----4-:R-:W-:Y:S01]  /*18bb0*/  HMMA.16816.F32.BF16 R28, R44.reuse, R36, R28 ;  /* 0x000000242c1c723c */ /* 0x050fe2000004181c */
[----:B------:R-:W-:Y:S01]  /*18bc0*/  FADD.FTZ R37, R153, R142 ;  /* 0x0000008e99257221 */ /* 0x000fe20000010000 */
[----:B------:R-:W3:Y:S01]  /*18bd0*/  MUFU.EX2 R95, R95 ;  /* 0x0000005f005f7308 */ /* 0x000ee20000000800 */
[----:B------:R-:W-:Y:S01]  /*18be0*/  FADD.FTZ R169, R169, R166 ;  /* 0x000000a6a9a97221 */ /* 0x000fe20000010000 */
[----:B------:R-:W-:Y:S01]  /*18bf0*/  F2FP.BF16.F32.PACK_AB R153, R97, R96 ;  /* 0x000000606199723e */ /* 0x000fe200000010ff */
[----:B------:R-:W-:Y:S01]  /*18c00*/  FADD.FTZ R37, R150, R37 ;  /* 0x0000002596257221 */ /* 0x000fe20000010000 */
[----:B------:R-:W-:Y:S01]  /*18c10*/  LDSM.16.MT88.4 R140, [R110+0x11800] ;  /* 0x011800006e8c783b */ /* 0x000fe20000004200 */
[----:B------:R-:W-:Y:S01]  /*18c20*/  FADD.FTZ R152, R152, R169 ;  /* 0x000000a998987221 */ /* 0x000fe20000010000 */
[----:B-1----:R-:W-:Y:S01]  /*18c30*/  HMMA.16816.F32.BF16 R20, R44, R40, R20 ;  /* 0x000000282c14723c */ /* 0x002fe20000041814 */
[----:B------:R-:W-:-:S02]  /*18c40*/  FADD.FTZ R94, R154, R37 ;  /* 0x000000259a5e7221 */ /* 0x000fc40000010000 */
[----:B------:R-:W-:Y:S02]  /*18c50*/  FADD.FTZ R183, R183, R152 ;  /* 0x00000098b7b77221 */ /* 0x000fe40000010000 */
[----:B------:R-:W-:Y:S02]  /*18c60*/  FADD.FTZ R94, R155, R94 ;  /* 0x0000005e9b5e7221 */ /* 0x000fe40000010000 */
[----:B------:R-:W-:Y:S01]  /*18c70*/  FADD.FTZ R56, R56, R183 ;  /* 0x000000b738387221 */ /* 0x000fe20000010000 */
[----:B------:R-:W-:Y:S01]  /*18c80*/  HMMA.16816.F32.BF16 R24, R44, R38, R24 ;  /* 0x000000262c18723c */ /* 0x000fe20000041818 */
[----:B------:R-:W-:Y:S01]  /*18c90*/  FADD.FTZ R41, R161, R94 ;  /* 0x0000005ea1297221 */ /* 0x000fe20000010000 */
[----:B------:R-:W1:Y:S01]  /*18ca0*/  LDSM.16.MT88.4 R36, [R113+0x11000] ;  /* 0x011000007124783b */ /* 0x000e620000004200 */
[--C-:B------:R-:W-:Y:S01]  /*18cb0*/  FFMA.FTZ R94, R105, UR8, -R125.reuse ;  /* 0x00000008695e7c23 */ /* 0x100fe2000801087d */
[----:B------:R-:W-:Y:S01]  /*18cc0*/  FFMA.FTZ R105, R106, UR8, -R125 ;  /* 0x000000086a697c23 */ /* 0x000fe2000801087d */
[----:B------:R-:W-:Y:S01]  /*18cd0*/  FADD.FTZ R41, R160, R41 ;  /* 0x00000029a0297221 */ /* 0x000fe20000010000 */
[----:B------:R-:W-:-:S02]  /*18ce0*/  FADD.FTZ R57, R57, R56 ;  /* 0x0000003839397221 */ /* 0x000fc40000010000 */
[----:B------:R-:W-:Y:S01]  /*18cf0*/  HMMA.16816.F32.BF16 R16, R44, R42, R16 ;  /* 0x0000002a2c10723c */ /* 0x000fe20000041810 */
[----:B------:R-:W-:Y:S01]  /*18d00*/  FADD.FTZ R100, R162, R41 ;  /* 0x00000029a2647221 */ /* 0x000fe20000010000 */
[----:B------:R-:W-:Y:S01]  /*18d10*/  MUFU.EX2 R94, R94 ;  /* 0x0000005e005e7308 */ /* 0x000fe20000000800 */
[----:B------:R-:W4:Y:S01]  /*18d20*/  LDSM.16.MT88.4 R40, [R110+0x11000] ;  /* 0x011000006e28783b */ /* 0x000f220000004200 */
[----:B------:R-:W-:Y:S01]  /*18d30*/  FADD.FTZ R58, R58, R57 ;  /* 0x000000393a3a7221 */ /* 0x000fe20000010000 */
[----:B------:R-:W-:-:S03]  /*18d40*/  FADD.FTZ R100, R163, R100 ;  /* 0x00000064a3647221 */ /* 0x000fc60000010000 */
[----:B------:R-:W-:Y:S01]  /*18d50*/  FADD.FTZ R59, R59, R58 ;  /* 0x0000003a3b3b7221 */ /* 0x000fe20000010000 */
[----:B--2---:R-:W-:Y:S01]  /*18d60*/  HMMA.16816.F32.BF16 R12, R44, R48, R12 ;  /* 0x000000302c0c723c */ /* 0x004fe2000004180c */
[----:B------:R-:W-:Y:S01]  /*18d70*/  FADD.FTZ R49, R181, R100 ;  /* 0x00000064b5317221 */ /* 0x000fe20000010000 */
[----:B------:R-:W2:Y:S01]  /*18d80*/  MUFU.EX2 R105, R105 ;  /* 0x0000006900697308 */ /* 0x000ea20000000800 */
[----:B---3--:R-:W-:Y:S01]  /*18d90*/  F2FP.BF16.F32.PACK_AB R48, R95, R92 ;  /* 0x0000005c5f30723e */ /* 0x008fe200000010ff */
[----:B------:R-:W-:Y:S01]  /*18da0*/  FADD.FTZ R62, R62, R59 ;  /* 0x0000003b3e3e7221 */ /* 0x000fe20000010000 */
[----:B------:R-:W-:-:S03]  /*18db0*/  FADD.FTZ R49, R176, R49 ;  /* 0x00000031b0317221 */ /* 0x000fc60000010000 */
[----:B------:R-:W-:Y:S01]  /*18dc0*/  HMMA.16816.F32.BF16 R8, R44, R50, R8 ;  /* 0x000000322c08723c */ /* 0x000fe20000041808 */
[----:B------:R-:W-:Y:S01]  /*18dd0*/  FADD.FTZ R178, R178, R49 ;  /* 0x00000031b2b27221 */ /* 0x000fe20000010000 */
[----:B------:R-:W-:Y:S01]  /*18de0*/  F2FP.BF16.F32.PACK_AB R49, R88, R87 ;  /* 0x000000575831723e */ /* 0x000fe200000010ff */
[----:B------:R-:W-:Y:S01]  /*18df0*/  FADD.FTZ R69, R69, R62 ;  /* 0x0000003e45457221 */ /* 0x000fe20000010000 */
[----:B------:R-:W-:Y:S01]  /*18e00*/  F2FP.BF16.F32.PACK_AB R51, R93, R90 ;  /* 0x0000005a5d33723e */ /* 0x000fe200000010ff */
[----:B------:R-:W-:Y:S01]  /*18e10*/  FADD.FTZ R185, R185, R178 ;  /* 0x000000b2b9b97221 */ /* 0x000fe20000010000 */
[----:B------:R-:W3:Y:S01]  /*18e20*/  LDSM.16.MT88.4 R44, [R111+0x11000] ;  /* 0x011000006f2c783b */ /* 0x000ee20000004200 */
[----:B------:R-:W-:Y:S02]  /*18e30*/  FADD.FTZ R64, R64, R69 ;  /* 0x0000004540407221 */ /* 0x000fe40000010000 */
[----:B------:R-:W-:Y:S01]  /*18e40*/  FADD.FTZ R192, R192, R185 ;  /* 0x000000b9c0c07221 */ /* 0x000fe20000010000 */
[----:B--2---:R-:W-:Y:S01]  /*18e50*/  F2FP.BF16.F32.PACK_AB R50, R105, R94 ;  /* 0x0000005e6932723e */ /* 0x004fe200000010ff */
[----:B------:R-:W-:-:S02]  /*18e60*/  FADD.FTZ R64, R67, R64 ;  /* 0x0000004043407221 */ /* 0x000fc40000010000 */
[----:B------:R-:W-:-:S04]  /*18e70*/  FADD.FTZ R192, R195, R192 ;  /* 0x000000c0c3c07221 */ /* 0x000fc80000010000 */
[----:B------:R-:W-:Y:S01]  /*18e80*/  FADD.FTZ R193, R193, R192 ;  /* 0x000000c0c1c17221 */ /* 0x000fe20000010000 */
[----:B-1----:R-:W-:Y:S03]  /*18e90*/  HMMA.16816.F32.BF16 R4, R48, R36, R4 ;  /* 0x000000243004723c */ /* 0x002fe60000041804 */
[----:B------:R-:W-:-:S04]  /*18ea0*/  FADD.FTZ R193, R194, R193 ;  /* 0x000000c1c2c17221 */ /* 0x000fc80000010000 */
[----:B------:R-:W-:Y:S01]  /*18eb0*/  FADD.FTZ R180, R180, R193 ;  /* 0x000000c1b4b47221 */ /* 0x000fe20000010000 */
[C---:B------:R-:W-:Y:S01]  /*18ec0*/  HMMA.16816.F32.BF16 R32, R48.reuse, R38, R32 ;  /* 0x000000263020723c */ /* 0x040fe20000041820 */
[----:B------:R-:W1:Y:S02]  /*18ed0*/  LDSM.16.MT88.4 R36, [R102+0x11000] ;  /* 0x011000006624783b */ /* 0x000e640000004200 */
[----:B------:R-:W-:Y:S02]  /*18ee0*/  FADD.FTZ R180, R179, R180 ;  /* 0x000000b4b3b47221 */ /* 0x000fe40000010000 */
[----:B------:R-:W-:Y:S02]  /*18ef0*/  LDSM.16.MT88.4 R100, [R102+0x11800] ;  /* 0x011800006664783b */ /* 0x000fe40000004200 */
[----:B------:R-:W-:Y:S01]  /*18f00*/  FADD.FTZ R171, R171, R180 ;  /* 0x000000b4abab7221 */ /* 0x000fe20000010000 */
[----:B----4-:R-:W-:Y:S01]  /*18f10*/  HMMA.16816.F32.BF16 R28, R48, R40, R28 ;  /* 0x00000028301c723c */ /* 0x010fe2000004181c */
[----:B------:R-:W-:Y:S01]  /*18f20*/  FFMA.FTZ R41, R99, UR8, -R118 ;  /* 0x0000000863297c23 */ /* 0x000fe20008010876 */
[----:B------:R-:W-:Y:S01]  /*18f30*/  FFMA.FTZ R40, R107, UR8, -R125 ;  /* 0x000000086b287c23 */ /* 0x000fe2000801087d */
[----:B------:R-:W-:-:S04]  /*18f40*/  FADD.FTZ R171, R184, R171 ;  /* 0x000000abb8ab7221 */ /* 0x000fc80000010000 */
[----:B------:R-:W-:Y:S01]  /*18f50*/  FADD.FTZ R148, R148, R171 ;  /* 0x000000ab94947221 */ /* 0x000fe20000010000 */
[C---:B------:R-:W-:Y:S01]  /*18f60*/  HMMA.16816.F32.BF16 R24, R48.reuse, R42, R24 ;  /* 0x0000002a3018723c */ /* 0x040fe20000041818 */
[--C-:B------:R-:W-:Y:S01]  /*18f70*/  FFMA.FTZ R43, R108, UR8, -R125.reuse ;  /* 0x000000086c2b7c23 */ /* 0x100fe2000801087d */
[----:B------:R-:W-:Y:S01]  /*18f80*/  FFMA.FTZ R42, R109, UR8, -R125 ;  /* 0x000000086d2a7c23 */ /* 0x000fe2000801087d */
[----:B------:R-:W-:Y:S01]  /*18f90*/  FADD.FTZ R148, R135, R148 ;  /* 0x0000009487947221 */ /* 0x000fe20000010000 */
[----:B------:R-:W2:Y:S01]  /*18fa0*/  MUFU.EX2 R41, R41 ;  /* 0x0000002900297308 */ /* 0x000ea20000000800 */
[----:B------:R-:W4:Y:S02]  /*18fb0*/  LDSM.16.MT88.4 R132, [R113+0x11800] ;  /* 0x011800007184783b */ /* 0x000f240000004200 */
[----:B------:R-:W-:Y:S01]  /*18fc0*/  FADD.FTZ R63, R63, R148 ;  /* 0x000000943f3f7221 */ /* 0x000fe20000010000 */
[C---:B---3--:R-:W-:Y:S03]  /*18fd0*/  HMMA.16816.F32.BF16 R20, R48.reuse, R44, R20 ;  /* 0x0000002c3014723c */ /* 0x048fe60000041814 */
[----:B------:R-:W-:Y:S01]  /*18fe0*/  FADD.FTZ R60, R60, R63 ;  /* 0x0000003f3c3c7221 */ /* 0x000fe20000010000 */
[----:B------:R-:W-:Y:S03]  /*18ff0*/  MUFU.EX2 R40, R40 ;  /* 0x0000002800287308 */ /* 0x000fe60000000800 */
[----:B------:R-:W-:Y:S01]  /*19000*/  FADD.FTZ R61, R61, R60 ;  /* 0x0000003c3d3d7221 */ /* 0x000fe20000010000 */
[----:B------:R-:W-:Y:S03]  /*19010*/  HMMA.16816.F32.BF16 R16, R48, R46, R16 ;  /* 0x0000002e3010723c */ /* 0x000fe60000041810 */
[----:B------:R-:W-:Y:S01]  /*19020*/  FADD.FTZ R164, R164, R61 ;  /* 0x0000003da4a47221 */ /* 0x000fe20000010000 */
[----:B------:R-:W3:Y:S01]  /*19030*/  MUFU.EX2 R43, R43 ;  /* 0x0000002b002b7308 */ /* 0x000ee20000000800 */
[----:B--2---:R-:W-:-:S03]  /*19040*/  F2FP.BF16.F32.PACK_AB R155, R41, R98 ;  /* 0x00000062299b723e */ /* 0x004fc600000010ff */
[----:B-1----:R-:W-:Y:S01]  /*19050*/  HMMA.16816.F32.BF16 R12, R48, R36, R12 ;  /* 0x00000024300c723c */ /* 0x002fe2000004180c */
[----:B------:R-:W-:-:S03]  /*19060*/  FADD.FTZ R37, R65, R164 ;  /* 0x000000a441257221 */ /* 0x000fc60000010000 */
[----:B------:R-:W1:Y:S01]  /*19070*/  MUFU.EX2 R42, R42 ;  /* 0x0000002a002a7308 */ /* 0x000e620000000800 */
[----:B------:R-:W-:-:S03]  /*19080*/  FADD.FTZ R37, R66, R37 ;  /* 0x0000002542257221 */ /* 0x000fc60000010000 */
[----:B------:R-:W-:Y:S01]  /*19090*/  HMMA.16816.F32.BF16 R8, R48, R38, R8 ;  /* 0x000000263008723c */ /* 0x000fe20000041808 */
[----:B------:R-:W-:Y:S01]  /*190a0*/  FADD.FTZ R68, R68, R37 ;  /* 0x0000002544447221 */ /* 0x000fe20000010000 */
[----:B------:R-:W-:Y:S01]  /*190b0*/  FADD.FTZ R37, R71, R64 ;  /* 0x0000004047257221 */ /* 0x000fe20000010000 */
[----:B---3--:R-:W-:Y:S02]  /*190c0*/  F2FP.BF16.F32.PACK_AB R152, R43, R40 ;  /* 0x000000282b98723e */ /* 0x008fe400000010ff */
[----:B------:R-:W-:Y:S01]  /*190d0*/  FADD.FTZ R73, R73, R68 ;  /* 0x0000004449497221 */ /* 0x000fe20000010000 */
[----:B------:R-:W-:-:S03]  /*190e0*/  FADD.FTZ R37, R72, R37 ;  /* 0x0000002548257221 */ /* 0x000fc60000010000 */
[----:B------:R-:W-:Y:S01]  /*190f0*/  FADD.FTZ R70, R70, R73 ;  /* 0x0000004946467221 */ /* 0x000fe20000010000 */
[----:B-1----:R-:W-:-:S03]  /*19100*/  F2FP.BF16.F32.PACK_AB R154, R239, R42 ;  /* 0x0000002aef9a723e */ /* 0x002fc600000010ff */
[----:B------:R-:W-:-:S04]  /*19110*/  FADD.FTZ R77, R77, R70 ;  /* 0x000000464d4d7221 */ /* 0x000fc80000010000 */
[----:B------:R-:W-:Y:S01]  /*19120*/  FADD.FTZ R76, R76, R77 ;  /* 0x0000004d4c4c7221 */ /* 0x000fe20000010000 */
[C---:B----4-:R-:W-:Y:S01]  /*19130*/  HMMA.16816.F32.BF16 R160, R152.reuse, R132, R4 ;  /* 0x0000008498a0723c */ /* 0x050fe20000041804 */
        /* <DEDUP_REMOVED lines=9> */
[----:B------:R-:W-:Y:S01]  /*191d0*/  HMMA.16816.F32.BF16 R144, R152, R156, R20 ;  /* 0x0000009c9890723c */ /* 0x000fe20000041814 */
[----:B------:R-:W-:Y:S02]  /*191e0*/  FADD.FTZ R82, R82, R5 ;  /* 0x0000000552527221 */ /* 0x000fe40000010000 */
[----:B------:R-:W-:Y:S02]  /*191f0*/  FADD.FTZ R89, R89, R84 ;  /* 0x0000005459597221 */ /* 0x000fe40000010000 */
[----:B------:R-:W-:-:S02]  /*19200*/  FADD.FTZ R83, R83, R82 ;  /* 0x0000005253537221 */ /* 0x000fc40000010000 */
[----:B------:R-:W-:Y:S01]  /*19210*/  FADD.FTZ R4, R86, R89 ;  /* 0x0000005956047221 */ /* 0x000fe20000010000 */
[C---:B------:R-:W-:Y:S01]  /*19220*/  HMMA.16816.F32.BF16 R132, R152.reuse, R134, R32 ;  /* 0x000000869884723c */ /* 0x040fe20000041820 */
        /* <DEDUP_REMOVED lines=22> */
[----:B------:R-:W-:-:S04]  /*19390*/  FADD.FTZ R43, R43, R40 ;  /* 0x000000282b2b7221 */ /* 0x000fc80000010000 */
[----:B------:R-:W-:-:S04]  /*193a0*/  FADD.FTZ R42, R42, R43 ;  /* 0x0000002b2a2a7221 */ /* 0x000fc80000010000 */
[----:B------:R-:W-:Y:S01]  /*193b0*/  FADD.FTZ R239, R239, R42 ;  /* 0x0000002aefef7221 */ /* 0x000fe20000010000 */
[----:B------:R-:W-:Y:S06]  /*193c0*/  BRA.U !UP0, `(.L_x_1665) ;  /* 0x0000006908a47547 */ /* 0x000fec000b800000 */
[----:B------:R-:W-:-:S04]  /*193d0*/  DEPBAR.LE SB0, 0x0 ;  /* 0x000080000000791a */ /* 0x000fc80000000000 */
[----:B------:R-:W-:Y:S02]  /*193e0*/  UISETP.NE.U32.AND UP0, UPT, UR12, URZ, UPT ;  /* 0x000000ff0c00728c */ /* 0x000fe4000bf05070 */
[----:B------:R-:W-:Y:S02]  /*193f0*/  UIADD3 UR8, UPT, UPT, UR22, -0x2, URZ ;  /* 0xfffffffe16087890 */ /* 0x000fe4000fffe0ff */
[----:B------:R-:W-:Y:S01]  /*19400*/  UISETP.NE.AND.EX UP0, UPT, UR13, URZ, UPT, UP0 ;  /* 0x000000ff0d00728c */ /* 0x000fe2000bf05300 */
[----:B------:R-:W-:Y:S08]  /*19410*/  BAR.SYNC.DEFER_BLOCKING 0x0 ;  /* 0x0000000000007b1d */ /* 0x000ff00000010000 */
[----:B------:R-:W-:Y:S05]  /*19420*/  BRA.U !UP0, `(.L_x_1666) ;  /* 0x0000000508007547 */ /* 0x000fea000b800000 */
[----:B------:R-:W1:Y:S01]  /*19430*/  LDC R5, c[0x0][0x4f0] ;  /* 0x00013c00ff057b82 */ /* 0x000e620000000800 */
[----:B------:R-:W-:Y:S02]  /*19440*/  USHF.L.U32 UR8, UR8, 0x8, URZ ;  /* 0x0000000808087899 */ /* 0x000fe400080006ff */
[----:B------:R-:W-:Y:S01]  /*19450*/  UIADD3 UR27, UPT, UPT, UR27, -0x100, URZ ;  /* 0xffffff001b1b7890 */ /* 0x000fe2000fffe0ff */
[----:B------:R-:W2:Y:S03]  /*19460*/  LDCU.64 UR10, c[0x0][0x3c0] ;  /* 0x00007800ff0a77ac */ /* 0x000ea60008000a00 */
        /* <DEDUP_REMOVED lines=47> */
[----:B--2---:R-:W-:-:S04]  /*19760*/  IMAD R5, R5, UR10, RZ ;  /* 0x0000000a05057c24 */ /* 0x004fc8000f8e02ff */
[C---:B------:R-:W-:Y:S01]  /*19770*/  IMAD R5, R6.reuse, UR11, R5 ;  /* 0x0000000b06057c24 */ /* 0x040fe2000f8e0205 */
[----:B---3--:R-:W-:Y:S01]  /*19780*/  IADD3 R4, PT, PT, R9, -R4, RZ ;  /* 0x8000000409047210 */ /* 0x008fe20007ffe0ff */
        /* <DEDUP_REMOVED lines=10> */
.L_x_1666:
        /* <DEDUP_REMOVED lines=8> */
.L_x_1667:
[----:B------:R-:W1:Y:S01]  /*198b0*/  LDCU UR8, c[0x0][0x3c4] ;  /* 0x00007880ff0877ac */ /* 0x000e620008000800 */
[----:B------:R-:W-:Y:S01]  /*198c0*/  IMAD.SHL.U32 R228, R226, 0x20, RZ ;  /* 0x00000020e2e47824 */ /* 0x000fe200078e00ff */
[----:B------:R-:W-:Y:S01]  /*198d0*/  SHF.R.U32.HI R227, RZ, 0x1, R226 ;  /* 0x00000001ffe37819 */ /* 0x000fe200000116e2 */
        /* <DEDUP_REMOVED lines=10> */
[----:B------:R-:W-:Y:S01]  /*19980*/  LOP3.LUT R209, R209, R220, RZ, 0xfc, !PT ;  /* 0x000000dcd1d17212 */ /* 0x000fe200078efcff */
[----:B------:R-:W-:Y:S01]  /*19990*/  UIADD3 UR10, UPT, UPT, UR22, -0x2, URZ ;  /* 0xfffffffe160a7890 */ /* 0x000fe2000fffe0ff */
[----:B------:R-:W-:Y:S02]  /*199a0*/  SEL R225, R172, 0xffffffe0, !P3 ;  /* 0xffffffe0ace17807 */ /* 0x000fe40005800000 */
[----:B------:R-:W-:Y:S01]  /*199b0*/  LEA R209, R209, UR6, 0x1 ;  /* 0x00000006d1d17c11 */ /* 0x000fe2000f8e08ff */
[----:B------:R-:W-:Y:S01]  /*199c0*/  UISETP.GT.AND UP1, UPT, UR10, UR7, UPT ;  /* 0x000000070a00728c */ /* 0x000fe2000bf24270 */
[----:B------:R-:W-:Y:S01]  /*199d0*/  IADD3.X R9, PT, PT, R233, UR8, RZ, P2, !PT ;  /* 0x00000008e9097c10 */ /* 0x000fe200097fe4ff */
[--C-:B------:R-:W-:Y:S01]  /*199e0*/  IMAD.IADD R210, R173, 0x1, R225.reuse ;  /* 0x00000001add27824 */ /* 0x100fe200078e02e1 */
[----:B------:R-:W-:Y:S01]  /*199f0*/  IADD3 R14, P2, PT, R8, UR11, RZ ;  /* 0x0000000b080e7c10 */ /* 0x000fe2000ff5e0ff */
[C---:B------:R-:W-:Y:S01]  /*19a00*/  IMAD.IADD R184, R209.reuse, 0x1, R225 ;  /* 0x00000001d1b87824 */ /* 0x040fe200078e02e1 */
[----:B--2---:R-:W-:Y:S01]  /*19a10*/  ISETP.GE.AND P1, PT, R174, UR9, PT ;  /* 0x00000009ae007c0c */ /* 0x004fe2000bf26270 */
[----:B------:R-:W-:Y:S01]  /*19a20*/  IMAD.IADD R236, R209, 0x1, R208 ;  /* 0x00000001d1ec7824 */ /* 0x000fe200078e02d0 */
[----:B------:R-:W-:-:S02]  /*19a30*/  IADD3.X R15, PT, PT, R9, UR8, RZ, P2, !PT ;  /* 0x00000008090f7c10 */ /* 0x000fc400097fe4ff */
[----:B------:R-:W-:-:S04]  /*19a40*/  IADD3 R12, P2, PT, R14, UR11, RZ ;  /* 0x0000000b0e0c7c10 */ /* 0x000fc8000ff5e0ff */
[----:B------:R-:W-:Y:S02]  /*19a50*/  IADD3.X R13, PT, PT, R15, UR8, RZ, P2, !PT ;  /* 0x000000080f0d7c10 */ /* 0x000fe400097fe4ff */
[----:B------:R-:W-:-:S03]  /*19a60*/  IADD3 R10, P2, PT, R12, UR11, RZ ;  /* 0x0000000b0c0a7c10 */ /* 0x000fc6000ff5e0ff */
        /* <DEDUP_REMOVED lines=108> */
[----:B-1----:R-:W1:Y:S04]  /*1a130*/  LDSM.16.M88.4 R12, [R173+0x4000] ;  /* 0x00400000ad0c783b */ /* 0x002e680000000200 */
[----:B--2---:R-:W2:Y:S04]  /*1a140*/  LDSM.16.M88.4 R4, [R173+0x4800] ;  /* 0x00480000ad04783b */ /* 0x004ea80000000200 */
[----:B------:R-:W2:Y:S04]  /*1a150*/  LDSM.16.M88.4 R164, [R173+0x5000] ;  /* 0x00500000ada4783b */ /* 0x000ea80000000200 */
        /* <DEDUP_REMOVED lines=16> */
[C---:B-1----:R-:W-:Y:S03]  /*1a260*/  HMMA.16816.F32.BF16 R16, R60.reuse, R12, RZ ;  /* 0x0000000c3c10723c */ /* 0x042fe600000418ff */
[----:B------:R-:W1:Y:S04]  /*1a270*/  LDSM.16.M88.4 R172, [R210+0x4000] ;  /* 0x00400000d2ac783b */ /* 0x000e680000000200 */
[----:B------:R-:W-:Y:S01]  /*1a280*/  LDSM.16.M88.4 R180, [R210+0x5800] ;  /* 0x00580000d2b4783b */ /* 0x000fe20000000200 */
[C---:B--2---:R-:W-:Y:S03]  /*1a290*/  HMMA.16816.F32.BF16 R8, R60.reuse, R4, RZ ;  /* 0x000000043c08723c */ /* 0x044fe600000418ff */
        /* <DEDUP_REMOVED lines=78> */
[C---:B---3--:R-:W-:Y:S08]  /*1a780*/  HMMA.16816.F32.BF16 R40, R212.reuse, R176, R40 ;  /* 0x000000b0d428723c */ /* 0x048ff00000041828 */
[C---:B------:R-:W-:Y:S01]  /*1a790*/  HMMA.16816.F32.BF16 R36, R212.reuse, R178, R36 ;  /* 0x000000b2d424723c */ /* 0x040fe20000041824 */
[----:B------:R-:W3:Y:S07]  /*1a7a0*/  LDSM.16.M88.4 R176, [R222+0x9000] ;  /* 0x00900000deb0783b */ /* 0x000eee0000000200 */
[----:B----4-:R-:W-:Y:S01]  /*1a7b0*/  HMMA.16816.F32.BF16 R24, R212, R56, R24 ;  /* 0x00000038d418723c */ /* 0x010fe20000041818 */
[----:B------:R-:W-:-:S02]  /*1a7c0*/  IMAD.IADD R56, R225, 0x1, R236 ;  /* 0x00000001e1387824 */ /* 0x000fc400078e02ec */
[----:B------:R-:W-:-:S05]  /*1a7d0*/  IMAD.IADD R225, R225, 0x1, R222 ;  /* 0x00000001e1e17824 */ /* 0x000fca00078e02de */
[C---:B-1----:R-:W-:Y:S08]  /*1a7e0*/  HMMA.16816.F32.BF16 R32, R212.reuse, R172, R32 ;  /* 0x000000acd420723c */ /* 0x042ff00000041820 */
[C---:B------:R-:W-:Y:S01]  /*1a7f0*/  HMMA.16816.F32.BF16 R28, R212.reuse, R174, R28 ;  /* 0x000000aed41c723c */ /* 0x040fe2000004181c */
[----:B------:R-:W1:Y:S07]  /*1a800*/  LDSM.16.M88.4 R172, [R222+0x9800] ;  /* 0x00980000deac783b */ /* 0x000e6e0000000200 */
        /* <DEDUP_REMOVED lines=15> */
[C---:B---3--:R-:W-:Y:S08]  /*1a900*/  HMMA.16816.F32.BF16 R72, R212.reuse, R176, R72 ;  /* 0x000000b0d448723c */ /* 0x048ff00000041848 */
[C---:B------:R-:W-:Y:S01]  /*1a910*/  HMMA.16816.F32.BF16 R68, R212.reuse, R178, R68 ;  /* 0x000000b2d444723c */ /* 0x040fe20000041844 */
[----:B------:R-:W3:Y:S07]  /*1a920*/  LDSM.16.M88.4 R176, [R225+0x3000] ;  /* 0x00300000e1b0783b */ /* 0x000eee0000000200 */
[----:B-1----:R-:W-:Y:S01]  /*1a930*/  HMMA.16816.F32.BF16 R64, R212, R172, R64 ;  /* 0x000000acd440723c */ /* 0x002fe20000041840 */
        /* <DEDUP_REMOVED lines=10> */
[CC--:B------:R-:W-:Y:S02]  /*1a9e0*/  ISETP.GE.AND P3, PT, R52.reuse, R224.reuse, PT ;  /* 0x000000e03400720c */ /* 0x0c0fe40003f66270 */
[----:B-----5:R-:W-:Y:S01]  /*1a9f0*/  HMMA.16816.F32.BF16 R40, R56, R200, R40 ;  /* 0x000000c83828723c */ /* 0x020fe20000041828 */
[----:B------:R-:W-:Y:S02]  /*1aa00*/  ISETP.GE.AND P2, PT, R52, R223, PT ;  /* 0x000000df3400720c */ /* 0x000fe40003f46270 */
[----:B------:R-:W1:Y:S01]  /*1aa10*/  LDSM.16.M88.4 R52, [R225+0x3800] ;  /* 0x00380000e134783b */ /* 0x000e620000000200 */
[----:B------:R-:W-:-:S02]  /*1aa20*/  ISETP.GE.AND P5, PT, R172, R224, PT ;  /* 0x000000e0ac00720c */ /* 0x000fc40003fa6270 */
[-C--:B------:R-:W-:Y:S02]  /*1aa30*/  ISETP.GE.AND P4, PT, R172, R223.reuse, PT ;  /* 0x000000dfac00720c */ /* 0x080fe40003f86270 */
[----:B------:R-:W-:Y:S01]  /*1aa40*/  HMMA.16816.F32.BF16 R100, R212, R194, R100 ;  /* 0x000000c2d464723c */ /* 0x000fe20000041864 */
[----:B------:R-:W-:Y:S01]  /*1aa50*/  FSEL R195, R48, -INF , !P3 ;  /* 0xff80000030c37808 */ /* 0x000fe20005800000 */
[----:B------:R-:W-:Y:S01]  /*1aa60*/  VIADD R48, R182, 0xfffffe09 ;  /* 0xfffffe09b6307836 */ /* 0x000fe20000000000 */
[C---:B------:R-:W-:Y:S02]  /*1aa70*/  ISETP.GE.AND P6, PT, R173.reuse, R224, PT ;  /* 0x000000e0ad00720c */ /* 0x040fe40003fc6270 */
[----:B------:R-:W-:-:S03]  /*1aa80*/  ISETP.GE.AND P3, PT, R173, R223, PT ;  /* 0x000000dfad00720c */ /* 0x000fc60003f66270 */
[----:B------:R-:W-:Y:S01]  /*1aa90*/  HMMA.16816.F32.BF16 R112, R212, R196, R112 ;  /* 0x000000c4d470723c */ /* 0x000fe20000041870 */
[----:B------:R-:W-:Y:S01]  /*1aaa0*/  FSEL R197, R49, -INF , !P5 ;  /* 0xff80000031c57808 */ /* 0x000fe20006800000 */
[----:B------:R-:W-:Y:S01]  /*1aab0*/  VIADD R49, R182, 0xfffffe10 ;  /* 0xfffffe10b6317836 */ /* 0x000fe20000000000 */
[----:B------:R-:W-:-:S04]  /*1aac0*/  FSEL R201, R46, -INF , !P3 ;  /* 0xff8000002ec97808 */ /* 0x000fc80005800000 */
[----:B------:R-:W-:Y:S01]  /*1aad0*/  ISETP.GE.AND P5, PT, R49, R223, PT ;  /* 0x000000df3100720c */ /* 0x000fe20003fa6270 */
[C---:B------:R-:W-:Y:S01]  /*1aae0*/  HMMA.16816.F32.BF16 R108, R212.reuse, R198, R108 ;  /* 0x000000c6d46c723c */ /* 0x040fe2000004186c */
[----:B------:R-:W-:Y:S01]  /*1aaf0*/  FSEL R199, R51, -INF , !P4 ;  /* 0xff80000033c77808 */ /* 0x000fe20006000000 */
[----:B------:R-:W-:Y:S01]  /*1ab00*/  VIADD R51, R182, 0xfffffe11 ;  /* 0xfffffe11b6337836 */ /* 0x000fe20000000000 */
[-C--:B------:R-:W-:Y:S02]  /*1ab10*/  ISETP.GE.AND P4, PT, R48, R224.reuse, PT ;  /* 0x000000e03000720c */ /* 0x080fe40003f86270 */
[----:B------:R-:W-:Y:S01]  /*1ab20*/  FSEL R249, R42, -INF , !P5 ;  /* 0xff8000002af97808 */ /* 0x000fe20006800000 */
[----:B------:R-:W-:Y:S01]  /*1ab30*/  VIADD R42, R182, 0xfffffe19 ;  /* 0xfffffe19b62a7836 */ /* 0x000fe20000000000 */
[----:B------:R-:W-:Y:S01]  /*1ab40*/  ISETP.GE.AND P3, PT, R51, R224, PT ;  /* 0x000000e03300720c */ /* 0x000fe20003f66270 */
[----:B------:R-:W-:Y:S01]  /*1ab50*/  HMMA.16816.F32.BF16 R104, R212, R192, R104 ;  /* 0x000000c0d468723c */ /* 0x000fe20000041868 */
[----:B------:R-:W-:-:S02]  /*1ab60*/  FSEL R193, R50, -INF , !P2 ;  /* 0xff80000032c17808 */ /* 0x000fc40005000000 */
[-C--:B------:R-:W-:Y:S02]  /*1ab70*/  ISETP.GE.AND P2, PT, R48, R223.reuse, PT ;  /* 0x000000df3000720c */ /* 0x080fe40003f46270 */
[----:B------:R-:W-:Y:S02]  /*1ab80*/  FSEL R48, R44, -INF , !P6 ;  /* 0xff8000002c307808 */ /* 0x000fe40007000000 */
[----:B------:R-:W-:Y:S01]  /*1ab90*/  FSEL R50, R45, -INF , !P4 ;  /* 0xff8000002d327808 */ /* 0x000fe20006000000 */
[----:B------:R-:W-:Y:S01]  /*1aba0*/  HMMA.16816.F32.BF16 R36, R56, R202, R36 ;  /* 0x000000ca3824723c */ /* 0x000fe20000041824 */
[----:B------:R-:W-:Y:S02]  /*1abb0*/  FSEL R203, R47, -INF , !P2 ;  /* 0xff8000002fcb7808 */ /* 0x000fe40005000000 */
[----:B------:R-:W2:Y:S01]  /*1abc0*/  LDSM.16.M88.4 R44, [R225+0x4000] ;  /* 0x00400000e12c783b */ /* 0x000ea20000000200 */
[----:B------:R-:W-:Y:S01]  /*1abd0*/  ISETP.GE.AND P6, PT, R49, R224, PT ;  /* 0x000000e03100720c */ /* 0x000fe20003fc6270 */
[----:B------:R-:W-:Y:S01]  /*1abe0*/  VIADD R49, R182, 0xfffffe18 ;  /* 0xfffffe18b6317836 */ /* 0x000fe20000000000 */
[----:B------:R-:W-:-:S02]  /*1abf0*/  ISETP.GE.AND P2, PT, R51, R223, PT ;  /* 0x000000df3300720c */ /* 0x000fc40003f46270 */
[C---:B---3--:R-:W-:Y:S01]  /*1ac00*/  HMMA.16816.F32.BF16 R32, R56.reuse, R176, R32 ;  /* 0x000000b03820723c */ /* 0x048fe20000041820 */
[----:B------:R-:W-:Y:S01]  /*1ac10*/  FSEL R251, R41, -INF , !P3 ;  /* 0xff80000029fb7808 */ /* 0x000fe20005800000 */
[----:B------:R-:W-:Y:S01]  /*1ac20*/  VIADD R41, R182, 0xfffffe20 ;  /* 0xfffffe20b6297836 */ /* 0x000fe20000000000 */
[----:B------:R-:W-:Y:S02]  /*1ac30*/  FSEL R40, R40, -INF , !P6 ;  /* 0xff80000028287808 */ /* 0x000fe40007000000 */
[----:B------:R-:W-:Y:S02]  /*1ac40*/  ISETP.GE.AND P4, PT, R49, R223, PT ;  /* 0x000000df3100720c */ /* 0x000fe40003f86270 */
[----:B------:R-:W-:Y:S01]  /*1ac50*/  FSEL R247, R43, -INF , !P2 ;  /* 0xff8000002bf77808 */ /* 0x000fe20005000000 */
[----:B------:R-:W-:Y:S01]  /*1ac60*/  HMMA.16816.F32.BF16 R28, R56, R178, R28 ;  /* 0x000000b2381c723c */ /* 0x000fe2000004181c */
[-C--:B------:R-:W-:Y:S02]  /*1ac70*/  ISETP.GE.AND P6, PT, R49, R224.reuse, PT ;  /* 0x000000e03100720c */ /* 0x080fe40003fc6270 */
[----:B------:R-:W-:-:S02]  /*1ac80*/  ISETP.GE.AND P3, PT, R42, R224, PT ;  /* 0x000000e02a00720c */ /* 0x000fc40003f66270 */
[-C--:B------:R-:W-:Y:S01]  /*1ac90*/  ISETP.GE.AND P2, PT, R42, R223.reuse, PT ;  /* 0x000000df2a00720c */ /* 0x080fe20003f46270 */
[----:B------:R-:W-:Y:S01]  /*1aca0*/  VIADD R42, R182, 0xfffffe21 ;  /* 0xfffffe21b62a7836 */ /* 0x000fe20000000000 */
[----:B------:R-:W-:Y:S01]  /*1acb0*/  FSEL R245, R38, -INF , !P4 ;  /* 0xff80000026f57808 */ /* 0x000fe20006000000 */
[C---:B------:R-:W-:Y:S01]  /*1acc0*/  HMMA.16816.F32.BF16 R168, R212.reuse, R208, R168 ;  /* 0x000000d0d4a8723c */ /* 0x040fe200000418a8 */
[----:B------:R-:W-:Y:S02]  /*1acd0*/  FSEL R49, R36, -INF , !P6 ;  /* 0xff80000024317808 */ /* 0x000fe40007000000 */
[----:B------:R-:W-:Y:S02]  /*1ace0*/  ISETP.GE.AND P4, PT, R41, R223, PT ;  /* 0x000000df2900720c */ /* 0x000fe40003f86270 */
[----:B------:R-:W-:Y:S02]  /*1acf0*/  FSEL R51, R37, -INF , !P3 ;  /* 0xff80000025337808 */ /* 0x000fe40005800000 */
[----:B------:R-:W-:Y:S01]  /*1ad00*/  FSEL R243, R39, -INF , !P2 ;  /* 0xff80000027f37808 */ /* 0x000fe20005000000 */
[----:B------:R-:W-:Y:S01]  /*1ad10*/  HMMA.16816.F32.BF16 R124, R212, R206, R124 ;  /* 0x000000ced47c723c */ /* 0x000fe2000004187c */
[----:B------:R-:W3:Y:S01]  /*1ad20*/  LDSM.16.M88.4 R36, [R225+0x4800] ;  /* 0x00480000e124783b */ /* 0x000ee20000000200 */
        /* <DEDUP_REMOVED lines=19> */
[----:B------:R-:W-:Y:S01]  /*1ae60*/  HMMA.16816.F32.BF16 R164, R212, R210, R164 ;  /* 0x000000d2d4a4723c */ /* 0x000fe200000418a4 */
[----:B------:R-:W-:Y:S02]  /*1ae70*/  FSEL R217, R30, -INF , !P4 ;  /* 0xff8000001ed97808 */ /* 0x000fe40006000000 */
[----:B------:R-:W-:Y:S02]  /*1ae80*/  FSEL R219, R29, -INF , !P3 ;  /* 0xff8000001ddb7808 */ /* 0x000fe40005800000 */
[----:B------:R-:W-:-:S02]  /*1ae90*/  FSEL R211, R31, -INF , !P2 ;  /* 0xff8000001fd37808 */ /* 0x000fc40005000000 */
[----:B------:R-:W4:Y:S01]  /*1aea0*/  LDSM.16.M88.4 R28, [R225+0x5000] ;  /* 0x00500000e11c783b */ /* 0x000f220000000200 */
[C---:B-1----:R-:W-:Y:S01]  /*1aeb0*/  HMMA.16816.F32.BF16 R24, R56.reuse, R52, R24 ;  /* 0x000000343818723c */ /* 0x042fe20000041818 */
[CC--:B------:R-:W-:Y:S02]  /*1aec0*/  ISETP.GE.AND P5, PT, R32.reuse, R224.reuse, PT ;  /* 0x000000e02000720c */ /* 0x0c0fe40003fa6270 */
[-C--:B------:R-:W-:Y:S01]  /*1aed0*/  ISETP.GE.AND P4, PT, R32, R223.reuse, PT ;  /* 0x000000df2000720c */ /* 0x080fe20003f86270 */
[C---:B------:R-:W-:Y:S01]  /*1aee0*/  VIADD R32, R182.reuse, 0xfffffe38 ;  /* 0xfffffe38b6207836 */ /* 0x040fe20000000000 */
[C---:B------:R-:W-:Y:S02]  /*1aef0*/  ISETP.GE.AND P3, PT, R33.reuse, R224, PT ;  /* 0x000000e02100720c */ /* 0x040fe40003f66270 */
[----:B------:R-:W-:Y:S01]  /*1af00*/  ISETP.GE.AND P2, PT, R33, R223, PT ;  /* 0x000000df2100720c */ /* 0x000fe20003f46270 */
[----:B------:R-:W-:Y:S01]  /*1af10*/  HMMA.16816.F32.BF16 R20, R56, R54, R20 ;  /* 0x000000363814723c */ /* 0x000fe20000041814 */
[----:B------:R-:W-:-:S07]  /*1af20*/  VIADD R33, R182, 0xfffffe40 ;  /* 0xfffffe40b6217836 */ /* 0x000fce0000000000 */
[----:B--2---:R-:W-:Y:S03]  /*1af30*/  HMMA.16816.F32.BF16 R16, R56, R44, R16 ;  /* 0x0000002c3810723c */ /* 0x004fe60000041810 */
[----:B------:R-:W-:Y:S02]  /*1af40*/  FSEL R26, R26, -INF , !P4 ;  /* 0xff8000001a1a7808 */ /* 0x000fe40006000000 */
[----:B------:R-:W-:Y:S02]  /*1af50*/  ISETP.GE.AND P4, PT, R32, R223, PT ;  /* 0x000000df2000720c */ /* 0x000fe40003f86270 */
[----:B------:R-:W-:Y:S01]  /*1af60*/  FSEL R25, R25, -INF , !P3 ;  /* 0xff80000019197808 */ /* 0x000fe20005800000 */
[----:B------:R-:W-:Y:S01]  /*1af70*/  HMMA.16816.F32.BF16 R128, R212, R204, R128 ;  /* 0x000000ccd480723c */ /* 0x000fe20000041880 */
[----:B------:R-:W-:Y:S01]  /*1af80*/  FSEL R205, R24, -INF , !P5 ;  /* 0xff80000018cd7808 */ /* 0x000fe20006800000 */
[----:B------:R-:W-:Y:S01]  /*1af90*/  VIADD R24, R182, 0xfffffe39 ;  /* 0xfffffe39b6187836 */ /* 0x000fe20000000000 */
[----:B------:R-:W-:-:S02]  /*1afa0*/  ISETP.GE.AND P5, PT, R32, R224, PT ;  /* 0x000000e02000720c */ /* 0x000fc40003fa6270 */
[----:B------:R-:W-:Y:S02]  /*1afb0*/  FSEL R27, R27, -INF , !P2 ;  /* 0xff8000001b1b7808 */ /* 0x000fe40005000000 */
[CC--:B------:R-:W-:Y:S01]  /*1afc0*/  ISETP.GE.AND P3, PT, R24.reuse, R224.reuse, PT ;  /* 0x000000e01800720c */ /* 0x0c0fe20003f66270 */
[C---:B------:R-:W-:Y:S01]  /*1afd0*/  HMMA.16816.F32.BF16 R12, R56.reuse, R46, R12 ;  /* 0x0000002e380c723c */ /* 0x040fe2000004180c */
[-C--:B------:R-:W-:Y:S02]  /*1afe0*/  ISETP.GE.AND P2, PT, R24, R223.reuse, PT ;  /* 0x000000df1800720c */ /* 0x080fe40003f46270 */
[----:B------:R-:W-:Y:S02]  /*1aff0*/  FSEL R24, R20, -INF , !P5 ;  /* 0xff80000014187808 */ /* 0x000fe40006800000 */
[----:B------:R-:W-:Y:S02]  /*1b000*/  FSEL R32, R22, -INF , !P4 ;  /* 0xff80000016207808 */ /* 0x000fe40006000000 */
[C---:B------:R-:W-:Y:S01]  /*1b010*/  ISETP.GE.AND P5, PT, R33.reuse, R224, PT ;  /* 0x000000e02100720c */ /* 0x040fe20003fa6270 */
[----:B---3--:R-:W-:Y:S01]  /*1b020*/  HMMA.16816.F32.BF16 R8, R56, R36, R8 ;  /* 0x000000243808723c */ /* 0x008fe20000041808 */
        /* <DEDUP_REMOVED lines=14> */
[----:B----4-:R-:W-:Y:S01]  /*1b110*/  HMMA.16816.F32.BF16 R168, R56, R28, R168 ;  /* 0x0000001c38a8723c */ /* 0x010fe200000418a8 */
        /* <DEDUP_REMOVED lines=246> */
[CC--:B------:R-:W-:Y:S02]  /*1c080*/  ISETP.GE.AND P6, PT, R4.reuse, R224.reuse, PT ;  /* 0x000000e00400720c */ /* 0x0c0fe40003fc6270 */
[-C--:B------:R-:W-:Y:S01]  /*1c090*/  ISETP.GE.AND P5, PT, R4, R223.reuse, PT ;  /* 0x000000df0400720c */ /* 0x080fe20003fa6270 */
[C---:B------:R-:W-:Y:S01]  /*1c0a0*/  VIADD R4, R182.reuse, 0xfffffef9 ;  /* 0xfffffef9b6047836 */ /* 0x040fe20000000000 */
        /* <DEDUP_REMOVED lines=8> */
[C---:B------:R-:W-:Y:S02]  /*1c130*/  ISETP.GE.AND P5, PT, R5.reuse, R224, PT ;  /* 0x000000e00500720c */ /* 0x040fe40003fa6270 */
[-C--:B------:R-:W-:Y:S02]  /*1c140*/  ISETP.GE.AND P3, PT, R5, R223.reuse, PT ;  /* 0x000000df0500720c */ /* 0x080fe40003f66270 */
[----:B------:R-:W-:-:S02]  /*1c150*/  ISETP.GE.AND P2, PT, R4, R223, PT ;  /* 0x000000df0400720c */ /* 0x000fc40003f46270 */
[----:B------:R-:W-:Y:S02]  /*1c160*/  FSEL R187, R67, -INF , !P4 ;  /* 0xff80000043bb7808 */ /* 0x000fe40006000000 */
[----:B------:R-:W-:Y:S02]  /*1c170*/  FSEL R186, R61, -INF , !P6 ;  /* 0xff8000003dba7808 */ /* 0x000fe40007000000 */
[----:B------:R-:W-:Y:S02]  /*1c180*/  FSEL R189, R60, -INF , !P5 ;  /* 0xff8000003cbd7808 */ /* 0x000fe40006800000 */
[----:B------:R-:W-:Y:S02]  /*1c190*/  FSEL R188, R62, -INF , !P3 ;  /* 0xff8000003ebc7808 */ /* 0x000fe40005800000 */
[----:B------:R-:W-:Y:S01]  /*1c1a0*/  FSEL R191, R63, -INF , !P2 ;  /* 0xff8000003fbf7808 */ /* 0x000fe20005000000 */
[----:B------:R-:W-:Y:S06]  /*1c1b0*/  BRA.U !UP1, `(.L_x_1668) ;  /* 0x0000000d09007547 */ /* 0x000fec000b800000 */
[----:B------:R-:W1:Y:S01]  /*1c1c0*/  LDCU.64 UR14, c[0x0][0x358] ;  /* 0x00006b00ff0e77ac */ /* 0x000e620008000a00 */
[----:B------:R-:W-:Y:S05]  /*1c1d0*/  BRA.U !UP0, `(.L_x_1669) ;  /* 0x0000000508087547 */ /* 0x000fea000b800000 */
[----:B------:R-:W2:Y:S01]  /*1c1e0*/  LDC R8, c[0x0][0x4f0] ;  /* 0x00013c00ff087b82 */ /* 0x000ea20000000800 */
[----:B------:R-:W-:Y:S01]  /*1c1f0*/  USHF.L.U32 UR4, UR22, 0x8, URZ ;  /* 0x0000000816047899 */ /* 0x000fe200080006ff */
[----:B------:R-:W3:Y:S03]  /*1c200*/  LDCU.64 UR8, c[0x0][0x3a0] ;  /* 0x00007400ff0877ac */ /* 0x000ee60008000a00 */
[----:B------:R-:W-:Y:S02]  /*1c210*/  UIADD3 UR5, UPT, UPT, UR4, -0x300, URZ ;  /* 0xfffffd0004057890 */ /* 0x000fe4000fffe0ff */
[----:B------:R-:W-:-:S04]  /*1c220*/  UIADD3 UR4, UPT, UPT, UR4, -0x200, URZ ;  /* 0xfffffe0004047890 */ /* 0x000fc8000fffe0ff */
[----:B------:R-:W-:Y:S02]  /*1c230*/  MOV R10, UR5 ;  /* 0x00000005000a7c02 */ /* 0x000fe40008000f00 */
[----:B------:R-:W-:Y:S02]  /*1c240*/  IMAD.U32 R7, RZ, RZ, UR4 ;  /* 0x00000004ff077e24 */ /* 0x000fe4000f8e00ff */
[----:B------:R-:W-:-:S03]  /*1c250*/  IABS R10, R10 ;  /* 0x0000000a000a7213 */ /* 0x000fc60000000000 */
[----:B------:R-:W-:Y:S02]  /*1c260*/  IABS R7, R7 ;  /* 0x0000000700077213 */ /* 0x000fe40000000000 */
[----:B--2---:R-:W-:-:S04]  /*1c270*/  IABS R6, R8 ;  /* 0x0000000800067213 */ /* 0x004fc80000000000 */
[----:B------:R-:W2:Y:S08]  /*1c280*/  I2F.RP R4, R6 ;  /* 0x0000000600047306 */ /* 0x000eb00000209400 */
        /* <DEDUP_REMOVED lines=12> */
[----:B------:R-:W-:Y:S01]  /*1c350*/  IMAD R7, R6, R4, R7 ;  /* 0x0000000406077224 */ /* 0x000fe200078e0207 */
[----:B------:R-:W-:Y:S02]  /*1c360*/  LOP3.LUT R4, R8, UR4, RZ, 0x3c, !PT ;  /* 0x0000000408047c12 */ /* 0x000fe4000f8e3cff */
        /* <DEDUP_REMOVED lines=9> */
[C---:B------:R-:W-:Y:S01]  /*1c400*/  LOP3.LUT R6, R8.reuse, UR5, RZ, 0x3c, !PT ;  /* 0x0000000508067c12 */ /* 0x040fe2000f8e3cff */
[----:B------:R-:W2:Y:S01]  /*1c410*/  LDCU.64 UR4, c[0x0][0x3b8] ;  /* 0x00007700ff0477ac */ /* 0x000ea20008000a00 */
[----:B------:R-:W-:-:S02]  /*1c420*/  ISETP.NE.AND P3, PT, R8, RZ, PT ;  /* 0x000000ff0800720c */ /* 0x000fc40003f65270 */
[----:B------:R-:W-:Y:S02]  /*1c430*/  ISETP.GE.AND P5, PT, R6, RZ, PT ;  /* 0x000000ff0600720c */ /* 0x000fe40003fa6270 */
[----:B------:R-:W-:Y:S02]  /*1c440*/  LOP3.LUT R7, RZ, R8, RZ, 0x33, !PT ;  /* 0x00000008ff077212 */ /* 0x000fe400078e33ff */
[----:B------:R-:W-:-:S03]  /*1c450*/  @P6 IADD3 R11, PT, PT, R11, 0x1, RZ ;  /* 0x000000010b0b6810 */ /* 0x000fc60007ffe0ff */
[----:B------:R-:W-:-:S04]  /*1c460*/  @P4 VIADD R5, R5, 0x1 ;  /* 0x0000000105054836 */ /* 0x000fc80000000000 */
[----:B------:R-:W-:Y:S02]  /*1c470*/  @!P2 IMAD.MOV R5, RZ, RZ, -R5 ;  /* 0x000000ffff05a224 */ /* 0x000fe400078e0a05 */
[----:B------:R-:W-:-:S04]  /*1c480*/  @!P5 IADD3 R11, PT, PT, -R11, RZ, RZ ;  /* 0x000000ff0b0bd210 */ /* 0x000fc80007ffe1ff */
[C---:B------:R-:W-:Y:S02]  /*1c490*/  SEL R6, R7.reuse, R11, !P3 ;  /* 0x0000000b07067207 */ /* 0x040fe40005800000 */
[----:B------:R-:W-:-:S03]  /*1c4a0*/  SEL R7, R7, R5, !P3 ;  /* 0x0000000507077207 */ /* 0x000fc60005800000 */
[----:B------:R-:W-:-:S04]  /*1c4b0*/  IMAD.WIDE R10, R6, 0x4, R234 ;  /* 0x00000004060a7825 */ /* 0x000fc800078e02ea */
[C---:B------:R-:W-:Y:S01]  /*1c4c0*/  IMAD.WIDE R12, R7.reuse, 0x4, R234 ;  /* 0x00000004070c7825 */ /* 0x040fe200078e02ea */
[----:B-1----:R1:W4:Y:S04]  /*1c4d0*/  LDG.E R5, desc[UR14][R10.64] ;  /* 0x0000000e0a057981 */ /* 0x002328000c1e1900 */
[----:B------:R-:W4:Y:S01]  /*1c4e0*/  LDG.E R4, desc[UR14][R12.64] ;  /* 0x0000000e0c047981 */ /* 0x000f22000c1e1900 */
[----:B------:R-:W-:-:S05]  /*1c4f0*/  IADD3 R7, PT, PT, R7, -R6, RZ ;  /* 0x8000000607077210 */ /* 0x000fca0007ffe0ff */
[----:B------:R-:W-:Y:S02]  /*1c500*/  IMAD R7, R7, R8, -0x100 ;  /* 0xffffff0007077424 */ /* 0x000fe400078e0208 */
[----:B--2---:R-:W-:-:S03]  /*1c510*/  IMAD.U32 R8, RZ, RZ, UR4 ;  /* 0x00000004ff087e24 */ /* 0x004fc6000f8e00ff */
[----:B------:R-:W-:-:S05]  /*1c520*/  SHF.R.S32.HI R9, RZ, 0x1f, R7 ;  /* 0x0000001fff097819 */ /* 0x000fca0000011407 */
[----:B------:R-:W-:-:S04]  /*1c530*/  IMAD R6, R9, R8, RZ ;  /* 0x0000000809067224 */ /* 0x000fc800078e02ff */
[C---:B------:R-:W-:Y:S02]  /*1c540*/  IMAD R6, R7.reuse, UR5, R6 ;  /* 0x0000000507067c24 */ /* 0x040fe4000f8e0206 */
[----:B-1----:R-:W-:-:S04]  /*1c550*/  IMAD.WIDE.U32 R10, R7, R8, RZ ;  /* 0x00000008070a7225 */ /* 0x002fc800078e00ff */
[----:B------:R-:W-:Y:S01]  /*1c560*/  IMAD.IADD R11, R11, 0x1, R6 ;  /* 0x000000010b0b7824 */ /* 0x000fe200078e0206 */
[----:B----4-:R-:W-:-:S04]  /*1c570*/  IADD3 R4, PT, PT, R5, -R4, RZ ;  /* 0x8000000405047210 */ /* 0x010fc80007ffe0ff */
[----:B------:R-:W-:Y:S01]  /*1c580*/  SHF.R.S32.HI R5, RZ, 0x1f, R4 ;  /* 0x0000001fff057819 */ /* 0x000fe20000011404 */
[----:B---3--:R-:W-:-:S04]  /*1c590*/  IMAD.WIDE.U32 R10, R4, UR8, R10 ;  /* 0x00000008040a7c25 */ /* 0x008fc8000f8e000a */
[----:B------:R-:W-:Y:S01]  /*1c5a0*/  IMAD R5, R5, UR8, RZ ;  /* 0x0000000805057c24 */ /* 0x000fe2000f8e02ff */
[----:B------:R-:W-:-:S03]  /*1c5b0*/  LEA R230, P2, R10, R230, 0x1 ;  /* 0x000000e60ae67211 */ /* 0x000fc600078408ff */
[----:B------:R-:W-:-:S05]  /*1c5c0*/  IMAD R5, R4, UR9, R5 ;  /* 0x0000000904057c24 */ /* 0x000fca000f8e0205 */
[----:B------:R-:W-:-:S04]  /*1c5d0*/  IADD3 R5, PT, PT, R11, R5, RZ ;  /* 0x000000050b057210 */ /* 0x000fc80007ffe0ff */
[----:B------:R-:W-:Y:S01]  /*1c5e0*/  LEA.HI.X R231, R10, R231, R5, 0x1, P2 ;  /* 0x000000e70ae77211 */ /* 0x000fe200010f0c05 */
[----:B------:R-:W-:Y:S06]  /*1c5f0*/  BRA `(.L_x_1670) ;  /* 0x0000000000207947 */ /* 0x000fec0003800000 */
.L_x_1669:
        /* <DEDUP_REMOVED lines=8> */
.L_x_1670:
[----:B------:R-:W2:Y:S01]  /*1c680*/  LDC R7, c[0x0][0x3bc] ;  /* 0x0000ef00ff077b82 */ /* 0x000ea20000000800 */
[C---:B------:R-:W-:Y:S01]  /*1c690*/  IMAD.SHL.U32 R5, R8.reuse, 0x10, RZ ;  /* 0x0000001008057824 */ /* 0x040fe200078e00ff */
[----:B------:R-:W-:Y:S01]  /*1c6a0*/  @!PT LDS RZ, [RZ] ;  /* 0x00000000fffff984 */ /* 0x000fe20000000800 */
[----:B------:R-:W-:Y:S01]  /*1c6b0*/  @!PT LDS RZ, [RZ] ;  /* 0x00000000fffff984 */ /* 0x000fe20000000800 */
[----:B------:R-:W-:Y:S01]  /*1c6c0*/  @!PT LDS RZ, [RZ] ;  /* 0x00000000fffff984 */ /* 0x000fe20000000800 */
[----:B-1----:R-:W-:Y:S01]  /*1c6d0*/  @!P1 LDGSTS.E.BYPASS.LTC128B.128 [R3+0x2000], desc[UR14][R230.64] ;  /* 0x02000000e6039fae */ /* 0x002fe2000b981a0e */
[----:B------:R-:W-:-:S03]  /*1c6e0*/  IMAD.SHL.U32 R4, R8, 0x20, RZ ;  /* 0x0000002008047824 */ /* 0x000fc600078e00ff */
[C---:B------:R-:W-:Y:S01]  /*1c6f0*/  LEA R12, P2, R5.reuse, R230, 0x1 ;  /* 0x000000e6050c7211 */ /* 0x040fe200078408ff */
[----:B------:R1:W-:Y:S03]  /*1c700*/  @P1 STS.128 [R3+0x2000], RZ ;  /* 0x002000ff03001388 */ /* 0x0003e60000000c00 */
[----:B------:R-:W-:Y:S02]  /*1c710*/  IADD3 R10, P3, PT, R4, R12, RZ ;  /* 0x0000000c040a7210 */ /* 0x000fe40007f7e0ff */
        /* <DEDUP_REMOVED lines=106> */
.L_x_1668:
[----:B-1----:R-:W-:Y:S01]  /*1cdc0*/  FMNMX3.FTZ R3, R2, R195, R197, !PT ;  /* 0x000000c302037276 */ /* 0x002fe200078100c5 */
        /* <DEDUP_REMOVED lines=68> */
[----:B------:R-:W-:-:S03]  /*1d210*/  MOV R206, 0x20 ;  /* 0x0000002000ce7802 */ /* 0x000fc60000000f00 */
[----:B------:R-:W3:Y:S01]  /*1d220*/  SHFL.BFLY PT, R4, R7, 0x2, 0x1f ;  /* 0x0c401f0007047f89 */ /* 0x000ee200000e0000 */
[----:B------:R-:W-:Y:S02]  /*1d230*/  SEL R206, R206, 0xffffffe0, !P3 ;  /* 0xffffffe0cece7807 */ /* 0x000fe40005800000 */
[----:B--2---:R-:W-:Y:S02]  /*1d240*/  FMNMX.FTZ R5, R6, R5, !PT ;  /* 0x0000000506057209 */ /* 0x004fe40007810000 */
        /* <DEDUP_REMOVED lines=16> */
[--C-:B------:R-:W-:Y:S01]  /*1d350*/  FFMA.FTZ R195, R193, UR4, -R194.reuse ;  /* 0x00000004c1c37c23 */ /* 0x100fe200080108c2 */
[--C-:B------:R-:W-:Y:S01]  /*1d360*/  FFMA.FTZ R193, R199, UR4, -R194.reuse ;  /* 0x00000004c7c17c23 */ /* 0x100fe200080108c2 */
[----:B------:R-:W-:Y:S01]  /*1d370*/  LOP3.LUT R199, R220, R221, RZ, 0xfc, !PT ;  /* 0x000000dddcc77212 */ /* 0x000fe200078efcff */
[--C-:B------:R-:W-:Y:S01]  /*1d380*/  FFMA.FTZ R192, R201, UR4, -R194.reuse ;  /* 0x00000004c9c07c23 */ /* 0x100fe200080108c2 */
[----:B------:R-:W-:Y:S01]  /*1d390*/  FFMA.FTZ R201, R203, UR4, -R194 ;  /* 0x00000004cbc97c23 */ /* 0x000fe200080108c2 */
[----:B------:R-:W-:Y:S01]  /*1d3a0*/  FMUL.FTZ R203, R2, UR4 ;  /* 0x0000000402cb7c20 */ /* 0x000fe20008410000 */
[----:B------:R-:W-:Y:S01]  /*1d3b0*/  LEA R199, R199, UR6, 0x1 ;  /* 0x00000006c7c77c11 */ /* 0x000fe2000f8e08ff */
[----:B------:R-:W-:Y:S01]  /*1d3c0*/  FADD.FTZ R2, R0, -R5 ;  /* 0x8000000500027221 */ /* 0x000fe20000010000 */
[--C-:B------:R-:W-:Y:S01]  /*1d3d0*/  FFMA.FTZ R197, R48, UR4, -R202.reuse ;  /* 0x0000000430c57c23 */ /* 0x100fe200080108ca */
[--C-:B------:R-:W-:Y:S01]  /*1d3e0*/  FFMA.FTZ R196, R50, UR4, -R202.reuse ;  /* 0x0000000432c47c23 */ /* 0x100fe200080108ca */
[----:B------:R-:W-:Y:S01]  /*1d3f0*/  MUFU.EX2 R200, R200 ;  /* 0x000000c800c87308 */ /* 0x000fe20000000800 */
[----:B------:R-:W1:Y:S01]  /*1d400*/  LDSM.16.MT88.4 R20, [R199+0xa000] ;  /* 0x00a00000c714783b */ /* 0x000e620000004200 */
[----:B------:R-:W-:Y:S01]  /*1d410*/  FMUL.FTZ R2, R2, UR4 ;  /* 0x0000000402027c20 */ /* 0x000fe20008410000 */
[----:B------:R-:W-:Y:S01]  /*1d420*/  IADD3 R41, PT, PT, R199, 0xa000, RZ ;  /* 0x0000a000c7297810 */ /* 0x000fe20007ffe0ff */
[--C-:B------:R-:W-:Y:S01]  /*1d430*/  FFMA.FTZ R251, R251, UR4, -R202.reuse ;  /* 0x00000004fbfb7c23 */ /* 0x100fe200080108ca */
[----:B------:R-:W-:Y:S01]  /*1d440*/  IADD3 R204, PT, PT, R199, 0xa040, RZ ;  /* 0x0000a040c7cc7810 */ /* 0x000fe20007ffe0ff */
[----:B------:R-:W-:Y:S01]  /*1d450*/  LDSM.16.MT88.4 R60, [R199+0xa800] ;  /* 0x00a80000c73c783b */ /* 0x000fe20000004200 */
[----:B------:R-:W-:Y:S01]  /*1d460*/  @P0 IADD3 R204, PT, PT, R41, -0x40, RZ ;  /* 0xffffffc029cc0810 */ /* 0x000fe20007ffe0ff */
[----:B------:R-:W2:Y:S01]  /*1d470*/  MUFU.EX2 R198, R198 ;  /* 0x000000c600c67308 */ /* 0x000ea20000000800 */
[----:B------:R-:W-:Y:S01]  /*1d480*/  IADD3 R0, PT, PT, R206, R199, RZ ;  /* 0x000000c7ce007210 */ /* 0x000fe20007ffe0ff */
[--C-:B------:R-:W-:Y:S01]  /*1d490*/  FFMA.FTZ R16, R16, UR4, -R202.reuse ;  /* 0x0000000410107c23 */ /* 0x100fe200080108ca */
[----:B------:R-:W-:Y:S01]  /*1d4a0*/  IADD3 R206, PT, PT, R206, R204, RZ ;  /* 0x000000cccece7210 */ /* 0x000fe20007ffe0ff */
[----:B------:R-:W-:Y:S01]  /*1d4b0*/  FFMA.FTZ R53, R53, UR4, -R202 ;  /* 0x0000000435357c23 */ /* 0x000fe200080108ca */
[--C-:B------:R-:W-:Y:S01]  /*1d4c0*/  FFMA.FTZ R52, R52, UR4, -R194.reuse ;  /* 0x0000000434347c23 */ /* 0x100fe200080108c2 */
[----:B------:R-:W3:Y:S01]  /*1d4d0*/  LDSM.16.MT88.4 R4, [R0+0xa000] ;  /* 0x00a000000004783b */ /* 0x000ee20000004200 */
[----:B------:R-:W-:Y:S01]  /*1d4e0*/  FFMA.FTZ R55, R55, UR4, -R194 ;  /* 0x0000000437377c23 */ /* 0x000fe200080108c2 */
[----:B------:R-:W-:Y:S01]  /*1d4f0*/  MUFU.EX2 R197, R197 ;  /* 0x000000c500c57308 */ /* 0x000fe20000000800 */
[--C-:B------:R-:W-:Y:S01]  /*1d500*/  FFMA.FTZ R54, R54, UR4, -R202.reuse ;  /* 0x0000000436367c23 */ /* 0x100fe200080108ca */
[----:B------:R-:W-:Y:S01]  /*1d510*/  LDSM.16.MT88.4 R64, [R0+0xa800] ;  /* 0x00a800000040783b */ /* 0x000fe20000004200 */
[--C-:B------:R-:W-:Y:S01]  /*1d520*/  FFMA.FTZ R128, R128, UR4, -R202.reuse ;  /* 0x0000000480807c23 */ /* 0x100fe200080108ca */
[--C-:B------:R-:W-:Y:S01]  /*1d530*/  FFMA.FTZ R129, R129, UR4, -R202.reuse ;  /* 0x0000000481817c23 */ /* 0x100fe200080108ca */
[--C-:B------:R-:W-:Y:S01]  /*1d540*/  FFMA.FTZ R124, R124, UR4, -R202.reuse ;  /* 0x000000047c7c7c23 */ /* 0x100fe200080108ca */
[----:B------:R-:W-:Y:S01]  /*1d550*/  LDSM.16.MT88.4 R76, [R206+0x800] ;  /* 0x00080000ce4c783b */ /* 0x000fe20000004200 */
        /* <DEDUP_REMOVED lines=9> */
[----:B------:R-:W-:Y:S01]  /*1d5f0*/  MUFU.EX2 R195, R195 ;  /* 0x000000c300c37308 */ /* 0x000fe20000000800 */
[--C-:B------:R-:W-:Y:S01]  /*1d600*/  FFMA.FTZ R116, R116, UR4, -R202.reuse ;  /* 0x0000000474747c23 */ /* 0x100fe200080108ca */
[----:B------:R-:W-:Y:S01]  /*1d610*/  FFMA.FTZ R117, R117, UR4, -R202 ;  /* 0x0000000475757c23 */ /* 0x000fe200080108ca */
[--C-:B------:R-:W-:Y:S01]  /*1d620*/  FFMA.FTZ R122, R122, UR4, -R194.reuse ;  /* 0x000000047a7a7c23 */ /* 0x100fe200080108c2 */
[--C-:B------:R-:W-:Y:S01]  /*1d630*/  FFMA.FTZ R123, R123, UR4, -R194.reuse ;  /* 0x000000047b7b7c23 */ /* 0x100fe200080108c2 */
[--C-:B------:R-:W-:Y:S01]  /*1d640*/  FFMA.FTZ R118, R118, UR4, -R194.reuse ;  /* 0x0000000476767c23 */ /* 0x100fe200080108c2 */
[----:B------:R-:W-:Y:S01]  /*1d650*/  FFMA.FTZ R119, R119, UR4, -R194 ;  /* 0x0000000477777c23 */ /* 0x000fe200080108c2 */
[--C-:B------:R-:W-:Y:S01]  /*1d660*/  FFMA.FTZ R112, R112, UR4, -R202.reuse ;  /* 0x0000000470707c23 */ /* 0x100fe200080108ca */
[----:B------:R-:W2:Y:S01]  /*1d670*/  MUFU.EX2 R193, R193 ;  /* 0x000000c100c17308 */ /* 0x000ea20000000800 */
[----:B----4-:R-:W-:Y:S01]  /*1d680*/  F2FP.BF16.F32.PACK_AB R10, R196, R197 ;  /* 0x000000c5c40a723e */ /* 0x010fe200000010ff */
[--C-:B------:R-:W-:Y:S01]  /*1d690*/  FFMA.FTZ R113, R113, UR4, -R202.reuse ;  /* 0x0000000471717c23 */ /* 0x100fe200080108ca */
[--C-:B------:R-:W-:Y:S01]  /*1d6a0*/  FFMA.FTZ R108, R108, UR4, -R202.reuse ;  /* 0x000000046c6c7c23 */ /* 0x100fe200080108ca */
[----:B------:R-:W-:Y:S01]  /*1d6b0*/  FFMA.FTZ R109, R109, UR4, -R202 ;  /* 0x000000046d6d7c23 */ /* 0x000fe200080108ca */
[--C-:B------:R-:W-:Y:S01]  /*1d6c0*/  FFMA.FTZ R114, R114, UR4, -R194.reuse ;  /* 0x0000000472727c23 */ /* 0x100fe200080108c2 */
[--C-:B------:R-:W-:Y:S01]  /*1d6d0*/  FFMA.FTZ R115, R115, UR4, -R194.reuse ;  /* 0x0000000473737c23 */ /* 0x100fe200080108c2 */
[--C-:B------:R-:W-:Y:S01]  /*1d6e0*/  FFMA.FTZ R110, R110, UR4, -R194.reuse ;  /* 0x000000046e6e7c23 */ /* 0x100fe200080108c2 */
[----:B------:R-:W-:Y:S01]  /*1d6f0*/  MUFU.EX2 R192, R192 ;  /* 0x000000c000c07308 */ /* 0x000fe20000000800 */
[----:B------:R-:W-:Y:S01]  /*1d700*/  FFMA.FTZ R111, R111, UR4, -R194 ;  /* 0x000000046f6f7c23 */ /* 0x000fe200080108c2 */
[--C-:B------:R-:W-:Y:S01]  /*1d710*/  FFMA.FTZ R104, R104, UR4, -R202.reuse ;  /* 0x0000000468687c23 */ /* 0x100fe200080108ca */
[--C-:B------:R-:W-:Y:S01]  /*1d720*/  FFMA.FTZ R105, R105, UR4, -R202.reuse ;  /* 0x0000000469697c23 */ /* 0x100fe200080108ca */
[--C-:B------:R-:W-:Y:S01]  /*1d730*/  FFMA.FTZ R100, R100, UR4, -R202.reuse ;  /* 0x0000000464647c23 */ /* 0x100fe200080108ca */
[----:B------:R-:W-:Y:S01]  /*1d740*/  FFMA.FTZ R101, R101, UR4, -R202 ;  /* 0x0000000465657c23 */ /* 0x000fe200080108ca */
        /* <DEDUP_REMOVED lines=10> */
[----:B------:R-:W2:Y:S01]  /*1d7f0*/  MUFU.EX2 R203, R203 ;  /* 0x000000cb00cb7308 */ /* 0x000ea20000000800 */
[--C-:B------:R-:W-:Y:S01]  /*1d800*/  FFMA.FTZ R98, R98, UR4, -R194.reuse ;  /* 0x0000000462627c23 */ /* 0x100fe200080108c2 */
[--C-:B------:R-:W-:Y:S01]  /*1d810*/  FFMA.FTZ R99, R99, UR4, -R194.reuse ;  /* 0x0000000463637c23 */ /* 0x100fe200080108c2 */
[--C-:B------:R-:W-:Y:S01]  /*1d820*/  FFMA.FTZ R94, R94, UR4, -R194.reuse ;  /* 0x000000045e5e7c23 */ /* 0x100fe200080108c2 */
[----:B------:R-:W-:Y:S01]  /*1d830*/  FFMA.FTZ R95, R95, UR4, -R194 ;  /* 0x000000045f5f7c23 */ /* 0x000fe200080108c2 */
[--C-:B------:R-:W-:Y:S01]  /*1d840*/  FFMA.FTZ R88, R88, UR4, -R202.reuse ;  /* 0x0000000458587c23 */ /* 0x100fe200080108ca */
[--C-:B------:R-:W-:Y:S01]  /*1d850*/  FFMA.FTZ R89, R89, UR4, -R202.reuse ;  /* 0x0000000459597c23 */ /* 0x100fe200080108ca */
[--C-:B------:R-:W-:Y:S01]  /*1d860*/  FFMA.FTZ R84, R84, UR4, -R202.reuse ;  /* 0x0000000454547c23 */ /* 0x100fe200080108ca */
[----:B------:R-:W5:Y:S01]  /*1d870*/  MUFU.EX2 R2, R2 ;  /* 0x0000000200027308 */ /* 0x000f620000000800 */
[----:B----4-:R-:W-:Y:S01]  /*1d880*/  F2FP.BF16.F32.PACK_AB R11, R201, R192 ;  /* 0x000000c0c90b723e */ /* 0x010fe200000010ff */
[----:B------:R-:W-:Y:S01]  /*1d890*/  FFMA.FTZ R85, R85, UR4, -R202 ;  /* 0x0000000455557c23 */ /* 0x000fe200080108ca */
[--C-:B------:R-:W-:Y:S01]  /*1d8a0*/  FFMA.FTZ R90, R90, UR4, -R194.reuse ;  /* 0x000000045a5a7c23 */ /* 0x100fe200080108c2 */
[--C-:B------:R-:W-:Y:S01]  /*1d8b0*/  FFMA.FTZ R91, R91, UR4, -R194.reuse ;  /* 0x000000045b5b7c23 */ /* 0x100fe200080108c2 */
[--C-:B------:R-:W-:Y:S01]  /*1d8c0*/  FFMA.FTZ R86, R86, UR4, -R194.reuse ;  /* 0x0000000456567c23 */ /* 0x100fe200080108c2 */
        /* <DEDUP_REMOVED lines=29> */
[----:B------:R-:W-:Y:S01]  /*1daa0*/  FFMA.FTZ R135, R51, UR4, -R202 ;  /* 0x0000000433877c23 */ /* 0x000fe200080108ca */
[----:B------:R-:W-:Y:S01]  /*1dab0*/  FFMA.FTZ R134, R249, UR4, -R194 ;  /* 0x00000004f9867c23 */ /* 0x000fe200080108c2 */
[----:B------:R-:W1:Y:S01]  /*1dac0*/  LDSM.16.MT88.4 R48, [R206] ;  /* 0x00000000ce30783b */ /* 0x000e620000004200 */
[----:B------:R-:W4:Y:S01]  /*1dad0*/  MUFU.EX2 R133, R251 ;  /* 0x000000fb00857308 */ /* 0x000f220000000800 */
[-C--:B------:R-:W-:Y:S01]  /*1dae0*/  FMUL.FTZ R141, R141, R203.reuse ;  /* 0x000000cb8d8d7220 */ /* 0x080fe20000410000 */
[-C--:B------:R-:W-:Y:S01]  /*1daf0*/  FMUL.FTZ R142, R142, R2.reuse ;  /* 0x000000028e8e7220 */ /* 0x080fe20000410000 */
        /* <DEDUP_REMOVED lines=14> */
[----:B------:R-:W-:Y:S01]  /*1dbe0*/  FMUL.FTZ R155, R155, R2 ;  /* 0x000000029b9b7220 */ /* 0x000fe20000410000 */
[C---:B---3--:R-:W-:Y:S01]  /*1dbf0*/  HMMA.16816.F32.BF16 R44, R8.reuse, R4, R44 ;  /* 0x00000004082c723c */ /* 0x048fe2000004182c */
[----:B----4-:R-:W-:Y:S01]  /*1dc00*/  F2FP.BF16.F32.PACK_AB R72, R133, R160 ;  /* 0x000000a08548723e */ /* 0x010fe200000010ff */
[----:B------:R-:W-:Y:S01]  /*1dc10*/  FFMA.FTZ R138, R237, UR4, -R202 ;  /* 0x00000004ed8a7c23 */ /* 0x000fe200080108ca */
[--C-:B------:R-:W-:Y:S01]  /*1dc20*/  FFMA.FTZ R145, R207, UR4, -R194.reuse ;  /* 0x00000004cf917c23 */ /* 0x100fe200080108c2 */
[--C-:B------:R-:W-:Y:S01]  /*1dc30*/  FFMA.FTZ R144, R217, UR4, -R194.reuse ;  /* 0x00000004d9907c23 */ /* 0x100fe200080108c2 */
[----:B------:R-:W-:Y:S01]  /*1dc40*/  FFMA.FTZ R147, R211, UR4, -R194 ;  /* 0x00000004d3937c23 */ /* 0x000fe200080108c2 */
[----:B------:R-:W-:Y:S01]  /*1dc50*/  MUFU.EX2 R134, R134 ;  /* 0x0000008600867308 */ /* 0x000fe20000000800 */
[--C-:B------:R-:W-:Y:S01]  /*1dc60*/  FFMA.FTZ R146, R205, UR4, -R202.reuse ;  /* 0x00000004cd927c23 */ /* 0x100fe200080108ca */
[C---:B--2---:R-:W-:Y:S01]  /*1dc70*/  HMMA.16816.F32.BF16 R56, R8.reuse, R40, R56 ;  /* 0x000000280838723c */ /* 0x044fe20000041838 */
[--C-:B------:R-:W-:Y:S01]  /*1dc80*/  FFMA.FTZ R149, R25, UR4, -R202.reuse ;  /* 0x0000000419957c23 */ /* 0x100fe200080108ca */
[--C-:B------:R-:W-:Y:S01]  /*1dc90*/  FFMA.FTZ R148, R24, UR4, -R202.reuse ;  /* 0x0000000418947c23 */ /* 0x100fe200080108ca */
[----:B------:R-:W-:Y:S01]  /*1dca0*/  FFMA.FTZ R151, R33, UR4, -R202 ;  /* 0x0000000421977c23 */ /* 0x000fe200080108ca */
[----:B------:R-:W-:Y:S01]  /*1dcb0*/  FFMA.FTZ R150, R26, UR4, -R194 ;  /* 0x000000041a967c23 */ /* 0x000fe200080108c2 */
[----:B------:R-:W-:Y:S01]  /*1dcc0*/  FFMA.FTZ R203, R239, R203, R200 ;  /* 0x000000cbefcb7223 */ /* 0x000fe200000100c8 */
[----:B------:R-:W2:Y:S01]  /*1dcd0*/  MUFU.EX2 R137, R137 ;  /* 0x0000008900897308 */ /* 0x000ea20000000800 */
[----:B-----5:R-:W-:Y:S01]  /*1dce0*/  F2FP.BF16.F32.PACK_AB R74, R135, R132 ;  /* 0x00000084874a723e */ /* 0x020fe200000010ff */
[C---:B------:R-:W-:Y:S01]  /*1dcf0*/  HMMA.16816.F32.BF16 R4, R8.reuse, R6, R140 ;  /* 0x000000060804723c */ /* 0x040fe2000004188c */
[--C-:B------:R-:W-:Y:S01]  /*1dd00*/  FFMA.FTZ R141, R241, UR4, -R202.reuse ;  /* 0x00000004f18d7c23 */ /* 0x100fe200080108ca */
[--C-:B------:R-:W-:Y:S01]  /*1dd10*/  FFMA.FTZ R140, R229, UR4, -R202.reuse ;  /* 0x00000004e58c7c23 */ /* 0x100fe200080108ca */
[----:B------:R-:W-:Y:S01]  /*1dd20*/  FFMA.FTZ R143, R219, UR4, -R202 ;  /* 0x00000004db8f7c23 */ /* 0x000fe200080108ca */
[----:B------:R-:W-:Y:S01]  /*1dd30*/  FFMA.FTZ R142, R209, UR4, -R194 ;  /* 0x00000004d18e7c23 */ /* 0x000fe200080108c2 */
[----:B------:R-:W-:Y:S01]  /*1dd40*/  FFMA.FTZ R238, R238, R2, R195 ;  /* 0x00000002eeee7223 */ /* 0x000fe200000100c3 */
[----:B------:R-:W-:Y:S01]  /*1dd50*/  MUFU.EX2 R136, R136 ;  /* 0x0000008800887308 */ /* 0x000fe20000000800 */
[----:B------:R-:W-:Y:S01]  /*1dd60*/  FADD.FTZ R198, R198, R203 ;  /* 0x000000cbc6c67221 */ /* 0x000fe20000010000 */
[C---:B------:R-:W-:Y:S01]  /*1dd70*/  HMMA.16816.F32.BF16 R40, R8.reuse, R42, R156 ;  /* 0x0000002a0828723c */ /* 0x040fe2000004189c */
[----:B------:R-:W-:Y:S01]  /*1dd80*/  FADD.FTZ R193, R193, R238 ;  /* 0x000000eec1c17221 */ /* 0x000fe20000010000 */
[----:B------:R-:W-:Y:S01]  /*1dd90*/  FFMA.FTZ R178, R178, UR4, -R202 ;  /* 0x00000004b2b27c23 */ /* 0x000fe200080108ca */
[--C-:B------:R-:W-:Y:S01]  /*1dda0*/  FFMA.FTZ R176, R176, UR4, -R194.reuse ;  /* 0x00000004b0b07c23 */ /* 0x100fe200080108c2 */
[----:B------:R-:W-:Y:S01]  /*1ddb0*/  FFMA.FTZ R179, R179, UR4, -R194 ;  /* 0x00000004b3b37c23 */ /* 0x000fe200080108c2 */
[----:B------:R-:W-:Y:S01]  /*1ddc0*/  FADD.FTZ R192, R192, R193 ;  /* 0x000000c1c0c07221 */ /* 0x000fe20000010000 */
[----:B------:R-:W3:Y:S01]  /*1ddd0*/  MUFU.EX2 R139, R139 ;  /* 0x0000008b008b7308 */ /* 0x000ee20000000800 */
[----:B--2---:R-:W-:Y:S01]  /*1dde0*/  F2FP.BF16.F32.PACK_AB R73, R137, R134 ;  /* 0x000000868949723e */ /* 0x004fe200000010ff */
[C---:B-1----:R-:W-:Y:S01]  /*1ddf0*/  HMMA.16816.F32.BF16 R68, R8.reuse, R48, R68 ;  /* 0x000000300844723c */ /* 0x042fe20000041844 */
[----:B------:R-:W-:Y:S01]  /*1de00*/  FADD.FTZ R201, R201, R192 ;  /* 0x000000c0c9c97221 */ /* 0x000fe20000010000 */
[----:B------:R-:W-:Y:S01]  /*1de10*/  LDSM.16.MT88.4 R156, [R204+0x7800] ;  /* 0x00780000cc9c783b */ /* 0x000fe20000004200 */
[----:B------:R-:W-:Y:S01]  /*1de20*/  FFMA.FTZ R239, R186, UR4, -R202 ;  /* 0x00000004baef7c23 */ /* 0x000fe200080108ca */
[----:B------:R-:W-:Y:S01]  /*1de30*/  PLOP3.LUT P1, PT, PT, PT, UP0, 0x80, 0x8 ;  /* 0x000000000008781c */ /* 0x000fe20003f2f008 */
[----:B------:R-:W-:Y:S01]  /*1de40*/  FADD.FTZ R134, R134, R201 ;  /* 0x000000c986867221 */ /* 0x000fe20000010000 */
[----:B------:R-:W-:Y:S02]  /*1de50*/  MUFU.EX2 R141, R141 ;  /* 0x0000008d008d7308 */ /* 0x000fe40000000800 */
[----:B------:R-:W-:Y:S01]  /*1de60*/  HMMA.16816.F32.BF16 R8, R8, R50, R152 ;  /* 0x000000320808723c */ /* 0x000fe20000041898 */
[----:B------:R-:W1:Y:S01]  /*1de70*/  LDSM.16.MT88.4 R48, [R204+0x800] ;  /* 0x00080000cc30783b */ /* 0x000e620000004200 */
[--C-:B------:R-:W-:Y:S01]  /*1de80*/  FFMA.FTZ R153, R27, UR4, -R194.reuse ;  /* 0x000000041b997c23 */ /* 0x100fe200080108c2 */
[--C-:B------:R-:W-:Y:S01]  /*1de90*/  FFMA.FTZ R152, R32, UR4, -R194.reuse ;  /* 0x0000000420987c23 */ /* 0x100fe200080108c2 */
[----:B------:R-:W-:Y:S01]  /*1dea0*/  FFMA.FTZ R155, R35, UR4, -R194 ;  /* 0x00000004239b7c23 */ /* 0x000fe200080108c2 */
[----:B------:R-:W-:Y:S01]  /*1deb0*/  LDSM.16.MT88.4 R24, [R0+0xb800] ;  /* 0x00b800000018783b */ /* 0x000fe20000004200 */
[----:B------:R-:W2:Y:S01]  /*1dec0*/  MUFU.EX2 R138, R138 ;  /* 0x0000008a008a7308 */ /* 0x000ea20000000800 */
[----:B---3--:R-:W-:Y:S01]  /*1ded0*/  F2FP.BF16.F32.PACK_AB R75, R139, R136 ;  /* 0x000000888b4b723e */ /* 0x008fe200000010ff */
[----:B------:R-:W-:-:S04]  /*1dee0*/  FADD.FTZ R137, R137, R134 ;  /* 0x0000008689897221 */ /* 0x000fc80000010000 */
[----:B------:R-:W-:Y:S02]  /*1def0*/  FADD.FTZ R136, R136, R137 ;  /* 0x0000008988887221 */ /* 0x000fe40000010000 */
[----:B------:R-:W-:Y:S01]  /*1df00*/  HMMA.16816.F32.BF16 R12, R72, R60, R12 ;  /* 0x0000003c480c723c */ /* 0x000fe2000004180c */
[----:B------:R-:W-:Y:S01]  /*1df10*/  MUFU.EX2 R140, R140 ;  /* 0x0000008c008c7308 */ /* 0x000fe20000000800 */
[----:B------:R-:W-:-:S06]  /*1df20*/  FADD.FTZ R139, R139, R136 ;  /* 0x000000888b8b7221 */ /* 0x000fcc0000010000 */
[C---:B------:R-:W-:Y:S01]  /*1df30*/  HMMA.16816.F32.BF16 R20, R72.reuse, R62, R20 ;  /* 0x0000003e4814723c */ /* 0x040fe20000041814 */
[----:B------:R-:W3:Y:S01]  /*1df40*/  LDSM.16.MT88.4 R60, [R199+0xb000] ;  /* 0x00b00000c73c783b */ /* 0x000ee20000004200 */
[----:B------:R-:W-:Y:S06]  /*1df50*/  MUFU.EX2 R143, R143 ;  /* 0x0000008f008f7308 */ /* 0x000fec0000000800 */
[C---:B------:R-:W-:Y:S02]  /*1df60*/  HMMA.16816.F32.BF16 R44, R72.reuse, R64, R44 ;  /* 0x00000040482c723c */ /* 0x040fe4000004182c */
[----:B------:R-:W-:Y:S06]  /*1df70*/  MUFU.EX2 R142, R142 ;  /* 0x0000008e008e7308 */ /* 0x000fec0000000800 */
[C---:B------:R-:W-:Y:S01]  /*1df80*/  HMMA.16816.F32.BF16 R4, R72.reuse, R66, R4 ;  /* 0x000000424804723c */ /* 0x040fe20000041804 */
[----:B------:R-:W4:Y:S01]  /*1df90*/  LDSM.16.MT88.4 R64, [R0+0xb000] ;  /* 0x00b000000040783b */ /* 0x000f220000004200 */
[----:B------:R-:W5:Y:S06]  /*1dfa0*/  MUFU.EX2 R145, R145 ;  /* 0x0000009100917308 */ /* 0x000f6c0000000800 */
[C---:B-1----:R-:W-:Y:S02]  /*1dfb0*/  HMMA.16816.F32.BF16 R56, R72.reuse, R48, R56 ;  /* 0x000000304838723c */ /* 0x042fe40000041838 */
[----:B------:R-:W-:Y:S06]  /*1dfc0*/  MUFU.EX2 R144, R144 ;  /* 0x0000009000907308 */ /* 0x000fec0000000800 */
[C---:B------:R-:W-:Y:S01]  /*1dfd0*/  HMMA.16816.F32.BF16 R40, R72.reuse, R50, R40 ;  /* 0x000000324828723c */ /* 0x040fe20000041828 */
[----:B------:R-:W1:Y:S01]  /*1dfe0*/  LDSM.16.MT88.4 R48, [R204+0x1000] ;  /* 0x00100000cc30783b */ /* 0x000e620000004200 */
[----:B------:R-:W3:Y:S06]  /*1dff0*/  MUFU.EX2 R147, R147 ;  /* 0x0000009300937308 */ /* 0x000eec0000000800 */
[C---:B------:R-:W-:Y:S02]  /*1e000*/  HMMA.16816.F32.BF16 R68, R72.reuse, R76, R68 ;  /* 0x0000004c4844723c */ /* 0x040fe40000041844 */
[----:B------:R-:W-:Y:S06]  /*1e010*/  MUFU.EX2 R146, R146 ;  /* 0x0000009200927308 */ /* 0x000fec0000000800 */
[----:B------:R-:W-:Y:S01]  /*1e020*/  HMMA.16816.F32.BF16 R8, R72, R78, R8 ;  /* 0x0000004e4808723c */ /* 0x000fe20000041808 */
[----:B--2---:R-:W-:Y:S01]  /*1e030*/  F2FP.BF16.F32.PACK_AB R72, R138, R141 ;  /* 0x0000008d8a48723e */ /* 0x004fe200000010ff */
[----:B------:R-:W2:Y:S01]  /*1e040*/  LDSM.16.MT88.4 R76, [R206+0x1000] ;  /* 0x00100000ce4c783b */ /* 0x000ea20000004200 */
        /* <DEDUP_REMOVED lines=10> */
[----:B------:R-:W3:Y:S02]  /*1e0f0*/  MUFU.EX2 R151, R151 ;  /* 0x0000009700977308 */ /* 0x000ee40000000800 */
[C---:B------:R-:W-:Y:S01]  /*1e100*/  HMMA.16816.F32.BF16 R20, R72.reuse, R62, R20 ;  /* 0x0000003e4814723c */ /* 0x040fe20000041814 */
[----:B------:R-:W2:Y:S05]  /*1e110*/  LDSM.16.MT88.4 R60, [R199+0xb800] ;  /* 0x00b80000c73c783b */ /* 0x000eaa0000004200 */
[----:B------:R-:W-:Y:S02]  /*1e120*/  MUFU.EX2 R150, R150 ;  /* 0x0000009600967308 */ /* 0x000fe40000000800 */
[----:B----4-:R-:W-:Y:S01]  /*1e130*/  HMMA.16816.F32.BF16 R44, R72, R64, R44 ;  /* 0x00000040482c723c */ /* 0x010fe2000004182c */
[----:B-----5:R-:W-:-:S05]  /*1e140*/  F2FP.BF16.F32.PACK_AB R64, R149, R146 ;  /* 0x000000929540723e */ /* 0x020fca00000010ff */
[----:B------:R-:W4:Y:S02]  /*1e150*/  MUFU.EX2 R153, R153 ;  /* 0x0000009900997308 */ /* 0x000f240000000800 */
[----:B------:R-:W-:Y:S01]  /*1e160*/  HMMA.16816.F32.BF16 R4, R72, R66, R4 ;  /* 0x000000424804723c */ /* 0x000fe20000041804 */
[----:B---3--:R-:W-:-:S05]  /*1e170*/  F2FP.BF16.F32.PACK_AB R66, R151, R148 ;  /* 0x000000949742723e */ /* 0x008fca00000010ff */
[----:B------:R-:W-:Y:S02]  /*1e180*/  MUFU.EX2 R152, R152 ;  /* 0x0000009800987308 */ /* 0x000fe40000000800 */
[C---:B-1----:R-:W-:Y:S06]  /*1e190*/  HMMA.16816.F32.BF16 R56, R72.reuse, R48, R56 ;  /* 0x000000304838723c */ /* 0x042fec0000041838 */
[----:B------:R-:W1:Y:S01]  /*1e1a0*/  MUFU.EX2 R155, R155 ;  /* 0x0000009b009b7308 */ /* 0x000e620000000800 */
[----:B----4-:R-:W-:Y:S01]  /*1e1b0*/  F2FP.BF16.F32.PACK_AB R65, R153, R150 ;  /* 0x000000969941723e */ /* 0x010fe200000010ff */
[----:B------:R-:W-:Y:S01]  /*1e1c0*/  HMMA.16816.F32.BF16 R40, R72, R50, R40 ;  /* 0x000000324828723c */ /* 0x000fe20000041828 */
[----:B------:R-:W3:Y:S01]  /*1e1d0*/  LDSM.16.MT88.4 R48, [R204+0x1800] ;  /* 0x00180000cc30783b */ /* 0x000ee20000004200 */
[----:B------:R-:W-:-:S04]  /*1e1e0*/  FADD.FTZ R150, R150, R147 ;  /* 0x0000009396967221 */ /* 0x000fc80000010000 */
[----:B------:R-:W-:Y:S01]  /*1e1f0*/  MUFU.EX2 R52, R52 ;  /* 0x0000003400347308 */ /* 0x000fe20000000800 */
[----:B------:R-:W-:Y:S01]  /*1e200*/  FADD.FTZ R153, R153, R150 ;  /* 0x0000009699997221 */ /* 0x000fe20000010000 */
[----:B--2---:R-:W-:Y:S01]  /*1e210*/  HMMA.16816.F32.BF16 R68, R72, R76, R68 ;  /* 0x0000004c4844723c */ /* 0x004fe20000041844 */
[--C-:B------:R-:W-:Y:S01]  /*1e220*/  FFMA.FTZ R76, R39, UR4, -R194.reuse ;  /* 0x00000004274c7c23 */ /* 0x100fe200080108c2 */
[----:B------:R-:W-:-:S04]  /*1e230*/  FFMA.FTZ R77, R171, UR4, -R194 ;  /* 0x00000004ab4d7c23 */ /* 0x000fc800080108c2 */
[----:B------:R-:W-:Y:S01]  /*1e240*/  MUFU.EX2 R55, R55 ;  /* 0x0000003700377308 */ /* 0x000fe20000000800 */
[----:B-1----:R-:W-:Y:S01]  /*1e250*/  F2FP.BF16.F32.PACK_AB R67, R155, R152 ;  /* 0x000000989b43723e */ /* 0x002fe200000010ff */
[----:B------:R-:W-:Y:S01]  /*1e260*/  HMMA.16816.F32.BF16 R8, R72, R78, R8 ;  /* 0x0000004e4808723c */ /* 0x000fe20000041808 */
[----:B------:R-:W-:Y:S01]  /*1e270*/  FFMA.FTZ R73, R17, UR4, -R202 ;  /* 0x0000000411497c23 */ /* 0x000fe200080108ca */
[--C-:B------:R-:W-:Y:S01]  /*1e280*/  FFMA.FTZ R74, R36, UR4, -R194.reuse ;  /* 0x00000004244a7c23 */ /* 0x100fe200080108c2 */
[----:B------:R-:W-:Y:S01]  /*1e290*/  FFMA.FTZ R75, R37, UR4, -R194 ;  /* 0x00000004254b7c23 */ /* 0x000fe200080108c2 */
[----:B------:R-:W-:Y:S01]  /*1e2a0*/  FFMA.FTZ R36, R28, UR4, -R202 ;  /* 0x000000041c247c23 */ /* 0x000fe200080108ca */
[--C-:B------:R-:W-:Y:S01]  /*1e2b0*/  FFMA.FTZ R78, R166, UR4, -R194.reuse ;  /* 0x00000004a64e7c23 */ /* 0x100fe200080108c2 */
[----:B------:R1:W-:Y:S01]  /*1e2c0*/  MUFU.EX2 R72, R16 ;  /* 0x0000001000487308 */ /* 0x0003e20000000800 */
[----:B------:R-:W-:Y:S01]  /*1e2d0*/  FFMA.FTZ R79, R167, UR4, -R194 ;  /* 0x00000004a74f7c23 */ /* 0x000fe200080108c2 */
[C---:B------:R-:W-:Y:S01]  /*1e2e0*/  HMMA.16816.F32.BF16 R12, R64.reuse, R60, R12 ;  /* 0x0000003c400c723c */ /* 0x040fe2000004180c */
[--C-:B------:R-:W-:Y:S01]  /*1e2f0*/  FFMA.FTZ R60, R34, UR4, -R202.reuse ;  /* 0x00000004223c7c23 */ /* 0x100fe200080108ca */
[--C-:B------:R-:W-:Y:S01]  /*1e300*/  FFMA.FTZ R61, R29, UR4, -R202.reuse ;  /* 0x000000041d3d7c23 */ /* 0x100fe200080108ca */
[----:B------:R-:W2:Y:S01]  /*1e310*/  LDSM.16.MT88.4 R32, [R206+0x1800] ;  /* 0x00180000ce20783b */ /* 0x000ea20000004200 */
[----:B------:R-:W-:Y:S01]  /*1e320*/  FADD.FTZ R152, R152, R153 ;  /* 0x0000009998987221 */ /* 0x000fe20000010000 */
[----:B------:R-:W-:Y:S01]  /*1e330*/  FFMA.FTZ R167, R181, UR4, -R202 ;  /* 0x00000004b5a77c23 */ /* 0x000fe200080108ca */
[----:B------:R-:W4:Y:S02]  /*1e340*/  MUFU.EX2 R73, R73 ;  /* 0x0000004900497308 */ /* 0x000f240000000800 */
[----:B------:R-:W-:Y:S01]  /*1e350*/  HMMA.16816.F32.BF16 R20, R64, R62, R20 ;  /* 0x0000003e4014723c */ /* 0x000fe20000041814 */
[--C-:B------:R-:W-:Y:S01]  /*1e360*/  FFMA.FTZ R62, R18, UR4, -R194.reuse ;  /* 0x00000004123e7c23 */ /* 0x100fe200080108c2 */
[----:B------:R-:W-:Y:S01]  /*1e370*/  FFMA.FTZ R63, R19, UR4, -R194 ;  /* 0x00000004133f7c23 */ /* 0x000fe200080108c2 */
[----:B------:R-:W-:-:S03]  /*1e380*/  FADD.FTZ R155, R155, R152 ;  /* 0x000000989b9b7221 */ /* 0x000fc60000010000 */
[----:B------:R-:W-:Y:S01]  /*1e390*/  MUFU.EX2 R60, R60 ;  /* 0x0000003c003c7308 */ /* 0x000fe20000000800 */
[----:B-1----:R-:W1:Y:S01]  /*1e3a0*/  LDSM.16.MT88.4 R16, [R0+0xc000] ;  /* 0x00c000000010783b */ /* 0x002e620000004200 */
[C---:B------:R-:W-:Y:S06]  /*1e3b0*/  HMMA.16816.F32.BF16 R44, R64.reuse, R24, R44 ;  /* 0x00000018402c723c */ /* 0x040fec000004182c */
[----:B------:R-:W5:Y:S02]  /*1e3c0*/  MUFU.EX2 R61, R61 ;  /* 0x0000003d003d7308 */ /* 0x000f640000000800 */
[C---:B------:R-:W-:Y:S01]  /*1e3d0*/  HMMA.16816.F32.BF16 R4, R64.reuse, R26, R4 ;  /* 0x0000001a4004723c */ /* 0x040fe20000041804 */
[----:B------:R-:W1:Y:S05]  /*1e3e0*/  LDSM.16.MT88.4 R24, [R199+0xc000] ;  /* 0x00c00000c718783b */ /* 0x000e6a0000004200 */
[----:B------:R-:W-:Y:S02]  /*1e3f0*/  MUFU.EX2 R62, R62 ;  /* 0x0000003e003e7308 */ /* 0x000fe40000000800 */
[----:B---3--:R-:W-:Y:S01]  /*1e400*/  HMMA.16816.F32.BF16 R56, R64, R48, R56 ;  /* 0x000000304038723c */ /* 0x008fe20000041838 */
[----:B----4-:R-:W-:-:S05]  /*1e410*/  F2FP.BF16.F32.PACK_AB R48, R73, R72 ;  /* 0x000000484930723e */ /* 0x010fca00000010ff */
[----:B------:R-:W3:Y:S02]  /*1e420*/  MUFU.EX2 R63, R63 ;  /* 0x0000003f003f7308 */ /* 0x000ee40000000800 */
[----:B------:R-:W-:Y:S01]  /*1e430*/  HMMA.16816.F32.BF16 R40, R64, R50, R40 ;  /* 0x000000324028723c */ /* 0x000fe20000041828 */
[----:B-----5:R-:W-:-:S05]  /*1e440*/  F2FP.BF16.F32.PACK_AB R50, R61, R60 ;  /* 0x0000003c3d32723e */ /* 0x020fca00000010ff */
[----:B------:R-:W-:Y:S02]  /*1e450*/  MUFU.EX2 R74, R74 ;  /* 0x0000004a004a7308 */ /* 0x000fe40000000800 */
[C---:B--2---:R-:W-:Y:S06]  /*1e460*/  HMMA.16816.F32.BF16 R68, R64.reuse, R32, R68 ;  /* 0x000000204044723c */ /* 0x044fec0000041844 */
[----:B------:R-:W2:Y:S01]  /*1e470*/  MUFU.EX2 R75, R75 ;  /* 0x0000004b004b7308 */ /* 0x000ea20000000800 */
[----:B---3--:R-:W-:Y:S01]  /*1e480*/  F2FP.BF16.F32.PACK_AB R49, R63, R62 ;  /* 0x0000003e3f31723e */ /* 0x008fe200000010ff */
[----:B------:R-:W-:Y:S01]  /*1e490*/  HMMA.16816.F32.BF16 R8, R64, R34, R8 ;  /* 0x000000224008723c */ /* 0x000fe20000041808 */
[--C-:B------:R-:W-:Y:S01]  /*1e4a0*/  FFMA.FTZ R65, R31, UR4, -R202.reuse ;  /* 0x000000041f417c23 */ /* 0x100fe200080108ca */
[----:B------:R-:W-:Y:S01]  /*1e4b0*/  FFMA.FTZ R66, R30, UR4, -R202 ;  /* 0x000000041e427c23 */ /* 0x000fe200080108ca */
[----:B------:R-:W3:Y:S01]  /*1e4c0*/  LDSM.16.MT88.4 R32, [R204+0x2000] ;  /* 0x00200000cc20783b */ /* 0x000ee20000004200 */
[----:B------:R-:W-:Y:S01]  /*1e4d0*/  FFMA.FTZ R67, R38, UR4, -R194 ;  /* 0x0000000426437c23 */ /* 0x000fe200080108c2 */
[----:B------:R-:W-:Y:S01]  /*1e4e0*/  FADD.FTZ R62, R62, R155 ;  /* 0x0000009b3e3e7221 */ /* 0x000fe20000010000 */
[----:B------:R4:W-:Y:S01]  /*1e4f0*/  MUFU.EX2 R64, R36 ;  /* 0x0000002400407308 */ /* 0x0009e20000000800 */
[----:B------:R-:W5:Y:S02]  /*1e500*/  LDSM.16.MT88.4 R28, [R206+0x2000] ;  /* 0x00200000ce1c783b */ /* 0x000f640000004200 */
[----:B------:R-:W-:Y:S01]  /*1e510*/  FADD.FTZ R63, R63, R62 ;  /* 0x0000003e3f3f7221 */ /* 0x000fe20000010000 */
[----:B------:R-:W-:-:S04]  /*1e520*/  FFMA.FTZ R62, R180, UR4, -R194 ;  /* 0x00000004b43e7c23 */ /* 0x000fc800080108c2 */
[----:B------:R-:W3:Y:S01]  /*1e530*/  MUFU.EX2 R65, R65 ;  /* 0x0000004100417308 */ /* 0x000ee20000000800 */
[----:B--2---:R-:W-:Y:S01]  /*1e540*/  F2FP.BF16.F32.PACK_AB R51, R75, R74 ;  /* 0x0000004a4b33723e */ /* 0x004fe200000010ff */
[----:B------:R-:W-:-:S04]  /*1e550*/  FADD.FTZ R74, R74, R63 ;  /* 0x0000003f4a4a7221 */ /* 0x000fc80000010000 */
[----:B------:R-:W-:Y:S02]  /*1e560*/  FADD.FTZ R74, R75, R74 ;  /* 0x0000004a4b4a7221 */ /* 0x000fe40000010000 */
        /* <DEDUP_REMOVED lines=177> */
[----:B------:R4:W-:Y:S07]  /*1f080*/  MUFU.EX2 R2, R82 ;  /* 0x0000005200027308 */ /* 0x0009ee0000000800 */
[C---:B------:R-:W-:Y:S01]  /*1f090*/  HMMA.16816.F32.BF16 R20, R32.reuse, R18, R20 ;  /* 0x000000122014723c */ /* 0x040fe20000041814 */
[----:B------:R-:W5:Y:S01]  /*1f0a0*/  LDSM.16.MT88.4 R16, [R199+0x10000] ;  /* 0x01000000c710783b */ /* 0x000f620000004200 */
[----:B------:R-:W-:Y:S06]  /*1f0b0*/  MUFU.EX2 R165, R165 ;  /* 0x000000a500a57308 */ /* 0x000fec0000000800 */
[C---:B---3--:R-:W-:Y:S02]  /*1f0c0*/  HMMA.16816.F32.BF16 R44, R32.reuse, R24, R44 ;  /* 0x00000018202c723c */ /* 0x048fe4000004182c */
[----:B------:R-:W-:Y:S06]  /*1f0d0*/  MUFU.EX2 R167, R167 ;  /* 0x000000a700a77308 */ /* 0x000fec0000000800 */
[C---:B------:R-:W-:Y:S01]  /*1f0e0*/  HMMA.16816.F32.BF16 R4, R32.reuse, R26, R4 ;  /* 0x0000001a2004723c */ /* 0x040fe20000041804 */
[----:B------:R-:W3:Y:S01]  /*1f0f0*/  LDSM.16.MT88.4 R24, [R0+0x10000] ;  /* 0x010000000018783b */ /* 0x000ee20000004200 */
[----:B------:R-:W-:Y:S06]  /*1f100*/  MUFU.EX2 R62, R62 ;  /* 0x0000003e003e7308 */ /* 0x000fec0000000800 */
[C---:B--2---:R-:W-:Y:S02]  /*1f110*/  HMMA.16816.F32.BF16 R56, R32.reuse, R28, R56 ;  /* 0x0000001c2038723c */ /* 0x044fe40000041838 */
[----:B------:R-:W-:Y:S06]  /*1f120*/  MUFU.EX2 R239, R239 ;  /* 0x000000ef00ef7308 */ /* 0x000fec0000000800 */
[C---:B------:R-:W-:Y:S01]  /*1f130*/  HMMA.16816.F32.BF16 R40, R32.reuse, R30, R40 ;  /* 0x0000001e2028723c */ /* 0x040fe20000041828 */
[----:B------:R-:W2:Y:S07]  /*1f140*/  LDSM.16.MT88.4 R28, [R204+0x6000] ;  /* 0x00600000cc1c783b */ /* 0x000eae0000004200 */
[----:B-1----:R-:W-:Y:S01]  /*1f150*/  HMMA.16816.F32.BF16 R68, R32, R36, R68 ;  /* 0x000000242044723c */ /* 0x002fe20000041844 */
[----:B------:R-:W-:Y:S01]  /*1f160*/  FFMA.FTZ R36, R81, UR4, -R202 ;  /* 0x0000000451247c23 */ /* 0x000fe200080108ca */
[----:B------:R-:W-:Y:S01]  /*1f170*/  FFMA.FTZ R81, R83, UR4, -R194 ;  /* 0x0000000453517c23 */ /* 0x000fe200080108c2 */
[----:B------:R-:W-:Y:S01]  /*1f180*/  FADD.FTZ R83, R197, R198 ;  /* 0x000000c6c5537221 */ /* 0x000fe20000010000 */
[----:B------:R-:W-:Y:S01]  /*1f190*/  FFMA.FTZ R37, R80, UR4, -R202 ;  /* 0x0000000450257c23 */ /* 0x000fe200080108ca */
[----:B------:R-:W-:-:S02]  /*1f1a0*/  FFMA.FTZ R80, R172, UR4, -R194 ;  /* 0x00000004ac507c23 */ /* 0x000fc400080108c2 */
        /* <DEDUP_REMOVED lines=10> */
[----:B------:R-:W-:Y:S01]  /*1f250*/  FFMA.FTZ R83, R175, UR4, -R194 ;  /* 0x00000004af537c23 */ /* 0x000fe200080108c2 */
[----:B------:R-:W-:Y:S02]  /*1f260*/  MUFU.EX2 R37, R37 ;  /* 0x0000002500257308 */ /* 0x000fe40000000800 */
[----:B----4-:R-:W-:-:S02]  /*1f270*/  FADD.FTZ R82, R132, R133 ;  /* 0x0000008584527221 */ /* 0x010fc40000010000 */
[C---:B-----5:R-:W-:Y:S02]  /*1f280*/  HMMA.16816.F32.BF16 R12, R32.reuse, R16, R12 ;  /* 0x00000010200c723c */ /* 0x060fe4000004180c */
[----:B------:R-:W-:Y:S02]  /*1f290*/  FADD.FTZ R82, R135, R82 ;  /* 0x0000005287527221 */ /* 0x000fe40000010000 */
[----:B------:R-:W1:Y:S02]  /*1f2a0*/  MUFU.EX2 R36, R36 ;  /* 0x0000002400247308 */ /* 0x000e640000000800 */
[----:B------:R-:W-:Y:S01]  /*1f2b0*/  FADD.FTZ R133, R141, R82 ;  /* 0x000000528d857221 */ /* 0x000fe20000010000 */
[----:B------:R-:W-:Y:S01]  /*1f2c0*/  FFMA.FTZ R82, R174, UR4, -R202 ;  /* 0x00000004ae527c23 */ /* 0x000fe200080108ca */
[----:B------:R-:W-:Y:S01]  /*1f2d0*/  HMMA.16816.F32.BF16 R20, R32, R18, R20 ;  /* 0x000000122014723c */ /* 0x000fe20000041814 */
[----:B------:R-:W4:Y:S01]  /*1f2e0*/  LDSM.16.MT88.4 R16, [R206+0x6000] ;  /* 0x00600000ce10783b */ /* 0x000f220000004200 */
[----:B------:R-:W-:-:S02]  /*1f2f0*/  FADD.FTZ R133, R138, R133 ;  /* 0x000000858a857221 */ /* 0x000fc40000010000 */
[----:B------:R-:W-:Y:S02]  /*1f300*/  MUFU.EX2 R38, R38 ;  /* 0x0000002600267308 */ /* 0x000fe40000000800 */
[----:B------:R-:W-:Y:S02]  /*1f310*/  FADD.FTZ R140, R140, R133 ;  /* 0x000000858c8c7221 */ /* 0x000fe40000010000 */
[----:B---3--:R-:W-:Y:S01]  /*1f320*/  HMMA.16816.F32.BF16 R44, R32, R24, R44 ;  /* 0x00000018202c723c */ /* 0x008fe2000004182c */
[----:B------:R-:W-:Y:S01]  /*1f330*/  LDSM.16.MT88.4 R132, [R199+0x11800] ;  /* 0x01180000c784783b */ /* 0x000fe20000004200 */
[----:B------:R-:W-:Y:S02]  /*1f340*/  FADD.FTZ R143, R143, R140 ;  /* 0x0000008c8f8f7221 */ /* 0x000fe40000010000 */
[----:B------:R-:W-:Y:S02]  /*1f350*/  MUFU.EX2 R39, R39 ;  /* 0x0000002700277308 */ /* 0x000fe40000000800 */
[----:B------:R-:W-:-:S02]  /*1f360*/  FADD.FTZ R146, R146, R143 ;  /* 0x0000008f92927221 */ /* 0x000fc40000010000 */
[C---:B------:R-:W-:Y:S01]  /*1f370*/  HMMA.16816.F32.BF16 R4, R32.reuse, R26, R4 ;  /* 0x0000001a2004723c */ /* 0x040fe20000041804 */
[----:B------:R-:W3:Y:S01]  /*1f380*/  LDSM.16.MT88.4 R24, [R199+0x10800] ;  /* 0x01080000c718783b */ /* 0x000ee20000004200 */
[----:B------:R-:W-:Y:S02]  /*1f390*/  FADD.FTZ R149, R149, R146 ;  /* 0x0000009295957221 */ /* 0x000fe40000010000 */
[----:B------:R-:W5:Y:S01]  /*1f3a0*/  MUFU.EX2 R81, R81 ;  /* 0x0000005100517308 */ /* 0x000f620000000800 */
[----:B------:R-:W-:Y:S03]  /*1f3b0*/  LDSM.16.MT88.4 R140, [R0+0x11800] ;  /* 0x01180000008c783b */ /* 0x000fe60000004200 */
[C---:B--2---:R-:W-:Y:S04]  /*1f3c0*/  HMMA.16816.F32.BF16 R56, R32.reuse, R28, R56 ;  /* 0x0000001c2038723c */ /* 0x044fe80000041838 */
[----:B------:R-:W-:Y:S04]  /*1f3d0*/  MUFU.EX2 R80, R80 ;  /* 0x0000005000507308 */ /* 0x000fe80000000800 */
[C---:B------:R-:W-:Y:S01]  /*1f3e0*/  HMMA.16816.F32.BF16 R40, R32.reuse, R30, R40 ;  /* 0x0000001e2028723c */ /* 0x040fe20000041828 */
[----:B------:R-:W2:Y:S03]  /*1f3f0*/  LDSM.16.MT88.4 R28, [R0+0x10800] ;  /* 0x01080000001c783b */ /* 0x000ea60000004200 */
[----:B------:R-:W3:Y:S04]  /*1f400*/  MUFU.EX2 R83, R83 ;  /* 0x0000005300537308 */ /* 0x000ee80000000800 */
[C---:B----4-:R-:W-:Y:S04]  /*1f410*/  HMMA.16816.F32.BF16 R68, R32.reuse, R16, R68 ;  /* 0x000000102044723c */ /* 0x050fe80000041844 */
[----:B------:R-:W4:Y:S04]  /*1f420*/  MUFU.EX2 R82, R82 ;  /* 0x0000005200527308 */ /* 0x000f280000000800 */
[----:B------:R-:W-:Y:S01]  /*1f430*/  HMMA.16816.F32.BF16 R8, R32, R18, R8 ;  /* 0x000000122008723c */ /* 0x000fe20000041808 */
[----:B------:R-:W4:Y:S01]  /*1f440*/  LDSM.16.MT88.4 R16, [R204+0x6800] ;  /* 0x00680000cc10783b */ /* 0x000f220000004200 */
[----:B-1----:R-:W-:-:S02]  /*1f450*/  F2FP.BF16.F32.PACK_AB R32, R36, R37 ;  /* 0x000000252420723e */ /* 0x002fc400000010ff */
[----:B-----5:R-:W-:Y:S02]  /*1f460*/  F2FP.BF16.F32.PACK_AB R33, R81, R2 ;  /* 0x000000025121723e */ /* 0x020fe400000010ff */
[----:B------:R-:W-:Y:S02]  /*1f470*/  F2FP.BF16.F32.PACK_AB R34, R39, R38 ;  /* 0x000000262722723e */ /* 0x000fe400000010ff */
[----:B---3--:R-:W-:-:S07]  /*1f480*/  F2FP.BF16.F32.PACK_AB R35, R83, R80 ;  /* 0x000000505323723e */ /* 0x008fce00000010ff */
[----:B------:R-:W-:Y:S01]  /*1f490*/  HMMA.16816.F32.BF16 R12, R32, R24, R12 ;  /* 0x00000018200c723c */ /* 0x000fe2000004180c */
[----:B------:R-:W-:Y:S02]  /*1f4a0*/  FADD.FTZ R24, R148, R149 ;  /* 0x0000009594187221 */ /* 0x000fe40000010000 */
[----:B------:R-:W-:Y:S02]  /*1f4b0*/  MUFU.EX2 R148, R178 ;  /* 0x000000b200947308 */ /* 0x000fe40000000800 */
[----:B------:R-:W-:-:S03]  /*1f4c0*/  FADD.FTZ R151, R151, R24 ;  /* 0x0000001897977221 */ /* 0x000fc60000010000 */
[----:B------:R-:W-:Y:S01]  /*1f4d0*/  HMMA.16816.F32.BF16 R20, R32, R26, R20 ;  /* 0x0000001a2014723c */ /* 0x000fe20000041814 */
[----:B------:R-:W-:Y:S01]  /*1f4e0*/  FADD.FTZ R72, R72, R151 ;  /* 0x0000009748487221 */ /* 0x000fe20000010000 */
[----:B------:R-:W1:Y:S03]  /*1f4f0*/  LDSM.16.MT88.4 R24, [R206+0x6800] ;  /* 0x00680000ce18783b */ /* 0x000e660000004200 */
[----:B------:R-:W-:-:S03]  /*1f500*/  FADD.FTZ R73, R73, R72 ;  /* 0x0000004849497221 */ /* 0x000fc60000010000 */
[----:B--2---:R-:W-:Y:S01]  /*1f510*/  HMMA.16816.F32.BF16 R44, R32, R28, R44 ;  /* 0x0000001c202c723c */ /* 0x004fe2000004182c */
[----:B------:R-:W-:Y:S02]  /*1f520*/  FADD.FTZ R28, R60, R73 ;  /* 0x000000493c1c7221 */ /* 0x000fe40000010000 */
[----:B------:R-:W-:Y:S02]  /*1f530*/  MUFU.EX2 R60, R176 ;  /* 0x000000b0003c7308 */ /* 0x000fe40000000800 */
[----:B------:R-:W-:-:S03]  /*1f540*/  FADD.FTZ R61, R61, R28 ;  /* 0x0000001c3d3d7221 */ /* 0x000fc60000010000 */
[----:B------:R-:W-:Y:S01]  /*1f550*/  HMMA.16816.F32.BF16 R4, R32, R30, R4 ;  /* 0x0000001e2004723c */ /* 0x000fe20000041804 */
[----:B------:R-:W-:Y:S01]  /*1f560*/  FADD.FTZ R64, R64, R61 ;  /* 0x0000003d40407221 */ /* 0x000fe20000010000 */
[----:B------:R-:W2:Y:S01]  /*1f570*/  LDSM.16.MT88.4 R28, [R199+0x11000] ;  /* 0x01100000c71c783b */ /* 0x000ea20000004200 */
[----:B------:R-:W3:Y:S02]  /*1f580*/  MUFU.EX2 R61, R179 ;  /* 0x000000b3003d7308 */ /* 0x000ee40000000800 */
[----:B------:R-:W-:-:S03]  /*1f590*/  FADD.FTZ R65, R65, R64 ;  /* 0x0000004041417221 */ /* 0x000fc60000010000 */
[----:B----4-:R-:W-:Y:S01]  /*1f5a0*/  HMMA.16816.F32.BF16 R56, R32, R16, R56 ;  /* 0x000000102038723c */ /* 0x010fe20000041838 */
[----:B------:R-:W-:Y:S01]  /*1f5b0*/  FADD.FTZ R17, R67, R74 ;  /* 0x0000004a43117221 */ /* 0x000fe20000010000 */
[----:B------:R-:W-:-:S03]  /*1f5c0*/  FADD.FTZ R66, R66, R65 ;  /* 0x0000004142427221 */ /* 0x000fc60000010000 */
[----:B------:R-:W-:-:S03]  /*1f5d0*/  FADD.FTZ R17, R76, R17 ;  /* 0x000000114c117221 */ /* 0x000fc60000010000 */
[C---:B------:R-:W-:Y:S01]  /*1f5e0*/  HMMA.16816.F32.BF16 R40, R32.reuse, R18, R40 ;  /* 0x000000122028723c */ /* 0x040fe20000041828 */
[----:B------:R-:W-:Y:S01]  /*1f5f0*/  FADD.FTZ R52, R52, R17 ;  /* 0x0000001134347221 */ /* 0x000fe20000010000 */
[----:B------:R-:W-:Y:S01]  /*1f600*/  FADD.FTZ R17, R53, R66 ;  /* 0x0000004235117221 */ /* 0x000fe20000010000 */
[----:B------:R-:W-:Y:S02]  /*1f610*/  FFMA.FTZ R53, R183, UR4, -R194 ;  /* 0x00000004b7357c23 */ /* 0x000fe400080108c2 */
[----:B------:R-:W-:Y:S01]  /*1f620*/  FADD.FTZ R55, R55, R52 ;  /* 0x0000003437377221 */ /* 0x000fe20000010000 */
[----:B------:R-:W-:Y:S02]  /*1f630*/  FADD.FTZ R48, R48, R17 ;  /* 0x0000001130307221 */ /* 0x000fe40000010000 */
[----:B------:R-:W4:Y:S01]  /*1f640*/  LDSM.16.MT88.4 R16, [R0+0x11000] ;  /* 0x011000000010783b */ /* 0x000f220000004200 */
[----:B------:R-:W-:Y:S01]  /*1f650*/  FADD.FTZ R54, R54, R55 ;  /* 0x0000003736367221 */ /* 0x000fe20000010000 */
[----:B------:R-:W-:Y:S01]  /*1f660*/  FADD.FTZ R49, R49, R48 ;  /* 0x0000003031317221 */ /* 0x000fe20000010000 */
[----:B------:R-:W5:Y:S01]  /*1f670*/  MUFU.EX2 R53, R53 ;  /* 0x0000003500357308 */ /* 0x000f620000000800 */
[C---:B-1----:R-:W-:Y:S01]  /*1f680*/  HMMA.16816.F32.BF16 R68, R32.reuse, R24, R68 ;  /* 0x000000182044723c */ /* 0x042fe20000041844 */
[----:B------:R-:W-:Y:S01]  /*1f690*/  FADD.FTZ R77, R77, R54 ;  /* 0x000000364d4d7221 */ /* 0x000fe20000010000 */
[----:B------:R-:W-:Y:S01]  /*1f6a0*/  FADD.FTZ R50, R50, R49 ;  /* 0x0000003132327221 */ /* 0x000fe20000010000 */
[----:B------:R-:W-:Y:S01]  /*1f6b0*/  F2FP.BF16.F32.PACK_AB R24, R165, R82 ;  /* 0x00000052a518723e */ /* 0x000fe200000010ff */
[----:B------:R-:W-:Y:S01]  /*1f6c0*/  FFMA.FTZ R48, R182, UR4, -R202 ;  /* 0x00000004b6307c23 */ /* 0x000fe200080108ca */
[----:B------:R-:W-:Y:S01]  /*1f6d0*/  FADD.FTZ R78, R78, R77 ;  /* 0x0000004d4e4e7221 */ /* 0x000fe20000010000 */
[----:B------:R-:W-:Y:S01]  /*1f6e0*/  FADD.FTZ R51, R51, R50 ;  /* 0x0000003233337221 */ /* 0x000fe20000010000 */
[----:B---3--:R-:W-:Y:S01]  /*1f6f0*/  F2FP.BF16.F32.PACK_AB R25, R61, R60 ;  /* 0x0000003c3d19723e */ /* 0x008fe200000010ff */
[----:B------:R-:W-:Y:S01]  /*1f700*/  HMMA.16816.F32.BF16 R8, R32, R26, R8 ;  /* 0x0000001a2008723c */ /* 0x000fe20000041808 */
[----:B------:R-:W-:Y:S01]  /*1f710*/  FADD.FTZ R79, R79, R78 ;  /* 0x0000004e4f4f7221 */ /* 0x000fe20000010000 */
[----:B------:R-:W-:Y:S01]  /*1f720*/  FADD.FTZ R128, R128, R51 ;  /* 0x0000003380807221 */ /* 0x000fe20000010000 */
[----:B------:R-:W-:Y:S01]  /*1f730*/  F2FP.BF16.F32.PACK_AB R26, R167, R148 ;  /* 0x00000094a71a723e */ /* 0x000fe200000010ff */
[----:B------:R-:W1:Y:S01]  /*1f740*/  LDSM.16.MT88.4 R32, [R204+0x7000] ;  /* 0x00700000cc20783b */ /* 0x000e620000004200 */
[----:B------:R-:W-:Y:S01]  /*1f750*/  FADD.FTZ R130, R130, R79 ;  /* 0x0000004f82827221 */ /* 0x000fe20000010000 */
[----:B------:R-:W-:Y:S01]  /*1f760*/  FADD.FTZ R129, R129, R128 ;  /* 0x0000008081817221 */ /* 0x000fe20000010000 */
[----:B------:R-:W-:Y:S01]  /*1f770*/  FFMA.FTZ R49, R185, UR4, -R202 ;  /* 0x00000004b9317c23 */ /* 0x000fe200080108ca */
[----:B-----5:R-:W-:Y:S01]  /*1f780*/  F2FP.BF16.F32.PACK_AB R27, R53, R62 ;  /* 0x0000003e351b723e */ /* 0x020fe200000010ff */
        /* <DEDUP_REMOVED lines=12> */
[C---:B------:R-:W-:Y:S01]  /*1f850*/  HMMA.16816.F32.BF16 R20, R24.reuse, R30, R20 ;  /* 0x0000001e1814723c */ /* 0x040fe20000041814 */
[----:B------:R-:W3:Y:S01]  /*1f860*/  LDSM.16.MT88.4 R28, [R206+0x7000] ;  /* 0x00700000ce1c783b */ /* 0x000ee20000004200 */
[----:B------:R-:W-:Y:S01]  /*1f870*/  FADD.FTZ R123, R123, R122 ;  /* 0x0000007a7b7b7221 */ /* 0x000fe20000010000 */
[----:B------:R-:W-:Y:S02]  /*1f880*/  FADD.FTZ R116, R116, R121 ;  /* 0x0000007974747221 */ /* 0x000fe40000010000 */
[----:B------:R-:W5:Y:S01]  /*1f890*/  LDSM.16.MT88.4 R204, [R206+0x7800] ;  /* 0x00780000cecc783b */ /* 0x000f620000004200 */
[----:B------:R-:W-:Y:S01]  /*1f8a0*/  FADD.FTZ R118, R118, R123 ;  /* 0x0000007b76767221 */ /* 0x000fe20000010000 */
[----:B------:R-:W-:Y:S01]  /*1f8b0*/  FADD.FTZ R117, R117, R116 ;  /* 0x0000007475757221 */ /* 0x000fe20000010000 */
[C---:B----4-:R-:W-:Y:S01]  /*1f8c0*/  HMMA.16816.F32.BF16 R44, R24.reuse, R16, R44 ;  /* 0x00000010182c723c */ /* 0x050fe2000004182c */
[----:B------:R-:W-:Y:S01]  /*1f8d0*/  FFMA.FTZ R16, R184, UR4, -R194 ;  /* 0x00000004b8107c23 */ /* 0x000fe200080108c2 */
[----:B------:R-:W-:Y:S01]  /*1f8e0*/  FADD.FTZ R119, R119, R118 ;  /* 0x0000007677777221 */ /* 0x000fe20000010000 */
[----:B------:R-:W-:Y:S01]  /*1f8f0*/  FADD.FTZ R112, R112, R117 ;  /* 0x0000007570707221 */ /* 0x000fe20000010000 */
[----:B------:R-:W-:Y:S01]  /*1f900*/  FFMA.FTZ R17, R187, UR4, -R194 ;  /* 0x00000004bb117c23 */ /* 0x000fe200080108c2 */
[----:B------:R-:W4:Y:S01]  /*1f910*/  MUFU.EX2 R50, R50 ;  /* 0x0000003200327308 */ /* 0x000f220000000800 */
[----:B------:R-:W-:Y:S01]  /*1f920*/  FADD.FTZ R114, R114, R119 ;  /* 0x0000007772727221 */ /* 0x000fe20000010000 */
[----:B------:R-:W-:Y:S01]  /*1f930*/  FADD.FTZ R113, R113, R112 ;  /* 0x0000007071717221 */ /* 0x000fe20000010000 */
[C---:B------:R-:W-:Y:S01]  /*1f940*/  HMMA.16816.F32.BF16 R4, R24.reuse, R18, R4 ;  /* 0x000000121804723c */ /* 0x040fe20000041804 */
[----:B------:R-:W-:Y:S01]  /*1f950*/  FFMA.FTZ R18, R188, UR4, -R194 ;  /* 0x00000004bc127c23 */ /* 0x000fe200080108c2 */
[----:B------:R-:W-:Y:S01]  /*1f960*/  FADD.FTZ R115, R115, R114 ;  /* 0x0000007273737221 */ /* 0x000fe20000010000 */
[----:B------:R-:W-:Y:S01]  /*1f970*/  FADD.FTZ R108, R108, R113 ;  /* 0x000000716c6c7221 */ /* 0x000fe20000010000 */
[----:B------:R-:W-:Y:S01]  /*1f980*/  FFMA.FTZ R19, R191, UR4, -R194 ;  /* 0x00000004bf137c23 */ /* 0x000fe200080108c2 */
[----:B------:R-:W-:Y:S01]  /*1f990*/  MUFU.EX2 R16, R16 ;  /* 0x0000001000107308 */ /* 0x000fe20000000800 */
[----:B------:R-:W-:Y:S01]  /*1f9a0*/  FADD.FTZ R110, R110, R115 ;  /* 0x000000736e6e7221 */ /* 0x000fe20000010000 */
[----:B------:R-:W-:Y:S01]  /*1f9b0*/  FADD.FTZ R109, R109, R108 ;  /* 0x0000006c6d6d7221 */ /* 0x000fe20000010000 */
[----:B-1----:R-:W-:Y:S01]  /*1f9c0*/  HMMA.16816.F32.BF16 R56, R24, R32, R56 ;  /* 0x000000201838723c */ /* 0x002fe20000041838 */
[----:B--2---:R-:W-:Y:S01]  /*1f9d0*/  F2FP.BF16.F32.PACK_AB R152, R49, R48 ;  /* 0x000000303198723e */ /* 0x004fe200000010ff */
[----:B------:R-:W-:Y:S01]  /*1f9e0*/  FADD.FTZ R111, R111, R110 ;  /* 0x0000006e6f6f7221 */ /* 0x000fe20000010000 */
[----:B------:R-:W-:-:S02]  /*1f9f0*/  FADD.FTZ R104, R104, R109 ;  /* 0x0000006d68687221 */ /* 0x000fc40000010000 */
[----:B------:R-:W1:Y:S01]  /*1fa00*/  MUFU.EX2 R17, R17 ;  /* 0x0000001100117308 */ /* 0x000e620000000800 */
[----:B------:R-:W-:Y:S01]  /*1fa10*/  FADD.FTZ R106, R106, R111 ;  /* 0x0000006f6a6a7221 */ /* 0x000fe20000010000 */
[----:B------:R-:W-:Y:S01]  /*1fa20*/  FADD.FTZ R105, R105, R104 ;  /* 0x0000006869697221 */ /* 0x000fe20000010000 */
[C---:B------:R-:W-:Y:S01]  /*1fa30*/  HMMA.16816.F32.BF16 R40, R24.reuse, R34, R40 ;  /* 0x000000221828723c */ /* 0x040fe20000041828 */
[----:B----4-:R-:W-:Y:S01]  /*1fa40*/  F2FP.BF16.F32.PACK_AB R154, R239, R50 ;  /* 0x00000032ef9a723e */ /* 0x010fe200000010ff */
[----:B------:R-:W-:Y:S01]  /*1fa50*/  FADD.FTZ R107, R107, R106 ;  /* 0x0000006a6b6b7221 */ /* 0x000fe20000010000 */
[----:B------:R-:W-:Y:S02]  /*1fa60*/  FADD.FTZ R100, R100, R105 ;  /* 0x0000006964647221 */ /* 0x000fe40000010000 */
[----:B------:R-:W-:Y:S01]  /*1fa70*/  MUFU.EX2 R18, R18 ;  /* 0x0000001200127308 */ /* 0x000fe20000000800 */
[----:B------:R-:W-:Y:S01]  /*1fa80*/  FADD.FTZ R102, R102, R107 ;  /* 0x0000006b66667221 */ /* 0x000fe20000010000 */
[----:B------:R-:W-:Y:S01]  /*1fa90*/  FADD.FTZ R101, R101, R100 ;  /* 0x0000006465657221 */ /* 0x000fe20000010000 */
[----:B---3--:R-:W-:Y:S02]  /*1faa0*/  HMMA.16816.F32.BF16 R68, R24, R28, R68 ;  /* 0x0000001c1844723c */ /* 0x008fe40000041844 */
[----:B------:R-:W-:Y:S01]  /*1fab0*/  FADD.FTZ R103, R103, R102 ;  /* 0x0000006667677221 */ /* 0x000fe20000010000 */
[----:B------:R-:W-:-:S02]  /*1fac0*/  FADD.FTZ R96, R96, R101 ;  /* 0x0000006560607221 */ /* 0x000fc40000010000 */
[----:B------:R-:W2:Y:S01]  /*1fad0*/  MUFU.EX2 R19, R19 ;  /* 0x0000001300137308 */ /* 0x000ea20000000800 */
[----:B------:R-:W-:Y:S01]  /*1fae0*/  FADD.FTZ R98, R98, R103 ;  /* 0x0000006762627221 */ /* 0x000fe20000010000 */
[----:B------:R-:W-:Y:S01]  /*1faf0*/  FADD.FTZ R97, R97, R96 ;  /* 0x0000006061617221 */ /* 0x000fe20000010000 */
[----:B-1----:R-:W-:Y:S01]  /*1fb00*/  F2FP.BF16.F32.PACK_AB R153, R17, R16 ;  /* 0x000000101199723e */ /* 0x002fe200000010ff */
        /* <DEDUP_REMOVED lines=19> */
[C---:B------:R-:W-:Y:S02]  /*1fc40*/  HMMA.16816.F32.BF16 R136, R152.reuse, R140, R44 ;  /* 0x0000008c9888723c */ /* 0x040fe4000004182c */
[----:B------:R-:W-:Y:S01]  /*1fc50*/  FADD.FTZ R81, R81, R2 ;  /* 0x0000000251517221 */ /* 0x000fe20000010000 */
[----:B------:R-:W-:Y:S01]  /*1fc60*/  FADD.FTZ R38, R38, R37 ;  /* 0x0000002526267221 */ /* 0x000fe20000010000 */
[-C--:B------:R-:W-:Y:S02]  /*1fc70*/  MOV R2, R190.reuse ;  /* 0x000000be00027202 */ /* 0x080fe40000000f00 */
[----:B------:R-:W-:Y:S01]  /*1fc80*/  FADD.FTZ R80, R80, R81 ;  /* 0x0000005150507221 */ /* 0x000fe20000010000 */
[----:B------:R-:W-:Y:S01]  /*1fc90*/  FADD.FTZ R39, R39, R38 ;  /* 0x0000002627277221 */ /* 0x000fe20000010000 */
[----:B------:R-:W-:Y:S01]  /*1fca0*/  HMMA.16816.F32.BF16 R144, R152, R156, R56 ;  /* 0x0000009c9890723c */ /* 0x000fe20000041838 */
[----:B------:R-:W-:Y:S01]  /*1fcb0*/  @P1 MOV R2, R190 ;  /* 0x000000be00021202 */ /* 0x000fe20000000f00 */
        /* <DEDUP_REMOVED lines=21> */
[----:B-----5:R-:W-:Y:S02]  /*1fe10*/  HMMA.16816.F32.BF16 R148, R152, R204, R68 ;  /* 0x000000cc9894723c */ /* 0x020fe40000041844 */
[----:B------:R-:W-:-:S06]  /*1fe20*/  FADD.FTZ R238, R19, R18 ;  /* 0x0000001213ee7221 */ /* 0x000fcc0000010000 */
[----:B------:R-:W-:Y:S01]  /*1fe30*/  HMMA.16816.F32.BF16 R152, R152, R206, R8 ;  /* 0x000000ce9898723c */ /* 0x000fe20000041808 */
[----:B------:R-:W-:-:S04]  /*1fe40*/  NOP ;  /* 0x0000000000007918 */ /* 0x000fc80000000000 */
[----:B------:R-:W-:-:S15]  /*1fe50*/  BRA.U UP0, `(.L_x_1671) ;  /* 0x0000000100047547 */ /* 0x000fde000b800000 */
.L_x_1665:
[----:B------:R-:W-:-:S12]  /*1fe60*/  UIADD3 UR14, UPT, UPT, UR10, -0x1, URZ ;  /* 0xffffffff0a0e7890 */ /* 0x000fd8000fffe0ff */
.L_x_1671:
[----:B------:R-:W-:-:S09]  /*1fe70*/  UISETP.GE.AND UP0, UPT, UR14, UR7, UPT ;  /* 0x000000070e00728c */ /* 0x000fd2000bf06270 */
[----:B------:R-:W-:Y:S05]  /*1fe80*/  BRA.U !UP0, `(.L_x_1672) ;  /* 0x0000005908087547 */ /* 0x000fea000b800000 */
        /* <DEDUP_REMOVED lines=10> */
[----:B------:R-:W-:Y:S01]  /*1ff30*/  UMOV UR15, 0x400 ;  /* 0x00000400000f7882 */ /* 0x000fe20000000000 */
[----:B------:R-:W-:Y:S01]  /*1ff40*/  MOV R236, RZ ;  /* 0x000000ff00ec7202 */ /* 0x000fe20000000f00 */
[----:B------:R-:W-:Y:S01]  /*1ff50*/  ULEA UR12, UR14, 0x100, 0x8 ;  /* 0x000001000e0c7891 */ /* 0x000fe2000f8e40ff */
[----:B------:R-:W-:Y:S01]  /*1ff60*/  PLOP3.LUT P6, PT, PT, PT, UP0, 0x80, 0x8 ;  /* 0x000000000008781c */ /* 0x000fe20003fcf008 */
[----:B------:R-:W-:Y:S01]  /*1ff70*/  IMAD.IADD R224, R224, 0x1, R225 ;  /* 0x00000001e0e07824 */ /* 0x000fe200078e02e1 */
[----:B------:R-:W-:Y:S01]  /*1ff80*/  IADD3 R237, PT, PT, R225, 0xa000, RZ ;  /* 0x0000a000e1ed7810 */ /* 0x000fe20007ffe0ff */
[----:B------:R-:W-:Y:S01]  /*1ff90*/  UIADD3 UR14, UPT, UPT, UR14, 0x1, URZ ;  /* 0x000000010e0e7890 */ /* 0x000fe2000fffe0ff */
[----:B------:R-:W2:Y:S01]  /*1ffa0*/  LDCU UR13, c[0x0][0x440] ;  /* 0x00008800ff0d77ac */ /* 0x000ea20008000800 */
[----:B------:R-:W3:Y:S01]  /*1ffb0*/  LDCU UR4, c[0x0][0x45c] ;  /* 0x00008b80ff0477ac */ /* 0x000ee20008000800 */
[----:B------:R-:W4:Y:S01]  /*1ffc0*/  LDCU.64 UR16, c[0x0][0x358] ;  /* 0x00006b00ff1077ac */ /* 0x000f220008000a00 */
[----:B------:R-:W2:Y:S01]  /*1ffd0*/  LDCU.64 UR8, c[0x0][0x3a0] ;  /* 0x00007400ff0877ac */ /* 0x000ea20008000a00 */
[----:B------:R-:W2:Y:S01]  /*1ffe0*/  LDCU.64 UR10, c[0x0][0x3a8] ;  /* 0x00007500ff0a77ac */ /* 0x000ea20008000a00 */
[----:B-1----:R-:W-:-:S12]  /*1fff0*/  ULEA UR6, UR5, UR15, 0x18 ;  /* 0x0000000f05067291 */ /* 0x002fd8000f8ec0ff */
.L_x_1676:
[----:B------:R-:W-:Y:S01]  /*20000*/  @!P6 IADD3 R13, P0, PT, RZ, -R236, RZ ;  /* 0x800000ecff0de210 */ /* 0x000fe20007f1e0ff */
[----:B------:R-:W1:Y:S01]  /*20010*/  S2R R226, SR_TID.X ;  /* 0x0000000000e27919 */ /* 0x000e620000002100 */
[----:B------:R-:W5:Y:S01]  /*20020*/  @!P6 LDC R4, c[0x0][0x3c0] ;  /* 0x0000f000ff04eb82 */ /* 0x000f620000000800 */
[----:B------:R-:W-:Y:S07]  /*20030*/  DEPBAR.LE SB0, 0x0 ;  /* 0x000080000000791a */ /* 0x000fee0000000000 */
[----:B------:R-:W2:Y:S08]  /*20040*/  LDC R11, c[0x0][0x3c4] ;  /* 0x0000f100ff0b7b82 */ /* 0x000eb00000000800 */
[----:B------:R-:W-:Y:S01]  /*20050*/  BAR.SYNC.DEFER_BLOCKING 0x0 ;  /* 0x0000000000007b1d */ /* 0x000fe20000010000 */
[----:B------:R-:W-:Y:S01]  /*20060*/  IMAD.MOV.U32 R8, RZ, RZ, R233 ;  /* 0x000000ffff087224 */ /* 0x000fe200078e00e9 */
[----:B-1----:R-:W-:Y:S01]  /*20070*/  LOP3.LUT R241, R226, 0x38, RZ, 0xc0, !PT ;  /* 0x00000038e2f17812 */ /* 0x002fe200078ec0ff */
[----:B-----5:R-:W-:Y:S01]  /*20080*/  @!P6 IMAD.SHL.U32 R6, R4, 0x100, RZ ;  /* 0x000001000406e824 */ /* 0x020fe200078e00ff */
[----:B------:R-:W-:Y:S01]  /*20090*/  SHF.R.U32.HI R227, RZ, 0x1, R226 ;  /* 0x00000001ffe37819 */ /* 0x000fe200000116e2 */
[C---:B------:R-:W-:Y:S02]  /*200a0*/  IMAD.SHL.U32 R2, R226.reuse, 0x8, RZ ;  /* 0x00000008e2027824 */ /* 0x040fe400078e00ff */
[C---:B------:R-:W-:Y:S01]  /*200b0*/  IMAD.SHL.U32 R9, R226.reuse, 0x40, RZ ;  /* 0x00000040e2097824 */ /* 0x040fe200078e00ff */
[----:B------:R-:W-:Y:S01]  /*200c0*/  LOP3.LUT R0, R227, 0x8, RZ, 0xc0, !PT ;  /* 0x00000008e3007812 */ /* 0x000fe200078ec0ff */
[----:B------:R-:W-:Y:S01]  /*200d0*/  IMAD.SHL.U32 R228, R226, 0x20, RZ ;  /* 0x00000020e2e47824 */ /* 0x000fe200078e00ff */
[----:B------:R-:W-:Y:S01]  /*200e0*/  LOP3.LUT R241, R241, 0x1f8, R2, 0x78, !PT ;  /* 0x000001f8f1f17812 */ /* 0x000fe200078e7802 */
[----:B------:R-:W-:Y:S01]  /*200f0*/  @!P6 IMAD.X R6, RZ, RZ, ~R6, P0 ;  /* 0x000000ffff06e224 */ /* 0x000fe200000e0e06 */
[----:B------:R-:W-:Y:S02]  /*20100*/  LOP3.LUT R7, R9, 0x1c0, RZ, 0xc0, !PT ;  /* 0x000001c009077812 */ /* 0x000fe400078ec0ff */
[----:B------:R-:W-:Y:S02]  /*20110*/  LOP3.LUT R228, R228, 0x7c00, RZ, 0xc0, !PT ;  /* 0x00007c00e4e47812 */ /* 0x000fe400078ec0ff */
[----:B------:R-:W-:Y:S02]  /*20120*/  @!P6 SHF.R.S64 R13, R13, 0x1f, R6 ;  /* 0x0000001f0d0de819 */ /* 0x000fe40000001006 */
[--C-:B------:R-:W-:Y:S02]  /*20130*/  LOP3.LUT R7, R7, 0x38, R2.reuse, 0xf8, !PT ;  /* 0x0000003807077812 */ /* 0x100fe400078ef802 */
[----:B------:R-:W-:Y:S02]  /*20140*/  LOP3.LUT R241, R241, 0x1e00, R2, 0xf8, !PT ;  /* 0x00001e00f1f17812 */ /* 0x000fe400078ef802 */
[----:B------:R-:W-:Y:S01]  /*20150*/  LOP3.LUT R166, R2, 0x38, RZ, 0xc0, !PT ;  /* 0x0000003802a67812 */ /* 0x000fe200078ec0ff */
[----:B------:R-:W-:Y:S01]  /*20160*/  IMAD.MOV.U32 R2, RZ, RZ, R232 ;  /* 0x000000ffff027224 */ /* 0x000fe200078e00e8 */
[----:B------:R-:W-:Y:S02]  /*20170*/  LOP3.LUT R5, R228, 0x200, R9, 0xf8, !PT ;  /* 0x00000200e4057812 */ /* 0x000fe400078ef809 */
[----:B------:R-:W-:Y:S02]  /*20180*/  @!P6 IADD3 R232, P1, PT, R232, R13, RZ ;  /* 0x0000000de8e8e210 */ /* 0x000fe40007f3e0ff */
[----:B------:R-:W-:Y:S02]  /*20190*/  LOP3.LUT R0, R5, R7, R0, 0xf6, !PT ;  /* 0x0000000705007212 */ /* 0x000fe400078ef600 */
[----:B--2---:R-:W-:Y:S02]  /*201a0*/  ISETP.GE.AND P0, PT, R166, UR13, PT ;  /* 0x0000000da6007c0c */ /* 0x004fe4000bf06270 */
[----:B------:R-:W-:Y:S01]  /*201b0*/  @!P6 LEA.HI.X.SX32 R233, R6, R233, 0x1, P1 ;  /* 0x000000e906e9e211 */ /* 0x000fe200008f0eff */
[----:B------:R-:W-:Y:S10]  /*201c0*/  @!P6 BRA `(.L_x_1673) ;  /* 0x0000000000f8e947 */ /* 0x000ff40003800000 */
[----:B------:R-:W1:Y:S01]  /*201d0*/  LDC R6, c[0x0][0x4f0] ;  /* 0x00013c00ff067b82 */ /* 0x000e620000000800 */
[----:B------:R-:W-:Y:S01]  /*201e0*/  UIADD3 UR5, UPT, UPT, UR12, -0x100, URZ ;  /* 0xffffff000c057890 */ /* 0x000fe2000fffe0ff */
[----:B------:R-:W-:Y:S05]  /*201f0*/  IABS R12, UR12 ;  /* 0x0000000c000c7c13 */ /* 0x000fea0008000000 */
[----:B------:R-:W-:Y:S05]  /*20200*/  IMAD.U32 R10, RZ, RZ, UR5 ;  /* 0x00000005ff0a7e24 */ /* 0x000fea000f8e00ff */
        /* <DEDUP_REMOVED lines=14> */
[----:B------:R-:W-:Y:S01]  /*202f0*/  IMAD R10, R4, R5, R10 ;  /* 0x00000005040a7224 */ /* 0x000fe200078e020a */
[----:B------:R-:W-:Y:S01]  /*20300*/  LOP3.LUT R5, R6, UR12, RZ, 0x3c, !PT ;  /* 0x0000000c06057c12 */ /* 0x000fe2000f8e3cff */
[C---:B------:R-:W-:Y:S03]  /*20310*/  IMAD R12, R4.reuse, R13, R12 ;  /* 0x0000000d040c7224 */ /* 0x040fe600078e020c */
[C---:B------:R-:W-:Y:S02]  /*20320*/  ISETP.GT.U32.AND P1, PT, R4.reuse, R10, PT ;  /* 0x0000000a0400720c */ /* 0x040fe40003f24070 */
[----:B------:R-:W-:Y:S02]  /*20330*/  ISETP.GT.U32.AND P2, PT, R4, R12, PT ;  /* 0x0000000c0400720c */ /* 0x000fe40003f44070 */
[----:B------:R-:W-:Y:S09]  /*20340*/  ISETP.GE.AND P3, PT, R5, RZ, PT ;  /* 0x000000ff0500720c */ /* 0x000ff20003f66270 */
[----:B------:R-:W-:Y:S02]  /*20350*/  @!P1 IMAD.IADD R10, R10, 0x1, -R4 ;  /* 0x000000010a0a9824 */ /* 0x000fe400078e0a04 */
[-C--:B------:R-:W-:Y:S01]  /*20360*/  @!P2 IADD3 R12, PT, PT, R12, -R4.reuse, RZ ;  /* 0x800000040c0ca210 */ /* 0x080fe20007ffe0ff */
[----:B------:R-:W-:Y:S02]  /*20370*/  @!P2 VIADD R15, R15, 0x1 ;  /* 0x000000010f0fa836 */ /* 0x000fe40000000000 */
[-C--:B------:R-:W-:Y:S01]  /*20380*/  ISETP.GE.U32.AND P4, PT, R10, R4.reuse, PT ;  /* 0x000000040a00720c */ /* 0x080fe20003f86070 */
[----:B------:R-:W-:Y:S01]  /*20390*/  @!P1 VIADD R14, R14, 0x1 ;  /* 0x000000010e0e9836 */ /* 0x000fe20000000000 */
[----:B------:R-:W-:Y:S02]  /*203a0*/  ISETP.GE.U32.AND P5, PT, R12, R4, PT ;  /* 0x000000040c00720c */ /* 0x000fe40003fa6070 */
[C---:B------:R-:W-:Y:S02]  /*203b0*/  LOP3.LUT R4, R6.reuse, UR5, RZ, 0x3c, !PT ;  /* 0x0000000506047c12 */ /* 0x040fe4000f8e3cff */
[----:B------:R-:W-:Y:S02]  /*203c0*/  ISETP.NE.AND P1, PT, R6, RZ, PT ;  /* 0x000000ff0600720c */ /* 0x000fe40003f25270 */
[----:B------:R-:W-:Y:S02]  /*203d0*/  ISETP.GE.AND P2, PT, R4, RZ, PT ;  /* 0x000000ff0400720c */ /* 0x000fe40003f46270 */
[----:B------:R-:W-:Y:S03]  /*203e0*/  LOP3.LUT R4, RZ, R6, RZ, 0x33, !PT ;  /* 0x00000006ff047212 */ /* 0x000fe600078e33ff */
[----:B------:R-:W-:Y:S02]  /*203f0*/  @P4 IADD3 R14, PT, PT, R14, 0x1, RZ ;  /* 0x000000010e0e4810 */ /* 0x000fe40007ffe0ff */
[----:B------:R-:W-:Y:S05]  /*20400*/  @P5 VIADD R15, R15, 0x1 ;  /* 0x000000010f0f5836 */ /* 0x000fea0000000000 */
[----:B------:R-:W-:Y:S01]  /*20410*/  @!P3 IADD3 R15, PT, PT, -R15, RZ, RZ ;  /* 0x000000ff0f0fb210 */ /* 0x000fe20007ffe1ff */
[----:B------:R-:W-:Y:S03]  /*20420*/  @!P2 IMAD.MOV R14, RZ, RZ, -R14 ;  /* 0x000000ffff0ea224 */ /* 0x000fe600078e0a0e */
[C---:B------:R-:W-:Y:S02]  /*20430*/  SEL R15, R4.reuse, R15, !P1 ;  /* 0x0000000f040f7207 */ /* 0x040fe40004800000 */
[----:B------:R-:W-:Y:S02]  /*20440*/  SEL R17, R4, R14, !P1 ;  /* 0x0000000e04117207 */ /* 0x000fe40004800000 */
[-C--:B------:R-:W-:Y:S01]  /*20450*/  LEA R18, P1, R15, R234.reuse, 0x2 ;  /* 0x000000ea0f127211 */ /* 0x080fe200078210ff */
[----:B------:R-:W1:Y:S01]  /*20460*/  LDC.64 R4, c[0x0][0x3c0] ;  /* 0x0000f000ff047b82 */ /* 0x000e620000000a00 */
[----:B------:R-:W-:Y:S02]  /*20470*/  LEA R20, P2, R17, R234, 0x2 ;  /* 0x000000ea11147211 */ /* 0x000fe400078410ff */
[CC--:B------:R-:W-:Y:S01]  /*20480*/  LEA.HI.X.SX32 R19, R15.reuse, R235.reuse, 0x2, P1 ;  /* 0x000000eb0f137211 */ /* 0x0c0fe200008f16ff */
[----:B------:R-:W-:Y:S01]  /*20490*/  IMAD.IADD R15, R15, 0x1, -R17 ;  /* 0x000000010f0f7824 */ /* 0x000fe200078e0a11 */
[----:B------:R-:W-:Y:S03]  /*204a0*/  LEA.HI.X.SX32 R21, R17, R235, 0x2, P2 ;  /* 0x000000eb11157211 */ /* 0x000fe600010f16ff */
[----:B------:R-:W-:Y:S01]  /*204b0*/  IMAD R15, R15, R6, -0x100 ;  /* 0xffffff000f0f7424 */ /* 0x000fe200078e0206 */
[----:B----4-:R-:W2:Y:S04]  /*204c0*/  LDG.E R10, desc[UR16][R18.64] ;  /* 0x00000010120a7981 */ /* 0x010ea8000c1e1900 */
[----:B------:R-:W2:Y:S01]  /*204d0*/  LDG.E R13, desc[UR16][R20.64] ;  /* 0x00000010140d7981 */ /* 0x000ea2000c1e1900 */
        /* <DEDUP_REMOVED lines=13> */
.L_x_1673:
[C---:B------:R-:W-:Y:S01]  /*205b0*/  IMAD.SHL.U32 R5, R4.reuse, 0x20, RZ ;  /* 0x0000002004057824 */ /* 0x040fe200078e00ff */
[----:B------:R-:W-:Y:S01]  /*205c0*/  LEA R241, R241, UR6, 0x1 ;  /* 0x00000006f1f17c11 */ /* 0x000fe2000f8e08ff */
[----:B------:R-:W-:Y:S01]  /*205d0*/  IMAD.MOV.U32 R229, RZ, RZ, 0x20 ;  /* 0x00000020ffe57424 */ /* 0x000fe200078e00ff */
[----:B------:R-:W-:Y:S01]  /*205e0*/  LOP3.LUT R100, R9, 0x400, RZ, 0xc0, !PT ;  /* 0x0000040009647812 */ /* 0x000fe200078ec0ff */
[----:B------:R-:W-:Y:S01]  /*205f0*/  IMAD.MOV.U32 R167, RZ, RZ, 0x40 ;  /* 0x00000040ffa77424 */ /* 0x000fe200078e00ff */
[----:B------:R-:W-:Y:S01]  /*20600*/  LOP3.LUT R7, R7, 0x8, R226, 0x78, !PT ;  /* 0x0000000807077812 */ /* 0x000fe200078e78e2 */
[----:B------:R-:W-:Y:S01]  /*20610*/  @!PT LDS RZ, [RZ] ;  /* 0x00000000fffff984 */ /* 0x000fe20000000800 */
[----:B------:R-:W-:Y:S01]  /*20620*/  @!PT LDS RZ, [RZ] ;  /* 0x00000000fffff984 */ /* 0x000fe20000000800 */
[----:B------:R-:W-:Y:S01]  /*20630*/  @!PT LDS RZ, [RZ] ;  /* 0x00000000fffff984 */ /* 0x000fe20000000800 */
[----:B----4-:R-:W-:Y:S01]  /*20640*/  @!P0 LDGSTS.E.BYPASS.LTC128B.128 [R241+0xa000], desc[UR16][R232.64] ;  /* 0x0a000000e8f18fae */ /* 0x010fe2000b981a10 */
[----:B------:R-:W-:Y:S01]  /*20650*/  IADD3 R6, P1, PT, R5, R232, RZ ;  /* 0x000000e805067210 */ /* 0x000fe20007f3e0ff */
[----:B------:R-:W-:Y:S01]  /*20660*/  UIADD3 UR14, UPT, UPT, UR14, -0x1, URZ ;  /* 0xffffffff0e0e7890 */ /* 0x000fe2000fffe0ff */
[----:B------:R-:W-:Y:S01]  /*20670*/  SHF.L.U64.HI R4, R4, 0x5, R11 ;  /* 0x0000000504047819 */ /* 0x000fe2000001020b */
[----:B------:R-:W-:Y:S01]  /*20680*/  IMAD R100, R7, 0x2, R100 ;  /* 0x0000000207647824 */ /* 0x000fe200078e0264 */
[----:B------:R-:W-:Y:S01]  /*20690*/  @P0 STS.128 [R241+0xa000], RZ ;  /* 0x00a000fff1000388 */ /* 0x000fe20000000c00 */
[-C--:B------:R-:W-:Y:S01]  /*206a0*/  IADD3 R8, P2, PT, R6, R5.reuse, RZ ;  /* 0x0000000506087210 */ /* 0x080fe20007f5e0ff */
[----:B------:R-:W-:Y:S01]  /*206b0*/  UISETP.GT.AND UP0, UPT, UR14, UR7, UPT ;  /* 0x000000070e00728c */ /* 0x000fe2000bf04270 */
[----:B------:R-:W-:Y:S01]  /*206c0*/  IMAD.X R7, R4, 0x1, R233, P1 ;  /* 0x0000000104077824 */ /* 0x000fe200008e06e9 */
[----:B------:R-:W-:Y:S01]  /*206d0*/  LEA R0, R0, UR6, 0x1 ;  /* 0x0000000600007c11 */ /* 0x000fe2000f8e08ff */
[----:B------:R-:W-:Y:S01]  /*206e0*/  VIADD R2, R100, UR6 ;  /* 0x0000000664027c36 */ /* 0x000fe20008000000 */
[-C--:B------:R-:W-:Y:S01]  /*206f0*/  IADD3 R10, P1, PT, R8, R5.reuse, RZ ;  /* 0x00000005080a7210 */ /* 0x080fe20007f3e0ff */
[--C-:B------:R-:W-:Y:S01]  /*20700*/  IMAD.X R9, R7, 0x1, R4.reuse, P2 ;  /* 0x0000000107097824 */ /* 0x100fe200010e0604 */
[----:B------:R-:W-:Y:S01]  /*20710*/  @!PT LDS RZ, [RZ] ;  /* 0x00000000fffff984 */ /* 0x000fe20000000800 */
[----:B------:R-:W-:Y:S01]  /*20720*/  @!PT LDS RZ, [RZ] ;  /* 0x00000000fffff984 */ /* 0x000fe20000000800 */
[----:B------:R-:W-:Y:S01]  /*20730*/  @!PT LDS RZ, [RZ] ;  /* 0x00000000fffff984 */ /* 0x000fe20000000800 */
[----:B------:R1:W-:Y:S02]  /*20740*/  @!P0 LDGSTS.E.BYPASS.LTC128B.128 [R241+0xa800], desc[UR16][R6.64] ;  /* 0x0a80000006f18fae */ /* 0x0003e4000b981a10 */
[-C--:B------:R-:W-:Y:S01]  /*20750*/  IADD3 R12, P2, PT, R10, R5.reuse, RZ ;  /* 0x000000050a0c7210 */ /* 0x080fe20007f5e0ff */
        /* <DEDUP_REMOVED lines=40> */
[----:B------:R4:W-:Y:S01]  /*209e0*/  @!P0 LDGSTS.E.BYPASS.LTC128B.128 [R241+0xd800], desc[UR16][R6.64] ;  /* 0x0d80000006f18fae */ /* 0x0009e2000b981a10 */
[--C-:B------:R-:W-:Y:S01]  /*209f0*/  IMAD.X R11, R9, 0x1, R4.reuse, P1 ;  /* 0x00000001090b7824 */ /* 0x100fe200008e0604 */
[-C--:B-----5:R-:W-:Y:S03]  /*20a00*/  IADD3 R12, P2, PT, R10, R5.reuse, RZ ;  /* 0x000000050a0c7210 */ /* 0x0a0fe60007f5e0ff */
        /* <DEDUP_REMOVED lines=14> */
[----:B------:R-:W-:Y:S01]  /*20af0*/  @P0 STS.128 [R241+0xe800], RZ ;  /* 0x00e800fff1000388 */ /* 0x000fe20000000c00 */
[----:B------:R-:W-:Y:S04]  /*20b00*/  IADD3.X R17, PT, PT, R15, R4, RZ, P2, !PT ;  /* 0x000000040f117210 */ /* 0x000fe800017fe4ff */
[----:B------:R-:W-:Y:S01]  /*20b10*/  @!PT LDS RZ, [RZ] ;  /* 0x00000000fffff984 */ /* 0x000fe20000000800 */
[----:B------:R-:W-:Y:S01]  /*20b20*/  @!PT LDS RZ, [RZ] ;  /* 0x00000000fffff984 */ /* 0x000fe20000000800 */
[----:B------:R-:W-:Y:S01]  /*20b30*/  @!PT LDS RZ, [RZ] ;  /* 0x00000000fffff984 */ /* 0x000fe20000000800 */
[----:B------:R-:W-:Y:S01]  /*20b40*/  @!P0 LDGSTS.E.BYPASS.LTC128B.128 [R241+0xf000], desc[UR16][R12.64] ;  /* 0x0f0000000cf18fae */ /* 0x000fe2000b981a10 */
[-C--:B----4-:R-:W-:Y:S04]  /*20b50*/  IADD3 R6, P1, PT, R16, R5.reuse, RZ ;  /* 0x0000000510067210 */ /* 0x090fe80007f3e0ff */
        /* <DEDUP_REMOVED lines=9> */
[--C-:B------:R-:W-:Y:S04]  /*20bf0*/  IMAD.X R21, R7, 0x1, R4.reuse, P2 ;  /* 0x0000000107157824 */ /* 0x100fe800010e0604 */
[----:B------:R-:W-:Y:S01]  /*20c00*/  @!PT LDS RZ, [RZ] ;  /* 0x00000000fffff984 */ /* 0x000fe20000000800 */
[----:B------:R-:W-:Y:S01]  /*20c10*/  @!PT LDS RZ, [RZ] ;  /* 0x00000000fffff984 */ /* 0x000fe20000000800 */
[----:B------:R-:W-:Y:S01]  /*20c20*/  @!PT LDS RZ, [RZ] ;  /* 0x00000000fffff984 */ /* 0x000fe20000000800 */
[----:B------:R2:W-:Y:S01]  /*20c30*/  @!P0 LDGSTS.E.BYPASS.LTC128B.128 [R241+0x10000], desc[UR16][R16.64] ;  /* 0x1000000010f18fae */ /* 0x0005e2000b981a10 */
[----:B------:R-:W-:Y:S04]  /*20c40*/  @!P0 IMAD.X R23, R21, 0x1, R4, P1 ;  /* 0x0000000115178824 */ /* 0x000fe800008e0604 */
        /* <DEDUP_REMOVED lines=9> */
[----:B------:R-:W-:Y:S05]  /*20ce0*/  @!P0 LDGSTS.E.BYPASS.LTC128B.128 [R241+0x11000], desc[UR16][R20.64] ;  /* 0x1100000014f18fae */ /* 0x000fea000b981a10 */
[----:B------:R-:W-:Y:S05]  /*20cf0*/  @P0 STS.128 [R241+0x11000], RZ ;  /* 0x011000fff1000388 */ /* 0x000fea0000000c00 */
[----:B------:R-:W-:Y:S01]  /*20d00*/  @!PT LDS RZ, [RZ] ;  /* 0x00000000fffff984 */ /* 0x000fe20000000800 */
[----:B------:R-:W-:Y:S01]  /*20d10*/  @!PT LDS RZ, [RZ] ;  /* 0x00000000fffff984 */ /* 0x000fe20000000800 */
[----:B------:R-:W-:Y:S01]  /*20d20*/  @!PT LDS RZ, [RZ] ;  /* 0x00000000fffff984 */ /* 0x000fe20000000800 */
[----:B------:R5:W-:Y:S05]  /*20d30*/  @!P0 LDGSTS.E.BYPASS.LTC128B.128 [R241+0x11800], desc[UR16][R22.64] ;  /* 0x1180000016f18fae */ /* 0x000bea000b981a10 */
[----:B------:R-:W-:Y:S01]  /*20d40*/  @P0 STS.128 [R241+0x11800], RZ ;  /* 0x011800fff1000388 */ /* 0x000fe20000000c00 */
[C---:B------:R-:W-:Y:S04]  /*20d50*/  LOP3.LUT P0, RZ, R226.reuse, 0x2, RZ, 0xc0, !PT ;  /* 0x00000002e2ff7812 */ /* 0x040fe8000780c0ff */
[----:B------:R3:W-:Y:S01]  /*20d60*/  LDSM.16.M88.4 R128, [R0] ;  /* 0x000000000080783b */ /* 0x0007e20000000200 */
[----:B------:R-:W-:Y:S02]  /*20d70*/  SEL R229, R229, 0xffffffe0, !P0 ;  /* 0xffffffe0e5e57807 */ /* 0x000fe40004000000 */
[----:B------:R-:W-:Y:S02]  /*20d80*/  LOP3.LUT P0, RZ, R226, 0x4, RZ, 0xc0, !PT ;  /* 0x00000004e2ff7812 */ /* 0x000fe4000780c0ff */
[----:B-1----:R-:W4:Y:S01]  /*20d90*/  LDSM.16.M88.4 R8, [R100+UR6+0x2000] ;  /* 0x002000066408783b */ /* 0x002f220008000200 */
[----:B------:R-:W-:Y:S01]  /*20da0*/  IMAD.IADD R172, R0, 0x1, R229 ;  /* 0x0000000100ac7824 */ /* 0x000fe200078e02e5 */
[C---:B------:R-:W-:Y:S02]  /*20db0*/  IADD3 R164, PT, PT, R2.reuse, R229, RZ ;  /* 0x000000e502a47210 */ /* 0x040fe40007ffe0ff */
[----:B------:R-:W-:Y:S01]  /*20dc0*/  SEL R167, R167, 0xffffffc0, !P0 ;  /* 0xffffffc0a7a77807 */ /* 0x000fe20004000000 */
[----:B--2---:R-:W1:Y:S04]  /*20dd0*/  LDSM.16.M88.4 R16, [R100+UR6+0x2800] ;  /* 0x002800066410783b */ /* 0x004e680008000200 */
[--C-:B------:R-:W-:Y:S01]  /*20de0*/  IMAD.IADD R2, R2, 0x1, R167.reuse ;  /* 0x0000000102027824 */ /* 0x100fe200078e02a7 */
[----:B------:R-:W5:Y:S05]  /*20df0*/  LDSM.16.M88.4 R24, [R100+UR6+0x3000] ;  /* 0x003000066418783b */ /* 0x000f6a0008000200 */
[----:B------:R-:W0:Y:S01]  /*20e00*/  LDGDEPBAR ;  /* 0x00000000000079af */ /* 0x000e220000000000 */
[----:B---3--:R-:W-:Y:S04]  /*20e10*/  IMAD.IADD R0, R0, 0x1, R167 ;  /* 0x0000000100007824 */ /* 0x008fe800078e02a7 */
[----:B------:R-:W2:Y:S01]  /*20e20*/  LDSM.16.M88.4 R32, [R100+UR6+0x3800] ;  /* 0x003800066420783b */ /* 0x000ea20008000200 */
[C---:B------:R-:W-:Y:S04]  /*20e30*/  IMAD.IADD R212, R229.reuse, 0x1, R0 ;  /* 0x00000001e5d47824 */ /* 0x040fe800078e0200 */
[----:B------:R-:W3:Y:S05]  /*20e40*/  LDSM.16.M88.4 R40, [R100+UR6+0x4000] ;  /* 0x004000066428783b */ /* 0x000eea0008000200 */
[----:B------:R-:W3:Y:S05]  /*20e50*/  LDSM.16.M88.4 R48, [R100+UR6+0x4800] ;  /* 0x004800066430783b */ /* 0x000eea0008000200 */
[----:B------:R-:W3:Y:S05]  /*20e60*/  LDSM.16.M88.4 R56, [R100+UR6+0x5000] ;  /* 0x005000066438783b */ /* 0x000eea0008000200 */
[----:B------:R-:W3:Y:S01]  /*20e70*/  LDSM.16.M88.4 R64, [R100+UR6+0x5800] ;  /* 0x005800066440783b */ /* 0x000ee20008000200 */
[C---:B----4-:R-:W-:Y:S04]  /*20e80*/  HMMA.16816.F32.BF16 R4, R128.reuse, R8, RZ ;  /* 0x000000088004723c */ /* 0x050fe800000418ff */
[----:B------:R-:W4:Y:S04]  /*20e90*/  LDSM.16.M88.4 R72, [R100+UR6+0x6000] ;  /* 0x006000066448783b */ /* 0x000f280008000200 */
[C---:B------:R-:W-:Y:S01]  /*20ea0*/  HMMA.16816.F32.BF16 R8, R128.reuse, R10, RZ ;  /* 0x0000000a8008723c */ /* 0x040fe200000418ff */
[----:B------:R-:W4:Y:S05]  /*20eb0*/  LDSM.16.M88.4 R80, [R100+UR6+0x6800] ;  /* 0x006800066450783b */ /* 0x000f2a0008000200 */
[----:B------:R-:W4:Y:S02]  /*20ec0*/  LDSM.16.M88.4 R88, [R100+UR6+0x7000] ;  /* 0x007000066458783b */ /* 0x000f240008000200 */
[C---:B-1----:R-:W-:Y:S03]  /*20ed0*/  HMMA.16816.F32.BF16 R12, R128.reuse, R16, RZ ;  /* 0x00000010800c723c */ /* 0x042fe600000418ff */
[----:B------:R-:W1:Y:S05]  /*20ee0*/  LDSM.16.M88.4 R96, [R100+UR6+0x7800] ;  /* 0x007800066460783b */ /* 0x000e6a0008000200 */
[C---:B------:R-:W-:Y:S01]  /*20ef0*/  HMMA.16816.F32.BF16 R16, R128.reuse, R18, RZ ;  /* 0x000000128010723c */ /* 0x040fe200000418ff */
[----:B------:R-:W1:Y:S05]  /*20f00*/  LDSM.16.M88.4 R104, [R100+UR6+0x8000] ;  /* 0x008000066468783b */ /* 0x000e6a0008000200 */
[----:B------:R-:W1:Y:S02]  /*20f10*/  LDSM.16.M88.4 R112, [R100+UR6+0x8800] ;  /* 0x008800066470783b */ /* 0x000e640008000200 */
[C---:B-----5:R-:W-:Y:S03]  /*20f20*/  HMMA.16816.F32.BF16 R20, R128.reuse, R24, RZ ;  /* 0x000000188014723c */ /* 0x060fe600000418ff */
[----:B------:R-:W5:Y:S05]  /*20f30*/  LDSM.16.M88.4 R120, [R100+UR6+0x9000] ;  /* 0x009000066478783b */ /* 0x000f6a0008000200 */
[C---:B------:R-:W-:Y:S01]  /*20f40*/  HMMA.16816.F32.BF16 R24, R128.reuse, R26, RZ ;  /* 0x0000001a8018723c */ /* 0x040fe200000418ff */
[----:B------:R5:W5:Y:S05]  /*20f50*/  LDSM.16.M88.4 R168, [R100+UR6+0x9800] ;  /* 0x0098000664a8783b */ /* 0x000b6a0008000200 */
[----:B------:R-:W-:Y:S02]  /*20f60*/  LDSM.16.M88.4 R172, [R172] ;  /* 0x00000000acac783b */ /* 0x000fe40000000200 */
[C---:B--2---:R-:W-:Y:S03]  /*20f70*/  HMMA.16816.F32.BF16 R28, R128.reuse, R32, RZ ;  /* 0x00000020801c723c */ /* 0x044fe600000418ff */
[----:B------:R-:W2:Y:S05]  /*20f80*/  LDSM.16.M88.4 R176, [R164+0x2000] ;  /* 0x00200000a4b0783b */ /* 0x000eaa0000000200 */
[C---:B------:R-:W-:Y:S01]  /*20f90*/  HMMA.16816.F32.BF16 R32, R128.reuse, R34, RZ ;  /* 0x000000228020723c */ /* 0x040fe200000418ff */
[----:B------:R-:W2:Y:S05]  /*20fa0*/  LDSM.16.M88.4 R180, [R164+0x2800] ;  /* 0x00280000a4b4783b */ /* 0x000eaa0000000200 */
[----:B------:R-:W2:Y:S02]  /*20fb0*/  LDSM.16.M88.4 R184, [R164+0x3000] ;  /* 0x00300000a4b8783b */ /* 0x000ea40000000200 */
[C---:B---3--:R-:W-:Y:S03]  /*20fc0*/  HMMA.16816.F32.BF16 R36, R128.reuse, R40, RZ ;  /* 0x000000288024723c */ /* 0x048fe600000418ff */
[----:B------:R-:W3:Y:S05]  /*20fd0*/  LDSM.16.M88.4 R188, [R164+0x3800] ;  /* 0x00380000a4bc783b */ /* 0x000eea0000000200 */
[C---:B------:R-:W-:Y:S01]  /*20fe0*/  HMMA.16816.F32.BF16 R40, R128.reuse, R42, RZ ;  /* 0x0000002a8028723c */ /* 0x040fe200000418ff */
[----:B------:R-:W3:Y:S05]  /*20ff0*/  LDSM.16.M88.4 R192, [R164+0x4000] ;  /* 0x00400000a4c0783b */ /* 0x000eea0000000200 */
[----:B------:R-:W3:Y:S02]  /*21000*/  LDSM.16.M88.4 R196, [R164+0x4800] ;  /* 0x00480000a4c4783b */ /* 0x000ee40000000200 */
[C---:B------:R-:W-:Y:S03]  /*21010*/  HMMA.16816.F32.BF16 R44, R128.reuse, R48, RZ ;  /* 0x00000030802c723c */ /* 0x040fe600000418ff */
[----:B------:R-:W3:Y:S05]  /*21020*/  LDSM.16.M88.4 R200, [R164+0x5000] ;  /* 0x00500000a4c8783b */ /* 0x000eea0000000200 */
[C---:B------:R-:W-:Y:S01]  /*21030*/  HMMA.16816.F32.BF16 R48, R128.reuse, R50, RZ ;  /* 0x000000328030723c */ /* 0x040fe200000418ff */
[----:B------:R-:W3:Y:S05]  /*21040*/  LDSM.16.M88.4 R204, [R164+0x5800] ;  /* 0x00580000a4cc783b */ /* 0x000eea0000000200 */
[----:B------:R-:W-:Y:S02]  /*21050*/  LDSM.16.M88.4 R208, [R2+0x9800] ;  /* 0x0098000002d0783b */ /* 0x000fe40000000200 */
[C---:B------:R-:W-:Y:S03]  /*21060*/  HMMA.16816.F32.BF16 R52, R128.reuse, R56, RZ ;  /* 0x000000388034723c */ /* 0x040fe600000418ff */
[----:B------:R-:W-:Y:S05]  /*21070*/  LDSM.16.M88.4 R212, [R212] ;  /* 0x00000000d4d4783b */ /* 0x000fea0000000200 */
[C---:B------:R-:W-:Y:S08]  /*21080*/  HMMA.16816.F32.BF16 R56, R128.reuse, R58, RZ ;  /* 0x0000003a8038723c */ /* 0x040ff000000418ff */
[C---:B------:R-:W-:Y:S08]  /*21090*/  HMMA.16816.F32.BF16 R60, R128.reuse, R64, RZ ;  /* 0x00000040803c723c */ /* 0x040ff000000418ff */
[C---:B------:R-:W-:Y:S08]  /*210a0*/  HMMA.16816.F32.BF16 R64, R128.reuse, R66, RZ ;  /* 0x000000428040723c */ /* 0x040ff000000418ff */
[C---:B----4-:R-:W-:Y:S08]  /*210b0*/  HMMA.16816.F32.BF16 R68, R128.reuse, R72, RZ ;  /* 0x000000488044723c */ /* 0x050ff000000418ff */
[C---:B------:R-:W-:Y:S08]  /*210c0*/  HMMA.16816.F32.BF16 R72, R128.reuse, R74, RZ ;  /* 0x0000004a8048723c */ /* 0x040ff000000418ff */
[C---:B------:R-:W-:Y:S08]  /*210d0*/  HMMA.16816.F32.BF16 R76, R128.reuse, R80, RZ ;  /* 0x00000050804c723c */ /* 0x040ff000000418ff */
[C---:B------:R-:W-:Y:S08]  /*210e0*/  HMMA.16816.F32.BF16 R80, R128.reuse, R82, RZ ;  /* 0x000000528050723c */ /* 0x040ff000000418ff */
        /* <DEDUP_REMOVED lines=18> */
[----:B------:R-:W4:Y:S07]  /*21210*/  LDSM.16.M88.4 R180, [R164+0x7000] ;  /* 0x00700000a4b4783b */ /* 0x000f2e0000000200 */
[C---:B------:R-:W-:Y:S08]  /*21220*/  HMMA.16816.F32.BF16 R20, R172.reuse, R184, R20 ;  /* 0x000000b8ac14723c */ /* 0x040ff00000041814 */
[C---:B------:R-:W-:Y:S01]  /*21230*/  HMMA.16816.F32.BF16 R24, R172.reuse, R186, R24 ;  /* 0x000000baac18723c */ /* 0x040fe20000041818 */
[----:B------:R-:W5:Y:S07]  /*21240*/  LDSM.16.M88.4 R184, [R164+0x7800] ;  /* 0x00780000a4b8783b */ /* 0x000f6e0000000200 */
[C---:B---3--:R-:W-:Y:S08]  /*21250*/  HMMA.16816.F32.BF16 R28, R172.reuse, R188, R28 ;  /* 0x000000bcac1c723c */ /* 0x048ff0000004181c */
        /* <DEDUP_REMOVED lines=12> */
[----:B---3--:R-:W-:Y:S05]  /*21320*/  IMAD.IADD R0, R229, 0x1, R2 ;  /* 0x00000001e5007824 */ /* 0x008fea00078e0202 */
        /* <DEDUP_REMOVED lines=10> */
[C---:B----4-:R-:W-:Y:S08]  /*213d0*/  HMMA.16816.F32.BF16 R84, R172.reuse, R180, R84 ;  /* 0x000000b4ac54723c */ /* 0x050ff00000041854 */
[C---:B------:R-:W-:Y:S01]  /*213e0*/  HMMA.16816.F32.BF16 R88, R172.reuse, R182, R88 ;  /* 0x000000b6ac58723c */ /* 0x040fe20000041858 */
[----:B------:R-:W3:Y:S07]  /*213f0*/  LDSM.16.M88.4 R180, [R2+0x2800] ;  /* 0x0028000002b4783b */ /* 0x000eee0000000200 */
[C---:B-----5:R-:W-:Y:S08]  /*21400*/  HMMA.16816.F32.BF16 R92, R172.reuse, R184, R92 ;  /* 0x000000b8ac5c723c */ /* 0x060ff0000004185c */
        /* <DEDUP_REMOVED lines=112> */
[----:B------:R-:W-:Y:S01]  /*21b10*/  @!P6 IMAD.X R0, RZ, RZ, ~R0, P1 ;  /* 0x000000ffff00e224 */ /* 0x000fe200008e0e00 */
[----:B------:R-:W-:Y:S04]  /*21b20*/  ISETP.GE.AND P1, PT, R166, UR13, PT ;  /* 0x0000000da6007c0c */ /* 0x000fe8000bf26270 */
[----:B------:R-:W-:Y:S04]  /*21b30*/  @!P6 SHF.R.S64 R169, R2, 0x1f, R0 ;  /* 0x0000001f02a9e819 */ /* 0x000fe80000001000 */
[----:B------:R-:W-:Y:S04]  /*21b40*/  @!P6 IADD3 R230, P2, PT, R169, R230, RZ ;  /* 0x000000e6a9e6e210 */ /* 0x000fe80007f5e0ff */
[----:B------:R-:W-:Y:S01]  /*21b50*/  @!P6 LEA.HI.X.SX32 R231, R0, R231, 0x1, P2 ;  /* 0x000000e700e7e211 */ /* 0x000fe200010f0eff */
[----:B--2---:R-:W-:Y:S08]  /*21b60*/  @!P6 BRA `(.L_x_1675) ;  /* 0x000000040008e947 */ /* 0x004ff00003800000 */
[----:B------:R-:W1:Y:S01]  /*21b70*/  LDC R0, c[0x0][0x4f0] ;  /* 0x00013c00ff007b82 */ /* 0x000e620000000800 */
[----:B------:R-:W-:Y:S02]  /*21b80*/  UIADD3 UR5, UPT, UPT, UR12, -0x100, URZ ;  /* 0xffffff000c057890 */ /* 0x000fe4000fffe0ff */
[----:B------:R-:W-:Y:S04]  /*21b90*/  UIADD3 UR15, UPT, UPT, UR12, -0x200, URZ ;  /* 0xfffffe000c0f7890 */ /* 0x000fe8000fffe0ff */
[----:B------:R-:W-:Y:S04]  /*21ba0*/  MOV R166, UR5 ;  /* 0x0000000500a67c02 */ /* 0x000fe80008000f00 */
[----:B------:R-:W-:Y:S02]  /*21bb0*/  IABS R166, R166 ;  /* 0x000000a600a67213 */ /* 0x000fe40000000000 */
[-C--:B-1----:R-:W-:Y:S02]  /*21bc0*/  IABS R2, R0.reuse ;  /* 0x0000000000027213 */ /* 0x082fe40000000000 */
[----:B------:R-:W-:Y:S02]  /*21bd0*/  LOP3.LUT R173, RZ, R0, RZ, 0x33, !PT ;  /* 0x00000000ffad7212 */ /* 0x000fe400078e33ff */
[----:B------:R-:W1:Y:S10]  /*21be0*/  I2F.RP R170, R2 ;  /* 0x0000000200aa7306 */ /* 0x000e740000209400 */
[----:B-1----:R-:W1:Y:S02]  /*21bf0*/  MUFU.RCP R164, R170 ;  /* 0x000000aa00a47308 */ /* 0x002e640000001000 */
[----:B-1----:R-:W-:Y:S02]  /*21c00*/  VIADD R168, R164, 0xffffffe ;  /* 0x0ffffffea4a87836 */ /* 0x002fe40000000000 */
[----:B------:R-:W-:Y:S06]  /*21c10*/  IMAD.U32 R164, RZ, RZ, UR15 ;  /* 0x0000000fffa47e24 */ /* 0x000fec000f8e00ff */
[----:B------:R-:W1:Y:S01]  /*21c20*/  F2I.FTZ.U32.TRUNC.NTZ R169, R168 ;  /* 0x000000a800a97305 */ /* 0x000e62000021f000 */
[----:B------:R-:W-:Y:S01]  /*21c30*/  IABS R164, R164 ;  /* 0x000000a400a47213 */ /* 0x000fe20000000000 */
[--C-:B-1----:R-:W-:Y:S02]  /*21c40*/  IMAD.MOV R171, RZ, RZ, -R169.reuse ;  /* 0x000000ffffab7224 */ /* 0x102fe400078e0aa9 */
        /* <DEDUP_REMOVED lines=16> */
[----:B------:R-:W-:Y:S02]  /*21d50*/  P2R R166, PR, RZ, 0x10 ;  /* 0x00000010ffa67803 */ /* 0x000fe40000000000 */
[----:B------:R-:W-:Y:S02]  /*21d60*/  ISETP.GE.U32.AND P5, PT, R164, R2, PT ;  /* 0x00000002a400720c */ /* 0x000fe40003fa6070 */
[----:B------:R-:W-:Y:S02]  /*21d70*/  LOP3.LUT R2, R0, UR15, RZ, 0x3c, !PT ;  /* 0x0000000f00027c12 */ /* 0x000fe4000f8e3cff */
[----:B------:R-:W-:Y:S02]  /*21d80*/  ISETP.NE.AND P3, PT, R166, RZ, PT ;  /* 0x000000ffa600720c */ /* 0x000fe40003f65270 */
[----:B------:R-:W-:Y:S02]  /*21d90*/  LOP3.LUT R164, R0, UR5, RZ, 0x3c, !PT ;  /* 0x0000000500a47c12 */ /* 0x000fe4000f8e3cff */
[----:B------:R-:W-:Y:S02]  /*21da0*/  ISETP.GE.AND P4, PT, R2, RZ, PT ;  /* 0x000000ff0200720c */ /* 0x000fe40003f86270 */
[----:B------:R-:W-:Y:S03]  /*21db0*/  ISETP.GE.AND P2, PT, R164, RZ, PT ;  /* 0x000000ffa400720c */ /* 0x000fe60003f46270 */
[----:B------:R-:W-:Y:S04]  /*21dc0*/  @P5 IADD3 R168, PT, PT, R168, 0x1, RZ ;  /* 0x00000001a8a85810 */ /* 0x000fe80007ffe0ff */
[----:B------:R-:W-:Y:S01]  /*21dd0*/  @P3 VIADD R170, R170, 0x1 ;  /* 0x00000001aaaa3836 */ /* 0x000fe20000000000 */
[----:B------:R-:W-:Y:S03]  /*21de0*/  ISETP.NE.AND P3, PT, R0, RZ, PT ;  /* 0x000000ff0000720c */ /* 0x000fe60003f65270 */
[----:B------:R-:W-:Y:S02]  /*21df0*/  @!P4 IMAD.MOV R168, RZ, RZ, -R168 ;  /* 0x000000ffffa8c224 */ /* 0x000fe400078e0aa8 */
[----:B------:R-:W-:Y:S03]  /*21e00*/  @!P2 IADD3 R170, PT, PT, -R170, RZ, RZ ;  /* 0x000000ffaaaaa210 */ /* 0x000fe60007ffe1ff */
[C---:B------:R-:W-:Y:S02]  /*21e10*/  SEL R175, R173.reuse, R168, !P3 ;  /* 0x000000a8adaf7207 */ /* 0x040fe40005800000 */
[----:B------:R-:W-:Y:S01]  /*21e20*/  SEL R173, R173, R170, !P3 ;  /* 0x000000aaadad7207 */ /* 0x000fe20005800000 */
[----:B------:R-:W1:Y:S01]  /*21e30*/  LDC.64 R168, c[0x0][0x3b8] ;  /* 0x0000ee00ffa87b82 */ /* 0x000e620000000a00 */
        /* <DEDUP_REMOVED lines=21> */
.L_x_1675:
[----:B------:R-:W-:Y:S01]  /*21f90*/  @!PT LDS RZ, [RZ] ;  /* 0x00000000fffff984 */ /* 0x000fe20000000800 */
[----:B------:R-:W-:Y:S01]  /*21fa0*/  @!PT LDS RZ, [RZ] ;  /* 0x00000000fffff984 */ /* 0x000fe20000000800 */
[----:B------:R-:W-:Y:S01]  /*21fb0*/  @!PT LDS RZ, [RZ] ;  /* 0x00000000fffff984 */ /* 0x000fe20000000800 */
[----:B------:R-:W-:Y:S01]  /*21fc0*/  @!P1 LDGSTS.E.BYPASS.LTC128B.128 [R241+0x2000], desc[UR16][R230.64] ;  /* 0x02000000e6f19fae */ /* 0x000fe2000b981a10 */
[C---:B------:R-:W-:Y:S01]  /*21fd0*/  LEA R172, P2, R168.reuse, RZ, 0x5 ;  /* 0x000000ffa8ac7211 */ /* 0x040fe200078428ff */
[C---:B------:R-:W-:Y:S01]  /*21fe0*/  IMAD.SHL.U32 R169, R168.reuse, 0x20, RZ ;  /* 0x00000020a8a97824 */ /* 0x040fe200078e00ff */
[----:B------:R-:W-:Y:S01]  /*21ff0*/  LEA R0, P3, R168, R230, 0x5 ;  /* 0x000000e6a8007211 */ /* 0x000fe200078628ff */
[----:B------:R1:W-:Y:S01]  /*22000*/  @P1 STS.128 [R241+0x2000], RZ ;  /* 0x002000fff1001388 */ /* 0x0003e20000000c00 */
[----:B------:R-:W-:Y:S01]  /*22010*/  IMAD.SHL.U32 R164, R167, 0x20, RZ ;  /* 0x00000020a7a47824 */ /* 0x000fe200078e00ff */
[----:B------:R-:W-:Y:S02]  /*22020*/  @!P1 IADD3 R172, P4, PT, R230, R172, RZ ;  /* 0x000000ace6ac9210 */ /* 0x000fe40007f9e0ff */
[C---:B------:R-:W-:Y:S02]  /*22030*/  LEA.HI.X R173, R168.reuse, RZ, RZ, 0x5, P2 ;  /* 0x000000ffa8ad7211 */ /* 0x040fe400010f2cff */
[C---:B------:R-:W-:Y:S02]  /*22040*/  LEA.HI.X R171, R168.reuse, R231, R167, 0x5, P3 ;  /* 0x000000e7a8ab7211 */ /* 0x040fe400018f2ca7 */
[-C--:B------:R-:W-:Y:S02]  /*22050*/  IADD3 R166, P3, P2, R169, R0.reuse, R169 ;  /* 0x00000000a9a67210 */ /* 0x080fe40007a7e0a9 */
[----:B------:R-:W-:Y:S02]  /*22060*/  SHF.L.U64.HI R2, R168, 0x5, R167 ;  /* 0x00000005a8027819 */ /* 0x000fe400000102a7 */
[----:B------:R-:W-:Y:S02]  /*22070*/  @!P1 IADD3.X R173, PT, PT, R231, R173, R164, P4, !PT ;  /* 0x000000ade7ad9210 */ /* 0x000fe400027fe4a4 */
[--C-:B------:R-:W-:Y:S02]  /*22080*/  IADD3.X R167, PT, PT, R2, R171, R2.reuse, P3, P2 ;  /* 0x000000ab02a77210 */ /* 0x100fe40001fe4402 */
[----:B------:R-:W-:Y:S01]  /*22090*/  @!P1 IADD3 R176, P2, PT, R169, R0, RZ ;  /* 0x00000000a9b09210 */ /* 0x000fe20007f5e0ff */
[----:B------:R-:W-:Y:S01]  /*220a0*/  @!PT LDS RZ, [RZ] ;  /* 0x00000000fffff984 */ /* 0x000fe20000000800 */
[----:B------:R-:W-:Y:S01]  /*220b0*/  @!PT LDS RZ, [RZ] ;  /* 0x00000000fffff984 */ /* 0x000fe20000000800 */
[----:B------:R-:W-:Y:S01]  /*220c0*/  @!PT LDS RZ, [RZ] ;  /* 0x00000000fffff984 */ /* 0x000fe20000000800 */
[----:B------:R2:W-:Y:S01]  /*220d0*/  @!P1 LDGSTS.E.BYPASS.LTC128B.128 [R241+0x2800], desc[UR16][R172.64] ;  /* 0x02800000acf19fae */ /* 0x0005e2000b981a10 */
[-C--:B------:R-:W-:Y:S03]  /*220e0*/  IADD3 R174, P5, PT, R166, R169.reuse, RZ ;  /* 0x000000a9a6ae7210 */ /* 0x080fe60007fbe0ff */
[----:B------:R1:W-:Y:S01]  /*220f0*/  @P1 STS.128 [R241+0x2800], RZ ;  /* 0x002800fff1001388 */ /* 0x0003e20000000c00 */
[----:B------:R-:W-:Y:S01]  /*22100*/  @!P1 IMAD.X R177, R2, 0x1, R171, P2 ;  /* 0x0000000102b19824 */ /* 0x000fe200010e06ab */
[-C--:B------:R-:W-:Y:S01]  /*22110*/  IADD3 R170, P3, PT, R174, R169.reuse, RZ ;  /* 0x000000a9aeaa7210 */ /* 0x080fe20007f7e0ff */
[--C-:B------:R-:W-:Y:S03]  /*22120*/  IMAD.X R175, R167, 0x1, R2.reuse, P5 ;  /* 0x00000001a7af7824 */ /* 0x100fe600028e0602 */
[----:B------:R-:W-:Y:S01]  /*22130*/  @!PT LDS RZ, [RZ] ;  /* 0x00000000fffff984 */ /* 0x000fe20000000800 */
[----:B------:R-:W-:Y:S01]  /*22140*/  @!PT LDS RZ, [RZ] ;  /* 0x00000000fffff984 */ /* 0x000fe20000000800 */
[----:B------:R-:W-:Y:S01]  /*22150*/  @!PT LDS RZ, [RZ] ;  /* 0x00000000fffff984 */ /* 0x000fe20000000800 */
[----:B------:R3:W-:Y:S01]  /*22160*/  @!P1 LDGSTS.E.BYPASS.LTC128B.128 [R241+0x3000], desc[UR16][R176.64] ;  /* 0x03000000b0f19fae */ /* 0x0007e2000b981a10 */
[--C-:B------:R-:W-:Y:S01]  /*22170*/  IMAD.X R171, R175, 0x1, R2.reuse, P3 ;  /* 0x00000001afab7824 */ /* 0x100fe200018e0602 */
[-C--:B------:R-:W-:Y:S02]  /*22180*/  IADD3 R178, P2, PT, R170, R169.reuse, RZ ;  /* 0x000000a9aab27210 */ /* 0x080fe40007f5e0ff */
[----:B------:R1:W-:Y:S02]  /*22190*/  @P1 STS.128 [R241+0x3000], RZ ;  /* 0x003000fff1001388 */ /* 0x0003e40000000c00 */
[-C--:B------:R-:W-:Y:S01]  /*221a0*/  IADD3 R180, P3, PT, R178, R169.reuse, RZ ;  /* 0x000000a9b2b47210 */ /* 0x080fe20007f7e0ff */
[--C-:B------:R-:W-:Y:S01]  /*221b0*/  IMAD.X R179, R171, 0x1, R2.reuse, P2 ;  /* 0x00000001abb37824 */ /* 0x100fe200010e0602 */
[----:B------:R-:W-:Y:S01]  /*221c0*/  @!PT LDS RZ, [RZ] ;  /* 0x00000000fffff984 */ /* 0x000fe20000000800 */
[----:B------:R-:W-:Y:S01]  /*221d0*/  @!PT LDS RZ, [RZ] ;  /* 0x00000000fffff984 */ /* 0x000fe20000000800 */
[----:B------:R-:W-:Y:S01]  /*221e0*/  @!PT LDS RZ, [RZ] ;  /* 0x00000000fffff984 */ /* 0x000fe20000000800 */
[----:B------:R4:W-:Y:S02]  /*221f0*/  @!P1 LDGSTS.E.BYPASS.LTC128B.128 [R241+0x3800], desc[UR16][R166.64] ;  /* 0x03800000a6f19fae */ /* 0x0009e4000b981a10 */
        /* <DEDUP_REMOVED lines=11> */
[----:B------:R1:W-:Y:S03]  /*222b0*/  @P1 STS.128 [R241+0x4000], RZ ;  /* 0x004000fff1001388 */ /* 0x0003e60000000c00 */
[--C-:B------:R-:W-:Y:S01]  /*222c0*/  IMAD.X R173, R185, 0x1, R2.reuse, P2 ;  /* 0x00000001b9ad7824 */ /* 0x100fe200010e0602 */
[----:B------:R-:W-:Y:S01]  /*222d0*/  @!PT LDS RZ, [RZ] ;  /* 0x00000000fffff984 */ /* 0x000fe20000000800 */
[----:B------:R-:W-:Y:S01]  /*222e0*/  @!PT LDS RZ, [RZ] ;  /* 0x00000000fffff984 */ /* 0x000fe20000000800 */
[----:B------:R-:W-:Y:S01]  /*222f0*/  @!PT LDS RZ, [RZ] ;  /* 0x00000000fffff984 */ /* 0x000fe20000000800 */
[----:B------:R2:W-:Y:S01]  /*22300*/  @!P1 LDGSTS.E.BYPASS.LTC128B.128 [R241+0x4800], desc[UR16][R170.64] ;  /* 0x04800000aaf19fae */ /* 0x0005e2000b981a10 */
[-C--:B---3--:R-:W-:Y:S03]  /*22310*/  IADD3 R176, P3, PT, R172, R169.reuse, RZ ;  /* 0x000000a9acb07210 */ /* 0x088fe60007f7e0ff */
[----:B------:R1:W-:Y:S04]  /*22320*/  @P1 STS.128 [R241+0x4800], RZ ;  /* 0x004800fff1001388 */ /* 0x0003e80000000c00 */
[----:B------:R-:W-:Y:S01]  /*22330*/  @!PT LDS RZ, [RZ] ;  /* 0x00000000fffff984 */ /* 0x000fe20000000800 */
[----:B------:R-:W-:Y:S01]  /*22340*/  @!PT LDS RZ, [RZ] ;  /* 0x00000000fffff984 */ /* 0x000fe20000000800 */
[----:B------:R-:W-:Y:S01]  /*22350*/  @!PT LDS RZ, [RZ] ;  /* 0x00000000fffff984 */ /* 0x000fe20000000800 */
[----:B------:R1:W-:Y:S01]  /*22360*/  @!P1 LDGSTS.E.BYPASS.LTC128B.128 [R241+0x5000], desc[UR16][R178.64] ;  /* 0x05000000b2f19fae */ /* 0x0003e2000b981a10 */
[--C-:B------:R-:W-:Y:S01]  /*22370*/  IMAD.X R177, R173, 0x1, R2.reuse, P3 ;  /* 0x00000001adb17824 */ /* 0x100fe200018e0602 */
[-C--:B----4-:R-:W-:Y:S02]  /*22380*/  IADD3 R166, P2, PT, R176, R169.reuse, RZ ;  /* 0x000000a9b0a67210 */ /* 0x090fe40007f5e0ff */
[----:B------:R1:W-:Y:S04]  /*22390*/  @P1 STS.128 [R241+0x5000], RZ ;  /* 0x005000fff1001388 */ /* 0x0003e80000000c00 */
[----:B------:R-:W-:Y:S01]  /*223a0*/  @!PT LDS RZ, [RZ] ;  /* 0x00000000fffff984 */ /* 0x000fe20000000800 */
[----:B------:R-:W-:Y:S01]  /*223b0*/  @!PT LDS RZ, [RZ] ;  /* 0x00000000fffff984 */ /* 0x000fe20000000800 */
[----:B------:R-:W-:Y:S01]  /*223c0*/  @!PT LDS RZ, [RZ] ;  /* 0x00000000fffff984 */ /* 0x000fe20000000800 */
[----:B------:R1:W-:Y:S01]  /*223d0*/  @!P1 LDGSTS.E.BYPASS.LTC128B.128 [R241+0x5800], desc[UR16][R180.64] ;  /* 0x05800000b4f19fae */ /* 0x0003e2000b981a10 */
[--C-:B------:R-:W-:Y:S01]  /*223e0*/  IMAD.X R167, R177, 0x1, R2.reuse, P2 ;  /* 0x00000001b1a77824 */ /* 0x100fe200010e0602 */
[-C--:B-----5:R-:W-:Y:S02]  /*223f0*/  IADD3 R174, P4, PT, R166, R169.reuse, RZ ;  /* 0x000000a9a6ae7210 */ /* 0x0a0fe40007f9e0ff */
[----:B------:R1:W-:Y:S02]  /*22400*/  @P1 STS.128 [R241+0x5800], RZ ;  /* 0x005800fff1001388 */ /* 0x0003e40000000c00 */
[-C--:B------:R-:W-:Y:S02]  /*22410*/  IADD3 R168, P3, PT, R174, R169.reuse, RZ ;  /* 0x000000a9aea87210 */ /* 0x080fe40007f7e0ff */
[----:B------:R-:W-:Y:S01]  /*22420*/  @!PT LDS RZ, [RZ] ;  /* 0x00000000fffff984 */ /* 0x000fe20000000800 */
[----:B------:R-:W-:Y:S01]  /*22430*/  @!PT LDS RZ, [RZ] ;  /* 0x00000000fffff984 */ /* 0x000fe20000000800 */
[----:B------:R-:W-:Y:S01]  /*22440*/  @!PT LDS RZ, [RZ] ;  /* 0x00000000fffff984 */ /* 0x000fe20000000800 */
[----:B------:R1:W-:Y:S01]  /*22450*/  @!P1 LDGSTS.E.BYPASS.LTC128B.128 [R241+0x6000], desc[UR16][R182.64] ;  /* 0x06000000b6f19fae */ /* 0x0003e2000b981a10 */
[--C-:B------:R-:W-:Y:S01]  /*22460*/  IMAD.X R175, R167, 0x1, R2.reuse, P4 ;  /* 0x00000001a7af7824 */ /* 0x100fe200020e0602 */
[----:B--2---:R-:W-:Y:S02]  /*22470*/  @!P1 IADD3 R170, P2, PT, R168, R169, RZ ;  /* 0x000000a9a8aa9210 */ /* 0x004fe40007f5e0ff */
[----:B------:R1:W-:Y:S01]  /*22480*/  @P1 STS.128 [R241+0x6000], RZ ;  /* 0x006000fff1001388 */ /* 0x0003e20000000c00 */
[--C-:B------:R-:W-:Y:S03]  /*22490*/  IMAD.X R169, R175, 0x1, R2.reuse, P3 ;  /* 0x00000001afa97824 */ /* 0x100fe600018e0602 */
        /* <DEDUP_REMOVED lines=37> */
.L_x_1674:
        /* <DEDUP_REMOVED lines=65> */
[----:B------:R-:W-:Y:S03]  /*22b00*/  FMNMX3.FTZ R166, R2, R128, R129, !PT ;  /* 0x0000008002a67276 */ /* 0x000fe60007810081 */
[----:B------:R-:W-:Y:S08]  /*22b10*/  SHFL.BFLY PT, R0, R169, 0x2, 0x1f ;  /* 0x0c401f00a9007f89 */ /* 0x000ff000000e0000 */
        /* <DEDUP_REMOVED lines=697> */
.L_x_1672:
[----:B------:R-:W1:Y:S01]  /*256b0*/  SHFL.BFLY PT, R4, R239, 0x2, 0x1f ;  /* 0x0c401f00ef047f89 */ /* 0x000e6200000e0000 */
[C---:B------:R-:W-:Y:S01]  /*256c0*/  SHF.L.U32 R10, R226.reuse, 0x4, RZ ;  /* 0x00000004e20a7819 */ /* 0x040fe200000006ff */
[----:B------:R-:W2:Y:S01]  /*256d0*/  S2UR UR12, SR_CTAID.Y ;  /* 0x00000000000c79c3 */ /* 0x000ea20000002600 */
[C---:B------:R-:W-:Y:S01]  /*256e0*/  SHF.L.U32 R7, R226.reuse, 0x1, RZ ;  /* 0x00000001e2077819 */ /* 0x040fe200000006ff */
[----:B------:R-:W3:Y:S01]  /*256f0*/  SHFL.BFLY PT, R9, R238, 0x2, 0x1f ;  /* 0x0c401f00ee097f89 */ /* 0x000ee200000e0000 */
[----:B------:R-:W-:Y:S01]  /*25700*/  SHF.L.U32 R3, R226, 0x2, RZ ;  /* 0x00000002e2037819 */ /* 0x000fe200000006ff */
[----:B------:R-:W2:Y:S01]  /*25710*/  LDCU.64 UR4, c[0x0][0x430] ;  /* 0x00008600ff0477ac */ /* 0x000ea20008000a00 */
[----:B------:R-:W-:Y:S01]  /*25720*/  LOP3.LUT R14, R10, 0x1c0, RZ, 0xc0, !PT ;  /* 0x000001c00a0e7812 */ /* 0x000fe200078ec0ff */
[----:B------:R-:W-:Y:S01]  /*25730*/  BSSY.RECONVERGENT B0, `(.L_x_1677) ;  /* 0x0000083000007945 */ /* 0x000fe20003800200 */
[--C-:B------:R-:W-:Y:S01]  /*25740*/  LOP3.LUT R228, R228, 0x6, R7.reuse, 0xf8, !PT ;  /* 0x00000006e4e47812 */ /* 0x100fe200078ef807 */
[----:B------:R-:W4:Y:S01]  /*25750*/  S2UR UR11, SR_CTAID.Z ;  /* 0x00000000000b79c3 */ /* 0x000f220000002700 */
[----:B------:R-:W-:Y:S01]  /*25760*/  LOP3.LUT R12, R3, 0x1f8, RZ, 0xc0, !PT ;  /* 0x000001f8030c7812 */ /* 0x000fe200078ec0ff */
[----:B------:R-:W4:Y:S01]  /*25770*/  LDCU UR8, c[0x0][0x3e0] ;  /* 0x00007c00ff0877ac */ /* 0x000f220008000800 */
[----:B------:R-:W-:-:S02]  /*25780*/  LOP3.LUT R7, R14, 0x38, R7, 0xf8, !PT ;  /* 0x000000380e077812 */ /* 0x000fc400078ef807 */
[----:B------:R-:W-:Y:S01]  /*25790*/  LOP3.LUT R37, R12, 0x38, R227, 0x78, !PT ;  /* 0x000000380c257812 */ /* 0x000fe200078e78e3 */
[----:B------:R-:W5:Y:S01]  /*257a0*/  LDCU UR7, c[0x0][0x44c] ;  /* 0x00008980ff0777ac */ /* 0x000f620008000800 */
[----:B------:R-:W-:Y:S01]  /*257b0*/  LOP3.LUT R10, R10, 0x10, RZ, 0xc0, !PT ;  /* 0x000000100a0a7812 */ /* 0x000fe200078ec0ff */
[----:B------:R-:W5:Y:S01]  /*257c0*/  S2UR UR9, SR_CTAID.X ;  /* 0x00000000000979c3 */ /* 0x000f620000002500 */
[----:B------:R-:W-:Y:S01]  /*257d0*/  LOP3.LUT R7, R228, R7, RZ, 0xfc, !PT ;  /* 0x00000007e4077212 */ /* 0x000fe200078efcff */
[----:B------:R-:W-:Y:S01]  /*257e0*/  UIADD3 UR10, UPT, UPT, -UR21, URZ, URZ ;  /* 0x000000ff150a7290 */ /* 0x000fe2000fffe1ff */
[----:B------:R-:W-:-:S05]  /*257f0*/  LEA R37, R37, R10, 0x2 ;  /* 0x0000000a25257211 */ /* 0x000fca00078e10ff */
[----:B------:R-:W-:Y:S01]  /*25800*/  BAR.SYNC.DEFER_BLOCKING 0x0 ;  /* 0x0000000000007b1d */ /* 0x000fe20000010000 */
[----:B------:R-:W-:Y:S01]  /*25810*/  LEA R7, R7, UR6, 0x2 ;  /* 0x0000000607077c11 */ /* 0x000fe2000f8e10ff */
[----:B-1----:R-:W-:Y:S01]  /*25820*/  FADD.FTZ R11, R4, R239 ;  /* 0x000000ef040b7221 */ /* 0x002fe20000010000 */
[----:B------:R-:W-:Y:S01]  /*25830*/  MOV R39, 0xff800000 ;  /* 0xff80000000277802 */ /* 0x000fe20000000f00 */
[----:B--2---:R-:W-:Y:S01]  /*25840*/  UIMAD UR4, UR12, UR4, UR21 ;  /* 0x000000040c0472a4 */ /* 0x004fe2000f8e0215 */
[----:B------:R-:W-:Y:S01]  /*25850*/  MOV R38, 0xff800000 ;  /* 0xff80000000267802 */ /* 0x000fe20000000f00 */
[----:B---3--:R-:W-:Y:S01]  /*25860*/  FADD.FTZ R9, R9, R238 ;  /* 0x000000ee09097221 */ /* 0x008fe20000010000 */
[----:B------:R-:W-:Y:S01]  /*25870*/  LOP3.LUT R227, R227, 0x30, RZ, 0xc0, !PT ;  /* 0x00000030e3e37812 */ /* 0x000fe200078ec0ff */
[----:B------:R-:W1:Y:S01]  /*25880*/  SHFL.BFLY PT, R6, R11, 0x1, 0x1f ;  /* 0x0c201f000b067f89 */ /* 0x000e6200000e0000 */
[----:B------:R-:W-:-:S03]  /*25890*/  SHF.R.U32.HI R36, RZ, 0x2, R226 ;  /* 0x00000002ff247819 */ /* 0x000fc600000116e2 */
[----:B------:R-:W2:Y:S01]  /*258a0*/  SHFL.BFLY PT, R4, R9, 0x1, 0x1f ;  /* 0x0c201f0009047f89 */ /* 0x000ea200000e0000 */
[----:B----4-:R-:W-:Y:S01]  /*258b0*/  UIMAD UR10, UR8, UR10, UR11 ;  /* 0x0000000a080a72a4 */ /* 0x010fe2000f8e020b */
[----:B------:R-:W-:-:S03]  /*258c0*/  LOP3.LUT R36, R227, 0x7, R36, 0xf8, !PT ;  /* 0x00000007e3247812 */ /* 0x000fc600078ef824 */
[----:B------:R-:W-:Y:S02]  /*258d0*/  UIMAD UR8, UR4, UR8, UR10 ;  /* 0x00000008040872a4 */ /* 0x000fe4000f8e020a */
[----:B-----5:R-:W-:-:S04]  /*258e0*/  USHF.L.U32 UR9, UR9, 0x6, URZ ;  /* 0x0000000609097899 */ /* 0x020fc800080006ff */
[----:B------:R-:W-:Y:S01]  /*258f0*/  UIMAD UR8, UR8, UR5, UR9 ;  /* 0x00000005080872a4 */ /* 0x000fe2000f8e0209 */
[----:B------:R-:W3:Y:S03]  /*25900*/  LDCU.64 UR10, c[0x0][0x358] ;  /* 0x00006b00ff0a77ac */ /* 0x000ee60008000a00 */
[----:B------:R-:W-:Y:S01]  /*25910*/  UIMAD UR7, UR8, UR7, URZ ;  /* 0x00000007080772a4 */ /* 0x000fe2000f8e02ff */
[----:B-1----:R-:W-:Y:S01]  /*25920*/  FADD.FTZ R5, R11, R6 ;  /* 0x000000060b057221 */ /* 0x002fe20000010000 */
[----:B------:R-:W-:-:S03]  /*25930*/  IADD3 R11, PT, PT, R7, 0x80, RZ ;  /* 0x00000080070b7810 */ /* 0x000fc60007ffe0ff */
[----:B------:R-:W1:Y:S01]  /*25940*/  MUFU.RCP R8, R5 ;  /* 0x0000000500087308 */ /* 0x000e620000001000 */
[----:B--2---:R-:W-:Y:S01]  /*25950*/  FADD.FTZ R4, R9, R4 ;  /* 0x0000000409047221 */ /* 0x004fe20000010000 */
[----:B------:R-:W-:Y:S02]  /*25960*/  FSETP.NE.FTZ.AND P2, PT, R5, RZ, PT ;  /* 0x000000ff0500720b */ /* 0x000fe40003f55000 */
[----:B------:R-:W-:Y:S02]  /*25970*/  MOV R9, 0x40 ;  /* 0x0000004000097802 */ /* 0x000fe40000000f00 */
[----:B------:R-:W-:Y:S02]  /*25980*/  FSETP.NE.FTZ.AND P1, PT, R4, RZ, PT ;  /* 0x000000ff0400720b */ /* 0x000fe40003f35000 */
[----:B------:R-:W2:Y:S02]  /*25990*/  MUFU.RCP R6, R4 ;  /* 0x0000000400067308 */ /* 0x000ea40000001000 */
[----:B------:R-:W-:-:S05]  /*259a0*/  R2P PR, R226, 0x18 ;  /* 0x00000018e2007804 */ /* 0x000fca0000000000 */
[----:B------:R-:W-:Y:S01]  /*259b0*/  SEL R10, R9, 0xffffffc0, !P3 ;  /* 0xffffffc0090a7807 */ /* 0x000fe20005800000 */
[----:B------:R-:W4:Y:S01]  /*259c0*/  @P2 LDC R15, c[0x0][0x458] ;  /* 0x00011600ff0f2b82 */ /* 0x000f220000000800 */
[----:B-1----:R-:W-:Y:S01]  /*259d0*/  FSEL R8, R8, 1, P2 ;  /* 0x3f80000008087808 */ /* 0x002fe20001000000 */
[----:B------:R-:W1:Y:S01]  /*259e0*/  @P2 MUFU.LG2 R5, R5 ;  /* 0x0000000500052308 */ /* 0x000e620000000c00 */
[----:B------:R-:W-:-:S03]  /*259f0*/  IADD3 R9, PT, PT, R10, R7, RZ ;  /* 0x000000070a097210 */ /* 0x000fc60007ffe0ff */
        /* <DEDUP_REMOVED lines=17> */
[----:B------:R-:W-:Y:S01]  /*25b10*/  STS.64 [R7], R160 ;  /* 0x000000a007007388 */ /* 0x000fe20000000a00 */
[----:B--2---:R-:W-:Y:S01]  /*25b20*/  FSEL R6, R6, 1, P1 ;  /* 0x3f80000006067808 */ /* 0x004fe20000800000 */
[----:B------:R-:W2:Y:S01]  /*25b30*/  @P1 LDC R13, c[0x0][0x458] ;  /* 0x00011600ff0d1b82 */ /* 0x000ea20000000800 */
[----:B------:R-:W-:Y:S01]  /*25b40*/  SEL R8, R8, 0xffffffe0, !P0 ;  /* 0xffffffe008087807 */ /* 0x000fe20004000000 */
[----:B------:R-:W5:Y:S01]  /*25b50*/  @P1 MUFU.LG2 R4, R4 ;  /* 0x0000000400041308 */ /* 0x000f620000000c00 */
[----:B------:R-:W-:Y:S01]  /*25b60*/  @P4 IADD3 R11, PT, PT, R7, -0x80, RZ ;  /* 0xffffff80070b4810 */ /* 0x000fe20007ffe0ff */
        /* <DEDUP_REMOVED lines=17> */
[----:B------:R3:W-:Y:S01]  /*25c80*/  STS.64 [R7+0x800], R162 ;  /* 0x000800a207007388 */ /* 0x0007e20000000a00 */
[----:B-1----:R-:W-:Y:S01]  /*25c90*/  @P2 FMUL.FTZ R5, R5, 0.69314718246459960938 ;  /* 0x3f31721805052820 */ /* 0x002fe20000410000 */
[----:B------:R-:W-:-:S02]  /*25ca0*/  LOP3.LUT P0, RZ, R226, 0x3, RZ, 0xc0, !PT ;  /* 0x00000003e2ff7812 */ /* 0x000fc4000780c0ff */
[----:B------:R-:W-:Y:S01]  /*25cb0*/  STS.64 [R6], R132 ;  /* 0x0000008406007388 */ /* 0x000fe20000000a00 */
[----:B----4-:R-:W-:-:S03]  /*25cc0*/  @P2 FFMA.FTZ R39, R2, R15, R5 ;  /* 0x0000000f02272223 */ /* 0x010fc60000010005 */
[----:B------:R1:W-:Y:S04]  /*25cd0*/  STS.64 [R6+0x800], R134 ;  /* 0x0008008606007388 */ /* 0x0003e80000000a00 */
[----:B------:R-:W-:Y:S04]  /*25ce0*/  STS.64 [R9], R136 ;  /* 0x0000008809007388 */ /* 0x000fe80000000a00 */
[----:B------:R4:W-:Y:S01]  /*25cf0*/  STS.64 [R9+0x800], R138 ;  /* 0x0008008a09007388 */ /* 0x0009e20000000a00 */
[----:B---3--:R-:W-:-:S05]  /*25d00*/  IADD3 R7, PT, PT, R8, R9, RZ ;  /* 0x0000000908077210 */ /* 0x008fca0007ffe0ff */
[----:B------:R-:W-:Y:S01]  /*25d10*/  STS.64 [R7], R140 ;  /* 0x0000008c07007388 */ /* 0x000fe20000000a00 */
[----:B-1----:R-:W-:-:S03]  /*25d20*/  IADD3 R6, PT, PT, R8, R11, RZ ;  /* 0x0000000b08067210 */ /* 0x002fc60007ffe0ff */
[----:B------:R5:W-:Y:S04]  /*25d30*/  STS.64 [R7+0x800], R142 ;  /* 0x0008008e07007388 */ /* 0x000be80000000a00 */
[----:B------:R1:W-:Y:S01]  /*25d40*/  STS.64 [R11], R144 ;  /* 0x000000900b007388 */ /* 0x0003e20000000a00 */
[----:B----4-:R-:W-:-:S03]  /*25d50*/  IADD3 R9, PT, PT, R10, R11, RZ ;  /* 0x0000000b0a097210 */ /* 0x010fc60007ffe0ff */
[----:B------:R1:W-:Y:S01]  /*25d60*/  STS.64 [R11+0x800], R146 ;  /* 0x000800920b007388 */ /* 0x0003e20000000a00 */
[----:B------:R-:W-:-:S03]  /*25d70*/  IADD3 R8, PT, PT, R8, R9, RZ ;  /* 0x0000000908087210 */ /* 0x000fc60007ffe0ff */
[----:B------:R1:W-:Y:S04]  /*25d80*/  STS.64 [R6], R156 ;  /* 0x0000009c06007388 */ /* 0x0003e80000000a00 */
[----:B------:R1:W-:Y:S04]  /*25d90*/  STS.64 [R6+0x800], R158 ;  /* 0x0008009e06007388 */ /* 0x0003e80000000a00 */
[----:B------:R1:W-:Y:S04]  /*25da0*/  STS.64 [R9], R148 ;  /* 0x0000009409007388 */ /* 0x0003e80000000a00 */
[----:B------:R1:W-:Y:S01]  /*25db0*/  STS.64 [R9+0x800], R150 ;  /* 0x0008009609007388 */ /* 0x0003e20000000a00 */
[----:B-----5:R-:W-:-:S03]  /*25dc0*/  @P1 FMUL.FTZ R7, R4, 0.69314718246459960938 ;  /* 0x3f31721804071820 */ /* 0x020fc60000410000 */
[----:B------:R1:W-:Y:S01]  /*25dd0*/  STS.64 [R8], R152 ;  /* 0x0000009808007388 */ /* 0x0003e20000000a00 */
[----:B--2---:R-:W-:-:S03]  /*25de0*/  @P1 FFMA.FTZ R38, R0, R13, R7 ;  /* 0x0000000d00261223 */ /* 0x004fc60000010007 */
[----:B------:R1:W-:Y:S01]  /*25df0*/  STS.64 [R8+0x800], R154 ;  /* 0x0008009a08007388 */ /* 0x0003e20000000a00 */
[----:B------:R-:W-:Y:S06]  /*25e00*/  BAR.SYNC.DEFER_BLOCKING 0x0 ;  /* 0x0000000000007b1d */ /* 0x000fec0000010000 */
[----:B------:R1:W2:Y:S04]  /*25e10*/  LDS.128 R32, [R37+UR6] ;  /* 0x0000000625207984 */ /* 0x0002a80008000c00 */
        /* <DEDUP_REMOVED lines=9> */
[C---:B-1----:R-:W-:Y:S01]  /*25eb0*/  VIADD R37, R36.reuse, 0x8 ;  /* 0x0000000824257836 */ /* 0x042fe20000000000 */
[----:B------:R-:W-:Y:S01]  /*25ec0*/  IADD3 R2, P0, PT, R36, UR8, RZ ;  /* 0x0000000824027c10 */ /* 0x000fe2000ff1e0ff */
[----:B------:R-:W-:Y:S01]  /*25ed0*/  IMAD.U32 R0, RZ, RZ, UR8 ;  /* 0x00000008ff007e24 */ /* 0x000fe2000f8e00ff */
[----:B------:R-:W-:-:S06]  /*25ee0*/  UIADD3 UR6, UPT, UPT, -UR9, UR20, URZ ;  /* 0x0000001409067290 */ /* 0x000fcc000fffe1ff */
[----:B------:R-:W-:Y:S02]  /*25ef0*/  ISETP.GE.AND P2, PT, R36, UR6, PT ;  /* 0x0000000624007c0c */ /* 0x000fe4000bf46270 */
[----:B------:R-:W-:Y:S02]  /*25f00*/  ISETP.GE.AND P1, PT, R37, UR6, PT ;  /* 0x0000000625007c0c */ /* 0x000fe4000bf26270 */
[----:B------:R-:W-:Y:S02]  /*25f10*/  LEA.HI.X.SX32 R37, R0, RZ, 0x1, P0 ;  /* 0x000000ff00257211 */ /* 0x000fe400000f0eff */
[----:B-----5:R-:W-:-:S04]  /*25f20*/  LEA R36, P0, R2, UR4, 0x2 ;  /* 0x0000000402247c11 */ /* 0x020fc8000f8010ff */
[----:B------:R-:W-:-:S05]  /*25f30*/  LEA.HI.X R37, R2, UR5, R37, 0x2, P0 ;  /* 0x0000000502257c11 */ /* 0x000fca00080f1425 */
[----:B------:R1:W-:Y:S04]  /*25f40*/  @!P2 STG.E desc[UR10][R36.64], R39 ;  /* 0x000000272400a986 */ /* 0x0003e8000c10190a */
[----:B------:R1:W-:Y:S02]  /*25f50*/  @!P1 STG.E desc[UR10][R36.64+0x20], R38 ;  /* 0x0000202624009986 */ /* 0x0003e4000c10190a */
.L_x_1678:
[----:B------:R-:W-:Y:S05]  /*25f60*/  BSYNC.RECONVERGENT B0 ;  /* 0x0000000000007941 */ /* 0x000fea0003800200 */
.L_x_1677:
[----:B------:R-:W5:Y:S01]  /*25f70*/  LDCU UR6, c[0x0][0x440] ;  /* 0x00008800ff0677ac */ /* 0x000f620008000800 */
[C---:B------:R-:W-:Y:S02]  /*25f80*/  LOP3.LUT R0, R3.reuse, 0xfc0, RZ, 0xc0, !PT ;  /* 0x00000fc003007812 */ /* 0x040fe400078ec0ff */
[----:B------:R-:W-:Y:S01]  /*25f90*/  LOP3.LUT R2, R3, 0x3c, RZ, 0xc0, !PT ;  /* 0x0000003c03027812 */ /* 0x000fe200078ec0ff */
[----:B------:R-:W2:Y:S01]  /*25fa0*/  LDCU.64 UR4, c[0x0][0x3f8] ;  /* 0x00007f00ff0477ac */ /* 0x000ea20008000a00 */
[----:B------:R-:W-:Y:S01]  /*25fb0*/  LOP3.LUT R0, R0, 0x3c, R3, 0xf8, !PT ;  /* 0x0000003c00007812 */ /* 0x000fe200078ef803 */
[----:B------:R-:W-:Y:S01]  /*25fc0*/  IMAD.U32 R3, RZ, RZ, UR7 ;  /* 0x00000007ff037e24 */ /* 0x000fe2000f8e00ff */
[----:B------:R-:W-:Y:S02]  /*25fd0*/  SHF.R.U32.HI R226, RZ, 0x4, R226 ;  /* 0x00000004ffe27819 */ /* 0x000fe400000116e2 */
[----:B------:R-:W-:-:S03]  /*25fe0*/  IADD3 R0, P1, PT, R0, UR7, RZ ;  /* 0x0000000700007c10 */ /* 0x000fc6000ff3e0ff */
[----:B-1----:R-:W-:Y:S01]  /*25ff0*/  VIADD R36, R226, 0x8 ;  /* 0x00000008e2247836 */ /* 0x002fe20000000000 */
[----:B------:R-:W-:Y:S02]  /*26000*/  LEA.HI.X.SX32 R3, R3, RZ, 0x1, P1 ;  /* 0x000000ff03037211 */ /* 0x000fe400008f0eff */
[----:B-----5:R-:W-:Y:S01]  /*26010*/  ISETP.GE.AND P0, PT, R2, UR6, PT ;  /* 0x0000000602007c0c */ /* 0x020fe2000bf06270 */
[----:B------:R-:W-:Y:S01]  /*26020*/  UIADD3 UR6, UPT, UPT, -UR9, UR20, URZ ;  /* 0x0000001409067290 */ /* 0x000fe2000fffe1ff */
[----:B------:R-:W-:Y:S01]  /*26030*/  VIADD R2, R226, 0x20 ;  /* 0x00000020e2027836 */ /* 0x000fe20000000000 */
[----:B--2---:R-:W-:-:S04]  /*26040*/  LEA R38, P1, R0, UR4, 0x2 ;  /* 0x0000000400267c11 */ /* 0x004fc8000f8210ff */
[----:B------:R-:W-:Y:S02]  /*26050*/  ISETP.GE.OR P2, PT, R226, UR6, P0 ;  /* 0x00000006e2007c0c */ /* 0x000fe40008746670 */
[----:B------:R-:W-:Y:S01]  /*26060*/  LEA.HI.X R39, R0, UR5, R3, 0x2, P1 ;  /* 0x0000000500277c11 */ /* 0x000fe200088f1403 */
[----:B------:R-:W-:Y:S01]  /*26070*/  VIADD R0, R226, 0x10 ;  /* 0x00000010e2007836 */ /* 0x000fe20000000000 */
[----:B------:R-:W-:Y:S01]  /*26080*/  ISETP.GE.OR P4, PT, R2, UR6, P0 ;  /* 0x0000000602007c0c */ /* 0x000fe20008786670 */
[C---:B------:R-:W-:Y:S02]  /*26090*/  VIADD R3, R226.reuse, 0x18 ;  /* 0x00000018e2037836 */ /* 0x040fe40000000000 */
[----:B------:R-:W-:Y:S01]  /*260a0*/  VIADD R2, R226, 0x30 ;  /* 0x00000030e2027836 */ /* 0x000fe20000000000 */
[----:B------:R-:W-:Y:S01]  /*260b0*/  ISETP.GE.OR P6, PT, R0, UR6, P0 ;  /* 0x0000000600007c0c */ /* 0x000fe200087c6670 */
[C---:B------:R-:W-:Y:S01]  /*260c0*/  VIADD R0, R226.reuse, 0x28 ;  /* 0x00000028e2007836 */ /* 0x040fe20000000000 */
[----:B------:R-:W-:Y:S01]  /*260d0*/  ISETP.GE.OR P5, PT, R3, UR6, P0 ;  /* 0x0000000603007c0c */ /* 0x000fe200087a6670 */
[----:B------:R-:W-:Y:S01]  /*260e0*/  VIADD R226, R226, 0x38 ;  /* 0x00000038e2e27836 */ /* 0x000fe20000000000 */
[----:B------:R-:W-:Y:S01]  /*260f0*/  ISETP.GE.OR P1, PT, R2, UR6, P0 ;  /* 0x0000000602007c0c */ /* 0x000fe20008726670 */
[----:B------:R1:W-:Y:S01]  /*26100*/  @!P2 STG.E.128 desc[UR10][R38.64], R32 ;  /* 0x000000202600a986 */ /* 0x0003e2000c101d0a */
[----:B------:R-:W-:-:S02]  /*26110*/  ISETP.GE.OR P3, PT, R0, UR6, P0 ;  /* 0x0000000600007c0c */ /* 0x000fc40008766670 */
[----:B------:R-:W-:Y:S01]  /*26120*/  ISETP.GE.OR P2, PT, R36, UR6, P0 ;  /* 0x0000000624007c0c */ /* 0x000fe20008746670 */
[----:B------:R1:W-:Y:S01]  /*26130*/  @!P4 STG.E.128 desc[UR10][R38.64+0x2000], R16 ;  /* 0x002000102600c986 */ /* 0x0003e2000c101d0a */
[----:B------:R-:W-:-:S03]  /*26140*/  ISETP.GE.OR P0, PT, R226, UR6, P0 ;  /* 0x00000006e2007c0c */ /* 0x000fc60008706670 */
[----:B----4-:R1:W-:Y:S04]  /*26150*/  @!P6 STG.E.128 desc[UR10][R38.64+0x1000], R24 ;  /* 0x001000182600e986 */ /* 0x0103e8000c101d0a */
[----:B------:R1:W-:Y:S04]  /*26160*/  @!P5 STG.E.128 desc[UR10][R38.64+0x1800], R20 ;  /* 0x001800142600d986 */ /* 0x0003e8000c101d0a */
[----:B---3--:R1:W-:Y:S04]  /*26170*/  @!P2 STG.E.128 desc[UR10][R38.64+0x800], R28 ;  /* 0x0008001c2600a986 */ /* 0x0083e8000c101d0a */
[----:B------:R1:W-:Y:S04]  /*26180*/  @!P3 STG.E.128 desc[UR10][R38.64+0x2800], R12 ;  /* 0x0028000c2600b986 */ /* 0x0003e8000c101d0a */
[----:B------:R1:W-:Y:S01]  /*26190*/  @!P1 STG.E.128 desc[UR10][R38.64+0x3000], R8 ;  /* 0x0030000826009986 */ /* 0x0003e2000c101d0a */
[----:B------:R-:W-:Y:S05]  /*261a0*/  @P0 EXIT ;  /* 0x000000000000094d */ /* 0x000fea0003800000 */
[----:B------:R-:W-:Y:S01]  /*261b0*/  STG.E.128 desc[UR10][R38.64+0x3800], R4 ;  /* 0x0038000426007986 */ /* 0x000fe2000c101d0a */
[----:B------:R-:W-:Y:S05]  /*261c0*/  EXIT ;  /* 0x000000000000794d */ /* 0x000fea0003800000 */
.L_x_1679:
        /* <DEDUP_REMOVED lines=11> */
.L_x_7136:


//--------------------- .text._ZN5flash24flash_fwd_splitkv_kernelI23Flash_fwd_kernel_traitsILi64ELi64ELi256ELi4ELb0ELb0EN7cutlass10bfloat16_tE19Flash_kernel_traitsILi64ELi64ELi256ELi4ES3_EELb1ELb0ELb0ELb0ELb0ELb1ELb1ELb1EEEvNS_16Flash_fwd_paramsE --------------------------
	.section	.text._ZN5flash24flash_fwd_splitkv_kernelI23Flash_fwd_kernel_traitsILi64ELi64ELi256ELi4ELb0ELb0EN7cutlass10bfloat16_tE19Flash_kernel_traitsILi64ELi64ELi256ELi4ES3_EELb1ELb0ELb0ELb0ELb0ELb1ELb1ELb1EEEvNS_16Flash_fwd_paramsE,"ax",@progbits
	.align	128
        .global         _ZN5flash24flash_fwd_splitkv_kernelI23Flash_fwd_kernel_traitsILi64ELi64ELi256ELi4ELb0ELb0EN7cutlass10bfloat16_tE19Flash_kernel_traitsILi64ELi64ELi256ELi4ES3_EELb1ELb0ELb0ELb0ELb0ELb1ELb1ELb1EEEvNS_16Flash_fwd_paramsE
        .type           _ZN5flash24flash_fwd_splitkv_kernelI23Flash_fwd_kernel_traitsILi64ELi64ELi256ELi4ELb0ELb0EN7cutlass10bfloat16_tE19Flash_kernel_traitsILi64ELi64ELi256ELi4ES3_EELb1ELb0ELb0ELb0ELb0ELb1ELb1ELb1EEEvNS_16Flash_fwd_paramsE,@function
        .size           _ZN5flash24flash_fwd_splitkv_kernelI23Flash_fwd_kernel_traitsILi64ELi64ELi256ELi4ELb0ELb0EN7cutlass10bfloat16_tE19Flash_kernel_traitsILi64ELi64ELi256ELi4ES3_EELb1ELb0ELb0ELb0ELb0ELb1ELb1ELb1EEEvNS_16Flash_fwd_paramsE,(.L_x_7137 - _ZN5flash24flash_fwd_splitkv_kernelI23Flash_fwd_kernel_traitsILi64ELi64ELi256ELi4ELb0ELb0EN7cutlass10bfloat16_tE19Flash_kernel_traitsILi64ELi64ELi256ELi4ES3_EELb1ELb0ELb0ELb0ELb0ELb1ELb1ELb1EEEvNS_16Flash_fwd_paramsE)
        .other          _ZN5flash24flash_fwd_splitkv_kernelI23Flash_fwd_kernel_traitsILi64ELi64ELi256ELi4ELb0ELb0EN7cutlass10bfloat16_tE19Flash_kernel_traitsILi64ELi64ELi256ELi4ES3_EELb1ELb0ELb0ELb0ELb0ELb1ELb1ELb1EEEvNS_16Flash_fwd_paramsE,@"STO_CUDA_ENTRY STV_DEFAULT"
_ZN5flash24flash_fwd_splitkv_kernelI23Flash_fwd_kernel_traitsILi64ELi64ELi256ELi4ELb0ELb0EN7cutlass10bfloat16_tE19Flash_kernel_traitsILi64ELi64ELi256ELi4ES3_EELb1ELb0ELb0ELb0ELb0ELb1ELb1ELb1EEEvNS_16Flash_fwd_paramsE:
.text._ZN5flash24flash_fwd_splitkv_kernelI23Flash_fwd_kernel_traitsILi64ELi64ELi256ELi4ELb0ELb0EN7cutlass10bfloat16_tE19Flash_kernel_traitsILi64ELi64ELi256ELi4ES3_EELb1ELb0ELb0ELb0ELb0ELb1ELb1ELb1EEEvNS_16Flash_fwd_paramsE:
[----:B------:R-:W1:Y:S01]  /*0000*/  LDC R1, c[0x0][0x37c] ;  /* 0x0000df00ff017b82 */ /* 0x000e620000000800 */
[----:B------:R-:W2:Y:S07]  /*0010*/  LDCU UR12, c[0x0][0x3e0] ;  /* 0x00007c00ff0c77ac */ /* 0x000eae0008000800 */
[----:B------:R-:W3:Y:S01]  /*0020*/  S2UR UR18, SR_CTAID.Z ;  /* 0x00000000001279c3 */ /* 0x000ee20000002700 */
[----:B-1----:R-:W-:Y:S01]  /*0030*/  VIADD R1, R1, 0xffffffd8 ;  /* 0xffffffd801017836 */ /* 0x002fe20000000000 */
[----:B------:R-:W1:Y:S01]  /*0040*/  LDCU.64 UR10, c[0x0][0x460] ;  /* 0x00008c00ff0a77ac */ /* 0x000e620008000a00 */
[----:B------:R-:W4:Y:S01]  /*0050*/  LDCU.U8 UR13, c[0x0][0x532] ;  /* 0x0000a640ff0d77ac */ /* 0x000f220008000000 */
[----:B------:R-:W5:Y:S01]  /*0060*/  LDCU.64 UR16, c[0x0][0x460] ;  /* 0x00008c00ff1077ac */ /* 0x000f620008000a00 */
[----:B--2---:R-:W2:Y:S01]  /*0070*/  I2F.U32.RP R0, UR12 ;  /* 0x0000000c00007d06 */ /* 0x004ea20008209000 */
[----:B------:R-:W-:-:S02]  /*0080*/  UISETP.NE.U32.AND UP0, UPT, UR12, URZ, UPT ;  /* 0x000000ff0c00728c */ /* 0x000fc4000bf05070 */
[----:B-1----:R-:W-:Y:S01]  /*0090*/  UISETP.NE.U32.AND UP2, UPT, UR10, URZ, UPT ;  /* 0x000000ff0a00728c */ /* 0x002fe2000bf45070 */
[----:B------:R-:W-:-:S03]  /*00a0*/  ISETP.NE.U32.AND P0, PT, RZ, UR10, PT ;  /* 0x0000000aff007c0c */ /* 0x000fc6000bf05070 */
[----:B------:R-:W-:Y:S01]  /*00b0*/  UISETP.NE.AND.EX UP2, UPT, UR11, URZ, UPT, UP2 ;  /* 0x000000ff0b00728c */ /* 0x000fe2000bf45320 */
[----:B------:R-:W-:-:S05]  /*00c0*/  ISETP.NE.AND.EX P2, PT, RZ, UR11, PT, P0 ;  /* 0x0000000bff007c0c */ /* 0x000fca000bf45300 */
[----:B------:R-:W-:Y:S01]  /*00d0*/  PLOP3.LUT P1, PT, PT, PT, UP2, 0x80, 0x8 ;  /* 0x000000000008781c */ /* 0x000fe20003f2f028 */
[----:B--2---:R-:W1:Y:S02]  /*00e0*/  MUFU.RCP R0, R0 ;  /* 0x0000000000007308 */ /* 0x004e640000001000 */
        /* <DEDUP_REMOVED lines=8> */
[----:B---3--:R-:W-:-:S04]  /*0170*/  UIMAD.WIDE.U32 UR20, UR7, UR18, URZ ;  /* 0x00000012071472a5 */ /* 0x008fc8000f8e00ff */
        /* <DEDUP_REMOVED lines=14> */
[----:B-----5:R-:W-:Y:S02]  /*0260*/  UIMAD.WIDE.U32 UR16, UR21, 0x4, UR16 ;  /* 0x00000004151078a5 */ /* 0x020fe4000f8e0010 */
[----:B------:R-:W-:Y:S02]  /*0270*/  USHF.R.U32.HI UR14, URZ, 0x1e, UR21 ;  /* 0x0000001eff0e7899 */ /* 0x000fe40008011615 */
[----:B------:R-:W-:Y:S01]  /*0280*/  UIADD3 UR10, UP1, UPT, UR15, UR6, URZ ;  /* 0x000000060f0a7290 */ /* 0x000fe2000ff3e0ff */
[----:B--2---:R-:W-:Y:S01]  /*0290*/  ISETP.NE.U32.AND P0, PT, RZ, UR8, PT ;  /* 0x00000008ff007c0c */ /* 0x004fe2000bf05070 */
[----:B------:R-:W-:Y:S01]  /*02a0*/  UIADD3 UR8, UP0, UPT, UR15, UR8, URZ ;  /* 0x000000080f087290 */ /* 0x000fe2000ff1e0ff */
[----:B------:R-:W-:Y:S01]  /*02b0*/  IMAD.U32 R2, RZ, RZ, UR16 ;  /* 0x00000010ff027e24 */ /* 0x000fe2000f8e00ff */
[----:B------:R-:W-:Y:S01]  /*02c0*/  UIADD3.X UR11, UPT, UPT, UR14, UR7, URZ, UP1, !UPT ;  /* 0x000000070e0b7290 */ /* 0x000fe20008ffe4ff */
[----:B------:R-:W-:Y:S01]  /*02d0*/  ISETP.NE.AND.EX P3, PT, RZ, UR9, PT, P0 ;  /* 0x00000009ff007c0c */ /* 0x000fe2000bf65300 */
[----:B------:R-:W-:Y:S01]  /*02e0*/  IMAD.U32 R3, RZ, RZ, UR17 ;  /* 0x00000011ff037e24 */ /* 0x000fe2000f8e00ff */
[----:B------:R-:W-:Y:S01]  /*02f0*/  PLOP3.LUT P0, PT, PT, PT, UP4, 0x80, 0x8 ;  /* 0x000000000008781c */ /* 0x000fe20003f0f048 */
[----:B------:R-:W-:Y:S01]  /*0300*/  UIADD3.X UR9, UPT, UPT, UR14, UR9, URZ, UP0, !UPT ;  /* 0x000000090e097290 */ /* 0x000fe200087fe4ff */
[----:B------:R-:W-:-:S02]  /*0310*/  IMAD.U32 R104, RZ, RZ, UR8 ;  /* 0x00000008ff687e24 */ /* 0x000fc4000f8e00ff */
[----:B-1----:R-:W2:Y:S03]  /*0320*/  @P2 LDG.E R6, desc[UR4][R2.64] ;  /* 0x0000000402062981 */ /* 0x002ea6000c1e1900 */
[----:B------:R-:W-:Y:S01]  /*0330*/  IMAD.U32 R105, RZ, RZ, UR9 ;  /* 0x00000009ff697e24 */ /* 0x000fe2000f8e00ff */
        /* <DEDUP_REMOVED lines=28> */
.L_x_1680:
        /* <DEDUP_REMOVED lines=83> */
[----:B------:R-:W2:Y:S04]  /*0a30*/  LDCU UR6, c[0x0][0x44c] ;  /* 0x00008980ff0677ac */ /* 0x000ea80008000800 */
[C---:B------:R-:W-:Y:S01]  /*0a40*/  LOP3.LUT R2, R3.reuse, 0xffc, RZ, 0xc0, !PT ;  /* 0x00000ffc03027812 */ /* 0x040fe200078ec0ff */
[----:B------:R-:W3:Y:S01]  /*0a50*/  LDCU.64 UR10, c[0x0][0x3f8] ;  /* 0x00007f00ff0a77ac */ /* 0x000ee20008000a00 */
[----:B------:R-:W-:Y:S02]  /*0a60*/  LOP3.LUT R5, R3, 0x3c, RZ, 0xc0, !PT ;  /* 0x0000003c03057812 */ /* 0x000fe400078ec0ff */
[----:B------:R-:W-:-:S05]  /*0a70*/  SHF.R.U32.HI R3, RZ, 0x4, R140 ;  /* 0x00000004ff037819 */ /* 0x000fca000001168c */
[C---:B------:R-:W-:Y:S01]  /*0a80*/  VIADD R11, R3.reuse, 0x8 ;  /* 0x00000008030b7836 */ /* 0x040fe20000000000 */
[----:B-1----:R-:W-:Y:S01]  /*0a90*/  UIMAD UR13, UR13, UR8, UR21 ;  /* 0x000000080d0d72a4 */ /* 0x002fe2000f8e0215 */
[C---:B------:R-:W-:Y:S01]  /*0aa0*/  VIADD R6, R3.reuse, 0x18 ;  /* 0x0000001803067836 */ /* 0x040fe20000000000 */
[----:B------:R-:W1:Y:S01]  /*0ab0*/  LDCU UR8, c[0x0][0x440] ;  /* 0x00008800ff0877ac */ /* 0x000e620008000800 */
[C---:B------:R-:W-:Y:S02]  /*0ac0*/  VIADD R7, R3.reuse, 0x10 ;  /* 0x0000001003077836 */ /* 0x040fe40000000000 */
[C---:B------:R-:W-:Y:S01]  /*0ad0*/  VIADD R10, R3.reuse, 0x20 ;  /* 0x00000020030a7836 */ /* 0x040fe20000000000 */
[----:B------:R-:W-:Y:S01]  /*0ae0*/  UIMAD UR12, UR13, UR12, UR18 ;  /* 0x0000000c0d0c72a4 */ /* 0x000fe2000f8e0212 */
[C---:B------:R-:W-:Y:S02]  /*0af0*/  VIADD R9, R3.reuse, 0x28 ;  /* 0x0000002803097836 */ /* 0x040fe40000000000 */
[C---:B------:R-:W-:Y:S01]  /*0b00*/  VIADD R8, R3.reuse, 0x30 ;  /* 0x0000003003087836 */ /* 0x040fe20000000000 */
[----:B------:R-:W-:Y:S01]  /*0b10*/  UIMAD UR12, UR12, UR9, UR24 ;  /* 0x000000090c0c72a4 */ /* 0x000fe2000f8e0218 */
[----:B------:R-:W-:-:S03]  /*0b20*/  VIADD R12, R3, 0x38 ;  /* 0x00000038030c7836 */ /* 0x000fc60000000000 */
        /* <DEDUP_REMOVED lines=10> */
[----:B------:R-:W-:Y:S02]  /*0bd0*/  ISETP.NE.AND P0, PT, R5, RZ, PT ;  /* 0x000000ff0500720c */ /* 0x000fe40003f05270 */
[----:B------:R-:W-:Y:S02]  /*0be0*/  LEA.HI.X R5, R2, UR11, R0, 0x2, P2 ;  /* 0x0000000b02057c11 */ /* 0x000fe400090f1400 */
[----:B------:R-:W-:Y:S02]  /*0bf0*/  ISETP.GE.OR P5, PT, R6, UR6, P1 ;  /* 0x0000000606007c0c */ /* 0x000fe40008fa6670 */
[----:B------:R-:W-:Y:S02]  /*0c00*/  ISETP.GE.OR P2, PT, R7, UR6, P1 ;  /* 0x0000000607007c0c */ /* 0x000fe40008f46670 */
[----:B------:R-:W-:Y:S01]  /*0c10*/  ISETP.GE.OR P6, PT, R10, UR6, P1 ;  /* 0x000000060a007c0c */ /* 0x000fe20008fc6670 */
[----:B------:R-:W-:Y:S01]  /*0c20*/  @!P4 STG.E.128 desc[UR4][R4.64], RZ ;  /* 0x000000ff0400c986 */ /* 0x000fe2000c101d04 */
[----:B------:R-:W-:-:S02]  /*0c30*/  ISETP.GE.OR P4, PT, R9, UR6, P1 ;  /* 0x0000000609007c0c */ /* 0x000fc40008f86670 */
[----:B------:R-:W-:Y:S01]  /*0c40*/  P2R R2, PR, RZ, 0x40 ;  /* 0x00000040ff027803 */ /* 0x000fe20000000000 */
[----:B------:R-:W-:Y:S01]  /*0c50*/  @!P3 STG.E.128 desc[UR4][R4.64+0x800], RZ ;  /* 0x000800ff0400b986 */ /* 0x000fe2000c101d04 */
[----:B------:R-:W-:Y:S02]  /*0c60*/  ISETP.GE.OR P3, PT, R8, UR6, P1 ;  /* 0x0000000608007c0c */ /* 0x000fe40008f66670 */
[----:B------:R-:W-:Y:S01]  /*0c70*/  ISETP.GE.OR P1, PT, R12, UR6, P1 ;  /* 0x000000060c007c0c */ /* 0x000fe20008f26670 */
[----:B------:R-:W-:Y:S01]  /*0c80*/  @!P5 STG.E.128 desc[UR4][R4.64+0x1800], RZ ;  /* 0x001800ff0400d986 */ /* 0x000fe2000c101d04 */
[C---:B------:R-:W-:Y:S02]  /*0c90*/  ISETP.GE.OR P6, PT, R3.reuse, UR6, P0 ;  /* 0x0000000603007c0c */ /* 0x040fe400087c6670 */
[----:B------:R-:W-:Y:S01]  /*0ca0*/  P2R R0, PR, RZ, 0x2 ;  /* 0x00000002ff007803 */ /* 0x000fe20000000000 */
[----:B------:R-:W-:Y:S01]  /*0cb0*/  @!P2 STG.E.128 desc[UR4][R4.64+0x1000], RZ ;  /* 0x001000ff0400a986 */ /* 0x000fe2000c101d04 */
[----:B------:R-:W-:Y:S01]  /*0cc0*/  ISETP.NE.AND P5, PT, R2, RZ, PT ;  /* 0x000000ff0200720c */ /* 0x000fe20003fa5270 */
[----:B------:R-:W-:Y:S01]  /*0cd0*/  IMAD.U32 R2, RZ, RZ, UR12 ;  /* 0x0000000cff027e24 */ /* 0x000fe2000f8e00ff */
[----:B------:R-:W-:Y:S01]  /*0ce0*/  ISETP.NE.AND P2, PT, R0, RZ, PT ;  /* 0x000000ff0000720c */ /* 0x000fe20003f45270 */
[----:B------:R-:W-:Y:S01]  /*0cf0*/  @!P4 STG.E.128 desc[UR4][R4.64+0x2800], RZ ;  /* 0x002800ff0400c986 */ /* 0x000fe2000c101d04 */
[----:B------:R-:W-:-:S02]  /*0d00*/  IADD3 R0, P1, PT, R3, UR12, RZ ;  /* 0x0000000c03007c10 */ /* 0x000fc4000ff3e0ff */
[----:B------:R-:W-:Y:S01]  /*0d10*/  ISETP.GE.OR P4, PT, R6, UR6, P0 ;  /* 0x0000000606007c0c */ /* 0x000fe20008786670 */
[----:B------:R-:W-:Y:S01]  /*0d20*/  @!P3 STG.E.128 desc[UR4][R4.64+0x3000], RZ ;  /* 0x003000ff0400b986 */ /* 0x000fe2000c101d04 */
[----:B------:R-:W-:Y:S02]  /*0d30*/  LEA.HI.X.SX32 R3, R2, RZ, 0x1, P1 ;  /* 0x000000ff02037211 */ /* 0x000fe400008f0eff */
[----:B-1----:R-:W-:Y:S02]  /*0d40*/  LEA R2, P1, R0, UR8, 0x2 ;  /* 0x0000000800027c11 */ /* 0x002fe4000f8210ff */
[----:B------:R-:W-:Y:S01]  /*0d50*/  ISETP.GE.OR P3, PT, R10, UR6, P0 ;  /* 0x000000060a007c0c */ /* 0x000fe20008766670 */
[----:B------:R-:W-:Y:S01]  /*0d60*/  @!P5 STG.E.128 desc[UR4][R4.64+0x2000], RZ ;  /* 0x002000ff0400d986 */ /* 0x000fe2000c101d04 */
[----:B------:R-:W-:Y:S01]  /*0d70*/  LEA.HI.X R3, R0, UR9, R3, 0x2, P1 ;  /* 0x0000000900037c11 */ /* 0x000fe200088f1403 */
[----:B------:R-:W-:Y:S01]  /*0d80*/  @!P6 IMAD.MOV.U32 R0, RZ, RZ, -0x800000 ;  /* 0xff800000ff00e424 */ /* 0x000fe200078e00ff */
[----:B------:R-:W-:Y:S01]  /*0d90*/  ISETP.GE.OR P5, PT, R7, UR6, P0 ;  /* 0x0000000607007c0c */ /* 0x000fe200087a6670 */
[----:B------:R1:W-:Y:S01]  /*0da0*/  @!P2 STG.E.128 desc[UR4][R4.64+0x3800], RZ ;  /* 0x003800ff0400a986 */ /* 0x0003e2000c101d04 */
[----:B------:R-:W-:Y:S01]  /*0db0*/  ISETP.GE.OR P2, PT, R9, UR6, P0 ;  /* 0x0000000609007c0c */ /* 0x000fe20008746670 */
[----:B------:R-:W-:Y:S01]  /*0dc0*/  @!P4 IMAD.MOV.U32 R6, RZ, RZ, -0x800000 ;  /* 0xff800000ff06c424 */ /* 0x000fe200078e00ff */
[----:B------:R-:W-:Y:S01]  /*0dd0*/  ISETP.GE.OR P1, PT, R8, UR6, P0 ;  /* 0x0000000608007c0c */ /* 0x000fe20008726670 */
[----:B------:R2:W-:Y:S01]  /*0de0*/  @!P6 STG.E desc[UR4][R2.64], R0 ;  /* 0x000000000200e986 */ /* 0x0005e2000c101904 */
[----:B------:R-:W-:-:S02]  /*0df0*/  ISETP.GE.OR P6, PT, R11, UR6, P0 ;  /* 0x000000060b007c0c */ /* 0x000fc400087c6670 */
[----:B------:R-:W-:Y:S01]  /*0e00*/  ISETP.GE.OR P0, PT, R12, UR6, P0 ;  /* 0x000000060c007c0c */ /* 0x000fe20008706670 */
[----:B------:R-:W-:Y:S04]  /*0e10*/  @!P4 STG.E desc[UR4][R2.64+0x60], R6 ;  /* 0x000060060200c986 */ /* 0x000fe8000c101904 */
[----:B------:R-:W-:-:S05]  /*0e20*/  @!P5 IMAD.MOV.U32 R7, RZ, RZ, -0x800000 ;  /* 0xff800000ff07d424 */ /* 0x000fca00078e00ff */
        /* <DEDUP_REMOVED lines=13> */
.L_x_1681:
        /* <DEDUP_REMOVED lines=11> */
.L_x_1682:
[----:B------:R-:W-:-:S04]  /*0fb0*/  UISETP.NE.U32.AND UP0, UPT, UR12, URZ, UPT ;  /* 0x000000ff0c00728c */ /* 0x000fc8000bf05070 */
[----:B------:R-:W-:-:S09]  /*0fc0*/  UISETP.NE.AND.EX UP0, UPT, UR13, URZ, UPT, UP0 ;  /* 0x000000ff0d00728c */ /* 0x000fd2000bf05300 */
[----:B------:R-:W-:Y:S05]  /*0fd0*/  BRA.U !UP0, `(.L_x_1683) ;  /* 0x0000000508c07547 */ /* 0x000fea000b800000 */
[----:B------:R-:W2:Y:S01]  /*0fe0*/  LDC R10, c[0x0][0x4f0] ;  /* 0x00013c00ff0a7b82 */ /* 0x000ea20000000800 */
[----:B------:R-:W-:Y:S01]  /*0ff0*/  ULEA UR19, UR22, 0xffffff00, 0x8 ;  /* 0xffffff0016137891 */ /* 0x000fe2000f8e40ff */
[----:B------:R-:W3:Y:S01]  /*1000*/  LDCU.64 UR8, c[0x0][0x4e8] ;  /* 0x00009d00ff0877ac */ /* 0x000ee20008000a00 */
[----:B------:R-:W4:Y:S05]  /*1010*/  LDCU.64 UR16, c[0x0][0x3b8] ;  /* 0x00007700ff1077ac */ /* 0x000f2a0008000a00 */
[----:B------:R-:W4:Y:S01]  /*1020*/  LDC R19, c[0x0][0x3e8] ;  /* 0x0000fa00ff137b82 */ /* 0x000f220000000800 */
[----:B------:R-:W4:Y:S01]  /*1030*/  LDCU.64 UR14, c[0x0][0x3c0] ;  /* 0x00007800ff0e77ac */ /* 0x000f220008000a00 */
[----:B---3--:R-:W-:Y:S01]  /*1040*/  UIMAD.WIDE.U32 UR10, UR21, UR8, URZ ;  /* 0x00000008150a72a5 */ /* 0x008fe2000f8e00ff */
[----:B--2---:R-:W-:-:S03]  /*1050*/  IABS R0, R10 ;  /* 0x0000000a00007213 */ /* 0x004fc60000000000 */
[----:B------:R-:W-:Y:S02]  /*1060*/  UIMAD UR9, UR21, UR9, UR11 ;  /* 0x00000009150972a4 */ /* 0x000fe4000f8e020b */
[----:B------:R-:W-:Y:S01]  /*1070*/  ULEA UR8, UP0, UR10, UR12, 0x2 ;  /* 0x0000000c0a087291 */ /* 0x000fe2000f8010ff */
[----:B------:R-:W-:-:S03]  /*1080*/  MOV R5, R0 ;  /* 0x0000000000057202 */ /* 0x000fc60000000f00 */
[----:B------:R-:W-:Y:S01]  /*1090*/  ULEA.HI.X UR9, UR10, UR13, UR9, 0x2, UP0 ;  /* 0x0000000d0a097291 */ /* 0x000fe200080f1409 */
[----:B-1----:R-:W1:Y:S01]  /*10a0*/  I2F.RP R2, R5 ;  /* 0x0000000500027306 */ /* 0x002e620000209400 */
[----:B------:R-:W-:Y:S01]  /*10b0*/  MOV R20, UR8 ;  /* 0x0000000800147c02 */ /* 0x000fe20008000f00 */
[----:B------:R-:W2:Y:S03]  /*10c0*/  LDCU.64 UR10, c[0x0][0x3a0] ;  /* 0x00007400ff0a77ac */ /* 0x000ea60008000a00 */
[----:B------:R-:W-:Y:S01]  /*10d0*/  IMAD.U32 R13, RZ, RZ, UR9 ;  /* 0x00000009ff0d7e24 */ /* 0x000fe2000f8e00ff */
[----:B----4-:R-:W-:-:S04]  /*10e0*/  IABS R8, R19 ;  /* 0x0000001300087213 */ /* 0x010fc80000000000 */
[----:B------:R-:W3:Y:S01]  /*10f0*/  LDCU.64 UR8, c[0x0][0x3a8] ;  /* 0x00007500ff0877ac */ /* 0x000ee20008000a00 */
[----:B-1----:R-:W1:Y:S02]  /*1100*/  MUFU.RCP R2, R2 ;  /* 0x0000000200027308 */ /* 0x002e640000001000 */
[----:B-1----:R-:W-:-:S06]  /*1110*/  VIADD R2, R2, 0xffffffe ;  /* 0x0ffffffe02027836 */ /* 0x002fcc0000000000 */
[----:B------:R1:W4:Y:S02]  /*1120*/  F2I.FTZ.U32.TRUNC.NTZ R3, R2 ;  /* 0x0000000200037305 */ /* 0x000324000021f000 */
[----:B-1----:R-:W-:Y:S01]  /*1130*/  IMAD.U32 R2, RZ, RZ, UR19 ;  /* 0x00000013ff027e24 */ /* 0x002fe2000f8e00ff */
[----:B----4-:R-:W-:-:S04]  /*1140*/  IADD3 R0, PT, PT, RZ, -R3, RZ ;  /* 0x80000003ff007210 */ /* 0x010fc80007ffe0ff */
[----:B-----5:R-:W-:Y:S01]  /*1150*/  IABS R4, R2 ;  /* 0x0000000200047213 */ /* 0x020fe20000000000 */
[----:B------:R-:W-:Y:S01]  /*1160*/  IMAD R0, R0, R5, RZ ;  /* 0x0000000500007224 */ /* 0x000fe200078e02ff */
[----:B------:R-:W-:-:S05]  /*1170*/  MOV R2, RZ ;  /* 0x000000ff00027202 */ /* 0x000fca0000000f00 */
[----:B------:R-:W-:-:S04]  /*1180*/  IMAD.HI.U32 R0, R3, R0, R2 ;  /* 0x0000000003007227 */ /* 0x000fc800078e0002 */
[----:B------:R-:W-:-:S04]  /*1190*/  IMAD.MOV.U32 R3, RZ, RZ, R4 ;  /* 0x000000ffff037224 */ /* 0x000fc800078e0004 */
[----:B------:R-:W-:-:S05]  /*11a0*/  IMAD.HI.U32 R0, R0, R3, RZ ;  /* 0x0000000300007227 */ /* 0x000fca00078e00ff */
[----:B------:R-:W-:-:S05]  /*11b0*/  IADD3 R2, PT, PT, -R0, RZ, RZ ;  /* 0x000000ff00027210 */ /* 0x000fca0007ffe1ff */
[----:B------:R-:W-:Y:S02]  /*11c0*/  IMAD R2, R5, R2, R3 ;  /* 0x0000000205027224 */ /* 0x000fe400078e0203 */
[----:B------:R-:W-:-:S03]  /*11d0*/  IMAD.MOV.U32 R3, RZ, RZ, R13 ;  /* 0x000000ffff037224 */ /* 0x000fc600078e000d */
[----:B------:R-:W-:-:S13]  /*11e0*/  ISETP.GT.U32.AND P0, PT, R5, R2, PT ;  /* 0x000000020500720c */ /* 0x000fda0003f04070 */
[----:B------:R-:W-:Y:S01]  /*11f0*/  @!P0 IMAD.IADD R2, R2, 0x1, -R5 ;  /* 0x0000000102028824 */ /* 0x000fe200078e0a05 */
[----:B------:R-:W-:Y:S02]  /*1200*/  @!P0 IADD3 R0, PT, PT, R0, 0x1, RZ ;  /* 0x0000000100008810 */ /* 0x000fe40007ffe0ff */
[----:B------:R-:W-:Y:S02]  /*1210*/  ISETP.NE.AND P0, PT, R10, RZ, PT ;  /* 0x000000ff0a00720c */ /* 0x000fe40003f05270 */
[----:B------:R-:W-:Y:S02]  /*1220*/  ISETP.GE.U32.AND P2, PT, R2, R5, PT ;  /* 0x000000050200720c */ /* 0x000fe40003f46070 */
[----:B------:R-:W-:-:S04]  /*1230*/  LOP3.LUT R2, R10, UR19, RZ, 0x3c, !PT ;  /* 0x000000130a027c12 */ /* 0x000fc8000f8e3cff */
[----:B------:R-:W-:Y:S02]  /*1240*/  ISETP.GE.AND P1, PT, R2, RZ, PT ;  /* 0x000000ff0200720c */ /* 0x000fe40003f26270 */
[----:B------:R-:W-:-:S05]  /*1250*/  MOV R2, R20 ;  /* 0x0000001400027202 */ /* 0x000fca0000000f00 */
[----:B------:R-:W-:-:S05]  /*1260*/  @P2 VIADD R0, R0, 0x1 ;  /* 0x0000000100002836 */ /* 0x000fca0000000000 */
[----:B------:R-:W-:-:S05]  /*1270*/  MOV R7, R0 ;  /* 0x0000000000077202 */ /* 0x000fca0000000f00 */
[----:B------:R-:W-:Y:S01]  /*1280*/  @!P1 IMAD.MOV R7, RZ, RZ, -R7 ;  /* 0x000000ffff079224 */ /* 0x000fe200078e0a07 */
[----:B------:R-:W-:-:S05]  /*1290*/  @!P0 LOP3.LUT R7, RZ, R10, RZ, 0x33, !PT ;  /* 0x0000000aff078212 */ /* 0x000fca00078e33ff */
[----:B------:R-:W-:-:S05]  /*12a0*/  IMAD.WIDE R2, R7, 0x4, R2 ;  /* 0x0000000407027825 */ /* 0x000fca00078e0202 */
[----:B------:R1:W4:Y:S01]  /*12b0*/  LDG.E R4, desc[UR4][R2.64] ;  /* 0x0000000402047981 */ /* 0x000322000c1e1900 */
[----:B------:R-:W-:Y:S01]  /*12c0*/  IADD3 R7, PT, PT, -R7, RZ, RZ ;  /* 0x000000ff07077210 */ /* 0x000fe20007ffe1ff */
[----:B------:R-:W-:Y:S01]  /*12d0*/  IMAD.U32 R17, RZ, RZ, UR17 ;  /* 0x00000011ff117e24 */ /* 0x000fe2000f8e00ff */
[----:B------:R-:W-:Y:S02]  /*12e0*/  MOV R16, UR16 ;  /* 0x0000001000107c02 */ /* 0x000fe40008000f00 */
[----:B------:R-:W-:Y:S01]  /*12f0*/  MOV R14, UR14 ;  /* 0x0000000e000e7c02 */ /* 0x000fe20008000f00 */
[----:B------:R-:W-:Y:S01]  /*1300*/  IMAD R7, R10, R7, UR19 ;  /* 0x000000130a077e24 */ /* 0x000fe2000f8e0207 */
[----:B------:R-:W-:Y:S01]  /*1310*/  MOV R15, UR15 ;  /* 0x0000000f000f7c02 */ /* 0x000fe20008000f00 */
[----:B-1----:R-:W1:Y:S08]  /*1320*/  I2F.RP R2, R8 ;  /* 0x0000000800027306 */ /* 0x002e700000209400 */
[----:B-1----:R-:W1:Y:S02]  /*1330*/  MUFU.RCP R2, R2 ;  /* 0x0000000200027308 */ /* 0x002e640000001000 */
[----:B-1----:R-:W-:-:S06]  /*1340*/  IADD3 R2, PT, PT, R2, 0xffffffe, RZ ;  /* 0x0ffffffe02027810 */ /* 0x002fcc0007ffe0ff */
[----:B------:R-:W1:Y:S02]  /*1350*/  F2I.FTZ.U32.TRUNC.NTZ R3, R2 ;  /* 0x0000000200037305 */ /* 0x000e64000021f000 */
[----:B-1----:R-:W-:Y:S01]  /*1360*/  IMAD.MOV R0, RZ, RZ, -R3 ;  /* 0x000000ffff007224 */ /* 0x002fe200078e0a03 */
[----:B------:R-:W-:-:S04]  /*1370*/  MOV R2, RZ ;  /* 0x000000ff00027202 */ /* 0x000fc80000000f00 */
[----:B------:R-:W-:Y:S01]  /*1380*/  MOV R5, R0 ;  /* 0x0000000000057202 */ /* 0x000fe20000000f00 */
[----:B------:R-:W-:-:S04]  /*1390*/  IMAD.U32 R0, RZ, RZ, UR18 ;  /* 0x00000012ff007e24 */ /* 0x000fc8000f8e00ff */
[----:B------:R-:W-:Y:S01]  /*13a0*/  IMAD R5, R5, R8, RZ ;  /* 0x0000000805057224 */ /* 0x000fe200078e02ff */
[----:B------:R-:W-:-:S03]  /*13b0*/  IABS R0, R0 ;  /* 0x0000000000007213 */ /* 0x000fc60000000000 */
[----:B------:R-:W-:-:S06]  /*13c0*/  IMAD.HI.U32 R2, R3, R5, R2 ;  /* 0x0000000503027227 */ /* 0x000fcc00078e0002 */
[----:B------:R-:W-:-:S05]  /*13d0*/  IMAD.HI.U32 R6, R2, R0, RZ ;  /* 0x0000000002067227 */ /* 0x000fca00078e00ff */
[----:B------:R-:W-:-:S05]  /*13e0*/  IADD3 R2, PT, PT, -R6, RZ, RZ ;  /* 0x000000ff06027210 */ /* 0x000fca0007ffe1ff */
[----:B------:R-:W-:-:S05]  /*13f0*/  IMAD R0, R8, R2, R0 ;  /* 0x0000000208007224 */ /* 0x000fca00078e0200 */
[----:B------:R-:W-:-:S13]  /*1400*/  ISETP.GT.U32.AND P0, PT, R8, R0, PT ;  /* 0x000000000800720c */ /* 0x000fda0003f04070 */
[----:B------:R-:W-:Y:S01]  /*1410*/  @!P0 IMAD.IADD R0, R0, 0x1, -R8 ;  /* 0x0000000100008824 */ /* 0x000fe200078e0a08 */
[----:B------:R-:W-:-:S04]  /*1420*/  @!P0 IADD3 R6, PT, PT, R6, 0x1, RZ ;  /* 0x0000000106068810 */ /* 0x000fc80007ffe0ff */
[----:B------:R-:W-:-:S13]  /*1430*/  ISETP.GE.U32.AND P1, PT, R0, R8, PT ;  /* 0x000000080000720c */ /* 0x000fda0003f26070 */
[----:B------:R-:W-:Y:S02]  /*1440*/  @P1 IADD3 R6, PT, PT, R6, 0x1, RZ ;  /* 0x0000000106061810 */ /* 0x000fe40007ffe0ff */
[----:B------:R-:W-:Y:S02]  /*1450*/  ISETP.NE.AND P1, PT, R19, RZ, PT ;  /* 0x000000ff1300720c */ /* 0x000fe40003f25270 */
[----:B------:R-:W-:Y:S02]  /*1460*/  MOV R18, R6 ;  /* 0x0000000600127202 */ /* 0x000fe40000000f00 */
[----:B------:R-:W-:Y:S02]  /*1470*/  SHF.R.S32.HI R6, RZ, 0x1f, R7 ;  /* 0x0000001fff067819 */ /* 0x000fe40000011407 */
[----:B----4-:R-:W-:Y:S01]  /*1480*/  SHF.R.S32.HI R2, RZ, 0x1f, R4 ;  /* 0x0000001fff027819 */ /* 0x010fe20000011404 */
[----:B--2---:R-:W-:-:S04]  /*1490*/  IMAD.WIDE.U32 R8, R4, UR10, RZ ;  /* 0x0000000a04087c25 */ /* 0x004fc8000f8e00ff */
[C---:B---3--:R-:W-:Y:S02]  /*14a0*/  IMAD R0, R2.reuse, UR8, RZ ;  /* 0x0000000802007c24 */ /* 0x048fe4000f8e02ff */
[----:B------:R-:W-:Y:S02]  /*14b0*/  IMAD R3, R2, UR10, RZ ;  /* 0x0000000a02037c24 */ /* 0x000fe4000f8e02ff */
[C---:B------:R-:W-:Y:S01]  /*14c0*/  IMAD R2, R4.reuse, UR9, R0 ;  /* 0x0000000904027c24 */ /* 0x040fe2000f8e0200 */
[----:B------:R-:W-:Y:S01]  /*14d0*/  LOP3.LUT R0, R19, UR18, RZ, 0x3c, !PT ;  /* 0x0000001213007c12 */ /* 0x000fe2000f8e3cff */
[C---:B------:R-:W-:Y:S01]  /*14e0*/  IMAD R3, R4.reuse, UR11, R3 ;  /* 0x0000000b04037c24 */ /* 0x040fe2000f8e0203 */
[----:B------:R-:W-:Y:S01]  /*14f0*/  LOP3.LUT R19, RZ, R19, RZ, 0x33, !PT ;  /* 0x00000013ff137212 */ /* 0x000fe200078e33ff */
[----:B------:R-:W-:Y:S01]  /*1500*/  IMAD.WIDE.U32 R4, R4, UR8, RZ ;  /* 0x0000000804047c25 */ /* 0x000fe2000f8e00ff */
[----:B------:R-:W-:Y:S01]  /*1510*/  ISETP.GE.AND P0, PT, R0, RZ, PT ;  /* 0x000000ff0000720c */ /* 0x000fe20003f06270 */
[----:B------:R-:W1:Y:S01]  /*1520*/  LDCU.128 UR8, c[0x0][0x3d0] ;  /* 0x00007a00ff0877ac */ /* 0x000e620008000c00 */
[----:B------:R-:W-:Y:S01]  /*1530*/  MOV R0, R18 ;  /* 0x0000001200007202 */ /* 0x000fe20000000f00 */
[----:B------:R-:W-:Y:S01]  /*1540*/  IMAD.IADD R3, R9, 0x1, R3 ;  /* 0x0000000109037824 */ /* 0x000fe200078e0203 */
[----:B------:R-:W-:Y:S01]  /*1550*/  IADD3 R5, PT, PT, R5, R2, RZ ;  /* 0x0000000205057210 */ /* 0x000fe20007ffe0ff */
[----:B------:R-:W-:-:S02]  /*1560*/  IMAD.MOV.U32 R2, RZ, RZ, R8 ;  /* 0x000000ffff027224 */ /* 0x000fc400078e0008 */
[C---:B------:R-:W-:Y:S02]  /*1570*/  IMAD R8, R6.reuse, R16, RZ ;  /* 0x0000001006087224 */ /* 0x040fe400078e02ff */
[----:B------:R-:W-:Y:S02]  /*1580*/  IMAD R6, R6, R14, RZ ;  /* 0x0000000e06067224 */ /* 0x000fe400078e02ff */
[C---:B------:R-:W-:Y:S02]  /*1590*/  IMAD R10, R7.reuse, R17, R8 ;  /* 0x00000011070a7224 */ /* 0x040fe400078e0208 */
[----:B------:R-:W-:Y:S02]  /*15a0*/  @!P0 IMAD.MOV R0, RZ, RZ, -R0 ;  /* 0x000000ffff008224 */ /* 0x000fe400078e0a00 */
[----:B------:R-:W-:-:S03]  /*15b0*/  IMAD.WIDE.U32 R2, R7, R16, R2 ;  /* 0x0000001007027225 */ /* 0x000fc600078e0002 */
[----:B------:R-:W-:Y:S01]  /*15c0*/  SEL R0, R19, R0, !P1 ;  /* 0x0000000013007207 */ /* 0x000fe20004800000 */
[C---:B------:R-:W-:Y:S02]  /*15d0*/  IMAD R9, R7.reuse, R15, R6 ;  /* 0x0000000f07097224 */ /* 0x040fe400078e0206 */
[----:B------:R-:W-:Y:S01]  /*15e0*/  IMAD.WIDE.U32 R6, R7, R14, R4 ;  /* 0x0000000e07067225 */ /* 0x000fe200078e0004 */
[----:B------:R-:W-:Y:S02]  /*15f0*/  SHF.R.S32.HI R8, RZ, 0x1f, R0 ;  /* 0x0000001fff087819 */ /* 0x000fe40000011400 */
[----:B------:R-:W-:Y:S01]  /*1600*/  IADD3 R5, PT, PT, R3, R10, RZ ;  /* 0x0000000a03057210 */ /* 0x000fe20007ffe0ff */
[----:B------:R-:W-:Y:S01]  /*1610*/  IMAD.IADD R3, R7, 0x1, R9 ;  /* 0x0000000107037824 */ /* 0x000fe200078e0209 */
[----:B------:R-:W-:Y:S01]  /*1620*/  MOV R4, R2 ;  /* 0x0000000200047202 */ /* 0x000fe20000000f00 */
[C---:B-1----:R-:W-:Y:S01]  /*1630*/  IMAD R7, R8.reuse, UR8, RZ ;  /* 0x0000000808077c24 */ /* 0x042fe2000f8e02ff */
[----:B------:R-:W-:Y:S01]  /*1640*/  MOV R2, R6 ;  /* 0x0000000600027202 */ /* 0x000fe20000000f00 */
        /* <DEDUP_REMOVED lines=9> */
.L_x_1683:
[----:B------:R-:W-:-:S09]  /*16e0*/  UISETP.NE.AND UP0, UPT, UR11, -0x1, UPT ;  /* 0xffffffff0b00788c */ /* 0x000fd2000bf05270 */
[----:B------:R-:W-:Y:S05]  /*16f0*/  BRA.U UP0, `(.L_x_1685) ;  /* 0x0000000100387547 */ /* 0x000fea000b800000 */
[----:B------:R-:W2:Y:S01]  /*1700*/  LDC.64 R16, c[0x0][0x3b8] ;  /* 0x0000ee00ff107b82 */ /* 0x000ea20000000a00 */
[----:B------:R-:W3:Y:S01]  /*1710*/  LDCU.64 UR8, c[0x0][0x3a0] ;  /* 0x00007400ff0877ac */ /* 0x000ee20008000a00 */
[----:B-----5:R-:W-:Y:S01]  /*1720*/  SHF.R.S32.HI R5, RZ, 0x1f, R4 ;  /* 0x0000001fff057819 */ /* 0x020fe20000011404 */
[----:B------:R-:W-:-:S04]  /*1730*/  USHF.R.S32.HI UR14, URZ, 0x1f, UR10 ;  /* 0x0000001fff0e7899 */ /* 0x000fc8000801140a */
[----:B---3--:R-:W-:-:S04]  /*1740*/  IMAD R5, R5, UR8, RZ ;  /* 0x0000000805057c24 */ /* 0x008fc8000f8e02ff */
[----:B------:R-:W-:Y:S02]  /*1750*/  IMAD R5, R4, UR9, R5 ;  /* 0x0000000904057c24 */ /* 0x000fe4000f8e0205 */
[C---:B--2---:R-:W-:Y:S02]  /*1760*/  IMAD R0, R16.reuse, UR14, RZ ;  /* 0x0000000e10007c24 */ /* 0x044fe4000f8e02ff */
[----:B-1----:R-:W-:-:S04]  /*1770*/  IMAD.WIDE.U32 R2, R16, UR10, RZ ;  /* 0x0000000a10027c25 */ /* 0x002fc8000f8e00ff */
[----:B------:R-:W-:-:S05]  /*1780*/  IMAD R0, R17, UR10, R0 ;  /* 0x0000000a11007c24 */ /* 0x000fca000f8e0200 */
[----:B------:R-:W-:-:S03]  /*1790*/  IADD3 R3, PT, PT, R3, R0, RZ ;  /* 0x0000000003037210 */ /* 0x000fc60007ffe0ff */
[----:B------:R-:W-:-:S05]  /*17a0*/  IMAD.WIDE.U32 R2, R4, UR8, R2 ;  /* 0x0000000804027c25 */ /* 0x000fca000f8e0002 */
[----:B------:R-:W-:Y:S02]  /*17b0*/  IADD3 R9, PT, PT, R3, R5, RZ ;  /* 0x0000000503097210 */ /* 0x000fe40007ffe0ff */
[----:B------:R-:W-:Y:S01]  /*17c0*/  MOV R8, R2 ;  /* 0x0000000200087202 */ /* 0x000fe20000000f00 */
[----:B------:R-:W-:Y:S05]  /*17d0*/  BRA `(.L_x_1686) ;  /* 0x0000000000187947 */ /* 0x000fea0003800000 */
.L_x_1685:
[----:B------:R-:W2:Y:S01]  /*17e0*/  LDC.64 R16, c[0x0][0x3b8] ;  /* 0x0000ee00ff107b82 */ /* 0x000ea20000000a00 */
[----:B------:R-:W-:-:S06]  /*17f0*/  UIADD3 UR8, UPT, UPT, UR10, UR11, URZ ;  /* 0x0000000b0a087290 */ /* 0x000fcc000fffe0ff */
[----:B--2---:R-:W-:Y:S02]  /*1800*/  IMAD R0, R17, UR8, RZ ;  /* 0x0000000811007c24 */ /* 0x004fe4000f8e02ff */
[----:B-1----:R-:W-:-:S05]  /*1810*/  IMAD.WIDE.U32 R2, R16, UR8, RZ ;  /* 0x0000000810027c25 */ /* 0x002fca000f8e00ff */
[----:B------:R-:W-:Y:S02]  /*1820*/  IADD3 R9, PT, PT, R3, R0, RZ ;  /* 0x0000000003097210 */ /* 0x000fe40007ffe0ff */
[----:B------:R-:W-:Y:S02]  /*1830*/  MOV R8, R2 ;  /* 0x0000000200087202 */ /* 0x000fe40000000f00 */
.L_x_1686:
        /* <DEDUP_REMOVED lines=12> */
[----:B------:R-:W-:Y:S02]  /*1900*/  IADD3 R7, PT, PT, R3, R5, RZ ;  /* 0x0000000503077210 */ /* 0x000fe40007ffe0ff */
[----:B------:R-:W-:Y:S01]  /*1910*/  MOV R6, R2 ;  /* 0x0000000200067202 */ /* 0x000fe20000000f00 */
[----:B------:R-:W-:Y:S06]  /*1920*/  BRA `(.L_x_1688) ;  /* 0x0000000000187947 */ /* 0x000fec0003800000 */
.L_x_1687:
[----:B------:R-:W1:Y:S01]  /*1930*/  LDC.64 R14, c[0x0][0x3c0] ;  /* 0x0000f000ff0e7b82 */ /* 0x000e620000000a00 */
[----:B------:R-:W-:-:S06]  /*1940*/  UIADD3 UR10, UPT, UPT, UR10, UR11, URZ ;  /* 0x0000000b0a0a7290 */ /* 0x000fcc000fffe0ff */
[----:B-1----:R-:W-:Y:S02]  /*1950*/  IMAD R0, R15, UR10, RZ ;  /* 0x0000000a0f007c24 */ /* 0x002fe4000f8e02ff */
[----:B------:R-:W-:-:S05]  /*1960*/  IMAD.WIDE.U32 R2, R14, UR10, RZ ;  /* 0x0000000a0e027c25 */ /* 0x000fca000f8e00ff */
[----:B------:R-:W-:Y:S02]  /*1970*/  IADD3 R7, PT, PT, R3, R0, RZ ;  /* 0x0000000003077210 */ /* 0x000fe40007ffe0ff */
[----:B------:R-:W-:-:S07]  /*1980*/  MOV R6, R2 ;  /* 0x0000000200067202 */ /* 0x000fce0000000f00 */
.L_x_1688:
[----:B------:R-:W1:Y:S01]  /*1990*/  LDC R19, c[0x0][0x3e8] ;  /* 0x0000fa00ff137b82 */ /* 0x000e620000000800 */
[----:B------:R-:W-:Y:S01]  /*19a0*/  ULEA UR8, UR22, 0xffffff00, 0x8 ;  /* 0xffffff0016087891 */ /* 0x000fe2000f8e40ff */
[----:B------:R-:W-:-:S03]  /*19b0*/  MOV R20, RZ ;  /* 0x000000ff00147202 */ /* 0x000fc60000000f00 */
[----:B------:R-:W-:-:S03]  /*19c0*/  USHF.R.S32.HI UR9, URZ, 0x1f, UR8 ;  /* 0x0000001fff097899 */ /* 0x000fc60008011408 */
[----:B------:R-:W2:Y:S01]  /*19d0*/  LDC.64 R12, c[0x0][0x3d0] ;  /* 0x0000f400ff0c7b82 */ /* 0x000ea20000000a00 */
[----:B-1----:R-:W-:-:S04]  /*19e0*/  IABS R10, R19 ;  /* 0x00000013000a7213 */ /* 0x002fc80000000000 */
[----:B------:R-:W1:Y:S08]  /*19f0*/  I2F.RP R2, R10 ;  /* 0x0000000a00027306 */ /* 0x000e700000209400 */
        /* <DEDUP_REMOVED lines=8> */
[----:B-----5:R-:W-:-:S03]  /*1a80*/  IABS R4, R0 ;  /* 0x0000000000047213 */ /* 0x020fc60000000000 */
[----:B------:R-:W-:-:S04]  /*1a90*/  IMAD.HI.U32 R0, R3, R5, R2 ;  /* 0x0000000503007227 */ /* 0x000fc800078e0002 */
[----:B------:R-:W-:Y:S02]  /*1aa0*/  IMAD.MOV.U32 R2, RZ, RZ, R4 ;  /* 0x000000ffff027224 */ /* 0x000fe400078e0004 */
[----:B------:R-:W-:Y:S02]  /*1ab0*/  IMAD R4, R14, UR9, RZ ;  /* 0x000000090e047c24 */ /* 0x000fe4000f8e02ff */
[----:B------:R-:W-:-:S04]  /*1ac0*/  IMAD.HI.U32 R0, R0, R2, RZ ;  /* 0x0000000200007227 */ /* 0x000fc800078e00ff */
[----:B------:R-:W-:Y:S01]  /*1ad0*/  IMAD R5, R16, UR9, RZ ;  /* 0x0000000910057c24 */ /* 0x000fe2000f8e02ff */
[----:B------:R-:W-:Y:S01]  /*1ae0*/  IADD3 R3, PT, PT, -R0, RZ, RZ ;  /* 0x000000ff00037210 */ /* 0x000fe20007ffe1ff */
[----:B------:R-:W-:-:S04]  /*1af0*/  IMAD R4, R15, UR8, R4 ;  /* 0x000000080f047c24 */ /* 0x000fc8000f8e0204 */
[C---:B------:R-:W-:Y:S01]  /*1b00*/  IMAD R2, R10.reuse, R3, R2 ;  /* 0x000000030a027224 */ /* 0x040fe200078e0202 */
[----:B------:R-:W-:Y:S02]  /*1b10*/  MOV R3, R7 ;  /* 0x0000000700037202 */ /* 0x000fe40000000f00 */
[----:B------:R-:W-:Y:S01]  /*1b20*/  MOV R7, R9 ;  /* 0x0000000900077202 */ /* 0x000fe20000000f00 */
[----:B------:R-:W-:Y:S01]  /*1b30*/  IMAD R9, R17, UR8, R5 ;  /* 0x0000000811097c24 */ /* 0x000fe2000f8e0205 */
[----:B------:R-:W-:-:S13]  /*1b40*/  ISETP.GT.U32.AND P0, PT, R10, R2, PT ;  /* 0x000000020a00720c */ /* 0x000fda0003f04070 */
[----:B------:R-:W-:Y:S01]  /*1b50*/  @!P0 IMAD.IADD R2, R2, 0x1, -R10 ;  /* 0x0000000102028824 */ /* 0x000fe200078e0a0a */
[----:B------:R-:W-:-:S04]  /*1b60*/  @!P0 IADD3 R0, PT, PT, R0, 0x1, RZ ;  /* 0x0000000100008810 */ /* 0x000fc80007ffe0ff */
[----:B------:R-:W-:Y:S02]  /*1b70*/  ISETP.GE.U32.AND P1, PT, R2, R10, PT ;  /* 0x0000000a0200720c */ /* 0x000fe40003f26070 */
[----:B------:R-:W-:Y:S01]  /*1b80*/  LOP3.LUT R2, R19, UR18, RZ, 0x3c, !PT ;  /* 0x0000001213027c12 */ /* 0x000fe2000f8e3cff */
[----:B------:R-:W1:Y:S03]  /*1b90*/  LDC.64 R10, c[0x0][0x3d8] ;  /* 0x0000f600ff0a7b82 */ /* 0x000e660000000a00 */
[----:B------:R-:W-:Y:S01]  /*1ba0*/  ISETP.GE.AND P0, PT, R2, RZ, PT ;  /* 0x000000ff0200720c */ /* 0x000fe20003f06270 */
[----:B------:R-:W-:Y:S01]  /*1bb0*/  IMAD.MOV.U32 R2, RZ, RZ, R6 ;  /* 0x000000ffff027224 */ /* 0x000fe200078e0006 */
[----:B------:R-:W-:-:S03]  /*1bc0*/  MOV R6, R8 ;  /* 0x0000000800067202 */ /* 0x000fc60000000f00 */
[----:B------:R-:W-:Y:S02]  /*1bd0*/  IMAD.WIDE.U32 R2, R14, UR8, R2 ;  /* 0x000000080e027c25 */ /* 0x000fe4000f8e0002 */
[----:B------:R-:W-:Y:S02]  /*1be0*/  @P1 IADD3 R0, PT, PT, R0, 0x1, RZ ;  /* 0x0000000100001810 */ /* 0x000fe40007ffe0ff */
[----:B------:R-:W-:Y:S01]  /*1bf0*/  ISETP.NE.AND P1, PT, R19, RZ, PT ;  /* 0x000000ff1300720c */ /* 0x000fe20003f25270 */
[----:B------:R-:W-:Y:S01]  /*1c00*/  IMAD.WIDE.U32 R6, R16, UR8, R6 ;  /* 0x0000000810067c25 */ /* 0x000fe2000f8e0006 */
[----:B------:R-:W-:Y:S02]  /*1c10*/  LOP3.LUT R19, RZ, R19, RZ, 0x33, !PT ;  /* 0x00000013ff137212 */ /* 0x000fe400078e33ff */
[----:B------:R-:W-:Y:S01]  /*1c20*/  IADD3 R5, PT, PT, R3, R4, RZ ;  /* 0x0000000403057210 */ /* 0x000fe20007ffe0ff */
[----:B------:R-:W-:Y:S01]  /*1c30*/  IMAD.MOV.U32 R18, RZ, RZ, R0 ;  /* 0x000000ffff127224 */ /* 0x000fe200078e0000 */
[----:B------:R-:W-:Y:S01]  /*1c40*/  MOV R4, R2 ;  /* 0x0000000200047202 */ /* 0x000fe20000000f00 */
[----:B------:R-:W-:Y:S01]  /*1c50*/  IMAD.IADD R3, R7, 0x1, R9 ;  /* 0x0000000107037824 */ /* 0x000fe200078e0209 */
[----:B------:R-:W-:Y:S01]  /*1c60*/  MOV R2, R6 ;  /* 0x0000000600027202 */ /* 0x000fe20000000f00 */
[----:B------:R-:W-:-:S05]  /*1c70*/  IMAD.MOV.U32 R0, RZ, RZ, R18 ;  /* 0x000000ffff007224 */ /* 0x000fca00078e0012 */
[----:B------:R-:W-:-:S04]  /*1c80*/  @!P0 IADD3 R0, PT, PT, -R0, RZ, RZ ;  /* 0x000000ff00008210 */ /* 0x000fc80007ffe1ff */
[----:B------:R-:W-:-:S04]  /*1c90*/  SEL R0, R19, R0, !P1 ;  /* 0x0000000013007207 */ /* 0x000fc80004800000 */
[----:B------:R-:W-:Y:S01]  /*1ca0*/  SHF.R.S32.HI R8, RZ, 0x1f, R0 ;  /* 0x0000001fff087819 */ /* 0x000fe20000011400 */
[----:B-1----:R-:W-:-:S04]  /*1cb0*/  IMAD.WIDE.U32 R4, R0, R10, R4 ;  /* 0x0000000a00047225 */ /* 0x002fc800078e0004 */
[C---:B------:R-:W-:Y:S02]  /*1cc0*/  IMAD R7, R8.reuse, R10, RZ ;  /* 0x0000000a08077224 */ /* 0x040fe400078e02ff */
[-C--:B--2---:R-:W-:Y:S02]  /*1cd0*/  IMAD R8, R8, R12.reuse, RZ ;  /* 0x0000000c08087224 */ /* 0x084fe400078e02ff */
[C---:B------:R-:W-:Y:S02]  /*1ce0*/  IMAD R6, R0.reuse, R11, R7 ;  /* 0x0000000b00067224 */ /* 0x040fe400078e0207 */
[----:B------:R-:W-:-:S03]  /*1cf0*/  IMAD.WIDE.U32 R2, R0, R12, R2 ;  /* 0x0000000c00027225 */ /* 0x000fc600078e0002 */
[----:B------:R-:W-:Y:S01]  /*1d00*/  IADD3 R5, PT, PT, R5, R6, RZ ;  /* 0x0000000605057210 */ /* 0x000fe20007ffe0ff */
[----:B------:R-:W-:Y:S01]  /*1d10*/  IMAD R0, R0, R13, R8 ;  /* 0x0000000d00007224 */ /* 0x000fe200078e0208 */
[----:B------:R-:W-:Y:S01]  /*1d20*/  MOV R13, RZ ;  /* 0x000000ff000d7202 */ /* 0x000fe20000000f00 */
[----:B------:R-:W-:Y:S01]  /*1d30*/  IMAD.MOV.U32 R8, RZ, RZ, R4 ;  /* 0x000000ffff087224 */ /* 0x000fe200078e0004 */
[----:B------:R-:W-:Y:S01]  /*1d40*/  MOV R4, R2 ;  /* 0x0000000200047202 */ /* 0x000fe20000000f00 */
[----:B------:R-:W-:-:S07]  /*1d50*/  IMAD.IADD R0, R3, 0x1, R0 ;  /* 0x0000000103007824 */ /* 0x000fce00078e0200 */
.L_x_1684:
[----:B------:R-:W-:Y:S01]  /*1d60*/  UISETP.NE.AND UP0, UPT, UR6, -0x1, UPT ;  /* 0xffffffff0600788c */ /* 0x000fe2000bf05270 */
[----:B------:R-:W-:Y:S01]  /*1d70*/  IMAD.MOV.U32 R21, RZ, RZ, RZ ;  /* 0x000000ffff157224 */ /* 0x000fe200078e00ff */
[----:B------:R-:W1:Y:S01]  /*1d80*/  LDCU.64 UR14, c[0x0][0x3b0] ;  /* 0x00007600ff0e77ac */ /* 0x000e620008000a00 */
[----:B------:R-:W-:Y:S01]  /*1d90*/  IMAD.SHL.U32 R139, R140, 0x8, RZ ;  /* 0x000000088c8b7824 */ /* 0x000fe200078e00ff */
[----:B------:R-:W2:Y:S03]  /*1da0*/  LDCU.64 UR8, c[0x0][0x3c8] ;  /* 0x00007900ff0877ac */ /* 0x000ea60008000a00 */
[----:B------:R3:W5:Y:S01]  /*1db0*/  @P3 LDG.E R21, desc[UR4][R104.64] ;  /* 0x0000000468153981 */ /* 0x000762000c1e1900 */
[----:B------:R-:W-:Y:S01]  /*1dc0*/  LOP3.LUT R12, R139, 0x38, RZ, 0xc0, !PT ;  /* 0x000000388b0c7812 */ /* 0x000fe200078ec0ff */
[----:B------:R-:W4:Y:S01]  /*1dd0*/  LDC R25, c[0x0][0x450] ;  /* 0x00011400ff197b82 */ /* 0x000f220000000800 */
[----:B------:R-:W-:Y:S01]  /*1de0*/  USHF.R.S32.HI UR16, URZ, 0x1f, UR18 ;  /* 0x0000001fff107899 */ /* 0x000fe20008011412 */
[----:B------:R-:W-:Y:S01]  /*1df0*/  SHF.R.U32.HI R60, RZ, 0x3, R140 ;  /* 0x00000003ff3c7819 */ /* 0x000fe2000001168c */
[----:B------:R-:W3:Y:S01]  /*1e00*/  @!UP0 LDCU.64 UR10, c[0x0][0x398] ;  /* 0x00007300ff0a87ac */ /* 0x000ee20008000a00 */
[C---:B------:R-:W-:Y:S01]  /*1e10*/  IADD3 R2, P3, PT, R12.reuse, R4, RZ ;  /* 0x000000040c027210 */ /* 0x040fe20007f7e0ff */
[----:B------:R-:W4:Y:S01]  /*1e20*/  S2R R10, SR_CTAID.X ;  /* 0x00000000000a7919 */ /* 0x000f220000002500 */
[----:B------:R-:W-:Y:S01]  /*1e30*/  IADD3 R8, P2, PT, R12, R8, RZ ;  /* 0x000000080c087210 */ /* 0x000fe20007f5e0ff */
[----:B------:R-:W-:Y:S01]  /*1e40*/  IMAD.MOV.U32 R61, RZ, RZ, RZ ;  /* 0x000000ffff3d7224 */ /* 0x000fe200078e00ff */
[----:B------:R-:W-:Y:S01]  /*1e50*/  IADD3.X R3, PT, PT, RZ, R0, RZ, P3, !PT ;  /* 0x00000000ff037210 */ /* 0x000fe20001ffe4ff */
[C---:B------:R-:W-:Y:S01]  /*1e60*/  IMAD.SHL.U32 R71, R16.reuse, 0x10, RZ ;  /* 0x0000001010477824 */ /* 0x040fe200078e00ff */
[----:B------:R-:W-:Y:S01]  /*1e70*/  IADD3.X R9, PT, PT, RZ, R5, RZ, P2, !PT ;  /* 0x00000005ff097210 */ /* 0x000fe200017fe4ff */
[----:B-1----:R-:W-:Y:S01]  /*1e80*/  @UP0 UIMAD.WIDE.U32 UR26, UR6, UR14, URZ ;  /* 0x0000000e061a02a5 */ /* 0x002fe2000f8e00ff */
[----:B------:R-:W-:Y:S01]  /*1e90*/  SHF.L.U64.HI R77, R16, 0x4, R17 ;  /* 0x00000004104d7819 */ /* 0x000fe20000010211 */
[----:B------:R-:W-:Y:S01]  /*1ea0*/  IMAD.WIDE.U32 R4, R60, R16, R2 ;  /* 0x000000103c047225 */ /* 0x000fe200078e0002 */
[----:B------:R-:W-:Y:S01]  /*1eb0*/  SHF.L.U64.HI R100, R14, 0x4, R15 ;  /* 0x000000040e647819 */ /* 0x000fe2000001020f */
[----:B--2---:R-:W-:Y:S01]  /*1ec0*/  UIMAD UR16, UR16, UR8, URZ ;  /* 0x00000008101072a4 */ /* 0x004fe2000f8e02ff */
[----:B------:R-:W-:Y:S01]  /*1ed0*/  MOV R251, R13 ;  /* 0x0000000d00fb7202 */ /* 0x000fe20000000f00 */
[----:B------:R-:W-:-:S02]  /*1ee0*/  IMAD.U32 R0, RZ, RZ, UR8 ;  /* 0x00000008ff007e24 */ /* 0x000fc4000f8e00ff */
[----:B------:R-:W-:Y:S01]  /*1ef0*/  UIMAD UR9, UR18, UR9, UR16 ;  /* 0x00000009120972a4 */ /* 0x000fe2000f8e0210 */
[----:B------:R-:W-:Y:S01]  /*1f00*/  IMAD.WIDE.U32 R2, R60, R14, R8 ;  /* 0x0000000e3c027225 */ /* 0x000fe200078e0008 */
[----:B---3--:R-:W-:-:S03]  /*1f10*/  @!UP0 UIMAD.WIDE.U32 UR28, UR21, UR10, URZ ;  /* 0x0000000a151c82a5 */ /* 0x008fc6000f8e00ff */
[----:B------:R-:W-:Y:S01]  /*1f20*/  IMAD.SHL.U32 R9, R4, 0x2, RZ ;  /* 0x0000000204097824 */ /* 0x000fe200078e00ff */
[----:B------:R-:W-:Y:S01]  /*1f30*/  @!UP0 UIMAD UR11, UR21, UR11, UR29 ;  /* 0x0000000b150b82a4 */ /* 0x000fe2000f8e021d */
[----:B----4-:R-:W-:Y:S01]  /*1f40*/  LEA.HI R25, R25, R25, RZ, 0x1 ;  /* 0x0000001919197211 */ /* 0x010fe200078f08ff */
[----:B------:R-:W-:Y:S01]  /*1f50*/  @UP0 UIMAD UR11, UR6, UR15, UR27 ;  /* 0x0000000f060b02a4 */ /* 0x000fe2000f8e021b */
[----:B------:R-:W-:Y:S01]  /*1f60*/  IMAD.SHL.U32 R93, R14, 0x10, RZ ;  /* 0x000000100e5d7824 */ /* 0x000fe200078e00ff */
[----:B------:R-:W-:Y:S01]  /*1f70*/  @!UP0 UMOV UR10, UR28 ;  /* 0x0000001c000a8c82 */ /* 0x000fe20008000000 */
[----:B------:R-:W-:Y:S01]  /*1f80*/  @UP0 UMOV UR10, UR26 ;  /* 0x0000001a000a0c82 */ /* 0x000fe20008000000 */
[----:B------:R-:W-:Y:S01]  /*1f90*/  USHF.R.S32.HI UR6, URZ, 0x1f, UR23 ;  /* 0x0000001fff067899 */ /* 0x000fe20008011417 */
[----:B------:R-:W-:Y:S01]  /*1fa0*/  IADD3 R6, P4, PT, R12, UR10, RZ ;  /* 0x0000000a0c067c10 */ /* 0x000fe2000ff9e0ff */
[----:B------:R-:W-:Y:S01]  /*1fb0*/  USHF.L.U32 UR27, UR22, 0x8, URZ ;  /* 0x00000008161b7899 */ /* 0x000fe200080006ff */
[----:B------:R-:W-:Y:S01]  /*1fc0*/  SHF.R.S32.HI R25, RZ, 0x1, R25 ;  /* 0x00000001ff197819 */ /* 0x000fe20000011419 */
[----:B------:R-:W-:Y:S01]  /*1fd0*/  ULEA.HI UR6, UR6, UR23, URZ, 0x8 ;  /* 0x0000001706067291 */ /* 0x000fe2000f8f40ff */
[----:B------:R-:W-:Y:S01]  /*1fe0*/  IMAD.MOV.U32 R250, RZ, RZ, R20 ;  /* 0x000000fffffa7224 */ /* 0x000fe200078e0014 */
[----:B------:R-:W-:Y:S01]  /*1ff0*/  UIADD3 UR26, UPT, UPT, UR27, -0x100, URZ ;  /* 0xffffff001b1a7890 */ /* 0x000fe2000fffe0ff */
[----:B------:R-:W-:Y:S01]  /*2000*/  IMAD.X R7, RZ, RZ, UR11, P4 ;  /* 0x0000000bff077e24 */ /* 0x000fe2000a0e06ff */
[----:B------:R-:W1:Y:S01]  /*2010*/  LDCU.64 UR10, c[0x0][0x388] ;  /* 0x00007100ff0a77ac */ /* 0x000e620008000a00 */
[----:B------:R-:W-:Y:S01]  /*2020*/  IMAD.WIDE.U32 R10, R10, 0x40, R60 ;  /* 0x000000400a0a7825 */ /* 0x000fe200078e003c */
[----:B------:R-:W-:-:S03]  /*2030*/  USHF.R.S32.HI UR6, URZ, 0x8, UR6 ;  /* 0x00000008ff067899 */ /* 0x000fc60008011406 */
[----:B------:R-:W-:Y:S01]  /*2040*/  IMAD.WIDE.U32 R6, R0, UR18, R6 ;  /* 0x0000001200067c25 */ /* 0x000fe2000f8e0006 */
[----:B------:R-:W-:-:S03]  /*2050*/  UISETP.LT.AND UP0, UPT, UR7, UR6, UPT ;  /* 0x000000060700728c */ /* 0x000fc6000bf01270 */
[----:B------:R-:W-:Y:S02]  /*2060*/  IMAD R0, R60, R17, R5 ;  /* 0x000000113c007224 */ /* 0x000fe400078e0205 */
[----:B------:R-:W-:Y:S01]  /*2070*/  IMAD R5, R11, UR14, RZ ;  /* 0x0000000e0b057c24 */ /* 0x000fe2000f8e02ff */
[----:B------:R-:W-:Y:S02]  /*2080*/  USEL UR6, UR7, UR6, !UP0 ;  /* 0x0000000607067287 */ /* 0x000fe4000c000000 */
[----:B------:R-:W-:Y:S01]  /*2090*/  SHF.L.U64.HI R8, R4, 0x1, R0 ;  /* 0x0000000104087819 */ /* 0x000fe20000010200 */
[----:B------:R-:W-:Y:S01]  /*20a0*/  IMAD R0, R60, R15, R3 ;  /* 0x0000000f3c007224 */ /* 0x000fe200078e0203 */
[----:B------:R-:W-:Y:S01]  /*20b0*/  UISETP.GT.AND UP0, UPT, UR22, UR6, UPT ;  /* 0x000000061600728c */ /* 0x000fe2000bf04270 */
[----:B------:R-:W-:Y:S01]  /*20c0*/  VIADD R3, R7, UR9 ;  /* 0x0000000907037c36 */ /* 0x000fe20008000000 */
[----:B------:R-:W2:Y:S01]  /*20d0*/  LDCU.64 UR8, c[0x0][0x390] ;  /* 0x00007200ff0877ac */ /* 0x000ea20008000a00 */
[----:B------:R-:W-:-:S02]  /*20e0*/  SHF.L.U32 R7, R2, 0x1, RZ ;  /* 0x0000000102077819 */ /* 0x000fc400000006ff */
[----:B-1----:R-:W-:Y:S02]  /*20f0*/  IADD3 R23, P3, PT, R9, UR10, RZ ;  /* 0x0000000a09177c10 */ /* 0x002fe4000ff7e0ff */
[----:B------:R-:W-:Y:S01]  /*2100*/  SHF.L.U64.HI R4, R2, 0x1, R0 ;  /* 0x0000000102047819 */ /* 0x000fe20000010200 */
[----:B------:R-:W-:Y:S01]  /*2110*/  IMAD.MOV.U32 R2, RZ, RZ, R6 ;  /* 0x000000ffff027224 */ /* 0x000fe200078e0006 */
[----:B------:R-:W-:Y:S01]  /*2120*/  IADD3.X R17, PT, PT, R8, UR11, RZ, P3, !PT ;  /* 0x0000000b08117c10 */ /* 0x000fe20009ffe4ff */
[----:B------:R1:W-:Y:S01]  /*2130*/  STL [R1+0x8], R23 ;  /* 0x0000081701007387 */ /* 0x0003e20000100800 */
[C---:B------:R-:W-:Y:S02]  /*2140*/  IMAD R0, R10.reuse, UR15, R5 ;  /* 0x0000000f0a007c24 */ /* 0x040fe4000f8e0205 */
[----:B------:R-:W-:Y:S01]  /*2150*/  IMAD.WIDE.U32 R102, R10, UR14, R2 ;  /* 0x0000000e0a667c25 */ /* 0x000fe2000f8e0002 */
[----:B------:R-:W-:-:S04]  /*2160*/  SHF.L.U32 R2, R140, 0x2, RZ ;  /* 0x000000028c027819 */ /* 0x000fc800000006ff */
[----:B------:R-:W-:Y:S02]  /*2170*/  LOP3.LUT R2, R2, 0x1c, RZ, 0xc0, !PT ;  /* 0x0000001c02027812 */ /* 0x000fe400078ec0ff */
[----:B--2---:R-:W-:Y:S02]  /*2180*/  IADD3 R22, P2, PT, R7, UR8, RZ ;  /* 0x0000000807167c10 */ /* 0x004fe4000ff5e0ff */
[----:B------:R-:W-:Y:S01]  /*2190*/  IADD3 R122, PT, PT, R103, R0, RZ ;  /* 0x00000000677a7210 */ /* 0x000fe20007ffe0ff */
[----:B------:R-:W-:Y:S01]  /*21a0*/  IMAD R101, R60, R25, R2 ;  /* 0x000000193c657224 */ /* 0x000fe200078e0202 */
[----:B------:R-:W-:Y:S01]  /*21b0*/  IADD3.X R16, PT, PT, R4, UR9, RZ, P2, !PT ;  /* 0x0000000904107c10 */ /* 0x000fe200097fe4ff */
[----:B------:R1:W-:Y:S02]  /*21c0*/  STL [R1+0x10], R22 ;  /* 0x0000101601007387 */ /* 0x0003e40000100800 */
[--C-:B------:R-:W-:Y:S01]  /*21d0*/  IMAD.IADD R120, R2, 0x1, R101.reuse ;  /* 0x0000000102787824 */ /* 0x100fe200078e0265 */
[----:B------:R-:W-:Y:S01]  /*21e0*/  SHF.R.S32.HI R121, RZ, 0x1f, R101 ;  /* 0x0000001fff797819 */ /* 0x000fe20000011465 */
[----:B------:R1:W-:Y:S03]  /*21f0*/  STL [R1+0x4], R17 ;  /* 0x0000041101007387 */ /* 0x0003e60000100800 */
[----:B------:R-:W-:Y:S01]  /*2200*/  SHF.R.S32.HI R123, RZ, 0x1f, R120 ;  /* 0x0000001fff7b7819 */ /* 0x000fe20000011478 */
[----:B------:R1:W-:Y:S01]  /*2210*/  STL [R1+0xc], R16 ;  /* 0x00000c1001007387 */ /* 0x0003e20000100800 */
[----:B------:R-:W-:Y:S05]  /*2220*/  BRA.U !UP0, `(.L_x_1689) ;  /* 0x000000c9082c7547 */ /* 0x000fea000b800000 */
[----:B------:R-:W2:Y:S01]  /*2230*/  LDC.64 R4, c[0x0][0x4a0] ;  /* 0x00012800ff047b82 */ /* 0x000ea20000000a00 */
[----:B------:R-:W3:Y:S01]  /*2240*/  LDCU.128 UR8, c[0x0][0x490] ;  /* 0x00009200ff0877ac */ /* 0x000ee20008000c00 */
[----:B------:R-:W-:Y:S01]  /*2250*/  IMAD.MOV.U32 R0, RZ, RZ, R18 ;  /* 0x000000ffff007224 */ /* 0x000fe200078e0012 */
[C---:B------:R-:W-:Y:S01]  /*2260*/  SHF.L.U32 R108, R25.reuse, 0x5, RZ ;  /* 0x00000005196c7819 */ /* 0x040fe200000006ff */
[----:B------:R-:W-:Y:S01]  /*2270*/  IMAD.MOV.U32 R13, RZ, RZ, RZ ;  /* 0x000000ffff0d7224 */ /* 0x000fe200078e00ff */
[----:B------:R-:W4:Y:S01]  /*2280*/  LDCU.128 UR16, c[0x0][0x4b0] ;  /* 0x00009600ff1077ac */ /* 0x000f220008000c00 */
[C---:B------:R-:W-:Y:S01]  /*2290*/  IMAD.SHL.U32 R92, R25.reuse, 0x10, RZ ;  /* 0x00000010195c7824 */ /* 0x040fe200078e00ff */
[----:B------:R-:W-:Y:S01]  /*22a0*/  @!P0 IADD3 R0, PT, PT, -R0, RZ, RZ ;  /* 0x000000ff00008210 */ /* 0x000fe20007ffe1ff */
[----:B------:R-:W1:Y:S01]  /*22b0*/  LDC.64 R14, c[0x0][0x4a8] ;  /* 0x00012a00ff0e7b82 */ /* 0x000e620000000a00 */
[----:B------:R-:W1:Y:S01]  /*22c0*/  LDCU.128 UR12, c[0x0][0x4c0] ;  /* 0x00009800ff0c77ac */ /* 0x000e620008000c00 */
[----:B------:R-:W-:Y:S01]  /*22d0*/  IMAD R119, R25, 0x30, RZ ;  /* 0x0000003019777824 */ /* 0x000fe200078e02ff */
[----:B------:R-:W-:Y:S01]  /*22e0*/  SEL R8, R19, R0, !P1 ;  /* 0x0000000013087207 */ /* 0x000fe20004800000 */
[C---:B------:R-:W-:Y:S01]  /*22f0*/  IMAD R118, R25.reuse, 0x50, RZ ;  /* 0x0000005019767824 */ /* 0x040fe200078e02ff */
[----:B------:R-:W-:Y:S01]  /*2300*/  USHF.R.S32.HI UR28, URZ, 0x1f, UR26 ;  /* 0x0000001fff1c7899 */ /* 0x000fe2000801141a */
[C---:B------:R-:W-:Y:S01]  /*2310*/  IMAD R117, R25.reuse, 0x60, RZ ;  /* 0x0000006019757824 */ /* 0x040fe200078e02ff */
[----:B------:R-:W-:Y:S01]  /*2320*/  SHF.R.S32.HI R9, RZ, 0x1f, R8 ;  /* 0x0000001fff097819 */ /* 0x000fe20000011408 */
[----:B------:R-:W1:Y:S01]  /*2330*/  LDCU UR33, c[0x0][0x440] ;  /* 0x00008800ff2177ac */ /* 0x000e620008000800 */
[C---:B------:R-:W-:Y:S01]  /*2340*/  IMAD R116, R25.reuse, 0x70, RZ ;  /* 0x0000007019747824 */ /* 0x040fe200078e02ff */
[C---:B------:R-:W-:Y:S01]  /*2350*/  SHF.L.U32 R106, R25.reuse, 0x7, RZ ;  /* 0x00000007196a7819 */ /* 0x040fe200000006ff */
[----:B---3--:R-:W-:Y:S01]  /*2360*/  IMAD.U32 R6, RZ, RZ, UR10 ;  /* 0x0000000aff067e24 */ /* 0x008fe2000f8e00ff */
[----:B------:R-:W-:Y:S01]  /*2370*/  MOV R0, UR11 ;  /* 0x0000000b00007c02 */ /* 0x000fe20008000f00 */
[----:B------:R-:W3:Y:S01]  /*2380*/  LDCU UR31, c[0x0][0x440] ;  /* 0x00008800ff1f77ac */ /* 0x000ee20008000800 */
[----:B------:R-:W-:Y:S01]  /*2390*/  IMAD R115, R25, 0x90, RZ ;  /* 0x0000009019737824 */ /* 0x000fe200078e02ff */
[----:B------:R-:W-:Y:S01]  /*23a0*/  MOV R58, R23 ;  /* 0x00000017003a7202 */ /* 0x000fe20000000f00 */
[----:B--2---:R-:W-:Y:S01]  /*23b0*/  IMAD.WIDE.U32 R2, R4, UR21, R12 ;  /* 0x0000001504027c25 */ /* 0x004fe2000f8e000c */
[----:B----4-:R-:W-:Y:S01]  /*23c0*/  UIMAD UR10, UR28, UR16, URZ ;  /* 0x000000101c0a72a4 */ /* 0x010fe2000f8e02ff */
[C---:B------:R-:W-:Y:S01]  /*23d0*/  IADD3 R91, PT, PT, R60.reuse, 0x10, RZ ;  /* 0x000000103c5b7810 */ /* 0x040fe20007ffe0ff */
[----:B------:R-:W2:Y:S01]  /*23e0*/  LDCU UR32, c[0x0][0x450] ;  /* 0x00008a00ff2077ac */ /* 0x000ea20008000800 */
[----:B------:R-:W-:Y:S01]  /*23f0*/  IMAD R3, R5, UR21, R3 ;  /* 0x0000001505037c24 */ /* 0x000fe2000f8e0203 */
[----:B------:R-:W-:Y:S01]  /*2400*/  IADD3 R87, PT, PT, R60, 0x40, RZ ;  /* 0x000000403c577810 */ /* 0x000fe20007ffe0ff */
[----:B------:R-:W-:Y:S01]  /*2410*/  IMAD.U32 R4, RZ, RZ, UR16 ;  /* 0x00000010ff047e24 */ /* 0x000fe2000f8e00ff */
[----:B------:R-:W-:Y:S01]  /*2420*/  UIMAD UR10, UR26, UR17, UR10 ;  /* 0x000000111a0a72a4 */ /* 0x000fe2000f8e020a */
[----:B------:R-:W-:Y:S01]  /*2430*/  IMAD.WIDE.U32 R6, R6, UR21, R12 ;  /* 0x0000001506067c25 */ /* 0x000fe2000f8e000c */
[----:B------:R-:W4:Y:S01]  /*2440*/  LDCU.U8 UR34, c[0x0][0x533] ;  /* 0x0000a660ff2277ac */ /* 0x000f220008000000 */
[----:B-1----:R-:W-:-:S02]  /*2450*/  SHF.L.U64.HI R76, R14, 0x4, R15 ;  /* 0x000000040e4c7819 */ /* 0x002fc4000001020f */
[----:B------:R-:W-:Y:S01]  /*2460*/  IMAD.WIDE.U32 R4, R4, UR26, R2 ;  /* 0x0000001a04047c25 */ /* 0x000fe2000f8e0002 */
[----:B------:R-:W-:Y:S01]  /*2470*/  UMOV UR35, URZ ;  /* 0x000000ff00237c82 */ /* 0x000fe20008000000 */
[----:B------:R-:W-:Y:S01]  /*2480*/  IADD3 R84, PT, PT, R60, 0x70, RZ ;  /* 0x000000703c547810 */ /* 0x000fe20007ffe0ff */
[----:B------:R-:W-:Y:S01]  /*2490*/  UIMAD UR29, UR22, -0x100, UR23 ;  /* 0xffffff00161d78a4 */ /* 0x000fe2000f8e0217 */
[----:B------:R-:W-:Y:S01]  /*24a0*/  IMAD R3, R0, UR21, R7 ;  /* 0x0000001500037c24 */ /* 0x000fe2000f8e0207 */
[C---:B------:R-:W-:Y:S01]  /*24b0*/  LOP3.LUT R83, R60.reuse, 0x80, RZ, 0xfc, !PT ;  /* 0x000000803c537812 */ /* 0x040fe200078efcff */
[----:B------:R-:W-:Y:S01]  /*24c0*/  VIADD R5, R5, UR10 ;  /* 0x0000000a05057c36 */ /* 0x000fe20008000000 */
[----:B------:R-:W-:Y:S01]  /*24d0*/  USHF.R.S32.HI UR10, URZ, 0x1f, UR23 ;  /* 0x0000001fff0a7899 */ /* 0x000fe20008011417 */
[----:B------:R-:W-:Y:S01]  /*24e0*/  IMAD R7, R9, UR12, RZ ;  /* 0x0000000c09077c24 */ /* 0x000fe2000f8e02ff */
[----:B------:R-:W-:Y:S01]  /*24f0*/  IADD3 R81, PT, PT, R60, 0xa0, RZ ;  /* 0x000000a03c517810 */ /* 0x000fe20007ffe0ff */
[----:B------:R-:W-:Y:S01]  /*2500*/  IMAD.WIDE.U32 R4, R8, UR12, R4 ;  /* 0x0000000c08047c25 */ /* 0x000fe2000f8e0004 */
[C---:B------:R-:W-:Y:S01]  /*2510*/  IADD3 R79, PT, PT, R60.reuse, 0xc0, RZ ;  /* 0x000000c03c4f7810 */ /* 0x040fe20007ffe0ff */
[----:B------:R-:W-:Y:S01]  /*2520*/  UIMAD UR30, UR22, -0x100, UR25 ;  /* 0xffffff00161e78a4 */ /* 0x000fe2000f8e0219 */
[----:B------:R-:W-:Y:S01]  /*2530*/  IADD3 R90, PT, PT, R60, 0xe0, RZ ;  /* 0x000000e03c5a7810 */ /* 0x000fe20007ffe0ff */
[----:B------:R-:W-:Y:S01]  /*2540*/  IMAD R7, R8, UR13, R7 ;  /* 0x0000000d08077c24 */ /* 0x000fe2000f8e0207 */
[----:B------:R-:W1:Y:S01]  /*2550*/  LDCU.64 UR12, c[0x0][0x4d0] ;  /* 0x00009a00ff0c77ac */ /* 0x000e620008000a00 */
[----:B------:R-:W-:Y:S01]  /*2560*/  IMAD.MOV.U32 R2, RZ, RZ, R6 ;  /* 0x000000ffff027224 */ /* 0x000fe200078e0006 */
[----:B-----5:R-:W-:Y:S01]  /*2570*/  IADD3 R6, PT, PT, R21, UR26, RZ ;  /* 0x0000001a15067c10 */ /* 0x020fe2000fffe0ff */
[C---:B------:R-:W-:Y:S01]  /*2580*/  IMAD R0, R14.reuse, UR28, RZ ;  /* 0x0000001c0e007c24 */ /* 0x040fe2000f8e02ff */
[----:B------:R-:W-:Y:S01]  /*2590*/  IADD3 R5, PT, PT, R5, R7, RZ ;  /* 0x0000000705057210 */ /* 0x000fe20007ffe0ff */
[----:B------:R-:W-:Y:S01]  /*25a0*/  IMAD.WIDE.U32 R2, R14, UR26, R2 ;  /* 0x0000001a0e027c25 */ /* 0x000fe2000f8e0002 */
[----:B------:R-:W-:Y:S01]  /*25b0*/  IADD3 R7, P0, PT, R60, -UR23, RZ ;  /* 0x800000173c077c10 */ /* 0x000fe2000ff1e0ff */
[----:B------:R-:W-:Y:S01]  /*25c0*/  USHF.L.U32 UR28, UR16, 0x8, URZ ;  /* 0x00000008101c7899 */ /* 0x000fe200080006ff */
[----:B------:R-:W-:Y:S01]  /*25d0*/  SHF.R.S32.HI R99, RZ, 0x1f, R92 ;  /* 0x0000001fff637819 */ /* 0x000fe2000001145c */
[----:B------:R-:W-:Y:S01]  /*25e0*/  IMAD R0, R15, UR26, R0 ;  /* 0x0000001a0f007c24 */ /* 0x000fe2000f8e0200 */
[----:B------:R-:W-:Y:S01]  /*25f0*/  SHF.R.S32.HI R137, RZ, 0x1f, R108 ;  /* 0x0000001fff897819 */ /* 0x000fe2000001146c */
[----:B------:R-:W-:Y:S01]  /*2600*/  IMAD.X R10, RZ, RZ, ~UR10, P0 ;  /* 0x8000000aff0a7e24 */ /* 0x000fe200080e06ff */
[----:B------:R-:W3:Y:S01]  /*2610*/  LDCU.64 UR10, c[0x0][0x488] ;  /* 0x00009100ff0a77ac */ /* 0x000ee20008000a00 */
[----:B------:R-:W-:Y:S01]  /*2620*/  IMAD.IADD R3, R3, 0x1, R0 ;  /* 0x0000000103037824 */ /* 0x000fe200078e0200 */
[----:B------:R-:W-:Y:S01]  /*2630*/  SHF.R.S32.HI R136, RZ, 0x1f, R119 ;  /* 0x0000001fff887819 */ /* 0x000fe20000011477 */
[----:B------:R-:W-:Y:S01]  /*2640*/  IMAD R0, R9, UR18, RZ ;  /* 0x0000001209007c24 */ /* 0x000fe2000f8e02ff */
[----:B------:R-:W-:Y:S01]  /*2650*/  SHF.R.S32.HI R134, RZ, 0x1f, R118 ;  /* 0x0000001fff867819 */ /* 0x000fe20000011476 */
[C---:B------:R-:W-:Y:S01]  /*2660*/  IMAD.WIDE.U32 R2, R8.reuse, UR18, R2 ;  /* 0x0000001208027c25 */ /* 0x040fe2000f8e0002 */
[----:B------:R-:W-:Y:S01]  /*2670*/  SHF.R.S32.HI R133, RZ, 0x1f, R117 ;  /* 0x0000001fff857819 */ /* 0x000fe20000011475 */
[----:B------:R-:W-:Y:S01]  /*2680*/  USHF.L.U64.HI UR18, UR16, 0x5, UR17 ;  /* 0x0000000510127899 */ /* 0x000fe20008010211 */
[----:B------:R-:W-:Y:S01]  /*2690*/  SHF.R.S32.HI R132, RZ, 0x1f, R116 ;  /* 0x0000001fff847819 */ /* 0x000fe20000011474 */
[----:B------:R-:W-:Y:S01]  /*26a0*/  IMAD R9, R8, UR19, R0 ;  /* 0x0000001308097c24 */ /* 0x000fe2000f8e0200 */
[----:B------:R-:W-:Y:S01]  /*26b0*/  SHF.R.S32.HI R131, RZ, 0x1f, R106 ;  /* 0x0000001fff837819 */ /* 0x000fe2000001146a */
[----:B------:R-:W-:Y:S01]  /*26c0*/  IMAD R0, R10, UR16, RZ ;  /* 0x000000100a007c24 */ /* 0x000fe2000f8e02ff */
[----:B------:R-:W-:Y:S01]  /*26d0*/  SHF.R.S32.HI R130, RZ, 0x1f, R115 ;  /* 0x0000001fff827819 */ /* 0x000fe20000011473 */
[----:B------:R-:W-:Y:S01]  /*26e0*/  IMAD R6, R6, R25, RZ ;  /* 0x0000001906067224 */ /* 0x000fe200078e02ff */
[----:B------:R-:W-:Y:S01]  /*26f0*/  USHF.L.U32 UR19, UR16, 0x5, URZ ;  /* 0x0000000510137899 */ /* 0x000fe200080006ff */
[----:B------:R-:W-:Y:S01]  /*2700*/  IMAD R11, R7, UR17, R0 ;  /* 0x00000011070b7c24 */ /* 0x000fe2000f8e0200 */
[----:B----4-:R-:W-:Y:S01]  /*2710*/  UISETP.NE.AND UP1, UPT, UR34, URZ, UPT ;  /* 0x000000ff2200728c */ /* 0x010fe2000bf25270 */
[----:B------:R-:W-:Y:S01]  /*2720*/  IMAD.IADD R3, R3, 0x1, R9 ;  /* 0x0000000103037824 */ /* 0x000fe200078e0209 */
[----:B------:R-:W-:Y:S01]  /*2730*/  SHF.R.S32.HI R9, RZ, 0x1f, R6 ;  /* 0x0000001fff097819 */ /* 0x000fe20000011406 */
[----:B------:R-:W-:Y:S01]  /*2740*/  IMAD.WIDE.U32 R4, R7, UR16, R4 ;  /* 0x0000001007047c25 */ /* 0x000fe2000f8e0004 */
[C---:B------:R-:W-:Y:S01]  /*2750*/  IADD3 R0, P0, PT, R6.reuse, R120, RZ ;  /* 0x0000007806007210 */ /* 0x040fe20007f1e0ff */
[----:B------:R-:W4:Y:S01]  /*2760*/  LDCU.64 UR16, c[0x0][0x3c0] ;  /* 0x00007800ff1077ac */ /* 0x000f220008000a00 */
[----:B------:R-:W-:Y:S01]  /*2770*/  IADD3 R6, P1, PT, R6, R101, RZ ;  /* 0x0000006506067210 */ /* 0x000fe20007f3e0ff */
[----:B------:R-:W-:Y:S01]  /*2780*/  IMAD R10, R10, R14, RZ ;  /* 0x0000000e0a0a7224 */ /* 0x000fe200078e02ff */
[----:B------:R-:W-:Y:S01]  /*2790*/  LEA R74, P2, R4, UR8, 0x1 ;  /* 0x00000008044a7c11 */ /* 0x000fe2000f8408ff */
[C---:B------:R-:W-:Y:S01]  /*27a0*/  IMAD.X R8, R9.reuse, 0x1, R123, P0 ;  /* 0x0000000109087824 */ /* 0x040fe200000e067b */
[----:B------:R-:W-:Y:S01]  /*27b0*/  IADD3.X R9, PT, PT, R9, R121, RZ, P1, !PT ;  /* 0x0000007909097210 */ /* 0x000fe20000ffe4ff */
[----:B------:R-:W-:-:S02]  /*27c0*/  IMAD.SHL.U32 R52, R0, 0x2, RZ ;  /* 0x0000000200347824 */ /* 0x000fc400078e00ff */
[C---:B------:R-:W-:Y:S01]  /*27d0*/  IMAD R10, R7.reuse, R15, R10 ;  /* 0x0000000f070a7224 */ /* 0x040fe200078e020a */
[C---:B------:R-:W-:Y:S01]  /*27e0*/  SHF.L.U64.HI R9, R6.reuse, 0x1, R9 ;  /* 0x0000000106097819 */ /* 0x040fe20000010209 */
[----:B------:R-:W-:Y:S01]  /*27f0*/  IMAD.SHL.U32 R6, R6, 0x2, RZ ;  /* 0x0000000206067824 */ /* 0x000fe200078e00ff */
[----:B------:R-:W-:Y:S01]  /*2800*/  SHF.L.U64.HI R8, R0, 0x1, R8 ;  /* 0x0000000100087819 */ /* 0x000fe20000010208 */
[----:B------:R-:W-:Y:S01]  /*2810*/  IMAD.WIDE.U32 R2, R7, R14, R2 ;  /* 0x0000000e07027225 */ /* 0x000fe200078e0002 */
[----:B------:R-:W-:Y:S02]  /*2820*/  IADD3 R0, PT, PT, R5, R11, RZ ;  /* 0x0000000b05007210 */ /* 0x000fe40007ffe0ff */
[----:B------:R-:W-:Y:S01]  /*2830*/  IADD3 R30, P0, PT, R6, UR14, RZ ;  /* 0x0000000e061e7c10 */ /* 0x000fe2000ff1e0ff */
[----:B------:R-:W-:Y:S01]  /*2840*/  IMAD.IADD R27, R3, 0x1, R10 ;  /* 0x00000001031b7824 */ /* 0x000fe200078e020a */
[----:B------:R-:W-:Y:S01]  /*2850*/  IADD3 R54, P1, PT, R52, UR14, RZ ;  /* 0x0000000e34367c10 */ /* 0x000fe2000ff3e0ff */
[----:B------:R-:W-:Y:S01]  /*2860*/  IMAD R114, R25, 0xa0, RZ ;  /* 0x000000a019727824 */ /* 0x000fe200078e02ff */
[----:B------:R-:W-:Y:S01]  /*2870*/  IADD3.X R31, PT, PT, R9, UR15, RZ, P0, !PT ;  /* 0x0000000f091f7c10 */ /* 0x000fe200087fe4ff */
[C---:B------:R-:W-:Y:S01]  /*2880*/  IMAD R113, R25.reuse, 0xb0, RZ ;  /* 0x000000b019717824 */ /* 0x040fe200078e02ff */
[----:B-1----:R-:W-:Y:S01]  /*2890*/  IADD3 R40, P0, PT, R6, UR12, RZ ;  /* 0x0000000c06287c10 */ /* 0x002fe2000ff1e0ff */
[C---:B------:R-:W-:Y:S01]  /*28a0*/  IMAD R112, R25.reuse, 0xc0, RZ ;  /* 0x000000c019707824 */ /* 0x040fe200078e02ff */
[----:B------:R-:W-:Y:S01]  /*28b0*/  LEA.HI.X R73, R4, UR9, R0, 0x1, P2 ;  /* 0x0000000904497c11 */ /* 0x000fe200090f0c00 */
[----:B------:R-:W-:Y:S01]  /*28c0*/  IMAD R111, R25, 0xd0, RZ ;  /* 0x000000d0196f7824 */ /* 0x000fe200078e02ff */
[----:B------:R-:W-:Y:S01]  /*28d0*/  IADD3.X R41, PT, PT, R9, UR13, RZ, P0, !PT ;  /* 0x0000000d09297c10 */ /* 0x000fe200087fe4ff */
[C---:B------:R-:W-:Y:S01]  /*28e0*/  IMAD R110, R25.reuse, 0xe0, RZ ;  /* 0x000000e0196e7824 */ /* 0x040fe200078e02ff */
[----:B------:R-:W-:Y:S01]  /*28f0*/  IADD3.X R53, PT, PT, R8, UR15, RZ, P1, !PT ;  /* 0x0000000f08357c10 */ /* 0x000fe20008ffe4ff */
[C---:B------:R-:W-:Y:S01]  /*2900*/  IMAD R109, R25.reuse, 0xf0, RZ ;  /* 0x000000f0196d7824 */ /* 0x040fe200078e02ff */
[----:B------:R-:W-:Y:S01]  /*2910*/  SHF.L.U32 R0, R14, 0x8, RZ ;  /* 0x000000080e007819 */ /* 0x000fe200000006ff */
[----:B------:R-:W-:Y:S01]  /*2920*/  IMAD.SHL.U32 R107, R25, 0x40, RZ ;  /* 0x00000040196b7824 */ /* 0x000fe200078e00ff */
[----:B------:R-:W-:Y:S01]  /*2930*/  IADD3 R3, P0, PT, RZ, -UR35, RZ ;  /* 0x80000023ff037c10 */ /* 0x000fe2000ff1e0ff */
[----:B------:R-:W-:Y:S01]  /*2940*/  IMAD.MOV.U32 R64, RZ, RZ, R16 ;  /* 0x000000ffff407224 */ /* 0x000fe200078e0010 */
[----:B---3--:R-:W-:Y:S01]  /*2950*/  LEA R28, P2, R2, UR10, 0x1 ;  /* 0x0000000a021c7c11 */ /* 0x008fe2000f8408ff */
[----:B------:R-:W-:Y:S01]  /*2960*/  IMAD.SHL.U32 R67, R14, 0x10, RZ ;  /* 0x000000100e437824 */ /* 0x000fe200078e00ff */
        /* <DEDUP_REMOVED lines=8> */
[----:B------:R-:W-:Y:S01]  /*29f0*/  ISETP.GE.AND P1, PT, R12, UR31, PT ;  /* 0x0000001f0c007c0c */ /* 0x000fe2000bf26270 */
        /* <DEDUP_REMOVED lines=16> */
[----:B------:R-:W1:Y:S01]  /*2b00*/  LDCU.64 UR14, c[0x0][0x3b8] ;  /* 0x00007700ff0e77ac */ /* 0x000e620008000a00 */
[----:B------:R-:W-:-:S02]  /*2b10*/  SHF.R.S32.HI R125, RZ, 0x1f, R110 ;  /* 0x0000001fff7d7819 */ /* 0x000fc4000001146e */
[----:B------:R-:W-:Y:S01]  /*2b20*/  SHF.R.S32.HI R124, RZ, 0x1f, R109 ;  /* 0x0000001fff7c7819 */ /* 0x000fe2000001146d */
[----:B------:R-:W3:Y:S01]  /*2b30*/  LDCU.64 UR12, c[0x0][0x4e0] ;  /* 0x00009c00ff0c77ac */ /* 0x000ee20008000a00 */
[----:B--2---:R-:W-:Y:S02]  /*2b40*/  MOV R16, UR32 ;  /* 0x0000002000107c02 */ /* 0x004fe40008000f00 */
[C-C-:B------:R-:W-:Y:S01]  /*2b50*/  SHF.R.S64 R97, R3.reuse, 0x1f, R2.reuse ;  /* 0x0000001f03617819 */ /* 0x140fe20000001002 */
[----:B------:R-:W2:Y:S01]  /*2b60*/  LDCU.128 UR8, c[0x0][0x3a0] ;  /* 0x00007400ff0877ac */ /* 0x000ea20008000c00 */
[----:B------:R-:W-:Y:S02]  /*2b70*/  SHF.R.S32.HI R96, RZ, 0x1f, R2 ;  /* 0x0000001fff607819 */ /* 0x000fe40000011402 */
[--C-:B------:R-:W-:Y:S01]  /*2b80*/  SHF.R.S64 R95, R3, 0x1f, R0.reuse ;  /* 0x0000001f035f7819 */ /* 0x100fe20000001000 */
[----:B------:R-:W-:Y:S01]  /*2b90*/  UMOV UR28, UR22 ;  /* 0x00000016001c7c82 */ /* 0x000fe20008000000 */
[----:B----4-:R-:W-:-:S07]  /*2ba0*/  SHF.R.S32.HI R94, RZ, 0x1f, R0 ;  /* 0x0000001fff5e7819 */ /* 0x010fce0000011400 */
.L_x_1759:
        /* <DEDUP_REMOVED lines=8> */
[C---:B------:R-:W-:Y:S01]  /*2c30*/  ISETP.GE.OR P0, PT, R89.reuse, UR30, P6 ;  /* 0x0000001e59007c0c */ /* 0x040fe2000b706670 */
[----:B------:R-:W-:Y:S01]  /*2c40*/  VIADD R70, R70, 0xffffff00 ;  /* 0xffffff0046467836 */ /* 0x000fe20000000000 */
[----:B------:R-:W-:Y:S02]  /*2c50*/  ISETP.LT.OR P2, PT, R60, UR29, P2 ;  /* 0x0000001d3c007c0c */ /* 0x000fe40009741670 */
[----:B------:R-:W-:Y:S02]  /*2c60*/  ISETP.LT.OR P3, PT, R89, UR29, P0 ;  /* 0x0000001d59007c0c */ /* 0x000fe40008761670 */
[C---:B------:R-:W-:Y:S02]  /*2c70*/  ISETP.GE.OR P0, PT, R88.reuse, UR30, P6 ;  /* 0x0000001e58007c0c */ /* 0x040fe4000b706670 */
[----:B------:R-:W-:Y:S02]  /*2c80*/  P2R R66, PR, RZ, 0x40 ;  /* 0x00000040ff427803 */ /* 0x000fe40000000000 */
[----:B------:R-:W-:Y:S02]  /*2c90*/  ISETP.LT.OR P4, PT, R88, UR29, P0 ;  /* 0x0000001d58007c0c */ /* 0x000fe40008781670 */
[C---:B------:R-:W-:Y:S02]  /*2ca0*/  ISETP.GE.OR P0, PT, R86.reuse, UR30, P6 ;  /* 0x0000001e56007c0c */ /* 0x040fe4000b706670 */
[----:B------:R-:W-:Y:S02]  /*2cb0*/  P2R R47, PR, RZ, 0x8 ;  /* 0x00000008ff2f7803 */ /* 0x000fe40000000000 */
[----:B------:R-:W-:Y:S01]  /*2cc0*/  ISETP.LT.OR P5, PT, R86, UR29, P0 ;  /* 0x0000001d56007c0c */ /* 0x000fe200087a1670 */
[----:B----4-:R-:W4:Y:S01]  /*2cd0*/  @!P3 LDC.64 R4, c[0x0][0x3c0] ;  /* 0x0000f000ff04bb82 */ /* 0x010f220000000a00 */
[C---:B------:R-:W-:Y:S02]  /*2ce0*/  LEA R2, P0, R93.reuse, R65, 0x1 ;  /* 0x000000415d027211 */ /* 0x040fe400078008ff */
[----:B------:R-:W-:Y:S02]  /*2cf0*/  P2R R24, PR, RZ, 0x4 ;  /* 0x00000004ff187803 */ /* 0x000fe40000000000 */
[----:B------:R-:W-:Y:S02]  /*2d00*/  LEA.HI.X R3, R93, R64, R100, 0x1, P0 ;  /* 0x000000405d037211 */ /* 0x000fe400000f0c64 */
[----:B------:R-:W-:Y:S01]  /*2d10*/  P2R R55, PR, RZ, 0x10 ;  /* 0x00000010ff377803 */ /* 0x000fe20000000000 */
[----:B------:R-:W5:Y:S01]  /*2d20*/  @!P4 LDC.64 R14, c[0x0][0x4b0] ;  /* 0x00012c00ff0ecb82 */ /* 0x000f620000000a00 */
[----:B------:R-:W-:Y:S07]  /*2d30*/  P2R R56, PR, RZ, 0x20 ;  /* 0x00000020ff387803 */ /* 0x000fee0000000000 */
[----:B---3--:R-:W1:Y:S08]  /*2d40*/  @!P4 LDC.64 R10, c[0x0][0x3c0] ;  /* 0x0000f000ff0acb82 */ /* 0x008e700000000a00 */
[----:B------:R-:W3:Y:S08]  /*2d50*/  @!P5 LDC.64 R8, c[0x0][0x4b0] ;  /* 0x00012c00ff08db82 */ /* 0x000ef00000000a00 */
[----:B------:R-:W2:Y:S01]  /*2d60*/  @!P5 LDC.64 R6, c[0x0][0x3c0] ;  /* 0x0000f000ff06db82 */ /* 0x000ea20000000a00 */
[C---:B----4-:R-:W-:Y:S04]  /*2d70*/  @!P3 LEA R18, P0, R4.reuse, R2, 0x5 ;  /* 0x000000020412b211 */ /* 0x050fe800078028ff */
[----:B------:R-:W-:Y:S02]  /*2d80*/  @!P3 LEA.HI.X R19, R4, R3, R5, 0x5, P0 ;  /* 0x000000030413b211 */ /* 0x000fe400000f2c05 */
[----:B------:R-:W-:Y:S04]  /*2d90*/  IADD3 R4, P0, PT, R74, UR19, RZ ;  /* 0x000000134a047c10 */ /* 0x000fe8000ff1e0ff */
[----:B------:R-:W-:Y:S02]  /*2da0*/  IADD3.X R5, PT, PT, R73, UR18, RZ, P0, !PT ;  /* 0x0000001249057c10 */ /* 0x000fe400087fe4ff */
[C---:B-----5:R-:W-:Y:S04]  /*2db0*/  @!P4 LEA R32, P0, R14.reuse, R4, 0x6 ;  /* 0x000000040e20c211 */ /* 0x060fe800078030ff */
[----:B------:R-:W-:Y:S02]  /*2dc0*/  @!P4 LEA.HI.X R33, R14, R5, R15, 0x6, P0 ;  /* 0x000000050e21c211 */ /* 0x000fe400000f340f */
[C---:B-1----:R-:W-:Y:S04]  /*2dd0*/  @!P4 LEA R14, P0, R10.reuse, R2, 0x6 ;  /* 0x000000020a0ec211 */ /* 0x042fe800078030ff */
[----:B------:R-:W-:Y:S02]  /*2de0*/  @!P4 LEA.HI.X R15, R10, R3, R11, 0x6, P0 ;  /* 0x000000030a0fc211 */ /* 0x000fe400000f340b */
[C---:B---3--:R-:W-:Y:S04]  /*2df0*/  @!P5 LEA R36, P0, R8.reuse, R4, 0x7 ;  /* 0x000000040824d211 */ /* 0x048fe800078038ff */
[----:B------:R-:W-:Y:S01]  /*2e00*/  @!P5 LEA.HI.X R37, R8, R5, R9, 0x7, P0 ;  /* 0x000000050825d211 */ /* 0x000fe200000f3c09 */
[----:B------:R-:W-:Y:S01]  /*2e10*/  @!P2 IMAD.MOV.U32 R8, RZ, RZ, R74 ;  /* 0x000000ffff08a224 */ /* 0x000fe200078e004a */
[C---:B--2---:R-:W-:Y:S01]  /*2e20*/  @!P5 LEA R38, P0, R6.reuse, R2, 0x7 ;  /* 0x000000020626d211 */ /* 0x044fe200078038ff */
[----:B------:R-:W-:Y:S03]  /*2e30*/  @!P2 IMAD.MOV.U32 R9, RZ, RZ, R73 ;  /* 0x000000ffff09a224 */ /* 0x000fe600078e0049 */
[----:B------:R-:W-:Y:S02]  /*2e40*/  @!P5 LEA.HI.X R39, R6, R3, R7, 0x7, P0 ;  /* 0x000000030627d211 */ /* 0x000fe400000f3c07 */
[----:B------:R1:W2:Y:S01]  /*2e50*/  @!P2 LDG.E.128 R20, desc[UR4][R8.64] ;  /* 0x000000040814a981 */ /* 0x0002a2000c1e1d00 */
[C---:B------:R-:W-:Y:S04]  /*2e60*/  ISETP.GE.OR P0, PT, R82.reuse, UR30, P6 ;  /* 0x0000001e52007c0c */ /* 0x040fe8000b706670 */
[----:B------:R-:W-:Y:S04]  /*2e70*/  ISETP.LT.OR P1, PT, R82, UR29, P0 ;  /* 0x0000001d52007c0c */ /* 0x000fe80008721670 */
        /* <DEDUP_REMOVED lines=11> */
[C---:B------:R-:W-:Y:S04]  /*2f30*/  ISETP.GE.OR P0, PT, R91.reuse, UR30, P6 ;  /* 0x0000001e5b007c0c */ /* 0x040fe8000b706670 */
[----:B------:R-:W-:Y:S04]  /*2f40*/  ISETP.LT.OR P6, PT, R91, UR29, P0 ;  /* 0x0000001d5b007c0c */ /* 0x000fe800087c1670 */
[----:B------:R-:W-:Y:S01]  /*2f50*/  P2R R46, PR, RZ, 0x40 ;  /* 0x00000040ff2e7803 */ /* 0x000fe20000000000 */
[----:B--2---:R1:W-:Y:S01]  /*2f60*/  @!P2 STG.E.128 desc[UR4][R8.64], R20 ;  /* 0x000000140800a986 */ /* 0x0043e2000c101d04 */
[----:B------:R-:W-:Y:S04]  /*2f70*/  ISETP.NE.AND P2, PT, R66, RZ, PT ;  /* 0x000000ff4200720c */ /* 0x000fe80003f45270 */
[----:B------:R-:W-:Y:S03]  /*2f80*/  ISETP.GE.OR P0, PT, R87, UR30, P2 ;  /* 0x0000001e57007c0c */ /* 0x000fe60009706670 */
[----:B-1----:R-:W2:Y:S07]  /*2f90*/  @!P6 LDG.E.128 R8, desc[UR4][R4.64] ;  /* 0x000000040408e981 */ /* 0x002eae000c1e1d00 */
[----:B--2---:R1:W-:Y:S01]  /*2fa0*/  @!P6 STG.E.128 desc[UR4][R2.64], R8 ;  /* 0x000000080200e986 */ /* 0x0043e2000c101d04 */
[C---:B------:R-:W-:Y:S04]  /*2fb0*/  ISETP.GE.OR P6, PT, R83.reuse, UR30, P2 ;  /* 0x0000001e53007c0c */ /* 0x040fe800097c6670 */
[----:B------:R-:W-:Y:S02]  /*2fc0*/  ISETP.LT.OR P6, PT, R83, UR29, P6 ;  /* 0x0000001d53007c0c */ /* 0x000fe4000b7c1670 */
[----:B-1----:R-:W2:Y:S07]  /*2fd0*/  @!P3 LDG.E.128 R8, desc[UR4][R6.64] ;  /* 0x000000040608b981 */ /* 0x002eae000c1e1d00 */
[----:B--2---:R1:W-:Y:S01]  /*2fe0*/  @!P3 STG.E.128 desc[UR4][R18.64], R8 ;  /* 0x000000081200b986 */ /* 0x0043e2000c101d04 */
[----:B------:R-:W-:Y:S02]  /*2ff0*/  ISETP.LT.OR P3, PT, R87, UR29, P0 ;  /* 0x0000001d57007c0c */ /* 0x000fe40008761670 */
[----:B------:R-:W-:Y:S04]  /*3000*/  ISETP.GE.OR P0, PT, R81, UR30, P2 ;  /* 0x0000001e51007c0c */ /* 0x000fe80009706670 */
[----:B------:R-:W2:Y:S07]  /*3010*/  @!P4 LDG.E.128 R32, desc[UR4][R32.64] ;  /* 0x000000042020c981 */ /* 0x000eae000c1e1d00 */
[----:B-1----:R-:W1:Y:S02]  /*3020*/  @!P3 LDC.64 R8, c[0x0][0x4b0] ;  /* 0x00012c00ff08bb82 */ /* 0x002e640000000a00 */
[----:B-1----:R-:W-:Y:S04]  /*3030*/  @!P3 IMAD.WIDE.U32 R6, R8, 0x60, R4 ;  /* 0x000000600806b825 */ /* 0x002fe800078e0004 */
[----:B------:R-:W-:Y:S04]  /*3040*/  @!P3 IMAD R0, R9, 0x60, RZ ;  /* 0x000000600900b824 */ /* 0x000fe800078e02ff */
[----:B------:R-:W-:Y:S01]  /*3050*/  @!P3 IMAD.IADD R7, R7, 0x1, R0 ;  /* 0x000000010707b824 */ /* 0x000fe200078e0200 */
[----:B--2---:R1:W-:Y:S01]  /*3060*/  @!P4 STG.E.128 desc[UR4][R14.64], R32 ;  /* 0x000000200e00c986 */ /* 0x0043e2000c101d04 */
[C---:B------:R-:W-:Y:S06]  /*3070*/  ISETP.GE.OR P4, PT, R85.reuse, UR30, P2 ;  /* 0x0000001e55007c0c */ /* 0x040fec0009786670 */
[----:B------:R2:W3:Y:S01]  /*3080*/  @!P3 LDG.E.128 R8, desc[UR4][R6.64] ;  /* 0x000000040608b981 */ /* 0x0004e2000c1e1d00 */
[----:B------:R-:W-:Y:S01]  /*3090*/  ISETP.LT.OR P4, PT, R85, UR29, P4 ;  /* 0x0000001d55007c0c */ /* 0x000fe2000a781670 */
[----:B--2---:R-:W2:Y:S01]  /*30a0*/  @!P3 LDC.64 R6, c[0x0][0x3c0] ;  /* 0x0000f000ff06bb82 */ /* 0x004ea20000000a00 */
[----:B-1----:R-:W-:Y:S01]  /*30b0*/  P2R R14, PR, RZ, 0x8 ;  /* 0x00000008ff0e7803 */ /* 0x002fe20000000000 */
[----:B--2---:R-:W-:Y:S02]  /*30c0*/  @!P3 IMAD R0, R7, 0x60, RZ ;  /* 0x000000600700b824 */ /* 0x004fe400078e02ff */
[----:B------:R-:W-:Y:S04]  /*30d0*/  @!P3 IMAD.WIDE.U32 R6, R6, 0x60, R2 ;  /* 0x000000600606b825 */ /* 0x000fe800078e0002 */
[----:B------:R-:W-:Y:S05]  /*30e0*/  @!P3 IMAD.IADD R7, R7, 0x1, R0 ;  /* 0x000000010707b824 */ /* 0x000fea00078e0200 */
[----:B---3--:R1:W-:Y:S01]  /*30f0*/  @!P3 STG.E.128 desc[UR4][R6.64], R8 ;  /* 0x000000080600b986 */ /* 0x0083e2000c101d04 */
[----:B------:R-:W-:Y:S02]  /*3100*/  ISETP.LT.OR P3, PT, R81, UR29, P0 ;  /* 0x0000001d51007c0c */ /* 0x000fe40008761670 */
[----:B------:R-:W-:Y:S02]  /*3110*/  ISETP.GE.OR P0, PT, R80, UR30, P2 ;  /* 0x0000001e50007c0c */ /* 0x000fe40009706670 */
[----:B------:R-:W-:Y:S01]  /*3120*/  P2R R62, PR, RZ, 0x8 ;  /* 0x00000008ff3e7803 */ /* 0x000fe20000000000 */
[----:B-1----:R-:W1:Y:S01]  /*3130*/  @!P4 LDC.64 R6, c[0x0][0x4b0] ;  /* 0x00012c00ff06cb82 */ /* 0x002e620000000a00 */
[----:B------:R-:W2:Y:S01]  /*3140*/  @!P5 LDG.E.128 R8, desc[UR4][R36.64] ;  /* 0x000000042408d981 */ /* 0x000ea2000c1e1d00 */
[----:B-1----:R-:W-:Y:S02]  /*3150*/  @!P4 IMAD R0, R7, 0xa0, RZ ;  /* 0x000000a00700c824 */ /* 0x002fe400078e02ff */
[----:B------:R-:W-:Y:S04]  /*3160*/  @!P4 IMAD.WIDE.U32 R6, R6, 0xa0, R4 ;  /* 0x000000a00606c825 */ /* 0x000fe800078e0004 */
[----:B------:R-:W-:Y:S01]  /*3170*/  @!P4 IMAD.IADD R7, R7, 0x1, R0 ;  /* 0x000000010707c824 */ /* 0x000fe200078e0200 */
[----:B--2---:R1:W-:Y:S01]  /*3180*/  @!P5 STG.E.128 desc[UR4][R38.64], R8 ;  /* 0x000000082600d986 */ /* 0x0043e2000c101d04 */
[C---:B------:R-:W-:Y:S06]  /*3190*/  ISETP.GE.OR P5, PT, R84.reuse, UR30, P2 ;  /* 0x0000001e54007c0c */ /* 0x040fec00097a6670 */
[----:B------:R2:W3:Y:S01]  /*31a0*/  @!P4 LDG.E.128 R20, desc[UR4][R6.64] ;  /* 0x000000040614c981 */ /* 0x0004e2000c1e1d00 */
[----:B------:R-:W-:Y:S11]  /*31b0*/  ISETP.LT.OR P5, PT, R84, UR29, P5 ;  /* 0x0000001d54007c0c */ /* 0x000ff6000afa1670 */
        /* <DEDUP_REMOVED lines=32> */
[----:B------:R-:W-:Y:S02]  /*33c0*/  ISETP.LT.OR P1, PT, R80, UR29, P0 ;  /* 0x0000001d50007c0c */ /* 0x000fe40008721670 */
[----:B------:R-:W-:Y:S04]  /*33d0*/  ISETP.GE.OR P0, PT, R79, UR30, P2 ;  /* 0x0000001e4f007c0c */ /* 0x000fe80009706670 */
        /* <DEDUP_REMOVED lines=11> */
[----:B------:R-:W-:Y:S02]  /*3490*/  ISETP.LT.OR P3, PT, R79, UR29, P0 ;  /* 0x0000001d4f007c0c */ /* 0x000fe40008761670 */
[----:B------:R-:W-:Y:S02]  /*34a0*/  ISETP.GE.OR P0, PT, R78, UR30, P2 ;  /* 0x0000001e4e007c0c */ /* 0x000fe40009706670 */
        /* <DEDUP_REMOVED lines=11> */
[----:B------:R-:W-:Y:S02]  /*3560*/  ISETP.LT.OR P1, PT, R78, UR29, P0 ;  /* 0x0000001d4e007c0c */ /* 0x000fe40008721670 */
[C---:B------:R-:W-:Y:S02]  /*3570*/  ISETP.GE.OR P0, PT, R90.reuse, UR30, P2 ;  /* 0x0000001e5a007c0c */ /* 0x040fe40009706670 */
[----:B------:R-:W-:Y:S02]  /*3580*/  P2R R68, PR, RZ, 0x2 ;  /* 0x00000002ff447803 */ /* 0x000fe40000000000 */
[----:B------:R-:W-:Y:S02]  /*3590*/  ISETP.LT.OR P2, PT, R90, UR29, P0 ;  /* 0x0000001d5a007c0c */ /* 0x000fe40008741670 */
[----:B------:R-:W-:Y:S02]  /*35a0*/  ISETP.GE.AND P0, PT, R72, UR30, PT ;  /* 0x0000001e48007c0c */ /* 0x000fe4000bf06270 */
        /* <DEDUP_REMOVED lines=25> */
[----:B------:R-:W-:Y:S11]  /*3740*/  ISETP.LT.OR P1, PT, R72, UR29, P1 ;  /* 0x0000001d48007c0c */ /* 0x000ff60008f21670 */
        /* <DEDUP_REMOVED lines=11> */
[----:B------:R-:W-:Y:S04]  /*3800*/  ISETP.GE.AND P2, PT, R72, UR29, PT ;  /* 0x0000001d48007c0c */ /* 0x000fe8000bf46270 */
        /* <DEDUP_REMOVED lines=20> */
[----:B------:R-:W-:Y:S01]  /*3950*/  LEA.HI.X R3, R71, R57, R77, 0x1, P0 ;  /* 0x0000003947037211 */ /* 0x000fe200000f0c4d */
        /* <DEDUP_REMOVED lines=8> */
[----:B------:R-:W1:Y:S01]  /*39e0*/  @!P1 LDC.64 R6, c[0x0][0x4a8] ;  /* 0x00012a00ff069b82 */ /* 0x000e620000000a00 */
        /* <DEDUP_REMOVED lines=18> */
[----:B------:R-:W2:Y:S06]  /*3b10*/  @!P1 LDG.E.128 R8, desc[UR4][R8.64] ;  /* 0x0000000408089981 */ /* 0x000eac000c1e1d00 */
        /* <DEDUP_REMOVED lines=122> */
.L_x_1691:
        /* <DEDUP_REMOVED lines=69> */
.L_x_1695:
[----:B------:R-:W-:Y:S05]  /*4710*/  BSYNC.RECONVERGENT B0 ;  /* 0x0000000000007941 */ /* 0x000fea0003800200 */
.L_x_1694:
        /* <DEDUP_REMOVED lines=50> */
.L_x_1697:
[----:B------:R-:W-:Y:S05]  /*4a40*/  BSYNC.RECONVERGENT B0 ;  /* 0x0000000000007941 */ /* 0x000fea0003800200 */
.L_x_1696:
        /* <DEDUP_REMOVED lines=58> */
.L_x_1699:
[----:B------:R-:W-:Y:S05]  /*4df0*/  BSYNC.RECONVERGENT B0 ;  /* 0x0000000000007941 */ /* 0x000fea0003800200 */
.L_x_1698:
        /* <DEDUP_REMOVED lines=58> */
.L_x_1701:
[----:B------:R-:W-:Y:S05]  /*51a0*/  BSYNC.RECONVERGENT B0 ;  /* 0x0000000000007941 */ /* 0x000fea0003800200 */
.L_x_1700:
        /* <DEDUP_REMOVED lines=61> */
.L_x_1703:
[----:B------:R-:W-:Y:S05]  /*5580*/  BSYNC.RECONVERGENT B0 ;  /* 0x0000000000007941 */ /* 0x000fea0003800200 */
.L_x_1702:
        /* <DEDUP_REMOVED lines=58> */
.L_x_1705:
[----:B------:R-:W-:Y:S05]  /*5930*/  BSYNC.RECONVERGENT B0 ;  /* 0x0000000000007941 */ /* 0x000fea0003800200 */
.L_x_1704:
        /* <DEDUP_REMOVED lines=61> */
.L_x_1707:
[----:B------:R-:W-:Y:S05]  /*5d10*/  BSYNC.RECONVERGENT B0 ;  /* 0x0000000000007941 */ /* 0x000fea0003800200 */
.L_x_1706:
        /* <DEDUP_REMOVED lines=61> */
.L_x_1709:
[----:B------:R-:W-:Y:S05]  /*60f0*/  BSYNC.RECONVERGENT B0 ;  /* 0x0000000000007941 */ /* 0x000fea0003800200 */
.L_x_1708:
        /* <DEDUP_REMOVED lines=61> */
.L_x_1711:
[----:B------:R-:W-:Y:S05]  /*64d0*/  BSYNC.RECONVERGENT B0 ;  /* 0x0000000000007941 */ /* 0x000fea0003800200 */
.L_x_1710:
        /* <DEDUP_REMOVED lines=58> */
.L_x_1713:
[----:B------:R-:W-:Y:S05]  /*6880*/  BSYNC.RECONVERGENT B0 ;  /* 0x0000000000007941 */ /* 0x000fea0003800200 */
.L_x_1712:
        /* <DEDUP_REMOVED lines=63> */
.L_x_1715:
[----:B------:R-:W-:Y:S05]  /*6c80*/  BSYNC.RECONVERGENT B0 ;  /* 0x0000000000007941 */ /* 0x000fea0003800200 */
.L_x_1714:
        /* <DEDUP_REMOVED lines=64> */
.L_x_1717:
[----:B------:R-:W-:Y:S05]  /*7090*/  BSYNC.RECONVERGENT B0 ;  /* 0x0000000000007941 */ /* 0x000fea0003800200 */
.L_x_1716:
        /* <DEDUP_REMOVED lines=64> */
.L_x_1719:
[----:B------:R-:W-:Y:S05]  /*74a0*/  BSYNC.RECONVERGENT B0 ;  /* 0x0000000000007941 */ /* 0x000fea0003800200 */
.L_x_1718:
        /* <DEDUP_REMOVED lines=64> */
.L_x_1721:
[----:B------:R-:W-:Y:S05]  /*78b0*/  BSYNC.RECONVERGENT B0 ;  /* 0x0000000000007941 */ /* 0x000fea0003800200 */
.L_x_1720:
        /* <DEDUP_REMOVED lines=64> */
.L_x_1723:
[----:B------:R-:W-:Y:S05]  /*7cc0*/  BSYNC.RECONVERGENT B0 ;  /* 0x0000000000007941 */ /* 0x000fea0003800200 */
.L_x_1722:
        /* <DEDUP_REMOVED lines=62> */
.L_x_1725:
[----:B------:R-:W-:Y:S05]  /*80b0*/  BSYNC.RECONVERGENT B0 ;  /* 0x0000000000007941 */ /* 0x000fea0003800200 */
.L_x_1724:
[----:B------:R-:W1:Y:S01]  /*80c0*/  LDC R16, c[0x0][0x450] ;  /* 0x00011400ff107b82 */ /* 0x000e620000000800 */
[----:B------:R-:W-:Y:S05]  /*80d0*/  IMAD.U32 R0, R42, -0x80, RZ ;  /* 0xffffff802a007824 */ /* 0x000fea00078e00ff */
[C---:B------:R-:W-:Y:S02]  /*80e0*/  LEA R30, P1, R0.reuse, R30, 0x1 ;  /* 0x0000001e001e7211 */ /* 0x040fe400078208ff */
[C---:B------:R-:W-:Y:S02]  /*80f0*/  LEA R40, P0, R0.reuse, R40, 0x1 ;  /* 0x0000002800287211 */ /* 0x040fe400078008ff */
[C---:B------:R-:W-:Y:S02]  /*8100*/  LEA.HI.X.SX32 R31, R0.reuse, R31, 0x1, P1 ;  /* 0x0000001f001f7211 */ /* 0x040fe400008f0eff */
[----:B------:R-:W-:Y:S01]  /*8110*/  LEA.HI.X.SX32 R41, R0, R41, 0x1, P0 ;  /* 0x0000002900297211 */ /* 0x000fe200000f0eff */
[----:B------:R-:W-:Y:S05]  /*8120*/  BRA `(.L_x_1692) ;  /* 0x0000006000e87947 */ /* 0x000fea0003800000 */
.L_x_1693:
[C---:B------:R-:W-:Y:S01]  /*8130*/  LEA R18, P0, R67.reuse, R28, 0x1 ;  /* 0x0000001c43127211 */ /* 0x040fe200078008ff */
[----:B------:R-:W-:Y:S01]  /*8140*/  BSSY.RECONVERGENT B0, `(.L_x_1726) ;  /* 0x0000064000007945 */ /* 0x000fe20003800200 */
[----:B------:R-:W-:Y:S02]  /*8150*/  ISETP.NE.AND P1, PT, R66, RZ, PT ;  /* 0x000000ff4200720c */ /* 0x000fe40003f25270 */
[----:B------:R-:W-:Y:S02]  /*8160*/  LEA.HI.X R19, R67, R27, R76, 0x1, P0 ;  /* 0x0000001b43137211 */ /* 0x000fe400000f0c4c */
[C---:B------:R-:W-:Y:S02]  /*8170*/  LEA R48, P0, R71.reuse, R58, 0x1 ;  /* 0x0000003a47307211 */ /* 0x040fe400078008ff */
        /* <DEDUP_REMOVED lines=11> */
[----:B------:R-:W-:Y:S02]  /*8230*/  ISETP.GE.AND P0, PT, R12, R16, PT ;  /* 0x000000100c00720c */ /* 0x000fe40003f06270 */
[----:B------:R-:W-:Y:S02]  /*8240*/  PLOP3.LUT P2, PT, PT, PT, PT, 0x80, 0x8 ;  /* 0x000000000008781c */ /* 0x000fe40003f4f070 */
[----:B-1----:R-:W-:Y:S09]  /*8250*/  MOV R3, R27 ;  /* 0x0000001b00037202 */ /* 0x002ff20000000f00 */
[----:B------:R-:W-:Y:S02]  /*8260*/  @!P0 SEL R0, R24, RZ, P1 ;  /* 0x000000ff18008207 */ /* 0x000fe40000800000 */
[----:B------:R-:W-:Y:S02]  /*8270*/  @!P0 SEL R2, R50, RZ, P1 ;  /* 0x000000ff32028207 */ /* 0x000fe40000800000 */
[----:B------:R-:W-:Y:S01]  /*8280*/  @!P0 PLOP3.LUT P2, PT, P1, PT, PT, 0x80, 0x8 ;  /* 0x000000000008881c */ /* 0x000fe20000f4f070 */
[C---:B------:R-:W-:Y:S01]  /*8290*/  @!P0 IMAD.SHL.U32 R20, R0.reuse, 0x2, RZ ;  /* 0x0000000200148824 */ /* 0x040fe200078e00ff */
[----:B------:R-:W-:Y:S01]  /*82a0*/  @!P0 SHF.L.U64.HI R0, R0, 0x1, R2 ;  /* 0x0000000100008819 */ /* 0x000fe20000010202 */
[----:B------:R-:W-:Y:S03]  /*82b0*/  IMAD.MOV.U32 R2, RZ, RZ, R28 ;  /* 0x000000ffff027224 */ /* 0x000fe600078e001c */
[----:B------:R-:W-:Y:S02]  /*82c0*/  @!P0 IADD3 R4, P1, PT, R20, R52, RZ ;  /* 0x0000003414048210 */ /* 0x000fe40007f3e0ff */
[----:B------:R1:W2:Y:S03]  /*82d0*/  LDG.E.128 R36, desc[UR4][R2.64] ;  /* 0x0000000402247981 */ /* 0x0002a6000c1e1d00 */
[----:B------:R-:W-:Y:S01]  /*82e0*/  @!P0 IMAD.X R5, R0, 0x1, R51, P1 ;  /* 0x0000000100058824 */ /* 0x000fe200008e0633 */
[----:B------:R-:W-:Y:S04]  /*82f0*/  @!P0 IADD3 R20, P1, PT, R20, R54, RZ ;  /* 0x0000003614148210 */ /* 0x000fe80007f3e0ff */
[----:B------:R-:W-:Y:S01]  /*8300*/  @!P0 IADD3.X R21, PT, PT, R0, R53, RZ, P1, !PT ;  /* 0x0000003500158210 */ /* 0x000fe20000ffe4ff */
[----:B------:R-:W3:Y:S08]  /*8310*/  @!P0 LDG.E.128 R4, desc[UR4][R4.64] ;  /* 0x0000000404048981 */ /* 0x000ef0000c1e1d00 */
[----:B------:R-:W4:Y:S01]  /*8320*/  @!P0 LDG.E.128 R32, desc[UR4][R20.64] ;  /* 0x0000000414208981 */ /* 0x000f22000c1e1d00 */
[----:B---3--:R-:W-:Y:S01]  /*8330*/  @!P0 LOP3.LUT R8, R4, 0xffff0000, RZ, 0xc0, !PT ;  /* 0xffff000004088812 */ /* 0x008fe200078ec0ff */
        /* <DEDUP_REMOVED lines=10> */
[----:B----4-:R-:W-:Y:S01]  /*83e0*/  @!P0 SHF.L.U32 R29, R35, 0x10, RZ ;  /* 0x00000010231d8819 */ /* 0x010fe200000006ff */
        /* <DEDUP_REMOVED lines=20> */
[C---:B--2---:R-:W-:Y:S02]  /*8530*/  @!P0 IMAD.U32 R9, R36.reuse, 0x10000, RZ ;  /* 0x0001000024098824 */ /* 0x044fe400078e00ff */
        /* <DEDUP_REMOVED lines=36> */
.L_x_1727:
[----:B------:R-:W-:Y:S05]  /*8780*/  BSYNC.RECONVERGENT B0 ;  /* 0x0000000000007941 */ /* 0x000fea0003800200 */
.L_x_1726:
        /* <DEDUP_REMOVED lines=18> */
[----:B------:R-:W-:Y:S04]  /*88b0*/  @!P0 IADD3 R20, P2, PT, R20, R54, RZ ;  /* 0x0000003614148210 */ /* 0x000fe80007f5e0ff */
[----:B------:R-:W4:Y:S01]  /*88c0*/  @!P0 LDG.E.128 R4, desc[UR4][R4.64] ;  /* 0x0000000404048981 */ /* 0x000f22000c1e1d00 */
[----:B------:R-:W-:Y:S07]  /*88d0*/  @!P0 IMAD.X R21, R0, 0x1, R53, P2 ;  /* 0x0000000100158824 */ /* 0x000fee00010e0635 */
        /* <DEDUP_REMOVED lines=68> */
.L_x_1729:
[----:B------:R-:W-:Y:S05]  /*8d20*/  BSYNC.RECONVERGENT B0 ;  /* 0x0000000000007941 */ /* 0x000fea0003800200 */
.L_x_1728:
        /* <DEDUP_REMOVED lines=95> */
.L_x_1731:
[----:B------:R-:W-:Y:S05]  /*9320*/  BSYNC.RECONVERGENT B0 ;  /* 0x0000000000007941 */ /* 0x000fea0003800200 */
.L_x_1730:
        /* <DEDUP_REMOVED lines=95> */
.L_x_1733:
[----:B------:R-:W-:Y:S05]  /*9920*/  BSYNC.RECONVERGENT B0 ;  /* 0x0000000000007941 */ /* 0x000fea0003800200 */
.L_x_1732:
[----:B------:R-:W-:Y:S04]  /*9930*/  BSSY.RECONVERGENT B0, `(.L_x_1734) ;  /* 0x0000062000007945 */ /* 0x000fe80003800200 */
[----:B------:R-:W-:Y:S05]  /*9940*/  @P3 BRA `(.L_x_1735) ;  /* 0x0000000400803947 */ /* 0x000fea0003800000 */
[C---:B------:R-:W-:Y:S01]  /*9950*/  ISETP.GE.AND P0, PT, R12.reuse, R16, PT ;  /* 0x000000100c00720c */ /* 0x040fe20003f06270 */
[----:B-12---:R-:W-:Y:S01]  /*9960*/  IMAD.MOV.U32 R3, RZ, RZ, R19 ;  /* 0x000000ffff037224 */ /* 0x006fe200078e0013 */
        /* <DEDUP_REMOVED lines=9> */
[----:B------:R-:W-:Y:S02]  /*9a00*/  @!P0 IADD3 R4, P2, PT, R20, R52, RZ ;  /* 0x0000003414048210 */ /* 0x000fe40007f5e0ff */
[----:B------:R-:W-:Y:S02]  /*9a10*/  MOV R2, R18 ;  /* 0x0000001200027202 */ /* 0x000fe40000000f00 */
[----:B------:R-:W-:Y:S02]  /*9a20*/  @!P0 IADD3.X R5, PT, PT, R0, R51, RZ, P2, !PT ;  /* 0x0000003300058210 */ /* 0x000fe400017fe4ff */
[----:B------:R-:W-:Y:S04]  /*9a30*/  @!P0 IADD3 R20, P2, PT, R20, R54, RZ ;  /* 0x0000003614148210 */ /* 0x000fe80007f5e0ff */
[----:B------:R-:W2:Y:S01]  /*9a40*/  @!P0 LDG.E.128 R4, desc[UR4][R4.64] ;  /* 0x0000000404048981 */ /* 0x000ea2000c1e1d00 */
[----:B------:R-:W-:Y:S07]  /*9a50*/  @!P0 IMAD.X R21, R0, 0x1, R53, P2 ;  /* 0x0000000100158824 */ /* 0x000fee00010e0635 */
[----:B------:R-:W5:Y:S01]  /*9a60*/  @!P0 LDG.E.128 R32, desc[UR4][R20.64] ;  /* 0x0000000414208981 */ /* 0x000f62000c1e1d00 */
        /* <DEDUP_REMOVED lines=78> */
.L_x_1735:
[----:B------:R-:W-:Y:S05]  /*9f50*/  BSYNC.RECONVERGENT B0 ;  /* 0x0000000000007941 */ /* 0x000fea0003800200 */
.L_x_1734:
        /* <DEDUP_REMOVED lines=95> */
.L_x_1737:
[----:B------:R-:W-:Y:S05]  /*a550*/  BSYNC.RECONVERGENT B0 ;  /* 0x0000000000007941 */ /* 0x000fea0003800200 */
.L_x_1736:
        /* <DEDUP_REMOVED lines=98> */
.L_x_1739:
[----:B------:R-:W-:Y:S05]  /*ab80*/  BSYNC.RECONVERGENT B0 ;  /* 0x0000000000007941 */ /* 0x000fea0003800200 */
.L_x_1738:
        /* <DEDUP_REMOVED lines=98> */
.L_x_1741:
[----:B------:R-:W-:Y:S05]  /*b1b0*/  BSYNC.RECONVERGENT B0 ;  /* 0x0000000000007941 */ /* 0x000fea0003800200 */
.L_x_1740:
        /* <DEDUP_REMOVED lines=98> */
.L_x_1743:
[----:B------:R-:W-:Y:S05]  /*b7e0*/  BSYNC.RECONVERGENT B0 ;  /* 0x0000000000007941 */ /* 0x000fea0003800200 */
.L_x_1742:
        /* <DEDUP_REMOVED lines=95> */
.L_x_1745:
[----:B------:R-:W-:Y:S05]  /*bde0*/  BSYNC.RECONVERGENT B0 ;  /* 0x0000000000007941 */ /* 0x000fea0003800200 */
.L_x_1744:
        /* <DEDUP_REMOVED lines=8> */
[----:B--2---:R-:W-:Y:S07]  /*be70*/  MOV R3, R19 ;  /* 0x0000001300037202 */ /* 0x004fee0000000f00 */
        /* <DEDUP_REMOVED lines=10> */
[----:B------:R-:W-:Y:S04]  /*bf20*/  @!P0 IADD3 R20, P2, PT, R20, R54, RZ ;  /* 0x0000003614148210 */ /* 0x000fe80007f5e0ff */
[----:B------:R-:W-:Y:S01]  /*bf30*/  @!P0 IADD3.X R21, PT, PT, R0, R53, RZ, P2, !PT ;  /* 0x0000003500158210 */ /* 0x000fe200017fe4ff */
[----:B------:R-:W2:Y:S08]  /*bf40*/  @!P0 LDG.E.128 R4, desc[UR4][R4.64] ;  /* 0x0000000404048981 */ /* 0x000eb0000c1e1d00 */
[----:B----4-:R-:W4:Y:S01]  /*bf50*/  @!P0 LDG.E.128 R36, desc[UR4][R20.64] ;  /* 0x0000000414248981 */ /* 0x010f22000c1e1d00 */
[C---:B--2---:R-:W-:Y:S01]  /*bf60*/  @!P0 LOP3.LUT R8, R4.reuse, 0xffff0000, RZ, 0xc0, !PT ;  /* 0xffff000004088812 */ /* 0x044fe200078ec0ff */
        /* <DEDUP_REMOVED lines=77> */
.L_x_1747:
[----:B------:R-:W-:Y:S05]  /*c440*/  BSYNC.RECONVERGENT B0 ;  /* 0x0000000000007941 */ /* 0x000fea0003800200 */
.L_x_1746:
        /* <DEDUP_REMOVED lines=101> */
.L_x_1749:
[----:B------:R-:W-:Y:S05]  /*caa0*/  BSYNC.RECONVERGENT B0 ;  /* 0x0000000000007941 */ /* 0x000fea0003800200 */
.L_x_1748:
        /* <DEDUP_REMOVED lines=101> */
.L_x_1751:
[----:B------:R-:W-:Y:S05]  /*d100*/  BSYNC.RECONVERGENT B0 ;  /* 0x0000000000007941 */ /* 0x000fea0003800200 */
.L_x_1750:
        /* <DEDUP_REMOVED lines=101> */
.L_x_1753:
[----:B------:R-:W-:Y:S05]  /*d760*/  BSYNC.RECONVERGENT B0 ;  /* 0x0000000000007941 */ /* 0x000fea0003800200 */
.L_x_1752:
[----:B------:R-:W-:Y:S01]  /*d770*/  ISETP.NE.AND P1, PT, R69, RZ, PT ;  /* 0x000000ff4500720c */ /* 0x000fe20003f25270 */
[----:B------:R-:W-:Y:S01]  /*d780*/  BSSY.RECONVERGENT B0, `(.L_x_1754) ;  /* 0x0000066000007945 */ /* 0x000fe20003800200 */
[----:B------:R-:W-:Y:S04]  /*d790*/  ISETP.NE.AND P0, PT, R66, RZ, PT ;  /* 0x000000ff4200720c */ /* 0x000fe80003f05270 */
[C---:B------:R-:W-:Y:S04]  /*d7a0*/  ISETP.GE.OR P0, PT, R72.reuse, UR30, P0 ;  /* 0x0000001e48007c0c */ /* 0x040fe80008706670 */
[----:B------:R-:W-:Y:S03]  /*d7b0*/  ISETP.LT.OR P3, PT, R72, UR29, P0 ;  /* 0x0000001d48007c0c */ /* 0x000fe60008761670 */
        /* <DEDUP_REMOVED lines=98> */
.L_x_1755:
[----:B------:R-:W-:Y:S05]  /*dde0*/  BSYNC.RECONVERGENT B0 ;  /* 0x0000000000007941 */ /* 0x000fea0003800200 */
.L_x_1754:
        /* <DEDUP_REMOVED lines=99> */
.L_x_1757:
[----:B------:R-:W-:Y:S05]  /*e420*/  BSYNC.RECONVERGENT B0 ;  /* 0x0000000000007941 */ /* 0x000fea0003800200 */
.L_x_1756:
        /* <DEDUP_REMOVED lines=10> */
.L_x_1692:
[----:B------:R-:W-:Y:S05]  /*e4d0*/  BSYNC.RECONVERGENT B1 ;  /* 0x0000000000017941 */ /* 0x000fea0003800200 */
.L_x_1690:
        /* <DEDUP_REMOVED lines=20> */
[----:B------:R-:W3:Y:S01]  /*e620*/  LDC R2, c[0x0][0x4f0] ;  /* 0x00013c00ff027b82 */ /* 0x000ee20000000800 */
[----:B------:R-:W-:Y:S02]  /*e630*/  IABS R3, R70 ;  /* 0x0000004600037213 */ /* 0x000fe40000000000 */
[----:B------:R-:W-:Y:S02]  /*e640*/  IABS R6, R75 ;  /* 0x0000004b00067213 */ /* 0x000fe40000000000 */
[----:B---34-:R-:W-:Y:S04]  /*e650*/  IABS R8, R2 ;  /* 0x0000000200087213 */ /* 0x018fe80000000000 */
        /* <DEDUP_REMOVED lines=66> */
.L_x_1758:
[----:B------:R-:W-:Y:S01]  /*ea80*/  UISETP.GT.AND UP0, UPT, UR28, UR6, UPT ;  /* 0x000000061c00728c */ /* 0x000fe2000bf04270 */
[----:B------:R-:W-:Y:S02]  /*ea90*/  IADD3 R74, P1, PT, R74, R97, RZ ;  /* 0x000000614a4a7210 */ /* 0x000fe40007f3e0ff */
[----:B------:R-:W-:Y:S03]  /*eaa0*/  IADD3 R28, P0, PT, R28, R95, RZ ;  /* 0x0000005f1c1c7210 */ /* 0x000fe60007f1e0ff */
[----:B------:R-:W-:Y:S02]  /*eab0*/  IMAD.X R73, R73, 0x1, R96, P1 ;  /* 0x0000000149497824 */ /* 0x000fe400008e0660 */
[----:B------:R-:W-:Y:S01]  /*eac0*/  IMAD.X R27, R27, 0x1, R94, P0 ;  /* 0x000000011b1b7824 */ /* 0x000fe200000e065e */
[----:B------:R-:W-:Y:S07]  /*ead0*/  BRA.U UP0, `(.L_x_1759) ;  /* 0xffffff4100347547 */ /* 0x000fee000b83ffff */
.L_x_1689:
        /* <DEDUP_REMOVED lines=14> */
[----:B------:R-:W-:Y:S05]  /*ebc0*/  @P0 BRA `(.L_x_1761) ;  /* 0x0000000000f40947 */ /* 0x000fea0003800000 */
[----:B------:R-:W2:Y:S01]  /*ebd0*/  LDCU.64 UR8, c[0x0][0x380] ;  /* 0x00007000ff0877ac */ /* 0x000ea20008000a00 */
[----:B------:R-:W-:Y:S01]  /*ebe0*/  BSSY.RECONVERGENT B0, `(.L_x_1762) ;  /* 0x000000f000007945 */ /* 0x000fe20003800200 */
[----:B------:R-:W-:-:S06]  /*ebf0*/  UIADD3 UR24, UPT, UPT, -UR24, UR20, URZ ;  /* 0x0000001418187290 */ /* 0x000fcc000fffe1ff */
[----:B------:R-:W-:Y:S02]  /*ec00*/  ISETP.GE.AND P1, PT, R60, UR24, PT ;  /* 0x000000183c007c0c */ /* 0x000fe4000bf26270 */
[----:B--2---:R-:W-:-:S04]  /*ec10*/  LEA R2, P0, R102, UR8, 0x1 ;  /* 0x0000000866027c11 */ /* 0x004fc8000f8008ff */
[----:B------:R-:W-:-:S07]  /*ec20*/  LEA.HI.X R3, R102, UR9, R122, 0x1, P0 ;  /* 0x0000000966037c11 */ /* 0x000fce00080f0c7a */
[----:B------:R-:W-:Y:S05]  /*ec30*/  @P1 BRA `(.L_x_1763) ;  /* 0x0000000000241947 */ /* 0x000fea0003800000 */
[----:B------:R-:W2:Y:S02]  /*ec40*/  LDCU UR8, c[0x0][0x440] ;  /* 0x00008800ff0877ac */ /* 0x000ea40008000800 */
[----:B--2---:R-:W-:-:S13]  /*ec50*/  ISETP.GE.AND P0, PT, R12, UR8, PT ;  /* 0x000000080c007c0c */ /* 0x004fda000bf06270 */
[----:B------:R-:W-:Y:S05]  /*ec60*/  @P0 BRA `(.L_x_1764) ;  /* 0x0000000000140947 */ /* 0x000fea0003800000 */
[----:B------:R-:W-:Y:S01]  /*ec70*/  @!PT LDS RZ, [RZ] ;  /* 0x00000000fffff984 */ /* 0x000fe20000000800 */
[----:B------:R-:W-:Y:S01]  /*ec80*/  @!PT LDS RZ, [RZ] ;  /* 0x00000000fffff984 */ /* 0x000fe20000000800 */
[----:B------:R-:W-:Y:S01]  /*ec90*/  @!PT LDS RZ, [RZ] ;  /* 0x00000000fffff984 */ /* 0x000fe20000000800 */
[----:B------:R3:W-:Y:S01]  /*eca0*/  LDGSTS.E.BYPASS.LTC128B.128 [R27], desc[UR4][R2.64] ;  /* 0x00000000021b7fae */ /* 0x0007e2000b981a04 */
[----:B------:R-:W-:Y:S05]  /*ecb0*/  BRA `(.L_x_1763) ;  /* 0x0000000000047947 */ /* 0x000fea0003800000 */
.L_x_1764:
[----:B------:R2:W-:Y:S02]  /*ecc0*/  STS.128 [R27], RZ ;  /* 0x000000ff1b007388 */ /* 0x0005e40000000c00 */
.L_x_1763:
[----:B------:R-:W-:Y:S05]  /*ecd0*/  BSYNC.RECONVERGENT B0 ;  /* 0x0000000000007941 */ /* 0x000fea0003800200 */
.L_x_1762:
[----:B------:R-:W-:Y:S01]  /*ece0*/  VIADD R42, R60, 0x10 ;  /* 0x000000103c2a7836 */ /* 0x000fe20000000000 */
[----:B---3--:R-:W-:Y:S01]  /*ecf0*/  LEA R2, P0, R44, R2, 0x1 ;  /* 0x000000022c027211 */ /* 0x008fe200078008ff */
[C---:B------:R-:W-:Y:S01]  /*ed00*/  VIADD R37, R60.reuse, 0x20 ;  /* 0x000000203c257836 */ /* 0x040fe20000000000 */
[----:B------:R-:W-:Y:S01]  /*ed10*/  BSSY.RECONVERGENT B0, `(.L_x_1765) ;  /* 0x000000f000007945 */ /* 0x000fe20003800200 */
[----:B------:R-:W-:Y:S01]  /*ed20*/  VIADD R33, R60, 0x30 ;  /* 0x000000303c217836 */ /* 0x000fe20000000000 */
[----:B------:R-:W-:Y:S02]  /*ed30*/  ISETP.GE.AND P1, PT, R42, UR24, PT ;  /* 0x000000182a007c0c */ /* 0x000fe4000bf26270 */
[----:B------:R-:W-:Y:S02]  /*ed40*/  ISETP.GE.AND P2, PT, R37, UR24, PT ;  /* 0x0000001825007c0c */ /* 0x000fe4000bf46270 */
[----:B------:R-:W-:Y:S02]  /*ed50*/  ISETP.GE.AND P3, PT, R33, UR24, PT ;  /* 0x0000001821007c0c */ /* 0x000fe4000bf66270 */
[----:B------:R-:W-:-:S07]  /*ed60*/  LEA.HI.X R3, R44, R3, R45, 0x1, P0 ;  /* 0x000000032c037211 */ /* 0x000fce00000f0c2d */
[----:B------:R-:W-:Y:S05]  /*ed70*/  @P1 BRA `(.L_x_1766) ;  /* 0x0000000000201947 */ /* 0x000fea0003800000 */
[----:B------:R-:W3:Y:S02]  /*ed80*/  LDCU UR8, c[0x0][0x440] ;  /* 0x00008800ff0877ac */ /* 0x000ee40008000800 */
[----:B---3--:R-:W-:-:S13]  /*ed90*/  ISETP.GE.AND P0, PT, R12, UR8, PT ;  /* 0x000000080c007c0c */ /* 0x008fda000bf06270 */
[----:B------:R3:W-:Y:S01]  /*eda0*/  @P0 STS.128 [R27+0x800], RZ ;  /* 0x000800ff1b000388 */ /* 0x0007e20000000c00 */
[----:B------:R-:W-:Y:S05]  /*edb0*/  @P0 BRA `(.L_x_1766) ;  /* 0x0000000000100947 */ /* 0x000fea0003800000 */
[----:B------:R-:W-:Y:S01]  /*edc0*/  @!PT LDS RZ, [RZ] ;  /* 0x00000000fffff984 */ /* 0x000fe20000000800 */
[----:B------:R-:W-:Y:S01]  /*edd0*/  @!PT LDS RZ, [RZ] ;  /* 0x00000000fffff984 */ /* 0x000fe20000000800 */
[----:B------:R-:W-:Y:S01]  /*ede0*/  @!PT LDS RZ, [RZ] ;  /* 0x00000000fffff984 */ /* 0x000fe20000000800 */
[----:B------:R4:W-:Y:S02]  /*edf0*/  LDGSTS.E.BYPASS.LTC128B.128 [R27+0x800], desc[UR4][R2.64] ;  /* 0x00800000021b7fae */ /* 0x0009e4000b981a04 */
.L_x_1766:
[----:B------:R-:W-:Y:S05]  /*ee00*/  BSYNC.RECONVERGENT B0 ;  /* 0x0000000000007941 */ /* 0x000fea0003800200 */
.L_x_1765:
[----:B------:R-:W-:Y:S04]  /*ee10*/  BSSY.RECONVERGENT B0, `(.L_x_1767) ;  /* 0x000000c000007945 */ /* 0x000fe80003800200 */
        /* <DEDUP_REMOVED lines=11> */
.L_x_1768:
[----:B------:R-:W-:Y:S05]  /*eed0*/  BSYNC.RECONVERGENT B0 ;  /* 0x0000000000007941 */ /* 0x000fea0003800200 */
.L_x_1767:
[----:B------:R-:W-:Y:S05]  /*eee0*/  @P3 BRA `(.L_x_1769) ;  /* 0x0000002c00403947 */ /* 0x000fea0003800000 */
[----:B------:R-:W2:Y:S02]  /*eef0*/  LDCU UR8, c[0x0][0x440] ;  /* 0x00008800ff0877ac */ /* 0x000ea40008000800 */
[----:B--2---:R-:W-:-:S13]  /*ef00*/  ISETP.GE.AND P0, PT, R12, UR8, PT ;  /* 0x000000080c007c0c */ /* 0x004fda000bf06270 */
[----:B------:R2:W-:Y:S01]  /*ef10*/  @P0 STS.128 [R27+0x1800], RZ ;  /* 0x001800ff1b000388 */ /* 0x0005e20000000c00 */
[----:B------:R-:W-:Y:S05]  /*ef20*/  @P0 BRA `(.L_x_1769) ;  /* 0x0000002c00300947 */ /* 0x000fea0003800000 */
[----:B----4-:R-:W-:-:S04]  /*ef30*/  LEA R2, P0, R34, R2, 0x6 ;  /* 0x0000000222027211 */ /* 0x010fc800078030ff */
[----:B------:R-:W-:-:S05]  /*ef40*/  LEA.HI.X R3, R34, R3, R35, 0x6, P0 ;  /* 0x0000000322037211 */ /* 0x000fca00000f3423 */
[----:B------:R-:W-:Y:S01]  /*ef50*/  @!PT LDS RZ, [RZ] ;  /* 0x00000000fffff984 */ /* 0x000fe20000000800 */
[----:B------:R-:W-:Y:S01]  /*ef60*/  @!PT LDS RZ, [RZ] ;  /* 0x00000000fffff984 */ /* 0x000fe20000000800 */
[----:B------:R-:W-:Y:S01]  /*ef70*/  @!PT LDS RZ, [RZ] ;  /* 0x00000000fffff984 */ /* 0x000fe20000000800 */
[----:B------:R4:W-:Y:S01]  /*ef80*/  LDGSTS.E.BYPASS.LTC128B.128 [R27+0x1800], desc[UR4][R2.64] ;  /* 0x01800000021b7fae */ /* 0x0009e2000b981a04 */
[----:B------:R-:W-:Y:S05]  /*ef90*/  BRA `(.L_x_1769) ;  /* 0x0000002c00147947 */ /* 0x000fea0003800000 */
.L_x_1761:
[----:B------:R-:W2:Y:S02]  /*efa0*/  LDCU.64 UR8, c[0x0][0x470] ;  /* 0x00008e00ff0877ac */ /* 0x000ea40008000a00 */
[----:B--2---:R-:W-:-:S04]  /*efb0*/  ISETP.NE.U32.AND P0, PT, RZ, UR8, PT ;  /* 0x00000008ff007c0c */ /* 0x004fc8000bf05070 */
[----:B------:R-:W-:Y:S01]  /*efc0*/  ISETP.NE.AND.EX P0, PT, RZ, UR9, PT, P0 ;  /* 0x00000009ff007c0c */ /* 0x000fe2000bf05300 */
[----:B------:R-:W-:Y:S01]  /*efd0*/  UMOV UR11, URZ ;  /* 0x000000ff000b7c82 */ /* 0x000fe20008000000 */
[----:B------:R-:W2:Y:S01]  /*efe0*/  LDCU.U8 UR10, c[0x0][0x533] ;  /* 0x0000a660ff0a77ac */ /* 0x000ea20008000000 */
[----:B------:R-:W3:Y:S10]  /*eff0*/  LDCU.64 UR8, c[0x0][0x380] ;  /* 0x00007000ff0877ac */ /* 0x000ef40008000a00 */
[----:B------:R-:W4:Y:S01]  /*f000*/  @P0 LDG.E R0, desc[UR4][R104.64] ;  /* 0x0000000468000981 */ /* 0x000f22000c1e1900 */
[----:B------:R-:W-:Y:S01]  /*f010*/  IMAD.SHL.U32 R37, R25, 0x10, RZ ;  /* 0x0000001019257824 */ /* 0x000fe200078e00ff */
[----:B--2---:R-:W-:Y:S01]  /*f020*/  UISETP.NE.AND UP0, UPT, UR10, URZ, UPT ;  /* 0x000000ff0a00728c */ /* 0x004fe2000bf05270 */
[----:B----4-:R-:W-:-:S02]  /*f030*/  @P0 R2UR UR11, R0 ;  /* 0x00000000000b02ca */ /* 0x010fc400000e0000 */
[----:B---3--:R-:W-:-:S04]  /*f040*/  LEA R28, P0, R102, UR8, 0x1 ;  /* 0x00000008661c7c11 */ /* 0x008fc8000f8008ff */
[----:B------:R-:W-:-:S07]  /*f050*/  LEA.HI.X R29, R102, UR9, R122, 0x1, P0 ;  /* 0x00000009661d7c11 */ /* 0x000fce00080f0c7a */
[----:B------:R-:W-:-:S06]  /*f060*/  UIADD3 UR11, UPT, UPT, UR11, UR23, UR24 ;  /* 0x000000170b0b7290 */ /* 0x000fcc000fffe018 */
[----:B------:R-:W-:-:S05]  /*f070*/  IMAD R0, R25, UR11, RZ ;  /* 0x0000000b19007c24 */ /* 0x000fca000f8e02ff */
[-C--:B-1----:R-:W-:Y:S02]  /*f080*/  IADD3 R22, P2, PT, R101, R0.reuse, RZ ;  /* 0x0000000065167210 */ /* 0x082fe40007f5e0ff */
[----:B------:R-:W-:Y:S02]  /*f090*/  IADD3 R41, P1, PT, R120, R0, RZ ;  /* 0x0000000078297210 */ /* 0x000fe40007f3e0ff */
[----:B------:R-:W-:-:S05]  /*f0a0*/  SHF.R.S32.HI R0, RZ, 0x1f, R0 ;  /* 0x0000001fff007819 */ /* 0x000fca0000011400 */
[--C-:B------:R-:W-:Y:S02]  /*f0b0*/  IMAD.X R24, R121, 0x1, R0.reuse, P2 ;  /* 0x0000000179187824 */ /* 0x100fe400010e0600 */
        /* <DEDUP_REMOVED lines=65> */
.L_x_1775:
[----:B------:R-:W-:Y:S05]  /*f4d0*/  BSYNC.RECONVERGENT B0 ;  /* 0x0000000000007941 */ /* 0x000fea0003800200 */
.L_x_1774:
[----:B-----5:R2:W-:Y:S01]  /*f4e0*/  STS.128 [R27], R4 ;  /* 0x000000041b007388 */ /* 0x0205e20000000c00 */
[----:B------:R-:W-:Y:S05]  /*f4f0*/  BRA `(.L_x_1772) ;  /* 0x0000000000047947 */ /* 0x000fea0003800000 */
.L_x_1773:
[----:B------:R3:W-:Y:S02]  /*f500*/  STS.128 [R27], RZ ;  /* 0x000000ff1b007388 */ /* 0x0007e40000000c00 */
.L_x_1772:
[----:B------:R-:W-:Y:S05]  /*f510*/  BSYNC.RECONVERGENT B1 ;  /* 0x0000000000017941 */ /* 0x000fea0003800200 */
.L_x_1771:
[----:B------:R-:W-:Y:S01]  /*f520*/  VIADD R42, R60, 0x10 ;  /* 0x000000103c2a7836 */ /* 0x000fe20000000000 */
[----:B------:R-:W-:Y:S01]  /*f530*/  LEA R16, P0, R44, R28, 0x1 ;  /* 0x0000001c2c107211 */ /* 0x000fe200078008ff */
        /* <DEDUP_REMOVED lines=66> */
.L_x_1779:
[----:B------:R-:W-:Y:S05]  /*f960*/  BSYNC.RECONVERGENT B0 ;  /* 0x0000000000007941 */ /* 0x000fea0003800200 */
.L_x_1778:
[----:B-----5:R1:W-:Y:S02]  /*f970*/  STS.128 [R27+0x800], R4 ;  /* 0x000800041b007388 */ /* 0x0203e40000000c00 */
.L_x_1777:
[----:B------:R-:W-:Y:S05]  /*f980*/  BSYNC.RECONVERGENT B1 ;  /* 0x0000000000017941 */ /* 0x000fea0003800200 */
.L_x_1776:
        /* <DEDUP_REMOVED lines=69> */
.L_x_1783:
[----:B------:R-:W-:Y:S05]  /*fde0*/  BSYNC.RECONVERGENT B0 ;  /* 0x0000000000007941 */ /* 0x000fea0003800200 */
.L_x_1782:
[----:B-----5:R1:W-:Y:S02]  /*fdf0*/  STS.128 [R27+0x1000], R4 ;  /* 0x001000041b007388 */ /* 0x0203e40000000c00 */
.L_x_1781:
[----:B------:R-:W-:Y:S05]  /*fe00*/  BSYNC.RECONVERGENT B1 ;  /* 0x0000000000017941 */ /* 0x000fea0003800200 */
.L_x_1780:
        /* <DEDUP_REMOVED lines=68> */
.L_x_1785:
[----:B------:R-:W-:Y:S05]  /*10250*/  BSYNC.RECONVERGENT B0 ;  /* 0x0000000000007941 */ /* 0x000fea0003800200 */
.L_x_1784:
[----:B-----5:R1:W-:Y:S01]  /*10260*/  STS.128 [R27+0x1800], R4 ;  /* 0x001800041b007388 */ /* 0x0203e20000000c00 */
[----:B------:R-:W-:Y:S05]  /*10270*/  BRA `(.L_x_1769) ;  /* 0x00000018005c7947 */ /* 0x000fea0003800000 */
.L_x_1770:
        /* <DEDUP_REMOVED lines=30> */
[----:B-----5:R-:W-:-:S04]  /*10460*/  IMAD.WIDE R20, R39, 0x2, R2 ;  /* 0x0000000227147825 */ /* 0x020fc800078e0202 */
[----:B------:R-:W3:Y:S04]  /*10470*/  LDG.E.128 R8, desc[UR4][R8.64] ;  /* 0x0000000408087981 */ /* 0x000ee8000c1e1d00 */
[----:B------:R-:W4:Y:S01]  /*10480*/  LDG.E.128 R20, desc[UR4][R20.64] ;  /* 0x0000000414147981 */ /* 0x000f22000c1e1d00 */
[----:B--2---:R-:W-:-:S04]  /*10490*/  IADD3 R16, P0, PT, R16, UR8, RZ ;  /* 0x0000000810107c10 */ /* 0x004fc8000ff1e0ff */
[----:B------:R-:W-:-:S06]  /*104a0*/  IADD3.X R17, PT, PT, R0, UR9, RZ, P0, !PT ;  /* 0x0000000900117c10 */ /* 0x000fcc00087fe4ff */
[----:B------:R-:W2:Y:S01]  /*104b0*/  LDG.E.128 R16, desc[UR4][R16.64] ;  /* 0x0000000410107981 */ /* 0x000ea2000c1e1d00 */
[C---:B------:R-:W-:Y:S01]  /*104c0*/  LOP3.LUT R31, R5.reuse, 0xffff0000, RZ, 0xc0, !PT ;  /* 0xffff0000051f7812 */ /* 0x040fe200078ec0ff */
        /* <DEDUP_REMOVED lines=37> */
[----:B------:R-:W-:Y:S01]  /*10720*/  SHF.L.U32 R20, R17, 0x10, RZ ;  /* 0x0000001011147819 */ /* 0x000fe200000006ff */
        /* <DEDUP_REMOVED lines=27> */
.L_x_1790:
[----:B------:R-:W-:Y:S05]  /*108e0*/  BSYNC.RECONVERGENT B0 ;  /* 0x0000000000007941 */ /* 0x000fea0003800200 */
.L_x_1789:
[----:B-----5:R2:W-:Y:S01]  /*108f0*/  STS.128 [R27], R4 ;  /* 0x000000041b007388 */ /* 0x0205e20000000c00 */
[----:B------:R-:W-:Y:S05]  /*10900*/  BRA `(.L_x_1787) ;  /* 0x0000000000047947 */ /* 0x000fea0003800000 */
.L_x_1788:
[----:B------:R1:W-:Y:S02]  /*10910*/  STS.128 [R27], RZ ;  /* 0x000000ff1b007388 */ /* 0x0003e40000000c00 */
.L_x_1787:
[----:B------:R-:W-:Y:S05]  /*10920*/  BSYNC.RECONVERGENT B1 ;  /* 0x0000000000017941 */ /* 0x000fea0003800200 */
.L_x_1786:
[----:B------:R-:W-:Y:S01]  /*10930*/  VIADD R42, R60, 0x10 ;  /* 0x000000103c2a7836 */ /* 0x000fe20000000000 */
[----:B------:R-:W-:Y:S01]  /*10940*/  LEA R14, P0, R44, R28, 0x1 ;  /* 0x0000001c2c0e7211 */ /* 0x000fe200078008ff */
        /* <DEDUP_REMOVED lines=23> */
[----:B-----5:R-:W-:-:S04]  /*10ac0*/  IMAD.WIDE R20, R39, 0x2, R14 ;  /* 0x0000000227147825 */ /* 0x020fc800078e020e */
[----:B------:R-:W4:Y:S04]  /*10ad0*/  LDG.E.128 R8, desc[UR4][R8.64] ;  /* 0x0000000408087981 */ /* 0x000f28000c1e1d00 */
[----:B------:R-:W3:Y:S01]  /*10ae0*/  LDG.E.128 R20, desc[UR4][R20.64] ;  /* 0x0000000414147981 */ /* 0x000ee2000c1e1d00 */
[----:B-1----:R-:W-:-:S04]  /*10af0*/  IADD3 R16, P0, PT, R16, UR8, RZ ;  /* 0x0000000810107c10 */ /* 0x002fc8000ff1e0ff */
[----:B------:R-:W-:-:S06]  /*10b00*/  IADD3.X R17, PT, PT, R2, UR9, RZ, P0, !PT ;  /* 0x0000000902117c10 */ /* 0x000fcc00087fe4ff */
[----:B------:R-:W2:Y:S01]  /*10b10*/  LDG.E.128 R16, desc[UR4][R16.64] ;  /* 0x0000000410107981 */ /* 0x000ea2000c1e1d00 */
[C---:B------:R-:W-:Y:S01]  /*10b20*/  LOP3.LUT R31, R5.reuse, 0xffff0000, RZ, 0xc0, !PT ;  /* 0xffff0000051f7812 */ /* 0x040fe200078ec0ff */
        /* <DEDUP_REMOVED lines=65> */
.L_x_1794:
[----:B------:R-:W-:Y:S05]  /*10f40*/  BSYNC.RECONVERGENT B0 ;  /* 0x0000000000007941 */ /* 0x000fea0003800200 */
.L_x_1793:
[----:B-----5:R4:W-:Y:S02]  /*10f50*/  STS.128 [R27+0x800], R4 ;  /* 0x000800041b007388 */ /* 0x0209e40000000c00 */
.L_x_1792:
[----:B------:R-:W-:Y:S05]  /*10f60*/  BSYNC.RECONVERGENT B1 ;  /* 0x0000000000017941 */ /* 0x000fea0003800200 */
.L_x_1791:
        /* <DEDUP_REMOVED lines=25> */
[----:B------:R-:W4:Y:S01]  /*11100*/  LDCU.64 UR8, c[0x0][0x4c8] ;  /* 0x00009900ff0877ac */ /* 0x000f220008000a00 */
[----:B------:R-:W-:-:S03]  /*11110*/  IMAD.WIDE R16, R39, 0x2, R2 ;  /* 0x0000000227107825 */ /* 0x000fc600078e0202 */
[----:B-----5:R4:W3:Y:S04]  /*11120*/  LDG.E.128 R20, desc[UR4][R8.64] ;  /* 0x0000000408147981 */ /* 0x0208e8000c1e1d00 */
[----:B------:R-:W2:Y:S01]  /*11130*/  LDG.E.128 R16, desc[UR4][R16.64] ;  /* 0x0000000410107981 */ /* 0x000ea2000c1e1d00 */
[----:B----4-:R-:W-:-:S04]  /*11140*/  IADD3 R8, P0, PT, R10, UR8, RZ ;  /* 0x000000080a087c10 */ /* 0x010fc8000ff1e0ff */
[----:B------:R-:W-:-:S06]  /*11150*/  IADD3.X R9, PT, PT, R0, UR9, RZ, P0, !PT ;  /* 0x0000000900097c10 */ /* 0x000fcc00087fe4ff */
[----:B------:R-:W4:Y:S01]  /*11160*/  LDG.E.128 R8, desc[UR4][R8.64] ;  /* 0x0000000408087981 */ /* 0x000f22000c1e1d00 */
[C---:B------:R-:W-:Y:S01]  /*11170*/  LOP3.LUT R31, R5.reuse, 0xffff0000, RZ, 0xc0, !PT ;  /* 0xffff0000051f7812 */ /* 0x040fe200078ec0ff */
[----:B------:R-:W-:Y:S01]  /*11180*/  IMAD.U32 R29, R6, 0x10000, RZ ;  /* 0x00010000061d7824 */ /* 0x000fe200078e00ff */
[----:B------:R-:W-:Y:S01]  /*11190*/  SHF.L.U32 R24, R5, 0x10, RZ ;  /* 0x0000001005187819 */ /* 0x000fe200000006ff */
[----:B------:R-:W-:Y:S01]  /*111a0*/  IMAD.U32 R25, R4, 0x10000, RZ ;  /* 0x0001000004197824 */ /* 0x000fe200078e00ff */
[----:B------:R-:W-:Y:S01]  /*111b0*/  LOP3.LUT R30, R6, 0xffff0000, RZ, 0xc0, !PT ;  /* 0xffff0000061e7812 */ /* 0x000fe200078ec0ff */
[C---:B------:R-:W-:Y:S01]  /*111c0*/  IMAD.U32 R28, R7.reuse, 0x10000, RZ ;  /* 0x00010000071c7824 */ /* 0x040fe200078e00ff */
[----:B------:R-:W-:Y:S02]  /*111d0*/  LOP3.LUT R26, R4, 0xffff0000, RZ, 0xc0, !PT ;  /* 0xffff0000041a7812 */ /* 0x000fe400078ec0ff */
[----:B------:R-:W-:Y:S01]  /*111e0*/  LOP3.LUT R32, R7, 0xffff0000, RZ, 0xc0, !PT ;  /* 0xffff000007207812 */ /* 0x000fe200078ec0ff */
[C---:B---3--:R-:W-:Y:S01]  /*111f0*/  IMAD.U32 R6, R20.reuse, 0x10000, RZ ;  /* 0x0001000014067824 */ /* 0x048fe200078e00ff */
[----:B------:R-:W-:Y:S01]  /*11200*/  LOP3.LUT R5, R20, 0xffff0000, RZ, 0xc0, !PT ;  /* 0xffff000014057812 */ /* 0x000fe200078ec0ff */
[C---:B--2---:R-:W-:Y:S01]  /*11210*/  IMAD.U32 R3, R22.reuse, 0x10000, RZ ;  /* 0x0001000016037824 */ /* 0x044fe200078e00ff */
[----:B------:R-:W-:Y:S01]  /*11220*/  LOP3.LUT R2, R22, 0xffff0000, RZ, 0xc0, !PT ;  /* 0xffff000016027812 */ /* 0x000fe200078ec0ff */
[----:B------:R-:W-:Y:S01]  /*11230*/  IMAD.U32 R0, R23, 0x10000, RZ ;  /* 0x0001000017007824 */ /* 0x000fe200078e00ff */
[C---:B------:R-:W-:Y:S01]  /*11240*/  SHF.L.U32 R4, R21.reuse, 0x10, RZ ;  /* 0x0000001015047819 */ /* 0x040fe200000006ff */
[----:B------:R-:W-:Y:S01]  /*11250*/  @!P1 FADD.FTZ R6, -R6, -RZ ;  /* 0x800000ff06069221 */ /* 0x000fe20000010100 */
[----:B------:R-:W-:Y:S01]  /*11260*/  LOP3.LUT R20, R21, 0xffff0000, RZ, 0xc0, !PT ;  /* 0xffff000015147812 */ /* 0x000fe200078ec0ff */
[----:B------:R-:W-:Y:S01]  /*11270*/  @!P1 FADD.FTZ R3, -R3, -RZ ;  /* 0x800000ff03039221 */ /* 0x000fe20000010100 */
[----:B------:R-:W-:Y:S01]  /*11280*/  LOP3.LUT R22, R23, 0xffff0000, RZ, 0xc0, !PT ;  /* 0xffff000017167812 */ /* 0x000fe200078ec0ff */
[C---:B------:R-:W-:Y:S01]  /*11290*/  IMAD.U32 R23, R17.reuse, 0x10000, RZ ;  /* 0x0001000011177824 */ /* 0x040fe200078e00ff */
        /* <DEDUP_REMOVED lines=21> */
[----:B----4-:R-:W-:Y:S01]  /*113f0*/  IMAD.U32 R7, R8, 0x10000, RZ ;  /* 0x0001000008077824 */ /* 0x010fe200078e00ff */
        /* <DEDUP_REMOVED lines=25> */
.L_x_1798:
[----:B------:R-:W-:Y:S05]  /*11590*/  BSYNC.RECONVERGENT B0 ;  /* 0x0000000000007941 */ /* 0x000fea0003800200 */
.L_x_1797:
[----:B-----5:R4:W-:Y:S02]  /*115a0*/  STS.128 [R27+0x1000], R4 ;  /* 0x001000041b007388 */ /* 0x0209e40000000c00 */
.L_x_1796:
[----:B------:R-:W-:Y:S05]  /*115b0*/  BSYNC.RECONVERGENT B1 ;  /* 0x0000000000017941 */ /* 0x000fea0003800200 */
.L_x_1795:
[----:B------:R-:W-:-:S04]  /*115c0*/  IADD3 R33, PT, PT, R60, 0x30, RZ ;  /* 0x000000303c217810 */ /* 0x000fc80007ffe0ff */
[----:B------:R-:W-:-:S13]  /*115d0*/  ISETP.GE.AND P0, PT, R33, UR24, PT ;  /* 0x0000001821007c0c */ /* 0x000fda000bf06270 */
[----:B------:R-:W-:Y:S05]  /*115e0*/  @P0 BRA `(.L_x_1769) ;  /* 0x0000000400800947 */ /* 0x000fea0003800000 */
[----:B------:R-:W1:Y:S02]  /*115f0*/  LDCU UR8, c[0x0][0x440] ;  /* 0x00008800ff0877ac */ /* 0x000e640008000800 */
[----:B-1----:R-:W-:-:S13]  /*11600*/  ISETP.GE.AND P0, PT, R12, UR8, PT ;  /* 0x000000080c007c0c */ /* 0x002fda000bf06270 */
[----:B------:R1:W-:Y:S01]  /*11610*/  @P0 STS.128 [R27+0x1800], RZ ;  /* 0x001800ff1b000388 */ /* 0x0003e20000000c00 */
[----:B------:R-:W-:Y:S05]  /*11620*/  @P0 BRA `(.L_x_1769) ;  /* 0x0000000400700947 */ /* 0x000fea0003800000 */
[----:B--2---:R-:W-:-:S04]  /*11630*/  LEA R2, P0, R34, R14, 0x6 ;  /* 0x0000000e22027211 */ /* 0x004fc800078030ff */
[----:B------:R-:W-:-:S05]  /*11640*/  LEA.HI.X R3, R34, R15, R35, 0x6, P0 ;  /* 0x0000000f22037211 */ /* 0x000fca00000f3423 */
[----:B----4-:R2:W5:Y:S01]  /*11650*/  LDG.E.128 R4, desc[UR4][R2.64] ;  /* 0x0000000402047981 */ /* 0x010562000c1e1d00 */
[----:B------:R-:W-:Y:S01]  /*11660*/  ISETP.GE.AND P0, PT, R12, R47, PT ;  /* 0x0000002f0c00720c */ /* 0x000fe20003f06270 */
[----:B------:R-:W-:-:S12]  /*11670*/  BSSY.RECONVERGENT B0, `(.L_x_1799) ;  /* 0x0000056000007945 */ /* 0x000fd80003800200 */
[----:B------:R-:W-:Y:S05]  /*11680*/  @P0 BRA `(.L_x_1800) ;  /* 0x0000000400500947 */ /* 0x000fea0003800000 */
[----:B------:R-:W4:Y:S01]  /*11690*/  LDCU.64 UR8, c[0x0][0x4d0] ;  /* 0x00009a00ff0877ac */ /* 0x000f220008000a00 */
[----:B------:R-:W-:Y:S01]  /*116a0*/  IMAD R8, R38, 0x30, RZ ;  /* 0x0000003026087824 */ /* 0x000fe200078e02ff */
[----:B------:R-:W-:Y:S01]  /*116b0*/  SEL R0, R43, RZ, P1 ;  /* 0x000000ff2b007207 */ /* 0x000fe20000800000 */
[----:B------:R-:W-:Y:S01]  /*116c0*/  IMAD.WIDE R16, R39, 0x2, R2 ;  /* 0x0000000227107825 */ /* 0x000fe200078e0202 */
[----:B------:R-:W-:Y:S02]  /*116d0*/  SEL R9, R46, RZ, P1 ;  /* 0x000000ff2e097207 */ /* 0x000fe40000800000 */
[--C-:B------:R-:W-:Y:S02]  /*116e0*/  IADD3 R0, P2, P0, R0, R41, R8.reuse ;  /* 0x0000002900007210 */ /* 0x100fe4000785e008 */
[----:B------:R-:W-:Y:S01]  /*116f0*/  SHF.R.S32.HI R8, RZ, 0x1f, R8 ;  /* 0x0000001fff087819 */ /* 0x000fe20000011408 */
[----:B------:R-:W3:Y:S02]  /*11700*/  LDG.E.128 R16, desc[UR4][R16.64] ;  /* 0x0000000410107981 */ /* 0x000ee4000c1e1d00 */
[----:B------:R-:W-:Y:S01]  /*11710*/  IMAD.SHL.U32 R20, R0, 0x2, RZ ;  /* 0x0000000200147824 */ /* 0x000fe200078e00ff */
[----:B------:R-:W-:-:S04]  /*11720*/  IADD3.X R8, PT, PT, R9, R40, R8, P2, P0 ;  /* 0x0000002809087210 */ /* 0x000fc800017e0408 */
[----:B------:R-:W-:Y:S02]  /*11730*/  SHF.L.U64.HI R0, R0, 0x1, R8 ;  /* 0x0000000100007819 */ /* 0x000fe40000010208 */
[----:B----4-:R-:W-:-:S04]  /*11740*/  IADD3 R8, P0, PT, R20, UR8, RZ ;  /* 0x0000000814087c10 */ /* 0x010fc8000ff1e0ff */
[----:B------:R-:W-:Y:S01]  /*11750*/  IADD3.X R9, PT, PT, R0, UR9, RZ, P0, !PT ;  /* 0x0000000900097c10 */ /* 0x000fe200087fe4ff */
[----:B------:R-:W4:Y:S05]  /*11760*/  LDCU.64 UR8, c[0x0][0x4c8] ;  /* 0x00009900ff0877ac */ /* 0x000f2a0008000a00 */
[----:B------:R-:W2:Y:S01]  /*11770*/  LDG.E.128 R8, desc[UR4][R8.64] ;  /* 0x0000000408087981 */ /* 0x000ea2000c1e1d00 */
[----:B----4-:R-:W-:-:S04]  /*11780*/  IADD3 R20, P0, PT, R20, UR8, RZ ;  /* 0x0000000814147c10 */ /* 0x010fc8000ff1e0ff */
[----:B-----5:R-:W-:-:S06]  /*11790*/  IADD3.X R21, PT, PT, R0, UR9, RZ, P0, !PT ;  /* 0x0000000900157c10 */ /* 0x020fcc00087fe4ff */
[----:B------:R-:W4:Y:S01]  /*117a0*/  LDG.E.128 R20, desc[UR4][R20.64] ;  /* 0x0000000414147981 */ /* 0x000f22000c1e1d00 */
[C---:B------:R-:W-:Y:S01]  /*117b0*/  SHF.L.U32 R26, R6.reuse, 0x10, RZ ;  /* 0x00000010061a7819 */ /* 0x040fe200000006ff */
[C---:B------:R-:W-:Y:S01]  /*117c0*/  IMAD.U32 R25, R7.reuse, 0x10000, RZ ;  /* 0x0001000007197824 */ /* 0x040fe200078e00ff */
[----:B------:R-:W-:Y:S01]  /*117d0*/  LOP3.LUT R28, R6, 0xffff0000, RZ, 0xc0, !PT ;  /* 0xffff0000061c7812 */ /* 0x000fe200078ec0ff */
[C---:B------:R-:W-:Y:S01]  /*117e0*/  IMAD.U32 R15, R4.reuse, 0x10000, RZ ;  /* 0x00010000040f7824 */ /* 0x040fe200078e00ff */
[----:B------:R-:W-:Y:S02]  /*117f0*/  LOP3.LUT R30, R7, 0xffff0000, RZ, 0xc0, !PT ;  /* 0xffff0000071e7812 */ /* 0x000fe400078ec0ff */
[----:B------:R-:W-:Y:S01]  /*11800*/  LOP3.LUT R24, R4, 0xffff0000, RZ, 0xc0, !PT ;  /* 0xffff000004187812 */ /* 0x000fe200078ec0ff */
[C---:B------:R-:W-:Y:S01]  /*11810*/  IMAD.U32 R14, R5.reuse, 0x10000, RZ ;  /* 0x00010000050e7824 */ /* 0x040fe200078e00ff */
[----:B------:R-:W-:Y:S01]  /*11820*/  LOP3.LUT R29, R5, 0xffff0000, RZ, 0xc0, !PT ;  /* 0xffff0000051d7812 */ /* 0x000fe200078ec0ff */
[C---:B---3--:R-:W-:Y:S01]  /*11830*/  IMAD.U32 R31, R16.reuse, 0x10000, RZ ;  /* 0x00010000101f7824 */ /* 0x048fe200078e00ff */
[----:B------:R-:W-:-:S02]  /*11840*/  LOP3.LUT R32, R16, 0xffff0000, RZ, 0xc0, !PT ;  /* 0xffff000010207812 */ /* 0x000fc400078ec0ff */
[C---:B------:R-:W-:Y:S02]  /*11850*/  SHF.L.U32 R34, R17.reuse, 0x10, RZ ;  /* 0x0000001011227819 */ /* 0x040fe400000006ff */
[----:B------:R-:W-:Y:S01]  /*11860*/  LOP3.LUT R16, R17, 0xffff0000, RZ, 0xc0, !PT ;  /* 0xffff000011107812 */ /* 0x000fe200078ec0ff */
[C---:B------:R-:W-:Y:S01]  /*11870*/  IMAD.U32 R17, R18.reuse, 0x10000, RZ ;  /* 0x0001000012117824 */ /* 0x040fe200078e00ff */
[----:B------:R-:W-:Y:S02]  /*11880*/  LOP3.LUT R35, R18, 0xffff0000, RZ, 0xc0, !PT ;  /* 0xffff000012237812 */ /* 0x000fe400078ec0ff */
[C---:B------:R-:W-:Y:S01]  /*11890*/  LOP3.LUT R18, R19.reuse, 0xffff0000, RZ, 0xc0, !PT ;  /* 0xffff000013127812 */ /* 0x040fe200078ec0ff */
[----:B------:R-:W-:Y:S01]  /*118a0*/  IMAD.U32 R36, R19, 0x10000, RZ ;  /* 0x0001000013247824 */ /* 0x000fe200078e00ff */
[----:B--2---:R-:W-:Y:S01]  /*118b0*/  SHF.L.U32 R7, R8, 0x10, RZ ;  /* 0x0000001008077819 */ /* 0x004fe200000006ff */
[----:B------:R-:W-:Y:S01]  /*118c0*/  IMAD.U32 R4, R10, 0x10000, RZ ;  /* 0x000100000a047824 */ /* 0x000fe200078e00ff */
[----:B------:R-:W-:-:S02]  /*118d0*/  LOP3.LUT R6, R8, 0xffff0000, RZ, 0xc0, !PT ;  /* 0xffff000008067812 */ /* 0x000fc400078ec0ff */
[C---:B------:R-:W-:Y:S01]  /*118e0*/  LOP3.LUT R8, R9.reuse, 0xffff0000, RZ, 0xc0, !PT ;  /* 0xffff000009087812 */ /* 0x040fe200078ec0ff */
[----:B------:R-:W-:Y:S01]  /*118f0*/  IMAD.U32 R5, R9, 0x10000, RZ ;  /* 0x0001000009057824 */ /* 0x000fe200078e00ff */
[C---:B------:R-:W-:Y:S02]  /*11900*/  LOP3.LUT R0, R11.reuse, 0xffff0000, RZ, 0xc0, !PT ;  /* 0xffff00000b007812 */ /* 0x040fe400078ec0ff */
[----:B------:R-:W-:Y:S02]  /*11910*/  LOP3.LUT R3, R10, 0xffff0000, RZ, 0xc0, !PT ;  /* 0xffff00000a037812 */ /* 0x000fe400078ec0ff */
        /* <DEDUP_REMOVED lines=12> */
[C---:B----4-:R-:W-:Y:S01]  /*119e0*/  IMAD.U32 R10, R20.reuse, 0x10000, RZ ;  /* 0x00010000140a7824 */ /* 0x050fe200078e00ff */
[----:B------:R-:W-:Y:S01]  /*119f0*/  LOP3.LUT R9, R20, 0xffff0000, RZ, 0xc0, !PT ;  /* 0xffff000014097812 */ /* 0x000fe200078ec0ff */
[----:B------:R-:W-:Y:S01]  /*11a00*/  FMUL.FTZ R7, R31, R7 ;  /* 0x000000071f077220 */ /* 0x000fe20000410000 */
[C---:B------:R-:W-:Y:S01]  /*11a10*/  LOP3.LUT R20, R21.reuse, 0xffff0000, RZ, 0xc0, !PT ;  /* 0xffff000015147812 */ /* 0x040fe200078ec0ff */
        /* <DEDUP_REMOVED lines=27> */
.L_x_1800:
[----:B------:R-:W-:Y:S05]  /*11bd0*/  BSYNC.RECONVERGENT B0 ;  /* 0x0000000000007941 */ /* 0x000fea0003800200 */
.L_x_1799:
[----:B-----5:R4:W-:Y:S02]  /*11be0*/  STS.128 [R27+0x1800], R4 ;  /* 0x001800041b007388 */ /* 0x0209e40000000c00 */
.L_x_1769:
[----:B------:R-:W-:Y:S05]  /*11bf0*/  BSYNC.RECONVERGENT B2 ;  /* 0x0000000000027941 */ /* 0x000fea0003800200 */
.L_x_1760:
[----:B------:R1:W5:Y:S04]  /*11c00*/  LDL R186, [R1+0x4] ;  /* 0x0000040001ba7983 */ /* 0x0003680000100800 */
[----:B------:R1:W5:Y:S01]  /*11c10*/  LDL R185, [R1+0x8] ;  /* 0x0000080001b97983 */ /* 0x0003620000100800 */
[----:B------:R-:W-:Y:S01]  /*11c20*/  UIADD3 UR26, UPT, UPT, -UR26, UR25, URZ ;  /* 0x000000191a1a7290 */ /* 0x000fe2000fffe1ff */
[----:B------:R-:W-:Y:S05]  /*11c30*/  BSSY.RECONVERGENT B0, `(.L_x_1801) ;  /* 0x000000e000007945 */ /* 0x000fea0003800200 */
[----:B------:R-:W-:-:S13]  /*11c40*/  ISETP.GE.AND P2, PT, R60, UR26, PT ;  /* 0x0000001a3c007c0c */ /* 0x000fda000bf46270 */
[----:B------:R-:W-:Y:S05]  /*11c50*/  @P2 BRA `(.L_x_1802) ;  /* 0x00000000002c2947 */ /* 0x000fea0003800000 */
[----:B------:R-:W1:Y:S02]  /*11c60*/  LDCU UR8, c[0x0][0x440] ;  /* 0x00008800ff0877ac */ /* 0x000e640008000800 */
[----:B-1----:R-:W-:-:S13]  /*11c70*/  ISETP.GE.AND P0, PT, R12, UR8, PT ;  /* 0x000000080c007c0c */ /* 0x002fda000bf06270 */
[----:B------:R-:W-:Y:S05]  /*11c80*/  @P0 BRA `(.L_x_1803) ;  /* 0x00000000001c0947 */ /* 0x000fea0003800000 */
[----:B--2-45:R-:W-:Y:S02]  /*11c90*/  MOV R2, R185 ;  /* 0x000000b900027202 */ /* 0x034fe40000000f00 */
[----:B------:R-:W-:-:S05]  /*11ca0*/  MOV R3, R186 ;  /* 0x000000ba00037202 */ /* 0x000fca0000000f00 */
[----:B------:R-:W-:Y:S01]  /*11cb0*/  @!PT LDS RZ, [RZ] ;  /* 0x00000000fffff984 */ /* 0x000fe20000000800 */
[----:B------:R-:W-:Y:S01]  /*11cc0*/  @!PT LDS RZ, [RZ] ;  /* 0x00000000fffff984 */ /* 0x000fe20000000800 */
[----:B------:R-:W-:Y:S01]  /*11cd0*/  @!PT LDS RZ, [RZ] ;  /* 0x00000000fffff984 */ /* 0x000fe20000000800 */
[----:B------:R1:W-:Y:S01]  /*11ce0*/  LDGSTS.E.BYPASS.LTC128B.128 [R27+0x2000], desc[UR4][R2.64] ;  /* 0x02000000021b7fae */ /* 0x0003e2000b981a04 */
[----:B------:R-:W-:Y:S05]  /*11cf0*/  BRA `(.L_x_1802) ;  /* 0x0000000000047947 */ /* 0x000fea0003800000 */
.L_x_1803:
[----:B------:R1:W-:Y:S02]  /*11d00*/  STS.128 [R27+0x2000], RZ ;  /* 0x002000ff1b007388 */ /* 0x0003e40000000c00 */
.L_x_1802:
[----:B------:R-:W-:Y:S05]  /*11d10*/  BSYNC.RECONVERGENT B0 ;  /* 0x0000000000007941 */ /* 0x000fea0003800200 */
.L_x_1801:
[----:B------:R-:W-:Y:S01]  /*11d20*/  ISETP.GE.AND P1, PT, R42, UR26, PT ;  /* 0x0000001a2a007c0c */ /* 0x000fe2000bf26270 */
        /* <DEDUP_REMOVED lines=12> */
.L_x_1806:
[----:B------:R2:W-:Y:S02]  /*11df0*/  STS.128 [R27+0x2800], RZ ;  /* 0x002800ff1b007388 */ /* 0x0005e40000000c00 */
.L_x_1805:
[----:B------:R-:W-:Y:S05]  /*11e00*/  BSYNC.RECONVERGENT B0 ;  /* 0x0000000000007941 */ /* 0x000fea0003800200 */
.L_x_1804:
[----:B------:R-:W-:Y:S01]  /*11e10*/  ISETP.GE.AND P0, PT, R37, UR26, PT ;  /* 0x0000001a25007c0c */ /* 0x000fe2000bf06270 */
[----:B------:R-:W-:-:S12]  /*11e20*/  BSSY.RECONVERGENT B0, `(.L_x_1807) ;  /* 0x000000e000007945 */ /* 0x000fd80003800200 */
[----:B------:R-:W-:Y:S05]  /*11e30*/  @P0 BRA `(.L_x_1808) ;  /* 0x0000000000300947 */ /* 0x000fea0003800000 */
[----:B------:R-:W4:Y:S02]  /*11e40*/  LDCU UR8, c[0x0][0x440] ;  /* 0x00008800ff0877ac */ /* 0x000f240008000800 */
[----:B----4-:R-:W-:-:S13]  /*11e50*/  ISETP.GE.AND P0, PT, R12, UR8, PT ;  /* 0x000000080c007c0c */ /* 0x010fda000bf06270 */
        /* <DEDUP_REMOVED lines=9> */
.L_x_1809:
[----:B------:R4:W-:Y:S02]  /*11ef0*/  STS.128 [R27+0x3000], RZ ;  /* 0x003000ff1b007388 */ /* 0x0009e40000000c00 */
.L_x_1808:
[----:B------:R-:W-:Y:S05]  /*11f00*/  BSYNC.RECONVERGENT B0 ;  /* 0x0000000000007941 */ /* 0x000fea0003800200 */
.L_x_1807:
[----:B------:R-:W-:Y:S01]  /*11f10*/  ISETP.GE.AND P0, PT, R33, UR26, PT ;  /* 0x0000001a21007c0c */ /* 0x000fe2000bf06270 */
[----:B------:R-:W-:-:S12]  /*11f20*/  BSSY.RECONVERGENT B0, `(.L_x_1810) ;  /* 0x000000e000007945 */ /* 0x000fd80003800200 */
[----:B------:R-:W-:Y:S05]  /*11f30*/  @P0 BRA `(.L_x_1811) ;  /* 0x0000000000300947 */ /* 0x000fea0003800000 */
[----:B------:R-:W5:Y:S02]  /*11f40*/  LDCU UR8, c[0x0][0x440] ;  /* 0x00008800ff0877ac */ /* 0x000f640008000800 */
[----:B-----5:R-:W-:-:S13]  /*11f50*/  ISETP.GE.AND P0, PT, R12, UR8, PT ;  /* 0x000000080c007c0c */ /* 0x020fda000bf06270 */
        /* <DEDUP_REMOVED lines=9> */
.L_x_1812:
[----:B------:R1:W-:Y:S02]  /*11ff0*/  STS.128 [R27+0x3800], RZ ;  /* 0x003800ff1b007388 */ /* 0x0003e40000000c00 */
.L_x_1811:
[----:B------:R-:W-:Y:S05]  /*12000*/  BSYNC.RECONVERGENT B0 ;  /* 0x0000000000007941 */ /* 0x000fea0003800200 */
.L_x_1810:
[----:B------:R-:W-:Y:S01]  /*12010*/  IADD3 R20, PT, PT, R60, 0x40, RZ ;  /* 0x000000403c147810 */ /* 0x000fe20007ffe0ff */
[----:B------:R-:W-:Y:S03]  /*12020*/  BSSY.RECONVERGENT B0, `(.L_x_1813) ;  /* 0x0000012000007945 */ /* 0x000fe60003800200 */
[----:B------:R-:W-:-:S13]  /*12030*/  ISETP.GE.AND P0, PT, R20, UR26, PT ;  /* 0x0000001a14007c0c */ /* 0x000fda000bf06270 */
[----:B------:R-:W-:Y:S05]  /*12040*/  @P0 BRA `(.L_x_1814) ;  /* 0x00000000003c0947 */ /* 0x000fea0003800000 */
[----:B------:R-:W5:Y:S02]  /*12050*/  LDCU UR8, c[0x0][0x440] ;  /* 0x00008800ff0877ac */ /* 0x000f640008000800 */
[----:B-----5:R-:W-:-:S13]  /*12060*/  ISETP.GE.AND P0, PT, R12, UR8, PT ;  /* 0x000000080c007c0c */ /* 0x020fda000bf06270 */
[----:B------:R-:W-:Y:S05]  /*12070*/  @P0 BRA `(.L_x_1815) ;  /* 0x00000000002c0947 */ /* 0x000fea0003800000 */
[----:B------:R-:W5:Y:S01]  /*12080*/  LDC.64 R6, c[0x0][0x3b8] ;  /* 0x0000ee00ff067b82 */ /* 0x000f620000000a00 */
[----:B----4-:R-:W-:Y:S02]  /*12090*/  MOV R2, R4 ;  /* 0x0000000400027202 */ /* 0x010fe40000000f00 */
        /* <DEDUP_REMOVED lines=9> */
.L_x_1815:
[----:B------:R1:W-:Y:S02]  /*12130*/  STS.128 [R27+0x4000], RZ ;  /* 0x004000ff1b007388 */ /* 0x0003e40000000c00 */
.L_x_1814:
[----:B------:R-:W-:Y:S05]  /*12140*/  BSYNC.RECONVERGENT B0 ;  /* 0x0000000000007941 */ /* 0x000fea0003800200 */
.L_x_1813:
[----:B------:R-:W-:Y:S01]  /*12150*/  IADD3 R19, PT, PT, R60, 0x50, RZ ;  /* 0x000000503c137810 */ /* 0x000fe20007ffe0ff */
[----:B------:R-:W-:Y:S03]  /*12160*/  BSSY.RECONVERGENT B0, `(.L_x_1816) ;  /* 0x000000f000007945 */ /* 0x000fe60003800200 */
[----:B------:R-:W-:-:S13]  /*12170*/  ISETP.GE.AND P0, PT, R19, UR26, PT ;  /* 0x0000001a13007c0c */ /* 0x000fda000bf06270 */
        /* <DEDUP_REMOVED lines=12> */
.L_x_1818:
[----:B------:R1:W-:Y:S02]  /*12240*/  STS.128 [R27+0x4800], RZ ;  /* 0x004800ff1b007388 */ /* 0x0003e40000000c00 */
.L_x_1817:
[----:B------:R-:W-:Y:S05]  /*12250*/  BSYNC.RECONVERGENT B0 ;  /* 0x0000000000007941 */ /* 0x000fea0003800200 */
.L_x_1816:
        /* <DEDUP_REMOVED lines=18> */
.L_x_1821:
[----:B------:R1:W-:Y:S02]  /*12380*/  STS.128 [R27+0x5000], RZ ;  /* 0x005000ff1b007388 */ /* 0x0003e40000000c00 */
.L_x_1820:
[----:B------:R-:W-:Y:S05]  /*12390*/  BSYNC.RECONVERGENT B0 ;  /* 0x0000000000007941 */ /* 0x000fea0003800200 */
.L_x_1819:
        /* <DEDUP_REMOVED lines=18> */
.L_x_1824:
[----:B------:R1:W-:Y:S02]  /*124c0*/  STS.128 [R27+0x5800], RZ ;  /* 0x005800ff1b007388 */ /* 0x0003e40000000c00 */
.L_x_1823:
[----:B------:R-:W-:Y:S05]  /*124d0*/  BSYNC.RECONVERGENT B0 ;  /* 0x0000000000007941 */ /* 0x000fea0003800200 */
.L_x_1822:
[----:B------:R-:W-:Y:S01]  /*124e0*/  LOP3.LUT R16, R60, 0x80, RZ, 0xfc, !PT ;  /* 0x000000803c107812 */ /* 0x000fe200078efcff */
        /* <DEDUP_REMOVED lines=17> */
.L_x_1827:
[----:B------:R1:W-:Y:S02]  /*12600*/  STS.128 [R27+0x6000], RZ ;  /* 0x006000ff1b007388 */ /* 0x0003e40000000c00 */
.L_x_1826:
[----:B------:R-:W-:Y:S05]  /*12610*/  BSYNC.RECONVERGENT B0 ;  /* 0x0000000000007941 */ /* 0x000fea0003800200 */
.L_x_1825:
        /* <DEDUP_REMOVED lines=15> */
.L_x_1830:
[----:B------:R1:W-:Y:S02]  /*12710*/  STS.128 [R27+0x6800], RZ ;  /* 0x006800ff1b007388 */ /* 0x0003e40000000c00 */
.L_x_1829:
[----:B------:R-:W-:Y:S05]  /*12720*/  BSYNC.RECONVERGENT B0 ;  /* 0x0000000000007941 */ /* 0x000fea0003800200 */
.L_x_1828:
        /* <DEDUP_REMOVED lines=18> */
.L_x_1833:
[----:B------:R1:W-:Y:S02]  /*12850*/  STS.128 [R27+0x7000], RZ ;  /* 0x007000ff1b007388 */ /* 0x0003e40000000c00 */
.L_x_1832:
[----:B------:R-:W-:Y:S05]  /*12860*/  BSYNC.RECONVERGENT B0 ;  /* 0x0000000000007941 */ /* 0x000fea0003800200 */
.L_x_1831:
        /* <DEDUP_REMOVED lines=18> */
.L_x_1836:
[----:B------:R1:W-:Y:S02]  /*12990*/  STS.128 [R27+0x7800], RZ ;  /* 0x007800ff1b007388 */ /* 0x0003e40000000c00 */
.L_x_1835:
[----:B------:R-:W-:Y:S05]  /*129a0*/  BSYNC.RECONVERGENT B0 ;  /* 0x0000000000007941 */ /* 0x000fea0003800200 */
.L_x_1834:
        /* <DEDUP_REMOVED lines=18> */
.L_x_1839:
[----:B------:R1:W-:Y:S02]  /*12ad0*/  STS.128 [R27+0x8000], RZ ;  /* 0x008000ff1b007388 */ /* 0x0003e40000000c00 */
.L_x_1838:
[----:B------:R-:W-:Y:S05]  /*12ae0*/  BSYNC.RECONVERGENT B0 ;  /* 0x0000000000007941 */ /* 0x000fea0003800200 */
.L_x_1837:
        /* <DEDUP_REMOVED lines=18> */
.L_x_1842:
[----:B------:R1:W-:Y:S02]  /*12c10*/  STS.128 [R27+0x8800], RZ ;  /* 0x008800ff1b007388 */ /* 0x0003e40000000c00 */
.L_x_1841:
[----:B------:R-:W-:Y:S05]  /*12c20*/  BSYNC.RECONVERGENT B0 ;  /* 0x0000000000007941 */ /* 0x000fea0003800200 */
.L_x_1840:
        /* <DEDUP_REMOVED lines=18> */
.L_x_1845:
[----:B------:R1:W-:Y:S02]  /*12d50*/  STS.128 [R27+0x9000], RZ ;  /* 0x009000ff1b007388 */ /* 0x0003e40000000c00 */
.L_x_1844:
[----:B------:R-:W-:Y:S05]  /*12d60*/  BSYNC.RECONVERGENT B0 ;  /* 0x0000000000007941 */ /* 0x000fea0003800200 */
.L_x_1843:
        /* <DEDUP_REMOVED lines=18> */
.L_x_1848:
[----:B------:R1:W-:Y:S02]  /*12e90*/  STS.128 [R27+0x9800], RZ ;  /* 0x009800ff1b007388 */ /* 0x0003e40000000c00 */
.L_x_1847:
[----:B------:R-:W-:Y:S05]  /*12ea0*/  BSYNC.RECONVERGENT B0 ;  /* 0x0000000000007941 */ /* 0x000fea0003800200 */
.L_x_1846:
[----:B-1----:R1:W5:Y:S04]  /*12eb0*/  LDL R4, [R1+0x10] ;  /* 0x0000100001047983 */ /* 0x0023680000100800 */
[----:B------:R1:W5:Y:S01]  /*12ec0*/  LDL R0, [R1+0xc] ;  /* 0x00000c0001007983 */ /* 0x0003620000100800 */
[----:B------:R-:W-:Y:S03]  /*12ed0*/  BSSY.RECONVERGENT B0, `(.L_x_1849) ;  /* 0x0000012000007945 */ /* 0x000fe60003800200 */
[----:B------:R-:W0:Y:S01]  /*12ee0*/  LDGDEPBAR ;  /* 0x00000000000079af */ /* 0x000e220000000000 */
[----:B------:R-:W-:-:S04]  /*12ef0*/  DEPBAR.LE SB0, 0x0 ;  /* 0x000080000000791a */ /* 0x000fc80000000000 */
[----:B------:R-:W-:Y:S06]  /*12f00*/  BAR.SYNC.DEFER_BLOCKING 0x0 ;  /* 0x0000000000007b1d */ /* 0x000fec0000010000 */
[----:B------:R-:W-:Y:S05]  /*12f10*/  @P2 BRA `(.L_x_1850) ;  /* 0x0000000000302947 */ /* 0x000fea0003800000 */
[----:B------:R-:W2:Y:S02]  /*12f20*/  LDCU UR8, c[0x0][0x440] ;  /* 0x00008800ff0877ac */ /* 0x000ea40008000800 */
[----:B--2---:R-:W-:-:S13]  /*12f30*/  ISETP.GE.AND P0, PT, R12, UR8, PT ;  /* 0x000000080c007c0c */ /* 0x004fda000bf06270 */
[----:B------:R-:W-:Y:S05]  /*12f40*/  @P0 BRA `(.L_x_1851) ;  /* 0x00000000001c0947 */ /* 0x000fea0003800000 */
[----:B----45:R-:W-:Y:S02]  /*12f50*/  MOV R2, R4 ;  /* 0x0000000400027202 */ /* 0x030fe40000000f00 */
[----:B------:R-:W-:-:S05]  /*12f60*/  MOV R3, R0 ;  /* 0x0000000000037202 */ /* 0x000fca0000000f00 */
[----:B------:R-:W-:Y:S01]  /*12f70*/  @!PT LDS RZ, [RZ] ;  /* 0x00000000fffff984 */ /* 0x000fe20000000800 */
[----:B------:R-:W-:Y:S01]  /*12f80*/  @!PT LDS RZ, [RZ] ;  /* 0x00000000fffff984 */ /* 0x000fe20000000800 */
[----:B------:R-:W-:Y:S01]  /*12f90*/  @!PT LDS RZ, [RZ] ;  /* 0x00000000fffff984 */ /* 0x000fe20000000800 */
[----:B------:R2:W-:Y:S01]  /*12fa0*/  LDGSTS.E.BYPASS.LTC128B.128 [R27+0xa000], desc[UR4][R2.64] ;  /* 0x0a000000021b7fae */ /* 0x0005e2000b981a04 */
[----:B------:R-:W-:Y:S05]  /*12fb0*/  BRA `(.L_x_1852) ;  /* 0x00000000000c7947 */ /* 0x000fea0003800000 */
.L_x_1851:
[----:B------:R2:W-:Y:S01]  /*12fc0*/  STS.128 [R27+0xa000], RZ ;  /* 0x00a000ff1b007388 */ /* 0x0005e20000000c00 */
[----:B------:R-:W-:Y:S05]  /*12fd0*/  BRA `(.L_x_1852) ;  /* 0x0000000000047947 */ /* 0x000fea0003800000 */
.L_x_1850:
[----:B------:R1:W-:Y:S02]  /*12fe0*/  STS.128 [R27+0xa000], RZ ;  /* 0x00a000ff1b007388 */ /* 0x0003e40000000c00 */
.L_x_1852:
[----:B------:R-:W-:Y:S05]  /*12ff0*/  BSYNC.RECONVERGENT B0 ;  /* 0x0000000000007941 */ /* 0x000fea0003800200 */
.L_x_1849:
[----:B------:R-:W-:Y:S01]  /*13000*/  ISETP.GE.AND P0, PT, R42, UR26, PT ;  /* 0x0000001a2a007c0c */ /* 0x000fe2000bf06270 */
        /* <DEDUP_REMOVED lines=13> */
.L_x_1855:
[----:B------:R1:W-:Y:S02]  /*130e0*/  STS.128 [R27+0xa800], RZ ;  /* 0x00a800ff1b007388 */ /* 0x0003e40000000c00 */
.L_x_1854:
[----:B------:R-:W-:Y:S05]  /*130f0*/  BSYNC.RECONVERGENT B0 ;  /* 0x0000000000007941 */ /* 0x000fea0003800200 */
.L_x_1853:
[----:B------:R-:W-:Y:S01]  /*13100*/  ISETP.GE.AND P0, PT, R37, UR26, PT ;  /* 0x0000001a25007c0c */ /* 0x000fe2000bf06270 */
[----:B------:R-:W-:-:S12]  /*13110*/  BSSY.RECONVERGENT B0, `(.L_x_1856) ;  /* 0x000000f000007945 */ /* 0x000fd80003800200 */
[----:B------:R1:W-:Y:S01]  /*13120*/  @P0 STS.128 [R27+0xb000], RZ ;  /* 0x00b000ff1b000388 */ /* 0x0003e20000000c00 */
[----:B------:R-:W-:Y:S05]  /*13130*/  @P0 BRA `(.L_x_1857) ;  /* 0x0000000000300947 */ /* 0x000fea0003800000 */
[----:B------:R-:W5:Y:S02]  /*13140*/  LDCU UR8, c[0x0][0x440] ;  /* 0x00008800ff0877ac */ /* 0x000f640008000800 */
[----:B-----5:R-:W-:-:S13]  /*13150*/  ISETP.GE.AND P0, PT, R12, UR8, PT ;  /* 0x000000080c007c0c */ /* 0x020fda000bf06270 */
[----:B------:R-:W-:Y:S05]  /*13160*/  @P0 BRA `(.L_x_1858) ;  /* 0x0000000000200947 */ /* 0x000fea0003800000 */
[----:B------:R-:W2:Y:S02]  /*13170*/  LDC.64 R6, c[0x0][0x3c0] ;  /* 0x0000f000ff067b82 */ /* 0x000ea40000000a00 */
[----:B--2-4-:R-:W-:-:S04]  /*13180*/  LEA R2, P0, R6, R4, 0x5 ;  /* 0x0000000406027211 */ /* 0x014fc800078028ff */
[----:B------:R-:W-:-:S05]  /*13190*/  LEA.HI.X R3, R6, R5, R7, 0x5, P0 ;  /* 0x0000000506037211 */ /* 0x000fca00000f2c07 */
[----:B------:R-:W-:Y:S01]  /*131a0*/  @!PT LDS RZ, [RZ] ;  /* 0x00000000fffff984 */ /* 0x000fe20000000800 */
[----:B------:R-:W-:Y:S01]  /*131b0*/  @!PT LDS RZ, [RZ] ;  /* 0x00000000fffff984 */ /* 0x000fe20000000800 */
[----:B------:R-:W-:Y:S01]  /*131c0*/  @!PT LDS RZ, [RZ] ;  /* 0x00000000fffff984 */ /* 0x000fe20000000800 */
[----:B------:R2:W-:Y:S01]  /*131d0*/  LDGSTS.E.BYPASS.LTC128B.128 [R27+0xb000], desc[UR4][R2.64] ;  /* 0x0b000000021b7fae */ /* 0x0005e2000b981a04 */
[----:B------:R-:W-:Y:S05]  /*131e0*/  BRA `(.L_x_1857) ;  /* 0x0000000000047947 */ /* 0x000fea0003800000 */
.L_x_1858:
[----:B------:R1:W-:Y:S02]  /*131f0*/  STS.128 [R27+0xb000], RZ ;  /* 0x00b000ff1b007388 */ /* 0x0003e40000000c00 */
.L_x_1857:
[----:B------:R-:W-:Y:S05]  /*13200*/  BSYNC.RECONVERGENT B0 ;  /* 0x0000000000007941 */ /* 0x000fea0003800200 */
.L_x_1856:
        /* <DEDUP_REMOVED lines=15> */
.L_x_1861:
[----:B------:R1:W-:Y:S02]  /*13300*/  STS.128 [R27+0xb800], RZ ;  /* 0x00b800ff1b007388 */ /* 0x0003e40000000c00 */
.L_x_1860:
[----:B------:R-:W-:Y:S05]  /*13310*/  BSYNC.RECONVERGENT B0 ;  /* 0x0000000000007941 */ /* 0x000fea0003800200 */
.L_x_1859:
[----:B------:R-:W-:Y:S01]  /*13320*/  ISETP.GE.AND P0, PT, R20, UR26, PT ;  /* 0x0000001a14007c0c */ /* 0x000fe2000bf06270 */
[----:B------:R-:W-:-:S12]  /*13330*/  BSSY.RECONVERGENT B0, `(.L_x_1862) ;  /* 0x0000012000007945 */ /* 0x000fd80003800200 */
[----:B------:R1:W-:Y:S01]  /*13340*/  @P0 STS.128 [R27+0xc000], RZ ;  /* 0x00c000ff1b000388 */ /* 0x0003e20000000c00 */
[----:B------:R-:W-:Y:S05]  /*13350*/  @P0 BRA `(.L_x_1863) ;  /* 0x00000000003c0947 */ /* 0x000fea0003800000 */
[----:B------:R-:W5:Y:S02]  /*13360*/  LDCU UR8, c[0x0][0x440] ;  /* 0x00008800ff0877ac */ /* 0x000f640008000800 */
[----:B-----5:R-:W-:-:S13]  /*13370*/  ISETP.GE.AND P0, PT, R12, UR8, PT ;  /* 0x000000080c007c0c */ /* 0x020fda000bf06270 */
[----:B------:R-:W-:Y:S05]  /*13380*/  @P0 BRA `(.L_x_1864) ;  /* 0x00000000002c0947 */ /* 0x000fea0003800000 */
[----:B------:R-:W5:Y:S01]  /*13390*/  LDC.64 R6, c[0x0][0x3c0] ;  /* 0x0000f000ff067b82 */ /* 0x000f620000000a00 */
[----:B--2-4-:R-:W-:Y:S02]  /*133a0*/  MOV R2, R4 ;  /* 0x0000000400027202 */ /* 0x014fe40000000f00 */
        /* <DEDUP_REMOVED lines=9> */
.L_x_1864:
[----:B------:R1:W-:Y:S02]  /*13440*/  STS.128 [R27+0xc000], RZ ;  /* 0x00c000ff1b007388 */ /* 0x0003e40000000c00 */
.L_x_1863:
[----:B------:R-:W-:Y:S05]  /*13450*/  BSYNC.RECONVERGENT B0 ;  /* 0x0000000000007941 */ /* 0x000fea0003800200 */
.L_x_1862:
        /* <DEDUP_REMOVED lines=15> */
.L_x_1867:
[----:B------:R1:W-:Y:S02]  /*13550*/  STS.128 [R27+0xc800], RZ ;  /* 0x00c800ff1b007388 */ /* 0x0003e40000000c00 */
.L_x_1866:
[----:B------:R-:W-:Y:S05]  /*13560*/  BSYNC.RECONVERGENT B0 ;  /* 0x0000000000007941 */ /* 0x000fea0003800200 */
.L_x_1865:
        /* <DEDUP_REMOVED lines=18> */
.L_x_1870:
[----:B------:R1:W-:Y:S02]  /*13690*/  STS.128 [R27+0xd000], RZ ;  /* 0x00d000ff1b007388 */ /* 0x0003e40000000c00 */
.L_x_1869:
[----:B------:R-:W-:Y:S05]  /*136a0*/  BSYNC.RECONVERGENT B0 ;  /* 0x0000000000007941 */ /* 0x000fea0003800200 */
.L_x_1868:
        /* <DEDUP_REMOVED lines=18> */
.L_x_1873:
[----:B------:R1:W-:Y:S02]  /*137d0*/  STS.128 [R27+0xd800], RZ ;  /* 0x00d800ff1b007388 */ /* 0x0003e40000000c00 */
.L_x_1872:
[----:B------:R-:W-:Y:S05]  /*137e0*/  BSYNC.RECONVERGENT B0 ;  /* 0x0000000000007941 */ /* 0x000fea0003800200 */
.L_x_1871:
        /* <DEDUP_REMOVED lines=18> */
.L_x_1876:
[----:B------:R1:W-:Y:S02]  /*13910*/  STS.128 [R27+0xe000], RZ ;  /* 0x00e000ff1b007388 */ /* 0x0003e40000000c00 */
.L_x_1875:
[----:B------:R-:W-:Y:S05]  /*13920*/  BSYNC.RECONVERGENT B0 ;  /* 0x0000000000007941 */ /* 0x000fea0003800200 */
.L_x_1874:
        /* <DEDUP_REMOVED lines=15> */
.L_x_1879:
[----:B------:R1:W-:Y:S02]  /*13a20*/  STS.128 [R27+0xe800], RZ ;  /* 0x00e800ff1b007388 */ /* 0x0003e40000000c00 */
.L_x_1878:
[----:B------:R-:W-:Y:S05]  /*13a30*/  BSYNC.RECONVERGENT B0 ;  /* 0x0000000000007941 */ /* 0x000fea0003800200 */
.L_x_1877:
        /* <DEDUP_REMOVED lines=18> */
.L_x_1882:
[----:B------:R1:W-:Y:S02]  /*13b60*/  STS.128 [R27+0xf000], RZ ;  /* 0x00f000ff1b007388 */ /* 0x0003e40000000c00 */
.L_x_1881:
[----:B------:R-:W-:Y:S05]  /*13b70*/  BSYNC.RECONVERGENT B0 ;  /* 0x0000000000007941 */ /* 0x000fea0003800200 */
.L_x_1880:
        /* <DEDUP_REMOVED lines=18> */
.L_x_1885:
[----:B------:R1:W-:Y:S02]  /*13ca0*/  STS.128 [R27+0xf800], RZ ;  /* 0x00f800ff1b007388 */ /* 0x0003e40000000c00 */
.L_x_1884:
[----:B------:R-:W-:Y:S05]  /*13cb0*/  BSYNC.RECONVERGENT B0 ;  /* 0x0000000000007941 */ /* 0x000fea0003800200 */
.L_x_1883:
        /* <DEDUP_REMOVED lines=18> */
.L_x_1888:
[----:B------:R1:W-:Y:S02]  /*13de0*/  STS.128 [R27+0x10000], RZ ;  /* 0x010000ff1b007388 */ /* 0x0003e40000000c00 */
.L_x_1887:
[----:B------:R-:W-:Y:S05]  /*13df0*/  BSYNC.RECONVERGENT B0 ;  /* 0x0000000000007941 */ /* 0x000fea0003800200 */
.L_x_1886:
        /* <DEDUP_REMOVED lines=18> */
.L_x_1891:
[----:B------:R1:W-:Y:S02]  /*13f20*/  STS.128 [R27+0x10800], RZ ;  /* 0x010800ff1b007388 */ /* 0x0003e40000000c00 */
.L_x_1890:
[----:B------:R-:W-:Y:S05]  /*13f30*/  BSYNC.RECONVERGENT B0 ;  /* 0x0000000000007941 */ /* 0x000fea0003800200 */
.L_x_1889:
        /* <DEDUP_REMOVED lines=18> */
.L_x_1894:
[----:B------:R1:W-:Y:S02]  /*14060*/  STS.128 [R27+0x11000], RZ ;  /* 0x011000ff1b007388 */ /* 0x0003e40000000c00 */
.L_x_1893:
[----:B------:R-:W-:Y:S05]  /*14070*/  BSYNC.RECONVERGENT B0 ;  /* 0x0000000000007941 */ /* 0x000fea0003800200 */
.L_x_1892:
        /* <DEDUP_REMOVED lines=18> */
.L_x_1897:
[----:B------:R1:W-:Y:S02]  /*141a0*/  STS.128 [R27+0x11800], RZ ;  /* 0x011800ff1b007388 */ /* 0x0003e40000000c00 */
.L_x_1896:
[----:B------:R-:W-:Y:S05]  /*141b0*/  BSYNC.RECONVERGENT B0 ;  /* 0x0000000000007941 */ /* 0x000fea0003800200 */
.L_x_1895:
[----:B------:R-:W5:Y:S01]  /*141c0*/  S2R R239, SR_TID.X ;  /* 0x0000000000ef7919 */ /* 0x000f620000002100 */
[----:B------:R-:W-:Y:S01]  /*141d0*/  MOV R8, 0x20 ;  /* 0x0000002000087802 */ /* 0x000fe20000000f00 */
[----:B------:R-:W3:Y:S01]  /*141e0*/  LDCU.64 UR8, c[0x0][0x508] ;  /* 0x0000a100ff0877ac */ /* 0x000ee20008000a00 */
[----:B------:R-:W0:Y:S01]  /*141f0*/  LDGDEPBAR ;  /* 0x00000000000079af */ /* 0x000e220000000000 */
[----:B------:R-:W-:-:S04]  /*14200*/  UIADD3 UR10, UPT, UPT, UR22, -0x1, URZ ;  /* 0xffffffff160a7890 */ /* 0x000fc8000fffe0ff */
[----:B------:R-:W-:Y:S01]  /*14210*/  UISETP.GT.AND UP0, UPT, UR10, UR7, UPT ;  /* 0x000000070a00728c */ /* 0x000fe2000bf04270 */
[C---:B-----5:R-:W-:Y:S02]  /*14220*/  SHF.L.U32 R0, R239.reuse, 0x3, RZ ;  /* 0x00000003ef007819 */ /* 0x060fe400000006ff */
[C---:B------:R-:W-:Y:S02]  /*14230*/  SHF.L.U32 R238, R239.reuse, 0x5, RZ ;  /* 0x00000005efee7819 */ /* 0x040fe400000006ff */
[----:B------:R-:W-:Y:S02]  /*14240*/  SHF.R.U32.HI R237, RZ, 0x1, R239 ;  /* 0x00000001ffed7819 */ /* 0x000fe400000116ef */
[----:B--2-4-:R-:W-:Y:S02]  /*14250*/  SHF.L.U32 R3, R239, 0x6, RZ ;  /* 0x00000006ef037819 */ /* 0x014fe400000006ff */
[----:B------:R-:W-:Y:S02]  /*14260*/  LOP3.LUT R132, R0, 0x38, RZ, 0xc0, !PT ;  /* 0x0000003800847812 */ /* 0x000fe400078ec0ff */
[----:B------:R-:W-:-:S02]  /*14270*/  LOP3.LUT R238, R238, 0x7c00, RZ, 0xc0, !PT ;  /* 0x00007c00eeee7812 */ /* 0x000fc400078ec0ff */
[----:B------:R-:W-:Y:S02]  /*14280*/  LOP3.LUT R0, R237, 0x8, RZ, 0xc0, !PT ;  /* 0x00000008ed007812 */ /* 0x000fe400078ec0ff */
[----:B------:R-:W-:Y:S02]  /*14290*/  LOP3.LUT R198, R3, 0x200, RZ, 0xc0, !PT ;  /* 0x0000020003c67812 */ /* 0x000fe400078ec0ff */
[----:B-1----:R-:W-:Y:S02]  /*142a0*/  LOP3.LUT R5, R132, 0x1c0, R3, 0xf8, !PT ;  /* 0x000001c084057812 */ /* 0x002fe400078ef803 */
[----:B------:R-:W-:Y:S01]  /*142b0*/  LOP3.LUT R4, R239, 0x8, RZ, 0xc0, !PT ;  /* 0x00000008ef047812 */ /* 0x000fe200078ec0ff */
[----:B------:R-:W-:Y:S01]  /*142c0*/  STL [R1+0x1c], R198 ;  /* 0x00001cc601007387 */ /* 0x000fe20000100800 */
[----:B------:R-:W-:Y:S02]  /*142d0*/  LOP3.LUT R2, R198, R238, RZ, 0xfc, !PT ;  /* 0x000000eec6027212 */ /* 0x000fe400078efcff */
[----:B------:R-:W-:-:S02]  /*142e0*/  LOP3.LUT R199, R5, R0, RZ, 0x3c, !PT ;  /* 0x0000000005c77212 */ /* 0x000fc400078e3cff */
[----:B------:R-:W-:Y:S02]  /*142f0*/  LOP3.LUT R3, R3, 0x400, RZ, 0xc0, !PT ;  /* 0x0000040003037812 */ /* 0x000fe400078ec0ff */
[----:B------:R-:W-:Y:S01]  /*14300*/  LOP3.LUT R0, R5, R4, RZ, 0x3c, !PT ;  /* 0x0000000405007212 */ /* 0x000fe200078e3cff */
[----:B------:R-:W-:Y:S01]  /*14310*/  STL [R1+0x20], R199 ;  /* 0x000020c701007387 */ /* 0x000fe20000100800 */
[----:B------:R-:W-:Y:S02]  /*14320*/  LOP3.LUT R2, R2, R199, RZ, 0xfc, !PT ;  /* 0x000000c702027212 */ /* 0x000fe400078efcff */
[----:B------:R-:W-:Y:S02]  /*14330*/  LEA R0, R0, R3, 0x1 ;  /* 0x0000000300007211 */ /* 0x000fe400078e08ff */
[----:B------:R-:W-:Y:S02]  /*14340*/  LEA R2, R2, UR6, 0x1 ;  /* 0x0000000602027c11 */ /* 0x000fe4000f8e08ff */
[----:B------:R-:W-:Y:S01]  /*14350*/  LOP3.LUT P0, RZ, R239, 0x2, RZ, 0xc0, !PT ;  /* 0x00000002efff7812 */ /* 0x000fe2000780c0ff */
[----:B------:R-:W-:Y:S01]  /*14360*/  LDSM.16.M88.4 R4, [R0+UR6+0x2000] ;  /* 0x002000060004783b */ /* 0x000fe20008000200 */
[----:B------:R-:W-:-:S02]  /*14370*/  IADD3 R112, PT, PT, R0, UR6, RZ ;  /* 0x0000000600707c10 */ /* 0x000fc4000fffe0ff */
[----:B------:R-:W-:Y:S01]  /*14380*/  SEL R100, R8, 0xffffffe0, !P0 ;  /* 0xffffffe008647807 */ /* 0x000fe20004000000 */
[----:B------:R-:W1:Y:S01]  /*14390*/  LDSM.16.M88.4 R16, [R2] ;  /* 0x000000000210783b */ /* 0x000e620000000200 */
[----:B------:R-:W-:Y:S02]  /*143a0*/  LOP3.LUT P0, RZ, R239, 0x4, RZ, 0xc0, !PT ;  /* 0x00000004efff7812 */ /* 0x000fe4000780c0ff */
[-C--:B------:R-:W-:Y:S01]  /*143b0*/  IADD3 R3, PT, PT, R2, R100.reuse, RZ ;  /* 0x0000006402037210 */ /* 0x080fe20007ffe0ff */
[----:B------:R-:W2:Y:S01]  /*143c0*/  LDSM.16.M88.4 R40, [R0+UR6+0x2800] ;  /* 0x002800060028783b */ /* 0x000ea20008000200 */
[----:B------:R-:W-:-:S03]  /*143d0*/  IADD3 R24, PT, PT, R112, R100, RZ ;  /* 0x0000006470187210 */ /* 0x000fc60007ffe0ff */
[----:B------:R4:W-:Y:S04]  /*143e0*/  LDSM.16.M88.4 R12, [R3] ;  /* 0x00000000030c783b */ /* 0x0009e80000000200 */
[----:B------:R-:W5:Y:S04]  /*143f0*/  LDSM.16.M88.4 R28, [R24+0x2000] ;  /* 0x00200000181c783b */ /* 0x000f680000000200 */
[----:B------:R-:W3:Y:S04]  /*14400*/  LDSM.16.M88.4 R48, [R24+0x2800] ;  /* 0x002800001830783b */ /* 0x000ee80000000200 */
[----:B------:R-:W-:Y:S04]  /*14410*/  LDSM.16.M88.4 R68, [R0+UR6+0x3000] ;  /* 0x003000060044783b */ /* 0x000fe80008000200 */
[----:B------:R-:W-:Y:S04]  /*14420*/  LDSM.16.M88.4 R60, [R24+0x3000] ;  /* 0x00300000183c783b */ /* 0x000fe80000000200 */
[----:B------:R-:W-:Y:S01]  /*14430*/  LDSM.16.M88.4 R72, [R0+UR6+0x3800] ;  /* 0x003800060048783b */ /* 0x000fe20008000200 */
[----:B----4-:R-:W-:-:S04]  /*14440*/  MOV R3, 0x40 ;  /* 0x0000004000037802 */ /* 0x010fc80000000f00 */
[----:B------:R-:W-:-:S04]  /*14450*/  SEL R196, R3, 0xffffffc0, !P0 ;  /* 0xffffffc003c47807 */ /* 0x000fc80004000000 */
[-C--:B------:R-:W-:Y:S01]  /*14460*/  IADD3 R2, PT, PT, R2, R196.reuse, RZ ;  /* 0x000000c402027210 */ /* 0x080fe20007ffe0ff */
[C---:B-1----:R-:W-:Y:S01]  /*14470*/  HMMA.16816.F32.BF16 R20, R16.reuse, R4, RZ ;  /* 0x000000041014723c */ /* 0x042fe200000418ff */
[----:B------:R-:W-:Y:S01]  /*14480*/  IADD3 R88, PT, PT, R112, R196, RZ ;  /* 0x000000c470587210 */ /* 0x000fe20007ffe0ff */
[----:B------:R-:W-:Y:S03]  /*14490*/  STL [R1], R196 ;  /* 0x000000c401007387 */ /* 0x000fe60000100800 */
[C---:B------:R-:W-:Y:S01]  /*144a0*/  IADD3 R3, PT, PT, R100.reuse, R88, RZ ;  /* 0x0000005864037210 */ /* 0x040fe20007ffe0ff */
[----:B------:R1:W-:Y:S02]  /*144b0*/  LDSM.16.M88.4 R8, [R2] ;  /* 0x000000000208783b */ /* 0x0003e40000000200 */
[C---:B------:R-:W-:Y:S02]  /*144c0*/  HMMA.16816.F32.BF16 R36, R16.reuse, R6, RZ ;  /* 0x000000061024723c */ /* 0x040fe400000418ff */
[----:B------:R-:W4:Y:S04]  /*144d0*/  LDSM.16.M88.4 R44, [R88+0x2000] ;  /* 0x00200000582c783b */ /* 0x000f280000000200 */
[----:B------:R-:W-:Y:S02]  /*144e0*/  LDSM.16.M88.4 R56, [R3+0x2000] ;  /* 0x002000000338783b */ /* 0x000fe40000000200 */
[----:B--2---:R-:W-:Y:S02]  /*144f0*/  HMMA.16816.F32.BF16 R32, R16, R40, RZ ;  /* 0x000000281020723c */ /* 0x004fe400000418ff */
[----:B------:R-:W-:Y:S04]  /*14500*/  LDSM.16.M88.4 R64, [R88+0x2800] ;  /* 0x002800005840783b */ /* 0x000fe80000000200 */
[----:B------:R-:W-:Y:S02]  /*14510*/  LDSM.16.M88.4 R52, [R3+0x2800] ;  /* 0x002800000334783b */ /* 0x000fe40000000200 */
[----:B-----5:R-:W-:Y:S02]  /*14520*/  HMMA.16816.F32.BF16 R20, R12, R28, R20 ;  /* 0x0000001c0c14723c */ /* 0x020fe40000041814 */
[----:B------:R-:W-:Y:S01]  /*14530*/  LDSM.16.M88.4 R76, [R88+0x3000] ;  /* 0x00300000584c783b */ /* 0x000fe20000000200 */
[----:B-1----:R-:W-:-:S05]  /*14540*/  IADD3 R2, PT, PT, R100, R2, RZ ;  /* 0x0000000264027210 */ /* 0x002fca0007ffe0ff */
[C---:B------:R-:W-:Y:S01]  /*14550*/  HMMA.16816.F32.BF16 R28, R12.reuse, R30, R36 ;  /* 0x0000001e0c1c723c */ /* 0x040fe20000041824 */
[----:B------:R-:W1:Y:S07]  /*14560*/  LDSM.16.M88.4 R4, [R2] ;  /* 0x000000000204783b */ /* 0x000e6e0000000200 */
[----:B---3--:R-:W-:Y:S08]  /*14570*/  HMMA.16816.F32.BF16 R36, R12, R48, R32 ;  /* 0x000000300c24723c */ /* 0x008ff00000041820 */
[----:B------:R-:W-:Y:S08]  /*14580*/  HMMA.16816.F32.BF16 R32, R16, R42, RZ ;  /* 0x0000002a1020723c */ /* 0x000ff000000418ff */
[C---:B----4-:R-:W-:Y:S08]  /*14590*/  HMMA.16816.F32.BF16 R20, R8.reuse, R44, R20 ;  /* 0x0000002c0814723c */ /* 0x050ff00000041814 */
        /* <DEDUP_REMOVED lines=338> */
[----:B------:R5:W3:Y:S01]  /*15ac0*/  MUFU.TANH R126, R0 ;  /* 0x00000000007e7308 */ /* 0x000ae20000002400 */
[----:B-1----:R-:W-:-:S06]  /*15ad0*/  FMUL.FTZ R2, R37, UR9 ;  /* 0x0000000925027c20 */ /* 0x002fcc0008410000 */
[----:B--2---:R-:W-:Y:S01]  /*15ae0*/  HMMA.16816.F32.BF16 R48, R12, R60, R28 ;  /* 0x0000003c0c30723c */ /* 0x004fe2000004181c */
[----:B------:R1:W2:Y:S07]  /*15af0*/  MUFU.TANH R136, R2 ;  /* 0x0000000200887308 */ /* 0x0002ae0000002400 */
        /* <DEDUP_REMOVED lines=23> */
[----:B------:R1:W4:Y:S03]  /*15c70*/  MUFU.TANH R129, R2 ;  /* 0x0000000200817308 */ /* 0x0003260000002400 */
[----:B------:R-:W-:Y:S01]  /*15c80*/  HMMA.16816.F32.BF16 R32, R16, R76, RZ ;  /* 0x0000004c1020723c */ /* 0x000fe200000418ff */
[----:B-----5:R-:W-:-:S07]  /*15c90*/  FMUL.FTZ R0, R43, UR9 ;  /* 0x000000092b007c20 */ /* 0x020fce0008410000 */
[----:B------:R-:W-:Y:S01]  /*15ca0*/  HMMA.16816.F32.BF16 R16, R16, R78, RZ ;  /* 0x0000004e1010723c */ /* 0x000fe200000418ff */
[----:B------:R5:W2:Y:S01]  /*15cb0*/  MUFU.TANH R69, R0 ;  /* 0x0000000000457308 */ /* 0x000aa20000002400 */
[----:B-1----:R-:W1:Y:S10]  /*15cc0*/  S2R R2, SR_CTAID.X ;  /* 0x0000000000027919 */ /* 0x002e740000002500 */
[----:B------:R-:W-:Y:S08]  /*15cd0*/  HMMA.16816.F32.BF16 R40, R12, R72, R32 ;  /* 0x000000480c28723c */ /* 0x000ff00000041820 */
[----:B------:R-:W-:Y:S01]  /*15ce0*/  HMMA.16816.F32.BF16 R32, R8, R54, R28 ;  /* 0x000000360820723c */ /* 0x000fe2000004181c */
[----:B-----5:R-:W-:-:S04]  /*15cf0*/  FMUL.FTZ R0, R36, UR9 ;  /* 0x0000000924007c20 */ /* 0x020fc80008410000 */
[----:B------:R5:W1:Y:S03]  /*15d00*/  MUFU.TANH R65, R0 ;  /* 0x0000000000417308 */ /* 0x000a660000002400 */
[----:B------:R-:W-:Y:S08]  /*15d10*/  HMMA.16816.F32.BF16 R28, R4, R56, R20 ;  /* 0x00000038041c723c */ /* 0x000ff00000041814 */
[----:B---3--:R-:W-:Y:S01]  /*15d20*/  HMMA.16816.F32.BF16 R20, R8, R60, R40 ;  /* 0x0000003c0814723c */ /* 0x008fe20000041828 */
[----:B-----5:R-:W-:-:S07]  /*15d30*/  FMUL.FTZ R0, R37, UR9 ;  /* 0x0000000925007c20 */ /* 0x020fce0008410000 */
[----:B------:R-:W-:Y:S01]  /*15d40*/  HMMA.16816.F32.BF16 R32, R4, R58, R32 ;  /* 0x0000003a0420723c */ /* 0x000fe20000041820 */
[----:B------:R3:W1:Y:S07]  /*15d50*/  MUFU.TANH R64, R0 ;  /* 0x0000000000407308 */ /* 0x00066e0000002400 */
[----:B------:R-:W-:Y:S01]  /*15d60*/  HMMA.16816.F32.BF16 R12, R12, R74, R16 ;  /* 0x0000004a0c0c723c */ /* 0x000fe20000041810 */
[----:B---3--:R-:W-:-:S04]  /*15d70*/  FMUL.FTZ R0, R38, UR9 ;  /* 0x0000000926007c20 */ /* 0x008fc80008410000 */
[----:B------:R3:W1:-:S15]  /*15d80*/  MUFU.TANH R49, R0 ;  /* 0x0000000000317308 */ /* 0x00065e0000002400 */
[----:B------:R-:W-:Y:S01]  /*15d90*/  HMMA.16816.F32.BF16 R8, R8, R62, R12 ;  /* 0x0000003e0808723c */ /* 0x000fe2000004180c */
        /* <DEDUP_REMOVED lines=17> */
[----:B------:R-:W1:Y:S01]  /*15eb0*/  MUFU.TANH R24, R6 ;  /* 0x0000000600187308 */ /* 0x000e620000002400 */
[----:B---3--:R-:W-:-:S07]  /*15ec0*/  FMUL.FTZ R0, R47, UR9 ;  /* 0x000000092f007c20 */ /* 0x008fce0008410000 */
[----:B------:R3:W1:Y:S02]  /*15ed0*/  MUFU.TANH R45, R0 ;  /* 0x00000000002d7308 */ /* 0x0006640000002400 */
[----:B---3--:R-:W-:-:S06]  /*15ee0*/  FMUL.FTZ R0, R28, UR9 ;  /* 0x000000091c007c20 */ /* 0x008fcc0008410000 */
[----:B------:R3:W1:Y:S02]  /*15ef0*/  MUFU.TANH R47, R0 ;  /* 0x00000000002f7308 */ /* 0x0006640000002400 */
[----:B---3--:R-:W-:-:S06]  /*15f00*/  FMUL.FTZ R0, R29, UR9 ;  /* 0x000000091d007c20 */ /* 0x008fcc0008410000 */
[----:B------:R3:W1:Y:S08]  /*15f10*/  MUFU.TANH R29, R5 ;  /* 0x00000005001d7308 */ /* 0x0006700000002400 */
[----:B------:R5:W1:Y:S01]  /*15f20*/  MUFU.TANH R46, R0 ;  /* 0x00000000002e7308 */ /* 0x000a620000002400 */
[----:B---3--:R-:W-:Y:S01]  /*15f30*/  MOV R5, 0x1 ;  /* 0x0000000100057802 */ /* 0x008fe20000000f00 */
[----:B-----5:R-:W-:-:S06]  /*15f40*/  FMUL.FTZ R0, R30, UR9 ;  /* 0x000000091e007c20 */ /* 0x020fcc0008410000 */
[----:B------:R3:W1:Y:S08]  /*15f50*/  MUFU.TANH R30, R4 ;  /* 0x00000004001e7308 */ /* 0x0006700000002400 */
[----:B------:R5:W1:Y:S01]  /*15f60*/  MUFU.TANH R43, R0 ;  /* 0x00000000002b7308 */ /* 0x000a620000002400 */
[----:B---3--:R-:W-:Y:S01]  /*15f70*/  MOV R4, UR8 ;  /* 0x0000000800047c02 */ /* 0x008fe20008000f00 */
[----:B-----5:R-:W-:-:S06]  /*15f80*/  FMUL.FTZ R0, R31, UR9 ;  /* 0x000000091f007c20 */ /* 0x020fcc0008410000 */
[----:B------:R3:W1:Y:S02]  /*15f90*/  MUFU.TANH R42, R0 ;  /* 0x00000000002a7308 */ /* 0x0006640000002400 */
[----:B---3--:R-:W-:-:S06]  /*15fa0*/  FMUL.FTZ R0, R32, UR9 ;  /* 0x0000000920007c20 */ /* 0x008fcc0008410000 */
        /* <DEDUP_REMOVED lines=14> */
[----:B------:R-:W3:Y:S08]  /*16090*/  MUFU.TANH R23, R7 ;  /* 0x0000000700177308 */ /* 0x000ef00000002400 */
[----:B------:R5:W1:Y:S02]  /*160a0*/  MUFU.TANH R26, R0 ;  /* 0x00000000001a7308 */ /* 0x000a640000002400 */
[----:B-----5:R-:W-:-:S04]  /*160b0*/  LOP3.LUT R0, R237, 0x1f0, RZ, 0xc0, !PT ;  /* 0x000001f0ed007812 */ /* 0x020fc800078ec0ff */
[----:B-1----:R-:W-:Y:S02]  /*160c0*/  LEA R0, R2, R0, 0x6 ;  /* 0x0000000002007211 */ /* 0x002fe400078e30ff */
[----:B------:R-:W-:-:S04]  /*160d0*/  SHF.R.U32.HI R2, RZ, 0x2, R239 ;  /* 0x00000002ff027819 */ /* 0x000fc800000116ef */
[----:B------:R-:W-:-:S04]  /*160e0*/  LOP3.LUT R2, R2, 0x7, RZ, 0xc0, !PT ;  /* 0x0000000702027812 */ /* 0x000fc800078ec0ff */
[----:B------:R-:W-:-:S04]  /*160f0*/  IADD3 R0, PT, PT, R2, -UR20, R0 ;  /* 0x8000001402007c10 */ /* 0x000fc8000fffe000 */
[----:B------:R-:W-:Y:S02]  /*16100*/  IADD3 R4, PT, PT, R0, UR25, R4 ;  /* 0x0000001900047c10 */ /* 0x000fe4000fffe004 */
[----:B------:R-:W-:Y:S02]  /*16110*/  MOV R0, 0x9 ;  /* 0x0000000900007802 */ /* 0x000fe40000000f00 */
[C---:B------:R-:W-:Y:S02]  /*16120*/  VIADDMNMX R5, R4.reuse, R5, UR25, PT ;  /* 0x0000001904057e46 */ /* 0x040fe4000b800105 */
[----:B------:R-:W-:Y:S01]  /*16130*/  VIADDMNMX R4, R4, R0, UR25, PT ;  /* 0x0000001904047e46 */ /* 0x000fe2000b800100 */
[----:B------:R-:W-:Y:S06]  /*16140*/  BAR.SYNC.DEFER_BLOCKING 0x0 ;  /* 0x0000000000007b1d */ /* 0x000fec0000010000 */
[----:B--234-:R-:W-:Y:S05]  /*16150*/  BRA.U !UP0, `(.L_x_1898) ;  /* 0x0000000d08307547 */ /* 0x01cfea000b800000 */
        /* <DEDUP_REMOVED lines=16> */
.L_x_1899:
[----:B------:R-:W1:Y:S01]  /*16260*/  LDC R10, c[0x0][0x4f0] ;  /* 0x00013c00ff0a7b82 */ /* 0x000e620000000800 */
[----:B------:R-:W-:Y:S01]  /*16270*/  UIADD3 UR9, UPT, UPT, UR27, -0x200, URZ ;  /* 0xfffffe001b097890 */ /* 0x000fe2000fffe0ff */
[----:B------:R-:W-:Y:S02]  /*16280*/  IMAD.MOV.U32 R12, RZ, RZ, R185 ;  /* 0x000000ffff0c7224 */ /* 0x000fe400078e00b9 */
[----:B------:R-:W-:Y:S01]  /*16290*/  IMAD.MOV.U32 R11, RZ, RZ, R186 ;  /* 0x000000ffff0b7224 */ /* 0x000fe200078e00ba */
[----:B-1----:R-:W-:-:S04]  /*162a0*/  IABS R9, R10 ;  /* 0x0000000a00097213 */ /* 0x002fc80000000000 */
[----:B------:R-:W1:Y:S08]  /*162b0*/  I2F.RP R2, R9 ;  /* 0x0000000900027306 */ /* 0x000e700000209400 */
[----:B-1----:R-:W1:Y:S02]  /*162c0*/  MUFU.RCP R2, R2 ;  /* 0x0000000200027308 */ /* 0x002e640000001000 */
[----:B-1----:R-:W-:-:S06]  /*162d0*/  IADD3 R2, PT, PT, R2, 0xffffffe, RZ ;  /* 0x0ffffffe02027810 */ /* 0x002fcc0007ffe0ff */
        /* <DEDUP_REMOVED lines=24> */
[----:B------:R-:W-:Y:S02]  /*16460*/  LOP3.LUT R3, R10, UR9, RZ, 0x3c, !PT ;  /* 0x000000090a037c12 */ /* 0x000fe4000f8e3cff */
[----:B------:R-:W-:Y:S02]  /*16470*/  ISETP.GE.U32.AND P4, PT, R6, R9, PT ;  /* 0x000000090600720c */ /* 0x000fe40003f86070 */
[----:B------:R-:W-:Y:S01]  /*16480*/  LOP3.LUT R6, R10, UR8, RZ, 0x3c, !PT ;  /* 0x000000080a067c12 */ /* 0x000fe2000f8e3cff */
[----:B------:R-:W1:Y:S01]  /*16490*/  LDCU.64 UR8, c[0x0][0x3a0] ;  /* 0x00007400ff0877ac */ /* 0x000e620008000a00 */
[----:B------:R-:W-:-:S02]  /*164a0*/  ISETP.GE.AND P2, PT, R3, RZ, PT ;  /* 0x000000ff0300720c */ /* 0x000fc40003f46270 */
[----:B------:R-:W-:Y:S02]  /*164b0*/  ISETP.GE.AND P5, PT, R6, RZ, PT ;  /* 0x000000ff0600720c */ /* 0x000fe40003fa6270 */
[----:B------:R-:W-:Y:S01]  /*164c0*/  ISETP.NE.AND P1, PT, R10, RZ, PT ;  /* 0x000000ff0a00720c */ /* 0x000fe20003f25270 */
[----:B------:R-:W-:Y:S01]  /*164d0*/  @P3 VIADD R0, R0, 0x1 ;  /* 0x0000000100003836 */ /* 0x000fe20000000000 */
[----:B------:R-:W-:-:S03]  /*164e0*/  LOP3.LUT R3, RZ, R10, RZ, 0x33, !PT ;  /* 0x0000000aff037212 */ /* 0x000fc600078e33ff */
[----:B------:R-:W-:-:S04]  /*164f0*/  @P4 IADD3 R2, PT, PT, R2, 0x1, RZ ;  /* 0x0000000102024810 */ /* 0x000fc80007ffe0ff */
[----:B------:R-:W-:Y:S02]  /*16500*/  @!P2 IMAD.MOV R0, RZ, RZ, -R0 ;  /* 0x000000ffff00a224 */ /* 0x000fe400078e0a00 */
[----:B------:R-:W-:-:S03]  /*16510*/  @!P5 IADD3 R2, PT, PT, -R2, RZ, RZ ;  /* 0x000000ff0202d210 */ /* 0x000fc60007ffe1ff */
[C---:B------:R-:W-:Y:S02]  /*16520*/  SEL R8, R3.reuse, R0, !P1 ;  /* 0x0000000003087207 */ /* 0x040fe40004800000 */
[----:B------:R-:W-:-:S03]  /*16530*/  SEL R0, R3, R2, !P1 ;  /* 0x0000000203007207 */ /* 0x000fc60004800000 */
[----:B------:R-:W-:-:S04]  /*16540*/  IMAD.WIDE R6, R8, 0x4, R250 ;  /* 0x0000000408067825 */ /* 0x000fc800078e02fa */
[C---:B------:R-:W-:Y:S01]  /*16550*/  IMAD.WIDE R2, R0.reuse, 0x4, R250 ;  /* 0x0000000400027825 */ /* 0x040fe200078e02fa */
[----:B------:R2:W3:Y:S04]  /*16560*/  LDG.E R9, desc[UR4][R6.64] ;  /* 0x0000000406097981 */ /* 0x0004e8000c1e1900 */
[----:B------:R4:W3:Y:S01]  /*16570*/  LDG.E R7, desc[UR4][R2.64] ;  /* 0x0000000402077981 */ /* 0x0008e2000c1e1900 */
[----:B------:R-:W-:-:S04]  /*16580*/  IMAD.IADD R0, R0, 0x1, -R8 ;  /* 0x0000000100007824 */ /* 0x000fc800078e0a08 */
[----:B------:R-:W-:-:S05]  /*16590*/  IMAD R0, R0, R10, -0x100 ;  /* 0xffffff0000007424 */ /* 0x000fca00078e020a */
[----:B--2---:R-:W-:Y:S01]  /*165a0*/  SHF.R.S32.HI R6, RZ, 0x1f, R0 ;  /* 0x0000001fff067819 */ /* 0x004fe20000011400 */
[----:B----4-:R-:W2:Y:S04]  /*165b0*/  LDC.64 R2, c[0x0][0x3b8] ;  /* 0x0000ee00ff027b82 */ /* 0x010ea80000000a00 */
[----:B--2---:R-:W-:-:S04]  /*165c0*/  IMAD R6, R6, R2, RZ ;  /* 0x0000000206067224 */ /* 0x004fc800078e02ff */
[C---:B------:R-:W-:Y:S01]  /*165d0*/  IMAD R3, R0.reuse, R3, R6 ;  /* 0x0000000300037224 */ /* 0x040fe200078e0206 */
        /* <DEDUP_REMOVED lines=12> */
.L_x_1900:
[----:B------:R-:W2:Y:S01]  /*166a0*/  LDL R14, [R1+0x8] ;  /* 0x00000800010e7983 */ /* 0x000ea20000100800 */
[----:B------:R-:W3:Y:S01]  /*166b0*/  LDCU UR8, c[0x0][0x440] ;  /* 0x00008800ff0877ac */ /* 0x000ee20008000800 */
[----:B------:R-:W4:Y:S02]  /*166c0*/  LDC R3, c[0x0][0x3bc] ;  /* 0x0000ef00ff037b82 */ /* 0x000f240000000800 */
[----:B------:R-:W5:Y:S01]  /*166d0*/  LDL R16, [R1+0x4] ;  /* 0x0000040001107983 */ /* 0x000f620000100800 */
[----:B------:R-:W-:Y:S01]  /*166e0*/  IMAD.SHL.U32 R22, R2, 0x20, RZ ;  /* 0x0000002002167824 */ /* 0x000fe200078e00ff */
[----:B---3--:R-:W-:Y:S02]  /*166f0*/  ISETP.GE.AND P1, PT, R132, UR8, PT ;  /* 0x0000000884007c0c */ /* 0x008fe4000bf26270 */
[C---:B----4-:R-:W-:Y:S02]  /*16700*/  SHF.L.U64.HI R0, R2.reuse, 0x5, R3 ;  /* 0x0000000502007819 */ /* 0x050fe40000010203 */
[----:B--2---:R-:W-:-:S04]  /*16710*/  LEA R12, P2, R2, R14, 0x5 ;  /* 0x0000000e020c7211 */ /* 0x004fc800078428ff */
[----:B------:R-:W-:Y:S02]  /*16720*/  IADD3 R10, P3, PT, R22, R12, RZ ;  /* 0x0000000c160a7210 */ /* 0x000fe40007f7e0ff */
[----:B-----5:R-:W-:Y:S02]  /*16730*/  LEA.HI.X R13, R2, R16, R3, 0x5, P2 ;  /* 0x00000010020d7211 */ /* 0x020fe400010f2c03 */
[-C--:B------:R-:W-:Y:S01]  /*16740*/  IADD3 R8, P2, PT, R10, R22.reuse, RZ ;  /* 0x000000160a087210 */ /* 0x080fe20007f5e0ff */
[----:B------:R-:W-:Y:S02]  /*16750*/  @!P1 IMAD.MOV.U32 R2, RZ, RZ, R14 ;  /* 0x000000ffff029224 */ /* 0x000fe400078e000e */
[----:B------:R-:W-:Y:S02]  /*16760*/  IMAD.X R11, R0, 0x1, R13, P3 ;  /* 0x00000001000b7824 */ /* 0x000fe400018e060d */
[----:B------:R-:W-:Y:S01]  /*16770*/  @!P1 IMAD.MOV.U32 R3, RZ, RZ, R16 ;  /* 0x000000ffff039224 */ /* 0x000fe200078e0010 */
[----:B------:R-:W-:Y:S01]  /*16780*/  IADD3 R6, P3, PT, R8, R22, RZ ;  /* 0x0000001608067210 */ /* 0x000fe20007f7e0ff */
        /* <DEDUP_REMOVED lines=105> */
.L_x_1898:
[----:B---3--:R-:W-:Y:S01]  /*16e20*/  IMAD.SHL.U32 R2, R239, 0x2, RZ ;  /* 0x00000002ef027824 */ /* 0x008fe200078e00ff */
        /* <DEDUP_REMOVED lines=18> */
[----:B------:R-:W-:Y:S01]  /*16f50*/  VIADD R10, R0, 0xf0 ;  /* 0x000000f0000a7836 */ /* 0x000fe20000000000 */
[-C--:B------:R-:W-:Y:S01]  /*16f60*/  ISETP.GE.AND P6, PT, R2, R5.reuse, PT ;  /* 0x000000050200720c */ /* 0x080fe20003fc6270 */
[----:B------:R-:W-:Y:S01]  /*16f70*/  VIADD R13, R0, 0xf1 ;  /* 0x000000f1000d7836 */ /* 0x000fe20000000000 */
[----:B------:R-:W-:Y:S01]  /*16f80*/  ISETP.GE.AND P1, PT, R2, R4, PT ;  /* 0x000000040200720c */ /* 0x000fe20003f26270 */
[C---:B------:R-:W-:Y:S01]  /*16f90*/  VIADD R2, R0.reuse, 0x11 ;  /* 0x0000001100027836 */ /* 0x040fe20000000000 */
[----:B------:R-:W-:Y:S01]  /*16fa0*/  FSEL R21, R183, -INF , !P2 ;  /* 0xff800000b7157808 */ /* 0x000fe20005000000 */
[C---:B------:R-:W-:Y:S01]  /*16fb0*/  VIADD R9, R0.reuse, 0xf8 ;  /* 0x000000f800097836 */ /* 0x040fe20000000000 */
[----:B------:R-:W-:Y:S01]  /*16fc0*/  FSEL R17, R181, -INF , !P3 ;  /* 0xff800000b5117808 */ /* 0x000fe20005800000 */
[----:B------:R-:W-:Y:S01]  /*16fd0*/  VIADD R8, R0, 0xf9 ;  /* 0x000000f900087836 */ /* 0x000fe20000000000 */
[----:B------:R-:W-:-:S02]  /*16fe0*/  ISETP.GE.AND P2, PT, R3, R5, PT ;  /* 0x000000050300720c */ /* 0x000fc40003f46270 */
[----:B------:R-:W-:Y:S02]  /*16ff0*/  FSEL R22, R180, -INF , !P4 ;  /* 0xff800000b4167808 */ /* 0x000fe40006000000 */
[-C--:B------:R-:W-:Y:S01]  /*17000*/  ISETP.GE.AND P3, PT, R3, R4.reuse, PT ;  /* 0x000000040300720c */ /* 0x080fe20003f66270 */
[----:B------:R-:W-:Y:S01]  /*17010*/  VIADD R3, R0, 0x18 ;  /* 0x0000001800037836 */ /* 0x000fe20000000000 */
[----:B------:R-:W-:Y:S02]  /*17020*/  FSEL R16, R25, -INF , !P5 ;  /* 0xff80000019107808 */ /* 0x000fe40006800000 */
[C---:B------:R-:W-:Y:S02]  /*17030*/  ISETP.GE.AND P4, PT, R2.reuse, R5, PT ;  /* 0x000000050200720c */ /* 0x040fe40003f86270 */
[----:B------:R-:W-:Y:S01]  /*17040*/  ISETP.GE.AND P5, PT, R2, R4, PT ;  /* 0x000000040200720c */ /* 0x000fe20003fa6270 */
[----:B------:R-:W-:Y:S01]  /*17050*/  VIADD R2, R0, 0x19 ;  /* 0x0000001900027836 */ /* 0x000fe20000000000 */
[----:B------:R-:W-:-:S02]  /*17060*/  FSEL R25, R179, -INF , !P6 ;  /* 0xff800000b3197808 */ /* 0x000fc40007000000 */
[----:B------:R-:W-:Y:S02]  /*17070*/  FSEL R19, R178, -INF , !P1 ;  /* 0xff800000b2137808 */ /* 0x000fe40004800000 */
[-C--:B------:R-:W-:Y:S02]  /*17080*/  ISETP.GE.AND P6, PT, R3, R5.reuse, PT ;  /* 0x000000050300720c */ /* 0x080fe40003fc6270 */
[----:B------:R-:W-:Y:S02]  /*17090*/  FSEL R35, R177, -INF , !P2 ;  /* 0xff800000b1237808 */ /* 0x000fe40005000000 */
[----:B------:R-:W-:Y:S01]  /*170a0*/  ISETP.GE.AND P1, PT, R3, R4, PT ;  /* 0x000000040300720c */ /* 0x000fe20003f26270 */
[----:B------:R-:W-:Y:S01]  /*170b0*/  VIADD R3, R0, 0x20 ;  /* 0x0000002000037836 */ /* 0x000fe20000000000 */
[----:B------:R-:W-:Y:S02]  /*170c0*/  FSEL R20, R171, -INF , !P3 ;  /* 0xff800000ab147808 */ /* 0x000fe40005800000 */
[----:B------:R-:W-:-:S02]  /*170d0*/  ISETP.GE.AND P2, PT, R2, R5, PT ;  /* 0x000000050200720c */ /* 0x000fc40003f46270 */
[-C--:B------:R-:W-:Y:S01]  /*170e0*/  ISETP.GE.AND P3, PT, R2, R4.reuse, PT ;  /* 0x000000040200720c */ /* 0x080fe20003f66270 */
[----:B------:R-:W-:Y:S01]  /*170f0*/  VIADD R2, R0, 0x21 ;  /* 0x0000002100027836 */ /* 0x000fe20000000000 */
[----:B------:R-:W-:Y:S02]  /*17100*/  FSEL R38, R173, -INF , !P4 ;  /* 0xff800000ad267808 */ /* 0x000fe40006000000 */
[----:B------:R-:W-:Y:S02]  /*17110*/  FSEL R32, R170, -INF , !P5 ;  /* 0xff800000aa207808 */ /* 0x000fe40006800000 */
[C---:B------:R-:W-:Y:S02]  /*17120*/  ISETP.GE.AND P4, PT, R3.reuse, R5, PT ;  /* 0x000000050300720c */ /* 0x040fe40003f86270 */
[----:B------:R-:W-:Y:S02]  /*17130*/  FSEL R39, R168, -INF , !P6 ;  /* 0xff800000a8277808 */ /* 0x000fe40007000000 */
[----:B------:R-:W-:Y:S01]  /*17140*/  ISETP.GE.AND P5, PT, R3, R4, PT ;  /* 0x000000040300720c */ /* 0x000fe20003fa6270 */
[----:B------:R-:W-:Y:S01]  /*17150*/  VIADD R3, R0, 0x28 ;  /* 0x0000002800037836 */ /* 0x000fe20000000000 */
[----:B------:R-:W-:-:S02]  /*17160*/  FSEL R33, R166, -INF , !P1 ;  /* 0xff800000a6217808 */ /* 0x000fc40004800000 */
[CC--:B------:R-:W-:Y:S02]  /*17170*/  ISETP.GE.AND P6, PT, R2.reuse, R5.reuse, PT ;  /* 0x000000050200720c */ /* 0x0c0fe40003fc6270 */
[----:B------:R-:W-:Y:S01]  /*17180*/  ISETP.GE.AND P1, PT, R2, R4, PT ;  /* 0x000000040200720c */ /* 0x000fe20003f26270 */
[----:B------:R-:W-:Y:S01]  /*17190*/  VIADD R2, R0, 0x29 ;  /* 0x0000002900027836 */ /* 0x000fe20000000000 */
[----:B------:R-:W-:Y:S02]  /*171a0*/  FSEL R52, R167, -INF , !P2 ;  /* 0xff800000a7347808 */ /* 0x000fe40005000000 */
[----:B------:R-:W-:Y:S02]  /*171b0*/  FSEL R34, R165, -INF , !P3 ;  /* 0xff800000a5227808 */ /* 0x000fe40005800000 */
[----:B------:R-:W-:Y:S02]  /*171c0*/  ISETP.GE.AND P2, PT, R3, R5, PT ;  /* 0x000000050300720c */ /* 0x000fe40003f46270 */
[----:B------:R-:W-:-:S02]  /*171d0*/  FSEL R77, R163, -INF , !P4 ;  /* 0xff800000a34d7808 */ /* 0x000fc40006000000 */
[-C--:B------:R-:W-:Y:S01]  /*171e0*/  ISETP.GE.AND P3, PT, R3, R4.reuse, PT ;  /* 0x000000040300720c */ /* 0x080fe20003f66270 */
[----:B------:R-:W-:Y:S01]  /*171f0*/  VIADD R3, R0, 0x30 ;  /* 0x0000003000037836 */ /* 0x000fe20000000000 */
[----:B------:R-:W-:Y:S02]  /*17200*/  FSEL R53, R159, -INF , !P5 ;  /* 0xff8000009f357808 */ /* 0x000fe40006800000 */
[C---:B------:R-:W-:Y:S02]  /*17210*/  ISETP.GE.AND P4, PT, R2.reuse, R5, PT ;  /* 0x000000050200720c */ /* 0x040fe40003f86270 */
[----:B------:R-:W-:Y:S01]  /*17220*/  ISETP.GE.AND P5, PT, R2, R4, PT ;  /* 0x000000040200720c */ /* 0x000fe20003fa6270 */
[----:B------:R-:W-:Y:S01]  /*17230*/  VIADD R2, R0, 0x31 ;  /* 0x0000003100027836 */ /* 0x000fe20000000000 */
[----:B------:R-:W-:Y:S02]  /*17240*/  FSEL R79, R160, -INF , !P6 ;  /* 0xff800000a04f7808 */ /* 0x000fe40007000000 */
[----:B------:R-:W-:-:S02]  /*17250*/  FSEL R68, R156, -INF , !P1 ;  /* 0xff8000009c447808 */ /* 0x000fc40004800000 */
[-C--:B------:R-:W-:Y:S02]  /*17260*/  ISETP.GE.AND P6, PT, R3, R5.reuse, PT ;  /* 0x000000050300720c */ /* 0x080fe40003fc6270 */
        /* <DEDUP_REMOVED lines=119> */
[CC--:B------:R-:W-:Y:S02]  /*179e0*/  ISETP.GE.AND P6, PT, R3.reuse, R5.reuse, PT ;  /* 0x000000050300720c */ /* 0x0c0fe40003fc6270 */
        /* <DEDUP_REMOVED lines=39> */
[----:B------:R-:W-:Y:S02]  /*17c60*/  FSEL R195, R144, -INF , !P2 ;  /* 0xff80000090c37808 */ /* 0x000fe40005000000 */
[----:B------:R-:W-:Y:S02]  /*17c70*/  FSEL R186, R142, -INF , !P3 ;  /* 0xff8000008eba7808 */ /* 0x000fe40005800000 */
[-C--:B------:R-:W-:Y:S02]  /*17c80*/  ISETP.GE.AND P4, PT, R3, R5.reuse, PT ;  /* 0x000000050300720c */ /* 0x080fe40003f86270 */
[----:B------:R-:W-:Y:S02]  /*17c90*/  FSEL R191, R145, -INF , !P6 ;  /* 0xff80000091bf7808 */ /* 0x000fe40007000000 */
[----:B------:R-:W-:Y:S01]  /*17ca0*/  ISETP.GE.AND P5, PT, R3, R4, PT ;  /* 0x000000040300720c */ /* 0x000fe20003fa6270 */
[----:B------:R-:W-:Y:S01]  /*17cb0*/  VIADD R3, R0, 0xb9 ;  /* 0x000000b900037836 */ /* 0x000fe20000000000 */
[----:B------:R-:W-:-:S02]  /*17cc0*/  ISETP.GE.AND P2, PT, R6, R5, PT ;  /* 0x000000050600720c */ /* 0x000fc40003f46270 */
[----:B------:R-:W-:Y:S02]  /*17cd0*/  ISETP.GE.AND P3, PT, R6, R4, PT ;  /* 0x000000040600720c */ /* 0x000fe40003f66270 */
[----:B------:R-:W-:Y:S02]  /*17ce0*/  ISETP.GE.AND P6, PT, R2, R5, PT ;  /* 0x000000050200720c */ /* 0x000fe40003fc6270 */
[----:B------:R-:W-:Y:S02]  /*17cf0*/  FMNMX3.FTZ R6, R18, R17, R16, !PT ;  /* 0x0000001112067276 */ /* 0x000fe40007810010 */
[----:B------:R-:W-:Y:S02]  /*17d00*/  FSEL R197, R139, -INF , !P5 ;  /* 0xff8000008bc57808 */ /* 0x000fe40006800000 */
[----:B------:R-:W-:Y:S02]  /*17d10*/  FSEL R223, R140, -INF , !P6 ;  /* 0xff8000008cdf7808 */ /* 0x000fe40007000000 */
[----:B------:R-:W-:-:S02]  /*17d20*/  FMNMX3.FTZ R6, R6, R19, R20, !PT ;  /* 0x0000001306067276 */ /* 0x000fc40007810014 */
[C---:B------:R-:W-:Y:S02]  /*17d30*/  ISETP.GE.AND P5, PT, R3.reuse, R5, PT ;  /* 0x000000050300720c */ /* 0x040fe40003fa6270 */
[-C--:B------:R-:W-:Y:S01]  /*17d40*/  ISETP.GE.AND P6, PT, R3, R4.reuse, PT ;  /* 0x000000040300720c */ /* 0x080fe20003fc6270 */
[----:B------:R-:W-:Y:S01]  /*17d50*/  VIADD R3, R0, 0xc1 ;  /* 0x000000c100037836 */ /* 0x000fe20000000000 */
[----:B------:R-:W-:Y:S02]  /*17d60*/  FSEL R182, R143, -INF , !P1 ;  /* 0xff8000008fb67808 */ /* 0x000fe40004800000 */
[----:B------:R-:W-:Y:S01]  /*17d70*/  ISETP.GE.AND P1, PT, R2, R4, PT ;  /* 0x000000040200720c */ /* 0x000fe20003f26270 */
[----:B------:R-:W-:Y:S01]  /*17d80*/  VIADD R2, R0, 0xc0 ;  /* 0x000000c000027836 */ /* 0x000fe20000000000 */
[----:B------:R-:W-:Y:S02]  /*17d90*/  FMNMX3.FTZ R6, R6, R32, R33, !PT ;  /* 0x0000002006067276 */ /* 0x000fe40007810021 */
[----:B------:R-:W-:-:S02]  /*17da0*/  FSEL R221, R137, -INF , !P2 ;  /* 0xff80000089dd7808 */ /* 0x000fc40005000000 */
[----:B------:R-:W-:Y:S02]  /*17db0*/  FSEL R202, R135, -INF , !P3 ;  /* 0xff80000087ca7808 */ /* 0x000fe40005800000 */
[C---:B------:R-:W-:Y:S02]  /*17dc0*/  ISETP.GE.AND P3, PT, R3.reuse, R5, PT ;  /* 0x000000050300720c */ /* 0x040fe40003f66270 */
[----:B------:R-:W-:Y:S02]  /*17dd0*/  ISETP.GE.AND P2, PT, R3, R4, PT ;  /* 0x000000040300720c */ /* 0x000fe40003f46270 */
[----:B------:R-:W-:Y:S02]  /*17de0*/  FMNMX3.FTZ R3, R6, R34, R53, !PT ;  /* 0x0000002206037276 */ /* 0x000fe40007810035 */
[----:B------:R-:W-:Y:S02]  /*17df0*/  FSEL R201, R138, -INF , !P1 ;  /* 0xff8000008ac97808 */ /* 0x000fe40004800000 */
[----:B------:R-:W-:-:S02]  /*17e00*/  ISETP.GE.AND P1, PT, R2, R4, PT ;  /* 0x000000040200720c */ /* 0x000fc40003f26270 */
[----:B------:R-:W-:Y:S01]  /*17e10*/  FMNMX3.FTZ R6, R3, R68, R72, !PT ;  /* 0x0000004403067276 */ /* 0x000fe20007810048 */
[----:B------:R-:W-:Y:S01]  /*17e20*/  VIADD R3, R0, 0xc9 ;  /* 0x000000c900037836 */ /* 0x000fe20000000000 */
[----:B------:R-:W-:Y:S02]  /*17e30*/  FSEL R227, R126, -INF , !P1 ;  /* 0xff8000007ee37808 */ /* 0x000fe40004800000 */
[----:B------:R-:W-:Y:S02]  /*17e40*/  ISETP.GE.AND P1, PT, R0, R5, PT ;  /* 0x000000050000720c */ /* 0x000fe40003f26270 */
[----:B------:R-:W-:Y:S02]  /*17e50*/  FMNMX3.FTZ R6, R6, R76, R81, !PT ;  /* 0x0000004c06067276 */ /* 0x000fe40007810051 */
[----:B------:R-:W-:Y:S02]  /*17e60*/  FSEL R15, R184, -INF , !P1 ;  /* 0xff800000b80f7808 */ /* 0x000fe40004800000 */
[----:B------:R-:W-:-:S02]  /*17e70*/  FMNMX3.FTZ R6, R6, R82, R83, !PT ;  /* 0x0000005206067276 */ /* 0x000fc40007810053 */
[----:B------:R-:W-:Y:S02]  /*17e80*/  FSEL R226, R136, -INF , !P5 ;  /* 0xff80000088e27808 */ /* 0x000fe40006800000 */
[----:B------:R-:W-:Y:S02]  /*17e90*/  FSEL R216, R141, -INF , !P4 ;  /* 0xff8000008dd87808 */ /* 0x000fe40006000000 */
[C---:B------:R-:W-:Y:S02]  /*17ea0*/  ISETP.GE.AND P5, PT, R3.reuse, R5, PT ;  /* 0x000000050300720c */ /* 0x040fe40003fa6270 */
[----:B------:R-:W-:Y:S02]  /*17eb0*/  ISETP.GE.AND P1, PT, R3, R4, PT ;  /* 0x000000040300720c */ /* 0x000fe40003f26270 */
[----:B------:R-:W-:Y:S02]  /*17ec0*/  FMNMX3.FTZ R7, R15, R21, R22, !PT ;  /* 0x000000150f077276 */ /* 0x000fe40007810016 */
[----:B------:R-:W-:Y:S01]  /*17ed0*/  ISETP.GE.AND P4, PT, R2, R5, PT ;  /* 0x000000050200720c */ /* 0x000fe20003f86270 */
[----:B------:R-:W-:Y:S01]  /*17ee0*/  VIADD R2, R0, 0xc8 ;  /* 0x000000c800027836 */ /* 0x000fe20000000000 */
[----:B------:R-:W-:-:S02]  /*17ef0*/  FMNMX3.FTZ R3, R6, R84, R90, !PT ;  /* 0x0000005406037276 */ /* 0x000fc4000781005a */
[----:B------:R-:W-:Y:S01]  /*17f00*/  FMNMX3.FTZ R6, R7, R25, R35, !PT ;  /* 0x0000001907067276 */ /* 0x000fe20007810023 */
[----:B------:R-:W-:Y:S01]  /*17f10*/  VIADD R7, R0, 0xe0 ;  /* 0x000000e000077836 */ /* 0x000fe20000000000 */
        /* <DEDUP_REMOVED lines=26> */
[----:B------:R-:W-:Y:S02]  /*180c0*/  ISETP.GE.AND P1, PT, R2, R5, PT ;  /* 0x000000050200720c */ /* 0x000fe40003f26270 */
[----:B------:R-:W-:Y:S02]  /*180d0*/  FMNMX3.FTZ R3, R3, R110, R116, !PT ;  /* 0x0000006e03037276 */ /* 0x000fe40007810074 */
[----:B------:R-:W-:-:S02]  /*180e0*/  FMNMX3.FTZ R6, R6, R89, R94, !PT ;  /* 0x0000005906067276 */ /* 0x000fc4000781005e */
[----:B------:R-:W-:Y:S02]  /*180f0*/  P2R R14, PR, RZ, 0x2 ;  /* 0x00000002ff0e7803 */ /* 0x000fe40000000000 */
[----:B------:R-:W-:Y:S02]  /*18100*/  FMNMX3.FTZ R3, R3, R117, R118, !PT ;  /* 0x0000007503037276 */ /* 0x000fe40007810076 */
[----:B------:R-:W-:Y:S01]  /*18110*/  ISETP.GE.AND P1, PT, R2, R4, PT ;  /* 0x000000040200720c */ /* 0x000fe20003f26270 */
[----:B------:R-:W-:Y:S01]  /*18120*/  VIADD R2, R0, 0xd9 ;  /* 0x000000d900027836 */ /* 0x000fe20000000000 */
[----:B------:R-:W-:Y:S02]  /*18130*/  FMNMX3.FTZ R6, R6, R96, R95, !PT ;  /* 0x0000006006067276 */ /* 0x000fe4000781005f */
[----:B------:R-:W-:Y:S02]  /*18140*/  FMNMX3.FTZ R3, R3, R119, R128, !PT ;  /* 0x0000007703037276 */ /* 0x000fe40007810080 */
[----:B------:R-:W-:-:S02]  /*18150*/  FSEL R240, R124, -INF , !P6 ;  /* 0xff8000007cf07808 */ /* 0x000fc40007000000 */
[----:B------:R-:W-:Y:S02]  /*18160*/  FSEL R233, R49, -INF , !P3 ;  /* 0xff80000031e97808 */ /* 0x000fe40005800000 */
[C---:B------:R-:W-:Y:S02]  /*18170*/  ISETP.GE.AND P6, PT, R2.reuse, R5, PT ;  /* 0x000000050200720c */ /* 0x040fe40003fc6270 */
[----:B------:R-:W-:Y:S02]  /*18180*/  ISETP.GE.AND P3, PT, R2, R4, PT ;  /* 0x000000040200720c */ /* 0x000fe40003f66270 */
        /* <DEDUP_REMOVED lines=19> */
[----:B------:R-:W-:Y:S02]  /*182c0*/  FSEL R245, R64, -INF , !P4 ;  /* 0xff80000040f57808 */ /* 0x000fe40006000000 */
[----:B------:R-:W-:Y:S02]  /*182d0*/  FMNMX3.FTZ R2, R2, R172, R174, !PT ;  /* 0x000000ac02027276 */ /* 0x000fe400078100ae */
[----:B------:R-:W-:Y:S02]  /*182e0*/  FSEL R231, R50, -INF , !P5 ;  /* 0xff80000032e77808 */ /* 0x000fe40006800000 */
[----:B------:R-:W-:-:S02]  /*182f0*/  ISETP.GE.AND P4, PT, R7, R4, PT ;  /* 0x000000040700720c */ /* 0x000fc40003f86270 */
[----:B------:R-:W-:Y:S02]  /*18300*/  FSEL R235, R48, -INF , !P1 ;  /* 0xff80000030eb7808 */ /* 0x000fe40004800000 */
[----:B------:R-:W-:Y:S02]  /*18310*/  FMNMX3.FTZ R0, R0, R229, R233, !PT ;  /* 0x000000e500007276 */ /* 0x000fe400078100e9 */
[----:B------:R-:W-:Y:S02]  /*18320*/  FSEL R244, R65, -INF , !P2 ;  /* 0xff80000041f47808 */ /* 0x000fe40005000000 */
[----:B------:R-:W-:Y:S02]  /*18330*/  FMNMX3.FTZ R2, R2, R175, R188, !PT ;  /* 0x000000af02027276 */ /* 0x000fe400078100bc */
[----:B------:R-:W-:Y:S02]  /*18340*/  ISETP.GE.AND P2, PT, R12, R4, PT ;  /* 0x000000040c00720c */ /* 0x000fe40003f46270 */
[----:B------:R-:W-:-:S02]  /*18350*/  FSEL R241, R45, -INF , !P3 ;  /* 0xff8000002df17808 */ /* 0x000fc40005800000 */
[----:B------:R-:W-:Y:S02]  /*18360*/  ISETP.GE.AND P1, PT, R6, R4, PT ;  /* 0x000000040600720c */ /* 0x000fe40003f26270 */
[----:B------:R-:W-:Y:S02]  /*18370*/  FSEL R246, R43, -INF , !P4 ;  /* 0xff8000002bf67808 */ /* 0x000fe40006000000 */
[----:B------:R-:W-:Y:S02]  /*18380*/  FMNMX3.FTZ R0, R0, R231, R235, !PT ;  /* 0x000000e700007276 */ /* 0x000fe400078100eb */
[----:B------:R-:W-:Y:S02]  /*18390*/  FMNMX3.FTZ R2, R2, R192, R191, !PT ;  /* 0x000000c002027276 */ /* 0x000fe400078100bf */
[----:B------:R-:W-:Y:S02]  /*183a0*/  ISETP.GE.AND P5, PT, R11, R4, PT ;  /* 0x000000040b00720c */ /* 0x000fe40003fa6270 */
[----:B------:R-:W-:-:S02]  /*183b0*/  FSEL R247, R42, -INF , !P2 ;  /* 0xff8000002af77808 */ /* 0x000fc40005000000 */
[-C--:B------:R-:W-:Y:S02]  /*183c0*/  ISETP.GE.AND P4, PT, R10, R4.reuse, PT ;  /* 0x000000040a00720c */ /* 0x080fe40003f86270 */
        /* <DEDUP_REMOVED lines=11> */
[----:B------:R-:W-:Y:S02]  /*18480*/  FSEL R194, R24, -INF , !P2 ;  /* 0xff80000018c27808 */ /* 0x000fe40005000000 */
[----:B------:R-:W-:Y:S02]  /*18490*/  FMNMX3.FTZ R0, R0, R121, R200, !PT ;  /* 0x0000007900007276 */ /* 0x000fe400078100c8 */
[----:B------:R-:W-:Y:S02]  /*184a0*/  FMNMX3.FTZ R2, R2, R226, R234, !PT ;  /* 0x000000e202027276 */ /* 0x000fe400078100ea */
[----:B------:R-:W-:Y:S02]  /*184b0*/  FSEL R193, R23, -INF , !P1 ;  /* 0xff80000017c17808 */ /* 0x000fe40004800000 */
[----:B------:R-:W-:Y:S02]  /*184c0*/  FMNMX3.FTZ R0, R0, R187, R194, !PT ;  /* 0x000000bb00007276 */ /* 0x000fe400078100c2 */
[----:B------:R-:W-:-:S02]  /*184d0*/  FMNMX3.FTZ R2, R2, R236, R240, !PT ;  /* 0x000000ec02027276 */ /* 0x000fc400078100f0 */
[----:B------:R-:W-:Y:S02]  /*184e0*/  FMNMX.FTZ R3, R193, R0, !PT ;  /* 0x00000000c1037209 */ /* 0x000fe40007810000 */
[----:B------:R-:W-:Y:S02]  /*184f0*/  ISETP.NE.AND P5, PT, R14, RZ, PT ;  /* 0x000000ff0e00720c */ /* 0x000fe40003fa5270 */
[----:B------:R-:W-:Y:S02]  /*18500*/  FMNMX3.FTZ R0, R2, R232, R244, !PT ;  /* 0x000000e802007276 */ /* 0x000fe400078100f4 */
[----:B------:R-:W2:Y:S01]  /*18510*/  SHFL.BFLY PT, R2, R3, 0x2, 0x1f ;  /* 0x0c401f0003027f89 */ /* 0x000ea200000e0000 */
[-C--:B------:R-:W-:Y:S02]  /*18520*/  ISETP.GE.AND P3, PT, R7, R5.reuse, PT ;  /* 0x000000050700720c */ /* 0x080fe40003f66270 */
        /* <DEDUP_REMOVED lines=17> */
[----:B------:R-:W-:Y:S02]  /*18640*/  FSEL R125, R37, -INF , !P3 ;  /* 0xff800000257d7808 */ /* 0x000fe40005800000 */
[----:B------:R-:W-:Y:S02]  /*18650*/  FSEL R189, R30, -INF , !P2 ;  /* 0xff8000001ebd7808 */ /* 0x000fe40005000000 */
[----:B------:R-:W-:-:S02]  /*18660*/  FMNMX3.FTZ R0, R0, R185, R190, !PT ;  /* 0x000000b900007276 */ /* 0x000fc400078100be */
[----:B------:R-:W-:Y:S02]  /*18670*/  FSEL R183, R29, -INF , !P1 ;  /* 0xff8000001db77808 */ /* 0x000fe40004800000 */
[----:B------:R-:W-:Y:S02]  /*18680*/  FMNMX3.FTZ R0, R0, R125, R189, !PT ;  /* 0x0000007d00007276 */ /* 0x000fe400078100bd */
[----:B--2---:R-:W-:Y:S02]  /*18690*/  FMNMX.FTZ R3, R3, R2, !PT ;  /* 0x0000000203037209 */ /* 0x004fe40007810000 */
        /* <DEDUP_REMOVED lines=22> */
[----:B------:R-:W-:Y:S01]  /*18800*/  IMAD.IADD R26, R100, 0x1, R24 ;  /* 0x00000001641a7824 */ /* 0x000fe200078e0218 */
[----:B------:R2:W-:Y:S02]  /*18810*/  MUFU.EX2 R220, R2 ;  /* 0x0000000200dc7308 */ /* 0x0005e40000000800 */
[----:B--2---:R-:W-:-:S06]  /*18820*/  FFMA.FTZ R2, R19, UR8, -R0 ;  /* 0x0000000813027c23 */ /* 0x004fcc0008010800 */
[----:B------:R2:W3:Y:S02]  /*18830*/  MUFU.EX2 R219, R2 ;  /* 0x0000000200db7308 */ /* 0x0004e40000000800 */
[----:B--2---:R-:W-:Y:S01]  /*18840*/  FMUL.FTZ R2, R36, UR8 ;  /* 0x0000000824027c20 */ /* 0x004fe20008410000 */
[----:B---3--:R-:W-:-:S04]  /*18850*/  F2FP.BF16.F32.PACK_AB R11, R219, R220 ;  /* 0x000000dcdb0b723e */ /* 0x008fc800000010ff */
[----:B------:R-:W-:-:S05]  /*18860*/  FSEL R2, R2, RZ, P1 ;  /* 0x000000ff02027208 */ /* 0x000fca0000800000 */
[--C-:B------:R-:W-:Y:S01]  /*18870*/  FFMA.FTZ R7, R15, UR8, -R2.reuse ;  /* 0x000000080f077c23 */ /* 0x100fe20008010802 */
[----:B------:R-:W-:-:S03]  /*18880*/  FFMA.FTZ R6, R21, UR8, -R2 ;  /* 0x0000000815067c23 */ /* 0x000fc60008010802 */
[----:B------:R-:W-:Y:S08]  /*18890*/  MUFU.EX2 R209, R7 ;  /* 0x0000000700d17308 */ /* 0x000ff00000000800 */
[----:B------:R2:W3:Y:S02]  /*188a0*/  MUFU.EX2 R7, R6 ;  /* 0x0000000600077308 */ /* 0x0004e40000000800 */
[----:B--2---:R-:W-:Y:S01]  /*188b0*/  FFMA.FTZ R6, R22, UR8, -R2 ;  /* 0x0000000816067c23 */ /* 0x004fe20008010802 */
[----:B---3--:R-:W-:Y:S01]  /*188c0*/  F2FP.BF16.F32.PACK_AB R8, R7, R209 ;  /* 0x000000d10708723e */ /* 0x008fe200000010ff */
[----:B------:R-:W2:Y:S01]  /*188d0*/  LDSM.16.MT88.4 R20, [R26+0xa000] ;  /* 0x00a000001a14783b */ /* 0x000ea20000004200 */
[----:B------:R-:W-:-:S03]  /*188e0*/  FADD.FTZ R7, R209, R7 ;  /* 0x00000007d1077221 */ /* 0x000fc60000010000 */
[----:B------:R3:W4:Y:S02]  /*188f0*/  MUFU.EX2 R207, R6 ;  /* 0x0000000600cf7308 */ /* 0x0007240000000800 */
[----:B---3--:R-:W-:Y:S01]  /*18900*/  FFMA.FTZ R6, R25, UR8, -R2 ;  /* 0x0000000819067c23 */ /* 0x008fe20008010802 */
[----:B------:R-:W-:Y:S02]  /*18910*/  IMAD.IADD R25, R196, 0x1, R24 ;  /* 0x00000001c4197824 */ /* 0x000fe400078e0218 */
[----:B----4-:R-:W-:-:S03]  /*18920*/  FADD.FTZ R7, R207, R7 ;  /* 0x00000007cf077221 */ /* 0x010fc60000010000 */
[----:B------:R3:W4:Y:S01]  /*18930*/  MUFU.EX2 R214, R6 ;  /* 0x0000000600d67308 */ /* 0x0007220000000800 */
[----:B------:R-:W-:Y:S01]  /*18940*/  IMAD.IADD R37, R100, 0x1, R25 ;  /* 0x0000000164257824 */ /* 0x000fe200078e0219 */
[----:B------:R-:W5:Y:S01]  /*18950*/  LDSM.16.MT88.4 R12, [R25+0xa000] ;  /* 0x00a00000190c783b */ /* 0x000f620000004200 */
[----:B------:R-:W-:-:S03]  /*18960*/  IMAD.MOV.U32 R100, RZ, RZ, R44 ;  /* 0x000000ffff647224 */ /* 0x000fc600078e002c */
[----:B------:R-:W5:Y:S01]  /*18970*/  LDSM.16.MT88.4 R16, [R37+0xa000] ;  /* 0x00a000002510783b */ /* 0x000f620000004200 */
[--C-:B---3--:R-:W-:Y:S01]  /*18980*/  FFMA.FTZ R6, R32, UR8, -R0.reuse ;  /* 0x0000000820067c23 */ /* 0x108fe20008010800 */
[C---:B----4-:R-:W-:Y:S01]  /*18990*/  F2FP.BF16.F32.PACK_AB R10, R214.reuse, R207 ;  /* 0x000000cfd60a723e */ /* 0x050fe200000010ff */
[----:B------:R-:W-:Y:S02]  /*189a0*/  FADD.FTZ R7, R214, R7 ;  /* 0x00000007d6077221 */ /* 0x000fe40000010000 */
[----:B------:R3:W-:Y:S04]  /*189b0*/  MUFU.EX2 R218, R6 ;  /* 0x0000000600da7308 */ /* 0x0007e80000000800 */
[C---:B-1----:R-:W-:Y:S08]  /*189c0*/  HMMA.16816.F32.BF16 R44, R8.reuse, R28, RZ ;  /* 0x0000001c082c723c */ /* 0x042ff000000418ff */
[----:B------:R-:W-:Y:S01]  /*189d0*/  HMMA.16816.F32.BF16 R48, R8, R30, RZ ;  /* 0x0000001e0830723c */ /* 0x000fe200000418ff */
[----:B---3--:R-:W-:-:S07]  /*189e0*/  FFMA.FTZ R6, R33, UR8, -R0 ;  /* 0x0000000821067c23 */ /* 0x008fce0008010800 */
[C---:B--2---:R-:W-:Y:S01]  /*189f0*/  HMMA.16816.F32.BF16 R40, R8.reuse, R20, RZ ;  /* 0x000000140828723c */ /* 0x044fe200000418ff */
[----:B------:R1:W-:Y:S07]  /*18a00*/  MUFU.EX2 R224, R6 ;  /* 0x0000000600e07308 */ /* 0x0003ee0000000800 */
[C---:B------:R-:W-:Y:S01]  /*18a10*/  HMMA.16816.F32.BF16 R28, R8.reuse, R22, RZ ;  /* 0x00000016081c723c */ /* 0x040fe200000418ff */
[----:B------:R-:W-:Y:S07]  /*18a20*/  LDSM.16.MT88.4 R20, [R26+0xa800] ;  /* 0x00a800001a14783b */ /* 0x000fee0000004200 */
[----:B-----5:R-:W-:Y:S01]  /*18a30*/  HMMA.16816.F32.BF16 R60, R8, R12, RZ ;  /* 0x0000000c083c723c */ /* 0x020fe200000418ff */
[----:B-1----:R-:W-:-:S04]  /*18a40*/  FFMA.FTZ R6, R34, UR8, -R0 ;  /* 0x0000000822067c23 */ /* 0x002fc80008010800 */
[----:B------:R1:W-:Y:S03]  /*18a50*/  MUFU.EX2 R222, R6 ;  /* 0x0000000600de7308 */ /* 0x0003e60000000800 */
[C---:B------:R-:W-:Y:S01]  /*18a60*/  HMMA.16816.F32.BF16 R64, R8.reuse, R14, RZ ;  /* 0x0000000e0840723c */ /* 0x040fe200000418ff */
[----:B------:R-:W-:Y:S07]  /*18a70*/  LDSM.16.MT88.4 R12, [R37+0xa800] ;  /* 0x00a80000250c783b */ /* 0x000fee0000004200 */
[----:B------:R-:W-:Y:S01]  /*18a80*/  HMMA.16816.F32.BF16 R56, R8, R16, RZ ;  /* 0x000000100838723c */ /* 0x000fe200000418ff */
[----:B-1----:R-:W-:-:S02]  /*18a90*/  FFMA.FTZ R6, R35, UR8, -R2 ;  /* 0x0000000823067c23 */ /* 0x002fc40008010802 */
[----:B------:R-:W1:Y:S02]  /*18aa0*/  LDSM.16.MT88.4 R32, [R24+0xa800] ;  /* 0x00a800001820783b */ /* 0x000e640000004200 */
[----:B------:R2:W3:Y:S02]  /*18ab0*/  MUFU.EX2 R206, R6 ;  /* 0x0000000600ce7308 */ /* 0x0004e40000000800 */
[----:B--2---:R-:W-:Y:S01]  /*18ac0*/  FFMA.FTZ R6, R38, UR8, -R2 ;  /* 0x0000000826067c23 */ /* 0x004fe20008010802 */
[----:B---3--:R-:W-:-:S05]  /*18ad0*/  FADD.FTZ R7, R206, R7 ;  /* 0x00000007ce077221 */ /* 0x008fca0000010000 */
        /* <DEDUP_REMOVED lines=8> */
[----:B---3--:R-:W-:Y:S01]  /*18b60*/  FADD.FTZ R7, R213, R7 ;  /* 0x00000007d5077221 */ /* 0x008fe20000010000 */
[----:B------:R-:W-:Y:S01]  /*18b70*/  HMMA.16816.F32.BF16 R52, R8, R18, RZ ;  /* 0x000000120834723c */ /* 0x000fe200000418ff */
[----:B------:R-:W2:Y:S03]  /*18b80*/  LDSM.16.MT88.4 R16, [R25+0xa800] ;  /* 0x00a800001910783b */ /* 0x000ea60000004200 */
[----:B------:R3:W-:Y:S01]  /*18b90*/  MUFU.EX2 R205, R6 ;  /* 0x0000000600cd7308 */ /* 0x0007e20000000800 */
[----:B------:R-:W-:Y:S02]  /*18ba0*/  F2FP.BF16.F32.PACK_AB R9, R218, R225 ;  /* 0x000000e1da09723e */ /* 0x000fe400000010ff */
[----:B------:R-:W-:-:S02]  /*18bb0*/  F2FP.BF16.F32.PACK_AB R11, R222, R224 ;  /* 0x000000e0de0b723e */ /* 0x000fc400000010ff */
[----:B------:R-:W-:Y:S02]  /*18bc0*/  F2FP.BF16.F32.PACK_AB R8, R211, R206 ;  /* 0x000000ced308723e */ /* 0x000fe400000010ff */
[----:B------:R-:W-:Y:S01]  /*18bd0*/  F2FP.BF16.F32.PACK_AB R10, R213, R208 ;  /* 0x000000d0d50a723e */ /* 0x000fe200000010ff */
[----:B---3--:R-:W-:-:S06]  /*18be0*/  FFMA.FTZ R6, R68, UR8, -R0 ;  /* 0x0000000844067c23 */ /* 0x008fcc0008010800 */
[C---:B-1----:R-:W-:Y:S01]  /*18bf0*/  HMMA.16816.F32.BF16 R68, R8.reuse, R32, R44 ;  /* 0x000000200844723c */ /* 0x042fe2000004182c */
[----:B------:R1:W3:Y:S07]  /*18c00*/  MUFU.EX2 R210, R6 ;  /* 0x0000000600d27308 */ /* 0x0002ee0000000800 */
[C---:B------:R-:W-:Y:S08]  /*18c10*/  HMMA.16816.F32.BF16 R44, R8.reuse, R20, R40 ;  /* 0x00000014082c723c */ /* 0x040ff00000041828 */
[----:B------:R-:W-:Y:S01]  /*18c20*/  HMMA.16816.F32.BF16 R40, R8, R22, R28 ;  /* 0x000000160828723c */ /* 0x000fe2000004181c */
[----:B------:R-:W-:Y:S01]  /*18c30*/  LDSM.16.MT88.4 R28, [R26+0xb000] ;  /* 0x00b000001a1c783b */ /* 0x000fe20000004200 */
[----:B-1----:R-:W-:-:S04]  /*18c40*/  FFMA.FTZ R6, R72, UR8, -R0 ;  /* 0x0000000848067c23 */ /* 0x002fc80008010800 */
[----:B------:R1:W-:Y:S02]  /*18c50*/  MUFU.EX2 R204, R6 ;  /* 0x0000000600cc7308 */ /* 0x0003e40000000800 */
[C---:B------:R-:W-:Y:S01]  /*18c60*/  HMMA.16816.F32.BF16 R72, R8.reuse, R34, R48 ;  /* 0x000000220848723c */ /* 0x040fe20000041830 */
[----:B------:R-:W4:Y:S07]  /*18c70*/  LDSM.16.MT88.4 R32, [R24+0xb000] ;  /* 0x00b000001820783b */ /* 0x000f2e0000004200 */
[----:B--2---:R-:W-:Y:S01]  /*18c80*/  HMMA.16816.F32.BF16 R60, R8, R16, R60 ;  /* 0x00000010083c723c */ /* 0x004fe2000004183c */
[----:B-1----:R-:W-:-:S07]  /*18c90*/  FFMA.FTZ R6, R76, UR8, -R0 ;  /* 0x000000084c067c23 */ /* 0x002fce0008010800 */
[C---:B------:R-:W-:Y:S01]  /*18ca0*/  HMMA.16816.F32.BF16 R64, R8.reuse, R18, R64 ;  /* 0x000000120840723c */ /* 0x040fe20000041840 */
[----:B------:R-:W-:Y:S01]  /*18cb0*/  LDSM.16.MT88.4 R16, [R25+0xb000] ;  /* 0x00b000001910783b */ /* 0x000fe20000004200 */
[----:B------:R1:W2:Y:S06]  /*18cc0*/  MUFU.EX2 R212, R6 ;  /* 0x0000000600d47308 */ /* 0x0002ac0000000800 */
[C---:B------:R-:W-:Y:S08]  /*18cd0*/  HMMA.16816.F32.BF16 R48, R8.reuse, R12, R56 ;  /* 0x0000000c0830723c */ /* 0x040ff00000041838 */
[----:B------:R-:W-:Y:S01]  /*18ce0*/  HMMA.16816.F32.BF16 R20, R8, R14, R52 ;  /* 0x0000000e0814723c */ /* 0x000fe20000041834 */
[----:B---3--:R-:W-:Y:S01]  /*18cf0*/  F2FP.BF16.F32.PACK_AB R9, R210, R205 ;  /* 0x000000cdd209723e */ /* 0x008fe200000010ff */
[----:B------:R-:W3:Y:S01]  /*18d00*/  LDSM.16.MT88.4 R12, [R37+0xb000] ;  /* 0x00b00000250c783b */ /* 0x000ee20000004200 */
[----:B-1----:R-:W-:Y:S01]  /*18d10*/  FFMA.FTZ R6, R77, UR8, -R2 ;  /* 0x000000084d067c23 */ /* 0x002fe20008010802 */
[----:B--2---:R-:W-:-:S03]  /*18d20*/  F2FP.BF16.F32.PACK_AB R11, R212, R204 ;  /* 0x000000ccd40b723e */ /* 0x004fc600000010ff */
[----:B------:R1:W2:Y:S02]  /*18d30*/  MUFU.EX2 R199, R6 ;  /* 0x0000000600c77308 */ /* 0x0002a40000000800 */
[----:B-1----:R-:W-:Y:S01]  /*18d40*/  FFMA.FTZ R6, R79, UR8, -R2 ;  /* 0x000000084f067c23 */ /* 0x002fe20008010802 */
[----:B--2---:R-:W-:-:S05]  /*18d50*/  FADD.FTZ R7, R199, R7 ;  /* 0x00000007c7077221 */ /* 0x004fca0000010000 */
[----:B------:R1:W2:Y:S02]  /*18d60*/  MUFU.EX2 R198, R6 ;  /* 0x0000000600c67308 */ /* 0x0002a40000000800 */
[----:B-1----:R-:W-:Y:S01]  /*18d70*/  FFMA.FTZ R6, R78, UR8, -R2 ;  /* 0x000000084e067c23 */ /* 0x002fe20008010802 */
[----:B--2---:R-:W-:-:S05]  /*18d80*/  F2FP.BF16.F32.PACK_AB R8, R198, R199 ;  /* 0x000000c7c608723e */ /* 0x004fca00000010ff */
[----:B------:R1:W-:Y:S02]  /*18d90*/  MUFU.EX2 R196, R6 ;  /* 0x0000000600c47308 */ /* 0x0003e40000000800 */
[----:B-1----:R-:W-:Y:S01]  /*18da0*/  FFMA.FTZ R6, R80, UR8, -R2 ;  /* 0x0000000850067c23 */ /* 0x002fe20008010802 */
[----:B------:R-:W-:-:S05]  /*18db0*/  IMAD.MOV.U32 R80, RZ, RZ, R200 ;  /* 0x000000ffff507224 */ /* 0x000fca00078e00c8 */
[----:B------:R1:W2:Y:S02]  /*18dc0*/  MUFU.EX2 R200, R6 ;  /* 0x0000000600c87308 */ /* 0x0002a40000000800 */
[----:B-1----:R-:W-:Y:S01]  /*18dd0*/  FFMA.FTZ R6, R81, UR8, -R0 ;  /* 0x0000000851067c23 */ /* 0x002fe20008010800 */
[----:B------:R-:W-:Y:S01]  /*18de0*/  IMAD.MOV.U32 R81, RZ, RZ, R190 ;  /* 0x000000ffff517224 */ /* 0x000fe200078e00be */
[----:B--2---:R-:W-:-:S04]  /*18df0*/  F2FP.BF16.F32.PACK_AB R10, R200, R196 ;  /* 0x000000c4c80a723e */ /* 0x004fc800000010ff */
[----:B------:R1:W-:Y:S03]  /*18e00*/  MUFU.EX2 R190, R6 ;  /* 0x0000000600be7308 */ /* 0x0003e60000000800 */
[C---:B----4-:R-:W-:Y:S01]  /*18e10*/  HMMA.16816.F32.BF16 R56, R8.reuse, R32, R68 ;  /* 0x000000200838723c */ /* 0x050fe20000041844 */
[----:B------:R-:W-:Y:S02]  /*18e20*/  IMAD.MOV.U32 R69, RZ, RZ, R189 ;  /* 0x000000ffff457224 */ /* 0x000fe400078e00bd */
[----:B------:R-:W-:Y:S02]  /*18e30*/  IMAD.MOV.U32 R70, RZ, RZ, R193 ;  /* 0x000000ffff467224 */ /* 0x000fe400078e00c1 */
[----:B------:R-:W-:Y:S02]  /*18e40*/  IMAD.MOV.U32 R68, RZ, RZ, R187 ;  /* 0x000000ffff447224 */ /* 0x000fe400078e00bb */
[----:B------:R-:W-:Y:S01]  /*18e50*/  IMAD.MOV.U32 R71, RZ, RZ, R183 ;  /* 0x000000ffff477224 */ /* 0x000fe200078e00b7 */
[----:B------:R-:W-:Y:S01]  /*18e60*/  HMMA.16816.F32.BF16 R72, R8, R34, R72 ;  /* 0x000000220848723c */ /* 0x000fe20000041848 */
[----:B------:R-:W2:Y:S01]  /*18e70*/  LDSM.16.MT88.4 R32, [R24+0xb800] ;  /* 0x00b800001820783b */ /* 0x000ea20000004200 */
[----:B-1----:R-:W-:Y:S01]  /*18e80*/  FFMA.FTZ R6, R82, UR8, -R0 ;  /* 0x0000000852067c23 */ /* 0x002fe20008010800 */
[----:B------:R-:W-:-:S03]  /*18e90*/  IMAD.MOV.U32 R82, RZ, RZ, R194 ;  /* 0x000000ffff527224 */ /* 0x000fc600078e00c2 */
[----:B------:R1:W4:Y:S02]  /*18ea0*/  MUFU.EX2 R194, R6 ;  /* 0x0000000600c27308 */ /* 0x0003240000000800 */
[C---:B------:R-:W-:Y:S08]  /*18eb0*/  HMMA.16816.F32.BF16 R44, R8.reuse, R28, R44 ;  /* 0x0000001c082c723c */ /* 0x040ff0000004182c */
[----:B------:R-:W-:Y:S01]  /*18ec0*/  HMMA.16816.F32.BF16 R40, R8, R30, R40 ;  /* 0x0000001e0828723c */ /* 0x000fe20000041828 */
[----:B------:R-:W5:Y:S01]  /*18ed0*/  LDSM.16.MT88.4 R28, [R26+0xb800] ;  /* 0x00b800001a1c783b */ /* 0x000f620000004200 */
[----:B-1----:R-:W-:Y:S01]  /*18ee0*/  FFMA.FTZ R6, R83, UR8, -R0 ;  /* 0x0000000853067c23 */ /* 0x002fe20008010800 */
[----:B------:R-:W-:-:S05]  /*18ef0*/  IMAD.MOV.U32 R83, RZ, RZ, R185 ;  /* 0x000000ffff537224 */ /* 0x000fca00078e00b9 */
[C---:B---3--:R-:W-:Y:S01]  /*18f00*/  HMMA.16816.F32.BF16 R52, R8.reuse, R12, R48 ;  /* 0x0000000c0834723c */ /* 0x048fe20000041830 */
[----:B------:R1:W-:Y:S07]  /*18f10*/  MUFU.EX2 R189, R6 ;  /* 0x0000000600bd7308 */ /* 0x0003ee0000000800 */
[C---:B------:R-:W-:Y:S01]  /*18f20*/  HMMA.16816.F32.BF16 R20, R8.reuse, R14, R20 ;  /* 0x0000000e0814723c */ /* 0x040fe20000041814 */
[----:B------:R-:W3:Y:S07]  /*18f30*/  LDSM.16.MT88.4 R12, [R37+0xb800] ;  /* 0x00b80000250c783b */ /* 0x000eee0000004200 */
[----:B------:R-:W-:Y:S01]  /*18f40*/  HMMA.16816.F32.BF16 R60, R8, R16, R60 ;  /* 0x00000010083c723c */ /* 0x000fe2000004183c */
[----:B-1----:R-:W-:-:S04]  /*18f50*/  FFMA.FTZ R6, R84, UR8, -R0 ;  /* 0x0000000854067c23 */ /* 0x002fc80008010800 */
[----:B------:R1:W2:Y:S03]  /*18f60*/  MUFU.EX2 R193, R6 ;  /* 0x0000000600c17308 */ /* 0x0002a60000000800 */
[----:B------:R-:W-:Y:S01]  /*18f70*/  HMMA.16816.F32.BF16 R76, R8, R18, R64 ;  /* 0x00000012084c723c */ /* 0x000fe20000041840 */
[----:B------:R-:W3:Y:S01]  /*18f80*/  LDSM.16.MT88.4 R16, [R25+0xb800] ;  /* 0x00b800001910783b */ /* 0x000ee20000004200 */
[----:B----4-:R-:W-:Y:S01]  /*18f90*/  F2FP.BF16.F32.PACK_AB R9, R194, R190 ;  /* 0x000000bec209723e */ /* 0x010fe200000010ff */
        /* <DEDUP_REMOVED lines=18> */
[----:B------:R1:W4:Y:S07]  /*190c0*/  MUFU.EX2 R180, R6 ;  /* 0x0000000600b47308 */ /* 0x00032e0000000800 */
[C---:B------:R-:W-:Y:S01]  /*190d0*/  HMMA.16816.F32.BF16 R40, R8.reuse, R30, R40 ;  /* 0x0000001e0828723c */ /* 0x040fe20000041828 */
[----:B------:R-:W5:Y:S07]  /*190e0*/  LDSM.16.MT88.4 R28, [R26+0xc000] ;  /* 0x00c000001a1c783b */ /* 0x000f6e0000004200 */
[----:B---3--:R-:W-:Y:S01]  /*190f0*/  HMMA.16816.F32.BF16 R52, R8, R12, R52 ;  /* 0x0000000c0834723c */ /* 0x008fe20000041834 */
[----:B-1----:R-:W-:-:S04]  /*19100*/  FFMA.FTZ R6, R92, UR8, -R0 ;  /* 0x000000085c067c23 */ /* 0x002fc80008010800 */
[----:B------:R1:W-:Y:S03]  /*19110*/  MUFU.EX2 R178, R6 ;  /* 0x0000000600b27308 */ /* 0x0003e60000000800 */
[C---:B------:R-:W-:Y:S01]  /*19120*/  HMMA.16816.F32.BF16 R20, R8.reuse, R14, R20 ;  /* 0x0000000e0814723c */ /* 0x040fe20000041814 */
[----:B------:R-:W3:Y:S07]  /*19130*/  LDSM.16.MT88.4 R12, [R37+0xc000] ;  /* 0x00c00000250c783b */ /* 0x000eee0000004200 */
[----:B------:R-:W-:Y:S01]  /*19140*/  HMMA.16816.F32.BF16 R64, R8, R16, R60 ;  /* 0x000000100840723c */ /* 0x000fe2000004183c */
[----:B-1----:R-:W-:-:S07]  /*19150*/  FFMA.FTZ R6, R93, UR8, -R0 ;  /* 0x000000085d067c23 */ /* 0x002fce0008010800 */
[----:B------:R-:W-:Y:S01]  /*19160*/  HMMA.16816.F32.BF16 R76, R8, R18, R76 ;  /* 0x00000012084c723c */ /* 0x000fe2000004184c */
[----:B------:R-:W1:Y:S01]  /*19170*/  LDSM.16.MT88.4 R16, [R25+0xc000] ;  /* 0x00c000001910783b */ /* 0x000e620000004200 */
[----:B----4-:R-:W-:Y:S01]  /*19180*/  F2FP.BF16.F32.PACK_AB R9, R180, R179 ;  /* 0x000000b3b409723e */ /* 0x010fe200000010ff */
[----:B------:R4:W2:Y:S02]  /*19190*/  MUFU.EX2 R177, R6 ;  /* 0x0000000600b17308 */ /* 0x0008a40000000800 */
[----:B----4-:R-:W-:Y:S01]  /*191a0*/  FFMA.FTZ R6, R94, UR8, -R2 ;  /* 0x000000085e067c23 */ /* 0x010fe20008010802 */
[----:B--2---:R-:W-:-:S05]  /*191b0*/  F2FP.BF16.F32.PACK_AB R11, R177, R178 ;  /* 0x000000b2b10b723e */ /* 0x004fca00000010ff */
        /* <DEDUP_REMOVED lines=11> */
[C---:B------:R-:W-:Y:S08]  /*19270*/  HMMA.16816.F32.BF16 R56, R8.reuse, R32, R56 ;  /* 0x000000200838723c */ /* 0x040ff00000041838 */
[----:B------:R-:W-:Y:S01]  /*19280*/  HMMA.16816.F32.BF16 R72, R8, R34, R72 ;  /* 0x000000220848723c */ /* 0x000fe20000041848 */
[----:B------:R-:W4:Y:S01]  /*19290*/  LDSM.16.MT88.4 R32, [R24+0xc800] ;  /* 0x00c800001820783b */ /* 0x000f220000004200 */
[----:B--2---:R-:W-:-:S06]  /*192a0*/  FFMA.FTZ R6, R99, UR8, -R0 ;  /* 0x0000000863067c23 */ /* 0x004fcc0008010800 */
[C---:B-----5:R-:W-:Y:S01]  /*192b0*/  HMMA.16816.F32.BF16 R44, R8.reuse, R28, R44 ;  /* 0x0000001c082c723c */ /* 0x060fe2000004182c */
        /* <DEDUP_REMOVED lines=129> */
[C---:B----4-:R-:W-:Y:S08]  /*19ad0*/  HMMA.16816.F32.BF16 R56, R8.reuse, R32, R56 ;  /* 0x000000200838723c */ /* 0x050ff00000041838 */
[----:B------:R-:W-:Y:S01]  /*19ae0*/  HMMA.16816.F32.BF16 R72, R8, R34, R72 ;  /* 0x000000220848723c */ /* 0x000fe20000041848 */
[----:B------:R-:W4:Y:S01]  /*19af0*/  LDSM.16.MT88.4 R32, [R24+0xe800] ;  /* 0x00e800001820783b */ /* 0x000f220000004200 */
[----:B--2---:R-:W-:Y:S01]  /*19b00*/  FFMA.FTZ R6, R161, UR8, -R0 ;  /* 0x00000008a1067c23 */ /* 0x004fe20008010800 */
[----:B------:R-:W-:-:S05]  /*19b10*/  IMAD.MOV.U32 R161, RZ, RZ, R68 ;  /* 0x000000ffffa17224 */ /* 0x000fca00078e0044 */
[C---:B------:R-:W-:Y:S01]  /*19b20*/  HMMA.16816.F32.BF16 R52, R8.reuse, R28, R48 ;  /* 0x0000001c0834723c */ /* 0x040fe20000041830 */
[----:B------:R2:W5:Y:S07]  /*19b30*/  MUFU.EX2 R127, R6 ;  /* 0x00000006007f7308 */ /* 0x00056e0000000800 */
[C---:B------:R-:W-:Y:S01]  /*19b40*/  HMMA.16816.F32.BF16 R48, R8.reuse, R30, R40 ;  /* 0x0000001e0830723c */ /* 0x040fe20000041828 */
[----:B------:R-:W4:Y:S07]  /*19b50*/  LDSM.16.MT88.4 R28, [R26+0xe800] ;  /* 0x00e800001a1c783b */ /* 0x000f2e0000004200 */
[----:B---3--:R-:W-:Y:S01]  /*19b60*/  HMMA.16816.F32.BF16 R44, R8, R12, R44 ;  /* 0x0000000c082c723c */ /* 0x008fe2000004182c */
[----:B--2---:R-:W-:Y:S01]  /*19b70*/  FFMA.FTZ R6, R162, UR8, -R0 ;  /* 0x00000008a2067c23 */ /* 0x004fe20008010800 */
[----:B------:R-:W-:-:S03]  /*19b80*/  IMAD.MOV.U32 R162, RZ, RZ, R80 ;  /* 0x000000ffffa27224 */ /* 0x000fc600078e0050 */
        /* <DEDUP_REMOVED lines=27> */
[----:B------:R-:W-:Y:S01]  /*19d40*/  LDSM.16.MT88.4 R52, [R26+0xf000] ;  /* 0x00f000001a34783b */ /* 0x000fe20000004200 */
[----:B--2---:R-:W-:-:S06]  /*19d50*/  FFMA.FTZ R6, R181, UR8, -R0 ;  /* 0x00000008b5067c23 */ /* 0x004fcc0008010800 */
[C---:B------:R-:W-:Y:S01]  /*19d60*/  HMMA.16816.F32.BF16 R56, R8.reuse, R30, R48 ;  /* 0x0000001e0838723c */ /* 0x040fe20000041830 */
[----:B------:R2:W4:Y:S01]  /*19d70*/  MUFU.EX2 R118, R6 ;  /* 0x0000000600767308 */ /* 0x0005220000000800 */
[----:B------:R-:W5:Y:S06]  /*19d80*/  LDSM.16.MT88.4 R28, [R24+0xf000] ;  /* 0x00f00000181c783b */ /* 0x000f6c0000004200 */
[C---:B---3--:R-:W-:Y:S01]  /*19d90*/  HMMA.16816.F32.BF16 R68, R8.reuse, R12, R44 ;  /* 0x0000000c0844723c */ /* 0x048fe2000004182c */
[----:B------:R-:W-:Y:S07]  /*19da0*/  LDSM.16.MT88.4 R44, [R26+0xf800] ;  /* 0x00f800001a2c783b */ /* 0x000fee0000004200 */
[----:B------:R-:W-:Y:S01]  /*19db0*/  HMMA.16816.F32.BF16 R20, R8, R14, R20 ;  /* 0x0000000e0814723c */ /* 0x000fe20000041814 */
[----:B------:R-:W3:Y:S01]  /*19dc0*/  LDSM.16.MT88.4 R12, [R37+0xf000] ;  /* 0x00f00000250c783b */ /* 0x000ee20000004200 */
[----:B--2---:R-:W-:-:S04]  /*19dd0*/  FFMA.FTZ R6, R182, UR8, -R0 ;  /* 0x00000008b6067c23 */ /* 0x004fc80008010800 */
[----:B------:R2:W-:Y:S02]  /*19de0*/  MUFU.EX2 R119, R6 ;  /* 0x0000000600777308 */ /* 0x0005e40000000800 */
[C---:B-1----:R-:W-:Y:S08]  /*19df0*/  HMMA.16816.F32.BF16 R64, R8.reuse, R16, R64 ;  /* 0x000000100840723c */ /* 0x042ff00000041840 */
[----:B------:R-:W-:Y:S01]  /*19e00*/  HMMA.16816.F32.BF16 R76, R8, R18, R76 ;  /* 0x00000012084c723c */ /* 0x000fe2000004184c */
[----:B------:R-:W1:Y:S01]  /*19e10*/  LDSM.16.MT88.4 R16, [R25+0xf000] ;  /* 0x00f000001910783b */ /* 0x000e620000004200 */
[----:B--2---:R-:W-:-:S06]  /*19e20*/  FFMA.FTZ R6, R186, UR8, -R0 ;  /* 0x00000008ba067c23 */ /* 0x004fcc0008010800 */
[----:B------:R-:W-:Y:S01]  /*19e30*/  HMMA.16816.F32.BF16 R72, R8, R34, R72 ;  /* 0x000000220848723c */ /* 0x000fe20000041848 */
        /* <DEDUP_REMOVED lines=20> */
[----:B------:R2:W5:Y:S01]  /*19f80*/  MUFU.EX2 R110, R6 ;  /* 0x00000006006e7308 */ /* 0x0005620000000800 */
[----:B------:R-:W-:Y:S06]  /*19f90*/  LDSM.16.MT88.4 R60, [R25+0xf800] ;  /* 0x00f80000193c783b */ /* 0x000fec0000004200 */
[C---:B------:R-:W-:Y:S08]  /*19fa0*/  HMMA.16816.F32.BF16 R52, R8.reuse, R54, R56 ;  /* 0x000000360834723c */ /* 0x040ff00000041838 */
        /* <DEDUP_REMOVED lines=27> */
[----:B---3--:R-:W-:Y:S01]  /*1a160*/  HMMA.16816.F32.BF16 R52, R8, R12, R72 ;  /* 0x0000000c0834723c */ /* 0x008fe20000041848 */
[----:B------:R2:W3:Y:S01]  /*1a170*/  MUFU.EX2 R102, R6 ;  /* 0x0000000600667308 */ /* 0x0004e20000000800 */
[----:B------:R-:W-:-:S06]  /*1a180*/  FFMA.FTZ R12, R244, UR8, -R2 ;  /* 0x00000008f40c7c23 */ /* 0x000fcc0008010802 */
[C---:B------:R-:W-:Y:S01]  /*1a190*/  HMMA.16816.F32.BF16 R68, R8.reuse, R28, R32 ;  /* 0x0000001c0844723c */ /* 0x040fe20000041820 */
[----:B------:R4:W-:Y:S01]  /*1a1a0*/  MUFU.EX2 R90, R12 ;  /* 0x0000000c005a7308 */ /* 0x0009e20000000800 */
[----:B------:R-:W5:Y:S06]  /*1a1b0*/  LDSM.16.MT88.4 R28, [R26+0x10000] ;  /* 0x010000001a1c783b */ /* 0x000f6c0000004200 */
[----:B------:R-:W-:Y:S01]  /*1a1c0*/  HMMA.16816.F32.BF16 R32, R8, R44, R48 ;  /* 0x0000002c0820723c */ /* 0x000fe20000041830 */
[----:B------:R-:W5:Y:S01]  /*1a1d0*/  LDSM.16.MT88.4 R44, [R25+0x10000] ;  /* 0x01000000192c783b */ /* 0x000f620000004200 */
[----:B--2---:R-:W-:-:S04]  /*1a1e0*/  FFMA.FTZ R6, R228, UR8, -R0 ;  /* 0x00000008e4067c23 */ /* 0x004fc80008010800 */
[----:B------:R2:W-:Y:S02]  /*1a1f0*/  MUFU.EX2 R100, R6 ;  /* 0x0000000600647308 */ /* 0x0005e40000000800 */
[----:B------:R-:W-:Y:S01]  /*1a200*/  HMMA.16816.F32.BF16 R48, R8, R60, R64 ;  /* 0x0000003c0830723c */ /* 0x000fe20000041840 */
[----:B----4-:R-:W-:-:S05]  /*1a210*/  FFMA.FTZ R12, R245, UR8, -R2 ;  /* 0x00000008f50c7c23 */ /* 0x010fca0008010802 */
[----:B------:R4:W-:Y:S02]  /*1a220*/  MUFU.EX2 R89, R12 ;  /* 0x0000000c00597308 */ /* 0x0009e40000000800 */
[----:B------:R-:W-:Y:S01]  /*1a230*/  HMMA.16816.F32.BF16 R60, R8, R62, R76 ;  /* 0x0000003e083c723c */ /* 0x000fe2000004184c */
[----:B--2---:R-:W-:-:S07]  /*1a240*/  FFMA.FTZ R6, R229, UR8, -R0 ;  /* 0x00000008e5067c23 */ /* 0x004fce0008010800 */
[----:B------:R-:W-:Y:S01]  /*1a250*/  HMMA.16816.F32.BF16 R56, R8, R14, R56 ;  /* 0x0000000e0838723c */ /* 0x000fe20000041838 */
[----:B---3--:R-:W-:Y:S01]  /*1a260*/  F2FP.BF16.F32.PACK_AB R9, R102, R101 ;  /* 0x000000656609723e */ /* 0x008fe200000010ff */
[----:B------:R2:W3:Y:S01]  /*1a270*/  MUFU.EX2 R99, R6 ;  /* 0x0000000600637308 */ /* 0x0004e20000000800 */
[----:B----4-:R-:W-:-:S07]  /*1a280*/  FFMA.FTZ R12, R242, UR8, -R2 ;  /* 0x00000008f20c7c23 */ /* 0x010fce0008010802 */
[----:B------:R4:W-:Y:S01]  /*1a290*/  MUFU.EX2 R87, R12 ;  /* 0x0000000c00577308 */ /* 0x0009e20000000800 */
[----:B--2---:R-:W-:Y:S01]  /*1a2a0*/  FFMA.FTZ R6, R234, UR8, -R2 ;  /* 0x00000008ea067c23 */ /* 0x004fe20008010802 */
[----:B---3--:R-:W-:-:S06]  /*1a2b0*/  F2FP.BF16.F32.PACK_AB R11, R99, R100 ;  /* 0x00000064630b723e */ /* 0x008fcc00000010ff */
[----:B------:R2:W-:Y:S01]  /*1a2c0*/  MUFU.EX2 R98, R6 ;  /* 0x0000000600627308 */ /* 0x0005e20000000800 */
[----:B----4-:R-:W-:-:S07]  /*1a2d0*/  FFMA.FTZ R12, R243, UR8, -R2 ;  /* 0x00000008f30c7c23 */ /* 0x010fce0008010802 */
[----:B------:R-:W-:Y:S01]  /*1a2e0*/  MUFU.EX2 R86, R12 ;  /* 0x0000000c00567308 */ /* 0x000fe20000000800 */
[----:B--2---:R-:W-:-:S07]  /*1a2f0*/  FFMA.FTZ R6, R236, UR8, -R2 ;  /* 0x00000008ec067c23 */ /* 0x004fce0008010802 */
        /* <DEDUP_REMOVED lines=9> */
[C---:B-1----:R-:W-:Y:S01]  /*1a390*/  HMMA.16816.F32.BF16 R64, R8.reuse, R18, R20 ;  /* 0x000000120840723c */ /* 0x042fe20000041814 */
[----:B------:R-:W1:Y:S07]  /*1a3a0*/  LDSM.16.MT88.4 R20, [R37+0x10000] ;  /* 0x010000002514783b */ /* 0x000e6e0000004200 */
[----:B------:R-:W-:Y:S01]  /*1a3b0*/  HMMA.16816.F32.BF16 R68, R8, R16, R68 ;  /* 0x000000100844723c */ /* 0x000fe20000041844 */
[----:B------:R-:W3:Y:S01]  /*1a3c0*/  LDSM.16.MT88.4 R16, [R24+0x10800] ;  /* 0x010800001810783b */ /* 0x000ee20000004200 */
[----:B--2---:R-:W-:-:S06]  /*1a3d0*/  FFMA.FTZ R6, R231, UR8, -R0 ;  /* 0x00000008e7067c23 */ /* 0x004fcc0008010800 */
[C---:B-----5:R-:W-:Y:S01]  /*1a3e0*/  HMMA.16816.F32.BF16 R72, R8.reuse, R28, R32 ;  /* 0x0000001c0848723c */ /* 0x060fe20000041820 */
[----:B------:R2:W4:Y:S07]  /*1a3f0*/  MUFU.EX2 R94, R6 ;  /* 0x00000006005e7308 */ /* 0x00052e0000000800 */
[C---:B------:R-:W-:Y:S01]  /*1a400*/  HMMA.16816.F32.BF16 R40, R8.reuse, R30, R40 ;  /* 0x0000001e0828723c */ /* 0x040fe20000041828 */
[----:B------:R-:W5:Y:S07]  /*1a410*/  LDSM.16.MT88.4 R28, [R26+0x10800] ;  /* 0x010800001a1c783b */ /* 0x000f6e0000004200 */
[----:B------:R-:W-:Y:S01]  /*1a420*/  HMMA.16816.F32.BF16 R76, R8, R44, R48 ;  /* 0x0000002c084c723c */ /* 0x000fe20000041830 */
[----:B--2---:R-:W-:-:S04]  /*1a430*/  FFMA.FTZ R6, R235, UR8, -R0 ;  /* 0x00000008eb067c23 */ /* 0x004fc80008010800 */
[----:B------:R2:W-:Y:S03]  /*1a440*/  MUFU.EX2 R92, R6 ;  /* 0x00000006005c7308 */ /* 0x0005e60000000800 */
[C---:B------:R-:W-:Y:S08]  /*1a450*/  HMMA.16816.F32.BF16 R60, R8.reuse, R46, R60 ;  /* 0x0000002e083c723c */ /* 0x040ff0000004183c */
[----:B-1----:R-:W-:Y:S01]  /*1a460*/  HMMA.16816.F32.BF16 R80, R8, R20, R52 ;  /* 0x000000140850723c */ /* 0x002fe20000041834 */
[----:B--2---:R-:W-:-:S07]  /*1a470*/  FFMA.FTZ R6, R241, UR8, -R0 ;  /* 0x00000008f1067c23 */ /* 0x004fce0008010800 */
[----:B------:R-:W-:Y:S01]  /*1a480*/  HMMA.16816.F32.BF16 R32, R8, R22, R56 ;  /* 0x000000160820723c */ /* 0x000fe20000041838 */
[----:B----4-:R-:W-:Y:S01]  /*1a490*/  F2FP.BF16.F32.PACK_AB R9, R94, R93 ;  /* 0x0000005d5e09723e */ /* 0x010fe200000010ff */
[----:B------:R-:W1:Y:S01]  /*1a4a0*/  LDSM.16.MT88.4 R20, [R25+0x10800] ;  /* 0x010800001914783b */ /* 0x000e620000004200 */
[----:B------:R2:W4:Y:S01]  /*1a4b0*/  MUFU.EX2 R91, R6 ;  /* 0x00000006005b7308 */ /* 0x0005220000000800 */
[----:B------:R-:W-:Y:S02]  /*1a4c0*/  F2FP.BF16.F32.PACK_AB R8, R89, R90 ;  /* 0x0000005a5908723e */ /* 0x000fe400000010ff */
[----:B------:R-:W-:Y:S01]  /*1a4d0*/  F2FP.BF16.F32.PACK_AB R10, R86, R87 ;  /* 0x00000057560a723e */ /* 0x000fe200000010ff */
[----:B--2---:R-:W-:Y:S01]  /*1a4e0*/  FADD.FTZ R6, R217, R215 ;  /* 0x000000d7d9067221 */ /* 0x004fe20000010000 */
[----:B----4-:R-:W-:-:S03]  /*1a4f0*/  F2FP.BF16.F32.PACK_AB R11, R91, R92 ;  /* 0x0000005c5b0b723e */ /* 0x010fc600000010ff */
[----:B------:R-:W-:-:S04]  /*1a500*/  FADD.FTZ R6, R220, R6 ;  /* 0x00000006dc067221 */ /* 0x000fc80000010000 */
[----:B------:R-:W-:Y:S01]  /*1a510*/  FADD.FTZ R6, R219, R6 ;  /* 0x00000006db067221 */ /* 0x000fe20000010000 */
[----:B---3--:R-:W-:Y:S03]  /*1a520*/  HMMA.16816.F32.BF16 R52, R8, R16, R68 ;  /* 0x000000100834723c */ /* 0x008fe60000041844 */
[----:B------:R-:W-:-:S04]  /*1a530*/  FADD.FTZ R6, R225, R6 ;  /* 0x00000006e1067221 */ /* 0x000fc80000010000 */
[----:B------:R-:W-:Y:S01]  /*1a540*/  FADD.FTZ R6, R218, R6 ;  /* 0x00000006da067221 */ /* 0x000fe20000010000 */
[----:B------:R-:W-:Y:S01]  /*1a550*/  HMMA.16816.F32.BF16 R44, R8, R18, R64 ;  /* 0x00000012082c723c */ /* 0x000fe20000041840 */
[----:B------:R-:W2:Y:S02]  /*1a560*/  LDSM.16.MT88.4 R16, [R37+0x10800] ;  /* 0x010800002510783b */ /* 0x000ea40000004200 */
[----:B------:R-:W-:-:S04]  /*1a570*/  FADD.FTZ R6, R224, R6 ;  /* 0x00000006e0067221 */ /* 0x000fc80000010000 */
[----:B------:R-:W-:Y:S01]  /*1a580*/  FADD.FTZ R6, R222, R6 ;  /* 0x00000006de067221 */ /* 0x000fe20000010000 */
[----:B-----5:R-:W-:Y:S03]  /*1a590*/  HMMA.16816.F32.BF16 R56, R8, R28, R72 ;  /* 0x0000001c0838723c */ /* 0x020fe60000041848 */
[----:B------:R-:W-:-:S04]  /*1a5a0*/  FADD.FTZ R6, R205, R6 ;  /* 0x00000006cd067221 */ /* 0x000fc80000010000 */
[----:B------:R-:W-:Y:S01]  /*1a5b0*/  FADD.FTZ R12, R210, R6 ;  /* 0x00000006d20c7221 */ /* 0x000fe20000010000 */
[----:B------:R-:W-:Y:S01]  /*1a5c0*/  FADD.FTZ R6, R198, R7 ;  /* 0x00000007c6067221 */ /* 0x000fe20000010000 */
[----:B------:R-:W-:Y:S01]  /*1a5d0*/  FFMA.FTZ R7, R246, UR8, -R0 ;  /* 0x00000008f6077c23 */ /* 0x000fe20008010800 */
[C---:B------:R-:W-:Y:S01]  /*1a5e0*/  HMMA.16816.F32.BF16 R48, R8.reuse, R30, R40 ;  /* 0x0000001e0830723c */ /* 0x040fe20000041828 */
[----:B------:R-:W-:Y:S01]  /*1a5f0*/  FADD.FTZ R12, R204, R12 ;  /* 0x0000000ccc0c7221 */ /* 0x000fe20000010000 */
[----:B------:R-:W-:Y:S01]  /*1a600*/  FADD.FTZ R13, R196, R6 ;  /* 0x00000006c40d7221 */ /* 0x000fe20000010000 */
[----:B------:R3:W-:Y:S01]  /*1a610*/  MUFU.EX2 R85, R7 ;  /* 0x0000000700557308 */ /* 0x0007e20000000800 */
[----:B------:R-:W4:Y:S01]  /*1a620*/  LDSM.16.MT88.4 R28, [R24+0x11000] ;  /* 0x01100000181c783b */ /* 0x000f220000004200 */
[----:B------:R-:W-:Y:S01]  /*1a630*/  FADD.FTZ R6, R212, R12 ;  /* 0x0000000cd4067221 */ /* 0x000fe20000010000 */
[----:B------:R-:W-:Y:S02]  /*1a640*/  FFMA.FTZ R12, R247, UR8, -R0 ;  /* 0x00000008f70c7c23 */ /* 0x000fe40008010800 */
[----:B-1----:R-:W-:Y:S01]  /*1a650*/  HMMA.16816.F32.BF16 R40, R8, R20, R76 ;  /* 0x000000140828723c */ /* 0x002fe2000004184c */
[----:B------:R-:W-:-:S02]  /*1a660*/  FADD.FTZ R6, R190, R6 ;  /* 0x00000006be067221 */ /* 0x000fc40000010000 */
[----:B------:R1:W5:Y:S02]  /*1a670*/  MUFU.EX2 R84, R12 ;  /* 0x0000000c00547308 */ /* 0x0003640000000800 */
[----:B------:R-:W-:-:S03]  /*1a680*/  FADD.FTZ R6, R194, R6 ;  /* 0x00000006c2067221 */ /* 0x000fc60000010000 */
[C---:B------:R-:W-:Y:S01]  /*1a690*/  HMMA.16816.F32.BF16 R60, R8.reuse, R22, R60 ;  /* 0x00000016083c723c */ /* 0x040fe2000004183c */
[----:B------:R-:W-:Y:S01]  /*1a6a0*/  FADD.FTZ R6, R189, R6 ;  /* 0x00000006bd067221 */ /* 0x000fe20000010000 */
[----:B------:R-:W-:Y:S01]  /*1a6b0*/  LDSM.16.MT88.4 R20, [R26+0x11000] ;  /* 0x011000001a14783b */ /* 0x000fe20000004200 */
[----:B---3--:R-:W-:Y:S02]  /*1a6c0*/  FADD.FTZ R7, R200, R13 ;  /* 0x0000000dc8077221 */ /* 0x008fe40000010000 */
[----:B------:R-:W-:Y:S02]  /*1a6d0*/  FADD.FTZ R6, R193, R6 ;  /* 0x00000006c1067221 */ /* 0x000fe40000010000 */
[----:B------:R-:W-:Y:S02]  /*1a6e0*/  FADD.FTZ R7, R187, R7 ;  /* 0x00000007bb077221 */ /* 0x000fe40000010000 */
[----:B------:R-:W-:Y:S01]  /*1a6f0*/  FADD.FTZ R6, R179, R6 ;  /* 0x00000006b3067221 */ /* 0x000fe20000010000 */
[----:B--2---:R-:W-:Y:S01]  /*1a700*/  HMMA.16816.F32.BF16 R64, R8, R18, R32 ;  /* 0x000000120840723c */ /* 0x004fe20000041820 */
[----:B------:R-:W-:-:S02]  /*1a710*/  FADD.FTZ R7, R185, R7 ;  /* 0x00000007b9077221 */ /* 0x000fc40000010000 */
[----:B------:R-:W-:Y:S01]  /*1a720*/  FADD.FTZ R6, R180, R6 ;  /* 0x00000006b4067221 */ /* 0x000fe20000010000 */
[----:B-1----:R-:W-:Y:S01]  /*1a730*/  FFMA.FTZ R12, R249, UR8, -R0 ;  /* 0x00000008f90c7c23 */ /* 0x002fe20008010800 */
[----:B------:R-:W-:Y:S02]  /*1a740*/  FADD.FTZ R7, R184, R7 ;  /* 0x00000007b8077221 */ /* 0x000fe40000010000 */
[----:B------:R-:W-:Y:S01]  /*1a750*/  FADD.FTZ R6, R178, R6 ;  /* 0x00000006b2067221 */ /* 0x000fe20000010000 */
[----:B------:R1:W-:Y:S01]  /*1a760*/  MUFU.EX2 R71, R12 ;  /* 0x0000000c00477308 */ /* 0x0003e20000000800 */
[----:B------:R-:W-:Y:S01]  /*1a770*/  HMMA.16816.F32.BF16 R80, R8, R16, R80 ;  /* 0x000000100850723c */ /* 0x000fe20000041850 */
[----:B------:R-:W-:Y:S01]  /*1a780*/  FADD.FTZ R7, R183, R7 ;  /* 0x00000007b7077221 */ /* 0x000fe20000010000 */
[----:B------:R-:W-:Y:S01]  /*1a790*/  FADD.FTZ R6, R177, R6 ;  /* 0x00000006b1067221 */ /* 0x000fe20000010000 */
[----:B-----5:R-:W-:Y:S01]  /*1a7a0*/  F2FP.BF16.F32.PACK_AB R9, R84, R85 ;  /* 0x000000555409723e */ /* 0x020fe200000010ff */
[----:B------:R-:W2:Y:S01]  /*1a7b0*/  LDSM.16.MT88.4 R16, [R25+0x11000] ;  /* 0x011000001910783b */ /* 0x000ea20000004200 */
[----:B------:R-:W-:Y:S01]  /*1a7c0*/  FADD.FTZ R7, R173, R7 ;  /* 0x00000007ad077221 */ /* 0x000fe20000010000 */
[----:B------:R-:W-:-:S03]  /*1a7d0*/  FADD.FTZ R6, R166, R6 ;  /* 0x00000006a6067221 */ /* 0x000fc60000010000 */
[----:B------:R-:W-:Y:S01]  /*1a7e0*/  FADD.FTZ R7, R171, R7 ;  /* 0x00000007ab077221 */ /* 0x000fe20000010000 */
[----:B------:R-:W-:-:S03]  /*1a7f0*/  FADD.FTZ R6, R167, R6 ;  /* 0x00000006a7067221 */ /* 0x000fc60000010000 */
[----:B------:R-:W-:Y:S01]  /*1a800*/  FADD.FTZ R7, R170, R7 ;  /* 0x00000007aa077221 */ /* 0x000fe20000010000 */
[----:B------:R-:W-:Y:S01]  /*1a810*/  FADD.FTZ R6, R165, R6 ;  /* 0x00000006a5067221 */ /* 0x000fe20000010000 */
[----:B-1----:R-:W-:Y:S02]  /*1a820*/  FFMA.FTZ R12, R172, UR8, -R0 ;  /* 0x00000008ac0c7c23 */ /* 0x002fe40008010800 */
[----:B------:R-:W-:Y:S01]  /*1a830*/  FADD.FTZ R7, R168, R7 ;  /* 0x00000007a8077221 */ /* 0x000fe20000010000 */
[----:B------:R-:W-:Y:S01]  /*1a840*/  FADD.FTZ R6, R163, R6 ;  /* 0x00000006a3067221 */ /* 0x000fe20000010000 */
[----:B------:R1:W3:Y:S02]  /*1a850*/  MUFU.EX2 R70, R12 ;  /* 0x0000000c00467308 */ /* 0x0002e40000000800 */
        /* <DEDUP_REMOVED lines=11> */
[----:B---3--:R-:W-:Y:S01]  /*1a910*/  F2FP.BF16.F32.PACK_AB R11, R70, R71 ;  /* 0x00000047460b723e */ /* 0x008fe200000010ff */
[----:B------:R1:W-:Y:S01]  /*1a920*/  MUFU.EX2 R69, R12 ;  /* 0x0000000c00457308 */ /* 0x0003e20000000800 */
        /* <DEDUP_REMOVED lines=8> */
[----:B------:R-:W-:Y:S01]  /*1a9b0*/  LDSM.16.MT88.4 R140, [R24+0x11800] ;  /* 0x01180000188c783b */ /* 0x000fe20000004200 */
[----:B-1----:R-:W-:Y:S01]  /*1a9c0*/  FFMA.FTZ R12, R252, UR8, -R2 ;  /* 0x00000008fc0c7c23 */ /* 0x002fe20008010802 */
[----:B------:R-:W-:-:S03]  /*1a9d0*/  FADD.FTZ R7, R139, R7 ;  /* 0x000000078b077221 */ /* 0x000fc60000010000 */
[----:B------:R1:W3:Y:S01]  /*1a9e0*/  MUFU.EX2 R68, R12 ;  /* 0x0000000c00447308 */ /* 0x0002e20000000800 */
[----:B------:R-:W-:-:S04]  /*1a9f0*/  FADD.FTZ R7, R138, R7 ;  /* 0x000000078a077221 */ /* 0x000fc80000010000 */
[----:B------:R-:W-:-:S04]  /*1aa00*/  FADD.FTZ R7, R137, R7 ;  /* 0x0000000789077221 */ /* 0x000fc80000010000 */
[----:B------:R-:W-:Y:S01]  /*1aa10*/  FADD.FTZ R7, R131, R7 ;  /* 0x0000000783077221 */ /* 0x000fe20000010000 */
[----:B-1----:R-:W-:Y:S01]  /*1aa20*/  FFMA.FTZ R12, R169, UR8, -R2 ;  /* 0x00000008a90c7c23 */ /* 0x002fe20008010802 */
[----:B---3--:R-:W-:-:S03]  /*1aa30*/  F2FP.BF16.F32.PACK_AB R8, R68, R69 ;  /* 0x000000454408723e */ /* 0x008fc600000010ff */
[----:B------:R1:W-:Y:S02]  /*1aa40*/  MUFU.EX2 R39, R12 ;  /* 0x0000000c00277308 */ /* 0x0003e40000000800 */
[----:B-1----:R-:W-:-:S06]  /*1aa50*/  FFMA.FTZ R12, R164, UR8, -R2 ;  /* 0x00000008a40c7c23 */ /* 0x002fcc0008010802 */
[----:B------:R1:W3:Y:S02]  /*1aa60*/  MUFU.EX2 R38, R12 ;  /* 0x0000000c00267308 */ /* 0x0002e40000000800 */
[----:B-1----:R-:W-:Y:S01]  /*1aa70*/  FFMA.FTZ R12, R162, UR8, -R0 ;  /* 0x00000008a20c7c23 */ /* 0x002fe20008010800 */
[----:B---3--:R-:W-:-:S05]  /*1aa80*/  F2FP.BF16.F32.PACK_AB R10, R38, R39 ;  /* 0x00000027260a723e */ /* 0x008fca00000010ff */
[----:B------:R1:W-:Y:S02]  /*1aa90*/  MUFU.EX2 R34, R12 ;  /* 0x0000000c00227308 */ /* 0x0003e40000000800 */
[C---:B----4-:R-:W-:Y:S08]  /*1aaa0*/  HMMA.16816.F32.BF16 R52, R8.reuse, R28, R52 ;  /* 0x0000001c0834723c */ /* 0x050ff00000041834 */
[----:B------:R-:W-:Y:S01]  /*1aab0*/  HMMA.16816.F32.BF16 R44, R8, R30, R44 ;  /* 0x0000001e082c723c */ /* 0x000fe2000004182c */
[----:B------:R-:W3:Y:S01]  /*1aac0*/  LDSM.16.MT88.4 R28, [R37+0x11000] ;  /* 0x01100000251c783b */ /* 0x000ee20000004200 */
[----:B-1----:R-:W-:-:S06]  /*1aad0*/  FFMA.FTZ R12, R161, UR8, -R0 ;  /* 0x00000008a10c7c23 */ /* 0x002fcc0008010800 */
[C---:B--2---:R-:W-:Y:S01]  /*1aae0*/  HMMA.16816.F32.BF16 R40, R8.reuse, R16, R40 ;  /* 0x000000100828723c */ /* 0x044fe20000041828 */
[----:B------:R1:W2:Y:S07]  /*1aaf0*/  MUFU.EX2 R33, R12 ;  /* 0x0000000c00217308 */ /* 0x0002ae0000000800 */
[C---:B------:R-:W-:Y:S08]  /*1ab00*/  HMMA.16816.F32.BF16 R56, R8.reuse, R20, R56 ;  /* 0x000000140838723c */ /* 0x040ff00000041838 */
[----:B------:R-:W-:Y:S01]  /*1ab10*/  HMMA.16816.F32.BF16 R48, R8, R22, R48 ;  /* 0x000000160830723c */ /* 0x000fe20000041830 */
[----:B-1----:R-:W-:Y:S01]  /*1ab20*/  FFMA.FTZ R12, R158, UR8, -R0 ;  /* 0x000000089e0c7c23 */ /* 0x002fe20008010800 */
[----:B--2---:R-:W-:-:S03]  /*1ab30*/  F2FP.BF16.F32.PACK_AB R165, R33, R34 ;  /* 0x0000002221a5723e */ /* 0x004fc600000010ff */
[----:B------:R1:W-:Y:S03]  /*1ab40*/  MUFU.EX2 R32, R12 ;  /* 0x0000000c00207308 */ /* 0x0003e60000000800 */
[C---:B------:R-:W-:Y:S08]  /*1ab50*/  HMMA.16816.F32.BF16 R16, R8.reuse, R18, R60 ;  /* 0x000000120810723c */ /* 0x040ff0000004183c */
[C---:B---3--:R-:W-:Y:S01]  /*1ab60*/  HMMA.16816.F32.BF16 R160, R8.reuse, R28, R80 ;  /* 0x0000001c08a0723c */ /* 0x048fe20000041850 */
        /* <DEDUP_REMOVED lines=13> */
[----:B------:R-:W-:Y:S01]  /*1ac40*/  FADD.FTZ R6, R123, R6 ;  /* 0x000000067b067221 */ /* 0x000fe20000010000 */
[----:B------:R-:W-:Y:S02]  /*1ac50*/  LDSM.16.MT88.4 R8, [R37+0x11800] ;  /* 0x011800002508783b */ /* 0x000fe40000004200 */
        /* <DEDUP_REMOVED lines=8> */
[----:B------:R-:W-:Y:S02]  /*1ace0*/  FADD.FTZ R0, R116, R0 ;  /* 0x0000000074007221 */ /* 0x000fe40000010000 */
[----:B------:R1:W2:Y:S02]  /*1acf0*/  MUFU.EX2 R13, R7 ;  /* 0x00000007000d7308 */ /* 0x0002a40000000800 */
[----:B------:R-:W-:-:S04]  /*1ad00*/  FADD.FTZ R0, R118, R0 ;  /* 0x0000000076007221 */ /* 0x000fc80000010000 */
[----:B------:R-:W-:-:S04]  /*1ad10*/  FADD.FTZ R0, R119, R0 ;  /* 0x0000000077007221 */ /* 0x000fc80000010000 */
[----:B------:R-:W-:-:S04]  /*1ad20*/  FADD.FTZ R0, R117, R0 ;  /* 0x0000000075007221 */ /* 0x000fc80000010000 */
[----:B------:R-:W-:Y:S01]  /*1ad30*/  FADD.FTZ R0, R107, R0 ;  /* 0x000000006b007221 */ /* 0x000fe20000010000 */
[----:B-1----:R-:W-:-:S03]  /*1ad40*/  FFMA.FTZ R7, R150, UR8, -R2 ;  /* 0x0000000896077c23 */ /* 0x002fc60008010802 */
[----:B------:R-:W-:Y:S01]  /*1ad50*/  FADD.FTZ R0, R110, R0 ;  /* 0x000000006e007221 */ /* 0x000fe20000010000 */
[----:B------:R-:W1:Y:S01]  /*1ad60*/  LDSM.16.MT88.4 R148, [R26+0x11800] ;  /* 0x011800001a94783b */ /* 0x000e620000004200 */
[----:B--2---:R-:W-:Y:S01]  /*1ad70*/  F2FP.BF16.F32.PACK_AB R164, R13, R14 ;  /* 0x0000000e0da4723e */ /* 0x004fe200000010ff */
[----:B------:R2:W-:Y:S01]  /*1ad80*/  MUFU.EX2 R12, R7 ;  /* 0x00000007000c7308 */ /* 0x0005e20000000800 */
[----:B------:R-:W-:-:S04]  /*1ad90*/  FADD.FTZ R0, R109, R0 ;  /* 0x000000006d007221 */ /* 0x000fc80000010000 */
[----:B------:R-:W-:-:S04]  /*1ada0*/  FADD.FTZ R0, R108, R0 ;  /* 0x000000006c007221 */ /* 0x000fc80000010000 */
[----:B------:R-:W-:-:S04]  /*1adb0*/  FADD.FTZ R0, R101, R0 ;  /* 0x0000000065007221 */ /* 0x000fc80000010000 */
[----:B------:R-:W-:Y:S01]  /*1adc0*/  FADD.FTZ R0, R102, R0 ;  /* 0x0000000066007221 */ /* 0x000fe20000010000 */
[----:B--2---:R-:W-:Y:S01]  /*1add0*/  FFMA.FTZ R7, R147, UR8, -R2 ;  /* 0x0000000893077c23 */ /* 0x004fe20008010802 */
[----:B------:R-:W-:Y:S02]  /*1ade0*/  FADD.FTZ R2, R114, R6 ;  /* 0x0000000672027221 */ /* 0x000fe40000010000 */
[----:B------:R-:W-:Y:S02]  /*1adf0*/  FADD.FTZ R0, R100, R0 ;  /* 0x0000000064007221 */ /* 0x000fe40000010000 */
[----:B------:R-:W-:Y:S02]  /*1ae00*/  FADD.FTZ R2, R115, R2 ;  /* 0x0000000273027221 */ /* 0x000fe40000010000 */
[----:B------:R-:W-:Y:S01]  /*1ae10*/  FADD.FTZ R0, R99, R0 ;  /* 0x0000000063007221 */ /* 0x000fe20000010000 */
[----:B------:R-:W2:Y:S01]  /*1ae20*/  MUFU.EX2 R7, R7 ;  /* 0x0000000700077308 */ /* 0x000ea20000000800 */
        /* <DEDUP_REMOVED lines=8> */
[----:B--2---:R-:W-:Y:S01]  /*1aeb0*/  F2FP.BF16.F32.PACK_AB R166, R7, R12 ;  /* 0x0000000c07a6723e */ /* 0x004fe200000010ff */
        /* <DEDUP_REMOVED lines=9> */
[----:B-1----:R-:W-:Y:S01]  /*1af50*/  HMMA.16816.F32.BF16 R144, R164, R148, R56 ;  /* 0x00000094a490723c */ /* 0x002fe20000041838 */
        /* <DEDUP_REMOVED lines=10> */
[----:B------:R-:W-:-:S03]  /*1b000*/  FADD.FTZ R2, R87, R2 ;  /* 0x0000000257027221 */ /* 0x000fc60000010000 */
[----:B------:R1:W-:Y:S01]  /*1b010*/  STL [R1+0x18], R249 ;  /* 0x000018f901007387 */ /* 0x0003e20000100800 */
        /* <DEDUP_REMOVED lines=13> */
[----:B------:R1:W-:Y:S01]  /*1b0f0*/  STL [R1+0x14], R252 ;  /* 0x000014fc01007387 */ /* 0x0003e20000100800 */
[----:B------:R-:W-:Y:S09]  /*1b100*/  BRA.U !UP0, `(.L_x_1901) ;  /* 0x0000007d08987547 */ /* 0x000ff2000b800000 */
[----:B------:R2:W5:Y:S01]  /*1b110*/  LDL R169, [R1+0xc] ;  /* 0x00000c0001a97983 */ /* 0x0005620000100800 */
[----:B------:R-:W-:-:S04]  /*1b120*/  DEPBAR.LE SB0, 0x0 ;  /* 0x000080000000791a */ /* 0x000fc80000000000 */
[----:B------:R2:W5:Y:S01]  /*1b130*/  LDL R172, [R1+0x10] ;  /* 0x0000100001ac7983 */ /* 0x0005620000100800 */
[----:B------:R-:W-:Y:S02]  /*1b140*/  UISETP.NE.U32.AND UP0, UPT, UR12, URZ, UPT ;  /* 0x000000ff0c00728c */ /* 0x000fe4000bf05070 */
[----:B------:R-:W-:Y:S02]  /*1b150*/  UIADD3 UR8, UPT, UPT, UR22, -0x2, URZ ;  /* 0xfffffffe16087890 */ /* 0x000fe4000fffe0ff */
[----:B------:R-:W-:Y:S01]  /*1b160*/  UISETP.NE.AND.EX UP0, UPT, UR13, URZ, UPT, UP0 ;  /* 0x000000ff0d00728c */ /* 0x000fe2000bf05300 */
[----:B------:R-:W-:Y:S08]  /*1b170*/  BAR.SYNC.DEFER_BLOCKING 0x0 ;  /* 0x0000000000007b1d */ /* 0x000ff00000010000 */
[----:B------:R-:W-:Y:S05]  /*1b180*/  BRA.U !UP0, `(.L_x_1902) ;  /* 0x0000000508147547 */ /* 0x000fea000b800000 */
[----:B------:R-:W3:Y:S01]  /*1b190*/  LDC R11, c[0x0][0x4f0] ;  /* 0x00013c00ff0b7b82 */ /* 0x000ee20000000800 */
[----:B------:R-:W-:Y:S02]  /*1b1a0*/  USHF.L.U32 UR8, UR8, 0x8, URZ ;  /* 0x0000000808087899 */ /* 0x000fe400080006ff */
[----:B------:R-:W-:Y:S01]  /*1b1b0*/  UIADD3 UR27, UPT, UPT, UR27, -0x100, URZ ;  /* 0xffffff001b1b7890 */ /* 0x000fe2000fffe0ff */
[----:B------:R-:W4:Y:S05]  /*1b1c0*/  LDCU.64 UR10, c[0x0][0x3c0] ;  /* 0x00007800ff0a77ac */ /* 0x000f2a0008000a00 */
[----:B------:R-:W-:-:S05]  /*1b1d0*/  IMAD.U32 R2, RZ, RZ, UR27 ;  /* 0x0000001bff027e24 */ /* 0x000fca000f8e00ff */
[----:B------:R-:W-:Y:S02]  /*1b1e0*/  IABS R8, R2 ;  /* 0x0000000200087213 */ /* 0x000fe40000000000 */
[----:B---3--:R-:W-:-:S04]  /*1b1f0*/  IABS R10, R11 ;  /* 0x0000000b000a7213 */ /* 0x008fc80000000000 */
[----:B------:R-:W3:Y:S08]  /*1b200*/  I2F.RP R6, R10 ;  /* 0x0000000a00067306 */ /* 0x000ef00000209400 */
[----:B---3--:R-:W3:Y:S02]  /*1b210*/  MUFU.RCP R6, R6 ;  /* 0x0000000600067308 */ /* 0x008ee40000001000 */
[----:B---3--:R-:W-:-:S06]  /*1b220*/  VIADD R6, R6, 0xffffffe ;  /* 0x0ffffffe06067836 */ /* 0x008fcc0000000000 */
[----:B------:R-:W3:Y:S02]  /*1b230*/  F2I.FTZ.U32.TRUNC.NTZ R7, R6 ;  /* 0x0000000600077305 */ /* 0x000ee4000021f000 */
[----:B---3--:R-:W-:Y:S01]  /*1b240*/  IMAD.MOV R0, RZ, RZ, -R7 ;  /* 0x000000ffff007224 */ /* 0x008fe200078e0a07 */
        /* <DEDUP_REMOVED lines=22> */
[C---:B------:R-:W-:Y:S01]  /*1b3b0*/  LOP3.LUT R6, R11.reuse, UR8, RZ, 0x3c, !PT ;  /* 0x000000080b067c12 */ /* 0x040fe2000f8e3cff */
[----:B------:R-:W3:Y:S01]  /*1b3c0*/  LDCU.64 UR8, c[0x0][0x3a8] ;  /* 0x00007500ff0877ac */ /* 0x000ee20008000a00 */
[----:B------:R-:W-:-:S02]  /*1b3d0*/  LOP3.LUT R7, R11, UR27, RZ, 0x3c, !PT ;  /* 0x0000001b0b077c12 */ /* 0x000fc4000f8e3cff */
[----:B------:R-:W-:Y:S02]  /*1b3e0*/  ISETP.GE.AND P2, PT, R6, RZ, PT ;  /* 0x000000ff0600720c */ /* 0x000fe40003f46270 */
        /* <DEDUP_REMOVED lines=16> */
[----:B----4-:R-:W-:-:S04]  /*1b4f0*/  IMAD R2, R2, UR10, RZ ;  /* 0x0000000a02027c24 */ /* 0x010fc8000f8e02ff */
[----:B------:R-:W-:Y:S01]  /*1b500*/  IMAD R2, R0, UR11, R2 ;  /* 0x0000000b00027c24 */ /* 0x000fe2000f8e0202 */
[----:B--2---:R-:W-:Y:S01]  /*1b510*/  IADD3 R8, PT, PT, R8, -R6, RZ ;  /* 0x8000000608087210 */ /* 0x004fe20007ffe0ff */
[----:B------:R-:W-:-:S03]  /*1b520*/  IMAD.WIDE.U32 R6, R0, UR10, RZ ;  /* 0x0000000a00067c25 */ /* 0x000fc6000f8e00ff */
[----:B------:R-:W-:Y:S01]  /*1b530*/  SHF.R.S32.HI R0, RZ, 0x1f, R8 ;  /* 0x0000001fff007819 */ /* 0x000fe20000011408 */
[----:B------:R-:W-:-:S04]  /*1b540*/  IMAD.IADD R7, R7, 0x1, R2 ;  /* 0x0000000107077824 */ /* 0x000fc800078e0202 */
[----:B---3--:R-:W-:Y:S02]  /*1b550*/  IMAD R0, R0, UR8, RZ ;  /* 0x0000000800007c24 */ /* 0x008fe4000f8e02ff */
        /* <DEDUP_REMOVED lines=8> */
.L_x_1902:
        /* <DEDUP_REMOVED lines=12> */
.L_x_1903:
[----:B------:R-:W4:Y:S01]  /*1b6a0*/  LDL R10, [R1+0x10] ;  /* 0x00001000010a7983 */ /* 0x000f220000100800 */
[----:B------:R-:W5:Y:S03]  /*1b6b0*/  LDCU UR8, c[0x0][0x3c4] ;  /* 0x00007880ff0877ac */ /* 0x000f660008000800 */
[----:B------:R-:W2:Y:S01]  /*1b6c0*/  LDL R11, [R1+0xc] ;  /* 0x00000c00010b7983 */ /* 0x000ea20000100800 */
[----:B------:R-:W1:Y:S03]  /*1b6d0*/  LDCU UR9, c[0x0][0x440] ;  /* 0x00008800ff0977ac */ /* 0x000e660008000800 */
[----:B------:R-:W3:Y:S01]  /*1b6e0*/  LDL.LU R2, [R1] ;  /* 0x0000000001027983 */ /* 0x000ee20000300800 */
[----:B------:R-:W-:Y:S01]  /*1b6f0*/  USHF.L.U32 UR11, UR10, 0x5, URZ ;  /* 0x000000050a0b7899 */ /* 0x000fe200080006ff */
[----:B------:R-:W-:-:S02]  /*1b700*/  IMAD.SHL.U32 R12, R239, 0x8, RZ ;  /* 0x00000008ef0c7824 */ /* 0x000fc400078e00ff */
[----:B------:R-:W-:Y:S01]  /*1b710*/  IMAD.SHL.U32 R0, R239, 0x40, RZ ;  /* 0x00000040ef007824 */ /* 0x000fe200078e00ff */
[----:B------:R-:W-:Y:S02]  /*1b720*/  SHF.R.U32.HI R237, RZ, 0x1, R239 ;  /* 0x00000001ffed7819 */ /* 0x000fe400000116ef */
[----:B------:R-:W-:Y:S01]  /*1b730*/  LOP3.LUT R12, R12, 0x38, RZ, 0xc0, !PT ;  /* 0x000000380c0c7812 */ /* 0x000fe200078ec0ff */
[----:B-----5:R-:W-:-:S03]  /*1b740*/  USHF.L.U64.HI UR8, UR10, 0x5, UR8 ;  /* 0x000000050a087899 */ /* 0x020fc60008010208 */
[----:B------:R-:W-:Y:S02]  /*1b750*/  LOP3.LUT R12, R12, 0x1c0, R0, 0xf8, !PT ;  /* 0x000001c00c0c7812 */ /* 0x000fe400078ef800 */
[----:B------:R-:W-:Y:S02]  /*1b760*/  LOP3.LUT R0, R237, 0x8, RZ, 0xc0, !PT ;  /* 0x00000008ed007812 */ /* 0x000fe400078ec0ff */
[----:B-1----:R-:W-:Y:S02]  /*1b770*/  ISETP.GE.AND P1, PT, R132, UR9, PT ;  /* 0x0000000984007c0c */ /* 0x002fe4000bf26270 */
[----:B------:R-:W-:Y:S01]  /*1b780*/  LOP3.LUT R18, R12, R0, RZ, 0x3c, !PT ;  /* 0x000000000c127212 */ /* 0x000fe200078e3cff */
[C---:B------:R-:W-:Y:S02]  /*1b790*/  IMAD.SHL.U32 R19, R239.reuse, 0x40, RZ ;  /* 0x00000040ef137824 */ /* 0x040fe400078e00ff */
[----:B------:R-:W-:-:S03]  /*1b7a0*/  IMAD.SHL.U32 R238, R239, 0x20, RZ ;  /* 0x00000020efee7824 */ /* 0x000fc600078e00ff */
[----:B------:R-:W-:Y:S02]  /*1b7b0*/  LOP3.LUT R0, R19, 0x200, RZ, 0xc0, !PT ;  /* 0x0000020013007812 */ /* 0x000fe400078ec0ff */
[----:B------:R-:W-:Y:S01]  /*1b7c0*/  LOP3.LUT R238, R238, 0x7c00, RZ, 0xc0, !PT ;  /* 0x00007c00eeee7812 */ /* 0x000fe200078ec0ff */
[----:B------:R-:W-:Y:S04]  /*1b7d0*/  STL [R1+0x20], R18 ;  /* 0x0000201201007387 */ /* 0x000fe80000100800 */
[----:B------:R1:W-:Y:S01]  /*1b7e0*/  STL [R1+0x1c], R0 ;  /* 0x00001c0001007387 */ /* 0x0003e20000100800 */
[----:B------:R-:W-:Y:S02]  /*1b7f0*/  LOP3.LUT P3, RZ, R239, 0x2, RZ, 0xc0, !PT ;  /* 0x00000002efff7812 */ /* 0x000fe4000786c0ff */
[----:B-1----:R-:W-:-:S04]  /*1b800*/  LOP3.LUT R0, R0, R238, RZ, 0xfc, !PT ;  /* 0x000000ee00007212 */ /* 0x002fc800078efcff */
[----:B------:R-:W-:-:S04]  /*1b810*/  LOP3.LUT R0, R0, R18, RZ, 0xfc, !PT ;  /* 0x0000001200007212 */ /* 0x000fc800078efcff */
[----:B------:R-:W-:Y:S02]  /*1b820*/  LEA R0, R0, UR6, 0x1 ;  /* 0x0000000600007c11 */ /* 0x000fe4000f8e08ff */
[----:B----4-:R-:W-:-:S04]  /*1b830*/  IADD3 R8, P2, PT, R10, UR11, RZ ;  /* 0x0000000b0a087c10 */ /* 0x010fc8000ff5e0ff */
[----:B--2---:R-:W-:Y:S01]  /*1b840*/  IADD3.X R9, PT, PT, R11, UR8, RZ, P2, !PT ;  /* 0x000000080b097c10 */ /* 0x004fe200097fe4ff */
[----:B------:R-:W-:Y:S01]  /*1b850*/  @!PT LDS RZ, [RZ] ;  /* 0x00000000fffff984 */ /* 0x000fe20000000800 */
[----:B------:R-:W-:Y:S01]  /*1b860*/  @!PT LDS RZ, [RZ] ;  /* 0x00000000fffff984 */ /* 0x000fe20000000800 */
[----:B------:R-:W-:Y:S01]  /*1b870*/  @!PT LDS RZ, [RZ] ;  /* 0x00000000fffff984 */ /* 0x000fe20000000800 */
[----:B------:R1:W-:Y:S01]  /*1b880*/  @!P1 LDGSTS.E.BYPASS.LTC128B.128 [R27+0xa000], desc[UR4][R10.64] ;  /* 0x0a0000000a1b9fae */ /* 0x0003e2000b981a04 */
[----:B---3--:R-:W-:-:S04]  /*1b890*/  IADD3 R6, P2, PT, R8, UR11, RZ ;  /* 0x0000000b08067c10 */ /* 0x008fc8000ff5e0ff */
[----:B------:R-:W-:Y:S02]  /*1b8a0*/  IADD3.X R7, PT, PT, R9, UR8, RZ, P2, !PT ;  /* 0x0000000809077c10 */ /* 0x000fe400097fe4ff */
[----:B------:R-:W-:-:S04]  /*1b8b0*/  IADD3 R12, P2, PT, R6, UR11, RZ ;  /* 0x0000000b060c7c10 */ /* 0x000fc8000ff5e0ff */
[----:B------:R-:W-:Y:S02]  /*1b8c0*/  IADD3.X R13, PT, PT, R7, UR8, RZ, P2, !PT ;  /* 0x00000008070d7c10 */ /* 0x000fe400097fe4ff */
[----:B------:R-:W-:-:S04]  /*1b8d0*/  IADD3 R16, P2, PT, R12, UR11, RZ ;  /* 0x0000000b0c107c10 */ /* 0x000fc8000ff5e0ff */
        /* <DEDUP_REMOVED lines=98> */
[----:B------:R-:W-:Y:S01]  /*1bf00*/  IMAD.MOV.U32 R24, RZ, RZ, R2 ;  /* 0x000000ffff187224 */ /* 0x000fe200078e0002 */
[----:B------:R-:W3:Y:S02]  /*1bf10*/  LDCU UR4, c[0x0][0x50c] ;  /* 0x0000a180ff0477ac */ /* 0x000ee40008000800 */
[----:B------:R-:W-:Y:S01]  /*1bf20*/  @P1 STS.128 [R27+0x11800], RZ ;  /* 0x011800ff1b001388 */ /* 0x000fe20000000c00 */
[----:B------:R-:W-:-:S03]  /*1bf30*/  IMAD.MOV.U32 R2, RZ, RZ, 0x20 ;  /* 0x00000020ff027424 */ /* 0x000fc600078e00ff */
[----:B------:R-:W-:Y:S04]  /*1bf40*/  LDSM.16.M88.4 R32, [R112+0x2800] ;  /* 0x002800007020783b */ /* 0x000fe80000000200 */
[----:B--2---:R-:W-:Y:S04]  /*1bf50*/  LDSM.16.M88.4 R8, [R0] ;  /* 0x000000000008783b */ /* 0x004fe80000000200 */
[----:B------:R-:W-:Y:S04]  /*1bf60*/  LDSM.16.M88.4 R48, [R112+0x3000] ;  /* 0x003000007030783b */ /* 0x000fe80000000200 */
[----:B------:R-:W-:Y:S04]  /*1bf70*/  LDSM.16.M88.4 R40, [R112+0x3800] ;  /* 0x003800007028783b */ /* 0x000fe80000000200 */
[----:B------:R-:W-:Y:S04]  /*1bf80*/  LDSM.16.M88.4 R64, [R112+0x4000] ;  /* 0x004000007040783b */ /* 0x000fe80000000200 */
[----:B-1----:R-:W1:Y:S01]  /*1bf90*/  LDSM.16.M88.4 R12, [R112+0x2000] ;  /* 0x00200000700c783b */ /* 0x002e620000000200 */
[----:B------:R-:W-:-:S03]  /*1bfa0*/  SEL R6, R2, 0xffffffe0, !P3 ;  /* 0xffffffe002067807 */ /* 0x000fc60005800000 */
[----:B------:R-:W-:Y:S02]  /*1bfb0*/  LDSM.16.M88.4 R60, [R112+0x4800] ;  /* 0x00480000703c783b */ /* 0x000fe40000000200 */
[--C-:B------:R-:W-:Y:S02]  /*1bfc0*/  IMAD.IADD R7, R0, 0x1, R6.reuse ;  /* 0x0000000100077824 */ /* 0x100fe400078e0206 */
[----:B------:R-:W-:Y:S01]  /*1bfd0*/  IMAD.IADD R2, R112, 0x1, R6 ;  /* 0x0000000170027824 */ /* 0x000fe200078e0206 */
[----:B------:R-:W0:Y:S04]  /*1bfe0*/  LDGDEPBAR ;  /* 0x00000000000079af */ /* 0x000e280000000000 */
[----:B------:R-:W-:Y:S04]  /*1bff0*/  LDSM.16.M88.4 R20, [R7] ;  /* 0x000000000714783b */ /* 0x000fe80000000200 */
[----:B------:R-:W2:Y:S04]  /*1c000*/  LDSM.16.M88.4 R28, [R2+0x2000] ;  /* 0x00200000021c783b */ /* 0x000ea80000000200 */
[----:B------:R-:W4:Y:S04]  /*1c010*/  LDSM.16.M88.4 R52, [R2+0x2800] ;  /* 0x002800000234783b */ /* 0x000f280000000200 */
[----:B------:R-:W5:Y:S04]  /*1c020*/  LDSM.16.M88.4 R44, [R2+0x3000] ;  /* 0x00300000022c783b */ /* 0x000f680000000200 */
[----:B------:R-:W3:Y:S01]  /*1c030*/  LDSM.16.M88.4 R56, [R2+0x3800] ;  /* 0x003800000238783b */ /* 0x000ee20000000200 */
[C---:B-1----:R-:W-:Y:S08]  /*1c040*/  HMMA.16816.F32.BF16 R16, R8.reuse, R12, RZ ;  /* 0x0000000c0810723c */ /* 0x042ff000000418ff */
[----:B------:R-:W-:-:S12]  /*1c050*/  HMMA.16816.F32.BF16 R12, R8, R14, RZ ;  /* 0x0000000e080c723c */ /* 0x000fd800000418ff */
[C---:B--2---:R-:W-:Y:S08]  /*1c060*/  HMMA.16816.F32.BF16 R68, R20.reuse, R28, R16 ;  /* 0x0000001c1444723c */ /* 0x044ff00000041810 */
[----:B------:R-:W-:Y:S08]  /*1c070*/  HMMA.16816.F32.BF16 R72, R20, R30, R12 ;  /* 0x0000001e1448723c */ /* 0x000ff0000004180c */
[C---:B------:R-:W-:Y:S08]  /*1c080*/  HMMA.16816.F32.BF16 R28, R8.reuse, R32, RZ ;  /* 0x00000020081c723c */ /* 0x040ff000000418ff */
[C---:B------:R-:W-:Y:S08]  /*1c090*/  HMMA.16816.F32.BF16 R16, R8.reuse, R34, RZ ;  /* 0x000000220810723c */ /* 0x040ff000000418ff */
[----:B------:R-:W-:Y:S01]  /*1c0a0*/  HMMA.16816.F32.BF16 R12, R8, R48, RZ ;  /* 0x00000030080c723c */ /* 0x000fe200000418ff */
[----:B------:R-:W-:-:S07]  /*1c0b0*/  IMAD.IADD R0, R0, 0x1, R24 ;  /* 0x0000000100007824 */ /* 0x000fce00078e0218 */
[C---:B----4-:R-:W-:Y:S08]  /*1c0c0*/  HMMA.16816.F32.BF16 R76, R20.reuse, R52, R28 ;  /* 0x00000034144c723c */ /* 0x050ff0000004181c */
[----:B------:R-:W-:Y:S01]  /*1c0d0*/  HMMA.16816.F32.BF16 R80, R20, R54, R16 ;  /* 0x000000361450723c */ /* 0x000fe20000041810 */
[----:B------:R-:W1:Y:S04]  /*1c0e0*/  LDSM.16.M88.4 R52, [R2+0x4000] ;  /* 0x004000000234783b */ /* 0x000e680000000200 */
[----:B------:R2:W-:Y:S03]  /*1c0f0*/  LDSM.16.M88.4 R16, [R0] ;  /* 0x000000000010783b */ /* 0x0005e60000000200 */
[----:B------:R-:W-:Y:S01]  /*1c100*/  HMMA.16816.F32.BF16 R28, R8, R50, RZ ;  /* 0x00000032081c723c */ /* 0x000fe200000418ff */
[----:B------:R-:W4:Y:S07]  /*1c110*/  LDSM.16.M88.4 R48, [R88+0x2000] ;  /* 0x002000005830783b */ /* 0x000f2e0000000200 */
[----:B-----5:R-:W-:Y:S08]  /*1c120*/  HMMA.16816.F32.BF16 R84, R20, R44, R12 ;  /* 0x0000002c1454723c */ /* 0x020ff0000004180c */
[----:B------:R-:W-:Y:S01]  /*1c130*/  HMMA.16816.F32.BF16 R12, R8, R40, RZ ;  /* 0x00000028080c723c */ /* 0x000fe200000418ff */
[----:B--2---:R-:W-:-:S07]  /*1c140*/  IMAD.IADD R0, R6, 0x1, R0 ;  /* 0x0000000106007824 */ /* 0x004fce00078e0200 */
[----:B------:R-:W-:Y:S01]  /*1c150*/  HMMA.16816.F32.BF16 R32, R8, R64, RZ ;  /* 0x000000400820723c */ /* 0x000fe200000418ff */
[----:B------:R-:W-:-:S07]  /*1c160*/  IMAD.IADD R6, R6, 0x1, R88 ;  /* 0x0000000106067824 */ /* 0x000fce00078e0258 */
[----:B------:R-:W-:Y:S01]  /*1c170*/  HMMA.16816.F32.BF16 R92, R20, R46, R28 ;  /* 0x0000002e145c723c */ /* 0x000fe2000004181c */
[----:B------:R-:W-:Y:S07]  /*1c180*/  LDSM.16.M88.4 R44, [R6+0x2000] ;  /* 0x00200000062c783b */ /* 0x000fee0000000200 */
[----:B------:R-:W-:Y:S08]  /*1c190*/  HMMA.16816.F32.BF16 R28, R8, R42, RZ ;  /* 0x0000002a081c723c */ /* 0x000ff000000418ff */
[C---:B---3--:R-:W-:Y:S01]  /*1c1a0*/  HMMA.16816.F32.BF16 R104, R20.reuse, R56, R12 ;  /* 0x000000381468723c */ /* 0x048fe2000004180c */
[----:B------:R-:W2:Y:S07]  /*1c1b0*/  LDSM.16.M88.4 R12, [R0] ;  /* 0x00000000000c783b */ /* 0x000eae0000000200 */
[----:B-1----:R-:W-:Y:S08]  /*1c1c0*/  HMMA.16816.F32.BF16 R120, R20, R52, R32 ;  /* 0x000000341478723c */ /* 0x002ff00000041820 */
[----:B------:R-:W-:Y:S01]  /*1c1d0*/  HMMA.16816.F32.BF16 R32, R8, R66, RZ ;  /* 0x000000420820723c */ /* 0x000fe200000418ff */
[----:B------:R-:W-:Y:S07]  /*1c1e0*/  LDSM.16.M88.4 R64, [R2+0x5000] ;  /* 0x005000000240783b */ /* 0x000fee0000000200 */
[----:B----4-:R-:W-:Y:S01]  /*1c1f0*/  HMMA.16816.F32.BF16 R40, R16, R50, R72 ;  /* 0x000000321028723c */ /* 0x010fe20000041848 */
[----:B------:R-:W1:Y:S07]  /*1c200*/  LDSM.16.M88.4 R72, [R2+0x4800] ;  /* 0x004800000248783b */ /* 0x000e6e0000000200 */
[----:B------:R-:W-:Y:S01]  /*1c210*/  HMMA.16816.F32.BF16 R116, R20, R58, R28 ;  /* 0x0000003a1474723c */ /* 0x000fe2000004181c */
[----:B------:R-:W3:Y:S07]  /*1c220*/  LDSM.16.M88.4 R56, [R88+0x2800] ;  /* 0x002800005838783b */ /* 0x000eee0000000200 */
[----:B------:R-:W-:Y:S01]  /*1c230*/  HMMA.16816.F32.BF16 R28, R16, R48, R68 ;  /* 0x00000030101c723c */ /* 0x000fe20000041844 */
[----:B------:R-:W-:Y:S04]  /*1c240*/  LDSM.16.M88.4 R48, [R6+0x2800] ;  /* 0x002800000630783b */ /* 0x000fe80000000200 */
[----:B------:R-:W-:Y:S03]  /*1c250*/  LDSM.16.M88.4 R68, [R88+0x3000] ;  /* 0x003000005844783b */ /* 0x000fe60000000200 */
[----:B------:R-:W-:Y:S01]  /*1c260*/  HMMA.16816.F32.BF16 R128, R20, R54, R32 ;  /* 0x000000361480723c */ /* 0x000fe20000041820 */
[----:B------:R-:W4:Y:S07]  /*1c270*/  LDSM.16.M88.4 R52, [R112+0x5000] ;  /* 0x005000007034783b */ /* 0x000f2e0000000200 */
[----:B------:R-:W-:Y:S08]  /*1c280*/  HMMA.16816.F32.BF16 R32, R8, R60, RZ ;  /* 0x0000003c0820723c */ /* 0x000ff000000418ff */
[----:B--2---:R-:W-:-:S12]  /*1c290*/  HMMA.16816.F32.BF16 R28, R12, R44, R28 ;  /* 0x0000002c0c1c723c */ /* 0x004fd8000004181c */
[----:B-1----:R-:W-:Y:S08]  /*1c2a0*/  HMMA.16816.F32.BF16 R124, R20, R72, R32 ;  /* 0x00000048147c723c */ /* 0x002ff00000041820 */
[----:B------:R-:W-:Y:S01]  /*1c2b0*/  HMMA.16816.F32.BF16 R32, R8, R62, RZ ;  /* 0x0000003e0820723c */ /* 0x000fe200000418ff */
[----:B------:R-:W-:Y:S01]  /*1c2c0*/  FMUL.FTZ R0, R28, UR4 ;  /* 0x000000041c007c20 */ /* 0x000fe20008410000 */
[----:B------:R-:W1:Y:S06]  /*1c2d0*/  LDSM.16.M88.4 R60, [R112+0x5800] ;  /* 0x00580000703c783b */ /* 0x000e6c0000000200 */
[----:B------:R-:W-:Y:S01]  /*1c2e0*/  HMMA.16816.F32.BF16 R44, R12, R46, R40 ;  /* 0x0000002e0c2c723c */ /* 0x000fe20000041828 */
[----:B------:R2:W-:Y:S07]  /*1c2f0*/  MUFU.TANH R90, R0 ;  /* 0x00000000005a7308 */ /* 0x0005ee0000002400 */
[----:B---3--:R-:W-:Y:S01]  /*1c300*/  HMMA.16816.F32.BF16 R40, R16, R56, R76 ;  /* 0x000000381028723c */ /* 0x008fe2000004184c */
[----:B--2---:R-:W-:-:S04]  /*1c310*/  FMUL.FTZ R0, R29, UR4 ;  /* 0x000000041d007c20 */ /* 0x004fc80008410000 */
[----:B------:R2:W-:Y:S03]  /*1c320*/  MUFU.TANH R208, R0 ;  /* 0x0000000000d07308 */ /* 0x0005e60000002400 */
[----:B------:R-:W-:Y:S01]  /*1c330*/  HMMA.16816.F32.BF16 R108, R20, R74, R32 ;  /* 0x0000004a146c723c */ /* 0x000fe20000041820 */
[----:B------:R-:W-:Y:S07]  /*1c340*/  LDSM.16.M88.4 R72, [R88+0x3800] ;  /* 0x003800005848783b */ /* 0x000fee0000000200 */
[----:B----4-:R-:W-:Y:S01]  /*1c350*/  HMMA.16816.F32.BF16 R32, R8, R52, RZ ;  /* 0x000000340820723c */ /* 0x010fe200000418ff */
[----:B--2---:R-:W-:-:S04]  /*1c360*/  FMUL.FTZ R0, R30, UR4 ;  /* 0x000000041e007c20 */ /* 0x004fc80008410000 */
[----:B------:R2:W3:Y:S03]  /*1c370*/  MUFU.TANH R24, R0 ;  /* 0x0000000000187308 */ /* 0x0004e60000002400 */
[----:B------:R-:W-:Y:S01]  /*1c380*/  HMMA.16816.F32.BF16 R40, R12, R48, R40 ;  /* 0x000000300c28723c */ /* 0x000fe20000041828 */
[----:B--2---:R-:W-:-:S07]  /*1c390*/  FMUL.FTZ R0, R31, UR4 ;  /* 0x000000041f007c20 */ /* 0x004fce0008410000 */
[----:B------:R-:W-:Y:S01]  /*1c3a0*/  HMMA.16816.F32.BF16 R28, R16, R58, R80 ;  /* 0x0000003a101c723c */ /* 0x000fe20000041850 */
[----:B------:R-:W2:Y:S01]  /*1c3b0*/  LDSM.16.M88.4 R56, [R6+0x3000] ;  /* 0x003000000638783b */ /* 0x000ea20000000200 */
[----:B------:R4:W5:Y:S02]  /*1c3c0*/  MUFU.TANH R91, R0 ;  /* 0x00000000005b7308 */ /* 0x0009640000002400 */
[----:B----4-:R-:W-:-:S06]  /*1c3d0*/  FMUL.FTZ R0, R44, UR4 ;  /* 0x000000042c007c20 */ /* 0x010fcc0008410000 */
[----:B------:R4:W-:Y:S01]  /*1c3e0*/  MUFU.TANH R89, R0 ;  /* 0x0000000000597308 */ /* 0x0009e20000002400 */
[----:B------:R-:W-:Y:S01]  /*1c3f0*/  HMMA.16816.F32.BF16 R100, R20, R64, R32 ;  /* 0x000000401464723c */ /* 0x000fe20000041820 */
[----:B----4-:R-:W-:-:S06]  /*1c400*/  FMUL.FTZ R0, R45, UR4 ;  /* 0x000000042d007c20 */ /* 0x010fcc0008410000 */
[----:B------:R4:W-:Y:S01]  /*1c410*/  MUFU.TANH R247, R0 ;  /* 0x0000000000f77308 */ /* 0x0009e20000002400 */
[----:B------:R-:W-:Y:S01]  /*1c420*/  HMMA.16816.F32.BF16 R32, R8, R54, RZ ;  /* 0x000000360820723c */ /* 0x000fe200000418ff */
[----:B------:R-:W3:Y:S01]  /*1c430*/  LDSM.16.M88.4 R52, [R2+0x5800] ;  /* 0x005800000234783b */ /* 0x000ee20000000200 */
[----:B----4-:R-:W-:-:S05]  /*1c440*/  FMUL.FTZ R0, R46, UR4 ;  /* 0x000000042e007c20 */ /* 0x010fca0008410000 */
[----:B------:R4:W5:Y:S02]  /*1c450*/  MUFU.TANH R39, R0 ;  /* 0x0000000000277308 */ /* 0x0009640000002400 */
[----:B----4-:R-:W-:Y:S02]  /*1c460*/  FMUL.FTZ R0, R47, UR4 ;  /* 0x000000042f007c20 */ /* 0x010fe40008410000 */
[----:B------:R-:W-:Y:S01]  /*1c470*/  HMMA.16816.F32.BF16 R44, R12, R50, R28 ;  /* 0x000000320c2c723c */ /* 0x000fe2000004181c */
[----:B------:R-:W4:Y:S03]  /*1c480*/  LDSM.16.M88.4 R48, [R6+0x3800] ;  /* 0x003800000630783b */ /* 0x000f260000000200 */
[----:B------:R1:W5:Y:S04]  /*1c490*/  MUFU.TANH R202, R0 ;  /* 0x0000000000ca7308 */ /* 0x0003680000002400 */
[----:B------:R-:W-:Y:S01]  /*1c4a0*/  HMMA.16816.F32.BF16 R28, R16, R68, R84 ;  /* 0x00000044101c723c */ /* 0x000fe20000041854 */
[----:B------:R-:W-:Y:S01]  /*1c4b0*/  LDSM.16.M88.4 R84, [R88+0x6000] ;  /* 0x006000005854783b */ /* 0x000fe20000000200 */
[----:B-1----:R-:W-:-:S04]  /*1c4c0*/  FMUL.FTZ R0, R40, UR4 ;  /* 0x0000000428007c20 */ /* 0x002fc80008410000 */
[----:B------:R1:W5:Y:S02]  /*1c4d0*/  MUFU.TANH R207, R0 ;  /* 0x0000000000cf7308 */ /* 0x0003640000002400 */
[----:B------:R-:W-:Y:S01]  /*1c4e0*/  HMMA.16816.F32.BF16 R96, R20, R66, R32 ;  /* 0x000000421460723c */ /* 0x000fe20000041820 */
[----:B------:R-:W-:Y:S01]  /*1c4f0*/  LDSM.16.M88.4 R64, [R88+0x4000] ;  /* 0x004000005840783b */ /* 0x000fe20000000200 */
[----:B-1----:R-:W-:-:S04]  /*1c500*/  FMUL.FTZ R0, R41, UR4 ;  /* 0x0000000429007c20 */ /* 0x002fc80008410000 */
[----:B------:R1:W-:Y:S02]  /*1c510*/  MUFU.TANH R246, R0 ;  /* 0x0000000000f67308 */ /* 0x0003e40000002400 */
[----:B------:R-:W-:Y:S01]  /*1c520*/  HMMA.16816.F32.BF16 R32, R8, R60, RZ ;  /* 0x0000003c0820723c */ /* 0x000fe200000418ff */
[----:B-1----:R-:W-:-:S05]  /*1c530*/  FMUL.FTZ R0, R42, UR4 ;  /* 0x000000042a007c20 */ /* 0x002fca0008410000 */
[----:B------:R1:W5:Y:S02]  /*1c540*/  MUFU.TANH R196, R0 ;  /* 0x0000000000c47308 */ /* 0x0003640000002400 */
[----:B-1----:R-:W-:Y:S02]  /*1c550*/  FMUL.FTZ R0, R43, UR4 ;  /* 0x000000042b007c20 */ /* 0x002fe40008410000 */
[----:B--2---:R-:W-:Y:S04]  /*1c560*/  HMMA.16816.F32.BF16 R40, R12, R56, R28 ;  /* 0x000000380c28723c */ /* 0x004fe8000004181c */
[----:B------:R1:W2:Y:S04]  /*1c570*/  MUFU.TANH R197, R0 ;  /* 0x0000000000c57308 */ /* 0x0002a80000002400 */
[----:B------:R-:W-:Y:S01]  /*1c580*/  HMMA.16816.F32.BF16 R28, R16, R70, R92 ;  /* 0x00000046101c723c */ /* 0x000fe2000004185c */
[----:B------:R-:W-:Y:S01]  /*1c590*/  LDSM.16.M88.4 R68, [R88+0x5800] ;  /* 0x005800005844783b */ /* 0x000fe20000000200 */
[----:B-1----:R-:W-:-:S04]  /*1c5a0*/  FMUL.FTZ R0, R44, UR4 ;  /* 0x000000042c007c20 */ /* 0x002fc80008410000 */
[----:B------:R1:W-:Y:S02]  /*1c5b0*/  MUFU.TANH R245, R0 ;  /* 0x0000000000f57308 */ /* 0x0003e40000002400 */
[----:B---3--:R-:W-:Y:S01]  /*1c5c0*/  HMMA.16816.F32.BF16 R92, R20, R52, R32 ;  /* 0x00000034145c723c */ /* 0x008fe20000041820 */
[----:B-1----:R-:W-:-:S05]  /*1c5d0*/  FMUL.FTZ R0, R45, UR4 ;  /* 0x000000042d007c20 */ /* 0x002fca0008410000 */
[----:B------:R1:W3:Y:S02]  /*1c5e0*/  MUFU.TANH R244, R0 ;  /* 0x0000000000f47308 */ /* 0x0002e40000002400 */
[----:B------:R-:W-:Y:S01]  /*1c5f0*/  HMMA.16816.F32.BF16 R32, R8, R62, RZ ;  /* 0x0000003e0820723c */ /* 0x000fe200000418ff */
[----:B------:R-:W-:Y:S01]  /*1c600*/  LDSM.16.M88.4 R60, [R2+0x6000] ;  /* 0x00600000023c783b */ /* 0x000fe20000000200 */
[----:B-1----:R-:W-:-:S04]  /*1c610*/  FMUL.FTZ R0, R46, UR4 ;  /* 0x000000042e007c20 */ /* 0x002fc80008410000 */
[----:B------:R1:W-:Y:S02]  /*1c620*/  MUFU.TANH R187, R0 ;  /* 0x0000000000bb7308 */ /* 0x0003e40000002400 */
[----:B-1----:R-:W-:Y:S02]  /*1c630*/  FMUL.FTZ R0, R47, UR4 ;  /* 0x000000042f007c20 */ /* 0x002fe40008410000 */
[----:B------:R-:W-:Y:S01]  /*1c640*/  HMMA.16816.F32.BF16 R44, R12, R58, R28 ;  /* 0x0000003a0c2c723c */ /* 0x000fe2000004181c */
[----:B------:R-:W1:Y:S03]  /*1c650*/  LDSM.16.M88.4 R56, [R112+0x6000] ;  /* 0x006000007038783b */ /* 0x000e660000000200 */
[----:B------:R4:W3:Y:S04]  /*1c660*/  MUFU.TANH R38, R0 ;  /* 0x0000000000267308 */ /* 0x0008e80000002400 */
[----:B------:R-:W-:Y:S01]  /*1c670*/  HMMA.16816.F32.BF16 R28, R16, R72, R104 ;  /* 0x00000048101c723c */ /* 0x000fe20000041868 */
[----:B----4-:R-:W-:-:S04]  /*1c680*/  FMUL.FTZ R0, R40, UR4 ;  /* 0x0000000428007c20 */ /* 0x010fc80008410000 */
[----:B------:R4:W3:Y:S03]  /*1c690*/  MUFU.TANH R242, R0 ;  /* 0x0000000000f27308 */ /* 0x0008e60000002400 */
[----:B------:R-:W-:Y:S01]  /*1c6a0*/  HMMA.16816.F32.BF16 R80, R20, R54, R32 ;  /* 0x000000361450723c */ /* 0x000fe20000041820 */
[----:B------:R-:W5:Y:S01]  /*1c6b0*/  LDSM.16.M88.4 R52, [R6+0x4000] ;  /* 0x004000000634783b */ /* 0x000f620000000200 */
[----:B----4-:R-:W-:-:S04]  /*1c6c0*/  FMUL.FTZ R0, R41, UR4 ;  /* 0x0000000429007c20 */ /* 0x010fc80008410000 */
[----:B------:R4:W-:Y:S02]  /*1c6d0*/  MUFU.TANH R243, R0 ;  /* 0x0000000000f37308 */ /* 0x0009e40000002400 */
[----:B----4-:R-:W-:-:S06]  /*1c6e0*/  FMUL.FTZ R0, R42, UR4 ;  /* 0x000000042a007c20 */ /* 0x010fcc0008410000 */
[----:B------:R4:W3:Y:S02]  /*1c6f0*/  MUFU.TANH R37, R0 ;  /* 0x0000000000257308 */ /* 0x0008e40000002400 */
[----:B----4-:R-:W-:Y:S02]  /*1c700*/  FMUL.FTZ R0, R43, UR4 ;  /* 0x000000042b007c20 */ /* 0x010fe40008410000 */
[----:B------:R-:W-:Y:S04]  /*1c710*/  HMMA.16816.F32.BF16 R40, R12, R48, R28 ;  /* 0x000000300c28723c */ /* 0x000fe8000004181c */
[----:B------:R4:W-:Y:S04]  /*1c720*/  MUFU.TANH R240, R0 ;  /* 0x0000000000f07308 */ /* 0x0009e80000002400 */
[----:B------:R-:W-:Y:S01]  /*1c730*/  HMMA.16816.F32.BF16 R28, R16, R74, R116 ;  /* 0x0000004a101c723c */ /* 0x000fe20000041874 */
[----:B------:R-:W2:Y:S01]  /*1c740*/  LDSM.16.M88.4 R72, [R88+0x4800] ;  /* 0x004800005848783b */ /* 0x000ea20000000200 */
[----:B----4-:R-:W-:-:S04]  /*1c750*/  FMUL.FTZ R0, R44, UR4 ;  /* 0x000000042c007c20 */ /* 0x010fc80008410000 */
[----:B------:R4:W-:Y:S02]  /*1c760*/  MUFU.TANH R236, R0 ;  /* 0x0000000000ec7308 */ /* 0x0009e40000002400 */
[----:B-1----:R-:W-:Y:S01]  /*1c770*/  HMMA.16816.F32.BF16 R32, R8, R56, RZ ;  /* 0x000000380820723c */ /* 0x002fe200000418ff */
[----:B----4-:R-:W-:-:S05]  /*1c780*/  FMUL.FTZ R0, R45, UR4 ;  /* 0x000000042d007c20 */ /* 0x010fca0008410000 */
[----:B------:R1:W-:Y:S06]  /*1c790*/  MUFU.TANH R241, R0 ;  /* 0x0000000000f17308 */ /* 0x0003ec0000002400 */
[----:B------:R-:W-:Y:S01]  /*1c7a0*/  HMMA.16816.F32.BF16 R48, R12, R50, R28 ;  /* 0x000000320c30723c */ /* 0x000fe2000004181c */
[----:B-1----:R-:W-:-:S04]  /*1c7b0*/  FMUL.FTZ R0, R46, UR4 ;  /* 0x000000042e007c20 */ /* 0x002fc80008410000 */
[----:B------:R1:W4:Y:S03]  /*1c7c0*/  MUFU.TANH R26, R0 ;  /* 0x00000000001a7308 */ /* 0x0003260000002400 */
[----:B------:R-:W-:Y:S01]  /*1c7d0*/  HMMA.16816.F32.BF16 R28, R16, R64, R120 ;  /* 0x00000040101c723c */ /* 0x000fe20000041878 */
[----:B-1----:R-:W-:-:S04]  /*1c7e0*/  FMUL.FTZ R0, R47, UR4 ;  /* 0x000000042f007c20 */ /* 0x002fc80008410000 */
[----:B------:R1:W-:Y:S02]  /*1c7f0*/  MUFU.TANH R178, R0 ;  /* 0x0000000000b27308 */ /* 0x0003e40000002400 */
[----:B-1----:R-:W-:-:S06]  /*1c800*/  FMUL.FTZ R0, R40, UR4 ;  /* 0x0000000428007c20 */ /* 0x002fcc0008410000 */
[----:B------:R1:W-:Y:S01]  /*1c810*/  MUFU.TANH R234, R0 ;  /* 0x0000000000ea7308 */ /* 0x0003e20000002400 */
[----:B------:R-:W-:Y:S01]  /*1c820*/  HMMA.16816.F32.BF16 R76, R20, R60, R32 ;  /* 0x0000003c144c723c */ /* 0x000fe20000041820 */
[----:B-1----:R-:W-:-:S06]  /*1c830*/  FMUL.FTZ R0, R41, UR4 ;  /* 0x0000000429007c20 */ /* 0x002fcc0008410000 */
[----:B------:R1:W-:Y:S01]  /*1c840*/  MUFU.TANH R235, R0 ;  /* 0x0000000000eb7308 */ /* 0x0003e20000002400 */
[----:B------:R-:W-:Y:S01]  /*1c850*/  HMMA.16816.F32.BF16 R32, R16, R66, R128 ;  /* 0x000000421020723c */ /* 0x000fe20000041880 */
[----:B------:R-:W3:Y:S01]  /*1c860*/  LDSM.16.M88.4 R64, [R6+0x4800] ;  /* 0x004800000640783b */ /* 0x000ee20000000200 */
[----:B-1----:R-:W-:-:S05]  /*1c870*/  FMUL.FTZ R0, R42, UR4 ;  /* 0x000000042a007c20 */ /* 0x002fca0008410000 */
[----:B------:R1:W4:Y:S01]  /*1c880*/  MUFU.TANH R176, R0 ;  /* 0x0000000000b07308 */ /* 0x0003220000002400 */
[----:B-----5:R-:W-:Y:S01]  /*1c890*/  HMMA.16816.F32.BF16 R44, R12, R52, R28 ;  /* 0x000000340c2c723c */ /* 0x020fe2000004181c */
[----:B-1----:R-:W-:-:S07]  /*1c8a0*/  FMUL.FTZ R0, R43, UR4 ;  /* 0x000000042b007c20 */ /* 0x002fce0008410000 */
[----:B------:R-:W-:Y:S01]  /*1c8b0*/  HMMA.16816.F32.BF16 R40, R8, R58, RZ ;  /* 0x0000003a0828723c */ /* 0x000fe200000418ff */
[----:B------:R-:W1:Y:S01]  /*1c8c0*/  LDSM.16.M88.4 R56, [R88+0x5000] ;  /* 0x005000005838783b */ /* 0x000e620000000200 */
[----:B------:R5:W4:Y:S02]  /*1c8d0*/  MUFU.TANH R231, R0 ;  /* 0x0000000000e77308 */ /* 0x000b240000002400 */
[----:B-----5:R-:W-:-:S06]  /*1c8e0*/  FMUL.FTZ R0, R48, UR4 ;  /* 0x0000000430007c20 */ /* 0x020fcc0008410000 */
[----:B------:R5:W4:Y:S10]  /*1c8f0*/  MUFU.TANH R232, R0 ;  /* 0x0000000000e87308 */ /* 0x000b340000002400 */
[----:B------:R-:W-:Y:S01]  /*1c900*/  HMMA.16816.F32.BF16 R120, R20, R62, R40 ;  /* 0x0000003e1478723c */ /* 0x000fe20000041828 */
[----:B------:R-:W4:Y:S01]  /*1c910*/  LDSM.16.M88.4 R60, [R6+0x5000] ;  /* 0x00500000063c783b */ /* 0x000f220000000200 */
[----:B-----5:R-:W-:-:S04]  /*1c920*/  FMUL.FTZ R0, R49, UR4 ;  /* 0x0000000431007c20 */ /* 0x020fc80008410000 */
[----:B------:R5:W-:Y:S02]  /*1c930*/  MUFU.TANH R233, R0 ;  /* 0x0000000000e97308 */ /* 0x000be40000002400 */
[----:B--2---:R-:W-:Y:S01]  /*1c940*/  HMMA.16816.F32.BF16 R28, R16, R72, R124 ;  /* 0x00000048101c723c */ /* 0x004fe2000004187c */
[----:B-----5:R-:W-:-:S05]  /*1c950*/  FMUL.FTZ R0, R50, UR4 ;  /* 0x0000000432007c20 */ /* 0x020fca0008410000 */
[----:B------:R2:W5:Y:S02]  /*1c960*/  MUFU.TANH R25, R0 ;  /* 0x0000000000197308 */ /* 0x0005640000002400 */
[----:B------:R-:W-:Y:S01]  /*1c970*/  HMMA.16816.F32.BF16 R40, R12, R54, R32 ;  /* 0x000000360c28723c */ /* 0x000fe20000041820 */
[----:B--2---:R-:W-:-:S05]  /*1c980*/  FMUL.FTZ R0, R51, UR4 ;  /* 0x0000000433007c20 */ /* 0x004fca0008410000 */
[----:B------:R2:W5:Y:S02]  /*1c990*/  MUFU.TANH R229, R0 ;  /* 0x0000000000e57308 */ /* 0x0005640000002400 */
[----:B--2---:R-:W-:-:S06]  /*1c9a0*/  FMUL.FTZ R0, R44, UR4 ;  /* 0x000000042c007c20 */ /* 0x004fcc0008410000 */
[----:B------:R2:W5:Y:S01]  /*1c9b0*/  MUFU.TANH R230, R0 ;  /* 0x0000000000e67308 */ /* 0x0005620000002400 */
[----:B------:R-:W-:Y:S01]  /*1c9c0*/  HMMA.16816.F32.BF16 R48, R16, R74, R108 ;  /* 0x0000004a1030723c */ /* 0x000fe2000004186c */
[----:B--2---:R-:W-:-:S06]  /*1c9d0*/  FMUL.FTZ R0, R45, UR4 ;  /* 0x000000042d007c20 */ /* 0x004fcc0008410000 */
[----:B------:R2:W-:Y:S01]  /*1c9e0*/  MUFU.TANH R228, R0 ;  /* 0x0000000000e47308 */ /* 0x0005e20000002400 */
[----:B---3--:R-:W-:Y:S01]  /*1c9f0*/  HMMA.16816.F32.BF16 R28, R12, R64, R28 ;  /* 0x000000400c1c723c */ /* 0x008fe2000004181c */
[----:B--2---:R-:W-:-:S06]  /*1ca00*/  FMUL.FTZ R0, R46, UR4 ;  /* 0x000000042e007c20 */ /* 0x004fcc0008410000 */
[----:B------:R2:W3:Y:S02]  /*1ca10*/  MUFU.TANH R227, R0 ;  /* 0x0000000000e37308 */ /* 0x0004e40000002400 */
[----:B--2---:R-:W-:Y:S01]  /*1ca20*/  FMUL.FTZ R0, R47, UR4 ;  /* 0x000000042f007c20 */ /* 0x004fe20008410000 */
[----:B-1----:R-:W-:Y:S01]  /*1ca30*/  HMMA.16816.F32.BF16 R52, R16, R56, R100 ;  /* 0x000000381034723c */ /* 0x002fe20000041864 */
[----:B------:R-:W-:Y:S04]  /*1ca40*/  LDSM.16.M88.4 R44, [R112+0x7000] ;  /* 0x00700000702c783b */ /* 0x000fe80000000200 */
[----:B------:R1:W2:Y:S02]  /*1ca50*/  MUFU.TANH R177, R0 ;  /* 0x0000000000b17308 */ /* 0x0002a40000002400 */
[----:B-1----:R-:W-:-:S06]  /*1ca60*/  FMUL.FTZ R0, R40, UR4 ;  /* 0x0000000428007c20 */ /* 0x002fcc0008410000 */
[----:B------:R1:W-:Y:S02]  /*1ca70*/  MUFU.TANH R225, R0 ;  /* 0x0000000000e17308 */ /* 0x0003e40000002400 */
[----:B-1----:R-:W-:-:S06]  /*1ca80*/  FMUL.FTZ R0, R41, UR4 ;  /* 0x0000000429007c20 */ /* 0x002fcc0008410000 */
[----:B------:R1:W2:Y:S02]  /*1ca90*/  MUFU.TANH R226, R0 ;  /* 0x0000000000e27308 */ /* 0x0002a40000002400 */
[----:B-1----:R-:W-:-:S06]  /*1caa0*/  FMUL.FTZ R0, R42, UR4 ;  /* 0x000000042a007c20 */ /* 0x002fcc0008410000 */
        /* <DEDUP_REMOVED lines=11> */
[----:B-1----:R-:W-:Y:S01]  /*1cb60*/  FMUL.FTZ R0, R31, UR4 ;  /* 0x000000041f007c20 */ /* 0x002fe20008410000 */
[----:B------:R-:W-:Y:S01]  /*1cb70*/  HMMA.16816.F32.BF16 R72, R16, R58, R96 ;  /* 0x0000003a1048723c */ /* 0x000fe20000041860 */
[----:B------:R-:W1:Y:S04]  /*1cb80*/  LDSM.16.M88.4 R56, [R6+0x5800] ;  /* 0x005800000638783b */ /* 0x000e680000000200 */
[----:B------:R4:W2:Y:S01]  /*1cb90*/  MUFU.TANH R179, R0 ;  /* 0x0000000000b37308 */ /* 0x0008a20000002400 */
[----:B------:R-:W5:Y:S01]  /*1cba0*/  LDSM.16.M88.4 R28, [R112+0x7800] ;  /* 0x00780000701c783b */ /* 0x000f620000000200 */
[----:B----4-:R-:W-:-:S06]  /*1cbb0*/  FMUL.FTZ R0, R40, UR4 ;  /* 0x0000000428007c20 */ /* 0x010fcc0008410000 */
[----:B------:R4:W2:Y:S01]  /*1cbc0*/  MUFU.TANH R194, R0 ;  /* 0x0000000000c27308 */ /* 0x0008a20000002400 */
[----:B------:R-:W-:Y:S01]  /*1cbd0*/  HMMA.16816.F32.BF16 R52, R12, R60, R52 ;  /* 0x0000003c0c34723c */ /* 0x000fe20000041834 */
[----:B----4-:R-:W-:-:S06]  /*1cbe0*/  FMUL.FTZ R0, R41, UR4 ;  /* 0x0000000429007c20 */ /* 0x010fcc0008410000 */
[----:B------:R4:W-:Y:S02]  /*1cbf0*/  MUFU.TANH R217, R0 ;  /* 0x0000000000d97308 */ /* 0x0009e40000002400 */
[----:B----4-:R-:W-:-:S06]  /*1cc00*/  FMUL.FTZ R0, R42, UR4 ;  /* 0x000000042a007c20 */ /* 0x010fcc0008410000 */
[----:B------:R4:W2:Y:S02]  /*1cc10*/  MUFU.TANH R185, R0 ;  /* 0x0000000000b97308 */ /* 0x0008a40000002400 */
[----:B----4-:R-:W-:Y:S02]  /*1cc20*/  FMUL.FTZ R0, R43, UR4 ;  /* 0x000000042b007c20 */ /* 0x010fe40008410000 */
[----:B------:R-:W4:Y:S01]  /*1cc30*/  LDSM.16.M88.4 R40, [R112+0x8800] ;  /* 0x008800007028783b */ /* 0x000f220000000200 */
[C---:B------:R-:W-:Y:S03]  /*1cc40*/  HMMA.16816.F32.BF16 R32, R16.reuse, R68, R92 ;  /* 0x000000441020723c */ /* 0x040fe6000004185c */
[----:B------:R3:W2:Y:S05]  /*1cc50*/  MUFU.TANH R186, R0 ;  /* 0x0000000000ba7308 */ /* 0x0006aa0000002400 */
[----:B------:R-:W-:Y:S01]  /*1cc60*/  HMMA.16816.F32.BF16 R100, R16, R84, R76 ;  /* 0x000000541064723c */ /* 0x000fe2000004184c */
[----:B------:R-:W2:Y:S07]  /*1cc70*/  LDSM.16.M88.4 R76, [R112+0x6800] ;  /* 0x00680000704c783b */ /* 0x000eae0000000200 */
[----:B------:R-:W-:Y:S01]  /*1cc80*/  HMMA.16816.F32.BF16 R64, R12, R62, R72 ;  /* 0x0000003e0c40723c */ /* 0x000fe20000041848 */
[----:B------:R-:W-:Y:S01]  /*1cc90*/  LDSM.16.M88.4 R72, [R6+0x6800] ;  /* 0x006800000648783b */ /* 0x000fe20000000200 */
[----:B---3--:R-:W-:-:S04]  /*1cca0*/  FMUL.FTZ R0, R52, UR4 ;  /* 0x0000000434007c20 */ /* 0x008fc80008410000 */
[----:B------:R3:W2:Y:S02]  /*1ccb0*/  MUFU.TANH R220, R0 ;  /* 0x0000000000dc7308 */ /* 0x0006a40000002400 */
[----:B-1----:R-:W-:Y:S01]  /*1ccc0*/  HMMA.16816.F32.BF16 R60, R12, R56, R32 ;  /* 0x000000380c3c723c */ /* 0x002fe20000041820 */
[----:B------:R-:W1:Y:S01]  /*1ccd0*/  LDSM.16.M88.4 R32, [R112+0x9000] ;  /* 0x009000007020783b */ /* 0x000e620000000200 */
[----:B---3--:R-:W-:-:S04]  /*1cce0*/  FMUL.FTZ R0, R53, UR4 ;  /* 0x0000000435007c20 */ /* 0x008fc80008410000 */
[----:B------:R3:W-:Y:S02]  /*1ccf0*/  MUFU.TANH R219, R0 ;  /* 0x0000000000db7308 */ /* 0x0007e40000002400 */
[C---:B-----5:R-:W-:Y:S08]  /*1cd00*/  HMMA.16816.F32.BF16 R104, R8.reuse, R28, RZ ;  /* 0x0000001c0868723c */ /* 0x060ff000000418ff */
[----:B------:R-:W-:Y:S01]  /*1cd10*/  HMMA.16816.F32.BF16 R108, R8, R30, RZ ;  /* 0x0000001e086c723c */ /* 0x000fe200000418ff */
[----:B------:R5:W1:Y:S01]  /*1cd20*/  LDSM.16.M88.4 R28, [R112+0x9800] ;  /* 0x00980000701c783b */ /* 0x000a620000000200 */
[----:B---3--:R-:W-:-:S06]  /*1cd30*/  FMUL.FTZ R0, R54, UR4 ;  /* 0x0000000436007c20 */ /* 0x008fcc0008410000 */
[----:B------:R-:W-:Y:S01]  /*1cd40*/  HMMA.16816.F32.BF16 R68, R16, R70, R80 ;  /* 0x000000461044723c */ /* 0x000fe20000041850 */
[----:B------:R3:W1:Y:S07]  /*1cd50*/  MUFU.TANH R189, R0 ;  /* 0x0000000000bd7308 */ /* 0x00066e0000002400 */
[C---:B----4-:R-:W-:Y:S08]  /*1cd60*/  HMMA.16816.F32.BF16 R124, R8.reuse, R40, RZ ;  /* 0x00000028087c723c */ /* 0x050ff000000418ff */
[----:B------:R-:W-:Y:S01]  /*1cd70*/  HMMA.16816.F32.BF16 R128, R8, R42, RZ ;  /* 0x0000002a0880723c */ /* 0x000fe200000418ff */
[----:B------:R-:W4:Y:S01]  /*1cd80*/  LDSM.16.M88.4 R40, [R2+0x6800] ;  /* 0x006800000228783b */ /* 0x000f220000000200 */
[----:B---3--:R-:W-:-:S03]  /*1cd90*/  FMUL.FTZ R0, R55, UR4 ;  /* 0x0000000437007c20 */ /* 0x008fc60008410000 */
[----:B------:R-:W-:Y:S01]  /*1cda0*/  LDSM.16.M88.4 R52, [R2+0x7000] ;  /* 0x007000000234783b */ /* 0x000fe20000000200 */
[----:B------:R3:W4:Y:S02]  /*1cdb0*/  MUFU.TANH R192, R0 ;  /* 0x0000000000c07308 */ /* 0x0007240000002400 */
[C---:B------:R-:W-:Y:S08]  /*1cdc0*/  HMMA.16816.F32.BF16 R92, R8.reuse, R44, RZ ;  /* 0x0000002c085c723c */ /* 0x040ff000000418ff */
[----:B------:R-:W-:Y:S01]  /*1cdd0*/  HMMA.16816.F32.BF16 R96, R8, R46, RZ ;  /* 0x0000002e0860723c */ /* 0x000fe200000418ff */
[----:B------:R-:W4:Y:S01]  /*1cde0*/  LDSM.16.M88.4 R44, [R6+0x6000] ;  /* 0x00600000062c783b */ /* 0x000f220000000200 */
[----:B---3--:R-:W-:-:S04]  /*1cdf0*/  FMUL.FTZ R0, R64, UR4 ;  /* 0x0000000440007c20 */ /* 0x008fc80008410000 */
[----:B------:R3:W4:Y:S02]  /*1ce00*/  MUFU.TANH R191, R0 ;  /* 0x0000000000bf7308 */ /* 0x0007240000002400 */
[----:B------:R-:W-:Y:S01]  /*1ce10*/  HMMA.16816.F32.BF16 R80, R12, R58, R68 ;  /* 0x0000003a0c50723c */ /* 0x000fe20000041844 */
[----:B------:R-:W4:Y:S01]  /*1ce20*/  LDSM.16.M88.4 R56, [R88+0x6800] ;  /* 0x006800005838783b */ /* 0x000f220000000200 */
[----:B---3--:R-:W-:-:S04]  /*1ce30*/  FMUL.FTZ R0, R65, UR4 ;  /* 0x0000000441007c20 */ /* 0x008fc80008410000 */
[----:B------:R3:W-:Y:S02]  /*1ce40*/  MUFU.TANH R218, R0 ;  /* 0x0000000000da7308 */ /* 0x0007e40000002400 */
[----:B--2---:R-:W-:Y:S01]  /*1ce50*/  HMMA.16816.F32.BF16 R68, R8, R76, RZ ;  /* 0x0000004c0844723c */ /* 0x004fe200000418ff */
[----:B---3--:R-:W-:-:S05]  /*1ce60*/  FMUL.FTZ R0, R66, UR4 ;  /* 0x0000000442007c20 */ /* 0x008fca0008410000 */
[----:B------:R2:W3:Y:S02]  /*1ce70*/  MUFU.TANH R188, R0 ;  /* 0x0000000000bc7308 */ /* 0x0004e40000002400 */
[----:B--2---:R-:W-:Y:S01]  /*1ce80*/  FMUL.FTZ R0, R67, UR4 ;  /* 0x0000000443007c20 */ /* 0x004fe20008410000 */
[----:B------:R-:W-:Y:S01]  /*1ce90*/  HMMA.16816.F32.BF16 R76, R8, R78, RZ ;  /* 0x0000004e084c723c */ /* 0x000fe200000418ff */
[----:B------:R-:W2:Y:S04]  /*1cea0*/  LDSM.16.M88.4 R64, [R88+0x7000] ;  /* 0x007000005840783b */ /* 0x000ea80000000200 */
[----:B------:R5:W3:Y:S02]  /*1ceb0*/  MUFU.TANH R190, R0 ;  /* 0x0000000000be7308 */ /* 0x000ae40000002400 */
[----:B-----5:R-:W-:-:S06]  /*1cec0*/  FMUL.FTZ R0, R60, UR4 ;  /* 0x000000043c007c20 */ /* 0x020fcc0008410000 */
[----:B------:R5:W3:Y:S01]  /*1ced0*/  MUFU.TANH R216, R0 ;  /* 0x0000000000d87308 */ /* 0x000ae20000002400 */
[----:B------:R-:W-:Y:S01]  /*1cee0*/  HMMA.16816.F32.BF16 R112, R8, R48, RZ ;  /* 0x000000300870723c */ /* 0x000fe200000418ff */
[----:B-----5:R-:W-:-:S06]  /*1cef0*/  FMUL.FTZ R0, R61, UR4 ;  /* 0x000000043d007c20 */ /* 0x020fcc0008410000 */
[----:B------:R5:W-:Y:S01]  /*1cf00*/  MUFU.TANH R215, R0 ;  /* 0x0000000000d77308 */ /* 0x000be20000002400 */
[C---:B------:R-:W-:Y:S08]  /*1cf10*/  HMMA.16816.F32.BF16 R116, R8.reuse, R50, RZ ;  /* 0x000000320874723c */ /* 0x040ff000000418ff */
[----:B-1----:R-:W-:Y:S01]  /*1cf20*/  HMMA.16816.F32.BF16 R132, R8, R32, RZ ;  /* 0x000000200884723c */ /* 0x002fe200000418ff */
[----:B-----5:R-:W-:-:S07]  /*1cf30*/  FMUL.FTZ R0, R62, UR4 ;  /* 0x000000043e007c20 */ /* 0x020fce0008410000 */
[C---:B------:R-:W-:Y:S01]  /*1cf40*/  HMMA.16816.F32.BF16 R168, R8.reuse, R34, RZ ;  /* 0x0000002208a8723c */ /* 0x040fe200000418ff */
[----:B------:R1:W5:Y:S07]  /*1cf50*/  MUFU.TANH R199, R0 ;  /* 0x0000000000c77308 */ /* 0x00036e0000002400 */
[C---:B------:R-:W-:Y:S08]  /*1cf60*/  HMMA.16816.F32.BF16 R172, R8.reuse, R28, RZ ;  /* 0x0000001c08ac723c */ /* 0x040ff000000418ff */
[----:B------:R-:W-:Y:S01]  /*1cf70*/  HMMA.16816.F32.BF16 R180, R8, R30, RZ ;  /* 0x0000001e08b4723c */ /* 0x000fe200000418ff */
[----:B-1----:R-:W-:-:S02]  /*1cf80*/  FMUL.FTZ R0, R63, UR4 ;  /* 0x000000043f007c20 */ /* 0x002fc40008410000 */
[----:B------:R-:W1:Y:S05]  /*1cf90*/  LDSM.16.M88.4 R60, [R2+0x7800] ;  /* 0x00780000023c783b */ /* 0x000e6a0000000200 */
[----:B------:R-:W-:Y:S01]  /*1cfa0*/  HMMA.16816.F32.BF16 R8, R16, R86, R120 ;  /* 0x000000561008723c */ /* 0x000fe20000041878 */
[----:B------:R2:W5:Y:S07]  /*1cfb0*/  MUFU.TANH R201, R0 ;  /* 0x0000000000c97308 */ /* 0x00056e0000002400 */
[----:B----4-:R-:W-:Y:S08]  /*1cfc0*/  HMMA.16816.F32.BF16 R28, R20, R40, R68 ;  /* 0x00000028141c723c */ /* 0x010ff00000041844 */
[----:B------:R-:W-:Y:S01]  /*1cfd0*/  HMMA.16816.F32.BF16 R32, R12, R44, R100 ;  /* 0x0000002c0c20723c */ /* 0x000fe20000041864 */
[----:B--2---:R-:W-:-:S04]  /*1cfe0*/  FMUL.FTZ R0, R80, UR4 ;  /* 0x0000000450007c20 */ /* 0x004fc80008410000 */
[----:B------:R2:W-:Y:S03]  /*1cff0*/  MUFU.TANH R193, R0 ;  /* 0x0000000000c17308 */ /* 0x0005e60000002400 */
[----:B------:R-:W-:Y:S01]  /*1d000*/  HMMA.16816.F32.BF16 R44, R12, R46, R8 ;  /* 0x0000002e0c2c723c */ /* 0x000fe20000041808 */
[----:B--2---:R-:W-:-:S04]  /*1d010*/  FMUL.FTZ R0, R81, UR4 ;  /* 0x0000000451007c20 */ /* 0x004fc80008410000 */
[----:B------:R2:W4:Y:S03]  /*1d020*/  MUFU.TANH R195, R0 ;  /* 0x0000000000c37308 */ /* 0x0005260000002400 */
[----:B------:R-:W-:Y:S01]  /*1d030*/  HMMA.16816.F32.BF16 R8, R16, R56, R28 ;  /* 0x000000381008723c */ /* 0x000fe2000004181c */
[----:B--2---:R-:W-:-:S04]  /*1d040*/  FMUL.FTZ R0, R82, UR4 ;  /* 0x0000000452007c20 */ /* 0x004fc80008410000 */
[----:B------:R2:W-:Y:S02]  /*1d050*/  MUFU.TANH R198, R0 ;  /* 0x0000000000c67308 */ /* 0x0005e40000002400 */
[----:B--2---:R-:W-:-:S06]  /*1d060*/  FMUL.FTZ R0, R83, UR4 ;  /* 0x0000000453007c20 */ /* 0x004fcc0008410000 */
[----:B------:R2:W4:Y:S02]  /*1d070*/  MUFU.TANH R200, R0 ;  /* 0x0000000000c87308 */ /* 0x0005240000002400 */
[----:B--2---:R-:W-:-:S06]  /*1d080*/  FMUL.FTZ R0, R32, UR4 ;  /* 0x0000000420007c20 */ /* 0x004fcc0008410000 */
[----:B------:R2:W-:Y:S01]  /*1d090*/  MUFU.TANH R214, R0 ;  /* 0x0000000000d67308 */ /* 0x0005e20000002400 */
[----:B------:R-:W-:Y:S01]  /*1d0a0*/  HMMA.16816.F32.BF16 R48, R20, R42, R76 ;  /* 0x0000002a1430723c */ /* 0x000fe2000004184c */
[----:B--2---:R-:W-:-:S06]  /*1d0b0*/  FMUL.FTZ R0, R33, UR4 ;  /* 0x0000000421007c20 */ /* 0x004fcc0008410000 */
[----:B------:R2:W-:Y:S01]  /*1d0c0*/  MUFU.TANH R213, R0 ;  /* 0x0000000000d57308 */ /* 0x0005e20000002400 */
[----:B------:R-:W-:Y:S01]  /*1d0d0*/  HMMA.16816.F32.BF16 R40, R12, R72, R8 ;  /* 0x000000480c28723c */ /* 0x000fe20000041808 */
[----:B------:R-:W-:Y:S02]  /*1d0e0*/  IMAD.SHL.U32 R8, R239, 0x2, RZ ;  /* 0x00000002ef087824 */ /* 0x000fe400078e00ff */
[----:B--2---:R-:W-:-:S04]  /*1d0f0*/  FMUL.FTZ R0, R34, UR4 ;  /* 0x0000000422007c20 */ /* 0x004fc80008410000 */
[----:B------:R2:W4:Y:S01]  /*1d100*/  MUFU.TANH R204, R0 ;  /* 0x0000000000cc7308 */ /* 0x0005220000002400 */
[----:B------:R-:W-:Y:S01]  /*1d110*/  LOP3.LUT R8, R8, 0x6, RZ, 0xc0, !PT ;  /* 0x0000000608087812 */ /* 0x000fe200078ec0ff */
[----:B------:R-:W-:Y:S01]  /*1d120*/  HMMA.16816.F32.BF16 R68, R20, R52, R92 ;  /* 0x000000341444723c */ /* 0x000fe2000004185c */
[----:B--2---:R-:W-:-:S05]  /*1d130*/  FMUL.FTZ R0, R35, UR4 ;  /* 0x0000000423007c20 */ /* 0x004fca0008410000 */
[----:B------:R2:W-:Y:S02]  /*1d140*/  MUFU.TANH R206, R0 ;  /* 0x0000000000ce7308 */ /* 0x0005e40000002400 */
[----:B--2---:R-:W-:-:S06]  /*1d150*/  FMUL.FTZ R0, R44, UR4 ;  /* 0x000000042c007c20 */ /* 0x004fcc0008410000 */
[----:B------:R2:W-:Y:S01]  /*1d160*/  MUFU.TANH R212, R0 ;  /* 0x0000000000d47308 */ /* 0x0005e20000002400 */
[----:B------:R-:W-:Y:S01]  /*1d170*/  FMUL.FTZ R7, R45, UR4 ;  /* 0x000000042d077c20 */ /* 0x000fe20008410000 */
[----:B--2---:R-:W-:-:S04]  /*1d180*/  IMAD.U32 R0, RZ, RZ, UR22 ;  /* 0x00000016ff007e24 */ /* 0x004fc8000f8e00ff */
[----:B------:R-:W-:-:S04]  /*1d190*/  IMAD R0, R0, 0x100, R8 ;  /* 0x0000010000007824 */ /* 0x000fc800078e0208 */
[----:B------:R-:W-:Y:S01]  /*1d1a0*/  VIADD R8, R0, 0xfffffe00 ;  /* 0xfffffe0000087836 */ /* 0x000fe20000000000 */
[----:B------:R2:W-:Y:S04]  /*1d1b0*/  MUFU.TANH R211, R7 ;  /* 0x0000000700d37308 */ /* 0x0005e80000002400 */
[C---:B------:R-:W-:Y:S02]  /*1d1c0*/  ISETP.GE.AND P3, PT, R8.reuse, R5, PT ;  /* 0x000000050800720c */ /* 0x040fe40003f66270 */
[----:B------:R-:W-:Y:S01]  /*1d1d0*/  ISETP.GE.AND P2, PT, R8, R4, PT ;  /* 0x000000040800720c */ /* 0x000fe20003f46270 */
[----:B------:R-:W-:Y:S01]  /*1d1e0*/  FMUL.FTZ R8, R40, UR4 ;  /* 0x0000000428087c20 */ /* 0x000fe20008410000 */
[----:B------:R-:W-:Y:S01]  /*1d1f0*/  FMUL.FTZ R9, R47, UR4 ;  /* 0x000000042f097c20 */ /* 0x000fe20008410000 */
[----:B------:R-:W-:Y:S01]  /*1d200*/  HMMA.16816.F32.BF16 R28, R16, R58, R48 ;  /* 0x0000003a101c723c */ /* 0x000fe20000041830 */
[----:B--2---:R-:W-:Y:S01]  /*1d210*/  FMUL.FTZ R7, R46, UR4 ;  /* 0x000000042e077c20 */ /* 0x004fe20008410000 */
[----:B------:R2:W-:Y:S06]  /*1d220*/  MUFU.TANH R210, R8 ;  /* 0x0000000800d27308 */ /* 0x0005ec0000002400 */
[----:B------:R-:W-:Y:S01]  /*1d230*/  HMMA.16816.F32.BF16 R76, R20, R54, R96 ;  /* 0x00000036144c723c */ /* 0x000fe20000041860 */
[----:B------:R-:W3:Y:S01]  /*1d240*/  LDSM.16.M88.4 R52, [R6+0x7000] ;  /* 0x007000000634783b */ /* 0x000ee20000000200 */
[----:B------:R-:W-:-:S03]  /*1d250*/  FSEL R100, R24, -INF , !P2 ;  /* 0xff80000018647808 */ /* 0x000fc60005000000 */
[----:B------:R-:W-:Y:S01]  /*1d260*/  LDSM.16.M88.4 R48, [R2+0x8000] ;  /* 0x008000000230783b */ /* 0x000fe20000000200 */
[----:B------:R5:W4:Y:S08]  /*1d270*/  MUFU.TANH R203, R7 ;  /* 0x0000000700cb7308 */ /* 0x000b300000002400 */
[----:B------:R-:W-:Y:S01]  /*1d280*/  MUFU.TANH R205, R9 ;  /* 0x0000000900cd7308 */ /* 0x000fe20000002400 */
[----:B--2---:R-:W-:Y:S01]  /*1d290*/  FMUL.FTZ R8, R41, UR4 ;  /* 0x0000000429087c20 */ /* 0x004fe20008410000 */
[----:B------:R-:W-:Y:S01]  /*1d2a0*/  HMMA.16816.F32.BF16 R32, R12, R74, R28 ;  /* 0x0000004a0c20723c */ /* 0x000fe2000004181c */
[----:B------:R-:W-:Y:S05]  /*1d2b0*/  LDSM.16.M88.4 R44, [R2+0x8800] ;  /* 0x00880000022c783b */ /* 0x000fea0000000200 */
[----:B------:R2:W-:Y:S01]  /*1d2c0*/  MUFU.TANH R209, R8 ;  /* 0x0000000800d17308 */ /* 0x0005e20000002400 */
[----:B-----5:R-:W-:-:S05]  /*1d2d0*/  VIADD R7, R0, 0xfffffe01 ;  /* 0xfffffe0100077836 */ /* 0x020fca0000000000 */
[CC--:B------:R-:W-:Y:S02]  /*1d2e0*/  ISETP.GE.AND P4, PT, R7.reuse, R5.reuse, PT ;  /* 0x000000050700720c */ /* 0x0c0fe40003f86270 */
[-C--:B------:R-:W-:Y:S01]  /*1d2f0*/  ISETP.GE.AND P5, PT, R7, R4.reuse, PT ;  /* 0x000000040700720c */ /* 0x080fe20003fa6270 */
[C---:B------:R-:W-:Y:S01]  /*1d300*/  VIADD R7, R0.reuse, 0xfffffe08 ;  /* 0xfffffe0800077836 */ /* 0x040fe20000000000 */
[----:B--2---:R-:W-:Y:S01]  /*1d310*/  HMMA.16816.F32.BF16 R8, R16, R64, R68 ;  /* 0x000000401008723c */ /* 0x004fe20000041844 */
[----:B------:R-:W2:Y:S03]  /*1d320*/  LDSM.16.M88.4 R68, [R88+0x7800] ;  /* 0x007800005844783b */ /* 0x000ea60000000200 */
        /* <DEDUP_REMOVED lines=8> */
[----:B------:R-:W-:Y:S01]  /*1d3b0*/  FSEL R91, R91, -INF , !P5 ;  /* 0xff8000005b5b7808 */ /* 0x000fe20006800000 */
[----:B-1----:R-:W-:Y:S01]  /*1d3c0*/  HMMA.16816.F32.BF16 R56, R20, R60, R104 ;  /* 0x0000003c1438723c */ /* 0x002fe20000041868 */
[----:B------:R-:W-:Y:S02]  /*1d3d0*/  FSEL R99, R39, -INF , !P2 ;  /* 0xff80000027637808 */ /* 0x000fe40005000000 */
[----:B------:R-:W-:-:S02]  /*1d3e0*/  ISETP.GE.AND P5, PT, R7, R5, PT ;  /* 0x000000050700720c */ /* 0x000fc40003fa6270 */
[----:B------:R-:W-:Y:S01]  /*1d3f0*/  ISETP.GE.AND P2, PT, R7, R4, PT ;  /* 0x000000040700720c */ /* 0x000fe20003f46270 */
[----:B------:R-:W-:Y:S02]  /*1d400*/  VIADD R7, R0, 0xfffffe11 ;  /* 0xfffffe1100077836 */ /* 0x000fe40000000000 */
[----:B------:R-:W-:Y:S01]  /*1d410*/  FMUL.FTZ R24, R42, UR4 ;  /* 0x000000042a187c20 */ /* 0x000fe20008410000 */
[----:B------:R-:W-:Y:S01]  /*1d420*/  FSEL R96, R89, -INF , !P6 ;  /* 0xff80000059607808 */ /* 0x000fe20007000000 */
[----:B------:R-:W-:Y:S01]  /*1d430*/  HMMA.16816.F32.BF16 R28, R16, R66, R76 ;  /* 0x00000042101c723c */ /* 0x000fe2000004184c */
[----:B------:R-:W-:Y:S02]  /*1d440*/  FSEL R89, R247, -INF , !P4 ;  /* 0xff800000f7597808 */ /* 0x000fe40006000000 */
[----:B------:R-:W-:Y:S02]  /*1d450*/  FSEL R98, R202, -INF , !P3 ;  /* 0xff800000ca627808 */ /* 0x000fe40005800000 */
[----:B------:R-:W-:-:S02]  /*1d460*/  ISETP.GE.AND P4, PT, R7, R5, PT ;  /* 0x000000050700720c */ /* 0x000fc40003f86270 */
[-C--:B------:R-:W-:Y:S01]  /*1d470*/  ISETP.GE.AND P3, PT, R7, R4.reuse, PT ;  /* 0x000000040700720c */ /* 0x080fe20003f66270 */
[----:B------:R-:W-:Y:S01]  /*1d480*/  VIADD R7, R0, 0xfffffe18 ;  /* 0xfffffe1800077836 */ /* 0x000fe20000000000 */
[----:B------:R1:W5:Y:S01]  /*1d490*/  MUFU.TANH R208, R24 ;  /* 0x0000001800d07308 */ /* 0x0003620000002400 */
[----:B------:R-:W-:Y:S01]  /*1d4a0*/  HMMA.16816.F32.BF16 R84, R20, R62, R108 ;  /* 0x0000003e1454723c */ /* 0x000fe2000004186c */
[----:B------:R-:W-:Y:S01]  /*1d4b0*/  FSEL R105, R207, -INF , !P5 ;  /* 0xff800000cf697808 */ /* 0x000fe20006800000 */
[----:B------:R-:W-:Y:S01]  /*1d4c0*/  LDSM.16.M88.4 R60, [R88+0x8000] ;  /* 0x00800000583c783b */ /* 0x000fe20000000200 */
[----:B------:R-:W-:Y:S02]  /*1d4d0*/  FSEL R109, R196, -INF , !P2 ;  /* 0xff800000c46d7808 */ /* 0x000fe40005000000 */
[C---:B------:R-:W-:Y:S02]  /*1d4e0*/  ISETP.GE.AND P5, PT, R7.reuse, R5, PT ;  /* 0x000000050700720c */ /* 0x040fe40003fa6270 */
[----:B------:R-:W-:Y:S01]  /*1d4f0*/  ISETP.GE.AND P2, PT, R7, R4, PT ;  /* 0x000000040700720c */ /* 0x000fe20003f46270 */
[----:B------:R-:W-:-:S02]  /*1d500*/  VIADD R7, R0, 0xfffffe19 ;  /* 0xfffffe1900077836 */ /* 0x000fc40000000000 */
[----:B-1----:R-:W-:-:S04]  /*1d510*/  FMUL.FTZ R24, R43, UR4 ;  /* 0x000000042b187c20 */ /* 0x002fc80008410000 */
[----:B------:R1:W-:Y:S01]  /*1d520*/  MUFU.TANH R39, R24 ;  /* 0x0000001800277308 */ /* 0x0003e20000002400 */
[----:B------:R-:W-:Y:S01]  /*1d530*/  FSEL R104, R246, -INF , !P4 ;  /* 0xff800000f6687808 */ /* 0x000fe20006000000 */
[----:B---3--:R-:W-:Y:S01]  /*1d540*/  HMMA.16816.F32.BF16 R40, R12, R52, R8 ;  /* 0x000000340c28723c */ /* 0x008fe20000041808 */
[----:B------:R-:W-:Y:S01]  /*1d550*/  FSEL R108, R197, -INF , !P3 ;  /* 0xff800000c56c7808 */ /* 0x000fe20005800000 */
[----:B------:R-:W-:Y:S01]  /*1d560*/  FMUL.FTZ R9, R35, UR4 ;  /* 0x0000000423097c20 */ /* 0x000fe20008410000 */
[C---:B------:R-:W-:Y:S02]  /*1d570*/  ISETP.GE.AND P4, PT, R7.reuse, R5, PT ;  /* 0x000000050700720c */ /* 0x040fe40003f86270 */
[----:B------:R-:W-:Y:S01]  /*1d580*/  ISETP.GE.AND P3, PT, R7, R4, PT ;  /* 0x000000040700720c */ /* 0x000fe20003f66270 */
[----:B------:R-:W-:Y:S01]  /*1d590*/  FMUL.FTZ R7, R34, UR4 ;  /* 0x0000000422077c20 */ /* 0x000fe20008410000 */
[----:B-1----:R-:W-:-:S04]  /*1d5a0*/  FMUL.FTZ R24, R32, UR4 ;  /* 0x0000000420187c20 */ /* 0x002fc80008410000 */
[----:B------:R1:W3:Y:S01]  /*1d5b0*/  MUFU.TANH R207, R24 ;  /* 0x0000001800cf7308 */ /* 0x0002e20000002400 */
[----:B------:R-:W-:Y:S01]  /*1d5c0*/  HMMA.16816.F32.BF16 R28, R12, R54, R28 ;  /* 0x000000360c1c723c */ /* 0x000fe2000004181c */
[----:B------:R-:W-:Y:S01]  /*1d5d0*/  VIADD R8, R0, 0xfffffe20 ;  /* 0xfffffe2000087836 */ /* 0x000fe20000000000 */
[----:B------:R-:W-:Y:S01]  /*1d5e0*/  FSEL R103, R244, -INF , !P4 ;  /* 0xff800000f4677808 */ /* 0x000fe20006000000 */
[----:B------:R-:W-:Y:S04]  /*1d5f0*/  LDSM.16.M88.4 R52, [R6+0x8000] ;  /* 0x008000000634783b */ /* 0x000fe80000000200 */
[----:B------:R4:W3:Y:S01]  /*1d600*/  MUFU.TANH R197, R7 ;  /* 0x0000000700c57308 */ /* 0x0008e20000002400 */
[----:B-1----:R-:W-:Y:S02]  /*1d610*/  FMUL.FTZ R24, R33, UR4 ;  /* 0x0000000421187c20 */ /* 0x002fe40008410000 */
[----:B--2---:R-:W-:Y:S01]  /*1d620*/  HMMA.16816.F32.BF16 R32, R16, R68, R56 ;  /* 0x000000441020723c */ /* 0x004fe20000041838 */
[----:B------:R-:W1:Y:S01]  /*1d630*/  LDSM.16.M88.4 R56, [R6+0x7800] ;  /* 0x007800000638783b */ /* 0x000e620000000200 */
[----:B------:R-:W-:Y:S01]  /*1d640*/  FSEL R111, R38, -INF , !P3 ;  /* 0xff800000266f7808 */ /* 0x000fe20005800000 */
[----:B----4-:R-:W-:Y:S01]  /*1d650*/  VIADD R7, R0, 0xfffffe21 ;  /* 0xfffffe2100077836 */ /* 0x010fe20000000000 */
[----:B------:R-:W-:-:S02]  /*1d660*/  FSEL R102, R245, -INF , !P5 ;  /* 0xff800000f5667808 */ /* 0x000fc40006800000 */
[----:B------:R-:W-:Y:S02]  /*1d670*/  FSEL R110, R187, -INF , !P2 ;  /* 0xff800000bb6e7808 */ /* 0x000fe40005000000 */
[CC--:B------:R-:W-:Y:S02]  /*1d680*/  ISETP.GE.AND P4, PT, R7.reuse, R5.reuse, PT ;  /* 0x000000050700720c */ /* 0x0c0fe40003f86270 */
[-C--:B------:R-:W-:Y:S01]  /*1d690*/  ISETP.GE.AND P3, PT, R7, R4.reuse, PT ;  /* 0x000000040700720c */ /* 0x080fe20003f66270 */
[----:B------:R-:W-:Y:S01]  /*1d6a0*/  VIADD R7, R0, 0xfffffe28 ;  /* 0xfffffe2800077836 */ /* 0x000fe20000000000 */
[C---:B------:R-:W-:Y:S02]  /*1d6b0*/  ISETP.GE.AND P5, PT, R8.reuse, R5, PT ;  /* 0x000000050800720c */ /* 0x040fe40003fa6270 */
[----:B------:R-:W-:Y:S01]  /*1d6c0*/  ISETP.GE.AND P2, PT, R8, R4, PT ;  /* 0x000000040800720c */ /* 0x000fe20003f46270 */
[----:B------:R-:W-:Y:S01]  /*1d6d0*/  HMMA.16816.F32.BF16 R72, R20, R48, R112 ;  /* 0x000000301448723c */ /* 0x000fe20000041870 */
[----:B------:R-:W-:-:S02]  /*1d6e0*/  FSEL R112, R242, -INF , !P5 ;  /* 0xff800000f2707808 */ /* 0x000fc40006800000 */
[----:B------:R-:W-:Y:S01]  /*1d6f0*/  FSEL R123, R37, -INF , !P2 ;  /* 0xff800000257b7808 */ /* 0x000fe20005000000 */
[----:B------:R-:W-:Y:S01]  /*1d700*/  FMUL.FTZ R8, R40, UR4 ;  /* 0x0000000428087c20 */ /* 0x000fe20008410000 */
[C---:B------:R-:W-:Y:S02]  /*1d710*/  ISETP.GE.AND P5, PT, R7.reuse, R5, PT ;  /* 0x000000050700720c */ /* 0x040fe40003fa6270 */
[-C--:B------:R-:W-:Y:S01]  /*1d720*/  ISETP.GE.AND P2, PT, R7, R4.reuse, PT ;  /* 0x000000040700720c */ /* 0x080fe20003f46270 */
[----:B------:R-:W-:Y:S01]  /*1d730*/  VIADD R7, R0, 0xfffffe30 ;  /* 0xfffffe3000077836 */ /* 0x000fe20000000000 */
[----:B------:R-:W-:Y:S01]  /*1d740*/  HMMA.16816.F32.BF16 R92, R20, R50, R116 ;  /* 0x00000032145c723c */ /* 0x000fe20000041874 */
[----:B------:R2:W4:Y:S01]  /*1d750*/  MUFU.TANH R38, R8 ;  /* 0x0000000800267308 */ /* 0x0005220000002400 */
[----:B------:R-:W-:Y:S01]  /*1d760*/  FSEL R118, R26, -INF , !P2 ;  /* 0xff8000001a767808 */ /* 0x000fe20005000000 */
[----:B------:R-:W5:Y:S01]  /*1d770*/  LDSM.16.M88.4 R48, [R2+0x9000] ;  /* 0x009000000230783b */ /* 0x000f620000000200 */
[----:B------:R-:W-:-:S05]  /*1d780*/  ISETP.GE.AND P2, PT, R7, R4, PT ;  /* 0x000000040700720c */ /* 0x000fca0003f46270 */
[----:B------:R3:W-:Y:S01]  /*1d790*/  MUFU.TANH R202, R24 ;  /* 0x0000001800ca7308 */ /* 0x0007e20000002400 */
[----:B------:R-:W-:Y:S01]  /*1d7a0*/  HMMA.16816.F32.BF16 R76, R20, R46, R128 ;  /* 0x0000002e144c723c */ /* 0x000fe20000041880 */
[----:B------:R-:W-:Y:S02]  /*1d7b0*/  FSEL R113, R243, -INF , !P4 ;  /* 0xff800000f3717808 */ /* 0x000fe40006000000 */
[----:B------:R-:W-:Y:S01]  /*1d7c0*/  FSEL R119, R240, -INF , !P3 ;  /* 0xff800000f0777808 */ /* 0x000fe20005800000 */
[----:B--2---:R-:W-:Y:S01]  /*1d7d0*/  VIADD R8, R0, 0xfffffe29 ;  /* 0xfffffe2900087836 */ /* 0x004fe20000000000 */
[----:B------:R-:W-:Y:S01]  /*1d7e0*/  FSEL R131, R176, -INF , !P2 ;  /* 0xff800000b0837808 */ /* 0x000fe20005000000 */
[----:B---3--:R-:W-:-:S03]  /*1d7f0*/  FMUL.FTZ R24, R29, UR4 ;  /* 0x000000041d187c20 */ /* 0x008fc60008410000 */
[CC--:B------:R-:W-:Y:S02]  /*1d800*/  ISETP.GE.AND P4, PT, R8.reuse, R5.reuse, PT ;  /* 0x000000050800720c */ /* 0x0c0fe40003f86270 */
[----:B------:R-:W-:Y:S01]  /*1d810*/  ISETP.GE.AND P3, PT, R8, R4, PT ;  /* 0x000000040800720c */ /* 0x000fe20003f66270 */
[----:B------:R2:W-:Y:S01]  /*1d820*/  MUFU.TANH R176, R24 ;  /* 0x0000001800b07308 */ /* 0x0005e20000002400 */
[----:B------:R-:W-:Y:S01]  /*1d830*/  FMUL.FTZ R8, R43, UR4 ;  /* 0x000000042b087c20 */ /* 0x000fe20008410000 */
[----:B------:R-:W-:Y:S02]  /*1d840*/  FSEL R115, R236, -INF , !P5 ;  /* 0xff800000ec737808 */ /* 0x000fe40006800000 */
[----:B------:R-:W-:Y:S01]  /*1d850*/  ISETP.GE.AND P5, PT, R7, R5, PT ;  /* 0x000000050700720c */ /* 0x000fe20003fa6270 */
[----:B------:R-:W-:-:S03]  /*1d860*/  VIADD R7, R0, 0xfffffe31 ;  /* 0xfffffe3100077836 */ /* 0x000fc60000000000 */
[----:B------:R3:W-:Y:S01]  /*1d870*/  MUFU.TANH R196, R9 ;  /* 0x0000000900c47308 */ /* 0x0007e20000002400 */
[----:B------:R-:W-:Y:S01]  /*1d880*/  FSEL R114, R241, -INF , !P4 ;  /* 0xff800000f1727808 */ /* 0x000fe20006000000 */
[----:B--2---:R-:W-:-:S06]  /*1d890*/  FMUL.FTZ R24, R30, UR4 ;  /* 0x000000041e187c20 */ /* 0x004fcc0008410000 */
[----:B------:R2:W-:Y:S01]  /*1d8a0*/  MUFU.TANH R26, R8 ;  /* 0x00000008001a7308 */ /* 0x0005e20000002400 */
[----:B------:R-:W-:Y:S01]  /*1d8b0*/  FSEL R117, R178, -INF , !P3 ;  /* 0xff800000b2757808 */ /* 0x000fe20005800000 */
[----:B---3--:R-:W-:-:S06]  /*1d8c0*/  FMUL.FTZ R9, R41, UR4 ;  /* 0x0000000429097c20 */ /* 0x008fcc0008410000 */
[----:B------:R3:W-:Y:S01]  /*1d8d0*/  MUFU.TANH R116, R24 ;  /* 0x0000001800747308 */ /* 0x0007e20000002400 */
[CC--:B------:R-:W-:Y:S02]  /*1d8e0*/  ISETP.GE.AND P4, PT, R7.reuse, R5.reuse, PT ;  /* 0x000000050700720c */ /* 0x0c0fe40003f86270 */
[----:B------:R-:W-:Y:S01]  /*1d8f0*/  ISETP.GE.AND P3, PT, R7, R4, PT ;  /* 0x000000040700720c */ /* 0x000fe20003f66270 */
[----:B------:R-:W-:Y:S02]  /*1d900*/  VIADD R7, R0, 0xfffffe38 ;  /* 0xfffffe3800077836 */ /* 0x000fe40000000000 */
[----:B--2---:R-:W-:Y:S02]  /*1d910*/  FMUL.FTZ R8, R28, UR4 ;  /* 0x000000041c087c20 */ /* 0x004fe40008410000 */
[----:B------:R2:W-:Y:S01]  /*1d920*/  MUFU.TANH R187, R9 ;  /* 0x0000000900bb7308 */ /* 0x0005e20000002400 */
[----:B---3--:R-:W-:Y:S02]  /*1d930*/  FMUL.FTZ R24, R31, UR4 ;  /* 0x000000041f187c20 */ /* 0x008fe40008410000 */
[----:B------:R-:W-:Y:S05]  /*1d940*/  HMMA.16816.F32.BF16 R28, R16, R70, R84 ;  /* 0x00000046101c723c */ /* 0x000fea0000041854 */
[----:B------:R-:W-:Y:S01]  /*1d950*/  MUFU.TANH R178, R8 ;  /* 0x0000000800b27308 */ /* 0x000fe20000002400 */
[----:B------:R-:W-:Y:S01]  /*1d960*/  FSEL R122, R234, -INF , !P5 ;  /* 0xff800000ea7a7808 */ /* 0x000fe20006800000 */
[----:B--2---:R-:W-:Y:S01]  /*1d970*/  FMUL.FTZ R9, R42, UR4 ;  /* 0x000000042a097c20 */ /* 0x004fe20008410000 */
[----:B------:R-:W-:-:S05]  /*1d980*/  ISETP.GE.AND P5, PT, R7, R5, PT ;  /* 0x000000050700720c */ /* 0x000fca0003fa6270 */
[----:B------:R1:W2:Y:S01]  /*1d990*/  MUFU.TANH R37, R9 ;  /* 0x0000000900257308 */ /* 0x0002a20000002400 */
[-C--:B------:R-:W-:Y:S01]  /*1d9a0*/  ISETP.GE.AND P2, PT, R7, R4.reuse, PT ;  /* 0x000000040700720c */ /* 0x080fe20003f46270 */
[----:B------:R-:W-:Y:S01]  /*1d9b0*/  HMMA.16816.F32.BF16 R64, R20, R44, R124 ;  /* 0x0000002c1440723c */ /* 0x000fe2000004187c */
[C---:B------:R-:W-:Y:S01]  /*1d9c0*/  VIADD R7, R0.reuse, 0xfffffe39 ;  /* 0xfffffe3900077836 */ /* 0x040fe20000000000 */
[----:B------:R-:W3:Y:S01]  /*1d9d0*/  LDSM.16.M88.4 R44, [R88+0x8800] ;  /* 0x00880000582c783b */ /* 0x000ee20000000200 */
[----:B------:R-:W-:Y:S02]  /*1d9e0*/  FSEL R124, R235, -INF , !P4 ;  /* 0xff800000eb7c7808 */ /* 0x000fe40006000000 */
[----:B------:R-:W-:Y:S02]  /*1d9f0*/  FSEL R130, R231, -INF , !P3 ;  /* 0xff800000e7827808 */ /* 0x000fe40005800000 */
[C---:B------:R-:W-:Y:S01]  /*1da00*/  ISETP.GE.AND P4, PT, R7.reuse, R5, PT ;  /* 0x000000050700720c */ /* 0x040fe20003f86270 */
[----:B-1----:R-:W-:Y:S01]  /*1da10*/  HMMA.16816.F32.BF16 R8, R12, R56, R32 ;  /* 0x000000380c08723c */ /* 0x002fe20000041820 */
[----:B------:R-:W-:Y:S01]  /*1da20*/  ISETP.GE.AND P3, PT, R7, R4, PT ;  /* 0x000000040700720c */ /* 0x000fe20003f66270 */
[----:B------:R-:W-:Y:S01]  /*1da30*/  VIADD R7, R0, 0xfffffe40 ;  /* 0xfffffe4000077836 */ /* 0x000fe20000000000 */
[----:B------:R-:W-:-:S02]  /*1da40*/  FSEL R121, R232, -INF , !P5 ;  /* 0xff800000e8797808 */ /* 0x000fc40006800000 */
[----:B------:R-:W-:Y:S02]  /*1da50*/  FSEL R126, R25, -INF , !P2 ;  /* 0xff800000197e7808 */ /* 0x000fe40005000000 */
[C---:B------:R-:W-:Y:S01]  /*1da60*/  ISETP.GE.AND P5, PT, R7.reuse, R5, PT ;  /* 0x000000050700720c */ /* 0x040fe20003fa6270 */
[----:B------:R-:W-:Y:S01]  /*1da70*/  HMMA.16816.F32.BF16 R32, R12, R58, R28 ;  /* 0x0000003a0c20723c */ /* 0x000fe2000004181c */
[----:B------:R-:W-:Y:S01]  /*1da80*/  ISETP.GE.AND P2, PT, R7, R4, PT ;  /* 0x000000040700720c */ /* 0x000fe20003f46270 */
[----:B------:R-:W-:Y:S01]  /*1da90*/  VIADD R7, R0, 0xfffffe41 ;  /* 0xfffffe4100077836 */ /* 0x000fe20000000000 */
[----:B------:R1:W2:Y:S01]  /*1daa0*/  MUFU.TANH R25, R24 ;  /* 0x0000001800197308 */ /* 0x0002a20000002400 */
[----:B------:R-:W-:Y:S01]  /*1dab0*/  FSEL R120, R233, -INF , !P4 ;  /* 0xff800000e9787808 */ /* 0x000fe20006000000 */
[----:B------:R-:W-:Y:S03]  /*1dac0*/  LDSM.16.M88.4 R56, [R88+0x9000] ;  /* 0x009000005838783b */ /* 0x000fe60000000200 */
[----:B------:R-:W-:Y:S01]  /*1dad0*/  HMMA.16816.F32.BF16 R40, R16, R60, R72 ;  /* 0x0000003c1028723c */ /* 0x000fe20000041848 */
[----:B------:R-:W-:-:S02]  /*1dae0*/  FSEL R125, R229, -INF , !P3 ;  /* 0xff800000e57d7808 */ /* 0x000fc40005800000 */
[C---:B------:R-:W-:Y:S02]  /*1daf0*/  ISETP.GE.AND P4, PT, R7.reuse, R5, PT ;  /* 0x000000050700720c */ /* 0x040fe40003f86270 */
[----:B------:R-:W-:Y:S01]  /*1db00*/  ISETP.GE.AND P3, PT, R7, R4, PT ;  /* 0x000000040700720c */ /* 0x000fe20003f66270 */
[----:B------:R-:W-:Y:S01]  /*1db10*/  VIADD R7, R0, 0xfffffe49 ;  /* 0xfffffe4900077836 */ /* 0x000fe20000000000 */
[----:B------:R-:W-:Y:S01]  /*1db20*/  FSEL R127, R230, -INF , !P5 ;  /* 0xff800000e67f7808 */ /* 0x000fe20006800000 */
[----:B-----5:R-:W-:Y:S01]  /*1db30*/  HMMA.16816.F32.BF16 R80, R20, R48, R132 ;  /* 0x000000301450723c */ /* 0x020fe20000041884 */
[----:B-1----:R-:W-:Y:S01]  /*1db40*/  FMUL.FTZ R24, R8, UR4 ;  /* 0x0000000408187c20 */ /* 0x002fe20008410000 */
[----:B------:R-:W-:Y:S01]  /*1db50*/  VIADD R8, R0, 0xfffffe48 ;  /* 0xfffffe4800087836 */ /* 0x000fe20000000000 */
[----:B------:R-:W-:-:S05]  /*1db60*/  FSEL R135, R227, -INF , !P2 ;  /* 0xff800000e3877808 */ /* 0x000fca0005000000 */
[----:B------:R-:W-:Y:S01]  /*1db70*/  HMMA.16816.F32.BF16 R68, R20, R50, R168 ;  /* 0x000000321444723c */ /* 0x000fe200000418a8 */
[----:B------:R-:W1:Y:S01]  /*1db80*/  LDSM.16.M88.4 R48, [R6+0x8800] ;  /* 0x008800000630783b */ /* 0x000e620000000200 */
[CC--:B------:R-:W-:Y:S02]  /*1db90*/  ISETP.GE.AND P5, PT, R8.reuse, R5.reuse, PT ;  /* 0x000000050800720c */ /* 0x0c0fe40003fa6270 */
[----:B------:R-:W-:Y:S01]  /*1dba0*/  ISETP.GE.AND P2, PT, R8, R4, PT ;  /* 0x000000040800720c */ /* 0x000fe20003f46270 */
[----:B------:R-:W-:Y:S01]  /*1dbb0*/  VIADD R8, R0, 0xfffffe51 ;  /* 0xfffffe5100087836 */ /* 0x000fe20000000000 */
[----:B------:R-:W-:Y:S02]  /*1dbc0*/  FSEL R132, R228, -INF , !P4 ;  /* 0xff800000e4847808 */ /* 0x000fe40006000000 */
[----:B------:R-:W-:Y:S02]  /*1dbd0*/  FSEL R177, R177, -INF , !P3 ;  /* 0xff800000b1b17808 */ /* 0x000fe40005800000 */
[----:B------:R-:W-:-:S02]  /*1dbe0*/  ISETP.GE.AND P4, PT, R7, R5, PT ;  /* 0x000000050700720c */ /* 0x000fc40003f86270 */
[-C--:B------:R-:W-:Y:S01]  /*1dbf0*/  ISETP.GE.AND P3, PT, R7, R4.reuse, PT ;  /* 0x000000040700720c */ /* 0x080fe20003f66270 */
[----:B------:R-:W-:Y:S01]  /*1dc00*/  HMMA.16816.F32.BF16 R28, R16, R62, R92 ;  /* 0x0000003e101c723c */ /* 0x000fe2000004185c */
[----:B------:R-:W-:Y:S01]  /*1dc10*/  VIADD R7, R0, 0xfffffe50 ;  /* 0xfffffe5000077836 */ /* 0x000fe20000000000 */
[----:B------:R-:W-:Y:S01]  /*1dc20*/  FSEL R128, R226, -INF , !P4 ;  /* 0xff800000e2807808 */ /* 0x000fe20006000000 */
[----:B------:R-:W-:Y:S01]  /*1dc30*/  FMUL.FTZ R9, R9, UR4 ;  /* 0x0000000409097c20 */ /* 0x000fe20008410000 */
[----:B------:R-:W-:Y:S01]  /*1dc40*/  FSEL R133, R224, -INF , !P3 ;  /* 0xff800000e0857808 */ /* 0x000fe20005800000 */
[----:B------:R5:W4:Y:S01]  /*1dc50*/  LDSM.16.M88.4 R60, [R2+0x9800] ;  /* 0x00980000023c783b */ /* 0x000b220000000200 */
[C---:B------:R-:W-:Y:S02]  /*1dc60*/  ISETP.GE.AND P4, PT, R8.reuse, R5, PT ;  /* 0x000000050800720c */ /* 0x040fe40003f86270 */
[----:B------:R-:W-:Y:S01]  /*1dc70*/  ISETP.GE.AND P3, PT, R8, R4, PT ;  /* 0x000000040800720c */ /* 0x000fe20003f66270 */
[----:B------:R-:W-:Y:S01]  /*1dc80*/  FMUL.FTZ R8, R32, UR4 ;  /* 0x0000000420087c20 */ /* 0x000fe20008410000 */
[----:B------:R-:W-:-:S02]  /*1dc90*/  FSEL R129, R225, -INF , !P5 ;  /* 0xff800000e1817808 */ /* 0x000fc40006800000 */
[----:B------:R-:W-:Y:S02]  /*1dca0*/  FSEL R134, R223, -INF , !P2 ;  /* 0xff800000df867808 */ /* 0x000fe40005000000 */
[C---:B------:R-:W-:Y:S02]  /*1dcb0*/  ISETP.GE.AND P5, PT, R7.reuse, R5, PT ;  /* 0x000000050700720c */ /* 0x040fe40003fa6270 */
[----:B------:R-:W-:Y:S01]  /*1dcc0*/  ISETP.GE.AND P2, PT, R7, R4, PT ;  /* 0x000000040700720c */ /* 0x000fe20003f46270 */
[----:B------:R-:W-:Y:S01]  /*1dcd0*/  VIADD R7, R0, 0xfffffe58 ;  /* 0xfffffe5800077836 */ /* 0x000fe20000000000 */
[----:B------:R-:W-:Y:S01]  /*1dce0*/  HMMA.16816.F32.BF16 R40, R12, R52, R40 ;  /* 0x000000340c28723c */ /* 0x000fe20000041828 */
[----:B------:R3:W-:Y:S01]  /*1dcf0*/  MUFU.TANH R86, R8 ;  /* 0x0000000800567308 */ /* 0x0007e20000002400 */
[----:B------:R-:W-:Y:S02]  /*1dd00*/  FSEL R168, R221, -INF , !P5 ;  /* 0xff800000dda87808 */ /* 0x000fe40006800000 */
[----:B------:R-:W-:-:S02]  /*1dd10*/  FSEL R184, R184, -INF , !P2 ;  /* 0xff800000b8b87808 */ /* 0x000fc40005000000 */
[----:B------:R-:W-:-:S03]  /*1dd20*/  ISETP.GE.AND P5, PT, R7, R5, PT ;  /* 0x000000050700720c */ /* 0x000fc60003fa6270 */
[----:B------:R2:W4:Y:S01]  /*1dd30*/  MUFU.TANH R106, R9 ;  /* 0x00000009006a7308 */ /* 0x0005220000002400 */
[----:B------:R-:W-:Y:S01]  /*1dd40*/  ISETP.GE.AND P2, PT, R7, R4, PT ;  /* 0x000000040700720c */ /* 0x000fe20003f46270 */
[----:B------:R-:W-:Y:S01]  /*1dd50*/  VIADD R7, R0, 0xfffffe60 ;  /* 0xfffffe6000077836 */ /* 0x000fe20000000000 */
[----:B------:R-:W-:Y:S02]  /*1dd60*/  FSEL R169, R222, -INF , !P4 ;  /* 0xff800000dea97808 */ /* 0x000fe40006000000 */
[----:B------:R-:W-:Y:S01]  /*1dd70*/  FSEL R179, R179, -INF , !P3 ;  /* 0xff800000b3b37808 */ /* 0x000fe20005800000 */
[----:B---3--:R-:W-:Y:S01]  /*1dd80*/  VIADD R8, R0, 0xfffffe59 ;  /* 0xfffffe5900087836 */ /* 0x008fe20000000000 */
[----:B------:R-:W-:Y:S01]  /*1dd90*/  FSEL R170, R194, -INF , !P5 ;  /* 0xff800000c2aa7808 */ /* 0x000fe20006800000 */
[----:B--2---:R-:W-:-:S03]  /*1dda0*/  FMUL.FTZ R9, R33, UR4 ;  /* 0x0000000421097c20 */ /* 0x004fc60008410000 */
[CC--:B------:R-:W-:Y:S02]  /*1ddb0*/  ISETP.GE.AND P4, PT, R8.reuse, R5.reuse, PT ;  /* 0x000000050800720c */ /* 0x0c0fe40003f86270 */
[-C--:B------:R-:W-:Y:S01]  /*1ddc0*/  ISETP.GE.AND P3, PT, R8, R4.reuse, PT ;  /* 0x000000040800720c */ /* 0x080fe20003f66270 */
[----:B------:R2:W-:Y:S01]  /*1ddd0*/  MUFU.TANH R85, R9 ;  /* 0x0000000900557308 */ /* 0x0005e20000002400 */
[----:B------:R-:W-:Y:S01]  /*1dde0*/  FMUL.FTZ R8, R34, UR4 ;  /* 0x0000000422087c20 */ /* 0x000fe20008410000 */
[----:B------:R-:W-:Y:S02]  /*1ddf0*/  FSEL R171, R185, -INF , !P2 ;  /* 0xff800000b9ab7808 */ /* 0x000fe40005000000 */
[C---:B------:R-:W-:Y:S02]  /*1de00*/  ISETP.GE.AND P5, PT, R7.reuse, R5, PT ;  /* 0x000000050700720c */ /* 0x040fe40003fa6270 */
[----:B------:R-:W-:Y:S01]  /*1de10*/  ISETP.GE.AND P2, PT, R7, R4, PT ;  /* 0x000000040700720c */ /* 0x000fe20003f46270 */
[----:B------:R-:W-:Y:S01]  /*1de20*/  VIADD R7, R0, 0xfffffe61 ;  /* 0xfffffe6100077836 */ /* 0x000fe20000000000 */
[----:B------:R3:W-:Y:S01]  /*1de30*/  MUFU.TANH R84, R8 ;  /* 0x0000000800547308 */ /* 0x0007e20000002400 */
[----:B------:R-:W-:Y:S01]  /*1de40*/  HMMA.16816.F32.BF16 R28, R12, R54, R28 ;  /* 0x000000360c1c723c */ /* 0x000fe2000004181c */
[----:B--2---:R-:W-:Y:S01]  /*1de50*/  FMUL.FTZ R9, R35, UR4 ;  /* 0x0000000423097c20 */ /* 0x004fe20008410000 */
[----:B------:R-:W-:-:S06]  /*1de60*/  FSEL R92, R217, -INF , !P4 ;  /* 0xff800000d95c7808 */ /* 0x000fcc0006000000 */
[----:B------:R-:W-:Y:S01]  /*1de70*/  HMMA.16816.F32.BF16 R32, R16, R44, R64 ;  /* 0x0000002c1020723c */ /* 0x000fe20000041840 */
[----:B------:R-:W-:Y:S01]  /*1de80*/  FSEL R93, R186, -INF , !P3 ;  /* 0xff800000ba5d7808 */ /* 0x000fe20005800000 */
[----:B------:R-:W2:Y:S01]  /*1de90*/  LDSM.16.M88.4 R52, [R6+0x9000] ;  /* 0x009000000634783b */ /* 0x000ea20000000200 */
[CC--:B------:R-:W-:Y:S01]  /*1dea0*/  ISETP.GE.AND P4, PT, R7.reuse, R5.reuse, PT ;  /* 0x000000050700720c */ /* 0x0c0fe20003f86270 */
[C---:B---3--:R-:W-:Y:S01]  /*1deb0*/  VIADD R8, R0.reuse, 0xfffffe68 ;  /* 0xfffffe6800087836 */ /* 0x048fe20000000000 */
[----:B------:R-:W-:Y:S01]  /*1dec0*/  ISETP.GE.AND P3, PT, R7, R4, PT ;  /* 0x000000040700720c */ /* 0x000fe20003f66270 */
[----:B------:R-:W-:Y:S01]  /*1ded0*/  VIADD R7, R0, 0xfffffe69 ;  /* 0xfffffe6900077836 */ /* 0x000fe20000000000 */
[----:B------:R-:W-:Y:S01]  /*1dee0*/  FSEL R94, R220, -INF , !P5 ;  /* 0xff800000dc5e7808 */ /* 0x000fe20006800000 */
[----:B------:R3:W-:Y:S01]  /*1def0*/  MUFU.TANH R74, R9 ;  /* 0x00000009004a7308 */ /* 0x0007e20000002400 */
        /* <DEDUP_REMOVED lines=8> */
[----:B---3--:R-:W-:Y:S01]  /*1df80*/  FMUL.FTZ R9, R40, UR4 ;  /* 0x0000000428097c20 */ /* 0x008fe20008410000 */
[----:B------:R-:W-:Y:S01]  /*1df90*/  VIADD R7, R0, 0xfffffe71 ;  /* 0xfffffe7100077836 */ /* 0x000fe20000000000 */
[----:B------:R-:W-:-:S02]  /*1dfa0*/  FSEL R95, R191, -INF , !P5 ;  /* 0xff800000bf5f7808 */ /* 0x000fc40006800000 */
[----:B------:R3:W-:Y:S01]  /*1dfb0*/  MUFU.TANH R75, R9 ;  /* 0x00000009004b7308 */ /* 0x0007e20000002400 */
        /* <DEDUP_REMOVED lines=8> */
[-C--:B------:R-:W-:Y:S01]  /*1e040*/  ISETP.GE.AND P3, PT, R7, R4.reuse, PT ;  /* 0x000000040700720c */ /* 0x080fe20003f66270 */
[----:B---3--:R-:W-:Y:S01]  /*1e050*/  FMUL.FTZ R9, R41, UR4 ;  /* 0x0000000429097c20 */ /* 0x008fe20008410000 */
[----:B------:R-:W-:Y:S01]  /*1e060*/  VIADD R7, R0, 0xfffffe79 ;  /* 0xfffffe7900077836 */ /* 0x000fe20000000000 */
[----:B------:R-:W-:Y:S02]  /*1e070*/  FSEL R191, R216, -INF , !P5 ;  /* 0xff800000d8bf7808 */ /* 0x000fe40006800000 */
[----:B------:R1:W-:Y:S01]  /*1e080*/  MUFU.TANH R73, R9 ;  /* 0x0000000900497308 */ /* 0x0003e20000002400 */
[----:B------:R-:W-:Y:S01]  /*1e090*/  FSEL R199, R199, -INF , !P2 ;  /* 0xff800000c7c77808 */ /* 0x000fe20005000000 */
[----:B------:R-:W-:Y:S01]  /*1e0a0*/  HMMA.16816.F32.BF16 R44, R16, R46, R76 ;  /* 0x0000002e102c723c */ /* 0x000fe2000004184c */
[C---:B------:R-:W-:Y:S02]  /*1e0b0*/  ISETP.GE.AND P5, PT, R8.reuse, R5, PT ;  /* 0x000000050800720c */ /* 0x040fe40003fa6270 */
[----:B------:R-:W-:Y:S01]  /*1e0c0*/  ISETP.GE.AND P2, PT, R8, R4, PT ;  /* 0x000000040800720c */ /* 0x000fe20003f46270 */
[----:B------:R-:W-:Y:S01]  /*1e0d0*/  FMUL.FTZ R8, R28, UR4 ;  /* 0x000000041c087c20 */ /* 0x000fe20008410000 */
[----:B------:R-:W-:-:S02]  /*1e0e0*/  FSEL R194, R215, -INF , !P4 ;  /* 0xff800000d7c27808 */ /* 0x000fc40006000000 */
[----:B------:R-:W-:Y:S01]  /*1e0f0*/  FSEL R201, R201, -INF , !P3 ;  /* 0xff800000c9c97808 */ /* 0x000fe20005800000 */
[----:B------:R3:W-:Y:S01]  /*1e100*/  MUFU.TANH R67, R8 ;  /* 0x0000000800437308 */ /* 0x0007e20000002400 */
[C---:B------:R-:W-:Y:S01]  /*1e110*/  ISETP.GE.AND P4, PT, R7.reuse, R5, PT ;  /* 0x000000050700720c */ /* 0x040fe20003f86270 */
[----:B-1----:R-:W-:Y:S01]  /*1e120*/  FMUL.FTZ R9, R42, UR4 ;  /* 0x000000042a097c20 */ /* 0x002fe20008410000 */
[----:B------:R-:W-:Y:S01]  /*1e130*/  ISETP.GE.AND P3, PT, R7, R4, PT ;  /* 0x000000040700720c */ /* 0x000fe20003f66270 */
[----:B------:R-:W-:-:S04]  /*1e140*/  VIADD R7, R0, 0xfffffe81 ;  /* 0xfffffe8100077836 */ /* 0x000fc80000000000 */
[----:B------:R1:W-:Y:S01]  /*1e150*/  MUFU.TANH R72, R9 ;  /* 0x0000000900487308 */ /* 0x0003e20000002400 */
[----:B------:R-:W-:Y:S01]  /*1e160*/  FMUL.FTZ R10, R10, UR4 ;  /* 0x000000040a0a7c20 */ /* 0x000fe20008410000 */
[----:B------:R-:W-:Y:S01]  /*1e170*/  FMUL.FTZ R11, R11, UR4 ;  /* 0x000000040b0b7c20 */ /* 0x000fe20008410000 */
[----:B------:R-:W-:Y:S01]  /*1e180*/  FSEL R195, R195, -INF , !P4 ;  /* 0xff800000c3c37808 */ /* 0x000fe20006000000 */
[----:B---3--:R-:W-:Y:S01]  /*1e190*/  VIADD R8, R0, 0xfffffe80 ;  /* 0xfffffe8000087836 */ /* 0x008fe20000000000 */
[----:B------:R-:W-:Y:S02]  /*1e1a0*/  FSEL R200, R200, -INF , !P3 ;  /* 0xff800000c8c87808 */ /* 0x000fe40005800000 */
[----:B------:R-:W-:Y:S02]  /*1e1b0*/  FSEL R193, R193, -INF , !P5 ;  /* 0xff800000c1c17808 */ /* 0x000fe40006800000 */
[----:B------:R-:W-:Y:S01]  /*1e1c0*/  FSEL R198, R198, -INF , !P2 ;  /* 0xff800000c6c67808 */ /* 0x000fe20005000000 */
[----:B-1----:R-:W-:Y:S01]  /*1e1d0*/  FMUL.FTZ R9, R43, UR4 ;  /* 0x000000042b097c20 */ /* 0x002fe20008410000 */
[----:B------:R-:W-:-:S03]  /*1e1e0*/  ISETP.GE.AND P4, PT, R7, R5, PT ;  /* 0x000000050700720c */ /* 0x000fc60003f86270 */
[----:B------:R1:W-:Y:S01]  /*1e1f0*/  MUFU.TANH R66, R9 ;  /* 0x0000000900427308 */ /* 0x0003e20000002400 */
[-C--:B------:R-:W-:Y:S01]  /*1e200*/  ISETP.GE.AND P3, PT, R7, R4.reuse, PT ;  /* 0x000000040700720c */ /* 0x080fe20003f66270 */
[----:B------:R-:W-:Y:S01]  /*1e210*/  VIADD R7, R0, 0xfffffe88 ;  /* 0xfffffe8800077836 */ /* 0x000fe20000000000 */
[C---:B------:R-:W-:Y:S02]  /*1e220*/  ISETP.GE.AND P5, PT, R8.reuse, R5, PT ;  /* 0x000000050800720c */ /* 0x040fe40003fa6270 */
[----:B------:R-:W-:-:S03]  /*1e230*/  ISETP.GE.AND P2, PT, R8, R4, PT ;  /* 0x000000040800720c */ /* 0x000fc60003f46270 */
[----:B------:R-:W-:Y:S01]  /*1e240*/  MUFU.TANH R101, R10 ;  /* 0x0000000a00657308 */ /* 0x000fe20000002400 */
[----:B------:R-:W-:Y:S01]  /*1e250*/  FSEL R204, R204, -INF , !P2 ;  /* 0xff800000cccc7808 */ /* 0x000fe20005000000 */
[----:B-1----:R-:W-:-:S06]  /*1e260*/  FMUL.FTZ R9, R29, UR4 ;  /* 0x000000041d097c20 */ /* 0x002fcc0008410000 */
[----:B------:R-:W1:Y:S01]  /*1e270*/  MUFU.TANH R87, R11 ;  /* 0x0000000b00577308 */ /* 0x000e620000002400 */
[----:B------:R-:W-:-:S07]  /*1e280*/  ISETP.GE.AND P2, PT, R7, R4, PT ;  /* 0x000000040700720c */ /* 0x000fce0003f46270 */
[----:B------:R3:W-:Y:S01]  /*1e290*/  MUFU.TANH R65, R9 ;  /* 0x0000000900417308 */ /* 0x0007e20000002400 */
[----:B------:R-:W-:Y:S01]  /*1e2a0*/  HMMA.16816.F32.BF16 R40, R12, R50, R44 ;  /* 0x000000320c28723c */ /* 0x000fe2000004182c */
[----:B------:R-:W-:Y:S01]  /*1e2b0*/  FSEL R203, R203, -INF , !P2 ;  /* 0xff800000cbcb7808 */ /* 0x000fe20005000000 */
[----:B-----5:R-:W-:Y:S01]  /*1e2c0*/  FMUL.FTZ R2, R30, UR4 ;  /* 0x000000041e027c20 */ /* 0x020fe20008410000 */
[----:B------:R5:W1:Y:S05]  /*1e2d0*/  LDSM.16.M88.4 R44, [R88+0x9800] ;  /* 0x00980000582c783b */ /* 0x000a6a0000000200 */
[----:B---3--:R-:W-:Y:S01]  /*1e2e0*/  HMMA.16816.F32.BF16 R8, R16, R56, R80 ;  /* 0x000000381008723c */ /* 0x008fe20000041850 */
[----:B------:R-:W-:-:S02]  /*1e2f0*/  FSEL R80, R214, -INF , !P5 ;  /* 0xff800000d6507808 */ /* 0x000fc40006800000 */
[----:B------:R-:W-:Y:S01]  /*1e300*/  ISETP.GE.AND P5, PT, R7, R5, PT ;  /* 0x000000050700720c */ /* 0x000fe20003fa6270 */
[----:B------:R-:W-:-:S04]  /*1e310*/  FMUL.FTZ R7, R32, UR4 ;  /* 0x0000000420077c20 */ /* 0x000fc80008410000 */
[----:B------:R3:W-:Y:S01]  /*1e320*/  MUFU.TANH R51, R7 ;  /* 0x0000000700337308 */ /* 0x0007e20000002400 */
[----:B------:R-:W-:-:S07]  /*1e330*/  FSEL R81, R212, -INF , !P5 ;  /* 0xff800000d4517808 */ /* 0x000fce0006800000 */
[----:B------:R4:W1:Y:S01]  /*1e340*/  MUFU.TANH R107, R24 ;  /* 0x00000018006b7308 */ /* 0x0008620000002400 */
[----:B---3--:R-:W-:-:S05]  /*1e350*/  VIADD R7, R0, 0xfffffe90 ;  /* 0xfffffe9000077836 */ /* 0x008fca0000000000 */
[C---:B------:R-:W-:Y:S02]  /*1e360*/  ISETP.GE.AND P5, PT, R7.reuse, R5, PT ;  /* 0x000000050700720c */ /* 0x040fe40003fa6270 */
[----:B------:R-:W-:Y:S01]  /*1e370*/  ISETP.GE.AND P2, PT, R7, R4, PT ;  /* 0x000000040700720c */ /* 0x000fe20003f46270 */
[----:B------:R-:W-:Y:S01]  /*1e380*/  FMUL.FTZ R7, R34, UR4 ;  /* 0x0000000422077c20 */ /* 0x000fe20008410000 */
[----:B----4-:R-:W-:Y:S01]  /*1e390*/  FMUL.FTZ R24, R31, UR4 ;  /* 0x000000041f187c20 */ /* 0x010fe20008410000 */
[----:B------:R3:W4:Y:S01]  /*1e3a0*/  MUFU.TANH R64, R2 ;  /* 0x0000000200407308 */ /* 0x0007220000002400 */
[----:B------:R-:W-:Y:S01]  /*1e3b0*/  HMMA.16816.F32.BF16 R28, R20, R60, R172 ;  /* 0x0000003c141c723c */ /* 0x000fe200000418ac */
[----:B------:R-:W-:-:S06]  /*1e3c0*/  FSEL R60, R210, -INF , !P5 ;  /* 0xff800000d23c7808 */ /* 0x000fcc0006800000 */
[----:B------:R2:W-:Y:S01]  /*1e3d0*/  MUFU.TANH R49, R7 ;  /* 0x0000000700317308 */ /* 0x0005e20000002400 */
[----:B------:R-:W-:Y:S02]  /*1e3e0*/  FSEL R208, R208, -INF , !P2 ;  /* 0xff800000d0d07808 */ /* 0x000fe40005000000 */
[----:B------:R-:W-:Y:S02]  /*1e3f0*/  FSEL R82, R213, -INF , !P4 ;  /* 0xff800000d5527808 */ /* 0x000fe40006000000 */
[----:B------:R-:W-:-:S03]  /*1e400*/  FSEL R206, R206, -INF , !P3 ;  /* 0xff800000cece7808 */ /* 0x000fc60005800000 */
[----:B------:R5:W4:Y:S01]  /*1e410*/  MUFU.TANH R57, R24 ;  /* 0x0000001800397308 */ /* 0x000b220000002400 */
[C---:B---3--:R-:W-:Y:S02]  /*1e420*/  VIADD R2, R0.reuse, 0xfffffe89 ;  /* 0xfffffe8900027836 */ /* 0x048fe40000000000 */
[----:B--2---:R-:W-:-:S03]  /*1e430*/  VIADD R7, R0, 0xfffffe98 ;  /* 0xfffffe9800077836 */ /* 0x004fc60000000000 */
[CC--:B------:R-:W-:Y:S02]  /*1e440*/  ISETP.GE.AND P4, PT, R2.reuse, R5.reuse, PT ;  /* 0x000000050200720c */ /* 0x0c0fe40003f86270 */
[-C--:B------:R-:W-:Y:S02]  /*1e450*/  ISETP.GE.AND P3, PT, R2, R4.reuse, PT ;  /* 0x000000040200720c */ /* 0x080fe40003f66270 */
[----:B------:R-:W-:Y:S01]  /*1e460*/  ISETP.GE.AND P5, PT, R7, R5, PT ;  /* 0x000000050700720c */ /* 0x000fe20003fa6270 */
[----:B-----5:R-:W-:Y:S01]  /*1e470*/  FMUL.FTZ R24, R33, UR4 ;  /* 0x0000000421187c20 */ /* 0x020fe20008410000 */
[----:B------:R-:W-:Y:S01]  /*1e480*/  ISETP.GE.AND P2, PT, R7, R4, PT ;  /* 0x000000040700720c */ /* 0x000fe20003f46270 */
[C---:B------:R-:W-:Y:S02]  /*1e490*/  VIADD R7, R0.reuse, 0xfffffea0 ;  /* 0xfffffea000077836 */ /* 0x040fe40000000000 */
[----:B------:R-:W-:Y:S01]  /*1e4a0*/  VIADD R2, R0, 0xfffffe91 ;  /* 0xfffffe9100027836 */ /* 0x000fe20000000000 */
[----:B------:R2:W3:Y:S01]  /*1e4b0*/  MUFU.TANH R56, R24 ;  /* 0x0000001800387308 */ /* 0x0004e20000002400 */
[----:B------:R-:W-:-:S02]  /*1e4c0*/  FSEL R61, R207, -INF , !P5 ;  /* 0xff800000cf3d7808 */ /* 0x000fc40006800000 */
[----:B------:R-:W-:Y:S02]  /*1e4d0*/  FSEL R197, R197, -INF , !P2 ;  /* 0xff800000c5c57808 */ /* 0x000fe40005000000 */
[----:B------:R-:W-:Y:S02]  /*1e4e0*/  FSEL R83, R211, -INF , !P4 ;  /* 0xff800000d3537808 */ /* 0x000fe40006000000 */
[----:B------:R-:W-:Y:S02]  /*1e4f0*/  FSEL R205, R205, -INF , !P3 ;  /* 0xff800000cdcd7808 */ /* 0x000fe40005800000 */
[CC--:B------:R-:W-:Y:S02]  /*1e500*/  ISETP.GE.AND P5, PT, R7.reuse, R5.reuse, PT ;  /* 0x000000050700720c */ /* 0x0c0fe40003fa6270 */
[----:B------:R-:W-:Y:S01]  /*1e510*/  ISETP.GE.AND P2, PT, R7, R4, PT ;  /* 0x000000040700720c */ /* 0x000fe20003f46270 */
[----:B------:R-:W-:Y:S01]  /*1e520*/  VIADD R7, R0, 0xfffffea8 ;  /* 0xfffffea800077836 */ /* 0x000fe20000000000 */
[----:B------:R-:W-:Y:S01]  /*1e530*/  ISETP.GE.AND P4, PT, R2, R5, PT ;  /* 0x000000050200720c */ /* 0x000fe20003f86270 */
[----:B--2---:R-:W-:-:S02]  /*1e540*/  FMUL.FTZ R24, R35, UR4 ;  /* 0x0000000423187c20 */ /* 0x004fc40008410000 */
[----:B------:R-:W-:Y:S01]  /*1e550*/  HMMA.16816.F32.BF16 R32, R12, R52, R8 ;  /* 0x000000340c20723c */ /* 0x000fe20000041808 */
[----:B------:R-:W-:Y:S01]  /*1e560*/  FMUL.FTZ R8, R41, UR4 ;  /* 0x0000000429087c20 */ /* 0x000fe20008410000 */
[----:B------:R-:W-:Y:S01]  /*1e570*/  ISETP.GE.AND P3, PT, R2, R4, PT ;  /* 0x000000040200720c */ /* 0x000fe20003f66270 */
[----:B------:R2:W5:Y:S01]  /*1e580*/  MUFU.TANH R50, R24 ;  /* 0x0000001800327308 */ /* 0x0005620000002400 */
[----:B------:R-:W-:Y:S01]  /*1e590*/  VIADD R2, R0, 0xfffffe99 ;  /* 0xfffffe9900027836 */ /* 0x000fe20000000000 */
[----:B------:R-:W-:Y:S02]  /*1e5a0*/  FSEL R88, R209, -INF , !P4 ;  /* 0xff800000d1587808 */ /* 0x000fe40006000000 */
[----:B------:R-:W-:-:S04]  /*1e5b0*/  FSEL R172, R39, -INF , !P3 ;  /* 0xff80000027ac7808 */ /* 0x000fc80005800000 */
[----:B------:R1:W-:Y:S01]  /*1e5c0*/  MUFU.TANH R48, R8 ;  /* 0x0000000800307308 */ /* 0x0003e20000002400 */
[C---:B------:R-:W-:Y:S02]  /*1e5d0*/  ISETP.GE.AND P4, PT, R2.reuse, R5, PT ;  /* 0x000000050200720c */ /* 0x040fe40003f86270 */
[----:B------:R-:W-:Y:S01]  /*1e5e0*/  ISETP.GE.AND P3, PT, R2, R4, PT ;  /* 0x000000040200720c */ /* 0x000fe20003f66270 */
[----:B--2---:R-:W-:Y:S01]  /*1e5f0*/  FMUL.FTZ R24, R40, UR4 ;  /* 0x0000000428187c20 */ /* 0x004fe20008410000 */
[----:B------:R-:W-:-:S03]  /*1e600*/  VIADD R2, R0, 0xfffffea1 ;  /* 0xfffffea100027836 */ /* 0x000fc60000000000 */
[----:B------:R2:W5:Y:S01]  /*1e610*/  MUFU.TANH R39, R24 ;  /* 0x0000001800277308 */ /* 0x0005620000002400 */
[----:B-1----:R-:W-:Y:S01]  /*1e620*/  HMMA.16816.F32.BF16 R8, R16, R58, R68 ;  /* 0x0000003a1008723c */ /* 0x002fe20000041844 */
[----:B------:R-:W-:Y:S02]  /*1e630*/  FSEL R68, R38, -INF , !P5 ;  /* 0xff80000026447808 */ /* 0x000fe40006800000 */
[----:B------:R-:W-:Y:S02]  /*1e640*/  FSEL R70, R37, -INF , !P2 ;  /* 0xff80000025467808 */ /* 0x000fe40005000000 */
[C---:B------:R-:W-:Y:S02]  /*1e650*/  ISETP.GE.AND P5, PT, R7.reuse, R5, PT ;  /* 0x000000050700720c */ /* 0x040fe40003fa6270 */
[----:B------:R-:W-:Y:S01]  /*1e660*/  ISETP.GE.AND P2, PT, R7, R4, PT ;  /* 0x000000040700720c */ /* 0x000fe20003f46270 */
[----:B------:R-:W-:Y:S01]  /*1e670*/  FMUL.FTZ R7, R43, UR4 ;  /* 0x000000042b077c20 */ /* 0x000fe20008410000 */
[----:B--2---:R-:W-:-:S02]  /*1e680*/  FMUL.FTZ R24, R42, UR4 ;  /* 0x000000042a187c20 */ /* 0x004fc40008410000 */
[----:B------:R1:W2:Y:S01]  /*1e690*/  LDSM.16.M88.4 R40, [R6+0x9800] ;  /* 0x009800000628783b */ /* 0x0002a20000000200 */
[----:B------:R-:W-:Y:S01]  /*1e6a0*/  FSEL R202, R202, -INF , !P4 ;  /* 0xff800000caca7808 */ /* 0x000fe20006000000 */
[----:B------:R-:W-:Y:S01]  /*1e6b0*/  HMMA.16816.F32.BF16 R20, R20, R62, R180 ;  /* 0x0000003e1414723c */ /* 0x000fe200000418b4 */
[----:B------:R-:W-:Y:S01]  /*1e6c0*/  FSEL R196, R196, -INF , !P3 ;  /* 0xff800000c4c47808 */ /* 0x000fe20005800000 */
[----:B------:R4:W-:Y:S01]  /*1e6d0*/  MUFU.TANH R37, R7 ;  /* 0x0000000700257308 */ /* 0x0009e20000002400 */
[----:B------:R-:W-:Y:S01]  /*1e6e0*/  ISETP.GE.AND P4, PT, R2, R5, PT ;  /* 0x000000050200720c */ /* 0x000fe20003f86270 */
[----:B------:R-:W-:-:S04]  /*1e6f0*/  DEPBAR.LE SB0, 0x0 ;  /* 0x000080000000791a */ /* 0x000fc80000000000 */
[-C--:B------:R-:W-:Y:S01]  /*1e700*/  ISETP.GE.AND P3, PT, R2, R4.reuse, PT ;  /* 0x000000040200720c */ /* 0x080fe20003f66270 */
[----:B------:R-:W-:Y:S01]  /*1e710*/  VIADD R2, R0, 0xfffffea9 ;  /* 0xfffffea900027836 */ /* 0x000fe20000000000 */
[----:B------:R-:W-:Y:S02]  /*1e720*/  FSEL R187, R187, -INF , !P4 ;  /* 0xff800000bbbb7808 */ /* 0x000fe40006000000 */
[----:B------:R-:W-:Y:S02]  /*1e730*/  FSEL R71, R26, -INF , !P3 ;  /* 0xff8000001a477808 */ /* 0x000fe40005800000 */
[C---:B------:R-:W-:Y:S02]  /*1e740*/  ISETP.GE.AND P4, PT, R2.reuse, R5, PT ;  /* 0x000000050200720c */ /* 0x040fe40003f86270 */
[----:B------:R-:W-:Y:S01]  /*1e750*/  ISETP.GE.AND P3, PT, R2, R4, PT ;  /* 0x000000040200720c */ /* 0x000fe20003f66270 */
[C---:B------:R-:W-:Y:S02]  /*1e760*/  VIADD R2, R0.reuse, 0xfffffeb1 ;  /* 0xfffffeb100027836 */ /* 0x040fe40000000000 */
[----:B----4-:R-:W-:-:S02]  /*1e770*/  VIADD R7, R0, 0xfffffeb0 ;  /* 0xfffffeb000077836 */ /* 0x010fc40000000000 */
[----:B-1----:R-:W-:Y:S01]  /*1e780*/  FMUL.FTZ R6, R33, UR4 ;  /* 0x0000000421067c20 */ /* 0x002fe20008410000 */
[----:B------:R-:W-:Y:S02]  /*1e790*/  FSEL R176, R176, -INF , !P4 ;  /* 0xff800000b0b07808 */ /* 0x000fe40006000000 */
[----:B------:R-:W-:Y:S02]  /*1e7a0*/  FSEL R69, R25, -INF , !P3 ;  /* 0xff80000019457808 */ /* 0x000fe40005800000 */
[CC--:B------:R-:W-:Y:S01]  /*1e7b0*/  ISETP.GE.AND P4, PT, R2.reuse, R5.reuse, PT ;  /* 0x000000050200720c */ /* 0x0c0fe20003f86270 */
[----:B------:R1:W-:Y:S01]  /*1e7c0*/  MUFU.TANH R25, R6 ;  /* 0x0000000600197308 */ /* 0x0003e20000002400 */
[----:B------:R-:W-:Y:S01]  /*1e7d0*/  ISETP.GE.AND P3, PT, R2, R4, PT ;  /* 0x000000040200720c */ /* 0x000fe20003f66270 */
[----:B------:R-:W-:Y:S01]  /*1e7e0*/  VIADD R2, R0, 0xfffffeb9 ;  /* 0xfffffeb900027836 */ /* 0x000fe20000000000 */
[----:B------:R-:W-:Y:S02]  /*1e7f0*/  FSEL R178, R178, -INF , !P5 ;  /* 0xff800000b2b27808 */ /* 0x000fe40006800000 */
[----:B------:R-:W-:Y:S01]  /*1e800*/  FSEL R116, R116, -INF , !P2 ;  /* 0xff80000074747808 */ /* 0x000fe20005000000 */
[----:B------:R-:W-:Y:S01]  /*1e810*/  HMMA.16816.F32.BF16 R28, R16, R44, R28 ;  /* 0x0000002c101c723c */ /* 0x000fe2000004181c */
[----:B------:R-:W-:-:S02]  /*1e820*/  ISETP.GE.AND P5, PT, R7, R5, PT ;  /* 0x000000050700720c */ /* 0x000fc40003fa6270 */
[----:B------:R-:W-:Y:S02]  /*1e830*/  ISETP.GE.AND P2, PT, R7, R4, PT ;  /* 0x000000040700720c */ /* 0x000fe40003f46270 */
[----:B------:R-:W-:Y:S02]  /*1e840*/  FSEL R106, R106, -INF , !P4 ;  /* 0xff8000006a6a7808 */ /* 0x000fe40006000000 */
[----:B------:R-:W-:Y:S01]  /*1e850*/  FSEL R87, R87, -INF , !P3 ;  /* 0xff80000057577808 */ /* 0x000fe20005800000 */
[----:B------:R-:W-:Y:S01]  /*1e860*/  HMMA.16816.F32.BF16 R8, R12, R54, R8 ;  /* 0x000000360c08723c */ /* 0x000fe20000041808 */
[----:B-1----:R-:W-:Y:S01]  /*1e870*/  VIADD R6, R0, 0xfffffeb8 ;  /* 0xfffffeb800067836 */ /* 0x002fe20000000000 */
[----:B------:R-:W-:Y:S02]  /*1e880*/  FSEL R107, R107, -INF , !P5 ;  /* 0xff8000006b6b7808 */ /* 0x000fe40006800000 */
[----:B------:R-:W-:Y:S02]  /*1e890*/  FSEL R101, R101, -INF , !P2 ;  /* 0xff80000065657808 */ /* 0x000fe40005000000 */
[----:B------:R-:W-:-:S02]  /*1e8a0*/  ISETP.GE.AND P4, PT, R2, R5, PT ;  /* 0x000000050200720c */ /* 0x000fc40003f86270 */
[----:B------:R-:W-:Y:S01]  /*1e8b0*/  HMMA.16816.F32.BF16 R16, R16, R46, R20 ;  /* 0x0000002e1010723c */ /* 0x000fe20000041814 */
        /* <DEDUP_REMOVED lines=15> */
[----:B------:R1:W4:Y:S01]  /*1e9b0*/  MUFU.TANH R38, R24 ;  /* 0x0000001800267308 */ /* 0x0003220000002400 */
[----:B------:R-:W-:Y:S01]  /*1e9c0*/  FSEL R173, R73, -INF , !P4 ;  /* 0xff80000049ad7808 */ /* 0x000fe20006000000 */
[----:B------:R-:W-:Y:S01]  /*1e9d0*/  FMUL.FTZ R7, R34, UR4 ;  /* 0x0000000422077c20 */ /* 0x000fe20008410000 */
[----:B------:R-:W-:-:S02]  /*1e9e0*/  FSEL R183, R66, -INF , !P3 ;  /* 0xff80000042b77808 */ /* 0x000fc40005800000 */
[----:B------:R-:W-:Y:S02]  /*1e9f0*/  FSEL R75, R75, -INF , !P5 ;  /* 0xff8000004b4b7808 */ /* 0x000fe40006800000 */
[----:B------:R-:W-:Y:S02]  /*1ea00*/  FSEL R180, R72, -INF , !P2 ;  /* 0xff80000048b47808 */ /* 0x000fe40005000000 */
[CC--:B------:R-:W-:Y:S02]  /*1ea10*/  ISETP.GE.AND P4, PT, R2.reuse, R5.reuse, PT ;  /* 0x000000050200720c */ /* 0x0c0fe40003f86270 */
[-C--:B------:R-:W-:Y:S01]  /*1ea20*/  ISETP.GE.AND P3, PT, R2, R4.reuse, PT ;  /* 0x000000040200720c */ /* 0x080fe20003f66270 */
[----:B------:R-:W-:Y:S01]  /*1ea30*/  VIADD R2, R0, 0xfffffed0 ;  /* 0xfffffed000027836 */ /* 0x000fe20000000000 */
[----:B------:R-:W-:Y:S01]  /*1ea40*/  ISETP.GE.AND P5, PT, R6, R5, PT ;  /* 0x000000050600720c */ /* 0x000fe20003fa6270 */
[----:B-1----:R-:W-:Y:S01]  /*1ea50*/  FMUL.FTZ R24, R32, UR4 ;  /* 0x0000000420187c20 */ /* 0x002fe20008410000 */
[----:B------:R-:W-:Y:S01]  /*1ea60*/  ISETP.GE.AND P2, PT, R6, R4, PT ;  /* 0x000000040600720c */ /* 0x000fe20003f46270 */
[----:B------:R-:W-:-:S02]  /*1ea70*/  FMUL.FTZ R8, R8, UR4 ;  /* 0x0000000408087c20 */ /* 0x000fc40008410000 */
[----:B------:R-:W1:Y:S01]  /*1ea80*/  MUFU.TANH R26, R24 ;  /* 0x00000018001a7308 */ /* 0x000e620000002400 */
[C---:B--2---:R-:W-:Y:S01]  /*1ea90*/  HMMA.16816.F32.BF16 R28, R12.reuse, R40, R28 ;  /* 0x000000280c1c723c */ /* 0x044fe2000004181c */
[----:B------:R-:W-:Y:S02]  /*1eaa0*/  FSEL R72, R67, -INF , !P5 ;  /* 0xff80000043487808 */ /* 0x000fe40006800000 */
[----:B------:R-:W-:Y:S01]  /*1eab0*/  FSEL R175, R64, -INF , !P2 ;  /* 0xff80000040af7808 */ /* 0x000fe20005000000 */
[----:B------:R-:W-:Y:S01]  /*1eac0*/  VIADD R6, R0, 0xfffffed1 ;  /* 0xfffffed100067836 */ /* 0x000fe20000000000 */
[C---:B------:R-:W-:Y:S02]  /*1ead0*/  ISETP.GE.AND P5, PT, R2.reuse, R5, PT ;  /* 0x000000050200720c */ /* 0x040fe40003fa6270 */
[----:B------:R2:W-:Y:S01]  /*1eae0*/  MUFU.TANH R24, R7 ;  /* 0x0000000700187308 */ /* 0x0005e20000002400 */
[----:B------:R-:W-:Y:S01]  /*1eaf0*/  ISETP.GE.AND P2, PT, R2, R4, PT ;  /* 0x000000040200720c */ /* 0x000fe20003f46270 */
[----:B------:R-:W-:Y:S01]  /*1eb00*/  VIADD R2, R0, 0xfffffed8 ;  /* 0xfffffed800027836 */ /* 0x000fe20000000000 */
[----:B------:R-:W-:Y:S01]  /*1eb10*/  HMMA.16816.F32.BF16 R12, R12, R42, R16 ;  /* 0x0000002a0c0c723c */ /* 0x000fe20000041810 */
[----:B------:R-:W-:-:S02]  /*1eb20*/  FSEL R73, R65, -INF , !P4 ;  /* 0xff80000041497808 */ /* 0x000fc40006000000 */
[----:B------:R-:W-:Y:S02]  /*1eb30*/  FSEL R174, R57, -INF , !P3 ;  /* 0xff80000039ae7808 */ /* 0x000fe40005800000 */
[----:B------:R-:W-:Y:S01]  /*1eb40*/  MUFU.TANH R8, R8 ;  /* 0x0000000800087308 */ /* 0x000fe20000002400 */
[----:B------:R-:W-:Y:S02]  /*1eb50*/  FSEL R182, R51, -INF , !P5 ;  /* 0xff80000033b67808 */ /* 0x000fe40006800000 */
[----:B------:R-:W-:Y:S01]  /*1eb60*/  FSEL R211, R49, -INF , !P2 ;  /* 0xff80000031d37808 */ /* 0x000fe20005000000 */
[----:B--2---:R-:W-:Y:S01]  /*1eb70*/  FMUL.FTZ R7, R35, UR4 ;  /* 0x0000000423077c20 */ /* 0x004fe20008410000 */
[CC--:B------:R-:W-:Y:S02]  /*1eb80*/  ISETP.GE.AND P4, PT, R6.reuse, R5.reuse, PT ;  /* 0x000000050600720c */ /* 0x0c0fe40003f86270 */
[-C--:B------:R-:W-:Y:S01]  /*1eb90*/  ISETP.GE.AND P3, PT, R6, R4.reuse, PT ;  /* 0x000000040600720c */ /* 0x080fe20003f66270 */
[----:B------:R-:W-:Y:S01]  /*1eba0*/  VIADD R6, R0, 0xfffffed9 ;  /* 0xfffffed900067836 */ /* 0x000fe20000000000 */
[C---:B------:R-:W-:Y:S01]  /*1ebb0*/  ISETP.GE.AND P5, PT, R2.reuse, R5, PT ;  /* 0x000000050200720c */ /* 0x040fe20003fa6270 */
[----:B------:R-:W2:Y:S01]  /*1ebc0*/  MUFU.TANH R7, R7 ;  /* 0x0000000700077308 */ /* 0x000ea20000002400 */
[----:B------:R-:W-:Y:S01]  /*1ebd0*/  ISETP.GE.AND P2, PT, R2, R4, PT ;  /* 0x000000040200720c */ /* 0x000fe20003f46270 */
[----:B------:R-:W-:-:S02]  /*1ebe0*/  VIADD R2, R0, 0xfffffee0 ;  /* 0xfffffee000027836 */ /* 0x000fc40000000000 */
[----:B------:R-:W-:Y:S01]  /*1ebf0*/  FMUL.FTZ R10, R10, UR4 ;  /* 0x000000040a0a7c20 */ /* 0x000fe20008410000 */
[----:B---3--:R-:W-:Y:S02]  /*1ec00*/  FSEL R181, R56, -INF , !P4 ;  /* 0xff80000038b57808 */ /* 0x008fe40006000000 */
[----:B-----5:R-:W-:Y:S02]  /*1ec10*/  FSEL R210, R50, -INF , !P3 ;  /* 0xff80000032d27808 */ /* 0x020fe40005800000 */
[----:B------:R-:W-:Y:S02]  /*1ec20*/  FSEL R207, R39, -INF , !P5 ;  /* 0xff80000027cf7808 */ /* 0x000fe40006800000 */
[----:B----4-:R-:W-:Y:S02]  /*1ec30*/  FSEL R212, R38, -INF , !P2 ;  /* 0xff80000026d47808 */ /* 0x010fe40005000000 */
[CC--:B------:R-:W-:Y:S02]  /*1ec40*/  ISETP.GE.AND P4, PT, R6.reuse, R5.reuse, PT ;  /* 0x000000050600720c */ /* 0x0c0fe40003f86270 */
[----:B------:R-:W-:Y:S01]  /*1ec50*/  ISETP.GE.AND P3, PT, R6, R4, PT ;  /* 0x000000040600720c */ /* 0x000fe20003f66270 */
[----:B------:R-:W-:Y:S01]  /*1ec60*/  VIADD R6, R0, 0xfffffee1 ;  /* 0xfffffee100067836 */ /* 0x000fe20000000000 */
[----:B------:R-:W-:-:S02]  /*1ec70*/  ISETP.GE.AND P5, PT, R2, R5, PT ;  /* 0x000000050200720c */ /* 0x000fc40003fa6270 */
[-C--:B------:R-:W-:Y:S01]  /*1ec80*/  ISETP.GE.AND P2, PT, R2, R4.reuse, PT ;  /* 0x000000040200720c */ /* 0x080fe20003f46270 */
[----:B------:R-:W-:Y:S01]  /*1ec90*/  VIADD R2, R0, 0xfffffee8 ;  /* 0xfffffee800027836 */ /* 0x000fe20000000000 */
[----:B------:R-:W3:Y:S01]  /*1eca0*/  MUFU.TANH R10, R10 ;  /* 0x0000000a000a7308 */ /* 0x000ee20000002400 */
[----:B------:R-:W-:Y:S01]  /*1ecb0*/  FSEL R213, R37, -INF , !P3 ;  /* 0xff80000025d57808 */ /* 0x000fe20005800000 */
[----:B------:R-:W-:Y:S01]  /*1ecc0*/  FMUL.FTZ R9, R9, UR4 ;  /* 0x0000000409097c20 */ /* 0x000fe20008410000 */
[----:B-1----:R-:W-:Y:S01]  /*1ecd0*/  FSEL R214, R26, -INF , !P5 ;  /* 0xff8000001ad67808 */ /* 0x002fe20006800000 */
[----:B------:R-:W-:Y:S01]  /*1ece0*/  FMUL.FTZ R11, R11, UR4 ;  /* 0x000000040b0b7c20 */ /* 0x000fe20008410000 */
[----:B------:R-:W-:Y:S01]  /*1ecf0*/  FMUL.FTZ R28, R28, UR4 ;  /* 0x000000041c1c7c20 */ /* 0x000fe20008410000 */
[----:B------:R-:W-:Y:S01]  /*1ed00*/  FMUL.FTZ R30, R30, UR4 ;  /* 0x000000041e1e7c20 */ /* 0x000fe20008410000 */
[----:B------:R-:W-:Y:S02]  /*1ed10*/  ISETP.GE.AND P3, PT, R6, R4, PT ;  /* 0x000000040600720c */ /* 0x000fe40003f66270 */
[----:B------:R-:W-:Y:S01]  /*1ed20*/  ISETP.GE.AND P5, PT, R2, R5, PT ;  /* 0x000000050200720c */ /* 0x000fe20003fa6270 */
[----:B------:R-:W-:Y:S01]  /*1ed30*/  FMUL.FTZ R13, R13, UR4 ;  /* 0x000000040d0d7c20 */ /* 0x000fe20008410000 */
[----:B--2---:R-:W-:Y:S01]  /*1ed40*/  FSEL R219, R7, -INF , !P3 ;  /* 0xff80000007db7808 */ /* 0x004fe20005800000 */
[----:B------:R-:W-:Y:S01]  /*1ed50*/  FMUL.FTZ R29, R29, UR4 ;  /* 0x000000041d1d7c20 */ /* 0x000fe20008410000 */
[----:B------:R-:W-:Y:S01]  /*1ed60*/  FSEL R216, R8, -INF , !P5 ;  /* 0xff80000008d87808 */ /* 0x000fe20006800000 */
[----:B------:R-:W-:Y:S01]  /*1ed70*/  FMUL.FTZ R31, R31, UR4 ;  /* 0x000000041f1f7c20 */ /* 0x000fe20008410000 */
[----:B------:R-:W-:Y:S01]  /*1ed80*/  FMUL.FTZ R12, R12, UR4 ;  /* 0x000000040c0c7c20 */ /* 0x000fe20008410000 */
[----:B------:R-:W-:Y:S01]  /*1ed90*/  FMUL.FTZ R8, R14, UR4 ;  /* 0x000000040e087c20 */ /* 0x000fe20008410000 */
[----:B------:R-:W-:Y:S01]  /*1eda0*/  FMUL.FTZ R7, R15, UR4 ;  /* 0x000000040f077c20 */ /* 0x000fe20008410000 */
[----:B------:R-:W1:Y:S01]  /*1edb0*/  MUFU.TANH R9, R9 ;  /* 0x0000000900097308 */ /* 0x000e620000002400 */
[----:B------:R-:W-:-:S02]  /*1edc0*/  FSEL R209, R48, -INF , !P4 ;  /* 0xff80000030d17808 */ /* 0x000fc40006000000 */
[----:B------:R-:W-:-:S05]  /*1edd0*/  FSEL R218, R24, -INF , !P2 ;  /* 0xff80000018da7808 */ /* 0x000fca0005000000 */
[----:B------:R-:W2:Y:S01]  /*1ede0*/  MUFU.TANH R11, R11 ;  /* 0x0000000b000b7308 */ /* 0x000ea20000002400 */
[----:B------:R-:W-:Y:S01]  /*1edf0*/  ISETP.GE.AND P4, PT, R6, R5, PT ;  /* 0x000000050600720c */ /* 0x000fe20003f86270 */
[----:B------:R-:W-:Y:S01]  /*1ee00*/  VIADD R6, R0, 0xfffffee9 ;  /* 0xfffffee900067836 */ /* 0x000fe20000000000 */
[----:B------:R-:W-:-:S05]  /*1ee10*/  ISETP.GE.AND P2, PT, R2, R4, PT ;  /* 0x000000040200720c */ /* 0x000fca0003f46270 */
[----:B------:R-:W4:Y:S01]  /*1ee20*/  MUFU.TANH R28, R28 ;  /* 0x0000001c001c7308 */ /* 0x000f220000002400 */
[----:B------:R-:W-:-:S07]  /*1ee30*/  VIADD R2, R0, 0xfffffef0 ;  /* 0xfffffef000027836 */ /* 0x000fce0000000000 */
[----:B------:R-:W5:Y:S01]  /*1ee40*/  MUFU.TANH R30, R30 ;  /* 0x0000001e001e7308 */ /* 0x000f620000002400 */
[----:B------:R-:W-:Y:S01]  /*1ee50*/  UIADD3 UR10, UPT, UPT, UR22, -0x2, URZ ;  /* 0xfffffffe160a7890 */ /* 0x000fe2000fffe0ff */
[----:B------:R-:W-:-:S06]  /*1ee60*/  FSEL R215, R25, -INF , !P4 ;  /* 0xff80000019d77808 */ /* 0x000fcc0006000000 */
[----:B------:R-:W5:Y:S01]  /*1ee70*/  MUFU.TANH R13, R13 ;  /* 0x0000000d000d7308 */ /* 0x000f620000002400 */
[----:B---3--:R-:W-:Y:S01]  /*1ee80*/  FSEL R220, R10, -INF , !P2 ;  /* 0xff8000000adc7808 */ /* 0x008fe20005000000 */
[----:B------:R-:W-:-:S06]  /*1ee90*/  UISETP.GT.AND UP1, UPT, UR10, UR7, UPT ;  /* 0x000000070a00728c */ /* 0x000fcc000bf24270 */
[----:B------:R-:W3:Y:S01]  /*1eea0*/  MUFU.TANH R29, R29 ;  /* 0x0000001d001d7308 */ /* 0x000ee20000002400 */
[----:B------:R-:W-:-:S07]  /*1eeb0*/  ISETP.GE.AND P4, PT, R6, R5, PT ;  /* 0x000000050600720c */ /* 0x000fce0003f86270 */
[----:B------:R-:W3:Y:S01]  /*1eec0*/  MUFU.TANH R31, R31 ;  /* 0x0000001f001f7308 */ /* 0x000ee20000002400 */
[----:B------:R-:W-:-:S07]  /*1eed0*/  ISETP.GE.AND P3, PT, R6, R4, PT ;  /* 0x000000040600720c */ /* 0x000fce0003f66270 */
[----:B------:R-:W3:Y:S01]  /*1eee0*/  MUFU.TANH R12, R12 ;  /* 0x0000000c000c7308 */ /* 0x000ee20000002400 */
[----:B------:R-:W-:-:S07]  /*1eef0*/  ISETP.GE.AND P5, PT, R2, R5, PT ;  /* 0x000000050200720c */ /* 0x000fce0003fa6270 */
[----:B------:R-:W3:Y:S01]  /*1ef00*/  MUFU.TANH R8, R8 ;  /* 0x0000000800087308 */ /* 0x000ee20000002400 */
[----:B------:R-:W-:Y:S01]  /*1ef10*/  BAR.SYNC.DEFER_BLOCKING 0x0 ;  /* 0x0000000000007b1d */ /* 0x000fe20000010000 */
[----:B------:R-:W-:-:S06]  /*1ef20*/  ISETP.GE.AND P2, PT, R2, R4, PT ;  /* 0x000000040200720c */ /* 0x000fcc0003f46270 */
[----:B------:R-:W3:Y:S01]  /*1ef30*/  MUFU.TANH R7, R7 ;  /* 0x0000000700077308 */ /* 0x000ee20000002400 */
[C---:B------:R-:W-:Y:S02]  /*1ef40*/  VIADD R2, R0.reuse, 0xfffffef1 ;  /* 0xfffffef100027836 */ /* 0x040fe40000000000 */
[C---:B------:R-:W-:Y:S02]  /*1ef50*/  VIADD R6, R0.reuse, 0xfffffef9 ;  /* 0xfffffef900067836 */ /* 0x040fe40000000000 */
[----:B------:R-:W-:Y:S01]  /*1ef60*/  VIADD R0, R0, 0xfffffef8 ;  /* 0xfffffef800007836 */ /* 0x000fe20000000000 */
[----:B------:R-:W-:Y:S02]  /*1ef70*/  P2R R248, PR, RZ, 0x1 ;  /* 0x00000001fff87803 */ /* 0x000fe40000000000 */
[----:B-1----:R-:W-:Y:S02]  /*1ef80*/  FSEL R217, R9, -INF , !P4 ;  /* 0xff80000009d97808 */ /* 0x002fe40006000000 */
[----:B--2---:R-:W-:-:S02]  /*1ef90*/  FSEL R221, R11, -INF , !P3 ;  /* 0xff8000000bdd7808 */ /* 0x004fc40005800000 */
[----:B----4-:R-:W-:Y:S02]  /*1efa0*/  FSEL R222, R28, -INF , !P5 ;  /* 0xff8000001cde7808 */ /* 0x010fe40006800000 */
[-C--:B------:R-:W-:Y:S02]  /*1efb0*/  ISETP.GE.AND P0, PT, R6, R5.reuse, PT ;  /* 0x000000050600720c */ /* 0x080fe40003f06270 */
[----:B-----5:R-:W-:Y:S02]  /*1efc0*/  FSEL R226, R30, -INF , !P2 ;  /* 0xff8000001ee27808 */ /* 0x020fe40005000000 */
[CC--:B------:R-:W-:Y:S02]  /*1efd0*/  ISETP.GE.AND P6, PT, R2.reuse, R5.reuse, PT ;  /* 0x000000050200720c */ /* 0x0c0fe40003fc6270 */
[----:B------:R-:W-:Y:S02]  /*1efe0*/  ISETP.GE.AND P4, PT, R2, R4, PT ;  /* 0x000000040200720c */ /* 0x000fe40003f86270 */
[----:B------:R-:W-:-:S02]  /*1eff0*/  ISETP.GE.AND P5, PT, R0, R5, PT ;  /* 0x000000050000720c */ /* 0x000fc40003fa6270 */
[-C--:B------:R-:W-:Y:S02]  /*1f000*/  ISETP.GE.AND P3, PT, R0, R4.reuse, PT ;  /* 0x000000040000720c */ /* 0x080fe40003f66270 */
[----:B------:R-:W-:Y:S02]  /*1f010*/  ISETP.GE.AND P2, PT, R6, R4, PT ;  /* 0x000000040600720c */ /* 0x000fe40003f46270 */
[----:B------:R-:W-:Y:S02]  /*1f020*/  FSEL R225, R13, -INF , !P0 ;  /* 0xff8000000de17808 */ /* 0x000fe40004000000 */
[----:B---3--:R-:W-:Y:S02]  /*1f030*/  FSEL R223, R29, -INF , !P6 ;  /* 0xff8000001ddf7808 */ /* 0x008fe40007000000 */
[----:B------:R-:W-:Y:S02]  /*1f040*/  FSEL R227, R31, -INF , !P4 ;  /* 0xff8000001fe37808 */ /* 0x000fe40006000000 */
[----:B------:R-:W-:-:S02]  /*1f050*/  ISETP.NE.AND P0, PT, R248, RZ, PT ;  /* 0x000000fff800720c */ /* 0x000fc40003f05270 */
[----:B------:R-:W-:Y:S02]  /*1f060*/  FSEL R224, R12, -INF , !P5 ;  /* 0xff8000000ce07808 */ /* 0x000fe40006800000 */
[----:B------:R-:W-:Y:S02]  /*1f070*/  FSEL R228, R8, -INF , !P3 ;  /* 0xff80000008e47808 */ /* 0x000fe40005800000 */
[----:B------:R-:W-:Y:S01]  /*1f080*/  FSEL R229, R7, -INF , !P2 ;  /* 0xff80000007e57808 */ /* 0x000fe20005000000 */
[----:B------:R-:W-:Y:S06]  /*1f090*/  BRA.U !UP1, `(.L_x_1904) ;  /* 0x0000000d093c7547 */ /* 0x000fec000b800000 */
[----:B------:R1:W5:Y:S04]  /*1f0a0*/  LDL R247, [R1+0x4] ;  /* 0x0000040001f77983 */ /* 0x0003680000100800 */
[----:B------:R1:W5:Y:S01]  /*1f0b0*/  LDL R246, [R1+0x8] ;  /* 0x0000080001f67983 */ /* 0x0003620000100800 */
[----:B------:R-:W2:Y:S01]  /*1f0c0*/  LDCU.64 UR14, c[0x0][0x358] ;  /* 0x00006b00ff0e77ac */ /* 0x000ea20008000a00 */
[----:B------:R-:W-:Y:S05]  /*1f0d0*/  BRA.U !UP0, `(.L_x_1905) ;  /* 0x00000005081c7547 */ /* 0x000fea000b800000 */
[----:B------:R-:W3:Y:S01]  /*1f0e0*/  LDC R9, c[0x0][0x4f0] ;  /* 0x00013c00ff097b82 */ /* 0x000ee20000000800 */
[----:B------:R-:W-:Y:S01]  /*1f0f0*/  USHF.L.U32 UR4, UR22, 0x8, URZ ;  /* 0x0000000816047899 */ /* 0x000fe200080006ff */
[----:B------:R-:W4:Y:S03]  /*1f100*/  LDCU.64 UR8, c[0x0][0x3a0] ;  /* 0x00007400ff0877ac */ /* 0x000f260008000a00 */
[----:B------:R-:W-:Y:S02]  /*1f110*/  UIADD3 UR5, UPT, UPT, UR4, -0x300, URZ ;  /* 0xfffffd0004057890 */ /* 0x000fe4000fffe0ff */
[----:B------:R-:W-:Y:S01]  /*1f120*/  UIADD3 UR4, UPT, UPT, UR4, -0x200, URZ ;  /* 0xfffffe0004047890 */ /* 0x000fe2000fffe0ff */
[----:B---3--:R-:W-:-:S04]  /*1f130*/  IABS R8, R9 ;  /* 0x0000000900087213 */ /* 0x008fc80000000000 */
[----:B------:R-:W3:Y:S08]  /*1f140*/  I2F.RP R4, R8 ;  /* 0x0000000800047306 */ /* 0x000ef00000209400 */
[----:B---3--:R-:W3:Y:S02]  /*1f150*/  MUFU.RCP R4, R4 ;  /* 0x0000000400047308 */ /* 0x008ee40000001000 */
[----:B---3--:R-:W-:-:S06]  /*1f160*/  VIADD R4, R4, 0xffffffe ;  /* 0x0ffffffe04047836 */ /* 0x008fcc0000000000 */
[----:B------:R-:W3:Y:S02]  /*1f170*/  F2I.FTZ.U32.TRUNC.NTZ R5, R4 ;  /* 0x0000000400057305 */ /* 0x000ee4000021f000 */
[----:B---3--:R-:W-:Y:S01]  /*1f180*/  IMAD.MOV R0, RZ, RZ, -R5 ;  /* 0x000000ffff007224 */ /* 0x008fe200078e0a05 */
        /* <DEDUP_REMOVED lines=8> */
[----:B------:R-:W-:-:S03]  /*1f210*/  MOV R5, R2 ;  /* 0x0000000200057202 */ /* 0x000fc60000000f00 */
        /* <DEDUP_REMOVED lines=14> */
[C---:B------:R-:W-:Y:S02]  /*1f300*/  LOP3.LUT R5, R9.reuse, UR5, RZ, 0x3c, !PT ;  /* 0x0000000509057c12 */ /* 0x040fe4000f8e3cff */
[----:B------:R-:W-:Y:S02]  /*1f310*/  ISETP.GE.U32.AND P4, PT, R4, R8, PT ;  /* 0x000000080400720c */ /* 0x000fe40003f86070 */
[----:B------:R-:W-:Y:S01]  /*1f320*/  LOP3.LUT R4, R9, UR4, RZ, 0x3c, !PT ;  /* 0x0000000409047c12 */ /* 0x000fe2000f8e3cff */
[----:B------:R-:W3:Y:S01]  /*1f330*/  LDCU.64 UR4, c[0x0][0x3b8] ;  /* 0x00007700ff0477ac */ /* 0x000ee20008000a00 */
[----:B------:R-:W-:-:S02]  /*1f340*/  ISETP.GE.AND P5, PT, R5, RZ, PT ;  /* 0x000000ff0500720c */ /* 0x000fc40003fa6270 */
[----:B------:R-:W-:Y:S02]  /*1f350*/  ISETP.GE.AND P2, PT, R4, RZ, PT ;  /* 0x000000ff0400720c */ /* 0x000fe40003f46270 */
[----:B------:R-:W-:Y:S02]  /*1f360*/  ISETP.NE.AND P3, PT, R9, RZ, PT ;  /* 0x000000ff0900720c */ /* 0x000fe40003f65270 */
[----:B------:R-:W-:Y:S02]  /*1f370*/  @P6 IADD3 R2, PT, PT, R2, 0x1, RZ ;  /* 0x0000000102026810 */ /* 0x000fe40007ffe0ff */
[----:B------:R-:W-:Y:S01]  /*1f380*/  LOP3.LUT R4, RZ, R9, RZ, 0x33, !PT ;  /* 0x00000009ff047212 */ /* 0x000fe200078e33ff */
[----:B------:R-:W-:-:S04]  /*1f390*/  @P4 VIADD R0, R0, 0x1 ;  /* 0x0000000100004836 */ /* 0x000fc80000000000 */
[----:B------:R-:W-:Y:S02]  /*1f3a0*/  @!P5 IADD3 R2, PT, PT, -R2, RZ, RZ ;  /* 0x000000ff0202d210 */ /* 0x000fe40007ffe1ff */
[----:B------:R-:W-:Y:S02]  /*1f3b0*/  @!P2 IMAD.MOV R0, RZ, RZ, -R0 ;  /* 0x000000ffff00a224 */ /* 0x000fe400078e0a00 */
[----:B------:R-:W-:-:S03]  /*1f3c0*/  SEL R2, R4, R2, !P3 ;  /* 0x0000000204027207 */ /* 0x000fc60005800000 */
[----:B------:R-:W-:Y:S02]  /*1f3d0*/  SEL R0, R4, R0, !P3 ;  /* 0x0000000004007207 */ /* 0x000fe40005800000 */
[----:B------:R-:W-:-:S04]  /*1f3e0*/  IMAD.WIDE R6, R2, 0x4, R250 ;  /* 0x0000000402067825 */ /* 0x000fc800078e02fa */
[C---:B------:R-:W-:Y:S02]  /*1f3f0*/  IMAD.WIDE R4, R0.reuse, 0x4, R250 ;  /* 0x0000000400047825 */ /* 0x040fe400078e02fa */
[----:B--2---:R-:W2:Y:S04]  /*1f400*/  LDG.E R6, desc[UR14][R6.64] ;  /* 0x0000000e06067981 */ /* 0x004ea8000c1e1900 */
[----:B------:R1:W2:Y:S01]  /*1f410*/  LDG.E R5, desc[UR14][R4.64] ;  /* 0x0000000e04057981 */ /* 0x0002a2000c1e1900 */
[----:B------:R-:W-:Y:S01]  /*1f420*/  IADD3 R2, PT, PT, R0, -R2, RZ ;  /* 0x8000000200027210 */ /* 0x000fe20007ffe0ff */
[----:B---3--:R-:W-:-:S04]  /*1f430*/  IMAD.U32 R0, RZ, RZ, UR4 ;  /* 0x00000004ff007e24 */ /* 0x008fc8000f8e00ff */
[----:B------:R-:W-:-:S05]  /*1f440*/  IMAD R2, R2, R9, -0x100 ;  /* 0xffffff0002027424 */ /* 0x000fca00078e0209 */
[----:B-1----:R-:W-:-:S05]  /*1f450*/  SHF.R.S32.HI R4, RZ, 0x1f, R2 ;  /* 0x0000001fff047819 */ /* 0x002fca0000011402 */
[----:B------:R-:W-:Y:S01]  /*1f460*/  IMAD R4, R4, R0, RZ ;  /* 0x0000000004047224 */ /* 0x000fe200078e02ff */
[----:B--2---:R-:W-:-:S03]  /*1f470*/  IADD3 R7, PT, PT, R6, -R5, RZ ;  /* 0x8000000506077210 */ /* 0x004fc60007ffe0ff */
[C---:B------:R-:W-:Y:S02]  /*1f480*/  IMAD R6, R2.reuse, UR5, R4 ;  /* 0x0000000502067c24 */ /* 0x040fe4000f8e0204 */
[----:B------:R-:W-:Y:S01]  /*1f490*/  IMAD.WIDE.U32 R4, R2, R0, RZ ;  /* 0x0000000002047225 */ /* 0x000fe200078e00ff */
[----:B------:R-:W-:-:S03]  /*1f4a0*/  SHF.R.S32.HI R2, RZ, 0x1f, R7 ;  /* 0x0000001fff027819 */ /* 0x000fc60000011407 */
[----:B------:R-:W-:Y:S02]  /*1f4b0*/  IMAD.IADD R5, R5, 0x1, R6 ;  /* 0x0000000105057824 */ /* 0x000fe400078e0206 */
        /* <DEDUP_REMOVED lines=9> */
.L_x_1905:
        /* <DEDUP_REMOVED lines=12> */
.L_x_1906:
[----:B------:R-:W4:Y:S01]  /*1f610*/  LDL R12, [R1+0x8] ;  /* 0x00000800010c7983 */ /* 0x000f220000100800 */
[----:B---3--:R-:W3:Y:S03]  /*1f620*/  LDC R5, c[0x0][0x3bc] ;  /* 0x0000ef00ff057b82 */ /* 0x008ee60000000800 */
[----:B------:R-:W5:Y:S01]  /*1f630*/  LDL R14, [R1+0x4] ;  /* 0x00000400010e7983 */ /* 0x000f620000100800 */
[C---:B------:R-:W-:Y:S02]  /*1f640*/  IMAD.SHL.U32 R2, R0.reuse, 0x10, RZ ;  /* 0x0000001000027824 */ /* 0x040fe400078e00ff */
[C---:B------:R-:W-:Y:S01]  /*1f650*/  IMAD.SHL.U32 R24, R0.reuse, 0x20, RZ ;  /* 0x0000002000187824 */ /* 0x040fe200078e00ff */
[C-C-:B---3--:R-:W-:Y:S02]  /*1f660*/  SHF.L.U64.HI R4, R0.reuse, 0x4, R5.reuse ;  /* 0x0000000400047819 */ /* 0x148fe40000010205 */
[----:B------:R-:W-:-:S02]  /*1f670*/  SHF.L.U64.HI R0, R0, 0x5, R5 ;  /* 0x0000000500007819 */ /* 0x000fc40000010205 */
[----:B----4-:R-:W-:-:S04]  /*1f680*/  LEA R10, P2, R2, R12, 0x1 ;  /* 0x0000000c020a7211 */ /* 0x010fc800078408ff */
[----:B------:R-:W-:Y:S02]  /*1f690*/  IADD3 R8, P3, PT, R24, R10, RZ ;  /* 0x0000000a18087210 */ /* 0x000fe40007f7e0ff */
[----:B-----5:R-:W-:Y:S01]  /*1f6a0*/  LEA.HI.X R11, R2, R14, R4, 0x1, P2 ;  /* 0x0000000e020b7211 */ /* 0x020fe200010f0c04 */
[----:B------:R-:W-:Y:S02]  /*1f6b0*/  @!P1 IMAD.MOV.U32 R4, RZ, RZ, R12 ;  /* 0x000000ffff049224 */ /* 0x000fe400078e000c */
[----:B------:R-:W-:Y:S01]  /*1f6c0*/  @!P1 IMAD.MOV.U32 R5, RZ, RZ, R14 ;  /* 0x000000ffff059224 */ /* 0x000fe200078e000e */
[----:B------:R-:W-:Y:S01]  /*1f6d0*/  IADD3 R6, P2, PT, R8, R24, RZ ;  /* 0x0000001808067210 */ /* 0x000fe20007f5e0ff */
[----:B------:R-:W-:-:S03]  /*1f6e0*/  IMAD.X R9, R0, 0x1, R11, P3 ;  /* 0x0000000100097824 */ /* 0x000fc600018e060b */
[----:B------:R-:W-:Y:S01]  /*1f6f0*/  @!PT LDS RZ, [RZ] ;  /* 0x00000000fffff984 */ /* 0x000fe20000000800 */
[----:B------:R-:W-:Y:S01]  /*1f700*/  @!PT LDS RZ, [RZ] ;  /* 0x00000000fffff984 */ /* 0x000fe20000000800 */
[----:B------:R-:W-:Y:S01]  /*1f710*/  @!PT LDS RZ, [RZ] ;  /* 0x00000000fffff984 */ /* 0x000fe20000000800 */
[----:B--2---:R2:W-:Y:S01]  /*1f720*/  @!P1 LDGSTS.E.BYPASS.LTC128B.128 [R27+0x2000], desc[UR14][R4.64] ;  /* 0x02000000041b9fae */ /* 0x0045e2000b981a0e */
        /* <DEDUP_REMOVED lines=50> */
[----:B------:R2:W-:Y:S04]  /*1fa50*/  @P1 STS.128 [R27+0x5000], RZ ;  /* 0x005000ff1b001388 */ /* 0x0005e80000000c00 */
[----:B------:R-:W-:Y:S01]  /*1fa60*/  @!PT LDS RZ, [RZ] ;  /* 0x00000000fffff984 */ /* 0x000fe20000000800 */
[----:B------:R-:W-:Y:S01]  /*1fa70*/  @!PT LDS RZ, [RZ] ;  /* 0x00000000fffff984 */ /* 0x000fe20000000800 */
[----:B------:R-:W-:Y:S01]  /*1fa80*/  @!PT LDS RZ, [RZ] ;  /* 0x00000000fffff984 */ /* 0x000fe20000000800 */
[----:B------:R3:W-:Y:S01]  /*1fa90*/  @!P1 LDGSTS.E.BYPASS.LTC128B.128 [R27+0x5800], desc[UR14][R14.64] ;  /* 0x058000000e1b9fae */ /* 0x0007e2000b981a0e */
[--C-:B------:R-:W-:Y:S01]  /*1faa0*/  IMAD.X R7, R9, 0x1, R0.reuse, P2 ;  /* 0x0000000109077824 */ /* 0x100fe200010e0600 */
[----:B-1----:R-:W-:Y:S02]  /*1fab0*/  IADD3 R4, P3, PT, R6, R24, RZ ;  /* 0x0000001806047210 */ /* 0x002fe40007f7e0ff */
        /* <DEDUP_REMOVED lines=16> */
[----:B---3--:R-:W-:-:S03]  /*1fbc0*/  @!P1 IADD3 R14, P2, PT, R4, R24, RZ ;  /* 0x00000018040e9210 */ /* 0x008fc60007f5e0ff */
        /* <DEDUP_REMOVED lines=28> */
.L_x_1904:
[----:B--2---:R-:W2:Y:S04]  /*1fd90*/  LDL R8, [R1+0x20] ;  /* 0x0000200001087983 */ /* 0x004ea80000100800 */
[----:B------:R-:W2:Y:S01]  /*1fda0*/  LDL R9, [R1+0x1c] ;  /* 0x00001c0001097983 */ /* 0x000ea20000100800 */
[----:B------:R-:W-:Y:S01]  /*1fdb0*/  FMNMX3.FTZ R0, R36, R97, R90, !PT ;  /* 0x0000006124007276 */ /* 0x000fe2000781005a */
[----:B------:R-:W1:Y:S01]  /*1fdc0*/  LDCU UR4, c[0x0][0x45c] ;  /* 0x00008b80ff0477ac */ /* 0x000e620008000800 */
[----:B------:R-:W-:Y:S02]  /*1fdd0*/  LOP3.LUT P3, RZ, R239, 0x2, RZ, 0xc0, !PT ;  /* 0x00000002efff7812 */ /* 0x000fe4000786c0ff */
[----:B------:R-:W-:Y:S01]  /*1fde0*/  FMNMX3.FTZ R0, R0, R96, R89, !PT ;  /* 0x0000006000007276 */ /* 0x000fe20007810059 */
[----:B------:R-:W-:Y:S01]  /*1fdf0*/  UISETP.GT.AND UP0, UPT, UR10, UR7, UPT ;  /* 0x000000070a00728c */ /* 0x000fe2000bf04270 */
[----:B------:R-:W-:-:S02]  /*1fe00*/  MOV R63, R252 ;  /* 0x000000fc003f7202 */ /* 0x000fc40000000f00 */
[----:B------:R-:W-:-:S04]  /*1fe10*/  FMNMX3.FTZ R0, R0, R105, R104, !PT ;  /* 0x0000006900007276 */ /* 0x000fc80007810068 */
        /* <DEDUP_REMOVED lines=57> */
[----:B------:R-:W-:-:S03]  /*201b0*/  FMNMX3.FTZ R4, R4, R212, R213, !PT ;  /* 0x000000d404047276 */ /* 0x000fc600078100d5 */
[----:B------:R-:W3:Y:S01]  /*201c0*/  SHFL.BFLY PT, R5, R0, 0x2, 0x1f ;  /* 0x0c401f0000057f89 */ /* 0x000ee200000e0000 */
[----:B------:R-:W-:-:S04]  /*201d0*/  FMNMX3.FTZ R4, R4, R218, R219, !PT ;  /* 0x000000da04047276 */ /* 0x000fc800078100db */
[----:B------:R-:W-:-:S04]  /*201e0*/  FMNMX3.FTZ R4, R4, R220, R221, !PT ;  /* 0x000000dc04047276 */ /* 0x000fc800078100dd */
[----:B------:R-:W-:-:S04]  /*201f0*/  FMNMX3.FTZ R4, R4, R226, R227, !PT ;  /* 0x000000e204047276 */ /* 0x000fc800078100e3 */
[----:B------:R-:W-:-:S05]  /*20200*/  FMNMX3.FTZ R4, R4, R228, R229, !PT ;  /* 0x000000e404047276 */ /* 0x000fca00078100e5 */
[----:B------:R-:W4:Y:S01]  /*20210*/  SHFL.BFLY PT, R2, R4, 0x2, 0x1f ;  /* 0x0c401f0004027f89 */ /* 0x000f2200000e0000 */
[----:B---3--:R-:W-:-:S05]  /*20220*/  FMNMX.FTZ R0, R0, R5, !PT ;  /* 0x0000000500007209 */ /* 0x008fca0007810000 */
[----:B------:R-:W3:Y:S01]  /*20230*/  SHFL.BFLY PT, R5, R0, 0x1, 0x1f ;  /* 0x0c201f0000057f89 */ /* 0x000ee200000e0000 */
[----:B----4-:R-:W-:-:S05]  /*20240*/  FMNMX.FTZ R4, R4, R2, !PT ;  /* 0x0000000204047209 */ /* 0x010fca0007810000 */
[----:B------:R-:W4:Y:S01]  /*20250*/  SHFL.BFLY PT, R6, R4, 0x1, 0x1f ;  /* 0x0c201f0004067f89 */ /* 0x000f2200000e0000 */
[----:B---3--:R-:W-:-:S04]  /*20260*/  FMNMX.FTZ R79, R0, R5, !PT ;  /* 0x00000005004f7209 */ /* 0x008fc80007810000 */
[C---:B------:R-:W-:Y:S01]  /*20270*/  FSETP.NEU.FTZ.AND P2, PT, R79.reuse, -INF , PT ;  /* 0xff8000004f00780b */ /* 0x040fe20003f5d000 */
[----:B-1----:R-:W-:-:S05]  /*20280*/  FMUL.FTZ R2, R79, UR4 ;  /* 0x000000044f027c20 */ /* 0x002fca0008410000 */
[----:B------:R-:W-:-:S05]  /*20290*/  FSEL R2, R2, RZ, P2 ;  /* 0x000000ff02027208 */ /* 0x000fca0001000000 */
[----:B------:R-:W-:Y:S01]  /*202a0*/  FFMA.FTZ R0, R97, UR4, -R2 ;  /* 0x0000000461007c23 */ /* 0x000fe20008010802 */
[----:B----4-:R-:W-:-:S03]  /*202b0*/  FMNMX.FTZ R78, R4, R6, !PT ;  /* 0x00000006044e7209 */ /* 0x010fc60007810000 */
[----:B------:R1:W-:Y:S01]  /*202c0*/  MUFU.EX2 R62, R0 ;  /* 0x00000000003e7308 */ /* 0x0003e20000000800 */
[----:B------:R-:W-:Y:S01]  /*202d0*/  FFMA.FTZ R4, R96, UR4, -R2 ;  /* 0x0000000460047c23 */ /* 0x000fe20008010802 */
[----:B------:R-:W-:Y:S02]  /*202e0*/  FSEL R6, R79, RZ, P2 ;  /* 0x000000ff4f067208 */ /* 0x000fe40001000000 */
[----:B------:R-:W-:-:S03]  /*202f0*/  FSETP.NEU.FTZ.AND P1, PT, R78, -INF , PT ;  /* 0xff8000004e00780b */ /* 0x000fc60003f3d000 */
[----:B------:R-:W-:Y:S01]  /*20300*/  FADD.FTZ R6, R36, -R6 ;  /* 0x8000000624067221 */ /* 0x000fe20000010000 */
[----:B------:R3:W-:Y:S03]  /*20310*/  MUFU.EX2 R5, R4 ;  /* 0x0000000400057308 */ /* 0x0007e60000000800 */
[----:B------:R-:W-:-:S05]  /*20320*/  FMUL.FTZ R6, R6, UR4 ;  /* 0x0000000406067c20 */ /* 0x000fca0008410000 */
[----:B------:R-:W4:Y:S01]  /*20330*/  MUFU.EX2 R77, R6 ;  /* 0x00000006004d7308 */ /* 0x000f220000000800 */
[----:B-1----:R-:W-:Y:S01]  /*20340*/  FFMA.FTZ R0, R90, UR4, -R2 ;  /* 0x000000045a007c23 */ /* 0x002fe20008010802 */
[----:B------:R-:W-:-:S06]  /*20350*/  MOV R90, R249 ;  /* 0x000000f9005a7202 */ /* 0x000fcc0000000f00 */
[----:B------:R1:W5:Y:S01]  /*20360*/  MUFU.EX2 R7, R0 ;  /* 0x0000000000077308 */ /* 0x0003620000000800 */
[----:B---3--:R-:W-:Y:S01]  /*20370*/  FFMA.FTZ R4, R89, UR4, -R2 ;  /* 0x0000000459047c23 */ /* 0x008fe20008010802 */
[-C--:B----4-:R-:W-:Y:S01]  /*20380*/  FMUL.FTZ R136, R136, R77.reuse ;  /* 0x0000004d88887220 */ /* 0x090fe20000410000 */
        /* <DEDUP_REMOVED lines=8> */
[----:B-----5:R-:W-:Y:S01]  /*20410*/  MOV R96, R7 ;  /* 0x0000000700607202 */ /* 0x020fe20000000f00 */
[-C--:B------:R-:W-:Y:S01]  /*20420*/  FMUL.FTZ R156, R156, R77.reuse ;  /* 0x0000004d9c9c7220 */ /* 0x080fe20000410000 */
[----:B------:R1:W3:Y:S01]  /*20430*/  MUFU.EX2 R7, R4 ;  /* 0x0000000400077308 */ /* 0x0002e20000000800 */
        /* <DEDUP_REMOVED lines=9> */
[----:B------:R-:W-:-:S03]  /*204d0*/  MOV R100, R5 ;  /* 0x0000000500647202 */ /* 0x000fc60000000f00 */
[----:B------:R1:W-:Y:S02]  /*204e0*/  MUFU.EX2 R97, R4 ;  /* 0x0000000400617308 */ /* 0x0003e40000000800 */
[----:B-1----:R-:W-:-:S06]  /*204f0*/  FFMA.FTZ R4, R91, UR4, -R0 ;  /* 0x000000045b047c23 */ /* 0x002fcc0008010800 */
[----:B------:R1:W4:Y:S01]  /*20500*/  MUFU.EX2 R89, R4 ;  /* 0x0000000400597308 */ /* 0x0003220000000800 */
[----:B--2---:R-:W-:Y:S01]  /*20510*/  LOP3.LUT R5, R8, R9, RZ, 0xfc, !PT ;  /* 0x0000000908057212 */ /* 0x004fe200078efcff */
[----:B------:R-:W-:-:S03]  /*20520*/  FFMA.FTZ R9, R102, UR4, -R2 ;  /* 0x0000000466097c23 */ /* 0x000fc60008010802 */
[----:B------:R-:W-:Y:S01]  /*20530*/  LEA R40, R5, UR6, 0x1 ;  /* 0x0000000605287c11 */ /* 0x000fe2000f8e08ff */
[----:B-1----:R-:W-:Y:S01]  /*20540*/  FFMA.FTZ R4, R99, UR4, -R0 ;  /* 0x0000000463047c23 */ /* 0x002fe20008010800 */
[----:B------:R-:W-:Y:S02]  /*20550*/  FSEL R5, R78, RZ, P1 ;  /* 0x000000ff4e057208 */ /* 0x000fe40000800000 */
[C---:B------:R-:W-:Y:S01]  /*20560*/  IADD3 R8, PT, PT, R40.reuse, 0xa000, RZ ;  /* 0x0000a00028087810 */ /* 0x040fe20007ffe0ff */
[----:B------:R1:W-:Y:S01]  /*20570*/  MUFU.EX2 R91, R4 ;  /* 0x00000004005b7308 */ /* 0x0003e20000000800 */
[----:B------:R-:W2:Y:S01]  /*20580*/  LDSM.16.MT88.4 R12, [R40+0xa000] ;  /* 0x00a00000280c783b */ /* 0x000ea20000004200 */
[----:B------:R-:W-:Y:S01]  /*20590*/  FADD.FTZ R3, R3, -R5 ;  /* 0x8000000503037221 */ /* 0x000fe20000010000 */
[----:B------:R-:W-:Y:S02]  /*205a0*/  IADD3 R41, PT, PT, R40, 0xa040, RZ ;  /* 0x0000a04028297810 */ /* 0x000fe40007ffe0ff */
[----:B------:R-:W-:Y:S01]  /*205b0*/  @P0 IADD3 R41, PT, PT, R8, -0x40, RZ ;  /* 0xffffffc008290810 */ /* 0x000fe20007ffe0ff */
[----:B------:R-:W-:Y:S01]  /*205c0*/  FMUL.FTZ R3, R3, UR4 ;  /* 0x0000000403037c20 */ /* 0x000fe20008410000 */
[----:B---3--:R-:W-:Y:S01]  /*205d0*/  MOV R99, R7 ;  /* 0x0000000700637202 */ /* 0x008fe20000000f00 */
[----:B------:R-:W-:Y:S01]  /*205e0*/  FFMA.FTZ R8, R105, UR4, -R2 ;  /* 0x0000000469087c23 */ /* 0x000fe20008010802 */
[----:B----4-:R-:W-:Y:S01]  /*205f0*/  F2FP.BF16.F32.PACK_AB R5, R89, R97 ;  /* 0x000000615905723e */ /* 0x010fe200000010ff */
[----:B------:R-:W3:Y:S01]  /*20600*/  MUFU.EX2 R76, R3 ;  /* 0x00000003004c7308 */ /* 0x000ee20000000800 */
[----:B------:R-:W4:Y:S01]  /*20610*/  LDSM.16.MT88.4 R20, [R41] ;  /* 0x000000002914783b */ /* 0x000f220000004200 */
[----:B------:R-:W-:-:S02]  /*20620*/  F2FP.BF16.F32.PACK_AB R6, R99, R100 ;  /* 0x000000646306723e */ /* 0x000fc400000010ff */
[----:B------:R-:W-:Y:S01]  /*20630*/  PLOP3.LUT P1, PT, PT, PT, UP0, 0x80, 0x8 ;  /* 0x000000000008781c */ /* 0x000fe20003f2f008 */
[----:B-1----:R-:W-:-:S04]  /*20640*/  FFMA.FTZ R4, R98, UR4, -R0 ;  /* 0x0000000462047c23 */ /* 0x002fc80008010800 */
[----:B------:R1:W5:Y:S01]  /*20650*/  MUFU.EX2 R98, R4 ;  /* 0x0000000400627308 */ /* 0x0003620000000800 */
[-C--:B---3--:R-:W-:Y:S01]  /*20660*/  FMUL.FTZ R138, R138, R76.reuse ;  /* 0x0000004c8a8a7220 */ /* 0x088fe20000410000 */
        /* <DEDUP_REMOVED lines=10> */
[----:B-1----:R-:W-:Y:S01]  /*20710*/  MOV R4, 0x20 ;  /* 0x0000002000047802 */ /* 0x002fe20000000f00 */
[-C--:B------:R-:W-:Y:S01]  /*20720*/  FMUL.FTZ R143, R143, R76.reuse ;  /* 0x0000004c8f8f7220 */ /* 0x080fe20000410000 */
[----:B-----5:R-:W-:Y:S01]  /*20730*/  F2FP.BF16.F32.PACK_AB R7, R98, R91 ;  /* 0x0000005b6207723e */ /* 0x020fe200000010ff */
[-C--:B------:R-:W-:Y:S01]  /*20740*/  FMUL.FTZ R162, R162, R76.reuse ;  /* 0x0000004ca2a27220 */ /* 0x080fe20000410000 */
[----:B------:R-:W-:Y:S01]  /*20750*/  SEL R3, R4, 0xffffffe0, !P3 ;  /* 0xffffffe004037807 */ /* 0x000fe20005800000 */
[----:B------:R-:W-:Y:S01]  /*20760*/  FMUL.FTZ R163, R163, R76 ;  /* 0x0000004ca3a37220 */ /* 0x000fe20000410000 */
[----:B------:R-:W-:Y:S01]  /*20770*/  F2FP.BF16.F32.PACK_AB R4, R96, R62 ;  /* 0x0000003e6004723e */ /* 0x000fe200000010ff */
[----:B------:R-:W-:Y:S01]  /*20780*/  FMUL.FTZ R166, R166, R76 ;  /* 0x0000004ca6a67220 */ /* 0x000fe20000410000 */
[----:B------:R-:W-:Y:S01]  /*20790*/  IADD3 R42, PT, PT, R3, R40, RZ ;  /* 0x00000028032a7210 */ /* 0x000fe20007ffe0ff */
[----:B------:R-:W-:Y:S01]  /*207a0*/  FMUL.FTZ R167, R167, R76 ;  /* 0x0000004ca7a77220 */ /* 0x000fe20000410000 */
[----:B------:R-:W-:Y:S01]  /*207b0*/  IADD3 R43, PT, PT, R3, R41, RZ ;  /* 0x00000029032b7210 */ /* 0x000fe20007ffe0ff */
[----:B------:R-:W-:-:S02]  /*207c0*/  FFMA.FTZ R3, R109, UR4, -R0 ;  /* 0x000000046d037c23 */ /* 0x000fc40008010800 */
[----:B------:R-:W1:Y:S01]  /*207d0*/  LDSM.16.MT88.4 R24, [R42+0xa000] ;  /* 0x00a000002a18783b */ /* 0x000e620000004200 */
[C---:B--2---:R-:W-:Y:S01]  /*207e0*/  HMMA.16816.F32.BF16 R32, R4.reuse, R12, R136 ;  /* 0x0000000c0420723c */ /* 0x044fe20000041888 */
[----:B------:R2:W-:Y:S02]  /*207f0*/  MUFU.EX2 R248, R3 ;  /* 0x0000000300f87308 */ /* 0x0005e40000000800 */
[----:B------:R-:W3:Y:S05]  /*20800*/  LDSM.16.MT88.4 R16, [R43] ;  /* 0x000000002b10783b */ /* 0x000eea0000004200 */
[C---:B----4-:R-:W-:Y:S01]  /*20810*/  HMMA.16816.F32.BF16 R52, R4.reuse, R20, R152 ;  /* 0x000000140434723c */ /* 0x050fe20000041898 */
[----:B------:R4:W-:Y:S07]  /*20820*/  MUFU.EX2 R139, R8 ;  /* 0x00000008008b7308 */ /* 0x0009ee0000000800 */
[C---:B------:R-:W-:Y:S01]  /*20830*/  HMMA.16816.F32.BF16 R156, R4.reuse, R22, R156 ;  /* 0x00000016049c723c */ /* 0x040fe2000004189c */
[----:B------:R-:W-:Y:S01]  /*20840*/  MUFU.EX2 R138, R9 ;  /* 0x00000009008a7308 */ /* 0x000fe20000000800 */
[----:B--2---:R-:W-:Y:S01]  /*20850*/  FFMA.FTZ R3, R108, UR4, -R0 ;  /* 0x000000046c037c23 */ /* 0x004fe20008010800 */
[----:B------:R-:W-:Y:S05]  /*20860*/  LDSM.16.MT88.4 R20, [R42+0xa800] ;  /* 0x00a800002a14783b */ /* 0x000fea0000004200 */
[C---:B------:R-:W-:Y:S01]  /*20870*/  HMMA.16816.F32.BF16 R44, R4.reuse, R14, R140 ;  /* 0x0000000e042c723c */ /* 0x040fe2000004188c */
[----:B------:R2:W-:Y:S01]  /*20880*/  MUFU.EX2 R247, R3 ;  /* 0x0000000300f77308 */ /* 0x0005e20000000800 */
[----:B----4-:R-:W-:Y:S01]  /*20890*/  FFMA.FTZ R8, R104, UR4, -R2 ;  /* 0x0000000468087c23 */ /* 0x010fe20008010802 */
[----:B------:R-:W-:Y:S06]  /*208a0*/  LDSM.16.MT88.4 R12, [R41+0x800] ;  /* 0x00080000290c783b */ /* 0x000fec0000004200 */
[----:B------:R4:W5:Y:S01]  /*208b0*/  MUFU.EX2 R252, R8 ;  /* 0x0000000800fc7308 */ /* 0x0009620000000800 */
[----:B-1----:R-:W-:Y:S01]  /*208c0*/  HMMA.16816.F32.BF16 R28, R4, R24, R144 ;  /* 0x00000018041c723c */ /* 0x002fe20000041890 */
[----:B--2---:R-:W-:-:S06]  /*208d0*/  FFMA.FTZ R3, R110, UR4, -R0 ;  /* 0x000000046e037c23 */ /* 0x004fcc0008010800 */
[----:B------:R1:W-:Y:S01]  /*208e0*/  MUFU.EX2 R246, R3 ;  /* 0x0000000300f67308 */ /* 0x0003e20000000800 */
[----:B------:R-:W-:Y:S01]  /*208f0*/  HMMA.16816.F32.BF16 R36, R4, R26, R148 ;  /* 0x0000001a0424723c */ /* 0x000fe20000041894 */
[----:B------:R-:W2:Y:S01]  /*20900*/  LDSM.16.MT88.4 R24, [R40+0xa800] ;  /* 0x00a800002818783b */ /* 0x000ea20000004200 */
[----:B----4-:R-:W-:-:S05]  /*20910*/  FFMA.FTZ R8, R103, UR4, -R2 ;  /* 0x0000000467087c23 */ /* 0x010fca0008010802 */
[----:B------:R4:W4:Y:S01]  /*20920*/  MUFU.EX2 R249, R8 ;  /* 0x0000000800f97308 */ /* 0x0009220000000800 */
[----:B---3--:R-:W-:Y:S01]  /*20930*/  HMMA.16816.F32.BF16 R160, R4, R16, R160 ;  /* 0x0000001004a0723c */ /* 0x008fe200000418a0 */
[----:B-1----:R-:W-:-:S07]  /*20940*/  FFMA.FTZ R3, R111, UR4, -R0 ;  /* 0x000000046f037c23 */ /* 0x002fce0008010800 */
[----:B------:R-:W-:Y:S01]  /*20950*/  HMMA.16816.F32.BF16 R16, R4, R18, R164 ;  /* 0x000000120410723c */ /* 0x000fe200000418a4 */
[----:B-----5:R-:W-:Y:S01]  /*20960*/  F2FP.BF16.F32.PACK_AB R4, R252, R139 ;  /* 0x0000008bfc04723e */ /* 0x020fe200000010ff */
[----:B------:R1:W3:Y:S01]  /*20970*/  MUFU.EX2 R245, R3 ;  /* 0x0000000300f57308 */ /* 0x0002e20000000800 */
[----:B------:R-:W-:Y:S01]  /*20980*/  F2FP.BF16.F32.PACK_AB R5, R247, R248 ;  /* 0x000000f8f705723e */ /* 0x000fe200000010ff */
[----:B----4-:R-:W4:Y:S01]  /*20990*/  LDSM.16.MT88.4 R8, [R43+0x800] ;  /* 0x000800002b08783b */ /* 0x010f220000004200 */
[----:B------:R-:W-:Y:S01]  /*209a0*/  F2FP.BF16.F32.PACK_AB R6, R249, R138 ;  /* 0x0000008af906723e */ /* 0x000fe200000010ff */
[----:B-1----:R-:W-:Y:S01]  /*209b0*/  FFMA.FTZ R3, R112, UR4, -R2 ;  /* 0x0000000470037c23 */ /* 0x002fe20008010802 */
[----:B---3--:R-:W-:-:S03]  /*209c0*/  F2FP.BF16.F32.PACK_AB R7, R245, R246 ;  /* 0x000000f6f507723e */ /* 0x008fc600000010ff */
[----:B------:R1:W-:Y:S04]  /*209d0*/  MUFU.EX2 R242, R3 ;  /* 0x0000000300f27308 */ /* 0x0003e80000000800 */
[C---:B--2---:R-:W-:Y:S08]  /*209e0*/  HMMA.16816.F32.BF16 R32, R4.reuse, R24, R32 ;  /* 0x000000180420723c */ /* 0x044ff00000041820 */
[----:B------:R-:W-:Y:S01]  /*209f0*/  HMMA.16816.F32.BF16 R44, R4, R26, R44 ;  /* 0x0000001a042c723c */ /* 0x000fe2000004182c */
[----:B------:R-:W2:Y:S01]  /*20a00*/  LDSM.16.MT88.4 R24, [R40+0xb000] ;  /* 0x00b000002818783b */ /* 0x000ea20000004200 */
[----:B-1----:R-:W-:-:S06]  /*20a10*/  FFMA.FTZ R3, R113, UR4, -R2 ;  /* 0x0000000471037c23 */ /* 0x002fcc0008010802 */
[C---:B------:R-:W-:Y:S01]  /*20a20*/  HMMA.16816.F32.BF16 R28, R4.reuse, R20, R28 ;  /* 0x00000014041c723c */ /* 0x040fe2000004181c */
        /* <DEDUP_REMOVED lines=36> */
[----:B------:R-:W-:Y:S01]  /*20c70*/  MOV R162, R139 ;  /* 0x0000008b00a27202 */ /* 0x000fe20000000f00 */
[----:B--2---:R-:W-:Y:S01]  /*20c80*/  FFMA.FTZ R3, R121, UR4, -R2 ;  /* 0x0000000479037c23 */ /* 0x004fe20008010802 */
[----:B------:R-:W-:-:S03]  /*20c90*/  MOV R163, R138 ;  /* 0x0000008a00a37202 */ /* 0x000fc60000000f00 */
[----:B------:R2:W-:Y:S02]  /*20ca0*/  MUFU.EX2 R231, R3 ;  /* 0x0000000300e77308 */ /* 0x0005e40000000800 */
[C---:B-1----:R-:W-:Y:S08]  /*20cb0*/  HMMA.16816.F32.BF16 R52, R4.reuse, R12, R52 ;  /* 0x0000000c0434723c */ /* 0x042ff00000041834 */
[----:B------:R-:W-:Y:S01]  /*20cc0*/  HMMA.16816.F32.BF16 R64, R4, R14, R64 ;  /* 0x0000000e0440723c */ /* 0x000fe20000041840 */
[----:B------:R-:W1:Y:S01]  /*20cd0*/  LDSM.16.MT88.4 R12, [R41+0x1800] ;  /* 0x00180000290c783b */ /* 0x000e620000004200 */
[----:B--2---:R-:W-:-:S06]  /*20ce0*/  FFMA.FTZ R3, R120, UR4, -R2 ;  /* 0x0000000478037c23 */ /* 0x004fcc0008010802 */
[----:B------:R-:W-:Y:S01]  /*20cf0*/  HMMA.16816.F32.BF16 R16, R4, R10, R16 ;  /* 0x0000000a0410723c */ /* 0x000fe20000041810 */
[----:B------:R-:W2:Y:S01]  /*20d00*/  LDSM.16.MT88.4 R8, [R43+0x1800] ;  /* 0x001800002b08783b */ /* 0x000ea20000004200 */
[----:B-----5:R-:W-:Y:S01]  /*20d10*/  F2FP.BF16.F32.PACK_AB R4, R233, R232 ;  /* 0x000000e8e904723e */ /* 0x020fe200000010ff */
        /* <DEDUP_REMOVED lines=14> */
[C---:B---3--:R-:W-:Y:S08]  /*20e00*/  HMMA.16816.F32.BF16 R48, R4.reuse, R24, R48 ;  /* 0x000000180430723c */ /* 0x048ff00000041830 */
[----:B------:R-:W-:Y:S01]  /*20e10*/  HMMA.16816.F32.BF16 R56, R4, R26, R56 ;  /* 0x0000001a0438723c */ /* 0x000fe20000041838 */
[----:B------:R-:W3:Y:S01]  /*20e20*/  LDSM.16.MT88.4 R24, [R40+0xc000] ;  /* 0x00c000002818783b */ /* 0x000ee20000004200 */
[----:B----4-:R-:W-:-:S06]  /*20e30*/  FFMA.FTZ R3, R132, UR4, -R2 ;  /* 0x0000000484037c23 */ /* 0x010fcc0008010802 */
[C---:B------:R-:W-:Y:S01]  /*20e40*/  HMMA.16816.F32.BF16 R32, R4.reuse, R20, R32 ;  /* 0x000000140420723c */ /* 0x040fe20000041820 */
[----:B------:R4:W5:Y:S07]  /*20e50*/  MUFU.EX2 R161, R3 ;  /* 0x0000000300a17308 */ /* 0x00096e0000000800 */
[C---:B------:R-:W-:Y:S01]  /*20e60*/  HMMA.16816.F32.BF16 R28, R4.reuse, R22, R28 ;  /* 0x00000016041c723c */ /* 0x040fe2000004181c */
[----:B------:R-:W3:Y:S07]  /*20e70*/  LDSM.16.MT88.4 R20, [R42+0xc000] ;  /* 0x00c000002a14783b */ /* 0x000eee0000004200 */
[----:B-1----:R-:W-:Y:S01]  /*20e80*/  HMMA.16816.F32.BF16 R52, R4, R12, R52 ;  /* 0x0000000c0434723c */ /* 0x002fe20000041834 */
[----:B----4-:R-:W-:-:S04]  /*20e90*/  FFMA.FTZ R3, R129, UR4, -R2 ;  /* 0x0000000481037c23 */ /* 0x010fc80008010802 */
[----:B------:R1:W-:Y:S03]  /*20ea0*/  MUFU.EX2 R159, R3 ;  /* 0x00000003009f7308 */ /* 0x0003e60000000800 */
[C---:B------:R-:W-:Y:S01]  /*20eb0*/  HMMA.16816.F32.BF16 R64, R4.reuse, R14, R64 ;  /* 0x0000000e0440723c */ /* 0x040fe20000041840 */
[----:B------:R-:W4:Y:S07]  /*20ec0*/  LDSM.16.MT88.4 R12, [R41+0x2000] ;  /* 0x00200000290c783b */ /* 0x000f2e0000004200 */
[----:B--2---:R-:W-:Y:S01]  /*20ed0*/  HMMA.16816.F32.BF16 R44, R4, R8, R44 ;  /* 0x00000008042c723c */ /* 0x004fe2000004182c */
[----:B-1----:R-:W-:-:S07]  /*20ee0*/  FFMA.FTZ R3, R128, UR4, -R2 ;  /* 0x0000000480037c23 */ /* 0x002fce0008010802 */
        /* <DEDUP_REMOVED lines=16> */
[----:B-----5:R-:W-:Y:S02]  /*20ff0*/  F2FP.BF16.F32.PACK_AB R7, R158, R152 ;  /* 0x000000989e07723e */ /* 0x020fe400000010ff */
[----:B------:R-:W-:-:S03]  /*21000*/  MOV R168, R99 ;  /* 0x0000006300a87202 */ /* 0x000fc60000000f00 */
[----:B------:R2:W-:Y:S02]  /*21010*/  MUFU.EX2 R156, R3 ;  /* 0x00000003009c7308 */ /* 0x0005e40000000800 */
[C---:B---3--:R-:W-:Y:S08]  /*21020*/  HMMA.16816.F32.BF16 R48, R4.reuse, R24, R48 ;  /* 0x000000180430723c */ /* 0x048ff00000041830 */
[----:B------:R-:W-:Y:S01]  /*21030*/  HMMA.16816.F32.BF16 R56, R4, R26, R56 ;  /* 0x0000001a0438723c */ /* 0x000fe20000041838 */
[----:B------:R-:W3:Y:S01]  /*21040*/  LDSM.16.MT88.4 R24, [R40+0xc800] ;  /* 0x00c800002818783b */ /* 0x000ee20000004200 */
[----:B--2---:R-:W-:Y:S01]  /*21050*/  FFMA.FTZ R3, R169, UR4, -R2 ;  /* 0x00000004a9037c23 */ /* 0x004fe20008010802 */
[----:B------:R-:W-:-:S05]  /*21060*/  MOV R169, R91 ;  /* 0x0000005b00a97202 */ /* 0x000fca0000000f00 */
[C---:B------:R-:W-:Y:S01]  /*21070*/  HMMA.16816.F32.BF16 R32, R4.reuse, R20, R32 ;  /* 0x000000140420723c */ /* 0x040fe20000041820 */
[----:B------:R2:W5:Y:S07]  /*21080*/  MUFU.EX2 R157, R3 ;  /* 0x00000003009d7308 */ /* 0x00056e0000000800 */
[C---:B------:R-:W-:Y:S01]  /*21090*/  HMMA.16816.F32.BF16 R28, R4.reuse, R22, R28 ;  /* 0x00000016041c723c */ /* 0x040fe2000004181c */
[----:B------:R-:W3:Y:S07]  /*210a0*/  LDSM.16.MT88.4 R20, [R42+0xc800] ;  /* 0x00c800002a14783b */ /* 0x000eee0000004200 */
[----:B----4-:R-:W-:Y:S01]  /*210b0*/  HMMA.16816.F32.BF16 R52, R4, R12, R52 ;  /* 0x0000000c0434723c */ /* 0x010fe20000041834 */
[----:B--2---:R-:W-:Y:S01]  /*210c0*/  FFMA.FTZ R3, R170, UR4, -R2 ;  /* 0x00000004aa037c23 */ /* 0x004fe20008010802 */
[----:B------:R-:W-:-:S03]  /*210d0*/  MOV R170, R100 ;  /* 0x0000006400aa7202 */ /* 0x000fc60000000f00 */
        /* <DEDUP_REMOVED lines=193> */
[----:B------:R2:W5:Y:S01]  /*21cf0*/  MUFU.EX2 R102, R3 ;  /* 0x0000000300667308 */ /* 0x0005620000000800 */
[----:B------:R-:W-:Y:S06]  /*21d00*/  LDSM.16.MT88.4 R44, [R41+0x5800] ;  /* 0x00580000292c783b */ /* 0x000fec0000004200 */
[C---:B------:R-:W-:Y:S01]  /*21d10*/  HMMA.16816.F32.BF16 R36, R4.reuse, R22, R36 ;  /* 0x000000160424723c */ /* 0x040fe20000041824 */
[----:B------:R-:W3:Y:S07]  /*21d20*/  LDSM.16.MT88.4 R20, [R42+0xf800] ;  /* 0x00f800002a14783b */ /* 0x000eee0000004200 */
[----:B----4-:R-:W-:Y:S01]  /*21d30*/  HMMA.16816.F32.BF16 R52, R4, R12, R52 ;  /* 0x0000000c0434723c */ /* 0x010fe20000041834 */
        /* <DEDUP_REMOVED lines=8> */
[----:B------:R2:W4:Y:S02]  /*21dc0*/  MUFU.EX2 R98, R3 ;  /* 0x0000000300627308 */ /* 0x0005240000000800 */
[----:B------:R-:W5:Y:S01]  /*21dd0*/  LDSM.16.MT88.4 R16, [R40+0x10000] ;  /* 0x010000002810783b */ /* 0x000f620000004200 */
[----:B--2---:R-:W-:Y:S01]  /*21de0*/  FFMA.FTZ R3, R101, UR4, -R0 ;  /* 0x0000000465037c23 */ /* 0x004fe20008010800 */
[----:B----4-:R-:W-:-:S04]  /*21df0*/  F2FP.BF16.F32.PACK_AB R6, R98, R100 ;  /* 0x000000646206723e */ /* 0x010fc800000010ff */
        /* <DEDUP_REMOVED lines=57> */
[----:B--2---:R-:W-:-:S03]  /*22190*/  FFMA.FTZ R3, R181, UR4, -R2 ;  /* 0x00000004b5037c23 */ /* 0x004fc60008010802 */
[----:B------:R-:W2:Y:S03]  /*221a0*/  LDSM.16.MT88.4 R24, [R40+0x10800] ;  /* 0x010800002818783b */ /* 0x000ea60000004200 */
[C---:B----4-:R-:W-:Y:S01]  /*221b0*/  HMMA.16816.F32.BF16 R64, R4.reuse, R22, R36 ;  /* 0x000000160440723c */ /* 0x050fe20000041824 */
[----:B------:R4:W5:Y:S07]  /*221c0*/  MUFU.EX2 R85, R3 ;  /* 0x0000000300557308 */ /* 0x00096e0000000800 */
[C---:B------:R-:W-:Y:S01]  /*221d0*/  HMMA.16816.F32.BF16 R72, R4.reuse, R20, R28 ;  /* 0x000000140448723c */ /* 0x040fe2000004181c */
[----:B------:R-:W2:Y:S07]  /*221e0*/  LDSM.16.MT88.4 R20, [R42+0x10800] ;  /* 0x010800002a14783b */ /* 0x000eae0000004200 */
[----:B-1----:R-:W-:Y:S01]  /*221f0*/  HMMA.16816.F32.BF16 R28, R4, R12, R48 ;  /* 0x0000000c041c723c */ /* 0x002fe20000041830 */
[----:B----4-:R-:W-:-:S04]  /*22200*/  FFMA.FTZ R3, R207, UR4, -R2 ;  /* 0x00000004cf037c23 */ /* 0x010fc80008010802 */
[----:B------:R1:W-:Y:S03]  /*22210*/  MUFU.EX2 R83, R3 ;  /* 0x0000000300537308 */ /* 0x0003e60000000800 */
[C---:B------:R-:W-:Y:S01]  /*22220*/  HMMA.16816.F32.BF16 R44, R4.reuse, R14, R44 ;  /* 0x0000000e042c723c */ /* 0x040fe2000004182c */
[----:B------:R-:W-:Y:S07]  /*22230*/  LDSM.16.MT88.4 R12, [R43+0x6800] ;  /* 0x006800002b0c783b */ /* 0x000fee0000004200 */
[----:B---3--:R-:W-:Y:S01]  /*22240*/  HMMA.16816.F32.BF16 R36, R4, R16, R60 ;  /* 0x000000100424723c */ /* 0x008fe2000004183c */
[----:B------:R-:W-:Y:S01]  /*22250*/  MUFU.EX2 R61, R8 ;  /* 0x00000008003d7308 */ /* 0x000fe20000000800 */
[----:B-1----:R-:W-:-:S06]  /*22260*/  FFMA.FTZ R3, R209, UR4, -R2 ;  /* 0x00000004d1037c23 */ /* 0x002fcc0008010802 */
[----:B------:R-:W-:Y:S01]  /*22270*/  HMMA.16816.F32.BF16 R32, R4, R18, R52 ;  /* 0x000000120420723c */ /* 0x000fe20000041834 */
[----:B------:R-:W1:Y:S01]  /*22280*/  LDSM.16.MT88.4 R16, [R41+0x6800] ;  /* 0x006800002910783b */ /* 0x000e620000004200 */
[----:B------:R3:W4:Y:S01]  /*22290*/  MUFU.EX2 R82, R3 ;  /* 0x0000000300527308 */ /* 0x0007220000000800 */
[----:B-----5:R-:W-:Y:S01]  /*222a0*/  F2FP.BF16.F32.PACK_AB R4, R85, R84 ;  /* 0x000000545504723e */ /* 0x020fe200000010ff */
[----:B---3--:R-:W-:Y:S01]  /*222b0*/  FFMA.FTZ R3, R171, R76, R185 ;  /* 0x0000004cab037223 */ /* 0x008fe200000100b9 */
[----:B----4-:R-:W-:-:S03]  /*222c0*/  F2FP.BF16.F32.PACK_AB R6, R82, R83 ;  /* 0x000000535206723e */ /* 0x010fc600000010ff */
[----:B------:R-:W-:Y:S01]  /*222d0*/  FADD.FTZ R9, R184, R3 ;  /* 0x00000003b8097221 */ /* 0x000fe20000010000 */
[----:B------:R-:W-:-:S03]  /*222e0*/  FFMA.FTZ R3, R210, UR4, -R0 ;  /* 0x00000004d2037c23 */ /* 0x000fc60008010800 */
[----:B------:R-:W-:Y:S01]  /*222f0*/  FADD.FTZ R9, R169, R9 ;  /* 0x00000009a9097221 */ /* 0x000fe20000010000 */
[----:B------:R3:W4:Y:S03]  /*22300*/  MUFU.EX2 R80, R3 ;  /* 0x0000000300507308 */ /* 0x0007260000000800 */
[----:B------:R-:W-:-:S04]  /*22310*/  FADD.FTZ R9, R177, R9 ;  /* 0x00000009b1097221 */ /* 0x000fc80000010000 */
[----:B------:R-:W-:Y:S01]  /*22320*/  FADD.FTZ R9, R248, R9 ;  /* 0x00000009f8097221 */ /* 0x000fe20000010000 */
[----:B---3--:R-:W-:Y:S01]  /*22330*/  FFMA.FTZ R3, R212, UR4, -R0 ;  /* 0x00000004d4037c23 */ /* 0x008fe20008010800 */
[----:B----4-:R-:W-:-:S03]  /*22340*/  F2FP.BF16.F32.PACK_AB R5, R80, R81 ;  /* 0x000000515005723e */ /* 0x010fc600000010ff */
[----:B------:R3:W-:Y:S02]  /*22350*/  MUFU.EX2 R77, R3 ;  /* 0x00000003004d7308 */ /* 0x0007e40000000800 */
[----:B---3--:R-:W-:Y:S01]  /*22360*/  FADD.FTZ R3, R247, R9 ;  /* 0x00000009f7037221 */ /* 0x008fe20000010000 */
[----:B------:R-:W-:-:S03]  /*22370*/  FFMA.FTZ R9, R213, UR4, -R0 ;  /* 0x00000004d5097c23 */ /* 0x000fc60008010800 */
[----:B------:R-:W-:Y:S02]  /*22380*/  FADD.FTZ R3, R246, R3 ;  /* 0x00000003f6037221 */ /* 0x000fe40000010000 */
[----:B------:R3:W4:Y:S02]  /*22390*/  MUFU.EX2 R76, R9 ;  /* 0x00000009004c7308 */ /* 0x0007240000000800 */
[----:B------:R-:W-:-:S04]  /*223a0*/  FADD.FTZ R3, R245, R3 ;  /* 0x00000003f5037221 */ /* 0x000fc80000010000 */
[----:B------:R-:W-:-:S04]  /*223b0*/  FADD.FTZ R3, R236, R3 ;  /* 0x00000003ec037221 */ /* 0x000fc80000010000 */
[----:B---3--:R-:W-:Y:S01]  /*223c0*/  FADD.FTZ R9, R234, R3 ;  /* 0x00000003ea097221 */ /* 0x008fe20000010000 */
[----:B------:R-:W-:Y:S01]  /*223d0*/  FADD.FTZ R3, R244, R10 ;  /* 0x0000000af4037221 */ /* 0x000fe20000010000 */
[----:B----4-:R-:W-:Y:S02]  /*223e0*/  F2FP.BF16.F32.PACK_AB R7, R76, R77 ;  /* 0x0000004d4c07723e */ /* 0x010fe400000010ff */
[----:B------:R-:W-:Y:S01]  /*223f0*/  FADD.FTZ R9, R240, R9 ;  /* 0x00000009f0097221 */ /* 0x000fe20000010000 */
[----:B------:R-:W-:-:S03]  /*22400*/  FADD.FTZ R8, R243, R3 ;  /* 0x00000003f3087221 */ /* 0x000fc60000010000 */
[----:B------:R-:W-:Y:S01]  /*22410*/  FADD.FTZ R3, R235, R9 ;  /* 0x00000009eb037221 */ /* 0x000fe20000010000 */
[----:B------:R-:W-:Y:S01]  /*22420*/  FADD.FTZ R8, R232, R8 ;  /* 0x00000008e8087221 */ /* 0x000fe20000010000 */
[----:B------:R-:W-:Y:S01]  /*22430*/  FFMA.FTZ R9, R215, UR4, -R2 ;  /* 0x00000004d7097c23 */ /* 0x000fe20008010802 */
[C---:B--2---:R-:W-:Y:S01]  /*22440*/  HMMA.16816.F32.BF16 R48, R4.reuse, R26, R56 ;  /* 0x0000001a0430723c */ /* 0x044fe20000041838 */
[----:B------:R-:W-:Y:S01]  /*22450*/  FADD.FTZ R3, R167, R3 ;  /* 0x00000003a7037221 */ /* 0x000fe20000010000 */
[----:B------:R-:W-:Y:S01]  /*22460*/  FADD.FTZ R8, R233, R8 ;  /* 0x00000008e9087221 */ /* 0x000fe20000010000 */
[----:B------:R2:W3:Y:S02]  /*22470*/  MUFU.EX2 R60, R9 ;  /* 0x00000009003c7308 */ /* 0x0004e40000000800 */
[----:B------:R-:W-:Y:S01]  /*22480*/  FADD.FTZ R3, R165, R3 ;  /* 0x00000003a5037221 */ /* 0x000fe20000010000 */
[----:B------:R-:W-:Y:S02]  /*22490*/  FADD.FTZ R8, R231, R8 ;  /* 0x00000008e7087221 */ /* 0x000fe40000010000 */
[----:B------:R-:W-:Y:S01]  /*224a0*/  HMMA.16816.F32.BF16 R68, R4, R24, R68 ;  /* 0x000000180444723c */ /* 0x000fe20000041844 */
[----:B------:R-:W-:Y:S01]  /*224b0*/  FADD.FTZ R3, R164, R3 ;  /* 0x00000003a4037221 */ /* 0x000fe20000010000 */
[----:B------:R-:W-:Y:S01]  /*224c0*/  FADD.FTZ R8, R230, R8 ;  /* 0x00000008e6087221 */ /* 0x000fe20000010000 */
[----:B------:R-:W4:Y:S02]  /*224d0*/  LDSM.16.MT88.4 R24, [R42+0x11000] ;  /* 0x011000002a18783b */ /* 0x000f240000004200 */
[----:B------:R-:W-:Y:S01]  /*224e0*/  FADD.FTZ R3, R166, R3 ;  /* 0x00000003a6037221 */ /* 0x000fe20000010000 */
[----:B------:R-:W-:-:S02]  /*224f0*/  FADD.FTZ R8, R160, R8 ;  /* 0x00000008a0087221 */ /* 0x000fc40000010000 */
[C---:B------:R-:W-:Y:S01]  /*22500*/  HMMA.16816.F32.BF16 R72, R4.reuse, R20, R72 ;  /* 0x000000140448723c */ /* 0x040fe20000041848 */
[----:B------:R-:W-:Y:S01]  /*22510*/  FADD.FTZ R3, R154, R3 ;  /* 0x000000039a037221 */ /* 0x000fe20000010000 */
[----:B------:R-:W-:Y:S01]  /*22520*/  FADD.FTZ R8, R161, R8 ;  /* 0x00000008a1087221 */ /* 0x000fe20000010000 */
[----:B--2---:R-:W-:Y:S02]  /*22530*/  FFMA.FTZ R9, R216, UR4, -R2 ;  /* 0x00000004d8097c23 */ /* 0x004fe40008010802 */
        /* <DEDUP_REMOVED lines=11> */
[C---:B-1----:R-:W-:Y:S01]  /*225f0*/  HMMA.16816.F32.BF16 R152, R4.reuse, R16, R28 ;  /* 0x000000100498723c */ /* 0x042fe2000004181c */
[----:B------:R-:W-:Y:S01]  /*22600*/  LDSM.16.MT88.4 R156, [R41+0x7800] ;  /* 0x00780000299c783b */ /* 0x000fe20000004200 */
[----:B------:R-:W-:Y:S01]  /*22610*/  FADD.FTZ R3, R148, R3 ;  /* 0x0000000394037221 */ /* 0x000fe20000010000 */
[----:B------:R-:W-:Y:S01]  /*22620*/  FADD.FTZ R8, R151, R8 ;  /* 0x0000000897087221 */ /* 0x000fe20000010000 */
[----:B--2---:R-:W-:Y:S02]  /*22630*/  FFMA.FTZ R9, R217, UR4, -R2 ;  /* 0x00000004d9097c23 */ /* 0x004fe40008010802 */
[----:B------:R-:W-:Y:S01]  /*22640*/  FADD.FTZ R3, R147, R3 ;  /* 0x0000000393037221 */ /* 0x000fe20000010000 */
[----:B------:R-:W-:Y:S01]  /*22650*/  FADD.FTZ R8, R150, R8 ;  /* 0x0000000896087221 */ /* 0x000fe20000010000 */
[C---:B------:R-:W-:Y:S01]  /*22660*/  HMMA.16816.F32.BF16 R28, R4.reuse, R14, R32 ;  /* 0x0000000e041c723c */ /* 0x040fe20000041820 */
[----:B------:R1:W2:Y:S01]  /*22670*/  MUFU.EX2 R56, R9 ;  /* 0x0000000900387308 */ /* 0x0002a20000000800 */
        /* <DEDUP_REMOVED lines=12> */
[----:B---3--:R-:W-:Y:S01]  /*22740*/  F2FP.BF16.F32.PACK_AB R4, R60, R61 ;  /* 0x0000003d3c04723e */ /* 0x008fe200000010ff */
[----:B-1----:R-:W-:Y:S01]  /*22750*/  FFMA.FTZ R9, R218, UR4, -R0 ;  /* 0x00000004da097c23 */ /* 0x002fe20008010800 */
[----:B------:R-:W-:Y:S01]  /*22760*/  FADD.FTZ R3, R137, R3 ;  /* 0x0000000389037221 */ /* 0x000fe20000010000 */
[----:B------:R-:W-:Y:S01]  /*22770*/  FADD.FTZ R8, R136, R8 ;  /* 0x0000000888087221 */ /* 0x000fe20000010000 */
[----:B--2---:R-:W-:Y:S01]  /*22780*/  F2FP.BF16.F32.PACK_AB R6, R56, R57 ;  /* 0x000000393806723e */ /* 0x004fe200000010ff */
[----:B------:R1:W-:Y:S01]  /*22790*/  MUFU.EX2 R55, R9 ;  /* 0x0000000900377308 */ /* 0x0003e20000000800 */
[----:B------:R-:W-:Y:S01]  /*227a0*/  FADD.FTZ R3, R133, R3 ;  /* 0x0000000385037221 */ /* 0x000fe20000010000 */
[----:B------:R-:W-:Y:S01]  /*227b0*/  FADD.FTZ R8, R140, R8 ;  /* 0x000000088c087221 */ /* 0x000fe20000010000 */
[----:B------:R-:W2:Y:S02]  /*227c0*/  LDSM.16.MT88.4 R12, [R43+0x7000] ;  /* 0x007000002b0c783b */ /* 0x000ea40000004200 */
[----:B------:R-:W-:Y:S01]  /*227d0*/  FADD.FTZ R3, R132, R3 ;  /* 0x0000000384037221 */ /* 0x000fe20000010000 */
[----:B------:R-:W-:Y:S01]  /*227e0*/  FADD.FTZ R8, R135, R8 ;  /* 0x0000000887087221 */ /* 0x000fe20000010000 */
[----:B------:R-:W3:Y:S02]  /*227f0*/  LDSM.16.MT88.4 R140, [R40+0x11800] ;  /* 0x01180000288c783b */ /* 0x000ee40000004200 */
[----:B------:R-:W-:Y:S01]  /*22800*/  FADD.FTZ R3, R131, R3 ;  /* 0x0000000383037221 */ /* 0x000fe20000010000 */
[----:B------:R-:W-:-:S03]  /*22810*/  FADD.FTZ R8, R134, R8 ;  /* 0x0000000886087221 */ /* 0x000fc60000010000 */
[----:B------:R-:W-:Y:S01]  /*22820*/  FADD.FTZ R3, R130, R3 ;  /* 0x0000000382037221 */ /* 0x000fe20000010000 */
[----:B------:R-:W-:Y:S01]  /*22830*/  FADD.FTZ R8, R128, R8 ;  /* 0x0000000880087221 */ /* 0x000fe20000010000 */
[----:B-1----:R-:W-:-:S04]  /*22840*/  FFMA.FTZ R9, R219, UR4, -R0 ;  /* 0x00000004db097c23 */ /* 0x002fc80008010800 */
        /* <DEDUP_REMOVED lines=13> */
[----:B------:R1:W4:Y:S07]  /*22920*/  MUFU.EX2 R33, R9 ;  /* 0x0000000900217308 */ /* 0x00032e0000000800 */
[C---:B------:R-:W-:Y:S08]  /*22930*/  HMMA.16816.F32.BF16 R64, R4.reuse, R26, R64 ;  /* 0x0000001a0440723c */ /* 0x040ff00000041840 */
[----:B------:R-:W-:Y:S01]  /*22940*/  HMMA.16816.F32.BF16 R152, R4, R16, R152 ;  /* 0x000000100498723c */ /* 0x000fe20000041898 */
[----:B-1----:R-:W-:Y:S01]  /*22950*/  FFMA.FTZ R9, R224, UR4, -R2 ;  /* 0x00000004e0097c23 */ /* 0x002fe20008010802 */
[----:B----4-:R-:W-:-:S03]  /*22960*/  F2FP.BF16.F32.PACK_AB R164, R33, R34 ;  /* 0x0000002221a4723e */ /* 0x010fc600000010ff */
        /* <DEDUP_REMOVED lines=96> */
.L_x_1901:
[----:B------:R-:W-:-:S12]  /*22f70*/  UIADD3 UR15, UPT, UPT, UR10, -0x1, URZ ;  /* 0xffffffff0a0f7890 */ /* 0x000fd8000fffe0ff */
.L_x_1907:
[----:B------:R-:W-:-:S09]  /*22f80*/  UISETP.GE.AND UP0, UPT, UR15, UR7, UPT ;  /* 0x000000070f00728c */ /* 0x000fd2000bf06270 */
[----:B------:R-:W-:Y:S05]  /*22f90*/  BRA.U !UP0, `(.L_x_1908) ;  /* 0x0000006908b07547 */ /* 0x000fea000b800000 */
[----:B--2---:R-:W2:Y:S01]  /*22fa0*/  LDL.LU R2, [R1+0x1c] ;  /* 0x00001c0001027983 */ /* 0x004ea20000300800 */
[----:B------:R-:W3:Y:S01]  /*22fb0*/  S2UR UR5, SR_CgaCtaId ;  /* 0x00000000000579c3 */ /* 0x000ee20000008800 */
[----:B------:R-:W-:Y:S02]  /*22fc0*/  UISETP.NE.U32.AND UP0, UPT, UR12, URZ, UPT ;  /* 0x000000ff0c00728c */ /* 0x000fe4000bf05070 */
[----:B------:R-:W2:Y:S01]  /*22fd0*/  LDL.LU R0, [R1+0x20] ;  /* 0x0000200001007983 */ /* 0x000ea20000300800 */
[----:B------:R-:W-:Y:S01]  /*22fe0*/  IMAD.MOV.U32 R135, RZ, RZ, 0x20 ;  /* 0x00000020ff877424 */ /* 0x000fe200078e00ff */
[----:B------:R-:W-:Y:S01]  /*22ff0*/  LOP3.LUT P1, RZ, R239, 0x2, RZ, 0xc0, !PT ;  /* 0x00000002efff7812 */ /* 0x000fe2000782c0ff */
[----:B------:R-:W-:Y:S01]  /*23000*/  UISETP.NE.AND.EX UP0, UPT, UR13, URZ, UPT, UP0 ;  /* 0x000000ff0d00728c */ /* 0x000fe2000bf05300 */
[----:B------:R-:W-:Y:S01]  /*23010*/  IMAD.MOV.U32 R133, RZ, RZ, R3 ;  /* 0x000000ffff857224 */ /* 0x000fe200078e0003 */
[----:B------:R-:W-:Y:S01]  /*23020*/  UMOV UR18, 0x400 ;  /* 0x0000040000127882 */ /* 0x000fe20000000000 */
[----:B------:R-:W-:Y:S01]  /*23030*/  SEL R135, R135, 0xffffffe0, !P1 ;  /* 0xffffffe087877807 */ /* 0x000fe20004800000 */
[----:B------:R-:W-:Y:S01]  /*23040*/  IMAD.MOV.U32 R132, RZ, RZ, R36 ;  /* 0x000000ffff847224 */ /* 0x000fe200078e0024 */
        /* <DEDUP_REMOVED lines=8> */
[----:B------:R-:W1:Y:S01]  /*230d0*/  LDCU.64 UR10, c[0x0][0x3a8] ;  /* 0x00007500ff0a77ac */ /* 0x000e620008000a00 */
[----:B--2---:R-:W-:-:S04]  /*230e0*/  LOP3.LUT R134, R0, R2, RZ, 0xfc, !PT ;  /* 0x0000000200867212 */ /* 0x004fc800078efcff */
[----:B------:R-:W-:Y:S01]  /*230f0*/  LEA R134, R134, UR6, 0x1 ;  /* 0x0000000686867c11 */ /* 0x000fe2000f8e08ff */
[----:B---3--:R-:W-:-:S04]  /*23100*/  ULEA UR6, UR5, UR18, 0x18 ;  /* 0x0000001205067291 */ /* 0x008fc8000f8ec0ff */
[----:B------:R-:W-:Y:S02]  /*23110*/  VIADD R0, R134, 0xa000 ;  /* 0x0000a00086007836 */ /* 0x000fe40000000000 */
[----:B------:R-:W-:-:S03]  /*23120*/  IMAD.IADD R135, R135, 0x1, R134 ;  /* 0x0000000187877824 */ /* 0x000fc600078e0286 */
[----:B-1--4-:R2:W-:Y:S04]  /*23130*/  STL [R1+0x1c], R0 ;  /* 0x00001c0001007387 */ /* 0x0125e80000100800 */
.L_x_1912:
        /* <DEDUP_REMOVED lines=21> */
[--C-:B------:R-:W-:Y:S02]  /*23290*/  LOP3.LUT R3, R3, 0x1f8, R4.reuse, 0x78, !PT ;  /* 0x000001f803037812 */ /* 0x100fe400078e7804 */
[----:B------:R-:W-:Y:S02]  /*232a0*/  LOP3.LUT R0, R5, 0x1c0, RZ, 0xc0, !PT ;  /* 0x000001c005007812 */ /* 0x000fe400078ec0ff */
[----:B------:R-:W-:Y:S02]  /*232b0*/  LOP3.LUT R238, R238, 0x7c00, RZ, 0xc0, !PT ;  /* 0x00007c00eeee7812 */ /* 0x000fe400078ec0ff */
[--C-:B------:R-:W-:Y:S02]  /*232c0*/  LOP3.LUT R240, R3, 0x1e00, R4.reuse, 0xf8, !PT ;  /* 0x00001e0003f07812 */ /* 0x100fe400078ef804 */
[----:B------:R-:W-:Y:S02]  /*232d0*/  LOP3.LUT R2, R237, 0x8, RZ, 0xc0, !PT ;  /* 0x00000008ed027812 */ /* 0x000fe400078ec0ff */
[----:B------:R-:W-:Y:S02]  /*232e0*/  LOP3.LUT R0, R0, 0x38, R4, 0xf8, !PT ;  /* 0x0000003800007812 */ /* 0x000fe400078ef804 */
[----:B------:R-:W-:Y:S02]  /*232f0*/  LOP3.LUT R3, R238, 0x200, R5, 0xf8, !PT ;  /* 0x00000200ee037812 */ /* 0x000fe400078ef805 */
[----:B------:R-:W-:Y:S02]  /*23300*/  LOP3.LUT R241, R4, 0x38, RZ, 0xc0, !PT ;  /* 0x0000003804f17812 */ /* 0x000fe400078ec0ff */
[----:B------:R-:W-:Y:S02]  /*23310*/  LOP3.LUT R2, R3, R0, R2, 0xf6, !PT ;  /* 0x0000000003027212 */ /* 0x000fe400078ef602 */
[----:B------:R-:W-:Y:S01]  /*23320*/  ISETP.GE.AND P0, PT, R241, UR14, PT ;  /* 0x0000000ef1007c0c */ /* 0x000fe2000bf06270 */
[----:B--2---:R-:W-:Y:S01]  /*23330*/  IMAD.MOV.U32 R12, RZ, RZ, R9 ;  /* 0x000000ffff0c7224 */ /* 0x004fe200078e0009 */
[----:B------:R-:W-:Y:S05]  /*23340*/  @!P6 LEA.HI.X.SX32 R9, R7, R9, 0x1, P1 ;  /* 0x000000090709e211 */ /* 0x000fea00008f0eff */
[----:B------:R4:W-:Y:S01]  /*23350*/  @!P6 STL [R1+0xc], R9 ;  /* 0x00000c090100e387 */ /* 0x0009e20000100800 */
[----:B------:R-:W-:Y:S01]  /*23360*/  IMAD.MOV.U32 R17, RZ, RZ, R9 ;  /* 0x000000ffff117224 */ /* 0x000fe200078e0009 */
[----:B-1----:R-:W-:Y:S06]  /*23370*/  @!P6 BRA `(.L_x_1909) ;  /* 0x000000040004e947 */ /* 0x002fec0003800000 */
        /* <DEDUP_REMOVED lines=28> */
[-C--:B------:R-:W-:Y:S02]  /*23540*/  ISETP.GE.U32.AND P4, PT, R6, R10.reuse, PT ;  /* 0x0000000a0600720c */ /* 0x080fe40003f86070 */
[----:B------:R-:W-:Y:S02]  /*23550*/  ISETP.GE.U32.AND P5, PT, R7, R10, PT ;  /* 0x0000000a0700720c */ /* 0x000fe40003fa6070 */
[C---:B------:R-:W-:Y:S02]  /*23560*/  LOP3.LUT R7, R14.reuse, UR5, RZ, 0x3c, !PT ;  /* 0x000000050e077c12 */ /* 0x040fe4000f8e3cff */
[----:B------:R-:W-:Y:S02]  /*23570*/  LOP3.LUT R6, R14, UR12, RZ, 0x3c, !PT ;  /* 0x0000000c0e067c12 */ /* 0x000fe4000f8e3cff */
[----:B------:R-:W-:Y:S02]  /*23580*/  ISETP.GE.AND P2, PT, R7, RZ, PT ;  /* 0x000000ff0700720c */ /* 0x000fe40003f46270 */
[----:B------:R-:W-:Y:S02]  /*23590*/  ISETP.GE.AND P3, PT, R6, RZ, PT ;  /* 0x000000ff0600720c */ /* 0x000fe40003f66270 */
[----:B------:R-:W-:Y:S01]  /*235a0*/  LOP3.LUT R6, RZ, R14, RZ, 0x33, !PT ;  /* 0x0000000eff067212 */ /* 0x000fe200078e33ff */
[----:B------:R-:W-:Y:S02]  /*235b0*/  @P4 VIADD R3, R3, 0x1 ;  /* 0x0000000103034836 */ /* 0x000fe40000000000 */
[----:B------:R-:W-:Y:S06]  /*235c0*/  @P5 IADD3 R4, PT, PT, R4, 0x1, RZ ;  /* 0x0000000104045810 */ /* 0x000fec0007ffe0ff */
[----:B------:R-:W-:Y:S02]  /*235d0*/  @!P2 IMAD.MOV R3, RZ, RZ, -R3 ;  /* 0x000000ffff03a224 */ /* 0x000fe400078e0a03 */
[----:B------:R-:W-:Y:S03]  /*235e0*/  @!P3 IMAD.MOV R4, RZ, RZ, -R4 ;  /* 0x000000ffff04b224 */ /* 0x000fe600078e0a04 */
[C---:B------:R-:W-:Y:S02]  /*235f0*/  SEL R3, R6.reuse, R3, !P1 ;  /* 0x0000000306037207 */ /* 0x040fe40004800000 */
[----:B------:R-:W-:Y:S02]  /*23600*/  SEL R4, R6, R4, !P1 ;  /* 0x0000000406047207 */ /* 0x000fe40004800000 */
[CC--:B------:R-:W-:Y:S02]  /*23610*/  LEA R8, P2, R3.reuse, R250.reuse, 0x2 ;  /* 0x000000fa03087211 */ /* 0x0c0fe400078410ff */
[C---:B------:R-:W-:Y:S02]  /*23620*/  LEA R6, P1, R4.reuse, R250, 0x2 ;  /* 0x000000fa04067211 */ /* 0x040fe400078210ff */
[-C--:B------:R-:W-:Y:S02]  /*23630*/  LEA.HI.X.SX32 R9, R3, R251.reuse, 0x2, P2 ;  /* 0x000000fb03097211 */ /* 0x080fe400010f16ff */
[C---:B------:R-:W-:Y:S02]  /*23640*/  LEA.HI.X.SX32 R7, R4.reuse, R251, 0x2, P1 ;  /* 0x000000fb04077211 */ /* 0x040fe400008f16ff */
[----:B------:R-:W-:Y:S01]  /*23650*/  IADD3 R3, PT, PT, R4, -R3, RZ ;  /* 0x8000000304037210 */ /* 0x000fe20007ffe0ff */
[----:B------:R-:W2:Y:S04]  /*23660*/  LDG.E R11, desc[UR16][R8.64] ;  /* 0x00000010080b7981 */ /* 0x000ea8000c1e1900 */
[----:B------:R-:W-:Y:S01]  /*23670*/  IMAD R3, R3, R14, -0x100 ;  /* 0xffffff0003037424 */ /* 0x000fe200078e020e */
[----:B------:R1:W2:Y:S04]  /*23680*/  LDG.E R10, desc[UR16][R6.64] ;  /* 0x00000010060a7981 */ /* 0x0002a8000c1e1900 */
[----:B------:R-:W-:Y:S01]  /*23690*/  SHF.R.S32.HI R4, RZ, 0x1f, R3 ;  /* 0x0000001fff047819 */ /* 0x000fe20000011403 */
[----:B-1----:R-:W1:Y:S04]  /*236a0*/  LDC.64 R6, c[0x0][0x3c0] ;  /* 0x0000f000ff067b82 */ /* 0x002e680000000a00 */
[-C--:B-1----:R-:W-:Y:S02]  /*236b0*/  IMAD R4, R4, R6.reuse, RZ ;  /* 0x0000000604047224 */ /* 0x082fe400078e02ff */
[C---:B------:R-:W-:Y:S04]  /*236c0*/  IMAD.WIDE.U32 R8, R3.reuse, R6, RZ ;  /* 0x0000000603087225 */ /* 0x040fe800078e00ff */
[----:B------:R-:W-:Y:S04]  /*236d0*/  IMAD R7, R3, R7, R4 ;  /* 0x0000000703077224 */ /* 0x000fe800078e0204 */
[----:B------:R-:W-:Y:S02]  /*236e0*/  IMAD.IADD R9, R9, 0x1, R7 ;  /* 0x0000000109097824 */ /* 0x000fe400078e0207 */
[----:B--2---:R-:W-:Y:S04]  /*236f0*/  IMAD.IADD R10, R11, 0x1, -R10 ;  /* 0x000000010b0a7824 */ /* 0x004fe800078e0a0a */
[----:B------:R-:W-:Y:S01]  /*23700*/  IMAD.WIDE.U32 R8, R10, UR10, R8 ;  /* 0x0000000a0a087c25 */ /* 0x000fe2000f8e0008 */
[----:B------:R-:W-:Y:S02]  /*23710*/  SHF.R.S32.HI R3, RZ, 0x1f, R10 ;  /* 0x0000001fff037819 */ /* 0x000fe4000001140a */
[----:B------:R-:W-:Y:S03]  /*23720*/  LEA R16, P1, R8, R13, 0x1 ;  /* 0x0000000d08107211 */ /* 0x000fe600078208ff */
[----:B------:R-:W-:Y:S02]  /*23730*/  IMAD R3, R3, UR10, RZ ;  /* 0x0000000a03037c24 */ /* 0x000fe4000f8e02ff */
[----:B------:R1:W-:Y:S02]  /*23740*/  STL [R1+0x10], R16 ;  /* 0x0000101001007387 */ /* 0x0003e40000100800 */
[----:B------:R-:W-:Y:S05]  /*23750*/  IMAD R3, R10, UR11, R3 ;  /* 0x0000000b0a037c24 */ /* 0x000fea000f8e0203 */
[----:B------:R-:W-:Y:S04]  /*23760*/  IADD3 R3, PT, PT, R9, R3, RZ ;  /* 0x0000000309037210 */ /* 0x000fe80007ffe0ff */
[----:B------:R-:W-:Y:S05]  /*23770*/  LEA.HI.X R17, R8, R12, R3, 0x1, P1 ;  /* 0x0000000c08117211 */ /* 0x000fea00008f0c03 */
[----:B------:R1:W-:Y:S02]  /*23780*/  STL [R1+0xc], R17 ;  /* 0x00000c1101007387 */ /* 0x0003e40000100800 */
.L_x_1909:
[----:B------:R-:W-:Y:S01]  /*23790*/  LOP3.LUT R168, R0, 0x8, R239, 0x78, !PT ;  /* 0x0000000800a87812 */ /* 0x000fe200078e78ef */
[----:B------:R-:W-:Y:S01]  /*237a0*/  UIADD3 UR15, UPT, UPT, UR15, -0x1, URZ ;  /* 0xffffffff0f0f7890 */ /* 0x000fe2000fffe0ff */
[C---:B------:R-:W-:Y:S02]  /*237b0*/  SHF.L.U32 R3, R6.reuse, 0x5, RZ ;  /* 0x0000000506037819 */ /* 0x040fe400000006ff */
[----:B------:R-:W-:Y:S01]  /*237c0*/  SHF.L.U64.HI R0, R6, 0x5, R15 ;  /* 0x0000000506007819 */ /* 0x000fe2000001020f */
[----:B------:R-:W-:Y:S01]  /*237d0*/  UISETP.GT.AND UP0, UPT, UR15, UR7, UPT ;  /* 0x000000070f00728c */ /* 0x000fe2000bf04270 */
[-C--:B------:R-:W-:Y:S02]  /*237e0*/  @!P0 MOV R6, R16.reuse ;  /* 0x0000001000068202 */ /* 0x080fe40000000f00 */
[-C--:B------:R-:W-:Y:S02]  /*237f0*/  @!P0 MOV R7, R17.reuse ;  /* 0x0000001100078202 */ /* 0x080fe40000000f00 */
[----:B------:R-:W-:Y:S02]  /*23800*/  LEA R240, R240, UR6, 0x1 ;  /* 0x00000006f0f07c11 */ /* 0x000fe4000f8e08ff */
[----:B------:R-:W-:Y:S02]  /*23810*/  IADD3 R8, P1, PT, R3, R16, RZ ;  /* 0x0000001003087210 */ /* 0x000fe40007f3e0ff */
[----:B------:R-:W-:Y:S01]  /*23820*/  LOP3.LUT R5, R5, 0x400, RZ, 0xc0, !PT ;  /* 0x0000040005057812 */ /* 0x000fe200078ec0ff */
[----:B------:R-:W-:Y:S01]  /*23830*/  @!PT LDS RZ, [RZ] ;  /* 0x00000000fffff984 */ /* 0x000fe20000000800 */
[----:B------:R-:W-:Y:S01]  /*23840*/  @!PT LDS RZ, [RZ] ;  /* 0x00000000fffff984 */ /* 0x000fe20000000800 */
[----:B------:R-:W-:Y:S01]  /*23850*/  @!PT LDS RZ, [RZ] ;  /* 0x00000000fffff984 */ /* 0x000fe20000000800 */
[----:B------:R2:W-:Y:S01]  /*23860*/  @!P0 LDGSTS.E.BYPASS.LTC128B.128 [R240+0xa000], desc[UR16][R6.64] ;  /* 0x0a00000006f08fae */ /* 0x0005e2000b981a10 */
[----:B----4-:R-:W-:Y:S02]  /*23870*/  IADD3.X R9, PT, PT, R0, R17, RZ, P1, !PT ;  /* 0x0000001100097210 */ /* 0x010fe40000ffe4ff */
[----:B------:R-:W-:Y:S02]  /*23880*/  IADD3 R4, P2, PT, R8, R3, RZ ;  /* 0x0000000308047210 */ /* 0x000fe40007f5e0ff */
[----:B------:R-:W-:Y:S02]  /*23890*/  LEA R168, R168, R5, 0x1 ;  /* 0x00000005a8a87211 */ /* 0x000fe400078e08ff */
[-C--:B------:R-:W-:Y:S01]  /*238a0*/  IADD3.X R5, PT, PT, R9, R0.reuse, RZ, P2, !PT ;  /* 0x0000000009057210 */ /* 0x080fe200017fe4ff */
[----:B------:R-:W-:Y:S01]  /*238b0*/  @P0 STS.128 [R240+0xa000], RZ ;  /* 0x00a000fff0000388 */ /* 0x000fe20000000c00 */
[----:B------:R-:W-:Y:S02]  /*238c0*/  LEA R2, R2, UR6, 0x1 ;  /* 0x0000000602027c11 */ /* 0x000fe4000f8e08ff */
[----:B------:R-:W-:Y:S05]  /*238d0*/  MOV R236, 0x20 ;  /* 0x0000002000ec7802 */ /* 0x000fea0000000f00 */
        /* <DEDUP_REMOVED lines=89> */
[----:B--2---:R-:W-:Y:S02]  /*23e70*/  @!P0 IADD3 R8, P1, PT, R4, R3, RZ ;  /* 0x0000000304088210 */ /* 0x004fe40007f3e0ff */
[----:B------:R-:W-:Y:S02]  /*23e80*/  IADD3 R3, PT, PT, R168, UR6, RZ ;  /* 0x00000006a8037c10 */ /* 0x000fe4000fffe0ff */
[----:B------:R-:W-:Y:S03]  /*23e90*/  @!P0 IADD3.X R9, PT, PT, R5, R0, RZ, P1, !PT ;  /* 0x0000000005098210 */ /* 0x000fe60000ffe4ff */
[----:B------:R-:W-:Y:S01]  /*23ea0*/  @!PT LDS RZ, [RZ] ;  /* 0x00000000fffff984 */ /* 0x000fe20000000800 */
[----:B------:R-:W-:Y:S01]  /*23eb0*/  @!PT LDS RZ, [RZ] ;  /* 0x00000000fffff984 */ /* 0x000fe20000000800 */
[----:B------:R-:W-:Y:S01]  /*23ec0*/  @!PT LDS RZ, [RZ] ;  /* 0x00000000fffff984 */ /* 0x000fe20000000800 */
[----:B------:R-:W-:Y:S01]  /*23ed0*/  @!P0 LDGSTS.E.BYPASS.LTC128B.128 [R240+0x11000], desc[UR16][R4.64] ;  /* 0x1100000004f08fae */ /* 0x000fe2000b981a10 */
[----:B------:R-:W-:Y:S07]  /*23ee0*/  MOV R0, 0x40 ;  /* 0x0000004000007802 */ /* 0x000fee0000000f00 */
[----:B------:R-:W-:Y:S08]  /*23ef0*/  @P0 STS.128 [R240+0x11000], RZ ;  /* 0x011000fff0000388 */ /* 0x000ff00000000c00 */
[----:B------:R-:W-:Y:S01]  /*23f00*/  @!PT LDS RZ, [RZ] ;  /* 0x00000000fffff984 */ /* 0x000fe20000000800 */
[----:B------:R-:W-:Y:S01]  /*23f10*/  @!PT LDS RZ, [RZ] ;  /* 0x00000000fffff984 */ /* 0x000fe20000000800 */
[----:B------:R-:W-:Y:S01]  /*23f20*/  @!PT LDS RZ, [RZ] ;  /* 0x00000000fffff984 */ /* 0x000fe20000000800 */
[----:B------:R2:W-:Y:S08]  /*23f30*/  @!P0 LDGSTS.E.BYPASS.LTC128B.128 [R240+0x11800], desc[UR16][R8.64] ;  /* 0x1180000008f08fae */ /* 0x0005f0000b981a10 */
[----:B------:R-:W-:Y:S01]  /*23f40*/  @P0 STS.128 [R240+0x11800], RZ ;  /* 0x011800fff0000388 */ /* 0x000fe20000000c00 */
[C---:B------:R-:W-:Y:S04]  /*23f50*/  LOP3.LUT P0, RZ, R239.reuse, 0x2, RZ, 0xc0, !PT ;  /* 0x00000002efff7812 */ /* 0x040fe8000780c0ff */
[----:B------:R-:W-:Y:S02]  /*23f60*/  SEL R236, R236, 0xffffffe0, !P0 ;  /* 0xffffffe0ecec7807 */ /* 0x000fe40004000000 */
[----:B------:R-:W-:Y:S01]  /*23f70*/  LOP3.LUT P0, RZ, R239, 0x4, RZ, 0xc0, !PT ;  /* 0x00000004efff7812 */ /* 0x000fe2000780c0ff */
[----:B------:R3:W-:Y:S01]  /*23f80*/  LDSM.16.M88.4 R128, [R2] ;  /* 0x000000000280783b */ /* 0x0007e20000000200 */
[-C--:B------:R-:W-:Y:S02]  /*23f90*/  IADD3 R172, PT, PT, R2, R236.reuse, RZ ;  /* 0x000000ec02ac7210 */ /* 0x080fe40007ffe0ff */
[C---:B------:R-:W-:Y:S02]  /*23fa0*/  IADD3 R216, PT, PT, R3.reuse, R236, RZ ;  /* 0x000000ec03d87210 */ /* 0x040fe40007ffe0ff */
[----:B------:R-:W-:Y:S03]  /*23fb0*/  SEL R0, R0, 0xffffffc0, !P0 ;  /* 0xffffffc000007807 */ /* 0x000fe60004000000 */
[----:B-1----:R-:W-:Y:S08]  /*23fc0*/  LDSM.16.M88.4 R16, [R168+UR6+0x2800] ;  /* 0x00280006a810783b */ /* 0x002ff00008000200 */
[----:B--2---:R-:W1:Y:S01]  /*23fd0*/  LDSM.16.M88.4 R8, [R168+UR6+0x2000] ;  /* 0x00200006a808783b */ /* 0x004e620008000200 */
[-C--:B---3--:R-:W-:Y:S07]  /*23fe0*/  IADD3 R2, PT, PT, R2, R0.reuse, RZ ;  /* 0x0000000002027210 */ /* 0x088fee0007ffe0ff */
[----:B------:R-:W2:Y:S01]  /*23ff0*/  LDSM.16.M88.4 R24, [R168+UR6+0x3000] ;  /* 0x00300006a818783b */ /* 0x000ea20008000200 */
[----:B------:R-:W-:Y:S02]  /*24000*/  IADD3 R0, PT, PT, R3, R0, RZ ;  /* 0x0000000003007210 */ /* 0x000fe40007ffe0ff */
[C---:B------:R-:W-:Y:S05]  /*24010*/  IADD3 R228, PT, PT, R236.reuse, R2, RZ ;  /* 0x00000002ece47210 */ /* 0x040fea0007ffe0ff */
[----:B------:R-:W3:Y:S08]  /*24020*/  LDSM.16.M88.4 R32, [R168+UR6+0x3800] ;  /* 0x00380006a820783b */ /* 0x000ef00008000200 */
        /* <DEDUP_REMOVED lines=27> */
[----:B-1----:R-:W-:Y:S07]  /*241e0*/  IADD3 R2, PT, PT, R236, R0, RZ ;  /* 0x00000000ec027210 */ /* 0x002fee0007ffe0ff */
[----:B------:R-:W-:Y:S01]  /*241f0*/  LDSM.16.M88.4 R232, [R2+0x2000] ;  /* 0x0020000002e8783b */ /* 0x000fe20000000200 */
[C---:B------:R-:W-:Y:S08]  /*24200*/  HMMA.16816.F32.BF16 R4, R128.reuse, R8, RZ ;  /* 0x000000088004723c */ /* 0x040ff000000418ff */
[C---:B------:R-:W-:Y:S08]  /*24210*/  HMMA.16816.F32.BF16 R8, R128.reuse, R10, RZ ;  /* 0x0000000a8008723c */ /* 0x040ff000000418ff */
[C---:B------:R-:W-:Y:S08]  /*24220*/  HMMA.16816.F32.BF16 R12, R128.reuse, R16, RZ ;  /* 0x00000010800c723c */ /* 0x040ff000000418ff */
[C---:B------:R-:W-:Y:S08]  /*24230*/  HMMA.16816.F32.BF16 R16, R128.reuse, R18, RZ ;  /* 0x000000128010723c */ /* 0x040ff000000418ff */
[C---:B--2---:R-:W-:Y:S08]  /*24240*/  HMMA.16816.F32.BF16 R20, R128.reuse, R24, RZ ;  /* 0x000000188014723c */ /* 0x044ff000000418ff */
[C---:B------:R-:W-:Y:S08]  /*24250*/  HMMA.16816.F32.BF16 R24, R128.reuse, R26, RZ ;  /* 0x0000001a8018723c */ /* 0x040ff000000418ff */
[C---:B---3--:R-:W-:Y:S08]  /*24260*/  HMMA.16816.F32.BF16 R28, R128.reuse, R32, RZ ;  /* 0x00000020801c723c */ /* 0x048ff000000418ff */
        /* <DEDUP_REMOVED lines=401> */
[----:B------:R1:W1:Y:S10]  /*25b80*/  MUFU.TANH R245, R117 ;  /* 0x0000007500f57308 */ /* 0x0002740000002400 */
[----:B------:R-:W1:Y:S10]  /*25b90*/  MUFU.TANH R118, R118 ;  /* 0x0000007600767308 */ /* 0x000e740000002400 */
        /* <DEDUP_REMOVED lines=11> */
[----:B------:R1:W1:Y:S01]  /*25c50*/  MUFU.TANH R39, R0 ;  /* 0x0000000000277308 */ /* 0x0002620000002400 */
[----:B--234-:R-:W-:Y:S05]  /*25c60*/  BRA.U !UP0, `(.L_x_1910) ;  /* 0x0000000d08487547 */ /* 0x01cfea000b800000 */
[----:B------:R-:W2:Y:S01]  /*25c70*/  LDL R252, [R1+0x8] ;  /* 0x0000080001fc7983 */ /* 0x000ea20000100800 */
[----:B------:R-:W3:Y:S03]  /*25c80*/  LDC.64 R2, c[0x0][0x4e0] ;  /* 0x00013800ff027b82 */ /* 0x000ee60000000a00 */
[----:B------:R-:W4:Y:S05]  /*25c90*/  LDL R249, [R1+0x4] ;  /* 0x0000040001f97983 */ /* 0x000f2a0000100800 */
[----:B------:R-:W1:Y:S01]  /*25ca0*/  LDC R10, c[0x0][0x3bc] ;  /* 0x0000ef00ff0a7b82 */ /* 0x000e620000000800 */
[----:B---3--:R-:W-:Y:S04]  /*25cb0*/  ISETP.NE.U32.AND P1, PT, R2, RZ, PT ;  /* 0x000000ff0200720c */ /* 0x008fe80003f25070 */
[----:B------:R-:W-:Y:S11]  /*25cc0*/  ISETP.NE.AND.EX P6, PT, R3, RZ, PT, P1 ;  /* 0x000000ff0300720c */ /* 0x000ff60003fc5310 */
[----:B------:R-:W-:Y:S02]  /*25cd0*/  @!UPT UIADD3 URZ, UPT, UPT, URZ, URZ, URZ ;  /* 0x000000fffffff290 */ /* 0x000fe4000fffe0ff */
[----:B------:R-:W3:Y:S01]  /*25ce0*/  @!P6 LDC R2, c[0x0][0x3b8] ;  /* 0x0000ee00ff02eb82 */ /* 0x000ee20000000800 */
[----:B-1----:R-:W-:Y:S05]  /*25cf0*/  @!P6 IMAD.MOV.U32 R0, RZ, RZ, RZ ;  /* 0x000000ffff00e224 */ /* 0x002fea00078e00ff */
[----:B------:R-:W-:Y:S01]  /*25d00*/  @!P6 IADD3 R3, P1, PT, RZ, -R0, RZ ;  /* 0x80000000ff03e210 */ /* 0x000fe20007f3e0ff */
[----:B---3--:R-:W-:Y:S04]  /*25d10*/  @!P6 IMAD.SHL.U32 R0, R2, 0x100, RZ ;  /* 0x000001000200e824 */ /* 0x008fe800078e00ff */
[----:B------:R-:W-:Y:S01]  /*25d20*/  @!P6 IMAD.X R0, RZ, RZ, ~R0, P1 ;  /* 0x000000ffff00e224 */ /* 0x000fe200008e0e00 */
[----:B------:R-:W-:Y:S04]  /*25d30*/  ISETP.GE.AND P1, PT, R241, UR14, PT ;  /* 0x0000000ef1007c0c */ /* 0x000fe8000bf26270 */
[----:B------:R-:W-:Y:S04]  /*25d40*/  @!P6 SHF.R.S64 R3, R3, 0x1f, R0 ;  /* 0x0000001f0303e819 */ /* 0x000fe80000001000 */
[----:B--2---:R-:W-:Y:S04]  /*25d50*/  @!P6 IADD3 R252, P2, PT, R3, R252, RZ ;  /* 0x000000fc03fce210 */ /* 0x004fe80007f5e0ff */
[----:B----4-:R-:W-:Y:S01]  /*25d60*/  @!P6 LEA.HI.X.SX32 R249, R0, R249, 0x1, P2 ;  /* 0x000000f900f9e211 */ /* 0x010fe200010f0eff */
[----:B------:R1:W-:Y:S01]  /*25d70*/  @!P6 STL [R1+0x8], R252 ;  /* 0x000008fc0100e387 */ /* 0x0003e20000100800 */
[----:B------:R-:W-:Y:S03]  /*25d80*/  IMAD.MOV.U32 R14, RZ, RZ, R252 ;  /* 0x000000ffff0e7224 */ /* 0x000fe600078e00fc */
[----:B------:R1:W-:Y:S01]  /*25d90*/  @!P6 STL [R1+0x4], R249 ;  /* 0x000004f90100e387 */ /* 0x0003e20000100800 */
[----:B------:R-:W-:Y:S05]  /*25da0*/  @!P6 BRA `(.L_x_1911) ;  /* 0x000000040014e947 */ /* 0x000fea0003800000 */
[----:B------:R-:W-:Y:S01]  /*25db0*/  IMAD.MOV.U32 R11, RZ, RZ, R249 ;  /* 0x000000ffff0b7224 */ /* 0x000fe200078e00f9 */
[----:B------:R-:W2:Y:S01]  /*25dc0*/  LDC R9, c[0x0][0x4f0] ;  /* 0x00013c00ff097b82 */ /* 0x000ea20000000800 */
[----:B------:R-:W-:Y:S02]  /*25dd0*/  UIADD3 UR5, UPT, UPT, UR12, -0x100, URZ ;  /* 0xffffff000c057890 */ /* 0x000fe4000fffe0ff */
[----:B------:R-:W-:Y:S04]  /*25de0*/  UIADD3 UR18, UPT, UPT, UR12, -0x200, URZ ;  /* 0xfffffe000c127890 */ /* 0x000fe8000fffe0ff */
[----:B------:R-:W-:Y:S02]  /*25df0*/  MOV R4, UR5 ;  /* 0x0000000500047c02 */ /* 0x000fe40008000f00 */
[----:B------:R-:W-:Y:S02]  /*25e00*/  IMAD.U32 R5, RZ, RZ, UR18 ;  /* 0x00000012ff057e24 */ /* 0x000fe4000f8e00ff */
[----:B------:R-:W-:Y:S03]  /*25e10*/  IABS R4, R4 ;  /* 0x0000000400047213 */ /* 0x000fe60000000000 */
[----:B------:R-:W-:Y:S02]  /*25e20*/  IABS R5, R5 ;  /* 0x0000000500057213 */ /* 0x000fe40000000000 */
[----:B--2---:R-:W-:Y:S04]  /*25e30*/  IABS R7, R9 ;  /* 0x0000000900077213 */ /* 0x004fe80000000000 */
[----:B------:R-:W2:Y:S10]  /*25e40*/  I2F.RP R2, R7 ;  /* 0x0000000700027306 */ /* 0x000eb40000209400 */
[----:B--2---:R-:W2:Y:S02]  /*25e50*/  MUFU.RCP R2, R2 ;  /* 0x0000000200027308 */ /* 0x004ea40000001000 */
[----:B--2---:R-:W-:Y:S08]  /*25e60*/  VIADD R2, R2, 0xffffffe ;  /* 0x0ffffffe02027836 */ /* 0x004ff00000000000 */
[----:B------:R-:W2:Y:S02]  /*25e70*/  F2I.FTZ.U32.TRUNC.NTZ R3, R2 ;  /* 0x0000000200037305 */ /* 0x000ea4000021f000 */
[--C-:B--2---:R-:W-:Y:S02]  /*25e80*/  IMAD.MOV R0, RZ, RZ, -R3.reuse ;  /* 0x000000ffff007224 */ /* 0x104fe400078e0a03 */
        /* <DEDUP_REMOVED lines=22> */
[----:B------:R-:W-:Y:S02]  /*25ff0*/  ISETP.GE.AND P2, PT, R4, RZ, PT ;  /* 0x000000ff0400720c */ /* 0x000fe40003f46270 */
[----:B------:R-:W-:Y:S02]  /*26000*/  LOP3.LUT R3, RZ, R9, RZ, 0x33, !PT ;  /* 0x00000009ff037212 */ /* 0x000fe400078e33ff */
[----:B------:R-:W-:Y:S03]  /*26010*/  @P5 IADD3 R0, PT, PT, R0, 0x1, RZ ;  /* 0x0000000100005810 */ /* 0x000fe60007ffe0ff */
[----:B------:R-:W-:Y:S01]  /*26020*/  @P3 VIADD R2, R2, 0x1 ;  /* 0x0000000102023836 */ /* 0x000fe20000000000 */
[----:B------:R-:W-:Y:S03]  /*26030*/  ISETP.NE.AND P3, PT, R9, RZ, PT ;  /* 0x000000ff0900720c */ /* 0x000fe60003f65270 */
        /* <DEDUP_REMOVED lines=28> */
.L_x_1911:
[----:B------:R-:W3:Y:S01]  /*26200*/  LDL R13, [R1+0x4] ;  /* 0x00000400010d7983 */ /* 0x000ee20000100800 */
[C---:B------:R-:W-:Y:S01]  /*26210*/  LEA R4, P2, R2.reuse, RZ, 0x5 ;  /* 0x000000ff02047211 */ /* 0x040fe200078428ff */
[C---:B------:R-:W-:Y:S01]  /*26220*/  IMAD.SHL.U32 R21, R2.reuse, 0x20, RZ ;  /* 0x0000002002157824 */ /* 0x040fe200078e00ff */
[C---:B------:R-:W-:Y:S02]  /*26230*/  LEA R12, P3, R2.reuse, R14, 0x5 ;  /* 0x0000000e020c7211 */ /* 0x040fe400078628ff */
[C-C-:B------:R-:W-:Y:S02]  /*26240*/  SHF.L.U64.HI R20, R2.reuse, 0x5, R10.reuse ;  /* 0x0000000502147819 */ /* 0x140fe4000001020a */
[----:B------:R-:W-:Y:S02]  /*26250*/  LEA.HI.X R5, R2, RZ, RZ, 0x5, P2 ;  /* 0x000000ff02057211 */ /* 0x000fe400010f2cff */
[----:B------:R-:W-:Y:S02]  /*26260*/  @!P1 IADD3 R8, P4, PT, R14, R4, RZ ;  /* 0x000000040e089210 */ /* 0x000fe40007f9e0ff */
[----:B---3--:R-:W-:Y:S01]  /*26270*/  LEA.HI.X R0, R2, R13, R10, 0x5, P3 ;  /* 0x0000000d02007211 */ /* 0x008fe200018f2c0a */
[----:B------:R-:W-:Y:S01]  /*26280*/  @!P1 IMAD.MOV.U32 R2, RZ, RZ, R14 ;  /* 0x000000ffff029224 */ /* 0x000fe200078e000e */
[C---:B------:R-:W-:Y:S01]  /*26290*/  IADD3 R6, P3, P2, R21.reuse, R12, R21 ;  /* 0x0000000c15067210 */ /* 0x040fe20007a7e015 */
[----:B------:R-:W-:Y:S02]  /*262a0*/  @!P1 IMAD.MOV.U32 R3, RZ, RZ, R13 ;  /* 0x000000ffff039224 */ /* 0x000fe400078e000d */
[----:B------:R-:W-:Y:S01]  /*262b0*/  IMAD.SHL.U32 R10, R10, 0x20, RZ ;  /* 0x000000200a0a7824 */ /* 0x000fe200078e00ff */
[----:B------:R-:W-:Y:S02]  /*262c0*/  IADD3.X R7, PT, PT, R20, R0, R20, P3, P2 ;  /* 0x0000000014077210 */ /* 0x000fe40001fe4414 */
[----:B------:R-:W-:Y:S01]  /*262d0*/  @!PT LDS RZ, [RZ] ;  /* 0x00000000fffff984 */ /* 0x000fe20000000800 */
[----:B------:R-:W-:Y:S01]  /*262e0*/  @!PT LDS RZ, [RZ] ;  /* 0x00000000fffff984 */ /* 0x000fe20000000800 */
[----:B------:R-:W-:Y:S01]  /*262f0*/  @!PT LDS RZ, [RZ] ;  /* 0x00000000fffff984 */ /* 0x000fe20000000800 */
[----:B------:R3:W-:Y:S01]  /*26300*/  @!P1 LDGSTS.E.BYPASS.LTC128B.128 [R240+0x2000], desc[UR16][R2.64] ;  /* 0x0200000002f09fae */ /* 0x0007e2000b981a10 */
[----:B------:R-:W-:Y:S02]  /*26310*/  @!P1 IADD3 R12, P2, PT, R21, R12, RZ ;  /* 0x0000000c150c9210 */ /* 0x000fe40007f5e0ff */
[----:B------:R-:W-:Y:S01]  /*26320*/  @!P1 IADD3.X R9, PT, PT, R13, R5, R10, P4, !PT ;  /* 0x000000050d099210 */ /* 0x000fe200027fe40a */
[----:B------:R4:W-:Y:S01]  /*26330*/  @P1 STS.128 [R240+0x2000], RZ ;  /* 0x002000fff0001388 */ /* 0x0009e20000000c00 */
[-C--:B------:R-:W-:Y:S01]  /*26340*/  IADD3 R4, P5, PT, R6, R21.reuse, RZ ;  /* 0x0000001506047210 */ /* 0x080fe20007fbe0ff */
[----:B------:R-:W-:Y:S02]  /*26350*/  @!P1 IMAD.X R13, R20, 0x1, R0, P2 ;  /* 0x00000001140d9824 */ /* 0x000fe400010e0600 */
[----:B------:R-:W-:Y:S01]  /*26360*/  @!PT LDS RZ, [RZ] ;  /* 0x00000000fffff984 */ /* 0x000fe20000000800 */
[----:B------:R-:W-:Y:S01]  /*26370*/  @!PT LDS RZ, [RZ] ;  /* 0x00000000fffff984 */ /* 0x000fe20000000800 */
[----:B------:R-:W-:Y:S01]  /*26380*/  @!PT LDS RZ, [RZ] ;  /* 0x00000000fffff984 */ /* 0x000fe20000000800 */
[----:B------:R-:W-:Y:S02]  /*26390*/  @!P1 LDGSTS.E.BYPASS.LTC128B.128 [R240+0x2800], desc[UR16][R8.64] ;  /* 0x0280000008f09fae */ /* 0x000fe4000b981a10 */
[--C-:B------:R-:W-:Y:S02]  /*263a0*/  IMAD.X R5, R7, 0x1, R20.reuse, P5 ;  /* 0x0000000107057824 */ /* 0x100fe400028e0614 */
        /* <DEDUP_REMOVED lines=12> */
[-C--:B------:R-:W-:Y:S03]  /*26470*/  IADD3 R10, P2, PT, R2, R21.reuse, RZ ;  /* 0x00000015020a7210 */ /* 0x080fe60007f5e0ff */
[----:B------:R-:W-:Y:S01]  /*26480*/  @!PT LDS RZ, [RZ] ;  /* 0x00000000fffff984 */ /* 0x000fe20000000800 */
[----:B------:R-:W-:Y:S01]  /*26490*/  @!PT LDS RZ, [RZ] ;  /* 0x00000000fffff984 */ /* 0x000fe20000000800 */
[----:B------:R-:W-:Y:S01]  /*264a0*/  @!PT LDS RZ, [RZ] ;  /* 0x00000000fffff984 */ /* 0x000fe20000000800 */
[----:B------:R3:W-:Y:S01]  /*264b0*/  @!P1 LDGSTS.E.BYPASS.LTC128B.128 [R240+0x4000], desc[UR16][R4.64] ;  /* 0x0400000004f09fae */ /* 0x0007e2000b981a10 */
[--C-:B------:R-:W-:Y:S01]  /*264c0*/  IMAD.X R3, R5, 0x1, R20.reuse, P3 ;  /* 0x0000000105037824 */ /* 0x100fe200018e0614 */
[-C--:B--2---:R-:W-:Y:S02]  /*264d0*/  IADD3 R14, P3, PT, R10, R21.reuse, RZ ;  /* 0x000000150a0e7210 */ /* 0x084fe40007f7e0ff */
        /* <DEDUP_REMOVED lines=11> */
[-C--:B-----5:R-:W-:Y:S02]  /*26590*/  IADD3 R12, P2, PT, R16, R21.reuse, RZ ;  /* 0x00000015100c7210 */ /* 0x0a0fe40007f5e0ff */
        /* <DEDUP_REMOVED lines=8> */
[-C--:B-1----:R-:W-:Y:S02]  /*26620*/  IADD3 R6, P2, PT, R8, R21.reuse, RZ ;  /* 0x0000001508067210 */ /* 0x082fe40007f5e0ff */
[----:B------:R-:W-:Y:S01]  /*26630*/  @!PT LDS RZ, [RZ] ;  /* 0x00000000fffff984 */ /* 0x000fe20000000800 */
[----:B------:R-:W-:Y:S01]  /*26640*/  @!PT LDS RZ, [RZ] ;  /* 0x00000000fffff984 */ /* 0x000fe20000000800 */
[----:B------:R-:W-:Y:S01]  /*26650*/  @!PT LDS RZ, [RZ] ;  /* 0x00000000fffff984 */ /* 0x000fe20000000800 */
[----:B------:R4:W-:Y:S01]  /*26660*/  @!P1 LDGSTS.E.BYPASS.LTC128B.128 [R240+0x5800], desc[UR16][R14.64] ;  /* 0x058000000ef09fae */ /* 0x0009e2000b981a10 */
[--C-:B------:R-:W-:Y:S01]  /*26670*/  IMAD.X R9, R13, 0x1, R20.reuse, P3 ;  /* 0x000000010d097824 */ /* 0x100fe200018e0614 */
[-C--:B---3--:R-:W-:Y:S02]  /*26680*/  IADD3 R4, P4, PT, R6, R21.reuse, RZ ;  /* 0x0000001506047210 */ /* 0x088fe40007f9e0ff */
        /* <DEDUP_REMOVED lines=14> */
[----:B-----5:R-:W-:Y:S02]  /*26770*/  @!P1 IADD3 R10, P2, PT, R2, R21, RZ ;  /* 0x00000015020a9210 */ /* 0x020fe40007f5e0ff */
        /* <DEDUP_REMOVED lines=33> */
.L_x_1910:
[----:B-1----:R-:W-:Y:S01]  /*26990*/  FMNMX3.FTZ R0, R132, R175, R174, !PT ;  /* 0x000000af84007276 */ /* 0x002fe200078100ae */
[----:B----4-:R-:W2:Y:S01]  /*269a0*/  LDL R10, [R1+0x1c] ;  /* 0x00001c00010a7983 */ /* 0x010ea20000100800 */
[----:B------:R-:W-:Y:S01]  /*269b0*/  IADD3 R41, PT, PT, R134, 0xa040, RZ ;  /* 0x0000a04086297810 */ /* 0x000fe20007ffe0ff */
[----:B------:R-:W-:Y:S01]  /*269c0*/  UISETP.GT.AND UP0, UPT, UR15, UR7, UPT ;  /* 0x000000070f00728c */ /* 0x000fe2000bf04270 */
[----:B------:R-:W-:Y:S01]  /*269d0*/  FMNMX3.FTZ R2, R0, R168, R177, !PT ;  /* 0x000000a800027276 */ /* 0x000fe200078100b1 */
[----:B------:R-:W-:Y:S01]  /*269e0*/  LDSM.16.MT88.4 R12, [R134+0xa000] ;  /* 0x00a00000860c783b */ /* 0x000fe20000004200 */
[----:B------:R-:W-:Y:S01]  /*269f0*/  FMNMX3.FTZ R0, R133, R173, R172, !PT ;  /* 0x000000ad85007276 */ /* 0x000fe200078100ac */
[----:B------:R-:W-:Y:S01]  /*26a00*/  UIADD3 UR12, UPT, UPT, UR12, -0x100, URZ ;  /* 0xffffff000c0c7890 */ /* 0x000fe2000fffe0ff */
        /* <DEDUP_REMOVED lines=135> */
[----:B----4-:R-:W-:Y:S09]  /*27280*/  FMUL.FTZ R26, R0, R158 ;  /* 0x0000009e001a7220 */ /* 0x010ff20000410000 */
[----:B------:R4:W-:Y:S01]  /*27290*/  MUFU.EX2 R231, R60 ;  /* 0x0000003c00e77308 */ /* 0x0009e20000000800 */
[--C-:B-1----:R-:W-:Y:S01]  /*272a0*/  FFMA.FTZ R4, R169, UR4, -R64.reuse ;  /* 0x00000004a9047c23 */ /* 0x102fe20008010840 */
[----:B-----5:R-:W-:Y:S08]  /*272b0*/  F2FP.BF16.F32.PACK_AB R46, R117, R115 ;  /* 0x00000073752e723e */ /* 0x020ff000000010ff */
[----:B------:R-:W1:Y:S01]  /*272c0*/  MUFU.EX2 R119, R4 ;  /* 0x0000000400777308 */ /* 0x000e620000000800 */
[C---:B--2---:R-:W-:Y:S09]  /*272d0*/  FMUL.FTZ R32, R2.reuse, R164 ;  /* 0x000000a402207220 */ /* 0x044ff20000410000 */
        /* <DEDUP_REMOVED lines=34> */
[-C--:B-----5:R-:W-:Y:S02]  /*27500*/  F2FP.BF16.F32.PACK_AB R45, R127, R122.reuse ;  /* 0x0000007a7f2d723e */ /* 0x0a0fe400000010ff */
        /* <DEDUP_REMOVED lines=53> */
[--C-:B------:R-:W-:Y:S02]  /*27860*/  FFMA.FTZ R48, R199, UR4, -R64.reuse ;  /* 0x00000004c7307c23 */ /* 0x100fe40008010840 */
[----:B------:R-:W4:Y:S04]  /*27870*/  LDL.LU R199, [R1+0x18] ;  /* 0x0000180001c77983 */ /* 0x000f280000300800 */
        /* <DEDUP_REMOVED lines=541> */
[----:B------:R-:W-:Y:S05]  /*29a50*/  BRA.U UP0, `(.L_x_1912) ;  /* 0xffffff9500b87547 */ /* 0x000fea000b83ffff */
.L_x_1908:
[----:B------:R-:W4:Y:S01]  /*29a60*/  LDL.LU R4, [R1+0x14] ;  /* 0x0000140001047983 */ /* 0x000f220000300800 */
[----:B------:R-:W-:Y:S02]  /*29a70*/  SHF.L.U32 R40, R239, 0x2, RZ ;  /* 0x00000002ef287819 */ /* 0x000fe400000006ff */
[----:B------:R-:W-:Y:S01]  /*29a80*/  SHF.R.U32.HI R9, RZ, 0x2, R239 ;  /* 0x00000002ff097819 */ /* 0x000fe200000116ef */
[----:B--23--:R-:W2:Y:S01]  /*29a90*/  LDL.LU R2, [R1+0x18] ;  /* 0x0000180001027983 */ /* 0x00cea20000300800 */
[----:B------:R-:W-:Y:S01]  /*29aa0*/  LOP3.LUT R11, R40, 0x1f8, RZ, 0xc0, !PT ;  /* 0x000001f8280b7812 */ /* 0x000fe200078ec0ff */
[----:B------:R-:W3:Y:S01]  /*29ab0*/  S2UR UR12, SR_CTAID.Y ;  /* 0x00000000000c79c3 */ /* 0x000ee20000002600 */
[----:B------:R-:W3:Y:S01]  /*29ac0*/  LDCU.64 UR4, c[0x0][0x430] ;  /* 0x00008600ff0477ac */ /* 0x000ee20008000a00 */
[----:B------:R-:W-:Y:S01]  /*29ad0*/  BSSY.RECONVERGENT B0, `(.L_x_1913) ;  /* 0x0000086000007945 */ /* 0x000fe20003800200 */
[----:B------:R-:W-:Y:S02]  /*29ae0*/  LOP3.LUT R11, R11, 0x38, R237, 0x78, !PT ;  /* 0x000000380b0b7812 */ /* 0x000fe400078e78ed */
[----:B------:R-:W-:Y:S01]  /*29af0*/  LOP3.LUT R237, R237, 0x30, RZ, 0xc0, !PT ;  /* 0x00000030eded7812 */ /* 0x000fe200078ec0ff */
[----:B------:R-:W5:Y:S02]  /*29b00*/  LDCU UR8, c[0x0][0x3e0] ;  /* 0x00007c00ff0877ac */ /* 0x000f640008000800 */
[----:B------:R-:W5:Y:S01]  /*29b10*/  S2UR UR11, SR_CTAID.Z ;  /* 0x00000000000b79c3 */ /* 0x000f620000002700 */
[----:B------:R-:W-:Y:S01]  /*29b20*/  LOP3.LUT R237, R237, 0x7, R9, 0xf8, !PT ;  /* 0x00000007eded7812 */ /* 0x000fe200078ef809 */
[----:B------:R-:W1:Y:S01]  /*29b30*/  LDCU UR7, c[0x0][0x44c] ;  /* 0x00008980ff0777ac */ /* 0x000e620008000800 */
[----:B------:R-:W-:-:S05]  /*29b40*/  UIADD3 UR10, UPT, UPT, -UR21, URZ, URZ ;  /* 0x000000ff150a7290 */ /* 0x000fca000fffe1ff */
[----:B------:R-:W1:Y:S01]  /*29b50*/  S2UR UR9, SR_CTAID.X ;  /* 0x00000000000979c3 */ /* 0x000e620000002500 */
[----:B---3--:R-:W-:Y:S02]  /*29b60*/  UIMAD UR4, UR12, UR4, UR21 ;  /* 0x000000040c0472a4 */ /* 0x008fe4000f8e0215 */
[----:B-----5:R-:W-:-:S04]  /*29b70*/  UIMAD UR10, UR8, UR10, UR11 ;  /* 0x0000000a080a72a4 */ /* 0x020fc8000f8e020b */
[----:B------:R-:W-:Y:S02]  /*29b80*/  UIMAD UR8, UR4, UR8, UR10 ;  /* 0x00000008040872a4 */ /* 0x000fe4000f8e020a */
[----:B-1----:R-:W-:-:S05]  /*29b90*/  USHF.L.U32 UR9, UR9, 0x6, URZ ;  /* 0x0000000609097899 */ /* 0x002fca00080006ff */
[----:B------:R-:W1:Y:S01]  /*29ba0*/  LDCU.64 UR10, c[0x0][0x358] ;  /* 0x00006b00ff0a77ac */ /* 0x000e620008000a00 */
[----:B------:R-:W-:-:S04]  /*29bb0*/  UIMAD UR8, UR8, UR5, UR9 ;  /* 0x00000005080872a4 */ /* 0x000fc8000f8e0209 */
[----:B------:R-:W-:Y:S01]  /*29bc0*/  UIMAD UR7, UR8, UR7, URZ ;  /* 0x00000007080772a4 */ /* 0x000fe2000f8e02ff */
[----:B------:R-:W-:Y:S06]  /*29bd0*/  BAR.SYNC.DEFER_BLOCKING 0x0 ;  /* 0x0000000000007b1d */ /* 0x000fec0000010000 */
[----:B----4-:R-:W3:Y:S04]  /*29be0*/  SHFL.BFLY PT, R8, R4, 0x2, 0x1f ;  /* 0x0c401f0004087f89 */ /* 0x010ee800000e0000 */
[----:B--2---:R-:W2:Y:S01]  /*29bf0*/  SHFL.BFLY PT, R0, R2, 0x2, 0x1f ;  /* 0x0c401f0002007f89 */ /* 0x004ea200000e0000 */
[----:B---3--:R-:W-:Y:S01]  /*29c00*/  FADD.FTZ R8, R8, R4 ;  /* 0x0000000408087221 */ /* 0x008fe20000010000 */
[----:B--2---:R-:W-:-:S04]  /*29c10*/  FADD.FTZ R0, R0, R2 ;  /* 0x0000000200007221 */ /* 0x004fc80000010000 */
[----:B------:R-:W2:Y:S04]  /*29c20*/  SHFL.BFLY PT, R2, R8, 0x1, 0x1f ;  /* 0x0c201f0008027f89 */ /* 0x000ea800000e0000 */
[----:B------:R-:W3:Y:S01]  /*29c30*/  SHFL.BFLY PT, R7, R0, 0x1, 0x1f ;  /* 0x0c201f0000077f89 */ /* 0x000ee200000e0000 */
[----:B--2---:R-:W-:Y:S01]  /*29c40*/  FADD.FTZ R8, R8, R2 ;  /* 0x0000000208087221 */ /* 0x004fe20000010000 */
[C---:B------:R-:W-:Y:S01]  /*29c50*/  SHF.L.U32 R2, R239.reuse, 0x1, RZ ;  /* 0x00000001ef027819 */ /* 0x040fe200000006ff */
[----:B---3--:R-:W-:Y:S02]  /*29c60*/  FADD.FTZ R7, R0, R7 ;  /* 0x0000000700077221 */ /* 0x008fe40000010000 */
[----:B------:R-:W2:Y:S01]  /*29c70*/  MUFU.RCP R5, R8 ;  /* 0x0000000800057308 */ /* 0x000ea20000001000 */
[----:B------:R-:W-:-:S02]  /*29c80*/  SHF.L.U32 R0, R239, 0x4, RZ ;  /* 0x00000004ef007819 */ /* 0x000fc400000006ff */
[----:B------:R-:W-:Y:S02]  /*29c90*/  FSETP.NE.FTZ.AND P2, PT, R8, RZ, PT ;  /* 0x000000ff0800720b */ /* 0x000fe40003f55000 */
[----:B------:R-:W-:Y:S02]  /*29ca0*/  LOP3.LUT R6, R0, 0x1c0, RZ, 0xc0, !PT ;  /* 0x000001c000067812 */ /* 0x000fe400078ec0ff */
[----:B------:R-:W-:Y:S01]  /*29cb0*/  FSETP.NE.FTZ.AND P1, PT, R7, RZ, PT ;  /* 0x000000ff0700720b */ /* 0x000fe20003f35000 */
[----:B------:R-:W3:Y:S01]  /*29cc0*/  MUFU.RCP R4, R7 ;  /* 0x0000000700047308 */ /* 0x000ee20000001000 */
[--C-:B------:R-:W-:Y:S02]  /*29cd0*/  LOP3.LUT R238, R238, 0x6, R2.reuse, 0xf8, !PT ;  /* 0x00000006eeee7812 */ /* 0x100fe400078ef802 */
[----:B------:R-:W-:Y:S02]  /*29ce0*/  LOP3.LUT R2, R6, 0x38, R2, 0xf8, !PT ;  /* 0x0000003806027812 */ /* 0x000fe400078ef802 */
[----:B------:R-:W-:-:S02]  /*29cf0*/  LOP3.LUT R6, R0, 0x10, RZ, 0xc0, !PT ;  /* 0x0000001000067812 */ /* 0x000fc400078ec0ff */
[----:B------:R-:W-:Y:S01]  /*29d00*/  R2P PR, R239, 0x18 ;  /* 0x00000018ef007804 */ /* 0x000fe20000000000 */
[----:B------:R-:W4:Y:S01]  /*29d10*/  @P2 LDC R10, c[0x0][0x458] ;  /* 0x00011600ff0a2b82 */ /* 0x000f220000000800 */
[----:B--2---:R-:W-:Y:S01]  /*29d20*/  FSEL R0, R5, 1, P2 ;  /* 0x3f80000005007808 */ /* 0x004fe20001000000 */
[----:B------:R-:W-:Y:S01]  /*29d30*/  @P2 MUFU.LG2 R8, R8 ;  /* 0x0000000800082308 */ /* 0x000fe20000000c00 */
[----:B------:R-:W-:Y:S02]  /*29d40*/  LEA R11, R11, R6, 0x2 ;  /* 0x000000060b0b7211 */ /* 0x000fe400078e10ff */
[----:B------:R-:W-:Y:S01]  /*29d50*/  LOP3.LUT R2, R238, R2, RZ, 0xfc, !PT ;  /* 0x00000002ee027212 */ /* 0x000fe200078efcff */
[C---:B------:R-:W-:Y:S01]  /*29d60*/  FMUL.FTZ R136, R0.reuse, R136 ;  /* 0x0000008800887220 */ /* 0x040fe20000410000 */
[----:B------:R-:W-:Y:S01]  /*29d70*/  MOV R6, 0x20 ;  /* 0x0000002000067802 */ /* 0x000fe20000000f00 */
[----:B------:R-:W-:Y:S01]  /*29d80*/  FMUL.FTZ R137, R0, R137 ;  /* 0x0000008900897220 */ /* 0x000fe20000410000 */
[----:B---3--:R-:W-:Y:S01]  /*29d90*/  FSEL R4, R4, 1, P1 ;  /* 0x3f80000004047808 */ /* 0x008fe20000800000 */
[C---:B------:R-:W-:Y:S01]  /*29da0*/  FMUL.FTZ R140, R0.reuse, R140 ;  /* 0x0000008c008c7220 */ /* 0x040fe20000410000 */
[----:B------:R-:W-:Y:S01]  /*29db0*/  MOV R5, 0x40 ;  /* 0x0000004000057802 */ /* 0x000fe20000000f00 */
[----:B------:R-:W-:Y:S01]  /*29dc0*/  FMUL.FTZ R141, R0, R141 ;  /* 0x0000008d008d7220 */ /* 0x000fe20000410000 */
[----:B------:R-:W-:Y:S01]  /*29dd0*/  SEL R6, R6, 0xffffffe0, !P0 ;  /* 0xffffffe006067807 */ /* 0x000fe20004000000 */
[C---:B------:R-:W-:Y:S01]  /*29de0*/  FMUL.FTZ R138, R4.reuse, R138 ;  /* 0x0000008a048a7220 */ /* 0x040fe20000410000 */
[----:B------:R-:W-:Y:S01]  /*29df0*/  FMUL.FTZ R139, R4, R139 ;  /* 0x0000008b048b7220 */ /* 0x000fe20000410000 */
[----:B------:R-:W-:Y:S01]  /*29e00*/  LEA R2, R2, UR6, 0x2 ;  /* 0x0000000602027c11 */ /* 0x000fe2000f8e10ff */
[C---:B------:R-:W-:Y:S01]  /*29e10*/  FMUL.FTZ R144, R0.reuse, R144 ;  /* 0x0000009000907220 */ /* 0x040fe20000410000 */
[----:B------:R-:W-:Y:S01]  /*29e20*/  SEL R5, R5, 0xffffffc0, !P3 ;  /* 0xffffffc005057807 */ /* 0x000fe20005800000 */
        /* <DEDUP_REMOVED lines=28> */
[----:B------:R-:W2:Y:S01]  /*29ff0*/  @P1 LDC R9, c[0x0][0x458] ;  /* 0x00011600ff091b82 */ /* 0x000ea20000000800 */
[----:B------:R-:W-:Y:S01]  /*2a000*/  @P4 IADD3 R0, PT, PT, R2, -0x80, RZ ;  /* 0xffffff8002004810 */ /* 0x000fe20007ffe0ff */
[----:B------:R3:W-:Y:S01]  /*2a010*/  STS.64 [R2+0x800], R138 ;  /* 0x0008008a02007388 */ /* 0x0007e20000000a00 */
[----:B------:R-:W5:Y:S01]  /*2a020*/  @P1 MUFU.LG2 R7, R7 ;  /* 0x0000000700071308 */ /* 0x000f620000000c00 */
[----:B------:R-:W-:-:S02]  /*2a030*/  LOP3.LUT P0, RZ, R239, 0x3, RZ, 0xc0, !PT ;  /* 0x00000003efff7812 */ /* 0x000fc4000780c0ff */
[----:B------:R-:W-:Y:S04]  /*2a040*/  STS.64 [R4], R140 ;  /* 0x0000008c04007388 */ /* 0x000fe80000000a00 */
[----:B------:R1:W-:Y:S01]  /*2a050*/  STS.64 [R4+0x800], R142 ;  /* 0x0008008e04007388 */ /* 0x0003e20000000a00 */
[----:B---3--:R-:W-:-:S05]  /*2a060*/  IADD3 R2, PT, PT, R5, R2, RZ ;  /* 0x0000000205027210 */ /* 0x008fca0007ffe0ff */
[----:B------:R-:W-:Y:S01]  /*2a070*/  STS.64 [R2], R144 ;  /* 0x0000009002007388 */ /* 0x000fe20000000a00 */
[----:B-1----:R-:W-:-:S03]  /*2a080*/  IADD3 R4, PT, PT, R6, R2, RZ ;  /* 0x0000000206047210 */ /* 0x002fc60007ffe0ff */
[----:B------:R1:W-:Y:S04]  /*2a090*/  STS.64 [R2+0x800], R146 ;  /* 0x0008009202007388 */ /* 0x0003e80000000a00 */
[----:B------:R-:W-:Y:S04]  /*2a0a0*/  STS.64 [R4], R148 ;  /* 0x0000009404007388 */ /* 0x000fe80000000a00 */
[----:B------:R3:W-:Y:S04]  /*2a0b0*/  STS.64 [R4+0x800], R150 ;  /* 0x0008009604007388 */ /* 0x0007e80000000a00 */
[----:B------:R-:W-:Y:S04]  /*2a0c0*/  STS.64 [R0], R152 ;  /* 0x0000009800007388 */ /* 0x000fe80000000a00 */
[----:B------:R4:W-:Y:S01]  /*2a0d0*/  STS.64 [R0+0x800], R154 ;  /* 0x0008009a00007388 */ /* 0x0009e20000000a00 */
[----:B-1----:R-:W-:-:S05]  /*2a0e0*/  IADD3 R2, PT, PT, R6, R0, RZ ;  /* 0x0000000006027210 */ /* 0x002fca0007ffe0ff */
[----:B------:R-:W-:Y:S01]  /*2a0f0*/  STS.64 [R2], R156 ;  /* 0x0000009c02007388 */ /* 0x000fe20000000a00 */
[----:B---3--:R-:W-:-:S03]  /*2a100*/  IADD3 R4, PT, PT, R5, R0, RZ ;  /* 0x0000000005047210 */ /* 0x008fc60007ffe0ff */
[----:B------:R5:W-:Y:S01]  /*2a110*/  STS.64 [R2+0x800], R158 ;  /* 0x0008009e02007388 */ /* 0x000be20000000a00 */
[----:B------:R-:W-:-:S03]  /*2a120*/  MOV R5, 0xff800000 ;  /* 0xff80000000057802 */ /* 0x000fc60000000f00 */
[----:B------:R-:W-:Y:S01]  /*2a130*/  STS.64 [R4], R160 ;  /* 0x000000a004007388 */ /* 0x000fe20000000a00 */
[----:B----4-:R-:W-:-:S03]  /*2a140*/  IADD3 R0, PT, PT, R6, R4, RZ ;  /* 0x0000000406007210 */ /* 0x010fc60007ffe0ff */
[----:B------:R1:W-:Y:S01]  /*2a150*/  STS.64 [R4+0x800], R162 ;  /* 0x000800a204007388 */ /* 0x0003e20000000a00 */
[----:B------:R-:W-:-:S03]  /*2a160*/  MOV R6, 0xff800000 ;  /* 0xff80000000067802 */ /* 0x000fc60000000f00 */
[----:B------:R3:W-:Y:S04]  /*2a170*/  STS.64 [R0], R164 ;  /* 0x000000a400007388 */ /* 0x0007e80000000a00 */
[----:B------:R3:W-:Y:S01]  /*2a180*/  STS.64 [R0+0x800], R166 ;  /* 0x000800a600007388 */ /* 0x0007e20000000a00 */
[----:B------:R-:W-:Y:S01]  /*2a190*/  BAR.SYNC.DEFER_BLOCKING 0x0 ;  /* 0x0000000000007b1d */ /* 0x000fe20000010000 */
[----:B-----5:R-:W-:-:S04]  /*2a1a0*/  @P1 FMUL.FTZ R2, R7, 0.69314718246459960938 ;  /* 0x3f31721807021820 */ /* 0x020fc80000410000 */
[----:B--2---:R-:W-:Y:S01]  /*2a1b0*/  @P1 FFMA.FTZ R5, R3, R9, R2 ;  /* 0x0000000903051223 */ /* 0x004fe20000010002 */
[----:B-1----:R-:W-:-:S04]  /*2a1c0*/  @P2 FMUL.FTZ R4, R8, 0.69314718246459960938 ;  /* 0x3f31721808042820 */ /* 0x002fc80000410000 */
[----:B------:R-:W-:Y:S02]  /*2a1d0*/  @P2 FFMA.FTZ R6, R36, R10, R4 ;  /* 0x0000000a24062223 */ /* 0x000fe40000010004 */
[----:B------:R3:W1:Y:S04]  /*2a1e0*/  LDS.128 R36, [R11+UR6] ;  /* 0x000000060b247984 */ /* 0x0006680008000c00 */
[----:B------:R3:W2:Y:S04]  /*2a1f0*/  LDS.128 R32, [R11+UR6+0x800] ;  /* 0x000800060b207984 */ /* 0x0006a80008000c00 */
[----:B------:R3:W4:Y:S04]  /*2a200*/  LDS.128 R28, [R11+UR6+0x1000] ;  /* 0x001000060b1c7984 */ /* 0x0007280008000c00 */
[----:B------:R3:W1:Y:S04]  /*2a210*/  LDS.128 R24, [R11+UR6+0x1800] ;  /* 0x001800060b187984 */ /* 0x0006680008000c00 */
[----:B------:R3:W1:Y:S04]  /*2a220*/  LDS.128 R20, [R11+UR6+0x2000] ;  /* 0x002000060b147984 */ /* 0x0006680008000c00 */
[----:B------:R3:W1:Y:S04]  /*2a230*/  LDS.128 R16, [R11+UR6+0x2800] ;  /* 0x002800060b107984 */ /* 0x0006680008000c00 */
[----:B------:R3:W1:Y:S04]  /*2a240*/  LDS.128 R12, [R11+UR6+0x3000] ;  /* 0x003000060b0c7984 */ /* 0x0006680008000c00 */
[----:B------:R-:W1:Y:S01]  /*2a250*/  LDS.128 R8, [R11+UR6+0x3800] ;  /* 0x003800060b087984 */ /* 0x000e620008000c00 */
[----:B------:R-:W-:Y:S05]  /*2a260*/  @P0 BRA `(.L_x_1914) ;  /* 0x0000000000300947 */ /* 0x000fea0003800000 */
[----:B------:R-:W5:Y:S01]  /*2a270*/  LDCU.64 UR4, c[0x0][0x428] ;  /* 0x00008500ff0477ac */ /* 0x000f620008000a00 */
[C---:B------:R-:W-:Y:S01]  /*2a280*/  VIADD R2, R237.reuse, 0x8 ;  /* 0x00000008ed027836 */ /* 0x040fe20000000000 */
[----:B------:R-:W-:Y:S01]  /*2a290*/  IADD3 R3, P0, PT, R237, UR8, RZ ;  /* 0x00000008ed037c10 */ /* 0x000fe2000ff1e0ff */
[----:B---3--:R-:W-:Y:S01]  /*2a2a0*/  IMAD.U32 R0, RZ, RZ, UR8 ;  /* 0x00000008ff007e24 */ /* 0x008fe2000f8e00ff */
[----:B------:R-:W-:-:S04]  /*2a2b0*/  UIADD3 UR6, UPT, UPT, -UR9, UR20, URZ ;  /* 0x0000001409067290 */ /* 0x000fc8000fffe1ff */
[----:B------:R-:W-:Y:S02]  /*2a2c0*/  LEA.HI.X.SX32 R0, R0, RZ, 0x1, P0 ;  /* 0x000000ff00007211 */ /* 0x000fe400000f0eff */
[----:B------:R-:W-:Y:S02]  /*2a2d0*/  ISETP.GE.AND P2, PT, R237, UR6, PT ;  /* 0x00000006ed007c0c */ /* 0x000fe4000bf46270 */
[----:B------:R-:W-:Y:S02]  /*2a2e0*/  ISETP.GE.AND P1, PT, R2, UR6, PT ;  /* 0x0000000602007c0c */ /* 0x000fe4000bf26270 */
[----:B-----5:R-:W-:-:S04]  /*2a2f0*/  LEA R2, P0, R3, UR4, 0x2 ;  /* 0x0000000403027c11 */ /* 0x020fc8000f8010ff */
[----:B------:R-:W-:-:S05]  /*2a300*/  LEA.HI.X R3, R3, UR5, R0, 0x2, P0 ;  /* 0x0000000503037c11 */ /* 0x000fca00080f1400 */
[----:B------:R3:W-:Y:S04]  /*2a310*/  @!P2 STG.E desc[UR10][R2.64], R6 ;  /* 0x000000060200a986 */ /* 0x0007e8000c10190a */
[----:B------:R3:W-:Y:S02]  /*2a320*/  @!P1 STG.E desc[UR10][R2.64+0x20], R5 ;  /* 0x0000200502009986 */ /* 0x0007e4000c10190a */
.L_x_1914:
[----:B------:R-:W-:Y:S05]  /*2a330*/  BSYNC.RECONVERGENT B0 ;  /* 0x0000000000007941 */ /* 0x000fea0003800200 */
.L_x_1913:
        /* <DEDUP_REMOVED lines=11> */
[C---:B------:R-:W-:Y:S01]  /*2a3f0*/  VIADD R5, R239.reuse, 0x20 ;  /* 0x00000020ef057836 */ /* 0x040fe20000000000 */
[----:B-----5:R-:W-:Y:S01]  /*2a400*/  ISETP.GE.AND P0, PT, R2, UR6, PT ;  /* 0x0000000602007c0c */ /* 0x020fe2000bf06270 */
[----:B------:R-:W-:Y:S01]  /*2a410*/  UIADD3 UR6, UPT, UPT, -UR9, UR20, URZ ;  /* 0x0000001409067290 */ /* 0x000fe2000fffe1ff */
[----:B------:R-:W-:Y:S01]  /*2a420*/  VIADD R4, R239, 0x28 ;  /* 0x00000028ef047836 */ /* 0x000fe20000000000 */
[----:B---3--:R-:W-:-:S04]  /*2a430*/  LEA R2, P1, R3, UR4, 0x2 ;  /* 0x0000000403027c11 */ /* 0x008fc8000f8210ff */
[----:B------:R-:W-:Y:S02]  /*2a440*/  ISETP.GE.OR P2, PT, R239, UR6, P0 ;  /* 0x00000006ef007c0c */ /* 0x000fe40008746670 */
[----:B------:R-:W-:Y:S01]  /*2a450*/  LEA.HI.X R3, R3, UR5, R0, 0x2, P1 ;  /* 0x0000000503037c11 */ /* 0x000fe200088f1400 */
[----:B------:R-:W-:Y:S01]  /*2a460*/  VIADD R0, R239, 0x10 ;  /* 0x00000010ef007836 */ /* 0x000fe20000000000 */
[----:B------:R-:W-:Y:S02]  /*2a470*/  ISETP.GE.OR P5, PT, R6, UR6, P0 ;  /* 0x0000000606007c0c */ /* 0x000fe400087a6670 */
[----:B------:R-:W-:Y:S02]  /*2a480*/  ISETP.GE.OR P4, PT, R5, UR6, P0 ;  /* 0x0000000605007c0c */ /* 0x000fe40008786670 */
[----:B------:R-:W-:Y:S01]  /*2a490*/  ISETP.GE.OR P6, PT, R0, UR6, P0 ;  /* 0x0000000600007c0c */ /* 0x000fe200087c6670 */
[C---:B------:R-:W-:Y:S01]  /*2a4a0*/  VIADD R0, R239.reuse, 0x30 ;  /* 0x00000030ef007836 */ /* 0x040fe20000000000 */
[----:B------:R-:W-:Y:S01]  /*2a4b0*/  ISETP.GE.OR P3, PT, R4, UR6, P0 ;  /* 0x0000000604007c0c */ /* 0x000fe20008766670 */
[----:B------:R-:W-:-:S02]  /*2a4c0*/  VIADD R239, R239, 0x38 ;  /* 0x00000038efef7836 */ /* 0x000fc40000000000 */
[----:B-1----:R1:W-:Y:S01]  /*2a4d0*/  @!P2 STG.E.128 desc[UR10][R2.64], R36 ;  /* 0x000000240200a986 */ /* 0x0023e2000c101d0a */
[----:B------:R-:W-:Y:S02]  /*2a4e0*/  ISETP.GE.OR P2, PT, R7, UR6, P0 ;  /* 0x0000000607007c0c */ /* 0x000fe40008746670 */
[----:B------:R-:W-:Y:S01]  /*2a4f0*/  ISETP.GE.OR P1, PT, R0, UR6, P0 ;  /* 0x0000000600007c0c */ /* 0x000fe20008726670 */
[----:B------:R1:W-:Y:S01]  /*2a500*/  @!P5 STG.E.128 desc[UR10][R2.64+0x1800], R24 ;  /* 0x001800180200d986 */ /* 0x0003e2000c101d0a */
[----:B------:R-:W-:-:S03]  /*2a510*/  ISETP.GE.OR P0, PT, R239, UR6, P0 ;  /* 0x00000006ef007c0c */ /* 0x000fc60008706670 */
[----:B----4-:R1:W-:Y:S04]  /*2a520*/  @!P6 STG.E.128 desc[UR10][R2.64+0x1000], R28 ;  /* 0x0010001c0200e986 */ /* 0x0103e8000c101d0a */
[----:B------:R1:W-:Y:S04]  /*2a530*/  @!P4 STG.E.128 desc[UR10][R2.64+0x2000], R20 ;  /* 0x002000140200c986 */ /* 0x0003e8000c101d0a */
[----:B--2---:R1:W-:Y:S04]  /*2a540*/  @!P2 STG.E.128 desc[UR10][R2.64+0x800], R32 ;  /* 0x000800200200a986 */ /* 0x0043e8000c101d0a */
[----:B------:R1:W-:Y:S04]  /*2a550*/  @!P3 STG.E.128 desc[UR10][R2.64+0x2800], R16 ;  /* 0x002800100200b986 */ /* 0x0003e8000c101d0a */
[----:B------:R1:W-:Y:S01]  /*2a560*/  @!P1 STG.E.128 desc[UR10][R2.64+0x3000], R12 ;  /* 0x0030000c02009986 */ /* 0x0003e2000c101d0a */
[----:B------:R-:W-:Y:S05]  /*2a570*/  @P0 EXIT ;  /* 0x000000000000094d */ /* 0x000fea0003800000 */
[----:B------:R-:W-:Y:S01]  /*2a580*/  STG.E.128 desc[UR10][R2.64+0x3800], R8 ;  /* 0x0038000802007986 */ /* 0x000fe2000c101d0a */
[----:B------:R-:W-:Y:S05]  /*2a590*/  EXIT ;  /* 0x000000000000794d */ /* 0x000fea0003800000 */
.L_x_1915:
        /* <DEDUP_REMOVED lines=14> */
.L_x_7137:


//--------------------- .text._ZN5flash24flash_fwd_splitkv_kernelI23Flash_fwd_kernel_traitsILi64ELi64ELi256ELi4ELb0ELb0EN7cutlass10bfloat16_tE19Flash_kernel_traitsILi64ELi64ELi256ELi4ES3_EELb1ELb0ELb0ELb1ELb1ELb0ELb0ELb0EEEvNS_16Flash_fwd_paramsE --------------------------
	.section	.text._ZN5flash24flash_fwd_splitkv_kernelI23Flash_fwd_kernel_traitsILi64ELi64ELi256ELi4ELb0ELb0EN7cutlass10bfloat16_tE19Flash_kernel_traitsILi64ELi64ELi256ELi4ES3_EELb1ELb0ELb0ELb1ELb1ELb0ELb0ELb0EEEvNS_16Flash_fwd_paramsE,"ax",@progbits
	.align	128
        .global         _ZN5flash24flash_fwd_splitkv_kernelI23Flash_fwd_kernel_traitsILi64ELi64ELi256ELi4ELb0ELb0EN7cutlass10bfloat16_tE19Flash_kernel_traitsILi64ELi64ELi256ELi4ES3_EELb1ELb0ELb0ELb1ELb1ELb0ELb0ELb0EEEvNS_16Flash_fwd_paramsE
        .type           _ZN5flash24flash_fwd_splitkv_kernelI23Flash_fwd_kernel_traitsILi64ELi64ELi256ELi4ELb0ELb0EN7cutlass10bfloat16_tE19Flash_kernel_traitsILi64ELi64ELi256ELi4ES3_EELb1ELb0ELb0ELb1ELb1ELb0ELb0ELb0EEEvNS_16Flash_fwd_paramsE,@function
        .size           _ZN5flash24flash_fwd_splitkv_kernelI23Flash_fwd_kernel_traitsILi64ELi64ELi256ELi4ELb0ELb0EN7cutlass10bfloat16_tE19Flash_kernel_traitsILi64ELi64ELi256ELi4ES3_EELb1ELb0ELb0ELb1ELb1ELb0ELb0ELb0EEEvNS_16Flash_fwd_paramsE,(.L_x_7138 - _ZN5flash24flash_fwd_splitkv_kernelI23Flash_fwd_kernel_traitsILi64ELi64ELi256ELi4ELb0ELb0EN7cutlass10bfloat16_tE19Flash_kernel_traitsILi64ELi64ELi256ELi4ES3_EELb1ELb0ELb0ELb1ELb1ELb0ELb0ELb0EEEvNS_16Flash_fwd_paramsE)
        .other          _ZN5flash24flash_fwd_splitkv_kernelI23Flash_fwd_kernel_traitsILi64ELi64ELi256ELi4ELb0ELb0EN7cutlass10bfloat16_tE19Flash_kernel_traitsILi64ELi64ELi256ELi4ES3_EELb1ELb0ELb0ELb1ELb1ELb0ELb0ELb0EEEvNS_16Flash_fwd_paramsE,@"STO_CUDA_ENTRY STV_DEFAULT"
_ZN5flash24flash_fwd_splitkv_kernelI23Flash_fwd_kernel_traitsILi64ELi64ELi256ELi4ELb0ELb0EN7cutlass10bfloat16_tE19Flash_kernel_traitsILi64ELi64ELi256ELi4ES3_EELb1ELb0ELb0ELb1ELb1ELb0ELb0ELb0EEEvNS_16Flash_fwd_paramsE:
.text._ZN5flash24flash_fwd_splitkv_kernelI23Flash_fwd_kernel_traitsILi64ELi64ELi256ELi4ELb0ELb0EN7cutlass10bfloat16_tE19Flash_kernel_traitsILi64ELi64ELi256ELi4ES3_EELb1ELb0ELb0ELb1ELb1ELb0ELb0ELb0EEEvNS_16Flash_fwd_paramsE:
[----:B------:R-:W-:Y:S08]  /*0000*/  LDC R1, c[0x0][0x37c] ;  /* 0x0000df00ff017b82 */ /* 0x000ff00000000800 */
[----:B------:R-:W1:Y:S01]  /*0010*/  LDC.64 R2, c[0x0][0x478] ;  /* 0x00011e00ff027b82 */ /* 0x000e620000000a00 */
[----:B------:R-:W2:Y:S01]  /*0020*/  S2R R18, SR_CTAID.Y ;  /* 0x0000000000127919 */ /* 0x000ea20000002600 */
[----:B------:R-:W3:Y:S01]  /*0030*/  LDCU.64 UR26, c[0x0][0x358] ;  /* 0x00006b00ff1a77ac */ /* 0x000ee20008000a00 */
[----:B------:R-:W-:-:S05]  /*0040*/  IMAD.MOV.U32 R17, RZ, RZ, RZ ;  /* 0x000000ffff117224 */ /* 0x000fca00078e00ff */
[----:B------:R-:W4:Y:S01]  /*0050*/  LDC.64 R4, c[0x0][0x470] ;  /* 0x00011c00ff047b82 */ /* 0x000f220000000a00 */
[----:B------:R-:W3:Y:S01]  /*0060*/  S2R R15, SR_CTAID.X ;  /* 0x00000000000f7919 */ /* 0x000ee20000002500 */
[----:B------:R-:W3:Y:S01]  /*0070*/  LDCU UR24, c[0x0][0x434] ;  /* 0x00008680ff1877ac */ /* 0x000ee20008000800 */
[----:B-1----:R-:W-:-:S04]  /*0080*/  ISETP.NE.U32.AND P2, PT, R2, RZ, PT ;  /* 0x000000ff0200720c */ /* 0x002fc80003f45070 */
[----:B------:R-:W-:Y:S02]  /*0090*/  ISETP.NE.AND.EX P2, PT, R3, RZ, PT, P2 ;  /* 0x000000ff0300720c */ /* 0x000fe40003f45320 */
[----:B----4-:R-:W-:-:S04]  /*00a0*/  ISETP.NE.U32.AND P0, PT, R4, RZ, PT ;  /* 0x000000ff0400720c */ /* 0x010fc80003f05070 */
[----:B------:R-:W-:-:S07]  /*00b0*/  ISETP.NE.AND.EX P0, PT, R5, RZ, PT, P0 ;  /* 0x000000ff0500720c */ /* 0x000fce0003f05300 */
[----:B------:R-:W2:Y:S08]  /*00c0*/  @P2 LDC.64 R2, c[0x0][0x478] ;  /* 0x00011e00ff022b82 */ /* 0x000eb00000000a00 */
[----:B------:R-:W1:Y:S01]  /*00d0*/  @P0 LDC.64 R4, c[0x0][0x470] ;  /* 0x00011c00ff040b82 */ /* 0x000e620000000a00 */
[----:B--2---:R-:W-:-:S07]  /*00e0*/  @P2 IMAD.WIDE.U32 R6, R18, 0x4, R2 ;  /* 0x0000000412062825 */ /* 0x004fce00078e0002 */
[----:B------:R-:W2:Y:S01]  /*00f0*/  @!P2 LDC.64 R2, c[0x0][0x488] ;  /* 0x00012200ff02ab82 */ /* 0x000ea20000000a00 */
[----:B---3--:R3:W5:Y:S01]  /*0100*/  @P2 LDG.E R6, desc[UR26][R6.64] ;  /* 0x0000001a06062981 */ /* 0x008762000c1e1900 */
[----:B------:R-:W-:Y:S02]  /*0110*/  IMAD.SHL.U32 R194, R15, 0x40, RZ ;  /* 0x000000400fc27824 */ /* 0x000fe400078e00ff */
[----:B-1----:R-:W-:-:S04]  /*0120*/  @P0 IMAD.WIDE.U32 R8, R18, 0x4, R4 ;  /* 0x0000000412080825 */ /* 0x002fc800078e0004 */
[----:B------:R-:W1:Y:S01]  /*0130*/  @!P2 LDC.64 R4, c[0x0][0x438] ;  /* 0x00010e00ff04ab82 */ /* 0x000e620000000a00 */
[----:B------:R-:W-:Y:S01]  /*0140*/  ISETP.GE.AND P1, PT, R194, UR24, PT ;  /* 0x00000018c2007c0c */ /* 0x000fe2000bf26270 */
[----:B------:R3:W5:Y:S01]  /*0150*/  @P0 LDG.E R17, desc[UR26][R8.64] ;  /* 0x0000001a08110981 */ /* 0x000762000c1e1900 */
[----:B--2---:R-:W-:-:S11]  /*0160*/  @!P2 ISETP.NE.U32.AND P0, PT, R2, RZ, PT ;  /* 0x000000ff0200a20c */ /* 0x004fd60003f05070 */
[----:B---3--:R-:W-:Y:S05]  /*0170*/  @P1 EXIT ;  /* 0x000000000000194d */ /* 0x008fea0003800000 */
[----:B------:R-:W2:Y:S01]  /*0180*/  LDC R0, c[0x0][0x508] ;  /* 0x00014200ff007b82 */ /* 0x000ea20000000800 */
[----:B------:R-:W-:Y:S01]  /*0190*/  @!P2 ISETP.NE.AND.EX P0, PT, R3, RZ, PT, P0 ;  /* 0x000000ff0300a20c */ /* 0x000fe20003f05300 */
[----:B------:R-:W3:Y:S01]  /*01a0*/  LDCU UR5, c[0x0][0x438] ;  /* 0x00008700ff0577ac */ /* 0x000ee20008000800 */
[--C-:B-----5:R-:W-:Y:S01]  /*01b0*/  @P2 IMAD.IADD R2, R6, 0x1, -R17.reuse ;  /* 0x0000000106022824 */ /* 0x120fe200078e0a11 */
[----:B------:R-:W4:Y:S01]  /*01c0*/  S2R R9, SR_CTAID.Z ;  /* 0x0000000000097919 */ /* 0x000f220000002700 */
[----:B-1----:R-:W-:Y:S01]  /*01d0*/  @!P2 SEL R5, R5, RZ, P0 ;  /* 0x000000ff0505a207 */ /* 0x002fe20000000000 */
[----:B------:R-:W1:Y:S03]  /*01e0*/  S2R R225, SR_TID.X ;  /* 0x0000000000e17919 */ /* 0x000e660000002100 */
[----:B------:R-:W-:-:S05]  /*01f0*/  @!P2 IADD3 R2, PT, PT, R5, R4, -R17 ;  /* 0x000000040502a210 */ /* 0x000fca0007ffe811 */
[----:B------:R-:W-:-:S05]  /*0200*/  VIADD R6, R2, 0xff ;  /* 0x000000ff02067836 */ /* 0x000fca0000000000 */
[----:B------:R-:W-:Y:S01]  /*0210*/  IADD3 R3, PT, PT, R6, -UR24, R194 ;  /* 0x8000001806037c10 */ /* 0x000fe2000fffe0c2 */
[----:B---3--:R-:W-:Y:S01]  /*0220*/  UIADD3 UR5, UPT, UPT, UR5, 0xff, URZ ;  /* 0x000000ff05057890 */ /* 0x008fe2000fffe0ff */
[----:B------:R-:W-:Y:S02]  /*0230*/  SHF.R.S32.HI R5, RZ, 0x1f, R6 ;  /* 0x0000001fff057819 */ /* 0x000fe40000011406 */
[----:B--2---:R-:W-:Y:S01]  /*0240*/  IADD3 R4, PT, PT, R3, 0x40, R0 ;  /* 0x0000004003047810 */ /* 0x004fe20007ffe000 */
        /* <DEDUP_REMOVED lines=11> */
[----:B------:R-:W1:Y:S01]  /*0300*/  LDC.64 R2, c[0x0][0x408] ;  /* 0x00010200ff027b82 */ /* 0x000e620000000a00 */
[C---:B------:R-:W-:Y:S01]  /*0310*/  IMAD.SHL.U32 R4, R225.reuse, 0x8, RZ ;  /* 0x00000008e1047824 */ /* 0x040fe200078e00ff */
[----:B------:R-:W2:Y:S01]  /*0320*/  LDCU.64 UR4, c[0x0][0x400] ;  /* 0x00008000ff0477ac */ /* 0x000ea20008000a00 */
[----:B------:R-:W-:Y:S01]  /*0330*/  IMAD.MOV.U32 R5, RZ, RZ, RZ ;  /* 0x000000ffff057224 */ /* 0x000fe200078e00ff */
[----:B------:R-:W-:Y:S02]  /*0340*/  SHF.R.U32.HI R0, RZ, 0x3, R225 ;  /* 0x00000003ff007819 */ /* 0x000fe400000116e1 */
[----:B------:R-:W-:Y:S01]  /*0350*/  LOP3.LUT R4, R4, 0x38, RZ, 0xc0, !PT ;  /* 0x0000003804047812 */ /* 0x000fe200078ec0ff */
[----:B------:R-:W3:Y:S01]  /*0360*/  LDCU.64 UR8, c[0x0][0x410] ;  /* 0x00008200ff0877ac */ /* 0x000ee20008000a00 */
[----:B------:R-:W-:Y:S01]  /*0370*/  LOP3.LUT P4, R225, R225, 0x7, RZ, 0xc0, !PT ;  /* 0x00000007e1e17812 */ /* 0x000fe2000788c0ff */
[C---:B------:R-:W-:Y:S01]  /*0380*/  VIADD R7, R0.reuse, 0x20 ;  /* 0x0000002000077836 */ /* 0x040fe20000000000 */
[----:B------:R-:W4:Y:S01]  /*0390*/  LDCU UR10, c[0x0][0x3e0] ;  /* 0x00007c00ff0a77ac */ /* 0x000f220008000800 */
[----:B------:R-:W-:Y:S01]  /*03a0*/  VIADD R8, R0, 0x10 ;  /* 0x0000001000087836 */ /* 0x000fe20000000000 */
[----:B------:R-:W5:Y:S01]  /*03b0*/  LDCU.64 UR6, c[0x0][0x3f0] ;  /* 0x00007e00ff0677ac */ /* 0x000f620008000a00 */
[----:B-1----:R-:W-:-:S04]  /*03c0*/  IMAD.WIDE.U32 R4, R194, R2, R4 ;  /* 0x00000002c2047225 */ /* 0x002fc800078e0004 */
[----:B------:R-:W-:Y:S02]  /*03d0*/  IMAD R5, R194, R3, R5 ;  /* 0x00000003c2057224 */ /* 0x000fe400078e0205 */
[----:B--2---:R-:W-:-:S04]  /*03e0*/  IMAD.WIDE.U32 R12, R18, UR4, R4 ;  /* 0x00000004120c7c25 */ /* 0x004fc8000f8e0004 */
[C---:B------:R-:W-:Y:S01]  /*03f0*/  IMAD R13, R18.reuse, UR5, R13 ;  /* 0x00000005120d7c24 */ /* 0x040fe2000f8e020d */
[----:B------:R-:W1:Y:S01]  /*0400*/  LDCU.64 UR4, c[0x0][0x420] ;  /* 0x00008400ff0477ac */ /* 0x000e620008000a00 */
[----:B----4-:R-:W-:Y:S02]  /*0410*/  IMAD R5, R18, UR10, R9 ;  /* 0x0000000a12057c24 */ /* 0x010fe4000f8e0209 */
[----:B---3--:R-:W-:-:S04]  /*0420*/  IMAD.WIDE.U32 R12, R9, UR8, R12 ;  /* 0x00000008090c7c25 */ /* 0x008fc8000f8e000c */
[----:B------:R-:W-:Y:S01]  /*0430*/  IMAD R13, R9, UR9, R13 ;  /* 0x00000009090d7c24 */ /* 0x000fe2000f8e020d */
[----:B------:R-:W-:Y:S01]  /*0440*/  IADD3 R9, PT, PT, -R194, UR24, RZ ;  /* 0x00000018c2097c10 */ /* 0x000fe2000fffe1ff */
[----:B------:R-:W-:Y:S02]  /*0450*/  IMAD R5, R5, UR24, R194 ;  /* 0x0000001805057c24 */ /* 0x000fe4000f8e02c2 */
[C---:B------:R-:W-:Y:S01]  /*0460*/  IMAD.WIDE.U32 R12, R0.reuse, R2, R12 ;  /* 0x00000002000c7225 */ /* 0x040fe200078e000c */
[----:B------:R-:W-:Y:S02]  /*0470*/  ISETP.GE.AND P2, PT, R7, R9, PT ;  /* 0x000000090700720c */ /* 0x000fe40003f46270 */
[C---:B------:R-:W-:Y:S01]  /*0480*/  IADD3 R6, P0, PT, R5.reuse, R0, RZ ;  /* 0x0000000005067210 */ /* 0x040fe20007f1e0ff */
[----:B------:R-:W-:Y:S01]  /*0490*/  IMAD R4, R0, R3, R13 ;  /* 0x0000000300047224 */ /* 0x000fe200078e020d */
[----:B-----5:R-:W-:Y:S02]  /*04a0*/  LEA R10, P1, R12, UR6, 0x1 ;  /* 0x000000060c0a7c11 */ /* 0x020fe4000f8208ff */
[----:B------:R-:W-:-:S02]  /*04b0*/  LEA.HI.X.SX32 R5, R5, RZ, 0x1, P0 ;  /* 0x000000ff05057211 */ /* 0x000fc400000f0eff */
[----:B-1----:R-:W-:Y:S02]  /*04c0*/  LEA R14, P0, R6, UR4, 0x2 ;  /* 0x00000004060e7c11 */ /* 0x002fe4000f8010ff */
[----:B------:R-:W-:Y:S01]  /*04d0*/  LEA.HI.X R11, R12, UR7, R4, 0x1, P1 ;  /* 0x000000070c0b7c11 */ /* 0x000fe200088f0c04 */
[----:B------:R-:W-:Y:S01]  /*04e0*/  IMAD.WIDE.U32 R12, R2, 0x40, RZ ;  /* 0x00000040020c7825 */ /* 0x000fe200078e00ff */
[----:B------:R-:W-:Y:S02]  /*04f0*/  LEA.HI.X R15, R6, UR5, R5, 0x2, P0 ;  /* 0x00000005060f7c11 */ /* 0x000fe400080f1405 */
[C---:B------:R-:W-:Y:S01]  /*0500*/  SHF.L.U32 R4, R3.reuse, 0x5, RZ ;  /* 0x0000000503047819 */ /* 0x040fe200000006ff */
[----:B------:R-:W-:Y:S01]  /*0510*/  IMAD.WIDE.U32 R6, R2, 0x20, RZ ;  /* 0x0000002002067825 */ /* 0x000fe200078e00ff */
[----:B------:R-:W-:Y:S01]  /*0520*/  IADD3 R2, P0, PT, R10, R12, RZ ;  /* 0x0000000c0a027210 */ /* 0x000fe20007f1e0ff */
[----:B------:R1:W-:Y:S01]  /*0530*/  STG.E.128 desc[UR26][R10.64], RZ ;  /* 0x000000ff0a007986 */ /* 0x0003e2000c101d1a */
[-C--:B------:R-:W-:Y:S01]  /*0540*/  ISETP.GE.AND P3, PT, R8, R9.reuse, PT ;  /* 0x000000090800720c */ /* 0x080fe20003f66270 */
[----:B------:R-:W-:Y:S01]  /*0550*/  IMAD.SHL.U32 R3, R3, 0x40, RZ ;  /* 0x0000004003037824 */ /* 0x000fe200078e00ff */
[----:B------:R-:W-:Y:S01]  /*0560*/  ISETP.GE.OR P4, PT, R0, R9, P4 ;  /* 0x000000090000720c */ /* 0x000fe20002786670 */
[----:B------:R-:W-:Y:S01]  /*0570*/  IMAD.IADD R5, R7, 0x1, R4 ;  /* 0x0000000107057824 */ /* 0x000fe200078e0204 */
[----:B------:R-:W-:Y:S01]  /*0580*/  IADD3 R16, P1, PT, R10, R6, RZ ;  /* 0x000000060a107210 */ /* 0x000fe20007f3e0ff */
[----:B------:R-:W-:Y:S01]  /*0590*/  VIADD R0, R0, 0x30 ;  /* 0x0000003000007836 */ /* 0x000fe20000000000 */
[----:B------:R-:W-:-:S02]  /*05a0*/  IADD3.X R3, PT, PT, R11, R13, R3, P0, !PT ;  /* 0x0000000d0b037210 */ /* 0x000fc400007fe403 */
[----:B------:R-:W-:Y:S01]  /*05b0*/  IADD3 R6, P0, PT, R2, R6, RZ ;  /* 0x0000000602067210 */ /* 0x000fe20007f1e0ff */
[----:B------:R-:W-:Y:S01]  /*05c0*/  IMAD.X R17, R5, 0x1, R11, P1 ;  /* 0x0000000105117824 */ /* 0x000fe200008e060b */
[C---:B------:R-:W-:Y:S02]  /*05d0*/  ISETP.NE.OR P3, PT, R225.reuse, RZ, P3 ;  /* 0x000000ffe100720c */ /* 0x040fe40001f65670 */
[----:B------:R-:W-:Y:S02]  /*05e0*/  ISETP.NE.OR P2, PT, R225, RZ, P2 ;  /* 0x000000ffe100720c */ /* 0x000fe40001745670 */
[----:B------:R-:W-:Y:S01]  /*05f0*/  IADD3.X R7, PT, PT, R3, R5, RZ, P0, !PT ;  /* 0x0000000503077210 */ /* 0x000fe200007fe4ff */
[----:B------:R-:W-:Y:S01]  /*0600*/  @!P4 IMAD.MOV.U32 R19, RZ, RZ, 0x7f800000 ;  /* 0x7f800000ff13c424 */ /* 0x000fe200078e00ff */
[----:B------:R-:W-:Y:S01]  /*0610*/  ISETP.GE.AND P0, PT, R0, R9, PT ;  /* 0x000000090000720c */ /* 0x000fe20003f06270 */
[----:B------:R1:W-:Y:S03]  /*0620*/  STG.E.128 desc[UR26][R16.64], RZ ;  /* 0x000000ff10007986 */ /* 0x0003e6000c101d1a */
[----:B------:R-:W-:Y:S01]  /*0630*/  ISETP.NE.OR P0, PT, R225, RZ, P0 ;  /* 0x000000ffe100720c */ /* 0x000fe20000705670 */
[----:B------:R1:W-:Y:S02]  /*0640*/  STG.E.128 desc[UR26][R2.64], RZ ;  /* 0x000000ff02007986 */ /* 0x0003e4000c101d1a */
[----:B------:R-:W-:-:S02]  /*0650*/  @!P3 IMAD.MOV.U32 R13, RZ, RZ, 0x7f800000 ;  /* 0x7f800000ff0db424 */ /* 0x000fc400078e00ff */
[----:B------:R-:W-:Y:S01]  /*0660*/  @!P2 MOV R5, 0x7f800000 ;  /* 0x7f8000000005a802 */ /* 0x000fe20000000f00 */
[----:B------:R1:W-:Y:S04]  /*0670*/  STG.E.128 desc[UR26][R6.64], RZ ;  /* 0x000000ff06007986 */ /* 0x0003e8000c101d1a */
[----:B------:R1:W-:Y:S04]  /*0680*/  @!P4 STG.E desc[UR26][R14.64], R19 ;  /* 0x000000130e00c986 */ /* 0x0003e8000c10191a */
[----:B------:R1:W-:Y:S04]  /*0690*/  @!P3 STG.E desc[UR26][R14.64+0x40], R13 ;  /* 0x0000400d0e00b986 */ /* 0x0003e8000c10191a */
[----:B------:R1:W-:Y:S01]  /*06a0*/  @!P2 STG.E desc[UR26][R14.64+0x80], R5 ;  /* 0x000080050e00a986 */ /* 0x0003e2000c10191a */
[----:B------:R-:W-:Y:S05]  /*06b0*/  @P0 EXIT ;  /* 0x000000000000094d */ /* 0x000fea0003800000 */
[----:B-1----:R-:W-:-:S05]  /*06c0*/  MOV R3, 0x7f800000 ;  /* 0x7f80000000037802 */ /* 0x002fca0000000f00 */
[----:B------:R-:W-:Y:S01]  /*06d0*/  STG.E desc[UR26][R14.64+0xc0], R3 ;  /* 0x0000c0030e007986 */ /* 0x000fe2000c10191a */
[----:B------:R-:W-:Y:S05]  /*06e0*/  EXIT ;  /* 0x000000000000794d */ /* 0x000fea0003800000 */
.L_x_1916:
[----:B------:R-:W1:Y:S01]  /*06f0*/  LDCU.64 UR4, c[0x0][0x4d8] ;  /* 0x00009b00ff0477ac */ /* 0x000e620008000a00 */
[----:B------:R-:W-:Y:S01]  /*0700*/  MOV R6, R18 ;  /* 0x0000001200067202 */ /* 0x000fe20000000f00 */
[----:B-1----:R-:W-:-:S04]  /*0710*/  UISETP.NE.U32.AND UP0, UPT, UR4, URZ, UPT ;  /* 0x000000ff0400728c */ /* 0x002fc8000bf05070 */
[----:B------:R-:W-:-:S09]  /*0720*/  UISETP.NE.AND.EX UP0, UPT, UR5, URZ, UPT, UP0 ;  /* 0x000000ff0500728c */ /* 0x000fd2000bf05300 */
[----:B------:R-:W-:Y:S05]  /*0730*/  BRA.U !UP0, `(.L_x_1917) ;  /* 0x00000001080c7547 */ /* 0x000fea000b800000 */
[----:B------:R-:W1:Y:S02]  /*0740*/  LDC.64 R4, c[0x0][0x4d8] ;  /* 0x00013600ff047b82 */ /* 0x000e640000000a00 */
[----:B-1----:R-:W-:-:S05]  /*0750*/  IMAD.WIDE.U32 R4, R18, 0x4, R4 ;  /* 0x0000000412047825 */ /* 0x002fca00078e0004 */
[----:B------:R1:W5:Y:S02]  /*0760*/  LDG.E R6, desc[UR26][R4.64] ;  /* 0x0000001a04067981 */ /* 0x000364000c1e1900 */
.L_x_1917:
[----:B------:R-:W2:Y:S02]  /*0770*/  LDCU.64 UR12, c[0x0][0x4e0] ;  /* 0x00009c00ff0c77ac */ /* 0x000ea40008000a00 */
[----:B--2---:R-:W-:-:S04]  /*0780*/  UISETP.NE.U32.AND UP0, UPT, UR12, URZ, UPT ;  /* 0x000000ff0c00728c */ /* 0x004fc8000bf05070 */
[----:B------:R-:W-:-:S09]  /*0790*/  UISETP.NE.AND.EX UP0, UPT, UR13, URZ, UPT, UP0 ;  /* 0x000000ff0d00728c */ /* 0x000fd2000bf05300 */
[----:B------:R-:W-:Y:S05]  /*07a0*/  BRA.U !UP0, `(.L_x_1918) ;  /* 0x0000000508787547 */ /* 0x000fea000b800000 */
[----:B------:R-:W2:Y:S01]  /*07b0*/  LDC R11, c[0x0][0x4f0] ;  /* 0x00013c00ff0b7b82 */ /* 0x000ea20000000800 */
[----:B-----5:R-:W-:Y:S01]  /*07c0*/  LEA R6, R3, 0xffffff00, 0x8 ;  /* 0xffffff0003067811 */ /* 0x020fe200078e40ff */
[----:B------:R-:W3:Y:S01]  /*07d0*/  LDCU.64 UR4, c[0x0][0x4e8] ;  /* 0x00009d00ff0477ac */ /* 0x000ee20008000a00 */
[----:B------:R-:W-:Y:S01]  /*07e0*/  MOV R12, RZ ;  /* 0x000000ff000c7202 */ /* 0x000fe20000000f00 */
[----:B------:R-:W4:Y:S01]  /*07f0*/  LDCU.64 UR18, c[0x0][0x3a0] ;  /* 0x00007400ff1277ac */ /* 0x000f220008000a00 */
[----:B------:R-:W4:Y:S01]  /*0800*/  LDCU.64 UR16, c[0x0][0x3b8] ;  /* 0x00007700ff1077ac */ /* 0x000f220008000a00 */
[----:B------:R-:W4:Y:S01]  /*0810*/  LDCU.64 UR14, c[0x0][0x3c0] ;  /* 0x00007800ff0e77ac */ /* 0x000f220008000a00 */
[----:B--2---:R-:W-:-:S04]  /*0820*/  IABS R7, R11 ;  /* 0x0000000b00077213 */ /* 0x004fc80000000000 */
[----:B------:R-:W2:Y:S08]  /*0830*/  I2F.RP R8, R7 ;  /* 0x0000000700087306 */ /* 0x000eb00000209400 */
[----:B--2---:R-:W2:Y:S02]  /*0840*/  MUFU.RCP R13, R8 ;  /* 0x00000008000d7308 */ /* 0x004ea40000001000 */
[----:B--2---:R-:W-:Y:S01]  /*0850*/  IADD3 R13, PT, PT, R13, 0xffffffe, RZ ;  /* 0x0ffffffe0d0d7810 */ /* 0x004fe20007ffe0ff */
[----:B------:R-:W2:Y:S05]  /*0860*/  LDC R8, c[0x0][0x3e8] ;  /* 0x0000fa00ff087b82 */ /* 0x000eaa0000000800 */
[----:B------:R-:W1:Y:S02]  /*0870*/  F2I.FTZ.U32.TRUNC.NTZ R13, R13 ;  /* 0x0000000d000d7305 */ /* 0x000e64000021f000 */
[----:B-1----:R-:W-:-:S04]  /*0880*/  IMAD.MOV R4, RZ, RZ, -R13 ;  /* 0x000000ffff047224 */ /* 0x002fc800078e0a0d */
[----:B------:R-:W-:Y:S01]  /*0890*/  IMAD R5, R4, R7, RZ ;  /* 0x0000000704057224 */ /* 0x000fe200078e02ff */
[----:B------:R-:W-:-:S03]  /*08a0*/  IABS R4, R6 ;  /* 0x0000000600047213 */ /* 0x000fc60000000000 */
        /* <DEDUP_REMOVED lines=12> */
[----:B---3--:R-:W-:-:S04]  /*0970*/  IMAD.WIDE.U32 R4, R18, UR4, RZ ;  /* 0x0000000412047c25 */ /* 0x008fc8000f8e00ff */
[----:B------:R-:W-:Y:S01]  /*0980*/  IMAD R239, R18, UR5, R5 ;  /* 0x0000000512ef7c24 */ /* 0x000fe2000f8e0205 */
[----:B--2---:R-:W-:Y:S01]  /*0990*/  IABS R10, R8 ;  /* 0x00000008000a7213 */ /* 0x004fe20000000000 */
[----:B------:R-:W1:Y:S01]  /*09a0*/  LDCU.64 UR4, c[0x0][0x3a8] ;  /* 0x00007500ff0477ac */ /* 0x000e620008000a00 */
[----:B------:R-:W-:Y:S02]  /*09b0*/  @P0 IADD3 R12, PT, PT, R12, 0x1, RZ ;  /* 0x000000010c0c0810 */ /* 0x000fe40007ffe0ff */
[----:B------:R-:W-:-:S03]  /*09c0*/  LEA R238, P0, R4, UR12, 0x2 ;  /* 0x0000000c04ee7c11 */ /* 0x000fc6000f8010ff */
[----:B------:R-:W-:Y:S01]  /*09d0*/  @!P1 IMAD.MOV R12, RZ, RZ, -R12 ;  /* 0x000000ffff0c9224 */ /* 0x000fe200078e0a0c */
[----:B------:R-:W-:Y:S02]  /*09e0*/  LEA.HI.X R239, R4, UR13, R239, 0x2, P0 ;  /* 0x0000000d04ef7c11 */ /* 0x000fe400080f14ef */
[----:B------:R-:W-:-:S05]  /*09f0*/  @!P2 LOP3.LUT R12, RZ, R11, RZ, 0x33, !PT ;  /* 0x0000000bff0ca212 */ /* 0x000fca00078e33ff */
[----:B------:R-:W-:-:S05]  /*0a00*/  IMAD.WIDE R20, R12, 0x4, R238 ;  /* 0x000000040c147825 */ /* 0x000fca00078e02ee */
[----:B------:R-:W2:Y:S01]  /*0a10*/  LDG.E R5, desc[UR26][R20.64] ;  /* 0x0000001a14057981 */ /* 0x000ea2000c1e1900 */
[----:B------:R-:W3:Y:S01]  /*0a20*/  I2F.RP R14, R10 ;  /* 0x0000000a000e7306 */ /* 0x000ee20000209400 */
[----:B------:R-:W-:-:S04]  /*0a30*/  IMAD.MOV R12, RZ, RZ, -R12 ;  /* 0x000000ffff0c7224 */ /* 0x000fc800078e0a0c */
[----:B------:R-:W-:-:S03]  /*0a40*/  IMAD R6, R11, R12, R6 ;  /* 0x0000000c0b067224 */ /* 0x000fc600078e0206 */
[----:B---3--:R-:W3:Y:S02]  /*0a50*/  MUFU.RCP R16, R14 ;  /* 0x0000000e00107308 */ /* 0x008ee40000001000 */
[----:B---3--:R-:W-:-:S06]  /*0a60*/  IADD3 R16, PT, PT, R16, 0xffffffe, RZ ;  /* 0x0ffffffe10107810 */ /* 0x008fcc0007ffe0ff */
[----:B------:R-:W3:Y:S02]  /*0a70*/  F2I.FTZ.U32.TRUNC.NTZ R17, R16 ;  /* 0x0000001000117305 */ /* 0x000ee4000021f000 */
[----:B---3--:R-:W-:Y:S01]  /*0a80*/  IADD3 R4, PT, PT, RZ, -R17, RZ ;  /* 0x80000011ff047210 */ /* 0x008fe20007ffe0ff */
[----:B------:R-:W-:-:S04]  /*0a90*/  IMAD.MOV.U32 R16, RZ, RZ, RZ ;  /* 0x000000ffff107224 */ /* 0x000fc800078e00ff */
[----:B------:R-:W-:Y:S01]  /*0aa0*/  IMAD R7, R4, R10, RZ ;  /* 0x0000000a04077224 */ /* 0x000fe200078e02ff */
[----:B------:R-:W-:-:S03]  /*0ab0*/  IABS R4, R9 ;  /* 0x0000000900047213 */ /* 0x000fc60000000000 */
[----:B------:R-:W-:-:S06]  /*0ac0*/  IMAD.HI.U32 R7, R17, R7, R16 ;  /* 0x0000000711077227 */ /* 0x000fcc00078e0010 */
[----:B------:R-:W-:-:S05]  /*0ad0*/  IMAD.HI.U32 R13, R7, R4, RZ ;  /* 0x00000004070d7227 */ /* 0x000fca00078e00ff */
[----:B------:R-:W-:-:S05]  /*0ae0*/  IADD3 R7, PT, PT, -R13, RZ, RZ ;  /* 0x000000ff0d077210 */ /* 0x000fca0007ffe1ff */
        /* <DEDUP_REMOVED lines=11> */
[----:B--2---:R-:W-:Y:S01]  /*0ba0*/  SHF.R.S32.HI R4, RZ, 0x1f, R5 ;  /* 0x0000001fff047819 */ /* 0x004fe20000011405 */
[----:B-1----:R-:W-:-:S04]  /*0bb0*/  IMAD.WIDE.U32 R20, R5, UR4, RZ ;  /* 0x0000000405147c25 */ /* 0x002fc8000f8e00ff */
[C---:B----4-:R-:W-:Y:S02]  /*0bc0*/  IMAD R10, R4.reuse, UR18, RZ ;  /* 0x00000012040a7c24 */ /* 0x050fe4000f8e02ff */
[----:B------:R-:W-:Y:S02]  /*0bd0*/  IMAD R4, R4, UR4, RZ ;  /* 0x0000000404047c24 */ /* 0x000fe4000f8e02ff */
[----:B------:R-:W-:-:S04]  /*0be0*/  IMAD.WIDE.U32 R16, R5, UR18, RZ ;  /* 0x0000001205107c25 */ /* 0x000fc8000f8e00ff */
[C---:B------:R-:W-:Y:S01]  /*0bf0*/  IMAD R4, R5.reuse, UR5, R4 ;  /* 0x0000000505047c24 */ /* 0x040fe2000f8e0204 */
[----:B------:R-:W1:Y:S01]  /*0c00*/  LDCU.128 UR4, c[0x0][0x3d0] ;  /* 0x00007a00ff0477ac */ /* 0x000e620008000c00 */
[----:B------:R-:W-:Y:S01]  /*0c10*/  IMAD R10, R5, UR19, R10 ;  /* 0x00000013050a7c24 */ /* 0x000fe2000f8e020a */
[----:B------:R-:W-:Y:S02]  /*0c20*/  SHF.R.S32.HI R5, RZ, 0x1f, R6 ;  /* 0x0000001fff057819 */ /* 0x000fe40000011406 */
[----:B------:R-:W-:Y:S02]  /*0c30*/  IADD3 R21, PT, PT, R21, R4, RZ ;  /* 0x0000000415157210 */ /* 0x000fe40007ffe0ff */
[----:B------:R-:W-:Y:S01]  /*0c40*/  IADD3 R17, PT, PT, R17, R10, RZ ;  /* 0x0000000a11117210 */ /* 0x000fe20007ffe0ff */
[C---:B------:R-:W-:Y:S01]  /*0c50*/  IMAD R7, R5.reuse, UR16, RZ ;  /* 0x0000001005077c24 */ /* 0x040fe2000f8e02ff */
[----:B------:R-:W-:Y:S01]  /*0c60*/  SHF.R.S32.HI R4, RZ, 0x1f, R13 ;  /* 0x0000001fff047819 */ /* 0x000fe2000001140d */
[----:B------:R-:W-:-:S02]  /*0c70*/  IMAD R5, R5, UR14, RZ ;  /* 0x0000000e05057c24 */ /* 0x000fc4000f8e02ff */
[----:B------:R-:W-:-:S04]  /*0c80*/  IMAD.WIDE.U32 R20, R6, UR14, R20 ;  /* 0x0000000e06147c25 */ /* 0x000fc8000f8e0014 */
[C---:B------:R-:W-:Y:S02]  /*0c90*/  IMAD R5, R6.reuse, UR15, R5 ;  /* 0x0000000f06057c24 */ /* 0x040fe4000f8e0205 */
[C---:B------:R-:W-:Y:S02]  /*0ca0*/  IMAD R7, R6.reuse, UR17, R7 ;  /* 0x0000001106077c24 */ /* 0x040fe4000f8e0207 */
[----:B------:R-:W-:Y:S01]  /*0cb0*/  IMAD.WIDE.U32 R16, R6, UR16, R16 ;  /* 0x0000001006107c25 */ /* 0x000fe2000f8e0010 */
[----:B------:R-:W-:-:S03]  /*0cc0*/  IADD3 R21, PT, PT, R21, R5, RZ ;  /* 0x0000000515157210 */ /* 0x000fc60007ffe0ff */
[----:B------:R-:W-:Y:S02]  /*0cd0*/  IMAD.IADD R17, R17, 0x1, R7 ;  /* 0x0000000111117824 */ /* 0x000fe400078e0207 */
        /* <DEDUP_REMOVED lines=11> */
.L_x_1918:
[----:B------:R-:W2:Y:S01]  /*0d90*/  LDC R10, c[0x0][0x3e8] ;  /* 0x0000fa00ff0a7b82 */ /* 0x000ea20000000800 */
[----:B------:R-:W3:Y:S01]  /*0da0*/  LDCU.64 UR16, c[0x0][0x3b8] ;  /* 0x00007700ff1077ac */ /* 0x000ee20008000a00 */
[----:B------:R-:W-:Y:S02]  /*0db0*/  SHF.R.S32.HI R14, RZ, 0x1f, R17 ;  /* 0x0000001fff0e7819 */ /* 0x000fe40000011411 */
[----:B------:R-:W-:Y:S02]  /*0dc0*/  CS2R R238, SRZ ;  /* 0x0000000000ee7805 */ /* 0x000fe4000001ff00 */
[----:B-----5:R-:W-:Y:S01]  /*0dd0*/  SHF.R.S32.HI R13, RZ, 0x1f, R6 ;  /* 0x0000001fff0d7819 */ /* 0x020fe20000011406 */
[----:B------:R-:W4:Y:S01]  /*0de0*/  LDCU.64 UR14, c[0x0][0x3c0] ;  /* 0x00007800ff0e77ac */ /* 0x000f220008000a00 */
[----:B------:R-:W4:Y:S01]  /*0df0*/  LDCU.64 UR18, c[0x0][0x3a0] ;  /* 0x00007400ff1277ac */ /* 0x000f220008000a00 */
[----:B---3--:R-:W-:Y:S01]  /*0e00*/  IMAD.WIDE.U32 R22, R17, UR16, RZ ;  /* 0x0000001011167c25 */ /* 0x008fe2000f8e00ff */
[----:B--2---:R-:W-:-:S04]  /*0e10*/  IABS R12, R10 ;  /* 0x0000000a000c7213 */ /* 0x004fc80000000000 */
[----:B------:R-:W2:Y:S08]  /*0e20*/  I2F.RP R7, R12 ;  /* 0x0000000c00077306 */ /* 0x000eb00000209400 */
[----:B--2---:R-:W2:Y:S02]  /*0e30*/  MUFU.RCP R20, R7 ;  /* 0x0000000700147308 */ /* 0x004ea40000001000 */
[----:B--2---:R-:W-:-:S06]  /*0e40*/  IADD3 R20, PT, PT, R20, 0xffffffe, RZ ;  /* 0x0ffffffe14147810 */ /* 0x004fcc0007ffe0ff */
[----:B------:R-:W1:Y:S02]  /*0e50*/  F2I.FTZ.U32.TRUNC.NTZ R21, R20 ;  /* 0x0000001400157305 */ /* 0x000e64000021f000 */
[----:B-1----:R-:W-:Y:S02]  /*0e60*/  IADD3 R4, PT, PT, RZ, -R21, RZ ;  /* 0x80000015ff047210 */ /* 0x002fe40007ffe0ff */
[----:B------:R-:W-:-:S03]  /*0e70*/  MOV R20, RZ ;  /* 0x000000ff00147202 */ /* 0x000fc60000000f00 */
[----:B------:R-:W-:Y:S01]  /*0e80*/  IMAD R5, R4, R12, RZ ;  /* 0x0000000c04057224 */ /* 0x000fe200078e02ff */
[----:B------:R-:W-:-:S03]  /*0e90*/  IABS R4, R9 ;  /* 0x0000000900047213 */ /* 0x000fc60000000000 */
[----:B------:R-:W-:-:S04]  /*0ea0*/  IMAD.HI.U32 R5, R21, R5, R20 ;  /* 0x0000000515057227 */ /* 0x000fc800078e0014 */
[----:B------:R-:W-:Y:S02]  /*0eb0*/  IMAD R20, R14, UR16, RZ ;  /* 0x000000100e147c24 */ /* 0x000fe4000f8e02ff */
[----:B------:R-:W-:-:S04]  /*0ec0*/  IMAD.HI.U32 R8, R5, R4, RZ ;  /* 0x0000000405087227 */ /* 0x000fc800078e00ff */
[----:B----4-:R-:W-:Y:S01]  /*0ed0*/  IMAD R14, R14, UR14, RZ ;  /* 0x0000000e0e0e7c24 */ /* 0x010fe2000f8e02ff */
[----:B------:R-:W-:Y:S01]  /*0ee0*/  IADD3 R7, PT, PT, -R8, RZ, RZ ;  /* 0x000000ff08077210 */ /* 0x000fe20007ffe1ff */
[C---:B------:R-:W-:Y:S02]  /*0ef0*/  IMAD R20, R17.reuse, UR17, R20 ;  /* 0x0000001111147c24 */ /* 0x040fe4000f8e0214 */
[C---:B------:R-:W-:Y:S02]  /*0f00*/  IMAD R11, R17.reuse, UR15, R14 ;  /* 0x0000000f110b7c24 */ /* 0x040fe4000f8e020e */
[C---:B------:R-:W-:Y:S02]  /*0f10*/  IMAD R7, R12.reuse, R7, R4 ;  /* 0x000000070c077224 */ /* 0x040fe400078e0204 */
[----:B------:R-:W1:Y:S01]  /*0f20*/  LDC.64 R4, c[0x0][0x3a8] ;  /* 0x0000ea00ff047b82 */ /* 0x000e620000000a00 */
[----:B------:R-:W-:Y:S02]  /*0f30*/  IMAD.WIDE.U32 R16, R17, UR14, RZ ;  /* 0x0000000e11107c25 */ /* 0x000fe4000f8e00ff */
[----:B------:R-:W-:-:S02]  /*0f40*/  ISETP.GT.U32.AND P0, PT, R12, R7, PT ;  /* 0x000000070c00720c */ /* 0x000fc40003f04070 */
[----:B------:R-:W-:Y:S01]  /*0f50*/  IMAD.IADD R21, R23, 0x1, R20 ;  /* 0x0000000117157824 */ /* 0x000fe200078e0214 */
[----:B------:R-:W-:Y:S02]  /*0f60*/  IADD3 R17, PT, PT, R17, R11, RZ ;  /* 0x0000000b11117210 */ /* 0x000fe40007ffe0ff */
[----:B------:R-:W-:-:S05]  /*0f70*/  MOV R20, R22 ;  /* 0x0000001600147202 */ /* 0x000fca0000000f00 */
[----:B------:R-:W-:-:S03]  /*0f80*/  IMAD.WIDE.U32 R20, R6, UR18, R20 ;  /* 0x0000001206147c25 */ /* 0x000fc6000f8e0014 */
[-C--:B------:R-:W-:Y:S02]  /*0f90*/  @!P0 IADD3 R7, PT, PT, R7, -R12.reuse, RZ ;  /* 0x8000000c07078210 */ /* 0x080fe40007ffe0ff */
[----:B------:R-:W-:Y:S02]  /*0fa0*/  @!P0 IADD3 R8, PT, PT, R8, 0x1, RZ ;  /* 0x0000000108088810 */ /* 0x000fe40007ffe0ff */
[----:B------:R-:W-:Y:S02]  /*0fb0*/  ISETP.GE.U32.AND P2, PT, R7, R12, PT ;  /* 0x0000000c0700720c */ /* 0x000fe40003f46070 */
[----:B------:R-:W-:Y:S01]  /*0fc0*/  LOP3.LUT R7, R9, R10, RZ, 0x3c, !PT ;  /* 0x0000000a09077212 */ /* 0x000fe200078e3cff */
[C---:B-1----:R-:W-:Y:S01]  /*0fd0*/  IMAD R11, R13.reuse, R4, RZ ;  /* 0x000000040d0b7224 */ /* 0x042fe200078e02ff */
[----:B------:R-:W-:Y:S01]  /*0fe0*/  ISETP.NE.AND P0, PT, R10, RZ, PT ;  /* 0x000000ff0a00720c */ /* 0x000fe20003f05270 */
[----:B------:R-:W-:Y:S01]  /*0ff0*/  IMAD R13, R13, UR18, RZ ;  /* 0x000000120d0d7c24 */ /* 0x000fe2000f8e02ff */
[----:B------:R-:W-:Y:S01]  /*1000*/  ISETP.GE.AND P1, PT, R7, RZ, PT ;  /* 0x000000ff0700720c */ /* 0x000fe20003f26270 */
[----:B------:R-:W-:-:S02]  /*1010*/  IMAD R11, R6, R5, R11 ;  /* 0x00000005060b7224 */ /* 0x000fc400078e020b */
[C---:B------:R-:W-:Y:S02]  /*1020*/  IMAD R12, R6.reuse, UR19, R13 ;  /* 0x00000013060c7c24 */ /* 0x040fe4000f8e020d */
[----:B------:R-:W-:Y:S02]  /*1030*/  IMAD.WIDE.U32 R16, R6, R4, R16 ;  /* 0x0000000406107225 */ /* 0x000fe400078e0010 */
[----:B------:R-:W1:Y:S01]  /*1040*/  LDC.64 R6, c[0x0][0x3d0] ;  /* 0x0000f400ff067b82 */ /* 0x000e620000000a00 */
[----:B------:R-:W-:Y:S01]  /*1050*/  IADD3 R21, PT, PT, R21, R12, RZ ;  /* 0x0000000c15157210 */ /* 0x000fe20007ffe0ff */
[----:B------:R-:W-:Y:S01]  /*1060*/  @P2 VIADD R8, R8, 0x1 ;  /* 0x0000000108082836 */ /* 0x000fe20000000000 */
[----:B------:R-:W-:Y:S02]  /*1070*/  IADD3 R17, PT, PT, R17, R11, RZ ;  /* 0x0000000b11117210 */ /* 0x000fe40007ffe0ff */
[----:B------:R-:W-:Y:S02]  /*1080*/  LEA R11, R3, 0xffffff00, 0x8 ;  /* 0xffffff00030b7811 */ /* 0x000fe400078e40ff */
[----:B------:R-:W-:Y:S01]  /*1090*/  @!P1 IADD3 R8, PT, PT, -R8, RZ, RZ ;  /* 0x000000ff08089210 */ /* 0x000fe20007ffe1ff */
[----:B------:R-:W2:Y:S01]  /*10a0*/  LDC.64 R4, c[0x0][0x3d8] ;  /* 0x0000f600ff047b82 */ /* 0x000ea20000000a00 */
[----:B------:R-:W-:Y:S01]  /*10b0*/  @!P0 LOP3.LUT R8, RZ, R10, RZ, 0x33, !PT ;  /* 0x0000000aff088212 */ /* 0x000fe200078e33ff */
[----:B------:R-:W-:-:S02]  /*10c0*/  IMAD R10, R11, UR17, RZ ;  /* 0x000000110b0a7c24 */ /* 0x000fc4000f8e02ff */
[----:B------:R-:W-:Y:S01]  /*10d0*/  IMAD.WIDE.U32 R20, R11, UR16, R20 ;  /* 0x000000100b147c25 */ /* 0x000fe2000f8e0014 */
[----:B------:R-:W-:-:S03]  /*10e0*/  SHF.R.S32.HI R13, RZ, 0x1f, R8 ;  /* 0x0000001fff0d7819 */ /* 0x000fc60000011408 */
[----:B------:R-:W-:Y:S01]  /*10f0*/  IMAD.WIDE.U32 R16, R11, UR14, R16 ;  /* 0x0000000e0b107c25 */ /* 0x000fe2000f8e0010 */
[----:B------:R-:W-:-:S03]  /*1100*/  IADD3 R21, PT, PT, R21, R10, RZ ;  /* 0x0000000a15157210 */ /* 0x000fc60007ffe0ff */
[----:B------:R-:W-:Y:S02]  /*1110*/  IMAD R11, R11, UR15, RZ ;  /* 0x0000000f0b0b7c24 */ /* 0x000fe4000f8e02ff */
[-C--:B-1----:R-:W-:Y:S02]  /*1120*/  IMAD R10, R13, R6.reuse, RZ ;  /* 0x000000060d0a7224 */ /* 0x082fe400078e02ff */
[----:B------:R-:W-:Y:S02]  /*1130*/  IMAD.IADD R17, R17, 0x1, R11 ;  /* 0x0000000111117824 */ /* 0x000fe400078e020b */
[----:B------:R-:W-:-:S04]  /*1140*/  IMAD.WIDE.U32 R20, R8, R6, R20 ;  /* 0x0000000608147225 */ /* 0x000fc800078e0014 */
[----:B--2---:R-:W-:Y:S01]  /*1150*/  IMAD R13, R13, R4, RZ ;  /* 0x000000040d0d7224 */ /* 0x004fe200078e02ff */
[----:B------:R-:W-:Y:S01]  /*1160*/  MOV R6, R20 ;  /* 0x0000001400067202 */ /* 0x000fe20000000f00 */
[C---:B------:R-:W-:Y:S02]  /*1170*/  IMAD R7, R8.reuse, R7, R10 ;  /* 0x0000000708077224 */ /* 0x040fe400078e020a */
[----:B------:R-:W-:-:S03]  /*1180*/  IMAD.WIDE.U32 R16, R8, R4, R16 ;  /* 0x0000000408107225 */ /* 0x000fc600078e0010 */
[----:B------:R-:W-:Y:S01]  /*1190*/  IADD3 R4, PT, PT, R21, R7, RZ ;  /* 0x0000000715047210 */ /* 0x000fe20007ffe0ff */
[----:B------:R-:W-:Y:S01]  /*11a0*/  IMAD R5, R8, R5, R13 ;  /* 0x0000000508057224 */ /* 0x000fe200078e020d */
[----:B------:R-:W-:-:S04]  /*11b0*/  MOV R8, R16 ;  /* 0x0000001000087202 */ /* 0x000fc80000000f00 */
[----:B------:R-:W-:-:S07]  /*11c0*/  IADD3 R5, PT, PT, R17, R5, RZ ;  /* 0x0000000511057210 */ /* 0x000fce0007ffe0ff */
.L_x_1919:
[----:B------:R-:W1:Y:S01]  /*11d0*/  LDCU.128 UR4, c[0x0][0x390] ;  /* 0x00007200ff0477ac */ /* 0x000e620008000c00 */
[----:B------:R-:W-:Y:S01]  /*11e0*/  IMAD.SHL.U32 R241, R225, 0x8, RZ ;  /* 0x00000008e1f17824 */ /* 0x000fe200078e00ff */
[----:B------:R-:W-:Y:S01]  /*11f0*/  SHF.R.U32.HI R16, RZ, 0x3, R225 ;  /* 0x00000003ff107819 */ /* 0x000fe200000116e1 */
[----:B------:R-:W-:Y:S01]  /*1200*/  IMAD.MOV.U32 R227, RZ, RZ, RZ ;  /* 0x000000ffffe37224 */ /* 0x000fe200078e00ff */
[----:B------:R-:W2:Y:S01]  /*1210*/  LDCU.64 UR20, c[0x0][0x3b0] ;  /* 0x00007600ff1477ac */ /* 0x000ea20008000a00 */
[----:B------:R-:W-:Y:S01]  /*1220*/  IMAD.MOV.U32 R17, RZ, RZ, RZ ;  /* 0x000000ffff117224 */ /* 0x000fe200078e00ff */
[----:B------:R-:W-:Y:S01]  /*1230*/  LOP3.LUT R226, R241, 0x38, RZ, 0xc0, !PT ;  /* 0x00000038f1e27812 */ /* 0x000fe200078ec0ff */
[----:B------:R-:W-:Y:S01]  /*1240*/  IMAD.SHL.U32 R195, R225, 0x40, RZ ;  /* 0x00000040e1c37824 */ /* 0x000fe200078e00ff */
[----:B------:R-:W-:Y:S01]  /*1250*/  LOP3.LUT R10, R241, 0x1f8, RZ, 0xc0, !PT ;  /* 0x000001f8f10a7812 */ /* 0x000fe200078ec0ff */
[----:B------:R-:W3:Y:S01]  /*1260*/  LDCU.64 UR22, c[0x0][0x3c8] ;  /* 0x00007900ff1677ac */ /* 0x000ee20008000a00 */
[----:B------:R-:W-:Y:S01]  /*1270*/  IMAD.WIDE.U32 R14, R15, 0x40, R16 ;  /* 0x000000400f0e7825 */ /* 0x000fe200078e0010 */
[----:B------:R-:W-:-:S02]  /*1280*/  SHF.R.U32.HI R229, RZ, 0x1, R225 ;  /* 0x00000001ffe57819 */ /* 0x000fc400000116e1 */
[----:B------:R-:W-:Y:S01]  /*1290*/  LOP3.LUT R10, R10, 0x38, R225, 0x78, !PT ;  /* 0x000000380a0a7812 */ /* 0x000fe200078e78e1 */
[----:B------:R-:W4:Y:S01]  /*12a0*/  LDCU.128 UR8, c[0x0][0x380] ;  /* 0x00007000ff0877ac */ /* 0x000f220008000c00 */
[----:B------:R-:W-:Y:S01]  /*12b0*/  LOP3.LUT R28, R195, 0x400, RZ, 0xc0, !PT ;  /* 0x00000400c31c7812 */ /* 0x000fe200078ec0ff */
[----:B------:R-:W-:Y:S01]  /*12c0*/  IMAD.SHL.U32 R228, R225, 0x20, RZ ;  /* 0x00000020e1e47824 */ /* 0x000fe200078e00ff */
[----:B------:R-:W-:Y:S01]  /*12d0*/  LOP3.LUT R241, R10, 0x1e00, R241, 0xf8, !PT ;  /* 0x00001e000af17812 */ /* 0x000fe200078ef8f1 */
[----:B-1----:R-:W-:Y:S01]  /*12e0*/  IMAD.WIDE.U32 R12, R18, UR6, R226 ;  /* 0x00000006120c7c25 */ /* 0x002fe2000f8e00e2 */
[----:B------:R-:W-:Y:S02]  /*12f0*/  IADD3 R10, P0, PT, R226, R8, RZ ;  /* 0x00000008e20a7210 */ /* 0x000fe40007f1e0ff */
[----:B------:R-:W-:Y:S01]  /*1300*/  LOP3.LUT R193, R229, 0x8, RZ, 0xc0, !PT ;  /* 0x00000008e5c17812 */ /* 0x000fe200078ec0ff */
[----:B------:R-:W-:Y:S01]  /*1310*/  IMAD R19, R18, UR7, R13 ;  /* 0x0000000712137c24 */ /* 0x000fe2000f8e020d */
[----:B--2---:R-:W-:Y:S01]  /*1320*/  USHF.L.U32 UR28, UR20, 0x5, URZ ;  /* 0x00000005141c7899 */ /* 0x004fe200080006ff */
[----:B------:R-:W-:Y:S01]  /*1330*/  IMAD.MOV.U32 R18, RZ, RZ, R12 ;  /* 0x000000ffff127224 */ /* 0x000fe200078e000c */
[----:B------:R-:W-:Y:S01]  /*1340*/  IADD3 R12, P1, PT, R226, R6, RZ ;  /* 0x00000006e20c7210 */ /* 0x000fe20007f3e0ff */
[----:B------:R-:W-:Y:S01]  /*1350*/  USHF.L.U64.HI UR25, UR20, 0x5, UR21 ;  /* 0x0000000514197899 */ /* 0x000fe20008010215 */
[----:B------:R-:W-:Y:S01]  /*1360*/  IMAD.X R11, RZ, RZ, R5, P0 ;  /* 0x000000ffff0b7224 */ /* 0x000fe200000e0605 */
[----:B------:R-:W-:Y:S01]  /*1370*/  USHF.L.U64.HI UR6, UR20, 0x4, UR21 ;  /* 0x0000000414067899 */ /* 0x000fe20008010215 */
[----:B------:R-:W-:Y:S01]  /*1380*/  IMAD R5, R15, UR20, RZ ;  /* 0x000000140f057c24 */ /* 0x000fe2000f8e02ff */
[----:B------:R-:W-:Y:S01]  /*1390*/  USHF.L.U32 UR7, UR20, 0x4, URZ ;  /* 0x0000000414077899 */ /* 0x000fe200080006ff */
[----:B------:R-:W-:Y:S01]  /*13a0*/  IMAD.X R13, RZ, RZ, R4, P1 ;  /* 0x000000ffff0d7224 */ /* 0x000fe200008e0604 */
[----:B------:R-:W-:Y:S01]  /*13b0*/  LOP3.LUT R228, R228, 0x7c00, RZ, 0xc0, !PT ;  /* 0x00007c00e4e47812 */ /* 0x000fe200078ec0ff */
[----:B------:R-:W-:Y:S01]  /*13c0*/  IMAD.WIDE.U32 R10, R16, UR14, R10 ;  /* 0x0000000e100a7c25 */ /* 0x000fe2000f8e000a */
[----:B------:R-:W-:-:S03]  /*13d0*/  LEA R230, R3, 0xffffff00, 0x8 ;  /* 0xffffff0003e67811 */ /* 0x000fc600078e40ff */
[----:B------:R-:W-:Y:S01]  /*13e0*/  IMAD.WIDE.U32 R12, R16, UR16, R12 ;  /* 0x00000010100c7c25 */ /* 0x000fe2000f8e000c */
[----:B------:R-:W-:Y:S01]  /*13f0*/  LEA R234, P0, R10, UR4, 0x1 ;  /* 0x000000040aea7c11 */ /* 0x000fe2000f8008ff */
[----:B------:R-:W-:Y:S02]  /*1400*/  USHF.L.U64.HI UR4, UR16, 0x5, UR17 ;  /* 0x0000000510047899 */ /* 0x000fe40008010211 */
[----:B------:R-:W-:Y:S01]  /*1410*/  IMAD.U32 R20, RZ, RZ, UR28 ;  /* 0x0000001cff147e24 */ /* 0x000fe2000f8e00ff */
[----:B----4-:R-:W-:Y:S01]  /*1420*/  LEA R232, P1, R12, UR10, 0x1 ;  /* 0x0000000a0ce87c11 */ /* 0x010fe2000f8208ff */
[----:B------:R-:W-:Y:S01]  /*1430*/  IMAD.U32 R21, RZ, RZ, UR25 ;  /* 0x00000019ff157e24 */ /* 0x000fe2000f8e00ff */
[----:B------:R-:W1:Y:S01]  /*1440*/  S2UR UR25, SR_CgaCtaId ;  /* 0x00000000001979c3 */ /* 0x000e620000008800 */
[----:B------:R-:W-:Y:S02]  /*1450*/  IMAD.U32 R6, RZ, RZ, UR7 ;  /* 0x00000007ff067e24 */ /* 0x000fe4000f8e00ff */
[----:B------:R-:W-:-:S02]  /*1460*/  IMAD.U32 R7, RZ, RZ, UR6 ;  /* 0x00000006ff077e24 */ /* 0x000fc4000f8e00ff */
[----:B------:R-:W-:Y:S02]  /*1470*/  IMAD R8, R14, UR21, R5 ;  /* 0x000000150e087c24 */ /* 0x000fe4000f8e0205 */
[C---:B------:R-:W-:Y:S02]  /*1480*/  IMAD R233, R16.reuse, UR17, R13 ;  /* 0x0000001110e97c24 */ /* 0x040fe4000f8e020d */
[----:B------:R-:W-:Y:S02]  /*1490*/  IMAD R235, R16, UR15, R11 ;  /* 0x0000000f10eb7c24 */ /* 0x000fe4000f8e020b */
[----:B------:R-:W-:Y:S01]  /*14a0*/  IMAD.WIDE.U32 R4, R14, UR20, R20 ;  /* 0x000000140e047c25 */ /* 0x000fe2000f8e0014 */
[----:B------:R-:W-:Y:S02]  /*14b0*/  LEA.HI.X R233, R12, UR11, R233, 0x1, P1 ;  /* 0x0000000b0ce97c11 */ /* 0x000fe400088f0ce9 */
[----:B------:R-:W-:Y:S01]  /*14c0*/  LEA.HI.X R235, R10, UR5, R235, 0x1, P0 ;  /* 0x000000050aeb7c11 */ /* 0x000fe200080f0ceb */
[----:B---3--:R-:W-:Y:S01]  /*14d0*/  IMAD.WIDE.U32 R18, R9, UR22, R18 ;  /* 0x0000001609127c25 */ /* 0x008fe2000f8e0012 */
[----:B------:R-:W-:-:S03]  /*14e0*/  UMOV UR5, 0x400 ;  /* 0x0000040000057882 */ /* 0x000fc60000000000 */
[----:B------:R-:W-:Y:S01]  /*14f0*/  IMAD.WIDE.U32 R6, R14, UR20, R6 ;  /* 0x000000140e067c25 */ /* 0x000fe2000f8e0006 */
[----:B------:R-:W-:-:S03]  /*1500*/  IADD3 R10, P2, PT, R18, R4, RZ ;  /* 0x00000004120a7210 */ /* 0x000fc60007f5e0ff */
[----:B------:R-:W-:Y:S01]  /*1510*/  IMAD.IADD R11, R8, 0x1, R5 ;  /* 0x00000001080b7824 */ /* 0x000fe200078e0205 */
[C---:B------:R-:W-:Y:S01]  /*1520*/  IADD3 R5, P1, P0, R18.reuse, UR7, R4 ;  /* 0x0000000712057c10 */ /* 0x040fe2000f83e004 */
[----:B------:R-:W-:Y:S01]  /*1530*/  IMAD R19, R9, UR23, R19 ;  /* 0x0000001709137c24 */ /* 0x000fe2000f8e0213 */
[----:B------:R-:W-:Y:S01]  /*1540*/  USHF.L.U32 UR7, UR16, 0x5, URZ ;  /* 0x0000000510077899 */ /* 0x000fe200080006ff */
[----:B------:R-:W-:Y:S01]  /*1550*/  IADD3 R9, P3, PT, R18, R6, RZ ;  /* 0x0000000612097210 */ /* 0x000fe20007f7e0ff */
[----:B-1----:R-:W-:Y:S01]  /*1560*/  ULEA UR5, UR25, UR5, 0x18 ;  /* 0x0000000519057291 */ /* 0x002fe2000f8ec0ff */
[----:B------:R-:W-:Y:S01]  /*1570*/  IMAD.MOV.U32 R192, RZ, RZ, 0x20 ;  /* 0x00000020ffc07424 */ /* 0x000fe200078e00ff */
[C---:B------:R-:W-:Y:S01]  /*1580*/  IADD3.X R4, PT, PT, R19.reuse, UR6, R11, P1, P0 ;  /* 0x0000000613047c10 */ /* 0x040fe20008fe040b */
[----:B------:R-:W-:Y:S01]  /*1590*/  USHF.L.U32 UR6, UR14, 0x5, URZ ;  /* 0x000000050e067899 */ /* 0x000fe200080006ff */
[----:B------:R-:W-:Y:S01]  /*15a0*/  IADD3.X R6, PT, PT, R19, R8, R7, P3, !PT ;  /* 0x0000000813067210 */ /* 0x000fe20001ffe407 */
[--C-:B------:R-:W-:Y:S01]  /*15b0*/  IMAD.X R7, R11, 0x1, R19.reuse, P2 ;  /* 0x000000010b077824 */ /* 0x100fe200010e0613 */
[C---:B------:R-:W-:Y:S01]  /*15c0*/  LEA R16, P3, R9.reuse, UR8, 0x1 ;  /* 0x0000000809107c11 */ /* 0x040fe2000f8608ff */
[----:B------:R-:W-:Y:S01]  /*15d0*/  IMAD.WIDE.U32 R18, R14, UR20, R18 ;  /* 0x000000140e127c25 */ /* 0x000fe2000f8e0012 */
[----:B------:R-:W-:Y:S01]  /*15e0*/  IADD3 R12, P0, PT, R232, UR7, RZ ;  /* 0x00000007e80c7c10 */ /* 0x000fe2000ff1e0ff */
[----:B------:R-:W-:Y:S01]  /*15f0*/  USHF.L.U64.HI UR14, UR14, 0x5, UR15 ;  /* 0x000000050e0e7899 */ /* 0x000fe2000801020f */
[----:B------:R-:W-:Y:S01]  /*1600*/  LEA.HI.X R17, R9, UR9, R6, 0x1, P3 ;  /* 0x0000000909117c11 */ /* 0x000fe200098f0c06 */
[----:B------:R-:W-:Y:S01]  /*1610*/  IMAD.IADD R8, R19, 0x1, R8 ;  /* 0x0000000113087824 */ /* 0x000fe200078e0208 */
[----:B------:R-:W-:Y:S01]  /*1620*/  LEA R14, P1, R10, UR8, 0x1 ;  /* 0x000000080a0e7c11 */ /* 0x000fe2000f8208ff */
[----:B------:R-:W-:Y:S01]  /*1630*/  IMAD.MOV.U32 R196, RZ, RZ, 0x40 ;  /* 0x00000040ffc47424 */ /* 0x000fe200078e00ff */
[----:B------:R-:W-:-:S02]  /*1640*/  IADD3.X R13, PT, PT, R233, UR4, RZ, P0, !PT ;  /* 0x00000004e90d7c10 */ /* 0x000fc400087fe4ff */
[----:B------:R-:W-:Y:S02]  /*1650*/  IADD3 R6, P0, PT, R12, UR7, RZ ;  /* 0x000000070c067c10 */ /* 0x000fe4000ff1e0ff */
[----:B------:R-:W-:Y:S02]  /*1660*/  LEA.HI.X R15, R10, UR9, R7, 0x1, P1 ;  /* 0x000000090a0f7c11 */ /* 0x000fe400088f0c07 */
[----:B------:R-:W-:Y:S02]  /*1670*/  IADD3.X R7, PT, PT, R13, UR4, RZ, P0, !PT ;  /* 0x000000040d077c10 */ /* 0x000fe400087fe4ff */
[----:B------:R-:W-:Y:S02]  /*1680*/  IADD3 R10, P0, PT, R6, UR7, RZ ;  /* 0x00000007060a7c10 */ /* 0x000fe4000ff1e0ff */
[----:B------:R-:W-:Y:S02]  /*1690*/  LEA R22, P1, R5, UR8, 0x1 ;  /* 0x0000000805167c11 */ /* 0x000fe4000f8208ff */
[----:B------:R-:W-:-:S02]  /*16a0*/  IADD3.X R11, PT, PT, R7, UR4, RZ, P0, !PT ;  /* 0x00000004070b7c10 */ /* 0x000fc400087fe4ff */
[----:B------:R-:W-:Y:S02]  /*16b0*/  IADD3 R20, P0, PT, R10, UR7, RZ ;  /* 0x000000070a147c10 */ /* 0x000fe4000ff1e0ff */
[----:B------:R-:W-:Y:S02]  /*16c0*/  LEA.HI.X R23, R5, UR9, R4, 0x1, P1 ;  /* 0x0000000905177c11 */ /* 0x000fe400088f0c04 */
[----:B------:R-:W-:Y:S02]  /*16d0*/  IADD3.X R21, PT, PT, R11, UR4, RZ, P0, !PT ;  /* 0x000000040b157c10 */ /* 0x000fe400087fe4ff */
[----:B------:R-:W-:Y:S02]  /*16e0*/  LEA R24, P2, R18, UR8, 0x1 ;  /* 0x0000000812187c11 */ /* 0x000fe4000f8408ff */
[----:B------:R-:W-:Y:S02]  /*16f0*/  IADD3 R4, P0, PT, R20, UR7, RZ ;  /* 0x0000000714047c10 */ /* 0x000fe4000ff1e0ff */
[----:B------:R-:W-:-:S02]  /*1700*/  LEA.HI.X R25, R18, UR9, R8, 0x1, P2 ;  /* 0x0000000912197c11 */ /* 0x000fc400090f0c08 */
[----:B------:R-:W-:Y:S02]  /*1710*/  IADD3.X R5, PT, PT, R21, UR4, RZ, P0, !PT ;  /* 0x0000000415057c10 */ /* 0x000fe400087fe4ff */
[----:B------:R-:W-:Y:S02]  /*1720*/  IADD3 R8, P0, PT, R4, UR7, RZ ;  /* 0x0000000704087c10 */ /* 0x000fe4000ff1e0ff */
[----:B------:R-:W-:Y:S02]  /*1730*/  LEA R241, R241, UR5, 0x1 ;  /* 0x00000005f1f17c11 */ /* 0x000fe4000f8e08ff */
[----:B------:R-:W-:Y:S02]  /*1740*/  IADD3.X R9, PT, PT, R5, UR4, RZ, P0, !PT ;  /* 0x0000000405097c10 */ /* 0x000fe400087fe4ff */
[----:B------:R-:W-:Y:S01]  /*1750*/  IADD3 R18, P0, PT, R8, UR7, RZ ;  /* 0x0000000708127c10 */ /* 0x000fe2000ff1e0ff */
[----:B------:R-:W-:Y:S01]  /*1760*/  @!PT LDS RZ, [RZ] ;  /* 0x00000000fffff984 */ /* 0x000fe20000000800 */
[----:B------:R-:W-:Y:S01]  /*1770*/  @!PT LDS RZ, [RZ] ;  /* 0x00000000fffff984 */ /* 0x000fe20000000800 */
[----:B------:R-:W-:Y:S01]  /*1780*/  @!PT LDS RZ, [RZ] ;  /* 0x00000000fffff984 */ /* 0x000fe20000000800 */
[----:B------:R1:W-:Y:S01]  /*1790*/  LDGSTS.E.BYPASS.LTC128B.128 [R241], desc[UR26][R24.64] ;  /* 0x0000000018f17fae */ /* 0x0003e2000b981a1a */
[----:B------:R-:W-:-:S02]  /*17a0*/  LOP3.LUT P2, RZ, R225, 0x2, RZ, 0xc0, !PT ;  /* 0x00000002e1ff7812 */ /* 0x000fc4000784c0ff */
[----:B------:R-:W-:Y:S01]  /*17b0*/  IADD3.X R19, PT, PT, R9, UR4, RZ, P0, !PT ;  /* 0x0000000409137c10 */ /* 0x000fe200087fe4ff */
[----:B------:R2:W-:Y:S01]  /*17c0*/  LDGSTS.E.BYPASS.LTC128B.128 [R241+0x800], desc[UR26][R16.64] ;  /* 0x0080000010f17fae */ /* 0x0005e2000b981a1a */
[----:B------:R-:W-:-:S03]  /*17d0*/  SEL R192, R192, 0xffffffe0, !P2 ;  /* 0xffffffe0c0c07807 */ /* 0x000fc60005000000 */
[----:B------:R-:W-:Y:S04]  /*17e0*/  LDGSTS.E.BYPASS.LTC128B.128 [R241+0x1000], desc[UR26][R14.64] ;  /* 0x010000000ef17fae */ /* 0x000fe8000b981a1a */
[----:B------:R3:W-:Y:S04]  /*17f0*/  LDGSTS.E.BYPASS.LTC128B.128 [R241+0x1800], desc[UR26][R22.64] ;  /* 0x0180000016f17fae */ /* 0x0007e8000b981a1a */
[----:B------:R-:W-:Y:S04]  /*1800*/  LDGSTS.E.BYPASS.LTC128B.128 [R241+0x2000], desc[UR26][R232.64] ;  /* 0x02000000e8f17fae */ /* 0x000fe8000b981a1a */
[----:B------:R4:W-:Y:S04]  /*1810*/  LDGSTS.E.BYPASS.LTC128B.128 [R241+0x2800], desc[UR26][R12.64] ;  /* 0x028000000cf17fae */ /* 0x0009e8000b981a1a */
[----:B------:R5:W-:Y:S01]  /*1820*/  LDGSTS.E.BYPASS.LTC128B.128 [R241+0x3000], desc[UR26][R6.64] ;  /* 0x0300000006f17fae */ /* 0x000be2000b981a1a */
[----:B-1----:R-:W-:-:S03]  /*1830*/  IADD3 R24, P0, PT, R18, UR7, RZ ;  /* 0x0000000712187c10 */ /* 0x002fc6000ff1e0ff */
[----:B------:R-:W-:Y:S01]  /*1840*/  LDGSTS.E.BYPASS.LTC128B.128 [R241+0x3800], desc[UR26][R10.64] ;  /* 0x038000000af17fae */ /* 0x000fe2000b981a1a */
[----:B------:R-:W-:-:S03]  /*1850*/  IADD3.X R25, PT, PT, R19, UR4, RZ, P0, !PT ;  /* 0x0000000413197c10 */ /* 0x000fc600087fe4ff */
[----:B------:R1:W-:Y:S01]  /*1860*/  LDGSTS.E.BYPASS.LTC128B.128 [R241+0x4000], desc[UR26][R20.64] ;  /* 0x0400000014f17fae */ /* 0x0003e2000b981a1a */
[----:B--2---:R-:W-:-:S03]  /*1870*/  IADD3 R16, P0, PT, R24, UR7, RZ ;  /* 0x0000000718107c10 */ /* 0x004fc6000ff1e0ff */
[----:B------:R-:W-:Y:S01]  /*1880*/  LDGSTS.E.BYPASS.LTC128B.128 [R241+0x4800], desc[UR26][R4.64] ;  /* 0x0480000004f17fae */ /* 0x000fe2000b981a1a */
[----:B------:R-:W-:Y:S02]  /*1890*/  IADD3.X R17, PT, PT, R25, UR4, RZ, P0, !PT ;  /* 0x0000000419117c10 */ /* 0x000fe400087fe4ff */
[----:B---3--:R-:W-:Y:S01]  /*18a0*/  IADD3 R22, P0, PT, R16, UR7, RZ ;  /* 0x0000000710167c10 */ /* 0x008fe2000ff1e0ff */
[----:B------:R2:W-:Y:S03]  /*18b0*/  LDGSTS.E.BYPASS.LTC128B.128 [R241+0x5000], desc[UR26][R8.64] ;  /* 0x0500000008f17fae */ /* 0x0005e6000b981a1a */
[----:B------:R-:W-:Y:S01]  /*18c0*/  IADD3.X R23, PT, PT, R17, UR4, RZ, P0, !PT ;  /* 0x0000000411177c10 */ /* 0x000fe200087fe4ff */
[----:B------:R3:W-:Y:S01]  /*18d0*/  LDGSTS.E.BYPASS.LTC128B.128 [R241+0x5800], desc[UR26][R18.64] ;  /* 0x0580000012f17fae */ /* 0x0007e2000b981a1a */
[----:B----4-:R-:W-:-:S03]  /*18e0*/  IADD3 R12, P0, PT, R22, UR7, RZ ;  /* 0x00000007160c7c10 */ /* 0x010fc6000ff1e0ff */
[----:B------:R-:W-:Y:S01]  /*18f0*/  LDGSTS.E.BYPASS.LTC128B.128 [R241+0x6000], desc[UR26][R24.64] ;  /* 0x0600000018f17fae */ /* 0x000fe2000b981a1a */
[----:B------:R-:W-:-:S03]  /*1900*/  IADD3.X R13, PT, PT, R23, UR4, RZ, P0, !PT ;  /* 0x00000004170d7c10 */ /* 0x000fc600087fe4ff */
[----:B------:R-:W-:Y:S01]  /*1910*/  LDGSTS.E.BYPASS.LTC128B.128 [R241+0x6800], desc[UR26][R16.64] ;  /* 0x0680000010f17fae */ /* 0x000fe2000b981a1a */
[----:B-----5:R-:W-:-:S03]  /*1920*/  IADD3 R6, P0, PT, R12, UR7, RZ ;  /* 0x000000070c067c10 */ /* 0x020fc6000ff1e0ff */
[----:B------:R-:W-:Y:S01]  /*1930*/  LDGSTS.E.BYPASS.LTC128B.128 [R241+0x7000], desc[UR26][R22.64] ;  /* 0x0700000016f17fae */ /* 0x000fe2000b981a1a */
[----:B------:R-:W-:Y:S02]  /*1940*/  IADD3.X R7, PT, PT, R13, UR4, RZ, P0, !PT ;  /* 0x000000040d077c10 */ /* 0x000fe400087fe4ff */
[----:B-1----:R-:W-:Y:S01]  /*1950*/  IADD3 R20, P0, PT, R6, UR7, RZ ;  /* 0x0000000706147c10 */ /* 0x002fe2000ff1e0ff */
[----:B------:R1:W-:Y:S03]  /*1960*/  LDGSTS.E.BYPASS.LTC128B.128 [R241+0x7800], desc[UR26][R12.64] ;  /* 0x078000000cf17fae */ /* 0x0003e6000b981a1a */
[----:B------:R-:W-:Y:S01]  /*1970*/  IADD3.X R21, PT, PT, R7, UR4, RZ, P0, !PT ;  /* 0x0000000407157c10 */ /* 0x000fe200087fe4ff */
[----:B------:R4:W-:Y:S01]  /*1980*/  LDGSTS.E.BYPASS.LTC128B.128 [R241+0x8000], desc[UR26][R6.64] ;  /* 0x0800000006f17fae */ /* 0x0009e2000b981a1a */
[----:B------:R-:W-:Y:S02]  /*1990*/  IADD3 R14, P0, PT, R234, UR6, RZ ;  /* 0x00000006ea0e7c10 */ /* 0x000fe4000ff1e0ff */
[----:B--2---:R-:W-:Y:S01]  /*19a0*/  LOP3.LUT R8, R226, 0x1c0, R195, 0xf8, !PT ;  /* 0x000001c0e2087812 */ /* 0x004fe200078ef8c3 */
[----:B------:R-:W-:Y:S01]  /*19b0*/  LDGSTS.E.BYPASS.LTC128B.128 [R241+0x8800], desc[UR26][R20.64] ;  /* 0x0880000014f17fae */ /* 0x000fe2000b981a1a */
[----:B------:R-:W-:-:S02]  /*19c0*/  IADD3.X R15, PT, PT, R235, UR14, RZ, P0, !PT ;  /* 0x0000000eeb0f7c10 */ /* 0x000fc400087fe4ff */
[----:B---3--:R-:W-:Y:S02]  /*19d0*/  IADD3 R18, P1, PT, R20, UR7, RZ ;  /* 0x0000000714127c10 */ /* 0x008fe4000ff3e0ff */
[----:B------:R-:W-:Y:S02]  /*19e0*/  LOP3.LUT R193, R8, R193, RZ, 0x3c, !PT ;  /* 0x000000c108c17212 */ /* 0x000fe400078e3cff */
[----:B------:R-:W-:Y:S02]  /*19f0*/  IADD3.X R19, PT, PT, R21, UR4, RZ, P1, !PT ;  /* 0x0000000415137c10 */ /* 0x000fe40008ffe4ff */
[----:B------:R-:W-:-:S03]  /*1a00*/  IADD3 R4, P1, PT, R18, UR7, RZ ;  /* 0x0000000712047c10 */ /* 0x000fc6000ff3e0ff */
[----:B------:R-:W-:Y:S01]  /*1a10*/  LDGSTS.E.BYPASS.LTC128B.128 [R241+0x9000], desc[UR26][R18.64] ;  /* 0x0900000012f17fae */ /* 0x000fe2000b981a1a */
[----:B------:R-:W-:-:S05]  /*1a20*/  IADD3.X R5, PT, PT, R19, UR4, RZ, P1, !PT ;  /* 0x0000000413057c10 */ /* 0x000fca0008ffe4ff */
[----:B------:R2:W-:Y:S01]  /*1a30*/  LDGSTS.E.BYPASS.LTC128B.128 [R241+0x9800], desc[UR26][R4.64] ;  /* 0x0980000004f17fae */ /* 0x0005e2000b981a1a */
[----:B-1----:R-:W-:-:S03]  /*1a40*/  IADD3 R12, P0, PT, R14, UR6, RZ ;  /* 0x000000060e0c7c10 */ /* 0x002fc6000ff1e0ff */
[----:B------:R-:W0:Y:S01]  /*1a50*/  LDGDEPBAR ;  /* 0x00000000000079af */ /* 0x000e220000000000 */
[----:B------:R-:W-:Y:S02]  /*1a60*/  IADD3.X R13, PT, PT, R15, UR14, RZ, P0, !PT ;  /* 0x0000000e0f0d7c10 */ /* 0x000fe400087fe4ff */
[----:B------:R-:W-:-:S04]  /*1a70*/  IADD3 R10, P0, PT, R12, UR6, RZ ;  /* 0x000000060c0a7c10 */ /* 0x000fc8000ff1e0ff */
[----:B------:R-:W-:Y:S02]  /*1a80*/  IADD3.X R11, PT, PT, R13, UR14, RZ, P0, !PT ;  /* 0x0000000e0d0b7c10 */ /* 0x000fe400087fe4ff */
[----:B----4-:R-:W-:-:S04]  /*1a90*/  IADD3 R6, P0, PT, R10, UR6, RZ ;  /* 0x000000060a067c10 */ /* 0x010fc8000ff1e0ff */
[----:B------:R-:W-:Y:S02]  /*1aa0*/  IADD3.X R7, PT, PT, R11, UR14, RZ, P0, !PT ;  /* 0x0000000e0b077c10 */ /* 0x000fe400087fe4ff */
[----:B--2---:R-:W-:Y:S01]  /*1ab0*/  LOP3.LUT R5, R8, 0x8, R225, 0x78, !PT ;  /* 0x0000000808057812 */ /* 0x004fe200078e78e1 */
[----:B------:R-:W-:-:S04]  /*1ac0*/  DEPBAR.LE SB0, 0x0 ;  /* 0x000080000000791a */ /* 0x000fc80000000000 */
[----:B------:R-:W-:Y:S01]  /*1ad0*/  BAR.SYNC.DEFER_BLOCKING 0x0 ;  /* 0x0000000000007b1d */ /* 0x000fe20000010000 */
[----:B------:R-:W-:Y:S01]  /*1ae0*/  IADD3 R4, P0, PT, R6, UR6, RZ ;  /* 0x0000000606047c10 */ /* 0x000fe2000ff1e0ff */
[----:B------:R-:W-:-:S03]  /*1af0*/  IMAD R28, R5, 0x2, R28 ;  /* 0x00000002051c7824 */ /* 0x000fc600078e021c */
[----:B------:R-:W-:Y:S01]  /*1b00*/  IADD3.X R5, PT, PT, R7, UR14, RZ, P0, !PT ;  /* 0x0000000e07057c10 */ /* 0x000fe200087fe4ff */
[----:B------:R-:W-:Y:S01]  /*1b10*/  VIADD R199, R28, UR5 ;  /* 0x000000051cc77c36 */ /* 0x000fe20008000000 */
[----:B------:R-:W-:-:S03]  /*1b20*/  IADD3 R8, P0, PT, R4, UR6, RZ ;  /* 0x0000000604087c10 */ /* 0x000fc6000ff1e0ff */
[----:B------:R-:W-:Y:S01]  /*1b30*/  IMAD.IADD R176, R192, 0x1, R199 ;  /* 0x00000001c0b07824 */ /* 0x000fe200078e02c7 */
[----:B------:R-:W-:Y:S02]  /*1b40*/  IADD3.X R9, PT, PT, R5, UR14, RZ, P0, !PT ;  /* 0x0000000e05097c10 */ /* 0x000fe400087fe4ff */
[----:B------:R-:W-:-:S04]  /*1b50*/  IADD3 R16, P0, PT, R8, UR6, RZ ;  /* 0x0000000608107c10 */ /* 0x000fc8000ff1e0ff */
[----:B------:R-:W-:Y:S02]  /*1b60*/  IADD3.X R17, PT, PT, R9, UR14, RZ, P0, !PT ;  /* 0x0000000e09117c10 */ /* 0x000fe400087fe4ff */
[----:B------:R-:W-:-:S04]  /*1b70*/  IADD3 R18, P0, PT, R16, UR6, RZ ;  /* 0x0000000610127c10 */ /* 0x000fc8000ff1e0ff */
[----:B------:R-:W-:Y:S01]  /*1b80*/  IADD3.X R19, PT, PT, R17, UR14, RZ, P0, !PT ;  /* 0x0000000e11137c10 */ /* 0x000fe200087fe4ff */
[----:B------:R-:W-:Y:S01]  /*1b90*/  @!PT LDS RZ, [RZ] ;  /* 0x00000000fffff984 */ /* 0x000fe20000000800 */
[----:B------:R-:W-:Y:S01]  /*1ba0*/  @!PT LDS RZ, [RZ] ;  /* 0x00000000fffff984 */ /* 0x000fe20000000800 */
[----:B------:R-:W-:Y:S01]  /*1bb0*/  @!PT LDS RZ, [RZ] ;  /* 0x00000000fffff984 */ /* 0x000fe20000000800 */
[----:B------:R-:W-:Y:S01]  /*1bc0*/  LDGSTS.E.BYPASS.LTC128B.128 [R241+0xa000], desc[UR26][R234.64] ;  /* 0x0a000000eaf17fae */ /* 0x000fe2000b981a1a */
[----:B------:R-:W-:-:S03]  /*1bd0*/  IADD3 R20, P0, PT, R18, UR6, RZ ;  /* 0x0000000612147c10 */ /* 0x000fc6000ff1e0ff */
[----:B------:R1:W-:Y:S01]  /*1be0*/  LDGSTS.E.BYPASS.LTC128B.128 [R241+0xa800], desc[UR26][R14.64] ;  /* 0x0a8000000ef17fae */ /* 0x0003e2000b981a1a */
[----:B------:R-:W-:-:S03]  /*1bf0*/  IADD3.X R21, PT, PT, R19, UR14, RZ, P0, !PT ;  /* 0x0000000e13157c10 */ /* 0x000fc600087fe4ff */
[----:B------:R2:W-:Y:S04]  /*1c00*/  LDGSTS.E.BYPASS.LTC128B.128 [R241+0xb000], desc[UR26][R12.64] ;  /* 0x0b0000000cf17fae */ /* 0x0005e8000b981a1a */
[----:B------:R-:W-:Y:S04]  /*1c10*/  LDGSTS.E.BYPASS.LTC128B.128 [R241+0xb800], desc[UR26][R10.64] ;  /* 0x0b8000000af17fae */ /* 0x000fe8000b981a1a */
[----:B------:R3:W-:Y:S04]  /*1c20*/  LDGSTS.E.BYPASS.LTC128B.128 [R241+0xc000], desc[UR26][R6.64] ;  /* 0x0c00000006f17fae */ /* 0x0007e8000b981a1a */
[----:B------:R4:W-:Y:S04]  /*1c30*/  LDGSTS.E.BYPASS.LTC128B.128 [R241+0xc800], desc[UR26][R4.64] ;  /* 0x0c80000004f17fae */ /* 0x0009e8000b981a1a */
        /* <DEDUP_REMOVED lines=9> */
[----:B---3--:R-:W-:-:S03]  /*1cd0*/  IADD3 R6, P0, PT, R12, UR6, RZ ;  /* 0x000000060c067c10 */ /* 0x008fc6000ff1e0ff */
[----:B------:R2:W-:Y:S01]  /*1ce0*/  LDGSTS.E.BYPASS.LTC128B.128 [R241+0xf800], desc[UR26][R12.64] ;  /* 0x0f8000000cf17fae */ /* 0x0005e2000b981a1a */
[----:B------:R-:W-:Y:S02]  /*1cf0*/  IADD3.X R7, PT, PT, R13, UR14, RZ, P0, !PT ;  /* 0x0000000e0d077c10 */ /* 0x000fe400087fe4ff */
[----:B------:R-:W-:Y:S02]  /*1d00*/  IADD3 R10, P0, PT, R6, UR6, RZ ;  /* 0x00000006060a7c10 */ /* 0x000fe4000ff1e0ff */
[----:B----4-:R-:W-:Y:S01]  /*1d10*/  LOP3.LUT R4, R228, 0x200, R195, 0xf8, !PT ;  /* 0x00000200e4047812 */ /* 0x010fe200078ef8c3 */
[----:B------:R3:W-:Y:S01]  /*1d20*/  LDGSTS.E.BYPASS.LTC128B.128 [R241+0x10000], desc[UR26][R6.64] ;  /* 0x1000000006f17fae */ /* 0x0007e2000b981a1a */
[----:B------:R-:W-:Y:S02]  /*1d30*/  IADD3.X R11, PT, PT, R7, UR14, RZ, P0, !PT ;  /* 0x0000000e070b7c10 */ /* 0x000fe400087fe4ff */
[----:B-----5:R-:W-:Y:S02]  /*1d40*/  IADD3 R8, P0, PT, R10, UR6, RZ ;  /* 0x000000060a087c10 */ /* 0x020fe4000ff1e0ff */
[----:B------:R-:W-:Y:S01]  /*1d50*/  LOP3.LUT R4, R4, R193, RZ, 0xfc, !PT ;  /* 0x000000c104047212 */ /* 0x000fe200078efcff */
[----:B------:R-:W-:Y:S01]  /*1d60*/  LDGSTS.E.BYPASS.LTC128B.128 [R241+0x10800], desc[UR26][R10.64] ;  /* 0x108000000af17fae */ /* 0x000fe2000b981a1a */
[----:B------:R-:W-:-:S02]  /*1d70*/  IADD3.X R9, PT, PT, R11, UR14, RZ, P0, !PT ;  /* 0x0000000e0b097c10 */ /* 0x000fc400087fe4ff */
[----:B------:R-:W-:Y:S02]  /*1d80*/  IADD3 R16, P0, PT, R8, UR6, RZ ;  /* 0x0000000608107c10 */ /* 0x000fe4000ff1e0ff */
[----:B------:R-:W-:Y:S01]  /*1d90*/  LEA R177, R4, UR5, 0x1 ;  /* 0x0000000504b17c11 */ /* 0x000fe2000f8e08ff */
[----:B------:R-:W-:Y:S01]  /*1da0*/  LDGSTS.E.BYPASS.LTC128B.128 [R241+0x11000], desc[UR26][R8.64] ;  /* 0x1100000008f17fae */ /* 0x000fe2000b981a1a */
[----:B------:R-:W-:Y:S02]  /*1db0*/  IADD3.X R17, PT, PT, R9, UR14, RZ, P0, !PT ;  /* 0x0000000e09117c10 */ /* 0x000fe400087fe4ff */
[----:B------:R-:W-:Y:S01]  /*1dc0*/  LOP3.LUT P0, RZ, R225, 0x4, RZ, 0xc0, !PT ;  /* 0x00000004e1ff7812 */ /* 0x000fe2000780c0ff */
[----:B------:R-:W-:Y:S02]  /*1dd0*/  IMAD.IADD R152, R192, 0x1, R177 ;  /* 0x00000001c0987824 */ /* 0x000fe400078e02b1 */
[----:B------:R4:W-:Y:S01]  /*1de0*/  LDGSTS.E.BYPASS.LTC128B.128 [R241+0x11800], desc[UR26][R16.64] ;  /* 0x1180000010f17fae */ /* 0x0009e2000b981a1a */
[----:B------:R-:W-:-:S03]  /*1df0*/  SEL R196, R196, 0xffffffc0, !P0 ;  /* 0xffffffc0c4c47807 */ /* 0x000fc60004000000 */
[----:B------:R-:W-:Y:S02]  /*1e00*/  LDSM.16.M88.4 R32, [R177] ;  /* 0x00000000b120783b */ /* 0x000fe40000000200 */
[C---:B------:R-:W-:Y:S02]  /*1e10*/  IMAD.IADD R197, R196.reuse, 0x1, R177 ;  /* 0x00000001c4c57824 */ /* 0x040fe400078e02b1 */
[----:B------:R-:W5:Y:S01]  /*1e20*/  LDSM.16.M88.4 R132, [R28+UR5+0x4800] ;  /* 0x004800051c84783b */ /* 0x000f620008000200 */
[----:B------:R-:W-:-:S03]  /*1e30*/  IMAD.IADD R199, R196, 0x1, R199 ;  /* 0x00000001c4c77824 */ /* 0x000fc600078e02c7 */
[----:B------:R-:W4:Y:S04]  /*1e40*/  LDSM.16.M88.4 R116, [R28+UR5+0x5800] ;  /* 0x005800051c74783b */ /* 0x000f280008000200 */
[----:B-1----:R-:W1:Y:S04]  /*1e50*/  LDSM.16.M88.4 R20, [R28+UR5+0x2800] ;  /* 0x002800051c14783b */ /* 0x002e680008000200 */
[----:B------:R-:W-:Y:S04]  /*1e60*/  LDSM.16.M88.4 R152, [R152] ;  /* 0x000000009898783b */ /* 0x000fe80000000200 */
[----:B------:R-:W1:Y:S04]  /*1e70*/  LDSM.16.M88.4 R40, [R176+0x4800] ;  /* 0x00480000b028783b */ /* 0x000e680000000200 */
[----:B------:R-:W-:Y:S04]  /*1e80*/  LDSM.16.M88.4 R44, [R28+UR5+0x2000] ;  /* 0x002000051c2c783b */ /* 0x000fe80008000200 */
[----:B--2---:R-:W-:Y:S04]  /*1e90*/  LDSM.16.M88.4 R12, [R28+UR5+0x3000] ;  /* 0x003000051c0c783b */ /* 0x004fe80008000200 */
[----:B---3--:R-:W-:Y:S04]  /*1ea0*/  LDSM.16.M88.4 R4, [R28+UR5+0x3800] ;  /* 0x003800051c04783b */ /* 0x008fe80008000200 */
[----:B------:R-:W2:Y:S04]  /*1eb0*/  LDSM.16.M88.4 R140, [R28+UR5+0x4000] ;  /* 0x004000051c8c783b */ /* 0x000ea80008000200 */
[----:B------:R-:W-:Y:S04]  /*1ec0*/  LDSM.16.M88.4 R124, [R28+UR5+0x5000] ;  /* 0x005000051c7c783b */ /* 0x000fe80008000200 */
[----:B------:R-:W-:Y:S01]  /*1ed0*/  LDSM.16.M88.4 R108, [R28+UR5+0x6000] ;  /* 0x006000051c6c783b */ /* 0x000fe20008000200 */
[C---:B-----5:R-:W-:Y:S03]  /*1ee0*/  HMMA.16816.F32.BF16 R136, R32.reuse, R132, RZ ;  /* 0x000000842088723c */ /* 0x060fe600000418ff */
[----:B------:R-:W-:Y:S04]  /*1ef0*/  LDSM.16.M88.4 R100, [R28+UR5+0x6800] ;  /* 0x006800051c64783b */ /* 0x000fe80008000200 */
[----:B------:R-:W-:Y:S01]  /*1f00*/  LDSM.16.M88.4 R92, [R28+UR5+0x7000] ;  /* 0x007000051c5c783b */ /* 0x000fe20008000200 */
[C---:B------:R-:W-:Y:S03]  /*1f10*/  HMMA.16816.F32.BF16 R132, R32.reuse, R134, RZ ;  /* 0x000000862084723c */ /* 0x040fe600000418ff */
[----:B------:R-:W-:Y:S04]  /*1f20*/  LDSM.16.M88.4 R84, [R28+UR5+0x7800] ;  /* 0x007800051c54783b */ /* 0x000fe80008000200 */
[----:B------:R-:W-:Y:S01]  /*1f30*/  LDSM.16.M88.4 R76, [R28+UR5+0x8000] ;  /* 0x008000051c4c783b */ /* 0x000fe20008000200 */
[C---:B----4-:R-:W-:Y:S03]  /*1f40*/  HMMA.16816.F32.BF16 R120, R32.reuse, R116, RZ ;  /* 0x000000742078723c */ /* 0x050fe600000418ff */
[----:B------:R-:W-:Y:S04]  /*1f50*/  LDSM.16.M88.4 R68, [R28+UR5+0x8800] ;  /* 0x008800051c44783b */ /* 0x000fe80008000200 */
[----:B------:R-:W-:Y:S01]  /*1f60*/  LDSM.16.M88.4 R60, [R28+UR5+0x9000] ;  /* 0x009000051c3c783b */ /* 0x000fe20008000200 */
[C---:B------:R-:W-:Y:S03]  /*1f70*/  HMMA.16816.F32.BF16 R116, R32.reuse, R118, RZ ;  /* 0x000000762074723c */ /* 0x040fe600000418ff */
[----:B------:R-:W-:Y:S04]  /*1f80*/  LDSM.16.M88.4 R168, [R28+UR5+0x9800] ;  /* 0x009800051ca8783b */ /* 0x000fe80008000200 */
[----:B------:R-:W3:Y:S01]  /*1f90*/  LDSM.16.M88.4 R28, [R176+0x5800] ;  /* 0x00580000b01c783b */ /* 0x000ee20000000200 */
[C---:B-1----:R-:W-:Y:S03]  /*1fa0*/  HMMA.16816.F32.BF16 R24, R32.reuse, R20, RZ ;  /* 0x000000142018723c */ /* 0x042fe600000418ff */
[----:B------:R-:W1:Y:S04]  /*1fb0*/  LDSM.16.M88.4 R52, [R176+0x2800] ;  /* 0x00280000b034783b */ /* 0x000e680000000200 */
[----:B------:R-:W4:Y:S01]  /*1fc0*/  LDSM.16.M88.4 R148, [R176+0x4000] ;  /* 0x00400000b094783b */ /* 0x000f220000000200 */
[----:B------:R-:W-:Y:S03]  /*1fd0*/  HMMA.16816.F32.BF16 R20, R32, R22, RZ ;  /* 0x000000162014723c */ /* 0x000fe600000418ff */
[----:B------:R-:W5:Y:S04]  /*1fe0*/  LDSM.16.M88.4 R36, [R176+0x5000] ;  /* 0x00500000b024783b */ /* 0x000f680000000200 */
[----:B------:R-:W-:Y:S01]  /*1ff0*/  LDSM.16.M88.4 R160, [R176+0x3000] ;  /* 0x00300000b0a0783b */ /* 0x000fe20000000200 */
[C---:B------:R-:W-:Y:S03]  /*2000*/  HMMA.16816.F32.BF16 R136, R152.reuse, R40, R136 ;  /* 0x000000289888723c */ /* 0x040fe60000041888 */
[----:B------:R-:W-:Y:S04]  /*2010*/  LDSM.16.M88.4 R164, [R176+0x2000] ;  /* 0x00200000b0a4783b */ /* 0x000fe80000000200 */
[----:B------:R-:W-:Y:S01]  /*2020*/  LDSM.16.M88.4 R156, [R176+0x3800] ;  /* 0x00380000b09c783b */ /* 0x000fe20000000200 */
[----:B------:R-:W-:Y:S03]  /*2030*/  HMMA.16816.F32.BF16 R132, R152, R42, R132 ;  /* 0x0000002a9884723c */ /* 0x000fe60000041884 */
[----:B------:R-:W5:Y:S04]  /*2040*/  LDSM.16.M88.4 R40, [R176+0x6800] ;  /* 0x00680000b028783b */ /* 0x000f680000000200 */
[----:B------:R-:W-:Y:S01]  /*2050*/  LDSM.16.M88.4 R172, [R176+0x7000] ;  /* 0x00700000b0ac783b */ /* 0x000fe20000000200 */
[----:B--2---:R-:W-:Y:S03]  /*2060*/  HMMA.16816.F32.BF16 R144, R32, R140, RZ ;  /* 0x0000008c2090723c */ /* 0x004fe600000418ff */
[----:B------:R-:W-:Y:S04]  /*2070*/  LDSM.16.M88.4 R188, [R199+0x4000] ;  /* 0x00400000c7bc783b */ /* 0x000fe80000000200 */
[----:B------:R-:W-:Y:S01]  /*2080*/  LDSM.16.M88.4 R184, [R199+0x4800] ;  /* 0x00480000c7b8783b */ /* 0x000fe20000000200 */
[C---:B---3--:R-:W-:Y:S03]  /*2090*/  HMMA.16816.F32.BF16 R120, R152.reuse, R28, R120 ;  /* 0x0000001c9878723c */ /* 0x048fe60000041878 */
[----:B------:R-:W-:Y:S04]  /*20a0*/  LDSM.16.M88.4 R180, [R199+0x5000] ;  /* 0x00500000c7b4783b */ /* 0x000fe80000000200 */
[----:B------:R-:W0:Y:S01]  /*20b0*/  LDGDEPBAR ;  /* 0x00000000000079af */ /* 0x000e220000000000 */
[C---:B------:R-:W-:Y:S03]  /*20c0*/  HMMA.16816.F32.BF16 R116, R152.reuse, R30, R116 ;  /* 0x0000001e9874723c */ /* 0x040fe60000041874 */
[----:B------:R-:W2:Y:S05]  /*20d0*/  LDSM.16.M88.4 R28, [R176+0x8800] ;  /* 0x00880000b01c783b */ /* 0x000eaa0000000200 */
[C---:B-1----:R-:W-:Y:S08]  /*20e0*/  HMMA.16816.F32.BF16 R24, R152.reuse, R52, R24 ;  /* 0x000000349818723c */ /* 0x042ff00000041818 */
        /* <DEDUP_REMOVED lines=13> */
[----:B------:R-:W-:Y:S08]  /*21c0*/  HMMA.16816.F32.BF16 R48, R32, R44, RZ ;  /* 0x0000002c2030723c */ /* 0x000ff000000418ff */
[C---:B----4-:R-:W-:Y:S08]  /*21d0*/  HMMA.16816.F32.BF16 R144, R152.reuse, R148, R144 ;  /* 0x000000949890723c */ /* 0x050ff00000041890 */
[C---:B------:R-:W-:Y:S01]  /*21e0*/  HMMA.16816.F32.BF16 R140, R152.reuse, R150, R140 ;  /* 0x00000096988c723c */ /* 0x040fe2000004188c */
[----:B------:R-:W-:Y:S07]  /*21f0*/  LDSM.16.M88.4 R148, [R199+0x2000] ;  /* 0x00200000c794783b */ /* 0x000fee0000000200 */
[C---:B-----5:R-:W-:Y:S08]  /*2200*/  HMMA.16816.F32.BF16 R128, R152.reuse, R36, R128 ;  /* 0x000000249880723c */ /* 0x060ff00000041880 */
[----:B------:R-:W-:Y:S01]  /*2210*/  HMMA.16816.F32.BF16 R124, R152, R38, R124 ;  /* 0x00000026987c723c */ /* 0x000fe2000004187c */
[----:B------:R-:W3:Y:S07]  /*2220*/  LDSM.16.M88.4 R36, [R197] ;  /* 0x00000000c524783b */ /* 0x000eee0000000200 */
[C---:B------:R-:W-:Y:S08]  /*2230*/  HMMA.16816.F32.BF16 R44, R32.reuse, R46, RZ ;  /* 0x0000002e202c723c */ /* 0x040ff000000418ff */
[----:B------:R-:W-:Y:S08]  /*2240*/  HMMA.16816.F32.BF16 R8, R32, R4, RZ ;  /* 0x000000042008723c */ /* 0x000ff000000418ff */
[C---:B------:R-:W-:Y:S08]  /*2250*/  HMMA.16816.F32.BF16 R104, R152.reuse, R40, R104 ;  /* 0x000000289868723c */ /* 0x040ff00000041868 */
[----:B------:R-:W-:Y:S01]  /*2260*/  HMMA.16816.F32.BF16 R100, R152, R42, R100 ;  /* 0x0000002a9864723c */ /* 0x000fe20000041864 */
[----:B------:R-:W4:Y:S07]  /*2270*/  LDSM.16.M88.4 R40, [R199+0x3000] ;  /* 0x00300000c728783b */ /* 0x000f2e0000000200 */
[----:B------:R-:W-:Y:S08]  /*2280*/  HMMA.16816.F32.BF16 R4, R32, R6, RZ ;  /* 0x000000062004723c */ /* 0x000ff000000418ff */
        /* <DEDUP_REMOVED lines=11> */
[----:B------:R-:W-:Y:S07]  /*2340*/  LDSM.16.M88.4 R164, [R176+0x8000] ;  /* 0x00800000b0a4783b */ /* 0x000fee0000000200 */
        /* <DEDUP_REMOVED lines=13> */
[----:B------:R-:W1:Y:S04]  /*2420*/  LDSM.16.M88.4 R168, [R176+0x7800] ;  /* 0x00780000b0a8783b */ /* 0x000e680000000200 */
[----:B------:R-:W-:Y:S03]  /*2430*/  LDSM.16.M88.4 R176, [R199+0x5800] ;  /* 0x00580000c7b0783b */ /* 0x000fe60000000200 */
[C---:B---3--:R-:W-:Y:S08]  /*2440*/  HMMA.16816.F32.BF16 R48, R36.reuse, R148, R48 ;  /* 0x000000942430723c */ /* 0x048ff00000041830 */
[C---:B------:R-:W-:Y:S01]  /*2450*/  HMMA.16816.F32.BF16 R44, R36.reuse, R150, R44 ;  /* 0x00000096242c723c */ /* 0x040fe2000004182c */
[----:B------:R-:W3:Y:S07]  /*2460*/  LDSM.16.M88.4 R148, [R199+0x9000] ;  /* 0x00900000c794783b */ /* 0x000eee0000000200 */
[C---:B----4-:R-:W-:Y:S08]  /*2470*/  HMMA.16816.F32.BF16 R16, R36.reuse, R40, R16 ;  /* 0x000000282410723c */ /* 0x050ff00000041810 */
[C---:B------:R-:W-:Y:S01]  /*2480*/  HMMA.16816.F32.BF16 R12, R36.reuse, R42, R12 ;  /* 0x0000002a240c723c */ /* 0x040fe2000004180c */
[----:B------:R-:W4:Y:S07]  /*2490*/  LDSM.16.M88.4 R40, [R199+0x9800] ;  /* 0x00980000c728783b */ /* 0x000f2e0000000200 */
[----:B--2---:R-:W-:Y:S01]  /*24a0*/  HMMA.16816.F32.BF16 R8, R36, R28, R8 ;  /* 0x0000001c2408723c */ /* 0x004fe20000041808 */
[----:B------:R-:W-:-:S02]  /*24b0*/  IMAD.IADD R28, R192, 0x1, R197 ;  /* 0x00000001c01c7824 */ /* 0x000fc400078e02c5 */
[----:B------:R-:W-:-:S05]  /*24c0*/  IMAD.IADD R197, R192, 0x1, R199 ;  /* 0x00000001c0c57824 */ /* 0x000fca00078e02c7 */
[C---:B-----5:R-:W-:Y:S08]  /*24d0*/  HMMA.16816.F32.BF16 R64, R152.reuse, R160, R64 ;  /* 0x000000a09840723c */ /* 0x060ff00000041840 */
[----:B------:R-:W-:Y:S01]  /*24e0*/  HMMA.16816.F32.BF16 R60, R152, R162, R60 ;  /* 0x000000a2983c723c */ /* 0x000fe2000004183c */
[----:B------:R-:W2:Y:S07]  /*24f0*/  LDSM.16.M88.4 R160, [R199+0x7800] ;  /* 0x00780000c7a0783b */ /* 0x000eae0000000200 */
[C---:B-1----:R-:W-:Y:S08]  /*2500*/  HMMA.16816.F32.BF16 R24, R36.reuse, R52, R24 ;  /* 0x000000342418723c */ /* 0x042ff00000041818 */
[C---:B------:R-:W-:Y:S01]  /*2510*/  HMMA.16816.F32.BF16 R20, R36.reuse, R54, R20 ;  /* 0x000000362414723c */ /* 0x040fe20000041814 */
[----:B------:R-:W-:Y:S07]  /*2520*/  LDSM.16.M88.4 R52, [R197+0x2000] ;  /* 0x00200000c534783b */ /* 0x000fee0000000200 */
[----:B------:R-:W-:Y:S01]  /*2530*/  HMMA.16816.F32.BF16 R4, R36, R30, R4 ;  /* 0x0000001e2404723c */ /* 0x000fe20000041804 */
[----:B------:R-:W1:Y:S07]  /*2540*/  LDSM.16.M88.4 R28, [R28] ;  /* 0x000000001c1c783b */ /* 0x000e6e0000000200 */
[C---:B------:R-:W-:Y:S08]  /*2550*/  HMMA.16816.F32.BF16 R56, R152.reuse, R156, R56 ;  /* 0x0000009c9838723c */ /* 0x040ff00000041838 */
        /* <DEDUP_REMOVED lines=9> */
[----:B------:R-:W-:Y:S01]  /*25f0*/  HMMA.16816.F32.BF16 R32, R152, R158, R32 ;  /* 0x0000009e9820723c */ /* 0x000fe20000041820 */
[----:B------:R-:W5:Y:S04]  /*2600*/  LDSM.16.M88.4 R156, [R199+0x8000] ;  /* 0x00800000c79c783b */ /* 0x000f680000000200 */
[----:B------:R-:W5:Y:S03]  /*2610*/  LDSM.16.M88.4 R152, [R199+0x8800] ;  /* 0x00880000c798783b */ /* 0x000f660000000200 */
[C---:B---3--:R-:W-:Y:S08]  /*2620*/  HMMA.16816.F32.BF16 R64, R36.reuse, R148, R64 ;  /* 0x000000942440723c */ /* 0x048ff00000041840 */
[C---:B------:R-:W-:Y:S01]  /*2630*/  HMMA.16816.F32.BF16 R60, R36.reuse, R150, R60 ;  /* 0x00000096243c723c */ /* 0x040fe2000004183c */
[----:B------:R-:W3:Y:S07]  /*2640*/  LDSM.16.M88.4 R148, [R197+0x2800] ;  /* 0x00280000c594783b */ /* 0x000eee0000000200 */
[----:B----4-:R-:W-:Y:S01]  /*2650*/  HMMA.16816.F32.BF16 R56, R36, R40, R56 ;  /* 0x000000282438723c */ /* 0x010fe20000041838 */
[----:B------:R-:W-:-:S04]  /*2660*/  SHF.R.U32.HI R40, RZ, 0x2, R225 ;  /* 0x00000002ff287819 */ /* 0x000fc800000116e1 */
[----:B------:R-:W-:Y:S02]  /*2670*/  LOP3.LUT R41, R40, 0x7, RZ, 0xc0, !PT ;  /* 0x0000000728297812 */ /* 0x000fe400078ec0ff */
[----:B------:R-:W-:Y:S01]  /*2680*/  LOP3.LUT R40, R229, 0x1f0, RZ, 0xc0, !PT ;  /* 0x000001f0e5287812 */ /* 0x000fe200078ec0ff */
[----:B--2---:R-:W-:Y:S01]  /*2690*/  HMMA.16816.F32.BF16 R84, R36, R162, R84 ;  /* 0x000000a22454723c */ /* 0x004fe20000041854 */
[----:B------:R-:W-:Y:S02]  /*26a0*/  IMAD.SHL.U32 R163, R225, 0x2, RZ ;  /* 0x00000002e1a37824 */ /* 0x000fe400078e00ff */
[----:B------:R-:W-:-:S03]  /*26b0*/  IADD3 R41, PT, PT, R41, R40, R194 ;  /* 0x0000002829297210 */ /* 0x000fc60007ffe0c2 */
[----:B------:R-:W-:Y:S02]  /*26c0*/  LOP3.LUT R163, R230, 0x6, R163, 0xf8, !PT ;  /* 0x00000006e6a37812 */ /* 0x000fe400078ef8a3 */
[----:B------:R-:W-:Y:S01]  /*26d0*/  IADD3 R41, PT, PT, R2, -UR24, R41 ;  /* 0x8000001802297c10 */ /* 0x000fe2000fffe029 */
[----:B-1----:R-:W-:Y:S04]  /*26e0*/  HMMA.16816.F32.BF16 R48, R28, R52, R48 ;  /* 0x000000341c30723c */ /* 0x002fe80000041830 */
[----:B------:R-:W-:-:S04]  /*26f0*/  IMAD.IADD R41, R41, 0x1, R0 ;  /* 0x0000000129297824 */ /* 0x000fc800078e0200 */
[----:B------:R-:W-:Y:S01]  /*2700*/  HMMA.16816.F32.BF16 R44, R28, R54, R44 ;  /* 0x000000361c2c723c */ /* 0x000fe2000004182c */
[----:B------:R-:W1:Y:S01]  /*2710*/  LDSM.16.M88.4 R52, [R197+0x3000] ;  /* 0x00300000c534783b */ /* 0x000e620000000200 */
[C-C-:B------:R-:W-:Y:S02]  /*2720*/  VIADDMNMX R0, R41.reuse, 0x1, R2.reuse, PT ;  /* 0x0000000129007846 */ /* 0x140fe40003800102 */
[----:B------:R-:W-:Y:S02]  /*2730*/  VIADDMNMX R2, R41, 0x9, R2, PT ;  /* 0x0000000929027846 */ /* 0x000fe40003800102 */
[C---:B------:R-:W-:Y:S02]  /*2740*/  LOP3.LUT R41, R163.reuse, 0x1, RZ, 0xfc, !PT ;  /* 0x00000001a3297812 */ /* 0x040fe400078efcff */
[----:B------:R-:W-:Y:S01]  /*2750*/  HMMA.16816.F32.BF16 R144, R36, R188, R144 ;  /* 0x000000bc2490723c */ /* 0x000fe20000041890 */
[----:B------:R-:W-:Y:S02]  /*2760*/  ISETP.GE.AND P6, PT, R163, R2, PT ;  /* 0x00000002a300720c */ /* 0x000fe40003fc6270 */
[----:B------:R-:W-:-:S02]  /*2770*/  ISETP.GE.AND P5, PT, R41, R0, PT ;  /* 0x000000002900720c */ /* 0x000fc40003fa6270 */
[----:B------:R-:W-:Y:S02]  /*2780*/  ISETP.GE.AND P3, PT, R41, R2, PT ;  /* 0x000000022900720c */ /* 0x000fe40003f66270 */
[----:B------:R-:W-:Y:S01]  /*2790*/  LOP3.LUT R41, R163, 0x10, RZ, 0xfc, !PT ;  /* 0x00000010a3297812 */ /* 0x000fe200078efcff */
[----:B------:R-:W-:Y:S01]  /*27a0*/  HMMA.16816.F32.BF16 R140, R36, R190, R140 ;  /* 0x000000be248c723c */ /* 0x000fe2000004188c */
[----:B------:R-:W-:Y:S02]  /*27b0*/  FSEL R51, R51, -INF , !P3 ;  /* 0xff80000033337808 */ /* 0x000fe40005800000 */
[----:B------:R-:W-:-:S05]  /*27c0*/  ISETP.GE.AND P3, PT, R41, R0, PT ;  /* 0x000000002900720c */ /* 0x000fca0003f66270 */
[C---:B------:R-:W-:Y:S08]  /*27d0*/  HMMA.16816.F32.BF16 R136, R36.reuse, R184, R136 ;  /* 0x000000b82488723c */ /* 0x040ff00000041888 */
[C---:B------:R-:W-:Y:S08]  /*27e0*/  HMMA.16816.F32.BF16 R132, R36.reuse, R186, R132 ;  /* 0x000000ba2484723c */ /* 0x040ff00000041884 */
[C---:B------:R-:W-:Y:S08]  /*27f0*/  HMMA.16816.F32.BF16 R128, R36.reuse, R180, R128 ;  /* 0x000000b42480723c */ /* 0x040ff00000041880 */
[C---:B------:R-:W-:Y:S08]  /*2800*/  HMMA.16816.F32.BF16 R124, R36.reuse, R182, R124 ;  /* 0x000000b6247c723c */ /* 0x040ff0000004187c */
[C---:B------:R-:W-:Y:S08]  /*2810*/  HMMA.16816.F32.BF16 R120, R36.reuse, R176, R120 ;  /* 0x000000b02478723c */ /* 0x040ff00000041878 */
[C---:B------:R-:W-:Y:S08]  /*2820*/  HMMA.16816.F32.BF16 R116, R36.reuse, R178, R116 ;  /* 0x000000b22474723c */ /* 0x040ff00000041874 */
[C---:B-----5:R-:W-:Y:S08]  /*2830*/  HMMA.16816.F32.BF16 R112, R36.reuse, R172, R112 ;  /* 0x000000ac2470723c */ /* 0x060ff00000041870 */
[C---:B------:R-:W-:Y:S08]  /*2840*/  HMMA.16816.F32.BF16 R108, R36.reuse, R174, R108 ;  /* 0x000000ae246c723c */ /* 0x040ff0000004186c */
[C---:B------:R-:W-:Y:S08]  /*2850*/  HMMA.16816.F32.BF16 R104, R36.reuse, R168, R104 ;  /* 0x000000a82468723c */ /* 0x040ff00000041868 */
[C---:B------:R-:W-:Y:S08]  /*2860*/  HMMA.16816.F32.BF16 R100, R36.reuse, R170, R100 ;  /* 0x000000aa2464723c */ /* 0x040ff00000041864 */
[C---:B------:R-:W-:Y:S08]  /*2870*/  HMMA.16816.F32.BF16 R96, R36.reuse, R164, R96 ;  /* 0x000000a42460723c */ /* 0x040ff00000041860 */
[----:B------:R-:W-:Y:S01]  /*2880*/  HMMA.16816.F32.BF16 R92, R36, R166, R92 ;  /* 0x000000a6245c723c */ /* 0x000fe2000004185c */
[----:B------:R-:W-:-:S02]  /*2890*/  FSEL R167, R49, -INF , !P5 ;  /* 0xff80000031a77808 */ /* 0x000fc40006800000 */
[----:B------:R-:W-:-:S05]  /*28a0*/  LOP3.LUT R49, R163, 0x20, RZ, 0xfc, !PT ;  /* 0x00000020a3317812 */ /* 0x000fca00078efcff */
[----:B------:R-:W-:Y:S01]  /*28b0*/  HMMA.16816.F32.BF16 R88, R36, R160, R88 ;  /* 0x000000a02458723c */ /* 0x000fe20000041858 */
[----:B------:R-:W-:-:S07]  /*28c0*/  FSEL R161, R50, -INF , !P6 ;  /* 0xff80000032a17808 */ /* 0x000fce0007000000 */
[C---:B------:R-:W-:Y:S08]  /*28d0*/  HMMA.16816.F32.BF16 R80, R36.reuse, R156, R80 ;  /* 0x0000009c2450723c */ /* 0x040ff00000041850 */
[C---:B------:R-:W-:Y:S08]  /*28e0*/  HMMA.16816.F32.BF16 R76, R36.reuse, R158, R76 ;  /* 0x0000009e244c723c */ /* 0x040ff0000004184c */
[C---:B------:R-:W-:Y:S08]  /*28f0*/  HMMA.16816.F32.BF16 R72, R36.reuse, R152, R72 ;  /* 0x000000982448723c */ /* 0x040ff00000041848 */
[C---:B------:R-:W-:Y:S08]  /*2900*/  HMMA.16816.F32.BF16 R68, R36.reuse, R154, R68 ;  /* 0x0000009a2444723c */ /* 0x040ff00000041844 */
[----:B------:R-:W-:Y:S01]  /*2910*/  HMMA.16816.F32.BF16 R32, R36, R42, R32 ;  /* 0x0000002a2420723c */ /* 0x000fe20000041820 */
[----:B------:R-:W-:-:S02]  /*2920*/  LOP3.LUT R37, R163, 0x8, RZ, 0xfc, !PT ;  /* 0x00000008a3257812 */ /* 0x000fc400078efcff */
[----:B------:R-:W-:Y:S02]  /*2930*/  LOP3.LUT R43, R163, 0x18, RZ, 0xfc, !PT ;  /* 0x00000018a32b7812 */ /* 0x000fe400078efcff */
[C---:B------:R-:W-:Y:S02]  /*2940*/  ISETP.GE.AND P1, PT, R37.reuse, R0, PT ;  /* 0x000000002500720c */ /* 0x040fe40003f26270 */
[----:B------:R-:W-:Y:S01]  /*2950*/  ISETP.GE.AND P4, PT, R37, R2, PT ;  /* 0x000000022500720c */ /* 0x000fe20003f86270 */
[----:B---3--:R-:W-:Y:S01]  /*2960*/  HMMA.16816.F32.BF16 R24, R28, R148, R24 ;  /* 0x000000941c18723c */ /* 0x008fe20000041818 */
[----:B------:R-:W-:Y:S02]  /*2970*/  LOP3.LUT R37, R163, 0x9, RZ, 0xfc, !PT ;  /* 0x00000009a3257812 */ /* 0x000fe400078efcff */
[----:B------:R-:W-:Y:S02]  /*2980*/  FSEL R169, R44, -INF , !P1 ;  /* 0xff8000002ca97808 */ /* 0x000fe40004800000 */
[----:B------:R-:W-:-:S02]  /*2990*/  ISETP.GE.AND P6, PT, R37, R0, PT ;  /* 0x000000002500720c */ /* 0x000fc40003fc6270 */
[-C--:B------:R-:W-:Y:S01]  /*29a0*/  ISETP.GE.AND P5, PT, R37, R2.reuse, PT ;  /* 0x000000022500720c */ /* 0x080fe20003fa6270 */
[C---:B------:R-:W-:Y:S01]  /*29b0*/  HMMA.16816.F32.BF16 R20, R28.reuse, R150, R20 ;  /* 0x000000961c14723c */ /* 0x040fe20000041814 */
[----:B------:R-:W2:Y:S01]  /*29c0*/  LDSM.16.M88.4 R36, [R197+0x3800] ;  /* 0x00380000c524783b */ /* 0x000ea20000000200 */
[----:B------:R-:W-:Y:S02]  /*29d0*/  ISETP.GE.AND P1, PT, R41, R2, PT ;  /* 0x000000022900720c */ /* 0x000fe40003f26270 */
[----:B------:R-:W-:Y:S02]  /*29e0*/  LOP3.LUT R41, R163, 0x11, RZ, 0xfc, !PT ;  /* 0x00000011a3297812 */ /* 0x000fe400078efcff */
[----:B------:R-:W-:Y:S02]  /*29f0*/  FSEL R165, R46, -INF , !P4 ;  /* 0xff8000002ea57808 */ /* 0x000fe40006000000 */
[----:B------:R-:W-:Y:S01]  /*2a00*/  FSEL R171, R45, -INF , !P6 ;  /* 0xff8000002dab7808 */ /* 0x000fe20007000000 */
[----:B-1----:R-:W-:Y:S01]  /*2a10*/  HMMA.16816.F32.BF16 R16, R28, R52, R16 ;  /* 0x000000341c10723c */ /* 0x002fe20000041810 */
[----:B------:R-:W-:-:S02]  /*2a20*/  ISETP.GE.AND P4, PT, R41, R0, PT ;  /* 0x000000002900720c */ /* 0x000fc40003f86270 */
[----:B------:R-:W-:Y:S02]  /*2a30*/  ISETP.GE.AND P6, PT, R41, R2, PT ;  /* 0x000000022900720c */ /* 0x000fe40003fc6270 */
[----:B------:R-:W-:Y:S02]  /*2a40*/  LOP3.LUT R41, R163, 0x19, RZ, 0xfc, !PT ;  /* 0x00000019a3297812 */ /* 0x000fe400078efcff */
[----:B------:R-:W-:Y:S01]  /*2a50*/  FSEL R47, R47, -INF , !P5 ;  /* 0xff8000002f2f7808 */ /* 0x000fe20006800000 */
[----:B------:R-:W-:Y:S01]  /*2a60*/  HMMA.16816.F32.BF16 R12, R28, R54, R12 ;  /* 0x000000361c0c723c */ /* 0x000fe2000004180c */
[----:B------:R-:W-:Y:S02]  /*2a70*/  FSEL R173, R24, -INF , !P3 ;  /* 0xff80000018ad7808 */ /* 0x000fe40005800000 */
[----:B------:R-:W-:Y:S02]  /*2a80*/  FSEL R52, R26, -INF , !P1 ;  /* 0xff8000001a347808 */ /* 0x000fe40004800000 */
[----:B------:R-:W-:-:S02]  /*2a90*/  FSEL R53, R25, -INF , !P4 ;  /* 0xff80000019357808 */ /* 0x000fc40006000000 */
[C---:B------:R-:W-:Y:S02]  /*2aa0*/  ISETP.GE.AND P5, PT, R43.reuse, R0, PT ;  /* 0x000000002b00720c */ /* 0x040fe40003fa6270 */
[----:B------:R-:W-:Y:S02]  /*2ab0*/  ISETP.GE.AND P3, PT, R43, R2, PT ;  /* 0x000000022b00720c */ /* 0x000fe40003f66270 */
[C---:B------:R-:W-:Y:S02]  /*2ac0*/  ISETP.GE.AND P1, PT, R41.reuse, R0, PT ;  /* 0x000000002900720c */ /* 0x040fe40003f26270 */
[----:B------:R-:W-:Y:S02]  /*2ad0*/  ISETP.GE.AND P4, PT, R41, R2, PT ;  /* 0x000000022900720c */ /* 0x000fe40003f86270 */
[----:B------:R-:W1:Y:S01]  /*2ae0*/  LDSM.16.M88.4 R40, [R197+0x4000] ;  /* 0x00400000c528783b */ /* 0x000e620000000200 */
[----:B------:R-:W-:Y:S02]  /*2af0*/  LOP3.LUT R25, R163, 0x21, RZ, 0xfc, !PT ;  /* 0x00000021a3197812 */ /* 0x000fe400078efcff */
[----:B------:R-:W-:-:S02]  /*2b00*/  FSEL R45, R20, -INF , !P5 ;  /* 0xff800000142d7808 */ /* 0x000fc40006800000 */
[----:B------:R-:W-:Y:S02]  /*2b10*/  FSEL R46, R22, -INF , !P3 ;  /* 0xff800000162e7808 */ /* 0x000fe40005800000 */
[----:B------:R-:W-:Y:S02]  /*2b20*/  FSEL R54, R21, -INF , !P1 ;  /* 0xff80000015367808 */ /* 0x000fe40004800000 */
[----:B------:R-:W-:Y:S01]  /*2b30*/  ISETP.GE.AND P5, PT, R49, R2, PT ;  /* 0x000000023100720c */ /* 0x000fe20003fa6270 */
[----:B--2---:R-:W-:Y:S01]  /*2b40*/  HMMA.16816.F32.BF16 R8, R28, R36, R8 ;  /* 0x000000241c08723c */ /* 0x004fe20000041808 */
[----:B------:R-:W-:Y:S02]  /*2b50*/  ISETP.GE.AND P3, PT, R25, R0, PT ;  /* 0x000000001900720c */ /* 0x000fe40003f66270 */
[----:B------:R-:W-:Y:S02]  /*2b60*/  LOP3.LUT R21, R163, 0x29, RZ, 0xfc, !PT ;  /* 0x00000029a3157812 */ /* 0x000fe400078efcff */
[----:B------:R-:W-:-:S02]  /*2b70*/  FSEL R44, R27, -INF , !P6 ;  /* 0xff8000001b2c7808 */ /* 0x000fc40007000000 */
[-C--:B------:R-:W-:Y:S01]  /*2b80*/  ISETP.GE.AND P6, PT, R49, R0.reuse, PT ;  /* 0x000000003100720c */ /* 0x080fe20003fc6270 */
[----:B------:R-:W-:Y:S01]  /*2b90*/  HMMA.16816.F32.BF16 R4, R28, R38, R4 ;  /* 0x000000261c04723c */ /* 0x000fe20000041804 */
[----:B------:R-:W-:Y:S02]  /*2ba0*/  FSEL R153, R18, -INF , !P5 ;  /* 0xff80000012997808 */ /* 0x000fe40006800000 */
[----:B------:R-:W-:Y:S02]  /*2bb0*/  FSEL R159, R17, -INF , !P3 ;  /* 0xff800000119f7808 */ /* 0x000fe40005800000 */
[----:B------:R-:W-:Y:S02]  /*2bc0*/  FSEL R49, R23, -INF , !P4 ;  /* 0xff80000017317808 */ /* 0x000fe40006000000 */
[C---:B------:R-:W-:Y:S02]  /*2bd0*/  ISETP.GE.AND P5, PT, R21.reuse, R0, PT ;  /* 0x000000001500720c */ /* 0x040fe40003fa6270 */
[----:B------:R-:W-:-:S02]  /*2be0*/  ISETP.GE.AND P3, PT, R21, R2, PT ;  /* 0x000000021500720c */ /* 0x000fc40003f66270 */
[----:B------:R-:W2:Y:S01]  /*2bf0*/  LDSM.16.M88.4 R20, [R197+0x4800] ;  /* 0x00480000c514783b */ /* 0x000ea20000000200 */
[----:B------:R-:W-:Y:S02]  /*2c00*/  LOP3.LUT R27, R163, 0x28, RZ, 0xfc, !PT ;  /* 0x00000028a31b7812 */ /* 0x000fe400078efcff */
[----:B------:R-:W-:Y:S02]  /*2c10*/  FSEL R50, R16, -INF , !P6 ;  /* 0xff80000010327808 */ /* 0x000fe40007000000 */
[----:B------:R-:W-:Y:S02]  /*2c20*/  ISETP.GE.AND P1, PT, R25, R2, PT ;  /* 0x000000021900720c */ /* 0x000fe40003f26270 */
[C---:B------:R-:W-:Y:S02]  /*2c30*/  ISETP.GE.AND P4, PT, R27.reuse, R0, PT ;  /* 0x000000001b00720c */ /* 0x040fe40003f86270 */
[----:B------:R-:W-:Y:S02]  /*2c40*/  ISETP.GE.AND P6, PT, R27, R2, PT ;  /* 0x000000021b00720c */ /* 0x000fe40003fc6270 */
[C---:B------:R-:W-:Y:S01]  /*2c50*/  LOP3.LUT R25, R163.reuse, 0x30, RZ, 0xfc, !PT ;  /* 0x00000030a3197812 */ /* 0x040fe200078efcff */
[----:B-1----:R-:W-:Y:S01]  /*2c60*/  HMMA.16816.F32.BF16 R144, R28, R40, R144 ;  /* 0x000000281c90723c */ /* 0x002fe20000041890 */
[----:B------:R-:W-:-:S02]  /*2c70*/  LOP3.LUT R17, R163, 0x31, RZ, 0xfc, !PT ;  /* 0x00000031a3117812 */ /* 0x000fc400078efcff */
[----:B------:R-:W-:Y:S02]  /*2c80*/  FSEL R157, R12, -INF , !P4 ;  /* 0xff8000000c9d7808 */ /* 0x000fe40006000000 */
[----:B------:R-:W-:Y:S02]  /*2c90*/  FSEL R151, R14, -INF , !P6 ;  /* 0xff8000000e977808 */ /* 0x000fe40007000000 */
[----:B------:R-:W-:Y:S01]  /*2ca0*/  FSEL R155, R13, -INF , !P5 ;  /* 0xff8000000d9b7808 */ /* 0x000fe20006800000 */
[----:B------:R-:W-:Y:S01]  /*2cb0*/  HMMA.16816.F32.BF16 R140, R28, R42, R140 ;  /* 0x0000002a1c8c723c */ /* 0x000fe2000004188c */
[----:B------:R-:W-:Y:S02]  /*2cc0*/  ISETP.GE.AND P4, PT, R25, R2, PT ;  /* 0x000000021900720c */ /* 0x000fe40003f86270 */
[----:B------:R-:W-:Y:S02]  /*2cd0*/  ISETP.GE.AND P6, PT, R17, R0, PT ;  /* 0x000000001100720c */ /* 0x000fe40003fc6270 */
[----:B------:R-:W-:-:S02]  /*2ce0*/  LOP3.LUT R13, R163, 0x39, RZ, 0xfc, !PT ;  /* 0x00000039a30d7812 */ /* 0x000fc400078efcff */
[----:B------:R-:W-:Y:S02]  /*2cf0*/  FSEL R148, R10, -INF , !P4 ;  /* 0xff8000000a947808 */ /* 0x000fe40006000000 */
[----:B------:R-:W-:Y:S02]  /*2d00*/  FSEL R248, R9, -INF , !P6 ;  /* 0xff80000009f87808 */ /* 0x000fe40007000000 */
[----:B------:R-:W-:Y:S02]  /*2d10*/  FSEL R252, R15, -INF , !P3 ;  /* 0xff8000000ffc7808 */ /* 0x000fe40005800000 */
[C---:B------:R-:W-:Y:S02]  /*2d20*/  ISETP.GE.AND P4, PT, R13.reuse, R0, PT ;  /* 0x000000000d00720c */ /* 0x040fe40003f86270 */
[----:B------:R-:W-:Y:S02]  /*2d30*/  ISETP.GE.AND P6, PT, R13, R2, PT ;  /* 0x000000020d00720c */ /* 0x000fe40003fc6270 */
[----:B------:R-:W1:Y:S01]  /*2d40*/  LDSM.16.M88.4 R12, [R197+0x5000] ;  /* 0x00500000c50c783b */ /* 0x000e620000000200 */
[----:B------:R-:W-:-:S02]  /*2d50*/  FSEL R149, R19, -INF , !P1 ;  /* 0xff80000013957808 */ /* 0x000fc40004800000 */
[----:B------:R-:W-:Y:S01]  /*2d60*/  ISETP.GE.AND P1, PT, R25, R0, PT ;  /* 0x000000001900720c */ /* 0x000fe20003f26270 */
[C---:B--2---:R-:W-:Y:S01]  /*2d70*/  HMMA.16816.F32.BF16 R136, R28.reuse, R20, R136 ;  /* 0x000000141c88723c */ /* 0x044fe20000041888 */
[----:B------:R-:W-:Y:S02]  /*2d80*/  LOP3.LUT R19, R163, 0x38, RZ, 0xfc, !PT ;  /* 0x00000038a3137812 */ /* 0x000fe400078efcff */
[----:B------:R-:W-:Y:S02]  /*2d90*/  FSEL R250, R8, -INF , !P1 ;  /* 0xff80000008fa7808 */ /* 0x000fe40004800000 */
[----:B------:R-:W-:Y:S02]  /*2da0*/  ISETP.GE.AND P5, PT, R17, R2, PT ;  /* 0x000000021100720c */ /* 0x000fe40003fa6270 */
[C---:B------:R-:W-:Y:S01]  /*2db0*/  ISETP.GE.AND P3, PT, R19.reuse, R0, PT ;  /* 0x000000001300720c */ /* 0x040fe20003f66270 */
[----:B------:R-:W-:Y:S01]  /*2dc0*/  HMMA.16816.F32.BF16 R132, R28, R22, R132 ;  /* 0x000000161c84723c */ /* 0x000fe20000041884 */
[----:B------:R-:W-:-:S02]  /*2dd0*/  ISETP.GE.AND P1, PT, R19, R2, PT ;  /* 0x000000021300720c */ /* 0x000fc40003f26270 */
[C---:B------:R-:W-:Y:S02]  /*2de0*/  LOP3.LUT R17, R163.reuse, 0x40, RZ, 0xfc, !PT ;  /* 0x00000040a3117812 */ /* 0x040fe400078efcff */
[----:B------:R-:W-:Y:S02]  /*2df0*/  LOP3.LUT R9, R163, 0x41, RZ, 0xfc, !PT ;  /* 0x00000041a3097812 */ /* 0x000fe400078efcff */
[----:B------:R-:W-:Y:S02]  /*2e00*/  FSEL R246, R4, -INF , !P3 ;  /* 0xff80000004f67808 */ /* 0x000fe40005800000 */
[----:B------:R-:W-:Y:S02]  /*2e10*/  FSEL R242, R6, -INF , !P1 ;  /* 0xff80000006f27808 */ /* 0x000fe40004800000 */
[----:B------:R-:W-:Y:S02]  /*2e20*/  FSEL R244, R5, -INF , !P4 ;  /* 0xff80000005f47808 */ /* 0x000fe40006000000 */
[----:B------:R-:W-:-:S02]  /*2e30*/  ISETP.GE.AND P3, PT, R17, R2, PT ;  /* 0x000000021100720c */ /* 0x000fc40003f66270 */
[----:B------:R-:W-:Y:S02]  /*2e40*/  ISETP.GE.AND P1, PT, R9, R0, PT ;  /* 0x000000000900720c */ /* 0x000fe40003f26270 */
[----:B------:R-:W-:Y:S02]  /*2e50*/  LOP3.LUT R5, R163, 0x49, RZ, 0xfc, !PT ;  /* 0x00000049a3057812 */ /* 0x000fe400078efcff */
[----:B------:R-:W-:Y:S02]  /*2e60*/  FSEL R150, R11, -INF , !P5 ;  /* 0xff8000000b967808 */ /* 0x000fe40006800000 */
[----:B------:R-:W-:Y:S02]  /*2e70*/  LOP3.LUT R11, R163, 0x48, RZ, 0xfc, !PT ;  /* 0x00000048a30b7812 */ /* 0x000fe400078efcff */
[----:B------:R-:W-:Y:S02]  /*2e80*/  FSEL R158, R146, -INF , !P3 ;  /* 0xff800000929e7808 */ /* 0x000fe40005800000 */
[----:B------:R-:W-:-:S02]  /*2e90*/  FSEL R154, R145, -INF , !P1 ;  /* 0xff800000919a7808 */ /* 0x000fc40004800000 */
[----:B------:R-:W-:Y:S01]  /*2ea0*/  FSEL R240, R7, -INF , !P6 ;  /* 0xff80000007f07808 */ /* 0x000fe20007000000 */
[C---:B-1----:R-:W-:Y:S01]  /*2eb0*/  HMMA.16816.F32.BF16 R128, R28.reuse, R12, R128 ;  /* 0x0000000c1c80723c */ /* 0x042fe20000041880 */
[C---:B------:R-:W-:Y:S02]  /*2ec0*/  ISETP.GE.AND P3, PT, R5.reuse, R0, PT ;  /* 0x000000000500720c */ /* 0x040fe40003f66270 */
[----:B------:R-:W-:Y:S02]  /*2ed0*/  ISETP.GE.AND P1, PT, R5, R2, PT ;  /* 0x000000020500720c */ /* 0x000fe40003f26270 */
[----:B------:R-:W1:Y:S01]  /*2ee0*/  LDSM.16.M88.4 R4, [R197+0x5800] ;  /* 0x00580000c504783b */ /* 0x000e620000000200 */
[----:B------:R-:W-:Y:S02]  /*2ef0*/  ISETP.GE.AND P5, PT, R17, R0, PT ;  /* 0x000000001100720c */ /* 0x000fe40003fa6270 */
[----:B------:R-:W-:Y:S01]  /*2f00*/  ISETP.GE.AND P4, PT, R9, R2, PT ;  /* 0x000000020900720c */ /* 0x000fe20003f86270 */
[----:B------:R-:W-:Y:S01]  /*2f10*/  HMMA.16816.F32.BF16 R124, R28, R14, R124 ;  /* 0x0000000e1c7c723c */ /* 0x000fe2000004187c */
[----:B------:R-:W-:-:S02]  /*2f20*/  ISETP.GE.AND P6, PT, R11, R0, PT ;  /* 0x000000000b00720c */ /* 0x000fc40003fc6270 */
[----:B------:R-:W-:Y:S02]  /*2f30*/  LOP3.LUT R9, R163, 0x50, RZ, 0xfc, !PT ;  /* 0x00000050a3097812 */ /* 0x000fe400078efcff */
[----:B------:R-:W-:Y:S02]  /*2f40*/  FSEL R236, R144, -INF , !P5 ;  /* 0xff80000090ec7808 */ /* 0x000fe40006800000 */
[----:B------:R-:W-:Y:S02]  /*2f50*/  FSEL R220, R147, -INF , !P4 ;  /* 0xff80000093dc7808 */ /* 0x000fe40006000000 */
[----:B------:R-:W-:Y:S02]  /*2f60*/  FSEL R156, R140, -INF , !P6 ;  /* 0xff8000008c9c7808 */ /* 0x000fe40007000000 */
[----:B------:R-:W-:Y:S02]  /*2f70*/  ISETP.GE.AND P5, PT, R11, R2, PT ;  /* 0x000000020b00720c */ /* 0x000fe40003fa6270 */
[----:B------:R-:W-:-:S02]  /*2f80*/  ISETP.GE.AND P4, PT, R9, R0, PT ;  /* 0x000000000900720c */ /* 0x000fc40003f86270 */
[----:B------:R-:W-:Y:S02]  /*2f90*/  ISETP.GE.AND P6, PT, R9, R2, PT ;  /* 0x000000020900720c */ /* 0x000fe40003fc6270 */
[----:B------:R-:W-:Y:S02]  /*2fa0*/  LOP3.LUT R9, R163, 0x51, RZ, 0xfc, !PT ;  /* 0x00000051a3097812 */ /* 0x000fe400078efcff */
[----:B------:R-:W-:Y:S02]  /*2fb0*/  FSEL R222, R142, -INF , !P5 ;  /* 0xff8000008ede7808 */ /* 0x000fe40006800000 */
[----:B------:R-:W-:Y:S02]  /*2fc0*/  FSEL R224, R141, -INF , !P3 ;  /* 0xff8000008de07808 */ /* 0x000fe40005800000 */
[C---:B------:R-:W-:Y:S02]  /*2fd0*/  ISETP.GE.AND P5, PT, R9.reuse, R0, PT ;  /* 0x000000000900720c */ /* 0x040fe40003fa6270 */
[----:B------:R-:W-:-:S02]  /*2fe0*/  ISETP.GE.AND P3, PT, R9, R2, PT ;  /* 0x000000020900720c */ /* 0x000fc40003f66270 */
[C---:B------:R-:W-:Y:S02]  /*2ff0*/  LOP3.LUT R11, R163.reuse, 0x58, RZ, 0xfc, !PT ;  /* 0x00000058a30b7812 */ /* 0x040fe400078efcff */
[----:B------:R-:W-:Y:S02]  /*3000*/  LOP3.LUT R9, R163, 0x59, RZ, 0xfc, !PT ;  /* 0x00000059a3097812 */ /* 0x000fe400078efcff */
[----:B------:R-:W-:Y:S02]  /*3010*/  FSEL R162, R143, -INF , !P1 ;  /* 0xff8000008fa27808 */ /* 0x000fe40004800000 */
[----:B------:R-:W-:Y:S02]  /*3020*/  FSEL R166, R136, -INF , !P4 ;  /* 0xff80000088a67808 */ /* 0x000fe40006000000 */
[----:B------:R-:W-:Y:S01]  /*3030*/  FSEL R214, R138, -INF , !P6 ;  /* 0xff8000008ad67808 */ /* 0x000fe20007000000 */
[----:B-1----:R-:W-:Y:S01]  /*3040*/  HMMA.16816.F32.BF16 R120, R28, R4, R120 ;  /* 0x000000041c78723c */ /* 0x002fe20000041878 */
[----:B------:R-:W-:-:S02]  /*3050*/  FSEL R218, R137, -INF , !P5 ;  /* 0xff80000089da7808 */ /* 0x000fc40006800000 */
[C---:B------:R-:W-:Y:S02]  /*3060*/  ISETP.GE.AND P1, PT, R11.reuse, R0, PT ;  /* 0x000000000b00720c */ /* 0x040fe40003f26270 */
[----:B------:R-:W-:Y:S02]  /*3070*/  ISETP.GE.AND P4, PT, R11, R2, PT ;  /* 0x000000020b00720c */ /* 0x000fe40003f86270 */
[C---:B------:R-:W-:Y:S01]  /*3080*/  ISETP.GE.AND P6, PT, R9.reuse, R0, PT ;  /* 0x000000000900720c */ /* 0x040fe20003fc6270 */
[----:B------:R-:W-:Y:S01]  /*3090*/  HMMA.16816.F32.BF16 R116, R28, R6, R116 ;  /* 0x000000061c74723c */ /* 0x000fe20000041874 */
[----:B------:R-:W-:Y:S02]  /*30a0*/  ISETP.GE.AND P5, PT, R9, R2, PT ;  /* 0x000000020900720c */ /* 0x000fe40003fa6270 */
[----:B------:R-:W1:Y:S01]  /*30b0*/  LDSM.16.M88.4 R8, [R197+0x6000] ;  /* 0x00600000c508783b */ /* 0x000e620000000200 */
[----:B------:R-:W-:Y:S02]  /*30c0*/  LOP3.LUT R13, R163, 0x60, RZ, 0xfc, !PT ;  /* 0x00000060a30d7812 */ /* 0x000fe400078efcff */
[----:B------:R-:W-:-:S02]  /*30d0*/  FSEL R170, R139, -INF , !P3 ;  /* 0xff8000008baa7808 */ /* 0x000fc40005800000 */
[----:B------:R-:W-:Y:S02]  /*30e0*/  FSEL R216, R132, -INF , !P1 ;  /* 0xff80000084d87808 */ /* 0x000fe40004800000 */
[C---:B------:R-:W-:Y:S02]  /*30f0*/  ISETP.GE.AND P3, PT, R13.reuse, R0, PT ;  /* 0x000000000d00720c */ /* 0x040fe40003f66270 */
[----:B------:R-:W-:Y:S02]  /*3100*/  ISETP.GE.AND P1, PT, R13, R2, PT ;  /* 0x000000020d00720c */ /* 0x000fe40003f26270 */
[----:B------:R-:W-:Y:S02]  /*3110*/  LOP3.LUT R13, R163, 0x61, RZ, 0xfc, !PT ;  /* 0x00000061a30d7812 */ /* 0x000fe400078efcff */
[----:B------:R-:W-:Y:S02]  /*3120*/  FSEL R212, R134, -INF , !P4 ;  /* 0xff80000086d47808 */ /* 0x000fe40006000000 */
[----:B------:R-:W-:-:S02]  /*3130*/  FSEL R168, R133, -INF , !P6 ;  /* 0xff80000085a87808 */ /* 0x000fc40007000000 */
[C---:B------:R-:W-:Y:S02]  /*3140*/  ISETP.GE.AND P4, PT, R13.reuse, R0, PT ;  /* 0x000000000d00720c */ /* 0x040fe40003f86270 */
[----:B------:R-:W-:Y:S02]  /*3150*/  ISETP.GE.AND P6, PT, R13, R2, PT ;  /* 0x000000020d00720c */ /* 0x000fe40003fc6270 */
[C---:B------:R-:W-:Y:S02]  /*3160*/  LOP3.LUT R15, R163.reuse, 0x68, RZ, 0xfc, !PT ;  /* 0x00000068a30f7812 */ /* 0x040fe400078efcff */
[----:B------:R-:W-:Y:S02]  /*3170*/  LOP3.LUT R13, R163, 0x69, RZ, 0xfc, !PT ;  /* 0x00000069a30d7812 */ /* 0x000fe400078efcff */
[----:B------:R-:W-:Y:S02]  /*3180*/  FSEL R172, R135, -INF , !P5 ;  /* 0xff80000087ac7808 */ /* 0x000fe40006800000 */
[----:B------:R-:W-:-:S02]  /*3190*/  FSEL R176, R128, -INF , !P3 ;  /* 0xff80000080b07808 */ /* 0x000fc40005800000 */
[----:B------:R-:W-:Y:S02]  /*31a0*/  FSEL R206, R130, -INF , !P1 ;  /* 0xff80000082ce7808 */ /* 0x000fe40004800000 */
[----:B------:R-:W-:Y:S02]  /*31b0*/  FSEL R210, R129, -INF , !P4 ;  /* 0xff80000081d27808 */ /* 0x000fe40006000000 */
[C---:B------:R-:W-:Y:S02]  /*31c0*/  ISETP.GE.AND P5, PT, R15.reuse, R0, PT ;  /* 0x000000000f00720c */ /* 0x040fe40003fa6270 */
[----:B------:R-:W-:Y:S02]  /*31d0*/  ISETP.GE.AND P3, PT, R15, R2, PT ;  /* 0x000000020f00720c */ /* 0x000fe40003f66270 */
[C---:B------:R-:W-:Y:S02]  /*31e0*/  ISETP.GE.AND P1, PT, R13.reuse, R0, PT ;  /* 0x000000000d00720c */ /* 0x040fe40003f26270 */
[----:B------:R-:W-:Y:S01]  /*31f0*/  ISETP.GE.AND P4, PT, R13, R2, PT ;  /* 0x000000020d00720c */ /* 0x000fe20003f86270 */
[----:B-1----:R-:W-:Y:S01]  /*3200*/  HMMA.16816.F32.BF16 R112, R28, R8, R112 ;  /* 0x000000081c70723c */ /* 0x002fe20000041870 */
[----:B------:R-:W1:Y:S01]  /*3210*/  LDSM.16.M88.4 R12, [R197+0x6800] ;  /* 0x00680000c50c783b */ /* 0x000e620000000200 */
[----:B------:R-:W-:-:S02]  /*3220*/  LOP3.LUT R5, R163, 0x70, RZ, 0xfc, !PT ;  /* 0x00000070a3057812 */ /* 0x000fc400078efcff */
[----:B------:R-:W-:Y:S02]  /*3230*/  FSEL R188, R131, -INF , !P6 ;  /* 0xff80000083bc7808 */ /* 0x000fe40007000000 */
[----:B------:R-:W-:Y:S02]  /*3240*/  FSEL R208, R124, -INF , !P5 ;  /* 0xff8000007cd07808 */ /* 0x000fe40006800000 */
[C---:B------:R-:W-:Y:S01]  /*3250*/  ISETP.GE.AND P6, PT, R5.reuse, R0, PT ;  /* 0x000000000500720c */ /* 0x040fe20003fc6270 */
[----:B------:R-:W-:Y:S01]  /*3260*/  HMMA.16816.F32.BF16 R108, R28, R10, R108 ;  /* 0x0000000a1c6c723c */ /* 0x000fe2000004186c */
[----:B------:R-:W-:Y:S02]  /*3270*/  ISETP.GE.AND P5, PT, R5, R2, PT ;  /* 0x000000020500720c */ /* 0x000fe40003fa6270 */
[----:B------:R-:W-:Y:S02]  /*3280*/  LOP3.LUT R5, R163, 0x71, RZ, 0xfc, !PT ;  /* 0x00000071a3057812 */ /* 0x000fe400078efcff */
[----:B------:R-:W-:-:S02]  /*3290*/  FSEL R204, R126, -INF , !P3 ;  /* 0xff8000007ecc7808 */ /* 0x000fc40005800000 */
[----:B------:R-:W-:Y:S02]  /*32a0*/  FSEL R184, R125, -INF , !P1 ;  /* 0xff8000007db87808 */ /* 0x000fe40004800000 */
[C---:B------:R-:W-:Y:S02]  /*32b0*/  ISETP.GE.AND P3, PT, R5.reuse, R0, PT ;  /* 0x000000000500720c */ /* 0x040fe40003f66270 */
[----:B------:R-:W-:Y:S02]  /*32c0*/  ISETP.GE.AND P1, PT, R5, R2, PT ;  /* 0x000000020500720c */ /* 0x000fe40003f26270 */
[C---:B------:R-:W-:Y:S02]  /*32d0*/  LOP3.LUT R7, R163.reuse, 0x78, RZ, 0xfc, !PT ;  /* 0x00000078a3077812 */ /* 0x040fe400078efcff */
[----:B------:R-:W-:Y:S02]  /*32e0*/  LOP3.LUT R5, R163, 0x79, RZ, 0xfc, !PT ;  /* 0x00000079a3057812 */ /* 0x000fe400078efcff */
[----:B------:R-:W-:-:S02]  /*32f0*/  FSEL R202, R127, -INF , !P4 ;  /* 0xff8000007fca7808 */ /* 0x000fc40006000000 */
[----:B------:R-:W-:Y:S02]  /*3300*/  FSEL R200, R120, -INF , !P6 ;  /* 0xff80000078c87808 */ /* 0x000fe40007000000 */
[----:B------:R-:W-:Y:S02]  /*3310*/  FSEL R186, R122, -INF , !P5 ;  /* 0xff8000007aba7808 */ /* 0x000fe40006800000 */
[----:B------:R-:W-:Y:S02]  /*3320*/  FSEL R198, R121, -INF , !P3 ;  /* 0xff80000079c67808 */ /* 0x000fe40005800000 */
[C---:B------:R-:W-:Y:S02]  /*3330*/  ISETP.GE.AND P4, PT, R7.reuse, R0, PT ;  /* 0x000000000700720c */ /* 0x040fe40003f86270 */
[----:B------:R-:W-:Y:S02]  /*3340*/  ISETP.GE.AND P6, PT, R7, R2, PT ;  /* 0x000000020700720c */ /* 0x000fe40003fc6270 */
[----:B------:R-:W-:-:S02]  /*3350*/  ISETP.GE.AND P5, PT, R5, R0, PT ;  /* 0x000000000500720c */ /* 0x000fc40003fa6270 */
[----:B------:R-:W-:Y:S01]  /*3360*/  ISETP.GE.AND P3, PT, R5, R2, PT ;  /* 0x000000020500720c */ /* 0x000fe20003f66270 */
[C---:B-1----:R-:W-:Y:S01]  /*3370*/  HMMA.16816.F32.BF16 R16, R28.reuse, R12, R104 ;  /* 0x0000000c1c10723c */ /* 0x042fe20000041868 */
[----:B------:R-:W1:Y:S01]  /*3380*/  LDSM.16.M88.4 R4, [R197+0x7000] ;  /* 0x00700000c504783b */ /* 0x000e620000000200 */
[----:B------:R-:W-:Y:S02]  /*3390*/  LOP3.LUT R9, R163, 0x80, RZ, 0xfc, !PT ;  /* 0x00000080a3097812 */ /* 0x000fe400078efcff */
[----:B------:R-:W-:Y:S02]  /*33a0*/  FSEL R180, R123, -INF , !P1 ;  /* 0xff8000007bb47808 */ /* 0x000fe40004800000 */
[----:B------:R-:W-:Y:S02]  /*33b0*/  FSEL R194, R116, -INF , !P4 ;  /* 0xff80000074c27808 */ /* 0x000fe40006000000 */
[C---:B------:R-:W-:Y:S01]  /*33c0*/  ISETP.GE.AND P1, PT, R9.reuse, R0, PT ;  /* 0x000000000900720c */ /* 0x040fe20003f26270 */
[----:B------:R-:W-:Y:S01]  /*33d0*/  HMMA.16816.F32.BF16 R20, R28, R14, R100 ;  /* 0x0000000e1c14723c */ /* 0x000fe20000041864 */
[----:B------:R-:W-:-:S02]  /*33e0*/  ISETP.GE.AND P4, PT, R9, R2, PT ;  /* 0x000000020900720c */ /* 0x000fc40003f86270 */
[----:B------:R-:W-:Y:S02]  /*33f0*/  LOP3.LUT R9, R163, 0x81, RZ, 0xfc, !PT ;  /* 0x00000081a3097812 */ /* 0x000fe400078efcff */
[----:B------:R-:W-:Y:S02]  /*3400*/  FSEL R182, R118, -INF , !P6 ;  /* 0xff80000076b67808 */ /* 0x000fe40007000000 */
[----:B------:R-:W-:Y:S02]  /*3410*/  FSEL R190, R117, -INF , !P5 ;  /* 0xff80000075be7808 */ /* 0x000fe40006800000 */
[C---:B------:R-:W-:Y:S02]  /*3420*/  ISETP.GE.AND P6, PT, R9.reuse, R0, PT ;  /* 0x000000000900720c */ /* 0x040fe40003fc6270 */
[----:B------:R-:W-:Y:S02]  /*3430*/  ISETP.GE.AND P5, PT, R9, R2, PT ;  /* 0x000000020900720c */ /* 0x000fe40003fa6270 */
[----:B------:R-:W-:-:S02]  /*3440*/  LOP3.LUT R11, R163, 0x88, RZ, 0xfc, !PT ;  /* 0x00000088a30b7812 */ /* 0x000fc400078efcff */
[----:B------:R-:W-:Y:S02]  /*3450*/  LOP3.LUT R9, R163, 0x89, RZ, 0xfc, !PT ;  /* 0x00000089a3097812 */ /* 0x000fe400078efcff */
[----:B------:R-:W-:Y:S02]  /*3460*/  FSEL R178, R119, -INF , !P3 ;  /* 0xff80000077b27808 */ /* 0x000fe40005800000 */
[----:B------:R-:W-:Y:S02]  /*3470*/  FSEL R174, R112, -INF , !P1 ;  /* 0xff80000070ae7808 */ /* 0x000fe40004800000 */
[----:B------:R-:W-:Y:S02]  /*3480*/  FSEL R105, R114, -INF , !P4 ;  /* 0xff80000072697808 */ /* 0x000fe40006000000 */
[----:B------:R-:W-:Y:S02]  /*3490*/  FSEL R164, R113, -INF , !P6 ;  /* 0xff80000071a47808 */ /* 0x000fe40007000000 */
[----:B------:R-:W-:-:S02]  /*34a0*/  ISETP.GE.AND P3, PT, R11, R0, PT ;  /* 0x000000000b00720c */ /* 0x000fc40003f66270 */
[----:B------:R-:W-:Y:S02]  /*34b0*/  ISETP.GE.AND P1, PT, R11, R2, PT ;  /* 0x000000020b00720c */ /* 0x000fe40003f26270 */
[C---:B------:R-:W-:Y:S02]  /*34c0*/  ISETP.GE.AND P4, PT, R9.reuse, R0, PT ;  /* 0x000000000900720c */ /* 0x040fe40003f86270 */
[----:B------:R-:W-:Y:S01]  /*34d0*/  ISETP.GE.AND P6, PT, R9, R2, PT ;  /* 0x000000020900720c */ /* 0x000fe20003fc6270 */
[----:B-1----:R-:W-:Y:S01]  /*34e0*/  HMMA.16816.F32.BF16 R24, R28, R4, R96 ;  /* 0x000000041c18723c */ /* 0x002fe20000041860 */
[----:B------:R-:W1:Y:S01]  /*34f0*/  LDSM.16.M88.4 R8, [R197+0x7800] ;  /* 0x00780000c508783b */ /* 0x000e620000000200 */
[----:B------:R-:W-:Y:S02]  /*3500*/  LOP3.LUT R13, R163, 0x90, RZ, 0xfc, !PT ;  /* 0x00000090a30d7812 */ /* 0x000fe400078efcff */
[----:B------:R-:W-:Y:S02]  /*3510*/  FSEL R104, R115, -INF , !P5 ;  /* 0xff80000073687808 */ /* 0x000fe40006800000 */
[----:B------:R-:W-:-:S02]  /*3520*/  FSEL R160, R108, -INF , !P3 ;  /* 0xff8000006ca07808 */ /* 0x000fc40005800000 */
[C---:B------:R-:W-:Y:S02]  /*3530*/  ISETP.GE.AND P5, PT, R13.reuse, R0, PT ;  /* 0x000000000d00720c */ /* 0x040fe40003fa6270 */
[----:B------:R-:W-:Y:S02]  /*3540*/  ISETP.GE.AND P3, PT, R13, R2, PT ;  /* 0x000000020d00720c */ /* 0x000fe40003f66270 */
[----:B------:R-:W-:Y:S02]  /*3550*/  LOP3.LUT R13, R163, 0x91, RZ, 0xfc, !PT ;  /* 0x00000091a30d7812 */ /* 0x000fe400078efcff */
[----:B------:R-:W-:Y:S02]  /*3560*/  FSEL R101, R110, -INF , !P1 ;  /* 0xff8000006e657808 */ /* 0x000fe40004800000 */
[----:B------:R-:W-:Y:S02]  /*3570*/  FSEL R152, R109, -INF , !P4 ;  /* 0xff8000006d987808 */ /* 0x000fe40006000000 */
[----:B------:R-:W-:-:S02]  /*3580*/  ISETP.GE.AND P1, PT, R13, R0, PT ;  /* 0x000000000d00720c */ /* 0x000fc40003f26270 */
[----:B------:R-:W-:Y:S02]  /*3590*/  ISETP.GE.AND P4, PT, R13, R2, PT ;  /* 0x000000020d00720c */ /* 0x000fe40003f86270 */
[C---:B------:R-:W-:Y:S02]  /*35a0*/  LOP3.LUT R15, R163.reuse, 0x98, RZ, 0xfc, !PT ;  /* 0x00000098a30f7812 */ /* 0x040fe400078efcff */
[----:B------:R-:W-:Y:S02]  /*35b0*/  LOP3.LUT R13, R163, 0x99, RZ, 0xfc, !PT ;  /* 0x00000099a30d7812 */ /* 0x000fe400078efcff */
[----:B------:R-:W-:Y:S02]  /*35c0*/  FSEL R100, R111, -INF , !P6 ;  /* 0xff8000006f647808 */ /* 0x000fe40007000000 */
[----:B------:R-:W-:Y:S02]  /*35d0*/  FSEL R102, R16, -INF , !P5 ;  /* 0xff80000010667808 */ /* 0x000fe40006800000 */
[----:B------:R-:W-:-:S02]  /*35e0*/  FSEL R97, R18, -INF , !P3 ;  /* 0xff80000012617808 */ /* 0x000fc40005800000 */
[----:B------:R-:W-:Y:S02]  /*35f0*/  FSEL R99, R17, -INF , !P1 ;  /* 0xff80000011637808 */ /* 0x000fe40004800000 */
[C---:B------:R-:W-:Y:S02]  /*3600*/  ISETP.GE.AND P6, PT, R15.reuse, R0, PT ;  /* 0x000000000f00720c */ /* 0x040fe40003fc6270 */
[----:B------:R-:W-:Y:S02]  /*3610*/  ISETP.GE.AND P5, PT, R15, R2, PT ;  /* 0x000000020f00720c */ /* 0x000fe40003fa6270 */
[C---:B------:R-:W-:Y:S02]  /*3620*/  ISETP.GE.AND P3, PT, R13.reuse, R0, PT ;  /* 0x000000000d00720c */ /* 0x040fe40003f66270 */
[----:B------:R-:W-:Y:S02]  /*3630*/  ISETP.GE.AND P1, PT, R13, R2, PT ;  /* 0x000000020d00720c */ /* 0x000fe40003f26270 */
[----:B------:R-:W2:Y:S01]  /*3640*/  LDSM.16.M88.4 R12, [R197+0x8000] ;  /* 0x00800000c50c783b */ /* 0x000ea20000000200 */
[----:B------:R-:W-:-:S02]  /*3650*/  LOP3.LUT R5, R163, 0xa0, RZ, 0xfc, !PT ;  /* 0x000000a0a3057812 */ /* 0x000fc400078efcff */
[----:B------:R-:W-:Y:S02]  /*3660*/  FSEL R96, R19, -INF , !P4 ;  /* 0xff80000013607808 */ /* 0x000fe40006000000 */
[----:B------:R-:W-:Y:S01]  /*3670*/  FSEL R98, R20, -INF , !P6 ;  /* 0xff80000014627808 */ /* 0x000fe20007000000 */
[----:B------:R-:W-:Y:S01]  /*3680*/  HMMA.16816.F32.BF16 R16, R28, R6, R92 ;  /* 0x000000061c10723c */ /* 0x000fe2000004185c */
[C---:B------:R-:W-:Y:S02]  /*3690*/  ISETP.GE.AND P4, PT, R5.reuse, R0, PT ;  /* 0x000000000500720c */ /* 0x040fe40003f86270 */
        /* <DEDUP_REMOVED lines=9> */
[----:B-1----:R-:W-:Y:S01]  /*3730*/  HMMA.16816.F32.BF16 R20, R28, R8, R88 ;  /* 0x000000081c14723c */ /* 0x002fe20000041858 */
[----:B------:R-:W-:Y:S02]  /*3740*/  FSEL R94, R24, -INF , !P4 ;  /* 0xff800000185e7808 */ /* 0x000fe40006000000 */
[----:B------:R-:W-:Y:S02]  /*3750*/  FSEL R89, R26, -INF , !P6 ;  /* 0xff8000001a597808 */ /* 0x000fe40007000000 */
[----:B------:R-:W-:Y:S02]  /*3760*/  FSEL R91, R25, -INF , !P5 ;  /* 0xff800000195b7808 */ /* 0x000fe40006800000 */
[C---:B------:R-:W-:Y:S02]  /*3770*/  ISETP.GE.AND P1, PT, R7.reuse, R0, PT ;  /* 0x000000000700720c */ /* 0x040fe40003f26270 */
[----:B------:R-:W-:Y:S02]  /*3780*/  ISETP.GE.AND P4, PT, R7, R2, PT ;  /* 0x000000020700720c */ /* 0x000fe40003f86270 */
[----:B------:R-:W-:-:S02]  /*3790*/  ISETP.GE.AND P6, PT, R5, R0, PT ;  /* 0x000000000500720c */ /* 0x000fc40003fc6270 */
[----:B------:R-:W-:Y:S02]  /*37a0*/  ISETP.GE.AND P5, PT, R5, R2, PT ;  /* 0x000000020500720c */ /* 0x000fe40003fa6270 */
[----:B------:R-:W1:Y:S01]  /*37b0*/  LDSM.16.M88.4 R4, [R197+0x8800] ;  /* 0x00880000c504783b */ /* 0x000e620000000200 */
[----:B------:R-:W-:Y:S02]  /*37c0*/  FSEL R88, R27, -INF , !P3 ;  /* 0xff8000001b587808 */ /* 0x000fe40005800000 */
[----:B------:R-:W-:Y:S01]  /*37d0*/  HMMA.16816.F32.BF16 R24, R28, R10, R84 ;  /* 0x0000000a1c18723c */ /* 0x000fe20000041854 */
[----:B------:R-:W-:Y:S02]  /*37e0*/  LOP3.LUT R9, R163, 0xb0, RZ, 0xfc, !PT ;  /* 0x000000b0a3097812 */ /* 0x000fe400078efcff */
[----:B------:R-:W-:Y:S02]  /*37f0*/  FSEL R90, R16, -INF , !P1 ;  /* 0xff800000105a7808 */ /* 0x000fe40004800000 */
[----:B------:R-:W-:-:S02]  /*3800*/  ISETP.GE.AND P3, PT, R9, R0, PT ;  /* 0x000000000900720c */ /* 0x000fc40003f66270 */
[----:B------:R-:W-:Y:S02]  /*3810*/  ISETP.GE.AND P1, PT, R9, R2, PT ;  /* 0x000000020900720c */ /* 0x000fe40003f26270 */
[----:B------:R-:W-:Y:S02]  /*3820*/  LOP3.LUT R9, R163, 0xb1, RZ, 0xfc, !PT ;  /* 0x000000b1a3097812 */ /* 0x000fe400078efcff */
[----:B------:R-:W-:Y:S02]  /*3830*/  FSEL R85, R18, -INF , !P4 ;  /* 0xff80000012557808 */ /* 0x000fe40006000000 */
[----:B------:R-:W-:Y:S02]  /*3840*/  FSEL R87, R17, -INF , !P6 ;  /* 0xff80000011577808 */ /* 0x000fe40007000000 */
[----:B------:R-:W-:Y:S02]  /*3850*/  FSEL R84, R19, -INF , !P5 ;  /* 0xff80000013547808 */ /* 0x000fe40006800000 */
[----:B------:R-:W-:Y:S01]  /*3860*/  LOP3.LUT R11, R163, 0xb8, RZ, 0xfc, !PT ;  /* 0x000000b8a30b7812 */ /* 0x000fe200078efcff */
[----:B--2---:R-:W-:Y:S01]  /*3870*/  HMMA.16816.F32.BF16 R16, R28, R12, R80 ;  /* 0x0000000c1c10723c */ /* 0x004fe20000041850 */
[----:B------:R-:W-:-:S02]  /*3880*/  ISETP.GE.AND P4, PT, R9, R0, PT ;  /* 0x000000000900720c */ /* 0x000fc40003f86270 */
[----:B------:R-:W-:Y:S02]  /*3890*/  ISETP.GE.AND P6, PT, R9, R2, PT ;  /* 0x000000020900720c */ /* 0x000fe40003fc6270 */
[----:B------:R-:W-:Y:S02]  /*38a0*/  ISETP.GE.AND P5, PT, R11, R0, PT ;  /* 0x000000000b00720c */ /* 0x000fe40003fa6270 */
[C---:B------:R-:W-:Y:S02]  /*38b0*/  LOP3.LUT R9, R163.reuse, 0xb9, RZ, 0xfc, !PT ;  /* 0x000000b9a3097812 */ /* 0x040fe400078efcff */
[----:B------:R-:W-:Y:S02]  /*38c0*/  LOP3.LUT R13, R163, 0xc0, RZ, 0xfc, !PT ;  /* 0x000000c0a30d7812 */ /* 0x000fe400078efcff */
[----:B------:R-:W-:Y:S02]  /*38d0*/  FSEL R86, R20, -INF , !P3 ;  /* 0xff80000014567808 */ /* 0x000fe40005800000 */
[----:B------:R-:W-:-:S02]  /*38e0*/  FSEL R81, R22, -INF , !P1 ;  /* 0xff80000016517808 */ /* 0x000fc40004800000 */
[----:B------:R-:W-:Y:S02]  /*38f0*/  FSEL R83, R21, -INF , !P4 ;  /* 0xff80000015537808 */ /* 0x000fe40006000000 */
[----:B------:R-:W-:Y:S02]  /*3900*/  FSEL R80, R23, -INF , !P6 ;  /* 0xff80000017507808 */ /* 0x000fe40007000000 */
[----:B------:R-:W-:Y:S01]  /*3910*/  FSEL R82, R24, -INF , !P5 ;  /* 0xff80000018527808 */ /* 0x000fe20006800000 */
[----:B------:R-:W-:Y:S01]  /*3920*/  HMMA.16816.F32.BF16 R20, R28, R14, R76 ;  /* 0x0000000e1c14723c */ /* 0x000fe2000004184c */
[----:B------:R-:W-:Y:S02]  /*3930*/  ISETP.GE.AND P3, PT, R11, R2, PT ;  /* 0x000000020b00720c */ /* 0x000fe40003f66270 */
[C---:B------:R-:W-:Y:S02]  /*3940*/  ISETP.GE.AND P1, PT, R9.reuse, R0, PT ;  /* 0x000000000900720c */ /* 0x040fe40003f26270 */
[----:B------:R-:W-:-:S02]  /*3950*/  ISETP.GE.AND P4, PT, R9, R2, PT ;  /* 0x000000020900720c */ /* 0x000fc40003f86270 */
[C---:B------:R-:W-:Y:S01]  /*3960*/  ISETP.GE.AND P6, PT, R13.reuse, R0, PT ;  /* 0x000000000d00720c */ /* 0x040fe20003fc6270 */
[----:B------:R-:W2:Y:S01]  /*3970*/  LDSM.16.M88.4 R8, [R197+0x9000] ;  /* 0x00900000c508783b */ /* 0x000ea20000000200 */
        /* <DEDUP_REMOVED lines=9> */
[----:B-1----:R-:W-:Y:S01]  /*3a10*/  HMMA.16816.F32.BF16 R24, R28, R4, R72 ;  /* 0x000000041c18723c */ /* 0x002fe20000041848 */
[----:B------:R-:W-:Y:S02]  /*3a20*/  FSEL R78, R16, -INF , !P6 ;  /* 0xff800000104e7808 */ /* 0x000fe40007000000 */
[----:B------:R-:W-:-:S02]  /*3a30*/  FSEL R73, R18, -INF , !P5 ;  /* 0xff80000012497808 */ /* 0x000fc40006800000 */
[----:B------:R-:W-:Y:S02]  /*3a40*/  FSEL R75, R17, -INF , !P3 ;  /* 0xff800000114b7808 */ /* 0x000fe40005800000 */
[C---:B------:R-:W-:Y:S02]  /*3a50*/  ISETP.GE.AND P4, PT, R15.reuse, R0, PT ;  /* 0x000000000f00720c */ /* 0x040fe40003f86270 */
[----:B------:R-:W-:Y:S02]  /*3a60*/  ISETP.GE.AND P6, PT, R15, R2, PT ;  /* 0x000000020f00720c */ /* 0x000fe40003fc6270 */
[C---:B------:R-:W-:Y:S02]  /*3a70*/  ISETP.GE.AND P5, PT, R13.reuse, R0, PT ;  /* 0x000000000d00720c */ /* 0x040fe40003fa6270 */
[----:B------:R-:W-:Y:S02]  /*3a80*/  ISETP.GE.AND P3, PT, R13, R2, PT ;  /* 0x000000020d00720c */ /* 0x000fe40003f66270 */
[----:B------:R-:W1:Y:S01]  /*3a90*/  LDSM.16.M88.4 R12, [R197+0x9800] ;  /* 0x00980000c50c783b */ /* 0x000e620000000200 */
[----:B------:R-:W-:Y:S01]  /*3aa0*/  LOP3.LUT R5, R163, 0xd0, RZ, 0xfc, !PT ;  /* 0x000000d0a3057812 */ /* 0x000fe200078efcff */
[----:B------:R-:W-:-:S04]  /*3ab0*/  DEPBAR.LE SB0, 0x0 ;  /* 0x000080000000791a */ /* 0x000fc80000000000 */
[----:B------:R-:W-:Y:S02]  /*3ac0*/  FSEL R72, R19, -INF , !P1 ;  /* 0xff80000013487808 */ /* 0x000fe40004800000 */
[----:B------:R-:W-:Y:S01]  /*3ad0*/  FSEL R74, R20, -INF , !P4 ;  /* 0xff800000144a7808 */ /* 0x000fe20006000000 */
[----:B------:R-:W-:Y:S01]  /*3ae0*/  BAR.SYNC.DEFER_BLOCKING 0x0 ;  /* 0x0000000000007b1d */ /* 0x000fe20000010000 */
[C---:B------:R-:W-:Y:S02]  /*3af0*/  ISETP.GE.AND P1, PT, R5.reuse, R0, PT ;  /* 0x000000000500720c */ /* 0x040fe40003f26270 */
[----:B------:R-:W-:Y:S02]  /*3b00*/  ISETP.GE.AND P4, PT, R5, R2, PT ;  /* 0x000000020500720c */ /* 0x000fe40003f86270 */
[----:B------:R-:W-:Y:S01]  /*3b10*/  HMMA.16816.F32.BF16 R4, R28, R6, R68 ;  /* 0x000000061c04723c */ /* 0x000fe20000041844 */
[C---:B------:R-:W-:Y:S02]  /*3b20*/  LOP3.LUT R17, R163.reuse, 0xd1, RZ, 0xfc, !PT ;  /* 0x000000d1a3117812 */ /* 0x040fe400078efcff */
[----:B------:R-:W-:-:S02]  /*3b30*/  LOP3.LUT R19, R163, 0xd8, RZ, 0xfc, !PT ;  /* 0x000000d8a3137812 */ /* 0x000fc400078efcff */
[----:B------:R-:W-:Y:S02]  /*3b40*/  FSEL R69, R22, -INF , !P6 ;  /* 0xff80000016457808 */ /* 0x000fe40007000000 */
[----:B------:R-:W-:Y:S02]  /*3b50*/  FSEL R71, R21, -INF , !P5 ;  /* 0xff80000015477808 */ /* 0x000fe40006800000 */
[----:B------:R-:W-:Y:S02]  /*3b60*/  FSEL R68, R23, -INF , !P3 ;  /* 0xff80000017447808 */ /* 0x000fe40005800000 */
[----:B------:R-:W-:Y:S02]  /*3b70*/  FSEL R70, R24, -INF , !P1 ;  /* 0xff80000018467808 */ /* 0x000fe40004800000 */
[C---:B------:R-:W-:Y:S02]  /*3b80*/  ISETP.GE.AND P6, PT, R17.reuse, R0, PT ;  /* 0x000000001100720c */ /* 0x040fe40003fc6270 */
[----:B------:R-:W-:-:S02]  /*3b90*/  ISETP.GE.AND P5, PT, R17, R2, PT ;  /* 0x000000021100720c */ /* 0x000fc40003fa6270 */
[C---:B------:R-:W-:Y:S02]  /*3ba0*/  ISETP.GE.AND P3, PT, R19.reuse, R0, PT ;  /* 0x000000001300720c */ /* 0x040fe40003f66270 */
[----:B------:R-:W-:Y:S02]  /*3bb0*/  ISETP.GE.AND P1, PT, R19, R2, PT ;  /* 0x000000021300720c */ /* 0x000fe40003f26270 */
[C---:B--2---:R-:W-:Y:S01]  /*3bc0*/  HMMA.16816.F32.BF16 R16, R28.reuse, R8, R64 ;  /* 0x000000081c10723c */ /* 0x044fe20000041840 */
[----:B------:R-:W-:Y:S02]  /*3bd0*/  LOP3.LUT R9, R163, 0xe0, RZ, 0xfc, !PT ;  /* 0x000000e0a3097812 */ /* 0x000fe400078efcff */
[----:B------:R-:W-:Y:S02]  /*3be0*/  FSEL R64, R27, -INF , !P5 ;  /* 0xff8000001b407808 */ /* 0x000fe40006800000 */
[----:B------:R-:W-:Y:S02]  /*3bf0*/  FSEL R66, R4, -INF , !P3 ;  /* 0xff80000004427808 */ /* 0x000fe40005800000 */
[C---:B------:R-:W-:Y:S01]  /*3c00*/  ISETP.GE.AND P5, PT, R9.reuse, R0, PT ;  /* 0x000000000900720c */ /* 0x040fe20003fa6270 */
[----:B-1----:R-:W-:Y:S01]  /*3c10*/  HMMA.16816.F32.BF16 R32, R28, R14, R32 ;  /* 0x0000000e1c20723c */ /* 0x002fe20000041820 */
[----:B------:R-:W-:-:S02]  /*3c20*/  ISETP.GE.AND P3, PT, R9, R2, PT ;  /* 0x000000020900720c */ /* 0x000fc40003f66270 */
[----:B------:R-:W-:Y:S02]  /*3c30*/  LOP3.LUT R21, R163, 0xd9, RZ, 0xfc, !PT ;  /* 0x000000d9a3157812 */ /* 0x000fe400078efcff */
[----:B------:R-:W-:Y:S02]  /*3c40*/  FSEL R65, R26, -INF , !P4 ;  /* 0xff8000001a417808 */ /* 0x000fe40006000000 */
[----:B------:R-:W-:Y:S01]  /*3c50*/  FSEL R67, R25, -INF , !P6 ;  /* 0xff80000019437808 */ /* 0x000fe20007000000 */
[----:B------:R-:W-:Y:S01]  /*3c60*/  HMMA.16816.F32.BF16 R8, R28, R10, R60 ;  /* 0x0000000a1c08723c */ /* 0x000fe2000004183c */
[C---:B------:R-:W-:Y:S02]  /*3c70*/  ISETP.GE.AND P4, PT, R21.reuse, R0, PT ;  /* 0x000000001500720c */ /* 0x040fe40003f86270 */
[----:B------:R-:W-:Y:S02]  /*3c80*/  ISETP.GE.AND P6, PT, R21, R2, PT ;  /* 0x000000021500720c */ /* 0x000fe40003fc6270 */
[----:B------:R-:W-:-:S02]  /*3c90*/  LOP3.LUT R21, R163, 0xe1, RZ, 0xfc, !PT ;  /* 0x000000e1a3157812 */ /* 0x000fc400078efcff */
[----:B------:R-:W-:Y:S02]  /*3ca0*/  FSEL R61, R6, -INF , !P1 ;  /* 0xff800000063d7808 */ /* 0x000fe40004800000 */
[----:B------:R-:W-:Y:S02]  /*3cb0*/  FSEL R63, R5, -INF , !P4 ;  /* 0xff800000053f7808 */ /* 0x000fe40006000000 */
[C---:B------:R-:W-:Y:S02]  /*3cc0*/  ISETP.GE.AND P1, PT, R21.reuse, R0, PT ;  /* 0x000000001500720c */ /* 0x040fe40003f26270 */
[----:B------:R-:W-:Y:S02]  /*3cd0*/  ISETP.GE.AND P4, PT, R21, R2, PT ;  /* 0x000000021500720c */ /* 0x000fe40003f86270 */
[----:B------:R-:W-:Y:S02]  /*3ce0*/  LOP3.LUT R21, R163, 0xe9, RZ, 0xfc, !PT ;  /* 0x000000e9a3157812 */ /* 0x000fe400078efcff */
[----:B------:R-:W-:-:S02]  /*3cf0*/  FSEL R60, R7, -INF , !P6 ;  /* 0xff800000073c7808 */ /* 0x000fc40007000000 */
[----:B------:R-:W-:Y:S01]  /*3d00*/  HMMA.16816.F32.BF16 R4, R28, R12, R56 ;  /* 0x0000000c1c04723c */ /* 0x000fe20000041838 */
[----:B------:R-:W-:Y:S02]  /*3d10*/  FSEL R59, R17, -INF , !P1 ;  /* 0xff800000113b7808 */ /* 0x000fe40004800000 */
[----:B------:R-:W-:Y:S02]  /*3d20*/  ISETP.GE.AND P1, PT, R21, R2, PT ;  /* 0x000000021500720c */ /* 0x000fe40003f26270 */
[C---:B------:R-:W-:Y:S02]  /*3d30*/  LOP3.LUT R15, R163.reuse, 0xf8, RZ, 0xfc, !PT ;  /* 0x000000f8a30f7812 */ /* 0x040fe400078efcff */
        /* <DEDUP_REMOVED lines=8> */
[----:B------:R-:W-:-:S02]  /*3dc0*/  FSEL R56, R19, -INF , !P4 ;  /* 0xff80000013387808 */ /* 0x000fc40006000000 */
[----:B------:R-:W-:Y:S02]  /*3dd0*/  FSEL R58, R8, -INF , !P6 ;  /* 0xff800000083a7808 */ /* 0x000fe40007000000 */
[----:B------:R-:W-:Y:S02]  /*3de0*/  ISETP.NE.AND P1, PT, R3, 0x1, PT ;  /* 0x000000010300780c */ /* 0x000fe40003f25270 */
[----:B------:R-:W-:Y:S02]  /*3df0*/  ISETP.GE.AND P5, PT, R23, R2, PT ;  /* 0x000000021700720c */ /* 0x000fe40003fa6270 */
[-C--:B------:R-:W-:Y:S02]  /*3e00*/  ISETP.GE.AND P3, PT, R21, R0.reuse, PT ;  /* 0x000000001500720c */ /* 0x080fe40003f66270 */
[C---:B------:R-:W-:Y:S02]  /*3e10*/  ISETP.GE.AND P4, PT, R13.reuse, R0, PT ;  /* 0x000000000d00720c */ /* 0x040fe40003f86270 */
[----:B------:R-:W-:-:S02]  /*3e20*/  ISETP.GE.AND P6, PT, R13, R2, PT ;  /* 0x000000020d00720c */ /* 0x000fc40003fc6270 */
[----:B------:R-:W-:Y:S02]  /*3e30*/  LOP3.LUT R13, R163, 0xf1, RZ, 0xfc, !PT ;  /* 0x000000f1a30d7812 */ /* 0x000fe400078efcff */
[----:B------:R-:W-:Y:S02]  /*3e40*/  FSEL R109, R10, -INF , !P5 ;  /* 0xff8000000a6d7808 */ /* 0x000fe40006800000 */
[----:B------:R-:W-:Y:S02]  /*3e50*/  FSEL R113, R9, -INF , !P3 ;  /* 0xff80000009717808 */ /* 0x000fe40005800000 */
[C---:B------:R-:W-:Y:S02]  /*3e60*/  ISETP.GE.AND P5, PT, R13.reuse, R0, PT ;  /* 0x000000000d00720c */ /* 0x040fe40003fa6270 */
[----:B------:R-:W-:Y:S02]  /*3e70*/  ISETP.GE.AND P3, PT, R13, R2, PT ;  /* 0x000000020d00720c */ /* 0x000fe40003f66270 */
[----:B------:R-:W-:-:S02]  /*3e80*/  LOP3.LUT R9, R163, 0xf9, RZ, 0xfc, !PT ;  /* 0x000000f9a3097812 */ /* 0x000fc400078efcff */
[----:B------:R-:W-:Y:S02]  /*3e90*/  FSEL R110, R4, -INF , !P4 ;  /* 0xff800000046e7808 */ /* 0x000fe40006000000 */
[----:B------:R-:W-:Y:S02]  /*3ea0*/  FSEL R106, R6, -INF , !P6 ;  /* 0xff800000066a7808 */ /* 0x000fe40007000000 */
[----:B------:R-:W-:Y:S02]  /*3eb0*/  FSEL R111, R5, -INF , !P5 ;  /* 0xff800000056f7808 */ /* 0x000fe40006800000 */
[----:B------:R-:W-:Y:S02]  /*3ec0*/  FSEL R103, R7, -INF , !P3 ;  /* 0xff80000007677808 */ /* 0x000fe40005800000 */
[----:B------:R-:W-:Y:S02]  /*3ed0*/  ISETP.GE.AND P4, PT, R15, R2, PT ;  /* 0x000000020f00720c */ /* 0x000fe40003f86270 */
[----:B------:R-:W-:-:S02]  /*3ee0*/  ISETP.GE.AND P6, PT, R163, R0, PT ;  /* 0x00000000a300720c */ /* 0x000fc40003fc6270 */
[C---:B------:R-:W-:Y:S02]  /*3ef0*/  ISETP.GE.AND P5, PT, R9.reuse, R0, PT ;  /* 0x000000000900720c */ /* 0x040fe40003fa6270 */
[----:B------:R-:W-:Y:S02]  /*3f00*/  ISETP.GE.AND P3, PT, R9, R2, PT ;  /* 0x000000020900720c */ /* 0x000fe40003f66270 */
[----:B------:R-:W-:Y:S02]  /*3f10*/  FSEL R48, R48, -INF , !P6 ;  /* 0xff80000030307808 */ /* 0x000fe40007000000 */
[----:B------:R-:W-:Y:S02]  /*3f20*/  FSEL R116, R34, -INF , !P4 ;  /* 0xff80000022747808 */ /* 0x000fe40006000000 */
[----:B------:R-:W-:Y:S02]  /*3f30*/  FSEL R115, R33, -INF , !P5 ;  /* 0xff80000021737808 */ /* 0x000fe40006800000 */
[----:B------:R-:W-:Y:S01]  /*3f40*/  FSEL R114, R35, -INF , !P3 ;  /* 0xff80000023727808 */ /* 0x000fe20005800000 */
[----:B------:R-:W-:Y:S06]  /*3f50*/  @!P1 BRA `(.L_x_1920) ;  /* 0x0000000400dc9947 */ /* 0x000fec0003800000 */
        /* <DEDUP_REMOVED lines=11> */
.L_x_1921:
[----:B------:R-:W1:Y:S01]  /*4010*/  LDC R5, c[0x0][0x4f0] ;  /* 0x00013c00ff057b82 */ /* 0x000e620000000800 */
[----:B------:R-:W-:Y:S02]  /*4020*/  LEA R8, R3, 0xfffffe00, 0x8 ;  /* 0xfffffe0003087811 */ /* 0x000fe400078e40ff */
[----:B------:R-:W-:Y:S02]  /*4030*/  IABS R4, R230 ;  /* 0x000000e600047213 */ /* 0x000fe40000000000 */
[----:B------:R-:W-:Y:S02]  /*4040*/  IABS R2, R8 ;  /* 0x0000000800027213 */ /* 0x000fe40000000000 */
[-C--:B-1----:R-:W-:Y:S02]  /*4050*/  IABS R0, R5.reuse ;  /* 0x0000000500007213 */ /* 0x082fe40000000000 */
[----:B------:R-:W-:Y:S02]  /*4060*/  LOP3.LUT R8, R8, R5, RZ, 0x3c, !PT ;  /* 0x0000000508087212 */ /* 0x000fe400078e3cff */
        /* <DEDUP_REMOVED lines=22> */
[----:B------:R-:W-:Y:S02]  /*41d0*/  LOP3.LUT R0, R230, R5, RZ, 0x3c, !PT ;  /* 0x00000005e6007212 */ /* 0x000fe400078e3cff */
[----:B------:R-:W-:-:S02]  /*41e0*/  ISETP.GE.AND P3, PT, R8, RZ, PT ;  /* 0x000000ff0800720c */ /* 0x000fc40003f66270 */
[----:B------:R-:W-:Y:S02]  /*41f0*/  ISETP.GE.AND P4, PT, R0, RZ, PT ;  /* 0x000000ff0000720c */ /* 0x000fe40003f86270 */
[----:B------:R-:W-:-:S03]  /*4200*/  LOP3.LUT R9, RZ, R5, RZ, 0x33, !PT ;  /* 0x00000005ff097212 */ /* 0x000fc600078e33ff */
[----:B------:R-:W-:Y:S01]  /*4210*/  @P5 VIADD R6, R6, 0x1 ;  /* 0x0000000106065836 */ /* 0x000fe20000000000 */
[----:B------:R-:W-:Y:S02]  /*4220*/  ISETP.NE.AND P5, PT, R5, RZ, PT ;  /* 0x000000ff0500720c */ /* 0x000fe40003fa5270 */
[----:B------:R-:W-:-:S03]  /*4230*/  @P6 IADD3 R10, PT, PT, R10, 0x1, RZ ;  /* 0x000000010a0a6810 */ /* 0x000fc60007ffe0ff */
[----:B------:R-:W-:Y:S02]  /*4240*/  @!P3 IMAD.MOV R6, RZ, RZ, -R6 ;  /* 0x000000ffff06b224 */ /* 0x000fe400078e0a06 */
[----:B------:R-:W-:-:S03]  /*4250*/  @!P4 IADD3 R10, PT, PT, -R10, RZ, RZ ;  /* 0x000000ff0a0ac210 */ /* 0x000fc60007ffe1ff */
        /* <DEDUP_REMOVED lines=18> */
[----:B------:R-:W-:-:S04]  /*4380*/  LEA R232, P3, R6, R232, 0x1 ;  /* 0x000000e806e87211 */ /* 0x000fc800078608ff */
[----:B------:R-:W-:-:S04]  /*4390*/  IADD3 R5, PT, PT, R7, R5, RZ ;  /* 0x0000000507057210 */ /* 0x000fc80007ffe0ff */
[----:B------:R-:W-:-:S07]  /*43a0*/  LEA.HI.X R233, R6, R233, R5, 0x1, P3 ;  /* 0x000000e906e97211 */ /* 0x000fce00018f0c05 */
.L_x_1922:
[----:B------:R-:W-:Y:S01]  /*43b0*/  IADD3 R20, P3, PT, R232, UR7, RZ ;  /* 0x00000007e8147c10 */ /* 0x000fe2000ff7e0ff */
[----:B------:R-:W-:Y:S01]  /*43c0*/  @!PT LDS RZ, [RZ] ;  /* 0x00000000fffff984 */ /* 0x000fe20000000800 */
[----:B------:R-:W-:Y:S01]  /*43d0*/  @!PT LDS RZ, [RZ] ;  /* 0x00000000fffff984 */ /* 0x000fe20000000800 */
[----:B------:R-:W-:Y:S01]  /*43e0*/  @!PT LDS RZ, [RZ] ;  /* 0x00000000fffff984 */ /* 0x000fe20000000800 */
[----:B------:R-:W-:Y:S03]  /*43f0*/  LDGSTS.E.BYPASS.LTC128B.128 [R241+0x2000], desc[UR26][R232.64] ;  /* 0x02000000e8f17fae */ /* 0x000fe6000b981a1a */
[----:B------:R-:W-:Y:S02]  /*4400*/  IADD3.X R21, PT, PT, R233, UR4, RZ, P3, !PT ;  /* 0x00000004e9157c10 */ /* 0x000fe40009ffe4ff */
[----:B------:R-:W-:-:S03]  /*4410*/  IADD3 R18, P3, PT, R20, UR7, RZ ;  /* 0x0000000714127c10 */ /* 0x000fc6000ff7e0ff */
[----:B------:R1:W-:Y:S01]  /*4420*/  LDGSTS.E.BYPASS.LTC128B.128 [R241+0x2800], desc[UR26][R20.64] ;  /* 0x0280000014f17fae */ /* 0x0003e2000b981a1a */
[----:B------:R-:W-:Y:S02]  /*4430*/  IADD3.X R19, PT, PT, R21, UR4, RZ, P3, !PT ;  /* 0x0000000415137c10 */ /* 0x000fe40009ffe4ff */
[----:B------:R-:W-:-:S03]  /*4440*/  IADD3 R16, P3, PT, R18, UR7, RZ ;  /* 0x0000000712107c10 */ /* 0x000fc6000ff7e0ff */
[----:B------:R-:W-:Y:S01]  /*4450*/  LDGSTS.E.BYPASS.LTC128B.128 [R241+0x3000], desc[UR26][R18.64] ;  /* 0x0300000012f17fae */ /* 0x000fe2000b981a1a */
[----:B------:R-:W-:Y:S02]  /*4460*/  IADD3.X R17, PT, PT, R19, UR4, RZ, P3, !PT ;  /* 0x0000000413117c10 */ /* 0x000fe40009ffe4ff */
[----:B------:R-:W-:-:S03]  /*4470*/  IADD3 R14, P3, PT, R16, UR7, RZ ;  /* 0x00000007100e7c10 */ /* 0x000fc6000ff7e0ff */
[----:B------:R2:W-:Y:S01]  /*4480*/  LDGSTS.E.BYPASS.LTC128B.128 [R241+0x3800], desc[UR26][R16.64] ;  /* 0x0380000010f17fae */ /* 0x0005e2000b981a1a */
        /* <DEDUP_REMOVED lines=22> */
[----:B-1----:R-:W-:-:S03]  /*45f0*/  IADD3 R20, P3, PT, R24, UR7, RZ ;  /* 0x0000000718147c10 */ /* 0x002fc6000ff7e0ff */
[----:B------:R1:W-:Y:S01]  /*4600*/  LDGSTS.E.BYPASS.LTC128B.128 [R241+0x7800], desc[UR26][R24.64] ;  /* 0x0780000018f17fae */ /* 0x0003e2000b981a1a */
[----:B------:R-:W-:Y:S02]  /*4610*/  IADD3.X R21, PT, PT, R25, UR4, RZ, P3, !PT ;  /* 0x0000000419157c10 */ /* 0x000fe40009ffe4ff */
[----:B--2---:R-:W-:-:S03]  /*4620*/  IADD3 R16, P3, PT, R20, UR7, RZ ;  /* 0x0000000714107c10 */ /* 0x004fc6000ff7e0ff */
[----:B------:R1:W-:Y:S01]  /*4630*/  LDGSTS.E.BYPASS.LTC128B.128 [R241+0x8000], desc[UR26][R20.64] ;  /* 0x0800000014f17fae */ /* 0x0003e2000b981a1a */
[----:B------:R-:W-:Y:S02]  /*4640*/  IADD3.X R17, PT, PT, R21, UR4, RZ, P3, !PT ;  /* 0x0000000415117c10 */ /* 0x000fe40009ffe4ff */
[----:B---3--:R-:W-:-:S03]  /*4650*/  IADD3 R14, P3, PT, R16, UR7, RZ ;  /* 0x00000007100e7c10 */ /* 0x008fc6000ff7e0ff */
[----:B------:R1:W-:Y:S01]  /*4660*/  LDGSTS.E.BYPASS.LTC128B.128 [R241+0x8800], desc[UR26][R16.64] ;  /* 0x0880000010f17fae */ /* 0x0003e2000b981a1a */
[----:B------:R-:W-:Y:S02]  /*4670*/  IADD3.X R15, PT, PT, R17, UR4, RZ, P3, !PT ;  /* 0x00000004110f7c10 */ /* 0x000fe40009ffe4ff */
[----:B----4-:R-:W-:-:S03]  /*4680*/  IADD3 R10, P3, PT, R14, UR7, RZ ;  /* 0x000000070e0a7c10 */ /* 0x010fc6000ff7e0ff */
[----:B------:R1:W-:Y:S01]  /*4690*/  LDGSTS.E.BYPASS.LTC128B.128 [R241+0x9000], desc[UR26][R14.64] ;  /* 0x090000000ef17fae */ /* 0x0003e2000b981a1a */
[----:B------:R-:W-:-:S05]  /*46a0*/  IADD3.X R11, PT, PT, R15, UR4, RZ, P3, !PT ;  /* 0x000000040f0b7c10 */ /* 0x000fca0009ffe4ff */
[----:B------:R1:W-:Y:S04]  /*46b0*/  LDGSTS.E.BYPASS.LTC128B.128 [R241+0x9800], desc[UR26][R10.64] ;  /* 0x098000000af17fae */ /* 0x0003e8000b981a1a */
[----:B------:R-:W0:Y:S02]  /*46c0*/  LDGDEPBAR ;  /* 0x00000000000079af */ /* 0x000e240000000000 */
.L_x_1920:
[----:B------:R-:W-:Y:S01]  /*46d0*/  FMNMX3.FTZ R0, R48, R167, R169, !PT ;  /* 0x000000a730007276 */ /* 0x000fe200078100a9 */
[----:B------:R-:W2:Y:S01]  /*46e0*/  LDCU UR4, c[0x0][0x45c] ;  /* 0x00008b80ff0477ac */ /* 0x000ea20008000800 */
[----:B------:R-:W-:Y:S02]  /*46f0*/  LOP3.LUT R227, R193, 0x200, R195, 0xf8, !PT ;  /* 0x00000200c1e37812 */ /* 0x000fe400078ef8c3 */
[----:B------:R-:W-:Y:S02]  /*4700*/  FMNMX3.FTZ R0, R0, R171, R173, !PT ;  /* 0x000000ab00007276 */ /* 0x000fe400078100ad */
[----:B------:R-:W-:Y:S02]  /*4710*/  LEA R227, R227, UR5, 0x1 ;  /* 0x00000005e3e37c11 */ /* 0x000fe4000f8e08ff */
[----:B------:R-:W-:Y:S02]  /*4720*/  FMNMX3.FTZ R5, R0, R53, R45, !PT ;  /* 0x0000003500057276 */ /* 0x000fe4000781002d */
[----:B------:R-:W-:-:S02]  /*4730*/  IADD3 R124, PT, PT, R192, R227, RZ ;  /* 0x000000e3c07c7210 */ /* 0x000fc40007ffe0ff */
[----:B------:R-:W-:Y:S02]  /*4740*/  FMNMX3.FTZ R0, R5, R54, R50, !PT ;  /* 0x0000003605007276 */ /* 0x000fe40007810032 */
[----:B------:R-:W-:Y:S01]  /*4750*/  FMNMX3.FTZ R5, R161, R51, R165, !PT ;  /* 0x00000033a1057276 */ /* 0x000fe200078100a5 */
[----:B------:R-:W-:Y:S01]  /*4760*/  LDSM.16.MT88.4 R28, [R124+0xa000] ;  /* 0x00a000007c1c783b */ /* 0x000fe20000004200 */
        /* <DEDUP_REMOVED lines=54> */
[----:B------:R-:W-:Y:S02]  /*4ad0*/  FMNMX.FTZ R0, R115, R0, !PT ;  /* 0x0000000073007209 */ /* 0x000fe40007810000 */
[----:B------:R-:W-:Y:S02]  /*4ae0*/  FMNMX3.FTZ R5, R5, R56, R109, !PT ;  /* 0x0000003805057276 */ /* 0x000fe4000781006d */
[----:B------:R-:W-:Y:S01]  /*4af0*/  IADD3 R129, PT, PT, R196, R227, RZ ;  /* 0x000000e3c4817210 */ /* 0x000fe20007ffe0ff */
[----:B------:R-:W3:Y:S01]  /*4b00*/  SHFL.BFLY PT, R7, R0, 0x2, 0x1f ;  /* 0x0c401f0000077f89 */ /* 0x000ee200000e0000 */
[----:B------:R-:W-:-:S02]  /*4b10*/  FMNMX3.FTZ R5, R5, R107, R106, !PT ;  /* 0x0000006b05057276 */ /* 0x000fc4000781006a */
[----:B------:R-:W-:Y:S01]  /*4b20*/  IADD3 R112, PT, PT, R192, R129, RZ ;  /* 0x00000081c0707210 */ /* 0x000fe20007ffe0ff */
[----:B-1----:R-:W-:Y:S01]  /*4b30*/  LDSM.16.MT88.4 R20, [R129+0xa000] ;  /* 0x00a000008114783b */ /* 0x002fe20000004200 */
[----:B------:R-:W-:-:S03]  /*4b40*/  FMNMX3.FTZ R5, R5, R103, R116, !PT ;  /* 0x0000006705057276 */ /* 0x000fc60007810074 */
[----:B------:R-:W-:Y:S01]  /*4b50*/  LDSM.16.MT88.4 R36, [R112+0xa000] ;  /* 0x00a000007024783b */ /* 0x000fe20000004200 */
[----:B------:R-:W-:-:S03]  /*4b60*/  FMNMX.FTZ R4, R114, R5, !PT ;  /* 0x0000000572047209 */ /* 0x000fc60007810000 */
[----:B------:R-:W-:Y:S04]  /*4b70*/  LDSM.16.MT88.4 R40, [R112+0xa800] ;  /* 0x00a800007028783b */ /* 0x000fe80000004200 */
[----:B------:R-:W1:Y:S01]  /*4b80*/  SHFL.BFLY PT, R5, R4, 0x2, 0x1f ;  /* 0x0c401f0004057f89 */ /* 0x000e6200000e0000 */
[----:B---3--:R-:W-:-:S05]  /*4b90*/  FMNMX.FTZ R7, R0, R7, !PT ;  /* 0x0000000700077209 */ /* 0x008fca0007810000 */
[----:B------:R-:W3:Y:S01]  /*4ba0*/  SHFL.BFLY PT, R2, R7, 0x1, 0x1f ;  /* 0x0c201f0007027f89 */ /* 0x000ee200000e0000 */
[----:B-1----:R-:W-:-:S05]  /*4bb0*/  FMNMX.FTZ R5, R4, R5, !PT ;  /* 0x0000000504057209 */ /* 0x002fca0007810000 */
[----:B------:R-:W1:Y:S01]  /*4bc0*/  SHFL.BFLY PT, R0, R5, 0x1, 0x1f ;  /* 0x0c201f0005007f89 */ /* 0x000e6200000e0000 */
[----:B---3--:R-:W-:-:S04]  /*4bd0*/  FMNMX.FTZ R2, R7, R2, !PT ;  /* 0x0000000207027209 */ /* 0x008fc80007810000 */
[C---:B------:R-:W-:Y:S01]  /*4be0*/  FSETP.NEU.FTZ.AND P3, PT, R2.reuse, -INF , PT ;  /* 0xff8000000200780b */ /* 0x040fe20003f7d000 */
[----:B--2---:R-:W-:-:S05]  /*4bf0*/  FMUL.FTZ R123, R2, UR4 ;  /* 0x00000004027b7c20 */ /* 0x004fca0008410000 */
[----:B------:R-:W-:-:S05]  /*4c00*/  FSEL R123, R123, RZ, P3 ;  /* 0x000000ff7b7b7208 */ /* 0x000fca0001800000 */
[--C-:B------:R-:W-:Y:S01]  /*4c10*/  FFMA.FTZ R122, R48, UR4, -R123.reuse ;  /* 0x00000004307a7c23 */ /* 0x100fe2000801087b */
[----:B-1----:R-:W-:Y:S01]  /*4c20*/  FMNMX.FTZ R0, R5, R0, !PT ;  /* 0x0000000005007209 */ /* 0x002fe20007810000 */
[--C-:B------:R-:W-:Y:S01]  /*4c30*/  FFMA.FTZ R121, R167, UR4, -R123.reuse ;  /* 0x00000004a7797c23 */ /* 0x100fe2000801087b */
[--C-:B------:R-:W-:Y:S01]  /*4c40*/  FFMA.FTZ R120, R169, UR4, -R123.reuse ;  /* 0x00000004a9787c23 */ /* 0x100fe2000801087b */
[--C-:B------:R-:W-:Y:S01]  /*4c50*/  FFMA.FTZ R119, R171, UR4, -R123.reuse ;  /* 0x00000004ab777c23 */ /* 0x100fe2000801087b */
[C---:B------:R-:W-:Y:S01]  /*4c60*/  FSETP.NEU.FTZ.AND P3, PT, R0.reuse, -INF , PT ;  /* 0xff8000000000780b */ /* 0x040fe20003f7d000 */
[----:B------:R-:W-:Y:S01]  /*4c70*/  FMUL.FTZ R117, R0, UR4 ;  /* 0x0000000400757c20 */ /* 0x000fe20008410000 */
[----:B------:R-:W1:Y:S01]  /*4c80*/  LDSM.16.MT88.4 R4, [R227+0xa000] ;  /* 0x00a00000e304783b */ /* 0x000e620000004200 */
[----:B------:R-:W-:Y:S01]  /*4c90*/  MUFU.EX2 R122, R122 ;  /* 0x0000007a007a7308 */ /* 0x000fe20000000800 */
[--C-:B------:R-:W-:Y:S01]  /*4ca0*/  FFMA.FTZ R137, R45, UR4, -R123.reuse ;  /* 0x000000042d897c23 */ /* 0x100fe2000801087b */
[--C-:B------:R-:W-:Y:S01]  /*4cb0*/  FFMA.FTZ R118, R173, UR4, -R123.reuse ;  /* 0x00000004ad767c23 */ /* 0x100fe2000801087b */
[----:B------:R-:W-:Y:S01]  /*4cc0*/  FSEL R117, R117, RZ, P3 ;  /* 0x000000ff75757208 */ /* 0x000fe20001800000 */
[--C-:B------:R-:W-:Y:S01]  /*4cd0*/  FFMA.FTZ R131, R53, UR4, -R123.reuse ;  /* 0x0000000435837c23 */ /* 0x100fe2000801087b */
[--C-:B------:R-:W-:Y:S01]  /*4ce0*/  FFMA.FTZ R134, R54, UR4, -R123.reuse ;  /* 0x0000000436867c23 */ /* 0x100fe2000801087b */
[--C-:B------:R-:W-:Y:S01]  /*4cf0*/  FFMA.FTZ R139, R50, UR4, -R123.reuse ;  /* 0x00000004328b7c23 */ /* 0x100fe2000801087b */
[----:B------:R-:W-:Y:S01]  /*4d00*/  FFMA.FTZ R136, R159, UR4, -R123 ;  /* 0x000000049f887c23 */ /* 0x000fe2000801087b */
        /* <DEDUP_REMOVED lines=8> */
[----:B------:R-:W3:Y:S01]  /*4d90*/  LDSM.16.MT88.4 R44, [R124+0xa800] ;  /* 0x00a800007c2c783b */ /* 0x000ee20000004200 */
[----:B------:R-:W-:Y:S01]  /*4da0*/  FFMA.FTZ R130, R49, UR4, -R117 ;  /* 0x0000000431827c23 */ /* 0x000fe20008010875 */
[--C-:B------:R-:W-:Y:S01]  /*4db0*/  FFMA.FTZ R138, R157, UR4, -R123.reuse ;  /* 0x000000049d8a7c23 */ /* 0x100fe2000801087b */
[----:B------:R-:W-:Y:S01]  /*4dc0*/  FFMA.FTZ R141, R155, UR4, -R123 ;  /* 0x000000049b8d7c23 */ /* 0x000fe2000801087b */
[----:B------:R-:W-:Y:S01]  /*4dd0*/  MUFU.EX2 R120, R120 ;  /* 0x0000007800787308 */ /* 0x000fe20000000800 */
[----:B------:R-:W4:Y:S01]  /*4de0*/  LDSM.16.MT88.4 R52, [R227+0xa800] ;  /* 0x00a80000e334783b */ /* 0x000f220000004200 */
[--C-:B------:R-:W-:Y:S01]  /*4df0*/  FFMA.FTZ R140, R153, UR4, -R117.reuse ;  /* 0x00000004998c7c23 */ /* 0x100fe20008010875 */
[--C-:B------:R-:W-:Y:S01]  /*4e00*/  FFMA.FTZ R143, R149, UR4, -R117.reuse ;  /* 0x00000004958f7c23 */ /* 0x100fe20008010875 */
[--C-:B------:R-:W-:Y:S01]  /*4e10*/  FFMA.FTZ R142, R151, UR4, -R117.reuse ;  /* 0x00000004978e7c23 */ /* 0x100fe20008010875 */
[----:B------:R-:W5:Y:S01]  /*4e20*/  LDSM.16.MT88.4 R48, [R129+0xa800] ;  /* 0x00a800008130783b */ /* 0x000f620000004200 */
[--C-:B------:R-:W-:Y:S01]  /*4e30*/  FFMA.FTZ R145, R252, UR4, -R117.reuse ;  /* 0x00000004fc917c23 */ /* 0x100fe20008010875 */
[----:B------:R-:W-:Y:S01]  /*4e40*/  FFMA.FTZ R151, R150, UR4, -R117 ;  /* 0x0000000496977c23 */ /* 0x000fe20008010875 */
[----:B------:R-:W1:Y:S01]  /*4e50*/  MUFU.EX2 R119, R119 ;  /* 0x0000007700777308 */ /* 0x000e620000000800 */
        /* <DEDUP_REMOVED lines=15> */
[----:B------:R-:W2:Y:S01]  /*4f50*/  MUFU.EX2 R127, R127 ;  /* 0x0000007f007f7308 */ /* 0x000ea20000000800 */
        /* <DEDUP_REMOVED lines=16> */
[----:B--2---:R-:W-:Y:S01]  /*5060*/  F2FP.BF16.F32.PACK_AB R13, R127, R128 ;  /* 0x000000807f0d723e */ /* 0x004fe200000010ff */
        /* <DEDUP_REMOVED lines=14> */
[----:B------:R-:W2:Y:S01]  /*5150*/  MUFU.EX2 R131, R131 ;  /* 0x0000008300837308 */ /* 0x000ea20000000800 */
[----:B-1----:R-:W-:Y:S01]  /*5160*/  F2FP.BF16.F32.PACK_AB R15, R125, R126 ;  /* 0x0000007e7d0f723e */ /* 0x002fe200000010ff */
[--C-:B------:R-:W-:Y:S01]  /*5170*/  FFMA.FTZ R174, R174, UR4, -R123.reuse ;  /* 0x00000004aeae7c23 */ /* 0x100fe2000801087b */
[--C-:B------:R-:W-:Y:S01]  /*5180*/  FFMA.FTZ R187, R164, UR4, -R123.reuse ;  /* 0x00000004a4bb7c23 */ /* 0x100fe2000801087b */
[--C-:B------:R-:W-:Y:S01]  /*5190*/  FFMA.FTZ R160, R160, UR4, -R123.reuse ;  /* 0x00000004a0a07c23 */ /* 0x100fe2000801087b */
[----:B------:R-:W-:Y:S01]  /*51a0*/  FFMA.FTZ R189, R152, UR4, -R123 ;  /* 0x0000000498bd7c23 */ /* 0x000fe2000801087b */
[--C-:B------:R-:W-:Y:S01]  /*51b0*/  FFMA.FTZ R105, R105, UR4, -R117.reuse ;  /* 0x0000000469697c23 */ /* 0x100fe20008010875 */
[--C-:B------:R-:W-:Y:S01]  /*51c0*/  FFMA.FTZ R104, R104, UR4, -R117.reuse ;  /* 0x0000000468687c23 */ /* 0x100fe20008010875 */
[----:B------:R-:W-:Y:S01]  /*51d0*/  MUFU.EX2 R137, R137 ;  /* 0x0000008900897308 */ /* 0x000fe20000000800 */
[C---:B------:R-:W-:Y:S01]  /*51e0*/  HMMA.16816.F32.BF16 R32, R12.reuse, R28, RZ ;  /* 0x0000001c0c20723c */ /* 0x040fe200000418ff */
[--C-:B------:R-:W-:Y:S01]  /*51f0*/  FFMA.FTZ R101, R101, UR4, -R117.reuse ;  /* 0x0000000465657c23 */ /* 0x100fe20008010875 */
[----:B------:R-:W-:Y:S01]  /*5200*/  FFMA.FTZ R100, R100, UR4, -R117 ;  /* 0x0000000464647c23 */ /* 0x000fe20008010875 */
[--C-:B------:R-:W-:Y:S01]  /*5210*/  FFMA.FTZ R102, R102, UR4, -R123.reuse ;  /* 0x0000000466667c23 */ /* 0x100fe2000801087b */
[--C-:B------:R-:W-:Y:S01]  /*5220*/  FFMA.FTZ R99, R99, UR4, -R123.reuse ;  /* 0x0000000463637c23 */ /* 0x100fe2000801087b */
[--C-:B------:R-:W-:Y:S01]  /*5230*/  FFMA.FTZ R98, R98, UR4, -R123.reuse ;  /* 0x0000000462627c23 */ /* 0x100fe2000801087b */
[----:B------:R-:W-:Y:S01]  /*5240*/  FFMA.FTZ R95, R95, UR4, -R123 ;  /* 0x000000045f5f7c23 */ /* 0x000fe2000801087b */
[----:B------:R-:W-:Y:S01]  /*5250*/  MUFU.EX2 R134, R134 ;  /* 0x0000008600867308 */ /* 0x000fe20000000800 */
[C---:B------:R-:W-:Y:S01]  /*5260*/  HMMA.16816.F32.BF16 R28, R12.reuse, R30, RZ ;  /* 0x0000001e0c1c723c */ /* 0x040fe200000418ff */
        /* <DEDUP_REMOVED lines=14> */
[----:B------:R-:W1:Y:S01]  /*5350*/  MUFU.EX2 R132, R132 ;  /* 0x0000008400847308 */ /* 0x000e620000000800 */
        /* <DEDUP_REMOVED lines=15> */
[----:B------:R-:W3:Y:S01]  /*5450*/  MUFU.EX2 R130, R130 ;  /* 0x0000008200827308 */ /* 0x000ee20000000800 */
[C---:B------:R-:W-:Y:S01]  /*5460*/  HMMA.16816.F32.BF16 R20, R12.reuse, R22, RZ ;  /* 0x000000160c14723c */ /* 0x040fe200000418ff */
[--C-:B------:R-:W-:Y:S01]  /*5470*/  FFMA.FTZ R73, R73, UR4, -R117.reuse ;  /* 0x0000000449497c23 */ /* 0x100fe20008010875 */
[--C-:B------:R-:W-:Y:S01]  /*5480*/  FFMA.FTZ R72, R72, UR4, -R117.reuse ;  /* 0x0000000448487c23 */ /* 0x100fe20008010875 */
[--C-:B------:R-:W-:Y:S01]  /*5490*/  FFMA.FTZ R69, R69, UR4, -R117.reuse ;  /* 0x0000000445457c23 */ /* 0x100fe20008010875 */
[----:B------:R-:W-:Y:S01]  /*54a0*/  FFMA.FTZ R68, R68, UR4, -R117 ;  /* 0x0000000444447c23 */ /* 0x000fe20008010875 */
[----:B------:R-:W-:Y:S01]  /*54b0*/  FADD.FTZ R121, R122, R121 ;  /* 0x000000797a797221 */ /* 0x000fe20000010000 */
[----:B------:R-:W-:Y:S01]  /*54c0*/  FADD.FTZ R127, R128, R127 ;  /* 0x0000007f807f7221 */ /* 0x000fe20000010000 */
[----:B------:R-:W-:Y:S01]  /*54d0*/  MUFU.EX2 R139, R139 ;  /* 0x0000008b008b7308 */ /* 0x000fe20000000800 */
[C---:B------:R-:W-:Y:S01]  /*54e0*/  HMMA.16816.F32.BF16 R16, R12.reuse, R36, RZ ;  /* 0x000000240c10723c */ /* 0x040fe200000418ff */
[----:B--2---:R-:W-:Y:S01]  /*54f0*/  F2FP.BF16.F32.PACK_AB R36, R131, R118 ;  /* 0x000000768324723e */ /* 0x004fe200000010ff */
[----:B------:R-:W-:Y:S01]  /*5500*/  FADD.FTZ R120, R120, R121 ;  /* 0x0000007978787221 */ /* 0x000fe20000010000 */
[----:B-1----:R-:W-:Y:S01]  /*5510*/  F2FP.BF16.F32.PACK_AB R37, R132, R135 ;  /* 0x000000878425723e */ /* 0x002fe200000010ff */
[----:B------:R-:W-:Y:S01]  /*5520*/  FADD.FTZ R126, R126, R127 ;  /* 0x0000007f7e7e7221 */ /* 0x000fe20000010000 */
[--C-:B------:R-:W-:Y:S01]  /*5530*/  FFMA.FTZ R70, R70, UR4, -R123.reuse ;  /* 0x0000000446467c23 */ /* 0x100fe2000801087b */
[----:B------:R-:W-:Y:S01]  /*5540*/  FADD.FTZ R119, R119, R120 ;  /* 0x0000007877777221 */ /* 0x000fe20000010000 */
[----:B------:R-:W1:Y:S01]  /*5550*/  MUFU.EX2 R136, R136 ;  /* 0x0000008800887308 */ /* 0x000e620000000800 */
[----:B------:R-:W-:Y:S01]  /*5560*/  HMMA.16816.F32.BF16 R12, R12, R38, RZ ;  /* 0x000000260c0c723c */ /* 0x000fe200000418ff */
[----:B------:R-:W-:Y:S01]  /*5570*/  F2FP.BF16.F32.PACK_AB R38, R134, R137 ;  /* 0x000000898626723e */ /* 0x000fe200000010ff */
[----:B------:R-:W-:Y:S01]  /*5580*/  FADD.FTZ R126, R125, R126 ;  /* 0x0000007e7d7e7221 */ /* 0x000fe20000010000 */
[----:B---3--:R-:W-:Y:S01]  /*5590*/  F2FP.BF16.F32.PACK_AB R39, R130, R133 ;  /* 0x000000858227723e */ /* 0x008fe200000010ff */
[--C-:B------:R-:W-:Y:S01]  /*55a0*/  FFMA.FTZ R67, R67, UR4, -R123.reuse ;  /* 0x0000000443437c23 */ /* 0x100fe2000801087b */
[--C-:B------:R-:W-:Y:S01]  /*55b0*/  FFMA.FTZ R66, R66, UR4, -R123.reuse ;  /* 0x0000000442427c23 */ /* 0x100fe2000801087b */
[----:B------:R-:W-:Y:S01]  /*55c0*/  FADD.FTZ R135, R135, R126 ;  /* 0x0000007e87877221 */ /* 0x000fe20000010000 */
[----:B------:R-:W-:Y:S01]  /*55d0*/  MUFU.EX2 R138, R138 ;  /* 0x0000008a008a7308 */ /* 0x000fe20000000800 */
[----:B------:R-:W-:Y:S01]  /*55e0*/  FFMA.FTZ R63, R63, UR4, -R123 ;  /* 0x000000043f3f7c23 */ /* 0x000fe2000801087b */
[----:B------:R-:W-:Y:S01]  /*55f0*/  FFMA.FTZ R61, R61, UR4, -R117 ;  /* 0x000000043d3d7c23 */ /* 0x000fe20008010875 */
[C---:B------:R-:W-:Y:S01]  /*5600*/  HMMA.16816.F32.BF16 R32, R36.reuse, R44, R32 ;  /* 0x0000002c2420723c */ /* 0x040fe20000041820 */
[----:B------:R-:W-:Y:S01]  /*5610*/  FADD.FTZ R132, R132, R135 ;  /* 0x0000008784847221 */ /* 0x000fe20000010000 */
[--C-:B------:R-:W-:Y:S01]  /*5620*/  FFMA.FTZ R59, R59, UR4, -R123.reuse ;  /* 0x000000043b3b7c23 */ /* 0x100fe2000801087b */
[----:B------:R-:W-:Y:S01]  /*5630*/  FFMA.FTZ R58, R58, UR4, -R123 ;  /* 0x000000043a3a7c23 */ /* 0x000fe2000801087b */
[--C-:B------:R-:W-:Y:S01]  /*5640*/  FFMA.FTZ R57, R57, UR4, -R117.reuse ;  /* 0x0000000439397c23 */ /* 0x100fe20008010875 */
[----:B------:R-:W-:Y:S01]  /*5650*/  MUFU.EX2 R141, R141 ;  /* 0x0000008d008d7308 */ /* 0x000fe20000000800 */
[----:B------:R-:W-:Y:S01]  /*5660*/  FADD.FTZ R133, R133, R132 ;  /* 0x0000008485857221 */ /* 0x000fe20000010000 */
[----:B------:R-:W-:Y:S01]  /*5670*/  FFMA.FTZ R56, R56, UR4, -R117 ;  /* 0x0000000438387c23 */ /* 0x000fe20008010875 */
[C---:B------:R-:W-:Y:S01]  /*5680*/  HMMA.16816.F32.BF16 R28, R36.reuse, R46, R28 ;  /* 0x0000002e241c723c */ /* 0x040fe2000004181c */
[----:B------:R-:W2:Y:S01]  /*5690*/  LDSM.16.MT88.4 R44, [R124+0xb000] ;  /* 0x00b000007c2c783b */ /* 0x000ea20000004200 */
[----:B------:R-:W-:Y:S01]  /*56a0*/  FADD.FTZ R133, R130, R133 ;  /* 0x0000008582857221 */ /* 0x000fe20000010000 */
[--C-:B------:R-:W-:Y:S01]  /*56b0*/  FFMA.FTZ R108, R108, UR4, -R123.reuse ;  /* 0x000000046c6c7c23 */ /* 0x100fe2000801087b */
[----:B------:R-:W-:Y:S01]  /*56c0*/  FFMA.FTZ R243, R115, UR4, -R123 ;  /* 0x0000000473f37c23 */ /* 0x000fe2000801087b */
[----:B------:R-:W-:Y:S03]  /*56d0*/  MUFU.EX2 R140, R140 ;  /* 0x0000008c008c7308 */ /* 0x000fe60000000800 */
[C---:B----4-:R-:W-:Y:S05]  /*56e0*/  HMMA.16816.F32.BF16 R8, R36.reuse, R52, R8 ;  /* 0x000000342408723c */ /* 0x050fea0000041808 */
[----:B------:R-:W3:Y:S03]  /*56f0*/  MUFU.EX2 R143, R143 ;  /* 0x0000008f008f7308 */ /* 0x000ee60000000800 */
[C---:B------:R-:W-:Y:S01]  /*5700*/  HMMA.16816.F32.BF16 R4, R36.reuse, R54, R4 ;  /* 0x000000362404723c */ /* 0x040fe20000041804 */
[----:B------:R-:W4:Y:S04]  /*5710*/  LDSM.16.MT88.4 R52, [R227+0xb000] ;  /* 0x00b00000e334783b */ /* 0x000f280000004200 */
[----:B------:R-:W-:Y:S03]  /*5720*/  MUFU.EX2 R142, R142 ;  /* 0x0000008e008e7308 */ /* 0x000fe60000000800 */
[C---:B-----5:R-:W-:Y:S05]  /*5730*/  HMMA.16816.F32.BF16 R24, R36.reuse, R48, R24 ;  /* 0x000000302418723c */ /* 0x060fea0000041818 */
[----:B------:R-:W5:Y:S03]  /*5740*/  MUFU.EX2 R145, R145 ;  /* 0x0000009100917308 */ /* 0x000f660000000800 */
[C---:B------:R-:W-:Y:S01]  /*5750*/  HMMA.16816.F32.BF16 R20, R36.reuse, R50, R20 ;  /* 0x000000322414723c */ /* 0x040fe20000041814 */
[----:B------:R-:W4:Y:S04]  /*5760*/  LDSM.16.MT88.4 R48, [R129+0xb000] ;  /* 0x00b000008130783b */ /* 0x000f280000004200 */
[----:B------:R-:W-:Y:S03]  /*5770*/  MUFU.EX2 R147, R147 ;  /* 0x0000009300937308 */ /* 0x000fe60000000800 */
[C---:B------:R-:W-:Y:S05]  /*5780*/  HMMA.16816.F32.BF16 R16, R36.reuse, R40, R16 ;  /* 0x000000282410723c */ /* 0x040fea0000041810 */
[----:B------:R-:W4:Y:S03]  /*5790*/  MUFU.EX2 R144, R144 ;  /* 0x0000009000907308 */ /* 0x000f260000000800 */
[----:B------:R-:W-:Y:S01]  /*57a0*/  HMMA.16816.F32.BF16 R12, R36, R42, R12 ;  /* 0x0000002a240c723c */ /* 0x000fe2000004180c */
[----:B------:R-:W4:Y:S01]  /*57b0*/  LDSM.16.MT88.4 R40, [R112+0xb000] ;  /* 0x00b000007028783b */ /* 0x000f220000004200 */
[----:B-1----:R-:W-:-:S02]  /*57c0*/  F2FP.BF16.F32.PACK_AB R36, R136, R139 ;  /* 0x0000008b8824723e */ /* 0x002fc400000010ff */
[----:B---3--:R-:W-:Y:S01]  /*57d0*/  F2FP.BF16.F32.PACK_AB R37, R143, R140 ;  /* 0x0000008c8f25723e */ /* 0x008fe200000010ff */
[----:B------:R-:W-:Y:S01]  /*57e0*/  MUFU.EX2 R146, R146 ;  /* 0x0000009200927308 */ /* 0x000fe20000000800 */
[----:B------:R-:W-:Y:S01]  /*57f0*/  F2FP.BF16.F32.PACK_AB R38, R141, R138 ;  /* 0x0000008a8d26723e */ /* 0x000fe200000010ff */
[----:B------:R-:W-:Y:S01]  /*5800*/  FADD.FTZ R140, R140, R133 ;  /* 0x000000858c8c7221 */ /* 0x000fe20000010000 */
[----:B-----5:R-:W-:-:S03]  /*5810*/  F2FP.BF16.F32.PACK_AB R39, R145, R142 ;  /* 0x0000008e9127723e */ /* 0x020fc600000010ff */
[----:B------:R-:W-:Y:S02]  /*5820*/  FADD.FTZ R143, R143, R140 ;  /* 0x0000008c8f8f7221 */ /* 0x000fe40000010000 */
[----:B------:R-:W-:Y:S02]  /*5830*/  MUFU.EX2 R149, R149 ;  /* 0x0000009500957308 */ /* 0x000fe40000000800 */
[----:B--2---:R-:W-:Y:S01]  /*5840*/  HMMA.16816.F32.BF16 R32, R36, R44, R32 ;  /* 0x0000002c2420723c */ /* 0x004fe20000041820 */
[----:B------:R-:W-:-:S04]  /*5850*/  FADD.FTZ R142, R142, R143 ;  /* 0x0000008f8e8e7221 */ /* 0x000fc80000010000 */
[----:B------:R-:W-:Y:S01]  /*5860*/  FADD.FTZ R145, R145, R142 ;  /* 0x0000008e91917221 */ /* 0x000fe20000010000 */
[----:B------:R-:W-:Y:S02]  /*5870*/  MUFU.EX2 R148, R148 ;  /* 0x0000009400947308 */ /* 0x000fe40000000800 */
[C---:B------:R-:W-:Y:S01]  /*5880*/  HMMA.16816.F32.BF16 R28, R36.reuse, R46, R28 ;  /* 0x0000002e241c723c */ /* 0x040fe2000004181c */
[----:B------:R-:W1:Y:S05]  /*5890*/  LDSM.16.MT88.4 R44, [R124+0xb800] ;  /* 0x00b800007c2c783b */ /* 0x000e6a0000004200 */
[----:B------:R-:W2:Y:S02]  /*58a0*/  MUFU.EX2 R151, R151 ;  /* 0x0000009700977308 */ /* 0x000ea40000000800 */
[C---:B----4-:R-:W-:Y:S06]  /*58b0*/  HMMA.16816.F32.BF16 R8, R36.reuse, R52, R8 ;  /* 0x000000342408723c */ /* 0x050fec0000041808 */
[----:B------:R-:W-:Y:S02]  /*58c0*/  MUFU.EX2 R150, R150 ;  /* 0x0000009600967308 */ /* 0x000fe40000000800 */
[C---:B------:R-:W-:Y:S01]  /*58d0*/  HMMA.16816.F32.BF16 R4, R36.reuse, R54, R4 ;  /* 0x000000362404723c */ /* 0x040fe20000041804 */
[----:B------:R-:W3:Y:S05]  /*58e0*/  LDSM.16.MT88.4 R52, [R227+0xb800] ;  /* 0x00b80000e334783b */ /* 0x000eea0000004200 */
[----:B------:R-:W4:Y:S02]  /*58f0*/  MUFU.EX2 R153, R153 ;  /* 0x0000009900997308 */ /* 0x000f240000000800 */
[C---:B------:R-:W-:Y:S06]  /*5900*/  HMMA.16816.F32.BF16 R24, R36.reuse, R48, R24 ;  /* 0x000000302418723c */ /* 0x040fec0000041818 */
        /* <DEDUP_REMOVED lines=9> */
[----:B--2---:R-:W-:Y:S01]  /*59a0*/  F2FP.BF16.F32.PACK_AB R37, R151, R148 ;  /* 0x000000949725723e */ /* 0x004fe200000010ff */
[----:B------:R-:W-:Y:S01]  /*59b0*/  FADD.FTZ R148, R148, R145 ;  /* 0x0000009194947221 */ /* 0x000fe20000010000 */
[----:B------:R-:W-:Y:S01]  /*59c0*/  F2FP.BF16.F32.PACK_AB R38, R149, R146 ;  /* 0x000000929526723e */ /* 0x000fe200000010ff */
[----:B------:R-:W-:Y:S01]  /*59d0*/  MUFU.EX2 R157, R157 ;  /* 0x0000009d009d7308 */ /* 0x000fe20000000800 */
[----:B----4-:R-:W-:Y:S01]  /*59e0*/  F2FP.BF16.F32.PACK_AB R39, R153, R150 ;  /* 0x000000969927723e */ /* 0x010fe200000010ff */
[----:B------:R-:W-:-:S04]  /*59f0*/  FADD.FTZ R151, R151, R148 ;  /* 0x0000009497977221 */ /* 0x000fc80000010000 */
[----:B------:R-:W-:Y:S02]  /*5a00*/  FADD.FTZ R150, R150, R151 ;  /* 0x0000009796967221 */ /* 0x000fe40000010000 */
[----:B-1----:R-:W-:Y:S01]  /*5a10*/  HMMA.16816.F32.BF16 R32, R36, R44, R32 ;  /* 0x0000002c2420723c */ /* 0x002fe20000041820 */
[----:B------:R-:W-:Y:S01]  /*5a20*/  MUFU.EX2 R158, R158 ;  /* 0x0000009e009e7308 */ /* 0x000fe20000000800 */
[----:B------:R-:W-:-:S06]  /*5a30*/  FADD.FTZ R153, R153, R150 ;  /* 0x0000009699997221 */ /* 0x000fcc0000010000 */
[C---:B------:R-:W-:Y:S01]  /*5a40*/  HMMA.16816.F32.BF16 R28, R36.reuse, R46, R28 ;  /* 0x0000002e241c723c */ /* 0x040fe2000004181c */
[----:B------:R-:W1:Y:S01]  /*5a50*/  LDSM.16.MT88.4 R44, [R124+0xc000] ;  /* 0x00c000007c2c783b */ /* 0x000e620000004200 */
[----:B------:R-:W2:Y:S06]  /*5a60*/  MUFU.EX2 R159, R159 ;  /* 0x0000009f009f7308 */ /* 0x000eac0000000800 */
[C---:B---3--:R-:W-:Y:S02]  /*5a70*/  HMMA.16816.F32.BF16 R8, R36.reuse, R52, R8 ;  /* 0x000000342408723c */ /* 0x048fe40000041808 */
[----:B------:R-:W-:Y:S06]  /*5a80*/  MUFU.EX2 R161, R161 ;  /* 0x000000a100a17308 */ /* 0x000fec0000000800 */
        /* <DEDUP_REMOVED lines=10> */
[----:B------:R-:W-:Y:S01]  /*5b30*/  HMMA.16816.F32.BF16 R12, R36, R42, R12 ;  /* 0x0000002a240c723c */ /* 0x000fe2000004180c */
[----:B------:R-:W5:Y:S01]  /*5b40*/  LDSM.16.MT88.4 R40, [R112+0xc000] ;  /* 0x00c000007028783b */ /* 0x000f620000004200 */
[----:B------:R-:W-:Y:S01]  /*5b50*/  F2FP.BF16.F32.PACK_AB R36, R154, R155 ;  /* 0x0000009b9a24723e */ /* 0x000fe200000010ff */
[----:B------:R-:W-:Y:S01]  /*5b60*/  MUFU.EX2 R168, R168 ;  /* 0x000000a800a87308 */ /* 0x000fe20000000800 */
[----:B--2---:R-:W-:-:S02]  /*5b70*/  F2FP.BF16.F32.PACK_AB R37, R159, R158 ;  /* 0x0000009e9f25723e */ /* 0x004fc400000010ff */
[----:B------:R-:W-:Y:S02]  /*5b80*/  F2FP.BF16.F32.PACK_AB R38, R157, R156 ;  /* 0x0000009c9d26723e */ /* 0x000fe400000010ff */
[----:B----4-:R-:W-:-:S03]  /*5b90*/  F2FP.BF16.F32.PACK_AB R39, R162, R161 ;  /* 0x000000a1a227723e */ /* 0x010fc600000010ff */
[----:B------:R-:W-:Y:S04]  /*5ba0*/  MUFU.EX2 R167, R167 ;  /* 0x000000a700a77308 */ /* 0x000fe80000000800 */
[C---:B-1----:R-:W-:Y:S04]  /*5bb0*/  HMMA.16816.F32.BF16 R32, R36.reuse, R44, R32 ;  /* 0x0000002c2420723c */ /* 0x042fe80000041820 */
[----:B------:R-:W1:Y:S04]  /*5bc0*/  MUFU.EX2 R170, R170 ;  /* 0x000000aa00aa7308 */ /* 0x000e680000000800 */
[C---:B------:R-:W-:Y:S01]  /*5bd0*/  HMMA.16816.F32.BF16 R28, R36.reuse, R46, R28 ;  /* 0x0000002e241c723c */ /* 0x040fe2000004181c */
[----:B------:R-:W2:Y:S03]  /*5be0*/  LDSM.16.MT88.4 R44, [R124+0xc800] ;  /* 0x00c800007c2c783b */ /* 0x000ea60000004200 */
[----:B------:R-:W-:Y:S04]  /*5bf0*/  MUFU.EX2 R169, R169 ;  /* 0x000000a900a97308 */ /* 0x000fe80000000800 */
[C---:B---3--:R-:W-:Y:S04]  /*5c00*/  HMMA.16816.F32.BF16 R8, R36.reuse, R52, R8 ;  /* 0x000000342408723c */ /* 0x048fe80000041808 */
[----:B------:R-:W3:Y:S04]  /*5c10*/  MUFU.EX2 R172, R172 ;  /* 0x000000ac00ac7308 */ /* 0x000ee80000000800 */
        /* <DEDUP_REMOVED lines=8> */
[C---:B------:R-:W-:Y:S04]  /*5ca0*/  HMMA.16816.F32.BF16 R16, R36.reuse, R40, R16 ;  /* 0x000000282410723c */ /* 0x040fe80000041810 */
[----:B------:R-:W-:Y:S04]  /*5cb0*/  MUFU.EX2 R184, R184 ;  /* 0x000000b800b87308 */ /* 0x000fe80000000800 */
[----:B------:R-:W-:Y:S01]  /*5cc0*/  HMMA.16816.F32.BF16 R12, R36, R42, R12 ;  /* 0x0000002a240c723c */ /* 0x000fe2000004180c */
[----:B------:R-:W5:Y:S01]  /*5cd0*/  LDSM.16.MT88.4 R40, [R112+0xc800] ;  /* 0x00c800007028783b */ /* 0x000f620000004200 */
[----:B------:R-:W-:-:S02]  /*5ce0*/  F2FP.BF16.F32.PACK_AB R36, R163, R166 ;  /* 0x000000a6a324723e */ /* 0x000fc400000010ff */
[----:B-1----:R-:W-:Y:S01]  /*5cf0*/  F2FP.BF16.F32.PACK_AB R37, R170, R167 ;  /* 0x000000a7aa25723e */ /* 0x002fe200000010ff */
[----:B------:R-:W-:Y:S01]  /*5d00*/  MUFU.EX2 R175, R175 ;  /* 0x000000af00af7308 */ /* 0x000fe20000000800 */
[----:B------:R-:W-:Y:S02]  /*5d10*/  F2FP.BF16.F32.PACK_AB R38, R168, R165 ;  /* 0x000000a5a826723e */ /* 0x000fe400000010ff */
[----:B---3--:R-:W-:-:S05]  /*5d20*/  F2FP.BF16.F32.PACK_AB R39, R172, R169 ;  /* 0x000000a9ac27723e */ /* 0x008fca00000010ff */
[----:B------:R-:W1:Y:S02]  /*5d30*/  MUFU.EX2 R188, R188 ;  /* 0x000000bc00bc7308 */ /* 0x000e640000000800 */
[C---:B--2---:R-:W-:Y:S06]  /*5d40*/  HMMA.16816.F32.BF16 R32, R36.reuse, R44, R32 ;  /* 0x0000002c2420723c */ /* 0x044fec0000041820 */
        /* <DEDUP_REMOVED lines=13> */
[----:B------:R-:W-:Y:S02]  /*5e20*/  MUFU.EX2 R190, R190 ;  /* 0x000000be00be7308 */ /* 0x000fe40000000800 */
[C---:B------:R-:W-:Y:S06]  /*5e30*/  HMMA.16816.F32.BF16 R16, R36.reuse, R40, R16 ;  /* 0x000000282410723c */ /* 0x040fec0000041810 */
[----:B------:R-:W-:Y:S02]  /*5e40*/  MUFU.EX2 R183, R183 ;  /* 0x000000b700b77308 */ /* 0x000fe40000000800 */
[----:B------:R-:W-:Y:S01]  /*5e50*/  HMMA.16816.F32.BF16 R12, R36, R42, R12 ;  /* 0x0000002a240c723c */ /* 0x000fe2000004180c */
[----:B------:R-:W5:Y:S01]  /*5e60*/  LDSM.16.MT88.4 R40, [R112+0xd000] ;  /* 0x00d000007028783b */ /* 0x000f620000004200 */
[----:B------:R-:W-:-:S02]  /*5e70*/  F2FP.BF16.F32.PACK_AB R36, R171, R176 ;  /* 0x000000b0ab24723e */ /* 0x000fc400000010ff */
[----:B-1----:R-:W-:Y:S02]  /*5e80*/  F2FP.BF16.F32.PACK_AB R37, R188, R175 ;  /* 0x000000afbc25723e */ /* 0x002fe400000010ff */
[----:B------:R-:W-:Y:S01]  /*5e90*/  F2FP.BF16.F32.PACK_AB R38, R184, R173 ;  /* 0x000000adb826723e */ /* 0x000fe200000010ff */
[----:B------:R-:W1:Y:S01]  /*5ea0*/  MUFU.EX2 R180, R180 ;  /* 0x000000b400b47308 */ /* 0x000e620000000800 */
[----:B---3--:R-:W-:-:S07]  /*5eb0*/  F2FP.BF16.F32.PACK_AB R39, R192, R177 ;  /* 0x000000b1c027723e */ /* 0x008fce00000010ff */
[C---:B--2---:R-:W-:Y:S01]  /*5ec0*/  HMMA.16816.F32.BF16 R32, R36.reuse, R44, R32 ;  /* 0x0000002c2420723c */ /* 0x044fe20000041820 */
[----:B------:R-:W-:Y:S07]  /*5ed0*/  MUFU.EX2 R182, R182 ;  /* 0x000000b600b67308 */ /* 0x000fee0000000800 */
        /* <DEDUP_REMOVED lines=8> */
[----:B-----5:R-:W-:Y:S01]  /*5f60*/  HMMA.16816.F32.BF16 R24, R36, R48, R24 ;  /* 0x000000302418723c */ /* 0x020fe20000041818 */
[----:B------:R-:W-:Y:S01]  /*5f70*/  F2FP.BF16.F32.PACK_AB R48, R196, R179 ;  /* 0x000000b3c430723e */ /* 0x000fe200000010ff */
[----:B------:R-:W-:Y:S01]  /*5f80*/  MUFU.EX2 R160, R160 ;  /* 0x000000a000a07308 */ /* 0x000fe20000000800 */
[----:B-1----:R-:W-:-:S05]  /*5f90*/  F2FP.BF16.F32.PACK_AB R49, R180, R183 ;  /* 0x000000b7b431723e */ /* 0x002fca00000010ff */
[----:B------:R-:W-:Y:S01]  /*5fa0*/  HMMA.16816.F32.BF16 R20, R36, R50, R20 ;  /* 0x000000322414723c */ /* 0x000fe20000041814 */
[----:B------:R-:W-:Y:S01]  /*5fb0*/  F2FP.BF16.F32.PACK_AB R50, R190, R181 ;  /* 0x000000b5be32723e */ /* 0x000fe200000010ff */
[----:B------:R-:W-:Y:S01]  /*5fc0*/  MUFU.EX2 R189, R189 ;  /* 0x000000bd00bd7308 */ /* 0x000fe20000000800 */
[----:B---3--:R-:W-:-:S05]  /*5fd0*/  F2FP.BF16.F32.PACK_AB R51, R185, R182 ;  /* 0x000000b6b933723e */ /* 0x008fca00000010ff */
[C---:B------:R-:W-:Y:S02]  /*5fe0*/  HMMA.16816.F32.BF16 R16, R36.reuse, R40, R16 ;  /* 0x000000282410723c */ /* 0x040fe40000041810 */
[----:B------:R-:W-:Y:S06]  /*5ff0*/  MUFU.EX2 R105, R105 ;  /* 0x0000006900697308 */ /* 0x000fec0000000800 */
[----:B------:R-:W-:Y:S01]  /*6000*/  HMMA.16816.F32.BF16 R12, R36, R42, R12 ;  /* 0x0000002a240c723c */ /* 0x000fe2000004180c */
[----:B------:R-:W1:Y:S01]  /*6010*/  LDSM.16.MT88.4 R36, [R112+0xd800] ;  /* 0x00d800007024783b */ /* 0x000e620000004200 */
[----:B------:R-:W3:Y:S03]  /*6020*/  MUFU.EX2 R104, R104 ;  /* 0x0000006800687308 */ /* 0x000ee60000000800 */
[----:B------:R-:W5:Y:S03]  /*6030*/  LDSM.16.MT88.4 R40, [R129+0xd800] ;  /* 0x00d800008128783b */ /* 0x000f660000004200 */
[C---:B--2---:R-:W-:Y:S02]  /*6040*/  HMMA.16816.F32.BF16 R32, R48.reuse, R44, R32 ;  /* 0x0000002c3020723c */ /* 0x044fe40000041820 */
[----:B------:R-:W-:Y:S06]  /*6050*/  MUFU.EX2 R101, R101 ;  /* 0x0000006500657308 */ /* 0x000fec0000000800 */
        /* <DEDUP_REMOVED lines=8> */
[C---:B-1----:R-:W-:Y:S02]  /*60e0*/  HMMA.16816.F32.BF16 R16, R48.reuse, R36, R16 ;  /* 0x000000243010723c */ /* 0x042fe40000041810 */
[----:B------:R-:W-:Y:S06]  /*60f0*/  MUFU.EX2 R98, R98 ;  /* 0x0000006200627308 */ /* 0x000fec0000000800 */
[C---:B------:R-:W-:Y:S01]  /*6100*/  HMMA.16816.F32.BF16 R12, R48.reuse, R38, R12 ;  /* 0x00000026300c723c */ /* 0x040fe2000004180c */
[----:B------:R-:W1:Y:S01]  /*6110*/  LDSM.16.MT88.4 R36, [R129+0xe000] ;  /* 0x00e000008124783b */ /* 0x000e620000004200 */
[----:B------:R-:W-:Y:S06]  /*6120*/  MUFU.EX2 R95, R95 ;  /* 0x0000005f005f7308 */ /* 0x000fec0000000800 */
[----:B-----5:R-:W-:Y:S01]  /*6130*/  HMMA.16816.F32.BF16 R24, R48, R40, R24 ;  /* 0x000000283018723c */ /* 0x020fe20000041818 */
[----:B------:R-:W-:Y:S01]  /*6140*/  F2FP.BF16.F32.PACK_AB R40, R187, R174 ;  /* 0x000000aebb28723e */ /* 0x000fe200000010ff */
[----:B------:R-:W-:Y:S01]  /*6150*/  MUFU.EX2 R97, R97 ;  /* 0x0000006100617308 */ /* 0x000fe20000000800 */
[----:B---3--:R-:W-:-:S05]  /*6160*/  F2FP.BF16.F32.PACK_AB R41, R104, R105 ;  /* 0x000000696829723e */ /* 0x008fca00000010ff */
[----:B------:R-:W-:Y:S01]  /*6170*/  HMMA.16816.F32.BF16 R20, R48, R42, R20 ;  /* 0x0000002a3014723c */ /* 0x000fe20000041814 */
[----:B------:R-:W-:Y:S01]  /*6180*/  F2FP.BF16.F32.PACK_AB R42, R189, R160 ;  /* 0x000000a0bd2a723e */ /* 0x000fe200000010ff */
[----:B------:R-:W3:Y:S01]  /*6190*/  LDSM.16.MT88.4 R48, [R112+0xe000] ;  /* 0x00e000007030783b */ /* 0x000ee20000004200 */
[----:B------:R-:W-:Y:S01]  /*61a0*/  F2FP.BF16.F32.PACK_AB R43, R100, R101 ;  /* 0x00000065642b723e */ /* 0x000fe200000010ff */
[----:B------:R-:W5:Y:S06]  /*61b0*/  MUFU.EX2 R96, R96 ;  /* 0x0000006000607308 */ /* 0x000f6c0000000800 */
[C---:B--2---:R-:W-:Y:S02]  /*61c0*/  HMMA.16816.F32.BF16 R8, R40.reuse, R44, R8 ;  /* 0x0000002c2808723c */ /* 0x044fe40000041808 */
[----:B------:R-:W-:Y:S06]  /*61d0*/  MUFU.EX2 R93, R93 ;  /* 0x0000005d005d7308 */ /* 0x000fec0000000800 */
[C---:B------:R-:W-:Y:S01]  /*61e0*/  HMMA.16816.F32.BF16 R4, R40.reuse, R46, R4 ;  /* 0x0000002e2804723c */ /* 0x040fe20000041804 */
[----:B------:R-:W2:Y:S01]  /*61f0*/  LDSM.16.MT88.4 R44, [R227+0xe800] ;  /* 0x00e80000e32c783b */ /* 0x000ea20000004200 */
[----:B------:R-:W5:Y:S06]  /*6200*/  MUFU.EX2 R92, R92 ;  /* 0x0000005c005c7308 */ /* 0x000f6c0000000800 */
        /* <DEDUP_REMOVED lines=10> */
[C---:B---3--:R-:W-:Y:S02]  /*62b0*/  HMMA.16816.F32.BF16 R16, R40.reuse, R48, R16 ;  /* 0x000000302810723c */ /* 0x048fe40000041810 */
[----:B------:R-:W-:Y:S06]  /*62c0*/  MUFU.EX2 R89, R89 ;  /* 0x0000005900597308 */ /* 0x000fec0000000800 */
[----:B------:R-:W-:Y:S01]  /*62d0*/  HMMA.16816.F32.BF16 R12, R40, R50, R12 ;  /* 0x00000032280c723c */ /* 0x000fe2000004180c */
[----:B------:R-:W-:Y:S01]  /*62e0*/  F2FP.BF16.F32.PACK_AB R40, R99, R102 ;  /* 0x000000666328723e */ /* 0x000fe200000010ff */
[----:B------:R-:W3:Y:S01]  /*62f0*/  LDSM.16.MT88.4 R48, [R112+0xe800] ;  /* 0x00e800007030783b */ /* 0x000ee20000004200 */
[----:B-----5:R-:W-:Y:S01]  /*6300*/  F2FP.BF16.F32.PACK_AB R41, R96, R97 ;  /* 0x000000616029723e */ /* 0x020fe200000010ff */
[----:B------:R-:W5:Y:S01]  /*6310*/  MUFU.EX2 R88, R88 ;  /* 0x0000005800587308 */ /* 0x000f620000000800 */
[----:B------:R-:W-:-:S02]  /*6320*/  F2FP.BF16.F32.PACK_AB R42, R95, R98 ;  /* 0x000000625f2a723e */ /* 0x000fc400000010ff */
[----:B------:R-:W-:-:S05]  /*6330*/  F2FP.BF16.F32.PACK_AB R43, R92, R93 ;  /* 0x0000005d5c2b723e */ /* 0x000fca00000010ff */
[----:B------:R-:W-:Y:S02]  /*6340*/  MUFU.EX2 R85, R85 ;  /* 0x0000005500557308 */ /* 0x000fe40000000800 */
[C---:B--2---:R-:W-:Y:S06]  /*6350*/  HMMA.16816.F32.BF16 R8, R40.reuse, R44, R8 ;  /* 0x0000002c2808723c */ /* 0x044fec0000041808 */
[----:B------:R-:W2:Y:S02]  /*6360*/  MUFU.EX2 R84, R84 ;  /* 0x0000005400547308 */ /* 0x000ea40000000800 */
[C---:B------:R-:W-:Y:S01]  /*6370*/  HMMA.16816.F32.BF16 R4, R40.reuse, R46, R4 ;  /* 0x0000002e2804723c */ /* 0x040fe20000041804 */
[----:B------:R-:W2:Y:S05]  /*6380*/  LDSM.16.MT88.4 R44, [R227+0xf000] ;  /* 0x00f00000e32c783b */ /* 0x000eaa0000004200 */
[----:B------:R-:W-:Y:S02]  /*6390*/  MUFU.EX2 R86, R86 ;  /* 0x0000005600567308 */ /* 0x000fe40000000800 */
[C---:B----4-:R-:W-:Y:S06]  /*63a0*/  HMMA.16816.F32.BF16 R32, R40.reuse, R52, R32 ;  /* 0x000000342820723c */ /* 0x050fec0000041820 */
[----:B------:R-:W4:Y:S02]  /*63b0*/  MUFU.EX2 R83, R83 ;  /* 0x0000005300537308 */ /* 0x000f240000000800 */
[C---:B------:R-:W-:Y:S01]  /*63c0*/  HMMA.16816.F32.BF16 R28, R40.reuse, R54, R28 ;  /* 0x00000036281c723c */ /* 0x040fe2000004181c */
[----:B------:R-:W4:Y:S05]  /*63d0*/  LDSM.16.MT88.4 R52, [R124+0xf000] ;  /* 0x00f000007c34783b */ /* 0x000f2a0000004200 */
[----:B------:R-:W-:Y:S02]  /*63e0*/  MUFU.EX2 R82, R82 ;  /* 0x0000005200527308 */ /* 0x000fe40000000800 */
[C---:B-1----:R-:W-:Y:S06]  /*63f0*/  HMMA.16816.F32.BF16 R24, R40.reuse, R36, R24 ;  /* 0x000000242818723c */ /* 0x042fec0000041818 */
[----:B------:R-:W-:Y:S02]  /*6400*/  MUFU.EX2 R79, R79 ;  /* 0x0000004f004f7308 */ /* 0x000fe40000000800 */
[C---:B------:R-:W-:Y:S01]  /*6410*/  HMMA.16816.F32.BF16 R20, R40.reuse, R38, R20 ;  /* 0x000000262814723c */ /* 0x040fe20000041814 */
[----:B------:R-:W1:Y:S05]  /*6420*/  LDSM.16.MT88.4 R36, [R129+0xf000] ;  /* 0x00f000008124783b */ /* 0x000e6a0000004200 */
[----:B------:R-:W-:Y:S02]  /*6430*/  MUFU.EX2 R81, R81 ;  /* 0x0000005100517308 */ /* 0x000fe40000000800 */
[C---:B---3--:R-:W-:Y:S06]  /*6440*/  HMMA.16816.F32.BF16 R16, R40.reuse, R48, R16 ;  /* 0x000000302810723c */ /* 0x048fec0000041810 */
[----:B------:R-:W3:Y:S02]  /*6450*/  MUFU.EX2 R80, R80 ;  /* 0x0000005000507308 */ /* 0x000ee40000000800 */
[----:B------:R-:W-:Y:S01]  /*6460*/  HMMA.16816.F32.BF16 R12, R40, R50, R12 ;  /* 0x00000032280c723c */ /* 0x000fe2000004180c */
[----:B------:R-:W-:Y:S01]  /*6470*/  F2FP.BF16.F32.PACK_AB R40, R91, R94 ;  /* 0x0000005e5b28723e */ /* 0x000fe200000010ff */
[----:B------:R-:W3:Y:S01]  /*6480*/  LDSM.16.MT88.4 R48, [R112+0xf000] ;  /* 0x00f000007030783b */ /* 0x000ee20000004200 */
[----:B-----5:R-:W-:-:S02]  /*6490*/  F2FP.BF16.F32.PACK_AB R41, R88, R89 ;  /* 0x000000595829723e */ /* 0x020fc400000010ff */
[----:B------:R-:W-:Y:S01]  /*64a0*/  F2FP.BF16.F32.PACK_AB R42, R87, R90 ;  /* 0x0000005a572a723e */ /* 0x000fe200000010ff */
[----:B------:R-:W-:Y:S01]  /*64b0*/  MUFU.EX2 R77, R77 ;  /* 0x0000004d004d7308 */ /* 0x000fe20000000800 */
[----:B--2---:R-:W-:-:S07]  /*64c0*/  F2FP.BF16.F32.PACK_AB R43, R84, R85 ;  /* 0x00000055542b723e */ /* 0x004fce00000010ff */
[C---:B------:R-:W-:Y:S01]  /*64d0*/  HMMA.16816.F32.BF16 R8, R40.reuse, R44, R8 ;  /* 0x0000002c2808723c */ /* 0x040fe20000041808 */
[----:B------:R-:W2:Y:S07]  /*64e0*/  MUFU.EX2 R76, R76 ;  /* 0x0000004c004c7308 */ /* 0x000eae0000000800 */
[C---:B------:R-:W-:Y:S01]  /*64f0*/  HMMA.16816.F32.BF16 R4, R40.reuse, R46, R4 ;  /* 0x0000002e2804723c */ /* 0x040fe20000041804 */
[----:B------:R-:W5:Y:S01]  /*6500*/  LDSM.16.MT88.4 R44, [R227+0xf800] ;  /* 0x00f80000e32c783b */ /* 0x000f620000004200 */
[----:B------:R-:W-:Y:S06]  /*6510*/  MUFU.EX2 R78, R78 ;  /* 0x0000004e004e7308 */ /* 0x000fec0000000800 */
[C---:B----4-:R-:W-:Y:S02]  /*6520*/  HMMA.16816.F32.BF16 R32, R40.reuse, R52, R32 ;  /* 0x000000342820723c */ /* 0x050fe40000041820 */
[----:B------:R-:W4:Y:S06]  /*6530*/  MUFU.EX2 R75, R75 ;  /* 0x0000004b004b7308 */ /* 0x000f2c0000000800 */
[C---:B------:R-:W-:Y:S01]  /*6540*/  HMMA.16816.F32.BF16 R28, R40.reuse, R54, R28 ;  /* 0x00000036281c723c */ /* 0x040fe2000004181c */
[----:B------:R-:W4:Y:S01]  /*6550*/  LDSM.16.MT88.4 R52, [R124+0xf800] ;  /* 0x00f800007c34783b */ /* 0x000f220000004200 */
[----:B------:R-:W-:Y:S06]  /*6560*/  MUFU.EX2 R74, R74 ;  /* 0x0000004a004a7308 */ /* 0x000fec0000000800 */
[C---:B-1----:R-:W-:Y:S02]  /*6570*/  HMMA.16816.F32.BF16 R24, R40.reuse, R36, R24 ;  /* 0x000000242818723c */ /* 0x042fe40000041818 */
[----:B------:R-:W-:Y:S06]  /*6580*/  MUFU.EX2 R71, R71 ;  /* 0x0000004700477308 */ /* 0x000fec0000000800 */
[C---:B------:R-:W-:Y:S01]  /*6590*/  HMMA.16816.F32.BF16 R20, R40.reuse, R38, R20 ;  /* 0x000000262814723c */ /* 0x040fe20000041814 */
[----:B------:R-:W1:Y:S01]  /*65a0*/  LDSM.16.MT88.4 R36, [R129+0xf800] ;  /* 0x00f800008124783b */ /* 0x000e620000004200 */
        /* <DEDUP_REMOVED lines=8> */
[----:B------:R-:W-:-:S02]  /*6630*/  F2FP.BF16.F32.PACK_AB R42, R79, R82 ;  /* 0x000000524f2a723e */ /* 0x000fc400000010ff */
[----:B--2---:R-:W-:-:S05]  /*6640*/  F2FP.BF16.F32.PACK_AB R43, R76, R77 ;  /* 0x0000004d4c2b723e */ /* 0x004fca00000010ff */
[----:B------:R-:W2:Y:S02]  /*6650*/  MUFU.EX2 R68, R68 ;  /* 0x0000004400447308 */ /* 0x000ea40000000800 */
[C---:B-----5:R-:W-:Y:S06]  /*6660*/  HMMA.16816.F32.BF16 R8, R40.reuse, R44, R8 ;  /* 0x0000002c2808723c */ /* 0x060fec0000041808 */
[----:B------:R-:W-:Y:S02]  /*6670*/  MUFU.EX2 R70, R70 ;  /* 0x0000004600467308 */ /* 0x000fe40000000800 */
[C---:B------:R-:W-:Y:S01]  /*6680*/  HMMA.16816.F32.BF16 R4, R40.reuse, R46, R4 ;  /* 0x0000002e2804723c */ /* 0x040fe20000041804 */
[----:B------:R-:W5:Y:S05]  /*6690*/  LDSM.16.MT88.4 R44, [R227+0x10000] ;  /* 0x01000000e32c783b */ /* 0x000f6a0000004200 */
[----:B------:R-:W5:Y:S02]  /*66a0*/  MUFU.EX2 R67, R67 ;  /* 0x0000004300437308 */ /* 0x000f640000000800 */
[C---:B----4-:R-:W-:Y:S06]  /*66b0*/  HMMA.16816.F32.BF16 R32, R40.reuse, R52, R32 ;  /* 0x000000342820723c */ /* 0x050fec0000041820 */
[----:B------:R-:W-:Y:S02]  /*66c0*/  MUFU.EX2 R66, R66 ;  /* 0x0000004200427308 */ /* 0x000fe40000000800 */
[C---:B------:R-:W-:Y:S01]  /*66d0*/  HMMA.16816.F32.BF16 R28, R40.reuse, R54, R28 ;  /* 0x00000036281c723c */ /* 0x040fe2000004181c */
[----:B------:R-:W4:Y:S05]  /*66e0*/  LDSM.16.MT88.4 R52, [R124+0x10000] ;  /* 0x010000007c34783b */ /* 0x000f2a0000004200 */
[----:B------:R-:W4:Y:S02]  /*66f0*/  MUFU.EX2 R63, R63 ;  /* 0x0000003f003f7308 */ /* 0x000f240000000800 */
[C---:B-1----:R-:W-:Y:S06]  /*6700*/  HMMA.16816.F32.BF16 R24, R40.reuse, R36, R24 ;  /* 0x000000242818723c */ /* 0x042fec0000041818 */
[----:B------:R-:W-:Y:S02]  /*6710*/  MUFU.EX2 R59, R59 ;  /* 0x0000003b003b7308 */ /* 0x000fe40000000800 */
[C---:B------:R-:W-:Y:S01]  /*6720*/  HMMA.16816.F32.BF16 R20, R40.reuse, R38, R20 ;  /* 0x000000262814723c */ /* 0x040fe20000041814 */
[----:B------:R-:W1:Y:S05]  /*6730*/  LDSM.16.MT88.4 R36, [R129+0x10000] ;  /* 0x010000008124783b */ /* 0x000e6a0000004200 */
[----:B------:R-:W-:Y:S02]  /*6740*/  MUFU.EX2 R58, R58 ;  /* 0x0000003a003a7308 */ /* 0x000fe40000000800 */
[C---:B---3--:R-:W-:Y:S06]  /*6750*/  HMMA.16816.F32.BF16 R16, R40.reuse, R48, R16 ;  /* 0x000000302810723c */ /* 0x048fec0000041810 */
[----:B------:R-:W-:Y:S02]  /*6760*/  MUFU.EX2 R57, R57 ;  /* 0x0000003900397308 */ /* 0x000fe40000000800 */
[----:B------:R-:W-:Y:S01]  /*6770*/  HMMA.16816.F32.BF16 R12, R40, R50, R12 ;  /* 0x00000032280c723c */ /* 0x000fe2000004180c */
[----:B------:R-:W-:Y:S01]  /*6780*/  F2FP.BF16.F32.PACK_AB R40, R75, R78 ;  /* 0x0000004e4b28723e */ /* 0x000fe200000010ff */
[----:B------:R-:W-:Y:S01]  /*6790*/  LDSM.16.MT88.4 R48, [R227+0x10800] ;  /* 0x01080000e330783b */ /* 0x000fe20000004200 */
[----:B------:R-:W-:-:S02]  /*67a0*/  F2FP.BF16.F32.PACK_AB R41, R72, R73 ;  /* 0x000000494829723e */ /* 0x000fc400000010ff */
[----:B------:R-:W-:Y:S01]  /*67b0*/  F2FP.BF16.F32.PACK_AB R42, R71, R74 ;  /* 0x0000004a472a723e */ /* 0x000fe200000010ff */
[----:B------:R-:W-:Y:S01]  /*67c0*/  MUFU.EX2 R56, R56 ;  /* 0x0000003800387308 */ /* 0x000fe20000000800 */
[----:B--2---:R-:W-:-:S07]  /*67d0*/  F2FP.BF16.F32.PACK_AB R43, R68, R69 ;  /* 0x00000045442b723e */ /* 0x004fce00000010ff */
[C---:B-----5:R-:W-:Y:S01]  /*67e0*/  HMMA.16816.F32.BF16 R8, R40.reuse, R44, R8 ;  /* 0x0000002c2808723c */ /* 0x060fe20000041808 */
[----:B------:R-:W-:Y:S07]  /*67f0*/  MUFU.EX2 R108, R108 ;  /* 0x0000006c006c7308 */ /* 0x000fee0000000800 */
[C---:B------:R-:W-:Y:S01]  /*6800*/  HMMA.16816.F32.BF16 R4, R40.reuse, R46, R4 ;  /* 0x0000002e2804723c */ /* 0x040fe20000041804 */
[----:B------:R-:W2:Y:S01]  /*6810*/  LDSM.16.MT88.4 R44, [R112+0x10000] ;  /* 0x01000000702c783b */ /* 0x000ea20000004200 */
[----:B------:R-:W-:Y:S06]  /*6820*/  MUFU.EX2 R243, R243 ;  /* 0x000000f300f37308 */ /* 0x000fec0000000800 */
[----:B----4-:R-:W-:Y:S01]  /*6830*/  HMMA.16816.F32.BF16 R28, R40, R54, R28 ;  /* 0x00000036281c723c */ /* 0x010fe2000004181c */
[----:B------:R-:W-:Y:S01]  /*6840*/  FADD.FTZ R54, R118, R119 ;  /* 0x0000007776367221 */ /* 0x000fe20000010000 */
[----:B------:R-:W-:Y:S01]  /*6850*/  FFMA.FTZ R55, R60, UR4, -R117 ;  /* 0x000000043c377c23 */ /* 0x000fe20008010875 */
[----:B------:R-:W-:Y:S01]  /*6860*/  FFMA.FTZ R60, R62, UR4, -R123 ;  /* 0x000000043e3c7c23 */ /* 0x000fe2000801087b */
[----:B------:R-:W-:Y:S01]  /*6870*/  FFMA.FTZ R62, R109, UR4, -R117 ;  /* 0x000000046d3e7c23 */ /* 0x000fe20008010875 */
[----:B------:R-:W-:-:S03]  /*6880*/  FADD.FTZ R54, R131, R54 ;  /* 0x0000003683367221 */ /* 0x000fc60000010000 */
[----:B-1----:R-:W-:Y:S01]  /*6890*/  HMMA.16816.F32.BF16 R24, R40, R36, R24 ;  /* 0x000000242818723c */ /* 0x002fe20000041818 */
[----:B------:R-:W-:Y:S01]  /*68a0*/  FADD.FTZ R137, R137, R54 ;  /* 0x0000003689897221 */ /* 0x000fe20000010000 */
[----:B------:R-:W-:Y:S03]  /*68b0*/  MUFU.EX2 R55, R55 ;  /* 0x0000003700377308 */ /* 0x000fe60000000800 */
[----:B------:R-:W-:-:S03]  /*68c0*/  FADD.FTZ R134, R134, R137 ;  /* 0x0000008986867221 */ /* 0x000fc60000010000 */
[C---:B------:R-:W-:Y:S01]  /*68d0*/  HMMA.16816.F32.BF16 R20, R40.reuse, R38, R20 ;  /* 0x000000262814723c */ /* 0x040fe20000041814 */
[----:B------:R-:W1:Y:S01]  /*68e0*/  LDSM.16.MT88.4 R36, [R124+0x10800] ;  /* 0x010800007c24783b */ /* 0x000e620000004200 */
[----:B------:R3:W4:Y:S01]  /*68f0*/  MUFU.EX2 R54, R61 ;  /* 0x0000003d00367308 */ /* 0x0007220000000800 */
[----:B------:R-:W-:Y:S02]  /*6900*/  FADD.FTZ R139, R139, R134 ;  /* 0x000000868b8b7221 */ /* 0x000fe40000010000 */
[----:B------:R-:W-:Y:S02]  /*6910*/  LDSM.16.MT88.4 R132, [R227+0x11800] ;  /* 0x01180000e384783b */ /* 0x000fe40000004200 */
[----:B------:R-:W-:Y:S01]  /*6920*/  FADD.FTZ R139, R136, R139 ;  /* 0x0000008b888b7221 */ /* 0x000fe20000010000 */
[C---:B------:R-:W-:Y:S01]  /*6930*/  HMMA.16816.F32.BF16 R32, R40.reuse, R52, R32 ;  /* 0x000000342820723c */ /* 0x040fe20000041820 */
[--C-:B------:R-:W-:Y:S01]  /*6940*/  FFMA.FTZ R52, R65, UR4, -R117.reuse ;  /* 0x0000000441347c23 */ /* 0x100fe20008010875 */
[----:B------:R-:W-:Y:S01]  /*6950*/  FFMA.FTZ R53, R64, UR4, -R117 ;  /* 0x0000000440357c23 */ /* 0x000fe20008010875 */
[----:B------:R-:W-:Y:S01]  /*6960*/  FADD.FTZ R138, R138, R139 ;  /* 0x0000008b8a8a7221 */ /* 0x000fe20000010000 */
[----:B------:R-:W-:Y:S01]  /*6970*/  FFMA.FTZ R65, R107, UR4, -R117 ;  /* 0x000000046b417c23 */ /* 0x000fe20008010875 */
[----:B------:R-:W-:Y:S01]  /*6980*/  MUFU.EX2 R60, R60 ;  /* 0x0000003c003c7308 */ /* 0x000fe20000000800 */
[----:B------:R-:W-:Y:S01]  /*6990*/  FFMA.FTZ R64, R110, UR4, -R123 ;  /* 0x000000046e407c23 */ /* 0x000fe2000801087b */
[----:B------:R-:W-:Y:S01]  /*69a0*/  FADD.FTZ R138, R141, R138 ;  /* 0x0000008a8d8a7221 */ /* 0x000fe20000010000 */
[----:B--2---:R-:W-:Y:S01]  /*69b0*/  HMMA.16816.F32.BF16 R16, R40, R44, R16 ;  /* 0x0000002c2810723c */ /* 0x004fe20000041810 */
[----:B------:R-:W-:-:S02]  /*69c0*/  F2FP.BF16.F32.PACK_AB R44, R67, R70 ;  /* 0x00000046432c723e */ /* 0x000fc400000010ff */
[----:B------:R-:W-:Y:S01]  /*69d0*/  FADD.FTZ R147, R147, R138 ;  /* 0x0000008a93937221 */ /* 0x000fe20000010000 */
[----:B---3--:R-:W-:Y:S01]  /*69e0*/  FFMA.FTZ R61, R113, UR4, -R123 ;  /* 0x00000004713d7c23 */ /* 0x008fe2000801087b */
[----:B------:R-:W-:Y:S01]  /*69f0*/  MUFU.EX2 R52, R52 ;  /* 0x0000003400347308 */ /* 0x000fe20000000800 */
[----:B------:R-:W-:Y:S01]  /*6a00*/  LDSM.16.MT88.4 R140, [R124+0x11800] ;  /* 0x011800007c8c783b */ /* 0x000fe20000004200 */
[----:B------:R-:W-:Y:S01]  /*6a10*/  FADD.FTZ R147, R144, R147 ;  /* 0x0000009390937221 */ /* 0x000fe20000010000 */
[----:B------:R-:W-:Y:S02]  /*6a20*/  HMMA.16816.F32.BF16 R12, R40, R46, R12 ;  /* 0x0000002e280c723c */ /* 0x000fe4000004180c */
[----:B------:R-:W2:Y:S01]  /*6a30*/  LDSM.16.MT88.4 R40, [R129+0x10800] ;  /* 0x010800008128783b */ /* 0x000ea20000004200 */
[----:B------:R-:W-:Y:S01]  /*6a40*/  F2FP.BF16.F32.PACK_AB R46, R63, R66 ;  /* 0x000000423f2e723e */ /* 0x000fe200000010ff */
[----:B------:R-:W-:Y:S01]  /*6a50*/  FADD.FTZ R146, R146, R147 ;  /* 0x0000009392927221 */ /* 0x000fe20000010000 */
[----:B------:R-:W3:Y:S01]  /*6a60*/  MUFU.EX2 R53, R53 ;  /* 0x0000003500357308 */ /* 0x000ee20000000800 */
[----:B----4-:R-:W-:-:S02]  /*6a70*/  F2FP.BF16.F32.PACK_AB R47, R55, R54 ;  /* 0x00000036372f723e */ /* 0x010fc400000010ff */
[----:B------:R-:W-:-:S05]  /*6a80*/  FADD.FTZ R146, R149, R146 ;  /* 0x0000009295927221 */ /* 0x000fca0000010000 */
[----:B------:R-:W4:Y:S08]  /*6a90*/  MUFU.EX2 R61, R61 ;  /* 0x0000003d003d7308 */ /* 0x000f300000000800 */
[----:B------:R-:W-:Y:S01]  /*6aa0*/  MUFU.EX2 R62, R62 ;  /* 0x0000003e003e7308 */ /* 0x000fe20000000800 */
[----:B---3--:R-:W-:-:S07]  /*6ab0*/  F2FP.BF16.F32.PACK_AB R45, R53, R52 ;  /* 0x00000034352d723e */ /* 0x008fce00000010ff */
[C---:B------:R-:W-:Y:S01]  /*6ac0*/  HMMA.16816.F32.BF16 R8, R44.reuse, R48, R8 ;  /* 0x000000302c08723c */ /* 0x040fe20000041808 */
[----:B------:R-:W3:Y:S07]  /*6ad0*/  MUFU.EX2 R65, R65 ;  /* 0x0000004100417308 */ /* 0x000eee0000000800 */
[C---:B------:R-:W-:Y:S01]  /*6ae0*/  HMMA.16816.F32.BF16 R4, R44.reuse, R50, R4 ;  /* 0x000000322c04723c */ /* 0x040fe20000041804 */
[----:B------:R-:W5:Y:S01]  /*6af0*/  LDSM.16.MT88.4 R48, [R112+0x10800] ;  /* 0x010800007030783b */ /* 0x000f620000004200 */
[----:B------:R-:W-:Y:S06]  /*6b00*/  MUFU.EX2 R64, R64 ;  /* 0x0000004000407308 */ /* 0x000fec0000000800 */
[----:B-1----:R-:W-:Y:S01]  /*6b10*/  HMMA.16816.F32.BF16 R32, R44, R36, R32 ;  /* 0x000000242c20723c */ /* 0x002fe20000041820 */
[----:B------:R-:W-:Y:S01]  /*6b20*/  FADD.FTZ R37, R155, R146 ;  /* 0x000000929b257221 */ /* 0x000fe20000010000 */
[----:B------:R-:W-:-:S03]  /*6b30*/  FADD.FTZ R36, R158, R153 ;  /* 0x000000999e247221 */ /* 0x000fc60000010000 */
[----:B------:R-:W-:Y:S01]  /*6b40*/  FADD.FTZ R37, R154, R37 ;  /* 0x000000259a257221 */ /* 0x000fe20000010000 */
[----:B------:R-:W-:Y:S01]  /*6b50*/  FADD.FTZ R36, R159, R36 ;  /* 0x000000249f247221 */ /* 0x000fe20000010000 */
[----:B------:R-:W-:Y:S01]  /*6b60*/  F2FP.BF16.F32.PACK_AB R154, R243, R108 ;  /* 0x0000006cf39a723e */ /* 0x000fe200000010ff */
[C---:B------:R-:W-:Y:S01]  /*6b70*/  HMMA.16816.F32.BF16 R28, R44.reuse, R38, R28 ;  /* 0x000000262c1c723c */ /* 0x040fe2000004181c */
[----:B------:R-:W-:Y:S01]  /*6b80*/  FADD.FTZ R156, R156, R37 ;  /* 0x000000259c9c7221 */ /* 0x000fe20000010000 */
[----:B------:R-:W-:Y:S02]  /*6b90*/  FADD.FTZ R161, R161, R36 ;  /* 0x00000024a1a17221 */ /* 0x000fe40000010000 */
[----:B------:R-:W1:Y:S01]  /*6ba0*/  LDSM.16.MT88.4 R36, [R227+0x11000] ;  /* 0x01100000e324783b */ /* 0x000e620000004200 */
[----:B------:R-:W-:Y:S01]  /*6bb0*/  FADD.FTZ R157, R157, R156 ;  /* 0x0000009c9d9d7221 */ /* 0x000fe20000010000 */
[----:B------:R-:W-:Y:S02]  /*6bc0*/  FADD.FTZ R162, R162, R161 ;  /* 0x000000a1a2a27221 */ /* 0x000fe40000010000 */
[----:B--2---:R-:W-:Y:S01]  /*6bd0*/  HMMA.16816.F32.BF16 R24, R44, R40, R24 ;  /* 0x000000282c18723c */ /* 0x004fe20000041818 */
[----:B------:R-:W-:Y:S01]  /*6be0*/  FADD.FTZ R40, R166, R157 ;  /* 0x0000009da6287221 */ /* 0x000fe20000010000 */
[----:B------:R-:W-:Y:S01]  /*6bf0*/  FADD.FTZ R167, R167, R162 ;  /* 0x000000a2a7a77221 */ /* 0x000fe20000010000 */
[----:B------:R-:W-:Y:S02]  /*6c00*/  LDSM.16.MT88.4 R156, [R129+0x11800] ;  /* 0x01180000819c783b */ /* 0x000fe40000004200 */
[----:B------:R-:W-:Y:S01]  /*6c10*/  FADD.FTZ R40, R163, R40 ;  /* 0x00000028a3287221 */ /* 0x000fe20000010000 */
[----:B------:R-:W-:-:S02]  /*6c20*/  FADD.FTZ R170, R170, R167 ;  /* 0x000000a7aaaa7221 */ /* 0x000fc40000010000 */
[C---:B------:R-:W-:Y:S01]  /*6c30*/  HMMA.16816.F32.BF16 R20, R44.reuse, R42, R20 ;  /* 0x0000002a2c14723c */ /* 0x040fe20000041814 */
[----:B------:R-:W-:Y:S01]  /*6c40*/  FADD.FTZ R165, R165, R40 ;  /* 0x00000028a5a57221 */ /* 0x000fe20000010000 */
[----:B------:R-:W-:Y:S01]  /*6c50*/  FADD.FTZ R169, R169, R170 ;  /* 0x000000aaa9a97221 */ /* 0x000fe20000010000 */
[----:B------:R-:W2:Y:S02]  /*6c60*/  LDSM.16.MT88.4 R40, [R124+0x11000] ;  /* 0x011000007c28783b */ /* 0x000ea40000004200 */
[----:B------:R-:W-:Y:S01]  /*6c70*/  FADD.FTZ R107, R168, R165 ;  /* 0x000000a5a86b7221 */ /* 0x000fe20000010000 */
[----:B------:R-:W-:Y:S02]  /*6c80*/  FADD.FTZ R172, R172, R169 ;  /* 0x000000a9acac7221 */ /* 0x000fe40000010000 */
[----:B-----5:R-:W-:Y:S01]  /*6c90*/  HMMA.16816.F32.BF16 R16, R44, R48, R16 ;  /* 0x000000302c10723c */ /* 0x020fe20000041810 */
[----:B------:R-:W-:Y:S01]  /*6ca0*/  FADD.FTZ R48, R176, R107 ;  /* 0x0000006bb0307221 */ /* 0x000fe20000010000 */
[----:B------:R-:W-:Y:S01]  /*6cb0*/  FADD.FTZ R175, R175, R172 ;  /* 0x000000acafaf7221 */ /* 0x000fe20000010000 */
[----:B------:R-:W-:Y:S01]  /*6cc0*/  F2FP.BF16.F32.PACK_AB R49, R56, R57 ;  /* 0x000000393831723e */ /* 0x000fe200000010ff */
[----:B------:R-:W-:Y:S01]  /*6cd0*/  FFMA.FTZ R107, R111, UR4, -R123 ;  /* 0x000000046f6b7c23 */ /* 0x000fe2000801087b */
[----:B------:R-:W-:Y:S01]  /*6ce0*/  FADD.FTZ R48, R171, R48 ;  /* 0x00000030ab307221 */ /* 0x000fe20000010000 */
[----:B------:R-:W-:-:S02]  /*6cf0*/  FADD.FTZ R188, R188, R175 ;  /* 0x000000afbcbc7221 */ /* 0x000fc40000010000 */
[----:B------:R-:W-:Y:S01]  /*6d00*/  HMMA.16816.F32.BF16 R12, R44, R50, R12 ;  /* 0x000000322c0c723c */ /* 0x000fe2000004180c */
[----:B------:R-:W-:Y:S01]  /*6d10*/  FADD.FTZ R173, R173, R48 ;  /* 0x00000030adad7221 */ /* 0x000fe20000010000 */
[----:B------:R-:W-:Y:S01]  /*6d20*/  FADD.FTZ R177, R177, R188 ;  /* 0x000000bcb1b17221 */ /* 0x000fe20000010000 */
[----:B------:R-:W-:Y:S01]  /*6d30*/  F2FP.BF16.F32.PACK_AB R48, R59, R60 ;  /* 0x0000003c3b30723e */ /* 0x000fe200000010ff */
[----:B------:R-:W5:Y:S01]  /*6d40*/  LDSM.16.MT88.4 R44, [R129+0x11000] ;  /* 0x01100000812c783b */ /* 0x000f620000004200 */
[----:B----4-:R-:W-:Y:S01]  /*6d50*/  F2FP.BF16.F32.PACK_AB R50, R61, R58 ;  /* 0x0000003a3d32723e */ /* 0x010fe200000010ff */
[----:B------:R-:W-:Y:S01]  /*6d60*/  FADD.FTZ R184, R184, R173 ;  /* 0x000000adb8b87221 */ /* 0x000fe20000010000 */
[----:B---3--:R-:W-:Y:S01]  /*6d70*/  F2FP.BF16.F32.PACK_AB R51, R65, R62 ;  /* 0x0000003e4133723e */ /* 0x008fe200000010ff */
[----:B------:R-:W-:Y:S01]  /*6d80*/  FADD.FTZ R192, R192, R177 ;  /* 0x000000b1c0c07221 */ /* 0x000fe20000010000 */
[----:B------:R-:W3:Y:S01]  /*6d90*/  MUFU.EX2 R107, R107 ;  /* 0x0000006b006b7308 */ /* 0x000ee20000000800 */
[----:B------:R-:W-:-:S04]  /*6da0*/  FADD.FTZ R179, R179, R184 ;  /* 0x000000b8b3b37221 */ /* 0x000fc80000010000 */
[----:B-1----:R-:W-:Y:S01]  /*6db0*/  HMMA.16816.F32.BF16 R8, R48, R36, R8 ;  /* 0x000000243008723c */ /* 0x002fe20000041808 */
[----:B------:R-:W-:Y:S01]  /*6dc0*/  FADD.FTZ R37, R183, R192 ;  /* 0x000000c0b7257221 */ /* 0x000fe20000010000 */
[----:B------:R-:W-:-:S03]  /*6dd0*/  FADD.FTZ R196, R196, R179 ;  /* 0x000000b3c4c47221 */ /* 0x000fc60000010000 */
[----:B------:R-:W-:Y:S01]  /*6de0*/  FADD.FTZ R37, R180, R37 ;  /* 0x00000025b4257221 */ /* 0x000fe20000010000 */
[----:B------:R-:W-:Y:S02]  /*6df0*/  FADD.FTZ R181, R181, R196 ;  /* 0x000000c4b5b57221 */ /* 0x000fe40000010000 */
[C---:B------:R-:W-:Y:S01]  /*6e00*/  HMMA.16816.F32.BF16 R4, R48.reuse, R38, R4 ;  /* 0x000000263004723c */ /* 0x040fe20000041804 */
[----:B------:R-:W-:Y:S01]  /*6e10*/  FADD.FTZ R110, R182, R37 ;  /* 0x00000025b66e7221 */ /* 0x000fe20000010000 */
[----:B------:R-:W-:Y:S01]  /*6e20*/  FADD.FTZ R181, R190, R181 ;  /* 0x000000b5beb57221 */ /* 0x000fe20000010000 */
[----:B------:R-:W1:Y:S01]  /*6e30*/  LDSM.16.MT88.4 R36, [R112+0x11000] ;  /* 0x011000007024783b */ /* 0x000e620000004200 */
[----:B---3--:R-:W-:Y:S01]  /*6e40*/  F2FP.BF16.F32.PACK_AB R152, R107, R64 ;  /* 0x000000406b98723e */ /* 0x008fe200000010ff */
[----:B------:R-:W-:Y:S01]  /*6e50*/  FADD.FTZ R110, R185, R110 ;  /* 0x0000006eb96e7221 */ /* 0x000fe20000010000 */
[----:B------:R-:W-:Y:S02]  /*6e60*/  FADD.FTZ R174, R174, R181 ;  /* 0x000000b5aeae7221 */ /* 0x000fe40000010000 */
[----:B--2---:R-:W-:Y:S01]  /*6e70*/  HMMA.16816.F32.BF16 R32, R48, R40, R32 ;  /* 0x000000283020723c */ /* 0x004fe20000041820 */
[----:B------:R-:W-:Y:S01]  /*6e80*/  FADD.FTZ R105, R105, R110 ;  /* 0x0000006e69697221 */ /* 0x000fe20000010000 */
[----:B------:R-:W-:Y:S01]  /*6e90*/  FADD.FTZ R187, R187, R174 ;  /* 0x000000aebbbb7221 */ /* 0x000fe20000010000 */
[--C-:B------:R-:W-:Y:S01]  /*6ea0*/  FFMA.FTZ R40, R106, UR4, -R117.reuse ;  /* 0x000000046a287c23 */ /* 0x100fe20008010875 */
        /* <DEDUP_REMOVED lines=10> */
[----:B------:R-:W-:Y:S01]  /*6f50*/  MUFU.EX2 R40, R40 ;  /* 0x0000002800287308 */ /* 0x000fe20000000800 */
[C---:B-----5:R-:W-:Y:S01]  /*6f60*/  HMMA.16816.F32.BF16 R24, R48.reuse, R44, R24 ;  /* 0x0000002c3018723c */ /* 0x060fe20000041818 */
[----:B------:R-:W-:Y:S01]  /*6f70*/  FADD.FTZ R97, R97, R100 ;  /* 0x0000006461617221 */ /* 0x000fe20000010000 */
[----:B------:R-:W-:Y:S01]  /*6f80*/  FADD.FTZ R99, R99, R102 ;  /* 0x0000006663637221 */ /* 0x000fe20000010000 */
[----:B------:R-:W2:Y:S02]  /*6f90*/  LDSM.16.MT88.4 R112, [R112+0x11800] ;  /* 0x011800007070783b */ /* 0x000ea40000004200 */
[----:B------:R-:W-:Y:S01]  /*6fa0*/  FADD.FTZ R96, R96, R97 ;  /* 0x0000006160607221 */ /* 0x000fe20000010000 */
[----:B------:R-:W-:Y:S01]  /*6fb0*/  FADD.FTZ R98, R98, R99 ;  /* 0x0000006362627221 */ /* 0x000fe20000010000 */
[----:B------:R-:W3:Y:S01]  /*6fc0*/  MUFU.EX2 R41, R41 ;  /* 0x0000002900297308 */ /* 0x000ee20000000800 */
[----:B------:R-:W-:Y:S01]  /*6fd0*/  HMMA.16816.F32.BF16 R20, R48, R46, R20 ;  /* 0x0000002e3014723c */ /* 0x000fe20000041814 */
[----:B------:R-:W-:Y:S01]  /*6fe0*/  FADD.FTZ R93, R93, R96 ;  /* 0x000000605d5d7221 */ /* 0x000fe20000010000 */
[----:B------:R-:W-:-:S03]  /*6ff0*/  FADD.FTZ R95, R95, R98 ;  /* 0x000000625f5f7221 */ /* 0x000fc60000010000 */
[----:B------:R-:W-:Y:S01]  /*7000*/  FADD.FTZ R92, R92, R93 ;  /* 0x0000005d5c5c7221 */ /* 0x000fe20000010000 */
[----:B------:R-:W-:Y:S01]  /*7010*/  FADD.FTZ R94, R94, R95 ;  /* 0x0000005f5e5e7221 */ /* 0x000fe20000010000 */
[----:B------:R-:W-:Y:S02]  /*7020*/  MUFU.EX2 R42, R42 ;  /* 0x0000002a002a7308 */ /* 0x000fe40000000800 */
[----:B------:R-:W-:Y:S01]  /*7030*/  FADD.FTZ R89, R89, R92 ;  /* 0x0000005c59597221 */ /* 0x000fe20000010000 */
[----:B------:R-:W-:Y:S01]  /*7040*/  FADD.FTZ R91, R91, R94 ;  /* 0x0000005e5b5b7221 */ /* 0x000fe20000010000 */
[C---:B-1----:R-:W-:Y:S02]  /*7050*/  HMMA.16816.F32.BF16 R16, R48.reuse, R36, R16 ;  /* 0x000000243010723c */ /* 0x042fe40000041810 */
[----:B------:R-:W-:Y:S01]  /*7060*/  FADD.FTZ R88, R88, R89 ;  /* 0x0000005958587221 */ /* 0x000fe20000010000 */
[----:B------:R-:W-:Y:S01]  /*7070*/  FADD.FTZ R90, R90, R91 ;  /* 0x0000005b5a5a7221 */ /* 0x000fe20000010000 */
[----:B------:R-:W1:Y:S01]  /*7080*/  MUFU.EX2 R43, R43 ;  /* 0x0000002b002b7308 */ /* 0x000e620000000800 */
[----:B---3--:R-:W-:Y:S01]  /*7090*/  F2FP.BF16.F32.PACK_AB R153, R41, R40 ;  /* 0x000000282999723e */ /* 0x008fe200000010ff */
        /* <DEDUP_REMOVED lines=53> */
[----:B------:R-:W-:-:S13]  /*73f0*/  @!P1 BRA `(.L_x_1923) ;  /* 0x0000004c00d89947 */ /* 0x000fda0003800000 */
[----:B------:R-:W1:Y:S01]  /*7400*/  S2UR UR5, SR_CgaCtaId ;  /* 0x00000000000579c3 */ /* 0x000e620000008800 */
[----:B------:R-:W-:Y:S01]  /*7410*/  UISETP.NE.U32.AND UP0, UPT, UR12, URZ, UPT ;  /* 0x000000ff0c00728c */ /* 0x000fe2000bf05070 */
[----:B------:R-:W-:Y:S01]  /*7420*/  MOV R224, 0x20 ;  /* 0x0000002000e07802 */ /* 0x000fe20000000f00 */
[----:B------:R-:W-:Y:S01]  /*7430*/  VIADD R240, R3, 0xfffffffe ;  /* 0xfffffffe03f07836 */ /* 0x000fe20000000000 */
[----:B------:R-:W-:Y:S01]  /*7440*/  MOV R3, R0 ;  /* 0x0000000000037202 */ /* 0x000fe20000000f00 */
[----:B------:R-:W-:Y:S01]  /*7450*/  UISETP.NE.AND.EX UP0, UPT, UR13, URZ, UPT, UP0 ;  /* 0x000000ff0d00728c */ /* 0x000fe2000bf05300 */
[----:B------:R-:W-:Y:S01]  /*7460*/  SEL R224, R224, 0xffffffe0, !P2 ;  /* 0xffffffe0e0e07807 */ /* 0x000fe20005000000 */
[----:B------:R-:W-:Y:S01]  /*7470*/  IMAD.MOV.U32 R165, RZ, RZ, R2 ;  /* 0x000000ffffa57224 */ /* 0x000fe200078e0002 */
[----:B------:R-:W-:Y:S01]  /*7480*/  IADD3 R236, PT, PT, R227, 0xa000, RZ ;  /* 0x0000a000e3ec7810 */ /* 0x000fe20007ffe0ff */
[----:B------:R-:W-:Y:S01]  /*7490*/  IMAD.MOV.U32 R237, RZ, RZ, RZ ;  /* 0x000000ffffed7224 */ /* 0x000fe200078e00ff */
[----:B------:R-:W-:Y:S01]  /*74a0*/  UMOV UR10, 0x400 ;  /* 0x00000400000a7882 */ /* 0x000fe20000000000 */
[----:B------:R-:W-:Y:S01]  /*74b0*/  PLOP3.LUT P1, PT, PT, PT, UP0, 0x80, 0x8 ;  /* 0x000000000008781c */ /* 0x000fe20003f2f008 */
[----:B------:R-:W-:Y:S01]  /*74c0*/  IMAD.IADD R224, R224, 0x1, R227 ;  /* 0x00000001e0e07824 */ /* 0x000fe200078e02e3 */
[----:B------:R-:W2:Y:S01]  /*74d0*/  LDCU UR4, c[0x0][0x45c] ;  /* 0x00008b80ff0477ac */ /* 0x000ea20008000800 */
[----:B------:R-:W3:Y:S01]  /*74e0*/  LDCU.64 UR8, c[0x0][0x3a8] ;  /* 0x00007500ff0877ac */ /* 0x000ee20008000a00 */
[----:B------:R-:W4:Y:S01]  /*74f0*/  LDCU.64 UR6, c[0x0][0x3a0] ;  /* 0x00007400ff0677ac */ /* 0x000f220008000a00 */
[----:B-1----:R-:W-:-:S12]  /*7500*/  ULEA UR5, UR5, UR10, 0x18 ;  /* 0x0000000a05057291 */ /* 0x002fd8000f8ec0ff */
.L_x_1927:
[----:B------:R-:W-:Y:S01]  /*7510*/  @!P1 IADD3 R5, P0, PT, RZ, -R237, RZ ;  /* 0x800000edff059210 */ /* 0x000fe20007f1e0ff */
[----:B------:R-:W1:Y:S01]  /*7520*/  S2R R225, SR_TID.X ;  /* 0x0000000000e17919 */ /* 0x000e620000002100 */
[----:B------:R-:W-:Y:S01]  /*7530*/  MOV R2, R234 ;  /* 0x000000ea00027202 */ /* 0x000fe20000000f00 */
[----:B------:R-:W5:Y:S01]  /*7540*/  @!P1 LDC R44, c[0x0][0x3c0] ;  /* 0x0000f000ff2c9b82 */ /* 0x000f620000000800 */
[----:B------:R-:W-:Y:S07]  /*7550*/  DEPBAR.LE SB0, 0x0 ;  /* 0x000080000000791a */ /* 0x000fee0000000000 */
[----:B------:R-:W-:Y:S01]  /*7560*/  BAR.SYNC.DEFER_BLOCKING 0x0 ;  /* 0x0000000000007b1d */ /* 0x000fe20000010000 */
[----:B------:R-:W-:Y:S01]  /*7570*/  IMAD.MOV.U32 R0, RZ, RZ, R235 ;  /* 0x000000ffff007224 */ /* 0x000fe200078e00eb */
[----:B-1----:R-:W-:Y:S06]  /*7580*/  SHF.L.U32 R241, R225, 0x3, RZ ;  /* 0x00000003e1f17819 */ /* 0x002fec00000006ff */
[----:B------:R-:W1:Y:S01]  /*7590*/  LDC R47, c[0x0][0x3c4] ;  /* 0x0000f100ff2f7b82 */ /* 0x000e620000000800 */
[----:B-----5:R-:W-:Y:S04]  /*75a0*/  @!P1 IMAD.SHL.U32 R4, R44, 0x100, RZ ;  /* 0x000001002c049824 */ /* 0x020fe800078e00ff */
[----:B------:R-:W-:Y:S05]  /*75b0*/  @!P1 IMAD.X R4, RZ, RZ, ~R4, P0 ;  /* 0x000000ffff049224 */ /* 0x000fea00000e0e04 */
[----:B------:R-:W-:Y:S04]  /*75c0*/  @!P1 SHF.R.S64 R5, R5, 0x1f, R4 ;  /* 0x0000001f05059819 */ /* 0x000fe80000001004 */
        /* <DEDUP_REMOVED lines=57> */
[C---:B---3--:R-:W-:Y:S01]  /*7960*/  IMAD.WIDE.U32 R8, R7.reuse, UR8, R8 ;  /* 0x0000000807087c25 */ /* 0x048fe2000f8e0008 */
[----:B------:R-:W-:Y:S02]  /*7970*/  SHF.R.S32.HI R4, RZ, 0x1f, R7 ;  /* 0x0000001fff047819 */ /* 0x000fe40000011407 */
[----:B------:R-:W-:Y:S03]  /*7980*/  LEA R234, P0, R8, R2, 0x1 ;  /* 0x0000000208ea7211 */ /* 0x000fe600078008ff */
[----:B------:R-:W-:Y:S04]  /*7990*/  IMAD R4, R4, UR8, RZ ;  /* 0x0000000804047c24 */ /* 0x000fe8000f8e02ff */
[----:B------:R-:W-:Y:S04]  /*79a0*/  IMAD R4, R7, UR9, R4 ;  /* 0x0000000907047c24 */ /* 0x000fe8000f8e0204 */
[----:B------:R-:W-:Y:S05]  /*79b0*/  IMAD.IADD R235, R9, 0x1, R4 ;  /* 0x0000000109eb7824 */ /* 0x000fea00078e0204 */
[----:B------:R-:W-:Y:S07]  /*79c0*/  LEA.HI.X R235, R8, R0, R235, 0x1, P0 ;  /* 0x0000000008eb7211 */ /* 0x000fee00000f0ceb */
.L_x_1924:
[C---:B------:R-:W-:Y:S01]  /*79d0*/  IMAD.SHL.U32 R45, R225.reuse, 0x20, RZ ;  /* 0x00000020e12d7824 */ /* 0x040fe200078e00ff */
[C---:B------:R-:W-:Y:S01]  /*79e0*/  LOP3.LUT R46, R225.reuse, 0x38, RZ, 0xc0, !PT ;  /* 0x00000038e12e7812 */ /* 0x040fe200078ec0ff */
[----:B------:R-:W-:Y:S01]  /*79f0*/  IMAD.SHL.U32 R169, R225, 0x40, RZ ;  /* 0x00000040e1a97824 */ /* 0x000fe200078e00ff */
[----:B------:R-:W-:Y:S01]  /*7a00*/  LOP3.LUT R226, R241, 0x38, RZ, 0xc0, !PT ;  /* 0x00000038f1e27812 */ /* 0x000fe200078ec0ff */
[----:B------:R-:W-:Y:S01]  /*7a10*/  IMAD.MOV.U32 R231, RZ, RZ, 0x20 ;  /* 0x00000020ffe77424 */ /* 0x000fe200078e00ff */
[--C-:B------:R-:W-:Y:S02]  /*7a20*/  LOP3.LUT R46, R46, 0x1f8, R241.reuse, 0x78, !PT ;  /* 0x000001f82e2e7812 */ /* 0x100fe400078e78f1 */
[----:B------:R-:W-:Y:S01]  /*7a30*/  LOP3.LUT R228, R45, 0x7c00, RZ, 0xc0, !PT ;  /* 0x00007c002de47812 */ /* 0x000fe200078ec0ff */
[----:B------:R-:W-:Y:S01]  /*7a40*/  IMAD.SHL.U32 R45, R44, 0x20, RZ ;  /* 0x000000202c2d7824 */ /* 0x000fe200078e00ff */
[----:B------:R-:W-:Y:S02]  /*7a50*/  LOP3.LUT R241, R46, 0x1e00, R241, 0xf8, !PT ;  /* 0x00001e002ef17812 */ /* 0x000fe400078ef8f1 */
[----:B-1----:R-:W-:Y:S02]  /*7a60*/  SHF.L.U64.HI R44, R44, 0x5, R47 ;  /* 0x000000052c2c7819 */ /* 0x002fe4000001022f */
[----:B------:R-:W-:Y:S02]  /*7a70*/  IADD3 R46, P0, PT, R45, R234, RZ ;  /* 0x000000ea2d2e7210 */ /* 0x000fe40007f1e0ff */
[----:B------:R-:W-:Y:S02]  /*7a80*/  LEA R241, R241, UR5, 0x1 ;  /* 0x00000005f1f17c11 */ /* 0x000fe4000f8e08ff */
[-C--:B------:R-:W-:Y:S01]  /*7a90*/  IADD3 R48, P2, PT, R46, R45.reuse, RZ ;  /* 0x0000002d2e307210 */ /* 0x080fe20007f5e0ff */
[----:B------:R-:W-:Y:S01]  /*7aa0*/  IMAD.X R47, R44, 0x1, R235, P0 ;  /* 0x000000012c2f7824 */ /* 0x000fe200000e06eb */
[----:B------:R-:W-:Y:S01]  /*7ab0*/  SHF.R.U32.HI R229, RZ, 0x1, R225 ;  /* 0x00000001ffe57819 */ /* 0x000fe200000116e1 */
[----:B------:R-:W-:Y:S01]  /*7ac0*/  @!PT LDS RZ, [RZ] ;  /* 0x00000000fffff984 */ /* 0x000fe20000000800 */
[----:B------:R-:W-:Y:S01]  /*7ad0*/  @!PT LDS RZ, [RZ] ;  /* 0x00000000fffff984 */ /* 0x000fe20000000800 */
[----:B------:R-:W-:Y:S01]  /*7ae0*/  @!PT LDS RZ, [RZ] ;  /* 0x00000000fffff984 */ /* 0x000fe20000000800 */
[----:B------:R-:W-:Y:S01]  /*7af0*/  LDGSTS.E.BYPASS.LTC128B.128 [R241+0xa000], desc[UR26][R234.64] ;  /* 0x0a000000eaf17fae */ /* 0x000fe2000b981a1a */
[-C--:B------:R-:W-:Y:S01]  /*7b00*/  IADD3 R52, P0, PT, R48, R45.reuse, RZ ;  /* 0x0000002d30347210 */ /* 0x080fe20007f1e0ff */
[--C-:B------:R-:W-:Y:S01]  /*7b10*/  IMAD.X R49, R47, 0x1, R44.reuse, P2 ;  /* 0x000000012f317824 */ /* 0x100fe200010e062c */
[--C-:B------:R-:W-:Y:S02]  /*7b20*/  LOP3.LUT R167, R226, 0x1c0, R169.reuse, 0xf8, !PT ;  /* 0x000001c0e2a77812 */ /* 0x100fe400078ef8a9 */
[----:B------:R1:W-:Y:S01]  /*7b30*/  LDGSTS.E.BYPASS.LTC128B.128 [R241+0xa800], desc[UR26][R46.64] ;  /* 0x0a8000002ef17fae */ /* 0x0003e2000b981a1a */
[-C--:B------:R-:W-:Y:S01]  /*7b40*/  IADD3 R50, P2, PT, R52, R45.reuse, RZ ;  /* 0x0000002d34327210 */ /* 0x080fe20007f5e0ff */
[--C-:B------:R-:W-:Y:S01]  /*7b50*/  IMAD.X R53, R49, 0x1, R44.reuse, P0 ;  /* 0x0000000131357824 */ /* 0x100fe200000e062c */
[----:B------:R-:W-:Y:S02]  /*7b60*/  LOP3.LUT R2, R225, 0x8, RZ, 0xc0, !PT ;  /* 0x00000008e1027812 */ /* 0x000fe400078ec0ff */
[----:B------:R5:W-:Y:S01]  /*7b70*/  LDGSTS.E.BYPASS.LTC128B.128 [R241+0xb000], desc[UR26][R48.64] ;  /* 0x0b00000030f17fae */ /* 0x000be2000b981a1a */
[-C--:B------:R-:W-:Y:S01]  /*7b80*/  IADD3 R54, P0, PT, R50, R45.reuse, RZ ;  /* 0x0000002d32367210 */ /* 0x080fe20007f1e0ff */
[--C-:B------:R-:W-:Y:S01]  /*7b90*/  IMAD.X R51, R53, 0x1, R44.reuse, P2 ;  /* 0x0000000135337824 */ /* 0x100fe200010e062c */
[----:B------:R-:W-:Y:S02]  /*7ba0*/  LOP3.LUT R164, R228, 0x200, R169, 0xf8, !PT ;  /* 0x00000200e4a47812 */ /* 0x000fe400078ef8a9 */
[----:B------:R2:W-:Y:S01]  /*7bb0*/  LDGSTS.E.BYPASS.LTC128B.128 [R241+0xb800], desc[UR26][R52.64] ;  /* 0x0b80000034f17fae */ /* 0x0005e2000b981a1a */
[-C--:B------:R-:W-:Y:S01]  /*7bc0*/  IADD3 R56, P2, PT, R54, R45.reuse, RZ ;  /* 0x0000002d36387210 */ /* 0x080fe20007f5e0ff */
[--C-:B------:R-:W-:Y:S01]  /*7bd0*/  IMAD.X R55, R51, 0x1, R44.reuse, P0 ;  /* 0x0000000133377824 */ /* 0x100fe200000e062c */
[----:B------:R-:W-:Y:S02]  /*7be0*/  LOP3.LUT R0, R229, 0x8, RZ, 0xc0, !PT ;  /* 0x00000008e5007812 */ /* 0x000fe400078ec0ff */
[----:B------:R3:W-:Y:S01]  /*7bf0*/  LDGSTS.E.BYPASS.LTC128B.128 [R241+0xc000], desc[UR26][R50.64] ;  /* 0x0c00000032f17fae */ /* 0x0007e2000b981a1a */
[-C--:B------:R-:W-:Y:S01]  /*7c00*/  IADD3 R58, P0, PT, R56, R45.reuse, RZ ;  /* 0x0000002d383a7210 */ /* 0x080fe20007f1e0ff */
[--C-:B------:R-:W-:Y:S01]  /*7c10*/  IMAD.X R57, R55, 0x1, R44.reuse, P2 ;  /* 0x0000000137397824 */ /* 0x100fe200010e062c */
[----:B------:R-:W-:Y:S02]  /*7c20*/  LOP3.LUT R169, R169, 0x400, RZ, 0xc0, !PT ;  /* 0x00000400a9a97812 */ /* 0x000fe400078ec0ff */
[----:B------:R4:W-:Y:S01]  /*7c30*/  LDGSTS.E.BYPASS.LTC128B.128 [R241+0xc800], desc[UR26][R54.64] ;  /* 0x0c80000036f17fae */ /* 0x0009e2000b981a1a */
[----:B------:R-:W-:Y:S01]  /*7c40*/  IADD3 R60, P2, PT, R58, R45, RZ ;  /* 0x0000002d3a3c7210 */ /* 0x000fe20007f5e0ff */
[----:B------:R-:W-:Y:S01]  /*7c50*/  IMAD.X R59, R57, 0x1, R44, P0 ;  /* 0x00000001393b7824 */ /* 0x000fe200000e062c */
[----:B------:R-:W-:Y:S02]  /*7c60*/  LOP3.LUT R2, R167, R2, RZ, 0x3c, !PT ;  /* 0x00000002a7027212 */ /* 0x000fe400078e3cff */
[----:B------:R4:W-:Y:S01]  /*7c70*/  LDGSTS.E.BYPASS.LTC128B.128 [R241+0xd000], desc[UR26][R56.64] ;  /* 0x0d00000038f17fae */ /* 0x0009e2000b981a1a */
[----:B------:R-:W-:Y:S01]  /*7c80*/  LOP3.LUT R0, R164, R167, R0, 0xf6, !PT ;  /* 0x000000a7a4007212 */ /* 0x000fe200078ef600 */
[--C-:B------:R-:W-:Y:S03]  /*7c90*/  IMAD.X R61, R59, 0x1, R44.reuse, P2 ;  /* 0x000000013b3d7824 */ /* 0x100fe600010e062c */
[----:B------:R-:W-:Y:S01]  /*7ca0*/  LDGSTS.E.BYPASS.LTC128B.128 [R241+0xd800], desc[UR26][R58.64] ;  /* 0x0d8000003af17fae */ /* 0x000fe2000b981a1a */
[----:B------:R-:W-:Y:S01]  /*7cb0*/  IMAD R166, R2, 0x2, R169 ;  /* 0x0000000202a67824 */ /* 0x000fe200078e02a9 */
[----:B------:R-:W-:Y:S01]  /*7cc0*/  LEA R0, R0, UR5, 0x1 ;  /* 0x0000000500007c11 */ /* 0x000fe2000f8e08ff */
[----:B------:R-:W-:Y:S01]  /*7cd0*/  IMAD.MOV.U32 R167, RZ, RZ, 0x40 ;  /* 0x00000040ffa77424 */ /* 0x000fe200078e00ff */
[-C--:B-1----:R-:W-:Y:S01]  /*7ce0*/  IADD3 R46, P0, PT, R60, R45.reuse, RZ ;  /* 0x0000002d3c2e7210 */ /* 0x082fe20007f1e0ff */
[----:B------:R-:W-:Y:S01]  /*7cf0*/  LDGSTS.E.BYPASS.LTC128B.128 [R241+0xe000], desc[UR26][R60.64] ;  /* 0x0e0000003cf17fae */ /* 0x000fe2000b981a1a */
[----:B------:R-:W-:Y:S02]  /*7d00*/  VIADD R2, R166, UR5 ;  /* 0x00000005a6027c36 */ /* 0x000fe40008000000 */
[-C--:B-----5:R-:W-:Y:S01]  /*7d10*/  IADD3 R48, P2, PT, R46, R45.reuse, RZ ;  /* 0x0000002d2e307210 */ /* 0x0a0fe20007f5e0ff */
[--C-:B------:R-:W-:Y:S03]  /*7d20*/  IMAD.X R47, R61, 0x1, R44.reuse, P0 ;  /* 0x000000013d2f7824 */ /* 0x100fe600000e062c */
[-C--:B--2---:R-:W-:Y:S01]  /*7d30*/  IADD3 R52, P0, PT, R48, R45.reuse, RZ ;  /* 0x0000002d30347210 */ /* 0x084fe20007f1e0ff */
[--C-:B------:R-:W-:Y:S01]  /*7d40*/  IMAD.X R49, R47, 0x1, R44.reuse, P2 ;  /* 0x000000012f317824 */ /* 0x100fe200010e062c */
[----:B------:R1:W-:Y:S02]  /*7d50*/  LDGSTS.E.BYPASS.LTC128B.128 [R241+0xe800], desc[UR26][R46.64] ;  /* 0x0e8000002ef17fae */ /* 0x0003e4000b981a1a */
[-C--:B---3--:R-:W-:Y:S01]  /*7d60*/  IADD3 R50, P2, PT, R52, R45.reuse, RZ ;  /* 0x0000002d34327210 */ /* 0x088fe20007f5e0ff */
[--C-:B------:R-:W-:Y:S02]  /*7d70*/  IMAD.X R53, R49, 0x1, R44.reuse, P0 ;  /* 0x0000000131357824 */ /* 0x100fe400000e062c */
[----:B------:R-:W-:Y:S01]  /*7d80*/  LDGSTS.E.BYPASS.LTC128B.128 [R241+0xf000], desc[UR26][R48.64] ;  /* 0x0f00000030f17fae */ /* 0x000fe2000b981a1a */
[-C--:B------:R-:W-:Y:S01]  /*7d90*/  IADD3 R62, P0, PT, R50, R45.reuse, RZ ;  /* 0x0000002d323e7210 */ /* 0x080fe20007f1e0ff */
[--C-:B------:R-:W-:Y:S03]  /*7da0*/  IMAD.X R51, R53, 0x1, R44.reuse, P2 ;  /* 0x0000000135337824 */ /* 0x100fe600010e062c */
[----:B------:R-:W-:Y:S01]  /*7db0*/  LDGSTS.E.BYPASS.LTC128B.128 [R241+0xf800], desc[UR26][R52.64] ;  /* 0x0f80000034f17fae */ /* 0x000fe2000b981a1a */
[-C--:B----4-:R-:W-:Y:S01]  /*7dc0*/  IADD3 R54, P2, PT, R62, R45.reuse, RZ ;  /* 0x0000002d3e367210 */ /* 0x090fe20007f5e0ff */
[--C-:B------:R-:W-:Y:S03]  /*7dd0*/  IMAD.X R63, R51, 0x1, R44.reuse, P0 ;  /* 0x00000001333f7824 */ /* 0x100fe600000e062c */
[----:B------:R2:W-:Y:S01]  /*7de0*/  LDGSTS.E.BYPASS.LTC128B.128 [R241+0x10000], desc[UR26][R50.64] ;  /* 0x1000000032f17fae */ /* 0x0005e2000b981a1a */
[----:B------:R-:W-:Y:S01]  /*7df0*/  IADD3 R56, P0, PT, R54, R45, RZ ;  /* 0x0000002d36387210 */ /* 0x000fe20007f1e0ff */
[--C-:B------:R-:W-:Y:S03]  /*7e00*/  IMAD.X R55, R63, 0x1, R44.reuse, P2 ;  /* 0x000000013f377824 */ /* 0x100fe600010e062c */
[----:B------:R-:W-:Y:S01]  /*7e10*/  LDGSTS.E.BYPASS.LTC128B.128 [R241+0x10800], desc[UR26][R62.64] ;  /* 0x108000003ef17fae */ /* 0x000fe2000b981a1a */
[----:B------:R-:W-:Y:S01]  /*7e20*/  ISETP.NE.AND P2, PT, R240, RZ, PT ;  /* 0x000000fff000720c */ /* 0x000fe20003f45270 */
[----:B------:R-:W-:Y:S03]  /*7e30*/  IMAD.X R57, R55, 0x1, R44, P0 ;  /* 0x0000000137397824 */ /* 0x000fe600000e062c */
[----:B------:R3:W-:Y:S01]  /*7e40*/  LDGSTS.E.BYPASS.LTC128B.128 [R241+0x11000], desc[UR26][R54.64] ;  /* 0x1100000036f17fae */ /* 0x0007e2000b981a1a */
[----:B------:R-:W-:Y:S04]  /*7e50*/  LOP3.LUT P0, RZ, R225, 0x2, RZ, 0xc0, !PT ;  /* 0x00000002e1ff7812 */ /* 0x000fe8000780c0ff */
[----:B------:R4:W-:Y:S01]  /*7e60*/  LDGSTS.E.BYPASS.LTC128B.128 [R241+0x11800], desc[UR26][R56.64] ;  /* 0x1180000038f17fae */ /* 0x0009e2000b981a1a */
[----:B------:R-:W-:Y:S02]  /*7e70*/  SEL R231, R231, 0xffffffe0, !P0 ;  /* 0xffffffe0e7e77807 */ /* 0x000fe40004000000 */
[----:B------:R-:W-:Y:S02]  /*7e80*/  LOP3.LUT P0, RZ, R225, 0x4, RZ, 0xc0, !PT ;  /* 0x00000004e1ff7812 */ /* 0x000fe4000780c0ff */
[----:B------:R-:W-:Y:S01]  /*7e90*/  LDSM.16.M88.4 R168, [R0] ;  /* 0x0000000000a8783b */ /* 0x000fe20000000200 */
[--C-:B------:R-:W-:Y:S01]  /*7ea0*/  IMAD.IADD R164, R231, 0x1, R2.reuse ;  /* 0x00000001e7a47824 */ /* 0x100fe200078e0202 */
[----:B------:R-:W-:Y:S03]  /*7eb0*/  SEL R167, R167, 0xffffffc0, !P0 ;  /* 0xffffffc0a7a77807 */ /* 0x000fe60004000000 */
[----:B------:R-:W5:Y:S02]  /*7ec0*/  LDSM.16.M88.4 R172, [R166+UR5+0x2000] ;  /* 0x00200005a6ac783b */ /* 0x000f640008000200 */
[----:B------:R-:W-:Y:S03]  /*7ed0*/  IMAD.IADD R2, R167, 0x1, R2 ;  /* 0x00000001a7027824 */ /* 0x000fe600078e0202 */
[----:B------:R-:W1:Y:S05]  /*7ee0*/  LDSM.16.M88.4 R176, [R166+UR5+0x2800] ;  /* 0x00280005a6b0783b */ /* 0x000e6a0008000200 */
[----:B------:R-:W2:Y:S05]  /*7ef0*/  LDSM.16.M88.4 R180, [R166+UR5+0x3000] ;  /* 0x00300005a6b4783b */ /* 0x000eaa0008000200 */
[----:B------:R-:W0:Y:S05]  /*7f00*/  LDGDEPBAR ;  /* 0x00000000000079af */ /* 0x000e2a0000000000 */
[----:B------:R-:W3:Y:S05]  /*7f10*/  LDSM.16.M88.4 R184, [R166+UR5+0x3800] ;  /* 0x00380005a6b8783b */ /* 0x000eea0008000200 */
[----:B------:R-:W4:Y:S05]  /*7f20*/  LDSM.16.M88.4 R188, [R166+UR5+0x4000] ;  /* 0x00400005a6bc783b */ /* 0x000f2a0008000200 */
[----:B------:R-:W4:Y:S05]  /*7f30*/  LDSM.16.M88.4 R192, [R166+UR5+0x4800] ;  /* 0x00480005a6c0783b */ /* 0x000f2a0008000200 */
[----:B------:R-:W4:Y:S05]  /*7f40*/  LDSM.16.M88.4 R196, [R166+UR5+0x5000] ;  /* 0x00500005a6c4783b */ /* 0x000f2a0008000200 */
[----:B------:R-:W4:Y:S01]  /*7f50*/  LDSM.16.M88.4 R200, [R166+UR5+0x5800] ;  /* 0x00580005a6c8783b */ /* 0x000f220008000200 */
[C---:B-----5:R-:W-:Y:S04]  /*7f60*/  HMMA.16816.F32.BF16 R4, R168.reuse, R172, RZ ;  /* 0x000000aca804723c */ /* 0x060fe800000418ff */
[----:B------:R-:W5:Y:S04]  /*7f70*/  LDSM.16.M88.4 R204, [R166+UR5+0x6000] ;  /* 0x00600005a6cc783b */ /* 0x000f680008000200 */
[C---:B------:R-:W-:Y:S01]  /*7f80*/  HMMA.16816.F32.BF16 R8, R168.reuse, R174, RZ ;  /* 0x000000aea808723c */ /* 0x040fe200000418ff */
[----:B------:R-:W5:Y:S05]  /*7f90*/  LDSM.16.M88.4 R208, [R166+UR5+0x6800] ;  /* 0x00680005a6d0783b */ /* 0x000f6a0008000200 */
[----:B------:R-:W5:Y:S02]  /*7fa0*/  LDSM.16.M88.4 R172, [R166+UR5+0x7000] ;  /* 0x00700005a6ac783b */ /* 0x000f640008000200 */
[C---:B-1----:R-:W-:Y:S03]  /*7fb0*/  HMMA.16816.F32.BF16 R12, R168.reuse, R176, RZ ;  /* 0x000000b0a80c723c */ /* 0x042fe600000418ff */
[----:B------:R-:W-:Y:S05]  /*7fc0*/  LDSM.16.M88.4 R104, [R166+UR5+0x8000] ;  /* 0x00800005a668783b */ /* 0x000fea0008000200 */
[C---:B------:R-:W-:Y:S01]  /*7fd0*/  HMMA.16816.F32.BF16 R16, R168.reuse, R178, RZ ;  /* 0x000000b2a810723c */ /* 0x040fe200000418ff */
[----:B------:R-:W1:Y:S05]  /*7fe0*/  LDSM.16.M88.4 R176, [R166+UR5+0x7800] ;  /* 0x00780005a6b0783b */ /* 0x000e6a0008000200 */
[----:B------:R-:W1:Y:S02]  /*7ff0*/  LDSM.16.M88.4 R112, [R166+UR5+0x8800] ;  /* 0x00880005a670783b */ /* 0x000e640008000200 */
[C---:B--2---:R-:W-:Y:S03]  /*8000*/  HMMA.16816.F32.BF16 R20, R168.reuse, R180, RZ ;  /* 0x000000b4a814723c */ /* 0x044fe600000418ff */
[----:B------:R-:W2:Y:S05]  /*8010*/  LDSM.16.M88.4 R120, [R166+UR5+0x9000] ;  /* 0x00900005a678783b */ /* 0x000eaa0008000200 */
[C---:B------:R-:W-:Y:S01]  /*8020*/  HMMA.16816.F32.BF16 R24, R168.reuse, R182, RZ ;  /* 0x000000b6a818723c */ /* 0x040fe200000418ff */
[----:B------:R-:W2:Y:S05]  /*8030*/  LDSM.16.M88.4 R128, [R166+UR5+0x9800] ;  /* 0x00980005a680783b */ /* 0x000eaa0008000200 */
[----:B------:R-:W-:Y:S02]  /*8040*/  LDSM.16.M88.4 R180, [R164+0x2800] ;  /* 0x00280000a4b4783b */ /* 0x000fe40000000200 */
[C---:B---3--:R-:W-:Y:S08]  /*8050*/  HMMA.16816.F32.BF16 R28, R168.reuse, R184, RZ ;  /* 0x000000b8a81c723c */ /* 0x048ff000000418ff */
[C---:B------:R-:W-:Y:S01]  /*8060*/  HMMA.16816.F32.BF16 R32, R168.reuse, R186, RZ ;  /* 0x000000baa820723c */ /* 0x040fe200000418ff */
[----:B------:R-:W-:Y:S07]  /*8070*/  LDSM.16.M88.4 R184, [R164+0x3000] ;  /* 0x00300000a4b8783b */ /* 0x000fee0000000200 */
[C---:B----4-:R-:W-:Y:S08]  /*8080*/  HMMA.16816.F32.BF16 R36, R168.reuse, R188, RZ ;  /* 0x000000bca824723c */ /* 0x050ff000000418ff */
        /* <DEDUP_REMOVED lines=18> */
[--C-:B------:R-:W-:Y:S02]  /*81b0*/  IMAD.IADD R172, R231, 0x1, R0.reuse ;  /* 0x00000001e7ac7824 */ /* 0x100fe400078e0200 */
[----:B------:R-:W-:Y:S04]  /*81c0*/  IMAD.IADD R0, R167, 0x1, R0 ;  /* 0x00000001a7007824 */ /* 0x000fe800078e0200 */
[C---:B------:R-:W-:Y:S01]  /*81d0*/  IMAD.IADD R212, R231.reuse, 0x1, R0 ;  /* 0x00000001e7d47824 */ /* 0x040fe200078e0200 */
[C---:B------:R-:W-:Y:S01]  /*81e0*/  HMMA.16816.F32.BF16 R88, R168.reuse, R174, RZ ;  /* 0x000000aea858723c */ /* 0x040fe200000418ff */
[----:B------:R-:W-:Y:S05]  /*81f0*/  LDSM.16.M88.4 R172, [R172] ;  /* 0x00000000acac783b */ /* 0x000fea0000000200 */
[----:B------:R-:W-:Y:S02]  /*8200*/  LDSM.16.M88.4 R212, [R212] ;  /* 0x00000000d4d4783b */ /* 0x000fe40000000200 */
[C---:B-1----:R-:W-:Y:S08]  /*8210*/  HMMA.16816.F32.BF16 R92, R168.reuse, R176, RZ ;  /* 0x000000b0a85c723c */ /* 0x042ff000000418ff */
[C---:B------:R-:W-:Y:S01]  /*8220*/  HMMA.16816.F32.BF16 R96, R168.reuse, R178, RZ ;  /* 0x000000b2a860723c */ /* 0x040fe200000418ff */
[----:B------:R-:W1:Y:S07]  /*8230*/  LDSM.16.M88.4 R176, [R164+0x2000] ;  /* 0x00200000a4b0783b */ /* 0x000e6e0000000200 */
[C---:B------:R-:W-:Y:S08]  /*8240*/  HMMA.16816.F32.BF16 R100, R168.reuse, R104, RZ ;  /* 0x00000068a864723c */ /* 0x040ff000000418ff */
[C---:B------:R-:W-:Y:S08]  /*8250*/  HMMA.16816.F32.BF16 R104, R168.reuse, R106, RZ ;  /* 0x0000006aa868723c */ /* 0x040ff000000418ff */
[C---:B------:R-:W-:Y:S08]  /*8260*/  HMMA.16816.F32.BF16 R108, R168.reuse, R112, RZ ;  /* 0x00000070a86c723c */ /* 0x040ff000000418ff */
[C---:B------:R-:W-:Y:S08]  /*8270*/  HMMA.16816.F32.BF16 R112, R168.reuse, R114, RZ ;  /* 0x00000072a870723c */ /* 0x040ff000000418ff */
[C---:B--2---:R-:W-:Y:S08]  /*8280*/  HMMA.16816.F32.BF16 R116, R168.reuse, R120, RZ ;  /* 0x00000078a874723c */ /* 0x044ff000000418ff */
        /* <DEDUP_REMOVED lines=169> */
[----:B------:R-:W1:Y:S01]  /*8d20*/  F2I.FTZ.U32.TRUNC.NTZ R171, R170 ;  /* 0x000000aa00ab7305 */ /* 0x000e62000021f000 */
[----:B------:R-:W-:Y:S01]  /*8d30*/  ISETP.GE.AND P2, PT, R175, RZ, PT ;  /* 0x000000ffaf00720c */ /* 0x000fe20003f46270 */
[--C-:B-1----:R-:W-:Y:S02]  /*8d40*/  IMAD.MOV R173, RZ, RZ, -R171.reuse ;  /* 0x000000ffffad7224 */ /* 0x102fe400078e0aab */
[----:B------:R-:W-:Y:S02]  /*8d50*/  IMAD.MOV.U32 R170, RZ, RZ, RZ ;  /* 0x000000ffffaa7224 */ /* 0x000fe400078e00ff */
[----:B------:R-:W-:Y:S04]  /*8d60*/  IMAD R173, R173, R2, RZ ;  /* 0x00000002adad7224 */ /* 0x000fe800078e02ff */
[----:B------:R-:W-:Y:S06]  /*8d70*/  IMAD.HI.U32 R171, R171, R173, R170 ;  /* 0x000000adabab7227 */ /* 0x000fec00078e00aa */
[C---:B------:R-:W-:Y:S04]  /*8d80*/  IMAD.HI.U32 R170, R171.reuse, R166, RZ ;  /* 0x000000a6abaa7227 */ /* 0x040fe800078e00ff */
[----:B------:R-:W-:Y:S01]  /*8d90*/  IMAD.HI.U32 R168, R171, R164, RZ ;  /* 0x000000a4aba87227 */ /* 0x000fe200078e00ff */
[----:B------:R-:W-:Y:S03]  /*8da0*/  IADD3 R173, PT, PT, -R170, RZ, RZ ;  /* 0x000000ffaaad7210 */ /* 0x000fe60007ffe1ff */
[----:B------:R-:W-:Y:S02]  /*8db0*/  IMAD.MOV R171, RZ, RZ, -R168 ;  /* 0x000000ffffab7224 */ /* 0x000fe400078e0aa8 */
[C---:B------:R-:W-:Y:S01]  /*8dc0*/  IMAD R166, R2.reuse, R173, R166 ;  /* 0x000000ad02a67224 */ /* 0x040fe200078e02a6 */
[----:B------:R-:W-:Y:S01]  /*8dd0*/  LOP3.LUT R173, RZ, R0, RZ, 0x33, !PT ;  /* 0x00000000ffad7212 */ /* 0x000fe200078e33ff */
[C---:B------:R-:W-:Y:S03]  /*8de0*/  IMAD R164, R2.reuse, R171, R164 ;  /* 0x000000ab02a47224 */ /* 0x040fe600078e02a4 */
[C---:B------:R-:W-:Y:S02]  /*8df0*/  ISETP.GT.U32.AND P4, PT, R2.reuse, R166, PT ;  /* 0x000000a60200720c */ /* 0x040fe40003f84070 */
[----:B------:R-:W-:Y:S11]  /*8e00*/  ISETP.GT.U32.AND P3, PT, R2, R164, PT ;  /* 0x000000a40200720c */ /* 0x000ff60003f64070 */
[--C-:B------:R-:W-:Y:S02]  /*8e10*/  @!P4 IMAD.IADD R166, R166, 0x1, -R2.reuse ;  /* 0x00000001a6a6c824 */ /* 0x100fe400078e0a02 */
[----:B------:R-:W-:Y:S01]  /*8e20*/  @!P3 IADD3 R168, PT, PT, R168, 0x1, RZ ;  /* 0x00000001a8a8b810 */ /* 0x000fe20007ffe0ff */
[----:B------:R-:W-:Y:S01]  /*8e30*/  @!P3 IMAD.IADD R164, R164, 0x1, -R2 ;  /* 0x00000001a4a4b824 */ /* 0x000fe200078e0a02 */
[----:B------:R-:W-:Y:S01]  /*8e40*/  ISETP.GE.AND P3, PT, R167, RZ, PT ;  /* 0x000000ffa700720c */ /* 0x000fe20003f66270 */
[----:B------:R-:W-:Y:S01]  /*8e50*/  @!P4 VIADD R170, R170, 0x1 ;  /* 0x00000001aaaac836 */ /* 0x000fe20000000000 */
[-C--:B------:R-:W-:Y:S02]  /*8e60*/  ISETP.GE.U32.AND P6, PT, R166, R2.reuse, PT ;  /* 0x00000002a600720c */ /* 0x080fe40003fc6070 */
[----:B------:R-:W-:Y:S01]  /*8e70*/  ISETP.GE.U32.AND P5, PT, R164, R2, PT ;  /* 0x00000002a400720c */ /* 0x000fe20003fa6070 */
[----:B------:R-:W1:Y:S01]  /*8e80*/  LDC.64 R166, c[0x0][0x3b8] ;  /* 0x0000ee00ffa67b82 */ /* 0x000e620000000a00 */
[----:B------:R-:W-:Y:S09]  /*8e90*/  ISETP.NE.AND P4, PT, R0, RZ, PT ;  /* 0x000000ff0000720c */ /* 0x000ff20003f85270 */
[----:B------:R-:W-:Y:S02]  /*8ea0*/  @P6 IADD3 R170, PT, PT, R170, 0x1, RZ ;  /* 0x00000001aaaa6810 */ /* 0x000fe40007ffe0ff */
[----:B------:R-:W-:Y:S03]  /*8eb0*/  @P5 VIADD R168, R168, 0x1 ;  /* 0x00000001a8a85836 */ /* 0x000fe60000000000 */
[----:B------:R-:W-:Y:S02]  /*8ec0*/  @!P3 IMAD.MOV R170, RZ, RZ, -R170 ;  /* 0x000000ffffaab224 */ /* 0x000fe400078e0aaa */
[----:B------:R-:W-:Y:S05]  /*8ed0*/  @!P2 IMAD.MOV R168, RZ, RZ, -R168 ;  /* 0x000000ffffa8a224 */ /* 0x000fea00078e0aa8 */
        /* <DEDUP_REMOVED lines=23> */
.L_x_1926:
[----:B------:R-:W-:Y:S01]  /*9050*/  @!PT LDS RZ, [RZ] ;  /* 0x00000000fffff984 */ /* 0x000fe20000000800 */
[----:B------:R-:W-:Y:S01]  /*9060*/  @!PT LDS RZ, [RZ] ;  /* 0x00000000fffff984 */ /* 0x000fe20000000800 */
[----:B------:R-:W-:Y:S01]  /*9070*/  @!PT LDS RZ, [RZ] ;  /* 0x00000000fffff984 */ /* 0x000fe20000000800 */
[----:B------:R-:W-:Y:S01]  /*9080*/  LDGSTS.E.BYPASS.LTC128B.128 [R241+0x2000], desc[UR26][R232.64] ;  /* 0x02000000e8f17fae */ /* 0x000fe2000b981a1a */
[C---:B------:R-:W-:Y:S01]  /*9090*/  IMAD.SHL.U32 R167, R166.reuse, 0x20, RZ ;  /* 0x00000020a6a77824 */ /* 0x040fe200078e00ff */
[----:B------:R-:W-:Y:S04]  /*90a0*/  SHF.L.U64.HI R166, R166, 0x5, R169 ;  /* 0x00000005a6a67819 */ /* 0x000fe800000102a9 */
[-C--:B------:R-:W-:Y:S04]  /*90b0*/  IADD3 R168, P2, PT, R232, R167.reuse, RZ ;  /* 0x000000a7e8a87210 */ /* 0x080fe80007f5e0ff */
[-C--:B------:R-:W-:Y:S01]  /*90c0*/  IADD3 R176, P3, PT, R168, R167.reuse, RZ ;  /* 0x000000a7a8b07210 */ /* 0x080fe20007f7e0ff */
[--C-:B------:R-:W-:Y:S03]  /*90d0*/  IMAD.X R169, R233, 0x1, R166.reuse, P2 ;  /* 0x00000001e9a97824 */ /* 0x100fe600010e06a6 */
[-C--:B------:R-:W-:Y:S01]  /*90e0*/  IADD3 R174, P2, PT, R176, R167.reuse, RZ ;  /* 0x000000a7b0ae7210 */ /* 0x080fe20007f5e0ff */
[--C-:B------:R-:W-:Y:S01]  /*90f0*/  IMAD.X R177, R169, 0x1, R166.reuse, P3 ;  /* 0x00000001a9b17824 */ /* 0x100fe200018e06a6 */
[----:B------:R1:W-:Y:S02]  /*9100*/  LDGSTS.E.BYPASS.LTC128B.128 [R241+0x2800], desc[UR26][R168.64] ;  /* 0x02800000a8f17fae */ /* 0x0003e4000b981a1a */
        /* <DEDUP_REMOVED lines=18> */
[-C--:B-1----:R-:W-:Y:S02]  /*9230*/  IADD3 R168, P3, PT, R184, R167.reuse, RZ ;  /* 0x000000a7b8a87210 */ /* 0x082fe40007f7e0ff */
[----:B------:R1:W-:Y:S01]  /*9240*/  LDGSTS.E.BYPASS.LTC128B.128 [R241+0x6000], desc[UR26][R182.64] ;  /* 0x06000000b6f17fae */ /* 0x0003e2000b981a1a */
[--C-:B------:R-:W-:Y:S01]  /*9250*/  IMAD.X R185, R183, 0x1, R166.reuse, P2 ;  /* 0x00000001b7b97824 */ /* 0x100fe200010e06a6 */
[-C--:B--2---:R-:W-:Y:S03]  /*9260*/  IADD3 R176, P2, PT, R168, R167.reuse, RZ ;  /* 0x000000a7a8b07210 */ /* 0x084fe60007f5e0ff */
[--C-:B------:R-:W-:Y:S01]  /*9270*/  IMAD.X R169, R185, 0x1, R166.reuse, P3 ;  /* 0x00000001b9a97824 */ /* 0x100fe200018e06a6 */
[----:B------:R1:W-:Y:S01]  /*9280*/  LDGSTS.E.BYPASS.LTC128B.128 [R241+0x6800], desc[UR26][R184.64] ;  /* 0x06800000b8f17fae */ /* 0x0003e2000b981a1a */
[-C--:B---3--:R-:W-:Y:S02]  /*9290*/  IADD3 R174, P3, PT, R176, R167.reuse, RZ ;  /* 0x000000a7b0ae7210 */ /* 0x088fe40007f7e0ff */
[--C-:B------:R-:W-:Y:S01]  /*92a0*/  IMAD.X R177, R169, 0x1, R166.reuse, P2 ;  /* 0x00000001a9b17824 */ /* 0x100fe200010e06a6 */
[----:B------:R1:W-:Y:S01]  /*92b0*/  LDGSTS.E.BYPASS.LTC128B.128 [R241+0x7000], desc[UR26][R168.64] ;  /* 0x07000000a8f17fae */ /* 0x0003e2000b981a1a */
[-C--:B----4-:R-:W-:Y:S02]  /*92c0*/  IADD3 R172, P2, PT, R174, R167.reuse, RZ ;  /* 0x000000a7aeac7210 */ /* 0x090fe40007f5e0ff */
[--C-:B------:R-:W-:Y:S01]  /*92d0*/  IMAD.X R175, R177, 0x1, R166.reuse, P3 ;  /* 0x00000001b1af7824 */ /* 0x100fe200018e06a6 */
[----:B------:R1:W-:Y:S01]  /*92e0*/  LDGSTS.E.BYPASS.LTC128B.128 [R241+0x7800], desc[UR26][R176.64] ;  /* 0x07800000b0f17fae */ /* 0x0003e2000b981a1a */
[-C--:B-----5:R-:W-:Y:S02]  /*92f0*/  IADD3 R170, P3, PT, R172, R167.reuse, RZ ;  /* 0x000000a7acaa7210 */ /* 0x0a0fe40007f7e0ff */
[--C-:B------:R-:W-:Y:S01]  /*9300*/  IMAD.X R173, R175, 0x1, R166.reuse, P2 ;  /* 0x00000001afad7824 */ /* 0x100fe200010e06a6 */
[----:B------:R1:W-:Y:S01]  /*9310*/  LDGSTS.E.BYPASS.LTC128B.128 [R241+0x8000], desc[UR26][R174.64] ;  /* 0x08000000aef17fae */ /* 0x0003e2000b981a1a */
[----:B------:R-:W-:Y:S02]  /*9320*/  IADD3 R178, P2, PT, R170, R167, RZ ;  /* 0x000000a7aab27210 */ /* 0x000fe40007f5e0ff */
[--C-:B------:R-:W-:Y:S01]  /*9330*/  IMAD.X R171, R173, 0x1, R166.reuse, P3 ;  /* 0x00000001adab7824 */ /* 0x100fe200018e06a6 */
[----:B------:R1:W-:Y:S03]  /*9340*/  LDGSTS.E.BYPASS.LTC128B.128 [R241+0x8800], desc[UR26][R172.64] ;  /* 0x08800000acf17fae */ /* 0x0003e6000b981a1a */
[----:B------:R-:W-:Y:S01]  /*9350*/  IMAD.X R179, R171, 0x1, R166, P2 ;  /* 0x00000001abb37824 */ /* 0x000fe200010e06a6 */
[----:B------:R1:W-:Y:S04]  /*9360*/  LDGSTS.E.BYPASS.LTC128B.128 [R241+0x9000], desc[UR26][R170.64] ;  /* 0x09000000aaf17fae */ /* 0x0003e8000b981a1a */
[----:B------:R1:W-:Y:S04]  /*9370*/  LDGSTS.E.BYPASS.LTC128B.128 [R241+0x9800], desc[UR26][R178.64] ;  /* 0x09800000b2f17fae */ /* 0x0003e8000b981a1a */
[----:B------:R-:W0:Y:S02]  /*9380*/  LDGDEPBAR ;  /* 0x00000000000079af */ /* 0x000e240000000000 */
.L_x_1925:
        /* <DEDUP_REMOVED lines=95> */
[--C-:B--2---:R-:W-:Y:S01]  /*9980*/  FFMA.FTZ R166, R8, UR4, -R180.reuse ;  /* 0x0000000408a67c23 */ /* 0x104fe200080108b4 */
[--C-:B------:R-:W-:Y:S01]  /*9990*/  FFMA.FTZ R182, R10, UR4, -R167.reuse ;  /* 0x000000040ab67c23 */ /* 0x100fe200080108a7 */
[--C-:B------:R-:W-:Y:S01]  /*99a0*/  FFMA.FTZ R183, R11, UR4, -R167.reuse ;  /* 0x000000040bb77c23 */ /* 0x100fe200080108a7 */
[----:B------:R-:W-:Y:S01]  /*99b0*/  IADD3 R6, PT, PT, R227, 0xa040, RZ ;  /* 0x0000a040e3067810 */ /* 0x000fe20007ffe0ff */
[C---:B---3--:R-:W-:Y:S01]  /*99c0*/  FMUL.FTZ R10, R3.reuse, R162 ;  /* 0x000000a2030a7220 */ /* 0x048fe20000410000 */
[----:B------:R-:W-:Y:S01]  /*99d0*/  @P0 IADD3 R6, PT, PT, R236, -0x40, RZ ;  /* 0xffffffc0ec060810 */ /* 0x000fe20007ffe0ff */
[C---:B------:R-:W-:Y:S03]  /*99e0*/  FMUL.FTZ R11, R3.reuse, R163 ;  /* 0x000000a3030b7220 */ /* 0x040fe60000410000 */
[----:B------:R-:W2:Y:S01]  /*99f0*/  MUFU.EX2 R184, R184 ;  /* 0x000000b800b87308 */ /* 0x000ea20000000800 */
[C---:B----4-:R-:W-:Y:S01]  /*9a00*/  FMUL.FTZ R8, R164.reuse, R160 ;  /* 0x000000a0a4087220 */ /* 0x050fe20000410000 */
[C---:B------:R-:W-:Y:S01]  /*9a10*/  FMUL.FTZ R9, R164.reuse, R161 ;  /* 0x000000a1a4097220 */ /* 0x040fe20000410000 */
[----:B------:R-:W3:Y:S01]  /*9a20*/  LDSM.16.MT88.4 R176, [R6] ;  /* 0x0000000006b0783b */ /* 0x000ee20000004200 */
[C---:B------:R-:W-:Y:S01]  /*9a30*/  FMUL.FTZ R132, R164.reuse, R132 ;  /* 0x00000084a4847220 */ /* 0x040fe20000410000 */
[C---:B------:R-:W-:Y:S01]  /*9a40*/  FMUL.FTZ R133, R164.reuse, R133 ;  /* 0x00000085a4857220 */ /* 0x040fe20000410000 */
[C---:B------:R-:W-:Y:S01]  /*9a50*/  FMUL.FTZ R134, R3.reuse, R134 ;  /* 0x0000008603867220 */ /* 0x040fe20000410000 */
[----:B------:R-:W-:Y:S03]  /*9a60*/  FMUL.FTZ R135, R3, R135 ;  /* 0x0000008703877220 */ /* 0x000fe60000410000 */
[----:B------:R-:W-:Y:S01]  /*9a70*/  MUFU.EX2 R186, R186 ;  /* 0x000000ba00ba7308 */ /* 0x000fe20000000800 */
[----:B------:R-:W-:Y:S01]  /*9a80*/  IADD3 R7, PT, PT, R231, R6, RZ ;  /* 0x00000006e7077210 */ /* 0x000fe20007ffe0ff */
[C---:B------:R-:W-:Y:S01]  /*9a90*/  FMUL.FTZ R136, R164.reuse, R136 ;  /* 0x00000088a4887220 */ /* 0x040fe20000410000 */
[C---:B------:R-:W-:Y:S01]  /*9aa0*/  FMUL.FTZ R137, R164.reuse, R137 ;  /* 0x00000089a4897220 */ /* 0x040fe20000410000 */
[C---:B------:R-:W-:Y:S01]  /*9ab0*/  FMUL.FTZ R138, R3.reuse, R138 ;  /* 0x0000008a038a7220 */ /* 0x040fe20000410000 */
[C---:B------:R-:W-:Y:S01]  /*9ac0*/  FMUL.FTZ R139, R3.reuse, R139 ;  /* 0x0000008b038b7220 */ /* 0x040fe20000410000 */
[C---:B------:R-:W-:Y:S01]  /*9ad0*/  FMUL.FTZ R140, R164.reuse, R140 ;  /* 0x0000008ca48c7220 */ /* 0x040fe20000410000 */
[----:B------:R-:W-:Y:S03]  /*9ae0*/  FMUL.FTZ R141, R164, R141 ;  /* 0x0000008da48d7220 */ /* 0x000fe60000410000 */
[----:B------:R-:W4:Y:S01]  /*9af0*/  MUFU.EX2 R187, R187 ;  /* 0x000000bb00bb7308 */ /* 0x000f220000000800 */
[----:B--2---:R-:W-:Y:S01]  /*9b00*/  F2FP.BF16.F32.PACK_AB R160, R184, R185 ;  /* 0x000000b9b8a0723e */ /* 0x004fe200000010ff */
[C---:B------:R-:W-:Y:S01]  /*9b10*/  FMUL.FTZ R142, R3.reuse, R142 ;  /* 0x0000008e038e7220 */ /* 0x040fe20000410000 */
[C---:B------:R-:W-:Y:S01]  /*9b20*/  FMUL.FTZ R143, R3.reuse, R143 ;  /* 0x0000008f038f7220 */ /* 0x040fe20000410000 */
[C---:B------:R-:W-:Y:S01]  /*9b30*/  FMUL.FTZ R144, R164.reuse, R144 ;  /* 0x00000090a4907220 */ /* 0x040fe20000410000 */
[C---:B------:R-:W-:Y:S01]  /*9b40*/  FMUL.FTZ R145, R164.reuse, R145 ;  /* 0x00000091a4917220 */ /* 0x040fe20000410000 */
[C---:B------:R-:W-:Y:S01]  /*9b50*/  FMUL.FTZ R146, R3.reuse, R146 ;  /* 0x0000009203927220 */ /* 0x040fe20000410000 */
[----:B------:R-:W-:Y:S03]  /*9b60*/  FMUL.FTZ R147, R3, R147 ;  /* 0x0000009303937220 */ /* 0x000fe60000410000 */
[----:B------:R-:W-:Y:S01]  /*9b70*/  MUFU.EX2 R166, R166 ;  /* 0x000000a600a67308 */ /* 0x000fe20000000800 */
[C---:B------:R-:W-:Y:S01]  /*9b80*/  FMUL.FTZ R12, R164.reuse, R156 ;  /* 0x0000009ca40c7220 */ /* 0x040fe20000410000 */
[--C-:B------:R-:W-:Y:S01]  /*9b90*/  FFMA.FTZ R189, R13, UR4, -R180.reuse ;  /* 0x000000040dbd7c23 */ /* 0x100fe200080108b4 */
[----:B------:R-:W-:Y:S01]  /*9ba0*/  FMUL.FTZ R13, R164, R157 ;  /* 0x0000009da40d7220 */ /* 0x000fe20000410000 */
[--C-:B------:R-:W-:Y:S01]  /*9bb0*/  FFMA.FTZ R191, R14, UR4, -R167.reuse ;  /* 0x000000040ebf7c23 */ /* 0x100fe200080108a7 */
[----:B------:R-:W-:Y:S01]  /*9bc0*/  FMUL.FTZ R14, R3, R158 ;  /* 0x0000009e030e7220 */ /* 0x000fe20000410000 */
[--C-:B------:R-:W-:Y:S01]  /*9bd0*/  FFMA.FTZ R190, R15, UR4, -R167.reuse ;  /* 0x000000040fbe7c23 */ /* 0x100fe200080108a7 */
[----:B------:R-:W-:Y:S03]  /*9be0*/  FMUL.FTZ R15, R3, R159 ;  /* 0x0000009f030f7220 */ /* 0x000fe60000410000 */
[----:B------:R-:W2:Y:S01]  /*9bf0*/  MUFU.EX2 R181, R181 ;  /* 0x000000b500b57308 */ /* 0x000ea20000000800 */
[----:B----4-:R-:W-:Y:S01]  /*9c00*/  F2FP.BF16.F32.PACK_AB R161, R187, R186 ;  /* 0x000000babba1723e */ /* 0x010fe200000010ff */
[----:B------:R-:W-:Y:S01]  /*9c10*/  LDSM.16.MT88.4 R156, [R227+0xa800] ;  /* 0x00a80000e39c783b */ /* 0x000fe20000004200 */
[C---:B------:R-:W-:Y:S01]  /*9c20*/  FMUL.FTZ R148, R164.reuse, R148 ;  /* 0x00000094a4947220 */ /* 0x040fe20000410000 */
[----:B------:R-:W-:Y:S01]  /*9c30*/  FMUL.FTZ R149, R164, R149 ;  /* 0x00000095a4957220 */ /* 0x000fe20000410000 */
[C---:B------:R-:W-:Y:S01]  /*9c40*/  FMUL.FTZ R150, R3.reuse, R150 ;  /* 0x0000009603967220 */ /* 0x040fe20000410000 */
[----:B------:R-:W-:Y:S01]  /*9c50*/  FMUL.FTZ R151, R3, R151 ;  /* 0x0000009703977220 */ /* 0x000fe20000410000 */
        /* <DEDUP_REMOVED lines=41> */
[----:B------:R-:W-:Y:S01]  /*9ef0*/  FFMA.FTZ R103, R105, UR4, -R180 ;  /* 0x0000000469677c23 */ /* 0x000fe200080108b4 */
[----:B------:R-:W-:Y:S01]  /*9f00*/  FFMA.FTZ R105, R107, UR4, -R167 ;  /* 0x000000046b697c23 */ /* 0x000fe200080108a7 */
[----:B------:R-:W-:Y:S01]  /*9f10*/  FFMA.FTZ R185, R164, R243, R185 ;  /* 0x000000f3a4b97223 */ /* 0x000fe200000100b9 */
[----:B------:R-:W-:Y:S01]  /*9f20*/  FFMA.FTZ R186, R3, R242, R186 ;  /* 0x000000f203ba7223 */ /* 0x000fe200000100ba */
[--C-:B------:R-:W-:Y:S01]  /*9f30*/  FFMA.FTZ R107, R110, UR4, -R167.reuse ;  /* 0x000000046e6b7c23 */ /* 0x100fe200080108a7 */
[C---:B------:R-:W-:Y:S04]  /*9f40*/  HMMA.16816.F32.BF16 R136, R160.reuse, R172, R136 ;  /* 0x000000aca088723c */ /* 0x040fe80000041888 */
[----:B------:R-:W-:Y:S01]  /*9f50*/  MUFU.EX2 R42, R42 ;  /* 0x0000002a002a7308 */ /* 0x000fe20000000800 */
[----:B------:R-:W-:Y:S01]  /*9f60*/  FADD.FTZ R187, R187, R186 ;  /* 0x000000babbbb7221 */ /* 0x000fe20000010000 */
[--C-:B------:R-:W-:Y:S01]  /*9f70*/  FFMA.FTZ R110, R113, UR4, -R180.reuse ;  /* 0x00000004716e7c23 */ /* 0x100fe200080108b4 */
[--C-:B------:R-:W-:Y:S01]  /*9f80*/  FFMA.FTZ R113, R116, UR4, -R180.reuse ;  /* 0x0000000474717c23 */ /* 0x100fe200080108b4 */
[--C-:B------:R-:W-:Y:S01]  /*9f90*/  FFMA.FTZ R118, R118, UR4, -R167.reuse ;  /* 0x0000000476767c23 */ /* 0x100fe200080108a7 */
[----:B------:R-:W-:Y:S01]  /*9fa0*/  FFMA.FTZ R119, R119, UR4, -R167 ;  /* 0x0000000477777c23 */ /* 0x000fe200080108a7 */
[C---:B------:R-:W-:Y:S01]  /*9fb0*/  HMMA.16816.F32.BF16 R140, R160.reuse, R174, R140 ;  /* 0x000000aea08c723c */ /* 0x040fe2000004188c */
[----:B------:R-:W4:Y:S03]  /*9fc0*/  LDSM.16.MT88.4 R172, [R224+0xa800] ;  /* 0x00a80000e0ac783b */ /* 0x000f260000004200 */
[----:B------:R-:W-:Y:S01]  /*9fd0*/  MUFU.EX2 R49, R49 ;  /* 0x0000003100317308 */ /* 0x000fe20000000800 */
[----:B------:R-:W-:Y:S01]  /*9fe0*/  FADD.FTZ R185, R184, R185 ;  /* 0x000000b9b8b97221 */ /* 0x000fe20000010000 */
[C---:B------:R-:W-:Y:S02]  /*9ff0*/  ISETP.GT.AND P2, PT, R240.reuse, RZ, PT ;  /* 0x000000fff000720c */ /* 0x040fe40003f44270 */
[----:B------:R-:W-:Y:S01]  /*a000*/  IADD3 R240, PT, PT, R240, -0x1, RZ ;  /* 0xfffffffff0f07810 */ /* 0x000fe20007ffe0ff */
[----:B------:R-:W-:Y:S01]  /*a010*/  FADD.FTZ R166, R166, R185 ;  /* 0x000000b9a6a67221 */ /* 0x000fe20000010000 */
[C---:B---3--:R-:W-:Y:S04]  /*a020*/  HMMA.16816.F32.BF16 R144, R160.reuse, R176, R144 ;  /* 0x000000b0a090723c */ /* 0x048fe80000041890 */
[----:B------:R3:W-:Y:S01]  /*a030*/  MUFU.EX2 R176, R16 ;  /* 0x0000001000b07308 */ /* 0x0007e20000000800 */
[----:B------:R-:W-:Y:S01]  /*a040*/  FFMA.FTZ R177, R17, UR4, -R180 ;  /* 0x0000000411b17c23 */ /* 0x000fe200080108b4 */
[----:B------:R-:W-:Y:S01]  /*a050*/  FMUL.FTZ R17, R164, R153 ;  /* 0x00000099a4117220 */ /* 0x000fe20000410000 */
[----:B--2---:R-:W-:Y:S01]  /*a060*/  F2FP.BF16.F32.PACK_AB R153, R190, R191 ;  /* 0x000000bfbe99723e */ /* 0x004fe200000010ff */
[----:B------:R-:W-:Y:S01]  /*a070*/  FADD.FTZ R181, R181, R166 ;  /* 0x000000a6b5b57221 */ /* 0x000fe20000010000 */
[----:B------:R-:W-:Y:S01]  /*a080*/  MOV R165, R2 ;  /* 0x0000000200a57202 */ /* 0x000fe20000000f00 */
[C---:B------:R-:W-:Y:S04]  /*a090*/  HMMA.16816.F32.BF16 R12, R160.reuse, R178, R12 ;  /* 0x000000b2a00c723c */ /* 0x040fe8000004180c */
[----:B------:R-:W2:Y:S01]  /*a0a0*/  MUFU.EX2 R177, R177 ;  /* 0x000000b100b17308 */ /* 0x000ea20000000800 */
[--C-:B------:R-:W-:Y:S01]  /*a0b0*/  FFMA.FTZ R178, R18, UR4, -R167.reuse ;  /* 0x0000000412b27c23 */ /* 0x100fe200080108a7 */
[--C-:B------:R-:W-:Y:S01]  /*a0c0*/  FFMA.FTZ R179, R19, UR4, -R167.reuse ;  /* 0x0000000413b37c23 */ /* 0x100fe200080108a7 */
[C---:B------:R-:W-:Y:S01]  /*a0d0*/  FMUL.FTZ R18, R3.reuse, R154 ;  /* 0x0000009a03127220 */ /* 0x040fe20000410000 */
[----:B------:R-:W-:Y:S01]  /*a0e0*/  FMUL.FTZ R19, R3, R155 ;  /* 0x0000009b03137220 */ /* 0x000fe20000410000 */
[--C-:B------:R-:W-:Y:S01]  /*a0f0*/  FFMA.FTZ R3, R108, UR4, -R180.reuse ;  /* 0x000000046c037c23 */ /* 0x100fe200080108b4 */
[--C-:B------:R-:W-:Y:S01]  /*a100*/  FFMA.FTZ R108, R111, UR4, -R167.reuse ;  /* 0x000000046f6c7c23 */ /* 0x100fe200080108a7 */
[C---:B-1----:R-:W-:Y:S03]  /*a110*/  HMMA.16816.F32.BF16 R148, R160.reuse, R168, R148 ;  /* 0x000000a8a094723c */ /* 0x042fe60000041894 */
[----:B------:R-:W-:Y:S01]  /*a120*/  MUFU.EX2 R178, R178 ;  /* 0x000000b200b27308 */ /* 0x000fe20000000800 */
[----:B---3--:R-:W-:Y:S01]  /*a130*/  FMUL.FTZ R16, R164, R152 ;  /* 0x00000098a4107220 */ /* 0x008fe20000410000 */
[----:B------:R-:W-:Y:S01]  /*a140*/  F2FP.BF16.F32.PACK_AB R152, R189, R188 ;  /* 0x000000bcbd98723e */ /* 0x000fe200000010ff */
[----:B------:R-:W-:Y:S01]  /*a150*/  FFMA.FTZ R111, R114, UR4, -R167 ;  /* 0x00000004726f7c23 */ /* 0x000fe200080108a7 */
[----:B------:R-:W-:Y:S01]  /*a160*/  FFMA.FTZ R114, R117, UR4, -R180 ;  /* 0x0000000475727c23 */ /* 0x000fe200080108b4 */
[----:B------:R-:W-:Y:S05]  /*a170*/  FADD.FTZ R188, R188, R181 ;  /* 0x000000b5bcbc7221 */ /* 0x000fea0000010000 */
[----:B------:R-:W1:Y:S01]  /*a180*/  MUFU.EX2 R179, R179 ;  /* 0x000000b300b37308 */ /* 0x000e620000000800 */
[----:B------:R-:W-:Y:S01]  /*a190*/  HMMA.16816.F32.BF16 R16, R160, R170, R16 ;  /* 0x000000aaa010723c */ /* 0x000fe20000041810 */
[----:B------:R-:W3:Y:S02]  /*a1a0*/  LDSM.16.MT88.4 R160, [R6+0x800] ;  /* 0x0008000006a0783b */ /* 0x000ee40000004200 */
[----:B--2---:R-:W-:Y:S01]  /*a1b0*/  F2FP.BF16.F32.PACK_AB R154, R177, R176 ;  /* 0x000000b0b19a723e */ /* 0x004fe200000010ff */
[----:B------:R-:W-:Y:S05]  /*a1c0*/  FADD.FTZ R189, R189, R188 ;  /* 0x000000bcbdbd7221 */ /* 0x000fea0000010000 */
[----:B------:R-:W-:Y:S01]  /*a1d0*/  MUFU.EX2 R51, R51 ;  /* 0x0000003300337308 */ /* 0x000fe20000000800 */
[----:B------:R-:W-:Y:S01]  /*a1e0*/  FADD.FTZ R176, R176, R189 ;  /* 0x000000bdb0b07221 */ /* 0x000fe20000010000 */
[----:B------:R-:W2:Y:S03]  /*a1f0*/  LDSM.16.MT88.4 R168, [R7+0x800] ;  /* 0x0008000007a8783b */ /* 0x000ea60000004200 */
[----:B------:R-:W-:Y:S05]  /*a200*/  FADD.FTZ R177, R177, R176 ;  /* 0x000000b0b1b17221 */ /* 0x000fea0000010000 */
[----:B------:R-:W-:Y:S01]  /*a210*/  MUFU.EX2 R60, R60 ;  /* 0x0000003c003c7308 */ /* 0x000fe20000000800 */
[----:B-1----:R-:W-:Y:S07]  /*a220*/  F2FP.BF16.F32.PACK_AB R155, R179, R178 ;  /* 0x000000b2b39b723e */ /* 0x002fee00000010ff */
[C---:B------:R-:W-:Y:S02]  /*a230*/  HMMA.16816.F32.BF16 R8, R152.reuse, R156, R8 ;  /* 0x0000009c9808723c */ /* 0x040fe40000041808 */
[----:B------:R-:W-:Y:S06]  /*a240*/  MUFU.EX2 R62, R62 ;  /* 0x0000003e003e7308 */ /* 0x000fec0000000800 */
[C---:B------:R-:W-:Y:S01]  /*a250*/  HMMA.16816.F32.BF16 R132, R152.reuse, R158, R132 ;  /* 0x0000009e9884723c */ /* 0x040fe20000041884 */
[----:B------:R-:W1:Y:S03]  /*a260*/  LDSM.16.MT88.4 R156, [R227+0xb000] ;  /* 0x00b00000e39c783b */ /* 0x000e660000004200 */
[----:B------:R-:W-:Y:S04]  /*a270*/  MUFU.EX2 R192, R192 ;  /* 0x000000c000c07308 */ /* 0x000fe80000000800 */
[C---:B----4-:R-:W-:Y:S06]  /*a280*/  HMMA.16816.F32.BF16 R136, R152.reuse, R172, R136 ;  /* 0x000000ac9888723c */ /* 0x050fec0000041888 */
[----:B------:R-:W4:Y:S01]  /*a290*/  MUFU.EX2 R193, R193 ;  /* 0x000000c100c17308 */ /* 0x000f220000000800 */
[--C-:B------:R-:W-:Y:S01]  /*a2a0*/  FFMA.FTZ R172, R24, UR4, -R180.reuse ;  /* 0x0000000418ac7c23 */ /* 0x100fe200080108b4 */
[----:B------:R-:W-:Y:S01]  /*a2b0*/  FFMA.FTZ R173, R25, UR4, -R180 ;  /* 0x0000000419ad7c23 */ /* 0x000fe200080108b4 */
[C---:B------:R-:W-:Y:S07]  /*a2c0*/  HMMA.16816.F32.BF16 R140, R152.reuse, R174, R140 ;  /* 0x000000ae988c723c */ /* 0x040fee000004188c */
[----:B------:R-:W-:Y:S01]  /*a2d0*/  MUFU.EX2 R194, R194 ;  /* 0x000000c200c27308 */ /* 0x000fe20000000800 */
[--C-:B------:R-:W-:Y:S01]  /*a2e0*/  FFMA.FTZ R174, R26, UR4, -R167.reuse ;  /* 0x000000041aae7c23 */ /* 0x100fe200080108a7 */
[----:B------:R-:W-:Y:S02]  /*a2f0*/  FFMA.FTZ R175, R27, UR4, -R167 ;  /* 0x000000041baf7c23 */ /* 0x000fe400080108a7 */
[----:B------:R-:W5:Y:S01]  /*a300*/  LDSM.16.MT88.4 R24, [R224+0xb000] ;  /* 0x00b00000e018783b */ /* 0x000f620000004200 */
[C---:B---3--:R-:W-:Y:S05]  /*a310*/  HMMA.16816.F32.BF16 R144, R152.reuse, R160, R144 ;  /* 0x000000a09890723c */ /* 0x048fea0000041890 */
[----:B------:R-:W3:Y:S01]  /*a320*/  MUFU.EX2 R195, R195 ;  /* 0x000000c300c37308 */ /* 0x000ee20000000800 */
[C---:B----4-:R-:W-:Y:S01]  /*a330*/  F2FP.BF16.F32.PACK_AB R20, R193.reuse, R192 ;  /* 0x000000c0c114723e */ /* 0x050fe200000010ff */
[----:B------:R-:W-:Y:S01]  /*a340*/  FADD.FTZ R192, R192, R177 ;  /* 0x000000b1c0c07221 */ /* 0x000fe20000010000 */
[C---:B------:R-:W-:Y:S01]  /*a350*/  HMMA.16816.F32.BF16 R12, R152.reuse, R162, R12 ;  /* 0x000000a2980c723c */ /* 0x040fe2000004180c */
[----:B------:R-:W-:Y:S06]  /*a360*/  LDSM.16.MT88.4 R160, [R7+0x1000] ;  /* 0x0010000007a0783b */ /* 0x000fec0000004200 */
[----:B------:R-:W-:Y:S01]  /*a370*/  MUFU.EX2 R172, R172 ;  /* 0x000000ac00ac7308 */ /* 0x000fe20000000800 */
[----:B------:R-:W-:Y:S01]  /*a380*/  FADD.FTZ R193, R193, R192 ;  /* 0x000000c0c1c17221 */ /* 0x000fe20000010000 */
[C---:B--2---:R-:W-:Y:S08]  /*a390*/  HMMA.16816.F32.BF16 R148, R152.reuse, R168, R148 ;  /* 0x000000a89894723c */ /* 0x044ff00000041894 */
[----:B------:R-:W2:Y:S01]  /*a3a0*/  MUFU.EX2 R173, R173 ;  /* 0x000000ad00ad7308 */ /* 0x000ea20000000800 */
[--C-:B------:R-:W-:Y:S01]  /*a3b0*/  FFMA.FTZ R168, R28, UR4, -R180.reuse ;  /* 0x000000041ca87c23 */ /* 0x100fe200080108b4 */
[----:B------:R-:W-:Y:S01]  /*a3c0*/  FFMA.FTZ R169, R29, UR4, -R180 ;  /* 0x000000041da97c23 */ /* 0x000fe200080108b4 */
[----:B---3--:R-:W-:Y:S01]  /*a3d0*/  F2FP.BF16.F32.PACK_AB R21, R195, R194 ;  /* 0x000000c2c315723e */ /* 0x008fe200000010ff */
[----:B------:R-:W-:Y:S01]  /*a3e0*/  HMMA.16816.F32.BF16 R16, R152, R170, R16 ;  /* 0x000000aa9810723c */ /* 0x000fe20000041810 */
[----:B------:R-:W3:Y:S05]  /*a3f0*/  LDSM.16.MT88.4 R152, [R6+0x1000] ;  /* 0x001000000698783b */ /* 0x000eea0000004200 */
[----:B------:R-:W-:Y:S01]  /*a400*/  MUFU.EX2 R174, R174 ;  /* 0x000000ae00ae7308 */ /* 0x000fe20000000800 */
[--C-:B------:R-:W-:Y:S01]  /*a410*/  FFMA.FTZ R170, R34, UR4, -R167.reuse ;  /* 0x0000000422aa7c23 */ /* 0x100fe200080108a7 */
[----:B------:R-:W-:Y:S08]  /*a420*/  FFMA.FTZ R171, R35, UR4, -R167 ;  /* 0x0000000423ab7c23 */ /* 0x000ff000080108a7 */
[----:B------:R-:W4:Y:S01]  /*a430*/  MUFU.EX2 R175, R175 ;  /* 0x000000af00af7308 */ /* 0x000f220000000800 */
[C---:B--2---:R-:W-:Y:S01]  /*a440*/  F2FP.BF16.F32.PACK_AB R22, R173.reuse, R172 ;  /* 0x000000acad16723e */ /* 0x044fe200000010ff */
[----:B------:R-:W-:Y:S04]  /*a450*/  FADD.FTZ R172, R172, R193 ;  /* 0x000000c1acac7221 */ /* 0x000fe80000010000 */
[----:B------:R-:W-:Y:S04]  /*a460*/  FADD.FTZ R173, R173, R172 ;  /* 0x000000acadad7221 */ /* 0x000fe80000010000 */
[----:B------:R-:W-:Y:S10]  /*a470*/  MUFU.EX2 R169, R169 ;  /* 0x000000a900a97308 */ /* 0x000ff40000000800 */
[----:B------:R-:W-:Y:S01]  /*a480*/  MUFU.EX2 R170, R170 ;  /* 0x000000aa00aa7308 */ /* 0x000fe20000000800 */
[----:B----4-:R-:W-:Y:S07]  /*a490*/  F2FP.BF16.F32.PACK_AB R23, R175, R174 ;  /* 0x000000aeaf17723e */ /* 0x010fee00000010ff */
[C---:B-1----:R-:W-:Y:S02]  /*a4a0*/  HMMA.16816.F32.BF16 R8, R20.reuse, R156, R8 ;  /* 0x0000009c1408723c */ /* 0x042fe40000041808 */
[----:B------:R-:W-:Y:S03]  /*a4b0*/  MUFU.EX2 R171, R171 ;  /* 0x000000ab00ab7308 */ /* 0x000fe60000000800 */
[--C-:B------:R-:W-:Y:S01]  /*a4c0*/  FFMA.FTZ R156, R30, UR4, -R167.reuse ;  /* 0x000000041e9c7c23 */ /* 0x100fe200080108a7 */
[--C-:B------:R-:W-:Y:S02]  /*a4d0*/  FFMA.FTZ R157, R31, UR4, -R167.reuse ;  /* 0x000000041f9d7c23 */ /* 0x100fe400080108a7 */
[C---:B------:R-:W-:Y:S01]  /*a4e0*/  HMMA.16816.F32.BF16 R132, R20.reuse, R158, R132 ;  /* 0x0000009e1484723c */ /* 0x040fe20000041884 */
[----:B------:R-:W-:Y:S03]  /*a4f0*/  LDSM.16.MT88.4 R28, [R224+0xb800] ;  /* 0x00b80000e01c783b */ /* 0x000fe60000004200 */
[----:B------:R-:W1:Y:S01]  /*a500*/  MUFU.EX2 R168, R168 ;  /* 0x000000a800a87308 */ /* 0x000e620000000800 */
[--C-:B------:R-:W-:Y:S01]  /*a510*/  FFMA.FTZ R159, R32, UR4, -R180.reuse ;  /* 0x00000004209f7c23 */ /* 0x100fe200080108b4 */
[--C-:B------:R-:W-:Y:S02]  /*a520*/  FFMA.FTZ R158, R33, UR4, -R180.reuse ;  /* 0x00000004219e7c23 */ /* 0x100fe400080108b4 */
[C---:B-----5:R-:W-:Y:S01]  /*a530*/  HMMA.16816.F32.BF16 R136, R20.reuse, R24, R136 ;  /* 0x000000181488723c */ /* 0x060fe20000041888 */
[----:B------:R-:W-:Y:S05]  /*a540*/  LDSM.16.MT88.4 R32, [R6+0x1800] ;  /* 0x001800000620783b */ /* 0x000fea0000004200 */
[----:B------:R-:W-:Y:S02]  /*a550*/  MUFU.EX2 R156, R156 ;  /* 0x0000009c009c7308 */ /* 0x000fe40000000800 */
[C---:B------:R-:W-:Y:S01]  /*a560*/  HMMA.16816.F32.BF16 R140, R20.reuse, R26, R140 ;  /* 0x0000001a148c723c */ /* 0x040fe2000004188c */
[----:B------:R-:W2:Y:S07]  /*a570*/  LDSM.16.MT88.4 R24, [R227+0xb800] ;  /* 0x00b80000e318783b */ /* 0x000eae0000004200 */
[----:B------:R-:W4:Y:S01]  /*a580*/  MUFU.EX2 R157, R157 ;  /* 0x0000009d009d7308 */ /* 0x000f220000000800 */
[C---:B---3--:R-:W-:Y:S09]  /*a590*/  HMMA.16816.F32.BF16 R144, R20.reuse, R152, R144 ;  /* 0x000000981490723c */ /* 0x048ff20000041890 */
[----:B------:R-:W-:Y:S01]  /*a5a0*/  MUFU.EX2 R159, R159 ;  /* 0x0000009f009f7308 */ /* 0x000fe20000000800 */
[C---:B------:R-:W-:Y:S01]  /*a5b0*/  HMMA.16816.F32.BF16 R12, R20.reuse, R154, R12 ;  /* 0x0000009a140c723c */ /* 0x040fe2000004180c */
[----:B------:R-:W3:Y:S08]  /*a5c0*/  LDSM.16.MT88.4 R152, [R7+0x1800] ;  /* 0x001800000798783b */ /* 0x000ef00000004200 */
[----:B------:R-:W5:Y:S01]  /*a5d0*/  MUFU.EX2 R158, R158 ;  /* 0x0000009e009e7308 */ /* 0x000f620000000800 */
[C---:B------:R-:W-:Y:S09]  /*a5e0*/  HMMA.16816.F32.BF16 R148, R20.reuse, R160, R148 ;  /* 0x000000a01494723c */ /* 0x040ff20000041894 */
[----:B------:R-:W-:Y:S01]  /*a5f0*/  MUFU.EX2 R40, R40 ;  /* 0x0000002800287308 */ /* 0x000fe20000000800 */
[--C-:B------:R-:W-:Y:S01]  /*a600*/  FFMA.FTZ R160, R37, UR4, -R180.reuse ;  /* 0x0000000425a07c23 */ /* 0x100fe200080108b4 */
[--C-:B------:R-:W-:Y:S01]  /*a610*/  FFMA.FTZ R161, R38, UR4, -R167.reuse ;  /* 0x0000000426a17c23 */ /* 0x100fe200080108a7 */
[----:B------:R-:W-:Y:S07]  /*a620*/  HMMA.16816.F32.BF16 R16, R20, R162, R16 ;  /* 0x000000a21410723c */ /* 0x000fee0000041810 */
[----:B------:R3:W-:Y:S01]  /*a630*/  MUFU.EX2 R163, R36 ;  /* 0x0000002400a37308 */ /* 0x0007e20000000800 */
[----:B-1----:R-:W-:Y:S01]  /*a640*/  F2FP.BF16.F32.PACK_AB R20, R169, R168 ;  /* 0x000000a8a914723e */ /* 0x002fe200000010ff */
[--C-:B------:R-:W-:Y:S01]  /*a650*/  FFMA.FTZ R162, R39, UR4, -R167.reuse ;  /* 0x0000000427a27c23 */ /* 0x100fe200080108a7 */
[----:B----4-:R-:W-:Y:S02]  /*a660*/  F2FP.BF16.F32.PACK_AB R21, R157, R156 ;  /* 0x0000009c9d15723e */ /* 0x010fe400000010ff */
[----:B-----5:R-:W-:Y:S02]  /*a670*/  F2FP.BF16.F32.PACK_AB R22, R158, R159 ;  /* 0x0000009f9e16723e */ /* 0x020fe400000010ff */
[----:B------:R-:W-:Y:S03]  /*a680*/  F2FP.BF16.F32.PACK_AB R23, R171, R170 ;  /* 0x000000aaab17723e */ /* 0x000fe600000010ff */
[----:B------:R-:W1:Y:S04]  /*a690*/  MUFU.EX2 R160, R160 ;  /* 0x000000a000a07308 */ /* 0x000e680000000800 */
[C---:B--2---:R-:W-:Y:S06]  /*a6a0*/  HMMA.16816.F32.BF16 R8, R20.reuse, R24, R8 ;  /* 0x000000181408723c */ /* 0x044fec0000041808 */
[----:B------:R-:W-:Y:S01]  /*a6b0*/  MUFU.EX2 R161, R161 ;  /* 0x000000a100a17308 */ /* 0x000fe20000000800 */
[----:B---3--:R-:W-:Y:S01]  /*a6c0*/  LDSM.16.MT88.4 R36, [R7+0x2000] ;  /* 0x002000000724783b */ /* 0x008fe20000004200 */
[C---:B------:R-:W-:Y:S08]  /*a6d0*/  HMMA.16816.F32.BF16 R132, R20.reuse, R26, R132 ;  /* 0x0000001a1484723c */ /* 0x040ff00000041884 */
[----:B------:R-:W2:Y:S01]  /*a6e0*/  MUFU.EX2 R162, R162 ;  /* 0x000000a200a27308 */ /* 0x000ea20000000800 */
[----:B------:R-:W3:Y:S01]  /*a6f0*/  LDSM.16.MT88.4 R24, [R227+0xc000] ;  /* 0x00c00000e318783b */ /* 0x000ee20000004200 */
[C---:B------:R-:W-:Y:S08]  /*a700*/  HMMA.16816.F32.BF16 R136, R20.reuse, R28, R136 ;  /* 0x0000001c1488723c */ /* 0x040ff00000041888 */
[----:B------:R-:W4:Y:S01]  /*a710*/  MUFU.EX2 R41, R41 ;  /* 0x0000002900297308 */ /* 0x000f220000000800 */
[C---:B------:R-:W-:Y:S01]  /*a720*/  HMMA.16816.F32.BF16 R140, R20.reuse, R30, R140 ;  /* 0x0000001e148c723c */ /* 0x040fe2000004188c */
[----:B------:R-:W5:Y:S08]  /*a730*/  LDSM.16.MT88.4 R28, [R224+0xc000] ;  /* 0x00c00000e01c783b */ /* 0x000f700000004200 */
[----:B------:R-:W4:Y:S01]  /*a740*/  MUFU.EX2 R43, R43 ;  /* 0x0000002b002b7308 */ /* 0x000f220000000800 */
[C---:B------:R-:W-:Y:S09]  /*a750*/  HMMA.16816.F32.BF16 R144, R20.reuse, R32, R144 ;  /* 0x000000201490723c */ /* 0x040ff20000041890 */
[----:B------:R-:W-:Y:S01]  /*a760*/  MUFU.EX2 R44, R44 ;  /* 0x0000002c002c7308 */ /* 0x000fe20000000800 */
[C---:B------:R-:W-:Y:S01]  /*a770*/  HMMA.16816.F32.BF16 R12, R20.reuse, R34, R12 ;  /* 0x00000022140c723c */ /* 0x040fe2000004180c */
[----:B------:R-:W5:Y:S08]  /*a780*/  LDSM.16.MT88.4 R32, [R6+0x2000] ;  /* 0x002000000620783b */ /* 0x000f700000004200 */
[----:B------:R-:W5:Y:S01]  /*a790*/  MUFU.EX2 R45, R45 ;  /* 0x0000002d002d7308 */ /* 0x000f620000000800 */
[C---:B------:R-:W-:Y:S09]  /*a7a0*/  HMMA.16816.F32.BF16 R148, R20.reuse, R152, R148 ;  /* 0x000000981494723c */ /* 0x040ff20000041894 */
[----:B------:R-:W-:Y:S01]  /*a7b0*/  MUFU.EX2 R46, R46 ;  /* 0x0000002e002e7308 */ /* 0x000fe20000000800 */
[--C-:B------:R-:W-:Y:S01]  /*a7c0*/  FFMA.FTZ R153, R52, UR4, -R180.reuse ;  /* 0x0000000434997c23 */ /* 0x100fe200080108b4 */
[--C-:B------:R-:W-:Y:S01]  /*a7d0*/  FFMA.FTZ R52, R53, UR4, -R180.reuse ;  /* 0x0000000435347c23 */ /* 0x100fe200080108b4 */
[--C-:B------:R-:W-:Y:S01]  /*a7e0*/  FFMA.FTZ R53, R54, UR4, -R167.reuse ;  /* 0x0000000436357c23 */ /* 0x100fe200080108a7 */
[--C-:B------:R-:W-:Y:S01]  /*a7f0*/  FFMA.FTZ R54, R55, UR4, -R167.reuse ;  /* 0x0000000437367c23 */ /* 0x100fe200080108a7 */
[--C-:B------:R-:W-:Y:S01]  /*a800*/  FFMA.FTZ R55, R56, UR4, -R180.reuse ;  /* 0x0000000438377c23 */ /* 0x100fe200080108b4 */
[----:B------:R-:W-:Y:S04]  /*a810*/  HMMA.16816.F32.BF16 R16, R20, R154, R16 ;  /* 0x0000009a1410723c */ /* 0x000fe80000041810 */
[----:B------:R-:W-:Y:S01]  /*a820*/  MUFU.EX2 R153, R153 ;  /* 0x0000009900997308 */ /* 0x000fe20000000800 */
[----:B-1----:R-:W-:Y:S01]  /*a830*/  F2FP.BF16.F32.PACK_AB R20, R160, R163 ;  /* 0x000000a3a014723e */ /* 0x002fe200000010ff */
[--C-:B------:R-:W-:Y:S01]  /*a840*/  FFMA.FTZ R56, R57, UR4, -R180.reuse ;  /* 0x0000000439387c23 */ /* 0x100fe200080108b4 */
[----:B--2---:R-:W-:Y:S01]  /*a850*/  F2FP.BF16.F32.PACK_AB R21, R162, R161 ;  /* 0x000000a1a215723e */ /* 0x004fe200000010ff */
[--C-:B------:R-:W-:Y:S01]  /*a860*/  FFMA.FTZ R57, R58, UR4, -R167.reuse ;  /* 0x000000043a397c23 */ /* 0x100fe200080108a7 */
[----:B----4-:R-:W-:Y:S01]  /*a870*/  F2FP.BF16.F32.PACK_AB R22, R41, R40 ;  /* 0x000000282916723e */ /* 0x010fe200000010ff */
[--C-:B------:R-:W-:Y:S01]  /*a880*/  FFMA.FTZ R58, R59, UR4, -R167.reuse ;  /* 0x000000043b3a7c23 */ /* 0x100fe200080108a7 */
[----:B------:R-:W-:Y:S03]  /*a890*/  F2FP.BF16.F32.PACK_AB R23, R43, R42 ;  /* 0x0000002a2b17723e */ /* 0x000fe600000010ff */
[----:B------:R-:W-:Y:S01]  /*a8a0*/  MUFU.EX2 R53, R53 ;  /* 0x0000003500357308 */ /* 0x000fe20000000800 */
[--C-:B------:R-:W-:Y:S01]  /*a8b0*/  FFMA.FTZ R59, R61, UR4, -R180.reuse ;  /* 0x000000043d3b7c23 */ /* 0x100fe200080108b4 */
[--C-:B------:R-:W-:Y:S01]  /*a8c0*/  FFMA.FTZ R61, R63, UR4, -R167.reuse ;  /* 0x000000043f3d7c23 */ /* 0x100fe200080108a7 */
[--C-:B------:R-:W-:Y:S01]  /*a8d0*/  FFMA.FTZ R63, R65, UR4, -R180.reuse ;  /* 0x00000004413f7c23 */ /* 0x100fe200080108b4 */
[--C-:B------:R-:W-:Y:S01]  /*a8e0*/  FFMA.FTZ R65, R67, UR4, -R167.reuse ;  /* 0x0000000443417c23 */ /* 0x100fe200080108a7 */
[--C-:B------:R-:W-:Y:S01]  /*a8f0*/  FFMA.FTZ R67, R69, UR4, -R180.reuse ;  /* 0x0000000445437c23 */ /* 0x100fe200080108b4 */
[C---:B---3--:R-:W-:Y:S04]  /*a900*/  HMMA.16816.F32.BF16 R8, R20.reuse, R24, R8 ;  /* 0x000000181408723c */ /* 0x048fe80000041808 */
[----:B------:R-:W-:Y:S01]  /*a910*/  MUFU.EX2 R56, R56 ;  /* 0x0000003800387308 */ /* 0x000fe20000000800 */
[--C-:B------:R-:W-:Y:S01]  /*a920*/  FFMA.FTZ R69, R70, UR4, -R167.reuse ;  /* 0x0000000446457c23 */ /* 0x100fe200080108a7 */
[--C-:B------:R-:W-:Y:S01]  /*a930*/  FFMA.FTZ R70, R71, UR4, -R167.reuse ;  /* 0x0000000447467c23 */ /* 0x100fe200080108a7 */
[--C-:B------:R-:W-:Y:S01]  /*a940*/  FFMA.FTZ R71, R73, UR4, -R180.reuse ;  /* 0x0000000449477c23 */ /* 0x100fe200080108b4 */
[--C-:B------:R-:W-:Y:S01]  /*a950*/  FFMA.FTZ R73, R75, UR4, -R167.reuse ;  /* 0x000000044b497c23 */ /* 0x100fe200080108a7 */
[--C-:B------:R-:W-:Y:S01]  /*a960*/  FFMA.FTZ R75, R77, UR4, -R180.reuse ;  /* 0x000000044d4b7c23 */ /* 0x100fe200080108b4 */
[C---:B------:R-:W-:Y:S01]  /*a970*/  HMMA.16816.F32.BF16 R132, R20.reuse, R26, R132 ;  /* 0x0000001a1484723c */ /* 0x040fe20000041884 */
[----:B------:R-:W1:Y:S03]  /*a980*/  LDSM.16.MT88.4 R24, [R227+0xc800] ;  /* 0x00c80000e318783b */ /* 0x000e660000004200 */
[----:B------:R-:W-:Y:S01]  /*a990*/  MUFU.EX2 R58, R58 ;  /* 0x0000003a003a7308 */ /* 0x000fe20000000800 */
[--C-:B------:R-:W-:Y:S01]  /*a9a0*/  FFMA.FTZ R77, R78, UR4, -R167.reuse ;  /* 0x000000044e4d7c23 */ /* 0x100fe200080108a7 */
[--C-:B------:R-:W-:Y:S01]  /*a9b0*/  FFMA.FTZ R78, R79, UR4, -R167.reuse ;  /* 0x000000044f4e7c23 */ /* 0x100fe200080108a7 */
[--C-:B------:R-:W-:Y:S01]  /*a9c0*/  FFMA.FTZ R79, R80, UR4, -R180.reuse ;  /* 0x00000004504f7c23 */ /* 0x100fe200080108b4 */
[--C-:B------:R-:W-:Y:S01]  /*a9d0*/  FFMA.FTZ R80, R81, UR4, -R180.reuse ;  /* 0x0000000451507c23 */ /* 0x100fe200080108b4 */
[--C-:B------:R-:W-:Y:S01]  /*a9e0*/  FFMA.FTZ R81, R82, UR4, -R167.reuse ;  /* 0x0000000452517c23 */ /* 0x100fe200080108a7 */
[C---:B-----5:R-:W-:Y:S04]  /*a9f0*/  HMMA.16816.F32.BF16 R136, R20.reuse, R28, R136 ;  /* 0x0000001c1488723c */ /* 0x060fe80000041888 */
[----:B------:R-:W2:Y:S01]  /*aa00*/  MUFU.EX2 R47, R47 ;  /* 0x0000002f002f7308 */ /* 0x000ea20000000800 */
[--C-:B------:R-:W-:Y:S01]  /*aa10*/  FFMA.FTZ R82, R83, UR4, -R167.reuse ;  /* 0x0000000453527c23 */ /* 0x100fe200080108a7 */
[--C-:B------:R-:W-:Y:S01]  /*aa20*/  FFMA.FTZ R83, R85, UR4, -R180.reuse ;  /* 0x0000000455537c23 */ /* 0x100fe200080108b4 */
[--C-:B------:R-:W-:Y:S01]  /*aa30*/  FFMA.FTZ R85, R86, UR4, -R167.reuse ;  /* 0x0000000456557c23 */ /* 0x100fe200080108a7 */
[--C-:B------:R-:W-:Y:S01]  /*aa40*/  FFMA.FTZ R86, R87, UR4, -R167.reuse ;  /* 0x0000000457567c23 */ /* 0x100fe200080108a7 */
[--C-:B------:R-:W-:Y:S01]  /*aa50*/  FFMA.FTZ R87, R88, UR4, -R180.reuse ;  /* 0x0000000458577c23 */ /* 0x100fe200080108b4 */
[C---:B------:R-:W-:Y:S01]  /*aa60*/  HMMA.16816.F32.BF16 R140, R20.reuse, R30, R140 ;  /* 0x0000001e148c723c */ /* 0x040fe2000004188c */
[----:B------:R-:W3:Y:S03]  /*aa70*/  LDSM.16.MT88.4 R28, [R224+0xc800] ;  /* 0x00c80000e01c783b */ /* 0x000ee60000004200 */
[----:B------:R-:W4:Y:S01]  /*aa80*/  MUFU.EX2 R48, R48 ;  /* 0x0000003000307308 */ /* 0x000f220000000800 */
[--C-:B------:R-:W-:Y:S01]  /*aa90*/  FFMA.FTZ R88, R89, UR4, -R180.reuse ;  /* 0x0000000459587c23 */ /* 0x100fe200080108b4 */
[--C-:B------:R-:W-:Y:S01]  /*aaa0*/  FFMA.FTZ R89, R91, UR4, -R167.reuse ;  /* 0x000000045b597c23 */ /* 0x100fe200080108a7 */
[--C-:B------:R-:W-:Y:S01]  /*aab0*/  FFMA.FTZ R91, R93, UR4, -R180.reuse ;  /* 0x000000045d5b7c23 */ /* 0x100fe200080108b4 */
[--C-:B------:R-:W-:Y:S01]  /*aac0*/  FFMA.FTZ R93, R94, UR4, -R167.reuse ;  /* 0x000000045e5d7c23 */ /* 0x100fe200080108a7 */
[--C-:B------:R-:W-:Y:S01]  /*aad0*/  FFMA.FTZ R94, R95, UR4, -R167.reuse ;  /* 0x000000045f5e7c23 */ /* 0x100fe200080108a7 */
[C---:B------:R-:W-:Y:S04]  /*aae0*/  HMMA.16816.F32.BF16 R144, R20.reuse, R32, R144 ;  /* 0x000000201490723c */ /* 0x040fe80000041890 */
[----:B------:R-:W5:Y:S01]  /*aaf0*/  MUFU.EX2 R50, R50 ;  /* 0x0000003200327308 */ /* 0x000f620000000800 */
[--C-:B------:R-:W-:Y:S01]  /*ab00*/  FFMA.FTZ R95, R97, UR4, -R180.reuse ;  /* 0x00000004615f7c23 */ /* 0x100fe200080108b4 */
[--C-:B------:R-:W-:Y:S01]  /*ab10*/  FFMA.FTZ R97, R98, UR4, -R167.reuse ;  /* 0x0000000462617c23 */ /* 0x100fe200080108a7 */
[--C-:B------:R-:W-:Y:S01]  /*ab20*/  FFMA.FTZ R98, R99, UR4, -R167.reuse ;  /* 0x0000000463627c23 */ /* 0x100fe200080108a7 */
[--C-:B------:R-:W-:Y:S01]  /*ab30*/  FFMA.FTZ R99, R100, UR4, -R180.reuse ;  /* 0x0000000464637c23 */ /* 0x100fe200080108b4 */
[--C-:B------:R-:W-:Y:S01]  /*ab40*/  FFMA.FTZ R100, R101, UR4, -R180.reuse ;  /* 0x0000000465647c23 */ /* 0x100fe200080108b4 */
[C---:B------:R-:W-:Y:S01]  /*ab50*/  HMMA.16816.F32.BF16 R12, R20.reuse, R34, R12 ;  /* 0x00000022140c723c */ /* 0x040fe2000004180c */
[----:B------:R-:W3:Y:S03]  /*ab60*/  LDSM.16.MT88.4 R32, [R6+0x2800] ;  /* 0x002800000620783b */ /* 0x000ee60000004200 */
[----:B------:R-:W3:Y:S01]  /*ab70*/  MUFU.EX2 R52, R52 ;  /* 0x0000003400347308 */ /* 0x000ee20000000800 */
[--C-:B------:R-:W-:Y:S01]  /*ab80*/  FFMA.FTZ R101, R102, UR4, -R167.reuse ;  /* 0x0000000466657c23 */ /* 0x100fe200080108a7 */
[--C-:B------:R-:W-:Y:S01]  /*ab90*/  FFMA.FTZ R102, R104, UR4, -R180.reuse ;  /* 0x0000000468667c23 */ /* 0x100fe200080108b4 */
[--C-:B------:R-:W-:Y:S01]  /*aba0*/  FFMA.FTZ R104, R106, UR4, -R167.reuse ;  /* 0x000000046a687c23 */ /* 0x100fe200080108a7 */
[--C-:B------:R-:W-:Y:S01]  /*abb0*/  FFMA.FTZ R106, R109, UR4, -R180.reuse ;  /* 0x000000046d6a7c23 */ /* 0x100fe200080108b4 */
[----:B------:R-:W-:Y:S01]  /*abc0*/  FFMA.FTZ R109, R112, UR4, -R180 ;  /* 0x00000004706d7c23 */ /* 0x000fe200080108b4 */
[C---:B------:R-:W-:Y:S04]  /*abd0*/  HMMA.16816.F32.BF16 R148, R20.reuse, R36, R148 ;  /* 0x000000241494723c */ /* 0x040fe80000041894 */
[----:B------:R-:W3:Y:S01]  /*abe0*/  MUFU.EX2 R54, R54 ;  /* 0x0000003600367308 */ /* 0x000ee20000000800 */
[----:B------:R-:W-:Y:S03]  /*abf0*/  FFMA.FTZ R112, R115, UR4, -R167 ;  /* 0x0000000473707c23 */ /* 0x000fe600080108a7 */
[----:B------:R-:W-:Y:S01]  /*ac00*/  HMMA.16816.F32.BF16 R16, R20, R38, R16 ;  /* 0x000000261410723c */ /* 0x000fe20000041810 */
[----:B------:R-:W3:Y:S05]  /*ac10*/  LDSM.16.MT88.4 R36, [R7+0x2800] ;  /* 0x002800000724783b */ /* 0x000eea0000004200 */
[----:B------:R-:W3:Y:S01]  /*ac20*/  MUFU.EX2 R55, R55 ;  /* 0x0000003700377308 */ /* 0x000ee20000000800 */
[----:B------:R-:W-:Y:S02]  /*ac30*/  F2FP.BF16.F32.PACK_AB R20, R45, R44 ;  /* 0x0000002c2d14723e */ /* 0x000fe400000010ff */
[----:B--2---:R-:W-:Y:S02]  /*ac40*/  F2FP.BF16.F32.PACK_AB R21, R47, R46 ;  /* 0x0000002e2f15723e */ /* 0x004fe400000010ff */
[----:B----4-:R-:W-:Y:S02]  /*ac50*/  F2FP.BF16.F32.PACK_AB R22, R49, R48 ;  /* 0x000000303116723e */ /* 0x010fe400000010ff */
[----:B-----5:R-:W-:Y:S03]  /*ac60*/  F2FP.BF16.F32.PACK_AB R23, R51, R50 ;  /* 0x000000323317723e */ /* 0x020fe600000010ff */
[----:B------:R-:W2:Y:S04]  /*ac70*/  MUFU.EX2 R57, R57 ;  /* 0x0000003900397308 */ /* 0x000ea80000000800 */
[C---:B-1----:R-:W-:Y:S06]  /*ac80*/  HMMA.16816.F32.BF16 R8, R20.reuse, R24, R8 ;  /* 0x000000181408723c */ /* 0x042fec0000041808 */
[----:B------:R-:W1:Y:S02]  /*ac90*/  MUFU.EX2 R59, R59 ;  /* 0x0000003b003b7308 */ /* 0x000e640000000800 */
[C---:B------:R-:W-:Y:S01]  /*aca0*/  HMMA.16816.F32.BF16 R132, R20.reuse, R26, R132 ;  /* 0x0000001a1484723c */ /* 0x040fe20000041884 */
[----:B------:R-:W4:Y:S07]  /*acb0*/  LDSM.16.MT88.4 R24, [R227+0xd000] ;  /* 0x00d00000e318783b */ /* 0x000f2e0000004200 */
[----:B------:R-:W5:Y:S01]  /*acc0*/  MUFU.EX2 R61, R61 ;  /* 0x0000003d003d7308 */ /* 0x000f620000000800 */
[C---:B---3--:R-:W-:Y:S09]  /*acd0*/  HMMA.16816.F32.BF16 R136, R20.reuse, R28, R136 ;  /* 0x0000001c1488723c */ /* 0x048ff20000041888 */
[----:B------:R-:W-:Y:S01]  /*ace0*/  MUFU.EX2 R64, R64 ;  /* 0x0000004000407308 */ /* 0x000fe20000000800 */
[C---:B------:R-:W-:Y:S01]  /*acf0*/  HMMA.16816.F32.BF16 R140, R20.reuse, R30, R140 ;  /* 0x0000001e148c723c */ /* 0x040fe2000004188c */
[----:B------:R-:W3:Y:S08]  /*ad00*/  LDSM.16.MT88.4 R28, [R224+0xd000] ;  /* 0x00d00000e01c783b */ /* 0x000ef00000004200 */
[----:B------:R-:W5:Y:S01]  /*ad10*/  MUFU.EX2 R63, R63 ;  /* 0x0000003f003f7308 */ /* 0x000f620000000800 */
[C---:B------:R-:W-:Y:S09]  /*ad20*/  HMMA.16816.F32.BF16 R144, R20.reuse, R32, R144 ;  /* 0x000000201490723c */ /* 0x040ff20000041890 */
[----:B------:R-:W-:Y:S01]  /*ad30*/  MUFU.EX2 R66, R66 ;  /* 0x0000004200427308 */ /* 0x000fe20000000800 */
[C---:B------:R-:W-:Y:S01]  /*ad40*/  HMMA.16816.F32.BF16 R12, R20.reuse, R34, R12 ;  /* 0x00000022140c723c */ /* 0x040fe2000004180c */
[----:B------:R-:W1:Y:S08]  /*ad50*/  LDSM.16.MT88.4 R32, [R6+0x3000] ;  /* 0x003000000620783b */ /* 0x000e700000004200 */
[----:B------:R-:W5:Y:S01]  /*ad60*/  MUFU.EX2 R65, R65 ;  /* 0x0000004100417308 */ /* 0x000f620000000800 */
[C---:B------:R-:W-:Y:S09]  /*ad70*/  HMMA.16816.F32.BF16 R148, R20.reuse, R36, R148 ;  /* 0x000000241494723c */ /* 0x040ff20000041894 */
[----:B------:R-:W-:Y:S01]  /*ad80*/  MUFU.EX2 R68, R68 ;  /* 0x0000004400447308 */ /* 0x000fe20000000800 */
[----:B------:R-:W-:Y:S01]  /*ad90*/  HMMA.16816.F32.BF16 R16, R20, R38, R16 ;  /* 0x000000261410723c */ /* 0x000fe20000041810 */
[----:B------:R-:W5:Y:S08]  /*ada0*/  LDSM.16.MT88.4 R36, [R7+0x3000] ;  /* 0x003000000724783b */ /* 0x000f700000004200 */
[----:B------:R-:W5:Y:S01]  /*adb0*/  MUFU.EX2 R67, R67 ;  /* 0x0000004300437308 */ /* 0x000f620000000800 */
[----:B------:R-:W-:Y:S02]  /*adc0*/  F2FP.BF16.F32.PACK_AB R20, R52, R153 ;  /* 0x000000993414723e */ /* 0x000fe400000010ff */
[----:B------:R-:W-:Y:S02]  /*add0*/  F2FP.BF16.F32.PACK_AB R21, R54, R53 ;  /* 0x000000353615723e */ /* 0x000fe400000010ff */
[----:B------:R-:W-:Y:S02]  /*ade0*/  F2FP.BF16.F32.PACK_AB R22, R56, R55 ;  /* 0x000000373816723e */ /* 0x000fe400000010ff */
[----:B--2---:R-:W-:Y:S03]  /*adf0*/  F2FP.BF16.F32.PACK_AB R23, R58, R57 ;  /* 0x000000393a17723e */ /* 0x004fe600000010ff */
[----:B------:R-:W-:Y:S04]  /*ae00*/  MUFU.EX2 R69, R69 ;  /* 0x0000004500457308 */ /* 0x000fe80000000800 */
[C---:B----4-:R-:W-:Y:S06]  /*ae10*/  HMMA.16816.F32.BF16 R8, R20.reuse, R24, R8 ;  /* 0x000000181408723c */ /* 0x050fec0000041808 */
[----:B------:R-:W2:Y:S02]  /*ae20*/  MUFU.EX2 R70, R70 ;  /* 0x0000004600467308 */ /* 0x000ea40000000800 */
[C---:B------:R-:W-:Y:S01]  /*ae30*/  HMMA.16816.F32.BF16 R132, R20.reuse, R26, R132 ;  /* 0x0000001a1484723c */ /* 0x040fe20000041884 */
[----:B------:R-:W4:Y:S07]  /*ae40*/  LDSM.16.MT88.4 R24, [R227+0xd800] ;  /* 0x00d80000e318783b */ /* 0x000f2e0000004200 */
[----:B------:R-:W-:Y:S01]  /*ae50*/  MUFU.EX2 R72, R72 ;  /* 0x0000004800487308 */ /* 0x000fe20000000800 */
[C---:B---3--:R-:W-:Y:S09]  /*ae60*/  HMMA.16816.F32.BF16 R136, R20.reuse, R28, R136 ;  /* 0x0000001c1488723c */ /* 0x048ff20000041888 */
[----:B------:R-:W3:Y:S01]  /*ae70*/  MUFU.EX2 R71, R71 ;  /* 0x0000004700477308 */ /* 0x000ee20000000800 */
[C---:B------:R-:W-:Y:S01]  /*ae80*/  HMMA.16816.F32.BF16 R140, R20.reuse, R30, R140 ;  /* 0x0000001e148c723c */ /* 0x040fe2000004188c */
[----:B------:R-:W2:Y:S08]  /*ae90*/  LDSM.16.MT88.4 R28, [R224+0xd800] ;  /* 0x00d80000e01c783b */ /* 0x000eb00000004200 */
[----:B------:R-:W-:Y:S01]  /*aea0*/  MUFU.EX2 R74, R74 ;  /* 0x0000004a004a7308 */ /* 0x000fe20000000800 */
[C---:B-1----:R-:W-:Y:S09]  /*aeb0*/  HMMA.16816.F32.BF16 R144, R20.reuse, R32, R144 ;  /* 0x000000201490723c */ /* 0x042ff20000041890 */
[----:B------:R-:W1:Y:S01]  /*aec0*/  MUFU.EX2 R73, R73 ;  /* 0x0000004900497308 */ /* 0x000e620000000800 */
[C---:B------:R-:W-:Y:S01]  /*aed0*/  HMMA.16816.F32.BF16 R12, R20.reuse, R34, R12 ;  /* 0x00000022140c723c */ /* 0x040fe2000004180c */
[----:B------:R-:W3:Y:S08]  /*aee0*/  LDSM.16.MT88.4 R32, [R6+0x3800] ;  /* 0x003800000620783b */ /* 0x000ef00000004200 */
[----:B------:R-:W-:Y:S01]  /*aef0*/  MUFU.EX2 R76, R76 ;  /* 0x0000004c004c7308 */ /* 0x000fe20000000800 */
[C---:B-----5:R-:W-:Y:S09]  /*af00*/  HMMA.16816.F32.BF16 R148, R20.reuse, R36, R148 ;  /* 0x000000241494723c */ /* 0x060ff20000041894 */
[----:B------:R-:W5:Y:S01]  /*af10*/  MUFU.EX2 R75, R75 ;  /* 0x0000004b004b7308 */ /* 0x000f620000000800 */
[----:B------:R-:W-:Y:S01]  /*af20*/  HMMA.16816.F32.BF16 R16, R20, R38, R16 ;  /* 0x000000261410723c */ /* 0x000fe20000041810 */
[----:B------:R-:W1:Y:S08]  /*af30*/  LDSM.16.MT88.4 R36, [R7+0x3800] ;  /* 0x003800000724783b */ /* 0x000e700000004200 */
[----:B------:R-:W-:Y:S01]  /*af40*/  MUFU.EX2 R77, R77 ;  /* 0x0000004d004d7308 */ /* 0x000fe20000000800 */
[----:B------:R-:W-:Y:S02]  /*af50*/  F2FP.BF16.F32.PACK_AB R20, R59, R60 ;  /* 0x0000003c3b14723e */ /* 0x000fe400000010ff */
[----:B------:R-:W-:Y:S02]  /*af60*/  F2FP.BF16.F32.PACK_AB R21, R61, R62 ;  /* 0x0000003e3d15723e */ /* 0x000fe400000010ff */
[----:B------:R-:W-:Y:S02]  /*af70*/  F2FP.BF16.F32.PACK_AB R22, R63, R64 ;  /* 0x000000403f16723e */ /* 0x000fe400000010ff */
[----:B------:R-:W-:Y:S03]  /*af80*/  F2FP.BF16.F32.PACK_AB R23, R65, R66 ;  /* 0x000000424117723e */ /* 0x000fe600000010ff */
[----:B------:R-:W5:Y:S04]  /*af90*/  MUFU.EX2 R78, R78 ;  /* 0x0000004e004e7308 */ /* 0x000f680000000800 */
[C---:B----4-:R-:W-:Y:S06]  /*afa0*/  HMMA.16816.F32.BF16 R8, R20.reuse, R24, R8 ;  /* 0x000000181408723c */ /* 0x050fec0000041808 */
[----:B------:R-:W-:Y:S02]  /*afb0*/  MUFU.EX2 R79, R79 ;  /* 0x0000004f004f7308 */ /* 0x000fe40000000800 */
[C---:B------:R-:W-:Y:S01]  /*afc0*/  HMMA.16816.F32.BF16 R132, R20.reuse, R26, R132 ;  /* 0x0000001a1484723c */ /* 0x040fe20000041884 */
[----:B------:R-:W4:Y:S07]  /*afd0*/  LDSM.16.MT88.4 R24, [R227+0xe000] ;  /* 0x00e00000e318783b */ /* 0x000f2e0000004200 */
[----:B------:R-:W5:Y:S01]  /*afe0*/  MUFU.EX2 R80, R80 ;  /* 0x0000005000507308 */ /* 0x000f620000000800 */
[C---:B--2---:R-:W-:Y:S09]  /*aff0*/  HMMA.16816.F32.BF16 R136, R20.reuse, R28, R136 ;  /* 0x0000001c1488723c */ /* 0x044ff20000041888 */
[----:B------:R-:W-:Y:S01]  /*b000*/  MUFU.EX2 R81, R81 ;  /* 0x0000005100517308 */ /* 0x000fe20000000800 */
[C---:B------:R-:W-:Y:S01]  /*b010*/  HMMA.16816.F32.BF16 R140, R20.reuse, R30, R140 ;  /* 0x0000001e148c723c */ /* 0x040fe2000004188c */
[----:B------:R-:W2:Y:S08]  /*b020*/  LDSM.16.MT88.4 R28, [R224+0xe000] ;  /* 0x00e00000e01c783b */ /* 0x000eb00000004200 */
[----:B------:R-:W5:Y:S01]  /*b030*/  MUFU.EX2 R82, R82 ;  /* 0x0000005200527308 */ /* 0x000f620000000800 */
[C---:B---3--:R-:W-:Y:S09]  /*b040*/  HMMA.16816.F32.BF16 R144, R20.reuse, R32, R144 ;  /* 0x000000201490723c */ /* 0x048ff20000041890 */
[----:B------:R-:W-:Y:S01]  /*b050*/  MUFU.EX2 R84, R84 ;  /* 0x0000005400547308 */ /* 0x000fe20000000800 */
[C---:B------:R-:W-:Y:S01]  /*b060*/  HMMA.16816.F32.BF16 R12, R20.reuse, R34, R12 ;  /* 0x00000022140c723c */ /* 0x040fe2000004180c */
[----:B------:R-:W3:Y:S08]  /*b070*/  LDSM.16.MT88.4 R32, [R6+0x4000] ;  /* 0x004000000620783b */ /* 0x000ef00000004200 */
[----:B------:R-:W5:Y:S01]  /*b080*/  MUFU.EX2 R83, R83 ;  /* 0x0000005300537308 */ /* 0x000f620000000800 */
[C---:B-1----:R-:W-:Y:S09]  /*b090*/  HMMA.16816.F32.BF16 R148, R20.reuse, R36, R148 ;  /* 0x000000241494723c */ /* 0x042ff20000041894 */
[----:B------:R-:W-:Y:S01]  /*b0a0*/  MUFU.EX2 R85, R85 ;  /* 0x0000005500557308 */ /* 0x000fe20000000800 */
[----:B------:R-:W-:Y:S01]  /*b0b0*/  HMMA.16816.F32.BF16 R16, R20, R38, R16 ;  /* 0x000000261410723c */ /* 0x000fe20000041810 */
[----:B------:R-:W1:Y:S08]  /*b0c0*/  LDSM.16.MT88.4 R36, [R7+0x4000] ;  /* 0x004000000724783b */ /* 0x000e700000004200 */
[----:B------:R-:W5:Y:S01]  /*b0d0*/  MUFU.EX2 R86, R86 ;  /* 0x0000005600567308 */ /* 0x000f620000000800 */
[----:B------:R-:W-:Y:S02]  /*b0e0*/  F2FP.BF16.F32.PACK_AB R20, R67, R68 ;  /* 0x000000444314723e */ /* 0x000fe400000010ff */
[----:B------:R-:W-:Y:S02]  /*b0f0*/  F2FP.BF16.F32.PACK_AB R21, R70, R69 ;  /* 0x000000454615723e */ /* 0x000fe400000010ff */
[----:B------:R-:W-:Y:S02]  /*b100*/  F2FP.BF16.F32.PACK_AB R22, R71, R72 ;  /* 0x000000484716723e */ /* 0x000fe400000010ff */
[----:B------:R-:W-:Y:S03]  /*b110*/  F2FP.BF16.F32.PACK_AB R23, R73, R74 ;  /* 0x0000004a4917723e */ /* 0x000fe600000010ff */
[----:B------:R-:W-:Y:S04]  /*b120*/  MUFU.EX2 R87, R87 ;  /* 0x0000005700577308 */ /* 0x000fe80000000800 */
[C---:B----4-:R-:W-:Y:S06]  /*b130*/  HMMA.16816.F32.BF16 R8, R20.reuse, R24, R8 ;  /* 0x000000181408723c */ /* 0x050fec0000041808 */
[----:B------:R-:W4:Y:S02]  /*b140*/  MUFU.EX2 R88, R88 ;  /* 0x0000005800587308 */ /* 0x000f240000000800 */
[C---:B------:R-:W-:Y:S01]  /*b150*/  HMMA.16816.F32.BF16 R132, R20.reuse, R26, R132 ;  /* 0x0000001a1484723c */ /* 0x040fe20000041884 */
[----:B------:R-:W4:Y:S07]  /*b160*/  LDSM.16.MT88.4 R24, [R227+0xe800] ;  /* 0x00e80000e318783b */ /* 0x000f2e0000004200 */
[----:B------:R-:W-:Y:S01]  /*b170*/  MUFU.EX2 R90, R90 ;  /* 0x0000005a005a7308 */ /* 0x000fe20000000800 */
[C---:B--2---:R-:W-:Y:S09]  /*b180*/  HMMA.16816.F32.BF16 R136, R20.reuse, R28, R136 ;  /* 0x0000001c1488723c */ /* 0x044ff20000041888 */
[----:B------:R-:W2:Y:S01]  /*b190*/  MUFU.EX2 R89, R89 ;  /* 0x0000005900597308 */ /* 0x000ea20000000800 */
[C---:B------:R-:W-:Y:S01]  /*b1a0*/  HMMA.16816.F32.BF16 R140, R20.reuse, R30, R140 ;  /* 0x0000001e148c723c */ /* 0x040fe2000004188c */
[----:B------:R-:W2:Y:S08]  /*b1b0*/  LDSM.16.MT88.4 R28, [R224+0xe800] ;  /* 0x00e80000e01c783b */ /* 0x000eb00000004200 */
[----:B------:R-:W-:Y:S01]  /*b1c0*/  MUFU.EX2 R92, R92 ;  /* 0x0000005c005c7308 */ /* 0x000fe20000000800 */
[C---:B---3--:R-:W-:Y:S09]  /*b1d0*/  HMMA.16816.F32.BF16 R144, R20.reuse, R32, R144 ;  /* 0x000000201490723c */ /* 0x048ff20000041890 */
[----:B------:R-:W3:Y:S01]  /*b1e0*/  MUFU.EX2 R91, R91 ;  /* 0x0000005b005b7308 */ /* 0x000ee20000000800 */
[C---:B------:R-:W-:Y:S01]  /*b1f0*/  HMMA.16816.F32.BF16 R12, R20.reuse, R34, R12 ;  /* 0x00000022140c723c */ /* 0x040fe2000004180c */
[----:B------:R-:W3:Y:S08]  /*b200*/  LDSM.16.MT88.4 R32, [R6+0x4800] ;  /* 0x004800000620783b */ /* 0x000ef00000004200 */
[----:B------:R-:W-:Y:S01]  /*b210*/  MUFU.EX2 R93, R93 ;  /* 0x0000005d005d7308 */ /* 0x000fe20000000800 */
[C---:B-1----:R-:W-:Y:S09]  /*b220*/  HMMA.16816.F32.BF16 R148, R20.reuse, R36, R148 ;  /* 0x000000241494723c */ /* 0x042ff20000041894 */
[----:B------:R-:W1:Y:S01]  /*b230*/  MUFU.EX2 R94, R94 ;  /* 0x0000005e005e7308 */ /* 0x000e620000000800 */
[----:B------:R-:W-:Y:S01]  /*b240*/  HMMA.16816.F32.BF16 R16, R20, R38, R16 ;  /* 0x000000261410723c */ /* 0x000fe20000041810 */
[----:B------:R-:W1:Y:S08]  /*b250*/  LDSM.16.MT88.4 R36, [R7+0x4800] ;  /* 0x004800000724783b */ /* 0x000e700000004200 */
[----:B------:R-:W-:Y:S01]  /*b260*/  MUFU.EX2 R96, R96 ;  /* 0x0000006000607308 */ /* 0x000fe20000000800 */
[----:B-----5:R-:W-:Y:S02]  /*b270*/  F2FP.BF16.F32.PACK_AB R20, R75, R76 ;  /* 0x0000004c4b14723e */ /* 0x020fe400000010ff */
        /* <DEDUP_REMOVED lines=49> */
[----:B------:R-:W-:Y:S02]  /*b590*/  F2FP.BF16.F32.PACK_AB R20, R91, R92 ;  /* 0x0000005c5b14723e */ /* 0x000fe400000010ff */
[----:B------:R-:W-:Y:S02]  /*b5a0*/  F2FP.BF16.F32.PACK_AB R21, R94, R93 ;  /* 0x0000005d5e15723e */ /* 0x000fe400000010ff */
[----:B-----5:R-:W-:Y:S02]  /*b5b0*/  F2FP.BF16.F32.PACK_AB R22, R95, R96 ;  /* 0x000000605f16723e */ /* 0x020fe400000010ff */
[----:B------:R-:W-:Y:S03]  /*b5c0*/  F2FP.BF16.F32.PACK_AB R23, R98, R97 ;  /* 0x000000616217723e */ /* 0x000fe600000010ff */
[----:B------:R-:W5:Y:S04]  /*b5d0*/  MUFU.EX2 R112, R112 ;  /* 0x0000007000707308 */ /* 0x000f680000000800 */
[C---:B----4-:R-:W-:Y:S06]  /*b5e0*/  HMMA.16816.F32.BF16 R8, R20.reuse, R24, R8 ;  /* 0x000000181408723c */ /* 0x050fec0000041808 */
[----:B------:R-:W-:Y:S02]  /*b5f0*/  MUFU.EX2 R113, R113 ;  /* 0x0000007100717308 */ /* 0x000fe40000000800 */
[C---:B------:R-:W-:Y:S01]  /*b600*/  HMMA.16816.F32.BF16 R132, R20.reuse, R26, R132 ;  /* 0x0000001a1484723c */ /* 0x040fe20000041884 */
[----:B------:R-:W4:Y:S07]  /*b610*/  LDSM.16.MT88.4 R24, [R227+0x10000] ;  /* 0x01000000e318783b */ /* 0x000f2e0000004200 */
[----:B------:R-:W5:Y:S01]  /*b620*/  MUFU.EX2 R114, R114 ;  /* 0x0000007200727308 */ /* 0x000f620000000800 */
[C---:B--2---:R-:W-:Y:S08]  /*b630*/  HMMA.16816.F32.BF16 R136, R20.reuse, R28, R136 ;  /* 0x0000001c1488723c */ /* 0x044ff00000041888 */
[C---:B------:R-:W-:Y:S01]  /*b640*/  HMMA.16816.F32.BF16 R140, R20.reuse, R30, R140 ;  /* 0x0000001e148c723c */ /* 0x040fe2000004188c */
[----:B------:R-:W2:Y:S07]  /*b650*/  LDSM.16.MT88.4 R28, [R224+0x10000] ;  /* 0x01000000e01c783b */ /* 0x000eae0000004200 */
[C---:B---3--:R-:W-:Y:S08]  /*b660*/  HMMA.16816.F32.BF16 R144, R20.reuse, R32, R144 ;  /* 0x000000201490723c */ /* 0x048ff00000041890 */
[C---:B------:R-:W-:Y:S01]  /*b670*/  HMMA.16816.F32.BF16 R12, R20.reuse, R34, R12 ;  /* 0x00000022140c723c */ /* 0x040fe2000004180c */
[----:B------:R-:W3:Y:S07]  /*b680*/  LDSM.16.MT88.4 R32, [R6+0x6000] ;  /* 0x006000000620783b */ /* 0x000eee0000004200 */
[C---:B-1----:R-:W-:Y:S03]  /*b690*/  HMMA.16816.F32.BF16 R148, R20.reuse, R36, R148 ;  /* 0x000000241494723c */ /* 0x042fe60000041894 */
[----:B------:R-:W-:Y:S04]  /*b6a0*/  FADD.FTZ R36, R182, R187 ;  /* 0x000000bbb6247221 */ /* 0x000fe80000010000 */
[----:B------:R-:W-:Y:S01]  /*b6b0*/  FADD.FTZ R36, R183, R36 ;  /* 0x00000024b7247221 */ /* 0x000fe20000010000 */
[----:B------:R-:W-:Y:S03]  /*b6c0*/  HMMA.16816.F32.BF16 R16, R20, R38, R16 ;  /* 0x000000261410723c */ /* 0x000fe60000041810 */
[----:B------:R-:W-:Y:S01]  /*b6d0*/  F2FP.BF16.F32.PACK_AB R20, R100, R99 ;  /* 0x000000636414723e */ /* 0x000fe200000010ff */
[----:B------:R-:W-:Y:S01]  /*b6e0*/  FADD.FTZ R191, R191, R36 ;  /* 0x00000024bfbf7221 */ /* 0x000fe20000010000 */
[----:B------:R-:W-:Y:S01]  /*b6f0*/  F2FP.BF16.F32.PACK_AB R21, R196, R101 ;  /* 0x00000065c415723e */ /* 0x000fe200000010ff */
[----:B------:R-:W1:Y:S01]  /*b700*/  LDSM.16.MT88.4 R36, [R7+0x6000] ;  /* 0x006000000724783b */ /* 0x000e620000004200 */
[----:B------:R-:W-:Y:S01]  /*b710*/  F2FP.BF16.F32.PACK_AB R22, R103, R102 ;  /* 0x000000666716723e */ /* 0x000fe200000010ff */
[----:B------:R-:W-:Y:S01]  /*b720*/  FADD.FTZ R191, R190, R191 ;  /* 0x000000bfbebf7221 */ /* 0x000fe20000010000 */
[----:B------:R-:W-:Y:S03]  /*b730*/  F2FP.BF16.F32.PACK_AB R23, R105, R104 ;  /* 0x000000686917723e */ /* 0x000fe600000010ff */
[----:B------:R-:W-:Y:S04]  /*b740*/  FADD.FTZ R178, R178, R191 ;  /* 0x000000bfb2b27221 */ /* 0x000fe80000010000 */
[C---:B----4-:R-:W-:Y:S03]  /*b750*/  HMMA.16816.F32.BF16 R8, R20.reuse, R24, R8 ;  /* 0x000000181408723c */ /* 0x050fe60000041808 */
[----:B------:R-:W-:Y:S04]  /*b760*/  FADD.FTZ R179, R179, R178 ;  /* 0x000000b2b3b37221 */ /* 0x000fe80000010000 */
[----:B------:R-:W-:Y:S01]  /*b770*/  FADD.FTZ R194, R194, R179 ;  /* 0x000000b3c2c27221 */ /* 0x000fe20000010000 */
[C---:B------:R-:W-:Y:S01]  /*b780*/  HMMA.16816.F32.BF16 R132, R20.reuse, R26, R132 ;  /* 0x0000001a1484723c */ /* 0x040fe20000041884 */
[----:B------:R-:W4:Y:S02]  /*b790*/  LDSM.16.MT88.4 R24, [R227+0x10800] ;  /* 0x01080000e318783b */ /* 0x000f240000004200 */
[----:B------:R-:W-:Y:S04]  /*b7a0*/  FADD.FTZ R195, R195, R194 ;  /* 0x000000c2c3c37221 */ /* 0x000fe80000010000 */
[----:B------:R-:W-:Y:S01]  /*b7b0*/  FADD.FTZ R174, R174, R195 ;  /* 0x000000c3aeae7221 */ /* 0x000fe20000010000 */
[C---:B--2---:R-:W-:Y:S03]  /*b7c0*/  HMMA.16816.F32.BF16 R136, R20.reuse, R28, R136 ;  /* 0x0000001c1488723c */ /* 0x044fe60000041888 */
[----:B------:R-:W-:Y:S01]  /*b7d0*/  FADD.FTZ R28, R168, R173 ;  /* 0x000000ada81c7221 */ /* 0x000fe20000010000 */
[----:B------:R-:W-:Y:S03]  /*b7e0*/  FADD.FTZ R175, R175, R174 ;  /* 0x000000aeafaf7221 */ /* 0x000fe60000010000 */
[----:B------:R-:W-:Y:S01]  /*b7f0*/  FADD.FTZ R28, R169, R28 ;  /* 0x0000001ca91c7221 */ /* 0x000fe20000010000 */
[C---:B------:R-:W-:Y:S03]  /*b800*/  HMMA.16816.F32.BF16 R140, R20.reuse, R30, R140 ;  /* 0x0000001e148c723c */ /* 0x040fe6000004188c */
[----:B------:R-:W-:Y:S01]  /*b810*/  FADD.FTZ R156, R156, R175 ;  /* 0x000000af9c9c7221 */ /* 0x000fe20000010000 */
[----:B------:R-:W-:Y:S02]  /*b820*/  FADD.FTZ R159, R159, R28 ;  /* 0x0000001c9f9f7221 */ /* 0x000fe40000010000 */
[----:B------:R-:W2:Y:S01]  /*b830*/  LDSM.16.MT88.4 R28, [R224+0x10800] ;  /* 0x01080000e01c783b */ /* 0x000ea20000004200 */
[----:B------:R-:W-:Y:S01]  /*b840*/  FADD.FTZ R157, R157, R156 ;  /* 0x0000009c9d9d7221 */ /* 0x000fe20000010000 */
[C---:B---3--:R-:W-:Y:S03]  /*b850*/  HMMA.16816.F32.BF16 R144, R20.reuse, R32, R144 ;  /* 0x000000201490723c */ /* 0x048fe60000041890 */
[----:B------:R-:W-:Y:S04]  /*b860*/  FADD.FTZ R158, R158, R159 ;  /* 0x0000009f9e9e7221 */ /* 0x000fe80000010000 */
[----:B------:R-:W-:Y:S01]  /*b870*/  FADD.FTZ R163, R163, R158 ;  /* 0x0000009ea3a37221 */ /* 0x000fe20000010000 */
[C---:B------:R-:W-:Y:S01]  /*b880*/  HMMA.16816.F32.BF16 R12, R20.reuse, R34, R12 ;  /* 0x00000022140c723c */ /* 0x040fe2000004180c */
[----:B------:R-:W3:Y:S02]  /*b890*/  LDSM.16.MT88.4 R32, [R6+0x6800] ;  /* 0x006800000620783b */ /* 0x000ee40000004200 */
[----:B------:R-:W-:Y:S04]  /*b8a0*/  FADD.FTZ R163, R160, R163 ;  /* 0x000000a3a0a37221 */ /* 0x000fe80000010000 */
[----:B------:R-:W-:Y:S01]  /*b8b0*/  FADD.FTZ R40, R40, R163 ;  /* 0x000000a328287221 */ /* 0x000fe20000010000 */
[C---:B-1----:R-:W-:Y:S03]  /*b8c0*/  HMMA.16816.F32.BF16 R148, R20.reuse, R36, R148 ;  /* 0x000000241494723c */ /* 0x042fe60000041894 */
[----:B------:R-:W-:Y:S01]  /*b8d0*/  FADD.FTZ R36, R170, R157 ;  /* 0x0000009daa247221 */ /* 0x000fe20000010000 */
[----:B------:R-:W-:Y:S01]  /*b8e0*/  FADD.FTZ R41, R41, R40 ;  /* 0x0000002829297221 */ /* 0x000fe20000010000 */
[----:B------:R-:W-:Y:S01]  /*b8f0*/  LDSM.16.MT88.4 R156, [R6+0x7800] ;  /* 0x00780000069c783b */ /* 0x000fe20000004200 */
[----:B------:R-:W-:Y:S01]  /*b900*/  MUFU.EX2 R40, R118 ;  /* 0x0000007600287308 */ /* 0x000fe20000000800 */
[----:B------:R-:W-:Y:S01]  /*b910*/  FADD.FTZ R36, R171, R36 ;  /* 0x00000024ab247221 */ /* 0x000fe20000010000 */
[----:B------:R-:W-:Y:S03]  /*b920*/  HMMA.16816.F32.BF16 R16, R20, R38, R16 ;  /* 0x000000261410723c */ /* 0x000fe60000041810 */
[----:B------:R-:W-:Y:S01]  /*b930*/  FADD.FTZ R37, R161, R36 ;  /* 0x00000024a1257221 */ /* 0x000fe20000010000 */
[----:B------:R-:W-:Y:S01]  /*b940*/  F2FP.BF16.F32.PACK_AB R20, R106, R3 ;  /* 0x000000036a14723e */ /* 0x000fe200000010ff */
[----:B------:R-:W-:Y:S01]  /*b950*/  FADD.FTZ R44, R44, R41 ;  /* 0x000000292c2c7221 */ /* 0x000fe20000010000 */
[----:B------:R-:W-:Y:S01]  /*b960*/  F2FP.BF16.F32.PACK_AB R21, R108, R107 ;  /* 0x0000006b6c15723e */ /* 0x000fe200000010ff */
[----:B------:R-:W-:Y:S01]  /*b970*/  FADD.FTZ R37, R162, R37 ;  /* 0x00000025a2257221 */ /* 0x000fe20000010000 */
[----:B------:R-:W-:Y:S01]  /*b980*/  F2FP.BF16.F32.PACK_AB R22, R110, R109 ;  /* 0x0000006d6e16723e */ /* 0x000fe200000010ff */
[----:B------:R-:W-:Y:S01]  /*b990*/  FADD.FTZ R45, R45, R44 ;  /* 0x0000002c2d2d7221 */ /* 0x000fe20000010000 */
[----:B-----5:R-:W-:Y:S01]  /*b9a0*/  F2FP.BF16.F32.PACK_AB R23, R112, R111 ;  /* 0x0000006f7017723e */ /* 0x020fe200000010ff */
[----:B------:R-:W-:Y:S01]  /*b9b0*/  FADD.FTZ R42, R42, R37 ;  /* 0x000000252a2a7221 */ /* 0x000fe20000010000 */
[----:B------:R-:W1:Y:S01]  /*b9c0*/  MUFU.EX2 R41, R119 ;  /* 0x0000007700297308 */ /* 0x000e620000000800 */
[----:B------:R-:W5:Y:S01]  /*b9d0*/  LDSM.16.MT88.4 R36, [R7+0x6800] ;  /* 0x006800000724783b */ /* 0x000f620000004200 */
[----:B------:R-:W-:Y:S01]  /*b9e0*/  FFMA.FTZ R44, R122, UR4, -R167 ;  /* 0x000000047a2c7c23 */ /* 0x000fe200080108a7 */
[----:B------:R-:W-:Y:S01]  /*b9f0*/  FADD.FTZ R43, R43, R42 ;  /* 0x0000002a2b2b7221 */ /* 0x000fe20000010000 */
[--C-:B------:R-:W-:Y:S01]  /*ba00*/  FFMA.FTZ R42, R120, UR4, -R180.reuse ;  /* 0x00000004782a7c23 */ /* 0x100fe200080108b4 */
[C---:B----4-:R-:W-:Y:S03]  /*ba10*/  HMMA.16816.F32.BF16 R8, R20.reuse, R24, R8 ;  /* 0x000000181408723c */ /* 0x050fe60000041808 */
[----:B------:R-:W-:Y:S01]  /*ba20*/  FADD.FTZ R46, R46, R43 ;  /* 0x0000002b2e2e7221 */ /* 0x000fe20000010000 */
[----:B------:R-:W-:Y:S01]  /*ba30*/  FADD.FTZ R24, R48, R45 ;  /* 0x0000002d30187221 */ /* 0x000fe20000010000 */
[----:B------:R-:W-:Y:S01]  /*ba40*/  MUFU.EX2 R42, R42 ;  /* 0x0000002a002a7308 */ /* 0x000fe20000000800 */
[----:B------:R-:W-:Y:S01]  /*ba50*/  FFMA.FTZ R43, R121, UR4, -R180 ;  /* 0x00000004792b7c23 */ /* 0x000fe200080108b4 */
[----:B------:R-:W-:Y:S01]  /*ba60*/  FADD.FTZ R47, R47, R46 ;  /* 0x0000002e2f2f7221 */ /* 0x000fe20000010000 */
[C---:B------:R-:W-:Y:S03]  /*ba70*/  HMMA.16816.F32.BF16 R132, R20.reuse, R26, R132 ;  /* 0x0000001a1484723c */ /* 0x040fe60000041884 */
[----:B------:R-:W-:Y:S01]  /*ba80*/  FADD.FTZ R26, R50, R47 ;  /* 0x0000002f321a7221 */ /* 0x000fe20000010000 */
[----:B------:R-:W-:Y:S03]  /*ba90*/  FADD.FTZ R24, R49, R24 ;  /* 0x0000001831187221 */ /* 0x000fe60000010000 */
[----:B------:R-:W4:Y:S01]  /*baa0*/  MUFU.EX2 R43, R43 ;  /* 0x0000002b002b7308 */ /* 0x000f220000000800 */
[----:B------:R-:W-:Y:S01]  /*bab0*/  FFMA.FTZ R45, R123, UR4, -R167 ;  /* 0x000000047b2d7c23 */ /* 0x000fe200080108a7 */
[----:B------:R-:W-:Y:S01]  /*bac0*/  FADD.FTZ R26, R51, R26 ;  /* 0x0000001a331a7221 */ /* 0x000fe20000010000 */
[C---:B--2---:R-:W-:Y:S03]  /*bad0*/  HMMA.16816.F32.BF16 R136, R20.reuse, R28, R136 ;  /* 0x0000001c1488723c */ /* 0x044fe60000041888 */
[----:B------:R-:W-:Y:S01]  /*bae0*/  FADD.FTZ R153, R153, R24 ;  /* 0x0000001899997221 */ /* 0x000fe20000010000 */
[----:B------:R-:W-:Y:S03]  /*baf0*/  FADD.FTZ R53, R53, R26 ;  /* 0x0000001a35357221 */ /* 0x000fe60000010000 */
[----:B------:R-:W-:Y:S01]  /*bb00*/  MUFU.EX2 R44, R44 ;  /* 0x0000002c002c7308 */ /* 0x000fe20000000800 */
[----:B------:R-:W2:Y:S01]  /*bb10*/  LDSM.16.MT88.4 R24, [R227+0x11000] ;  /* 0x01100000e318783b */ /* 0x000ea20000004200 */
[----:B------:R-:W-:Y:S01]  /*bb20*/  FADD.FTZ R52, R52, R153 ;  /* 0x0000009934347221 */ /* 0x000fe20000010000 */
[C---:B------:R-:W-:Y:S03]  /*bb30*/  HMMA.16816.F32.BF16 R140, R20.reuse, R30, R140 ;  /* 0x0000001e148c723c */ /* 0x040fe6000004188c */
[----:B------:R-:W-:Y:S01]  /*bb40*/  FADD.FTZ R54, R54, R53 ;  /* 0x0000003536367221 */ /* 0x000fe20000010000 */
[----:B------:R-:W-:Y:S03]  /*bb50*/  FADD.FTZ R31, R55, R52 ;  /* 0x00000034371f7221 */ /* 0x000fe60000010000 */
[----:B------:R-:W4:Y:S01]  /*bb60*/  MUFU.EX2 R45, R45 ;  /* 0x0000002d002d7308 */ /* 0x000f220000000800 */
[----:B------:R-:W-:Y:S01]  /*bb70*/  FFMA.FTZ R46, R128, UR4, -R180 ;  /* 0x00000004802e7c23 */ /* 0x000fe200080108b4 */
[----:B------:R-:W-:Y:S01]  /*bb80*/  FADD.FTZ R29, R57, R54 ;  /* 0x00000036391d7221 */ /* 0x000fe20000010000 */
[C---:B---3--:R-:W-:Y:S03]  /*bb90*/  HMMA.16816.F32.BF16 R144, R20.reuse, R32, R144 ;  /* 0x000000201490723c */ /* 0x048fe60000041890 */
[----:B------:R-:W-:Y:S01]  /*bba0*/  FADD.FTZ R31, R56, R31 ;  /* 0x0000001f381f7221 */ /* 0x000fe20000010000 */
[----:B------:R-:W-:Y:S03]  /*bbb0*/  FADD.FTZ R29, R58, R29 ;  /* 0x0000001d3a1d7221 */ /* 0x000fe60000010000 */
[----:B------:R-:W-:Y:S01]  /*bbc0*/  MUFU.EX2 R46, R46 ;  /* 0x0000002e002e7308 */ /* 0x000fe20000000800 */
[----:B------:R-:W-:Y:S01]  /*bbd0*/  FFMA.FTZ R47, R130, UR4, -R167 ;  /* 0x00000004822f7c23 */ /* 0x000fe200080108a7 */
[----:B------:R-:W-:Y:S01]  /*bbe0*/  FADD.FTZ R60, R60, R31 ;  /* 0x0000001f3c3c7221 */ /* 0x000fe20000010000 */
[C---:B------:R-:W-:Y:S01]  /*bbf0*/  HMMA.16816.F32.BF16 R12, R20.reuse, R34, R12 ;  /* 0x00000022140c723c */ /* 0x040fe2000004180c */
[----:B------:R-:W-:Y:S02]  /*bc00*/  LDSM.16.MT88.4 R32, [R6+0x7000] ;  /* 0x007000000620783b */ /* 0x000fe40000004200 */
[----:B------:R-:W-:Y:S01]  /*bc10*/  FADD.FTZ R62, R62, R29 ;  /* 0x0000001d3e3e7221 */ /* 0x000fe20000010000 */
[----:B------:R-:W-:Y:S03]  /*bc20*/  FADD.FTZ R59, R59, R60 ;  /* 0x0000003c3b3b7221 */ /* 0x000fe60000010000 */
[----:B------:R-:W-:Y:S01]  /*bc30*/  MUFU.EX2 R47, R47 ;  /* 0x0000002f002f7308 */ /* 0x000fe20000000800 */
[----:B------:R-:W-:Y:S01]  /*bc40*/  FADD.FTZ R61, R61, R62 ;  /* 0x0000003e3d3d7221 */ /* 0x000fe20000010000 */
[C---:B-----5:R-:W-:Y:S01]  /*bc50*/  HMMA.16816.F32.BF16 R148, R20.reuse, R36, R148 ;  /* 0x000000241494723c */ /* 0x060fe20000041894 */
[----:B------:R-:W3:Y:S02]  /*bc60*/  LDSM.16.MT88.4 R28, [R224+0x11000] ;  /* 0x01100000e01c783b */ /* 0x000ee40000004200 */
[--C-:B------:R-:W-:Y:S01]  /*bc70*/  FFMA.FTZ R36, R124, UR4, -R180.reuse ;  /* 0x000000047c247c23 */ /* 0x100fe200080108b4 */
[--C-:B------:R-:W-:Y:S01]  /*bc80*/  FFMA.FTZ R37, R125, UR4, -R180.reuse ;  /* 0x000000047d257c23 */ /* 0x100fe200080108b4 */
[----:B------:R-:W-:Y:S01]  /*bc90*/  FFMA.FTZ R180, R129, UR4, -R180 ;  /* 0x0000000481b47c23 */ /* 0x000fe200080108b4 */
[----:B------:R-:W-:Y:S01]  /*bca0*/  FADD.FTZ R64, R64, R59 ;  /* 0x0000003b40407221 */ /* 0x000fe20000010000 */
[----:B------:R-:W-:Y:S01]  /*bcb0*/  FADD.FTZ R66, R66, R61 ;  /* 0x0000003d42427221 */ /* 0x000fe20000010000 */
[----:B------:R-:W-:Y:S01]  /*bcc0*/  HMMA.16816.F32.BF16 R16, R20, R38, R16 ;  /* 0x000000261410723c */ /* 0x000fe20000041810 */
[----:B------:R-:W-:Y:S02]  /*bcd0*/  MUFU.EX2 R36, R36 ;  /* 0x0000002400247308 */ /* 0x000fe40000000800 */
[----:B------:R-:W-:Y:S01]  /*bce0*/  F2FP.BF16.F32.PACK_AB R20, R114, R113 ;  /* 0x000000717214723e */ /* 0x000fe200000010ff */
[----:B------:R-:W-:Y:S01]  /*bcf0*/  FADD.FTZ R63, R63, R64 ;  /* 0x000000403f3f7221 */ /* 0x000fe20000010000 */
[----:B-1----:R-:W-:Y:S01]  /*bd00*/  F2FP.BF16.F32.PACK_AB R21, R41, R40 ;  /* 0x000000282915723e */ /* 0x002fe200000010ff */
[----:B------:R-:W-:Y:S01]  /*bd10*/  FADD.FTZ R66, R65, R66 ;  /* 0x0000004241427221 */ /* 0x000fe20000010000 */
[----:B----4-:R-:W-:Y:S01]  /*bd20*/  F2FP.BF16.F32.PACK_AB R22, R43, R42 ;  /* 0x0000002a2b16723e */ /* 0x010fe200000010ff */
[--C-:B------:R-:W-:Y:S01]  /*bd30*/  FFMA.FTZ R38, R126, UR4, -R167.reuse ;  /* 0x000000047e267c23 */ /* 0x100fe200080108a7 */
[----:B------:R-:W-:Y:S02]  /*bd40*/  F2FP.BF16.F32.PACK_AB R23, R45, R44 ;  /* 0x0000002c2d17723e */ /* 0x000fe400000010ff */
[----:B------:R-:W1:Y:S01]  /*bd50*/  MUFU.EX2 R37, R37 ;  /* 0x0000002500257308 */ /* 0x000e620000000800 */
[--C-:B------:R-:W-:Y:S01]  /*bd60*/  FFMA.FTZ R39, R127, UR4, -R167.reuse ;  /* 0x000000047f277c23 */ /* 0x100fe200080108a7 */
[----:B------:R-:W-:Y:S01]  /*bd70*/  FFMA.FTZ R167, R131, UR4, -R167 ;  /* 0x0000000483a77c23 */ /* 0x000fe200080108a7 */
[----:B------:R-:W-:Y:S01]  /*bd80*/  FADD.FTZ R68, R68, R63 ;  /* 0x0000003f44447221 */ /* 0x000fe20000010000 */
[----:B------:R-:W-:Y:S01]  /*bd90*/  FADD.FTZ R69, R69, R66 ;  /* 0x0000004245457221 */ /* 0x000fe20000010000 */
[C---:B--2---:R-:W-:Y:S05]  /*bda0*/  HMMA.16816.F32.BF16 R8, R20.reuse, R24, R8 ;  /* 0x000000181408723c */ /* 0x044fea0000041808 */
[----:B------:R-:W-:Y:S01]  /*bdb0*/  MUFU.EX2 R38, R38 ;  /* 0x0000002600267308 */ /* 0x000fe20000000800 */
[----:B------:R-:W-:Y:S01]  /*bdc0*/  FADD.FTZ R67, R67, R68 ;  /* 0x0000004443437221 */ /* 0x000fe20000010000 */
[----:B------:R-:W-:Y:S03]  /*bdd0*/  FADD.FTZ R69, R70, R69 ;  /* 0x0000004546457221 */ /* 0x000fe60000010000 */
[----:B------:R-:W-:Y:S01]  /*bde0*/  FADD.FTZ R72, R72, R67 ;  /* 0x0000004348487221 */ /* 0x000fe20000010000 */
[C---:B------:R-:W-:Y:S01]  /*bdf0*/  HMMA.16816.F32.BF16 R132, R20.reuse, R26, R132 ;  /* 0x0000001a1484723c */ /* 0x040fe20000041884 */
[----:B------:R-:W2:Y:S03]  /*be00*/  LDSM.16.MT88.4 R24, [R7+0x7000] ;  /* 0x007000000718783b */ /* 0x000ea60000004200 */
[----:B------:R-:W4:Y:S01]  /*be10*/  MUFU.EX2 R39, R39 ;  /* 0x0000002700277308 */ /* 0x000f220000000800 */
[----:B-1----:R-:W-:Y:S01]  /*be20*/  F2FP.BF16.F32.PACK_AB R152, R37, R36 ;  /* 0x000000242598723e */ /* 0x002fe200000010ff */
[----:B------:R-:W-:Y:S01]  /*be30*/  FADD.FTZ R74, R74, R69 ;  /* 0x000000454a4a7221 */ /* 0x000fe20000010000 */
[----:B------:R-:W-:Y:S03]  /*be40*/  FADD.FTZ R71, R71, R72 ;  /* 0x0000004847477221 */ /* 0x000fe60000010000 */
[----:B------:R-:W-:Y:S01]  /*be50*/  FADD.FTZ R74, R73, R74 ;  /* 0x0000004a494a7221 */ /* 0x000fe20000010000 */
[C---:B---3--:R-:W-:Y:S03]  /*be60*/  HMMA.16816.F32.BF16 R136, R20.reuse, R28, R136 ;  /* 0x0000001c1488723c */ /* 0x048fe60000041888 */
[----:B------:R-:W1:Y:S01]  /*be70*/  MUFU.EX2 R243, R180 ;  /* 0x000000b400f37308 */ /* 0x000e620000000800 */
[----:B------:R-:W-:Y:S01]  /*be80*/  FADD.FTZ R76, R76, R71 ;  /* 0x000000474c4c7221 */ /* 0x000fe20000010000 */
[----:B------:R-:W-:Y:S03]  /*be90*/  FADD.FTZ R77, R77, R74 ;  /* 0x0000004a4d4d7221 */ /* 0x000fe60000010000 */
[----:B------:R-:W-:Y:S01]  /*bea0*/  FADD.FTZ R76, R75, R76 ;  /* 0x0000004c4b4c7221 */ /* 0x000fe20000010000 */
[C---:B------:R-:W-:Y:S01]  /*beb0*/  HMMA.16816.F32.BF16 R140, R20.reuse, R30, R140 ;  /* 0x0000001e148c723c */ /* 0x040fe2000004188c */
[----:B------:R-:W3:Y:S03]  /*bec0*/  LDSM.16.MT88.4 R28, [R227+0x11800] ;  /* 0x01180000e31c783b */ /* 0x000ee60000004200 */
[----:B------:R-:W5:Y:S01]  /*bed0*/  MUFU.EX2 R242, R167 ;  /* 0x000000a700f27308 */ /* 0x000f620000000800 */
[----:B----4-:R-:W-:Y:S01]  /*bee0*/  F2FP.BF16.F32.PACK_AB R153, R39, R38 ;  /* 0x000000262799723e */ /* 0x010fe200000010ff */
[----:B------:R-:W-:Y:S01]  /*bef0*/  FADD.FTZ R78, R78, R77 ;  /* 0x0000004d4e4e7221 */ /* 0x000fe20000010000 */
[----:B------:R-:W-:Y:S01]  /*bf00*/  FADD.FTZ R79, R79, R76 ;  /* 0x0000004c4f4f7221 */ /* 0x000fe20000010000 */
[C---:B------:R-:W-:Y:S03]  /*bf10*/  HMMA.16816.F32.BF16 R144, R20.reuse, R32, R144 ;  /* 0x000000201490723c */ /* 0x040fe60000041890 */
[----:B------:R-:W-:Y:S01]  /*bf20*/  FADD.FTZ R81, R81, R78 ;  /* 0x0000004e51517221 */ /* 0x000fe20000010000 */
[----:B-1----:R-:W-:Y:S01]  /*bf30*/  F2FP.BF16.F32.PACK_AB R154, R243, R46 ;  /* 0x0000002ef39a723e */ /* 0x002fe200000010ff */
[----:B------:R-:W-:Y:S02]  /*bf40*/  FADD.FTZ R79, R80, R79 ;  /* 0x0000004f504f7221 */ /* 0x000fe40000010000 */
[----:B------:R-:W-:Y:S01]  /*bf50*/  FADD.FTZ R82, R82, R81 ;  /* 0x0000005152527221 */ /* 0x000fe20000010000 */
[C---:B------:R-:W-:Y:S01]  /*bf60*/  HMMA.16816.F32.BF16 R12, R20.reuse, R34, R12 ;  /* 0x00000022140c723c */ /* 0x040fe2000004180c */
[----:B------:R-:W1:Y:S02]  /*bf70*/  LDSM.16.MT88.4 R32, [R224+0x11800] ;  /* 0x01180000e020783b */ /* 0x000e640000004200 */
[----:B------:R-:W-:Y:S01]  /*bf80*/  FADD.FTZ R84, R84, R79 ;  /* 0x0000004f54547221 */ /* 0x000fe20000010000 */
[----:B------:R-:W-:Y:S01]  /*bf90*/  FADD.FTZ R85, R85, R82 ;  /* 0x0000005255557221 */ /* 0x000fe20000010000 */
[----:B-----5:R-:W-:Y:S02]  /*bfa0*/  F2FP.BF16.F32.PACK_AB R155, R242, R47 ;  /* 0x0000002ff29b723e */ /* 0x020fe400000010ff */
[----:B------:R-:W-:Y:S01]  /*bfb0*/  FADD.FTZ R84, R83, R84 ;  /* 0x0000005453547221 */ /* 0x000fe20000010000 */
[C---:B--2---:R-:W-:Y:S03]  /*bfc0*/  HMMA.16816.F32.BF16 R148, R20.reuse, R24, R148 ;  /* 0x000000181494723c */ /* 0x044fe60000041894 */
[----:B------:R-:W-:Y:S01]  /*bfd0*/  FADD.FTZ R85, R86, R85 ;  /* 0x0000005556557221 */ /* 0x000fe20000010000 */
[----:B------:R-:W-:Y:S03]  /*bfe0*/  FADD.FTZ R87, R87, R84 ;  /* 0x0000005457577221 */ /* 0x000fe60000010000 */
[----:B------:R-:W-:Y:S01]  /*bff0*/  FADD.FTZ R90, R90, R85 ;  /* 0x000000555a5a7221 */ /* 0x000fe20000010000 */
[----:B------:R-:W-:Y:S03]  /*c000*/  HMMA.16816.F32.BF16 R16, R20, R26, R16 ;  /* 0x0000001a1410723c */ /* 0x000fe60000041810 */
[----:B------:R-:W-:Y:S01]  /*c010*/  FADD.FTZ R87, R88, R87 ;  /* 0x0000005758577221 */ /* 0x000fe20000010000 */
[----:B------:R-:W-:Y:S03]  /*c020*/  FADD.FTZ R90, R89, R90 ;  /* 0x0000005a595a7221 */ /* 0x000fe60000010000 */
[----:B------:R-:W-:Y:S01]  /*c030*/  FADD.FTZ R92, R92, R87 ;  /* 0x000000575c5c7221 */ /* 0x000fe20000010000 */
[----:B------:R-:W-:Y:S01]  /*c040*/  FADD.FTZ R93, R93, R90 ;  /* 0x0000005a5d5d7221 */ /* 0x000fe20000010000 */
[C---:B---3--:R-:W-:Y:S01]  /*c050*/  HMMA.16816.F32.BF16 R160, R152.reuse, R28, R8 ;  /* 0x0000001c98a0723c */ /* 0x048fe20000041808 */
[----:B------:R-:W2:Y:S04]  /*c060*/  LDSM.16.MT88.4 R8, [R7+0x7800] ;  /* 0x007800000708783b */ /* 0x000ea80000004200 */
[----:B------:R-:W-:Y:S01]  /*c070*/  FADD.FTZ R91, R91, R92 ;  /* 0x0000005c5b5b7221 */ /* 0x000fe20000010000 */
[----:B------:R-:W-:Y:S02]  /*c080*/  FADD.FTZ R94, R94, R93 ;  /* 0x0000005d5e5e7221 */ /* 0x000fe40000010000 */
[C---:B------:R-:W-:Y:S03]  /*c090*/  HMMA.16816.F32.BF16 R132, R152.reuse, R30, R132 ;  /* 0x0000001e9884723c */ /* 0x040fe60000041884 */
[----:B------:R-:W-:Y:S01]  /*c0a0*/  FADD.FTZ R96, R96, R91 ;  /* 0x0000005b60607221 */ /* 0x000fe20000010000 */
[----:B------:R-:W-:Y:S03]  /*c0b0*/  FADD.FTZ R97, R97, R94 ;  /* 0x0000005e61617221 */ /* 0x000fe60000010000 */
[----:B------:R-:W-:Y:S01]  /*c0c0*/  FADD.FTZ R96, R95, R96 ;  /* 0x000000605f607221 */ /* 0x000fe20000010000 */
[C---:B-1----:R-:W-:Y:S03]  /*c0d0*/  HMMA.16816.F32.BF16 R136, R152.reuse, R32, R136 ;  /* 0x000000209888723c */ /* 0x042fe60000041888 */
        /* <DEDUP_REMOVED lines=17> */
[C---:B--2---:R-:W-:Y:S03]  /*c1f0*/  HMMA.16816.F32.BF16 R148, R152.reuse, R8, R148 ;  /* 0x000000089894723c */ /* 0x044fe60000041894 */
        /* <DEDUP_REMOVED lines=22> */
.L_x_1923:
[----:B------:R-:W1:Y:S01]  /*c360*/  SHFL.BFLY PT, R9, R242, 0x2, 0x1f ;  /* 0x0c401f00f2097f89 */ /* 0x000e6200000e0000 */
[C---:B------:R-:W-:Y:S01]  /*c370*/  SHF.L.U32 R6, R225.reuse, 0x4, RZ ;  /* 0x00000004e1067819 */ /* 0x040fe200000006ff */
[----:B------:R-:W2:Y:S01]  /*c380*/  LDCU.U8 UR4, c[0x0][0x548] ;  /* 0x0000a900ff0477ac */ /* 0x000ea20008000000 */
[----:B------:R-:W-:Y:S01]  /*c390*/  SHF.L.U32 R3, R225, 0x1, RZ ;  /* 0x00000001e1037819 */ /* 0x000fe200000006ff */
[----:B------:R-:W3:Y:S01]  /*c3a0*/  SHFL.BFLY PT, R10, R243, 0x2, 0x1f ;  /* 0x0c401f00f30a7f89 */ /* 0x000ee200000e0000 */
[----:B------:R-:W-:Y:S01]  /*c3b0*/  LOP3.LUT R6, R6, 0x1c0, RZ, 0xc0, !PT ;  /* 0x000001c006067812 */ /* 0x000fe200078ec0ff */
[----:B------:R-:W-:Y:S01]  /*c3c0*/  S2UR UR8, SR_CTAID.Y ;  /* 0x00000000000879c3 */ /* 0x000fe20000002600 */
[--C-:B------:R-:W-:Y:S01]  /*c3d0*/  LOP3.LUT R228, R228, 0x6, R3.reuse, 0xf8, !PT ;  /* 0x00000006e4e47812 */ /* 0x100fe200078ef803 */
[----:B------:R-:W-:Y:S01]  /*c3e0*/  BSSY.RECONVERGENT B0, `(.L_x_1928) ;  /* 0x000008f000007945 */ /* 0x000fe20003800200 */
[----:B------:R-:W-:Y:S02]  /*c3f0*/  LOP3.LUT R3, R6, 0x38, R3, 0xf8, !PT ;  /* 0x0000003806037812 */ /* 0x000fe400078ef803 */
[----:B------:R-:W-:-:S02]  /*c400*/  MOV R6, 0x10 ;  /* 0x0000001000067802 */ /* 0x000fc40000000f00 */
[----:B------:R-:W-:Y:S01]  /*c410*/  LOP3.LUT R3, R228, R3, RZ, 0xfc, !PT ;  /* 0x00000003e4037212 */ /* 0x000fe200078efcff */
[----:B------:R-:W4:Y:S01]  /*c420*/  S2UR UR7, SR_CTAID.Z ;  /* 0x00000000000779c3 */ /* 0x000f220000002700 */
[----:B------:R-:W-:Y:S02]  /*c430*/  SEL R6, R6, 0xfffffff0, !P0 ;  /* 0xfffffff006067807 */ /* 0x000fe40004000000 */
[----:B------:R-:W-:Y:S02]  /*c440*/  LEA R3, R3, UR5, 0x1 ;  /* 0x0000000503037c11 */ /* 0x000fe4000f8e08ff */
[----:B------:R-:W-:Y:S01]  /*c450*/  MOV R227, RZ ;  /* 0x000000ff00e37202 */ /* 0x000fe20000000f00 */
[----:B--2---:R-:W-:Y:S01]  /*c460*/  UISETP.NE.AND UP0, UPT, UR4, URZ, UPT ;  /* 0x000000ff0400728c */ /* 0x004fe2000bf05270 */
[----:B------:R-:W-:Y:S01]  /*c470*/  LOP3.LUT R229, R229, 0x30, RZ, 0xc0, !PT ;  /* 0x00000030e5e57812 */ /* 0x000fe200078ec0ff */
[----:B------:R-:W2:Y:S01]  /*c480*/  LDCU UR4, c[0x0][0x434] ;  /* 0x00008680ff0477ac */ /* 0x000ea20008000800 */
[----:B------:R-:W-:Y:S01]  /*c490*/  SHF.R.U32.HI R20, RZ, 0x2, R225 ;  /* 0x00000002ff147819 */ /* 0x000fe200000116e1 */
[----:B-1----:R-:W-:Y:S01]  /*c4a0*/  FADD.FTZ R9, R9, R242 ;  /* 0x000000f209097221 */ /* 0x002fe20000010000 */
[----:B------:R-:W-:-:S02]  /*c4b0*/  MOV R24, 0x7f800000 ;  /* 0x7f80000000187802 */ /* 0x000fc40000000f00 */
[----:B------:R-:W-:Y:S01]  /*c4c0*/  MOV R22, 0x7f800000 ;  /* 0x7f80000000167802 */ /* 0x000fe20000000f00 */
[----:B---3--:R-:W-:Y:S01]  /*c4d0*/  FADD.FTZ R10, R10, R243 ;  /* 0x000000f30a0a7221 */ /* 0x008fe20000010000 */
[----:B------:R-:W1:Y:S01]  /*c4e0*/  SHFL.BFLY PT, R4, R9, 0x1, 0x1f ;  /* 0x0c201f0009047f89 */ /* 0x000e6200000e0000 */
[----:B------:R-:W-:Y:S01]  /*c4f0*/  LOP3.LUT R20, R229, 0x7, R20, 0xf8, !PT ;  /* 0x00000007e5147812 */ /* 0x000fe200078ef814 */
[----:B------:R-:W4:Y:S02]  /*c500*/  @!UP0 LDCU UR9, c[0x0][0x3e0] ;  /* 0x00007c00ff0987ac */ /* 0x000f240008000800 */
[----:B------:R-:W3:Y:S01]  /*c510*/  SHFL.BFLY PT, R5, R10, 0x1, 0x1f ;  /* 0x0c201f000a057f89 */ /* 0x000ee200000e0000 */
[----:B------:R-:W5:Y:S01]  /*c520*/  @UP0 LDCU UR5, c[0x0][0x454] ;  /* 0x00008a80ff0507ac */ /* 0x000f620008000800 */
[----:B--2---:R-:W-:Y:S01]  /*c530*/  @!UP0 UMOV UR6, UR4 ;  /* 0x0000000400068c82 */ /* 0x004fe20008000000 */
[----:B----4-:R-:W-:Y:S01]  /*c540*/  @!UP0 UIMAD UR9, UR8, UR9, UR7 ;  /* 0x00000009080982a4 */ /* 0x010fe2000f8e0207 */
[----:B-1----:R-:W-:Y:S01]  /*c550*/  FADD.FTZ R4, R9, R4 ;  /* 0x0000000409047221 */ /* 0x002fe20000010000 */
[----:B------:R-:W-:Y:S01]  /*c560*/  IADD3 R9, PT, PT, R6, R3, RZ ;  /* 0x0000000306097210 */ /* 0x000fe20007ffe0ff */
[----:B-----5:R-:W-:Y:S01]  /*c570*/  @UP0 UIMAD UR5, UR7, UR5, URZ ;  /* 0x00000005070502a4 */ /* 0x020fe2000f8e02ff */
[----:B---3--:R-:W-:Y:S01]  /*c580*/  FADD.FTZ R5, R10, R5 ;  /* 0x000000050a057221 */ /* 0x008fe20000010000 */
[----:B------:R-:W1:Y:S01]  /*c590*/  MUFU.RCP R7, R4 ;  /* 0x0000000400077308 */ /* 0x000e620000001000 */
[----:B------:R-:W-:Y:S01]  /*c5a0*/  FSETP.NE.FTZ.AND P1, PT, R4, RZ, PT ;  /* 0x000000ff0400720b */ /* 0x000fe20003f35000 */
[----:B------:R-:W-:-:S02]  /*c5b0*/  @!UP0 UIMAD UR9, UR9, UR6, URZ ;  /* 0x00000006090982a4 */ /* 0x000fc4000f8e02ff */
[----:B------:R-:W-:Y:S01]  /*c5c0*/  FSETP.NE.FTZ.AND P2, PT, R5, RZ, PT ;  /* 0x000000ff0500720b */ /* 0x000fe20003f55000 */
[----:B------:R-:W-:Y:S02]  /*c5d0*/  @UP0 UMOV UR6, UR4 ;  /* 0x0000000400060c82 */ /* 0x000fe40008000000 */
[----:B------:R-:W-:Y:S01]  /*c5e0*/  @UP0 UIMAD UR9, UR8, UR6, UR5 ;  /* 0x00000006080902a4 */ /* 0x000fe2000f8e0205 */
[----:B------:R-:W2:Y:S01]  /*c5f0*/  MUFU.RCP R8, R5 ;  /* 0x0000000500087308 */ /* 0x000ea20000001000 */
[C---:B------:R-:W-:Y:S02]  /*c600*/  R2P PR, R225.reuse, 0x18 ;  /* 0x00000018e1007804 */ /* 0x040fe40000000000 */
[----:B------:R-:W-:-:S03]  /*c610*/  LOP3.LUT P0, RZ, R225, 0x3, RZ, 0xc0, !PT ;  /* 0x00000003e1ff7812 */ /* 0x000fc6000780c0ff */
[----:B------:R-:W3:Y:S02]  /*c620*/  @P1 LDC R23, c[0x0][0x458] ;  /* 0x00011600ff171b82 */ /* 0x000ee40000000800 */
[----:B------:R-:W4:Y:S01]  /*c630*/  @P1 MUFU.LG2 R4, R4 ;  /* 0x0000000400041308 */ /* 0x000f220000000c00 */
[----:B-1----:R-:W-:-:S05]  /*c640*/  FSEL R7, R7, 1, P1 ;  /* 0x3f80000007077808 */ /* 0x002fca0000800000 */
        /* <DEDUP_REMOVED lines=32> */
[----:B------:R-:W-:Y:S01]  /*c850*/  FMUL.FTZ R7, R7, R155 ;  /* 0x0000009b07077220 */ /* 0x000fe20000410000 */
[----:B------:R-:W-:Y:S01]  /*c860*/  MOV R8, 0x20 ;  /* 0x0000002000087802 */ /* 0x000fe20000000f00 */
[----:B------:R-:W1:Y:S01]  /*c870*/  @P2 MUFU.LG2 R5, R5 ;  /* 0x0000000500052308 */ /* 0x000e620000000c00 */
[----:B------:R-:W-:Y:S01]  /*c880*/  F2FP.BF16.F32.PACK_AB R160, R161, R160 ;  /* 0x000000a0a1a0723e */ /* 0x000fe200000010ff */
[----:B----4-:R-:W-:Y:S01]  /*c890*/  @P1 FMUL.FTZ R25, R4, 0.69314718246459960938 ;  /* 0x3f31721804191820 */ /* 0x010fe20000410000 */
[----:B------:R-:W-:-:S02]  /*c8a0*/  F2FP.BF16.F32.PACK_AB R154, R7, R154 ;  /* 0x0000009a079a723e */ /* 0x000fc400000010ff */
[----:B------:R-:W-:Y:S01]  /*c8b0*/  SEL R8, R8, 0xffffffe0, !P3 ;  /* 0xffffffe008087807 */ /* 0x000fe20005800000 */
[----:B------:R-:W-:Y:S01]  /*c8c0*/  STS [R3], R160 ;  /* 0x000000a003007388 */ /* 0x000fe20000000800 */
[C---:B------:R-:W-:Y:S01]  /*c8d0*/  IADD3 R7, PT, PT, R3.reuse, 0x40, RZ ;  /* 0x0000004003077810 */ /* 0x040fe20007ffe0ff */
[----:B------:R-:W-:Y:S01]  /*c8e0*/  @P4 VIADD R7, R3, 0xffffffc0 ;  /* 0xffffffc003074836 */ /* 0x000fe20000000000 */
[----:B------:R-:W-:Y:S01]  /*c8f0*/  IADD3 R11, PT, PT, R8, R3, RZ ;  /* 0x00000003080b7210 */ /* 0x000fe20007ffe0ff */
[----:B---3--:R-:W-:Y:S01]  /*c900*/  @P1 FFMA.FTZ R22, R0, R23, R25 ;  /* 0x0000001700161223 */ /* 0x008fe20000010019 */
[----:B------:R-:W-:Y:S02]  /*c910*/  F2FP.BF16.F32.PACK_AB R162, R163, R162 ;  /* 0x000000a2a3a2723e */ /* 0x000fe400000010ff */
[----:B------:R-:W-:Y:S02]  /*c920*/  F2FP.BF16.F32.PACK_AB R132, R133, R132 ;  /* 0x000000848584723e */ /* 0x000fe400000010ff */
[----:B------:R-:W-:Y:S01]  /*c930*/  F2FP.BF16.F32.PACK_AB R134, R135, R134 ;  /* 0x000000868786723e */ /* 0x000fe200000010ff */
[----:B------:R-:W-:Y:S01]  /*c940*/  STS [R3+0x400], R162 ;  /* 0x000400a203007388 */ /* 0x000fe20000000800 */
[----:B------:R-:W-:Y:S01]  /*c950*/  F2FP.BF16.F32.PACK_AB R136, R137, R136 ;  /* 0x000000888988723e */ /* 0x000fe200000010ff */
[----:B-1----:R-:W-:Y:S01]  /*c960*/  @P2 FMUL.FTZ R5, R5, 0.69314718246459960938 ;  /* 0x3f31721805052820 */ /* 0x002fe20000410000 */
[----:B------:R-:W-:Y:S01]  /*c970*/  F2FP.BF16.F32.PACK_AB R138, R139, R138 ;  /* 0x0000008a8b8a723e */ /* 0x000fe200000010ff */
[----:B------:R-:W-:Y:S01]  /*c980*/  STS [R9], R132 ;  /* 0x0000008409007388 */ /* 0x000fe20000000800 */
[----:B------:R-:W-:-:S02]  /*c990*/  IADD3 R21, PT, PT, R8, R7, RZ ;  /* 0x0000000708157210 */ /* 0x000fc40007ffe0ff */
[----:B------:R-:W-:Y:S01]  /*c9a0*/  F2FP.BF16.F32.PACK_AB R140, R141, R140 ;  /* 0x0000008c8d8c723e */ /* 0x000fe200000010ff */
[----:B------:R1:W-:Y:S01]  /*c9b0*/  STS [R9+0x400], R134 ;  /* 0x0004008609007388 */ /* 0x0003e20000000800 */
[----:B------:R-:W-:Y:S02]  /*c9c0*/  F2FP.BF16.F32.PACK_AB R142, R143, R142 ;  /* 0x0000008e8f8e723e */ /* 0x000fe400000010ff */
[----:B------:R-:W-:Y:S01]  /*c9d0*/  IADD3 R13, PT, PT, R6, R11, RZ ;  /* 0x0000000b060d7210 */ /* 0x000fe20007ffe0ff */
[----:B------:R-:W-:Y:S01]  /*c9e0*/  STS [R11], R136 ;  /* 0x000000880b007388 */ /* 0x000fe20000000800 */
[----:B------:R-:W-:Y:S02]  /*c9f0*/  F2FP.BF16.F32.PACK_AB R144, R145, R144 ;  /* 0x000000909190723e */ /* 0x000fe400000010ff */
[----:B------:R-:W-:Y:S01]  /*ca00*/  F2FP.BF16.F32.PACK_AB R146, R147, R146 ;  /* 0x000000929392723e */ /* 0x000fe200000010ff */
[----:B------:R2:W-:Y:S01]  /*ca10*/  STS [R11+0x400], R138 ;  /* 0x0004008a0b007388 */ /* 0x0005e20000000800 */
[----:B------:R-:W-:-:S02]  /*ca20*/  F2FP.BF16.F32.PACK_AB R156, R157, R156 ;  /* 0x0000009c9d9c723e */ /* 0x000fc400000010ff */
[----:B------:R-:W-:Y:S01]  /*ca30*/  F2FP.BF16.F32.PACK_AB R158, R159, R158 ;  /* 0x0000009e9f9e723e */ /* 0x000fe200000010ff */
[----:B------:R-:W-:Y:S01]  /*ca40*/  STS [R13], R140 ;  /* 0x0000008c0d007388 */ /* 0x000fe20000000800 */
[C---:B------:R-:W-:Y:S02]  /*ca50*/  IADD3 R15, PT, PT, R6.reuse, R7, RZ ;  /* 0x00000007060f7210 */ /* 0x040fe40007ffe0ff */
[----:B------:R-:W-:Y:S01]  /*ca60*/  F2FP.BF16.F32.PACK_AB R148, R149, R148 ;  /* 0x000000949594723e */ /* 0x000fe200000010ff */
[----:B------:R-:W-:Y:S01]  /*ca70*/  STS [R13+0x400], R142 ;  /* 0x0004008e0d007388 */ /* 0x000fe20000000800 */
[----:B------:R-:W-:Y:S02]  /*ca80*/  F2FP.BF16.F32.PACK_AB R150, R151, R150 ;  /* 0x000000969796723e */ /* 0x000fe400000010ff */
[----:B------:R-:W-:Y:S01]  /*ca90*/  F2FP.BF16.F32.PACK_AB R152, R153, R152 ;  /* 0x000000989998723e */ /* 0x000fe200000010ff */
[----:B------:R-:W-:Y:S04]  /*caa0*/  STS [R7], R144 ;  /* 0x0000009007007388 */ /* 0x000fe80000000800 */
[----:B------:R3:W-:Y:S01]  /*cab0*/  STS [R7+0x400], R146 ;  /* 0x0004009207007388 */ /* 0x0007e20000000800 */
[----:B-1----:R-:W-:-:S03]  /*cac0*/  IMAD.IADD R9, R6, 0x1, R21 ;  /* 0x0000000106097824 */ /* 0x002fc600078e0215 */
[----:B------:R-:W-:Y:S04]  /*cad0*/  STS [R15], R156 ;  /* 0x0000009c0f007388 */ /* 0x000fe80000000800 */
[----:B------:R-:W-:Y:S01]  /*cae0*/  STS [R15+0x400], R158 ;  /* 0x0004009e0f007388 */ /* 0x000fe20000000800 */
[----:B--2---:R-:W1:Y:S03]  /*caf0*/  LDC.64 R10, c[0x0][0x400] ;  /* 0x00010000ff0a7b82 */ /* 0x004e660000000a00 */
[----:B------:R-:W-:Y:S04]  /*cb00*/  STS [R21], R148 ;  /* 0x0000009415007388 */ /* 0x000fe80000000800 */
[----:B------:R2:W-:Y:S04]  /*cb10*/  STS [R21+0x400], R150 ;  /* 0x0004009615007388 */ /* 0x0005e80000000800 */
[----:B------:R-:W-:Y:S04]  /*cb20*/  STS [R9], R152 ;  /* 0x0000009809007388 */ /* 0x000fe80000000800 */
[----:B------:R4:W-:Y:S01]  /*cb30*/  STS [R9+0x400], R154 ;  /* 0x0004009a09007388 */ /* 0x0009e20000000800 */
[----:B---3--:R-:W3:Y:S08]  /*cb40*/  LDC.64 R6, c[0x0][0x408] ;  /* 0x00010200ff067b82 */ /* 0x008ef00000000a00 */
[----:B------:R-:W-:Y:S06]  /*cb50*/  BAR.SYNC.DEFER_BLOCKING 0x0 ;  /* 0x0000000000007b1d */ /* 0x000fec0000010000 */
[----:B------:R-:W5:Y:S02]  /*cb60*/  S2R R3, SR_CTAID.X ;  /* 0x0000000000037919 */ /* 0x000f640000002500 */
[----:B--2---:R-:W2:Y:S08]  /*cb70*/  @P2 LDC R21, c[0x0][0x458] ;  /* 0x00011600ff152b82 */ /* 0x004eb00000000800 */
[----:B----4-:R-:W4:Y:S01]  /*cb80*/  LDC.64 R8, c[0x0][0x410] ;  /* 0x00010400ff087b82 */ /* 0x010f220000000a00 */
[----:B------:R1:W1:Y:S04]  /*cb90*/  LDS.128 R16, [R241] ;  /* 0x00000000f1107984 */ /* 0x0002680000000c00 */
[----:B------:R1:W1:Y:S01]  /*cba0*/  LDS.128 R12, [R241+0x800] ;  /* 0x00080000f10c7984 */ /* 0x0002620000000c00 */
[----:B--2---:R-:W-:Y:S01]  /*cbb0*/  @P2 FFMA.FTZ R24, R2, R21, R5 ;  /* 0x0000001502182223 */ /* 0x004fe20000010005 */
[----:B-----5:R-:W-:-:S05]  /*cbc0*/  SHF.L.U32 R3, R3, 0x6, RZ ;  /* 0x0000000603037819 */ /* 0x020fca00000006ff */
[----:B---3--:R-:W-:-:S04]  /*cbd0*/  IMAD.WIDE.U32 R26, R3, R6, R226 ;  /* 0x00000006031a7225 */ /* 0x008fc800078e00e2 */
[----:B------:R-:W-:Y:S02]  /*cbe0*/  IMAD R27, R3, R7, R27 ;  /* 0x00000007031b7224 */ /* 0x000fe400078e021b */
[----:B-1----:R-:W-:Y:S01]  /*cbf0*/  IMAD.WIDE.U32 R28, R10, UR8, R26 ;  /* 0x000000080a1c7c25 */ /* 0x002fe2000f8e001a */
[----:B----4-:R-:W-:Y:S06]  /*cc00*/  @P0 BRA `(.L_x_1929) ;  /* 0x0000000000300947 */ /* 0x010fec0003800000 */
[----:B------:R-:W1:Y:S01]  /*cc10*/  LDCU.64 UR4, c[0x0][0x420] ;  /* 0x00008400ff0477ac */ /* 0x000e620008000a00 */
[C---:B------:R-:W-:Y:S01]  /*cc20*/  VIADD R5, R3.reuse, UR9 ;  /* 0x0000000903057c36 */ /* 0x040fe20008000000 */
[----:B------:R-:W-:Y:S01]  /*cc30*/  IADD3 R3, PT, PT, -R3, UR6, RZ ;  /* 0x0000000603037c10 */ /* 0x000fe2000fffe1ff */
[----:B------:R-:W-:-:S03]  /*cc40*/  VIADD R2, R20, 0x8 ;  /* 0x0000000814027836 */ /* 0x000fc60000000000 */
[C---:B------:R-:W-:Y:S02]  /*cc50*/  IADD3 R0, P0, PT, R20.reuse, R5, RZ ;  /* 0x0000000514007210 */ /* 0x040fe40007f1e0ff */
[-C--:B------:R-:W-:Y:S02]  /*cc60*/  ISETP.GE.AND P2, PT, R20, R3.reuse, PT ;  /* 0x000000031400720c */ /* 0x080fe40003f46270 */
[----:B------:R-:W-:Y:S02]  /*cc70*/  ISETP.GE.AND P1, PT, R2, R3, PT ;  /* 0x000000030200720c */ /* 0x000fe40003f26270 */
[----:B------:R-:W-:Y:S02]  /*cc80*/  LEA.HI.X.SX32 R5, R5, RZ, 0x1, P0 ;  /* 0x000000ff05057211 */ /* 0x000fe400000f0eff */
[----:B-1----:R-:W-:-:S04]  /*cc90*/  LEA R2, P0, R0, UR4, 0x2 ;  /* 0x0000000400027c11 */ /* 0x002fc8000f8010ff */
[----:B------:R-:W-:-:S05]  /*cca0*/  LEA.HI.X R3, R0, UR5, R5, 0x2, P0 ;  /* 0x0000000500037c11 */ /* 0x000fca00080f1405 */
[----:B------:R1:W-:Y:S04]  /*ccb0*/  @!P2 STG.E desc[UR26][R2.64], R24 ;  /* 0x000000180200a986 */ /* 0x0003e8000c10191a */
[----:B------:R1:W-:Y:S02]  /*ccc0*/  @!P1 STG.E desc[UR26][R2.64+0x20], R22 ;  /* 0x0000201602009986 */ /* 0x0003e4000c10191a */
.L_x_1929:
[----:B------:R-:W-:Y:S05]  /*ccd0*/  BSYNC.RECONVERGENT B0 ;  /* 0x0000000000007941 */ /* 0x000fea0003800200 */
.L_x_1928:
[----:B-1----:R-:W1:Y:S01]  /*cce0*/  LDS.128 R20, [R241+0x1000] ;  /* 0x00100000f1147984 */ /* 0x002e620000000c00 */
[----:B------:R-:W2:Y:S01]  /*ccf0*/  LDCU.64 UR4, c[0x0][0x3f0] ;  /* 0x00007e00ff0477ac */ /* 0x000ea20008000a00 */
[----:B------:R-:W-:Y:S01]  /*cd00*/  IMAD R29, R11, UR8, R29 ;  /* 0x000000080b1d7c24 */ /* 0x000fe2000f8e021d */
[----:B------:R-:W-:Y:S01]  /*cd10*/  SHF.R.U32.HI R0, RZ, 0x3, R225 ;  /* 0x00000003ff007819 */ /* 0x000fe200000116e1 */
[----:B------:R-:W3:Y:S01]  /*cd20*/  LDS.128 R24, [R241+0x1800] ;  /* 0x00180000f1187984 */ /* 0x000ee20000000c00 */
[----:B------:R-:W-:Y:S02]  /*cd30*/  IMAD.SHL.U32 R2, R6, 0x20, RZ ;  /* 0x0000002006027824 */ /* 0x000fe400078e00ff */
[----:B------:R-:W-:-:S04]  /*cd40*/  IMAD.WIDE.U32 R28, R8, UR7, R28 ;  /* 0x00000007081c7c25 */ /* 0x000fc8000f8e001c */
[----:B------:R-:W-:Y:S02]  /*cd50*/  IMAD R29, R9, UR7, R29 ;  /* 0x00000007091d7c24 */ /* 0x000fe4000f8e021d */
[----:B------:R-:W-:-:S04]  /*cd60*/  IMAD.WIDE.U32 R8, R0, R6, R28 ;  /* 0x0000000600087225 */ /* 0x000fc800078e001c */
[----:B------:R-:W-:Y:S01]  /*cd70*/  IMAD R0, R0, R7, R9 ;  /* 0x0000000700007224 */ /* 0x000fe200078e0209 */
[----:B--2---:R-:W-:-:S04]  /*cd80*/  LEA R4, P0, R8, UR4, 0x1 ;  /* 0x0000000408047c11 */ /* 0x004fc8000f8008ff */
[----:B------:R-:W-:Y:S02]  /*cd90*/  LEA.HI.X R5, R8, UR5, R0, 0x1, P0 ;  /* 0x0000000508057c11 */ /* 0x000fe400080f0c00 */
[CC--:B------:R-:W-:Y:S02]  /*cda0*/  LEA R8, P0, R6.reuse, R4.reuse, 0x6 ;  /* 0x0000000406087211 */ /* 0x0c0fe400078030ff */
[--C-:B------:R-:W-:Y:S01]  /*cdb0*/  SHF.L.U64.HI R0, R6, 0x5, R7.reuse ;  /* 0x0000000506007819 */ /* 0x100fe20000010207 */
[----:B------:R-:W-:Y:S01]  /*cdc0*/  STG.E.128 desc[UR26][R4.64], R16 ;  /* 0x0000001004007986 */ /* 0x000fe2000c101d1a */
[----:B------:R-:W-:Y:S02]  /*cdd0*/  IADD3 R10, P1, PT, R2, R4, RZ ;  /* 0x00000004020a7210 */ /* 0x000fe40007f3e0ff */
[----:B------:R-:W-:Y:S02]  /*cde0*/  LEA.HI.X R9, R6, R5, R7, 0x6, P0 ;  /* 0x0000000506097211 */ /* 0x000fe400000f3407 */
[----:B------:R-:W-:Y:S01]  /*cdf0*/  IADD3 R2, P0, PT, R8, R2, RZ ;  /* 0x0000000208027210 */ /* 0x000fe20007f1e0ff */
[----:B------:R-:W-:-:S04]  /*ce00*/  IMAD.X R11, R0, 0x1, R5, P1 ;  /* 0x00000001000b7824 */ /* 0x000fc800008e0605 */
[----:B------:R-:W-:Y:S01]  /*ce10*/  IMAD.X R3, R9, 0x1, R0, P0 ;  /* 0x0000000109037824 */ /* 0x000fe200000e0600 */
[----:B------:R-:W-:Y:S04]  /*ce20*/  STG.E.128 desc[UR26][R10.64], R12 ;  /* 0x0000000c0a007986 */ /* 0x000fe8000c101d1a */
[----:B-1----:R-:W-:Y:S04]  /*ce30*/  STG.E.128 desc[UR26][R8.64], R20 ;  /* 0x0000001408007986 */ /* 0x002fe8000c101d1a */
[----:B---3--:R-:W-:Y:S01]  /*ce40*/  STG.E.128 desc[UR26][R2.64], R24 ;  /* 0x0000001802007986 */ /* 0x008fe2000c101d1a */
[----:B------:R-:W-:Y:S05]  /*ce50*/  EXIT ;  /* 0x000000000000794d */ /* 0x000fea0003800000 */
.L_x_1930:
        /* <DEDUP_REMOVED lines=10> */
.L_x_7138:


//--------------------- .text._ZN5flash24flash_fwd_splitkv_kernelI23Flash_fwd_kernel_traitsILi64ELi64ELi256ELi4ELb0ELb0EN7cutlass10bfloat16_tE19Flash_kernel_traitsILi64ELi64ELi256ELi4ES3_EELb1ELb0ELb0ELb1ELb1ELb1ELb0ELb0EEEvNS_16Flash_fwd_paramsE --------------------------
	.section	.text._ZN5flash24flash_fwd_splitkv_kernelI23Flash_fwd_kernel_traitsILi64ELi64ELi256ELi4ELb0ELb0EN7cutlass10bfloat16_tE19Flash_kernel_traitsILi64ELi64ELi256ELi4ES3_EELb1ELb0ELb0ELb1ELb1ELb1ELb0ELb0EEEvNS_16Flash_fwd_paramsE,"ax",@progbits
	.align	128
        .global         _ZN5flash24flash_fwd_splitkv_kernelI23Flash_fwd_kernel_traitsILi64ELi64ELi256ELi4ELb0ELb0EN7cutlass10bfloat16_tE19Flash_kernel_traitsILi64ELi64ELi256ELi4ES3_EELb1ELb0ELb0ELb1ELb1ELb1ELb0ELb0EEEvNS_16Flash_fwd_paramsE
        .type           _ZN5flash24flash_fwd_splitkv_kernelI23Flash_fwd_kernel_traitsILi64ELi64ELi256ELi4ELb0ELb0EN7cutlass10bfloat16_tE19Flash_kernel_traitsILi64ELi64ELi256ELi4ES3_EELb1ELb0ELb0ELb1ELb1ELb1ELb0ELb0EEEvNS_16Flash_fwd_paramsE,@function
        .size           _ZN5flash24flash_fwd_splitkv_kernelI23Flash_fwd_kernel_traitsILi64ELi64ELi256ELi4ELb0ELb0EN7cutlass10bfloat16_tE19Flash_kernel_traitsILi64ELi64ELi256ELi4ES3_EELb1ELb0ELb0ELb1ELb1ELb1ELb0ELb0EEEvNS_16Flash_fwd_paramsE,(.L_x_7139 - _ZN5flash24flash_fwd_splitkv_kernelI23Flash_fwd_kernel_traitsILi64ELi64ELi256ELi4ELb0ELb0EN7cutlass10bfloat16_tE19Flash_kernel_traitsILi64ELi64ELi256ELi4ES3_EELb1ELb0ELb0ELb1ELb1ELb1ELb0ELb0EEEvNS_16Flash_fwd_paramsE)
        .other          _ZN5flash24flash_fwd_splitkv_kernelI23Flash_fwd_kernel_traitsILi64ELi64ELi256ELi4ELb0ELb0EN7cutlass10bfloat16_tE19Flash_kernel_traitsILi64ELi64ELi256ELi4ES3_EELb1ELb0ELb0ELb1ELb1ELb1ELb0ELb0EEEvNS_16Flash_fwd_paramsE,@"STO_CUDA_ENTRY STV_DEFAULT"
_ZN5flash24flash_fwd_splitkv_kernelI23Flash_fwd_kernel_traitsILi64ELi64ELi256ELi4ELb0ELb0EN7cutlass10bfloat16_tE19Flash_kernel_traitsILi64ELi64ELi256ELi4ES3_EELb1ELb0ELb0ELb1ELb1ELb1ELb0ELb0EEEvNS_16Flash_fwd_paramsE:
.text._ZN5flash24flash_fwd_splitkv_kernelI23Flash_fwd_kernel_traitsILi64ELi64ELi256ELi4ELb0ELb0EN7cutlass10bfloat16_tE19Flash_kernel_traitsILi64ELi64ELi256ELi4ES3_EELb1ELb0ELb0ELb1ELb1ELb1ELb0ELb0EEEvNS_16Flash_fwd_paramsE:
[----:B------:R-:W1:Y:S08]  /*0000*/  LDC R1, c[0x0][0x37c] ;  /* 0x0000df00ff017b82 */ /* 0x000e700000000800 */
[----:B------:R-:W2:Y:S01]  /*0010*/  LDC.64 R4, c[0x0][0x470] ;  /* 0x00011c00ff047b82 */ /* 0x000ea20000000a00 */
[----:B------:R-:W3:Y:S01]  /*0020*/  S2R R16, SR_CTAID.Y ;  /* 0x0000000000107919 */ /* 0x000ee20000002600 */
[----:B------:R-:W4:Y:S01]  /*0030*/  LDCU.64 UR26, c[0x0][0x358] ;  /* 0x00006b00ff1a77ac */ /* 0x000f220008000a00 */
[----:B------:R-:W-:-:S02]  /*0040*/  IMAD.MOV.U32 R10, RZ, RZ, RZ ;  /* 0x000000ffff0a7224 */ /* 0x000fc400078e00ff */
[----:B-1----:R-:W-:-:S03]  /*0050*/  VIADD R1, R1, 0xffffffe0 ;  /* 0xffffffe001017836 */ /* 0x002fc60000000000 */
[----:B------:R-:W1:Y:S01]  /*0060*/  LDC.64 R2, c[0x0][0x478] ;  /* 0x00011e00ff027b82 */ /* 0x000e620000000a00 */
[----:B------:R-:W4:Y:S01]  /*0070*/  S2R R17, SR_CTAID.X ;  /* 0x0000000000117919 */ /* 0x000f220000002500 */
[----:B------:R-:W3:Y:S01]  /*0080*/  LDCU UR24, c[0x0][0x434] ;  /* 0x00008680ff1877ac */ /* 0x000ee20008000800 */
[----:B--2---:R-:W-:-:S04]  /*0090*/  ISETP.NE.U32.AND P0, PT, R4, RZ, PT ;  /* 0x000000ff0400720c */ /* 0x004fc80003f05070 */
[----:B------:R-:W-:Y:S02]  /*00a0*/  ISETP.NE.AND.EX P0, PT, R5, RZ, PT, P0 ;  /* 0x000000ff0500720c */ /* 0x000fe40003f05300 */
[----:B-1----:R-:W-:-:S04]  /*00b0*/  ISETP.NE.U32.AND P2, PT, R2, RZ, PT ;  /* 0x000000ff0200720c */ /* 0x002fc80003f45070 */
[----:B------:R-:W-:-:S07]  /*00c0*/  ISETP.NE.AND.EX P2, PT, R3, RZ, PT, P2 ;  /* 0x000000ff0300720c */ /* 0x000fce0003f45320 */
[----:B------:R-:W3:Y:S08]  /*00d0*/  @P0 LDC.64 R2, c[0x0][0x470] ;  /* 0x00011c00ff020b82 */ /* 0x000ef00000000a00 */
[----:B------:R-:W1:Y:S01]  /*00e0*/  @P2 LDC.64 R6, c[0x0][0x478] ;  /* 0x00011e00ff062b82 */ /* 0x000e620000000a00 */
[----:B----4-:R-:W-:Y:S02]  /*00f0*/  IMAD.SHL.U32 R167, R17, 0x40, RZ ;  /* 0x0000004011a77824 */ /* 0x010fe400078e00ff */
[----:B---3--:R-:W-:-:S05]  /*0100*/  @P0 IMAD.WIDE.U32 R4, R16, 0x4, R2 ;  /* 0x0000000410040825 */ /* 0x008fca00078e0002 */
[----:B------:R2:W5:Y:S01]  /*0110*/  @P0 LDG.E R10, desc[UR26][R4.64] ;  /* 0x0000001a040a0981 */ /* 0x000562000c1e1900 */
[----:B-1----:R-:W-:-:S05]  /*0120*/  @P2 IMAD.WIDE.U32 R2, R16, 0x4, R6 ;  /* 0x0000000410022825 */ /* 0x002fca00078e0006 */
[----:B------:R1:W5:Y:S01]  /*0130*/  @P2 LDG.E R0, desc[UR26][R2.64] ;  /* 0x0000001a02002981 */ /* 0x000362000c1e1900 */
[----:B------:R-:W-:Y:S01]  /*0140*/  ISETP.GE.AND P1, PT, R167, UR24, PT ;  /* 0x00000018a7007c0c */ /* 0x000fe2000bf26270 */
[----:B--2---:R-:W2:Y:S08]  /*0150*/  @!P2 LDC.64 R4, c[0x0][0x438] ;  /* 0x00010e00ff04ab82 */ /* 0x004eb00000000a00 */
[----:B------:R-:W3:Y:S02]  /*0160*/  @!P2 LDC.64 R2, c[0x0][0x488] ;  /* 0x00012200ff02ab82 */ /* 0x000ee40000000a00 */
[----:B---3--:R-:W-:-:S02]  /*0170*/  @!P2 ISETP.NE.U32.AND P0, PT, R2, RZ, PT ;  /* 0x000000ff0200a20c */ /* 0x008fc40003f05070 */
[----:B-12---:R-:W-:Y:S11]  /*0180*/  @P1 EXIT ;  /* 0x000000000000194d */ /* 0x006ff60003800000 */
[----:B------:R-:W1:Y:S01]  /*0190*/  LDC R171, c[0x0][0x508] ;  /* 0x00014200ffab7b82 */ /* 0x000e620000000800 */
[----:B------:R-:W-:Y:S01]  /*01a0*/  @!P2 ISETP.NE.AND.EX P0, PT, R3, RZ, PT, P0 ;  /* 0x000000ff0300a20c */ /* 0x000fe20003f05300 */
[----:B------:R-:W2:Y:S01]  /*01b0*/  LDCU UR5, c[0x0][0x438] ;  /* 0x00008700ff0577ac */ /* 0x000ea20008000800 */
[--C-:B-----5:R-:W-:Y:S01]  /*01c0*/  @P2 IMAD.IADD R23, R0, 0x1, -R10.reuse ;  /* 0x0000000100172824 */ /* 0x120fe200078e0a0a */
[----:B------:R-:W3:Y:S01]  /*01d0*/  S2R R19, SR_CTAID.Z ;  /* 0x0000000000137919 */ /* 0x000ee20000002700 */
[----:B------:R-:W-:Y:S01]  /*01e0*/  @!P2 SEL R0, R5, RZ, P0 ;  /* 0x000000ff0500a207 */ /* 0x000fe20000000000 */
[----:B------:R-:W4:Y:S03]  /*01f0*/  S2R R240, SR_TID.X ;  /* 0x0000000000f07919 */ /* 0x000f260000002100 */
[----:B------:R-:W-:-:S05]  /*0200*/  @!P2 IADD3 R23, PT, PT, R0, R4, -R10 ;  /* 0x000000040017a210 */ /* 0x000fca0007ffe80a */
[----:B------:R-:W-:-:S05]  /*0210*/  VIADD R3, R23, 0xff ;  /* 0x000000ff17037836 */ /* 0x000fca0000000000 */
[----:B------:R-:W-:Y:S01]  /*0220*/  IADD3 R0, PT, PT, R3, -UR24, R167 ;  /* 0x8000001803007c10 */ /* 0x000fe2000fffe0a7 */
        /* <DEDUP_REMOVED lines=12> */
[----:B------:R-:W-:-:S13]  /*02f0*/  ISETP.GT.AND P0, PT, R252, RZ, PT ;  /* 0x000000fffc00720c */ /* 0x000fda0003f04270 */
[----:B---34-:R-:W-:Y:S05]  /*0300*/  @P0 BRA `(.L_x_1931) ;  /* 0x0000000000fc0947 */ /* 0x018fea0003800000 */
[----:B------:R-:W1:Y:S01]  /*0310*/  LDC.64 R10, c[0x0][0x408] ;  /* 0x00010200ff0a7b82 */ /* 0x000e620000000a00 */
[----:B------:R-:W-:Y:S01]  /*0320*/  IMAD.SHL.U32 R2, R240, 0x8, RZ ;  /* 0x00000008f0027824 */ /* 0x000fe200078e00ff */
[----:B------:R-:W2:Y:S01]  /*0330*/  LDCU.64 UR4, c[0x0][0x400] ;  /* 0x00008000ff0477ac */ /* 0x000ea20008000a00 */
[----:B------:R-:W-:Y:S01]  /*0340*/  IMAD.MOV.U32 R3, RZ, RZ, RZ ;  /* 0x000000ffff037224 */ /* 0x000fe200078e00ff */
[----:B------:R-:W-:Y:S02]  /*0350*/  SHF.R.U32.HI R14, RZ, 0x3, R240 ;  /* 0x00000003ff0e7819 */ /* 0x000fe400000116f0 */
[----:B------:R-:W-:Y:S01]  /*0360*/  LOP3.LUT R2, R2, 0x38, RZ, 0xc0, !PT ;  /* 0x0000003802027812 */ /* 0x000fe200078ec0ff */
[----:B------:R-:W3:Y:S01]  /*0370*/  LDCU UR10, c[0x0][0x3e0] ;  /* 0x00007c00ff0a77ac */ /* 0x000ee20008000800 */
[----:B------:R-:W-:Y:S01]  /*0380*/  IADD3 R13, PT, PT, -R167, UR24, RZ ;  /* 0x00000018a70d7c10 */ /* 0x000fe2000fffe1ff */
[----:B------:R-:W-:Y:S01]  /*0390*/  VIADD R9, R14, 0x10 ;  /* 0x000000100e097836 */ /* 0x000fe20000000000 */
[----:B------:R-:W-:Y:S01]  /*03a0*/  LOP3.LUT P4, R240, R240, 0x7, RZ, 0xc0, !PT ;  /* 0x00000007f0f07812 */ /* 0x000fe2000788c0ff */
[----:B------:R-:W4:Y:S01]  /*03b0*/  LDCU.64 UR8, c[0x0][0x410] ;  /* 0x00008200ff0877ac */ /* 0x000f220008000a00 */
[----:B------:R-:W-:-:S02]  /*03c0*/  VIADD R7, R14, 0x20 ;  /* 0x000000200e077836 */ /* 0x000fc40000000000 */
[-C--:B------:R-:W-:Y:S01]  /*03d0*/  ISETP.GE.AND P3, PT, R9, R13.reuse, PT ;  /* 0x0000000d0900720c */ /* 0x080fe20003f66270 */
[----:B------:R-:W5:Y:S01]  /*03e0*/  LDCU.64 UR6, c[0x0][0x3f0] ;  /* 0x00007e00ff0677ac */ /* 0x000f620008000a00 */
[-C--:B------:R-:W-:Y:S02]  /*03f0*/  ISETP.GE.OR P4, PT, R14, R13.reuse, P4 ;  /* 0x0000000d0e00720c */ /* 0x080fe40002786670 */
[----:B------:R-:W-:Y:S02]  /*0400*/  ISETP.GE.AND P2, PT, R7, R13, PT ;  /* 0x0000000d0700720c */ /* 0x000fe40003f46270 */
[C---:B------:R-:W-:Y:S02]  /*0410*/  ISETP.NE.OR P3, PT, R240.reuse, RZ, P3 ;  /* 0x000000fff000720c */ /* 0x040fe40001f65670 */
[----:B------:R-:W-:Y:S01]  /*0420*/  ISETP.NE.OR P2, PT, R240, RZ, P2 ;  /* 0x000000fff000720c */ /* 0x000fe20001745670 */
[----:B-1----:R-:W-:-:S04]  /*0430*/  IMAD.WIDE.U32 R2, R167, R10, R2 ;  /* 0x0000000aa7027225 */ /* 0x002fc800078e0002 */
[----:B------:R-:W-:Y:S02]  /*0440*/  IMAD R3, R167, R11, R3 ;  /* 0x0000000ba7037224 */ /* 0x000fe400078e0203 */
[C---:B---3--:R-:W-:Y:S02]  /*0450*/  IMAD R0, R16.reuse, UR10, R19 ;  /* 0x0000000a10007c24 */ /* 0x048fe4000f8e0213 */
[----:B--2---:R-:W-:-:S04]  /*0460*/  IMAD.WIDE.U32 R2, R16, UR4, R2 ;  /* 0x0000000410027c25 */ /* 0x004fc8000f8e0002 */
[----:B------:R-:W-:Y:S01]  /*0470*/  IMAD R3, R16, UR5, R3 ;  /* 0x0000000510037c24 */ /* 0x000fe2000f8e0203 */
[----:B------:R-:W1:Y:S01]  /*0480*/  LDCU.64 UR4, c[0x0][0x420] ;  /* 0x00008400ff0477ac */ /* 0x000e620008000a00 */
[----:B------:R-:W-:Y:S02]  /*0490*/  IMAD R0, R0, UR24, R167 ;  /* 0x0000001800007c24 */ /* 0x000fe4000f8e02a7 */
[----:B----4-:R-:W-:-:S03]  /*04a0*/  IMAD.WIDE.U32 R2, R19, UR8, R2 ;  /* 0x0000000813027c25 */ /* 0x010fc6000f8e0002 */
[C---:B------:R-:W-:Y:S01]  /*04b0*/  IADD3 R5, P0, PT, R0.reuse, R14, RZ ;  /* 0x0000000e00057210 */ /* 0x040fe20007f1e0ff */
[----:B------:R-:W-:Y:S02]  /*04c0*/  IMAD R3, R19, UR9, R3 ;  /* 0x0000000913037c24 */ /* 0x000fe4000f8e0203 */
[----:B------:R-:W-:Y:S01]  /*04d0*/  IMAD.SHL.U32 R12, R11, 0x40, RZ ;  /* 0x000000400b0c7824 */ /* 0x000fe200078e00ff */
[----:B------:R-:W-:Y:S01]  /*04e0*/  LEA.HI.X.SX32 R6, R0, RZ, 0x1, P0 ;  /* 0x000000ff00067211 */ /* 0x000fe200000f0eff */
[----:B------:R-:W-:-:S04]  /*04f0*/  IMAD.WIDE.U32 R2, R14, R10, R2 ;  /* 0x0000000a0e027225 */ /* 0x000fc800078e0002 */
[----:B------:R-:W-:Y:S01]  /*0500*/  IMAD R0, R14, R11, R3 ;  /* 0x0000000b0e007224 */ /* 0x000fe200078e0203 */
[----:B-----5:R-:W-:Y:S02]  /*0510*/  LEA R4, P1, R2, UR6, 0x1 ;  /* 0x0000000602047c11 */ /* 0x020fe4000f8208ff */
[----:B-1----:R-:W-:-:S04]  /*0520*/  LEA R8, P0, R5, UR4, 0x2 ;  /* 0x0000000405087c11 */ /* 0x002fc8000f8010ff */
[----:B------:R-:W-:Y:S01]  /*0530*/  LEA.HI.X R9, R5, UR5, R6, 0x2, P0 ;  /* 0x0000000505097c11 */ /* 0x000fe200080f1406 */
[----:B------:R-:W-:Y:S01]  /*0540*/  IMAD.WIDE.U32 R6, R10, 0x20, RZ ;  /* 0x000000200a067825 */ /* 0x000fe200078e00ff */
[----:B------:R-:W-:Y:S02]  /*0550*/  LEA.HI.X R5, R2, UR7, R0, 0x1, P1 ;  /* 0x0000000702057c11 */ /* 0x000fe400088f0c00 */
[----:B------:R-:W-:Y:S01]  /*0560*/  SHF.L.U32 R0, R11, 0x5, RZ ;  /* 0x000000050b007819 */ /* 0x000fe200000006ff */
[----:B------:R-:W-:Y:S01]  /*0570*/  IMAD.WIDE.U32 R2, R10, 0x40, RZ ;  /* 0x000000400a027825 */ /* 0x000fe200078e00ff */
[C---:B------:R-:W-:Y:S01]  /*0580*/  IADD3 R10, P1, PT, R4.reuse, R6, RZ ;  /* 0x00000006040a7210 */ /* 0x040fe20007f3e0ff */
[----:B------:R-:W-:Y:S02]  /*0590*/  STG.E.128 desc[UR26][R4.64], RZ ;  /* 0x000000ff04007986 */ /* 0x000fe4000c101d1a */
[----:B------:R-:W-:Y:S01]  /*05a0*/  IMAD.IADD R0, R7, 0x1, R0 ;  /* 0x0000000107007824 */ /* 0x000fe200078e0200 */
[----:B------:R-:W-:-:S03]  /*05b0*/  IADD3 R2, P0, PT, R4, R2, RZ ;  /* 0x0000000204027210 */ /* 0x000fc60007f1e0ff */
[----:B------:R-:W-:Y:S01]  /*05c0*/  IMAD.X R11, R0, 0x1, R5, P1 ;  /* 0x00000001000b7824 */ /* 0x000fe200008e0605 */
[----:B------:R-:W-:Y:S02]  /*05d0*/  IADD3.X R3, PT, PT, R5, R3, R12, P0, !PT ;  /* 0x0000000305037210 */ /* 0x000fe400007fe40c */
[----:B------:R-:W-:Y:S02]  /*05e0*/  IADD3 R6, P0, PT, R2, R6, RZ ;  /* 0x0000000602067210 */ /* 0x000fe40007f1e0ff */
[----:B------:R-:W-:Y:S02]  /*05f0*/  STG.E.128 desc[UR26][R10.64], RZ ;  /* 0x000000ff0a007986 */ /* 0x000fe4000c101d1a */
[----:B------:R-:W-:Y:S02]  /*0600*/  IADD3.X R7, PT, PT, R3, R0, RZ, P0, !PT ;  /* 0x0000000003077210 */ /* 0x000fe400007fe4ff */
[----:B------:R-:W-:Y:S01]  /*0610*/  @!P2 MOV R0, 0x7f800000 ;  /* 0x7f8000000000a802 */ /* 0x000fe20000000f00 */
[----:B------:R1:W-:Y:S04]  /*0620*/  STG.E.128 desc[UR26][R2.64], RZ ;  /* 0x000000ff02007986 */ /* 0x0003e8000c101d1a */
[----:B------:R-:W-:Y:S04]  /*0630*/  STG.E.128 desc[UR26][R6.64], RZ ;  /* 0x000000ff06007986 */ /* 0x000fe8000c101d1a */
[----:B------:R2:W-:Y:S01]  /*0640*/  @!P2 STG.E desc[UR26][R8.64+0x80], R0 ;  /* 0x000080000800a986 */ /* 0x0005e2000c10191a */
[----:B-1----:R-:W-:-:S02]  /*0650*/  @!P4 IMAD.MOV.U32 R3, RZ, RZ, 0x7f800000 ;  /* 0x7f800000ff03c424 */ /* 0x002fc400078e00ff */
[----:B------:R-:W-:-:S03]  /*0660*/  @!P3 IMAD.MOV.U32 R2, RZ, RZ, 0x7f800000 ;  /* 0x7f800000ff02b424 */ /* 0x000fc600078e00ff */
[----:B------:R1:W-:Y:S04]  /*0670*/  @!P4 STG.E desc[UR26][R8.64], R3 ;  /* 0x000000030800c986 */ /* 0x0003e8000c10191a */
[----:B------:R1:W-:Y:S01]  /*0680*/  @!P3 STG.E desc[UR26][R8.64+0x40], R2 ;  /* 0x000040020800b986 */ /* 0x0003e2000c10191a */
[----:B--2---:R-:W-:-:S05]  /*0690*/  VIADD R0, R14, 0x30 ;  /* 0x000000300e007836 */ /* 0x004fca0000000000 */
[----:B------:R-:W-:-:S04]  /*06a0*/  ISETP.GE.AND P0, PT, R0, R13, PT ;  /* 0x0000000d0000720c */ /* 0x000fc80003f06270 */
[----:B------:R-:W-:-:S13]  /*06b0*/  ISETP.NE.OR P0, PT, R240, RZ, P0 ;  /* 0x000000fff000720c */ /* 0x000fda0000705670 */
[----:B------:R-:W-:Y:S05]  /*06c0*/  @P0 EXIT ;  /* 0x000000000000094d */ /* 0x000fea0003800000 */
[----:B------:R-:W-:-:S05]  /*06d0*/  MOV R0, 0x7f800000 ;  /* 0x7f80000000007802 */ /* 0x000fca0000000f00 */
[----:B------:R-:W-:Y:S01]  /*06e0*/  STG.E desc[UR26][R8.64+0xc0], R0 ;  /* 0x0000c00008007986 */ /* 0x000fe2000c10191a */
[----:B------:R-:W-:Y:S05]  /*06f0*/  EXIT ;  /* 0x000000000000794d */ /* 0x000fea0003800000 */
.L_x_1931:
        /* <DEDUP_REMOVED lines=8> */
.L_x_1932:
[----:B------:R-:W2:Y:S02]  /*0780*/  LDCU.64 UR18, c[0x0][0x4e0] ;  /* 0x00009c00ff1277ac */ /* 0x000ea40008000a00 */
[----:B--2---:R-:W-:-:S04]  /*0790*/  UISETP.NE.U32.AND UP0, UPT, UR18, URZ, UPT ;  /* 0x000000ff1200728c */ /* 0x004fc8000bf05070 */
[----:B------:R-:W-:-:S09]  /*07a0*/  UISETP.NE.AND.EX UP0, UPT, UR19, URZ, UPT, UP0 ;  /* 0x000000ff1300728c */ /* 0x000fd2000bf05300 */
[----:B------:R-:W-:Y:S05]  /*07b0*/  BRA.U !UP0, `(.L_x_1933) ;  /* 0x0000000508947547 */ /* 0x000fea000b800000 */
[----:B------:R-:W2:Y:S01]  /*07c0*/  LDC R10, c[0x0][0x4f0] ;  /* 0x00013c00ff0a7b82 */ /* 0x000ea20000000800 */
[----:B------:R-:W-:Y:S01]  /*07d0*/  LEA R6, R252, 0xffffff00, 0x8 ;  /* 0xffffff00fc067811 */ /* 0x000fe200078e40ff */
[----:B------:R-:W3:Y:S03]  /*07e0*/  LDCU.64 UR4, c[0x0][0x4e8] ;  /* 0x00009d00ff0477ac */ /* 0x000ee60008000a00 */
[----:B------:R-:W-:Y:S01]  /*07f0*/  IABS R4, R6 ;  /* 0x0000000600047213 */ /* 0x000fe20000000000 */
[----:B------:R-:W4:Y:S02]  /*0800*/  LDCU.64 UR16, c[0x0][0x3a0] ;  /* 0x00007400ff1077ac */ /* 0x000f240008000a00 */
[----:B------:R-:W4:Y:S01]  /*0810*/  LDC R8, c[0x0][0x3e8] ;  /* 0x0000fa00ff087b82 */ /* 0x000f220000000800 */
[----:B-----5:R-:W-:Y:S01]  /*0820*/  IABS R9, R19 ;  /* 0x0000001300097213 */ /* 0x020fe20000000000 */
[----:B------:R-:W4:Y:S01]  /*0830*/  LDCU.64 UR14, c[0x0][0x3b8] ;  /* 0x00007700ff0e77ac */ /* 0x000f220008000a00 */
[----:B------:R-:W4:Y:S01]  /*0840*/  LDCU.64 UR12, c[0x0][0x3c0] ;  /* 0x00007800ff0c77ac */ /* 0x000f220008000a00 */
[----:B--2---:R-:W-:-:S04]  /*0850*/  IABS R5, R10 ;  /* 0x0000000a00057213 */ /* 0x004fc80000000000 */
[----:B-1----:R-:W1:Y:S08]  /*0860*/  I2F.RP R2, R5 ;  /* 0x0000000500027306 */ /* 0x002e700000209400 */
[----:B-1----:R-:W1:Y:S02]  /*0870*/  MUFU.RCP R2, R2 ;  /* 0x0000000200027308 */ /* 0x002e640000001000 */
[----:B-1----:R-:W-:-:S06]  /*0880*/  IADD3 R2, PT, PT, R2, 0xffffffe, RZ ;  /* 0x0ffffffe02027810 */ /* 0x002fcc0007ffe0ff */
[----:B------:R-:W1:Y:S02]  /*0890*/  F2I.FTZ.U32.TRUNC.NTZ R3, R2 ;  /* 0x0000000200037305 */ /* 0x000e64000021f000 */
        /* <DEDUP_REMOVED lines=15> */
[----:B---3--:R-:W-:-:S06]  /*0990*/  IMAD.WIDE.U32 R2, R16, UR4, RZ ;  /* 0x0000000410027c25 */ /* 0x008fcc000f8e00ff */
[----:B------:R-:W-:Y:S01]  /*09a0*/  @P0 VIADD R0, R0, 0x1 ;  /* 0x0000000100000836 */ /* 0x000fe20000000000 */
[----:B------:R-:W-:-:S04]  /*09b0*/  LEA R243, P0, R2, UR18, 0x2 ;  /* 0x0000001202f37c11 */ /* 0x000fc8000f8010ff */
[----:B------:R-:W-:Y:S01]  /*09c0*/  MOV R5, R0 ;  /* 0x0000000000057202 */ /* 0x000fe20000000f00 */
[----:B------:R-:W-:Y:S01]  /*09d0*/  IMAD R0, R16, UR5, R3 ;  /* 0x0000000510007c24 */ /* 0x000fe2000f8e0203 */
[----:B----4-:R-:W-:Y:S01]  /*09e0*/  IABS R7, R8 ;  /* 0x0000000800077213 */ /* 0x010fe20000000000 */
[----:B------:R-:W1:Y:S02]  /*09f0*/  LDCU.64 UR4, c[0x0][0x3a8] ;  /* 0x00007500ff0477ac */ /* 0x000e640008000a00 */
[----:B------:R-:W-:Y:S01]  /*0a00*/  @!P1 IMAD.MOV R5, RZ, RZ, -R5 ;  /* 0x000000ffff059224 */ /* 0x000fe200078e0a05 */
[----:B------:R-:W-:Y:S02]  /*0a10*/  LEA.HI.X R242, R2, UR19, R0, 0x2, P0 ;  /* 0x0000001302f27c11 */ /* 0x000fe400080f1400 */
[----:B------:R-:W-:Y:S02]  /*0a20*/  @!P2 LOP3.LUT R5, RZ, R10, RZ, 0x33, !PT ;  /* 0x0000000aff05a212 */ /* 0x000fe400078e33ff */
[----:B------:R-:W-:-:S02]  /*0a30*/  MOV R2, R243 ;  /* 0x000000f300027202 */ /* 0x000fc40000000f00 */
[----:B------:R-:W-:-:S03]  /*0a40*/  MOV R3, R242 ;  /* 0x000000f200037202 */ /* 0x000fc60000000f00 */
[----:B------:R-:W-:-:S05]  /*0a50*/  IMAD.WIDE R2, R5, 0x4, R2 ;  /* 0x0000000405027825 */ /* 0x000fca00078e0202 */
[----:B------:R2:W3:Y:S02]  /*0a60*/  LDG.E R4, desc[UR26][R2.64] ;  /* 0x0000001a02047981 */ /* 0x0004e4000c1e1900 */
[----:B--2---:R-:W2:Y:S08]  /*0a70*/  I2F.RP R2, R7 ;  /* 0x0000000700027306 */ /* 0x004eb00000209400 */
[----:B--2---:R-:W2:Y:S02]  /*0a80*/  MUFU.RCP R2, R2 ;  /* 0x0000000200027308 */ /* 0x004ea40000001000 */
[----:B--2---:R-:W-:-:S06]  /*0a90*/  VIADD R2, R2, 0xffffffe ;  /* 0x0ffffffe02027836 */ /* 0x004fcc0000000000 */
[----:B------:R-:W2:Y:S02]  /*0aa0*/  F2I.FTZ.U32.TRUNC.NTZ R3, R2 ;  /* 0x0000000200037305 */ /* 0x000ea4000021f000 */
[----:B--2---:R-:W-:Y:S02]  /*0ab0*/  IADD3 R0, PT, PT, RZ, -R3, RZ ;  /* 0x80000003ff007210 */ /* 0x004fe40007ffe0ff */
[----:B------:R-:W-:-:S03]  /*0ac0*/  MOV R2, RZ ;  /* 0x000000ff00027202 */ /* 0x000fc60000000f00 */
[----:B------:R-:W-:-:S04]  /*0ad0*/  IMAD R0, R0, R7, RZ ;  /* 0x0000000700007224 */ /* 0x000fc800078e02ff */
[----:B------:R-:W-:-:S04]  /*0ae0*/  IMAD.HI.U32 R0, R3, R0, R2 ;  /* 0x0000000003007227 */ /* 0x000fc800078e0002 */
[----:B------:R-:W-:-:S04]  /*0af0*/  IMAD.MOV.U32 R3, RZ, RZ, R9 ;  /* 0x000000ffff037224 */ /* 0x000fc800078e0009 */
        /* <DEDUP_REMOVED lines=8> */
[----:B------:R-:W-:Y:S01]  /*0b80*/  ISETP.GE.U32.AND P2, PT, R2, R7, PT ;  /* 0x000000070200720c */ /* 0x000fe20003f46070 */
[----:B------:R-:W-:Y:S01]  /*0b90*/  IMAD.MOV R2, RZ, RZ, -R5 ;  /* 0x000000ffff027224 */ /* 0x000fe200078e0a05 */
[----:B------:R-:W-:-:S03]  /*0ba0*/  ISETP.NE.AND P1, PT, R8, RZ, PT ;  /* 0x000000ff0800720c */ /* 0x000fc60003f25270 */
[----:B------:R-:W-:-:S08]  /*0bb0*/  IMAD R6, R10, R2, R6 ;  /* 0x000000020a067224 */ /* 0x000fd000078e0206 */
[----:B------:R-:W-:-:S05]  /*0bc0*/  @P2 IADD3 R0, PT, PT, R0, 0x1, RZ ;  /* 0x0000000100002810 */ /* 0x000fca0007ffe0ff */
[----:B------:R-:W-:Y:S01]  /*0bd0*/  @!P0 IMAD.MOV R0, RZ, RZ, -R0 ;  /* 0x000000ffff008224 */ /* 0x000fe200078e0a00 */
[----:B------:R-:W-:Y:S02]  /*0be0*/  @!P1 LOP3.LUT R0, RZ, R8, RZ, 0x33, !PT ;  /* 0x00000008ff009212 */ /* 0x000fe400078e33ff */
[----:B---3--:R-:W-:Y:S01]  /*0bf0*/  SHF.R.S32.HI R3, RZ, 0x1f, R4 ;  /* 0x0000001fff037819 */ /* 0x008fe20000011404 */
[----:B-1----:R-:W-:-:S04]  /*0c00*/  IMAD.WIDE.U32 R10, R4, UR4, RZ ;  /* 0x00000004040a7c25 */ /* 0x002fc8000f8e00ff */
[C---:B------:R-:W-:Y:S02]  /*0c10*/  IMAD R7, R3.reuse, UR4, RZ ;  /* 0x0000000403077c24 */ /* 0x040fe4000f8e02ff */
[----:B------:R-:W-:Y:S02]  /*0c20*/  IMAD R5, R3, UR16, RZ ;  /* 0x0000001003057c24 */ /* 0x000fe4000f8e02ff */
[C---:B------:R-:W-:Y:S01]  /*0c30*/  IMAD R7, R4.reuse, UR5, R7 ;  /* 0x0000000504077c24 */ /* 0x040fe2000f8e0207 */
[----:B------:R-:W1:Y:S01]  /*0c40*/  LDCU.128 UR4, c[0x0][0x3d0] ;  /* 0x00007a00ff0477ac */ /* 0x000e620008000c00 */
[----:B------:R-:W-:-:S04]  /*0c50*/  IMAD.WIDE.U32 R2, R4, UR16, RZ ;  /* 0x0000001004027c25 */ /* 0x000fc8000f8e00ff */
[----:B------:R-:W-:Y:S01]  /*0c60*/  IMAD R5, R4, UR17, R5 ;  /* 0x0000001104057c24 */ /* 0x000fe2000f8e0205 */
[----:B------:R-:W-:-:S04]  /*0c70*/  SHF.R.S32.HI R4, RZ, 0x1f, R6 ;  /* 0x0000001fff047819 */ /* 0x000fc80000011406 */
[----:B------:R-:W-:Y:S01]  /*0c80*/  IADD3 R3, PT, PT, R3, R5, RZ ;  /* 0x0000000503037210 */ /* 0x000fe20007ffe0ff */
[C---:B------:R-:W-:Y:S01]  /*0c90*/  IMAD R8, R4.reuse, UR14, RZ ;  /* 0x0000000e04087c24 */ /* 0x040fe2000f8e02ff */
[----:B------:R-:W-:Y:S01]  /*0ca0*/  IADD3 R5, PT, PT, R11, R7, RZ ;  /* 0x000000070b057210 */ /* 0x000fe20007ffe0ff */
[----:B------:R-:W-:Y:S02]  /*0cb0*/  IMAD R7, R4, UR12, RZ ;  /* 0x0000000c04077c24 */ /* 0x000fe4000f8e02ff */
[----:B------:R-:W-:Y:S02]  /*0cc0*/  IMAD.MOV.U32 R4, RZ, RZ, R10 ;  /* 0x000000ffff047224 */ /* 0x000fe400078e000a */
[C---:B------:R-:W-:Y:S01]  /*0cd0*/  IMAD R10, R6.reuse, UR15, R8 ;  /* 0x0000000f060a7c24 */ /* 0x040fe2000f8e0208 */
[----:B------:R-:W-:Y:S01]  /*0ce0*/  SHF.R.S32.HI R8, RZ, 0x1f, R0 ;  /* 0x0000001fff087819 */ /* 0x000fe20000011400 */
[----:B------:R-:W-:-:S04]  /*0cf0*/  IMAD.WIDE.U32 R2, R6, UR14, R2 ;  /* 0x0000000e06027c25 */ /* 0x000fc8000f8e0002 */
[C---:B------:R-:W-:Y:S02]  /*0d00*/  IMAD R9, R6.reuse, UR13, R7 ;  /* 0x0000000d06097c24 */ /* 0x040fe4000f8e0207 */
[----:B------:R-:W-:Y:S01]  /*0d10*/  IMAD.WIDE.U32 R6, R6, UR12, R4 ;  /* 0x0000000c06067c25 */ /* 0x000fe2000f8e0004 */
        /* <DEDUP_REMOVED lines=15> */
.L_x_1933:
[----:B------:R-:W2:Y:S01]  /*0e10*/  LDC R15, c[0x0][0x3e8] ;  /* 0x0000fa00ff0f7b82 */ /* 0x000ea20000000800 */
[----:B------:R-:W-:Y:S01]  /*0e20*/  IABS R4, R19 ;  /* 0x0000001300047213 */ /* 0x000fe20000000000 */
[----:B------:R-:W3:Y:S01]  /*0e30*/  LDCU.64 UR14, c[0x0][0x3b8] ;  /* 0x00007700ff0e77ac */ /* 0x000ee20008000a00 */
[----:B------:R-:W-:Y:S01]  /*0e40*/  CS2R R242, SRZ ;  /* 0x0000000000f27805 */ /* 0x000fe2000001ff00 */
[----:B------:R-:W4:Y:S04]  /*0e50*/  LDCU.64 UR12, c[0x0][0x3c0] ;  /* 0x00007800ff0c77ac */ /* 0x000f280008000a00 */
[----:B------:R-:W3:Y:S01]  /*0e60*/  LDC.64 R12, c[0x0][0x3a8] ;  /* 0x0000ea00ff0c7b82 */ /* 0x000ee20000000a00 */
[----:B------:R-:W3:Y:S01]  /*0e70*/  LDCU.64 UR16, c[0x0][0x3a0] ;  /* 0x00007400ff1077ac */ /* 0x000ee20008000a00 */
[----:B--2---:R-:W-:Y:S01]  /*0e80*/  IABS R14, R15 ;  /* 0x0000000f000e7213 */ /* 0x004fe20000000000 */
[----:B----4-:R-:W-:-:S03]  /*0e90*/  IMAD.WIDE.U32 R6, R10, UR12, RZ ;  /* 0x0000000c0a067c25 */ /* 0x010fc6000f8e00ff */
[----:B-1----:R-:W1:Y:S08]  /*0ea0*/  I2F.RP R2, R14 ;  /* 0x0000000e00027306 */ /* 0x002e700000209400 */
[----:B-1----:R-:W1:Y:S02]  /*0eb0*/  MUFU.RCP R2, R2 ;  /* 0x0000000200027308 */ /* 0x002e640000001000 */
[----:B-1----:R-:W-:-:S06]  /*0ec0*/  IADD3 R2, PT, PT, R2, 0xffffffe, RZ ;  /* 0x0ffffffe02027810 */ /* 0x002fcc0007ffe0ff */
[----:B------:R-:W1:Y:S02]  /*0ed0*/  F2I.FTZ.U32.TRUNC.NTZ R3, R2 ;  /* 0x0000000200037305 */ /* 0x000e64000021f000 */
[----:B-1----:R-:W-:Y:S02]  /*0ee0*/  IADD3 R0, PT, PT, RZ, -R3, RZ ;  /* 0x80000003ff007210 */ /* 0x002fe40007ffe0ff */
[----:B------:R-:W-:-:S03]  /*0ef0*/  MOV R2, RZ ;  /* 0x000000ff00027202 */ /* 0x000fc60000000f00 */
[----:B------:R-:W-:-:S04]  /*0f00*/  IMAD R0, R0, R14, RZ ;  /* 0x0000000e00007224 */ /* 0x000fc800078e02ff */
[----:B------:R-:W-:-:S06]  /*0f10*/  IMAD.HI.U32 R2, R3, R0, R2 ;  /* 0x0000000003027227 */ /* 0x000fcc00078e0002 */
[----:B------:R-:W-:-:S04]  /*0f20*/  IMAD.HI.U32 R8, R2, R4, RZ ;  /* 0x0000000402087227 */ /* 0x000fc800078e00ff */
[----:B---3--:R-:W-:Y:S01]  /*0f30*/  IMAD.WIDE.U32 R2, R10, UR14, RZ ;  /* 0x0000000e0a027c25 */ /* 0x008fe2000f8e00ff */
[----:B------:R-:W-:-:S05]  /*0f40*/  IADD3 R0, PT, PT, -R8, RZ, RZ ;  /* 0x000000ff08007210 */ /* 0x000fca0007ffe1ff */
[----:B------:R-:W-:Y:S01]  /*0f50*/  IMAD R4, R14, R0, R4 ;  /* 0x000000000e047224 */ /* 0x000fe200078e0204 */
[----:B------:R-:W-:-:S04]  /*0f60*/  SHF.R.S32.HI R0, RZ, 0x1f, R10 ;  /* 0x0000001fff007819 */ /* 0x000fc8000001140a */
[----:B------:R-:W-:Y:S01]  /*0f70*/  ISETP.GT.U32.AND P0, PT, R14, R4, PT ;  /* 0x000000040e00720c */ /* 0x000fe20003f04070 */
[C---:B------:R-:W-:Y:S02]  /*0f80*/  IMAD R5, R0.reuse, UR14, RZ ;  /* 0x0000000e00057c24 */ /* 0x040fe4000f8e02ff */
[----:B------:R-:W-:Y:S02]  /*0f90*/  IMAD R0, R0, UR12, RZ ;  /* 0x0000000c00007c24 */ /* 0x000fe4000f8e02ff */
[C---:B------:R-:W-:Y:S02]  /*0fa0*/  IMAD R5, R10.reuse, UR15, R5 ;  /* 0x0000000f0a057c24 */ /* 0x040fe4000f8e0205 */
[----:B------:R-:W-:Y:S01]  /*0fb0*/  IMAD R11, R10, UR13, R0 ;  /* 0x0000000d0a0b7c24 */ /* 0x000fe2000f8e0200 */
[----:B-----5:R-:W-:Y:S02]  /*0fc0*/  SHF.R.S32.HI R0, RZ, 0x1f, R9 ;  /* 0x0000001fff007819 */ /* 0x020fe40000011409 */
[----:B------:R-:W-:-:S02]  /*0fd0*/  IADD3 R5, PT, PT, R3, R5, RZ ;  /* 0x0000000503057210 */ /* 0x000fc40007ffe0ff */
[----:B------:R-:W-:Y:S01]  /*0fe0*/  LOP3.LUT R10, R19, R15, RZ, 0x3c, !PT ;  /* 0x0000000f130a7212 */ /* 0x000fe200078e3cff */
[----:B------:R-:W-:Y:S01]  /*0ff0*/  @!P0 IMAD.IADD R4, R4, 0x1, -R14 ;  /* 0x0000000104048824 */ /* 0x000fe200078e0a0e */
[----:B------:R-:W-:Y:S01]  /*1000*/  IADD3 R3, PT, PT, R7, R11, RZ ;  /* 0x0000000b07037210 */ /* 0x000fe20007ffe0ff */
[----:B------:R-:W-:Y:S01]  /*1010*/  IMAD R7, R0, R12, RZ ;  /* 0x0000000c00077224 */ /* 0x000fe200078e02ff */
[----:B------:R-:W-:Y:S01]  /*1020*/  ISETP.GE.AND P1, PT, R10, RZ, PT ;  /* 0x000000ff0a00720c */ /* 0x000fe20003f26270 */
[----:B------:R-:W-:Y:S01]  /*1030*/  IMAD R0, R0, UR16, RZ ;  /* 0x0000001000007c24 */ /* 0x000fe2000f8e02ff */
[----:B------:R-:W-:Y:S01]  /*1040*/  ISETP.GE.U32.AND P2, PT, R4, R14, PT ;  /* 0x0000000e0400720c */ /* 0x000fe20003f46070 */
[C---:B------:R-:W-:Y:S01]  /*1050*/  IMAD R7, R9.reuse, R13, R7 ;  /* 0x0000000d09077224 */ /* 0x040fe200078e0207 */
[----:B------:R-:W-:Y:S01]  /*1060*/  MOV R4, R2 ;  /* 0x0000000200047202 */ /* 0x000fe20000000f00 */
[----:B------:R-:W-:Y:S01]  /*1070*/  IMAD.MOV.U32 R2, RZ, RZ, R6 ;  /* 0x000000ffff027224 */ /* 0x000fe200078e0006 */
[----:B------:R-:W1:Y:S01]  /*1080*/  LDC.64 R10, c[0x0][0x3d0] ;  /* 0x0000f400ff0a7b82 */ /* 0x000e620000000a00 */
[----:B------:R-:W-:Y:S01]  /*1090*/  @!P0 IADD3 R8, PT, PT, R8, 0x1, RZ ;  /* 0x0000000108088810 */ /* 0x000fe20007ffe0ff */
[----:B------:R-:W-:Y:S01]  /*10a0*/  IMAD R6, R9, UR17, R0 ;  /* 0x0000001109067c24 */ /* 0x000fe2000f8e0200 */
[----:B------:R-:W-:Y:S01]  /*10b0*/  ISETP.NE.AND P0, PT, R15, RZ, PT ;  /* 0x000000ff0f00720c */ /* 0x000fe20003f05270 */
[----:B------:R-:W-:-:S04]  /*10c0*/  IMAD.WIDE.U32 R2, R9, R12, R2 ;  /* 0x0000000c09027225 */ /* 0x000fc800078e0002 */
[----:B------:R-:W2:Y:S01]  /*10d0*/  LDC.64 R12, c[0x0][0x3d8] ;  /* 0x0000f600ff0c7b82 */ /* 0x000ea20000000a00 */
[----:B------:R-:W-:Y:S01]  /*10e0*/  IMAD.WIDE.U32 R4, R9, UR16, R4 ;  /* 0x0000001009047c25 */ /* 0x000fe2000f8e0004 */
[----:B------:R-:W-:Y:S02]  /*10f0*/  @P2 IADD3 R8, PT, PT, R8, 0x1, RZ ;  /* 0x0000000108082810 */ /* 0x000fe40007ffe0ff */
[----:B------:R-:W-:Y:S01]  /*1100*/  IADD3 R3, PT, PT, R3, R7, RZ ;  /* 0x0000000703037210 */ /* 0x000fe20007ffe0ff */
[----:B------:R-:W-:Y:S01]  /*1110*/  IMAD.IADD R5, R5, 0x1, R6 ;  /* 0x0000000105057824 */ /* 0x000fe200078e0206 */
[----:B------:R-:W-:Y:S02]  /*1120*/  LEA R7, R252, 0xffffff00, 0x8 ;  /* 0xffffff00fc077811 */ /* 0x000fe400078e40ff */
[----:B------:R-:W-:-:S03]  /*1130*/  MOV R0, R8 ;  /* 0x0000000800007202 */ /* 0x000fc60000000f00 */
[C---:B------:R-:W-:Y:S01]  /*1140*/  IMAD R6, R7.reuse, UR15, RZ ;  /* 0x0000000f07067c24 */ /* 0x040fe2000f8e02ff */
[----:B------:R-:W-:Y:S01]  /*1150*/  @!P1 IADD3 R0, PT, PT, -R0, RZ, RZ ;  /* 0x000000ff00009210 */ /* 0x000fe20007ffe1ff */
[----:B------:R-:W-:Y:S01]  /*1160*/  IMAD.WIDE.U32 R4, R7, UR14, R4 ;  /* 0x0000000e07047c25 */ /* 0x000fe2000f8e0004 */
[----:B------:R-:W-:-:S03]  /*1170*/  @!P0 LOP3.LUT R0, RZ, R15, RZ, 0x33, !PT ;  /* 0x0000000fff008212 */ /* 0x000fc600078e33ff */
[----:B------:R-:W-:Y:S01]  /*1180*/  IMAD.WIDE.U32 R2, R7, UR12, R2 ;  /* 0x0000000c07027c25 */ /* 0x000fe2000f8e0002 */
[----:B------:R-:W-:Y:S02]  /*1190*/  IADD3 R5, PT, PT, R5, R6, RZ ;  /* 0x0000000605057210 */ /* 0x000fe40007ffe0ff */
[----:B------:R-:W-:Y:S01]  /*11a0*/  SHF.R.S32.HI R6, RZ, 0x1f, R0 ;  /* 0x0000001fff067819 */ /* 0x000fe20000011400 */
[----:B------:R-:W-:Y:S02]  /*11b0*/  IMAD R7, R7, UR13, RZ ;  /* 0x0000000d07077c24 */ /* 0x000fe4000f8e02ff */
[----:B-1----:R-:W-:-:S04]  /*11c0*/  IMAD.WIDE.U32 R4, R0, R10, R4 ;  /* 0x0000000a00047225 */ /* 0x002fc800078e0004 */
[----:B------:R-:W-:Y:S02]  /*11d0*/  IMAD.IADD R3, R3, 0x1, R7 ;  /* 0x0000000103037824 */ /* 0x000fe400078e0207 */
[C---:B------:R-:W-:Y:S02]  /*11e0*/  IMAD R8, R6.reuse, R10, RZ ;  /* 0x0000000a06087224 */ /* 0x040fe400078e02ff */
[-C--:B--2---:R-:W-:Y:S02]  /*11f0*/  IMAD R7, R6, R12.reuse, RZ ;  /* 0x0000000c06077224 */ /* 0x084fe400078e02ff */
[C---:B------:R-:W-:Y:S02]  /*1200*/  IMAD R6, R0.reuse, R11, R8 ;  /* 0x0000000b00067224 */ /* 0x040fe400078e0208 */
[----:B------:R-:W-:-:S03]  /*1210*/  IMAD.WIDE.U32 R2, R0, R12, R2 ;  /* 0x0000000c00027225 */ /* 0x000fc600078e0002 */
[----:B------:R-:W-:Y:S01]  /*1220*/  IADD3 R9, PT, PT, R5, R6, RZ ;  /* 0x0000000605097210 */ /* 0x000fe20007ffe0ff */
[----:B------:R-:W-:Y:S01]  /*1230*/  IMAD R0, R0, R13, R7 ;  /* 0x0000000d00007224 */ /* 0x000fe200078e0207 */
[----:B------:R-:W-:Y:S02]  /*1240*/  MOV R7, R4 ;  /* 0x0000000400077202 */ /* 0x000fe40000000f00 */
[----:B------:R-:W-:Y:S02]  /*1250*/  MOV R10, R2 ;  /* 0x00000002000a7202 */ /* 0x000fe40000000f00 */
[----:B------:R-:W-:-:S07]  /*1260*/  IADD3 R8, PT, PT, R3, R0, RZ ;  /* 0x0000000003087210 */ /* 0x000fce0007ffe0ff */
.L_x_1934:
[----:B------:R-:W1:Y:S01]  /*1270*/  LDCU.128 UR4, c[0x0][0x390] ;  /* 0x00007200ff0477ac */ /* 0x000e620008000c00 */
[C---:B------:R-:W-:Y:S01]  /*1280*/  IMAD.SHL.U32 R241, R240.reuse, 0x8, RZ ;  /* 0x00000008f0f17824 */ /* 0x040fe200078e00ff */
[--C-:B------:R-:W-:Y:S01]  /*1290*/  SHF.R.U32.HI R2, RZ, 0x3, R240.reuse ;  /* 0x00000003ff027819 */ /* 0x100fe200000116f0 */
[----:B------:R-:W-:Y:S01]  /*12a0*/  IMAD.MOV.U32 R5, RZ, RZ, RZ ;  /* 0x000000ffff057224 */ /* 0x000fe200078e00ff */
[----:B------:R-:W2:Y:S01]  /*12b0*/  LDCU.64 UR20, c[0x0][0x3b0] ;  /* 0x00007600ff1477ac */ /* 0x000ea20008000a00 */
[----:B------:R-:W-:Y:S01]  /*12c0*/  IMAD.MOV.U32 R3, RZ, RZ, RZ ;  /* 0x000000ffff037224 */ /* 0x000fe200078e00ff */
[C---:B------:R-:W-:Y:S01]  /*12d0*/  LOP3.LUT R237, R241.reuse, 0x38, RZ, 0xc0, !PT ;  /* 0x00000038f1ed7812 */ /* 0x040fe200078ec0ff */
[C---:B------:R-:W-:Y:S01]  /*12e0*/  IMAD.SHL.U32 R206, R240.reuse, 0x40, RZ ;  /* 0x00000040f0ce7824 */ /* 0x040fe200078e00ff */
[----:B------:R-:W3:Y:S01]  /*12f0*/  LDCU.64 UR22, c[0x0][0x3c8] ;  /* 0x00007900ff1677ac */ /* 0x000ee20008000a00 */
[----:B------:R-:W-:Y:S01]  /*1300*/  LOP3.LUT R0, R241, 0x1f8, RZ, 0xc0, !PT ;  /* 0x000001f8f1007812 */ /* 0x000fe200078ec0ff */
[----:B------:R-:W-:Y:S01]  /*1310*/  IMAD.SHL.U32 R239, R240, 0x20, RZ ;  /* 0x00000020f0ef7824 */ /* 0x000fe200078e00ff */
[C---:B------:R-:W-:Y:S01]  /*1320*/  IADD3 R6, P1, PT, R237.reuse, R7, RZ ;  /* 0x00000007ed067210 */ /* 0x040fe20007f3e0ff */
[----:B------:R-:W4:Y:S01]  /*1330*/  LDCU.128 UR8, c[0x0][0x380] ;  /* 0x00007000ff0877ac */ /* 0x000f220008000c00 */
[----:B------:R-:W-:Y:S01]  /*1340*/  IMAD.MOV.U32 R4, RZ, RZ, R237 ;  /* 0x000000ffff047224 */ /* 0x000fe200078e00ed */
[----:B------:R-:W-:Y:S01]  /*1350*/  IADD3 R10, P0, PT, R237, R10, RZ ;  /* 0x0000000aed0a7210 */ /* 0x000fe20007f1e0ff */
[----:B------:R-:W-:Y:S01]  /*1360*/  IMAD.MOV.U32 R137, RZ, RZ, 0x20 ;  /* 0x00000020ff897424 */ /* 0x000fe200078e00ff */
[--C-:B------:R-:W-:Y:S01]  /*1370*/  LOP3.LUT R0, R0, 0x38, R240.reuse, 0x78, !PT ;  /* 0x0000003800007812 */ /* 0x100fe200078e78f0 */
[----:B------:R-:W-:Y:S01]  /*1380*/  IMAD.X R7, RZ, RZ, R9, P1 ;  /* 0x000000ffff077224 */ /* 0x000fe200008e0609 */
[----:B------:R-:W-:Y:S01]  /*1390*/  SHF.R.U32.HI R238, RZ, 0x1, R240 ;  /* 0x00000001ffee7819 */ /* 0x000fe200000116f0 */
[----:B-1----:R-:W-:Y:S01]  /*13a0*/  IMAD.WIDE.U32 R4, R16, UR6, R4 ;  /* 0x0000000610047c25 */ /* 0x002fe2000f8e0004 */
[----:B------:R-:W-:Y:S01]  /*13b0*/  LOP3.LUT R241, R0, 0x1e00, R241, 0xf8, !PT ;  /* 0x00001e0000f17812 */ /* 0x000fe200078ef8f1 */
[----:B--2---:R-:W-:-:S02]  /*13c0*/  USHF.L.U32 UR28, UR20, 0x5, URZ ;  /* 0x00000005141c7899 */ /* 0x004fc400080006ff */
[----:B------:R-:W-:Y:S01]  /*13d0*/  IMAD.X R11, RZ, RZ, R8, P0 ;  /* 0x000000ffff0b7224 */ /* 0x000fe200000e0608 */
[----:B------:R-:W-:Y:S01]  /*13e0*/  USHF.L.U64.HI UR25, UR20, 0x5, UR21 ;  /* 0x0000000514197899 */ /* 0x000fe20008010215 */
[----:B------:R-:W-:Y:S01]  /*13f0*/  IMAD R5, R16, UR7, R5 ;  /* 0x0000000710057c24 */ /* 0x000fe2000f8e0205 */
[----:B------:R-:W-:Y:S01]  /*1400*/  USHF.L.U32 UR7, UR20, 0x4, URZ ;  /* 0x0000000414077899 */ /* 0x000fe200080006ff */
[----:B------:R-:W-:Y:S01]  /*1410*/  IMAD.WIDE.U32 R16, R17, 0x40, R2 ;  /* 0x0000004011107825 */ /* 0x000fe200078e0002 */
[----:B------:R-:W-:Y:S01]  /*1420*/  USHF.L.U64.HI UR6, UR20, 0x4, UR21 ;  /* 0x0000000414067899 */ /* 0x000fe20008010215 */
[----:B------:R-:W-:Y:S02]  /*1430*/  LOP3.LUT R239, R239, 0x7c00, RZ, 0xc0, !PT ;  /* 0x00007c00efef7812 */ /* 0x000fe400078ec0ff */
[----:B------:R-:W-:Y:S01]  /*1440*/  IMAD.WIDE.U32 R8, R2, UR14, R6 ;  /* 0x0000000e02087c25 */ /* 0x000fe2000f8e0006 */
[----:B------:R-:W-:Y:S02]  /*1450*/  LEA R251, R252, 0xffffff00, 0x8 ;  /* 0xffffff00fcfb7811 */ /* 0x000fe400078e40ff */
[----:B------:R-:W-:Y:S01]  /*1460*/  LOP3.LUT R243, R243, R242, RZ, 0x3c, !PT ;  /* 0x000000f2f3f37212 */ /* 0x000fe200078e3cff */
[----:B------:R-:W-:Y:S01]  /*1470*/  IMAD.WIDE.U32 R6, R2, UR12, R10 ;  /* 0x0000000c02067c25 */ /* 0x000fe2000f8e000a */
[----:B----4-:R-:W-:-:S02]  /*1480*/  LEA R20, P1, R8, UR10, 0x1 ;  /* 0x0000000a08147c11 */ /* 0x010fc4000f8208ff */
[----:B------:R-:W-:Y:S01]  /*1490*/  LOP3.LUT R242, R243, R242, RZ, 0x3c, !PT ;  /* 0x000000f2f3f27212 */ /* 0x000fe200078e3cff */
[----:B------:R-:W-:Y:S01]  /*14a0*/  IMAD.U32 R12, RZ, RZ, UR28 ;  /* 0x0000001cff0c7e24 */ /* 0x000fe2000f8e00ff */
[----:B------:R-:W-:Y:S01]  /*14b0*/  LEA R22, P0, R6, UR4, 0x1 ;  /* 0x0000000406167c11 */ /* 0x000fe2000f8008ff */
[----:B------:R-:W-:Y:S01]  /*14c0*/  IMAD.U32 R13, RZ, RZ, UR25 ;  /* 0x00000019ff0d7e24 */ /* 0x000fe2000f8e00ff */
[----:B------:R-:W1:Y:S01]  /*14d0*/  S2UR UR25, SR_CgaCtaId ;  /* 0x00000000001979c3 */ /* 0x000e620000008800 */
[----:B------:R-:W-:Y:S01]  /*14e0*/  IMAD R18, R17, UR20, RZ ;  /* 0x0000001411127c24 */ /* 0x000fe2000f8e02ff */
[----:B------:R-:W-:Y:S01]  /*14f0*/  USHF.L.U64.HI UR4, UR14, 0x5, UR15 ;  /* 0x000000050e047899 */ /* 0x000fe2000801020f */
[C---:B------:R-:W-:Y:S01]  /*1500*/  IMAD R9, R2.reuse, UR15, R9 ;  /* 0x0000000f02097c24 */ /* 0x040fe2000f8e0209 */
[----:B------:R-:W-:Y:S01]  /*1510*/  STL [R1+0x4], R20 ;  /* 0x0000041401007387 */ /* 0x000fe20000100800 */
[----:B------:R-:W-:Y:S01]  /*1520*/  IMAD R0, R2, UR13, R7 ;  /* 0x0000000d02007c24 */ /* 0x000fe2000f8e0207 */
[----:B------:R-:W-:Y:S01]  /*1530*/  LOP3.LUT R243, R243, R242, RZ, 0x3c, !PT ;  /* 0x000000f2f3f37212 */ /* 0x000fe200078e3cff */
[----:B------:R-:W-:Y:S01]  /*1540*/  IMAD.WIDE.U32 R12, R16, UR20, R12 ;  /* 0x00000014100c7c25 */ /* 0x000fe2000f8e000c */
[----:B------:R-:W-:Y:S01]  /*1550*/  LEA.HI.X R10, R8, UR11, R9, 0x1, P1 ;  /* 0x0000000b080a7c11 */ /* 0x000fe200088f0c09 */
[----:B------:R-:W-:Y:S01]  /*1560*/  STL [R1+0xc], R22 ;  /* 0x00000c1601007387 */ /* 0x000fe20000100800 */
[----:B------:R-:W-:Y:S01]  /*1570*/  LEA.HI.X R24, R6, UR5, R0, 0x1, P0 ;  /* 0x0000000506187c11 */ /* 0x000fe200080f0c00 */
[C---:B---3--:R-:W-:Y:S01]  /*1580*/  IMAD.WIDE.U32 R2, R19.reuse, UR22, R4 ;  /* 0x0000001613027c25 */ /* 0x048fe2000f8e0004 */
[----:B------:R-:W-:Y:S01]  /*1590*/  UMOV UR5, 0x400 ;  /* 0x0000040000057882 */ /* 0x000fe20000000000 */
[----:B------:R2:W-:Y:S02]  /*15a0*/  STL [R1], R10 ;  /* 0x0000000a01007387 */ /* 0x0005e40000100800 */
[----:B------:R-:W-:Y:S01]  /*15b0*/  IMAD R18, R16, UR21, R18 ;  /* 0x0000001510127c24 */ /* 0x000fe2000f8e0212 */
[C---:B------:R-:W-:Y:S01]  /*15c0*/  IADD3 R7, P1, P0, R2.reuse, UR7, R12 ;  /* 0x0000000702077c10 */ /* 0x040fe2000f83e00c */
[----:B------:R-:W-:Y:S01]  /*15d0*/  IMAD.U32 R14, RZ, RZ, UR7 ;  /* 0x00000007ff0e7e24 */ /* 0x000fe2000f8e00ff */
[----:B------:R-:W-:Y:S01]  /*15e0*/  USHF.L.U32 UR7, UR14, 0x5, URZ ;  /* 0x000000050e077899 */ /* 0x000fe200080006ff */
[----:B------:R-:W-:Y:S01]  /*15f0*/  IMAD.U32 R15, RZ, RZ, UR6 ;  /* 0x00000006ff0f7e24 */ /* 0x000fe2000f8e00ff */
[----:B------:R-:W-:Y:S01]  /*1600*/  IADD3 R5, P2, PT, R2, R12, RZ ;  /* 0x0000000c02057210 */ /* 0x000fe20007f5e0ff */
[----:B------:R-:W-:Y:S01]  /*1610*/  IMAD R3, R19, UR23, R3 ;  /* 0x0000001713037c24 */ /* 0x000fe2000f8e0203 */
[----:B------:R-:W-:Y:S01]  /*1620*/  STL [R1+0x8], R24 ;  /* 0x0000081801007387 */ /* 0x000fe20000100800 */
[----:B------:R-:W-:Y:S01]  /*1630*/  IMAD.IADD R0, R18, 0x1, R13 ;  /* 0x0000000112007824 */ /* 0x000fe200078e020d */
[----:B-1----:R-:W-:Y:S01]  /*1640*/  ULEA UR5, UR25, UR5, 0x18 ;  /* 0x0000000519057291 */ /* 0x002fe2000f8ec0ff */
[----:B------:R-:W-:-:S02]  /*1650*/  IMAD.MOV.U32 R207, RZ, RZ, R20 ;  /* 0x000000ffffcf7224 */ /* 0x000fc400078e0014 */
[----:B------:R-:W-:Y:S01]  /*1660*/  IMAD.WIDE.U32 R14, R16, UR20, R14 ;  /* 0x00000014100e7c25 */ /* 0x000fe2000f8e000e */
[----:B------:R-:W-:Y:S01]  /*1670*/  IADD3.X R19, PT, PT, R3, UR6, R0, P1, P0 ;  /* 0x0000000603137c10 */ /* 0x000fe20008fe0400 */
[----:B------:R-:W-:Y:S01]  /*1680*/  USHF.L.U32 UR6, UR12, 0x5, URZ ;  /* 0x000000050c067899 */ /* 0x000fe200080006ff */
[----:B------:R-:W-:Y:S01]  /*1690*/  IADD3 R12, P0, PT, R207, UR7, RZ ;  /* 0x00000007cf0c7c10 */ /* 0x000fe2000ff1e0ff */
[----:B------:R-:W-:Y:S01]  /*16a0*/  IMAD.MOV.U32 R208, RZ, RZ, R10 ;  /* 0x000000ffffd07224 */ /* 0x000fe200078e000a */
[----:B------:R-:W-:Y:S01]  /*16b0*/  IADD3 R4, P3, PT, R2, R14, RZ ;  /* 0x0000000e02047210 */ /* 0x000fe20007f7e0ff */
[----:B------:R-:W-:Y:S01]  /*16c0*/  IMAD.X R6, R0, 0x1, R3, P2 ;  /* 0x0000000100067824 */ /* 0x000fe200010e0603 */
[----:B------:R-:W-:Y:S01]  /*16d0*/  LEA R241, R241, UR5, 0x1 ;  /* 0x00000005f1f17c11 */ /* 0x000fe2000f8e08ff */
[----:B------:R-:W-:Y:S01]  /*16e0*/  USHF.L.U64.HI UR12, UR12, 0x5, UR13 ;  /* 0x000000050c0c7899 */ /* 0x000fe2000801020d */
[----:B------:R-:W-:Y:S01]  /*16f0*/  IADD3.X R13, PT, PT, R208, UR4, RZ, P0, !PT ;  /* 0x00000004d00d7c10 */ /* 0x000fe200087fe4ff */
[----:B------:R-:W-:Y:S01]  /*1700*/  IMAD.MOV.U32 R178, RZ, RZ, 0x40 ;  /* 0x00000040ffb27424 */ /* 0x000fe200078e00ff */
[----:B--2---:R-:W-:-:S02]  /*1710*/  IADD3 R10, P0, PT, R12, UR7, RZ ;  /* 0x000000070c0a7c10 */ /* 0x004fc4000ff1e0ff */
[----:B------:R-:W-:Y:S01]  /*1720*/  IADD3.X R14, PT, PT, R3, R18, R15, P3, !PT ;  /* 0x00000012030e7210 */ /* 0x000fe20001ffe40f */
[----:B------:R-:W-:Y:S01]  /*1730*/  IMAD.WIDE.U32 R2, R16, UR20, R2 ;  /* 0x0000001410027c25 */ /* 0x000fe2000f8e0002 */
[----:B------:R-:W-:Y:S02]  /*1740*/  LEA R16, P1, R5, UR8, 0x1 ;  /* 0x0000000805107c11 */ /* 0x000fe4000f8208ff */
[----:B------:R-:W-:Y:S01]  /*1750*/  IADD3.X R11, PT, PT, R13, UR4, RZ, P0, !PT ;  /* 0x000000040d0b7c10 */ /* 0x000fe200087fe4ff */
[----:B------:R-:W-:Y:S01]  /*1760*/  IMAD.IADD R0, R3, 0x1, R18 ;  /* 0x0000000103007824 */ /* 0x000fe200078e0212 */
[----:B------:R-:W-:Y:S02]  /*1770*/  IADD3 R8, P0, PT, R10, UR7, RZ ;  /* 0x000000070a087c10 */ /* 0x000fe4000ff1e0ff */
[----:B------:R-:W-:Y:S02]  /*1780*/  LEA R20, P3, R4, UR8, 0x1 ;  /* 0x0000000804147c11 */ /* 0x000fe4000f8608ff */
[----:B------:R-:W-:-:S02]  /*1790*/  LEA.HI.X R17, R5, UR9, R6, 0x1, P1 ;  /* 0x0000000905117c11 */ /* 0x000fc400088f0c06 */
[----:B------:R-:W-:Y:S02]  /*17a0*/  LEA R18, P1, R7, UR8, 0x1 ;  /* 0x0000000807127c11 */ /* 0x000fe4000f8208ff */
[----:B------:R-:W-:Y:S02]  /*17b0*/  IADD3.X R9, PT, PT, R11, UR4, RZ, P0, !PT ;  /* 0x000000040b097c10 */ /* 0x000fe400087fe4ff */
[----:B------:R-:W-:Y:S02]  /*17c0*/  IADD3 R6, P0, PT, R8, UR7, RZ ;  /* 0x0000000708067c10 */ /* 0x000fe4000ff1e0ff */
[----:B------:R-:W-:Y:S02]  /*17d0*/  LEA.HI.X R21, R4, UR9, R14, 0x1, P3 ;  /* 0x0000000904157c11 */ /* 0x000fe400098f0c0e */
[----:B------:R-:W-:Y:S02]  /*17e0*/  LEA R14, P2, R2, UR8, 0x1 ;  /* 0x00000008020e7c11 */ /* 0x000fe4000f8408ff */
[----:B------:R-:W-:-:S02]  /*17f0*/  LEA.HI.X R19, R7, UR9, R19, 0x1, P1 ;  /* 0x0000000907137c11 */ /* 0x000fc400088f0c13 */
[----:B------:R-:W-:Y:S02]  /*1800*/  IADD3.X R7, PT, PT, R9, UR4, RZ, P0, !PT ;  /* 0x0000000409077c10 */ /* 0x000fe400087fe4ff */
[----:B------:R-:W-:Y:S02]  /*1810*/  IADD3 R4, P0, PT, R6, UR7, RZ ;  /* 0x0000000706047c10 */ /* 0x000fe4000ff1e0ff */
[----:B------:R-:W-:Y:S02]  /*1820*/  LEA.HI.X R15, R2, UR9, R0, 0x1, P2 ;  /* 0x00000009020f7c11 */ /* 0x000fe400090f0c00 */
[----:B------:R-:W-:Y:S02]  /*1830*/  IADD3.X R5, PT, PT, R7, UR4, RZ, P0, !PT ;  /* 0x0000000407057c10 */ /* 0x000fe400087fe4ff */
[----:B------:R-:W-:Y:S01]  /*1840*/  IADD3 R2, P0, PT, R4, UR7, RZ ;  /* 0x0000000704027c10 */ /* 0x000fe2000ff1e0ff */
[----:B------:R-:W-:Y:S01]  /*1850*/  @!PT LDS RZ, [RZ] ;  /* 0x00000000fffff984 */ /* 0x000fe20000000800 */
[----:B------:R-:W-:Y:S01]  /*1860*/  @!PT LDS RZ, [RZ] ;  /* 0x00000000fffff984 */ /* 0x000fe20000000800 */
[----:B------:R-:W-:Y:S01]  /*1870*/  @!PT LDS RZ, [RZ] ;  /* 0x00000000fffff984 */ /* 0x000fe20000000800 */
[----:B------:R1:W-:Y:S01]  /*1880*/  LDGSTS.E.BYPASS.LTC128B.128 [R241], desc[UR26][R14.64] ;  /* 0x000000000ef17fae */ /* 0x0003e2000b981a1a */
[----:B------:R-:W-:-:S02]  /*1890*/  LOP3.LUT R0, R237, 0x1c0, R206, 0xf8, !PT ;  /* 0x000001c0ed007812 */ /* 0x000fc400078ef8ce */
[----:B------:R-:W-:Y:S01]  /*18a0*/  IADD3.X R3, PT, PT, R5, UR4, RZ, P0, !PT ;  /* 0x0000000405037c10 */ /* 0x000fe200087fe4ff */
[----:B------:R-:W-:Y:S01]  /*18b0*/  LDGSTS.E.BYPASS.LTC128B.128 [R241+0x800], desc[UR26][R20.64] ;  /* 0x0080000014f17fae */ /* 0x000fe2000b981a1a */
[----:B------:R-:W-:-:S03]  /*18c0*/  LOP3.LUT P2, RZ, R240, 0x2, RZ, 0xc0, !PT ;  /* 0x00000002f0ff7812 */ /* 0x000fc6000784c0ff */
[----:B------:R2:W-:Y:S01]  /*18d0*/  LDGSTS.E.BYPASS.LTC128B.128 [R241+0x1000], desc[UR26][R16.64] ;  /* 0x0100000010f17fae */ /* 0x0005e2000b981a1a */
[----:B------:R-:W-:-:S03]  /*18e0*/  SEL R137, R137, 0xffffffe0, !P2 ;  /* 0xffffffe089897807 */ /* 0x000fc60005000000 */
[----:B------:R-:W-:Y:S01]  /*18f0*/  LDGSTS.E.BYPASS.LTC128B.128 [R241+0x1800], desc[UR26][R18.64] ;  /* 0x0180000012f17fae */ /* 0x000fe2000b981a1a */
[----:B-1----:R-:W-:Y:S02]  /*1900*/  IMAD.MOV.U32 R14, RZ, RZ, R207 ;  /* 0x000000ffff0e7224 */ /* 0x002fe400078e00cf */
[----:B------:R-:W-:-:S05]  /*1910*/  IMAD.MOV.U32 R15, RZ, RZ, R208 ;  /* 0x000000ffff0f7224 */ /* 0x000fca00078e00d0 */
[----:B------:R1:W-:Y:S01]  /*1920*/  LDGSTS.E.BYPASS.LTC128B.128 [R241+0x2000], desc[UR26][R14.64] ;  /* 0x020000000ef17fae */ /* 0x0003e2000b981a1a */
[----:B--2---:R-:W-:-:S03]  /*1930*/  IADD3 R16, P0, PT, R2, UR7, RZ ;  /* 0x0000000702107c10 */ /* 0x004fc6000ff1e0ff */
[----:B------:R2:W-:Y:S01]  /*1940*/  LDGSTS.E.BYPASS.LTC128B.128 [R241+0x2800], desc[UR26][R12.64] ;  /* 0x028000000cf17fae */ /* 0x0005e2000b981a1a */
[----:B------:R-:W-:-:S03]  /*1950*/  IADD3.X R17, PT, PT, R3, UR4, RZ, P0, !PT ;  /* 0x0000000403117c10 */ /* 0x000fc600087fe4ff */
[----:B------:R3:W-:Y:S04]  /*1960*/  LDGSTS.E.BYPASS.LTC128B.128 [R241+0x3000], desc[UR26][R10.64] ;  /* 0x030000000af17fae */ /* 0x0007e8000b981a1a */
[----:B------:R4:W-:Y:S04]  /*1970*/  LDGSTS.E.BYPASS.LTC128B.128 [R241+0x3800], desc[UR26][R8.64] ;  /* 0x0380000008f17fae */ /* 0x0009e8000b981a1a */
[----:B------:R-:W-:Y:S04]  /*1980*/  LDGSTS.E.BYPASS.LTC128B.128 [R241+0x4000], desc[UR26][R6.64] ;  /* 0x0400000006f17fae */ /* 0x000fe8000b981a1a */
[----:B------:R-:W-:Y:S04]  /*1990*/  LDGSTS.E.BYPASS.LTC128B.128 [R241+0x4800], desc[UR26][R4.64] ;  /* 0x0480000004f17fae */ /* 0x000fe8000b981a1a */
[----:B------:R5:W-:Y:S01]  /*19a0*/  LDGSTS.E.BYPASS.LTC128B.128 [R241+0x5000], desc[UR26][R2.64] ;  /* 0x0500000002f17fae */ /* 0x000be2000b981a1a */
[----:B-1----:R-:W-:-:S03]  /*19b0*/  IADD3 R14, P0, PT, R16, UR7, RZ ;  /* 0x00000007100e7c10 */ /* 0x002fc6000ff1e0ff */
[----:B------:R-:W-:Y:S01]  /*19c0*/  LDGSTS.E.BYPASS.LTC128B.128 [R241+0x5800], desc[UR26][R16.64] ;  /* 0x0580000010f17fae */ /* 0x000fe2000b981a1a */
[----:B------:R-:W-:Y:S02]  /*19d0*/  IADD3.X R15, PT, PT, R17, UR4, RZ, P0, !PT ;  /* 0x00000004110f7c10 */ /* 0x000fe400087fe4ff */
[----:B--2---:R-:W-:Y:S02]  /*19e0*/  LOP3.LUT R12, R238, 0x8, RZ, 0xc0, !PT ;  /* 0x00000008ee0c7812 */ /* 0x004fe400078ec0ff */
[----:B---3--:R-:W-:Y:S01]  /*19f0*/  IADD3 R10, P0, PT, R14, UR7, RZ ;  /* 0x000000070e0a7c10 */ /* 0x008fe2000ff1e0ff */
[----:B------:R1:W-:Y:S01]  /*1a00*/  LDGSTS.E.BYPASS.LTC128B.128 [R241+0x6000], desc[UR26][R14.64] ;  /* 0x060000000ef17fae */ /* 0x0003e2000b981a1a */
[----:B------:R-:W-:Y:S02]  /*1a10*/  LOP3.LUT R13, R206, 0x400, RZ, 0xc0, !PT ;  /* 0x00000400ce0d7812 */ /* 0x000fe400078ec0ff */
[----:B------:R-:W-:Y:S02]  /*1a20*/  IADD3.X R11, PT, PT, R15, UR4, RZ, P0, !PT ;  /* 0x000000040f0b7c10 */ /* 0x000fe400087fe4ff */
[----:B----4-:R-:W-:-:S02]  /*1a30*/  IADD3 R8, P0, PT, R10, UR7, RZ ;  /* 0x000000070a087c10 */ /* 0x010fc4000ff1e0ff */
[----:B------:R-:W-:Y:S01]  /*1a40*/  LOP3.LUT R205, R0, R12, RZ, 0x3c, !PT ;  /* 0x0000000c00cd7212 */ /* 0x000fe200078e3cff */
[----:B------:R2:W-:Y:S01]  /*1a50*/  LDGSTS.E.BYPASS.LTC128B.128 [R241+0x6800], desc[UR26][R10.64] ;  /* 0x068000000af17fae */ /* 0x0005e2000b981a1a */
[----:B------:R-:W-:-:S05]  /*1a60*/  IADD3.X R9, PT, PT, R11, UR4, RZ, P0, !PT ;  /* 0x000000040b097c10 */ /* 0x000fca00087fe4ff */
[----:B------:R-:W-:Y:S01]  /*1a70*/  LDGSTS.E.BYPASS.LTC128B.128 [R241+0x7000], desc[UR26][R8.64] ;  /* 0x0700000008f17fae */ /* 0x000fe2000b981a1a */
[----:B-----5:R-:W-:-:S04]  /*1a80*/  IADD3 R2, P0, PT, R8, UR7, RZ ;  /* 0x0000000708027c10 */ /* 0x020fc8000ff1e0ff */
[----:B------:R-:W-:Y:S02]  /*1a90*/  IADD3.X R3, PT, PT, R9, UR4, RZ, P0, !PT ;  /* 0x0000000409037c10 */ /* 0x000fe400087fe4ff */
[----:B------:R-:W-:-:S03]  /*1aa0*/  IADD3 R6, P0, PT, R2, UR7, RZ ;  /* 0x0000000702067c10 */ /* 0x000fc6000ff1e0ff */
[----:B------:R3:W-:Y:S01]  /*1ab0*/  LDGSTS.E.BYPASS.LTC128B.128 [R241+0x7800], desc[UR26][R2.64] ;  /* 0x0780000002f17fae */ /* 0x0007e2000b981a1a */
[----:B------:R-:W-:Y:S02]  /*1ac0*/  IADD3.X R7, PT, PT, R3, UR4, RZ, P0, !PT ;  /* 0x0000000403077c10 */ /* 0x000fe400087fe4ff */
[----:B------:R-:W-:Y:S01]  /*1ad0*/  IADD3 R4, P0, PT, R6, UR7, RZ ;  /* 0x0000000706047c10 */ /* 0x000fe2000ff1e0ff */
[----:B-1----:R-:W-:Y:S02]  /*1ae0*/  IMAD.MOV.U32 R14, RZ, RZ, R22 ;  /* 0x000000ffff0e7224 */ /* 0x002fe400078e0016 */
[----:B------:R1:W-:Y:S01]  /*1af0*/  LDGSTS.E.BYPASS.LTC128B.128 [R241+0x8000], desc[UR26][R6.64] ;  /* 0x0800000006f17fae */ /* 0x0003e2000b981a1a */
[----:B------:R-:W-:Y:S01]  /*1b00*/  IADD3.X R5, PT, PT, R7, UR4, RZ, P0, !PT ;  /* 0x0000000407057c10 */ /* 0x000fe200087fe4ff */
[----:B------:R-:W-:Y:S01]  /*1b10*/  IMAD.MOV.U32 R15, RZ, RZ, R24 ;  /* 0x000000ffff0f7224 */ /* 0x000fe200078e0018 */
[----:B--2---:R-:W-:-:S03]  /*1b20*/  IADD3 R10, P0, PT, R22, UR6, RZ ;  /* 0x00000006160a7c10 */ /* 0x004fc6000ff1e0ff */
[----:B------:R2:W-:Y:S01]  /*1b30*/  LDGSTS.E.BYPASS.LTC128B.128 [R241+0x8800], desc[UR26][R4.64] ;  /* 0x0880000004f17fae */ /* 0x0005e2000b981a1a */
[----:B------:R-:W-:Y:S02]  /*1b40*/  IADD3.X R11, PT, PT, R24, UR12, RZ, P0, !PT ;  /* 0x0000000c180b7c10 */ /* 0x000fe400087fe4ff */
[----:B---3--:R-:W-:-:S04]  /*1b50*/  IADD3 R2, P1, PT, R4, UR7, RZ ;  /* 0x0000000704027c10 */ /* 0x008fc8000ff3e0ff */
[----:B------:R-:W-:Y:S02]  /*1b60*/  IADD3.X R3, PT, PT, R5, UR4, RZ, P1, !PT ;  /* 0x0000000405037c10 */ /* 0x000fe40008ffe4ff */
[----:B------:R-:W-:Y:S02]  /*1b70*/  IADD3 R8, P1, PT, R2, UR7, RZ ;  /* 0x0000000702087c10 */ /* 0x000fe4000ff3e0ff */
[----:B-1----:R-:W-:Y:S01]  /*1b80*/  IADD3 R6, P0, PT, R10, UR6, RZ ;  /* 0x000000060a067c10 */ /* 0x002fe2000ff1e0ff */
[----:B------:R1:W-:Y:S01]  /*1b90*/  LDGSTS.E.BYPASS.LTC128B.128 [R241+0x9000], desc[UR26][R2.64] ;  /* 0x0900000002f17fae */ /* 0x0003e2000b981a1a */
[----:B------:R-:W-:Y:S02]  /*1ba0*/  IADD3.X R9, PT, PT, R3, UR4, RZ, P1, !PT ;  /* 0x0000000403097c10 */ /* 0x000fe40008ffe4ff */
[----:B------:R-:W-:Y:S02]  /*1bb0*/  IADD3.X R7, PT, PT, R11, UR12, RZ, P0, !PT ;  /* 0x0000000c0b077c10 */ /* 0x000fe400087fe4ff */
[----:B--2---:R-:W-:Y:S01]  /*1bc0*/  IADD3 R4, P0, PT, R6, UR6, RZ ;  /* 0x0000000606047c10 */ /* 0x004fe2000ff1e0ff */
[----:B------:R2:W-:Y:S03]  /*1bd0*/  LDGSTS.E.BYPASS.LTC128B.128 [R241+0x9800], desc[UR26][R8.64] ;  /* 0x0980000008f17fae */ /* 0x0005e6000b981a1a */
[----:B------:R-:W-:Y:S01]  /*1be0*/  IADD3.X R5, PT, PT, R7, UR12, RZ, P0, !PT ;  /* 0x0000000c07057c10 */ /* 0x000fe200087fe4ff */
[----:B------:R-:W0:Y:S01]  /*1bf0*/  LDGDEPBAR ;  /* 0x00000000000079af */ /* 0x000e220000000000 */
[----:B-1----:R-:W-:-:S04]  /*1c00*/  IADD3 R2, P0, PT, R4, UR6, RZ ;  /* 0x0000000604027c10 */ /* 0x002fc8000ff1e0ff */
[----:B------:R-:W-:Y:S02]  /*1c10*/  IADD3.X R3, PT, PT, R5, UR12, RZ, P0, !PT ;  /* 0x0000000c05037c10 */ /* 0x000fe400087fe4ff */
[----:B--2---:R-:W-:Y:S01]  /*1c20*/  LOP3.LUT R9, R0, 0x8, R240, 0x78, !PT ;  /* 0x0000000800097812 */ /* 0x004fe200078e78f0 */
[----:B------:R-:W-:-:S04]  /*1c30*/  DEPBAR.LE SB0, 0x0 ;  /* 0x000080000000791a */ /* 0x000fc80000000000 */
[----:B------:R-:W-:Y:S01]  /*1c40*/  BAR.SYNC.DEFER_BLOCKING 0x0 ;  /* 0x0000000000007b1d */ /* 0x000fe20000010000 */
[----:B------:R-:W-:Y:S01]  /*1c50*/  IADD3 R8, P0, PT, R2, UR6, RZ ;  /* 0x0000000602087c10 */ /* 0x000fe2000ff1e0ff */
[----:B------:R-:W-:-:S03]  /*1c60*/  IMAD R0, R9, 0x2, R13 ;  /* 0x0000000209007824 */ /* 0x000fc600078e020d */
[----:B------:R-:W-:Y:S02]  /*1c70*/  IADD3.X R9, PT, PT, R3, UR12, RZ, P0, !PT ;  /* 0x0000000c03097c10 */ /* 0x000fe400087fe4ff */
[----:B------:R-:W-:-:S04]  /*1c80*/  IADD3 R12, P0, PT, R8, UR6, RZ ;  /* 0x00000006080c7c10 */ /* 0x000fc8000ff1e0ff */
[----:B------:R-:W-:Y:S01]  /*1c90*/  IADD3.X R13, PT, PT, R9, UR12, RZ, P0, !PT ;  /* 0x0000000c090d7c10 */ /* 0x000fe200087fe4ff */
[----:B------:R-:W-:Y:S01]  /*1ca0*/  @!PT LDS RZ, [RZ] ;  /* 0x00000000fffff984 */ /* 0x000fe20000000800 */
[----:B------:R-:W-:Y:S01]  /*1cb0*/  @!PT LDS RZ, [RZ] ;  /* 0x00000000fffff984 */ /* 0x000fe20000000800 */
[----:B------:R-:W-:Y:S01]  /*1cc0*/  @!PT LDS RZ, [RZ] ;  /* 0x00000000fffff984 */ /* 0x000fe20000000800 */
[----:B------:R-:W-:Y:S04]  /*1cd0*/  LDGSTS.E.BYPASS.LTC128B.128 [R241+0xa000], desc[UR26][R14.64] ;  /* 0x0a0000000ef17fae */ /* 0x000fe8000b981a1a */
[----:B------:R1:W-:Y:S04]  /*1ce0*/  LDGSTS.E.BYPASS.LTC128B.128 [R241+0xa800], desc[UR26][R10.64] ;  /* 0x0a8000000af17fae */ /* 0x0003e8000b981a1a */
[----:B------:R2:W-:Y:S04]  /*1cf0*/  LDGSTS.E.BYPASS.LTC128B.128 [R241+0xb000], desc[UR26][R6.64] ;  /* 0x0b00000006f17fae */ /* 0x0005e8000b981a1a */
[----:B------:R3:W-:Y:S04]  /*1d00*/  LDGSTS.E.BYPASS.LTC128B.128 [R241+0xb800], desc[UR26][R4.64] ;  /* 0x0b80000004f17fae */ /* 0x0007e8000b981a1a */
[----:B------:R4:W-:Y:S04]  /*1d10*/  LDGSTS.E.BYPASS.LTC128B.128 [R241+0xc000], desc[UR26][R2.64] ;  /* 0x0c00000002f17fae */ /* 0x0009e8000b981a1a */
[----:B------:R5:W-:Y:S04]  /*1d20*/  LDGSTS.E.BYPASS.LTC128B.128 [R241+0xc800], desc[UR26][R8.64] ;  /* 0x0c80000008f17fae */ /* 0x000be8000b981a1a */
[----:B------:R-:W-:Y:S01]  /*1d30*/  LDGSTS.E.BYPASS.LTC128B.128 [R241+0xd000], desc[UR26][R12.64] ;  /* 0x0d0000000cf17fae */ /* 0x000fe2000b981a1a */
[----:B-1----:R-:W-:-:S04]  /*1d40*/  IADD3 R10, P0, PT, R12, UR6, RZ ;  /* 0x000000060c0a7c10 */ /* 0x002fc8000ff1e0ff */
[----:B------:R-:W-:Y:S02]  /*1d50*/  IADD3.X R11, PT, PT, R13, UR12, RZ, P0, !PT ;  /* 0x0000000c0d0b7c10 */ /* 0x000fe400087fe4ff */
[----:B--2---:R-:W-:-:S03]  /*1d60*/  IADD3 R6, P0, PT, R10, UR6, RZ ;  /* 0x000000060a067c10 */ /* 0x004fc6000ff1e0ff */
[----:B------:R-:W-:Y:S01]  /*1d70*/  LDGSTS.E.BYPASS.LTC128B.128 [R241+0xd800], desc[UR26][R10.64] ;  /* 0x0d8000000af17fae */ /* 0x000fe2000b981a1a */
[----:B------:R-:W-:Y:S02]  /*1d80*/  IADD3.X R7, PT, PT, R11, UR12, RZ, P0, !PT ;  /* 0x0000000c0b077c10 */ /* 0x000fe400087fe4ff */
[----:B---3--:R-:W-:-:S03]  /*1d90*/  IADD3 R4, P0, PT, R6, UR6, RZ ;  /* 0x0000000606047c10 */ /* 0x008fc6000ff1e0ff */
[----:B------:R1:W-:Y:S01]  /*1da0*/  LDGSTS.E.BYPASS.LTC128B.128 [R241+0xe000], desc[UR26][R6.64] ;  /* 0x0e00000006f17fae */ /* 0x0003e2000b981a1a */
[----:B------:R-:W-:Y:S02]  /*1db0*/  IADD3.X R5, PT, PT, R7, UR12, RZ, P0, !PT ;  /* 0x0000000c07057c10 */ /* 0x000fe400087fe4ff */
[----:B----4-:R-:W-:-:S03]  /*1dc0*/  IADD3 R2, P0, PT, R4, UR6, RZ ;  /* 0x0000000604027c10 */ /* 0x010fc6000ff1e0ff */
[----:B------:R2:W-:Y:S01]  /*1dd0*/  LDGSTS.E.BYPASS.LTC128B.128 [R241+0xe800], desc[UR26][R4.64] ;  /* 0x0e80000004f17fae */ /* 0x0005e2000b981a1a */
[----:B------:R-:W-:Y:S02]  /*1de0*/  IADD3.X R3, PT, PT, R5, UR12, RZ, P0, !PT ;  /* 0x0000000c05037c10 */ /* 0x000fe400087fe4ff */
[----:B-----5:R-:W-:-:S03]  /*1df0*/  IADD3 R8, P0, PT, R2, UR6, RZ ;  /* 0x0000000602087c10 */ /* 0x020fc6000ff1e0ff */
[----:B------:R3:W-:Y:S01]  /*1e00*/  LDGSTS.E.BYPASS.LTC128B.128 [R241+0xf000], desc[UR26][R2.64] ;  /* 0x0f00000002f17fae */ /* 0x0007e2000b981a1a */
[----:B------:R-:W-:-:S05]  /*1e10*/  IADD3.X R9, PT, PT, R3, UR12, RZ, P0, !PT ;  /* 0x0000000c03097c10 */ /* 0x000fca00087fe4ff */
[----:B------:R4:W-:Y:S01]  /*1e20*/  LDGSTS.E.BYPASS.LTC128B.128 [R241+0xf800], desc[UR26][R8.64] ;  /* 0x0f80000008f17fae */ /* 0x0009e2000b981a1a */
[----:B-1----:R-:W-:-:S04]  /*1e30*/  IADD3 R6, P0, PT, R8, UR6, RZ ;  /* 0x0000000608067c10 */ /* 0x002fc8000ff1e0ff */
[----:B------:R-:W-:Y:S02]  /*1e40*/  IADD3.X R7, PT, PT, R9, UR12, RZ, P0, !PT ;  /* 0x0000000c09077c10 */ /* 0x000fe400087fe4ff */
[----:B--2---:R-:W-:-:S03]  /*1e50*/  IADD3 R4, P0, PT, R6, UR6, RZ ;  /* 0x0000000606047c10 */ /* 0x004fc6000ff1e0ff */
[----:B------:R1:W-:Y:S01]  /*1e60*/  LDGSTS.E.BYPASS.LTC128B.128 [R241+0x10000], desc[UR26][R6.64] ;  /* 0x1000000006f17fae */ /* 0x0003e2000b981a1a */
[----:B------:R-:W-:Y:S02]  /*1e70*/  IADD3.X R5, PT, PT, R7, UR12, RZ, P0, !PT ;  /* 0x0000000c07057c10 */ /* 0x000fe400087fe4ff */
[----:B---3--:R-:W-:-:S03]  /*1e80*/  IADD3 R2, P0, PT, R4, UR6, RZ ;  /* 0x0000000604027c10 */ /* 0x008fc6000ff1e0ff */
[----:B------:R2:W-:Y:S01]  /*1e90*/  LDGSTS.E.BYPASS.LTC128B.128 [R241+0x10800], desc[UR26][R4.64] ;  /* 0x1080000004f17fae */ /* 0x0005e2000b981a1a */
[----:B------:R-:W-:Y:S02]  /*1ea0*/  IADD3.X R3, PT, PT, R5, UR12, RZ, P0, !PT ;  /* 0x0000000c05037c10 */ /* 0x000fe400087fe4ff */
[----:B----4-:R-:W-:Y:S02]  /*1eb0*/  LOP3.LUT R9, R239, 0x200, R206, 0xf8, !PT ;  /* 0x00000200ef097812 */ /* 0x010fe400078ef8ce */
[----:B------:R-:W-:Y:S01]  /*1ec0*/  IADD3 R8, P0, PT, R2, UR6, RZ ;  /* 0x0000000602087c10 */ /* 0x000fe2000ff1e0ff */
[----:B------:R3:W-:Y:S01]  /*1ed0*/  LDGSTS.E.BYPASS.LTC128B.128 [R241+0x11000], desc[UR26][R2.64] ;  /* 0x1100000002f17fae */ /* 0x0007e2000b981a1a */
[----:B------:R-:W4:Y:S01]  /*1ee0*/  LDCU UR6, c[0x0][0x50c] ;  /* 0x0000a180ff0677ac */ /* 0x000f220008000800 */
[----:B-1----:R-:W-:Y:S02]  /*1ef0*/  LOP3.LUT R6, R9, R205, RZ, 0xfc, !PT ;  /* 0x000000cd09067212 */ /* 0x002fe400078efcff */
[----:B------:R-:W-:-:S02]  /*1f00*/  IADD3.X R9, PT, PT, R3, UR12, RZ, P0, !PT ;  /* 0x0000000c03097c10 */ /* 0x000fc400087fe4ff */
[----:B------:R-:W-:Y:S02]  /*1f10*/  LOP3.LUT P0, RZ, R240, 0x4, RZ, 0xc0, !PT ;  /* 0x00000004f0ff7812 */ /* 0x000fe4000780c0ff */
[----:B--2---:R-:W-:Y:S01]  /*1f20*/  LEA R4, R6, UR5, 0x1 ;  /* 0x0000000506047c11 */ /* 0x004fe2000f8e08ff */
[----:B------:R1:W-:Y:S01]  /*1f30*/  LDGSTS.E.BYPASS.LTC128B.128 [R241+0x11800], desc[UR26][R8.64] ;  /* 0x1180000008f17fae */ /* 0x0003e2000b981a1a */
[----:B------:R-:W-:-:S03]  /*1f40*/  SEL R178, R178, 0xffffffc0, !P0 ;  /* 0xffffffc0b2b27807 */ /* 0x000fc60004000000 */
[----:B------:R-:W-:Y:S01]  /*1f50*/  LDSM.16.M88.4 R16, [R4] ;  /* 0x000000000410783b */ /* 0x000fe20000000200 */
[----:B---3--:R-:W-:Y:S02]  /*1f60*/  VIADD R2, R0, UR5 ;  /* 0x0000000500027c36 */ /* 0x008fe40008000000 */
[C---:B------:R-:W-:Y:S01]  /*1f70*/  IMAD.IADD R3, R137.reuse, 0x1, R4 ;  /* 0x0000000189037824 */ /* 0x040fe200078e0204 */
[----:B------:R-:W2:Y:S01]  /*1f80*/  LDSM.16.M88.4 R32, [R0+UR5+0x2800] ;  /* 0x002800050020783b */ /* 0x000ea20008000200 */
[C-C-:B------:R-:W-:Y:S02]  /*1f90*/  IMAD.IADD R22, R137.reuse, 0x1, R2.reuse ;  /* 0x0000000189167824 */ /* 0x140fe400078e0202 */
[C---:B------:R-:W-:Y:S01]  /*1fa0*/  IMAD.IADD R20, R178.reuse, 0x1, R2 ;  /* 0x00000001b2147824 */ /* 0x040fe200078e0202 */
[----:B------:R3:W-:Y:S03]  /*1fb0*/  LDSM.16.M88.4 R12, [R3] ;  /* 0x00000000030c783b */ /* 0x0007e60000000200 */
[----:B------:R-:W-:Y:S01]  /*1fc0*/  IMAD.IADD R21, R137, 0x1, R20 ;  /* 0x0000000189157824 */ /* 0x000fe200078e0214 */
[----:B------:R-:W-:Y:S04]  /*1fd0*/  LDSM.16.M88.4 R28, [R22+0x2000] ;  /* 0x00200000161c783b */ /* 0x000fe80000000200 */
[----:B------:R-:W-:Y:S04]  /*1fe0*/  LDSM.16.M88.4 R44, [R0+UR5+0x3000] ;  /* 0x00300005002c783b */ /* 0x000fe80008000200 */
[----:B------:R-:W-:Y:S04]  /*1ff0*/  LDSM.16.M88.4 R36, [R22+0x2800] ;  /* 0x002800001624783b */ /* 0x000fe80000000200 */
[----:B-1----:R-:W1:Y:S04]  /*2000*/  LDSM.16.M88.4 R8, [R0+UR5+0x2000] ;  /* 0x002000050008783b */ /* 0x002e680008000200 */
[----:B------:R-:W-:Y:S01]  /*2010*/  LDSM.16.M88.4 R52, [R22+0x3000] ;  /* 0x003000001634783b */ /* 0x000fe20000000200 */
[----:B---3--:R-:W-:-:S03]  /*2020*/  IMAD.IADD R3, R178, 0x1, R4 ;  /* 0x00000001b2037824 */ /* 0x008fc600078e0204 */
[----:B------:R-:W3:Y:S04]  /*2030*/  LDSM.16.M88.4 R40, [R0+UR5+0x3800] ;  /* 0x003800050028783b */ /* 0x000ee80008000200 */
[----:B------:R-:W5:Y:S04]  /*2040*/  LDSM.16.M88.4 R56, [R0+UR5+0x4000] ;  /* 0x004000050038783b */ /* 0x000f680008000200 */
[----:B------:R-:W-:Y:S01]  /*2050*/  LDSM.16.M88.4 R72, [R20+0x2000] ;  /* 0x002000001448783b */ /* 0x000fe20000000200 */
[C---:B--2---:R-:W-:Y:S03]  /*2060*/  HMMA.16816.F32.BF16 R4, R16.reuse, R34, RZ ;  /* 0x000000221004723c */ /* 0x044fe600000418ff */
[----:B------:R-:W-:Y:S04]  /*2070*/  LDSM.16.M88.4 R48, [R22+0x3800] ;  /* 0x003800001630783b */ /* 0x000fe80000000200 */
[----:B------:R-:W-:Y:S04]  /*2080*/  LDSM.16.M88.4 R60, [R22+0x4000] ;  /* 0x00400000163c783b */ /* 0x000fe80000000200 */
[----:B------:R-:W-:Y:S04]  /*2090*/  LDSM.16.M88.4 R64, [R21+0x2000] ;  /* 0x002000001540783b */ /* 0x000fe80000000200 */
[----:B------:R-:W0:Y:S01]  /*20a0*/  LDGDEPBAR ;  /* 0x00000000000079af */ /* 0x000e220000000000 */
[C---:B-1----:R-:W-:Y:S08]  /*20b0*/  HMMA.16816.F32.BF16 R24, R16.reuse, R8, RZ ;  /* 0x000000081018723c */ /* 0x042ff000000418ff */
[----:B------:R-:W-:Y:S08]  /*20c0*/  HMMA.16816.F32.BF16 R8, R16, R10, RZ ;  /* 0x0000000a1008723c */ /* 0x000ff000000418ff */
[C---:B------:R-:W-:Y:S08]  /*20d0*/  HMMA.16816.F32.BF16 R84, R12.reuse, R38, R4 ;  /* 0x000000260c54723c */ /* 0x040ff00000041804 */
[C---:B------:R-:W-:Y:S08]  /*20e0*/  HMMA.16816.F32.BF16 R68, R12.reuse, R28, R24 ;  /* 0x0000001c0c44723c */ /* 0x040ff00000041818 */
[----:B------:R-:W-:Y:S01]  /*20f0*/  HMMA.16816.F32.BF16 R76, R12, R30, R8 ;  /* 0x0000001e0c4c723c */ /* 0x000fe20000041808 */
[----:B------:R1:W2:Y:S07]  /*2100*/  LDSM.16.M88.4 R8, [R3] ;  /* 0x000000000308783b */ /* 0x0002ae0000000200 */
[C---:B------:R-:W-:Y:S08]  /*2110*/  HMMA.16816.F32.BF16 R24, R16.reuse, R32, RZ ;  /* 0x000000201018723c */ /* 0x040ff000000418ff */
[----:B------:R-:W-:Y:S01]  /*2120*/  HMMA.16816.F32.BF16 R28, R16, R44, RZ ;  /* 0x0000002c101c723c */ /* 0x000fe200000418ff */
[----:B-1----:R-:W-:-:S07]  /*2130*/  IMAD.IADD R3, R137, 0x1, R3 ;  /* 0x0000000189037824 */ /* 0x002fce00078e0203 */
[----:B---3--:R-:W-:Y:S01]  /*2140*/  HMMA.16816.F32.BF16 R32, R16, R40, RZ ;  /* 0x000000281020723c */ /* 0x008fe200000418ff */
[----:B------:R1:W3:Y:S07]  /*2150*/  LDSM.16.M88.4 R4, [R3] ;  /* 0x000000000304783b */ /* 0x0002ee0000000200 */
[C---:B------:R-:W-:Y:S08]  /*2160*/  HMMA.16816.F32.BF16 R80, R12.reuse, R36, R24 ;  /* 0x000000240c50723c */ /* 0x040ff00000041818 */
[----:B------:R-:W-:Y:S08]  /*2170*/  HMMA.16816.F32.BF16 R88, R12, R52, R28 ;  /* 0x000000340c58723c */ /* 0x000ff0000004181c */
[----:B------:R-:W-:Y:S01]  /*2180*/  HMMA.16816.F32.BF16 R28, R16, R42, RZ ;  /* 0x0000002a101c723c */ /* 0x000fe200000418ff */
[----:B-1----:R-:W-:-:S04]  /*2190*/  SHF.R.U32.HI R3, RZ, 0x2, R240 ;  /* 0x00000002ff037819 */ /* 0x002fc800000116f0 */
[----:B------:R-:W-:-:S03]  /*21a0*/  LOP3.LUT R3, R3, 0x7, RZ, 0xc0, !PT ;  /* 0x0000000703037812 */ /* 0x000fc600078ec0ff */
[C---:B-----5:R-:W-:Y:S08]  /*21b0*/  HMMA.16816.F32.BF16 R24, R16.reuse, R56, RZ ;  /* 0x000000381018723c */ /* 0x060ff000000418ff */
[----:B------:R-:W-:Y:S01]  /*21c0*/  HMMA.16816.F32.BF16 R36, R16, R46, RZ ;  /* 0x0000002e1024723c */ /* 0x000fe200000418ff */
[----:B------:R-:W1:Y:S07]  /*21d0*/  LDSM.16.M88.4 R44, [R20+0x2800] ;  /* 0x00280000142c783b */ /* 0x000e6e0000000200 */
[----:B--2---:R-:W-:Y:S01]  /*21e0*/  HMMA.16816.F32.BF16 R40, R8, R72, R68 ;  /* 0x000000480828723c */ /* 0x004fe20000041844 */
[----:B------:R-:W2:Y:S07]  /*21f0*/  LDSM.16.M88.4 R68, [R0+UR5+0x4800] ;  /* 0x004800050044783b */ /* 0x000eae0008000200 */
[C---:B------:R-:W-:Y:S08]  /*2200*/  HMMA.16816.F32.BF16 R96, R12.reuse, R48, R32 ;  /* 0x000000300c60723c */ /* 0x040ff00000041820 */
[----:B------:R-:W-:Y:S08]  /*2210*/  HMMA.16816.F32.BF16 R108, R12, R60, R24 ;  /* 0x0000003c0c6c723c */ /* 0x000ff00000041818 */
[----:B---3--:R-:W-:Y:S01]  /*2220*/  HMMA.16816.F32.BF16 R32, R4, R64, R40 ;  /* 0x000000400420723c */ /* 0x008fe20000041828 */
[----:B------:R-:W-:Y:S07]  /*2230*/  LDSM.16.M88.4 R40, [R21+0x2800] ;  /* 0x002800001528783b */ /* 0x000fee0000000200 */
[----:B------:R-:W-:Y:S08]  /*2240*/  HMMA.16816.F32.BF16 R24, R8, R74, R76 ;  /* 0x0000004a0818723c */ /* 0x000ff0000004184c */
[----:B------:R-:W-:Y:S01]  /*2250*/  HMMA.16816.F32.BF16 R100, R12, R50, R28 ;  /* 0x000000320c64723c */ /* 0x000fe2000004181c */
[----:B------:R-:W3:Y:S02]  /*2260*/  LDSM.16.M88.4 R48, [R22+0x4800] ;  /* 0x004800001630783b */ /* 0x000ee40000000200 */
[----:B----4-:R-:W-:-:S04]  /*2270*/  FMUL.FTZ R2, R32, UR6 ;  /* 0x0000000620027c20 */ /* 0x010fc80008410000 */
[----:B------:R4:W-:Y:S01]  /*2280*/  MUFU.TANH R204, R2 ;  /* 0x0000000200cc7308 */ /* 0x0009e20000002400 */
[----:B------:R-:W-:Y:S01]  /*2290*/  HMMA.16816.F32.BF16 R28, R16, R58, RZ ;  /* 0x0000003a101c723c */ /* 0x000fe200000418ff */
[----:B------:R-:W-:Y:S07]  /*22a0*/  LDSM.16.M88.4 R56, [R22+0x5000] ;  /* 0x005000001638783b */ /* 0x000fee0000000200 */
[----:B------:R-:W-:Y:S01]  /*22b0*/  HMMA.16816.F32.BF16 R92, R12, R54, R36 ;  /* 0x000000360c5c723c */ /* 0x000fe20000041824 */
[----:B------:R-:W-:Y:S07]  /*22c0*/  LDSM.16.M88.4 R52, [R21+0x3000] ;  /* 0x003000001534783b */ /* 0x000fee0000000200 */
[----:B------:R-:W-:Y:S01]  /*22d0*/  HMMA.16816.F32.BF16 R36, R4, R66, R24 ;  /* 0x000000420424723c */ /* 0x000fe20000041818 */
[----:B------:R-:W-:Y:S01]  /*22e0*/  LDSM.16.M88.4 R64, [R20+0x3000] ;  /* 0x003000001440783b */ /* 0x000fe20000000200 */
[----:B----4-:R-:W-:-:S04]  /*22f0*/  FMUL.FTZ R2, R33, UR6 ;  /* 0x0000000621027c20 */ /* 0x010fc80008410000 */
[----:B------:R4:W-:Y:S02]  /*2300*/  MUFU.TANH R203, R2 ;  /* 0x0000000200cb7308 */ /* 0x0009e40000002400 */
[----:B-1----:R-:W-:Y:S08]  /*2310*/  HMMA.16816.F32.BF16 R24, R8, R44, R80 ;  /* 0x0000002c0818723c */ /* 0x002ff00000041850 */
[----:B------:R-:W-:Y:S01]  /*2320*/  HMMA.16816.F32.BF16 R72, R12, R62, R28 ;  /* 0x0000003e0c48723c */ /* 0x000fe2000004181c */
[----:B------:R-:W1:Y:S01]  /*2330*/  LDSM.16.M88.4 R60, [R0+UR5+0x5000] ;  /* 0x00500005003c783b */ /* 0x000e620008000200 */
[----:B----4-:R-:W-:-:S06]  /*2340*/  FMUL.FTZ R2, R34, UR6 ;  /* 0x0000000622027c20 */ /* 0x010fcc0008410000 */
[----:B--2---:R-:W-:Y:S01]  /*2350*/  HMMA.16816.F32.BF16 R28, R16, R68, RZ ;  /* 0x00000044101c723c */ /* 0x004fe200000418ff */
[----:B------:R2:W4:Y:S02]  /*2360*/  MUFU.TANH R175, R2 ;  /* 0x0000000200af7308 */ /* 0x0005240000002400 */
[----:B--2---:R-:W-:-:S15]  /*2370*/  FMUL.FTZ R2, R35, UR6 ;  /* 0x0000000623027c20 */ /* 0x004fde0008410000 */
[----:B------:R-:W-:-:S02]  /*2380*/  NOP ;  /* 0x0000000000007918 */ /* 0x000fc40000000000 */
[----:B---3--:R-:W-:Y:S01]  /*2390*/  HMMA.16816.F32.BF16 R112, R12, R48, R28 ;  /* 0x000000300c70723c */ /* 0x008fe2000004181c */
[----:B------:R2:W3:Y:S07]  /*23a0*/  MUFU.TANH R179, R2 ;  /* 0x0000000200b37308 */ /* 0x0004ee0000002400 */
[----:B------:R-:W-:Y:S08]  /*23b0*/  HMMA.16816.F32.BF16 R32, R4, R40, R24 ;  /* 0x000000280420723c */ /* 0x000ff00000041818 */
[----:B------:R-:W-:Y:S01]  /*23c0*/  HMMA.16816.F32.BF16 R24, R8, R46, R84 ;  /* 0x0000002e0818723c */ /* 0x000fe20000041854 */
[----:B------:R-:W-:Y:S01]  /*23d0*/  LDSM.16.M88.4 R44, [R20+0x3800] ;  /* 0x00380000142c783b */ /* 0x000fe20000000200 */
[----:B--2---:R-:W-:-:S04]  /*23e0*/  FMUL.FTZ R2, R36, UR6 ;  /* 0x0000000624027c20 */ /* 0x004fc80008410000 */
[----:B------:R2:W5:Y:S02]  /*23f0*/  MUFU.TANH R177, R2 ;  /* 0x0000000200b17308 */ /* 0x0005640000002400 */
[----:B------:R-:W-:Y:S01]  /*2400*/  HMMA.16816.F32.BF16 R28, R16, R70, RZ ;  /* 0x00000046101c723c */ /* 0x000fe200000418ff */
[----:B------:R-:W4:Y:S01]  /*2410*/  LDSM.16.M88.4 R68, [R0+UR5+0x5800] ;  /* 0x005800050044783b */ /* 0x000f220008000200 */
[----:B--2---:R-:W-:-:S04]  /*2420*/  FMUL.FTZ R2, R37, UR6 ;  /* 0x0000000625027c20 */ /* 0x004fc80008410000 */
[----:B------:R2:W-:-:S14]  /*2430*/  MUFU.TANH R202, R2 ;  /* 0x0000000200ca7308 */ /* 0x0005dc0000002400 */
[----:B------:R-:W-:Y:S01]  /*2440*/  HMMA.16816.F32.BF16 R104, R12, R50, R28 ;  /* 0x000000320c68723c */ /* 0x000fe2000004181c */
[----:B------:R-:W-:Y:S07]  /*2450*/  LDSM.16.M88.4 R48, [R21+0x3800] ;  /* 0x003800001530783b */ /* 0x000fee0000000200 */
[----:B-1----:R-:W-:Y:S01]  /*2460*/  HMMA.16816.F32.BF16 R28, R16, R60, RZ ;  /* 0x0000003c101c723c */ /* 0x002fe200000418ff */
[----:B--2---:R-:W-:-:S04]  /*2470*/  FMUL.FTZ R2, R38, UR6 ;  /* 0x0000000626027c20 */ /* 0x004fc80008410000 */
[----:B------:R1:W2:-:S15]  /*2480*/  MUFU.TANH R170, R2 ;  /* 0x0000000200aa7308 */ /* 0x00029e0000002400 */
[----:B------:R-:W-:Y:S08]  /*2490*/  HMMA.16816.F32.BF16 R80, R12, R56, R28 ;  /* 0x000000380c50723c */ /* 0x000ff0000004181c */
[----:B------:R-:W-:Y:S01]  /*24a0*/  HMMA.16816.F32.BF16 R28, R16, R62, RZ ;  /* 0x0000003e101c723c */ /* 0x000fe200000418ff */
[----:B-1----:R-:W-:Y:S01]  /*24b0*/  FMUL.FTZ R2, R39, UR6 ;  /* 0x0000000627027c20 */ /* 0x002fe20008410000 */
[----:B------:R-:W1:Y:S03]  /*24c0*/  LDSM.16.M88.4 R60, [R22+0x5800] ;  /* 0x00580000163c783b */ /* 0x000e660000000200 */
[----:B------:R3:W2:Y:S03]  /*24d0*/  MUFU.TANH R176, R2 ;  /* 0x0000000200b07308 */ /* 0x0006a60000002400 */
[----:B------:R-:W-:Y:S08]  /*24e0*/  HMMA.16816.F32.BF16 R36, R4, R42, R24 ;  /* 0x0000002a0424723c */ /* 0x000ff00000041818 */
[----:B------:R-:W-:Y:S01]  /*24f0*/  HMMA.16816.F32.BF16 R24, R8, R64, R88 ;  /* 0x000000400818723c */ /* 0x000fe20000041858 */
[----:B---3--:R-:W-:-:S07]  /*2500*/  FMUL.FTZ R2, R32, UR6 ;  /* 0x0000000620027c20 */ /* 0x008fce0008410000 */
[----:B------:R-:W-:Y:S01]  /*2510*/  HMMA.16816.F32.BF16 R88, R12, R58, R28 ;  /* 0x0000003a0c58723c */ /* 0x000fe2000004181c */
[----:B------:R-:W-:Y:S01]  /*2520*/  LDSM.16.M88.4 R56, [R21+0x4000] ;  /* 0x004000001538783b */ /* 0x000fe20000000200 */
[----:B------:R3:W2:Y:S06]  /*2530*/  MUFU.TANH R200, R2 ;  /* 0x0000000200c87308 */ /* 0x0006ac0000002400 */
[----:B----4-:R-:W-:Y:S01]  /*2540*/  HMMA.16816.F32.BF16 R28, R16, R68, RZ ;  /* 0x00000044101c723c */ /* 0x010fe200000418ff */
[----:B---3--:R-:W-:-:S04]  /*2550*/  FMUL.FTZ R2, R33, UR6 ;  /* 0x0000000621027c20 */ /* 0x008fc80008410000 */
[----:B------:R3:W-:-:S15]  /*2560*/  MUFU.TANH R201, R2 ;  /* 0x0000000200c97308 */ /* 0x0007de0000002400 */
[----:B-1----:R-:W-:Y:S01]  /*2570*/  HMMA.16816.F32.BF16 R84, R12, R60, R28 ;  /* 0x0000003c0c54723c */ /* 0x002fe2000004181c */
[----:B---3--:R-:W-:-:S04]  /*2580*/  FMUL.FTZ R2, R34, UR6 ;  /* 0x0000000622027c20 */ /* 0x008fc80008410000 */
[----:B------:R1:W3:Y:S02]  /*2590*/  MUFU.TANH R156, R2 ;  /* 0x00000002009c7308 */ /* 0x0002e40000002400 */
[----:B-1----:R-:W-:Y:S02]  /*25a0*/  FMUL.FTZ R2, R35, UR6 ;  /* 0x0000000623027c20 */ /* 0x002fe40008410000 */
[----:B------:R-:W-:Y:S04]  /*25b0*/  HMMA.16816.F32.BF16 R32, R4, R52, R24 ;  /* 0x000000340420723c */ /* 0x000fe80000041818 */
[----:B------:R1:W4:Y:S04]  /*25c0*/  MUFU.TANH R169, R2 ;  /* 0x0000000200a97308 */ /* 0x0003280000002400 */
[----:B------:R-:W-:Y:S01]  /*25d0*/  HMMA.16816.F32.BF16 R24, R8, R66, R92 ;  /* 0x000000420818723c */ /* 0x000fe2000004185c */
[----:B------:R-:W5:Y:S01]  /*25e0*/  LDSM.16.M88.4 R64, [R20+0x4000] ;  /* 0x004000001440783b */ /* 0x000f620000000200 */
[----:B-1----:R-:W-:-:S04]  /*25f0*/  FMUL.FTZ R2, R36, UR6 ;  /* 0x0000000624027c20 */ /* 0x002fc80008410000 */
[----:B------:R1:W4:-:S14]  /*2600*/  MUFU.TANH R155, R2 ;  /* 0x00000002009b7308 */ /* 0x00031c0000002400 */
[----:B------:R-:W-:Y:S08]  /*2610*/  HMMA.16816.F32.BF16 R40, R4, R54, R24 ;  /* 0x000000360428723c */ /* 0x000ff00000041818 */
[----:B------:R-:W-:Y:S01]  /*2620*/  HMMA.16816.F32.BF16 R24, R8, R44, R96 ;  /* 0x0000002c0818723c */ /* 0x000fe20000041860 */
[----:B-1----:R-:W-:-:S04]  /*2630*/  FMUL.FTZ R2, R37, UR6 ;  /* 0x0000000625027c20 */ /* 0x002fc80008410000 */
[----:B------:R1:W-:Y:S03]  /*2640*/  MUFU.TANH R199, R2 ;  /* 0x0000000200c77308 */ /* 0x0003e60000002400 */
[----:B-----5:R-:W-:-:S12]  /*2650*/  HMMA.16816.F32.BF16 R28, R8, R64, R108 ;  /* 0x00000040081c723c */ /* 0x020fd8000004186c */
[----:B------:R-:W-:Y:S01]  /*2660*/  HMMA.16816.F32.BF16 R24, R4, R48, R24 ;  /* 0x000000300418723c */ /* 0x000fe20000041818 */
[----:B-1----:R-:W-:-:S04]  /*2670*/  FMUL.FTZ R2, R38, UR6 ;  /* 0x0000000626027c20 */ /* 0x002fc80008410000 */
[----:B------:R1:W5:Y:S03]  /*2680*/  MUFU.TANH R144, R2 ;  /* 0x0000000200907308 */ /* 0x0003660000002400 */
[----:B------:R-:W-:Y:S01]  /*2690*/  HMMA.16816.F32.BF16 R52, R4, R56, R28 ;  /* 0x000000380434723c */ /* 0x000fe2000004181c */
[----:B-1----:R-:W-:-:S07]  /*26a0*/  FMUL.FTZ R2, R39, UR6 ;  /* 0x0000000627027c20 */ /* 0x002fce0008410000 */
[----:B------:R-:W-:Y:S01]  /*26b0*/  HMMA.16816.F32.BF16 R36, R8, R46, R100 ;  /* 0x0000002e0824723c */ /* 0x000fe20000041864 */
[----:B------:R-:W1:Y:S01]  /*26c0*/  LDSM.16.M88.4 R44, [R0+UR5+0x6000] ;  /* 0x00600005002c783b */ /* 0x000e620008000200 */
[----:B------:R2:W5:Y:S02]  /*26d0*/  MUFU.TANH R143, R2 ;  /* 0x00000002008f7308 */ /* 0x0005640000002400 */
[----:B--2---:R-:W-:-:S15]  /*26e0*/  FMUL.FTZ R2, R32, UR6 ;  /* 0x0000000620027c20 */ /* 0x004fde0008410000 */
[----:B------:R-:W-:-:S01]  /*26f0*/  NOP ;  /* 0x0000000000007918 */ /* 0x000fc20000000000 */
[----:B------:R-:W-:Y:S01]  /*2700*/  HMMA.16816.F32.BF16 R36, R4, R50, R36 ;  /* 0x000000320424723c */ /* 0x000fe20000041824 */
[----:B------:R-:W2:Y:S01]  /*2710*/  LDSM.16.M88.4 R48, [R22+0x6000] ;  /* 0x006000001630783b */ /* 0x000ea20000000200 */
[----:B------:R3:W5:Y:S02]  /*2720*/  MUFU.TANH R124, R2 ;  /* 0x00000002007c7308 */ /* 0x0007640000002400 */
[----:B---3--:R-:W-:-:S04]  /*2730*/  FMUL.FTZ R2, R33, UR6 ;  /* 0x0000000621027c20 */ /* 0x008fc80008410000 */
[----:B-1----:R-:W-:Y:S02]  /*2740*/  HMMA.16816.F32.BF16 R28, R16, R46, RZ ;  /* 0x0000002e101c723c */ /* 0x002fe400000418ff */
[----:B------:R1:W-:Y:S02]  /*2750*/  MUFU.TANH R198, R2 ;  /* 0x0000000200c67308 */ /* 0x0003e40000002400 */
[----:B-1----:R-:W-:-:S15]  /*2760*/  FMUL.FTZ R2, R34, UR6 ;  /* 0x0000000622027c20 */ /* 0x002fde0008410000 */
[----:B------:R-:W-:-:S01]  /*2770*/  NOP ;  /* 0x0000000000007918 */ /* 0x000fc20000000000 */
[----:B--2---:R-:W-:Y:S01]  /*2780*/  HMMA.16816.F32.BF16 R108, R12, R50, R28 ;  /* 0x000000320c6c723c */ /* 0x004fe2000004181c */
[----:B------:R1:W2:Y:S02]  /*2790*/  MUFU.TANH R125, R2 ;  /* 0x00000002007d7308 */ /* 0x0002a40000002400 */
[----:B-1----:R-:W-:-:S05]  /*27a0*/  FMUL.FTZ R2, R35, UR6 ;  /* 0x0000000623027c20 */ /* 0x002fca0008410000 */
[----:B------:R-:W-:Y:S01]  /*27b0*/  HMMA.16816.F32.BF16 R32, R16, R70, RZ ;  /* 0x000000461020723c */ /* 0x000fe200000418ff */
[----:B------:R-:W-:Y:S01]  /*27c0*/  LDSM.16.M88.4 R68, [R21+0x4800] ;  /* 0x004800001544783b */ /* 0x000fe20000000200 */
[----:B------:R1:W3:Y:S02]  /*27d0*/  MUFU.TANH R197, R2 ;  /* 0x0000000200c57308 */ /* 0x0002e40000002400 */
[----:B-1----:R-:W-:-:S15]  /*27e0*/  FMUL.FTZ R2, R40, UR6 ;  /* 0x0000000628027c20 */ /* 0x002fde0008410000 */
[----:B------:R-:W-:-:S01]  /*27f0*/  NOP ;  /* 0x0000000000007918 */ /* 0x000fc20000000000 */
[----:B------:R-:W-:Y:S01]  /*2800*/  HMMA.16816.F32.BF16 R76, R12, R62, R32 ;  /* 0x0000003e0c4c723c */ /* 0x000fe20000041820 */
[----:B------:R-:W-:Y:S01]  /*2810*/  LDSM.16.M88.4 R60, [R21+0x5800] ;  /* 0x00580000153c783b */ /* 0x000fe20000000200 */
[----:B------:R1:W-:Y:S06]  /*2820*/  MUFU.TANH R134, R2 ;  /* 0x0000000200867308 */ /* 0x0003ec0000002400 */
[----:B------:R-:W-:Y:S01]  /*2830*/  HMMA.16816.F32.BF16 R32, R16, R44, RZ ;  /* 0x0000002c1020723c */ /* 0x000fe200000418ff */
[----:B-1----:R-:W-:-:S04]  /*2840*/  FMUL.FTZ R2, R41, UR6 ;  /* 0x0000000629027c20 */ /* 0x002fc80008410000 */
[----:B------:R1:W-:Y:S02]  /*2850*/  MUFU.TANH R196, R2 ;  /* 0x0000000200c47308 */ /* 0x0003e40000002400 */
[----:B-1----:R-:W-:-:S06]  /*2860*/  FMUL.FTZ R2, R42, UR6 ;  /* 0x000000062a027c20 */ /* 0x002fcc0008410000 */
[----:B------:R1:W3:Y:S02]  /*2870*/  MUFU.TANH R133, R2 ;  /* 0x0000000200857308 */ /* 0x0002e40000002400 */
[----:B-1----:R-:W-:Y:S02]  /*2880*/  FMUL.FTZ R2, R43, UR6 ;  /* 0x000000062b027c20 */ /* 0x002fe40008410000 */
[----:B------:R-:W1:Y:S04]  /*2890*/  LDSM.16.M88.4 R40, [R20+0x4800] ;  /* 0x004800001428783b */ /* 0x000e680000000200 */
[----:B------:R4:W3:Y:S02]  /*28a0*/  MUFU.TANH R194, R2 ;  /* 0x0000000200c27308 */ /* 0x0008e40000002400 */
[----:B----4-:R-:W-:-:S06]  /*28b0*/  FMUL.FTZ R2, R24, UR6 ;  /* 0x0000000618027c20 */ /* 0x010fcc0008410000 */
[----:B------:R4:W3:Y:S02]  /*28c0*/  MUFU.TANH R126, R2 ;  /* 0x00000002007e7308 */ /* 0x0008e40000002400 */
[----:B----4-:R-:W-:Y:S01]  /*28d0*/  FMUL.FTZ R2, R25, UR6 ;  /* 0x0000000619027c20 */ /* 0x010fe20008410000 */
[C---:B-1----:R-:W-:Y:S05]  /*28e0*/  HMMA.16816.F32.BF16 R28, R8.reuse, R40, R112 ;  /* 0x00000028081c723c */ /* 0x042fea0000041870 */
[----:B------:R1:W-:Y:S03]  /*28f0*/  MUFU.TANH R195, R2 ;  /* 0x0000000200c37308 */ /* 0x0003e60000002400 */
[----:B------:R-:W-:Y:S01]  /*2900*/  HMMA.16816.F32.BF16 R40, R8, R42, R104 ;  /* 0x0000002a0828723c */ /* 0x000fe20000041868 */
[----:B-1----:R-:W-:-:S11]  /*2910*/  FMUL.FTZ R2, R26, UR6 ;  /* 0x000000061a027c20 */ /* 0x002fd60008410000 */
[----:B------:R-:W-:Y:S01]  /*2920*/  HMMA.16816.F32.BF16 R44, R4, R68, R28 ;  /* 0x00000044042c723c */ /* 0x000fe2000004181c */
[----:B------:R-:W-:Y:S01]  /*2930*/  LDSM.16.M88.4 R28, [R0+UR5+0x6800] ;  /* 0x00680005001c783b */ /* 0x000fe20008000200 */
[----:B------:R1:W4:Y:S02]  /*2940*/  MUFU.TANH R132, R2 ;  /* 0x0000000200847308 */ /* 0x0003240000002400 */
[----:B-1----:R-:W-:-:S04]  /*2950*/  FMUL.FTZ R2, R27, UR6 ;  /* 0x000000061b027c20 */ /* 0x002fc80008410000 */
[----:B------:R-:W-:Y:S01]  /*2960*/  HMMA.16816.F32.BF16 R24, R8, R66, R72 ;  /* 0x000000420818723c */ /* 0x000fe20000041848 */
[----:B------:R-:W-:Y:S01]  /*2970*/  LDSM.16.M88.4 R64, [R20+0x5000] ;  /* 0x005000001440783b */ /* 0x000fe20000000200 */
[----:B------:R1:W4:Y:S06]  /*2980*/  MUFU.TANH R127, R2 ;  /* 0x00000002007f7308 */ /* 0x00032c0000002400 */
[----:B------:R-:W-:Y:S01]  /*2990*/  HMMA.16816.F32.BF16 R72, R12, R48, R32 ;  /* 0x000000300c48723c */ /* 0x000fe20000041820 */
[----:B------:R-:W5:Y:S04]  /*29a0*/  LDSM.16.M88.4 R32, [R20+0x5800] ;  /* 0x005800001420783b */ /* 0x000f680000000200 */
[----:B------:R-:W2:Y:S01]  /*29b0*/  LDSM.16.M88.4 R48, [R0+UR5+0x7000] ;  /* 0x007000050030783b */ /* 0x000ea20008000200 */
[----:B-1----:R-:W-:-:S06]  /*29c0*/  FMUL.FTZ R2, R36, UR6 ;  /* 0x0000000624027c20 */ /* 0x002fcc0008410000 */
[----:B------:R-:W-:Y:S01]  /*29d0*/  HMMA.16816.F32.BF16 R24, R4, R58, R24 ;  /* 0x0000003a0418723c */ /* 0x000fe20000041818 */
[----:B------:R-:W1:Y:S01]  /*29e0*/  LDSM.16.M88.4 R56, [R21+0x5000] ;  /* 0x005000001538783b */ /* 0x000e620000000200 */
[----:B------:R3:W4:Y:S02]  /*29f0*/  MUFU.TANH R192, R2 ;  /* 0x0000000200c07308 */ /* 0x0007240000002400 */
[----:B---3--:R-:W-:-:S06]  /*2a00*/  FMUL.FTZ R2, R37, UR6 ;  /* 0x0000000625027c20 */ /* 0x008fcc0008410000 */
[----:B------:R3:W-:Y:S02]  /*2a10*/  MUFU.TANH R193, R2 ;  /* 0x0000000200c17308 */ /* 0x0007e40000002400 */
[----:B---3--:R-:W-:-:S06]  /*2a20*/  FMUL.FTZ R2, R38, UR6 ;  /* 0x0000000626027c20 */ /* 0x008fcc0008410000 */
[----:B------:R3:W4:Y:S02]  /*2a30*/  MUFU.TANH R189, R2 ;  /* 0x0000000200bd7308 */ /* 0x0007240000002400 */
[----:B---3--:R-:W-:Y:S02]  /*2a40*/  FMUL.FTZ R2, R39, UR6 ;  /* 0x0000000627027c20 */ /* 0x008fe40008410000 */
[C---:B-----5:R-:W-:Y:S04]  /*2a50*/  HMMA.16816.F32.BF16 R36, R8.reuse, R32, R84 ;  /* 0x000000200824723c */ /* 0x060fe80000041854 */
[----:B------:R3:W5:Y:S04]  /*2a60*/  MUFU.TANH R190, R2 ;  /* 0x0000000200be7308 */ /* 0x0007680000002400 */
[----:B------:R-:W-:Y:S08]  /*2a70*/  HMMA.16816.F32.BF16 R32, R8, R34, R76 ;  /* 0x000000220820723c */ /* 0x000ff0000004184c */
[----:B--2---:R-:W-:Y:S01]  /*2a80*/  HMMA.16816.F32.BF16 R76, R16, R50, RZ ;  /* 0x00000032104c723c */ /* 0x004fe200000418ff */
[----:B---3--:R-:W-:-:S04]  /*2a90*/  FMUL.FTZ R2, R52, UR6 ;  /* 0x0000000634027c20 */ /* 0x008fc80008410000 */
[----:B------:R2:W3:Y:S02]  /*2aa0*/  MUFU.TANH R188, R2 ;  /* 0x0000000200bc7308 */ /* 0x0004e40000002400 */
[----:B--2---:R-:W-:-:S06]  /*2ab0*/  FMUL.FTZ R2, R53, UR6 ;  /* 0x0000000635027c20 */ /* 0x004fcc0008410000 */
[----:B------:R2:W-:Y:S02]  /*2ac0*/  MUFU.TANH R191, R2 ;  /* 0x0000000200bf7308 */ /* 0x0005e40000002400 */
[----:B--2---:R-:W-:-:S06]  /*2ad0*/  FMUL.FTZ R2, R54, UR6 ;  /* 0x0000000636027c20 */ /* 0x004fcc0008410000 */
[----:B------:R2:W3:Y:S02]  /*2ae0*/  MUFU.TANH R136, R2 ;  /* 0x0000000200887308 */ /* 0x0004e40000002400 */
[----:B--2---:R-:W-:Y:S02]  /*2af0*/  FMUL.FTZ R2, R55, UR6 ;  /* 0x0000000637027c20 */ /* 0x004fe40008410000 */
[C---:B------:R-:W-:Y:S01]  /*2b00*/  HMMA.16816.F32.BF16 R52, R8.reuse, R64, R80 ;  /* 0x000000400834723c */ /* 0x040fe20000041850 */
[----:B------:R-:W2:Y:S03]  /*2b10*/  LDSM.16.M88.4 R80, [R20+0x6000] ;  /* 0x006000001450783b */ /* 0x000ea60000000200 */
[----:B------:R1:W3:Y:S04]  /*2b20*/  MUFU.TANH R138, R2 ;  /* 0x00000002008a7308 */ /* 0x0002e80000002400 */
[----:B------:R-:W-:Y:S01]  /*2b30*/  HMMA.16816.F32.BF16 R64, R8, R66, R88 ;  /* 0x000000420840723c */ /* 0x000fe20000041858 */
[----:B-1----:R-:W-:-:S11]  /*2b40*/  FMUL.FTZ R2, R24, UR6 ;  /* 0x0000000618027c20 */ /* 0x002fd60008410000 */
[C---:B------:R-:W-:Y:S01]  /*2b50*/  HMMA.16816.F32.BF16 R52, R4.reuse, R56, R52 ;  /* 0x000000380434723c */ /* 0x040fe20000041834 */
[----:B------:R1:W3:Y:S07]  /*2b60*/  MUFU.TANH R186, R2 ;  /* 0x0000000200ba7308 */ /* 0x0002ee0000002400 */
[----:B------:R-:W-:Y:S08]  /*2b70*/  HMMA.16816.F32.BF16 R64, R4, R58, R64 ;  /* 0x0000003a0440723c */ /* 0x000ff00000041840 */
[----:B------:R-:W-:Y:S01]  /*2b80*/  HMMA.16816.F32.BF16 R56, R16, R28, RZ ;  /* 0x0000001c1038723c */ /* 0x000fe200000418ff */
[----:B-1----:R-:W-:-:S04]  /*2b90*/  FMUL.FTZ R2, R25, UR6 ;  /* 0x0000000619027c20 */ /* 0x002fc80008410000 */
[----:B------:R1:W-:Y:S03]  /*2ba0*/  MUFU.TANH R187, R2 ;  /* 0x0000000200bb7308 */ /* 0x0003e60000002400 */
[----:B--2---:R-:W-:Y:S08]  /*2bb0*/  HMMA.16816.F32.BF16 R84, R8, R80, R72 ;  /* 0x000000500854723c */ /* 0x004ff00000041848 */
[----:B------:R-:W-:Y:S01]  /*2bc0*/  HMMA.16816.F32.BF16 R72, R16, R48, RZ ;  /* 0x000000301048723c */ /* 0x000fe200000418ff */
[----:B------:R-:W-:Y:S01]  /*2bd0*/  LDSM.16.M88.4 R48, [R22+0x7800] ;  /* 0x007800001630783b */ /* 0x000fe20000000200 */
[----:B-1----:R-:W-:-:S04]  /*2be0*/  FMUL.FTZ R2, R26, UR6 ;  /* 0x000000061a027c20 */ /* 0x002fc80008410000 */
[----:B------:R1:W2:Y:S02]  /*2bf0*/  MUFU.TANH R135, R2 ;  /* 0x0000000200877308 */ /* 0x0002a40000002400 */
[----:B-1----:R-:W-:Y:S02]  /*2c00*/  FMUL.FTZ R2, R27, UR6 ;  /* 0x000000061b027c20 */ /* 0x002fe40008410000 */
[----:B------:R-:W-:Y:S01]  /*2c10*/  HMMA.16816.F32.BF16 R24, R4, R70, R40 ;  /* 0x000000460418723c */ /* 0x000fe20000041828 */
[----:B------:R-:W1:Y:S03]  /*2c20*/  LDSM.16.M88.4 R40, [R0+UR5+0x7800] ;  /* 0x007800050028783b */ /* 0x000e660008000200 */
[----:B------:R4:W2:Y:S04]  /*2c30*/  MUFU.TANH R185, R2 ;  /* 0x0000000200b97308 */ /* 0x0008a80000002400 */
[----:B------:R-:W-:Y:S01]  /*2c40*/  HMMA.16816.F32.BF16 R68, R16, R30, RZ ;  /* 0x0000001e1044723c */ /* 0x000fe200000418ff */
[----:B------:R-:W5:Y:S01]  /*2c50*/  LDSM.16.M88.4 R28, [R0+UR5+0x9000] ;  /* 0x00900005001c783b */ /* 0x000f620008000200 */
[----:B----4-:R-:W-:-:S04]  /*2c60*/  FMUL.FTZ R2, R44, UR6 ;  /* 0x000000062c027c20 */ /* 0x010fc80008410000 */
[----:B------:R4:W2:Y:S02]  /*2c70*/  MUFU.TANH R184, R2 ;  /* 0x0000000200b87308 */ /* 0x0008a40000002400 */
[----:B----4-:R-:W-:Y:S01]  /*2c80*/  FMUL.FTZ R2, R45, UR6 ;  /* 0x000000062d027c20 */ /* 0x010fe20008410000 */
[C---:B-1----:R-:W-:Y:S05]  /*2c90*/  HMMA.16816.F32.BF16 R88, R16.reuse, R40, RZ ;  /* 0x000000281058723c */ /* 0x042fea00000418ff */
[----:B------:R1:W-:Y:S03]  /*2ca0*/  MUFU.TANH R183, R2 ;  /* 0x0000000200b77308 */ /* 0x0003e60000002400 */
[C---:B------:R-:W-:Y:S01]  /*2cb0*/  HMMA.16816.F32.BF16 R92, R16.reuse, R42, RZ ;  /* 0x0000002a105c723c */ /* 0x040fe200000418ff */
[----:B------:R-:W-:Y:S07]  /*2cc0*/  LDSM.16.M88.4 R40, [R22+0x6800] ;  /* 0x006800001628783b */ /* 0x000fee0000000200 */
[----:B-----5:R-:W-:Y:S01]  /*2cd0*/  HMMA.16816.F32.BF16 R116, R16, R28, RZ ;  /* 0x0000001c1074723c */ /* 0x020fe200000418ff */
[----:B-1----:R-:W-:-:S04]  /*2ce0*/  FMUL.FTZ R2, R46, UR6 ;  /* 0x000000062e027c20 */ /* 0x002fc80008410000 */
[----:B------:R1:W4:Y:S03]  /*2cf0*/  MUFU.TANH R142, R2 ;  /* 0x00000002008e7308 */ /* 0x0003260000002400 */
[----:B------:R-:W-:Y:S01]  /*2d00*/  HMMA.16816.F32.BF16 R120, R16, R30, RZ ;  /* 0x0000001e1078723c */ /* 0x000fe200000418ff */
[----:B-1----:R-:W-:-:S07]  /*2d10*/  FMUL.FTZ R2, R47, UR6 ;  /* 0x000000062f027c20 */ /* 0x002fce0008410000 */
[C---:B------:R-:W-:Y:S01]  /*2d20*/  HMMA.16816.F32.BF16 R44, R4.reuse, R60, R36 ;  /* 0x0000003c042c723c */ /* 0x040fe20000041824 */
[----:B------:R-:W1:Y:S01]  /*2d30*/  LDSM.16.M88.4 R36, [R0+UR5+0x8000] ;  /* 0x008000050024783b */ /* 0x000e620008000200 */
[----:B------:R5:W4:Y:S06]  /*2d40*/  MUFU.TANH R141, R2 ;  /* 0x00000002008d7308 */ /* 0x000b2c0000002400 */
[----:B------:R-:W-:Y:S01]  /*2d50*/  HMMA.16816.F32.BF16 R60, R4, R62, R32 ;  /* 0x0000003e043c723c */ /* 0x000fe20000041820 */
[----:B------:R-:W3:Y:S01]  /*2d60*/  LDSM.16.M88.4 R32, [R0+UR5+0x8800] ;  /* 0x008800050020783b */ /* 0x000ee20008000200 */
[----:B-----5:R-:W-:-:S04]  /*2d70*/  FMUL.FTZ R2, R24, UR6 ;  /* 0x0000000618027c20 */ /* 0x020fc80008410000 */
[----:B------:R5:W4:Y:S02]  /*2d80*/  MUFU.TANH R81, R2 ;  /* 0x0000000200517308 */ /* 0x000b240000002400 */
[----:B-----5:R-:W-:Y:S01]  /*2d90*/  FMUL.FTZ R2, R25, UR6 ;  /* 0x0000000619027c20 */ /* 0x020fe20008410000 */
[C---:B-1----:R-:W-:Y:S05]  /*2da0*/  HMMA.16816.F32.BF16 R96, R16.reuse, R36, RZ ;  /* 0x000000241060723c */ /* 0x042fea00000418ff */
[----:B------:R1:W-:Y:S03]  /*2db0*/  MUFU.TANH R139, R2 ;  /* 0x00000002008b7308 */ /* 0x0003e60000002400 */
[C---:B------:R-:W-:Y:S01]  /*2dc0*/  HMMA.16816.F32.BF16 R100, R16.reuse, R38, RZ ;  /* 0x000000261064723c */ /* 0x040fe200000418ff */
[----:B------:R-:W5:Y:S07]  /*2dd0*/  LDSM.16.M88.4 R36, [R21+0x6000] ;  /* 0x006000001524783b */ /* 0x000f6e0000000200 */
[----:B---3--:R-:W-:Y:S01]  /*2de0*/  HMMA.16816.F32.BF16 R104, R16, R32, RZ ;  /* 0x000000201068723c */ /* 0x008fe200000418ff */
[----:B-1----:R-:W-:-:S04]  /*2df0*/  FMUL.FTZ R2, R26, UR6 ;  /* 0x000000061a027c20 */ /* 0x002fc80008410000 */
[----:B------:R1:W3:Y:S03]  /*2e00*/  MUFU.TANH R140, R2 ;  /* 0x00000002008c7308 */ /* 0x0002e60000002400 */
[----:B------:R-:W-:Y:S01]  /*2e10*/  HMMA.16816.F32.BF16 R112, R16, R34, RZ ;  /* 0x000000221070723c */ /* 0x000fe200000418ff */
[----:B------:R-:W-:Y:S01]  /*2e20*/  LDSM.16.M88.4 R32, [R22+0x7000] ;  /* 0x007000001620783b */ /* 0x000fe20000000200 */
[----:B-1----:R-:W-:-:S03]  /*2e30*/  FMUL.FTZ R2, R27, UR6 ;  /* 0x000000061b027c20 */ /* 0x002fc60008410000 */
[----:B------:R1:W2:Y:S01]  /*2e40*/  LDSM.16.M88.4 R24, [R0+UR5+0x9800] ;  /* 0x009800050018783b */ /* 0x0002a20008000200 */
[----:B------:R4:W3:Y:S02]  /*2e50*/  MUFU.TANH R152, R2 ;  /* 0x0000000200987308 */ /* 0x0008e40000002400 */
[----:B-----5:R-:W-:Y:S01]  /*2e60*/  HMMA.16816.F32.BF16 R28, R4, R36, R84 ;  /* 0x00000024041c723c */ /* 0x020fe20000041854 */
[----:B----4-:R-:W-:Y:S01]  /*2e70*/  FMUL.FTZ R2, R52, UR6 ;  /* 0x0000000634027c20 */ /* 0x010fe20008410000 */
[----:B-1----:R-:W-:-:S04]  /*2e80*/  FMUL.FTZ R0, R65, UR6 ;  /* 0x0000000641007c20 */ /* 0x002fc80008410000 */
[----:B------:R1:W4:Y:S08]  /*2e90*/  MUFU.TANH R145, R2 ;  /* 0x0000000200917308 */ /* 0x0003300000002400 */
[----:B------:R5:W-:Y:S01]  /*2ea0*/  MUFU.TANH R182, R0 ;  /* 0x0000000000b67308 */ /* 0x000be20000002400 */
[----:B--2---:R-:W-:Y:S01]  /*2eb0*/  HMMA.16816.F32.BF16 R128, R16, R24, RZ ;  /* 0x000000181080723c */ /* 0x004fe200000418ff */
[----:B-1----:R-:W-:-:S06]  /*2ec0*/  FMUL.FTZ R2, R53, UR6 ;  /* 0x0000000635027c20 */ /* 0x002fcc0008410000 */
[----:B------:R1:W-:Y:S01]  /*2ed0*/  MUFU.TANH R181, R2 ;  /* 0x0000000200b57308 */ /* 0x0003e20000002400 */
[----:B------:R-:W-:Y:S01]  /*2ee0*/  HMMA.16816.F32.BF16 R148, R16, R26, RZ ;  /* 0x0000001a1094723c */ /* 0x000fe200000418ff */
[----:B-----5:R-:W-:-:S06]  /*2ef0*/  FMUL.FTZ R0, R66, UR6 ;  /* 0x0000000642007c20 */ /* 0x020fcc0008410000 */
[----:B------:R2:W-:Y:S01]  /*2f00*/  MUFU.TANH R147, R0 ;  /* 0x0000000000937308 */ /* 0x0005e20000002400 */
[----:B------:R-:W-:Y:S01]  /*2f10*/  HMMA.16816.F32.BF16 R16, R8, R82, R108 ;  /* 0x000000520810723c */ /* 0x000fe2000004186c */
[----:B-1----:R-:W-:-:S07]  /*2f20*/  FMUL.FTZ R2, R54, UR6 ;  /* 0x0000000636027c20 */ /* 0x002fce0008410000 */
[----:B------:R-:W-:Y:S01]  /*2f30*/  HMMA.16816.F32.BF16 R24, R12, R40, R56 ;  /* 0x000000280c18723c */ /* 0x000fe20000041838 */
[----:B------:R-:W-:Y:S01]  /*2f40*/  LDSM.16.M88.4 R56, [R20+0x7000] ;  /* 0x007000001438783b */ /* 0x000fe20000000200 */
[----:B------:R1:W5:Y:S01]  /*2f50*/  MUFU.TANH R158, R2 ;  /* 0x00000002009e7308 */ /* 0x0003620000002400 */
[----:B--2---:R-:W-:-:S05]  /*2f60*/  FMUL.FTZ R0, R67, UR6 ;  /* 0x0000000643007c20 */ /* 0x004fca0008410000 */
[----:B------:R-:W-:Y:S02]  /*2f70*/  HMMA.16816.F32.BF16 R40, R12, R42, R68 ;  /* 0x0000002a0c28723c */ /* 0x000fe40000041844 */
[----:B------:R2:W-:Y:S06]  /*2f80*/  MUFU.TANH R153, R0 ;  /* 0x0000000000997308 */ /* 0x0005ec0000002400 */
[----:B------:R-:W-:Y:S01]  /*2f90*/  HMMA.16816.F32.BF16 R36, R4, R38, R16 ;  /* 0x000000260424723c */ /* 0x000fe20000041810 */
[----:B-1----:R-:W-:Y:S02]  /*2fa0*/  FMUL.FTZ R2, R55, UR6 ;  /* 0x0000000637027c20 */ /* 0x002fe40008410000 */
[----:B------:R-:W-:Y:S02]  /*2fb0*/  LDSM.16.M88.4 R52, [R21+0x6800] ;  /* 0x006800001534783b */ /* 0x000fe40000000200 */
[----:B------:R1:W-:Y:S03]  /*2fc0*/  MUFU.TANH R154, R2 ;  /* 0x00000002009a7308 */ /* 0x0003e60000002400 */
[----:B------:R-:W-:Y:S01]  /*2fd0*/  HMMA.16816.F32.BF16 R68, R12, R48, R88 ;  /* 0x000000300c44723c */ /* 0x000fe20000041858 */
[----:B--2---:R-:W-:-:S04]  /*2fe0*/  FMUL.FTZ R0, R44, UR6 ;  /* 0x000000062c007c20 */ /* 0x004fc80008410000 */
[----:B------:R2:W-:Y:S01]  /*2ff0*/  MUFU.TANH R157, R0 ;  /* 0x00000000009d7308 */ /* 0x0005e20000002400 */
[----:B-1----:R-:W-:Y:S02]  /*3000*/  FMUL.FTZ R2, R64, UR6 ;  /* 0x0000000640027c20 */ /* 0x002fe40008410000 */
[----:B------:R-:W-:Y:S05]  /*3010*/  HMMA.16816.F32.BF16 R64, R12, R34, R76 ;  /* 0x000000220c40723c */ /* 0x000fea000004184c */
[----:B------:R1:W5:Y:S01]  /*3020*/  MUFU.TANH R146, R2 ;  /* 0x0000000200927308 */ /* 0x0003620000002400 */
[----:B--2---:R-:W-:-:S07]  /*3030*/  FMUL.FTZ R0, R45, UR6 ;  /* 0x000000062d007c20 */ /* 0x004fce0008410000 */
[----:B------:R2:W-:Y:S01]  /*3040*/  MUFU.TANH R180, R0 ;  /* 0x0000000000b47308 */ /* 0x0005e20000002400 */
[----:B-1----:R-:W-:-:S07]  /*3050*/  FMUL.FTZ R2, R36, UR6 ;  /* 0x0000000624027c20 */ /* 0x002fce0008410000 */
[----:B------:R1:W-:Y:S01]  /*3060*/  MUFU.TANH R168, R2 ;  /* 0x0000000200a87308 */ /* 0x0003e20000002400 */
[----:B--2---:R-:W-:-:S07]  /*3070*/  FMUL.FTZ R0, R46, UR6 ;  /* 0x000000062e007c20 */ /* 0x004fce0008410000 */
[----:B------:R2:W5:Y:S01]  /*3080*/  MUFU.TANH R162, R0 ;  /* 0x0000000000a27308 */ /* 0x0005620000002400 */
[----:B-1----:R-:W-:Y:S01]  /*3090*/  FMUL.FTZ R2, R37, UR6 ;  /* 0x0000000625027c20 */ /* 0x002fe20008410000 */
[----:B--2---:R-:W-:Y:S02]  /*30a0*/  FMUL.FTZ R0, R47, UR6 ;  /* 0x000000062f007c20 */ /* 0x004fe40008410000 */
[----:B------:R-:W1:Y:S04]  /*30b0*/  LDSM.16.M88.4 R44, [R20+0x6800] ;  /* 0x00680000142c783b */ /* 0x000e680000000200 */
[----:B------:R2:W5:Y:S02]  /*30c0*/  MUFU.TANH R164, R0 ;  /* 0x0000000000a47308 */ /* 0x0005640000002400 */
[----:B--2---:R-:W-:-:S06]  /*30d0*/  FMUL.FTZ R0, R60, UR6 ;  /* 0x000000063c007c20 */ /* 0x004fcc0008410000 */
[----:B------:R2:W5:Y:S02]  /*30e0*/  MUFU.TANH R160, R0 ;  /* 0x0000000000a07308 */ /* 0x0005640000002400 */
[----:B--2---:R-:W-:Y:S01]  /*30f0*/  FMUL.FTZ R0, R61, UR6 ;  /* 0x000000063d007c20 */ /* 0x004fe20008410000 */
[----:B-1----:R-:W-:Y:S01]  /*3100*/  HMMA.16816.F32.BF16 R16, R8, R44, R24 ;  /* 0x0000002c0810723c */ /* 0x002fe20000041818 */
[----:B------:R-:W-:-:S04]  /*3110*/  FMUL.FTZ R25, R39, UR6 ;  /* 0x0000000627197c20 */ /* 0x000fc80008410000 */
[----:B------:R1:W-:Y:S08]  /*3120*/  MUFU.TANH R159, R0 ;  /* 0x00000000009f7308 */ /* 0x0003f00000002400 */
[----:B------:R-:W-:Y:S01]  /*3130*/  MUFU.TANH R173, R25 ;  /* 0x0000001900ad7308 */ /* 0x000fe20000002400 */
[----:B-1----:R-:W-:-:S07]  /*3140*/  FMUL.FTZ R0, R62, UR6 ;  /* 0x000000063e007c20 */ /* 0x002fce0008410000 */
[----:B------:R1:W2:Y:S02]  /*3150*/  MUFU.TANH R161, R0 ;  /* 0x0000000000a17308 */ /* 0x0002a40000002400 */
[----:B-1----:R-:W-:Y:S02]  /*3160*/  FMUL.FTZ R0, R63, UR6 ;  /* 0x000000063f007c20 */ /* 0x002fe40008410000 */
[C---:B------:R-:W-:Y:S01]  /*3170*/  HMMA.16816.F32.BF16 R60, R12.reuse, R32, R72 ;  /* 0x000000200c3c723c */ /* 0x040fe20000041848 */
[----:B------:R-:W1:Y:S03]  /*3180*/  LDSM.16.M88.4 R32, [R22+0x8000] ;  /* 0x008000001620783b */ /* 0x000e660000000200 */
[----:B------:R3:W2:Y:S04]  /*3190*/  MUFU.TANH R163, R0 ;  /* 0x0000000000a37308 */ /* 0x0006a80000002400 */
[----:B------:R-:W-:Y:S01]  /*31a0*/  HMMA.16816.F32.BF16 R72, R12, R50, R92 ;  /* 0x000000320c48723c */ /* 0x000fe2000004185c */
[----:B------:R-:W-:Y:S01]  /*31b0*/  LDSM.16.M88.4 R48, [R21+0x7800] ;  /* 0x007800001530783b */ /* 0x000fe20000000200 */
[----:B---3--:R-:W-:-:S04]  /*31c0*/  FMUL.FTZ R0, R28, UR6 ;  /* 0x000000061c007c20 */ /* 0x008fc80008410000 */
[----:B------:R3:W2:Y:S02]  /*31d0*/  MUFU.TANH R165, R0 ;  /* 0x0000000000a57308 */ /* 0x0006a40000002400 */
[----:B---3--:R-:W-:Y:S01]  /*31e0*/  FMUL.FTZ R0, R29, UR6 ;  /* 0x000000061d007c20 */ /* 0x008fe20008410000 */
[----:B-1----:R-:W-:Y:S05]  /*31f0*/  HMMA.16816.F32.BF16 R76, R12, R34, R100 ;  /* 0x000000220c4c723c */ /* 0x002fea0000041864 */
[----:B------:R1:W-:Y:S02]  /*3200*/  MUFU.TANH R166, R0 ;  /* 0x0000000000a67308 */ /* 0x0003e40000002400 */
[----:B-1----:R-:W-:-:S06]  /*3210*/  FMUL.FTZ R0, R30, UR6 ;  /* 0x000000061e007c20 */ /* 0x002fcc0008410000 */
[----:B------:R1:W3:Y:S02]  /*3220*/  MUFU.TANH R172, R0 ;  /* 0x0000000000ac7308 */ /* 0x0002e40000002400 */
[----:B-1----:R-:W-:Y:S02]  /*3230*/  FMUL.FTZ R0, R31, UR6 ;  /* 0x000000061f007c20 */ /* 0x002fe40008410000 */
[----:B------:R-:W-:Y:S01]  /*3240*/  HMMA.16816.F32.BF16 R28, R4, R52, R16 ;  /* 0x00000034041c723c */ /* 0x000fe20000041810 */
[----:B------:R-:W-:-:S03]  /*3250*/  FMUL.FTZ R16, R38, UR6 ;  /* 0x0000000626107c20 */ /* 0x000fc60008410000 */
[----:B------:R1:W3:Y:S01]  /*3260*/  MUFU.TANH R174, R0 ;  /* 0x0000000000ae7308 */ /* 0x0002e20000002400 */
[----:B------:R-:W-:Y:S01]  /*3270*/  LDSM.16.M88.4 R36, [R22+0x8800] ;  /* 0x008800001624783b */ /* 0x000fe20000000200 */
[----:B-1----:R-:W-:-:S13]  /*3280*/  LOP3.LUT R0, R238, 0x1f0, RZ, 0xc0, !PT ;  /* 0x000001f0ee007812 */ /* 0x002fda00078ec0ff */
[----:B------:R-:W-:Y:S01]  /*3290*/  FMUL.FTZ R29, R29, UR6 ;  /* 0x000000061d1d7c20 */ /* 0x000fe20008410000 */
[----:B------:R-:W-:Y:S01]  /*32a0*/  FMUL.FTZ R30, R30, UR6 ;  /* 0x000000061e1e7c20 */ /* 0x000fe20008410000 */
[----:B------:R-:W-:Y:S01]  /*32b0*/  FMUL.FTZ R31, R31, UR6 ;  /* 0x000000061f1f7c20 */ /* 0x000fe20008410000 */
[----:B------:R-:W-:Y:S01]  /*32c0*/  IADD3 R0, PT, PT, R3, R0, R167 ;  /* 0x0000000003007210 */ /* 0x000fe20007ffe0a7 */
[----:B------:R-:W-:Y:S01]  /*32d0*/  IMAD.SHL.U32 R3, R240, 0x2, RZ ;  /* 0x00000002f0037824 */ /* 0x000fe200078e00ff */
[----:B------:R1:W-:Y:S02]  /*32e0*/  MUFU.TANH R167, R2 ;  /* 0x0000000200a77308 */ /* 0x0003e40000002400 */
[----:B------:R-:W-:Y:S02]  /*32f0*/  IADD3 R0, PT, PT, R23, -UR24, R0 ;  /* 0x8000001817007c10 */ /* 0x000fe4000fffe000 */
[----:B------:R-:W-:-:S03]  /*3300*/  LOP3.LUT R3, R251, 0x6, R3, 0xf8, !PT ;  /* 0x00000006fb037812 */ /* 0x000fc600078ef803 */
[----:B------:R-:W-:Y:S01]  /*3310*/  IMAD.IADD R0, R0, 0x1, R171 ;  /* 0x0000000100007824 */ /* 0x000fe200078e02ab */
[C---:B------:R-:W-:Y:S01]  /*3320*/  LOP3.LUT R24, R3.reuse, 0x1, RZ, 0xfc, !PT ;  /* 0x0000000103187812 */ /* 0x040fe200078efcff */
[----:B------:R4:W3:Y:S03]  /*3330*/  MUFU.TANH R171, R16 ;  /* 0x0000001000ab7308 */ /* 0x0008e60000002400 */
[C-C-:B-1----:R-:W-:Y:S02]  /*3340*/  VIADDMNMX R2, R0.reuse, 0x1, R23.reuse, PT ;  /* 0x0000000100027846 */ /* 0x142fe40003800117 */
[----:B------:R-:W-:Y:S02]  /*3350*/  VIADDMNMX R0, R0, 0x9, R23, PT ;  /* 0x0000000900007846 */ /* 0x000fe40003800117 */
[C---:B------:R-:W-:Y:S02]  /*3360*/  ISETP.GE.AND P5, PT, R24.reuse, R2, PT ;  /* 0x000000021800720c */ /* 0x040fe40003fa6270 */
[-C--:B------:R-:W-:Y:S01]  /*3370*/  ISETP.GE.AND P3, PT, R24, R0.reuse, PT ;  /* 0x000000001800720c */ /* 0x080fe20003f66270 */
[----:B------:R-:W-:Y:S01]  /*3380*/  FMUL.FTZ R24, R28, UR6 ;  /* 0x000000061c187c20 */ /* 0x000fe20008410000 */
[C---:B------:R-:W-:Y:S01]  /*3390*/  ISETP.GE.AND P6, PT, R3.reuse, R0, PT ;  /* 0x000000000300720c */ /* 0x040fe20003fc6270 */
[----:B----4-:R-:W-:Y:S01]  /*33a0*/  HMMA.16816.F32.BF16 R16, R8, R46, R40 ;  /* 0x0000002e0810723c */ /* 0x010fe20000041828 */
[----:B------:R-:W1:Y:S01]  /*33b0*/  LDSM.16.M88.4 R40, [R21+0x7000] ;  /* 0x007000001528783b */ /* 0x000e620000000200 */
[----:B------:R-:W-:-:S02]  /*33c0*/  LOP3.LUT R23, R3, 0x8, RZ, 0xfc, !PT ;  /* 0x0000000803177812 */ /* 0x000fc400078efcff */
[----:B------:R-:W-:Y:S01]  /*33d0*/  FSEL R108, R175, -INF , !P6 ;  /* 0xff800000af6c7808 */ /* 0x000fe20007000000 */
[----:B------:R-:W4:Y:S01]  /*33e0*/  LDSM.16.M88.4 R44, [R20+0x7800] ;  /* 0x00780000142c783b */ /* 0x000f220000000200 */
[----:B------:R5:W3:Y:S01]  /*33f0*/  MUFU.TANH R175, R24 ;  /* 0x0000001800af7308 */ /* 0x000ae20000002400 */
[C---:B------:R-:W-:Y:S02]  /*3400*/  ISETP.GE.AND P1, PT, R23.reuse, R2, PT ;  /* 0x000000021700720c */ /* 0x040fe40003f26270 */
[----:B------:R-:W-:Y:S02]  /*3410*/  ISETP.GE.AND P4, PT, R23, R0, PT ;  /* 0x000000001700720c */ /* 0x000fe40003f86270 */
[----:B------:R-:W-:Y:S02]  /*3420*/  LOP3.LUT R23, R3, 0x9, RZ, 0xfc, !PT ;  /* 0x0000000903177812 */ /* 0x000fe400078efcff */
[----:B------:R-:W-:Y:S02]  /*3430*/  FSEL R93, R203, -INF , !P5 ;  /* 0xff800000cb5d7808 */ /* 0x000fe40006800000 */
[----:B------:R-:W-:-:S02]  /*3440*/  ISETP.GE.AND P6, PT, R23, R2, PT ;  /* 0x000000021700720c */ /* 0x000fc40003fc6270 */
[----:B------:R-:W-:Y:S02]  /*3450*/  ISETP.GE.AND P5, PT, R23, R0, PT ;  /* 0x000000001700720c */ /* 0x000fe40003fa6270 */
[----:B------:R-:W-:Y:S02]  /*3460*/  LOP3.LUT R23, R3, 0x10, RZ, 0xfc, !PT ;  /* 0x0000001003177812 */ /* 0x000fe400078efcff */
[----:B------:R-:W-:Y:S01]  /*3470*/  FSEL R94, R179, -INF , !P3 ;  /* 0xff800000b35e7808 */ /* 0x000fe20005800000 */
[----:B-----5:R-:W-:Y:S01]  /*3480*/  HMMA.16816.F32.BF16 R24, R4, R54, R16 ;  /* 0x000000360418723c */ /* 0x020fe20000041810 */
[----:B------:R-:W-:Y:S01]  /*3490*/  FSEL R87, R177, -INF , !P1 ;  /* 0xff800000b1577808 */ /* 0x000fe20004800000 */
[----:B------:R-:W-:Y:S01]  /*34a0*/  LDSM.16.M88.4 R52, [R20+0x8000] ;  /* 0x008000001434783b */ /* 0x000fe20000000200 */
[C---:B------:R-:W-:Y:S01]  /*34b0*/  ISETP.GE.AND P3, PT, R23.reuse, R2, PT ;  /* 0x000000021700720c */ /* 0x040fe20003f66270 */
[----:B------:R-:W-:Y:S01]  /*34c0*/  MUFU.TANH R179, R29 ;  /* 0x0000001d00b37308 */ /* 0x000fe20000002400 */
[----:B------:R-:W-:-:S02]  /*34d0*/  ISETP.GE.AND P1, PT, R23, R0, PT ;  /* 0x000000001700720c */ /* 0x000fc40003f26270 */
[----:B------:R-:W-:Y:S01]  /*34e0*/  LOP3.LUT R23, R3, 0x11, RZ, 0xfc, !PT ;  /* 0x0000001103177812 */ /* 0x000fe200078efcff */
[----:B------:R-:W-:Y:S01]  /*34f0*/  HMMA.16816.F32.BF16 R16, R8, R56, R60 ;  /* 0x000000380810723c */ /* 0x000fe2000004183c */
[----:B------:R-:W-:Y:S02]  /*3500*/  FSEL R92, R170, -INF , !P4 ;  /* 0xff800000aa5c7808 */ /* 0x000fe40006000000 */
[----:B------:R-:W-:Y:S01]  /*3510*/  FSEL R90, R202, -INF , !P6 ;  /* 0xff800000ca5a7808 */ /* 0x000fe20007000000 */
[----:B------:R-:W-:Y:S01]  /*3520*/  MUFU.TANH R177, R30 ;  /* 0x0000001e00b17308 */ /* 0x000fe20000002400 */
[C---:B------:R-:W-:Y:S02]  /*3530*/  ISETP.GE.AND P4, PT, R23.reuse, R2, PT ;  /* 0x000000021700720c */ /* 0x040fe40003f86270 */
[----:B------:R-:W-:Y:S01]  /*3540*/  ISETP.GE.AND P6, PT, R23, R0, PT ;  /* 0x000000001700720c */ /* 0x000fe20003fc6270 */
[----:B------:R-:W-:Y:S01]  /*3550*/  HMMA.16816.F32.BF16 R60, R12, R32, R96 ;  /* 0x000000200c3c723c */ /* 0x000fe20000041860 */
[----:B------:R-:W-:-:S02]  /*3560*/  LOP3.LUT R23, R3, 0x18, RZ, 0xfc, !PT ;  /* 0x0000001803177812 */ /* 0x000fc400078efcff */
[----:B------:R-:W-:Y:S01]  /*3570*/  FSEL R96, R176, -INF , !P5 ;  /* 0xff800000b0607808 */ /* 0x000fe20006800000 */
[----:B------:R-:W-:Y:S01]  /*3580*/  FMUL.FTZ R24, R24, UR6 ;  /* 0x0000000618187c20 */ /* 0x000fe20008410000 */
[----:B------:R-:W-:Y:S01]  /*3590*/  FSEL R86, R200, -INF , !P3 ;  /* 0xff800000c8567808 */ /* 0x000fe20005800000 */
[----:B------:R-:W-:Y:S01]  /*35a0*/  MUFU.TANH R176, R31 ;  /* 0x0000001f00b07308 */ /* 0x000fe20000002400 */
[----:B------:R-:W-:Y:S01]  /*35b0*/  ISETP.GE.AND P5, PT, R23, R2, PT ;  /* 0x000000021700720c */ /* 0x000fe20003fa6270 */
[----:B------:R-:W-:Y:S01]  /*35c0*/  FMUL.FTZ R25, R25, UR6 ;  /* 0x0000000619197c20 */ /* 0x000fe20008410000 */
[----:B------:R-:W-:Y:S01]  /*35d0*/  ISETP.GE.AND P3, PT, R23, R0, PT ;  /* 0x000000001700720c */ /* 0x000fe20003f66270 */
[----:B------:R-:W-:Y:S01]  /*35e0*/  FMUL.FTZ R27, R27, UR6 ;  /* 0x000000061b1b7c20 */ /* 0x000fe20008410000 */
[----:B------:R-:W-:Y:S01]  /*35f0*/  LOP3.LUT R23, R3, 0x19, RZ, 0xfc, !PT ;  /* 0x0000001903177812 */ /* 0x000fe200078efcff */
[----:B-1----:R-:W-:Y:S01]  /*3600*/  HMMA.16816.F32.BF16 R32, R4, R40, R16 ;  /* 0x000000280420723c */ /* 0x002fe20000041810 */
[----:B------:R-:W-:Y:S01]  /*3610*/  FSEL R99, R156, -INF , !P1 ;  /* 0xff8000009c637808 */ /* 0x000fe20004800000 */
[----:B------:R1:W5:Y:S01]  /*3620*/  MUFU.TANH R170, R24 ;  /* 0x0000001800aa7308 */ /* 0x0003620000002400 */
[----:B------:R-:W-:-:S02]  /*3630*/  FSEL R91, R201, -INF , !P4 ;  /* 0xff800000c95b7808 */ /* 0x000fc40006000000 */
[C---:B------:R-:W-:Y:S02]  /*3640*/  ISETP.GE.AND P1, PT, R23.reuse, R2, PT ;  /* 0x000000021700720c */ /* 0x040fe40003f26270 */
[----:B------:R-:W-:Y:S01]  /*3650*/  ISETP.GE.AND P4, PT, R23, R0, PT ;  /* 0x000000001700720c */ /* 0x000fe20003f86270 */
[----:B------:R-:W-:Y:S01]  /*3660*/  HMMA.16816.F32.BF16 R16, R8, R58, R64 ;  /* 0x0000003a0810723c */ /* 0x000fe20000041840 */
[----:B------:R-:W-:Y:S02]  /*3670*/  LOP3.LUT R23, R3, 0x20, RZ, 0xfc, !PT ;  /* 0x0000002003177812 */ /* 0x000fe400078efcff */
[----:B------:R-:W-:Y:S02]  /*3680*/  FSEL R98, R169, -INF , !P6 ;  /* 0xff800000a9627808 */ /* 0x000fe40007000000 */
[----:B------:R-:W-:Y:S01]  /*3690*/  FSEL R89, R155, -INF , !P5 ;  /* 0xff8000009b597808 */ /* 0x000fe20006800000 */
[----:B------:R2:W-:Y:S01]  /*36a0*/  MUFU.TANH R169, R25 ;  /* 0x0000001900a97308 */ /* 0x0005e20000002400 */
[C---:B------:R-:W-:Y:S01]  /*36b0*/  ISETP.GE.AND P6, PT, R23.reuse, R2, PT ;  /* 0x000000021700720c */ /* 0x040fe20003fc6270 */
[----:B------:R-:W-:Y:S01]  /*36c0*/  HMMA.16816.F32.BF16 R56, R12, R36, R104 ;  /* 0x000000240c38723c */ /* 0x000fe20000041868 */
[----:B------:R-:W-:Y:S01]  /*36d0*/  ISETP.GE.AND P5, PT, R23, R0, PT ;  /* 0x000000001700720c */ /* 0x000fe20003fa6270 */
[----:B------:R-:W-:Y:S01]  /*36e0*/  FMUL.FTZ R23, R26, UR6 ;  /* 0x000000061a177c20 */ /* 0x000fe20008410000 */
[----:B-1----:R-:W-:-:S02]  /*36f0*/  LOP3.LUT R24, R3, 0x21, RZ, 0xfc, !PT ;  /* 0x0000002103187812 */ /* 0x002fc400078efcff */
[----:B------:R-:W-:Y:S01]  /*3700*/  FSEL R97, R144, -INF , !P3 ;  /* 0xff80000090617808 */ /* 0x000fe20005800000 */
[----:B------:R1:W5:Y:S01]  /*3710*/  MUFU.TANH R156, R23 ;  /* 0x00000017009c7308 */ /* 0x0003620000002400 */
[----:B------:R-:W-:Y:S01]  /*3720*/  FSEL R88, R199, -INF , !P1 ;  /* 0xff800000c7587808 */ /* 0x000fe20004800000 */
[----:B----4-:R-:W-:Y:S01]  /*3730*/  HMMA.16816.F32.BF16 R28, R8, R44, R68 ;  /* 0x0000002c081c723c */ /* 0x010fe20000041844 */
[----:B------:R-:W-:Y:S02]  /*3740*/  FSEL R100, R143, -INF , !P4 ;  /* 0xff8000008f647808 */ /* 0x000fe40006000000 */
[----:B------:R-:W-:Y:S02]  /*3750*/  FSEL R102, R124, -INF , !P6 ;  /* 0xff8000007c667808 */ /* 0x000fe40007000000 */
[C---:B------:R-:W-:Y:S01]  /*3760*/  ISETP.GE.AND P3, PT, R24.reuse, R2, PT ;  /* 0x000000021800720c */ /* 0x040fe20003f66270 */
[----:B------:R-:W-:Y:S01]  /*3770*/  MUFU.TANH R155, R27 ;  /* 0x0000001b009b7308 */ /* 0x000fe20000002400 */
[----:B------:R-:W-:Y:S01]  /*3780*/  ISETP.GE.AND P1, PT, R24, R0, PT ;  /* 0x000000001800720c */ /* 0x000fe20003f26270 */
[----:B------:R-:W-:Y:S01]  /*3790*/  HMMA.16816.F32.BF16 R16, R4, R42, R16 ;  /* 0x0000002a0410723c */ /* 0x000fe20000041810 */
[----:B------:R-:W-:Y:S01]  /*37a0*/  FMUL.FTZ R24, R32, UR6 ;  /* 0x0000000620187c20 */ /* 0x000fe20008410000 */
[----:B------:R-:W-:Y:S01]  /*37b0*/  FSEL R125, R125, -INF , !P5 ;  /* 0xff8000007d7d7808 */ /* 0x000fe20006800000 */
[----:B------:R-:W4:Y:S01]  /*37c0*/  LDSM.16.M88.4 R40, [R22+0x9000] ;  /* 0x009000001628783b */ /* 0x000f220000000200 */
[----:B------:R-:W-:Y:S01]  /*37d0*/  FSEL R109, R198, -INF , !P3 ;  /* 0xff800000c66d7808 */ /* 0x000fe20005800000 */
[----:B--2---:R-:W-:Y:S01]  /*37e0*/  FMUL.FTZ R25, R33, UR6 ;  /* 0x0000000621197c20 */ /* 0x004fe20008410000 */
[----:B------:R2:W-:Y:S01]  /*37f0*/  MUFU.TANH R144, R24 ;  /* 0x0000001800907308 */ /* 0x0005e20000002400 */
[----:B-1----:R-:W-:Y:S01]  /*3800*/  LOP3.LUT R23, R3, 0x28, RZ, 0xfc, !PT ;  /* 0x0000002803177812 */ /* 0x002fe200078efcff */
[----:B------:R-:W-:Y:S01]  /*3810*/  HMMA.16816.F32.BF16 R64, R12, R38, R112 ;  /* 0x000000260c40723c */ /* 0x000fe20000041870 */
[----:B------:R-:W-:Y:S01]  /*3820*/  FSEL R124, R197, -INF , !P1 ;  /* 0xff800000c57c7808 */ /* 0x000fe20004800000 */
[----:B------:R-:W-:Y:S01]  /*3830*/  LDSM.16.M88.4 R36, [R20+0x8800] ;  /* 0x008800001424783b */ /* 0x000fe20000000200 */
[----:B------:R-:W-:-:S02]  /*3840*/  ISETP.GE.AND P4, PT, R23, R2, PT ;  /* 0x000000021700720c */ /* 0x000fc40003f86270 */
[----:B------:R-:W-:Y:S01]  /*3850*/  ISETP.GE.AND P6, PT, R23, R0, PT ;  /* 0x000000001700720c */ /* 0x000fe20003fc6270 */
[----:B------:R1:W-:Y:S01]  /*3860*/  MUFU.TANH R143, R25 ;  /* 0x00000019008f7308 */ /* 0x0003e20000002400 */
[----:B------:R-:W-:Y:S01]  /*3870*/  LOP3.LUT R23, R3, 0x29, RZ, 0xfc, !PT ;  /* 0x0000002903177812 */ /* 0x000fe200078efcff */
[----:B------:R-:W-:Y:S01]  /*3880*/  HMMA.16816.F32.BF16 R28, R4, R48, R28 ;  /* 0x00000030041c723c */ /* 0x000fe2000004181c */
[----:B------:R-:W-:Y:S02]  /*3890*/  FSEL R111, R133, -INF , !P6 ;  /* 0xff800000856f7808 */ /* 0x000fe40007000000 */
[C---:B------:R-:W-:Y:S01]  /*38a0*/  ISETP.GE.AND P5, PT, R23.reuse, R2, PT ;  /* 0x000000021700720c */ /* 0x040fe20003fa6270 */
[----:B------:R-:W-:Y:S01]  /*38b0*/  FMUL.FTZ R16, R16, UR6 ;  /* 0x0000000610107c20 */ /* 0x000fe20008410000 */
[----:B------:R-:W-:Y:S01]  /*38c0*/  ISETP.GE.AND P3, PT, R23, R0, PT ;  /* 0x000000001700720c */ /* 0x000fe20003f66270 */
[----:B------:R-:W-:Y:S01]  /*38d0*/  FMUL.FTZ R17, R17, UR6 ;  /* 0x0000000611117c20 */ /* 0x000fe20008410000 */
[C---:B--2---:R-:W-:Y:S01]  /*38e0*/  LOP3.LUT R24, R3.reuse, 0x30, RZ, 0xfc, !PT ;  /* 0x0000003003187812 */ /* 0x044fe200078efcff */
[----:B------:R2:W-:Y:S01]  /*38f0*/  MUFU.TANH R104, R16 ;  /* 0x0000001000687308 */ /* 0x0005e20000002400 */
[----:B------:R-:W-:Y:S01]  /*3900*/  LOP3.LUT R23, R3, 0x31, RZ, 0xfc, !PT ;  /* 0x0000003103177812 */ /* 0x000fe200078efcff */
[----:B------:R-:W-:Y:S01]  /*3910*/  FMUL.FTZ R18, R18, UR6 ;  /* 0x0000000612127c20 */ /* 0x000fe20008410000 */
[----:B------:R-:W-:-:S02]  /*3920*/  FSEL R110, R196, -INF , !P5 ;  /* 0xff800000c46e7808 */ /* 0x000fc40006800000 */
[-C--:B------:R-:W-:Y:S02]  /*3930*/  ISETP.GE.AND P1, PT, R24, R2.reuse, PT ;  /* 0x000000021800720c */ /* 0x080fe40003f26270 */
[C---:B------:R-:W-:Y:S01]  /*3940*/  ISETP.GE.AND P6, PT, R23.reuse, R2, PT ;  /* 0x000000021700720c */ /* 0x040fe20003fc6270 */
[----:B------:R-:W-:Y:S01]  /*3950*/  MUFU.TANH R113, R17 ;  /* 0x0000001100717308 */ /* 0x000fe20000002400 */
[-C--:B------:R-:W-:Y:S01]  /*3960*/  ISETP.GE.AND P5, PT, R23, R0.reuse, PT ;  /* 0x000000001700720c */ /* 0x080fe20003fa6270 */
[----:B-1----:R-:W-:Y:S01]  /*3970*/  FMUL.FTZ R25, R34, UR6 ;  /* 0x0000000622197c20 */ /* 0x002fe20008410000 */
[----:B------:R-:W-:Y:S01]  /*3980*/  LOP3.LUT R23, R3, 0x38, RZ, 0xfc, !PT ;  /* 0x0000003803177812 */ /* 0x000fe200078efcff */
[----:B------:R-:W-:Y:S01]  /*3990*/  FMUL.FTZ R32, R28, UR6 ;  /* 0x000000061c207c20 */ /* 0x000fe20008410000 */
[----:B------:R-:W-:Y:S01]  /*39a0*/  FSEL R101, R134, -INF , !P4 ;  /* 0xff80000086657808 */ /* 0x000fe20006000000 */
[----:B------:R-:W-:Y:S01]  /*39b0*/  FMUL.FTZ R29, R29, UR6 ;  /* 0x000000061d1d7c20 */ /* 0x000fe20008410000 */
[----:B------:R-:W-:Y:S01]  /*39c0*/  FSEL R105, R194, -INF , !P3 ;  /* 0xff800000c2697808 */ /* 0x000fe20005800000 */
[----:B------:R-:W-:Y:S01]  /*39d0*/  MUFU.TANH R103, R18 ;  /* 0x0000001200677308 */ /* 0x000fe20000002400 */
[----:B------:R-:W-:Y:S01]  /*39e0*/  FSEL R126, R126, -INF , !P1 ;  /* 0xff8000007e7e7808 */ /* 0x000fe20004800000 */
[----:B------:R-:W-:Y:S01]  /*39f0*/  FMUL.FTZ R30, R30, UR6 ;  /* 0x000000061e1e7c20 */ /* 0x000fe20008410000 */
[----:B------:R-:W-:Y:S01]  /*3a00*/  ISETP.GE.AND P4, PT, R24, R0, PT ;  /* 0x000000001800720c */ /* 0x000fe20003f86270 */
[----:B------:R-:W-:Y:S01]  /*3a10*/  FMUL.FTZ R24, R35, UR6 ;  /* 0x0000000623187c20 */ /* 0x000fe20008410000 */
[C---:B------:R-:W-:Y:S01]  /*3a20*/  ISETP.GE.AND P3, PT, R23.reuse, R2, PT ;  /* 0x000000021700720c */ /* 0x040fe20003f66270 */
[----:B----4-:R-:W-:Y:S01]  /*3a30*/  HMMA.16816.F32.BF16 R68, R12, R40, R116 ;  /* 0x000000280c44723c */ /* 0x010fe20000041874 */
[----:B------:R-:W-:Y:S01]  /*3a40*/  ISETP.GE.AND P1, PT, R23, R0, PT ;  /* 0x000000001700720c */ /* 0x000fe20003f26270 */
[----:B------:R1:W-:Y:S01]  /*3a50*/  MUFU.TANH R133, R24 ;  /* 0x0000001800857308 */ /* 0x0003e20000002400 */
[----:B------:R-:W-:Y:S01]  /*3a60*/  LOP3.LUT R23, R3, 0x39, RZ, 0xfc, !PT ;  /* 0x0000003903177812 */ /* 0x000fe200078efcff */
[----:B------:R-:W-:Y:S01]  /*3a70*/  FMUL.FTZ R31, R31, UR6 ;  /* 0x000000061f1f7c20 */ /* 0x000fe20008410000 */
[----:B--2---:R-:W-:-:S02]  /*3a80*/  LOP3.LUT R16, R3, 0x40, RZ, 0xfc, !PT ;  /* 0x0000004003107812 */ /* 0x004fc400078efcff */
[----:B------:R-:W-:Y:S02]  /*3a90*/  FSEL R132, R132, -INF , !P4 ;  /* 0xff80000084847808 */ /* 0x000fe40006000000 */
[----:B------:R-:W-:Y:S01]  /*3aa0*/  FSEL R127, R127, -INF , !P5 ;  /* 0xff8000007f7f7808 */ /* 0x000fe20006800000 */
[----:B------:R-:W2:Y:S01]  /*3ab0*/  MUFU.TANH R134, R25 ;  /* 0x0000001900867308 */ /* 0x000ea20000002400 */
[----:B------:R-:W-:Y:S02]  /*3ac0*/  FSEL R107, R192, -INF , !P3 ;  /* 0xff800000c06b7808 */ /* 0x000fe40005800000 */
[-C--:B------:R-:W-:Y:S02]  /*3ad0*/  ISETP.GE.AND P4, PT, R23, R2.reuse, PT ;  /* 0x000000021700720c */ /* 0x080fe40003f86270 */
[C---:B------:R-:W-:Y:S02]  /*3ae0*/  ISETP.GE.AND P5, PT, R16.reuse, R2, PT ;  /* 0x000000021000720c */ /* 0x040fe40003fa6270 */
[----:B------:R-:W-:Y:S01]  /*3af0*/  ISETP.GE.AND P3, PT, R16, R0, PT ;  /* 0x000000001000720c */ /* 0x000fe20003f66270 */
[----:B------:R-:W-:Y:S01]  /*3b00*/  MUFU.TANH R84, R32 ;  /* 0x0000002000547308 */ /* 0x000fe20000002400 */
[----:B------:R-:W-:Y:S01]  /*3b10*/  LOP3.LUT R16, R3, 0x41, RZ, 0xfc, !PT ;  /* 0x0000004103107812 */ /* 0x000fe200078efcff */
[----:B-1----:R-:W-:Y:S01]  /*3b20*/  FMUL.FTZ R24, R19, UR6 ;  /* 0x0000000613187c20 */ /* 0x002fe20008410000 */
[----:B------:R-:W-:-:S02]  /*3b30*/  FSEL R115, R189, -INF , !P1 ;  /* 0xff800000bd737808 */ /* 0x000fc40004800000 */
[----:B------:R-:W-:Y:S02]  /*3b40*/  FSEL R106, R193, -INF , !P4 ;  /* 0xff800000c16a7808 */ /* 0x000fe40006000000 */
[C---:B------:R-:W-:Y:S01]  /*3b50*/  ISETP.GE.AND P1, PT, R16.reuse, R2, PT ;  /* 0x000000021000720c */ /* 0x040fe20003f26270 */
[----:B------:R1:W4:Y:S01]  /*3b60*/  MUFU.TANH R95, R24 ;  /* 0x00000018005f7308 */ /* 0x0003220000002400 */
[-C--:B------:R-:W-:Y:S02]  /*3b70*/  ISETP.GE.AND P4, PT, R16, R0.reuse, PT ;  /* 0x000000001000720c */ /* 0x080fe40003f86270 */
[----:B------:R-:W-:Y:S01]  /*3b80*/  HMMA.16816.F32.BF16 R16, R8, R46, R72 ;  /* 0x0000002e0810723c */ /* 0x000fe20000041848 */
[----:B------:R-:W3:Y:S01]  /*3b90*/  LDSM.16.M88.4 R44, [R21+0x8000] ;  /* 0x00800000152c783b */ /* 0x000ee20000000200 */
[----:B------:R-:W-:Y:S02]  /*3ba0*/  FSEL R112, R195, -INF , !P6 ;  /* 0xff800000c3707808 */ /* 0x000fe40007000000 */
[----:B------:R-:W-:Y:S01]  /*3bb0*/  ISETP.GE.AND P6, PT, R23, R0, PT ;  /* 0x000000001700720c */ /* 0x000fe20003fc6270 */
[----:B------:R-:W-:Y:S01]  /*3bc0*/  MUFU.TANH R85, R29 ;  /* 0x0000001d00557308 */ /* 0x000fe20000002400 */
[----:B------:R-:W-:-:S02]  /*3bd0*/  LOP3.LUT R23, R3, 0x48, RZ, 0xfc, !PT ;  /* 0x0000004803177812 */ /* 0x000fc400078efcff */
[----:B------:R-:W-:Y:S02]  /*3be0*/  FSEL R114, R190, -INF , !P6 ;  /* 0xff800000be727808 */ /* 0x000fe40007000000 */
[----:B------:R-:W-:Y:S02]  /*3bf0*/  FSEL R116, R188, -INF , !P5 ;  /* 0xff800000bc747808 */ /* 0x000fe40006800000 */
[C---:B------:R-:W-:Y:S01]  /*3c00*/  ISETP.GE.AND P6, PT, R23.reuse, R2, PT ;  /* 0x000000021700720c */ /* 0x040fe20003fc6270 */
[----:B------:R-:W4:Y:S01]  /*3c10*/  MUFU.TANH R83, R30 ;  /* 0x0000001e00537308 */ /* 0x000f220000002400 */
[----:B-1----:R-:W-:Y:S01]  /*3c20*/  HMMA.16816.F32.BF16 R24, R8, R52, R60 ;  /* 0x000000340818723c */ /* 0x002fe2000004183c */
[----:B------:R-:W-:Y:S02]  /*3c30*/  ISETP.GE.AND P5, PT, R23, R0, PT ;  /* 0x000000001700720c */ /* 0x000fe40003fa6270 */
[C---:B------:R-:W-:Y:S02]  /*3c40*/  LOP3.LUT R28, R3.reuse, 0x49, RZ, 0xfc, !PT ;  /* 0x00000049031c7812 */ /* 0x040fe400078efcff */
[----:B------:R-:W-:-:S02]  /*3c50*/  LOP3.LUT R23, R3, 0x50, RZ, 0xfc, !PT ;  /* 0x0000005003177812 */ /* 0x000fc400078efcff */
[----:B------:R-:W-:Y:S01]  /*3c60*/  FSEL R136, R136, -INF , !P3 ;  /* 0xff80000088887808 */ /* 0x000fe20005800000 */
[----:B------:R-:W-:Y:S01]  /*3c70*/  HMMA.16816.F32.BF16 R16, R4, R50, R16 ;  /* 0x000000320410723c */ /* 0x000fe20000041810 */
[----:B------:R-:W-:Y:S01]  /*3c80*/  FSEL R138, R138, -INF , !P4 ;  /* 0xff8000008a8a7808 */ /* 0x000fe20006000000 */
[----:B------:R-:W-:Y:S01]  /*3c90*/  LDSM.16.M88.4 R48, [R20+0x9000] ;  /* 0x009000001430783b */ /* 0x000fe20000000200 */
[----:B------:R-:W-:Y:S01]  /*3ca0*/  FSEL R119, R186, -INF , !P6 ;  /* 0xff800000ba777808 */ /* 0x000fe20007000000 */
[----:B------:R1:W4:Y:S01]  /*3cb0*/  MUFU.TANH R82, R31 ;  /* 0x0000001f00527308 */ /* 0x0003220000002400 */
[-C--:B------:R-:W-:Y:S02]  /*3cc0*/  ISETP.GE.AND P3, PT, R28, R2.reuse, PT ;  /* 0x000000021c00720c */ /* 0x080fe40003f66270 */
[C---:B------:R-:W-:Y:S01]  /*3cd0*/  ISETP.GE.AND P4, PT, R23.reuse, R2, PT ;  /* 0x000000021700720c */ /* 0x040fe20003f86270 */
[----:B------:R-:W-:Y:S01]  /*3ce0*/  HMMA.16816.F32.BF16 R60, R12, R42, R120 ;  /* 0x0000002a0c3c723c */ /* 0x000fe20000041878 */
[----:B------:R-:W5:Y:S01]  /*3cf0*/  LDSM.16.M88.4 R40, [R21+0x8800] ;  /* 0x008800001528783b */ /* 0x000f620000000200 */
[----:B------:R-:W-:-:S02]  /*3d00*/  ISETP.GE.AND P6, PT, R23, R0, PT ;  /* 0x000000001700720c */ /* 0x000fc40003fc6270 */
[----:B------:R-:W-:Y:S02]  /*3d10*/  LOP3.LUT R23, R3, 0x51, RZ, 0xfc, !PT ;  /* 0x0000005103177812 */ /* 0x000fe400078efcff */
[----:B------:R-:W-:Y:S02]  /*3d20*/  FSEL R117, R191, -INF , !P1 ;  /* 0xff800000bf757808 */ /* 0x000fe40004800000 */
[----:B------:R-:W-:Y:S02]  /*3d30*/  FSEL R135, R135, -INF , !P5 ;  /* 0xff80000087877808 */ /* 0x000fe40006800000 */
[----:B------:R-:W-:Y:S01]  /*3d40*/  FSEL R118, R187, -INF , !P3 ;  /* 0xff800000bb767808 */ /* 0x000fe20005800000 */
[----:B---3--:R-:W-:Y:S01]  /*3d50*/  HMMA.16816.F32.BF16 R32, R4, R44, R24 ;  /* 0x0000002c0420723c */ /* 0x008fe20000041818 */
[----:B------:R-:W-:Y:S01]  /*3d60*/  ISETP.GE.AND P1, PT, R28, R0, PT ;  /* 0x000000001c00720c */ /* 0x000fe20003f26270 */
[----:B------:R-:W-:Y:S01]  /*3d70*/  FMUL.FTZ R16, R16, UR6 ;  /* 0x0000000610107c20 */ /* 0x000fe20008410000 */
[----:B------:R-:W-:Y:S01]  /*3d80*/  ISETP.GE.AND P5, PT, R23, R2, PT ;  /* 0x000000021700720c */ /* 0x000fe20003fa6270 */
[----:B------:R-:W-:Y:S01]  /*3d90*/  FMUL.FTZ R17, R17, UR6 ;  /* 0x0000000611117c20 */ /* 0x000fe20008410000 */
[----:B------:R-:W-:Y:S01]  /*3da0*/  ISETP.GE.AND P3, PT, R23, R0, PT ;  /* 0x000000001700720c */ /* 0x000fe20003f66270 */
[----:B------:R3:W4:Y:S01]  /*3db0*/  MUFU.TANH R80, R16 ;  /* 0x0000001000507308 */ /* 0x0007220000002400 */
[C---:B------:R-:W-:Y:S01]  /*3dc0*/  LOP3.LUT R28, R3.reuse, 0x58, RZ, 0xfc, !PT ;  /* 0x00000058031c7812 */ /* 0x040fe200078efcff */
[----:B------:R-:W-:Y:S01]  /*3dd0*/  HMMA.16816.F32.BF16 R24, R8, R54, R76 ;  /* 0x000000360818723c */ /* 0x000fe2000004184c */
[----:B------:R-:W-:Y:S01]  /*3de0*/  LOP3.LUT R23, R3, 0x59, RZ, 0xfc, !PT ;  /* 0x0000005903177812 */ /* 0x000fe200078efcff */
[----:B------:R-:W-:Y:S01]  /*3df0*/  FMUL.FTZ R18, R18, UR6 ;  /* 0x0000000612127c20 */ /* 0x000fe20008410000 */
[----:B------:R-:W-:Y:S01]  /*3e00*/  FSEL R120, R185, -INF , !P1 ;  /* 0xff800000b9787808 */ /* 0x000fe20004800000 */
[----:B------:R-:W2:Y:S01]  /*3e10*/  LDSM.16.M88.4 R52, [R22+0x9800] ;  /* 0x009800001634783b */ /* 0x000ea20000000200 */
[----:B------:R-:W-:Y:S01]  /*3e20*/  FSEL R121, R184, -INF , !P4 ;  /* 0xff800000b8797808 */ /* 0x000fe20006000000 */
[----:B------:R4:W-:Y:S01]  /*3e30*/  MUFU.TANH R76, R18 ;  /* 0x00000012004c7308 */ /* 0x0009e20000002400 */
[----:B------:R-:W-:Y:S01]  /*3e40*/  FSEL R142, R142, -INF , !P6 ;  /* 0xff8000008e8e7808 */ /* 0x000fe20007000000 */
[----:B------:R-:W-:Y:S01]  /*3e50*/  FMUL.FTZ R19, R19, UR6 ;  /* 0x0000000613137c20 */ /* 0x000fe20008410000 */
[----:B------:R-:W-:-:S02]  /*3e60*/  FSEL R123, R183, -INF , !P5 ;  /* 0xff800000b77b7808 */ /* 0x000fc40006800000 */
[C---:B------:R-:W-:Y:S02]  /*3e70*/  ISETP.GE.AND P1, PT, R28.reuse, R2, PT ;  /* 0x000000021c00720c */ /* 0x040fe40003f26270 */
[----:B------:R-:W-:Y:S01]  /*3e80*/  ISETP.GE.AND P4, PT, R28, R0, PT ;  /* 0x000000001c00720c */ /* 0x000fe20003f86270 */
[----:B------:R-:W-:Y:S01]  /*3e90*/  MUFU.TANH R75, R19 ;  /* 0x00000013004b7308 */ /* 0x000fe20000002400 */
[C---:B------:R-:W-:Y:S01]  /*3ea0*/  ISETP.GE.AND P6, PT, R23.reuse, R2, PT ;  /* 0x000000021700720c */ /* 0x040fe20003fc6270 */
[----:B-1----:R-:W-:Y:S01]  /*3eb0*/  HMMA.16816.F32.BF16 R28, R8, R36, R56 ;  /* 0x00000024081c723c */ /* 0x002fe20000041838 */
[----:B------:R-:W-:Y:S02]  /*3ec0*/  ISETP.GE.AND P5, PT, R23, R0, PT ;  /* 0x000000001700720c */ /* 0x000fe40003fa6270 */
[C---:B------:R-:W-:Y:S02]  /*3ed0*/  LOP3.LUT R23, R3.reuse, 0x60, RZ, 0xfc, !PT ;  /* 0x0000006003177812 */ /* 0x040fe400078efcff */
[----:B---3--:R-:W-:-:S02]  /*3ee0*/  LOP3.LUT R16, R3, 0x61, RZ, 0xfc, !PT ;  /* 0x0000006103107812 */ /* 0x008fc400078efcff */
[----:B------:R-:W-:Y:S01]  /*3ef0*/  FSEL R141, R141, -INF , !P3 ;  /* 0xff8000008d8d7808 */ /* 0x000fe20005800000 */
[----:B------:R-:W-:Y:S01]  /*3f00*/  HMMA.16816.F32.BF16 R24, R4, R46, R24 ;  /* 0x0000002e0418723c */ /* 0x000fe20000041818 */
[----:B------:R-:W-:Y:S01]  /*3f10*/  FSEL R122, R81, -INF , !P1 ;  /* 0xff800000517a7808 */ /* 0x000fe20004800000 */
[----:B----4-:R-:W-:Y:S01]  /*3f20*/  FMUL.FTZ R18, R32, UR6 ;  /* 0x0000000620127c20 */ /* 0x010fe20008410000 */
[----:B------:R-:W-:Y:S01]  /*3f30*/  FSEL R140, R140, -INF , !P4 ;  /* 0xff8000008c8c7808 */ /* 0x000fe20006000000 */
[----:B------:R1:W3:Y:S01]  /*3f40*/  MUFU.TANH R81, R17 ;  /* 0x0000001100517308 */ /* 0x0002e20000002400 */
[----:B------:R-:W-:Y:S01]  /*3f50*/  FSEL R139, R139, -INF , !P6 ;  /* 0xff8000008b8b7808 */ /* 0x000fe20007000000 */
[----:B------:R-:W4:Y:S01]  /*3f60*/  LDSM.16.M88.4 R44, [R21+0x9000] ;  /* 0x00900000152c783b */ /* 0x000f220000000200 */
[C---:B------:R-:W-:Y:S01]  /*3f70*/  ISETP.GE.AND P3, PT, R23.reuse, R2, PT ;  /* 0x000000021700720c */ /* 0x040fe20003f66270 */
[----:B------:R-:W-:Y:S01]  /*3f80*/  HMMA.16816.F32.BF16 R36, R8, R38, R64 ;  /* 0x000000260824723c */ /* 0x000fe20000041840 */
[----:B------:R-:W-:-:S02]  /*3f90*/  ISETP.GE.AND P1, PT, R23, R0, PT ;  /* 0x000000001700720c */ /* 0x000fc40003f26270 */
[C---:B------:R-:W-:Y:S01]  /*3fa0*/  ISETP.GE.AND P4, PT, R16.reuse, R2, PT ;  /* 0x000000021000720c */ /* 0x040fe20003f86270 */
[----:B------:R2:W3:Y:S01]  /*3fb0*/  MUFU.TANH R74, R18 ;  /* 0x00000012004a7308 */ /* 0x0004e20000002400 */
[----:B------:R-:W-:Y:S02]  /*3fc0*/  ISETP.GE.AND P6, PT, R16, R0, PT ;  /* 0x000000001000720c */ /* 0x000fe40003fc6270 */
[----:B------:R-:W-:Y:S01]  /*3fd0*/  LOP3.LUT R16, R3, 0x68, RZ, 0xfc, !PT ;  /* 0x0000006803107812 */ /* 0x000fe200078efcff */
[----:B-----5:R-:W-:Y:S01]  /*3fe0*/  HMMA.16816.F32.BF16 R28, R4, R40, R28 ;  /* 0x00000028041c723c */ /* 0x020fe2000004181c */
[----:B------:R-:W-:Y:S02]  /*3ff0*/  FSEL R77, R152, -INF , !P5 ;  /* 0xff800000984d7808 */ /* 0x000fe40006800000 */
[----:B------:R-:W-:Y:S01]  /*4000*/  FSEL R78, R145, -INF , !P3 ;  /* 0xff800000914e7808 */ /* 0x000fe20005800000 */
[----:B------:R-:W-:Y:S01]  /*4010*/  FMUL.FTZ R27, R27, UR6 ;  /* 0x000000061b1b7c20 */ /* 0x000fe20008410000 */
[----:B-1----:R-:W-:-:S02]  /*4020*/  LOP3.LUT R17, R3, 0x69, RZ, 0xfc, !PT ;  /* 0x0000006903117812 */ /* 0x002fc400078efcff */
[----:B------:R-:W-:Y:S01]  /*4030*/  FSEL R152, R158, -INF , !P1 ;  /* 0xff8000009e987808 */ /* 0x000fe20004800000 */
[----:B------:R-:W-:Y:S01]  /*4040*/  MUFU.TANH R58, R27 ;  /* 0x0000001b003a7308 */ /* 0x000fe20000002400 */
[----:B------:R-:W-:Y:S02]  /*4050*/  FSEL R79, R181, -INF , !P4 ;  /* 0xff800000b54f7808 */ /* 0x000fe40006000000 */
[C---:B------:R-:W-:Y:S02]  /*4060*/  ISETP.GE.AND P5, PT, R16.reuse, R2, PT ;  /* 0x000000021000720c */ /* 0x040fe40003fa6270 */
[----:B------:R-:W-:Y:S01]  /*4070*/  ISETP.GE.AND P3, PT, R16, R0, PT ;  /* 0x000000001000720c */ /* 0x000fe20003f66270 */
[----:B--2---:R-:W-:Y:S01]  /*4080*/  FMUL.FTZ R18, R33, UR6 ;  /* 0x0000000621127c20 */ /* 0x004fe20008410000 */
[C---:B------:R-:W-:Y:S02]  /*4090*/  ISETP.GE.AND P1, PT, R17.reuse, R2, PT ;  /* 0x000000021100720c */ /* 0x040fe40003f26270 */
[----:B------:R-:W-:Y:S01]  /*40a0*/  ISETP.GE.AND P4, PT, R17, R0, PT ;  /* 0x000000001100720c */ /* 0x000fe20003f86270 */
[----:B------:R1:W-:Y:S01]  /*40b0*/  MUFU.TANH R73, R18 ;  /* 0x0000001200497308 */ /* 0x0003e20000002400 */
[----:B------:R-:W-:-:S02]  /*40c0*/  LOP3.LUT R16, R3, 0x70, RZ, 0xfc, !PT ;  /* 0x0000007003107812 */ /* 0x000fc400078efcff */
[----:B------:R-:W-:Y:S02]  /*40d0*/  LOP3.LUT R17, R3, 0x71, RZ, 0xfc, !PT ;  /* 0x0000007103117812 */ /* 0x000fe400078efcff */
[----:B------:R-:W-:Y:S02]  /*40e0*/  FSEL R146, R146, -INF , !P5 ;  /* 0xff80000092927808 */ /* 0x000fe40006800000 */
[----:B------:R-:W-:Y:S02]  /*40f0*/  FSEL R147, R147, -INF , !P3 ;  /* 0xff80000093937808 */ /* 0x000fe40005800000 */
[----:B------:R-:W-:Y:S02]  /*4100*/  FSEL R145, R182, -INF , !P1 ;  /* 0xff800000b6917808 */ /* 0x000fe40004800000 */
[----:B------:R-:W-:Y:S02]  /*4110*/  ISETP.GE.AND P5, PT, R16, R0, PT ;  /* 0x000000001000720c */ /* 0x000fe40003fa6270 */
[----:B------:R-:W-:-:S02]  /*4120*/  ISETP.GE.AND P3, PT, R17, R2, PT ;  /* 0x000000021100720c */ /* 0x000fc40003f66270 */
[----:B------:R-:W-:Y:S02]  /*4130*/  ISETP.GE.AND P1, PT, R17, R0, PT ;  /* 0x000000001100720c */ /* 0x000fe40003f26270 */
[----:B------:R-:W-:Y:S01]  /*4140*/  LOP3.LUT R17, R3, 0x79, RZ, 0xfc, !PT ;  /* 0x0000007903117812 */ /* 0x000fe200078efcff */
[----:B-1----:R-:W-:Y:S01]  /*4150*/  FMUL.FTZ R18, R34, UR6 ;  /* 0x0000000622127c20 */ /* 0x002fe20008410000 */
[----:B------:R-:W-:Y:S02]  /*4160*/  FSEL R154, R154, -INF , !P6 ;  /* 0xff8000009a9a7808 */ /* 0x000fe40007000000 */
[----:B------:R-:W-:Y:S01]  /*4170*/  FSEL R162, R162, -INF , !P5 ;  /* 0xff800000a2a27808 */ /* 0x000fe20006800000 */
[----:B------:R1:W-:Y:S01]  /*4180*/  MUFU.TANH R72, R18 ;  /* 0x0000001200487308 */ /* 0x0003e20000002400 */
[----:B------:R-:W-:Y:S02]  /*4190*/  FSEL R158, R180, -INF , !P3 ;  /* 0xff800000b49e7808 */ /* 0x000fe40005800000 */
[----:B------:R-:W-:-:S02]  /*41a0*/  ISETP.GE.AND P6, PT, R16, R2, PT ;  /* 0x000000021000720c */ /* 0x000fc40003fc6270 */
[C---:B------:R-:W-:Y:S02]  /*41b0*/  ISETP.GE.AND P5, PT, R17.reuse, R2, PT ;  /* 0x000000021100720c */ /* 0x040fe40003fa6270 */
[----:B------:R-:W-:Y:S01]  /*41c0*/  ISETP.GE.AND P3, PT, R17, R0, PT ;  /* 0x000000001100720c */ /* 0x000fe20003f66270 */
[----:B------:R-:W-:Y:S01]  /*41d0*/  FMUL.FTZ R17, R24, UR6 ;  /* 0x0000000618117c20 */ /* 0x000fe20008410000 */
[----:B------:R-:W-:Y:S01]  /*41e0*/  LOP3.LUT R16, R3, 0x78, RZ, 0xfc, !PT ;  /* 0x0000007803107812 */ /* 0x000fe200078efcff */
[----:B------:R-:W-:Y:S01]  /*41f0*/  FMUL.FTZ R24, R29, UR6 ;  /* 0x000000061d187c20 */ /* 0x000fe20008410000 */
[----:B------:R-:W-:Y:S01]  /*4200*/  FSEL R153, R153, -INF , !P4 ;  /* 0xff80000099997808 */ /* 0x000fe20006000000 */
[----:B------:R2:W-:Y:S01]  /*4210*/  MUFU.TANH R65, R17 ;  /* 0x0000001100417308 */ /* 0x0005e20000002400 */
[----:B------:R-:W-:Y:S02]  /*4220*/  FSEL R157, R157, -INF , !P6 ;  /* 0xff8000009d9d7808 */ /* 0x000fe40007000000 */
[----:B------:R-:W-:-:S02]  /*4230*/  ISETP.GE.AND P4, PT, R16, R2, PT ;  /* 0x000000021000720c */ /* 0x000fc40003f86270 */
[----:B------:R-:W-:Y:S01]  /*4240*/  ISETP.GE.AND P6, PT, R16, R0, PT ;  /* 0x000000001000720c */ /* 0x000fe20003fc6270 */
[----:B-1----:R-:W-:Y:S01]  /*4250*/  FMUL.FTZ R18, R35, UR6 ;  /* 0x0000000623127c20 */ /* 0x002fe20008410000 */
[----:B------:R-:W-:Y:S01]  /*4260*/  LOP3.LUT R16, R3, 0x80, RZ, 0xfc, !PT ;  /* 0x0000008003107812 */ /* 0x000fe200078efcff */
[----:B------:R-:W-:Y:S01]  /*4270*/  HMMA.16816.F32.BF16 R32, R4, R42, R36 ;  /* 0x0000002a0420723c */ /* 0x000fe20000041824 */
[----:B------:R-:W-:Y:S01]  /*4280*/  FSEL R164, R164, -INF , !P1 ;  /* 0xff800000a4a47808 */ /* 0x000fe20004800000 */
[----:B------:R1:W5:Y:S01]  /*4290*/  MUFU.TANH R66, R18 ;  /* 0x0000001200427308 */ /* 0x0003620000002400 */
[----:B------:R-:W-:Y:S01]  /*42a0*/  FSEL R160, R160, -INF , !P4 ;  /* 0xff800000a0a07808 */ /* 0x000fe20006000000 */
[----:B------:R3:W5:Y:S01]  /*42b0*/  LDSM.16.M88.4 R40, [R20+0x9800] ;  /* 0x009800001428783b */ /* 0x0007620000000200 */
[----:B------:R-:W-:Y:S02]  /*42c0*/  FSEL R161, R161, -INF , !P6 ;  /* 0xff800000a1a17808 */ /* 0x000fe40007000000 */
[----:B------:R-:W-:Y:S01]  /*42d0*/  FSEL R159, R159, -INF , !P5 ;  /* 0xff8000009f9f7808 */ /* 0x000fe20006800000 */
[----:B------:R-:W-:Y:S01]  /*42e0*/  HMMA.16816.F32.BF16 R36, R12, R52, R128 ;  /* 0x000000340c24723c */ /* 0x000fe20000041880 */
[----:B--2---:R-:W-:Y:S01]  /*42f0*/  LOP3.LUT R17, R3, 0x81, RZ, 0xfc, !PT ;  /* 0x0000008103117812 */ /* 0x004fe200078efcff */
[----:B------:R2:W-:Y:S01]  /*4300*/  MUFU.TANH R56, R24 ;  /* 0x0000001800387308 */ /* 0x0005e20000002400 */
[----:B------:R-:W-:-:S02]  /*4310*/  ISETP.GE.AND P1, PT, R16, R2, PT ;  /* 0x000000021000720c */ /* 0x000fc40003f26270 */
[----:B------:R-:W-:Y:S02]  /*4320*/  ISETP.GE.AND P4, PT, R16, R0, PT ;  /* 0x000000001000720c */ /* 0x000fe40003f86270 */
[C---:B------:R-:W-:Y:S01]  /*4330*/  ISETP.GE.AND P6, PT, R17.reuse, R2, PT ;  /* 0x000000021100720c */ /* 0x040fe20003fc6270 */
[----:B------:R-:W-:Y:S01]  /*4340*/  HMMA.16816.F32.BF16 R12, R12, R54, R148 ;  /* 0x000000360c0c723c */ /* 0x000fe20000041894 */
[----:B------:R-:W-:Y:S01]  /*4350*/  ISETP.GE.AND P5, PT, R17, R0, PT ;  /* 0x000000001100720c */ /* 0x000fe20003fa6270 */
[----:B------:R-:W-:Y:S01]  /*4360*/  FMUL.FTZ R17, R26, UR6 ;  /* 0x000000061a117c20 */ /* 0x000fe20008410000 */
[----:B------:R-:W-:Y:S01]  /*4370*/  LOP3.LUT R16, R3, 0x88, RZ, 0xfc, !PT ;  /* 0x0000008803107812 */ /* 0x000fe200078efcff */
[----:B-1----:R-:W-:Y:S01]  /*4380*/  FMUL.FTZ R18, R25, UR6 ;  /* 0x0000000619127c20 */ /* 0x002fe20008410000 */
[----:B------:R-:W-:Y:S01]  /*4390*/  FSEL R163, R163, -INF , !P3 ;  /* 0xff800000a3a37808 */ /* 0x000fe20005800000 */
[----:B------:R-:W1:Y:S01]  /*43a0*/  MUFU.TANH R59, R17 ;  /* 0x00000011003b7308 */ /* 0x000e620000002400 */
[----:B------:R-:W-:-:S02]  /*43b0*/  FSEL R165, R165, -INF , !P1 ;  /* 0xff800000a5a57808 */ /* 0x000fc40004800000 */
[C---:B------:R-:W-:Y:S02]  /*43c0*/  ISETP.GE.AND P3, PT, R16.reuse, R2, PT ;  /* 0x000000021000720c */ /* 0x040fe40003f66270 */
[----:B------:R-:W-:Y:S01]  /*43d0*/  ISETP.GE.AND P1, PT, R16, R0, PT ;  /* 0x000000001000720c */ /* 0x000fe20003f26270 */
[----:B--2---:R-:W-:Y:S01]  /*43e0*/  FMUL.FTZ R24, R31, UR6 ;  /* 0x000000061f187c20 */ /* 0x004fe20008410000 */
[----:B------:R-:W-:Y:S01]  /*43f0*/  LOP3.LUT R23, R3, 0x89, RZ, 0xfc, !PT ;  /* 0x0000008903177812 */ /* 0x000fe200078efcff */
[----:B------:R2:W1:Y:S01]  /*4400*/  MUFU.TANH R64, R18 ;  /* 0x0000001200407308 */ /* 0x0004620000002400 */
[----:B------:R-:W-:Y:S01]  /*4410*/  FSEL R172, R172, -INF , !P4 ;  /* 0xff800000acac7808 */ /* 0x000fe20006000000 */
[----:B---3--:R-:W-:Y:S01]  /*4420*/  FMUL.FTZ R20, R32, UR6 ;  /* 0x0000000620147c20 */ /* 0x008fe20008410000 */
[----:B------:R-:W-:Y:S02]  /*4430*/  FSEL R166, R166, -INF , !P6 ;  /* 0xff800000a6a67808 */ /* 0x000fe40007000000 */
[----:B------:R-:W-:-:S02]  /*4440*/  ISETP.GE.AND P4, PT, R23, R2, PT ;  /* 0x000000021700720c */ /* 0x000fc40003f86270 */
[----:B------:R-:W-:Y:S01]  /*4450*/  ISETP.GE.AND P6, PT, R23, R0, PT ;  /* 0x000000001700720c */ /* 0x000fe20003fc6270 */
[----:B------:R-:W-:Y:S01]  /*4460*/  FMUL.FTZ R23, R28, UR6 ;  /* 0x000000061c177c20 */ /* 0x000fe20008410000 */
[C---:B------:R-:W-:Y:S01]  /*4470*/  LOP3.LUT R22, R3.reuse, 0x90, RZ, 0xfc, !PT ;  /* 0x0000009003167812 */ /* 0x040fe200078efcff */
[----:B------:R-:W-:Y:S01]  /*4480*/  MUFU.TANH R53, R24 ;  /* 0x0000001800357308 */ /* 0x000fe20000002400 */
[----:B------:R-:W-:Y:S02]  /*4490*/  FSEL R174, R174, -INF , !P5 ;  /* 0xff800000aeae7808 */ /* 0x000fe40006800000 */
[----:B------:R-:W-:Y:S02]  /*44a0*/  FSEL R168, R168, -INF , !P3 ;  /* 0xff800000a8a87808 */ /* 0x000fe40005800000 */
[C---:B------:R-:W-:Y:S01]  /*44b0*/  ISETP.GE.AND P5, PT, R22.reuse, R2, PT ;  /* 0x000000021600720c */ /* 0x040fe20003fa6270 */
[----:B--2---:R-:W-:Y:S01]  /*44c0*/  HMMA.16816.F32.BF16 R16, R8, R48, R68 ;  /* 0x000000300810723c */ /* 0x004fe20000041844 */
[----:B------:R-:W-:Y:S01]  /*44d0*/  ISETP.GE.AND P3, PT, R22, R0, PT ;  /* 0x000000001600720c */ /* 0x000fe20003f66270 */
[----:B------:R2:W3:Y:S01]  /*44e0*/  MUFU.TANH R57, R23 ;  /* 0x0000001700397308 */ /* 0x0004e20000002400 */
[----:B------:R-:W-:-:S02]  /*44f0*/  LOP3.LUT R22, R3, 0x98, RZ, 0xfc, !PT ;  /* 0x0000009803167812 */ /* 0x000fc400078efcff */
[----:B------:R-:W-:Y:S02]  /*4500*/  FSEL R171, R171, -INF , !P1 ;  /* 0xff800000abab7808 */ /* 0x000fe40004800000 */
[----:B------:R-:W-:Y:S02]  /*4510*/  FSEL R167, R167, -INF , !P4 ;  /* 0xff800000a7a77808 */ /* 0x000fe40006000000 */
[----:B------:R-:W-:Y:S01]  /*4520*/  FSEL R173, R173, -INF , !P6 ;  /* 0xff800000adad7808 */ /* 0x000fe20007000000 */
[----:B------:R-:W-:Y:S01]  /*4530*/  MUFU.TANH R49, R20 ;  /* 0x0000001400317308 */ /* 0x000fe20000002400 */
[----:B------:R-:W-:Y:S02]  /*4540*/  FSEL R175, R175, -INF , !P5 ;  /* 0xff800000afaf7808 */ /* 0x000fe40006800000 */
[C---:B------:R-:W-:Y:S02]  /*4550*/  ISETP.GE.AND P6, PT, R22.reuse, R2, PT ;  /* 0x000000021600720c */ /* 0x040fe40003fc6270 */
[----:B------:R-:W-:-:S02]  /*4560*/  ISETP.GE.AND P5, PT, R22, R0, PT ;  /* 0x000000001600720c */ /* 0x000fc40003fa6270 */
[C---:B------:R-:W-:Y:S02]  /*4570*/  LOP3.LUT R22, R3.reuse, 0xa0, RZ, 0xfc, !PT ;  /* 0x000000a003167812 */ /* 0x040fe400078efcff */
[C---:B--2---:R-:W-:Y:S01]  /*4580*/  LOP3.LUT R23, R3.reuse, 0x91, RZ, 0xfc, !PT ;  /* 0x0000009103177812 */ /* 0x044fe200078efcff */
[----:B----4-:R-:W-:Y:S01]  /*4590*/  HMMA.16816.F32.BF16 R24, R4, R44, R16 ;  /* 0x0000002c0418723c */ /* 0x010fe20000041810 */
[----:B------:R-:W-:Y:S01]  /*45a0*/  LOP3.LUT R17, R3, 0xa1, RZ, 0xfc, !PT ;  /* 0x000000a103117812 */ /* 0x000fe200078efcff */
[----:B------:R-:W-:Y:S01]  /*45b0*/  FMUL.FTZ R18, R33, UR6 ;  /* 0x0000000621127c20 */ /* 0x000fe20008410000 */
[C---:B------:R-:W-:Y:S02]  /*45c0*/  ISETP.GE.AND P1, PT, R23.reuse, R2, PT ;  /* 0x000000021700720c */ /* 0x040fe40003f26270 */
[----:B------:R-:W-:Y:S01]  /*45d0*/  ISETP.GE.AND P4, PT, R23, R0, PT ;  /* 0x000000001700720c */ /* 0x000fe20003f86270 */
[----:B------:R-:W-:Y:S01]  /*45e0*/  FMUL.FTZ R23, R30, UR6 ;  /* 0x000000061e177c20 */ /* 0x000fe20008410000 */
[----:B------:R-:W-:Y:S01]  /*45f0*/  FSEL R170, R170, -INF , !P6 ;  /* 0xff800000aaaa7808 */ /* 0x000fe20007000000 */
[----:B------:R-:W-:Y:S01]  /*4600*/  MUFU.TANH R48, R18 ;  /* 0x0000001200307308 */ /* 0x000fe20000002400 */
[----:B------:R-:W-:Y:S01]  /*4610*/  FSEL R176, R176, -INF , !P4 ;  /* 0xff800000b0b07808 */ /* 0x000fe20006000000 */
[----:B-----5:R-:W-:Y:S01]  /*4620*/  HMMA.16816.F32.BF16 R28, R8, R40, R36 ;  /* 0x00000028081c723c */ /* 0x020fe20000041824 */
[----:B------:R-:W-:-:S02]  /*4630*/  FSEL R129, R156, -INF , !P5 ;  /* 0xff8000009c817808 */ /* 0x000fc40006800000 */
[C---:B------:R-:W-:Y:S02]  /*4640*/  ISETP.GE.AND P4, PT, R22.reuse, R2, PT ;  /* 0x000000021600720c */ /* 0x040fe40003f86270 */
[----:B------:R-:W-:Y:S01]  /*4650*/  ISETP.GE.AND P6, PT, R22, R0, PT ;  /* 0x000000001600720c */ /* 0x000fe20003fc6270 */
[----:B------:R2:W4:Y:S01]  /*4660*/  MUFU.TANH R52, R23 ;  /* 0x0000001700347308 */ /* 0x0005220000002400 */
[----:B------:R-:W-:Y:S02]  /*4670*/  ISETP.GE.AND P5, PT, R17, R2, PT ;  /* 0x000000021100720c */ /* 0x000fe40003fa6270 */
[----:B------:R-:W-:Y:S01]  /*4680*/  LOP3.LUT R22, R3, 0xa9, RZ, 0xfc, !PT ;  /* 0x000000a903167812 */ /* 0x000fe200078efcff */
[----:B------:R-:W-:Y:S01]  /*4690*/  FMUL.FTZ R25, R25, UR6 ;  /* 0x0000000619197c20 */ /* 0x000fe20008410000 */
[----:B------:R-:W-:Y:S02]  /*46a0*/  FSEL R177, R177, -INF , !P3 ;  /* 0xff800000b1b17808 */ /* 0x000fe40005800000 */
[----:B------:R-:W-:Y:S01]  /*46b0*/  FSEL R128, R179, -INF , !P1 ;  /* 0xff800000b3807808 */ /* 0x000fe20004800000 */
[----:B------:R-:W-:Y:S01]  /*46c0*/  MUFU.TANH R37, R25 ;  /* 0x0000001900257308 */ /* 0x000fe20000002400 */
[----:B------:R-:W-:-:S02]  /*46d0*/  FSEL R130, R134, -INF , !P6 ;  /* 0xff80000086827808 */ /* 0x000fc40007000000 */
[----:B------:R-:W-:Y:S02]  /*46e0*/  FSEL R143, R143, -INF , !P5 ;  /* 0xff8000008f8f7808 */ /* 0x000fe40006800000 */
[C---:B------:R-:W-:Y:S02]  /*46f0*/  ISETP.GE.AND P6, PT, R22.reuse, R2, PT ;  /* 0x000000021600720c */ /* 0x040fe40003fc6270 */
[----:B------:R-:W-:Y:S01]  /*4700*/  ISETP.GE.AND P5, PT, R22, R0, PT ;  /* 0x000000001600720c */ /* 0x000fe20003fa6270 */
[----:B------:R-:W-:Y:S01]  /*4710*/  FMUL.FTZ R22, R35, UR6 ;  /* 0x0000000623167c20 */ /* 0x000fe20008410000 */
[C---:B--2---:R-:W-:Y:S02]  /*4720*/  LOP3.LUT R23, R3.reuse, 0x99, RZ, 0xfc, !PT ;  /* 0x0000009903177812 */ /* 0x044fe400078efcff */
[----:B------:R-:W-:Y:S01]  /*4730*/  LOP3.LUT R16, R3, 0xa8, RZ, 0xfc, !PT ;  /* 0x000000a803107812 */ /* 0x000fe200078efcff */
[----:B------:R-:W-:Y:S01]  /*4740*/  MUFU.TANH R44, R22 ;  /* 0x00000016002c7308 */ /* 0x000fe20000002400 */
[----:B------:R-:W-:-:S02]  /*4750*/  ISETP.GE.AND P3, PT, R23, R2, PT ;  /* 0x000000021700720c */ /* 0x000fc40003f66270 */
[----:B------:R-:W-:Y:S01]  /*4760*/  ISETP.GE.AND P1, PT, R23, R0, PT ;  /* 0x000000001700720c */ /* 0x000fe20003f26270 */
[----:B------:R-:W-:Y:S01]  /*4770*/  FMUL.FTZ R23, R34, UR6 ;  /* 0x0000000622177c20 */ /* 0x000fe20008410000 */
[----:B------:R-:W-:Y:S01]  /*4780*/  FSEL R169, R169, -INF , !P3 ;  /* 0xff800000a9a97808 */ /* 0x000fe20005800000 */
[----:B------:R-:W2:Y:S01]  /*4790*/  LDSM.16.M88.4 R32, [R21+0x9800] ;  /* 0x009800001520783b */ /* 0x000ea20000000200 */
[----:B------:R-:W-:Y:S01]  /*47a0*/  FSEL R155, R155, -INF , !P1 ;  /* 0xff8000009b9b7808 */ /* 0x000fe20004800000 */
[----:B------:R5:W4:Y:S01]  /*47b0*/  MUFU.TANH R45, R23 ;  /* 0x00000017002d7308 */ /* 0x000b220000002400 */
[----:B------:R-:W-:Y:S01]  /*47c0*/  FSEL R144, R144, -INF , !P4 ;  /* 0xff80000090907808 */ /* 0x000fe20006000000 */
[----:B------:R-:W-:-:S04]  /*47d0*/  DEPBAR.LE SB0, 0x0 ;  /* 0x000080000000791a */ /* 0x000fc80000000000 */
[----:B------:R-:W-:Y:S02]  /*47e0*/  ISETP.GE.AND P3, PT, R17, R0, PT ;  /* 0x000000001100720c */ /* 0x000fe40003f66270 */
[C---:B------:R-:W-:Y:S02]  /*47f0*/  ISETP.GE.AND P1, PT, R16.reuse, R2, PT ;  /* 0x000000021000720c */ /* 0x040fe40003f26270 */
[----:B------:R-:W-:Y:S02]  /*4800*/  ISETP.GE.AND P4, PT, R16, R0, PT ;  /* 0x000000001000720c */ /* 0x000fe40003f86270 */
[C---:B------:R-:W-:Y:S01]  /*4810*/  HMMA.16816.F32.BF16 R16, R8.reuse, R50, R60 ;  /* 0x000000320810723c */ /* 0x040fe2000004183c */
[----:B------:R-:W-:Y:S02]  /*4820*/  LOP3.LUT R20, R3, 0xb0, RZ, 0xfc, !PT ;  /* 0x000000b003147812 */ /* 0x000fe400078efcff */
[----:B------:R-:W-:Y:S02]  /*4830*/  FSEL R133, R133, -INF , !P3 ;  /* 0xff80000085857808 */ /* 0x000fe40005800000 */
[----:B------:R-:W-:Y:S01]  /*4840*/  FSEL R104, R104, -INF , !P1 ;  /* 0xff80000068687808 */ /* 0x000fe20004800000 */
[----:B-----5:R-:W-:Y:S01]  /*4850*/  FMUL.FTZ R23, R24, UR6 ;  /* 0x0000000618177c20 */ /* 0x020fe20008410000 */
[C---:B------:R-:W-:Y:S01]  /*4860*/  ISETP.GE.AND P3, PT, R20.reuse, R2, PT ;  /* 0x000000021400720c */ /* 0x040fe20003f66270 */
[----:B------:R-:W-:Y:S01]  /*4870*/  HMMA.16816.F32.BF16 R8, R8, R42, R12 ;  /* 0x0000002a0808723c */ /* 0x000fe2000004180c */
[----:B------:R-:W-:Y:S01]  /*4880*/  ISETP.GE.AND P1, PT, R20, R0, PT ;  /* 0x000000001400720c */ /* 0x000fe20003f26270 */
[----:B------:R5:W4:Y:S01]  /*4890*/  MUFU.TANH R38, R23 ;  /* 0x0000001700267308 */ /* 0x000b220000002400 */
[----:B------:R-:W-:-:S02]  /*48a0*/  LOP3.LUT R22, R3, 0xb1, RZ, 0xfc, !PT ;  /* 0x000000b103167812 */ /* 0x000fc400078efcff */
[----:B------:R-:W-:Y:S02]  /*48b0*/  LOP3.LUT R20, R3, 0xb8, RZ, 0xfc, !PT ;  /* 0x000000b803147812 */ /* 0x000fe400078efcff */
[----:B------:R-:W-:Y:S02]  /*48c0*/  FSEL R103, R103, -INF , !P4 ;  /* 0xff80000067677808 */ /* 0x000fe40006000000 */
[----:B------:R-:W-:Y:S02]  /*48d0*/  FSEL R113, R113, -INF , !P6 ;  /* 0xff80000071717808 */ /* 0x000fe40007000000 */
[----:B------:R-:W-:Y:S02]  /*48e0*/  FSEL R95, R95, -INF , !P5 ;  /* 0xff8000005f5f7808 */ /* 0x000fe40006800000 */
[----:B------:R-:W-:Y:S01]  /*48f0*/  FSEL R84, R84, -INF , !P3 ;  /* 0xff80000054547808 */ /* 0x000fe20005800000 */
[----:B------:R-:W-:Y:S01]  /*4900*/  BAR.SYNC.DEFER_BLOCKING 0x0 ;  /* 0x0000000000007b1d */ /* 0x000fe20000010000 */
[----:B------:R-:W-:-:S02]  /*4910*/  ISETP.GE.AND P4, PT, R22, R2, PT ;  /* 0x000000021600720c */ /* 0x000fc40003f86270 */
[----:B------:R-:W-:Y:S02]  /*4920*/  ISETP.GE.AND P6, PT, R22, R0, PT ;  /* 0x000000001600720c */ /* 0x000fe40003fc6270 */
[C---:B------:R-:W-:Y:S01]  /*4930*/  ISETP.GE.AND P5, PT, R20.reuse, R2, PT ;  /* 0x000000021400720c */ /* 0x040fe20003fa6270 */
[C---:B--2---:R-:W-:Y:S01]  /*4940*/  HMMA.16816.F32.BF16 R8, R4.reuse, R34, R8 ;  /* 0x000000220408723c */ /* 0x044fe20000041808 */
[----:B------:R-:W-:Y:S02]  /*4950*/  ISETP.GE.AND P3, PT, R20, R0, PT ;  /* 0x000000001400720c */ /* 0x000fe40003f66270 */
[----:B------:R-:W-:Y:S02]  /*4960*/  FSEL R83, R83, -INF , !P1 ;  /* 0xff80000053537808 */ /* 0x000fe40004800000 */
[----:B------:R-:W-:Y:S02]  /*4970*/  FSEL R85, R85, -INF , !P4 ;  /* 0xff80000055557808 */ /* 0x000fe40006000000 */
[----:B------:R-:W-:Y:S01]  /*4980*/  FSEL R131, R82, -INF , !P6 ;  /* 0xff80000052837808 */ /* 0x000fe20007000000 */
[----:B-----5:R-:W-:Y:S01]  /*4990*/  HMMA.16816.F32.BF16 R20, R4, R46, R16 ;  /* 0x0000002e0414723c */ /* 0x020fe20000041810 */
[C---:B------:R-:W-:Y:S01]  /*49a0*/  LOP3.LUT R17, R3.reuse, 0xb9, RZ, 0xfc, !PT ;  /* 0x000000b903117812 */ /* 0x040fe200078efcff */
[----:B------:R-:W-:Y:S01]  /*49b0*/  FMUL.FTZ R18, R26, UR6 ;  /* 0x000000061a127c20 */ /* 0x000fe20008410000 */
[----:B------:R-:W-:-:S02]  /*49c0*/  LOP3.LUT R16, R3, 0xc0, RZ, 0xfc, !PT ;  /* 0x000000c003107812 */ /* 0x000fc400078efcff */
[----:B------:R-:W-:Y:S01]  /*49d0*/  FSEL R80, R80, -INF , !P5 ;  /* 0xff80000050507808 */ /* 0x000fe20006800000 */
[----:B------:R2:W5:Y:S01]  /*49e0*/  MUFU.TANH R36, R18 ;  /* 0x0000001200247308 */ /* 0x0005620000002400 */
[C---:B------:R-:W-:Y:S02]  /*49f0*/  ISETP.GE.AND P1, PT, R17.reuse, R2, PT ;  /* 0x000000021100720c */ /* 0x040fe40003f26270 */
[----:B------:R-:W-:Y:S02]  /*4a00*/  ISETP.GE.AND P4, PT, R17, R0, PT ;  /* 0x000000001100720c */ /* 0x000fe40003f86270 */
[----:B------:R-:W-:Y:S01]  /*4a10*/  ISETP.GE.AND P6, PT, R16, R2, PT ;  /* 0x000000021000720c */ /* 0x000fe20003fc6270 */
[----:B------:R-:W-:Y:S01]  /*4a20*/  FMUL.FTZ R8, R8, UR6 ;  /* 0x0000000608087c20 */ /* 0x000fe20008410000 */
[----:B------:R-:W-:Y:S01]  /*4a30*/  ISETP.GE.AND P5, PT, R16, R0, PT ;  /* 0x000000001000720c */ /* 0x000fe20003fa6270 */
[----:B------:R-:W-:Y:S01]  /*4a40*/  FMUL.FTZ R9, R9, UR6 ;  /* 0x0000000609097c20 */ /* 0x000fe20008410000 */
[----:B------:R-:W-:-:S02]  /*4a50*/  LOP3.LUT R17, R3, 0xc1, RZ, 0xfc, !PT ;  /* 0x000000c103117812 */ /* 0x000fc400078efcff */
[----:B------:R-:W-:Y:S01]  /*4a60*/  LOP3.LUT R16, R3, 0xc8, RZ, 0xfc, !PT ;  /* 0x000000c803107812 */ /* 0x000fe200078efcff */
[----:B------:R-:W-:Y:S01]  /*4a70*/  MUFU.TANH R8, R8 ;  /* 0x0000000800087308 */ /* 0x000fe20000002400 */
[----:B------:R-:W-:Y:S01]  /*4a80*/  FSEL R81, R81, -INF , !P1 ;  /* 0xff80000051517808 */ /* 0x000fe20004800000 */
[----:B------:R-:W-:Y:S01]  /*4a90*/  FMUL.FTZ R21, R21, UR6 ;  /* 0x0000000615157c20 */ /* 0x000fe20008410000 */
[----:B------:R-:W-:Y:S01]  /*4aa0*/  FSEL R39, R75, -INF , !P4 ;  /* 0xff8000004b277808 */ /* 0x000fe20006000000 */
[----:B------:R-:W-:Y:S01]  /*4ab0*/  FMUL.FTZ R22, R22, UR6 ;  /* 0x0000000616167c20 */ /* 0x000fe20008410000 */
[----:B--2---:R-:W-:Y:S01]  /*4ac0*/  FMUL.FTZ R18, R27, UR6 ;  /* 0x000000061b127c20 */ /* 0x004fe20008410000 */
[----:B------:R-:W-:Y:S01]  /*4ad0*/  FSEL R151, R74, -INF , !P6 ;  /* 0xff8000004a977808 */ /* 0x000fe20007000000 */
[----:B------:R-:W-:Y:S01]  /*4ae0*/  HMMA.16816.F32.BF16 R24, R4, R32, R28 ;  /* 0x000000200418723c */ /* 0x000fe2000004181c */
[----:B------:R-:W-:Y:S01]  /*4af0*/  FSEL R76, R76, -INF , !P3 ;  /* 0xff8000004c4c7808 */ /* 0x000fe20005800000 */
[----:B------:R2:W-:Y:S01]  /*4b00*/  MUFU.TANH R19, R18 ;  /* 0x0000001200137308 */ /* 0x0005e20000002400 */
[----:B------:R-:W-:Y:S01]  /*4b10*/  ISETP.GE.AND P1, PT, R17, R0, PT ;  /* 0x000000001100720c */ /* 0x000fe20003f26270 */
[----:B------:R-:W-:Y:S01]  /*4b20*/  FMUL.FTZ R12, R23, UR6 ;  /* 0x00000006170c7c20 */ /* 0x000fe20008410000 */
[----:B------:R-:W-:-:S02]  /*4b30*/  ISETP.GE.AND P4, PT, R16, R2, PT ;  /* 0x000000021000720c */ /* 0x000fc40003f86270 */
[----:B------:R-:W-:Y:S02]  /*4b40*/  ISETP.GE.AND P6, PT, R16, R0, PT ;  /* 0x000000001000720c */ /* 0x000fe40003fc6270 */
[-C--:B------:R-:W-:Y:S01]  /*4b50*/  ISETP.GE.AND P3, PT, R17, R2.reuse, PT ;  /* 0x000000021100720c */ /* 0x080fe20003f66270 */
[----:B------:R1:W-:Y:S01]  /*4b60*/  MUFU.TANH R15, R12 ;  /* 0x0000000c000f7308 */ /* 0x0003e20000002400 */
[C---:B------:R-:W-:Y:S02]  /*4b70*/  LOP3.LUT R16, R3.reuse, 0xd0, RZ, 0xfc, !PT ;  /* 0x000000d003107812 */ /* 0x040fe400078efcff */
[----:B------:R-:W-:Y:S02]  /*4b80*/  LOP3.LUT R17, R3, 0xc9, RZ, 0xfc, !PT ;  /* 0x000000c903117812 */ /* 0x000fe400078efcff */
[----:B------:R-:W-:Y:S02]  /*4b90*/  FSEL R182, R66, -INF , !P1 ;  /* 0xff80000042b67808 */ /* 0x000fe40004800000 */
[----:B------:R-:W-:Y:S01]  /*4ba0*/  FSEL R150, R65, -INF , !P4 ;  /* 0xff80000041967808 */ /* 0x000fe20006000000 */
[----:B------:R-:W-:Y:S01]  /*4bb0*/  MUFU.TANH R21, R21 ;  /* 0x0000001500157308 */ /* 0x000fe20000002400 */
[----:B--2---:R-:W-:Y:S01]  /*4bc0*/  FMUL.FTZ R18, R20, UR6 ;  /* 0x0000000614127c20 */ /* 0x004fe20008410000 */
[----:B------:R-:W-:Y:S01]  /*4bd0*/  FSEL R181, R72, -INF , !P5 ;  /* 0xff80000048b57808 */ /* 0x000fe20006800000 */
[----:B------:R-:W-:Y:S01]  /*4be0*/  FMUL.FTZ R14, R24, UR6 ;  /* 0x00000006180e7c20 */ /* 0x000fe20008410000 */
[----:B------:R-:W-:Y:S01]  /*4bf0*/  FSEL R149, R73, -INF , !P3 ;  /* 0xff80000049957808 */ /* 0x000fe20005800000 */
[----:B------:R-:W-:Y:S01]  /*4c00*/  FMUL.FTZ R6, R26, UR6 ;  /* 0x000000061a067c20 */ /* 0x000fe20008410000 */
[----:B------:R-:W-:-:S02]  /*4c10*/  ISETP.GE.AND P1, PT, R16, R2, PT ;  /* 0x000000021000720c */ /* 0x000fc40003f26270 */
[----:B------:R-:W-:Y:S01]  /*4c20*/  ISETP.GE.AND P4, PT, R16, R0, PT ;  /* 0x000000001000720c */ /* 0x000fe20003f86270 */
[----:B------:R-:W2:Y:S01]  /*4c30*/  MUFU.TANH R22, R22 ;  /* 0x0000001600167308 */ /* 0x000ea20000002400 */
[C---:B------:R-:W-:Y:S02]  /*4c40*/  ISETP.GE.AND P5, PT, R17.reuse, R2, PT ;  /* 0x000000021100720c */ /* 0x040fe40003fa6270 */
[----:B------:R-:W-:Y:S02]  /*4c50*/  ISETP.GE.AND P3, PT, R17, R0, PT ;  /* 0x000000001100720c */ /* 0x000fe40003f66270 */
[C---:B------:R-:W-:Y:S02]  /*4c60*/  LOP3.LUT R16, R3.reuse, 0xd1, RZ, 0xfc, !PT ;  /* 0x000000d103107812 */ /* 0x040fe400078efcff */
[C---:B------:R-:W-:Y:S01]  /*4c70*/  LOP3.LUT R13, R3.reuse, 0xd8, RZ, 0xfc, !PT ;  /* 0x000000d8030d7812 */ /* 0x040fe200078efcff */
[----:B------:R-:W2:Y:S01]  /*4c80*/  MUFU.TANH R18, R18 ;  /* 0x0000001200127308 */ /* 0x000ea20000002400 */
[----:B-1----:R-:W-:-:S02]  /*4c90*/  LOP3.LUT R12, R3, 0xd9, RZ, 0xfc, !PT ;  /* 0x000000d9030c7812 */ /* 0x002fc400078efcff */
[----:B------:R-:W-:Y:S02]  /*4ca0*/  FSEL R180, R59, -INF , !P6 ;  /* 0xff8000003bb47808 */ /* 0x000fe40007000000 */
[----:B------:R-:W-:Y:S02]  /*4cb0*/  ISETP.GE.AND P6, PT, R16, R2, PT ;  /* 0x000000021000720c */ /* 0x000fe40003fc6270 */
[----:B------:R-:W-:Y:S01]  /*4cc0*/  FSEL R82, R64, -INF , !P5 ;  /* 0xff80000040527808 */ /* 0x000fe20006800000 */
[----:B------:R-:W1:Y:S01]  /*4cd0*/  MUFU.TANH R14, R14 ;  /* 0x0000000e000e7308 */ /* 0x000e620000002400 */
[----:B------:R-:W-:Y:S02]  /*4ce0*/  FSEL R179, R58, -INF , !P3 ;  /* 0xff8000003ab37808 */ /* 0x000fe40005800000 */
[----:B---3--:R-:W-:Y:S02]  /*4cf0*/  FSEL R184, R57, -INF , !P1 ;  /* 0xff80000039b87808 */ /* 0x008fe40004800000 */
[----:B----4-:R-:W-:-:S02]  /*4d00*/  FSEL R188, R52, -INF , !P4 ;  /* 0xff80000034bc7808 */ /* 0x010fc40006000000 */
[----:B------:R-:W-:Y:S01]  /*4d10*/  ISETP.GE.AND P5, PT, R16, R0, PT ;  /* 0x000000001000720c */ /* 0x000fe20003fa6270 */
[----:B------:R-:W-:Y:S01]  /*4d20*/  MUFU.TANH R9, R9 ;  /* 0x0000000900097308 */ /* 0x000fe20000002400 */
[C---:B------:R-:W-:Y:S02]  /*4d30*/  ISETP.GE.AND P3, PT, R13.reuse, R2, PT ;  /* 0x000000020d00720c */ /* 0x040fe40003f66270 */
[----:B------:R-:W-:Y:S02]  /*4d40*/  ISETP.GE.AND P1, PT, R13, R0, PT ;  /* 0x000000000d00720c */ /* 0x000fe40003f26270 */
[----:B------:R-:W-:Y:S02]  /*4d50*/  ISETP.GE.AND P4, PT, R12, R2, PT ;  /* 0x000000020c00720c */ /* 0x000fe40003f86270 */
[C---:B------:R-:W-:Y:S02]  /*4d60*/  LOP3.LUT R5, R3.reuse, 0xe0, RZ, 0xfc, !PT ;  /* 0x000000e003057812 */ /* 0x040fe400078efcff */
[----:B------:R-:W-:-:S02]  /*4d70*/  LOP3.LUT R4, R3, 0xe1, RZ, 0xfc, !PT ;  /* 0x000000e103047812 */ /* 0x000fc400078efcff */
[----:B------:R-:W-:Y:S02]  /*4d80*/  FSEL R186, R56, -INF , !P6 ;  /* 0xff80000038ba7808 */ /* 0x000fe40007000000 */
[----:B------:R-:W-:Y:S01]  /*4d90*/  ISETP.GE.AND P6, PT, R12, R0, PT ;  /* 0x000000000c00720c */ /* 0x000fe20003fc6270 */
[----:B------:R-:W-:Y:S01]  /*4da0*/  FMUL.FTZ R12, R25, UR6 ;  /* 0x00000006190c7c20 */ /* 0x000fe20008410000 */
[----:B------:R-:W-:Y:S02]  /*4db0*/  FSEL R187, R53, -INF , !P5 ;  /* 0xff80000035bb7808 */ /* 0x000fe40006800000 */
[----:B------:R-:W-:Y:S01]  /*4dc0*/  FSEL R183, R49, -INF , !P3 ;  /* 0xff80000031b77808 */ /* 0x000fe20005800000 */
[----:B------:R-:W-:Y:S01]  /*4dd0*/  MUFU.TANH R13, R12 ;  /* 0x0000000c000d7308 */ /* 0x000fe20000002400 */
[----:B------:R-:W-:Y:S02]  /*4de0*/  FSEL R189, R45, -INF , !P1 ;  /* 0xff8000002dbd7808 */ /* 0x000fe40004800000 */
[----:B------:R-:W-:-:S02]  /*4df0*/  FSEL R185, R48, -INF , !P4 ;  /* 0xff80000030b97808 */ /* 0x000fc40006000000 */
[C---:B------:R-:W-:Y:S02]  /*4e00*/  ISETP.GE.AND P5, PT, R5.reuse, R2, PT ;  /* 0x000000020500720c */ /* 0x040fe40003fa6270 */
[----:B------:R-:W-:Y:S01]  /*4e10*/  ISETP.GE.AND P3, PT, R5, R0, PT ;  /* 0x000000000500720c */ /* 0x000fe20003f66270 */
[----:B------:R3:W4:Y:S01]  /*4e20*/  MUFU.TANH R12, R6 ;  /* 0x00000006000c7308 */ /* 0x0007220000002400 */
[C---:B------:R-:W-:Y:S02]  /*4e30*/  ISETP.GE.AND P1, PT, R4.reuse, R2, PT ;  /* 0x000000020400720c */ /* 0x040fe40003f26270 */
[----:B------:R-:W-:Y:S02]  /*4e40*/  ISETP.GE.AND P4, PT, R4, R0, PT ;  /* 0x000000000400720c */ /* 0x000fe40003f86270 */
[C---:B------:R-:W-:Y:S02]  /*4e50*/  LOP3.LUT R5, R3.reuse, 0xe8, RZ, 0xfc, !PT ;  /* 0x000000e803057812 */ /* 0x040fe400078efcff */
[----:B------:R-:W-:-:S02]  /*4e60*/  LOP3.LUT R4, R3, 0xe9, RZ, 0xfc, !PT ;  /* 0x000000e903047812 */ /* 0x000fc400078efcff */
[----:B------:R-:W-:Y:S02]  /*4e70*/  FSEL R38, R38, -INF , !P5 ;  /* 0xff80000026267808 */ /* 0x000fe40006800000 */
[----:B-----5:R-:W-:Y:S02]  /*4e80*/  FSEL R193, R36, -INF , !P3 ;  /* 0xff80000024c17808 */ /* 0x020fe40005800000 */
[----:B------:R-:W-:Y:S02]  /*4e90*/  FSEL R37, R37, -INF , !P1 ;  /* 0xff80000025257808 */ /* 0x000fe40004800000 */
[----:B------:R-:W-:Y:S02]  /*4ea0*/  FSEL R190, R44, -INF , !P6 ;  /* 0xff8000002cbe7808 */ /* 0x000fe40007000000 */
[----:B------:R-:W-:Y:S01]  /*4eb0*/  ISETP.GE.AND P5, PT, R5, R0, PT ;  /* 0x000000000500720c */ /* 0x000fe20003fa6270 */
[----:B---3--:R-:W-:Y:S01]  /*4ec0*/  FMUL.FTZ R6, R27, UR6 ;  /* 0x000000061b067c20 */ /* 0x008fe20008410000 */
[----:B------:R-:W-:-:S02]  /*4ed0*/  ISETP.GE.AND P3, PT, R4, R2, PT ;  /* 0x000000020400720c */ /* 0x000fc40003f66270 */
[----:B------:R-:W-:Y:S01]  /*4ee0*/  ISETP.GE.AND P1, PT, R4, R0, PT ;  /* 0x000000000400720c */ /* 0x000fe20003f26270 */
[----:B------:R3:W5:Y:S01]  /*4ef0*/  MUFU.TANH R7, R6 ;  /* 0x0000000600077308 */ /* 0x0007620000002400 */
[----:B------:R-:W-:Y:S02]  /*4f00*/  ISETP.GE.AND P6, PT, R5, R2, PT ;  /* 0x000000020500720c */ /* 0x000fe40003fc6270 */
[C---:B------:R-:W-:Y:S02]  /*4f10*/  LOP3.LUT R4, R3.reuse, 0xf1, RZ, 0xfc, !PT ;  /* 0x000000f103047812 */ /* 0x040fe400078efcff */
[----:B------:R-:W-:Y:S02]  /*4f20*/  LOP3.LUT R5, R3, 0xf0, RZ, 0xfc, !PT ;  /* 0x000000f003057812 */ /* 0x000fe400078efcff */
[----:B--2---:R-:W-:Y:S02]  /*4f30*/  FSEL R195, R22, -INF , !P5 ;  /* 0xff80000016c37808 */ /* 0x004fe40006800000 */
[----:B------:R-:W-:-:S02]  /*4f40*/  FSEL R192, R21, -INF , !P3 ;  /* 0xff80000015c07808 */ /* 0x000fc40005800000 */
[----:B------:R-:W-:Y:S02]  /*4f50*/  FSEL R194, R19, -INF , !P4 ;  /* 0xff80000013c27808 */ /* 0x000fe40006000000 */
[----:B------:R-:W-:Y:S02]  /*4f60*/  FSEL R191, R18, -INF , !P6 ;  /* 0xff80000012bf7808 */ /* 0x000fe40007000000 */
[C---:B------:R-:W-:Y:S02]  /*4f70*/  ISETP.GE.AND P5, PT, R4.reuse, R2, PT ;  /* 0x000000020400720c */ /* 0x040fe40003fa6270 */
[----:B------:R-:W-:Y:S01]  /*4f80*/  ISETP.GE.AND P3, PT, R4, R0, PT ;  /* 0x000000000400720c */ /* 0x000fe20003f66270 */
[----:B---3--:R-:W-:Y:S01]  /*4f90*/  FMUL.FTZ R6, R10, UR6 ;  /* 0x000000060a067c20 */ /* 0x008fe20008410000 */
[C---:B------:R-:W-:Y:S02]  /*4fa0*/  ISETP.GE.AND P4, PT, R5.reuse, R2, PT ;  /* 0x000000020500720c */ /* 0x040fe40003f86270 */
[----:B------:R-:W-:Y:S01]  /*4fb0*/  ISETP.GE.AND P6, PT, R5, R0, PT ;  /* 0x000000000500720c */ /* 0x000fe20003fc6270 */
[----:B------:R-:W-:Y:S01]  /*4fc0*/  FMUL.FTZ R5, R11, UR6 ;  /* 0x000000060b057c20 */ /* 0x000fe20008410000 */
[----:B------:R-:W-:Y:S01]  /*4fd0*/  LOP3.LUT R4, R3, 0xf8, RZ, 0xfc, !PT ;  /* 0x000000f803047812 */ /* 0x000fe200078efcff */
[----:B------:R-:W2:Y:S01]  /*4fe0*/  MUFU.TANH R6, R6 ;  /* 0x0000000600067308 */ /* 0x000ea20000002400 */
[----:B------:R-:W-:-:S02]  /*4ff0*/  FSEL R196, R15, -INF , !P1 ;  /* 0xff8000000fc47808 */ /* 0x000fc40004800000 */
[----:B------:R-:W-:Y:S02]  /*5000*/  ISETP.GE.AND P1, PT, R4, R2, PT ;  /* 0x000000020400720c */ /* 0x000fe40003f26270 */
[----:B-1----:R-:W-:Y:S02]  /*5010*/  FSEL R197, R14, -INF , !P4 ;  /* 0xff8000000ec57808 */ /* 0x002fe40006000000 */
[----:B------:R-:W-:Y:S01]  /*5020*/  FSEL R199, R8, -INF , !P1 ;  /* 0xff80000008c77808 */ /* 0x000fe20004800000 */
[----:B------:R-:W1:Y:S01]  /*5030*/  MUFU.TANH R5, R5 ;  /* 0x0000000500057308 */ /* 0x000e620000002400 */
[----:B------:R-:W-:Y:S02]  /*5040*/  ISETP.NE.AND P1, PT, R252, 0x1, PT ;  /* 0x00000001fc00780c */ /* 0x000fe40003f25270 */
[----:B------:R-:W-:Y:S02]  /*5050*/  ISETP.GE.AND P4, PT, R4, R0, PT ;  /* 0x000000000400720c */ /* 0x000fe40003f86270 */
[----:B------:R-:W-:-:S02]  /*5060*/  LOP3.LUT R4, R3, 0xf9, RZ, 0xfc, !PT ;  /* 0x000000f903047812 */ /* 0x000fc400078efcff */
[----:B----4-:R-:W-:Y:S02]  /*5070*/  FSEL R201, R12, -INF , !P6 ;  /* 0xff8000000cc97808 */ /* 0x010fe40007000000 */
[-C--:B------:R-:W-:Y:S02]  /*5080*/  ISETP.GE.AND P6, PT, R3, R2.reuse, PT ;  /* 0x000000020300720c */ /* 0x080fe40003fc6270 */
[----:B------:R-:W-:Y:S02]  /*5090*/  FSEL R198, R13, -INF , !P5 ;  /* 0xff8000000dc67808 */ /* 0x000fe40006800000 */
[----:B-----5:R-:W-:Y:S02]  /*50a0*/  FSEL R202, R7, -INF , !P3 ;  /* 0xff80000007ca7808 */ /* 0x020fe40005800000 */
[C---:B------:R-:W-:Y:S02]  /*50b0*/  ISETP.GE.AND P5, PT, R4.reuse, R2, PT ;  /* 0x000000020400720c */ /* 0x040fe40003fa6270 */
[----:B------:R-:W-:-:S02]  /*50c0*/  ISETP.GE.AND P3, PT, R4, R0, PT ;  /* 0x000000000400720c */ /* 0x000fc40003f66270 */
[----:B------:R-:W-:Y:S02]  /*50d0*/  FSEL R22, R204, -INF , !P6 ;  /* 0xff800000cc167808 */ /* 0x000fe40007000000 */
[----:B--2---:R-:W-:Y:S02]  /*50e0*/  FSEL R203, R6, -INF , !P4 ;  /* 0xff80000006cb7808 */ /* 0x004fe40006000000 */
[----:B------:R-:W-:Y:S02]  /*50f0*/  FSEL R200, R9, -INF , !P5 ;  /* 0xff80000009c87808 */ /* 0x000fe40006800000 */
[----:B-1----:R-:W-:Y:S01]  /*5100*/  FSEL R204, R5, -INF , !P3 ;  /* 0xff80000005cc7808 */ /* 0x002fe20005800000 */
        /* <DEDUP_REMOVED lines=11> */
[----:B------:R1:W-:Y:S04]  /*51c0*/  STL [R1+0x4], R207 ;  /* 0x000004cf01007387 */ /* 0x0003e80000100800 */
[----:B------:R1:W-:Y:S01]  /*51d0*/  STL [R1], R208 ;  /* 0x000000d001007387 */ /* 0x0003e20000100800 */
[----:B------:R-:W-:Y:S05]  /*51e0*/  BRA `(.L_x_1937) ;  /* 0x0000000400007947 */ /* 0x000fea0003800000 */
.L_x_1936:
[----:B------:R-:W1:Y:S01]  /*51f0*/  LDC R9, c[0x0][0x4f0] ;  /* 0x00013c00ff097b82 */ /* 0x000e620000000800 */
[----:B------:R-:W-:Y:S01]  /*5200*/  LEA R7, R252, 0xfffffe00, 0x8 ;  /* 0xfffffe00fc077811 */ /* 0x000fe200078e40ff */
[----:B------:R-:W-:Y:S01]  /*5210*/  IMAD.MOV.U32 R11, RZ, RZ, R207 ;  /* 0x000000ffff0b7224 */ /* 0x000fe200078e00cf */
[----:B------:R-:W-:Y:S01]  /*5220*/  IABS R5, R251 ;  /* 0x000000fb00057213 */ /* 0x000fe20000000000 */
[----:B------:R-:W-:Y:S01]  /*5230*/  IMAD.MOV.U32 R10, RZ, RZ, R208 ;  /* 0x000000ffff0a7224 */ /* 0x000fe200078e00d0 */
[----:B------:R-:W-:Y:S02]  /*5240*/  IABS R4, R7 ;  /* 0x0000000700047213 */ /* 0x000fe40000000000 */
[----:B-1----:R-:W-:-:S04]  /*5250*/  IABS R8, R9 ;  /* 0x0000000900087213 */ /* 0x002fc80000000000 */
[----:B------:R-:W1:Y:S08]  /*5260*/  I2F.RP R2, R8 ;  /* 0x0000000800027306 */ /* 0x000e700000209400 */
[----:B-1----:R-:W1:Y:S02]  /*5270*/  MUFU.RCP R2, R2 ;  /* 0x0000000200027308 */ /* 0x002e640000001000 */
[----:B-1----:R-:W-:-:S06]  /*5280*/  IADD3 R2, PT, PT, R2, 0xffffffe, RZ ;  /* 0x0ffffffe02027810 */ /* 0x002fcc0007ffe0ff */
[----:B------:R-:W1:Y:S02]  /*5290*/  F2I.FTZ.U32.TRUNC.NTZ R3, R2 ;  /* 0x0000000200037305 */ /* 0x000e64000021f000 */
[----:B-1----:R-:W-:Y:S02]  /*52a0*/  IMAD.MOV R0, RZ, RZ, -R3 ;  /* 0x000000ffff007224 */ /* 0x002fe400078e0a03 */
        /* <DEDUP_REMOVED lines=37> */
[----:B------:R-:W-:-:S05]  /*5500*/  SHF.R.S32.HI R2, RZ, 0x1f, R0 ;  /* 0x0000001fff027819 */ /* 0x000fca0000011400 */
[----:B-1----:R-:W-:Y:S02]  /*5510*/  IMAD R4, R2, UR14, RZ ;  /* 0x0000000e02047c24 */ /* 0x002fe4000f8e02ff */
[----:B------:R-:W-:-:S04]  /*5520*/  IMAD.WIDE.U32 R2, R0, UR14, RZ ;  /* 0x0000000e00027c25 */ /* 0x000fc8000f8e00ff */
[----:B------:R-:W-:-:S04]  /*5530*/  IMAD R0, R0, UR15, R4 ;  /* 0x0000000f00007c24 */ /* 0x000fc8000f8e0204 */
[----:B------:R-:W-:Y:S01]  /*5540*/  IMAD.IADD R3, R3, 0x1, R0 ;  /* 0x0000000103037824 */ /* 0x000fe200078e0200 */
[----:B--2---:R-:W-:-:S04]  /*5550*/  IADD3 R5, PT, PT, R6, -R5, RZ ;  /* 0x8000000506057210 */ /* 0x004fc80007ffe0ff */
[----:B------:R-:W-:Y:S01]  /*5560*/  SHF.R.S32.HI R4, RZ, 0x1f, R5 ;  /* 0x0000001fff047819 */ /* 0x000fe20000011405 */
[----:B------:R-:W-:-:S04]  /*5570*/  IMAD.WIDE.U32 R2, R5, UR16, R2 ;  /* 0x0000001005027c25 */ /* 0x000fc8000f8e0002 */
[----:B------:R-:W-:Y:S01]  /*5580*/  IMAD R0, R4, UR16, RZ ;  /* 0x0000001004007c24 */ /* 0x000fe2000f8e02ff */
[----:B------:R-:W-:-:S03]  /*5590*/  LEA R11, P3, R2, R11, 0x1 ;  /* 0x0000000b020b7211 */ /* 0x000fc600078608ff */
[----:B------:R-:W-:-:S05]  /*55a0*/  IMAD R0, R5, UR17, R0 ;  /* 0x0000001105007c24 */ /* 0x000fca000f8e0200 */
[----:B------:R-:W-:-:S04]  /*55b0*/  IADD3 R0, PT, PT, R3, R0, RZ ;  /* 0x0000000003007210 */ /* 0x000fc80007ffe0ff */
[----:B------:R-:W-:-:S05]  /*55c0*/  LEA.HI.X R10, R2, R10, R0, 0x1, P3 ;  /* 0x0000000a020a7211 */ /* 0x000fca00018f0c00 */
[----:B------:R2:W-:Y:S04]  /*55d0*/  STL [R1], R10 ;  /* 0x0000000a01007387 */ /* 0x0005e80000100800 */
[----:B------:R2:W-:Y:S02]  /*55e0*/  STL [R1+0x4], R11 ;  /* 0x0000040b01007387 */ /* 0x0005e40000100800 */
.L_x_1937:
[----:B------:R-:W3:Y:S04]  /*55f0*/  LDL R0, [R1+0x4] ;  /* 0x0000040001007983 */ /* 0x000ee80000100800 */
[----:B--2---:R-:W2:Y:S01]  /*5600*/  LDL R10, [R1] ;  /* 0x00000000010a7983 */ /* 0x004ea20000100800 */
[----:B---3--:R-:W-:-:S04]  /*5610*/  IADD3 R8, P3, PT, R0, UR7, RZ ;  /* 0x0000000700087c10 */ /* 0x008fc8000ff7e0ff */
[----:B--2---:R-:W-:Y:S02]  /*5620*/  IADD3.X R9, PT, PT, R10, UR4, RZ, P3, !PT ;  /* 0x000000040a097c10 */ /* 0x004fe40009ffe4ff */
[----:B------:R-:W-:-:S04]  /*5630*/  IADD3 R6, P3, PT, R8, UR7, RZ ;  /* 0x0000000708067c10 */ /* 0x000fc8000ff7e0ff */
[----:B------:R-:W-:Y:S02]  /*5640*/  IADD3.X R7, PT, PT, R9, UR4, RZ, P3, !PT ;  /* 0x0000000409077c10 */ /* 0x000fe40009ffe4ff */
        /* <DEDUP_REMOVED lines=10> */
[----:B------:R-:W-:Y:S01]  /*56f0*/  IADD3 R20, P3, PT, R18, UR7, RZ ;  /* 0x0000000712147c10 */ /* 0x000fe2000ff7e0ff */
[----:B------:R-:W-:Y:S02]  /*5700*/  IMAD.MOV.U32 R11, RZ, RZ, R10 ;  /* 0x000000ffff0b7224 */ /* 0x000fe400078e000a */
[----:B------:R-:W-:Y:S01]  /*5710*/  IMAD.MOV.U32 R10, RZ, RZ, R0 ;  /* 0x000000ffff0a7224 */ /* 0x000fe200078e0000 */
[----:B------:R-:W-:Y:S02]  /*5720*/  IADD3.X R21, PT, PT, R19, UR4, RZ, P3, !PT ;  /* 0x0000000413157c10 */ /* 0x000fe40009ffe4ff */
[----:B------:R-:W-:Y:S02]  /*5730*/  IADD3 R16, P3, PT, R20, UR7, RZ ;  /* 0x0000000714107c10 */ /* 0x000fe4000ff7e0ff */
[----:B------:R-:W-:Y:S01]  /*5740*/  @!PT LDS RZ, [RZ] ;  /* 0x00000000fffff984 */ /* 0x000fe20000000800 */
[----:B------:R-:W-:Y:S01]  /*5750*/  @!PT LDS RZ, [RZ] ;  /* 0x00000000fffff984 */ /* 0x000fe20000000800 */
[----:B------:R-:W-:Y:S01]  /*5760*/  @!PT LDS RZ, [RZ] ;  /* 0x00000000fffff984 */ /* 0x000fe20000000800 */
[----:B------:R2:W-:Y:S02]  /*5770*/  LDGSTS.E.BYPASS.LTC128B.128 [R241+0x2000], desc[UR26][R10.64] ;  /* 0x020000000af17fae */ /* 0x0005e4000b981a1a */
[----:B------:R-:W-:-:S02]  /*5780*/  IADD3.X R17, PT, PT, R21, UR4, RZ, P3, !PT ;  /* 0x0000000415117c10 */ /* 0x000fc40009ffe4ff */
[----:B------:R3:W-:Y:S04]  /*5790*/  LDGSTS.E.BYPASS.LTC128B.128 [R241+0x2800], desc[UR26][R8.64] ;  /* 0x0280000008f17fae */ /* 0x0007e8000b981a1a */
[----:B------:R4:W-:Y:S04]  /*57a0*/  LDGSTS.E.BYPASS.LTC128B.128 [R241+0x3000], desc[UR26][R6.64] ;  /* 0x0300000006f17fae */ /* 0x0009e8000b981a1a */
[----:B------:R5:W-:Y:S04]  /*57b0*/  LDGSTS.E.BYPASS.LTC128B.128 [R241+0x3800], desc[UR26][R4.64] ;  /* 0x0380000004f17fae */ /* 0x000be8000b981a1a */
[----:B------:R1:W-:Y:S04]  /*57c0*/  LDGSTS.E.BYPASS.LTC128B.128 [R241+0x4000], desc[UR26][R2.64] ;  /* 0x0400000002f17fae */ /* 0x0003e8000b981a1a */
[----:B------:R-:W-:Y:S04]  /*57d0*/  LDGSTS.E.BYPASS.LTC128B.128 [R241+0x4800], desc[UR26][R14.64] ;  /* 0x048000000ef17fae */ /* 0x000fe8000b981a1a */
[----:B------:R-:W-:Y:S01]  /*57e0*/  LDGSTS.E.BYPASS.LTC128B.128 [R241+0x5000], desc[UR26][R12.64] ;  /* 0x050000000cf17fae */ /* 0x000fe2000b981a1a */
[----:B--2---:R-:W-:-:S03]  /*57f0*/  IADD3 R10, P3, PT, R16, UR7, RZ ;  /* 0x00000007100a7c10 */ /* 0x004fc6000ff7e0ff */
[----:B------:R-:W-:Y:S01]  /*5800*/  LDGSTS.E.BYPASS.LTC128B.128 [R241+0x5800], desc[UR26][R18.64] ;  /* 0x0580000012f17fae */ /* 0x000fe2000b981a1a */
[----:B------:R-:W-:-:S03]  /*5810*/  IADD3.X R11, PT, PT, R17, UR4, RZ, P3, !PT ;  /* 0x00000004110b7c10 */ /* 0x000fc60009ffe4ff */
[----:B------:R-:W-:Y:S01]  /*5820*/  LDGSTS.E.BYPASS.LTC128B.128 [R241+0x6000], desc[UR26][R20.64] ;  /* 0x0600000014f17fae */ /* 0x000fe2000b981a1a */
[----:B---3--:R-:W-:-:S03]  /*5830*/  IADD3 R8, P3, PT, R10, UR7, RZ ;  /* 0x000000070a087c10 */ /* 0x008fc6000ff7e0ff */
[----:B------:R-:W-:Y:S01]  /*5840*/  LDGSTS.E.BYPASS.LTC128B.128 [R241+0x6800], desc[UR26][R16.64] ;  /* 0x0680000010f17fae */ /* 0x000fe2000b981a1a */
[----:B------:R-:W-:Y:S02]  /*5850*/  IADD3.X R9, PT, PT, R11, UR4, RZ, P3, !PT ;  /* 0x000000040b097c10 */ /* 0x000fe40009ffe4ff */
[----:B----4-:R-:W-:Y:S01]  /*5860*/  IADD3 R6, P3, PT, R8, UR7, RZ ;  /* 0x0000000708067c10 */ /* 0x010fe2000ff7e0ff */
[----:B------:R2:W-:Y:S03]  /*5870*/  LDGSTS.E.BYPASS.LTC128B.128 [R241+0x7000], desc[UR26][R10.64] ;  /* 0x070000000af17fae */ /* 0x0005e6000b981a1a */
[----:B------:R-:W-:Y:S01]  /*5880*/  IADD3.X R7, PT, PT, R9, UR4, RZ, P3, !PT ;  /* 0x0000000409077c10 */ /* 0x000fe20009ffe4ff */
[----:B------:R3:W-:Y:S01]  /*5890*/  LDGSTS.E.BYPASS.LTC128B.128 [R241+0x7800], desc[UR26][R8.64] ;  /* 0x0780000008f17fae */ /* 0x0007e2000b981a1a */
[----:B-----5:R-:W-:-:S03]  /*58a0*/  IADD3 R4, P3, PT, R6, UR7, RZ ;  /* 0x0000000706047c10 */ /* 0x020fc6000ff7e0ff */
[----:B------:R3:W-:Y:S01]  /*58b0*/  LDGSTS.E.BYPASS.LTC128B.128 [R241+0x8000], desc[UR26][R6.64] ;  /* 0x0800000006f17fae */ /* 0x0007e2000b981a1a */
[----:B------:R-:W-:Y:S02]  /*58c0*/  IADD3.X R5, PT, PT, R7, UR4, RZ, P3, !PT ;  /* 0x0000000407057c10 */ /* 0x000fe40009ffe4ff */
[----:B-1----:R-:W-:-:S03]  /*58d0*/  IADD3 R2, P3, PT, R4, UR7, RZ ;  /* 0x0000000704027c10 */ /* 0x002fc6000ff7e0ff */
[----:B------:R3:W-:Y:S01]  /*58e0*/  LDGSTS.E.BYPASS.LTC128B.128 [R241+0x8800], desc[UR26][R4.64] ;  /* 0x0880000004f17fae */ /* 0x0007e2000b981a1a */
[----:B------:R-:W-:-:S05]  /*58f0*/  IADD3.X R3, PT, PT, R5, UR4, RZ, P3, !PT ;  /* 0x0000000405037c10 */ /* 0x000fca0009ffe4ff */
[----:B------:R3:W-:Y:S01]  /*5900*/  LDGSTS.E.BYPASS.LTC128B.128 [R241+0x9000], desc[UR26][R2.64] ;  /* 0x0900000002f17fae */ /* 0x0007e2000b981a1a */
[----:B--2---:R-:W-:-:S04]  /*5910*/  IADD3 R10, P3, PT, R2, UR7, RZ ;  /* 0x00000007020a7c10 */ /* 0x004fc8000ff7e0ff */
[----:B------:R-:W-:-:S05]  /*5920*/  IADD3.X R11, PT, PT, R3, UR4, RZ, P3, !PT ;  /* 0x00000004030b7c10 */ /* 0x000fca0009ffe4ff */
[----:B------:R3:W-:Y:S04]  /*5930*/  LDGSTS.E.BYPASS.LTC128B.128 [R241+0x9800], desc[UR26][R10.64] ;  /* 0x098000000af17fae */ /* 0x0007e8000b981a1a */
[----:B------:R-:W0:Y:S02]  /*5940*/  LDGDEPBAR ;  /* 0x00000000000079af */ /* 0x000e240000000000 */
.L_x_1935:
[----:B------:R-:W-:Y:S01]  /*5950*/  FMNMX3.FTZ R0, R22, R93, R87, !PT ;  /* 0x0000005d16007276 */ /* 0x000fe20007810057 */
[----:B------:R-:W1:Y:S03]  /*5960*/  LDCU UR4, c[0x0][0x45c] ;  /* 0x00008b80ff0477ac */ /* 0x000e660008000800 */
[----:B------:R-:W-:-:S04]  /*5970*/  FMNMX3.FTZ R0, R0, R90, R86, !PT ;  /* 0x0000005a00007276 */ /* 0x000fc80007810056 */
[----:B------:R-:W-:-:S04]  /*5980*/  FMNMX3.FTZ R0, R0, R91, R89, !PT ;  /* 0x0000005b00007276 */ /* 0x000fc80007810059 */
[----:B------:R-:W-:-:S04]  /*5990*/  FMNMX3.FTZ R0, R0, R88, R102, !PT ;  /* 0x0000005800007276 */ /* 0x000fc80007810066 */
[----:B------:R-:W-:-:S04]  /*59a0*/  FMNMX3.FTZ R0, R0, R109, R101, !PT ;  /* 0x0000006d00007276 */ /* 0x000fc80007810065 */
[----:B------:R-:W-:-:S04]  /*59b0*/  FMNMX3.FTZ R0, R0, R110, R126, !PT ;  /* 0x0000006e00007276 */ /* 0x000fc8000781007e */
[----:B---3--:R-:W-:Y:S02]  /*59c0*/  FMNMX3.FTZ R2, R0, R112, R107, !PT ;  /* 0x0000007000027276 */ /* 0x008fe4000781006b */
        /* <DEDUP_REMOVED lines=50> */
[----:B------:R-:W-:-:S03]  /*5cf0*/  FMNMX3.FTZ R0, R0, R179, R188, !PT ;  /* 0x000000b300007276 */ /* 0x000fc600078100bc */
[----:B------:R-:W2:Y:S01]  /*5d00*/  SHFL.BFLY PT, R36, R2, 0x2, 0x1f ;  /* 0x0c401f0002247f89 */ /* 0x000ea200000e0000 */
[----:B------:R-:W-:-:S04]  /*5d10*/  FMNMX3.FTZ R0, R0, R187, R189, !PT ;  /* 0x000000bb00007276 */ /* 0x000fc800078100bd */
[----:B------:R-:W-:-:S04]  /*5d20*/  FMNMX3.FTZ R0, R0, R190, R193, !PT ;  /* 0x000000be00007276 */ /* 0x000fc800078100c1 */
[----:B------:R-:W-:-:S04]  /*5d30*/  FMNMX3.FTZ R0, R0, R194, R195, !PT ;  /* 0x000000c200007276 */ /* 0x000fc800078100c3 */
[----:B------:R-:W-:-:S04]  /*5d40*/  FMNMX3.FTZ R0, R0, R196, R201, !PT ;  /* 0x000000c400007276 */ /* 0x000fc800078100c9 */
[----:B------:R-:W-:-:S04]  /*5d50*/  FMNMX3.FTZ R0, R0, R202, R203, !PT ;  /* 0x000000ca00007276 */ /* 0x000fc800078100cb */
[----:B------:R-:W-:Y:S02]  /*5d60*/  FMNMX.FTZ R0, R204, R0, !PT ;  /* 0x00000000cc007209 */ /* 0x000fe40007810000 */
[----:B--2---:R-:W-:-:S03]  /*5d70*/  FMNMX.FTZ R36, R2, R36, !PT ;  /* 0x0000002402247209 */ /* 0x004fc60007810000 */
[----:B------:R-:W2:Y:S04]  /*5d80*/  SHFL.BFLY PT, R2, R0, 0x2, 0x1f ;  /* 0x0c401f0000027f89 */ /* 0x000ea800000e0000 */
[----:B------:R-:W3:Y:S01]  /*5d90*/  SHFL.BFLY PT, R3, R36, 0x1, 0x1f ;  /* 0x0c201f0024037f89 */ /* 0x000ee200000e0000 */
[----:B--2---:R-:W-:Y:S02]  /*5da0*/  FMNMX.FTZ R0, R0, R2, !PT ;  /* 0x0000000200007209 */ /* 0x004fe40007810000 */
[----:B---3--:R-:W-:-:S03]  /*5db0*/  FMNMX.FTZ R36, R36, R3, !PT ;  /* 0x0000000324247209 */ /* 0x008fc60007810000 */
[----:B------:R-:W2:Y:S01]  /*5dc0*/  SHFL.BFLY PT, R3, R0, 0x1, 0x1f ;  /* 0x0c201f0000037f89 */ /* 0x000ea200000e0000 */
[C---:B------:R-:W-:Y:S01]  /*5dd0*/  FSETP.NEU.FTZ.AND P3, PT, R36.reuse, -INF , PT ;  /* 0xff8000002400780b */ /* 0x040fe20003f7d000 */
[----:B-1----:R-:W-:-:S05]  /*5de0*/  FMUL.FTZ R4, R36, UR4 ;  /* 0x0000000424047c20 */ /* 0x002fca0008410000 */
[----:B------:R-:W-:-:S05]  /*5df0*/  FSEL R4, R4, RZ, P3 ;  /* 0x000000ff04047208 */ /* 0x000fca0001800000 */
[----:B------:R-:W-:-:S04]  /*5e00*/  FFMA.FTZ R2, R22, UR4, -R4 ;  /* 0x0000000416027c23 */ /* 0x000fc80008010804 */
[----:B------:R1:W-:Y:S01]  /*5e10*/  MUFU.EX2 R6, R2 ;  /* 0x0000000200067308 */ /* 0x0003e20000000800 */
[----:B--2---:R-:W-:Y:S01]  /*5e20*/  FMNMX.FTZ R3, R0, R3, !PT ;  /* 0x0000000300037209 */ /* 0x004fe20007810000 */
[----:B------:R-:W-:-:S03]  /*5e30*/  FFMA.FTZ R0, R90, UR4, -R4 ;  /* 0x000000045a007c23 */ /* 0x000fc60008010804 */
[----:B------:R-:W-:-:S03]  /*5e40*/  FSETP.NEU.FTZ.AND P3, PT, R3, -INF , PT ;  /* 0xff8000000300780b */ /* 0x000fc60003f7d000 */
[----:B------:R2:W-:Y:S01]  /*5e50*/  MUFU.EX2 R90, R0 ;  /* 0x00000000005a7308 */ /* 0x0005e20000000800 */
[----:B-1----:R-:W-:-:S07]  /*5e60*/  FFMA.FTZ R2, R93, UR4, -R4 ;  /* 0x000000045d027c23 */ /* 0x002fce0008010804 */
[----:B------:R1:W-:Y:S01]  /*5e70*/  MUFU.EX2 R93, R2 ;  /* 0x00000002005d7308 */ /* 0x0003e20000000800 */
[----:B--2---:R-:W-:-:S07]  /*5e80*/  FFMA.FTZ R0, R86, UR4, -R4 ;  /* 0x0000000456007c23 */ /* 0x004fce0008010804 */
[----:B------:R2:W-:Y:S01]  /*5e90*/  MUFU.EX2 R86, R0 ;  /* 0x0000000000567308 */ /* 0x0005e20000000800 */
[----:B-1----:R-:W-:-:S07]  /*5ea0*/  FFMA.FTZ R2, R87, UR4, -R4 ;  /* 0x0000000457027c23 */ /* 0x002fce0008010804 */
[----:B------:R1:W3:Y:S01]  /*5eb0*/  MUFU.EX2 R87, R2 ;  /* 0x0000000200577308 */ /* 0x0002e20000000800 */
[----:B--2---:R-:W-:-:S04]  /*5ec0*/  LOP3.LUT R0, R205, 0x200, R206, 0xf8, !PT ;  /* 0x00000200cd007812 */ /* 0x004fc800078ef8ce */
[----:B------:R-:W-:-:S04]  /*5ed0*/  LEA R134, R0, UR5, 0x1 ;  /* 0x0000000500867c11 */ /* 0x000fc8000f8e08ff */
[-C--:B------:R-:W-:Y:S01]  /*5ee0*/  IADD3 R148, PT, PT, R137, R134.reuse, RZ ;  /* 0x0000008689947210 */ /* 0x080fe20007ffe0ff */
[----:B-1----:R-:W-:Y:S01]  /*5ef0*/  FMUL.FTZ R2, R3, UR4 ;  /* 0x0000000403027c20 */ /* 0x002fe20008410000 */
[----:B------:R-:W1:Y:S01]  /*5f00*/  LDSM.16.MT88.4 R24, [R134+0xa000] ;  /* 0x00a000008618783b */ /* 0x000e620000004200 */
[----:B------:R-:W-:Y:S02]  /*5f10*/  IADD3 R156, PT, PT, R178, R134, RZ ;  /* 0x00000086b29c7210 */ /* 0x000fe40007ffe0ff */
[----:B---3--:R-:W-:Y:S01]  /*5f20*/  F2FP.BF16.F32.PACK_AB R10, R90, R87 ;  /* 0x000000575a0a723e */ /* 0x008fe200000010ff */
[----:B------:R-:W2:Y:S01]  /*5f30*/  LDSM.16.MT88.4 R20, [R148+0xa000] ;  /* 0x00a000009414783b */ /* 0x000ea20000004200 */
[----:B------:R-:W-:Y:S02]  /*5f40*/  FSEL R2, R2, RZ, P3 ;  /* 0x000000ff02027208 */ /* 0x000fe40001800000 */
[----:B------:R-:W-:Y:S01]  /*5f50*/  IADD3 R7, PT, PT, R137, R156, RZ ;  /* 0x0000009c89077210 */ /* 0x000fe20007ffe0ff */
[----:B------:R-:W-:Y:S02]  /*5f60*/  LDSM.16.MT88.4 R12, [R156+0xa000] ;  /* 0x00a000009c0c783b */ /* 0x000fe40000004200 */
[--C-:B------:R-:W-:Y:S01]  /*5f70*/  FFMA.FTZ R5, R108, UR4, -R2.reuse ;  /* 0x000000046c057c23 */ /* 0x100fe20008010802 */
[----:B------:R-:W-:Y:S01]  /*5f80*/  FFMA.FTZ R0, R94, UR4, -R2 ;  /* 0x000000045e007c23 */ /* 0x000fe20008010802 */
[----:B------:R-:W3:Y:S02]  /*5f90*/  LDSM.16.MT88.4 R16, [R7+0xa000] ;  /* 0x00a000000710783b */ /* 0x000ee40000004200 */
[----:B------:R4:W-:Y:S02]  /*5fa0*/  MUFU.EX2 R246, R5 ;  /* 0x0000000500f67308 */ /* 0x0009e40000000800 */
[----:B------:R-:W5:Y:S01]  /*5fb0*/  LDSM.16.MT88.4 R28, [R134+0xa800] ;  /* 0x00a80000861c783b */ /* 0x000f620000004200 */
[----:B----4-:R-:W-:-:S05]  /*5fc0*/  MOV R5, R6 ;  /* 0x0000000600057202 */ /* 0x010fca0000000f00 */
[----:B------:R4:W1:Y:S01]  /*5fd0*/  MUFU.EX2 R6, R0 ;  /* 0x0000000000067308 */ /* 0x0008620000000800 */
[----:B------:R-:W-:Y:S01]  /*5fe0*/  F2FP.BF16.F32.PACK_AB R8, R93, R5 ;  /* 0x000000055d08723e */ /* 0x000fe200000010ff */
[----:B----4-:R-:W-:Y:S01]  /*5ff0*/  FFMA.FTZ R0, R92, UR4, -R2 ;  /* 0x000000045c007c23 */ /* 0x010fe20008010802 */
[----:B-1----:R-:W-:Y:S01]  /*6000*/  F2FP.BF16.F32.PACK_AB R9, R6, R246 ;  /* 0x000000f60609723e */ /* 0x002fe200000010ff */
[----:B------:R-:W-:-:S04]  /*6010*/  FADD.FTZ R6, R246, R6 ;  /* 0x00000006f6067221 */ /* 0x000fc80000010000 */
[----:B------:R1:W4:Y:S02]  /*6020*/  MUFU.EX2 R244, R0 ;  /* 0x0000000000f47308 */ /* 0x0003240000000800 */
[----:B-1----:R-:W-:Y:S01]  /*6030*/  FFMA.FTZ R0, R96, UR4, -R2 ;  /* 0x0000000460007c23 */ /* 0x002fe20008010802 */
[----:B----4-:R-:W-:-:S05]  /*6040*/  FADD.FTZ R6, R244, R6 ;  /* 0x00000006f4067221 */ /* 0x010fca0000010000 */
[----:B------:R1:W4:Y:S02]  /*6050*/  MUFU.EX2 R250, R0 ;  /* 0x0000000000fa7308 */ /* 0x0003240000000800 */
[----:B-1----:R-:W-:Y:S01]  /*6060*/  FFMA.FTZ R0, R91, UR4, -R4 ;  /* 0x000000045b007c23 */ /* 0x002fe20008010804 */
[C---:B----4-:R-:W-:Y:S01]  /*6070*/  F2FP.BF16.F32.PACK_AB R11, R250.reuse, R244 ;  /* 0x000000f4fa0b723e */ /* 0x050fe200000010ff */
[----:B------:R-:W-:-:S04]  /*6080*/  FADD.FTZ R6, R250, R6 ;  /* 0x00000006fa067221 */ /* 0x000fc80000010000 */
[----:B------:R1:W4:Y:S02]  /*6090*/  MUFU.EX2 R108, R0 ;  /* 0x00000000006c7308 */ /* 0x0003240000000800 */
[C---:B------:R-:W-:Y:S08]  /*60a0*/  HMMA.16816.F32.BF16 R40, R8.reuse, R24, RZ ;  /* 0x000000180828723c */ /* 0x040ff000000418ff */
[----:B------:R-:W-:Y:S01]  /*60b0*/  HMMA.16816.F32.BF16 R44, R8, R26, RZ ;  /* 0x0000001a082c723c */ /* 0x000fe200000418ff */
[----:B-1----:R-:W-:-:S07]  /*60c0*/  FFMA.FTZ R0, R89, UR4, -R4 ;  /* 0x0000000459007c23 */ /* 0x002fce0008010804 */
[C---:B--2---:R-:W-:Y:S01]  /*60d0*/  HMMA.16816.F32.BF16 R32, R8.reuse, R20, RZ ;  /* 0x000000140820723c */ /* 0x044fe200000418ff */
[----:B------:R1:W-:Y:S07]  /*60e0*/  MUFU.EX2 R94, R0 ;  /* 0x00000000005e7308 */ /* 0x0003ee0000000800 */
[C---:B------:R-:W-:Y:S01]  /*60f0*/  HMMA.16816.F32.BF16 R24, R8.reuse, R22, RZ ;  /* 0x000000160818723c */ /* 0x040fe200000418ff */
[----:B------:R-:W2:Y:S07]  /*6100*/  LDSM.16.MT88.4 R20, [R148+0xa800] ;  /* 0x00a800009414783b */ /* 0x000eae0000004200 */
[----:B---3--:R-:W-:Y:S01]  /*6110*/  HMMA.16816.F32.BF16 R52, R8, R16, RZ ;  /* 0x000000100834723c */ /* 0x008fe200000418ff */
[----:B-1----:R-:W-:-:S04]  /*6120*/  FFMA.FTZ R0, R88, UR4, -R4 ;  /* 0x0000000458007c23 */ /* 0x002fc80008010804 */
[----:B------:R1:W3:Y:S03]  /*6130*/  MUFU.EX2 R92, R0 ;  /* 0x00000000005c7308 */ /* 0x0002e60000000800 */
[C---:B------:R-:W-:Y:S01]  /*6140*/  HMMA.16816.F32.BF16 R48, R8.reuse, R18, RZ ;  /* 0x000000120830723c */ /* 0x040fe200000418ff */
[----:B------:R-:W2:Y:S07]  /*6150*/  LDSM.16.MT88.4 R16, [R156+0xa800] ;  /* 0x00a800009c10783b */ /* 0x000eae0000004200 */
[----:B------:R-:W-:Y:S01]  /*6160*/  HMMA.16816.F32.BF16 R56, R8, R12, RZ ;  /* 0x0000000c0838723c */ /* 0x000fe200000418ff */
[----:B-1----:R-:W-:-:S07]  /*6170*/  FFMA.FTZ R0, R99, UR4, -R2 ;  /* 0x0000000463007c23 */ /* 0x002fce0008010802 */
[----:B------:R-:W-:Y:S01]  /*6180*/  HMMA.16816.F32.BF16 R60, R8, R14, RZ ;  /* 0x0000000e083c723c */ /* 0x000fe200000418ff */
[----:B------:R-:W1:Y:S01]  /*6190*/  LDSM.16.MT88.4 R12, [R7+0xa800] ;  /* 0x00a80000070c783b */ /* 0x000e620000004200 */
[----:B----4-:R-:W-:Y:S01]  /*61a0*/  F2FP.BF16.F32.PACK_AB R8, R108, R86 ;  /* 0x000000566c08723e */ /* 0x010fe200000010ff */
[----:B------:R4:W-:Y:S01]  /*61b0*/  MUFU.EX2 R235, R0 ;  /* 0x0000000000eb7308 */ /* 0x0009e20000000800 */
[----:B---3--:R-:W-:Y:S01]  /*61c0*/  F2FP.BF16.F32.PACK_AB R10, R92, R94 ;  /* 0x0000005e5c0a723e */ /* 0x008fe200000010ff */
[----:B----4-:R-:W-:-:S06]  /*61d0*/  FFMA.FTZ R0, R98, UR4, -R2 ;  /* 0x0000000462007c23 */ /* 0x010fcc0008010802 */
        /* <DEDUP_REMOVED lines=9> */
[C---:B-----5:R-:W-:Y:S08]  /*6270*/  HMMA.16816.F32.BF16 R64, R8.reuse, R28, R40 ;  /* 0x0000001c0840723c */ /* 0x060ff00000041828 */
[----:B--2---:R-:W-:Y:S01]  /*6280*/  HMMA.16816.F32.BF16 R40, R8, R20, R32 ;  /* 0x000000140828723c */ /* 0x004fe20000041820 */
[----:B---3--:R-:W-:-:S07]  /*6290*/  FFMA.FTZ R0, R109, UR4, -R4 ;  /* 0x000000046d007c23 */ /* 0x008fce0008010804 */
[C---:B------:R-:W-:Y:S01]  /*62a0*/  HMMA.16816.F32.BF16 R68, R8.reuse, R30, R44 ;  /* 0x0000001e0844723c */ /* 0x040fe2000004182c */
[----:B------:R2:W3:Y:S01]  /*62b0*/  MUFU.EX2 R247, R0 ;  /* 0x0000000000f77308 */ /* 0x0004e20000000800 */
[----:B------:R-:W4:Y:S06]  /*62c0*/  LDSM.16.MT88.4 R28, [R134+0xb000] ;  /* 0x00b00000861c783b */ /* 0x000f2c0000004200 */
[C---:B------:R-:W-:Y:S01]  /*62d0*/  HMMA.16816.F32.BF16 R32, R8.reuse, R22, R24 ;  /* 0x000000160820723c */ /* 0x040fe20000041818 */
[----:B------:R-:W5:Y:S07]  /*62e0*/  LDSM.16.MT88.4 R24, [R148+0xb000] ;  /* 0x00b000009418783b */ /* 0x000f6e0000004200 */
[----:B------:R-:W-:Y:S01]  /*62f0*/  HMMA.16816.F32.BF16 R56, R8, R16, R56 ;  /* 0x000000100838723c */ /* 0x000fe20000041838 */
        /* <DEDUP_REMOVED lines=128> */
[----:B--2---:R-:W-:Y:S01]  /*6b00*/  FFMA.FTZ R0, R146, UR4, -R4 ;  /* 0x0000000492007c23 */ /* 0x004fe20008010804 */
[----:B------:R-:W-:-:S03]  /*6b10*/  MOV R146, R93 ;  /* 0x0000005d00927202 */ /* 0x000fc60000000f00 */
[----:B------:R2:W-:Y:S03]  /*6b20*/  MUFU.EX2 R140, R0 ;  /* 0x00000000008c7308 */ /* 0x0005e60000000800 */
[----:B------:R-:W-:Y:S01]  /*6b30*/  HMMA.16816.F32.BF16 R72, R8, R18, R72 ;  /* 0x000000120848723c */ /* 0x000fe20000041848 */
[----:B------:R-:W5:Y:S01]  /*6b40*/  LDSM.16.MT88.4 R16, [R156+0xd000] ;  /* 0x00d000009c10783b */ /* 0x000f620000004200 */
[----:B------:R-:W-:-:S06]  /*6b50*/  FADD.FTZ R5, R5, R146 ;  /* 0x0000009205057221 */ /* 0x000fcc0000010000 */
        /* <DEDUP_REMOVED lines=16> */
[----:B--2---:R-:W-:Y:S01]  /*6c60*/  FFMA.FTZ R0, R153, UR4, -R2 ;  /* 0x0000000499007c23 */ /* 0x004fe20008010802 */
[----:B------:R-:W-:-:S05]  /*6c70*/  MOV R153, R108 ;  /* 0x0000006c00997202 */ /* 0x000fca0000000f00 */
[----:B------:R2:W4:Y:S02]  /*6c80*/  MUFU.EX2 R138, R0 ;  /* 0x00000000008a7308 */ /* 0x0005240000000800 */
[----:B--2---:R-:W-:Y:S01]  /*6c90*/  FFMA.FTZ R0, R157, UR4, -R4 ;  /* 0x000000049d007c23 */ /* 0x004fe20008010804 */
[----:B----4-:R-:W-:Y:S02]  /*6ca0*/  F2FP.BF16.F32.PACK_AB R11, R138, R136 ;  /* 0x000000888a0b723e */ /* 0x010fe400000010ff */
[----:B------:R-:W-:-:S03]  /*6cb0*/  MOV R157, R86 ;  /* 0x00000056009d7202 */ /* 0x000fc60000000f00 */
[----:B------:R2:W-:Y:S02]  /*6cc0*/  MUFU.EX2 R132, R0 ;  /* 0x0000000000847308 */ /* 0x0005e40000000800 */
[C---:B---3--:R-:W-:Y:S08]  /*6cd0*/  HMMA.16816.F32.BF16 R52, R8.reuse, R28, R52 ;  /* 0x0000001c0834723c */ /* 0x048ff00000041834 */
[----:B------:R-:W-:Y:S01]  /*6ce0*/  HMMA.16816.F32.BF16 R68, R8, R30, R68 ;  /* 0x0000001e0844723c */ /* 0x000fe20000041844 */
[----:B------:R-:W3:Y:S01]  /*6cf0*/  LDSM.16.MT88.4 R28, [R134+0xd800] ;  /* 0x00d80000861c783b */ /* 0x000ee20000004200 */
[----:B--2---:R-:W-:Y:S01]  /*6d00*/  FFMA.FTZ R0, R158, UR4, -R4 ;  /* 0x000000049e007c23 */ /* 0x004fe20008010804 */
[----:B------:R-:W-:-:S05]  /*6d10*/  MOV R158, R90 ;  /* 0x0000005a009e7202 */ /* 0x000fca0000000f00 */
        /* <DEDUP_REMOVED lines=10> */
[----:B------:R-:W-:-:S04]  /*6dc0*/  FADD.FTZ R5, R160, R5 ;  /* 0x00000005a0057221 */ /* 0x000fc80000010000 */
[----:B------:R-:W-:Y:S02]  /*6dd0*/  FADD.FTZ R5, R158, R5 ;  /* 0x000000059e057221 */ /* 0x000fe40000010000 */
[----:B-1----:R-:W-:Y:S02]  /*6de0*/  HMMA.16816.F32.BF16 R48, R8, R12, R48 ;  /* 0x0000000c0830723c */ /* 0x002fe40000041830 */
[----:B------:R-:W-:-:S04]  /*6df0*/  FADD.FTZ R5, R157, R5 ;  /* 0x000000059d057221 */ /* 0x000fc80000010000 */
[----:B------:R-:W-:Y:S01]  /*6e00*/  FADD.FTZ R5, R153, R5 ;  /* 0x0000000599057221 */ /* 0x000fe20000010000 */
[----:B--2---:R-:W-:Y:S01]  /*6e10*/  FFMA.FTZ R0, R159, UR4, -R4 ;  /* 0x000000049f007c23 */ /* 0x004fe20008010804 */
[----:B------:R-:W-:Y:S01]  /*6e20*/  HMMA.16816.F32.BF16 R20, R8, R14, R20 ;  /* 0x0000000e0814723c */ /* 0x000fe20000041814 */
[----:B------:R-:W1:Y:S01]  /*6e30*/  LDSM.16.MT88.4 R12, [R7+0xd800] ;  /* 0x00d80000070c783b */ /* 0x000e620000004200 */
[----:B----4-:R-:W-:Y:S01]  /*6e40*/  F2FP.BF16.F32.PACK_AB R8, R135, R132 ;  /* 0x000000848708723e */ /* 0x010fe200000010ff */
[----:B------:R2:W4:Y:S01]  /*6e50*/  MUFU.EX2 R126, R0 ;  /* 0x00000000007e7308 */ /* 0x0005220000000800 */
[----:B------:R-:W-:-:S04]  /*6e60*/  FADD.FTZ R5, R154, R5 ;  /* 0x000000059a057221 */ /* 0x000fc80000010000 */
[----:B------:R-:W-:-:S04]  /*6e70*/  FADD.FTZ R5, R152, R5 ;  /* 0x0000000598057221 */ /* 0x000fc80000010000 */
[----:B------:R-:W-:Y:S01]  /*6e80*/  FADD.FTZ R5, R234, R5 ;  /* 0x00000005ea057221 */ /* 0x000fe20000010000 */
[----:B--2---:R-:W-:Y:S01]  /*6e90*/  FFMA.FTZ R0, R162, UR4, -R2 ;  /* 0x00000004a2007c23 */ /* 0x004fe20008010802 */
[----:B----4-:R-:W-:-:S03]  /*6ea0*/  F2FP.BF16.F32.PACK_AB R10, R126, R127 ;  /* 0x0000007f7e0a723e */ /* 0x010fc600000010ff */
        /* <DEDUP_REMOVED lines=76> */
[----:B-----5:R-:W-:Y:S01]  /*7370*/  HMMA.16816.F32.BF16 R56, R8, R24, R48 ;  /* 0x000000180838723c */ /* 0x020fe20000041830 */
[----:B------:R-:W-:Y:S01]  /*7380*/  LDSM.16.MT88.4 R48, [R148+0xf000] ;  /* 0x00f000009430783b */ /* 0x000fe20000004200 */
[----:B--2---:R-:W-:-:S06]  /*7390*/  FFMA.FTZ R0, R143, UR4, -R4 ;  /* 0x000000048f007c23 */ /* 0x004fcc0008010804 */
[C---:B------:R-:W-:Y:S01]  /*73a0*/  HMMA.16816.F32.BF16 R52, R8.reuse, R26, R44 ;  /* 0x0000001a0834723c */ /* 0x040fe2000004182c */
[----:B------:R2:W3:Y:S01]  /*73b0*/  MUFU.EX2 R101, R0 ;  /* 0x0000000000657308 */ /* 0x0004e20000000800 */
[----:B------:R-:W4:Y:S06]  /*73c0*/  LDSM.16.MT88.4 R24, [R134+0xf000] ;  /* 0x00f000008618783b */ /* 0x000f2c0000004200 */
[C---:B------:R-:W-:Y:S08]  /*73d0*/  HMMA.16816.F32.BF16 R68, R8.reuse, R30, R68 ;  /* 0x0000001e0844723c */ /* 0x040ff00000041844 */
[----:B------:R-:W-:Y:S01]  /*73e0*/  HMMA.16816.F32.BF16 R60, R8, R16, R60 ;  /* 0x00000010083c723c */ /* 0x000fe2000004183c */
[----:B--2---:R-:W-:-:S04]  /*73f0*/  FFMA.FTZ R0, R104, UR4, -R4 ;  /* 0x0000000468007c23 */ /* 0x004fc80008010804 */
[----:B------:R2:W-:Y:S03]  /*7400*/  MUFU.EX2 R102, R0 ;  /* 0x0000000000667308 */ /* 0x0005e60000000800 */
[C---:B------:R-:W-:Y:S01]  /*7410*/  HMMA.16816.F32.BF16 R72, R8.reuse, R18, R72 ;  /* 0x000000120848723c */ /* 0x040fe20000041848 */
[----:B------:R-:W5:Y:S07]  /*7420*/  LDSM.16.MT88.4 R16, [R156+0xf000] ;  /* 0x00f000009c10783b */ /* 0x000f6e0000004200 */
[----:B-1----:R-:W-:Y:S01]  /*7430*/  HMMA.16816.F32.BF16 R64, R8, R12, R40 ;  /* 0x0000000c0840723c */ /* 0x002fe20000041828 */
[----:B------:R-:W-:Y:S01]  /*7440*/  LDSM.16.MT88.4 R40, [R148+0xf800] ;  /* 0x00f800009428783b */ /* 0x000fe20000004200 */
[----:B--2---:R-:W-:-:S06]  /*7450*/  FFMA.FTZ R0, R113, UR4, -R4 ;  /* 0x0000000471007c23 */ /* 0x004fcc0008010804 */
        /* <DEDUP_REMOVED lines=23> */
[----:B------:R-:W3:Y:S06]  /*75d0*/  LDSM.16.MT88.4 R56, [R156+0xf800] ;  /* 0x00f800009c38783b */ /* 0x000eec0000004200 */
[C---:B-----5:R-:W-:Y:S08]  /*75e0*/  HMMA.16816.F32.BF16 R60, R8.reuse, R16, R60 ;  /* 0x00000010083c723c */ /* 0x060ff0000004183c */
[----:B------:R-:W-:Y:S01]  /*75f0*/  HMMA.16816.F32.BF16 R72, R8, R18, R72 ;  /* 0x000000120848723c */ /* 0x000fe20000041848 */
[----:B------:R-:W-:Y:S01]  /*7600*/  LDSM.16.MT88.4 R16, [R134+0x10000] ;  /* 0x010000008610783b */ /* 0x000fe20000004200 */
[----:B--2---:R-:W-:-:S04]  /*7610*/  FFMA.FTZ R0, R80, UR4, -R4 ;  /* 0x0000000450007c23 */ /* 0x004fc80008010804 */
[----:B------:R2:W-:Y:S02]  /*7620*/  MUFU.EX2 R92, R0 ;  /* 0x00000000005c7308 */ /* 0x0005e40000000800 */
[C---:B------:R-:W-:Y:S08]  /*7630*/  HMMA.16816.F32.BF16 R48, R8.reuse, R50, R52 ;  /* 0x000000320830723c */ /* 0x040ff00000041834 */
        /* <DEDUP_REMOVED lines=29> */
[C---:B------:R-:W-:Y:S01]  /*7810*/  HMMA.16816.F32.BF16 R32, R8.reuse, R42, R48 ;  /* 0x0000002a0820723c */ /* 0x040fe20000041830 */
[----:B------:R-:W5:Y:S07]  /*7820*/  LDSM.16.MT88.4 R40, [R156+0x10000] ;  /* 0x010000009c28783b */ /* 0x000f6e0000004200 */
[----:B-1----:R-:W-:Y:S01]  /*7830*/  HMMA.16816.F32.BF16 R48, R8, R12, R68 ;  /* 0x0000000c0830723c */ /* 0x002fe20000041844 */
[----:B--2---:R-:W-:-:S07]  /*7840*/  FFMA.FTZ R0, R82, UR4, -R4 ;  /* 0x0000000452007c23 */ /* 0x004fce0008010804 */
[----:B------:R-:W-:Y:S01]  /*7850*/  HMMA.16816.F32.BF16 R52, R8, R14, R52 ;  /* 0x0000000e0834723c */ /* 0x000fe20000041834 */
[----:B---3--:R-:W-:Y:S01]  /*7860*/  F2FP.BF16.F32.PACK_AB R8, R84, R85 ;  /* 0x000000555408723e */ /* 0x008fe200000010ff */
[----:B------:R-:W-:Y:S01]  /*7870*/  LDSM.16.MT88.4 R12, [R134+0x10800] ;  /* 0x01080000860c783b */ /* 0x000fe20000004200 */
        /* <DEDUP_REMOVED lines=17> */
[----:B-1----:R-:W-:-:S03]  /*7990*/  FFMA.FTZ R0, R186, UR4, -R4 ;  /* 0x00000004ba007c23 */ /* 0x002fc60008010804 */
[----:B------:R-:W-:Y:S03]  /*79a0*/  LDSM.16.MT88.4 R20, [R148+0x10800] ;  /* 0x010800009414783b */ /* 0x000fe60000004200 */
[C---:B----4-:R-:W-:Y:S01]  /*79b0*/  HMMA.16816.F32.BF16 R144, R8.reuse, R24, R28 ;  /* 0x000000180890723c */ /* 0x050fe2000004181c */
[----:B------:R1:W3:Y:S07]  /*79c0*/  MUFU.EX2 R76, R0 ;  /* 0x00000000004c7308 */ /* 0x0002ee0000000800 */
[C---:B------:R-:W-:Y:S08]  /*79d0*/  HMMA.16816.F32.BF16 R32, R8.reuse, R26, R32 ;  /* 0x0000001a0820723c */ /* 0x040ff00000041820 */
[----:B-----5:R-:W-:Y:S01]  /*79e0*/  HMMA.16816.F32.BF16 R44, R8, R40, R44 ;  /* 0x00000028082c723c */ /* 0x020fe2000004182c */
[----:B-1----:R-:W-:-:S04]  /*79f0*/  FFMA.FTZ R0, R183, UR4, -R4 ;  /* 0x00000004b7007c23 */ /* 0x002fc80008010804 */
[----:B------:R1:W-:Y:S03]  /*7a00*/  MUFU.EX2 R74, R0 ;  /* 0x00000000004a7308 */ /* 0x0003e60000000800 */
[C---:B------:R-:W-:Y:S08]  /*7a10*/  HMMA.16816.F32.BF16 R56, R8.reuse, R42, R56 ;  /* 0x0000002a0838723c */ /* 0x040ff00000041838 */
[----:B--2---:R-:W-:Y:S01]  /*7a20*/  HMMA.16816.F32.BF16 R48, R8, R16, R48 ;  /* 0x000000100830723c */ /* 0x004fe20000041830 */
[----:B-1----:R-:W-:-:S07]  /*7a30*/  FFMA.FTZ R0, R185, UR4, -R4 ;  /* 0x00000004b9007c23 */ /* 0x002fce0008010804 */
[----:B------:R-:W-:Y:S01]  /*7a40*/  HMMA.16816.F32.BF16 R24, R8, R18, R52 ;  /* 0x000000120818723c */ /* 0x000fe20000041834 */
[----:B------:R-:W1:Y:S01]  /*7a50*/  LDSM.16.MT88.4 R16, [R156+0x10800] ;  /* 0x010800009c10783b */ /* 0x000e620000004200 */
[----:B------:R2:W4:Y:S01]  /*7a60*/  MUFU.EX2 R73, R0 ;  /* 0x0000000000497308 */ /* 0x0005220000000800 */
[----:B---3--:R-:W-:Y:S01]  /*7a70*/  F2FP.BF16.F32.PACK_AB R8, R76, R75 ;  /* 0x0000004b4c08723e */ /* 0x008fe200000010ff */
[----:B--2---:R-:W-:Y:S01]  /*7a80*/  FFMA.FTZ R0, R188, UR4, -R2 ;  /* 0x00000004bc007c23 */ /* 0x004fe20008010802 */
[----:B----4-:R-:W-:-:S05]  /*7a90*/  F2FP.BF16.F32.PACK_AB R10, R73, R74 ;  /* 0x0000004a490a723e */ /* 0x010fca00000010ff */
[----:B------:R2:W-:Y:S02]  /*7aa0*/  MUFU.EX2 R72, R0 ;  /* 0x0000000000487308 */ /* 0x0005e40000000800 */
[----:B--2---:R-:W-:-:S06]  /*7ab0*/  FFMA.FTZ R0, R187, UR4, -R2 ;  /* 0x00000004bb007c23 */ /* 0x004fcc0008010802 */
[----:B------:R2:W3:Y:S02]  /*7ac0*/  MUFU.EX2 R71, R0 ;  /* 0x0000000000477308 */ /* 0x0004e40000000800 */
[----:B--2---:R-:W-:Y:S01]  /*7ad0*/  FADD.FTZ R0, R235, R6 ;  /* 0x00000006eb007221 */ /* 0x004fe20000010000 */
        /* <DEDUP_REMOVED lines=15> */
[----:B--2---:R-:W-:Y:S01]  /*7bd0*/  FADD.FTZ R6, R247, R5 ;  /* 0x00000005f7067221 */ /* 0x004fe20000010000 */
[----:B------:R-:W-:Y:S02]  /*7be0*/  FFMA.FTZ R5, R38, UR4, -R4 ;  /* 0x0000000426057c23 */ /* 0x000fe40008010804 */
[----:B------:R-:W-:Y:S01]  /*7bf0*/  FADD.FTZ R0, R221, R0 ;  /* 0x00000000dd007221 */ /* 0x000fe20000010000 */
[----:B---3--:R-:W-:Y:S01]  /*7c00*/  F2FP.BF16.F32.PACK_AB R11, R69, R70 ;  /* 0x00000046450b723e */ /* 0x008fe200000010ff */
[----:B------:R-:W-:Y:S01]  /*7c10*/  FADD.FTZ R6, R233, R6 ;  /* 0x00000006e9067221 */ /* 0x000fe20000010000 */
[----:B------:R2:W-:Y:S01]  /*7c20*/  MUFU.EX2 R68, R5 ;  /* 0x0000000500447308 */ /* 0x0005e20000000800 */
[----:B------:R-:W-:-:S04]  /*7c30*/  FADD.FTZ R0, R216, R0 ;  /* 0x00000000d8007221 */ /* 0x000fc80000010000 */
[----:B------:R-:W-:Y:S01]  /*7c40*/  FADD.FTZ R0, R215, R0 ;  /* 0x00000000d7007221 */ /* 0x000fe20000010000 */
[----:B------:R-:W-:Y:S03]  /*7c50*/  HMMA.16816.F32.BF16 R64, R8, R12, R64 ;  /* 0x0000000c0840723c */ /* 0x000fe60000041840 */
[----:B------:R-:W-:-:S04]  /*7c60*/  FADD.FTZ R0, R214, R0 ;  /* 0x00000000d6007221 */ /* 0x000fc80000010000 */
[----:B------:R-:W-:Y:S01]  /*7c70*/  FADD.FTZ R0, R213, R0 ;  /* 0x00000000d5007221 */ /* 0x000fe20000010000 */
[C---:B------:R-:W-:Y:S01]  /*7c80*/  HMMA.16816.F32.BF16 R28, R8.reuse, R14, R60 ;  /* 0x0000000e081c723c */ /* 0x040fe2000004183c */
[----:B------:R-:W3:Y:S01]  /*7c90*/  LDSM.16.MT88.4 R12, [R7+0x10800] ;  /* 0x01080000070c783b */ /* 0x000ee20000004200 */
[----:B--2---:R-:W-:Y:S01]  /*7ca0*/  FADD.FTZ R5, R249, R6 ;  /* 0x00000006f9057221 */ /* 0x004fe20000010000 */
[----:B------:R-:W-:Y:S01]  /*7cb0*/  FADD.FTZ R0, R208, R0 ;  /* 0x00000000d0007221 */ /* 0x000fe20000010000 */
[----:B------:R-:W-:Y:S02]  /*7cc0*/  FFMA.FTZ R6, R37, UR4, -R4 ;  /* 0x0000000425067c23 */ /* 0x000fe40008010804 */
[----:B------:R-:W-:Y:S01]  /*7cd0*/  FADD.FTZ R5, R226, R5 ;  /* 0x00000005e2057221 */ /* 0x000fe20000010000 */
[----:B------:R-:W-:Y:S01]  /*7ce0*/  FADD.FTZ R0, R207, R0 ;  /* 0x00000000cf007221 */ /* 0x000fe20000010000 */
[----:B------:R2:W4:Y:S01]  /*7cf0*/  MUFU.EX2 R55, R6 ;  /* 0x0000000600377308 */ /* 0x0005220000000800 */
        /* <DEDUP_REMOVED lines=11> */
[----:B------:R-:W-:Y:S01]  /*7db0*/  LDSM.16.MT88.4 R148, [R148+0x11800] ;  /* 0x011800009494783b */ /* 0x000fe20000004200 */
[----:B--2---:R-:W-:Y:S01]  /*7dc0*/  FFMA.FTZ R6, R191, UR4, -R4 ;  /* 0x00000004bf067c23 */ /* 0x004fe20008010804 */
[----:B------:R-:W-:Y:S01]  /*7dd0*/  FADD.FTZ R5, R220, R5 ;  /* 0x00000005dc057221 */ /* 0x000fe20000010000 */
[----:B------:R-:W-:Y:S01]  /*7de0*/  FADD.FTZ R0, R136, R0 ;  /* 0x0000000088007221 */ /* 0x000fe20000010000 */
[----:B------:R-:W-:Y:S01]  /*7df0*/  HMMA.16816.F32.BF16 R144, R8, R20, R144 ;  /* 0x000000140890723c */ /* 0x000fe20000041890 */
[----:B------:R2:W-:Y:S01]  /*7e00*/  MUFU.EX2 R54, R6 ;  /* 0x0000000600367308 */ /* 0x0005e20000000800 */
[----:B------:R-:W-:Y:S01]  /*7e10*/  FADD.FTZ R5, R218, R5 ;  /* 0x00000005da057221 */ /* 0x000fe20000010000 */
[----:B------:R-:W-:-:S03]  /*7e20*/  FADD.FTZ R0, R138, R0 ;  /* 0x000000008a007221 */ /* 0x000fc60000010000 */
        /* <DEDUP_REMOVED lines=8> */
[C---:B---3--:R-:W-:Y:S02]  /*7eb0*/  HMMA.16816.F32.BF16 R160, R8.reuse, R12, R48 ;  /* 0x0000000c08a0723c */ /* 0x048fe40000041830 */
[----:B------:R-:W-:Y:S01]  /*7ec0*/  FADD.FTZ R5, R210, R5 ;  /* 0x00000005d2057221 */ /* 0x000fe20000010000 */
[----:B--2---:R-:W-:Y:S01]  /*7ed0*/  FFMA.FTZ R6, R192, UR4, -R4 ;  /* 0x00000004c0067c23 */ /* 0x004fe20008010804 */
[----:B------:R-:W-:Y:S02]  /*7ee0*/  FADD.FTZ R0, R122, R0 ;  /* 0x000000007a007221 */ /* 0x000fe40000010000 */
[----:B------:R-:W-:Y:S01]  /*7ef0*/  FADD.FTZ R5, R209, R5 ;  /* 0x00000005d1057221 */ /* 0x000fe20000010000 */
[----:B------:R2:W3:Y:S01]  /*7f00*/  MUFU.EX2 R53, R6 ;  /* 0x0000000600357308 */ /* 0x0004e20000000800 */
[----:B------:R-:W-:Y:S01]  /*7f10*/  FADD.FTZ R0, R117, R0 ;  /* 0x0000000075007221 */ /* 0x000fe20000010000 */
[----:B------:R-:W-:Y:S01]  /*7f20*/  HMMA.16816.F32.BF16 R24, R8, R14, R24 ;  /* 0x0000000e0818723c */ /* 0x000fe20000041818 */
[----:B------:R-:W-:Y:S01]  /*7f30*/  FADD.FTZ R5, R142, R5 ;  /* 0x000000058e057221 */ /* 0x000fe20000010000 */
[----:B----4-:R-:W-:Y:S01]  /*7f40*/  F2FP.BF16.F32.PACK_AB R8, R55, R68 ;  /* 0x000000443708723e */ /* 0x010fe200000010ff */
[----:B------:R-:W-:Y:S01]  /*7f50*/  FADD.FTZ R0, R116, R0 ;  /* 0x0000000074007221 */ /* 0x000fe20000010000 */
[----:B------:R-:W4:Y:S01]  /*7f60*/  LDSM.16.MT88.4 R12, [R156+0x11000] ;  /* 0x011000009c0c783b */ /* 0x000f220000004200 */
[----:B------:R-:W-:-:S02]  /*7f70*/  FADD.FTZ R5, R141, R5 ;  /* 0x000000058d057221 */ /* 0x000fc40000010000 */
[----:B------:R-:W-:Y:S01]  /*7f80*/  FADD.FTZ R0, R115, R0 ;  /* 0x0000000073007221 */ /* 0x000fe20000010000 */
[----:B------:R-:W-:Y:S01]  /*7f90*/  LDSM.16.MT88.4 R156, [R156+0x11800] ;  /* 0x011800009c9c783b */ /* 0x000fe20000004200 */
[----:B------:R-:W-:Y:S02]  /*7fa0*/  FADD.FTZ R5, R140, R5 ;  /* 0x000000058c057221 */ /* 0x000fe40000010000 */
[----:B------:R-:W-:Y:S01]  /*7fb0*/  FADD.FTZ R0, R114, R0 ;  /* 0x0000000072007221 */ /* 0x000fe20000010000 */
[----:B------:R-:W-:Y:S01]  /*7fc0*/  LDSM.16.MT88.4 R140, [R134+0x11800] ;  /* 0x01180000868c783b */ /* 0x000fe20000004200 */
[----:B------:R-:W-:Y:S01]  /*7fd0*/  FADD.FTZ R5, R178, R5 ;  /* 0x00000005b2057221 */ /* 0x000fe20000010000 */
[----:B--2---:R-:W-:Y:S01]  /*7fe0*/  FFMA.FTZ R6, R193, UR4, -R2 ;  /* 0x00000004c1067c23 */ /* 0x004fe20008010802 */
[----:B---3--:R-:W-:Y:S02]  /*7ff0*/  F2FP.BF16.F32.PACK_AB R10, R53, R54 ;  /* 0x00000036350a723e */ /* 0x008fe400000010ff */
[----:B------:R-:W-:Y:S01]  /*8000*/  FADD.FTZ R5, R132, R5 ;  /* 0x0000000584057221 */ /* 0x000fe20000010000 */
[----:B------:R-:W-:Y:S01]  /*8010*/  FADD.FTZ R0, R108, R0 ;  /* 0x000000006c007221 */ /* 0x000fe20000010000 */
[----:B------:R2:W-:Y:S02]  /*8020*/  MUFU.EX2 R52, R6 ;  /* 0x0000000600347308 */ /* 0x0005e40000000800 */
        /* <DEDUP_REMOVED lines=38> */
[----:B------:R-:W-:Y:S01]  /*8290*/  HMMA.16816.F32.BF16 R16, R8, R18, R32 ;  /* 0x000000120810723c */ /* 0x000fe20000041820 */
[----:B--2---:R-:W-:-:S07]  /*82a0*/  FFMA.FTZ R6, R198, UR4, -R4 ;  /* 0x00000004c6067c23 */ /* 0x004fce0008010804 */
[C---:B-----5:R-:W-:Y:S01]  /*82b0*/  HMMA.16816.F32.BF16 R64, R8.reuse, R20, R64 ;  /* 0x000000140840723c */ /* 0x060fe20000041840 */
[----:B------:R1:W2:Y:S07]  /*82c0*/  MUFU.EX2 R39, R6 ;  /* 0x0000000600277308 */ /* 0x0002ae0000000800 */
[C---:B------:R-:W-:Y:S01]  /*82d0*/  HMMA.16816.F32.BF16 R28, R8.reuse, R22, R28 ;  /* 0x00000016081c723c */ /* 0x040fe2000004181c */
[----:B------:R-:W3:Y:S07]  /*82e0*/  LDSM.16.MT88.4 R20, [R7+0x11000] ;  /* 0x011000000714783b */ /* 0x000eee0000004200 */
[----:B----4-:R-:W-:Y:S01]  /*82f0*/  HMMA.16816.F32.BF16 R152, R8, R12, R152 ;  /* 0x0000000c0898723c */ /* 0x010fe20000041898 */
[----:B-1----:R-:W-:Y:S01]  /*8300*/  FFMA.FTZ R6, R199, UR4, -R4 ;  /* 0x00000004c7067c23 */ /* 0x002fe20008010804 */
[----:B--2---:R-:W-:-:S03]  /*8310*/  F2FP.BF16.F32.PACK_AB R164, R39, R40 ;  /* 0x0000002827a4723e */ /* 0x004fc600000010ff */
[----:B------:R1:W-:Y:S03]  /*8320*/  MUFU.EX2 R38, R6 ;  /* 0x0000000600267308 */ /* 0x0003e60000000800 */
[----:B------:R-:W-:Y:S01]  /*8330*/  HMMA.16816.F32.BF16 R12, R8, R14, R56 ;  /* 0x0000000e080c723c */ /* 0x000fe20000041838 */
[----:B-1----:R-:W-:Y:S01]  /*8340*/  FFMA.FTZ R6, R200, UR4, -R4 ;  /* 0x00000004c8067c23 */ /* 0x002fe20008010804 */
[----:B------:R-:W-:Y:S01]  /*8350*/  FADD.FTZ R4, R121, R5 ;  /* 0x0000000579047221 */ /* 0x000fe20000010000 */
[----:B------:R-:W-:Y:S02]  /*8360*/  FFMA.FTZ R5, R201, UR4, -R2 ;  /* 0x00000004c9057c23 */ /* 0x000fe40008010802 */
[----:B------:R-:W1:Y:S01]  /*8370*/  MUFU.EX2 R37, R6 ;  /* 0x0000000600257308 */ /* 0x000e620000000800 */
[----:B------:R-:W-:-:S04]  /*8380*/  FADD.FTZ R4, R120, R4 ;  /* 0x0000000478047221 */ /* 0x000fc80000010000 */
[----:B------:R-:W-:Y:S01]  /*8390*/  FADD.FTZ R4, R119, R4 ;  /* 0x0000000477047221 */ /* 0x000fe20000010000 */
[----:B---3--:R-:W-:Y:S02]  /*83a0*/  HMMA.16816.F32.BF16 R160, R8, R20, R160 ;  /* 0x0000001408a0723c */ /* 0x008fe400000418a0 */
[----:B------:R2:W3:Y:S01]  /*83b0*/  MUFU.EX2 R35, R5 ;  /* 0x0000000500237308 */ /* 0x0004e20000000800 */
[----:B------:R-:W-:-:S04]  /*83c0*/  FADD.FTZ R4, R110, R4 ;  /* 0x000000046e047221 */ /* 0x000fc80000010000 */
[----:B------:R-:W-:Y:S01]  /*83d0*/  FADD.FTZ R4, R112, R4 ;  /* 0x0000000470047221 */ /* 0x000fe20000010000 */
[----:B------:R-:W-:Y:S03]  /*83e0*/  HMMA.16816.F32.BF16 R8, R8, R22, R24 ;  /* 0x000000160808723c */ /* 0x000fe60000041818 */
[----:B------:R-:W-:Y:S01]  /*83f0*/  FADD.FTZ R4, R111, R4 ;  /* 0x000000046f047221 */ /* 0x000fe20000010000 */
[----:B-1----:R-:W-:-:S03]  /*8400*/  F2FP.BF16.F32.PACK_AB R166, R37, R38 ;  /* 0x0000002625a6723e */ /* 0x002fc600000010ff */
[----:B------:R-:W-:Y:S01]  /*8410*/  FADD.FTZ R4, R109, R4 ;  /* 0x000000046d047221 */ /* 0x000fe20000010000 */
[----:B--2---:R-:W-:-:S03]  /*8420*/  FFMA.FTZ R5, R202, UR4, -R2 ;  /* 0x00000004ca057c23 */ /* 0x004fc60008010802 */
[----:B------:R-:W-:Y:S01]  /*8430*/  FADD.FTZ R4, R100, R4 ;  /* 0x0000000464047221 */ /* 0x000fe20000010000 */
[----:B---3--:R-:W-:Y:S01]  /*8440*/  FADD.FTZ R0, R35, R0 ;  /* 0x0000000023007221 */ /* 0x008fe20000010000 */
[----:B------:R1:W2:Y:S02]  /*8450*/  MUFU.EX2 R34, R5 ;  /* 0x0000000500227308 */ /* 0x0002a40000000800 */
[----:B-1----:R-:W-:Y:S01]  /*8460*/  FFMA.FTZ R5, R203, UR4, -R2 ;  /* 0x00000004cb057c23 */ /* 0x002fe20008010802 */
[C---:B--2---:R-:W-:Y:S01]  /*8470*/  FADD.FTZ R0, R34.reuse, R0 ;  /* 0x0000000022007221 */ /* 0x044fe20000010000 */
[----:B------:R-:W-:-:S04]  /*8480*/  F2FP.BF16.F32.PACK_AB R165, R34, R35 ;  /* 0x0000002322a5723e */ /* 0x000fc800000010ff */
[----:B------:R1:W2:Y:S02]  /*8490*/  MUFU.EX2 R33, R5 ;  /* 0x0000000500217308 */ /* 0x0002a40000000800 */
[----:B-1----:R-:W-:Y:S01]  /*84a0*/  FFMA.FTZ R5, R204, UR4, -R2 ;  /* 0x00000004cc057c23 */ /* 0x002fe20008010802 */
[----:B------:R-:W-:Y:S01]  /*84b0*/  FADD.FTZ R2, R101, R4 ;  /* 0x0000000465027221 */ /* 0x000fe20000010000 */
[----:B--2---:R-:W-:-:S04]  /*84c0*/  FADD.FTZ R0, R33, R0 ;  /* 0x0000000021007221 */ /* 0x004fc80000010000 */
[----:B------:R1:W2:Y:S01]  /*84d0*/  MUFU.EX2 R32, R5 ;  /* 0x0000000500207308 */ /* 0x0002a20000000800 */
[----:B------:R-:W-:-:S04]  /*84e0*/  FADD.FTZ R2, R102, R2 ;  /* 0x0000000266027221 */ /* 0x000fc80000010000 */
[----:B------:R-:W-:-:S04]  /*84f0*/  FADD.FTZ R2, R99, R2 ;  /* 0x0000000263027221 */ /* 0x000fc80000010000 */
[----:B------:R-:W-:-:S04]  /*8500*/  FADD.FTZ R2, R91, R2 ;  /* 0x000000025b027221 */ /* 0x000fc80000010000 */
[----:B------:R-:W-:-:S04]  /*8510*/  FADD.FTZ R2, R93, R2 ;  /* 0x000000025d027221 */ /* 0x000fc80000010000 */
[----:B------:R-:W-:Y:S01]  /*8520*/  FADD.FTZ R2, R92, R2 ;  /* 0x000000025c027221 */ /* 0x000fe20000010000 */
[----:B-1----:R-:W1:Y:S01]  /*8530*/  LDSM.16.MT88.4 R4, [R7+0x11800] ;  /* 0x011800000704783b */ /* 0x002e620000004200 */
[C---:B--2---:R-:W-:Y:S01]  /*8540*/  FADD.FTZ R0, R32.reuse, R0 ;  /* 0x0000000020007221 */ /* 0x044fe20000010000 */
[----:B------:R-:W-:Y:S01]  /*8550*/  F2FP.BF16.F32.PACK_AB R167, R32, R33 ;  /* 0x0000002120a7723e */ /* 0x000fe200000010ff */
[----:B------:R-:W-:-:S03]  /*8560*/  FADD.FTZ R2, R90, R2 ;  /* 0x000000025a027221 */ /* 0x000fc60000010000 */
[----:B------:R2:W-:Y:S01]  /*8570*/  STL [R1+0x10], R0 ;  /* 0x0000100001007387 */ /* 0x0005e20000100800 */
        /* <DEDUP_REMOVED lines=19> */
[----:B-1----:R-:W-:Y:S02]  /*86b0*/  HMMA.16816.F32.BF16 R160, R164, R4, R160 ;  /* 0x00000004a4a0723c */ /* 0x002fe400000418a0 */
[----:B------:R-:W-:-:S04]  /*86c0*/  FADD.FTZ R2, R39, R2 ;  /* 0x0000000227027221 */ /* 0x000fc80000010000 */
[----:B------:R-:W-:Y:S02]  /*86d0*/  FADD.FTZ R2, R38, R2 ;  /* 0x0000000226027221 */ /* 0x000fe40000010000 */
[----:B------:R-:W-:Y:S02]  /*86e0*/  HMMA.16816.F32.BF16 R164, R164, R6, R8 ;  /* 0x00000006a4a4723c */ /* 0x000fe40000041808 */
[----:B------:R-:W-:-:S05]  /*86f0*/  FADD.FTZ R2, R37, R2 ;  /* 0x0000000225027221 */ /* 0x000fca0000010000 */
[----:B------:R2:W-:Y:S01]  /*8700*/  STL [R1+0x14], R2 ;  /* 0x0000140201007387 */ /* 0x0005e20000100800 */
[----:B------:R-:W-:-:S12]  /*8710*/  @!P1 BRA `(.L_x_1938) ;  /* 0x0000006000809947 */ /* 0x000fd80003800000 */
[----:B--2---:R-:W-:Y:S01]  /*8720*/  IADD3 R0, PT, PT, R134, 0xa000, RZ ;  /* 0x0000a00086007810 */ /* 0x004fe20007ffe0ff */
[----:B------:R-:W1:Y:S01]  /*8730*/  S2UR UR5, SR_CgaCtaId ;  /* 0x00000000000579c3 */ /* 0x000e620000008800 */
[----:B------:R-:W-:Y:S01]  /*8740*/  UISETP.NE.U32.AND UP0, UPT, UR18, URZ, UPT ;  /* 0x000000ff1200728c */ /* 0x000fe2000bf05070 */
[----:B------:R-:W-:Y:S01]  /*8750*/  IMAD.MOV.U32 R135, RZ, RZ, 0x20 ;  /* 0x00000020ff877424 */ /* 0x000fe200078e00ff */
[----:B------:R-:W-:Y:S01]  /*8760*/  MOV R132, R36 ;  /* 0x0000002400847202 */ /* 0x000fe20000000f00 */
[----:B------:R2:W-:Y:S01]  /*8770*/  STL [R1+0x18], R0 ;  /* 0x0000180001007387 */ /* 0x0005e20000100800 */
[----:B------:R-:W-:Y:S01]  /*8780*/  UISETP.NE.AND.EX UP0, UPT, UR19, URZ, UPT, UP0 ;  /* 0x000000ff1300728c */ /* 0x000fe2000bf05300 */
[----:B------:R-:W-:Y:S01]  /*8790*/  VIADD R252, R252, 0xfffffffe ;  /* 0xfffffffefcfc7836 */ /* 0x000fe20000000000 */
[----:B------:R-:W-:Y:S01]  /*87a0*/  SEL R135, R135, 0xffffffe0, !P2 ;  /* 0xffffffe087877807 */ /* 0x000fe20005000000 */
[----:B------:R-:W-:Y:S01]  /*87b0*/  IMAD.MOV.U32 R133, RZ, RZ, R3 ;  /* 0x000000ffff857224 */ /* 0x000fe200078e0003 */
[----:B------:R-:W-:Y:S01]  /*87c0*/  UMOV UR11, 0x400 ;  /* 0x00000400000b7882 */ /* 0x000fe20000000000 */
[----:B------:R-:W3:Y:S01]  /*87d0*/  LDCU UR10, c[0x0][0x50c] ;  /* 0x0000a180ff0a77ac */ /* 0x000ee20008000800 */
[----:B------:R-:W-:Y:S01]  /*87e0*/  PLOP3.LUT P1, PT, PT, PT, UP0, 0x80, 0x8 ;  /* 0x000000000008781c */ /* 0x000fe20003f2f008 */
[----:B------:R-:W-:Y:S01]  /*87f0*/  IMAD.IADD R135, R135, 0x1, R134 ;  /* 0x0000000187877824 */ /* 0x000fe200078e0286 */
[----:B------:R-:W4:Y:S01]  /*8800*/  LDCU UR4, c[0x0][0x45c] ;  /* 0x00008b80ff0477ac */ /* 0x000f220008000800 */
[----:B------:R-:W2:Y:S01]  /*8810*/  LDCU.64 UR8, c[0x0][0x3a8] ;  /* 0x00007500ff0877ac */ /* 0x000ea20008000a00 */
[----:B------:R-:W2:Y:S01]  /*8820*/  LDCU.64 UR6, c[0x0][0x3a0] ;  /* 0x00007400ff0677ac */ /* 0x000ea20008000a00 */
[----:B-1----:R-:W-:-:S12]  /*8830*/  ULEA UR5, UR5, UR11, 0x18 ;  /* 0x0000000b05057291 */ /* 0x002fd8000f8ec0ff */
.L_x_1942:
[----:B-1----:R-:W5:Y:S01]  /*8840*/  LDL R4, [R1+0xc] ;  /* 0x00000c0001047983 */ /* 0x002f620000100800 */
[----:B------:R-:W1:Y:S01]  /*8850*/  @!P1 LDC R6, c[0x0][0x3c0] ;  /* 0x0000f000ff069b82 */ /* 0x000e620000000800 */
[----:B------:R-:W-:Y:S04]  /*8860*/  DEPBAR.LE SB0, 0x0 ;  /* 0x000080000000791a */ /* 0x000fe80000000000 */
[----:B------:R-:W3:Y:S01]  /*8870*/  LDL R3, [R1+0x8] ;  /* 0x0000080001037983 */ /* 0x000ee20000100800 */
[----:B--2---:R-:W-:Y:S02]  /*8880*/  IMAD.MOV.U32 R0, RZ, RZ, RZ ;  /* 0x000000ffff007224 */ /* 0x004fe400078e00ff */
[----:B------:R-:W2:Y:S01]  /*8890*/  LDC R13, c[0x0][0x3c4] ;  /* 0x0000f100ff0d7b82 */ /* 0x000ea20000000800 */
[----:B------:R-:W4:Y:S07]  /*88a0*/  S2R R240, SR_TID.X ;  /* 0x0000000000f07919 */ /* 0x000f2e0000002100 */
[----:B------:R-:W-:Y:S01]  /*88b0*/  BAR.SYNC.DEFER_BLOCKING 0x0 ;  /* 0x0000000000007b1d */ /* 0x000fe20000010000 */
[----:B------:R-:W-:Y:S02]  /*88c0*/  @!P1 IADD3 R2, P0, PT, RZ, -R0, RZ ;  /* 0x80000000ff029210 */ /* 0x000fe40007f1e0ff */
[----:B----4-:R-:W-:Y:S01]  /*88d0*/  SHF.L.U32 R11, R240, 0x3, RZ ;  /* 0x00000003f00b7819 */ /* 0x010fe200000006ff */
[----:B-1----:R-:W-:Y:S05]  /*88e0*/  @!P1 IMAD.SHL.U32 R0, R6, 0x100, RZ ;  /* 0x0000010006009824 */ /* 0x002fea00078e00ff */
[----:B------:R-:W-:Y:S04]  /*88f0*/  @!P1 IADD3.X R0, PT, PT, RZ, ~R0, RZ, P0, !PT ;  /* 0x80000000ff009210 */ /* 0x000fe800007fe4ff */
[----:B------:R-:W-:Y:S01]  /*8900*/  @!P1 SHF.R.S64 R2, R2, 0x1f, R0 ;  /* 0x0000001f02029819 */ /* 0x000fe20000001000 */
[----:B-----5:R-:W-:Y:S03]  /*8910*/  IMAD.MOV.U32 R10, RZ, RZ, R4 ;  /* 0x000000ffff0a7224 */ /* 0x020fe600078e0004 */
[----:B------:R-:W-:Y:S05]  /*8920*/  @!P1 IADD3 R4, P0, PT, R4, R2, RZ ;  /* 0x0000000204049210 */ /* 0x000fea0007f1e0ff */
[----:B------:R1:W-:Y:S01]  /*8930*/  @!P1 STL [R1+0xc], R4 ;  /* 0x00000c0401009387 */ /* 0x0003e20000100800 */
[-C--:B---3--:R-:W-:Y:S01]  /*8940*/  MOV R9, R3.reuse ;  /* 0x0000000300097202 */ /* 0x088fe20000000f00 */
[----:B------:R-:W-:Y:S01]  /*8950*/  IMAD.MOV.U32 R15, RZ, RZ, R4 ;  /* 0x000000ffff0f7224 */ /* 0x000fe200078e0004 */
[----:B------:R-:W-:Y:S05]  /*8960*/  @!P1 LEA.HI.X.SX32 R3, R0, R3, 0x1, P0 ;  /* 0x0000000300039211 */ /* 0x000fea00000f0eff */
[----:B------:R1:W-:Y:S01]  /*8970*/  @!P1 STL [R1+0x8], R3 ;  /* 0x0000080301009387 */ /* 0x0003e20000100800 */
[----:B------:R-:W-:Y:S01]  /*8980*/  IMAD.MOV.U32 R16, RZ, RZ, R3 ;  /* 0x000000ffff107224 */ /* 0x000fe200078e0003 */
[----:B--2---:R-:W-:Y:S06]  /*8990*/  @!P1 BRA `(.L_x_1939) ;  /* 0x0000000000fc9947 */ /* 0x004fec0003800000 */
[----:B------:R-:W-:Y:S01]  /*89a0*/  VIADD R6, R251, 0xffffff00 ;  /* 0xffffff00fb067836 */ /* 0x000fe20000000000 */
[----:B------:R-:W2:Y:S01]  /*89b0*/  LDC R12, c[0x0][0x4f0] ;  /* 0x00013c00ff0c7b82 */ /* 0x000ea20000000800 */
[----:B-1----:R-:W-:Y:S03]  /*89c0*/  IABS R4, R251 ;  /* 0x000000fb00047213 */ /* 0x002fe60000000000 */
[----:B------:R-:W-:Y:S02]  /*89d0*/  IABS R5, R6 ;  /* 0x0000000600057213 */ /* 0x000fe40000000000 */
[-C--:B--2---:R-:W-:Y:S02]  /*89e0*/  IABS R8, R12.reuse ;  /* 0x0000000c00087213 */ /* 0x084fe40000000000 */
        /* <DEDUP_REMOVED lines=25> */
[-C--:B------:R-:W-:Y:S04]  /*8b80*/  LOP3.LUT R3, R251, R12.reuse, RZ, 0x3c, !PT ;  /* 0x0000000cfb037212 */ /* 0x080fe800078e3cff */
        /* <DEDUP_REMOVED lines=8> */
[-C--:B------:R-:W-:Y:S02]  /*8c10*/  LEA R6, P2, R0, R242.reuse, 0x2 ;  /* 0x000000f200067211 */ /* 0x080fe400078410ff */
[----:B------:R-:W-:Y:S02]  /*8c20*/  LEA R4, P0, R2, R242, 0x2 ;  /* 0x000000f202047211 */ /* 0x000fe400078010ff */
[-C--:B------:R-:W-:Y:S01]  /*8c30*/  LEA.HI.X.SX32 R7, R0, R243.reuse, 0x2, P2 ;  /* 0x000000f300077211 */ /* 0x080fe200010f16ff */
[C---:B------:R-:W-:Y:S01]  /*8c40*/  IMAD.IADD R0, R2.reuse, 0x1, -R0 ;  /* 0x0000000102007824 */ /* 0x040fe200078e0a00 */
[----:B------:R-:W-:Y:S03]  /*8c50*/  LEA.HI.X.SX32 R5, R2, R243, 0x2, P0 ;  /* 0x000000f302057211 */ /* 0x000fe600000f16ff */
[----:B------:R-:W-:Y:S01]  /*8c60*/  IMAD R0, R0, R12, -0x100 ;  /* 0xffffff0000007424 */ /* 0x000fe200078e020c */
[----:B------:R1:W2:Y:S04]  /*8c70*/  LDG.E R8, desc[UR26][R6.64] ;  /* 0x0000001a06087981 */ /* 0x0002a8000c1e1900 */
[----:B------:R3:W2:Y:S01]  /*8c80*/  LDG.E R5, desc[UR26][R4.64] ;  /* 0x0000001a04057981 */ /* 0x0006a2000c1e1900 */
[----:B------:R-:W-:Y:S01]  /*8c90*/  SHF.R.S32.HI R2, RZ, 0x1f, R0 ;  /* 0x0000001fff027819 */ /* 0x000fe20000011400 */
[----:B-1----:R-:W3:Y:S04]  /*8ca0*/  LDC.64 R6, c[0x0][0x3c0] ;  /* 0x0000f000ff067b82 */ /* 0x002ee80000000a00 */
        /* <DEDUP_REMOVED lines=14> */
.L_x_1939:
[C---:B------:R-:W-:Y:S02]  /*8d90*/  LOP3.LUT R5, R240.reuse, 0x38, RZ, 0xc0, !PT ;  /* 0x00000038f0057812 */ /* 0x040fe400078ec0ff */
[C---:B------:R-:W-:Y:S02]  /*8da0*/  SHF.L.U32 R239, R240.reuse, 0x5, RZ ;  /* 0x00000005f0ef7819 */ /* 0x040fe400000006ff */
[--C-:B------:R-:W-:Y:S02]  /*8db0*/  LOP3.LUT R5, R5, 0x1f8, R11.reuse, 0x78, !PT ;  /* 0x000001f805057812 */ /* 0x100fe400078e780b */
[----:B------:R-:W-:Y:S02]  /*8dc0*/  LOP3.LUT R237, R11, 0x38, RZ, 0xc0, !PT ;  /* 0x000000380bed7812 */ /* 0x000fe400078ec0ff */
[----:B------:R-:W-:Y:S02]  /*8dd0*/  LOP3.LUT R5, R5, 0x1e00, R11, 0xf8, !PT ;  /* 0x00001e0005057812 */ /* 0x000fe400078ef80b */
[----:B------:R-:W-:Y:S02]  /*8de0*/  LOP3.LUT R239, R239, 0x7c00, RZ, 0xc0, !PT ;  /* 0x00007c00efef7812 */ /* 0x000fe400078ec0ff */
[----:B-1----:R-:W-:Y:S02]  /*8df0*/  SHF.L.U32 R4, R240, 0x6, RZ ;  /* 0x00000006f0047819 */ /* 0x002fe400000006ff */
[----:B------:R-:W-:Y:S02]  /*8e00*/  SHF.R.U32.HI R238, RZ, 0x1, R240 ;  /* 0x00000001ffee7819 */ /* 0x000fe400000116f0 */
[----:B------:R-:W-:Y:S02]  /*8e10*/  LEA R241, R5, UR5, 0x1 ;  /* 0x0000000505f17c11 */ /* 0x000fe4000f8e08ff */
[-C--:B------:R-:W-:Y:S02]  /*8e20*/  MOV R8, R15.reuse ;  /* 0x0000000f00087202 */ /* 0x080fe40000000f00 */
[----:B------:R-:W-:Y:S02]  /*8e30*/  MOV R9, R16 ;  /* 0x0000001000097202 */ /* 0x000fe40000000f00 */
[--C-:B------:R-:W-:Y:S02]  /*8e40*/  LOP3.LUT R3, R239, 0x200, R4.reuse, 0xf8, !PT ;  /* 0x00000200ef037812 */ /* 0x100fe400078ef804 */
[----:B------:R-:W-:Y:S01]  /*8e50*/  LOP3.LUT R0, R237, 0x1c0, R4, 0xf8, !PT ;  /* 0x000001c0ed007812 */ /* 0x000fe200078ef804 */
[----:B------:R-:W-:Y:S01]  /*8e60*/  @!PT LDS RZ, [RZ] ;  /* 0x00000000fffff984 */ /* 0x000fe20000000800 */
[----:B------:R-:W-:Y:S01]  /*8e70*/  @!PT LDS RZ, [RZ] ;  /* 0x00000000fffff984 */ /* 0x000fe20000000800 */
[----:B------:R-:W-:Y:S01]  /*8e80*/  @!PT LDS RZ, [RZ] ;  /* 0x00000000fffff984 */ /* 0x000fe20000000800 */
[----:B------:R1:W-:Y:S01]  /*8e90*/  LDGSTS.E.BYPASS.LTC128B.128 [R241+0xa000], desc[UR26][R8.64] ;  /* 0x0a00000008f17fae */ /* 0x0003e2000b981a1a */
[----:B------:R-:W-:Y:S02]  /*8ea0*/  LOP3.LUT R2, R238, 0x8, RZ, 0xc0, !PT ;  /* 0x00000008ee027812 */ /* 0x000fe400078ec0ff */
[----:B------:R-:W-:Y:S02]  /*8eb0*/  LOP3.LUT R168, R240, 0x8, RZ, 0xc0, !PT ;  /* 0x00000008f0a87812 */ /* 0x000fe400078ec0ff */
[----:B------:R-:W-:Y:S02]  /*8ec0*/  SHF.L.U32 R14, R6, 0x5, RZ ;  /* 0x00000005060e7819 */ /* 0x000fe400000006ff */
[----:B------:R-:W-:Y:S02]  /*8ed0*/  LOP3.LUT R2, R3, R0, R2, 0xf6, !PT ;  /* 0x0000000003027212 */ /* 0x000fe400078ef602 */
[----:B------:R-:W-:Y:S02]  /*8ee0*/  LOP3.LUT R168, R0, R168, RZ, 0x3c, !PT ;  /* 0x000000a800a87212 */ /* 0x000fe400078e3cff */
[----:B------:R-:W-:Y:S02]  /*8ef0*/  IADD3 R10, P0, PT, R14, R15, RZ ;  /* 0x0000000f0e0a7210 */ /* 0x000fe40007f1e0ff */
[----:B------:R-:W-:Y:S02]  /*8f00*/  SHF.L.U64.HI R0, R6, 0x5, R13 ;  /* 0x0000000506007819 */ /* 0x000fe4000001020d */
[----:B------:R-:W-:Y:S02]  /*8f10*/  IADD3 R6, P2, PT, R10, R14, RZ ;  /* 0x0000000e0a067210 */ /* 0x000fe40007f5e0ff */
[----:B------:R-:W-:Y:S02]  /*8f20*/  IADD3.X R11, PT, PT, R0, R16, RZ, P0, !PT ;  /* 0x00000010000b7210 */ /* 0x000fe400007fe4ff */
[----:B------:R-:W-:Y:S02]  /*8f30*/  LOP3.LUT R4, R4, 0x400, RZ, 0xc0, !PT ;  /* 0x0000040004047812 */ /* 0x000fe400078ec0ff */
[----:B------:R-:W-:Y:S01]  /*8f40*/  IADD3.X R7, PT, PT, R11, R0, RZ, P2, !PT ;  /* 0x000000000b077210 */ /* 0x000fe200017fe4ff */
[----:B------:R3:W-:Y:S01]  /*8f50*/  LDGSTS.E.BYPASS.LTC128B.128 [R241+0xa800], desc[UR26][R10.64] ;  /* 0x0a8000000af17fae */ /* 0x0007e2000b981a1a */
[----:B------:R-:W-:Y:S02]  /*8f60*/  LEA R168, R168, R4, 0x1 ;  /* 0x00000004a8a87211 */ /* 0x000fe400078e08ff */
[----:B------:R-:W-:Y:S02]  /*8f70*/  IADD3 R4, P0, PT, R6, R14, RZ ;  /* 0x0000000e06047210 */ /* 0x000fe40007f1e0ff */
[----:B------:R-:W-:Y:S02]  /*8f80*/  LEA R2, R2, UR5, 0x1 ;  /* 0x0000000502027c11 */ /* 0x000fe4000f8e08ff */
[----:B------:R-:W-:Y:S01]  /*8f90*/  IADD3.X R5, PT, PT, R7, R0, RZ, P0, !PT ;  /* 0x0000000007057210 */ /* 0x000fe200007fe4ff */
[----:B------:R4:W-:Y:S01]  /*8fa0*/  LDGSTS.E.BYPASS.LTC128B.128 [R241+0xb000], desc[UR26][R6.64] ;  /* 0x0b00000006f17fae */ /* 0x0009e2000b981a1a */
[----:B-1----:R-:W-:Y:S02]  /*8fb0*/  IADD3 R8, P2, PT, R4, R14, RZ ;  /* 0x0000000e04087210 */ /* 0x002fe40007f5e0ff */
[----:B------:R-:W-:Y:S02]  /*8fc0*/  IADD3 R3, PT, PT, R168, UR5, RZ ;  /* 0x00000005a8037c10 */ /* 0x000fe4000fffe0ff */
[----:B------:R-:W-:Y:S02]  /*8fd0*/  IADD3.X R9, PT, PT, R5, R0, RZ, P2, !PT ;  /* 0x0000000005097210 */ /* 0x000fe400017fe4ff */
[----:B------:R-:W-:Y:S01]  /*8fe0*/  IADD3 R12, P0, PT, R8, R14, RZ ;  /* 0x0000000e080c7210 */ /* 0x000fe20007f1e0ff */
[----:B------:R1:W-:Y:S01]  /*8ff0*/  LDGSTS.E.BYPASS.LTC128B.128 [R241+0xb800], desc[UR26][R4.64] ;  /* 0x0b80000004f17fae */ /* 0x0003e2000b981a1a */
[----:B------:R-:W-:Y:S02]  /*9000*/  MOV R236, 0x20 ;  /* 0x0000002000ec7802 */ /* 0x000fe40000000f00 */
[----:B------:R-:W-:Y:S02]  /*9010*/  IADD3.X R13, PT, PT, R9, R0, RZ, P0, !PT ;  /* 0x00000000090d7210 */ /* 0x000fe400007fe4ff */
[----:B------:R-:W-:Y:S03]  /*9020*/  MOV R224, 0x40 ;  /* 0x0000004000e07802 */ /* 0x000fe60000000f00 */
[----:B------:R-:W-:Y:S01]  /*9030*/  LDGSTS.E.BYPASS.LTC128B.128 [R241+0xc000], desc[UR26][R8.64] ;  /* 0x0c00000008f17fae */ /* 0x000fe2000b981a1a */
[----:B---3--:R-:W-:Y:S04]  /*9040*/  IADD3 R10, P2, PT, R12, R14, RZ ;  /* 0x0000000e0c0a7210 */ /* 0x008fe80007f5e0ff */
[----:B------:R-:W-:Y:S03]  /*9050*/  IADD3.X R11, PT, PT, R13, R0, RZ, P2, !PT ;  /* 0x000000000d0b7210 */ /* 0x000fe600017fe4ff */
[----:B------:R3:W-:Y:S01]  /*9060*/  LDGSTS.E.BYPASS.LTC128B.128 [R241+0xc800], desc[UR26][R12.64] ;  /* 0x0c8000000cf17fae */ /* 0x0007e2000b981a1a */
[----:B----4-:R-:W-:Y:S04]  /*9070*/  IADD3 R6, P0, PT, R10, R14, RZ ;  /* 0x0000000e0a067210 */ /* 0x010fe80007f1e0ff */
[----:B------:R-:W-:Y:S03]  /*9080*/  IADD3.X R7, PT, PT, R11, R0, RZ, P0, !PT ;  /* 0x000000000b077210 */ /* 0x000fe600007fe4ff */
[----:B------:R4:W-:Y:S01]  /*9090*/  LDGSTS.E.BYPASS.LTC128B.128 [R241+0xd000], desc[UR26][R10.64] ;  /* 0x0d0000000af17fae */ /* 0x0009e2000b981a1a */
[----:B-1----:R-:W-:Y:S04]  /*90a0*/  IADD3 R4, P2, PT, R6, R14, RZ ;  /* 0x0000000e06047210 */ /* 0x002fe80007f5e0ff */
[----:B------:R-:W-:Y:S03]  /*90b0*/  IADD3.X R5, PT, PT, R7, R0, RZ, P2, !PT ;  /* 0x0000000007057210 */ /* 0x000fe600017fe4ff */
[----:B------:R1:W-:Y:S08]  /*90c0*/  LDGSTS.E.BYPASS.LTC128B.128 [R241+0xd800], desc[UR26][R6.64] ;  /* 0x0d80000006f17fae */ /* 0x0003f0000b981a1a */
[----:B------:R5:W-:Y:S01]  /*90d0*/  LDGSTS.E.BYPASS.LTC128B.128 [R241+0xe000], desc[UR26][R4.64] ;  /* 0x0e00000004f17fae */ /* 0x000be2000b981a1a */
[----:B---3--:R-:W-:Y:S04]  /*90e0*/  IADD3 R12, P0, PT, R4, R14, RZ ;  /* 0x0000000e040c7210 */ /* 0x008fe80007f1e0ff */
[----:B------:R-:W-:Y:S02]  /*90f0*/  IADD3.X R13, PT, PT, R5, R0, RZ, P0, !PT ;  /* 0x00000000050d7210 */ /* 0x000fe400007fe4ff */
[----:B------:R-:W-:Y:S03]  /*9100*/  IADD3 R8, P2, PT, R12, R14, RZ ;  /* 0x0000000e0c087210 */ /* 0x000fe60007f5e0ff */
[----:B------:R-:W-:Y:S01]  /*9110*/  LDGSTS.E.BYPASS.LTC128B.128 [R241+0xe800], desc[UR26][R12.64] ;  /* 0x0e8000000cf17fae */ /* 0x000fe2000b981a1a */
[----:B------:R-:W-:Y:S02]  /*9120*/  IADD3.X R9, PT, PT, R13, R0, RZ, P2, !PT ;  /* 0x000000000d097210 */ /* 0x000fe400017fe4ff */
[----:B----4-:R-:W-:Y:S04]  /*9130*/  IADD3 R10, P0, PT, R8, R14, RZ ;  /* 0x0000000e080a7210 */ /* 0x010fe80007f1e0ff */
[----:B------:R-:W-:Y:S01]  /*9140*/  IADD3.X R11, PT, PT, R9, R0, RZ, P0, !PT ;  /* 0x00000000090b7210 */ /* 0x000fe200007fe4ff */
[----:B------:R3:W-:Y:S01]  /*9150*/  LDGSTS.E.BYPASS.LTC128B.128 [R241+0xf000], desc[UR26][R8.64] ;  /* 0x0f00000008f17fae */ /* 0x0007e2000b981a1a */
[----:B-1----:R-:W-:Y:S04]  /*9160*/  IADD3 R6, P2, PT, R10, R14, RZ ;  /* 0x0000000e0a067210 */ /* 0x002fe80007f5e0ff */
[----:B------:R-:W-:Y:S02]  /*9170*/  IADD3.X R7, PT, PT, R11, R0, RZ, P2, !PT ;  /* 0x000000000b077210 */ /* 0x000fe400017fe4ff */
[----:B-----5:R-:W-:Y:S01]  /*9180*/  IADD3 R4, P0, PT, R6, R14, RZ ;  /* 0x0000000e06047210 */ /* 0x020fe20007f1e0ff */
[----:B------:R1:W-:Y:S03]  /*9190*/  LDGSTS.E.BYPASS.LTC128B.128 [R241+0xf800], desc[UR26][R10.64] ;  /* 0x0f8000000af17fae */ /* 0x0003e6000b981a1a */
[----:B------:R-:W-:Y:S05]  /*91a0*/  IADD3.X R5, PT, PT, R7, R0, RZ, P0, !PT ;  /* 0x0000000007057210 */ /* 0x000fea00007fe4ff */
[----:B------:R-:W-:Y:S08]  /*91b0*/  LDGSTS.E.BYPASS.LTC128B.128 [R241+0x10000], desc[UR26][R6.64] ;  /* 0x1000000006f17fae */ /* 0x000ff0000b981a1a */
[----:B------:R-:W-:Y:S01]  /*91c0*/  LDGSTS.E.BYPASS.LTC128B.128 [R241+0x10800], desc[UR26][R4.64] ;  /* 0x1080000004f17fae */ /* 0x000fe2000b981a1a */
[----:B---3--:R-:W-:Y:S04]  /*91d0*/  IADD3 R8, P2, PT, R4, R14, RZ ;  /* 0x0000000e04087210 */ /* 0x008fe80007f5e0ff */
[----:B------:R-:W-:Y:S02]  /*91e0*/  IADD3.X R9, PT, PT, R5, R0, RZ, P2, !PT ;  /* 0x0000000005097210 */ /* 0x000fe400017fe4ff */
[----:B------:R-:W-:Y:S02]  /*91f0*/  ISETP.NE.AND P2, PT, R252, RZ, PT ;  /* 0x000000fffc00720c */ /* 0x000fe40003f45270 */
[----:B-1----:R-:W-:Y:S01]  /*9200*/  IADD3 R10, P0, PT, R8, R14, RZ ;  /* 0x0000000e080a7210 */ /* 0x002fe20007f1e0ff */
[----:B------:R-:W-:Y:S03]  /*9210*/  LDGSTS.E.BYPASS.LTC128B.128 [R241+0x11000], desc[UR26][R8.64] ;  /* 0x1100000008f17fae */ /* 0x000fe6000b981a1a */
[----:B------:R-:W-:Y:S02]  /*9220*/  IADD3.X R11, PT, PT, R9, R0, RZ, P0, !PT ;  /* 0x00000000090b7210 */ /* 0x000fe400007fe4ff */
[----:B------:R-:W-:Y:S03]  /*9230*/  LOP3.LUT P0, RZ, R240, 0x2, RZ, 0xc0, !PT ;  /* 0x00000002f0ff7812 */ /* 0x000fe6000780c0ff */
[----:B------:R1:W-:Y:S01]  /*9240*/  LDGSTS.E.BYPASS.LTC128B.128 [R241+0x11800], desc[UR26][R10.64] ;  /* 0x118000000af17fae */ /* 0x0003e2000b981a1a */
[----:B------:R-:W-:Y:S02]  /*9250*/  SEL R236, R236, 0xffffffe0, !P0 ;  /* 0xffffffe0ecec7807 */ /* 0x000fe40004000000 */
[----:B------:R-:W-:Y:S02]  /*9260*/  LOP3.LUT P0, RZ, R240, 0x4, RZ, 0xc0, !PT ;  /* 0x00000004f0ff7812 */ /* 0x000fe4000780c0ff */
[CC--:B------:R-:W-:Y:S02]  /*9270*/  IADD3 R172, PT, PT, R236.reuse, R2.reuse, RZ ;  /* 0x00000002ecac7210 */ /* 0x0c0fe40007ffe0ff */
[-C--:B------:R-:W-:Y:S01]  /*9280*/  IADD3 R0, PT, PT, R236, R3.reuse, RZ ;  /* 0x00000003ec007210 */ /* 0x080fe20007ffe0ff */
[----:B------:R3:W-:Y:S01]  /*9290*/  LDSM.16.M88.4 R128, [R2] ;  /* 0x000000000280783b */ /* 0x0007e20000000200 */
[----:B------:R-:W-:Y:S07]  /*92a0*/  SEL R224, R224, 0xffffffc0, !P0 ;  /* 0xffffffc0e0e07807 */ /* 0x000fee0004000000 */
[----:B--2---:R-:W-:Y:S08]  /*92b0*/  LDSM.16.M88.4 R16, [R168+UR5+0x2800] ;  /* 0x00280005a810783b */ /* 0x004ff00008000200 */
[----:B------:R-:W-:Y:S01]  /*92c0*/  LDSM.16.M88.4 R24, [R168+UR5+0x3000] ;  /* 0x00300005a818783b */ /* 0x000fe20008000200 */
[C---:B---3--:R-:W-:Y:S07]  /*92d0*/  IADD3 R2, PT, PT, R224.reuse, R2, RZ ;  /* 0x00000002e0027210 */ /* 0x048fee0007ffe0ff */
[----:B-1----:R-:W1:Y:S01]  /*92e0*/  LDSM.16.M88.4 R8, [R168+UR5+0x2000] ;  /* 0x00200005a808783b */ /* 0x002e620008000200 */
[----:B------:R-:W-:Y:S02]  /*92f0*/  IADD3 R224, PT, PT, R224, R3, RZ ;  /* 0x00000003e0e07210 */ /* 0x000fe40007ffe0ff */
[C---:B------:R-:W-:Y:S05]  /*9300*/  IADD3 R228, PT, PT, R236.reuse, R2, RZ ;  /* 0x00000002ece47210 */ /* 0x040fea0007ffe0ff */
[----:B------:R-:W2:Y:S08]  /*9310*/  LDSM.16.M88.4 R32, [R168+UR5+0x3800] ;  /* 0x00380005a820783b */ /* 0x000eb00008000200 */
        /* <DEDUP_REMOVED lines=26> */
[----:B------:R-:W-:Y:S01]  /*94c0*/  LDSM.16.M88.4 R228, [R228] ;  /* 0x00000000e4e4783b */ /* 0x000fe20000000200 */
[C---:B-1----:R-:W-:Y:S08]  /*94d0*/  HMMA.16816.F32.BF16 R4, R128.reuse, R8, RZ ;  /* 0x000000088004723c */ /* 0x042ff000000418ff */
[C---:B------:R-:W-:Y:S08]  /*94e0*/  HMMA.16816.F32.BF16 R8, R128.reuse, R10, RZ ;  /* 0x0000000a8008723c */ /* 0x040ff000000418ff */
        /* <DEDUP_REMOVED lines=57> */
[----:B------:R-:W-:Y:S01]  /*9880*/  LDSM.16.M88.4 R232, [R0+0x2000] ;  /* 0x0020000000e8783b */ /* 0x000fe20000000200 */
[C---:B------:R-:W-:Y:S07]  /*9890*/  HMMA.16816.F32.BF16 R72, R172.reuse, R170, R72 ;  /* 0x000000aaac48723c */ /* 0x040fee0000041848 */
[----:B------:R-:W1:Y:S01]  /*98a0*/  LDSM.16.M88.4 R168, [R224+0x3000] ;  /* 0x00300000e0a8783b */ /* 0x000e620000000200 */
        /* <DEDUP_REMOVED lines=336> */
[----:B------:R-:W1:Y:S10]  /*adb0*/  MUFU.TANH R105, R105 ;  /* 0x0000006900697308 */ /* 0x000e740000002400 */
[----:B------:R-:W1:Y:S10]  /*adc0*/  MUFU.TANH R106, R106 ;  /* 0x0000006a006a7308 */ /* 0x000e740000002400 */
[----:B------:R-:W1:Y:S10]  /*add0*/  MUFU.TANH R107, R107 ;  /* 0x0000006b006b7308 */ /* 0x000e740000002400 */
[----:B------:R1:W1:Y:S10]  /*ade0*/  MUFU.TANH R234, R108 ;  /* 0x0000006c00ea7308 */ /* 0x0002740000002400 */
[----:B------:R-:W1:Y:S10]  /*adf0*/  MUFU.TANH R109, R109 ;  /* 0x0000006d006d7308 */ /* 0x000e740000002400 */
[----:B------:R-:W1:Y:S10]  /*ae00*/  MUFU.TANH R110, R110 ;  /* 0x0000006e006e7308 */ /* 0x000e740000002400 */
[----:B------:R1:W1:Y:S10]  /*ae10*/  MUFU.TANH R235, R111 ;  /* 0x0000006f00eb7308 */ /* 0x0002740000002400 */
[----:B------:R-:W1:Y:S10]  /*ae20*/  MUFU.TANH R112, R112 ;  /* 0x0000007000707308 */ /* 0x000e740000002400 */
[----:B------:R1:W1:Y:S10]  /*ae30*/  MUFU.TANH R244, R113 ;  /* 0x0000007100f47308 */ /* 0x0002740000002400 */
[----:B------:R-:W1:Y:S10]  /*ae40*/  MUFU.TANH R114, R114 ;  /* 0x0000007200727308 */ /* 0x000e740000002400 */
[----:B------:R-:W1:Y:S10]  /*ae50*/  MUFU.TANH R115, R115 ;  /* 0x0000007300737308 */ /* 0x000e740000002400 */
[----:B------:R1:W1:Y:S10]  /*ae60*/  MUFU.TANH R245, R116 ;  /* 0x0000007400f57308 */ /* 0x0002740000002400 */
[----:B------:R1:W1:Y:S10]  /*ae70*/  MUFU.TANH R246, R117 ;  /* 0x0000007500f67308 */ /* 0x0002740000002400 */
[----:B------:R1:W1:Y:S10]  /*ae80*/  MUFU.TANH R247, R118 ;  /* 0x0000007600f77308 */ /* 0x0002740000002400 */
        /* <DEDUP_REMOVED lines=15> */
[----:B------:R-:W4:Y:S03]  /*af80*/  LDL R13, [R1] ;  /* 0x00000000010d7983 */ /* 0x000f260000100800 */
        /* <DEDUP_REMOVED lines=12> */
[----:B------:R1:W-:Y:S04]  /*b050*/  @!P1 STL [R1+0x4], R12 ;  /* 0x0000040c01009387 */ /* 0x0003e80000100800 */
[----:B------:R1:W-:Y:S01]  /*b060*/  @!P1 STL [R1], R13 ;  /* 0x0000000d01009387 */ /* 0x0003e20000100800 */
[----:B------:R-:W-:Y:S05]  /*b070*/  @!P1 BRA `(.L_x_1941) ;  /* 0x0000000400009947 */ /* 0x000fea0003800000 */
[C---:B------:R-:W-:Y:S01]  /*b080*/  VIADD R7, R251.reuse, 0xfffffe00 ;  /* 0xfffffe00fb077836 */ /* 0x040fe20000000000 */
[----:B------:R-:W2:Y:S01]  /*b090*/  LDC R10, c[0x0][0x4f0] ;  /* 0x00013c00ff0a7b82 */ /* 0x000ea20000000800 */
[----:B------:R-:W-:Y:S03]  /*b0a0*/  IADD3 R6, PT, PT, R251, -0x100, RZ ;  /* 0xffffff00fb067810 */ /* 0x000fe60007ffe0ff */
[----:B------:R-:W-:Y:S02]  /*b0b0*/  IABS R5, R7 ;  /* 0x0000000700057213 */ /* 0x000fe40000000000 */
[----:B------:R-:W-:Y:S02]  /*b0c0*/  IABS R4, R6 ;  /* 0x0000000600047213 */ /* 0x000fe40000000000 */
[-C--:B--2---:R-:W-:Y:S02]  /*b0d0*/  IABS R9, R10.reuse ;  /* 0x0000000a00097213 */ /* 0x084fe40000000000 */
[-C--:B------:R-:W-:Y:S02]  /*b0e0*/  LOP3.LUT R7, R7, R10.reuse, RZ, 0x3c, !PT ;  /* 0x0000000a07077212 */ /* 0x080fe400078e3cff */
[----:B------:R-:W2:Y:S01]  /*b0f0*/  I2F.RP R2, R9 ;  /* 0x0000000900027306 */ /* 0x000ea20000209400 */
[----:B------:R-:W-:Y:S02]  /*b100*/  LOP3.LUT R6, R6, R10, RZ, 0x3c, !PT ;  /* 0x0000000a06067212 */ /* 0x000fe400078e3cff */
[----:B------:R-:W-:Y:S07]  /*b110*/  ISETP.GE.AND P2, PT, R7, RZ, PT ;  /* 0x000000ff0700720c */ /* 0x000fee0003f46270 */
        /* <DEDUP_REMOVED lines=8> */
[----:B------:R-:W-:Y:S04]  /*b1a0*/  IMAD.HI.U32 R2, R3, R4, RZ ;  /* 0x0000000403027227 */ /* 0x000fe800078e00ff */
[----:B------:R-:W-:Y:S01]  /*b1b0*/  IMAD.MOV R3, RZ, RZ, -R0 ;  /* 0x000000ffff037224 */ /* 0x000fe200078e0a00 */
[----:B------:R-:W-:Y:S03]  /*b1c0*/  IADD3 R8, PT, PT, -R2, RZ, RZ ;  /* 0x000000ff02087210 */ /* 0x000fe60007ffe1ff */
[C---:B------:R-:W-:Y:S02]  /*b1d0*/  IMAD R3, R9.reuse, R3, R5 ;  /* 0x0000000309037224 */ /* 0x040fe400078e0205 */
[C---:B------:R-:W-:Y:S03]  /*b1e0*/  IMAD R4, R9.reuse, R8, R4 ;  /* 0x0000000809047224 */ /* 0x040fe600078e0204 */
[C---:B------:R-:W-:Y:S02]  /*b1f0*/  ISETP.GT.U32.AND P3, PT, R9.reuse, R3, PT ;  /* 0x000000030900720c */ /* 0x040fe40003f64070 */
[----:B------:R-:W-:Y:S11]  /*b200*/  ISETP.GT.U32.AND P4, PT, R9, R4, PT ;  /* 0x000000040900720c */ /* 0x000ff60003f84070 */
[----:B------:R-:W-:Y:S01]  /*b210*/  @!P3 IADD3 R0, PT, PT, R0, 0x1, RZ ;  /* 0x000000010000b810 */ /* 0x000fe20007ffe0ff */
[--C-:B------:R-:W-:Y:S01]  /*b220*/  @!P3 IMAD.IADD R3, R3, 0x1, -R9.reuse ;  /* 0x000000010303b824 */ /* 0x100fe200078e0a09 */
[----:B------:R-:W-:Y:S01]  /*b230*/  ISETP.GE.AND P3, PT, R6, RZ, PT ;  /* 0x000000ff0600720c */ /* 0x000fe20003f66270 */
[----:B------:R-:W-:Y:S02]  /*b240*/  @!P4 IMAD.IADD R4, R4, 0x1, -R9 ;  /* 0x000000010404c824 */ /* 0x000fe400078e0a09 */
[----:B------:R-:W-:Y:S01]  /*b250*/  @!P4 VIADD R2, R2, 0x1 ;  /* 0x000000010202c836 */ /* 0x000fe20000000000 */
[-C--:B------:R-:W-:Y:S02]  /*b260*/  ISETP.GE.U32.AND P5, PT, R3, R9.reuse, PT ;  /* 0x000000090300720c */ /* 0x080fe40003fa6070 */
[----:B------:R-:W-:Y:S02]  /*b270*/  ISETP.GE.U32.AND P6, PT, R4, R9, PT ;  /* 0x000000090400720c */ /* 0x000fe40003fc6070 */
[----:B------:R-:W-:Y:S02]  /*b280*/  ISETP.NE.AND P4, PT, R10, RZ, PT ;  /* 0x000000ff0a00720c */ /* 0x000fe40003f85270 */
[----:B------:R-:W-:Y:S07]  /*b290*/  LOP3.LUT R3, RZ, R10, RZ, 0x33, !PT ;  /* 0x0000000aff037212 */ /* 0x000fee00078e33ff */
[----:B------:R-:W-:Y:S02]  /*b2a0*/  @P5 VIADD R0, R0, 0x1 ;  /* 0x0000000100005836 */ /* 0x000fe40000000000 */
[----:B------:R-:W-:Y:S02]  /*b2b0*/  @P6 IADD3 R2, PT, PT, R2, 0x1, RZ ;  /* 0x0000000102026810 */ /* 0x000fe40007ffe0ff */
[----:B------:R-:W-:Y:S03]  /*b2c0*/  @!P2 IMAD.MOV R0, RZ, RZ, -R0 ;  /* 0x000000ffff00a224 */ /* 0x000fe600078e0a00 */
[----:B------:R-:W-:Y:S02]  /*b2d0*/  @!P3 IMAD.MOV R2, RZ, RZ, -R2 ;  /* 0x000000ffff02b224 */ /* 0x000fe400078e0a02 */
[C---:B------:R-:W-:Y:S03]  /*b2e0*/  SEL R4, R3.reuse, R0, !P4 ;  /* 0x0000000003047207 */ /* 0x040fe60006000000 */
[----:B------:R-:W-:Y:S02]  /*b2f0*/  SEL R0, R3, R2, !P4 ;  /* 0x0000000203007207 */ /* 0x000fe40006000000 */
[-C--:B------:R-:W-:Y:S02]  /*b300*/  LEA R6, P3, R4, R242.reuse, 0x2 ;  /* 0x000000f204067211 */ /* 0x080fe400078610ff */
        /* <DEDUP_REMOVED lines=16> */
[----:B-1----:R-:W-:Y:S03]  /*b410*/  LEA R12, P2, R4, R12, 0x1 ;  /* 0x0000000c040c7211 */ /* 0x002fe600078408ff */
[----:B------:R-:W-:Y:S02]  /*b420*/  IMAD R0, R0, UR6, RZ ;  /* 0x0000000600007c24 */ /* 0x000fe4000f8e02ff */
[----:B------:R2:W-:Y:S02]  /*b430*/  STL [R1+0x4], R12 ;  /* 0x0000040c01007387 */ /* 0x0005e40000100800 */
[----:B------:R-:W-:Y:S05]  /*b440*/  IMAD R0, R7, UR7, R0 ;  /* 0x0000000707007c24 */ /* 0x000fea000f8e0200 */
[----:B------:R-:W-:Y:S04]  /*b450*/  IADD3 R0, PT, PT, R5, R0, RZ ;  /* 0x0000000005007210 */ /* 0x000fe80007ffe0ff */
[----:B------:R-:W-:Y:S05]  /*b460*/  LEA.HI.X R13, R4, R13, R0, 0x1, P2 ;  /* 0x0000000d040d7211 */ /* 0x000fea00010f0c00 */
[----:B------:R2:W-:Y:S02]  /*b470*/  STL [R1], R13 ;  /* 0x0000000d01007387 */ /* 0x0005e40000100800 */
.L_x_1941:
[----:B------:R-:W3:Y:S01]  /*b480*/  LDL R6, [R1] ;  /* 0x0000000001067983 */ /* 0x000ee20000100800 */
[C---:B------:R-:W-:Y:S01]  /*b490*/  IMAD.SHL.U32 R14, R2.reuse, 0x20, RZ ;  /* 0x00000020020e7824 */ /* 0x040fe200078e00ff */
[----:B------:R-:W-:Y:S04]  /*b4a0*/  SHF.L.U64.HI R0, R2, 0x5, R11 ;  /* 0x0000000502007819 */ /* 0x000fe8000001020b */
[-C--:B------:R-:W-:Y:S04]  /*b4b0*/  IADD3 R4, P2, PT, R12, R14.reuse, RZ ;  /* 0x0000000e0c047210 */ /* 0x080fe80007f5e0ff */
[-C--:B------:R-:W-:Y:S01]  /*b4c0*/  IADD3 R2, P3, PT, R4, R14.reuse, RZ ;  /* 0x0000000e04027210 */ /* 0x080fe20007f7e0ff */
[----:B---3--:R-:W-:Y:S03]  /*b4d0*/  IMAD.X R5, R6, 0x1, R0, P2 ;  /* 0x0000000106057824 */ /* 0x008fe600010e0600 */
[-C--:B------:R-:W-:Y:S01]  /*b4e0*/  IADD3 R8, P2, PT, R2, R14.reuse, RZ ;  /* 0x0000000e02087210 */ /* 0x080fe20007f5e0ff */
[----:B------:R-:W-:Y:S02]  /*b4f0*/  IMAD.MOV.U32 R7, RZ, RZ, R6 ;  /* 0x000000ffff077224 */ /* 0x000fe400078e0006 */
[----:B------:R-:W-:Y:S02]  /*b500*/  IMAD.MOV.U32 R6, RZ, RZ, R12 ;  /* 0x000000ffff067224 */ /* 0x000fe400078e000c */
[--C-:B------:R-:W-:Y:S01]  /*b510*/  IMAD.X R3, R5, 0x1, R0.reuse, P3 ;  /* 0x0000000105037824 */ /* 0x100fe200018e0600 */
[-C--:B------:R-:W-:Y:S02]  /*b520*/  IADD3 R10, P3, PT, R8, R14.reuse, RZ ;  /* 0x0000000e080a7210 */ /* 0x080fe40007f7e0ff */
[----:B------:R-:W-:Y:S01]  /*b530*/  @!PT LDS RZ, [RZ] ;  /* 0x00000000fffff984 */ /* 0x000fe20000000800 */
[----:B------:R-:W-:Y:S01]  /*b540*/  @!PT LDS RZ, [RZ] ;  /* 0x00000000fffff984 */ /* 0x000fe20000000800 */
[----:B------:R-:W-:Y:S01]  /*b550*/  @!PT LDS RZ, [RZ] ;  /* 0x00000000fffff984 */ /* 0x000fe20000000800 */
[----:B------:R3:W-:Y:S01]  /*b560*/  LDGSTS.E.BYPASS.LTC128B.128 [R241+0x2000], desc[UR26][R6.64] ;  /* 0x0200000006f17fae */ /* 0x0007e2000b981a1a */
[--C-:B------:R-:W-:Y:S01]  /*b570*/  IMAD.X R9, R3, 0x1, R0.reuse, P2 ;  /* 0x0000000103097824 */ /* 0x100fe200010e0600 */
[-C--:B-12---:R-:W-:Y:S02]  /*b580*/  IADD3 R12, P2, PT, R10, R14.reuse, RZ ;  /* 0x0000000e0a0c7210 */ /* 0x086fe40007f5e0ff */
[----:B------:R1:W-:Y:S01]  /*b590*/  LDGSTS.E.BYPASS.LTC128B.128 [R241+0x2800], desc[UR26][R4.64] ;  /* 0x0280000004f17fae */ /* 0x0003e2000b981a1a */
[--C-:B------:R-:W-:Y:S03]  /*b5a0*/  IMAD.X R11, R9, 0x1, R0.reuse, P3 ;  /* 0x00000001090b7824 */ /* 0x100fe600018e0600 */
[----:B------:R2:W-:Y:S01]  /*b5b0*/  LDGSTS.E.BYPASS.LTC128B.128 [R241+0x3000], desc[UR26][R2.64] ;  /* 0x0300000002f17fae */ /* 0x0005e2000b981a1a */
[--C-:B------:R-:W-:Y:S03]  /*b5c0*/  IMAD.X R13, R11, 0x1, R0.reuse, P2 ;  /* 0x000000010b0d7824 */ /* 0x100fe600010e0600 */
[----:B------:R-:W-:Y:S04]  /*b5d0*/  LDGSTS.E.BYPASS.LTC128B.128 [R241+0x3800], desc[UR26][R8.64] ;  /* 0x0380000008f17fae */ /* 0x000fe8000b981a1a */
[----:B------:R4:W-:Y:S04]  /*b5e0*/  LDGSTS.E.BYPASS.LTC128B.128 [R241+0x4000], desc[UR26][R10.64] ;  /* 0x040000000af17fae */ /* 0x0009e8000b981a1a */
[----:B------:R5:W-:Y:S01]  /*b5f0*/  LDGSTS.E.BYPASS.LTC128B.128 [R241+0x4800], desc[UR26][R12.64] ;  /* 0x048000000cf17fae */ /* 0x000be2000b981a1a */
[-C--:B---3--:R-:W-:Y:S04]  /*b600*/  IADD3 R6, P3, PT, R12, R14.reuse, RZ ;  /* 0x0000000e0c067210 */ /* 0x088fe80007f7e0ff */
[-C--:B-1----:R-:W-:Y:S01]  /*b610*/  IADD3 R4, P2, PT, R6, R14.reuse, RZ ;  /* 0x0000000e06047210 */ /* 0x082fe20007f5e0ff */
[--C-:B------:R-:W-:Y:S03]  /*b620*/  IMAD.X R7, R13, 0x1, R0.reuse, P3 ;  /* 0x000000010d077824 */ /* 0x100fe600018e0600 */
[----:B--2---:R-:W-:Y:S02]  /*b630*/  IADD3 R2, P3, PT, R4, R14, RZ ;  /* 0x0000000e04027210 */ /* 0x004fe40007f7e0ff */
[----:B------:R1:W-:Y:S01]  /*b640*/  LDGSTS.E.BYPASS.LTC128B.128 [R241+0x5000], desc[UR26][R6.64] ;  /* 0x0500000006f17fae */ /* 0x0003e2000b981a1a */
[----:B------:R-:W-:Y:S05]  /*b650*/  IADD3.X R5, PT, PT, R7, R0, RZ, P2, !PT ;  /* 0x0000000007057210 */ /* 0x000fea00017fe4ff */
[----:B------:R2:W-:Y:S01]  /*b660*/  LDGSTS.E.BYPASS.LTC128B.128 [R241+0x5800], desc[UR26][R4.64] ;  /* 0x0580000004f17fae */ /* 0x0005e2000b981a1a */
[-C--:B----4-:R-:W-:Y:S01]  /*b670*/  IADD3 R10, P2, PT, R2, R14.reuse, RZ ;  /* 0x0000000e020a7210 */ /* 0x090fe20007f5e0ff */
[--C-:B------:R-:W-:Y:S03]  /*b680*/  IMAD.X R3, R5, 0x1, R0.reuse, P3 ;  /* 0x0000000105037824 */ /* 0x100fe600018e0600 */
[-C--:B-----5:R-:W-:Y:S01]  /*b690*/  IADD3 R12, P3, PT, R10, R14.reuse, RZ ;  /* 0x0000000e0a0c7210 */ /* 0x0a0fe20007f7e0ff */
[--C-:B------:R-:W-:Y:S01]  /*b6a0*/  IMAD.X R11, R3, 0x1, R0.reuse, P2 ;  /* 0x00000001030b7824 */ /* 0x100fe200010e0600 */
[----:B------:R3:W-:Y:S02]  /*b6b0*/  LDGSTS.E.BYPASS.LTC128B.128 [R241+0x6000], desc[UR26][R2.64] ;  /* 0x0600000002f17fae */ /* 0x0007e4000b981a1a */
[-C--:B------:R-:W-:Y:S01]  /*b6c0*/  IADD3 R8, P2, PT, R12, R14.reuse, RZ ;  /* 0x0000000e0c087210 */ /* 0x080fe20007f5e0ff */
[--C-:B------:R-:W-:Y:S01]  /*b6d0*/  IMAD.X R13, R11, 0x1, R0.reuse, P3 ;  /* 0x000000010b0d7824 */ /* 0x100fe200018e0600 */
[----:B------:R4:W-:Y:S03]  /*b6e0*/  LDGSTS.E.BYPASS.LTC128B.128 [R241+0x6800], desc[UR26][R10.64] ;  /* 0x068000000af17fae */ /* 0x0009e6000b981a1a */
[--C-:B------:R-:W-:Y:S01]  /*b6f0*/  IMAD.X R9, R13, 0x1, R0.reuse, P2 ;  /* 0x000000010d097824 */ /* 0x100fe200010e0600 */
[----:B------:R4:W-:Y:S04]  /*b700*/  LDGSTS.E.BYPASS.LTC128B.128 [R241+0x7000], desc[UR26][R12.64] ;  /* 0x070000000cf17fae */ /* 0x0009e8000b981a1a */
[----:B------:R4:W-:Y:S01]  /*b710*/  LDGSTS.E.BYPASS.LTC128B.128 [R241+0x7800], desc[UR26][R8.64] ;  /* 0x0780000008f17fae */ /* 0x0009e2000b981a1a */
[----:B-1----:R-:W-:Y:S04]  /*b720*/  IADD3 R6, P3, PT, R8, R14, RZ ;  /* 0x0000000e08067210 */ /* 0x002fe80007f7e0ff */
[----:B------:R-:W-:Y:S02]  /*b730*/  IADD3.X R7, PT, PT, R9, R0, RZ, P3, !PT ;  /* 0x0000000009077210 */ /* 0x000fe40001ffe4ff */
[-C--:B--2---:R-:W-:Y:S03]  /*b740*/  IADD3 R4, P2, PT, R6, R14.reuse, RZ ;  /* 0x0000000e06047210 */ /* 0x084fe60007f5e0ff */
[----:B------:R2:W-:Y:S02]  /*b750*/  LDGSTS.E.BYPASS.LTC128B.128 [R241+0x8000], desc[UR26][R6.64] ;  /* 0x0800000006f17fae */ /* 0x0005e4000b981a1a */
[--C-:B------:R-:W-:Y:S01]  /*b760*/  IMAD.X R5, R7, 0x1, R0.reuse, P2 ;  /* 0x0000000107057824 */ /* 0x100fe200010e0600 */
[-C--:B---3--:R-:W-:Y:S04]  /*b770*/  IADD3 R2, P3, PT, R4, R14.reuse, RZ ;  /* 0x0000000e04027210 */ /* 0x088fe80007f7e0ff */
[----:B------:R2:W-:Y:S01]  /*b780*/  LDGSTS.E.BYPASS.LTC128B.128 [R241+0x8800], desc[UR26][R4.64] ;  /* 0x0880000004f17fae */ /* 0x0005e2000b981a1a */
[----:B----4-:R-:W-:Y:S01]  /*b790*/  IADD3 R10, P2, PT, R2, R14, RZ ;  /* 0x0000000e020a7210 */ /* 0x010fe20007f5e0ff */
[--C-:B------:R-:W-:Y:S04]  /*b7a0*/  IMAD.X R3, R5, 0x1, R0.reuse, P3 ;  /* 0x0000000105037824 */ /* 0x100fe800018e0600 */
[----:B------:R-:W-:Y:S01]  /*b7b0*/  IMAD.X R11, R3, 0x1, R0, P2 ;  /* 0x00000001030b7824 */ /* 0x000fe200010e0600 */
[----:B------:R2:W-:Y:S04]  /*b7c0*/  LDGSTS.E.BYPASS.LTC128B.128 [R241+0x9000], desc[UR26][R2.64] ;  /* 0x0900000002f17fae */ /* 0x0005e8000b981a1a */
[----:B------:R2:W-:Y:S04]  /*b7d0*/  LDGSTS.E.BYPASS.LTC128B.128 [R241+0x9800], desc[UR26][R10.64] ;  /* 0x098000000af17fae */ /* 0x0005e8000b981a1a */
[----:B------:R-:W0:Y:S02]  /*b7e0*/  LDGDEPBAR ;  /* 0x00000000000079af */ /* 0x000e240000000000 */
.L_x_1940:
        /* <DEDUP_REMOVED lines=106> */
[----:B------:R-:W-:Y:S07]  /*be90*/  ISETP.GT.AND P2, PT, R252, RZ, PT ;  /* 0x000000fffc00720c */ /* 0x000fee0003f44270 */
        /* <DEDUP_REMOVED lines=78> */
[-C--:B------:R-:W-:Y:S07]  /*c380*/  F2FP.BF16.F32.PACK_AB R47, R122, R117.reuse ;  /* 0x000000757a2f723e */ /* 0x080fee00000010ff */
        /* <DEDUP_REMOVED lines=73> */
[--C-:B--2---:R-:W-:Y:S01]  /*c820*/  FFMA.FTZ R60, R201, UR4, -R43.reuse ;  /* 0x00000004c93c7c23 */ /* 0x104fe2000801082b */
[----:B------:R-:W-:Y:S03]  /*c830*/  MOV R201, R124 ;  /* 0x0000007c00c97202 */ /* 0x000fe60000000f00 */
[----:B------:R2:W3:Y:S03]  /*c840*/  MUFU.EX2 R177, R60 ;  /* 0x0000003c00b17308 */ /* 0x0004e60000000800 */
[----:B--2---:R-:W2:Y:S01]  /*c850*/  LDSM.16.MT88.4 R60, [R42+0x1800] ;  /* 0x001800002a3c783b */ /* 0x004ea20000004200 */
        /* <DEDUP_REMOVED lines=10> */
[----:B------:R-:W5:Y:S04]  /*c900*/  LDL.LU R204, [R1+0x10] ;  /* 0x0000100001cc7983 */ /* 0x000f680000300800 */
[----:B------:R1:W3:Y:S01]  /*c910*/  MUFU.EX2 R174, R52 ;  /* 0x0000003400ae7308 */ /* 0x0002e20000000800 */
[C---:B------:R-:W-:Y:S01]  /*c920*/  HMMA.16816.F32.BF16 R20, R44.reuse, R48, R20 ;  /* 0x000000302c14723c */ /* 0x040fe20000041814 */
[----:B------:R-:W5:Y:S02]  /*c930*/  LDL.LU R206, [R1+0x14] ;  /* 0x0000140001ce7983 */ /* 0x000f640000300800 */
[--C-:B------:R-:W-:Y:S06]  /*c940*/  FFMA.FTZ R48, R207, UR4, -R64.reuse ;  /* 0x00000004cf307c23 */ /* 0x100fec0008010840 */
[----:B------:R3:W-:Y:S01]  /*c950*/  MUFU.EX2 R170, R48 ;  /* 0x0000003000aa7308 */ /* 0x0007e20000000800 */
[C---:B------:R-:W-:Y:S03]  /*c960*/  HMMA.16816.F32.BF16 R24, R44.reuse, R50, R24 ;  /* 0x000000322c18723c */ /* 0x040fe60000041818 */
[--C-:B----4-:R-:W-:Y:S01]  /*c970*/  FFMA.FTZ R56, R205, UR4, -R64.reuse ;  /* 0x00000004cd387c23 */ /* 0x110fe20008010840 */
[----:B------:R-:W-:Y:S05]  /*c980*/  MOV R205, R103 ;  /* 0x0000006700cd7202 */ /* 0x000fea0000000f00 */
[----:B------:R-:W4:Y:S01]  /*c990*/  MUFU.EX2 R171, R56 ;  /* 0x0000003800ab7308 */ /* 0x000f220000000800 */
[C---:B--2---:R-:W-:Y:S03]  /*c9a0*/  HMMA.16816.F32.BF16 R28, R44.reuse, R60, R28 ;  /* 0x0000003c2c1c723c */ /* 0x044fe6000004181c */
[--C-:B-1----:R-:W-:Y:S01]  /*c9b0*/  FFMA.FTZ R52, R203, UR4, -R43.reuse ;  /* 0x00000004cb347c23 */ /* 0x102fe2000801082b */
        /* <DEDUP_REMOVED lines=72> */
[----:B---3--:R-:W-:Y:S01]  /*ce40*/  F2FP.BF16.F32.PACK_AB R47, R154, R155 ;  /* 0x0000009b9a2f723e */ /* 0x008fe200000010ff */
[----:B------:R-:W-:Y:S01]  /*ce50*/  LDSM.16.MT88.4 R56, [R135+0xd000] ;  /* 0x00d000008738783b */ /* 0x000fe20000004200 */
[----:B-1----:R-:W-:Y:S07]  /*ce60*/  F2FP.BF16.F32.PACK_AB R46, R156, R157 ;  /* 0x0000009d9c2e723e */ /* 0x002fee00000010ff */
[----:B------:R-:W1:Y:S01]  /*ce70*/  LDSM.16.MT88.4 R52, [R134+0xd000] ;  /* 0x00d000008634783b */ /* 0x000e620000004200 */
[----:B--2---:R-:W-:Y:S04]  /*ce80*/  FFMA.FTZ R60, R225, UR4, -R43 ;  /* 0x00000004e13c7c23 */ /* 0x004fe8000801082b */
[----:B------:R2:W-:Y:S03]  /*ce90*/  MUFU.EX2 R153, R60 ;  /* 0x0000003c00997308 */ /* 0x0005e60000000800 */
[----:B--2---:R-:W2:Y:S01]  /*cea0*/  LDSM.16.MT88.4 R60, [R42+0x3000] ;  /* 0x003000002a3c783b */ /* 0x004ea20000004200 */
[----:B-----5:R-:W-:Y:S01]  /*ceb0*/  FFMA.FTZ R2, R2, R206, R205 ;  /* 0x000000ce02027223 */ /* 0x020fe200000100cd */
        /* <DEDUP_REMOVED lines=141> */
[C---:B------:R-:W-:Y:S01]  /*d790*/  HMMA.16816.F32.BF16 R24, R44.reuse, R50, R24 ;  /* 0x000000322c18723c */ /* 0x040fe20000041818 */
[----:B----4-:R-:W-:Y:S07]  /*d7a0*/  LDSM.16.MT88.4 R56, [R135+0xf800] ;  /* 0x00f800008738783b */ /* 0x010fee0000004200 */
[C---:B--2---:R-:W-:Y:S03]  /*d7b0*/  HMMA.16816.F32.BF16 R28, R44.reuse, R60, R28 ;  /* 0x0000003c2c1c723c */ /* 0x044fe6000004181c */
[--C-:B-1----:R-:W-:Y:S01]  /*d7c0*/  FFMA.FTZ R52, R96, UR4, -R43.reuse ;  /* 0x0000000460347c23 */ /* 0x102fe2000801082b */
[--C-:B------:R-:W-:Y:S03]  /*d7d0*/  FFMA.FTZ R60, R100, UR4, -R43.reuse ;  /* 0x00000004643c7c23 */ /* 0x100fe6000801082b */
[----:B------:R1:W2:Y:S01]  /*d7e0*/  MUFU.EX2 R91, R52 ;  /* 0x00000034005b7308 */ /* 0x0002a20000000800 */
[----:B------:R-:W-:Y:S03]  /*d7f0*/  HMMA.16816.F32.BF16 R32, R44, R62, R32 ;  /* 0x0000003e2c20723c */ /* 0x000fe60000041820 */
[--C-:B---3--:R-:W-:Y:S01]  /*d800*/  FFMA.FTZ R48, R99, UR4, -R64.reuse ;  /* 0x0000000463307c23 */ /* 0x108fe20008010840 */
[----:B------:R-:W-:Y:S02]  /*d810*/  F2FP.BF16.F32.PACK_AB R44, R108, R103 ;  /* 0x000000676c2c723e */ /* 0x000fe400000010ff */
[----:B-----5:R-:W-:Y:S03]  /*d820*/  F2FP.BF16.F32.PACK_AB R45, R92, R94 ;  /* 0x0000005e5c2d723e */ /* 0x020fe600000010ff */
[----:B------:R-:W3:Y:S10]  /*d830*/  MUFU.EX2 R89, R48 ;  /* 0x0000003000597308 */ /* 0x000ef40000000800 */
[----:B------:R4:W-:Y:S01]  /*d840*/  MUFU.EX2 R87, R60 ;  /* 0x0000003c00577308 */ /* 0x0009e20000000800 */
[----:B-1----:R-:W1:Y:S01]  /*d850*/  LDSM.16.MT88.4 R52, [R134+0xf800] ;  /* 0x00f800008634783b */ /* 0x002e620000004200 */
[----:B--2---:R-:W-:Y:S02]  /*d860*/  F2FP.BF16.F32.PACK_AB R46, R93, R91 ;  /* 0x0000005b5d2e723e */ /* 0x004fe400000010ff */
[----:B---3--:R-:W-:Y:S05]  /*d870*/  F2FP.BF16.F32.PACK_AB R47, R89, R90 ;  /* 0x0000005a592f723e */ /* 0x008fea00000010ff */
[----:B------:R-:W2:Y:S01]  /*d880*/  LDSM.16.MT88.4 R48, [R41+0x5800] ;  /* 0x005800002930783b */ /* 0x000ea20000004200 */
[--C-:B----4-:R-:W-:Y:S04]  /*d890*/  FFMA.FTZ R60, R101, UR4, -R43.reuse ;  /* 0x00000004653c7c23 */ /* 0x110fe8000801082b */
        /* <DEDUP_REMOVED lines=12> */
[C---:B--2---:R-:W-:Y:S03]  /*d960*/  HMMA.16816.F32.BF16 R20, R44.reuse, R48, R20 ;  /* 0x000000302c14723c */ /* 0x044fe60000041814 */
[----:B------:R-:W-:Y:S06]  /*d970*/  FFMA.FTZ R48, R106, UR4, -R64 ;  /* 0x000000046a307c23 */ /* 0x000fec0008010840 */
[----:B------:R2:W-:Y:S01]  /*d980*/  MUFU.EX2 R82, R48 ;  /* 0x0000003000527308 */ /* 0x0005e20000000800 */
[C---:B------:R-:W-:Y:S01]  /*d990*/  HMMA.16816.F32.BF16 R24, R44.reuse, R50, R24 ;  /* 0x000000322c18723c */ /* 0x040fe20000041818 */
[----:B-----5:R-:W-:Y:S07]  /*d9a0*/  LDSM.16.MT88.4 R56, [R41+0x6000] ;  /* 0x006000002938783b */ /* 0x020fee0000004200 */
[C---:B---3--:R-:W-:Y:S03]  /*d9b0*/  HMMA.16816.F32.BF16 R28, R44.reuse, R60, R28 ;  /* 0x0000003c2c1c723c */ /* 0x048fe6000004181c */
[----:B-1----:R-:W-:Y:S01]  /*d9c0*/  FFMA.FTZ R52, R104, UR4, -R43 ;  /* 0x0000000468347c23 */ /* 0x002fe2000801082b */
[----:B------:R-:W-:Y:S01]  /*d9d0*/  FFMA.FTZ R60, R0, R204, R203 ;  /* 0x000000cc003c7223 */ /* 0x000fe200000100cb */
[--C-:B------:R-:W-:Y:S01]  /*d9e0*/  FFMA.FTZ R0, R234, UR4, -R43.reuse ;  /* 0x00000004ea007c23 */ /* 0x100fe2000801082b */
[----:B------:R-:W-:Y:S01]  /*d9f0*/  FADD.FTZ R61, R202, R2 ;  /* 0x00000002ca3d7221 */ /* 0x000fe20000010000 */
[----:B------:R1:W3:Y:S01]  /*da00*/  MUFU.EX2 R85, R52 ;  /* 0x0000003400557308 */ /* 0x0002e20000000800 */
[----:B------:R-:W-:Y:S03]  /*da10*/  HMMA.16816.F32.BF16 R32, R44, R62, R32 ;  /* 0x0000003e2c20723c */ /* 0x000fe60000041820 */
[----:B--2---:R-:W-:Y:S01]  /*da20*/  FFMA.FTZ R48, R107, UR4, -R64 ;  /* 0x000000046b307c23 */ /* 0x004fe20008010840 */
[----:B----4-:R-:W-:Y:S01]  /*da30*/  F2FP.BF16.F32.PACK_AB R44, R88, R87 ;  /* 0x00000057582c723e */ /* 0x010fe200000010ff */
[----:B------:R-:W-:Y:S01]  /*da40*/  FFMA.FTZ R2, R109, UR4, -R43 ;  /* 0x000000046d027c23 */ /* 0x000fe2000801082b */
[----:B------:R-:W-:Y:S03]  /*da50*/  F2FP.BF16.F32.PACK_AB R45, R84, R86 ;  /* 0x00000056542d723e */ /* 0x000fe600000010ff */
[----:B------:R2:W4:Y:S10]  /*da60*/  MUFU.EX2 R81, R48 ;  /* 0x0000003000517308 */ /* 0x0005340000000800 */
[----:B------:R5:W-:Y:S01]  /*da70*/  MUFU.EX2 R80, R0 ;  /* 0x0000000000507308 */ /* 0x000be20000000800 */
[----:B-1----:R-:W1:Y:S01]  /*da80*/  LDSM.16.MT88.4 R52, [R134+0x10000] ;  /* 0x010000008634783b */ /* 0x002e620000004200 */
[----:B---3--:R-:W-:Y:S08]  /*da90*/  F2FP.BF16.F32.PACK_AB R46, R83, R85 ;  /* 0x00000055532e723e */ /* 0x008ff000000010ff */
[----:B------:R3:W1:Y:S01]  /*daa0*/  MUFU.EX2 R79, R2 ;  /* 0x00000002004f7308 */ /* 0x0006620000000800 */
[----:B--2---:R-:W2:Y:S01]  /*dab0*/  LDSM.16.MT88.4 R48, [R135+0x10000] ;  /* 0x010000008730783b */ /* 0x004ea20000004200 */
[----:B----4-:R-:W-:Y:S01]  /*dac0*/  F2FP.BF16.F32.PACK_AB R47, R81, R82 ;  /* 0x00000052512f723e */ /* 0x010fe200000010ff */
[----:B-----5:R-:W-:Y:S01]  /*dad0*/  FADD.FTZ R0, R201, R60 ;  /* 0x0000003cc9007221 */ /* 0x020fe20000010000 */
[----:B------:R-:W-:Y:S03]  /*dae0*/  FADD.FTZ R60, R200, R61 ;  /* 0x0000003dc83c7221 */ /* 0x000fe60000010000 */
[----:B------:R-:W-:Y:S01]  /*daf0*/  FADD.FTZ R0, R199, R0 ;  /* 0x00000000c7007221 */ /* 0x000fe20000010000 */
[----:B---3--:R-:W-:Y:S03]  /*db00*/  FFMA.FTZ R2, R110, UR4, -R64 ;  /* 0x000000046e027c23 */ /* 0x008fe60008010840 */
[----:B------:R-:W-:Y:S01]  /*db10*/  FADD.FTZ R0, R198, R0 ;  /* 0x00000000c6007221 */ /* 0x000fe20000010000 */
[----:B------:R3:W-:Y:S03]  /*db20*/  MUFU.EX2 R78, R2 ;  /* 0x00000002004e7308 */ /* 0x0007e60000000800 */
[----:B------:R-:W-:Y:S04]  /*db30*/  FADD.FTZ R0, R196, R0 ;  /* 0x00000000c4007221 */ /* 0x000fe80000010000 */
[----:B------:R-:W-:Y:S04]  /*db40*/  FADD.FTZ R0, R193, R0 ;  /* 0x00000000c1007221 */ /* 0x000fe80000010000 */
[----:B------:R-:W-:Y:S01]  /*db50*/  FADD.FTZ R0, R191, R0 ;  /* 0x00000000bf007221 */ /* 0x000fe20000010000 */
[C---:B-1----:R-:W-:Y:S03]  /*db60*/  HMMA.16816.F32.BF16 R4, R44.reuse, R52, R4 ;  /* 0x000000342c04723c */ /* 0x042fe60000041804 */
[----:B------:R-:W-:Y:S01]  /*db70*/  FADD.FTZ R52, R197, R60 ;  /* 0x0000003cc5347221 */ /* 0x000fe20000010000 */
[----:B------:R-:W-:Y:S01]  /*db80*/  FFMA.FTZ R60, R235, UR4, -R64 ;  /* 0x00000004eb3c7c23 */ /* 0x000fe20008010840 */
[----:B------:R-:W-:Y:S02]  /*db90*/  FADD.FTZ R0, R190, R0 ;  /* 0x00000000be007221 */ /* 0x000fe40000010000 */
[----:B------:R-:W-:Y:S01]  /*dba0*/  FADD.FTZ R61, R195, R52 ;  /* 0x00000034c33d7221 */ /* 0x000fe20000010000 */
[C---:B------:R-:W-:Y:S01]  /*dbb0*/  HMMA.16816.F32.BF16 R8, R44.reuse, R54, R8 ;  /* 0x000000362c08723c */ /* 0x040fe20000041808 */
[----:B------:R-:W1:Y:S01]  /*dbc0*/  LDSM.16.MT88.4 R52, [R42+0x6000] ;  /* 0x006000002a34783b */ /* 0x000e620000004200 */
[----:B------:R4:W5:Y:S01]  /*dbd0*/  MUFU.EX2 R77, R60 ;  /* 0x0000003c004d7308 */ /* 0x0009620000000800 */
[----:B---3--:R-:W-:Y:S01]  /*dbe0*/  FADD.FTZ R2, R194, R61 ;  /* 0x0000003dc2027221 */ /* 0x008fe20000010000 */
[----:B------:R-:W-:Y:S03]  /*dbf0*/  FADD.FTZ R0, R230, R0 ;  /* 0x00000000e6007221 */ /* 0x000fe60000010000 */
[----:B------:R-:W-:Y:S01]  /*dc00*/  FADD.FTZ R2, R192, R2 ;  /* 0x00000002c0027221 */ /* 0x000fe20000010000 */
[C---:B--2---:R-:W-:Y:S03]  /*dc10*/  HMMA.16816.F32.BF16 R12, R44.reuse, R48, R12 ;  /* 0x000000302c0c723c */ /* 0x044fe6000004180c */
[--C-:B------:R-:W-:Y:S01]  /*dc20*/  FFMA.FTZ R48, R112, UR4, -R43.reuse ;  /* 0x0000000470307c23 */ /* 0x100fe2000801082b */
[----:B------:R-:W-:Y:S01]  /*dc30*/  FADD.FTZ R0, R229, R0 ;  /* 0x00000000e5007221 */ /* 0x000fe20000010000 */
[----:B------:R-:W-:Y:S02]  /*dc40*/  FADD.FTZ R2, R189, R2 ;  /* 0x00000002bd027221 */ /* 0x000fe40000010000 */
[----:B------:R2:W-:Y:S01]  /*dc50*/  MUFU.EX2 R76, R48 ;  /* 0x00000030004c7308 */ /* 0x0005e20000000800 */
[C---:B------:R-:W-:Y:S03]  /*dc60*/  HMMA.16816.F32.BF16 R16, R44.reuse, R50, R16 ;  /* 0x000000322c10723c */ /* 0x040fe60000041810 */
[--C-:B----4-:R-:W-:Y:S01]  /*dc70*/  FFMA.FTZ R60, R244, UR4, -R43.reuse ;  /* 0x00000004f43c7c23 */ /* 0x110fe2000801082b */
[----:B------:R-:W-:Y:S01]  /*dc80*/  FADD.FTZ R0, R187, R0 ;  /* 0x00000000bb007221 */ /* 0x000fe20000010000 */
[----:B------:R-:W-:Y:S04]  /*dc90*/  FADD.FTZ R2, R231, R2 ;  /* 0x00000002e7027221 */ /* 0x000fe80000010000 */
[----:B------:R-:W3:Y:S01]  /*dca0*/  MUFU.EX2 R75, R60 ;  /* 0x0000003c004b7308 */ /* 0x000ee20000000800 */
[C---:B------:R-:W-:Y:S03]  /*dcb0*/  HMMA.16816.F32.BF16 R20, R44.reuse, R56, R20 ;  /* 0x000000382c14723c */ /* 0x040fe60000041814 */
[----:B------:R-:W-:Y:S01]  /*dcc0*/  FFMA.FTZ R56, R114, UR4, -R64 ;  /* 0x0000000472387c23 */ /* 0x000fe20008010840 */
[----:B------:R-:W-:Y:S01]  /*dcd0*/  FADD.FTZ R0, R186, R0 ;  /* 0x00000000ba007221 */ /* 0x000fe20000010000 */
[----:B------:R-:W-:Y:S04]  /*dce0*/  FADD.FTZ R2, R236, R2 ;  /* 0x00000002ec027221 */ /* 0x000fe80000010000 */
[----:B------:R4:W-:Y:S01]  /*dcf0*/  MUFU.EX2 R74, R56 ;  /* 0x00000038004a7308 */ /* 0x0009e20000000800 */
[C---:B------:R-:W-:Y:S01]  /*dd00*/  HMMA.16816.F32.BF16 R24, R44.reuse, R58, R24 ;  /* 0x0000003a2c18723c */ /* 0x040fe20000041818 */
[----:B--2---:R-:W2:Y:S02]  /*dd10*/  LDSM.16.MT88.4 R48, [R134+0x10800] ;  /* 0x010800008630783b */ /* 0x004ea40000004200 */
[----:B------:R-:W-:Y:S04]  /*dd20*/  FADD.FTZ R2, R228, R2 ;  /* 0x00000002e4027221 */ /* 0x000fe80000010000 */
[----:B------:R-:W-:Y:S01]  /*dd30*/  FADD.FTZ R2, R188, R2 ;  /* 0x00000002bc027221 */ /* 0x000fe20000010000 */
[C---:B-1----:R-:W-:Y:S03]  /*dd40*/  HMMA.16816.F32.BF16 R28, R44.reuse, R52, R28 ;  /* 0x000000342c1c723c */ /* 0x042fe6000004181c */
[----:B------:R-:W-:Y:S01]  /*dd50*/  FADD.FTZ R2, R184, R2 ;  /* 0x00000002b8027221 */ /* 0x000fe20000010000 */
[----:B----4-:R-:W-:Y:S04]  /*dd60*/  FADD.FTZ R56, R183, R0 ;  /* 0x00000000b7387221 */ /* 0x010fe80000010000 */
[----:B------:R-:W-:Y:S01]  /*dd70*/  HMMA.16816.F32.BF16 R32, R44, R54, R32 ;  /* 0x000000362c20723c */ /* 0x000fe20000041820 */
[----:B------:R-:W-:Y:S02]  /*dd80*/  LDSM.16.MT88.4 R52, [R41+0x6800] ;  /* 0x006800002934783b */ /* 0x000fe40000004200 */
[----:B------:R-:W-:Y:S01]  /*dd90*/  FFMA.FTZ R0, R115, UR4, -R64 ;  /* 0x0000000473007c23 */ /* 0x000fe20008010840 */
[----:B------:R-:W-:Y:S01]  /*dda0*/  FADD.FTZ R60, R182, R56 ;  /* 0x00000038b63c7221 */ /* 0x000fe20000010000 */
[----:B------:R-:W-:Y:S01]  /*ddb0*/  F2FP.BF16.F32.PACK_AB R44, R79, R80 ;  /* 0x000000504f2c723e */ /* 0x000fe200000010ff */
[----:B------:R-:W-:Y:S01]  /*ddc0*/  FADD.FTZ R2, R185, R2 ;  /* 0x00000002b9027221 */ /* 0x000fe20000010000 */
[----:B------:R1:W4:Y:S01]  /*ddd0*/  MUFU.EX2 R73, R0 ;  /* 0x0000000000497308 */ /* 0x0003220000000800 */
[----:B-----5:R-:W-:Y:S01]  /*dde0*/  F2FP.BF16.F32.PACK_AB R45, R77, R78 ;  /* 0x0000004e4d2d723e */ /* 0x020fe200000010ff */
[----:B------:R-:W5:Y:S01]  /*ddf0*/  LDSM.16.MT88.4 R56, [R135+0x10800] ;  /* 0x010800008738783b */ /* 0x000f620000004200 */
[----:B---3--:R-:W-:Y:S01]  /*de00*/  F2FP.BF16.F32.PACK_AB R46, R75, R76 ;  /* 0x0000004c4b2e723e */ /* 0x008fe200000010ff */
[----:B------:R-:W-:Y:S04]  /*de10*/  FADD.FTZ R2, R181, R2 ;  /* 0x00000002b5027221 */ /* 0x000fe80000010000 */
[----:B------:R-:W-:Y:S04]  /*de20*/  FADD.FTZ R2, R180, R2 ;  /* 0x00000002b4027221 */ /* 0x000fe80000010000 */
[----:B------:R-:W-:Y:S01]  /*de30*/  FADD.FTZ R61, R175, R2 ;  /* 0x00000002af3d7221 */ /* 0x000fe20000010000 */
[--C-:B------:R-:W-:Y:S01]  /*de40*/  FFMA.FTZ R2, R246, UR4, -R43.reuse ;  /* 0x00000004f6027c23 */ /* 0x100fe2000801082b */
[----:B-1----:R-:W-:Y:S01]  /*de50*/  FADD.FTZ R0, R179, R60 ;  /* 0x0000003cb3007221 */ /* 0x002fe20000010000 */
[----:B----4-:R-:W-:Y:S02]  /*de60*/  F2FP.BF16.F32.PACK_AB R47, R73, R74 ;  /* 0x0000004a492f723e */ /* 0x010fe400000010ff */
[----:B------:R-:W-:Y:S01]  /*de70*/  MUFU.EX2 R71, R2 ;  /* 0x0000000200477308 */ /* 0x000fe20000000800 */
[----:B------:R-:W-:Y:S01]  /*de80*/  FADD.FTZ R60, R178, R0 ;  /* 0x00000000b23c7221 */ /* 0x000fe20000010000 */
[--C-:B------:R-:W-:Y:S03]  /*de90*/  FFMA.FTZ R0, R245, UR4, -R43.reuse ;  /* 0x00000004f5007c23 */ /* 0x100fe6000801082b */
[C---:B--2---:R-:W-:Y:S05]  /*dea0*/  HMMA.16816.F32.BF16 R4, R44.reuse, R48, R4 ;  /* 0x000000302c04723c */ /* 0x044fea0000041804 */
[----:B------:R1:W2:Y:S01]  /*deb0*/  MUFU.EX2 R72, R0 ;  /* 0x0000000000487308 */ /* 0x0002a20000000800 */
[----:B------:R-:W-:Y:S02]  /*dec0*/  FFMA.FTZ R48, R247, UR4, -R64 ;  /* 0x00000004f7307c23 */ /* 0x000fe40008010840 */
[C---:B------:R-:W-:Y:S07]  /*ded0*/  HMMA.16816.F32.BF16 R8, R44.reuse, R50, R8 ;  /* 0x000000322c08723c */ /* 0x040fee0000041808 */
[----:B------:R3:W-:Y:S01]  /*dee0*/  MUFU.EX2 R70, R48 ;  /* 0x0000003000467308 */ /* 0x0007e20000000800 */
[C---:B-----5:R-:W-:Y:S03]  /*def0*/  HMMA.16816.F32.BF16 R12, R44.reuse, R56, R12 ;  /* 0x000000382c0c723c */ /* 0x060fe6000004180c */
[----:B-1----:R-:W-:Y:S01]  /*df00*/  FADD.FTZ R0, R176, R60 ;  /* 0x0000003cb0007221 */ /* 0x002fe20000010000 */
[----:B------:R-:W-:Y:S01]  /*df10*/  FFMA.FTZ R56, R120, UR4, -R43 ;  /* 0x0000000478387c23 */ /* 0x000fe2000801082b */
[----:B------:R-:W-:Y:S02]  /*df20*/  FADD.FTZ R60, R177, R61 ;  /* 0x0000003db13c7221 */ /* 0x000fe40000010000 */
[----:B------:R-:W-:Y:S01]  /*df30*/  FADD.FTZ R0, R174, R0 ;  /* 0x00000000ae007221 */ /* 0x000fe20000010000 */
[C---:B------:R-:W-:Y:S01]  /*df40*/  HMMA.16816.F32.BF16 R16, R44.reuse, R58, R16 ;  /* 0x0000003a2c10723c */ /* 0x040fe20000041810 */
[----:B------:R1:W-:Y:S01]  /*df50*/  MUFU.EX2 R68, R56 ;  /* 0x0000003800447308 */ /* 0x0003e20000000800 */
[----:B---3--:R-:W3:Y:S01]  /*df60*/  LDSM.16.MT88.4 R48, [R42+0x6800] ;  /* 0x006800002a30783b */ /* 0x008ee20000004200 */
[----:B------:R-:W-:Y:S01]  /*df70*/  FADD.FTZ R0, R171, R0 ;  /* 0x00000000ab007221 */ /* 0x000fe20000010000 */
[----:B------:R-:W-:Y:S01]  /*df80*/  FADD.FTZ R2, R173, R60 ;  /* 0x0000003cad027221 */ /* 0x000fe20000010000 */
[----:B------:R-:W-:Y:S02]  /*df90*/  FFMA.FTZ R60, R248, UR4, -R64 ;  /* 0x00000004f83c7c23 */ /* 0x000fe40008010840 */
[----:B------:R-:W-:Y:S01]  /*dfa0*/  FADD.FTZ R0, R170, R0 ;  /* 0x00000000aa007221 */ /* 0x000fe20000010000 */
[C---:B------:R-:W-:Y:S03]  /*dfb0*/  HMMA.16816.F32.BF16 R20, R44.reuse, R52, R20 ;  /* 0x000000342c14723c */ /* 0x040fe60000041814 */
[----:B------:R4:W5:Y:S01]  /*dfc0*/  MUFU.EX2 R69, R60 ;  /* 0x0000003c00457308 */ /* 0x0009620000000800 */
[----:B------:R-:W-:Y:S01]  /*dfd0*/  FADD.FTZ R0, R167, R0 ;  /* 0x00000000a7007221 */ /* 0x000fe20000010000 */
[----:B------:R-:W-:Y:S01]  /*dfe0*/  FFMA.FTZ R52, R249, UR4, -R64 ;  /* 0x00000004f9347c23 */ /* 0x000fe20008010840 */
[----:B------:R-:W-:Y:S02]  /*dff0*/  FADD.FTZ R2, R172, R2 ;  /* 0x00000002ac027221 */ /* 0x000fe40000010000 */
[----:B------:R-:W-:Y:S01]  /*e000*/  FADD.FTZ R0, R166, R0 ;  /* 0x00000000a6007221 */ /* 0x000fe20000010000 */
[C---:B------:R-:W-:Y:S04]  /*e010*/  HMMA.16816.F32.BF16 R24, R44.reuse, R54, R24 ;  /* 0x000000362c18723c */ /* 0x040fe80000041818 */
[----:B------:R2:W-:Y:S01]  /*e020*/  MUFU.EX2 R66, R52 ;  /* 0x0000003400427308 */ /* 0x0005e20000000800 */
[----:B-1----:R-:W1:Y:S01]  /*e030*/  LDSM.16.MT88.4 R56, [R134+0x11000] ;  /* 0x011000008638783b */ /* 0x002e620000004200 */
[----:B------:R-:W-:Y:S01]  /*e040*/  FADD.FTZ R0, R163, R0 ;  /* 0x00000000a3007221 */ /* 0x000fe20000010000 */
[----:B------:R-:W-:Y:S03]  /*e050*/  FADD.FTZ R2, R168, R2 ;  /* 0x00000002a8027221 */ /* 0x000fe60000010000 */
[----:B------:R-:W-:Y:S01]  /*e060*/  FADD.FTZ R0, R162, R0 ;  /* 0x00000000a2007221 */ /* 0x000fe20000010000 */
[----:B------:R-:W-:Y:S01]  /*e070*/  FADD.FTZ R2, R169, R2 ;  /* 0x00000002a9027221 */ /* 0x000fe20000010000 */
[--C-:B----4-:R-:W-:Y:S02]  /*e080*/  FFMA.FTZ R60, R121, UR4, -R43.reuse ;  /* 0x00000004793c7c23 */ /* 0x110fe4000801082b */
[----:B------:R-:W-:Y:S01]  /*e090*/  FADD.FTZ R0, R159, R0 ;  /* 0x000000009f007221 */ /* 0x000fe20000010000 */
[----:B------:R-:W-:Y:S01]  /*e0a0*/  FADD.FTZ R2, R165, R2 ;  /* 0x00000002a5027221 */ /* 0x000fe20000010000 */
[----:B------:R4:W5:Y:S02]  /*e0b0*/  MUFU.EX2 R67, R60 ;  /* 0x0000003c00437308 */ /* 0x0009640000000800 */
[----:B------:R-:W-:Y:S01]  /*e0c0*/  FADD.FTZ R0, R158, R0 ;  /* 0x000000009e007221 */ /* 0x000fe20000010000 */
[----:B------:R-:W-:Y:S03]  /*e0d0*/  FADD.FTZ R2, R164, R2 ;  /* 0x00000002a4027221 */ /* 0x000fe60000010000 */
[----:B------:R-:W-:Y:S01]  /*e0e0*/  FADD.FTZ R0, R155, R0 ;  /* 0x000000009b007221 */ /* 0x000fe20000010000 */
[----:B------:R-:W-:Y:S03]  /*e0f0*/  FADD.FTZ R2, R160, R2 ;  /* 0x00000002a0027221 */ /* 0x000fe60000010000 */
[----:B--2---:R-:W-:Y:S01]  /*e100*/  FADD.FTZ R52, R154, R0 ;  /* 0x000000009a347221 */ /* 0x004fe20000010000 */
[----:B------:R-:W-:Y:S01]  /*e110*/  FFMA.FTZ R0, R123, UR4, -R64 ;  /* 0x000000047b007c23 */ /* 0x000fe20008010840 */
[----:B------:R-:W-:Y:S01]  /*e120*/  FADD.FTZ R2, R161, R2 ;  /* 0x00000002a1027221 */ /* 0x000fe20000010000 */
[C---:B---3--:R-:W-:Y:S02]  /*e130*/  HMMA.16816.F32.BF16 R28, R44.reuse, R48, R28 ;  /* 0x000000302c1c723c */ /* 0x048fe4000004181c */
[----:B------:R2:W3:Y:S01]  /*e140*/  MUFU.EX2 R65, R0 ;  /* 0x0000000000417308 */ /* 0x0004e20000000800 */
[----:B------:R-:W-:Y:S01]  /*e150*/  FADD.FTZ R2, R157, R2 ;  /* 0x000000029d027221 */ /* 0x000fe20000010000 */
[----:B------:R-:W-:Y:S01]  /*e160*/  FFMA.FTZ R64, R39, UR4, -R64 ;  /* 0x0000000427407c23 */ /* 0x000fe20008010840 */
[----:B----4-:R-:W-:Y:S02]  /*e170*/  FADD.FTZ R60, R150, R52 ;  /* 0x00000034963c7221 */ /* 0x010fe40000010000 */
[----:B------:R-:W-:Y:S01]  /*e180*/  FADD.FTZ R2, R156, R2 ;  /* 0x000000029c027221 */ /* 0x000fe20000010000 */
[----:B------:R-:W-:Y:S01]  /*e190*/  HMMA.16816.F32.BF16 R32, R44, R50, R32 ;  /* 0x000000322c20723c */ /* 0x000fe20000041820 */
[----:B------:R-:W4:Y:S03]  /*e1a0*/  LDSM.16.MT88.4 R52, [R135+0x11000] ;  /* 0x011000008734783b */ /* 0x000f260000004200 */
[----:B------:R-:W1:Y:S01]  /*e1b0*/  MUFU.EX2 R64, R64 ;  /* 0x0000004000407308 */ /* 0x000e620000000800 */
[----:B------:R-:W-:Y:S01]  /*e1c0*/  FADD.FTZ R2, R152, R2 ;  /* 0x0000000298027221 */ /* 0x000fe20000010000 */
[----:B------:R-:W-:Y:S02]  /*e1d0*/  F2FP.BF16.F32.PACK_AB R44, R71, R72 ;  /* 0x00000048472c723e */ /* 0x000fe400000010ff */
[----:B-----5:R-:W-:Y:S01]  /*e1e0*/  F2FP.BF16.F32.PACK_AB R45, R69, R70 ;  /* 0x00000046452d723e */ /* 0x020fe200000010ff */
[----:B------:R-:W-:Y:S01]  /*e1f0*/  FADD.FTZ R2, R153, R2 ;  /* 0x0000000299027221 */ /* 0x000fe20000010000 */
[----:B------:R-:W-:Y:S01]  /*e200*/  F2FP.BF16.F32.PACK_AB R46, R67, R68 ;  /* 0x00000044432e723e */ /* 0x000fe200000010ff */
[----:B------:R-:W5:Y:S01]  /*e210*/  LDSM.16.MT88.4 R48, [R41+0x7000] ;  /* 0x007000002930783b */ /* 0x000f620000004200 */
[----:B--2---:R-:W-:Y:S01]  /*e220*/  FADD.FTZ R0, R151, R60 ;  /* 0x0000003c97007221 */ /* 0x004fe20000010000 */
[----:B------:R-:W-:Y:S01]  /*e230*/  FADD.FTZ R2, R149, R2 ;  /* 0x0000000295027221 */ /* 0x000fe20000010000 */
[----:B---3--:R-:W-:Y:S02]  /*e240*/  F2FP.BF16.F32.PACK_AB R47, R65, R66 ;  /* 0x00000042412f723e */ /* 0x008fe400000010ff */
[----:B------:R-:W-:Y:S01]  /*e250*/  FADD.FTZ R60, R146, R0 ;  /* 0x00000000923c7221 */ /* 0x000fe20000010000 */
[--C-:B------:R-:W-:Y:S01]  /*e260*/  FFMA.FTZ R0, R250, UR4, -R43.reuse ;  /* 0x00000004fa007c23 */ /* 0x100fe2000801082b */
[----:B------:R-:W-:Y:S01]  /*e270*/  FADD.FTZ R61, R148, R2 ;  /* 0x00000002943d7221 */ /* 0x000fe20000010000 */
[----:B------:R-:W-:Y:S01]  /*e280*/  FFMA.FTZ R2, R125, UR4, -R43 ;  /* 0x000000047d027c23 */ /* 0x000fe2000801082b */
[----:B------:R-:W-:Y:S01]  /*e290*/  LDSM.16.MT88.4 R148, [R135+0x11800] ;  /* 0x011800008794783b */ /* 0x000fe20000004200 */
[C---:B-1----:R-:W-:Y:S01]  /*e2a0*/  HMMA.16816.F32.BF16 R4, R44.reuse, R56, R4 ;  /* 0x000000382c04723c */ /* 0x042fe20000041804 */
[----:B------:R1:W-:Y:S02]  /*e2b0*/  MUFU.EX2 R63, R0 ;  /* 0x00000000003f7308 */ /* 0x0003e40000000800 */
[----:B------:R-:W-:Y:S04]  /*e2c0*/  F2FP.BF16.F32.PACK_AB R167, R64, R40 ;  /* 0x0000002840a7723e */ /* 0x000fe800000010ff */
[----:B------:R-:W-:Y:S01]  /*e2d0*/  LDSM.16.MT88.4 R156, [R41+0x7800] ;  /* 0x00780000299c783b */ /* 0x000fe20000004200 */
[C---:B------:R-:W-:Y:S03]  /*e2e0*/  HMMA.16816.F32.BF16 R8, R44.reuse, R58, R8 ;  /* 0x0000003a2c08723c */ /* 0x040fe60000041808 */
[----:B------:R2:W3:Y:S04]  /*e2f0*/  MUFU.EX2 R62, R2 ;  /* 0x00000002003e7308 */ /* 0x0004e80000000800 */
[----:B------:R-:W5:Y:S01]  /*e300*/  LDSM.16.MT88.4 R56, [R42+0x7000] ;  /* 0x007000002a38783b */ /* 0x000f620000004200 */
[----:B-1----:R-:W-:Y:S01]  /*e310*/  FADD.FTZ R0, R147, R60 ;  /* 0x0000003c93007221 */ /* 0x002fe20000010000 */
[----:B------:R-:W-:Y:S01]  /*e320*/  FADD.FTZ R60, R144, R61 ;  /* 0x0000003d903c7221 */ /* 0x000fe20000010000 */
[C---:B----4-:R-:W-:Y:S03]  /*e330*/  HMMA.16816.F32.BF16 R12, R44.reuse, R52, R12 ;  /* 0x000000342c0c723c */ /* 0x050fe6000004180c */
[----:B------:R1:W-:Y:S01]  /*e340*/  MUFU.EX2 R61, R37 ;  /* 0x00000025003d7308 */ /* 0x0003e20000000800 */
[----:B------:R-:W-:Y:S01]  /*e350*/  FADD.FTZ R0, R143, R0 ;  /* 0x000000008f007221 */ /* 0x000fe20000010000 */
[----:B--2---:R-:W-:Y:S01]  /*e360*/  FADD.FTZ R2, R145, R60 ;  /* 0x0000003c91027221 */ /* 0x004fe20000010000 */
[----:B---3--:R-:W-:Y:S02]  /*e370*/  F2FP.BF16.F32.PACK_AB R164, R62, R63 ;  /* 0x0000003f3ea4723e */ /* 0x008fe400000010ff */
[----:B------:R-:W-:Y:S01]  /*e380*/  FADD.FTZ R0, R142, R0 ;  /* 0x000000008e007221 */ /* 0x000fe20000010000 */
[C---:B------:R-:W-:Y:S04]  /*e390*/  HMMA.16816.F32.BF16 R16, R44.reuse, R54, R16 ;  /* 0x000000362c10723c */ /* 0x040fe80000041810 */
[----:B------:R-:W2:Y:S01]  /*e3a0*/  MUFU.EX2 R60, R38 ;  /* 0x00000026003c7308 */ /* 0x000ea20000000800 */
[----:B------:R-:W-:Y:S01]  /*e3b0*/  FADD.FTZ R2, R140, R2 ;  /* 0x000000028c027221 */ /* 0x000fe20000010000 */
[----:B------:R-:W-:Y:S03]  /*e3c0*/  FADD.FTZ R0, R138, R0 ;  /* 0x000000008a007221 */ /* 0x000fe60000010000 */
[----:B------:R-:W-:Y:S01]  /*e3d0*/  FADD.FTZ R2, R141, R2 ;  /* 0x000000028d027221 */ /* 0x000fe20000010000 */
[C---:B-----5:R-:W-:Y:S01]  /*e3e0*/  HMMA.16816.F32.BF16 R20, R44.reuse, R48, R20 ;  /* 0x000000302c14723c */ /* 0x060fe20000041814 */
[----:B------:R-:W3:Y:S02]  /*e3f0*/  LDSM.16.MT88.4 R140, [R134+0x11800] ;  /* 0x01180000868c783b */ /* 0x000ee40000004200 */
[----:B------:R-:W-:Y:S01]  /*e400*/  FADD.FTZ R0, R139, R0 ;  /* 0x000000008b007221 */ /* 0x000fe20000010000 */
[----:B------:R-:W-:Y:S01]  /*e410*/  FADD.FTZ R2, R136, R2 ;  /* 0x0000000288027221 */ /* 0x000fe20000010000 */
[--C-:B-1----:R-:W-:Y:S01]  /*e420*/  FFMA.FTZ R37, R128, UR4, -R43.reuse ;  /* 0x0000000480257c23 */ /* 0x102fe2000801082b */
[----:B------:R-:W-:Y:S01]  /*e430*/  FFMA.FTZ R43, R129, UR4, -R43 ;  /* 0x00000004812b7c23 */ /* 0x000fe2000801082b */
[----:B------:R-:W-:Y:S01]  /*e440*/  FADD.FTZ R0, R133, R0 ;  /* 0x0000000085007221 */ /* 0x000fe20000010000 */
[C---:B------:R-:W-:Y:S01]  /*e450*/  HMMA.16816.F32.BF16 R24, R44.reuse, R50, R24 ;  /* 0x000000322c18723c */ /* 0x040fe20000041818 */
[----:B------:R-:W-:Y:S02]  /*e460*/  MUFU.EX2 R38, R37 ;  /* 0x0000002500267308 */ /* 0x000fe40000000800 */
[----:B------:R-:W-:Y:S01]  /*e470*/  FADD.FTZ R2, R137, R2 ;  /* 0x0000000289027221 */ /* 0x000fe20000010000 */
[----:B------:R-:W-:Y:S01]  /*e480*/  FADD.FTZ R0, R132, R0 ;  /* 0x0000000084007221 */ /* 0x000fe20000010000 */
[----:B--2---:R-:W-:Y:S02]  /*e490*/  F2FP.BF16.F32.PACK_AB R165, R60, R61 ;  /* 0x0000003d3ca5723e */ /* 0x004fe400000010ff */
[----:B------:R-:W-:Y:S01]  /*e4a0*/  FADD.FTZ R2, R131, R2 ;  /* 0x0000000283027221 */ /* 0x000fe20000010000 */
[----:B------:R-:W-:Y:S03]  /*e4b0*/  FADD.FTZ R0, R127, R0 ;  /* 0x000000007f007221 */ /* 0x000fe60000010000 */
[----:B------:R-:W1:Y:S01]  /*e4c0*/  MUFU.EX2 R43, R43 ;  /* 0x0000002b002b7308 */ /* 0x000e620000000800 */
[C---:B------:R-:W-:Y:S03]  /*e4d0*/  HMMA.16816.F32.BF16 R28, R44.reuse, R56, R28 ;  /* 0x000000382c1c723c */ /* 0x040fe6000004181c */
[----:B------:R-:W-:Y:S01]  /*e4e0*/  FADD.FTZ R2, R130, R2 ;  /* 0x0000000282027221 */ /* 0x000fe20000010000 */
[----:B------:R-:W-:Y:S01]  /*e4f0*/  FADD.FTZ R0, R126, R0 ;  /* 0x000000007e007221 */ /* 0x000fe20000010000 */
[----:B------:R-:W-:Y:S02]  /*e500*/  MOV R133, R3 ;  /* 0x0000000300857202 */ /* 0x000fe40000000f00 */
[----:B------:R-:W-:Y:S01]  /*e510*/  FADD.FTZ R2, R122, R2 ;  /* 0x000000027a027221 */ /* 0x000fe20000010000 */
[----:B------:R-:W-:Y:S03]  /*e520*/  HMMA.16816.F32.BF16 R32, R44, R58, R32 ;  /* 0x0000003a2c20723c */ /* 0x000fe60000041820 */
[----:B------:R-:W-:Y:S01]  /*e530*/  FADD.FTZ R0, R119, R0 ;  /* 0x0000000077007221 */ /* 0x000fe20000010000 */
[----:B------:R-:W-:Y:S01]  /*e540*/  FADD.FTZ R2, R124, R2 ;  /* 0x000000027c027221 */ /* 0x000fe20000010000 */
[----:B------:R-:W-:Y:S02]  /*e550*/  MOV R132, R36 ;  /* 0x0000002400847202 */ /* 0x000fe40000000f00 */
[----:B------:R-:W-:Y:S01]  /*e560*/  FADD.FTZ R0, R118, R0 ;  /* 0x0000000076007221 */ /* 0x000fe20000010000 */
[----:B------:R-:W-:Y:S01]  /*e570*/  FADD.FTZ R2, R117, R2 ;  /* 0x0000000275027221 */ /* 0x000fe20000010000 */
[----:B-1----:R-:W-:Y:S02]  /*e580*/  F2FP.BF16.F32.PACK_AB R166, R43, R38 ;  /* 0x000000262ba6723e */ /* 0x002fe400000010ff */
[----:B------:R-:W-:Y:S01]  /*e590*/  FADD.FTZ R37, R111, R0 ;  /* 0x000000006f257221 */ /* 0x000fe20000010000 */
[----:B------:R-:W-:Y:S03]  /*e5a0*/  FADD.FTZ R0, R116, R2 ;  /* 0x0000000274007221 */ /* 0x000fe60000010000 */
[----:B------:R-:W-:Y:S01]  /*e5b0*/  FADD.FTZ R2, R113, R37 ;  /* 0x0000002571027221 */ /* 0x000fe20000010000 */
[C---:B---3--:R-:W-:Y:S01]  /*e5c0*/  HMMA.16816.F32.BF16 R136, R164.reuse, R140, R4 ;  /* 0x0000008ca488723c */ /* 0x048fe20000041804 */
        /* <DEDUP_REMOVED lines=45> */
[----:B------:R-:W-:Y:S04]  /*e8a0*/  FADD.FTZ R0, R61, R0 ;  /* 0x000000003d007221 */ /* 0x000fe80000010000 */
[----:B------:R-:W-:Y:S04]  /*e8b0*/  FADD.FTZ R0, R60, R0 ;  /* 0x000000003c007221 */ /* 0x000fe80000010000 */
[----:B------:R-:W-:Y:S01]  /*e8c0*/  FADD.FTZ R2, R40, R0 ;  /* 0x0000000028027221 */ /* 0x000fe20000010000 */
[----:B------:R-:W-:Y:S03]  /*e8d0*/  IADD3 R0, PT, PT, R252, -0x1, RZ ;  /* 0xfffffffffc007810 */ /* 0x000fe60007ffe0ff */
[----:B------:R-:W-:Y:S01]  /*e8e0*/  FADD.FTZ R2, R64, R2 ;  /* 0x0000000240027221 */ /* 0x000fe20000010000 */
[----:B------:R-:W-:Y:S04]  /*e8f0*/  MOV R252, R0 ;  /* 0x0000000000fc7202 */ /* 0x000fe80000000f00 */
[----:B------:R1:W-:Y:S01]  /*e900*/  STL [R1+0x10], R2 ;  /* 0x0000100201007387 */ /* 0x0003e20000100800 */
[----:B------:R-:W-:Y:S05]  /*e910*/  @P2 BRA `(.L_x_1942) ;  /* 0xffffff9c00c82947 */ /* 0x000fea000383ffff */
.L_x_1938:
[----:B------:R-:W2:Y:S01]  /*e920*/  LDL.LU R5, [R1+0x14] ;  /* 0x0000140001057983 */ /* 0x000ea20000300800 */
[----:B------:R-:W-:Y:S01]  /*e930*/  MOV R8, 0x20 ;  /* 0x0000002000087802 */ /* 0x000fe20000000f00 */
[----:B------:R-:W3:Y:S02]  /*e940*/  LDCU.U8 UR4, c[0x0][0x548] ;  /* 0x0000a900ff0477ac */ /* 0x000ee40008000000 */
[----:B-1----:R-:W4:Y:S01]  /*e950*/  LDL.LU R4, [R1+0x10] ;  /* 0x0000100001047983 */ /* 0x002f220000300800 */
[----:B------:R-:W-:Y:S01]  /*e960*/  MOV R22, 0x10 ;  /* 0x0000001000167802 */ /* 0x000fe20000000f00 */
[----:B------:R-:W-:Y:S01]  /*e970*/  S2UR UR8, SR_CTAID.Y ;  /* 0x00000000000879c3 */ /* 0x000fe20000002600 */
[----:B------:R-:W-:Y:S02]  /*e980*/  BSSY.RECONVERGENT B0, `(.L_x_1943) ;  /* 0x0000094000007945 */ /* 0x000fe40003800200 */
[----:B------:R-:W-:-:S05]  /*e990*/  SEL R22, R22, 0xfffffff0, !P0 ;  /* 0xfffffff016167807 */ /* 0x000fca0004000000 */
[----:B------:R-:W1:Y:S01]  /*e9a0*/  S2UR UR7, SR_CTAID.Z ;  /* 0x00000000000779c3 */ /* 0x000e620000002700 */
[----:B---3--:R-:W-:Y:S01]  /*e9b0*/  UISETP.NE.AND UP0, UPT, UR4, URZ, UPT ;  /* 0x000000ff0400728c */ /* 0x008fe2000bf05270 */
[----:B------:R-:W3:Y:S10]  /*e9c0*/  LDCU UR4, c[0x0][0x434] ;  /* 0x00008680ff0477ac */ /* 0x000ef40008000800 */
[----:B------:R-:W1:Y:S01]  /*e9d0*/  @!UP0 LDCU UR9, c[0x0][0x3e0] ;  /* 0x00007c00ff0987ac */ /* 0x000e620008000800 */
[----:B---3--:R-:W-:Y:S01]  /*e9e0*/  @!UP0 UMOV UR6, UR4 ;  /* 0x0000000400068c82 */ /* 0x008fe20008000000 */
[----:B-1----:R-:W-:-:S04]  /*e9f0*/  @!UP0 UIMAD UR9, UR8, UR9, UR7 ;  /* 0x00000009080982a4 */ /* 0x002fc8000f8e0207 */
[----:B------:R-:W-:-:S03]  /*ea00*/  @!UP0 UIMAD UR9, UR9, UR6, URZ ;  /* 0x00000006090982a4 */ /* 0x000fc6000f8e02ff */
[----:B------:R-:W-:Y:S01]  /*ea10*/  @UP0 UMOV UR6, UR4 ;  /* 0x0000000400060c82 */ /* 0x000fe20008000000 */
[----:B--2---:R-:W1:Y:S04]  /*ea20*/  SHFL.BFLY PT, R2, R5, 0x2, 0x1f ;  /* 0x0c401f0005027f89 */ /* 0x004e6800000e0000 */
[----:B----4-:R-:W2:Y:S01]  /*ea30*/  SHFL.BFLY PT, R0, R4, 0x2, 0x1f ;  /* 0x0c401f0004007f89 */ /* 0x010ea200000e0000 */
[----:B-1----:R-:W-:Y:S01]  /*ea40*/  FADD.FTZ R2, R2, R5 ;  /* 0x0000000502027221 */ /* 0x002fe20000010000 */
[----:B--2---:R-:W-:-:S04]  /*ea50*/  FADD.FTZ R0, R0, R4 ;  /* 0x0000000400007221 */ /* 0x004fc80000010000 */
[----:B------:R-:W1:Y:S04]  /*ea60*/  SHFL.BFLY PT, R5, R2, 0x1, 0x1f ;  /* 0x0c201f0002057f89 */ /* 0x000e6800000e0000 */
[----:B------:R-:W2:Y:S01]  /*ea70*/  SHFL.BFLY PT, R4, R0, 0x1, 0x1f ;  /* 0x0c201f0000047f89 */ /* 0x000ea200000e0000 */
[----:B-1----:R-:W-:Y:S01]  /*ea80*/  FADD.FTZ R23, R2, R5 ;  /* 0x0000000502177221 */ /* 0x002fe20000010000 */
[----:B------:R-:W-:-:S03]  /*ea90*/  SHF.L.U32 R5, R240, 0x4, RZ ;  /* 0x00000004f0057819 */ /* 0x000fc600000006ff */
[----:B------:R-:W1:Y:S01]  /*eaa0*/  MUFU.RCP R2, R23 ;  /* 0x0000001700027308 */ /* 0x000e620000001000 */
[----:B--2---:R-:W-:Y:S01]  /*eab0*/  FADD.FTZ R28, R0, R4 ;  /* 0x00000004001c7221 */ /* 0x004fe20000010000 */
[----:B------:R-:W-:Y:S02]  /*eac0*/  SHF.L.U32 R0, R240, 0x1, RZ ;  /* 0x00000001f0007819 */ /* 0x000fe400000006ff */
[----:B------:R-:W-:Y:S02]  /*ead0*/  LOP3.LUT R5, R5, 0x1c0, RZ, 0xc0, !PT ;  /* 0x000001c005057812 */ /* 0x000fe400078ec0ff */
[----:B------:R-:W-:Y:S02]  /*eae0*/  FSETP.NE.FTZ.AND P2, PT, R23, RZ, PT ;  /* 0x000000ff1700720b */ /* 0x000fe40003f55000 */
[----:B------:R-:W2:Y:S01]  /*eaf0*/  MUFU.RCP R4, R28 ;  /* 0x0000001c00047308 */ /* 0x000ea20000001000 */
[--C-:B------:R-:W-:Y:S02]  /*eb00*/  LOP3.LUT R239, R239, 0x6, R0.reuse, 0xf8, !PT ;  /* 0x00000006efef7812 */ /* 0x100fe400078ef800 */
[----:B------:R-:W-:-:S02]  /*eb10*/  LOP3.LUT R0, R5, 0x38, R0, 0xf8, !PT ;  /* 0x0000003805007812 */ /* 0x000fc400078ef800 */
[----:B------:R-:W-:Y:S02]  /*eb20*/  FSETP.NE.FTZ.AND P1, PT, R28, RZ, PT ;  /* 0x000000ff1c00720b */ /* 0x000fe40003f35000 */
[----:B------:R-:W-:Y:S02]  /*eb30*/  LOP3.LUT R239, R239, R0, RZ, 0xfc, !PT ;  /* 0x00000000efef7212 */ /* 0x000fe400078efcff */
[----:B-1----:R-:W-:Y:S02]  /*eb40*/  FSEL R2, R2, 1, P2 ;  /* 0x3f80000002027808 */ /* 0x002fe40001000000 */
[C---:B------:R-:W-:Y:S02]  /*eb50*/  R2P PR, R240.reuse, 0x18 ;  /* 0x00000018f0007804 */ /* 0x040fe40000000000 */
[----:B------:R-:W-:Y:S01]  /*eb60*/  LOP3.LUT P0, RZ, R240, 0x3, RZ, 0xc0, !PT ;  /* 0x00000003f0ff7812 */ /* 0x000fe2000780c0ff */
        /* <DEDUP_REMOVED lines=18> */
[----:B------:R-:W-:Y:S01]  /*ec90*/  FMUL.FTZ R6, R0, R139 ;  /* 0x0000008b00067220 */ /* 0x000fe20000410000 */
[----:B------:R-:W-:Y:S01]  /*eca0*/  F2FP.BF16.F32.PACK_AB R4, R4, R136 ;  /* 0x000000880404723e */ /* 0x000fe200000010ff */
[C---:B------:R-:W-:Y:S01]  /*ecb0*/  FMUL.FTZ R142, R0.reuse, R142 ;  /* 0x0000008e008e7220 */ /* 0x040fe20000410000 */
[----:B------:R-:W-:Y:S01]  /*ecc0*/  LEA R2, R239, UR5, 0x1 ;  /* 0x00000005ef027c11 */ /* 0x000fe2000f8e08ff */
[----:B------:R-:W-:Y:S01]  /*ecd0*/  FMUL.FTZ R13, R0, R143 ;  /* 0x0000008f000d7220 */ /* 0x000fe20000410000 */
[----:B------:R-:W-:Y:S01]  /*ece0*/  SEL R8, R8, 0xffffffe0, !P3 ;  /* 0xffffffe008087807 */ /* 0x000fe20005800000 */
[C---:B------:R-:W-:Y:S01]  /*ecf0*/  FMUL.FTZ R146, R0.reuse, R146 ;  /* 0x0000009200927220 */ /* 0x040fe20000410000 */
[----:B------:R-:W-:Y:S01]  /*ed00*/  FMUL.FTZ R11, R0, R147 ;  /* 0x00000093000b7220 */ /* 0x000fe20000410000 */
[----:B------:R-:W-:Y:S01]  /*ed10*/  F2FP.BF16.F32.PACK_AB R6, R6, R138 ;  /* 0x0000008a0606723e */ /* 0x000fe200000010ff */
[----:B------:R1:W-:Y:S01]  /*ed20*/  STS [R2], R4 ;  /* 0x0000000402007388 */ /* 0x0003e20000000800 */
        /* <DEDUP_REMOVED lines=11> */
[----:B------:R-:W-:Y:S01]  /*ede0*/  VIADD R0, R2, 0x40 ;  /* 0x0000004002007836 */ /* 0x000fe20000000000 */
[----:B------:R-:W-:Y:S01]  /*edf0*/  F2FP.BF16.F32.PACK_AB R13, R13, R142 ;  /* 0x0000008e0d0d723e */ /* 0x000fe200000010ff */
[----:B------:R2:W-:Y:S01]  /*ee00*/  STS [R2+0x400], R6 ;  /* 0x0004000602007388 */ /* 0x0005e20000000800 */
[----:B------:R-:W-:Y:S01]  /*ee10*/  IADD3 R7, PT, PT, R22, R2, RZ ;  /* 0x0000000216077210 */ /* 0x000fe20007ffe0ff */
[----:B------:R-:W3:Y:S01]  /*ee20*/  @UP0 LDCU UR5, c[0x0][0x454] ;  /* 0x00008a80ff0507ac */ /* 0x000ee20008000800 */
[----:B------:R-:W-:-:S02]  /*ee30*/  F2FP.BF16.F32.PACK_AB R12, R12, R144 ;  /* 0x000000900c0c723e */ /* 0x000fc400000010ff */
[----:B------:R-:W-:Y:S01]  /*ee40*/  F2FP.BF16.F32.PACK_AB R11, R11, R146 ;  /* 0x000000920b0b723e */ /* 0x000fe200000010ff */
[----:B------:R-:W-:Y:S01]  /*ee50*/  STS [R7], R5 ;  /* 0x0000000507007388 */ /* 0x000fe20000000800 */
[----:B------:R-:W-:Y:S02]  /*ee60*/  @P4 IADD3 R0, PT, PT, R2, -0x40, RZ ;  /* 0xffffffc002004810 */ /* 0x000fe40007ffe0ff */
[----:B------:R-:W-:Y:S01]  /*ee70*/  F2FP.BF16.F32.PACK_AB R10, R10, R148 ;  /* 0x000000940a0a723e */ /* 0x000fe200000010ff */
[----:B------:R4:W-:Y:S01]  /*ee80*/  STS [R7+0x400], R13 ;  /* 0x0004000d07007388 */ /* 0x0009e20000000800 */
[----:B-1----:R-:W-:Y:S02]  /*ee90*/  IADD3 R4, PT, PT, R8, R2, RZ ;  /* 0x0000000208047210 */ /* 0x002fe40007ffe0ff */
[----:B------:R-:W-:Y:S02]  /*eea0*/  F2FP.BF16.F32.PACK_AB R9, R9, R150 ;  /* 0x000000960909723e */ /* 0x000fe400000010ff */
[----:B------:R-:W-:Y:S01]  /*eeb0*/  F2FP.BF16.F32.PACK_AB R15, R15, R152 ;  /* 0x000000980f0f723e */ /* 0x000fe200000010ff */
[----:B------:R1:W-:Y:S01]  /*eec0*/  STS [R4], R12 ;  /* 0x0000000c04007388 */ /* 0x0003e20000000800 */
[----:B------:R-:W-:-:S02]  /*eed0*/  F2FP.BF16.F32.PACK_AB R14, R14, R154 ;  /* 0x0000009a0e0e723e */ /* 0x000fc400000010ff */
[----:B------:R-:W-:Y:S01]  /*eee0*/  F2FP.BF16.F32.PACK_AB R21, R21, R156 ;  /* 0x0000009c1515723e */ /* 0x000fe200000010ff */
[----:B------:R5:W-:Y:S01]  /*eef0*/  STS [R4+0x400], R11 ;  /* 0x0004000b04007388 */ /* 0x000be20000000800 */
[----:B------:R-:W-:Y:S01]  /*ef00*/  F2FP.BF16.F32.PACK_AB R20, R20, R158 ;  /* 0x0000009e1414723e */ /* 0x000fe200000010ff */
[----:B---3--:R-:W-:Y:S01]  /*ef10*/  @UP0 UIMAD UR5, UR7, UR5, URZ ;  /* 0x00000005070502a4 */ /* 0x008fe2000f8e02ff */
[----:B------:R-:W-:Y:S01]  /*ef20*/  F2FP.BF16.F32.PACK_AB R19, R19, R160 ;  /* 0x000000a01313723e */ /* 0x000fe200000010ff */
[----:B--2---:R-:W-:Y:S01]  /*ef30*/  IMAD.IADD R2, R22, 0x1, R4 ;  /* 0x0000000116027824 */ /* 0x004fe200078e0204 */
[----:B------:R-:W-:Y:S01]  /*ef40*/  F2FP.BF16.F32.PACK_AB R18, R18, R162 ;  /* 0x000000a21212723e */ /* 0x000fe200000010ff */
[----:B------:R-:W-:Y:S01]  /*ef50*/  @UP0 UIMAD UR9, UR8, UR6, UR5 ;  /* 0x00000006080902a4 */ /* 0x000fe2000f8e0205 */
[----:B------:R-:W-:Y:S02]  /*ef60*/  F2FP.BF16.F32.PACK_AB R17, R17, R164 ;  /* 0x000000a41111723e */ /* 0x000fe400000010ff */
[----:B------:R2:W-:Y:S01]  /*ef70*/  STS [R2], R10 ;  /* 0x0000000a02007388 */ /* 0x0005e20000000800 */
[----:B------:R-:W-:-:S03]  /*ef80*/  F2FP.BF16.F32.PACK_AB R16, R16, R166 ;  /* 0x000000a61010723e */ /* 0x000fc600000010ff */
[----:B------:R3:W-:Y:S01]  /*ef90*/  STS [R2+0x400], R9 ;  /* 0x0004000902007388 */ /* 0x0007e20000000800 */
[----:B----4-:R-:W4:Y:S01]  /*efa0*/  LDC.64 R6, c[0x0][0x408] ;  /* 0x00010200ff067b82 */ /* 0x010f220000000a00 */
[----:B------:R-:W-:Y:S02]  /*efb0*/  SHF.R.U32.HI R13, RZ, 0x2, R240 ;  /* 0x00000002ff0d7819 */ /* 0x000fe400000116f0 */
[----:B------:R-:W-:Y:S04]  /*efc0*/  STS [R0], R15 ;  /* 0x0000000f00007388 */ /* 0x000fe80000000800 */
[----:B------:R3:W-:Y:S01]  /*efd0*/  STS [R0+0x400], R14 ;  /* 0x0004000e00007388 */ /* 0x0007e20000000800 */
[----:B-1----:R-:W1:Y:S01]  /*efe0*/  @P2 LDC R12, c[0x0][0x458] ;  /* 0x00011600ff0c2b82 */ /* 0x002e620000000800 */
[----:B-----5:R-:W-:Y:S01]  /*eff0*/  IADD3 R4, PT, PT, R22, R0, RZ ;  /* 0x0000000016047210 */ /* 0x020fe20007ffe0ff */
[----:B------:R-:W5:Y:S04]  /*f000*/  S2R R5, SR_CTAID.X ;  /* 0x0000000000057919 */ /* 0x000f680000002500 */
[----:B------:R-:W-:Y:S02]  /*f010*/  STS [R4], R21 ;  /* 0x0000001504007388 */ /* 0x000fe40000000800 */
[----:B------:R-:W1:Y:S02]  /*f020*/  @P1 LDC R11, c[0x0][0x458] ;  /* 0x00011600ff0b1b82 */ /* 0x000e640000000800 */
[----:B------:R5:W-:Y:S01]  /*f030*/  STS [R4+0x400], R20 ;  /* 0x0004001404007388 */ /* 0x000be20000000800 */
[----:B--2---:R-:W-:-:S02]  /*f040*/  MOV R10, 0x7f800000 ;  /* 0x7f800000000a7802 */ /* 0x004fc40000000f00 */
[----:B---3--:R-:W-:Y:S02]  /*f050*/  IADD3 R2, PT, PT, R8, R0, RZ ;  /* 0x0000000008027210 */ /* 0x008fe40007ffe0ff */
[----:B------:R2:W-:Y:S01]  /*f060*/  @P1 MUFU.LG2 R8, R28 ;  /* 0x0000001c00081308 */ /* 0x0005e20000000c00 */
[----:B------:R-:W-:Y:S02]  /*f070*/  MOV R9, 0x7f800000 ;  /* 0x7f80000000097802 */ /* 0x000fe40000000f00 */
[----:B------:R-:W-:Y:S01]  /*f080*/  STS [R2], R19 ;  /* 0x0000001302007388 */ /* 0x000fe20000000800 */
[----:B------:R-:W-:-:S03]  /*f090*/  IADD3 R0, PT, PT, R22, R2, RZ ;  /* 0x0000000216007210 */ /* 0x000fc60007ffe0ff */
[----:B------:R3:W-:Y:S01]  /*f0a0*/  STS [R2+0x400], R18 ;  /* 0x0004001202007388 */ /* 0x0007e20000000800 */
[----:B------:R-:W1:Y:S03]  /*f0b0*/  LDC.64 R14, c[0x0][0x400] ;  /* 0x00010000ff0e7b82 */ /* 0x000e660000000a00 */
[----:B------:R-:W-:Y:S04]  /*f0c0*/  STS [R0], R17 ;  /* 0x0000001100007388 */ /* 0x000fe80000000800 */
[----:B------:R4:W-:Y:S01]  /*f0d0*/  STS [R0+0x400], R16 ;  /* 0x0004001000007388 */ /* 0x0009e20000000800 */
[----:B--2---:R-:W2:Y:S01]  /*f0e0*/  LDC.64 R28, c[0x0][0x410] ;  /* 0x00010400ff1c7b82 */ /* 0x004ea20000000a00 */
[----:B-----5:R-:W-:-:S07]  /*f0f0*/  MOV R4, R237 ;  /* 0x000000ed00047202 */ /* 0x020fce0000000f00 */
[----:B------:R-:W-:Y:S06]  /*f100*/  BAR.SYNC.DEFER_BLOCKING 0x0 ;  /* 0x0000000000007b1d */ /* 0x000fec0000010000 */
[----:B---3--:R3:W5:Y:S01]  /*f110*/  @P2 MUFU.LG2 R2, R23 ;  /* 0x0000001700022308 */ /* 0x0087620000000c00 */
[----:B----4-:R-:W-:Y:S01]  /*f120*/  IMAD.SHL.U32 R16, R5, 0x40, RZ ;  /* 0x0000004005107824 */ /* 0x010fe200078e00ff */
[----:B------:R-:W-:Y:S01]  /*f130*/  MOV R5, RZ ;  /* 0x000000ff00057202 */ /* 0x000fe20000000f00 */
[----:B------:R4:W2:Y:S01]  /*f140*/  LDS.128 R24, [R241] ;  /* 0x00000000f1187984 */ /* 0x0008a20000000c00 */
[----:B------:R-:W-:Y:S01]  /*f150*/  LOP3.LUT R0, R238, 0x30, RZ, 0xc0, !PT ;  /* 0x00000030ee007812 */ /* 0x000fe200078ec0ff */
[----:B------:R-:W-:-:S03]  /*f160*/  IMAD.WIDE.U32 R4, R16, R6, R4 ;  /* 0x0000000610047225 */ /* 0x000fc600078e0004 */
[----:B------:R-:W-:Y:S01]  /*f170*/  LOP3.LUT R13, R0, 0x7, R13, 0xf8, !PT ;  /* 0x00000007000d7812 */ /* 0x000fe200078ef80d */
[----:B---3--:R4:W3:Y:S01]  /*f180*/  LDS.128 R20, [R241+0x800] ;  /* 0x00080000f1147984 */ /* 0x0088e20000000c00 */
[----:B-----5:R-:W-:Y:S01]  /*f190*/  @P2 FMUL.FTZ R2, R2, 0.69314718246459960938 ;  /* 0x3f31721802022820 */ /* 0x020fe20000410000 */
[----:B------:R-:W-:Y:S01]  /*f1a0*/  @P1 FMUL.FTZ R0, R8, 0.69314718246459960938 ;  /* 0x3f31721808001820 */ /* 0x000fe20000410000 */
[----:B------:R-:W-:Y:S02]  /*f1b0*/  IMAD R5, R16, R7, R5 ;  /* 0x0000000710057224 */ /* 0x000fe400078e0205 */
[----:B-1----:R-:W-:Y:S01]  /*f1c0*/  @P2 FFMA.FTZ R10, R36, R12, R2 ;  /* 0x0000000c240a2223 */ /* 0x002fe20000010002 */
[----:B------:R-:W-:Y:S01]  /*f1d0*/  @P1 FFMA.FTZ R9, R3, R11, R0 ;  /* 0x0000000b03091223 */ /* 0x000fe20000010000 */
[----:B------:R-:W-:Y:S01]  /*f1e0*/  IMAD.WIDE.U32 R4, R14, UR8, R4 ;  /* 0x000000080e047c25 */ /* 0x000fe2000f8e0004 */
[----:B------:R-:W-:Y:S06]  /*f1f0*/  @P0 BRA `(.L_x_1944) ;  /* 0x0000000000300947 */ /* 0x000fec0003800000 */
        /* <DEDUP_REMOVED lines=12> */
.L_x_1944:
[----:B------:R-:W-:Y:S05]  /*f2c0*/  BSYNC.RECONVERGENT B0 ;  /* 0x0000000000007941 */ /* 0x000fea0003800200 */
.L_x_1943:
[----:B-1----:R-:W-:Y:S01]  /*f2d0*/  IMAD R3, R15, UR8, R5 ;  /* 0x000000080f037c24 */ /* 0x002fe2000f8e0205 */
[----:B------:R-:W1:Y:S01]  /*f2e0*/  LDS.128 R16, [R241+0x1000] ;  /* 0x00100000f1107984 */ /* 0x000e620000000c00 */
[----:B------:R-:W5:Y:S01]  /*f2f0*/  LDCU.64 UR4, c[0x0][0x3f0] ;  /* 0x00007e00ff0477ac */ /* 0x000f620008000a00 */
[----:B------:R-:W-:Y:S01]  /*f300*/  IMAD.MOV.U32 R2, RZ, RZ, R4 ;  /* 0x000000ffff027224 */ /* 0x000fe200078e0004 */
[----:B------:R-:W-:Y:S01]  /*f310*/  SHF.R.U32.HI R0, RZ, 0x3, R240 ;  /* 0x00000003ff007819 */ /* 0x000fe200000116f0 */
[----:B------:R-:W4:Y:S01]  /*f320*/  LDS.128 R12, [R241+0x1800] ;  /* 0x00180000f10c7984 */ /* 0x000f220000000c00 */
[----:B------:R-:W-:Y:S02]  /*f330*/  IMAD.SHL.U32 R9, R6, 0x20, RZ ;  /* 0x0000002006097824 */ /* 0x000fe400078e00ff */
[----:B--2---:R-:W-:-:S04]  /*f340*/  IMAD.WIDE.U32 R2, R28, UR7, R2 ;  /* 0x000000071c027c25 */ /* 0x004fc8000f8e0002 */
[----:B------:R-:W-:Y:S02]  /*f350*/  IMAD R3, R29, UR7, R3 ;  /* 0x000000071d037c24 */ /* 0x000fe4000f8e0203 */
[----:B------:R-:W-:-:S04]  /*f360*/  IMAD.WIDE.U32 R4, R0, R6, R2 ;  /* 0x0000000600047225 */ /* 0x000fc800078e0002 */
[----:B------:R-:W-:Y:S01]  /*f370*/  IMAD R0, R0, R7, R5 ;  /* 0x0000000700007224 */ /* 0x000fe200078e0205 */
[----:B-----5:R-:W-:-:S04]  /*f380*/  LEA R2, P0, R4, UR4, 0x1 ;  /* 0x0000000404027c11 */ /* 0x020fc8000f8008ff */
[----:B------:R-:W-:Y:S02]  /*f390*/  LEA.HI.X R3, R4, UR5, R0, 0x1, P0 ;  /* 0x0000000504037c11 */ /* 0x000fe400080f0c00 */
[CC--:B------:R-:W-:Y:S02]  /*f3a0*/  LEA R4, P0, R6.reuse, R2.reuse, 0x6 ;  /* 0x0000000206047211 */ /* 0x0c0fe400078030ff */
[C-C-:B------:R-:W-:Y:S01]  /*f3b0*/  SHF.L.U64.HI R0, R6.reuse, 0x5, R7.reuse ;  /* 0x0000000506007819 */ /* 0x140fe20000010207 */
[----:B------:R-:W-:Y:S01]  /*f3c0*/  STG.E.128 desc[UR26][R2.64], R24 ;  /* 0x0000001802007986 */ /* 0x000fe2000c101d1a */
[----:B------:R-:W-:Y:S02]  /*f3d0*/  IADD3 R8, P1, PT, R9, R2, RZ ;  /* 0x0000000209087210 */ /* 0x000fe40007f3e0ff */
[----:B------:R-:W-:Y:S02]  /*f3e0*/  LEA.HI.X R5, R6, R3, R7, 0x6, P0 ;  /* 0x0000000306057211 */ /* 0x000fe400000f3407 */
[----:B------:R-:W-:-:S02]  /*f3f0*/  IADD3 R6, P0, PT, R4, R9, RZ ;  /* 0x0000000904067210 */ /* 0x000fc40007f1e0ff */
[----:B------:R-:W-:-:S03]  /*f400*/  IADD3.X R9, PT, PT, R0, R3, RZ, P1, !PT ;  /* 0x0000000300097210 */ /* 0x000fc60000ffe4ff */
[----:B------:R-:W-:Y:S02]  /*f410*/  IMAD.X R7, R5, 0x1, R0, P0 ;  /* 0x0000000105077824 */ /* 0x000fe400000e0600 */
[----:B---3--:R-:W-:Y:S04]  /*f420*/  STG.E.128 desc[UR26][R8.64], R20 ;  /* 0x0000001408007986 */ /* 0x008fe8000c101d1a */
[----:B-1----:R-:W-:Y:S04]  /*f430*/  STG.E.128 desc[UR26][R4.64], R16 ;  /* 0x0000001004007986 */ /* 0x002fe8000c101d1a */
[----:B----4-:R-:W-:Y:S01]  /*f440*/  STG.E.128 desc[UR26][R6.64], R12 ;  /* 0x0000000c06007986 */ /* 0x010fe2000c101d1a */
[----:B------:R-:W-:Y:S05]  /*f450*/  EXIT ;  /* 0x000000000000794d */ /* 0x000fea0003800000 */
.L_x_1945:
        /* <DEDUP_REMOVED lines=10> */
.L_x_7139:


//--------------------- .text._ZN5flash24flash_fwd_splitkv_kernelI23Flash_fwd_kernel_traitsILi64ELi64ELi256ELi4ELb0ELb0EN7cutlass10bfloat16_tE19Flash_kernel_traitsILi64ELi64ELi256ELi4ES3_EELb1ELb0ELb0ELb1ELb1ELb0ELb1ELb0EEEvNS_16Flash_fwd_paramsE --------------------------
	.section	.text._ZN5flash24flash_fwd_splitkv_kernelI23Flash_fwd_kernel_traitsILi64ELi64ELi256ELi4ELb0ELb0EN7cutlass10bfloat16_tE19Flash_kernel_traitsILi64ELi64ELi256ELi4ES3_EELb1ELb0ELb0ELb1ELb1ELb0ELb1ELb0EEEvNS_16Flash_fwd_paramsE,"ax",@progbits
	.align	128
        .global         _ZN5flash24flash_fwd_splitkv_kernelI23Flash_fwd_kernel_traitsILi64ELi64ELi256ELi4ELb0ELb0EN7cutlass10bfloat16_tE19Flash_kernel_traitsILi64ELi64ELi256ELi4ES3_EELb1ELb0ELb0ELb1ELb1ELb0ELb1ELb0EEEvNS_16Flash_fwd_paramsE
        .type           _ZN5flash24flash_fwd_splitkv_kernelI23Flash_fwd_kernel_traitsILi64ELi64ELi256ELi4ELb0ELb0EN7cutlass10bfloat16_tE19Flash_kernel_traitsILi64ELi64ELi256ELi4ES3_EELb1ELb0ELb0ELb1ELb1ELb0ELb1ELb0EEEvNS_16Flash_fwd_paramsE,@function
        .size           _ZN5flash24flash_fwd_splitkv_kernelI23Flash_fwd_kernel_traitsILi64ELi64ELi256ELi4ELb0ELb0EN7cutlass10bfloat16_tE19Flash_kernel_traitsILi64ELi64ELi256ELi4ES3_EELb1ELb0ELb0ELb1ELb1ELb0ELb1ELb0EEEvNS_16Flash_fwd_paramsE,(.L_x_7140 - _ZN5flash24flash_fwd_splitkv_kernelI23Flash_fwd_kernel_traitsILi64ELi64ELi256ELi4ELb0ELb0EN7cutlass10bfloat16_tE19Flash_kernel_traitsILi64ELi64ELi256ELi4ES3_EELb1ELb0ELb0ELb1ELb1ELb0ELb1ELb0EEEvNS_16Flash_fwd_paramsE)
        .other          _ZN5flash24flash_fwd_splitkv_kernelI23Flash_fwd_kernel_traitsILi64ELi64ELi256ELi4ELb0ELb0EN7cutlass10bfloat16_tE19Flash_kernel_traitsILi64ELi64ELi256ELi4ES3_EELb1ELb0ELb0ELb1ELb1ELb0ELb1ELb0EEEvNS_16Flash_fwd_paramsE,@"STO_CUDA_ENTRY STV_DEFAULT"
_ZN5flash24flash_fwd_splitkv_kernelI23Flash_fwd_kernel_traitsILi64ELi64ELi256ELi4ELb0ELb0EN7cutlass10bfloat16_tE19Flash_kernel_traitsILi64ELi64ELi256ELi4ES3_EELb1ELb0ELb0ELb1ELb1ELb0ELb1ELb0EEEvNS_16Flash_fwd_paramsE:
.text._ZN5flash24flash_fwd_splitkv_kernelI23Flash_fwd_kernel_traitsILi64ELi64ELi256ELi4ELb0ELb0EN7cutlass10bfloat16_tE19Flash_kernel_traitsILi64ELi64ELi256ELi4ES3_EELb1ELb0ELb0ELb1ELb1ELb0ELb1ELb0EEEvNS_16Flash_fwd_paramsE:
[----:B------:R-:W-:Y:S08]  /*0000*/  LDC R1, c[0x0][0x37c] ;  /* 0x0000df00ff017b82 */ /* 0x000ff00000000800 */
[----:B------:R-:W1:Y:S01]  /*0010*/  LDC R7, c[0x0][0x3e0] ;  /* 0x0000f800ff077b82 */ /* 0x000e620000000800 */
[----:B------:R-:W2:Y:S07]  /*0020*/  LDCU.64 UR26, c[0x0][0x358] ;  /* 0x00006b00ff1a77ac */ /* 0x000eae0008000a00 */
[----:B------:R-:W3:Y:S08]  /*0030*/  S2UR UR4, SR_CTAID.Z ;  /* 0x00000000000479c3 */ /* 0x000ef00000002700 */
[----:B------:R-:W4:Y:S08]  /*0040*/  LDC.64 R2, c[0x0][0x478] ;  /* 0x00011e00ff027b82 */ /* 0x000f300000000a00 */
[----:B------:R-:W2:Y:S01]  /*0050*/  LDC.64 R4, c[0x0][0x470] ;  /* 0x00011c00ff047b82 */ /* 0x000ea20000000a00 */
[----:B-1----:R-:W1:Y:S01]  /*0060*/  I2F.U32.RP R6, R7 ;  /* 0x0000000700067306 */ /* 0x002e620000209000 */
[----:B------:R-:W-:Y:S01]  /*0070*/  ISETP.NE.U32.AND P2, PT, R7, RZ, PT ;  /* 0x000000ff0700720c */ /* 0x000fe20003f45070 */
[----:B------:R-:W3:Y:S01]  /*0080*/  S2R R13, SR_CTAID.X ;  /* 0x00000000000d7919 */ /* 0x000ee20000002500 */
[----:B------:R-:W3:Y:S01]  /*0090*/  LDCU UR24, c[0x0][0x434] ;  /* 0x00008680ff1877ac */ /* 0x000ee20008000800 */
[----:B------:R-:W-:-:S04]  /*00a0*/  IMAD.MOV.U32 R21, RZ, RZ, RZ ;  /* 0x000000ffff157224 */ /* 0x000fc800078e00ff */
[----:B-1----:R-:W1:Y:S01]  /*00b0*/  MUFU.RCP R8, R6 ;  /* 0x0000000600087308 */ /* 0x002e620000001000 */
[----:B----4-:R-:W-:-:S04]  /*00c0*/  ISETP.NE.U32.AND P0, PT, R2, RZ, PT ;  /* 0x000000ff0200720c */ /* 0x010fc80003f05070 */
[----:B------:R-:W-:Y:S02]  /*00d0*/  ISETP.NE.AND.EX P0, PT, R3, RZ, PT, P0 ;  /* 0x000000ff0300720c */ /* 0x000fe40003f05300 */
[----:B--2---:R-:W-:-:S04]  /*00e0*/  ISETP.NE.U32.AND P1, PT, R4, RZ, PT ;  /* 0x000000ff0400720c */ /* 0x004fc80003f25070 */
[----:B------:R-:W-:Y:S01]  /*00f0*/  ISETP.NE.AND.EX P1, PT, R5, RZ, PT, P1 ;  /* 0x000000ff0500720c */ /* 0x000fe20003f25310 */
[----:B-1----:R-:W-:-:S06]  /*0100*/  VIADD R8, R8, 0xffffffe ;  /* 0x0ffffffe08087836 */ /* 0x002fcc0000000000 */
[----:B------:R-:W1:Y:S01]  /*0110*/  @P0 LDC.64 R2, c[0x0][0x478] ;  /* 0x00011e00ff020b82 */ /* 0x000e620000000a00 */
[----:B------:R-:W2:Y:S07]  /*0120*/  F2I.FTZ.U32.TRUNC.NTZ R9, R8 ;  /* 0x0000000800097305 */ /* 0x000eae000021f000 */
[----:B------:R-:W4:Y:S01]  /*0130*/  @P1 LDC.64 R4, c[0x0][0x470] ;  /* 0x00011c00ff041b82 */ /* 0x000f220000000a00 */
[----:B--2---:R-:W-:Y:S01]  /*0140*/  IMAD.MOV R0, RZ, RZ, -R9 ;  /* 0x000000ffff007224 */ /* 0x004fe200078e0a09 */
[----:B------:R-:W-:-:S03]  /*0150*/  MOV R8, RZ ;  /* 0x000000ff00087202 */ /* 0x000fc60000000f00 */
[----:B------:R-:W-:-:S04]  /*0160*/  IMAD R11, R0, R7, RZ ;  /* 0x00000007000b7224 */ /* 0x000fc800078e02ff */
[----:B------:R-:W-:-:S06]  /*0170*/  IMAD.HI.U32 R11, R9, R11, R8 ;  /* 0x0000000b090b7227 */ /* 0x000fcc00078e0008 */
[----:B---3--:R-:W-:-:S04]  /*0180*/  IMAD.HI.U32 R239, R11, UR4, RZ ;  /* 0x000000040bef7c27 */ /* 0x008fc8000f8e00ff */
[----:B------:R-:W-:-:S04]  /*0190*/  IMAD.MOV R0, RZ, RZ, -R239 ;  /* 0x000000ffff007224 */ /* 0x000fc800078e0aef */
[----:B------:R-:W-:-:S05]  /*01a0*/  IMAD R0, R7, R0, UR4 ;  /* 0x0000000407007e24 */ /* 0x000fca000f8e0200 */
[----:B------:R-:W-:-:S13]  /*01b0*/  ISETP.GE.U32.AND P4, PT, R0, R7, PT ;  /* 0x000000070000720c */ /* 0x000fda0003f86070 */
[----:B------:R-:W-:Y:S01]  /*01c0*/  @P4 IADD3 R0, PT, PT, R0, -R7, RZ ;  /* 0x8000000700004210 */ /* 0x000fe20007ffe0ff */
[----:B------:R-:W-:-:S03]  /*01d0*/  @P4 VIADD R239, R239, 0x1 ;  /* 0x00000001efef4836 */ /* 0x000fc60000000000 */
[----:B------:R-:W-:-:S13]  /*01e0*/  ISETP.GE.U32.AND P3, PT, R0, R7, PT ;  /* 0x000000070000720c */ /* 0x000fda0003f66070 */
[----:B------:R-:W-:Y:S02]  /*01f0*/  @P3 IADD3 R239, PT, PT, R239, 0x1, RZ ;  /* 0x00000001efef3810 */ /* 0x000fe40007ffe0ff */
[----:B------:R-:W-:-:S05]  /*0200*/  @!P2 LOP3.LUT R239, RZ, R7, RZ, 0x33, !PT ;  /* 0x00000007ffefa212 */ /* 0x000fca00078e33ff */
[----:B-1----:R-:W-:Y:S01]  /*0210*/  @P0 IMAD.WIDE.U32 R2, R239, 0x4, R2 ;  /* 0x00000004ef020825 */ /* 0x002fe200078e0002 */
[----:B------:R-:W-:-:S03]  /*0220*/  SHF.L.U32 R196, R13, 0x6, RZ ;  /* 0x000000060dc47819 */ /* 0x000fc600000006ff */
[----:B----4-:R-:W-:Y:S01]  /*0230*/  @P1 IMAD.WIDE.U32 R4, R239, 0x4, R4 ;  /* 0x00000004ef041825 */ /* 0x010fe200078e0004 */
[----:B------:R1:W5:Y:S04]  /*0240*/  @P0 LDG.E R12, desc[UR26][R2.64] ;  /* 0x0000001a020c0981 */ /* 0x000368000c1e1900 */
[----:B------:R1:W5:Y:S01]  /*0250*/  @P1 LDG.E R21, desc[UR26][R4.64] ;  /* 0x0000001a04151981 */ /* 0x000362000c1e1900 */
[----:B------:R-:W-:Y:S01]  /*0260*/  ISETP.GE.AND P1, PT, R196, UR24, PT ;  /* 0x00000018c4007c0c */ /* 0x000fe2000bf26270 */
[----:B------:R-:W-:-:S04]  /*0270*/  IMAD.MOV R18, RZ, RZ, -R239 ;  /* 0x000000ffff127224 */ /* 0x000fc800078e0aef */
[----:B------:R-:W-:-:S08]  /*0280*/  IMAD R18, R7, R18, UR4 ;  /* 0x0000000407127e24 */ /* 0x000fd0000f8e0212 */
[----:B------:R-:W-:Y:S05]  /*0290*/  @P1 EXIT ;  /* 0x000000000000194d */ /* 0x000fea0003800000 */
[----:B------:R-:W2:Y:S01]  /*02a0*/  LDC R6, c[0x0][0x374] ;  /* 0x0000dd00ff067b82 */ /* 0x000ea20000000800 */
[----:B-----5:R-:W-:Y:S01]  /*02b0*/  @P0 IMAD.IADD R195, R12, 0x1, -R21 ;  /* 0x000000010cc30824 */ /* 0x020fe200078e0a15 */
[----:B------:R-:W3:Y:S06]  /*02c0*/  S2R R225, SR_TID.X ;  /* 0x0000000000e17919 */ /* 0x000eec0000002100 */
[----:B------:R-:W4:Y:S01]  /*02d0*/  LDC R0, c[0x0][0x438] ;  /* 0x00010e00ff007b82 */ /* 0x000f220000000800 */
[-C--:B--2---:R-:W-:Y:S02]  /*02e0*/  IABS R9, R6.reuse ;  /* 0x0000000600097213 */ /* 0x084fe40000000000 */
[----:B-1----:R-:W-:-:S02]  /*02f0*/  IABS R5, R6 ;  /* 0x0000000600057213 */ /* 0x002fc40000000000 */
[----:B------:R-:W1:Y:S03]  /*0300*/  I2F.RP R4, R9 ;  /* 0x0000000900047306 */ /* 0x000e660000209400 */
[----:B------:R-:W-:Y:S02]  /*0310*/  IMAD.MOV R5, RZ, RZ, -R5 ;  /* 0x000000ffff057224 */ /* 0x000fe400078e0a05 */
[----:B----4-:R-:W-:-:S05]  /*0320*/  VIADD R0, R0, 0xff ;  /* 0x000000ff00007836 */ /* 0x010fca0000000000 */
[----:B------:R-:W-:-:S04]  /*0330*/  SHF.R.S32.HI R11, RZ, 0x1f, R0 ;  /* 0x0000001fff0b7819 */ /* 0x000fc80000011400 */
[----:B------:R-:W-:Y:S01]  /*0340*/  LEA.HI R11, R11, R0, RZ, 0x8 ;  /* 0x000000000b0b7211 */ /* 0x000fe200078f40ff */
[----:B-1----:R-:W1:Y:S03]  /*0350*/  MUFU.RCP R2, R4 ;  /* 0x0000000400027308 */ /* 0x002e660000001000 */
[----:B------:R-:W-:-:S05]  /*0360*/  LEA.HI.SX32 R11, R11, R6, 0x18 ;  /* 0x000000060b0b7211 */ /* 0x000fca00078fc2ff */
[----:B------:R-:W-:-:S05]  /*0370*/  VIADD R11, R11, 0xffffffff ;  /* 0xffffffff0b0b7836 */ /* 0x000fca0000000000 */
[----:B------:R-:W-:Y:S02]  /*0380*/  IABS R10, R11 ;  /* 0x0000000b000a7213 */ /* 0x000fe40000000000 */
[----:B------:R-:W-:Y:S01]  /*0390*/  LOP3.LUT R11, R11, R6, RZ, 0x3c, !PT ;  /* 0x000000060b0b7212 */ /* 0x000fe200078e3cff */
[----:B-1----:R-:W-:-:S04]  /*03a0*/  VIADD R2, R2, 0xffffffe ;  /* 0x0ffffffe02027836 */ /* 0x002fc80000000000 */
[----:B------:R-:W1:Y:S02]  /*03b0*/  F2I.FTZ.U32.TRUNC.NTZ R3, R2 ;  /* 0x0000000200037305 */ /* 0x000e64000021f000 */
[--C-:B-1----:R-:W-:Y:S02]  /*03c0*/  IMAD.MOV R0, RZ, RZ, -R3.reuse ;  /* 0x000000ffff007224 */ /* 0x102fe400078e0a03 */
[----:B------:R-:W-:Y:S02]  /*03d0*/  IMAD.MOV.U32 R2, RZ, RZ, RZ ;  /* 0x000000ffff027224 */ /* 0x000fe400078e00ff */
[----:B------:R-:W-:Y:S02]  /*03e0*/  IMAD R15, R0, R9, RZ ;  /* 0x00000009000f7224 */ /* 0x000fe400078e02ff */
[----:B------:R-:W1:Y:S02]  /*03f0*/  S2R R0, SR_CTAID.Y ;  /* 0x0000000000007919 */ /* 0x000e640000002600 */
[----:B------:R-:W-:-:S02]  /*0400*/  IMAD.HI.U32 R15, R3, R15, R2 ;  /* 0x0000000f030f7227 */ /* 0x000fc400078e0002 */
[----:B------:R-:W2:Y:S04]  /*0410*/  @!P0 LDC.64 R2, c[0x0][0x488] ;  /* 0x00012200ff028b82 */ /* 0x000ea80000000a00 */
[----:B------:R-:W-:-:S04]  /*0420*/  IMAD.HI.U32 R8, R15, R10, RZ ;  /* 0x0000000a0f087227 */ /* 0x000fc800078e00ff */
[----:B------:R-:W-:Y:S02]  /*0430*/  IMAD R10, R8, R5, R10 ;  /* 0x00000005080a7224 */ /* 0x000fe400078e020a */
[----:B------:R-:W4:Y:S03]  /*0440*/  @!P0 LDC.64 R4, c[0x0][0x438] ;  /* 0x00010e00ff048b82 */ /* 0x000f260000000a00 */
[----:B------:R-:W-:Y:S02]  /*0450*/  ISETP.GT.U32.AND P2, PT, R9, R10, PT ;  /* 0x0000000a0900720c */ /* 0x000fe40003f44070 */
[----:B--2---:R-:W-:-:S03]  /*0460*/  @!P0 ISETP.NE.U32.AND P1, PT, R2, RZ, PT ;  /* 0x000000ff0200820c */ /* 0x004fc60003f25070 */
[----:B------:R-:W2:Y:S08]  /*0470*/  LDC R2, c[0x0][0x508] ;  /* 0x00014200ff027b82 */ /* 0x000eb00000000800 */
[----:B------:R-:W-:Y:S01]  /*0480*/  @!P2 IMAD.IADD R10, R10, 0x1, -R9 ;  /* 0x000000010a0aa824 */ /* 0x000fe200078e0a09 */
[----:B------:R-:W-:Y:S01]  /*0490*/  @!P0 ISETP.NE.AND.EX P1, PT, R3, RZ, PT, P1 ;  /* 0x000000ff0300820c */ /* 0x000fe20003f25310 */
[----:B------:R-:W-:-:S03]  /*04a0*/  @!P2 VIADD R8, R8, 0x1 ;  /* 0x000000010808a836 */ /* 0x000fc60000000000 */
[----:B------:R-:W-:Y:S02]  /*04b0*/  ISETP.GE.U32.AND P3, PT, R10, R9, PT ;  /* 0x000000090a00720c */ /* 0x000fe40003f66070 */
[----:B----4-:R-:W-:Y:S02]  /*04c0*/  @!P0 SEL R5, R5, RZ, P1 ;  /* 0x000000ff05058207 */ /* 0x010fe40000800000 */
[----:B------:R-:W-:Y:S02]  /*04d0*/  ISETP.GE.AND P1, PT, R11, RZ, PT ;  /* 0x000000ff0b00720c */ /* 0x000fe40003f26270 */
[----:B------:R-:W-:Y:S02]  /*04e0*/  @!P0 IADD3 R195, PT, PT, R5, R4, -R21 ;  /* 0x0000000405c38210 */ /* 0x000fe40007ffe815 */
[----:B------:R-:W-:-:S03]  /*04f0*/  ISETP.NE.AND P0, PT, R6, RZ, PT ;  /* 0x000000ff0600720c */ /* 0x000fc60003f05270 */
[----:B------:R-:W-:Y:S02]  /*0500*/  VIADD R3, R195, 0xff ;  /* 0x000000ffc3037836 */ /* 0x000fe40000000000 */
[----:B------:R-:W-:-:S03]  /*0510*/  @P3 VIADD R8, R8, 0x1 ;  /* 0x0000000108083836 */ /* 0x000fc60000000000 */
[----:B------:R-:W-:Y:S01]  /*0520*/  IADD3 R5, PT, PT, R3, -UR24, R196 ;  /* 0x8000001803057c10 */ /* 0x000fe2000fffe0c4 */
[----:B------:R-:W-:Y:S01]  /*0530*/  @!P1 IMAD.MOV R8, RZ, RZ, -R8 ;  /* 0x000000ffff089224 */ /* 0x000fe200078e0a08 */
[----:B------:R-:W-:Y:S02]  /*0540*/  SHF.R.S32.HI R10, RZ, 0x1f, R3 ;  /* 0x0000001fff0a7819 */ /* 0x000fe40000011403 */
[----:B--2---:R-:W-:Y:S02]  /*0550*/  IADD3 R4, PT, PT, R5, 0x40, R2 ;  /* 0x0000004005047810 */ /* 0x004fe40007ffe002 */
[----:B------:R-:W-:Y:S02]  /*0560*/  @!P0 LOP3.LUT R8, RZ, R6, RZ, 0x33, !PT ;  /* 0x00000006ff088212 */ /* 0x000fe400078e33ff */
[----:B------:R-:W-:Y:S02]  /*0570*/  SHF.R.S32.HI R5, RZ, 0x1f, R4 ;  /* 0x0000001fff057819 */ /* 0x000fe40000011404 */
[----:B------:R-:W-:Y:S01]  /*0580*/  LEA.HI R10, R10, R3, RZ, 0x8 ;  /* 0x000000030a0a7211 */ /* 0x000fe200078f40ff */
[----:B-1----:R-:W-:Y:S01]  /*0590*/  IMAD R230, R8, R0, RZ ;  /* 0x0000000008e67224 */ /* 0x002fe200078e02ff */
[----:B------:R-:W-:-:S02]  /*05a0*/  LEA.HI R5, R5, R4, RZ, 0x8 ;  /* 0x0000000405057211 */ /* 0x000fc400078f40ff */
[----:B------:R-:W-:Y:S02]  /*05b0*/  SHF.R.S32.HI R3, RZ, 0x8, R10 ;  /* 0x00000008ff037819 */ /* 0x000fe4000001140a */
[----:B------:R-:W-:Y:S02]  /*05c0*/  SHF.R.S32.HI R5, RZ, 0x8, R5 ;  /* 0x00000008ff057819 */ /* 0x000fe40000011405 */
[----:B------:R-:W-:-:S04]  /*05d0*/  VIADDMNMX R8, R230, R8, R3, PT ;  /* 0x00000008e6087246 */ /* 0x000fc80003800103 */
[----:B------:R-:W-:-:S04]  /*05e0*/  VIMNMX R3, PT, PT, R8, R5, PT ;  /* 0x0000000508037248 */ /* 0x000fc80003fe0100 */
[----:B------:R-:W-:-:S13]  /*05f0*/  ISETP.GE.AND P0, PT, R230, R3, PT ;  /* 0x00000003e600720c */ /* 0x000fda0003f06270 */
[----:B---3--:R-:W-:Y:S05]  /*0600*/  @!P0 BRA `(.L_x_1946) ;  /* 0x00000004000c8947 */ /* 0x008fea0003800000 */
[----:B------:R-:W1:Y:S01]  /*0610*/  LDC R2, c[0x0][0x430] ;  /* 0x00010c00ff027b82 */ /* 0x000e620000000800 */
[----:B------:R-:W2:Y:S01]  /*0620*/  LDCU UR6, c[0x0][0x44c] ;  /* 0x00008980ff0677ac */ /* 0x000ea20008000800 */
[----:B------:R-:W-:Y:S01]  /*0630*/  IADD3 R5, PT, PT, -R196, UR24, RZ ;  /* 0x00000018c4057c10 */ /* 0x000fe2000fffe1ff */
[----:B------:R-:W3:Y:S01]  /*0640*/  LDCU.64 UR4, c[0x0][0x3f8] ;  /* 0x00007f00ff0477ac */ /* 0x000ee20008000a00 */
[----:B-1----:R-:W-:Y:S01]  /*0650*/  IMAD R2, R0, R2, R239 ;  /* 0x0000000200027224 */ /* 0x002fe200078e02ef */
[----:B------:R-:W-:-:S03]  /*0660*/  SHF.R.U32.HI R0, RZ, 0x4, R225 ;  /* 0x00000004ff007819 */ /* 0x000fc600000116e1 */
[----:B------:R-:W-:Y:S02]  /*0670*/  IMAD R3, R2, R7, R18 ;  /* 0x0000000702037224 */ /* 0x000fe400078e0212 */
[C---:B------:R-:W-:Y:S02]  /*0680*/  VIADD R2, R0.reuse, 0x8 ;  /* 0x0000000800027836 */ /* 0x040fe40000000000 */
[----:B------:R-:W-:Y:S02]  /*0690*/  IMAD R3, R3, UR24, R196 ;  /* 0x0000001803037c24 */ /* 0x000fe4000f8e02c4 */
[----:B------:R-:W-:Y:S01]  /*06a0*/  VIADD R6, R0, 0x10 ;  /* 0x0000001000067836 */ /* 0x000fe20000000000 */
[-C--:B------:R-:W-:Y:S01]  /*06b0*/  ISETP.GE.AND P5, PT, R2, R5.reuse, PT ;  /* 0x000000050200720c */ /* 0x080fe20003fa6270 */
[----:B--2---:R-:W-:Y:S01]  /*06c0*/  IMAD R8, R3, UR6, RZ ;  /* 0x0000000603087c24 */ /* 0x004fe2000f8e02ff */
[----:B------:R-:W1:Y:S01]  /*06d0*/  LDCU.64 UR6, c[0x0][0x428] ;  /* 0x00008500ff0677ac */ /* 0x000e620008000a00 */
[----:B------:R-:W-:Y:S01]  /*06e0*/  VIADD R4, R0, 0x18 ;  /* 0x0000001800047836 */ /* 0x000fe20000000000 */
[----:B------:R-:W-:Y:S01]  /*06f0*/  ISETP.GE.AND P4, PT, R6, R5, PT ;  /* 0x000000050600720c */ /* 0x000fe20003f86270 */
[----:B------:R-:W-:Y:S01]  /*0700*/  VIADD R6, R0, 0x20 ;  /* 0x0000002000067836 */ /* 0x000fe20000000000 */
[----:B------:R-:W-:-:S02]  /*0710*/  LEA R2, P0, R225, R8, 0x2 ;  /* 0x00000008e1027211 */ /* 0x000fc400078010ff */
[----:B------:R-:W-:Y:S02]  /*0720*/  LOP3.LUT P6, R225, R225, 0xf, RZ, 0xc0, !PT ;  /* 0x0000000fe1e17812 */ /* 0x000fe400078cc0ff */
[----:B------:R-:W-:Y:S01]  /*0730*/  LEA.HI.X.SX32 R7, R8, RZ, 0x1, P0 ;  /* 0x000000ff08077211 */ /* 0x000fe200000f0eff */
[----:B------:R-:W-:Y:S01]  /*0740*/  VIADD R8, R0, 0x30 ;  /* 0x0000003000087836 */ /* 0x000fe20000000000 */
[----:B---3--:R-:W-:Y:S02]  /*0750*/  LEA R10, P0, R2, UR4, 0x2 ;  /* 0x00000004020a7c11 */ /* 0x008fe4000f8010ff */
[----:B------:R-:W-:Y:S01]  /*0760*/  ISETP.GE.AND P3, PT, R4, R5, PT ;  /* 0x000000050400720c */ /* 0x000fe20003f66270 */
[----:B------:R-:W-:Y:S01]  /*0770*/  VIADD R4, R0, 0x28 ;  /* 0x0000002800047836 */ /* 0x000fe20000000000 */
[----:B------:R-:W-:Y:S02]  /*0780*/  LEA.HI.X R11, R2, UR5, R7, 0x2, P0 ;  /* 0x00000005020b7c11 */ /* 0x000fe400080f1407 */
[----:B------:R-:W-:-:S02]  /*0790*/  IADD3 R2, P0, PT, R3, R0, RZ ;  /* 0x0000000003027210 */ /* 0x000fc40007f1e0ff */
[CC--:B------:R-:W-:Y:S01]  /*07a0*/  ISETP.GE.OR P6, PT, R0.reuse, R5.reuse, P6 ;  /* 0x000000050000720c */ /* 0x0c0fe200037c6670 */
[----:B------:R-:W-:Y:S01]  /*07b0*/  VIADD R0, R0, 0x38 ;  /* 0x0000003800007836 */ /* 0x000fe20000000000 */
[----:B------:R-:W-:Y:S01]  /*07c0*/  LEA.HI.X.SX32 R3, R3, RZ, 0x1, P0 ;  /* 0x000000ff03037211 */ /* 0x000fe200000f0eff */
[----:B------:R2:W-:Y:S01]  /*07d0*/  STG.E.128 desc[UR26][R10.64], RZ ;  /* 0x000000ff0a007986 */ /* 0x0005e2000c101d1a */
[----:B-1----:R-:W-:Y:S02]  /*07e0*/  LEA R12, P0, R2, UR6, 0x2 ;  /* 0x00000006020c7c11 */ /* 0x002fe4000f8010ff */
[-C--:B------:R-:W-:Y:S01]  /*07f0*/  ISETP.GE.AND P2, PT, R6, R5.reuse, PT ;  /* 0x000000050600720c */ /* 0x080fe20003f46270 */
[----:B------:R2:W-:Y:S01]  /*0800*/  STG.E.128 desc[UR26][R10.64+0x800], RZ ;  /* 0x000800ff0a007986 */ /* 0x0005e2000c101d1a */
[----:B------:R-:W-:Y:S02]  /*0810*/  LEA.HI.X R13, R2, UR7, R3, 0x2, P0 ;  /* 0x00000007020d7c11 */ /* 0x000fe400080f1403 */
[-C--:B------:R-:W-:Y:S01]  /*0820*/  ISETP.GE.AND P0, PT, R8, R5.reuse, PT ;  /* 0x000000050800720c */ /* 0x080fe20003f06270 */
[----:B------:R2:W-:Y:S01]  /*0830*/  STG.E.128 desc[UR26][R10.64+0x1000], RZ ;  /* 0x001000ff0a007986 */ /* 0x0005e2000c101d1a */
[----:B------:R-:W-:Y:S01]  /*0840*/  ISETP.GE.AND P1, PT, R4, R5, PT ;  /* 0x000000050400720c */ /* 0x000fe20003f26270 */
[----:B------:R-:W-:Y:S01]  /*0850*/  @!P6 IMAD.MOV.U32 R21, RZ, RZ, -0x800000 ;  /* 0xff800000ff15e424 */ /* 0x000fe200078e00ff */
[C---:B------:R-:W-:Y:S01]  /*0860*/  ISETP.NE.OR P0, PT, R225.reuse, RZ, P0 ;  /* 0x000000ffe100720c */ /* 0x040fe20000705670 */
[----:B------:R2:W-:Y:S01]  /*0870*/  STG.E.128 desc[UR26][R10.64+0x1800], RZ ;  /* 0x001800ff0a007986 */ /* 0x0005e2000c101d1a */
[----:B------:R-:W-:-:S02]  /*0880*/  ISETP.NE.OR P5, PT, R225, RZ, P5 ;  /* 0x000000ffe100720c */ /* 0x000fc40002fa5670 */
[C---:B------:R-:W-:Y:S01]  /*0890*/  ISETP.NE.OR P4, PT, R225.reuse, RZ, P4 ;  /* 0x000000ffe100720c */ /* 0x040fe20002785670 */
[----:B------:R2:W-:Y:S01]  /*08a0*/  STG.E.128 desc[UR26][R10.64+0x2000], RZ ;  /* 0x002000ff0a007986 */ /* 0x0005e2000c101d1a */
[C---:B------:R-:W-:Y:S02]  /*08b0*/  ISETP.NE.OR P3, PT, R225.reuse, RZ, P3 ;  /* 0x000000ffe100720c */ /* 0x040fe40001f65670 */
[C---:B------:R-:W-:Y:S01]  /*08c0*/  ISETP.NE.OR P2, PT, R225.reuse, RZ, P2 ;  /* 0x000000ffe100720c */ /* 0x040fe20001745670 */
[----:B------:R2:W-:Y:S01]  /*08d0*/  STG.E.128 desc[UR26][R10.64+0x2800], RZ ;  /* 0x002800ff0a007986 */ /* 0x0005e2000c101d1a */
[----:B------:R-:W-:-:S03]  /*08e0*/  ISETP.NE.OR P1, PT, R225, RZ, P1 ;  /* 0x000000ffe100720c */ /* 0x000fc60000f25670 */
[----:B------:R-:W-:Y:S01]  /*08f0*/  @!P0 IMAD.MOV.U32 R3, RZ, RZ, -0x800000 ;  /* 0xff800000ff038424 */ /* 0x000fe200078e00ff */
[----:B------:R2:W-:Y:S01]  /*0900*/  STG.E.128 desc[UR26][R10.64+0x3000], RZ ;  /* 0x003000ff0a007986 */ /* 0x0005e2000c101d1a */
[----:B------:R-:W-:Y:S02]  /*0910*/  @!P5 IMAD.MOV.U32 R19, RZ, RZ, -0x800000 ;  /* 0xff800000ff13d424 */ /* 0x000fe400078e00ff */
[----:B------:R-:W-:Y:S01]  /*0920*/  @!P4 IMAD.MOV.U32 R17, RZ, RZ, -0x800000 ;  /* 0xff800000ff11c424 */ /* 0x000fe200078e00ff */
[----:B------:R2:W-:Y:S01]  /*0930*/  STG.E.128 desc[UR26][R10.64+0x3800], RZ ;  /* 0x003800ff0a007986 */ /* 0x0005e2000c101d1a */
[----:B------:R-:W-:Y:S02]  /*0940*/  @!P3 IMAD.MOV.U32 R15, RZ, RZ, -0x800000 ;  /* 0xff800000ff0fb424 */ /* 0x000fe400078e00ff */
[----:B------:R-:W-:Y:S01]  /*0950*/  @!P2 IMAD.MOV.U32 R9, RZ, RZ, -0x800000 ;  /* 0xff800000ff09a424 */ /* 0x000fe200078e00ff */
[----:B------:R2:W-:Y:S01]  /*0960*/  @!P0 STG.E desc[UR26][R12.64+0xc0], R3 ;  /* 0x0000c0030c008986 */ /* 0x0005e2000c10191a */
[----:B------:R-:W-:Y:S01]  /*0970*/  ISETP.GE.AND P0, PT, R0, R5, PT ;  /* 0x000000050000720c */ /* 0x000fe20003f06270 */
[----:B------:R-:W-:-:S02]  /*0980*/  @!P1 IMAD.MOV.U32 R7, RZ, RZ, -0x800000 ;  /* 0xff800000ff079424 */ /* 0x000fc400078e00ff */
[----:B------:R2:W-:Y:S01]  /*0990*/  @!P6 STG.E desc[UR26][R12.64], R21 ;  /* 0x000000150c00e986 */ /* 0x0005e2000c10191a */
[----:B------:R-:W-:-:S03]  /*09a0*/  ISETP.NE.OR P0, PT, R225, RZ, P0 ;  /* 0x000000ffe100720c */ /* 0x000fc60000705670 */
[----:B------:R2:W-:Y:S04]  /*09b0*/  @!P5 STG.E desc[UR26][R12.64+0x20], R19 ;  /* 0x000020130c00d986 */ /* 0x0005e8000c10191a */
[----:B------:R2:W-:Y:S04]  /*09c0*/  @!P4 STG.E desc[UR26][R12.64+0x40], R17 ;  /* 0x000040110c00c986 */ /* 0x0005e8000c10191a */
[----:B------:R2:W-:Y:S04]  /*09d0*/  @!P3 STG.E desc[UR26][R12.64+0x60], R15 ;  /* 0x0000600f0c00b986 */ /* 0x0005e8000c10191a */
[----:B------:R2:W-:Y:S04]  /*09e0*/  @!P2 STG.E desc[UR26][R12.64+0x80], R9 ;  /* 0x000080090c00a986 */ /* 0x0005e8000c10191a */
[----:B------:R2:W-:Y:S01]  /*09f0*/  @!P1 STG.E desc[UR26][R12.64+0xa0], R7 ;  /* 0x0000a0070c009986 */ /* 0x0005e2000c10191a */
[----:B------:R-:W-:Y:S05]  /*0a00*/  @P0 EXIT ;  /* 0x000000000000094d */ /* 0x000fea0003800000 */
[----:B--2---:R-:W-:-:S05]  /*0a10*/  MOV R3, 0xff800000 ;  /* 0xff80000000037802 */ /* 0x004fca0000000f00 */
[----:B------:R-:W-:Y:S01]  /*0a20*/  STG.E desc[UR26][R12.64+0xe0], R3 ;  /* 0x0000e0030c007986 */ /* 0x000fe2000c10191a */
[----:B------:R-:W-:Y:S05]  /*0a30*/  EXIT ;  /* 0x000000000000794d */ /* 0x000fea0003800000 */
.L_x_1946:
        /* <DEDUP_REMOVED lines=8> */
.L_x_1947:
[----:B------:R-:W2:Y:S02]  /*0ac0*/  LDCU.64 UR12, c[0x0][0x4e0] ;  /* 0x00009c00ff0c77ac */ /* 0x000ea40008000a00 */
[----:B--2---:R-:W-:-:S04]  /*0ad0*/  UISETP.NE.U32.AND UP0, UPT, UR12, URZ, UPT ;  /* 0x000000ff0c00728c */ /* 0x004fc8000bf05070 */
[----:B------:R-:W-:-:S09]  /*0ae0*/  UISETP.NE.AND.EX UP0, UPT, UR13, URZ, UPT, UP0 ;  /* 0x000000ff0d00728c */ /* 0x000fd2000bf05300 */
[----:B------:R-:W-:Y:S05]  /*0af0*/  BRA.U !UP0, `(.L_x_1948) ;  /* 0x00000005086c7547 */ /* 0x000fea000b800000 */
[----:B------:R-:W2:Y:S01]  /*0b00*/  LDC R10, c[0x0][0x4f0] ;  /* 0x00013c00ff0a7b82 */ /* 0x000ea20000000800 */
[----:B-1----:R-:W-:Y:S01]  /*0b10*/  LEA R5, R3, 0xffffff00, 0x8 ;  /* 0xffffff0003057811 */ /* 0x002fe200078e40ff */
[----:B------:R-:W1:Y:S03]  /*0b20*/  LDCU.64 UR4, c[0x0][0x4e8] ;  /* 0x00009d00ff0477ac */ /* 0x000e660008000a00 */
[----:B------:R-:W-:Y:S01]  /*0b30*/  IABS R0, R5 ;  /* 0x0000000500007213 */ /* 0x000fe20000000000 */
[----:B------:R-:W3:Y:S01]  /*0b40*/  LDCU.64 UR18, c[0x0][0x3a0] ;  /* 0x00007400ff1277ac */ /* 0x000ee20008000a00 */
[----:B------:R-:W4:Y:S01]  /*0b50*/  LDCU.64 UR16, c[0x0][0x3b8] ;  /* 0x00007700ff1077ac */ /* 0x000f220008000a00 */
[----:B------:R-:W4:Y:S01]  /*0b60*/  LDCU.64 UR14, c[0x0][0x3c0] ;  /* 0x00007800ff0e77ac */ /* 0x000f220008000a00 */
[----:B--2--5:R-:W-:-:S04]  /*0b70*/  IABS R6, R10 ;  /* 0x0000000a00067213 */ /* 0x024fc80000000000 */
[----:B------:R-:W2:Y:S08]  /*0b80*/  I2F.RP R11, R6 ;  /* 0x00000006000b7306 */ /* 0x000eb00000209400 */
[----:B--2---:R-:W2:Y:S02]  /*0b90*/  MUFU.RCP R8, R11 ;  /* 0x0000000b00087308 */ /* 0x004ea40000001000 */
[----:B--2---:R-:W-:-:S06]  /*0ba0*/  IADD3 R8, PT, PT, R8, 0xffffffe, RZ ;  /* 0x0ffffffe08087810 */ /* 0x004fcc0007ffe0ff */
[----:B------:R-:W2:Y:S02]  /*0bb0*/  F2I.FTZ.U32.TRUNC.NTZ R9, R8 ;  /* 0x0000000800097305 */ /* 0x000ea4000021f000 */
[----:B--2---:R-:W-:Y:S01]  /*0bc0*/  IADD3 R7, PT, PT, RZ, -R9, RZ ;  /* 0x80000009ff077210 */ /* 0x004fe20007ffe0ff */
[----:B------:R-:W-:-:S04]  /*0bd0*/  IMAD.MOV.U32 R8, RZ, RZ, RZ ;  /* 0x000000ffff087224 */ /* 0x000fc800078e00ff */
[----:B------:R-:W-:-:S04]  /*0be0*/  IMAD R4, R7, R6, RZ ;  /* 0x0000000607047224 */ /* 0x000fc800078e02ff */
[----:B------:R-:W-:-:S06]  /*0bf0*/  IMAD.HI.U32 R9, R9, R4, R8 ;  /* 0x0000000409097227 */ /* 0x000fcc00078e0008 */
[----:B------:R-:W-:-:S05]  /*0c00*/  IMAD.HI.U32 R9, R9, R0, RZ ;  /* 0x0000000009097227 */ /* 0x000fca00078e00ff */
[----:B------:R-:W-:-:S05]  /*0c10*/  IADD3 R7, PT, PT, -R9, RZ, RZ ;  /* 0x000000ff09077210 */ /* 0x000fca0007ffe1ff */
[----:B------:R-:W-:Y:S01]  /*0c20*/  IMAD R7, R6, R7, R0 ;  /* 0x0000000706077224 */ /* 0x000fe200078e0200 */
[----:B------:R-:W-:-:S04]  /*0c30*/  LOP3.LUT R0, R5, R10, RZ, 0x3c, !PT ;  /* 0x0000000a05007212 */ /* 0x000fc800078e3cff */
[----:B------:R-:W-:Y:S02]  /*0c40*/  ISETP.GT.U32.AND P2, PT, R6, R7, PT ;  /* 0x000000070600720c */ /* 0x000fe40003f44070 */
[----:B------:R-:W-:-:S11]  /*0c50*/  ISETP.GE.AND P1, PT, R0, RZ, PT ;  /* 0x000000ff0000720c */ /* 0x000fd60003f26270 */
[-C--:B------:R-:W-:Y:S01]  /*0c60*/  @!P2 IADD3 R7, PT, PT, R7, -R6.reuse, RZ ;  /* 0x800000060707a210 */ /* 0x080fe20007ffe0ff */
[----:B------:R-:W-:Y:S01]  /*0c70*/  @!P2 VIADD R9, R9, 0x1 ;  /* 0x000000010909a836 */ /* 0x000fe20000000000 */
[----:B------:R-:W-:Y:S02]  /*0c80*/  ISETP.NE.AND P2, PT, R10, RZ, PT ;  /* 0x000000ff0a00720c */ /* 0x000fe40003f45270 */
[----:B------:R-:W-:Y:S01]  /*0c90*/  ISETP.GE.U32.AND P0, PT, R7, R6, PT ;  /* 0x000000060700720c */ /* 0x000fe20003f06070 */
[----:B-1----:R-:W-:-:S04]  /*0ca0*/  IMAD.WIDE.U32 R6, R239, UR4, RZ ;  /* 0x00000004ef067c25 */ /* 0x002fc8000f8e00ff */
[----:B------:R-:W-:Y:S01]  /*0cb0*/  IMAD R241, R239, UR5, R7 ;  /* 0x00000005eff17c24 */ /* 0x000fe2000f8e0207 */
[----:B------:R-:W1:Y:S01]  /*0cc0*/  LDCU.64 UR4, c[0x0][0x3a8] ;  /* 0x00007500ff0477ac */ /* 0x000e620008000a00 */
[----:B------:R-:W2:Y:S06]  /*0cd0*/  LDC R7, c[0x0][0x3e8] ;  /* 0x0000fa00ff077b82 */ /* 0x000eac0000000800 */
[----:B------:R-:W-:Y:S02]  /*0ce0*/  @P0 IADD3 R9, PT, PT, R9, 0x1, RZ ;  /* 0x0000000109090810 */ /* 0x000fe40007ffe0ff */
[----:B------:R-:W-:-:S02]  /*0cf0*/  LEA R240, P0, R6, UR12, 0x2 ;  /* 0x0000000c06f07c11 */ /* 0x000fc4000f8010ff */
[----:B------:R-:W-:Y:S02]  /*0d00*/  @!P1 IADD3 R9, PT, PT, -R9, RZ, RZ ;  /* 0x000000ff09099210 */ /* 0x000fe40007ffe1ff */
[----:B------:R-:W-:Y:S02]  /*0d10*/  LEA.HI.X R241, R6, UR13, R241, 0x2, P0 ;  /* 0x0000000d06f17c11 */ /* 0x000fe400080f14f1 */
[----:B------:R-:W-:-:S05]  /*0d20*/  @!P2 LOP3.LUT R9, RZ, R10, RZ, 0x33, !PT ;  /* 0x0000000aff09a212 */ /* 0x000fca00078e33ff */
[----:B------:R-:W-:-:S05]  /*0d30*/  IMAD.WIDE R16, R9, 0x4, R240 ;  /* 0x0000000409107825 */ /* 0x000fca00078e02f0 */
[----:B------:R-:W3:Y:S01]  /*0d40*/  LDG.E R4, desc[UR26][R16.64] ;  /* 0x0000001a10047981 */ /* 0x000ee2000c1e1900 */
[----:B--2---:R-:W-:Y:S02]  /*0d50*/  IABS R8, R7 ;  /* 0x0000000700087213 */ /* 0x004fe40000000000 */
[----:B------:R-:W-:Y:S02]  /*0d60*/  IADD3 R9, PT, PT, -R9, RZ, RZ ;  /* 0x000000ff09097210 */ /* 0x000fe40007ffe1ff */
[----:B------:R-:W2:Y:S03]  /*0d70*/  I2F.RP R11, R8 ;  /* 0x00000008000b7306 */ /* 0x000ea60000209400 */
[----:B------:R-:W-:-:S05]  /*0d80*/  IMAD R5, R10, R9, R5 ;  /* 0x000000090a057224 */ /* 0x000fca00078e0205 */
[----:B--2---:R-:W2:Y:S02]  /*0d90*/  MUFU.RCP R14, R11 ;  /* 0x0000000b000e7308 */ /* 0x004ea40000001000 */
[----:B--2---:R-:W-:-:S06]  /*0da0*/  VIADD R14, R14, 0xffffffe ;  /* 0x0ffffffe0e0e7836 */ /* 0x004fcc0000000000 */
[----:B------:R-:W2:Y:S02]  /*0db0*/  F2I.FTZ.U32.TRUNC.NTZ R15, R14 ;  /* 0x0000000e000f7305 */ /* 0x000ea4000021f000 */
[----:B--2---:R-:W-:Y:S02]  /*0dc0*/  IADD3 R0, PT, PT, RZ, -R15, RZ ;  /* 0x8000000fff007210 */ /* 0x004fe40007ffe0ff */
        /* <DEDUP_REMOVED lines=10> */
[-C--:B------:R-:W-:Y:S01]  /*0e70*/  @!P1 IADD3 R11, PT, PT, R11, -R8.reuse, RZ ;  /* 0x800000080b0b9210 */ /* 0x080fe20007ffe0ff */
[----:B------:R-:W-:Y:S01]  /*0e80*/  @!P1 VIADD R6, R6, 0x1 ;  /* 0x0000000106069836 */ /* 0x000fe20000000000 */
[----:B------:R-:W-:Y:S02]  /*0e90*/  ISETP.NE.AND P1, PT, R7, RZ, PT ;  /* 0x000000ff0700720c */ /* 0x000fe40003f25270 */
[----:B------:R-:W-:-:S13]  /*0ea0*/  ISETP.GE.U32.AND P2, PT, R11, R8, PT ;  /* 0x000000080b00720c */ /* 0x000fda0003f46070 */
[----:B------:R-:W-:-:S04]  /*0eb0*/  @P2 IADD3 R6, PT, PT, R6, 0x1, RZ ;  /* 0x0000000106062810 */ /* 0x000fc80007ffe0ff */
[----:B------:R-:W-:Y:S02]  /*0ec0*/  @!P0 IADD3 R6, PT, PT, -R6, RZ, RZ ;  /* 0x000000ff06068210 */ /* 0x000fe40007ffe1ff */
[----:B------:R-:W-:Y:S02]  /*0ed0*/  @!P1 LOP3.LUT R6, RZ, R7, RZ, 0x33, !PT ;  /* 0x00000007ff069212 */ /* 0x000fe400078e33ff */
[----:B---3--:R-:W-:Y:S01]  /*0ee0*/  SHF.R.S32.HI R0, RZ, 0x1f, R4 ;  /* 0x0000001fff007819 */ /* 0x008fe20000011404 */
[----:B-1----:R-:W-:-:S04]  /*0ef0*/  IMAD.WIDE.U32 R16, R4, UR4, RZ ;  /* 0x0000000404107c25 */ /* 0x002fc8000f8e00ff */
[C---:B------:R-:W-:Y:S02]  /*0f00*/  IMAD R11, R0.reuse, UR4, RZ ;  /* 0x00000004000b7c24 */ /* 0x040fe4000f8e02ff */
[----:B------:R-:W-:Y:S01]  /*0f10*/  IMAD R9, R0, UR18, RZ ;  /* 0x0000001200097c24 */ /* 0x000fe2000f8e02ff */
[----:B------:R-:W-:Y:S01]  /*0f20*/  SHF.R.S32.HI R0, RZ, 0x1f, R5 ;  /* 0x0000001fff007819 */ /* 0x000fe20000011405 */
[C---:B------:R-:W-:Y:S01]  /*0f30*/  IMAD R11, R4.reuse, UR5, R11 ;  /* 0x00000005040b7c24 */ /* 0x040fe2000f8e020b */
[----:B------:R-:W1:Y:S01]  /*0f40*/  LDCU.128 UR4, c[0x0][0x3d0] ;  /* 0x00007a00ff0477ac */ /* 0x000e620008000c00 */
[----:B------:R-:W-:-:S03]  /*0f50*/  IMAD.WIDE.U32 R14, R4, UR18, RZ ;  /* 0x00000012040e7c25 */ /* 0x000fc6000f8e00ff */
[----:B------:R-:W-:Y:S01]  /*0f60*/  IADD3 R17, PT, PT, R17, R11, RZ ;  /* 0x0000000b11117210 */ /* 0x000fe20007ffe0ff */
[----:B------:R-:W-:Y:S02]  /*0f70*/  IMAD R9, R4, UR19, R9 ;  /* 0x0000001304097c24 */ /* 0x000fe4000f8e0209 */
[C---:B----4-:R-:W-:Y:S02]  /*0f80*/  IMAD R4, R0.reuse, UR16, RZ ;  /* 0x0000001000047c24 */ /* 0x050fe4000f8e02ff */
[----:B------:R-:W-:Y:S02]  /*0f90*/  IMAD.IADD R15, R15, 0x1, R9 ;  /* 0x000000010f0f7824 */ /* 0x000fe400078e0209 */
[----:B------:R-:W-:Y:S02]  /*0fa0*/  IMAD R0, R0, UR14, RZ ;  /* 0x0000000e00007c24 */ /* 0x000fe4000f8e02ff */
[C---:B------:R-:W-:Y:S02]  /*0fb0*/  IMAD R4, R5.reuse, UR17, R4 ;  /* 0x0000001105047c24 */ /* 0x040fe4000f8e0204 */
[----:B------:R-:W-:-:S04]  /*0fc0*/  IMAD.WIDE.U32 R14, R5, UR16, R14 ;  /* 0x00000010050e7c25 */ /* 0x000fc8000f8e000e */
[----:B------:R-:W-:Y:S01]  /*0fd0*/  IMAD R0, R5, UR15, R0 ;  /* 0x0000000f05007c24 */ /* 0x000fe2000f8e0200 */
[----:B------:R-:W-:Y:S01]  /*0fe0*/  IADD3 R15, PT, PT, R15, R4, RZ ;  /* 0x000000040f0f7210 */ /* 0x000fe20007ffe0ff */
[----:B------:R-:W-:Y:S01]  /*0ff0*/  IMAD.WIDE.U32 R16, R5, UR14, R16 ;  /* 0x0000000e05107c25 */ /* 0x000fe2000f8e0010 */
[----:B------:R-:W-:-:S03]  /*1000*/  SHF.R.S32.HI R5, RZ, 0x1f, R6 ;  /* 0x0000001fff057819 */ /* 0x000fc60000011406 */
[----:B------:R-:W-:Y:S02]  /*1010*/  IMAD.IADD R17, R17, 0x1, R0 ;  /* 0x0000000111117824 */ /* 0x000fe400078e0200 */
[C---:B-1----:R-:W-:Y:S02]  /*1020*/  IMAD R7, R5.reuse, UR4, RZ ;  /* 0x0000000405077c24 */ /* 0x042fe4000f8e02ff */
[----:B------:R-:W-:Y:S02]  /*1030*/  IMAD R5, R5, UR6, RZ ;  /* 0x0000000605057c24 */ /* 0x000fe4000f8e02ff */
[C---:B------:R-:W-:Y:S02]  /*1040*/  IMAD R7, R6.reuse, UR5, R7 ;  /* 0x0000000506077c24 */ /* 0x040fe4000f8e0207 */
[----:B------:R-:W-:-:S04]  /*1050*/  IMAD.WIDE.U32 R10, R6, UR4, R14 ;  /* 0x00000004060a7c25 */ /* 0x000fc8000f8e000e */
[C---:B------:R-:W-:Y:S01]  /*1060*/  IMAD R5, R6.reuse, UR7, R5 ;  /* 0x0000000706057c24 */ /* 0x040fe2000f8e0205 */
[----:B------:R-:W-:Y:S01]  /*1070*/  IADD3 R0, PT, PT, R11, R7, RZ ;  /* 0x000000070b007210 */ /* 0x000fe20007ffe0ff */
[----:B------:R-:W-:-:S05]  /*1080*/  IMAD.WIDE.U32 R20, R6, UR6, R16 ;  /* 0x0000000606147c25 */ /* 0x000fca000f8e0010 */
[----:B------:R-:W-:Y:S01]  /*1090*/  IADD3 R8, PT, PT, R21, R5, RZ ;  /* 0x0000000515087210 */ /* 0x000fe20007ffe0ff */
[----:B------:R-:W-:Y:S06]  /*10a0*/  BRA `(.L_x_1949) ;  /* 0x0000000400187947 */ /* 0x000fec0003800000 */
.L_x_1948:
[----:B------:R-:W2:Y:S01]  /*10b0*/  LDC R9, c[0x0][0x3e8] ;  /* 0x0000fa00ff097b82 */ /* 0x000ea20000000800 */
[----:B------:R-:W-:Y:S01]  /*10c0*/  IABS R8, R18 ;  /* 0x0000001200087213 */ /* 0x000fe20000000000 */
[----:B------:R-:W3:Y:S01]  /*10d0*/  LDCU.64 UR16, c[0x0][0x3b8] ;  /* 0x00007700ff1077ac */ /* 0x000ee20008000a00 */
[----:B------:R-:W-:Y:S02]  /*10e0*/  SHF.R.S32.HI R14, RZ, 0x1f, R21 ;  /* 0x0000001fff0e7819 */ /* 0x000fe40000011415 */
[----:B------:R-:W-:Y:S02]  /*10f0*/  CS2R R240, SRZ ;  /* 0x0000000000f07805 */ /* 0x000fe4000001ff00 */
[----:B-----5:R-:W-:Y:S01]  /*1100*/  SHF.R.S32.HI R11, RZ, 0x1f, R6 ;  /* 0x0000001fff0b7819 */ /* 0x020fe20000011406 */
[----:B------:R-:W4:Y:S01]  /*1110*/  LDCU.64 UR14, c[0x0][0x3c0] ;  /* 0x00007800ff0e77ac */ /* 0x000f220008000a00 */
[----:B------:R-:W1:Y:S01]  /*1120*/  LDCU.64 UR18, c[0x0][0x3a0] ;  /* 0x00007400ff1277ac */ /* 0x000e620008000a00 */
[----:B---3--:R-:W-:-:S02]  /*1130*/  IMAD R16, R14, UR16, RZ ;  /* 0x000000100e107c24 */ /* 0x008fc4000f8e02ff */
[----:B------:R-:W-:Y:S01]  /*1140*/  IMAD.WIDE.U32 R22, R21, UR16, RZ ;  /* 0x0000001015167c25 */ /* 0x000fe2000f8e00ff */
[----:B--2---:R-:W-:-:S03]  /*1150*/  IABS R10, R9 ;  /* 0x00000009000a7213 */ /* 0x004fc60000000000 */
[----:B----4-:R-:W-:Y:S01]  /*1160*/  IMAD R14, R14, UR14, RZ ;  /* 0x0000000e0e0e7c24 */ /* 0x010fe2000f8e02ff */
[----:B------:R-:W2:Y:S01]  /*1170*/  I2F.RP R7, R10 ;  /* 0x0000000a00077306 */ /* 0x000ea20000209400 */
[C---:B------:R-:W-:Y:S02]  /*1180*/  IMAD R16, R21.reuse, UR17, R16 ;  /* 0x0000001115107c24 */ /* 0x040fe4000f8e0210 */
[C---:B------:R-:W-:Y:S02]  /*1190*/  IMAD R14, R21.reuse, UR15, R14 ;  /* 0x0000000f150e7c24 */ /* 0x040fe4000f8e020e */
[----:B------:R-:W-:Y:S01]  /*11a0*/  IMAD.WIDE.U32 R20, R21, UR14, RZ ;  /* 0x0000000e15147c25 */ /* 0x000fe2000f8e00ff */
[----:B------:R-:W-:Y:S02]  /*11b0*/  IADD3 R17, PT, PT, R23, R16, RZ ;  /* 0x0000001017117210 */ /* 0x000fe40007ffe0ff */
[----:B------:R-:W-:Y:S02]  /*11c0*/  MOV R16, R22 ;  /* 0x0000001600107202 */ /* 0x000fe40000000f00 */
[----:B------:R-:W-:Y:S01]  /*11d0*/  IADD3 R15, PT, PT, R21, R14, RZ ;  /* 0x0000000e150f7210 */ /* 0x000fe20007ffe0ff */
[----:B------:R-:W-:-:S02]  /*11e0*/  IMAD.MOV.U32 R14, RZ, RZ, R20 ;  /* 0x000000ffff0e7224 */ /* 0x000fc400078e0014 */
[----:B-1----:R-:W-:Y:S01]  /*11f0*/  IMAD.WIDE.U32 R16, R6, UR18, R16 ;  /* 0x0000001206107c25 */ /* 0x002fe2000f8e0010 */
[----:B--2---:R-:W1:Y:S02]  /*1200*/  MUFU.RCP R4, R7 ;  /* 0x0000000700047308 */ /* 0x004e640000001000 */
[----:B-1----:R-:W-:-:S06]  /*1210*/  IADD3 R4, PT, PT, R4, 0xffffffe, RZ ;  /* 0x0ffffffe04047810 */ /* 0x002fcc0007ffe0ff */
[----:B------:R-:W1:Y:S02]  /*1220*/  F2I.FTZ.U32.TRUNC.NTZ R5, R4 ;  /* 0x0000000400057305 */ /* 0x000e64000021f000 */
[----:B-1----:R-:W-:Y:S02]  /*1230*/  IADD3 R0, PT, PT, RZ, -R5, RZ ;  /* 0x80000005ff007210 */ /* 0x002fe40007ffe0ff */
[----:B------:R-:W-:-:S03]  /*1240*/  MOV R4, RZ ;  /* 0x000000ff00047202 */ /* 0x000fc60000000f00 */
[----:B------:R-:W-:-:S04]  /*1250*/  IMAD R0, R0, R10, RZ ;  /* 0x0000000a00007224 */ /* 0x000fc800078e02ff */
[----:B------:R-:W-:-:S06]  /*1260*/  IMAD.HI.U32 R5, R5, R0, R4 ;  /* 0x0000000005057227 */ /* 0x000fcc00078e0004 */
[----:B------:R-:W-:Y:S02]  /*1270*/  IMAD.HI.U32 R0, R5, R8, RZ ;  /* 0x0000000805007227 */ /* 0x000fe400078e00ff */
[----:B------:R-:W1:Y:S03]  /*1280*/  LDC.64 R4, c[0x0][0x3a8] ;  /* 0x0000ea00ff047b82 */ /* 0x000e660000000a00 */
[----:B------:R-:W-:-:S05]  /*1290*/  IADD3 R7, PT, PT, -R0, RZ, RZ ;  /* 0x000000ff00077210 */ /* 0x000fca0007ffe1ff */
[----:B------:R-:W-:-:S05]  /*12a0*/  IMAD R7, R10, R7, R8 ;  /* 0x000000070a077224 */ /* 0x000fca00078e0208 */
[----:B------:R-:W-:Y:S01]  /*12b0*/  ISETP.GT.U32.AND P0, PT, R10, R7, PT ;  /* 0x000000070a00720c */ /* 0x000fe20003f04070 */
[----:B-1----:R-:W-:-:S12]  /*12c0*/  IMAD R8, R11, R4, RZ ;  /* 0x000000040b087224 */ /* 0x002fd800078e02ff */
[----:B------:R-:W-:Y:S01]  /*12d0*/  @!P0 IADD3 R7, PT, PT, R7, -R10, RZ ;  /* 0x8000000a07078210 */ /* 0x000fe20007ffe0ff */
[----:B------:R-:W-:Y:S01]  /*12e0*/  IMAD R11, R11, UR18, RZ ;  /* 0x000000120b0b7c24 */ /* 0x000fe2000f8e02ff */
[----:B------:R-:W-:Y:S01]  /*12f0*/  @!P0 IADD3 R0, PT, PT, R0, 0x1, RZ ;  /* 0x0000000100008810 */ /* 0x000fe20007ffe0ff */
[----:B------:R-:W-:Y:S01]  /*1300*/  IMAD R8, R6, R5, R8 ;  /* 0x0000000506087224 */ /* 0x000fe200078e0208 */
[----:B------:R-:W-:Y:S01]  /*1310*/  LOP3.LUT R5, R18, R9, RZ, 0x3c, !PT ;  /* 0x0000000912057212 */ /* 0x000fe200078e3cff */
[C---:B------:R-:W-:Y:S01]  /*1320*/  IMAD.WIDE.U32 R14, R6.reuse, R4, R14 ;  /* 0x00000004060e7225 */ /* 0x040fe200078e000e */
[----:B------:R-:W-:Y:S02]  /*1330*/  ISETP.GE.U32.AND P2, PT, R7, R10, PT ;  /* 0x0000000a0700720c */ /* 0x000fe40003f46070 */
[----:B------:R-:W-:Y:S01]  /*1340*/  ISETP.GE.AND P1, PT, R5, RZ, PT ;  /* 0x000000ff0500720c */ /* 0x000fe20003f26270 */
[----:B------:R-:W-:Y:S01]  /*1350*/  IMAD R10, R6, UR19, R11 ;  /* 0x00000013060a7c24 */ /* 0x000fe2000f8e020b */
[----:B------:R-:W1:Y:S01]  /*1360*/  LDC.64 R4, c[0x0][0x3d8] ;  /* 0x0000f600ff047b82 */ /* 0x000e620000000a00 */
[----:B------:R-:W-:-:S02]  /*1370*/  ISETP.NE.AND P0, PT, R9, RZ, PT ;  /* 0x000000ff0900720c */ /* 0x000fc40003f05270 */
[----:B------:R-:W-:Y:S02]  /*1380*/  LEA R11, R3, 0xffffff00, 0x8 ;  /* 0xffffff00030b7811 */ /* 0x000fe400078e40ff */
[----:B------:R-:W-:Y:S02]  /*1390*/  IADD3 R17, PT, PT, R17, R10, RZ ;  /* 0x0000000a11117210 */ /* 0x000fe40007ffe0ff */
[----:B------:R-:W-:Y:S01]  /*13a0*/  SHF.R.S32.HI R10, RZ, 0x1f, R11 ;  /* 0x0000001fff0a7819 */ /* 0x000fe2000001140b */
[----:B------:R-:W2:Y:S01]  /*13b0*/  LDC.64 R6, c[0x0][0x3d0] ;  /* 0x0000f400ff067b82 */ /* 0x000ea20000000a00 */
[----:B------:R-:W-:Y:S01]  /*13c0*/  @P2 IADD3 R0, PT, PT, R0, 0x1, RZ ;  /* 0x0000000100002810 */ /* 0x000fe20007ffe0ff */
[----:B------:R-:W-:Y:S01]  /*13d0*/  IMAD.WIDE.U32 R16, R11, UR16, R16 ;  /* 0x000000100b107c25 */ /* 0x000fe2000f8e0010 */
[----:B------:R-:W-:-:S03]  /*13e0*/  IADD3 R15, PT, PT, R15, R8, RZ ;  /* 0x000000080f0f7210 */ /* 0x000fc60007ffe0ff */
[C---:B------:R-:W-:Y:S02]  /*13f0*/  IMAD R8, R10.reuse, UR16, RZ ;  /* 0x000000100a087c24 */ /* 0x040fe4000f8e02ff */
[----:B------:R-:W-:Y:S01]  /*1400*/  @!P1 IMAD.MOV R0, RZ, RZ, -R0 ;  /* 0x000000ffff009224 */ /* 0x000fe200078e0a00 */
[----:B------:R-:W-:Y:S01]  /*1410*/  @!P0 LOP3.LUT R0, RZ, R9, RZ, 0x33, !PT ;  /* 0x00000009ff008212 */ /* 0x000fe200078e33ff */
[----:B------:R-:W-:Y:S02]  /*1420*/  IMAD R10, R10, UR14, RZ ;  /* 0x0000000e0a0a7c24 */ /* 0x000fe4000f8e02ff */
[C---:B------:R-:W-:Y:S01]  /*1430*/  IMAD R8, R11.reuse, UR17, R8 ;  /* 0x000000110b087c24 */ /* 0x040fe2000f8e0208 */
[----:B------:R-:W-:Y:S01]  /*1440*/  SHF.R.S32.HI R9, RZ, 0x1f, R0 ;  /* 0x0000001fff097819 */ /* 0x000fe20000011400 */
[C---:B------:R-:W-:Y:S02]  /*1450*/  IMAD R10, R11.reuse, UR15, R10 ;  /* 0x0000000f0b0a7c24 */ /* 0x040fe4000f8e020a */
[----:B------:R-:W-:Y:S01]  /*1460*/  IMAD.WIDE.U32 R14, R11, UR14, R14 ;  /* 0x0000000e0b0e7c25 */ /* 0x000fe2000f8e000e */
[----:B------:R-:W-:-:S04]  /*1470*/  IADD3 R17, PT, PT, R17, R8, RZ ;  /* 0x0000000811117210 */ /* 0x000fc80007ffe0ff */
[----:B------:R-:W-:Y:S01]  /*1480*/  IADD3 R15, PT, PT, R15, R10, RZ ;  /* 0x0000000a0f0f7210 */ /* 0x000fe20007ffe0ff */
[C---:B--2---:R-:W-:Y:S02]  /*1490*/  IMAD R8, R9.reuse, R6, RZ ;  /* 0x0000000609087224 */ /* 0x044fe400078e02ff */
[----:B-1----:R-:W-:Y:S02]  /*14a0*/  IMAD R9, R9, R4, RZ ;  /* 0x0000000409097224 */ /* 0x002fe400078e02ff */
[----:B------:R-:W-:-:S04]  /*14b0*/  IMAD.WIDE.U32 R10, R0, R6, R16 ;  /* 0x00000006000a7225 */ /* 0x000fc800078e0010 */
[C---:B------:R-:W-:Y:S02]  /*14c0*/  IMAD R7, R0.reuse, R7, R8 ;  /* 0x0000000700077224 */ /* 0x040fe400078e0208 */
[----:B------:R-:W-:-:S04]  /*14d0*/  IMAD.WIDE.U32 R20, R0, R4, R14 ;  /* 0x0000000400147225 */ /* 0x000fc800078e000e */
[----:B------:R-:W-:Y:S01]  /*14e0*/  IMAD R5, R0, R5, R9 ;  /* 0x0000000500057224 */ /* 0x000fe200078e0209 */
[----:B------:R-:W-:-:S04]  /*14f0*/  IADD3 R0, PT, PT, R11, R7, RZ ;  /* 0x000000070b007210 */ /* 0x000fc80007ffe0ff */
[----:B------:R-:W-:-:S07]  /*1500*/  IADD3 R8, PT, PT, R21, R5, RZ ;  /* 0x0000000515087210 */ /* 0x000fce0007ffe0ff */
.L_x_1949:
[----:B------:R-:W1:Y:S01]  /*1510*/  LDCU.128 UR4, c[0x0][0x390] ;  /* 0x00007200ff0477ac */ /* 0x000e620008000c00 */
[C---:B------:R-:W-:Y:S01]  /*1520*/  IMAD.SHL.U32 R4, R225.reuse, 0x8, RZ ;  /* 0x00000008e1047824 */ /* 0x040fe200078e00ff */
[----:B------:R-:W-:Y:S01]  /*1530*/  SHF.R.S32.HI R5, RZ, 0x1f, R18 ;  /* 0x0000001fff057819 */ /* 0x000fe20000011412 */
[----:B------:R-:W-:Y:S01]  /*1540*/  IMAD.MOV.U32 R15, RZ, RZ, RZ ;  /* 0x000000ffff0f7224 */ /* 0x000fe200078e00ff */
[----:B------:R-:W2:Y:S01]  /*1550*/  LDCU.64 UR22, c[0x0][0x3c8] ;  /* 0x00007900ff1677ac */ /* 0x000ea20008000a00 */
[--C-:B------:R-:W-:Y:S01]  /*1560*/  SHF.R.U32.HI R6, RZ, 0x3, R225.reuse ;  /* 0x00000003ff067819 */ /* 0x100fe200000116e1 */
[----:B------:R-:W-:Y:S01]  /*1570*/  IMAD.MOV.U32 R7, RZ, RZ, RZ ;  /* 0x000000ffff077224 */ /* 0x000fe200078e00ff */
[----:B------:R-:W-:Y:S01]  /*1580*/  LOP3.LUT R14, R4, 0x38, RZ, 0xc0, !PT ;  /* 0x00000038040e7812 */ /* 0x000fe200078ec0ff */
[----:B------:R-:W3:Y:S01]  /*1590*/  LDCU.64 UR20, c[0x0][0x3b0] ;  /* 0x00007600ff1477ac */ /* 0x000ee20008000a00 */
[----:B------:R-:W-:Y:S01]  /*15a0*/  IMAD.SHL.U32 R194, R225, 0x40, RZ ;  /* 0x00000040e1c27824 */ /* 0x000fe200078e00ff */
[----:B------:R-:W-:Y:S01]  /*15b0*/  SHF.R.U32.HI R228, RZ, 0x1, R225 ;  /* 0x00000001ffe47819 */ /* 0x000fe200000116e1 */
[----:B------:R-:W-:Y:S01]  /*15c0*/  IMAD.WIDE.U32 R12, R13, 0x40, R6 ;  /* 0x000000400d0c7825 */ /* 0x000fe200078e0006 */
[C---:B------:R-:W-:Y:S01]  /*15d0*/  IADD3 R10, P1, PT, R14.reuse, R10, RZ ;  /* 0x0000000a0e0a7210 */ /* 0x040fe20007f3e0ff */
[----:B------:R-:W4:Y:S01]  /*15e0*/  LDCU.128 UR8, c[0x0][0x380] ;  /* 0x00007000ff0877ac */ /* 0x000f220008000c00 */
[----:B------:R-:W-:Y:S01]  /*15f0*/  IADD3 R20, P0, PT, R14, R20, RZ ;  /* 0x000000140e147210 */ /* 0x000fe20007f1e0ff */
[----:B------:R-:W-:Y:S01]  /*1600*/  IMAD.SHL.U32 R227, R225, 0x20, RZ ;  /* 0x00000020e1e37824 */ /* 0x000fe200078e00ff */
[----:B------:R-:W-:Y:S01]  /*1610*/  LOP3.LUT R32, R194, 0x400, RZ, 0xc0, !PT ;  /* 0x00000400c2207812 */ /* 0x000fe200078ec0ff */
[----:B------:R-:W-:-:S02]  /*1620*/  IMAD.X R11, RZ, RZ, R0, P1 ;  /* 0x000000ffff0b7224 */ /* 0x000fc400008e0600 */
[----:B-1----:R-:W-:Y:S01]  /*1630*/  IMAD.WIDE.U32 R14, R239, UR6, R14 ;  /* 0x00000006ef0e7c25 */ /* 0x002fe2000f8e000e */
[----:B------:R-:W-:-:S03]  /*1640*/  LOP3.LUT R227, R227, 0x7c00, RZ, 0xc0, !PT ;  /* 0x00007c00e3e37812 */ /* 0x000fc600078ec0ff */
[----:B--2---:R-:W-:Y:S02]  /*1650*/  IMAD R5, R5, UR22, RZ ;  /* 0x0000001605057c24 */ /* 0x004fe4000f8e02ff */
[----:B------:R-:W-:Y:S01]  /*1660*/  IMAD R15, R239, UR7, R15 ;  /* 0x00000007ef0f7c24 */ /* 0x000fe2000f8e020f */
[----:B---3--:R-:W-:Y:S01]  /*1670*/  USHF.L.U64.HI UR6, UR20, 0x4, UR21 ;  /* 0x0000000414067899 */ /* 0x008fe20008010215 */
[C---:B------:R-:W-:Y:S01]  /*1680*/  IMAD R5, R18.reuse, UR23, R5 ;  /* 0x0000001712057c24 */ /* 0x040fe2000f8e0205 */
[----:B------:R-:W-:Y:S01]  /*1690*/  USHF.L.U32 UR7, UR20, 0x4, URZ ;  /* 0x0000000414077899 */ /* 0x000fe200080006ff */
[----:B------:R-:W-:Y:S01]  /*16a0*/  IMAD.WIDE.U32 R18, R18, UR22, R14 ;  /* 0x0000001612127c25 */ /* 0x000fe2000f8e000e */
[----:B------:R-:W-:Y:S01]  /*16b0*/  USHF.L.U32 UR25, UR20, 0x5, URZ ;  /* 0x0000000514197899 */ /* 0x000fe200080006ff */
[----:B------:R-:W1:Y:S01]  /*16c0*/  S2UR UR23, SR_CgaCtaId ;  /* 0x00000000001779c3 */ /* 0x000e620000008800 */
[----:B------:R-:W-:Y:S01]  /*16d0*/  USHF.L.U64.HI UR22, UR20, 0x5, UR21 ;  /* 0x0000000514167899 */ /* 0x000fe20008010215 */
[----:B------:R-:W-:-:S02]  /*16e0*/  IMAD.X R21, RZ, RZ, R8, P0 ;  /* 0x000000ffff157224 */ /* 0x000fc400000e0608 */
[----:B------:R-:W-:Y:S02]  /*16f0*/  IMAD R7, R13, UR20, RZ ;  /* 0x000000140d077c24 */ /* 0x000fe4000f8e02ff */
[----:B------:R-:W-:-:S04]  /*1700*/  IMAD.WIDE.U32 R10, R6, UR16, R10 ;  /* 0x00000010060a7c25 */ /* 0x000fc8000f8e000a */
[----:B------:R-:W-:Y:S01]  /*1710*/  IMAD.WIDE.U32 R8, R6, UR14, R20 ;  /* 0x0000000e06087c25 */ /* 0x000fe2000f8e0014 */
[----:B----4-:R-:W-:-:S03]  /*1720*/  LEA R232, P1, R10, UR10, 0x1 ;  /* 0x0000000a0ae87c11 */ /* 0x010fc6000f8208ff */
[----:B------:R-:W-:Y:S01]  /*1730*/  IMAD.U32 R16, RZ, RZ, UR7 ;  /* 0x00000007ff107e24 */ /* 0x000fe2000f8e00ff */
[----:B------:R-:W-:Y:S01]  /*1740*/  LEA R234, P0, R8, UR4, 0x1 ;  /* 0x0000000408ea7c11 */ /* 0x000fe2000f8008ff */
[----:B------:R-:W-:Y:S01]  /*1750*/  IMAD.U32 R17, RZ, RZ, UR6 ;  /* 0x00000006ff117e24 */ /* 0x000fe2000f8e00ff */
[----:B------:R-:W-:Y:S01]  /*1760*/  USHF.L.U32 UR4, UR16, 0x5, URZ ;  /* 0x0000000510047899 */ /* 0x000fe200080006ff */
[----:B------:R-:W-:Y:S02]  /*1770*/  IMAD.U32 R14, RZ, RZ, UR25 ;  /* 0x00000019ff0e7e24 */ /* 0x000fe4000f8e00ff */
[----:B------:R-:W-:Y:S02]  /*1780*/  IMAD.U32 R15, RZ, RZ, UR22 ;  /* 0x00000016ff0f7e24 */ /* 0x000fe4000f8e00ff */
[----:B------:R-:W-:Y:S02]  /*1790*/  IMAD R0, R12, UR21, R7 ;  /* 0x000000150c007c24 */ /* 0x000fe4000f8e0207 */
[----:B------:R-:W-:-:S02]  /*17a0*/  IMAD R231, R6, UR17, R11 ;  /* 0x0000001106e77c24 */ /* 0x000fc4000f8e020b */
[----:B------:R-:W-:Y:S02]  /*17b0*/  IMAD R235, R6, UR15, R9 ;  /* 0x0000000f06eb7c24 */ /* 0x000fe4000f8e0209 */
[----:B------:R-:W-:Y:S01]  /*17c0*/  IMAD.WIDE.U32 R6, R12, UR20, R16 ;  /* 0x000000140c067c25 */ /* 0x000fe2000f8e0010 */
[----:B------:R-:W-:Y:S02]  /*17d0*/  LEA.HI.X R231, R10, UR11, R231, 0x1, P1 ;  /* 0x0000000b0ae77c11 */ /* 0x000fe400088f0ce7 */
[----:B------:R-:W-:Y:S01]  /*17e0*/  LEA.HI.X R235, R8, UR5, R235, 0x1, P0 ;  /* 0x0000000508eb7c11 */ /* 0x000fe200080f0ceb */
[----:B------:R-:W-:Y:S01]  /*17f0*/  IMAD.WIDE.U32 R14, R12, UR20, R14 ;  /* 0x000000140c0e7c25 */ /* 0x000fe2000f8e000e */
[C---:B------:R-:W-:Y:S01]  /*1800*/  IADD3 R9, P3, PT, R18.reuse, R6, RZ ;  /* 0x0000000612097210 */ /* 0x040fe20007f7e0ff */
[----:B------:R-:W-:Y:S02]  /*1810*/  UMOV UR5, 0x400 ;  /* 0x0000040000057882 */ /* 0x000fe40000000000 */
[----:B------:R-:W-:Y:S01]  /*1820*/  IMAD.IADD R19, R19, 0x1, R5 ;  /* 0x0000000113137824 */ /* 0x000fe200078e0205 */
[----:B------:R-:W-:Y:S01]  /*1830*/  IADD3 R10, P2, PT, R18, R14, RZ ;  /* 0x0000000e120a7210 */ /* 0x000fe20007f5e0ff */
[----:B------:R-:W-:Y:S01]  /*1840*/  IMAD.IADD R5, R0, 0x1, R15 ;  /* 0x0000000100057824 */ /* 0x000fe200078e020f */
[----:B------:R-:W-:Y:S01]  /*1850*/  IADD3 R6, P1, P0, R18, UR7, R14 ;  /* 0x0000000712067c10 */ /* 0x000fe2000f83e00e */
[----:B-1----:R-:W-:Y:S01]  /*1860*/  ULEA UR5, UR23, UR5, 0x18 ;  /* 0x0000000517057291 */ /* 0x002fe2000f8ec0ff */
[----:B------:R-:W-:Y:S01]  /*1870*/  IADD3.X R8, PT, PT, R19, R0, R7, P3, !PT ;  /* 0x0000000013087210 */ /* 0x000fe20001ffe407 */
[----:B------:R-:W-:Y:S01]  /*1880*/  IMAD.X R7, R5, 0x1, R19, P2 ;  /* 0x0000000105077824 */ /* 0x000fe200010e0613 */
[----:B------:R-:W-:Y:S01]  /*1890*/  IADD3.X R5, PT, PT, R19, UR6, R5, P1, P0 ;  /* 0x0000000613057c10 */ /* 0x000fe20008fe0405 */
[----:B------:R-:W-:Y:S01]  /*18a0*/  USHF.L.U64.HI UR6, UR16, 0x5, UR17 ;  /* 0x0000000510067899 */ /* 0x000fe20008010211 */
[----:B------:R-:W-:Y:S01]  /*18b0*/  IMAD.WIDE.U32 R18, R12, UR20, R18 ;  /* 0x000000140c127c25 */ /* 0x000fe2000f8e0012 */
[----:B------:R-:W-:Y:S01]  /*18c0*/  LEA R16, P1, R9, UR8, 0x1 ;  /* 0x0000000809107c11 */ /* 0x000fe2000f8208ff */
[----:B------:R-:W-:Y:S01]  /*18d0*/  USHF.L.U32 UR7, UR14, 0x5, URZ ;  /* 0x000000050e077899 */ /* 0x000fe200080006ff */
[----:B------:R-:W-:Y:S01]  /*18e0*/  IADD3 R12, P0, PT, R232, UR4, RZ ;  /* 0x00000004e80c7c10 */ /* 0x000fe2000ff1e0ff */
[----:B------:R-:W-:Y:S01]  /*18f0*/  IMAD.IADD R0, R19, 0x1, R0 ;  /* 0x0000000113007824 */ /* 0x000fe200078e0200 */
[----:B------:R-:W-:Y:S01]  /*1900*/  LEA.HI.X R17, R9, UR9, R8, 0x1, P1 ;  /* 0x0000000909117c11 */ /* 0x000fe200088f0c08 */
[----:B------:R-:W-:Y:S01]  /*1910*/  IMAD.MOV.U32 R233, RZ, RZ, R231 ;  /* 0x000000ffffe97224 */ /* 0x000fe200078e00e7 */
[----:B------:R-:W-:Y:S01]  /*1920*/  IADD3.X R13, PT, PT, R231, UR6, RZ, P0, !PT ;  /* 0x00000006e70d7c10 */ /* 0x000fe200087fe4ff */
[----:B------:R-:W-:Y:S01]  /*1930*/  USHF.L.U64.HI UR14, UR14, 0x5, UR15 ;  /* 0x000000050e0e7899 */ /* 0x000fe2000801020f */
[----:B------:R-:W-:Y:S01]  /*1940*/  LEA R14, P1, R10, UR8, 0x1 ;  /* 0x000000080a0e7c11 */ /* 0x000fe2000f8208ff */
[----:B------:R-:W-:Y:S01]  /*1950*/  IMAD.MOV.U32 R193, RZ, RZ, 0x20 ;  /* 0x00000020ffc17424 */ /* 0x000fe200078e00ff */
[----:B------:R-:W-:Y:S01]  /*1960*/  IADD3 R8, P0, PT, R12, UR4, RZ ;  /* 0x000000040c087c10 */ /* 0x000fe2000ff1e0ff */
[----:B------:R-:W-:Y:S01]  /*1970*/  IMAD.MOV.U32 R197, RZ, RZ, 0x40 ;  /* 0x00000040ffc57424 */ /* 0x000fe200078e00ff */
[----:B------:R-:W-:Y:S01]  /*1980*/  LEA.HI.X R15, R10, UR9, R7, 0x1, P1 ;  /* 0x000000090a0f7c11 */ /* 0x000fe200088f0c07 */
[----:B------:R-:W-:Y:S01]  /*1990*/  VIADD R237, R3, 0xffffffff ;  /* 0xffffffff03ed7836 */ /* 0x000fe20000000000 */
[----:B------:R-:W-:Y:S01]  /*19a0*/  IADD3.X R9, PT, PT, R13, UR6, RZ, P0, !PT ;  /* 0x000000060d097c10 */ /* 0x000fe200087fe4ff */
[----:B------:R-:W-:Y:S01]  /*19b0*/  IMAD.SHL.U32 R205, R225, 0x2, RZ ;  /* 0x00000002e1cd7824 */ /* 0x000fe200078e00ff */
[----:B------:R-:W-:Y:S01]  /*19c0*/  LOP3.LUT R10, R4, 0x1f8, RZ, 0xc0, !PT ;  /* 0x000001f8040a7812 */ /* 0x000fe200078ec0ff */
[----:B------:R-:W-:Y:S01]  /*19d0*/  IMAD.SHL.U32 R242, R237, 0x100, RZ ;  /* 0x00000100edf27824 */ /* 0x000fe200078e00ff */
[----:B------:R-:W-:-:S02]  /*19e0*/  IADD3 R20, P0, PT, R8, UR4, RZ ;  /* 0x0000000408147c10 */ /* 0x000fc4000ff1e0ff */
[----:B------:R-:W-:Y:S02]  /*19f0*/  LOP3.LUT R7, R10, 0x38, R225, 0x78, !PT ;  /* 0x000000380a077812 */ /* 0x000fe400078e78e1 */
[----:B------:R-:W-:Y:S02]  /*1a00*/  IADD3.X R21, PT, PT, R9, UR6, RZ, P0, !PT ;  /* 0x0000000609157c10 */ /* 0x000fe400087fe4ff */
[----:B------:R-:W-:Y:S02]  /*1a10*/  LEA R22, P1, R18, UR8, 0x1 ;  /* 0x0000000812167c11 */ /* 0x000fe4000f8208ff */
[----:B------:R-:W-:Y:S02]  /*1a20*/  IADD3 R10, P0, PT, R20, UR4, RZ ;  /* 0x00000004140a7c10 */ /* 0x000fe4000ff1e0ff */
[----:B------:R-:W-:Y:S02]  /*1a30*/  LEA.HI.X R23, R18, UR9, R0, 0x1, P1 ;  /* 0x0000000912177c11 */ /* 0x000fe400088f0c00 */
[----:B------:R-:W-:-:S02]  /*1a40*/  IADD3.X R11, PT, PT, R21, UR6, RZ, P0, !PT ;  /* 0x00000006150b7c10 */ /* 0x000fc400087fe4ff */
[----:B------:R-:W-:Y:S02]  /*1a50*/  LEA R24, P1, R6, UR8, 0x1 ;  /* 0x0000000806187c11 */ /* 0x000fe4000f8208ff */
[----:B------:R-:W-:Y:S02]  /*1a60*/  IADD3 R18, P0, PT, R10, UR4, RZ ;  /* 0x000000040a127c10 */ /* 0x000fe4000ff1e0ff */
[----:B------:R-:W-:Y:S02]  /*1a70*/  LEA.HI.X R25, R6, UR9, R5, 0x1, P1 ;  /* 0x0000000906197c11 */ /* 0x000fe400088f0c05 */
[----:B------:R-:W-:Y:S02]  /*1a80*/  IADD3.X R19, PT, PT, R11, UR6, RZ, P0, !PT ;  /* 0x000000060b137c10 */ /* 0x000fe400087fe4ff */
[----:B------:R-:W-:Y:S02]  /*1a90*/  IADD3 R6, P0, PT, R18, UR4, RZ ;  /* 0x0000000412067c10 */ /* 0x000fe4000ff1e0ff */
[----:B------:R-:W-:-:S02]  /*1aa0*/  LOP3.LUT R0, R7, 0x1e00, R4, 0xf8, !PT ;  /* 0x00001e0007007812 */ /* 0x000fc400078ef804 */
        /* <DEDUP_REMOVED lines=8> */
[----:B------:R-:W-:Y:S01]  /*1b30*/  LDGSTS.E.BYPASS.LTC128B.128 [R0], desc[UR26][R22.64] ;  /* 0x0000000016007fae */ /* 0x000fe2000b981a1a */
[----:B------:R-:W-:-:S02]  /*1b40*/  LOP3.LUT R5, R194, 0x1c0, RZ, 0xc0, !PT ;  /* 0x000001c0c2057812 */ /* 0x000fc400078ec0ff */
[----:B------:R-:W-:Y:S01]  /*1b50*/  IADD3.X R29, PT, PT, R27, UR6, RZ, P0, !PT ;  /* 0x000000061b1d7c10 */ /* 0x000fe200087fe4ff */
[----:B------:R1:W-:Y:S01]  /*1b60*/  LDGSTS.E.BYPASS.LTC128B.128 [R0+0x800], desc[UR26][R16.64] ;  /* 0x0080000010007fae */ /* 0x0003e2000b981a1a */
[----:B------:R-:W-:Y:S02]  /*1b70*/  LOP3.LUT R4, R5, 0x38, R4, 0xf8, !PT ;  /* 0x0000003805047812 */ /* 0x000fe400078ef804 */
[----:B------:R-:W-:Y:S01]  /*1b80*/  LOP3.LUT P2, RZ, R225, 0x2, RZ, 0xc0, !PT ;  /* 0x00000002e1ff7812 */ /* 0x000fe2000784c0ff */
[----:B------:R2:W-:Y:S01]  /*1b90*/  LDGSTS.E.BYPASS.LTC128B.128 [R0+0x1000], desc[UR26][R14.64] ;  /* 0x010000000e007fae */ /* 0x0005e2000b981a1a */
[----:B------:R-:W-:Y:S02]  /*1ba0*/  LOP3.LUT R5, R4, 0x8, R225, 0x78, !PT ;  /* 0x0000000804057812 */ /* 0x000fe400078e78e1 */
[----:B------:R-:W-:Y:S01]  /*1bb0*/  SEL R193, R193, 0xffffffe0, !P2 ;  /* 0xffffffe0c1c17807 */ /* 0x000fe20005000000 */
[----:B------:R-:W-:Y:S01]  /*1bc0*/  LDGSTS.E.BYPASS.LTC128B.128 [R0+0x1800], desc[UR26][R24.64] ;  /* 0x0180000018007fae */ /* 0x000fe2000b981a1a */
[----:B------:R-:W-:Y:S01]  /*1bd0*/  LOP3.LUT R205, R242, 0x6, R205, 0xf8, !PT ;  /* 0x00000006f2cd7812 */ /* 0x000fe200078ef8cd */
[----:B------:R-:W-:-:S02]  /*1be0*/  IMAD R32, R5, 0x2, R32 ;  /* 0x0000000205207824 */ /* 0x000fc400078e0220 */
[----:B------:R-:W-:Y:S02]  /*1bf0*/  LDGSTS.E.BYPASS.LTC128B.128 [R0+0x2000], desc[UR26][R232.64] ;  /* 0x02000000e8007fae */ /* 0x000fe4000b981a1a */
[----:B------:R-:W-:Y:S02]  /*1c00*/  VIADD R200, R32, UR5 ;  /* 0x0000000520c87c36 */ /* 0x000fe40008000000 */
[----:B------:R-:W-:Y:S02]  /*1c10*/  LDGSTS.E.BYPASS.LTC128B.128 [R0+0x2800], desc[UR26][R12.64] ;  /* 0x028000000c007fae */ /* 0x000fe4000b981a1a */
[----:B------:R-:W-:Y:S02]  /*1c20*/  IMAD.IADD R177, R193, 0x1, R200 ;  /* 0x00000001c1b17824 */ /* 0x000fe400078e02c8 */
        /* <DEDUP_REMOVED lines=9> */
[----:B------:R-:W-:Y:S01]  /*1cc0*/  IADD3 R22, P0, PT, R14, UR4, RZ ;  /* 0x000000040e167c10 */ /* 0x000fe2000ff1e0ff */
[----:B------:R-:W-:Y:S03]  /*1cd0*/  LDGSTS.E.BYPASS.LTC128B.128 [R0+0x5800], desc[UR26][R26.64] ;  /* 0x058000001a007fae */ /* 0x000fe6000b981a1a */
[----:B------:R-:W-:Y:S01]  /*1ce0*/  IADD3.X R23, PT, PT, R15, UR6, RZ, P0, !PT ;  /* 0x000000060f177c10 */ /* 0x000fe200087fe4ff */
[----:B------:R-:W-:Y:S01]  /*1cf0*/  LDGSTS.E.BYPASS.LTC128B.128 [R0+0x6000], desc[UR26][R28.64] ;  /* 0x060000001c007fae */ /* 0x000fe2000b981a1a */
[----:B---3--:R-:W-:-:S03]  /*1d00*/  IADD3 R8, P0, PT, R22, UR4, RZ ;  /* 0x0000000416087c10 */ /* 0x008fc6000ff1e0ff */
[----:B------:R-:W-:Y:S01]  /*1d10*/  LDGSTS.E.BYPASS.LTC128B.128 [R0+0x6800], desc[UR26][R16.64] ;  /* 0x0680000010007fae */ /* 0x000fe2000b981a1a */
[----:B------:R-:W-:-:S03]  /*1d20*/  IADD3.X R9, PT, PT, R23, UR6, RZ, P0, !PT ;  /* 0x0000000617097c10 */ /* 0x000fc600087fe4ff */
[----:B------:R-:W-:Y:S01]  /*1d30*/  LDGSTS.E.BYPASS.LTC128B.128 [R0+0x7000], desc[UR26][R14.64] ;  /* 0x070000000e007fae */ /* 0x000fe2000b981a1a */
[----:B------:R-:W-:-:S03]  /*1d40*/  IADD3 R12, P0, PT, R8, UR4, RZ ;  /* 0x00000004080c7c10 */ /* 0x000fc6000ff1e0ff */
[----:B------:R-:W-:Y:S01]  /*1d50*/  LDGSTS.E.BYPASS.LTC128B.128 [R0+0x7800], desc[UR26][R22.64] ;  /* 0x0780000016007fae */ /* 0x000fe2000b981a1a */
[----:B------:R-:W-:Y:S02]  /*1d60*/  IADD3.X R13, PT, PT, R9, UR6, RZ, P0, !PT ;  /* 0x00000006090d7c10 */ /* 0x000fe400087fe4ff */
[----:B----4-:R-:W-:Y:S01]  /*1d70*/  IADD3 R20, P0, PT, R12, UR4, RZ ;  /* 0x000000040c147c10 */ /* 0x010fe2000ff1e0ff */
[----:B------:R2:W-:Y:S03]  /*1d80*/  LDGSTS.E.BYPASS.LTC128B.128 [R0+0x8000], desc[UR26][R8.64] ;  /* 0x0800000008007fae */ /* 0x0005e6000b981a1a */
[----:B------:R-:W-:Y:S01]  /*1d90*/  IADD3.X R21, PT, PT, R13, UR6, RZ, P0, !PT ;  /* 0x000000060d157c10 */ /* 0x000fe200087fe4ff */
[----:B------:R3:W-:Y:S01]  /*1da0*/  LDGSTS.E.BYPASS.LTC128B.128 [R0+0x8800], desc[UR26][R12.64] ;  /* 0x088000000c007fae */ /* 0x0007e2000b981a1a */
[----:B-1----:R-:W-:Y:S02]  /*1db0*/  IADD3 R18, P1, PT, R20, UR4, RZ ;  /* 0x0000000414127c10 */ /* 0x002fe4000ff3e0ff */
[----:B------:R-:W-:Y:S01]  /*1dc0*/  IADD3 R10, P0, PT, R234, UR7, RZ ;  /* 0x00000007ea0a7c10 */ /* 0x000fe2000ff1e0ff */
[----:B------:R-:W-:Y:S01]  /*1dd0*/  LDGSTS.E.BYPASS.LTC128B.128 [R0+0x9000], desc[UR26][R20.64] ;  /* 0x0900000014007fae */ /* 0x000fe2000b981a1a */
[----:B------:R-:W-:-:S02]  /*1de0*/  IADD3.X R19, PT, PT, R21, UR6, RZ, P1, !PT ;  /* 0x0000000615137c10 */ /* 0x000fc40008ffe4ff */
[----:B------:R-:W-:-:S03]  /*1df0*/  IADD3.X R11, PT, PT, R235, UR14, RZ, P0, !PT ;  /* 0x0000000eeb0b7c10 */ /* 0x000fc600087fe4ff */
[----:B------:R1:W-:Y:S04]  /*1e00*/  LDGSTS.E.BYPASS.LTC128B.128 [R0+0x9800], desc[UR26][R18.64] ;  /* 0x0980000012007fae */ /* 0x0003e8000b981a1a */
[----:B------:R-:W0:Y:S01]  /*1e10*/  LDGDEPBAR ;  /* 0x00000000000079af */ /* 0x000e220000000000 */
[----:B--2---:R-:W-:-:S04]  /*1e20*/  IADD3 R8, P0, PT, R10, UR7, RZ ;  /* 0x000000070a087c10 */ /* 0x004fc8000ff1e0ff */
[----:B------:R-:W-:Y:S02]  /*1e30*/  IADD3.X R9, PT, PT, R11, UR14, RZ, P0, !PT ;  /* 0x0000000e0b097c10 */ /* 0x000fe400087fe4ff */
[----:B------:R-:W-:Y:S02]  /*1e40*/  IADD3 R6, P0, PT, R8, UR7, RZ ;  /* 0x0000000708067c10 */ /* 0x000fe4000ff1e0ff */
[----:B---3--:R-:W-:Y:S02]  /*1e50*/  LOP3.LUT R13, R228, 0x8, RZ, 0xc0, !PT ;  /* 0x00000008e40d7812 */ /* 0x008fe400078ec0ff */
[----:B------:R-:W-:Y:S02]  /*1e60*/  IADD3.X R7, PT, PT, R9, UR14, RZ, P0, !PT ;  /* 0x0000000e09077c10 */ /* 0x000fe400087fe4ff */
[----:B------:R-:W-:Y:S02]  /*1e70*/  IADD3 R14, P0, PT, R6, UR7, RZ ;  /* 0x00000007060e7c10 */ /* 0x000fe4000ff1e0ff */
[----:B------:R-:W-:Y:S01]  /*1e80*/  LOP3.LUT R192, R4, R13, RZ, 0x3c, !PT ;  /* 0x0000000d04c07212 */ /* 0x000fe200078e3cff */
[----:B------:R-:W-:-:S04]  /*1e90*/  DEPBAR.LE SB0, 0x0 ;  /* 0x000080000000791a */ /* 0x000fc80000000000 */
[----:B------:R-:W-:Y:S01]  /*1ea0*/  IADD3.X R15, PT, PT, R7, UR14, RZ, P0, !PT ;  /* 0x0000000e070f7c10 */ /* 0x000fe200087fe4ff */
[----:B------:R-:W-:Y:S01]  /*1eb0*/  BAR.SYNC.DEFER_BLOCKING 0x0 ;  /* 0x0000000000007b1d */ /* 0x000fe20000010000 */
[----:B------:R-:W-:-:S04]  /*1ec0*/  IADD3 R12, P0, PT, R14, UR7, RZ ;  /* 0x000000070e0c7c10 */ /* 0x000fc8000ff1e0ff */
[----:B------:R-:W-:Y:S02]  /*1ed0*/  IADD3.X R13, PT, PT, R15, UR14, RZ, P0, !PT ;  /* 0x0000000e0f0d7c10 */ /* 0x000fe400087fe4ff */
[----:B------:R-:W-:-:S04]  /*1ee0*/  IADD3 R4, P0, PT, R12, UR7, RZ ;  /* 0x000000070c047c10 */ /* 0x000fc8000ff1e0ff */
[----:B------:R-:W-:Y:S02]  /*1ef0*/  IADD3.X R5, PT, PT, R13, UR14, RZ, P0, !PT ;  /* 0x0000000e0d057c10 */ /* 0x000fe400087fe4ff */
[----:B------:R-:W-:-:S04]  /*1f00*/  IADD3 R16, P0, PT, R4, UR7, RZ ;  /* 0x0000000704107c10 */ /* 0x000fc8000ff1e0ff */
[----:B------:R-:W-:Y:S02]  /*1f10*/  IADD3.X R17, PT, PT, R5, UR14, RZ, P0, !PT ;  /* 0x0000000e05117c10 */ /* 0x000fe400087fe4ff */
[----:B-1----:R-:W-:-:S04]  /*1f20*/  IADD3 R18, P0, PT, R16, UR7, RZ ;  /* 0x0000000710127c10 */ /* 0x002fc8000ff1e0ff */
        /* <DEDUP_REMOVED lines=9> */
[----:B------:R3:W-:Y:S04]  /*1fc0*/  LDGSTS.E.BYPASS.LTC128B.128 [R0+0xb800], desc[UR26][R6.64] ;  /* 0x0b80000006007fae */ /* 0x0007e8000b981a1a */
[----:B------:R-:W-:Y:S04]  /*1fd0*/  LDGSTS.E.BYPASS.LTC128B.128 [R0+0xc000], desc[UR26][R14.64] ;  /* 0x0c0000000e007fae */ /* 0x000fe8000b981a1a */
[----:B------:R-:W-:Y:S04]  /*1fe0*/  LDGSTS.E.BYPASS.LTC128B.128 [R0+0xc800], desc[UR26][R12.64] ;  /* 0x0c8000000c007fae */ /* 0x000fe8000b981a1a */
[----:B------:R4:W-:Y:S04]  /*1ff0*/  LDGSTS.E.BYPASS.LTC128B.128 [R0+0xd000], desc[UR26][R4.64] ;  /* 0x0d00000004007fae */ /* 0x0009e8000b981a1a */
[----:B------:R5:W-:Y:S01]  /*2000*/  LDGSTS.E.BYPASS.LTC128B.128 [R0+0xd800], desc[UR26][R16.64] ;  /* 0x0d80000010007fae */ /* 0x000be2000b981a1a */
[----:B-1----:R-:W-:-:S03]  /*2010*/  IADD3 R10, P0, PT, R20, UR7, RZ ;  /* 0x00000007140a7c10 */ /* 0x002fc6000ff1e0ff */
[----:B------:R1:W-:Y:S01]  /*2020*/  LDGSTS.E.BYPASS.LTC128B.128 [R0+0xe000], desc[UR26][R18.64] ;  /* 0x0e00000012007fae */ /* 0x0003e2000b981a1a */
[----:B------:R-:W-:-:S03]  /*2030*/  IADD3.X R11, PT, PT, R21, UR14, RZ, P0, !PT ;  /* 0x0000000e150b7c10 */ /* 0x000fc600087fe4ff */
[----:B------:R1:W-:Y:S01]  /*2040*/  LDGSTS.E.BYPASS.LTC128B.128 [R0+0xe800], desc[UR26][R20.64] ;  /* 0x0e80000014007fae */ /* 0x0003e2000b981a1a */
[----:B--2---:R-:W-:-:S03]  /*2050*/  IADD3 R8, P0, PT, R10, UR7, RZ ;  /* 0x000000070a087c10 */ /* 0x004fc6000ff1e0ff */
[----:B------:R-:W-:Y:S01]  /*2060*/  LDGSTS.E.BYPASS.LTC128B.128 [R0+0xf000], desc[UR26][R10.64] ;  /* 0x0f0000000a007fae */ /* 0x000fe2000b981a1a */
[----:B------:R-:W-:Y:S02]  /*2070*/  IADD3.X R9, PT, PT, R11, UR14, RZ, P0, !PT ;  /* 0x0000000e0b097c10 */ /* 0x000fe400087fe4ff */
[----:B---3--:R-:W-:-:S03]  /*2080*/  IADD3 R6, P0, PT, R8, UR7, RZ ;  /* 0x0000000708067c10 */ /* 0x008fc6000ff1e0ff */
[----:B------:R-:W-:Y:S01]  /*2090*/  LDGSTS.E.BYPASS.LTC128B.128 [R0+0xf800], desc[UR26][R8.64] ;  /* 0x0f80000008007fae */ /* 0x000fe2000b981a1a */
[----:B------:R-:W-:Y:S02]  /*20a0*/  IADD3.X R7, PT, PT, R9, UR14, RZ, P0, !PT ;  /* 0x0000000e09077c10 */ /* 0x000fe400087fe4ff */
[----:B------:R-:W-:Y:S02]  /*20b0*/  IADD3 R24, P0, PT, R6, UR7, RZ ;  /* 0x0000000706187c10 */ /* 0x000fe4000ff1e0ff */
[----:B----4-:R-:W-:Y:S01]  /*20c0*/  LOP3.LUT R5, R227, 0x200, R194, 0xf8, !PT ;  /* 0x00000200e3057812 */ /* 0x010fe200078ef8c2 */
[----:B------:R2:W-:Y:S01]  /*20d0*/  LDGSTS.E.BYPASS.LTC128B.128 [R0+0x10000], desc[UR26][R6.64] ;  /* 0x1000000006007fae */ /* 0x0005e2000b981a1a */
[----:B------:R-:W-:Y:S02]  /*20e0*/  IADD3.X R25, PT, PT, R7, UR14, RZ, P0, !PT ;  /* 0x0000000e07197c10 */ /* 0x000fe400087fe4ff */
[----:B-----5:R-:W-:Y:S02]  /*20f0*/  IADD3 R16, P0, PT, R24, UR7, RZ ;  /* 0x0000000718107c10 */ /* 0x020fe4000ff1e0ff */
[----:B------:R-:W-:Y:S01]  /*2100*/  LOP3.LUT R5, R5, R192, RZ, 0xfc, !PT ;  /* 0x000000c005057212 */ /* 0x000fe200078efcff */
[----:B------:R3:W-:Y:S01]  /*2110*/  LDGSTS.E.BYPASS.LTC128B.128 [R0+0x10800], desc[UR26][R24.64] ;  /* 0x1080000018007fae */ /* 0x0007e2000b981a1a */
[----:B------:R-:W-:-:S02]  /*2120*/  IADD3.X R17, PT, PT, R25, UR14, RZ, P0, !PT ;  /* 0x0000000e19117c10 */ /* 0x000fc400087fe4ff */
[----:B-1----:R-:W-:Y:S02]  /*2130*/  IADD3 R18, P0, PT, R16, UR7, RZ ;  /* 0x0000000710127c10 */ /* 0x002fe4000ff1e0ff */
        /* <DEDUP_REMOVED lines=9> */
[----:B------:R-:W4:Y:S01]  /*21d0*/  LDSM.16.M88.4 R116, [R32+UR5+0x5800] ;  /* 0x005800052074783b */ /* 0x000f220008000200 */
[----:B------:R-:W-:-:S03]  /*21e0*/  IMAD.IADD R200, R197, 0x1, R200 ;  /* 0x00000001c5c87824 */ /* 0x000fc600078e02c8 */
[----:B------:R-:W3:Y:S04]  /*21f0*/  LDSM.16.M88.4 R20, [R32+UR5+0x2800] ;  /* 0x002800052014783b */ /* 0x000ee80008000200 */
[----:B------:R-:W5:Y:S04]  /*2200*/  LDSM.16.M88.4 R132, [R32+UR5+0x4800] ;  /* 0x004800052084783b */ /* 0x000f680008000200 */
[----:B------:R-:W-:Y:S04]  /*2210*/  LDSM.16.M88.4 R28, [R32+UR5+0x2000] ;  /* 0x00200005201c783b */ /* 0x000fe80008000200 */
[----:B------:R-:W-:Y:S04]  /*2220*/  LDSM.16.M88.4 R12, [R32+UR5+0x3000] ;  /* 0x00300005200c783b */ /* 0x000fe80008000200 */
[----:B--2---:R-:W-:Y:S04]  /*2230*/  LDSM.16.M88.4 R4, [R32+UR5+0x3800] ;  /* 0x003800052004783b */ /* 0x004fe80008000200 */
[----:B------:R-:W2:Y:S04]  /*2240*/  LDSM.16.M88.4 R140, [R32+UR5+0x4000] ;  /* 0x00400005208c783b */ /* 0x000ea80008000200 */
[----:B------:R-:W1:Y:S04]  /*2250*/  LDSM.16.M88.4 R124, [R32+UR5+0x5000] ;  /* 0x00500005207c783b */ /* 0x000e680008000200 */
[----:B------:R-:W-:Y:S04]  /*2260*/  LDSM.16.M88.4 R108, [R32+UR5+0x6000] ;  /* 0x00600005206c783b */ /* 0x000fe80008000200 */
[----:B------:R-:W-:Y:S04]  /*2270*/  LDSM.16.M88.4 R100, [R32+UR5+0x6800] ;  /* 0x006800052064783b */ /* 0x000fe80008000200 */
[----:B------:R-:W-:Y:S01]  /*2280*/  LDSM.16.M88.4 R92, [R32+UR5+0x7000] ;  /* 0x00700005205c783b */ /* 0x000fe20008000200 */
[C---:B----4-:R-:W-:Y:S03]  /*2290*/  HMMA.16816.F32.BF16 R120, R36.reuse, R116, RZ ;  /* 0x000000742478723c */ /* 0x050fe600000418ff */
[----:B------:R-:W-:Y:S04]  /*22a0*/  LDSM.16.M88.4 R84, [R32+UR5+0x7800] ;  /* 0x007800052054783b */ /* 0x000fe80008000200 */
[----:B------:R-:W-:Y:S01]  /*22b0*/  LDSM.16.M88.4 R76, [R32+UR5+0x8000] ;  /* 0x00800005204c783b */ /* 0x000fe20008000200 */
[C---:B------:R-:W-:Y:S03]  /*22c0*/  HMMA.16816.F32.BF16 R116, R36.reuse, R118, RZ ;  /* 0x000000762474723c */ /* 0x040fe600000418ff */
[----:B------:R-:W-:Y:S04]  /*22d0*/  LDSM.16.M88.4 R68, [R32+UR5+0x8800] ;  /* 0x008800052044783b */ /* 0x000fe80008000200 */
[----:B------:R-:W-:Y:S01]  /*22e0*/  LDSM.16.M88.4 R60, [R32+UR5+0x9000] ;  /* 0x00900005203c783b */ /* 0x000fe20008000200 */
[C---:B---3--:R-:W-:Y:S03]  /*22f0*/  HMMA.16816.F32.BF16 R24, R36.reuse, R20, RZ ;  /* 0x000000142418723c */ /* 0x048fe600000418ff */
[----:B------:R-:W-:Y:S04]  /*2300*/  LDSM.16.M88.4 R168, [R32+UR5+0x9800] ;  /* 0x0098000520a8783b */ /* 0x000fe80008000200 */
[----:B------:R-:W-:Y:S01]  /*2310*/  LDSM.16.M88.4 R152, [R152] ;  /* 0x000000009898783b */ /* 0x000fe20000000200 */
[C---:B------:R-:W-:Y:S03]  /*2320*/  HMMA.16816.F32.BF16 R20, R36.reuse, R22, RZ ;  /* 0x000000162414723c */ /* 0x040fe600000418ff */
[----:B------:R-:W3:Y:S04]  /*2330*/  LDSM.16.M88.4 R32, [R177+0x5800] ;  /* 0x00580000b120783b */ /* 0x000ee80000000200 */
[----:B------:R-:W4:Y:S01]  /*2340*/  LDSM.16.M88.4 R48, [R177+0x2800] ;  /* 0x00280000b130783b */ /* 0x000f220000000200 */
[C---:B-----5:R-:W-:Y:S03]  /*2350*/  HMMA.16816.F32.BF16 R136, R36.reuse, R132, RZ ;  /* 0x000000842488723c */ /* 0x060fe600000418ff */
[----:B------:R-:W5:Y:S04]  /*2360*/  LDSM.16.M88.4 R44, [R177+0x4800] ;  /* 0x00480000b12c783b */ /* 0x000f680000000200 */
[----:B------:R-:W5:Y:S01]  /*2370*/  LDSM.16.M88.4 R148, [R177+0x4000] ;  /* 0x00400000b194783b */ /* 0x000f620000000200 */
[C---:B------:R-:W-:Y:S03]  /*2380*/  HMMA.16816.F32.BF16 R132, R36.reuse, R134, RZ ;  /* 0x000000862484723c */ /* 0x040fe600000418ff */
[----:B------:R-:W5:Y:S04]  /*2390*/  LDSM.16.M88.4 R40, [R177+0x5000] ;  /* 0x00500000b128783b */ /* 0x000f680000000200 */
[----:B------:R-:W-:Y:S01]  /*23a0*/  LDSM.16.M88.4 R164, [R177+0x2000] ;  /* 0x00200000b1a4783b */ /* 0x000fe20000000200 */
[C---:B--2---:R-:W-:Y:S03]  /*23b0*/  HMMA.16816.F32.BF16 R144, R36.reuse, R140, RZ ;  /* 0x0000008c2490723c */ /* 0x044fe600000418ff */
[----:B------:R-:W-:Y:S04]  /*23c0*/  LDSM.16.M88.4 R160, [R177+0x3000] ;  /* 0x00300000b1a0783b */ /* 0x000fe80000000200 */
[----:B------:R-:W-:Y:S01]  /*23d0*/  LDSM.16.M88.4 R156, [R177+0x3800] ;  /* 0x00380000b19c783b */ /* 0x000fe20000000200 */
[C---:B-1----:R-:W-:Y:S03]  /*23e0*/  HMMA.16816.F32.BF16 R128, R36.reuse, R124, RZ ;  /* 0x0000007c2480723c */ /* 0x042fe600000418ff */
[----:B------:R-:W-:Y:S04]  /*23f0*/  LDSM.16.M88.4 R172, [R177+0x7000] ;  /* 0x00700000b1ac783b */ /* 0x000fe80000000200 */
[----:B------:R-:W-:Y:S01]  /*2400*/  LDSM.16.M88.4 R188, [R200+0x4000] ;  /* 0x00400000c8bc783b */ /* 0x000fe20000000200 */
[----:B------:R-:W-:Y:S03]  /*2410*/  HMMA.16816.F32.BF16 R140, R36, R142, RZ ;  /* 0x0000008e248c723c */ /* 0x000fe600000418ff */
[----:B------:R-:W-:Y:S04]  /*2420*/  LDSM.16.M88.4 R184, [R200+0x4800] ;  /* 0x00480000c8b8783b */ /* 0x000fe80000000200 */
[----:B------:R-:W-:Y:S01]  /*2430*/  LDSM.16.M88.4 R180, [R200+0x5000] ;  /* 0x00500000c8b4783b */ /* 0x000fe20000000200 */
[C---:B---3--:R-:W-:Y:S03]  /*2440*/  HMMA.16816.F32.BF16 R120, R152.reuse, R32, R120 ;  /* 0x000000209878723c */ /* 0x048fe60000041878 */
[----:B------:R-:W0:Y:S05]  /*2450*/  LDGDEPBAR ;  /* 0x00000000000079af */ /* 0x000e2a0000000000 */
[C---:B------:R-:W-:Y:S01]  /*2460*/  HMMA.16816.F32.BF16 R116, R152.reuse, R34, R116 ;  /* 0x000000229874723c */ /* 0x040fe20000041874 */
[----:B------:R-:W1:Y:S07]  /*2470*/  LDSM.16.M88.4 R32, [R177+0x8800] ;  /* 0x00880000b120783b */ /* 0x000e6e0000000200 */
[C---:B----4-:R-:W-:Y:S08]  /*2480*/  HMMA.16816.F32.BF16 R24, R152.reuse, R48, R24 ;  /* 0x000000309818723c */ /* 0x050ff00000041818 */
[C---:B------:R-:W-:Y:S01]  /*2490*/  HMMA.16816.F32.BF16 R20, R152.reuse, R50, R20 ;  /* 0x000000329814723c */ /* 0x040fe20000041814 */
[----:B------:R-:W2:Y:S07]  /*24a0*/  LDSM.16.M88.4 R48, [R177+0x6000] ;  /* 0x00600000b130783b */ /* 0x000eae0000000200 */
[C---:B-----5:R-:W-:Y:S08]  /*24b0*/  HMMA.16816.F32.BF16 R136, R152.reuse, R44, R136 ;  /* 0x0000002c9888723c */ /* 0x060ff00000041888 */
[----:B------:R-:W-:Y:S01]  /*24c0*/  HMMA.16816.F32.BF16 R132, R152, R46, R132 ;  /* 0x0000002e9884723c */ /* 0x000fe20000041884 */
[----:B------:R-:W3:Y:S07]  /*24d0*/  LDSM.16.M88.4 R44, [R177+0x6800] ;  /* 0x00680000b12c783b */ /* 0x000eee0000000200 */
        /* <DEDUP_REMOVED lines=9> */
[C---:B------:R-:W-:Y:S08]  /*2570*/  HMMA.16816.F32.BF16 R144, R152.reuse, R148, R144 ;  /* 0x000000949890723c */ /* 0x040ff00000041890 */
[C---:B------:R-:W-:Y:S01]  /*2580*/  HMMA.16816.F32.BF16 R140, R152.reuse, R150, R140 ;  /* 0x00000096988c723c */ /* 0x040fe2000004188c */
[----:B------:R-:W-:Y:S07]  /*2590*/  LDSM.16.M88.4 R148, [R200+0x2000] ;  /* 0x00200000c894783b */ /* 0x000fee0000000200 */
[C---:B------:R-:W-:Y:S08]  /*25a0*/  HMMA.16816.F32.BF16 R128, R152.reuse, R40, R128 ;  /* 0x000000289880723c */ /* 0x040ff00000041880 */
[----:B------:R-:W-:Y:S01]  /*25b0*/  HMMA.16816.F32.BF16 R124, R152, R42, R124 ;  /* 0x0000002a987c723c */ /* 0x000fe2000004187c */
[----:B------:R-:W4:Y:S07]  /*25c0*/  LDSM.16.M88.4 R40, [R198] ;  /* 0x00000000c628783b */ /* 0x000f2e0000000200 */
[C---:B------:R-:W-:Y:S08]  /*25d0*/  HMMA.16816.F32.BF16 R28, R36.reuse, R30, RZ ;  /* 0x0000001e241c723c */ /* 0x040ff000000418ff */
[----:B------:R-:W-:Y:S08]  /*25e0*/  HMMA.16816.F32.BF16 R12, R36, R14, RZ ;  /* 0x0000000e240c723c */ /* 0x000ff000000418ff */
[C---:B-1----:R-:W-:Y:S08]  /*25f0*/  HMMA.16816.F32.BF16 R72, R152.reuse, R32, R72 ;  /* 0x000000209848723c */ /* 0x042ff00000041848 */
[----:B------:R-:W-:Y:S01]  /*2600*/  HMMA.16816.F32.BF16 R68, R152, R34, R68 ;  /* 0x000000229844723c */ /* 0x000fe20000041844 */
[----:B------:R-:W1:Y:S07]  /*2610*/  LDSM.16.M88.4 R32, [R200+0x3800] ;  /* 0x00380000c820783b */ /* 0x000e6e0000000200 */
[----:B------:R-:W-:Y:S08]  /*2620*/  HMMA.16816.F32.BF16 R8, R36, R4, RZ ;  /* 0x000000042408723c */ /* 0x000ff000000418ff */
[C---:B--2---:R-:W-:Y:S08]  /*2630*/  HMMA.16816.F32.BF16 R112, R152.reuse, R48, R112 ;  /* 0x000000309870723c */ /* 0x044ff00000041870 */
[----:B------:R-:W-:Y:S01]  /*2640*/  HMMA.16816.F32.BF16 R108, R152, R50, R108 ;  /* 0x00000032986c723c */ /* 0x000fe2000004186c */
[----:B------:R-:W2:Y:S07]  /*2650*/  LDSM.16.M88.4 R48, [R200+0x2800] ;  /* 0x00280000c830783b */ /* 0x000eae0000000200 */
[----:B------:R-:W-:Y:S08]  /*2660*/  HMMA.16816.F32.BF16 R4, R36, R6, RZ ;  /* 0x000000062404723c */ /* 0x000ff000000418ff */
[C---:B---3--:R-:W-:Y:S08]  /*2670*/  HMMA.16816.F32.BF16 R104, R152.reuse, R44, R104 ;  /* 0x0000002c9868723c */ /* 0x048ff00000041868 */
[C---:B------:R-:W-:Y:S01]  /*2680*/  HMMA.16816.F32.BF16 R100, R152.reuse, R46, R100 ;  /* 0x0000002e9864723c */ /* 0x040fe20000041864 */
[----:B------:R-:W3:Y:S07]  /*2690*/  LDSM.16.M88.4 R44, [R200+0x3000] ;  /* 0x00300000c82c783b */ /* 0x000eee0000000200 */
[C---:B------:R-:W-:Y:S08]  /*26a0*/  HMMA.16816.F32.BF16 R52, R152.reuse, R164, R52 ;  /* 0x000000a49834723c */ /* 0x040ff00000041834 */
[C---:B------:R-:W-:Y:S01]  /*26b0*/  HMMA.16816.F32.BF16 R28, R152.reuse, R166, R28 ;  /* 0x000000a6981c723c */ /* 0x040fe2000004181c */
[----:B------:R-:W-:Y:S07]  /*26c0*/  LDSM.16.M88.4 R164, [R177+0x8000] ;  /* 0x00800000b1a4783b */ /* 0x000fee0000000200 */
[C---:B------:R-:W-:Y:S08]  /*26d0*/  HMMA.16816.F32.BF16 R16, R152.reuse, R160, R16 ;  /* 0x000000a09810723c */ /* 0x040ff00000041810 */
[C---:B------:R-:W-:Y:S01]  /*26e0*/  HMMA.16816.F32.BF16 R12, R152.reuse, R162, R12 ;  /* 0x000000a2980c723c */ /* 0x040fe2000004180c */
[----:B------:R-:W5:Y:S07]  /*26f0*/  LDSM.16.M88.4 R160, [R177+0x9000] ;  /* 0x00900000b1a0783b */ /* 0x000f6e0000000200 */
[C---:B------:R-:W-:Y:S08]  /*2700*/  HMMA.16816.F32.BF16 R8, R152.reuse, R156, R8 ;  /* 0x0000009c9808723c */ /* 0x040ff00000041808 */
[----:B------:R-:W-:Y:S01]  /*2710*/  HMMA.16816.F32.BF16 R4, R152, R158, R4 ;  /* 0x0000009e9804723c */ /* 0x000fe20000041804 */
[----:B------:R-:W5:Y:S07]  /*2720*/  LDSM.16.M88.4 R156, [R177+0x9800] ;  /* 0x00980000b19c783b */ /* 0x000f6e0000000200 */
        /* <DEDUP_REMOVED lines=10> */
[----:B------:R-:W5:Y:S04]  /*27d0*/  LDSM.16.M88.4 R168, [R177+0x7800] ;  /* 0x00780000b1a8783b */ /* 0x000f680000000200 */
[----:B------:R-:W-:Y:S03]  /*27e0*/  LDSM.16.M88.4 R176, [R200+0x5800] ;  /* 0x00580000c8b0783b */ /* 0x000fe60000000200 */
[C---:B----4-:R-:W-:Y:S08]  /*27f0*/  HMMA.16816.F32.BF16 R52, R40.reuse, R148, R52 ;  /* 0x000000942834723c */ /* 0x050ff00000041834 */
[C---:B------:R-:W-:Y:S01]  /*2800*/  HMMA.16816.F32.BF16 R28, R40.reuse, R150, R28 ;  /* 0x00000096281c723c */ /* 0x040fe2000004181c */
[----:B------:R-:W4:Y:S07]  /*2810*/  LDSM.16.M88.4 R148, [R200+0x9000] ;  /* 0x00900000c894783b */ /* 0x000f2e0000000200 */
[----:B-1----:R-:W-:Y:S01]  /*2820*/  HMMA.16816.F32.BF16 R8, R40, R32, R8 ;  /* 0x000000202808723c */ /* 0x002fe20000041808 */
[----:B------:R-:W-:-:S02]  /*2830*/  IMAD.IADD R32, R193, 0x1, R198 ;  /* 0x00000001c1207824 */ /* 0x000fc400078e02c6 */
[----:B------:R-:W-:-:S05]  /*2840*/  IMAD.IADD R198, R193, 0x1, R200 ;  /* 0x00000001c1c67824 */ /* 0x000fca00078e02c8 */
[C---:B--2---:R-:W-:Y:S08]  /*2850*/  HMMA.16816.F32.BF16 R24, R40.reuse, R48, R24 ;  /* 0x000000302818723c */ /* 0x044ff00000041818 */
[C---:B------:R-:W-:Y:S01]  /*2860*/  HMMA.16816.F32.BF16 R20, R40.reuse, R50, R20 ;  /* 0x000000322814723c */ /* 0x040fe20000041814 */
[----:B------:R-:W1:Y:S07]  /*2870*/  LDSM.16.M88.4 R48, [R200+0x9800] ;  /* 0x00980000c830783b */ /* 0x000e6e0000000200 */
[C---:B---3--:R-:W-:Y:S08]  /*2880*/  HMMA.16816.F32.BF16 R16, R40.reuse, R44, R16 ;  /* 0x0000002c2810723c */ /* 0x048ff00000041810 */
[C---:B------:R-:W-:Y:S01]  /*2890*/  HMMA.16816.F32.BF16 R12, R40.reuse, R46, R12 ;  /* 0x0000002e280c723c */ /* 0x040fe2000004180c */
[----:B------:R-:W-:Y:S07]  /*28a0*/  LDSM.16.M88.4 R44, [R198+0x2000] ;  /* 0x00200000c62c783b */ /* 0x000fee0000000200 */
[----:B------:R-:W-:Y:S01]  /*28b0*/  HMMA.16816.F32.BF16 R4, R40, R34, R4 ;  /* 0x000000222804723c */ /* 0x000fe20000041804 */
[----:B------:R-:W2:Y:S07]  /*28c0*/  LDSM.16.M88.4 R32, [R32] ;  /* 0x000000002020783b */ /* 0x000eae0000000200 */
[C---:B-----5:R-:W-:Y:S08]  /*28d0*/  HMMA.16816.F32.BF16 R64, R152.reuse, R160, R64 ;  /* 0x000000a09840723c */ /* 0x060ff00000041840 */
[C---:B------:R-:W-:Y:S01]  /*28e0*/  HMMA.16816.F32.BF16 R60, R152.reuse, R162, R60 ;  /* 0x000000a2983c723c */ /* 0x040fe2000004183c */
[----:B------:R-:W-:Y:S07]  /*28f0*/  LDSM.16.M88.4 R160, [R200+0x7800] ;  /* 0x00780000c8a0783b */ /* 0x000fee0000000200 */
[C---:B------:R-:W-:Y:S08]  /*2900*/  HMMA.16816.F32.BF16 R56, R152.reuse, R156, R56 ;  /* 0x0000009c9838723c */ /* 0x040ff00000041838 */
[C---:B------:R-:W-:Y:S08]  /*2910*/  HMMA.16816.F32.BF16 R96, R152.reuse, R172, R96 ;  /* 0x000000ac9860723c */ /* 0x040ff00000041860 */
[C---:B------:R-:W-:Y:S01]  /*2920*/  HMMA.16816.F32.BF16 R92, R152.reuse, R174, R92 ;  /* 0x000000ae985c723c */ /* 0x040fe2000004185c */
[----:B------:R-:W3:Y:S07]  /*2930*/  LDSM.16.M88.4 R172, [R200+0x6000] ;  /* 0x00600000c8ac783b */ /* 0x000eee0000000200 */
        /* <DEDUP_REMOVED lines=9> */
[C---:B----4-:R-:W-:Y:S08]  /*29d0*/  HMMA.16816.F32.BF16 R64, R40.reuse, R148, R64 ;  /* 0x000000942840723c */ /* 0x050ff00000041840 */
[C---:B------:R-:W-:Y:S01]  /*29e0*/  HMMA.16816.F32.BF16 R60, R40.reuse, R150, R60 ;  /* 0x00000096283c723c */ /* 0x040fe2000004183c */
[----:B------:R-:W4:Y:S07]  /*29f0*/  LDSM.16.M88.4 R148, [R198+0x2800] ;  /* 0x00280000c694783b */ /* 0x000f2e0000000200 */
[----:B-1----:R-:W-:Y:S01]  /*2a00*/  HMMA.16816.F32.BF16 R56, R40, R48, R56 ;  /* 0x000000302838723c */ /* 0x002fe20000041838 */
[----:B------:R-:W-:-:S07]  /*2a10*/  SHF.R.U32.HI R48, RZ, 0x2, R225 ;  /* 0x00000002ff307819 */ /* 0x000fce00000116e1 */
[C---:B--2---:R-:W-:Y:S01]  /*2a20*/  HMMA.16816.F32.BF16 R52, R32.reuse, R44, R52 ;  /* 0x0000002c2034723c */ /* 0x044fe20000041834 */
[----:B------:R-:W-:Y:S02]  /*2a30*/  LOP3.LUT R45, R48, 0x7, RZ, 0xc0, !PT ;  /* 0x00000007302d7812 */ /* 0x000fe400078ec0ff */
[----:B------:R-:W-:Y:S02]  /*2a40*/  LOP3.LUT R44, R228, 0x1f0, RZ, 0xc0, !PT ;  /* 0x000001f0e42c7812 */ /* 0x000fe400078ec0ff */
[----:B------:R-:W-:Y:S02]  /*2a50*/  LOP3.LUT R48, R205, 0x1, RZ, 0xfc, !PT ;  /* 0x00000001cd307812 */ /* 0x000fe400078efcff */
[----:B------:R-:W-:Y:S01]  /*2a60*/  IADD3 R196, PT, PT, R45, R44, R196 ;  /* 0x0000002c2dc47210 */ /* 0x000fe20007ffe0c4 */
[----:B------:R-:W-:Y:S01]  /*2a70*/  HMMA.16816.F32.BF16 R28, R32, R46, R28 ;  /* 0x0000002e201c723c */ /* 0x000fe2000004181c */
[----:B------:R-:W1:Y:S02]  /*2a80*/  LDSM.16.M88.4 R44, [R198+0x3000] ;  /* 0x00300000c62c783b */ /* 0x000e640000000200 */
[----:B------:R-:W-:-:S05]  /*2a90*/  IADD3 R49, PT, PT, R195, -UR24, R196 ;  /* 0x80000018c3317c10 */ /* 0x000fca000fffe0c4 */
[----:B------:R-:W-:Y:S01]  /*2aa0*/  IMAD.IADD R2, R49, 0x1, R2 ;  /* 0x0000000131027824 */ /* 0x000fe200078e0202 */
[C---:B------:R-:W-:Y:S04]  /*2ab0*/  HMMA.16816.F32.BF16 R144, R40.reuse, R188, R144 ;  /* 0x000000bc2890723c */ /* 0x040fe80000041890 */
[C-C-:B------:R-:W-:Y:S02]  /*2ac0*/  VIADDMNMX R203, R2.reuse, 0x1, R195.reuse, PT ;  /* 0x0000000102cb7846 */ /* 0x140fe400038001c3 */
[----:B------:R-:W-:Y:S02]  /*2ad0*/  VIADDMNMX R2, R2, 0x9, R195, PT ;  /* 0x0000000902027846 */ /* 0x000fe400038001c3 */
[----:B------:R-:W-:Y:S01]  /*2ae0*/  HMMA.16816.F32.BF16 R140, R40, R190, R140 ;  /* 0x000000be288c723c */ /* 0x000fe2000004188c */
[----:B------:R-:W-:-:S02]  /*2af0*/  ISETP.GE.AND P5, PT, R48, R203, PT ;  /* 0x000000cb3000720c */ /* 0x000fc40003fa6270 */
[-C--:B------:R-:W-:Y:S02]  /*2b00*/  ISETP.GE.AND P6, PT, R205, R2.reuse, PT ;  /* 0x00000002cd00720c */ /* 0x080fe40003fc6270 */
[----:B------:R-:W-:Y:S02]  /*2b10*/  FSEL R209, R53, -INF , !P5 ;  /* 0xff80000035d17808 */ /* 0x000fe40006800000 */
[----:B------:R-:W-:Y:S01]  /*2b20*/  FSEL R208, R54, -INF , !P6 ;  /* 0xff80000036d07808 */ /* 0x000fe20007000000 */
[----:B------:R-:W-:Y:S01]  /*2b30*/  HMMA.16816.F32.BF16 R136, R40, R184, R136 ;  /* 0x000000b82888723c */ /* 0x000fe20000041888 */
[----:B------:R-:W-:Y:S02]  /*2b40*/  ISETP.GE.AND P3, PT, R48, R2, PT ;  /* 0x000000023000720c */ /* 0x000fe40003f66270 */
[----:B------:R-:W-:Y:S02]  /*2b50*/  LOP3.LUT R48, R205, 0x10, RZ, 0xfc, !PT ;  /* 0x00000010cd307812 */ /* 0x000fe400078efcff */
[----:B------:R-:W-:-:S02]  /*2b60*/  FSEL R206, R55, -INF , !P3 ;  /* 0xff80000037ce7808 */ /* 0x000fc40005800000 */
[----:B------:R-:W-:Y:S01]  /*2b70*/  ISETP.GE.AND P3, PT, R48, R203, PT ;  /* 0x000000cb3000720c */ /* 0x000fe20003f66270 */
[C---:B------:R-:W-:Y:S08]  /*2b80*/  HMMA.16816.F32.BF16 R132, R40.reuse, R186, R132 ;  /* 0x000000ba2884723c */ /* 0x040ff00000041884 */
[C---:B------:R-:W-:Y:S08]  /*2b90*/  HMMA.16816.F32.BF16 R128, R40.reuse, R180, R128 ;  /* 0x000000b42880723c */ /* 0x040ff00000041880 */
[C---:B------:R-:W-:Y:S08]  /*2ba0*/  HMMA.16816.F32.BF16 R124, R40.reuse, R182, R124 ;  /* 0x000000b6287c723c */ /* 0x040ff0000004187c */
[C---:B------:R-:W-:Y:S08]  /*2bb0*/  HMMA.16816.F32.BF16 R120, R40.reuse, R176, R120 ;  /* 0x000000b02878723c */ /* 0x040ff00000041878 */
[C---:B------:R-:W-:Y:S08]  /*2bc0*/  HMMA.16816.F32.BF16 R116, R40.reuse, R178, R116 ;  /* 0x000000b22874723c */ /* 0x040ff00000041874 */
[C---:B---3--:R-:W-:Y:S08]  /*2bd0*/  HMMA.16816.F32.BF16 R112, R40.reuse, R172, R112 ;  /* 0x000000ac2870723c */ /* 0x048ff00000041870 */
        /* <DEDUP_REMOVED lines=11> */
[----:B------:R-:W-:Y:S01]  /*2c90*/  HMMA.16816.F32.BF16 R36, R40, R50, R36 ;  /* 0x000000322824723c */ /* 0x000fe20000041824 */
[----:B------:R-:W-:-:S04]  /*2ca0*/  LOP3.LUT R40, R205, 0x8, RZ, 0xfc, !PT ;  /* 0x00000008cd287812 */ /* 0x000fc800078efcff */
[CC--:B------:R-:W-:Y:S02]  /*2cb0*/  ISETP.GE.AND P1, PT, R40.reuse, R203.reuse, PT ;  /* 0x000000cb2800720c */ /* 0x0c0fe40003f26270 */
[-C--:B------:R-:W-:Y:S01]  /*2cc0*/  ISETP.GE.AND P4, PT, R40, R2.reuse, PT ;  /* 0x000000022800720c */ /* 0x080fe20003f86270 */
[C---:B----4-:R-:W-:Y:S01]  /*2cd0*/  HMMA.16816.F32.BF16 R24, R32.reuse, R148, R24 ;  /* 0x000000942018723c */ /* 0x050fe20000041818 */
[C---:B------:R-:W-:Y:S02]  /*2ce0*/  LOP3.LUT R40, R205.reuse, 0x9, RZ, 0xfc, !PT ;  /* 0x00000009cd287812 */ /* 0x040fe400078efcff */
[----:B------:R-:W-:Y:S02]  /*2cf0*/  FSEL R211, R28, -INF , !P1 ;  /* 0xff8000001cd37808 */ /* 0x000fe40004800000 */
[C---:B------:R-:W-:Y:S02]  /*2d00*/  ISETP.GE.AND P6, PT, R40.reuse, R203, PT ;  /* 0x000000cb2800720c */ /* 0x040fe40003fc6270 */
[----:B------:R-:W-:Y:S01]  /*2d10*/  ISETP.GE.AND P5, PT, R40, R2, PT ;  /* 0x000000022800720c */ /* 0x000fe20003fa6270 */
[----:B------:R-:W-:Y:S01]  /*2d20*/  HMMA.16816.F32.BF16 R20, R32, R150, R20 ;  /* 0x000000962014723c */ /* 0x000fe20000041814 */
[----:B------:R-:W2:Y:S01]  /*2d30*/  LDSM.16.M88.4 R40, [R198+0x3800] ;  /* 0x00380000c628783b */ /* 0x000ea20000000200 */
[----:B------:R-:W-:-:S02]  /*2d40*/  LOP3.LUT R28, R205, 0x11, RZ, 0xfc, !PT ;  /* 0x00000011cd1c7812 */ /* 0x000fc400078efcff */
[----:B------:R-:W-:Y:S02]  /*2d50*/  FSEL R210, R30, -INF , !P4 ;  /* 0xff8000001ed27808 */ /* 0x000fe40006000000 */
[----:B------:R-:W-:Y:S02]  /*2d60*/  FSEL R213, R29, -INF , !P6 ;  /* 0xff8000001dd57808 */ /* 0x000fe40007000000 */
[C---:B------:R-:W-:Y:S01]  /*2d70*/  ISETP.GE.AND P4, PT, R28.reuse, R203, PT ;  /* 0x000000cb1c00720c */ /* 0x040fe20003f86270 */
[----:B-1----:R-:W-:Y:S01]  /*2d80*/  HMMA.16816.F32.BF16 R16, R32, R44, R16 ;  /* 0x0000002c2010723c */ /* 0x002fe20000041810 */
[-C--:B------:R-:W-:Y:S02]  /*2d90*/  ISETP.GE.AND P6, PT, R28, R2.reuse, PT ;  /* 0x000000021c00720c */ /* 0x080fe40003fc6270 */
[----:B------:R-:W-:Y:S02]  /*2da0*/  ISETP.GE.AND P1, PT, R48, R2, PT ;  /* 0x000000023000720c */ /* 0x000fe40003f26270 */
[----:B------:R-:W-:-:S02]  /*2db0*/  LOP3.LUT R28, R205, 0x19, RZ, 0xfc, !PT ;  /* 0x00000019cd1c7812 */ /* 0x000fc400078efcff */
[----:B------:R-:W-:Y:S01]  /*2dc0*/  LOP3.LUT R48, R205, 0x18, RZ, 0xfc, !PT ;  /* 0x00000018cd307812 */ /* 0x000fe200078efcff */
[----:B------:R-:W-:Y:S01]  /*2dd0*/  HMMA.16816.F32.BF16 R12, R32, R46, R12 ;  /* 0x0000002e200c723c */ /* 0x000fe2000004180c */
[----:B------:R-:W-:Y:S02]  /*2de0*/  FSEL R202, R26, -INF , !P1 ;  /* 0xff8000001aca7808 */ /* 0x000fe40004800000 */
[----:B------:R-:W-:Y:S02]  /*2df0*/  FSEL R207, R25, -INF , !P4 ;  /* 0xff80000019cf7808 */ /* 0x000fe40006000000 */
[----:B------:R-:W-:Y:S02]  /*2e00*/  FSEL R204, R31, -INF , !P5 ;  /* 0xff8000001fcc7808 */ /* 0x000fe40006800000 */
[C---:B------:R-:W-:Y:S02]  /*2e10*/  ISETP.GE.AND P1, PT, R28.reuse, R203, PT ;  /* 0x000000cb1c00720c */ /* 0x040fe40003f26270 */
[----:B------:R-:W-:-:S02]  /*2e20*/  ISETP.GE.AND P4, PT, R28, R2, PT ;  /* 0x000000021c00720c */ /* 0x000fc40003f86270 */
[----:B------:R-:W1:Y:S01]  /*2e30*/  LDSM.16.M88.4 R28, [R198+0x4000] ;  /* 0x00400000c61c783b */ /* 0x000e620000000200 */
[----:B------:R-:W-:Y:S02]  /*2e40*/  ISETP.GE.AND P5, PT, R48, R203, PT ;  /* 0x000000cb3000720c */ /* 0x000fe40003fa6270 */
[----:B------:R-:W-:Y:S02]  /*2e50*/  FSEL R215, R24, -INF , !P3 ;  /* 0xff80000018d77808 */ /* 0x000fe40005800000 */
[----:B------:R-:W-:Y:S02]  /*2e60*/  ISETP.GE.AND P3, PT, R48, R2, PT ;  /* 0x000000023000720c */ /* 0x000fe40003f66270 */
[----:B------:R-:W-:Y:S02]  /*2e70*/  FSEL R45, R20, -INF , !P5 ;  /* 0xff800000142d7808 */ /* 0x000fe40006800000 */
[C---:B------:R-:W-:Y:S02]  /*2e80*/  LOP3.LUT R20, R205.reuse, 0x21, RZ, 0xfc, !PT ;  /* 0x00000021cd147812 */ /* 0x040fe400078efcff */
[----:B------:R-:W-:-:S02]  /*2e90*/  LOP3.LUT R24, R205, 0x20, RZ, 0xfc, !PT ;  /* 0x00000020cd187812 */ /* 0x000fc400078efcff */
[----:B------:R-:W-:Y:S01]  /*2ea0*/  FSEL R54, R22, -INF , !P3 ;  /* 0xff80000016367808 */ /* 0x000fe20005800000 */
[C---:B--2---:R-:W-:Y:S01]  /*2eb0*/  HMMA.16816.F32.BF16 R8, R32.reuse, R40, R8 ;  /* 0x000000282008723c */ /* 0x044fe20000041808 */
[----:B------:R-:W-:Y:S02]  /*2ec0*/  FSEL R55, R21, -INF , !P1 ;  /* 0xff80000015377808 */ /* 0x000fe40004800000 */
[C---:B------:R-:W-:Y:S02]  /*2ed0*/  ISETP.GE.AND P3, PT, R20.reuse, R203, PT ;  /* 0x000000cb1400720c */ /* 0x040fe40003f66270 */
[-C--:B------:R-:W-:Y:S02]  /*2ee0*/  ISETP.GE.AND P1, PT, R20, R2.reuse, PT ;  /* 0x000000021400720c */ /* 0x080fe40003f26270 */
[----:B------:R-:W-:Y:S01]  /*2ef0*/  ISETP.GE.AND P5, PT, R24, R2, PT ;  /* 0x000000021800720c */ /* 0x000fe20003fa6270 */
[----:B------:R-:W-:Y:S01]  /*2f00*/  HMMA.16816.F32.BF16 R4, R32, R42, R4 ;  /* 0x0000002a2004723c */ /* 0x000fe20000041804 */
[----:B------:R-:W-:-:S02]  /*2f10*/  LOP3.LUT R20, R205, 0x29, RZ, 0xfc, !PT ;  /* 0x00000029cd147812 */ /* 0x000fc400078efcff */
[----:B------:R-:W-:Y:S02]  /*2f20*/  FSEL R200, R18, -INF , !P5 ;  /* 0xff80000012c87808 */ /* 0x000fe40006800000 */
[----:B------:R-:W-:Y:S02]  /*2f30*/  FSEL R51, R17, -INF , !P3 ;  /* 0xff80000011337808 */ /* 0x000fe40005800000 */
[----:B------:R-:W-:Y:S02]  /*2f40*/  FSEL R48, R23, -INF , !P4 ;  /* 0xff80000017307808 */ /* 0x000fe40006000000 */
[C---:B------:R-:W-:Y:S02]  /*2f50*/  ISETP.GE.AND P5, PT, R20.reuse, R203, PT ;  /* 0x000000cb1400720c */ /* 0x040fe40003fa6270 */
[----:B------:R-:W-:Y:S02]  /*2f60*/  ISETP.GE.AND P3, PT, R20, R2, PT ;  /* 0x000000021400720c */ /* 0x000fe40003f66270 */
[----:B------:R-:W2:Y:S01]  /*2f70*/  LDSM.16.M88.4 R20, [R198+0x4800] ;  /* 0x00480000c614783b */ /* 0x000ea20000000200 */
[----:B------:R-:W-:-:S02]  /*2f80*/  FSEL R50, R27, -INF , !P6 ;  /* 0xff8000001b327808 */ /* 0x000fc40007000000 */
[-C--:B------:R-:W-:Y:S02]  /*2f90*/  ISETP.GE.AND P6, PT, R24, R203.reuse, PT ;  /* 0x000000cb1800720c */ /* 0x080fe40003fc6270 */
[C---:B------:R-:W-:Y:S01]  /*2fa0*/  LOP3.LUT R24, R205.reuse, 0x28, RZ, 0xfc, !PT ;  /* 0x00000028cd187812 */ /* 0x040fe200078efcff */
[C---:B-1----:R-:W-:Y:S01]  /*2fb0*/  HMMA.16816.F32.BF16 R144, R32.reuse, R28, R144 ;  /* 0x0000001c2090723c */ /* 0x042fe20000041890 */
[----:B------:R-:W-:Y:S02]  /*2fc0*/  FSEL R53, R16, -INF , !P6 ;  /* 0xff80000010357808 */ /* 0x000fe40007000000 */
[C---:B------:R-:W-:Y:S02]  /*2fd0*/  ISETP.GE.AND P4, PT, R24.reuse, R203, PT ;  /* 0x000000cb1800720c */ /* 0x040fe40003f86270 */
[----:B------:R-:W-:Y:S02]  /*2fe0*/  ISETP.GE.AND P6, PT, R24, R2, PT ;  /* 0x000000021800720c */ /* 0x000fe40003fc6270 */
[----:B------:R-:W-:Y:S01]  /*2ff0*/  FSEL R49, R12, -INF , !P4 ;  /* 0xff8000000c317808 */ /* 0x000fe20006000000 */
[----:B------:R-:W-:Y:S01]  /*3000*/  HMMA.16816.F32.BF16 R140, R32, R30, R140 ;  /* 0x0000001e208c723c */ /* 0x000fe2000004188c */
[----:B------:R-:W-:-:S02]  /*3010*/  LOP3.LUT R12, R205, 0x31, RZ, 0xfc, !PT ;  /* 0x00000031cd0c7812 */ /* 0x000fc400078efcff */
[----:B------:R-:W-:Y:S02]  /*3020*/  LOP3.LUT R16, R205, 0x30, RZ, 0xfc, !PT ;  /* 0x00000030cd107812 */ /* 0x000fe400078efcff */
[----:B------:R-:W-:Y:S02]  /*3030*/  FSEL R196, R14, -INF , !P6 ;  /* 0xff8000000ec47808 */ /* 0x000fe40007000000 */
[----:B------:R-:W-:Y:S02]  /*3040*/  FSEL R201, R13, -INF , !P5 ;  /* 0xff8000000dc97808 */ /* 0x000fe40006800000 */
[C---:B------:R-:W-:Y:S02]  /*3050*/  ISETP.GE.AND P6, PT, R12.reuse, R203, PT ;  /* 0x000000cb0c00720c */ /* 0x040fe40003fc6270 */
[-C--:B------:R-:W-:Y:S02]  /*3060*/  ISETP.GE.AND P5, PT, R12, R2.reuse, PT ;  /* 0x000000020c00720c */ /* 0x080fe40003fa6270 */
[----:B------:R-:W-:-:S02]  /*3070*/  ISETP.GE.AND P4, PT, R16, R2, PT ;  /* 0x000000021000720c */ /* 0x000fc40003f86270 */
[----:B------:R-:W-:Y:S02]  /*3080*/  LOP3.LUT R12, R205, 0x39, RZ, 0xfc, !PT ;  /* 0x00000039cd0c7812 */ /* 0x000fe400078efcff */
[----:B------:R-:W-:Y:S02]  /*3090*/  FSEL R190, R19, -INF , !P1 ;  /* 0xff80000013be7808 */ /* 0x000fe40004800000 */
[----:B------:R-:W-:Y:S02]  /*30a0*/  ISETP.GE.AND P1, PT, R16, R203, PT ;  /* 0x000000cb1000720c */ /* 0x000fe40003f26270 */
[----:B------:R-:W-:Y:S02]  /*30b0*/  LOP3.LUT R16, R205, 0x38, RZ, 0xfc, !PT ;  /* 0x00000038cd107812 */ /* 0x000fe400078efcff */
[----:B------:R-:W-:Y:S02]  /*30c0*/  FSEL R156, R10, -INF , !P4 ;  /* 0xff8000000a9c7808 */ /* 0x000fe40006000000 */
[----:B------:R-:W-:Y:S01]  /*30d0*/  FSEL R195, R9, -INF , !P6 ;  /* 0xff80000009c37808 */ /* 0x000fe20007000000 */
[----:B--2---:R-:W-:Y:S01]  /*30e0*/  HMMA.16816.F32.BF16 R136, R32, R20, R136 ;  /* 0x000000142088723c */ /* 0x004fe20000041888 */
[----:B------:R-:W-:-:S02]  /*30f0*/  FSEL R148, R15, -INF , !P3 ;  /* 0xff8000000f947808 */ /* 0x000fc40005800000 */
[CC--:B------:R-:W-:Y:S02]  /*3100*/  ISETP.GE.AND P4, PT, R12.reuse, R203.reuse, PT ;  /* 0x000000cb0c00720c */ /* 0x0c0fe40003f86270 */
[-C--:B------:R-:W-:Y:S02]  /*3110*/  ISETP.GE.AND P6, PT, R12, R2.reuse, PT ;  /* 0x000000020c00720c */ /* 0x080fe40003fc6270 */
[----:B------:R-:W1:Y:S01]  /*3120*/  LDSM.16.M88.4 R12, [R198+0x5000] ;  /* 0x00500000c60c783b */ /* 0x000e620000000200 */
[----:B------:R-:W-:Y:S01]  /*3130*/  ISETP.GE.AND P3, PT, R16, R203, PT ;  /* 0x000000cb1000720c */ /* 0x000fe20003f66270 */
[----:B------:R-:W-:Y:S01]  /*3140*/  HMMA.16816.F32.BF16 R132, R32, R22, R132 ;  /* 0x000000162084723c */ /* 0x000fe20000041884 */
[----:B------:R-:W-:Y:S02]  /*3150*/  FSEL R199, R8, -INF , !P1 ;  /* 0xff80000008c77808 */ /* 0x000fe40004800000 */
[----:B------:R-:W-:Y:S02]  /*3160*/  ISETP.GE.AND P1, PT, R16, R2, PT ;  /* 0x000000021000720c */ /* 0x000fe40003f26270 */
[----:B------:R-:W-:-:S02]  /*3170*/  FSEL R151, R4, -INF , !P3 ;  /* 0xff80000004977808 */ /* 0x000fc40005800000 */
[C---:B------:R-:W-:Y:S02]  /*3180*/  LOP3.LUT R4, R205.reuse, 0x41, RZ, 0xfc, !PT ;  /* 0x00000041cd047812 */ /* 0x040fe400078efcff */
[----:B------:R-:W-:Y:S02]  /*3190*/  LOP3.LUT R8, R205, 0x40, RZ, 0xfc, !PT ;  /* 0x00000040cd087812 */ /* 0x000fe400078efcff */
[----:B------:R-:W-:Y:S02]  /*31a0*/  FSEL R154, R6, -INF , !P1 ;  /* 0xff800000069a7808 */ /* 0x000fe40004800000 */
[----:B------:R-:W-:Y:S02]  /*31b0*/  FSEL R149, R5, -INF , !P4 ;  /* 0xff80000005957808 */ /* 0x000fe40006000000 */
[C---:B------:R-:W-:Y:S02]  /*31c0*/  ISETP.GE.AND P1, PT, R4.reuse, R203, PT ;  /* 0x000000cb0400720c */ /* 0x040fe40003f26270 */
[----:B------:R-:W-:-:S02]  /*31d0*/  ISETP.GE.AND P4, PT, R4, R2, PT ;  /* 0x000000020400720c */ /* 0x000fc40003f86270 */
[C---:B------:R-:W-:Y:S02]  /*31e0*/  ISETP.GE.AND P3, PT, R8.reuse, R2, PT ;  /* 0x000000020800720c */ /* 0x040fe40003f66270 */
[----:B------:R-:W-:Y:S02]  /*31f0*/  LOP3.LUT R4, R205, 0x49, RZ, 0xfc, !PT ;  /* 0x00000049cd047812 */ /* 0x000fe400078efcff */
[----:B------:R-:W-:Y:S02]  /*3200*/  FSEL R150, R11, -INF , !P5 ;  /* 0xff8000000b967808 */ /* 0x000fe40006800000 */
[----:B------:R-:W-:Y:S02]  /*3210*/  ISETP.GE.AND P5, PT, R8, R203, PT ;  /* 0x000000cb0800720c */ /* 0x000fe40003fa6270 */
[----:B------:R-:W-:Y:S02]  /*3220*/  LOP3.LUT R8, R205, 0x48, RZ, 0xfc, !PT ;  /* 0x00000048cd087812 */ /* 0x000fe400078efcff */
[----:B------:R-:W-:-:S02]  /*3230*/  FSEL R158, R146, -INF , !P3 ;  /* 0xff800000929e7808 */ /* 0x000fc40005800000 */
[----:B------:R-:W-:Y:S02]  /*3240*/  FSEL R163, R145, -INF , !P1 ;  /* 0xff80000091a37808 */ /* 0x000fe40004800000 */
[----:B------:R-:W-:Y:S02]  /*3250*/  FSEL R152, R7, -INF , !P6 ;  /* 0xff80000007987808 */ /* 0x000fe40007000000 */
[CC--:B------:R-:W-:Y:S02]  /*3260*/  ISETP.GE.AND P3, PT, R4.reuse, R203.reuse, PT ;  /* 0x000000cb0400720c */ /* 0x0c0fe40003f66270 */
[----:B------:R-:W-:Y:S01]  /*3270*/  ISETP.GE.AND P1, PT, R4, R2, PT ;  /* 0x000000020400720c */ /* 0x000fe20003f26270 */
[----:B-1----:R-:W-:Y:S01]  /*3280*/  HMMA.16816.F32.BF16 R128, R32, R12, R128 ;  /* 0x0000000c2080723c */ /* 0x002fe20000041880 */
[----:B------:R-:W-:Y:S01]  /*3290*/  FSEL R155, R144, -INF , !P5 ;  /* 0xff800000909b7808 */ /* 0x000fe20006800000 */
[----:B------:R-:W1:Y:S01]  /*32a0*/  LDSM.16.M88.4 R4, [R198+0x5800] ;  /* 0x00580000c604783b */ /* 0x000e620000000200 */
[----:B------:R-:W-:-:S02]  /*32b0*/  ISETP.GE.AND P6, PT, R8, R203, PT ;  /* 0x000000cb0800720c */ /* 0x000fc40003fc6270 */
[-C--:B------:R-:W-:Y:S02]  /*32c0*/  ISETP.GE.AND P5, PT, R8, R2.reuse, PT ;  /* 0x000000020800720c */ /* 0x080fe40003fa6270 */
[----:B------:R-:W-:Y:S01]  /*32d0*/  LOP3.LUT R8, R205, 0x50, RZ, 0xfc, !PT ;  /* 0x00000050cd087812 */ /* 0x000fe200078efcff */
[----:B------:R-:W-:Y:S01]  /*32e0*/  HMMA.16816.F32.BF16 R124, R32, R14, R124 ;  /* 0x0000000e207c723c */ /* 0x000fe2000004187c */
[----:B------:R-:W-:Y:S02]  /*32f0*/  FSEL R160, R147, -INF , !P4 ;  /* 0xff80000093a07808 */ /* 0x000fe40006000000 */
[----:B------:R-:W-:Y:S02]  /*3300*/  FSEL R161, R140, -INF , !P6 ;  /* 0xff8000008ca17808 */ /* 0x000fe40007000000 */
        /* <DEDUP_REMOVED lines=14> */
[-C--:B------:R-:W-:Y:S01]  /*33f0*/  ISETP.GE.AND P4, PT, R9, R2.reuse, PT ;  /* 0x000000020900720c */ /* 0x080fe20003f86270 */
[C---:B-1----:R-:W-:Y:S01]  /*3400*/  HMMA.16816.F32.BF16 R120, R32.reuse, R4, R120 ;  /* 0x000000042078723c */ /* 0x042fe20000041878 */
[C---:B------:R-:W-:Y:S02]  /*3410*/  ISETP.GE.AND P6, PT, R8.reuse, R203, PT ;  /* 0x000000cb0800720c */ /* 0x040fe40003fc6270 */
[----:B------:R-:W-:Y:S02]  /*3420*/  ISETP.GE.AND P5, PT, R8, R2, PT ;  /* 0x000000020800720c */ /* 0x000fe40003fa6270 */
[----:B------:R-:W1:Y:S01]  /*3430*/  LDSM.16.M88.4 R8, [R198+0x6000] ;  /* 0x00600000c608783b */ /* 0x000e620000000200 */
[----:B------:R-:W-:Y:S02]  /*3440*/  LOP3.LUT R12, R205, 0x60, RZ, 0xfc, !PT ;  /* 0x00000060cd0c7812 */ /* 0x000fe400078efcff */
[----:B------:R-:W-:Y:S01]  /*3450*/  FSEL R168, R139, -INF , !P3 ;  /* 0xff8000008ba87808 */ /* 0x000fe20005800000 */
[----:B------:R-:W-:Y:S01]  /*3460*/  HMMA.16816.F32.BF16 R116, R32, R6, R116 ;  /* 0x000000062074723c */ /* 0x000fe20000041874 */
[----:B------:R-:W-:-:S02]  /*3470*/  FSEL R173, R132, -INF , !P1 ;  /* 0xff80000084ad7808 */ /* 0x000fc40004800000 */
[CC--:B------:R-:W-:Y:S02]  /*3480*/  ISETP.GE.AND P3, PT, R12.reuse, R203.reuse, PT ;  /* 0x000000cb0c00720c */ /* 0x0c0fe40003f66270 */
        /* <DEDUP_REMOVED lines=12> */
[CC--:B------:R-:W-:Y:S02]  /*3550*/  ISETP.GE.AND P5, PT, R13.reuse, R203.reuse, PT ;  /* 0x000000cb0d00720c */ /* 0x0c0fe40003fa6270 */
[-C--:B------:R-:W-:Y:S02]  /*3560*/  ISETP.GE.AND P3, PT, R13, R2.reuse, PT ;  /* 0x000000020d00720c */ /* 0x080fe40003f66270 */
        /* <DEDUP_REMOVED lines=21> */
[CC--:B------:R-:W-:Y:S02]  /*36c0*/  ISETP.GE.AND P4, PT, R5.reuse, R203.reuse, PT ;  /* 0x000000cb0500720c */ /* 0x0c0fe40003f86270 */
[----:B------:R-:W-:Y:S02]  /*36d0*/  ISETP.GE.AND P6, PT, R5, R2, PT ;  /* 0x000000020500720c */ /* 0x000fe40003fc6270 */
[----:B------:R-:W-:-:S02]  /*36e0*/  ISETP.GE.AND P5, PT, R4, R203, PT ;  /* 0x000000cb0400720c */ /* 0x000fc40003fa6270 */
[-C--:B------:R-:W-:Y:S01]  /*36f0*/  ISETP.GE.AND P3, PT, R4, R2.reuse, PT ;  /* 0x000000020400720c */ /* 0x080fe20003f66270 */
        /* <DEDUP_REMOVED lines=20> */
[-C--:B------:R-:W-:Y:S02]  /*3840*/  ISETP.GE.AND P1, PT, R9, R2.reuse, PT ;  /* 0x000000020900720c */ /* 0x080fe40003f26270 */
[C---:B------:R-:W-:Y:S02]  /*3850*/  ISETP.GE.AND P4, PT, R8.reuse, R203, PT ;  /* 0x000000cb0800720c */ /* 0x040fe40003f86270 */
[----:B------:R-:W-:Y:S01]  /*3860*/  ISETP.GE.AND P6, PT, R8, R2, PT ;  /* 0x000000020800720c */ /* 0x000fe20003fc6270 */
[----:B-1----:R-:W-:Y:S01]  /*3870*/  HMMA.16816.F32.BF16 R24, R32, R4, R96 ;  /* 0x000000042018723c */ /* 0x002fe20000041860 */
[----:B------:R-:W1:Y:S01]  /*3880*/  LDSM.16.M88.4 R8, [R198+0x7800] ;  /* 0x00780000c608783b */ /* 0x000e620000000200 */
[----:B------:R-:W-:Y:S02]  /*3890*/  LOP3.LUT R12, R205, 0x90, RZ, 0xfc, !PT ;  /* 0x00000090cd0c7812 */ /* 0x000fe400078efcff */
[----:B------:R-:W-:Y:S02]  /*38a0*/  FSEL R104, R115, -INF , !P5 ;  /* 0xff80000073687808 */ /* 0x000fe40006800000 */
        /* <DEDUP_REMOVED lines=37> */
[CC--:B------:R-:W-:Y:S02]  /*3b00*/  ISETP.GE.AND P1, PT, R5.reuse, R203.reuse, PT ;  /* 0x000000cb0500720c */ /* 0x0c0fe40003f26270 */
[----:B------:R-:W-:Y:S02]  /*3b10*/  ISETP.GE.AND P4, PT, R5, R2, PT ;  /* 0x000000020500720c */ /* 0x000fe40003f86270 */
[----:B------:R-:W-:-:S02]  /*3b20*/  ISETP.GE.AND P6, PT, R4, R203, PT ;  /* 0x000000cb0400720c */ /* 0x000fc40003fc6270 */
[-C--:B------:R-:W-:Y:S02]  /*3b30*/  ISETP.GE.AND P5, PT, R4, R2.reuse, PT ;  /* 0x000000020400720c */ /* 0x080fe40003fa6270 */
[----:B------:R-:W1:Y:S01]  /*3b40*/  LDSM.16.M88.4 R4, [R198+0x8800] ;  /* 0x00880000c604783b */ /* 0x000e620000000200 */
[----:B------:R-:W-:Y:S02]  /*3b50*/  FSEL R88, R27, -INF , !P3 ;  /* 0xff8000001b587808 */ /* 0x000fe40005800000 */
[----:B------:R-:W-:Y:S01]  /*3b60*/  LOP3.LUT R8, R205, 0xb0, RZ, 0xfc, !PT ;  /* 0x000000b0cd087812 */ /* 0x000fe200078efcff */
[----:B------:R-:W-:Y:S01]  /*3b70*/  HMMA.16816.F32.BF16 R24, R32, R10, R84 ;  /* 0x0000000a2018723c */ /* 0x000fe20000041854 */
        /* <DEDUP_REMOVED lines=10> */
[----:B------:R-:W-:Y:S01]  /*3c20*/  LOP3.LUT R8, R205, 0xb9, RZ, 0xfc, !PT ;  /* 0x000000b9cd087812 */ /* 0x000fe200078efcff */
[----:B--2---:R-:W-:Y:S01]  /*3c30*/  HMMA.16816.F32.BF16 R16, R32, R12, R80 ;  /* 0x0000000c2010723c */ /* 0x004fe20000041850 */
[----:B------:R-:W-:Y:S02]  /*3c40*/  FSEL R86, R20, -INF , !P3 ;  /* 0xff80000014567808 */ /* 0x000fe40005800000 */
[----:B------:R-:W-:Y:S02]  /*3c50*/  FSEL R81, R22, -INF , !P1 ;  /* 0xff80000016517808 */ /* 0x000fe40004800000 */
[----:B------:R-:W-:Y:S02]  /*3c60*/  FSEL R83, R21, -INF , !P4 ;  /* 0xff80000015537808 */ /* 0x000fe40006000000 */
[----:B------:R-:W-:-:S02]  /*3c70*/  ISETP.GE.AND P5, PT, R9, R203, PT ;  /* 0x000000cb0900720c */ /* 0x000fc40003fa6270 */
[-C--:B------:R-:W-:Y:S02]  /*3c80*/  ISETP.GE.AND P3, PT, R9, R2.reuse, PT ;  /* 0x000000020900720c */ /* 0x080fe40003f66270 */
[CC--:B------:R-:W-:Y:S02]  /*3c90*/  ISETP.GE.AND P1, PT, R8.reuse, R203.reuse, PT ;  /* 0x000000cb0800720c */ /* 0x0c0fe40003f26270 */
[----:B------:R-:W-:Y:S02]  /*3ca0*/  ISETP.GE.AND P4, PT, R8, R2, PT ;  /* 0x000000020800720c */ /* 0x000fe40003f86270 */
[----:B------:R-:W-:Y:S01]  /*3cb0*/  LOP3.LUT R12, R205, 0xc0, RZ, 0xfc, !PT ;  /* 0x000000c0cd0c7812 */ /* 0x000fe200078efcff */
[----:B------:R-:W2:Y:S01]  /*3cc0*/  LDSM.16.M88.4 R8, [R198+0x9000] ;  /* 0x00900000c608783b */ /* 0x000ea20000000200 */
[----:B------:R-:W-:Y:S02]  /*3cd0*/  FSEL R80, R23, -INF , !P6 ;  /* 0xff80000017507808 */ /* 0x000fe40007000000 */
[----:B------:R-:W-:Y:S01]  /*3ce0*/  FSEL R82, R24, -INF , !P5 ;  /* 0xff80000018527808 */ /* 0x000fe20006800000 */
[----:B------:R-:W-:Y:S01]  /*3cf0*/  HMMA.16816.F32.BF16 R20, R32, R14, R76 ;  /* 0x0000000e2014723c */ /* 0x000fe2000004184c */
[----:B------:R-:W-:-:S02]  /*3d00*/  ISETP.GE.AND P6, PT, R12, R203, PT ;  /* 0x000000cb0c00720c */ /* 0x000fc40003fc6270 */
[-C--:B------:R-:W-:Y:S02]  /*3d10*/  ISETP.GE.AND P5, PT, R12, R2.reuse, PT ;  /* 0x000000020c00720c */ /* 0x080fe40003fa6270 */
        /* <DEDUP_REMOVED lines=8> */
[----:B-1----:R-:W-:Y:S01]  /*3da0*/  HMMA.16816.F32.BF16 R24, R32, R4, R72 ;  /* 0x000000042018723c */ /* 0x002fe20000041848 */
[----:B------:R-:W-:Y:S02]  /*3db0*/  FSEL R78, R16, -INF , !P6 ;  /* 0xff800000104e7808 */ /* 0x000fe40007000000 */
[----:B------:R-:W-:Y:S02]  /*3dc0*/  FSEL R73, R18, -INF , !P5 ;  /* 0xff80000012497808 */ /* 0x000fe40006800000 */
[----:B------:R-:W-:-:S02]  /*3dd0*/  FSEL R75, R17, -INF , !P3 ;  /* 0xff800000114b7808 */ /* 0x000fc40005800000 */
[CC--:B------:R-:W-:Y:S02]  /*3de0*/  ISETP.GE.AND P4, PT, R13.reuse, R203.reuse, PT ;  /* 0x000000cb0d00720c */ /* 0x0c0fe40003f86270 */
[-C--:B------:R-:W-:Y:S02]  /*3df0*/  ISETP.GE.AND P6, PT, R13, R2.reuse, PT ;  /* 0x000000020d00720c */ /* 0x080fe40003fc6270 */
        /* <DEDUP_REMOVED lines=19> */
[CC--:B------:R-:W-:Y:S02]  /*3f30*/  ISETP.GE.AND P3, PT, R17.reuse, R203.reuse, PT ;  /* 0x000000cb1100720c */ /* 0x0c0fe40003f66270 */
[-C--:B------:R-:W-:Y:S02]  /*3f40*/  ISETP.GE.AND P1, PT, R17, R2.reuse, PT ;  /* 0x000000021100720c */ /* 0x080fe40003f26270 */
        /* <DEDUP_REMOVED lines=9> */
[C---:B------:R-:W-:Y:S01]  /*3fe0*/  ISETP.GE.AND P4, PT, R20.reuse, R203, PT ;  /* 0x000000cb1400720c */ /* 0x040fe20003f86270 */
[----:B------:R-:W-:Y:S01]  /*3ff0*/  HMMA.16816.F32.BF16 R8, R32, R10, R60 ;  /* 0x0000000a2008723c */ /* 0x000fe2000004183c */
[----:B------:R-:W-:Y:S02]  /*4000*/  FSEL R67, R25, -INF , !P6 ;  /* 0xff80000019437808 */ /* 0x000fe40007000000 */
[----:B------:R-:W-:Y:S02]  /*4010*/  ISETP.GE.AND P6, PT, R20, R2, PT ;  /* 0x000000021400720c */ /* 0x000fe40003fc6270 */
[----:B------:R-:W-:-:S02]  /*4020*/  LOP3.LUT R4, R205, 0xe1, RZ, 0xfc, !PT ;  /* 0x000000e1cd047812 */ /* 0x000fc400078efcff */
[----:B------:R-:W-:Y:S02]  /*4030*/  LOP3.LUT R20, R205, 0xe8, RZ, 0xfc, !PT ;  /* 0x000000e8cd147812 */ /* 0x000fe400078efcff */
[----:B------:R-:W-:Y:S02]  /*4040*/  FSEL R61, R6, -INF , !P1 ;  /* 0xff800000063d7808 */ /* 0x000fe40004800000 */
[----:B------:R-:W-:Y:S02]  /*4050*/  FSEL R63, R5, -INF , !P4 ;  /* 0xff800000053f7808 */ /* 0x000fe40006000000 */
[C---:B------:R-:W-:Y:S02]  /*4060*/  ISETP.GE.AND P1, PT, R4.reuse, R203, PT ;  /* 0x000000cb0400720c */ /* 0x040fe40003f26270 */
[----:B------:R-:W-:Y:S02]  /*4070*/  ISETP.GE.AND P4, PT, R4, R2, PT ;  /* 0x000000020400720c */ /* 0x000fe40003f86270 */
[----:B------:R-:W-:-:S02]  /*4080*/  FSEL R60, R7, -INF , !P6 ;  /* 0xff800000073c7808 */ /* 0x000fc40007000000 */
[----:B------:R-:W-:Y:S01]  /*4090*/  ISETP.GE.AND P6, PT, R20, R203, PT ;  /* 0x000000cb1400720c */ /* 0x000fe20003fc6270 */
[----:B------:R-:W-:Y:S01]  /*40a0*/  HMMA.16816.F32.BF16 R4, R32, R12, R56 ;  /* 0x0000000c2004723c */ /* 0x000fe20000041838 */
[----:B------:R-:W-:Y:S02]  /*40b0*/  FSEL R62, R16, -INF , !P5 ;  /* 0xff800000103e7808 */ /* 0x000fe40006800000 */
[C---:B------:R-:W-:Y:S02]  /*40c0*/  LOP3.LUT R16, R205.reuse, 0xe9, RZ, 0xfc, !PT ;  /* 0x000000e9cd107812 */ /* 0x040fe400078efcff */
[----:B------:R-:W-:Y:S02]  /*40d0*/  LOP3.LUT R12, R205, 0xf0, RZ, 0xfc, !PT ;  /* 0x000000f0cd0c7812 */ /* 0x000fe400078efcff */
[----:B------:R-:W-:Y:S02]  /*40e0*/  FSEL R59, R17, -INF , !P1 ;  /* 0xff800000113b7808 */ /* 0x000fe40004800000 */
[----:B------:R-:W-:-:S02]  /*40f0*/  FSEL R56, R19, -INF , !P4 ;  /* 0xff80000013387808 */ /* 0x000fc40006000000 */
[----:B------:R-:W-:Y:S02]  /*4100*/  FSEL R58, R8, -INF , !P6 ;  /* 0xff800000083a7808 */ /* 0x000fe40007000000 */
[-C--:B------:R-:W-:Y:S02]  /*4110*/  ISETP.GE.AND P1, PT, R16, R2.reuse, PT ;  /* 0x000000021000720c */ /* 0x080fe40003f26270 */
[C---:B------:R-:W-:Y:S02]  /*4120*/  ISETP.GE.AND P4, PT, R12.reuse, R203, PT ;  /* 0x000000cb0c00720c */ /* 0x040fe40003f86270 */
[----:B------:R-:W-:Y:S02]  /*4130*/  ISETP.GE.AND P6, PT, R12, R2, PT ;  /* 0x000000020c00720c */ /* 0x000fe40003fc6270 */
[----:B------:R-:W-:Y:S02]  /*4140*/  LOP3.LUT R12, R205, 0xf8, RZ, 0xfc, !PT ;  /* 0x000000f8cd0c7812 */ /* 0x000fe400078efcff */
[----:B------:R-:W-:-:S02]  /*4150*/  FSEL R106, R11, -INF , !P1 ;  /* 0xff8000000b6a7808 */ /* 0x000fc40004800000 */
[-C--:B------:R-:W-:Y:S02]  /*4160*/  ISETP.GE.AND P1, PT, R12, R203.reuse, PT ;  /* 0x000000cb0c00720c */ /* 0x080fe40003f26270 */
[----:B------:R-:W-:Y:S02]  /*4170*/  FSEL R57, R18, -INF , !P3 ;  /* 0xff80000012397808 */ /* 0x000fe40005800000 */
[----:B------:R-:W-:Y:S02]  /*4180*/  FSEL R108, R36, -INF , !P1 ;  /* 0xff800000246c7808 */ /* 0x000fe40004800000 */
[----:B------:R-:W-:Y:S02]  /*4190*/  ISETP.GT.AND P1, PT, R237, R230, PT ;  /* 0x000000e6ed00720c */ /* 0x000fe40003f24270 */
[----:B------:R-:W-:Y:S02]  /*41a0*/  ISETP.GE.AND P5, PT, R20, R2, PT ;  /* 0x000000021400720c */ /* 0x000fe40003fa6270 */
[----:B------:R-:W-:-:S02]  /*41b0*/  ISETP.GE.AND P3, PT, R16, R203, PT ;  /* 0x000000cb1000720c */ /* 0x000fc40003f66270 */
[----:B------:R-:W-:Y:S02]  /*41c0*/  LOP3.LUT R8, R205, 0xf1, RZ, 0xfc, !PT ;  /* 0x000000f1cd087812 */ /* 0x000fe400078efcff */
[----:B------:R-:W-:Y:S02]  /*41d0*/  FSEL R107, R10, -INF , !P5 ;  /* 0xff8000000a6b7808 */ /* 0x000fe40006800000 */
[----:B------:R-:W-:Y:S02]  /*41e0*/  FSEL R111, R9, -INF , !P3 ;  /* 0xff800000096f7808 */ /* 0x000fe40005800000 */
[C---:B------:R-:W-:Y:S02]  /*41f0*/  ISETP.GE.AND P5, PT, R8.reuse, R203, PT ;  /* 0x000000cb0800720c */ /* 0x040fe40003fa6270 */
[----:B------:R-:W-:Y:S02]  /*4200*/  ISETP.GE.AND P3, PT, R8, R2, PT ;  /* 0x000000020800720c */ /* 0x000fe40003f66270 */
[----:B------:R-:W-:-:S02]  /*4210*/  FSEL R110, R4, -INF , !P4 ;  /* 0xff800000046e7808 */ /* 0x000fc40006000000 */
[----:B------:R-:W-:Y:S02]  /*4220*/  LOP3.LUT R4, R205, 0xf9, RZ, 0xfc, !PT ;  /* 0x000000f9cd047812 */ /* 0x000fe400078efcff */
        /* <DEDUP_REMOVED lines=23> */
.L_x_1951:
[----:B------:R-:W1:Y:S01]  /*43a0*/  LDC R7, c[0x0][0x4f0] ;  /* 0x00013c00ff077b82 */ /* 0x000e620000000800 */
[----:B------:R-:W-:Y:S02]  /*43b0*/  IADD3 R10, PT, PT, R242, -0x100, RZ ;  /* 0xffffff00f20a7810 */ /* 0x000fe40007ffe0ff */
[----:B------:R-:W-:Y:S02]  /*43c0*/  IABS R6, R242 ;  /* 0x000000f200067213 */ /* 0x000fe40000000000 */
[----:B------:R-:W-:Y:S02]  /*43d0*/  IABS R4, R10 ;  /* 0x0000000a00047213 */ /* 0x000fe40000000000 */
[-C--:B-1----:R-:W-:Y:S02]  /*43e0*/  IABS R2, R7.reuse ;  /* 0x0000000700027213 */ /* 0x082fe40000000000 */
[----:B------:R-:W-:Y:S02]  /*43f0*/  LOP3.LUT R10, R10, R7, RZ, 0x3c, !PT ;  /* 0x000000070a0a7212 */ /* 0x000fe400078e3cff */
[----:B------:R-:W1:Y:S02]  /*4400*/  I2F.RP R8, R2 ;  /* 0x0000000200087306 */ /* 0x000e640000209400 */
[----:B------:R-:W-:-:S06]  /*4410*/  ISETP.GE.AND P1, PT, R10, RZ, PT ;  /* 0x000000ff0a00720c */ /* 0x000fcc0003f26270 */
        /* <DEDUP_REMOVED lines=21> */
[----:B------:R-:W-:Y:S02]  /*4570*/  LOP3.LUT R2, R242, R7, RZ, 0x3c, !PT ;  /* 0x00000007f2027212 */ /* 0x000fe400078e3cff */
[----:B------:R-:W-:-:S02]  /*4580*/  ISETP.NE.AND P3, PT, R7, RZ, PT ;  /* 0x000000ff0700720c */ /* 0x000fc40003f65270 */
[----:B------:R-:W-:Y:S02]  /*4590*/  ISETP.GE.AND P4, PT, R2, RZ, PT ;  /* 0x000000ff0200720c */ /* 0x000fe40003f86270 */
[----:B------:R-:W-:-:S03]  /*45a0*/  LOP3.LUT R11, RZ, R7, RZ, 0x33, !PT ;  /* 0x00000007ff0b7212 */ /* 0x000fc600078e33ff */
[----:B------:R-:W-:Y:S02]  /*45b0*/  @P5 VIADD R8, R8, 0x1 ;  /* 0x0000000108085836 */ /* 0x000fe40000000000 */
[----:B------:R-:W-:Y:S02]  /*45c0*/  @P6 IADD3 R12, PT, PT, R12, 0x1, RZ ;  /* 0x000000010c0c6810 */ /* 0x000fe40007ffe0ff */
[----:B------:R-:W-:-:S04]  /*45d0*/  @!P1 IMAD.MOV R8, RZ, RZ, -R8 ;  /* 0x000000ffff089224 */ /* 0x000fc800078e0a08 */
[----:B------:R-:W-:Y:S02]  /*45e0*/  @!P4 IADD3 R12, PT, PT, -R12, RZ, RZ ;  /* 0x000000ff0c0cc210 */ /* 0x000fe40007ffe1ff */
        /* <DEDUP_REMOVED lines=21> */
.L_x_1952:
[----:B------:R-:W-:Y:S01]  /*4740*/  IADD3 R22, P1, PT, R232, UR4, RZ ;  /* 0x00000004e8167c10 */ /* 0x000fe2000ff3e0ff */
[----:B------:R-:W-:-:S03]  /*4750*/  IMAD.MOV.U32 R233, RZ, RZ, R231 ;  /* 0x000000ffffe97224 */ /* 0x000fc600078e00e7 */
[----:B------:R-:W-:Y:S02]  /*4760*/  IADD3.X R23, PT, PT, R231, UR6, RZ, P1, !PT ;  /* 0x00000006e7177c10 */ /* 0x000fe40008ffe4ff */
[----:B------:R-:W-:Y:S01]  /*4770*/  IADD3 R20, P1, PT, R22, UR4, RZ ;  /* 0x0000000416147c10 */ /* 0x000fe2000ff3e0ff */
[----:B------:R-:W-:Y:S01]  /*4780*/  @!PT LDS RZ, [RZ] ;  /* 0x00000000fffff984 */ /* 0x000fe20000000800 */
[----:B------:R-:W-:Y:S01]  /*4790*/  @!PT LDS RZ, [RZ] ;  /* 0x00000000fffff984 */ /* 0x000fe20000000800 */
[----:B------:R-:W-:Y:S01]  /*47a0*/  @!PT LDS RZ, [RZ] ;  /* 0x00000000fffff984 */ /* 0x000fe20000000800 */
[----:B------:R-:W-:Y:S03]  /*47b0*/  LDGSTS.E.BYPASS.LTC128B.128 [R0+0x2000], desc[UR26][R232.64] ;  /* 0x02000000e8007fae */ /* 0x000fe6000b981a1a */
[----:B------:R-:W-:Y:S01]  /*47c0*/  IADD3.X R21, PT, PT, R23, UR6, RZ, P1, !PT ;  /* 0x0000000617157c10 */ /* 0x000fe20008ffe4ff */
[----:B------:R1:W-:Y:S01]  /*47d0*/  LDGSTS.E.BYPASS.LTC128B.128 [R0+0x2800], desc[UR26][R22.64] ;  /* 0x0280000016007fae */ /* 0x0003e2000b981a1a */
        /* <DEDUP_REMOVED lines=41> */
.L_x_1950:
        /* <DEDUP_REMOVED lines=64> */
[----:B------:R-:W-:Y:S02]  /*4e70*/  FMNMX.FTZ R4, R112, R7, !PT ;  /* 0x0000000770047209 */ /* 0x000fe40007810000 */
[----:B------:R-:W-:Y:S01]  /*4e80*/  LOP3.LUT R226, R192, 0x200, R194, 0xf8, !PT ;  /* 0x00000200c0e27812 */ /* 0x000fe200078ef8c2 */
[----:B------:R-:W2:Y:S01]  /*4e90*/  SHFL.BFLY PT, R9, R0, 0x2, 0x1f ;  /* 0x0c401f0000097f89 */ /* 0x000ea200000e0000 */
[----:B------:R-:W-:-:S02]  /*4ea0*/  IADD3 R3, PT, PT, R3, -0x2, RZ ;  /* 0xfffffffe03037810 */ /* 0x000fc40007ffe0ff */
[----:B------:R-:W-:Y:S01]  /*4eb0*/  LEA R226, R226, UR5, 0x1 ;  /* 0x00000005e2e27c11 */ /* 0x000fe2000f8e08ff */
[----:B------:R-:W3:Y:S03]  /*4ec0*/  SHFL.BFLY PT, R7, R4, 0x2, 0x1f ;  /* 0x0c401f0004077f89 */ /* 0x000ee600000e0000 */
[-C--:B------:R-:W-:Y:S01]  /*4ed0*/  IADD3 R123, PT, PT, R193, R226.reuse, RZ ;  /* 0x000000e2c17b7210 */ /* 0x080fe20007ffe0ff */
[----:B------:R-:W-:Y:S01]  /*4ee0*/  LDSM.16.MT88.4 R16, [R226+0xa000] ;  /* 0x00a00000e210783b */ /* 0x000fe20000004200 */
[----:B------:R-:W-:-:S03]  /*4ef0*/  IADD3 R128, PT, PT, R197, R226, RZ ;  /* 0x000000e2c5807210 */ /* 0x000fc60007ffe0ff */
[----:B------:R-:W-:Y:S01]  /*4f00*/  LDSM.16.MT88.4 R24, [R123+0xa800] ;  /* 0x00a800007b18783b */ /* 0x000fe20000004200 */
[----:B------:R-:W-:-:S03]  /*4f10*/  IADD3 R115, PT, PT, R193, R128, RZ ;  /* 0x00000080c1737210 */ /* 0x000fc60007ffe0ff */
[----:B------:R-:W-:Y:S04]  /*4f20*/  LDSM.16.MT88.4 R40, [R128+0xa000] ;  /* 0x00a000008028783b */ /* 0x000fe80000004200 */
[----:B------:R-:W-:Y:S01]  /*4f30*/  LDSM.16.MT88.4 R28, [R226+0xa800] ;  /* 0x00a80000e21c783b */ /* 0x000fe20000004200 */
[----:B--2---:R-:W-:Y:S02]  /*4f40*/  FMNMX.FTZ R9, R0, R9, !PT ;  /* 0x0000000900097209 */ /* 0x004fe40007810000 */
[----:B---3--:R-:W-:-:S03]  /*4f50*/  FMNMX.FTZ R7, R4, R7, !PT ;  /* 0x0000000704077209 */ /* 0x008fc60007810000 */
[----:B------:R-:W2:Y:S04]  /*4f60*/  SHFL.BFLY PT, R2, R9, 0x1, 0x1f ;  /* 0x0c201f0009027f89 */ /* 0x000ea800000e0000 */
[----:B------:R-:W3:Y:S01]  /*4f70*/  SHFL.BFLY PT, R0, R7, 0x1, 0x1f ;  /* 0x0c201f0007007f89 */ /* 0x000ee200000e0000 */
[----:B--2---:R-:W-:-:S03]  /*4f80*/  FMNMX.FTZ R2, R9, R2, !PT ;  /* 0x0000000209027209 */ /* 0x004fc60007810000 */
[----:B------:R-:W2:Y:S01]  /*4f90*/  LDSM.16.MT88.4 R8, [R123+0xa000] ;  /* 0x00a000007b08783b */ /* 0x000ea20000004200 */
[----:B---3--:R-:W-:Y:S01]  /*4fa0*/  FMNMX.FTZ R0, R7, R0, !PT ;  /* 0x0000000007007209 */ /* 0x008fe20007810000 */
[C---:B-1----:R-:W-:Y:S01]  /*4fb0*/  FMUL.FTZ R122, R2.reuse, UR4 ;  /* 0x00000004027a7c20 */ /* 0x042fe20008410000 */
[----:B------:R-:W-:-:S03]  /*4fc0*/  FSETP.NEU.FTZ.AND P1, PT, R2, -INF , PT ;  /* 0xff8000000200780b */ /* 0x000fc60003f3d000 */
[----:B------:R-:W-:Y:S01]  /*4fd0*/  FMUL.FTZ R117, R0, UR4 ;  /* 0x0000000400757c20 */ /* 0x000fe20008410000 */
[----:B------:R-:W-:Y:S02]  /*4fe0*/  FSEL R122, R122, RZ, P1 ;  /* 0x000000ff7a7a7208 */ /* 0x000fe40000800000 */
[----:B------:R-:W-:-:S03]  /*4ff0*/  FSETP.NEU.FTZ.AND P1, PT, R0, -INF , PT ;  /* 0xff8000000000780b */ /* 0x000fc60003f3d000 */
[--C-:B------:R-:W-:Y:S01]  /*5000*/  FFMA.FTZ R121, R5, UR4, -R122.reuse ;  /* 0x0000000405797c23 */ /* 0x100fe2000801087a */
[----:B------:R-:W-:Y:S01]  /*5010*/  FSEL R117, R117, RZ, P1 ;  /* 0x000000ff75757208 */ /* 0x000fe20000800000 */
[--C-:B------:R-:W-:Y:S01]  /*5020*/  FFMA.FTZ R120, R209, UR4, -R122.reuse ;  /* 0x00000004d1787c23 */ /* 0x100fe2000801087a */
[--C-:B------:R-:W-:Y:S01]  /*5030*/  FFMA.FTZ R119, R211, UR4, -R122.reuse ;  /* 0x00000004d3777c23 */ /* 0x100fe2000801087a */
[--C-:B------:R-:W-:Y:S01]  /*5040*/  FFMA.FTZ R118, R213, UR4, -R122.reuse ;  /* 0x00000004d5767c23 */ /* 0x100fe2000801087a */
[--C-:B------:R-:W-:Y:S01]  /*5050*/  FFMA.FTZ R135, R45, UR4, -R122.reuse ;  /* 0x000000042d877c23 */ /* 0x100fe2000801087a */
[--C-:B------:R-:W-:Y:S01]  /*5060*/  FFMA.FTZ R127, R208, UR4, -R117.reuse ;  /* 0x00000004d07f7c23 */ /* 0x100fe20008010875 */
[--C-:B------:R-:W-:Y:S01]  /*5070*/  FFMA.FTZ R126, R206, UR4, -R117.reuse ;  /* 0x00000004ce7e7c23 */ /* 0x100fe20008010875 */
[--C-:B------:R-:W-:Y:S01]  /*5080*/  FFMA.FTZ R125, R210, UR4, -R117.reuse ;  /* 0x00000004d27d7c23 */ /* 0x100fe20008010875 */
[--C-:B------:R-:W-:Y:S01]  /*5090*/  FFMA.FTZ R124, R204, UR4, -R117.reuse ;  /* 0x00000004cc7c7c23 */ /* 0x100fe20008010875 */
[----:B------:R-:W1:Y:S01]  /*50a0*/  LDSM.16.MT88.4 R44, [R115+0xa000] ;  /* 0x00a00000732c783b */ /* 0x000e620000004200 */
        /* <DEDUP_REMOVED lines=9> */
[--C-:B------:R-:W-:Y:S01]  /*5140*/  FFMA.FTZ R138, R53, UR4, -R122.reuse ;  /* 0x00000004358a7c23 */ /* 0x100fe2000801087a */
[--C-:B------:R-:W-:Y:S01]  /*5150*/  FFMA.FTZ R137, R51, UR4, -R122.reuse ;  /* 0x0000000433897c23 */ /* 0x100fe2000801087a */
[--C-:B------:R-:W-:Y:S01]  /*5160*/  FFMA.FTZ R139, R49, UR4, -R122.reuse ;  /* 0x00000004318b7c23 */ /* 0x100fe2000801087a */
[----:B------:R-:W4:Y:S01]  /*5170*/  LDSM.16.MT88.4 R52, [R128+0xa800] ;  /* 0x00a800008034783b */ /* 0x000f220000004200 */
[--C-:B------:R-:W-:Y:S01]  /*5180*/  FFMA.FTZ R140, R201, UR4, -R122.reuse ;  /* 0x00000004c98c7c23 */ /* 0x100fe2000801087a */
[--C-:B------:R-:W-:Y:S01]  /*5190*/  FFMA.FTZ R141, R200, UR4, -R117.reuse ;  /* 0x00000004c88d7c23 */ /* 0x100fe20008010875 */
[--C-:B------:R-:W-:Y:S01]  /*51a0*/  FFMA.FTZ R142, R190, UR4, -R117.reuse ;  /* 0x00000004be8e7c23 */ /* 0x100fe20008010875 */
[----:B------:R-:W-:Y:S01]  /*51b0*/  MUFU.EX2 R119, R119 ;  /* 0x0000007700777308 */ /* 0x000fe20000000800 */
[----:B------:R-:W5:Y:S01]  /*51c0*/  LDSM.16.MT88.4 R48, [R115+0xa800] ;  /* 0x00a800007330783b */ /* 0x000f620000004200 */
[--C-:B------:R-:W-:Y:S01]  /*51d0*/  FFMA.FTZ R143, R196, UR4, -R117.reuse ;  /* 0x00000004c48f7c23 */ /* 0x100fe20008010875 */
[--C-:B------:R-:W-:Y:S01]  /*51e0*/  FFMA.FTZ R144, R148, UR4, -R117.reuse ;  /* 0x0000000494907c23 */ /* 0x100fe20008010875 */
[--C-:B------:R-:W-:Y:S01]  /*51f0*/  FFMA.FTZ R147, R151, UR4, -R122.reuse ;  /* 0x0000000497937c23 */ /* 0x100fe2000801087a */
[--C-:B------:R-:W-:Y:S01]  /*5200*/  FFMA.FTZ R148, R149, UR4, -R122.reuse ;  /* 0x0000000495947c23 */ /* 0x100fe2000801087a */
[--C-:B------:R-:W-:Y:S01]  /*5210*/  FFMA.FTZ R146, R199, UR4, -R122.reuse ;  /* 0x00000004c7927c23 */ /* 0x100fe2000801087a */
[--C-:B------:R-:W-:Y:S01]  /*5220*/  FFMA.FTZ R145, R195, UR4, -R122.reuse ;  /* 0x00000004c3917c23 */ /* 0x100fe2000801087a */
[----:B------:R-:W2:Y:S01]  /*5230*/  MUFU.EX2 R118, R118 ;  /* 0x0000007600767308 */ /* 0x000ea20000000800 */
        /* <DEDUP_REMOVED lines=95> */
[----:B------:R-:W4:Y:S01]  /*5830*/  MUFU.EX2 R130, R130 ;  /* 0x0000008200827308 */ /* 0x000f220000000800 */
[C---:B------:R-:W-:Y:S01]  /*5840*/  HMMA.16816.F32.BF16 R40, R32.reuse, R42, RZ ;  /* 0x0000002a2028723c */ /* 0x040fe200000418ff */
[--C-:B------:R-:W-:Y:S01]  /*5850*/  FFMA.FTZ R68, R68, UR4, -R117.reuse ;  /* 0x0000000444447c23 */ /* 0x100fe20008010875 */
[----:B------:R-:W-:Y:S01]  /*5860*/  FADD.FTZ R120, R121, R120 ;  /* 0x0000007879787221 */ /* 0x000fe20000010000 */
[----:B------:R-:W-:Y:S01]  /*5870*/  FADD.FTZ R126, R127, R126 ;  /* 0x0000007e7f7e7221 */ /* 0x000fe20000010000 */
[--C-:B------:R-:W-:Y:S01]  /*5880*/  FFMA.FTZ R64, R64, UR4, -R117.reuse ;  /* 0x0000000440407c23 */ /* 0x100fe20008010875 */
[--C-:B------:R-:W-:Y:S01]  /*5890*/  FFMA.FTZ R61, R61, UR4, -R117.reuse ;  /* 0x000000043d3d7c23 */ /* 0x100fe20008010875 */
[----:B------:R-:W-:Y:S01]  /*58a0*/  FFMA.FTZ R60, R60, UR4, -R117 ;  /* 0x000000043c3c7c23 */ /* 0x000fe20008010875 */
[----:B------:R-:W-:Y:S01]  /*58b0*/  MUFU.EX2 R138, R138 ;  /* 0x0000008a008a7308 */ /* 0x000fe20000000800 */
[C---:B-1----:R-:W-:Y:S01]  /*58c0*/  HMMA.16816.F32.BF16 R36, R32.reuse, R44, RZ ;  /* 0x0000002c2024723c */ /* 0x042fe200000418ff */
[----:B---3--:R-:W-:Y:S01]  /*58d0*/  F2FP.BF16.F32.PACK_AB R44, R129, R116 ;  /* 0x00000074812c723e */ /* 0x008fe200000010ff */
[----:B------:R-:W-:Y:S01]  /*58e0*/  FADD.FTZ R125, R125, R126 ;  /* 0x0000007e7d7d7221 */ /* 0x000fe20000010000 */
[----:B--2---:R-:W-:Y:S01]  /*58f0*/  F2FP.BF16.F32.PACK_AB R45, R132, R133 ;  /* 0x00000085842d723e */ /* 0x004fe200000010ff */
[--C-:B------:R-:W-:Y:S01]  /*5900*/  FFMA.FTZ R62, R62, UR4, -R122.reuse ;  /* 0x000000043e3e7c23 */ /* 0x100fe2000801087a */
[----:B------:R-:W-:Y:S01]  /*5910*/  FFMA.FTZ R59, R59, UR4, -R122 ;  /* 0x000000043b3b7c23 */ /* 0x000fe2000801087a */
[----:B------:R-:W-:Y:S01]  /*5920*/  FADD.FTZ R124, R124, R125 ;  /* 0x0000007d7c7c7221 */ /* 0x000fe20000010000 */
[----:B------:R-:W1:Y:S01]  /*5930*/  MUFU.EX2 R137, R137 ;  /* 0x0000008900897308 */ /* 0x000e620000000800 */
[----:B------:R-:W-:Y:S01]  /*5940*/  HMMA.16816.F32.BF16 R32, R32, R46, RZ ;  /* 0x0000002e2020723c */ /* 0x000fe200000418ff */
[----:B------:R-:W-:Y:S01]  /*5950*/  F2FP.BF16.F32.PACK_AB R46, R134, R135 ;  /* 0x00000087862e723e */ /* 0x000fe200000010ff */
[----:B------:R-:W-:Y:S01]  /*5960*/  FADD.FTZ R133, R133, R124 ;  /* 0x0000007c85857221 */ /* 0x000fe20000010000 */
[----:B----4-:R-:W-:Y:S01]  /*5970*/  F2FP.BF16.F32.PACK_AB R47, R130, R131 ;  /* 0x00000083822f723e */ /* 0x010fe200000010ff */
[--C-:B------:R-:W-:Y:S01]  /*5980*/  FFMA.FTZ R58, R58, UR4, -R122.reuse ;  /* 0x000000043a3a7c23 */ /* 0x100fe2000801087a */
[----:B------:R-:W-:Y:S01]  /*5990*/  FFMA.FTZ R57, R57, UR4, -R117 ;  /* 0x0000000439397c23 */ /* 0x000fe20008010875 */
[----:B------:R-:W-:Y:S01]  /*59a0*/  FADD.FTZ R132, R132, R133 ;  /* 0x0000008584847221 */ /* 0x000fe20000010000 */
[----:B------:R-:W-:Y:S01]  /*59b0*/  MUFU.EX2 R139, R139 ;  /* 0x0000008b008b7308 */ /* 0x000fe20000000800 */
[--C-:B------:R-:W-:Y:S01]  /*59c0*/  FFMA.FTZ R56, R56, UR4, -R117.reuse ;  /* 0x0000000438387c23 */ /* 0x100fe20008010875 */
[----:B------:R-:W-:Y:S01]  /*59d0*/  FFMA.FTZ R99, R109, UR4, -R122 ;  /* 0x000000046d637c23 */ /* 0x000fe2000801087a */
[----:B------:R-:W-:Y:S01]  /*59e0*/  HMMA.16816.F32.BF16 R12, R44, R24, R12 ;  /* 0x000000182c0c723c */ /* 0x000fe2000004180c */
[----:B------:R-:W-:Y:S01]  /*59f0*/  FADD.FTZ R131, R131, R132 ;  /* 0x0000008483837221 */ /* 0x000fe20000010000 */
[----:B------:R-:W-:Y:S01]  /*5a00*/  FFMA.FTZ R243, R114, UR4, -R122 ;  /* 0x0000000472f37c23 */ /* 0x000fe2000801087a */
[----:B------:R-:W-:Y:S01]  /*5a10*/  FFMA.FTZ R105, R105, UR4, -R117 ;  /* 0x0000000469697c23 */ /* 0x000fe20008010875 */
[----:B------:R-:W-:Y:S01]  /*5a20*/  ISETP.GE.AND P1, PT, R3, R230, PT ;  /* 0x000000e60300720c */ /* 0x000fe20003f26270 */
[----:B------:R-:W-:Y:S01]  /*5a30*/  MUFU.EX2 R140, R140 ;  /* 0x0000008c008c7308 */ /* 0x000fe20000000800 */
[----:B------:R-:W-:-:S02]  /*5a40*/  FADD.FTZ R130, R130, R131 ;  /* 0x0000008382827221 */ /* 0x000fc40000010000 */
[C---:B------:R-:W-:Y:S01]  /*5a50*/  HMMA.16816.F32.BF16 R8, R44.reuse, R26, R8 ;  /* 0x0000001a2c08723c */ /* 0x040fe20000041808 */
[----:B------:R-:W2:Y:S04]  /*5a60*/  LDSM.16.MT88.4 R24, [R123+0xb000] ;  /* 0x00b000007b18783b */ /* 0x000ea80000004200 */
[----:B------:R-:W-:Y:S03]  /*5a70*/  MUFU.EX2 R141, R141 ;  /* 0x0000008d008d7308 */ /* 0x000fe60000000800 */
[C---:B------:R-:W-:Y:S05]  /*5a80*/  HMMA.16816.F32.BF16 R20, R44.reuse, R28, R20 ;  /* 0x0000001c2c14723c */ /* 0x040fea0000041814 */
[----:B------:R-:W3:Y:S03]  /*5a90*/  MUFU.EX2 R142, R142 ;  /* 0x0000008e008e7308 */ /* 0x000ee60000000800 */
[C---:B------:R-:W-:Y:S01]  /*5aa0*/  HMMA.16816.F32.BF16 R16, R44.reuse, R30, R16 ;  /* 0x0000001e2c10723c */ /* 0x040fe20000041810 */
[----:B------:R-:W4:Y:S04]  /*5ab0*/  LDSM.16.MT88.4 R28, [R226+0xb000] ;  /* 0x00b00000e21c783b */ /* 0x000f280000004200 */
[----:B------:R-:W-:Y:S03]  /*5ac0*/  MUFU.EX2 R143, R143 ;  /* 0x0000008f008f7308 */ /* 0x000fe60000000800 */
[C---:B------:R-:W-:Y:S05]  /*5ad0*/  HMMA.16816.F32.BF16 R4, R44.reuse, R52, R4 ;  /* 0x000000342c04723c */ /* 0x040fea0000041804 */
[----:B------:R-:W2:Y:S03]  /*5ae0*/  MUFU.EX2 R144, R144 ;  /* 0x0000009000907308 */ /* 0x000ea60000000800 */
[C---:B------:R-:W-:Y:S01]  /*5af0*/  HMMA.16816.F32.BF16 R40, R44.reuse, R54, R40 ;  /* 0x000000362c28723c */ /* 0x040fe20000041828 */
[----:B------:R-:W4:Y:S04]  /*5b00*/  LDSM.16.MT88.4 R52, [R128+0xb000] ;  /* 0x00b000008034783b */ /* 0x000f280000004200 */
[----:B------:R-:W-:Y:S03]  /*5b10*/  MUFU.EX2 R146, R146 ;  /* 0x0000009200927308 */ /* 0x000fe60000000800 */
[C---:B-----5:R-:W-:Y:S05]  /*5b20*/  HMMA.16816.F32.BF16 R36, R44.reuse, R48, R36 ;  /* 0x000000302c24723c */ /* 0x060fea0000041824 */
[----:B------:R-:W5:Y:S03]  /*5b30*/  MUFU.EX2 R145, R145 ;  /* 0x0000009100917308 */ /* 0x000f660000000800 */
[----:B------:R-:W-:Y:S01]  /*5b40*/  HMMA.16816.F32.BF16 R32, R44, R50, R32 ;  /* 0x000000322c20723c */ /* 0x000fe20000041820 */
[----:B------:R-:W5:Y:S01]  /*5b50*/  LDSM.16.MT88.4 R48, [R115+0xb000] ;  /* 0x00b000007330783b */ /* 0x000f620000004200 */
[----:B-1----:R-:W-:-:S02]  /*5b60*/  F2FP.BF16.F32.PACK_AB R44, R137, R138 ;  /* 0x0000008a892c723e */ /* 0x002fc400000010ff */
[----:B---3--:R-:W-:Y:S01]  /*5b70*/  F2FP.BF16.F32.PACK_AB R45, R142, R141 ;  /* 0x0000008d8e2d723e */ /* 0x008fe200000010ff */
        /* <DEDUP_REMOVED lines=21> */
[----:B------:R-:W3:Y:S05]  /*5cd0*/  LDSM.16.MT88.4 R52, [R128+0xb800] ;  /* 0x00b800008034783b */ /* 0x000eea0000004200 */
[----:B------:R-:W3:Y:S02]  /*5ce0*/  MUFU.EX2 R154, R154 ;  /* 0x0000009a009a7308 */ /* 0x000ee40000000800 */
[C---:B-----5:R-:W-:Y:S06]  /*5cf0*/  HMMA.16816.F32.BF16 R36, R44.reuse, R48, R36 ;  /* 0x000000302c24723c */ /* 0x060fec0000041824 */
        /* <DEDUP_REMOVED lines=9> */
[----:B------:R-:W-:-:S06]  /*5d90*/  FADD.FTZ R150, R150, R149 ;  /* 0x0000009596967221 */ /* 0x000fcc0000010000 */
[C---:B-1----:R-:W-:Y:S01]  /*5da0*/  HMMA.16816.F32.BF16 R12, R44.reuse, R24, R12 ;  /* 0x000000182c0c723c */ /* 0x042fe2000004180c */
[----:B------:R-:W-:Y:S07]  /*5db0*/  MUFU.EX2 R158, R158 ;  /* 0x0000009e009e7308 */ /* 0x000fee0000000800 */
        /* <DEDUP_REMOVED lines=8> */
[C---:B------:R-:W-:Y:S02]  /*5e40*/  HMMA.16816.F32.BF16 R4, R44.reuse, R52, R4 ;  /* 0x000000342c04723c */ /* 0x040fe40000041804 */
[----:B------:R-:W-:Y:S06]  /*5e50*/  MUFU.EX2 R167, R167 ;  /* 0x000000a700a77308 */ /* 0x000fec0000000800 */
[C---:B------:R-:W-:Y:S01]  /*5e60*/  HMMA.16816.F32.BF16 R40, R44.reuse, R54, R40 ;  /* 0x000000362c28723c */ /* 0x040fe20000041828 */
[----:B------:R-:W3:Y:S01]  /*5e70*/  LDSM.16.MT88.4 R52, [R128+0xc000] ;  /* 0x00c000008034783b */ /* 0x000ee20000004200 */
[----:B------:R-:W3:Y:S06]  /*5e80*/  MUFU.EX2 R162, R162 ;  /* 0x000000a200a27308 */ /* 0x000eec0000000800 */
[C---:B-----5:R-:W-:Y:S02]  /*5e90*/  HMMA.16816.F32.BF16 R36, R44.reuse, R48, R36 ;  /* 0x000000302c24723c */ /* 0x060fe40000041824 */
        /* <DEDUP_REMOVED lines=19> */
[C---:B------:R-:W-:Y:S04]  /*5fd0*/  HMMA.16816.F32.BF16 R4, R44.reuse, R52, R4 ;  /* 0x000000342c04723c */ /* 0x040fe80000041804 */
[----:B------:R-:W4:Y:S04]  /*5fe0*/  MUFU.EX2 R170, R170 ;  /* 0x000000aa00aa7308 */ /* 0x000f280000000800 */
[C---:B------:R-:W-:Y:S01]  /*5ff0*/  HMMA.16816.F32.BF16 R40, R44.reuse, R54, R40 ;  /* 0x000000362c28723c */ /* 0x040fe20000041828 */
[----:B------:R-:W4:Y:S03]  /*6000*/  LDSM.16.MT88.4 R52, [R128+0xc800] ;  /* 0x00c800008034783b */ /* 0x000f260000004200 */
[----:B------:R-:W-:Y:S04]  /*6010*/  MUFU.EX2 R174, R174 ;  /* 0x000000ae00ae7308 */ /* 0x000fe80000000800 */
[C---:B-----5:R-:W-:Y:S04]  /*6020*/  HMMA.16816.F32.BF16 R36, R44.reuse, R48, R36 ;  /* 0x000000302c24723c */ /* 0x060fe80000041824 */
        /* <DEDUP_REMOVED lines=19> */
[C---:B------:R-:W-:Y:S06]  /*6160*/  HMMA.16816.F32.BF16 R4, R44.reuse, R52, R4 ;  /* 0x000000342c04723c */ /* 0x040fec0000041804 */
[----:B------:R-:W-:Y:S02]  /*6170*/  MUFU.EX2 R185, R185 ;  /* 0x000000b900b97308 */ /* 0x000fe40000000800 */
[C---:B------:R-:W-:Y:S01]  /*6180*/  HMMA.16816.F32.BF16 R40, R44.reuse, R54, R40 ;  /* 0x000000362c28723c */ /* 0x040fe20000041828 */
[----:B------:R-:W4:Y:S05]  /*6190*/  LDSM.16.MT88.4 R52, [R128+0xd000] ;  /* 0x00d000008034783b */ /* 0x000f2a0000004200 */
[----:B------:R-:W-:Y:S02]  /*61a0*/  MUFU.EX2 R188, R188 ;  /* 0x000000bc00bc7308 */ /* 0x000fe40000000800 */
[C---:B-----5:R-:W-:Y:S06]  /*61b0*/  HMMA.16816.F32.BF16 R36, R44.reuse, R48, R36 ;  /* 0x000000302c24723c */ /* 0x060fec0000041824 */
        /* <DEDUP_REMOVED lines=18> */
[C---:B------:R-:W-:Y:S02]  /*62e0*/  HMMA.16816.F32.BF16 R4, R44.reuse, R52, R4 ;  /* 0x000000342c04723c */ /* 0x040fe40000041804 */
[----:B------:R-:W-:Y:S06]  /*62f0*/  MUFU.EX2 R159, R159 ;  /* 0x0000009f009f7308 */ /* 0x000fec0000000800 */
[C---:B------:R-:W-:Y:S01]  /*6300*/  HMMA.16816.F32.BF16 R40, R44.reuse, R54, R40 ;  /* 0x000000362c28723c */ /* 0x040fe20000041828 */
[----:B------:R-:W-:Y:S01]  /*6310*/  LDSM.16.MT88.4 R52, [R128+0xd800] ;  /* 0x00d800008034783b */ /* 0x000fe20000004200 */
[----:B------:R-:W-:Y:S06]  /*6320*/  MUFU.EX2 R178, R178 ;  /* 0x000000b200b27308 */ /* 0x000fec0000000800 */
[----:B-----5:R-:W-:Y:S01]  /*6330*/  HMMA.16816.F32.BF16 R36, R44, R48, R36 ;  /* 0x000000302c24723c */ /* 0x020fe20000041824 */
[----:B------:R-:W-:Y:S01]  /*6340*/  F2FP.BF16.F32.PACK_AB R48, R187, R186 ;  /* 0x000000babb30723e */ /* 0x000fe200000010ff */
[----:B------:R-:W-:Y:S01]  /*6350*/  MUFU.EX2 R136, R136 ;  /* 0x0000008800887308 */ /* 0x000fe20000000800 */
[----:B-1----:R-:W-:-:S05]  /*6360*/  F2FP.BF16.F32.PACK_AB R49, R183, R182 ;  /* 0x000000b6b731723e */ /* 0x002fca00000010ff */
[----:B------:R-:W-:Y:S01]  /*6370*/  HMMA.16816.F32.BF16 R32, R44, R50, R32 ;  /* 0x000000322c20723c */ /* 0x000fe20000041820 */
[----:B------:R-:W1:Y:S01]  /*6380*/  LDSM.16.MT88.4 R44, [R115+0xd800] ;  /* 0x00d80000732c783b */ /* 0x000e620000004200 */
[----:B------:R-:W-:Y:S01]  /*6390*/  F2FP.BF16.F32.PACK_AB R50, R188, R185 ;  /* 0x000000b9bc32723e */ /* 0x000fe200000010ff */
[----:B------:R-:W5:Y:S01]  /*63a0*/  MUFU.EX2 R153, R153 ;  /* 0x0000009900997308 */ /* 0x000f620000000800 */
        /* <DEDUP_REMOVED lines=16> */
[C---:B------:R-:W-:Y:S02]  /*64b0*/  HMMA.16816.F32.BF16 R4, R48.reuse, R52, R4 ;  /* 0x000000343004723c */ /* 0x040fe40000041804 */
[----:B------:R-:W-:Y:S06]  /*64c0*/  MUFU.EX2 R97, R97 ;  /* 0x0000006100617308 */ /* 0x000fec0000000800 */
[----:B------:R-:W-:Y:S01]  /*64d0*/  HMMA.16816.F32.BF16 R40, R48, R54, R40 ;  /* 0x000000363028723c */ /* 0x000fe20000041828 */
[----:B------:R-:W-:Y:S01]  /*64e0*/  F2FP.BF16.F32.PACK_AB R48, R172, R171 ;  /* 0x000000abac30723e */ /* 0x000fe200000010ff */
[----:B------:R-:W1:Y:S01]  /*64f0*/  LDSM.16.MT88.4 R52, [R115+0xe000] ;  /* 0x00e000007334783b */ /* 0x000e620000004200 */
[----:B-----5:R-:W-:Y:S01]  /*6500*/  F2FP.BF16.F32.PACK_AB R49, R153, R136 ;  /* 0x000000889931723e */ /* 0x020fe200000010ff */
[----:B------:R-:W5:Y:S01]  /*6510*/  MUFU.EX2 R96, R96 ;  /* 0x0000006000607308 */ /* 0x000f620000000800 */
[----:B------:R-:W-:-:S02]  /*6520*/  F2FP.BF16.F32.PACK_AB R50, R178, R159 ;  /* 0x0000009fb232723e */ /* 0x000fc400000010ff */
[----:B---3--:R-:W-:-:S05]  /*6530*/  F2FP.BF16.F32.PACK_AB R51, R100, R103 ;  /* 0x000000676433723e */ /* 0x008fca00000010ff */
[----:B------:R-:W-:Y:S02]  /*6540*/  MUFU.EX2 R93, R93 ;  /* 0x0000005d005d7308 */ /* 0x000fe40000000800 */
[C---:B--2---:R-:W-:Y:S06]  /*6550*/  HMMA.16816.F32.BF16 R12, R48.reuse, R24, R12 ;  /* 0x00000018300c723c */ /* 0x044fec000004180c */
[----:B------:R-:W2:Y:S02]  /*6560*/  MUFU.EX2 R92, R92 ;  /* 0x0000005c005c7308 */ /* 0x000ea40000000800 */
[C---:B------:R-:W-:Y:S01]  /*6570*/  HMMA.16816.F32.BF16 R8, R48.reuse, R26, R8 ;  /* 0x0000001a3008723c */ /* 0x040fe20000041808 */
[----:B------:R-:W3:Y:S05]  /*6580*/  LDSM.16.MT88.4 R24, [R226+0xe800] ;  /* 0x00e80000e218783b */ /* 0x000eea0000004200 */
        /* <DEDUP_REMOVED lines=11> */
[C---:B------:R-:W-:Y:S06]  /*6640*/  HMMA.16816.F32.BF16 R36, R48.reuse, R52, R36 ;  /* 0x000000343024723c */ /* 0x040fec0000041824 */
[----:B------:R-:W1:Y:S02]  /*6650*/  MUFU.EX2 R88, R88 ;  /* 0x0000005800587308 */ /* 0x000e640000000800 */
[----:B------:R-:W-:Y:S01]  /*6660*/  HMMA.16816.F32.BF16 R32, R48, R54, R32 ;  /* 0x000000363020723c */ /* 0x000fe20000041820 */
[----:B------:R-:W-:Y:S01]  /*6670*/  F2FP.BF16.F32.PACK_AB R48, R104, R101 ;  /* 0x000000656830723e */ /* 0x000fe200000010ff */
[----:B------:R-:W1:Y:S01]  /*6680*/  LDSM.16.MT88.4 R52, [R115+0xe800] ;  /* 0x00e800007334783b */ /* 0x000e620000004200 */
[----:B-----5:R-:W-:-:S02]  /*6690*/  F2FP.BF16.F32.PACK_AB R49, R96, R97 ;  /* 0x000000616031723e */ /* 0x020fc400000010ff */
        /* <DEDUP_REMOVED lines=8> */
[C---:B----4-:R-:W-:Y:S02]  /*6720*/  HMMA.16816.F32.BF16 R12, R48.reuse, R28, R12 ;  /* 0x0000001c300c723c */ /* 0x050fe4000004180c */
[----:B------:R-:W4:Y:S06]  /*6730*/  MUFU.EX2 R83, R83 ;  /* 0x0000005300537308 */ /* 0x000f2c0000000800 */
[C---:B------:R-:W-:Y:S01]  /*6740*/  HMMA.16816.F32.BF16 R8, R48.reuse, R30, R8 ;  /* 0x0000001e3008723c */ /* 0x040fe20000041808 */
[----:B------:R-:W5:Y:S01]  /*6750*/  LDSM.16.MT88.4 R28, [R123+0xf000] ;  /* 0x00f000007b1c783b */ /* 0x000f620000004200 */
[----:B------:R-:W-:Y:S06]  /*6760*/  MUFU.EX2 R82, R82 ;  /* 0x0000005200527308 */ /* 0x000fec0000000800 */
[C---:B-1----:R-:W-:Y:S02]  /*6770*/  HMMA.16816.F32.BF16 R4, R48.reuse, R44, R4 ;  /* 0x0000002c3004723c */ /* 0x042fe40000041804 */
[----:B------:R-:W-:Y:S06]  /*6780*/  MUFU.EX2 R79, R79 ;  /* 0x0000004f004f7308 */ /* 0x000fec0000000800 */
[C---:B------:R-:W-:Y:S01]  /*6790*/  HMMA.16816.F32.BF16 R40, R48.reuse, R46, R40 ;  /* 0x0000002e3028723c */ /* 0x040fe20000041828 */
[----:B------:R-:W1:Y:S01]  /*67a0*/  LDSM.16.MT88.4 R44, [R128+0xf000] ;  /* 0x00f00000802c783b */ /* 0x000e620000004200 */
[----:B------:R-:W-:Y:S06]  /*67b0*/  MUFU.EX2 R81, R81 ;  /* 0x0000005100517308 */ /* 0x000fec0000000800 */
[C---:B------:R-:W-:Y:S02]  /*67c0*/  HMMA.16816.F32.BF16 R36, R48.reuse, R52, R36 ;  /* 0x000000343024723c */ /* 0x040fe40000041824 */
[----:B------:R-:W4:Y:S06]  /*67d0*/  MUFU.EX2 R80, R80 ;  /* 0x0000005000507308 */ /* 0x000f2c0000000800 */
[----:B------:R-:W-:Y:S01]  /*67e0*/  HMMA.16816.F32.BF16 R32, R48, R54, R32 ;  /* 0x000000363020723c */ /* 0x000fe20000041820 */
[----:B------:R-:W-:Y:S01]  /*67f0*/  F2FP.BF16.F32.PACK_AB R48, R91, R94 ;  /* 0x0000005e5b30723e */ /* 0x000fe200000010ff */
[----:B------:R-:W4:Y:S01]  /*6800*/  LDSM.16.MT88.4 R52, [R115+0xf000] ;  /* 0x00f000007334783b */ /* 0x000f220000004200 */
[----:B------:R-:W-:Y:S01]  /*6810*/  F2FP.BF16.F32.PACK_AB R49, R88, R89 ;  /* 0x000000595831723e */ /* 0x000fe200000010ff */
[----:B------:R-:W-:Y:S01]  /*6820*/  MUFU.EX2 R77, R77 ;  /* 0x0000004d004d7308 */ /* 0x000fe20000000800 */
[----:B------:R-:W-:-:S02]  /*6830*/  F2FP.BF16.F32.PACK_AB R50, R87, R90 ;  /* 0x0000005a5732723e */ /* 0x000fc400000010ff */
[----:B--2---:R-:W-:-:S05]  /*6840*/  F2FP.BF16.F32.PACK_AB R51, R84, R85 ;  /* 0x000000555433723e */ /* 0x004fca00000010ff */
[----:B------:R-:W2:Y:S02]  /*6850*/  MUFU.EX2 R76, R76 ;  /* 0x0000004c004c7308 */ /* 0x000ea40000000800 */
[C---:B---3--:R-:W-:Y:S06]  /*6860*/  HMMA.16816.F32.BF16 R20, R48.reuse, R24, R20 ;  /* 0x000000183014723c */ /* 0x048fec0000041814 */
[----:B------:R-:W-:Y:S02]  /*6870*/  MUFU.EX2 R78, R78 ;  /* 0x0000004e004e7308 */ /* 0x000fe40000000800 */
[C---:B------:R-:W-:Y:S01]  /*6880*/  HMMA.16816.F32.BF16 R16, R48.reuse, R26, R16 ;  /* 0x0000001a3010723c */ /* 0x040fe20000041810 */
[----:B------:R-:W3:Y:S05]  /*6890*/  LDSM.16.MT88.4 R24, [R226+0xf800] ;  /* 0x00f80000e218783b */ /* 0x000eea0000004200 */
[----:B------:R-:W3:Y:S02]  /*68a0*/  MUFU.EX2 R75, R75 ;  /* 0x0000004b004b7308 */ /* 0x000ee40000000800 */
[C---:B-----5:R-:W-:Y:S06]  /*68b0*/  HMMA.16816.F32.BF16 R12, R48.reuse, R28, R12 ;  /* 0x0000001c300c723c */ /* 0x060fec000004180c */
[----:B------:R-:W-:Y:S02]  /*68c0*/  MUFU.EX2 R74, R74 ;  /* 0x0000004a004a7308 */ /* 0x000fe40000000800 */
[C---:B------:R-:W-:Y:S01]  /*68d0*/  HMMA.16816.F32.BF16 R8, R48.reuse, R30, R8 ;  /* 0x0000001e3008723c */ /* 0x040fe20000041808 */
[----:B------:R-:W5:Y:S05]  /*68e0*/  LDSM.16.MT88.4 R28, [R123+0xf800] ;  /* 0x00f800007b1c783b */ /* 0x000f6a0000004200 */
        /* <DEDUP_REMOVED lines=14> */
[----:B--2---:R-:W-:-:S07]  /*69d0*/  F2FP.BF16.F32.PACK_AB R51, R76, R77 ;  /* 0x0000004d4c33723e */ /* 0x004fce00000010ff */
[C---:B---3--:R-:W-:Y:S01]  /*69e0*/  HMMA.16816.F32.BF16 R20, R48.reuse, R24, R20 ;  /* 0x000000183014723c */ /* 0x048fe20000041814 */
[----:B------:R-:W-:Y:S07]  /*69f0*/  MUFU.EX2 R64, R64 ;  /* 0x0000004000407308 */ /* 0x000fee0000000800 */
[C---:B------:R-:W-:Y:S01]  /*6a00*/  HMMA.16816.F32.BF16 R16, R48.reuse, R26, R16 ;  /* 0x0000001a3010723c */ /* 0x040fe20000041810 */
[----:B------:R-:W2:Y:S01]  /*6a10*/  LDSM.16.MT88.4 R24, [R226+0x10000] ;  /* 0x01000000e218783b */ /* 0x000ea20000004200 */
[----:B------:R-:W-:Y:S06]  /*6a20*/  MUFU.EX2 R61, R61 ;  /* 0x0000003d003d7308 */ /* 0x000fec0000000800 */
[C---:B-----5:R-:W-:Y:S02]  /*6a30*/  HMMA.16816.F32.BF16 R12, R48.reuse, R28, R12 ;  /* 0x0000001c300c723c */ /* 0x060fe4000004180c */
        /* <DEDUP_REMOVED lines=11> */
[----:B------:R-:W-:Y:S01]  /*6af0*/  FFMA.FTZ R53, R67, UR4, -R122 ;  /* 0x0000000443357c23 */ /* 0x000fe2000801087a */
[----:B------:R-:W-:Y:S01]  /*6b00*/  FADD.FTZ R67, R151, R150 ;  /* 0x0000009697437221 */ /* 0x000fe20000010000 */
[----:B------:R-:W-:Y:S03]  /*6b10*/  MUFU.EX2 R57, R57 ;  /* 0x0000003900397308 */ /* 0x000fe60000000800 */
[----:B------:R-:W-:Y:S01]  /*6b20*/  FADD.FTZ R67, R152, R67 ;  /* 0x0000004398437221 */ /* 0x000fe20000010000 */
[----:B------:R-:W-:Y:S01]  /*6b30*/  HMMA.16816.F32.BF16 R32, R48, R54, R32 ;  /* 0x000000363020723c */ /* 0x000fe20000041820 */
[----:B------:R-:W-:Y:S01]  /*6b40*/  F2FP.BF16.F32.PACK_AB R48, R75, R78 ;  /* 0x0000004e4b30723e */ /* 0x000fe200000010ff */
[--C-:B------:R-:W-:Y:S01]  /*6b50*/  FFMA.FTZ R54, R66, UR4, -R122.reuse ;  /* 0x0000000442367c23 */ /* 0x100fe2000801087a */
[----:B------:R-:W-:Y:S01]  /*6b60*/  F2FP.BF16.F32.PACK_AB R49, R72, R73 ;  /* 0x000000494831723e */ /* 0x000fe200000010ff */
[--C-:B------:R-:W-:Y:S01]  /*6b70*/  FFMA.FTZ R55, R63, UR4, -R122.reuse ;  /* 0x000000043f377c23 */ /* 0x100fe2000801087a */
[----:B------:R-:W-:Y:S01]  /*6b80*/  F2FP.BF16.F32.PACK_AB R50, R71, R74 ;  /* 0x0000004a4732723e */ /* 0x000fe200000010ff */
[----:B------:R-:W-:Y:S01]  /*6b90*/  FFMA.FTZ R63, R65, UR4, -R117 ;  /* 0x00000004413f7c23 */ /* 0x000fe20008010875 */
[----:B------:R-:W-:Y:S01]  /*6ba0*/  F2FP.BF16.F32.PACK_AB R51, R68, R69 ;  /* 0x000000454433723e */ /* 0x000fe200000010ff */
[----:B------:R-:W-:Y:S01]  /*6bb0*/  MUFU.EX2 R52, R52 ;  /* 0x0000003400347308 */ /* 0x000fe20000000800 */
[----:B------:R-:W-:Y:S01]  /*6bc0*/  FADD.FTZ R158, R158, R67 ;  /* 0x000000439e9e7221 */ /* 0x000fe20000010000 */
[----:B------:R-:W-:Y:S01]  /*6bd0*/  FFMA.FTZ R67, R106, UR4, -R117 ;  /* 0x000000046a437c23 */ /* 0x000fe20008010875 */
[----:B------:R-:W-:-:S02]  /*6be0*/  FFMA.FTZ R106, R108, UR4, -R122 ;  /* 0x000000046c6a7c23 */ /* 0x000fc4000801087a */
[----:B------:R-:W-:Y:S01]  /*6bf0*/  FADD.FTZ R161, R161, R158 ;  /* 0x0000009ea1a17221 */ /* 0x000fe20000010000 */
[----:B--2---:R-:W-:Y:S02]  /*6c00*/  HMMA.16816.F32.BF16 R20, R48, R24, R20 ;  /* 0x000000183014723c */ /* 0x004fe40000041814 */
[----:B------:R-:W2:Y:S01]  /*6c10*/  MUFU.EX2 R53, R53 ;  /* 0x0000003500357308 */ /* 0x000ea20000000800 */
[----:B------:R-:W-:-:S04]  /*6c20*/  FADD.FTZ R160, R160, R161 ;  /* 0x000000a1a0a07221 */ /* 0x000fc80000010000 */
[----:B------:R-:W-:Y:S01]  /*6c30*/  FADD.FTZ R163, R163, R160 ;  /* 0x000000a0a3a37221 */ /* 0x000fe20000010000 */
[----:B------:R-:W-:Y:S01]  /*6c40*/  HMMA.16816.F32.BF16 R16, R48, R26, R16 ;  /* 0x0000001a3010723c */ /* 0x000fe20000041810 */
[----:B------:R-:W4:Y:S01]  /*6c50*/  LDSM.16.MT88.4 R24, [R115+0x10000] ;  /* 0x010000007318783b */ /* 0x000f220000004200 */
[----:B------:R-:W-:Y:S01]  /*6c60*/  MUFU.EX2 R54, R54 ;  /* 0x0000003600367308 */ /* 0x000fe20000000800 */
[----:B------:R-:W-:-:S04]  /*6c70*/  FADD.FTZ R166, R166, R163 ;  /* 0x000000a3a6a67221 */ /* 0x000fc80000010000 */
[----:B------:R-:W-:Y:S01]  /*6c80*/  FADD.FTZ R173, R173, R166 ;  /* 0x000000a6adad7221 */ /* 0x000fe20000010000 */
[C---:B---3--:R-:W-:Y:S01]  /*6c90*/  HMMA.16816.F32.BF16 R12, R48.reuse, R28, R12 ;  /* 0x0000001c300c723c */ /* 0x048fe2000004180c */
[----:B------:R-:W-:Y:S01]  /*6ca0*/  FADD.FTZ R29, R119, R120 ;  /* 0x00000078771d7221 */ /* 0x000fe20000010000 */
[----:B------:R-:W-:Y:S01]  /*6cb0*/  MUFU.EX2 R55, R55 ;  /* 0x0000003700377308 */ /* 0x000fe20000000800 */
[----:B------:R-:W-:Y:S02]  /*6cc0*/  FADD.FTZ R168, R168, R173 ;  /* 0x000000ada8a87221 */ /* 0x000fe40000010000 */
[----:B------:R-:W-:Y:S02]  /*6cd0*/  FADD.FTZ R29, R118, R29 ;  /* 0x0000001d761d7221 */ /* 0x000fe40000010000 */
[----:B------:R-:W-:Y:S01]  /*6ce0*/  FADD.FTZ R175, R175, R168 ;  /* 0x000000a8afaf7221 */ /* 0x000fe20000010000 */
[----:B------:R-:W-:Y:S01]  /*6cf0*/  HMMA.16816.F32.BF16 R8, R48, R30, R8 ;  /* 0x0000001e3008723c */ /* 0x000fe20000041808 */
[----:B------:R-:W-:Y:S01]  /*6d00*/  FADD.FTZ R66, R116, R29 ;  /* 0x0000001d74427221 */ /* 0x000fe20000010000 */
[----:B------:R-:W3:Y:S01]  /*6d10*/  MUFU.EX2 R63, R63 ;  /* 0x0000003f003f7308 */ /* 0x000ee20000000800 */
[----:B------:R-:W5:Y:S01]  /*6d20*/  LDSM.16.MT88.4 R28, [R226+0x10800] ;  /* 0x01080000e21c783b */ /* 0x000f620000004200 */
[----:B------:R-:W-:Y:S01]  /*6d30*/  FADD.FTZ R180, R180, R175 ;  /* 0x000000afb4b47221 */ /* 0x000fe20000010000 */
[----:B------:R-:W-:-:S03]  /*6d40*/  FADD.FTZ R66, R129, R66 ;  /* 0x0000004281427221 */ /* 0x000fc60000010000 */
[C---:B-1----:R-:W-:Y:S01]  /*6d50*/  HMMA.16816.F32.BF16 R4, R48.reuse, R44, R4 ;  /* 0x0000002c3004723c */ /* 0x042fe20000041804 */
[----:B------:R-:W-:Y:S01]  /*6d60*/  FADD.FTZ R65, R135, R66 ;  /* 0x0000004287417221 */ /* 0x000fe20000010000 */
[----:B------:R-:W-:Y:S01]  /*6d70*/  FADD.FTZ R181, R181, R180 ;  /* 0x000000b4b5b57221 */ /* 0x000fe20000010000 */
[----:B------:R-:W-:Y:S02]  /*6d80*/  MUFU.EX2 R56, R56 ;  /* 0x0000003800387308 */ /* 0x000fe40000000800 */
[----:B------:R-:W-:Y:S01]  /*6d90*/  FADD.FTZ R65, R134, R65 ;  /* 0x0000004186417221 */ /* 0x000fe20000010000 */
[----:B------:R-:W-:Y:S01]  /*6da0*/  FADD.FTZ R184, R184, R181 ;  /* 0x000000b5b8b87221 */ /* 0x000fe20000010000 */
[----:B------:R-:W-:Y:S01]  /*6db0*/  LDSM.16.MT88.4 R132, [R226+0x11800] ;  /* 0x01180000e284783b */ /* 0x000fe20000004200 */
[----:B------:R-:W-:Y:S01]  /*6dc0*/  HMMA.16816.F32.BF16 R40, R48, R46, R40 ;  /* 0x0000002e3028723c */ /* 0x000fe20000041828 */
[----:B------:R-:W-:Y:S01]  /*6dd0*/  FADD.FTZ R138, R138, R65 ;  /* 0x000000418a8a7221 */ /* 0x000fe20000010000 */
[----:B------:R-:W-:Y:S01]  /*6de0*/  FFMA.FTZ R65, R111, UR4, -R122 ;  /* 0x000000046f417c23 */ /* 0x000fe2000801087a */
[----:B------:R-:W1:Y:S01]  /*6df0*/  LDSM.16.MT88.4 R44, [R123+0x10800] ;  /* 0x010800007b2c783b */ /* 0x000e620000004200 */
[----:B------:R-:W-:Y:S01]  /*6e00*/  MUFU.EX2 R67, R67 ;  /* 0x0000004300437308 */ /* 0x000fe20000000800 */
[----:B------:R-:W-:Y:S01]  /*6e10*/  FADD.FTZ R138, R137, R138 ;  /* 0x0000008a898a7221 */ /* 0x000fe20000010000 */
[----:B------:R-:W-:-:S02]  /*6e20*/  FADD.FTZ R191, R191, R184 ;  /* 0x000000b8bfbf7221 */ /* 0x000fc40000010000 */
[C---:B----4-:R-:W-:Y:S01]  /*6e30*/  HMMA.16816.F32.BF16 R36, R48.reuse, R24, R36 ;  /* 0x000000183024723c */ /* 0x050fe20000041824 */
[----:B------:R-:W-:Y:S01]  /*6e40*/  FADD.FTZ R139, R139, R138 ;  /* 0x0000008a8b8b7221 */ /* 0x000fe20000010000 */
[----:B------:R-:W-:Y:S02]  /*6e50*/  FADD.FTZ R182, R182, R191 ;  /* 0x000000bfb6b67221 */ /* 0x000fe40000010000 */
[----:B------:R-:W-:Y:S01]  /*6e60*/  MUFU.EX2 R65, R65 ;  /* 0x0000004100417308 */ /* 0x000fe20000000800 */
[----:B------:R-:W-:Y:S01]  /*6e70*/  FADD.FTZ R139, R140, R139 ;  /* 0x0000008b8c8b7221 */ /* 0x000fe20000010000 */
[----:B------:R-:W-:Y:S01]  /*6e80*/  FADD.FTZ R183, R183, R182 ;  /* 0x000000b6b7b77221 */ /* 0x000fe20000010000 */
[----:B------:R-:W-:Y:S01]  /*6e90*/  LDSM.16.MT88.4 R140, [R123+0x11800] ;  /* 0x011800007b8c783b */ /* 0x000fe20000004200 */
[----:B------:R-:W-:Y:S01]  /*6ea0*/  HMMA.16816.F32.BF16 R32, R48, R26, R32 ;  /* 0x0000001a3020723c */ /* 0x000fe20000041820 */
[----:B------:R-:W-:Y:S01]  /*6eb0*/  FADD.FTZ R146, R146, R139 ;  /* 0x0000008b92927221 */ /* 0x000fe20000010000 */
[----:B--2---:R-:W-:Y:S01]  /*6ec0*/  F2FP.BF16.F32.PACK_AB R48, R53, R52 ;  /* 0x000000343530723e */ /* 0x004fe200000010ff */
[----:B------:R-:W2:Y:S01]  /*6ed0*/  LDSM.16.MT88.4 R24, [R128+0x10800] ;  /* 0x010800008018783b */ /* 0x000ea20000004200 */
[----:B---3--:R-:W-:Y:S01]  /*6ee0*/  F2FP.BF16.F32.PACK_AB R49, R64, R63 ;  /* 0x0000003f4031723e */ /* 0x008fe200000010ff */
[----:B------:R-:W-:Y:S01]  /*6ef0*/  FADD.FTZ R146, R145, R146 ;  /* 0x0000009291927221 */ /* 0x000fe20000010000 */
[----:B------:R-:W-:Y:S01]  /*6f00*/  F2FP.BF16.F32.PACK_AB R50, R55, R54 ;  /* 0x000000363732723e */ /* 0x000fe200000010ff */
[----:B------:R-:W-:Y:S01]  /*6f10*/  FADD.FTZ R176, R176, R183 ;  /* 0x000000b7b0b07221 */ /* 0x000fe20000010000 */
[----:B------:R-:W-:Y:S01]  /*6f20*/  F2FP.BF16.F32.PACK_AB R51, R60, R61 ;  /* 0x0000003d3c33723e */ /* 0x000fe200000010ff */
[----:B------:R-:W-:Y:S01]  /*6f30*/  FADD.FTZ R147, R147, R146 ;  /* 0x0000009293937221 */ /* 0x000fe20000010000 */
[----:B------:R-:W-:Y:S01]  /*6f40*/  MUFU.EX2 R99, R99 ;  /* 0x0000006300637308 */ /* 0x000fe20000000800 */
[----:B------:R-:W-:-:S02]  /*6f50*/  FADD.FTZ R189, R189, R176 ;  /* 0x000000b0bdbd7221 */ /* 0x000fc40000010000 */
[----:B------:R-:W-:Y:S02]  /*6f60*/  FADD.FTZ R148, R148, R147 ;  /* 0x0000009394947221 */ /* 0x000fe40000010000 */
[C---:B-----5:R-:W-:Y:S03]  /*6f70*/  HMMA.16816.F32.BF16 R20, R48.reuse, R28, R20 ;  /* 0x0000001c3014723c */ /* 0x060fe60000041814 */
[----:B------:R-:W-:Y:S05]  /*6f80*/  MUFU.EX2 R106, R106 ;  /* 0x0000006a006a7308 */ /* 0x000fea0000000800 */
[C---:B------:R-:W-:Y:S01]  /*6f90*/  HMMA.16816.F32.BF16 R16, R48.reuse, R30, R16 ;  /* 0x0000001e3010723c */ /* 0x040fe20000041810 */
[----:B------:R-:W3:Y:S02]  /*6fa0*/  LDSM.16.MT88.4 R28, [R115+0x10800] ;  /* 0x01080000731c783b */ /* 0x000ee40000004200 */
[----:B------:R-:W4:Y:S05]  /*6fb0*/  MUFU.EX2 R243, R243 ;  /* 0x000000f300f37308 */ /* 0x000f2a0000000800 */
[----:B-1----:R-:W-:Y:S01]  /*6fc0*/  HMMA.16816.F32.BF16 R12, R48, R44, R12 ;  /* 0x0000002c300c723c */ /* 0x002fe2000004180c */
[----:B------:R-:W-:-:S04]  /*6fd0*/  FADD.FTZ R45, R155, R148 ;  /* 0x000000949b2d7221 */ /* 0x000fc80000010000 */
[----:B------:R-:W-:-:S03]  /*6fe0*/  FADD.FTZ R45, R154, R45 ;  /* 0x0000002d9a2d7221 */ /* 0x000fc60000010000 */
[----:B------:R-:W-:Y:S01]  /*6ff0*/  HMMA.16816.F32.BF16 R8, R48, R46, R8 ;  /* 0x0000002e3008723c */ /* 0x000fe20000041808 */
[----:B------:R-:W-:Y:S02]  /*7000*/  FADD.FTZ R66, R156, R45 ;  /* 0x0000002d9c427221 */ /* 0x000fe40000010000 */
[----:B------:R-:W1:Y:S01]  /*7010*/  LDSM.16.MT88.4 R44, [R226+0x11000] ;  /* 0x01100000e22c783b */ /* 0x000e620000004200 */
[----:B----4-:R-:W-:Y:S01]  /*7020*/  F2FP.BF16.F32.PACK_AB R154, R243, R106 ;  /* 0x0000006af39a723e */ /* 0x010fe200000010ff */
[----:B------:R-:W-:-:S03]  /*7030*/  FADD.FTZ R66, R157, R66 ;  /* 0x000000429d427221 */ /* 0x000fc60000010000 */
[----:B--2---:R-:W-:Y:S01]  /*7040*/  HMMA.16816.F32.BF16 R4, R48, R24, R4 ;  /* 0x000000183004723c */ /* 0x004fe20000041804 */
[----:B------:R-:W-:Y:S01]  /*7050*/  FADD.FTZ R25, R167, R66 ;  /* 0x00000042a7197221 */ /* 0x000fe20000010000 */
[----:B------:R-:W-:-:S03]  /*7060*/  FFMA.FTZ R66, R107, UR4, -R117 ;  /* 0x000000046b427c23 */ /* 0x000fc60008010875 */
[----:B------:R-:W-:-:S03]  /*7070*/  FADD.FTZ R25, R162, R25 ;  /* 0x00000019a2197221 */ /* 0x000fc60000010000 */
[----:B------:R-:W-:Y:S01]  /*7080*/  HMMA.16816.F32.BF16 R40, R48, R26, R40 ;  /* 0x0000001a3028723c */ /* 0x000fe20000041828 */
[----:B------:R-:W-:Y:S01]  /*7090*/  FADD.FTZ R70, R164, R25 ;  /* 0x00000019a4467221 */ /* 0x000fe20000010000 */
[----:B------:R-:W2:Y:S01]  /*70a0*/  MUFU.EX2 R66, R66 ;  /* 0x0000004200427308 */ /* 0x000ea20000000800 */
[----:B------:R-:W4:Y:S02]  /*70b0*/  LDSM.16.MT88.4 R24, [R123+0x11000] ;  /* 0x011000007b18783b */ /* 0x000f240000004200 */
[----:B------:R-:W-:-:S03]  /*70c0*/  FADD.FTZ R70, R169, R70 ;  /* 0x00000046a9467221 */ /* 0x000fc60000010000 */
[----:B---3--:R-:W-:Y:S01]  /*70d0*/  HMMA.16816.F32.BF16 R36, R48, R28, R36 ;  /* 0x0000001c3024723c */ /* 0x008fe20000041824 */
[----:B------:R-:W-:Y:S01]  /*70e0*/  FADD.FTZ R29, R177, R70 ;  /* 0x00000046b11d7221 */ /* 0x000fe20000010000 */
[----:B------:R-:W-:-:S03]  /*70f0*/  FFMA.FTZ R70, R110, UR4, -R122 ;  /* 0x000000046e467c23 */ /* 0x000fc6000801087a */
[----:B------:R-:W-:-:S03]  /*7100*/  FADD.FTZ R29, R170, R29 ;  /* 0x0000001daa1d7221 */ /* 0x000fc60000010000 */
[----:B------:R-:W-:Y:S01]  /*7110*/  HMMA.16816.F32.BF16 R32, R48, R30, R32 ;  /* 0x0000001e3020723c */ /* 0x000fe20000041820 */
[----:B------:R-:W-:Y:S01]  /*7120*/  FADD.FTZ R174, R174, R29 ;  /* 0x0000001daeae7221 */ /* 0x000fe20000010000 */
[----:B------:R-:W-:Y:S01]  /*7130*/  F2FP.BF16.F32.PACK_AB R48, R59, R62 ;  /* 0x0000003e3b30723e */ /* 0x000fe200000010ff */
[----:B------:R-:W3:Y:S01]  /*7140*/  LDSM.16.MT88.4 R28, [R128+0x11000] ;  /* 0x01100000801c783b */ /* 0x000ee20000004200 */
[----:B------:R-:W-:Y:S01]  /*7150*/  F2FP.BF16.F32.PACK_AB R49, R56, R57 ;  /* 0x000000393831723e */ /* 0x000fe200000010ff */
[----:B------:R-:W-:Y:S01]  /*7160*/  FADD.FTZ R179, R179, R174 ;  /* 0x000000aeb3b37221 */ /* 0x000fe20000010000 */
[----:B------:R-:W-:Y:S01]  /*7170*/  F2FP.BF16.F32.PACK_AB R50, R65, R58 ;  /* 0x0000003a4132723e */ /* 0x000fe200000010ff */
[----:B------:R-:W5:Y:S01]  /*7180*/  MUFU.EX2 R70, R70 ;  /* 0x0000004600467308 */ /* 0x000f620000000800 */
[----:B--2---:R-:W-:Y:S01]  /*7190*/  F2FP.BF16.F32.PACK_AB R51, R67, R66 ;  /* 0x000000424333723e */ /* 0x004fe200000010ff */
[----:B------:R-:W-:-:S04]  /*71a0*/  FADD.FTZ R186, R186, R179 ;  /* 0x000000b3baba7221 */ /* 0x000fc80000010000 */
[----:B------:R-:W-:Y:S02]  /*71b0*/  FADD.FTZ R186, R187, R186 ;  /* 0x000000babbba7221 */ /* 0x000fe40000010000 */
[----:B-1----:R-:W-:Y:S02]  /*71c0*/  HMMA.16816.F32.BF16 R20, R48, R44, R20 ;  /* 0x0000002c3014723c */ /* 0x002fe40000041814 */
[----:B------:R-:W-:-:S04]  /*71d0*/  FADD.FTZ R185, R185, R186 ;  /* 0x000000bab9b97221 */ /* 0x000fc80000010000 */
[----:B------:R-:W-:Y:S02]  /*71e0*/  FADD.FTZ R188, R188, R185 ;  /* 0x000000b9bcbc7221 */ /* 0x000fe40000010000 */
[----:B------:R-:W-:Y:S01]  /*71f0*/  HMMA.16816.F32.BF16 R16, R48, R46, R16 ;  /* 0x0000002e3010723c */ /* 0x000fe20000041810 */
[----:B------:R-:W1:Y:S01]  /*7200*/  LDSM.16.MT88.4 R44, [R115+0x11000] ;  /* 0x01100000732c783b */ /* 0x000e620000004200 */
[----:B------:R-:W-:Y:S01]  /*7210*/  FADD.FTZ R171, R171, R188 ;  /* 0x000000bcabab7221 */ /* 0x000fe20000010000 */
[----:B-----5:R-:W-:-:S03]  /*7220*/  F2FP.BF16.F32.PACK_AB R152, R99, R70 ;  /* 0x000000466398723e */ /* 0x020fc600000010ff */
[----:B------:R-:W-:Y:S02]  /*7230*/  FADD.FTZ R172, R172, R171 ;  /* 0x000000abacac7221 */ /* 0x000fe40000010000 */
[C---:B----4-:R-:W-:Y:S01]  /*7240*/  HMMA.16816.F32.BF16 R12, R48.reuse, R24, R12 ;  /* 0x00000018300c723c */ /* 0x050fe2000004180c */
[----:B------:R-:W-:Y:S01]  /*7250*/  FADD.FTZ R24, R136, R189 ;  /* 0x000000bd88187221 */ /* 0x000fe20000010000 */
[----:B------:R-:W-:Y:S01]  /*7260*/  FADD.FTZ R159, R159, R172 ;  /* 0x000000ac9f9f7221 */ /* 0x000fe20000010000 */
[----:B------:R-:W-:Y:S02]  /*7270*/  FFMA.FTZ R25, R102, UR4, -R117 ;  /* 0x0000000466197c23 */ /* 0x000fe40008010875 */
[----:B------:R-:W-:Y:S01]  /*7280*/  FADD.FTZ R24, R153, R24 ;  /* 0x0000001899187221 */ /* 0x000fe20000010000 */
[----:B------:R-:W-:Y:S02]  /*7290*/  FADD.FTZ R178, R178, R159 ;  /* 0x0000009fb2b27221 */ /* 0x000fe40000010000 */
[----:B------:R-:W2:Y:S01]  /*72a0*/  LDSM.16.MT88.4 R156, [R128+0x11800] ;  /* 0x01180000809c783b */ /* 0x000ea20000004200 */
        /* <DEDUP_REMOVED lines=10> */
[----:B---3--:R-:W-:Y:S01]  /*7350*/  HMMA.16816.F32.BF16 R4, R48, R28, R4 ;  /* 0x0000001c3004723c */ /* 0x008fe20000041804 */
[----:B------:R-:W3:Y:S01]  /*7360*/  LDSM.16.MT88.4 R112, [R115+0x11800] ;  /* 0x011800007370783b */ /* 0x000ee20000004200 */
[----:B------:R-:W-:Y:S01]  /*7370*/  FADD.FTZ R96, R96, R97 ;  /* 0x0000006160607221 */ /* 0x000fe20000010000 */
[----:B------:R-:W-:-:S02]  /*7380*/  FADD.FTZ R95, R95, R98 ;  /* 0x000000625f5f7221 */ /* 0x000fc40000010000 */
[----:B------:R-:W4:Y:S01]  /*7390*/  MUFU.EX2 R25, R25 ;  /* 0x0000001900197308 */ /* 0x000f220000000800 */
        /* <DEDUP_REMOVED lines=14> */
[----:B----4-:R-:W-:Y:S01]  /*7480*/  F2FP.BF16.F32.PACK_AB R153, R25, R24 ;  /* 0x000000181999723e */ /* 0x010fe200000010ff */
        /* <DEDUP_REMOVED lines=47> */
[----:B------:R-:W-:Y:S02]  /*7780*/  FADD.FTZ R26, R26, R25 ;  /* 0x000000191a1a7221 */ /* 0x000fe40000010000 */
[----:B------:R-:W-:Y:S02]  /*7790*/  HMMA.16816.F32.BF16 R152, R152, R114, R32 ;  /* 0x000000729898723c */ /* 0x000fe40000041820 */
[----:B------:R-:W-:Y:S01]  /*77a0*/  FADD.FTZ R244, R27, R26 ;  /* 0x0000001a1bf47221 */ /* 0x000fe20000010000 */
[----:B------:R-:W-:-:S02]  /*77b0*/  NOP ;  /* 0x0000000000007918 */ /* 0x000fc40000000000 */
[----:B------:R-:W-:-:S15]  /*77c0*/  @!P1 BRA `(.L_x_1953) ;  /* 0x0000004c00d89947 */ /* 0x000fde0003800000 */
[----:B------:R-:W1:Y:S01]  /*77d0*/  S2UR UR5, SR_CgaCtaId ;  /* 0x00000000000579c3 */ /* 0x000e620000008800 */
[----:B------:R-:W-:Y:S01]  /*77e0*/  UISETP.NE.U32.AND UP0, UPT, UR12, URZ, UPT ;  /* 0x000000ff0c00728c */ /* 0x000fe2000bf05070 */
[----:B------:R-:W-:Y:S01]  /*77f0*/  MOV R5, 0x20 ;  /* 0x0000002000057802 */ /* 0x000fe20000000f00 */
[----:B------:R-:W-:Y:S01]  /*7800*/  IMAD.MOV.U32 R3, RZ, RZ, R0 ;  /* 0x000000ffff037224 */ /* 0x000fe200078e0000 */
[----:B------:R-:W-:Y:S01]  /*7810*/  UMOV UR10, 0x400 ;  /* 0x00000400000a7882 */ /* 0x000fe20000000000 */
[----:B------:R-:W-:Y:S01]  /*7820*/  UISETP.NE.AND.EX UP0, UPT, UR13, URZ, UPT, UP0 ;  /* 0x000000ff0d00728c */ /* 0x000fe2000bf05300 */
[----:B------:R-:W-:Y:S01]  /*7830*/  IMAD.MOV.U32 R165, RZ, RZ, R2 ;  /* 0x000000ffffa57224 */ /* 0x000fe200078e0002 */
[----:B------:R-:W-:Y:S01]  /*7840*/  SEL R5, R5, 0xffffffe0, !P2 ;  /* 0xffffffe005057807 */ /* 0x000fe20005000000 */
[----:B------:R-:W-:Y:S01]  /*7850*/  IMAD.MOV.U32 R238, RZ, RZ, RZ ;  /* 0x000000ffffee7224 */ /* 0x000fe200078e00ff */
[----:B------:R-:W2:Y:S02]  /*7860*/  LDCU UR4, c[0x0][0x45c] ;  /* 0x00008b80ff0477ac */ /* 0x000ea40008000800 */
[----:B------:R-:W-:Y:S01]  /*7870*/  PLOP3.LUT P1, PT, PT, PT, UP0, 0x80, 0x8 ;  /* 0x000000000008781c */ /* 0x000fe20003f2f008 */
[----:B------:R-:W3:Y:S01]  /*7880*/  LDCU.64 UR8, c[0x0][0x3a8] ;  /* 0x00007500ff0877ac */ /* 0x000ee20008000a00 */
[----:B------:R-:W4:Y:S01]  /*7890*/  LDCU.64 UR6, c[0x0][0x3a0] ;  /* 0x00007400ff0677ac */ /* 0x000f220008000a00 */
[----:B-1----:R-:W-:Y:S01]  /*78a0*/  ULEA UR5, UR5, UR10, 0x18 ;  /* 0x0000000a05057291 */ /* 0x002fe2000f8ec0ff */
[----:B------:R-:W-:-:S02]  /*78b0*/  IADD3 R236, PT, PT, R226, 0xa000, RZ ;  /* 0x0000a000e2ec7810 */ /* 0x000fc40007ffe0ff */
[----:B--2---:R-:W-:-:S09]  /*78c0*/  IADD3 R224, PT, PT, R5, R226, RZ ;  /* 0x000000e205e07210 */ /* 0x004fd20007ffe0ff */
.L_x_1957:
[----:B------:R-:W-:Y:S01]  /*78d0*/  @!P1 IADD3 R5, P0, PT, RZ, -R238, RZ ;  /* 0x800000eeff059210 */ /* 0x000fe20007f1e0ff */
[----:B------:R-:W1:Y:S01]  /*78e0*/  S2R R225, SR_TID.X ;  /* 0x0000000000e17919 */ /* 0x000e620000002100 */
[----:B------:R-:W-:Y:S01]  /*78f0*/  MOV R2, R234 ;  /* 0x000000ea00027202 */ /* 0x000fe20000000f00 */
[----:B------:R-:W2:Y:S01]  /*7900*/  @!P1 LDC R40, c[0x0][0x3c0] ;  /* 0x0000f000ff289b82 */ /* 0x000ea20000000800 */
[----:B------:R-:W-:Y:S07]  /*7910*/  DEPBAR.LE SB0, 0x0 ;  /* 0x000080000000791a */ /* 0x000fee0000000000 */
[----:B------:R-:W-:Y:S01]  /*7920*/  BAR.SYNC.DEFER_BLOCKING 0x0 ;  /* 0x0000000000007b1d */ /* 0x000fe20000010000 */
[----:B------:R-:W-:Y:S01]  /*7930*/  IMAD.MOV.U32 R0, RZ, RZ, R235 ;  /* 0x000000ffff007224 */ /* 0x000fe200078e00eb */
[----:B-1----:R-:W-:Y:S06]  /*7940*/  SHF.L.U32 R166, R225, 0x6, RZ ;  /* 0x00000006e1a67819 */ /* 0x002fec00000006ff */
[----:B------:R-:W1:Y:S01]  /*7950*/  LDC R43, c[0x0][0x3c4] ;  /* 0x0000f100ff2b7b82 */ /* 0x000e620000000800 */
[----:B--2---:R-:W-:Y:S04]  /*7960*/  @!P1 IMAD.SHL.U32 R4, R40, 0x100, RZ ;  /* 0x0000010028049824 */ /* 0x004fe800078e00ff */
[----:B------:R-:W-:Y:S05]  /*7970*/  @!P1 IMAD.X R4, RZ, RZ, ~R4, P0 ;  /* 0x000000ffff049224 */ /* 0x000fea00000e0e04 */
[----:B------:R-:W-:Y:S04]  /*7980*/  @!P1 SHF.R.S64 R5, R5, 0x1f, R4 ;  /* 0x0000001f05059819 */ /* 0x000fe80000001004 */
[----:B------:R-:W-:Y:S04]  /*7990*/  @!P1 IADD3 R234, P0, PT, R234, R5, RZ ;  /* 0x00000005eaea9210 */ /* 0x000fe80007f1e0ff */
[----:B------:R-:W-:Y:S01]  /*79a0*/  @!P1 LEA.HI.X.SX32 R235, R4, R235, 0x1, P0 ;  /* 0x000000eb04eb9211 */ /* 0x000fe200000f0eff */
[----:B------:R-:W-:Y:S08]  /*79b0*/  @!P1 BRA `(.L_x_1954) ;  /* 0x0000000000f49947 */ /* 0x000ff00003800000 */
[----:B------:R-:W2:Y:S01]  /*79c0*/  LDC R5, c[0x0][0x4f0] ;  /* 0x00013c00ff057b82 */ /* 0x000ea20000000800 */
[----:B------:R-:W-:Y:S07]  /*79d0*/  IABS R10, R242 ;  /* 0x000000f2000a7213 */ /* 0x000fee0000000000 */
[----:B------:R-:W5:Y:S01]  /*79e0*/  LDC.64 R40, c[0x0][0x3c0] ;  /* 0x0000f000ff287b82 */ /* 0x000f620000000a00 */
[-C--:B--2---:R-:W-:Y:S04]  /*79f0*/  IABS R4, R5.reuse ;  /* 0x0000000500047213 */ /* 0x084fe80000000000 */
[----:B------:R-:W2:Y:S10]  /*7a00*/  I2F.RP R9, R4 ;  /* 0x0000000400097306 */ /* 0x000eb40000209400 */
[----:B--2---:R-:W2:Y:S02]  /*7a10*/  MUFU.RCP R6, R9 ;  /* 0x0000000900067308 */ /* 0x004ea40000001000 */
[----:B--2---:R-:W-:Y:S02]  /*7a20*/  VIADD R12, R6, 0xffffffe ;  /* 0x0ffffffe060c7836 */ /* 0x004fe40000000000 */
[----:B------:R-:W-:Y:S06]  /*7a30*/  VIADD R6, R242, 0xffffff00 ;  /* 0xffffff00f2067836 */ /* 0x000fec0000000000 */
[----:B------:R-:W2:Y:S01]  /*7a40*/  F2I.FTZ.U32.TRUNC.NTZ R13, R12 ;  /* 0x0000000c000d7305 */ /* 0x000ea2000021f000 */
[----:B------:R-:W-:Y:S02]  /*7a50*/  IABS R8, R6 ;  /* 0x0000000600087213 */ /* 0x000fe40000000000 */
[----:B------:R-:W-:Y:S04]  /*7a60*/  LOP3.LUT R6, R6, R5, RZ, 0x3c, !PT ;  /* 0x0000000506067212 */ /* 0x000fe800078e3cff */
[----:B------:R-:W-:Y:S01]  /*7a70*/  ISETP.GE.AND P0, PT, R6, RZ, PT ;  /* 0x000000ff0600720c */ /* 0x000fe20003f06270 */
[--C-:B--2---:R-:W-:Y:S01]  /*7a80*/  IMAD.MOV R7, RZ, RZ, -R13.reuse ;  /* 0x000000ffff077224 */ /* 0x104fe200078e0a0d */
        /* <DEDUP_REMOVED lines=33> */
[----:B------:R-:W2:Y:S03]  /*7ca0*/  LDG.E R7, desc[UR26][R16.64] ;  /* 0x0000001a10077981 */ /* 0x000ea6000c1e1900 */
[----:B------:R-:W-:Y:S01]  /*7cb0*/  SHF.R.S32.HI R9, RZ, 0x1f, R5 ;  /* 0x0000001fff097819 */ /* 0x000fe20000011405 */
[----:B------:R-:W2:Y:S04]  /*7cc0*/  LDG.E R4, desc[UR26][R14.64] ;  /* 0x0000001a0e047981 */ /* 0x000ea8000c1e1900 */
[-C--:B-----5:R-:W-:Y:S02]  /*7cd0*/  IMAD R6, R9, R40.reuse, RZ ;  /* 0x0000002809067224 */ /* 0x0a0fe400078e02ff */
[C---:B------:R-:W-:Y:S04]  /*7ce0*/  IMAD.WIDE.U32 R8, R5.reuse, R40, RZ ;  /* 0x0000002805087225 */ /* 0x040fe800078e00ff */
[----:B------:R-:W-:Y:S05]  /*7cf0*/  IMAD R6, R5, R41, R6 ;  /* 0x0000002905067224 */ /* 0x000fea00078e0206 */
[----:B------:R-:W-:Y:S01]  /*7d00*/  IADD3 R9, PT, PT, R9, R6, RZ ;  /* 0x0000000609097210 */ /* 0x000fe20007ffe0ff */
[----:B--2---:R-:W-:Y:S04]  /*7d10*/  IMAD.IADD R7, R7, 0x1, -R4 ;  /* 0x0000000107077824 */ /* 0x004fe800078e0a04 */
[C---:B---3--:R-:W-:Y:S01]  /*7d20*/  IMAD.WIDE.U32 R8, R7.reuse, UR8, R8 ;  /* 0x0000000807087c25 */ /* 0x048fe2000f8e0008 */
[----:B------:R-:W-:Y:S02]  /*7d30*/  SHF.R.S32.HI R4, RZ, 0x1f, R7 ;  /* 0x0000001fff047819 */ /* 0x000fe40000011407 */
[----:B------:R-:W-:Y:S03]  /*7d40*/  LEA R234, P0, R8, R2, 0x1 ;  /* 0x0000000208ea7211 */ /* 0x000fe600078008ff */
[----:B------:R-:W-:Y:S04]  /*7d50*/  IMAD R4, R4, UR8, RZ ;  /* 0x0000000804047c24 */ /* 0x000fe8000f8e02ff */
[----:B------:R-:W-:Y:S04]  /*7d60*/  IMAD R4, R7, UR9, R4 ;  /* 0x0000000907047c24 */ /* 0x000fe8000f8e0204 */
[----:B------:R-:W-:Y:S05]  /*7d70*/  IMAD.IADD R235, R9, 0x1, R4 ;  /* 0x0000000109eb7824 */ /* 0x000fea00078e0204 */
[----:B------:R-:W-:Y:S07]  /*7d80*/  LEA.HI.X R235, R8, R0, R235, 0x1, P0 ;  /* 0x0000000008eb7211 */ /* 0x000fee00000f0ceb */
.L_x_1954:
[C---:B------:R-:W-:Y:S01]  /*7d90*/  IMAD.SHL.U32 R164, R225.reuse, 0x8, RZ ;  /* 0x00000008e1a47824 */ /* 0x040fe200078e00ff */
[C---:B------:R-:W-:Y:S01]  /*7da0*/  LOP3.LUT R245, R225.reuse, 0x38, RZ, 0xc0, !PT ;  /* 0x00000038e1f57812 */ /* 0x040fe200078ec0ff */
[----:B------:R-:W-:Y:S01]  /*7db0*/  IMAD.SHL.U32 R41, R225, 0x20, RZ ;  /* 0x00000020e1297824 */ /* 0x000fe200078e00ff */
[----:B------:R-:W-:Y:S01]  /*7dc0*/  LOP3.LUT R169, R166, 0x1c0, RZ, 0xc0, !PT ;  /* 0x000001c0a6a97812 */ /* 0x000fe200078ec0ff */
[----:B------:R-:W-:Y:S01]  /*7dd0*/  IMAD.MOV.U32 R229, RZ, RZ, 0x20 ;  /* 0x00000020ffe57424 */ /* 0x000fe200078e00ff */
[--C-:B------:R-:W-:Y:S01]  /*7de0*/  LOP3.LUT R245, R245, 0x1f8, R164.reuse, 0x78, !PT ;  /* 0x000001f8f5f57812 */ /* 0x100fe200078e78a4 */
[----:B------:R-:W-:Y:S01]  /*7df0*/  VIADD R237, R237, 0xffffffff ;  /* 0xffffffffeded7836 */ /* 0x000fe20000000000 */
[----:B------:R-:W-:Y:S01]  /*7e00*/  LOP3.LUT R227, R41, 0x7c00, RZ, 0xc0, !PT ;  /* 0x00007c0029e37812 */ /* 0x000fe200078ec0ff */
[C---:B------:R-:W-:Y:S01]  /*7e10*/  IMAD.SHL.U32 R41, R40.reuse, 0x20, RZ ;  /* 0x0000002028297824 */ /* 0x040fe200078e00ff */
        /* <DEDUP_REMOVED lines=12> */
[----:B------:R-:W-:Y:S01]  /*7ee0*/  IMAD.X R45, R43, 0x1, R40, P2 ;  /* 0x000000012b2d7824 */ /* 0x000fe200010e0628 */
[----:B------:R-:W-:Y:S02]  /*7ef0*/  LOP3.LUT R169, R169, 0x38, R164, 0xf8, !PT ;  /* 0x00000038a9a97812 */ /* 0x000fe400078ef8a4 */
[----:B------:R1:W-:Y:S01]  /*7f00*/  LDGSTS.E.BYPASS.LTC128B.128 [R245+0xa800], desc[UR26][R42.64] ;  /* 0x0a8000002af57fae */ /* 0x0003e2000b981a1a */
[-C--:B------:R-:W-:Y:S01]  /*7f10*/  IADD3 R46, P2, PT, R48, R41.reuse, RZ ;  /* 0x00000029302e7210 */ /* 0x080fe20007f5e0ff */
[--C-:B------:R-:W-:Y:S01]  /*7f20*/  IMAD.X R49, R45, 0x1, R40.reuse, P0 ;  /* 0x000000012d317824 */ /* 0x100fe200000e0628 */
[----:B------:R-:W-:Y:S02]  /*7f30*/  LOP3.LUT R0, R228, 0x8, RZ, 0xc0, !PT ;  /* 0x00000008e4007812 */ /* 0x000fe400078ec0ff */
[----:B------:R2:W-:Y:S01]  /*7f40*/  LDGSTS.E.BYPASS.LTC128B.128 [R245+0xb000], desc[UR26][R44.64] ;  /* 0x0b0000002cf57fae */ /* 0x0005e2000b981a1a */
        /* <DEDUP_REMOVED lines=8> */
[----:B------:R-:W-:Y:S01]  /*7fd0*/  IADD3 R54, P0, PT, R52, R41, RZ ;  /* 0x0000002934367210 */ /* 0x000fe20007f1e0ff */
[----:B------:R-:W-:Y:S01]  /*7fe0*/  IMAD.X R53, R51, 0x1, R40, P2 ;  /* 0x0000000133357824 */ /* 0x000fe200010e0628 */
[----:B------:R-:W-:Y:S02]  /*7ff0*/  LOP3.LUT R0, R167, R169, R0, 0xf6, !PT ;  /* 0x000000a9a7007212 */ /* 0x000fe400078ef600 */
[----:B------:R4:W-:Y:S01]  /*8000*/  LDGSTS.E.BYPASS.LTC128B.128 [R245+0xc800], desc[UR26][R50.64] ;  /* 0x0c80000032f57fae */ /* 0x0009e2000b981a1a */
[-C--:B------:R-:W-:Y:S01]  /*8010*/  IADD3 R56, P2, PT, R54, R41.reuse, RZ ;  /* 0x0000002936387210 */ /* 0x080fe20007f5e0ff */
[--C-:B------:R-:W-:Y:S01]  /*8020*/  IMAD.X R55, R53, 0x1, R40.reuse, P0 ;  /* 0x0000000135377824 */ /* 0x100fe200000e0628 */
[----:B------:R-:W-:Y:S02]  /*8030*/  LOP3.LUT R2, R169, R2, RZ, 0x3c, !PT ;  /* 0x00000002a9027212 */ /* 0x000fe400078e3cff */
[----:B------:R4:W-:Y:S01]  /*8040*/  LDGSTS.E.BYPASS.LTC128B.128 [R245+0xd000], desc[UR26][R52.64] ;  /* 0x0d00000034f57fae */ /* 0x0009e2000b981a1a */
[----:B------:R-:W-:Y:S01]  /*8050*/  LOP3.LUT R167, R166, 0x400, RZ, 0xc0, !PT ;  /* 0x00000400a6a77812 */ /* 0x000fe200078ec0ff */
[--C-:B------:R-:W-:Y:S01]  /*8060*/  IMAD.X R57, R55, 0x1, R40.reuse, P2 ;  /* 0x0000000137397824 */ /* 0x100fe200010e0628 */
[----:B------:R-:W-:Y:S02]  /*8070*/  LEA R0, R0, UR5, 0x1 ;  /* 0x0000000500007c11 */ /* 0x000fe4000f8e08ff */
[----:B------:R-:W-:Y:S01]  /*8080*/  LDGSTS.E.BYPASS.LTC128B.128 [R245+0xd800], desc[UR26][R54.64] ;  /* 0x0d80000036f57fae */ /* 0x000fe2000b981a1a */
[----:B------:R-:W-:Y:S01]  /*8090*/  IMAD R166, R2, 0x2, R167 ;  /* 0x0000000202a67824 */ /* 0x000fe200078e02a7 */
[-C--:B-1----:R-:W-:Y:S03]  /*80a0*/  IADD3 R42, P0, PT, R56, R41.reuse, RZ ;  /* 0x00000029382a7210 */ /* 0x082fe60007f1e0ff */
[----:B------:R-:W-:Y:S01]  /*80b0*/  LDGSTS.E.BYPASS.LTC128B.128 [R245+0xe000], desc[UR26][R56.64] ;  /* 0x0e00000038f57fae */ /* 0x000fe2000b981a1a */
[----:B------:R-:W-:Y:S01]  /*80c0*/  IMAD.MOV.U32 R167, RZ, RZ, 0x40 ;  /* 0x00000040ffa77424 */ /* 0x000fe200078e00ff */
[-C--:B--2---:R-:W-:Y:S01]  /*80d0*/  IADD3 R44, P2, PT, R42, R41.reuse, RZ ;  /* 0x000000292a2c7210 */ /* 0x084fe20007f5e0ff */
[--C-:B------:R-:W-:Y:S02]  /*80e0*/  IMAD.X R43, R57, 0x1, R40.reuse, P0 ;  /* 0x00000001392b7824 */ /* 0x100fe400000e0628 */
[----:B------:R-:W-:Y:S01]  /*80f0*/  VIADD R2, R166, UR5 ;  /* 0x00000005a6027c36 */ /* 0x000fe20008000000 */
[-C--:B-----5:R-:W-:Y:S01]  /*8100*/  IADD3 R48, P0, PT, R44, R41.reuse, RZ ;  /* 0x000000292c307210 */ /* 0x0a0fe20007f1e0ff */
        /* <DEDUP_REMOVED lines=14> */
[----:B------:R-:W-:Y:S01]  /*81f0*/  ISETP.GT.AND P2, PT, R237, R230, PT ;  /* 0x000000e6ed00720c */ /* 0x000fe20003f44270 */
        /* <DEDUP_REMOVED lines=290> */
.L_x_1956:
[C---:B------:R-:W-:Y:S01]  /*9420*/  IMAD.SHL.U32 R167, R166.reuse, 0x20, RZ ;  /* 0x00000020a6a77824 */ /* 0x040fe200078e00ff */
[----:B------:R-:W-:Y:S01]  /*9430*/  SHF.L.U64.HI R166, R166, 0x5, R169 ;  /* 0x00000005a6a67819 */ /* 0x000fe200000102a9 */
[----:B------:R-:W-:Y:S03]  /*9440*/  IMAD.MOV.U32 R233, RZ, RZ, R231 ;  /* 0x000000ffffe97224 */ /* 0x000fe600078e00e7 */
[-C--:B------:R-:W-:Y:S02]  /*9450*/  IADD3 R168, P2, PT, R232, R167.reuse, RZ ;  /* 0x000000a7e8a87210 */ /* 0x080fe40007f5e0ff */
[----:B------:R-:W-:Y:S01]  /*9460*/  @!PT LDS RZ, [RZ] ;  /* 0x00000000fffff984 */ /* 0x000fe20000000800 */
[----:B------:R-:W-:Y:S01]  /*9470*/  @!PT LDS RZ, [RZ] ;  /* 0x00000000fffff984 */ /* 0x000fe20000000800 */
[----:B------:R-:W-:Y:S01]  /*9480*/  @!PT LDS RZ, [RZ] ;  /* 0x00000000fffff984 */ /* 0x000fe20000000800 */
[----:B------:R-:W-:Y:S02]  /*9490*/  LDGSTS.E.BYPASS.LTC128B.128 [R245+0x2000], desc[UR26][R232.64] ;  /* 0x02000000e8f57fae */ /* 0x000fe4000b981a1a */
        /* <DEDUP_REMOVED lines=17> */
[-C--:B------:R-:W-:Y:S02]  /*95b0*/  IADD3 R182, P3, PT, R180, R167.reuse, RZ ;  /* 0x000000a7b4b67210 */ /* 0x080fe40007f7e0ff */
[----:B------:R5:W-:Y:S01]  /*95c0*/  LDGSTS.E.BYPASS.LTC128B.128 [R245+0x5000], desc[UR26][R178.64] ;  /* 0x05000000b2f57fae */ /* 0x000be2000b981a1a */
[-C--:B------:R-:W-:Y:S02]  /*95d0*/  IADD3.X R181, PT, PT, R179, R166.reuse, RZ, P2, !PT ;  /* 0x000000a6b3b57210 */ /* 0x080fe400017fe4ff */
[-C--:B------:R-:W-:Y:S03]  /*95e0*/  IADD3 R184, P2, PT, R182, R167.reuse, RZ ;  /* 0x000000a7b6b87210 */ /* 0x080fe60007f5e0ff */
[----:B------:R5:W-:Y:S01]  /*95f0*/  LDGSTS.E.BYPASS.LTC128B.128 [R245+0x5800], desc[UR26][R180.64] ;  /* 0x05800000b4f57fae */ /* 0x000be2000b981a1a */
[--C-:B------:R-:W-:Y:S01]  /*9600*/  IMAD.X R183, R181, 0x1, R166.reuse, P3 ;  /* 0x00000001b5b77824 */ /* 0x100fe200018e06a6 */
[-C--:B-1----:R-:W-:Y:S03]  /*9610*/  IADD3 R168, P3, PT, R184, R167.reuse, RZ ;  /* 0x000000a7b8a87210 */ /* 0x082fe60007f7e0ff */
[--C-:B------:R-:W-:Y:S01]  /*9620*/  IMAD.X R185, R183, 0x1, R166.reuse, P2 ;  /* 0x00000001b7b97824 */ /* 0x100fe200010e06a6 */
[----:B------:R1:W-:Y:S01]  /*9630*/  LDGSTS.E.BYPASS.LTC128B.128 [R245+0x6000], desc[UR26][R182.64] ;  /* 0x06000000b6f57fae */ /* 0x0003e2000b981a1a */
[-C--:B--2---:R-:W-:Y:S02]  /*9640*/  IADD3 R176, P2, PT, R168, R167.reuse, RZ ;  /* 0x000000a7a8b07210 */ /* 0x084fe40007f5e0ff */
[--C-:B------:R-:W-:Y:S01]  /*9650*/  IMAD.X R169, R185, 0x1, R166.reuse, P3 ;  /* 0x00000001b9a97824 */ /* 0x100fe200018e06a6 */
[----:B------:R1:W-:Y:S01]  /*9660*/  LDGSTS.E.BYPASS.LTC128B.128 [R245+0x6800], desc[UR26][R184.64] ;  /* 0x06800000b8f57fae */ /* 0x0003e2000b981a1a */
[-C--:B---3--:R-:W-:Y:S02]  /*9670*/  IADD3 R174, P3, PT, R176, R167.reuse, RZ ;  /* 0x000000a7b0ae7210 */ /* 0x088fe40007f7e0ff */
[--C-:B------:R-:W-:Y:S01]  /*9680*/  IMAD.X R177, R169, 0x1, R166.reuse, P2 ;  /* 0x00000001a9b17824 */ /* 0x100fe200010e06a6 */
[----:B------:R1:W-:Y:S01]  /*9690*/  LDGSTS.E.BYPASS.LTC128B.128 [R245+0x7000], desc[UR26][R168.64] ;  /* 0x07000000a8f57fae */ /* 0x0003e2000b981a1a */
[-C--:B----4-:R-:W-:Y:S03]  /*96a0*/  IADD3 R172, P2, PT, R174, R167.reuse, RZ ;  /* 0x000000a7aeac7210 */ /* 0x090fe60007f5e0ff */
[----:B------:R1:W-:Y:S01]  /*96b0*/  LDGSTS.E.BYPASS.LTC128B.128 [R245+0x7800], desc[UR26][R176.64] ;  /* 0x07800000b0f57fae */ /* 0x0003e2000b981a1a */
[----:B------:R-:W-:Y:S02]  /*96c0*/  IADD3.X R175, PT, PT, R177, R166, RZ, P3, !PT ;  /* 0x000000a6b1af7210 */ /* 0x000fe40001ffe4ff */
[-C--:B-----5:R-:W-:Y:S03]  /*96d0*/  IADD3 R170, P3, PT, R172, R167.reuse, RZ ;  /* 0x000000a7acaa7210 */ /* 0x0a0fe60007f7e0ff */
[----:B------:R1:W-:Y:S01]  /*96e0*/  LDGSTS.E.BYPASS.LTC128B.128 [R245+0x8000], desc[UR26][R174.64] ;  /* 0x08000000aef57fae */ /* 0x0003e2000b981a1a */
[--C-:B------:R-:W-:Y:S01]  /*96f0*/  IMAD.X R173, R175, 0x1, R166.reuse, P2 ;  /* 0x00000001afad7824 */ /* 0x100fe200010e06a6 */
[----:B------:R-:W-:Y:S03]  /*9700*/  IADD3 R178, P2, PT, R170, R167, RZ ;  /* 0x000000a7aab27210 */ /* 0x000fe60007f5e0ff */
[--C-:B------:R-:W-:Y:S01]  /*9710*/  IMAD.X R171, R173, 0x1, R166.reuse, P3 ;  /* 0x00000001adab7824 */ /* 0x100fe200018e06a6 */
[----:B------:R1:W-:Y:S03]  /*9720*/  LDGSTS.E.BYPASS.LTC128B.128 [R245+0x8800], desc[UR26][R172.64] ;  /* 0x08800000acf57fae */ /* 0x0003e6000b981a1a */
[----:B------:R-:W-:Y:S01]  /*9730*/  IMAD.X R179, R171, 0x1, R166, P2 ;  /* 0x00000001abb37824 */ /* 0x000fe200010e06a6 */
[----:B------:R1:W-:Y:S04]  /*9740*/  LDGSTS.E.BYPASS.LTC128B.128 [R245+0x9000], desc[UR26][R170.64] ;  /* 0x09000000aaf57fae */ /* 0x0003e8000b981a1a */
[----:B------:R1:W-:Y:S04]  /*9750*/  LDGSTS.E.BYPASS.LTC128B.128 [R245+0x9800], desc[UR26][R178.64] ;  /* 0x09800000b2f57fae */ /* 0x0003e8000b981a1a */
[----:B------:R-:W0:Y:S02]  /*9760*/  LDGDEPBAR ;  /* 0x00000000000079af */ /* 0x000e240000000000 */
.L_x_1955:
        /* <DEDUP_REMOVED lines=239> */
[----:B------:R-:W-:Y:S03]  /*a660*/  ISETP.GT.AND P2, PT, R237, R230, PT ;  /* 0x000000e6ed00720c */ /* 0x000fe60003f44270 */
        /* <DEDUP_REMOVED lines=524> */
.L_x_1953:
[----:B------:R-:W1:Y:S01]  /*c730*/  SHFL.BFLY PT, R10, R243, 0x2, 0x1f ;  /* 0x0c401f00f30a7f89 */ /* 0x000e6200000e0000 */
[C---:B------:R-:W-:Y:S01]  /*c740*/  SHF.L.U32 R12, R225.reuse, 0x4, RZ ;  /* 0x00000004e10c7819 */ /* 0x040fe200000006ff */
[----:B------:R-:W2:Y:S01]  /*c750*/  S2UR UR8, SR_CTAID.Y ;  /* 0x00000000000879c3 */ /* 0x000ea20000002600 */
[C---:B------:R-:W-:Y:S01]  /*c760*/  SHF.L.U32 R14, R225.reuse, 0x1, RZ ;  /* 0x00000001e10e7819 */ /* 0x040fe200000006ff */
[----:B------:R-:W3:Y:S01]  /*c770*/  SHFL.BFLY PT, R9, R244, 0x2, 0x1f ;  /* 0x0c401f00f4097f89 */ /* 0x000ee200000e0000 */
[----:B------:R-:W-:Y:S01]  /*c780*/  LOP3.LUT R7, R12, 0x1c0, RZ, 0xc0, !PT ;  /* 0x000001c00c077812 */ /* 0x000fe200078ec0ff */
[----:B------:R-:W4:Y:S01]  /*c790*/  LDCU UR4, c[0x0][0x44c] ;  /* 0x00008980ff0477ac */ /* 0x000f220008000800 */
[C---:B------:R-:W-:Y:S01]  /*c7a0*/  R2P PR, R225.reuse, 0x18 ;  /* 0x00000018e1007804 */ /* 0x040fe20000000000 */
[----:B------:R-:W-:Y:S01]  /*c7b0*/  BSSY.RECONVERGENT B0, `(.L_x_1958) ;  /* 0x0000081000007945 */ /* 0x000fe20003800200 */
[----:B------:R-:W-:Y:S01]  /*c7c0*/  SHF.L.U32 R3, R225, 0x2, RZ ;  /* 0x00000002e1037819 */ /* 0x000fe200000006ff */
[----:B------:R-:W-:Y:S01]  /*c7d0*/  S2UR UR7, SR_CTAID.Z ;  /* 0x00000000000779c3 */ /* 0x000fe20000002700 */
[----:B------:R-:W-:-:S02]  /*c7e0*/  LOP3.LUT R7, R7, 0x38, R14, 0xf8, !PT ;  /* 0x0000003807077812 */ /* 0x000fc400078ef80e */
[----:B------:R-:W-:Y:S02]  /*c7f0*/  LOP3.LUT R37, R3, 0x1f8, RZ, 0xc0, !PT ;  /* 0x000001f803257812 */ /* 0x000fe400078ec0ff */
[----:B------:R-:W-:Y:S02]  /*c800*/  LOP3.LUT R12, R12, 0x10, RZ, 0xc0, !PT ;  /* 0x000000100c0c7812 */ /* 0x000fe400078ec0ff */
[----:B------:R-:W-:Y:S01]  /*c810*/  LOP3.LUT R37, R37, 0x38, R228, 0x78, !PT ;  /* 0x0000003825257812 */ /* 0x000fe200078e78e4 */
[----:B------:R-:W2:Y:S01]  /*c820*/  LDC.64 R38, c[0x0][0x430] ;  /* 0x00010c00ff267b82 */ /* 0x000ea20000000a00 */
[----:B------:R-:W-:Y:S02]  /*c830*/  LOP3.LUT P5, RZ, R225, 0x3, RZ, 0xc0, !PT ;  /* 0x00000003e1ff7812 */ /* 0x000fe400078ac0ff */
[----:B------:R-:W-:-:S05]  /*c840*/  LEA R37, R37, R12, 0x2 ;  /* 0x0000000c25257211 */ /* 0x000fca00078e10ff */
[----:B------:R-:W-:Y:S01]  /*c850*/  BAR.SYNC.DEFER_BLOCKING 0x0 ;  /* 0x0000000000007b1d */ /* 0x000fe20000010000 */
[----:B------:R-:W-:Y:S01]  /*c860*/  MOV R40, 0xff800000 ;  /* 0xff80000000287802 */ /* 0x000fe20000000f00 */
[----:B-1----:R-:W-:Y:S01]  /*c870*/  FADD.FTZ R10, R10, R243 ;  /* 0x000000f30a0a7221 */ /* 0x002fe20000010000 */
[----:B------:R-:W-:Y:S02]  /*c880*/  LOP3.LUT R36, R228, 0x30, RZ, 0xc0, !PT ;  /* 0x00000030e4247812 */ /* 0x000fe400078ec0ff */
[----:B------:R-:W-:Y:S01]  /*c890*/  SHF.R.U32.HI R225, RZ, 0x2, R225 ;  /* 0x00000002ffe17819 */ /* 0x000fe200000116e1 */
[----:B---3--:R-:W-:Y:S02]  /*c8a0*/  FADD.FTZ R9, R9, R244 ;  /* 0x000000f409097221 */ /* 0x008fe40000010000 */
[----:B------:R-:W1:Y:S01]  /*c8b0*/  S2UR UR6, SR_CTAID.X ;  /* 0x00000000000679c3 */ /* 0x000e620000002500 */
[----:B------:R-:W3:Y:S01]  /*c8c0*/  SHFL.BFLY PT, R5, R10, 0x1, 0x1f ;  /* 0x0c201f000a057f89 */ /* 0x000ee200000e0000 */
[----:B------:R-:W-:-:S03]  /*c8d0*/  LOP3.LUT R36, R36, 0x7, R225, 0xf8, !PT ;  /* 0x0000000724247812 */ /* 0x000fc600078ef8e1 */
[----:B------:R-:W5:Y:S01]  /*c8e0*/  SHFL.BFLY PT, R4, R9, 0x1, 0x1f ;  /* 0x0c201f0009047f89 */ /* 0x000f6200000e0000 */
[----:B--2---:R-:W-:Y:S01]  /*c8f0*/  IMAD R38, R38, UR8, R239 ;  /* 0x0000000826267c24 */ /* 0x004fe2000f8e02ef */
[----:B-1----:R-:W-:Y:S01]  /*c900*/  USHF.L.U32 UR6, UR6, 0x6, URZ ;  /* 0x0000000606067899 */ /* 0x002fe200080006ff */
[----:B---3--:R-:W-:Y:S01]  /*c910*/  FADD.FTZ R5, R10, R5 ;  /* 0x000000050a057221 */ /* 0x008fe20000010000 */
[----:B------:R-:W-:Y:S01]  /*c920*/  LOP3.LUT R10, R227, 0x6, R14, 0xf8, !PT ;  /* 0x00000006e30a7812 */ /* 0x000fe200078ef80e */
[----:B-----5:R-:W-:Y:S02]  /*c930*/  FADD.FTZ R4, R9, R4 ;  /* 0x0000000409047221 */ /* 0x020fe40000010000 */
[----:B------:R-:W1:Y:S01]  /*c940*/  MUFU.RCP R8, R5 ;  /* 0x0000000500087308 */ /* 0x000e620000001000 */
[----:B------:R-:W-:Y:S02]  /*c950*/  FSETP.NE.FTZ.AND P2, PT, R5, RZ, PT ;  /* 0x000000ff0500720b */ /* 0x000fe40003f55000 */
[----:B------:R-:W-:-:S02]  /*c960*/  LOP3.LUT R7, R10, R7, RZ, 0xfc, !PT ;  /* 0x000000070a077212 */ /* 0x000fc400078efcff */
[----:B------:R-:W-:Y:S02]  /*c970*/  FSETP.NE.FTZ.AND P1, PT, R4, RZ, PT ;  /* 0x000000ff0400720b */ /* 0x000fe40003f35000 */
[----:B------:R-:W-:Y:S01]  /*c980*/  MOV R10, 0x40 ;  /* 0x00000040000a7802 */ /* 0x000fe20000000f00 */
[----:B------:R-:W2:Y:S01]  /*c990*/  MUFU.RCP R6, R4 ;  /* 0x0000000400067308 */ /* 0x000ea20000001000 */
[----:B------:R-:W-:Y:S02]  /*c9a0*/  MOV R9, 0x20 ;  /* 0x0000002000097802 */ /* 0x000fe40000000f00 */
[----:B------:R-:W-:Y:S02]  /*c9b0*/  LEA R7, R7, UR5, 0x2 ;  /* 0x0000000507077c11 */ /* 0x000fe4000f8e10ff */
[----:B------:R-:W-:Y:S01]  /*c9c0*/  SEL R10, R10, 0xffffffc0, !P3 ;  /* 0xffffffc00a0a7807 */ /* 0x000fe20005800000 */
[----:B------:R-:W3:Y:S01]  /*c9d0*/  @P2 LDC R15, c[0x0][0x458] ;  /* 0x00011600ff0f2b82 */ /* 0x000ee20000000800 */
[----:B------:R-:W-:Y:S01]  /*c9e0*/  SEL R9, R9, 0xffffffe0, !P0 ;  /* 0xffffffe009097807 */ /* 0x000fe20004000000 */
[----:B------:R-:W5:Y:S01]  /*c9f0*/  @P2 MUFU.LG2 R5, R5 ;  /* 0x0000000500052308 */ /* 0x000f620000000c00 */
[----:B-1----:R-:W-:-:S02]  /*ca00*/  FSEL R8, R8, 1, P2 ;  /* 0x3f80000008087808 */ /* 0x002fc40001000000 */
[----:B------:R-:W-:-:S03]  /*ca10*/  IADD3 R12, PT, PT, R10, R7, RZ ;  /* 0x000000070a0c7210 */ /* 0x000fc60007ffe0ff */
[C---:B------:R-:W-:Y:S01]  /*ca20*/  FMUL.FTZ R160, R8.reuse, R160 ;  /* 0x000000a008a07220 */ /* 0x040fe20000410000 */
[C---:B------:R-:W-:Y:S01]  /*ca30*/  FMUL.FTZ R161, R8.reuse, R161 ;  /* 0x000000a108a17220 */ /* 0x040fe20000410000 */
[----:B------:R-:W-:Y:S01]  /*ca40*/  FMUL.FTZ R132, R8, R132 ;  /* 0x0000008408847220 */ /* 0x000fe20000410000 */
[----:B--2---:R-:W-:Y:S01]  /*ca50*/  FSEL R6, R6, 1, P1 ;  /* 0x3f80000006067808 */ /* 0x004fe20000800000 */
        /* <DEDUP_REMOVED lines=20> */
[C---:B------:R-:W-:Y:S01]  /*cba0*/  IADD3 R6, PT, PT, R7.reuse, 0x80, RZ ;  /* 0x0000008007067810 */ /* 0x040fe20007ffe0ff */
        /* <DEDUP_REMOVED lines=9> */
[----:B------:R-:W-:Y:S01]  /*cc40*/  @P4 IADD3 R6, PT, PT, R7, -0x80, RZ ;  /* 0xffffff8007064810 */ /* 0x000fe20007ffe0ff */
[----:B------:R-:W-:Y:S01]  /*cc50*/  STS.64 [R7], R160 ;  /* 0x000000a007007388 */ /* 0x000fe20000000a00 */
[C---:B------:R-:W-:Y:S01]  /*cc60*/  IADD3 R8, PT, PT, R9.reuse, R7, RZ ;  /* 0x0000000709087210 */ /* 0x040fe20007ffe0ff */
[----:B------:R-:W1:Y:S01]  /*cc70*/  @P1 LDC R13, c[0x0][0x458] ;  /* 0x00011600ff0d1b82 */ /* 0x000e620000000800 */
[C---:B------:R-:W-:Y:S01]  /*cc80*/  IADD3 R11, PT, PT, R9.reuse, R12, RZ ;  /* 0x0000000c090b7210 */ /* 0x040fe20007ffe0ff */
[----:B------:R2:W-:Y:S01]  /*cc90*/  STS.64 [R7+0x800], R162 ;  /* 0x000800a207007388 */ /* 0x0005e20000000a00 */
[-C--:B------:R-:W-:Y:S01]  /*cca0*/  IADD3 R10, PT, PT, R10, R6.reuse, RZ ;  /* 0x000000060a0a7210 */ /* 0x080fe20007ffe0ff */
[----:B------:R-:W4:Y:S01]  /*ccb0*/  @P1 MUFU.LG2 R4, R4 ;  /* 0x0000000400041308 */ /* 0x000f220000000c00 */
[C---:B------:R-:W-:Y:S01]  /*ccc0*/  IADD3 R14, PT, PT, R9.reuse, R6, RZ ;  /* 0x00000006090e7210 */ /* 0x040fe20007ffe0ff */
[----:B------:R-:W-:Y:S01]  /*ccd0*/  STS.64 [R8], R132 ;  /* 0x0000008408007388 */ /* 0x000fe20000000a00 */
[----:B------:R-:W-:Y:S01]  /*cce0*/  IADD3 R9, PT, PT, R9, R10, RZ ;  /* 0x0000000a09097210 */ /* 0x000fe20007ffe0ff */
[----:B-----5:R-:W-:-:S02]  /*ccf0*/  @P2 FMUL.FTZ R5, R5, 0.69314718246459960938 ;  /* 0x3f31721805052820 */ /* 0x020fc40000410000 */
[----:B------:R5:W-:Y:S02]  /*cd00*/  STS.64 [R8+0x800], R134 ;  /* 0x0008008608007388 */ /* 0x000be40000000a00 */
[----:B---3--:R-:W-:Y:S02]  /*cd10*/  @P2 FFMA.FTZ R40, R2, R15, R5 ;  /* 0x0000000f02282223 */ /* 0x008fe40000010005 */
[----:B------:R3:W-:Y:S04]  /*cd20*/  STS.64 [R12], R136 ;  /* 0x000000880c007388 */ /* 0x0007e80000000a00 */
[----:B------:R3:W-:Y:S04]  /*cd30*/  STS.64 [R12+0x800], R138 ;  /* 0x0008008a0c007388 */ /* 0x0007e80000000a00 */
[----:B------:R3:W-:Y:S04]  /*cd40*/  STS.64 [R11], R140 ;  /* 0x0000008c0b007388 */ /* 0x0007e80000000a00 */
[----:B------:R3:W-:Y:S01]  /*cd50*/  STS.64 [R11+0x800], R142 ;  /* 0x0008008e0b007388 */ /* 0x0007e20000000a00 */
[----:B--2---:R-:W2:Y:S03]  /*cd60*/  LDC R7, c[0x0][0x3e0] ;  /* 0x0000f800ff077b82 */ /* 0x004ea60000000800 */
[----:B------:R3:W-:Y:S04]  /*cd70*/  STS.64 [R6], R144 ;  /* 0x0000009006007388 */ /* 0x0007e80000000a00 */
[----:B------:R3:W-:Y:S01]  /*cd80*/  STS.64 [R6+0x800], R146 ;  /* 0x0008009206007388 */ /* 0x0007e20000000a00 */
[----:B-----5:R-:W-:-:S03]  /*cd90*/  IADD3 R8, PT, PT, -R239, RZ, RZ ;  /* 0x000000ffef087210 */ /* 0x020fc60007ffe1ff */
[----:B------:R3:W-:Y:S04]  /*cda0*/  STS.64 [R14], R156 ;  /* 0x0000009c0e007388 */ /* 0x0007e80000000a00 */
[----:B------:R3:W-:Y:S04]  /*cdb0*/  STS.64 [R14+0x800], R158 ;  /* 0x0008009e0e007388 */ /* 0x0007e80000000a00 */
[----:B------:R3:W-:Y:S04]  /*cdc0*/  STS.64 [R10], R148 ;  /* 0x000000940a007388 */ /* 0x0007e80000000a00 */
[----:B------:R3:W-:Y:S01]  /*cdd0*/  STS.64 [R10+0x800], R150 ;  /* 0x000800960a007388 */ /* 0x0007e20000000a00 */
[----:B--2---:R-:W-:-:S03]  /*cde0*/  IMAD R8, R7, R8, UR7 ;  /* 0x0000000707087e24 */ /* 0x004fc6000f8e0208 */
[----:B------:R3:W-:Y:S01]  /*cdf0*/  STS.64 [R9], R152 ;  /* 0x0000009809007388 */ /* 0x0007e20000000a00 */
[----:B------:R-:W-:-:S03]  /*ce00*/  IMAD R8, R38, R7, R8 ;  /* 0x0000000726087224 */ /* 0x000fc600078e0208 */
[----:B------:R3:W-:Y:S01]  /*ce10*/  STS.64 [R9+0x800], R154 ;  /* 0x0008009a09007388 */ /* 0x0007e20000000a00 */
[----:B----4-:R-:W-:Y:S01]  /*ce20*/  @P1 FMUL.FTZ R7, R4, 0.69314718246459960938 ;  /* 0x3f31721804071820 */ /* 0x010fe20000410000 */
[----:B------:R-:W-:Y:S01]  /*ce30*/  MOV R38, 0xff800000 ;  /* 0xff80000000267802 */ /* 0x000fe20000000f00 */
[----:B------:R-:W-:Y:S01]  /*ce40*/  IMAD R41, R8, R39, UR6 ;  /* 0x0000000608297e24 */ /* 0x000fe2000f8e0227 */
[----:B------:R-:W-:Y:S01]  /*ce50*/  BAR.SYNC.DEFER_BLOCKING 0x0 ;  /* 0x0000000000007b1d */ /* 0x000fe20000010000 */
[----:B-1----:R-:W-:Y:S02]  /*ce60*/  @P1 FFMA.FTZ R38, R0, R13, R7 ;  /* 0x0000000d00261223 */ /* 0x002fe40000010007 */
[----:B------:R-:W-:-:S03]  /*ce70*/  IMAD R0, R41, UR4, RZ ;  /* 0x0000000429007c24 */ /* 0x000fc6000f8e02ff */
        /* <DEDUP_REMOVED lines=10> */
[----:B------:R-:W-:Y:S01]  /*cf20*/  VIADD R39, R39, -UR6 ;  /* 0x8000000627277c36 */ /* 0x000fe20008000000 */
[----:B------:R-:W-:Y:S01]  /*cf30*/  IADD3 R2, P0, PT, R41, R36, RZ ;  /* 0x0000002429027210 */ /* 0x000fe20007f1e0ff */
[----:B------:R-:W-:-:S03]  /*cf40*/  VIADD R42, R36, 0x8 ;  /* 0x00000008242a7836 */ /* 0x000fc60000000000 */
[-C--:B------:R-:W-:Y:S02]  /*cf50*/  ISETP.GE.AND P2, PT, R36, R39.reuse, PT ;  /* 0x000000272400720c */ /* 0x080fe40003f46270 */
[----:B------:R-:W-:Y:S02]  /*cf60*/  ISETP.GE.AND P1, PT, R42, R39, PT ;  /* 0x000000272a00720c */ /* 0x000fe40003f26270 */
[----:B------:R-:W-:Y:S02]  /*cf70*/  LEA.HI.X.SX32 R41, R41, RZ, 0x1, P0 ;  /* 0x000000ff29297211 */ /* 0x000fe400000f0eff */
[----:B-----5:R-:W-:-:S04]  /*cf80*/  LEA R36, P0, R2, UR4, 0x2 ;  /* 0x0000000402247c11 */ /* 0x020fc8000f8010ff */
[----:B---3--:R-:W-:-:S05]  /*cf90*/  LEA.HI.X R37, R2, UR5, R41, 0x2, P0 ;  /* 0x0000000502257c11 */ /* 0x008fca00080f1429 */
[----:B------:R3:W-:Y:S04]  /*cfa0*/  @!P2 STG.E desc[UR26][R36.64], R40 ;  /* 0x000000282400a986 */ /* 0x0007e8000c10191a */
[----:B------:R3:W-:Y:S02]  /*cfb0*/  @!P1 STG.E desc[UR26][R36.64+0x20], R38 ;  /* 0x0000202624009986 */ /* 0x0007e4000c10191a */
.L_x_1959:
[----:B------:R-:W-:Y:S05]  /*cfc0*/  BSYNC.RECONVERGENT B0 ;  /* 0x0000000000007941 */ /* 0x000fea0003800200 */
.L_x_1958:
[----:B------:R-:W3:Y:S01]  /*cfd0*/  LDCU.64 UR4, c[0x0][0x3f8] ;  /* 0x00007f00ff0477ac */ /* 0x000ee20008000a00 */
[----:B------:R-:W-:-:S04]  /*cfe0*/  LOP3.LUT R3, R3, 0xffc, RZ, 0xc0, !PT ;  /* 0x00000ffc03037812 */ /* 0x000fc800078ec0ff */
[----:B------:R-:W-:-:S04]  /*cff0*/  IADD3 R2, P0, PT, R0, R3, RZ ;  /* 0x0000000300027210 */ /* 0x000fc80007f1e0ff */
[----:B------:R-:W-:Y:S02]  /*d000*/  LEA.HI.X.SX32 R3, R0, RZ, 0x1, P0 ;  /* 0x000000ff00037211 */ /* 0x000fe400000f0eff */
[----:B---3--:R-:W-:-:S04]  /*d010*/  LEA R36, P0, R2, UR4, 0x2 ;  /* 0x0000000402247c11 */ /* 0x008fc8000f8010ff */
[----:B------:R-:W-:-:S05]  /*d020*/  LEA.HI.X R37, R2, UR5, R3, 0x2, P0 ;  /* 0x0000000502257c11 */ /* 0x000fca00080f1403 */
[----:B-1----:R-:W-:Y:S04]  /*d030*/  STG.E.128 desc[UR26][R36.64], R32 ;  /* 0x0000002024007986 */ /* 0x002fe8000c101d1a */
[----:B--2---:R-:W-:Y:S04]  /*d040*/  STG.E.128 desc[UR26][R36.64+0x800], R28 ;  /* 0x0008001c24007986 */ /* 0x004fe8000c101d1a */
[----:B----4-:R-:W-:Y:S04]  /*d050*/  STG.E.128 desc[UR26][R36.64+0x1000], R24 ;  /* 0x0010001824007986 */ /* 0x010fe8000c101d1a */
[----:B------:R-:W-:Y:S04]  /*d060*/  STG.E.128 desc[UR26][R36.64+0x1800], R20 ;  /* 0x0018001424007986 */ /* 0x000fe8000c101d1a */
[----:B------:R-:W-:Y:S04]  /*d070*/  STG.E.128 desc[UR26][R36.64+0x2000], R16 ;  /* 0x0020001024007986 */ /* 0x000fe8000c101d1a */
[----:B------:R-:W-:Y:S04]  /*d080*/  STG.E.128 desc[UR26][R36.64+0x2800], R12 ;  /* 0x0028000c24007986 */ /* 0x000fe8000c101d1a */
[----:B------:R-:W-:Y:S04]  /*d090*/  STG.E.128 desc[UR26][R36.64+0x3000], R8 ;  /* 0x0030000824007986 */ /* 0x000fe8000c101d1a */
[----:B------:R-:W-:Y:S01]  /*d0a0*/  STG.E.128 desc[UR26][R36.64+0x3800], R4 ;  /* 0x0038000424007986 */ /* 0x000fe2000c101d1a */
[----:B------:R-:W-:Y:S05]  /*d0b0*/  EXIT ;  /* 0x000000000000794d */ /* 0x000fea0003800000 */
.L_x_1960:
        /* <DEDUP_REMOVED lines=12> */
.L_x_7140:


//--------------------- .text._ZN5flash24flash_fwd_splitkv_kernelI23Flash_fwd_kernel_traitsILi64ELi64ELi256ELi4ELb0ELb0EN7cutlass10bfloat16_tE19Flash_kernel_traitsILi64ELi64ELi256ELi4ES3_EELb1ELb0ELb0ELb1ELb1ELb1ELb1ELb0EEEvNS_16Flash_fwd_paramsE --------------------------
	.section	.text._ZN5flash24flash_fwd_splitkv_kernelI23Flash_fwd_kernel_traitsILi64ELi64ELi256ELi4ELb0ELb0EN7cutlass10bfloat16_tE19Flash_kernel_traitsILi64ELi64ELi256ELi4ES3_EELb1ELb0ELb0ELb1ELb1ELb1ELb1ELb0EEEvNS_16Flash_fwd_paramsE,"ax",@progbits
	.align	128
        .global         _ZN5flash24flash_fwd_splitkv_kernelI23Flash_fwd_kernel_traitsILi64ELi64ELi256ELi4ELb0ELb0EN7cutlass10bfloat16_tE19Flash_kernel_traitsILi64ELi64ELi256ELi4ES3_EELb1ELb0ELb0ELb1ELb1ELb1ELb1ELb0EEEvNS_16Flash_fwd_paramsE
        .type           _ZN5flash24flash_fwd_splitkv_kernelI23Flash_fwd_kernel_traitsILi64ELi64ELi256ELi4ELb0ELb0EN7cutlass10bfloat16_tE19Flash_kernel_traitsILi64ELi64ELi256ELi4ES3_EELb1ELb0ELb0ELb1ELb1ELb1ELb1ELb0EEEvNS_16Flash_fwd_paramsE,@function
        .size           _ZN5flash24flash_fwd_splitkv_kernelI23Flash_fwd_kernel_traitsILi64ELi64ELi256ELi4ELb0ELb0EN7cutlass10bfloat16_tE19Flash_kernel_traitsILi64ELi64ELi256ELi4ES3_EELb1ELb0ELb0ELb1ELb1ELb1ELb1ELb0EEEvNS_16Flash_fwd_paramsE,(.L_x_7141 - _ZN5flash24flash_fwd_splitkv_kernelI23Flash_fwd_kernel_traitsILi64ELi64ELi256ELi4ELb0ELb0EN7cutlass10bfloat16_tE19Flash_kernel_traitsILi64ELi64ELi256ELi4ES3_EELb1ELb0ELb0ELb1ELb1ELb1ELb1ELb0EEEvNS_16Flash_fwd_paramsE)
        .other          _ZN5flash24flash_fwd_splitkv_kernelI23Flash_fwd_kernel_traitsILi64ELi64ELi256ELi4ELb0ELb0EN7cutlass10bfloat16_tE19Flash_kernel_traitsILi64ELi64ELi256ELi4ES3_EELb1ELb0ELb0ELb1ELb1ELb1ELb1ELb0EEEvNS_16Flash_fwd_paramsE,@"STO_CUDA_ENTRY STV_DEFAULT"
_ZN5flash24flash_fwd_splitkv_kernelI23Flash_fwd_kernel_traitsILi64ELi64ELi256ELi4ELb0ELb0EN7cutlass10bfloat16_tE19Flash_kernel_traitsILi64ELi64ELi256ELi4ES3_EELb1ELb0ELb0ELb1ELb1ELb1ELb1ELb0EEEvNS_16Flash_fwd_paramsE:
.text._ZN5flash24flash_fwd_splitkv_kernelI23Flash_fwd_kernel_traitsILi64ELi64ELi256ELi4ELb0ELb0EN7cutlass10bfloat16_tE19Flash_kernel_traitsILi64ELi64ELi256ELi4ES3_EELb1ELb0ELb0ELb1ELb1ELb1ELb1ELb0EEEvNS_16Flash_fwd_paramsE:
[----:B------:R-:W1:Y:S08]  /*0000*/  LDC R1, c[0x0][0x37c] ;  /* 0x0000df00ff017b82 */ /* 0x000e700000000800 */
[----:B------:R-:W2:Y:S01]  /*0010*/  LDC R14, c[0x0][0x3e0] ;  /* 0x0000f800ff0e7b82 */ /* 0x000ea20000000800 */
[----:B------:R-:W3:Y:S01]  /*0020*/  LDCU.64 UR26, c[0x0][0x358] ;  /* 0x00006b00ff1a77ac */ /* 0x000ee20008000a00 */
[----:B-1----:R-:W-:-:S06]  /*0030*/  VIADD R1, R1, 0xffffffe0 ;  /* 0xffffffe001017836 */ /* 0x002fcc0000000000 */
[----:B------:R-:W1:Y:S08]  /*0040*/  S2UR UR4, SR_CTAID.Z ;  /* 0x00000000000479c3 */ /* 0x000e700000002700 */
[----:B------:R-:W4:Y:S08]  /*0050*/  LDC.64 R4, c[0x0][0x478] ;  /* 0x00011e00ff047b82 */ /* 0x000f300000000a00 */
[----:B------:R-:W3:Y:S01]  /*0060*/  LDC.64 R6, c[0x0][0x470] ;  /* 0x00011c00ff067b82 */ /* 0x000ee20000000a00 */
[----:B--2---:R-:W2:Y:S01]  /*0070*/  I2F.U32.RP R2, R14 ;  /* 0x0000000e00027306 */ /* 0x004ea20000209000 */
[----:B------:R-:W-:Y:S01]  /*0080*/  ISETP.NE.U32.AND P2, PT, R14, RZ, PT ;  /* 0x000000ff0e00720c */ /* 0x000fe20003f45070 */
[----:B------:R-:W1:Y:S01]  /*0090*/  S2R R17, SR_CTAID.X ;  /* 0x0000000000117919 */ /* 0x000e620000002500 */
[----:B------:R-:W1:Y:S01]  /*00a0*/  LDCU UR24, c[0x0][0x434] ;  /* 0x00008680ff1877ac */ /* 0x000e620008000800 */
[----:B------:R-:W-:-:S04]  /*00b0*/  IMAD.MOV.U32 R12, RZ, RZ, RZ ;  /* 0x000000ffff0c7224 */ /* 0x000fc800078e00ff */
[----:B--2---:R-:W2:Y:S01]  /*00c0*/  MUFU.RCP R2, R2 ;  /* 0x0000000200027308 */ /* 0x004ea20000001000 */
[----:B----4-:R-:W-:-:S04]  /*00d0*/  ISETP.NE.U32.AND P0, PT, R4, RZ, PT ;  /* 0x000000ff0400720c */ /* 0x010fc80003f05070 */
[----:B------:R-:W-:Y:S02]  /*00e0*/  ISETP.NE.AND.EX P0, PT, R5, RZ, PT, P0 ;  /* 0x000000ff0500720c */ /* 0x000fe40003f05300 */
[----:B---3--:R-:W-:-:S04]  /*00f0*/  ISETP.NE.U32.AND P1, PT, R6, RZ, PT ;  /* 0x000000ff0600720c */ /* 0x008fc80003f25070 */
[----:B------:R-:W-:Y:S02]  /*0100*/  ISETP.NE.AND.EX P1, PT, R7, RZ, PT, P1 ;  /* 0x000000ff0700720c */ /* 0x000fe40003f25310 */
[----:B--2---:R-:W-:-:S04]  /*0110*/  IADD3 R2, PT, PT, R2, 0xffffffe, RZ ;  /* 0x0ffffffe02027810 */ /* 0x004fc80007ffe0ff */
[----:B------:R-:W2:Y:S07]  /*0120*/  F2I.FTZ.U32.TRUNC.NTZ R3, R2 ;  /* 0x0000000200037305 */ /* 0x000eae000021f000 */
[----:B------:R-:W3:Y:S01]  /*0130*/  @P1 LDC.64 R4, c[0x0][0x470] ;  /* 0x00011c00ff041b82 */ /* 0x000ee20000000a00 */
[----:B--2---:R-:W-:Y:S01]  /*0140*/  IMAD.MOV R0, RZ, RZ, -R3 ;  /* 0x000000ffff007224 */ /* 0x004fe200078e0a03 */
[----:B------:R-:W-:-:S03]  /*0150*/  MOV R2, RZ ;  /* 0x000000ff00027202 */ /* 0x000fc60000000f00 */
[----:B------:R-:W-:-:S04]  /*0160*/  IMAD R0, R0, R14, RZ ;  /* 0x0000000e00007224 */ /* 0x000fc800078e02ff */
[----:B------:R-:W-:-:S06]  /*0170*/  IMAD.HI.U32 R2, R3, R0, R2 ;  /* 0x0000000003027227 */ /* 0x000fcc00078e0002 */
[----:B-1----:R-:W-:Y:S02]  /*0180*/  IMAD.HI.U32 R19, R2, UR4, RZ ;  /* 0x0000000402137c27 */ /* 0x002fe4000f8e00ff */
[----:B------:R-:W1:Y:S02]  /*0190*/  @P0 LDC.64 R2, c[0x0][0x478] ;  /* 0x00011e00ff020b82 */ /* 0x000e640000000a00 */
        /* <DEDUP_REMOVED lines=9> */
[----:B------:R1:W-:Y:S01]  /*0230*/  STL [R1+0x1c], R19 ;  /* 0x00001c1301007387 */ /* 0x0003e20000100800 */
[----:B------:R-:W-:Y:S02]  /*0240*/  SHF.L.U32 R168, R17, 0x6, RZ ;  /* 0x0000000611a87819 */ /* 0x000fe400000006ff */
[----:B---3--:R-:W-:Y:S01]  /*0250*/  @P1 IMAD.WIDE.U32 R4, R19, 0x4, R4 ;  /* 0x0000000413041825 */ /* 0x008fe200078e0004 */
        /* <DEDUP_REMOVED lines=9> */
[----:B------:R-:W4:Y:S08]  /*02f0*/  @!P0 LDC.64 R10, c[0x0][0x488] ;  /* 0x00012200ff0a8b82 */ /* 0x000f300000000a00 */
[----:B------:R-:W3:Y:S01]  /*0300*/  LDC R169, c[0x0][0x508] ;  /* 0x00014200ffa97b82 */ /* 0x000ee20000000800 */
[----:B--2---:R-:W-:-:S02]  /*0310*/  IABS R0, R6 ;  /* 0x0000000600007213 */ /* 0x004fc40000000000 */
[----:B------:R-:W-:-:S03]  /*0320*/  IABS R8, R6 ;  /* 0x0000000600087213 */ /* 0x000fc60000000000 */
[----:B-1----:R-:W-:Y:S02]  /*0330*/  IMAD.MOV.U32 R4, RZ, RZ, R0 ;  /* 0x000000ffff047224 */ /* 0x002fe400078e0000 */
[----:B------:R-:W1:Y:S01]  /*0340*/  LDC R0, c[0x0][0x438] ;  /* 0x00010e00ff007b82 */ /* 0x000e620000000800 */
[----:B----4-:R-:W-:Y:S01]  /*0350*/  @!P0 ISETP.NE.U32.AND P1, PT, R10, RZ, PT ;  /* 0x000000ff0a00820c */ /* 0x010fe20003f25070 */
[----:B------:R-:W2:Y:S01]  /*0360*/  I2F.RP R2, R4 ;  /* 0x0000000400027306 */ /* 0x000ea20000209400 */
[----:B------:R-:W4:Y:S02]  /*0370*/  S2R R10, SR_CTAID.Y ;  /* 0x00000000000a7919 */ /* 0x000f240000002600 */
[----:B------:R-:W-:-:S05]  /*0380*/  @!P0 ISETP.NE.AND.EX P1, PT, R11, RZ, PT, P1 ;  /* 0x000000ff0b00820c */ /* 0x000fca0003f25310 */
[----:B--2---:R-:W2:Y:S01]  /*0390*/  MUFU.RCP R2, R2 ;  /* 0x0000000200027308 */ /* 0x004ea20000001000 */
[----:B-1----:R-:W-:Y:S02]  /*03a0*/  VIADD R0, R0, 0xff ;  /* 0x000000ff00007836 */ /* 0x002fe40000000000 */
[----:B--2---:R-:W-:-:S05]  /*03b0*/  VIADD R2, R2, 0xffffffe ;  /* 0x0ffffffe02027836 */ /* 0x004fca0000000000 */
[----:B------:R1:W2:Y:S02]  /*03c0*/  F2I.FTZ.U32.TRUNC.NTZ R3, R2 ;  /* 0x0000000200037305 */ /* 0x0002a4000021f000 */
[----:B-1----:R-:W-:-:S04]  /*03d0*/  SHF.R.S32.HI R2, RZ, 0x1f, R0 ;  /* 0x0000001fff027819 */ /* 0x002fc80000011400 */
[----:B------:R-:W-:Y:S01]  /*03e0*/  LEA.HI R0, R2, R0, RZ, 0x8 ;  /* 0x0000000002007211 */ /* 0x000fe200078f40ff */
[----:B--2---:R-:W-:-:S03]  /*03f0*/  IMAD.MOV R2, RZ, RZ, -R3 ;  /* 0x000000ffff027224 */ /* 0x004fc600078e0a03 */
[----:B------:R-:W-:-:S05]  /*0400*/  LEA.HI.SX32 R0, R0, R6, 0x18 ;  /* 0x0000000600007211 */ /* 0x000fca00078fc2ff */
[----:B------:R-:W-:Y:S02]  /*0410*/  VIADD R7, R0, 0xffffffff ;  /* 0xffffffff00077836 */ /* 0x000fe40000000000 */
[----:B------:R-:W-:Y:S02]  /*0420*/  IMAD R0, R2, R4, RZ ;  /* 0x0000000402007224 */ /* 0x000fe400078e02ff */
[----:B------:R-:W-:Y:S01]  /*0430*/  IMAD.MOV.U32 R2, RZ, RZ, RZ ;  /* 0x000000ffff027224 */ /* 0x000fe200078e00ff */
[----:B------:R-:W-:-:S03]  /*0440*/  IABS R9, R7 ;  /* 0x0000000700097213 */ /* 0x000fc60000000000 */
[----:B------:R-:W-:-:S04]  /*0450*/  IMAD.HI.U32 R5, R3, R0, R2 ;  /* 0x0000000003057227 */ /* 0x000fc800078e0002 */
[----:B------:R-:W-:Y:S02]  /*0460*/  IMAD.MOV R0, RZ, RZ, -R8 ;  /* 0x000000ffff007224 */ /* 0x000fe400078e0a08 */
[----:B------:R-:W-:Y:S02]  /*0470*/  IMAD.MOV.U32 R2, RZ, RZ, R9 ;  /* 0x000000ffff027224 */ /* 0x000fe400078e0009 */
[----:B------:R-:W-:Y:S01]  /*0480*/  IMAD.MOV.U32 R3, RZ, RZ, R0 ;  /* 0x000000ffff037224 */ /* 0x000fe200078e0000 */
[----:B------:R-:W1:Y:S01]  /*0490*/  @!P0 LDC.64 R8, c[0x0][0x438] ;  /* 0x00010e00ff088b82 */ /* 0x000e620000000a00 */
[----:B------:R-:W-:-:S04]  /*04a0*/  IMAD.HI.U32 R0, R5, R2, RZ ;  /* 0x0000000205007227 */ /* 0x000fc800078e00ff */
[----:B------:R-:W-:-:S05]  /*04b0*/  IMAD R2, R0, R3, R2 ;  /* 0x0000000300027224 */ /* 0x000fca00078e0202 */
[----:B------:R-:W-:-:S13]  /*04c0*/  ISETP.GT.U32.AND P2, PT, R4, R2, PT ;  /* 0x000000020400720c */ /* 0x000fda0003f44070 */
[----:B------:R-:W-:Y:S01]  /*04d0*/  @!P2 IMAD.IADD R2, R2, 0x1, -R4 ;  /* 0x000000010202a824 */ /* 0x000fe200078e0a04 */
[----:B-1----:R-:W-:Y:S01]  /*04e0*/  @!P0 SEL R3, R9, RZ, P1 ;  /* 0x000000ff09038207 */ /* 0x002fe20000800000 */
[----:B------:R-:W-:-:S03]  /*04f0*/  @!P2 VIADD R0, R0, 0x1 ;  /* 0x000000010000a836 */ /* 0x000fc60000000000 */
[----:B------:R-:W-:Y:S02]  /*0500*/  ISETP.GE.U32.AND P3, PT, R2, R4, PT ;  /* 0x000000040200720c */ /* 0x000fe40003f66070 */
[----:B------:R-:W-:Y:S02]  /*0510*/  LOP3.LUT R2, R7, R6, RZ, 0x3c, !PT ;  /* 0x0000000607027212 */ /* 0x000fe400078e3cff */
[----:B------:R-:W-:Y:S02]  /*0520*/  @!P0 IADD3 R128, PT, PT, R3, R8, -R12 ;  /* 0x0000000803808210 */ /* 0x000fe40007ffe80c */
[----:B------:R-:W-:Y:S02]  /*0530*/  ISETP.GE.AND P1, PT, R2, RZ, PT ;  /* 0x000000ff0200720c */ /* 0x000fe40003f26270 */
[----:B------:R-:W-:Y:S01]  /*0540*/  ISETP.NE.AND P0, PT, R6, RZ, PT ;  /* 0x000000ff0600720c */ /* 0x000fe20003f05270 */
[----:B------:R-:W-:-:S04]  /*0550*/  VIADD R4, R128, 0xff ;  /* 0x000000ff80047836 */ /* 0x000fc80000000000 */
[----:B------:R-:W-:Y:S01]  /*0560*/  @P3 VIADD R0, R0, 0x1 ;  /* 0x0000000100003836 */ /* 0x000fe20000000000 */
[----:B------:R-:W-:Y:S02]  /*0570*/  IADD3 R2, PT, PT, R4, -UR24, R168 ;  /* 0x8000001804027c10 */ /* 0x000fe4000fffe0a8 */
[----:B------:R-:W-:Y:S02]  /*0580*/  SHF.R.S32.HI R5, RZ, 0x1f, R4 ;  /* 0x0000001fff057819 */ /* 0x000fe40000011404 */
[----:B---3--:R-:W-:Y:S01]  /*0590*/  IADD3 R2, PT, PT, R2, 0x40, R169 ;  /* 0x0000004002027810 */ /* 0x008fe20007ffe0a9 */
[----:B------:R-:W-:Y:S01]  /*05a0*/  @!P1 IMAD.MOV R0, RZ, RZ, -R0 ;  /* 0x000000ffff009224 */ /* 0x000fe200078e0a00 */
[----:B------:R-:W-:Y:S02]  /*05b0*/  LEA.HI R4, R5, R4, RZ, 0x8 ;  /* 0x0000000405047211 */ /* 0x000fe400078f40ff */
[----:B------:R-:W-:Y:S02]  /*05c0*/  @!P0 LOP3.LUT R0, RZ, R6, RZ, 0x33, !PT ;  /* 0x00000006ff008212 */ /* 0x000fe400078e33ff */
[----:B------:R-:W-:-:S03]  /*05d0*/  SHF.R.S32.HI R3, RZ, 0x1f, R2 ;  /* 0x0000001fff037819 */ /* 0x000fc60000011402 */
[----:B----4-:R-:W-:Y:S01]  /*05e0*/  IMAD R223, R0, R10, RZ ;  /* 0x0000000a00df7224 */ /* 0x010fe200078e02ff */
[----:B------:R-:W-:Y:S02]  /*05f0*/  LEA.HI R2, R3, R2, RZ, 0x8 ;  /* 0x0000000203027211 */ /* 0x000fe400078f40ff */
[----:B------:R-:W-:Y:S02]  /*0600*/  SHF.R.S32.HI R3, RZ, 0x8, R4 ;  /* 0x00000008ff037819 */ /* 0x000fe40000011404 */
[----:B------:R-:W-:Y:S01]  /*0610*/  SHF.R.S32.HI R2, RZ, 0x8, R2 ;  /* 0x00000008ff027819 */ /* 0x000fe20000011402 */
[----:B------:R1:W-:Y:S01]  /*0620*/  STL [R1+0x14], R223 ;  /* 0x000014df01007387 */ /* 0x0003e20000100800 */
[----:B------:R-:W-:-:S04]  /*0630*/  VIADDMNMX R0, R223, R0, R3, PT ;  /* 0x00000000df007246 */ /* 0x000fc80003800103 */
[----:B------:R-:W-:-:S04]  /*0640*/  VIMNMX R204, PT, PT, R0, R2, PT ;  /* 0x0000000200cc7248 */ /* 0x000fc80003fe0100 */
[----:B------:R-:W-:-:S13]  /*0650*/  ISETP.GE.AND P0, PT, R223, R204, PT ;  /* 0x000000ccdf00720c */ /* 0x000fda0003f06270 */
[----:B------:R-:W-:Y:S05]  /*0660*/  @!P0 BRA `(.L_x_1961) ;  /* 0x00000004000c8947 */ /* 0x000fea0003800000 */
[----:B------:R-:W2:Y:S01]  /*0670*/  LDC R0, c[0x0][0x430] ;  /* 0x00010c00ff007b82 */ /* 0x000ea20000000800 */
[----:B------:R-:W3:Y:S01]  /*0680*/  LDCU UR6, c[0x0][0x44c] ;  /* 0x00008980ff0677ac */ /* 0x000ee20008000800 */
[----:B------:R-:W-:Y:S02]  /*0690*/  SHF.R.U32.HI R9, RZ, 0x4, R235 ;  /* 0x00000004ff097819 */ /* 0x000fe400000116eb */
[----:B------:R-:W-:Y:S01]  /*06a0*/  IADD3 R8, PT, PT, -R168, UR24, RZ ;  /* 0x00000018a8087c10 */ /* 0x000fe2000fffe1ff */
[----:B------:R-:W4:Y:S02]  /*06b0*/  LDCU.64 UR4, c[0x0][0x3f8] ;  /* 0x00007f00ff0477ac */ /* 0x000f240008000a00 */
[C---:B------:R-:W-:Y:S02]  /*06c0*/  VIADD R2, R9.reuse, 0x8 ;  /* 0x0000000809027836 */ /* 0x040fe40000000000 */
[C---:B------:R-:W-:Y:S02]  /*06d0*/  VIADD R5, R9.reuse, 0x18 ;  /* 0x0000001809057836 */ /* 0x040fe40000000000 */
[C---:B------:R-:W-:Y:S01]  /*06e0*/  VIADD R6, R9.reuse, 0x10 ;  /* 0x0000001009067836 */ /* 0x040fe20000000000 */
[-C--:B------:R-:W-:Y:S01]  /*06f0*/  ISETP.GE.AND P5, PT, R2, R8.reuse, PT ;  /* 0x000000080200720c */ /* 0x080fe20003fa6270 */
[----:B------:R-:W-:Y:S01]  /*0700*/  VIADD R7, R9, 0x28 ;  /* 0x0000002809077836 */ /* 0x000fe20000000000 */
[----:B------:R-:W-:-:S02]  /*0710*/  ISETP.GE.AND P3, PT, R5, R8, PT ;  /* 0x000000080500720c */ /* 0x000fc40003f66270 */
[-C--:B------:R-:W-:Y:S01]  /*0720*/  ISETP.GE.AND P4, PT, R6, R8.reuse, PT ;  /* 0x000000080600720c */ /* 0x080fe20003f86270 */
[----:B------:R-:W-:Y:S01]  /*0730*/  VIADD R6, R9, 0x30 ;  /* 0x0000003009067836 */ /* 0x000fe20000000000 */
[----:B------:R-:W-:Y:S01]  /*0740*/  ISETP.GE.AND P1, PT, R7, R8, PT ;  /* 0x000000080700720c */ /* 0x000fe20003f26270 */
[----:B--2---:R-:W-:Y:S02]  /*0750*/  IMAD R0, R10, R0, R19 ;  /* 0x000000000a007224 */ /* 0x004fe400078e0213 */
[----:B------:R-:W-:Y:S02]  /*0760*/  VIADD R10, R9, 0x20 ;  /* 0x00000020090a7836 */ /* 0x000fe40000000000 */
[----:B------:R-:W-:-:S03]  /*0770*/  IMAD R0, R0, R14, R18 ;  /* 0x0000000e00007224 */ /* 0x000fc600078e0212 */
[----:B------:R-:W-:Y:S01]  /*0780*/  ISETP.GE.AND P2, PT, R10, R8, PT ;  /* 0x000000080a00720c */ /* 0x000fe20003f46270 */
[----:B------:R-:W-:-:S04]  /*0790*/  IMAD R3, R0, UR24, R168 ;  /* 0x0000001800037c24 */ /* 0x000fc8000f8e02a8 */
[----:B---3--:R-:W-:Y:S01]  /*07a0*/  IMAD R0, R3, UR6, RZ ;  /* 0x0000000603007c24 */ /* 0x008fe2000f8e02ff */
[----:B------:R-:W2:Y:S04]  /*07b0*/  LDCU.64 UR6, c[0x0][0x428] ;  /* 0x00008500ff0677ac */ /* 0x000ea80008000a00 */
[C---:B------:R-:W-:Y:S02]  /*07c0*/  LEA R2, P0, R235.reuse, R0, 0x2 ;  /* 0x00000000eb027211 */ /* 0x040fe400078010ff */
[----:B------:R-:W-:Y:S02]  /*07d0*/  LOP3.LUT P6, R235, R235, 0xf, RZ, 0xc0, !PT ;  /* 0x0000000febeb7812 */ /* 0x000fe400078cc0ff */
[----:B------:R-:W-:Y:S02]  /*07e0*/  LEA.HI.X.SX32 R0, R0, RZ, 0x1, P0 ;  /* 0x000000ff00007211 */ /* 0x000fe400000f0eff */
[----:B----4-:R-:W-:-:S02]  /*07f0*/  LEA R4, P0, R2, UR4, 0x2 ;  /* 0x0000000402047c11 */ /* 0x010fc4000f8010ff */
[----:B------:R-:W-:Y:S02]  /*0800*/  ISETP.NE.OR P5, PT, R235, RZ, P5 ;  /* 0x000000ffeb00720c */ /* 0x000fe40002fa5670 */
[----:B------:R-:W-:Y:S02]  /*0810*/  LEA.HI.X R5, R2, UR5, R0, 0x2, P0 ;  /* 0x0000000502057c11 */ /* 0x000fe400080f1400 */
[----:B------:R-:W-:Y:S02]  /*0820*/  IADD3 R0, P0, PT, R3, R9, RZ ;  /* 0x0000000903007210 */ /* 0x000fe40007f1e0ff */
[----:B------:R-:W-:Y:S01]  /*0830*/  ISETP.GE.OR P6, PT, R9, R8, P6 ;  /* 0x000000080900720c */ /* 0x000fe200037c6670 */
[----:B------:R-:W-:Y:S01]  /*0840*/  STG.E.128 desc[UR26][R4.64], RZ ;  /* 0x000000ff04007986 */ /* 0x000fe2000c101d1a */
[----:B------:R-:W-:Y:S01]  /*0850*/  LEA.HI.X.SX32 R3, R3, RZ, 0x1, P0 ;  /* 0x000000ff03037211 */ /* 0x000fe200000f0eff */
[----:B------:R-:W-:Y:S01]  /*0860*/  VIADD R9, R9, 0x38 ;  /* 0x0000003809097836 */ /* 0x000fe20000000000 */
[----:B--2---:R-:W-:Y:S01]  /*0870*/  LEA R2, P0, R0, UR6, 0x2 ;  /* 0x0000000600027c11 */ /* 0x004fe2000f8010ff */
[----:B------:R-:W-:Y:S01]  /*0880*/  STG.E.128 desc[UR26][R4.64+0x800], RZ ;  /* 0x000800ff04007986 */ /* 0x000fe2000c101d1a */
[----:B------:R-:W-:-:S02]  /*0890*/  ISETP.NE.OR P4, PT, R235, RZ, P4 ;  /* 0x000000ffeb00720c */ /* 0x000fc40002785670 */
[----:B------:R-:W-:Y:S01]  /*08a0*/  LEA.HI.X R3, R0, UR7, R3, 0x2, P0 ;  /* 0x0000000700037c11 */ /* 0x000fe200080f1403 */
[----:B------:R-:W-:Y:S01]  /*08b0*/  @!P5 IMAD.MOV.U32 R0, RZ, RZ, -0x800000 ;  /* 0xff800000ff00d424 */ /* 0x000fe200078e00ff */
[----:B------:R-:W-:Y:S01]  /*08c0*/  ISETP.GE.AND P0, PT, R6, R8, PT ;  /* 0x000000080600720c */ /* 0x000fe20003f06270 */
[----:B------:R-:W-:Y:S01]  /*08d0*/  STG.E.128 desc[UR26][R4.64+0x1000], RZ ;  /* 0x001000ff04007986 */ /* 0x000fe2000c101d1a */
[C---:B------:R-:W-:Y:S01]  /*08e0*/  ISETP.NE.OR P3, PT, R235.reuse, RZ, P3 ;  /* 0x000000ffeb00720c */ /* 0x040fe20001f65670 */
[----:B------:R-:W-:Y:S01]  /*08f0*/  @!P6 IMAD.MOV.U32 R6, RZ, RZ, -0x800000 ;  /* 0xff800000ff06e424 */ /* 0x000fe200078e00ff */
[C---:B------:R-:W-:Y:S01]  /*0900*/  ISETP.NE.OR P0, PT, R235.reuse, RZ, P0 ;  /* 0x000000ffeb00720c */ /* 0x040fe20000705670 */
[----:B------:R-:W-:Y:S01]  /*0910*/  STG.E.128 desc[UR26][R4.64+0x1800], RZ ;  /* 0x001800ff04007986 */ /* 0x000fe2000c101d1a */
[C---:B------:R-:W-:Y:S02]  /*0920*/  ISETP.NE.OR P2, PT, R235.reuse, RZ, P2 ;  /* 0x000000ffeb00720c */ /* 0x040fe40001745670 */
[----:B------:R-:W-:Y:S01]  /*0930*/  ISETP.NE.OR P1, PT, R235, RZ, P1 ;  /* 0x000000ffeb00720c */ /* 0x000fe20000f25670 */
[----:B------:R-:W-:Y:S01]  /*0940*/  STG.E.128 desc[UR26][R4.64+0x2000], RZ ;  /* 0x002000ff04007986 */ /* 0x000fe2000c101d1a */
[----:B------:R-:W-:-:S03]  /*0950*/  @!P4 IMAD.MOV.U32 R7, RZ, RZ, -0x800000 ;  /* 0xff800000ff07c424 */ /* 0x000fc600078e00ff */
[----:B------:R-:W-:Y:S04]  /*0960*/  STG.E.128 desc[UR26][R4.64+0x2800], RZ ;  /* 0x002800ff04007986 */ /* 0x000fe8000c101d1a */
[----:B------:R-:W-:Y:S04]  /*0970*/  STG.E.128 desc[UR26][R4.64+0x3000], RZ ;  /* 0x003000ff04007986 */ /* 0x000fe8000c101d1a */
[----:B------:R2:W-:Y:S04]  /*0980*/  STG.E.128 desc[UR26][R4.64+0x3800], RZ ;  /* 0x003800ff04007986 */ /* 0x0005e8000c101d1a */
[----:B------:R3:W-:Y:S04]  /*0990*/  @!P5 STG.E desc[UR26][R2.64+0x20], R0 ;  /* 0x000020000200d986 */ /* 0x0007e8000c10191a */
[----:B------:R4:W-:Y:S04]  /*09a0*/  @!P6 STG.E desc[UR26][R2.64], R6 ;  /* 0x000000060200e986 */ /* 0x0009e8000c10191a */
[----:B------:R1:W-:Y:S01]  /*09b0*/  @!P4 STG.E desc[UR26][R2.64+0x40], R7 ;  /* 0x000040070200c986 */ /* 0x0003e2000c10191a */
[----:B--2---:R-:W-:-:S02]  /*09c0*/  @!P2 IMAD.MOV.U32 R5, RZ, RZ, -0x800000 ;  /* 0xff800000ff05a424 */ /* 0x004fc400078e00ff */
[----:B------:R-:W-:-:S03]  /*09d0*/  @!P1 IMAD.MOV.U32 R4, RZ, RZ, -0x800000 ;  /* 0xff800000ff049424 */ /* 0x000fc600078e00ff */
[----:B------:R1:W-:Y:S01]  /*09e0*/  @!P2 STG.E desc[UR26][R2.64+0x80], R5 ;  /* 0x000080050200a986 */ /* 0x0003e2000c10191a */
[----:B---3--:R-:W-:-:S03]  /*09f0*/  @!P0 IMAD.MOV.U32 R0, RZ, RZ, -0x800000 ;  /* 0xff800000ff008424 */ /* 0x008fc600078e00ff */
[----:B------:R1:W-:Y:S01]  /*0a00*/  @!P1 STG.E desc[UR26][R2.64+0xa0], R4 ;  /* 0x0000a00402009986 */ /* 0x0003e2000c10191a */
[----:B----4-:R-:W-:-:S03]  /*0a10*/  @!P3 IMAD.MOV.U32 R6, RZ, RZ, -0x800000 ;  /* 0xff800000ff06b424 */ /* 0x010fc600078e00ff */
[----:B------:R1:W-:Y:S01]  /*0a20*/  @!P0 STG.E desc[UR26][R2.64+0xc0], R0 ;  /* 0x0000c00002008986 */ /* 0x0003e2000c10191a */
[----:B------:R-:W-:-:S03]  /*0a30*/  ISETP.GE.AND P0, PT, R9, R8, PT ;  /* 0x000000080900720c */ /* 0x000fc60003f06270 */
[----:B------:R1:W-:Y:S01]  /*0a40*/  @!P3 STG.E desc[UR26][R2.64+0x60], R6 ;  /* 0x000060060200b986 */ /* 0x0003e2000c10191a */
[----:B------:R-:W-:-:S13]  /*0a50*/  ISETP.NE.OR P0, PT, R235, RZ, P0 ;  /* 0x000000ffeb00720c */ /* 0x000fda0000705670 */
[----:B------:R-:W-:Y:S05]  /*0a60*/  @P0 EXIT ;  /* 0x000000000000094d */ /* 0x000fea0003800000 */
[----:B-1----:R-:W-:-:S05]  /*0a70*/  MOV R0, 0xff800000 ;  /* 0xff80000000007802 */ /* 0x002fca0000000f00 */
[----:B------:R-:W-:Y:S01]  /*0a80*/  STG.E desc[UR26][R2.64+0xe0], R0 ;  /* 0x0000e00002007986 */ /* 0x000fe2000c10191a */
[----:B------:R-:W-:Y:S05]  /*0a90*/  EXIT ;  /* 0x000000000000794d */ /* 0x000fea0003800000 */
.L_x_1961:
[----:B------:R-:W2:Y:S01]  /*0aa0*/  LDCU.64 UR4, c[0x0][0x4d8] ;  /* 0x00009b00ff0477ac */ /* 0x000ea20008000a00 */
[----:B------:R-:W-:Y:S01]  /*0ab0*/  MOV R9, R19 ;  /* 0x0000001300097202 */ /* 0x000fe20000000f00 */
[----:B--2---:R-:W-:-:S04]  /*0ac0*/  UISETP.NE.U32.AND UP0, UPT, UR4, URZ, UPT ;  /* 0x000000ff0400728c */ /* 0x004fc8000bf05070 */
[----:B------:R-:W-:-:S09]  /*0ad0*/  UISETP.NE.AND.EX UP0, UPT, UR5, URZ, UPT, UP0 ;  /* 0x000000ff0500728c */ /* 0x000fd2000bf05300 */
[----:B------:R-:W-:Y:S05]  /*0ae0*/  BRA.U !UP0, `(.L_x_1962) ;  /* 0x00000001080c7547 */ /* 0x000fea000b800000 */
[----:B------:R-:W2:Y:S02]  /*0af0*/  LDC.64 R2, c[0x0][0x4d8] ;  /* 0x00013600ff027b82 */ /* 0x000ea40000000a00 */
[----:B--2---:R-:W-:-:S05]  /*0b00*/  IMAD.WIDE.U32 R2, R19, 0x4, R2 ;  /* 0x0000000413027825 */ /* 0x004fca00078e0002 */
[----:B------:R2:W5:Y:S02]  /*0b10*/  LDG.E R9, desc[UR26][R2.64] ;  /* 0x0000001a02097981 */ /* 0x000564000c1e1900 */
.L_x_1962:
[----:B------:R-:W3:Y:S02]  /*0b20*/  LDCU.64 UR18, c[0x0][0x4e0] ;  /* 0x00009c00ff1277ac */ /* 0x000ee40008000a00 */
[----:B---3--:R-:W-:-:S04]  /*0b30*/  UISETP.NE.U32.AND UP0, UPT, UR18, URZ, UPT ;  /* 0x000000ff1200728c */ /* 0x008fc8000bf05070 */
[----:B------:R-:W-:-:S09]  /*0b40*/  UISETP.NE.AND.EX UP0, UPT, UR19, URZ, UPT, UP0 ;  /* 0x000000ff1300728c */ /* 0x000fd2000bf05300 */
[----:B------:R-:W-:Y:S05]  /*0b50*/  BRA.U !UP0, `(.L_x_1963) ;  /* 0x0000000508947547 */ /* 0x000fea000b800000 */
[----:B-----5:R-:W3:Y:S01]  /*0b60*/  LDC R9, c[0x0][0x4f0] ;  /* 0x00013c00ff097b82 */ /* 0x020ee20000000800 */
[----:B------:R-:W-:Y:S01]  /*0b70*/  LEA R7, R204, 0xffffff00, 0x8 ;  /* 0xffffff00cc077811 */ /* 0x000fe200078e40ff */
[----:B------:R-:W4:Y:S03]  /*0b80*/  LDCU.64 UR4, c[0x0][0x4e8] ;  /* 0x00009d00ff0477ac */ /* 0x000f260008000a00 */
[----:B------:R-:W-:Y:S01]  /*0b90*/  IABS R4, R7 ;  /* 0x0000000700047213 */ /* 0x000fe20000000000 */
[----:B------:R-:W1:Y:S02]  /*0ba0*/  LDCU.64 UR16, c[0x0][0x3a0] ;  /* 0x00007400ff1077ac */ /* 0x000e640008000a00 */
[----:B------:R-:W1:Y:S01]  /*0bb0*/  LDC R12, c[0x0][0x3e8] ;  /* 0x0000fa00ff0c7b82 */ /* 0x000e620000000800 */
        /* <DEDUP_REMOVED lines=32> */
[----:B------:R-:W-:-:S02]  /*0dc0*/  MOV R2, R241 ;  /* 0x000000f100027202 */ /* 0x000fc40000000f00 */
[----:B------:R-:W-:-:S03]  /*0dd0*/  MOV R3, R240 ;  /* 0x000000f000037202 */ /* 0x000fc60000000f00 */
[----:B------:R-:W-:-:S05]  /*0de0*/  IMAD.WIDE R2, R6, 0x4, R2 ;  /* 0x0000000406027825 */ /* 0x000fca00078e0202 */
[----:B------:R2:W3:Y:S01]  /*0df0*/  LDG.E R5, desc[UR26][R2.64] ;  /* 0x0000001a02057981 */ /* 0x0004e2000c1e1900 */
[----:B------:R-:W-:Y:S01]  /*0e00*/  IABS R4, R18 ;  /* 0x0000001200047213 */ /* 0x000fe20000000000 */
        /* <DEDUP_REMOVED lines=30> */
[----:B------:R-:W-:Y:S01]  /*0ff0*/  IMAD.WIDE.U32 R2, R5, UR16, RZ ;  /* 0x0000001005027c25 */ /* 0x000fe2000f8e00ff */
[----:B------:R-:W-:-:S03]  /*1000*/  SHF.R.S32.HI R7, RZ, 0x1f, R6 ;  /* 0x0000001fff077819 */ /* 0x000fc60000011406 */
[----:B------:R-:W-:Y:S01]  /*1010*/  IMAD R4, R5, UR17, R4 ;  /* 0x0000001105047c24 */ /* 0x000fe2000f8e0204 */
[----:B------:R-:W-:Y:S01]  /*1020*/  IADD3 R5, PT, PT, R11, R8, RZ ;  /* 0x000000080b057210 */ /* 0x000fe20007ffe0ff */
[C---:B------:R-:W-:Y:S02]  /*1030*/  IMAD R8, R7.reuse, UR14, RZ ;  /* 0x0000000e07087c24 */ /* 0x040fe4000f8e02ff */
[----:B------:R-:W-:Y:S01]  /*1040*/  IMAD R7, R7, UR12, RZ ;  /* 0x0000000c07077c24 */ /* 0x000fe2000f8e02ff */
[----:B------:R-:W-:Y:S01]  /*1050*/  IADD3 R3, PT, PT, R3, R4, RZ ;  /* 0x0000000403037210 */ /* 0x000fe20007ffe0ff */
        /* <DEDUP_REMOVED lines=21> */
.L_x_1963:
[----:B------:R-:W3:Y:S01]  /*11b0*/  LDC R16, c[0x0][0x3e8] ;  /* 0x0000fa00ff107b82 */ /* 0x000ee20000000800 */
[----:B------:R-:W-:Y:S01]  /*11c0*/  IABS R4, R18 ;  /* 0x0000001200047213 */ /* 0x000fe20000000000 */
[----:B------:R-:W4:Y:S01]  /*11d0*/  LDCU.64 UR14, c[0x0][0x3b8] ;  /* 0x00007700ff0e77ac */ /* 0x000f220008000a00 */
[----:B-----5:R-:W-:Y:S02]  /*11e0*/  SHF.R.S32.HI R10, RZ, 0x1f, R9 ;  /* 0x0000001fff0a7819 */ /* 0x020fe40000011409 */
[----:B------:R-:W-:Y:S01]  /*11f0*/  CS2R R240, SRZ ;  /* 0x0000000000f07805 */ /* 0x000fe2000001ff00 */
[----:B------:R-:W1:Y:S02]  /*1200*/  LDCU.64 UR12, c[0x0][0x3c0] ;  /* 0x00007800ff0c77ac */ /* 0x000e640008000a00 */
[----:B------:R-:W4:Y:S01]  /*1210*/  LDC.64 R14, c[0x0][0x3a8] ;  /* 0x0000ea00ff0e7b82 */ /* 0x000f220000000a00 */
[----:B------:R-:W4:Y:S01]  /*1220*/  LDCU.64 UR16, c[0x0][0x3a0] ;  /* 0x00007400ff1077ac */ /* 0x000f220008000a00 */
[----:B---3--:R-:W-:Y:S01]  /*1230*/  IABS R11, R16 ;  /* 0x00000010000b7213 */ /* 0x008fe20000000000 */
[----:B-1----:R-:W-:-:S03]  /*1240*/  IMAD.WIDE.U32 R6, R12, UR12, RZ ;  /* 0x0000000c0c067c25 */ /* 0x002fc6000f8e00ff */
[----:B--2---:R-:W1:Y:S08]  /*1250*/  I2F.RP R2, R11 ;  /* 0x0000000b00027306 */ /* 0x004e700000209400 */
[----:B-1----:R-:W1:Y:S02]  /*1260*/  MUFU.RCP R2, R2 ;  /* 0x0000000200027308 */ /* 0x002e640000001000 */
[----:B-1----:R-:W-:-:S06]  /*1270*/  IADD3 R2, PT, PT, R2, 0xffffffe, RZ ;  /* 0x0ffffffe02027810 */ /* 0x002fcc0007ffe0ff */
[----:B------:R-:W1:Y:S02]  /*1280*/  F2I.FTZ.U32.TRUNC.NTZ R3, R2 ;  /* 0x0000000200037305 */ /* 0x000e64000021f000 */
[----:B-1----:R-:W-:Y:S02]  /*1290*/  IADD3 R0, PT, PT, RZ, -R3, RZ ;  /* 0x80000003ff007210 */ /* 0x002fe40007ffe0ff */
[----:B------:R-:W-:-:S03]  /*12a0*/  MOV R2, RZ ;  /* 0x000000ff00027202 */ /* 0x000fc60000000f00 */
[----:B------:R-:W-:-:S04]  /*12b0*/  IMAD R0, R0, R11, RZ ;  /* 0x0000000b00007224 */ /* 0x000fc800078e02ff */
[----:B------:R-:W-:Y:S01]  /*12c0*/  IMAD.HI.U32 R2, R3, R0, R2 ;  /* 0x0000000003027227 */ /* 0x000fe200078e0002 */
[----:B------:R-:W-:-:S05]  /*12d0*/  MOV R0, R4 ;  /* 0x0000000400007202 */ /* 0x000fca0000000f00 */
[----:B------:R-:W-:Y:S01]  /*12e0*/  IMAD.HI.U32 R8, R2, R0, RZ ;  /* 0x0000000002087227 */ /* 0x000fe200078e00ff */
[----:B------:R-:W-:-:S03]  /*12f0*/  SHF.R.S32.HI R2, RZ, 0x1f, R12 ;  /* 0x0000001fff027819 */ /* 0x000fc6000001140c */
[----:B------:R-:W-:Y:S02]  /*1300*/  IMAD.MOV R3, RZ, RZ, -R8 ;  /* 0x000000ffff037224 */ /* 0x000fe400078e0a08 */
[C---:B----4-:R-:W-:Y:S02]  /*1310*/  IMAD R5, R2.reuse, UR14, RZ ;  /* 0x0000000e02057c24 */ /* 0x050fe4000f8e02ff */
[C---:B------:R-:W-:Y:S02]  /*1320*/  IMAD R0, R11.reuse, R3, R0 ;  /* 0x000000030b007224 */ /* 0x040fe400078e0200 */
[----:B------:R-:W-:Y:S02]  /*1330*/  IMAD R4, R2, UR12, RZ ;  /* 0x0000000c02047c24 */ /* 0x000fe4000f8e02ff */
[----:B------:R-:W-:Y:S01]  /*1340*/  IMAD.WIDE.U32 R2, R12, UR14, RZ ;  /* 0x0000000e0c027c25 */ /* 0x000fe2000f8e00ff */
[----:B------:R-:W-:-:S03]  /*1350*/  ISETP.GT.U32.AND P0, PT, R11, R0, PT ;  /* 0x000000000b00720c */ /* 0x000fc60003f04070 */
[C---:B------:R-:W-:Y:S02]  /*1360*/  IMAD R5, R12.reuse, UR15, R5 ;  /* 0x0000000f0c057c24 */ /* 0x040fe4000f8e0205 */
[----:B------:R-:W-:Y:S02]  /*1370*/  IMAD R4, R12, UR13, R4 ;  /* 0x0000000d0c047c24 */ /* 0x000fe4000f8e0204 */
[----:B------:R-:W1:Y:S01]  /*1380*/  LDC.64 R12, c[0x0][0x3d0] ;  /* 0x0000f400ff0c7b82 */ /* 0x000e620000000a00 */
[----:B------:R-:W-:Y:S02]  /*1390*/  IADD3 R5, PT, PT, R3, R5, RZ ;  /* 0x0000000503057210 */ /* 0x000fe40007ffe0ff */
[----:B------:R-:W-:Y:S01]  /*13a0*/  IADD3 R3, PT, PT, R7, R4, RZ ;  /* 0x0000000407037210 */ /* 0x000fe20007ffe0ff */
[----:B------:R-:W-:Y:S01]  /*13b0*/  IMAD R7, R10, R14, RZ ;  /* 0x0000000e0a077224 */ /* 0x000fe200078e02ff */
[----:B------:R-:W-:Y:S01]  /*13c0*/  MOV R4, R2 ;  /* 0x0000000200047202 */ /* 0x000fe20000000f00 */
[----:B------:R-:W-:Y:S01]  /*13d0*/  @!P0 IMAD.IADD R0, R0, 0x1, -R11 ;  /* 0x0000000100008824 */ /* 0x000fe200078e0a0b */
[----:B------:R-:W-:Y:S01]  /*13e0*/  MOV R2, R6 ;  /* 0x0000000600027202 */ /* 0x000fe20000000f00 */
[----:B------:R-:W-:Y:S01]  /*13f0*/  IMAD R10, R10, UR16, RZ ;  /* 0x000000100a0a7c24 */ /* 0x000fe2000f8e02ff */
[----:B------:R-:W-:Y:S01]  /*1400*/  @!P0 IADD3 R8, PT, PT, R8, 0x1, RZ ;  /* 0x0000000108088810 */ /* 0x000fe20007ffe0ff */
[C---:B------:R-:W-:Y:S01]  /*1410*/  IMAD R7, R9.reuse, R15, R7 ;  /* 0x0000000f09077224 */ /* 0x040fe200078e0207 */
[----:B------:R-:W-:Y:S01]  /*1420*/  ISETP.GE.U32.AND P2, PT, R0, R11, PT ;  /* 0x0000000b0000720c */ /* 0x000fe20003f46070 */
[C---:B------:R-:W-:Y:S01]  /*1430*/  IMAD.WIDE.U32 R2, R9.reuse, R14, R2 ;  /* 0x0000000e09027225 */ /* 0x040fe200078e0002 */
[----:B------:R-:W-:Y:S01]  /*1440*/  LOP3.LUT R0, R18, R16, RZ, 0x3c, !PT ;  /* 0x0000001012007212 */ /* 0x000fe200078e3cff */
[----:B------:R-:W2:Y:S01]  /*1450*/  LDC.64 R14, c[0x0][0x3d8] ;  /* 0x0000f600ff0e7b82 */ /* 0x000ea20000000a00 */
[----:B------:R-:W-:Y:S01]  /*1460*/  ISETP.NE.AND P0, PT, R16, RZ, PT ;  /* 0x000000ff1000720c */ /* 0x000fe20003f05270 */
[C---:B------:R-:W-:Y:S01]  /*1470*/  IMAD R10, R9.reuse, UR17, R10 ;  /* 0x00000011090a7c24 */ /* 0x040fe2000f8e020a */
[----:B------:R-:W-:Y:S01]  /*1480*/  ISETP.GE.AND P1, PT, R0, RZ, PT ;  /* 0x000000ff0000720c */ /* 0x000fe20003f26270 */
[----:B------:R-:W-:Y:S01]  /*1490*/  IMAD.WIDE.U32 R4, R9, UR16, R4 ;  /* 0x0000001009047c25 */ /* 0x000fe2000f8e0004 */
[----:B------:R-:W-:-:S02]  /*14a0*/  LEA R9, R204, 0xffffff00, 0x8 ;  /* 0xffffff00cc097811 */ /* 0x000fc400078e40ff */
[----:B------:R-:W-:Y:S02]  /*14b0*/  IADD3 R3, PT, PT, R3, R7, RZ ;  /* 0x0000000703037210 */ /* 0x000fe40007ffe0ff */
[----:B------:R-:W-:Y:S01]  /*14c0*/  SHF.R.S32.HI R6, RZ, 0x1f, R9 ;  /* 0x0000001fff067819 */ /* 0x000fe20000011409 */
[----:B------:R-:W-:Y:S01]  /*14d0*/  @P2 VIADD R8, R8, 0x1 ;  /* 0x0000000108082836 */ /* 0x000fe20000000000 */
[----:B------:R-:W-:Y:S01]  /*14e0*/  IADD3 R5, PT, PT, R5, R10, RZ ;  /* 0x0000000a05057210 */ /* 0x000fe20007ffe0ff */
[----:B------:R-:W-:-:S03]  /*14f0*/  IMAD.WIDE.U32 R2, R9, UR12, R2 ;  /* 0x0000000c09027c25 */ /* 0x000fc6000f8e0002 */
[----:B------:R-:W-:Y:S01]  /*1500*/  MOV R0, R8 ;  /* 0x0000000800007202 */ /* 0x000fe20000000f00 */
[C---:B------:R-:W-:Y:S02]  /*1510*/  IMAD R7, R6.reuse, UR14, RZ ;  /* 0x0000000e06077c24 */ /* 0x040fe4000f8e02ff */
[----:B------:R-:W-:Y:S01]  /*1520*/  IMAD R6, R6, UR12, RZ ;  /* 0x0000000c06067c24 */ /* 0x000fe2000f8e02ff */
[----:B------:R-:W-:Y:S01]  /*1530*/  @!P1 IADD3 R0, PT, PT, -R0, RZ, RZ ;  /* 0x000000ff00009210 */ /* 0x000fe20007ffe1ff */
[C---:B------:R-:W-:Y:S01]  /*1540*/  IMAD R7, R9.reuse, UR15, R7 ;  /* 0x0000000f09077c24 */ /* 0x040fe2000f8e0207 */
[----:B------:R-:W-:Y:S01]  /*1550*/  @!P0 LOP3.LUT R0, RZ, R16, RZ, 0x33, !PT ;  /* 0x00000010ff008212 */ /* 0x000fe200078e33ff */
[C---:B------:R-:W-:Y:S02]  /*1560*/  IMAD R8, R9.reuse, UR13, R6 ;  /* 0x0000000d09087c24 */ /* 0x040fe4000f8e0206 */
[----:B------:R-:W-:Y:S01]  /*1570*/  IMAD.WIDE.U32 R4, R9, UR14, R4 ;  /* 0x0000000e09047c25 */ /* 0x000fe2000f8e0004 */
[----:B------:R-:W-:-:S03]  /*1580*/  SHF.R.S32.HI R6, RZ, 0x1f, R0 ;  /* 0x0000001fff067819 */ /* 0x000fc60000011400 */
[----:B------:R-:W-:Y:S01]  /*1590*/  IMAD.IADD R3, R3, 0x1, R8 ;  /* 0x0000000103037824 */ /* 0x000fe200078e0208 */
[----:B------:R-:W-:Y:S01]  /*15a0*/  IADD3 R5, PT, PT, R5, R7, RZ ;  /* 0x0000000705057210 */ /* 0x000fe20007ffe0ff */
[C---:B-1----:R-:W-:Y:S02]  /*15b0*/  IMAD R8, R6.reuse, R12, RZ ;  /* 0x0000000c06087224 */ /* 0x042fe400078e02ff */
[----:B--2---:R-:W-:Y:S02]  /*15c0*/  IMAD R6, R6, R14, RZ ;  /* 0x0000000e06067224 */ /* 0x004fe400078e02ff */
[----:B------:R-:W-:-:S04]  /*15d0*/  IMAD.WIDE.U32 R4, R0, R12, R4 ;  /* 0x0000000c00047225 */ /* 0x000fc800078e0004 */
[C---:B------:R-:W-:Y:S01]  /*15e0*/  IMAD R8, R0.reuse, R13, R8 ;  /* 0x0000000d00087224 */ /* 0x040fe200078e0208 */
[----:B------:R-:W-:Y:S01]  /*15f0*/  MOV R7, R4 ;  /* 0x0000000400077202 */ /* 0x000fe20000000f00 */
[----:B------:R-:W-:-:S03]  /*1600*/  IMAD.WIDE.U32 R2, R0, R14, R2 ;  /* 0x0000000e00027225 */ /* 0x000fc600078e0002 */
[----:B------:R-:W-:Y:S01]  /*1610*/  IADD3 R11, PT, PT, R5, R8, RZ ;  /* 0x00000008050b7210 */ /* 0x000fe20007ffe0ff */
[----:B------:R-:W-:Y:S01]  /*1620*/  IMAD R0, R0, R15, R6 ;  /* 0x0000000f00007224 */ /* 0x000fe200078e0206 */
[----:B------:R-:W-:-:S04]  /*1630*/  MOV R14, R2 ;  /* 0x00000002000e7202 */ /* 0x000fc80000000f00 */
[----:B------:R-:W-:-:S07]  /*1640*/  IADD3 R15, PT, PT, R3, R0, RZ ;  /* 0x00000000030f7210 */ /* 0x000fce0007ffe0ff */
.L_x_1964:
        /* <DEDUP_REMOVED lines=16> */
[----:B------:R-:W-:Y:S01]  /*1750*/  LOP3.LUT R241, R241, R240, RZ, 0x3c, !PT ;  /* 0x000000f0f1f17212 */ /* 0x000fe200078e3cff */
[----:B------:R-:W-:-:S02]  /*1760*/  IMAD.X R7, RZ, RZ, R11, P1 ;  /* 0x000000ffff077224 */ /* 0x000fc400008e060b */
[----:B-1----:R-:W-:Y:S01]  /*1770*/  IMAD.WIDE.U32 R4, R19, UR6, R4 ;  /* 0x0000000613047c25 */ /* 0x002fe2000f8e0004 */
[----:B------:R-:W-:Y:S02]  /*1780*/  LOP3.LUT R234, R234, 0x7c00, RZ, 0xc0, !PT ;  /* 0x00007c00eaea7812 */ /* 0x000fe400078ec0ff */
[----:B------:R-:W-:Y:S01]  /*1790*/  LOP3.LUT R240, R241, R240, RZ, 0x3c, !PT ;  /* 0x000000f0f1f07212 */ /* 0x000fe200078e3cff */
[----:B------:R-:W-:Y:S02]  /*17a0*/  IMAD R5, R19, UR7, R5 ;  /* 0x0000000713057c24 */ /* 0x000fe4000f8e0205 */
[----:B--2---:R-:W-:Y:S01]  /*17b0*/  IMAD R0, R0, UR22, RZ ;  /* 0x0000001600007c24 */ /* 0x004fe2000f8e02ff */
[----:B---3--:R-:W-:Y:S01]  /*17c0*/  USHF.L.U64.HI UR6, UR20, 0x4, UR21 ;  /* 0x0000000414067899 */ /* 0x008fe20008010215 */
[C---:B------:R-:W-:Y:S01]  /*17d0*/  IMAD.WIDE.U32 R8, R18.reuse, UR22, R4 ;  /* 0x0000001612087c25 */ /* 0x040fe2000f8e0004 */
[----:B------:R-:W-:Y:S01]  /*17e0*/  USHF.L.U32 UR7, UR20, 0x4, URZ ;  /* 0x0000000414077899 */ /* 0x000fe200080006ff */
[----:B------:R-:W-:Y:S01]  /*17f0*/  LOP3.LUT R241, R241, R240, RZ, 0x3c, !PT ;  /* 0x000000f0f1f17212 */ /* 0x000fe200078e3cff */
[----:B------:R-:W-:Y:S01]  /*1800*/  USHF.L.U32 UR25, UR20, 0x5, URZ ;  /* 0x0000000514197899 */ /* 0x000fe200080006ff */
[----:B------:R-:W-:Y:S01]  /*1810*/  IMAD.X R15, RZ, RZ, R15, P0 ;  /* 0x000000ffff0f7224 */ /* 0x000fe200000e060f */
[----:B------:R-:W-:Y:S01]  /*1820*/  USHF.L.U64.HI UR22, UR20, 0x5, UR21 ;  /* 0x0000000514167899 */ /* 0x000fe20008010215 */
[----:B------:R-:W-:Y:S01]  /*1830*/  IMAD R3, R18, UR23, R0 ;  /* 0x0000001712037c24 */ /* 0x000fe2000f8e0200 */
[----:B------:R-:W1:Y:S01]  /*1840*/  S2UR UR23, SR_CgaCtaId ;  /* 0x00000000001779c3 */ /* 0x000e620000008800 */
[----:B------:R-:W-:-:S02]  /*1850*/  IMAD R0, R17, UR20, RZ ;  /* 0x0000001411007c24 */ /* 0x000fc4000f8e02ff */
        /* <DEDUP_REMOVED lines=8> */
[----:B------:R-:W-:Y:S01]  /*18e0*/  IMAD.U32 R11, RZ, RZ, UR22 ;  /* 0x00000016ff0b7e24 */ /* 0x000fe2000f8e00ff */
[----:B------:R-:W-:Y:S01]  /*18f0*/  STL [R1+0x4], R24 ;  /* 0x0000041801007387 */ /* 0x000fe20000100800 */
        /* <DEDUP_REMOVED lines=10> */
[----:B------:R-:W-:Y:S01]  /*19a0*/  IADD3 R17, P1, P0, R8, UR7, R10 ;  /* 0x0000000708117c10 */ /* 0x000fe2000f83e00a */
[----:B------:R-:W-:Y:S01]  /*19b0*/  IMAD.IADD R0, R14, 0x1, R11 ;  /* 0x000000010e007824 */ /* 0x000fe200078e020b */
[----:B------:R-:W-:Y:S01]  /*19c0*/  IADD3 R5, P2, PT, R8, R10, RZ ;  /* 0x0000000a08057210 */ /* 0x000fe20007f5e0ff */
[----:B------:R-:W-:Y:S01]  /*19d0*/  IMAD.MOV.U32 R2, RZ, RZ, R8 ;  /* 0x000000ffff027224 */ /* 0x000fe200078e0008 */
[C---:B------:R-:W-:Y:S01]  /*19e0*/  IADD3.X R12, PT, PT, R3.reuse, R14, R13, P3, !PT ;  /* 0x0000000e030c7210 */ /* 0x040fe20001ffe40d */
[----:B-1----:R-:W-:Y:S01]  /*19f0*/  ULEA UR5, UR23, UR5, 0x18 ;  /* 0x0000000517057291 */ /* 0x002fe2000f8ec0ff */
[----:B------:R-:W-:Y:S01]  /*1a00*/  IADD3.X R13, PT, PT, R3, UR6, R0, P1, P0 ;  /* 0x00000006030d7c10 */ /* 0x000fe20008fe0400 */
[----:B------:R-:W-:Y:S01]  /*1a10*/  USHF.L.U64.HI UR6, UR14, 0x5, UR15 ;  /* 0x000000050e067899 */ /* 0x000fe2000801020f */
[----:B------:R-:W-:Y:S01]  /*1a20*/  LEA R20, P1, R4, UR8, 0x1 ;  /* 0x0000000804147c11 */ /* 0x000fe2000f8208ff */
[--C-:B------:R-:W-:Y:S01]  /*1a30*/  IMAD.X R10, R0, 0x1, R3.reuse, P2 ;  /* 0x00000001000a7824 */ /* 0x100fe200010e0603 */
[----:B------:R-:W-:Y:S01]  /*1a40*/  IADD3 R6, P0, PT, R252, UR4, RZ ;  /* 0x00000004fc067c10 */ /* 0x000fe2000ff1e0ff */
[----:B------:R-:W-:Y:S01]  /*1a50*/  IMAD.WIDE.U32 R8, R16, UR20, R2 ;  /* 0x0000001410087c25 */ /* 0x000fe2000f8e0002 */
[----:B------:R-:W-:Y:S01]  /*1a60*/  LEA.HI.X R21, R4, UR9, R12, 0x1, P1 ;  /* 0x0000000904157c11 */ /* 0x000fe200088f0c0c */
[----:B------:R-:W-:Y:S01]  /*1a70*/  USHF.L.U32 UR7, UR12, 0x5, URZ ;  /* 0x000000050c077899 */ /* 0x000fe200080006ff */
[----:B------:R-:W-:Y:S01]  /*1a80*/  LEA R18, P1, R5, UR8, 0x1 ;  /* 0x0000000805127c11 */ /* 0x000fe2000f8208ff */
[----:B------:R-:W-:Y:S01]  /*1a90*/  IMAD.IADD R0, R9, 0x1, R14 ;  /* 0x0000000109007824 */ /* 0x000fe200078e020e */
[----:B------:R-:W-:Y:S01]  /*1aa0*/  IADD3.X R7, PT, PT, R251, UR6, RZ, P0, !PT ;  /* 0x00000006fb077c10 */ /* 0x000fe200087fe4ff */
[----:B------:R-:W-:Y:S01]  /*1ab0*/  USHF.L.U64.HI UR12, UR12, 0x5, UR13 ;  /* 0x000000050c0c7899 */ /* 0x000fe2000801020d */
[----:B------:R-:W-:Y:S01]  /*1ac0*/  IADD3 R4, P0, PT, R6, UR4, RZ ;  /* 0x0000000406047c10 */ /* 0x000fe2000ff1e0ff */
[----:B------:R-:W-:Y:S01]  /*1ad0*/  IMAD.MOV.U32 R140, RZ, RZ, 0x20 ;  /* 0x00000020ff8c7424 */ /* 0x000fe200078e00ff */
[----:B------:R-:W-:Y:S01]  /*1ae0*/  LEA.HI.X R19, R5, UR9, R10, 0x1, P1 ;  /* 0x0000000905137c11 */ /* 0x000fe200088f0c0a */
[----:B------:R-:W-:Y:S01]  /*1af0*/  STL [R1], R25 ;  /* 0x0000001901007387 */ /* 0x000fe20000100800 */
[----:B------:R-:W-:Y:S01]  /*1b00*/  LOP3.LUT R3, R22, 0x1f8, RZ, 0xc0, !PT ;  /* 0x000001f816037812 */ /* 0x000fe200078ec0ff */
[----:B------:R-:W-:Y:S01]  /*1b10*/  IMAD.MOV.U32 R184, RZ, RZ, 0x40 ;  /* 0x00000040ffb87424 */ /* 0x000fe200078e00ff */
[----:B------:R-:W-:Y:S01]  /*1b20*/  IADD3.X R5, PT, PT, R7, UR6, RZ, P0, !PT ;  /* 0x0000000607057c10 */ /* 0x000fe200087fe4ff */
[----:B------:R-:W-:Y:S01]  /*1b30*/  VIADD R224, R204, 0xffffffff ;  /* 0xffffffffcce07836 */ /* 0x000fe20000000000 */
[----:B------:R-:W-:-:S02]  /*1b40*/  IADD3 R2, P0, PT, R4, UR4, RZ ;  /* 0x0000000404027c10 */ /* 0x000fc4000ff1e0ff */
[----:B------:R-:W-:Y:S02]  /*1b50*/  LOP3.LUT R9, R3, 0x38, R235, 0x78, !PT ;  /* 0x0000003803097812 */ /* 0x000fe400078e78eb */
[----:B------:R-:W-:Y:S01]  /*1b60*/  IADD3.X R3, PT, PT, R5, UR6, RZ, P0, !PT ;  /* 0x0000000605037c10 */ /* 0x000fe200087fe4ff */
[----:B------:R-:W-:Y:S01]  /*1b70*/  STL [R1+0x8], R224 ;  /* 0x000008e001007387 */ /* 0x000fe20000100800 */
[----:B------:R-:W-:Y:S02]  /*1b80*/  LEA R10, P1, R8, UR8, 0x1 ;  /* 0x00000008080a7c11 */ /* 0x000fe4000f8208ff */
[----:B------:R-:W-:Y:S02]  /*1b90*/  IADD3 R14, P0, PT, R2, UR4, RZ ;  /* 0x00000004020e7c10 */ /* 0x000fe4000ff1e0ff */
[----:B------:R-:W-:Y:S02]  /*1ba0*/  LEA.HI.X R11, R8, UR9, R0, 0x1, P1 ;  /* 0x00000009080b7c11 */ /* 0x000fe400088f0c00 */
[----:B------:R-:W-:-:S02]  /*1bb0*/  LOP3.LUT R9, R9, 0x1e00, R22, 0xf8, !PT ;  /* 0x00001e0009097812 */ /* 0x000fc400078ef816 */
[----:B------:R-:W-:Y:S02]  /*1bc0*/  IADD3.X R15, PT, PT, R3, UR6, RZ, P0, !PT ;  /* 0x00000006030f7c10 */ /* 0x000fe400087fe4ff */
[----:B------:R-:W-:Y:S02]  /*1bd0*/  IADD3 R8, P0, PT, R14, UR4, RZ ;  /* 0x000000040e087c10 */ /* 0x000fe4000ff1e0ff */
[----:B------:R-:W-:Y:S02]  /*1be0*/  LEA R23, R9, UR5, 0x1 ;  /* 0x0000000509177c11 */ /* 0x000fe4000f8e08ff */
[----:B------:R-:W-:Y:S02]  /*1bf0*/  LEA R16, P1, R17, UR8, 0x1 ;  /* 0x0000000811107c11 */ /* 0x000fe4000f8208ff */
[----:B------:R-:W-:Y:S01]  /*1c00*/  IADD3.X R9, PT, PT, R15, UR6, RZ, P0, !PT ;  /* 0x000000060f097c10 */ /* 0x000fe200087fe4ff */
[----:B------:R-:W-:Y:S01]  /*1c10*/  @!PT LDS RZ, [RZ] ;  /* 0x00000000fffff984 */ /* 0x000fe20000000800 */
[----:B------:R-:W-:Y:S01]  /*1c20*/  @!PT LDS RZ, [RZ] ;  /* 0x00000000fffff984 */ /* 0x000fe20000000800 */
[----:B------:R-:W-:Y:S01]  /*1c30*/  @!PT LDS RZ, [RZ] ;  /* 0x00000000fffff984 */ /* 0x000fe20000000800 */
[----:B------:R1:W-:Y:S01]  /*1c40*/  LDGSTS.E.BYPASS.LTC128B.128 [R23], desc[UR26][R10.64] ;  /* 0x000000000a177fae */ /* 0x0003e2000b981a1a */
[----:B------:R-:W-:-:S02]  /*1c50*/  IADD3 R12, P0, PT, R8, UR4, RZ ;  /* 0x00000004080c7c10 */ /* 0x000fc4000ff1e0ff */
[----:B------:R-:W-:Y:S01]  /*1c60*/  LEA.HI.X R17, R17, UR9, R13, 0x1, P1 ;  /* 0x0000000911117c11 */ /* 0x000fe200088f0c0d */
[----:B------:R-:W-:Y:S01]  /*1c70*/  LDGSTS.E.BYPASS.LTC128B.128 [R23+0x800], desc[UR26][R20.64] ;  /* 0x0080000014177fae */ /* 0x000fe2000b981a1a */
[----:B------:R-:W-:Y:S02]  /*1c80*/  IADD3.X R13, PT, PT, R9, UR6, RZ, P0, !PT ;  /* 0x00000006090d7c10 */ /* 0x000fe400087fe4ff */
[----:B------:R-:W-:Y:S01]  /*1c90*/  LOP3.LUT R0, R222, 0x1c0, RZ, 0xc0, !PT ;  /* 0x000001c0de007812 */ /* 0x000fe200078ec0ff */
[----:B------:R2:W-:Y:S01]  /*1ca0*/  LDGSTS.E.BYPASS.LTC128B.128 [R23+0x1000], desc[UR26][R18.64] ;  /* 0x0100000012177fae */ /* 0x0005e2000b981a1a */
[----:B------:R-:W-:Y:S02]  /*1cb0*/  LOP3.LUT P2, RZ, R235, 0x2, RZ, 0xc0, !PT ;  /* 0x00000002ebff7812 */ /* 0x000fe4000784c0ff */
[----:B------:R-:W-:Y:S01]  /*1cc0*/  LOP3.LUT R0, R0, 0x38, R22, 0xf8, !PT ;  /* 0x0000003800007812 */ /* 0x000fe200078ef816 */
[----:B------:R3:W-:Y:S01]  /*1cd0*/  LDGSTS.E.BYPASS.LTC128B.128 [R23+0x1800], desc[UR26][R16.64] ;  /* 0x0180000010177fae */ /* 0x0007e2000b981a1a */
[----:B------:R-:W-:-:S02]  /*1ce0*/  SEL R140, R140, 0xffffffe0, !P2 ;  /* 0xffffffe08c8c7807 */ /* 0x000fc40005000000 */
[----:B-1----:R-:W-:-:S04]  /*1cf0*/  IADD3 R10, P0, PT, R12, UR4, RZ ;  /* 0x000000040c0a7c10 */ /* 0x002fc8000ff1e0ff */
[----:B------:R-:W-:Y:S01]  /*1d00*/  IADD3.X R11, PT, PT, R13, UR6, RZ, P0, !PT ;  /* 0x000000060d0b7c10 */ /* 0x000fe200087fe4ff */
[----:B--2---:R-:W-:Y:S02]  /*1d10*/  IMAD.MOV.U32 R18, RZ, RZ, R252 ;  /* 0x000000ffff127224 */ /* 0x004fe400078e00fc */
[----:B------:R-:W-:Y:S01]  /*1d20*/  IMAD.MOV.U32 R19, RZ, RZ, R251 ;  /* 0x000000ffff137224 */ /* 0x000fe200078e00fb */
[----:B---3--:R-:W-:-:S04]  /*1d30*/  IADD3 R16, P0, PT, R10, UR4, RZ ;  /* 0x000000040a107c10 */ /* 0x008fc8000ff1e0ff */
[----:B------:R-:W-:Y:S01]  /*1d40*/  LDGSTS.E.BYPASS.LTC128B.128 [R23+0x2000], desc[UR26][R18.64] ;  /* 0x0200000012177fae */ /* 0x000fe2000b981a1a */
[----:B------:R-:W-:-:S03]  /*1d50*/  IADD3.X R17, PT, PT, R11, UR6, RZ, P0, !PT ;  /* 0x000000060b117c10 */ /* 0x000fc600087fe4ff */
[----:B------:R1:W-:Y:S04]  /*1d60*/  LDGSTS.E.BYPASS.LTC128B.128 [R23+0x2800], desc[UR26][R6.64] ;  /* 0x0280000006177fae */ /* 0x0003e8000b981a1a */
[----:B------:R2:W-:Y:S04]  /*1d70*/  LDGSTS.E.BYPASS.LTC128B.128 [R23+0x3000], desc[UR26][R4.64] ;  /* 0x0300000004177fae */ /* 0x0005e8000b981a1a */
[----:B------:R3:W-:Y:S04]  /*1d80*/  LDGSTS.E.BYPASS.LTC128B.128 [R23+0x3800], desc[UR26][R2.64] ;  /* 0x0380000002177fae */ /* 0x0007e8000b981a1a */
[----:B------:R4:W-:Y:S04]  /*1d90*/  LDGSTS.E.BYPASS.LTC128B.128 [R23+0x4000], desc[UR26][R14.64] ;  /* 0x040000000e177fae */ /* 0x0009e8000b981a1a */
[----:B------:R5:W-:Y:S04]  /*1da0*/  LDGSTS.E.BYPASS.LTC128B.128 [R23+0x4800], desc[UR26][R8.64] ;  /* 0x0480000008177fae */ /* 0x000be8000b981a1a */
[----:B------:R5:W-:Y:S04]  /*1db0*/  LDGSTS.E.BYPASS.LTC128B.128 [R23+0x5000], desc[UR26][R12.64] ;  /* 0x050000000c177fae */ /* 0x000be8000b981a1a */
[----:B------:R5:W-:Y:S01]  /*1dc0*/  LDGSTS.E.BYPASS.LTC128B.128 [R23+0x5800], desc[UR26][R10.64] ;  /* 0x058000000a177fae */ /* 0x000be2000b981a1a */
[----:B-1----:R-:W-:-:S03]  /*1dd0*/  IADD3 R6, P0, PT, R16, UR4, RZ ;  /* 0x0000000410067c10 */ /* 0x002fc6000ff1e0ff */
[----:B------:R-:W-:Y:S01]  /*1de0*/  LDGSTS.E.BYPASS.LTC128B.128 [R23+0x6000], desc[UR26][R16.64] ;  /* 0x0600000010177fae */ /* 0x000fe2000b981a1a */
[----:B------:R-:W-:Y:S02]  /*1df0*/  IADD3.X R7, PT, PT, R17, UR6, RZ, P0, !PT ;  /* 0x0000000611077c10 */ /* 0x000fe400087fe4ff */
[----:B--2---:R-:W-:-:S03]  /*1e00*/  IADD3 R4, P0, PT, R6, UR4, RZ ;  /* 0x0000000406047c10 */ /* 0x004fc6000ff1e0ff */
[----:B------:R1:W-:Y:S01]  /*1e10*/  LDGSTS.E.BYPASS.LTC128B.128 [R23+0x6800], desc[UR26][R6.64] ;  /* 0x0680000006177fae */ /* 0x0003e2000b981a1a */
[----:B------:R-:W-:Y:S02]  /*1e20*/  IADD3.X R5, PT, PT, R7, UR6, RZ, P0, !PT ;  /* 0x0000000607057c10 */ /* 0x000fe400087fe4ff */
[----:B---3--:R-:W-:Y:S01]  /*1e30*/  IADD3 R2, P0, PT, R4, UR4, RZ ;  /* 0x0000000404027c10 */ /* 0x008fe2000ff1e0ff */
[----:B----4-:R-:W-:Y:S02]  /*1e40*/  IMAD.MOV.U32 R14, RZ, RZ, R24 ;  /* 0x000000ffff0e7224 */ /* 0x010fe400078e0018 */
[----:B------:R-:W-:Y:S01]  /*1e50*/  LDGSTS.E.BYPASS.LTC128B.128 [R23+0x7000], desc[UR26][R4.64] ;  /* 0x0700000004177fae */ /* 0x000fe2000b981a1a */
[----:B------:R-:W-:Y:S01]  /*1e60*/  IADD3.X R3, PT, PT, R5, UR6, RZ, P0, !PT ;  /* 0x0000000605037c10 */ /* 0x000fe200087fe4ff */
[----:B------:R-:W-:Y:S01]  /*1e70*/  IMAD.MOV.U32 R15, RZ, RZ, R25 ;  /* 0x000000ffff0f7224 */ /* 0x000fe200078e0019 */
[----:B-----5:R-:W-:Y:S02]  /*1e80*/  IADD3 R8, P0, PT, R2, UR4, RZ ;  /* 0x0000000402087c10 */ /* 0x020fe4000ff1e0ff */
[----:B------:R-:W-:Y:S01]  /*1e90*/  LOP3.LUT R12, R233, 0x8, RZ, 0xc0, !PT ;  /* 0x00000008e90c7812 */ /* 0x000fe200078ec0ff */
[----:B------:R2:W-:Y:S01]  /*1ea0*/  LDGSTS.E.BYPASS.LTC128B.128 [R23+0x7800], desc[UR26][R2.64] ;  /* 0x0780000002177fae */ /* 0x0005e2000b981a1a */
[----:B------:R-:W-:-:S02]  /*1eb0*/  IADD3.X R9, PT, PT, R3, UR6, RZ, P0, !PT ;  /* 0x0000000603097c10 */ /* 0x000fc400087fe4ff */
[----:B------:R-:W-:Y:S02]  /*1ec0*/  LOP3.LUT R13, R222, 0x400, RZ, 0xc0, !PT ;  /* 0x00000400de0d7812 */ /* 0x000fe400078ec0ff */
[C---:B------:R-:W-:Y:S01]  /*1ed0*/  LOP3.LUT R11, R0.reuse, 0x8, R235, 0x78, !PT ;  /* 0x00000008000b7812 */ /* 0x040fe200078e78eb */
[----:B------:R3:W-:Y:S01]  /*1ee0*/  LDGSTS.E.BYPASS.LTC128B.128 [R23+0x8000], desc[UR26][R8.64] ;  /* 0x0800000008177fae */ /* 0x0007e2000b981a1a */
[----:B------:R-:W-:-:S03]  /*1ef0*/  LOP3.LUT R213, R0, R12, RZ, 0x3c, !PT ;  /* 0x0000000c00d57212 */ /* 0x000fc600078e3cff */
[----:B------:R-:W-:Y:S01]  /*1f00*/  IMAD R0, R11, 0x2, R13 ;  /* 0x000000020b007824 */ /* 0x000fe200078e020d */
[----:B-1----:R-:W-:-:S04]  /*1f10*/  IADD3 R6, P0, PT, R8, UR4, RZ ;  /* 0x0000000408067c10 */ /* 0x002fc8000ff1e0ff */
[----:B------:R-:W-:-:S05]  /*1f20*/  IADD3.X R7, PT, PT, R9, UR6, RZ, P0, !PT ;  /* 0x0000000609077c10 */ /* 0x000fca00087fe4ff */
[----:B------:R1:W-:Y:S01]  /*1f30*/  LDGSTS.E.BYPASS.LTC128B.128 [R23+0x8800], desc[UR26][R6.64] ;  /* 0x0880000006177fae */ /* 0x0003e2000b981a1a */
[----:B--2---:R-:W-:-:S04]  /*1f40*/  IADD3 R2, P0, PT, R6, UR4, RZ ;  /* 0x0000000406027c10 */ /* 0x004fc8000ff1e0ff */
[----:B------:R-:W-:Y:S02]  /*1f50*/  IADD3.X R3, PT, PT, R7, UR6, RZ, P0, !PT ;  /* 0x0000000607037c10 */ /* 0x000fe400087fe4ff */
[----:B------:R-:W-:Y:S02]  /*1f60*/  IADD3 R4, P1, PT, R2, UR4, RZ ;  /* 0x0000000402047c10 */ /* 0x000fe4000ff3e0ff */
[----:B---3--:R-:W-:Y:S01]  /*1f70*/  IADD3 R8, P0, PT, R24, UR7, RZ ;  /* 0x0000000718087c10 */ /* 0x008fe2000ff1e0ff */
[----:B------:R-:W-:Y:S01]  /*1f80*/  LDGSTS.E.BYPASS.LTC128B.128 [R23+0x9000], desc[UR26][R2.64] ;  /* 0x0900000002177fae */ /* 0x000fe2000b981a1a */
[----:B------:R-:W-:Y:S02]  /*1f90*/  IADD3.X R5, PT, PT, R3, UR6, RZ, P1, !PT ;  /* 0x0000000603057c10 */ /* 0x000fe40008ffe4ff */
[----:B------:R-:W-:-:S03]  /*1fa0*/  IADD3.X R9, PT, PT, R25, UR12, RZ, P0, !PT ;  /* 0x0000000c19097c10 */ /* 0x000fc600087fe4ff */
[----:B------:R2:W-:Y:S04]  /*1fb0*/  LDGSTS.E.BYPASS.LTC128B.128 [R23+0x9800], desc[UR26][R4.64] ;  /* 0x0980000004177fae */ /* 0x0005e8000b981a1a */
[----:B------:R-:W0:Y:S01]  /*1fc0*/  LDGDEPBAR ;  /* 0x00000000000079af */ /* 0x000e220000000000 */
[----:B-1----:R-:W-:-:S04]  /*1fd0*/  IADD3 R6, P0, PT, R8, UR7, RZ ;  /* 0x0000000708067c10 */ /* 0x002fc8000ff1e0ff */
[----:B------:R-:W-:Y:S02]  /*1fe0*/  IADD3.X R7, PT, PT, R9, UR12, RZ, P0, !PT ;  /* 0x0000000c09077c10 */ /* 0x000fe400087fe4ff */
[----:B--2---:R-:W-:Y:S01]  /*1ff0*/  IADD3 R4, P0, PT, R6, UR7, RZ ;  /* 0x0000000706047c10 */ /* 0x004fe2000ff1e0ff */
[----:B------:R-:W-:-:S04]  /*2000*/  DEPBAR.LE SB0, 0x0 ;  /* 0x000080000000791a */ /* 0x000fc80000000000 */
[----:B------:R-:W-:Y:S01]  /*2010*/  BAR.SYNC.DEFER_BLOCKING 0x0 ;  /* 0x0000000000007b1d */ /* 0x000fe20000010000 */
[----:B------:R-:W-:Y:S02]  /*2020*/  IADD3.X R5, PT, PT, R7, UR12, RZ, P0, !PT ;  /* 0x0000000c07057c10 */ /* 0x000fe400087fe4ff */
[----:B------:R-:W-:-:S04]  /*2030*/  IADD3 R2, P0, PT, R4, UR7, RZ ;  /* 0x0000000704027c10 */ /* 0x000fc8000ff1e0ff */
        /* <DEDUP_REMOVED lines=13> */
[----:B------:R-:W-:Y:S04]  /*2110*/  LDGSTS.E.BYPASS.LTC128B.128 [R23+0xc800], desc[UR26][R10.64] ;  /* 0x0c8000000a177fae */ /* 0x000fe8000b981a1a */
[----:B------:R-:W-:Y:S01]  /*2120*/  LDGSTS.E.BYPASS.LTC128B.128 [R23+0xd000], desc[UR26][R12.64] ;  /* 0x0d0000000c177fae */ /* 0x000fe2000b981a1a */
        /* <DEDUP_REMOVED lines=24> */
[----:B-1----:R-:W-:Y:S02]  /*22b0*/  LOP3.LUT R9, R234, 0x200, R222, 0xf8, !PT ;  /* 0x00000200ea097812 */ /* 0x002fe400078ef8de */
[----:B------:R-:W-:Y:S01]  /*22c0*/  IADD3 R8, P0, PT, R2, UR7, RZ ;  /* 0x0000000702087c10 */ /* 0x000fe2000ff1e0ff */
[----:B------:R-:W1:Y:S01]  /*22d0*/  LDCU UR7, c[0x0][0x50c] ;  /* 0x0000a180ff0777ac */ /* 0x000e620008000800 */
[----:B--2---:R-:W-:Y:S02]  /*22e0*/  LOP3.LUT R6, R9, R213, RZ, 0xfc, !PT ;  /* 0x000000d509067212 */ /* 0x004fe400078efcff */
[----:B------:R-:W-:Y:S02]  /*22f0*/  IADD3.X R9, PT, PT, R3, UR12, RZ, P0, !PT ;  /* 0x0000000c03097c10 */ /* 0x000fe400087fe4ff */
[----:B------:R-:W-:Y:S02]  /*2300*/  LOP3.LUT P0, RZ, R235, 0x4, RZ, 0xc0, !PT ;  /* 0x00000004ebff7812 */ /* 0x000fe4000780c0ff */
[----:B---3--:R-:W-:Y:S01]  /*2310*/  LEA R4, R6, UR5, 0x1 ;  /* 0x0000000506047c11 */ /* 0x008fe2000f8e08ff */
[----:B------:R2:W-:Y:S01]  /*2320*/  LDGSTS.E.BYPASS.LTC128B.128 [R23+0x11800], desc[UR26][R8.64] ;  /* 0x1180000008177fae */ /* 0x0005e2000b981a1a */
[----:B------:R-:W-:-:S03]  /*2330*/  SEL R184, R184, 0xffffffc0, !P0 ;  /* 0xffffffc0b8b87807 */ /* 0x000fc60004000000 */
[----:B------:R-:W-:Y:S01]  /*2340*/  LDSM.16.M88.4 R16, [R4] ;  /* 0x000000000410783b */ /* 0x000fe20000000200 */
[----:B----4-:R-:W-:Y:S02]  /*2350*/  VIADD R2, R0, UR5 ;  /* 0x0000000500027c36 */ /* 0x010fe40008000000 */
[C---:B------:R-:W-:Y:S01]  /*2360*/  IMAD.IADD R3, R140.reuse, 0x1, R4 ;  /* 0x000000018c037824 */ /* 0x040fe200078e0204 */
[----:B------:R-:W-:Y:S01]  /*2370*/  LDSM.16.M88.4 R32, [R0+UR5+0x2800] ;  /* 0x002800050020783b */ /* 0x000fe20008000200 */
[--C-:B------:R-:W-:Y:S02]  /*2380*/  IMAD.IADD R22, R140, 0x1, R2.reuse ;  /* 0x000000018c167824 */ /* 0x100fe400078e0202 */
[----:B------:R-:W-:Y:S01]  /*2390*/  IMAD.IADD R20, R184, 0x1, R2 ;  /* 0x00000001b8147824 */ /* 0x000fe200078e0202 */
[----:B------:R3:W-:Y:S03]  /*23a0*/  LDSM.16.M88.4 R12, [R3] ;  /* 0x00000000030c783b */ /* 0x0007e60000000200 */
[----:B------:R-:W-:Y:S01]  /*23b0*/  IMAD.IADD R21, R140, 0x1, R20 ;  /* 0x000000018c157824 */ /* 0x000fe200078e0214 */
[----:B------:R-:W-:Y:S04]  /*23c0*/  LDSM.16.M88.4 R36, [R22+0x2000] ;  /* 0x002000001624783b */ /* 0x000fe80000000200 */
[----:B------:R-:W-:Y:S04]  /*23d0*/  LDSM.16.M88.4 R40, [R22+0x2800] ;  /* 0x002800001628783b */ /* 0x000fe80000000200 */
[----:B------:R-:W4:Y:S04]  /*23e0*/  LDSM.16.M88.4 R48, [R0+UR5+0x3000] ;  /* 0x003000050030783b */ /* 0x000f280008000200 */
[----:B--2---:R-:W2:Y:S04]  /*23f0*/  LDSM.16.M88.4 R8, [R0+UR5+0x2000] ;  /* 0x002000050008783b */ /* 0x004ea80008000200 */
[----:B------:R-:W5:Y:S01]  /*2400*/  LDSM.16.M88.4 R56, [R22+0x3000] ;  /* 0x003000001638783b */ /* 0x000f620000000200 */
[----:B---3--:R-:W-:-:S03]  /*2410*/  IMAD.IADD R3, R184, 0x1, R4 ;  /* 0x00000001b8037824 */ /* 0x008fc600078e0204 */
[----:B------:R-:W-:Y:S04]  /*2420*/  LDSM.16.M88.4 R64, [R0+UR5+0x4000] ;  /* 0x004000050040783b */ /* 0x000fe80008000200 */
[----:B------:R-:W-:Y:S04]  /*2430*/  LDSM.16.M88.4 R68, [R20+0x2000] ;  /* 0x002000001444783b */ /* 0x000fe80000000200 */
[----:B------:R-:W-:Y:S04]  /*2440*/  LDSM.16.M88.4 R44, [R22+0x3800] ;  /* 0x00380000162c783b */ /* 0x000fe80000000200 */
[----:B------:R-:W-:Y:S04]  /*2450*/  LDSM.16.M88.4 R52, [R22+0x4000] ;  /* 0x004000001634783b */ /* 0x000fe80000000200 */
[----:B------:R-:W-:Y:S04]  /*2460*/  LDSM.16.M88.4 R76, [R0+UR5+0x4800] ;  /* 0x00480005004c783b */ /* 0x000fe80008000200 */
[----:B------:R-:W-:Y:S04]  /*2470*/  LDSM.16.M88.4 R60, [R21+0x2000] ;  /* 0x00200000153c783b */ /* 0x000fe80000000200 */
[----:B------:R-:W0:Y:S01]  /*2480*/  LDGDEPBAR ;  /* 0x00000000000079af */ /* 0x000e220000000000 */
[C---:B----4-:R-:W-:Y:S08]  /*2490*/  HMMA.16816.F32.BF16 R4, R16.reuse, R48, RZ ;  /* 0x000000301004723c */ /* 0x050ff000000418ff */
[C---:B--2---:R-:W-:Y:S08]  /*24a0*/  HMMA.16816.F32.BF16 R24, R16.reuse, R10, RZ ;  /* 0x0000000a1018723c */ /* 0x044ff000000418ff */
[C---:B------:R-:W-:Y:S08]  /*24b0*/  HMMA.16816.F32.BF16 R28, R16.reuse, R8, RZ ;  /* 0x00000008101c723c */ /* 0x040ff000000418ff */
[----:B------:R-:W-:Y:S08]  /*24c0*/  HMMA.16816.F32.BF16 R8, R16, R32, RZ ;  /* 0x000000201008723c */ /* 0x000ff000000418ff */
[----:B------:R-:W-:Y:S08]  /*24d0*/  HMMA.16816.F32.BF16 R80, R12, R38, R24 ;  /* 0x000000260c50723c */ /* 0x000ff00000041818 */
[----:B------:R-:W-:Y:S01]  /*24e0*/  HMMA.16816.F32.BF16 R24, R16, R34, RZ ;  /* 0x000000221018723c */ /* 0x000fe200000418ff */
[----:B------:R-:W2:Y:S07]  /*24f0*/  LDSM.16.M88.4 R32, [R0+UR5+0x3800] ;  /* 0x003800050020783b */ /* 0x000eae0008000200 */
[C---:B------:R-:W-:Y:S01]  /*2500*/  HMMA.16816.F32.BF16 R84, R12.reuse, R40, R8 ;  /* 0x000000280c54723c */ /* 0x040fe20000041808 */
[----:B------:R3:W4:Y:S07]  /*2510*/  LDSM.16.M88.4 R8, [R3] ;  /* 0x000000000308783b */ /* 0x00072e0000000200 */
[C---:B------:R-:W-:Y:S08]  /*2520*/  HMMA.16816.F32.BF16 R72, R12.reuse, R36, R28 ;  /* 0x000000240c48723c */ /* 0x040ff0000004181c */
[----:B-----5:R-:W-:Y:S01]  /*2530*/  HMMA.16816.F32.BF16 R92, R12, R56, R4 ;  /* 0x000000380c5c723c */ /* 0x020fe20000041804 */
[----:B---3--:R-:W-:-:S07]  /*2540*/  IMAD.IADD R3, R140, 0x1, R3 ;  /* 0x000000018c037824 */ /* 0x008fce00078e0203 */
[----:B------:R-:W-:Y:S01]  /*2550*/  HMMA.16816.F32.BF16 R88, R12, R42, R24 ;  /* 0x0000002a0c58723c */ /* 0x000fe20000041818 */
[----:B------:R3:W5:Y:S07]  /*2560*/  LDSM.16.M88.4 R4, [R3] ;  /* 0x000000000304783b */ /* 0x00076e0000000200 */
[C---:B--2---:R-:W-:Y:S08]  /*2570*/  HMMA.16816.F32.BF16 R36, R16.reuse, R32, RZ ;  /* 0x000000201024723c */ /* 0x044ff000000418ff */
[C---:B------:R-:W-:Y:S08]  /*2580*/  HMMA.16816.F32.BF16 R32, R16.reuse, R34, RZ ;  /* 0x000000221020723c */ /* 0x040ff000000418ff */
[----:B------:R-:W-:Y:S01]  /*2590*/  HMMA.16816.F32.BF16 R28, R16, R64, RZ ;  /* 0x00000040101c723c */ /* 0x000fe200000418ff */
[----:B---3--:R-:W-:-:S04]  /*25a0*/  SHF.R.U32.HI R3, RZ, 0x2, R235 ;  /* 0x00000002ff037819 */ /* 0x008fc800000116eb */
[----:B------:R-:W-:-:S03]  /*25b0*/  LOP3.LUT R3, R3, 0x7, RZ, 0xc0, !PT ;  /* 0x0000000703037812 */ /* 0x000fc600078ec0ff */
[----:B----4-:R-:W-:Y:S01]  /*25c0*/  HMMA.16816.F32.BF16 R24, R8, R68, R72 ;  /* 0x000000440818723c */ /* 0x010fe20000041848 */
[----:B------:R-:W2:Y:S07]  /*25d0*/  LDSM.16.M88.4 R72, [R22+0x4800] ;  /* 0x004800001648783b */ /* 0x000eae0000000200 */
[C---:B------:R-:W-:Y:S08]  /*25e0*/  HMMA.16816.F32.BF16 R100, R12.reuse, R44, R36 ;  /* 0x0000002c0c64723c */ /* 0x040ff00000041824 */
[----:B------:R-:W-:Y:S01]  /*25f0*/  HMMA.16816.F32.BF16 R108, R12, R46, R32 ;  /* 0x0000002e0c6c723c */ /* 0x000fe20000041820 */
[----:B------:R-:W3:Y:S07]  /*2600*/  LDSM.16.M88.4 R44, [R20+0x2800] ;  /* 0x00280000142c783b */ /* 0x000eee0000000200 */
[----:B------:R-:W-:Y:S01]  /*2610*/  HMMA.16816.F32.BF16 R40, R16, R50, RZ ;  /* 0x000000321028723c */ /* 0x000fe200000418ff */
[----:B------:R-:W4:Y:S07]  /*2620*/  LDSM.16.M88.4 R48, [R21+0x2800] ;  /* 0x002800001530783b */ /* 0x000f2e0000000200 */
[----:B------:R-:W-:Y:S08]  /*2630*/  HMMA.16816.F32.BF16 R124, R12, R52, R28 ;  /* 0x000000340c7c723c */ /* 0x000ff0000004181c */
[C---:B------:R-:W-:Y:S01]  /*2640*/  HMMA.16816.F32.BF16 R32, R16.reuse, R66, RZ ;  /* 0x000000421020723c */ /* 0x040fe200000418ff */
[----:B------:R-:W-:Y:S07]  /*2650*/  LDSM.16.M88.4 R64, [R20+0x3000] ;  /* 0x003000001440783b */ /* 0x000fee0000000200 */
[----:B------:R-:W-:Y:S08]  /*2660*/  HMMA.16816.F32.BF16 R28, R16, R76, RZ ;  /* 0x0000004c101c723c */ /* 0x000ff000000418ff */
[----:B------:R-:W-:Y:S01]  /*2670*/  HMMA.16816.F32.BF16 R96, R12, R58, R40 ;  /* 0x0000003a0c60723c */ /* 0x000fe20000041828 */
[----:B------:R-:W4:Y:S07]  /*2680*/  LDSM.16.M88.4 R56, [R0+UR5+0x5000] ;  /* 0x005000050038783b */ /* 0x000f2e0008000200 */
[----:B-----5:R-:W-:Y:S08]  /*2690*/  HMMA.16816.F32.BF16 R40, R4, R60, R24 ;  /* 0x0000003c0428723c */ /* 0x020ff00000041818 */
[----:B------:R-:W-:Y:S01]  /*26a0*/  HMMA.16816.F32.BF16 R24, R8, R70, R80 ;  /* 0x000000460818723c */ /* 0x000fe20000041850 */
[----:B------:R-:W-:Y:S04]  /*26b0*/  LDSM.16.M88.4 R68, [R20+0x3800] ;  /* 0x003800001444783b */ /* 0x000fe80000000200 */
[----:B------:R-:W-:Y:S03]  /*26c0*/  LDSM.16.M88.4 R80, [R0+UR5+0x6000] ;  /* 0x006000050050783b */ /* 0x000fe60008000200 */
[----:B------:R-:W-:Y:S01]  /*26d0*/  HMMA.16816.F32.BF16 R116, R12, R54, R32 ;  /* 0x000000360c74723c */ /* 0x000fe20000041820 */
[----:B------:R-:W5:Y:S02]  /*26e0*/  LDSM.16.M88.4 R52, [R22+0x5000] ;  /* 0x005000001634783b */ /* 0x000f640000000200 */
[----:B-1----:R-:W-:-:S04]  /*26f0*/  FMUL.FTZ R2, R40, UR7 ;  /* 0x0000000728027c20 */ /* 0x002fc80008410000 */
[----:B------:R1:W-:Y:S01]  /*2700*/  MUFU.TANH R221, R2 ;  /* 0x0000000200dd7308 */ /* 0x0003e20000002400 */
[----:B--2---:R-:W-:Y:S08]  /*2710*/  HMMA.16816.F32.BF16 R112, R12, R72, R28 ;  /* 0x000000480c70723c */ /* 0x004ff0000004181c */
[C---:B---3--:R-:W-:Y:S08]  /*2720*/  HMMA.16816.F32.BF16 R32, R8.reuse, R44, R84 ;  /* 0x0000002c0820723c */ /* 0x048ff00000041854 */
[----:B------:R-:W-:Y:S01]  /*2730*/  HMMA.16816.F32.BF16 R28, R8, R46, R88 ;  /* 0x0000002e081c723c */ /* 0x000fe20000041858 */
[----:B-1----:R-:W-:-:S04]  /*2740*/  FMUL.FTZ R2, R41, UR7 ;  /* 0x0000000729027c20 */ /* 0x002fc80008410000 */
[----:B------:R1:W-:Y:S03]  /*2750*/  MUFU.TANH R220, R2 ;  /* 0x0000000200dc7308 */ /* 0x0003e60000002400 */
[C---:B------:R-:W-:Y:S01]  /*2760*/  HMMA.16816.F32.BF16 R24, R4.reuse, R62, R24 ;  /* 0x0000003e0418723c */ /* 0x040fe20000041818 */
[----:B------:R-:W-:Y:S07]  /*2770*/  LDSM.16.M88.4 R60, [R22+0x5800] ;  /* 0x00580000163c783b */ /* 0x000fee0000000200 */
[----:B----4-:R-:W-:Y:S01]  /*2780*/  HMMA.16816.F32.BF16 R44, R4, R48, R32 ;  /* 0x00000030042c723c */ /* 0x010fe20000041820 */
[----:B-1----:R-:W-:-:S07]  /*2790*/  FMUL.FTZ R2, R42, UR7 ;  /* 0x000000072a027c20 */ /* 0x002fce0008410000 */
[C---:B------:R-:W-:Y:S01]  /*27a0*/  HMMA.16816.F32.BF16 R32, R16.reuse, R56, RZ ;  /* 0x000000381020723c */ /* 0x040fe200000418ff */
[----:B------:R1:W2:Y:S07]  /*27b0*/  MUFU.TANH R181, R2 ;  /* 0x0000000200b57308 */ /* 0x0002ae0000002400 */
[----:B------:R-:W-:Y:S01]  /*27c0*/  HMMA.16816.F32.BF16 R36, R16, R78, RZ ;  /* 0x0000004e1024723c */ /* 0x000fe200000418ff */
[----:B-1----:R-:W-:-:S11]  /*27d0*/  FMUL.FTZ R2, R43, UR7 ;  /* 0x000000072b027c20 */ /* 0x002fd60008410000 */
[----:B-----5:R-:W-:Y:S01]  /*27e0*/  HMMA.16816.F32.BF16 R88, R12, R52, R32 ;  /* 0x000000340c58723c */ /* 0x020fe20000041820 */
[----:B------:R1:W3:Y:S07]  /*27f0*/  MUFU.TANH R185, R2 ;  /* 0x0000000200b97308 */ /* 0x0002ee0000002400 */
[----:B------:R-:W-:Y:S01]  /*2800*/  HMMA.16816.F32.BF16 R40, R4, R50, R28 ;  /* 0x000000320428723c */ /* 0x000fe2000004181c */
[----:B------:R-:W-:Y:S07]  /*2810*/  LDSM.16.M88.4 R48, [R21+0x3000] ;  /* 0x003000001530783b */ /* 0x000fee0000000200 */
[----:B------:R-:W-:Y:S01]  /*2820*/  HMMA.16816.F32.BF16 R28, R16, R58, RZ ;  /* 0x0000003a101c723c */ /* 0x000fe200000418ff */
[----:B------:R-:W4:Y:S01]  /*2830*/  LDSM.16.M88.4 R56, [R0+UR5+0x5800] ;  /* 0x005800050038783b */ /* 0x000f220008000200 */
[----:B-1----:R-:W-:-:S04]  /*2840*/  FMUL.FTZ R2, R24, UR7 ;  /* 0x0000000718027c20 */ /* 0x002fc80008410000 */
[----:B------:R1:W5:Y:S02]  /*2850*/  MUFU.TANH R183, R2 ;  /* 0x0000000200b77308 */ /* 0x0003640000002400 */
[----:B------:R-:W-:Y:S08]  /*2860*/  HMMA.16816.F32.BF16 R104, R12, R74, R36 ;  /* 0x0000004a0c68723c */ /* 0x000ff00000041824 */
[----:B------:R-:W-:Y:S01]  /*2870*/  HMMA.16816.F32.BF16 R32, R8, R66, R96 ;  /* 0x000000420820723c */ /* 0x000fe20000041860 */
[----:B-1----:R-:W-:-:S07]  /*2880*/  FMUL.FTZ R2, R25, UR7 ;  /* 0x0000000719027c20 */ /* 0x002fce0008410000 */
[----:B------:R-:W-:Y:S01]  /*2890*/  HMMA.16816.F32.BF16 R84, R12, R54, R28 ;  /* 0x000000360c54723c */ /* 0x000fe2000004181c */
[----:B------:R-:W-:Y:S01]  /*28a0*/  LDSM.16.M88.4 R52, [R20+0x4800] ;  /* 0x004800001434783b */ /* 0x000fe20000000200 */
[----:B------:R1:W-:Y:S06]  /*28b0*/  MUFU.TANH R219, R2 ;  /* 0x0000000200db7308 */ /* 0x0003ec0000002400 */
[----:B------:R-:W-:Y:S01]  /*28c0*/  HMMA.16816.F32.BF16 R28, R8, R68, R100 ;  /* 0x00000044081c723c */ /* 0x000fe20000041864 */
[----:B------:R-:W-:Y:S07]  /*28d0*/  LDSM.16.M88.4 R100, [R22+0x6000] ;  /* 0x006000001664783b */ /* 0x000fee0000000200 */
[----:B----4-:R-:W-:Y:S01]  /*28e0*/  HMMA.16816.F32.BF16 R36, R16, R56, RZ ;  /* 0x000000381024723c */ /* 0x010fe200000418ff */
[----:B-1----:R-:W-:-:S04]  /*28f0*/  FMUL.FTZ R2, R26, UR7 ;  /* 0x000000071a027c20 */ /* 0x002fc80008410000 */
[----:B------:R1:W4:-:S15]  /*2900*/  MUFU.TANH R176, R2 ;  /* 0x0000000200b07308 */ /* 0x00031e0000002400 */
[----:B------:R-:W-:Y:S01]  /*2910*/  HMMA.16816.F32.BF16 R76, R12, R60, R36 ;  /* 0x0000003c0c4c723c */ /* 0x000fe20000041824 */
[----:B------:R-:W-:Y:S01]  /*2920*/  LDSM.16.M88.4 R36, [R20+0x4000] ;  /* 0x004000001424783b */ /* 0x000fe20000000200 */
[----:B-1----:R-:W-:-:S06]  /*2930*/  FMUL.FTZ R2, R27, UR7 ;  /* 0x000000071b027c20 */ /* 0x002fcc0008410000 */
[----:B------:R-:W-:Y:S01]  /*2940*/  HMMA.16816.F32.BF16 R24, R8, R64, R92 ;  /* 0x000000400818723c */ /* 0x000fe2000004185c */
[----:B------:R1:W4:Y:S02]  /*2950*/  MUFU.TANH R182, R2 ;  /* 0x0000000200b67308 */ /* 0x0003240000002400 */
[----:B-1----:R-:W-:-:S15]  /*2960*/  FMUL.FTZ R2, R44, UR7 ;  /* 0x000000072c027c20 */ /* 0x002fde0008410000 */
[----:B------:R-:W-:-:S02]  /*2970*/  NOP ;  /* 0x0000000000007918 */ /* 0x000fc40000000000 */
[C---:B------:R-:W-:Y:S01]  /*2980*/  HMMA.16816.F32.BF16 R24, R4.reuse, R48, R24 ;  /* 0x000000300418723c */ /* 0x040fe20000041818 */
[----:B------:R1:W4:Y:S07]  /*2990*/  MUFU.TANH R217, R2 ;  /* 0x0000000200d97308 */ /* 0x00032e0000002400 */
[----:B------:R-:W-:Y:S08]  /*29a0*/  HMMA.16816.F32.BF16 R48, R4, R50, R32 ;  /* 0x000000320430723c */ /* 0x000ff00000041820 */
[----:B------:R-:W-:Y:S01]  /*29b0*/  HMMA.16816.F32.BF16 R32, R16, R58, RZ ;  /* 0x0000003a1020723c */ /* 0x000fe200000418ff */
[----:B------:R-:W2:Y:S01]  /*29c0*/  LDSM.16.M88.4 R56, [R20+0x5000] ;  /* 0x005000001438783b */ /* 0x000ea20000000200 */
[----:B-1----:R-:W-:-:S04]  /*29d0*/  FMUL.FTZ R2, R45, UR7 ;  /* 0x000000072d027c20 */ /* 0x002fc80008410000 */
[----:B------:R1:W-:-:S14]  /*29e0*/  MUFU.TANH R218, R2 ;  /* 0x0000000200da7308 */ /* 0x0003dc0000002400 */
[----:B------:R-:W-:Y:S01]  /*29f0*/  HMMA.16816.F32.BF16 R72, R12, R62, R32 ;  /* 0x0000003e0c48723c */ /* 0x000fe20000041820 */
[----:B-1----:R-:W-:-:S04]  /*2a00*/  FMUL.FTZ R2, R46, UR7 ;  /* 0x000000072e027c20 */ /* 0x002fc80008410000 */
[----:B------:R1:W4:Y:S03]  /*2a10*/  MUFU.TANH R171, R2 ;  /* 0x0000000200ab7308 */ /* 0x0003260000002400 */
[C---:B--2---:R-:W-:Y:S01]  /*2a20*/  HMMA.16816.F32.BF16 R60, R8.reuse, R56, R88 ;  /* 0x00000038083c723c */ /* 0x044fe20000041858 */
[----:B-1----:R-:W-:Y:S02]  /*2a30*/  FMUL.FTZ R2, R47, UR7 ;  /* 0x000000072f027c20 */ /* 0x002fe40008410000 */
[----:B------:R-:W-:Y:S02]  /*2a40*/  LDSM.16.M88.4 R44, [R21+0x3800] ;  /* 0x00380000152c783b */ /* 0x000fe40000000200 */
[----:B------:R1:W2:Y:S03]  /*2a50*/  MUFU.TANH R215, R2 ;  /* 0x0000000200d77308 */ /* 0x0002a60000002400 */
[----:B------:R-:W-:Y:S01]  /*2a60*/  HMMA.16816.F32.BF16 R64, R8, R58, R84 ;  /* 0x0000003a0840723c */ /* 0x000fe20000041854 */
[----:B------:R-:W3:Y:S01]  /*2a70*/  LDSM.16.M88.4 R56, [R21+0x5000] ;  /* 0x005000001538783b */ /* 0x000ee20000000200 */
[----:B-1----:R-:W-:-:S04]  /*2a80*/  FMUL.FTZ R2, R40, UR7 ;  /* 0x0000000728027c20 */ /* 0x002fc80008410000 */
[----:B------:R1:W2:Y:S02]  /*2a90*/  MUFU.TANH R156, R2 ;  /* 0x00000002009c7308 */ /* 0x0002a40000002400 */
[----:B-1----:R-:W-:-:S06]  /*2aa0*/  FMUL.FTZ R2, R41, UR7 ;  /* 0x0000000729027c20 */ /* 0x002fcc0008410000 */
[----:B------:R1:W-:Y:S01]  /*2ab0*/  MUFU.TANH R216, R2 ;  /* 0x0000000200d87308 */ /* 0x0003e20000002400 */
[C---:B---3--:R-:W-:Y:S08]  /*2ac0*/  HMMA.16816.F32.BF16 R60, R4.reuse, R56, R60 ;  /* 0x00000038043c723c */ /* 0x048ff0000004183c */
[----:B------:R-:W-:Y:S01]  /*2ad0*/  HMMA.16816.F32.BF16 R64, R4, R58, R64 ;  /* 0x0000003a0440723c */ /* 0x000fe20000041840 */
[----:B-1----:R-:W-:-:S07]  /*2ae0*/  FMUL.FTZ R2, R42, UR7 ;  /* 0x000000072a027c20 */ /* 0x002fce0008410000 */
[----:B------:R-:W-:Y:S01]  /*2af0*/  HMMA.16816.F32.BF16 R56, R16, R82, RZ ;  /* 0x000000521038723c */ /* 0x000fe200000418ff */
[----:B------:R1:W3:Y:S02]  /*2b00*/  MUFU.TANH R154, R2 ;  /* 0x00000002009a7308 */ /* 0x0002e40000002400 */
[----:B-1----:R-:W-:-:S05]  /*2b10*/  FMUL.FTZ R2, R43, UR7 ;  /* 0x000000072b027c20 */ /* 0x002fca0008410000 */
[----:B------:R-:W-:Y:S01]  /*2b20*/  HMMA.16816.F32.BF16 R40, R4, R44, R28 ;  /* 0x0000002c0428723c */ /* 0x000fe2000004181c */
[----:B------:R1:W3:Y:S07]  /*2b30*/  MUFU.TANH R149, R2 ;  /* 0x0000000200957308 */ /* 0x0002ee0000002400 */
[----:B------:R-:W-:Y:S01]  /*2b40*/  HMMA.16816.F32.BF16 R28, R16, R80, RZ ;  /* 0x00000050101c723c */ /* 0x000fe200000418ff */
[----:B-1----:R-:W-:-:S04]  /*2b50*/  FMUL.FTZ R2, R24, UR7 ;  /* 0x0000000718027c20 */ /* 0x002fc80008410000 */
[----:B------:R1:W3:-:S15]  /*2b60*/  MUFU.TANH R148, R2 ;  /* 0x0000000200947308 */ /* 0x0002de0000002400 */
[----:B------:R-:W-:Y:S08]  /*2b70*/  HMMA.16816.F32.BF16 R120, R12, R100, R28 ;  /* 0x000000640c78723c */ /* 0x000ff0000004181c */
[----:B------:R-:W-:Y:S01]  /*2b80*/  HMMA.16816.F32.BF16 R28, R8, R36, R124 ;  /* 0x00000024081c723c */ /* 0x000fe2000004187c */
[----:B-1----:R-:W-:-:S04]  /*2b90*/  FMUL.FTZ R2, R25, UR7 ;  /* 0x0000000719027c20 */ /* 0x002fc80008410000 */
[----:B------:R1:W-:Y:S03]  /*2ba0*/  MUFU.TANH R214, R2 ;  /* 0x0000000200d67308 */ /* 0x0003e60000002400 */
[----:B------:R-:W-:Y:S01]  /*2bb0*/  HMMA.16816.F32.BF16 R36, R8, R38, R116 ;  /* 0x000000260824723c */ /* 0x000fe20000041874 */
[----:B-1----:R-:W-:-:S04]  /*2bc0*/  FMUL.FTZ R2, R26, UR7 ;  /* 0x000000071a027c20 */ /* 0x002fc80008410000 */
[----:B------:R1:W3:Y:S02]  /*2bd0*/  MUFU.TANH R141, R2 ;  /* 0x00000002008d7308 */ /* 0x0002e40000002400 */
[----:B-1----:R-:W-:Y:S02]  /*2be0*/  FMUL.FTZ R2, R27, UR7 ;  /* 0x000000071b027c20 */ /* 0x002fe40008410000 */
[----:B------:R-:W-:Y:S01]  /*2bf0*/  HMMA.16816.F32.BF16 R24, R8, R70, R108 ;  /* 0x000000460818723c */ /* 0x000fe2000004186c */
[----:B------:R-:W1:Y:S03]  /*2c00*/  LDSM.16.M88.4 R68, [R21+0x4000] ;  /* 0x004000001544783b */ /* 0x000e660000000200 */
[----:B------:R5:W3:Y:S02]  /*2c10*/  MUFU.TANH R212, R2 ;  /* 0x0000000200d47308 */ /* 0x000ae40000002400 */
[----:B-----5:R-:W-:-:S14]  /*2c20*/  FMUL.FTZ R2, R48, UR7 ;  /* 0x0000000730027c20 */ /* 0x020fdc0008410000 */
[----:B------:R-:W-:Y:S01]  /*2c30*/  HMMA.16816.F32.BF16 R24, R4, R46, R24 ;  /* 0x0000002e0418723c */ /* 0x000fe20000041818 */
[----:B------:R-:W5:Y:S01]  /*2c40*/  LDSM.16.M88.4 R44, [R20+0x5800] ;  /* 0x00580000142c783b */ /* 0x000f620000000200 */
[----:B------:R4:W-:Y:S02]  /*2c50*/  MUFU.TANH R211, R2 ;  /* 0x0000000200d37308 */ /* 0x0009e40000002400 */
[----:B----4-:R-:W-:-:S04]  /*2c60*/  FMUL.FTZ R2, R49, UR7 ;  /* 0x0000000731027c20 */ /* 0x010fc80008410000 */
[----:B-1----:R-:W-:Y:S02]  /*2c70*/  HMMA.16816.F32.BF16 R32, R4, R68, R28 ;  /* 0x000000440420723c */ /* 0x002fe4000004181c */
[----:B------:R1:W-:Y:S02]  /*2c80*/  MUFU.TANH R210, R2 ;  /* 0x0000000200d27308 */ /* 0x0003e40000002400 */
[----:B-1----:R-:W-:-:S04]  /*2c90*/  FMUL.FTZ R2, R50, UR7 ;  /* 0x0000000732027c20 */ /* 0x002fc80008410000 */
[C---:B-----5:R-:W-:Y:S01]  /*2ca0*/  HMMA.16816.F32.BF16 R28, R8.reuse, R44, R76 ;  /* 0x0000002c081c723c */ /* 0x060fe2000004184c */
[----:B------:R-:W-:Y:S01]  /*2cb0*/  LDSM.16.M88.4 R76, [R21+0x5800] ;  /* 0x00580000154c783b */ /* 0x000fe20000000200 */
[----:B------:R1:W4:Y:S06]  /*2cc0*/  MUFU.TANH R129, R2 ;  /* 0x0000000200817308 */ /* 0x00032c0000002400 */
[----:B------:R-:W-:Y:S01]  /*2cd0*/  HMMA.16816.F32.BF16 R88, R8, R46, R72 ;  /* 0x0000002e0858723c */ /* 0x000fe20000041848 */
[----:B------:R-:W5:Y:S01]  /*2ce0*/  LDSM.16.M88.4 R44, [R0+UR5+0x6800] ;  /* 0x00680005002c783b */ /* 0x000f620008000200 */
[----:B-1----:R-:W-:-:S06]  /*2cf0*/  FMUL.FTZ R2, R51, UR7 ;  /* 0x0000000733027c20 */ /* 0x002fcc0008410000 */
[C---:B------:R-:W-:Y:S01]  /*2d00*/  HMMA.16816.F32.BF16 R48, R8.reuse, R52, R112 ;  /* 0x000000340830723c */ /* 0x040fe20000041870 */
[----:B------:R1:W4:Y:S07]  /*2d10*/  MUFU.TANH R209, R2 ;  /* 0x0000000200d17308 */ /* 0x00032e0000002400 */
[----:B------:R-:W-:Y:S01]  /*2d20*/  HMMA.16816.F32.BF16 R52, R8, R54, R104 ;  /* 0x000000360834723c */ /* 0x000fe20000041868 */
[----:B-1----:R-:W-:-:S04]  /*2d30*/  FMUL.FTZ R2, R40, UR7 ;  /* 0x0000000728027c20 */ /* 0x002fc80008410000 */
[----:B------:R1:W4:Y:S03]  /*2d40*/  MUFU.TANH R207, R2 ;  /* 0x0000000200cf7308 */ /* 0x0003260000002400 */
[C---:B-----5:R-:W-:Y:S08]  /*2d50*/  HMMA.16816.F32.BF16 R72, R16.reuse, R44, RZ ;  /* 0x0000002c1048723c */ /* 0x060ff000000418ff */
[----:B------:R-:W-:Y:S01]  /*2d60*/  HMMA.16816.F32.BF16 R80, R16, R46, RZ ;  /* 0x0000002e1050723c */ /* 0x000fe200000418ff */
[----:B------:R-:W-:Y:S01]  /*2d70*/  LDSM.16.M88.4 R44, [R22+0x7000] ;  /* 0x00700000162c783b */ /* 0x000fe20000000200 */
[----:B-1----:R-:W-:-:S04]  /*2d80*/  FMUL.FTZ R2, R41, UR7 ;  /* 0x0000000729027c20 */ /* 0x002fc80008410000 */
[----:B------:R1:W-:Y:S02]  /*2d90*/  MUFU.TANH R208, R2 ;  /* 0x0000000200d07308 */ /* 0x0003e40000002400 */
[----:B-1----:R-:W-:-:S06]  /*2da0*/  FMUL.FTZ R2, R42, UR7 ;  /* 0x000000072a027c20 */ /* 0x002fcc0008410000 */
[----:B------:R1:W5:Y:S02]  /*2db0*/  MUFU.TANH R205, R2 ;  /* 0x0000000200cd7308 */ /* 0x0003640000002400 */
[----:B-1----:R-:W-:Y:S02]  /*2dc0*/  FMUL.FTZ R2, R43, UR7 ;  /* 0x000000072b027c20 */ /* 0x002fe40008410000 */
[----:B------:R-:W-:Y:S04]  /*2dd0*/  LDSM.16.M88.4 R40, [R21+0x4800] ;  /* 0x004800001528783b */ /* 0x000fe80000000200 */
[----:B------:R1:W5:Y:S02]  /*2de0*/  MUFU.TANH R206, R2 ;  /* 0x0000000200ce7308 */ /* 0x0003640000002400 */
[----:B-1----:R-:W-:-:S06]  /*2df0*/  FMUL.FTZ R2, R24, UR7 ;  /* 0x0000000718027c20 */ /* 0x002fcc0008410000 */
[----:B------:R1:W5:Y:S02]  /*2e00*/  MUFU.TANH R202, R2 ;  /* 0x0000000200ca7308 */ /* 0x0003640000002400 */
[----:B-1----:R-:W-:-:S06]  /*2e10*/  FMUL.FTZ R2, R25, UR7 ;  /* 0x0000000719027c20 */ /* 0x002fcc0008410000 */
[----:B------:R1:W-:Y:S02]  /*2e20*/  MUFU.TANH R203, R2 ;  /* 0x0000000200cb7308 */ /* 0x0003e40000002400 */
[----:B-1----:R-:W-:-:S06]  /*2e30*/  FMUL.FTZ R2, R26, UR7 ;  /* 0x000000071a027c20 */ /* 0x002fcc0008410000 */
[----:B------:R1:W5:Y:S02]  /*2e40*/  MUFU.TANH R199, R2 ;  /* 0x0000000200c77308 */ /* 0x0003640000002400 */
[----:B-1----:R-:W-:Y:S02]  /*2e50*/  FMUL.FTZ R2, R27, UR7 ;  /* 0x000000071b027c20 */ /* 0x002fe40008410000 */
[C---:B------:R-:W-:Y:S01]  /*2e60*/  HMMA.16816.F32.BF16 R24, R4.reuse, R70, R36 ;  /* 0x000000460418723c */ /* 0x040fe20000041824 */
[----:B------:R-:W1:Y:S03]  /*2e70*/  LDSM.16.M88.4 R36, [R0+UR5+0x8000] ;  /* 0x008000050024783b */ /* 0x000e660008000200 */
[----:B------:R2:W5:Y:S04]  /*2e80*/  MUFU.TANH R200, R2 ;  /* 0x0000000200c87308 */ /* 0x0005680000002400 */
[----:B------:R-:W-:Y:S01]  /*2e90*/  HMMA.16816.F32.BF16 R68, R4, R76, R28 ;  /* 0x0000004c0444723c */ /* 0x000fe2000004181c */
[----:B------:R-:W3:Y:S01]  /*2ea0*/  LDSM.16.M88.4 R28, [R0+UR5+0x9000] ;  /* 0x00900005001c783b */ /* 0x000ee20008000200 */
[----:B--2---:R-:W-:-:S04]  /*2eb0*/  FMUL.FTZ R2, R32, UR7 ;  /* 0x0000000720027c20 */ /* 0x004fc80008410000 */
[----:B------:R2:W5:Y:S02]  /*2ec0*/  MUFU.TANH R198, R2 ;  /* 0x0000000200c67308 */ /* 0x0005640000002400 */
[----:B--2---:R-:W-:Y:S01]  /*2ed0*/  FMUL.FTZ R2, R33, UR7 ;  /* 0x0000000721027c20 */ /* 0x004fe20008410000 */
[C---:B-1----:R-:W-:Y:S05]  /*2ee0*/  HMMA.16816.F32.BF16 R108, R16.reuse, R36, RZ ;  /* 0x00000024106c723c */ /* 0x042fea00000418ff */
[----:B------:R1:W-:Y:S03]  /*2ef0*/  MUFU.TANH R201, R2 ;  /* 0x0000000200c97308 */ /* 0x0003e60000002400 */
[C---:B------:R-:W-:Y:S01]  /*2f00*/  HMMA.16816.F32.BF16 R112, R16.reuse, R38, RZ ;  /* 0x000000261070723c */ /* 0x040fe200000418ff */
[----:B------:R-:W-:Y:S07]  /*2f10*/  LDSM.16.M88.4 R36, [R21+0x6000] ;  /* 0x006000001524783b */ /* 0x000fee0000000200 */
[----:B---3--:R-:W-:Y:S01]  /*2f20*/  HMMA.16816.F32.BF16 R132, R16, R28, RZ ;  /* 0x0000001c1084723c */ /* 0x008fe200000418ff */
[----:B-1----:R-:W-:-:S04]  /*2f30*/  FMUL.FTZ R2, R34, UR7 ;  /* 0x0000000722027c20 */ /* 0x002fc80008410000 */
[----:B------:R1:W-:Y:S03]  /*2f40*/  MUFU.TANH R197, R2 ;  /* 0x0000000200c57308 */ /* 0x0003e60000002400 */
[----:B------:R-:W-:Y:S08]  /*2f50*/  HMMA.16816.F32.BF16 R136, R16, R30, RZ ;  /* 0x0000001e1088723c */ /* 0x000ff000000418ff */
[----:B------:R-:W-:Y:S01]  /*2f60*/  HMMA.16816.F32.BF16 R28, R4, R78, R88 ;  /* 0x0000004e041c723c */ /* 0x000fe20000041858 */
[----:B-1----:R-:W-:-:S07]  /*2f70*/  FMUL.FTZ R2, R35, UR7 ;  /* 0x0000000723027c20 */ /* 0x002fce0008410000 */
[C---:B------:R-:W-:Y:S01]  /*2f80*/  HMMA.16816.F32.BF16 R32, R4.reuse, R40, R48 ;  /* 0x000000280420723c */ /* 0x040fe20000041830 */
[----:B------:R1:W2:Y:S07]  /*2f90*/  MUFU.TANH R196, R2 ;  /* 0x0000000200c47308 */ /* 0x0002ae0000002400 */
[----:B------:R-:W-:Y:S01]  /*2fa0*/  HMMA.16816.F32.BF16 R48, R4, R42, R52 ;  /* 0x0000002a0430723c */ /* 0x000fe20000041834 */
[----:B------:R-:W3:Y:S04]  /*2fb0*/  LDSM.16.M88.4 R40, [R0+UR5+0x7000] ;  /* 0x007000050028783b */ /* 0x000ee80008000200 */
[----:B------:R-:W-:Y:S01]  /*2fc0*/  LDSM.16.M88.4 R52, [R20+0x6000] ;  /* 0x006000001434783b */ /* 0x000fe20000000200 */
[----:B-1----:R-:W-:-:S04]  /*2fd0*/  FMUL.FTZ R2, R24, UR7 ;  /* 0x0000000718027c20 */ /* 0x002fc80008410000 */
[----:B------:R1:W2:Y:S02]  /*2fe0*/  MUFU.TANH R194, R2 ;  /* 0x0000000200c27308 */ /* 0x0002a40000002400 */
[----:B-1----:R-:W-:-:S06]  /*2ff0*/  FMUL.FTZ R2, R25, UR7 ;  /* 0x0000000719027c20 */ /* 0x002fcc0008410000 */
[----:B------:R1:W-:Y:S01]  /*3000*/  MUFU.TANH R195, R2 ;  /* 0x0000000200c37308 */ /* 0x0003e20000002400 */
[C---:B---3--:R-:W-:Y:S08]  /*3010*/  HMMA.16816.F32.BF16 R84, R16.reuse, R40, RZ ;  /* 0x000000281054723c */ /* 0x048ff000000418ff */
[----:B------:R-:W-:Y:S01]  /*3020*/  HMMA.16816.F32.BF16 R92, R16, R42, RZ ;  /* 0x0000002a105c723c */ /* 0x000fe200000418ff */
[----:B-1----:R-:W-:-:S04]  /*3030*/  FMUL.FTZ R2, R26, UR7 ;  /* 0x000000071a027c20 */ /* 0x002fc80008410000 */
[----:B------:R1:W3:Y:S02]  /*3040*/  MUFU.TANH R131, R2 ;  /* 0x0000000200837308 */ /* 0x0002e40000002400 */
[----:B-1----:R-:W-:Y:S02]  /*3050*/  FMUL.FTZ R2, R27, UR7 ;  /* 0x000000071b027c20 */ /* 0x002fe40008410000 */
[----:B------:R-:W1:Y:S04]  /*3060*/  LDSM.16.M88.4 R24, [R0+UR5+0x7800] ;  /* 0x007800050018783b */ /* 0x000e680008000200 */
[----:B------:R4:W3:Y:S02]  /*3070*/  MUFU.TANH R130, R2 ;  /* 0x0000000200827308 */ /* 0x0008e40000002400 */
[----:B----4-:R-:W-:-:S06]  /*3080*/  FMUL.FTZ R2, R32, UR7 ;  /* 0x0000000720027c20 */ /* 0x010fcc0008410000 */
[----:B------:R4:W-:Y:S02]  /*3090*/  MUFU.TANH R191, R2 ;  /* 0x0000000200bf7308 */ /* 0x0009e40000002400 */
[----:B----4-:R-:W-:Y:S01]  /*30a0*/  FMUL.FTZ R2, R33, UR7 ;  /* 0x0000000721027c20 */ /* 0x010fe20008410000 */
[C---:B-1----:R-:W-:Y:S05]  /*30b0*/  HMMA.16816.F32.BF16 R96, R16.reuse, R24, RZ ;  /* 0x000000181060723c */ /* 0x042fea00000418ff */
[----:B------:R1:W4:Y:S03]  /*30c0*/  MUFU.TANH R142, R2 ;  /* 0x00000002008e7308 */ /* 0x0003260000002400 */
[----:B------:R-:W-:Y:S01]  /*30d0*/  HMMA.16816.F32.BF16 R104, R16, R26, RZ ;  /* 0x0000001a1068723c */ /* 0x000fe200000418ff */
[----:B------:R-:W5:Y:S01]  /*30e0*/  LDSM.16.M88.4 R24, [R0+UR5+0x9800] ;  /* 0x009800050018783b */ /* 0x000f620008000200 */
[----:B-1----:R-:W-:-:S04]  /*30f0*/  FMUL.FTZ R2, R34, UR7 ;  /* 0x0000000722027c20 */ /* 0x002fc80008410000 */
[----:B------:R1:W-:Y:S02]  /*3100*/  MUFU.TANH R143, R2 ;  /* 0x00000002008f7308 */ /* 0x0003e40000002400 */
[----:B-1----:R-:W-:Y:S02]  /*3110*/  FMUL.FTZ R2, R35, UR7 ;  /* 0x0000000723027c20 */ /* 0x002fe40008410000 */
[----:B------:R1:W2:Y:S04]  /*3120*/  LDSM.16.M88.4 R32, [R0+UR5+0x8800] ;  /* 0x008800050020783b */ /* 0x0002a80008000200 */
[----:B------:R3:W4:Y:S01]  /*3130*/  MUFU.TANH R190, R2 ;  /* 0x0000000200be7308 */ /* 0x0007220000002400 */
[C---:B-----5:R-:W-:Y:S08]  /*3140*/  HMMA.16816.F32.BF16 R144, R16.reuse, R24, RZ ;  /* 0x000000181090723c */ /* 0x060ff000000418ff */
[----:B------:R-:W-:Y:S01]  /*3150*/  HMMA.16816.F32.BF16 R172, R16, R26, RZ ;  /* 0x0000001a10ac723c */ /* 0x000fe200000418ff */
[----:B---3--:R-:W-:-:S07]  /*3160*/  FMUL.FTZ R2, R48, UR7 ;  /* 0x0000000730027c20 */ /* 0x008fce0008410000 */
[----:B------:R-:W-:Y:S01]  /*3170*/  HMMA.16816.F32.BF16 R24, R12, R102, R56 ;  /* 0x000000660c18723c */ /* 0x000fe20000041838 */
[----:B-1----:R-:W-:Y:S01]  /*3180*/  FMUL.FTZ R0, R60, UR7 ;  /* 0x000000073c007c20 */ /* 0x002fe20008410000 */
[----:B------:R1:W3:Y:S08]  /*3190*/  MUFU.TANH R188, R2 ;  /* 0x0000000200bc7308 */ /* 0x0002f00000002400 */
        /* <DEDUP_REMOVED lines=8> */
[----:B-1----:R-:W-:-:S06]  /*3220*/  FMUL.FTZ R2, R50, UR7 ;  /* 0x0000000732027c20 */ /* 0x002fcc0008410000 */
[----:B------:R1:W5:Y:S01]  /*3230*/  MUFU.TANH R150, R2 ;  /* 0x0000000200967308 */ /* 0x0003620000002400 */
[----:B--2---:R-:W-:-:S07]  /*3240*/  FMUL.FTZ R0, R62, UR7 ;  /* 0x000000073e007c20 */ /* 0x004fce0008410000 */
[----:B------:R2:W-:Y:S05]  /*3250*/  MUFU.TANH R189, R0 ;  /* 0x0000000000bd7308 */ /* 0x0005ea0000002400 */
[----:B------:R-:W-:Y:S01]  /*3260*/  HMMA.16816.F32.BF16 R32, R4, R36, R16 ;  /* 0x000000240420723c */ /* 0x000fe20000041810 */
[----:B-1----:R-:W-:-:S07]  /*3270*/  FMUL.FTZ R2, R51, UR7 ;  /* 0x0000000733027c20 */ /* 0x002fce0008410000 */
[----:B------:R-:W-:Y:S01]  /*3280*/  HMMA.16816.F32.BF16 R16, R8, R54, R24 ;  /* 0x000000360810723c */ /* 0x000fe20000041818 */
[----:B------:R-:W1:Y:S01]  /*3290*/  LDSM.16.M88.4 R48, [R22+0x6800] ;  /* 0x006800001630783b */ /* 0x000e620000000200 */
[----:B------:R-:W5:Y:S03]  /*32a0*/  MUFU.TANH R153, R2 ;  /* 0x0000000200997308 */ /* 0x000f660000002400 */
[----:B------:R-:W4:Y:S01]  /*32b0*/  LDSM.16.M88.4 R52, [R22+0x7800] ;  /* 0x007800001634783b */ /* 0x000f220000000200 */
[----:B--2---:R-:W-:-:S03]  /*32c0*/  FMUL.FTZ R0, R63, UR7 ;  /* 0x000000073f007c20 */ /* 0x004fc60008410000 */
[----:B------:R-:W2:Y:S01]  /*32d0*/  LDSM.16.M88.4 R60, [R20+0x6800] ;  /* 0x00680000143c783b */ /* 0x000ea20000000200 */
[----:B------:R3:W-:Y:S10]  /*32e0*/  MUFU.TANH R157, R0 ;  /* 0x00000000009d7308 */ /* 0x0007f40000002400 */
[----:B------:R-:W-:Y:S01]  /*32f0*/  HMMA.16816.F32.BF16 R24, R4, R38, R16 ;  /* 0x000000260418723c */ /* 0x000fe20000041810 */
[----:B------:R-:W-:Y:S01]  /*3300*/  LDSM.16.M88.4 R36, [R22+0x8800] ;  /* 0x008800001624783b */ /* 0x000fe20000000200 */
[----:B---3--:R-:W-:-:S04]  /*3310*/  FMUL.FTZ R0, R64, UR7 ;  /* 0x0000000740007c20 */ /* 0x008fc80008410000 */
[----:B------:R3:W5:-:S13]  /*3320*/  MUFU.TANH R152, R0 ;  /* 0x0000000000987308 */ /* 0x00075a0000002400 */
[----:B------:R-:W-:Y:S01]  /*3330*/  FMUL.FTZ R2, R24, UR7 ;  /* 0x0000000718027c20 */ /* 0x000fe20008410000 */
[----:B------:R-:W-:Y:S01]  /*3340*/  FMUL.FTZ R27, R27, UR7 ;  /* 0x000000071b1b7c20 */ /* 0x000fe20008410000 */
[----:B-1----:R-:W-:Y:S02]  /*3350*/  HMMA.16816.F32.BF16 R40, R12, R48, R72 ;  /* 0x000000300c28723c */ /* 0x002fe40000041848 */
[----:B------:R1:W-:Y:S01]  /*3360*/  MUFU.TANH R170, R2 ;  /* 0x0000000200aa7308 */ /* 0x0003e20000002400 */
[----:B---3--:R-:W-:-:S05]  /*3370*/  FMUL.FTZ R0, R65, UR7 ;  /* 0x0000000741007c20 */ /* 0x008fca0008410000 */
[C---:B------:R-:W-:Y:S01]  /*3380*/  HMMA.16816.F32.BF16 R56, R12.reuse, R50, R80 ;  /* 0x000000320c38723c */ /* 0x040fe20000041850 */
[----:B------:R-:W3:Y:S01]  /*3390*/  LDSM.16.M88.4 R48, [R21+0x6800] ;  /* 0x006800001530783b */ /* 0x000ee20000000200 */
[----:B------:R-:W-:Y:S06]  /*33a0*/  MUFU.TANH R179, R27 ;  /* 0x0000001b00b37308 */ /* 0x000fec0000002400 */
[----:B----4-:R-:W-:Y:S02]  /*33b0*/  HMMA.16816.F32.BF16 R72, R12, R52, R96 ;  /* 0x000000340c48723c */ /* 0x010fe40000041860 */
[----:B------:R4:W-:Y:S01]  /*33c0*/  MUFU.TANH R193, R0 ;  /* 0x0000000000c17308 */ /* 0x0009e20000002400 */
[----:B-1----:R-:W-:-:S05]  /*33d0*/  FMUL.FTZ R2, R25, UR7 ;  /* 0x0000000719027c20 */ /* 0x002fca0008410000 */
[----:B--2---:R-:W-:Y:S01]  /*33e0*/  HMMA.16816.F32.BF16 R16, R8, R60, R40 ;  /* 0x0000003c0810723c */ /* 0x004fe20000041828 */
[----:B------:R-:W-:Y:S07]  /*33f0*/  LDSM.16.M88.4 R40, [R21+0x7000] ;  /* 0x007000001528783b */ /* 0x000fee0000000200 */
[----:B------:R-:W-:Y:S01]  /*3400*/  HMMA.16816.F32.BF16 R76, R12, R54, R104 ;  /* 0x000000360c4c723c */ /* 0x000fe20000041868 */
[----:B------:R-:W-:Y:S01]  /*3410*/  LDSM.16.M88.4 R52, [R20+0x8000] ;  /* 0x008000001434783b */ /* 0x000fe20000000200 */
[----:B----4-:R-:W-:-:S04]  /*3420*/  FMUL.FTZ R0, R66, UR7 ;  /* 0x0000000742007c20 */ /* 0x010fc80008410000 */
[----:B------:R1:W2:Y:S02]  /*3430*/  MUFU.TANH R186, R0 ;  /* 0x0000000000ba7308 */ /* 0x0002a40000002400 */
[----:B-1----:R-:W-:Y:S02]  /*3440*/  FMUL.FTZ R0, R67, UR7 ;  /* 0x0000000743007c20 */ /* 0x002fe40008410000 */
[----:B------:R-:W-:Y:S04]  /*3450*/  HMMA.16816.F32.BF16 R64, R12, R44, R84 ;  /* 0x0000002c0c40723c */ /* 0x000fe80000041854 */
[----:B------:R1:W-:Y:S02]  /*3460*/  MUFU.TANH R155, R0 ;  /* 0x00000000009b7308 */ /* 0x0003e40000002400 */
[----:B-1----:R-:W-:-:S06]  /*3470*/  FMUL.FTZ R0, R68, UR7 ;  /* 0x0000000744007c20 */ /* 0x002fcc0008410000 */
[----:B------:R1:W-:Y:S02]  /*3480*/  MUFU.TANH R158, R0 ;  /* 0x00000000009e7308 */ /* 0x0003e40000002400 */
[----:B-1----:R-:W-:-:S06]  /*3490*/  FMUL.FTZ R0, R69, UR7 ;  /* 0x0000000745007c20 */ /* 0x002fcc0008410000 */
[----:B------:R1:W-:Y:S02]  /*34a0*/  MUFU.TANH R159, R0 ;  /* 0x00000000009f7308 */ /* 0x0003e40000002400 */
[----:B-1----:R-:W-:-:S06]  /*34b0*/  FMUL.FTZ R0, R70, UR7 ;  /* 0x0000000746007c20 */ /* 0x002fcc0008410000 */
[----:B------:R1:W4:Y:S02]  /*34c0*/  MUFU.TANH R163, R0 ;  /* 0x0000000000a37308 */ /* 0x0003240000002400 */
[----:B-1----:R-:W-:Y:S02]  /*34d0*/  FMUL.FTZ R0, R71, UR7 ;  /* 0x0000000747007c20 */ /* 0x002fe40008410000 */
[----:B------:R-:W-:Y:S01]  /*34e0*/  HMMA.16816.F32.BF16 R68, R12, R46, R92 ;  /* 0x0000002e0c44723c */ /* 0x000fe2000004185c */
[----:B------:R-:W-:Y:S03]  /*34f0*/  LDSM.16.M88.4 R44, [R20+0x7000] ;  /* 0x00700000142c783b */ /* 0x000fe60000000200 */
[----:B------:R1:W4:Y:S02]  /*3500*/  MUFU.TANH R165, R0 ;  /* 0x0000000000a57308 */ /* 0x0003240000002400 */
[----:B-1----:R-:W-:-:S06]  /*3510*/  FMUL.FTZ R0, R28, UR7 ;  /* 0x000000071c007c20 */ /* 0x002fcc0008410000 */
[----:B------:R1:W4:Y:S02]  /*3520*/  MUFU.TANH R161, R0 ;  /* 0x0000000000a17308 */ /* 0x0003240000002400 */
[----:B-1----:R-:W-:-:S06]  /*3530*/  FMUL.FTZ R0, R29, UR7 ;  /* 0x000000071d007c20 */ /* 0x002fcc0008410000 */
[----:B------:R1:W-:Y:S02]  /*3540*/  MUFU.TANH R160, R0 ;  /* 0x0000000000a07308 */ /* 0x0003e40000002400 */
[----:B-1----:R-:W-:-:S06]  /*3550*/  FMUL.FTZ R0, R30, UR7 ;  /* 0x000000071e007c20 */ /* 0x002fcc0008410000 */
[----:B------:R1:W4:Y:S02]  /*3560*/  MUFU.TANH R162, R0 ;  /* 0x0000000000a27308 */ /* 0x0003240000002400 */
[----:B-1----:R-:W-:Y:S02]  /*3570*/  FMUL.FTZ R0, R31, UR7 ;  /* 0x000000071f007c20 */ /* 0x002fe40008410000 */
[----:B---3--:R-:W-:Y:S01]  /*3580*/  HMMA.16816.F32.BF16 R28, R4, R48, R16 ;  /* 0x00000030041c723c */ /* 0x008fe20000041810 */
[----:B------:R-:W-:-:S03]  /*3590*/  FMUL.FTZ R16, R26, UR7 ;  /* 0x000000071a107c20 */ /* 0x000fc60008410000 */
[----:B------:R1:W3:Y:S08]  /*35a0*/  MUFU.TANH R164, R0 ;  /* 0x0000000000a47308 */ /* 0x0002f00000002400 */
[----:B------:R5:W-:Y:S01]  /*35b0*/  MUFU.TANH R177, R16 ;  /* 0x0000001000b17308 */ /* 0x000be20000002400 */
[----:B-1----:R-:W-:-:S06]  /*35c0*/  FMUL.FTZ R0, R32, UR7 ;  /* 0x0000000720007c20 */ /* 0x002fcc0008410000 */
[----:B------:R-:W-:Y:S01]  /*35d0*/  FMUL.FTZ R29, R29, UR7 ;  /* 0x000000071d1d7c20 */ /* 0x000fe20008410000 */
[----:B------:R-:W-:Y:S01]  /*35e0*/  FMUL.FTZ R30, R30, UR7 ;  /* 0x000000071e1e7c20 */ /* 0x000fe20008410000 */
[----:B------:R-:W-:Y:S01]  /*35f0*/  FMUL.FTZ R31, R31, UR7 ;  /* 0x000000071f1f7c20 */ /* 0x000fe20008410000 */
[----:B------:R1:W3:Y:S01]  /*3600*/  MUFU.TANH R166, R0 ;  /* 0x0000000000a67308 */ /* 0x0002e20000002400 */
[----:B-----5:R-:W-:Y:S01]  /*3610*/  HMMA.16816.F32.BF16 R16, R8, R62, R56 ;  /* 0x0000003e0810723c */ /* 0x020fe20000041838 */
[----:B------:R-:W-:Y:S07]  /*3620*/  LDSM.16.M88.4 R56, [R20+0x7800] ;  /* 0x007800001438783b */ /* 0x000fee0000000200 */
[----:B------:R-:W-:Y:S01]  /*3630*/  HMMA.16816.F32.BF16 R60, R12, R36, R116 ;  /* 0x000000240c3c723c */ /* 0x000fe20000041874 */
[----:B-1----:R-:W-:-:S04]  /*3640*/  FMUL.FTZ R0, R33, UR7 ;  /* 0x0000000721007c20 */ /* 0x002fc80008410000 */
[----:B------:R1:W-:Y:S02]  /*3650*/  MUFU.TANH R167, R0 ;  /* 0x0000000000a77308 */ /* 0x0003e40000002400 */
[----:B-1----:R-:W-:-:S06]  /*3660*/  FMUL.FTZ R0, R34, UR7 ;  /* 0x0000000722007c20 */ /* 0x002fcc0008410000 */
[----:B------:R1:W5:Y:S02]  /*3670*/  MUFU.TANH R178, R0 ;  /* 0x0000000000b27308 */ /* 0x0003640000002400 */
[----:B-1----:R-:W-:Y:S02]  /*3680*/  FMUL.FTZ R0, R35, UR7 ;  /* 0x0000000723007c20 */ /* 0x002fe40008410000 */
[----:B------:R-:W1:Y:S04]  /*3690*/  LDSM.16.M88.4 R32, [R22+0x8000] ;  /* 0x008000001620783b */ /* 0x000e680000000200 */
[----:B------:R2:W5:Y:S02]  /*36a0*/  MUFU.TANH R180, R0 ;  /* 0x0000000000b47308 */ /* 0x0005640000002400 */
[----:B--2---:R-:W-:-:S04]  /*36b0*/  LOP3.LUT R0, R233, 0x1f0, RZ, 0xc0, !PT ;  /* 0x000001f0e9007812 */ /* 0x004fc800078ec0ff */
[----:B------:R-:W-:Y:S01]  /*36c0*/  IADD3 R0, PT, PT, R3, R0, R168 ;  /* 0x0000000003007210 */ /* 0x000fe20007ffe0a8 */
[----:B------:R-:W-:Y:S02]  /*36d0*/  IMAD.SHL.U32 R3, R235, 0x2, RZ ;  /* 0x00000002eb037824 */ /* 0x000fe400078e00ff */
[----:B------:R-:W-:Y:S01]  /*36e0*/  IMAD.SHL.U32 R168, R224, 0x100, RZ ;  /* 0x00000100e0a87824 */ /* 0x000fe200078e00ff */
[----:B------:R-:W-:-:S04]  /*36f0*/  IADD3 R0, PT, PT, R128, -UR24, R0 ;  /* 0x8000001880007c10 */ /* 0x000fc8000fffe000 */
[----:B------:R-:W-:Y:S01]  /*3700*/  LOP3.LUT R3, R168, 0x6, R3, 0xf8, !PT ;  /* 0x00000006a8037812 */ /* 0x000fe200078ef803 */
[----:B------:R-:W-:Y:S02]  /*3710*/  IMAD.IADD R0, R0, 0x1, R169 ;  /* 0x0000000100007824 */ /* 0x000fe400078e02a9 */
[----:B------:R2:W5:Y:S01]  /*3720*/  MUFU.TANH R169, R2 ;  /* 0x0000000200a97308 */ /* 0x0005620000002400 */
[C---:B------:R-:W-:Y:S02]  /*3730*/  LOP3.LUT R25, R3.reuse, 0x1, RZ, 0xfc, !PT ;  /* 0x0000000103197812 */ /* 0x040fe400078efcff */
[----:B------:R-:W-:Y:S01]  /*3740*/  LOP3.LUT R24, R3, 0x8, RZ, 0xfc, !PT ;  /* 0x0000000803187812 */ /* 0x000fe200078efcff */
[----:B-1----:R-:W-:Y:S01]  /*3750*/  HMMA.16816.F32.BF16 R80, R12, R34, R112 ;  /* 0x000000220c50723c */ /* 0x002fe20000041870 */
[C-C-:B--2---:R-:W-:Y:S02]  /*3760*/  VIADDMNMX R2, R0.reuse, 0x1, R128.reuse, PT ;  /* 0x0000000100027846 */ /* 0x144fe40003800180 */
[----:B------:R-:W-:-:S02]  /*3770*/  VIADDMNMX R0, R0, 0x9, R128, PT ;  /* 0x0000000900007846 */ /* 0x000fc40003800180 */
[C---:B------:R-:W-:Y:S02]  /*3780*/  ISETP.GE.AND P5, PT, R25.reuse, R2, PT ;  /* 0x000000021900720c */ /* 0x040fe40003fa6270 */
[----:B------:R-:W-:Y:S01]  /*3790*/  ISETP.GE.AND P3, PT, R25, R0, PT ;  /* 0x000000001900720c */ /* 0x000fe20003f66270 */
[----:B------:R-:W-:Y:S01]  /*37a0*/  FMUL.FTZ R25, R28, UR7 ;  /* 0x000000071c197c20 */ /* 0x000fe20008410000 */
[C---:B------:R-:W-:Y:S02]  /*37b0*/  ISETP.GE.AND P1, PT, R24.reuse, R2, PT ;  /* 0x000000021800720c */ /* 0x040fe40003f26270 */
[-C--:B------:R-:W-:Y:S02]  /*37c0*/  ISETP.GE.AND P4, PT, R24, R0.reuse, PT ;  /* 0x000000001800720c */ /* 0x080fe40003f86270 */
[C---:B------:R-:W-:Y:S02]  /*37d0*/  ISETP.GE.AND P6, PT, R3.reuse, R0, PT ;  /* 0x000000000300720c */ /* 0x040fe40003fc6270 */
[----:B------:R-:W-:-:S02]  /*37e0*/  LOP3.LUT R24, R3, 0x9, RZ, 0xfc, !PT ;  /* 0x0000000903187812 */ /* 0x000fc400078efcff */
[----:B------:R-:W-:Y:S02]  /*37f0*/  FSEL R101, R181, -INF , !P6 ;  /* 0xff800000b5657808 */ /* 0x000fe40007000000 */
[----:B------:R-:W-:Y:S01]  /*3800*/  FSEL R97, R220, -INF , !P5 ;  /* 0xff800000dc617808 */ /* 0x000fe20006800000 */
[----:B------:R1:W2:Y:S01]  /*3810*/  MUFU.TANH R181, R25 ;  /* 0x0000001900b57308 */ /* 0x0002a20000002400 */
[C---:B------:R-:W-:Y:S02]  /*3820*/  ISETP.GE.AND P6, PT, R24.reuse, R2, PT ;  /* 0x000000021800720c */ /* 0x040fe40003fc6270 */
[----:B------:R-:W-:Y:S02]  /*3830*/  ISETP.GE.AND P5, PT, R24, R0, PT ;  /* 0x000000001800720c */ /* 0x000fe40003fa6270 */
[----:B------:R-:W-:Y:S02]  /*3840*/  LOP3.LUT R28, R3, 0x10, RZ, 0xfc, !PT ;  /* 0x00000010031c7812 */ /* 0x000fe400078efcff */
[----:B------:R-:W-:-:S02]  /*3850*/  FSEL R98, R185, -INF , !P3 ;  /* 0xff800000b9627808 */ /* 0x000fc40005800000 */
[----:B------:R-:W-:Y:S01]  /*3860*/  FSEL R91, R183, -INF , !P1 ;  /* 0xff800000b75b7808 */ /* 0x000fe20004800000 */
[----:B------:R-:W-:Y:S01]  /*3870*/  MUFU.TANH R185, R29 ;  /* 0x0000001d00b97308 */ /* 0x000fe20000002400 */
[C---:B------:R-:W-:Y:S02]  /*3880*/  ISETP.GE.AND P3, PT, R28.reuse, R2, PT ;  /* 0x000000021c00720c */ /* 0x040fe40003f66270 */
[----:B------:R-:W-:Y:S02]  /*3890*/  ISETP.GE.AND P1, PT, R28, R0, PT ;  /* 0x000000001c00720c */ /* 0x000fe40003f26270 */
[----:B------:R-:W-:Y:S01]  /*38a0*/  LOP3.LUT R28, R3, 0x11, RZ, 0xfc, !PT ;  /* 0x00000011031c7812 */ /* 0x000fe200078efcff */
[----:B-1----:R-:W-:Y:S01]  /*38b0*/  HMMA.16816.F32.BF16 R24, R4, R50, R16 ;  /* 0x000000320418723c */ /* 0x002fe20000041810 */
[----:B------:R-:W1:Y:S01]  /*38c0*/  LDSM.16.M88.4 R48, [R21+0x7800] ;  /* 0x007800001530783b */ /* 0x000e620000000200 */
[----:B------:R-:W-:Y:S01]  /*38d0*/  FSEL R96, R176, -INF , !P4 ;  /* 0xff800000b0607808 */ /* 0x000fe20006000000 */
[----:B------:R-:W-:Y:S01]  /*38e0*/  MUFU.TANH R183, R30 ;  /* 0x0000001e00b77308 */ /* 0x000fe20000002400 */
[----:B------:R-:W-:-:S02]  /*38f0*/  FSEL R94, R219, -INF , !P6 ;  /* 0xff800000db5e7808 */ /* 0x000fc40007000000 */
[C---:B------:R-:W-:Y:S02]  /*3900*/  ISETP.GE.AND P4, PT, R28.reuse, R2, PT ;  /* 0x000000021c00720c */ /* 0x040fe40003f86270 */
[----:B------:R-:W-:Y:S01]  /*3910*/  HMMA.16816.F32.BF16 R16, R8, R44, R64 ;  /* 0x0000002c0810723c */ /* 0x000fe20000041840 */
[----:B------:R-:W-:Y:S02]  /*3920*/  ISETP.GE.AND P6, PT, R28, R0, PT ;  /* 0x000000001c00720c */ /* 0x000fe40003fc6270 */
[----:B------:R-:W-:Y:S02]  /*3930*/  LOP3.LUT R28, R3, 0x18, RZ, 0xfc, !PT ;  /* 0x00000018031c7812 */ /* 0x000fe400078efcff */
[----:B------:R-:W-:Y:S02]  /*3940*/  FSEL R100, R182, -INF , !P5 ;  /* 0xff800000b6647808 */ /* 0x000fe40006800000 */
[----:B------:R-:W-:Y:S01]  /*3950*/  FSEL R90, R217, -INF , !P3 ;  /* 0xff800000d95a7808 */ /* 0x000fe20005800000 */
[----:B------:R-:W-:Y:S01]  /*3960*/  HMMA.16816.F32.BF16 R64, R12, R32, R108 ;  /* 0x000000200c40723c */ /* 0x000fe2000004186c */
[----:B------:R-:W-:Y:S01]  /*3970*/  ISETP.GE.AND P5, PT, R28, R2, PT ;  /* 0x000000021c00720c */ /* 0x000fe20003fa6270 */
[----:B------:R-:W-:Y:S01]  /*3980*/  MUFU.TANH R182, R31 ;  /* 0x0000001f00b67308 */ /* 0x000fe20000002400 */
[----:B------:R-:W-:Y:S01]  /*3990*/  FMUL.FTZ R24, R24, UR7 ;  /* 0x0000000718187c20 */ /* 0x000fe20008410000 */
[----:B------:R-:W-:Y:S01]  /*39a0*/  ISETP.GE.AND P3, PT, R28, R0, PT ;  /* 0x000000001c00720c */ /* 0x000fe20003f66270 */
[----:B------:R-:W-:Y:S01]  /*39b0*/  FMUL.FTZ R25, R25, UR7 ;  /* 0x0000000719197c20 */ /* 0x000fe20008410000 */
[----:B------:R-:W-:Y:S01]  /*39c0*/  LOP3.LUT R28, R3, 0x19, RZ, 0xfc, !PT ;  /* 0x00000019031c7812 */ /* 0x000fe200078efcff */
[----:B------:R-:W-:Y:S01]  /*39d0*/  FMUL.FTZ R26, R26, UR7 ;  /* 0x000000071a1a7c20 */ /* 0x000fe20008410000 */
[----:B------:R-:W-:Y:S01]  /*39e0*/  FSEL R104, R171, -INF , !P1 ;  /* 0xff800000ab687808 */ /* 0x000fe20004800000 */
[----:B------:R-:W-:Y:S01]  /*39f0*/  FMUL.FTZ R27, R27, UR7 ;  /* 0x000000071b1b7c20 */ /* 0x000fe20008410000 */
[----:B------:R4:W2:Y:S01]  /*3a00*/  MUFU.TANH R176, R24 ;  /* 0x0000001800b07308 */ /* 0x0008a20000002400 */
[----:B------:R-:W-:Y:S01]  /*3a10*/  FSEL R95, R218, -INF , !P4 ;  /* 0xff800000da5f7808 */ /* 0x000fe20006000000 */
[----:B------:R-:W-:Y:S01]  /*3a20*/  HMMA.16816.F32.BF16 R32, R4, R40, R16 ;  /* 0x000000280420723c */ /* 0x000fe20000041810 */
[----:B------:R-:W-:-:S02]  /*3a30*/  FSEL R103, R215, -INF , !P6 ;  /* 0xff800000d7677808 */ /* 0x000fc40007000000 */
[----:B------:R-:W-:Y:S02]  /*3a40*/  FSEL R93, R156, -INF , !P5 ;  /* 0xff8000009c5d7808 */ /* 0x000fe40006800000 */
[C---:B------:R-:W-:Y:S01]  /*3a50*/  ISETP.GE.AND P1, PT, R28.reuse, R2, PT ;  /* 0x000000021c00720c */ /* 0x040fe20003f26270 */
[----:B------:R3:W-:Y:S01]  /*3a60*/  MUFU.TANH R171, R25 ;  /* 0x0000001900ab7308 */ /* 0x0007e20000002400 */
[----:B------:R-:W-:Y:S01]  /*3a70*/  ISETP.GE.AND P4, PT, R28, R0, PT ;  /* 0x000000001c00720c */ /* 0x000fe20003f86270 */
[C---:B------:R-:W-:Y:S01]  /*3a80*/  HMMA.16816.F32.BF16 R16, R8.reuse, R46, R68 ;  /* 0x0000002e0810723c */ /* 0x040fe20000041844 */
[----:B------:R-:W5:Y:S01]  /*3a90*/  LDSM.16.M88.4 R44, [R22+0x9000] ;  /* 0x00900000162c783b */ /* 0x000f620000000200 */
[----:B------:R-:W-:Y:S02]  /*3aa0*/  FSEL R102, R154, -INF , !P3 ;  /* 0xff8000009a667808 */ /* 0x000fe40005800000 */
[----:B------:R-:W-:Y:S02]  /*3ab0*/  FSEL R92, R216, -INF , !P1 ;  /* 0xff800000d85c7808 */ /* 0x000fe40004800000 */
[----:B------:R-:W-:Y:S01]  /*3ac0*/  FSEL R105, R149, -INF , !P4 ;  /* 0xff80000095697808 */ /* 0x000fe20006000000 */
[----:B------:R1:W2:Y:S01]  /*3ad0*/  MUFU.TANH R156, R26 ;  /* 0x0000001a009c7308 */ /* 0x0002a20000002400 */
[----:B----4-:R-:W-:Y:S01]  /*3ae0*/  LOP3.LUT R24, R3, 0x20, RZ, 0xfc, !PT ;  /* 0x0000002003187812 */ /* 0x010fe200078efcff */
[----:B------:R-:W-:Y:S03]  /*3af0*/  HMMA.16816.F32.BF16 R28, R8, R56, R72 ;  /* 0x00000038081c723c */ /* 0x000fe60000041848 */
[----:B------:R-:W-:-:S02]  /*3b00*/  ISETP.GE.AND P6, PT, R24, R2, PT ;  /* 0x000000021800720c */ /* 0x000fc40003fc6270 */
[----:B------:R-:W-:Y:S01]  /*3b10*/  ISETP.GE.AND P5, PT, R24, R0, PT ;  /* 0x000000001800720c */ /* 0x000fe20003fa6270 */
[----:B------:R-:W-:Y:S01]  /*3b20*/  MUFU.TANH R154, R27 ;  /* 0x0000001b009a7308 */ /* 0x000fe20000002400 */
[C---:B---3--:R-:W-:Y:S01]  /*3b30*/  LOP3.LUT R25, R3.reuse, 0x21, RZ, 0xfc, !PT ;  /* 0x0000002103197812 */ /* 0x048fe200078efcff */
[----:B------:R-:W-:Y:S01]  /*3b40*/  HMMA.16816.F32.BF16 R68, R12, R38, R124 ;  /* 0x000000260c44723c */ /* 0x000fe2000004187c */
[----:B------:R-:W-:Y:S01]  /*3b50*/  LOP3.LUT R24, R3, 0x28, RZ, 0xfc, !PT ;  /* 0x0000002803187812 */ /* 0x000fe200078efcff */
[----:B------:R-:W-:Y:S01]  /*3b60*/  LDSM.16.M88.4 R36, [R20+0x8800] ;  /* 0x008800001424783b */ /* 0x000fe20000000200 */
[----:B------:R-:W-:Y:S02]  /*3b70*/  FSEL R107, R148, -INF , !P6 ;  /* 0xff800000946b7808 */ /* 0x000fe40007000000 */
[C---:B------:R-:W-:Y:S02]  /*3b80*/  ISETP.GE.AND P3, PT, R25.reuse, R2, PT ;  /* 0x000000021900720c */ /* 0x040fe40003f66270 */
[----:B------:R-:W-:Y:S01]  /*3b90*/  ISETP.GE.AND P1, PT, R25, R0, PT ;  /* 0x000000001900720c */ /* 0x000fe20003f26270 */
[C---:B------:R-:W-:Y:S01]  /*3ba0*/  HMMA.16816.F32.BF16 R16, R4.reuse, R42, R16 ;  /* 0x0000002a0410723c */ /* 0x040fe20000041810 */
[----:B------:R-:W-:Y:S01]  /*3bb0*/  ISETP.GE.AND P4, PT, R24, R2, PT ;  /* 0x000000021800720c */ /* 0x000fe20003f86270 */
[----:B------:R-:W-:Y:S01]  /*3bc0*/  FMUL.FTZ R25, R32, UR7 ;  /* 0x0000000720197c20 */ /* 0x000fe20008410000 */
[----:B------:R-:W-:Y:S01]  /*3bd0*/  ISETP.GE.AND P6, PT, R24, R0, PT ;  /* 0x000000001800720c */ /* 0x000fe20003fc6270 */
[----:B------:R-:W3:Y:S01]  /*3be0*/  LDSM.16.M88.4 R40, [R21+0x8000] ;  /* 0x008000001528783b */ /* 0x000ee20000000200 */
[----:B------:R-:W-:Y:S01]  /*3bf0*/  LOP3.LUT R24, R3, 0x29, RZ, 0xfc, !PT ;  /* 0x0000002903187812 */ /* 0x000fe200078efcff */
[----:B------:R4:W-:Y:S01]  /*3c00*/  MUFU.TANH R149, R25 ;  /* 0x0000001900957308 */ /* 0x0009e20000002400 */
[----:B------:R-:W-:Y:S01]  /*3c10*/  FSEL R115, R141, -INF , !P5 ;  /* 0xff8000008d737808 */ /* 0x000fe20006800000 */
[----:B-1----:R-:W-:Y:S01]  /*3c20*/  FMUL.FTZ R26, R33, UR7 ;  /* 0x00000007211a7c20 */ /* 0x002fe20008410000 */
[----:B------:R-:W-:Y:S01]  /*3c30*/  FSEL R109, R214, -INF , !P3 ;  /* 0xff800000d66d7808 */ /* 0x000fe20005800000 */
[----:B------:R-:W-:Y:S01]  /*3c40*/  HMMA.16816.F32.BF16 R28, R4, R48, R28 ;  /* 0x00000030041c723c */ /* 0x000fe2000004181c */
[----:B------:R-:W-:-:S02]  /*3c50*/  ISETP.GE.AND P5, PT, R24, R2, PT ;  /* 0x000000021800720c */ /* 0x000fc40003fa6270 */
[----:B------:R-:W-:Y:S01]  /*3c60*/  ISETP.GE.AND P3, PT, R24, R0, PT ;  /* 0x000000001800720c */ /* 0x000fe20003f66270 */
[----:B------:R1:W-:Y:S01]  /*3c70*/  MUFU.TANH R148, R26 ;  /* 0x0000001a00947308 */ /* 0x0003e20000002400 */
[----:B------:R-:W-:Y:S02]  /*3c80*/  LOP3.LUT R24, R3, 0x31, RZ, 0xfc, !PT ;  /* 0x0000003103187812 */ /* 0x000fe400078efcff */
[----:B------:R-:W-:Y:S01]  /*3c90*/  FSEL R114, R212, -INF , !P1 ;  /* 0xff800000d4727808 */ /* 0x000fe20004800000 */
[----:B-----5:R-:W-:Y:S01]  /*3ca0*/  HMMA.16816.F32.BF16 R72, R12, R44, R132 ;  /* 0x0000002c0c48723c */ /* 0x020fe20000041884 */
[----:B------:R-:W-:Y:S01]  /*3cb0*/  FSEL R113, R129, -INF , !P6 ;  /* 0xff80000081717808 */ /* 0x000fe20007000000 */
[----:B------:R-:W-:Y:S01]  /*3cc0*/  FMUL.FTZ R16, R16, UR7 ;  /* 0x0000000710107c20 */ /* 0x000fe20008410000 */
[----:B------:R-:W-:Y:S01]  /*3cd0*/  FSEL R110, R210, -INF , !P5 ;  /* 0xff800000d26e7808 */ /* 0x000fe20006800000 */
[----:B------:R-:W-:Y:S01]  /*3ce0*/  FMUL.FTZ R17, R17, UR7 ;  /* 0x0000000711117c20 */ /* 0x000fe20008410000 */
[----:B----4-:R-:W-:Y:S01]  /*3cf0*/  LOP3.LUT R25, R3, 0x30, RZ, 0xfc, !PT ;  /* 0x0000003003197812 */ /* 0x010fe200078efcff */
[----:B------:R4:W-:Y:S01]  /*3d00*/  MUFU.TANH R111, R16 ;  /* 0x00000010006f7308 */ /* 0x0009e20000002400 */
[-C--:B------:R-:W-:Y:S01]  /*3d10*/  ISETP.GE.AND P6, PT, R24, R2.reuse, PT ;  /* 0x000000021800720c */ /* 0x080fe20003fc6270 */
[----:B------:R-:W-:Y:S01]  /*3d20*/  FMUL.FTZ R18, R18, UR7 ;  /* 0x0000000712127c20 */ /* 0x000fe20008410000 */
[----:B------:R-:W-:-:S02]  /*3d30*/  ISETP.GE.AND P1, PT, R25, R2, PT ;  /* 0x000000021900720c */ /* 0x000fc40003f26270 */
[-C--:B------:R-:W-:Y:S01]  /*3d40*/  ISETP.GE.AND P5, PT, R24, R0.reuse, PT ;  /* 0x000000001800720c */ /* 0x080fe20003fa6270 */
[----:B------:R-:W-:Y:S01]  /*3d50*/  FMUL.FTZ R33, R28, UR7 ;  /* 0x000000071c217c20 */ /* 0x000fe20008410000 */
[----:B------:R-:W-:Y:S01]  /*3d60*/  LOP3.LUT R24, R3, 0x38, RZ, 0xfc, !PT ;  /* 0x0000003803187812 */ /* 0x000fe200078efcff */
[----:B-1----:R-:W-:Y:S01]  /*3d70*/  FMUL.FTZ R26, R34, UR7 ;  /* 0x00000007221a7c20 */ /* 0x002fe20008410000 */
[----:B------:R-:W-:Y:S01]  /*3d80*/  FSEL R106, R211, -INF , !P4 ;  /* 0xff800000d36a7808 */ /* 0x000fe20006000000 */
[----:B------:R-:W-:Y:S01]  /*3d90*/  MUFU.TANH R120, R17 ;  /* 0x0000001100787308 */ /* 0x000fe20000002400 */
[----:B------:R-:W-:Y:S01]  /*3da0*/  FSEL R112, R209, -INF , !P3 ;  /* 0xff800000d1707808 */ /* 0x000fe20005800000 */
[----:B------:R-:W-:Y:S01]  /*3db0*/  FMUL.FTZ R29, R29, UR7 ;  /* 0x000000071d1d7c20 */ /* 0x000fe20008410000 */
[----:B------:R-:W-:Y:S01]  /*3dc0*/  FSEL R118, R207, -INF , !P1 ;  /* 0xff800000cf767808 */ /* 0x000fe20004800000 */
[----:B------:R-:W-:Y:S01]  /*3dd0*/  FMUL.FTZ R30, R30, UR7 ;  /* 0x000000071e1e7c20 */ /* 0x000fe20008410000 */
[----:B------:R-:W-:Y:S01]  /*3de0*/  ISETP.GE.AND P4, PT, R25, R0, PT ;  /* 0x000000001900720c */ /* 0x000fe20003f86270 */
[----:B------:R-:W-:Y:S01]  /*3df0*/  FMUL.FTZ R25, R35, UR7 ;  /* 0x0000000723197c20 */ /* 0x000fe20008410000 */
[C---:B------:R-:W-:Y:S01]  /*3e00*/  ISETP.GE.AND P3, PT, R24.reuse, R2, PT ;  /* 0x000000021800720c */ /* 0x040fe20003f66270 */
[----:B------:R-:W1:Y:S01]  /*3e10*/  MUFU.TANH R141, R26 ;  /* 0x0000001a008d7308 */ /* 0x000e620000002400 */
[----:B------:R-:W-:Y:S01]  /*3e20*/  ISETP.GE.AND P1, PT, R24, R0, PT ;  /* 0x000000001800720c */ /* 0x000fe20003f26270 */
[----:B------:R-:W-:Y:S01]  /*3e30*/  FMUL.FTZ R31, R31, UR7 ;  /* 0x000000071f1f7c20 */ /* 0x000fe20008410000 */
[----:B------:R-:W-:-:S02]  /*3e40*/  LOP3.LUT R24, R3, 0x39, RZ, 0xfc, !PT ;  /* 0x0000003903187812 */ /* 0x000fc400078efcff */
[----:B----4-:R-:W-:Y:S02]  /*3e50*/  LOP3.LUT R16, R3, 0x40, RZ, 0xfc, !PT ;  /* 0x0000004003107812 */ /* 0x010fe400078efcff */
[----:B------:R-:W-:Y:S01]  /*3e60*/  FSEL R124, R205, -INF , !P4 ;  /* 0xff800000cd7c7808 */ /* 0x000fe20006000000 */
[----:B------:R4:W5:Y:S01]  /*3e70*/  MUFU.TANH R129, R25 ;  /* 0x0000001900817308 */ /* 0x0009620000002400 */
[----:B------:R-:W-:Y:S02]  /*3e80*/  FSEL R119, R208, -INF , !P6 ;  /* 0xff800000d0777808 */ /* 0x000fe40007000000 */
[----:B------:R-:W-:Y:S02]  /*3e90*/  FSEL R123, R206, -INF , !P5 ;  /* 0xff800000ce7b7808 */ /* 0x000fe40006800000 */
[----:B------:R-:W-:Y:S02]  /*3ea0*/  FSEL R117, R202, -INF , !P3 ;  /* 0xff800000ca757808 */ /* 0x000fe40005800000 */
[C---:B------:R-:W-:Y:S01]  /*3eb0*/  ISETP.GE.AND P4, PT, R24.reuse, R2, PT ;  /* 0x000000021800720c */ /* 0x040fe20003f86270 */
[----:B------:R2:W5:Y:S01]  /*3ec0*/  MUFU.TANH R108, R18 ;  /* 0x00000012006c7308 */ /* 0x0005620000002400 */
[----:B------:R-:W-:-:S02]  /*3ed0*/  ISETP.GE.AND P6, PT, R24, R0, PT ;  /* 0x000000001800720c */ /* 0x000fc40003fc6270 */
[C---:B------:R-:W-:Y:S02]  /*3ee0*/  ISETP.GE.AND P5, PT, R16.reuse, R2, PT ;  /* 0x000000021000720c */ /* 0x040fe40003fa6270 */
[----:B------:R-:W-:Y:S02]  /*3ef0*/  ISETP.GE.AND P3, PT, R16, R0, PT ;  /* 0x000000001000720c */ /* 0x000fe40003f66270 */
[C---:B------:R-:W-:Y:S01]  /*3f00*/  LOP3.LUT R16, R3.reuse, 0x41, RZ, 0xfc, !PT ;  /* 0x0000004103107812 */ /* 0x040fe200078efcff */
[----:B------:R-:W-:Y:S01]  /*3f10*/  MUFU.TANH R89, R29 ;  /* 0x0000001d00597308 */ /* 0x000fe20000002400 */
[----:B------:R-:W-:Y:S01]  /*3f20*/  LOP3.LUT R24, R3, 0x48, RZ, 0xfc, !PT ;  /* 0x0000004803187812 */ /* 0x000fe200078efcff */
[----:B----4-:R-:W-:Y:S01]  /*3f30*/  FMUL.FTZ R25, R19, UR7 ;  /* 0x0000000713197c20 */ /* 0x010fe20008410000 */
[----:B------:R-:W-:Y:S02]  /*3f40*/  FSEL R122, R199, -INF , !P1 ;  /* 0xff800000c77a7808 */ /* 0x000fe40004800000 */
[----:B------:R-:W-:-:S02]  /*3f50*/  FSEL R116, R203, -INF , !P4 ;  /* 0xff800000cb747808 */ /* 0x000fc40006000000 */
[----:B------:R-:W-:Y:S01]  /*3f60*/  FSEL R121, R200, -INF , !P6 ;  /* 0xff800000c8797808 */ /* 0x000fe20007000000 */
[----:B------:R4:W5:Y:S01]  /*3f70*/  MUFU.TANH R99, R25 ;  /* 0x0000001900637308 */ /* 0x0009620000002400 */
[----:B------:R-:W-:Y:S02]  /*3f80*/  FSEL R125, R198, -INF , !P5 ;  /* 0xff800000c67d7808 */ /* 0x000fe40006800000 */
[C---:B------:R-:W-:Y:S02]  /*3f90*/  ISETP.GE.AND P1, PT, R16.reuse, R2, PT ;  /* 0x000000021000720c */ /* 0x040fe40003f26270 */
[----:B------:R-:W-:Y:S02]  /*3fa0*/  ISETP.GE.AND P4, PT, R16, R0, PT ;  /* 0x000000001000720c */ /* 0x000fe40003f86270 */
[C---:B------:R-:W-:Y:S01]  /*3fb0*/  ISETP.GE.AND P6, PT, R24.reuse, R2, PT ;  /* 0x000000021800720c */ /* 0x040fe20003fc6270 */
[----:B--2---:R-:W-:Y:S01]  /*3fc0*/  HMMA.16816.F32.BF16 R16, R8, R58, R76 ;  /* 0x0000003a0810723c */ /* 0x004fe2000004184c */
[----:B------:R-:W-:Y:S01]  /*3fd0*/  ISETP.GE.AND P5, PT, R24, R0, PT ;  /* 0x000000001800720c */ /* 0x000fe20003fa6270 */
[----:B------:R3:W2:Y:S01]  /*3fe0*/  MUFU.TANH R88, R33 ;  /* 0x0000002100587308 */ /* 0x0006a20000002400 */
[----:B------:R-:W-:-:S02]  /*3ff0*/  LOP3.LUT R28, R3, 0x50, RZ, 0xfc, !PT ;  /* 0x00000050031c7812 */ /* 0x000fc400078efcff */
[----:B------:R-:W-:Y:S02]  /*4000*/  LOP3.LUT R32, R3, 0x49, RZ, 0xfc, !PT ;  /* 0x0000004903207812 */ /* 0x000fe400078efcff */
[----:B------:R-:W-:Y:S01]  /*4010*/  FSEL R133, R196, -INF , !P4 ;  /* 0xff800000c4857808 */ /* 0x000fe20006000000 */
[----:B------:R-:W-:Y:S01]  /*4020*/  HMMA.16816.F32.BF16 R56, R12, R46, R136 ;  /* 0x0000002e0c38723c */ /* 0x000fe20000041888 */
[----:B------:R-:W-:Y:S01]  /*4030*/  FSEL R128, R194, -INF , !P6 ;  /* 0xff800000c2807808 */ /* 0x000fe20007000000 */
[----:B------:R-:W1:Y:S01]  /*4040*/  LDSM.16.M88.4 R44, [R21+0x8800] ;  /* 0x00880000152c783b */ /* 0x000e620000000200 */
[----:B------:R-:W-:Y:S01]  /*4050*/  FSEL R132, R197, -INF , !P3 ;  /* 0xff800000c5847808 */ /* 0x000fe20005800000 */
[----:B------:R-:W2:Y:S01]  /*4060*/  MUFU.TANH R87, R30 ;  /* 0x0000001e00577308 */ /* 0x000ea20000002400 */
[----:B------:R-:W-:Y:S02]  /*4070*/  FSEL R126, R201, -INF , !P1 ;  /* 0xff800000c97e7808 */ /* 0x000fe40004800000 */
[C---:B------:R-:W-:Y:S01]  /*4080*/  ISETP.GE.AND P4, PT, R28.reuse, R2, PT ;  /* 0x000000021c00720c */ /* 0x040fe20003f86270 */
[----:B----4-:R-:W-:Y:S01]  /*4090*/  HMMA.16816.F32.BF16 R24, R8, R52, R64 ;  /* 0x000000340818723c */ /* 0x010fe20000041840 */
[----:B------:R-:W-:-:S02]  /*40a0*/  ISETP.GE.AND P6, PT, R28, R0, PT ;  /* 0x000000001c00720c */ /* 0x000fc40003fc6270 */
[C---:B------:R-:W-:Y:S01]  /*40b0*/  ISETP.GE.AND P3, PT, R32.reuse, R2, PT ;  /* 0x000000022000720c */ /* 0x040fe20003f66270 */
[----:B------:R-:W4:Y:S01]  /*40c0*/  MUFU.TANH R86, R31 ;  /* 0x0000001f00567308 */ /* 0x000f220000002400 */
[----:B------:R-:W-:Y:S02]  /*40d0*/  ISETP.GE.AND P1, PT, R32, R0, PT ;  /* 0x000000002000720c */ /* 0x000fe40003f26270 */
[C---:B------:R-:W-:Y:S01]  /*40e0*/  LOP3.LUT R28, R3.reuse, 0x51, RZ, 0xfc, !PT ;  /* 0x00000051031c7812 */ /* 0x040fe200078efcff */
[----:B------:R-:W-:Y:S01]  /*40f0*/  HMMA.16816.F32.BF16 R16, R4, R50, R16 ;  /* 0x000000320410723c */ /* 0x000fe20000041810 */
[----:B------:R-:W-:Y:S01]  /*4100*/  LOP3.LUT R29, R3, 0x58, RZ, 0xfc, !PT ;  /* 0x00000058031d7812 */ /* 0x000fe200078efcff */
[----:B------:R-:W-:Y:S01]  /*4110*/  LDSM.16.M88.4 R48, [R20+0x9000] ;  /* 0x009000001430783b */ /* 0x000fe20000000200 */
[----:B------:R-:W-:Y:S02]  /*4120*/  FSEL R131, R131, -INF , !P5 ;  /* 0xff80000083837808 */ /* 0x000fe40006800000 */
[----:B------:R-:W-:-:S02]  /*4130*/  ISETP.GE.AND P5, PT, R28, R2, PT ;  /* 0x000000021c00720c */ /* 0x000fc40003fa6270 */
[----:B------:R-:W-:Y:S02]  /*4140*/  FSEL R127, R195, -INF , !P3 ;  /* 0xff800000c37f7808 */ /* 0x000fe40005800000 */
[----:B------:R-:W-:Y:S02]  /*4150*/  FSEL R130, R130, -INF , !P1 ;  /* 0xff80000082827808 */ /* 0x000fe40004800000 */
[----:B------:R-:W-:Y:S01]  /*4160*/  ISETP.GE.AND P3, PT, R28, R0, PT ;  /* 0x000000001c00720c */ /* 0x000fe20003f66270 */
[----:B---3--:R-:W-:Y:S01]  /*4170*/  HMMA.16816.F32.BF16 R32, R4, R40, R24 ;  /* 0x000000280420723c */ /* 0x008fe20000041818 */
[----:B------:R-:W-:Y:S02]  /*4180*/  ISETP.GE.AND P1, PT, R29, R2, PT ;  /* 0x000000021d00720c */ /* 0x000fe40003f26270 */
[----:B------:R-:W-:Y:S02]  /*4190*/  LOP3.LUT R24, R3, 0x60, RZ, 0xfc, !PT ;  /* 0x0000006003187812 */ /* 0x000fe400078efcff */
[----:B------:R-:W-:-:S02]  /*41a0*/  FSEL R137, R142, -INF , !P5 ;  /* 0xff8000008e897808 */ /* 0x000fc40006800000 */
[----:B------:R-:W-:Y:S01]  /*41b0*/  FSEL R142, R190, -INF , !P3 ;  /* 0xff800000be8e7808 */ /* 0x000fe20005800000 */
[----:B------:R-:W-:Y:S01]  /*41c0*/  FMUL.FTZ R16, R16, UR7 ;  /* 0x0000000710107c20 */ /* 0x000fe20008410000 */
[----:B------:R-:W-:Y:S01]  /*41d0*/  FSEL R136, R188, -INF , !P1 ;  /* 0xff800000bc887808 */ /* 0x000fe20004800000 */
[----:B------:R-:W-:Y:S01]  /*41e0*/  FMUL.FTZ R17, R17, UR7 ;  /* 0x0000000711117c20 */ /* 0x000fe20008410000 */
[C---:B------:R-:W-:Y:S01]  /*41f0*/  ISETP.GE.AND P3, PT, R24.reuse, R2, PT ;  /* 0x000000021800720c */ /* 0x040fe20003f66270 */
[----:B------:R3:W4:Y:S01]  /*4200*/  MUFU.TANH R84, R16 ;  /* 0x0000001000547308 */ /* 0x0007220000002400 */
[-C--:B------:R-:W-:Y:S01]  /*4210*/  ISETP.GE.AND P1, PT, R24, R0.reuse, PT ;  /* 0x000000001800720c */ /* 0x080fe20003f26270 */
[----:B------:R-:W-:Y:S01]  /*4220*/  FMUL.FTZ R18, R18, UR7 ;  /* 0x0000000712127c20 */ /* 0x000fe20008410000 */
[----:B------:R-:W-:Y:S01]  /*4230*/  HMMA.16816.F32.BF16 R24, R8, R54, R80 ;  /* 0x000000360818723c */ /* 0x000fe20000041850 */
[----:B------:R-:W-:Y:S01]  /*4240*/  LOP3.LUT R28, R3, 0x59, RZ, 0xfc, !PT ;  /* 0x00000059031c7812 */ /* 0x000fe200078efcff */
[----:B------:R-:W5:Y:S01]  /*4250*/  LDSM.16.M88.4 R52, [R22+0x9800] ;  /* 0x009800001634783b */ /* 0x000f620000000200 */
[----:B------:R-:W-:Y:S01]  /*4260*/  FSEL R135, R191, -INF , !P4 ;  /* 0xff800000bf877808 */ /* 0x000fe20006000000 */
[----:B------:R-:W-:Y:S01]  /*4270*/  FMUL.FTZ R19, R19, UR7 ;  /* 0x0000000713137c20 */ /* 0x000fe20008410000 */
[----:B------:R-:W-:Y:S01]  /*4280*/  FSEL R143, R143, -INF , !P6 ;  /* 0xff8000008f8f7808 */ /* 0x000fe20007000000 */
[----:B------:R2:W4:Y:S01]  /*4290*/  MUFU.TANH R85, R17 ;  /* 0x0000001100557308 */ /* 0x0005220000002400 */
[----:B------:R-:W-:-:S02]  /*42a0*/  ISETP.GE.AND P4, PT, R29, R0, PT ;  /* 0x000000001d00720c */ /* 0x000fc40003f86270 */
[----:B------:R-:W-:Y:S02]  /*42b0*/  ISETP.GE.AND P6, PT, R28, R2, PT ;  /* 0x000000021c00720c */ /* 0x000fe40003fc6270 */
[----:B------:R-:W-:Y:S02]  /*42c0*/  FSEL R139, R150, -INF , !P4 ;  /* 0xff800000968b7808 */ /* 0x000fe40006000000 */
[----:B------:R-:W-:Y:S01]  /*42d0*/  FSEL R138, R187, -INF , !P6 ;  /* 0xff800000bb8a7808 */ /* 0x000fe20007000000 */
[----:B------:R1:W-:Y:S01]  /*42e0*/  MUFU.TANH R80, R18 ;  /* 0x0000001200507308 */ /* 0x0003e20000002400 */
[C---:B---3--:R-:W-:Y:S02]  /*42f0*/  LOP3.LUT R16, R3.reuse, 0x61, RZ, 0xfc, !PT ;  /* 0x0000006103107812 */ /* 0x048fe400078efcff */
[----:B------:R-:W-:Y:S02]  /*4300*/  ISETP.GE.AND P5, PT, R28, R0, PT ;  /* 0x000000001c00720c */ /* 0x000fe40003fa6270 */
[C---:B------:R-:W-:Y:S01]  /*4310*/  ISETP.GE.AND P4, PT, R16.reuse, R2, PT ;  /* 0x000000021000720c */ /* 0x040fe20003f86270 */
[----:B------:R-:W-:Y:S01]  /*4320*/  HMMA.16816.F32.BF16 R24, R4, R42, R24 ;  /* 0x0000002a0418723c */ /* 0x000fe20000041818 */
[----:B------:R-:W-:Y:S01]  /*4330*/  ISETP.GE.AND P6, PT, R16, R0, PT ;  /* 0x000000001000720c */ /* 0x000fe20003fc6270 */
[----:B------:R-:W3:Y:S01]  /*4340*/  LDSM.16.M88.4 R40, [R21+0x9000] ;  /* 0x009000001528783b */ /* 0x000ee20000000200 */
[C---:B------:R-:W-:Y:S01]  /*4350*/  LOP3.LUT R16, R3.reuse, 0x68, RZ, 0xfc, !PT ;  /* 0x0000006803107812 */ /* 0x040fe200078efcff */
[----:B------:R-:W4:Y:S01]  /*4360*/  MUFU.TANH R79, R19 ;  /* 0x00000013004f7308 */ /* 0x000f220000002400 */
[----:B--2---:R-:W-:-:S02]  /*4370*/  LOP3.LUT R17, R3, 0x69, RZ, 0xfc, !PT ;  /* 0x0000006903117812 */ /* 0x004fc400078efcff */
[----:B------:R-:W-:Y:S01]  /*4380*/  FSEL R81, R153, -INF , !P5 ;  /* 0xff80000099517808 */ /* 0x000fe20006800000 */
[C---:B------:R-:W-:Y:S01]  /*4390*/  HMMA.16816.F32.BF16 R28, R8.reuse, R36, R60 ;  /* 0x00000024081c723c */ /* 0x040fe2000004183c */
[----:B------:R-:W-:Y:S02]  /*43a0*/  ISETP.GE.AND P5, PT, R16, R2, PT ;  /* 0x000000021000720c */ /* 0x000fe40003fa6270 */
[----:B------:R-:W-:Y:S01]  /*43b0*/  FSEL R82, R151, -INF , !P3 ;  /* 0xff80000097527808 */ /* 0x000fe20005800000 */
[----:B-1----:R-:W-:Y:S01]  /*43c0*/  FMUL.FTZ R18, R32, UR7 ;  /* 0x0000000720127c20 */ /* 0x002fe20008410000 */
[----:B------:R-:W-:Y:S02]  /*43d0*/  FSEL R153, R189, -INF , !P1 ;  /* 0xff800000bd997808 */ /* 0x000fe40004800000 */
[----:B------:R-:W-:Y:S01]  /*43e0*/  FSEL R83, R192, -INF , !P4 ;  /* 0xff800000c0537808 */ /* 0x000fe20006000000 */
[----:B------:R-:W-:Y:S01]  /*43f0*/  HMMA.16816.F32.BF16 R36, R8, R38, R68 ;  /* 0x000000260824723c */ /* 0x000fe20000041844 */
[----:B------:R-:W-:Y:S01]  /*4400*/  ISETP.GE.AND P3, PT, R16, R0, PT ;  /* 0x000000001000720c */ /* 0x000fe20003f66270 */
[----:B------:R1:W2:Y:S01]  /*4410*/  MUFU.TANH R78, R18 ;  /* 0x00000012004e7308 */ /* 0x0002a20000002400 */
[----:B------:R-:W-:Y:S01]  /*4420*/  ISETP.GE.AND P1, PT, R17, R2, PT ;  /* 0x000000021100720c */ /* 0x000fe20003f26270 */
[----:B------:R-:W-:Y:S01]  /*4430*/  FMUL.FTZ R27, R27, UR7 ;  /* 0x000000071b1b7c20 */ /* 0x000fe20008410000 */
[----:B------:R-:W-:-:S02]  /*4440*/  ISETP.GE.AND P4, PT, R17, R0, PT ;  /* 0x000000001100720c */ /* 0x000fc40003f86270 */
[C---:B------:R-:W-:Y:S02]  /*4450*/  LOP3.LUT R16, R3.reuse, 0x70, RZ, 0xfc, !PT ;  /* 0x0000007003107812 */ /* 0x040fe400078efcff */
[----:B------:R-:W-:Y:S01]  /*4460*/  LOP3.LUT R17, R3, 0x71, RZ, 0xfc, !PT ;  /* 0x0000007103117812 */ /* 0x000fe200078efcff */
[----:B------:R-:W-:Y:S01]  /*4470*/  MUFU.TANH R63, R27 ;  /* 0x0000001b003f7308 */ /* 0x000fe20000002400 */
[----:B------:R-:W-:Y:S01]  /*4480*/  FSEL R151, R152, -INF , !P5 ;  /* 0xff80000098977808 */ /* 0x000fe20006800000 */
[----:B------:R-:W-:Y:S01]  /*4490*/  HMMA.16816.F32.BF16 R28, R4, R44, R28 ;  /* 0x0000002c041c723c */ /* 0x000fe2000004181c */
[----:B------:R-:W-:Y:S02]  /*44a0*/  FSEL R152, R186, -INF , !P3 ;  /* 0xff800000ba987808 */ /* 0x000fe40005800000 */
[----:B------:R-:W-:Y:S02]  /*44b0*/  FSEL R150, R193, -INF , !P1 ;  /* 0xff800000c1967808 */ /* 0x000fe40004800000 */
[----:B------:R-:W-:-:S02]  /*44c0*/  ISETP.GE.AND P5, PT, R16, R0, PT ;  /* 0x000000001000720c */ /* 0x000fc40003fa6270 */
[----:B------:R-:W-:Y:S01]  /*44d0*/  ISETP.GE.AND P3, PT, R17, R2, PT ;  /* 0x000000021100720c */ /* 0x000fe20003f66270 */
[----:B-1----:R-:W-:Y:S01]  /*44e0*/  FMUL.FTZ R18, R33, UR7 ;  /* 0x0000000721127c20 */ /* 0x002fe20008410000 */
[----:B------:R-:W-:Y:S02]  /*44f0*/  ISETP.GE.AND P1, PT, R17, R0, PT ;  /* 0x000000001100720c */ /* 0x000fe40003f26270 */
[----:B------:R-:W-:Y:S01]  /*4500*/  LOP3.LUT R17, R3, 0x79, RZ, 0xfc, !PT ;  /* 0x0000007903117812 */ /* 0x000fe200078efcff */
[----:B------:R1:W-:Y:S01]  /*4510*/  MUFU.TANH R77, R18 ;  /* 0x00000012004d7308 */ /* 0x0003e20000002400 */
[----:B------:R-:W-:Y:S02]  /*4520*/  FSEL R157, R157, -INF , !P6 ;  /* 0xff8000009d9d7808 */ /* 0x000fe40007000000 */
[----:B------:R-:W-:Y:S02]  /*4530*/  FSEL R163, R163, -INF , !P5 ;  /* 0xff800000a3a37808 */ /* 0x000fe40006800000 */
[----:B------:R-:W-:-:S02]  /*4540*/  FSEL R159, R159, -INF , !P3 ;  /* 0xff8000009f9f7808 */ /* 0x000fc40005800000 */
[-C--:B------:R-:W-:Y:S02]  /*4550*/  ISETP.GE.AND P6, PT, R16, R2.reuse, PT ;  /* 0x000000021000720c */ /* 0x080fe40003fc6270 */
[C---:B------:R-:W-:Y:S02]  /*4560*/  ISETP.GE.AND P5, PT, R17.reuse, R2, PT ;  /* 0x000000021100720c */ /* 0x040fe40003fa6270 */
[----:B------:R-:W-:Y:S01]  /*4570*/  ISETP.GE.AND P3, PT, R17, R0, PT ;  /* 0x000000001100720c */ /* 0x000fe20003f66270 */
[----:B------:R-:W-:Y:S01]  /*4580*/  FMUL.FTZ R17, R24, UR7 ;  /* 0x0000000718117c20 */ /* 0x000fe20008410000 */
[----:B------:R-:W-:Y:S02]  /*4590*/  LOP3.LUT R16, R3, 0x78, RZ, 0xfc, !PT ;  /* 0x0000007803107812 */ /* 0x000fe400078efcff */
[----:B------:R-:W-:Y:S01]  /*45a0*/  FSEL R155, R155, -INF , !P4 ;  /* 0xff8000009b9b7808 */ /* 0x000fe20006000000 */
[----:B------:R4:W-:Y:S01]  /*45b0*/  MUFU.TANH R66, R17 ;  /* 0x0000001100427308 */ /* 0x0009e20000002400 */
[----:B-1----:R-:W-:Y:S01]  /*45c0*/  FMUL.FTZ R18, R34, UR7 ;  /* 0x0000000722127c20 */ /* 0x002fe20008410000 */
[----:B------:R-:W-:-:S02]  /*45d0*/  FSEL R158, R158, -INF , !P6 ;  /* 0xff8000009e9e7808 */ /* 0x000fc40007000000 */
[C---:B------:R-:W-:Y:S02]  /*45e0*/  ISETP.GE.AND P4, PT, R16.reuse, R2, PT ;  /* 0x000000021000720c */ /* 0x040fe40003f86270 */
[----:B------:R-:W-:Y:S02]  /*45f0*/  ISETP.GE.AND P6, PT, R16, R0, PT ;  /* 0x000000001000720c */ /* 0x000fe40003fc6270 */
[----:B------:R1:W2:Y:S01]  /*4600*/  MUFU.TANH R76, R18 ;  /* 0x00000012004c7308 */ /* 0x0002a20000002400 */
[----:B------:R-:W-:Y:S02]  /*4610*/  LOP3.LUT R16, R3, 0x80, RZ, 0xfc, !PT ;  /* 0x0000008003107812 */ /* 0x000fe400078efcff */
[----:B------:R-:W-:Y:S02]  /*4620*/  FSEL R165, R165, -INF , !P1 ;  /* 0xff800000a5a57808 */ /* 0x000fe40004800000 */
[----:B------:R-:W-:Y:S02]  /*4630*/  FSEL R161, R161, -INF , !P4 ;  /* 0xff800000a1a17808 */ /* 0x000fe40006000000 */
[----:B------:R-:W-:-:S02]  /*4640*/  FSEL R162, R162, -INF , !P6 ;  /* 0xff800000a2a27808 */ /* 0x000fc40007000000 */
[----:B----4-:R-:W-:Y:S02]  /*4650*/  LOP3.LUT R17, R3, 0x81, RZ, 0xfc, !PT ;  /* 0x0000008103117812 */ /* 0x010fe400078efcff */
[----:B------:R-:W-:Y:S02]  /*4660*/  FSEL R160, R160, -INF , !P5 ;  /* 0xff800000a0a07808 */ /* 0x000fe40006800000 */
[C---:B------:R-:W-:Y:S02]  /*4670*/  ISETP.GE.AND P1, PT, R16.reuse, R2, PT ;  /* 0x000000021000720c */ /* 0x040fe40003f26270 */
[----:B------:R-:W-:Y:S01]  /*4680*/  ISETP.GE.AND P4, PT, R16, R0, PT ;  /* 0x000000001000720c */ /* 0x000fe20003f86270 */
[----:B-1----:R-:W-:Y:S01]  /*4690*/  FMUL.FTZ R18, R35, UR7 ;  /* 0x0000000723127c20 */ /* 0x002fe20008410000 */
[C---:B------:R-:W-:Y:S01]  /*46a0*/  ISETP.GE.AND P6, PT, R17.reuse, R2, PT ;  /* 0x000000021100720c */ /* 0x040fe20003fc6270 */
[----:B------:R-:W-:Y:S01]  /*46b0*/  HMMA.16816.F32.BF16 R32, R4, R46, R36 ;  /* 0x0000002e0420723c */ /* 0x000fe20000041824 */
[----:B------:R1:W4:Y:S01]  /*46c0*/  LDSM.16.M88.4 R44, [R20+0x9800] ;  /* 0x00980000142c783b */ /* 0x0003220000000200 */
[----:B------:R3:W2:Y:S01]  /*46d0*/  MUFU.TANH R67, R18 ;  /* 0x0000001200437308 */ /* 0x0006a20000002400 */
[----:B------:R-:W-:Y:S01]  /*46e0*/  ISETP.GE.AND P5, PT, R17, R0, PT ;  /* 0x000000001100720c */ /* 0x000fe20003fa6270 */
[----:B------:R-:W-:Y:S01]  /*46f0*/  FMUL.FTZ R17, R26, UR7 ;  /* 0x000000071a117c20 */ /* 0x000fe20008410000 */
[----:B------:R-:W-:-:S02]  /*4700*/  LOP3.LUT R16, R3, 0x88, RZ, 0xfc, !PT ;  /* 0x0000008803107812 */ /* 0x000fc400078efcff */
[----:B------:R-:W-:Y:S01]  /*4710*/  FSEL R164, R164, -INF , !P3 ;  /* 0xff800000a4a47808 */ /* 0x000fe20005800000 */
[C---:B-----5:R-:W-:Y:S01]  /*4720*/  HMMA.16816.F32.BF16 R36, R12.reuse, R52, R144 ;  /* 0x000000340c24723c */ /* 0x060fe20000041890 */
[----:B------:R-:W-:Y:S01]  /*4730*/  FSEL R166, R166, -INF , !P1 ;  /* 0xff800000a6a67808 */ /* 0x000fe20004800000 */
[----:B------:R-:W5:Y:S01]  /*4740*/  MUFU.TANH R64, R17 ;  /* 0x0000001100407308 */ /* 0x000f620000002400 */
[C---:B------:R-:W-:Y:S02]  /*4750*/  ISETP.GE.AND P3, PT, R16.reuse, R2, PT ;  /* 0x000000021000720c */ /* 0x040fe40003f66270 */
[----:B------:R-:W-:Y:S02]  /*4760*/  ISETP.GE.AND P1, PT, R16, R0, PT ;  /* 0x000000001000720c */ /* 0x000fe40003f26270 */
[----:B------:R-:W-:Y:S01]  /*4770*/  LOP3.LUT R24, R3, 0x89, RZ, 0xfc, !PT ;  /* 0x0000008903187812 */ /* 0x000fe200078efcff */
[----:B------:R-:W-:Y:S01]  /*4780*/  HMMA.16816.F32.BF16 R12, R12, R54, R172 ;  /* 0x000000360c0c723c */ /* 0x000fe200000418ac */
[----:B------:R-:W-:Y:S01]  /*4790*/  FSEL R178, R178, -INF , !P4 ;  /* 0xff800000b2b27808 */ /* 0x000fe20006000000 */
[----:B---3--:R-:W-:Y:S01]  /*47a0*/  FMUL.FTZ R18, R25, UR7 ;  /* 0x0000000719127c20 */ /* 0x008fe20008410000 */
[----:B------:R-:W-:Y:S01]  /*47b0*/  FSEL R167, R167, -INF , !P6 ;  /* 0xff800000a7a77808 */ /* 0x000fe20007000000 */
[----:B------:R-:W-:Y:S01]  /*47c0*/  FMUL.FTZ R25, R29, UR7 ;  /* 0x000000071d197c20 */ /* 0x000fe20008410000 */
[C---:B------:R-:W-:Y:S01]  /*47d0*/  ISETP.GE.AND P4, PT, R24.reuse, R2, PT ;  /* 0x000000021800720c */ /* 0x040fe20003f86270 */
[----:B------:R3:W5:Y:S01]  /*47e0*/  MUFU.TANH R65, R18 ;  /* 0x0000001200417308 */ /* 0x0007620000002400 */
[----:B------:R-:W-:Y:S01]  /*47f0*/  ISETP.GE.AND P6, PT, R24, R0, PT ;  /* 0x000000001800720c */ /* 0x000fe20003fc6270 */
[----:B------:R-:W-:Y:S01]  /*4800*/  FMUL.FTZ R24, R28, UR7 ;  /* 0x000000071c187c20 */ /* 0x000fe20008410000 */
[----:B------:R-:W-:Y:S01]  /*4810*/  LOP3.LUT R22, R3, 0x90, RZ, 0xfc, !PT ;  /* 0x0000009003167812 */ /* 0x000fe200078efcff */
[----:B-1----:R-:W-:Y:S01]  /*4820*/  FMUL.FTZ R20, R32, UR7 ;  /* 0x0000000720147c20 */ /* 0x002fe20008410000 */
[----:B------:R-:W-:-:S02]  /*4830*/  FSEL R180, R180, -INF , !P5 ;  /* 0xff800000b4b47808 */ /* 0x000fc40006800000 */
[----:B------:R-:W-:Y:S01]  /*4840*/  FSEL R170, R170, -INF , !P3 ;  /* 0xff800000aaaa7808 */ /* 0x000fe20005800000 */
[----:B------:R1:W5:Y:S01]  /*4850*/  MUFU.TANH R62, R24 ;  /* 0x00000018003e7308 */ /* 0x0003620000002400 */
[C---:B------:R-:W-:Y:S02]  /*4860*/  ISETP.GE.AND P5, PT, R22.reuse, R2, PT ;  /* 0x000000021600720c */ /* 0x040fe40003fa6270 */
[----:B------:R-:W-:Y:S02]  /*4870*/  ISETP.GE.AND P3, PT, R22, R0, PT ;  /* 0x000000001600720c */ /* 0x000fe40003f66270 */
[----:B------:R-:W-:Y:S02]  /*4880*/  LOP3.LUT R22, R3, 0x98, RZ, 0xfc, !PT ;  /* 0x0000009803167812 */ /* 0x000fe400078efcff */
[----:B------:R-:W-:Y:S01]  /*4890*/  FSEL R177, R177, -INF , !P1 ;  /* 0xff800000b1b17808 */ /* 0x000fe20004800000 */
[----:B------:R2:W-:Y:S01]  /*48a0*/  MUFU.TANH R61, R25 ;  /* 0x00000019003d7308 */ /* 0x0005e20000002400 */
[----:B---3--:R-:W-:Y:S01]  /*48b0*/  HMMA.16816.F32.BF16 R16, R8, R48, R72 ;  /* 0x000000300810723c */ /* 0x008fe20000041848 */
[----:B------:R-:W-:-:S02]  /*48c0*/  FSEL R169, R169, -INF , !P4 ;  /* 0xff800000a9a97808 */ /* 0x000fc40006000000 */
[----:B------:R-:W-:Y:S02]  /*48d0*/  FSEL R179, R179, -INF , !P6 ;  /* 0xff800000b3b37808 */ /* 0x000fe40007000000 */
[----:B------:R-:W-:Y:S02]  /*48e0*/  FSEL R181, R181, -INF , !P5 ;  /* 0xff800000b5b57808 */ /* 0x000fe40006800000 */
[C---:B------:R-:W-:Y:S01]  /*48f0*/  ISETP.GE.AND P6, PT, R22.reuse, R2, PT ;  /* 0x000000021600720c */ /* 0x040fe20003fc6270 */
[----:B------:R-:W-:Y:S01]  /*4900*/  MUFU.TANH R52, R20 ;  /* 0x0000001400347308 */ /* 0x000fe20000002400 */
[----:B-1----:R-:W-:Y:S02]  /*4910*/  LOP3.LUT R24, R3, 0x91, RZ, 0xfc, !PT ;  /* 0x0000009103187812 */ /* 0x002fe400078efcff */
[----:B------:R-:W-:Y:S02]  /*4920*/  ISETP.GE.AND P5, PT, R22, R0, PT ;  /* 0x000000001600720c */ /* 0x000fe40003fa6270 */
[----:B------:R-:W-:-:S02]  /*4930*/  ISETP.GE.AND P1, PT, R24, R2, PT ;  /* 0x000000021800720c */ /* 0x000fc40003f26270 */
[----:B------:R-:W-:Y:S01]  /*4940*/  ISETP.GE.AND P4, PT, R24, R0, PT ;  /* 0x000000001800720c */ /* 0x000fe20003f86270 */
[----:B------:R-:W-:Y:S01]  /*4950*/  FMUL.FTZ R24, R30, UR7 ;  /* 0x000000071e187c20 */ /* 0x000fe20008410000 */
[----:B--2---:R-:W-:Y:S01]  /*4960*/  FMUL.FTZ R25, R31, UR7 ;  /* 0x000000071f197c20 */ /* 0x004fe20008410000 */
[C---:B------:R-:W-:Y:S02]  /*4970*/  LOP3.LUT R22, R3.reuse, 0xa0, RZ, 0xfc, !PT ;  /* 0x000000a003167812 */ /* 0x040fe400078efcff */
[----:B------:R-:W-:Y:S01]  /*4980*/  HMMA.16816.F32.BF16 R28, R4, R40, R16 ;  /* 0x00000028041c723c */ /* 0x000fe20000041810 */
[----:B------:R-:W-:Y:S01]  /*4990*/  LOP3.LUT R17, R3, 0xa1, RZ, 0xfc, !PT ;  /* 0x000000a103117812 */ /* 0x000fe200078efcff */
[----:B------:R1:W2:Y:S01]  /*49a0*/  MUFU.TANH R53, R24 ;  /* 0x0000001800357308 */ /* 0x0002a20000002400 */
[----:B------:R-:W-:Y:S01]  /*49b0*/  FSEL R176, R176, -INF , !P6 ;  /* 0xff800000b0b07808 */ /* 0x000fe20007000000 */
[----:B------:R-:W-:Y:S01]  /*49c0*/  FMUL.FTZ R18, R33, UR7 ;  /* 0x0000000721127c20 */ /* 0x000fe20008410000 */
[----:B------:R-:W-:-:S02]  /*49d0*/  FSEL R182, R182, -INF , !P4 ;  /* 0xff800000b6b67808 */ /* 0x000fc40006000000 */
[----:B------:R-:W-:Y:S02]  /*49e0*/  ISETP.GE.AND P6, PT, R22, R0, PT ;  /* 0x000000001600720c */ /* 0x000fe40003fc6270 */
[----:B------:R-:W-:Y:S01]  /*49f0*/  FSEL R145, R156, -INF , !P5 ;  /* 0xff8000009c917808 */ /* 0x000fe20006800000 */
[----:B------:R3:W-:Y:S01]  /*4a00*/  MUFU.TANH R49, R18 ;  /* 0x0000001200317308 */ /* 0x0007e20000002400 */
[-C--:B------:R-:W-:Y:S02]  /*4a10*/  ISETP.GE.AND P4, PT, R22, R2.reuse, PT ;  /* 0x000000021600720c */ /* 0x080fe40003f86270 */
[----:B------:R-:W-:Y:S02]  /*4a20*/  ISETP.GE.AND P5, PT, R17, R2, PT ;  /* 0x000000021100720c */ /* 0x000fe40003fa6270 */
[----:B------:R-:W-:Y:S02]  /*4a30*/  LOP3.LUT R22, R3, 0xa9, RZ, 0xfc, !PT ;  /* 0x000000a903167812 */ /* 0x000fe400078efcff */
[----:B------:R-:W-:Y:S01]  /*4a40*/  FSEL R147, R141, -INF , !P6 ;  /* 0xff8000008d937808 */ /* 0x000fe20007000000 */
[----:B------:R-:W2:Y:S01]  /*4a50*/  MUFU.TANH R60, R25 ;  /* 0x00000019003c7308 */ /* 0x000ea20000002400 */
[----:B-1----:R-:W-:-:S02]  /*4a60*/  LOP3.LUT R24, R3, 0x99, RZ, 0xfc, !PT ;  /* 0x0000009903187812 */ /* 0x002fc400078efcff */
[----:B------:R-:W-:Y:S02]  /*4a70*/  FSEL R146, R183, -INF , !P3 ;  /* 0xff800000b7927808 */ /* 0x000fe40005800000 */
[----:B------:R-:W-:Y:S02]  /*4a80*/  FSEL R144, R185, -INF , !P1 ;  /* 0xff800000b9907808 */ /* 0x000fe40004800000 */
[----:B------:R-:W-:Y:S02]  /*4a90*/  FSEL R141, R148, -INF , !P5 ;  /* 0xff800000948d7808 */ /* 0x000fe40006800000 */
[C---:B------:R-:W-:Y:S02]  /*4aa0*/  ISETP.GE.AND P3, PT, R24.reuse, R2, PT ;  /* 0x000000021800720c */ /* 0x040fe40003f66270 */
[----:B------:R-:W-:Y:S01]  /*4ab0*/  ISETP.GE.AND P1, PT, R24, R0, PT ;  /* 0x000000001800720c */ /* 0x000fe20003f26270 */
[----:B------:R-:W-:Y:S01]  /*4ac0*/  FMUL.FTZ R24, R34, UR7 ;  /* 0x0000000722187c20 */ /* 0x000fe20008410000 */
[----:B------:R-:W-:-:S02]  /*4ad0*/  ISETP.GE.AND P6, PT, R22, R2, PT ;  /* 0x000000021600720c */ /* 0x000fc40003fc6270 */
[----:B------:R-:W-:Y:S01]  /*4ae0*/  ISETP.GE.AND P5, PT, R22, R0, PT ;  /* 0x000000001600720c */ /* 0x000fe20003fa6270 */
[----:B------:R-:W-:Y:S01]  /*4af0*/  FMUL.FTZ R22, R35, UR7 ;  /* 0x0000000723167c20 */ /* 0x000fe20008410000 */
[----:B------:R-:W-:Y:S01]  /*4b00*/  LOP3.LUT R16, R3, 0xa8, RZ, 0xfc, !PT ;  /* 0x000000a803107812 */ /* 0x000fe200078efcff */
[----:B----4-:R-:W-:Y:S01]  /*4b10*/  HMMA.16816.F32.BF16 R32, R8, R44, R36 ;  /* 0x0000002c0820723c */ /* 0x010fe20000041824 */
[----:B------:R1:W4:Y:S01]  /*4b20*/  LDSM.16.M88.4 R36, [R21+0x9800] ;  /* 0x009800001524783b */ /* 0x0003220000000200 */
[----:B------:R-:W-:Y:S01]  /*4b30*/  FSEL R171, R171, -INF , !P3 ;  /* 0xff800000abab7808 */ /* 0x000fe20005800000 */
[----:B------:R5:W2:Y:S01]  /*4b40*/  MUFU.TANH R48, R24 ;  /* 0x0000001800307308 */ /* 0x000aa20000002400 */
[----:B------:R-:W-:Y:S01]  /*4b50*/  FSEL R154, R154, -INF , !P1 ;  /* 0xff8000009a9a7808 */ /* 0x000fe20004800000 */
[----:B------:R-:W-:-:S04]  /*4b60*/  DEPBAR.LE SB0, 0x0 ;  /* 0x000080000000791a */ /* 0x000fc80000000000 */
[----:B------:R-:W-:Y:S02]  /*4b70*/  FSEL R149, R149, -INF , !P4 ;  /* 0xff80000095957808 */ /* 0x000fe40006000000 */
[----:B------:R-:W-:Y:S01]  /*4b80*/  ISETP.GE.AND P3, PT, R17, R0, PT ;  /* 0x000000001100720c */ /* 0x000fe20003f66270 */
[----:B------:R2:W-:Y:S01]  /*4b90*/  MUFU.TANH R41, R22 ;  /* 0x0000001600297308 */ /* 0x0005e20000002400 */
[C---:B------:R-:W-:Y:S02]  /*4ba0*/  ISETP.GE.AND P1, PT, R16.reuse, R2, PT ;  /* 0x000000021000720c */ /* 0x040fe40003f26270 */
[----:B------:R-:W-:Y:S02]  /*4bb0*/  ISETP.GE.AND P4, PT, R16, R0, PT ;  /* 0x000000001000720c */ /* 0x000fe40003f86270 */
[----:B---3--:R-:W-:Y:S01]  /*4bc0*/  HMMA.16816.F32.BF16 R16, R8, R50, R56 ;  /* 0x000000320810723c */ /* 0x008fe20000041838 */
[----:B------:R-:W-:Y:S01]  /*4bd0*/  LOP3.LUT R20, R3, 0xb0, RZ, 0xfc, !PT ;  /* 0x000000b003147812 */ /* 0x000fe200078efcff */
[----:B-----5:R-:W-:Y:S01]  /*4be0*/  FMUL.FTZ R24, R28, UR7 ;  /* 0x000000071c187c20 */ /* 0x020fe20008410000 */
[----:B------:R-:W-:-:S02]  /*4bf0*/  FSEL R129, R129, -INF , !P3 ;  /* 0xff80000081817808 */ /* 0x000fc40005800000 */
[----:B------:R-:W-:Y:S01]  /*4c00*/  FSEL R111, R111, -INF , !P1 ;  /* 0xff8000006f6f7808 */ /* 0x000fe20004800000 */
[----:B------:R3:W5:Y:S02]  /*4c10*/  MUFU.TANH R40, R24 ;  /* 0x0000001800287308 */ /* 0x0007640000002400 */
[----:B------:R-:W-:Y:S01]  /*4c20*/  HMMA.16816.F32.BF16 R8, R8, R46, R12 ;  /* 0x0000002e0808723c */ /* 0x000fe2000004180c */
[C---:B------:R-:W-:Y:S01]  /*4c30*/  ISETP.GE.AND P3, PT, R20.reuse, R2, PT ;  /* 0x000000021400720c */ /* 0x040fe20003f66270 */
[----:B-1----:R-:W-:Y:S01]  /*4c40*/  FMUL.FTZ R21, R29, UR7 ;  /* 0x000000071d157c20 */ /* 0x002fe20008410000 */
[----:B------:R-:W-:Y:S02]  /*4c50*/  ISETP.GE.AND P1, PT, R20, R0, PT ;  /* 0x000000001400720c */ /* 0x000fe40003f26270 */
[C---:B--2---:R-:W-:Y:S02]  /*4c60*/  LOP3.LUT R22, R3.reuse, 0xb1, RZ, 0xfc, !PT ;  /* 0x000000b103167812 */ /* 0x044fe400078efcff */
[----:B------:R-:W-:Y:S01]  /*4c70*/  LOP3.LUT R20, R3, 0xb8, RZ, 0xfc, !PT ;  /* 0x000000b803147812 */ /* 0x000fe200078efcff */
[----:B------:R-:W-:Y:S01]  /*4c80*/  MUFU.TANH R21, R21 ;  /* 0x0000001500157308 */ /* 0x000fe20000002400 */
[----:B------:R-:W-:-:S02]  /*4c90*/  FSEL R108, R108, -INF , !P4 ;  /* 0xff8000006c6c7808 */ /* 0x000fc40006000000 */
[----:B------:R-:W-:Y:S02]  /*4ca0*/  FSEL R120, R120, -INF , !P6 ;  /* 0xff80000078787808 */ /* 0x000fe40007000000 */
[----:B------:R-:W-:Y:S02]  /*4cb0*/  FSEL R99, R99, -INF , !P5 ;  /* 0xff80000063637808 */ /* 0x000fe40006800000 */
[C---:B------:R-:W-:Y:S01]  /*4cc0*/  ISETP.GE.AND P4, PT, R22.reuse, R2, PT ;  /* 0x000000021600720c */ /* 0x040fe20003f86270 */
[----:B---3--:R-:W-:Y:S01]  /*4cd0*/  HMMA.16816.F32.BF16 R24, R4, R42, R16 ;  /* 0x0000002a0418723c */ /* 0x008fe20000041810 */
[----:B------:R-:W-:Y:S01]  /*4ce0*/  ISETP.GE.AND P6, PT, R22, R0, PT ;  /* 0x000000001600720c */ /* 0x000fe20003fc6270 */
[----:B------:R-:W-:Y:S01]  /*4cf0*/  FMUL.FTZ R18, R30, UR7 ;  /* 0x000000071e127c20 */ /* 0x000fe20008410000 */
[----:B------:R-:W-:Y:S02]  /*4d00*/  ISETP.GE.AND P5, PT, R20, R2, PT ;  /* 0x000000021400720c */ /* 0x000fe40003fa6270 */
[----:B------:R-:W-:-:S02]  /*4d10*/  LOP3.LUT R17, R3, 0xb9, RZ, 0xfc, !PT ;  /* 0x000000b903117812 */ /* 0x000fc400078efcff */
[----:B------:R-:W-:Y:S01]  /*4d20*/  LOP3.LUT R16, R3, 0xc0, RZ, 0xfc, !PT ;  /* 0x000000c003107812 */ /* 0x000fe200078efcff */
[----:B----4-:R-:W-:Y:S01]  /*4d30*/  HMMA.16816.F32.BF16 R8, R4, R38, R8 ;  /* 0x000000260408723c */ /* 0x010fe20000041808 */
[----:B------:R-:W-:Y:S02]  /*4d40*/  FSEL R88, R88, -INF , !P3 ;  /* 0xff80000058587808 */ /* 0x000fe40005800000 */
[----:B------:R-:W-:Y:S02]  /*4d50*/  ISETP.GE.AND P3, PT, R20, R0, PT ;  /* 0x000000001400720c */ /* 0x000fe40003f66270 */
[----:B------:R-:W-:Y:S01]  /*4d60*/  FSEL R87, R87, -INF , !P1 ;  /* 0xff80000057577808 */ /* 0x000fe20004800000 */
[----:B------:R1:W2:Y:S01]  /*4d70*/  MUFU.TANH R20, R18 ;  /* 0x0000001200147308 */ /* 0x0002a20000002400 */
[----:B------:R-:W-:Y:S02]  /*4d80*/  FSEL R89, R89, -INF , !P4 ;  /* 0xff80000059597808 */ /* 0x000fe40006000000 */
[----:B------:R-:W-:-:S02]  /*4d90*/  FSEL R86, R86, -INF , !P6 ;  /* 0xff80000056567808 */ /* 0x000fc40007000000 */
[----:B------:R-:W-:Y:S01]  /*4da0*/  FSEL R84, R84, -INF , !P5 ;  /* 0xff80000054547808 */ /* 0x000fe20006800000 */
[----:B------:R-:W-:Y:S01]  /*4db0*/  FMUL.FTZ R25, R25, UR7 ;  /* 0x0000000719197c20 */ /* 0x000fe20008410000 */
[C---:B------:R-:W-:Y:S01]  /*4dc0*/  ISETP.GE.AND P1, PT, R17.reuse, R2, PT ;  /* 0x000000021100720c */ /* 0x040fe20003f26270 */
[----:B------:R-:W-:Y:S01]  /*4dd0*/  FMUL.FTZ R26, R26, UR7 ;  /* 0x000000071a1a7c20 */ /* 0x000fe20008410000 */
[----:B------:R-:W-:Y:S01]  /*4de0*/  ISETP.GE.AND P4, PT, R17, R0, PT ;  /* 0x000000001100720c */ /* 0x000fe20003f86270 */
[----:B------:R-:W-:Y:S01]  /*4df0*/  FMUL.FTZ R12, R27, UR7 ;  /* 0x000000071b0c7c20 */ /* 0x000fe20008410000 */
[C---:B------:R-:W-:Y:S01]  /*4e00*/  ISETP.GE.AND P6, PT, R16.reuse, R2, PT ;  /* 0x000000021000720c */ /* 0x040fe20003fc6270 */
[----:B------:R-:W-:Y:S01]  /*4e10*/  MUFU.TANH R25, R25 ;  /* 0x0000001900197308 */ /* 0x000fe20000002400 */
[----:B------:R-:W-:Y:S01]  /*4e20*/  ISETP.GE.AND P5, PT, R16, R0, PT ;  /* 0x000000001000720c */ /* 0x000fe20003fa6270 */
[----:B------:R-:W-:Y:S01]  /*4e30*/  FMUL.FTZ R8, R8, UR7 ;  /* 0x0000000708087c20 */ /* 0x000fe20008410000 */
[----:B------:R-:W-:Y:S01]  /*4e40*/  LOP3.LUT R17, R3, 0xc1, RZ, 0xfc, !PT ;  /* 0x000000c103117812 */ /* 0x000fe200078efcff */
[----:B------:R-:W-:Y:S01]  /*4e50*/  FMUL.FTZ R9, R9, UR7 ;  /* 0x0000000709097c20 */ /* 0x000fe20008410000 */
[----:B-1----:R-:W-:Y:S01]  /*4e60*/  FMUL.FTZ R18, R31, UR7 ;  /* 0x000000071f127c20 */ /* 0x002fe20008410000 */
[----:B------:R-:W-:Y:S01]  /*4e70*/  LOP3.LUT R16, R3, 0xc8, RZ, 0xfc, !PT ;  /* 0x000000c803107812 */ /* 0x000fe200078efcff */
[----:B------:R-:W-:Y:S01]  /*4e80*/  HMMA.16816.F32.BF16 R28, R4, R36, R32 ;  /* 0x00000024041c723c */ /* 0x000fe20000041820 */
[----:B------:R-:W-:Y:S01]  /*4e90*/  FSEL R85, R85, -INF , !P1 ;  /* 0xff80000055557808 */ /* 0x000fe20004800000 */
[----:B------:R1:W-:Y:S01]  /*4ea0*/  MUFU.TANH R19, R18 ;  /* 0x0000001200137308 */ /* 0x0003e20000002400 */
[----:B------:R-:W-:-:S02]  /*4eb0*/  FSEL R79, R79, -INF , !P4 ;  /* 0xff8000004f4f7808 */ /* 0x000fc40006000000 */
[----:B------:R-:W-:Y:S02]  /*4ec0*/  FSEL R78, R78, -INF , !P6 ;  /* 0xff8000004e4e7808 */ /* 0x000fe40007000000 */
[----:B------:R-:W-:Y:S02]  /*4ed0*/  FSEL R80, R80, -INF , !P3 ;  /* 0xff80000050507808 */ /* 0x000fe40005800000 */
[C---:B------:R-:W-:Y:S01]  /*4ee0*/  ISETP.GE.AND P1, PT, R17.reuse, R0, PT ;  /* 0x000000001100720c */ /* 0x040fe20003f26270 */
[----:B------:R3:W-:Y:S01]  /*4ef0*/  MUFU.TANH R15, R12 ;  /* 0x0000000c000f7308 */ /* 0x0007e20000002400 */
[C---:B------:R-:W-:Y:S02]  /*4f00*/  ISETP.GE.AND P4, PT, R16.reuse, R2, PT ;  /* 0x000000021000720c */ /* 0x040fe40003f86270 */
[----:B------:R-:W-:Y:S02]  /*4f10*/  ISETP.GE.AND P6, PT, R16, R0, PT ;  /* 0x000000001000720c */ /* 0x000fe40003fc6270 */
[----:B------:R-:W-:-:S02]  /*4f20*/  ISETP.GE.AND P3, PT, R17, R2, PT ;  /* 0x000000021100720c */ /* 0x000fc40003f66270 */
[C---:B------:R-:W-:Y:S01]  /*4f30*/  LOP3.LUT R16, R3.reuse, 0xd0, RZ, 0xfc, !PT ;  /* 0x000000d003107812 */ /* 0x040fe200078efcff */
[----:B------:R-:W4:Y:S01]  /*4f40*/  MUFU.TANH R26, R26 ;  /* 0x0000001a001a7308 */ /* 0x000f220000002400 */
[----:B------:R-:W-:Y:S01]  /*4f50*/  LOP3.LUT R17, R3, 0xc9, RZ, 0xfc, !PT ;  /* 0x000000c903117812 */ /* 0x000fe200078efcff */
[----:B-1----:R-:W-:Y:S01]  /*4f60*/  FMUL.FTZ R18, R24, UR7 ;  /* 0x0000000718127c20 */ /* 0x002fe20008410000 */
[----:B------:R-:W-:Y:S01]  /*4f70*/  FSEL R174, R76, -INF , !P5 ;  /* 0xff8000004cae7808 */ /* 0x000fe20006800000 */
[----:B------:R-:W-:Y:S01]  /*4f80*/  FMUL.FTZ R14, R28, UR7 ;  /* 0x000000071c0e7c20 */ /* 0x000fe20008410000 */
[----:B------:R-:W-:Y:S01]  /*4f90*/  FSEL R175, R67, -INF , !P1 ;  /* 0xff80000043af7808 */ /* 0x000fe20004800000 */
[----:B------:R-:W-:Y:S01]  /*4fa0*/  FMUL.FTZ R6, R30, UR7 ;  /* 0x000000071e067c20 */ /* 0x000fe20008410000 */
[----:B------:R-:W-:Y:S01]  /*4fb0*/  FSEL R76, R66, -INF , !P4 ;  /* 0xff800000424c7808 */ /* 0x000fe20006000000 */
[----:B------:R-:W1:Y:S01]  /*4fc0*/  MUFU.TANH R18, R18 ;  /* 0x0000001200127308 */ /* 0x000e620000002400 */
[----:B------:R-:W-:-:S02]  /*4fd0*/  FSEL R77, R77, -INF , !P3 ;  /* 0xff8000004d4d7808 */ /* 0x000fc40005800000 */
[C---:B------:R-:W-:Y:S02]  /*4fe0*/  ISETP.GE.AND P1, PT, R16.reuse, R2, PT ;  /* 0x000000021000720c */ /* 0x040fe40003f26270 */
[----:B------:R-:W-:Y:S02]  /*4ff0*/  ISETP.GE.AND P4, PT, R16, R0, PT ;  /* 0x000000001000720c */ /* 0x000fe40003f86270 */
[C---:B------:R-:W-:Y:S01]  /*5000*/  ISETP.GE.AND P5, PT, R17.reuse, R2, PT ;  /* 0x000000021100720c */ /* 0x040fe20003fa6270 */
[----:B------:R-:W-:Y:S01]  /*5010*/  MUFU.TANH R8, R8 ;  /* 0x0000000800087308 */ /* 0x000fe20000002400 */
[----:B------:R-:W-:Y:S02]  /*5020*/  ISETP.GE.AND P3, PT, R17, R0, PT ;  /* 0x000000001100720c */ /* 0x000fe40003f66270 */
[C---:B------:R-:W-:Y:S02]  /*5030*/  LOP3.LUT R16, R3.reuse, 0xd1, RZ, 0xfc, !PT ;  /* 0x000000d103107812 */ /* 0x040fe400078efcff */
[----:B------:R-:W-:-:S02]  /*5040*/  LOP3.LUT R13, R3, 0xd8, RZ, 0xfc, !PT ;  /* 0x000000d8030d7812 */ /* 0x000fc400078efcff */
[----:B---3--:R-:W-:Y:S01]  /*5050*/  LOP3.LUT R12, R3, 0xd9, RZ, 0xfc, !PT ;  /* 0x000000d9030c7812 */ /* 0x008fe200078efcff */
[----:B------:R-:W3:Y:S01]  /*5060*/  MUFU.TANH R14, R14 ;  /* 0x0000000e000e7308 */ /* 0x000ee20000002400 */
[----:B------:R-:W-:Y:S02]  /*5070*/  FSEL R173, R64, -INF , !P6 ;  /* 0xff80000040ad7808 */ /* 0x000fe40007000000 */
[----:B------:R-:W-:Y:S02]  /*5080*/  ISETP.GE.AND P6, PT, R16, R2, PT ;  /* 0x000000021000720c */ /* 0x000fe40003fc6270 */
[----:B------:R-:W-:Y:S02]  /*5090*/  FSEL R37, R65, -INF , !P5 ;  /* 0xff80000041257808 */ /* 0x000fe40006800000 */
[----:B------:R-:W-:Y:S01]  /*50a0*/  FSEL R172, R63, -INF , !P3 ;  /* 0xff8000003fac7808 */ /* 0x000fe20005800000 */
[----:B------:R-:W-:Y:S01]  /*50b0*/  MUFU.TANH R9, R9 ;  /* 0x0000000900097308 */ /* 0x000fe20000002400 */
[----:B------:R-:W-:-:S02]  /*50c0*/  FSEL R183, R62, -INF , !P1 ;  /* 0xff8000003eb77808 */ /* 0x000fc40004800000 */
[----:B------:R-:W-:Y:S01]  /*50d0*/  FSEL R187, R53, -INF , !P4 ;  /* 0xff80000035bb7808 */ /* 0x000fe20006000000 */
[----:B------:R-:W-:Y:S01]  /*50e0*/  BAR.SYNC.DEFER_BLOCKING 0x0 ;  /* 0x0000000000007b1d */ /* 0x000fe20000010000 */
[----:B------:R-:W-:Y:S02]  /*50f0*/  ISETP.GE.AND P5, PT, R16, R0, PT ;  /* 0x000000001000720c */ /* 0x000fe40003fa6270 */
[C---:B------:R-:W-:Y:S02]  /*5100*/  ISETP.GE.AND P3, PT, R13.reuse, R2, PT ;  /* 0x000000020d00720c */ /* 0x040fe40003f66270 */
[----:B------:R-:W-:Y:S02]  /*5110*/  ISETP.GE.AND P1, PT, R13, R0, PT ;  /* 0x000000000d00720c */ /* 0x000fe40003f26270 */
[----:B------:R-:W-:Y:S02]  /*5120*/  ISETP.GE.AND P4, PT, R12, R2, PT ;  /* 0x000000020c00720c */ /* 0x000fe40003f86270 */
[----:B------:R-:W-:-:S02]  /*5130*/  LOP3.LUT R5, R3, 0xe0, RZ, 0xfc, !PT ;  /* 0x000000e003057812 */ /* 0x000fc400078efcff */
[----:B------:R-:W-:Y:S02]  /*5140*/  LOP3.LUT R4, R3, 0xe1, RZ, 0xfc, !PT ;  /* 0x000000e103047812 */ /* 0x000fe400078efcff */
[----:B------:R-:W-:Y:S02]  /*5150*/  FSEL R185, R61, -INF , !P6 ;  /* 0xff8000003db97808 */ /* 0x000fe40007000000 */
[----:B------:R-:W-:Y:S01]  /*5160*/  ISETP.GE.AND P6, PT, R12, R0, PT ;  /* 0x000000000c00720c */ /* 0x000fe20003fc6270 */
        /* <DEDUP_REMOVED lines=8> */
[----:B------:R4:W3:Y:S01]  /*51f0*/  MUFU.TANH R12, R6 ;  /* 0x00000006000c7308 */ /* 0x0008e20000002400 */
[C---:B------:R-:W-:Y:S02]  /*5200*/  ISETP.GE.AND P1, PT, R4.reuse, R2, PT ;  /* 0x000000020400720c */ /* 0x040fe40003f26270 */
[----:B------:R-:W-:Y:S02]  /*5210*/  ISETP.GE.AND P4, PT, R4, R0, PT ;  /* 0x000000000400720c */ /* 0x000fe40003f86270 */
[----:B------:R-:W-:-:S02]  /*5220*/  LOP3.LUT R5, R3, 0xe8, RZ, 0xfc, !PT ;  /* 0x000000e803057812 */ /* 0x000fc400078efcff */
[----:B------:R-:W-:Y:S02]  /*5230*/  LOP3.LUT R4, R3, 0xe9, RZ, 0xfc, !PT ;  /* 0x000000e903047812 */ /* 0x000fe400078efcff */
[----:B-----5:R-:W-:Y:S02]  /*5240*/  FSEL R190, R40, -INF , !P5 ;  /* 0xff80000028be7808 */ /* 0x020fe40006800000 */
[----:B--2---:R-:W-:Y:S02]  /*5250*/  FSEL R194, R20, -INF , !P3 ;  /* 0xff80000014c27808 */ /* 0x004fe40005800000 */
[----:B------:R-:W-:Y:S02]  /*5260*/  FSEL R191, R21, -INF , !P1 ;  /* 0xff80000015bf7808 */ /* 0x000fe40004800000 */
[----:B------:R-:W-:Y:S02]  /*5270*/  FSEL R189, R41, -INF , !P6 ;  /* 0xff80000029bd7808 */ /* 0x000fe40007000000 */
[----:B------:R-:W-:Y:S01]  /*5280*/  ISETP.GE.AND P5, PT, R5, R0, PT ;  /* 0x000000000500720c */ /* 0x000fe20003fa6270 */
[----:B----4-:R-:W-:Y:S01]  /*5290*/  FMUL.FTZ R6, R31, UR7 ;  /* 0x000000071f067c20 */ /* 0x010fe20008410000 */
[----:B------:R-:W-:-:S02]  /*52a0*/  ISETP.GE.AND P3, PT, R4, R2, PT ;  /* 0x000000020400720c */ /* 0x000fc40003f66270 */
[----:B------:R-:W-:Y:S01]  /*52b0*/  ISETP.GE.AND P1, PT, R4, R0, PT ;  /* 0x000000000400720c */ /* 0x000fe20003f26270 */
[----:B------:R2:W4:Y:S01]  /*52c0*/  MUFU.TANH R7, R6 ;  /* 0x0000000600077308 */ /* 0x0005220000002400 */
[----:B------:R-:W-:Y:S02]  /*52d0*/  ISETP.GE.AND P6, PT, R5, R2, PT ;  /* 0x000000020500720c */ /* 0x000fe40003fc6270 */
[C---:B------:R-:W-:Y:S02]  /*52e0*/  LOP3.LUT R4, R3.reuse, 0xf1, RZ, 0xfc, !PT ;  /* 0x000000f103047812 */ /* 0x040fe400078efcff */
[----:B------:R-:W-:Y:S02]  /*52f0*/  LOP3.LUT R5, R3, 0xf0, RZ, 0xfc, !PT ;  /* 0x000000f003057812 */ /* 0x000fe400078efcff */
[----:B------:R-:W-:Y:S02]  /*5300*/  FSEL R196, R26, -INF , !P5 ;  /* 0xff8000001ac47808 */ /* 0x000fe40006800000 */
[----:B------:R-:W-:-:S02]  /*5310*/  FSEL R193, R25, -INF , !P3 ;  /* 0xff80000019c17808 */ /* 0x000fc40005800000 */
[----:B------:R-:W-:Y:S02]  /*5320*/  FSEL R195, R19, -INF , !P4 ;  /* 0xff80000013c37808 */ /* 0x000fe40006000000 */
[----:B-1----:R-:W-:Y:S02]  /*5330*/  FSEL R192, R18, -INF , !P6 ;  /* 0xff80000012c07808 */ /* 0x002fe40007000000 */
[C---:B------:R-:W-:Y:S02]  /*5340*/  ISETP.GE.AND P5, PT, R4.reuse, R2, PT ;  /* 0x000000020400720c */ /* 0x040fe40003fa6270 */
[----:B------:R-:W-:Y:S01]  /*5350*/  ISETP.GE.AND P3, PT, R4, R0, PT ;  /* 0x000000000400720c */ /* 0x000fe20003f66270 */
[----:B--2---:R-:W-:Y:S01]  /*5360*/  FMUL.FTZ R6, R10, UR7 ;  /* 0x000000070a067c20 */ /* 0x004fe20008410000 */
[C---:B------:R-:W-:Y:S02]  /*5370*/  ISETP.GE.AND P4, PT, R5.reuse, R2, PT ;  /* 0x000000020500720c */ /* 0x040fe40003f86270 */
[----:B------:R-:W-:Y:S01]  /*5380*/  ISETP.GE.AND P6, PT, R5, R0, PT ;  /* 0x000000000500720c */ /* 0x000fe20003fc6270 */
[----:B------:R-:W-:Y:S01]  /*5390*/  FMUL.FTZ R5, R11, UR7 ;  /* 0x000000070b057c20 */ /* 0x000fe20008410000 */
[----:B------:R-:W-:Y:S01]  /*53a0*/  LOP3.LUT R4, R3, 0xf8, RZ, 0xfc, !PT ;  /* 0x000000f803047812 */ /* 0x000fe200078efcff */
[----:B------:R-:W1:Y:S01]  /*53b0*/  MUFU.TANH R6, R6 ;  /* 0x0000000600067308 */ /* 0x000e620000002400 */
[----:B------:R-:W-:-:S02]  /*53c0*/  FSEL R197, R15, -INF , !P1 ;  /* 0xff8000000fc57808 */ /* 0x000fc40004800000 */
[----:B------:R-:W-:Y:S02]  /*53d0*/  ISETP.GE.AND P1, PT, R4, R2, PT ;  /* 0x000000020400720c */ /* 0x000fe40003f26270 */
[----:B---3--:R-:W-:Y:S02]  /*53e0*/  FSEL R198, R14, -INF , !P4 ;  /* 0xff8000000ec67808 */ /* 0x008fe40006000000 */
[----:B------:R-:W-:Y:S01]  /*53f0*/  FSEL R200, R8, -INF , !P1 ;  /* 0xff80000008c87808 */ /* 0x000fe20004800000 */
[----:B------:R-:W2:Y:S01]  /*5400*/  MUFU.TANH R5, R5 ;  /* 0x0000000500057308 */ /* 0x000ea20000002400 */
[----:B------:R-:W-:Y:S02]  /*5410*/  ISETP.GT.AND P1, PT, R224, R223, PT ;  /* 0x000000dfe000720c */ /* 0x000fe40003f24270 */
[----:B------:R-:W-:Y:S02]  /*5420*/  ISETP.GE.AND P4, PT, R4, R0, PT ;  /* 0x000000000400720c */ /* 0x000fe40003f86270 */
[----:B------:R-:W-:-:S02]  /*5430*/  LOP3.LUT R4, R3, 0xf9, RZ, 0xfc, !PT ;  /* 0x000000f903047812 */ /* 0x000fc400078efcff */
[----:B------:R-:W-:Y:S02]  /*5440*/  FSEL R202, R12, -INF , !P6 ;  /* 0xff8000000cca7808 */ /* 0x000fe40007000000 */
[----:B------:R-:W-:Y:S02]  /*5450*/  FSEL R199, R13, -INF , !P5 ;  /* 0xff8000000dc77808 */ /* 0x000fe40006800000 */
[----:B----4-:R-:W-:Y:S02]  /*5460*/  FSEL R203, R7, -INF , !P3 ;  /* 0xff80000007cb7808 */ /* 0x010fe40005800000 */
[-C--:B------:R-:W-:Y:S02]  /*5470*/  ISETP.GE.AND P6, PT, R3, R2.reuse, PT ;  /* 0x000000020300720c */ /* 0x080fe40003fc6270 */
[C---:B------:R-:W-:Y:S02]  /*5480*/  ISETP.GE.AND P5, PT, R4.reuse, R2, PT ;  /* 0x000000020400720c */ /* 0x040fe40003fa6270 */
[----:B------:R-:W-:-:S02]  /*5490*/  ISETP.GE.AND P3, PT, R4, R0, PT ;  /* 0x000000000400720c */ /* 0x000fc40003f66270 */
[----:B-1----:R-:W-:Y:S02]  /*54a0*/  FSEL R205, R6, -INF , !P4 ;  /* 0xff80000006cd7808 */ /* 0x002fe40006000000 */
[----:B------:R-:W-:Y:S02]  /*54b0*/  FSEL R22, R221, -INF , !P6 ;  /* 0xff800000dd167808 */ /* 0x000fe40007000000 */
[----:B------:R-:W-:Y:S02]  /*54c0*/  FSEL R201, R9, -INF , !P5 ;  /* 0xff80000009c97808 */ /* 0x000fe40006800000 */
[----:B--2---:R-:W-:Y:S01]  /*54d0*/  FSEL R206, R5, -INF , !P3 ;  /* 0xff80000005ce7808 */ /* 0x004fe20005800000 */
        /* <DEDUP_REMOVED lines=12> */
.L_x_1966:
[----:B------:R-:W1:Y:S01]  /*55a0*/  LDC R9, c[0x0][0x4f0] ;  /* 0x00013c00ff097b82 */ /* 0x000e620000000800 */
[----:B------:R-:W-:Y:S02]  /*55b0*/  IADD3 R7, PT, PT, R168, -0x100, RZ ;  /* 0xffffff00a8077810 */ /* 0x000fe40007ffe0ff */
[----:B------:R-:W-:Y:S02]  /*55c0*/  IABS R5, R168 ;  /* 0x000000a800057213 */ /* 0x000fe40000000000 */
[----:B------:R-:W-:Y:S02]  /*55d0*/  IABS R4, R7 ;  /* 0x0000000700047213 */ /* 0x000fe40000000000 */
[----:B-1----:R-:W-:-:S04]  /*55e0*/  IABS R8, R9 ;  /* 0x0000000900087213 */ /* 0x002fc80000000000 */
[----:B------:R-:W1:Y:S08]  /*55f0*/  I2F.RP R2, R8 ;  /* 0x0000000800027306 */ /* 0x000e700000209400 */
[----:B-1----:R-:W1:Y:S02]  /*5600*/  MUFU.RCP R2, R2 ;  /* 0x0000000200027308 */ /* 0x002e640000001000 */
[----:B-1----:R-:W-:-:S06]  /*5610*/  VIADD R2, R2, 0xffffffe ;  /* 0x0ffffffe02027836 */ /* 0x002fcc0000000000 */
[----:B------:R-:W1:Y:S02]  /*5620*/  F2I.FTZ.U32.TRUNC.NTZ R3, R2 ;  /* 0x0000000200037305 */ /* 0x000e64000021f000 */
[----:B-1----:R-:W-:Y:S02]  /*5630*/  IMAD.MOV R0, RZ, RZ, -R3 ;  /* 0x000000ffff007224 */ /* 0x002fe400078e0a03 */
[----:B------:R-:W-:Y:S02]  /*5640*/  IMAD.MOV.U32 R2, RZ, RZ, RZ ;  /* 0x000000ffff027224 */ /* 0x000fe400078e00ff */
[----:B------:R-:W-:-:S04]  /*5650*/  IMAD R0, R0, R8, RZ ;  /* 0x0000000800007224 */ /* 0x000fc800078e02ff */
[----:B------:R-:W-:-:S04]  /*5660*/  IMAD.HI.U32 R2, R3, R0, R2 ;  /* 0x0000000003027227 */ /* 0x000fc800078e0002 */
[----:B------:R-:W-:Y:S01]  /*5670*/  IMAD.MOV.U32 R3, RZ, RZ, R4 ;  /* 0x000000ffff037224 */ /* 0x000fe200078e0004 */
[----:B------:R-:W-:-:S03]  /*5680*/  MOV R4, R5 ;  /* 0x0000000500047202 */ /* 0x000fc60000000f00 */
        /* <DEDUP_REMOVED lines=44> */
[----:B------:R-:W-:-:S07]  /*5950*/  LEA.HI.X R251, R2, R251, R0, 0x1, P1 ;  /* 0x000000fb02fb7211 */ /* 0x000fce00008f0c00 */
.L_x_1967:
        /* <DEDUP_REMOVED lines=10> */
[----:B------:R-:W-:Y:S01]  /*5a00*/  IADD3 R4, P1, PT, R6, UR4, RZ ;  /* 0x0000000406047c10 */ /* 0x000fe2000ff3e0ff */
[----:B------:R2:W-:Y:S03]  /*5a10*/  LDGSTS.E.BYPASS.LTC128B.128 [R23+0x2800], desc[UR26][R8.64] ;  /* 0x0280000008177fae */ /* 0x0005e6000b981a1a */
[----:B------:R-:W-:Y:S01]  /*5a20*/  IADD3.X R5, PT, PT, R7, UR6, RZ, P1, !PT ;  /* 0x0000000607057c10 */ /* 0x000fe20008ffe4ff */
[----:B------:R3:W-:Y:S01]  /*5a30*/  LDGSTS.E.BYPASS.LTC128B.128 [R23+0x3000], desc[UR26][R6.64] ;  /* 0x0300000006177fae */ /* 0x0007e2000b981a1a */
        /* <DEDUP_REMOVED lines=18> */
[----:B-1----:R-:W-:-:S03]  /*5b60*/  IADD3 R10, P1, PT, R16, UR4, RZ ;  /* 0x00000004100a7c10 */ /* 0x002fc6000ff3e0ff */
[----:B------:R-:W-:Y:S01]  /*5b70*/  LDGSTS.E.BYPASS.LTC128B.128 [R23+0x6800], desc[UR26][R16.64] ;  /* 0x0680000010177fae */ /* 0x000fe2000b981a1a */
        /* <DEDUP_REMOVED lines=15> */
[----:B------:R-:W-:-:S05]  /*5c70*/  IADD3.X R11, PT, PT, R3, UR6, RZ, P1, !PT ;  /* 0x00000006030b7c10 */ /* 0x000fca0008ffe4ff */
[----:B------:R2:W-:Y:S04]  /*5c80*/  LDGSTS.E.BYPASS.LTC128B.128 [R23+0x9800], desc[UR26][R10.64] ;  /* 0x098000000a177fae */ /* 0x0005e8000b981a1a */
[----:B------:R-:W0:Y:S02]  /*5c90*/  LDGDEPBAR ;  /* 0x00000000000079af */ /* 0x000e240000000000 */
.L_x_1965:
[----:B------:R-:W-:Y:S01]  /*5ca0*/  FMNMX3.FTZ R0, R22, R97, R91, !PT ;  /* 0x0000006116007276 */ /* 0x000fe2000781005b */
[----:B------:R-:W1:Y:S03]  /*5cb0*/  LDCU UR4, c[0x0][0x45c] ;  /* 0x00008b80ff0477ac */ /* 0x000e660008000800 */
[----:B------:R-:W-:-:S04]  /*5cc0*/  FMNMX3.FTZ R0, R0, R94, R90, !PT ;  /* 0x0000005e00007276 */ /* 0x000fc8000781005a */
[----:B------:R-:W-:-:S04]  /*5cd0*/  FMNMX3.FTZ R0, R0, R95, R93, !PT ;  /* 0x0000005f00007276 */ /* 0x000fc8000781005d */
[----:B------:R-:W-:-:S04]  /*5ce0*/  FMNMX3.FTZ R0, R0, R92, R107, !PT ;  /* 0x0000005c00007276 */ /* 0x000fc8000781006b */
[----:B------:R-:W-:-:S04]  /*5cf0*/  FMNMX3.FTZ R0, R0, R109, R106, !PT ;  /* 0x0000006d00007276 */ /* 0x000fc8000781006a */
[----:B------:R-:W-:-:S04]  /*5d00*/  FMNMX3.FTZ R0, R0, R110, R118, !PT ;  /* 0x0000006e00007276 */ /* 0x000fc80007810076 */
[----:B--2---:R-:W-:Y:S02]  /*5d10*/  FMNMX3.FTZ R2, R0, R119, R117, !PT ;  /* 0x0000007700027276 */ /* 0x004fe40007810075 */
        /* <DEDUP_REMOVED lines=69> */
[----:B--2---:R-:W-:-:S04]  /*6170*/  FMNMX.FTZ R3, R2, R3, !PT ;  /* 0x0000000302037209 */ /* 0x004fc80007810000 */
[C---:B------:R-:W-:Y:S01]  /*6180*/  FSETP.NEU.FTZ.AND P1, PT, R3.reuse, -INF , PT ;  /* 0xff8000000300780b */ /* 0x040fe20003f3d000 */
[----:B------:R-:W-:Y:S01]  /*6190*/  FMUL.FTZ R2, R3, UR4 ;  /* 0x0000000403027c20 */ /* 0x000fe20008410000 */
[----:B-1----:R-:W-:-:S04]  /*61a0*/  FFMA.FTZ R0, R97, UR4, -R4 ;  /* 0x0000000461007c23 */ /* 0x002fc80008010804 */
[----:B------:R-:W-:Y:S01]  /*61b0*/  FSEL R2, R2, RZ, P1 ;  /* 0x000000ff02027208 */ /* 0x000fe20000800000 */
[----:B------:R1:W2:Y:S04]  /*61c0*/  MUFU.EX2 R246, R0 ;  /* 0x0000000000f67308 */ /* 0x0002a80000000800 */
[----:B------:R-:W-:-:S04]  /*61d0*/  FFMA.FTZ R5, R101, UR4, -R2 ;  /* 0x0000000465057c23 */ /* 0x000fc80008010802 */
[----:B------:R3:W-:Y:S01]  /*61e0*/  MUFU.EX2 R239, R5 ;  /* 0x0000000500ef7308 */ /* 0x0007e20000000800 */
[----:B-1----:R-:W-:Y:S01]  /*61f0*/  FFMA.FTZ R0, R91, UR4, -R4 ;  /* 0x000000045b007c23 */ /* 0x002fe20008010804 */
[----:B--2---:R-:W-:-:S06]  /*6200*/  F2FP.BF16.F32.PACK_AB R8, R246, R248 ;  /* 0x000000f8f608723e */ /* 0x004fcc00000010ff */
[----:B------:R1:W-:Y:S01]  /*6210*/  MUFU.EX2 R97, R0 ;  /* 0x0000000000617308 */ /* 0x0003e20000000800 */
[----:B---3--:R-:W-:Y:S01]  /*6220*/  FADD.FTZ R5, R248, R246 ;  /* 0x000000f6f8057221 */ /* 0x008fe20000010000 */
[----:B-1----:R-:W-:-:S06]  /*6230*/  FFMA.FTZ R0, R94, UR4, -R4 ;  /* 0x000000045e007c23 */ /* 0x002fcc0008010804 */
[----:B------:R1:W2:Y:S02]  /*6240*/  MUFU.EX2 R249, R0 ;  /* 0x0000000000f97308 */ /* 0x0002a40000000800 */
[----:B-1----:R-:W-:Y:S01]  /*6250*/  FFMA.FTZ R0, R90, UR4, -R4 ;  /* 0x000000045a007c23 */ /* 0x002fe20008010804 */
[----:B--2---:R-:W-:Y:S02]  /*6260*/  F2FP.BF16.F32.PACK_AB R10, R249, R97 ;  /* 0x00000061f90a723e */ /* 0x004fe400000010ff */
[----:B------:R-:W-:-:S03]  /*6270*/  MOV R90, R223 ;  /* 0x000000df005a7202 */ /* 0x000fc60000000f00 */
[----:B------:R1:W-:Y:S02]  /*6280*/  MUFU.EX2 R91, R0 ;  /* 0x00000000005b7308 */ /* 0x0003e40000000800 */
[----:B-1----:R-:W-:-:S04]  /*6290*/  LOP3.LUT R0, R213, 0x200, R222, 0xf8, !PT ;  /* 0x00000200d5007812 */ /* 0x002fc800078ef8de */
[----:B------:R-:W-:Y:S01]  /*62a0*/  LEA R134, R0, UR5, 0x1 ;  /* 0x0000000500867c11 */ /* 0x000fe2000f8e08ff */
[----:B------:R-:W-:-:S03]  /*62b0*/  FFMA.FTZ R0, R98, UR4, -R2 ;  /* 0x0000000462007c23 */ /* 0x000fc60008010802 */
[-C--:B------:R-:W-:Y:S01]  /*62c0*/  IADD3 R148, PT, PT, R140, R134.reuse, RZ ;  /* 0x000000868c947210 */ /* 0x080fe20007ffe0ff */
[----:B------:R-:W1:Y:S01]  /*62d0*/  LDSM.16.MT88.4 R24, [R134+0xa000] ;  /* 0x00a000008618783b */ /* 0x000e620000004200 */
[----:B------:R2:W3:Y:S01]  /*62e0*/  MUFU.EX2 R6, R0 ;  /* 0x0000000000067308 */ /* 0x0004e20000000800 */
[----:B------:R-:W-:Y:S02]  /*62f0*/  IADD3 R156, PT, PT, R184, R134, RZ ;  /* 0x00000086b89c7210 */ /* 0x000fe40007ffe0ff */
[----:B------:R-:W4:Y:S02]  /*6300*/  LDSM.16.MT88.4 R20, [R148+0xa000] ;  /* 0x00a000009414783b */ /* 0x000f240000004200 */
[----:B------:R-:W-:Y:S02]  /*6310*/  IADD3 R7, PT, PT, R140, R156, RZ ;  /* 0x0000009c8c077210 */ /* 0x000fe40007ffe0ff */
[----:B------:R-:W-:Y:S04]  /*6320*/  LDSM.16.MT88.4 R12, [R156+0xa000] ;  /* 0x00a000009c0c783b */ /* 0x000fe80000004200 */
[----:B------:R-:W5:Y:S04]  /*6330*/  LDSM.16.MT88.4 R16, [R7+0xa000] ;  /* 0x00a000000710783b */ /* 0x000f680000004200 */
[----:B------:R-:W5:Y:S01]  /*6340*/  LDSM.16.MT88.4 R28, [R134+0xa800] ;  /* 0x00a80000861c783b */ /* 0x000f620000004200 */
[----:B--2---:R-:W-:Y:S01]  /*6350*/  FFMA.FTZ R0, R96, UR4, -R2 ;  /* 0x0000000460007c23 */ /* 0x004fe20008010802 */
[----:B---3--:R-:W-:Y:S01]  /*6360*/  F2FP.BF16.F32.PACK_AB R9, R6, R239 ;  /* 0x000000ef0609723e */ /* 0x008fe200000010ff */
[----:B------:R-:W-:-:S02]  /*6370*/  FADD.FTZ R6, R239, R6 ;  /* 0x00000006ef067221 */ /* 0x000fc40000010000 */
[----:B------:R2:W3:Y:S02]  /*6380*/  MUFU.EX2 R237, R0 ;  /* 0x0000000000ed7308 */ /* 0x0004e40000000800 */
[----:B--2---:R-:W-:Y:S01]  /*6390*/  FFMA.FTZ R0, R100, UR4, -R2 ;  /* 0x0000000464007c23 */ /* 0x004fe20008010802 */
[----:B---3--:R-:W-:-:S05]  /*63a0*/  FADD.FTZ R6, R237, R6 ;  /* 0x00000006ed067221 */ /* 0x008fca0000010000 */
[----:B------:R2:W3:Y:S02]  /*63b0*/  MUFU.EX2 R245, R0 ;  /* 0x0000000000f57308 */ /* 0x0004e40000000800 */
[----:B--2---:R-:W-:Y:S01]  /*63c0*/  FFMA.FTZ R0, R95, UR4, -R4 ;  /* 0x000000045f007c23 */ /* 0x004fe20008010804 */
[C---:B---3--:R-:W-:Y:S01]  /*63d0*/  F2FP.BF16.F32.PACK_AB R11, R245.reuse, R237 ;  /* 0x000000edf50b723e */ /* 0x048fe200000010ff */
[----:B------:R-:W-:-:S04]  /*63e0*/  FADD.FTZ R6, R245, R6 ;  /* 0x00000006f5067221 */ /* 0x000fc80000010000 */
[----:B------:R2:W3:Y:S02]  /*63f0*/  MUFU.EX2 R247, R0 ;  /* 0x0000000000f77308 */ /* 0x0004e40000000800 */
[C---:B-1----:R-:W-:Y:S08]  /*6400*/  HMMA.16816.F32.BF16 R40, R8.reuse, R24, RZ ;  /* 0x000000180828723c */ /* 0x042ff000000418ff */
[----:B------:R-:W-:Y:S01]  /*6410*/  HMMA.16816.F32.BF16 R44, R8, R26, RZ ;  /* 0x0000001a082c723c */ /* 0x000fe200000418ff */
[----:B--2---:R-:W-:-:S07]  /*6420*/  FFMA.FTZ R0, R93, UR4, -R4 ;  /* 0x000000045d007c23 */ /* 0x004fce0008010804 */
[C---:B----4-:R-:W-:Y:S01]  /*6430*/  HMMA.16816.F32.BF16 R32, R8.reuse, R20, RZ ;  /* 0x000000140820723c */ /* 0x050fe200000418ff */
[----:B------:R1:W-:Y:S07]  /*6440*/  MUFU.EX2 R94, R0 ;  /* 0x00000000005e7308 */ /* 0x0003ee0000000800 */
[C---:B------:R-:W-:Y:S01]  /*6450*/  HMMA.16816.F32.BF16 R24, R8.reuse, R22, RZ ;  /* 0x000000160818723c */ /* 0x040fe200000418ff */
[----:B------:R-:W2:Y:S07]  /*6460*/  LDSM.16.MT88.4 R20, [R148+0xa800] ;  /* 0x00a800009414783b */ /* 0x000eae0000004200 */
[----:B-----5:R-:W-:Y:S01]  /*6470*/  HMMA.16816.F32.BF16 R52, R8, R16, RZ ;  /* 0x000000100834723c */ /* 0x020fe200000418ff */
[----:B-1----:R-:W-:-:S04]  /*6480*/  FFMA.FTZ R0, R92, UR4, -R4 ;  /* 0x000000045c007c23 */ /* 0x002fc80008010804 */
[----:B------:R1:W4:Y:S03]  /*6490*/  MUFU.EX2 R250, R0 ;  /* 0x0000000000fa7308 */ /* 0x0003260000000800 */
[C---:B------:R-:W-:Y:S01]  /*64a0*/  HMMA.16816.F32.BF16 R48, R8.reuse, R18, RZ ;  /* 0x000000120830723c */ /* 0x040fe200000418ff */
[----:B------:R-:W5:Y:S07]  /*64b0*/  LDSM.16.MT88.4 R16, [R156+0xa800] ;  /* 0x00a800009c10783b */ /* 0x000f6e0000004200 */
[----:B------:R-:W-:Y:S01]  /*64c0*/  HMMA.16816.F32.BF16 R56, R8, R12, RZ ;  /* 0x0000000c0838723c */ /* 0x000fe200000418ff */
[----:B-1----:R-:W-:-:S07]  /*64d0*/  FFMA.FTZ R0, R104, UR4, -R2 ;  /* 0x0000000468007c23 */ /* 0x002fce0008010802 */
[----:B------:R-:W-:Y:S01]  /*64e0*/  HMMA.16816.F32.BF16 R60, R8, R14, RZ ;  /* 0x0000000e083c723c */ /* 0x000fe200000418ff */
[----:B------:R-:W1:Y:S01]  /*64f0*/  LDSM.16.MT88.4 R12, [R7+0xa800] ;  /* 0x00a80000070c783b */ /* 0x000e620000004200 */
[----:B---3--:R-:W-:Y:S01]  /*6500*/  F2FP.BF16.F32.PACK_AB R8, R247, R91 ;  /* 0x0000005bf708723e */ /* 0x008fe200000010ff */
[----:B------:R3:W-:Y:S01]  /*6510*/  MUFU.EX2 R232, R0 ;  /* 0x0000000000e87308 */ /* 0x0007e20000000800 */
[----:B----4-:R-:W-:Y:S01]  /*6520*/  F2FP.BF16.F32.PACK_AB R10, R250, R94 ;  /* 0x0000005efa0a723e */ /* 0x010fe200000010ff */
        /* <DEDUP_REMOVED lines=11> */
[----:B--2---:R-:W-:Y:S01]  /*65e0*/  HMMA.16816.F32.BF16 R40, R8, R20, R32 ;  /* 0x000000140828723c */ /* 0x004fe20000041820 */
[----:B---3--:R-:W-:-:S07]  /*65f0*/  FFMA.FTZ R0, R109, UR4, -R4 ;  /* 0x000000046d007c23 */ /* 0x008fce0008010804 */
[C---:B------:R-:W-:Y:S01]  /*6600*/  HMMA.16816.F32.BF16 R68, R8.reuse, R30, R44 ;  /* 0x0000001e0844723c */ /* 0x040fe2000004182c */
[----:B------:R2:W3:Y:S01]  /*6610*/  MUFU.EX2 R242, R0 ;  /* 0x0000000000f27308 */ /* 0x0004e20000000800 */
[----:B------:R-:W4:Y:S06]  /*6620*/  LDSM.16.MT88.4 R28, [R134+0xb000] ;  /* 0x00b00000861c783b */ /* 0x000f2c0000004200 */
[C---:B------:R-:W-:Y:S01]  /*6630*/  HMMA.16816.F32.BF16 R32, R8.reuse, R22, R24 ;  /* 0x000000160820723c */ /* 0x040fe20000041818 */
[----:B------:R-:W4:Y:S07]  /*6640*/  LDSM.16.MT88.4 R24, [R148+0xb000] ;  /* 0x00b000009418783b */ /* 0x000f2e0000004200 */
        /* <DEDUP_REMOVED lines=129> */
[----:B--2---:R-:W-:Y:S01]  /*6e60*/  FFMA.FTZ R0, R151, UR4, -R4 ;  /* 0x0000000497007c23 */ /* 0x004fe20008010804 */
[----:B------:R-:W-:-:S03]  /*6e70*/  MOV R151, R90 ;  /* 0x0000005a00977202 */ /* 0x000fc60000000f00 */
        /* <DEDUP_REMOVED lines=8> */
[----:B------:R2:W4:Y:S01]  /*6f00*/  MUFU.EX2 R138, R0 ;  /* 0x00000000008a7308 */ /* 0x0005220000000800 */
[----:B------:R-:W-:Y:S01]  /*6f10*/  MOV R150, R94 ;  /* 0x0000005e00967202 */ /* 0x000fe20000000f00 */
[----:B--2---:R-:W-:Y:S01]  /*6f20*/  FFMA.FTZ R0, R153, UR4, -R2 ;  /* 0x0000000499007c23 */ /* 0x004fe20008010802 */
[----:B----4-:R-:W-:Y:S02]  /*6f30*/  F2FP.BF16.F32.PACK_AB R10, R138, R135 ;  /* 0x000000878a0a723e */ /* 0x010fe400000010ff */
[----:B------:R-:W-:-:S03]  /*6f40*/  MOV R153, R91 ;  /* 0x0000005b00997202 */ /* 0x000fc60000000f00 */
[----:B------:R2:W-:Y:S02]  /*6f50*/  MUFU.EX2 R133, R0 ;  /* 0x0000000000857308 */ /* 0x0005e40000000800 */
[----:B--2---:R-:W-:Y:S01]  /*6f60*/  FFMA.FTZ R0, R157, UR4, -R2 ;  /* 0x000000049d007c23 */ /* 0x004fe20008010802 */
[----:B------:R-:W-:-:S05]  /*6f70*/  MOV R157, R97 ;  /* 0x00000061009d7202 */ /* 0x000fca0000000f00 */
[----:B------:R2:W4:Y:S01]  /*6f80*/  MUFU.EX2 R131, R0 ;  /* 0x0000000000837308 */ /* 0x0005220000000800 */
        /* <DEDUP_REMOVED lines=8> */
[----:B------:R-:W-:-:S04]  /*7010*/  FADD.FTZ R5, R250, R5 ;  /* 0x00000005fa057221 */ /* 0x000fc80000010000 */
[----:B------:R-:W-:Y:S01]  /*7020*/  FADD.FTZ R5, R231, R5 ;  /* 0x00000005e7057221 */ /* 0x000fe20000010000 */
[----:B--2---:R-:W-:-:S04]  /*7030*/  FFMA.FTZ R0, R155, UR4, -R2 ;  /* 0x000000049b007c23 */ /* 0x004fc80008010802 */
        /* <DEDUP_REMOVED lines=108> */
[C---:B------:R-:W-:Y:S08]  /*7700*/  HMMA.16816.F32.BF16 R68, R8.reuse, R30, R68 ;  /* 0x0000001e0844723c */ /* 0x040ff00000041844 */
[----:B-----5:R-:W-:Y:S01]  /*7710*/  HMMA.16816.F32.BF16 R60, R8, R16, R60 ;  /* 0x00000010083c723c */ /* 0x020fe2000004183c */
        /* <DEDUP_REMOVED lines=147> */
[----:B------:R-:W-:-:S02]  /*8050*/  FADD.FTZ R0, R140, R0 ;  /* 0x000000008c007221 */ /* 0x000fc40000010000 */
[----:B------:R-:W-:Y:S01]  /*8060*/  LDSM.16.MT88.4 R140, [R134+0x11800] ;  /* 0x01180000868c783b */ /* 0x000fe20000004200 */
        /* <DEDUP_REMOVED lines=40> */
[----:B------:R-:W-:Y:S02]  /*82f0*/  FADD.FTZ R0, R112, R0 ;  /* 0x0000000070007221 */ /* 0x000fe40000010000 */
        /* <DEDUP_REMOVED lines=87> */
[C---:B--2---:R-:W-:Y:S01]  /*8870*/  F2FP.BF16.F32.PACK_AB R167, R32.reuse, R33 ;  /* 0x0000002120a7723e */ /* 0x044fe200000010ff */
[----:B------:R-:W-:Y:S01]  /*8880*/  FADD.FTZ R0, R32, R0 ;  /* 0x0000000020007221 */ /* 0x000fe20000010000 */
[----:B------:R-:W-:-:S04]  /*8890*/  FADD.FTZ R2, R89, R2 ;  /* 0x0000000259027221 */ /* 0x000fc80000010000 */
[----:B------:R-:W-:Y:S01]  /*88a0*/  FADD.FTZ R2, R84, R2 ;  /* 0x0000000254027221 */ /* 0x000fe20000010000 */
[----:B------:R2:W-:Y:S01]  /*88b0*/  STL [R1+0x10], R0 ;  /* 0x0000100001007387 */ /* 0x0005e20000100800 */
        /* <DEDUP_REMOVED lines=12> */
[----:B-1----:R-:W-:Y:S01]  /*8980*/  HMMA.16816.F32.BF16 R160, R164, R4, R160 ;  /* 0x00000004a4a0723c */ /* 0x002fe200000418a0 */
[----:B------:R-:W-:Y:S01]  /*8990*/  IADD3 R4, PT, PT, R204, -0x2, RZ ;  /* 0xfffffffecc047810 */ /* 0x000fe20007ffe0ff */
[----:B------:R-:W-:-:S03]  /*89a0*/  FADD.FTZ R2, R55, R2 ;  /* 0x0000000237027221 */ /* 0x000fc60000010000 */
[----:B------:R-:W-:Y:S01]  /*89b0*/  ISETP.GE.AND P1, PT, R4, R170, PT ;  /* 0x000000aa0400720c */ /* 0x000fe20003f26270 */
        /* <DEDUP_REMOVED lines=8> */
[----:B------:R-:W-:-:S05]  /*8a40*/  FADD.FTZ R2, R37, R2 ;  /* 0x0000000225027221 */ /* 0x000fca0000010000 */
[----:B------:R2:W-:Y:S01]  /*8a50*/  STL [R1+0xc], R2 ;  /* 0x00000c0201007387 */ /* 0x0005e20000100800 */
[----:B------:R-:W-:-:S12]  /*8a60*/  @!P1 BRA `(.L_x_1968) ;  /* 0x0000006000709947 */ /* 0x000fd80003800000 */
[----:B------:R-:W1:Y:S01]  /*8a70*/  S2UR UR5, SR_CgaCtaId ;  /* 0x00000000000579c3 */ /* 0x000e620000008800 */
[----:B------:R-:W-:Y:S01]  /*8a80*/  UISETP.NE.U32.AND UP0, UPT, UR18, URZ, UPT ;  /* 0x000000ff1200728c */ /* 0x000fe2000bf05070 */
[----:B------:R-:W-:Y:S01]  /*8a90*/  IMAD.MOV.U32 R135, RZ, RZ, 0x20 ;  /* 0x00000020ff877424 */ /* 0x000fe200078e00ff */
[----:B------:R-:W-:Y:S01]  /*8aa0*/  MOV R132, R36 ;  /* 0x0000002400847202 */ /* 0x000fe20000000f00 */
[----:B------:R-:W-:Y:S01]  /*8ab0*/  IMAD.MOV.U32 R238, RZ, RZ, R168 ;  /* 0x000000ffffee7224 */ /* 0x000fe200078e00a8 */
[----:B------:R-:W-:Y:S01]  /*8ac0*/  UISETP.NE.AND.EX UP0, UPT, UR19, URZ, UPT, UP0 ;  /* 0x000000ff1300728c */ /* 0x000fe2000bf05300 */
[----:B------:R-:W-:Y:S01]  /*8ad0*/  IMAD.MOV.U32 R133, RZ, RZ, R3 ;  /* 0x000000ffff857224 */ /* 0x000fe200078e0003 */
[----:B------:R-:W-:Y:S01]  /*8ae0*/  SEL R135, R135, 0xffffffe0, !P2 ;  /* 0xffffffe087877807 */ /* 0x000fe20005000000 */
[----:B------:R-:W-:Y:S01]  /*8af0*/  UMOV UR11, 0x400 ;  /* 0x00000400000b7882 */ /* 0x000fe20000000000 */
[----:B------:R-:W3:Y:S02]  /*8b00*/  LDCU UR10, c[0x0][0x50c] ;  /* 0x0000a180ff0a77ac */ /* 0x000ee40008000800 */
[----:B------:R-:W-:Y:S01]  /*8b10*/  PLOP3.LUT P1, PT, PT, PT, UP0, 0x80, 0x8 ;  /* 0x000000000008781c */ /* 0x000fe20003f2f008 */
[----:B------:R-:W4:Y:S01]  /*8b20*/  LDCU UR4, c[0x0][0x45c] ;  /* 0x00008b80ff0477ac */ /* 0x000f220008000800 */
[----:B------:R-:W3:Y:S01]  /*8b30*/  LDCU.64 UR8, c[0x0][0x3a8] ;  /* 0x00007500ff0877ac */ /* 0x000ee20008000a00 */
[----:B------:R-:W3:Y:S01]  /*8b40*/  LDCU.64 UR6, c[0x0][0x3a0] ;  /* 0x00007400ff0677ac */ /* 0x000ee20008000a00 */
[----:B-1----:R-:W-:Y:S01]  /*8b50*/  ULEA UR5, UR5, UR11, 0x18 ;  /* 0x0000000b05057291 */ /* 0x002fe2000f8ec0ff */
[----:B--2---:R-:W-:-:S02]  /*8b60*/  IADD3 R0, PT, PT, R134, 0xa000, RZ ;  /* 0x0000a00086007810 */ /* 0x004fc40007ffe0ff */
[----:B------:R-:W-:-:S03]  /*8b70*/  IADD3 R135, PT, PT, R135, R134, RZ ;  /* 0x0000008687877210 */ /* 0x000fc60007ffe0ff */
[----:B----4-:R1:W-:Y:S06]  /*8b80*/  STL [R1+0x18], R0 ;  /* 0x0000180001007387 */ /* 0x0103ec0000100800 */
.L_x_1972:
[----:B------:R-:W2:Y:S01]  /*8b90*/  LDL R4, [R1+0x4] ;  /* 0x0000040001047983 */ /* 0x000ea20000100800 */
[----:B----4-:R-:W4:Y:S01]  /*8ba0*/  @!P1 LDC R6, c[0x0][0x3c0] ;  /* 0x0000f000ff069b82 */ /* 0x010f220000000800 */
[----:B------:R-:W-:Y:S04]  /*8bb0*/  DEPBAR.LE SB0, 0x0 ;  /* 0x000080000000791a */ /* 0x000fe80000000000 */
[----:B------:R-:W5:Y:S01]  /*8bc0*/  LDL R3, [R1] ;  /* 0x0000000001037983 */ /* 0x000f620000100800 */
[----:B-1----:R-:W-:Y:S02]  /*8bd0*/  IMAD.MOV.U32 R0, RZ, RZ, RZ ;  /* 0x000000ffff007224 */ /* 0x002fe400078e00ff */
[----:B------:R-:W1:Y:S01]  /*8be0*/  LDC R13, c[0x0][0x3c4] ;  /* 0x0000f100ff0d7b82 */ /* 0x000e620000000800 */
[----:B------:R-:W3:Y:S07]  /*8bf0*/  S2R R235, SR_TID.X ;  /* 0x0000000000eb7919 */ /* 0x000eee0000002100 */
[----:B------:R-:W-:Y:S01]  /*8c00*/  BAR.SYNC.DEFER_BLOCKING 0x0 ;  /* 0x0000000000007b1d */ /* 0x000fe20000010000 */
[----:B------:R-:W-:Y:S02]  /*8c10*/  @!P1 IADD3 R2, P0, PT, RZ, -R0, RZ ;  /* 0x80000000ff029210 */ /* 0x000fe40007f1e0ff */
[----:B---3--:R-:W-:Y:S01]  /*8c20*/  SHF.L.U32 R5, R235, 0x6, RZ ;  /* 0x00000006eb057819 */ /* 0x008fe200000006ff */
[----:B----4-:R-:W-:Y:S05]  /*8c30*/  @!P1 IMAD.SHL.U32 R0, R6, 0x100, RZ ;  /* 0x0000010006009824 */ /* 0x010fea00078e00ff */
[----:B------:R-:W-:Y:S04]  /*8c40*/  @!P1 IADD3.X R0, PT, PT, RZ, ~R0, RZ, P0, !PT ;  /* 0x80000000ff009210 */ /* 0x000fe800007fe4ff */
[----:B------:R-:W-:Y:S01]  /*8c50*/  @!P1 SHF.R.S64 R2, R2, 0x1f, R0 ;  /* 0x0000001f02029819 */ /* 0x000fe20000001000 */
[----:B--2---:R-:W-:Y:S03]  /*8c60*/  IMAD.MOV.U32 R11, RZ, RZ, R4 ;  /* 0x000000ffff0b7224 */ /* 0x004fe600078e0004 */
[----:B------:R-:W-:Y:S05]  /*8c70*/  @!P1 IADD3 R4, P0, PT, R4, R2, RZ ;  /* 0x0000000204049210 */ /* 0x000fea0007f1e0ff */
[----:B------:R2:W-:Y:S01]  /*8c80*/  @!P1 STL [R1+0x4], R4 ;  /* 0x0000040401009387 */ /* 0x0005e20000100800 */
[-C--:B-----5:R-:W-:Y:S01]  /*8c90*/  MOV R10, R3.reuse ;  /* 0x00000003000a7202 */ /* 0x0a0fe20000000f00 */
[----:B------:R-:W-:Y:S01]  /*8ca0*/  IMAD.MOV.U32 R15, RZ, RZ, R4 ;  /* 0x000000ffff0f7224 */ /* 0x000fe200078e0004 */
[----:B------:R-:W-:Y:S05]  /*8cb0*/  @!P1 LEA.HI.X.SX32 R3, R0, R3, 0x1, P0 ;  /* 0x0000000300039211 */ /* 0x000fea00000f0eff */
[----:B------:R2:W-:Y:S01]  /*8cc0*/  @!P1 STL [R1], R3 ;  /* 0x0000000301009387 */ /* 0x0005e20000100800 */
[----:B------:R-:W-:Y:S01]  /*8cd0*/  IMAD.MOV.U32 R16, RZ, RZ, R3 ;  /* 0x000000ffff107224 */ /* 0x000fe200078e0003 */
[----:B-1----:R-:W-:Y:S06]  /*8ce0*/  @!P1 BRA `(.L_x_1969) ;  /* 0x0000000000fc9947 */ /* 0x002fec0003800000 */
[----:B------:R-:W-:Y:S01]  /*8cf0*/  VIADD R7, R238, 0xffffff00 ;  /* 0xffffff00ee077836 */ /* 0x000fe20000000000 */
[----:B------:R-:W1:Y:S01]  /*8d00*/  LDC R12, c[0x0][0x4f0] ;  /* 0x00013c00ff0c7b82 */ /* 0x000e620000000800 */
[----:B--2---:R-:W-:Y:S03]  /*8d10*/  IABS R4, R238 ;  /* 0x000000ee00047213 */ /* 0x004fe60000000000 */
[----:B------:R-:W-:Y:S02]  /*8d20*/  IABS R6, R7 ;  /* 0x0000000700067213 */ /* 0x000fe40000000000 */
[-C--:B-1----:R-:W-:Y:S02]  /*8d30*/  IABS R9, R12.reuse ;  /* 0x0000000c00097213 */ /* 0x082fe40000000000 */
        /* <DEDUP_REMOVED lines=43> */
[----:B-1----:R-:W1:Y:S02]  /*8ff0*/  LDC.64 R6, c[0x0][0x3c0] ;  /* 0x0000f000ff067b82 */ /* 0x002e640000000a00 */
        /* <DEDUP_REMOVED lines=13> */
[----:B------:R1:W-:Y:S02]  /*90d0*/  STL [R1], R16 ;  /* 0x0000001001007387 */ /* 0x0003e40000100800 */
.L_x_1969:
[C---:B--2---:R-:W-:Y:S02]  /*90e0*/  SHF.L.U32 R4, R235.reuse, 0x3, RZ ;  /* 0x00000003eb047819 */ /* 0x044fe400000006ff */
[----:B------:R-:W-:Y:S02]  /*90f0*/  LOP3.LUT R7, R235, 0x38, RZ, 0xc0, !PT ;  /* 0x00000038eb077812 */ /* 0x000fe400078ec0ff */
[----:B------:R-:W-:Y:S02]  /*9100*/  LOP3.LUT R0, R5, 0x1c0, RZ, 0xc0, !PT ;  /* 0x000001c005007812 */ /* 0x000fe400078ec0ff */
[--C-:B------:R-:W-:Y:S02]  /*9110*/  LOP3.LUT R7, R7, 0x1f8, R4.reuse, 0x78, !PT ;  /* 0x000001f807077812 */ /* 0x100fe400078e7804 */
[--C-:B------:R-:W-:Y:S02]  /*9120*/  LOP3.LUT R0, R0, 0x38, R4.reuse, 0xf8, !PT ;  /* 0x0000003800007812 */ /* 0x100fe400078ef804 */
[----:B------:R-:W-:Y:S02]  /*9130*/  SHF.L.U32 R234, R235, 0x5, RZ ;  /* 0x00000005ebea7819 */ /* 0x000fe400000006ff */
[----:B------:R-:W-:Y:S02]  /*9140*/  LOP3.LUT R4, R7, 0x1e00, R4, 0xf8, !PT ;  /* 0x00001e0007047812 */ /* 0x000fe400078ef804 */
[----:B------:R-:W-:Y:S02]  /*9150*/  LOP3.LUT R234, R234, 0x7c00, RZ, 0xc0, !PT ;  /* 0x00007c00eaea7812 */ /* 0x000fe400078ec0ff */
[----:B------:R-:W-:Y:S02]  /*9160*/  SHF.R.U32.HI R233, RZ, 0x1, R235 ;  /* 0x00000001ffe97819 */ /* 0x000fe400000116eb */
[----:B------:R-:W-:Y:S02]  /*9170*/  LEA R236, R4, UR5, 0x1 ;  /* 0x0000000504ec7c11 */ /* 0x000fe4000f8e08ff */
[-C--:B------:R-:W-:Y:S02]  /*9180*/  MOV R8, R15.reuse ;  /* 0x0000000f00087202 */ /* 0x080fe40000000f00 */
[----:B------:R-:W-:Y:S02]  /*9190*/  MOV R9, R16 ;  /* 0x0000001000097202 */ /* 0x000fe40000000f00 */
[----:B------:R-:W-:Y:S02]  /*91a0*/  LOP3.LUT R3, R234, 0x200, R5, 0xf8, !PT ;  /* 0x00000200ea037812 */ /* 0x000fe400078ef805 */
[----:B------:R-:W-:Y:S01]  /*91b0*/  LOP3.LUT R2, R233, 0x8, RZ, 0xc0, !PT ;  /* 0x00000008e9027812 */ /* 0x000fe200078ec0ff */
[----:B------:R-:W-:Y:S01]  /*91c0*/  @!PT LDS RZ, [RZ] ;  /* 0x00000000fffff984 */ /* 0x000fe20000000800 */
[----:B------:R-:W-:Y:S01]  /*91d0*/  @!PT LDS RZ, [RZ] ;  /* 0x00000000fffff984 */ /* 0x000fe20000000800 */
[----:B------:R-:W-:Y:S01]  /*91e0*/  @!PT LDS RZ, [RZ] ;  /* 0x00000000fffff984 */ /* 0x000fe20000000800 */
[----:B------:R2:W-:Y:S01]  /*91f0*/  LDGSTS.E.BYPASS.LTC128B.128 [R236+0xa000], desc[UR26][R8.64] ;  /* 0x0a00000008ec7fae */ /* 0x0005e2000b981a1a */
        /* <DEDUP_REMOVED lines=11> */
[----:B------:R-:W-:Y:S02]  /*92b0*/  IADD3 R4, P0, PT, R6, R14, RZ ;  /* 0x0000000e06047210 */ /* 0x000fe40007f1e0ff */
[----:B------:R-:W-:Y:S02]  /*92c0*/  LEA R168, R168, R5, 0x1 ;  /* 0x00000005a8a87211 */ /* 0x000fe400078e08ff */
[----:B------:R-:W-:Y:S02]  /*92d0*/  IADD3.X R5, PT, PT, R7, R0, RZ, P0, !PT ;  /* 0x0000000007057210 */ /* 0x000fe400007fe4ff */
[----:B--2---:R-:W-:Y:S01]  /*92e0*/  IADD3 R8, P2, PT, R4, R14, RZ ;  /* 0x0000000e04087210 */ /* 0x004fe20007f5e0ff */
[----:B------:R2:W-:Y:S01]  /*92f0*/  LDGSTS.E.BYPASS.LTC128B.128 [R236+0xb000], desc[UR26][R6.64] ;  /* 0x0b00000006ec7fae */ /* 0x0005e2000b981a1a */
[----:B------:R-:W-:Y:S02]  /*9300*/  LEA R2, R2, UR5, 0x1 ;  /* 0x0000000502027c11 */ /* 0x000fe4000f8e08ff */
[----:B------:R-:W-:Y:S02]  /*9310*/  IADD3.X R9, PT, PT, R5, R0, RZ, P2, !PT ;  /* 0x0000000005097210 */ /* 0x000fe400017fe4ff */
[----:B------:R-:W-:Y:S02]  /*9320*/  IADD3 R12, P0, PT, R8, R14, RZ ;  /* 0x0000000e080c7210 */ /* 0x000fe40007f1e0ff */
[----:B------:R-:W-:Y:S01]  /*9330*/  IADD3 R3, PT, PT, R168, UR5, RZ ;  /* 0x00000005a8037c10 */ /* 0x000fe2000fffe0ff */
[----:B------:R4:W-:Y:S01]  /*9340*/  LDGSTS.E.BYPASS.LTC128B.128 [R236+0xb800], desc[UR26][R4.64] ;  /* 0x0b80000004ec7fae */ /* 0x0009e2000b981a1a */
[----:B------:R-:W-:Y:S02]  /*9350*/  IADD3.X R13, PT, PT, R9, R0, RZ, P0, !PT ;  /* 0x00000000090d7210 */ /* 0x000fe400007fe4ff */
[----:B------:R-:W-:Y:S05]  /*9360*/  MOV R232, 0x20 ;  /* 0x0000002000e87802 */ /* 0x000fea0000000f00 */
[----:B------:R-:W-:Y:S01]  /*9370*/  LDGSTS.E.BYPASS.LTC128B.128 [R236+0xc000], desc[UR26][R8.64] ;  /* 0x0c00000008ec7fae */ /* 0x000fe2000b981a1a */
[----:B---3--:R-:W-:Y:S04]  /*9380*/  IADD3 R10, P2, PT, R12, R14, RZ ;  /* 0x0000000e0c0a7210 */ /* 0x008fe80007f5e0ff */
[----:B------:R-:W-:Y:S03]  /*9390*/  IADD3.X R11, PT, PT, R13, R0, RZ, P2, !PT ;  /* 0x000000000d0b7210 */ /* 0x000fe600017fe4ff */
[----:B------:R3:W-:Y:S01]  /*93a0*/  LDGSTS.E.BYPASS.LTC128B.128 [R236+0xc800], desc[UR26][R12.64] ;  /* 0x0c8000000cec7fae */ /* 0x0007e2000b981a1a */
[----:B--2---:R-:W-:Y:S04]  /*93b0*/  IADD3 R6, P0, PT, R10, R14, RZ ;  /* 0x0000000e0a067210 */ /* 0x004fe80007f1e0ff */
[----:B------:R-:W-:Y:S03]  /*93c0*/  IADD3.X R7, PT, PT, R11, R0, RZ, P0, !PT ;  /* 0x000000000b077210 */ /* 0x000fe600007fe4ff */
[----:B------:R2:W-:Y:S01]  /*93d0*/  LDGSTS.E.BYPASS.LTC128B.128 [R236+0xd000], desc[UR26][R10.64] ;  /* 0x0d0000000aec7fae */ /* 0x0005e2000b981a1a */
[----:B----4-:R-:W-:Y:S04]  /*93e0*/  IADD3 R4, P2, PT, R6, R14, RZ ;  /* 0x0000000e06047210 */ /* 0x010fe80007f5e0ff */
        /* <DEDUP_REMOVED lines=8> */
[----:B--2---:R-:W-:Y:S04]  /*9470*/  IADD3 R10, P0, PT, R8, R14, RZ ;  /* 0x0000000e080a7210 */ /* 0x004fe80007f1e0ff */
[----:B------:R-:W-:Y:S01]  /*9480*/  IADD3.X R11, PT, PT, R9, R0, RZ, P0, !PT ;  /* 0x00000000090b7210 */ /* 0x000fe200007fe4ff */
[----:B------:R2:W-:Y:S01]  /*9490*/  LDGSTS.E.BYPASS.LTC128B.128 [R236+0xf000], desc[UR26][R8.64] ;  /* 0x0f00000008ec7fae */ /* 0x0005e2000b981a1a */
[----:B----4-:R-:W-:Y:S04]  /*94a0*/  IADD3 R6, P2, PT, R10, R14, RZ ;  /* 0x0000000e0a067210 */ /* 0x010fe80007f5e0ff */
[----:B------:R-:W-:Y:S02]  /*94b0*/  IADD3.X R7, PT, PT, R11, R0, RZ, P2, !PT ;  /* 0x000000000b077210 */ /* 0x000fe400017fe4ff */
[----:B-----5:R-:W-:Y:S01]  /*94c0*/  IADD3 R4, P0, PT, R6, R14, RZ ;  /* 0x0000000e06047210 */ /* 0x020fe20007f1e0ff */
[----:B------:R3:W-:Y:S03]  /*94d0*/  LDGSTS.E.BYPASS.LTC128B.128 [R236+0xf800], desc[UR26][R10.64] ;  /* 0x0f8000000aec7fae */ /* 0x0007e6000b981a1a */
[----:B------:R-:W-:Y:S05]  /*94e0*/  IADD3.X R5, PT, PT, R7, R0, RZ, P0, !PT ;  /* 0x0000000007057210 */ /* 0x000fea00007fe4ff */
[----:B------:R-:W-:Y:S08]  /*94f0*/  LDGSTS.E.BYPASS.LTC128B.128 [R236+0x10000], desc[UR26][R6.64] ;  /* 0x1000000006ec7fae */ /* 0x000ff0000b981a1a */
[----:B------:R-:W-:Y:S01]  /*9500*/  LDGSTS.E.BYPASS.LTC128B.128 [R236+0x10800], desc[UR26][R4.64] ;  /* 0x1080000004ec7fae */ /* 0x000fe2000b981a1a */
[----:B--2---:R-:W-:Y:S04]  /*9510*/  IADD3 R8, P2, PT, R4, R14, RZ ;  /* 0x0000000e04087210 */ /* 0x004fe80007f5e0ff */
[----:B------:R-:W-:Y:S02]  /*9520*/  IADD3.X R9, PT, PT, R5, R0, RZ, P2, !PT ;  /* 0x0000000005097210 */ /* 0x000fe400017fe4ff */
[----:B---3--:R-:W-:Y:S03]  /*9530*/  IADD3 R10, P0, PT, R8, R14, RZ ;  /* 0x0000000e080a7210 */ /* 0x008fe60007f1e0ff */
[----:B------:R-:W-:Y:S01]  /*9540*/  LDGSTS.E.BYPASS.LTC128B.128 [R236+0x11000], desc[UR26][R8.64] ;  /* 0x1100000008ec7fae */ /* 0x000fe2000b981a1a */
[----:B------:R-:W-:Y:S02]  /*9550*/  IADD3.X R11, PT, PT, R9, R0, RZ, P0, !PT ;  /* 0x00000000090b7210 */ /* 0x000fe400007fe4ff */
[C---:B------:R-:W-:Y:S02]  /*9560*/  LOP3.LUT P0, RZ, R235.reuse, 0x2, RZ, 0xc0, !PT ;  /* 0x00000002ebff7812 */ /* 0x040fe4000780c0ff */
[----:B------:R-:W-:Y:S03]  /*9570*/  MOV R0, 0x40 ;  /* 0x0000004000007802 */ /* 0x000fe60000000f00 */
[----:B------:R2:W-:Y:S01]  /*9580*/  LDGSTS.E.BYPASS.LTC128B.128 [R236+0x11800], desc[UR26][R10.64] ;  /* 0x118000000aec7fae */ /* 0x0005e2000b981a1a */
[----:B------:R-:W-:Y:S02]  /*9590*/  SEL R232, R232, 0xffffffe0, !P0 ;  /* 0xffffffe0e8e87807 */ /* 0x000fe40004000000 */
[----:B------:R-:W-:Y:S02]  /*95a0*/  LOP3.LUT P0, RZ, R235, 0x4, RZ, 0xc0, !PT ;  /* 0x00000004ebff7812 */ /* 0x000fe4000780c0ff */
[CC--:B------:R-:W-:Y:S02]  /*95b0*/  IADD3 R172, PT, PT, R232.reuse, R2.reuse, RZ ;  /* 0x00000002e8ac7210 */ /* 0x0c0fe40007ffe0ff */
[-C--:B------:R-:W-:Y:S01]  /*95c0*/  IADD3 R216, PT, PT, R232, R3.reuse, RZ ;  /* 0x00000003e8d87210 */ /* 0x080fe20007ffe0ff */
[----:B------:R3:W-:Y:S01]  /*95d0*/  LDSM.16.M88.4 R128, [R2] ;  /* 0x000000000280783b */ /* 0x0007e20000000200 */
[----:B------:R-:W-:Y:S07]  /*95e0*/  SEL R0, R0, 0xffffffc0, !P0 ;  /* 0xffffffc000007807 */ /* 0x000fee0004000000 */
[----:B-1----:R-:W-:Y:S08]  /*95f0*/  LDSM.16.M88.4 R16, [R168+UR5+0x2800] ;  /* 0x00280005a810783b */ /* 0x002ff00008000200 */
[----:B------:R-:W-:Y:S01]  /*9600*/  LDSM.16.M88.4 R24, [R168+UR5+0x3000] ;  /* 0x00300005a818783b */ /* 0x000fe20008000200 */
[C---:B---3--:R-:W-:Y:S07]  /*9610*/  IADD3 R2, PT, PT, R0.reuse, R2, RZ ;  /* 0x0000000200027210 */ /* 0x048fee0007ffe0ff */
[----:B--2---:R-:W1:Y:S01]  /*9620*/  LDSM.16.M88.4 R8, [R168+UR5+0x2000] ;  /* 0x00200005a808783b */ /* 0x004e620008000200 */
[----:B------:R-:W-:Y:S07]  /*9630*/  IADD3 R0, PT, PT, R0, R3, RZ ;  /* 0x0000000300007210 */ /* 0x000fee0007ffe0ff */
        /* <DEDUP_REMOVED lines=26> */
[----:B------:R-:W0:Y:S01]  /*97e0*/  LDGDEPBAR ;  /* 0x00000000000079af */ /* 0x000e220000000000 */
        /* <DEDUP_REMOVED lines=84> */
[C---:B------:R-:W-:Y:S02]  /*9d30*/  IADD3 R224, PT, PT, R232.reuse, R2, RZ ;  /* 0x00000002e8e07210 */ /* 0x040fe40007ffe0ff */
[----:B------:R-:W-:Y:S01]  /*9d40*/  IADD3 R2, PT, PT, R232, R0, RZ ;  /* 0x00000000e8027210 */ /* 0x000fe20007ffe0ff */
[C---:B------:R-:W-:Y:S03]  /*9d50*/  HMMA.16816.F32.BF16 R8, R220.reuse, R226, R8 ;  /* 0x000000e2dc08723c */ /* 0x040fe60000041808 */
[----:B------:R-:W-:Y:S05]  /*9d60*/  LDSM.16.M88.4 R224, [R224] ;  /* 0x00000000e0e0783b */ /* 0x000fea0000000200 */
[C---:B------:R-:W-:Y:S03]  /*9d70*/  HMMA.16816.F32.BF16 R12, R220.reuse, R192, R12 ;  /* 0x000000c0dc0c723c */ /* 0x040fe6000004180c */
[----:B------:R-:W-:Y:S05]  /*9d80*/  LDSM.16.M88.4 R228, [R2+0x2000] ;  /* 0x0020000002e4783b */ /* 0x000fea0000000200 */
[C---:B------:R-:W-:Y:S03]  /*9d90*/  HMMA.16816.F32.BF16 R16, R220.reuse, R194, R16 ;  /* 0x000000c2dc10723c */ /* 0x040fe60000041810 */
[----:B------:R-:W3:Y:S05]  /*9da0*/  LDSM.16.M88.4 R192, [R0+0x6000] ;  /* 0x0060000000c0783b */ /* 0x000eea0000000200 */
        /* <DEDUP_REMOVED lines=246> */
[----:B------:R5:W1:Y:S01]  /*ad10*/  MUFU.TANH R247, R119 ;  /* 0x0000007700f77308 */ /* 0x000a620000002400 */
[----:B------:R-:W-:Y:S01]  /*ad20*/  FMUL.FTZ R123, R123, UR10 ;  /* 0x0000000a7b7b7c20 */ /* 0x000fe20008410000 */
[----:B------:R-:W-:Y:S01]  /*ad30*/  FMUL.FTZ R122, R122, UR10 ;  /* 0x0000000a7a7a7c20 */ /* 0x000fe20008410000 */
[----:B------:R-:W-:Y:S07]  /*ad40*/  HMMA.16816.F32.BF16 R128, R224, R10, R128 ;  /* 0x0000000ae080723c */ /* 0x000fee0000041880 */
[----:B------:R2:W1:Y:S10]  /*ad50*/  MUFU.TANH R248, R121 ;  /* 0x0000007900f87308 */ /* 0x0004740000002400 */
[----:B------:R-:W1:Y:S01]  /*ad60*/  MUFU.TANH R220, R55 ;  /* 0x0000003700dc7308 */ /* 0x000e620000002400 */
[----:B-----5:R-:W5:Y:S01]  /*ad70*/  LDL R119, [R1+0x14] ;  /* 0x0000140001777983 */ /* 0x020f620000100800 */
[----:B------:R-:W-:Y:S01]  /*ad80*/  FMUL.FTZ R125, R125, UR10 ;  /* 0x0000000a7d7d7c20 */ /* 0x000fe20008410000 */
[----:B------:R-:W-:Y:S01]  /*ad90*/  FMUL.FTZ R37, R126, UR10 ;  /* 0x0000000a7e257c20 */ /* 0x000fe20008410000 */
[----:B------:R-:W-:Y:S01]  /*ada0*/  FMUL.FTZ R38, R127, UR10 ;  /* 0x0000000a7f267c20 */ /* 0x000fe20008410000 */
[----:B------:R-:W-:Y:S05]  /*adb0*/  FMUL.FTZ R124, R124, UR10 ;  /* 0x0000000a7c7c7c20 */ /* 0x000fea0008410000 */
[----:B------:R-:W1:Y:S01]  /*adc0*/  MUFU.TANH R219, R56 ;  /* 0x0000003800db7308 */ /* 0x000e620000002400 */
[----:B--2---:R-:W2:Y:S01]  /*add0*/  LDL.LU R121, [R1+0x8] ;  /* 0x0000080001797983 */ /* 0x004ea20000300800 */
[----:B------:R-:W-:Y:S01]  /*ade0*/  FMUL.FTZ R0, R130, UR10 ;  /* 0x0000000a82007c20 */ /* 0x000fe20008410000 */
[----:B------:R-:W-:Y:S01]  /*adf0*/  FMUL.FTZ R128, R128, UR10 ;  /* 0x0000000a80807c20 */ /* 0x000fe20008410000 */
[----:B------:R-:W-:Y:S06]  /*ae00*/  FMUL.FTZ R129, R129, UR10 ;  /* 0x0000000a81817c20 */ /* 0x000fec0008410000 */
[----:B------:R3:W1:Y:S10]  /*ae10*/  MUFU.TANH R40, R0 ;  /* 0x0000000000287308 */ /* 0x0006740000002400 */
[----:B------:R1:W1:Y:S10]  /*ae20*/  MUFU.TANH R222, R57 ;  /* 0x0000003900de7308 */ /* 0x0002740000002400 */
[----:B------:R1:W1:Y:S01]  /*ae30*/  MUFU.TANH R221, R58 ;  /* 0x0000003a00dd7308 */ /* 0x0002620000002400 */
[----:B---3--:R-:W-:Y:S09]  /*ae40*/  FMUL.FTZ R0, R131, UR10 ;  /* 0x0000000a83007c20 */ /* 0x008ff20008410000 */
[----:B------:R3:W1:Y:S10]  /*ae50*/  MUFU.TANH R223, R59 ;  /* 0x0000003b00df7308 */ /* 0x0006740000002400 */
        /* <DEDUP_REMOVED lines=33> */
[----:B--2---:R-:W-:Y:S09]  /*b070*/  IADD3 R121, PT, PT, R121, -0x1, RZ ;  /* 0xffffffff79797810 */ /* 0x004ff20007ffe0ff */
[----:B------:R-:W2:Y:S01]  /*b080*/  MUFU.TANH R93, R93 ;  /* 0x0000005d005d7308 */ /* 0x000ea20000002400 */
[----:B-----5:R-:W-:Y:S01]  /*b090*/  ISETP.GT.AND P2, PT, R121, R119, PT ;  /* 0x000000777900720c */ /* 0x020fe20003f44270 */
[----:B------:R3:W-:Y:S08]  /*b0a0*/  STL [R1+0x8], R121 ;  /* 0x0000087901007387 */ /* 0x0007f00000100800 */
        /* <DEDUP_REMOVED lines=35> */
[----:B--2-4-:R-:W-:Y:S05]  /*b2e0*/  @!P2 BRA `(.L_x_1970) ;  /* 0x000000080008a947 */ /* 0x014fea0003800000 */
[----:B------:R-:W2:Y:S08]  /*b2f0*/  LDC.64 R2, c[0x0][0x4e0] ;  /* 0x00013800ff027b82 */ /* 0x000eb00000000a00 */
[----:B------:R-:W4:Y:S01]  /*b300*/  LDC R11, c[0x0][0x3bc] ;  /* 0x0000ef00ff0b7b82 */ /* 0x000f220000000800 */
[----:B--2---:R-:W-:Y:S04]  /*b310*/  ISETP.NE.U32.AND P1, PT, R2, RZ, PT ;  /* 0x000000ff0200720c */ /* 0x004fe80003f25070 */
[----:B------:R-:W-:Y:S11]  /*b320*/  ISETP.NE.AND.EX P1, PT, R3, RZ, PT, P1 ;  /* 0x000000ff0300720c */ /* 0x000ff60003f25310 */
[----:B------:R-:W-:Y:S02]  /*b330*/  @!UPT UIADD3 URZ, UPT, UPT, URZ, URZ, URZ ;  /* 0x000000fffffff290 */ /* 0x000fe4000fffe0ff */
[----:B------:R-:W2:Y:S01]  /*b340*/  @!P1 LDC R2, c[0x0][0x3b8] ;  /* 0x0000ee00ff029b82 */ /* 0x000ea20000000800 */
[----:B---3--:R-:W-:Y:S05]  /*b350*/  @!P1 IMAD.MOV.U32 R0, RZ, RZ, RZ ;  /* 0x000000ffff009224 */ /* 0x008fea00078e00ff */
[----:B------:R-:W-:Y:S01]  /*b360*/  @!P1 IADD3 R3, P2, PT, RZ, -R0, RZ ;  /* 0x80000000ff039210 */ /* 0x000fe20007f5e0ff */
[----:B--2---:R-:W-:Y:S04]  /*b370*/  @!P1 IMAD.SHL.U32 R0, R2, 0x100, RZ ;  /* 0x0000010002009824 */ /* 0x004fe800078e00ff */
[----:B------:R-:W-:Y:S05]  /*b380*/  @!P1 IMAD.X R0, RZ, RZ, ~R0, P2 ;  /* 0x000000ffff009224 */ /* 0x000fea00010e0e00 */
[----:B------:R-:W-:Y:S04]  /*b390*/  @!P1 SHF.R.S64 R3, R3, 0x1f, R0 ;  /* 0x0000001f03039819 */ /* 0x000fe80000001000 */
[----:B------:R-:W-:Y:S04]  /*b3a0*/  @!P1 IADD3 R252, P2, PT, R3, R252, RZ ;  /* 0x000000fc03fc9210 */ /* 0x000fe80007f5e0ff */
[----:B------:R-:W-:Y:S01]  /*b3b0*/  @!P1 LEA.HI.X.SX32 R251, R0, R251, 0x1, P2 ;  /* 0x000000fb00fb9211 */ /* 0x000fe200010f0eff */
[----:B----4-:R-:W-:Y:S08]  /*b3c0*/  @!P1 BRA `(.L_x_1971) ;  /* 0x0000000000f89947 */ /* 0x010ff00003800000 */
        /* <DEDUP_REMOVED lines=62> */
.L_x_1971:
[C---:B------:R-:W-:Y:S01]  /*b7b0*/  IMAD.SHL.U32 R14, R2.reuse, 0x20, RZ ;  /* 0x00000020020e7824 */ /* 0x040fe200078e00ff */
[----:B------:R-:W-:Y:S01]  /*b7c0*/  SHF.L.U64.HI R0, R2, 0x5, R11 ;  /* 0x0000000502007819 */ /* 0x000fe2000001020b */
[----:B------:R-:W-:Y:S02]  /*b7d0*/  IMAD.MOV.U32 R6, RZ, RZ, R252 ;  /* 0x000000ffff067224 */ /* 0x000fe400078e00fc */
[----:B------:R-:W-:Y:S01]  /*b7e0*/  IMAD.MOV.U32 R7, RZ, RZ, R251 ;  /* 0x000000ffff077224 */ /* 0x000fe200078e00fb */
[-C--:B------:R-:W-:Y:S04]  /*b7f0*/  IADD3 R4, P2, PT, R252, R14.reuse, RZ ;  /* 0x0000000efc047210 */ /* 0x080fe80007f5e0ff */
[----:B------:R-:W-:Y:S01]  /*b800*/  @!PT LDS RZ, [RZ] ;  /* 0x00000000fffff984 */ /* 0x000fe20000000800 */
[----:B------:R-:W-:Y:S01]  /*b810*/  @!PT LDS RZ, [RZ] ;  /* 0x00000000fffff984 */ /* 0x000fe20000000800 */
[----:B------:R-:W-:Y:S01]  /*b820*/  @!PT LDS RZ, [RZ] ;  /* 0x00000000fffff984 */ /* 0x000fe20000000800 */
[----:B------:R2:W-:Y:S01]  /*b830*/  LDGSTS.E.BYPASS.LTC128B.128 [R236+0x2000], desc[UR26][R6.64] ;  /* 0x0200000006ec7fae */ /* 0x0005e2000b981a1a */
        /* <DEDUP_REMOVED lines=10> */
[----:B------:R-:W-:Y:S03]  /*b8e0*/  LDGSTS.E.BYPASS.LTC128B.128 [R236+0x3800], desc[UR26][R8.64] ;  /* 0x0380000008ec7fae */ /* 0x000fe6000b981a1a */
[--C-:B------:R-:W-:Y:S01]  /*b8f0*/  IMAD.X R13, R11, 0x1, R0.reuse, P2 ;  /* 0x000000010b0d7824 */ /* 0x100fe200010e0600 */
[----:B------:R5:W-:Y:S04]  /*b900*/  LDGSTS.E.BYPASS.LTC128B.128 [R236+0x4000], desc[UR26][R10.64] ;  /* 0x040000000aec7fae */ /* 0x000be8000b981a1a */
[----:B------:R1:W-:Y:S01]  /*b910*/  LDGSTS.E.BYPASS.LTC128B.128 [R236+0x4800], desc[UR26][R12.64] ;  /* 0x048000000cec7fae */ /* 0x0003e2000b981a1a */
[-C--:B--2---:R-:W-:Y:S05]  /*b920*/  IADD3 R6, P3, PT, R12, R14.reuse, RZ ;  /* 0x0000000e0c067210 */ /* 0x084fea0007f7e0ff */
[--C-:B------:R-:W-:Y:S01]  /*b930*/  IMAD.X R7, R13, 0x1, R0.reuse, P3 ;  /* 0x000000010d077824 */ /* 0x100fe200018e0600 */
[-C--:B---3--:R-:W-:Y:S04]  /*b940*/  IADD3 R4, P2, PT, R6, R14.reuse, RZ ;  /* 0x0000000e06047210 */ /* 0x088fe80007f5e0ff */
[----:B------:R2:W-:Y:S01]  /*b950*/  LDGSTS.E.BYPASS.LTC128B.128 [R236+0x5000], desc[UR26][R6.64] ;  /* 0x0500000006ec7fae */ /* 0x0005e2000b981a1a */
[----:B----4-:R-:W-:Y:S02]  /*b960*/  IADD3 R2, P3, PT, R4, R14, RZ ;  /* 0x0000000e04027210 */ /* 0x010fe40007f7e0ff */
[----:B------:R-:W-:Y:S05]  /*b970*/  IADD3.X R5, PT, PT, R7, R0, RZ, P2, !PT ;  /* 0x0000000007057210 */ /* 0x000fea00017fe4ff */
[----:B------:R3:W-:Y:S01]  /*b980*/  LDGSTS.E.BYPASS.LTC128B.128 [R236+0x5800], desc[UR26][R4.64] ;  /* 0x0580000004ec7fae */ /* 0x0007e2000b981a1a */
[-C--:B-----5:R-:W-:Y:S01]  /*b990*/  IADD3 R10, P2, PT, R2, R14.reuse, RZ ;  /* 0x0000000e020a7210 */ /* 0x0a0fe20007f5e0ff */
[--C-:B------:R-:W-:Y:S03]  /*b9a0*/  IMAD.X R3, R5, 0x1, R0.reuse, P3 ;  /* 0x0000000105037824 */ /* 0x100fe600018e0600 */
[-C--:B-1----:R-:W-:Y:S01]  /*b9b0*/  IADD3 R12, P3, PT, R10, R14.reuse, RZ ;  /* 0x0000000e0a0c7210 */ /* 0x082fe20007f7e0ff */
        /* <DEDUP_REMOVED lines=8> */
[----:B--2---:R-:W-:Y:S04]  /*ba40*/  IADD3 R6, P3, PT, R8, R14, RZ ;  /* 0x0000000e08067210 */ /* 0x004fe80007f7e0ff */
[----:B------:R-:W-:Y:S02]  /*ba50*/  IADD3.X R7, PT, PT, R9, R0, RZ, P3, !PT ;  /* 0x0000000009077210 */ /* 0x000fe40001ffe4ff */
[-C--:B---3--:R-:W-:Y:S03]  /*ba60*/  IADD3 R4, P2, PT, R6, R14.reuse, RZ ;  /* 0x0000000e06047210 */ /* 0x088fe60007f5e0ff */
[----:B------:R2:W-:Y:S02]  /*ba70*/  LDGSTS.E.BYPASS.LTC128B.128 [R236+0x8000], desc[UR26][R6.64] ;  /* 0x0800000006ec7fae */ /* 0x0005e4000b981a1a */
[--C-:B------:R-:W-:Y:S01]  /*ba80*/  IMAD.X R5, R7, 0x1, R0.reuse, P2 ;  /* 0x0000000107057824 */ /* 0x100fe200010e0600 */
[-C--:B-1----:R-:W-:Y:S04]  /*ba90*/  IADD3 R2, P3, PT, R4, R14.reuse, RZ ;  /* 0x0000000e04027210 */ /* 0x082fe80007f7e0ff */
[----:B------:R2:W-:Y:S01]  /*baa0*/  LDGSTS.E.BYPASS.LTC128B.128 [R236+0x8800], desc[UR26][R4.64] ;  /* 0x0880000004ec7fae */ /* 0x0005e2000b981a1a */
[----:B----4-:R-:W-:Y:S01]  /*bab0*/  IADD3 R10, P2, PT, R2, R14, RZ ;  /* 0x0000000e020a7210 */ /* 0x010fe20007f5e0ff */
[--C-:B------:R-:W-:Y:S04]  /*bac0*/  IMAD.X R3, R5, 0x1, R0.reuse, P3 ;  /* 0x0000000105037824 */ /* 0x100fe800018e0600 */
[----:B------:R-:W-:Y:S01]  /*bad0*/  IMAD.X R11, R3, 0x1, R0, P2 ;  /* 0x00000001030b7824 */ /* 0x000fe200010e0600 */
[----:B------:R2:W-:Y:S04]  /*bae0*/  LDGSTS.E.BYPASS.LTC128B.128 [R236+0x9000], desc[UR26][R2.64] ;  /* 0x0900000002ec7fae */ /* 0x0005e8000b981a1a */
[----:B------:R2:W-:Y:S04]  /*baf0*/  LDGSTS.E.BYPASS.LTC128B.128 [R236+0x9800], desc[UR26][R10.64] ;  /* 0x098000000aec7fae */ /* 0x0005e8000b981a1a */
[----:B------:R-:W0:Y:S02]  /*bb00*/  LDGDEPBAR ;  /* 0x00000000000079af */ /* 0x000e240000000000 */
.L_x_1970:
[----:B---3--:R-:W-:Y:S01]  /*bb10*/  FMNMX3.FTZ R0, R132, R175, R174, !PT ;  /* 0x000000af84007276 */ /* 0x008fe200078100ae */
[----:B--2---:R-:W2:Y:S01]  /*bb20*/  LDL R10, [R1+0x18] ;  /* 0x00001800010a7983 */ /* 0x004ea20000100800 */
[----:B------:R-:W-:Y:S02]  /*bb30*/  IADD3 R41, PT, PT, R134, 0xa040, RZ ;  /* 0x0000a04086297810 */ /* 0x000fe40007ffe0ff */
[----:B-1----:R-:W-:Y:S01]  /*bb40*/  FMNMX3.FTZ R2, R0, R168, R177, !PT ;  /* 0x000000a800027276 */ /* 0x002fe200078100b1 */
        /* <DEDUP_REMOVED lines=129> */
[--C-:B--2---:R-:W-:Y:S09]  /*c360*/  FFMA.FTZ R32, R183, UR4, -R64.reuse ;  /* 0x00000004b7207c23 */ /* 0x104ff20008010840 */
[----:B------:R2:W-:Y:S01]  /*c370*/  MUFU.EX2 R118, R26 ;  /* 0x0000001a00767308 */ /* 0x0005e20000000800 */
[----:B----4-:R-:W-:Y:S09]  /*c380*/  FMUL.FTZ R24, R2, R156 ;  /* 0x0000009c02187220 */ /* 0x010ff20000410000 */
[----:B------:R4:W-:Y:S01]  /*c390*/  MUFU.EX2 R236, R32 ;  /* 0x0000002000ec7308 */ /* 0x0009e20000000800 */
[--C-:B-1----:R-:W-:Y:S01]  /*c3a0*/  FFMA.FTZ R4, R168, UR4, -R43.reuse ;  /* 0x00000004a8047c23 */ /* 0x102fe2000801082b */
[----:B-----5:R-:W-:Y:S08]  /*c3b0*/  F2FP.BF16.F32.PACK_AB R45, R127, R114 ;  /* 0x000000727f2d723e */ /* 0x020ff000000010ff */
[----:B------:R1:W5:Y:S01]  /*c3c0*/  MUFU.EX2 R130, R4 ;  /* 0x0000000400827308 */ /* 0x0003620000000800 */
[----:B--2---:R-:W-:Y:S09]  /*c3d0*/  FMUL.FTZ R26, R0, R158 ;  /* 0x0000009e001a7220 */ /* 0x004ff20000410000 */
[----:B------:R2:W-:Y:S01]  /*c3e0*/  MUFU.EX2 R227, R60 ;  /* 0x0000003c00e37308 */ /* 0x0005e20000000800 */
[----:B----4-:R-:W-:Y:S09]  /*c3f0*/  FMUL.FTZ R32, R2, R164 ;  /* 0x000000a402207220 */ /* 0x010ff20000410000 */
[----:B------:R-:W-:Y:S01]  /*c400*/  MUFU.EX2 R40, R40 ;  /* 0x0000002800287308 */ /* 0x000fe20000000800 */
[--C-:B-1----:R-:W-:Y:S01]  /*c410*/  FFMA.FTZ R4, R169, UR4, -R64.reuse ;  /* 0x00000004a9047c23 */ /* 0x102fe20008010840 */
[----:B-----5:R-:W-:Y:S08]  /*c420*/  F2FP.BF16.F32.PACK_AB R46, R132, R130 ;  /* 0x00000082842e723e */ /* 0x020ff000000010ff */
[----:B------:R-:W1:Y:S01]  /*c430*/  MUFU.EX2 R133, R4 ;  /* 0x0000000400857308 */ /* 0x000e620000000800 */
[--C-:B--2---:R-:W-:Y:S09]  /*c440*/  FFMA.FTZ R60, R185, UR4, -R43.reuse ;  /* 0x00000004b93c7c23 */ /* 0x104ff2000801082b */
[----:B------:R2:W-:Y:S01]  /*c450*/  MUFU.EX2 R232, R60 ;  /* 0x0000003c00e87308 */ /* 0x0005e20000000800 */
[----:B-1----:R-:W-:Y:S01]  /*c460*/  F2FP.BF16.F32.PACK_AB R47, R133, R131 ;  /* 0x00000083852f723e */ /* 0x002fe200000010ff */
[C---:B------:R-:W-:Y:S08]  /*c470*/  FMUL.FTZ R4, R2.reuse, R136 ;  /* 0x0000008802047220 */ /* 0x040ff00000410000 */
[----:B------:R1:W-:Y:S01]  /*c480*/  MUFU.EX2 R136, R16 ;  /* 0x0000001000887308 */ /* 0x0003e20000000800 */
[C---:B------:R-:W-:Y:S01]  /*c490*/  HMMA.16816.F32.BF16 R4, R44.reuse, R12, R4 ;  /* 0x0000000c2c04723c */ /* 0x040fe20000041804 */
[----:B--2---:R-:W-:Y:S04]  /*c4a0*/  LDSM.16.MT88.4 R60, [R42+0x800] ;  /* 0x000800002a3c783b */ /* 0x004fe80000004200 */
[C---:B------:R-:W-:Y:S01]  /*c4b0*/  FMUL.FTZ R13, R2.reuse, R145 ;  /* 0x00000091020d7220 */ /* 0x040fe20000410000 */
[----:B------:R-:W-:Y:S02]  /*c4c0*/  FMUL.FTZ R12, R2, R144 ;  /* 0x00000090020c7220 */ /* 0x000fe40000410000 */
[C---:B------:R-:W-:Y:S03]  /*c4d0*/  HMMA.16816.F32.BF16 R8, R44.reuse, R14, R8 ;  /* 0x0000000e2c08723c */ /* 0x040fe60000041808 */
[C---:B------:R-:W-:Y:S01]  /*c4e0*/  FMUL.FTZ R14, R0.reuse, R146 ;  /* 0x00000092000e7220 */ /* 0x040fe20000410000 */
[----:B------:R-:W-:Y:S01]  /*c4f0*/  FMUL.FTZ R15, R0, R147 ;  /* 0x00000093000f7220 */ /* 0x000fe20000410000 */
[----:B-1----:R-:W-:Y:S06]  /*c500*/  FMUL.FTZ R16, R2, R148 ;  /* 0x0000009402107220 */ /* 0x002fec0000410000 */
        /* <DEDUP_REMOVED lines=52> */
[----:B------:R2:W3:Y:S01]  /*c850*/  MUFU.EX2 R224, R52 ;  /* 0x0000003400e07308 */ /* 0x0004e20000000800 */
[----:B------:R-:W-:Y:S09]  /*c860*/  ISETP.GT.AND P2, PT, R190, R189, PT ;  /* 0x000000bdbe00720c */ /* 0x000ff20003f44270 */
        /* <DEDUP_REMOVED lines=59> */
[--C-:B-1----:R-:W-:Y:S01]  /*cc20*/  FFMA.FTZ R52, R204, UR4, -R64.reuse ;  /* 0x00000004cc347c23 */ /* 0x102fe20008010840 */
[----:B------:R-:W-:Y:S05]  /*cc30*/  MOV R204, R126 ;  /* 0x0000007e00cc7202 */ /* 0x000fea0000000f00 */
[----:B------:R1:W5:Y:S01]  /*cc40*/  MUFU.EX2 R174, R52 ;  /* 0x0000003400ae7308 */ /* 0x0003620000000800 */
[C---:B------:R-:W-:Y:S03]  /*cc50*/  HMMA.16816.F32.BF16 R20, R44.reuse, R48, R20 ;  /* 0x000000302c14723c */ /* 0x040fe60000041814 */
[--C-:B------:R-:W-:Y:S01]  /*cc60*/  FFMA.FTZ R48, R207, UR4, -R64.reuse ;  /* 0x00000004cf307c23 */ /* 0x100fe20008010840 */
[----:B------:R-:W-:Y:S05]  /*cc70*/  MOV R207, R108 ;  /* 0x0000006c00cf7202 */ /* 0x000fea0000000f00 */
[----:B------:R3:W-:Y:S01]  /*cc80*/  MUFU.EX2 R171, R48 ;  /* 0x0000003000ab7308 */ /* 0x0007e20000000800 */
[C---:B------:R-:W-:Y:S03]  /*cc90*/  HMMA.16816.F32.BF16 R24, R44.reuse, R50, R24 ;  /* 0x000000322c18723c */ /* 0x040fe60000041818 */
[--C-:B----4-:R-:W-:Y:S06]  /*cca0*/  FFMA.FTZ R56, R205, UR4, -R64.reuse ;  /* 0x00000004cd387c23 */ /* 0x110fec0008010840 */
[----:B------:R-:W4:Y:S01]  /*ccb0*/  MUFU.EX2 R170, R56 ;  /* 0x0000003800aa7308 */ /* 0x000f220000000800 */
[C---:B--2---:R-:W-:Y:S03]  /*ccc0*/  HMMA.16816.F32.BF16 R28, R44.reuse, R60, R28 ;  /* 0x0000003c2c1c723c */ /* 0x044fe6000004181c */
[--C-:B-1----:R-:W-:Y:S01]  /*ccd0*/  FFMA.FTZ R52, R203, UR4, -R43.reuse ;  /* 0x00000004cb347c23 */ /* 0x102fe2000801082b */
[--C-:B------:R-:W-:Y:S01]  /*cce0*/  FFMA.FTZ R60, R208, UR4, -R43.reuse ;  /* 0x00000004d03c7c23 */ /* 0x100fe2000801082b */
[----:B------:R-:W2:Y:S04]  /*ccf0*/  LDL.LU R203, [R1+0x10] ;  /* 0x0000100001cb7983 */ /* 0x000ea80000300800 */
        /* <DEDUP_REMOVED lines=10> */
[--C-:B---3--:R-:W-:Y:S07]  /*cda0*/  FFMA.FTZ R60, R209, UR4, -R43.reuse ;  /* 0x00000004d13c7c23 */ /* 0x108fee000801082b */
[----:B------:R-:W3:Y:S01]  /*cdb0*/  LDL.LU R205, [R1+0xc] ;  /* 0x00000c0001cd7983 */ /* 0x000ee20000300800 */
[----:B------:R4:W5:Y:S03]  /*cdc0*/  MUFU.EX2 R169, R60 ;  /* 0x0000003c00a97308 */ /* 0x0009660000000800 */
[----:B----4-:R-:W4:Y:S01]  /*cdd0*/  LDSM.16.MT88.4 R60, [R42+0x2000] ;  /* 0x002000002a3c783b */ /* 0x010f220000004200 */
        /* <DEDUP_REMOVED lines=9> */
[----:B------:R1:W1:Y:S01]  /*ce70*/  MUFU.EX2 R166, R52 ;  /* 0x0000003400a67308 */ /* 0x0002620000000800 */
[C---:B------:R-:W-:Y:S03]  /*ce80*/  HMMA.16816.F32.BF16 R20, R44.reuse, R48, R20 ;  /* 0x000000302c14723c */ /* 0x040fe60000041814 */
[--C-:B------:R-:W-:Y:S06]  /*ce90*/  FFMA.FTZ R48, R215, UR4, -R64.reuse ;  /* 0x00000004d7307c23 */ /* 0x100fec0008010840 */
[----:B------:R1:W-:Y:S01]  /*cea0*/  MUFU.EX2 R162, R48 ;  /* 0x0000003000a27308 */ /* 0x0003e20000000800 */
[C---:B------:R-:W-:Y:S03]  /*ceb0*/  HMMA.16816.F32.BF16 R24, R44.reuse, R50, R24 ;  /* 0x000000322c18723c */ /* 0x040fe60000041818 */
[--C-:B-----5:R-:W-:Y:S06]  /*cec0*/  FFMA.FTZ R56, R213, UR4, -R64.reuse ;  /* 0x00000004d5387c23 */ /* 0x120fec0008010840 */
[----:B------:R-:W5:Y:S01]  /*ced0*/  MUFU.EX2 R163, R56 ;  /* 0x0000003800a37308 */ /* 0x000f620000000800 */
[C---:B----4-:R-:W-:Y:S03]  /*cee0*/  HMMA.16816.F32.BF16 R28, R44.reuse, R60, R28 ;  /* 0x0000003c2c1c723c */ /* 0x050fe6000004181c */
[--C-:B-1----:R-:W-:Y:S01]  /*cef0*/  FFMA.FTZ R52, R211, UR4, -R43.reuse ;  /* 0x00000004d3347c23 */ /* 0x102fe2000801082b */
[--C-:B------:R-:W-:Y:S05]  /*cf00*/  FFMA.FTZ R60, R216, UR4, -R43.reuse ;  /* 0x00000004d83c7c23 */ /* 0x100fea000801082b */
[----:B------:R-:W1:Y:S01]  /*cf10*/  MUFU.EX2 R165, R52 ;  /* 0x0000003400a57308 */ /* 0x000e620000000800 */
[----:B------:R-:W-:Y:S01]  /*cf20*/  HMMA.16816.F32.BF16 R32, R44, R62, R32 ;  /* 0x0000003e2c20723c */ /* 0x000fe20000041820 */
[----:B------:R-:W-:Y:S02]  /*cf30*/  LDSM.16.MT88.4 R48, [R41+0x2800] ;  /* 0x002800002930783b */ /* 0x000fe40000004200 */
[----:B------:R-:W-:Y:S02]  /*cf40*/  F2FP.BF16.F32.PACK_AB R44, R169, R168 ;  /* 0x000000a8a92c723e */ /* 0x000fe400000010ff */
[----:B------:R-:W-:Y:S04]  /*cf50*/  F2FP.BF16.F32.PACK_AB R45, R166, R167 ;  /* 0x000000a7a62d723e */ /* 0x000fe800000010ff */
[----:B------:R4:W-:Y:S01]  /*cf60*/  MUFU.EX2 R160, R60 ;  /* 0x0000003c00a07308 */ /* 0x0009e20000000800 */
[----:B-----5:R-:W-:Y:S01]  /*cf70*/  F2FP.BF16.F32.PACK_AB R47, R162, R163 ;  /* 0x000000a3a22f723e */ /* 0x020fe200000010ff */
[----:B------:R-:W-:Y:S01]  /*cf80*/  LDSM.16.MT88.4 R56, [R135+0xc800] ;  /* 0x00c800008738783b */ /* 0x000fe20000004200 */
[----:B-1----:R-:W-:Y:S07]  /*cf90*/  F2FP.BF16.F32.PACK_AB R46, R164, R165 ;  /* 0x000000a5a42e723e */ /* 0x002fee00000010ff */
[----:B------:R-:W1:Y:S01]  /*cfa0*/  LDSM.16.MT88.4 R52, [R134+0xc800] ;  /* 0x00c800008634783b */ /* 0x000e620000004200 */
[--C-:B----4-:R-:W-:Y:S04]  /*cfb0*/  FFMA.FTZ R60, R217, UR4, -R43.reuse ;  /* 0x00000004d93c7c23 */ /* 0x110fe8000801082b */
[----:B------:R4:W-:Y:S03]  /*cfc0*/  MUFU.EX2 R161, R60 ;  /* 0x0000003c00a17308 */ /* 0x0009e60000000800 */
        /* <DEDUP_REMOVED lines=54> */
[----:B---3--:R-:W-:Y:S02]  /*d330*/  LDSM.16.MT88.4 R48, [R41+0x3800] ;  /* 0x003800002930783b */ /* 0x008fe40000004200 */
[----:B--2---:R-:W-:Y:S02]  /*d340*/  F2FP.BF16.F32.PACK_AB R45, R149, R150 ;  /* 0x00000096952d723e */ /* 0x004fe400000010ff */
[----:B------:R-:W-:Y:S04]  /*d350*/  F2FP.BF16.F32.PACK_AB R44, R153, R152 ;  /* 0x00000098992c723e */ /* 0x000fe800000010ff */
[----:B------:R2:W-:Y:S01]  /*d360*/  MUFU.EX2 R144, R60 ;  /* 0x0000003c00907308 */ /* 0x0005e20000000800 */
[----:B-----5:R-:W-:Y:S01]  /*d370*/  F2FP.BF16.F32.PACK_AB R47, R147, R146 ;  /* 0x00000092932f723e */ /* 0x020fe200000010ff */
        /* <DEDUP_REMOVED lines=395> */
.L_x_1968:
[----:B------:R-:W2:Y:S01]  /*ec30*/  LDL.LU R5, [R1+0xc] ;  /* 0x00000c0001057983 */ /* 0x000ea20000300800 */
[C---:B------:R-:W-:Y:S02]  /*ec40*/  SHF.L.U32 R6, R235.reuse, 0x4, RZ ;  /* 0x00000004eb067819 */ /* 0x040fe400000006ff */
[C---:B------:R-:W-:Y:S01]  /*ec50*/  SHF.L.U32 R44, R235.reuse, 0x2, RZ ;  /* 0x00000002eb2c7819 */ /* 0x040fe200000006ff */
[----:B------:R-:W3:Y:S01]  /*ec60*/  LDL.LU R4, [R1+0x10] ;  /* 0x0000100001047983 */ /* 0x000ee20000300800 */
[----:B------:R-:W-:Y:S02]  /*ec70*/  R2P PR, R235, 0x18 ;  /* 0x00000018eb007804 */ /* 0x000fe40000000000 */
[----:B------:R-:W-:Y:S01]  /*ec80*/  MOV R7, 0x20 ;  /* 0x0000002000077802 */ /* 0x000fe20000000f00 */
[----:B------:R-:W5:Y:S01]  /*ec90*/  LDL.LU R16, [R1+0x1c] ;  /* 0x00001c0001107983 */ /* 0x000f620000300800 */
[----:B------:R-:W-:Y:S01]  /*eca0*/  LOP3.LUT R14, R44, 0x1f8, RZ, 0xc0, !PT ;  /* 0x000001f82c0e7812 */ /* 0x000fe200078ec0ff */
[----:B------:R-:W-:Y:S01]  /*ecb0*/  S2UR UR8, SR_CTAID.Y ;  /* 0x00000000000879c3 */ /* 0x000fe20000002600 */
[----:B------:R-:W1:Y:S02]  /*ecc0*/  LDCU UR4, c[0x0][0x44c] ;  /* 0x00008980ff0477ac */ /* 0x000e640008000800 */
[----:B------:R-:W-:-:S02]  /*ecd0*/  LOP3.LUT R14, R14, 0x38, R233, 0x78, !PT ;  /* 0x000000380e0e7812 */ /* 0x000fc400078e78e9 */
[----:B------:R-:W-:-:S03]  /*ece0*/  SEL R7, R7, 0xffffffe0, !P0 ;  /* 0xffffffe007077807 */ /* 0x000fc60004000000 */
[----:B------:R-:W-:Y:S08]  /*ecf0*/  S2UR UR7, SR_CTAID.Z ;  /* 0x00000000000779c3 */ /* 0x000ff00000002700 */
[----:B------:R-:W1:Y:S08]  /*ed00*/  LDC.64 R8, c[0x0][0x430] ;  /* 0x00010c00ff087b82 */ /* 0x000e700000000a00 */
[----:B------:R-:W1:Y:S08]  /*ed10*/  LDC R15, c[0x0][0x3e0] ;  /* 0x0000f800ff0f7b82 */ /* 0x000e700000000800 */
[----:B------:R-:W4:Y:S08]  /*ed20*/  S2UR UR6, SR_CTAID.X ;  /* 0x00000000000679c3 */ /* 0x000f300000002500 */
[----:B------:R-:W-:Y:S01]  /*ed30*/  BAR.SYNC.DEFER_BLOCKING 0x0 ;  /* 0x0000000000007b1d */ /* 0x000fe20000010000 */
[----:B------:R-:W-:-:S02]  /*ed40*/  LOP3.LUT P5, RZ, R235, 0x3, RZ, 0xc0, !PT ;  /* 0x00000003ebff7812 */ /* 0x000fc400078ac0ff */
[----:B------:R-:W-:-:S03]  /*ed50*/  LOP3.LUT R233, R233, 0x30, RZ, 0xc0, !PT ;  /* 0x00000030e9e97812 */ /* 0x000fc600078ec0ff */
[----:B------:R-:W-:Y:S01]  /*ed60*/  BSSY.RECONVERGENT B0, `(.L_x_1973) ;  /* 0x0000079000007945 */ /* 0x000fe20003800200 */
[----:B----4-:R-:W-:Y:S01]  /*ed70*/  USHF.L.U32 UR6, UR6, 0x6, URZ ;  /* 0x0000000606067899 */ /* 0x010fe200080006ff */
[----:B--2---:R-:W2:Y:S04]  /*ed80*/  SHFL.BFLY PT, R2, R5, 0x2, 0x1f ;  /* 0x0c401f0005027f89 */ /* 0x004ea800000e0000 */
[----:B---3--:R-:W3:Y:S01]  /*ed90*/  SHFL.BFLY PT, R0, R4, 0x2, 0x1f ;  /* 0x0c401f0004007f89 */ /* 0x008ee200000e0000 */
[----:B--2---:R-:W-:Y:S01]  /*eda0*/  FADD.FTZ R2, R2, R5 ;  /* 0x0000000502027221 */ /* 0x004fe20000010000 */
[----:B---3--:R-:W-:-:S04]  /*edb0*/  FADD.FTZ R0, R0, R4 ;  /* 0x0000000400007221 */ /* 0x008fc80000010000 */
[----:B------:R-:W2:Y:S04]  /*edc0*/  SHFL.BFLY PT, R11, R2, 0x1, 0x1f ;  /* 0x0c201f00020b7f89 */ /* 0x000ea800000e0000 */
[----:B------:R-:W3:Y:S01]  /*edd0*/  SHFL.BFLY PT, R10, R0, 0x1, 0x1f ;  /* 0x0c201f00000a7f89 */ /* 0x000ee200000e0000 */
[----:B--2---:R-:W-:Y:S01]  /*ede0*/  FADD.FTZ R11, R2, R11 ;  /* 0x0000000b020b7221 */ /* 0x004fe20000010000 */
[----:B---3--:R-:W-:-:S03]  /*edf0*/  FADD.FTZ R10, R0, R10 ;  /* 0x0000000a000a7221 */ /* 0x008fc60000010000 */
[----:B------:R-:W2:Y:S08]  /*ee00*/  MUFU.RCP R5, R11 ;  /* 0x0000000b00057308 */ /* 0x000eb00000001000 */
[----:B------:R-:W3:Y:S01]  /*ee10*/  MUFU.RCP R4, R10 ;  /* 0x0000000a00047308 */ /* 0x000ee20000001000 */
[----:B------:R-:W-:Y:S02]  /*ee20*/  SHF.L.U32 R2, R235, 0x1, RZ ;  /* 0x00000001eb027819 */ /* 0x000fe400000006ff */
[----:B------:R-:W-:-:S02]  /*ee30*/  LOP3.LUT R0, R6, 0x1c0, RZ, 0xc0, !PT ;  /* 0x000001c006007812 */ /* 0x000fc400078ec0ff */
[--C-:B------:R-:W-:Y:S02]  /*ee40*/  LOP3.LUT R234, R234, 0x6, R2.reuse, 0xf8, !PT ;  /* 0x00000006eaea7812 */ /* 0x100fe400078ef802 */
[----:B------:R-:W-:Y:S02]  /*ee50*/  FSETP.NE.FTZ.AND P2, PT, R11, RZ, PT ;  /* 0x000000ff0b00720b */ /* 0x000fe40003f55000 */
[----:B------:R-:W-:Y:S02]  /*ee60*/  FSETP.NE.FTZ.AND P1, PT, R10, RZ, PT ;  /* 0x000000ff0a00720b */ /* 0x000fe40003f35000 */
[----:B------:R-:W-:Y:S02]  /*ee70*/  LOP3.LUT R2, R0, 0x38, R2, 0xf8, !PT ;  /* 0x0000003800027812 */ /* 0x000fe400078ef802 */
[----:B------:R-:W-:Y:S02]  /*ee80*/  LOP3.LUT R6, R6, 0x10, RZ, 0xc0, !PT ;  /* 0x0000001006067812 */ /* 0x000fe400078ec0ff */
[----:B--2---:R-:W-:-:S02]  /*ee90*/  FSEL R0, R5, 1, P2 ;  /* 0x3f80000005007808 */ /* 0x004fc40001000000 */
[----:B---3--:R-:W-:Y:S02]  /*eea0*/  FSEL R4, R4, 1, P1 ;  /* 0x3f80000004047808 */ /* 0x008fe40000800000 */
[----:B------:R-:W-:Y:S01]  /*eeb0*/  LOP3.LUT R2, R234, R2, RZ, 0xfc, !PT ;  /* 0x00000002ea027212 */ /* 0x000fe200078efcff */
[----:B------:R-:W2:Y:S01]  /*eec0*/  @P2 LDC R13, c[0x0][0x458] ;  /* 0x00011600ff0d2b82 */ /* 0x000ea20000000800 */
[----:B------:R-:W-:Y:S02]  /*eed0*/  LEA R14, R14, R6, 0x2 ;  /* 0x000000060e0e7211 */ /* 0x000fe400078e10ff */
[----:B------:R-:W-:Y:S01]  /*eee0*/  MOV R6, 0x40 ;  /* 0x0000004000067802 */ /* 0x000fe20000000f00 */
[C---:B------:R-:W-:Y:S01]  /*eef0*/  FMUL.FTZ R136, R0.reuse, R136 ;  /* 0x0000008800887220 */ /* 0x040fe20000410000 */
[----:B------:R-:W-:Y:S01]  /*ef00*/  FMUL.FTZ R137, R0, R137 ;  /* 0x0000008900897220 */ /* 0x000fe20000410000 */
[C---:B------:R-:W-:Y:S01]  /*ef10*/  FMUL.FTZ R138, R4.reuse, R138 ;  /* 0x0000008a048a7220 */ /* 0x040fe20000410000 */
[----:B------:R-:W-:Y:S01]  /*ef20*/  FMUL.FTZ R139, R4, R139 ;  /* 0x0000008b048b7220 */ /* 0x000fe20000410000 */
[----:B------:R-:W-:Y:S01]  /*ef30*/  LEA R2, R2, UR5, 0x2 ;  /* 0x0000000502027c11 */ /* 0x000fe2000f8e10ff */
[----:B------:R-:W-:Y:S01]  /*ef40*/  FMUL.FTZ R140, R0, R140 ;  /* 0x0000008c008c7220 */ /* 0x000fe20000410000 */
        /* <DEDUP_REMOVED lines=15> */
[----:B------:R-:W-:Y:S01]  /*f040*/  STS.64 [R2], R136 ;  /* 0x0000008802007388 */ /* 0x000fe20000000a00 */
[----:B------:R-:W-:Y:S01]  /*f050*/  IADD3 R5, PT, PT, R7, R2, RZ ;  /* 0x0000000207057210 */ /* 0x000fe20007ffe0ff */
[----:B------:R-:W3:Y:S01]  /*f060*/  @P1 LDC R12, c[0x0][0x458] ;  /* 0x00011600ff0c1b82 */ /* 0x000ee20000000800 */
[----:B------:R-:W-:Y:S01]  /*f070*/  @P4 IADD3 R0, PT, PT, R2, -0x80, RZ ;  /* 0xffffff8002004810 */ /* 0x000fe20007ffe0ff */
[----:B------:R4:W-:Y:S01]  /*f080*/  STS.64 [R2+0x800], R138 ;  /* 0x0008008a02007388 */ /* 0x0009e20000000a00 */
        /* <DEDUP_REMOVED lines=14> */
[----:B------:R-:W-:Y:S04]  /*f170*/  STS.64 [R5], R140 ;  /* 0x0000008c05007388 */ /* 0x000fe80000000a00 */
[----:B------:R-:W-:Y:S01]  /*f180*/  STS.64 [R5+0x800], R142 ;  /* 0x0008008e05007388 */ /* 0x000fe20000000a00 */
[----:B----4-:R-:W-:-:S04]  /*f190*/  IADD3 R2, PT, PT, R6, R2, RZ ;  /* 0x0000000206027210 */ /* 0x010fc80007ffe0ff */
[C---:B------:R-:W-:Y:S01]  /*f1a0*/  IADD3 R4, PT, PT, R7.reuse, R2, RZ ;  /* 0x0000000207047210 */ /* 0x040fe20007ffe0ff */
[----:B------:R-:W-:Y:S04]  /*f1b0*/  STS.64 [R2], R144 ;  /* 0x0000009002007388 */ /* 0x000fe80000000a00 */
[----:B------:R4:W-:Y:S04]  /*f1c0*/  STS.64 [R2+0x800], R146 ;  /* 0x0008009202007388 */ /* 0x0009e80000000a00 */
[----:B------:R-:W-:Y:S04]  /*f1d0*/  STS.64 [R4], R148 ;  /* 0x0000009404007388 */ /* 0x000fe80000000a00 */
[----:B------:R1:W-:Y:S04]  /*f1e0*/  STS.64 [R4+0x800], R150 ;  /* 0x0008009604007388 */ /* 0x0003e80000000a00 */
[----:B------:R-:W-:Y:S04]  /*f1f0*/  STS.64 [R0], R152 ;  /* 0x0000009800007388 */ /* 0x000fe80000000a00 */
[----:B------:R-:W-:Y:S01]  /*f200*/  STS.64 [R0+0x800], R154 ;  /* 0x0008009a00007388 */ /* 0x000fe20000000a00 */
[----:B----4-:R-:W-:-:S05]  /*f210*/  IADD3 R2, PT, PT, R7, R0, RZ ;  /* 0x0000000007027210 */ /* 0x010fca0007ffe0ff */
[----:B------:R-:W-:Y:S01]  /*f220*/  STS.64 [R2], R156 ;  /* 0x0000009c02007388 */ /* 0x000fe20000000a00 */
[----:B-1----:R-:W-:-:S03]  /*f230*/  IADD3 R4, PT, PT, R6, R0, RZ ;  /* 0x0000000006047210 */ /* 0x002fc60007ffe0ff */
[----:B------:R1:W-:Y:S04]  /*f240*/  STS.64 [R2+0x800], R158 ;  /* 0x0008009e02007388 */ /* 0x0003e80000000a00 */
[----:B------:R-:W-:Y:S04]  /*f250*/  STS.64 [R4], R160 ;  /* 0x000000a004007388 */ /* 0x000fe80000000a00 */
[----:B------:R4:W-:Y:S01]  /*f260*/  STS.64 [R4+0x800], R162 ;  /* 0x000800a204007388 */ /* 0x0009e20000000a00 */
[----:B------:R-:W-:Y:S01]  /*f270*/  @P2 MUFU.LG2 R11, R11 ;  /* 0x0000000b000b2308 */ /* 0x000fe20000000c00 */
[----:B-----5:R-:W-:-:S07]  /*f280*/  IADD3 R5, PT, PT, -R16, RZ, RZ ;  /* 0x000000ff10057210 */ /* 0x020fce0007ffe1ff */
[----:B------:R-:W4:Y:S01]  /*f290*/  @P1 MUFU.LG2 R10, R10 ;  /* 0x0000000a000a1308 */ /* 0x000f220000000c00 */
[----:B-1----:R-:W-:-:S05]  /*f2a0*/  IADD3 R2, PT, PT, R7, R4, RZ ;  /* 0x0000000407027210 */ /* 0x002fca0007ffe0ff */
[----:B------:R1:W-:Y:S04]  /*f2b0*/  STS.64 [R2], R164 ;  /* 0x000000a402007388 */ /* 0x0003e80000000a00 */
[----:B------:R1:W-:Y:S01]  /*f2c0*/  STS.64 [R2+0x800], R166 ;  /* 0x000800a602007388 */ /* 0x0003e20000000a00 */
[----:B------:R-:W-:Y:S01]  /*f2d0*/  BAR.SYNC.DEFER_BLOCKING 0x0 ;  /* 0x0000000000007b1d */ /* 0x000fe20000010000 */
[----:B------:R-:W-:Y:S02]  /*f2e0*/  IMAD R0, R8, UR8, R16 ;  /* 0x0000000808007c24 */ /* 0x000fe4000f8e0210 */
[----:B------:R-:W-:Y:S02]  /*f2f0*/  IMAD R5, R15, R5, UR7 ;  /* 0x000000070f057e24 */ /* 0x000fe4000f8e0205 */
[----:B----4-:R-:W-:-:S02]  /*f300*/  @P1 FMUL.FTZ R4, R10, 0.69314718246459960938 ;  /* 0x3f3172180a041820 */ /* 0x010fc40000410000 */
[----:B------:R-:W-:Y:S02]  /*f310*/  IMAD R0, R0, R15, R5 ;  /* 0x0000000f00007224 */ /* 0x000fe400078e0205 */
[----:B------:R-:W-:Y:S01]  /*f320*/  @P2 FMUL.FTZ R5, R11, 0.69314718246459960938 ;  /* 0x3f3172180b052820 */ /* 0x000fe20000410000 */
[----:B------:R-:W-:Y:S01]  /*f330*/  MOV R7, 0xff800000 ;  /* 0xff80000000077802 */ /* 0x000fe20000000f00 */
[----:B------:R-:W-:Y:S01]  /*f340*/  IMAD R0, R0, R9, UR6 ;  /* 0x0000000600007e24 */ /* 0x000fe2000f8e0209 */
[----:B------:R-:W-:Y:S01]  /*f350*/  MOV R6, 0xff800000 ;  /* 0xff80000000067802 */ /* 0x000fe20000000f00 */
[----:B--2---:R-:W-:Y:S01]  /*f360*/  @P2 FFMA.FTZ R7, R36, R13, R5 ;  /* 0x0000000d24072223 */ /* 0x004fe20000010005 */
[----:B------:R-:W-:Y:S01]  /*f370*/  SHF.R.U32.HI R235, RZ, 0x2, R235 ;  /* 0x00000002ffeb7819 */ /* 0x000fe200000116eb */
[----:B---3--:R-:W-:Y:S01]  /*f380*/  @P1 FFMA.FTZ R6, R3, R12, R4 ;  /* 0x0000000c03061223 */ /* 0x008fe20000010004 */
[----:B------:R-:W-:Y:S02]  /*f390*/  IMAD R4, R0, UR4, RZ ;  /* 0x0000000400047c24 */ /* 0x000fe4000f8e02ff */
[----:B------:R-:W-:Y:S01]  /*f3a0*/  LOP3.LUT R233, R233, 0x7, R235, 0xf8, !PT ;  /* 0x00000007e9e97812 */ /* 0x000fe200078ef8eb */
[----:B------:R1:W2:Y:S04]  /*f3b0*/  LDS.128 R40, [R14+UR5] ;  /* 0x000000050e287984 */ /* 0x0002a80008000c00 */
[----:B------:R1:W3:Y:S04]  /*f3c0*/  LDS.128 R36, [R14+UR5+0x800] ;  /* 0x000800050e247984 */ /* 0x0002e80008000c00 */
        /* <DEDUP_REMOVED lines=8> */
[----:B------:R-:W-:Y:S01]  /*f450*/  VIADD R9, R9, -UR6 ;  /* 0x8000000609097c36 */ /* 0x000fe20008000000 */
[----:B------:R-:W-:Y:S01]  /*f460*/  IADD3 R3, P0, PT, R0, R233, RZ ;  /* 0x000000e900037210 */ /* 0x000fe20007f1e0ff */
[----:B-1----:R-:W-:-:S03]  /*f470*/  VIADD R2, R233, 0x8 ;  /* 0x00000008e9027836 */ /* 0x002fc60000000000 */
[-C--:B------:R-:W-:Y:S02]  /*f480*/  ISETP.GE.AND P2, PT, R233, R9.reuse, PT ;  /* 0x00000009e900720c */ /* 0x080fe40003f46270 */
[----:B------:R-:W-:Y:S02]  /*f490*/  ISETP.GE.AND P1, PT, R2, R9, PT ;  /* 0x000000090200720c */ /* 0x000fe40003f26270 */
[----:B------:R-:W-:Y:S02]  /*f4a0*/  LEA.HI.X.SX32 R0, R0, RZ, 0x1, P0 ;  /* 0x000000ff00007211 */ /* 0x000fe400000f0eff */
[----:B-----5:R-:W-:-:S04]  /*f4b0*/  LEA R2, P0, R3, UR4, 0x2 ;  /* 0x0000000403027c11 */ /* 0x020fc8000f8010ff */
[----:B------:R-:W-:-:S05]  /*f4c0*/  LEA.HI.X R3, R3, UR5, R0, 0x2, P0 ;  /* 0x0000000503037c11 */ /* 0x000fca00080f1400 */
[----:B------:R1:W-:Y:S04]  /*f4d0*/  @!P2 STG.E desc[UR26][R2.64], R7 ;  /* 0x000000070200a986 */ /* 0x0003e8000c10191a */
[----:B------:R1:W-:Y:S02]  /*f4e0*/  @!P1 STG.E desc[UR26][R2.64+0x20], R6 ;  /* 0x0000200602009986 */ /* 0x0003e4000c10191a */
.L_x_1974:
[----:B------:R-:W-:Y:S05]  /*f4f0*/  BSYNC.RECONVERGENT B0 ;  /* 0x0000000000007941 */ /* 0x000fea0003800200 */
.L_x_1973:
[----:B------:R-:W5:Y:S01]  /*f500*/  LDCU.64 UR4, c[0x0][0x3f8] ;  /* 0x00007f00ff0477ac */ /* 0x000f620008000a00 */
[----:B------:R-:W-:-:S04]  /*f510*/  LOP3.LUT R0, R44, 0xffc, RZ, 0xc0, !PT ;  /* 0x00000ffc2c007812 */ /* 0x000fc800078ec0ff */
[----:B------:R-:W-:-:S04]  /*f520*/  IADD3 R0, P0, PT, R4, R0, RZ ;  /* 0x0000000004007210 */ /* 0x000fc80007f1e0ff */
[----:B-1----:R-:W-:Y:S02]  /*f530*/  LEA.HI.X.SX32 R3, R4, RZ, 0x1, P0 ;  /* 0x000000ff04037211 */ /* 0x002fe400000f0eff */
[----:B-----5:R-:W-:-:S04]  /*f540*/  LEA R2, P0, R0, UR4, 0x2 ;  /* 0x0000000400027c11 */ /* 0x020fc8000f8010ff */
[----:B------:R-:W-:-:S05]  /*f550*/  LEA.HI.X R3, R0, UR5, R3, 0x2, P0 ;  /* 0x0000000500037c11 */ /* 0x000fca00080f1403 */
[----:B--2---:R-:W-:Y:S04]  /*f560*/  STG.E.128 desc[UR26][R2.64], R40 ;  /* 0x0000002802007986 */ /* 0x004fe8000c101d1a */
[----:B---3--:R-:W-:Y:S04]  /*f570*/  STG.E.128 desc[UR26][R2.64+0x800], R36 ;  /* 0x0008002402007986 */ /* 0x008fe8000c101d1a */
[----:B----4-:R-:W-:Y:S04]  /*f580*/  STG.E.128 desc[UR26][R2.64+0x1000], R32 ;  /* 0x0010002002007986 */ /* 0x010fe8000c101d1a */
[----:B------:R-:W-:Y:S04]  /*f590*/  STG.E.128 desc[UR26][R2.64+0x1800], R28 ;  /* 0x0018001c02007986 */ /* 0x000fe8000c101d1a */
[----:B------:R-:W-:Y:S04]  /*f5a0*/  STG.E.128 desc[UR26][R2.64+0x2000], R24 ;  /* 0x0020001802007986 */ /* 0x000fe8000c101d1a */
[----:B------:R-:W-:Y:S04]  /*f5b0*/  STG.E.128 desc[UR26][R2.64+0x2800], R20 ;  /* 0x0028001402007986 */ /* 0x000fe8000c101d1a */
[----:B------:R-:W-:Y:S04]  /*f5c0*/  STG.E.128 desc[UR26][R2.64+0x3000], R16 ;  /* 0x0030001002007986 */ /* 0x000fe8000c101d1a */
[----:B------:R-:W-:Y:S01]  /*f5d0*/  STG.E.128 desc[UR26][R2.64+0x3800], R12 ;  /* 0x0038000c02007986 */ /* 0x000fe2000c101d1a */
[----:B------:R-:W-:Y:S05]  /*f5e0*/  EXIT ;  /* 0x000000000000794d */ /* 0x000fea0003800000 */
.L_x_1975:
        /* <DEDUP_REMOVED lines=9> */
.L_x_7141:


//--------------------- .text._ZN5flash24flash_fwd_splitkv_kernelI23Flash_fwd_kernel_traitsILi64ELi64ELi256ELi4ELb0ELb0EN7cutlass10bfloat16_tE19Flash_kernel_traitsILi64ELi64ELi256ELi4ES3_EELb1ELb0ELb0ELb0ELb1ELb0ELb0ELb0EEEvNS_16Flash_fwd_paramsE --------------------------
	.section	.text._ZN5flash24flash_fwd_splitkv_kernelI23Flash_fwd_kernel_traitsILi64ELi64ELi256ELi4ELb0ELb0EN7cutlass10bfloat16_tE19Flash_kernel_traitsILi64ELi64ELi256ELi4ES3_EELb1ELb0ELb0ELb0ELb1ELb0ELb0ELb0EEEvNS_16Flash_fwd_paramsE,"ax",@progbits
	.align	128
        .global         _ZN5flash24flash_fwd_splitkv_kernelI23Flash_fwd_kernel_traitsILi64ELi64ELi256ELi4ELb0ELb0EN7cutlass10bfloat16_tE19Flash_kernel_traitsILi64ELi64ELi256ELi4ES3_EELb1ELb0ELb0ELb0ELb1ELb0ELb0ELb0EEEvNS_16Flash_fwd_paramsE
        .type           _ZN5flash24flash_fwd_splitkv_kernelI23Flash_fwd_kernel_traitsILi64ELi64ELi256ELi4ELb0ELb0EN7cutlass10bfloat16_tE19Flash_kernel_traitsILi64ELi64ELi256ELi4ES3_EELb1ELb0ELb0ELb0ELb1ELb0ELb0ELb0EEEvNS_16Flash_fwd_paramsE,@function
        .size           _ZN5flash24flash_fwd_splitkv_kernelI23Flash_fwd_kernel_traitsILi64ELi64ELi256ELi4ELb0ELb0EN7cutlass10bfloat16_tE19Flash_kernel_traitsILi64ELi64ELi256ELi4ES3_EELb1ELb0ELb0ELb0ELb1ELb0ELb0ELb0EEEvNS_16Flash_fwd_paramsE,(.L_x_7142 - _ZN5flash24flash_fwd_splitkv_kernelI23Flash_fwd_kernel_traitsILi64ELi64ELi256ELi4ELb0ELb0EN7cutlass10bfloat16_tE19Flash_kernel_traitsILi64ELi64ELi256ELi4ES3_EELb1ELb0ELb0ELb0ELb1ELb0ELb0ELb0EEEvNS_16Flash_fwd_paramsE)
        .other          _ZN5flash24flash_fwd_splitkv_kernelI23Flash_fwd_kernel_traitsILi64ELi64ELi256ELi4ELb0ELb0EN7cutlass10bfloat16_tE19Flash_kernel_traitsILi64ELi64ELi256ELi4ES3_EELb1ELb0ELb0ELb0ELb1ELb0ELb0ELb0EEEvNS_16Flash_fwd_paramsE,@"STO_CUDA_ENTRY STV_DEFAULT"
_ZN5flash24flash_fwd_splitkv_kernelI23Flash_fwd_kernel_traitsILi64ELi64ELi256ELi4ELb0ELb0EN7cutlass10bfloat16_tE19Flash_kernel_traitsILi64ELi64ELi256ELi4ES3_EELb1ELb0ELb0ELb0ELb1ELb0ELb0ELb0EEEvNS_16Flash_fwd_paramsE:
.text._ZN5flash24flash_fwd_splitkv_kernelI23Flash_fwd_kernel_traitsILi64ELi64ELi256ELi4ELb0ELb0EN7cutlass10bfloat16_tE19Flash_kernel_traitsILi64ELi64ELi256ELi4ES3_EELb1ELb0ELb0ELb0ELb1ELb0ELb0ELb0EEEvNS_16Flash_fwd_paramsE:
[----:B------:R-:W-:Y:S08]  /*0000*/  LDC R1, c[0x0][0x37c] ;  /* 0x0000df00ff017b82 */ /* 0x000ff00000000800 */
[----:B------:R-:W1:Y:S01]  /*0010*/  LDC.64 R4, c[0x0][0x460] ;  /* 0x00011800ff047b82 */ /* 0x000e620000000a00 */
[----:B------:R-:W2:Y:S01]  /*0020*/  S2R R2, SR_CTAID.Y ;  /* 0x0000000000027919 */ /* 0x000ea20000002600 */
[----:B------:R-:W3:Y:S01]  /*0030*/  LDCU.64 UR16, c[0x0][0x358] ;  /* 0x00006b00ff1077ac */ /* 0x000ee20008000a00 */
[----:B------:R-:W-:Y:S01]  /*0040*/  IMAD.MOV.U32 R236, RZ, RZ, -0x1 ;  /* 0xffffffffffec7424 */ /* 0x000fe200078e00ff */
[----:B------:R-:W4:Y:S04]  /*0050*/  LDCU.64 UR4, c[0x0][0x478] ;  /* 0x00008f00ff0477ac */ /* 0x000f280008000a00 */
[----:B------:R-:W2:Y:S01]  /*0060*/  LDC.64 R6, c[0x0][0x460] ;  /* 0x00011800ff067b82 */ /* 0x000ea20000000a00 */
[----:B------:R-:W3:Y:S07]  /*0070*/  LDCU.64 UR6, c[0x0][0x470] ;  /* 0x00008e00ff0677ac */ /* 0x000eee0008000a00 */
[----:B------:R-:W3:Y:S01]  /*0080*/  LDC.64 R8, c[0x0][0x468] ;  /* 0x00011a00ff087b82 */ /* 0x000ee20000000a00 */
[----:B-1----:R-:W-:-:S02]  /*0090*/  ISETP.NE.U32.AND P0, PT, R4, RZ, PT ;  /* 0x000000ff0400720c */ /* 0x002fc40003f05070 */
[----:B------:R-:W-:Y:S02]  /*00a0*/  ISETP.NE.U32.AND P4, PT, R4, RZ, PT ;  /* 0x000000ff0400720c */ /* 0x000fe40003f85070 */
[C---:B------:R-:W-:Y:S02]  /*00b0*/  ISETP.NE.AND.EX P0, PT, R5.reuse, RZ, PT, P0 ;  /* 0x000000ff0500720c */ /* 0x040fe40003f05300 */
[----:B------:R-:W-:Y:S02]  /*00c0*/  ISETP.NE.AND.EX P4, PT, R5, RZ, PT, P4 ;  /* 0x000000ff0500720c */ /* 0x000fe40003f85340 */
[----:B----4-:R-:W-:Y:S01]  /*00d0*/  ISETP.NE.U32.AND P2, PT, RZ, UR4, PT ;  /* 0x00000004ff007c0c */ /* 0x010fe2000bf45070 */
[C---:B--2---:R-:W-:Y:S01]  /*00e0*/  IMAD.WIDE.U32 R12, R2.reuse, 0x4, R6 ;  /* 0x00000004020c7825 */ /* 0x044fe200078e0006 */
[----:B---3--:R-:W-:Y:S02]  /*00f0*/  ISETP.NE.U32.AND P3, PT, RZ, UR6, PT ;  /* 0x00000006ff007c0c */ /* 0x008fe4000bf65070 */
[----:B------:R-:W-:Y:S01]  /*0100*/  ISETP.NE.AND.EX P2, PT, RZ, UR5, PT, P2 ;  /* 0x00000005ff007c0c */ /* 0x000fe2000bf45320 */
[----:B------:R-:W-:Y:S01]  /*0110*/  IMAD.SHL.U32 R11, R2, 0x4, RZ ;  /* 0x00000004020b7824 */ /* 0x000fe200078e00ff */
[----:B------:R-:W-:-:S03]  /*0120*/  ISETP.NE.AND.EX P3, PT, RZ, UR7, PT, P3 ;  /* 0x00000007ff007c0c */ /* 0x000fc6000bf65330 */
[----:B------:R-:W2:Y:S04]  /*0130*/  @P0 LDG.E R236, desc[UR16][R12.64] ;  /* 0x000000100cec0981 */ /* 0x000ea8000c1e1900 */
[----:B------:R1:W2:Y:S01]  /*0140*/  @P4 LDG.E R15, desc[UR16][R12.64+0x4] ;  /* 0x000004100c0f4981 */ /* 0x0002a2000c1e1900 */
[----:B------:R-:W-:Y:S01]  /*0150*/  SHF.R.U32.HI R10, RZ, 0x1e, R2 ;  /* 0x0000001eff0a7819 */ /* 0x000fe20000011602 */
[----:B------:R-:W-:Y:S02]  /*0160*/  IMAD.MOV.U32 R4, RZ, RZ, RZ ;  /* 0x000000ffff047224 */ /* 0x000fe400078e00ff */
[C---:B------:R-:W-:Y:S01]  /*0170*/  @P2 IADD3 R6, P0, PT, R11.reuse, UR4, RZ ;  /* 0x000000040b062c10 */ /* 0x040fe2000ff1e0ff */
[----:B------:R-:W3:Y:S01]  /*0180*/  LDCU.U8 UR4, c[0x0][0x532] ;  /* 0x0000a640ff0477ac */ /* 0x000ee20008000000 */
[----:B------:R-:W4:Y:S01]  /*0190*/  S2R R31, SR_CTAID.X ;  /* 0x00000000001f7919 */ /* 0x000f220000002500 */
[----:B------:R-:W-:Y:S01]  /*01a0*/  @P3 IADD3 R16, P1, PT, R11, UR6, RZ ;  /* 0x000000060b103c10 */ /* 0x000fe2000ff3e0ff */
[----:B------:R-:W2:Y:S01]  /*01b0*/  @!P4 LDC R196, c[0x0][0x434] ;  /* 0x00010d00ffc4cb82 */ /* 0x000ea20000000800 */
[----:B------:R-:W-:-:S02]  /*01c0*/  @P2 IADD3.X R7, PT, PT, R10, UR5, RZ, P0, !PT ;  /* 0x000000050a072c10 */ /* 0x000fc400087fe4ff */
        /* <DEDUP_REMOVED lines=22> */
.L_x_1976:
[----:B------:R-:W-:Y:S01]  /*0330*/  @!P2 ISETP.NE.U32.AND P0, PT, R6, RZ, PT ;  /* 0x000000ff0600a20c */ /* 0x000fe20003f05070 */
[----:B------:R-:W-:-:S12]  /*0340*/  @!P3 EXIT ;  /* 0x000000000000b94d */ /* 0x000fd80003800000 */
[----:B------:R-:W2:Y:S01]  /*0350*/  LDCU UR5, c[0x0][0x438] ;  /* 0x00008700ff0577ac */ /* 0x000ea20008000800 */
[----:B------:R-:W-:Y:S01]  /*0360*/  @!P2 ISETP.NE.AND.EX P0, PT, R7, RZ, PT, P0 ;  /* 0x000000ff0700a20c */ /* 0x000fe20003f05300 */
[----:B------:R-:W3:Y:S01]  /*0370*/  S2R R27, SR_CTAID.Z ;  /* 0x00000000001b7919 */ /* 0x000ee20000002700 */
[----:B------:R-:W4:Y:S02]  /*0380*/  LDCU UR14, c[0x0][0x508] ;  /* 0x0000a100ff0e77ac */ /* 0x000f240008000800 */
[----:B------:R-:W-:Y:S01]  /*0390*/  @!P2 SEL R6, R0, RZ, P0 ;  /* 0x000000ff0006a207 */ /* 0x000fe20000000000 */
[--C-:B-----5:R-:W-:Y:S01]  /*03a0*/  @P2 IMAD.IADD R0, R3, 0x1, -R4.reuse ;  /* 0x0000000103002824 */ /* 0x120fe200078e0a04 */
[----:B------:R-:W1:Y:S01]  /*03b0*/  S2R R227, SR_TID.X ;  /* 0x0000000000e37919 */ /* 0x000e620000002100 */
[----:B------:R-:W-:Y:S01]  /*03c0*/  VIADD R3, R31, 0x1 ;  /* 0x000000011f037836 */ /* 0x000fe20000000000 */
[----:B------:R-:W-:-:S03]  /*03d0*/  @!P2 IADD3 R0, PT, PT, R6, R9, -R4 ;  /* 0x000000090600a210 */ /* 0x000fc60007ffe804 */
[----:B------:R-:W-:Y:S02]  /*03e0*/  IMAD R3, R3, 0x40, -R196 ;  /* 0x0000004003037824 */ /* 0x000fe400078e0ac4 */
[----:B------:R-:W-:Y:S01]  /*03f0*/  VIADD R8, R0, 0xff ;  /* 0x000000ff00087836 */ /* 0x000fe20000000000 */
[----:B--2---:R-:W-:-:S04]  /*0400*/  UIADD3 UR5, UPT, UPT, UR5, 0xff, URZ ;  /* 0x000000ff05057890 */ /* 0x004fc8000fffe0ff */
[----:B------:R-:W-:Y:S02]  /*0410*/  SHF.R.S32.HI R7, RZ, 0x1f, R8 ;  /* 0x0000001fff077819 */ /* 0x000fe40000011408 */
[----:B----4-:R-:W-:Y:S01]  /*0420*/  IADD3 R6, PT, PT, R8, UR14, R3 ;  /* 0x0000000e08067c10 */ /* 0x010fe2000fffe003 */
[----:B------:R-:W-:Y:S01]  /*0430*/  USHF.R.S32.HI UR4, URZ, 0x1f, UR5 ;  /* 0x0000001fff047899 */ /* 0x000fe20008011405 */
[----:B------:R-:W-:Y:S01]  /*0440*/  LEA.HI R7, R7, R8, RZ, 0x8 ;  /* 0x0000000807077211 */ /* 0x000fe200078f40ff */
[----:B------:R-:W-:Y:S01]  /*0450*/  IMAD.MOV.U32 R8, RZ, RZ, R2 ;  /* 0x000000ffff087224 */ /* 0x000fe200078e0002 */
[----:B------:R-:W-:Y:S01]  /*0460*/  SHF.R.S32.HI R3, RZ, 0x1f, R6 ;  /* 0x0000001fff037819 */ /* 0x000fe20000011406 */
[----:B------:R-:W-:Y:S01]  /*0470*/  ULEA.HI UR4, UR4, UR5, URZ, 0x8 ;  /* 0x0000000504047291 */ /* 0x000fe2000f8f40ff */
[----:B------:R-:W-:Y:S02]  /*0480*/  SHF.R.S32.HI R7, RZ, 0x8, R7 ;  /* 0x00000008ff077819 */ /* 0x000fe40000011407 */
[----:B------:R-:W-:Y:S01]  /*0490*/  LEA.HI R3, R3, R6, RZ, 0x8 ;  /* 0x0000000603037211 */ /* 0x000fe200078f40ff */
[----:B------:R-:W-:-:S03]  /*04a0*/  USHF.R.S32.HI UR4, URZ, 0x8, UR4 ;  /* 0x00000008ff047899 */ /* 0x000fc60008011404 */
[----:B------:R-:W-:-:S04]  /*04b0*/  SHF.R.S32.HI R6, RZ, 0x8, R3 ;  /* 0x00000008ff067819 */ /* 0x000fc80000011403 */
[----:B------:R-:W-:-:S04]  /*04c0*/  VIMNMX3 R3, R7, UR4, R6, PT ;  /* 0x0000000407037c0f */ /* 0x000fc8000b800106 */
[----:B------:R-:W-:-:S13]  /*04d0*/  ISETP.GT.AND P0, PT, R3, RZ, PT ;  /* 0x000000ff0300720c */ /* 0x000fda0003f04270 */
[----:B-1-3--:R-:W-:Y:S05]  /*04e0*/  @P0 BRA `(.L_x_1977) ;  /* 0x0000000400980947 */ /* 0x00afea0003800000 */
[----:B------:R-:W-:Y:S01]  /*04f0*/  ISETP.NE.AND P0, PT, R236, -0x1, PT ;  /* 0xffffffffec00780c */ /* 0x000fe20003f05270 */
[----:B------:R-:W1:Y:S01]  /*0500*/  LDC.64 R4, c[0x0][0x408] ;  /* 0x00010200ff047b82 */ /* 0x000e620000000a00 */
[----:B------:R-:W-:Y:S01]  /*0510*/  IADD3 R196, PT, PT, -R195, R196, RZ ;  /* 0x000000c4c3c47210 */ /* 0x000fe20007ffe1ff */
[----:B------:R-:W2:Y:S01]  /*0520*/  LDCU.64 UR4, c[0x0][0x410] ;  /* 0x00008200ff0477ac */ /* 0x000ea20008000a00 */
[----:B------:R-:W-:Y:S01]  /*0530*/  SHF.R.U32.HI R9, RZ, 0x3, R227 ;  /* 0x00000003ff097819 */ /* 0x000fe200000116e3 */
[----:B------:R-:W-:Y:S01]  /*0540*/  IMAD.MOV.U32 R13, RZ, RZ, RZ ;  /* 0x000000ffff0d7224 */ /* 0x000fe200078e00ff */
[----:B------:R-:W-:Y:S01]  /*0550*/  SHF.L.U32 R0, R227, 0x3, RZ ;  /* 0x00000003e3007819 */ /* 0x000fe200000006ff */
[----:B------:R-:W3:Y:S01]  /*0560*/  LDCU UR6, c[0x0][0x3e0] ;  /* 0x00007c00ff0677ac */ /* 0x000ee20008000800 */
[CC--:B------:R-:W-:Y:S01]  /*0570*/  ISETP.GE.AND P4, PT, R9.reuse, R196.reuse, PT ;  /* 0x000000c40900720c */ /* 0x0c0fe20003f86270 */
[C---:B------:R-:W-:Y:S01]  /*0580*/  VIADD R17, R9.reuse, 0x10 ;  /* 0x0000001009117836 */ /* 0x040fe20000000000 */
[----:B------:R-:W-:Y:S01]  /*0590*/  LOP3.LUT R12, R0, 0x38, RZ, 0xc0, !PT ;  /* 0x00000038000c7812 */ /* 0x000fe200078ec0ff */
[----:B------:R-:W-:Y:S01]  /*05a0*/  BSSY.RECONVERGENT B0, `(.L_x_1978) ;  /* 0x0000029000007945 */ /* 0x000fe20003800200 */
[----:B------:R-:W-:Y:S01]  /*05b0*/  IADD3 R15, PT, PT, R9, 0x20, RZ ;  /* 0x00000020090f7810 */ /* 0x000fe20007ffe0ff */
[----:B------:R-:W4:Y:S01]  /*05c0*/  @!P0 LDC.64 R6, c[0x0][0x400] ;  /* 0x00010000ff068b82 */ /* 0x000f220000000a00 */
[----:B------:R-:W-:-:S02]  /*05d0*/  ISETP.GE.AND P3, PT, R17, R196, PT ;  /* 0x000000c41100720c */ /* 0x000fc40003f66270 */
[----:B------:R-:W-:Y:S01]  /*05e0*/  ISETP.GE.AND P2, PT, R15, R196, PT ;  /* 0x000000c40f00720c */ /* 0x000fe20003f46270 */
[----:B-1----:R-:W-:-:S04]  /*05f0*/  IMAD.WIDE.U32 R12, R195, R4, R12 ;  /* 0x00000004c30c7225 */ /* 0x002fc800078e000c */
[----:B------:R-:W-:Y:S01]  /*0600*/  IMAD R0, R195, R5, R13 ;  /* 0x00000005c3007224 */ /* 0x000fe200078e020d */
[----:B------:R-:W-:Y:S01]  /*0610*/  IADD3 R13, PT, PT, R9, 0x30, RZ ;  /* 0x00000030090d7810 */ /* 0x000fe20007ffe0ff */
[----:B---3--:R-:W-:-:S03]  /*0620*/  IMAD R8, R8, UR6, R27 ;  /* 0x0000000608087c24 */ /* 0x008fc6000f8e021b */
[----:B------:R-:W-:Y:S01]  /*0630*/  ISETP.GE.AND P1, PT, R13, R196, PT ;  /* 0x000000c40d00720c */ /* 0x000fe20003f26270 */
[----:B----4-:R-:W-:-:S04]  /*0640*/  @!P0 IMAD.WIDE.U32 R10, R2, R6, RZ ;  /* 0x00000006020a8225 */ /* 0x010fc800078e00ff */
[----:B------:R-:W-:Y:S02]  /*0650*/  @!P0 IMAD R7, R2, R7, R11 ;  /* 0x0000000702078224 */ /* 0x000fe400078e020b */
[----:B------:R-:W-:-:S04]  /*0660*/  @P0 IMAD.WIDE.U32 R2, R236, R4, RZ ;  /* 0x00000004ec020225 */ /* 0x000fc800078e00ff */
[----:B------:R-:W-:Y:S01]  /*0670*/  @P0 IMAD R7, R236, R5, R3 ;  /* 0x00000005ec070224 */ /* 0x000fe200078e0203 */
[----:B------:R-:W-:Y:S02]  /*0680*/  @P0 MOV R10, R2 ;  /* 0x00000002000a0202 */ /* 0x000fe40000000f00 */
[----:B------:R-:W1:Y:S02]  /*0690*/  @!P4 LDC.64 R2, c[0x0][0x3f0] ;  /* 0x0000fc00ff02cb82 */ /* 0x000e640000000a00 */
[----:B------:R-:W-:-:S05]  /*06a0*/  IADD3 R6, P0, PT, R10, R12, RZ ;  /* 0x0000000c0a067210 */ /* 0x000fca0007f1e0ff */
[----:B------:R-:W-:Y:S02]  /*06b0*/  IMAD.X R7, R7, 0x1, R0, P0 ;  /* 0x0000000107077824 */ /* 0x000fe400000e0600 */
[C---:B--2---:R-:W-:Y:S01]  /*06c0*/  IMAD.WIDE.U32 R6, R27.reuse, UR4, R6 ;  /* 0x000000041b067c25 */ /* 0x044fe2000f8e0006 */
[----:B------:R-:W2:Y:S03]  /*06d0*/  LDCU UR4, c[0x0][0x434] ;  /* 0x00008680ff0477ac */ /* 0x000ea60008000800 */
[----:B------:R-:W-:Y:S01]  /*06e0*/  IMAD R11, R27, UR5, R7 ;  /* 0x000000051b0b7c24 */ /* 0x000fe2000f8e0207 */
[----:B------:R-:W-:-:S05]  /*06f0*/  @!P4 MOV R10, R6 ;  /* 0x00000006000ac202 */ /* 0x000fca0000000f00 */
[----:B------:R-:W-:-:S04]  /*0700*/  @!P4 IMAD.WIDE.U32 R18, R9, R4, R10 ;  /* 0x000000040912c225 */ /* 0x000fc800078e000a */
[----:B------:R-:W-:Y:S01]  /*0710*/  @!P4 IMAD R0, R9, R5, R19 ;  /* 0x000000050900c224 */ /* 0x000fe200078e0213 */
[----:B-1----:R-:W-:-:S04]  /*0720*/  @!P4 LEA R2, P0, R18, R2, 0x1 ;  /* 0x000000021202c211 */ /* 0x002fc800078008ff */
[----:B------:R-:W-:Y:S01]  /*0730*/  @!P4 LEA.HI.X R3, R18, R3, R0, 0x1, P0 ;  /* 0x000000031203c211 */ /* 0x000fe200000f0c00 */
[----:B--2---:R-:W-:-:S04]  /*0740*/  IMAD R8, R8, UR4, R195 ;  /* 0x0000000408087c24 */ /* 0x004fc8000f8e02c3 */
        /* <DEDUP_REMOVED lines=14> */
.L_x_1979:
[----:B------:R-:W-:Y:S05]  /*0830*/  BSYNC.RECONVERGENT B0 ;  /* 0x0000000000007941 */ /* 0x000fea0003800200 */
.L_x_1978:
        /* <DEDUP_REMOVED lines=14> */
.L_x_1981:
[----:B------:R-:W-:Y:S05]  /*0920*/  BSYNC.RECONVERGENT B0 ;  /* 0x0000000000007941 */ /* 0x000fea0003800200 */
.L_x_1980:
[----:B------:R-:W-:Y:S04]  /*0930*/  BSSY.RECONVERGENT B0, `(.L_x_1982) ;  /* 0x000000d000007945 */ /* 0x000fe80003800200 */
[----:B------:R-:W-:Y:S05]  /*0940*/  @P1 BRA `(.L_x_1983) ;  /* 0x00000000002c1947 */ /* 0x000fea0003800000 */
[----:B-123--:R-:W-:Y:S01]  /*0950*/  IADD3 R3, P0, PT, R9, 0x30, RZ ;  /* 0x0000003009037810 */ /* 0x00efe20007f1e0ff */
[----:B------:R-:W1:Y:S03]  /*0960*/  LDCU.64 UR4, c[0x0][0x3f0] ;  /* 0x00007e00ff0477ac */ /* 0x000e660008000a00 */
[----:B------:R-:W-:-:S05]  /*0970*/  IADD3.X R7, PT, PT, RZ, RZ, RZ, P0, !PT ;  /* 0x000000ffff077210 */ /* 0x000fca00007fe4ff */
[----:B------:R-:W-:Y:S01]  /*0980*/  IMAD R0, R7, R4, RZ ;  /* 0x0000000407007224 */ /* 0x000fe200078e02ff */
[----:B------:R-:W-:-:S03]  /*0990*/  MOV R7, R11 ;  /* 0x0000000b00077202 */ /* 0x000fc60000000f00 */
[----:B------:R-:W-:-:S04]  /*09a0*/  IMAD.WIDE.U32 R6, R3, R4, R6 ;  /* 0x0000000403067225 */ /* 0x000fc800078e0006 */
[----:B------:R-:W-:Y:S01]  /*09b0*/  IMAD R3, R3, R5, R0 ;  /* 0x0000000503037224 */ /* 0x000fe200078e0200 */
[----:B-1----:R-:W-:-:S04]  /*09c0*/  LEA R2, P0, R6, UR4, 0x1 ;  /* 0x0000000406027c11 */ /* 0x002fc8000f8008ff */
[----:B------:R-:W-:-:S04]  /*09d0*/  IADD3 R3, PT, PT, R7, R3, RZ ;  /* 0x0000000307037210 */ /* 0x000fc80007ffe0ff */
[----:B------:R-:W-:-:S05]  /*09e0*/  LEA.HI.X R3, R6, UR5, R3, 0x1, P0 ;  /* 0x0000000506037c11 */ /* 0x000fca00080f0c03 */
[----:B------:R4:W-:Y:S02]  /*09f0*/  STG.E.128 desc[UR16][R2.64], RZ ;  /* 0x000000ff02007986 */ /* 0x0009e4000c101d10 */
.L_x_1983:
[----:B------:R-:W-:Y:S05]  /*0a00*/  BSYNC.RECONVERGENT B0 ;  /* 0x0000000000007941 */ /* 0x000fea0003800200 */
.L_x_1982:
[----:B------:R-:W5:Y:S01]  /*0a10*/  LDCU.64 UR4, c[0x0][0x420] ;  /* 0x00008400ff0477ac */ /* 0x000f620008000a00 */
[----:B------:R-:W-:-:S04]  /*0a20*/  LOP3.LUT P4, R227, R227, 0x7, RZ, 0xc0, !PT ;  /* 0x00000007e3e37812 */ /* 0x000fc8000788c0ff */
[----:B------:R-:W-:Y:S02]  /*0a30*/  ISETP.GE.OR P4, PT, R9, R196, P4 ;  /* 0x000000c40900720c */ /* 0x000fe40002786670 */
[C---:B------:R-:W-:Y:S02]  /*0a40*/  ISETP.NE.OR P3, PT, R227.reuse, RZ, P3 ;  /* 0x000000ffe300720c */ /* 0x040fe40001f65670 */
[C---:B------:R-:W-:Y:S02]  /*0a50*/  ISETP.NE.OR P2, PT, R227.reuse, RZ, P2 ;  /* 0x000000ffe300720c */ /* 0x040fe40001745670 */
[C---:B------:R-:W-:Y:S02]  /*0a60*/  IADD3 R9, P0, PT, R8.reuse, R9, RZ ;  /* 0x0000000908097210 */ /* 0x040fe40007f1e0ff */
[----:B------:R-:W-:Y:S02]  /*0a70*/  ISETP.NE.OR P1, PT, R227, RZ, P1 ;  /* 0x000000ffe300720c */ /* 0x000fe40000f25670 */
[----:B------:R-:W-:-:S02]  /*0a80*/  LEA.HI.X.SX32 R8, R8, RZ, 0x1, P0 ;  /* 0x000000ff08087211 */ /* 0x000fc400000f0eff */
[C---:B-----5:R-:W-:Y:S01]  /*0a90*/  LEA R4, P0, R9.reuse, UR4, 0x2 ;  /* 0x0000000409047c11 */ /* 0x060fe2000f8010ff */
[----:B-1234-:R-:W-:Y:S02]  /*0aa0*/  @!P4 IMAD.MOV.U32 R3, RZ, RZ, 0x7f800000 ;  /* 0x7f800000ff03c424 */ /* 0x01efe400078e00ff */
        /* <DEDUP_REMOVED lines=10> */
.L_x_1977:
        /* <DEDUP_REMOVED lines=10> */
.L_x_1984:
[----:B------:R-:W-:Y:S05]  /*0bf0*/  BRA.U !UP1, `(.L_x_1985) ;  /* 0x0000000509847547 */ /* 0x000fea000b800000 */
[----:B-1----:R-:W1:Y:S01]  /*0c00*/  LDC R9, c[0x0][0x4f0] ;  /* 0x00013c00ff097b82 */ /* 0x002e620000000800 */
[----:B------:R-:W-:Y:S01]  /*0c10*/  LEA R4, R3, 0xffffff00, 0x8 ;  /* 0xffffff0003047811 */ /* 0x000fe200078e40ff */
[----:B------:R-:W2:Y:S03]  /*0c20*/  LDCU.64 UR4, c[0x0][0x4e8] ;  /* 0x00009d00ff0477ac */ /* 0x000ea60008000a00 */
[----:B------:R-:W-:Y:S01]  /*0c30*/  IABS R5, R4 ;  /* 0x0000000400057213 */ /* 0x000fe20000000000 */
[----:B------:R-:W3:Y:S04]  /*0c40*/  LDCU.64 UR6, c[0x0][0x3a0] ;  /* 0x00007400ff0677ac */ /* 0x000ee80008000a00 */
[----:B-----5:R-:W-:Y:S01]  /*0c50*/  IMAD.MOV.U32 R8, RZ, RZ, R5 ;  /* 0x000000ffff087224 */ /* 0x020fe200078e0005 */
        /* <DEDUP_REMOVED lines=21> */
[----:B--2---:R-:W-:-:S04]  /*0db0*/  IMAD.WIDE.U32 R6, R2, UR4, RZ ;  /* 0x0000000402067c25 */ /* 0x004fc8000f8e00ff */
[----:B------:R-:W-:Y:S01]  /*0dc0*/  IMAD R241, R2, UR5, R7 ;  /* 0x0000000502f17c24 */ /* 0x000fe2000f8e0207 */
[----:B------:R-:W1:Y:S01]  /*0dd0*/  LDCU.64 UR4, c[0x0][0x3a8] ;  /* 0x00007500ff0477ac */ /* 0x000e620008000a00 */
[----:B------:R-:W-:Y:S02]  /*0de0*/  @P0 IADD3 R5, PT, PT, R5, 0x1, RZ ;  /* 0x0000000105050810 */ /* 0x000fe40007ffe0ff */
[----:B------:R-:W-:-:S04]  /*0df0*/  LEA R240, P0, R6, UR8, 0x2 ;  /* 0x0000000806f07c11 */ /* 0x000fc8000f8010ff */
[----:B------:R-:W-:Y:S01]  /*0e00*/  @!P1 IMAD.MOV R5, RZ, RZ, -R5 ;  /* 0x000000ffff059224 */ /* 0x000fe200078e0a05 */
[----:B------:R-:W-:Y:S02]  /*0e10*/  LEA.HI.X R241, R6, UR9, R241, 0x2, P0 ;  /* 0x0000000906f17c11 */ /* 0x000fe400080f14f1 */
[----:B------:R-:W-:Y:S01]  /*0e20*/  @!P2 LOP3.LUT R5, RZ, R9, RZ, 0x33, !PT ;  /* 0x00000009ff05a212 */ /* 0x000fe200078e33ff */
[----:B------:R-:W2:Y:S04]  /*0e30*/  LDC R6, c[0x0][0x3e8] ;  /* 0x0000fa00ff067b82 */ /* 0x000ea80000000800 */
[----:B------:R-:W-:-:S05]  /*0e40*/  IMAD.WIDE R16, R5, 0x4, R240 ;  /* 0x0000000405107825 */ /* 0x000fca00078e02f0 */
[----:B------:R-:W2:Y:S01]  /*0e50*/  LDG.E R8, desc[UR16][R16.64] ;  /* 0x0000001010087981 */ /* 0x000ea2000c1e1900 */
[----:B------:R-:W-:Y:S01]  /*0e60*/  IMAD.MOV.U32 R12, RZ, RZ, RZ ;  /* 0x000000ffff0c7224 */ /* 0x000fe200078e00ff */
[----:B---3--:R-:W-:Y:S01]  /*0e70*/  MOV R188, UR10 ;  /* 0x0000000a00bc7c02 */ /* 0x008fe20008000f00 */
[----:B------:R-:W-:Y:S01]  /*0e80*/  IMAD.MOV R5, RZ, RZ, -R5 ;  /* 0x000000ffff057224 */ /* 0x000fe200078e0a05 */
[----:B------:R-:W-:Y:S01]  /*0e90*/  MOV R189, UR11 ;  /* 0x0000000b00bd7c02 */ /* 0x000fe20008000f00 */
[----:B----4-:R-:W-:Y:S02]  /*0ea0*/  IMAD.U32 R212, RZ, RZ, UR12 ;  /* 0x0000000cffd47e24 */ /* 0x010fe4000f8e00ff */
[----:B------:R-:W-:Y:S02]  /*0eb0*/  IMAD R4, R9, R5, R4 ;  /* 0x0000000509047224 */ /* 0x000fe400078e0204 */
[----:B------:R-:W-:-:S03]  /*0ec0*/  IMAD.U32 R213, RZ, RZ, UR13 ;  /* 0x0000000dffd57e24 */ /* 0x000fc6000f8e00ff */
[----:B------:R-:W-:Y:S02]  /*0ed0*/  SHF.R.S32.HI R5, RZ, 0x1f, R4 ;  /* 0x0000001fff057819 */ /* 0x000fe40000011404 */
[----:B--2---:R-:W-:-:S04]  /*0ee0*/  IABS R10, R6 ;  /* 0x00000006000a7213 */ /* 0x004fc80000000000 */
[----:B------:R-:W2:Y:S08]  /*0ef0*/  I2F.RP R14, R10 ;  /* 0x0000000a000e7306 */ /* 0x000eb00000209400 */
[----:B--2---:R-:W2:Y:S02]  /*0f00*/  MUFU.RCP R13, R14 ;  /* 0x0000000e000d7308 */ /* 0x004ea40000001000 */
[----:B--2---:R-:W-:-:S06]  /*0f10*/  IADD3 R13, PT, PT, R13, 0xffffffe, RZ ;  /* 0x0ffffffe0d0d7810 */ /* 0x004fcc0007ffe0ff */
[----:B------:R-:W2:Y:S02]  /*0f20*/  F2I.FTZ.U32.TRUNC.NTZ R13, R13 ;  /* 0x0000000d000d7305 */ /* 0x000ea4000021f000 */
[----:B--2---:R-:W-:-:S05]  /*0f30*/  IADD3 R7, PT, PT, RZ, -R13, RZ ;  /* 0x8000000dff077210 */ /* 0x004fca0007ffe0ff */
[----:B------:R-:W-:Y:S01]  /*0f40*/  IMAD R11, R7, R10, RZ ;  /* 0x0000000a070b7224 */ /* 0x000fe200078e02ff */
[----:B------:R-:W-:-:S03]  /*0f50*/  IABS R7, R27 ;  /* 0x0000001b00077213 */ /* 0x000fc60000000000 */
[----:B------:R-:W-:Y:S01]  /*0f60*/  IMAD.HI.U32 R11, R13, R11, R12 ;  /* 0x0000000b0d0b7227 */ /* 0x000fe200078e000c */
[----:B------:R-:W-:-:S05]  /*0f70*/  MOV R12, R7 ;  /* 0x00000007000c7202 */ /* 0x000fca0000000f00 */
        /* <DEDUP_REMOVED lines=9> */
[----:B------:R-:W-:-:S07]  /*1010*/  ISETP.GE.AND P0, PT, R10, RZ, PT ;  /* 0x000000ff0a00720c */ /* 0x000fce0003f06270 */
[----:B------:R-:W-:-:S06]  /*1020*/  @P2 IADD3 R7, PT, PT, R7, 0x1, RZ ;  /* 0x0000000107072810 */ /* 0x000fcc0007ffe0ff */
[----:B------:R-:W-:Y:S02]  /*1030*/  @!P0 IADD3 R7, PT, PT, -R7, RZ, RZ ;  /* 0x000000ff07078210 */ /* 0x000fe40007ffe1ff */
[----:B------:R-:W-:Y:S01]  /*1040*/  @!P1 LOP3.LUT R7, RZ, R6, RZ, 0x33, !PT ;  /* 0x00000006ff079212 */ /* 0x000fe200078e33ff */
[C---:B------:R-:W-:Y:S02]  /*1050*/  IMAD R6, R5.reuse, R212, RZ ;  /* 0x000000d405067224 */ /* 0x040fe400078e02ff */
[----:B------:R-:W-:Y:S02]  /*1060*/  IMAD R5, R5, R188, RZ ;  /* 0x000000bc05057224 */ /* 0x000fe400078e02ff */
[C---:B------:R-:W-:Y:S02]  /*1070*/  IMAD R6, R4.reuse, R213, R6 ;  /* 0x000000d504067224 */ /* 0x040fe400078e0206 */
[----:B------:R-:W-:Y:S01]  /*1080*/  IMAD R5, R4, R189, R5 ;  /* 0x000000bd04057224 */ /* 0x000fe200078e0205 */
[----:B------:R-:W-:Y:S01]  /*1090*/  SHF.R.S32.HI R13, RZ, 0x1f, R8 ;  /* 0x0000001fff0d7819 */ /* 0x000fe20000011408 */
[----:B------:R-:W-:-:S04]  /*10a0*/  IMAD.WIDE.U32 R10, R8, UR6, RZ ;  /* 0x00000006080a7c25 */ /* 0x000fc8000f8e00ff */
[C---:B------:R-:W-:Y:S02]  /*10b0*/  IMAD R15, R13.reuse, UR6, RZ ;  /* 0x000000060d0f7c24 */ /* 0x040fe4000f8e02ff */
[----:B-1----:R-:W-:Y:S02]  /*10c0*/  IMAD R13, R13, UR4, RZ ;  /* 0x000000040d0d7c24 */ /* 0x002fe4000f8e02ff */
[C---:B------:R-:W-:Y:S02]  /*10d0*/  IMAD R15, R8.reuse, UR7, R15 ;  /* 0x00000007080f7c24 */ /* 0x040fe4000f8e020f */
[C---:B------:R-:W-:Y:S02]  /*10e0*/  IMAD R13, R8.reuse, UR5, R13 ;  /* 0x00000005080d7c24 */ /* 0x040fe4000f8e020d */
[----:B------:R-:W-:Y:S01]  /*10f0*/  IMAD.WIDE.U32 R8, R8, UR4, RZ ;  /* 0x0000000408087c25 */ /* 0x000fe2000f8e00ff */
[----:B------:R-:W1:Y:S01]  /*1100*/  LDCU.128 UR4, c[0x0][0x3d0] ;  /* 0x00007a00ff0477ac */ /* 0x000e620008000c00 */
[----:B------:R-:W-:-:S03]  /*1110*/  IADD3 R11, PT, PT, R11, R15, RZ ;  /* 0x0000000f0b0b7210 */ /* 0x000fc60007ffe0ff */
[----:B------:R-:W-:Y:S01]  /*1120*/  IADD3 R9, PT, PT, R9, R13, RZ ;  /* 0x0000000d09097210 */ /* 0x000fe20007ffe0ff */
[----:B------:R-:W-:-:S04]  /*1130*/  IMAD.WIDE.U32 R10, R4, R212, R10 ;  /* 0x000000d4040a7225 */ /* 0x000fc800078e000a */
[----:B------:R-:W-:Y:S01]  /*1140*/  IMAD.WIDE.U32 R8, R4, R188, R8 ;  /* 0x000000bc04087225 */ /* 0x000fe200078e0008 */
[----:B------:R-:W-:Y:S02]  /*1150*/  SHF.R.S32.HI R4, RZ, 0x1f, R7 ;  /* 0x0000001fff047819 */ /* 0x000fe40000011407 */
[----:B------:R-:W-:Y:S01]  /*1160*/  IADD3 R11, PT, PT, R11, R6, RZ ;  /* 0x000000060b0b7210 */ /* 0x000fe20007ffe0ff */
[----:B------:R-:W-:Y:S02]  /*1170*/  IMAD.IADD R9, R9, 0x1, R5 ;  /* 0x0000000109097824 */ /* 0x000fe400078e0205 */
[C---:B-1----:R-:W-:Y:S02]  /*1180*/  IMAD R6, R4.reuse, UR4, RZ ;  /* 0x0000000404067c24 */ /* 0x042fe4000f8e02ff */
[----:B------:R-:W-:Y:S02]  /*1190*/  IMAD R4, R4, UR6, RZ ;  /* 0x0000000604047c24 */ /* 0x000fe4000f8e02ff */
[----:B------:R-:W-:-:S02]  /*11a0*/  IMAD R6, R7, UR5, R6 ;  /* 0x0000000507067c24 */ /* 0x000fc4000f8e0206 */
[----:B------:R-:W-:-:S04]  /*11b0*/  IMAD.WIDE.U32 R32, R7, UR4, R10 ;  /* 0x0000000407207c25 */ /* 0x000fc8000f8e000a */
[----:B------:R-:W-:Y:S01]  /*11c0*/  IMAD R4, R7, UR7, R4 ;  /* 0x0000000707047c24 */ /* 0x000fe2000f8e0204 */
[----:B------:R-:W-:Y:S01]  /*11d0*/  IADD3 R10, PT, PT, R33, R6, RZ ;  /* 0x00000006210a7210 */ /* 0x000fe20007ffe0ff */
[----:B------:R-:W-:-:S05]  /*11e0*/  IMAD.WIDE.U32 R18, R7, UR6, R8 ;  /* 0x0000000607127c25 */ /* 0x000fca000f8e0008 */
[----:B------:R-:W-:Y:S01]  /*11f0*/  IADD3 R15, PT, PT, R19, R4, RZ ;  /* 0x00000004130f7210 */ /* 0x000fe20007ffe0ff */
[----:B------:R-:W-:Y:S06]  /*1200*/  BRA `(.L_x_1986) ;  /* 0x00000004004c7947 */ /* 0x000fec0003800000 */
.L_x_1985:
[----:B------:R-:W-:-:S13]  /*1210*/  ISETP.NE.AND P0, PT, R5, -0x1, PT ;  /* 0xffffffff0500780c */ /* 0x000fda0003f05270 */
[----:B------:R-:W-:Y:S05]  /*1220*/  @P0 BRA `(.L_x_1987) ;  /* 0x0000000000340947 */ /* 0x000fea0003800000 */
[----:B------:R-:W2:Y:S01]  /*1230*/  LDC.64 R212, c[0x0][0x3b8] ;  /* 0x0000ee00ffd47b82 */ /* 0x000ea20000000a00 */
[----:B------:R-:W3:Y:S01]  /*1240*/  LDCU.64 UR4, c[0x0][0x3a0] ;  /* 0x00007400ff0477ac */ /* 0x000ee20008000a00 */
[----:B------:R-:W-:-:S05]  /*1250*/  SHF.R.S32.HI R7, RZ, 0x1f, R4 ;  /* 0x0000001fff077819 */ /* 0x000fca0000011404 */
        /* <DEDUP_REMOVED lines=10> */
.L_x_1987:
[----:B------:R-:W2:Y:S01]  /*1300*/  LDC.64 R212, c[0x0][0x3b8] ;  /* 0x0000ee00ffd47b82 */ /* 0x000ea20000000a00 */
[----:B------:R-:W-:-:S05]  /*1310*/  IADD3 R6, PT, PT, R4, R5, RZ ;  /* 0x0000000504067210 */ /* 0x000fca0007ffe0ff */
[C---:B--2---:R-:W-:Y:S02]  /*1320*/  IMAD R11, R6.reuse, R213, RZ ;  /* 0x000000d5060b7224 */ /* 0x044fe400078e02ff */
[----:B------:R-:W-:-:S05]  /*1330*/  IMAD.WIDE.U32 R6, R6, R212, RZ ;  /* 0x000000d406067225 */ /* 0x000fca00078e00ff */
[----:B------:R-:W-:Y:S02]  /*1340*/  IADD3 R11, PT, PT, R7, R11, RZ ;  /* 0x0000000b070b7210 */ /* 0x000fe40007ffe0ff */
[----:B------:R-:W-:Y:S02]  /*1350*/  MOV R10, R6 ;  /* 0x00000006000a7202 */ /* 0x000fe40000000f00 */
.L_x_1988:
        /* <DEDUP_REMOVED lines=13> */
[----:B------:R-:W-:Y:S06]  /*1430*/  BRA `(.L_x_1990) ;  /* 0x0000000000187947 */ /* 0x000fec0003800000 */
.L_x_1989:
[----:B------:R-:W2:Y:S01]  /*1440*/  LDC.64 R188, c[0x0][0x3c0] ;  /* 0x0000f000ffbc7b82 */ /* 0x000ea20000000a00 */
[----:B------:R-:W-:-:S05]  /*1450*/  IADD3 R4, PT, PT, R4, R5, RZ ;  /* 0x0000000504047210 */ /* 0x000fca0007ffe0ff */
[C---:B--2---:R-:W-:Y:S02]  /*1460*/  IMAD R13, R4.reuse, R189, RZ ;  /* 0x000000bd040d7224 */ /* 0x044fe400078e02ff */
[----:B------:R-:W-:-:S05]  /*1470*/  IMAD.WIDE.U32 R4, R4, R188, RZ ;  /* 0x000000bc04047225 */ /* 0x000fca00078e00ff */
[----:B------:R-:W-:Y:S02]  /*1480*/  IADD3 R13, PT, PT, R5, R13, RZ ;  /* 0x0000000d050d7210 */ /* 0x000fe40007ffe0ff */
[----:B------:R-:W-:-:S07]  /*1490*/  MOV R12, R4 ;  /* 0x00000004000c7202 */ /* 0x000fce0000000f00 */
.L_x_1990:
[----:B-----5:R-:W2:Y:S01]  /*14a0*/  LDC R8, c[0x0][0x3e8] ;  /* 0x0000fa00ff087b82 */ /* 0x020ea20000000800 */
[----:B------:R-:W-:Y:S02]  /*14b0*/  MOV R14, RZ ;  /* 0x000000ff000e7202 */ /* 0x000fe40000000f00 */
[----:B------:R-:W-:Y:S02]  /*14c0*/  CS2R R240, SRZ ;  /* 0x0000000000f07805 */ /* 0x000fe4000001ff00 */
[----:B--2---:R-:W-:-:S04]  /*14d0*/  IABS R4, R8 ;  /* 0x0000000800047213 */ /* 0x004fc80000000000 */
[----:B-1----:R-:W1:Y:S08]  /*14e0*/  I2F.RP R9, R4 ;  /* 0x0000000400097306 */ /* 0x002e700000209400 */
[----:B-1----:R-:W1:Y:S02]  /*14f0*/  MUFU.RCP R7, R9 ;  /* 0x0000000900077308 */ /* 0x002e640000001000 */
[----:B-1----:R-:W-:-:S02]  /*1500*/  IADD3 R7, PT, PT, R7, 0xffffffe, RZ ;  /* 0x0ffffffe07077810 */ /* 0x002fc40007ffe0ff */
[----:B------:R-:W-:-:S04]  /*1510*/  LEA R9, R3, 0xffffff00, 0x8 ;  /* 0xffffff0003097811 */ /* 0x000fc800078e40ff */
[----:B------:R-:W1:Y:S01]  /*1520*/  F2I.FTZ.U32.TRUNC.NTZ R15, R7 ;  /* 0x00000007000f7305 */ /* 0x000e62000021f000 */
[----:B------:R-:W-:-:S04]  /*1530*/  IMAD.WIDE.U32 R16, R9, R212, R10 ;  /* 0x000000d409107225 */ /* 0x000fc800078e000a */
[----:B------:R-:W-:-:S04]  /*1540*/  IMAD.WIDE.U32 R12, R9, R188, R12 ;  /* 0x000000bc090c7225 */ /* 0x000fc800078e000c */
[C---:B------:R-:W-:Y:S02]  /*1550*/  IMAD R13, R9.reuse, R189, R13 ;  /* 0x000000bd090d7224 */ /* 0x040fe400078e020d */
[----:B------:R-:W-:Y:S02]  /*1560*/  IMAD R17, R9, R213, R17 ;  /* 0x000000d509117224 */ /* 0x000fe400078e0211 */
[----:B-1----:R-:W-:-:S04]  /*1570*/  IMAD.MOV R5, RZ, RZ, -R15 ;  /* 0x000000ffff057224 */ /* 0x002fc800078e0a0f */
[----:B------:R-:W-:Y:S01]  /*1580*/  IMAD R6, R5, R4, RZ ;  /* 0x0000000405067224 */ /* 0x000fe200078e02ff */
[----:B------:R-:W-:-:S03]  /*1590*/  IABS R5, R27 ;  /* 0x0000001b00057213 */ /* 0x000fc60000000000 */
[----:B------:R-:W-:-:S04]  /*15a0*/  IMAD.HI.U32 R15, R15, R6, R14 ;  /* 0x000000060f0f7227 */ /* 0x000fc800078e000e */
[----:B------:R-:W-:-:S04]  /*15b0*/  IMAD.MOV.U32 R6, RZ, RZ, R5 ;  /* 0x000000ffff067224 */ /* 0x000fc800078e0005 */
[----:B------:R-:W-:-:S05]  /*15c0*/  IMAD.HI.U32 R14, R15, R6, RZ ;  /* 0x000000060f0e7227 */ /* 0x000fca00078e00ff */
[----:B------:R-:W-:-:S05]  /*15d0*/  IADD3 R5, PT, PT, -R14, RZ, RZ ;  /* 0x000000ff0e057210 */ /* 0x000fca0007ffe1ff */
[C---:B------:R-:W-:Y:S02]  /*15e0*/  IMAD R5, R4.reuse, R5, R6 ;  /* 0x0000000504057224 */ /* 0x040fe400078e0206 */
[----:B------:R-:W1:Y:S03]  /*15f0*/  LDC.64 R6, c[0x0][0x3d8] ;  /* 0x0000f600ff067b82 */ /* 0x000e660000000a00 */
[----:B------:R-:W-:-:S13]  /*1600*/  ISETP.GT.U32.AND P0, PT, R4, R5, PT ;  /* 0x000000050400720c */ /* 0x000fda0003f04070 */
[----:B------:R-:W-:Y:S01]  /*1610*/  @!P0 IMAD.IADD R5, R5, 0x1, -R4 ;  /* 0x0000000105058824 */ /* 0x000fe200078e0a04 */
[----:B------:R-:W-:Y:S02]  /*1620*/  @!P0 IADD3 R14, PT, PT, R14, 0x1, RZ ;  /* 0x000000010e0e8810 */ /* 0x000fe40007ffe0ff */
[----:B------:R-:W-:Y:S02]  /*1630*/  ISETP.NE.AND P0, PT, R8, RZ, PT ;  /* 0x000000ff0800720c */ /* 0x000fe40003f05270 */
[----:B------:R-:W-:Y:S02]  /*1640*/  ISETP.GE.U32.AND P2, PT, R5, R4, PT ;  /* 0x000000040500720c */ /* 0x000fe40003f46070 */
[----:B------:R-:W-:-:S04]  /*1650*/  LOP3.LUT R4, R27, R8, RZ, 0x3c, !PT ;  /* 0x000000081b047212 */ /* 0x000fc800078e3cff */
[----:B------:R-:W-:Y:S02]  /*1660*/  ISETP.GE.AND P1, PT, R4, RZ, PT ;  /* 0x000000ff0400720c */ /* 0x000fe40003f26270 */
[----:B------:R-:W2:Y:S05]  /*1670*/  LDC.64 R4, c[0x0][0x3d0] ;  /* 0x0000f400ff047b82 */ /* 0x000eaa0000000a00 */
[----:B------:R-:W-:-:S06]  /*1680*/  @P2 IADD3 R14, PT, PT, R14, 0x1, RZ ;  /* 0x000000010e0e2810 */ /* 0x000fcc0007ffe0ff */
[----:B------:R-:W-:Y:S01]  /*1690*/  @!P1 IMAD.MOV R14, RZ, RZ, -R14 ;  /* 0x000000ffff0e9224 */ /* 0x000fe200078e0a0e */
[----:B------:R-:W-:-:S04]  /*16a0*/  @!P0 LOP3.LUT R14, RZ, R8, RZ, 0x33, !PT ;  /* 0x00000008ff0e8212 */ /* 0x000fc800078e33ff */
[----:B------:R-:W-:Y:S01]  /*16b0*/  SHF.R.S32.HI R11, RZ, 0x1f, R14 ;  /* 0x0000001fff0b7819 */ /* 0x000fe2000001140e */
[----:B-1----:R-:W-:-:S04]  /*16c0*/  IMAD.WIDE.U32 R18, R14, R6, R12 ;  /* 0x000000060e127225 */ /* 0x002fc800078e000c */
[C---:B------:R-:W-:Y:S02]  /*16d0*/  IMAD R8, R11.reuse, R6, RZ ;  /* 0x000000060b087224 */ /* 0x040fe400078e02ff */
[-C--:B--2---:R-:W-:Y:S02]  /*16e0*/  IMAD R11, R11, R4.reuse, RZ ;  /* 0x000000040b0b7224 */ /* 0x084fe400078e02ff */
[C---:B------:R-:W-:Y:S02]  /*16f0*/  IMAD R7, R14.reuse, R7, R8 ;  /* 0x000000070e077224 */ /* 0x040fe400078e0208 */
[----:B------:R-:W-:-:S03]  /*1700*/  IMAD.WIDE.U32 R32, R14, R4, R16 ;  /* 0x000000040e207225 */ /* 0x000fc600078e0010 */
[----:B------:R-:W-:Y:S01]  /*1710*/  IADD3 R15, PT, PT, R19, R7, RZ ;  /* 0x00000007130f7210 */ /* 0x000fe20007ffe0ff */
[----:B------:R-:W-:-:S05]  /*1720*/  IMAD R5, R14, R5, R11 ;  /* 0x000000050e057224 */ /* 0x000fca00078e020b */
[----:B------:R-:W-:-:S07]  /*1730*/  IADD3 R10, PT, PT, R33, R5, RZ ;  /* 0x00000005210a7210 */ /* 0x000fce0007ffe0ff */
.L_x_1986:
[----:B------:R-:W-:Y:S01]  /*1740*/  ISETP.NE.AND P0, PT, R236, -0x1, PT ;  /* 0xffffffffec00780c */ /* 0x000fe20003f05270 */
[----:B------:R-:W-:Y:S01]  /*1750*/  IMAD.IADD R231, R196, 0x1, -R195 ;  /* 0x00000001c4e77824 */ /* 0x000fe200078e0ac3 */
[----:B------:R-:W-:Y:S01]  /*1760*/  SHF.R.U32.HI R22, RZ, 0x3, R227 ;  /* 0x00000003ff167819 */ /* 0x000fe200000116e3 */
[----:B------:R-:W-:Y:S01]  /*1770*/  IMAD.SHL.U32 R192, R227, 0x8, RZ ;  /* 0x00000008e3c07824 */ /* 0x000fe200078e00ff */
[----:B------:R-:W1:Y:S01]  /*1780*/  LDCU.64 UR4, c[0x0][0x3c8] ;  /* 0x00007900ff0477ac */ /* 0x000e620008000a00 */
[----:B------:R-:W-:Y:S01]  /*1790*/  MOV R23, RZ ;  /* 0x000000ff00177202 */ /* 0x000fe20000000f00 */
[----:B------:R-:W2:Y:S01]  /*17a0*/  S2UR UR6, SR_CgaCtaId ;  /* 0x00000000000679c3 */ /* 0x000ea20000008800 */
[C---:B------:R-:W-:Y:S01]  /*17b0*/  ISETP.GE.AND P4, PT, R22.reuse, R231, PT ;  /* 0x000000e71600720c */ /* 0x040fe20003f86270 */
[----:B------:R-:W-:Y:S01]  /*17c0*/  VIADD R14, R22, 0x10 ;  /* 0x00000010160e7836 */ /* 0x000fe20000000000 */
[----:B------:R-:W-:Y:S01]  /*17d0*/  LOP3.LUT R228, R192, 0x38, RZ, 0xc0, !PT ;  /* 0x00000038c0e47812 */ /* 0x000fe200078ec0ff */
[----:B------:R-:W-:Y:S01]  /*17e0*/  IMAD.WIDE.U32 R30, R31, 0x40, R22 ;  /* 0x000000401f1e7825 */ /* 0x000fe200078e0016 */
[----:B------:R-:W-:-:S02]  /*17f0*/  IADD3 R16, PT, PT, R22, 0x20, RZ ;  /* 0x0000002016107810 */ /* 0x000fc40007ffe0ff */
[-C--:B------:R-:W-:Y:S01]  /*1800*/  ISETP.GE.AND P6, PT, R14, R231.reuse, PT ;  /* 0x000000e70e00720c */ /* 0x080fe20003fc6270 */
[----:B------:R-:W3:Y:S01]  /*1810*/  @!P0 LDC.64 R6, c[0x0][0x398] ;  /* 0x0000e600ff068b82 */ /* 0x000ee20000000a00 */
[----:B------:R-:W-:Y:S01]  /*1820*/  ISETP.GE.AND P5, PT, R16, R231, PT ;  /* 0x000000e71000720c */ /* 0x000fe20003fa6270 */
[----:B------:R-:W-:Y:S01]  /*1830*/  IMAD.SHL.U32 R193, R227, 0x40, RZ ;  /* 0x00000040e3c17824 */ /* 0x000fe200078e00ff */
[----:B------:R-:W-:Y:S01]  /*1840*/  IADD3 R32, P3, PT, R228, R32, RZ ;  /* 0x00000020e4207210 */ /* 0x000fe20007f7e0ff */
[----:B------:R-:W-:Y:S01]  /*1850*/  IMAD.MOV.U32 R191, RZ, RZ, 0x20 ;  /* 0x00000020ffbf7424 */ /* 0x000fe200078e00ff */
[C---:B------:R-:W-:Y:S02]  /*1860*/  IADD3 R36, PT, PT, R22.reuse, 0x40, RZ ;  /* 0x0000004016247810 */ /* 0x040fe40007ffe0ff */
[----:B------:R-:W-:Y:S01]  /*1870*/  IADD3 R34, PT, PT, R22, 0x50, RZ ;  /* 0x0000005016227810 */ /* 0x000fe20007ffe0ff */
[----:B------:R-:W4:Y:S01]  /*1880*/  @P0 LDC.64 R4, c[0x0][0x3b0] ;  /* 0x0000ec00ff040b82 */ /* 0x000f220000000a00 */
[----:B------:R-:W-:Y:S01]  /*1890*/  IMAD.X R33, RZ, RZ, R10, P3 ;  /* 0x000000ffff217224 */ /* 0x000fe200018e060a */
[----:B------:R-:W-:-:S02]  /*18a0*/  LOP3.LUT R214, R228, 0x1c0, R193, 0xf8, !PT ;  /* 0x000001c0e4d67812 */ /* 0x000fc400078ef8c1 */
[C---:B------:R-:W-:Y:S01]  /*18b0*/  LOP3.LUT R190, R193.reuse, 0x400, RZ, 0xc0, !PT ;  /* 0x00000400c1be7812 */ /* 0x040fe200078ec0ff */
[----:B------:R-:W-:Y:S01]  /*18c0*/  IMAD.WIDE.U32 R32, R22, R212, R32 ;  /* 0x000000d416207225 */ /* 0x000fe200078e0020 */
[----:B------:R-:W-:Y:S02]  /*18d0*/  @!P5 IADD3 R17, P1, PT, R30, 0x20, RZ ;  /* 0x000000201e11d810 */ /* 0x000fe40007f3e0ff */
[----:B------:R-:W5:Y:S01]  /*18e0*/  @!P5 LDC.64 R10, c[0x0][0x3b0] ;  /* 0x0000ec00ff0adb82 */ /* 0x000f620000000a00 */
[----:B------:R-:W-:Y:S01]  /*18f0*/  IMAD R233, R22, R213, R33 ;  /* 0x000000d516e97224 */ /* 0x000fe200078e0221 */
[----:B------:R-:W-:Y:S02]  /*1900*/  LOP3.LUT R193, R193, 0x200, RZ, 0xc0, !PT ;  /* 0x00000200c1c17812 */ /* 0x000fe400078ec0ff */
[----:B------:R-:W-:Y:S01]  /*1910*/  MOV R208, 0x40 ;  /* 0x0000004000d07802 */ /* 0x000fe20000000f00 */
[----:B---3--:R-:W-:-:S04]  /*1920*/  @!P0 IMAD.WIDE.U32 R12, R2, R6, RZ ;  /* 0x00000006020c8225 */ /* 0x008fc800078e00ff */
[----:B------:R-:W-:Y:S02]  /*1930*/  @!P0 IMAD R2, R2, R7, R13 ;  /* 0x0000000702028224 */ /* 0x000fe400078e020d */
[----:B------:R-:W3:Y:S01]  /*1940*/  @!P4 LDC.64 R6, c[0x0][0x3b0] ;  /* 0x0000ec00ff06cb82 */ /* 0x000ee20000000a00 */
[----:B----4-:R-:W-:Y:S01]  /*1950*/  @P0 IMAD.WIDE.U32 R8, R236, R4, RZ ;  /* 0x00000004ec080225 */ /* 0x010fe200078e00ff */
[----:B------:R-:W-:-:S03]  /*1960*/  @!P0 MOV R4, R12 ;  /* 0x0000000c00048202 */ /* 0x000fc60000000f00 */
[----:B------:R-:W-:Y:S02]  /*1970*/  @P0 IMAD.MOV.U32 R4, RZ, RZ, R8 ;  /* 0x000000ffff040224 */ /* 0x000fe400078e0008 */
[----:B------:R-:W-:Y:S01]  /*1980*/  @P0 IMAD R2, R236, R5, R9 ;  /* 0x00000005ec020224 */ /* 0x000fe200078e0209 */
[----:B------:R-:W4:Y:S02]  /*1990*/  @!P6 LDC.64 R12, c[0x0][0x380] ;  /* 0x0000e000ff0ceb82 */ /* 0x000f240000000a00 */
[----:B------:R-:W-:-:S05]  /*19a0*/  IADD3 R20, P0, PT, R228, R4, RZ ;  /* 0x00000004e4147210 */ /* 0x000fca0007f1e0ff */
[----:B------:R-:W-:Y:S01]  /*19b0*/  IMAD.X R21, RZ, RZ, R2, P0 ;  /* 0x000000ffff157224 */ /* 0x000fe200000e0602 */
[----:B------:R-:W2:Y:S01]  /*19c0*/  @!P4 LDC.64 R8, c[0x0][0x380] ;  /* 0x0000e000ff08cb82 */ /* 0x000ea20000000a00 */
[----:B------:R-:W-:Y:S01]  /*19d0*/  VIADD R2, R22, 0x30 ;  /* 0x0000003016027836 */ /* 0x000fe20000000000 */
[----:B------:R-:W-:Y:S01]  /*19e0*/  @!P6 IADD3 R24, P0, PT, R30, 0x10, RZ ;  /* 0x000000101e18e810 */ /* 0x000fe20007f1e0ff */
[----:B-1----:R-:W-:-:S03]  /*19f0*/  IMAD.WIDE.U32 R20, R27, UR4, R20 ;  /* 0x000000041b147c25 */ /* 0x002fc6000f8e0014 */
[----:B------:R-:W-:Y:S01]  /*1a00*/  ISETP.GE.AND P2, PT, R2, R231, PT ;  /* 0x000000e70200720c */ /* 0x000fe20003f46270 */
[----:B------:R-:W-:Y:S01]  /*1a10*/  @!P6 IMAD.X R25, RZ, RZ, R31, P0 ;  /* 0x000000ffff19e224 */ /* 0x000fe200000e061f */
[----:B------:R-:W1:Y:S01]  /*1a20*/  @!P6 LDC.64 R4, c[0x0][0x3b0] ;  /* 0x0000ec00ff04eb82 */ /* 0x000e620000000a00 */
[----:B---3--:R-:W-:Y:S02]  /*1a30*/  @!P4 IMAD R28, R31, R6, RZ ;  /* 0x000000061f1cc224 */ /* 0x008fe400078e02ff */
[----:B------:R-:W-:Y:S01]  /*1a40*/  IMAD R27, R27, UR5, R21 ;  /* 0x000000051b1b7c24 */ /* 0x000fe2000f8e0215 */
[----:B------:R-:W-:Y:S01]  /*1a50*/  @!P5 IADD3.X R21, PT, PT, RZ, R31, RZ, P1, !PT ;  /* 0x0000001fff15d210 */ /* 0x000fe20000ffe4ff */
[----:B------:R-:W-:Y:S01]  /*1a60*/  @!P4 IMAD.MOV.U32 R26, RZ, RZ, R20 ;  /* 0x000000ffff1ac224 */ /* 0x000fe200078e0014 */
[----:B------:R-:W3:Y:S01]  /*1a70*/  LDCU.64 UR4, c[0x0][0x388] ;  /* 0x00007100ff0477ac */ /* 0x000ee20008000a00 */
[----:B------:R-:W-:Y:S02]  /*1a80*/  @!P4 IMAD R28, R30, R7, R28 ;  /* 0x000000071e1cc224 */ /* 0x000fe400078e021c */
[----:B------:R-:W-:-:S02]  /*1a90*/  @!P5 IMAD.MOV.U32 R33, RZ, RZ, R27 ;  /* 0x000000ffff21d224 */ /* 0x000fc400078e001b */
[----:B------:R-:W-:-:S05]  /*1aa0*/  @!P2 IADD3 R19, P0, PT, R30, 0x30, RZ ;  /* 0x000000301e13a810 */ /* 0x000fca0007f1e0ff */
[----:B------:R-:W-:Y:S02]  /*1ab0*/  @!P2 IMAD.X R23, RZ, RZ, R31, P0 ;  /* 0x000000ffff17a224 */ /* 0x000fe400000e061f */
[----:B------:R-:W-:Y:S02]  /*1ac0*/  @!P4 IMAD.WIDE.U32 R30, R30, R6, R26 ;  /* 0x000000061e1ec225 */ /* 0x000fe400078e001a */
[----:B------:R-:W4:Y:S03]  /*1ad0*/  @!P2 LDC.64 R6, c[0x0][0x3b0] ;  /* 0x0000ec00ff06ab82 */ /* 0x000f260000000a00 */
[----:B------:R-:W-:Y:S01]  /*1ae0*/  @!P4 IADD3 R26, PT, PT, R31, R28, RZ ;  /* 0x0000001c1f1ac210 */ /* 0x000fe20007ffe0ff */
[----:B-1----:R-:W-:Y:S01]  /*1af0*/  @!P6 IMAD R25, R25, R4, RZ ;  /* 0x000000041919e224 */ /* 0x002fe200078e02ff */
[----:B--2---:R-:W-:Y:S01]  /*1b00*/  @!P4 LEA R28, P0, R30, R8, 0x1 ;  /* 0x000000081e1cc211 */ /* 0x004fe200078008ff */
[----:B------:R-:W-:Y:S01]  /*1b10*/  @!P6 IMAD.MOV.U32 R31, RZ, RZ, R27 ;  /* 0x000000ffff1fe224 */ /* 0x000fe200078e001b */
[----:B------:R-:W-:Y:S01]  /*1b20*/  LOP3.LUT R8, R192, 0x1f8, RZ, 0xc0, !PT ;  /* 0x000001f8c0087812 */ /* 0x000fe200078ec0ff */
[----:B------:R-:W-:Y:S01]  /*1b30*/  @!P6 IMAD R25, R24, R5, R25 ;  /* 0x000000051819e224 */ /* 0x000fe200078e0219 */
[----:B------:R-:W-:Y:S01]  /*1b40*/  @!P4 LEA.HI.X R29, R30, R9, R26, 0x1, P0 ;  /* 0x000000091e1dc211 */ /* 0x000fe200000f0c1a */
[--C-:B------:R-:W-:Y:S01]  /*1b50*/  @!P6 IMAD.MOV.U32 R30, RZ, RZ, R20.reuse ;  /* 0x000000ffff1ee224 */ /* 0x100fe200078e0014 */
[----:B------:R-:W-:Y:S01]  /*1b60*/  LOP3.LUT R245, R8, 0x38, R227, 0x78, !PT ;  /* 0x0000003808f57812 */ /* 0x000fe200078e78e3 */
[----:B------:R-:W-:Y:S01]  /*1b70*/  @!P2 IMAD.MOV.U32 R26, RZ, RZ, R20 ;  /* 0x000000ffff1aa224 */ /* 0x000fe200078e0014 */
[----:B------:R-:W1:Y:S01]  /*1b80*/  @!P5 LDC.64 R8, c[0x0][0x380] ;  /* 0x0000e000ff08db82 */ /* 0x000e620000000a00 */
[----:B------:R-:W-:Y:S01]  /*1b90*/  @!P6 IMAD.WIDE.U32 R30, R24, R4, R30 ;  /* 0x00000004181ee225 */ /* 0x000fe200078e001e */
[----:B---3--:R-:W-:-:S02]  /*1ba0*/  LEA R232, P1, R32, UR4, 0x1 ;  /* 0x0000000420e87c11 */ /* 0x008fc4000f8208ff */
[----:B------:R-:W-:Y:S02]  /*1bb0*/  LOP3.LUT R245, R245, 0x1e00, R192, 0xf8, !PT ;  /* 0x00001e00f5f57812 */ /* 0x000fe400078ef8c0 */
[----:B------:R-:W-:Y:S01]  /*1bc0*/  LEA.HI.X R233, R32, UR5, R233, 0x1, P1 ;  /* 0x0000000520e97c11 */ /* 0x000fe200088f0ce9 */
[----:B------:R-:W-:Y:S01]  /*1bd0*/  UMOV UR5, 0x400 ;  /* 0x0000040000057882 */ /* 0x000fe20000000000 */
[----:B------:R-:W2:Y:S01]  /*1be0*/  @!P2 LDC.64 R4, c[0x0][0x380] ;  /* 0x0000e000ff04ab82 */ /* 0x000ea20000000a00 */
[----:B------:R-:W-:Y:S01]  /*1bf0*/  @!P5 MOV R32, R20 ;  /* 0x000000140020d202 */ /* 0x000fe20000000f00 */
[----:B-----5:R-:W-:Y:S01]  /*1c00*/  @!P5 IMAD R20, R21, R10, RZ ;  /* 0x0000000a1514d224 */ /* 0x020fe200078e02ff */
[----:B------:R-:W-:Y:S01]  /*1c10*/  ULEA UR5, UR6, UR5, 0x18 ;  /* 0x0000000506057291 */ /* 0x000fe2000f8ec0ff */
[----:B------:R-:W-:Y:S01]  /*1c20*/  IMAD R21, R3, -0x100, R0 ;  /* 0xffffff0003157824 */ /* 0x000fe200078e0200 */
[----:B------:R-:W-:Y:S01]  /*1c30*/  @!P6 IADD3 R25, PT, PT, R31, R25, RZ ;  /* 0x000000191f19e210 */ /* 0x000fe20007ffe0ff */
[----:B------:R-:W-:Y:S01]  /*1c40*/  @!P5 IMAD R20, R17, R11, R20 ;  /* 0x0000000b1114d224 */ /* 0x000fe200078e0214 */
[C---:B----4-:R-:W-:Y:S01]  /*1c50*/  @!P6 LEA R12, P0, R30.reuse, R12, 0x1 ;  /* 0x0000000c1e0ce211 */ /* 0x050fe200078008ff */
[----:B------:R-:W-:Y:S01]  /*1c60*/  VIADD R11, R21, 0x100 ;  /* 0x00000100150b7836 */ /* 0x000fe20000000000 */
[----:B------:R-:W-:Y:S01]  /*1c70*/  LEA R245, R245, UR5, 0x1 ;  /* 0x00000005f5f57c11 */ /* 0x000fe2000f8e08ff */
[----:B------:R-:W-:Y:S01]  /*1c80*/  @!P2 IMAD R24, R23, R6, RZ ;  /* 0x000000061718a224 */ /* 0x000fe200078e02ff */
[----:B------:R-:W-:Y:S01]  /*1c90*/  @!P6 LEA.HI.X R13, R30, R13, R25, 0x1, P0 ;  /* 0x0000000d1e0de211 */ /* 0x000fe200000f0c19 */
[----:B------:R-:W-:Y:S01]  /*1ca0*/  @!P5 IMAD.WIDE.U32 R32, R17, R10, R32 ;  /* 0x0000000a1120d225 */ /* 0x000fe200078e0020 */
[----:B------:R-:W-:Y:S01]  /*1cb0*/  ISETP.GE.AND P3, PT, R16, R11, PT ;  /* 0x0000000b1000720c */ /* 0x000fe20003f66270 */
[----:B------:R-:W-:Y:S01]  /*1cc0*/  @!PT LDS RZ, [RZ] ;  /* 0x00000000fffff984 */ /* 0x000fe20000000800 */
[----:B------:R-:W-:Y:S01]  /*1cd0*/  @!PT LDS RZ, [RZ] ;  /* 0x00000000fffff984 */ /* 0x000fe20000000800 */
[----:B------:R-:W-:Y:S01]  /*1ce0*/  @!PT LDS RZ, [RZ] ;  /* 0x00000000fffff984 */ /* 0x000fe20000000800 */
[----:B------:R3:W-:Y:S01]  /*1cf0*/  @!P4 LDGSTS.E.BYPASS.LTC128B.128 [R245], desc[UR16][R28.64] ;  /* 0x000000001cf5cfae */ /* 0x0007e2000b981a10 */
[----:B------:R-:W-:Y:S01]  /*1d00*/  SHF.L.U64.HI R17, R212, 0x4, R213 ;  /* 0x00000004d4117819 */ /* 0x000fe200000102d5 */
[C---:B------:R-:W-:Y:S01]  /*1d10*/  @!P2 IMAD R7, R19.reuse, R7, R24 ;  /* 0x000000071307a224 */ /* 0x040fe200078e0218 */
[----:B-1----:R-:W-:Y:S01]  /*1d20*/  @!P5 LEA R24, P4, R32, R8, 0x1 ;  /* 0x000000082018d211 */ /* 0x002fe200078808ff */
[----:B------:R-:W-:Y:S01]  /*1d30*/  @!P2 IMAD.WIDE.U32 R26, R19, R6, R26 ;  /* 0x00000006131aa225 */ /* 0x000fe200078e001a */
[----:B------:R-:W-:Y:S01]  /*1d40*/  @!P5 IADD3 R20, PT, PT, R33, R20, RZ ;  /* 0x000000142114d210 */ /* 0x000fe20007ffe0ff */
[----:B------:R-:W-:Y:S01]  /*1d50*/  @!P6 LDGSTS.E.BYPASS.LTC128B.128 [R245+0x800], desc[UR16][R12.64] ;  /* 0x008000000cf5efae */ /* 0x000fe2000b981a10 */
[----:B------:R-:W1:Y:S01]  /*1d60*/  LDCU.64 UR6, c[0x0][0x390] ;  /* 0x00007200ff0677ac */ /* 0x000e620008000a00 */
[----:B------:R-:W-:Y:S01]  /*1d70*/  IMAD.SHL.U32 R10, R212, 0x10, RZ ;  /* 0x00000010d40a7824 */ /* 0x000fe200078e00ff */
[----:B------:R-:W-:Y:S01]  /*1d80*/  @!P5 LEA.HI.X R25, R32, R9, R20, 0x1, P4 ;  /* 0x000000092019d211 */ /* 0x000fe200020f0c14 */
[----:B------:R-:W-:Y:S01]  /*1d90*/  @!P2 IMAD.IADD R8, R27, 0x1, R7 ;  /* 0x000000011b08a824 */ /* 0x000fe200078e0207 */
[----:B--2---:R-:W-:Y:S01]  /*1da0*/  @!P2 LEA R4, P1, R26, R4, 0x1 ;  /* 0x000000041a04a211 */ /* 0x004fe200078208ff */
[----:B------:R-:W-:Y:S01]  /*1db0*/  IMAD.SHL.U32 R9, R213, 0x20, RZ ;  /* 0x00000020d5097824 */ /* 0x000fe200078e00ff */
[----:B------:R-:W-:Y:S01]  /*1dc0*/  LEA R6, P0, R10, R232, 0x1 ;  /* 0x000000e80a067211 */ /* 0x000fe200078008ff */
[----:B------:R-:W-:Y:S01]  /*1dd0*/  @!P5 LDGSTS.E.BYPASS.LTC128B.128 [R245+0x1000], desc[UR16][R24.64] ;  /* 0x0100000018f5dfae */ /* 0x000fe2000b981a10 */
[----:B------:R-:W-:Y:S01]  /*1de0*/  @!P2 LEA.HI.X R5, R26, R5, R8, 0x1, P1 ;  /* 0x000000051a05a211 */ /* 0x000fe200008f0c08 */
[----:B------:R-:W-:Y:S01]  /*1df0*/  VIADD R32, R22, 0x60 ;  /* 0x0000006016207836 */ /* 0x000fe20000000000 */
[----:B------:R-:W-:Y:S01]  /*1e00*/  LEA.HI.X R7, R10, R233, R17, 0x1, P0 ;  /* 0x000000e90a077211 */ /* 0x000fe200000f0c11 */
[C---:B------:R-:W-:Y:S01]  /*1e10*/  VIADD R30, R22.reuse, 0x70 ;  /* 0x00000070161e7836 */ /* 0x040fe20000000000 */
[-C--:B------:R-:W-:Y:S01]  /*1e20*/  ISETP.GE.AND P0, PT, R22, R11.reuse, PT ;  /* 0x0000000b1600720c */ /* 0x080fe20003f06270 */
[----:B------:R2:W-:Y:S01]  /*1e30*/  @!P2 LDGSTS.E.BYPASS.LTC128B.128 [R245+0x1800], desc[UR16][R4.64] ;  /* 0x0180000004f5afae */ /* 0x0005e2000b981a10 */
[-C--:B------:R-:W-:Y:S01]  /*1e40*/  ISETP.GE.AND P2, PT, R2, R11.reuse, PT ;  /* 0x0000000b0200720c */ /* 0x080fe20003f46270 */
[----:B------:R-:W-:Y:S01]  /*1e50*/  VIADD R26, R22, 0x90 ;  /* 0x00000090161a7836 */ /* 0x000fe20000000000 */
[-C--:B------:R-:W-:Y:S01]  /*1e60*/  ISETP.GE.AND P4, PT, R14, R11.reuse, PT ;  /* 0x0000000b0e00720c */ /* 0x080fe20003f86270 */
[----:B------:R-:W-:Y:S01]  /*1e70*/  VIADD R10, R22, 0xd0 ;  /* 0x000000d0160a7836 */ /* 0x000fe20000000000 */
[----:B------:R-:W-:Y:S01]  /*1e80*/  ISETP.GE.AND P5, PT, R32, R11, PT ;  /* 0x0000000b2000720c */ /* 0x000fe20003fa6270 */
[----:B---3--:R-:W-:-:S03]  /*1e90*/  IMAD.WIDE.U32 R28, R212, 0x20, RZ ;  /* 0x00000020d41c7825 */ /* 0x008fc600078e00ff */
[----:B------:R-:W-:-:S03]  /*1ea0*/  @!P3 IADD3 R8, P1, PT, R6, R28, RZ ;  /* 0x0000001c0608b210 */ /* 0x000fc60007f3e0ff */
[----:B------:R-:W-:Y:S02]  /*1eb0*/  @!P0 LDGSTS.E.BYPASS.LTC128B.128 [R245+0x2000], desc[UR16][R232.64] ;  /* 0x02000000e8f58fae */ /* 0x000fe4000b981a10 */
[----:B------:R-:W-:Y:S02]  /*1ec0*/  @!P2 LEA R40, P6, R212, R6, 0x6 ;  /* 0x00000006d428a211 */ /* 0x000fe400078c30ff */
[----:B------:R-:W-:Y:S01]  /*1ed0*/  @!P3 IADD3.X R9, PT, PT, R7, R29, R9, P1, !PT ;  /* 0x0000001d0709b210 */ /* 0x000fe20000ffe409 */
[----:B------:R-:W-:Y:S01]  /*1ee0*/  @!P4 LDGSTS.E.BYPASS.LTC128B.128 [R245+0x2800], desc[UR16][R6.64] ;  /* 0x0280000006f5cfae */ /* 0x000fe2000b981a10 */
[----:B------:R-:W-:Y:S01]  /*1ef0*/  ISETP.GE.AND P1, PT, R36, R11, PT ;  /* 0x0000000b2400720c */ /* 0x000fe20003f26270 */
[----:B------:R-:W-:Y:S01]  /*1f00*/  @!P5 IMAD.MOV.U32 R39, RZ, RZ, R7 ;  /* 0x000000ffff27d224 */ /* 0x000fe200078e0007 */
[----:B------:R-:W-:Y:S01]  /*1f10*/  @!P2 LEA.HI.X R41, R212, R7, R213, 0x6, P6 ;  /* 0x00000007d429a211 */ /* 0x000fe200030f34d5 */
[----:B------:R3:W-:Y:S01]  /*1f20*/  @!P3 LDGSTS.E.BYPASS.LTC128B.128 [R245+0x3000], desc[UR16][R8.64] ;  /* 0x0300000008f5bfae */ /* 0x0007e2000b981a10 */
[----:B------:R-:W-:-:S02]  /*1f30*/  ISETP.GE.AND P6, PT, R34, R11, PT ;  /* 0x0000000b2200720c */ /* 0x000fc40003fc6270 */
[----:B------:R-:W-:Y:S01]  /*1f40*/  LOP3.LUT R28, R22, 0x80, RZ, 0xfc, !PT ;  /* 0x00000080161c7812 */ /* 0x000fe200078efcff */
[----:B------:R4:W-:Y:S01]  /*1f50*/  @!P2 LDGSTS.E.BYPASS.LTC128B.128 [R245+0x3800], desc[UR16][R40.64] ;  /* 0x0380000028f5afae */ /* 0x0009e2000b981a10 */
[-C--:B------:R-:W-:Y:S02]  /*1f60*/  ISETP.GE.AND P4, PT, R30, R11.reuse, PT ;  /* 0x0000000b1e00720c */ /* 0x080fe40003f86270 */
[-C--:B------:R-:W-:Y:S02]  /*1f70*/  ISETP.GE.AND P3, PT, R28, R11.reuse, PT ;  /* 0x0000000b1c00720c */ /* 0x080fe40003f66270 */
[----:B------:R-:W-:Y:S01]  /*1f80*/  ISETP.GE.AND P2, PT, R26, R11, PT ;  /* 0x0000000b1a00720c */ /* 0x000fe20003f46270 */
[----:B--2---:R-:W-:Y:S01]  /*1f90*/  @!P1 IMAD.MOV.U32 R5, RZ, RZ, R7 ;  /* 0x000000ffff059224 */ /* 0x004fe200078e0007 */
[-C--:B------:R-:W-:Y:S01]  /*1fa0*/  @!P1 MOV R4, R6.reuse ;  /* 0x0000000600049202 */ /* 0x080fe20000000f00 */
[----:B------:R-:W-:Y:S01]  /*1fb0*/  @!P1 IMAD R24, R213, 0x60, RZ ;  /* 0x00000060d5189824 */ /* 0x000fe200078e02ff */
[----:B------:R-:W-:-:S03]  /*1fc0*/  @!P5 MOV R38, R6 ;  /* 0x000000060026d202 */ /* 0x000fc60000000f00 */
[----:B------:R-:W-:Y:S02]  /*1fd0*/  @!P1 IMAD.WIDE.U32 R4, R212, 0x60, R4 ;  /* 0x00000060d4049825 */ /* 0x000fe400078e0004 */
[----:B------:R-:W-:Y:S02]  /*1fe0*/  @!P4 MOV R21, R7 ;  /* 0x000000070015c202 */ /* 0x000fe40000000f00 */
[----:B------:R-:W-:Y:S02]  /*1ff0*/  @!P1 IMAD.IADD R25, R5, 0x1, R24 ;  /* 0x0000000105199824 */ /* 0x000fe400078e0218 */
[----:B------:R-:W-:Y:S02]  /*2000*/  @!P1 IMAD.MOV.U32 R24, RZ, RZ, R4 ;  /* 0x000000ffff189224 */ /* 0x000fe400078e0004 */
[--C-:B------:R-:W-:Y:S02]  /*2010*/  @!P4 IMAD.MOV.U32 R20, RZ, RZ, R6.reuse ;  /* 0x000000ffff14c224 */ /* 0x100fe400078e0006 */
[----:B------:R-:W-:Y:S01]  /*2020*/  @!P3 IMAD.MOV.U32 R12, RZ, RZ, R6 ;  /* 0x000000ffff0cb224 */ /* 0x000fe200078e0006 */
[----:B------:R2:W-:Y:S01]  /*2030*/  @!P1 LDGSTS.E.BYPASS.LTC128B.128 [R245+0x4000], desc[UR16][R24.64] ;  /* 0x0400000018f59fae */ /* 0x0005e2000b981a10 */
[----:B------:R-:W-:-:S02]  /*2040*/  @!P3 IMAD.MOV.U32 R13, RZ, RZ, R7 ;  /* 0x000000ffff0db224 */ /* 0x000fc400078e0007 */
[----:B---3--:R-:W-:Y:S01]  /*2050*/  @!P5 IMAD R8, R213, 0xa0, RZ ;  /* 0x000000a0d508d824 */ /* 0x008fe200078e02ff */
[C---:B----4-:R-:W-:Y:S01]  /*2060*/  @!P6 LEA R40, P1, R212.reuse, R6, 0x7 ;  /* 0x00000006d428e211 */ /* 0x050fe200078238ff */
[----:B------:R-:W-:-:S03]  /*2070*/  @!P5 IMAD.WIDE.U32 R38, R212, 0xa0, R38 ;  /* 0x000000a0d426d825 */ /* 0x000fc600078e0026 */
[CC--:B------:R-:W-:Y:S01]  /*2080*/  @!P6 LEA.HI.X R41, R212.reuse, R7.reuse, R213, 0x7, P1 ;  /* 0x00000007d429e211 */ /* 0x0c0fe200008f3cd5 */
[C---:B------:R-:W-:Y:S01]  /*2090*/  @!P4 IMAD.WIDE.U32 R20, R212.reuse, 0xc0, R20 ;  /* 0x000000c0d414c825 */ /* 0x040fe200078e0014 */
[C---:B------:R-:W-:Y:S02]  /*20a0*/  @!P2 LEA R44, P1, R212.reuse, R6, 0x8 ;  /* 0x00000006d42ca211 */ /* 0x040fe400078240ff */
[----:B------:R-:W-:Y:S01]  /*20b0*/  @!P5 IADD3 R39, PT, PT, R39, R8, RZ ;  /* 0x000000082727d210 */ /* 0x000fe20007ffe0ff */
[C---:B------:R-:W-:Y:S01]  /*20c0*/  @!P4 IMAD R5, R213.reuse, 0xc0, RZ ;  /* 0x000000c0d505c824 */ /* 0x040fe200078e02ff */
[C---:B------:R-:W-:Y:S01]  /*20d0*/  @!P2 LEA.HI.X R45, R212.reuse, R7, R213, 0x8, P1 ;  /* 0x00000007d42da211 */ /* 0x040fe200008f44d5 */
[----:B------:R-:W-:Y:S01]  /*20e0*/  @!P3 IMAD.WIDE.U32 R12, R212, 0xe0, R12 ;  /* 0x000000e0d40cb825 */ /* 0x000fe200078e000c */
[----:B------:R-:W-:Y:S01]  /*20f0*/  @!P4 MOV R42, R20 ;  /* 0x00000014002ac202 */ /* 0x000fe20000000f00 */
[----:B------:R3:W-:Y:S01]  /*2100*/  @!P6 LDGSTS.E.BYPASS.LTC128B.128 [R245+0x4800], desc[UR16][R40.64] ;  /* 0x0480000028f5efae */ /* 0x0007e2000b981a10 */
[C---:B------:R-:W-:Y:S01]  /*2110*/  IADD3 R20, PT, PT, R22.reuse, 0xb0, RZ ;  /* 0x000000b016147810 */ /* 0x040fe20007ffe0ff */
[----:B------:R-:W-:Y:S01]  /*2120*/  @!P3 IMAD R4, R213, 0xe0, RZ ;  /* 0x000000e0d504b824 */ /* 0x000fe200078e02ff */
[----:B------:R-:W-:Y:S01]  /*2130*/  IADD3 R8, PT, PT, R22, 0xe0, RZ ;  /* 0x000000e016087810 */ /* 0x000fe20007ffe0ff */
[----:B------:R-:W-:Y:S01]  /*2140*/  @!P4 IMAD.IADD R43, R21, 0x1, R5 ;  /* 0x00000001152bc824 */ /* 0x000fe200078e0205 */
[----:B------:R4:W-:Y:S01]  /*2150*/  @!P5 LDGSTS.E.BYPASS.LTC128B.128 [R245+0x5000], desc[UR16][R38.64] ;  /* 0x0500000026f5dfae */ /* 0x0009e2000b981a10 */
[----:B------:R-:W-:Y:S01]  /*2160*/  @!P3 IMAD.MOV.U32 R46, RZ, RZ, R12 ;  /* 0x000000ffff2eb224 */ /* 0x000fe200078e000c */
[-C--:B------:R-:W-:Y:S01]  /*2170*/  ISETP.GE.AND P6, PT, R20, R11.reuse, PT ;  /* 0x0000000b1400720c */ /* 0x080fe20003fc6270 */
[----:B------:R-:W-:Y:S01]  /*2180*/  @!P3 IMAD.IADD R47, R13, 0x1, R4 ;  /* 0x000000010d2fb824 */ /* 0x000fe200078e0204 */
[----:B------:R5:W-:Y:S01]  /*2190*/  @!P4 LDGSTS.E.BYPASS.LTC128B.128 [R245+0x5800], desc[UR16][R42.64] ;  /* 0x058000002af5cfae */ /* 0x000be2000b981a10 */
[----:B--2---:R-:W-:Y:S01]  /*21a0*/  VIADD R24, R22, 0xa0 ;  /* 0x000000a016187836 */ /* 0x004fe20000000000 */
[-C--:B------:R-:W-:Y:S01]  /*21b0*/  ISETP.GE.AND P4, PT, R10, R11.reuse, PT ;  /* 0x0000000b0a00720c */ /* 0x080fe20003f86270 */
[----:B------:R-:W-:Y:S01]  /*21c0*/  VIADD R12, R22, 0xc0 ;  /* 0x000000c0160c7836 */ /* 0x000fe20000000000 */
[----:B------:R2:W-:Y:S01]  /*21d0*/  @!P3 LDGSTS.E.BYPASS.LTC128B.128 [R245+0x6000], desc[UR16][R46.64] ;  /* 0x060000002ef5bfae */ /* 0x0005e2000b981a10 */
[-C--:B------:R-:W-:Y:S01]  /*21e0*/  ISETP.GE.AND P3, PT, R8, R11.reuse, PT ;  /* 0x0000000b0800720c */ /* 0x080fe20003f66270 */
[----:B------:R-:W-:Y:S01]  /*21f0*/  VIADD R4, R22, 0xf0 ;  /* 0x000000f016047836 */ /* 0x000fe20000000000 */
[-C--:B------:R-:W-:Y:S01]  /*2200*/  ISETP.GE.AND P1, PT, R24, R11.reuse, PT ;  /* 0x0000000b1800720c */ /* 0x080fe20003f26270 */
[----:B------:R1:W-:Y:S01]  /*2210*/  @!P2 LDGSTS.E.BYPASS.LTC128B.128 [R245+0x6800], desc[UR16][R44.64] ;  /* 0x068000002cf5afae */ /* 0x0003e2000b981a10 */
[----:B------:R-:W-:-:S02]  /*2220*/  ISETP.GE.AND P5, PT, R12, R11, PT ;  /* 0x0000000b0c00720c */ /* 0x000fc40003fa6270 */
[----:B------:R-:W-:Y:S01]  /*2230*/  IADD3 R18, P2, PT, R228, R18, RZ ;  /* 0x00000012e4127210 */ /* 0x000fe20007f5e0ff */
[----:B------:R-:W-:-:S03]  /*2240*/  @!P6 IMAD R17, R213, 0x140, RZ ;  /* 0x00000140d511e824 */ /* 0x000fc600078e02ff */
[C---:B------:R-:W-:Y:S02]  /*2250*/  @!P4 IMAD R13, R213.reuse, 0x180, RZ ;  /* 0x00000180d50dc824 */ /* 0x040fe400078e02ff */
[----:B------:R-:W-:Y:S01]  /*2260*/  IMAD.X R19, RZ, RZ, R15, P2 ;  /* 0x000000ffff137224 */ /* 0x000fe200010e060f */
[----:B------:R-:W-:Y:S01]  /*2270*/  ISETP.GE.AND P2, PT, R4, R11, PT ;  /* 0x0000000b0400720c */ /* 0x000fe20003f46270 */
[C---:B------:R-:W-:Y:S01]  /*2280*/  @!P3 IMAD R9, R213.reuse, 0x1a0, RZ ;  /* 0x000001a0d509b824 */ /* 0x040fe200078e02ff */
[-C--:B---3--:R-:W-:Y:S01]  /*2290*/  @!P1 MOV R41, R7.reuse ;  /* 0x0000000700299202 */ /* 0x088fe20000000f00 */
[----:B------:R-:W-:Y:S02]  /*22a0*/  @!P1 IMAD.MOV.U32 R40, RZ, RZ, R6 ;  /* 0x000000ffff289224 */ /* 0x000fe400078e0006 */
[----:B----4-:R-:W-:Y:S02]  /*22b0*/  @!P1 IMAD R38, R213, 0x120, RZ ;  /* 0x00000120d5269824 */ /* 0x010fe400078e02ff */
[----:B------:R-:W-:Y:S01]  /*22c0*/  @!P1 IMAD.WIDE.U32 R40, R212, 0x120, R40 ;  /* 0x00000120d4289825 */ /* 0x000fe200078e0028 */
[----:B-----5:R-:W-:-:S03]  /*22d0*/  @!P4 MOV R43, R7 ;  /* 0x00000007002bc202 */ /* 0x020fc60000000f00 */
[----:B------:R-:W-:Y:S01]  /*22e0*/  @!P1 IMAD.IADD R39, R41, 0x1, R38 ;  /* 0x0000000129279824 */ /* 0x000fe200078e0226 */
[----:B------:R-:W-:Y:S01]  /*22f0*/  @!P1 MOV R38, R40 ;  /* 0x0000002800269202 */ /* 0x000fe20000000f00 */
[--C-:B--2---:R-:W-:Y:S02]  /*2300*/  @!P6 IMAD.MOV.U32 R46, RZ, RZ, R6.reuse ;  /* 0x000000ffff2ee224 */ /* 0x104fe400078e0006 */
[--C-:B------:R-:W-:Y:S01]  /*2310*/  @!P6 IMAD.MOV.U32 R47, RZ, RZ, R7.reuse ;  /* 0x000000ffff2fe224 */ /* 0x100fe200078e0007 */
[----:B-1----:R-:W-:Y:S01]  /*2320*/  @!P5 MOV R44, R6 ;  /* 0x00000006002cd202 */ /* 0x002fe20000000f00 */
[----:B------:R-:W-:Y:S01]  /*2330*/  @!P5 IMAD.MOV.U32 R45, RZ, RZ, R7 ;  /* 0x000000ffff2dd224 */ /* 0x000fe200078e0007 */
[----:B------:R-:W-:Y:S01]  /*2340*/  @!P1 LDGSTS.E.BYPASS.LTC128B.128 [R245+0x7000], desc[UR16][R38.64] ;  /* 0x0700000026f59fae */ /* 0x000fe2000b981a10 */
[--C-:B------:R-:W-:Y:S02]  /*2350*/  @!P4 IMAD.MOV.U32 R42, RZ, RZ, R6.reuse ;  /* 0x000000ffff2ac224 */ /* 0x100fe400078e0006 */
[----:B------:R-:W-:-:S02]  /*2360*/  @!P3 IMAD.MOV.U32 R40, RZ, RZ, R6 ;  /* 0x000000ffff28b224 */ /* 0x000fc400078e0006 */
[----:B------:R-:W-:Y:S02]  /*2370*/  @!P3 IMAD.MOV.U32 R41, RZ, RZ, R7 ;  /* 0x000000ffff29b224 */ /* 0x000fe400078e0007 */
[----:B------:R-:W-:-:S04]  /*2380*/  @!P6 IMAD.WIDE.U32 R46, R212, 0x140, R46 ;  /* 0x00000140d42ee825 */ /* 0x000fc800078e002e */
[----:B------:R-:W-:Y:S01]  /*2390*/  @!P5 IMAD R15, R213, 0x160, RZ ;  /* 0x00000160d50fd824 */ /* 0x000fe200078e02ff */
[----:B------:R-:W-:Y:S01]  /*23a0*/  @!P6 IADD3 R47, PT, PT, R47, R17, RZ ;  /* 0x000000112f2fe210 */ /* 0x000fe20007ffe0ff */
[----:B------:R-:W-:-:S04]  /*23b0*/  @!P5 IMAD.WIDE.U32 R44, R212, 0x160, R44 ;  /* 0x00000160d42cd825 */ /* 0x000fc800078e002c */
[----:B------:R-:W-:Y:S01]  /*23c0*/  @!P4 IMAD.WIDE.U32 R42, R212, 0x180, R42 ;  /* 0x00000180d42ac825 */ /* 0x000fe200078e002a */
[----:B------:R-:W-:Y:S01]  /*23d0*/  @!P6 LDGSTS.E.BYPASS.LTC128B.128 [R245+0x7800], desc[UR16][R46.64] ;  /* 0x078000002ef5efae */ /* 0x000fe2000b981a10 */
[----:B------:R-:W-:Y:S02]  /*23e0*/  ISETP.GE.AND P6, PT, R16, R11, PT ;  /* 0x0000000b1000720c */ /* 0x000fe40003fc6270 */
[----:B------:R-:W-:-:S04]  /*23f0*/  @!P3 IMAD.WIDE.U32 R40, R212, 0x1a0, R40 ;  /* 0x000001a0d428b825 */ /* 0x000fc800078e0028 */
[----:B------:R-:W-:Y:S01]  /*2400*/  @!P2 IMAD R5, R213, 0x1c0, RZ ;  /* 0x000001c0d505a824 */ /* 0x000fe200078e02ff */
[----:B------:R-:W-:Y:S01]  /*2410*/  @!P3 IADD3 R41, PT, PT, R41, R9, RZ ;  /* 0x000000092929b210 */ /* 0x000fe20007ffe0ff */
[----:B------:R-:W-:-:S04]  /*2420*/  @!P2 IMAD.WIDE.U32 R6, R212, 0x1c0, R6 ;  /* 0x000001c0d406a825 */ /* 0x000fc800078e0006 */
[----:B------:R-:W-:Y:S02]  /*2430*/  @!P5 IMAD.IADD R45, R45, 0x1, R15 ;  /* 0x000000012d2dd824 */ /* 0x000fe400078e020f */
[----:B------:R-:W-:Y:S02]  /*2440*/  @!P4 IMAD.IADD R43, R43, 0x1, R13 ;  /* 0x000000012b2bc824 */ /* 0x000fe400078e020d */
[----:B------:R-:W-:Y:S01]  /*2450*/  @!P2 IMAD.IADD R7, R7, 0x1, R5 ;  /* 0x000000010707a824 */ /* 0x000fe200078e0205 */
[----:B------:R-:W-:Y:S01]  /*2460*/  @!P5 LDGSTS.E.BYPASS.LTC128B.128 [R245+0x8000], desc[UR16][R44.64] ;  /* 0x080000002cf5dfae */ /* 0x000fe2000b981a10 */
[----:B------:R-:W-:Y:S01]  /*2470*/  IMAD.WIDE.U32 R18, R22, R188, R18 ;  /* 0x000000bc16127225 */ /* 0x000fe200078e0012 */
[----:B------:R-:W-:Y:S02]  /*2480*/  ISETP.GE.AND P5, PT, R36, R11, PT ;  /* 0x0000000b2400720c */ /* 0x000fe40003fa6270 */
[----:B------:R-:W-:Y:S01]  /*2490*/  @!P4 LDGSTS.E.BYPASS.LTC128B.128 [R245+0x8800], desc[UR16][R42.64] ;  /* 0x088000002af5cfae */ /* 0x000fe2000b981a10 */
[----:B------:R-:W-:Y:S01]  /*24a0*/  IMAD R23, R22, R189, R19 ;  /* 0x000000bd16177224 */ /* 0x000fe200078e0213 */
[----:B------:R-:W-:Y:S01]  /*24b0*/  LEA R234, P1, R18, UR6, 0x1 ;  /* 0x0000000612ea7c11 */ /* 0x000fe2000f8208ff */
[----:B------:R-:W-:Y:S01]  /*24c0*/  IMAD.SHL.U32 R5, R188, 0x10, RZ ;  /* 0x00000010bc057824 */ /* 0x000fe200078e00ff */
[----:B------:R-:W-:Y:S01]  /*24d0*/  @!P3 LDGSTS.E.BYPASS.LTC128B.128 [R245+0x9000], desc[UR16][R40.64] ;  /* 0x0900000028f5bfae */ /* 0x000fe2000b981a10 */
[----:B------:R-:W-:-:S02]  /*24e0*/  ISETP.GE.AND P4, PT, R2, R11, PT ;  /* 0x0000000b0200720c */ /* 0x000fc40003f86270 */
[----:B------:R-:W-:Y:S01]  /*24f0*/  LEA.HI.X R235, R18, UR7, R23, 0x1, P1 ;  /* 0x0000000712eb7c11 */ /* 0x000fe200088f0c17 */
[----:B------:R1:W-:Y:S01]  /*2500*/  @!P2 LDGSTS.E.BYPASS.LTC128B.128 [R245+0x9800], desc[UR16][R6.64] ;  /* 0x0980000006f5afae */ /* 0x0003e2000b981a10 */
[-C--:B------:R-:W-:Y:S01]  /*2510*/  ISETP.GE.AND P2, PT, R14, R11.reuse, PT ;  /* 0x0000000b0e00720c */ /* 0x080fe20003f46270 */
[C---:B------:R-:W-:Y:S01]  /*2520*/  IMAD.WIDE.U32 R22, R188.reuse, 0x20, RZ ;  /* 0x00000020bc167825 */ /* 0x040fe200078e00ff */
[----:B------:R-:W-:Y:S01]  /*2530*/  SHF.L.U64.HI R18, R188, 0x4, R189 ;  /* 0x00000004bc127819 */ /* 0x000fe200000102bd */
[----:B------:R-:W0:Y:S01]  /*2540*/  LDGDEPBAR ;  /* 0x00000000000079af */ /* 0x000e220000000000 */
[----:B------:R-:W-:Y:S01]  /*2550*/  LEA R16, P1, R5, R234, 0x1 ;  /* 0x000000ea05107211 */ /* 0x000fe200078208ff */
[----:B------:R-:W-:Y:S01]  /*2560*/  @!P5 IMAD R2, R189, 0x60, RZ ;  /* 0x00000060bd02d824 */ /* 0x000fe200078e02ff */
[----:B------:R-:W-:Y:S02]  /*2570*/  ISETP.GE.AND P3, PT, R34, R11, PT ;  /* 0x0000000b2200720c */ /* 0x000fe40003f66270 */
[----:B------:R-:W-:Y:S01]  /*2580*/  LEA.HI.X R17, R5, R235, R18, 0x1, P1 ;  /* 0x000000eb05117211 */ /* 0x000fe200008f0c12 */
[----:B------:R-:W-:Y:S01]  /*2590*/  @!P5 IMAD.MOV.U32 R14, RZ, RZ, R16 ;  /* 0x000000ffff0ed224 */ /* 0x000fe200078e0010 */
[----:B------:R-:W-:-:S03]  /*25a0*/  SHF.L.U32 R5, R189, 0x5, RZ ;  /* 0x00000005bd057819 */ /* 0x000fc600000006ff */
[----:B------:R-:W-:Y:S02]  /*25b0*/  @!P5 IMAD.MOV.U32 R15, RZ, RZ, R17 ;  /* 0x000000ffff0fd224 */ /* 0x000fe400078e0011 */
[----:B------:R-:W-:-:S05]  /*25c0*/  @!P5 IMAD.WIDE.U32 R14, R188, 0x60, R14 ;  /* 0x00000060bc0ed825 */ /* 0x000fca00078e000e */
[----:B------:R-:W-:Y:S02]  /*25d0*/  @!P5 IADD3 R15, PT, PT, R15, R2, RZ ;  /* 0x000000020f0fd210 */ /* 0x000fe40007ffe0ff */
[----:B-1----:R-:W-:Y:S01]  /*25e0*/  @!P6 IADD3 R6, P1, PT, R16, R22, RZ ;  /* 0x000000161006e210 */ /* 0x002fe20007f3e0ff */
[----:B------:R-:W-:-:S04]  /*25f0*/  DEPBAR.LE SB0, 0x0 ;  /* 0x000080000000791a */ /* 0x000fc80000000000 */
[----:B------:R-:W-:Y:S01]  /*2600*/  BAR.SYNC.DEFER_BLOCKING 0x0 ;  /* 0x0000000000007b1d */ /* 0x000fe20000010000 */
[----:B------:R-:W-:Y:S02]  /*2610*/  @!P6 IADD3.X R7, PT, PT, R17, R23, R5, P1, !PT ;  /* 0x000000171107e210 */ /* 0x000fe40000ffe405 */
[----:B------:R-:W-:-:S03]  /*2620*/  ISETP.GE.AND P1, PT, R30, R11, PT ;  /* 0x0000000b1e00720c */ /* 0x000fc60003f26270 */
[----:B------:R-:W-:Y:S01]  /*2630*/  @!PT LDS RZ, [RZ] ;  /* 0x00000000fffff984 */ /* 0x000fe20000000800 */
[----:B------:R-:W-:Y:S01]  /*2640*/  @!PT LDS RZ, [RZ] ;  /* 0x00000000fffff984 */ /* 0x000fe20000000800 */
[----:B------:R-:W-:Y:S01]  /*2650*/  @!PT LDS RZ, [RZ] ;  /* 0x00000000fffff984 */ /* 0x000fe20000000800 */
[----:B------:R-:W-:Y:S04]  /*2660*/  @!P0 LDGSTS.E.BYPASS.LTC128B.128 [R245+0xa000], desc[UR16][R234.64] ;  /* 0x0a000000eaf58fae */ /* 0x000fe8000b981a10 */
[----:B------:R-:W-:Y:S01]  /*2670*/  @P0 STS.128 [R245+0xa000], RZ ;  /* 0x00a000fff5000388 */ /* 0x000fe20000000c00 */
[----:B------:R-:W-:-:S03]  /*2680*/  @!P4 LEA R18, P0, R188, R16, 0x6 ;  /* 0x00000010bc12c211 */ /* 0x000fc600078030ff */
[----:B------:R-:W-:Y:S01]  /*2690*/  @P2 STS.128 [R245+0xa800], RZ ;  /* 0x00a800fff5002388 */ /* 0x000fe20000000c00 */
[----:B------:R-:W-:Y:S02]  /*26a0*/  @!P4 LEA.HI.X R19, R188, R17, R189, 0x6, P0 ;  /* 0x00000011bc13c211 */ /* 0x000fe400000f34bd */
[-C--:B------:R-:W-:Y:S01]  /*26b0*/  ISETP.GE.AND P0, PT, R28, R11.reuse, PT ;  /* 0x0000000b1c00720c */ /* 0x080fe20003f06270 */
[----:B------:R-:W-:Y:S01]  /*26c0*/  @!PT LDS RZ, [RZ] ;  /* 0x00000000fffff984 */ /* 0x000fe20000000800 */
[----:B------:R-:W-:Y:S01]  /*26d0*/  @!PT LDS RZ, [RZ] ;  /* 0x00000000fffff984 */ /* 0x000fe20000000800 */
[----:B------:R-:W-:Y:S01]  /*26e0*/  @!PT LDS RZ, [RZ] ;  /* 0x00000000fffff984 */ /* 0x000fe20000000800 */
[----:B------:R-:W-:Y:S01]  /*26f0*/  @!P2 LDGSTS.E.BYPASS.LTC128B.128 [R245+0xa800], desc[UR16][R16.64] ;  /* 0x0a80000010f5afae */ /* 0x000fe2000b981a10 */
[----:B------:R-:W-:-:S03]  /*2700*/  ISETP.GE.AND P2, PT, R32, R11, PT ;  /* 0x0000000b2000720c */ /* 0x000fc60003f46270 */
[----:B------:R-:W-:Y:S04]  /*2710*/  @P6 STS.128 [R245+0xb000], RZ ;  /* 0x00b000fff5006388 */ /* 0x000fe80000000c00 */
[----:B------:R-:W-:Y:S01]  /*2720*/  @!PT LDS RZ, [RZ] ;  /* 0x00000000fffff984 */ /* 0x000fe20000000800 */
[----:B------:R-:W-:Y:S01]  /*2730*/  @!PT LDS RZ, [RZ] ;  /* 0x00000000fffff984 */ /* 0x000fe20000000800 */
[----:B------:R-:W-:Y:S01]  /*2740*/  @!PT LDS RZ, [RZ] ;  /* 0x00000000fffff984 */ /* 0x000fe20000000800 */
[----:B------:R1:W-:Y:S01]  /*2750*/  @!P6 LDGSTS.E.BYPASS.LTC128B.128 [R245+0xb000], desc[UR16][R6.64] ;  /* 0x0b00000006f5efae */ /* 0x0003e2000b981a10 */
[----:B------:R-:W-:-:S03]  /*2760*/  ISETP.GE.AND P6, PT, R26, R11, PT ;  /* 0x0000000b1a00720c */ /* 0x000fc60003fc6270 */
[----:B------:R-:W-:Y:S01]  /*2770*/  @P4 STS.128 [R245+0xb800], RZ ;  /* 0x00b800fff5004388 */ /* 0x000fe20000000c00 */
[----:B------:R-:W-:Y:S02]  /*2780*/  @!P0 IMAD.MOV.U32 R13, RZ, RZ, R17 ;  /* 0x000000ffff0d8224 */ /* 0x000fe400078e0011 */
[C---:B------:R-:W-:Y:S01]  /*2790*/  @!P2 IMAD R2, R189.reuse, 0xa0, RZ ;  /* 0x000000a0bd02a824 */ /* 0x040fe200078e02ff */
[----:B------:R-:W-:Y:S01]  /*27a0*/  @!PT LDS RZ, [RZ] ;  /* 0x00000000fffff984 */ /* 0x000fe20000000800 */
[----:B------:R-:W-:Y:S01]  /*27b0*/  @!PT LDS RZ, [RZ] ;  /* 0x00000000fffff984 */ /* 0x000fe20000000800 */
[----:B------:R-:W-:Y:S01]  /*27c0*/  @!PT LDS RZ, [RZ] ;  /* 0x00000000fffff984 */ /* 0x000fe20000000800 */
[----:B------:R-:W-:Y:S01]  /*27d0*/  @!P4 LDGSTS.E.BYPASS.LTC128B.128 [R245+0xb800], desc[UR16][R18.64] ;  /* 0x0b80000012f5cfae */ /* 0x000fe2000b981a10 */
[C---:B------:R-:W-:Y:S01]  /*27e0*/  @!P3 LEA R22, P4, R188.reuse, R16, 0x7 ;  /* 0x00000010bc16b211 */ /* 0x040fe200078838ff */
[----:B------:R-:W-:Y:S02]  /*27f0*/  @!P0 IMAD R5, R189, 0xe0, RZ ;  /* 0x000000e0bd058824 */ /* 0x000fe400078e02ff */
[----:B------:R-:W-:Y:S01]  /*2800*/  @P5 STS.128 [R245+0xc000], RZ ;  /* 0x00c000fff5005388 */ /* 0x000fe20000000c00 */
[----:B------:R-:W-:Y:S02]  /*2810*/  @!P3 LEA.HI.X R23, R188, R17, R189, 0x7, P4 ;  /* 0x00000011bc17b211 */ /* 0x000fe400020f3cbd */
[-C--:B------:R-:W-:Y:S01]  /*2820*/  ISETP.GE.AND P4, PT, R20, R11.reuse, PT ;  /* 0x0000000b1400720c */ /* 0x080fe20003f86270 */
[----:B------:R-:W-:Y:S01]  /*2830*/  @!PT LDS RZ, [RZ] ;  /* 0x00000000fffff984 */ /* 0x000fe20000000800 */
[----:B------:R-:W-:Y:S01]  /*2840*/  @!PT LDS RZ, [RZ] ;  /* 0x00000000fffff984 */ /* 0x000fe20000000800 */
[----:B------:R-:W-:Y:S01]  /*2850*/  @!PT LDS RZ, [RZ] ;  /* 0x00000000fffff984 */ /* 0x000fe20000000800 */
[----:B------:R2:W-:Y:S01]  /*2860*/  @!P5 LDGSTS.E.BYPASS.LTC128B.128 [R245+0xc000], desc[UR16][R14.64] ;  /* 0x0c0000000ef5dfae */ /* 0x0005e2000b981a10 */
[----:B------:R-:W-:-:S03]  /*2870*/  ISETP.GE.AND P5, PT, R24, R11, PT ;  /* 0x0000000b1800720c */ /* 0x000fc60003fa6270 */
[----:B------:R-:W-:Y:S04]  /*2880*/  @P3 STS.128 [R245+0xc800], RZ ;  /* 0x00c800fff5003388 */ /* 0x000fe80000000c00 */
[----:B------:R-:W-:Y:S01]  /*2890*/  @!PT LDS RZ, [RZ] ;  /* 0x00000000fffff984 */ /* 0x000fe20000000800 */
[----:B------:R-:W-:Y:S01]  /*28a0*/  @!PT LDS RZ, [RZ] ;  /* 0x00000000fffff984 */ /* 0x000fe20000000800 */
[----:B------:R-:W-:Y:S01]  /*28b0*/  @!PT LDS RZ, [RZ] ;  /* 0x00000000fffff984 */ /* 0x000fe20000000800 */
[----:B------:R3:W-:Y:S01]  /*28c0*/  @!P3 LDGSTS.E.BYPASS.LTC128B.128 [R245+0xc800], desc[UR16][R22.64] ;  /* 0x0c80000016f5bfae */ /* 0x0007e2000b981a10 */
[----:B------:R-:W-:Y:S01]  /*28d0*/  ISETP.GE.AND P3, PT, R12, R11, PT ;  /* 0x0000000b0c00720c */ /* 0x000fe20003f66270 */
[----:B-1----:R-:W-:Y:S01]  /*28e0*/  @!P2 IMAD.MOV.U32 R6, RZ, RZ, R16 ;  /* 0x000000ffff06a224 */ /* 0x002fe200078e0010 */
[----:B------:R-:W-:Y:S01]  /*28f0*/  @!P0 MOV R12, R16 ;  /* 0x00000010000c8202 */ /* 0x000fe20000000f00 */
[----:B------:R-:W-:Y:S01]  /*2900*/  @!P2 IMAD.MOV.U32 R7, RZ, RZ, R17 ;  /* 0x000000ffff07a224 */ /* 0x000fe200078e0011 */
[----:B------:R-:W-:Y:S01]  /*2910*/  @P2 STS.128 [R245+0xd000], RZ ;  /* 0x00d000fff5002388 */ /* 0x000fe20000000c00 */
[----:B------:R-:W-:-:S04]  /*2920*/  @!P2 IMAD.WIDE.U32 R6, R188, 0xa0, R6 ;  /* 0x000000a0bc06a825 */ /* 0x000fc800078e0006 */
[----:B------:R-:W-:Y:S01]  /*2930*/  @!P0 IMAD.WIDE.U32 R12, R188, 0xe0, R12 ;  /* 0x000000e0bc0c8825 */ /* 0x000fe200078e000c */
[----:B------:R-:W-:-:S03]  /*2940*/  @!P2 IADD3 R7, PT, PT, R7, R2, RZ ;  /* 0x000000020707a210 */ /* 0x000fc60007ffe0ff */
[----:B------:R-:W-:Y:S01]  /*2950*/  @!P1 IMAD R2, R189, 0xc0, RZ ;  /* 0x000000c0bd029824 */ /* 0x000fe200078e02ff */
[----:B------:R-:W-:Y:S01]  /*2960*/  @!P0 IADD3 R13, PT, PT, R13, R5, RZ ;  /* 0x000000050d0d8210 */ /* 0x000fe20007ffe0ff */
[--C-:B--2---:R-:W-:Y:S01]  /*2970*/  @!P1 IMAD.MOV.U32 R14, RZ, RZ, R16.reuse ;  /* 0x000000ffff0e9224 */ /* 0x104fe200078e0010 */
[----:B------:R-:W-:Y:S01]  /*2980*/  @!PT LDS RZ, [RZ] ;  /* 0x00000000fffff984 */ /* 0x000fe20000000800 */
[----:B------:R-:W-:Y:S01]  /*2990*/  @!PT LDS RZ, [RZ] ;  /* 0x00000000fffff984 */ /* 0x000fe20000000800 */
[----:B------:R-:W-:Y:S01]  /*29a0*/  @!PT LDS RZ, [RZ] ;  /* 0x00000000fffff984 */ /* 0x000fe20000000800 */
[----:B------:R1:W-:Y:S01]  /*29b0*/  @!P2 LDGSTS.E.BYPASS.LTC128B.128 [R245+0xd000], desc[UR16][R6.64] ;  /* 0x0d00000006f5afae */ /* 0x0003e2000b981a10 */
[----:B------:R-:W-:Y:S01]  /*29c0*/  @!P1 IMAD.MOV.U32 R15, RZ, RZ, R17 ;  /* 0x000000ffff0f9224 */ /* 0x000fe200078e0011 */
[----:B------:R-:W-:Y:S01]  /*29d0*/  ISETP.GE.AND P2, PT, R10, R11, PT ;  /* 0x0000000b0a00720c */ /* 0x000fe20003f46270 */
[----:B------:R-:W-:Y:S01]  /*29e0*/  @!P3 IMAD.MOV.U32 R24, RZ, RZ, R16 ;  /* 0x000000ffff18b224 */ /* 0x000fe200078e0010 */
[----:B------:R-:W-:Y:S01]  /*29f0*/  @P1 STS.128 [R245+0xd800], RZ ;  /* 0x00d800fff5001388 */ /* 0x000fe20000000c00 */
[----:B------:R-:W-:Y:S01]  /*2a00*/  @!P1 IMAD.WIDE.U32 R14, R188, 0xc0, R14 ;  /* 0x000000c0bc0e9825 */ /* 0x000fe200078e000e */
[----:B------:R-:W-:-:S03]  /*2a10*/  LOP3.LUT R5, R214, 0x8, R227, 0x78, !PT ;  /* 0x00000008d6057812 */ /* 0x000fc600078e78e3 */
[----:B------:R-:W-:Y:S02]  /*2a20*/  @!P1 IMAD.IADD R15, R15, 0x1, R2 ;  /* 0x000000010f0f9824 */ /* 0x000fe400078e0202 */
[--C-:B------:R-:W-:Y:S02]  /*2a30*/  @!P3 IMAD.MOV.U32 R25, RZ, RZ, R17.reuse ;  /* 0x000000ffff19b224 */ /* 0x100fe400078e0011 */
[C---:B------:R-:W-:Y:S01]  /*2a40*/  @!P4 IMAD R2, R189.reuse, 0x140, RZ ;  /* 0x00000140bd02c824 */ /* 0x040fe200078e02ff */
[----:B------:R-:W-:Y:S01]  /*2a50*/  @!PT LDS RZ, [RZ] ;  /* 0x00000000fffff984 */ /* 0x000fe20000000800 */
[----:B------:R-:W-:Y:S01]  /*2a60*/  @!PT LDS RZ, [RZ] ;  /* 0x00000000fffff984 */ /* 0x000fe20000000800 */
[----:B------:R-:W-:Y:S01]  /*2a70*/  @!PT LDS RZ, [RZ] ;  /* 0x00000000fffff984 */ /* 0x000fe20000000800 */
[----:B------:R2:W-:Y:S01]  /*2a80*/  @!P1 LDGSTS.E.BYPASS.LTC128B.128 [R245+0xd800], desc[UR16][R14.64] ;  /* 0x0d8000000ef59fae */ /* 0x0005e2000b981a10 */
[----:B------:R-:W-:Y:S01]  /*2a90*/  ISETP.GE.AND P1, PT, R8, R11, PT ;  /* 0x0000000b0800720c */ /* 0x000fe20003f26270 */
[----:B---3--:R-:W-:Y:S01]  /*2aa0*/  @!P2 IMAD.MOV.U32 R23, RZ, RZ, R17 ;  /* 0x000000ffff17a224 */ /* 0x008fe200078e0011 */
[----:B------:R-:W-:Y:S01]  /*2ab0*/  @!P2 MOV R22, R16 ;  /* 0x000000100016a202 */ /* 0x000fe20000000f00 */
[----:B------:R-:W-:Y:S01]  /*2ac0*/  @P0 STS.128 [R245+0xe000], RZ ;  /* 0x00e000fff5000388 */ /* 0x000fe20000000c00 */
[----:B------:R-:W-:-:S02]  /*2ad0*/  @!P5 IMAD R18, R189, 0x120, RZ ;  /* 0x00000120bd12d824 */ /* 0x000fc400078e02ff */
[----:B------:R-:W-:Y:S01]  /*2ae0*/  IMAD R190, R5, 0x2, R190 ;  /* 0x0000000205be7824 */ /* 0x000fe200078e02be */
[----:B------:R-:W-:Y:S01]  /*2af0*/  @!PT LDS RZ, [RZ] ;  /* 0x00000000fffff984 */ /* 0x000fe20000000800 */
[----:B------:R-:W-:Y:S01]  /*2b00*/  @!PT LDS RZ, [RZ] ;  /* 0x00000000fffff984 */ /* 0x000fe20000000800 */
[----:B------:R-:W-:Y:S01]  /*2b10*/  @!PT LDS RZ, [RZ] ;  /* 0x00000000fffff984 */ /* 0x000fe20000000800 */
[----:B------:R3:W-:Y:S01]  /*2b20*/  @!P0 LDGSTS.E.BYPASS.LTC128B.128 [R245+0xe000], desc[UR16][R12.64] ;  /* 0x0e0000000cf58fae */ /* 0x0007e2000b981a10 */
[C---:B------:R-:W-:Y:S01]  /*2b30*/  @!P6 LEA R8, P0, R188.reuse, R16, 0x8 ;  /* 0x00000010bc08e211 */ /* 0x040fe200078040ff */
[C---:B------:R-:W-:Y:S02]  /*2b40*/  @!P3 IMAD.WIDE.U32 R24, R188.reuse, 0x160, R24 ;  /* 0x00000160bc18b825 */ /* 0x040fe400078e0018 */
[----:B------:R-:W-:Y:S01]  /*2b50*/  @P6 STS.128 [R245+0xe800], RZ ;  /* 0x00e800fff5006388 */ /* 0x000fe20000000c00 */
[----:B------:R-:W-:Y:S01]  /*2b60*/  @!P6 LEA.HI.X R9, R188, R17, R189, 0x8, P0 ;  /* 0x00000011bc09e211 */ /* 0x000fe200000f44bd */
[--C-:B-1----:R-:W-:Y:S01]  /*2b70*/  @!P5 IMAD.MOV.U32 R6, RZ, RZ, R16.reuse ;  /* 0x000000ffff06d224 */ /* 0x102fe200078e0010 */
[----:B------:R-:W-:Y:S01]  /*2b80*/  ISETP.GE.AND P0, PT, R4, R11, PT ;  /* 0x0000000b0400720c */ /* 0x000fe20003f06270 */
[----:B------:R-:W-:Y:S01]  /*2b90*/  @!P1 IMAD.MOV.U32 R20, RZ, RZ, R16 ;  /* 0x000000ffff149224 */ /* 0x000fe200078e0010 */
[-C--:B------:R-:W-:Y:S01]  /*2ba0*/  @!P5 MOV R7, R17.reuse ;  /* 0x000000110007d202 */ /* 0x080fe20000000f00 */
[C---:B------:R-:W-:Y:S01]  /*2bb0*/  @!P2 IMAD.WIDE.U32 R22, R188.reuse, 0x180, R22 ;  /* 0x00000180bc16a825 */ /* 0x040fe200078e0016 */
[----:B------:R-:W-:Y:S01]  /*2bc0*/  @!P1 MOV R21, R17 ;  /* 0x0000001100159202 */ /* 0x000fe20000000f00 */
[----:B------:R-:W-:Y:S01]  /*2bd0*/  @!PT LDS RZ, [RZ] ;  /* 0x00000000fffff984 */ /* 0x000fe20000000800 */
[----:B------:R-:W-:Y:S01]  /*2be0*/  @!PT LDS RZ, [RZ] ;  /* 0x00000000fffff984 */ /* 0x000fe20000000800 */
[----:B------:R-:W-:Y:S01]  /*2bf0*/  @!PT LDS RZ, [RZ] ;  /* 0x00000000fffff984 */ /* 0x000fe20000000800 */
[----:B------:R1:W-:Y:S02]  /*2c00*/  @!P6 LDGSTS.E.BYPASS.LTC128B.128 [R245+0xe800], desc[UR16][R8.64] ;  /* 0x0e80000008f5efae */ /* 0x0003e4000b981a10 */
[----:B------:R-:W-:-:S02]  /*2c10*/  @!P5 IMAD.WIDE.U32 R6, R188, 0x120, R6 ;  /* 0x00000120bc06d825 */ /* 0x000fc400078e0006 */
[----:B------:R-:W-:Y:S02]  /*2c20*/  @P5 STS.128 [R245+0xf000], RZ ;  /* 0x00f000fff5005388 */ /* 0x000fe40000000c00 */
[----:B------:R-:W-:Y:S01]  /*2c30*/  @!P5 IMAD.IADD R19, R7, 0x1, R18 ;  /* 0x000000010713d824 */ /* 0x000fe200078e0212 */
[----:B------:R-:W-:Y:S01]  /*2c40*/  @!P5 MOV R18, R6 ;  /* 0x000000060012d202 */ /* 0x000fe20000000f00 */
[--C-:B------:R-:W-:Y:S02]  /*2c50*/  @!P0 IMAD.MOV.U32 R10, RZ, RZ, R16.reuse ;  /* 0x000000ffff0a8224 */ /* 0x100fe400078e0010 */
[--C-:B------:R-:W-:Y:S02]  /*2c60*/  @!P0 IMAD.MOV.U32 R11, RZ, RZ, R17.reuse ;  /* 0x000000ffff0b8224 */ /* 0x100fe400078e0011 */
[----:B------:R-:W-:Y:S01]  /*2c70*/  @!P0 IMAD R4, R189, 0x1c0, RZ ;  /* 0x000001c0bd048824 */ /* 0x000fe200078e02ff */
[----:B------:R-:W-:Y:S01]  /*2c80*/  @!PT LDS RZ, [RZ] ;  /* 0x00000000fffff984 */ /* 0x000fe20000000800 */
[----:B------:R-:W-:Y:S01]  /*2c90*/  @!PT LDS RZ, [RZ] ;  /* 0x00000000fffff984 */ /* 0x000fe20000000800 */
[----:B------:R-:W-:Y:S01]  /*2ca0*/  @!PT LDS RZ, [RZ] ;  /* 0x00000000fffff984 */ /* 0x000fe20000000800 */
[----:B------:R-:W-:Y:S01]  /*2cb0*/  @!P5 LDGSTS.E.BYPASS.LTC128B.128 [R245+0xf000], desc[UR16][R18.64] ;  /* 0x0f00000012f5dfae */ /* 0x000fe2000b981a10 */
[----:B------:R-:W-:-:S03]  /*2cc0*/  @!P4 IMAD.WIDE.U32 R16, R188, 0x140, R16 ;  /* 0x00000140bc10c825 */ /* 0x000fc600078e0010 */
[----:B------:R-:W-:Y:S01]  /*2cd0*/  @P4 STS.128 [R245+0xf800], RZ ;  /* 0x00f800fff5004388 */ /* 0x000fe20000000c00 */
[----:B------:R-:W-:Y:S01]  /*2ce0*/  @!P0 IMAD.WIDE.U32 R10, R188, 0x1c0, R10 ;  /* 0x000001c0bc0a8825 */ /* 0x000fe200078e000a */
[----:B------:R-:W-:Y:S02]  /*2cf0*/  @!P4 IADD3 R17, PT, PT, R17, R2, RZ ;  /* 0x000000021111c210 */ /* 0x000fe40007ffe0ff */
[----:B------:R-:W-:Y:S01]  /*2d00*/  SHF.R.U32.HI R2, RZ, 0x1, R227 ;  /* 0x00000001ff027819 */ /* 0x000fe200000116e3 */
[----:B------:R-:W-:Y:S02]  /*2d10*/  @!P0 IMAD.IADD R5, R11, 0x1, R4 ;  /* 0x000000010b058824 */ /* 0x000fe400078e0204 */
[----:B------:R-:W-:Y:S01]  /*2d20*/  @!P0 IMAD.MOV.U32 R4, RZ, RZ, R10 ;  /* 0x000000ffff048224 */ /* 0x000fe200078e000a */
[----:B------:R-:W-:Y:S01]  /*2d30*/  SHF.L.U32 R10, R227, 0x5, RZ ;  /* 0x00000005e30a7819 */ /* 0x000fe200000006ff */
[C---:B--2---:R-:W-:Y:S01]  /*2d40*/  @!P3 IMAD R14, R189.reuse, 0x160, RZ ;  /* 0x00000160bd0eb824 */ /* 0x044fe200078e02ff */
[----:B------:R-:W-:Y:S01]  /*2d50*/  LOP3.LUT R214, R214, 0x8, R2, 0x78, !PT ;  /* 0x00000008d6d67812 */ /* 0x000fe200078e7802 */
[----:B---3--:R-:W-:Y:S01]  /*2d60*/  @!P2 IMAD R12, R189, 0x180, RZ ;  /* 0x00000180bd0ca824 */ /* 0x008fe200078e02ff */
[----:B------:R-:W-:Y:S01]  /*2d70*/  LOP3.LUT R229, R193, 0x7c00, R10, 0xf8, !PT ;  /* 0x00007c00c1e57812 */ /* 0x000fe200078ef80a */
[----:B------:R-:W-:Y:S01]  /*2d80*/  @!P1 IMAD R6, R189, 0x1a0, RZ ;  /* 0x000001a0bd069824 */ /* 0x000fe200078e02ff */
[----:B------:R-:W-:Y:S01]  /*2d90*/  @!PT LDS RZ, [RZ] ;  /* 0x00000000fffff984 */ /* 0x000fe20000000800 */
[----:B------:R-:W-:Y:S01]  /*2da0*/  @!PT LDS RZ, [RZ] ;  /* 0x00000000fffff984 */ /* 0x000fe20000000800 */
[----:B------:R-:W-:Y:S01]  /*2db0*/  @!PT LDS RZ, [RZ] ;  /* 0x00000000fffff984 */ /* 0x000fe20000000800 */
[----:B------:R2:W-:Y:S01]  /*2dc0*/  @!P4 LDGSTS.E.BYPASS.LTC128B.128 [R245+0xf800], desc[UR16][R16.64] ;  /* 0x0f80000010f5cfae */ /* 0x0005e2000b981a10 */
[----:B------:R-:W-:Y:S01]  /*2dd0*/  @!P1 IMAD.WIDE.U32 R20, R188, 0x1a0, R20 ;  /* 0x000001a0bc149825 */ /* 0x000fe200078e0014 */
[----:B------:R-:W-:-:S02]  /*2de0*/  LOP3.LUT R229, R229, R214, RZ, 0xfc, !PT ;  /* 0x000000d6e5e57212 */ /* 0x000fc400078efcff */
[----:B------:R-:W-:Y:S01]  /*2df0*/  @P3 STS.128 [R245+0x10000], RZ ;  /* 0x010000fff5003388 */ /* 0x000fe20000000c00 */
[----:B------:R-:W-:Y:S01]  /*2e00*/  @!P3 IMAD.IADD R15, R25, 0x1, R14 ;  /* 0x00000001190fb824 */ /* 0x000fe200078e020e */
[----:B------:R-:W-:Y:S01]  /*2e10*/  @!P1 IADD3 R7, PT, PT, R21, R6, RZ ;  /* 0x0000000615079210 */ /* 0x000fe20007ffe0ff */
[----:B------:R-:W-:Y:S01]  /*2e20*/  @!P3 IMAD.MOV.U32 R14, RZ, RZ, R24 ;  /* 0x000000ffff0eb224 */ /* 0x000fe200078e0018 */
[----:B------:R-:W-:Y:S01]  /*2e30*/  LEA R229, R229, UR5, 0x1 ;  /* 0x00000005e5e57c11 */ /* 0x000fe2000f8e08ff */
[----:B------:R-:W-:Y:S01]  /*2e40*/  @!P2 IMAD.IADD R13, R23, 0x1, R12 ;  /* 0x00000001170da824 */ /* 0x000fe200078e020c */
[----:B------:R-:W-:Y:S01]  /*2e50*/  @!P2 MOV R12, R22 ;  /* 0x00000016000ca202 */ /* 0x000fe20000000f00 */
[----:B------:R-:W-:Y:S01]  /*2e60*/  @!P1 IMAD.MOV.U32 R6, RZ, RZ, R20 ;  /* 0x000000ffff069224 */ /* 0x000fe200078e0014 */
[----:B------:R-:W-:Y:S01]  /*2e70*/  @!PT LDS RZ, [RZ] ;  /* 0x00000000fffff984 */ /* 0x000fe20000000800 */
[----:B------:R-:W-:Y:S01]  /*2e80*/  @!PT LDS RZ, [RZ] ;  /* 0x00000000fffff984 */ /* 0x000fe20000000800 */
[----:B------:R-:W-:Y:S01]  /*2e90*/  @!PT LDS RZ, [RZ] ;  /* 0x00000000fffff984 */ /* 0x000fe20000000800 */
[----:B------:R-:W-:Y:S01]  /*2ea0*/  @!P3 LDGSTS.E.BYPASS.LTC128B.128 [R245+0x10000], desc[UR16][R14.64] ;  /* 0x100000000ef5bfae */ /* 0x000fe2000b981a10 */
[----:B------:R-:W-:Y:S01]  /*2eb0*/  LOP3.LUT P4, RZ, R227, 0x2, RZ, 0xc0, !PT ;  /* 0x00000002e3ff7812 */ /* 0x000fe2000788c0ff */
[----:B------:R-:W-:Y:S01]  /*2ec0*/  VIADD R165, R190, UR5 ;  /* 0x00000005bea57c36 */ /* 0x000fe20008000000 */
[----:B------:R-:W-:Y:S01]  /*2ed0*/  LOP3.LUT R2, R2, 0x1f0, RZ, 0xc0, !PT ;  /* 0x000001f002027812 */ /* 0x000fe200078ec0ff */
[----:B------:R-:W-:Y:S01]  /*2ee0*/  @P2 STS.128 [R245+0x10800], RZ ;  /* 0x010800fff5002388 */ /* 0x000fe20000000c00 */
[----:B------:R-:W-:-:S02]  /*2ef0*/  SEL R194, R191, 0xffffffe0, !P4 ;  /* 0xffffffe0bfc27807 */ /* 0x000fc40006000000 */
[----:B------:R-:W-:Y:S01]  /*2f00*/  IADD3 R195, PT, PT, R2, 0x1, R195 ;  /* 0x0000000102c37810 */ /* 0x000fe20007ffe0c3 */
[----:B------:R-:W-:Y:S01]  /*2f10*/  @!PT LDS RZ, [RZ] ;  /* 0x00000000fffff984 */ /* 0x000fe20000000800 */
[----:B------:R-:W-:Y:S01]  /*2f20*/  @!PT LDS RZ, [RZ] ;  /* 0x00000000fffff984 */ /* 0x000fe20000000800 */
[----:B------:R-:W-:Y:S01]  /*2f30*/  @!PT LDS RZ, [RZ] ;  /* 0x00000000fffff984 */ /* 0x000fe20000000800 */
[----:B------:R-:W-:Y:S01]  /*2f40*/  @!P2 LDGSTS.E.BYPASS.LTC128B.128 [R245+0x10800], desc[UR16][R12.64] ;  /* 0x108000000cf5afae */ /* 0x000fe2000b981a10 */
[----:B------:R-:W-:Y:S01]  /*2f50*/  IADD3 R148, PT, PT, R229, R194, RZ ;  /* 0x000000c2e5947210 */ /* 0x000fe20007ffe0ff */
[----:B------:R-:W-:Y:S02]  /*2f60*/  IMAD.IADD R164, R165, 0x1, R194 ;  /* 0x00000001a5a47824 */ /* 0x000fe400078e02c2 */
[----:B------:R-:W-:Y:S04]  /*2f70*/  @P1 STS.128 [R245+0x11000], RZ ;  /* 0x011000fff5001388 */ /* 0x000fe80000000c00 */
[----:B------:R-:W-:Y:S01]  /*2f80*/  @!PT LDS RZ, [RZ] ;  /* 0x00000000fffff984 */ /* 0x000fe20000000800 */
[----:B------:R-:W-:Y:S01]  /*2f90*/  @!PT LDS RZ, [RZ] ;  /* 0x00000000fffff984 */ /* 0x000fe20000000800 */
[----:B------:R-:W-:Y:S01]  /*2fa0*/  @!PT LDS RZ, [RZ] ;  /* 0x00000000fffff984 */ /* 0x000fe20000000800 */
[----:B------:R-:W-:Y:S01]  /*2fb0*/  @!P1 LDGSTS.E.BYPASS.LTC128B.128 [R245+0x11000], desc[UR16][R6.64] ;  /* 0x1100000006f59fae */ /* 0x000fe2000b981a10 */
[----:B------:R-:W-:-:S03]  /*2fc0*/  ISETP.NE.AND P1, PT, R3, 0x1, PT ;  /* 0x000000010300780c */ /* 0x000fc60003f25270 */
[----:B------:R-:W-:Y:S04]  /*2fd0*/  @P0 STS.128 [R245+0x11800], RZ ;  /* 0x011800fff5000388 */ /* 0x000fe80000000c00 */
[----:B------:R-:W-:Y:S01]  /*2fe0*/  @!PT LDS RZ, [RZ] ;  /* 0x00000000fffff984 */ /* 0x000fe20000000800 */
[----:B------:R-:W-:Y:S01]  /*2ff0*/  @!PT LDS RZ, [RZ] ;  /* 0x00000000fffff984 */ /* 0x000fe20000000800 */
[----:B------:R-:W-:Y:S01]  /*3000*/  @!PT LDS RZ, [RZ] ;  /* 0x00000000fffff984 */ /* 0x000fe20000000800 */
[----:B------:R3:W-:Y:S01]  /*3010*/  @!P0 LDGSTS.E.BYPASS.LTC128B.128 [R245+0x11800], desc[UR16][R4.64] ;  /* 0x1180000004f58fae */ /* 0x0007e2000b981a10 */
[----:B------:R-:W-:-:S03]  /*3020*/  LOP3.LUT P0, RZ, R227, 0x4, RZ, 0xc0, !PT ;  /* 0x00000004e3ff7812 */ /* 0x000fc6000780c0ff */
[----:B------:R-:W-:Y:S01]  /*3030*/  LDSM.16.M88.4 R32, [R229] ;  /* 0x00000000e520783b */ /* 0x000fe20000000200 */
[----:B------:R-:W-:-:S03]  /*3040*/  SEL R208, R208, 0xffffffc0, !P0 ;  /* 0xffffffc0d0d07807 */ /* 0x000fc60004000000 */
[----:B------:R-:W3:Y:S01]  /*3050*/  LDSM.16.M88.4 R128, [R190+UR5+0x3800] ;  /* 0x00380005be80783b */ /* 0x000ee20008000200 */
[----:B------:R-:W-:Y:S01]  /*3060*/  IADD3 R185, PT, PT, R165, R208, RZ ;  /* 0x000000d0a5b97210 */ /* 0x000fe20007ffe0ff */
[----:B------:R-:W-:Y:S02]  /*3070*/  IMAD.IADD R181, R229, 0x1, R208 ;  /* 0x00000001e5b57824 */ /* 0x000fe400078e02d0 */
[----:B-1----:R-:W1:Y:S01]  /*3080*/  LDSM.16.M88.4 R8, [R190+UR5+0x3000] ;  /* 0x00300005be08783b */ /* 0x002e620008000200 */
[----:B------:R-:W-:-:S03]  /*3090*/  IADD3 R197, PT, PT, R194, R185, RZ ;  /* 0x000000b9c2c57210 */ /* 0x000fc60007ffe0ff */
[----:B------:R-:W-:Y:S04]  /*30a0*/  LDSM.16.M88.4 R148, [R148] ;  /* 0x000000009494783b */ /* 0x000fe80000000200 */
[----:B------:R-:W4:Y:S04]  /*30b0*/  LDSM.16.M88.4 R132, [R164+0x3800] ;  /* 0x00380000a484783b */ /* 0x000f280000000200 */
[----:B------:R-:W5:Y:S04]  /*30c0*/  LDSM.16.M88.4 R136, [R164+0x3000] ;  /* 0x00300000a488783b */ /* 0x000f680000000200 */
[----:B--2---:R-:W2:Y:S04]  /*30d0*/  LDSM.16.M88.4 R16, [R190+UR5+0x2800] ;  /* 0x00280005be10783b */ /* 0x004ea80008000200 */
[----:B------:R-:W2:Y:S04]  /*30e0*/  LDSM.16.M88.4 R72, [R190+UR5+0x7000] ;  /* 0x00700005be48783b */ /* 0x000ea80008000200 */
[----:B------:R-:W2:Y:S04]  /*30f0*/  LDSM.16.M88.4 R24, [R190+UR5+0x2000] ;  /* 0x00200005be18783b */ /* 0x000ea80008000200 */
[----:B------:R-:W2:Y:S04]  /*3100*/  LDSM.16.M88.4 R120, [R190+UR5+0x4000] ;  /* 0x00400005be78783b */ /* 0x000ea80008000200 */
[----:B------:R-:W2:Y:S01]  /*3110*/  LDSM.16.M88.4 R80, [R190+UR5+0x6800] ;  /* 0x00680005be50783b */ /* 0x000ea20008000200 */
[C---:B---3--:R-:W-:Y:S03]  /*3120*/  HMMA.16816.F32.BF16 R4, R32.reuse, R128, RZ ;  /* 0x000000802004723c */ /* 0x048fe600000418ff */
[----:B------:R-:W3:Y:S04]  /*3130*/  LDSM.16.M88.4 R144, [R164+0x2800] ;  /* 0x00280000a490783b */ /* 0x000ee80000000200 */
[----:B------:R-:W-:Y:S01]  /*3140*/  LDSM.16.M88.4 R112, [R190+UR5+0x4800] ;  /* 0x00480005be70783b */ /* 0x000fe20008000200 */
[C---:B------:R-:W-:Y:S03]  /*3150*/  HMMA.16816.F32.BF16 R128, R32.reuse, R130, RZ ;  /* 0x000000822080723c */ /* 0x040fe600000418ff */
[----:B------:R-:W-:Y:S04]  /*3160*/  LDSM.16.M88.4 R104, [R190+UR5+0x5000] ;  /* 0x00500005be68783b */ /* 0x000fe80008000200 */
[----:B------:R-:W-:Y:S01]  /*3170*/  LDSM.16.M88.4 R96, [R190+UR5+0x5800] ;  /* 0x00580005be60783b */ /* 0x000fe20008000200 */
[C---:B-1----:R-:W-:Y:S03]  /*3180*/  HMMA.16816.F32.BF16 R12, R32.reuse, R8, RZ ;  /* 0x00000008200c723c */ /* 0x042fe600000418ff */
[----:B------:R-:W-:Y:S04]  /*3190*/  LDSM.16.M88.4 R88, [R190+UR5+0x6000] ;  /* 0x00600005be58783b */ /* 0x000fe80008000200 */
[----:B------:R-:W-:Y:S01]  /*31a0*/  LDSM.16.M88.4 R64, [R190+UR5+0x7800] ;  /* 0x00780005be40783b */ /* 0x000fe20008000200 */
[----:B------:R-:W-:Y:S03]  /*31b0*/  HMMA.16816.F32.BF16 R8, R32, R10, RZ ;  /* 0x0000000a2008723c */ /* 0x000fe600000418ff */
[----:B------:R-:W-:Y:S04]  /*31c0*/  LDSM.16.M88.4 R56, [R190+UR5+0x8000] ;  /* 0x00800005be38783b */ /* 0x000fe80008000200 */
[----:B------:R-:W-:Y:S01]  /*31d0*/  LDSM.16.M88.4 R48, [R190+UR5+0x8800] ;  /* 0x00880005be30783b */ /* 0x000fe20008000200 */
[C---:B----4-:R-:W-:Y:S03]  /*31e0*/  HMMA.16816.F32.BF16 R4, R148.reuse, R132, R4 ;  /* 0x000000849404723c */ /* 0x050fe60000041804 */
[----:B------:R-:W-:Y:S04]  /*31f0*/  LDSM.16.M88.4 R40, [R190+UR5+0x9000] ;  /* 0x00900005be28783b */ /* 0x000fe80008000200 */
[----:B------:R-:W-:Y:S01]  /*3200*/  LDSM.16.M88.4 R156, [R190+UR5+0x9800] ;  /* 0x00980005be9c783b */ /* 0x000fe20008000200 */
[C---:B------:R-:W-:Y:S03]  /*3210*/  HMMA.16816.F32.BF16 R128, R148.reuse, R134, R128 ;  /* 0x000000869480723c */ /* 0x040fe60000041880 */
[----:B------:R-:W1:Y:S04]  /*3220*/  LDSM.16.M88.4 R132, [R164+0x7000] ;  /* 0x00700000a484783b */ /* 0x000e680000000200 */
[----:B------:R-:W4:Y:S01]  /*3230*/  LDSM.16.M88.4 R152, [R164+0x2000] ;  /* 0x00200000a498783b */ /* 0x000f220000000200 */
[C---:B-----5:R-:W-:Y:S03]  /*3240*/  HMMA.16816.F32.BF16 R12, R148.reuse, R136, R12 ;  /* 0x00000088940c723c */ /* 0x060fe6000004180c */
[----:B------:R-:W5:Y:S04]  /*3250*/  LDSM.16.M88.4 R140, [R164+0x4000] ;  /* 0x00400000a48c783b */ /* 0x000f680000000200 */
[----:B------:R-:W-:Y:S01]  /*3260*/  LDSM.16.M88.4 R160, [R164+0x4800] ;  /* 0x00480000a4a0783b */ /* 0x000fe20000000200 */
[----:B------:R-:W-:Y:S03]  /*3270*/  HMMA.16816.F32.BF16 R8, R148, R138, R8 ;  /* 0x0000008a9408723c */ /* 0x000fe60000041808 */
[----:B------:R-:W5:Y:S04]  /*3280*/  LDSM.16.M88.4 R136, [R164+0x6800] ;  /* 0x00680000a488783b */ /* 0x000f680000000200 */
[----:B------:R-:W-:Y:S01]  /*3290*/  LDSM.16.M88.4 R176, [R185+0x5000] ;  /* 0x00500000b9b0783b */ /* 0x000fe20000000200 */
[C---:B--2---:R-:W-:Y:S03]  /*32a0*/  HMMA.16816.F32.BF16 R20, R32.reuse, R16, RZ ;  /* 0x000000102014723c */ /* 0x044fe600000418ff */
[----:B------:R-:W-:Y:S04]  /*32b0*/  LDSM.16.M88.4 R172, [R185+0x5800] ;  /* 0x00580000b9ac783b */ /* 0x000fe80000000200 */
[----:B------:R-:W-:Y:S01]  /*32c0*/  LDSM.16.M88.4 R168, [R185+0x6000] ;  /* 0x00600000b9a8783b */ /* 0x000fe20000000200 */
[C---:B------:R-:W-:Y:S03]  /*32d0*/  HMMA.16816.F32.BF16 R76, R32.reuse, R72, RZ ;  /* 0x00000048204c723c */ /* 0x040fe600000418ff */
[----:B------:R-:W0:Y:S05]  /*32e0*/  LDGDEPBAR ;  /* 0x00000000000079af */ /* 0x000e2a0000000000 */
        /* <DEDUP_REMOVED lines=8> */
[C---:B---3--:R-:W-:Y:S08]  /*3370*/  HMMA.16816.F32.BF16 R20, R148.reuse, R144, R20 ;  /* 0x000000909414723c */ /* 0x048ff00000041814 */
[C---:B------:R-:W-:Y:S01]  /*3380*/  HMMA.16816.F32.BF16 R16, R148.reuse, R146, R16 ;  /* 0x000000929410723c */ /* 0x040fe20000041810 */
[----:B------:R-:W2:Y:S07]  /*3390*/  LDSM.16.M88.4 R144, [R164+0x6000] ;  /* 0x00600000a490783b */ /* 0x000eae0000000200 */
        /* <DEDUP_REMOVED lines=21> */
[----:B------:R-:W3:Y:S07]  /*34f0*/  LDSM.16.M88.4 R156, [R164+0x5000] ;  /* 0x00500000a49c783b */ /* 0x000eee0000000200 */
        /* <DEDUP_REMOVED lines=9> */
[C---:B--2---:R-:W-:Y:S08]  /*3590*/  HMMA.16816.F32.BF16 R92, R148.reuse, R144, R92 ;  /* 0x00000090945c723c */ /* 0x044ff0000004185c */
[C---:B------:R-:W-:Y:S01]  /*35a0*/  HMMA.16816.F32.BF16 R88, R148.reuse, R146, R88 ;  /* 0x000000929458723c */ /* 0x040fe20000041858 */
[----:B------:R2:W-:Y:S07]  /*35b0*/  LDSM.16.M88.4 R144, [R181] ;  /* 0x00000000b590783b */ /* 0x0005ee0000000200 */
[C---:B-1----:R-:W-:Y:S08]  /*35c0*/  HMMA.16816.F32.BF16 R44, R148.reuse, R132, R44 ;  /* 0x00000084942c723c */ /* 0x042ff0000004182c */
[C---:B------:R-:W-:Y:S01]  /*35d0*/  HMMA.16816.F32.BF16 R40, R148.reuse, R134, R40 ;  /* 0x000000869428723c */ /* 0x040fe20000041828 */
[----:B------:R-:W1:Y:S07]  /*35e0*/  LDSM.16.M88.4 R132, [R185+0x3800] ;  /* 0x00380000b984783b */ /* 0x000e6e0000000200 */
[----:B---3--:R-:W-:Y:S01]  /*35f0*/  HMMA.16816.F32.BF16 R108, R148, R156, R108 ;  /* 0x0000009c946c723c */ /* 0x008fe2000004186c */
[----:B--2---:R-:W-:-:S06]  /*3600*/  IMAD.IADD R181, R194, 0x1, R181 ;  /* 0x00000001c2b57824 */ /* 0x004fcc00078e02b5 */
[----:B------:R-:W-:Y:S01]  /*3610*/  LDSM.16.M88.4 R180, [R181] ;  /* 0x00000000b5b4783b */ /* 0x000fe20000000200 */
[C---:B------:R-:W-:Y:S03]  /*3620*/  HMMA.16816.F32.BF16 R104, R148.reuse, R158, R104 ;  /* 0x0000009e9468723c */ /* 0x040fe60000041868 */
[----:B------:R-:W-:Y:S05]  /*3630*/  LDSM.16.M88.4 R156, [R164+0x9800] ;  /* 0x00980000a49c783b */ /* 0x000fea0000000200 */
[C---:B----4-:R-:W-:Y:S08]  /*3640*/  HMMA.16816.F32.BF16 R100, R148.reuse, R152, R100 ;  /* 0x000000989464723c */ /* 0x050ff00000041864 */
[C---:B------:R-:W-:Y:S01]  /*3650*/  HMMA.16816.F32.BF16 R96, R148.reuse, R154, R96 ;  /* 0x0000009a9460723c */ /* 0x040fe20000041860 */
[----:B------:R-:W2:Y:S04]  /*3660*/  LDSM.16.M88.4 R152, [R164+0x8000] ;  /* 0x00800000a498783b */ /* 0x000ea80000000200 */
[----:B------:R-:W-:Y:S03]  /*3670*/  LDSM.16.M88.4 R164, [R185+0x7800] ;  /* 0x00780000b9a4783b */ /* 0x000fe60000000200 */
[C---:B-----5:R-:W-:Y:S08]  /*3680*/  HMMA.16816.F32.BF16 R68, R148.reuse, R140, R68 ;  /* 0x0000008c9444723c */ /* 0x060ff00000041844 */
[C---:B------:R-:W-:Y:S01]  /*3690*/  HMMA.16816.F32.BF16 R64, R148.reuse, R142, R64 ;  /* 0x0000008e9440723c */ /* 0x040fe20000041840 */
[----:B------:R-:W3:Y:S07]  /*36a0*/  LDSM.16.M88.4 R140, [R185+0x2000] ;  /* 0x00200000b98c783b */ /* 0x000eee0000000200 */
[C---:B------:R-:W-:Y:S08]  /*36b0*/  HMMA.16816.F32.BF16 R52, R148.reuse, R136, R52 ;  /* 0x000000889434723c */ /* 0x040ff00000041834 */
[----:B------:R-:W-:Y:S01]  /*36c0*/  HMMA.16816.F32.BF16 R48, R148, R138, R48 ;  /* 0x0000008a9430723c */ /* 0x000fe20000041830 */
[----:B------:R-:W4:Y:S07]  /*36d0*/  LDSM.16.M88.4 R136, [R185+0x3000] ;  /* 0x00300000b988783b */ /* 0x000f2e0000000200 */
[C---:B-1----:R-:W-:Y:S08]  /*36e0*/  HMMA.16816.F32.BF16 R4, R144.reuse, R132, R4 ;  /* 0x000000849004723c */ /* 0x042ff00000041804 */
[----:B------:R-:W-:Y:S01]  /*36f0*/  HMMA.16816.F32.BF16 R128, R144, R134, R128 ;  /* 0x000000869080723c */ /* 0x000fe20000041880 */
        /* <DEDUP_REMOVED lines=8> */
[----:B------:R-:W-:Y:S01]  /*3780*/  HMMA.16816.F32.BF16 R32, R148, R158, R32 ;  /* 0x0000009e9420723c */ /* 0x000fe20000041820 */
[----:B------:R-:W5:Y:S04]  /*3790*/  LDSM.16.M88.4 R148, [R185+0x4000] ;  /* 0x00400000b994783b */ /* 0x000f680000000200 */
[----:B------:R-:W-:Y:S03]  /*37a0*/  LDSM.16.M88.4 R156, [R185+0x8800] ;  /* 0x00880000b99c783b */ /* 0x000fe60000000200 */
        /* <DEDUP_REMOVED lines=12> */
[C---:B-----5:R-:W-:Y:S08]  /*3870*/  HMMA.16816.F32.BF16 R124, R144.reuse, R148, R124 ;  /* 0x00000094907c723c */ /* 0x060ff0000004187c */
[C---:B------:R-:W-:Y:S01]  /*3880*/  HMMA.16816.F32.BF16 R120, R144.reuse, R150, R120 ;  /* 0x000000969078723c */ /* 0x040fe20000041878 */
[----:B------:R-:W5:Y:S04]  /*3890*/  LDSM.16.M88.4 R148, [R185+0x9800] ;  /* 0x00980000b994783b */ /* 0x000f680000000200 */
[----:B------:R-:W-:Y:S03]  /*38a0*/  LDSM.16.M88.4 R184, [R197+0x3800] ;  /* 0x00380000c5b8783b */ /* 0x000fe60000000200 */
[C---:B---3--:R-:W-:Y:S08]  /*38b0*/  HMMA.16816.F32.BF16 R116, R144.reuse, R140, R116 ;  /* 0x0000008c9074723c */ /* 0x048ff00000041874 */
[C---:B------:R-:W-:Y:S01]  /*38c0*/  HMMA.16816.F32.BF16 R112, R144.reuse, R142, R112 ;  /* 0x0000008e9070723c */ /* 0x040fe20000041870 */
[----:B------:R-:W3:Y:S07]  /*38d0*/  LDSM.16.M88.4 R140, [R197+0x2000] ;  /* 0x00200000c58c783b */ /* 0x000eee0000000200 */
[C---:B----4-:R-:W-:Y:S08]  /*38e0*/  HMMA.16816.F32.BF16 R84, R144.reuse, R136, R84 ;  /* 0x000000889054723c */ /* 0x050ff00000041854 */
[----:B------:R-:W-:Y:S01]  /*38f0*/  HMMA.16816.F32.BF16 R80, R144, R138, R80 ;  /* 0x0000008a9050723c */ /* 0x000fe20000041850 */
[----:B------:R-:W4:Y:S07]  /*3900*/  LDSM.16.M88.4 R136, [R197+0x2800] ;  /* 0x00280000c588783b */ /* 0x000f2e0000000200 */
[C---:B-1----:R-:W-:Y:S08]  /*3910*/  HMMA.16816.F32.BF16 R12, R180.reuse, R132, R12 ;  /* 0x00000084b40c723c */ /* 0x042ff0000004180c */
[----:B------:R-:W-:Y:S01]  /*3920*/  HMMA.16816.F32.BF16 R8, R180, R134, R8 ;  /* 0x00000086b408723c */ /* 0x000fe20000041808 */
        /* <DEDUP_REMOVED lines=19> */
[C---:B--2---:R-:W-:Y:S08]  /*3a60*/  HMMA.16816.F32.BF16 R44, R144.reuse, R152, R44 ;  /* 0x00000098902c723c */ /* 0x044ff0000004182c */
[C---:B------:R-:W-:Y:S01]  /*3a70*/  HMMA.16816.F32.BF16 R40, R144.reuse, R154, R40 ;  /* 0x0000009a9028723c */ /* 0x040fe20000041828 */
[----:B------:R-:W2:Y:S07]  /*3a80*/  LDSM.16.M88.4 R152, [R197+0x7000] ;  /* 0x00700000c598783b */ /* 0x000eae0000000200 */
[C---:B-----5:R-:W-:Y:S08]  /*3a90*/  HMMA.16816.F32.BF16 R36, R144.reuse, R148, R36 ;  /* 0x000000949024723c */ /* 0x060ff00000041824 */
[----:B------:R-:W-:Y:S01]  /*3aa0*/  HMMA.16816.F32.BF16 R32, R144, R150, R32 ;  /* 0x000000969020723c */ /* 0x000fe20000041820 */
[----:B------:R-:W5:Y:S04]  /*3ab0*/  LDSM.16.M88.4 R148, [R197+0x7800] ;  /* 0x00780000c594783b */ /* 0x000f680000000200 */
[----:B------:R-:W5:Y:S03]  /*3ac0*/  LDSM.16.M88.4 R144, [R197+0x8000] ;  /* 0x00800000c590783b */ /* 0x000f660000000200 */
[C---:B---3--:R-:W-:Y:S08]  /*3ad0*/  HMMA.16816.F32.BF16 R28, R180.reuse, R140, R28 ;  /* 0x0000008cb41c723c */ /* 0x048ff0000004181c */
[C---:B------:R-:W-:Y:S01]  /*3ae0*/  HMMA.16816.F32.BF16 R24, R180.reuse, R142, R24 ;  /* 0x0000008eb418723c */ /* 0x040fe20000041818 */
[----:B------:R-:W3:Y:S07]  /*3af0*/  LDSM.16.M88.4 R140, [R197+0x8800] ;  /* 0x00880000c58c783b */ /* 0x000eee0000000200 */
[C---:B----4-:R-:W-:Y:S08]  /*3b00*/  HMMA.16816.F32.BF16 R20, R180.reuse, R136, R20 ;  /* 0x00000088b414723c */ /* 0x050ff00000041814 */
[----:B------:R-:W-:Y:S01]  /*3b10*/  HMMA.16816.F32.BF16 R16, R180, R138, R16 ;  /* 0x0000008ab410723c */ /* 0x000fe20000041810 */
[----:B------:R-:W4:Y:S01]  /*3b20*/  LDSM.16.M88.4 R136, [R197+0x9000] ;  /* 0x00900000c588783b */ /* 0x000f220000000200 */
[----:B------:R-:W-:-:S06]  /*3b30*/  DEPBAR.LE SB0, 0x0 ;  /* 0x000080000000791a */ /* 0x000fcc0000000000 */
[----:B-1----:R-:W-:Y:S01]  /*3b40*/  HMMA.16816.F32.BF16 R36, R180, R132, R36 ;  /* 0x00000084b424723c */ /* 0x002fe20000041824 */
[----:B------:R-:W-:-:S04]  /*3b50*/  SHF.R.U32.HI R132, RZ, 0x2, R227 ;  /* 0x00000002ff847819 */ /* 0x000fc800000116e3 */
[----:B------:R-:W-:-:S03]  /*3b60*/  LOP3.LUT R132, R132, 0x7, RZ, 0xc0, !PT ;  /* 0x0000000784847812 */ /* 0x000fc600078ec0ff */
[----:B------:R-:W-:Y:S01]  /*3b70*/  HMMA.16816.F32.BF16 R4, R180, R184, R4 ;  /* 0x000000b8b404723c */ /* 0x000fe20000041804 */
[----:B------:R-:W-:-:S04]  /*3b80*/  IADD3 R195, PT, PT, -R196, R195, R132 ;  /* 0x000000c3c4c37210 */ /* 0x000fc80007ffe184 */
[----:B------:R-:W-:-:S03]  /*3b90*/  IADD3 R215, PT, PT, R195, UR14, R0 ;  /* 0x0000000ec3d77c10 */ /* 0x000fc6000fffe000 */
[----:B------:R-:W-:Y:S01]  /*3ba0*/  HMMA.16816.F32.BF16 R128, R180, R186, R128 ;  /* 0x000000bab480723c */ /* 0x000fe20000041880 */
[C---:B------:R-:W-:Y:S02]  /*3bb0*/  VIMNMX R216, PT, PT, R215.reuse, R0, PT ;  /* 0x00000000d7d87248 */ /* 0x040fe40003fe0100 */
[----:B------:R-:W-:-:S05]  /*3bc0*/  VIADDMNMX R215, R215, 0x8, R0, PT ;  /* 0x00000008d7d77846 */ /* 0x000fca0003800100 */
        /* <DEDUP_REMOVED lines=14> */
[C---:B-----5:R-:W-:Y:S08]  /*3cb0*/  HMMA.16816.F32.BF16 R68, R180.reuse, R148, R68 ;  /* 0x00000094b444723c */ /* 0x060ff00000041844 */
[C---:B------:R-:W-:Y:S08]  /*3cc0*/  HMMA.16816.F32.BF16 R64, R180.reuse, R150, R64 ;  /* 0x00000096b440723c */ /* 0x040ff00000041840 */
[C---:B------:R-:W-:Y:S08]  /*3cd0*/  HMMA.16816.F32.BF16 R60, R180.reuse, R144, R60 ;  /* 0x00000090b43c723c */ /* 0x040ff0000004183c */
[C---:B------:R-:W-:Y:S08]  /*3ce0*/  HMMA.16816.F32.BF16 R56, R180.reuse, R146, R56 ;  /* 0x00000092b438723c */ /* 0x040ff00000041838 */
[C---:B---3--:R-:W-:Y:S08]  /*3cf0*/  HMMA.16816.F32.BF16 R52, R180.reuse, R140, R52 ;  /* 0x0000008cb434723c */ /* 0x048ff00000041834 */
[C---:B------:R-:W-:Y:S08]  /*3d00*/  HMMA.16816.F32.BF16 R48, R180.reuse, R142, R48 ;  /* 0x0000008eb430723c */ /* 0x040ff00000041830 */
[C---:B----4-:R-:W-:Y:S08]  /*3d10*/  HMMA.16816.F32.BF16 R44, R180.reuse, R136, R44 ;  /* 0x00000088b42c723c */ /* 0x050ff0000004182c */
[C---:B------:R-:W-:Y:S08]  /*3d20*/  HMMA.16816.F32.BF16 R40, R180.reuse, R138, R40 ;  /* 0x0000008ab428723c */ /* 0x040ff00000041828 */
        /* <DEDUP_REMOVED lines=14> */
.L_x_1992:
[----:B------:R-:W1:Y:S01]  /*3e10*/  LDC R2, c[0x0][0x4f0] ;  /* 0x00013c00ff027b82 */ /* 0x000e620000000800 */
[C---:B------:R-:W-:Y:S01]  /*3e20*/  LEA R137, R3.reuse, 0xfffffe00, 0x8 ;  /* 0xfffffe0003897811 */ /* 0x040fe200078e40ff */
[----:B------:R-:W2:Y:S01]  /*3e30*/  LDCU.64 UR6, c[0x0][0x3a0] ;  /* 0x00007400ff0677ac */ /* 0x000ea20008000a00 */
[----:B------:R-:W-:Y:S02]  /*3e40*/  LEA R139, R3, 0xffffff00, 0x8 ;  /* 0xffffff00038b7811 */ /* 0x000fe400078e40ff */
        /* <DEDUP_REMOVED lines=56> */
.L_x_1993:
[C---:B------:R-:W-:Y:S01]  /*41d0*/  IMAD.SHL.U32 R133, R212.reuse, 0x20, RZ ;  /* 0x00000020d4857824 */ /* 0x040fe200078e00ff */
[----:B------:R-:W-:Y:S01]  /*41e0*/  SHF.L.U64.HI R0, R212, 0x5, R213 ;  /* 0x00000005d4007819 */ /* 0x000fe200000102d5 */
[----:B------:R-:W-:Y:S01]  /*41f0*/  @!PT LDS RZ, [RZ] ;  /* 0x00000000fffff984 */ /* 0x000fe20000000800 */
[----:B------:R-:W-:Y:S01]  /*4200*/  @!PT LDS RZ, [RZ] ;  /* 0x00000000fffff984 */ /* 0x000fe20000000800 */
[----:B------:R-:W-:Y:S01]  /*4210*/  @!PT LDS RZ, [RZ] ;  /* 0x00000000fffff984 */ /* 0x000fe20000000800 */
[----:B------:R-:W-:Y:S03]  /*4220*/  LDGSTS.E.BYPASS.LTC128B.128 [R245+0x2000], desc[UR16][R232.64] ;  /* 0x02000000e8f57fae */ /* 0x000fe6000b981a10 */
[----:B------:R-:W-:-:S04]  /*4230*/  IADD3 R140, P2, PT, R133, R232, RZ ;  /* 0x000000e8858c7210 */ /* 0x000fc80007f5e0ff */
[----:B------:R-:W-:Y:S01]  /*4240*/  IADD3 R138, P3, PT, R140, R133, RZ ;  /* 0x000000858c8a7210 */ /* 0x000fe20007f7e0ff */
[----:B------:R-:W-:-:S03]  /*4250*/  IMAD.X R141, R0, 0x1, R233, P2 ;  /* 0x00000001008d7824 */ /* 0x000fc600010e06e9 */
        /* <DEDUP_REMOVED lines=21> */
[-C--:B-1----:R-:W-:Y:S01]  /*43b0*/  IADD3 R140, P3, PT, R150, R133.reuse, RZ ;  /* 0x00000085968c7210 */ /* 0x082fe20007f7e0ff */
[--C-:B------:R-:W-:Y:S01]  /*43c0*/  IMAD.X R151, R149, 0x1, R0.reuse, P2 ;  /* 0x0000000195977824 */ /* 0x100fe200010e0600 */
[----:B------:R1:W-:Y:S02]  /*43d0*/  LDGSTS.E.BYPASS.LTC128B.128 [R245+0x6000], desc[UR16][R148.64] ;  /* 0x0600000094f57fae */ /* 0x0003e4000b981a10 */
[-C--:B--2---:R-:W-:Y:S01]  /*43e0*/  IADD3 R138, P2, PT, R140, R133.reuse, RZ ;  /* 0x000000858c8a7210 */ /* 0x084fe20007f5e0ff */
[--C-:B------:R-:W-:Y:S01]  /*43f0*/  IMAD.X R141, R151, 0x1, R0.reuse, P3 ;  /* 0x00000001978d7824 */ /* 0x100fe200018e0600 */
[----:B------:R1:W-:Y:S02]  /*4400*/  LDGSTS.E.BYPASS.LTC128B.128 [R245+0x6800], desc[UR16][R150.64] ;  /* 0x0680000096f57fae */ /* 0x0003e4000b981a10 */
[-C--:B---3--:R-:W-:Y:S01]  /*4410*/  IADD3 R136, P3, PT, R138, R133.reuse, RZ ;  /* 0x000000858a887210 */ /* 0x088fe20007f7e0ff */
[--C-:B------:R-:W-:Y:S01]  /*4420*/  IMAD.X R139, R141, 0x1, R0.reuse, P2 ;  /* 0x000000018d8b7824 */ /* 0x100fe200010e0600 */
[----:B------:R1:W-:Y:S02]  /*4430*/  LDGSTS.E.BYPASS.LTC128B.128 [R245+0x7000], desc[UR16][R140.64] ;  /* 0x070000008cf57fae */ /* 0x0003e4000b981a10 */
[-C--:B----4-:R-:W-:Y:S01]  /*4440*/  IADD3 R134, P2, PT, R136, R133.reuse, RZ ;  /* 0x0000008588867210 */ /* 0x090fe20007f5e0ff */
[--C-:B------:R-:W-:Y:S01]  /*4450*/  IMAD.X R137, R139, 0x1, R0.reuse, P3 ;  /* 0x000000018b897824 */ /* 0x100fe200018e0600 */
[----:B------:R1:W-:Y:S02]  /*4460*/  LDGSTS.E.BYPASS.LTC128B.128 [R245+0x7800], desc[UR16][R138.64] ;  /* 0x078000008af57fae */ /* 0x0003e4000b981a10 */
[-C--:B------:R-:W-:Y:S01]  /*4470*/  IADD3 R132, P3, PT, R134, R133.reuse, RZ ;  /* 0x0000008586847210 */ /* 0x080fe20007f7e0ff */
[--C-:B------:R-:W-:Y:S01]  /*4480*/  IMAD.X R135, R137, 0x1, R0.reuse, P2 ;  /* 0x0000000189877824 */ /* 0x100fe200010e0600 */
[----:B------:R1:W-:Y:S02]  /*4490*/  LDGSTS.E.BYPASS.LTC128B.128 [R245+0x8000], desc[UR16][R136.64] ;  /* 0x0800000088f57fae */ /* 0x0003e4000b981a10 */
[----:B-----5:R-:W-:Y:S01]  /*44a0*/  IADD3 R142, P2, PT, R132, R133, RZ ;  /* 0x00000085848e7210 */ /* 0x020fe20007f5e0ff */
[--C-:B------:R-:W-:Y:S01]  /*44b0*/  IMAD.X R133, R135, 0x1, R0.reuse, P3 ;  /* 0x0000000187857824 */ /* 0x100fe200018e0600 */
[----:B------:R1:W-:Y:S03]  /*44c0*/  LDGSTS.E.BYPASS.LTC128B.128 [R245+0x8800], desc[UR16][R134.64] ;  /* 0x0880000086f57fae */ /* 0x0003e6000b981a10 */
[----:B------:R-:W-:Y:S01]  /*44d0*/  IMAD.X R143, R133, 0x1, R0, P2 ;  /* 0x00000001858f7824 */ /* 0x000fe200010e0600 */
[----:B------:R1:W-:Y:S04]  /*44e0*/  LDGSTS.E.BYPASS.LTC128B.128 [R245+0x9000], desc[UR16][R132.64] ;  /* 0x0900000084f57fae */ /* 0x0003e8000b981a10 */
[----:B------:R1:W-:Y:S04]  /*44f0*/  LDGSTS.E.BYPASS.LTC128B.128 [R245+0x9800], desc[UR16][R142.64] ;  /* 0x098000008ef57fae */ /* 0x0003e8000b981a10 */
[----:B------:R-:W0:Y:S02]  /*4500*/  LDGDEPBAR ;  /* 0x00000000000079af */ /* 0x000e240000000000 */
.L_x_1991:
[----:B------:R-:W-:Y:S01]  /*4510*/  IMAD.SHL.U32 R0, R227, 0x2, RZ ;  /* 0x00000002e3007824 */ /* 0x000fe200078e00ff */
[----:B------:R-:W2:Y:S01]  /*4520*/  LDCU UR4, c[0x0][0x45c] ;  /* 0x00008b80ff0477ac */ /* 0x000ea20008000800 */
        /* <DEDUP_REMOVED lines=10> */
[C---:B------:R-:W-:Y:S02]  /*45d0*/  ISETP.GE.AND P6, PT, R132.reuse, R216, PT ;  /* 0x000000d88400720c */ /* 0x040fe40003fc6270 */
[----:B------:R-:W-:Y:S02]  /*45e0*/  ISETP.GE.AND P3, PT, R132, R215, PT ;  /* 0x000000d78400720c */ /* 0x000fe40003f66270 */
[----:B------:R-:W-:-:S02]  /*45f0*/  FSEL R198, R30, -INF , !P2 ;  /* 0xff8000001ec67808 */ /* 0x000fc40005000000 */
[CC--:B------:R-:W-:Y:S02]  /*4600*/  ISETP.GE.AND P5, PT, R2.reuse, R216.reuse, PT ;  /* 0x000000d80200720c */ /* 0x0c0fe40003fa6270 */
[-C--:B------:R-:W-:Y:S01]  /*4610*/  ISETP.GE.AND P2, PT, R2, R215.reuse, PT ;  /* 0x000000d70200720c */ /* 0x080fe20003f46270 */
[----:B------:R-:W-:Y:S01]  /*4620*/  VIADD R2, R0, 0xffffff10 ;  /* 0xffffff1000027836 */ /* 0x000fe20000000000 */
[----:B------:R-:W-:Y:S02]  /*4630*/  FSEL R29, R29, -INF , !P6 ;  /* 0xff8000001d1d7808 */ /* 0x000fe40007000000 */
[----:B------:R-:W-:Y:S02]  /*4640*/  FSEL R30, R31, -INF , !P3 ;  /* 0xff8000001f1e7808 */ /* 0x000fe40005800000 */
[C---:B------:R-:W-:Y:S02]  /*4650*/  ISETP.GE.AND P6, PT, R28.reuse, R216, PT ;  /* 0x000000d81c00720c */ /* 0x040fe40003fc6270 */
[----:B------:R-:W-:-:S02]  /*4660*/  ISETP.GE.AND P3, PT, R28, R215, PT ;  /* 0x000000d71c00720c */ /* 0x000fc40003f66270 */
[----:B------:R-:W-:Y:S01]  /*4670*/  FSEL R203, R24, -INF , !P5 ;  /* 0xff80000018cb7808 */ /* 0x000fe20006800000 */
[----:B------:R-:W-:Y:S01]  /*4680*/  VIADD R24, R0, 0xffffff11 ;  /* 0xffffff1100187836 */ /* 0x000fe20000000000 */
[----:B------:R-:W-:Y:S02]  /*4690*/  FSEL R28, R26, -INF , !P2 ;  /* 0xff8000001a1c7808 */ /* 0x000fe40005000000 */
[C---:B------:R-:W-:Y:S02]  /*46a0*/  ISETP.GE.AND P5, PT, R2.reuse, R216, PT ;  /* 0x000000d80200720c */ /* 0x040fe40003fa6270 */
[----:B------:R-:W-:Y:S01]  /*46b0*/  ISETP.GE.AND P2, PT, R2, R215, PT ;  /* 0x000000d70200720c */ /* 0x000fe20003f46270 */
[----:B------:R-:W-:Y:S01]  /*46c0*/  VIADD R2, R0, 0xffffff18 ;  /* 0xffffff1800027836 */ /* 0x000fe20000000000 */
[----:B------:R-:W-:Y:S02]  /*46d0*/  FSEL R132, R27, -INF , !P3 ;  /* 0xff8000001b847808 */ /* 0x000fe40005800000 */
[----:B------:R-:W-:Y:S01]  /*46e0*/  FSEL R27, R20, -INF , !P5 ;  /* 0xff800000141b7808 */ /* 0x000fe20006800000 */
[----:B------:R-:W-:Y:S01]  /*46f0*/  VIADD R20, R0, 0xffffff19 ;  /* 0xffffff1900147836 */ /* 0x000fe20000000000 */
[----:B------:R-:W-:-:S02]  /*4700*/  FSEL R26, R22, -INF , !P2 ;  /* 0xff800000161a7808 */ /* 0x000fc40005000000 */
[CC--:B------:R-:W-:Y:S02]  /*4710*/  ISETP.GE.AND P5, PT, R2.reuse, R216.reuse, PT ;  /* 0x000000d80200720c */ /* 0x0c0fe40003fa6270 */
[-C--:B------:R-:W-:Y:S01]  /*4720*/  ISETP.GE.AND P2, PT, R2, R215.reuse, PT ;  /* 0x000000d70200720c */ /* 0x080fe20003f46270 */
[----:B------:R-:W-:Y:S01]  /*4730*/  VIADD R2, R0, 0xffffff20 ;  /* 0xffffff2000027836 */ /* 0x000fe20000000000 */
[----:B------:R-:W-:Y:S02]  /*4740*/  FSEL R31, R25, -INF , !P6 ;  /* 0xff800000191f7808 */ /* 0x000fe40007000000 */
[C---:B------:R-:W-:Y:S02]  /*4750*/  ISETP.GE.AND P6, PT, R24.reuse, R216, PT ;  /* 0x000000d81800720c */ /* 0x040fe40003fc6270 */
[----:B------:R-:W-:Y:S02]  /*4760*/  ISETP.GE.AND P3, PT, R24, R215, PT ;  /* 0x000000d71800720c */ /* 0x000fe40003f66270 */
        /* <DEDUP_REMOVED lines=22> */
[----:B------:R-:W-:Y:S02]  /*48d0*/  FSEL R140, R10, -INF , !P2 ;  /* 0xff8000000a8c7808 */ /* 0x000fe40005000000 */
[----:B------:R-:W-:-:S02]  /*48e0*/  ISETP.GE.AND P5, PT, R2, R216, PT ;  /* 0x000000d80200720c */ /* 0x000fc40003fa6270 */
[-C--:B------:R-:W-:Y:S01]  /*48f0*/  ISETP.GE.AND P2, PT, R2, R215.reuse, PT ;  /* 0x000000d70200720c */ /* 0x080fe20003f46270 */
[----:B------:R-:W-:Y:S01]  /*4900*/  VIADD R2, R0, 0xffffff38 ;  /* 0xffffff3800027836 */ /* 0x000fe20000000000 */
[----:B------:R-:W-:Y:S02]  /*4910*/  FSEL R141, R13, -INF , !P6 ;  /* 0xff8000000d8d7808 */ /* 0x000fe40007000000 */
        /* <DEDUP_REMOVED lines=61> */
[----:B------:R-:W-:Y:S01]  /*4cf0*/  FSEL R168, R119, -INF , !P3 ;  /* 0xff80000077a87808 */ /* 0x000fe20005800000 */
[----:B------:R-:W-:Y:S01]  /*4d00*/  IMAD.IADD R119, R193, 0x1, R214 ;  /* 0x00000001c1777824 */ /* 0x000fe200078e02d6 */
        /* <DEDUP_REMOVED lines=200> */
[----:B------:R-:W-:Y:S02]  /*5990*/  ISETP.GE.AND P3, PT, R2, R216, PT ;  /* 0x000000d80200720c */ /* 0x000fe40003f66270 */
[----:B------:R-:W-:Y:S02]  /*59a0*/  FMNMX3.FTZ R10, R10, R73, R68, !PT ;  /* 0x000000490a0a7276 */ /* 0x000fe40007810044 */
[----:B------:R-:W-:Y:S02]  /*59b0*/  FMNMX3.FTZ R11, R11, R79, R74, !PT ;  /* 0x0000004f0b0b7276 */ /* 0x000fe4000781004a */
[----:B------:R-:W-:Y:S02]  /*59c0*/  FSEL R92, R44, -INF , !P5 ;  /* 0xff8000002c5c7808 */ /* 0x000fe40006800000 */
[----:B------:R-:W-:Y:S02]  /*59d0*/  FSEL R89, R49, -INF , !P3 ;  /* 0xff80000031597808 */ /* 0x000fe40005800000 */
[----:B------:R-:W-:-:S02]  /*59e0*/  FMNMX3.FTZ R10, R10, R69, R64, !PT ;  /* 0x000000450a0a7276 */ /* 0x000fc40007810040 */
[-C--:B------:R-:W-:Y:S02]  /*59f0*/  ISETP.GE.AND P5, PT, R7, R216.reuse, PT ;  /* 0x000000d80700720c */ /* 0x080fe40003fa6270 */
[----:B------:R-:W-:Y:S02]  /*5a00*/  ISETP.GE.AND P3, PT, R8, R216, PT ;  /* 0x000000d80800720c */ /* 0x000fe40003f66270 */
[----:B------:R-:W-:Y:S02]  /*5a10*/  FMNMX3.FTZ R11, R11, R75, R70, !PT ;  /* 0x0000004b0b0b7276 */ /* 0x000fe40007810046 */
[----:B------:R-:W-:Y:S02]  /*5a20*/  FSEL R85, R53, -INF , !P6 ;  /* 0xff80000035557808 */ /* 0x000fe40007000000 */
[----:B------:R-:W-:Y:S01]  /*5a30*/  ISETP.GE.AND P6, PT, R2, R215, PT ;  /* 0x000000d70200720c */ /* 0x000fe20003fc6270 */
[----:B------:R-:W-:Y:S01]  /*5a40*/  VIADD R2, R0, 0xfffffff8 ;  /* 0xfffffff800027836 */ /* 0x000fe20000000000 */
[----:B------:R-:W-:Y:S01]  /*5a50*/  FMNMX3.FTZ R10, R10, R65, R60, !PT ;  /* 0x000000410a0a7276 */ /* 0x000fe2000781003c */
[----:B------:R-:W-:Y:S01]  /*5a60*/  VIADD R0, R0, 0xfffffff9 ;  /* 0xfffffff900007836 */ /* 0x000fe20000000000 */
[----:B------:R-:W-:-:S02]  /*5a70*/  FSEL R94, R40, -INF , !P5 ;  /* 0xff800000285e7808 */ /* 0x000fc40006800000 */
[----:B------:R-:W-:Y:S02]  /*5a80*/  FSEL R91, R45, -INF , !P3 ;  /* 0xff8000002d5b7808 */ /* 0x000fe40005800000 */
[-C--:B------:R-:W-:Y:S02]  /*5a90*/  ISETP.GE.AND P5, PT, R5, R216.reuse, PT ;  /* 0x000000d80500720c */ /* 0x080fe40003fa6270 */
[----:B------:R-:W-:Y:S02]  /*5aa0*/  FMNMX3.FTZ R11, R11, R71, R66, !PT ;  /* 0x000000470b0b7276 */ /* 0x000fe40007810042 */
[----:B------:R-:W-:Y:S02]  /*5ab0*/  ISETP.GE.AND P3, PT, R6, R216, PT ;  /* 0x000000d80600720c */ /* 0x000fe40003f66270 */
[----:B------:R-:W-:Y:S02]  /*5ac0*/  FMNMX3.FTZ R10, R10, R61, R56, !PT ;  /* 0x0000003d0a0a7276 */ /* 0x000fe40007810038 */
[----:B------:R-:W-:-:S02]  /*5ad0*/  FSEL R96, R36, -INF , !P5 ;  /* 0xff80000024607808 */ /* 0x000fc40006800000 */
[----:B------:R-:W-:Y:S02]  /*5ae0*/  FMNMX3.FTZ R11, R11, R67, R62, !PT ;  /* 0x000000430b0b7276 */ /* 0x000fe4000781003e */
[----:B------:R-:W-:Y:S02]  /*5af0*/  FSEL R93, R41, -INF , !P3 ;  /* 0xff800000295d7808 */ /* 0x000fe40005800000 */
[-C--:B------:R-:W-:Y:S02]  /*5b00*/  ISETP.GE.AND P5, PT, R2, R216.reuse, PT ;  /* 0x000000d80200720c */ /* 0x080fe40003fa6270 */
[----:B------:R-:W-:Y:S02]  /*5b10*/  ISETP.GE.AND P3, PT, R4, R216, PT ;  /* 0x000000d80400720c */ /* 0x000fe40003f66270 */
[----:B------:R-:W-:Y:S02]  /*5b20*/  FMNMX3.FTZ R10, R10, R57, R80, !PT ;  /* 0x000000390a0a7276 */ /* 0x000fe40007810050 */
[----:B------:R-:W-:-:S02]  /*5b30*/  FMNMX3.FTZ R11, R11, R63, R58, !PT ;  /* 0x0000003f0b0b7276 */ /* 0x000fc4000781003a */
[----:B------:R-:W-:Y:S02]  /*5b40*/  FSEL R98, R32, -INF , !P5 ;  /* 0xff80000020627808 */ /* 0x000fe40006800000 */
[----:B------:R-:W-:Y:S02]  /*5b50*/  FSEL R95, R37, -INF , !P3 ;  /* 0xff800000255f7808 */ /* 0x000fe40005800000 */
[----:B------:R-:W-:Y:S02]  /*5b60*/  ISETP.GE.AND P5, PT, R9, R215, PT ;  /* 0x000000d70900720c */ /* 0x000fe40003fa6270 */
[----:B------:R-:W-:Y:S02]  /*5b70*/  FMNMX3.FTZ R10, R10, R85, R90, !PT ;  /* 0x000000550a0a7276 */ /* 0x000fe4000781005a */
[----:B------:R-:W-:Y:S02]  /*5b80*/  ISETP.GE.AND P3, PT, R0, R216, PT ;  /* 0x000000d80000720c */ /* 0x000fe40003f66270 */
[----:B------:R-:W-:-:S02]  /*5b90*/  FSEL R99, R50, -INF , !P2 ;  /* 0xff80000032637808 */ /* 0x000fc40005000000 */
[----:B------:R-:W-:Y:S02]  /*5ba0*/  FMNMX3.FTZ R11, R11, R59, R84, !PT ;  /* 0x0000003b0b0b7276 */ /* 0x000fe40007810054 */
[----:B------:R-:W-:Y:S02]  /*5bb0*/  FSEL R101, R46, -INF , !P5 ;  /* 0xff8000002e657808 */ /* 0x000fe40006800000 */
[----:B------:R-:W-:Y:S02]  /*5bc0*/  FMNMX3.FTZ R10, R10, R89, R92, !PT ;  /* 0x000000590a0a7276 */ /* 0x000fe4000781005c */
[----:B------:R-:W-:Y:S02]  /*5bd0*/  FSEL R97, R33, -INF , !P3 ;  /* 0xff80000021617808 */ /* 0x000fe40005800000 */
[-C--:B------:R-:W-:Y:S02]  /*5be0*/  ISETP.GE.AND P5, PT, R5, R215.reuse, PT ;  /* 0x000000d70500720c */ /* 0x080fe40003fa6270 */
[----:B------:R-:W-:-:S02]  /*5bf0*/  ISETP.GE.AND P3, PT, R8, R215, PT ;  /* 0x000000d70800720c */ /* 0x000fc40003f66270 */
[----:B------:R-:W-:Y:S02]  /*5c00*/  ISETP.GE.AND P2, PT, R7, R215, PT ;  /* 0x000000d70700720c */ /* 0x000fe40003f46270 */
        /* <DEDUP_REMOVED lines=8> */
[-C--:B------:R-:W-:Y:S02]  /*5c90*/  ISETP.GE.AND P3, PT, R4, R215.reuse, PT ;  /* 0x000000d70400720c */ /* 0x080fe40003f66270 */
[----:B------:R-:W-:Y:S02]  /*5ca0*/  ISETP.GE.AND P2, PT, R2, R215, PT ;  /* 0x000000d70200720c */ /* 0x000fe40003f46270 */
[----:B------:R-:W-:-:S02]  /*5cb0*/  FSEL R105, R43, -INF , !P6 ;  /* 0xff8000002b697808 */ /* 0x000fc40007000000 */
[----:B------:R-:W-:Y:S02]  /*5cc0*/  FSEL R106, R38, -INF , !P5 ;  /* 0xff800000266a7808 */ /* 0x000fe40006800000 */
[----:B------:R-:W-:Y:S02]  /*5cd0*/  FMNMX3.FTZ R5, R5, R103, R104, !PT ;  /* 0x0000006705057276 */ /* 0x000fe40007810068 */
[----:B------:R-:W-:Y:S02]  /*5ce0*/  FMNMX3.FTZ R10, R10, R95, R98, !PT ;  /* 0x0000005f0a0a7276 */ /* 0x000fe40007810062 */
[----:B------:R-:W-:Y:S02]  /*5cf0*/  ISETP.GE.AND P5, PT, R0, R215, PT ;  /* 0x000000d70000720c */ /* 0x000fe40003fa6270 */
[----:B------:R-:W-:Y:S02]  /*5d00*/  FSEL R107, R39, -INF , !P3 ;  /* 0xff800000276b7808 */ /* 0x000fe40005800000 */
[----:B------:R-:W-:-:S02]  /*5d10*/  FSEL R108, R34, -INF , !P2 ;  /* 0xff800000226c7808 */ /* 0x000fc40005000000 */
[----:B------:R-:W-:Y:S02]  /*5d20*/  FMNMX3.FTZ R5, R5, R105, R106, !PT ;  /* 0x0000006905057276 */ /* 0x000fe4000781006a */
        /* <DEDUP_REMOVED lines=9> */
[----:B------:R-:W3:Y:S01]  /*5dc0*/  SHFL.BFLY PT, R5, R4, 0x2, 0x1f ;  /* 0x0c401f0004057f89 */ /* 0x000ee200000e0000 */
[----:B------:R-:W-:-:S03]  /*5dd0*/  IMAD.IADD R102, R194, 0x1, R115 ;  /* 0x00000001c2667824 */ /* 0x000fc600078e0273 */
[----:B------:R-:W-:Y:S04]  /*5de0*/  LDSM.16.MT88.4 R44, [R117+0xa800] ;  /* 0x00a80000752c783b */ /* 0x000fe80000004200 */
[----:B------:R-:W-:Y:S04]  /*5df0*/  LDSM.16.MT88.4 R36, [R102+0xa000] ;  /* 0x00a000006624783b */ /* 0x000fe80000004200 */
[----:B------:R-:W-:Y:S01]  /*5e00*/  LDSM.16.MT88.4 R48, [R115+0xa800] ;  /* 0x00a800007330783b */ /* 0x000fe20000004200 */
[----:B-1----:R-:W-:-:S03]  /*5e10*/  FMNMX.FTZ R7, R8, R7, !PT ;  /* 0x0000000708077209 */ /* 0x002fc60007810000 */
[----:B------:R-:W-:Y:S04]  /*5e20*/  LDSM.16.MT88.4 R40, [R102+0xa800] ;  /* 0x00a800006628783b */ /* 0x000fe80000004200 */
[----:B------:R-:W1:Y:S01]  /*5e30*/  SHFL.BFLY PT, R2, R7, 0x1, 0x1f ;  /* 0x0c201f0007027f89 */ /* 0x000e6200000e0000 */
[----:B---3--:R-:W-:-:S05]  /*5e40*/  FMNMX.FTZ R5, R4, R5, !PT ;  /* 0x0000000504057209 */ /* 0x008fca0007810000 */
[----:B------:R-:W3:Y:S01]  /*5e50*/  SHFL.BFLY PT, R0, R5, 0x1, 0x1f ;  /* 0x0c201f0005007f89 */ /* 0x000ee200000e0000 */
[----:B-1----:R-:W-:-:S04]  /*5e60*/  FMNMX.FTZ R2, R7, R2, !PT ;  /* 0x0000000207027209 */ /* 0x002fc80007810000 */
[C---:B------:R-:W-:Y:S01]  /*5e70*/  FSETP.NEU.FTZ.AND P2, PT, R2.reuse, -INF , PT ;  /* 0xff8000000200780b */ /* 0x040fe20003f5d000 */
[----:B--2---:R-:W-:Y:S01]  /*5e80*/  FMUL.FTZ R116, R2, UR4 ;  /* 0x0000000402747c20 */ /* 0x004fe20008410000 */
[----:B---3--:R-:W-:-:S04]  /*5e90*/  FMNMX.FTZ R0, R5, R0, !PT ;  /* 0x0000000005007209 */ /* 0x008fc80007810000 */
[----:B------:R-:W-:Y:S01]  /*5ea0*/  FSEL R116, R116, RZ, P2 ;  /* 0x000000ff74747208 */ /* 0x000fe20001000000 */
[----:B------:R-:W-:Y:S01]  /*5eb0*/  LDSM.16.MT88.4 R4, [R119+0xa000] ;  /* 0x00a000007704783b */ /* 0x000fe20000004200 */
        /* <DEDUP_REMOVED lines=8> */
[----:B------:R-:W-:Y:S01]  /*5f40*/  MUFU.EX2 R113, R113 ;  /* 0x0000007100717308 */ /* 0x000fe20000000800 */
[----:B------:R-:W-:Y:S01]  /*5f50*/  LDSM.16.MT88.4 R20, [R115+0xa000] ;  /* 0x00a000007314783b */ /* 0x000fe20000004200 */
[--C-:B------:R-:W-:Y:S01]  /*5f60*/  FFMA.FTZ R122, R30, UR4, -R109.reuse ;  /* 0x000000041e7a7c23 */ /* 0x100fe2000801086d */
[--C-:B------:R-:W-:Y:S01]  /*5f70*/  FFMA.FTZ R121, R28, UR4, -R109.reuse ;  /* 0x000000041c797c23 */ /* 0x100fe2000801086d */
[--C-:B------:R-:W-:Y:S01]  /*5f80*/  FFMA.FTZ R123, R198, UR4, -R109.reuse ;  /* 0x00000004c67b7c23 */ /* 0x100fe2000801086d */
[----:B------:R-:W1:Y:S01]  /*5f90*/  LDSM.16.MT88.4 R28, [R117+0xa000] ;  /* 0x00a00000751c783b */ /* 0x000e620000004200 */
        /* <DEDUP_REMOVED lines=124> */
[----:B--2---:R-:W-:Y:S01]  /*6760*/  F2FP.BF16.F32.PACK_AB R36, R125, R110 ;  /* 0x0000006e7d24723e */ /* 0x004fe200000010ff */
        /* <DEDUP_REMOVED lines=12> */
[----:B------:R-:W-:Y:S01]  /*6830*/  FFMA.FTZ R85, R85, UR4, -R116 ;  /* 0x0000000455557c23 */ /* 0x000fe20008010874 */
[----:B------:R-:W-:Y:S01]  /*6840*/  MUFU.EX2 R132, R132 ;  /* 0x0000008400847308 */ /* 0x000fe20000000800 */
[----:B------:R-:W-:Y:S01]  /*6850*/  FADD.FTZ R129, R129, R120 ;  /* 0x0000007881817221 */ /* 0x000fe20000010000 */
[--C-:B------:R-:W-:Y:S01]  /*6860*/  FFMA.FTZ R90, R89, UR4, -R116.reuse ;  /* 0x00000004595a7c23 */ /* 0x100fe20008010874 */
[C---:B------:R-:W-:Y:S01]  /*6870*/  HMMA.16816.F32.BF16 R32, R36.reuse, R44, R32 ;  /* 0x0000002c2420723c */ /* 0x040fe20000041820 */
[----:B------:R-:W-:Y:S01]  /*6880*/  FFMA.FTZ R99, R99, UR4, -R109 ;  /* 0x0000000463637c23 */ /* 0x000fe2000801086d */
[----:B------:R-:W-:Y:S01]  /*6890*/  FADD.FTZ R126, R126, R129 ;  /* 0x000000817e7e7221 */ /* 0x000fe20000010000 */
[--C-:B------:R-:W-:Y:S01]  /*68a0*/  FFMA.FTZ R89, R91, UR4, -R116.reuse ;  /* 0x000000045b597c23 */ /* 0x100fe20008010874 */
[----:B------:R-:W-:Y:S01]  /*68b0*/  FFMA.FTZ R91, R93, UR4, -R116 ;  /* 0x000000045d5b7c23 */ /* 0x000fe20008010874 */
[----:B------:R-:W2:Y:S01]  /*68c0*/  MUFU.EX2 R135, R135 ;  /* 0x0000008700877308 */ /* 0x000ea20000000800 */
[----:B------:R-:W-:Y:S01]  /*68d0*/  FADD.FTZ R127, R127, R126 ;  /* 0x0000007e7f7f7221 */ /* 0x000fe20000010000 */
[----:B------:R-:W-:Y:S01]  /*68e0*/  FFMA.FTZ R93, R103, UR4, -R109 ;  /* 0x00000004675d7c23 */ /* 0x000fe2000801086d */
[C---:B------:R-:W-:Y:S01]  /*68f0*/  HMMA.16816.F32.BF16 R28, R36.reuse, R46, R28 ;  /* 0x0000002e241c723c */ /* 0x040fe2000004181c */
[----:B------:R-:W3:Y:S01]  /*6900*/  LDSM.16.MT88.4 R44, [R117+0xb000] ;  /* 0x00b00000752c783b */ /* 0x000ee20000004200 */
[----:B------:R-:W-:Y:S01]  /*6910*/  FADD.FTZ R127, R124, R127 ;  /* 0x0000007f7c7f7221 */ /* 0x000fe20000010000 */
[--C-:B------:R-:W-:Y:S01]  /*6920*/  FFMA.FTZ R96, R96, UR4, -R116.reuse ;  /* 0x0000000460607c23 */ /* 0x100fe20008010874 */
[--C-:B------:R-:W-:Y:S01]  /*6930*/  FFMA.FTZ R95, R95, UR4, -R116.reuse ;  /* 0x000000045f5f7c23 */ /* 0x100fe20008010874 */
[----:B------:R-:W-:Y:S01]  /*6940*/  MUFU.EX2 R134, R134 ;  /* 0x0000008600867308 */ /* 0x000fe20000000800 */
[--C-:B------:R-:W-:Y:S01]  /*6950*/  FFMA.FTZ R98, R98, UR4, -R116.reuse ;  /* 0x0000000462627c23 */ /* 0x100fe20008010874 */
[----:B------:R-:W-:Y:S01]  /*6960*/  FFMA.FTZ R247, R97, UR4, -R116 ;  /* 0x0000000461f77c23 */ /* 0x000fe20008010874 */
        /* <DEDUP_REMOVED lines=291> */
[C---:B-1----:R-:W-:Y:S06]  /*7ba0*/  HMMA.16816.F32.BF16 R8, R40.reuse, R44, R8 ;  /* 0x0000002c2808723c */ /* 0x042fec0000041808 */
[----:B------:R-:W-:Y:S02]  /*7bb0*/  MUFU.EX2 R98, R98 ;  /* 0x0000006200627308 */ /* 0x000fe40000000800 */
[C---:B------:R-:W-:Y:S01]  /*7bc0*/  HMMA.16816.F32.BF16 R4, R40.reuse, R46, R4 ;  /* 0x0000002e2804723c */ /* 0x040fe20000041804 */
[----:B------:R-:W1:Y:S05]  /*7bd0*/  LDSM.16.MT88.4 R44, [R102+0x10000] ;  /* 0x01000000662c783b */ /* 0x000e6a0000004200 */
[----:B------:R-:W3:Y:S02]  /*7be0*/  MUFU.EX2 R247, R247 ;  /* 0x000000f700f77308 */ /* 0x000ee40000000800 */
[----:B--2---:R-:W-:Y:S01]  /*7bf0*/  HMMA.16816.F32.BF16 R28, R40, R54, R28 ;  /* 0x00000036281c723c */ /* 0x004fe2000004181c */
[----:B------:R-:W-:Y:S01]  /*7c00*/  FADD.FTZ R54, R110, R111 ;  /* 0x0000006f6e367221 */ /* 0x000fe20000010000 */
[----:B------:R-:W-:-:S03]  /*7c10*/  FFMA.FTZ R55, R100, UR4, -R109 ;  /* 0x0000000464377c23 */ /* 0x000fc6000801086d */
[----:B------:R-:W-:-:S03]  /*7c20*/  FADD.FTZ R54, R125, R54 ;  /* 0x000000367d367221 */ /* 0x000fc60000010000 */
[C---:B----4-:R-:W-:Y:S01]  /*7c30*/  HMMA.16816.F32.BF16 R24, R40.reuse, R36, R24 ;  /* 0x000000242818723c */ /* 0x050fe20000041818 */
[----:B------:R-:W-:Y:S01]  /*7c40*/  FADD.FTZ R133, R133, R54 ;  /* 0x0000003685857221 */ /* 0x000fe20000010000 */
[----:B------:R-:W-:Y:S03]  /*7c50*/  MUFU.EX2 R55, R55 ;  /* 0x0000003700377308 */ /* 0x000fe60000000800 */
[----:B------:R-:W-:Y:S01]  /*7c60*/  FADD.FTZ R130, R130, R133 ;  /* 0x0000008582827221 */ /* 0x000fe20000010000 */
[----:B---3--:R-:W-:Y:S02]  /*7c70*/  F2FP.BF16.F32.PACK_AB R154, R247, R98 ;  /* 0x00000062f79a723e */ /* 0x008fe400000010ff */
[----:B------:R-:W-:Y:S01]  /*7c80*/  HMMA.16816.F32.BF16 R20, R40, R38, R20 ;  /* 0x000000262814723c */ /* 0x000fe20000041814 */
[----:B------:R-:W2:Y:S01]  /*7c90*/  LDSM.16.MT88.4 R36, [R117+0x10800] ;  /* 0x010800007524783b */ /* 0x000ea20000004200 */
[----:B------:R3:W4:Y:S01]  /*7ca0*/  MUFU.EX2 R54, R99 ;  /* 0x0000006300367308 */ /* 0x0007220000000800 */
[----:B------:R-:W-:-:S04]  /*7cb0*/  FADD.FTZ R131, R131, R130 ;  /* 0x0000008283837221 */ /* 0x000fc80000010000 */
[----:B------:R-:W-:Y:S01]  /*7cc0*/  FADD.FTZ R131, R128, R131 ;  /* 0x0000008380837221 */ /* 0x000fe20000010000 */
[C---:B------:R-:W-:Y:S01]  /*7cd0*/  HMMA.16816.F32.BF16 R32, R40.reuse, R52, R32 ;  /* 0x000000342820723c */ /* 0x040fe20000041820 */
[--C-:B------:R-:W-:Y:S01]  /*7ce0*/  FFMA.FTZ R52, R84, UR4, -R109.reuse ;  /* 0x0000000454347c23 */ /* 0x100fe2000801086d */
[----:B------:R-:W-:Y:S01]  /*7cf0*/  FFMA.FTZ R53, R88, UR4, -R109 ;  /* 0x0000000458357c23 */ /* 0x000fe2000801086d */
[----:B------:R-:W-:Y:S01]  /*7d00*/  FADD.FTZ R132, R132, R131 ;  /* 0x0000008384847221 */ /* 0x000fe20000010000 */
[--C-:B------:R-:W-:Y:S01]  /*7d10*/  FFMA.FTZ R88, R94, UR4, -R116.reuse ;  /* 0x000000045e587c23 */ /* 0x100fe20008010874 */
[----:B------:R-:W-:Y:S01]  /*7d20*/  FFMA.FTZ R84, R92, UR4, -R116 ;  /* 0x000000045c547c23 */ /* 0x000fe20008010874 */
[--C-:B------:R-:W-:Y:S01]  /*7d30*/  FFMA.FTZ R92, R101, UR4, -R109.reuse ;  /* 0x00000004655c7c23 */ /* 0x100fe2000801086d */
[----:B------:R-:W-:Y:S01]  /*7d40*/  MUFU.EX2 R52, R52 ;  /* 0x0000003400347308 */ /* 0x000fe20000000800 */
[----:B------:R-:W-:Y:S01]  /*7d50*/  FADD.FTZ R132, R135, R132 ;  /* 0x0000008487847221 */ /* 0x000fe20000010000 */
[----:B-1----:R-:W-:Y:S01]  /*7d60*/  HMMA.16816.F32.BF16 R16, R40, R44, R16 ;  /* 0x0000002c2810723c */ /* 0x002fe20000041810 */
[----:B------:R-:W-:Y:S01]  /*7d70*/  F2FP.BF16.F32.PACK_AB R44, R85, R80 ;  /* 0x00000050552c723e */ /* 0x000fe200000010ff */
[----:B---3--:R-:W-:Y:S01]  /*7d80*/  FFMA.FTZ R99, R105, UR4, -R109 ;  /* 0x0000000469637c23 */ /* 0x008fe2000801086d */
[----:B------:R-:W-:-:S02]  /*7d90*/  FADD.FTZ R143, R143, R132 ;  /* 0x000000848f8f7221 */ /* 0x000fc40000010000 */
[----:B------:R-:W-:Y:S01]  /*7da0*/  LDSM.16.MT88.4 R132, [R119+0x11800] ;  /* 0x011800007784783b */ /* 0x000fe20000004200 */
[----:B------:R-:W1:Y:S01]  /*7db0*/  MUFU.EX2 R53, R53 ;  /* 0x0000003500357308 */ /* 0x000e620000000800 */
[----:B------:R-:W-:Y:S01]  /*7dc0*/  FADD.FTZ R143, R138, R143 ;  /* 0x0000008f8a8f7221 */ /* 0x000fe20000010000 */
[----:B------:R-:W-:Y:S01]  /*7dd0*/  HMMA.16816.F32.BF16 R12, R40, R46, R12 ;  /* 0x0000002e280c723c */ /* 0x000fe2000004180c */
[----:B------:R-:W3:Y:S01]  /*7de0*/  LDSM.16.MT88.4 R40, [R115+0x10800] ;  /* 0x010800007328783b */ /* 0x000ee20000004200 */
[----:B------:R-:W-:Y:S01]  /*7df0*/  F2FP.BF16.F32.PACK_AB R46, R90, R87 ;  /* 0x000000575a2e723e */ /* 0x000fe200000010ff */
[----:B------:R-:W-:Y:S01]  /*7e00*/  FADD.FTZ R140, R140, R143 ;  /* 0x0000008f8c8c7221 */ /* 0x000fe20000010000 */
[----:B----4-:R-:W-:Y:S02]  /*7e10*/  F2FP.BF16.F32.PACK_AB R47, R55, R54 ;  /* 0x00000036372f723e */ /* 0x010fe400000010ff */
[----:B------:R-:W4:Y:S01]  /*7e20*/  MUFU.EX2 R84, R84 ;  /* 0x0000005400547308 */ /* 0x000f220000000800 */
[----:B------:R-:W-:-:S07]  /*7e30*/  FADD.FTZ R140, R147, R140 ;  /* 0x0000008c938c7221 */ /* 0x000fce0000010000 */
[----:B------:R-:W5:Y:S01]  /*7e40*/  MUFU.EX2 R88, R88 ;  /* 0x0000005800587308 */ /* 0x000f620000000800 */
[----:B-1----:R-:W-:-:S07]  /*7e50*/  F2FP.BF16.F32.PACK_AB R45, R53, R52 ;  /* 0x00000034352d723e */ /* 0x002fce00000010ff */
[C---:B------:R-:W-:Y:S01]  /*7e60*/  HMMA.16816.F32.BF16 R8, R44.reuse, R48, R8 ;  /* 0x000000302c08723c */ /* 0x040fe20000041808 */
[----:B------:R-:W1:Y:S07]  /*7e70*/  MUFU.EX2 R92, R92 ;  /* 0x0000005c005c7308 */ /* 0x000e6e0000000800 */
[C---:B------:R-:W-:Y:S01]  /*7e80*/  HMMA.16816.F32.BF16 R4, R44.reuse, R50, R4 ;  /* 0x000000322c04723c */ /* 0x040fe20000041804 */
[----:B------:R-:W4:Y:S01]  /*7e90*/  LDSM.16.MT88.4 R48, [R102+0x10800] ;  /* 0x010800006630783b */ /* 0x000f220000004200 */
[----:B------:R-:W-:Y:S06]  /*7ea0*/  MUFU.EX2 R99, R99 ;  /* 0x0000006300637308 */ /* 0x000fec0000000800 */
[----:B--2---:R-:W-:Y:S01]  /*7eb0*/  HMMA.16816.F32.BF16 R32, R44, R36, R32 ;  /* 0x000000242c20723c */ /* 0x004fe20000041820 */
[----:B------:R-:W-:-:S02]  /*7ec0*/  FADD.FTZ R37, R153, R140 ;  /* 0x0000008c99257221 */ /* 0x000fc40000010000 */
[----:B------:R-:W-:Y:S02]  /*7ed0*/  LDSM.16.MT88.4 R140, [R117+0x11800] ;  /* 0x01180000758c783b */ /* 0x000fe40000004200 */
[----:B------:R-:W-:-:S03]  /*7ee0*/  FADD.FTZ R37, R146, R37 ;  /* 0x0000002592257221 */ /* 0x000fc60000010000 */
[----:B---3--:R-:W-:Y:S01]  /*7ef0*/  HMMA.16816.F32.BF16 R24, R44, R40, R24 ;  /* 0x000000282c18723c */ /* 0x008fe20000041818 */
[----:B------:R-:W-:-:S04]  /*7f00*/  FADD.FTZ R94, R148, R37 ;  /* 0x00000025945e7221 */ /* 0x000fc80000010000 */
[----:B------:R-:W-:-:S03]  /*7f10*/  FADD.FTZ R94, R157, R94 ;  /* 0x0000005e9d5e7221 */ /* 0x000fc60000010000 */
[----:B------:R-:W-:Y:S01]  /*7f20*/  HMMA.16816.F32.BF16 R20, R44, R42, R20 ;  /* 0x0000002a2c14723c */ /* 0x000fe20000041814 */
[----:B------:R-:W-:Y:S01]  /*7f30*/  FADD.FTZ R41, R163, R94 ;  /* 0x0000005ea3297221 */ /* 0x000fe20000010000 */
[----:B------:R-:W-:-:S03]  /*7f40*/  FFMA.FTZ R94, R104, UR4, -R109 ;  /* 0x00000004685e7c23 */ /* 0x000fc6000801086d */
[----:B------:R-:W-:-:S03]  /*7f50*/  FADD.FTZ R41, R158, R41 ;  /* 0x000000299e297221 */ /* 0x000fc60000010000 */
[----:B------:R-:W2:Y:S01]  /*7f60*/  MUFU.EX2 R94, R94 ;  /* 0x0000005e005e7308 */ /* 0x000ea20000000800 */
[----:B------:R-:W-:Y:S01]  /*7f70*/  FADD.FTZ R100, R160, R41 ;  /* 0x00000029a0647221 */ /* 0x000fe20000010000 */
[C---:B------:R-:W-:Y:S01]  /*7f80*/  HMMA.16816.F32.BF16 R28, R44.reuse, R38, R28 ;  /* 0x000000262c1c723c */ /* 0x040fe2000004181c */
[----:B------:R-:W3:Y:S02]  /*7f90*/  LDSM.16.MT88.4 R40, [R117+0x11000] ;  /* 0x011000007528783b */ /* 0x000ee40000004200 */
[----:B------:R-:W-:Y:S02]  /*7fa0*/  FADD.FTZ R100, R165, R100 ;  /* 0x00000064a5647221 */ /* 0x000fe40000010000 */
[----:B------:R-:W3:Y:S03]  /*7fb0*/  LDSM.16.MT88.4 R36, [R119+0x11000] ;  /* 0x011000007724783b */ /* 0x000ee60000004200 */
[----:B----4-:R-:W-:Y:S01]  /*7fc0*/  HMMA.16816.F32.BF16 R16, R44, R48, R16 ;  /* 0x000000302c10723c */ /* 0x010fe20000041810 */
[----:B------:R-:W-:Y:S01]  /*7fd0*/  FADD.FTZ R49, R177, R100 ;  /* 0x00000064b1317221 */ /* 0x000fe20000010000 */
[----:B------:R-:W-:-:S03]  /*7fe0*/  F2FP.BF16.F32.PACK_AB R48, R89, R84 ;  /* 0x000000545930723e */ /* 0x000fc600000010ff */
[----:B------:R-:W-:-:S03]  /*7ff0*/  FADD.FTZ R49, R170, R49 ;  /* 0x00000031aa317221 */ /* 0x000fc60000010000 */
[----:B------:R-:W-:Y:S01]  /*8000*/  HMMA.16816.F32.BF16 R12, R44, R50, R12 ;  /* 0x000000322c0c723c */ /* 0x000fe2000004180c */
[----:B------:R-:W-:Y:S01]  /*8010*/  FADD.FTZ R172, R172, R49 ;  /* 0x00000031acac7221 */ /* 0x000fe20000010000 */
[----:B-----5:R-:W-:Y:S01]  /*8020*/  F2FP.BF16.F32.PACK_AB R50, R91, R88 ;  /* 0x000000585b32723e */ /* 0x020fe200000010ff */
[----:B------:R-:W4:Y:S01]  /*8030*/  LDSM.16.MT88.4 R44, [R115+0x11000] ;  /* 0x01100000732c783b */ /* 0x000f220000004200 */
[----:B-1----:R-:W-:Y:S01]  /*8040*/  F2FP.BF16.F32.PACK_AB R49, R93, R92 ;  /* 0x0000005c5d31723e */ /* 0x002fe200000010ff */
[----:B------:R-:W-:Y:S01]  /*8050*/  FADD.FTZ R181, R181, R172 ;  /* 0x000000acb5b57221 */ /* 0x000fe20000010000 */
[----:B--2---:R-:W-:-:S03]  /*8060*/  F2FP.BF16.F32.PACK_AB R51, R99, R94 ;  /* 0x0000005e6333723e */ /* 0x004fc600000010ff */
[----:B------:R-:W-:-:S04]  /*8070*/  FADD.FTZ R186, R186, R181 ;  /* 0x000000b5baba7221 */ /* 0x000fc80000010000 */
[----:B------:R-:W-:-:S04]  /*8080*/  FADD.FTZ R193, R193, R186 ;  /* 0x000000bac1c17221 */ /* 0x000fc80000010000 */
[----:B------:R-:W-:-:S04]  /*8090*/  FADD.FTZ R194, R194, R193 ;  /* 0x000000c1c2c27221 */ /* 0x000fc80000010000 */
[----:B------:R-:W-:-:S04]  /*80a0*/  FADD.FTZ R187, R187, R194 ;  /* 0x000000c2bbbb7221 */ /* 0x000fc80000010000 */
[----:B------:R-:W-:Y:S01]  /*80b0*/  FADD.FTZ R174, R174, R187 ;  /* 0x000000bbaeae7221 */ /* 0x000fe20000010000 */
[C---:B---3--:R-:W-:Y:S01]  /*80c0*/  HMMA.16816.F32.BF16 R28, R48.reuse, R42, R28 ;  /* 0x0000002a301c723c */ /* 0x048fe2000004181c */
[----:B------:R-:W-:Y:S02]  /*80d0*/  FADD.FTZ R42, R156, R169 ;  /* 0x000000a99c2a7221 */ /* 0x000fe40000010000 */
[----:B------:R-:W-:Y:S01]  /*80e0*/  FADD.FTZ R174, R175, R174 ;  /* 0x000000aeafae7221 */ /* 0x000fe20000010000 */
[----:B------:R-:W-:Y:S01]  /*80f0*/  LDSM.16.MT88.4 R156, [R115+0x11800] ;  /* 0x01180000739c783b */ /* 0x000fe20000004200 */
[----:B------:R-:W-:Y:S02]  /*8100*/  FADD.FTZ R42, R179, R42 ;  /* 0x0000002ab32a7221 */ /* 0x000fe40000010000 */
[----:B------:R-:W-:Y:S01]  /*8110*/  FADD.FTZ R173, R173, R174 ;  /* 0x000000aeadad7221 */ /* 0x000fe20000010000 */
[C---:B------:R-:W-:Y:S01]  /*8120*/  HMMA.16816.F32.BF16 R32, R48.reuse, R40, R32 ;  /* 0x000000283020723c */ /* 0x040fe20000041820 */
[----:B------:R-:W-:Y:S01]  /*8130*/  FADD.FTZ R81, R81, R42 ;  /* 0x0000002a51517221 */ /* 0x000fe20000010000 */
[----:B------:R-:W-:Y:S01]  /*8140*/  FFMA.FTZ R40, R106, UR4, -R109 ;  /* 0x000000046a287c23 */ /* 0x000fe2000801086d */
[----:B------:R-:W-:Y:S01]  /*8150*/  FADD.FTZ R173, R180, R173 ;  /* 0x000000adb4ad7221 */ /* 0x000fe20000010000 */
[----:B------:R-:W-:Y:S01]  /*8160*/  FFMA.FTZ R41, R107, UR4, -R109 ;  /* 0x000000046b297c23 */ /* 0x000fe2000801086d */
[----:B------:R-:W-:Y:S01]  /*8170*/  FADD.FTZ R81, R86, R81 ;  /* 0x0000005156517221 */ /* 0x000fe20000010000 */
[----:B------:R-:W-:Y:S01]  /*8180*/  FFMA.FTZ R42, R108, UR4, -R109 ;  /* 0x000000046c2a7c23 */ /* 0x000fe2000801086d */
[----:B------:R-:W-:Y:S01]  /*8190*/  FADD.FTZ R152, R152, R173 ;  /* 0x000000ad98987221 */ /* 0x000fe20000010000 */
[----:B------:R-:W-:Y:S01]  /*81a0*/  MUFU.EX2 R40, R40 ;  /* 0x0000002800287308 */ /* 0x000fe20000000800 */
[----:B------:R-:W-:Y:S01]  /*81b0*/  FADD.FTZ R82, R82, R81 ;  /* 0x0000005152527221 */ /* 0x000fe20000010000 */
[----:B------:R-:W-:Y:S01]  /*81c0*/  HMMA.16816.F32.BF16 R8, R48, R36, R8 ;  /* 0x000000243008723c */ /* 0x000fe20000041808 */
[----:B------:R-:W-:-:S02]  /*81d0*/  FADD.FTZ R152, R145, R152 ;  /* 0x0000009891987221 */ /* 0x000fc40000010000 */
[----:B------:R-:W-:Y:S02]  /*81e0*/  FADD.FTZ R83, R83, R82 ;  /* 0x0000005253537221 */ /* 0x000fe40000010000 */
[----:B------:R-:W-:Y:S01]  /*81f0*/  FADD.FTZ R43, R139, R152 ;  /* 0x000000988b2b7221 */ /* 0x000fe20000010000 */
[----:B------:R-:W1:Y:S01]  /*8200*/  MUFU.EX2 R41, R41 ;  /* 0x0000002900297308 */ /* 0x000e620000000800 */
[----:B------:R-:W-:Y:S01]  /*8210*/  FADD.FTZ R78, R78, R83 ;  /* 0x000000534e4e7221 */ /* 0x000fe20000010000 */
[C---:B------:R-:W-:Y:S01]  /*8220*/  HMMA.16816.F32.BF16 R4, R48.reuse, R38, R4 ;  /* 0x000000263004723c */ /* 0x040fe20000041804 */
[----:B------:R-:W-:Y:S01]  /*8230*/  FADD.FTZ R43, R162, R43 ;  /* 0x0000002ba22b7221 */ /* 0x000fe20000010000 */
[----:B------:R-:W2:Y:S01]  /*8240*/  LDSM.16.MT88.4 R36, [R102+0x11000] ;  /* 0x011000006624783b */ /* 0x000ea20000004200 */
[----:B------:R-:W-:Y:S01]  /*8250*/  FADD.FTZ R79, R79, R78 ;  /* 0x0000004e4f4f7221 */ /* 0x000fe20000010000 */
[----:B------:R-:W-:Y:S01]  /*8260*/  F2FP.BF16.F32.PACK_AB R152, R95, R96 ;  /* 0x000000605f98723e */ /* 0x000fe200000010ff */
[----:B------:R-:W-:Y:S01]  /*8270*/  FADD.FTZ R76, R76, R43 ;  /* 0x0000002b4c4c7221 */ /* 0x000fe20000010000 */
[----:B------:R-:W-:Y:S01]  /*8280*/  FFMA.FTZ R43, R118, UR4, -R109 ;  /* 0x00000004762b7c23 */ /* 0x000fe2000801086d */
[----:B------:R-:W-:Y:S01]  /*8290*/  FADD.FTZ R74, R74, R79 ;  /* 0x0000004f4a4a7221 */ /* 0x000fe20000010000 */
[----:B------:R-:W-:Y:S01]  /*82a0*/  MUFU.EX2 R42, R42 ;  /* 0x0000002a002a7308 */ /* 0x000fe20000000800 */
[----:B------:R-:W-:Y:S01]  /*82b0*/  FADD.FTZ R77, R77, R76 ;  /* 0x0000004c4d4d7221 */ /* 0x000fe20000010000 */
[----:B------:R-:W3:Y:S01]  /*82c0*/  LDSM.16.MT88.4 R100, [R102+0x11800] ;  /* 0x011800006664783b */ /* 0x000ee20000004200 */
[----:B------:R-:W-:Y:S01]  /*82d0*/  FADD.FTZ R75, R75, R74 ;  /* 0x0000004a4b4b7221 */ /* 0x000fe20000010000 */
[----:B----4-:R-:W-:Y:S01]  /*82e0*/  HMMA.16816.F32.BF16 R24, R48, R44, R24 ;  /* 0x0000002c3018723c */ /* 0x010fe20000041818 */
[----:B------:R-:W-:-:S02]  /*82f0*/  FADD.FTZ R72, R72, R77 ;  /* 0x0000004d48487221 */ /* 0x000fc40000010000 */
[----:B------:R-:W-:Y:S01]  /*8300*/  FADD.FTZ R70, R70, R75 ;  /* 0x0000004b46467221 */ /* 0x000fe20000010000 */
[----:B------:R-:W4:Y:S01]  /*8310*/  MUFU.EX2 R43, R43 ;  /* 0x0000002b002b7308 */ /* 0x000f220000000800 */
[----:B------:R-:W-:Y:S01]  /*8320*/  FADD.FTZ R73, R73, R72 ;  /* 0x0000004849497221 */ /* 0x000fe20000010000 */
[----:B-1----:R-:W-:Y:S01]  /*8330*/  F2FP.BF16.F32.PACK_AB R153, R41, R40 ;  /* 0x000000282999723e */ /* 0x002fe200000010ff */
[----:B------:R-:W-:Y:S01]  /*8340*/  FADD.FTZ R71, R71, R70 ;  /* 0x0000004647477221 */ /* 0x000fe20000010000 */
[----:B------:R-:W-:Y:S01]  /*8350*/  HMMA.16816.F32.BF16 R20, R48, R46, R20 ;  /* 0x0000002e3014723c */ /* 0x000fe20000041814 */
[----:B------:R-:W-:Y:S02]  /*8360*/  FADD.FTZ R68, R68, R73 ;  /* 0x0000004944447221 */ /* 0x000fe40000010000 */
[----:B------:R-:W-:Y:S02]  /*8370*/  FADD.FTZ R66, R66, R71 ;  /* 0x0000004742427221 */ /* 0x000fe40000010000 */
[----:B------:R-:W-:-:S02]  /*8380*/  FADD.FTZ R69, R69, R68 ;  /* 0x0000004445457221 */ /* 0x000fc40000010000 */
[----:B------:R-:W-:Y:S02]  /*8390*/  FADD.FTZ R67, R67, R66 ;  /* 0x0000004243437221 */ /* 0x000fe40000010000 */
[----:B------:R-:W-:Y:S02]  /*83a0*/  FADD.FTZ R64, R64, R69 ;  /* 0x0000004540407221 */ /* 0x000fe40000010000 */
[----:B------:R-:W-:Y:S02]  /*83b0*/  FADD.FTZ R62, R62, R67 ;  /* 0x000000433e3e7221 */ /* 0x000fe40000010000 */
[----:B------:R-:W-:Y:S01]  /*83c0*/  FADD.FTZ R65, R65, R64 ;  /* 0x0000004041417221 */ /* 0x000fe20000010000 */
[----:B----4-:R-:W-:Y:S01]  /*83d0*/  F2FP.BF16.F32.PACK_AB R155, R43, R42 ;  /* 0x0000002a2b9b723e */ /* 0x010fe200000010ff */
[----:B------:R-:W-:Y:S02]  /*83e0*/  FADD.FTZ R63, R63, R62 ;  /* 0x0000003e3f3f7221 */ /* 0x000fe40000010000 */
[----:B------:R-:W-:-:S02]  /*83f0*/  FADD.FTZ R60, R60, R65 ;  /* 0x000000413c3c7221 */ /* 0x000fc40000010000 */
[----:B------:R-:W-:Y:S02]  /*8400*/  FADD.FTZ R58, R58, R63 ;  /* 0x0000003f3a3a7221 */ /* 0x000fe40000010000 */
        /* <DEDUP_REMOVED lines=16> */
[----:B------:R-:W-:Y:S01]  /*8510*/  HMMA.16816.F32.BF16 R12, R48, R38, R12 ;  /* 0x00000026300c723c */ /* 0x000fe2000004180c */
        /* <DEDUP_REMOVED lines=14> */
[----:B------:R-:W-:Y:S01]  /*8600*/  HMMA.16816.F32.BF16 R140, R152, R142, R28 ;  /* 0x0000008e988c723c */ /* 0x000fe2000004181c */
[----:B------:R-:W-:Y:S02]  /*8610*/  FADD.FTZ R244, R43, R42 ;  /* 0x0000002a2bf47221 */ /* 0x000fe40000010000 */
[----:B------:R-:W-:-:S04]  /*8620*/  FADD.FTZ R98, R98, R95 ;  /* 0x0000005f62627221 */ /* 0x000fc80000010000 */
[----:B------:R-:W-:Y:S01]  /*8630*/  FADD.FTZ R247, R247, R98 ;  /* 0x00000062f7f77221 */ /* 0x000fe20000010000 */
[C---:B------:R-:W-:Y:S08]  /*8640*/  HMMA.16816.F32.BF16 R156, R152.reuse, R158, R20 ;  /* 0x0000009e989c723c */ /* 0x040ff00000041814 */
[C---:B---3--:R-:W-:Y:S08]  /*8650*/  HMMA.16816.F32.BF16 R148, R152.reuse, R100, R16 ;  /* 0x000000649894723c */ /* 0x048ff00000041810 */
[----:B------:R-:W-:Y:S01]  /*8660*/  HMMA.16816.F32.BF16 R152, R152, R102, R12 ;  /* 0x000000669898723c */ /* 0x000fe2000004180c */
[----:B------:R-:W-:-:S04]  /*8670*/  NOP ;  /* 0x0000000000007918 */ /* 0x000fc80000000000 */
[----:B------:R-:W-:-:S15]  /*8680*/  @!P1 BRA `(.L_x_1994) ;  /* 0x0000006000509947 */ /* 0x000fde0003800000 */
[----:B------:R-:W-:-:S04]  /*8690*/  DEPBAR.LE SB0, 0x0 ;  /* 0x000080000000791a */ /* 0x000fc80000000000 */
[----:B------:R-:W-:Y:S01]  /*86a0*/  SHF.L.U32 R14, R3, 0x8, RZ ;  /* 0x00000008030e7819 */ /* 0x000fe200000006ff */
[----:B------:R-:W-:Y:S06]  /*86b0*/  BAR.SYNC.DEFER_BLOCKING 0x0 ;  /* 0x0000000000007b1d */ /* 0x000fec0000010000 */
        /* <DEDUP_REMOVED lines=10> */
[----:B------:R-:W-:-:S04]  /*8760*/  LOP3.LUT R14, R14, R5, RZ, 0x3c, !PT ;  /* 0x000000050e0e7212 */ /* 0x000fc800078e3cff */
[----:B------:R-:W-:-:S03]  /*8770*/  ISETP.GE.AND P3, PT, R14, RZ, PT ;  /* 0x000000ff0e00720c */ /* 0x000fc60003f66270 */
        /* <DEDUP_REMOVED lines=37> */
[----:B------:R-:W-:-:S04]  /*89d0*/  IMAD R6, R7, R188, RZ ;  /* 0x000000bc07067224 */ /* 0x000fc800078e02ff */
        /* <DEDUP_REMOVED lines=10> */
[----:B------:R-:W-:Y:S01]  /*8a80*/  LEA.HI.X R235, R188, R235, R5, 0x1, P1 ;  /* 0x000000ebbceb7211 */ /* 0x000fe200008f0c05 */
[----:B------:R-:W-:Y:S06]  /*8a90*/  BRA `(.L_x_1996) ;  /* 0x00000000001c7947 */ /* 0x000fec0003800000 */
.L_x_1995:
[----:B------:R-:W-:Y:S01]  /*8aa0*/  UMOV UR4, URZ ;  /* 0x000000ff00047c82 */ /* 0x000fe20008000000 */
[----:B------:R-:W-:Y:S01]  /*8ab0*/  IMAD.SHL.U32 R4, R188, 0x100, RZ ;  /* 0x00000100bc047824 */ /* 0x000fe200078e00ff */
[----:B------:R-:W-:-:S05]  /*8ac0*/  IADD3 R5, P1, PT, RZ, -UR4, RZ ;  /* 0x80000004ff057c10 */ /* 0x000fca000ff3e0ff */
[----:B------:R-:W-:-:S05]  /*8ad0*/  IMAD.X R4, RZ, RZ, ~R4, P1 ;  /* 0x000000ffff047224 */ /* 0x000fca00008e0e04 */
[----:B------:R-:W-:-:S04]  /*8ae0*/  SHF.R.S64 R5, R5, 0x1f, R4 ;  /* 0x0000001f05057819 */ /* 0x000fc80000001004 */
[----:B------:R-:W-:-:S04]  /*8af0*/  IADD3 R234, P1, PT, R5, R234, RZ ;  /* 0x000000ea05ea7210 */ /* 0x000fc80007f3e0ff */
[----:B------:R-:W-:-:S09]  /*8b00*/  LEA.HI.X.SX32 R235, R4, R235, 0x1, P1 ;  /* 0x000000eb04eb7211 */ /* 0x000fd200008f0eff */
.L_x_1996:
[----:B------:R-:W1:Y:S01]  /*8b10*/  LDCU.64 UR6, c[0x0][0x3c0] ;  /* 0x00007800ff0677ac */ /* 0x000e620008000a00 */
[----:B------:R-:W-:Y:S01]  /*8b20*/  LOP3.LUT R4, R192, 0x1f8, RZ, 0xc0, !PT ;  /* 0x000001f8c0047812 */ /* 0x000fe200078ec0ff */
[----:B------:R-:W-:Y:S01]  /*8b30*/  VIADD R209, R190, UR5 ;  /* 0x00000005bed17c36 */ /* 0x000fe20008000000 */
[----:B------:R-:W-:Y:S01]  /*8b40*/  SEL R218, R191, 0xffffffe0, !P4 ;  /* 0xffffffe0bfda7807 */ /* 0x000fe20006000000 */
[--C-:B------:R-:W-:Y:S01]  /*8b50*/  IMAD.IADD R221, R229, 0x1, R208.reuse ;  /* 0x00000001e5dd7824 */ /* 0x100fe200078e02d0 */
[----:B------:R-:W-:Y:S01]  /*8b60*/  LOP3.LUT R5, R4, 0x38, R227, 0x78, !PT ;  /* 0x0000003804057812 */ /* 0x000fe200078e78e3 */
[C---:B------:R-:W-:Y:S02]  /*8b70*/  IMAD.IADD R219, R209.reuse, 0x1, R208 ;  /* 0x00000001d1db7824 */ /* 0x040fe400078e02d0 */
[----:B------:R-:W-:Y:S01]  /*8b80*/  IMAD.IADD R217, R209, 0x1, R218 ;  /* 0x00000001d1d97824 */ /* 0x000fe200078e02da */
[----:B------:R-:W-:Y:S01]  /*8b90*/  LOP3.LUT R5, R5, 0x1e00, R192, 0xf8, !PT ;  /* 0x00001e0005057812 */ /* 0x000fe200078ef8c0 */
[----:B------:R-:W-:-:S02]  /*8ba0*/  IMAD.IADD R192, R229, 0x1, R218 ;  /* 0x00000001e5c07824 */ /* 0x000fc400078e02da */
[----:B------:R-:W-:Y:S01]  /*8bb0*/  IMAD.IADD R223, R218, 0x1, R219 ;  /* 0x00000001dadf7824 */ /* 0x000fe200078e02db */
[----:B------:R-:W-:Y:S01]  /*8bc0*/  LEA R245, R5, UR5, 0x1 ;  /* 0x0000000505f57c11 */ /* 0x000fe2000f8e08ff */
[----:B-1----:R-:W-:-:S04]  /*8bd0*/  USHF.L.U32 UR4, UR6, 0x5, URZ ;  /* 0x0000000506047899 */ /* 0x002fc800080006ff */
[----:B------:R-:W-:Y:S01]  /*8be0*/  @!PT LDS RZ, [RZ] ;  /* 0x00000000fffff984 */ /* 0x000fe20000000800 */
[----:B------:R-:W-:Y:S01]  /*8bf0*/  @!PT LDS RZ, [RZ] ;  /* 0x00000000fffff984 */ /* 0x000fe20000000800 */
[----:B------:R-:W-:Y:S01]  /*8c00*/  @!PT LDS RZ, [RZ] ;  /* 0x00000000fffff984 */ /* 0x000fe20000000800 */
[----:B------:R-:W-:Y:S01]  /*8c10*/  LDGSTS.E.BYPASS.LTC128B.128 [R245+0xa000], desc[UR16][R234.64] ;  /* 0x0a000000eaf57fae */ /* 0x000fe2000b981a10 */
[----:B------:R-:W-:Y:S01]  /*8c20*/  USHF.L.U64.HI UR7, UR6, 0x5, UR7 ;  /* 0x0000000506077899 */ /* 0x000fe20008010207 */
[----:B------:R-:W-:-:S05]  /*8c30*/  IADD3 R12, P1, PT, R234, UR4, RZ ;  /* 0x00000004ea0c7c10 */ /* 0x000fca000ff3e0ff */
        /* <DEDUP_REMOVED lines=31> */
[----:B-1----:R-:W-:-:S03]  /*8e30*/  IADD3 R12, P1, PT, R24, UR4, RZ ;  /* 0x00000004180c7c10 */ /* 0x002fc6000ff3e0ff */
[----:B------:R-:W-:Y:S01]  /*8e40*/  LDGSTS.E.BYPASS.LTC128B.128 [R245+0xf800], desc[UR16][R24.64] ;  /* 0x0f80000018f57fae */ /* 0x000fe2000b981a10 */
[----:B------:R-:W-:Y:S02]  /*8e50*/  IADD3.X R13, PT, PT, R25, UR7, RZ, P1, !PT ;  /* 0x00000007190d7c10 */ /* 0x000fe40008ffe4ff */
[----:B--2---:R-:W-:-:S03]  /*8e60*/  IADD3 R8, P1, PT, R12, UR4, RZ ;  /* 0x000000040c087c10 */ /* 0x004fc6000ff3e0ff */
[----:B------:R1:W-:Y:S01]  /*8e70*/  LDGSTS.E.BYPASS.LTC128B.128 [R245+0x10000], desc[UR16][R12.64] ;  /* 0x100000000cf57fae */ /* 0x0003e2000b981a10 */
[----:B------:R-:W-:Y:S02]  /*8e80*/  IADD3.X R9, PT, PT, R13, UR7, RZ, P1, !PT ;  /* 0x000000070d097c10 */ /* 0x000fe40008ffe4ff */
[----:B------:R-:W-:-:S03]  /*8e90*/  IADD3 R10, P1, PT, R8, UR4, RZ ;  /* 0x00000004080a7c10 */ /* 0x000fc6000ff3e0ff */
[----:B------:R-:W-:Y:S01]  /*8ea0*/  LDGSTS.E.BYPASS.LTC128B.128 [R245+0x10800], desc[UR16][R8.64] ;  /* 0x1080000008f57fae */ /* 0x000fe2000b981a10 */
[----:B------:R-:W-:Y:S02]  /*8eb0*/  IADD3.X R11, PT, PT, R9, UR7, RZ, P1, !PT ;  /* 0x00000007090b7c10 */ /* 0x000fe40008ffe4ff */
[----:B------:R-:W-:-:S03]  /*8ec0*/  IADD3 R26, P1, PT, R10, UR4, RZ ;  /* 0x000000040a1a7c10 */ /* 0x000fc6000ff3e0ff */
[----:B------:R2:W-:Y:S01]  /*8ed0*/  LDGSTS.E.BYPASS.LTC128B.128 [R245+0x11000], desc[UR16][R10.64] ;  /* 0x110000000af57fae */ /* 0x0005e2000b981a10 */
[----:B------:R-:W-:-:S05]  /*8ee0*/  IADD3.X R27, PT, PT, R11, UR7, RZ, P1, !PT ;  /* 0x000000070b1b7c10 */ /* 0x000fca0008ffe4ff */
[----:B------:R5:W-:Y:S04]  /*8ef0*/  LDGSTS.E.BYPASS.LTC128B.128 [R245+0x11800], desc[UR16][R26.64] ;  /* 0x118000001af57fae */ /* 0x000be8000b981a10 */
[----:B------:R-:W-:Y:S04]  /*8f00*/  LDSM.16.M88.4 R68, [R229] ;  /* 0x00000000e544783b */ /* 0x000fe80000000200 */
[----:B------:R-:W2:Y:S04]  /*8f10*/  LDSM.16.M88.4 R44, [R190+UR5+0x2800] ;  /* 0x00280005be2c783b */ /* 0x000ea80008000200 */
[----:B---3--:R-:W3:Y:S04]  /*8f20*/  LDSM.16.M88.4 R4, [R190+UR5+0x5000] ;  /* 0x00500005be04783b */ /* 0x008ee80008000200 */
[----:B------:R-:W5:Y:S04]  /*8f30*/  LDSM.16.M88.4 R52, [R190+UR5+0x2000] ;  /* 0x00200005be34783b */ /* 0x000f680008000200 */
[----:B------:R-:W5:Y:S04]  /*8f40*/  LDSM.16.M88.4 R36, [R190+UR5+0x3000] ;  /* 0x00300005be24783b */ /* 0x000f680008000200 */
[----:B------:R-:W5:Y:S04]  /*8f50*/  LDSM.16.M88.4 R28, [R190+UR5+0x3800] ;  /* 0x00380005be1c783b */ /* 0x000f680008000200 */
[----:B----4-:R-:W4:Y:S04]  /*8f60*/  LDSM.16.M88.4 R20, [R190+UR5+0x4000] ;  /* 0x00400005be14783b */ /* 0x010f280008000200 */
[----:B-1----:R-:W1:Y:S04]  /*8f70*/  LDSM.16.M88.4 R12, [R190+UR5+0x4800] ;  /* 0x00480005be0c783b */ /* 0x002e680008000200 */
[----:B------:R-:W1:Y:S04]  /*8f80*/  LDSM.16.M88.4 R164, [R190+UR5+0x5800] ;  /* 0x00580005bea4783b */ /* 0x000e680008000200 */
[----:B------:R-:W1:Y:S04]  /*8f90*/  LDSM.16.M88.4 R124, [R190+UR5+0x6000] ;  /* 0x00600005be7c783b */ /* 0x000e680008000200 */
[----:B------:R-:W1:Y:S04]  /*8fa0*/  LDSM.16.M88.4 R116, [R190+UR5+0x6800] ;  /* 0x00680005be74783b */ /* 0x000e680008000200 */
[----:B------:R-:W1:Y:S01]  /*8fb0*/  LDSM.16.M88.4 R108, [R190+UR5+0x7000] ;  /* 0x00700005be6c783b */ /* 0x000e620008000200 */
[C---:B--2---:R-:W-:Y:S03]  /*8fc0*/  HMMA.16816.F32.BF16 R48, R68.reuse, R44, RZ ;  /* 0x0000002c4430723c */ /* 0x044fe600000418ff */
[----:B------:R-:W2:Y:S04]  /*8fd0*/  LDSM.16.M88.4 R100, [R190+UR5+0x7800] ;  /* 0x00780005be64783b */ /* 0x000ea80008000200 */
[----:B------:R-:W2:Y:S01]  /*8fe0*/  LDSM.16.M88.4 R92, [R190+UR5+0x8000] ;  /* 0x00800005be5c783b */ /* 0x000ea20008000200 */
[C---:B------:R-:W-:Y:S03]  /*8ff0*/  HMMA.16816.F32.BF16 R44, R68.reuse, R46, RZ ;  /* 0x0000002e442c723c */ /* 0x040fe600000418ff */
[----:B------:R-:W2:Y:S04]  /*9000*/  LDSM.16.M88.4 R84, [R190+UR5+0x8800] ;  /* 0x00880005be54783b */ /* 0x000ea80008000200 */
[----:B------:R-:W2:Y:S01]  /*9010*/  LDSM.16.M88.4 R76, [R190+UR5+0x9000] ;  /* 0x00900005be4c783b */ /* 0x000ea20008000200 */
[C---:B---3--:R-:W-:Y:S03]  /*9020*/  HMMA.16816.F32.BF16 R8, R68.reuse, R4, RZ ;  /* 0x000000044408723c */ /* 0x048fe600000418ff */
[----:B------:R-:W3:Y:S04]  /*9030*/  LDSM.16.M88.4 R180, [R190+UR5+0x9800] ;  /* 0x00980005beb4783b */ /* 0x000ee80008000200 */
[----:B------:R-:W-:Y:S01]  /*9040*/  LDSM.16.M88.4 R192, [R192] ;  /* 0x00000000c0c0783b */ /* 0x000fe20000000200 */
[C---:B------:R-:W-:Y:S03]  /*9050*/  HMMA.16816.F32.BF16 R4, R68.reuse, R6, RZ ;  /* 0x000000064404723c */ /* 0x040fe600000418ff */
[----:B------:R-:W3:Y:S04]  /*9060*/  LDSM.16.M88.4 R64, [R217+0x2800] ;  /* 0x00280000d940783b */ /* 0x000ee80000000200 */
[----:B------:R-:W3:Y:S01]  /*9070*/  LDSM.16.M88.4 R60, [R217+0x5000] ;  /* 0x00500000d93c783b */ /* 0x000ee20000000200 */
[C---:B-----5:R-:W-:Y:S03]  /*9080*/  HMMA.16816.F32.BF16 R56, R68.reuse, R52, RZ ;  /* 0x000000344438723c */ /* 0x060fe600000418ff */
[----:B------:R-:W5:Y:S04]  /*9090*/  LDSM.16.M88.4 R176, [R217+0x2000] ;  /* 0x00200000d9b0783b */ /* 0x000f680000000200 */
[----:B------:R-:W5:Y:S01]  /*90a0*/  LDSM.16.M88.4 R196, [R217+0x4000] ;  /* 0x00400000d9c4783b */ /* 0x000f620000000200 */
[C---:B------:R-:W-:Y:S03]  /*90b0*/  HMMA.16816.F32.BF16 R52, R68.reuse, R54, RZ ;  /* 0x000000364434723c */ /* 0x040fe600000418ff */
[----:B------:R-:W5:Y:S04]  /*90c0*/  LDSM.16.M88.4 R172, [R217+0x5800] ;  /* 0x00580000d9ac783b */ /* 0x000f680000000200 */
[----:B------:R-:W-:Y:S01]  /*90d0*/  LDSM.16.M88.4 R204, [R217+0x3000] ;  /* 0x00300000d9cc783b */ /* 0x000fe20000000200 */
[C---:B------:R-:W-:Y:S03]  /*90e0*/  HMMA.16816.F32.BF16 R40, R68.reuse, R36, RZ ;  /* 0x000000244428723c */ /* 0x040fe600000418ff */
[----:B------:R-:W-:Y:S04]  /*90f0*/  LDSM.16.M88.4 R200, [R217+0x3800] ;  /* 0x00380000d9c8783b */ /* 0x000fe80000000200 */
[----:B------:R-:W-:Y:S01]  /*9100*/  LDSM.16.M88.4 R188, [R217+0x4800] ;  /* 0x00480000d9bc783b */ /* 0x000fe20000000200 */
[C---:B------:R-:W-:Y:S03]  /*9110*/  HMMA.16816.F32.BF16 R32, R68.reuse, R28, RZ ;  /* 0x0000001c4420723c */ /* 0x040fe600000418ff */
[----:B------:R-:W-:Y:S04]  /*9120*/  LDSM.16.M88.4 R184, [R217+0x6000] ;  /* 0x00600000d9b8783b */ /* 0x000fe80000000200 */
[----:B------:R-:W-:Y:S01]  /*9130*/  LDSM.16.M88.4 R208, [R221] ;  /* 0x00000000ddd0783b */ /* 0x000fe20000000200 */
[C---:B----4-:R-:W-:Y:S03]  /*9140*/  HMMA.16816.F32.BF16 R24, R68.reuse, R20, RZ ;  /* 0x000000144418723c */ /* 0x050fe600000418ff */
[----:B------:R-:W0:Y:S05]  /*9150*/  LDGDEPBAR ;  /* 0x00000000000079af */ /* 0x000e2a0000000000 */
[C---:B-1----:R-:W-:Y:S08]  /*9160*/  HMMA.16816.F32.BF16 R16, R68.reuse, R12, RZ ;  /* 0x0000000c4410723c */ /* 0x042ff000000418ff */
[C---:B------:R-:W-:Y:S08]  /*9170*/  HMMA.16816.F32.BF16 R168, R68.reuse, R164, RZ ;  /* 0x000000a444a8723c */ /* 0x040ff000000418ff */
[C---:B------:R-:W-:Y:S08]  /*9180*/  HMMA.16816.F32.BF16 R128, R68.reuse, R124, RZ ;  /* 0x0000007c4480723c */ /* 0x040ff000000418ff */
[C---:B------:R-:W-:Y:S08]  /*9190*/  HMMA.16816.F32.BF16 R120, R68.reuse, R116, RZ ;  /* 0x000000744478723c */ /* 0x040ff000000418ff */
        /* <DEDUP_REMOVED lines=26> */
[C---:B-----5:R-:W-:Y:S08]  /*9340*/  HMMA.16816.F32.BF16 R56, R192.reuse, R176, R56 ;  /* 0x000000b0c038723c */ /* 0x060ff00000041838 */
        /* <DEDUP_REMOVED lines=38> */
[C---:B-1----:R-:W-:Y:S08]  /*95b0*/  HMMA.16816.F32.BF16 R40, R208.reuse, R180, R40 ;  /* 0x000000b4d028723c */ /* 0x042ff00000041828 */
[C---:B------:R-:W-:Y:S01]  /*95c0*/  HMMA.16816.F32.BF16 R36, R208.reuse, R182, R36 ;  /* 0x000000b6d024723c */ /* 0x040fe20000041824 */
[----:B------:R-:W1:Y:S07]  /*95d0*/  LDSM.16.M88.4 R180, [R219+0x8800] ;  /* 0x00880000dbb4783b */ /* 0x000e6e0000000200 */
[----:B--2---:R-:W-:Y:S01]  /*95e0*/  HMMA.16816.F32.BF16 R24, R208, R64, R24 ;  /* 0x00000040d018723c */ /* 0x004fe20000041818 */
[----:B------:R-:W-:-:S07]  /*95f0*/  IMAD.IADD R64, R218, 0x1, R221 ;  /* 0x00000001da407824 */ /* 0x000fce00078e02dd */
[C---:B------:R-:W-:Y:S01]  /*9600*/  HMMA.16816.F32.BF16 R20, R208.reuse, R66, R20 ;  /* 0x00000042d014723c */ /* 0x040fe20000041814 */
[----:B------:R-:W-:Y:S07]  /*9610*/  LDSM.16.M88.4 R64, [R64] ;  /* 0x000000004040783b */ /* 0x000fee0000000200 */
[C---:B---3--:R-:W-:Y:S08]  /*9620*/  HMMA.16816.F32.BF16 R16, R208.reuse, R60, R16 ;  /* 0x0000003cd010723c */ /* 0x048ff00000041810 */
[C---:B------:R-:W-:Y:S01]  /*9630*/  HMMA.16816.F32.BF16 R12, R208.reuse, R62, R12 ;  /* 0x0000003ed00c723c */ /* 0x040fe2000004180c */
[----:B------:R-:W2:Y:S07]  /*9640*/  LDSM.16.M88.4 R60, [R223+0x2000] ;  /* 0x00200000df3c783b */ /* 0x000eae0000000200 */
[C---:B----4-:R-:W-:Y:S08]  /*9650*/  HMMA.16816.F32.BF16 R32, R208.reuse, R176, R32 ;  /* 0x000000b0d020723c */ /* 0x050ff00000041820 */
[C---:B------:R-:W-:Y:S01]  /*9660*/  HMMA.16816.F32.BF16 R28, R208.reuse, R178, R28 ;  /* 0x000000b2d01c723c */ /* 0x040fe2000004181c */
[----:B------:R-:W3:Y:S07]  /*9670*/  LDSM.16.M88.4 R176, [R219+0x9000] ;  /* 0x00900000dbb0783b */ /* 0x000eee0000000200 */
[C---:B-----5:R-:W-:Y:S08]  /*9680*/  HMMA.16816.F32.BF16 R120, R208.reuse, R196, R120 ;  /* 0x000000c4d078723c */ /* 0x060ff00000041878 */
[----:B------:R-:W-:Y:S01]  /*9690*/  HMMA.16816.F32.BF16 R116, R208, R198, R116 ;  /* 0x000000c6d074723c */ /* 0x000fe20000041874 */
[----:B------:R-:W4:Y:S07]  /*96a0*/  LDSM.16.M88.4 R196, [R223+0x2800] ;  /* 0x00280000dfc4783b */ /* 0x000f2e0000000200 */
[C---:B------:R-:W-:Y:S08]  /*96b0*/  HMMA.16816.F32.BF16 R96, R192.reuse, R200, R96 ;  /* 0x000000c8c060723c */ /* 0x040ff00000041860 */
[----:B------:R-:W-:Y:S01]  /*96c0*/  HMMA.16816.F32.BF16 R92, R192, R202, R92 ;  /* 0x000000cac05c723c */ /* 0x000fe2000004185c */
[----:B------:R-:W5:Y:S04]  /*96d0*/  LDSM.16.M88.4 R192, [R219+0x7000] ;  /* 0x00700000dbc0783b */ /* 0x000f680000000200 */
[----:B------:R-:W-:Y:S03]  /*96e0*/  LDSM.16.M88.4 R200, [R219+0x6000] ;  /* 0x00600000dbc8783b */ /* 0x000fe60000000200 */
[C---:B------:R-:W-:Y:S08]  /*96f0*/  HMMA.16816.F32.BF16 R56, R208.reuse, R188, R56 ;  /* 0x000000bcd038723c */ /* 0x040ff00000041838 */
[C---:B------:R-:W-:Y:S08]  /*9700*/  HMMA.16816.F32.BF16 R8, R208.reuse, R172, R8 ;  /* 0x000000acd008723c */ /* 0x040ff00000041808 */
[C---:B------:R-:W-:Y:S01]  /*9710*/  HMMA.16816.F32.BF16 R4, R208.reuse, R174, R4 ;  /* 0x000000aed004723c */ /* 0x040fe20000041804 */
[----:B------:R-:W5:Y:S07]  /*9720*/  LDSM.16.M88.4 R172, [R219+0x9800] ;  /* 0x00980000dbac783b */ /* 0x000f6e0000000200 */
[C---:B------:R-:W-:Y:S01]  /*9730*/  HMMA.16816.F32.BF16 R52, R208.reuse, R190, R52 ;  /* 0x000000bed034723c */ /* 0x040fe20000041834 */
[----:B------:R-:W5:Y:S07]  /*9740*/  LDSM.16.M88.4 R188, [R219+0x7800] ;  /* 0x00780000dbbc783b */ /* 0x000f6e0000000200 */
[C---:B------:R-:W-:Y:S08]  /*9750*/  HMMA.16816.F32.BF16 R48, R208.reuse, R184, R48 ;  /* 0x000000b8d030723c */ /* 0x040ff00000041830 */
[----:B-1----:R-:W-:Y:S01]  /*9760*/  HMMA.16816.F32.BF16 R88, R208, R180, R88 ;  /* 0x000000b4d058723c */ /* 0x002fe20000041858 */
[----:B------:R-:W-:-:S05]  /*9770*/  IMAD.SHL.U32 R180, R227, 0x2, RZ ;  /* 0x00000002e3b47824 */ /* 0x000fca00078e00ff */
[----:B------:R-:W-:Y:S02]  /*9780*/  LOP3.LUT R180, R180, 0x6, RZ, 0xc0, !PT ;  /* 0x00000006b4b47812 */ /* 0x000fe400078ec0ff */
[----:B--2---:R-:W-:Y:S02]  /*9790*/  HMMA.16816.F32.BF16 R56, R64, R60, R56 ;  /* 0x0000003c4038723c */ /* 0x004fe40000041838 */
[----:B------:R-:W-:-:S05]  /*97a0*/  PRMT R180, R180, 0x6540, R3 ;  /* 0x00006540b4b47816 */ /* 0x000fca0000000003 */
[C---:B------:R-:W-:Y:S01]  /*97b0*/  VIADD R60, R180.reuse, 0xfffffe00 ;  /* 0xfffffe00b43c7836 */ /* 0x040fe20000000000 */
[----:B---3--:R-:W-:Y:S01]  /*97c0*/  HMMA.16816.F32.BF16 R80, R208, R176, R80 ;  /* 0x000000b0d050723c */ /* 0x008fe20000041850 */
[----:B------:R-:W-:-:S03]  /*97d0*/  VIADD R61, R180, 0xfffffe01 ;  /* 0xfffffe01b43d7836 */ /* 0x000fc60000000000 */
[CC--:B------:R-:W-:Y:S02]  /*97e0*/  ISETP.GE.AND P6, PT, R60.reuse, R216.reuse, PT ;  /* 0x000000d83c00720c */ /* 0x0c0fe40003fc6270 */
[-C--:B------:R-:W-:Y:S01]  /*97f0*/  ISETP.GE.AND P3, PT, R60, R215.reuse, PT ;  /* 0x000000d73c00720c */ /* 0x080fe20003f66270 */
[----:B------:R-:W-:Y:S01]  /*9800*/  VIADD R60, R180, 0xfffffe08 ;  /* 0xfffffe08b43c7836 */ /* 0x000fe20000000000 */
[----:B------:R-:W-:Y:S01]  /*9810*/  HMMA.16816.F32.BF16 R76, R208, R178, R76 ;  /* 0x000000b2d04c723c */ /* 0x000fe2000004184c */
[----:B------:R-:W1:Y:S01]  /*9820*/  LDSM.16.M88.4 R176, [R223+0x3000] ;  /* 0x00300000dfb0783b */ /* 0x000e620000000200 */
[CC--:B------:R-:W-:Y:S02]  /*9830*/  ISETP.GE.AND P2, PT, R61.reuse, R216.reuse, PT ;  /* 0x000000d83d00720c */ /* 0x0c0fe40003f46270 */
[----:B------:R-:W-:Y:S02]  /*9840*/  ISETP.GE.AND P1, PT, R61, R215, PT ;  /* 0x000000d73d00720c */ /* 0x000fe40003f26270 */
[----:B------:R-:W-:-:S02]  /*9850*/  ISETP.GE.AND P5, PT, R60, R216, PT ;  /* 0x000000d83c00720c */ /* 0x000fc40003fa6270 */
[----:B------:R-:W-:Y:S01]  /*9860*/  HMMA.16816.F32.BF16 R52, R64, R62, R52 ;  /* 0x0000003e4034723c */ /* 0x000fe20000041834 */
[----:B------:R-:W-:-:S07]  /*9870*/  FSEL R59, R59, -INF , !P1 ;  /* 0xff8000003b3b7808 */ /* 0x000fce0004800000 */
[----:B----4-:R-:W-:Y:S08]  /*9880*/  HMMA.16816.F32.BF16 R48, R64, R196, R48 ;  /* 0x000000c44030723c */ /* 0x010ff00000041830 */
[----:B-----5:R-:W-:Y:S01]  /*9890*/  HMMA.16816.F32.BF16 R112, R208, R192, R112 ;  /* 0x000000c0d070723c */ /* 0x020fe20000041870 */
[----:B------:R-:W-:Y:S01]  /*98a0*/  FSEL R192, R56, -INF , !P6 ;  /* 0xff80000038c07808 */ /* 0x000fe20007000000 */
[----:B------:R-:W-:Y:S01]  /*98b0*/  VIADD R56, R180, 0xfffffe10 ;  /* 0xfffffe10b4387836 */ /* 0x000fe20000000000 */
[----:B------:R-:W-:-:S02]  /*98c0*/  ISETP.GE.AND P6, PT, R60, R215, PT ;  /* 0x000000d73c00720c */ /* 0x000fc40003fc6270 */
[----:B------:R-:W2:Y:S02]  /*98d0*/  LDSM.16.M88.4 R60, [R223+0x3800] ;  /* 0x00380000df3c783b */ /* 0x000ea40000000200 */
[----:B------:R-:W-:Y:S01]  /*98e0*/  ISETP.GE.AND P1, PT, R56, R216, PT ;  /* 0x000000d83800720c */ /* 0x000fe20003f26270 */
[----:B------:R-:W-:Y:S01]  /*98f0*/  HMMA.16816.F32.BF16 R72, R208, R172, R72 ;  /* 0x000000acd048723c */ /* 0x000fe20000041848 */
[----:B------:R-:W-:-:S07]  /*9900*/  VIADD R172, R180, 0xfffffe09 ;  /* 0xfffffe09b4ac7836 */ /* 0x000fce0000000000 */
[C---:B------:R-:W-:Y:S01]  /*9910*/  HMMA.16816.F32.BF16 R44, R208.reuse, R186, R44 ;  /* 0x000000bad02c723c */ /* 0x040fe2000004182c */
[----:B------:R-:W-:Y:S07]  /*9920*/  LDSM.16.M88.4 R184, [R219+0x8000] ;  /* 0x00800000dbb8783b */ /* 0x000fee0000000200 */
[----:B------:R-:W-:Y:S01]  /*9930*/  HMMA.16816.F32.BF16 R124, R208, R202, R124 ;  /* 0x000000cad07c723c */ /* 0x000fe2000004187c */
[----:B------:R-:W-:Y:S01]  /*9940*/  FSEL R202, R52, -INF , !P5 ;  /* 0xff80000034ca7808 */ /* 0x000fe20006800000 */
[----:B------:R-:W-:Y:S01]  /*9950*/  VIADD R52, R180, 0xfffffe18 ;  /* 0xfffffe18b4347836 */ /* 0x000fe20000000000 */
[----:B------:R-:W-:Y:S01]  /*9960*/  ISETP.GE.AND P5, PT, R56, R215, PT ;  /* 0x000000d73800720c */ /* 0x000fe20003fa6270 */
[----:B------:R-:W-:-:S04]  /*9970*/  VIADD R56, R180, 0xfffffe19 ;  /* 0xfffffe19b4387836 */ /* 0x000fc80000000000 */
[C---:B------:R-:W-:Y:S01]  /*9980*/  HMMA.16816.F32.BF16 R100, R208.reuse, R190, R100 ;  /* 0x000000bed064723c */ /* 0x040fe20000041864 */
[----:B------:R-:W-:Y:S01]  /*9990*/  FSEL R190, R57, -INF , !P2 ;  /* 0xff80000039be7808 */ /* 0x000fe20005000000 */
[----:B------:R-:W-:Y:S01]  /*99a0*/  VIADD R57, R180, 0xfffffe11 ;  /* 0xfffffe11b4397836 */ /* 0x000fe20000000000 */
[----:B------:R-:W-:Y:S02]  /*99b0*/  FSEL R191, R58, -INF , !P3 ;  /* 0xff8000003abf7808 */ /* 0x000fe40005800000 */
[C---:B------:R-:W-:Y:S02]  /*99c0*/  ISETP.GE.AND P2, PT, R172.reuse, R215, PT ;  /* 0x000000d7ac00720c */ /* 0x040fe40003f46270 */
[----:B------:R-:W-:Y:S01]  /*99d0*/  ISETP.GE.AND P3, PT, R172, R216, PT ;  /* 0x000000d8ac00720c */ /* 0x000fe20003f66270 */
[----:B------:R-:W-:Y:S01]  /*99e0*/  HMMA.16816.F32.BF16 R128, R208, R200, R128 ;  /* 0x000000c8d080723c */ /* 0x000fe20000041880 */
[----:B------:R-:W-:Y:S02]  /*99f0*/  FSEL R203, R55, -INF , !P2 ;  /* 0xff80000037cb7808 */ /* 0x000fe40005000000 */
[----:B------:R-:W-:-:S02]  /*9a00*/  FSEL R58, R48, -INF , !P1 ;  /* 0xff800000303a7808 */ /* 0x000fc40004800000 */
[----:B------:R-:W-:Y:S02]  /*9a10*/  FSEL R201, R54, -INF , !P6 ;  /* 0xff80000036c97808 */ /* 0x000fe40007000000 */
[CC--:B------:R-:W-:Y:S01]  /*9a20*/  ISETP.GE.AND P2, PT, R52.reuse, R216.reuse, PT ;  /* 0x000000d83400720c */ /* 0x0c0fe20003f46270 */
[----:B------:R-:W-:Y:S01]  /*9a30*/  HMMA.16816.F32.BF16 R108, R208, R194, R108 ;  /* 0x000000c2d06c723c */ /* 0x000fe2000004186c */
[----:B------:R-:W-:Y:S02]  /*9a40*/  FSEL R194, R53, -INF , !P3 ;  /* 0xff80000035c27808 */ /* 0x000fe40005800000 */
[-C--:B------:R-:W-:Y:S02]  /*9a50*/  ISETP.GE.AND P1, PT, R52, R215.reuse, PT ;  /* 0x000000d73400720c */ /* 0x080fe40003f26270 */
[----:B------:R-:W3:Y:S01]  /*9a60*/  LDSM.16.M88.4 R52, [R223+0x4000] ;  /* 0x00400000df34783b */ /* 0x000ee20000000200 */
[C---:B------:R-:W-:Y:S02]  /*9a70*/  ISETP.GE.AND P6, PT, R57.reuse, R216, PT ;  /* 0x000000d83900720c */ /* 0x040fe40003fc6270 */
[----:B------:R-:W-:Y:S01]  /*9a80*/  HMMA.16816.F32.BF16 R44, R64, R198, R44 ;  /* 0x000000c6402c723c */ /* 0x000fe2000004182c */
[----:B------:R-:W-:-:S02]  /*9a90*/  ISETP.GE.AND P3, PT, R57, R215, PT ;  /* 0x000000d73900720c */ /* 0x000fc40003f66270 */
[----:B------:R-:W-:Y:S01]  /*9aa0*/  FSEL R48, R49, -INF , !P6 ;  /* 0xff80000031307808 */ /* 0x000fe20007000000 */
[----:B------:R-:W-:Y:S01]  /*9ab0*/  VIADD R49, R180, 0xfffffe20 ;  /* 0xfffffe20b4317836 */ /* 0x000fe20000000000 */
[----:B------:R-:W-:Y:S02]  /*9ac0*/  FSEL R57, R50, -INF , !P5 ;  /* 0xff80000032397808 */ /* 0x000fe40006800000 */
[----:B------:R-:W-:Y:S01]  /*9ad0*/  FSEL R239, R51, -INF , !P3 ;  /* 0xff80000033ef7808 */ /* 0x000fe20005800000 */
[----:B-1----:R-:W-:Y:S01]  /*9ae0*/  HMMA.16816.F32.BF16 R40, R64, R176, R40 ;  /* 0x000000b04028723c */ /* 0x002fe20000041828 */
[----:B------:R-:W-:Y:S01]  /*9af0*/  ISETP.GE.AND P6, PT, R56, R215, PT ;  /* 0x000000d73800720c */ /* 0x000fe20003fc6270 */
[----:B------:R-:W-:Y:S01]  /*9b00*/  VIADD R51, R180, 0xfffffe21 ;  /* 0xfffffe21b4337836 */ /* 0x000fe20000000000 */
[-C--:B------:R-:W-:Y:S02]  /*9b10*/  ISETP.GE.AND P3, PT, R49, R216.reuse, PT ;  /* 0x000000d83100720c */ /* 0x080fe40003f66270 */
[----:B------:R-:W-:-:S03]  /*9b20*/  ISETP.GE.AND P5, PT, R56, R216, PT ;  /* 0x000000d83800720c */ /* 0x000fc60003fa6270 */
[C---:B------:R-:W-:Y:S03]  /*9b30*/  HMMA.16816.F32.BF16 R36, R64.reuse, R178, R36 ;  /* 0x000000b24024723c */ /* 0x040fe60000041824 */
[----:B------:R-:W-:Y:S01]  /*9b40*/  FSEL R50, R44, -INF , !P2 ;  /* 0xff8000002c327808 */ /* 0x000fe20005000000 */
[----:B------:R-:W-:Y:S01]  /*9b50*/  VIADD R44, R180, 0xfffffe28 ;  /* 0xfffffe28b42c7836 */ /* 0x000fe20000000000 */
[----:B------:R-:W-:Y:S02]  /*9b60*/  FSEL R225, R47, -INF , !P6 ;  /* 0xff8000002fe17808 */ /* 0x000fe40007000000 */
[----:B------:R-:W-:Y:S01]  /*9b70*/  FSEL R237, R46, -INF , !P1 ;  /* 0xff8000002eed7808 */ /* 0x000fe20004800000 */
[----:B--2---:R-:W-:Y:S01]  /*9b80*/  HMMA.16816.F32.BF16 R32, R64, R60, R32 ;  /* 0x0000003c4020723c */ /* 0x004fe20000041820 */
[----:B------:R-:W-:Y:S02]  /*9b90*/  FSEL R56, R45, -INF , !P5 ;  /* 0xff8000002d387808 */ /* 0x000fe40006800000 */
[----:B------:R-:W-:Y:S01]  /*9ba0*/  FSEL R226, R40, -INF , !P3 ;  /* 0xff80000028e27808 */ /* 0x000fe20005800000 */
[----:B------:R-:W-:Y:S01]  /*9bb0*/  VIADD R40, R180, 0xfffffe30 ;  /* 0xfffffe30b4287836 */ /* 0x000fe20000000000 */
[----:B------:R-:W-:-:S02]  /*9bc0*/  ISETP.GE.AND P6, PT, R44, R216, PT ;  /* 0x000000d82c00720c */ /* 0x000fc40003fc6270 */
[-C--:B------:R-:W-:Y:S01]  /*9bd0*/  ISETP.GE.AND P3, PT, R44, R215.reuse, PT ;  /* 0x000000d72c00720c */ /* 0x080fe20003f66270 */
[C---:B------:R-:W-:Y:S01]  /*9be0*/  HMMA.16816.F32.BF16 R28, R64.reuse, R62, R28 ;  /* 0x0000003e401c723c */ /* 0x040fe2000004181c */
[-C--:B------:R-:W-:Y:S01]  /*9bf0*/  ISETP.GE.AND P2, PT, R49, R215.reuse, PT ;  /* 0x000000d73100720c */ /* 0x080fe20003f46270 */
[----:B------:R-:W1:Y:S01]  /*9c00*/  LDSM.16.M88.4 R44, [R223+0x4800] ;  /* 0x00480000df2c783b */ /* 0x000e620000000200 */
[CC--:B------:R-:W-:Y:S01]  /*9c10*/  ISETP.GE.AND P1, PT, R51.reuse, R216.reuse, PT ;  /* 0x000000d83300720c */ /* 0x0c0fe20003f26270 */
[C---:B------:R-:W-:Y:S01]  /*9c20*/  VIADD R49, R180.reuse, 0xfffffe29 ;  /* 0xfffffe29b4317836 */ /* 0x040fe20000000000 */
[-C--:B------:R-:W-:Y:S02]  /*9c30*/  ISETP.GE.AND P5, PT, R51, R215.reuse, PT ;  /* 0x000000d73300720c */ /* 0x080fe40003fa6270 */
[----:B------:R-:W-:Y:S01]  /*9c40*/  FSEL R222, R41, -INF , !P1 ;  /* 0xff80000029de7808 */ /* 0x000fe20004800000 */
[----:B---3--:R-:W-:Y:S01]  /*9c50*/  HMMA.16816.F32.BF16 R24, R64, R52, R24 ;  /* 0x000000344018723c */ /* 0x008fe20000041818 */
[----:B------:R-:W-:Y:S01]  /*9c60*/  FSEL R217, R43, -INF , !P5 ;  /* 0xff8000002bd97808 */ /* 0x000fe20006800000 */
[----:B------:R-:W-:Y:S01]  /*9c70*/  VIADD R41, R180, 0xfffffe31 ;  /* 0xfffffe31b4297836 */ /* 0x000fe20000000000 */
[----:B------:R-:W-:Y:S01]  /*9c80*/  FSEL R224, R36, -INF , !P6 ;  /* 0xff80000024e07808 */ /* 0x000fe20007000000 */
[----:B------:R-:W-:Y:S01]  /*9c90*/  VIADD R36, R180, 0xfffffe38 ;  /* 0xfffffe38b4247836 */ /* 0x000fe20000000000 */
[----:B------:R-:W-:Y:S01]  /*9ca0*/  FSEL R221, R42, -INF , !P2 ;  /* 0xff8000002add7808 */ /* 0x000fe20005000000 */
[----:B------:R-:W-:Y:S01]  /*9cb0*/  VIADD R42, R180, 0xfffffe49 ;  /* 0xfffffe49b42a7836 */ /* 0x000fe20000000000 */
[C---:B------:R-:W-:Y:S01]  /*9cc0*/  ISETP.GE.AND P1, PT, R49.reuse, R215, PT ;  /* 0x000000d73100720c */ /* 0x040fe20003f26270 */
[----:B------:R-:W-:Y:S01]  /*9cd0*/  HMMA.16816.F32.BF16 R164, R208, R206, R164 ;  /* 0x000000ced0a4723c */ /* 0x000fe200000418a4 */
[-C--:B------:R-:W-:Y:S01]  /*9ce0*/  ISETP.GE.AND P5, PT, R40, R216.reuse, PT ;  /* 0x000000d82800720c */ /* 0x080fe20003fa6270 */
[----:B------:R-:W-:Y:S01]  /*9cf0*/  VIADD R43, R180, 0xfffffe50 ;  /* 0xfffffe50b42b7836 */ /* 0x000fe20000000000 */
[----:B------:R-:W-:-:S02]  /*9d00*/  ISETP.GE.AND P2, PT, R49, R216, PT ;  /* 0x000000d83100720c */ /* 0x000fc40003f46270 */
[----:B------:R-:W-:Y:S02]  /*9d10*/  FSEL R207, R39, -INF , !P1 ;  /* 0xff80000027cf7808 */ /* 0x000fe40004800000 */
[----:B------:R-:W-:Y:S01]  /*9d20*/  FSEL R218, R32, -INF , !P5 ;  /* 0xff80000020da7808 */ /* 0x000fe20006800000 */
[----:B------:R-:W-:Y:S01]  /*9d30*/  VIADD R32, R180, 0xfffffe40 ;  /* 0xfffffe40b4207836 */ /* 0x000fe20000000000 */
[----:B------:R-:W-:Y:S01]  /*9d40*/  FSEL R219, R38, -INF , !P3 ;  /* 0xff80000026db7808 */ /* 0x000fe20005800000 */
[----:B------:R-:W-:Y:S01]  /*9d50*/  HMMA.16816.F32.BF16 R20, R64, R54, R20 ;  /* 0x000000364014723c */ /* 0x000fe20000041814 */
[----:B------:R-:W-:Y:S02]  /*9d60*/  FSEL R220, R37, -INF , !P2 ;  /* 0xff80000025dc7808 */ /* 0x000fe40005000000 */
[C---:B------:R-:W-:Y:S02]  /*9d70*/  ISETP.GE.AND P1, PT, R36.reuse, R216, PT ;  /* 0x000000d82400720c */ /* 0x040fe40003f26270 */
[----:B------:R-:W-:-:S02]  /*9d80*/  ISETP.GE.AND P5, PT, R36, R215, PT ;  /* 0x000000d72400720c */ /* 0x000fc40003fa6270 */
[-C--:B------:R-:W-:Y:S01]  /*9d90*/  ISETP.GE.AND P6, PT, R40, R215.reuse, PT ;  /* 0x000000d72800720c */ /* 0x080fe20003fc6270 */
[----:B------:R-:W2:Y:S01]  /*9da0*/  LDSM.16.M88.4 R36, [R223+0x5000] ;  /* 0x00500000df24783b */ /* 0x000ea20000000200 */
[C---:B------:R-:W-:Y:S01]  /*9db0*/  VIADD R40, R180.reuse, 0xfffffe39 ;  /* 0xfffffe39b4287836 */ /* 0x040fe20000000000 */
[CC--:B------:R-:W-:Y:S01]  /*9dc0*/  ISETP.GE.AND P3, PT, R41.reuse, R216.reuse, PT ;  /* 0x000000d82900720c */ /* 0x0c0fe20003f66270 */
[----:B------:R-:W-:Y:S01]  /*9dd0*/  HMMA.16816.F32.BF16 R168, R208, R204, R168 ;  /* 0x000000ccd0a8723c */ /* 0x000fe200000418a8 */
[-C--:B------:R-:W-:Y:S01]  /*9de0*/  ISETP.GE.AND P2, PT, R41, R215.reuse, PT ;  /* 0x000000d72900720c */ /* 0x080fe20003f46270 */
[----:B------:R-:W-:Y:S01]  /*9df0*/  VIADD R41, R180, 0xfffffe41 ;  /* 0xfffffe41b4297836 */ /* 0x000fe20000000000 */
[----:B------:R-:W-:Y:S02]  /*9e00*/  FSEL R34, R34, -INF , !P6 ;  /* 0xff80000022227808 */ /* 0x000fe40007000000 */
[----:B------:R-:W-:Y:S02]  /*9e10*/  ISETP.GE.AND P6, PT, R40, R216, PT ;  /* 0x000000d82800720c */ /* 0x000fe40003fc6270 */
[----:B------:R-:W-:Y:S01]  /*9e20*/  FSEL R33, R33, -INF , !P3 ;  /* 0xff80000021217808 */ /* 0x000fe20005800000 */
[----:B-1----:R-:W-:Y:S01]  /*9e30*/  HMMA.16816.F32.BF16 R16, R64, R44, R16 ;  /* 0x0000002c4010723c */ /* 0x002fe20000041810 */
[----:B------:R-:W-:Y:S01]  /*9e40*/  FSEL R35, R35, -INF , !P2 ;  /* 0xff80000023237808 */ /* 0x000fe20005000000 */
[----:B------:R-:W-:Y:S01]  /*9e50*/  VIADD R44, R180, 0xfffffe51 ;  /* 0xfffffe51b42c7836 */ /* 0x000fe20000000000 */
[----:B------:R-:W-:Y:S01]  /*9e60*/  FSEL R206, R28, -INF , !P1 ;  /* 0xff8000001cce7808 */ /* 0x000fe20004800000 */
[----:B------:R-:W-:Y:S01]  /*9e70*/  VIADD R28, R180, 0xfffffe48 ;  /* 0xfffffe48b41c7836 */ /* 0x000fe20000000000 */
[----:B------:R-:W-:-:S02]  /*9e80*/  ISETP.GE.AND P3, PT, R40, R215, PT ;  /* 0x000000d72800720c */ /* 0x000fc40003f66270 */
[CC--:B------:R-:W-:Y:S01]  /*9e90*/  ISETP.GE.AND P2, PT, R32.reuse, R216.reuse, PT ;  /* 0x000000d82000720c */ /* 0x0c0fe20003f46270 */
[----:B------:R-:W-:Y:S01]  /*9ea0*/  HMMA.16816.F32.BF16 R12, R64, R46, R12 ;  /* 0x0000002e400c723c */ /* 0x000fe2000004180c */
[-C--:B------:R-:W-:Y:S02]  /*9eb0*/  ISETP.GE.AND P1, PT, R32, R215.reuse, PT ;  /* 0x000000d72000720c */ /* 0x080fe40003f26270 */
[----:B------:R-:W-:Y:S02]  /*9ec0*/  FSEL R32, R30, -INF , !P5 ;  /* 0xff8000001e207808 */ /* 0x000fe40006800000 */
[----:B------:R-:W-:Y:S02]  /*9ed0*/  FSEL R40, R29, -INF , !P6 ;  /* 0xff8000001d287808 */ /* 0x000fe40007000000 */
        /* <DEDUP_REMOVED lines=8> */
[----:B------:R-:W1:Y:S01]  /*9f60*/  LDSM.16.M88.4 R28, [R223+0x5800] ;  /* 0x00580000df1c783b */ /* 0x000e620000000200 */
[----:B------:R-:W-:Y:S02]  /*9f70*/  FSEL R26, R26, -INF , !P1 ;  /* 0xff8000001a1a7808 */ /* 0x000fe40004800000 */
[----:B------:R-:W-:-:S02]  /*9f80*/  FSEL R25, R25, -INF , !P5 ;  /* 0xff80000019197808 */ /* 0x000fc40006800000 */
[C---:B--2---:R-:W-:Y:S01]  /*9f90*/  HMMA.16816.F32.BF16 R8, R64.reuse, R36, R8 ;  /* 0x000000244008723c */ /* 0x044fe20000041808 */
[-C--:B------:R-:W-:Y:S01]  /*9fa0*/  ISETP.GE.AND P1, PT, R42, R216.reuse, PT ;  /* 0x000000d82a00720c */ /* 0x080fe20003f26270 */
[----:B------:R-:W-:Y:S01]  /*9fb0*/  VIADD R37, R180, 0xfffffe59 ;  /* 0xfffffe59b4257836 */ /* 0x000fe20000000000 */
[-C--:B------:R-:W-:Y:S02]  /*9fc0*/  ISETP.GE.AND P5, PT, R42, R215.reuse, PT ;  /* 0x000000d72a00720c */ /* 0x080fe40003fa6270 */
[----:B------:R-:W-:Y:S02]  /*9fd0*/  FSEL R27, R27, -INF , !P6 ;  /* 0xff8000001b1b7808 */ /* 0x000fe40007000000 */
[----:B------:R-:W-:Y:S01]  /*9fe0*/  FSEL R42, R20, -INF , !P3 ;  /* 0xff800000142a7808 */ /* 0x000fe20005800000 */
[C---:B------:R-:W-:Y:S01]  /*9ff0*/  VIADD R20, R180.reuse, 0xfffffe58 ;  /* 0xfffffe58b4147836 */ /* 0x040fe20000000000 */
[C---:B------:R-:W-:Y:S01]  /*a000*/  ISETP.GE.AND P6, PT, R43.reuse, R216, PT ;  /* 0x000000d82b00720c */ /* 0x040fe20003fc6270 */
[----:B------:R-:W-:Y:S01]  /*a010*/  HMMA.16816.F32.BF16 R4, R64, R38, R4 ;  /* 0x000000264004723c */ /* 0x000fe20000041804 */
[----:B------:R-:W-:Y:S01]  /*a020*/  ISETP.GE.AND P3, PT, R43, R215, PT ;  /* 0x000000d72b00720c */ /* 0x000fe20003f66270 */
[----:B------:R-:W-:Y:S01]  /*a030*/  VIADD R39, R180, 0xfffffe61 ;  /* 0xfffffe61b4277836 */ /* 0x000fe20000000000 */
[----:B------:R-:W-:-:S02]  /*a040*/  FSEL R43, R22, -INF , !P2 ;  /* 0xff800000162b7808 */ /* 0x000fc40005000000 */
[----:B------:R-:W-:Y:S02]  /*a050*/  FSEL R36, R23, -INF , !P5 ;  /* 0xff80000017247808 */ /* 0x000fe40006800000 */
[----:B------:R-:W-:Y:S01]  /*a060*/  FSEL R16, R16, -INF , !P6 ;  /* 0xff80000010107808 */ /* 0x000fe20007000000 */
[C---:B------:R-:W-:Y:S01]  /*a070*/  HMMA.16816.F32.BF16 R92, R208.reuse, R186, R92 ;  /* 0x000000bad05c723c */ /* 0x040fe2000004185c */
[-C--:B------:R-:W-:Y:S02]  /*a080*/  ISETP.GE.AND P2, PT, R44, R216.reuse, PT ;  /* 0x000000d82c00720c */ /* 0x080fe40003f46270 */
[----:B------:R-:W-:Y:S02]  /*a090*/  FSEL R45, R21, -INF , !P1 ;  /* 0xff800000152d7808 */ /* 0x000fe40004800000 */
[C---:B------:R-:W-:Y:S02]  /*a0a0*/  ISETP.GE.AND P5, PT, R20.reuse, R216, PT ;  /* 0x000000d81400720c */ /* 0x040fe40003fa6270 */
[-C--:B------:R-:W-:Y:S01]  /*a0b0*/  ISETP.GE.AND P6, PT, R20, R215.reuse, PT ;  /* 0x000000d71400720c */ /* 0x080fe20003fc6270 */
[----:B------:R-:W-:Y:S01]  /*a0c0*/  HMMA.16816.F32.BF16 R84, R208, R182, R84 ;  /* 0x000000b6d054723c */ /* 0x000fe20000041854 */
[----:B------:R-:W-:Y:S01]  /*a0d0*/  ISETP.GE.AND P1, PT, R44, R215, PT ;  /* 0x000000d72c00720c */ /* 0x000fe20003f26270 */
[----:B------:R-:W2:Y:S01]  /*a0e0*/  LDSM.16.M88.4 R20, [R223+0x6000] ;  /* 0x00600000df14783b */ /* 0x000ea20000000200 */
[----:B------:R-:W-:Y:S01]  /*a0f0*/  VIADD R44, R180, 0xfffffe60 ;  /* 0xfffffe60b42c7836 */ /* 0x000fe20000000000 */
[----:B------:R-:W-:-:S02]  /*a100*/  FSEL R18, R18, -INF , !P3 ;  /* 0xff80000012127808 */ /* 0x000fc40005800000 */
[----:B------:R-:W-:Y:S02]  /*a110*/  FSEL R17, R17, -INF , !P2 ;  /* 0xff80000011117808 */ /* 0x000fe40005000000 */
[CC--:B------:R-:W-:Y:S01]  /*a120*/  ISETP.GE.AND P3, PT, R37.reuse, R216.reuse, PT ;  /* 0x000000d82500720c */ /* 0x0c0fe20003f66270 */
[C---:B-1----:R-:W-:Y:S01]  /*a130*/  HMMA.16816.F32.BF16 R168, R64.reuse, R28, R168 ;  /* 0x0000001c40a8723c */ /* 0x042fe200000418a8 */
[-C--:B------:R-:W-:Y:S01]  /*a140*/  ISETP.GE.AND P2, PT, R37, R215.reuse, PT ;  /* 0x000000d72500720c */ /* 0x080fe20003f46270 */
[----:B------:R-:W-:Y:S01]  /*a150*/  VIADD R28, R180, 0xfffffe69 ;  /* 0xfffffe69b41c7836 */ /* 0x000fe20000000000 */
[----:B------:R-:W-:Y:S02]  /*a160*/  FSEL R19, R19, -INF , !P1 ;  /* 0xff80000013137808 */ /* 0x000fe40004800000 */
[----:B------:R-:W-:Y:S01]  /*a170*/  FSEL R37, R12, -INF , !P5 ;  /* 0xff8000000c257808 */ /* 0x000fe20006800000 */
[----:B------:R-:W-:Y:S01]  /*a180*/  VIADD R12, R180, 0xfffffe68 ;  /* 0xfffffe68b40c7836 */ /* 0x000fe20000000000 */
[C---:B------:R-:W-:Y:S01]  /*a190*/  ISETP.GE.AND P1, PT, R44.reuse, R216, PT ;  /* 0x000000d82c00720c */ /* 0x040fe20003f26270 */
[----:B------:R-:W-:Y:S01]  /*a1a0*/  HMMA.16816.F32.BF16 R164, R64, R30, R164 ;  /* 0x0000001e40a4723c */ /* 0x000fe200000418a4 */
[----:B------:R-:W-:-:S02]  /*a1b0*/  ISETP.GE.AND P5, PT, R44, R215, PT ;  /* 0x000000d72c00720c */ /* 0x000fc40003fa6270 */
[----:B------:R-:W-:Y:S02]  /*a1c0*/  FSEL R38, R14, -INF , !P6 ;  /* 0xff8000000e267808 */ /* 0x000fe40007000000 */
[----:B------:R-:W-:Y:S02]  /*a1d0*/  FSEL R44, R13, -INF , !P3 ;  /* 0xff8000000d2c7808 */ /* 0x000fe40005800000 */
[CC--:B------:R-:W-:Y:S01]  /*a1e0*/  ISETP.GE.AND P6, PT, R39.reuse, R216.reuse, PT ;  /* 0x000000d82700720c */ /* 0x0c0fe20003fc6270 */
[----:B------:R-:W-:Y:S01]  /*a1f0*/  HMMA.16816.F32.BF16 R68, R208, R174, R68 ;  /* 0x000000aed044723c */ /* 0x000fe20000041844 */
[----:B------:R-:W-:Y:S02]  /*a200*/  ISETP.GE.AND P3, PT, R39, R215, PT ;  /* 0x000000d72700720c */ /* 0x000fe40003f66270 */
[----:B------:R-:W-:Y:S02]  /*a210*/  FSEL R39, R15, -INF , !P2 ;  /* 0xff8000000f277808 */ /* 0x000fe40005000000 */
[----:B------:R-:W-:Y:S01]  /*a220*/  FSEL R46, R8, -INF , !P1 ;  /* 0xff800000082e7808 */ /* 0x000fe20004800000 */
[----:B------:R-:W-:Y:S01]  /*a230*/  VIADD R8, R180, 0xfffffe70 ;  /* 0xfffffe70b4087836 */ /* 0x000fe20000000000 */
[----:B------:R-:W-:-:S02]  /*a240*/  ISETP.GE.AND P2, PT, R12, R216, PT ;  /* 0x000000d80c00720c */ /* 0x000fc40003f46270 */
[-C--:B------:R-:W-:Y:S02]  /*a250*/  ISETP.GE.AND P1, PT, R12, R215.reuse, PT ;  /* 0x000000d70c00720c */ /* 0x080fe40003f26270 */
[----:B------:R-:W1:Y:S01]  /*a260*/  LDSM.16.M88.4 R12, [R223+0x6800] ;  /* 0x00680000df0c783b */ /* 0x000e620000000200 */
[----:B------:R-:W-:Y:S01]  /*a270*/  FSEL R173, R9, -INF , !P6 ;  /* 0xff80000009ad7808 */ /* 0x000fe20007000000 */
[----:B------:R-:W-:Y:S01]  /*a280*/  VIADD R9, R180, 0xfffffe71 ;  /* 0xfffffe71b4097836 */ /* 0x000fe20000000000 */
[----:B------:R-:W-:Y:S02]  /*a290*/  FSEL R172, R11, -INF , !P3 ;  /* 0xff8000000bac7808 */ /* 0x000fe40005800000 */
[----:B------:R-:W-:Y:S01]  /*a2a0*/  FSEL R176, R4, -INF , !P2 ;  /* 0xff80000004b07808 */ /* 0x000fe20005000000 */
[----:B------:R-:W-:Y:S01]  /*a2b0*/  VIADD R4, R180, 0xfffffe78 ;  /* 0xfffffe78b4047836 */ /* 0x000fe20000000000 */
[----:B------:R-:W-:Y:S01]  /*a2c0*/  FSEL R47, R10, -INF , !P5 ;  /* 0xff8000000a2f7808 */ /* 0x000fe20006800000 */
[----:B--2---:R-:W-:Y:S01]  /*a2d0*/  HMMA.16816.F32.BF16 R128, R64, R20, R128 ;  /* 0x000000144080723c */ /* 0x004fe20000041880 */
[----:B------:R-:W-:-:S02]  /*a2e0*/  ISETP.GE.AND P6, PT, R28, R215, PT ;  /* 0x000000d71c00720c */ /* 0x000fc40003fc6270 */
[-C--:B------:R-:W-:Y:S02]  /*a2f0*/  ISETP.GE.AND P3, PT, R8, R216.reuse, PT ;  /* 0x000000d80800720c */ /* 0x080fe40003f66270 */
[----:B------:R-:W-:Y:S02]  /*a300*/  ISETP.GE.AND P5, PT, R28, R216, PT ;  /* 0x000000d81c00720c */ /* 0x000fe40003fa6270 */
[----:B------:R-:W-:Y:S01]  /*a310*/  FSEL R178, R7, -INF , !P6 ;  /* 0xff80000007b27808 */ /* 0x000fe20007000000 */
[----:B------:R-:W-:Y:S01]  /*a320*/  HMMA.16816.F32.BF16 R124, R64, R22, R124 ;  /* 0x00000016407c723c */ /* 0x000fe2000004187c */
[----:B------:R-:W-:Y:S02]  /*a330*/  FSEL R168, R168, -INF , !P3 ;  /* 0xff800000a8a87808 */ /* 0x000fe40005800000 */
[----:B------:R-:W-:Y:S02]  /*a340*/  FSEL R177, R6, -INF , !P1 ;  /* 0xff80000006b17808 */ /* 0x000fe40004800000 */
[----:B------:R-:W-:-:S02]  /*a350*/  FSEL R179, R5, -INF , !P5 ;  /* 0xff80000005b37808 */ /* 0x000fc40006800000 */
[CC--:B------:R-:W-:Y:S02]  /*a360*/  ISETP.GE.AND P6, PT, R4.reuse, R216.reuse, PT ;  /* 0x000000d80400720c */ /* 0x0c0fe40003fc6270 */
[-C--:B------:R-:W-:Y:S02]  /*a370*/  ISETP.GE.AND P3, PT, R4, R215.reuse, PT ;  /* 0x000000d70400720c */ /* 0x080fe40003f66270 */
[----:B------:R-:W2:Y:S01]  /*a380*/  LDSM.16.M88.4 R4, [R223+0x7000] ;  /* 0x00700000df04783b */ /* 0x000ea20000000200 */
[----:B------:R-:W-:Y:S01]  /*a390*/  ISETP.GE.AND P2, PT, R8, R215, PT ;  /* 0x000000d70800720c */ /* 0x000fe20003f46270 */
[----:B------:R-:W-:Y:S01]  /*a3a0*/  VIADD R8, R180, 0xfffffe79 ;  /* 0xfffffe79b4087836 */ /* 0x000fe20000000000 */
[----:B------:R-:W-:Y:S02]  /*a3b0*/  ISETP.GE.AND P1, PT, R9, R216, PT ;  /* 0x000000d80900720c */ /* 0x000fe40003f26270 */
[----:B------:R-:W-:Y:S02]  /*a3c0*/  FSEL R170, R170, -INF , !P2 ;  /* 0xff800000aaaa7808 */ /* 0x000fe40005000000 */
[----:B------:R-:W-:-:S02]  /*a3d0*/  FSEL R169, R169, -INF , !P1 ;  /* 0xff800000a9a97808 */ /* 0x000fc40004800000 */
[-C--:B------:R-:W-:Y:S01]  /*a3e0*/  ISETP.GE.AND P5, PT, R9, R215.reuse, PT ;  /* 0x000000d70900720c */ /* 0x080fe20003fa6270 */
[----:B------:R-:W-:Y:S01]  /*a3f0*/  VIADD R9, R180, 0xfffffe81 ;  /* 0xfffffe81b4097836 */ /* 0x000fe20000000000 */
[C---:B------:R-:W-:Y:S02]  /*a400*/  ISETP.GE.AND P2, PT, R8.reuse, R216, PT ;  /* 0x000000d80800720c */ /* 0x040fe40003f46270 */
[----:B------:R-:W-:Y:S01]  /*a410*/  ISETP.GE.AND P1, PT, R8, R215, PT ;  /* 0x000000d70800720c */ /* 0x000fe20003f26270 */
[C---:B------:R-:W-:Y:S01]  /*a420*/  VIADD R8, R180.reuse, 0xfffffe80 ;  /* 0xfffffe80b4087836 */ /* 0x040fe20000000000 */
[----:B-1----:R-:W-:Y:S01]  /*a430*/  HMMA.16816.F32.BF16 R120, R64, R12, R120 ;  /* 0x0000000c4078723c */ /* 0x002fe20000041878 */
[----:B------:R-:W-:Y:S01]  /*a440*/  FSEL R171, R171, -INF , !P5 ;  /* 0xff800000abab7808 */ /* 0x000fe20006800000 */
[----:B------:R-:W-:Y:S01]  /*a450*/  VIADD R12, R180, 0xfffffe89 ;  /* 0xfffffe89b40c7836 */ /* 0x000fe20000000000 */
[----:B------:R-:W-:Y:S01]  /*a460*/  FSEL R164, R164, -INF , !P6 ;  /* 0xff800000a4a47808 */ /* 0x000fe20007000000 */
[----:B------:R-:W-:Y:S01]  /*a470*/  VIADD R13, R180, 0xfffffe91 ;  /* 0xfffffe91b40d7836 */ /* 0x000fe20000000000 */
[----:B------:R-:W-:-:S02]  /*a480*/  FSEL R166, R166, -INF , !P3 ;  /* 0xff800000a6a67808 */ /* 0x000fc40005800000 */
[CC--:B------:R-:W-:Y:S01]  /*a490*/  ISETP.GE.AND P5, PT, R8.reuse, R216.reuse, PT ;  /* 0x000000d80800720c */ /* 0x0c0fe20003fa6270 */
[----:B------:R-:W-:Y:S01]  /*a4a0*/  HMMA.16816.F32.BF16 R116, R64, R14, R116 ;  /* 0x0000000e4074723c */ /* 0x000fe20000041874 */
[----:B------:R-:W-:Y:S01]  /*a4b0*/  ISETP.GE.AND P6, PT, R8, R215, PT ;  /* 0x000000d70800720c */ /* 0x000fe20003fc6270 */
[----:B------:R-:W-:Y:S01]  /*a4c0*/  VIADD R8, R180, 0xfffffe88 ;  /* 0xfffffe88b4087836 */ /* 0x000fe20000000000 */
[----:B------:R-:W-:Y:S02]  /*a4d0*/  ISETP.GE.AND P3, PT, R9, R216, PT ;  /* 0x000000d80900720c */ /* 0x000fe40003f66270 */
[----:B------:R-:W-:Y:S02]  /*a4e0*/  FSEL R130, R130, -INF , !P6 ;  /* 0xff80000082827808 */ /* 0x000fe40007000000 */
[----:B------:R-:W-:Y:S02]  /*a4f0*/  FSEL R129, R129, -INF , !P3 ;  /* 0xff80000081817808 */ /* 0x000fe40005800000 */
[----:B------:R-:W-:-:S02]  /*a500*/  FSEL R165, R165, -INF , !P2 ;  /* 0xff800000a5a57808 */ /* 0x000fc40005000000 */
[----:B------:R-:W-:Y:S02]  /*a510*/  FSEL R167, R167, -INF , !P1 ;  /* 0xff800000a7a77808 */ /* 0x000fe40004800000 */
[----:B------:R-:W-:Y:S02]  /*a520*/  FSEL R128, R128, -INF , !P5 ;  /* 0xff80000080807808 */ /* 0x000fe40006800000 */
[CC--:B------:R-:W-:Y:S02]  /*a530*/  ISETP.GE.AND P6, PT, R12.reuse, R216.reuse, PT ;  /* 0x000000d80c00720c */ /* 0x0c0fe40003fc6270 */
[-C--:B------:R-:W-:Y:S01]  /*a540*/  ISETP.GE.AND P3, PT, R12, R215.reuse, PT ;  /* 0x000000d70c00720c */ /* 0x080fe20003f66270 */
[----:B------:R-:W-:Y:S01]  /*a550*/  VIADD R12, R180, 0xfffffe90 ;  /* 0xfffffe90b40c7836 */ /* 0x000fe20000000000 */
[-C--:B------:R-:W-:Y:S01]  /*a560*/  ISETP.GE.AND P2, PT, R9, R215.reuse, PT ;  /* 0x000000d70900720c */ /* 0x080fe20003f46270 */
[----:B--2---:R-:W-:Y:S01]  /*a570*/  HMMA.16816.F32.BF16 R112, R64, R4, R112 ;  /* 0x000000044070723c */ /* 0x004fe20000041870 */
[----:B------:R-:W-:Y:S01]  /*a580*/  ISETP.GE.AND P1, PT, R8, R216, PT ;  /* 0x000000d80800720c */ /* 0x000fe20003f26270 */
[----:B------:R-:W-:Y:S01]  /*a590*/  VIADD R4, R180, 0xfffffe99 ;  /* 0xfffffe99b4047836 */ /* 0x000fe20000000000 */
[----:B------:R-:W-:Y:S01]  /*a5a0*/  ISETP.GE.AND P5, PT, R8, R215, PT ;  /* 0x000000d70800720c */ /* 0x000fe20003fa6270 */
[----:B------:R-:W-:Y:S01]  /*a5b0*/  VIADD R5, R180, 0xfffffea1 ;  /* 0xfffffea1b4057836 */ /* 0x000fe20000000000 */
[----:B------:R-:W1:Y:S01]  /*a5c0*/  LDSM.16.M88.4 R8, [R223+0x7800] ;  /* 0x00780000df08783b */ /* 0x000e620000000200 */
[----:B------:R-:W-:-:S02]  /*a5d0*/  FSEL R131, R131, -INF , !P2 ;  /* 0xff80000083837808 */ /* 0x000fc40005000000 */
[----:B------:R-:W-:Y:S01]  /*a5e0*/  FSEL R124, R124, -INF , !P1 ;  /* 0xff8000007c7c7808 */ /* 0x000fe20004800000 */
[----:B------:R-:W-:Y:S01]  /*a5f0*/  HMMA.16816.F32.BF16 R108, R64, R6, R108 ;  /* 0x00000006406c723c */ /* 0x000fe2000004186c */
[CC--:B------:R-:W-:Y:S02]  /*a600*/  ISETP.GE.AND P2, PT, R12.reuse, R216.reuse, PT ;  /* 0x000000d80c00720c */ /* 0x0c0fe40003f46270 */
[----:B------:R-:W-:Y:S01]  /*a610*/  ISETP.GE.AND P1, PT, R12, R215, PT ;  /* 0x000000d70c00720c */ /* 0x000fe20003f26270 */
[----:B------:R-:W-:Y:S01]  /*a620*/  VIADD R12, R180, 0xfffffe98 ;  /* 0xfffffe98b40c7836 */ /* 0x000fe20000000000 */
[----:B------:R-:W-:Y:S02]  /*a630*/  FSEL R126, R126, -INF , !P5 ;  /* 0xff8000007e7e7808 */ /* 0x000fe40006800000 */
[----:B------:R-:W-:Y:S02]  /*a640*/  ISETP.GE.AND P5, PT, R13, R216, PT ;  /* 0x000000d80d00720c */ /* 0x000fe40003fa6270 */
[----:B------:R-:W-:-:S02]  /*a650*/  FSEL R125, R125, -INF , !P6 ;  /* 0xff8000007d7d7808 */ /* 0x000fc40007000000 */
[----:B------:R-:W-:Y:S02]  /*a660*/  FSEL R127, R127, -INF , !P3 ;  /* 0xff8000007f7f7808 */ /* 0x000fe40005800000 */
[----:B------:R-:W-:Y:S02]  /*a670*/  FSEL R120, R120, -INF , !P2 ;  /* 0xff80000078787808 */ /* 0x000fe40005000000 */
[-C--:B------:R-:W-:Y:S02]  /*a680*/  ISETP.GE.AND P6, PT, R13, R215.reuse, PT ;  /* 0x000000d70d00720c */ /* 0x080fe40003fc6270 */
[C---:B------:R-:W-:Y:S02]  /*a690*/  ISETP.GE.AND P3, PT, R12.reuse, R216, PT ;  /* 0x000000d80c00720c */ /* 0x040fe40003f66270 */
[----:B------:R-:W-:Y:S02]  /*a6a0*/  ISETP.GE.AND P2, PT, R12, R215, PT ;  /* 0x000000d70c00720c */ /* 0x000fe40003f46270 */
[----:B------:R-:W2:Y:S01]  /*a6b0*/  LDSM.16.M88.4 R12, [R223+0x8000] ;  /* 0x00800000df0c783b */ /* 0x000ea20000000200 */
        /* <DEDUP_REMOVED lines=11> */
[C---:B-1----:R-:W-:Y:S01]  /*a770*/  HMMA.16816.F32.BF16 R104, R64.reuse, R8, R104 ;  /* 0x000000084068723c */ /* 0x042fe20000041868 */
        /* <DEDUP_REMOVED lines=8> */
[CC--:B------:R-:W-:Y:S02]  /*a800*/  ISETP.GE.AND P5, PT, R4.reuse, R216.reuse, PT ;  /* 0x000000d80400720c */ /* 0x0c0fe40003fa6270 */
[-C--:B------:R-:W-:Y:S02]  /*a810*/  ISETP.GE.AND P6, PT, R4, R215.reuse, PT ;  /* 0x000000d70400720c */ /* 0x080fe40003fc6270 */
[----:B------:R-:W1:Y:S01]  /*a820*/  LDSM.16.M88.4 R4, [R223+0x8800] ;  /* 0x00880000df04783b */ /* 0x000e620000000200 */
[----:B------:R-:W-:Y:S02]  /*a830*/  FSEL R114, R114, -INF , !P3 ;  /* 0xff80000072727808 */ /* 0x000fe40005800000 */
[----:B------:R-:W-:Y:S02]  /*a840*/  FSEL R113, R113, -INF , !P2 ;  /* 0xff80000071717808 */ /* 0x000fe40005000000 */
[C---:B------:R-:W-:Y:S02]  /*a850*/  ISETP.GE.AND P3, PT, R8.reuse, R216, PT ;  /* 0x000000d80800720c */ /* 0x040fe40003f66270 */
[----:B------:R-:W-:Y:S01]  /*a860*/  ISETP.GE.AND P2, PT, R8, R215, PT ;  /* 0x000000d70800720c */ /* 0x000fe20003f46270 */
[C---:B------:R-:W-:Y:S01]  /*a870*/  VIADD R8, R180.reuse, 0xfffffeb0 ;  /* 0xfffffeb0b4087836 */ /* 0x040fe20000000000 */
[----:B--2---:R-:W-:Y:S01]  /*a880*/  HMMA.16816.F32.BF16 R96, R64, R12, R96 ;  /* 0x0000000c4060723c */ /* 0x004fe20000041860 */
        /* <DEDUP_REMOVED lines=18> */
[----:B------:R-:W-:Y:S02]  /*a9b0*/  ISETP.GE.AND P3, PT, R9, R215, PT ;  /* 0x000000d70900720c */ /* 0x000fe40003f66270 */
[----:B------:R-:W-:-:S02]  /*a9c0*/  ISETP.GE.AND P2, PT, R8, R216, PT ;  /* 0x000000d80800720c */ /* 0x000fc40003f46270 */
[-C--:B------:R-:W-:Y:S01]  /*a9d0*/  ISETP.GE.AND P1, PT, R8, R215.reuse, PT ;  /* 0x000000d70800720c */ /* 0x080fe20003f26270 */
[C---:B-1----:R-:W-:Y:S01]  /*a9e0*/  HMMA.16816.F32.BF16 R88, R64.reuse, R4, R88 ;  /* 0x000000044058723c */ /* 0x042fe20000041858 */
[----:B------:R-:W-:Y:S01]  /*a9f0*/  FSEL R107, R107, -INF , !P3 ;  /* 0xff8000006b6b7808 */ /* 0x000fe20005800000 */
[----:B------:R-:W-:Y:S01]  /*aa00*/  VIADD R4, R180, 0xfffffec9 ;  /* 0xfffffec9b4047836 */ /* 0x000fe20000000000 */
[----:B------:R-:W-:Y:S01]  /*aa10*/  FSEL R100, R100, -INF , !P2 ;  /* 0xff80000064647808 */ /* 0x000fe20005000000 */
[----:B------:R-:W1:Y:S01]  /*aa20*/  LDSM.16.M88.4 R8, [R223+0x9000] ;  /* 0x00900000df08783b */ /* 0x000e620000000200 */
[----:B------:R-:W-:Y:S02]  /*aa30*/  FSEL R102, R102, -INF , !P1 ;  /* 0xff80000066667808 */ /* 0x000fe40004800000 */
[CC--:B------:R-:W-:Y:S01]  /*aa40*/  ISETP.GE.AND P3, PT, R12.reuse, R216.reuse, PT ;  /* 0x000000d80c00720c */ /* 0x0c0fe20003f66270 */
[----:B------:R-:W-:Y:S01]  /*aa50*/  HMMA.16816.F32.BF16 R84, R64, R6, R84 ;  /* 0x000000064054723c */ /* 0x000fe20000041854 */
[----:B------:R-:W-:Y:S01]  /*aa60*/  ISETP.GE.AND P2, PT, R12, R215, PT ;  /* 0x000000d70c00720c */ /* 0x000fe20003f46270 */
[----:B------:R-:W-:Y:S01]  /*aa70*/  VIADD R12, R180, 0xfffffec8 ;  /* 0xfffffec8b40c7836 */ /* 0x000fe20000000000 */
[----:B------:R-:W-:-:S02]  /*aa80*/  ISETP.GE.AND P1, PT, R13, R216, PT ;  /* 0x000000d80d00720c */ /* 0x000fc40003f26270 */
[----:B------:R-:W-:Y:S02]  /*aa90*/  FSEL R98, R98, -INF , !P2 ;  /* 0xff80000062627808 */ /* 0x000fe40005000000 */
[----:B------:R-:W-:Y:S02]  /*aaa0*/  FSEL R97, R97, -INF , !P1 ;  /* 0xff80000061617808 */ /* 0x000fe40004800000 */
[----:B------:R-:W-:Y:S02]  /*aab0*/  FSEL R101, R101, -INF , !P5 ;  /* 0xff80000065657808 */ /* 0x000fe40006800000 */
[----:B------:R-:W-:Y:S02]  /*aac0*/  FSEL R103, R103, -INF , !P6 ;  /* 0xff80000067677808 */ /* 0x000fe40007000000 */
[C---:B------:R-:W-:Y:S02]  /*aad0*/  ISETP.GE.AND P2, PT, R4.reuse, R216, PT ;  /* 0x000000d80400720c */ /* 0x040fe40003f46270 */
[-C--:B------:R-:W-:Y:S01]  /*aae0*/  ISETP.GE.AND P1, PT, R4, R215.reuse, PT ;  /* 0x000000d70400720c */ /* 0x080fe20003f26270 */
[----:B------:R-:W-:Y:S01]  /*aaf0*/  VIADD R4, R180, 0xfffffed0 ;  /* 0xfffffed0b4047836 */ /* 0x000fe20000000000 */
[----:B------:R-:W-:-:S02]  /*ab00*/  ISETP.GE.AND P5, PT, R13, R215, PT ;  /* 0x000000d70d00720c */ /* 0x000fc40003fa6270 */
[-C--:B------:R-:W-:Y:S02]  /*ab10*/  ISETP.GE.AND P6, PT, R12, R216.reuse, PT ;  /* 0x000000d80c00720c */ /* 0x080fe40003fc6270 */
[----:B------:R-:W-:Y:S02]  /*ab20*/  FSEL R99, R99, -INF , !P5 ;  /* 0xff80000063637808 */ /* 0x000fe40006800000 */
[----:B------:R-:W-:Y:S02]  /*ab30*/  FSEL R92, R92, -INF , !P6 ;  /* 0xff8000005c5c7808 */ /* 0x000fe40007000000 */
[C---:B------:R-:W-:Y:S02]  /*ab40*/  ISETP.GE.AND P5, PT, R4.reuse, R216, PT ;  /* 0x000000d80400720c */ /* 0x040fe40003fa6270 */
[----:B------:R-:W-:Y:S02]  /*ab50*/  ISETP.GE.AND P6, PT, R4, R215, PT ;  /* 0x000000d70400720c */ /* 0x000fe40003fc6270 */
[----:B------:R-:W2:Y:S01]  /*ab60*/  LDSM.16.M88.4 R4, [R223+0x9800] ;  /* 0x00980000df04783b */ /* 0x000ea20000000200 */
[----:B------:R-:W-:Y:S01]  /*ab70*/  FSEL R96, R96, -INF , !P3 ;  /* 0xff80000060607808 */ /* 0x000fe20005800000 */
[----:B------:R-:W-:-:S04]  /*ab80*/  DEPBAR.LE SB0, 0x0 ;  /* 0x000080000000791a */ /* 0x000fc80000000000 */
[-C--:B------:R-:W-:Y:S01]  /*ab90*/  ISETP.GE.AND P3, PT, R12, R215.reuse, PT ;  /* 0x000000d70c00720c */ /* 0x080fe20003f66270 */
[C---:B------:R-:W-:Y:S01]  /*aba0*/  VIADD R12, R180.reuse, 0xfffffed1 ;  /* 0xfffffed1b40c7836 */ /* 0x040fe20000000000 */
[C---:B-1----:R-:W-:Y:S01]  /*abb0*/  HMMA.16816.F32.BF16 R80, R64.reuse, R8, R80 ;  /* 0x000000084050723c */ /* 0x042fe20000041850 */
[----:B------:R-:W-:Y:S01]  /*abc0*/  FSEL R93, R93, -INF , !P2 ;  /* 0xff8000005d5d7808 */ /* 0x000fe20005000000 */
[----:B------:R-:W-:Y:S01]  /*abd0*/  VIADD R8, R180, 0xfffffed9 ;  /* 0xfffffed9b4087836 */ /* 0x000fe20000000000 */
[----:B------:R-:W-:Y:S01]  /*abe0*/  FSEL R94, R94, -INF , !P3 ;  /* 0xff8000005e5e7808 */ /* 0x000fe20005800000 */
[----:B------:R-:W-:Y:S01]  /*abf0*/  VIADD R9, R180, 0xfffffee1 ;  /* 0xfffffee1b4097836 */ /* 0x000fe20000000000 */
[C---:B------:R-:W-:Y:S02]  /*ac00*/  ISETP.GE.AND P3, PT, R12.reuse, R216, PT ;  /* 0x000000d80c00720c */ /* 0x040fe40003f66270 */
[----:B------:R-:W-:Y:S01]  /*ac10*/  ISETP.GE.AND P2, PT, R12, R215, PT ;  /* 0x000000d70c00720c */ /* 0x000fe20003f46270 */
[----:B------:R-:W-:Y:S01]  /*ac20*/  VIADD R12, R180, 0xfffffed8 ;  /* 0xfffffed8b40c7836 */ /* 0x000fe20000000000 */
[----:B------:R-:W-:Y:S01]  /*ac30*/  HMMA.16816.F32.BF16 R76, R64, R10, R76 ;  /* 0x0000000a404c723c */ /* 0x000fe2000004184c */
[----:B------:R-:W-:-:S02]  /*ac40*/  FSEL R90, R90, -INF , !P6 ;  /* 0xff8000005a5a7808 */ /* 0x000fc40007000000 */
[----:B------:R-:W-:Y:S02]  /*ac50*/  FSEL R89, R89, -INF , !P3 ;  /* 0xff80000059597808 */ /* 0x000fe40005800000 */
[----:B------:R-:W-:Y:S01]  /*ac60*/  FSEL R95, R95, -INF , !P1 ;  /* 0xff8000005f5f7808 */ /* 0x000fe20004800000 */
[----:B------:R-:W-:Y:S01]  /*ac70*/  BAR.SYNC.DEFER_BLOCKING 0x0 ;  /* 0x0000000000007b1d */ /* 0x000fe20000010000 */
[CC--:B------:R-:W-:Y:S02]  /*ac80*/  ISETP.GE.AND P6, PT, R8.reuse, R216.reuse, PT ;  /* 0x000000d80800720c */ /* 0x0c0fe40003fc6270 */
[----:B------:R-:W-:Y:S01]  /*ac90*/  ISETP.GE.AND P3, PT, R8, R215, PT ;  /* 0x000000d70800720c */ /* 0x000fe20003f66270 */
[----:B------:R-:W-:Y:S01]  /*aca0*/  VIADD R8, R180, 0xfffffee0 ;  /* 0xfffffee0b4087836 */ /* 0x000fe20000000000 */
[----:B------:R-:W-:Y:S02]  /*acb0*/  ISETP.GE.AND P1, PT, R12, R216, PT ;  /* 0x000000d80c00720c */ /* 0x000fe40003f26270 */
[----:B------:R-:W-:-:S02]  /*acc0*/  FSEL R91, R91, -INF , !P2 ;  /* 0xff8000005b5b7808 */ /* 0x000fc40005000000 */
[----:B------:R-:W-:Y:S02]  /*acd0*/  FSEL R84, R84, -INF , !P1 ;  /* 0xff80000054547808 */ /* 0x000fe40004800000 */
[CC--:B------:R-:W-:Y:S02]  /*ace0*/  ISETP.GE.AND P2, PT, R8.reuse, R216.reuse, PT ;  /* 0x000000d80800720c */ /* 0x0c0fe40003f46270 */
[-C--:B------:R-:W-:Y:S01]  /*acf0*/  ISETP.GE.AND P1, PT, R8, R215.reuse, PT ;  /* 0x000000d70800720c */ /* 0x080fe20003f26270 */
[----:B------:R-:W-:Y:S01]  /*ad00*/  VIADD R8, R180, 0xfffffee9 ;  /* 0xfffffee9b4087836 */ /* 0x000fe20000000000 */
[----:B------:R-:W-:Y:S01]  /*ad10*/  FSEL R88, R88, -INF , !P5 ;  /* 0xff80000058587808 */ /* 0x000fe20006800000 */
[----:B--2---:R-:W-:Y:S01]  /*ad20*/  HMMA.16816.F32.BF16 R72, R64, R4, R72 ;  /* 0x000000044048723c */ /* 0x004fe20000041848 */
[----:B------:R-:W-:Y:S01]  /*ad30*/  ISETP.GE.AND P5, PT, R12, R215, PT ;  /* 0x000000d70c00720c */ /* 0x000fe20003fa6270 */
[----:B------:R-:W-:Y:S01]  /*ad40*/  VIADD R4, R180, 0xfffffef1 ;  /* 0xfffffef1b4047836 */ /* 0x000fe20000000000 */
[----:B------:R-:W-:Y:S01]  /*ad50*/  FSEL R82, R82, -INF , !P1 ;  /* 0xff80000052527808 */ /* 0x000fe20004800000 */
[----:B------:R-:W-:Y:S01]  /*ad60*/  VIADD R5, R180, 0xfffffef8 ;  /* 0xfffffef8b4057836 */ /* 0x000fe20000000000 */
[----:B------:R-:W-:-:S02]  /*ad70*/  ISETP.GE.AND P1, PT, R8, R216, PT ;  /* 0x000000d80800720c */ /* 0x000fc40003f26270 */
[----:B------:R-:W-:Y:S01]  /*ad80*/  FSEL R86, R86, -INF , !P5 ;  /* 0xff80000056567808 */ /* 0x000fe20006800000 */
[----:B------:R-:W-:Y:S01]  /*ad90*/  HMMA.16816.F32.BF16 R68, R64, R6, R68 ;  /* 0x000000064044723c */ /* 0x000fe20000041844 */
[----:B------:R-:W-:Y:S02]  /*ada0*/  FSEL R85, R85, -INF , !P6 ;  /* 0xff80000055557808 */ /* 0x000fe40007000000 */
[C---:B------:R-:W-:Y:S02]  /*adb0*/  ISETP.GE.AND P5, PT, R9.reuse, R216, PT ;  /* 0x000000d80900720c */ /* 0x040fe40003fa6270 */
[-C--:B------:R-:W-:Y:S01]  /*adc0*/  ISETP.GE.AND P6, PT, R9, R215.reuse, PT ;  /* 0x000000d70900720c */ /* 0x080fe20003fc6270 */
[----:B------:R-:W-:Y:S01]  /*add0*/  VIADD R9, R180, 0xfffffee8 ;  /* 0xfffffee8b4097836 */ /* 0x000fe20000000000 */
[----:B------:R-:W-:Y:S02]  /*ade0*/  FSEL R181, R77, -INF , !P1 ;  /* 0xff8000004db57808 */ /* 0x000fe40004800000 */
[----:B------:R-:W-:-:S02]  /*adf0*/  ISETP.GE.AND P1, PT, R4, R215, PT ;  /* 0x000000d70400720c */ /* 0x000fc40003f26270 */
[----:B------:R-:W-:Y:S02]  /*ae00*/  FSEL R80, R80, -INF , !P2 ;  /* 0xff80000050507808 */ /* 0x000fe40005000000 */
[----:B------:R-:W-:Y:S02]  /*ae10*/  FSEL R81, R81, -INF , !P5 ;  /* 0xff80000051517808 */ /* 0x000fe40006800000 */
[----:B------:R-:W-:Y:S02]  /*ae20*/  FSEL R184, R75, -INF , !P1 ;  /* 0xff8000004bb87808 */ /* 0x000fe40004800000 */
[----:B------:R-:W-:Y:S02]  /*ae30*/  FSEL R87, R87, -INF , !P3 ;  /* 0xff80000057577808 */ /* 0x000fe40005800000 */
[-C--:B------:R-:W-:Y:S02]  /*ae40*/  ISETP.GE.AND P2, PT, R9, R215.reuse, PT ;  /* 0x000000d70900720c */ /* 0x080fe40003f46270 */
[----:B------:R-:W-:Y:S01]  /*ae50*/  ISETP.GE.AND P5, PT, R8, R215, PT ;  /* 0x000000d70800720c */ /* 0x000fe20003fa6270 */
[----:B------:R-:W-:Y:S01]  /*ae60*/  VIADD R8, R180, 0xfffffef0 ;  /* 0xfffffef0b4087836 */ /* 0x000fe20000000000 */
[----:B------:R-:W-:-:S02]  /*ae70*/  ISETP.GE.AND P1, PT, R3, 0x3, PT ;  /* 0x000000030300780c */ /* 0x000fc40003f26270 */
[-C--:B------:R-:W-:Y:S02]  /*ae80*/  ISETP.GE.AND P3, PT, R9, R216.reuse, PT ;  /* 0x000000d80900720c */ /* 0x080fe40003f66270 */
[----:B------:R-:W-:Y:S02]  /*ae90*/  FSEL R175, R78, -INF , !P2 ;  /* 0xff8000004eaf7808 */ /* 0x000fe40005000000 */
[----:B------:R-:W-:Y:S02]  /*aea0*/  FSEL R83, R83, -INF , !P6 ;  /* 0xff80000053537808 */ /* 0x000fe40007000000 */
[----:B------:R-:W-:Y:S02]  /*aeb0*/  FSEL R174, R76, -INF , !P3 ;  /* 0xff8000004cae7808 */ /* 0x000fe40005800000 */
[-C--:B------:R-:W-:Y:S01]  /*aec0*/  ISETP.GE.AND P2, PT, R4, R216.reuse, PT ;  /* 0x000000d80400720c */ /* 0x080fe20003f46270 */
        /* <DEDUP_REMOVED lines=8> */
[C---:B------:R-:W-:Y:S02]  /*af50*/  ISETP.GE.AND P6, PT, R5.reuse, R216, PT ;  /* 0x000000d80500720c */ /* 0x040fe40003fc6270 */
[-C--:B------:R-:W-:Y:S02]  /*af60*/  ISETP.GE.AND P3, PT, R5, R215.reuse, PT ;  /* 0x000000d70500720c */ /* 0x080fe40003f66270 */
[----:B------:R-:W-:Y:S02]  /*af70*/  ISETP.GE.AND P2, PT, R4, R215, PT ;  /* 0x000000d70400720c */ /* 0x000fe40003f46270 */
[----:B------:R-:W-:Y:S02]  /*af80*/  FSEL R186, R69, -INF , !P5 ;  /* 0xff80000045ba7808 */ /* 0x000fe40006800000 */
[----:B------:R-:W-:Y:S02]  /*af90*/  FSEL R187, R68, -INF , !P6 ;  /* 0xff80000044bb7808 */ /* 0x000fe40007000000 */
[----:B------:R-:W-:-:S02]  /*afa0*/  FSEL R188, R70, -INF , !P3 ;  /* 0xff80000046bc7808 */ /* 0x000fc40005800000 */
[----:B------:R-:W-:Y:S01]  /*afb0*/  FSEL R189, R71, -INF , !P2 ;  /* 0xff80000047bd7808 */ /* 0x000fe20005000000 */
[----:B------:R-:W-:Y:S06]  /*afc0*/  @!P1 BRA `(.L_x_1997) ;  /* 0x0000000400e89947 */ /* 0x000fec0003800000 */
[----:B------:R-:W-:Y:S05]  /*afd0*/  BRA.U !UP1, `(.L_x_1998) ;  /* 0x0000000109f87547 */ /* 0x000fea000b800000 */
[----:B------:R-:W1:Y:S01]  /*afe0*/  LDC R5, c[0x0][0x4f0] ;  /* 0x00013c00ff057b82 */ /* 0x000e620000000800 */
[----:B------:R-:W-:Y:S01]  /*aff0*/  SHF.L.U32 R6, R3, 0x8, RZ ;  /* 0x0000000803067819 */ /* 0x000fe200000006ff */
[----:B------:R-:W2:Y:S04]  /*b000*/  LDCU.64 UR6, c[0x0][0x3a0] ;  /* 0x00007400ff0677ac */ /* 0x000ea80008000a00 */
[C---:B------:R-:W-:Y:S02]  /*b010*/  VIADD R12, R6.reuse, 0xfffffd00 ;  /* 0xfffffd00060c7836 */ /* 0x040fe40000000000 */
[----:B------:R-:W-:-:S03]  /*b020*/  VIADD R6, R6, 0xfffffe00 ;  /* 0xfffffe0006067836 */ /* 0x000fc60000000000 */
[----:B------:R-:W-:Y:S02]  /*b030*/  IABS R8, R12 ;  /* 0x0000000c00087213 */ /* 0x000fe40000000000 */
[----:B------:R-:W-:Y:S02]  /*b040*/  IABS R10, R6 ;  /* 0x00000006000a7213 */ /* 0x000fe40000000000 */
[-C--:B-1----:R-:W-:Y:S02]  /*b050*/  IABS R4, R5.reuse ;  /* 0x0000000500047213 */ /* 0x082fe40000000000 */
[-C--:B------:R-:W-:Y:S02]  /*b060*/  LOP3.LUT R12, R12, R5.reuse, RZ, 0x3c, !PT ;  /* 0x000000050c0c7212 */ /* 0x080fe400078e3cff */
        /* <DEDUP_REMOVED lines=53> */
.L_x_1998:
[----:B------:R-:W-:Y:S01]  /*b3c0*/  UMOV UR4, URZ ;  /* 0x000000ff00047c82 */ /* 0x000fe20008000000 */
[----:B------:R-:W-:Y:S01]  /*b3d0*/  IMAD.SHL.U32 R4, R212, 0x100, RZ ;  /* 0x00000100d4047824 */ /* 0x000fe200078e00ff */
[----:B------:R-:W-:-:S05]  /*b3e0*/  IADD3 R5, P1, PT, RZ, -UR4, RZ ;  /* 0x80000004ff057c10 */ /* 0x000fca000ff3e0ff */
[----:B------:R-:W-:-:S05]  /*b3f0*/  IMAD.X R4, RZ, RZ, ~R4, P1 ;  /* 0x000000ffff047224 */ /* 0x000fca00008e0e04 */
[----:B------:R-:W-:-:S04]  /*b400*/  SHF.R.S64 R5, R5, 0x1f, R4 ;  /* 0x0000001f05057819 */ /* 0x000fc80000001004 */
[----:B------:R-:W-:-:S04]  /*b410*/  IADD3 R232, P1, PT, R5, R232, RZ ;  /* 0x000000e805e87210 */ /* 0x000fc80007f3e0ff */
[----:B------:R-:W-:-:S09]  /*b420*/  LEA.HI.X.SX32 R233, R4, R233, 0x1, P1 ;  /* 0x000000e904e97211 */ /* 0x000fd200008f0eff */
.L_x_1999:
        /* <DEDUP_REMOVED lines=52> */
.L_x_1997:
        /* <DEDUP_REMOVED lines=66> */
[----:B------:R-:W2:Y:S01]  /*bb90*/  SHFL.BFLY PT, R5, R6, 0x2, 0x1f ;  /* 0x0c401f0006057f89 */ /* 0x000ea200000e0000 */
[----:B------:R-:W-:-:S02]  /*bba0*/  VIMNMX R3, PT, PT, R3, 0x2, !PT ;  /* 0x0000000203037848 */ /* 0x000fc40007fe0100 */
[----:B------:R-:W-:Y:S01]  /*bbb0*/  SEL R205, R205, 0xffffffe0, !P4 ;  /* 0xffffffe0cdcd7807 */ /* 0x000fe20006000000 */
[----:B------:R-:W3:Y:S01]  /*bbc0*/  SHFL.BFLY PT, R4, R7, 0x2, 0x1f ;  /* 0x0c401f0007047f89 */ /* 0x000ee200000e0000 */
[----:B--2---:R-:W-:Y:S02]  /*bbd0*/  FMNMX.FTZ R5, R6, R5, !PT ;  /* 0x0000000506057209 */ /* 0x004fe40007810000 */
[----:B---3--:R-:W-:-:S03]  /*bbe0*/  FMNMX.FTZ R4, R7, R4, !PT ;  /* 0x0000000407047209 */ /* 0x008fc60007810000 */
[----:B------:R-:W2:Y:S04]  /*bbf0*/  SHFL.BFLY PT, R200, R5, 0x1, 0x1f ;  /* 0x0c201f0005c87f89 */ /* 0x000ea800000e0000 */
[----:B------:R-:W3:Y:S01]  /*bc00*/  SHFL.BFLY PT, R199, R4, 0x1, 0x1f ;  /* 0x0c201f0004c77f89 */ /* 0x000ee200000e0000 */
[----:B--2---:R-:W-:Y:S02]  /*bc10*/  FMNMX.FTZ R200, R5, R200, !PT ;  /* 0x000000c805c87209 */ /* 0x004fe40007810000 */
[----:B------:R-:W-:Y:S02]  /*bc20*/  SHF.L.U32 R5, R227, 0x6, RZ ;  /* 0x00000006e3057819 */ /* 0x000fe400000006ff */
[C---:B------:R-:W-:Y:S01]  /*bc30*/  FSETP.NEU.FTZ.AND P2, PT, R200.reuse, -INF , PT ;  /* 0xff800000c800780b */ /* 0x040fe20003f5d000 */
[----:B-1----:R-:W-:Y:S01]  /*bc40*/  FMUL.FTZ R197, R200, UR4 ;  /* 0x00000004c8c57c20 */ /* 0x002fe20008410000 */
[----:B---3--:R-:W-:-:S02]  /*bc50*/  FMNMX.FTZ R199, R4, R199, !PT ;  /* 0x000000c704c77209 */ /* 0x008fc40007810000 */
[----:B------:R-:W-:Y:S02]  /*bc60*/  LOP3.LUT R4, R214, 0x200, R5, 0xf8, !PT ;  /* 0x00000200d6047812 */ /* 0x000fe400078ef805 */
[----:B------:R-:W-:Y:S02]  /*bc70*/  FSEL R197, R197, RZ, P2 ;  /* 0x000000ffc5c57208 */ /* 0x000fe40001000000 */
[C---:B------:R-:W-:Y:S02]  /*bc80*/  FSETP.NEU.FTZ.AND P1, PT, R199.reuse, -INF , PT ;  /* 0xff800000c700780b */ /* 0x040fe40003f3d000 */
[----:B------:R-:W-:Y:S01]  /*bc90*/  FSEL R5, R200, RZ, P2 ;  /* 0x000000ffc8057208 */ /* 0x000fe20001000000 */
[--C-:B------:R-:W-:Y:S01]  /*bca0*/  FFMA.FTZ R198, R192, UR4, -R197.reuse ;  /* 0x00000004c0c67c23 */ /* 0x100fe200080108c5 */
[C---:B------:R-:W-:Y:S01]  /*bcb0*/  FMUL.FTZ R192, R199.reuse, UR4 ;  /* 0x00000004c7c07c20 */ /* 0x040fe20008410000 */
[--C-:B------:R-:W-:Y:S01]  /*bcc0*/  FFMA.FTZ R196, R190, UR4, -R197.reuse ;  /* 0x00000004bec47c23 */ /* 0x100fe200080108c5 */
[----:B------:R-:W-:Y:S01]  /*bcd0*/  FFMA.FTZ R195, R202, UR4, -R197 ;  /* 0x00000004cac37c23 */ /* 0x000fe200080108c5 */
[----:B------:R-:W-:Y:S01]  /*bce0*/  FADD.FTZ R2, R2, -R5 ;  /* 0x8000000502027221 */ /* 0x000fe20000010000 */
[----:B------:R-:W-:Y:S01]  /*bcf0*/  FSEL R5, R199, RZ, P1 ;  /* 0x000000ffc7057208 */ /* 0x000fe20000800000 */
[----:B------:R-:W-:Y:S01]  /*bd00*/  FFMA.FTZ R194, R194, UR4, -R197 ;  /* 0x00000004c2c27c23 */ /* 0x000fe200080108c5 */
[----:B------:R-:W-:Y:S01]  /*bd10*/  FSEL R192, R192, RZ, P1 ;  /* 0x000000ffc0c07208 */ /* 0x000fe20000800000 */
[----:B------:R-:W-:Y:S01]  /*bd20*/  FMUL.FTZ R202, R2, UR4 ;  /* 0x0000000402ca7c20 */ /* 0x000fe20008410000 */
[----:B------:R-:W-:Y:S01]  /*bd30*/  MUFU.EX2 R198, R198 ;  /* 0x000000c600c67308 */ /* 0x000fe20000000800 */
[----:B------:R-:W-:Y:S01]  /*bd40*/  FADD.FTZ R2, R0, -R5 ;  /* 0x8000000500027221 */ /* 0x000fe20000010000 */
[--C-:B------:R-:W-:Y:S01]  /*bd50*/  FFMA.FTZ R52, R48, UR4, -R197.reuse ;  /* 0x0000000430347c23 */ /* 0x100fe200080108c5 */
[--C-:B------:R-:W-:Y:S01]  /*bd60*/  FFMA.FTZ R190, R201, UR4, -R192.reuse ;  /* 0x00000004c9be7c23 */ /* 0x100fe200080108c0 */
[----:B------:R-:W-:Y:S01]  /*bd70*/  LEA R201, R4, UR5, 0x1 ;  /* 0x0000000504c97c11 */ /* 0x000fe2000f8e08ff */
[--C-:B------:R-:W-:Y:S01]  /*bd80*/  FFMA.FTZ R193, R191, UR4, -R192.reuse ;  /* 0x00000004bfc17c23 */ /* 0x100fe200080108c0 */
[--C-:B------:R-:W-:Y:S01]  /*bd90*/  FFMA.FTZ R191, R59, UR4, -R192.reuse ;  /* 0x000000043bbf7c23 */ /* 0x100fe200080108c0 */
[--C-:B------:R-:W-:Y:S01]  /*bda0*/  FFMA.FTZ R203, R203, UR4, -R192.reuse ;  /* 0x00000004cbcb7c23 */ /* 0x100fe200080108c0 */
[----:B------:R-:W-:Y:S01]  /*bdb0*/  FMUL.FTZ R2, R2, UR4 ;  /* 0x0000000402027c20 */ /* 0x000fe20008410000 */
[----:B------:R-:W1:Y:S01]  /*bdc0*/  LDSM.16.MT88.4 R20, [R201+0xa000] ;  /* 0x00a00000c914783b */ /* 0x000e620000004200 */
[----:B------:R-:W2:Y:S01]  /*bdd0*/  MUFU.EX2 R196, R196 ;  /* 0x000000c400c47308 */ /* 0x000ea20000000800 */
[----:B------:R-:W-:Y:S01]  /*bde0*/  IADD3 R28, PT, PT, R201, 0xa000, RZ ;  /* 0x0000a000c91c7810 */ /* 0x000fe20007ffe0ff */
[--C-:B------:R-:W-:Y:S01]  /*bdf0*/  FFMA.FTZ R45, R45, UR4, -R197.reuse ;  /* 0x000000042d2d7c23 */ /* 0x100fe200080108c5 */
[----:B------:R-:W-:Y:S01]  /*be00*/  IADD3 R204, PT, PT, R201, 0xa040, RZ ;  /* 0x0000a040c9cc7810 */ /* 0x000fe20007ffe0ff */
[----:B------:R-:W-:Y:S01]  /*be10*/  LDSM.16.MT88.4 R60, [R201+0xa800] ;  /* 0x00a80000c93c783b */ /* 0x000fe20000004200 */
[----:B------:R-:W-:Y:S01]  /*be20*/  @P0 IADD3 R204, PT, PT, R28, -0x40, RZ ;  /* 0xffffffc01ccc0810 */ /* 0x000fe20007ffe0ff */
[--C-:B------:R-:W-:Y:S01]  /*be30*/  FFMA.FTZ R16, R16, UR4, -R197.reuse ;  /* 0x0000000410107c23 */ /* 0x100fe200080108c5 */
[C---:B------:R-:W-:Y:S01]  /*be40*/  IADD3 R0, PT, PT, R205.reuse, R201, RZ ;  /* 0x000000c9cd007210 */ /* 0x040fe20007ffe0ff */
[----:B------:R-:W-:Y:S01]  /*be50*/  MUFU.EX2 R195, R195 ;  /* 0x000000c300c37308 */ /* 0x000fe20000000800 */
[----:B------:R-:W-:Y:S01]  /*be60*/  IADD3 R205, PT, PT, R205, R204, RZ ;  /* 0x000000cccdcd7210 */ /* 0x000fe20007ffe0ff */
[----:B------:R-:W-:Y:S01]  /*be70*/  LDSM.16.MT88.4 R28, [R204] ;  /* 0x00000000cc1c783b */ /* 0x000fe20000004200 */
[--C-:B------:R-:W-:Y:S01]  /*be80*/  FFMA.FTZ R46, R46, UR4, -R197.reuse ;  /* 0x000000042e2e7c23 */ /* 0x100fe200080108c5 */
[--C-:B------:R-:W-:Y:S01]  /*be90*/  FFMA.FTZ R47, R47, UR4, -R192.reuse ;  /* 0x000000042f2f7c23 */ /* 0x100fe200080108c0 */
[--C-:B------:R-:W-:Y:S01]  /*bea0*/  FFMA.FTZ R128, R128, UR4, -R197.reuse ;  /* 0x0000000480807c23 */ /* 0x100fe200080108c5 */
[----:B------:R-:W3:Y:S01]  /*beb0*/  LDSM.16.MT88.4 R4, [R0+0xa000] ;  /* 0x00a000000004783b */ /* 0x000ee20000004200 */
[--C-:B------:R-:W-:Y:S01]  /*bec0*/  FFMA.FTZ R129, R129, UR4, -R197.reuse ;  /* 0x0000000481817c23 */ /* 0x100fe200080108c5 */
[----:B------:R-:W4:Y:S01]  /*bed0*/  MUFU.EX2 R194, R194 ;  /* 0x000000c200c27308 */ /* 0x000f220000000800 */
[----:B--2---:R-:W-:Y:S01]  /*bee0*/  F2FP.BF16.F32.PACK_AB R8, R196, R198 ;  /* 0x000000c6c408723e */ /* 0x004fe200000010ff */
[----:B------:R-:W-:Y:S01]  /*bef0*/  LDSM.16.MT88.4 R64, [R0+0xa800] ;  /* 0x00a800000040783b */ /* 0x000fe20000004200 */
[--C-:B------:R-:W-:Y:S01]  /*bf00*/  FFMA.FTZ R124, R124, UR4, -R197.reuse ;  /* 0x000000047c7c7c23 */ /* 0x100fe200080108c5 */
[--C-:B------:R-:W-:Y:S01]  /*bf10*/  FFMA.FTZ R125, R125, UR4, -R197.reuse ;  /* 0x000000047d7d7c23 */ /* 0x100fe200080108c5 */
[--C-:B------:R-:W-:Y:S01]  /*bf20*/  FFMA.FTZ R130, R130, UR4, -R192.reuse ;  /* 0x0000000482827c23 */ /* 0x100fe200080108c0 */
[----:B------:R-:W-:Y:S01]  /*bf30*/  LDSM.16.MT88.4 R76, [R205+0x800] ;  /* 0x00080000cd4c783b */ /* 0x000fe20000004200 */
        /* <DEDUP_REMOVED lines=42> */
[----:B----4-:R-:W-:Y:S01]  /*c1e0*/  F2FP.BF16.F32.PACK_AB R11, R203, R190 ;  /* 0x000000becb0b723e */ /* 0x010fe200000010ff */
[----:B------:R-:W-:Y:S01]  /*c1f0*/  FFMA.FTZ R181, R181, UR4, -R197 ;  /* 0x00000004b5b57c23 */ /* 0x000fe200080108c5 */
[----:B------:R-:W-:-:S05]  /*c200*/  FFMA.FTZ R180, R180, UR4, -R192 ;  /* 0x00000004b4b47c23 */ /* 0x000fca00080108c0 */
[----:B------:R-:W-:Y:S01]  /*c210*/  MUFU.EX2 R45, R45 ;  /* 0x0000002d002d7308 */ /* 0x000fe20000000800 */
[-C--:B--2---:R-:W-:Y:S01]  /*c220*/  FMUL.FTZ R12, R160, R202.reuse ;  /* 0x000000caa00c7220 */ /* 0x084fe20000410000 */
[-C--:B------:R-:W-:Y:S01]  /*c230*/  FMUL.FTZ R13, R161, R202.reuse ;  /* 0x000000caa10d7220 */ /* 0x080fe20000410000 */
[-C--:B------:R-:W-:Y:S01]  /*c240*/  FMUL.FTZ R132, R132, R202.reuse ;  /* 0x000000ca84847220 */ /* 0x080fe20000410000 */
[-C--:B------:R-:W-:Y:S01]  /*c250*/  FMUL.FTZ R133, R133, R202.reuse ;  /* 0x000000ca85857220 */ /* 0x080fe20000410000 */
[--C-:B------:R-:W-:Y:S01]  /*c260*/  FFMA.FTZ R160, R58, UR4, -R197.reuse ;  /* 0x000000043aa07c23 */ /* 0x100fe200080108c5 */
[-C--:B------:R-:W-:Y:S01]  /*c270*/  FMUL.FTZ R48, R136, R202.reuse ;  /* 0x000000ca88307220 */ /* 0x080fe20000410000 */
[-C--:B------:R-:W-:Y:S01]  /*c280*/  FMUL.FTZ R49, R137, R202.reuse ;  /* 0x000000ca89317220 */ /* 0x080fe20000410000 */
[----:B------:R-:W-:Y:S01]  /*c290*/  FMUL.FTZ R140, R140, R202 ;  /* 0x000000ca8c8c7220 */ /* 0x000fe20000410000 */
[-C--:B-----5:R-:W-:Y:S01]  /*c2a0*/  FMUL.FTZ R14, R162, R2.reuse ;  /* 0x00000002a20e7220 */ /* 0x0a0fe20000410000 */
[-C--:B------:R-:W-:Y:S01]  /*c2b0*/  FMUL.FTZ R15, R163, R2.reuse ;  /* 0x00000002a30f7220 */ /* 0x080fe20000410000 */
[-C--:B------:R-:W-:Y:S01]  /*c2c0*/  FMUL.FTZ R134, R134, R2.reuse ;  /* 0x0000000286867220 */ /* 0x080fe20000410000 */
[-C--:B------:R-:W-:Y:S01]  /*c2d0*/  FMUL.FTZ R135, R135, R2.reuse ;  /* 0x0000000287877220 */ /* 0x080fe20000410000 */
[-C--:B------:R-:W-:Y:S01]  /*c2e0*/  FMUL.FTZ R51, R139, R2.reuse ;  /* 0x000000028b337220 */ /* 0x080fe20000410000 */
[-C--:B------:R-:W-:Y:S01]  /*c2f0*/  FMUL.FTZ R58, R146, R2.reuse ;  /* 0x00000002923a7220 */ /* 0x080fe20000410000 */
[----:B------:R-:W-:Y:S01]  /*c300*/  FMUL.FTZ R59, R147, R2 ;  /* 0x00000002933b7220 */ /* 0x000fe20000410000 */
[----:B------:R-:W-:Y:S01]  /*c310*/  FMUL.FTZ R141, R141, R202 ;  /* 0x000000ca8d8d7220 */ /* 0x000fe20000410000 */
[C---:B-1----:R-:W-:Y:S01]  /*c320*/  HMMA.16816.F32.BF16 R12, R8.reuse, R20, R12 ;  /* 0x00000014080c723c */ /* 0x042fe2000004180c */
[-C--:B------:R-:W-:Y:S01]  /*c330*/  FMUL.FTZ R142, R142, R2.reuse ;  /* 0x000000028e8e7220 */ /* 0x080fe20000410000 */
[----:B------:R-:W-:Y:S01]  /*c340*/  FMUL.FTZ R143, R143, R2 ;  /* 0x000000028f8f7220 */ /* 0x000fe20000410000 */
[-C--:B------:R-:W-:Y:S01]  /*c350*/  FMUL.FTZ R156, R156, R202.reuse ;  /* 0x000000ca9c9c7220 */ /* 0x080fe20000410000 */
[----:B------:R-:W-:Y:S01]  /*c360*/  FMUL.FTZ R157, R157, R202 ;  /* 0x000000ca9d9d7220 */ /* 0x000fe20000410000 */
[-C--:B------:R-:W-:Y:S01]  /*c370*/  FMUL.FTZ R158, R158, R2.reuse ;  /* 0x000000029e9e7220 */ /* 0x080fe20000410000 */
[----:B------:R-:W-:Y:S01]  /*c380*/  FMUL.FTZ R159, R159, R2 ;  /* 0x000000029f9f7220 */ /* 0x000fe20000410000 */
[----:B------:R-:W-:Y:S01]  /*c390*/  FMUL.FTZ R68, R148, R202 ;  /* 0x000000ca94447220 */ /* 0x000fe20000410000 */
[C---:B------:R-:W-:Y:S01]  /*c3a0*/  HMMA.16816.F32.BF16 R20, R8.reuse, R22, R132 ;  /* 0x000000160814723c */ /* 0x040fe20000041884 */
[----:B------:R1:W-:Y:S01]  /*c3b0*/  MUFU.EX2 R133, R52 ;  /* 0x0000003400857308 */ /* 0x0003e20000000800 */
[--C-:B------:R-:W-:Y:S01]  /*c3c0*/  FFMA.FTZ R132, R50, UR4, -R197.reuse ;  /* 0x0000000432847c23 */ /* 0x100fe200080108c5 */
[--C-:B------:R-:W-:Y:S01]  /*c3d0*/  FFMA.FTZ R135, R56, UR4, -R197.reuse ;  /* 0x0000000438877c23 */ /* 0x100fe200080108c5 */
[--C-:B------:R-:W-:Y:S01]  /*c3e0*/  FFMA.FTZ R134, R57, UR4, -R192.reuse ;  /* 0x0000000439867c23 */ /* 0x100fe200080108c0 */
[----:B------:R-:W-:Y:S01]  /*c3f0*/  FMUL.FTZ R50, R138, R2 ;  /* 0x000000028a327220 */ /* 0x000fe20000410000 */
[-C--:B------:R-:W-:Y:S01]  /*c400*/  FMUL.FTZ R56, R144, R202.reuse ;  /* 0x000000ca90387220 */ /* 0x080fe20000410000 */
[-C--:B------:R-:W-:Y:S01]  /*c410*/  FMUL.FTZ R57, R145, R202.reuse ;  /* 0x000000ca91397220 */ /* 0x080fe20000410000 */
[----:B------:R-:W-:Y:S01]  /*c420*/  FMUL.FTZ R69, R149, R202 ;  /* 0x000000ca95457220 */ /* 0x000fe20000410000 */
[-C--:B------:R-:W-:Y:S01]  /*c430*/  FMUL.FTZ R70, R150, R2.reuse ;  /* 0x0000000296467220 */ /* 0x080fe20000410000 */
[----:B------:R-:W-:Y:S01]  /*c440*/  FMUL.FTZ R71, R151, R2 ;  /* 0x0000000297477220 */ /* 0x000fe20000410000 */
[-C--:B------:R-:W-:Y:S01]  /*c450*/  FMUL.FTZ R152, R152, R202.reuse ;  /* 0x000000ca98987220 */ /* 0x080fe20000410000 */
[----:B------:R-:W-:Y:S01]  /*c460*/  FMUL.FTZ R153, R153, R202 ;  /* 0x000000ca99997220 */ /* 0x000fe20000410000 */
[-C--:B------:R-:W-:Y:S01]  /*c470*/  FMUL.FTZ R154, R154, R2.reuse ;  /* 0x000000029a9a7220 */ /* 0x080fe20000410000 */
[----:B------:R-:W-:Y:S01]  /*c480*/  FMUL.FTZ R155, R155, R2 ;  /* 0x000000029b9b7220 */ /* 0x000fe20000410000 */
[C---:B---3--:R-:W-:Y:S01]  /*c490*/  HMMA.16816.F32.BF16 R48, R8.reuse, R4, R48 ;  /* 0x000000040830723c */ /* 0x048fe20000041830 */
[--C-:B------:R-:W-:Y:S01]  /*c4a0*/  FFMA.FTZ R137, R239, UR4, -R192.reuse ;  /* 0x00000004ef897c23 */ /* 0x100fe200080108c0 */
[--C-:B------:R-:W-:Y:S01]  /*c4b0*/  FFMA.FTZ R136, R237, UR4, -R192.reuse ;  /* 0x00000004ed887c23 */ /* 0x100fe200080108c0 */
[----:B-1----:R-:W1:Y:S01]  /*c4c0*/  LDSM.16.MT88.4 R52, [R205] ;  /* 0x00000000cd34783b */ /* 0x002e620000004200 */
[--C-:B------:R-:W-:Y:S01]  /*c4d0*/  FFMA.FTZ R139, R225, UR4, -R192.reuse ;  /* 0x00000004e18b7c23 */ /* 0x100fe200080108c0 */
[----:B------:R-:W2:Y:S01]  /*c4e0*/  MUFU.EX2 R160, R160 ;  /* 0x000000a000a07308 */ /* 0x000ea20000000800 */
[--C-:B------:R-:W-:Y:S01]  /*c4f0*/  FFMA.FTZ R138, R222, UR4, -R197.reuse ;  /* 0x00000004de8a7c23 */ /* 0x100fe200080108c5 */
[--C-:B------:R-:W-:Y:S01]  /*c500*/  FFMA.FTZ R145, R217, UR4, -R192.reuse ;  /* 0x00000004d9917c23 */ /* 0x100fe200080108c0 */
[C---:B------:R-:W-:Y:S01]  /*c510*/  HMMA.16816.F32.BF16 R56, R8.reuse, R28, R56 ;  /* 0x0000001c0838723c */ /* 0x040fe20000041838 */
[--C-:B------:R-:W-:Y:S01]  /*c520*/  FFMA.FTZ R144, R219, UR4, -R192.reuse ;  /* 0x00000004db907c23 */ /* 0x100fe200080108c0 */
[--C-:B------:R-:W-:Y:S01]  /*c530*/  FFMA.FTZ R147, R207, UR4, -R192.reuse ;  /* 0x00000004cf937c23 */ /* 0x100fe200080108c0 */
[--C-:B------:R-:W-:Y:S01]  /*c540*/  FFMA.FTZ R149, R33, UR4, -R197.reuse ;  /* 0x0000000421957c23 */ /* 0x100fe200080108c5 */
[--C-:B------:R-:W-:Y:S01]  /*c550*/  FFMA.FTZ R150, R34, UR4, -R192.reuse ;  /* 0x0000000422967c23 */ /* 0x100fe200080108c0 */
[----:B------:R-:W-:Y:S01]  /*c560*/  MUFU.EX2 R132, R132 ;  /* 0x0000008400847308 */ /* 0x000fe20000000800 */
[--C-:B------:R-:W-:Y:S01]  /*c570*/  FFMA.FTZ R146, R218, UR4, -R197.reuse ;  /* 0x00000004da927c23 */ /* 0x100fe200080108c5 */
[--C-:B------:R-:W-:Y:S01]  /*c580*/  FFMA.FTZ R148, R206, UR4, -R197.reuse ;  /* 0x00000004ce947c23 */ /* 0x100fe200080108c5 */
[C---:B------:R-:W-:Y:S01]  /*c590*/  HMMA.16816.F32.BF16 R4, R8.reuse, R6, R140 ;  /* 0x000000060804723c */ /* 0x040fe2000004188c */
[--C-:B------:R-:W-:Y:S01]  /*c5a0*/  FFMA.FTZ R141, R226, UR4, -R197.reuse ;  /* 0x00000004e28d7c23 */ /* 0x100fe200080108c5 */
[--C-:B------:R-:W-:Y:S01]  /*c5b0*/  FFMA.FTZ R140, R224, UR4, -R197.reuse ;  /* 0x00000004e08c7c23 */ /* 0x100fe200080108c5 */
[--C-:B------:R-:W-:Y:S01]  /*c5c0*/  FFMA.FTZ R143, R220, UR4, -R197.reuse ;  /* 0x00000004dc8f7c23 */ /* 0x100fe200080108c5 */
[--C-:B------:R-:W-:Y:S01]  /*c5d0*/  FFMA.FTZ R142, R221, UR4, -R192.reuse ;  /* 0x00000004dd8e7c23 */ /* 0x100fe200080108c0 */
[----:B------:R-:W3:Y:S01]  /*c5e0*/  MUFU.EX2 R135, R135 ;  /* 0x0000008700877308 */ /* 0x000ee20000000800 */
[----:B--2---:R-:W-:Y:S01]  /*c5f0*/  F2FP.BF16.F32.PACK_AB R72, R133, R160 ;  /* 0x000000a08548723e */ /* 0x004fe200000010ff */
        /* <DEDUP_REMOVED lines=11> */
[----:B------:R-:W-:Y:S01]  /*c6b0*/  FFMA.FTZ R96, R97, UR4, -R197 ;  /* 0x0000000461607c23 */ /* 0x000fe200080108c5 */
[--C-:B------:R-:W-:Y:S01]  /*c6c0*/  FFMA.FTZ R97, R98, UR4, -R192.reuse ;  /* 0x0000000462617c23 */ /* 0x100fe200080108c0 */
[----:B------:R-:W-:Y:S01]  /*c6d0*/  FFMA.FTZ R98, R99, UR4, -R192 ;  /* 0x0000000463627c23 */ /* 0x000fe200080108c0 */
[----:B------:R-:W2:Y:S01]  /*c6e0*/  MUFU.EX2 R137, R137 ;  /* 0x0000008900897308 */ /* 0x000ea20000000800 */
[----:B---3--:R-:W-:Y:S01]  /*c6f0*/  F2FP.BF16.F32.PACK_AB R74, R135, R132 ;  /* 0x00000084874a723e */ /* 0x008fe200000010ff */
[----:B------:R-:W-:Y:S01]  /*c700*/  FFMA.FTZ R247, R247, R202, R198 ;  /* 0x000000caf7f77223 */ /* 0x000fe200000100c6 */
[----:B------:R-:W-:Y:S01]  /*c710*/  FFMA.FTZ R2, R244, R2, R193 ;  /* 0x00000002f4027223 */ /* 0x000fe200000100c1 */
[----:B------:R-:W-:Y:S01]  /*c720*/  IADD3 R237, PT, PT, R3, -0x3, RZ ;  /* 0xfffffffd03ed7810 */ /* 0x000fe20007ffe0ff */
[----:B-1----:R-:W-:Y:S01]  /*c730*/  HMMA.16816.F32.BF16 R68, R8, R52, R68 ;  /* 0x000000340844723c */ /* 0x002fe20000041844 */
[----:B------:R-:W-:-:S02]  /*c740*/  FADD.FTZ R196, R196, R247 ;  /* 0x000000f7c4c47221 */ /* 0x000fc40000010000 */
[----:B------:R-:W-:Y:S01]  /*c750*/  MUFU.EX2 R136, R136 ;  /* 0x0000008800887308 */ /* 0x000fe20000000800 */
[----:B------:R-:W-:Y:S01]  /*c760*/  FADD.FTZ R191, R191, R2 ;  /* 0x00000002bfbf7221 */ /* 0x000fe20000010000 */
[--C-:B------:R-:W-:Y:S01]  /*c770*/  FFMA.FTZ R2, R90, UR4, -R192.reuse ;  /* 0x000000045a027c23 */ /* 0x100fe200080108c0 */
[----:B------:R-:W-:Y:S02]  /*c780*/  FFMA.FTZ R247, R186, UR4, -R197 ;  /* 0x00000004baf77c23 */ /* 0x000fe400080108c5 */
[----:B------:R-:W-:Y:S01]  /*c790*/  FADD.FTZ R190, R190, R191 ;  /* 0x000000bfbebe7221 */ /* 0x000fe20000010000 */
[----:B------:R-:W-:Y:S01]  /*c7a0*/  HMMA.16816.F32.BF16 R8, R8, R54, R152 ;  /* 0x000000360808723c */ /* 0x000fe20000041898 */
[----:B------:R-:W1:Y:S01]  /*c7b0*/  LDSM.16.MT88.4 R52, [R204+0x800] ;  /* 0x00080000cc34783b */ /* 0x000e620000004200 */
[----:B------:R-:W3:Y:S01]  /*c7c0*/  MUFU.EX2 R139, R139 ;  /* 0x0000008b008b7308 */ /* 0x000ee20000000800 */
[----:B--2---:R-:W-:Y:S01]  /*c7d0*/  F2FP.BF16.F32.PACK_AB R73, R137, R134 ;  /* 0x000000868949723e */ /* 0x004fe200000010ff */
[--C-:B------:R-:W-:Y:S01]  /*c7e0*/  FFMA.FTZ R153, R35, UR4, -R192.reuse ;  /* 0x0000000423997c23 */ /* 0x100fe200080108c0 */
[--C-:B------:R-:W-:Y:S01]  /*c7f0*/  FFMA.FTZ R152, R32, UR4, -R192.reuse ;  /* 0x0000000420987c23 */ /* 0x100fe200080108c0 */
[--C-:B------:R-:W-:Y:S01]  /*c800*/  FFMA.FTZ R155, R41, UR4, -R192.reuse ;  /* 0x00000004299b7c23 */ /* 0x100fe200080108c0 */
[----:B------:R-:W-:Y:S01]  /*c810*/  LDSM.16.MT88.4 R32, [R0+0xb800] ;  /* 0x00b800000020783b */ /* 0x000fe20000004200 */
[----:B------:R-:W-:Y:S01]  /*c820*/  FFMA.FTZ R154, R27, UR4, -R192 ;  /* 0x000000041b9a7c23 */ /* 0x000fe200080108c0 */
[----:B------:R-:W-:Y:S01]  /*c830*/  FADD.FTZ R203, R203, R190 ;  /* 0x000000becbcb7221 */ /* 0x000fe20000010000 */
[----:B------:R-:W-:Y:S03]  /*c840*/  MUFU.EX2 R141, R141 ;  /* 0x0000008d008d7308 */ /* 0x000fe60000000800 */
[----:B------:R-:W-:-:S04]  /*c850*/  FADD.FTZ R134, R134, R203 ;  /* 0x000000cb86867221 */ /* 0x000fc80000010000 */
[----:B------:R-:W-:Y:S01]  /*c860*/  FADD.FTZ R137, R137, R134 ;  /* 0x0000008689897221 */ /* 0x000fe20000010000 */
[----:B------:R-:W2:Y:S01]  /*c870*/  MUFU.EX2 R138, R138 ;  /* 0x0000008a008a7308 */ /* 0x000ea20000000800 */
[----:B---3--:R-:W-:Y:S02]  /*c880*/  F2FP.BF16.F32.PACK_AB R75, R139, R136 ;  /* 0x000000888b4b723e */ /* 0x008fe400000010ff */
[----:B------:R-:W-:-:S04]  /*c890*/  FADD.FTZ R136, R136, R137 ;  /* 0x0000008988887221 */ /* 0x000fc80000010000 */
[----:B------:R-:W-:Y:S01]  /*c8a0*/  FADD.FTZ R139, R139, R136 ;  /* 0x000000888b8b7221 */ /* 0x000fe20000010000 */
[C---:B------:R-:W-:Y:S01]  /*c8b0*/  HMMA.16816.F32.BF16 R12, R72.reuse, R60, R12 ;  /* 0x0000003c480c723c */ /* 0x040fe2000004180c */
[----:B------:R-:W-:Y:S07]  /*c8c0*/  MUFU.EX2 R140, R140 ;  /* 0x0000008c008c7308 */ /* 0x000fee0000000800 */
[C---:B------:R-:W-:Y:S01]  /*c8d0*/  HMMA.16816.F32.BF16 R20, R72.reuse, R62, R20 ;  /* 0x0000003e4814723c */ /* 0x040fe20000041814 */
[----:B------:R-:W-:Y:S01]  /*c8e0*/  LDSM.16.MT88.4 R60, [R201+0xb000] ;  /* 0x00b00000c93c783b */ /* 0x000fe20000004200 */
[----:B------:R-:W-:Y:S06]  /*c8f0*/  MUFU.EX2 R143, R143 ;  /* 0x0000008f008f7308 */ /* 0x000fec0000000800 */
[C---:B-1----:R-:W-:Y:S02]  /*c900*/  HMMA.16816.F32.BF16 R56, R72.reuse, R52, R56 ;  /* 0x000000344838723c */ /* 0x042fe40000041838 */
[----:B------:R-:W-:Y:S06]  /*c910*/  MUFU.EX2 R142, R142 ;  /* 0x0000008e008e7308 */ /* 0x000fec0000000800 */
[C---:B------:R-:W-:Y:S01]  /*c920*/  HMMA.16816.F32.BF16 R28, R72.reuse, R54, R28 ;  /* 0x00000036481c723c */ /* 0x040fe2000004181c */
[----:B------:R-:W1:Y:S01]  /*c930*/  LDSM.16.MT88.4 R52, [R204+0x1000] ;  /* 0x00100000cc34783b */ /* 0x000e620000004200 */
[----:B------:R-:W3:Y:S06]  /*c940*/  MUFU.EX2 R145, R145 ;  /* 0x0000009100917308 */ /* 0x000eec0000000800 */
[C---:B------:R-:W-:Y:S02]  /*c950*/  HMMA.16816.F32.BF16 R48, R72.reuse, R64, R48 ;  /* 0x000000404830723c */ /* 0x040fe40000041830 */
[----:B------:R-:W-:Y:S06]  /*c960*/  MUFU.EX2 R144, R144 ;  /* 0x0000009000907308 */ /* 0x000fec0000000800 */
[C---:B------:R-:W-:Y:S01]  /*c970*/  HMMA.16816.F32.BF16 R4, R72.reuse, R66, R4 ;  /* 0x000000424804723c */ /* 0x040fe20000041804 */
[----:B------:R-:W4:Y:S01]  /*c980*/  LDSM.16.MT88.4 R64, [R0+0xb000] ;  /* 0x00b000000040783b */ /* 0x000f220000004200 */
[----:B------:R-:W5:Y:S06]  /*c990*/  MUFU.EX2 R147, R147 ;  /* 0x0000009300937308 */ /* 0x000f6c0000000800 */
[C---:B------:R-:W-:Y:S02]  /*c9a0*/  HMMA.16816.F32.BF16 R68, R72.reuse, R76, R68 ;  /* 0x0000004c4844723c */ /* 0x040fe40000041844 */
[----:B------:R-:W-:Y:S06]  /*c9b0*/  MUFU.EX2 R146, R146 ;  /* 0x0000009200927308 */ /* 0x000fec0000000800 */
[----:B------:R-:W-:Y:S01]  /*c9c0*/  HMMA.16816.F32.BF16 R8, R72, R78, R8 ;  /* 0x0000004e4808723c */ /* 0x000fe20000041808 */
[----:B------:R-:W4:Y:S01]  /*c9d0*/  LDSM.16.MT88.4 R76, [R205+0x1000] ;  /* 0x00100000cd4c783b */ /* 0x000f220000004200 */
[----:B--2---:R-:W-:Y:S01]  /*c9e0*/  F2FP.BF16.F32.PACK_AB R72, R138, R141 ;  /* 0x0000008d8a48723e */ /* 0x004fe200000010ff */
[----:B------:R-:W2:Y:S01]  /*c9f0*/  MUFU.EX2 R149, R149 ;  /* 0x0000009500957308 */ /* 0x000ea20000000800 */
[----:B---3--:R-:W-:Y:S01]  /*ca00*/  F2FP.BF16.F32.PACK_AB R73, R145, R142 ;  /* 0x0000008e9149723e */ /* 0x008fe200000010ff */
[----:B------:R-:W-:Y:S01]  /*ca10*/  FADD.FTZ R142, R142, R139 ;  /* 0x0000008b8e8e7221 */ /* 0x000fe20000010000 */
[----:B------:R-:W-:-:S02]  /*ca20*/  F2FP.BF16.F32.PACK_AB R74, R143, R140 ;  /* 0x0000008c8f4a723e */ /* 0x000fc400000010ff */
[----:B-----5:R-:W-:Y:S01]  /*ca30*/  F2FP.BF16.F32.PACK_AB R75, R147, R144 ;  /* 0x00000090934b723e */ /* 0x020fe200000010ff */
[----:B------:R-:W-:Y:S02]  /*ca40*/  FADD.FTZ R145, R145, R142 ;  /* 0x0000008e91917221 */ /* 0x000fe40000010000 */
[----:B------:R-:W-:Y:S02]  /*ca50*/  MUFU.EX2 R148, R148 ;  /* 0x0000009400947308 */ /* 0x000fe40000000800 */
[----:B------:R-:W-:Y:S02]  /*ca60*/  FADD.FTZ R144, R144, R145 ;  /* 0x0000009190907221 */ /* 0x000fe40000010000 */
[C---:B-1----:R-:W-:Y:S02]  /*ca70*/  HMMA.16816.F32.BF16 R56, R72.reuse, R52, R56 ;  /* 0x000000344838723c */ /* 0x042fe40000041838 */
[----:B------:R-:W-:Y:S02]  /*ca80*/  FADD.FTZ R147, R147, R144 ;  /* 0x0000009093937221 */ /* 0x000fe40000010000 */
[----:B------:R-:W-:Y:S04]  /*ca90*/  MUFU.EX2 R151, R151 ;  /* 0x0000009700977308 */ /* 0x000fe80000000800 */
[C---:B------:R-:W-:Y:S01]  /*caa0*/  HMMA.16816.F32.BF16 R28, R72.reuse, R54, R28 ;  /* 0x00000036481c723c */ /* 0x040fe2000004181c */
[----:B------:R-:W1:Y:S03]  /*cab0*/  LDSM.16.MT88.4 R52, [R204+0x1800] ;  /* 0x00180000cc34783b */ /* 0x000e660000004200 */
[----:B------:R-:W-:Y:S04]  /*cac0*/  MUFU.EX2 R150, R150 ;  /* 0x0000009600967308 */ /* 0x000fe80000000800 */
[C---:B------:R-:W-:Y:S04]  /*cad0*/  HMMA.16816.F32.BF16 R12, R72.reuse, R60, R12 ;  /* 0x0000003c480c723c */ /* 0x040fe8000004180c */
[----:B------:R-:W3:Y:S04]  /*cae0*/  MUFU.EX2 R153, R153 ;  /* 0x0000009900997308 */ /* 0x000ee80000000800 */
[C---:B------:R-:W-:Y:S01]  /*caf0*/  HMMA.16816.F32.BF16 R20, R72.reuse, R62, R20 ;  /* 0x0000003e4814723c */ /* 0x040fe20000041814 */
[----:B------:R-:W5:Y:S03]  /*cb00*/  LDSM.16.MT88.4 R60, [R201+0xb800] ;  /* 0x00b80000c93c783b */ /* 0x000f660000004200 */
[----:B------:R-:W-:Y:S04]  /*cb10*/  MUFU.EX2 R152, R152 ;  /* 0x0000009800987308 */ /* 0x000fe80000000800 */
[----:B----4-:R-:W-:Y:S01]  /*cb20*/  HMMA.16816.F32.BF16 R48, R72, R64, R48 ;  /* 0x000000404830723c */ /* 0x010fe20000041830 */
[----:B--2---:R-:W-:-:S03]  /*cb30*/  F2FP.BF16.F32.PACK_AB R64, R149, R146 ;  /* 0x000000929540723e */ /* 0x004fc600000010ff */
[----:B------:R-:W2:Y:S01]  /*cb40*/  MUFU.EX2 R155, R155 ;  /* 0x0000009b009b7308 */ /* 0x000ea20000000800 */
[----:B---3--:R-:W-:Y:S01]  /*cb50*/  F2FP.BF16.F32.PACK_AB R65, R153, R150 ;  /* 0x000000969941723e */ /* 0x008fe200000010ff */
[----:B------:R-:W-:Y:S02]  /*cb60*/  FADD.FTZ R150, R150, R147 ;  /* 0x0000009396967221 */ /* 0x000fe40000010000 */
[C---:B------:R-:W-:Y:S01]  /*cb70*/  HMMA.16816.F32.BF16 R4, R72.reuse, R66, R4 ;  /* 0x000000424804723c */ /* 0x040fe20000041804 */
[----:B------:R-:W-:Y:S01]  /*cb80*/  F2FP.BF16.F32.PACK_AB R66, R151, R148 ;  /* 0x000000949742723e */ /* 0x000fe200000010ff */
[----:B------:R-:W-:Y:S02]  /*cb90*/  FADD.FTZ R153, R153, R150 ;  /* 0x0000009699997221 */ /* 0x000fe40000010000 */
[----:B------:R-:W-:Y:S04]  /*cba0*/  MUFU.EX2 R154, R154 ;  /* 0x0000009a009a7308 */ /* 0x000fe80000000800 */
[----:B------:R-:W-:Y:S01]  /*cbb0*/  HMMA.16816.F32.BF16 R68, R72, R76, R68 ;  /* 0x0000004c4844723c */ /* 0x000fe20000041844 */
[--C-:B------:R-:W-:Y:S01]  /*cbc0*/  FFMA.FTZ R76, R24, UR4, -R197.reuse ;  /* 0x00000004184c7c23 */ /* 0x100fe200080108c5 */
[----:B------:R-:W-:-:S02]  /*cbd0*/  FFMA.FTZ R77, R25, UR4, -R197 ;  /* 0x00000004194d7c23 */ /* 0x000fc400080108c5 */
[----:B------:R-:W-:Y:S01]  /*cbe0*/  MUFU.EX2 R156, R156 ;  /* 0x0000009c009c7308 */ /* 0x000fe20000000800 */
[C---:B--2---:R-:W-:Y:S01]  /*cbf0*/  F2FP.BF16.F32.PACK_AB R67, R155.reuse, R152 ;  /* 0x000000989b43723e */ /* 0x044fe200000010ff */
[----:B------:R-:W-:Y:S02]  /*cc00*/  FADD.FTZ R152, R152, R153 ;  /* 0x0000009998987221 */ /* 0x000fe40000010000 */
[----:B------:R-:W-:Y:S01]  /*cc10*/  HMMA.16816.F32.BF16 R8, R72, R78, R8 ;  /* 0x0000004e4808723c */ /* 0x000fe20000041808 */
[----:B------:R-:W-:Y:S01]  /*cc20*/  FFMA.FTZ R79, R26, UR4, -R192 ;  /* 0x000000041a4f7c23 */ /* 0x000fe200080108c0 */
[----:B------:R-:W2:Y:S01]  /*cc30*/  LDSM.16.MT88.4 R72, [R205+0x1800] ;  /* 0x00180000cd48783b */ /* 0x000ea20000004200 */
[----:B------:R-:W-:Y:S01]  /*cc40*/  FFMA.FTZ R78, R42, UR4, -R197 ;  /* 0x000000042a4e7c23 */ /* 0x000fe200080108c5 */
[----:B------:R-:W-:Y:S01]  /*cc50*/  MUFU.EX2 R76, R76 ;  /* 0x0000004c004c7308 */ /* 0x000fe20000000800 */
[----:B------:R-:W-:Y:S01]  /*cc60*/  FADD.FTZ R152, R155, R152 ;  /* 0x000000989b987221 */ /* 0x000fe20000010000 */
[----:B------:R-:W3:Y:S02]  /*cc70*/  LDSM.16.MT88.4 R24, [R0+0xc000] ;  /* 0x00c000000018783b */ /* 0x000ee40000004200 */
[C---:B------:R-:W-:Y:S02]  /*cc80*/  HMMA.16816.F32.BF16 R48, R64.reuse, R32, R48 ;  /* 0x000000204030723c */ /* 0x040fe40000041830 */
[----:B------:R-:W-:Y:S02]  /*cc90*/  LDSM.16.MT88.4 R40, [R204+0x2000] ;  /* 0x00200000cc28783b */ /* 0x000fe40000004200 */
[----:B------:R-:W4:Y:S04]  /*cca0*/  MUFU.EX2 R77, R77 ;  /* 0x0000004d004d7308 */ /* 0x000f280000000800 */
[C---:B------:R-:W-:Y:S01]  /*ccb0*/  HMMA.16816.F32.BF16 R4, R64.reuse, R34, R4 ;  /* 0x000000224004723c */ /* 0x040fe20000041804 */
[----:B------:R-:W3:Y:S03]  /*ccc0*/  LDSM.16.MT88.4 R32, [R201+0xc000] ;  /* 0x00c00000c920783b */ /* 0x000ee60000004200 */
[----:B------:R-:W5:Y:S04]  /*ccd0*/  MUFU.EX2 R78, R78 ;  /* 0x0000004e004e7308 */ /* 0x000f680000000800 */
[----:B-1----:R-:W-:Y:S04]  /*cce0*/  HMMA.16816.F32.BF16 R56, R64, R52, R56 ;  /* 0x000000344038723c */ /* 0x002fe80000041838 */
[----:B------:R-:W1:Y:S01]  /*ccf0*/  MUFU.EX2 R79, R79 ;  /* 0x0000004f004f7308 */ /* 0x000e620000000800 */
[----:B----4-:R-:W-:-:S03]  /*cd00*/  F2FP.BF16.F32.PACK_AB R52, R77, R76 ;  /* 0x0000004c4d34723e */ /* 0x010fc600000010ff */
[----:B------:R-:W-:Y:S04]  /*cd10*/  HMMA.16816.F32.BF16 R28, R64, R54, R28 ;  /* 0x00000036401c723c */ /* 0x000fe8000004181c */
[----:B------:R-:W4:Y:S01]  /*cd20*/  MUFU.EX2 R157, R157 ;  /* 0x0000009d009d7308 */ /* 0x000f220000000800 */
[----:B-----5:R-:W-:-:S03]  /*cd30*/  F2FP.BF16.F32.PACK_AB R54, R45, R78 ;  /* 0x0000004e2d36723e */ /* 0x020fc600000010ff */
[----:B------:R-:W-:Y:S04]  /*cd40*/  HMMA.16816.F32.BF16 R12, R64, R60, R12 ;  /* 0x0000003c400c723c */ /* 0x000fe8000004180c */
[----:B------:R-:W-:Y:S01]  /*cd50*/  MUFU.EX2 R46, R46 ;  /* 0x0000002e002e7308 */ /* 0x000fe20000000800 */
[----:B-1----:R-:W-:-:S03]  /*cd60*/  F2FP.BF16.F32.PACK_AB R53, R154, R79 ;  /* 0x0000004f9a35723e */ /* 0x002fc600000010ff */
[----:B------:R-:W-:Y:S01]  /*cd70*/  HMMA.16816.F32.BF16 R20, R64, R62, R20 ;  /* 0x0000003e4014723c */ /* 0x000fe20000041814 */
[----:B------:R-:W1:Y:S03]  /*cd80*/  LDSM.16.MT88.4 R60, [R205+0x2000] ;  /* 0x00200000cd3c783b */ /* 0x000e660000004200 */
[----:B------:R-:W-:Y:S01]  /*cd90*/  MUFU.EX2 R47, R47 ;  /* 0x0000002f002f7308 */ /* 0x000fe20000000800 */
[----:B----4-:R-:W-:-:S03]  /*cda0*/  F2FP.BF16.F32.PACK_AB R55, R157, R156 ;  /* 0x0000009c9d37723e */ /* 0x010fc600000010ff */
[----:B--2---:R-:W-:Y:S01]  /*cdb0*/  HMMA.16816.F32.BF16 R68, R64, R72, R68 ;  /* 0x000000484044723c */ /* 0x004fe20000041844 */
[--C-:B------:R-:W-:Y:S01]  /*cdc0*/  FFMA.FTZ R73, R19, UR4, -R192.reuse ;  /* 0x0000000413497c23 */ /* 0x100fe200080108c0 */
[--C-:B------:R-:W-:Y:S02]  /*cdd0*/  FFMA.FTZ R72, R38, UR4, -R192.reuse ;  /* 0x0000000426487c23 */ /* 0x100fe400080108c0 */
[----:B------:R-:W-:Y:S04]  /*cde0*/  MUFU.EX2 R159, R159 ;  /* 0x0000009f009f7308 */ /* 0x000fe80000000800 */
[C---:B---3--:R-:W-:Y:S04]  /*cdf0*/  HMMA.16816.F32.BF16 R48, R52.reuse, R24, R48 ;  /* 0x000000183430723c */ /* 0x048fe80000041830 */
[----:B------:R-:W-:Y:S04]  /*ce00*/  MUFU.EX2 R73, R73 ;  /* 0x0000004900497308 */ /* 0x000fe80000000800 */
[----:B------:R-:W-:Y:S01]  /*ce10*/  HMMA.16816.F32.BF16 R4, R52, R26, R4 ;  /* 0x0000001a3404723c */ /* 0x000fe20000041804 */
[----:B------:R-:W2:Y:S03]  /*ce20*/  LDSM.16.MT88.4 R24, [R201+0xc800] ;  /* 0x00c80000c918783b */ /* 0x000ea60000004200 */
[----:B------:R-:W-:Y:S04]  /*ce30*/  MUFU.EX2 R72, R72 ;  /* 0x0000004800487308 */ /* 0x000fe80000000800 */
[----:B------:R-:W-:Y:S01]  /*ce40*/  HMMA.16816.F32.BF16 R8, R64, R74, R8 ;  /* 0x0000004a4008723c */ /* 0x000fe20000041808 */
[--C-:B------:R-:W-:Y:S01]  /*ce50*/  FFMA.FTZ R67, R44, UR4, -R197.reuse ;  /* 0x000000042c437c23 */ /* 0x100fe200080108c5 */
[--C-:B------:R-:W-:Y:S01]  /*ce60*/  FFMA.FTZ R65, R17, UR4, -R197.reuse ;  /* 0x0000000411417c23 */ /* 0x100fe200080108c5 */
[--C-:B------:R-:W-:Y:S01]  /*ce70*/  FFMA.FTZ R66, R37, UR4, -R197.reuse ;  /* 0x0000000425427c23 */ /* 0x100fe200080108c5 */
[--C-:B------:R-:W-:Y:S01]  /*ce80*/  FFMA.FTZ R44, R18, UR4, -R192.reuse ;  /* 0x00000004122c7c23 */ /* 0x100fe200080108c0 */
[--C-:B------:R-:W-:Y:S01]  /*ce90*/  FFMA.FTZ R75, R39, UR4, -R192.reuse ;  /* 0x00000004274b7c23 */ /* 0x100fe200080108c0 */
[----:B------:R3:W-:Y:S01]  /*cea0*/  MUFU.EX2 R64, R16 ;  /* 0x0000001000407308 */ /* 0x0007e20000000800 */
[----:B------:R-:W-:Y:S01]  /*ceb0*/  FFMA.FTZ R74, R164, UR4, -R197 ;  /* 0x00000004a44a7c23 */ /* 0x000fe200080108c5 */
[C---:B------:R-:W-:Y:S06]  /*cec0*/  HMMA.16816.F32.BF16 R12, R52.reuse, R32, R12 ;  /* 0x00000020340c723c */ /* 0x040fec000004180c */
[----:B------:R-:W4:Y:S02]  /*ced0*/  MUFU.EX2 R65, R65 ;  /* 0x0000004100417308 */ /* 0x000f240000000800 */
[C---:B------:R-:W-:Y:S01]  /*cee0*/  HMMA.16816.F32.BF16 R20, R52.reuse, R34, R20 ;  /* 0x000000223414723c */ /* 0x040fe20000041814 */
[----:B------:R-:W5:Y:S05]  /*cef0*/  LDSM.16.MT88.4 R32, [R204+0x2800] ;  /* 0x00280000cc20783b */ /* 0x000f6a0000004200 */
[----:B------:R-:W-:Y:S01]  /*cf00*/  MUFU.EX2 R66, R66 ;  /* 0x0000004200427308 */ /* 0x000fe20000000800 */
[----:B---3--:R-:W3:Y:S01]  /*cf10*/  LDSM.16.MT88.4 R16, [R0+0xc800] ;  /* 0x00c800000010783b */ /* 0x008ee20000004200 */
[C---:B------:R-:W-:Y:S06]  /*cf20*/  HMMA.16816.F32.BF16 R56, R52.reuse, R40, R56 ;  /* 0x000000283438723c */ /* 0x040fec0000041838 */
[----:B------:R-:W2:Y:S01]  /*cf30*/  MUFU.EX2 R67, R67 ;  /* 0x0000004300437308 */ /* 0x000ea20000000800 */
[----:B----4-:R-:W-:Y:S01]  /*cf40*/  F2FP.BF16.F32.PACK_AB R36, R65, R64 ;  /* 0x000000404124723e */ /* 0x010fe200000010ff */
[C---:B------:R-:W-:Y:S01]  /*cf50*/  HMMA.16816.F32.BF16 R28, R52.reuse, R42, R28 ;  /* 0x0000002a341c723c */ /* 0x040fe2000004181c */
[----:B------:R-:W4:Y:S05]  /*cf60*/  LDSM.16.MT88.4 R40, [R205+0x2800] ;  /* 0x00280000cd28783b */ /* 0x000f2a0000004200 */
[----:B------:R-:W5:Y:S02]  /*cf70*/  MUFU.EX2 R44, R44 ;  /* 0x0000002c002c7308 */ /* 0x000f640000000800 */
[----:B-1----:R-:W-:Y:S01]  /*cf80*/  HMMA.16816.F32.BF16 R68, R52, R60, R68 ;  /* 0x0000003c3444723c */ /* 0x002fe20000041844 */
[--C-:B------:R-:W-:Y:S01]  /*cf90*/  FFMA.FTZ R60, R177, UR4, -R192.reuse ;  /* 0x00000004b13c7c23 */ /* 0x100fe200080108c0 */
[----:B------:R-:W-:-:S04]  /*cfa0*/  FFMA.FTZ R61, R178, UR4, -R192 ;  /* 0x00000004b23d7c23 */ /* 0x000fc800080108c0 */
[----:B------:R-:W1:Y:S01]  /*cfb0*/  MUFU.EX2 R75, R75 ;  /* 0x0000004b004b7308 */ /* 0x000e620000000800 */
[----:B--2---:R-:W-:Y:S01]  /*cfc0*/  F2FP.BF16.F32.PACK_AB R38, R67, R66 ;  /* 0x000000424326723e */ /* 0x004fe200000010ff */
[----:B------:R-:W-:Y:S01]  /*cfd0*/  HMMA.16816.F32.BF16 R8, R52, R62, R8 ;  /* 0x0000003e3408723c */ /* 0x000fe20000041808 */
[--C-:B------:R-:W-:Y:S01]  /*cfe0*/  FFMA.FTZ R53, R173, UR4, -R197.reuse ;  /* 0x00000004ad357c23 */ /* 0x100fe200080108c5 */
[--C-:B------:R-:W-:Y:S01]  /*cff0*/  FFMA.FTZ R52, R176, UR4, -R197.reuse ;  /* 0x00000004b0347c23 */ /* 0x100fe200080108c5 */
[--C-:B------:R-:W-:Y:S01]  /*d000*/  FFMA.FTZ R55, R179, UR4, -R197.reuse ;  /* 0x00000004b3377c23 */ /* 0x100fe200080108c5 */
[----:B------:R-:W-:Y:S01]  /*d010*/  FFMA.FTZ R54, R172, UR4, -R192 ;  /* 0x00000004ac367c23 */ /* 0x000fe200080108c0 */
[--C-:B------:R-:W-:Y:S01]  /*d020*/  FFMA.FTZ R62, R168, UR4, -R197.reuse ;  /* 0x00000004a83e7c23 */ /* 0x100fe200080108c5 */
[----:B------:R-:W-:Y:S01]  /*d030*/  MUFU.EX2 R60, R60 ;  /* 0x0000003c003c7308 */ /* 0x000fe20000000800 */
[----:B-----5:R-:W-:Y:S01]  /*d040*/  F2FP.BF16.F32.PACK_AB R37, R73, R44 ;  /* 0x0000002c4925723e */ /* 0x020fe200000010ff */
[----:B------:R-:W-:-:S06]  /*d050*/  FFMA.FTZ R63, R169, UR4, -R197 ;  /* 0x00000004a93f7c23 */ /* 0x000fcc00080108c5 */
[----:B------:R-:W2:Y:S01]  /*d060*/  MUFU.EX2 R53, R53 ;  /* 0x0000003500357308 */ /* 0x000ea20000000800 */
[----:B-1----:R-:W-:-:S07]  /*d070*/  F2FP.BF16.F32.PACK_AB R39, R75, R72 ;  /* 0x000000484b27723e */ /* 0x002fce00000010ff */
[C---:B------:R-:W-:Y:S01]  /*d080*/  HMMA.16816.F32.BF16 R12, R36.reuse, R24, R12 ;  /* 0x00000018240c723c */ /* 0x040fe2000004180c */
[----:B------:R-:W-:Y:S07]  /*d090*/  MUFU.EX2 R52, R52 ;  /* 0x0000003400347308 */ /* 0x000fee0000000800 */
[C---:B------:R-:W-:Y:S01]  /*d0a0*/  HMMA.16816.F32.BF16 R20, R36.reuse, R26, R20 ;  /* 0x0000001a2414723c */ /* 0x040fe20000041814 */
[----:B------:R-:W1:Y:S01]  /*d0b0*/  LDSM.16.MT88.4 R24, [R0+0xd000] ;  /* 0x00d000000018783b */ /* 0x000e620000004200 */
[----:B------:R-:W-:Y:S06]  /*d0c0*/  MUFU.EX2 R55, R55 ;  /* 0x0000003700377308 */ /* 0x000fec0000000800 */
[C---:B------:R-:W-:Y:S02]  /*d0d0*/  HMMA.16816.F32.BF16 R56, R36.reuse, R32, R56 ;  /* 0x000000202438723c */ /* 0x040fe40000041838 */
[----:B------:R-:W5:Y:S06]  /*d0e0*/  MUFU.EX2 R54, R54 ;  /* 0x0000003600367308 */ /* 0x000f6c0000000800 */
[C---:B------:R-:W-:Y:S01]  /*d0f0*/  HMMA.16816.F32.BF16 R28, R36.reuse, R34, R28 ;  /* 0x00000022241c723c */ /* 0x040fe2000004181c */
[----:B------:R-:W1:Y:S01]  /*d100*/  LDSM.16.MT88.4 R32, [R204+0x3000] ;  /* 0x00300000cc20783b */ /* 0x000e620000004200 */
[----:B------:R-:W5:Y:S06]  /*d110*/  MUFU.EX2 R61, R61 ;  /* 0x0000003d003d7308 */ /* 0x000f6c0000000800 */
[C---:B---3--:R-:W-:Y:S02]  /*d120*/  HMMA.16816.F32.BF16 R48, R36.reuse, R16, R48 ;  /* 0x000000102430723c */ /* 0x048fe40000041830 */
[----:B------:R-:W-:Y:S06]  /*d130*/  MUFU.EX2 R62, R62 ;  /* 0x0000003e003e7308 */ /* 0x000fec0000000800 */
[C---:B------:R-:W-:Y:S01]  /*d140*/  HMMA.16816.F32.BF16 R4, R36.reuse, R18, R4 ;  /* 0x000000122404723c */ /* 0x040fe20000041804 */
[----:B------:R-:W3:Y:S01]  /*d150*/  LDSM.16.MT88.4 R16, [R201+0xd000] ;  /* 0x00d00000c910783b */ /* 0x000ee20000004200 */
[----:B------:R-:W3:Y:S06]  /*d160*/  MUFU.EX2 R63, R63 ;  /* 0x0000003f003f7308 */ /* 0x000eec0000000800 */
[C---:B----4-:R-:W-:Y:S02]  /*d170*/  HMMA.16816.F32.BF16 R68, R36.reuse, R40, R68 ;  /* 0x000000282444723c */ /* 0x050fe40000041844 */
[----:B------:R-:W-:Y:S06]  /*d180*/  MUFU.EX2 R74, R74 ;  /* 0x0000004a004a7308 */ /* 0x000fec0000000800 */
[----:B------:R-:W-:Y:S01]  /*d190*/  HMMA.16816.F32.BF16 R8, R36, R42, R8 ;  /* 0x0000002a2408723c */ /* 0x000fe20000041808 */
[----:B--2---:R-:W-:Y:S01]  /*d1a0*/  F2FP.BF16.F32.PACK_AB R36, R53, R46 ;  /* 0x0000002e3524723e */ /* 0x004fe200000010ff */
[----:B------:R-:W2:Y:S01]  /*d1b0*/  LDSM.16.MT88.4 R40, [R205+0x3000] ;  /* 0x00300000cd28783b */ /* 0x000ea20000004200 */
[----:B-----5:R-:W-:Y:S01]  /*d1c0*/  F2FP.BF16.F32.PACK_AB R37, R54, R47 ;  /* 0x0000002f3625723e */ /* 0x020fe200000010ff */
[----:B------:R-:W-:Y:S01]  /*d1d0*/  MUFU.EX2 R158, R158 ;  /* 0x0000009e009e7308 */ /* 0x000fe20000000800 */
[----:B------:R-:W-:-:S02]  /*d1e0*/  F2FP.BF16.F32.PACK_AB R38, R55, R52 ;  /* 0x000000343726723e */ /* 0x000fc400000010ff */
[----:B------:R-:W-:-:S05]  /*d1f0*/  F2FP.BF16.F32.PACK_AB R39, R61, R60 ;  /* 0x0000003c3d27723e */ /* 0x000fca00000010ff */
[----:B------:R-:W4:Y:S02]  /*d200*/  MUFU.EX2 R161, R161 ;  /* 0x000000a100a17308 */ /* 0x000f240000000800 */
[C---:B-1----:R-:W-:Y:S06]  /*d210*/  HMMA.16816.F32.BF16 R48, R36.reuse, R24, R48 ;  /* 0x000000182430723c */ /* 0x042fec0000041830 */
[----:B------:R-:W-:Y:S02]  /*d220*/  MUFU.EX2 R162, R162 ;  /* 0x000000a200a27308 */ /* 0x000fe40000000800 */
[C---:B------:R-:W-:Y:S01]  /*d230*/  HMMA.16816.F32.BF16 R4, R36.reuse, R26, R4 ;  /* 0x0000001a2404723c */ /* 0x040fe20000041804 */
[----:B------:R-:W1:Y:S05]  /*d240*/  LDSM.16.MT88.4 R24, [R0+0xd800] ;  /* 0x00d800000018783b */ /* 0x000e6a0000004200 */
[----:B------:R-:W5:Y:S02]  /*d250*/  MUFU.EX2 R163, R163 ;  /* 0x000000a300a37308 */ /* 0x000f640000000800 */
[C---:B------:R-:W-:Y:S06]  /*d260*/  HMMA.16816.F32.BF16 R56, R36.reuse, R32, R56 ;  /* 0x000000202438723c */ /* 0x040fec0000041838 */
[----:B------:R-:W-:Y:S02]  /*d270*/  MUFU.EX2 R128, R128 ;  /* 0x0000008000807308 */ /* 0x000fe40000000800 */
[C---:B------:R-:W-:Y:S01]  /*d280*/  HMMA.16816.F32.BF16 R28, R36.reuse, R34, R28 ;  /* 0x00000022241c723c */ /* 0x040fe2000004181c */
[----:B------:R-:W1:Y:S05]  /*d290*/  LDSM.16.MT88.4 R32, [R204+0x3800] ;  /* 0x00380000cc20783b */ /* 0x000e6a0000004200 */
[----:B------:R-:W1:Y:S02]  /*d2a0*/  MUFU.EX2 R129, R129 ;  /* 0x0000008100817308 */ /* 0x000e640000000800 */
[C---:B---3--:R-:W-:Y:S06]  /*d2b0*/  HMMA.16816.F32.BF16 R12, R36.reuse, R16, R12 ;  /* 0x00000010240c723c */ /* 0x048fec000004180c */
[----:B------:R-:W-:Y:S02]  /*d2c0*/  MUFU.EX2 R124, R124 ;  /* 0x0000007c007c7308 */ /* 0x000fe40000000800 */
[C---:B------:R-:W-:Y:S01]  /*d2d0*/  HMMA.16816.F32.BF16 R20, R36.reuse, R18, R20 ;  /* 0x000000122414723c */ /* 0x040fe20000041814 */
[----:B------:R-:W3:Y:S05]  /*d2e0*/  LDSM.16.MT88.4 R16, [R201+0xd800] ;  /* 0x00d80000c910783b */ /* 0x000eea0000004200 */
[----:B------:R-:W-:Y:S02]  /*d2f0*/  MUFU.EX2 R125, R125 ;  /* 0x0000007d007d7308 */ /* 0x000fe40000000800 */
[C---:B--2---:R-:W-:Y:S06]  /*d300*/  HMMA.16816.F32.BF16 R68, R36.reuse, R40, R68 ;  /* 0x000000282444723c */ /* 0x044fec0000041844 */
[----:B------:R-:W-:Y:S02]  /*d310*/  MUFU.EX2 R130, R130 ;  /* 0x0000008200827308 */ /* 0x000fe40000000800 */
[----:B------:R-:W-:Y:S01]  /*d320*/  HMMA.16816.F32.BF16 R8, R36, R42, R8 ;  /* 0x0000002a2408723c */ /* 0x000fe20000041808 */
[----:B------:R-:W-:Y:S01]  /*d330*/  F2FP.BF16.F32.PACK_AB R36, R63, R62 ;  /* 0x0000003e3f24723e */ /* 0x000fe200000010ff */
[----:B------:R-:W2:Y:S01]  /*d340*/  LDSM.16.MT88.4 R40, [R205+0x3800] ;  /* 0x00380000cd28783b */ /* 0x000ea20000004200 */
[----:B----4-:R-:W-:-:S02]  /*d350*/  F2FP.BF16.F32.PACK_AB R37, R161, R158 ;  /* 0x0000009ea125723e */ /* 0x010fc400000010ff */
[----:B------:R-:W-:Y:S01]  /*d360*/  F2FP.BF16.F32.PACK_AB R38, R159, R74 ;  /* 0x0000004a9f26723e */ /* 0x000fe200000010ff */
[----:B------:R-:W4:Y:S01]  /*d370*/  MUFU.EX2 R131, R131 ;  /* 0x0000008300837308 */ /* 0x000f220000000800 */
[----:B-----5:R-:W-:-:S07]  /*d380*/  F2FP.BF16.F32.PACK_AB R39, R163, R162 ;  /* 0x000000a2a327723e */ /* 0x020fce00000010ff */
[C---:B-1----:R-:W-:Y:S01]  /*d390*/  HMMA.16816.F32.BF16 R48, R36.reuse, R24, R48 ;  /* 0x000000182430723c */ /* 0x042fe20000041830 */
[----:B------:R-:W-:Y:S07]  /*d3a0*/  MUFU.EX2 R126, R126 ;  /* 0x0000007e007e7308 */ /* 0x000fee0000000800 */
[C---:B------:R-:W-:Y:S01]  /*d3b0*/  HMMA.16816.F32.BF16 R4, R36.reuse, R26, R4 ;  /* 0x0000001a2404723c */ /* 0x040fe20000041804 */
[----:B------:R-:W1:Y:S01]  /*d3c0*/  LDSM.16.MT88.4 R24, [R0+0xe000] ;  /* 0x00e000000018783b */ /* 0x000e620000004200 */
[----:B------:R-:W5:Y:S06]  /*d3d0*/  MUFU.EX2 R127, R127 ;  /* 0x0000007f007f7308 */ /* 0x000f6c0000000800 */
[C---:B------:R-:W-:Y:S02]  /*d3e0*/  HMMA.16816.F32.BF16 R56, R36.reuse, R32, R56 ;  /* 0x000000202438723c */ /* 0x040fe40000041838 */
[----:B------:R-:W-:Y:S06]  /*d3f0*/  MUFU.EX2 R120, R120 ;  /* 0x0000007800787308 */ /* 0x000fec0000000800 */
[C---:B------:R-:W-:Y:S01]  /*d400*/  HMMA.16816.F32.BF16 R28, R36.reuse, R34, R28 ;  /* 0x00000022241c723c */ /* 0x040fe2000004181c */
[----:B------:R-:W1:Y:S01]  /*d410*/  LDSM.16.MT88.4 R32, [R204+0x4000] ;  /* 0x00400000cc20783b */ /* 0x000e620000004200 */
[----:B------:R-:W1:Y:S06]  /*d420*/  MUFU.EX2 R121, R121 ;  /* 0x0000007900797308 */ /* 0x000e6c0000000800 */
[C---:B---3--:R-:W-:Y:S02]  /*d430*/  HMMA.16816.F32.BF16 R12, R36.reuse, R16, R12 ;  /* 0x00000010240c723c */ /* 0x048fe4000004180c */
[----:B------:R-:W-:Y:S06]  /*d440*/  MUFU.EX2 R116, R116 ;  /* 0x0000007400747308 */ /* 0x000fec0000000800 */
[C---:B------:R-:W-:Y:S01]  /*d450*/  HMMA.16816.F32.BF16 R20, R36.reuse, R18, R20 ;  /* 0x000000122414723c */ /* 0x040fe20000041814 */
[----:B------:R-:W3:Y:S01]  /*d460*/  LDSM.16.MT88.4 R16, [R201+0xe000] ;  /* 0x00e00000c910783b */ /* 0x000ee20000004200 */
[----:B------:R-:W-:Y:S06]  /*d470*/  MUFU.EX2 R117, R117 ;  /* 0x0000007500757308 */ /* 0x000fec0000000800 */
[C---:B--2---:R-:W-:Y:S02]  /*d480*/  HMMA.16816.F32.BF16 R68, R36.reuse, R40, R68 ;  /* 0x000000282444723c */ /* 0x044fe40000041844 */
[----:B------:R-:W-:Y:S06]  /*d490*/  MUFU.EX2 R122, R122 ;  /* 0x0000007a007a7308 */ /* 0x000fec0000000800 */
[----:B------:R-:W-:Y:S01]  /*d4a0*/  HMMA.16816.F32.BF16 R8, R36, R42, R8 ;  /* 0x0000002a2408723c */ /* 0x000fe20000041808 */
[----:B------:R-:W-:Y:S01]  /*d4b0*/  F2FP.BF16.F32.PACK_AB R36, R129, R128 ;  /* 0x000000808124723e */ /* 0x000fe200000010ff */
[----:B------:R-:W2:Y:S01]  /*d4c0*/  LDSM.16.MT88.4 R40, [R205+0x4000] ;  /* 0x00400000cd28783b */ /* 0x000ea20000004200 */
[----:B----4-:R-:W-:Y:S01]  /*d4d0*/  F2FP.BF16.F32.PACK_AB R37, R131, R130 ;  /* 0x000000828325723e */ /* 0x010fe200000010ff */
[----:B------:R-:W4:Y:S01]  /*d4e0*/  MUFU.EX2 R123, R123 ;  /* 0x0000007b007b7308 */ /* 0x000f220000000800 */
[----:B------:R-:W-:-:S02]  /*d4f0*/  F2FP.BF16.F32.PACK_AB R38, R125, R124 ;  /* 0x0000007c7d26723e */ /* 0x000fc400000010ff */
[----:B-----5:R-:W-:-:S05]  /*d500*/  F2FP.BF16.F32.PACK_AB R39, R127, R126 ;  /* 0x0000007e7f27723e */ /* 0x020fca00000010ff */
[----:B------:R-:W-:Y:S02]  /*d510*/  MUFU.EX2 R118, R118 ;  /* 0x0000007600767308 */ /* 0x000fe40000000800 */
[C---:B-1----:R-:W-:Y:S06]  /*d520*/  HMMA.16816.F32.BF16 R48, R36.reuse, R24, R48 ;  /* 0x000000182430723c */ /* 0x042fec0000041830 */
[----:B------:R-:W1:Y:S02]  /*d530*/  MUFU.EX2 R119, R119 ;  /* 0x0000007700777308 */ /* 0x000e640000000800 */
[C---:B------:R-:W-:Y:S01]  /*d540*/  HMMA.16816.F32.BF16 R4, R36.reuse, R26, R4 ;  /* 0x0000001a2404723c */ /* 0x040fe20000041804 */
[----:B------:R-:W5:Y:S05]  /*d550*/  LDSM.16.MT88.4 R24, [R0+0xe800] ;  /* 0x00e800000018783b */ /* 0x000f6a0000004200 */
[----:B------:R-:W-:Y:S02]  /*d560*/  MUFU.EX2 R112, R112 ;  /* 0x0000007000707308 */ /* 0x000fe40000000800 */
[C---:B------:R-:W-:Y:S06]  /*d570*/  HMMA.16816.F32.BF16 R56, R36.reuse, R32, R56 ;  /* 0x000000202438723c */ /* 0x040fec0000041838 */
[----:B------:R-:W5:Y:S02]  /*d580*/  MUFU.EX2 R113, R113 ;  /* 0x0000007100717308 */ /* 0x000f640000000800 */
[C---:B------:R-:W-:Y:S01]  /*d590*/  HMMA.16816.F32.BF16 R28, R36.reuse, R34, R28 ;  /* 0x00000022241c723c */ /* 0x040fe2000004181c */
[----:B------:R-:W5:Y:S05]  /*d5a0*/  LDSM.16.MT88.4 R32, [R204+0x4800] ;  /* 0x00480000cc20783b */ /* 0x000f6a0000004200 */
[----:B------:R-:W-:Y:S02]  /*d5b0*/  MUFU.EX2 R108, R108 ;  /* 0x0000006c006c7308 */ /* 0x000fe40000000800 */
[C---:B---3--:R-:W-:Y:S06]  /*d5c0*/  HMMA.16816.F32.BF16 R12, R36.reuse, R16, R12 ;  /* 0x00000010240c723c */ /* 0x048fec000004180c */
[----:B------:R-:W-:Y:S02]  /*d5d0*/  MUFU.EX2 R109, R109 ;  /* 0x0000006d006d7308 */ /* 0x000fe40000000800 */
[C---:B------:R-:W-:Y:S01]  /*d5e0*/  HMMA.16816.F32.BF16 R20, R36.reuse, R18, R20 ;  /* 0x000000122414723c */ /* 0x040fe20000041814 */
[----:B------:R-:W3:Y:S05]  /*d5f0*/  LDSM.16.MT88.4 R16, [R201+0xe800] ;  /* 0x00e80000c910783b */ /* 0x000eea0000004200 */
[----:B------:R-:W-:Y:S02]  /*d600*/  MUFU.EX2 R114, R114 ;  /* 0x0000007200727308 */ /* 0x000fe40000000800 */
[C---:B--2---:R-:W-:Y:S06]  /*d610*/  HMMA.16816.F32.BF16 R68, R36.reuse, R40, R68 ;  /* 0x000000282444723c */ /* 0x044fec0000041844 */
[----:B------:R-:W2:Y:S02]  /*d620*/  MUFU.EX2 R115, R115 ;  /* 0x0000007300737308 */ /* 0x000ea40000000800 */
[----:B------:R-:W-:Y:S01]  /*d630*/  HMMA.16816.F32.BF16 R8, R36, R42, R8 ;  /* 0x0000002a2408723c */ /* 0x000fe20000041808 */
[----:B------:R-:W-:Y:S01]  /*d640*/  F2FP.BF16.F32.PACK_AB R36, R121, R120 ;  /* 0x000000787924723e */ /* 0x000fe200000010ff */
[----:B------:R-:W2:Y:S01]  /*d650*/  LDSM.16.MT88.4 R40, [R205+0x4800] ;  /* 0x00480000cd28783b */ /* 0x000ea20000004200 */
[----:B----4-:R-:W-:-:S02]  /*d660*/  F2FP.BF16.F32.PACK_AB R37, R123, R122 ;  /* 0x0000007a7b25723e */ /* 0x010fc400000010ff */
[----:B------:R-:W-:Y:S01]  /*d670*/  F2FP.BF16.F32.PACK_AB R38, R117, R116 ;  /* 0x000000747526723e */ /* 0x000fe200000010ff */
[----:B------:R-:W-:Y:S01]  /*d680*/  MUFU.EX2 R110, R110 ;  /* 0x0000006e006e7308 */ /* 0x000fe20000000800 */
[----:B-1----:R-:W-:-:S07]  /*d690*/  F2FP.BF16.F32.PACK_AB R39, R119, R118 ;  /* 0x000000767727723e */ /* 0x002fce00000010ff */
[C---:B-----5:R-:W-:Y:S01]  /*d6a0*/  HMMA.16816.F32.BF16 R48, R36.reuse, R24, R48 ;  /* 0x000000182430723c */ /* 0x060fe20000041830 */
[----:B------:R-:W1:Y:S07]  /*d6b0*/  MUFU.EX2 R111, R111 ;  /* 0x0000006f006f7308 */ /* 0x000e6e0000000800 */
[C---:B------:R-:W-:Y:S01]  /*d6c0*/  HMMA.16816.F32.BF16 R4, R36.reuse, R26, R4 ;  /* 0x0000001a2404723c */ /* 0x040fe20000041804 */
[----:B------:R-:W4:Y:S01]  /*d6d0*/  LDSM.16.MT88.4 R24, [R0+0xf000] ;  /* 0x00f000000018783b */ /* 0x000f220000004200 */
[----:B------:R-:W-:Y:S06]  /*d6e0*/  MUFU.EX2 R104, R104 ;  /* 0x0000006800687308 */ /* 0x000fec0000000800 */
[C---:B------:R-:W-:Y:S02]  /*d6f0*/  HMMA.16816.F32.BF16 R56, R36.reuse, R32, R56 ;  /* 0x000000202438723c */ /* 0x040fe40000041838 */
[----:B------:R-:W5:Y:S06]  /*d700*/  MUFU.EX2 R105, R105 ;  /* 0x0000006900697308 */ /* 0x000f6c0000000800 */
        /* <DEDUP_REMOVED lines=9> */
[----:B------:R-:W2:Y:S06]  /*d7a0*/  MUFU.EX2 R107, R107 ;  /* 0x0000006b006b7308 */ /* 0x000eac0000000800 */
[----:B------:R-:W-:Y:S01]  /*d7b0*/  HMMA.16816.F32.BF16 R8, R36, R42, R8 ;  /* 0x0000002a2408723c */ /* 0x000fe20000041808 */
[----:B------:R-:W-:Y:S01]  /*d7c0*/  F2FP.BF16.F32.PACK_AB R36, R113, R112 ;  /* 0x000000707124723e */ /* 0x000fe200000010ff */
[----:B------:R-:W2:Y:S01]  /*d7d0*/  LDSM.16.MT88.4 R40, [R205+0x5000] ;  /* 0x00500000cd28783b */ /* 0x000ea20000004200 */
[----:B------:R-:W-:Y:S01]  /*d7e0*/  F2FP.BF16.F32.PACK_AB R37, R115, R114 ;  /* 0x000000727325723e */ /* 0x000fe200000010ff */
[----:B------:R-:W-:Y:S01]  /*d7f0*/  MUFU.EX2 R102, R102 ;  /* 0x0000006600667308 */ /* 0x000fe20000000800 */
[----:B------:R-:W-:-:S02]  /*d800*/  F2FP.BF16.F32.PACK_AB R38, R109, R108 ;  /* 0x0000006c6d26723e */ /* 0x000fc400000010ff */
[----:B-1----:R-:W-:-:S05]  /*d810*/  F2FP.BF16.F32.PACK_AB R39, R111, R110 ;  /* 0x0000006e6f27723e */ /* 0x002fca00000010ff */
[----:B------:R-:W1:Y:S02]  /*d820*/  MUFU.EX2 R103, R103 ;  /* 0x0000006700677308 */ /* 0x000e640000000800 */
        /* <DEDUP_REMOVED lines=10> */
[C---:B---3--:R-:W-:Y:S06]  /*d8d0*/  HMMA.16816.F32.BF16 R12, R36.reuse, R16, R12 ;  /* 0x00000010240c723c */ /* 0x048fec000004180c */
[----:B------:R-:W-:Y:S02]  /*d8e0*/  MUFU.EX2 R97, R97 ;  /* 0x0000006100617308 */ /* 0x000fe40000000800 */
[C---:B------:R-:W-:Y:S01]  /*d8f0*/  HMMA.16816.F32.BF16 R20, R36.reuse, R18, R20 ;  /* 0x000000122414723c */ /* 0x040fe20000041814 */
[----:B------:R-:W3:Y:S05]  /*d900*/  LDSM.16.MT88.4 R16, [R201+0xf800] ;  /* 0x00f80000c910783b */ /* 0x000eea0000004200 */
[----:B------:R-:W3:Y:S02]  /*d910*/  MUFU.EX2 R98, R98 ;  /* 0x0000006200627308 */ /* 0x000ee40000000800 */
[C---:B--2---:R-:W-:Y:S06]  /*d920*/  HMMA.16816.F32.BF16 R68, R36.reuse, R40, R68 ;  /* 0x000000282444723c */ /* 0x044fec0000041844 */
[----:B------:R-:W-:Y:S02]  /*d930*/  MUFU.EX2 R94, R94 ;  /* 0x0000005e005e7308 */ /* 0x000fe40000000800 */
[----:B------:R-:W-:Y:S01]  /*d940*/  HMMA.16816.F32.BF16 R8, R36, R42, R8 ;  /* 0x0000002a2408723c */ /* 0x000fe20000041808 */
[----:B------:R-:W-:Y:S01]  /*d950*/  F2FP.BF16.F32.PACK_AB R36, R105, R104 ;  /* 0x000000686924723e */ /* 0x000fe200000010ff */
[----:B------:R-:W2:Y:S01]  /*d960*/  LDSM.16.MT88.4 R40, [R205+0x5800] ;  /* 0x00580000cd28783b */ /* 0x000ea20000004200 */
[----:B------:R-:W-:-:S02]  /*d970*/  F2FP.BF16.F32.PACK_AB R37, R107, R106 ;  /* 0x0000006a6b25723e */ /* 0x000fc400000010ff */
[----:B------:R-:W-:Y:S01]  /*d980*/  F2FP.BF16.F32.PACK_AB R38, R101, R100 ;  /* 0x000000646526723e */ /* 0x000fe200000010ff */
[----:B------:R-:W2:Y:S01]  /*d990*/  MUFU.EX2 R95, R95 ;  /* 0x0000005f005f7308 */ /* 0x000ea20000000800 */
[----:B-1----:R-:W-:-:S07]  /*d9a0*/  F2FP.BF16.F32.PACK_AB R39, R103, R102 ;  /* 0x000000666727723e */ /* 0x002fce00000010ff */
[C---:B----4-:R-:W-:Y:S01]  /*d9b0*/  HMMA.16816.F32.BF16 R48, R36.reuse, R24, R48 ;  /* 0x000000182430723c */ /* 0x050fe20000041830 */
[----:B------:R-:W-:Y:S07]  /*d9c0*/  MUFU.EX2 R2, R2 ;  /* 0x0000000200027308 */ /* 0x000fee0000000800 */
[C---:B------:R-:W-:Y:S01]  /*d9d0*/  HMMA.16816.F32.BF16 R4, R36.reuse, R26, R4 ;  /* 0x0000001a2404723c */ /* 0x040fe20000041804 */
[----:B------:R-:W1:Y:S01]  /*d9e0*/  LDSM.16.MT88.4 R24, [R0+0x10000] ;  /* 0x010000000018783b */ /* 0x000e620000004200 */
        /* <DEDUP_REMOVED lines=8> */
[C---:B------:R-:W-:Y:S01]  /*da70*/  HMMA.16816.F32.BF16 R20, R36.reuse, R18, R20 ;  /* 0x000000122414723c */ /* 0x040fe20000041814 */
[----:B------:R-:W3:Y:S07]  /*da80*/  LDSM.16.MT88.4 R16, [R201+0x10000] ;  /* 0x01000000c910783b */ /* 0x000eee0000004200 */
[----:B--2---:R-:W-:Y:S01]  /*da90*/  HMMA.16816.F32.BF16 R68, R36, R40, R68 ;  /* 0x000000282444723c */ /* 0x004fe20000041844 */
[--C-:B------:R-:W-:Y:S01]  /*daa0*/  FFMA.FTZ R40, R89, UR4, -R197.reuse ;  /* 0x0000000459287c23 */ /* 0x100fe200080108c5 */
[----:B------:R-:W-:-:S05]  /*dab0*/  FFMA.FTZ R41, R88, UR4, -R197 ;  /* 0x0000000458297c23 */ /* 0x000fca00080108c5 */
[----:B------:R-:W-:Y:S01]  /*dac0*/  MUFU.EX2 R40, R40 ;  /* 0x0000002800287308 */ /* 0x000fe20000000800 */
[----:B------:R-:W-:Y:S01]  /*dad0*/  HMMA.16816.F32.BF16 R8, R36, R42, R8 ;  /* 0x0000002a2408723c */ /* 0x000fe20000041808 */
[----:B------:R-:W-:Y:S01]  /*dae0*/  F2FP.BF16.F32.PACK_AB R36, R96, R165 ;  /* 0x000000a56024723e */ /* 0x000fe200000010ff */
[--C-:B------:R-:W-:Y:S01]  /*daf0*/  FFMA.FTZ R42, R84, UR4, -R197.reuse ;  /* 0x00000004542a7c23 */ /* 0x100fe200080108c5 */
[----:B------:R-:W-:Y:S01]  /*db00*/  F2FP.BF16.F32.PACK_AB R37, R98, R97 ;  /* 0x000000616225723e */ /* 0x000fe200000010ff */
[--C-:B------:R-:W-:Y:S01]  /*db10*/  FFMA.FTZ R43, R85, UR4, -R197.reuse ;  /* 0x00000004552b7c23 */ /* 0x100fe200080108c5 */
[----:B------:R-:W-:Y:S01]  /*db20*/  F2FP.BF16.F32.PACK_AB R38, R93, R92 ;  /* 0x0000005c5d26723e */ /* 0x000fe200000010ff */
[--C-:B------:R-:W-:Y:S01]  /*db30*/  FFMA.FTZ R85, R91, UR4, -R192.reuse ;  /* 0x000000045b557c23 */ /* 0x100fe200080108c0 */
[----:B------:R-:W-:Y:S01]  /*db40*/  F2FP.BF16.F32.PACK_AB R39, R95, R94 ;  /* 0x0000005e5f27723e */ /* 0x000fe200000010ff */
[----:B------:R-:W-:Y:S01]  /*db50*/  FFMA.FTZ R84, R86, UR4, -R192 ;  /* 0x0000000456547c23 */ /* 0x000fe200080108c0 */
[----:B------:R-:W2:Y:S01]  /*db60*/  MUFU.EX2 R41, R41 ;  /* 0x0000002900297308 */ /* 0x000ea20000000800 */
[----:B------:R-:W-:-:S04]  /*db70*/  FFMA.FTZ R86, R174, UR4, -R197 ;  /* 0x00000004ae567c23 */ /* 0x000fc800080108c5 */
[----:B-1----:R-:W-:Y:S01]  /*db80*/  HMMA.16816.F32.BF16 R48, R36, R24, R48 ;  /* 0x000000182430723c */ /* 0x002fe20000041830 */
[----:B------:R-:W-:Y:S02]  /*db90*/  FADD.FTZ R25, R195, R196 ;  /* 0x000000c4c3197221 */ /* 0x000fe40000010000 */
[----:B------:R-:W-:Y:S02]  /*dba0*/  MUFU.EX2 R42, R42 ;  /* 0x0000002a002a7308 */ /* 0x000fe40000000800 */
[----:B------:R-:W-:-:S03]  /*dbb0*/  FADD.FTZ R25, R194, R25 ;  /* 0x00000019c2197221 */ /* 0x000fc60000010000 */
[----:B----4-:R-:W-:Y:S01]  /*dbc0*/  HMMA.16816.F32.BF16 R56, R36, R32, R56 ;  /* 0x000000202438723c */ /* 0x010fe20000041838 */
[----:B------:R-:W-:Y:S02]  /*dbd0*/  FADD.FTZ R160, R160, R25 ;  /* 0x00000019a0a07221 */ /* 0x000fe40000010000 */
[----:B------:R-:W-:Y:S02]  /*dbe0*/  MUFU.EX2 R43, R43 ;  /* 0x0000002b002b7308 */ /* 0x000fe40000000800 */
[----:B------:R-:W-:-:S03]  /*dbf0*/  FADD.FTZ R133, R133, R160 ;  /* 0x000000a085857221 */ /* 0x000fc60000010000 */
[C---:B---3--:R-:W-:Y:S01]  /*dc00*/  HMMA.16816.F32.BF16 R12, R36.reuse, R16, R12 ;  /* 0x00000010240c723c */ /* 0x048fe2000004180c */
[----:B------:R-:W-:Y:S02]  /*dc10*/  FADD.FTZ R32, R132, R133 ;  /* 0x0000008584207221 */ /* 0x000fe40000010000 */
[----:B------:R-:W1:Y:S02]  /*dc20*/  MUFU.EX2 R85, R85 ;  /* 0x0000005500557308 */ /* 0x000e640000000800 */
[----:B------:R-:W-:Y:S02]  /*dc30*/  FADD.FTZ R32, R135, R32 ;  /* 0x0000002087207221 */ /* 0x000fe40000010000 */
[----:B------:R-:W-:Y:S01]  /*dc40*/  LDSM.16.MT88.4 R132, [R201+0x11800] ;  /* 0x01180000c984783b */ /* 0x000fe20000004200 */
[----:B------:R-:W-:Y:S01]  /*dc50*/  HMMA.16816.F32.BF16 R20, R36, R18, R20 ;  /* 0x000000122414723c */ /* 0x000fe20000041814 */
[----:B------:R-:W-:Y:S02]  /*dc60*/  FADD.FTZ R89, R141, R32 ;  /* 0x000000208d597221 */ /* 0x000fe40000010000 */
[----:B------:R-:W3:Y:S01]  /*dc70*/  LDSM.16.MT88.4 R16, [R205+0x6000] ;  /* 0x00600000cd10783b */ /* 0x000ee20000004200 */
[----:B------:R-:W4:Y:S01]  /*dc80*/  MUFU.EX2 R84, R84 ;  /* 0x0000005400547308 */ /* 0x000f220000000800 */
[----:B------:R-:W-:-:S03]  /*dc90*/  FADD.FTZ R89, R138, R89 ;  /* 0x000000598a597221 */ /* 0x000fc60000010000 */
[C---:B------:R-:W-:Y:S01]  /*dca0*/  HMMA.16816.F32.BF16 R28, R36.reuse, R34, R28 ;  /* 0x00000022241c723c */ /* 0x040fe2000004181c */
[----:B------:R-:W5:Y:S01]  /*dcb0*/  LDSM.16.MT88.4 R32, [R0+0x10800] ;  /* 0x010800000020783b */ /* 0x000f620000004200 */
[----:B------:R-:W-:Y:S01]  /*dcc0*/  FADD.FTZ R140, R140, R89 ;  /* 0x000000598c8c7221 */ /* 0x000fe20000010000 */
[----:B------:R-:W-:Y:S01]  /*dcd0*/  FADD.FTZ R89, R79, R152 ;  /* 0x000000984f597221 */ /* 0x000fe20000010000 */
[----:B------:R-:W-:Y:S02]  /*dce0*/  MUFU.EX2 R86, R86 ;  /* 0x0000005600567308 */ /* 0x000fe40000000800 */
[----:B------:R-:W-:Y:S01]  /*dcf0*/  FADD.FTZ R143, R143, R140 ;  /* 0x0000008c8f8f7221 */ /* 0x000fe20000010000 */
[----:B------:R-:W-:Y:S01]  /*dd00*/  FADD.FTZ R89, R154, R89 ;  /* 0x000000599a597221 */ /* 0x000fe20000010000 */
[----:B------:R-:W-:Y:S01]  /*dd10*/  HMMA.16816.F32.BF16 R4, R36, R26, R4 ;  /* 0x0000001a2404723c */ /* 0x000fe20000041804 */
[----:B------:R-:W5:Y:S01]  /*dd20*/  LDSM.16.MT88.4 R24, [R201+0x10800] ;  /* 0x01080000c918783b */ /* 0x000f620000004200 */
[----:B------:R-:W-:Y:S01]  /*dd30*/  FADD.FTZ R146, R146, R143 ;  /* 0x0000008f92927221 */ /* 0x000fe20000010000 */
[----:B------:R-:W-:Y:S01]  /*dd40*/  FADD.FTZ R156, R156, R89 ;  /* 0x000000599c9c7221 */ /* 0x000fe20000010000 */
[----:B------:R-:W-:Y:S01]  /*dd50*/  MUFU.EX2 R79, R181 ;  /* 0x000000b5004f7308 */ /* 0x000fe20000000800 */
[----:B------:R-:W-:Y:S01]  /*dd60*/  LDSM.16.MT88.4 R140, [R0+0x11800] ;  /* 0x01180000008c783b */ /* 0x000fe20000004200 */
[----:B------:R-:W-:Y:S01]  /*dd70*/  FADD.FTZ R149, R149, R146 ;  /* 0x0000009295957221 */ /* 0x000fe20000010000 */
[----:B------:R-:W-:-:S03]  /*dd80*/  FADD.FTZ R157, R157, R156 ;  /* 0x0000009c9d9d7221 */ /* 0x000fc60000010000 */
[----:B------:R-:W-:Y:S01]  /*dd90*/  FADD.FTZ R148, R148, R149 ;  /* 0x0000009594947221 */ /* 0x000fe20000010000 */
[----:B------:R-:W-:-:S03]  /*dda0*/  FADD.FTZ R44, R44, R157 ;  /* 0x0000009d2c2c7221 */ /* 0x000fc60000010000 */
[----:B------:R-:W-:Y:S01]  /*ddb0*/  FADD.FTZ R151, R151, R148 ;  /* 0x0000009497977221 */ /* 0x000fe20000010000 */
[----:B------:R-:W-:Y:S01]  /*ddc0*/  FADD.FTZ R73, R73, R44 ;  /* 0x0000002c49497221 */ /* 0x000fe20000010000 */
[----:B------:R-:W-:Y:S02]  /*ddd0*/  FFMA.FTZ R44, R175, UR4, -R192 ;  /* 0x00000004af2c7c23 */ /* 0x000fe400080108c0 */
[----:B------:R-:W-:Y:S01]  /*dde0*/  FADD.FTZ R76, R76, R151 ;  /* 0x000000974c4c7221 */ /* 0x000fe20000010000 */
[----:B------:R-:W-:-:S03]  /*ddf0*/  FADD.FTZ R72, R72, R73 ;  /* 0x0000004948487221 */ /* 0x000fc60000010000 */
[----:B------:R-:W-:Y:S01]  /*de00*/  FADD.FTZ R77, R77, R76 ;  /* 0x0000004c4d4d7221 */ /* 0x000fe20000010000 */
[----:B------:R-:W-:Y:S01]  /*de10*/  FADD.FTZ R72, R75, R72 ;  /* 0x000000484b487221 */ /* 0x000fe20000010000 */
[----:B------:R-:W-:Y:S01]  /*de20*/  FFMA.FTZ R76, R82, UR4, -R192 ;  /* 0x00000004524c7c23 */ /* 0x000fe200080108c0 */
[----:B------:R-:W-:Y:S01]  /*de30*/  MUFU.EX2 R44, R44 ;  /* 0x0000002c002c7308 */ /* 0x000fe20000000800 */
[----:B------:R-:W-:Y:S01]  /*de40*/  FADD.FTZ R78, R78, R77 ;  /* 0x0000004d4e4e7221 */ /* 0x000fe20000010000 */
[C---:B---3--:R-:W-:Y:S06]  /*de50*/  HMMA.16816.F32.BF16 R68, R36.reuse, R16, R68 ;  /* 0x000000102444723c */ /* 0x048fec0000041844 */
[----:B------:R-:W-:Y:S02]  /*de60*/  MUFU.EX2 R76, R76 ;  /* 0x0000004c004c7308 */ /* 0x000fe40000000800 */
[----:B------:R-:W-:Y:S01]  /*de70*/  HMMA.16816.F32.BF16 R8, R36, R18, R8 ;  /* 0x000000122408723c */ /* 0x000fe20000041808 */
[----:B--2---:R-:W-:Y:S01]  /*de80*/  F2FP.BF16.F32.PACK_AB R36, R40, R41 ;  /* 0x000000292824723e */ /* 0x004fe200000010ff */
[----:B------:R-:W2:Y:S01]  /*de90*/  LDSM.16.MT88.4 R16, [R204+0x6800] ;  /* 0x00680000cc10783b */ /* 0x000ea20000004200 */
[----:B-1----:R-:W-:-:S02]  /*dea0*/  F2FP.BF16.F32.PACK_AB R37, R85, R2 ;  /* 0x000000025525723e */ /* 0x002fc400000010ff */
[----:B------:R-:W-:Y:S02]  /*deb0*/  F2FP.BF16.F32.PACK_AB R38, R43, R42 ;  /* 0x0000002a2b26723e */ /* 0x000fe400000010ff */
[----:B----4-:R-:W-:-:S07]  /*dec0*/  F2FP.BF16.F32.PACK_AB R39, R87, R84 ;  /* 0x000000545727723e */ /* 0x010fce00000010ff */
[----:B-----5:R-:W-:Y:S01]  /*ded0*/  HMMA.16816.F32.BF16 R48, R36, R32, R48 ;  /* 0x000000202430723c */ /* 0x020fe20000041830 */
[----:B------:R-:W-:Y:S01]  /*dee0*/  FADD.FTZ R33, R45, R78 ;  /* 0x0000004e2d217221 */ /* 0x000fe20000010000 */
[----:B------:R-:W-:-:S03]  /*def0*/  FFMA.FTZ R45, R83, UR4, -R192 ;  /* 0x00000004532d7c23 */ /* 0x000fc600080108c0 */
[----:B------:R-:W-:-:S03]  /*df00*/  FADD.FTZ R64, R64, R33 ;  /* 0x0000002140407221 */ /* 0x000fc60000010000 */
[C---:B------:R-:W-:Y:S01]  /*df10*/  HMMA.16816.F32.BF16 R12, R36.reuse, R24, R12 ;  /* 0x00000018240c723c */ /* 0x040fe2000004180c */
[----:B------:R-:W-:Y:S01]  /*df20*/  FADD.FTZ R65, R65, R64 ;  /* 0x0000004041417221 */ /* 0x000fe20000010000 */
[----:B------:R-:W-:Y:S03]  /*df30*/  MUFU.EX2 R45, R45 ;  /* 0x0000002d002d7308 */ /* 0x000fe60000000800 */
[----:B------:R-:W-:Y:S01]  /*df40*/  FADD.FTZ R66, R66, R65 ;  /* 0x0000004142427221 */ /* 0x000fe20000010000 */
[----:B------:R-:W-:Y:S02]  /*df50*/  FADD.FTZ R65, R47, R72 ;  /* 0x000000482f417221 */ /* 0x000fe40000010000 */
[----:B------:R-:W-:Y:S01]  /*df60*/  HMMA.16816.F32.BF16 R20, R36, R26, R20 ;  /* 0x0000001a2414723c */ /* 0x000fe20000041814 */
[----:B------:R-:W-:Y:S01]  /*df70*/  FADD.FTZ R67, R67, R66 ;  /* 0x0000004243437221 */ /* 0x000fe20000010000 */
[----:B------:R-:W-:Y:S01]  /*df80*/  FADD.FTZ R65, R54, R65 ;  /* 0x0000004136417221 */ /* 0x000fe20000010000 */
[----:B------:R-:W1:Y:S01]  /*df90*/  LDSM.16.MT88.4 R24, [R205+0x6800] ;  /* 0x00680000cd18783b */ /* 0x000e620000004200 */
[----:B------:R-:W-:Y:S01]  /*dfa0*/  MUFU.EX2 R47, R180 ;  /* 0x000000b4002f7308 */ /* 0x000fe20000000800 */
[----:B------:R-:W-:Y:S01]  /*dfb0*/  FADD.FTZ R46, R46, R67 ;  /* 0x000000432e2e7221 */ /* 0x000fe20000010000 */
[----:B------:R-:W-:-:S02]  /*dfc0*/  FADD.FTZ R60, R60, R65 ;  /* 0x000000413c3c7221 */ /* 0x000fc40000010000 */
[C---:B------:R-:W-:Y:S01]  /*dfd0*/  HMMA.16816.F32.BF16 R4, R36.reuse, R34, R4 ;  /* 0x000000222404723c */ /* 0x040fe20000041804 */
[----:B------:R-:W-:Y:S01]  /*dfe0*/  FADD.FTZ R53, R53, R46 ;  /* 0x0000002e35357221 */ /* 0x000fe20000010000 */
[----:B------:R-:W-:Y:S01]  /*dff0*/  FADD.FTZ R61, R61, R60 ;  /* 0x0000003c3d3d7221 */ /* 0x000fe20000010000 */
[----:B------:R-:W3:Y:S01]  /*e000*/  LDSM.16.MT88.4 R32, [R201+0x11000] ;  /* 0x01100000c920783b */ /* 0x000ee20000004200 */
[----:B------:R-:W-:Y:S01]  /*e010*/  FFMA.FTZ R46, R182, UR4, -R197 ;  /* 0x00000004b62e7c23 */ /* 0x000fe200080108c5 */
[----:B------:R-:W-:Y:S01]  /*e020*/  FADD.FTZ R52, R52, R53 ;  /* 0x0000003534347221 */ /* 0x000fe20000010000 */
[----:B------:R-:W-:Y:S01]  /*e030*/  FADD.FTZ R158, R158, R61 ;  /* 0x0000003d9e9e7221 */ /* 0x000fe20000010000 */
[--C-:B------:R-:W-:Y:S01]  /*e040*/  FFMA.FTZ R53, R185, UR4, -R197.reuse ;  /* 0x00000004b9357c23 */ /* 0x100fe200080108c5 */
[----:B--2---:R-:W-:Y:S01]  /*e050*/  HMMA.16816.F32.BF16 R56, R36, R16, R56 ;  /* 0x000000102438723c */ /* 0x004fe20000041838 */
[----:B------:R-:W-:Y:S01]  /*e060*/  FADD.FTZ R55, R55, R52 ;  /* 0x0000003437377221 */ /* 0x000fe20000010000 */
[----:B------:R-:W-:Y:S01]  /*e070*/  FADD.FTZ R161, R161, R158 ;  /* 0x0000009ea1a17221 */ /* 0x000fe20000010000 */
[----:B------:R-:W-:Y:S01]  /*e080*/  FFMA.FTZ R52, R187, UR4, -R197 ;  /* 0x00000004bb347c23 */ /* 0x000fe200080108c5 */
[----:B------:R-:W-:Y:S01]  /*e090*/  MUFU.EX2 R46, R46 ;  /* 0x0000002e002e7308 */ /* 0x000fe20000000800 */
[----:B------:R-:W-:Y:S01]  /*e0a0*/  FADD.FTZ R62, R62, R55 ;  /* 0x000000373e3e7221 */ /* 0x000fe20000010000 */
[----:B------:R-:W-:-:S02]  /*e0b0*/  FADD.FTZ R162, R162, R161 ;  /* 0x000000a1a2a27221 */ /* 0x000fc40000010000 */
[----:B------:R-:W-:Y:S01]  /*e0c0*/  HMMA.16816.F32.BF16 R28, R36, R18, R28 ;  /* 0x00000012241c723c */ /* 0x000fe2000004181c */
[----:B------:R-:W-:Y:S01]  /*e0d0*/  FADD.FTZ R63, R63, R62 ;  /* 0x0000003e3f3f7221 */ /* 0x000fe20000010000 */
[----:B------:R-:W-:Y:S01]  /*e0e0*/  FADD.FTZ R163, R163, R162 ;  /* 0x000000a2a3a37221 */ /* 0x000fe20000010000 */
[----:B------:R2:W4:Y:S01]  /*e0f0*/  LDSM.16.MT88.4 R16, [R0+0x11000] ;  /* 0x011000000010783b */ /* 0x0005220000004200 */
[----:B------:R-:W5:Y:S01]  /*e100*/  MUFU.EX2 R53, R53 ;  /* 0x0000003500357308 */ /* 0x000f620000000800 */
[----:B------:R-:W-:Y:S01]  /*e110*/  FADD.FTZ R74, R74, R63 ;  /* 0x0000003f4a4a7221 */ /* 0x000fe20000010000 */
[----:B------:R-:W-:-:S03]  /*e120*/  FADD.FTZ R130, R130, R163 ;  /* 0x000000a382827221 */ /* 0x000fc60000010000 */
[----:B------:R-:W-:Y:S01]  /*e130*/  FADD.FTZ R159, R159, R74 ;  /* 0x0000004a9f9f7221 */ /* 0x000fe20000010000 */
[----:B------:R-:W-:Y:S02]  /*e140*/  FADD.FTZ R131, R131, R130 ;  /* 0x0000008283837221 */ /* 0x000fe40000010000 */
[----:B------:R-:W2:Y:S01]  /*e150*/  MUFU.EX2 R52, R52 ;  /* 0x0000003400347308 */ /* 0x000ea20000000800 */
[----:B------:R-:W-:Y:S01]  /*e160*/  FADD.FTZ R128, R128, R159 ;  /* 0x0000009f80807221 */ /* 0x000fe20000010000 */
[----:B------:R-:W-:Y:S01]  /*e170*/  FADD.FTZ R126, R126, R131 ;  /* 0x000000837e7e7221 */ /* 0x000fe20000010000 */
[----:B------:R-:W-:Y:S02]  /*e180*/  LDSM.16.MT88.4 R156, [R204+0x7800] ;  /* 0x00780000cc9c783b */ /* 0x000fe40000004200 */
[----:B------:R-:W-:Y:S01]  /*e190*/  FADD.FTZ R129, R129, R128 ;  /* 0x0000008081817221 */ /* 0x000fe20000010000 */
[----:B------:R-:W-:Y:S01]  /*e1a0*/  FADD.FTZ R127, R127, R126 ;  /* 0x0000007e7f7f7221 */ /* 0x000fe20000010000 */
[----:B-1----:R-:W-:Y:S02]  /*e1b0*/  HMMA.16816.F32.BF16 R68, R36, R24, R68 ;  /* 0x000000182444723c */ /* 0x002fe40000041844 */
[----:B------:R-:W-:Y:S01]  /*e1c0*/  FADD.FTZ R124, R124, R129 ;  /* 0x000000817c7c7221 */ /* 0x000fe20000010000 */
[----:B------:R-:W-:Y:S01]  /*e1d0*/  FADD.FTZ R122, R122, R127 ;  /* 0x0000007f7a7a7221 */ /* 0x000fe20000010000 */
[----:B-----5:R-:W-:-:S02]  /*e1e0*/  F2FP.BF16.F32.PACK_AB R152, R53, R46 ;  /* 0x0000002e3598723e */ /* 0x020fc400000010ff */
[----:B------:R-:W-:Y:S01]  /*e1f0*/  FADD.FTZ R125, R125, R124 ;  /* 0x0000007c7d7d7221 */ /* 0x000fe20000010000 */
[----:B------:R-:W-:Y:S01]  /*e200*/  FADD.FTZ R123, R123, R122 ;  /* 0x0000007a7b7b7221 */ /* 0x000fe20000010000 */
[----:B------:R-:W-:Y:S01]  /*e210*/  HMMA.16816.F32.BF16 R8, R36, R26, R8 ;  /* 0x0000001a2408723c */ /* 0x000fe20000041808 */
[----:B------:R-:W-:Y:S01]  /*e220*/  F2FP.BF16.F32.PACK_AB R36, R81, R80 ;  /* 0x000000505124723e */ /* 0x000fe200000010ff */
[----:B------:R-:W-:Y:S01]  /*e230*/  FADD.FTZ R120, R120, R125 ;  /* 0x0000007d78787221 */ /* 0x000fe20000010000 */
[----:B------:R-:W-:Y:S01]  /*e240*/  FADD.FTZ R118, R118, R123 ;  /* 0x0000007b76767221 */ /* 0x000fe20000010000 */
[----:B------:R-:W-:Y:S01]  /*e250*/  F2FP.BF16.F32.PACK_AB R37, R45, R76 ;  /* 0x0000004c2d25723e */ /* 0x000fe200000010ff */
[----:B------:R-:W1:Y:S01]  /*e260*/  LDSM.16.MT88.4 R24, [R204+0x7000] ;  /* 0x00700000cc18783b */ /* 0x000e620000004200 */
[----:B------:R-:W-:Y:S01]  /*e270*/  FADD.FTZ R121, R121, R120 ;  /* 0x0000007879797221 */ /* 0x000fe20000010000 */
[----:B------:R-:W-:Y:S01]  /*e280*/  FADD.FTZ R119, R119, R118 ;  /* 0x0000007677777221 */ /* 0x000fe20000010000 */
[----:B------:R-:W-:-:S02]  /*e290*/  F2FP.BF16.F32.PACK_AB R38, R79, R86 ;  /* 0x000000564f26723e */ /* 0x000fc400000010ff */
[----:B------:R-:W-:Y:S01]  /*e2a0*/  FADD.FTZ R116, R116, R121 ;  /* 0x0000007974747221 */ /* 0x000fe20000010000 */
[----:B------:R-:W-:Y:S01]  /*e2b0*/  FADD.FTZ R114, R114, R119 ;  /* 0x0000007772727221 */ /* 0x000fe20000010000 */
[----:B------:R-:W-:Y:S02]  /*e2c0*/  F2FP.BF16.F32.PACK_AB R39, R47, R44 ;  /* 0x0000002c2f27723e */ /* 0x000fe400000010ff */
[----:B------:R-:W-:Y:S01]  /*e2d0*/  FADD.FTZ R117, R117, R116 ;  /* 0x0000007475757221 */ /* 0x000fe20000010000 */
[----:B------:R-:W-:Y:S01]  /*e2e0*/  FADD.FTZ R115, R115, R114 ;  /* 0x0000007273737221 */ /* 0x000fe20000010000 */
[----:B--2---:R-:W-:Y:S02]  /*e2f0*/  F2FP.BF16.F32.PACK_AB R154, R247, R52 ;  /* 0x00000034f79a723e */ /* 0x004fe400000010ff */
[----:B------:R-:W-:Y:S01]  /*e300*/  FADD.FTZ R112, R112, R117 ;  /* 0x0000007570707221 */ /* 0x000fe20000010000 */
[----:B------:R-:W-:Y:S01]  /*e310*/  FADD.FTZ R110, R110, R115 ;  /* 0x000000736e6e7221 */ /* 0x000fe20000010000 */
[----:B---3--:R-:W-:Y:S01]  /*e320*/  HMMA.16816.F32.BF16 R12, R36, R32, R12 ;  /* 0x00000020240c723c */ /* 0x008fe2000004180c */
[----:B------:R-:W-:Y:S01]  /*e330*/  MOV R0, R199 ;  /* 0x000000c700007202 */ /* 0x000fe20000000f00 */
        /* <DEDUP_REMOVED lines=11> */
[----:B----4-:R-:W-:Y:S01]  /*e3f0*/  HMMA.16816.F32.BF16 R48, R36, R16, R48 ;  /* 0x000000102430723c */ /* 0x010fe20000041830 */
[----:B------:R-:W-:Y:S01]  /*e400*/  FFMA.FTZ R16, R183, UR4, -R192 ;  /* 0x00000004b7107c23 */ /* 0x000fe200080108c0 */
[----:B------:R-:W-:Y:S01]  /*e410*/  FADD.FTZ R105, R105, R104 ;  /* 0x0000006869697221 */ /* 0x000fe20000010000 */
[----:B------:R-:W-:Y:S01]  /*e420*/  FADD.FTZ R102, R103, R102 ;  /* 0x0000006667667221 */ /* 0x000fe20000010000 */
[----:B------:R-:W-:-:S02]  /*e430*/  FFMA.FTZ R17, R184, UR4, -R192 ;  /* 0x00000004b8117c23 */ /* 0x000fc400080108c0 */
        /* <DEDUP_REMOVED lines=16> */
[C---:B------:R-:W-:Y:S02]  /*e540*/  HMMA.16816.F32.BF16 R28, R36.reuse, R26, R28 ;  /* 0x0000001a241c723c */ /* 0x040fe4000004181c */
[----:B------:R-:W-:Y:S01]  /*e550*/  FADD.FTZ R92, R93, R92 ;  /* 0x0000005c5d5c7221 */ /* 0x000fe20000010000 */
[----:B------:R-:W-:Y:S01]  /*e560*/  FADD.FTZ R85, R85, R2 ;  /* 0x0000000255557221 */ /* 0x000fe20000010000 */
[----:B------:R-:W-:Y:S01]  /*e570*/  MOV R2, R200 ;  /* 0x000000c800027202 */ /* 0x000fe20000000f00 */
        /* <DEDUP_REMOVED lines=28> */
[----:B------:R-:W-:-:S04]  /*e740*/  FADD.FTZ R52, R52, R53 ;  /* 0x0000003534347221 */ /* 0x000fc80000010000 */
[----:B------:R-:W-:Y:S02]  /*e750*/  FADD.FTZ R247, R247, R52 ;  /* 0x00000034f7f77221 */ /* 0x000fe40000010000 */
[C---:B------:R-:W-:Y:S08]  /*e760*/  HMMA.16816.F32.BF16 R144, R152.reuse, R156, R56 ;  /* 0x0000009c9890723c */ /* 0x040ff00000041838 */
[C---:B------:R-:W-:Y:S08]  /*e770*/  HMMA.16816.F32.BF16 R132, R152.reuse, R134, R20 ;  /* 0x000000869884723c */ /* 0x040ff00000041814 */
[C---:B------:R-:W-:Y:S08]  /*e780*/  HMMA.16816.F32.BF16 R140, R152.reuse, R142, R4 ;  /* 0x0000008e988c723c */ /* 0x040ff00000041804 */
[C---:B------:R-:W-:Y:S08]  /*e790*/  HMMA.16816.F32.BF16 R156, R152.reuse, R158, R28 ;  /* 0x0000009e989c723c */ /* 0x040ff0000004181c */
[C---:B---3--:R-:W-:Y:S08]  /*e7a0*/  HMMA.16816.F32.BF16 R148, R152.reuse, R204, R68 ;  /* 0x000000cc9894723c */ /* 0x048ff00000041844 */
[----:B------:R-:W-:-:S15]  /*e7b0*/  HMMA.16816.F32.BF16 R152, R152, R206, R8 ;  /* 0x000000ce9898723c */ /* 0x000fde0000041808 */
[----:B------:R-:W-:-:S05]  /*e7c0*/  NOP ;  /* 0x0000000000007918 */ /* 0x000fca0000000000 */
.L_x_1994:
[----:B------:R-:W-:-:S13]  /*e7d0*/  ISETP.GE.AND P1, PT, R237, RZ, PT ;  /* 0x000000ffed00720c */ /* 0x000fda0003f26270 */
[----:B------:R-:W-:Y:S05]  /*e7e0*/  @!P1 BRA `(.L_x_2000) ;  /* 0x0000004c00c49947 */ /* 0x000fea0003800000 */
[----:B------:R-:W1:Y:S01]  /*e7f0*/  S2UR UR10, SR_CgaCtaId ;  /* 0x00000000000a79c3 */ /* 0x000e620000008800 */
[----:B------:R-:W-:Y:S01]  /*e800*/  IMAD.SHL.U32 R3, R227, 0x40, RZ ;  /* 0x00000040e3037824 */ /* 0x000fe200078e00ff */
[----:B------:R-:W-:Y:S01]  /*e810*/  UISETP.NE.U32.AND UP0, UPT, UR8, URZ, UPT ;  /* 0x000000ff0800728c */ /* 0x000fe2000bf05070 */
[----:B------:R-:W-:Y:S01]  /*e820*/  MOV R224, 0x20 ;  /* 0x0000002000e07802 */ /* 0x000fe20000000f00 */
[----:B------:R-:W-:Y:S01]  /*e830*/  IMAD.MOV.U32 R165, RZ, RZ, R2 ;  /* 0x000000ffffa57224 */ /* 0x000fe200078e0002 */
[C---:B------:R-:W-:Y:S01]  /*e840*/  LEA R238, R237.reuse, 0x100, 0x8 ;  /* 0x00000100edee7811 */ /* 0x040fe200078e40ff */
[----:B------:R-:W-:Y:S01]  /*e850*/  UISETP.NE.AND.EX UP0, UPT, UR9, URZ, UPT, UP0 ;  /* 0x000000ff0900728c */ /* 0x000fe2000bf05300 */
[----:B------:R-:W-:Y:S01]  /*e860*/  LOP3.LUT R226, R214, 0x200, R3, 0xf8, !PT ;  /* 0x00000200d6e27812 */ /* 0x000fe200078ef803 */
[----:B------:R-:W-:Y:S01]  /*e870*/  IMAD.MOV.U32 R3, RZ, RZ, R0 ;  /* 0x000000ffff037224 */ /* 0x000fe200078e0000 */
[----:B------:R-:W-:Y:S01]  /*e880*/  SEL R225, R224, 0xffffffe0, !P4 ;  /* 0xffffffe0e0e17807 */ /* 0x000fe20006000000 */
[----:B------:R-:W-:Y:S01]  /*e890*/  VIADD R237, R237, 0x1 ;  /* 0x00000001eded7836 */ /* 0x000fe20000000000 */
[----:B------:R-:W-:Y:S01]  /*e8a0*/  LEA R226, R226, UR5, 0x1 ;  /* 0x00000005e2e27c11 */ /* 0x000fe2000f8e08ff */
[----:B------:R-:W-:Y:S01]  /*e8b0*/  IMAD.MOV.U32 R239, RZ, RZ, RZ ;  /* 0x000000ffffef7224 */ /* 0x000fe200078e00ff */
[----:B------:R-:W-:Y:S01]  /*e8c0*/  PLOP3.LUT P1, PT, PT, PT, UP0, 0x80, 0x8 ;  /* 0x000000000008781c */ /* 0x000fe20003f2f008 */
[----:B------:R-:W-:Y:S01]  /*e8d0*/  UMOV UR11, 0x400 ;  /* 0x00000400000b7882 */ /* 0x000fe20000000000 */
[----:B------:R-:W-:Y:S01]  /*e8e0*/  IADD3 R225, PT, PT, R225, R226, RZ ;  /* 0x000000e2e1e17210 */ /* 0x000fe20007ffe0ff */
[C---:B------:R-:W-:Y:S01]  /*e8f0*/  VIADD R243, R226.reuse, 0xa000 ;  /* 0x0000a000e2f37836 */ /* 0x040fe20000000000 */
[----:B------:R-:W-:Y:S01]  /*e900*/  IADD3 R242, PT, PT, R226, 0xa040, RZ ;  /* 0x0000a040e2f27810 */ /* 0x000fe20007ffe0ff */
[----:B------:R-:W2:Y:S01]  /*e910*/  LDCU UR4, c[0x0][0x45c] ;  /* 0x00008b80ff0477ac */ /* 0x000ea20008000800 */
[----:B------:R-:W3:Y:S01]  /*e920*/  LDCU.64 UR6, c[0x0][0x3a0] ;  /* 0x00007400ff0677ac */ /* 0x000ee20008000a00 */
[----:B------:R-:W4:Y:S01]  /*e930*/  LDCU.64 UR8, c[0x0][0x3a8] ;  /* 0x00007500ff0877ac */ /* 0x000f220008000a00 */
[----:B-1----:R-:W-:-:S12]  /*e940*/  ULEA UR5, UR10, UR11, 0x18 ;  /* 0x0000000b0a057291 */ /* 0x002fd8000f8ec0ff */
.L_x_2004:
[----:B------:R-:W-:Y:S01]  /*e950*/  @!P1 IADD3 R5, P0, PT, RZ, -R239, RZ ;  /* 0x800000efff059210 */ /* 0x000fe20007f1e0ff */
[----:B------:R-:W1:Y:S01]  /*e960*/  @!P1 LDC R52, c[0x0][0x3c0] ;  /* 0x0000f000ff349b82 */ /* 0x000e620000000800 */
[----:B------:R-:W-:Y:S07]  /*e970*/  DEPBAR.LE SB0, 0x0 ;  /* 0x000080000000791a */ /* 0x000fee0000000000 */
[----:B------:R-:W2:Y:S08]  /*e980*/  LDC R55, c[0x0][0x3c4] ;  /* 0x0000f100ff377b82 */ /* 0x000eb00000000800 */
[----:B------:R-:W-:Y:S01]  /*e990*/  BAR.SYNC.DEFER_BLOCKING 0x0 ;  /* 0x0000000000007b1d */ /* 0x000fe20000010000 */
[----:B------:R-:W-:Y:S02]  /*e9a0*/  IMAD.SHL.U32 R57, R227, 0x8, RZ ;  /* 0x00000008e3397824 */ /* 0x000fe400078e00ff */
[----:B------:R-:W-:Y:S02]  /*e9b0*/  IMAD.MOV.U32 R2, RZ, RZ, R234 ;  /* 0x000000ffff027224 */ /* 0x000fe400078e00ea */
[----:B------:R-:W-:Y:S01]  /*e9c0*/  IMAD.MOV.U32 R0, RZ, RZ, R235 ;  /* 0x000000ffff007224 */ /* 0x000fe200078e00eb */
[----:B------:R-:W-:Y:S04]  /*e9d0*/  LOP3.LUT R54, R57, 0x1f8, RZ, 0xc0, !PT ;  /* 0x000001f839367812 */ /* 0x000fe800078ec0ff */
[----:B------:R-:W-:Y:S01]  /*e9e0*/  LOP3.LUT R54, R54, 0x38, R227, 0x78, !PT ;  /* 0x0000003836367812 */ /* 0x000fe200078e78e3 */
[----:B-1----:R-:W-:Y:S04]  /*e9f0*/  @!P1 IMAD.SHL.U32 R4, R52, 0x100, RZ ;  /* 0x0000010034049824 */ /* 0x002fe800078e00ff */
[----:B------:R-:W-:Y:S05]  /*ea00*/  @!P1 IMAD.X R4, RZ, RZ, ~R4, P0 ;  /* 0x000000ffff049224 */ /* 0x000fea00000e0e04 */
[----:B------:R-:W-:Y:S04]  /*ea10*/  @!P1 SHF.R.S64 R5, R5, 0x1f, R4 ;  /* 0x0000001f05059819 */ /* 0x000fe80000001004 */
[----:B------:R-:W-:Y:S04]  /*ea20*/  @!P1 IADD3 R234, P0, PT, R234, R5, RZ ;  /* 0x00000005eaea9210 */ /* 0x000fe80007f1e0ff */
[----:B------:R-:W-:Y:S01]  /*ea30*/  @!P1 LEA.HI.X.SX32 R235, R4, R235, 0x1, P0 ;  /* 0x000000eb04eb9211 */ /* 0x000fe200000f0eff */
[----:B--2---:R-:W-:Y:S08]  /*ea40*/  @!P1 BRA `(.L_x_2001) ;  /* 0x0000000000f49947 */ /* 0x004ff00003800000 */
[----:B------:R-:W1:Y:S01]  /*ea50*/  LDC R5, c[0x0][0x4f0] ;  /* 0x00013c00ff057b82 */ /* 0x000e620000000800 */
[----:B------:R-:W-:Y:S07]  /*ea60*/  IABS R10, R238 ;  /* 0x000000ee000a7213 */ /* 0x000fee0000000000 */
[----:B------:R-:W2:Y:S01]  /*ea70*/  LDC.64 R52, c[0x0][0x3c0] ;  /* 0x0000f000ff347b82 */ /* 0x000ea20000000a00 */
[-C--:B-1----:R-:W-:Y:S04]  /*ea80*/  IABS R4, R5.reuse ;  /* 0x0000000500047213 */ /* 0x082fe80000000000 */
[----:B------:R-:W1:Y:S10]  /*ea90*/  I2F.RP R9, R4 ;  /* 0x0000000400097306 */ /* 0x000e740000209400 */
[----:B-1----:R-:W1:Y:S02]  /*eaa0*/  MUFU.RCP R6, R9 ;  /* 0x0000000900067308 */ /* 0x002e640000001000 */
[----:B-1----:R-:W-:Y:S02]  /*eab0*/  VIADD R12, R6, 0xffffffe ;  /* 0x0ffffffe060c7836 */ /* 0x002fe40000000000 */
[----:B------:R-:W-:Y:S06]  /*eac0*/  VIADD R6, R238, 0xffffff00 ;  /* 0xffffff00ee067836 */ /* 0x000fec0000000000 */
[----:B------:R-:W1:Y:S01]  /*ead0*/  F2I.FTZ.U32.TRUNC.NTZ R13, R12 ;  /* 0x0000000c000d7305 */ /* 0x000e62000021f000 */
[----:B------:R-:W-:Y:S02]  /*eae0*/  IABS R8, R6 ;  /* 0x0000000600087213 */ /* 0x000fe40000000000 */
[----:B------:R-:W-:Y:S04]  /*eaf0*/  LOP3.LUT R6, R6, R5, RZ, 0x3c, !PT ;  /* 0x0000000506067212 */ /* 0x000fe800078e3cff */
[----:B------:R-:W-:Y:S01]  /*eb00*/  ISETP.GE.AND P0, PT, R6, RZ, PT ;  /* 0x000000ff0600720c */ /* 0x000fe20003f06270 */
        /* <DEDUP_REMOVED lines=42> */
[C---:B----4-:R-:W-:Y:S01]  /*edb0*/  IMAD.WIDE.U32 R8, R7.reuse, UR8, R8 ;  /* 0x0000000807087c25 */ /* 0x050fe2000f8e0008 */
[----:B------:R-:W-:Y:S02]  /*edc0*/  SHF.R.S32.HI R4, RZ, 0x1f, R7 ;  /* 0x0000001fff047819 */ /* 0x000fe40000011407 */
[----:B------:R-:W-:Y:S03]  /*edd0*/  LEA R234, P0, R8, R2, 0x1 ;  /* 0x0000000208ea7211 */ /* 0x000fe600078008ff */
[----:B------:R-:W-:Y:S04]  /*ede0*/  IMAD R4, R4, UR8, RZ ;  /* 0x0000000804047c24 */ /* 0x000fe8000f8e02ff */
[----:B------:R-:W-:Y:S04]  /*edf0*/  IMAD R4, R7, UR9, R4 ;  /* 0x0000000907047c24 */ /* 0x000fe8000f8e0204 */
[----:B------:R-:W-:Y:S05]  /*ee00*/  IMAD.IADD R235, R9, 0x1, R4 ;  /* 0x0000000109eb7824 */ /* 0x000fea00078e0204 */
[----:B------:R-:W-:Y:S07]  /*ee10*/  LEA.HI.X R235, R8, R0, R235, 0x1, P0 ;  /* 0x0000000008eb7211 */ /* 0x000fee00000f0ceb */
.L_x_2001:
[----:B------:R-:W-:Y:S01]  /*ee20*/  IMAD.SHL.U32 R53, R52, 0x20, RZ ;  /* 0x0000002034357824 */ /* 0x000fe200078e00ff */
[----:B------:R-:W-:Y:S01]  /*ee30*/  LOP3.LUT R54, R54, 0x1e00, R57, 0xf8, !PT ;  /* 0x00001e0036367812 */ /* 0x000fe200078ef839 */
[----:B------:R-:W-:Y:S01]  /*ee40*/  IMAD.SHL.U32 R167, R227, 0x40, RZ ;  /* 0x00000040e3a77824 */ /* 0x000fe200078e00ff */
[----:B------:R-:W-:Y:S02]  /*ee50*/  SHF.L.U64.HI R52, R52, 0x5, R55 ;  /* 0x0000000534347819 */ /* 0x000fe40000010237 */
[----:B------:R-:W-:Y:S02]  /*ee60*/  IADD3 R56, P0, PT, R53, R234, RZ ;  /* 0x000000ea35387210 */ /* 0x000fe40007f1e0ff */
[----:B------:R-:W-:Y:S02]  /*ee70*/  LEA R245, R54, UR5, 0x1 ;  /* 0x0000000536f57c11 */ /* 0x000fe4000f8e08ff */
[-C--:B------:R-:W-:Y:S02]  /*ee80*/  IADD3 R58, P2, PT, R56, R53.reuse, RZ ;  /* 0x00000035383a7210 */ /* 0x080fe40007f5e0ff */
[----:B------:R-:W-:Y:S01]  /*ee90*/  LOP3.LUT R228, R57, 0x38, RZ, 0xc0, !PT ;  /* 0x0000003839e47812 */ /* 0x000fe200078ec0ff */
[----:B------:R-:W-:Y:S01]  /*eea0*/  IMAD.X R57, R52, 0x1, R235, P0 ;  /* 0x0000000134397824 */ /* 0x000fe200000e06eb */
[----:B------:R-:W-:Y:S01]  /*eeb0*/  @!PT LDS RZ, [RZ] ;  /* 0x00000000fffff984 */ /* 0x000fe20000000800 */
[----:B------:R-:W-:Y:S01]  /*eec0*/  @!PT LDS RZ, [RZ] ;  /* 0x00000000fffff984 */ /* 0x000fe20000000800 */
[----:B------:R-:W-:Y:S01]  /*eed0*/  @!PT LDS RZ, [RZ] ;  /* 0x00000000fffff984 */ /* 0x000fe20000000800 */
[----:B------:R-:W-:Y:S01]  /*eee0*/  LDGSTS.E.BYPASS.LTC128B.128 [R245+0xa000], desc[UR16][R234.64] ;  /* 0x0a000000eaf57fae */ /* 0x000fe2000b981a10 */
[-C--:B------:R-:W-:Y:S02]  /*eef0*/  IADD3 R54, P0, PT, R58, R53.reuse, RZ ;  /* 0x000000353a367210 */ /* 0x080fe40007f1e0ff */
[--C-:B------:R-:W-:Y:S02]  /*ef00*/  IMAD.X R59, R57, 0x1, R52.reuse, P2 ;  /* 0x00000001393b7824 */ /* 0x100fe400010e0634 */
[----:B------:R1:W-:Y:S01]  /*ef10*/  LDGSTS.E.BYPASS.LTC128B.128 [R245+0xa800], desc[UR16][R56.64] ;  /* 0x0a80000038f57fae */ /* 0x0003e2000b981a10 */
[-C--:B------:R-:W-:Y:S01]  /*ef20*/  IADD3 R62, P2, PT, R54, R53.reuse, RZ ;  /* 0x00000035363e7210 */ /* 0x080fe20007f5e0ff */
[--C-:B------:R-:W-:Y:S03]  /*ef30*/  IMAD.X R55, R59, 0x1, R52.reuse, P0 ;  /* 0x000000013b377824 */ /* 0x100fe600000e0634 */
        /* <DEDUP_REMOVED lines=15> */
[----:B------:R-:W-:Y:S01]  /*f030*/  LDGSTS.E.BYPASS.LTC128B.128 [R245+0xd800], desc[UR16][R66.64] ;  /* 0x0d80000042f57fae */ /* 0x000fe2000b981a10 */
[----:B------:R-:W-:Y:S02]  /*f040*/  LOP3.LUT R0, R228, 0x1c0, R167, 0xf8, !PT ;  /* 0x000001c0e4007812 */ /* 0x000fe400078ef8a7 */
[-C--:B-1----:R-:W-:Y:S01]  /*f050*/  IADD3 R56, P2, PT, R70, R53.reuse, RZ ;  /* 0x0000003546387210 */ /* 0x082fe20007f5e0ff */
[--C-:B------:R-:W-:Y:S01]  /*f060*/  IMAD.X R71, R69, 0x1, R52.reuse, P0 ;  /* 0x0000000145477824 */ /* 0x100fe200000e0634 */
[----:B------:R-:W-:Y:S01]  /*f070*/  LDGSTS.E.BYPASS.LTC128B.128 [R245+0xe000], desc[UR16][R68.64] ;  /* 0x0e00000044f57fae */ /* 0x000fe2000b981a10 */
[----:B------:R-:W-:Y:S02]  /*f080*/  LOP3.LUT R2, R167, 0x400, RZ, 0xc0, !PT ;  /* 0x00000400a7027812 */ /* 0x000fe400078ec0ff */
[-C--:B--2---:R-:W-:Y:S01]  /*f090*/  IADD3 R58, P0, PT, R56, R53.reuse, RZ ;  /* 0x00000035383a7210 */ /* 0x084fe20007f1e0ff */
[--C-:B------:R-:W-:Y:S01]  /*f0a0*/  IMAD.X R57, R71, 0x1, R52.reuse, P2 ;  /* 0x0000000147397824 */ /* 0x100fe200010e0634 */
[----:B------:R-:W-:Y:S01]  /*f0b0*/  LDGSTS.E.BYPASS.LTC128B.128 [R245+0xe800], desc[UR16][R70.64] ;  /* 0x0e80000046f57fae */ /* 0x000fe2000b981a10 */
[----:B------:R-:W-:Y:S02]  /*f0c0*/  LOP3.LUT R167, R0, 0x8, R227, 0x78, !PT ;  /* 0x0000000800a77812 */ /* 0x000fe400078e78e3 */
[-C--:B-----5:R-:W-:Y:S01]  /*f0d0*/  IADD3 R54, P2, PT, R58, R53.reuse, RZ ;  /* 0x000000353a367210 */ /* 0x0a0fe20007f5e0ff */
[----:B------:R-:W-:Y:S01]  /*f0e0*/  IMAD.X R59, R57, 0x1, R52, P0 ;  /* 0x00000001393b7824 */ /* 0x000fe200000e0634 */
[----:B------:R-:W-:Y:S01]  /*f0f0*/  LDGSTS.E.BYPASS.LTC128B.128 [R245+0xf000], desc[UR16][R56.64] ;  /* 0x0f00000038f57fae */ /* 0x000fe2000b981a10 */
[----:B------:R-:W-:Y:S01]  /*f100*/  IMAD R2, R167, 0x2, R2 ;  /* 0x00000002a7027824 */ /* 0x000fe200078e0202 */
[-C--:B---3--:R-:W-:Y:S01]  /*f110*/  IADD3 R62, P0, PT, R54, R53.reuse, RZ ;  /* 0x00000035363e7210 */ /* 0x088fe20007f1e0ff */
[--C-:B------:R-:W-:Y:S02]  /*f120*/  IMAD.X R55, R59, 0x1, R52.reuse, P2 ;  /* 0x000000013b377824 */ /* 0x100fe400010e0634 */
[----:B------:R-:W-:Y:S01]  /*f130*/  LDGSTS.E.BYPASS.LTC128B.128 [R245+0xf800], desc[UR16][R58.64] ;  /* 0x0f8000003af57fae */ /* 0x000fe2000b981a10 */
[----:B------:R-:W-:Y:S01]  /*f140*/  VIADD R167, R2, UR5 ;  /* 0x0000000502a77c36 */ /* 0x000fe20008000000 */
[-C--:B----4-:R-:W-:Y:S01]  /*f150*/  IADD3 R60, P2, PT, R62, R53.reuse, RZ ;  /* 0x000000353e3c7210 */ /* 0x090fe20007f5e0ff */
[--C-:B------:R-:W-:Y:S02]  /*f160*/  IMAD.X R63, R55, 0x1, R52.reuse, P0 ;  /* 0x00000001373f7824 */ /* 0x100fe400000e0634 */
[----:B------:R1:W-:Y:S01]  /*f170*/  LDGSTS.E.BYPASS.LTC128B.128 [R245+0x10000], desc[UR16][R54.64] ;  /* 0x1000000036f57fae */ /* 0x0003e2000b981a10 */
[----:B------:R-:W-:Y:S01]  /*f180*/  IADD3 R64, P0, PT, R60, R53, RZ ;  /* 0x000000353c407210 */ /* 0x000fe20007f1e0ff */
[--C-:B------:R-:W-:Y:S03]  /*f190*/  IMAD.X R61, R63, 0x1, R52.reuse, P2 ;  /* 0x000000013f3d7824 */ /* 0x100fe600010e0634 */
[----:B------:R-:W-:Y:S01]  /*f1a0*/  LDGSTS.E.BYPASS.LTC128B.128 [R245+0x10800], desc[UR16][R62.64] ;  /* 0x108000003ef57fae */ /* 0x000fe2000b981a10 */
[----:B------:R-:W-:Y:S01]  /*f1b0*/  ISETP.NE.AND P2, PT, R237, 0x1, PT ;  /* 0x00000001ed00780c */ /* 0x000fe20003f45270 */
[----:B------:R-:W-:Y:S03]  /*f1c0*/  IMAD.X R65, R61, 0x1, R52, P0 ;  /* 0x000000013d417824 */ /* 0x000fe600000e0634 */
[----:B------:R2:W-:Y:S01]  /*f1d0*/  LDGSTS.E.BYPASS.LTC128B.128 [R245+0x11000], desc[UR16][R60.64] ;  /* 0x110000003cf57fae */ /* 0x0005e2000b981a10 */
[C---:B------:R-:W-:Y:S04]  /*f1e0*/  LOP3.LUT P0, RZ, R227.reuse, 0x2, RZ, 0xc0, !PT ;  /* 0x00000002e3ff7812 */ /* 0x040fe8000780c0ff */
[----:B------:R3:W-:Y:S01]  /*f1f0*/  LDGSTS.E.BYPASS.LTC128B.128 [R245+0x11800], desc[UR16][R64.64] ;  /* 0x1180000040f57fae */ /* 0x0007e2000b981a10 */
[----:B------:R-:W-:Y:S02]  /*f200*/  SEL R230, R224, 0xffffffe0, !P0 ;  /* 0xffffffe0e0e67807 */ /* 0x000fe40004000000 */
[----:B------:R-:W-:Y:S02]  /*f210*/  LOP3.LUT P0, RZ, R227, 0x4, RZ, 0xc0, !PT ;  /* 0x00000004e3ff7812 */ /* 0x000fe4000780c0ff */
[----:B------:R-:W-:Y:S01]  /*f220*/  LDSM.16.M88.4 R168, [R229] ;  /* 0x00000000e5a8783b */ /* 0x000fe20000000200 */
[C---:B------:R-:W-:Y:S04]  /*f230*/  IMAD.IADD R0, R167.reuse, 0x1, R230 ;  /* 0x00000001a7007824 */ /* 0x040fe800078e02e6 */
[----:B------:R-:W4:Y:S05]  /*f240*/  LDSM.16.M88.4 R172, [R2+UR5+0x2000] ;  /* 0x0020000502ac783b */ /* 0x000f2a0008000200 */
[----:B------:R-:W5:Y:S05]  /*f250*/  LDSM.16.M88.4 R176, [R2+UR5+0x2800] ;  /* 0x0028000502b0783b */ /* 0x000f6a0008000200 */
[----:B------:R-:W1:Y:S05]  /*f260*/  LDSM.16.M88.4 R180, [R2+UR5+0x3000] ;  /* 0x0030000502b4783b */ /* 0x000e6a0008000200 */
[----:B------:R-:W0:Y:S05]  /*f270*/  LDGDEPBAR ;  /* 0x00000000000079af */ /* 0x000e2a0000000000 */
[----:B------:R-:W2:Y:S05]  /*f280*/  LDSM.16.M88.4 R184, [R2+UR5+0x3800] ;  /* 0x0038000502b8783b */ /* 0x000eaa0008000200 */
        /* <DEDUP_REMOVED lines=9> */
[C---:B-----5:R-:W-:Y:S03]  /*f320*/  HMMA.16816.F32.BF16 R12, R168.reuse, R176, RZ ;  /* 0x000000b0a80c723c */ /* 0x060fe600000418ff */
[----:B------:R-:W-:Y:S05]  /*f330*/  LDSM.16.M88.4 R104, [R2+UR5+0x8000] ;  /* 0x008000050268783b */ /* 0x000fea0008000200 */
[C---:B------:R-:W-:Y:S01]  /*f340*/  HMMA.16816.F32.BF16 R16, R168.reuse, R178, RZ ;  /* 0x000000b2a810723c */ /* 0x040fe200000418ff */
[----:B------:R-:W5:Y:S05]  /*f350*/  LDSM.16.M88.4 R176, [R2+UR5+0x7800] ;  /* 0x0078000502b0783b */ /* 0x000f6a0008000200 */
[----:B------:R-:W5:Y:S02]  /*f360*/  LDSM.16.M88.4 R112, [R2+UR5+0x8800] ;  /* 0x008800050270783b */ /* 0x000f640008000200 */
[C---:B-1----:R-:W-:Y:S03]  /*f370*/  HMMA.16816.F32.BF16 R20, R168.reuse, R180, RZ ;  /* 0x000000b4a814723c */ /* 0x042fe600000418ff */
[----:B------:R-:W1:Y:S05]  /*f380*/  LDSM.16.M88.4 R120, [R2+UR5+0x9000] ;  /* 0x009000050278783b */ /* 0x000e6a0008000200 */
[C---:B------:R-:W-:Y:S01]  /*f390*/  HMMA.16816.F32.BF16 R24, R168.reuse, R182, RZ ;  /* 0x000000b6a818723c */ /* 0x040fe200000418ff */
[----:B------:R4:W1:Y:S05]  /*f3a0*/  LDSM.16.M88.4 R128, [R2+UR5+0x9800] ;  /* 0x009800050280783b */ /* 0x00086a0008000200 */
[----:B------:R-:W-:Y:S02]  /*f3b0*/  LDSM.16.M88.4 R180, [R0+0x2800] ;  /* 0x0028000000b4783b */ /* 0x000fe40000000200 */
[C---:B--2---:R-:W-:Y:S08]  /*f3c0*/  HMMA.16816.F32.BF16 R28, R168.reuse, R184, RZ ;  /* 0x000000b8a81c723c */ /* 0x044ff000000418ff */
[C---:B------:R-:W-:Y:S01]  /*f3d0*/  HMMA.16816.F32.BF16 R32, R168.reuse, R186, RZ ;  /* 0x000000baa820723c */ /* 0x040fe200000418ff */
[----:B------:R-:W-:Y:S07]  /*f3e0*/  LDSM.16.M88.4 R184, [R0+0x3000] ;  /* 0x0030000000b8783b */ /* 0x000fee0000000200 */
[C---:B---3--:R-:W-:Y:S01]  /*f3f0*/  HMMA.16816.F32.BF16 R36, R168.reuse, R188, RZ ;  /* 0x000000bca824723c */ /* 0x048fe200000418ff */
[----:B----4-:R-:W-:Y:S05]  /*f400*/  IMAD.MOV.U32 R2, RZ, RZ, 0x40 ;  /* 0x00000040ff027424 */ /* 0x010fea00078e00ff */
[----:B------:R-:W-:Y:S02]  /*f410*/  SEL R2, R2, 0xffffffc0, !P0 ;  /* 0xffffffc002027807 */ /* 0x000fe40004000000 */
[C---:B------:R-:W-:Y:S01]  /*f420*/  HMMA.16816.F32.BF16 R40, R168.reuse, R190, RZ ;  /* 0x000000bea828723c */ /* 0x040fe200000418ff */
[----:B------:R-:W-:Y:S02]  /*f430*/  LDSM.16.M88.4 R188, [R0+0x3800] ;  /* 0x0038000000bc783b */ /* 0x000fe40000000200 */
[--C-:B------:R-:W-:Y:S05]  /*f440*/  IMAD.IADD R167, R167, 0x1, R2.reuse ;  /* 0x00000001a7a77824 */ /* 0x100fea00078e0202 */
        /* <DEDUP_REMOVED lines=12> */
[C---:B------:R-:W-:Y:S01]  /*f510*/  HMMA.16816.F32.BF16 R76, R168.reuse, R208, RZ ;  /* 0x000000d0a84c723c */ /* 0x040fe200000418ff */
[C---:B------:R-:W-:Y:S04]  /*f520*/  IMAD.IADD R209, R229.reuse, 0x1, R2 ;  /* 0x00000001e5d17824 */ /* 0x040fe800078e0202 */
[C---:B------:R-:W-:Y:S03]  /*f530*/  IMAD.IADD R212, R230.reuse, 0x1, R209 ;  /* 0x00000001e6d47824 */ /* 0x040fe600078e02d1 */
[C---:B------:R-:W-:Y:S03]  /*f540*/  HMMA.16816.F32.BF16 R80, R168.reuse, R210, RZ ;  /* 0x000000d2a850723c */ /* 0x040fe600000418ff */
[----:B------:R-:W-:Y:S05]  /*f550*/  LDSM.16.M88.4 R212, [R212] ;  /* 0x00000000d4d4783b */ /* 0x000fea0000000200 */
[C---:B------:R-:W-:Y:S01]  /*f560*/  HMMA.16816.F32.BF16 R84, R168.reuse, R172, RZ ;  /* 0x000000aca854723c */ /* 0x040fe200000418ff */
[----:B------:R-:W-:Y:S07]  /*f570*/  IMAD.IADD R172, R229, 0x1, R230 ;  /* 0x00000001e5ac7824 */ /* 0x000fee00078e02e6 */
[C---:B------:R-:W-:Y:S01]  /*f580*/  HMMA.16816.F32.BF16 R88, R168.reuse, R174, RZ ;  /* 0x000000aea858723c */ /* 0x040fe200000418ff */
[----:B------:R-:W-:Y:S07]  /*f590*/  LDSM.16.M88.4 R172, [R172] ;  /* 0x00000000acac783b */ /* 0x000fee0000000200 */
[C---:B-----5:R-:W-:Y:S08]  /*f5a0*/  HMMA.16816.F32.BF16 R92, R168.reuse, R176, RZ ;  /* 0x000000b0a85c723c */ /* 0x060ff000000418ff */
[C---:B------:R-:W-:Y:S01]  /*f5b0*/  HMMA.16816.F32.BF16 R96, R168.reuse, R178, RZ ;  /* 0x000000b2a860723c */ /* 0x040fe200000418ff */
[----:B------:R-:W2:Y:S07]  /*f5c0*/  LDSM.16.M88.4 R176, [R0+0x2000] ;  /* 0x0020000000b0783b */ /* 0x000eae0000000200 */
[C---:B------:R-:W-:Y:S08]  /*f5d0*/  HMMA.16816.F32.BF16 R100, R168.reuse, R104, RZ ;  /* 0x00000068a864723c */ /* 0x040ff000000418ff */
[C---:B------:R-:W-:Y:S08]  /*f5e0*/  HMMA.16816.F32.BF16 R104, R168.reuse, R106, RZ ;  /* 0x0000006aa868723c */ /* 0x040ff000000418ff */
[C---:B------:R-:W-:Y:S08]  /*f5f0*/  HMMA.16816.F32.BF16 R108, R168.reuse, R112, RZ ;  /* 0x00000070a86c723c */ /* 0x040ff000000418ff */
[C---:B------:R-:W-:Y:S08]  /*f600*/  HMMA.16816.F32.BF16 R112, R168.reuse, R114, RZ ;  /* 0x00000072a870723c */ /* 0x040ff000000418ff */
[C---:B-1----:R-:W-:Y:S08]  /*f610*/  HMMA.16816.F32.BF16 R116, R168.reuse, R120, RZ ;  /* 0x00000078a874723c */ /* 0x042ff000000418ff */
        /* <DEDUP_REMOVED lines=21> */
[----:B------:R-:W-:Y:S05]  /*f770*/  LDSM.16.M88.4 R196, [R209] ;  /* 0x00000000d1c4783b */ /* 0x000fea0000000200 */
[----:B------:R-:W-:Y:S02]  /*f780*/  LDSM.16.M88.4 R208, [R167+0x9800] ;  /* 0x00980000a7d0783b */ /* 0x000fe40000000200 */
        /* <DEDUP_REMOVED lines=9> */
[C---:B--2---:R-:W-:Y:S08]  /*f820*/  HMMA.16816.F32.BF16 R76, R172.reuse, R176, R76 ;  /* 0x000000b0ac4c723c */ /* 0x044ff0000004184c */
[C---:B------:R-:W-:Y:S01]  /*f830*/  HMMA.16816.F32.BF16 R80, R172.reuse, R178, R80 ;  /* 0x000000b2ac50723c */ /* 0x040fe20000041850 */
[----:B------:R2:W5:Y:S07]  /*f840*/  LDSM.16.M88.4 R176, [R0+0x8800] ;  /* 0x0088000000b0783b */ /* 0x00056e0000000200 */
[C---:B---3--:R-:W-:Y:S08]  /*f850*/  HMMA.16816.F32.BF16 R84, R172.reuse, R180, R84 ;  /* 0x000000b4ac54723c */ /* 0x048ff00000041854 */
[C---:B------:R-:W-:Y:S01]  /*f860*/  HMMA.16816.F32.BF16 R88, R172.reuse, R182, R88 ;  /* 0x000000b6ac58723c */ /* 0x040fe20000041858 */
[----:B------:R-:W3:Y:S07]  /*f870*/  LDSM.16.M88.4 R180, [R167+0x2800] ;  /* 0x00280000a7b4783b */ /* 0x000eee0000000200 */
[C---:B----4-:R-:W-:Y:S03]  /*f880*/  HMMA.16816.F32.BF16 R92, R172.reuse, R184, R92 ;  /* 0x000000b8ac5c723c */ /* 0x050fe6000004185c */
[----:B--2---:R-:W-:Y:S05]  /*f890*/  IMAD.IADD R0, R230, 0x1, R167 ;  /* 0x00000001e6007824 */ /* 0x004fea00078e02a7 */
[C---:B------:R-:W-:Y:S01]  /*f8a0*/  HMMA.16816.F32.BF16 R96, R172.reuse, R186, R96 ;  /* 0x000000baac60723c */ /* 0x040fe20000041860 */
[----:B------:R-:W2:Y:S05]  /*f8b0*/  LDSM.16.M88.4 R184, [R167+0x3000] ;  /* 0x00300000a7b8783b */ /* 0x000eaa0000000200 */
[----:B------:R-:W-:Y:S02]  /*f8c0*/  LDSM.16.M88.4 R216, [R0+0x2000] ;  /* 0x0020000000d8783b */ /* 0x000fe40000000200 */
[C---:B-1----:R-:W-:Y:S03]  /*f8d0*/  HMMA.16816.F32.BF16 R100, R172.reuse, R168, R100 ;  /* 0x000000a8ac64723c */ /* 0x042fe60000041864 */
[----:B------:R-:W-:Y:S05]  /*f8e0*/  LDSM.16.M88.4 R220, [R0+0x9000] ;  /* 0x0090000000dc783b */ /* 0x000fea0000000200 */
[C---:B------:R-:W-:Y:S01]  /*f8f0*/  HMMA.16816.F32.BF16 R104, R172.reuse, R170, R104 ;  /* 0x000000aaac68723c */ /* 0x040fe20000041868 */
[----:B------:R-:W1:Y:S07]  /*f900*/  LDSM.16.M88.4 R168, [R167+0x3800] ;  /* 0x00380000a7a8783b */ /* 0x000e6e0000000200 */
[C---:B-----5:R-:W-:Y:S08]  /*f910*/  HMMA.16816.F32.BF16 R108, R172.reuse, R176, R108 ;  /* 0x000000b0ac6c723c */ /* 0x060ff0000004186c */
[C---:B------:R-:W-:Y:S01]  /*f920*/  HMMA.16816.F32.BF16 R112, R172.reuse, R178, R112 ;  /* 0x000000b2ac70723c */ /* 0x040fe20000041870 */
[----:B------:R-:W-:Y:S07]  /*f930*/  LDSM.16.M88.4 R176, [R167+0x5000] ;  /* 0x00500000a7b0783b */ /* 0x000fee0000000200 */
[C---:B------:R-:W-:Y:S08]  /*f940*/  HMMA.16816.F32.BF16 R116, R172.reuse, R188, R116 ;  /* 0x000000bcac74723c */ /* 0x040ff00000041874 */
[C---:B------:R-:W-:Y:S01]  /*f950*/  HMMA.16816.F32.BF16 R120, R172.reuse, R190, R120 ;  /* 0x000000beac78723c */ /* 0x040fe20000041878 */
[----:B------:R-:W-:Y:S07]  /*f960*/  LDSM.16.M88.4 R188, [R167+0x7000] ;  /* 0x00700000a7bc783b */ /* 0x000fee0000000200 */
[C---:B------:R-:W-:Y:S08]  /*f970*/  HMMA.16816.F32.BF16 R124, R172.reuse, R192, R124 ;  /* 0x000000c0ac7c723c */ /* 0x040ff0000004187c */
[----:B------:R-:W-:Y:S01]  /*f980*/  HMMA.16816.F32.BF16 R128, R172, R194, R128 ;  /* 0x000000c2ac80723c */ /* 0x000fe20000041880 */
[----:B------:R-:W4:Y:S05]  /*f990*/  LDSM.16.M88.4 R172, [R167+0x4800] ;  /* 0x00480000a7ac783b */ /* 0x000f2a0000000200 */
[----:B------:R-:W-:Y:S02]  /*f9a0*/  LDSM.16.M88.4 R192, [R167+0x7800] ;  /* 0x00780000a7c0783b */ /* 0x000fe40000000200 */
[C---:B------:R-:W-:Y:S08]  /*f9b0*/  HMMA.16816.F32.BF16 R4, R196.reuse, R200, R4 ;  /* 0x000000c8c404723c */ /* 0x040ff00000041804 */
[C---:B------:R-:W-:Y:S01]  /*f9c0*/  HMMA.16816.F32.BF16 R8, R196.reuse, R202, R8 ;  /* 0x000000cac408723c */ /* 0x040fe20000041808 */
[----:B------:R-:W-:Y:S07]  /*f9d0*/  LDSM.16.M88.4 R200, [R167+0x8800] ;  /* 0x00880000a7c8783b */ /* 0x000fee0000000200 */
[C---:B---3--:R-:W-:Y:S08]  /*f9e0*/  HMMA.16816.F32.BF16 R12, R196.reuse, R180, R12 ;  /* 0x000000b4c40c723c */ /* 0x048ff0000004180c */
        /* <DEDUP_REMOVED lines=11> */
[C---:B----4-:R-:W-:Y:S08]  /*faa0*/  HMMA.16816.F32.BF16 R44, R196.reuse, R172, R44 ;  /* 0x000000acc42c723c */ /* 0x050ff0000004182c */
        /* <DEDUP_REMOVED lines=148> */
.L_x_2003:
[----:B------:R-:W-:Y:S01]  /*103f0*/  @!PT LDS RZ, [RZ] ;  /* 0x00000000fffff984 */ /* 0x000fe20000000800 */
[----:B------:R-:W-:Y:S01]  /*10400*/  @!PT LDS RZ, [RZ] ;  /* 0x00000000fffff984 */ /* 0x000fe20000000800 */
[----:B------:R-:W-:Y:S01]  /*10410*/  @!PT LDS RZ, [RZ] ;  /* 0x00000000fffff984 */ /* 0x000fe20000000800 */
[----:B------:R-:W-:Y:S01]  /*10420*/  LDGSTS.E.BYPASS.LTC128B.128 [R245+0x2000], desc[UR16][R232.64] ;  /* 0x02000000e8f57fae */ /* 0x000fe2000b981a10 */
[C---:B------:R-:W-:Y:S01]  /*10430*/  IMAD.SHL.U32 R167, R166.reuse, 0x20, RZ ;  /* 0x00000020a6a77824 */ /* 0x040fe200078e00ff */
[----:B------:R-:W-:Y:S04]  /*10440*/  SHF.L.U64.HI R166, R166, 0x5, R169 ;  /* 0x00000005a6a67819 */ /* 0x000fe800000102a9 */
[----:B------:R-:W-:Y:S04]  /*10450*/  IADD3 R168, P2, PT, R167, R232, RZ ;  /* 0x000000e8a7a87210 */ /* 0x000fe80007f5e0ff */
[-C--:B------:R-:W-:Y:S01]  /*10460*/  IADD3 R176, P3, PT, R168, R167.reuse, RZ ;  /* 0x000000a7a8b07210 */ /* 0x080fe20007f7e0ff */
[----:B------:R-:W-:Y:S03]  /*10470*/  IMAD.X R169, R166, 0x1, R233, P2 ;  /* 0x00000001a6a97824 */ /* 0x000fe600010e06e9 */
        /* <DEDUP_REMOVED lines=43> */
.L_x_2002:
        /* <DEDUP_REMOVED lines=108> */
[----:B------:R-:W-:Y:S01]  /*10df0*/  FMUL.FTZ R133, R164, R133 ;  /* 0x00000085a4857220 */ /* 0x000fe20000410000 */
[C---:B------:R-:W-:Y:S01]  /*10e00*/  FMUL.FTZ R135, R3.reuse, R135 ;  /* 0x0000008703877220 */ /* 0x040fe20000410000 */
        /* <DEDUP_REMOVED lines=655> */
.L_x_2000:
[----:B------:R-:W1:Y:S01]  /*13700*/  SHFL.BFLY PT, R5, R244, 0x2, 0x1f ;  /* 0x0c401f00f4057f89 */ /* 0x000e6200000e0000 */
[----:B------:R-:W-:Y:S01]  /*13710*/  ISETP.NE.AND P1, PT, R236, -0x1, PT ;  /* 0xffffffffec00780c */ /* 0x000fe20003f25270 */
[----:B------:R-:W-:Y:S01]  /*13720*/  IMAD.MOV.U32 R16, RZ, RZ, 0x20 ;  /* 0x00000020ff107424 */ /* 0x000fe200078e00ff */
[----:B------:R-:W-:Y:S01]  /*13730*/  MOV R14, 0x10 ;  /* 0x00000010000e7802 */ /* 0x000fe20000000f00 */
[----:B------:R-:W2:Y:S01]  /*13740*/  SHFL.BFLY PT, R4, R247, 0x2, 0x1f ;  /* 0x0c401f00f7047f89 */ /* 0x000ea200000e0000 */
[----:B------:R-:W3:Y:S01]  /*13750*/  S2UR UR6, SR_CTAID.X ;  /* 0x00000000000679c3 */ /* 0x000ee20000002500 */
[----:B------:R-:W-:Y:S01]  /*13760*/  BSSY.RECONVERGENT B0, `(.L_x_2005) ;  /* 0x0000095000007945 */ /* 0x000fe20003800200 */
[----:B------:R-:W-:Y:S01]  /*13770*/  SEL R14, R14, 0xfffffff0, !P0 ;  /* 0xfffffff00e0e7807 */ /* 0x000fe20004000000 */
[----:B------:R-:W4:Y:S01]  /*13780*/  S2R R3, SR_TID.X ;  /* 0x0000000000037919 */ /* 0x000f220000002100 */
[----:B------:R-:W5:Y:S01]  /*13790*/  S2R R21, SR_CTAID.Z ;  /* 0x0000000000157919 */ /* 0x000f620000002700 */
[----:B-1----:R-:W-:Y:S01]  /*137a0*/  FADD.FTZ R12, R5, R244 ;  /* 0x000000f4050c7221 */ /* 0x002fe20000010000 */
[----:B--2---:R-:W-:-:S04]  /*137b0*/  FADD.FTZ R13, R4, R247 ;  /* 0x000000f7040d7221 */ /* 0x004fc80000010000 */
[----:B------:R-:W1:Y:S01]  /*137c0*/  SHFL.BFLY PT, R7, R12, 0x1, 0x1f ;  /* 0x0c201f000c077f89 */ /* 0x000e6200000e0000 */
[----:B---3--:R-:W-:-:S03]  /*137d0*/  USHF.L.U32 UR6, UR6, 0x6, URZ ;  /* 0x0000000606067899 */ /* 0x008fc600080006ff */
[----:B------:R-:W2:Y:S01]  /*137e0*/  SHFL.BFLY PT, R8, R13, 0x1, 0x1f ;  /* 0x0c201f000d087f89 */ /* 0x000ea200000e0000 */
[C---:B----4-:R-:W-:Y:S02]  /*137f0*/  SHF.L.U32 R6, R3.reuse, 0x1, RZ ;  /* 0x0000000103067819 */ /* 0x050fe400000006ff */
[C---:B------:R-:W-:Y:S02]  /*13800*/  SHF.L.U32 R9, R3.reuse, 0x4, RZ ;  /* 0x0000000403097819 */ /* 0x040fe400000006ff */
[----:B------:R-:W-:Y:S02]  /*13810*/  SHF.L.U32 R4, R3, 0x5, RZ ;  /* 0x0000000503047819 */ /* 0x000fe400000006ff */
[----:B------:R-:W-:Y:S02]  /*13820*/  LOP3.LUT R5, R6, 0x6, RZ, 0xc0, !PT ;  /* 0x0000000606057812 */ /* 0x000fe400078ec0ff */
[----:B------:R-:W-:Y:S02]  /*13830*/  LOP3.LUT R9, R9, 0x1c0, RZ, 0xc0, !PT ;  /* 0x000001c009097812 */ /* 0x000fe400078ec0ff */
[----:B------:R-:W-:-:S02]  /*13840*/  LOP3.LUT R5, R5, 0x7c00, R4, 0xf8, !PT ;  /* 0x00007c0005057812 */ /* 0x000fc400078ef804 */
[----:B------:R-:W-:Y:S01]  /*13850*/  SHF.R.U32.HI R4, RZ, 0x1, R3 ;  /* 0x00000001ff047819 */ /* 0x000fe20000011603 */
[----:B-1----:R-:W-:Y:S01]  /*13860*/  FADD.FTZ R7, R12, R7 ;  /* 0x000000070c077221 */ /* 0x002fe20000010000 */
[----:B------:R-:W-:Y:S02]  /*13870*/  LOP3.LUT R12, R9, 0x38, R6, 0xf8, !PT ;  /* 0x00000038090c7812 */ /* 0x000fe400078ef806 */
[----:B------:R-:W-:Y:S01]  /*13880*/  LOP3.LUT R9, R4, 0x30, RZ, 0xc0, !PT ;  /* 0x0000003004097812 */ /* 0x000fe200078ec0ff */
[----:B--2---:R-:W-:Y:S01]  /*13890*/  FADD.FTZ R8, R13, R8 ;  /* 0x000000080d087221 */ /* 0x004fe20000010000 */
[----:B------:R-:W-:Y:S01]  /*138a0*/  SHF.R.U32.HI R6, RZ, 0x2, R3 ;  /* 0x00000002ff067819 */ /* 0x000fe20000011603 */
[----:B------:R-:W1:Y:S01]  /*138b0*/  MUFU.RCP R10, R7 ;  /* 0x00000007000a7308 */ /* 0x000e620000001000 */
[----:B------:R-:W-:Y:S02]  /*138c0*/  LOP3.LUT R5, R5, R12, RZ, 0xfc, !PT ;  /* 0x0000000c05057212 */ /* 0x000fe400078efcff */
[----:B------:R-:W-:Y:S01]  /*138d0*/  LOP3.LUT R6, R9, 0x7, R6, 0xf8, !PT ;  /* 0x0000000709067812 */ /* 0x000fe200078ef806 */
[----:B------:R-:W2:Y:S01]  /*138e0*/  S2R R12, SR_CTAID.Y ;  /* 0x00000000000c7919 */ /* 0x000ea20000002600 */
[----:B------:R-:W3:Y:S01]  /*138f0*/  LDC.U8 R9, c[0x0][0x548] ;  /* 0x00015200ff097b82 */ /* 0x000ee20000000000 */
[----:B------:R-:W-:-:S02]  /*13900*/  FSETP.NE.FTZ.AND P3, PT, R8, RZ, PT ;  /* 0x000000ff0800720b */ /* 0x000fc40003f75000 */
[----:B------:R-:W4:Y:S01]  /*13910*/  MUFU.RCP R11, R8 ;  /* 0x00000008000b7308 */ /* 0x000f220000001000 */
[----:B------:R-:W-:Y:S02]  /*13920*/  FSETP.NE.FTZ.AND P2, PT, R7, RZ, PT ;  /* 0x000000ff0700720b */ /* 0x000fe40003f55000 */
[----:B------:R-:W-:Y:S02]  /*13930*/  LEA R13, R5, UR5, 0x1 ;  /* 0x00000005050d7c11 */ /* 0x000fe4000f8e08ff */
[----:B------:R-:W2:Y:S01]  /*13940*/  @!P1 LDC.64 R4, c[0x0][0x400] ;  /* 0x00010000ff049b82 */ /* 0x000ea20000000a00 */
[C---:B------:R-:W-:Y:S02]  /*13950*/  LOP3.LUT P4, RZ, R3.reuse, 0x10, RZ, 0xc0, !PT ;  /* 0x0000001003ff7812 */ /* 0x040fe4000788c0ff */
[----:B------:R-:W-:Y:S02]  /*13960*/  LOP3.LUT P5, RZ, R3, 0x8, RZ, 0xc0, !PT ;  /* 0x0000000803ff7812 */ /* 0x000fe400078ac0ff */
[----:B-1----:R-:W-:Y:S01]  /*13970*/  FSEL R10, R10, 1, P2 ;  /* 0x3f8000000a0a7808 */ /* 0x002fe20001000000 */
[----:B------:R-:W-:Y:S01]  /*13980*/  @P3 MUFU.LG2 R8, R8 ;  /* 0x0000000800083308 */ /* 0x000fe20000000c00 */
[----:B------:R-:W-:Y:S01]  /*13990*/  SEL R16, R16, 0xffffffe0, !P5 ;  /* 0xffffffe010107807 */ /* 0x000fe20006800000 */
[----:B------:R-:W1:Y:S01]  /*139a0*/  @P3 LDC R23, c[0x0][0x458] ;  /* 0x00011600ff173b82 */ /* 0x000e620000000800 */
[----:B------:R-:W-:Y:S01]  /*139b0*/  IADD3 R17, PT, PT, R14, R13, RZ ;  /* 0x0000000d0e117210 */ /* 0x000fe20007ffe0ff */
[C---:B------:R-:W-:Y:S01]  /*139c0*/  FMUL.FTZ R162, R10.reuse, R162 ;  /* 0x000000a20aa27220 */ /* 0x040fe20000410000 */
[C---:B------:R-:W-:Y:S01]  /*139d0*/  FMUL.FTZ R163, R10.reuse, R163 ;  /* 0x000000a30aa37220 */ /* 0x040fe20000410000 */
[----:B----4-:R-:W-:Y:S01]  /*139e0*/  FSEL R11, R11, 1, P3 ;  /* 0x3f8000000b0b7808 */ /* 0x010fe20001800000 */
[C---:B------:R-:W-:Y:S01]  /*139f0*/  FMUL.FTZ R134, R10.reuse, R134 ;  /* 0x000000860a867220 */ /* 0x040fe20000410000 */
[C---:B------:R-:W-:Y:S01]  /*13a00*/  FMUL.FTZ R135, R10.reuse, R135 ;  /* 0x000000870a877220 */ /* 0x040fe20000410000 */
[C---:B------:R-:W-:Y:S01]  /*13a10*/  FMUL.FTZ R138, R10.reuse, R138 ;  /* 0x0000008a0a8a7220 */ /* 0x040fe20000410000 */
[----:B---3--:R-:W-:Y:S01]  /*13a20*/  ISETP.NE.AND P5, PT, R9, RZ, PT ;  /* 0x000000ff0900720c */ /* 0x008fe20003fa5270 */
        /* <DEDUP_REMOVED lines=17> */
[----:B------:R-:W-:Y:S01]  /*13b40*/  F2FP.BF16.F32.PACK_AB R160, R161, R160 ;  /* 0x000000a0a1a0723e */ /* 0x000fe200000010ff */
[C---:B------:R-:W-:Y:S01]  /*13b50*/  FMUL.FTZ R142, R10.reuse, R142 ;  /* 0x0000008e0a8e7220 */ /* 0x040fe20000410000 */
[----:B------:R-:W-:Y:S01]  /*13b60*/  F2FP.BF16.F32.PACK_AB R162, R163, R162 ;  /* 0x000000a2a3a2723e */ /* 0x000fe200000010ff */
[C---:B------:R-:W-:Y:S01]  /*13b70*/  FMUL.FTZ R143, R10.reuse, R143 ;  /* 0x0000008f0a8f7220 */ /* 0x040fe20000410000 */
[----:B------:R-:W-:Y:S01]  /*13b80*/  F2FP.BF16.F32.PACK_AB R132, R133, R132 ;  /* 0x000000848584723e */ /* 0x000fe200000010ff */
[C---:B------:R-:W-:Y:S01]  /*13b90*/  FMUL.FTZ R146, R10.reuse, R146 ;  /* 0x000000920a927220 */ /* 0x040fe20000410000 */
[----:B------:R-:W-:Y:S01]  /*13ba0*/  F2FP.BF16.F32.PACK_AB R134, R135, R134 ;  /* 0x000000868786723e */ /* 0x000fe200000010ff */
[C---:B------:R-:W-:Y:S01]  /*13bb0*/  FMUL.FTZ R147, R10.reuse, R147 ;  /* 0x000000930a937220 */ /* 0x040fe20000410000 */
[----:B------:R-:W-:Y:S01]  /*13bc0*/  IADD3 R15, PT, PT, R13, 0x40, RZ ;  /* 0x000000400d0f7810 */ /* 0x000fe20007ffe0ff */
[C---:B------:R-:W-:Y:S01]  /*13bd0*/  FMUL.FTZ R158, R10.reuse, R158 ;  /* 0x0000009e0a9e7220 */ /* 0x040fe20000410000 */
[C---:B------:R-:W-:Y:S01]  /*13be0*/  FMUL.FTZ R159, R10.reuse, R159 ;  /* 0x0000009f0a9f7220 */ /* 0x040fe20000410000 */
[C---:B------:R-:W-:Y:S01]  /*13bf0*/  FMUL.FTZ R150, R10.reuse, R150 ;  /* 0x000000960a967220 */ /* 0x040fe20000410000 */
[C---:B------:R-:W-:Y:S01]  /*13c00*/  FMUL.FTZ R151, R10.reuse, R151 ;  /* 0x000000970a977220 */ /* 0x040fe20000410000 */
[C---:B------:R-:W-:Y:S01]  /*13c10*/  FMUL.FTZ R154, R10.reuse, R154 ;  /* 0x0000009a0a9a7220 */ /* 0x040fe20000410000 */
[----:B------:R-:W-:Y:S01]  /*13c20*/  FMUL.FTZ R155, R10, R155 ;  /* 0x0000009b0a9b7220 */ /* 0x000fe20000410000 */
[----:B------:R-:W-:Y:S01]  /*13c30*/  F2FP.BF16.F32.PACK_AB R136, R137, R136 ;  /* 0x000000888988723e */ /* 0x000fe200000010ff */
[----:B------:R-:W-:Y:S01]  /*13c40*/  @P4 VIADD R15, R13, 0xffffffc0 ;  /* 0xffffffc00d0f4836 */ /* 0x000fe20000000000 */
[----:B------:R-:W-:Y:S01]  /*13c50*/  F2FP.BF16.F32.PACK_AB R138, R139, R138 ;  /* 0x0000008a8b8a723e */ /* 0x000fe200000010ff */
[----:B------:R-:W-:Y:S01]  /*13c60*/  STS [R13], R160 ;  /* 0x000000a00d007388 */ /* 0x000fe20000000800 */
[----:B------:R-:W-:Y:S01]  /*13c70*/  F2FP.BF16.F32.PACK_AB R152, R11, R152 ;  /* 0x000000980b98723e */ /* 0x000fe200000010ff */
[----:B--2---:R-:W-:Y:S01]  /*13c80*/  @!P1 IMAD.WIDE.U32 R24, R12, R4, RZ ;  /* 0x000000040c189225 */ /* 0x004fe200078e00ff */
[----:B------:R-:W-:Y:S01]  /*13c90*/  IADD3 R19, PT, PT, R16, R13, RZ ;  /* 0x0000000d10137210 */ /* 0x000fe20007ffe0ff */
[----:B------:R-:W2:Y:S01]  /*13ca0*/  @P1 LDC.64 R10, c[0x0][0x408] ;  /* 0x00010200ff0a1b82 */ /* 0x000ea20000000a00 */
[----:B------:R3:W-:Y:S01]  /*13cb0*/  STS [R13+0x400], R162 ;  /* 0x000400a20d007388 */ /* 0x0007e20000000800 */
[----:B------:R-:W-:Y:S01]  /*13cc0*/  F2FP.BF16.F32.PACK_AB R140, R141, R140 ;  /* 0x0000008c8d8c723e */ /* 0x000fe200000010ff */
[----:B------:R-:W4:Y:S01]  /*13cd0*/  @P2 MUFU.LG2 R7, R7 ;  /* 0x0000000700072308 */ /* 0x000f220000000c00 */
[----:B------:R-:W-:Y:S01]  /*13ce0*/  F2FP.BF16.F32.PACK_AB R142, R143, R142 ;  /* 0x0000008e8f8e723e */ /* 0x000fe200000010ff */
[----:B------:R-:W-:Y:S01]  /*13cf0*/  STS [R17], R132 ;  /* 0x0000008411007388 */ /* 0x000fe20000000800 */
[----:B------:R-:W-:-:S02]  /*13d00*/  IADD3 R9, PT, PT, R14, R19, RZ ;  /* 0x000000130e097210 */ /* 0x000fc40007ffe0ff */
[----:B------:R-:W-:Y:S01]  /*13d10*/  F2FP.BF16.F32.PACK_AB R144, R145, R144 ;  /* 0x000000909190723e */ /* 0x000fe200000010ff */
[----:B------:R5:W-:Y:S01]  /*13d20*/  STS [R17+0x400], R134 ;  /* 0x0004008611007388 */ /* 0x000be20000000800 */
[----:B------:R-:W-:Y:S02]  /*13d30*/  F2FP.BF16.F32.PACK_AB R146, R147, R146 ;  /* 0x000000929392723e */ /* 0x000fe400000010ff */
[----:B------:R-:W-:Y:S01]  /*13d40*/  F2FP.BF16.F32.PACK_AB R156, R157, R156 ;  /* 0x0000009c9d9c723e */ /* 0x000fe200000010ff */
[----:B------:R-:W-:Y:S01]  /*13d50*/  STS [R19], R136 ;  /* 0x0000008813007388 */ /* 0x000fe20000000800 */
[----:B------:R-:W-:Y:S02]  /*13d60*/  F2FP.BF16.F32.PACK_AB R158, R159, R158 ;  /* 0x0000009e9f9e723e */ /* 0x000fe400000010ff */
[----:B------:R-:W-:Y:S01]  /*13d70*/  ISETP.NE.OR P0, PT, R236, -0x1, !P5 ;  /* 0xffffffffec00780c */ /* 0x000fe20006f05670 */
[----:B------:R1:W-:Y:S01]  /*13d80*/  STS [R19+0x400], R138 ;  /* 0x0004008a13007388 */ /* 0x0003e20000000800 */
[----:B------:R-:W-:-:S02]  /*13d90*/  LOP3.LUT P6, RZ, R3, 0x3, RZ, 0xc0, !PT ;  /* 0x0000000303ff7812 */ /* 0x000fc400078cc0ff */
[----:B------:R-:W-:Y:S01]  /*13da0*/  F2FP.BF16.F32.PACK_AB R148, R149, R148 ;  /* 0x000000949594723e */ /* 0x000fe200000010ff */
[----:B------:R-:W-:Y:S01]  /*13db0*/  STS [R9], R140 ;  /* 0x0000008c09007388 */ /* 0x000fe20000000800 */
[----:B------:R-:W-:Y:S01]  /*13dc0*/  F2FP.BF16.F32.PACK_AB R150, R151, R150 ;  /* 0x000000969796723e */ /* 0x000fe200000010ff */
[----:B----4-:R-:W-:Y:S01]  /*13dd0*/  @P2 FMUL.FTZ R7, R7, 0.69314718246459960938 ;  /* 0x3f31721807072820 */ /* 0x010fe20000410000 */
[----:B------:R-:W-:Y:S01]  /*13de0*/  F2FP.BF16.F32.PACK_AB R154, R155, R154 ;  /* 0x0000009a9b9a723e */ /* 0x000fe200000010ff */
[----:B------:R4:W-:Y:S01]  /*13df0*/  STS [R9+0x400], R142 ;  /* 0x0004008e09007388 */ /* 0x0009e20000000800 */
[----:B---3--:R-:W-:Y:S01]  /*13e00*/  IADD3 R13, PT, PT, R14, R15, RZ ;  /* 0x0000000f0e0d7210 */ /* 0x008fe20007ffe0ff */
[----:B--2---:R-:W-:Y:S01]  /*13e10*/  @P1 IMAD.WIDE.U32 R28, R236, R10, RZ ;  /* 0x0000000aec1c1225 */ /* 0x004fe200078e00ff */
[----:B------:R-:W-:Y:S01]  /*13e20*/  SHF.R.U32.HI R10, RZ, 0x3, R3 ;  /* 0x00000003ff0a7819 */ /* 0x000fe20000011603 */
[----:B------:R-:W-:Y:S01]  /*13e30*/  STS [R15], R144 ;  /* 0x000000900f007388 */ /* 0x000fe20000000800 */
[----:B------:R-:W-:-:S02]  /*13e40*/  MOV R3, 0x7f800000 ;  /* 0x7f80000000037802 */ /* 0x000fc40000000f00 */
[----:B------:R-:W-:Y:S01]  /*13e50*/  ISETP.GE.AND P4, PT, R10, R231, PT ;  /* 0x000000e70a00720c */ /* 0x000fe20003f86270 */
[----:B------:R2:W-:Y:S01]  /*13e60*/  STS [R15+0x400], R146 ;  /* 0x000400920f007388 */ /* 0x0005e20000000800 */
[----:B-----5:R-:W-:Y:S02]  /*13e70*/  IMAD.IADD R17, R16, 0x1, R15 ;  /* 0x0000000110117824 */ /* 0x020fe400078e020f */
[----:B------:R-:W3:Y:S01]  /*13e80*/  @!P5 LDC R16, c[0x0][0x3e0] ;  /* 0x0000f800ff10db82 */ /* 0x000ee20000000800 */
[----:B------:R-:W-:Y:S02]  /*13e90*/  STS [R13], R156 ;  /* 0x0000009c0d007388 */ /* 0x000fe40000000800 */
[----:B------:R-:W-:Y:S02]  /*13ea0*/  IADD3 R27, PT, PT, R14, R17, RZ ;  /* 0x000000110e1b7210 */ /* 0x000fe40007ffe0ff */
[----:B------:R5:W-:Y:S03]  /*13eb0*/  STS [R13+0x400], R158 ;  /* 0x0004009e0d007388 */ /* 0x000be60000000800 */
[----:B-1----:R-:W1:Y:S01]  /*13ec0*/  LDC R19, c[0x0][0x434] ;  /* 0x00010d00ff137b82 */ /* 0x002e620000000800 */
[----:B------:R1:W-:Y:S04]  /*13ed0*/  STS [R17], R148 ;  /* 0x0000009411007388 */ /* 0x0003e80000000800 */
[----:B------:R1:W-:Y:S03]  /*13ee0*/  STS [R17+0x400], R150 ;  /* 0x0004009611007388 */ /* 0x0003e60000000800 */
[----:B----4-:R-:W4:Y:S01]  /*13ef0*/  @P2 LDC R9, c[0x0][0x458] ;  /* 0x00011600ff092b82 */ /* 0x010f220000000800 */
[----:B------:R1:W-:Y:S04]  /*13f00*/  STS [R27], R152 ;  /* 0x000000981b007388 */ /* 0x0003e80000000800 */
[----:B------:R1:W-:Y:S01]  /*13f10*/  STS [R27+0x400], R154 ;  /* 0x0004009a1b007388 */ /* 0x0003e20000000800 */
[----:B--2---:R-:W-:-:S02]  /*13f20*/  @P3 FMUL.FTZ R15, R8, 0.69314718246459960938 ;  /* 0x3f317218080f3820 */ /* 0x004fc40000410000 */
[----:B------:R-:W2:Y:S01]  /*13f30*/  @P5 LDC R14, c[0x0][0x454] ;  /* 0x00011500ff0e5b82 */ /* 0x000ea20000000800 */
[C---:B---3--:R-:W-:Y:S02]  /*13f40*/  @!P5 IMAD R16, R12.reuse, R16, R21 ;  /* 0x000000100c10d224 */ /* 0x048fe400078e0215 */
[----:B-----5:R-:W-:-:S05]  /*13f50*/  @!P1 IMAD R13, R12, R5, R25 ;  /* 0x000000050c0d9224 */ /* 0x020fca00078e0219 */
[----:B------:R-:W3:Y:S01]  /*13f60*/  LDC.64 R4, c[0x0][0x408] ;  /* 0x00010200ff047b82 */ /* 0x000ee20000000a00 */
[----:B------:R-:W-:Y:S01]  /*13f70*/  @P1 IMAD R13, R236, R11, R29 ;  /* 0x0000000bec0d1224 */ /* 0x000fe200078e021d */
[----:B------:R-:W-:Y:S01]  /*13f80*/  MOV R11, 0x7f800000 ;  /* 0x7f800000000b7802 */ /* 0x000fe20000000f00 */
[----:B-1----:R-:W-:Y:S02]  /*13f90*/  @!P0 IMAD R236, R12, R19, RZ ;  /* 0x000000130cec8224 */ /* 0x002fe400078e02ff */
[----:B------:R-:W-:Y:S01]  /*13fa0*/  @P3 FFMA.FTZ R11, R2, R23, R15 ;  /* 0x00000017020b3223 */ /* 0x000fe2000001000f */
[----:B------:R-:W-:Y:S02]  /*13fb0*/  @!P5 IMAD R16, R16, R19, RZ ;  /* 0x000000131010d224 */ /* 0x000fe400078e02ff */
[----:B----4-:R-:W-:Y:S01]  /*13fc0*/  @P2 FFMA.FTZ R3, R0, R9, R7 ;  /* 0x0000000900032223 */ /* 0x010fe20000010007 */
[----:B--2---:R-:W-:Y:S01]  /*13fd0*/  @P5 IMAD R16, R21, R14, R236 ;  /* 0x0000000e15105224 */ /* 0x004fe200078e02ec */
[----:B------:R-:W-:Y:S06]  /*13fe0*/  BAR.SYNC.DEFER_BLOCKING 0x0 ;  /* 0x0000000000007b1d */ /* 0x000fec0000010000 */
[----:B------:R-:W-:Y:S05]  /*13ff0*/  @P6 BRA `(.L_x_2006) ;  /* 0x00000000002c6947 */ /* 0x000fea0003800000 */
[----:B------:R-:W1:Y:S01]  /*14000*/  LDCU.64 UR4, c[0x0][0x420] ;  /* 0x00008400ff0477ac */ /* 0x000e620008000a00 */
[----:B------:R-:W-:Y:S01]  /*14010*/  VIADD R7, R16, UR6 ;  /* 0x0000000610077c36 */ /* 0x000fe20008000000 */
[C---:B------:R-:W-:Y:S01]  /*14020*/  ISETP.GE.AND P3, PT, R6.reuse, R231, PT ;  /* 0x000000e70600720c */ /* 0x040fe20003f66270 */
[----:B------:R-:W-:-:S03]  /*14030*/  VIADD R2, R6, 0x8 ;  /* 0x0000000806027836 */ /* 0x000fc60000000000 */
[C---:B------:R-:W-:Y:S02]  /*14040*/  IADD3 R0, P0, PT, R7.reuse, R6, RZ ;  /* 0x0000000607007210 */ /* 0x040fe40007f1e0ff */
[----:B------:R-:W-:Y:S02]  /*14050*/  ISETP.GE.AND P2, PT, R2, R231, PT ;  /* 0x000000e70200720c */ /* 0x000fe40003f46270 */
[----:B------:R-:W-:Y:S02]  /*14060*/  LEA.HI.X.SX32 R7, R7, RZ, 0x1, P0 ;  /* 0x000000ff07077211 */ /* 0x000fe400000f0eff */
[----:B-1----:R-:W-:-:S04]  /*14070*/  LEA R6, P0, R0, UR4, 0x2 ;  /* 0x0000000400067c11 */ /* 0x002fc8000f8010ff */
[----:B------:R-:W-:-:S05]  /*14080*/  LEA.HI.X R7, R0, UR5, R7, 0x2, P0 ;  /* 0x0000000500077c11 */ /* 0x000fca00080f1407 */
[----:B------:R1:W-:Y:S04]  /*14090*/  @!P3 STG.E desc[UR16][R6.64], R11 ;  /* 0x0000000b0600b986 */ /* 0x0003e8000c101910 */
[----:B------:R1:W-:Y:S02]  /*140a0*/  @!P2 STG.E desc[UR16][R6.64+0x20], R3 ;  /* 0x000020030600a986 */ /* 0x0003e4000c101910 */
.L_x_2006:
[----:B------:R-:W-:Y:S05]  /*140b0*/  BSYNC.RECONVERGENT B0 ;  /* 0x0000000000007941 */ /* 0x000fea0003800200 */
.L_x_2005:
[----:B------:R-:W-:Y:S01]  /*140c0*/  MOV R229, RZ ;  /* 0x000000ff00e57202 */ /* 0x000fe20000000f00 */
[----:B------:R-:W2:Y:S01]  /*140d0*/  LDCU.64 UR4, c[0x0][0x410] ;  /* 0x00008200ff0477ac */ /* 0x000ea20008000a00 */
[----:B------:R-:W-:Y:S01]  /*140e0*/  @P1 MOV R24, R28 ;  /* 0x0000001c00181202 */ /* 0x000fe20000000f00 */
[----:B-1----:R-:W1:Y:S01]  /*140f0*/  @!P4 LDC.64 R2, c[0x0][0x3f0] ;  /* 0x0000fc00ff02cb82 */ /* 0x002e620000000a00 */
[----:B------:R-:W4:Y:S01]  /*14100*/  LDS.128 R16, [R245] ;  /* 0x00000000f5107984 */ /* 0x000f220000000c00 */
[----:B---3--:R-:W-:Y:S01]  /*14110*/  IMAD.WIDE.U32 R14, R4, UR6, R228 ;  /* 0x00000006040e7c25 */ /* 0x008fe2000f8e00e4 */
[----:B------:R-:W-:Y:S01]  /*14120*/  IADD3 R6, PT, PT, R10, 0x20, RZ ;  /* 0x000000200a067810 */ /* 0x000fe20007ffe0ff */
[----:B------:R-:W-:Y:S02]  /*14130*/  BSSY.RECONVERGENT B0, `(.L_x_2007) ;  /* 0x0000020000007945 */ /* 0x000fe40003800200 */
[----:B------:R-:W-:Y:S01]  /*14140*/  IMAD R0, R5, UR6, R15 ;  /* 0x0000000605007c24 */ /* 0x000fe2000f8e020f */
[----:B------:R-:W-:Y:S01]  /*14150*/  IADD3 R14, P0, PT, R24, R14, RZ ;  /* 0x0000000e180e7210 */ /* 0x000fe20007f1e0ff */
[----:B------:R-:W-:Y:S01]  /*14160*/  VIADD R8, R10, 0x10 ;  /* 0x000000100a087836 */ /* 0x000fe20000000000 */
[----:B------:R3:W3:Y:S01]  /*14170*/  LDS.128 R24, [R245+0x1800] ;  /* 0x00180000f5187984 */ /* 0x0006e20000000c00 */
[----:B------:R-:W-:-:S02]  /*14180*/  ISETP.GE.AND P1, PT, R6, R231, PT ;  /* 0x000000e70600720c */ /* 0x000fc40003f26270 */
[----:B------:R-:W-:Y:S01]  /*14190*/  IMAD.X R15, R13, 0x1, R0, P0 ;  /* 0x000000010d0f7824 */ /* 0x000fe200000e0600 */
[----:B------:R-:W-:Y:S01]  /*141a0*/  ISETP.GE.AND P2, PT, R8, R231, PT ;  /* 0x000000e70800720c */ /* 0x000fe20003f46270 */
[----:B------:R-:W-:Y:S02]  /*141b0*/  VIADD R0, R10, 0x30 ;  /* 0x000000300a007836 */ /* 0x000fe40000000000 */
[----:B--2---:R-:W-:-:S03]  /*141c0*/  IMAD.WIDE.U32 R14, R21, UR4, R14 ;  /* 0x00000004150e7c25 */ /* 0x004fc6000f8e000e */
[----:B------:R-:W-:Y:S01]  /*141d0*/  ISETP.GE.AND P0, PT, R0, R231, PT ;  /* 0x000000e70000720c */ /* 0x000fe20003f06270 */
[----:B------:R-:W-:Y:S01]  /*141e0*/  IMAD R29, R21, UR5, R15 ;  /* 0x00000005151d7c24 */ /* 0x000fe2000f8e020f */
[----:B------:R-:W-:-:S05]  /*141f0*/  @!P4 MOV R28, R14 ;  /* 0x0000000e001cc202 */ /* 0x000fca0000000f00 */
[----:B------:R-:W-:-:S04]  /*14200*/  @!P4 IMAD.WIDE.U32 R20, R10, R4, R28 ;  /* 0x000000040a14c225 */ /* 0x000fc800078e001c */
[----:B------:R-:W-:Y:S01]  /*14210*/  @!P4 IMAD R12, R10, R5, R21 ;  /* 0x000000050a0cc224 */ /* 0x000fe200078e0215 */
[----:B-1----:R-:W-:-:S04]  /*14220*/  @!P4 LEA R2, P3, R20, R2, 0x1 ;  /* 0x000000021402c211 */ /* 0x002fc800078608ff */
[----:B------:R-:W-:Y:S02]  /*14230*/  @!P4 LEA.HI.X R3, R20, R3, R12, 0x1, P3 ;  /* 0x000000031403c211 */ /* 0x000fe400018f0c0c */
[----:B------:R1:W2:Y:S04]  /*14240*/  LDS.128 R20, [R245+0x800] ;  /* 0x00080000f5147984 */ /* 0x0002a80000000c00 */
[----:B----4-:R1:W-:Y:S01]  /*14250*/  @!P4 STG.E.128 desc[UR16][R2.64], R16 ;  /* 0x000000100200c986 */ /* 0x0103e2000c101d10 */
[----:B---3--:R-:W-:Y:S05]  /*14260*/  @P2 BRA `(.L_x_2008) ;  /* 0x0000000000302947 */ /* 0x008fea0003800000 */
        /* <DEDUP_REMOVED lines=11> */
[----:B--2---:R3:W-:Y:S02]  /*14320*/  STG.E.128 desc[UR16][R2.64], R20 ;  /* 0x0000001402007986 */ /* 0x0047e4000c101d10 */
.L_x_2008:
[----:B------:R-:W-:Y:S05]  /*14330*/  BSYNC.RECONVERGENT B0 ;  /* 0x0000000000007941 */ /* 0x000fea0003800200 */
.L_x_2007:
[----:B-1----:R1:W4:Y:S01]  /*14340*/  LDS.128 R16, [R245+0x1000] ;  /* 0x00100000f5107984 */ /* 0x0023220000000c00 */
[----:B------:R-:W-:Y:S04]  /*14350*/  BSSY.RECONVERGENT B0, `(.L_x_2009) ;  /* 0x000000e000007945 */ /* 0x000fe80003800200 */
[----:B------:R-:W-:Y:S05]  /*14360*/  @P1 BRA `(.L_x_2010) ;  /* 0x0000000000301947 */ /* 0x000fea0003800000 */
[----:B---3--:R-:W-:Y:S01]  /*14370*/  IADD3 R3, P1, PT, R10, 0x20, RZ ;  /* 0x000000200a037810 */ /* 0x008fe20007f3e0ff */
        /* <DEDUP_REMOVED lines=10> */
[----:B----4-:R3:W-:Y:S02]  /*14420*/  STG.E.128 desc[UR16][R2.64], R16 ;  /* 0x0000001002007986 */ /* 0x0107e4000c101d10 */
.L_x_2010:
[----:B------:R-:W-:Y:S05]  /*14430*/  BSYNC.RECONVERGENT B0 ;  /* 0x0000000000007941 */ /* 0x000fea0003800200 */
.L_x_2009:
[----:B------:R-:W-:Y:S05]  /*14440*/  @P0 EXIT ;  /* 0x000000000000094d */ /* 0x000fea0003800000 */
[----:B------:R-:W5:Y:S01]  /*14450*/  LDCU.64 UR4, c[0x0][0x3f0] ;  /* 0x00007e00ff0477ac */ /* 0x000f620008000a00 */
[----:B---3--:R-:W-:Y:S02]  /*14460*/  IADD3 R3, P0, PT, R10, 0x30, RZ ;  /* 0x000000300a037810 */ /* 0x008fe40007f1e0ff */
        /* <DEDUP_REMOVED lines=10> */
.L_x_2011:
        /* <DEDUP_REMOVED lines=15> */
.L_x_7142:


//--------------------- .text._ZN5flash24flash_fwd_splitkv_kernelI23Flash_fwd_kernel_traitsILi64ELi64ELi256ELi4ELb0ELb0EN7cutlass10bfloat16_tE19Flash_kernel_traitsILi64ELi64ELi256ELi4ES3_EELb1ELb0ELb0ELb0ELb1ELb1ELb0ELb0EEEvNS_16Flash_fwd_paramsE --------------------------
	.section	.text._ZN5flash24flash_fwd_splitkv_kernelI23Flash_fwd_kernel_traitsILi64ELi64ELi256ELi4ELb0ELb0EN7cutlass10bfloat16_tE19Flash_kernel_traitsILi64ELi64ELi256ELi4ES3_EELb1ELb0ELb0ELb0ELb1ELb1ELb0ELb0EEEvNS_16Flash_fwd_paramsE,"ax",@progbits
	.align	128
        .global         _ZN5flash24flash_fwd_splitkv_kernelI23Flash_fwd_kernel_traitsILi64ELi64ELi256ELi4ELb0ELb0EN7cutlass10bfloat16_tE19Flash_kernel_traitsILi64ELi64ELi256ELi4ES3_EELb1ELb0ELb0ELb0ELb1ELb1ELb0ELb0EEEvNS_16Flash_fwd_paramsE
        .type           _ZN5flash24flash_fwd_splitkv_kernelI23Flash_fwd_kernel_traitsILi64ELi64ELi256ELi4ELb0ELb0EN7cutlass10bfloat16_tE19Flash_kernel_traitsILi64ELi64ELi256ELi4ES3_EELb1ELb0ELb0ELb0ELb1ELb1ELb0ELb0EEEvNS_16Flash_fwd_paramsE,@function
        .size           _ZN5flash24flash_fwd_splitkv_kernelI23Flash_fwd_kernel_traitsILi64ELi64ELi256ELi4ELb0ELb0EN7cutlass10bfloat16_tE19Flash_kernel_traitsILi64ELi64ELi256ELi4ES3_EELb1ELb0ELb0ELb0ELb1ELb1ELb0ELb0EEEvNS_16Flash_fwd_paramsE,(.L_x_7143 - _ZN5flash24flash_fwd_splitkv_kernelI23Flash_fwd_kernel_traitsILi64ELi64ELi256ELi4ELb0ELb0EN7cutlass10bfloat16_tE19Flash_kernel_traitsILi64ELi64ELi256ELi4ES3_EELb1ELb0ELb0ELb0ELb1ELb1ELb0ELb0EEEvNS_16Flash_fwd_paramsE)
        .other          _ZN5flash24flash_fwd_splitkv_kernelI23Flash_fwd_kernel_traitsILi64ELi64ELi256ELi4ELb0ELb0EN7cutlass10bfloat16_tE19Flash_kernel_traitsILi64ELi64ELi256ELi4ES3_EELb1ELb0ELb0ELb0ELb1ELb1ELb0ELb0EEEvNS_16Flash_fwd_paramsE,@"STO_CUDA_ENTRY STV_DEFAULT"
_ZN5flash24flash_fwd_splitkv_kernelI23Flash_fwd_kernel_traitsILi64ELi64ELi256ELi4ELb0ELb0EN7cutlass10bfloat16_tE19Flash_kernel_traitsILi64ELi64ELi256ELi4ES3_EELb1ELb0ELb0ELb0ELb1ELb1ELb0ELb0EEEvNS_16Flash_fwd_paramsE:
.text._ZN5flash24flash_fwd_splitkv_kernelI23Flash_fwd_kernel_traitsILi64ELi64ELi256ELi4ELb0ELb0EN7cutlass10bfloat16_tE19Flash_kernel_traitsILi64ELi64ELi256ELi4ES3_EELb1ELb0ELb0ELb0ELb1ELb1ELb0ELb0EEEvNS_16Flash_fwd_paramsE:
        /* <DEDUP_REMOVED lines=53> */
.L_x_2012:
        /* <DEDUP_REMOVED lines=27> */
[----:B---3--:R-:W-:Y:S05]  /*0500*/  @P0 BRA `(.L_x_2013) ;  /* 0x00000004009c0947 */ /* 0x008fea0003800000 */
[----:B------:R-:W-:Y:S01]  /*0510*/  ISETP.NE.AND P0, PT, R20, -0x1, PT ;  /* 0xffffffff1400780c */ /* 0x000fe20003f05270 */
[----:B------:R-:W1:Y:S01]  /*0520*/  LDC.64 R12, c[0x0][0x408] ;  /* 0x00010200ff0c7b82 */ /* 0x000e620000000a00 */
[----:B------:R-:W-:Y:S01]  /*0530*/  IADD3 R11, PT, PT, -R189, R85, RZ ;  /* 0x00000055bd0b7210 */ /* 0x000fe20007ffe1ff */
[----:B------:R-:W-:Y:S01]  /*0540*/  IMAD.SHL.U32 R0, R236, 0x8, RZ ;  /* 0x00000008ec007824 */ /* 0x000fe200078e00ff */
[----:B------:R-:W-:Y:S01]  /*0550*/  SHF.R.U32.HI R16, RZ, 0x3, R236 ;  /* 0x00000003ff107819 */ /* 0x000fe200000116ec */
[----:B------:R-:W2:Y:S01]  /*0560*/  LDCU.64 UR4, c[0x0][0x410] ;  /* 0x00008200ff0477ac */ /* 0x000ea20008000a00 */
[----:B------:R-:W-:Y:S02]  /*0570*/  BSSY.RECONVERGENT B0, `(.L_x_2014) ;  /* 0x000002f000007945 */ /* 0x000fe40003800200 */
[C---:B------:R-:W-:Y:S01]  /*0580*/  ISETP.GE.AND P4, PT, R16.reuse, R11, PT ;  /* 0x0000000b1000720c */ /* 0x040fe20003f86270 */
[----:B------:R-:W3:Y:S01]  /*0590*/  LDCU UR6, c[0x0][0x3e0] ;  /* 0x00007c00ff0677ac */ /* 0x000ee20008000800 */
[----:B------:R-:W-:-:S03]  /*05a0*/  IADD3 R9, PT, PT, R16, 0x30, RZ ;  /* 0x0000003010097810 */ /* 0x000fc60007ffe0ff */
[----:B------:R-:W4:Y:S01]  /*05b0*/  @!P0 LDC.64 R2, c[0x0][0x400] ;  /* 0x00010000ff028b82 */ /* 0x000f220000000a00 */
[----:B------:R-:W-:-:S07]  /*05c0*/  ISETP.GE.AND P1, PT, R9, R11, PT ;  /* 0x0000000b0900720c */ /* 0x000fce0003f26270 */
[----:B------:R-:W5:Y:S01]  /*05d0*/  @!P4 LDC.64 R14, c[0x0][0x3f0] ;  /* 0x0000fc00ff0ecb82 */ /* 0x000f620000000a00 */
[----:B-1----:R-:W-:-:S04]  /*05e0*/  @P0 IMAD.WIDE.U32 R4, R20, R12, RZ ;  /* 0x0000000c14040225 */ /* 0x002fc800078e00ff */
[----:B---3--:R-:W-:Y:S02]  /*05f0*/  IMAD R10, R8, UR6, R18 ;  /* 0x00000006080a7c24 */ /* 0x008fe4000f8e0212 */
[----:B----4-:R-:W-:Y:S01]  /*0600*/  @!P0 IMAD.WIDE.U32 R6, R17, R2, RZ ;  /* 0x0000000211068225 */ /* 0x010fe200078e00ff */
[----:B------:R-:W-:-:S03]  /*0610*/  LOP3.LUT R2, R0, 0x38, RZ, 0xc0, !PT ;  /* 0x0000003800027812 */ /* 0x000fc600078ec0ff */
[----:B------:R-:W-:Y:S01]  /*0620*/  @!P0 IMAD R7, R17, R3, R7 ;  /* 0x0000000311078224 */ /* 0x000fe200078e0207 */
[----:B------:R-:W-:Y:S01]  /*0630*/  @!P0 MOV R0, R6 ;  /* 0x0000000600008202 */ /* 0x000fe20000000f00 */
[----:B------:R-:W-:Y:S01]  /*0640*/  IMAD.MOV.U32 R3, RZ, RZ, RZ ;  /* 0x000000ffff037224 */ /* 0x000fe200078e00ff */
[----:B------:R-:W-:Y:S01]  /*0650*/  @P0 MOV R0, R4 ;  /* 0x0000000400000202 */ /* 0x000fe20000000f00 */
[----:B------:R-:W-:Y:S01]  /*0660*/  @P0 IMAD R7, R20, R13, R5 ;  /* 0x0000000d14070224 */ /* 0x000fe200078e0205 */
[----:B------:R-:W-:Y:S01]  /*0670*/  IADD3 R17, PT, PT, R16, 0x20, RZ ;  /* 0x0000002010117810 */ /* 0x000fe20007ffe0ff */
[----:B------:R-:W-:-:S03]  /*0680*/  IMAD.WIDE.U32 R2, R189, R12, R2 ;  /* 0x0000000cbd027225 */ /* 0x000fc600078e0002 */
[----:B------:R-:W-:Y:S01]  /*0690*/  ISETP.GE.AND P2, PT, R17, R11, PT ;  /* 0x0000000b1100720c */ /* 0x000fe20003f46270 */
[----:B------:R-:W-:Y:S01]  /*06a0*/  IMAD R3, R189, R13, R3 ;  /* 0x0000000dbd037224 */ /* 0x000fe200078e0203 */
[----:B------:R-:W-:-:S05]  /*06b0*/  IADD3 R4, P0, PT, R0, R2, RZ ;  /* 0x0000000200047210 */ /* 0x000fca0007f1e0ff */
[----:B------:R-:W-:Y:S02]  /*06c0*/  IMAD.X R5, R7, 0x1, R3, P0 ;  /* 0x0000000107057824 */ /* 0x000fe400000e0603 */
[C---:B--2---:R-:W-:Y:S01]  /*06d0*/  IMAD.WIDE.U32 R4, R18.reuse, UR4, R4 ;  /* 0x0000000412047c25 */ /* 0x044fe2000f8e0004 */
[----:B------:R-:W1:Y:S03]  /*06e0*/  LDCU UR4, c[0x0][0x434] ;  /* 0x00008680ff0477ac */ /* 0x000e660008000800 */
[----:B------:R-:W-:Y:S01]  /*06f0*/  IMAD R3, R18, UR5, R5 ;  /* 0x0000000512037c24 */ /* 0x000fe2000f8e0205 */
[----:B------:R-:W-:Y:S01]  /*0700*/  @!P4 MOV R2, R4 ;  /* 0x000000040002c202 */ /* 0x000fe20000000f00 */
[----:B------:R-:W-:-:S04]  /*0710*/  VIADD R18, R16, 0x10 ;  /* 0x0000001010127836 */ /* 0x000fc80000000000 */
[----:B------:R-:W-:Y:S01]  /*0720*/  @!P4 IMAD.WIDE.U32 R6, R16, R12, R2 ;  /* 0x0000000c1006c225 */ /* 0x000fe200078e0002 */
[----:B------:R-:W-:-:S03]  /*0730*/  ISETP.GE.AND P3, PT, R18, R11, PT ;  /* 0x0000000b1200720c */ /* 0x000fc60003f66270 */
[----:B------:R-:W-:Y:S01]  /*0740*/  @!P4 IMAD R0, R16, R13, R7 ;  /* 0x0000000d1000c224 */ /* 0x000fe200078e0207 */
[----:B-----5:R-:W-:-:S04]  /*0750*/  @!P4 LEA R8, P0, R6, R14, 0x1 ;  /* 0x0000000e0608c211 */ /* 0x020fc800078008ff */
[----:B------:R-:W-:Y:S01]  /*0760*/  @!P4 LEA.HI.X R9, R6, R15, R0, 0x1, P0 ;  /* 0x0000000f0609c211 */ /* 0x000fe200000f0c00 */
[----:B-1----:R-:W-:-:S04]  /*0770*/  IMAD R10, R10, UR4, R189 ;  /* 0x000000040a0a7c24 */ /* 0x002fc8000f8e02bd */
        /* <DEDUP_REMOVED lines=14> */
.L_x_2015:
[----:B------:R-:W-:Y:S05]  /*0860*/  BSYNC.RECONVERGENT B0 ;  /* 0x0000000000007941 */ /* 0x000fea0003800200 */
.L_x_2014:
        /* <DEDUP_REMOVED lines=14> */
.L_x_2017:
[----:B------:R-:W-:Y:S05]  /*0950*/  BSYNC.RECONVERGENT B0 ;  /* 0x0000000000007941 */ /* 0x000fea0003800200 */
.L_x_2016:
[----:B------:R-:W-:Y:S04]  /*0960*/  BSSY.RECONVERGENT B0, `(.L_x_2018) ;  /* 0x000000d000007945 */ /* 0x000fe80003800200 */
[----:B------:R-:W-:Y:S05]  /*0970*/  @P1 BRA `(.L_x_2019) ;  /* 0x00000000002c1947 */ /* 0x000fea0003800000 */
[----:B------:R-:W4:Y:S01]  /*0980*/  LDCU.64 UR4, c[0x0][0x3f0] ;  /* 0x00007e00ff0477ac */ /* 0x000f220008000a00 */
[----:B------:R-:W-:Y:S02]  /*0990*/  IADD3 R6, P0, PT, R16, 0x30, RZ ;  /* 0x0000003010067810 */ /* 0x000fe40007f1e0ff */
[----:B------:R-:W-:Y:S02]  /*09a0*/  MOV R2, R4 ;  /* 0x0000000400027202 */ /* 0x000fe40000000f00 */
[----:B------:R-:W-:-:S03]  /*09b0*/  IADD3.X R0, PT, PT, RZ, RZ, RZ, P0, !PT ;  /* 0x000000ffff007210 */ /* 0x000fc600007fe4ff */
[----:B------:R-:W-:-:S04]  /*09c0*/  IMAD.WIDE.U32 R4, R6, R12, R2 ;  /* 0x0000000c06047225 */ /* 0x000fc800078e0002 */
[----:B------:R-:W-:-:S04]  /*09d0*/  IMAD R0, R0, R12, RZ ;  /* 0x0000000c00007224 */ /* 0x000fc800078e02ff */
[----:B------:R-:W-:Y:S01]  /*09e0*/  IMAD R0, R6, R13, R0 ;  /* 0x0000000d06007224 */ /* 0x000fe200078e0200 */
[----:B----4-:R-:W-:-:S04]  /*09f0*/  LEA R2, P0, R4, UR4, 0x1 ;  /* 0x0000000404027c11 */ /* 0x010fc8000f8008ff */
[----:B------:R-:W-:-:S04]  /*0a00*/  IADD3 R0, PT, PT, R5, R0, RZ ;  /* 0x0000000005007210 */ /* 0x000fc80007ffe0ff */
[----:B------:R-:W-:-:S05]  /*0a10*/  LEA.HI.X R3, R4, UR5, R0, 0x1, P0 ;  /* 0x0000000504037c11 */ /* 0x000fca00080f0c00 */
[----:B------:R4:W-:Y:S02]  /*0a20*/  STG.E.128 desc[UR16][R2.64], RZ ;  /* 0x000000ff02007986 */ /* 0x0009e4000c101d10 */
.L_x_2019:
[----:B------:R-:W-:Y:S05]  /*0a30*/  BSYNC.RECONVERGENT B0 ;  /* 0x0000000000007941 */ /* 0x000fea0003800200 */
.L_x_2018:
[----:B------:R-:W5:Y:S01]  /*0a40*/  LDCU.64 UR4, c[0x0][0x420] ;  /* 0x00008400ff0477ac */ /* 0x000f620008000a00 */
[----:B------:R-:W-:Y:S02]  /*0a50*/  LOP3.LUT P4, R236, R236, 0x7, RZ, 0xc0, !PT ;  /* 0x00000007ecec7812 */ /* 0x000fe4000788c0ff */
[----:B------:R-:W-:Y:S02]  /*0a60*/  IADD3 R0, P0, PT, R10, R16, RZ ;  /* 0x000000100a007210 */ /* 0x000fe40007f1e0ff */
[----:B------:R-:W-:Y:S02]  /*0a70*/  ISETP.GE.OR P4, PT, R16, R11, P4 ;  /* 0x0000000b1000720c */ /* 0x000fe40002786670 */
[C---:B------:R-:W-:Y:S02]  /*0a80*/  ISETP.NE.OR P3, PT, R236.reuse, RZ, P3 ;  /* 0x000000ffec00720c */ /* 0x040fe40001f65670 */
[C---:B------:R-:W-:Y:S02]  /*0a90*/  ISETP.NE.OR P2, PT, R236.reuse, RZ, P2 ;  /* 0x000000ffec00720c */ /* 0x040fe40001745670 */
[----:B------:R-:W-:-:S02]  /*0aa0*/  ISETP.NE.OR P1, PT, R236, RZ, P1 ;  /* 0x000000ffec00720c */ /* 0x000fc40000f25670 */
[----:B----4-:R-:W-:Y:S02]  /*0ab0*/  LEA.HI.X.SX32 R3, R10, RZ, 0x1, P0 ;  /* 0x000000ff0a037211 */ /* 0x010fe400000f0eff */
[----:B-----5:R-:W-:-:S03]  /*0ac0*/  LEA R2, P0, R0, UR4, 0x2 ;  /* 0x0000000400027c11 */ /* 0x020fc6000f8010ff */
[----:B------:R-:W-:Y:S02]  /*0ad0*/  @!P4 IMAD.MOV.U32 R5, RZ, RZ, 0x7f800000 ;  /* 0x7f800000ff05c424 */ /* 0x000fe400078e00ff */
[----:B------:R-:W-:Y:S01]  /*0ae0*/  @!P3 IMAD.MOV.U32 R4, RZ, RZ, 0x7f800000 ;  /* 0x7f800000ff04b424 */ /* 0x000fe200078e00ff */
[----:B------:R-:W-:Y:S01]  /*0af0*/  LEA.HI.X R3, R0, UR5, R3, 0x2, P0 ;  /* 0x0000000500037c11 */ /* 0x000fe200080f1403 */
[----:B------:R-:W-:-:S04]  /*0b00*/  @!P2 IMAD.MOV.U32 R0, RZ, RZ, 0x7f800000 ;  /* 0x7f800000ff00a424 */ /* 0x000fc800078e00ff */
[----:B------:R4:W-:Y:S04]  /*0b10*/  @!P4 STG.E desc[UR16][R2.64], R5 ;  /* 0x000000050200c986 */ /* 0x0009e8000c101910 */
[----:B------:R4:W-:Y:S04]  /*0b20*/  @!P3 STG.E desc[UR16][R2.64+0x40], R4 ;  /* 0x000040040200b986 */ /* 0x0009e8000c101910 */
[----:B------:R4:W-:Y:S01]  /*0b30*/  @!P2 STG.E desc[UR16][R2.64+0x80], R0 ;  /* 0x000080000200a986 */ /* 0x0009e2000c101910 */
[----:B------:R-:W-:Y:S05]  /*0b40*/  @P1 EXIT ;  /* 0x000000000000194d */ /* 0x000fea0003800000 */
[----:B----4-:R-:W-:-:S05]  /*0b50*/  MOV R0, 0x7f800000 ;  /* 0x7f80000000007802 */ /* 0x010fca0000000f00 */
[----:B------:R-:W-:Y:S01]  /*0b60*/  STG.E desc[UR16][R2.64+0xc0], R0 ;  /* 0x0000c00002007986 */ /* 0x000fe2000c101910 */
[----:B------:R-:W-:Y:S05]  /*0b70*/  EXIT ;  /* 0x000000000000794d */ /* 0x000fea0003800000 */
.L_x_2013:
        /* <DEDUP_REMOVED lines=10> */
.L_x_2020:
[----:B------:R-:W-:Y:S05]  /*0c20*/  BRA.U !UP1, `(.L_x_2021) ;  /* 0x00000005099c7547 */ /* 0x000fea000b800000 */
[----:B------:R-:W2:Y:S01]  /*0c30*/  LDC R10, c[0x0][0x4f0] ;  /* 0x00013c00ff0a7b82 */ /* 0x000ea20000000800 */
[----:B-----5:R-:W-:Y:S01]  /*0c40*/  LEA R8, R248, 0xffffff00, 0x8 ;  /* 0xffffff00f8087811 */ /* 0x020fe200078e40ff */
[----:B------:R-:W3:Y:S03]  /*0c50*/  LDCU.64 UR4, c[0x0][0x4e8] ;  /* 0x00009d00ff0477ac */ /* 0x000ee60008000a00 */
[----:B------:R-:W-:Y:S01]  /*0c60*/  IABS R4, R8 ;  /* 0x0000000800047213 */ /* 0x000fe20000000000 */
[----:B------:R-:W4:Y:S02]  /*0c70*/  LDCU.64 UR6, c[0x0][0x3a0] ;  /* 0x00007400ff0677ac */ /* 0x000f240008000a00 */
[----:B------:R-:W4:Y:S01]  /*0c80*/  LDC R9, c[0x0][0x3e8] ;  /* 0x0000fa00ff097b82 */ /* 0x000f220000000800 */
        /* <DEDUP_REMOVED lines=36> */
[----:B------:R-:W-:Y:S01]  /*0ed0*/  IABS R5, R18 ;  /* 0x0000001200057213 */ /* 0x000fe20000000000 */
[----:B------:R-:W-:Y:S01]  /*0ee0*/  IMAD.MOV R6, RZ, RZ, -R6 ;  /* 0x000000ffff067224 */ /* 0x000fe200078e0a06 */
[----:B------:R-:W-:Y:S01]  /*0ef0*/  MOV R86, UR10 ;  /* 0x0000000a00567c02 */ /* 0x000fe20008000f00 */
[----:B------:R-:W-:Y:S01]  /*0f00*/  IMAD.U32 R100, RZ, RZ, UR12 ;  /* 0x0000000cff647e24 */ /* 0x000fe2000f8e00ff */
[----:B------:R-:W-:Y:S01]  /*0f10*/  MOV R87, UR11 ;  /* 0x0000000b00577c02 */ /* 0x000fe20008000f00 */
[----:B------:R-:W-:Y:S02]  /*0f20*/  IMAD R6, R10, R6, R8 ;  /* 0x000000060a067224 */ /* 0x000fe400078e0208 */
[----:B------:R-:W-:Y:S01]  /*0f30*/  IMAD.U32 R101, RZ, RZ, UR13 ;  /* 0x0000000dff657e24 */ /* 0x000fe2000f8e00ff */
[----:B--2---:R-:W2:Y:S08]  /*0f40*/  I2F.RP R2, R4 ;  /* 0x0000000400027306 */ /* 0x004eb00000209400 */
[----:B--2---:R-:W2:Y:S02]  /*0f50*/  MUFU.RCP R2, R2 ;  /* 0x0000000200027308 */ /* 0x004ea40000001000 */
[----:B--2---:R-:W-:-:S06]  /*0f60*/  IADD3 R2, PT, PT, R2, 0xffffffe, RZ ;  /* 0x0ffffffe02027810 */ /* 0x004fcc0007ffe0ff */
[----:B------:R-:W2:Y:S02]  /*0f70*/  F2I.FTZ.U32.TRUNC.NTZ R3, R2 ;  /* 0x0000000200037305 */ /* 0x000ea4000021f000 */
[----:B--2---:R-:W-:Y:S01]  /*0f80*/  IADD3 R0, PT, PT, RZ, -R3, RZ ;  /* 0x80000003ff007210 */ /* 0x004fe20007ffe0ff */
[----:B------:R-:W-:-:S04]  /*0f90*/  IMAD.MOV.U32 R2, RZ, RZ, RZ ;  /* 0x000000ffff027224 */ /* 0x000fc800078e00ff */
[----:B------:R-:W-:-:S04]  /*0fa0*/  IMAD R0, R0, R4, RZ ;  /* 0x0000000400007224 */ /* 0x000fc800078e02ff */
        /* <DEDUP_REMOVED lines=14> */
[----:B------:R-:W-:Y:S02]  /*1090*/  @!P1 LOP3.LUT R0, RZ, R9, RZ, 0x33, !PT ;  /* 0x00000009ff009212 */ /* 0x000fe400078e33ff */
[----:B---3--:R-:W-:Y:S01]  /*10a0*/  SHF.R.S32.HI R3, RZ, 0x1f, R7 ;  /* 0x0000001fff037819 */ /* 0x008fe20000011407 */
[----:B------:R-:W-:-:S04]  /*10b0*/  IMAD.WIDE.U32 R4, R7, UR6, RZ ;  /* 0x0000000607047c25 */ /* 0x000fc8000f8e00ff */
[C---:B------:R-:W-:Y:S02]  /*10c0*/  IMAD R2, R3.reuse, UR6, RZ ;  /* 0x0000000603027c24 */ /* 0x040fe4000f8e02ff */
[----:B-1----:R-:W-:Y:S02]  /*10d0*/  IMAD R3, R3, UR4, RZ ;  /* 0x0000000403037c24 */ /* 0x002fe4000f8e02ff */
[C---:B------:R-:W-:Y:S02]  /*10e0*/  IMAD R2, R7.reuse, UR7, R2 ;  /* 0x0000000707027c24 */ /* 0x040fe4000f8e0202 */
[C---:B------:R-:W-:Y:S02]  /*10f0*/  IMAD R3, R7.reuse, UR5, R3 ;  /* 0x0000000507037c24 */ /* 0x040fe4000f8e0203 */
[----:B------:R-:W-:Y:S01]  /*1100*/  IMAD.WIDE.U32 R8, R7, UR4, RZ ;  /* 0x0000000407087c25 */ /* 0x000fe2000f8e00ff */
[----:B------:R-:W-:Y:S01]  /*1110*/  IADD3 R5, PT, PT, R5, R2, RZ ;  /* 0x0000000205057210 */ /* 0x000fe20007ffe0ff */
[----:B------:R-:W1:Y:S01]  /*1120*/  LDCU.128 UR4, c[0x0][0x3d0] ;  /* 0x00007a00ff0477ac */ /* 0x000e620008000c00 */
[----:B------:R-:W-:-:S02]  /*1130*/  SHF.R.S32.HI R2, RZ, 0x1f, R6 ;  /* 0x0000001fff027819 */ /* 0x000fc40000011406 */
[----:B------:R-:W-:Y:S01]  /*1140*/  IADD3 R3, PT, PT, R9, R3, RZ ;  /* 0x0000000309037210 */ /* 0x000fe20007ffe0ff */
[----:B------:R-:W-:-:S04]  /*1150*/  IMAD.WIDE.U32 R4, R6, R100, R4 ;  /* 0x0000006406047225 */ /* 0x000fc800078e0004 */
[C---:B------:R-:W-:Y:S02]  /*1160*/  IMAD R7, R2.reuse, R100, RZ ;  /* 0x0000006402077224 */ /* 0x040fe400078e02ff */
[----:B------:R-:W-:Y:S01]  /*1170*/  IMAD R9, R2, R86, RZ ;  /* 0x0000005602097224 */ /* 0x000fe200078e02ff */
[----:B------:R-:W-:Y:S01]  /*1180*/  MOV R2, R8 ;  /* 0x0000000800027202 */ /* 0x000fe20000000f00 */
[C---:B------:R-:W-:Y:S02]  /*1190*/  IMAD R8, R6.reuse, R101, R7 ;  /* 0x0000006506087224 */ /* 0x040fe400078e0207 */
[C---:B------:R-:W-:Y:S02]  /*11a0*/  IMAD R7, R6.reuse, R87, R9 ;  /* 0x0000005706077224 */ /* 0x040fe400078e0209 */
        /* <DEDUP_REMOVED lines=15> */
.L_x_2021:
[----:B------:R-:W-:-:S13]  /*12a0*/  ISETP.NE.AND P0, PT, R10, -0x1, PT ;  /* 0xffffffff0a00780c */ /* 0x000fda0003f05270 */
        /* <DEDUP_REMOVED lines=8> */
[----:B-1----:R-:W-:-:S04]  /*1330*/  IMAD.WIDE.U32 R2, R6, R100, RZ ;  /* 0x0000006406027225 */ /* 0x002fc800078e00ff */
[----:B------:R-:W-:-:S05]  /*1340*/  IMAD R0, R6, R101, R0 ;  /* 0x0000006506007224 */ /* 0x000fca00078e0200 */
[----:B------:R-:W-:-:S03]  /*1350*/  IADD3 R3, PT, PT, R3, R0, RZ ;  /* 0x0000000003037210 */ /* 0x000fc60007ffe0ff */
[----:B------:R-:W-:-:S05]  /*1360*/  IMAD.WIDE.U32 R2, R8, UR4, R2 ;  /* 0x0000000408027c25 */ /* 0x000fca000f8e0002 */
[----:B------:R-:W-:Y:S02]  /*1370*/  IADD3 R14, PT, PT, R3, R4, RZ ;  /* 0x00000004030e7210 */ /* 0x000fe40007ffe0ff */
[----:B------:R-:W-:Y:S01]  /*1380*/  MOV R7, R2 ;  /* 0x0000000200077202 */ /* 0x000fe20000000f00 */
[----:B------:R-:W-:Y:S05]  /*1390*/  BRA `(.L_x_2024) ;  /* 0x0000000000187947 */ /* 0x000fea0003800000 */
.L_x_2023:
[----:B------:R-:W2:Y:S01]  /*13a0*/  LDC.64 R100, c[0x0][0x3b8] ;  /* 0x0000ee00ff647b82 */ /* 0x000ea20000000a00 */
[----:B-1----:R-:W-:-:S05]  /*13b0*/  IADD3 R2, PT, PT, R6, R10, RZ ;  /* 0x0000000a06027210 */ /* 0x002fca0007ffe0ff */
[C---:B--2---:R-:W-:Y:S02]  /*13c0*/  IMAD R0, R2.reuse, R101, RZ ;  /* 0x0000006502007224 */ /* 0x044fe400078e02ff */
[----:B------:R-:W-:-:S05]  /*13d0*/  IMAD.WIDE.U32 R2, R2, R100, RZ ;  /* 0x0000006402027225 */ /* 0x000fca00078e00ff */
[----:B------:R-:W-:Y:S02]  /*13e0*/  IADD3 R14, PT, PT, R3, R0, RZ ;  /* 0x00000000030e7210 */ /* 0x000fe40007ffe0ff */
[----:B------:R-:W-:Y:S02]  /*13f0*/  MOV R7, R2 ;  /* 0x0000000200077202 */ /* 0x000fe40000000f00 */
.L_x_2024:
        /* <DEDUP_REMOVED lines=12> */
[----:B------:R-:W-:Y:S02]  /*14c0*/  IADD3 R5, PT, PT, R3, R4, RZ ;  /* 0x0000000403057210 */ /* 0x000fe40007ffe0ff */
[----:B------:R-:W-:Y:S01]  /*14d0*/  MOV R4, R2 ;  /* 0x0000000200047202 */ /* 0x000fe20000000f00 */
[----:B------:R-:W-:Y:S06]  /*14e0*/  BRA `(.L_x_2026) ;  /* 0x0000000000187947 */ /* 0x000fec0003800000 */
.L_x_2025:
[----:B------:R-:W1:Y:S01]  /*14f0*/  LDC.64 R86, c[0x0][0x3c0] ;  /* 0x0000f000ff567b82 */ /* 0x000e620000000a00 */
[----:B------:R-:W-:-:S05]  /*1500*/  IADD3 R0, PT, PT, R6, R10, RZ ;  /* 0x0000000a06007210 */ /* 0x000fca0007ffe0ff */
[C---:B-1----:R-:W-:Y:S02]  /*1510*/  IMAD R4, R0.reuse, R87, RZ ;  /* 0x0000005700047224 */ /* 0x042fe400078e02ff */
[----:B------:R-:W-:-:S05]  /*1520*/  IMAD.WIDE.U32 R2, R0, R86, RZ ;  /* 0x0000005600027225 */ /* 0x000fca00078e00ff */
[----:B------:R-:W-:Y:S02]  /*1530*/  IADD3 R5, PT, PT, R3, R4, RZ ;  /* 0x0000000403057210 */ /* 0x000fe40007ffe0ff */
[----:B------:R-:W-:-:S07]  /*1540*/  MOV R4, R2 ;  /* 0x0000000200047202 */ /* 0x000fce0000000f00 */
.L_x_2026:
[----:B-----5:R-:W1:Y:S01]  /*1550*/  LDC R8, c[0x0][0x3e8] ;  /* 0x0000fa00ff087b82 */ /* 0x020e620000000800 */
[----:B------:R-:W-:Y:S02]  /*1560*/  IABS R9, R18 ;  /* 0x0000001200097213 */ /* 0x000fe40000000000 */
[----:B------:R-:W-:-:S05]  /*1570*/  CS2R R250, SRZ ;  /* 0x0000000000fa7805 */ /* 0x000fca000001ff00 */
[----:B------:R-:W2:Y:S08]  /*1580*/  LDC.64 R10, c[0x0][0x3d8] ;  /* 0x0000f600ff0a7b82 */ /* 0x000eb00000000a00 */
[----:B------:R-:W3:Y:S01]  /*1590*/  LDC.64 R12, c[0x0][0x3d0] ;  /* 0x0000f400ff0c7b82 */ /* 0x000ee20000000a00 */
        /* <DEDUP_REMOVED lines=19> */
[----:B------:R-:W-:Y:S01]  /*16d0*/  ISETP.GE.U32.AND P2, PT, R2, R6, PT ;  /* 0x000000060200720c */ /* 0x000fe20003f46070 */
[----:B------:R-:W-:Y:S01]  /*16e0*/  IMAD.MOV.U32 R6, RZ, RZ, R7 ;  /* 0x000000ffff067224 */ /* 0x000fe200078e0007 */
[----:B------:R-:W-:Y:S02]  /*16f0*/  LOP3.LUT R2, R18, R8, RZ, 0x3c, !PT ;  /* 0x0000000812027212 */ /* 0x000fe400078e3cff */
[----:B------:R-:W-:Y:S02]  /*1700*/  MOV R7, R14 ;  /* 0x0000000e00077202 */ /* 0x000fe40000000f00 */
        /* <DEDUP_REMOVED lines=8> */
[----:B------:R-:W-:Y:S01]  /*1790*/  IMAD.MOV.U32 R4, RZ, RZ, R2 ;  /* 0x000000ffff047224 */ /* 0x000fe200078e0002 */
[----:B------:R-:W-:Y:S01]  /*17a0*/  MOV R2, R6 ;  /* 0x0000000600027202 */ /* 0x000fe20000000f00 */
[----:B------:R-:W-:Y:S01]  /*17b0*/  IMAD R3, R9, R101, R7 ;  /* 0x0000006509037224 */ /* 0x000fe200078e0207 */
[----:B------:R-:W-:Y:S01]  /*17c0*/  SHF.R.S32.HI R8, RZ, 0x1f, R0 ;  /* 0x0000001fff087819 */ /* 0x000fe20000011400 */
[----:B--2---:R-:W-:-:S04]  /*17d0*/  IMAD.WIDE.U32 R4, R0, R10, R4 ;  /* 0x0000000a00047225 */ /* 0x004fc800078e0004 */
[C---:B------:R-:W-:Y:S01]  /*17e0*/  IMAD R7, R8.reuse, R10, RZ ;  /* 0x0000000a08077224 */ /* 0x040fe200078e02ff */
[----:B------:R-:W-:Y:S01]  /*17f0*/  MOV R39, R4 ;  /* 0x0000000400277202 */ /* 0x000fe20000000f00 */
[-C--:B---3--:R-:W-:Y:S02]  /*1800*/  IMAD R8, R8, R12.reuse, RZ ;  /* 0x0000000c08087224 */ /* 0x088fe400078e02ff */
[C---:B------:R-:W-:Y:S02]  /*1810*/  IMAD R6, R0.reuse, R11, R7 ;  /* 0x0000000b00067224 */ /* 0x040fe400078e0207 */
[----:B------:R-:W-:-:S04]  /*1820*/  IMAD.WIDE.U32 R2, R0, R12, R2 ;  /* 0x0000000c00027225 */ /* 0x000fc800078e0002 */
[----:B------:R-:W-:Y:S01]  /*1830*/  IMAD R0, R0, R13, R8 ;  /* 0x0000000d00007224 */ /* 0x000fe200078e0208 */
[----:B------:R-:W-:Y:S01]  /*1840*/  MOV R14, R2 ;  /* 0x00000002000e7202 */ /* 0x000fe20000000f00 */
[----:B------:R-:W-:-:S03]  /*1850*/  IMAD.IADD R40, R5, 0x1, R6 ;  /* 0x0000000105287824 */ /* 0x000fc600078e0206 */
[----:B------:R-:W-:-:S07]  /*1860*/  IADD3 R15, PT, PT, R3, R0, RZ ;  /* 0x00000000030f7210 */ /* 0x000fce0007ffe0ff */
.L_x_2022:
[----:B------:R-:W-:Y:S01]  /*1870*/  ISETP.NE.AND P0, PT, R20, -0x1, PT ;  /* 0xffffffff1400780c */ /* 0x000fe20003f05270 */
[----:B------:R-:W1:Y:S01]  /*1880*/  LDCU.64 UR4, c[0x0][0x3c8] ;  /* 0x00007900ff0477ac */ /* 0x000e620008000a00 */
[----:B------:R-:W-:Y:S01]  /*1890*/  SHF.R.U32.HI R2, RZ, 0x3, R236 ;  /* 0x00000003ff027819 */ /* 0x000fe200000116ec */
[----:B------:R-:W2:Y:S01]  /*18a0*/  S2UR UR6, SR_CgaCtaId ;  /* 0x00000000000679c3 */ /* 0x000ea20000008800 */
[----:B------:R-:W-:Y:S02]  /*18b0*/  IADD3 R19, PT, PT, -R189, R85, RZ ;  /* 0x00000055bd137210 */ /* 0x000fe40007ffe1ff */
[----:B------:R-:W-:Y:S01]  /*18c0*/  SHF.L.U32 R28, R236, 0x3, RZ ;  /* 0x00000003ec1c7819 */ /* 0x000fe200000006ff */
[C---:B------:R-:W-:Y:S01]  /*18d0*/  VIADD R32, R2.reuse, 0x70 ;  /* 0x0000007002207836 */ /* 0x040fe20000000000 */
[----:B------:R-:W-:Y:S01]  /*18e0*/  ISETP.GE.AND P4, PT, R2, R19, PT ;  /* 0x000000130200720c */ /* 0x000fe20003f86270 */
[----:B------:R3:W-:Y:S01]  /*18f0*/  STL [R1+0x2c], R19 ;  /* 0x00002c1301007387 */ /* 0x0007e20000100800 */
[----:B------:R-:W-:Y:S01]  /*1900*/  LOP3.LUT R234, R28, 0x38, RZ, 0xc0, !PT ;  /* 0x000000381cea7812 */ /* 0x000fe200078ec0ff */
[C---:B------:R-:W-:Y:S01]  /*1910*/  VIADD R31, R2.reuse, 0xf0 ;  /* 0x000000f0021f7836 */ /* 0x040fe20000000000 */
[C---:B------:R-:W-:Y:S01]  /*1920*/  IADD3 R38, PT, PT, R2.reuse, 0x10, RZ ;  /* 0x0000001002267810 */ /* 0x040fe20007ffe0ff */
[----:B------:R-:W4:Y:S01]  /*1930*/  @!P0 LDC.64 R8, c[0x0][0x398] ;  /* 0x0000e600ff088b82 */ /* 0x000f220000000a00 */
[----:B------:R-:W-:-:S02]  /*1940*/  IADD3 R37, PT, PT, R2, 0x30, RZ ;  /* 0x0000003002257810 */ /* 0x000fc40007ffe0ff */
[-C--:B------:R-:W-:Y:S02]  /*1950*/  ISETP.GE.AND P6, PT, R38, R19.reuse, PT ;  /* 0x000000132600720c */ /* 0x080fe40003fc6270 */
[C---:B------:R-:W-:Y:S02]  /*1960*/  IADD3 R35, PT, PT, R2.reuse, 0x20, RZ ;  /* 0x0000002002237810 */ /* 0x040fe40007ffe0ff */
[-C--:B------:R-:W-:Y:S01]  /*1970*/  ISETP.GE.AND P2, PT, R37, R19.reuse, PT ;  /* 0x000000132500720c */ /* 0x080fe20003f46270 */
[----:B------:R-:W5:Y:S01]  /*1980*/  @P0 LDC.64 R10, c[0x0][0x3b0] ;  /* 0x0000ec00ff0a0b82 */ /* 0x000f620000000a00 */
[----:B------:R-:W-:Y:S02]  /*1990*/  ISETP.GE.AND P5, PT, R35, R19, PT ;  /* 0x000000132300720c */ /* 0x000fe40003fa6270 */
[C---:B------:R-:W-:Y:S02]  /*19a0*/  IADD3 R34, PT, PT, R2.reuse, 0x40, RZ ;  /* 0x0000004002227810 */ /* 0x040fe40007ffe0ff */
[----:B------:R-:W-:-:S02]  /*19b0*/  LOP3.LUT R36, R2, 0x80, RZ, 0xfc, !PT ;  /* 0x0000008002247812 */ /* 0x000fc400078efcff */
[C---:B------:R-:W-:Y:S01]  /*19c0*/  IADD3 R33, PT, PT, R2.reuse, 0x60, RZ ;  /* 0x0000006002217810 */ /* 0x040fe20007ffe0ff */
[----:B------:R-:W2:Y:S01]  /*19d0*/  @!P4 LDC.64 R12, c[0x0][0x3b0] ;  /* 0x0000ec00ff0ccb82 */ /* 0x000ea20000000a00 */
[----:B------:R-:W-:Y:S02]  /*19e0*/  IADD3 R30, PT, PT, R2, 0x90, RZ ;  /* 0x00000090021e7810 */ /* 0x000fe40007ffe0ff */
[----:B------:R-:W-:Y:S02]  /*19f0*/  SHF.R.U32.HI R190, RZ, 0x1, R236 ;  /* 0x00000001ffbe7819 */ /* 0x000fe400000116ec */
[----:B------:R-:W-:Y:S01]  /*1a00*/  LOP3.LUT R251, R251, R250, RZ, 0x3c, !PT ;  /* 0x000000fafbfb7212 */ /* 0x000fe200078e3cff */
[----:B----4-:R-:W-:Y:S02]  /*1a10*/  @!P0 IMAD.WIDE.U32 R6, R17, R8, RZ ;  /* 0x0000000811068225 */ /* 0x010fe400078e00ff */
[----:B------:R-:W4:Y:S01]  /*1a20*/  @!P6 LDC.64 R26, c[0x0][0x380] ;  /* 0x0000e000ff1aeb82 */ /* 0x000f220000000a00 */
[----:B------:R-:W-:Y:S01]  /*1a30*/  LOP3.LUT R250, R251, R250, RZ, 0x3c, !PT ;  /* 0x000000fafbfa7212 */ /* 0x000fe200078e3cff */
[----:B------:R-:W-:Y:S01]  /*1a40*/  @!P0 IMAD R0, R17, R9, R7 ;  /* 0x0000000911008224 */ /* 0x000fe200078e0207 */
[----:B------:R-:W-:-:S02]  /*1a50*/  @!P0 MOV R3, R6 ;  /* 0x0000000600038202 */ /* 0x000fc40000000f00 */
[----:B------:R-:W-:Y:S01]  /*1a60*/  IADD3 R6, P3, PT, R234, R14, RZ ;  /* 0x0000000eea067210 */ /* 0x000fe20007f7e0ff */
[C---:B-----5:R-:W-:Y:S02]  /*1a70*/  @P0 IMAD.WIDE.U32 R4, R20.reuse, R10, RZ ;  /* 0x0000000a14040225 */ /* 0x060fe400078e00ff */
[----:B------:R-:W5:Y:S01]  /*1a80*/  @!P2 LDC.64 R24, c[0x0][0x3b0] ;  /* 0x0000ec00ff18ab82 */ /* 0x000f620000000a00 */
[----:B------:R-:W-:Y:S01]  /*1a90*/  LOP3.LUT R251, R251, R250, RZ, 0x3c, !PT ;  /* 0x000000fafbfb7212 */ /* 0x000fe200078e3cff */
[----:B------:R-:W-:Y:S01]  /*1aa0*/  @P0 IMAD R0, R20, R11, R5 ;  /* 0x0000000b14000224 */ /* 0x000fe200078e0205 */
[----:B------:R-:W-:Y:S02]  /*1ab0*/  @P0 MOV R3, R4 ;  /* 0x0000000400030202 */ /* 0x000fe40000000f00 */
[----:B------:R-:W-:Y:S02]  /*1ac0*/  IADD3.X R7, PT, PT, RZ, R15, RZ, P3, !PT ;  /* 0x0000000fff077210 */ /* 0x000fe40001ffe4ff */
[----:B------:R-:W-:Y:S01]  /*1ad0*/  IADD3 R4, P0, PT, R234, R3, RZ ;  /* 0x00000003ea047210 */ /* 0x000fe20007f1e0ff */
[----:B------:R-:W5:Y:S01]  /*1ae0*/  @!P5 LDC.64 R20, c[0x0][0x3b0] ;  /* 0x0000ec00ff14db82 */ /* 0x000f620000000a00 */
[----:B------:R-:W-:Y:S01]  /*1af0*/  MOV R3, RZ ;  /* 0x000000ff00037202 */ /* 0x000fe20000000f00 */
[----:B------:R-:W-:-:S04]  /*1b00*/  IMAD.WIDE.U32 R6, R2, R100, R6 ;  /* 0x0000006402067225 */ /* 0x000fc800078e0006 */
[----:B------:R-:W-:Y:S02]  /*1b10*/  IMAD.X R5, RZ, RZ, R0, P0 ;  /* 0x000000ffff057224 */ /* 0x000fe400000e0600 */
[----:B------:R-:W-:Y:S02]  /*1b20*/  IMAD.WIDE.U32 R8, R16, 0x40, R2 ;  /* 0x0000004010087825 */ /* 0x000fe400078e0002 */
[----:B------:R-:W4:Y:S02]  /*1b30*/  @!P6 LDC.64 R16, c[0x0][0x3b0] ;  /* 0x0000ec00ff10eb82 */ /* 0x000f240000000a00 */
[----:B-1----:R-:W-:Y:S01]  /*1b40*/  IMAD.WIDE.U32 R4, R18, UR4, R4 ;  /* 0x0000000412047c25 */ /* 0x002fe2000f8e0004 */
[C---:B------:R-:W-:Y:S02]  /*1b50*/  @!P6 IADD3 R10, P0, PT, R8.reuse, 0x10, RZ ;  /* 0x00000010080ae810 */ /* 0x040fe40007f1e0ff */
[----:B------:R-:W-:Y:S01]  /*1b60*/  @!P5 IADD3 R14, P1, PT, R8, 0x20, RZ ;  /* 0x00000020080ed810 */ /* 0x000fe20007f3e0ff */
[----:B------:R-:W-:Y:S01]  /*1b70*/  IMAD R5, R18, UR5, R5 ;  /* 0x0000000512057c24 */ /* 0x000fe2000f8e0205 */
[----:B------:R-:W1:Y:S01]  /*1b80*/  LDCU.64 UR4, c[0x0][0x388] ;  /* 0x00007100ff0477ac */ /* 0x000e620008000a00 */
[----:B---3--:R-:W3:Y:S01]  /*1b90*/  @!P4 LDC.64 R18, c[0x0][0x380] ;  /* 0x0000e000ff12cb82 */ /* 0x008ee20000000a00 */
[----:B------:R-:W-:Y:S01]  /*1ba0*/  @!P6 IADD3.X R3, PT, PT, RZ, R9, RZ, P0, !PT ;  /* 0x00000009ff03e210 */ /* 0x000fe200007fe4ff */
[----:B--2---:R-:W-:Y:S01]  /*1bb0*/  @!P4 IMAD R0, R9, R12, RZ ;  /* 0x0000000c0900c224 */ /* 0x004fe200078e02ff */
[----:B------:R-:W-:-:S02]  /*1bc0*/  @!P2 IADD3 R22, P0, PT, R8, 0x30, RZ ;  /* 0x000000300816a810 */ /* 0x000fc40007f1e0ff */
[----:B------:R-:W-:Y:S01]  /*1bd0*/  @!P5 IADD3.X R15, PT, PT, RZ, R9, RZ, P1, !PT ;  /* 0x00000009ff0fd210 */ /* 0x000fe20000ffe4ff */
[----:B------:R-:W-:Y:S02]  /*1be0*/  @!P4 IMAD R13, R8, R13, R0 ;  /* 0x0000000d080dc224 */ /* 0x000fe400078e0200 */
[----:B------:R-:W-:Y:S02]  /*1bf0*/  @!P2 IMAD.X R23, RZ, RZ, R9, P0 ;  /* 0x000000ffff17a224 */ /* 0x000fe400000e0609 */
[----:B------:R-:W-:Y:S02]  /*1c00*/  IMAD R0, R2, R101, R7 ;  /* 0x0000006502007224 */ /* 0x000fe400078e0207 */
[----:B------:R-:W-:-:S04]  /*1c10*/  @!P4 IMAD.WIDE.U32 R8, R8, R12, R4 ;  /* 0x0000000c0808c225 */ /* 0x000fc800078e0004 */
[----:B----4-:R-:W-:Y:S01]  /*1c20*/  @!P6 IMAD R3, R3, R16, RZ ;  /* 0x000000100303e224 */ /* 0x010fe200078e02ff */
[----:B-1----:R-:W-:Y:S01]  /*1c30*/  LEA R11, P1, R6, UR4, 0x1 ;  /* 0x00000004060b7c11 */ /* 0x002fe2000f8208ff */
[----:B------:R-:W1:Y:S01]  /*1c40*/  LDCU UR4, c[0x0][0x50c] ;  /* 0x0000a180ff0477ac */ /* 0x000e620008000800 */
[----:B------:R-:W-:Y:S01]  /*1c50*/  @!P4 IADD3 R7, PT, PT, R9, R13, RZ ;  /* 0x0000000d0907c210 */ /* 0x000fe20007ffe0ff */
[----:B------:R-:W-:Y:S01]  /*1c60*/  @!P6 IMAD R3, R10, R17, R3 ;  /* 0x000000110a03e224 */ /* 0x000fe200078e0203 */
[----:B------:R-:W-:Y:S01]  /*1c70*/  LEA.HI.X R0, R6, UR5, R0, 0x1, P1 ;  /* 0x0000000506007c11 */ /* 0x000fe200088f0c00 */
[----:B------:R2:W-:Y:S01]  /*1c80*/  STL [R1+0xc], R11 ;  /* 0x00000c0b01007387 */ /* 0x0005e20000100800 */
[----:B------:R-:W-:Y:S01]  /*1c90*/  LOP3.LUT R9, R28, 0x1f8, RZ, 0xc0, !PT ;  /* 0x000001f81c097812 */ /* 0x000fe200078ec0ff */
[----:B------:R-:W-:Y:S01]  /*1ca0*/  UMOV UR5, 0x400 ;  /* 0x0000040000057882 */ /* 0x000fe20000000000 */
[----:B------:R-:W-:Y:S01]  /*1cb0*/  MOV R193, R0 ;  /* 0x0000000000c17202 */ /* 0x000fe20000000f00 */
[----:B------:R4:W-:Y:S01]  /*1cc0*/  STL [R1+0x8], R0 ;  /* 0x0000080001007387 */ /* 0x0009e20000100800 */
[C---:B---3--:R-:W-:Y:S01]  /*1cd0*/  @!P4 LEA R12, P0, R8.reuse, R18, 0x1 ;  /* 0x00000012080cc211 */ /* 0x048fe200078008ff */
[----:B------:R-:W-:Y:S01]  /*1ce0*/  ULEA UR5, UR6, UR5, 0x18 ;  /* 0x0000000506057291 */ /* 0x000fe2000f8ec0ff */
[----:B------:R-:W-:Y:S01]  /*1cf0*/  @!P6 MOV R6, R4 ;  /* 0x000000040006e202 */ /* 0x000fe20000000f00 */
[----:B------:R-:W3:Y:S01]  /*1d00*/  LDCU.64 UR6, c[0x0][0x390] ;  /* 0x00007200ff0677ac */ /* 0x000ee20008000a00 */
[----:B------:R-:W-:Y:S01]  /*1d10*/  @!P4 LEA.HI.X R13, R8, R19, R7, 0x1, P0 ;  /* 0x00000013080dc211 */ /* 0x000fe200000f0c07 */
[----:B------:R-:W-:Y:S01]  /*1d20*/  IMAD R8, R248, -0x100, R55 ;  /* 0xffffff00f8087824 */ /* 0x000fe200078e0237 */
[----:B------:R-:W-:Y:S01]  /*1d30*/  @!P6 MOV R7, R5 ;  /* 0x000000050007e202 */ /* 0x000fe20000000f00 */
[----:B------:R-:W1:Y:S01]  /*1d40*/  @!P2 LDC.64 R18, c[0x0][0x380] ;  /* 0x0000e000ff12ab82 */ /* 0x000e620000000a00 */
[----:B------:R-:W-:Y:S01]  /*1d50*/  MOV R192, R11 ;  /* 0x0000000b00c07202 */ /* 0x000fe20000000f00 */
[----:B------:R-:W-:-:S04]  /*1d60*/  @!P6 IMAD.WIDE.U32 R6, R10, R16, R6 ;  /* 0x000000100a06e225 */ /* 0x000fc800078e0006 */
[----:B------:R-:W-:Y:S01]  /*1d70*/  @!P5 IMAD.MOV.U32 R10, RZ, RZ, R4 ;  /* 0x000000ffff0ad224 */ /* 0x000fe200078e0004 */
[----:B------:R-:W-:Y:S02]  /*1d80*/  @!P6 LEA R16, P0, R6, R26, 0x1 ;  /* 0x0000001a0610e211 */ /* 0x000fe400078008ff */
[----:B------:R-:W-:Y:S02]  /*1d90*/  IADD3 R26, PT, PT, R2, 0xc0, RZ ;  /* 0x000000c0021a7810 */ /* 0x000fe40007ffe0ff */
[----:B--2---:R-:W-:Y:S02]  /*1da0*/  @!P5 MOV R11, R5 ;  /* 0x00000005000bd202 */ /* 0x004fe40000000f00 */
[----:B----4-:R-:W-:Y:S01]  /*1db0*/  LOP3.LUT R0, R9, 0x38, R236, 0x78, !PT ;  /* 0x0000003809007812 */ /* 0x010fe200078e78ec */
[----:B-----5:R-:W-:-:S03]  /*1dc0*/  @!P5 IMAD.WIDE.U32 R10, R14, R20, R10 ;  /* 0x000000140e0ad225 */ /* 0x020fc600078e000a */
[----:B------:R-:W-:Y:S02]  /*1dd0*/  LOP3.LUT R0, R0, 0x1e00, R28, 0xf8, !PT ;  /* 0x00001e0000007812 */ /* 0x000fe400078ef81c */
[----:B------:R-:W2:Y:S02]  /*1de0*/  @!P5 LDC.64 R28, c[0x0][0x380] ;  /* 0x0000e000ff1cdb82 */ /* 0x000ea40000000a00 */
[----:B------:R-:W-:Y:S02]  /*1df0*/  LEA R237, R0, UR5, 0x1 ;  /* 0x0000000500ed7c11 */ /* 0x000fe4000f8e08ff */
[----:B------:R-:W-:Y:S01]  /*1e00*/  @!P6 IADD3 R0, PT, PT, R7, R3, RZ ;  /* 0x000000030700e210 */ /* 0x000fe20007ffe0ff */
[----:B------:R-:W-:Y:S02]  /*1e10*/  @!P2 IMAD R3, R23, R24, RZ ;  /* 0x000000181703a224 */ /* 0x000fe400078e02ff */
[----:B------:R-:W-:Y:S01]  /*1e20*/  @!P5 IMAD R7, R15, R20, RZ ;  /* 0x000000140f07d224 */ /* 0x000fe200078e02ff */
[----:B------:R-:W-:Y:S01]  /*1e30*/  @!P6 LEA.HI.X R17, R6, R27, R0, 0x1, P0 ;  /* 0x0000001b0611e211 */ /* 0x000fe200000f0c00 */
[----:B------:R-:W-:Y:S01]  /*1e40*/  @!P2 IMAD R6, R22, R25, R3 ;  /* 0x000000191606a224 */ /* 0x000fe200078e0203 */
[----:B------:R-:W-:Y:S01]  /*1e50*/  IADD3 R0, PT, PT, R8, 0x100, RZ ;  /* 0x0000010008007810 */ /* 0x000fe20007ffe0ff */
[----:B------:R-:W-:Y:S01]  /*1e60*/  @!P5 IMAD R7, R14, R21, R7 ;  /* 0x000000150e07d224 */ /* 0x000fe200078e0207 */
[----:B------:R-:W-:Y:S01]  /*1e70*/  SHF.L.U32 R3, R100, 0x4, RZ ;  /* 0x0000000464037819 */ /* 0x000fe200000006ff */
[----:B------:R-:W-:Y:S01]  /*1e80*/  @!P2 IMAD.WIDE.U32 R8, R22, R24, R4 ;  /* 0x000000181608a225 */ /* 0x000fe200078e0004 */
[----:B------:R-:W-:Y:S01]  /*1e90*/  ISETP.GE.AND P3, PT, R35, R0, PT ;  /* 0x000000002300720c */ /* 0x000fe20003f66270 */
[----:B------:R-:W-:Y:S01]  /*1ea0*/  @!PT LDS RZ, [RZ] ;  /* 0x00000000fffff984 */ /* 0x000fe20000000800 */
[----:B------:R-:W-:Y:S01]  /*1eb0*/  @!PT LDS RZ, [RZ] ;  /* 0x00000000fffff984 */ /* 0x000fe20000000800 */
[----:B------:R-:W-:Y:S01]  /*1ec0*/  @!PT LDS RZ, [RZ] ;  /* 0x00000000fffff984 */ /* 0x000fe20000000800 */
[----:B------:R1:W-:Y:S01]  /*1ed0*/  @!P4 LDGSTS.E.BYPASS.LTC128B.128 [R237], desc[UR16][R12.64] ;  /* 0x000000000cedcfae */ /* 0x0003e2000b981a10 */
[C---:B------:R-:W-:Y:S01]  /*1ee0*/  SHF.L.U64.HI R5, R100.reuse, 0x4, R101 ;  /* 0x0000000464057819 */ /* 0x040fe20000010265 */
[----:B------:R-:W-:Y:S01]  /*1ef0*/  @!P2 IMAD.IADD R9, R9, 0x1, R6 ;  /* 0x000000010909a824 */ /* 0x000fe200078e0206 */
[----:B------:R-:W-:Y:S01]  /*1f00*/  LEA R4, P0, R3, R192, 0x1 ;  /* 0x000000c003047211 */ /* 0x000fe200078008ff */
[----:B------:R-:W-:Y:S01]  /*1f10*/  @!P6 LDGSTS.E.BYPASS.LTC128B.128 [R237+0x800], desc[UR16][R16.64] ;  /* 0x0080000010edefae */ /* 0x000fe2000b981a10 */
[----:B------:R-:W-:Y:S01]  /*1f20*/  @!P5 IADD3 R11, PT, PT, R11, R7, RZ ;  /* 0x000000070b0bd210 */ /* 0x000fe20007ffe0ff */
[----:B------:R-:W-:Y:S01]  /*1f30*/  IMAD.WIDE.U32 R6, R100, 0x20, RZ ;  /* 0x0000002064067825 */ /* 0x000fe200078e00ff */
[----:B------:R-:W-:-:S02]  /*1f40*/  LEA.HI.X R5, R3, R193, R5, 0x1, P0 ;  /* 0x000000c103057211 */ /* 0x000fc400000f0c05 */
[----:B--2---:R-:W-:Y:S02]  /*1f50*/  @!P5 LEA R14, P4, R10, R28, 0x1 ;  /* 0x0000001c0a0ed211 */ /* 0x004fe400078808ff */
[-C--:B------:R-:W-:Y:S02]  /*1f60*/  ISETP.GE.AND P0, PT, R2, R0.reuse, PT ;  /* 0x000000000200720c */ /* 0x080fe40003f06270 */
[----:B------:R-:W-:Y:S02]  /*1f70*/  @!P5 LEA.HI.X R15, R10, R29, R11, 0x1, P4 ;  /* 0x0000001d0a0fd211 */ /* 0x000fe400020f0c0b */
[----:B------:R-:W-:Y:S02]  /*1f80*/  SHF.L.U32 R3, R101, 0x5, RZ ;  /* 0x0000000565037819 */ /* 0x000fe400000006ff */
[----:B------:R-:W-:Y:S01]  /*1f90*/  ISETP.GE.AND P4, PT, R38, R0, PT ;  /* 0x000000002600720c */ /* 0x000fe20003f86270 */
[----:B------:R2:W-:Y:S01]  /*1fa0*/  @!P5 LDGSTS.E.BYPASS.LTC128B.128 [R237+0x1000], desc[UR16][R14.64] ;  /* 0x010000000eeddfae */ /* 0x0005e2000b981a10 */
[----:B------:R-:W-:-:S02]  /*1fb0*/  IADD3 R27, PT, PT, R2, 0x50, RZ ;  /* 0x00000050021b7810 */ /* 0x000fc40007ffe0ff */
[----:B------:R-:W-:Y:S02]  /*1fc0*/  ISETP.GE.AND P5, PT, R33, R0, PT ;  /* 0x000000002100720c */ /* 0x000fe40003fa6270 */
[C---:B------:R-:W-:Y:S02]  /*1fd0*/  IADD3 R25, PT, PT, R2.reuse, 0xa0, RZ ;  /* 0x000000a002197810 */ /* 0x040fe40007ffe0ff */
[----:B------:R-:W-:Y:S02]  /*1fe0*/  IADD3 R24, PT, PT, R2, 0xb0, RZ ;  /* 0x000000b002187810 */ /* 0x000fe40007ffe0ff */
[----:B-1----:R-:W-:Y:S02]  /*1ff0*/  @!P2 LEA R12, P1, R8, R18, 0x1 ;  /* 0x00000012080ca211 */ /* 0x002fe400078208ff */
[----:B------:R-:W-:Y:S02]  /*2000*/  IADD3 R28, PT, PT, R2, 0xd0, RZ ;  /* 0x000000d0021c7810 */ /* 0x000fe40007ffe0ff */
[----:B------:R-:W-:-:S02]  /*2010*/  @!P2 LEA.HI.X R13, R8, R19, R9, 0x1, P1 ;  /* 0x00000013080da211 */ /* 0x000fc400008f0c09 */
[----:B------:R-:W-:Y:S01]  /*2020*/  @!P3 IADD3 R6, P1, PT, R4, R6, RZ ;  /* 0x000000060406b210 */ /* 0x000fe20007f3e0ff */
[----:B------:R-:W-:Y:S01]  /*2030*/  @!P5 IMAD.MOV.U32 R11, RZ, RZ, R5 ;  /* 0x000000ffff0bd224 */ /* 0x000fe200078e0005 */
[----:B------:R-:W-:Y:S01]  /*2040*/  @!P0 MOV R8, R192 ;  /* 0x000000c000088202 */ /* 0x000fe20000000f00 */
[----:B------:R1:W-:Y:S01]  /*2050*/  @!P2 LDGSTS.E.BYPASS.LTC128B.128 [R237+0x1800], desc[UR16][R12.64] ;  /* 0x018000000cedafae */ /* 0x0003e2000b981a10 */
[-C--:B------:R-:W-:Y:S02]  /*2060*/  ISETP.GE.AND P2, PT, R37, R0.reuse, PT ;  /* 0x000000002500720c */ /* 0x080fe40003f46270 */
[----:B------:R-:W-:Y:S02]  /*2070*/  @!P3 IADD3.X R7, PT, PT, R5, R7, R3, P1, !PT ;  /* 0x000000070507b210 */ /* 0x000fe40000ffe403 */
[----:B------:R-:W-:Y:S02]  /*2080*/  ISETP.GE.AND P1, PT, R34, R0, PT ;  /* 0x000000002200720c */ /* 0x000fe40003f26270 */
[----:B------:R-:W-:-:S02]  /*2090*/  @!P0 MOV R9, R193 ;  /* 0x000000c100098202 */ /* 0x000fc40000000f00 */
[----:B------:R-:W-:Y:S02]  /*20a0*/  @!P5 MOV R10, R4 ;  /* 0x00000004000ad202 */ /* 0x000fe40000000f00 */
[----:B------:R-:W-:Y:S01]  /*20b0*/  IADD3 R29, PT, PT, R2, 0xe0, RZ ;  /* 0x000000e0021d7810 */ /* 0x000fe20007ffe0ff */
[----:B------:R4:W-:Y:S02]  /*20c0*/  @!P0 LDGSTS.E.BYPASS.LTC128B.128 [R237+0x2000], desc[UR16][R8.64] ;  /* 0x0200000008ed8fae */ /* 0x0009e4000b981a10 */
[----:B------:R-:W-:Y:S02]  /*20d0*/  @!P5 IMAD.WIDE.U32 R10, R100, 0xa0, R10 ;  /* 0x000000a0640ad825 */ /* 0x000fe400078e000a */
[----:B------:R-:W-:Y:S01]  /*20e0*/  @!P4 LDGSTS.E.BYPASS.LTC128B.128 [R237+0x2800], desc[UR16][R4.64] ;  /* 0x0280000004edcfae */ /* 0x000fe2000b981a10 */
[-C--:B------:R-:W-:Y:S01]  /*20f0*/  ISETP.GE.AND P4, PT, R32, R0.reuse, PT ;  /* 0x000000002000720c */ /* 0x080fe20003f86270 */
[----:B------:R-:W-:Y:S02]  /*2100*/  @!P1 IMAD R3, R101, 0x60, RZ ;  /* 0x0000006065039824 */ /* 0x000fe400078e02ff */
[----:B------:R5:W-:Y:S01]  /*2110*/  @!P3 LDGSTS.E.BYPASS.LTC128B.128 [R237+0x3000], desc[UR16][R6.64] ;  /* 0x0300000006edbfae */ /* 0x000be2000b981a10 */
[----:B------:R-:W-:-:S09]  /*2120*/  ISETP.GE.AND P3, PT, R36, R0, PT ;  /* 0x000000002400720c */ /* 0x000fd20003f66270 */
[----:B--2---:R-:W-:-:S04]  /*2130*/  @!P4 IMAD R15, R101, 0xc0, RZ ;  /* 0x000000c0650fc824 */ /* 0x004fc800078e02ff */
[-C--:B-1----:R-:W-:Y:S01]  /*2140*/  @!P3 MOV R12, R4.reuse ;  /* 0x00000004000cb202 */ /* 0x082fe20000000f00 */
[----:B------:R-:W-:Y:S01]  /*2150*/  @!P3 IMAD R16, R101, 0xe0, RZ ;  /* 0x000000e06510b824 */ /* 0x000fe200078e02ff */
[----:B------:R-:W-:Y:S02]  /*2160*/  @!P3 MOV R13, R5 ;  /* 0x00000005000db202 */ /* 0x000fe40000000f00 */
[C---:B----4-:R-:W-:Y:S01]  /*2170*/  @!P2 LEA R8, P6, R100.reuse, R4, 0x6 ;  /* 0x000000046408a211 */ /* 0x050fe200078c30ff */
[----:B------:R-:W-:-:S03]  /*2180*/  @!P3 IMAD.WIDE.U32 R12, R100, 0xe0, R12 ;  /* 0x000000e0640cb825 */ /* 0x000fc600078e000c */
[-C--:B------:R-:W-:Y:S02]  /*2190*/  @!P2 LEA.HI.X R9, R100, R5.reuse, R101, 0x6, P6 ;  /* 0x000000056409a211 */ /* 0x080fe400030f3465 */
[----:B------:R-:W-:Y:S02]  /*21a0*/  ISETP.GE.AND P6, PT, R27, R0, PT ;  /* 0x000000001b00720c */ /* 0x000fe40003fc6270 */
[----:B-----5:R-:W-:Y:S01]  /*21b0*/  @!P1 MOV R6, R4 ;  /* 0x0000000400069202 */ /* 0x020fe20000000f00 */
[----:B------:R1:W-:Y:S01]  /*21c0*/  @!P2 LDGSTS.E.BYPASS.LTC128B.128 [R237+0x3800], desc[UR16][R8.64] ;  /* 0x0380000008edafae */ /* 0x0003e2000b981a10 */
[----:B------:R-:W-:Y:S02]  /*21d0*/  @!P1 MOV R7, R5 ;  /* 0x0000000500079202 */ /* 0x000fe40000000f00 */
[----:B------:R-:W-:Y:S01]  /*21e0*/  ISETP.GE.AND P2, PT, R30, R0, PT ;  /* 0x000000001e00720c */ /* 0x000fe20003f46270 */
[----:B------:R-:W-:-:S05]  /*21f0*/  @!P1 IMAD.WIDE.U32 R6, R100, 0x60, R6 ;  /* 0x0000006064069825 */ /* 0x000fca00078e0006 */
[----:B------:R-:W-:Y:S01]  /*2200*/  @!P1 IADD3 R7, PT, PT, R7, R3, RZ ;  /* 0x0000000307079210 */ /* 0x000fe20007ffe0ff */
[----:B------:R-:W-:-:S04]  /*2210*/  @!P5 IMAD R3, R101, 0xa0, RZ ;  /* 0x000000a06503d824 */ /* 0x000fc800078e02ff */
[----:B------:R2:W-:Y:S01]  /*2220*/  @!P1 LDGSTS.E.BYPASS.LTC128B.128 [R237+0x4000], desc[UR16][R6.64] ;  /* 0x0400000006ed9fae */ /* 0x0005e2000b981a10 */
[-C--:B------:R-:W-:Y:S02]  /*2230*/  @!P6 LEA R14, P1, R100, R4.reuse, 0x7 ;  /* 0x00000004640ee211 */ /* 0x080fe400078238ff */
[----:B------:R-:W-:Y:S02]  /*2240*/  @!P5 IADD3 R11, PT, PT, R11, R3, RZ ;  /* 0x000000030b0bd210 */ /* 0x000fe40007ffe0ff */
[----:B-1----:R-:W-:Y:S02]  /*2250*/  @!P4 MOV R8, R4 ;  /* 0x000000040008c202 */ /* 0x002fe40000000f00 */
[----:B------:R-:W-:-:S03]  /*2260*/  @!P4 MOV R9, R5 ;  /* 0x000000050009c202 */ /* 0x000fc60000000f00 */
[----:B------:R-:W-:-:S05]  /*2270*/  @!P4 IMAD.WIDE.U32 R8, R100, 0xc0, R8 ;  /* 0x000000c06408c825 */ /* 0x000fca00078e0008 */
[----:B------:R-:W-:Y:S02]  /*2280*/  @!P4 IADD3 R9, PT, PT, R9, R15, RZ ;  /* 0x0000000f0909c210 */ /* 0x000fe40007ffe0ff */
[CCC-:B------:R-:W-:Y:S02]  /*2290*/  @!P6 LEA.HI.X R15, R100.reuse, R5.reuse, R101.reuse, 0x7, P1 ;  /* 0x00000005640fe211 */ /* 0x1c0fe400008f3c65 */
[----:B--2---:R-:W-:Y:S01]  /*22a0*/  @!P3 MOV R6, R12 ;  /* 0x0000000c0006b202 */ /* 0x004fe20000000f00 */
[----:B------:R-:W-:Y:S01]  /*22b0*/  @!P3 IMAD.IADD R7, R13, 0x1, R16 ;  /* 0x000000010d07b824 */ /* 0x000fe200078e0210 */
[----:B------:R-:W-:Y:S01]  /*22c0*/  @!P2 LEA R12, P1, R100, R4, 0x8 ;  /* 0x00000004640ca211 */ /* 0x000fe200078240ff */
[----:B------:R1:W-:Y:S01]  /*22d0*/  @!P6 LDGSTS.E.BYPASS.LTC128B.128 [R237+0x4800], desc[UR16][R14.64] ;  /* 0x048000000eedefae */ /* 0x0003e2000b981a10 */
[-C--:B------:R-:W-:Y:S02]  /*22e0*/  ISETP.GE.AND P6, PT, R24, R0.reuse, PT ;  /* 0x000000001800720c */ /* 0x080fe40003fc6270 */
[----:B------:R-:W-:Y:S01]  /*22f0*/  @!P2 LEA.HI.X R13, R100, R5, R101, 0x8, P1 ;  /* 0x00000005640da211 */ /* 0x000fe200008f4465 */
[----:B------:R2:W-:Y:S01]  /*2300*/  @!P5 LDGSTS.E.BYPASS.LTC128B.128 [R237+0x5000], desc[UR16][R10.64] ;  /* 0x050000000aeddfae */ /* 0x0005e2000b981a10 */
[----:B------:R-:W-:-:S02]  /*2310*/  ISETP.GE.AND P1, PT, R25, R0, PT ;  /* 0x000000001900720c */ /* 0x000fc40003f26270 */
[-C--:B------:R-:W-:Y:S01]  /*2320*/  ISETP.GE.AND P5, PT, R26, R0.reuse, PT ;  /* 0x000000001a00720c */ /* 0x080fe20003fa6270 */
[----:B------:R4:W-:Y:S01]  /*2330*/  @!P4 LDGSTS.E.BYPASS.LTC128B.128 [R237+0x5800], desc[UR16][R8.64] ;  /* 0x0580000008edcfae */ /* 0x0009e2000b981a10 */
[----:B------:R-:W-:-:S03]  /*2340*/  ISETP.GE.AND P4, PT, R28, R0, PT ;  /* 0x000000001c00720c */ /* 0x000fc60003f86270 */
[----:B------:R5:W-:Y:S01]  /*2350*/  @!P3 LDGSTS.E.BYPASS.LTC128B.128 [R237+0x6000], desc[UR16][R6.64] ;  /* 0x0600000006edbfae */ /* 0x000be2000b981a10 */
[----:B------:R-:W-:-:S03]  /*2360*/  ISETP.GE.AND P3, PT, R29, R0, PT ;  /* 0x000000001d00720c */ /* 0x000fc60003f66270 */
[----:B------:R3:W-:Y:S01]  /*2370*/  @!P2 LDGSTS.E.BYPASS.LTC128B.128 [R237+0x6800], desc[UR16][R12.64] ;  /* 0x068000000cedafae */ /* 0x0007e2000b981a10 */
[----:B------:R-:W-:Y:S01]  /*2380*/  IADD3 R20, P2, PT, R234, R39, RZ ;  /* 0x00000027ea147210 */ /* 0x000fe20007f5e0ff */
[----:B------:R-:W-:-:S03]  /*2390*/  @!P1 IMAD R16, R101, 0x120, RZ ;  /* 0x0000012065109824 */ /* 0x000fc600078e02ff */
[----:B------:R-:W-:Y:S01]  /*23a0*/  IADD3.X R21, PT, PT, RZ, R40, RZ, P2, !PT ;  /* 0x00000028ff157210 */ /* 0x000fe200017fe4ff */
[----:B------:R-:W-:Y:S01]  /*23b0*/  @!P4 IMAD R3, R101, 0x180, RZ ;  /* 0x000001806503c824 */ /* 0x000fe200078e02ff */
[----:B------:R-:W-:-:S03]  /*23c0*/  ISETP.GE.AND P2, PT, R31, R0, PT ;  /* 0x000000001f00720c */ /* 0x000fc60003f46270 */
[----:B------:R-:W-:Y:S01]  /*23d0*/  @!P3 IMAD R22, R101, 0x1a0, RZ ;  /* 0x000001a06516b824 */ /* 0x000fe200078e02ff */
[-C--:B-1----:R-:W-:Y:S02]  /*23e0*/  @!P3 MOV R14, R4.reuse ;  /* 0x00000004000eb202 */ /* 0x082fe40000000f00 */
[-C--:B------:R-:W-:Y:S02]  /*23f0*/  @!P3 MOV R15, R5.reuse ;  /* 0x00000005000fb202 */ /* 0x080fe40000000f00 */
[-C--:B--2---:R-:W-:Y:S02]  /*2400*/  @!P4 MOV R10, R4.reuse ;  /* 0x00000004000ac202 */ /* 0x084fe40000000f00 */
[----:B------:R-:W-:Y:S01]  /*2410*/  @!P4 MOV R11, R5 ;  /* 0x00000005000bc202 */ /* 0x000fe20000000f00 */
[----:B------:R-:W-:Y:S02]  /*2420*/  @!P3 IMAD.WIDE.U32 R14, R100, 0x1a0, R14 ;  /* 0x000001a0640eb825 */ /* 0x000fe400078e000e */
[----:B------:R-:W-:-:S02]  /*2430*/  @!P2 MOV R18, R4 ;  /* 0x000000040012a202 */ /* 0x000fc40000000f00 */
[-C--:B------:R-:W-:Y:S01]  /*2440*/  @!P2 MOV R19, R5.reuse ;  /* 0x000000050013a202 */ /* 0x080fe20000000f00 */
[----:B----4-:R-:W-:Y:S01]  /*2450*/  @!P5 IMAD R8, R101, 0x160, RZ ;  /* 0x000001606508d824 */ /* 0x010fe200078e02ff */
[----:B-----5:R-:W-:Y:S01]  /*2460*/  @!P1 MOV R6, R4 ;  /* 0x0000000400069202 */ /* 0x020fe20000000f00 */
[----:B------:R-:W-:Y:S01]  /*2470*/  @!P4 IMAD.WIDE.U32 R10, R100, 0x180, R10 ;  /* 0x00000180640ac825 */ /* 0x000fe200078e000a */
[----:B------:R-:W-:-:S03]  /*2480*/  @!P1 MOV R7, R5 ;  /* 0x0000000500079202 */ /* 0x000fc60000000f00 */
[----:B---3--:R-:W-:Y:S02]  /*2490*/  @!P6 IMAD R12, R101, 0x140, RZ ;  /* 0x00000140650ce824 */ /* 0x008fe400078e02ff */
[----:B------:R-:W-:-:S04]  /*24a0*/  @!P1 IMAD.WIDE.U32 R6, R100, 0x120, R6 ;  /* 0x0000012064069825 */ /* 0x000fc800078e0006 */
[----:B------:R-:W-:Y:S01]  /*24b0*/  @!P2 IMAD R23, R101, 0x1c0, RZ ;  /* 0x000001c06517a824 */ /* 0x000fe200078e02ff */
[----:B------:R-:W-:Y:S01]  /*24c0*/  @!P1 IADD3 R17, PT, PT, R7, R16, RZ ;  /* 0x0000001007119210 */ /* 0x000fe20007ffe0ff */
[----:B------:R-:W-:Y:S01]  /*24d0*/  @!P6 IMAD.MOV.U32 R7, RZ, RZ, R5 ;  /* 0x000000ffff07e224 */ /* 0x000fe200078e0005 */
[----:B------:R-:W-:Y:S01]  /*24e0*/  @!P1 MOV R16, R6 ;  /* 0x0000000600109202 */ /* 0x000fe20000000f00 */
[----:B------:R-:W-:Y:S01]  /*24f0*/  @!P2 IMAD.WIDE.U32 R18, R100, 0x1c0, R18 ;  /* 0x000001c06412a825 */ /* 0x000fe200078e0012 */
[----:B------:R-:W-:-:S03]  /*2500*/  @!P6 MOV R6, R4 ;  /* 0x000000040006e202 */ /* 0x000fc60000000f00 */
[C---:B------:R-:W-:Y:S01]  /*2510*/  @!P5 IMAD.WIDE.U32 R4, R100.reuse, 0x160, R4 ;  /* 0x000001606404d825 */ /* 0x040fe200078e0004 */
[----:B------:R-:W-:Y:S03]  /*2520*/  @!P1 LDGSTS.E.BYPASS.LTC128B.128 [R237+0x7000], desc[UR16][R16.64] ;  /* 0x0700000010ed9fae */ /* 0x000fe6000b981a10 */
[----:B------:R-:W-:Y:S01]  /*2530*/  @!P6 IMAD.WIDE.U32 R6, R100, 0x140, R6 ;  /* 0x000001406406e825 */ /* 0x000fe200078e0006 */
[----:B------:R-:W-:Y:S02]  /*2540*/  @!P5 IADD3 R9, PT, PT, R5, R8, RZ ;  /* 0x000000080509d210 */ /* 0x000fe40007ffe0ff */
[----:B------:R-:W-:Y:S01]  /*2550*/  @!P5 MOV R8, R4 ;  /* 0x000000040008d202 */ /* 0x000fe20000000f00 */
[----:B------:R-:W-:Y:S01]  /*2560*/  @!P6 IMAD.IADD R13, R7, 0x1, R12 ;  /* 0x00000001070de824 */ /* 0x000fe200078e020c */
[----:B------:R-:W-:Y:S01]  /*2570*/  @!P6 MOV R12, R6 ;  /* 0x00000006000ce202 */ /* 0x000fe20000000f00 */
[----:B------:R-:W-:Y:S01]  /*2580*/  @!P4 IMAD.MOV.U32 R6, RZ, RZ, R10 ;  /* 0x000000ffff06c224 */ /* 0x000fe200078e000a */
[----:B------:R-:W-:-:S02]  /*2590*/  @!P4 IADD3 R7, PT, PT, R11, R3, RZ ;  /* 0x000000030b07c210 */ /* 0x000fc40007ffe0ff */
[----:B------:R-:W-:Y:S01]  /*25a0*/  @!P3 IADD3 R5, PT, PT, R15, R22, RZ ;  /* 0x000000160f05b210 */ /* 0x000fe20007ffe0ff */
[----:B------:R-:W-:Y:S01]  /*25b0*/  @!P6 LDGSTS.E.BYPASS.LTC128B.128 [R237+0x7800], desc[UR16][R12.64] ;  /* 0x078000000cedefae */ /* 0x000fe2000b981a10 */
[----:B------:R-:W-:Y:S02]  /*25c0*/  @!P3 MOV R4, R14 ;  /* 0x0000000e0004b202 */ /* 0x000fe40000000f00 */
[----:B------:R-:W-:Y:S01]  /*25d0*/  @!P2 IADD3 R11, PT, PT, R19, R23, RZ ;  /* 0x00000017130ba210 */ /* 0x000fe20007ffe0ff */
[----:B------:R-:W-:Y:S01]  /*25e0*/  @!P5 LDGSTS.E.BYPASS.LTC128B.128 [R237+0x8000], desc[UR16][R8.64] ;  /* 0x0800000008eddfae */ /* 0x000fe2000b981a10 */
[----:B------:R-:W-:Y:S02]  /*25f0*/  @!P2 MOV R10, R18 ;  /* 0x00000012000aa202 */ /* 0x000fe40000000f00 */
[----:B------:R-:W-:Y:S01]  /*2600*/  ISETP.GE.AND P6, PT, R35, R0, PT ;  /* 0x000000002300720c */ /* 0x000fe20003fc6270 */
[----:B------:R1:W-:Y:S01]  /*2610*/  @!P4 LDGSTS.E.BYPASS.LTC128B.128 [R237+0x8800], desc[UR16][R6.64] ;  /* 0x0880000006edcfae */ /* 0x0003e2000b981a10 */
[----:B------:R-:W-:-:S02]  /*2620*/  SHF.L.U32 R3, R86, 0x4, RZ ;  /* 0x0000000456037819 */ /* 0x000fc400000006ff */
[-C--:B------:R-:W-:Y:S01]  /*2630*/  ISETP.GE.AND P5, PT, R34, R0.reuse, PT ;  /* 0x000000002200720c */ /* 0x080fe20003fa6270 */
[----:B------:R2:W-:Y:S01]  /*2640*/  @!P3 LDGSTS.E.BYPASS.LTC128B.128 [R237+0x9000], desc[UR16][R4.64] ;  /* 0x0900000004edbfae */ /* 0x0005e2000b981a10 */
[-C--:B------:R-:W-:Y:S02]  /*2650*/  ISETP.GE.AND P4, PT, R37, R0.reuse, PT ;  /* 0x000000002500720c */ /* 0x080fe40003f86270 */
[-C--:B------:R-:W-:Y:S01]  /*2660*/  ISETP.GE.AND P3, PT, R27, R0.reuse, PT ;  /* 0x000000001b00720c */ /* 0x080fe20003f66270 */
[----:B------:R3:W-:Y:S01]  /*2670*/  @!P2 LDGSTS.E.BYPASS.LTC128B.128 [R237+0x9800], desc[UR16][R10.64] ;  /* 0x098000000aedafae */ /* 0x0007e2000b981a10 */
[----:B------:R-:W-:Y:S02]  /*2680*/  ISETP.GE.AND P2, PT, R38, R0, PT ;  /* 0x000000002600720c */ /* 0x000fe40003f46270 */
[----:B------:R-:W-:Y:S01]  /*2690*/  MOV R22, 0x20 ;  /* 0x0000002000167802 */ /* 0x000fe20000000f00 */
[----:B------:R-:W0:Y:S01]  /*26a0*/  LDGDEPBAR ;  /* 0x00000000000079af */ /* 0x000e220000000000 */
[----:B-1----:R-:W-:Y:S01]  /*26b0*/  SHF.L.U64.HI R6, R86, 0x4, R87 ;  /* 0x0000000456067819 */ /* 0x002fe20000010257 */
[----:B--2---:R-:W-:Y:S01]  /*26c0*/  IMAD.WIDE.U32 R4, R2, R86, R20 ;  /* 0x0000005602047225 */ /* 0x004fe200078e0014 */
[----:B------:R-:W-:-:S03]  /*26d0*/  SHF.L.U32 R21, R236, 0x6, RZ ;  /* 0x00000006ec157819 */ /* 0x000fc600000006ff */
[----:B------:R-:W-:Y:S01]  /*26e0*/  IMAD R2, R2, R87, R5 ;  /* 0x0000005702027224 */ /* 0x000fe200078e0205 */
[----:B------:R-:W-:-:S04]  /*26f0*/  DEPBAR.LE SB0, 0x0 ;  /* 0x000080000000791a */ /* 0x000fc80000000000 */
[----:B------:R-:W-:Y:S01]  /*2700*/  BAR.SYNC.DEFER_BLOCKING 0x0 ;  /* 0x0000000000007b1d */ /* 0x000fe20000010000 */
[----:B------:R-:W-:Y:S01]  /*2710*/  LEA R41, P1, R4, UR6, 0x1 ;  /* 0x0000000604297c11 */ /* 0x000fe2000f8208ff */
[----:B---3--:R-:W-:Y:S01]  /*2720*/  @!P5 IMAD R10, R87, 0x60, RZ ;  /* 0x00000060570ad824 */ /* 0x008fe200078e02ff */
[----:B------:R-:W-:Y:S02]  /*2730*/  LOP3.LUT R16, R234, 0x1c0, R21, 0xf8, !PT ;  /* 0x000001c0ea107812 */ /* 0x000fe400078ef815 */
[----:B------:R-:W-:Y:S01]  /*2740*/  LEA.HI.X R42, R4, UR7, R2, 0x1, P1 ;  /* 0x00000007042a7c11 */ /* 0x000fe200088f0c02 */
[----:B------:R-:W-:Y:S01]  /*2750*/  IMAD.WIDE.U32 R4, R86, 0x20, RZ ;  /* 0x0000002056047825 */ /* 0x000fe200078e00ff */
[----:B------:R-:W-:Y:S01]  /*2760*/  LEA R2, P1, R3, R41, 0x1 ;  /* 0x0000002903027211 */ /* 0x000fe200078208ff */
[----:B------:R-:W-:Y:S01]  /*2770*/  STL [R1+0x14], R41 ;  /* 0x0000142901007387 */ /* 0x000fe20000100800 */
[----:B------:R-:W-:Y:S02]  /*2780*/  LOP3.LUT R84, R21, 0x400, RZ, 0xc0, !PT ;  /* 0x0000040015547812 */ /* 0x000fe400078ec0ff */
[----:B------:R-:W-:Y:S01]  /*2790*/  LEA.HI.X R3, R3, R42, R6, 0x1, P1 ;  /* 0x0000002a03037211 */ /* 0x000fe200008f0c06 */
[----:B------:R-:W-:Y:S01]  /*27a0*/  STL [R1+0x10], R42 ;  /* 0x0000102a01007387 */ /* 0x000fe20000100800 */
[----:B------:R-:W-:-:S02]  /*27b0*/  SHF.L.U32 R6, R87, 0x5, RZ ;  /* 0x0000000557067819 */ /* 0x000fc400000006ff */
[----:B------:R-:W-:Y:S02]  /*27c0*/  @!P6 IADD3 R8, P1, PT, R2, R4, RZ ;  /* 0x000000040208e210 */ /* 0x000fe40007f3e0ff */
[----:B------:R-:W-:Y:S02]  /*27d0*/  @!P0 MOV R4, R41 ;  /* 0x0000002900048202 */ /* 0x000fe40000000f00 */
[----:B------:R-:W-:Y:S02]  /*27e0*/  @!P6 IADD3.X R9, PT, PT, R3, R5, R6, P1, !PT ;  /* 0x000000050309e210 */ /* 0x000fe40000ffe406 */
[----:B------:R-:W-:Y:S02]  /*27f0*/  @!P0 MOV R5, R42 ;  /* 0x0000002a00058202 */ /* 0x000fe40000000f00 */
[----:B------:R-:W-:Y:S02]  /*2800*/  ISETP.GE.AND P1, PT, R32, R0, PT ;  /* 0x000000002000720c */ /* 0x000fe40003f26270 */
[----:B------:R-:W-:Y:S01]  /*2810*/  LOP3.LUT R191, R21, 0x200, RZ, 0xc0, !PT ;  /* 0x0000020015bf7812 */ /* 0x000fe200078ec0ff */
[----:B------:R-:W-:Y:S01]  /*2820*/  @!PT LDS RZ, [RZ] ;  /* 0x00000000fffff984 */ /* 0x000fe20000000800 */
[----:B------:R-:W-:Y:S01]  /*2830*/  @!PT LDS RZ, [RZ] ;  /* 0x00000000fffff984 */ /* 0x000fe20000000800 */
[----:B------:R-:W-:Y:S01]  /*2840*/  @!PT LDS RZ, [RZ] ;  /* 0x00000000fffff984 */ /* 0x000fe20000000800 */
[----:B------:R1:W-:Y:S01]  /*2850*/  @!P0 LDGSTS.E.BYPASS.LTC128B.128 [R237+0xa000], desc[UR16][R4.64] ;  /* 0x0a00000004ed8fae */ /* 0x0003e2000b981a10 */
[----:B------:R-:W-:-:S03]  /*2860*/  LOP3.LUT R198, R16, 0x8, R190, 0x78, !PT ;  /* 0x0000000810c67812 */ /* 0x000fc600078e78be */
[----:B------:R-:W-:Y:S01]  /*2870*/  @P0 STS.128 [R237+0xa000], RZ ;  /* 0x00a000ffed000388 */ /* 0x000fe20000000c00 */
[----:B------:R-:W-:-:S03]  /*2880*/  @!P4 LEA R6, P0, R86, R2, 0x6 ;  /* 0x000000025606c211 */ /* 0x000fc600078030ff */
[----:B------:R-:W-:Y:S01]  /*2890*/  @P2 STS.128 [R237+0xa800], RZ ;  /* 0x00a800ffed002388 */ /* 0x000fe20000000c00 */
[----:B------:R-:W-:Y:S01]  /*28a0*/  @!P4 LEA.HI.X R7, R86, R3, R87, 0x6, P0 ;  /* 0x000000035607c211 */ /* 0x000fe200000f3457 */
[----:B------:R-:W-:Y:S01]  /*28b0*/  @!P1 IMAD R11, R87, 0xc0, RZ ;  /* 0x000000c0570b9824 */ /* 0x000fe200078e02ff */
        /* <DEDUP_REMOVED lines=13> */
[----:B-1----:R-:W-:Y:S01]  /*2990*/  @!P5 MOV R5, R3 ;  /* 0x000000030005d202 */ /* 0x002fe20000000f00 */
[----:B------:R-:W-:Y:S02]  /*29a0*/  @!P5 IMAD.MOV.U32 R4, RZ, RZ, R2 ;  /* 0x000000ffff04d224 */ /* 0x000fe400078e0002 */
[----:B------:R-:W-:Y:S01]  /*29b0*/  @!PT LDS RZ, [RZ] ;  /* 0x00000000fffff984 */ /* 0x000fe20000000800 */
[----:B------:R-:W-:Y:S01]  /*29c0*/  @!PT LDS RZ, [RZ] ;  /* 0x00000000fffff984 */ /* 0x000fe20000000800 */
[----:B------:R-:W-:Y:S01]  /*29d0*/  @!PT LDS RZ, [RZ] ;  /* 0x00000000fffff984 */ /* 0x000fe20000000800 */
[----:B------:R1:W-:Y:S02]  /*29e0*/  @!P4 LDGSTS.E.BYPASS.LTC128B.128 [R237+0xb800], desc[UR16][R6.64] ;  /* 0x0b80000006edcfae */ /* 0x0003e4000b981a10 */
[----:B------:R-:W-:Y:S02]  /*29f0*/  @!P5 IMAD.WIDE.U32 R4, R86, 0x60, R4 ;  /* 0x000000605604d825 */ /* 0x000fe400078e0004 */
[----:B------:R-:W-:Y:S03]  /*2a00*/  @P5 STS.128 [R237+0xc000], RZ ;  /* 0x00c000ffed005388 */ /* 0x000fe60000000c00 */
[----:B------:R-:W-:Y:S01]  /*2a10*/  @!P5 IADD3 R5, PT, PT, R5, R10, RZ ;  /* 0x0000000a0505d210 */ /* 0x000fe20007ffe0ff */
[----:B------:R-:W-:Y:S01]  /*2a20*/  @!P0 IMAD R10, R87, 0xe0, RZ ;  /* 0x000000e0570a8824 */ /* 0x000fe200078e02ff */
[----:B------:R-:W-:Y:S04]  /*2a30*/  STL [R1+0x4], R198 ;  /* 0x000004c601007387 */ /* 0x000fe80000100800 */
[----:B------:R-:W-:Y:S01]  /*2a40*/  @!PT LDS RZ, [RZ] ;  /* 0x00000000fffff984 */ /* 0x000fe20000000800 */
[----:B------:R-:W-:Y:S01]  /*2a50*/  @!PT LDS RZ, [RZ] ;  /* 0x00000000fffff984 */ /* 0x000fe20000000800 */
[----:B------:R-:W-:Y:S01]  /*2a60*/  @!PT LDS RZ, [RZ] ;  /* 0x00000000fffff984 */ /* 0x000fe20000000800 */
[----:B------:R3:W-:Y:S01]  /*2a70*/  @!P5 LDGSTS.E.BYPASS.LTC128B.128 [R237+0xc000], desc[UR16][R4.64] ;  /* 0x0c00000004eddfae */ /* 0x0007e2000b981a10 */
[----:B------:R-:W-:Y:S01]  /*2a80*/  ISETP.GE.AND P5, PT, R25, R0, PT ;  /* 0x000000001900720c */ /* 0x000fe20003fa6270 */
[----:B--2---:R-:W-:-:S02]  /*2a90*/  @!P2 IMAD R8, R87, 0xa0, RZ ;  /* 0x000000a05708a824 */ /* 0x004fc400078e02ff */
[----:B------:R-:W-:Y:S01]  /*2aa0*/  @P3 STS.128 [R237+0xc800], RZ ;  /* 0x00c800ffed003388 */ /* 0x000fe20000000c00 */
[----:B------:R-:W-:Y:S02]  /*2ab0*/  @!P0 MOV R9, R3 ;  /* 0x0000000300098202 */ /* 0x000fe40000000f00 */
[----:B-1----:R-:W-:-:S07]  /*2ac0*/  @!P3 LEA R6, P4, R86, R2, 0x7 ;  /* 0x000000025606b211 */ /* 0x002fce00078838ff */
[----:B------:R-:W-:Y:S01]  /*2ad0*/  @!P5 IMAD R12, R87, 0x120, RZ ;  /* 0x00000120570cd824 */ /* 0x000fe200078e02ff */
[----:B------:R-:W-:Y:S02]  /*2ae0*/  @!P3 LEA.HI.X R7, R86, R3, R87, 0x7, P4 ;  /* 0x000000035607b211 */ /* 0x000fe400020f3c57 */
[----:B------:R-:W-:-:S03]  /*2af0*/  ISETP.GE.AND P4, PT, R24, R0, PT ;  /* 0x000000001800720c */ /* 0x000fc60003f86270 */
[----:B------:R-:W-:Y:S01]  /*2b00*/  @!PT LDS RZ, [RZ] ;  /* 0x00000000fffff984 */ /* 0x000fe20000000800 */
[----:B------:R-:W-:Y:S01]  /*2b10*/  @!PT LDS RZ, [RZ] ;  /* 0x00000000fffff984 */ /* 0x000fe20000000800 */
[----:B------:R-:W-:Y:S01]  /*2b20*/  @!PT LDS RZ, [RZ] ;  /* 0x00000000fffff984 */ /* 0x000fe20000000800 */
[----:B------:R1:W-:Y:S01]  /*2b30*/  @!P3 LDGSTS.E.BYPASS.LTC128B.128 [R237+0xc800], desc[UR16][R6.64] ;  /* 0x0c80000006edbfae */ /* 0x0003e2000b981a10 */
[----:B------:R-:W-:-:S03]  /*2b40*/  ISETP.GE.AND P3, PT, R26, R0, PT ;  /* 0x000000001a00720c */ /* 0x000fc60003f66270 */
[----:B------:R-:W-:Y:S01]  /*2b50*/  @P2 STS.128 [R237+0xd000], RZ ;  /* 0x00d000ffed002388 */ /* 0x000fe20000000c00 */
[----:B---3--:R-:W-:Y:S02]  /*2b60*/  @!P2 MOV R4, R2 ;  /* 0x000000020004a202 */ /* 0x008fe40000000f00 */
[----:B------:R-:W-:-:S03]  /*2b70*/  @!P2 MOV R5, R3 ;  /* 0x000000030005a202 */ /* 0x000fc60000000f00 */
[----:B------:R-:W-:-:S04]  /*2b80*/  @!P2 IMAD.WIDE.U32 R4, R86, 0xa0, R4 ;  /* 0x000000a05604a825 */ /* 0x000fc800078e0004 */
[----:B------:R-:W-:Y:S01]  /*2b90*/  @!P3 IMAD R17, R87, 0x160, RZ ;  /* 0x000001605711b824 */ /* 0x000fe200078e02ff */
[----:B------:R-:W-:Y:S02]  /*2ba0*/  @!P2 IADD3 R5, PT, PT, R5, R8, RZ ;  /* 0x000000080505a210 */ /* 0x000fe40007ffe0ff */
[----:B------:R-:W-:-:S03]  /*2bb0*/  @!P0 MOV R8, R2 ;  /* 0x0000000200088202 */ /* 0x000fc60000000f00 */
[----:B------:R-:W-:Y:S01]  /*2bc0*/  @!PT LDS RZ, [RZ] ;  /* 0x00000000fffff984 */ /* 0x000fe20000000800 */
[----:B------:R-:W-:Y:S01]  /*2bd0*/  @!PT LDS RZ, [RZ] ;  /* 0x00000000fffff984 */ /* 0x000fe20000000800 */
[----:B------:R-:W-:Y:S01]  /*2be0*/  @!PT LDS RZ, [RZ] ;  /* 0x00000000fffff984 */ /* 0x000fe20000000800 */
[----:B------:R2:W-:Y:S01]  /*2bf0*/  @!P2 LDGSTS.E.BYPASS.LTC128B.128 [R237+0xd000], desc[UR16][R4.64] ;  /* 0x0d00000004edafae */ /* 0x0005e2000b981a10 */
[----:B------:R-:W-:Y:S01]  /*2c00*/  ISETP.GE.AND P2, PT, R28, R0, PT ;  /* 0x000000001c00720c */ /* 0x000fe20003f46270 */
[----:B------:R-:W-:Y:S02]  /*2c10*/  @!P0 IMAD.WIDE.U32 R8, R86, 0xe0, R8 ;  /* 0x000000e056088825 */ /* 0x000fe400078e0008 */
[----:B------:R-:W-:Y:S01]  /*2c20*/  @P1 STS.128 [R237+0xd800], RZ ;  /* 0x00d800ffed001388 */ /* 0x000fe20000000c00 */
[----:B-1----:R-:W-:Y:S01]  /*2c30*/  @!P1 MOV R6, R2 ;  /* 0x0000000200069202 */ /* 0x002fe20000000f00 */
[----:B------:R-:W-:-:S04]  /*2c40*/  @!P1 IMAD.MOV.U32 R7, RZ, RZ, R3 ;  /* 0x000000ffff079224 */ /* 0x000fc800078e0003 */
[----:B------:R-:W-:-:S04]  /*2c50*/  @!P1 IMAD.WIDE.U32 R6, R86, 0xc0, R6 ;  /* 0x000000c056069825 */ /* 0x000fc800078e0006 */
[----:B------:R-:W-:Y:S01]  /*2c60*/  @!P2 IMAD R18, R87, 0x180, RZ ;  /* 0x000001805712a824 */ /* 0x000fe200078e02ff */
[----:B------:R-:W-:-:S05]  /*2c70*/  @!P1 IADD3 R7, PT, PT, R7, R11, RZ ;  /* 0x0000000b07079210 */ /* 0x000fca0007ffe0ff */
[----:B------:R-:W-:Y:S01]  /*2c80*/  @!PT LDS RZ, [RZ] ;  /* 0x00000000fffff984 */ /* 0x000fe20000000800 */
[----:B------:R-:W-:Y:S01]  /*2c90*/  @!PT LDS RZ, [RZ] ;  /* 0x00000000fffff984 */ /* 0x000fe20000000800 */
[----:B------:R-:W-:Y:S01]  /*2ca0*/  @!PT LDS RZ, [RZ] ;  /* 0x00000000fffff984 */ /* 0x000fe20000000800 */
[----:B------:R1:W-:Y:S01]  /*2cb0*/  @!P1 LDGSTS.E.BYPASS.LTC128B.128 [R237+0xd800], desc[UR16][R6.64] ;  /* 0x0d80000006ed9fae */ /* 0x0003e2000b981a10 */
[----:B------:R-:W-:-:S03]  /*2cc0*/  ISETP.GE.AND P1, PT, R29, R0, PT ;  /* 0x000000001d00720c */ /* 0x000fc60003f26270 */
[----:B------:R-:W-:Y:S01]  /*2cd0*/  @P0 STS.128 [R237+0xe000], RZ ;  /* 0x00e000ffed000388 */ /* 0x000fe20000000c00 */
[----:B--2---:R-:W-:Y:S02]  /*2ce0*/  @!P0 IADD3 R5, PT, PT, R9, R10, RZ ;  /* 0x0000000a09058210 */ /* 0x004fe40007ffe0ff */
[----:B------:R-:W-:-:S05]  /*2cf0*/  @!P0 MOV R4, R8 ;  /* 0x0000000800048202 */ /* 0x000fca0000000f00 */
[----:B------:R-:W-:Y:S01]  /*2d00*/  @!PT LDS RZ, [RZ] ;  /* 0x00000000fffff984 */ /* 0x000fe20000000800 */
[----:B------:R-:W-:Y:S01]  /*2d10*/  @!PT LDS RZ, [RZ] ;  /* 0x00000000fffff984 */ /* 0x000fe20000000800 */
[----:B------:R-:W-:Y:S01]  /*2d20*/  @!PT LDS RZ, [RZ] ;  /* 0x00000000fffff984 */ /* 0x000fe20000000800 */
[----:B------:R2:W-:Y:S01]  /*2d30*/  @!P0 LDGSTS.E.BYPASS.LTC128B.128 [R237+0xe000], desc[UR16][R4.64] ;  /* 0x0e00000004ed8fae */ /* 0x0005e2000b981a10 */
[CC--:B------:R-:W-:Y:S01]  /*2d40*/  @!P6 LEA R14, P0, R86.reuse, R2.reuse, 0x8 ;  /* 0x00000002560ee211 */ /* 0x0c0fe200078040ff */
[----:B------:R-:W-:Y:S01]  /*2d50*/  @!P1 IMAD R19, R87, 0x1a0, RZ ;  /* 0x000001a057139824 */ /* 0x000fe200078e02ff */
[----:B------:R-:W-:Y:S01]  /*2d60*/  @!P1 MOV R10, R2 ;  /* 0x00000002000a9202 */ /* 0x000fe20000000f00 */
[----:B------:R-:W-:Y:S01]  /*2d70*/  @P6 STS.128 [R237+0xe800], RZ ;  /* 0x00e800ffed006388 */ /* 0x000fe20000000c00 */
[-C--:B------:R-:W-:Y:S02]  /*2d80*/  @!P6 LEA.HI.X R15, R86, R3.reuse, R87, 0x8, P0 ;  /* 0x00000003560fe211 */ /* 0x080fe400000f4457 */
[----:B------:R-:W-:Y:S02]  /*2d90*/  ISETP.GE.AND P0, PT, R31, R0, PT ;  /* 0x000000001f00720c */ /* 0x000fe40003f06270 */
[----:B------:R-:W-:Y:S01]  /*2da0*/  LOP3.LUT R0, R16, 0x8, R236, 0x78, !PT ;  /* 0x0000000810007812 */ /* 0x000fe200078e78ec */
[----:B------:R-:W-:Y:S01]  /*2db0*/  @!PT LDS RZ, [RZ] ;  /* 0x00000000fffff984 */ /* 0x000fe20000000800 */
[----:B------:R-:W-:Y:S01]  /*2dc0*/  @!PT LDS RZ, [RZ] ;  /* 0x00000000fffff984 */ /* 0x000fe20000000800 */
[----:B------:R-:W-:Y:S01]  /*2dd0*/  @!PT LDS RZ, [RZ] ;  /* 0x00000000fffff984 */ /* 0x000fe20000000800 */
[----:B------:R-:W-:Y:S01]  /*2de0*/  @!P6 LDGSTS.E.BYPASS.LTC128B.128 [R237+0xe800], desc[UR16][R14.64] ;  /* 0x0e8000000eedefae */ /* 0x000fe2000b981a10 */
[----:B------:R-:W-:-:S02]  /*2df0*/  @!P1 MOV R11, R3 ;  /* 0x00000003000b9202 */ /* 0x000fc40000000f00 */
[----:B------:R-:W-:Y:S01]  /*2e00*/  LEA R84, R0, R84, 0x1 ;  /* 0x0000005400547211 */ /* 0x000fe200078e08ff */
[C---:B------:R-:W-:Y:S01]  /*2e10*/  @!P4 IMAD R0, R87.reuse, 0x140, RZ ;  /* 0x000001405700c824 */ /* 0x040fe200078e02ff */
[-C--:B-1----:R-:W-:Y:S01]  /*2e20*/  @!P3 MOV R6, R2.reuse ;  /* 0x000000020006b202 */ /* 0x082fe20000000f00 */
[C---:B------:R-:W-:Y:S01]  /*2e30*/  @!P1 IMAD.WIDE.U32 R10, R86.reuse, 0x1a0, R10 ;  /* 0x000001a0560a9825 */ /* 0x040fe200078e000a */
[-C--:B------:R-:W-:Y:S01]  /*2e40*/  @!P3 MOV R7, R3.reuse ;  /* 0x000000030007b202 */ /* 0x080fe20000000f00 */
[----:B------:R-:W-:Y:S02]  /*2e50*/  @P5 STS.128 [R237+0xf000], RZ ;  /* 0x00f000ffed005388 */ /* 0x000fe40000000c00 */
[----:B------:R-:W-:Y:S01]  /*2e60*/  @!P0 MOV R8, R2 ;  /* 0x0000000200088202 */ /* 0x000fe20000000f00 */
[----:B------:R-:W-:Y:S01]  /*2e70*/  @!P0 IMAD R20, R87, 0x1c0, RZ ;  /* 0x000001c057148824 */ /* 0x000fe200078e02ff */
[----:B------:R-:W-:Y:S01]  /*2e80*/  @!P0 MOV R9, R3 ;  /* 0x0000000300098202 */ /* 0x000fe20000000f00 */
[----:B------:R-:W-:Y:S01]  /*2e90*/  @!P3 IMAD.WIDE.U32 R6, R86, 0x160, R6 ;  /* 0x000001605606b825 */ /* 0x000fe200078e0006 */
[----:B------:R-:W-:-:S02]  /*2ea0*/  @!P1 IADD3 R11, PT, PT, R11, R19, RZ ;  /* 0x000000130b0b9210 */ /* 0x000fc40007ffe0ff */
[----:B--2---:R-:W-:Y:S01]  /*2eb0*/  @!P5 MOV R5, R3 ;  /* 0x000000030005d202 */ /* 0x004fe20000000f00 */
[----:B------:R-:W-:Y:S02]  /*2ec0*/  @!P5 IMAD.MOV.U32 R4, RZ, RZ, R2 ;  /* 0x000000ffff04d224 */ /* 0x000fe400078e0002 */
[----:B------:R-:W-:Y:S02]  /*2ed0*/  @!P3 IMAD.IADD R7, R7, 0x1, R17 ;  /* 0x000000010707b824 */ /* 0x000fe400078e0211 */
[----:B------:R-:W-:-:S04]  /*2ee0*/  @!P5 IMAD.WIDE.U32 R4, R86, 0x120, R4 ;  /* 0x000001205604d825 */ /* 0x000fc800078e0004 */
[C---:B------:R-:W-:Y:S01]  /*2ef0*/  @!P0 IMAD.WIDE.U32 R8, R86.reuse, 0x1c0, R8 ;  /* 0x000001c056088825 */ /* 0x040fe200078e0008 */
[----:B------:R-:W-:Y:S02]  /*2f00*/  @!P5 IADD3 R13, PT, PT, R5, R12, RZ ;  /* 0x0000000c050dd210 */ /* 0x000fe40007ffe0ff */
[----:B------:R-:W-:Y:S01]  /*2f10*/  @!P5 MOV R12, R4 ;  /* 0x00000004000cd202 */ /* 0x000fe20000000f00 */
[--C-:B------:R-:W-:Y:S01]  /*2f20*/  @!P2 IMAD.MOV.U32 R4, RZ, RZ, R2.reuse ;  /* 0x000000ffff04a224 */ /* 0x100fe200078e0002 */
[----:B------:R-:W-:Y:S01]  /*2f30*/  @!P2 MOV R5, R3 ;  /* 0x000000030005a202 */ /* 0x000fe20000000f00 */
[C---:B------:R-:W-:Y:S01]  /*2f40*/  @!P4 IMAD.WIDE.U32 R2, R86.reuse, 0x140, R2 ;  /* 0x000001405602c825 */ /* 0x040fe200078e0002 */
[----:B------:R-:W-:Y:S01]  /*2f50*/  @!P0 IADD3 R9, PT, PT, R9, R20, RZ ;  /* 0x0000001409098210 */ /* 0x000fe20007ffe0ff */
[----:B------:R-:W-:Y:S01]  /*2f60*/  @!PT LDS RZ, [RZ] ;  /* 0x00000000fffff984 */ /* 0x000fe20000000800 */
[----:B------:R-:W-:Y:S01]  /*2f70*/  @!PT LDS RZ, [RZ] ;  /* 0x00000000fffff984 */ /* 0x000fe20000000800 */
[----:B------:R-:W-:Y:S01]  /*2f80*/  @!PT LDS RZ, [RZ] ;  /* 0x00000000fffff984 */ /* 0x000fe20000000800 */
[----:B------:R-:W-:Y:S02]  /*2f90*/  @!P5 LDGSTS.E.BYPASS.LTC128B.128 [R237+0xf000], desc[UR16][R12.64] ;  /* 0x0f0000000ceddfae */ /* 0x000fe4000b981a10 */
[----:B------:R-:W-:Y:S01]  /*2fa0*/  @!P2 IMAD.WIDE.U32 R4, R86, 0x180, R4 ;  /* 0x000001805604a825 */ /* 0x000fe200078e0004 */
[----:B------:R-:W-:Y:S01]  /*2fb0*/  @!P4 IADD3 R3, PT, PT, R3, R0, RZ ;  /* 0x000000000303c210 */ /* 0x000fe20007ffe0ff */
[----:B------:R-:W-:Y:S01]  /*2fc0*/  @P4 STS.128 [R237+0xf800], RZ ;  /* 0x00f800ffed004388 */ /* 0x000fe20000000c00 */
[----:B------:R-:W-:-:S02]  /*2fd0*/  SHF.L.U32 R0, R236, 0x5, RZ ;  /* 0x00000005ec007819 */ /* 0x000fc400000006ff */
[----:B------:R-:W-:Y:S01]  /*2fe0*/  @!P2 IADD3 R5, PT, PT, R5, R18, RZ ;  /* 0x000000120505a210 */ /* 0x000fe20007ffe0ff */
[----:B------:R-:W-:Y:S01]  /*2ff0*/  @!PT LDS RZ, [RZ] ;  /* 0x00000000fffff984 */ /* 0x000fe20000000800 */
[----:B------:R-:W-:Y:S01]  /*3000*/  @!PT LDS RZ, [RZ] ;  /* 0x00000000fffff984 */ /* 0x000fe20000000800 */
[----:B------:R-:W-:Y:S01]  /*3010*/  @!PT LDS RZ, [RZ] ;  /* 0x00000000fffff984 */ /* 0x000fe20000000800 */
[----:B------:R1:W-:Y:S01]  /*3020*/  @!P4 LDGSTS.E.BYPASS.LTC128B.128 [R237+0xf800], desc[UR16][R2.64] ;  /* 0x0f80000002edcfae */ /* 0x0003e2000b981a10 */
[----:B------:R-:W-:Y:S02]  /*3030*/  LOP3.LUT R0, R191, 0x7c00, R0, 0xf8, !PT ;  /* 0x00007c00bf007812 */ /* 0x000fe400078ef800 */
[----:B------:R-:W-:Y:S01]  /*3040*/  LOP3.LUT P4, RZ, R236, 0x2, RZ, 0xc0, !PT ;  /* 0x00000002ecff7812 */ /* 0x000fe2000788c0ff */
[----:B------:R-:W-:Y:S01]  /*3050*/  @P3 STS.128 [R237+0x10000], RZ ;  /* 0x010000ffed003388 */ /* 0x000fe20000000c00 */
[----:B------:R-:W-:Y:S02]  /*3060*/  LOP3.LUT R0, R0, R198, RZ, 0xfc, !PT ;  /* 0x000000c600007212 */ /* 0x000fe400078efcff */
[----:B------:R-:W-:Y:S01]  /*3070*/  SEL R139, R22, 0xffffffe0, !P4 ;  /* 0xffffffe0168b7807 */ /* 0x000fe20006000000 */
[----:B------:R-:W-:Y:S01]  /*3080*/  @!PT LDS RZ, [RZ] ;  /* 0x00000000fffff984 */ /* 0x000fe20000000800 */
[----:B------:R-:W-:Y:S01]  /*3090*/  @!PT LDS RZ, [RZ] ;  /* 0x00000000fffff984 */ /* 0x000fe20000000800 */
[----:B------:R-:W-:Y:S01]  /*30a0*/  @!PT LDS RZ, [RZ] ;  /* 0x00000000fffff984 */ /* 0x000fe20000000800 */
[----:B------:R-:W-:Y:S01]  /*30b0*/  @!P3 LDGSTS.E.BYPASS.LTC128B.128 [R237+0x10000], desc[UR16][R6.64] ;  /* 0x1000000006edbfae */ /* 0x000fe2000b981a10 */
[----:B------:R-:W-:-:S02]  /*30c0*/  LEA R232, R0, UR5, 0x1 ;  /* 0x0000000500e87c11 */ /* 0x000fc4000f8e08ff */
[----:B------:R-:W-:Y:S01]  /*30d0*/  IADD3 R0, PT, PT, R84, UR5, RZ ;  /* 0x0000000554007c10 */ /* 0x000fe2000fffe0ff */
        /* <DEDUP_REMOVED lines=10> */
[----:B------:R-:W-:Y:S01]  /*3180*/  ISETP.NE.AND P1, PT, R248, 0x1, PT ;  /* 0x00000001f800780c */ /* 0x000fe20003f25270 */
[----:B-1----:R-:W-:-:S02]  /*3190*/  IMAD.IADD R3, R232, 0x1, R139 ;  /* 0x00000001e8037824 */ /* 0x002fc400078e028b */
[----:B------:R-:W-:Y:S01]  /*31a0*/  @P0 STS.128 [R237+0x11800], RZ ;  /* 0x011800ffed000388 */ /* 0x000fe20000000c00 */
[----:B------:R-:W-:-:S03]  /*31b0*/  IADD3 R2, PT, PT, R0, R139, RZ ;  /* 0x0000008b00027210 */ /* 0x000fc60007ffe0ff */
[----:B------:R-:W-:Y:S01]  /*31c0*/  @!PT LDS RZ, [RZ] ;  /* 0x00000000fffff984 */ /* 0x000fe20000000800 */
[----:B------:R-:W-:Y:S01]  /*31d0*/  @!PT LDS RZ, [RZ] ;  /* 0x00000000fffff984 */ /* 0x000fe20000000800 */
[----:B------:R-:W-:Y:S01]  /*31e0*/  @!PT LDS RZ, [RZ] ;  /* 0x00000000fffff984 */ /* 0x000fe20000000800 */
[----:B------:R1:W-:Y:S01]  /*31f0*/  @!P0 LDGSTS.E.BYPASS.LTC128B.128 [R237+0x11800], desc[UR16][R8.64] ;  /* 0x1180000008ed8fae */ /* 0x0003e2000b981a10 */
[----:B------:R-:W-:-:S03]  /*3200*/  LOP3.LUT P0, RZ, R236, 0x4, RZ, 0xc0, !PT ;  /* 0x00000004ecff7812 */ /* 0x000fc6000780c0ff */
[----:B------:R-:W-:Y:S04]  /*3210*/  LDSM.16.M88.4 R16, [R232] ;  /* 0x00000000e810783b */ /* 0x000fe80000000200 */
[----:B------:R-:W3:Y:S04]  /*3220*/  LDSM.16.M88.4 R36, [R84+UR5+0x2800] ;  /* 0x002800055424783b */ /* 0x000ee80008000200 */
[----:B--2---:R-:W2:Y:S04]  /*3230*/  LDSM.16.M88.4 R4, [R84+UR5+0x2000] ;  /* 0x002000055404783b */ /* 0x004ea80008000200 */
[----:B------:R4:W-:Y:S04]  /*3240*/  LDSM.16.M88.4 R12, [R3] ;  /* 0x00000000030c783b */ /* 0x0009e80000000200 */
[----:B------:R-:W5:Y:S04]  /*3250*/  LDSM.16.M88.4 R24, [R2+0x2000] ;  /* 0x002000000218783b */ /* 0x000f680000000200 */
[----:B------:R-:W5:Y:S04]  /*3260*/  LDSM.16.M88.4 R44, [R2+0x2800] ;  /* 0x00280000022c783b */ /* 0x000f680000000200 */
[----:B------:R-:W-:Y:S04]  /*3270*/  LDSM.16.M88.4 R68, [R84+UR5+0x3000] ;  /* 0x003000055444783b */ /* 0x000fe80008000200 */
[----:B------:R-:W-:Y:S04]  /*3280*/  LDSM.16.M88.4 R60, [R2+0x3000] ;  /* 0x00300000023c783b */ /* 0x000fe80000000200 */
[----:B------:R-:W-:Y:S01]  /*3290*/  LDSM.16.M88.4 R72, [R84+UR5+0x3800] ;  /* 0x003800055448783b */ /* 0x000fe20008000200 */
[----:B----4-:R-:W-:-:S03]  /*32a0*/  MOV R3, 0x40 ;  /* 0x0000004000037802 */ /* 0x010fc60000000f00 */
[----:B------:R-:W-:Y:S01]  /*32b0*/  LDSM.16.M88.4 R76, [R84+UR5+0x4000] ;  /* 0x00400005544c783b */ /* 0x000fe20008000200 */
[----:B------:R-:W-:-:S03]  /*32c0*/  SEL R196, R3, 0xffffffc0, !P0 ;  /* 0xffffffc003c47807 */ /* 0x000fc60004000000 */
[----:B------:R-:W0:Y:S01]  /*32d0*/  LDGDEPBAR ;  /* 0x00000000000079af */ /* 0x000e220000000000 */
[-C--:B------:R-:W-:Y:S01]  /*32e0*/  IADD3 R3, PT, PT, R232, R196.reuse, RZ ;  /* 0x000000c4e8037210 */ /* 0x080fe20007ffe0ff */
[C---:B---3--:R-:W-:Y:S01]  /*32f0*/  HMMA.16816.F32.BF16 R28, R16.reuse, R36, RZ ;  /* 0x00000024101c723c */ /* 0x048fe200000418ff */
[----:B------:R-:W-:Y:S01]  /*3300*/  IADD3 R0, PT, PT, R0, R196, RZ ;  /* 0x000000c400007210 */ /* 0x000fe20007ffe0ff */
[----:B------:R-:W-:Y:S03]  /*3310*/  STL [R1], R196 ;  /* 0x000000c401007387 */ /* 0x000fe60000100800 */
[C---:B------:R-:W-:Y:S01]  /*3320*/  IADD3 R52, PT, PT, R139.reuse, R0, RZ ;  /* 0x000000008b347210 */ /* 0x040fe20007ffe0ff */
[----:B-1----:R1:W-:Y:S02]  /*3330*/  LDSM.16.M88.4 R8, [R3] ;  /* 0x000000000308783b */ /* 0x0023e40000000200 */
[C---:B--2---:R-:W-:Y:S02]  /*3340*/  HMMA.16816.F32.BF16 R20, R16.reuse, R4, RZ ;  /* 0x000000041014723c */ /* 0x044fe400000418ff */
[----:B------:R-:W2:Y:S04]  /*3350*/  LDSM.16.M88.4 R40, [R0+0x2000] ;  /* 0x002000000028783b */ /* 0x000ea80000000200 */
[----:B------:R-:W-:Y:S02]  /*3360*/  LDSM.16.M88.4 R48, [R52+0x2000] ;  /* 0x002000003430783b */ /* 0x000fe40000000200 */
[----:B------:R-:W-:Y:S02]  /*3370*/  HMMA.16816.F32.BF16 R32, R16, R6, RZ ;  /* 0x000000061020723c */ /* 0x000fe400000418ff */
[----:B------:R-:W-:Y:S04]  /*3380*/  LDSM.16.M88.4 R64, [R0+0x2800] ;  /* 0x002800000040783b */ /* 0x000fe80000000200 */
[----:B------:R-:W-:Y:S04]  /*3390*/  LDSM.16.M88.4 R56, [R52+0x2800] ;  /* 0x002800003438783b */ /* 0x000fe80000000200 */
[----:B------:R-:W-:Y:S02]  /*33a0*/  LDSM.16.M88.4 R80, [R0+0x3000] ;  /* 0x003000000050783b */ /* 0x000fe40000000200 */
[----:B-----5:R-:W-:Y:S01]  /*33b0*/  HMMA.16816.F32.BF16 R20, R12, R24, R20 ;  /* 0x000000180c14723c */ /* 0x020fe20000041814 */
[----:B-1----:R-:W-:-:S05]  /*33c0*/  IADD3 R3, PT, PT, R139, R3, RZ ;  /* 0x000000038b037210 */ /* 0x002fca0007ffe0ff */
[----:B------:R-:W1:Y:S02]  /*33d0*/  LDSM.16.M88.4 R4, [R3] ;  /* 0x000000000304783b */ /* 0x000e640000000200 */
[C---:B------:R-:W-:Y:S08]  /*33e0*/  HMMA.16816.F32.BF16 R24, R12.reuse, R26, R32 ;  /* 0x0000001a0c18723c */ /* 0x040ff00000041820 */
[----:B------:R-:W-:Y:S08]  /*33f0*/  HMMA.16816.F32.BF16 R32, R12, R44, R28 ;  /* 0x0000002c0c20723c */ /* 0x000ff0000004181c */
[----:B------:R-:W-:Y:S08]  /*3400*/  HMMA.16816.F32.BF16 R28, R16, R38, RZ ;  /* 0x00000026101c723c */ /* 0x000ff000000418ff */
[C---:B--2---:R-:W-:Y:S08]  /*3410*/  HMMA.16816.F32.BF16 R20, R8.reuse, R40, R20 ;  /* 0x000000280814723c */ /* 0x044ff00000041814 */
[----:B------:R-:W-:Y:S08]  /*3420*/  HMMA.16816.F32.BF16 R24, R8, R42, R24 ;  /* 0x0000002a0818723c */ /* 0x000ff00000041818 */
[----:B------:R-:W-:Y:S08]  /*3430*/  HMMA.16816.F32.BF16 R44, R12, R46, R28 ;  /* 0x0000002e0c2c723c */ /* 0x000ff0000004181c */
[----:B------:R-:W-:Y:S08]  /*3440*/  HMMA.16816.F32.BF16 R28, R16, R68, RZ ;  /* 0x00000044101c723c */ /* 0x000ff000000418ff */
[C---:B-1----:R-:W-:Y:S08]  /*3450*/  HMMA.16816.F32.BF16 R20, R4.reuse, R48, R20 ;  /* 0x000000300414723c */ /* 0x042ff00000041814 */
[----:B------:R-:W-:Y:S08]  /*3460*/  HMMA.16816.F32.BF16 R36, R4, R50, R24 ;  /* 0x000000320424723c */ /* 0x000ff00000041818 */
        /* <DEDUP_REMOVED lines=11> */
[----:B------:R-:W-:Y:S01]  /*3520*/  HMMA.16816.F32.BF16 R48, R12, R62, R28 ;  /* 0x0000003e0c30723c */ /* 0x000fe2000004181c */
[----:B------:R-:W5:Y:S01]  /*3530*/  LDSM.16.M88.4 R60, [R52+0x3000] ;  /* 0x00300000343c783b */ /* 0x000f620000000200 */
[----:B-1----:R-:W-:-:S06]  /*3540*/  FMUL.FTZ R3, R23, UR4 ;  /* 0x0000000417037c20 */ /* 0x002fcc0008410000 */
[----:B------:R-:W-:Y:S01]  /*3550*/  HMMA.16816.F32.BF16 R24, R16, R72, RZ ;  /* 0x000000481018723c */ /* 0x000fe200000418ff */
[----:B------:R1:W1:Y:S07]  /*3560*/  MUFU.TANH R185, R3 ;  /* 0x0000000300b97308 */ /* 0x00026e0000002400 */
[----:B------:R-:W-:Y:S01]  /*3570*/  HMMA.16816.F32.BF16 R20, R8, R66, R44 ;  /* 0x000000420814723c */ /* 0x000fe2000004182c */
[----:B------:R-:W-:Y:S01]  /*3580*/  LDSM.16.M88.4 R64, [R84+UR5+0x4800] ;  /* 0x004800055440783b */ /* 0x000fe20008000200 */
[----:B-1----:R-:W-:-:S10]  /*3590*/  FMUL.FTZ R3, R36, UR4 ;  /* 0x0000000424037c20 */ /* 0x002fd40008410000 */
[----:B----4-:R-:W-:Y:S01]  /*35a0*/  HMMA.16816.F32.BF16 R44, R12, R68, R24 ;  /* 0x000000440c2c723c */ /* 0x010fe20000041818 */
[----:B------:R1:W4:Y:S07]  /*35b0*/  MUFU.TANH R184, R3 ;  /* 0x0000000300b87308 */ /* 0x00032e0000002400 */
[----:B------:R-:W-:Y:S01]  /*35c0*/  HMMA.16816.F32.BF16 R24, R16, R74, RZ ;  /* 0x0000004a1018723c */ /* 0x000fe200000418ff */
[----:B------:R-:W2:Y:S01]  /*35d0*/  LDSM.16.M88.4 R72, [R0+0x3800] ;  /* 0x003800000048783b */ /* 0x000ea20000000200 */
[----:B-1----:R-:W-:-:S04]  /*35e0*/  FMUL.FTZ R3, R37, UR4 ;  /* 0x0000000425037c20 */ /* 0x002fc80008410000 */
        /* <DEDUP_REMOVED lines=8> */
[----:B------:R-:W-:Y:S01]  /*3670*/  HMMA.16816.F32.BF16 R40, R12, R70, R24 ;  /* 0x000000460c28723c */ /* 0x000fe20000041818 */
[----:B------:R-:W-:Y:S01]  /*3680*/  LDSM.16.M88.4 R68, [R84+UR5+0x5000] ;  /* 0x005000055444783b */ /* 0x000fe20008000200 */
[----:B---3--:R-:W-:-:S04]  /*3690*/  FMUL.FTZ R3, R32, UR4 ;  /* 0x0000000420037c20 */ /* 0x008fc80008410000 */
[----:B------:R3:W1:Y:S02]  /*36a0*/  MUFU.TANH R179, R3 ;  /* 0x0000000300b37308 */ /* 0x0006640000002400 */
[----:B------:R-:W-:Y:S08]  /*36b0*/  HMMA.16816.F32.BF16 R24, R16, R76, RZ ;  /* 0x0000004c1018723c */ /* 0x000ff000000418ff */
[----:B-----5:R-:W-:Y:S01]  /*36c0*/  HMMA.16816.F32.BF16 R28, R4, R60, R20 ;  /* 0x0000003c041c723c */ /* 0x020fe20000041814 */
[----:B---3--:R-:W-:-:S07]  /*36d0*/  FMUL.FTZ R3, R33, UR4 ;  /* 0x0000000421037c20 */ /* 0x008fce0008410000 */
[----:B------:R-:W-:Y:S01]  /*36e0*/  HMMA.16816.F32.BF16 R20, R8, R82, R48 ;  /* 0x000000520814723c */ /* 0x000fe20000041830 */
[----:B------:R-:W3:Y:S01]  /*36f0*/  LDSM.16.M88.4 R48, [R52+0x3800] ;  /* 0x003800003430783b */ /* 0x000ee20000000200 */
[----:B------:R5:W1:Y:S02]  /*3700*/  MUFU.TANH R178, R3 ;  /* 0x0000000300b27308 */ /* 0x000a640000002400 */
[----:B-----5:R-:W-:-:S06]  /*3710*/  FMUL.FTZ R3, R34, UR4 ;  /* 0x0000000422037c20 */ /* 0x020fcc0008410000 */
[----:B------:R5:W1:Y:S02]  /*3720*/  MUFU.TANH R177, R3 ;  /* 0x0000000300b17308 */ /* 0x000a640000002400 */
[----:B-----5:R-:W-:-:S08]  /*3730*/  FMUL.FTZ R3, R35, UR4 ;  /* 0x0000000423037c20 */ /* 0x020fd00008410000 */
[----:B------:R-:W-:Y:S01]  /*3740*/  HMMA.16816.F32.BF16 R32, R4, R62, R20 ;  /* 0x0000003e0420723c */ /* 0x000fe20000041814 */
[----:B------:R-:W5:Y:S01]  /*3750*/  LDSM.16.M88.4 R60, [R2+0x4800] ;  /* 0x00480000023c783b */ /* 0x000f620000000200 */
[----:B------:R4:W3:Y:S06]  /*3760*/  MUFU.TANH R174, R3 ;  /* 0x0000000300ae7308 */ /* 0x0008ec0000002400 */
[----:B--2---:R-:W-:Y:S08]  /*3770*/  HMMA.16816.F32.BF16 R20, R8, R72, R44 ;  /* 0x000000480814723c */ /* 0x004ff0000004182c */
[----:B-1----:R-:W-:Y:S01]  /*3780*/  HMMA.16816.F32.BF16 R44, R12, R56, R24 ;  /* 0x000000380c2c723c */ /* 0x002fe20000041818 */
[----:B----4-:R-:W-:-:S04]  /*3790*/  FMUL.FTZ R3, R36, UR4 ;  /* 0x0000000424037c20 */ /* 0x010fc80008410000 */
[----:B------:R1:W2:Y:S03]  /*37a0*/  MUFU.TANH R171, R3 ;  /* 0x0000000300ab7308 */ /* 0x0002a60000002400 */
[----:B------:R-:W-:Y:S01]  /*37b0*/  HMMA.16816.F32.BF16 R24, R16, R78, RZ ;  /* 0x0000004e1018723c */ /* 0x000fe200000418ff */
[----:B------:R-:W4:Y:S01]  /*37c0*/  LDSM.16.M88.4 R76, [R0+0x4000] ;  /* 0x00400000004c783b */ /* 0x000f220000000200 */
[----:B-1----:R-:W-:-:S04]  /*37d0*/  FMUL.FTZ R3, R37, UR4 ;  /* 0x0000000425037c20 */ /* 0x002fc80008410000 */
[----:B------:R1:W1:Y:S02]  /*37e0*/  MUFU.TANH R170, R3 ;  /* 0x0000000300aa7308 */ /* 0x0002640000002400 */
[----:B-1----:R-:W-:-:S06]  /*37f0*/  FMUL.FTZ R3, R38, UR4 ;  /* 0x0000000426037c20 */ /* 0x002fcc0008410000 */
[----:B------:R1:W1:Y:S02]  /*3800*/  MUFU.TANH R169, R3 ;  /* 0x0000000300a97308 */ /* 0x0002640000002400 */
[----:B-1----:R-:W-:-:S04]  /*3810*/  FMUL.FTZ R3, R39, UR4 ;  /* 0x0000000427037c20 */ /* 0x002fc80008410000 */
[----:B------:R-:W-:Y:S01]  /*3820*/  HMMA.16816.F32.BF16 R36, R12, R58, R24 ;  /* 0x0000003a0c24723c */ /* 0x000fe20000041818 */
[----:B------:R-:W1:Y:S01]  /*3830*/  LDSM.16.M88.4 R56, [R52+0x4000] ;  /* 0x004000003438783b */ /* 0x000e620000000200 */
[----:B------:R3:W1:Y:S06]  /*3840*/  MUFU.TANH R167, R3 ;  /* 0x0000000300a77308 */ /* 0x00066c0000002400 */
[----:B------:R-:W-:Y:S01]  /*3850*/  HMMA.16816.F32.BF16 R24, R16, R64, RZ ;  /* 0x000000401018723c */ /* 0x000fe200000418ff */
[----:B---3--:R-:W-:-:S04]  /*3860*/  FMUL.FTZ R3, R28, UR4 ;  /* 0x000000041c037c20 */ /* 0x008fc80008410000 */
[----:B------:R3:W1:Y:S02]  /*3870*/  MUFU.TANH R166, R3 ;  /* 0x0000000300a67308 */ /* 0x0006640000002400 */
        /* <DEDUP_REMOVED lines=22> */
[----:B----4-:R-:W-:Y:S01]  /*39e0*/  HMMA.16816.F32.BF16 R20, R8, R76, R44 ;  /* 0x0000004c0814723c */ /* 0x010fe2000004182c */
        /* <DEDUP_REMOVED lines=30> */
[----:B------:R-:W-:Y:S01]  /*3bd0*/  LDSM.16.M88.4 R68, [R0+0x5800] ;  /* 0x005800000044783b */ /* 0x000fe20000000200 */
        /* <DEDUP_REMOVED lines=9> */
[----:B------:R-:W-:Y:S01]  /*3c70*/  HMMA.16816.F32.BF16 R36, R12, R50, R24 ;  /* 0x000000320c24723c */ /* 0x000fe20000041818 */
[----:B------:R-:W5:Y:S01]  /*3c80*/  LDSM.16.M88.4 R48, [R52+0x5000] ;  /* 0x005000003430783b */ /* 0x000f620000000200 */
        /* <DEDUP_REMOVED lines=22> */
[----:B-----5:R-:W-:Y:S04]  /*3df0*/  HMMA.16816.F32.BF16 R28, R4, R48, R20 ;  /* 0x00000030041c723c */ /* 0x020fe80000041814 */
[----:B------:R1:W1:Y:S04]  /*3e00*/  MUFU.TANH R105, R3 ;  /* 0x0000000300697308 */ /* 0x0002680000002400 */
[----:B------:R-:W-:Y:S01]  /*3e10*/  HMMA.16816.F32.BF16 R20, R8, R78, R36 ;  /* 0x0000004e0814723c */ /* 0x000fe20000041824 */
[----:B------:R-:W5:Y:S07]  /*3e20*/  LDSM.16.M88.4 R76, [R0+0x6000] ;  /* 0x00600000004c783b */ /* 0x000f6e0000000200 */
        /* <DEDUP_REMOVED lines=14> */
[----:B----4-:R-:W-:Y:S01]  /*3f10*/  HMMA.16816.F32.BF16 R40, R12, R56, R24 ;  /* 0x000000380c28723c */ /* 0x010fe20000041818 */
[----:B---3--:R-:W-:-:S04]  /*3f20*/  FMUL.FTZ R3, R28, UR4 ;  /* 0x000000041c037c20 */ /* 0x008fc80008410000 */
[----:B------:R3:W4:Y:S03]  /*3f30*/  MUFU.TANH R107, R3 ;  /* 0x00000003006b7308 */ /* 0x0007260000002400 */
[----:B------:R-:W-:Y:S01]  /*3f40*/  HMMA.16816.F32.BF16 R24, R16, R74, RZ ;  /* 0x0000004a1018723c */ /* 0x000fe200000418ff */
[----:B------:R-:W4:Y:S01]  /*3f50*/  LDSM.16.M88.4 R72, [R84+UR5+0x7000] ;  /* 0x007000055448783b */ /* 0x000f220008000200 */
        /* <DEDUP_REMOVED lines=8> */
[----:B------:R-:W4:Y:S07]  /*3fe0*/  LDSM.16.M88.4 R68, [R0+0x6800] ;  /* 0x006800000044783b */ /* 0x000f2e0000000200 */
[----:B------:R-:W-:Y:S01]  /*3ff0*/  HMMA.16816.F32.BF16 R36, R12, R58, R24 ;  /* 0x0000003a0c24723c */ /* 0x000fe20000041818 */
[----:B------:R-:W4:Y:S01]  /*4000*/  LDSM.16.M88.4 R56, [R2+0x7000] ;  /* 0x007000000238783b */ /* 0x000f220000000200 */
[----:B---3--:R-:W-:-:S04]  /*4010*/  FMUL.FTZ R3, R32, UR4 ;  /* 0x0000000420037c20 */ /* 0x008fc80008410000 */
[----:B------:R3:W1:Y:S02]  /*4020*/  MUFU.TANH R109, R3 ;  /* 0x00000003006d7308 */ /* 0x0006640000002400 */
[----:B------:R-:W-:Y:S01]  /*4030*/  HMMA.16816.F32.BF16 R24, R16, R64, RZ ;  /* 0x000000401018723c */ /* 0x000fe200000418ff */
[----:B---3--:R-:W-:-:S05]  /*4040*/  FMUL.FTZ R3, R33, UR4 ;  /* 0x0000000421037c20 */ /* 0x008fca0008410000 */
[----:B------:R3:W1:Y:S02]  /*4050*/  MUFU.TANH R110, R3 ;  /* 0x00000003006e7308 */ /* 0x0006640000002400 */
[----:B---3--:R-:W-:-:S06]  /*4060*/  FMUL.FTZ R3, R34, UR4 ;  /* 0x0000000422037c20 */ /* 0x008fcc0008410000 */
[----:B------:R3:W1:Y:S02]  /*4070*/  MUFU.TANH R112, R3 ;  /* 0x0000000300707308 */ /* 0x0006640000002400 */
[----:B---3--:R-:W-:Y:S02]  /*4080*/  FMUL.FTZ R3, R35, UR4 ;  /* 0x0000000423037c20 */ /* 0x008fe40008410000 */
[----:B------:R-:W-:Y:S01]  /*4090*/  HMMA.16816.F32.BF16 R32, R4, R46, R20 ;  /* 0x0000002e0420723c */ /* 0x000fe20000041814 */
[----:B------:R-:W3:Y:S03]  /*40a0*/  LDSM.16.M88.4 R44, [R52+0x6800] ;  /* 0x00680000342c783b */ /* 0x000ee60000000200 */
[----:B------:R4:W1:Y:S04]  /*40b0*/  MUFU.TANH R114, R3 ;  /* 0x0000000300727308 */ /* 0x0008680000002400 */
[----:B-----5:R-:W-:Y:S08]  /*40c0*/  HMMA.16816.F32.BF16 R20, R8, R76, R40 ;  /* 0x0000004c0814723c */ /* 0x020ff00000041828 */
[----:B--2---:R-:W-:Y:S01]  /*40d0*/  HMMA.16816.F32.BF16 R40, R12, R60, R24 ;  /* 0x0000003c0c28723c */ /* 0x004fe20000041818 */
[----:B----4-:R-:W-:-:S04]  /*40e0*/  FMUL.FTZ R3, R28, UR4 ;  /* 0x000000041c037c20 */ /* 0x010fc80008410000 */
[----:B------:R2:W4:Y:S03]  /*40f0*/  MUFU.TANH R115, R3 ;  /* 0x0000000300737308 */ /* 0x0005260000002400 */
        /* <DEDUP_REMOVED lines=116> */
[----:B------:R4:W-:Y:S07]  /*4840*/  LDSM.16.M88.4 R72, [R2+0x9800] ;  /* 0x009800000248783b */ /* 0x0009ee0000000200 */
        /* <DEDUP_REMOVED lines=20> */
[----:B-1----:R-:W-:-:S02]  /*4990*/  FMUL.FTZ R3, R28, UR4 ;  /* 0x000000041c037c20 */ /* 0x002fc40008410000 */
[----:B----4-:R-:W-:Y:S02]  /*49a0*/  FMUL.FTZ R2, R33, UR4 ;  /* 0x0000000421027c20 */ /* 0x010fe40008410000 */
[----:B------:R1:W2:Y:S03]  /*49b0*/  MUFU.TANH R129, R3 ;  /* 0x0000000300817308 */ /* 0x0002a60000002400 */
[----:B------:R-:W-:Y:S01]  /*49c0*/  HMMA.16816.F32.BF16 R24, R16, R50, RZ ;  /* 0x000000321018723c */ /* 0x000fe200000418ff */
[----:B------:R-:W4:Y:S04]  /*49d0*/  LDSM.16.M88.4 R48, [R0+0x9000] ;  /* 0x009000000030783b */ /* 0x000f280000000200 */
[----:B------:R5:W2:Y:S03]  /*49e0*/  MUFU.TANH R80, R2 ;  /* 0x0000000200507308 */ /* 0x000aa60000002400 */
[----:B------:R-:W-:Y:S08]  /*49f0*/  HMMA.16816.F32.BF16 R36, R4, R64, R20 ;  /* 0x000000400424723c */ /* 0x000ff00000041814 */
[----:B------:R-:W-:Y:S01]  /*4a00*/  HMMA.16816.F32.BF16 R20, R8, R70, R40 ;  /* 0x000000460814723c */ /* 0x000fe20000041828 */
[----:B-1----:R-:W-:-:S04]  /*4a10*/  FMUL.FTZ R3, R29, UR4 ;  /* 0x000000041d037c20 */ /* 0x002fc80008410000 */
[----:B------:R1:W1:Y:S03]  /*4a20*/  MUFU.TANH R127, R3 ;  /* 0x00000003007f7308 */ /* 0x0002660000002400 */
[----:B------:R-:W-:Y:S01]  /*4a30*/  HMMA.16816.F32.BF16 R24, R12, R62, R24 ;  /* 0x0000003e0c18723c */ /* 0x000fe20000041818 */
[----:B------:R3:W2:Y:S01]  /*4a40*/  LDSM.16.M88.4 R60, [R0+0x9800] ;  /* 0x00980000003c783b */ /* 0x0006a20000000200 */
[----:B-----5:R-:W-:-:S04]  /*4a50*/  FMUL.FTZ R2, R34, UR4 ;  /* 0x0000000422027c20 */ /* 0x020fc80008410000 */
[----:B------:R5:W2:Y:S06]  /*4a60*/  MUFU.TANH R69, R2 ;  /* 0x0000000200457308 */ /* 0x000aac0000002400 */
[----:B------:R-:W-:Y:S01]  /*4a70*/  HMMA.16816.F32.BF16 R40, R4, R66, R20 ;  /* 0x000000420428723c */ /* 0x000fe20000041814 */
[----:B-1----:R-:W-:-:S04]  /*4a80*/  FMUL.FTZ R3, R30, UR4 ;  /* 0x000000041e037c20 */ /* 0x002fc80008410000 */
[----:B------:R1:W1:Y:S03]  /*4a90*/  MUFU.TANH R125, R3 ;  /* 0x00000003007d7308 */ /* 0x0002660000002400 */
[----:B----4-:R-:W-:Y:S01]  /*4aa0*/  HMMA.16816.F32.BF16 R20, R8, R48, R44 ;  /* 0x000000300814723c */ /* 0x010fe2000004182c */
[----:B-----5:R-:W-:Y:S01]  /*4ab0*/  FMUL.FTZ R2, R35, UR4 ;  /* 0x0000000423027c20 */ /* 0x020fe20008410000 */
[----:B---3--:R-:W-:-:S03]  /*4ac0*/  FMUL.FTZ R0, R37, UR4 ;  /* 0x0000000425007c20 */ /* 0x008fc60008410000 */
[----:B------:R3:W4:Y:S01]  /*4ad0*/  MUFU.TANH R54, R2 ;  /* 0x0000000200367308 */ /* 0x0007220000002400 */
[----:B-1----:R-:W-:-:S07]  /*4ae0*/  FMUL.FTZ R3, R31, UR4 ;  /* 0x000000041f037c20 */ /* 0x002fce0008410000 */
[----:B------:R1:W1:Y:S01]  /*4af0*/  MUFU.TANH R53, R0 ;  /* 0x0000000000357308 */ /* 0x0002620000002400 */
[C---:B------:R-:W-:Y:S07]  /*4b00*/  HMMA.16816.F32.BF16 R28, R16.reuse, R76, RZ ;  /* 0x0000004c101c723c */ /* 0x040fee00000418ff */
[----:B------:R5:W2:Y:S01]  /*4b10*/  MUFU.TANH R123, R3 ;  /* 0x00000003007b7308 */ /* 0x000aa20000002400 */
[----:B------:R-:W-:Y:S01]  /*4b20*/  HMMA.16816.F32.BF16 R16, R16, R78, RZ ;  /* 0x0000004e1010723c */ /* 0x000fe200000418ff */
[----:B---3--:R-:W-:-:S06]  /*4b30*/  FMUL.FTZ R2, R36, UR4 ;  /* 0x0000000424027c20 */ /* 0x008fcc0008410000 */
[----:B------:R-:W3:Y:S01]  /*4b40*/  MUFU.TANH R65, R2 ;  /* 0x0000000200417308 */ /* 0x000ee20000002400 */
[----:B-1----:R-:W-:-:S07]  /*4b50*/  FMUL.FTZ R0, R38, UR4 ;  /* 0x0000000426007c20 */ /* 0x002fce0008410000 */
[----:B------:R1:W1:Y:S01]  /*4b60*/  MUFU.TANH R49, R0 ;  /* 0x0000000000317308 */ /* 0x0002620000002400 */
[----:B-----5:R-:W-:Y:S02]  /*4b70*/  FMUL.FTZ R3, R32, UR4 ;  /* 0x0000000420037c20 */ /* 0x020fe40008410000 */
[----:B------:R-:W-:Y:S05]  /*4b80*/  HMMA.16816.F32.BF16 R32, R12, R72, R28 ;  /* 0x000000480c20723c */ /* 0x000fea000004181c */
[----:B------:R-:W2:Y:S03]  /*4b90*/  MUFU.TANH R122, R3 ;  /* 0x00000003007a7308 */ /* 0x000ea60000002400 */
[----:B------:R-:W-:Y:S01]  /*4ba0*/  HMMA.16816.F32.BF16 R28, R8, R50, R24 ;  /* 0x00000032081c723c */ /* 0x000fe20000041818 */
[----:B-1----:R-:W-:-:S07]  /*4bb0*/  FMUL.FTZ R0, R39, UR4 ;  /* 0x0000000427007c20 */ /* 0x002fce0008410000 */
[----:B------:R-:W-:Y:S01]  /*4bc0*/  HMMA.16816.F32.BF16 R24, R4, R56, R20 ;  /* 0x000000380418723c */ /* 0x000fe20000041814 */
[----:B------:R-:W1:Y:S01]  /*4bd0*/  LDSM.16.M88.4 R36, [R52+0x9800] ;  /* 0x009800003424783b */ /* 0x000e620000000200 */
[----:B------:R5:W1:Y:S01]  /*4be0*/  MUFU.TANH R46, R0 ;  /* 0x00000000002e7308 */ /* 0x000a620000002400 */
[----:B------:R-:W-:-:S05]  /*4bf0*/  DEPBAR.LE SB0, 0x0 ;  /* 0x000080000000791a */ /* 0x000fca0000000000 */
[----:B------:R-:W-:Y:S08]  /*4c00*/  HMMA.16816.F32.BF16 R12, R12, R74, R16 ;  /* 0x0000004a0c0c723c */ /* 0x000ff00000041810 */
[----:B--2---:R-:W-:Y:S01]  /*4c10*/  HMMA.16816.F32.BF16 R20, R8, R60, R32 ;  /* 0x0000003c0814723c */ /* 0x004fe20000041820 */
[----:B-----5:R-:W-:-:S04]  /*4c20*/  FMUL.FTZ R0, R40, UR4 ;  /* 0x0000000428007c20 */ /* 0x020fc80008410000 */
[----:B------:R2:W1:Y:S03]  /*4c30*/  MUFU.TANH R51, R0 ;  /* 0x0000000000337308 */ /* 0x0004660000002400 */
[----:B------:R-:W-:Y:S08]  /*4c40*/  HMMA.16816.F32.BF16 R28, R4, R58, R28 ;  /* 0x0000003a041c723c */ /* 0x000ff0000004181c */
[----:B------:R-:W-:Y:S01]  /*4c50*/  HMMA.16816.F32.BF16 R8, R8, R62, R12 ;  /* 0x0000003e0808723c */ /* 0x000fe2000004180c */
[----:B--2---:R-:W-:-:S07]  /*4c60*/  FMUL.FTZ R0, R41, UR4 ;  /* 0x0000000429007c20 */ /* 0x004fce0008410000 */
[C---:B-1----:R-:W-:Y:S01]  /*4c70*/  HMMA.16816.F32.BF16 R20, R4.reuse, R36, R20 ;  /* 0x000000240414723c */ /* 0x042fe20000041814 */
[----:B------:R1:W2:Y:S11]  /*4c80*/  MUFU.TANH R47, R0 ;  /* 0x00000000002f7308 */ /* 0x0002b60000002400 */
[----:B------:R-:W-:Y:S01]  /*4c90*/  HMMA.16816.F32.BF16 R4, R4, R38, R8 ;  /* 0x000000260404723c */ /* 0x000fe20000041808 */
[----:B-1----:R-:W-:-:S04]  /*4ca0*/  FMUL.FTZ R0, R42, UR4 ;  /* 0x000000042a007c20 */ /* 0x002fc80008410000 */
[----:B------:R1:W1:-:S14]  /*4cb0*/  MUFU.TANH R52, R0 ;  /* 0x0000000000347308 */ /* 0x00025c0000002400 */
[----:B------:R-:W-:Y:S01]  /*4cc0*/  FMUL.FTZ R5, R5, UR4 ;  /* 0x0000000405057c20 */ /* 0x000fe20008410000 */
[----:B------:R-:W-:Y:S01]  /*4cd0*/  FMUL.FTZ R6, R6, UR4 ;  /* 0x0000000406067c20 */ /* 0x000fe20008410000 */
[----:B------:R-:W-:Y:S01]  /*4ce0*/  FMUL.FTZ R7, R7, UR4 ;  /* 0x0000000407077c20 */ /* 0x000fe20008410000 */
[----:B------:R-:W-:Y:S01]  /*4cf0*/  FMUL.FTZ R4, R4, UR4 ;  /* 0x0000000404047c20 */ /* 0x000fe20008410000 */
[----:B-1----:R-:W-:-:S04]  /*4d00*/  FMUL.FTZ R0, R43, UR4 ;  /* 0x000000042b007c20 */ /* 0x002fc80008410000 */
[----:B------:R1:W1:Y:S02]  /*4d10*/  MUFU.TANH R50, R0 ;  /* 0x0000000000327308 */ /* 0x0002640000002400 */
[----:B-1----:R-:W-:-:S06]  /*4d20*/  FMUL.FTZ R0, R24, UR4 ;  /* 0x0000000418007c20 */ /* 0x002fcc0008410000 */
[----:B------:R1:W1:Y:S02]  /*4d30*/  MUFU.TANH R43, R0 ;  /* 0x00000000002b7308 */ /* 0x0002640000002400 */
[----:B-1----:R-:W-:-:S06]  /*4d40*/  FMUL.FTZ R0, R25, UR4 ;  /* 0x0000000419007c20 */ /* 0x002fcc0008410000 */
[----:B------:R-:W1:Y:S08]  /*4d50*/  MUFU.TANH R25, R7 ;  /* 0x0000000700197308 */ /* 0x000e700000002400 */
[----:B------:R5:W1:Y:S02]  /*4d60*/  MUFU.TANH R42, R0 ;  /* 0x00000000002a7308 */ /* 0x000a640000002400 */
[----:B-----5:R-:W-:-:S06]  /*4d70*/  FMUL.FTZ R0, R26, UR4 ;  /* 0x000000041a007c20 */ /* 0x020fcc0008410000 */
[----:B------:R-:W1:Y:S08]  /*4d80*/  MUFU.TANH R26, R6 ;  /* 0x00000006001a7308 */ /* 0x000e700000002400 */
[----:B------:R5:W1:Y:S02]  /*4d90*/  MUFU.TANH R45, R0 ;  /* 0x00000000002d7308 */ /* 0x000a640000002400 */
[----:B-----5:R-:W-:-:S06]  /*4da0*/  FMUL.FTZ R0, R27, UR4 ;  /* 0x000000041b007c20 */ /* 0x020fcc0008410000 */
        /* <DEDUP_REMOVED lines=14> */
[----:B------:R5:W1:Y:S08]  /*4e90*/  MUFU.TANH R22, R5 ;  /* 0x0000000500167308 */ /* 0x000a700000002400 */
[----:B------:R4:W1:Y:S01]  /*4ea0*/  MUFU.TANH R34, R0 ;  /* 0x0000000000227308 */ /* 0x0008620000002400 */
[----:B-----5:R-:W-:-:S04]  /*4eb0*/  LOP3.LUT R5, R190, 0x1f0, RZ, 0xc0, !PT ;  /* 0x000001f0be057812 */ /* 0x020fc800078ec0ff */
[----:B------:R-:W-:Y:S01]  /*4ec0*/  IADD3 R5, PT, PT, R5, 0x1, R189 ;  /* 0x0000000105057810 */ /* 0x000fe20007ffe0bd */
[----:B----4-:R-:W-:Y:S02]  /*4ed0*/  FMUL.FTZ R0, R23, UR4 ;  /* 0x0000000417007c20 */ /* 0x010fe40008410000 */
[----:B------:R-:W4:Y:S08]  /*4ee0*/  MUFU.TANH R23, R4 ;  /* 0x0000000400177308 */ /* 0x000f300000002400 */
[----:B------:R5:W1:Y:S02]  /*4ef0*/  MUFU.TANH R27, R0 ;  /* 0x00000000001b7308 */ /* 0x000a640000002400 */
[----:B-----5:R-:W-:-:S04]  /*4f00*/  SHF.R.U32.HI R0, RZ, 0x2, R236 ;  /* 0x00000002ff007819 */ /* 0x020fc800000116ec */
[----:B------:R-:W-:-:S04]  /*4f10*/  LOP3.LUT R0, R0, 0x7, RZ, 0xc0, !PT ;  /* 0x0000000700007812 */ /* 0x000fc800078ec0ff */
[----:B------:R-:W-:-:S04]  /*4f20*/  IADD3 R5, PT, PT, -R85, R5, R0 ;  /* 0x0000000555057210 */ /* 0x000fc80007ffe100 */
[----:B------:R-:W-:-:S04]  /*4f30*/  IADD3 R5, PT, PT, R5, UR14, R55 ;  /* 0x0000000e05057c10 */ /* 0x000fc8000fffe037 */
[C---:B------:R-:W-:Y:S02]  /*4f40*/  VIMNMX R4, PT, PT, R5.reuse, R55, PT ;  /* 0x0000003705047248 */ /* 0x040fe40003fe0100 */
[----:B------:R-:W-:Y:S01]  /*4f50*/  VIADDMNMX R5, R5, 0x8, R55, PT ;  /* 0x0000000805057846 */ /* 0x000fe20003800137 */
[----:B------:R-:W-:Y:S06]  /*4f60*/  BAR.SYNC.DEFER_BLOCKING 0x0 ;  /* 0x0000000000007b1d */ /* 0x000fec0000010000 */
[----:B-1234-:R-:W-:Y:S05]  /*4f70*/  @!P1 BRA `(.L_x_2027) ;  /* 0x0000000800149947 */ /* 0x01efea0003800000 */
        /* <DEDUP_REMOVED lines=13> */
.L_x_2028:
[----:B------:R-:W1:Y:S01]  /*5050*/  LDC R12, c[0x0][0x4f0] ;  /* 0x00013c00ff0c7b82 */ /* 0x000e620000000800 */
[C---:B------:R-:W-:Y:S01]  /*5060*/  LEA R9, R248.reuse, 0xfffffe00, 0x8 ;  /* 0xfffffe00f8097811 */ /* 0x040fe200078e40ff */
[----:B------:R-:W2:Y:S01]  /*5070*/  LDCU.64 UR6, c[0x0][0x3a0] ;  /* 0x00007400ff0677ac */ /* 0x000ea20008000a00 */
        /* <DEDUP_REMOVED lines=49> */
[----:B------:R-:W-:Y:S01]  /*5390*/  IMAD R2, R2, R100, RZ ;  /* 0x0000006402027224 */ /* 0x000fe200078e02ff */
[----:B---3--:R-:W-:-:S03]  /*53a0*/  IADD3 R8, PT, PT, R8, -R6, RZ ;  /* 0x8000000608087210 */ /* 0x008fc60007ffe0ff */
[C---:B------:R-:W-:Y:S02]  /*53b0*/  IMAD R6, R0.reuse, R101, R2 ;  /* 0x0000006500067224 */ /* 0x040fe400078e0202 */
[----:B------:R-:W-:Y:S01]  /*53c0*/  IMAD.WIDE.U32 R2, R0, R100, RZ ;  /* 0x0000006400027225 */ /* 0x000fe200078e00ff */
[----:B------:R-:W-:-:S03]  /*53d0*/  SHF.R.S32.HI R0, RZ, 0x1f, R8 ;  /* 0x0000001fff007819 */ /* 0x000fc60000011408 */
[----:B------:R-:W-:Y:S02]  /*53e0*/  IMAD.IADD R3, R3, 0x1, R6 ;  /* 0x0000000103037824 */ /* 0x000fe400078e0206 */
[----:B--2---:R-:W-:Y:S02]  /*53f0*/  IMAD R0, R0, UR6, RZ ;  /* 0x0000000600007c24 */ /* 0x004fe4000f8e02ff */
[----:B------:R-:W-:-:S04]  /*5400*/  IMAD.WIDE.U32 R2, R8, UR6, R2 ;  /* 0x0000000608027c25 */ /* 0x000fc8000f8e0002 */
[----:B------:R-:W-:Y:S01]  /*5410*/  IMAD R0, R8, UR7, R0 ;  /* 0x0000000708007c24 */ /* 0x000fe2000f8e0200 */
[----:B------:R-:W-:-:S04]  /*5420*/  LEA R14, P2, R2, R14, 0x1 ;  /* 0x0000000e020e7211 */ /* 0x000fc800078408ff */
[----:B------:R-:W-:-:S04]  /*5430*/  IADD3 R0, PT, PT, R3, R0, RZ ;  /* 0x0000000003007210 */ /* 0x000fc80007ffe0ff */
[----:B------:R-:W-:-:S05]  /*5440*/  LEA.HI.X R13, R2, R13, R0, 0x1, P2 ;  /* 0x0000000d020d7211 */ /* 0x000fca00010f0c00 */
[----:B------:R2:W-:Y:S04]  /*5450*/  STL [R1+0x8], R13 ;  /* 0x0000080d01007387 */ /* 0x0005e80000100800 */
[----:B------:R2:W-:Y:S02]  /*5460*/  STL [R1+0xc], R14 ;  /* 0x00000c0e01007387 */ /* 0x0005e40000100800 */
.L_x_2029:
[----:B------:R-:W3:Y:S04]  /*5470*/  LDL R8, [R1+0xc] ;  /* 0x00000c0001087983 */ /* 0x000ee80000100800 */
[----:B------:R-:W4:Y:S01]  /*5480*/  LDL R9, [R1+0x8] ;  /* 0x0000080001097983 */ /* 0x000f220000100800 */
[C---:B------:R-:W-:Y:S01]  /*5490*/  IMAD.SHL.U32 R16, R100.reuse, 0x20, RZ ;  /* 0x0000002064107824 */ /* 0x040fe200078e00ff */
[----:B------:R-:W-:-:S04]  /*54a0*/  SHF.L.U64.HI R0, R100, 0x5, R101 ;  /* 0x0000000564007819 */ /* 0x000fc80000010265 */
[----:B---3--:R-:W-:-:S04]  /*54b0*/  IADD3 R6, P2, PT, R16, R8, RZ ;  /* 0x0000000810067210 */ /* 0x008fc80007f5e0ff */
[-C--:B------:R-:W-:Y:S01]  /*54c0*/  IADD3 R2, P3, PT, R6, R16.reuse, RZ ;  /* 0x0000001006027210 */ /* 0x080fe20007f7e0ff */
[----:B----4-:R-:W-:Y:S01]  /*54d0*/  IMAD.X R7, R0, 0x1, R9, P2 ;  /* 0x0000000100077824 */ /* 0x010fe200010e0609 */
[----:B------:R-:W-:Y:S01]  /*54e0*/  @!PT LDS RZ, [RZ] ;  /* 0x00000000fffff984 */ /* 0x000fe20000000800 */
[----:B------:R-:W-:Y:S01]  /*54f0*/  @!PT LDS RZ, [RZ] ;  /* 0x00000000fffff984 */ /* 0x000fe20000000800 */
[----:B------:R-:W-:Y:S01]  /*5500*/  @!PT LDS RZ, [RZ] ;  /* 0x00000000fffff984 */ /* 0x000fe20000000800 */
[----:B------:R3:W-:Y:S02]  /*5510*/  LDGSTS.E.BYPASS.LTC128B.128 [R237+0x2000], desc[UR16][R8.64] ;  /* 0x0200000008ed7fae */ /* 0x0007e4000b981a10 */
[-C--:B------:R-:W-:Y:S01]  /*5520*/  IADD3 R10, P2, PT, R2, R16.reuse, RZ ;  /* 0x00000010020a7210 */ /* 0x080fe20007f5e0ff */
[--C-:B------:R-:W-:Y:S01]  /*5530*/  IMAD.X R3, R7, 0x1, R0.reuse, P3 ;  /* 0x0000000107037824 */ /* 0x100fe200018e0600 */
[----:B------:R4:W-:Y:S02]  /*5540*/  LDGSTS.E.BYPASS.LTC128B.128 [R237+0x2800], desc[UR16][R6.64] ;  /* 0x0280000006ed7fae */ /* 0x0009e4000b981a10 */
[-C--:B------:R-:W-:Y:S01]  /*5550*/  IADD3 R12, P3, PT, R10, R16.reuse, RZ ;  /* 0x000000100a0c7210 */ /* 0x080fe20007f7e0ff */
[--C-:B------:R-:W-:Y:S01]  /*5560*/  IMAD.X R11, R3, 0x1, R0.reuse, P2 ;  /* 0x00000001030b7824 */ /* 0x100fe200010e0600 */
[----:B------:R5:W-:Y:S02]  /*5570*/  LDGSTS.E.BYPASS.LTC128B.128 [R237+0x3000], desc[UR16][R2.64] ;  /* 0x0300000002ed7fae */ /* 0x000be4000b981a10 */
[-C--:B--2---:R-:W-:Y:S01]  /*5580*/  IADD3 R14, P2, PT, R12, R16.reuse, RZ ;  /* 0x000000100c0e7210 */ /* 0x084fe20007f5e0ff */
[--C-:B------:R-:W-:Y:S01]  /*5590*/  IMAD.X R13, R11, 0x1, R0.reuse, P3 ;  /* 0x000000010b0d7824 */ /* 0x100fe200018e0600 */
[----:B------:R-:W-:Y:S03]  /*55a0*/  LDGSTS.E.BYPASS.LTC128B.128 [R237+0x3800], desc[UR16][R10.64] ;  /* 0x038000000aed7fae */ /* 0x000fe6000b981a10 */
[----:B------:R-:W-:Y:S01]  /*55b0*/  IMAD.X R15, R13, 0x1, R0, P2 ;  /* 0x000000010d0f7824 */ /* 0x000fe200010e0600 */
[----:B------:R2:W-:Y:S04]  /*55c0*/  LDGSTS.E.BYPASS.LTC128B.128 [R237+0x4000], desc[UR16][R12.64] ;  /* 0x040000000ced7fae */ /* 0x0005e8000b981a10 */
[----:B------:R1:W-:Y:S01]  /*55d0*/  LDGSTS.E.BYPASS.LTC128B.128 [R237+0x4800], desc[UR16][R14.64] ;  /* 0x048000000eed7fae */ /* 0x0003e2000b981a10 */
[----:B---3--:R-:W-:-:S04]  /*55e0*/  IADD3 R8, P3, PT, R14, R16, RZ ;  /* 0x000000100e087210 */ /* 0x008fc80007f7e0ff */
[----:B----4-:R-:W-:Y:S01]  /*55f0*/  IADD3 R6, P2, PT, R8, R16, RZ ;  /* 0x0000001008067210 */ /* 0x010fe20007f5e0ff */
[----:B------:R-:W-:-:S03]  /*5600*/  IMAD.X R9, R15, 0x1, R0, P3 ;  /* 0x000000010f097824 */ /* 0x000fc600018e0600 */
[-C--:B-----5:R-:W-:Y:S01]  /*5610*/  IADD3 R2, P3, PT, R6, R16.reuse, RZ ;  /* 0x0000001006027210 */ /* 0x0a0fe20007f7e0ff */
[--C-:B------:R-:W-:Y:S01]  /*5620*/  IMAD.X R7, R9, 0x1, R0.reuse, P2 ;  /* 0x0000000109077824 */ /* 0x100fe200010e0600 */
[----:B------:R3:W-:Y:S03]  /*5630*/  LDGSTS.E.BYPASS.LTC128B.128 [R237+0x5000], desc[UR16][R8.64] ;  /* 0x0500000008ed7fae */ /* 0x0007e6000b981a10 */
[----:B------:R-:W-:Y:S01]  /*5640*/  IMAD.X R3, R7, 0x1, R0, P3 ;  /* 0x0000000107037824 */ /* 0x000fe200018e0600 */
[----:B------:R4:W-:Y:S01]  /*5650*/  LDGSTS.E.BYPASS.LTC128B.128 [R237+0x5800], desc[UR16][R6.64] ;  /* 0x0580000006ed7fae */ /* 0x0009e2000b981a10 */
[----:B--2---:R-:W-:-:S03]  /*5660*/  IADD3 R12, P2, PT, R2, R16, RZ ;  /* 0x00000010020c7210 */ /* 0x004fc60007f5e0ff */
[----:B------:R2:W-:Y:S01]  /*5670*/  LDGSTS.E.BYPASS.LTC128B.128 [R237+0x6000], desc[UR16][R2.64] ;  /* 0x0600000002ed7fae */ /* 0x0005e2000b981a10 */
[----:B-1----:R-:W-:Y:S01]  /*5680*/  IADD3 R14, P3, PT, R12, R16, RZ ;  /* 0x000000100c0e7210 */ /* 0x002fe20007f7e0ff */
[----:B------:R-:W-:-:S03]  /*5690*/  IMAD.X R13, R3, 0x1, R0, P2 ;  /* 0x00000001030d7824 */ /* 0x000fc600010e0600 */
[-C--:B------:R-:W-:Y:S01]  /*56a0*/  IADD3 R10, P2, PT, R14, R16.reuse, RZ ;  /* 0x000000100e0a7210 */ /* 0x080fe20007f5e0ff */
[--C-:B------:R-:W-:Y:S01]  /*56b0*/  IMAD.X R15, R13, 0x1, R0.reuse, P3 ;  /* 0x000000010d0f7824 */ /* 0x100fe200018e0600 */
[----:B------:R1:W-:Y:S03]  /*56c0*/  LDGSTS.E.BYPASS.LTC128B.128 [R237+0x6800], desc[UR16][R12.64] ;  /* 0x068000000ced7fae */ /* 0x0003e6000b981a10 */
[----:B------:R-:W-:Y:S01]  /*56d0*/  IMAD.X R11, R15, 0x1, R0, P2 ;  /* 0x000000010f0b7824 */ /* 0x000fe200010e0600 */
[----:B------:R1:W-:Y:S04]  /*56e0*/  LDGSTS.E.BYPASS.LTC128B.128 [R237+0x7000], desc[UR16][R14.64] ;  /* 0x070000000eed7fae */ /* 0x0003e8000b981a10 */
[----:B------:R1:W-:Y:S01]  /*56f0*/  LDGSTS.E.BYPASS.LTC128B.128 [R237+0x7800], desc[UR16][R10.64] ;  /* 0x078000000aed7fae */ /* 0x0003e2000b981a10 */
[----:B---3--:R-:W-:-:S04]  /*5700*/  IADD3 R8, P3, PT, R10, R16, RZ ;  /* 0x000000100a087210 */ /* 0x008fc80007f7e0ff */
[----:B----4-:R-:W-:Y:S01]  /*5710*/  IADD3 R6, P2, PT, R8, R16, RZ ;  /* 0x0000001008067210 */ /* 0x010fe20007f5e0ff */
[----:B------:R-:W-:-:S03]  /*5720*/  IMAD.X R9, R11, 0x1, R0, P3 ;  /* 0x000000010b097824 */ /* 0x000fc600018e0600 */
[-C--:B--2---:R-:W-:Y:S01]  /*5730*/  IADD3 R2, P3, PT, R6, R16.reuse, RZ ;  /* 0x0000001006027210 */ /* 0x084fe20007f7e0ff */
[--C-:B------:R-:W-:Y:S01]  /*5740*/  IMAD.X R7, R9, 0x1, R0.reuse, P2 ;  /* 0x0000000109077824 */ /* 0x100fe200010e0600 */
[----:B------:R2:W-:Y:S03]  /*5750*/  LDGSTS.E.BYPASS.LTC128B.128 [R237+0x8000], desc[UR16][R8.64] ;  /* 0x0800000008ed7fae */ /* 0x0005e6000b981a10 */
[----:B------:R-:W-:Y:S01]  /*5760*/  IMAD.X R3, R7, 0x1, R0, P3 ;  /* 0x0000000107037824 */ /* 0x000fe200018e0600 */
[----:B------:R2:W-:Y:S01]  /*5770*/  LDGSTS.E.BYPASS.LTC128B.128 [R237+0x8800], desc[UR16][R6.64] ;  /* 0x0880000006ed7fae */ /* 0x0005e2000b981a10 */
[----:B-1----:R-:W-:-:S03]  /*5780*/  IADD3 R12, P2, PT, R2, R16, RZ ;  /* 0x00000010020c7210 */ /* 0x002fc60007f5e0ff */
[----:B------:R2:W-:Y:S02]  /*5790*/  LDGSTS.E.BYPASS.LTC128B.128 [R237+0x9000], desc[UR16][R2.64] ;  /* 0x0900000002ed7fae */ /* 0x0005e4000b981a10 */
[----:B------:R-:W-:-:S05]  /*57a0*/  IMAD.X R13, R3, 0x1, R0, P2 ;  /* 0x00000001030d7824 */ /* 0x000fca00010e0600 */
[----:B------:R2:W-:Y:S04]  /*57b0*/  LDGSTS.E.BYPASS.LTC128B.128 [R237+0x9800], desc[UR16][R12.64] ;  /* 0x098000000ced7fae */ /* 0x0005e8000b981a10 */
[----:B------:R-:W0:Y:S02]  /*57c0*/  LDGDEPBAR ;  /* 0x00000000000079af */ /* 0x000e240000000000 */
.L_x_2027:
[----:B------:R-:W-:Y:S01]  /*57d0*/  IMAD.SHL.U32 R0, R236, 0x2, RZ ;  /* 0x00000002ec007824 */ /* 0x000fe200078e00ff */
[----:B------:R-:W1:Y:S04]  /*57e0*/  LDCU UR4, c[0x0][0x45c] ;  /* 0x00008b80ff0477ac */ /* 0x000e680008000800 */
[----:B------:R-:W-:-:S05]  /*57f0*/  LOP3.LUT R0, R0, 0x6, RZ, 0xc0, !PT ;  /* 0x0000000600007812 */ /* 0x000fca00078ec0ff */
[----:B------:R-:W-:-:S04]  /*5800*/  IMAD R0, R248, 0x100, R0 ;  /* 0x00000100f8007824 */ /* 0x000fc800078e0200 */
[C---:B--2---:R-:W-:Y:S02]  /*5810*/  VIADD R2, R0.reuse, 0xffffff00 ;  /* 0xffffff0000027836 */ /* 0x044fe40000000000 */
        /* <DEDUP_REMOVED lines=418> */
[----:B------:R-:W-:Y:S01]  /*7240*/  LDSM.16.MT88.4 R12, [R156+0xa000] ;  /* 0x00a000009c0c783b */ /* 0x000fe20000004200 */
[----:B-1----:R-:W-:Y:S02]  /*7250*/  IMAD.MOV.U32 R7, RZ, RZ, R37 ;  /* 0x000000ffff077224 */ /* 0x002fe400078e0025 */
[----:B------:R-:W-:-:S05]  /*7260*/  IMAD.IADD R37, R139, 0x1, R156 ;  /* 0x000000018b257824 */ /* 0x000fca00078e029c */
[----:B------:R-:W-:Y:S01]  /*7270*/  LDSM.16.MT88.4 R16, [R37+0xa000] ;  /* 0x00a000002510783b */ /* 0x000fe20000004200 */
[--C-:B---3--:R-:W-:Y:S01]  /*7280*/  FFMA.FTZ R6, R21, UR4, -R0.reuse ;  /* 0x0000000415067c23 */ /* 0x108fe20008010800 */
[----:B----4-:R-:W-:Y:S02]  /*7290*/  F2FP.BF16.F32.PACK_AB R9, R207, R210 ;  /* 0x000000d2cf09723e */ /* 0x010fe400000010ff */
[----:B------:R-:W1:Y:S01]  /*72a0*/  LDSM.16.MT88.4 R20, [R80+0xa000] ;  /* 0x00a000005014783b */ /* 0x000e620000004200 */
        /* <DEDUP_REMOVED lines=35> */
[----:B--2---:R-:W-:Y:S01]  /*74e0*/  F2FP.BF16.F32.PACK_AB R11, R213, R209 ;  /* 0x000000d1d50b723e */ /* 0x004fe200000010ff */
[----:B------:R-:W-:-:S06]  /*74f0*/  FFMA.FTZ R6, R64, UR4, -R2 ;  /* 0x0000000440067c23 */ /* 0x000fcc0008010802 */
[C---:B------:R-:W-:Y:S01]  /*7500*/  HMMA.16816.F32.BF16 R64, R8.reuse, R28, R40 ;  /* 0x0000001c0840723c */ /* 0x040fe20000041828 */
[----:B------:R1:W2:Y:S07]  /*7510*/  MUFU.EX2 R212, R6 ;  /* 0x0000000600d47308 */ /* 0x0002ae0000000800 */
[C---:B------:R-:W-:Y:S08]  /*7520*/  HMMA.16816.F32.BF16 R40, R8.reuse, R20, R32 ;  /* 0x000000140828723c */ /* 0x040ff00000041820 */
[----:B------:R-:W-:Y:S01]  /*7530*/  HMMA.16816.F32.BF16 R32, R8, R22, R24 ;  /* 0x000000160820723c */ /* 0x000fe20000041818 */
[----:B------:R-:W-:Y:S01]  /*7540*/  LDSM.16.MT88.4 R24, [R80+0xb000] ;  /* 0x00b000005018783b */ /* 0x000fe20000004200 */
[----:B-1----:R-:W-:-:S04]  /*7550*/  FFMA.FTZ R6, R68, UR4, -R2 ;  /* 0x0000000444067c23 */ /* 0x002fc80008010802 */
[----:B------:R1:W-:Y:S02]  /*7560*/  MUFU.EX2 R204, R6 ;  /* 0x0000000600cc7308 */ /* 0x0003e40000000800 */
[C---:B------:R-:W-:Y:S01]  /*7570*/  HMMA.16816.F32.BF16 R68, R8.reuse, R30, R44 ;  /* 0x0000001e0844723c */ /* 0x040fe2000004182c */
[----:B------:R-:W3:Y:S07]  /*7580*/  LDSM.16.MT88.4 R28, [R140+0xb000] ;  /* 0x00b000008c1c783b */ /* 0x000eee0000004200 */
[----:B------:R-:W-:Y:S01]  /*7590*/  HMMA.16816.F32.BF16 R44, R8, R12, R52 ;  /* 0x0000000c082c723c */ /* 0x000fe20000041834 */
[----:B-1----:R-:W-:-:S07]  /*75a0*/  FFMA.FTZ R6, R72, UR4, -R2 ;  /* 0x0000000448067c23 */ /* 0x002fce0008010802 */
[C---:B------:R-:W-:Y:S01]  /*75b0*/  HMMA.16816.F32.BF16 R20, R8.reuse, R14, R48 ;  /* 0x0000000e0814723c */ /* 0x040fe20000041830 */
[----:B------:R-:W1:Y:S01]  /*75c0*/  LDSM.16.MT88.4 R12, [R37+0xb000] ;  /* 0x00b00000250c783b */ /* 0x000e620000004200 */
[----:B------:R4:W3:Y:S06]  /*75d0*/  MUFU.EX2 R214, R6 ;  /* 0x0000000600d67308 */ /* 0x0008ec0000000800 */
        /* <DEDUP_REMOVED lines=12> */
[----:B--2---:R-:W-:Y:S01]  /*76a0*/  FFMA.FTZ R6, R76, UR4, -R0 ;  /* 0x000000044c067c23 */ /* 0x004fe20008010800 */
[----:B------:R-:W-:-:S05]  /*76b0*/  IMAD.MOV.U32 R76, RZ, RZ, R200 ;  /* 0x000000ffff4c7224 */ /* 0x000fca00078e00c8 */
[----:B------:R2:W3:Y:S02]  /*76c0*/  MUFU.EX2 R200, R6 ;  /* 0x0000000600c87308 */ /* 0x0004e40000000800 */
[----:B--2---:R-:W-:Y:S01]  /*76d0*/  FFMA.FTZ R6, R77, UR4, -R2 ;  /* 0x000000044d067c23 */ /* 0x004fe20008010802 */
[----:B------:R-:W-:Y:S01]  /*76e0*/  IMAD.MOV.U32 R77, RZ, RZ, R192 ;  /* 0x000000ffff4d7224 */ /* 0x000fe200078e00c0 */
[----:B---3--:R-:W-:-:S04]  /*76f0*/  F2FP.BF16.F32.PACK_AB R11, R200, R196 ;  /* 0x000000c4c80b723e */ /* 0x008fc800000010ff */
[----:B------:R2:W-:Y:S03]  /*7700*/  MUFU.EX2 R192, R6 ;  /* 0x0000000600c07308 */ /* 0x0005e60000000800 */
[C---:B------:R-:W-:Y:S01]  /*7710*/  HMMA.16816.F32.BF16 R52, R8.reuse, R28, R64 ;  /* 0x0000001c0834723c */ /* 0x040fe20000041840 */
[----:B------:R-:W-:Y:S02]  /*7720*/  IMAD.MOV.U32 R64, RZ, RZ, R179 ;  /* 0x000000ffff407224 */ /* 0x000fe400078e00b3 */
[----:B------:R-:W-:Y:S02]  /*7730*/  IMAD.MOV.U32 R66, RZ, RZ, R178 ;  /* 0x000000ffff427224 */ /* 0x000fe400078e00b2 */
[----:B------:R-:W-:Y:S02]  /*7740*/  IMAD.MOV.U32 R65, RZ, RZ, R177 ;  /* 0x000000ffff417224 */ /* 0x000fe400078e00b1 */
[----:B------:R-:W-:Y:S01]  /*7750*/  IMAD.MOV.U32 R67, RZ, RZ, R174 ;  /* 0x000000ffff437224 */ /* 0x000fe200078e00ae */
[----:B------:R-:W-:Y:S01]  /*7760*/  HMMA.16816.F32.BF16 R68, R8, R30, R68 ;  /* 0x0000001e0844723c */ /* 0x000fe20000041844 */
[----:B------:R-:W3:Y:S01]  /*7770*/  LDSM.16.MT88.4 R28, [R140+0xb800] ;  /* 0x00b800008c1c783b */ /* 0x000ee20000004200 */
[----:B--2---:R-:W-:Y:S01]  /*7780*/  FFMA.FTZ R6, R78, UR4, -R2 ;  /* 0x000000044e067c23 */ /* 0x004fe20008010802 */
[----:B------:R-:W-:-:S03]  /*7790*/  IMAD.MOV.U32 R78, RZ, RZ, R194 ;  /* 0x000000ffff4e7224 */ /* 0x000fc600078e00c2 */
[----:B------:R2:W4:Y:S02]  /*77a0*/  MUFU.EX2 R194, R6 ;  /* 0x0000000600c27308 */ /* 0x0005240000000800 */
[C---:B------:R-:W-:Y:S08]  /*77b0*/  HMMA.16816.F32.BF16 R40, R8.reuse, R24, R40 ;  /* 0x000000180828723c */ /* 0x040ff00000041828 */
[----:B------:R-:W-:Y:S01]  /*77c0*/  HMMA.16816.F32.BF16 R32, R8, R26, R32 ;  /* 0x0000001a0820723c */ /* 0x000fe20000041820 */
[----:B------:R-:W3:Y:S01]  /*77d0*/  LDSM.16.MT88.4 R24, [R80+0xb800] ;  /* 0x00b800005018783b */ /* 0x000ee20000004200 */
[----:B--2---:R-:W-:Y:S01]  /*77e0*/  FFMA.FTZ R6, R79, UR4, -R2 ;  /* 0x000000044f067c23 */ /* 0x004fe20008010802 */
[----:B------:R-:W-:-:S05]  /*77f0*/  IMAD.MOV.U32 R79, RZ, RZ, R180 ;  /* 0x000000ffff4f7224 */ /* 0x000fca00078e00b4 */
[C---:B-1----:R-:W-:Y:S01]  /*7800*/  HMMA.16816.F32.BF16 R48, R8.reuse, R12, R44 ;  /* 0x0000000c0830723c */ /* 0x042fe2000004182c */
[----:B------:R1:W-:Y:S07]  /*7810*/  MUFU.EX2 R191, R6 ;  /* 0x0000000600bf7308 */ /* 0x0003ee0000000800 */
[C---:B------:R-:W-:Y:S01]  /*7820*/  HMMA.16816.F32.BF16 R20, R8.reuse, R14, R20 ;  /* 0x0000000e0814723c */ /* 0x040fe20000041814 */
[----:B------:R-:W2:Y:S07]  /*7830*/  LDSM.16.MT88.4 R12, [R37+0xb800] ;  /* 0x00b80000250c783b */ /* 0x000eae0000004200 */
[----:B-----5:R-:W-:Y:S01]  /*7840*/  HMMA.16816.F32.BF16 R56, R8, R16, R56 ;  /* 0x000000100838723c */ /* 0x020fe20000041838 */
[----:B-1----:R-:W-:Y:S01]  /*7850*/  FFMA.FTZ R6, R81, UR4, -R2 ;  /* 0x0000000451067c23 */ /* 0x002fe20008010802 */
[----:B------:R-:W-:-:S03]  /*7860*/  IMAD.MOV.U32 R81, RZ, RZ, R193 ;  /* 0x000000ffff517224 */ /* 0x000fc600078e00c1 */
[----:B------:R1:W5:Y:S03]  /*7870*/  MUFU.EX2 R193, R6 ;  /* 0x0000000600c17308 */ /* 0x0003660000000800 */
[----:B------:R-:W-:Y:S01]  /*7880*/  HMMA.16816.F32.BF16 R72, R8, R18, R60 ;  /* 0x000000120848723c */ /* 0x000fe2000004183c */
[----:B------:R-:W2:Y:S01]  /*7890*/  LDSM.16.MT88.4 R16, [R156+0xb800] ;  /* 0x00b800009c10783b */ /* 0x000ea20000004200 */
[----:B----4-:R-:W-:Y:S01]  /*78a0*/  F2FP.BF16.F32.PACK_AB R8, R194, R192 ;  /* 0x000000c0c208723e */ /* 0x010fe200000010ff */
[--C-:B-1----:R-:W-:Y:S01]  /*78b0*/  FFMA.FTZ R6, R82, UR4, -R0.reuse ;  /* 0x0000000452067c23 */ /* 0x102fe20008010800 */
[----:B------:R-:W-:Y:S01]  /*78c0*/  IMAD.MOV.U32 R82, RZ, RZ, R187 ;  /* 0x000000ffff527224 */ /* 0x000fe200078e00bb */
[----:B-----5:R-:W-:Y:S02]  /*78d0*/  F2FP.BF16.F32.PACK_AB R10, R193, R191 ;  /* 0x000000bfc10a723e */ /* 0x020fe400000010ff */
[----:B------:R1:W-:Y:S02]  /*78e0*/  MUFU.EX2 R187, R6 ;  /* 0x0000000600bb7308 */ /* 0x0003e40000000800 */
[----:B-1----:R-:W-:Y:S01]  /*78f0*/  FFMA.FTZ R6, R85, UR4, -R0 ;  /* 0x0000000455067c23 */ /* 0x002fe20008010800 */
[----:B------:R-:W-:-:S05]  /*7900*/  IMAD.MOV.U32 R85, RZ, RZ, R185 ;  /* 0x000000ffff557224 */ /* 0x000fca00078e00b9 */
[----:B------:R1:W4:Y:S02]  /*7910*/  MUFU.EX2 R185, R6 ;  /* 0x0000000600b97308 */ /* 0x0003240000000800 */
[----:B-1----:R-:W-:Y:S01]  /*7920*/  FFMA.FTZ R6, R83, UR4, -R0 ;  /* 0x0000000453067c23 */ /* 0x002fe20008010800 */
[----:B------:R-:W-:Y:S01]  /*7930*/  IMAD.MOV.U32 R83, RZ, RZ, R184 ;  /* 0x000000ffff537224 */ /* 0x000fe200078e00b8 */
[----:B----4-:R-:W-:-:S04]  /*7940*/  F2FP.BF16.F32.PACK_AB R9, R185, R187 ;  /* 0x000000bbb909723e */ /* 0x010fc800000010ff */
[----:B------:R1:W-:Y:S02]  /*7950*/  MUFU.EX2 R184, R6 ;  /* 0x0000000600b87308 */ /* 0x0003e40000000800 */
[----:B-1----:R-:W-:Y:S01]  /*7960*/  FFMA.FTZ R6, R88, UR4, -R0 ;  /* 0x0000000458067c23 */ /* 0x002fe20008010800 */
[----:B------:R-:W-:-:S05]  /*7970*/  IMAD.MOV.U32 R88, RZ, RZ, R183 ;  /* 0x000000ffff587224 */ /* 0x000fca00078e00b7 */
[----:B------:R1:W4:Y:S02]  /*7980*/  MUFU.EX2 R183, R6 ;  /* 0x0000000600b77308 */ /* 0x0003240000000800 */
[----:B-1----:R-:W-:Y:S01]  /*7990*/  FFMA.FTZ R6, R89, UR4, -R2 ;  /* 0x0000000459067c23 */ /* 0x002fe20008010802 */
[----:B----4-:R-:W-:-:S05]  /*79a0*/  F2FP.BF16.F32.PACK_AB R11, R183, R184 ;  /* 0x000000b8b70b723e */ /* 0x010fca00000010ff */
[----:B------:R1:W-:Y:S02]  /*79b0*/  MUFU.EX2 R179, R6 ;  /* 0x0000000600b37308 */ /* 0x0003e40000000800 */
[C---:B---3--:R-:W-:Y:S08]  /*79c0*/  HMMA.16816.F32.BF16 R52, R8.reuse, R28, R52 ;  /* 0x0000001c0834723c */ /* 0x048ff00000041834 */
[----:B------:R-:W-:Y:S01]  /*79d0*/  HMMA.16816.F32.BF16 R68, R8, R30, R68 ;  /* 0x0000001e0844723c */ /* 0x000fe20000041844 */
[----:B------:R-:W3:Y:S01]  /*79e0*/  LDSM.16.MT88.4 R28, [R140+0xc000] ;  /* 0x00c000008c1c783b */ /* 0x000ee20000004200 */
[----:B-1----:R-:W-:-:S06]  /*79f0*/  FFMA.FTZ R6, R90, UR4, -R2 ;  /* 0x000000045a067c23 */ /* 0x002fcc0008010802 */
[C---:B------:R-:W-:Y:S01]  /*7a00*/  HMMA.16816.F32.BF16 R40, R8.reuse, R24, R40 ;  /* 0x000000180828723c */ /* 0x040fe20000041828 */
[----:B------:R1:W4:Y:S07]  /*7a10*/  MUFU.EX2 R180, R6 ;  /* 0x0000000600b47308 */ /* 0x00032e0000000800 */
[C---:B------:R-:W-:Y:S01]  /*7a20*/  HMMA.16816.F32.BF16 R32, R8.reuse, R26, R32 ;  /* 0x0000001a0820723c */ /* 0x040fe20000041820 */
[----:B------:R-:W5:Y:S07]  /*7a30*/  LDSM.16.MT88.4 R24, [R80+0xc000] ;  /* 0x00c000005018783b */ /* 0x000f6e0000004200 */
[----:B--2---:R-:W-:Y:S01]  /*7a40*/  HMMA.16816.F32.BF16 R48, R8, R12, R48 ;  /* 0x0000000c0830723c */ /* 0x004fe20000041830 */
[----:B-1----:R-:W-:-:S04]  /*7a50*/  FFMA.FTZ R6, R91, UR4, -R2 ;  /* 0x000000045b067c23 */ /* 0x002fc80008010802 */
[----:B------:R1:W-:Y:S03]  /*7a60*/  MUFU.EX2 R178, R6 ;  /* 0x0000000600b27308 */ /* 0x0003e60000000800 */
[C---:B------:R-:W-:Y:S01]  /*7a70*/  HMMA.16816.F32.BF16 R20, R8.reuse, R14, R20 ;  /* 0x0000000e0814723c */ /* 0x040fe20000041814 */
[----:B------:R-:W2:Y:S07]  /*7a80*/  LDSM.16.MT88.4 R12, [R37+0xc000] ;  /* 0x00c00000250c783b */ /* 0x000eae0000004200 */
[----:B------:R-:W-:Y:S01]  /*7a90*/  HMMA.16816.F32.BF16 R60, R8, R16, R56 ;  /* 0x00000010083c723c */ /* 0x000fe20000041838 */
[----:B-1----:R-:W-:-:S07]  /*7aa0*/  FFMA.FTZ R6, R92, UR4, -R2 ;  /* 0x000000045c067c23 */ /* 0x002fce0008010802 */
[----:B------:R-:W-:Y:S01]  /*7ab0*/  HMMA.16816.F32.BF16 R72, R8, R18, R72 ;  /* 0x000000120848723c */ /* 0x000fe20000041848 */
[----:B------:R-:W1:Y:S01]  /*7ac0*/  LDSM.16.MT88.4 R16, [R156+0xc000] ;  /* 0x00c000009c10783b */ /* 0x000e620000004200 */
[----:B----4-:R-:W-:Y:S01]  /*7ad0*/  F2FP.BF16.F32.PACK_AB R8, R180, R179 ;  /* 0x000000b3b408723e */ /* 0x010fe200000010ff */
[----:B------:R4:W3:Y:S02]  /*7ae0*/  MUFU.EX2 R177, R6 ;  /* 0x0000000600b17308 */ /* 0x0008e40000000800 */
[----:B----4-:R-:W-:Y:S01]  /*7af0*/  FFMA.FTZ R6, R93, UR4, -R0 ;  /* 0x000000045d067c23 */ /* 0x010fe20008010800 */
[----:B---3--:R-:W-:-:S05]  /*7b00*/  F2FP.BF16.F32.PACK_AB R10, R177, R178 ;  /* 0x000000b2b10a723e */ /* 0x008fca00000010ff */
        /* <DEDUP_REMOVED lines=186> */
[----:B------:R-:W-:Y:S01]  /*86b0*/  LDSM.16.MT88.4 R48, [R80+0xf000] ;  /* 0x00f000005030783b */ /* 0x000fe20000004200 */
[----:B--2---:R-:W-:Y:S01]  /*86c0*/  FFMA.FTZ R6, R181, UR4, -R2 ;  /* 0x00000004b5067c23 */ /* 0x004fe20008010802 */
[----:B------:R-:W-:-:S02]  /*86d0*/  IMAD.MOV.U32 R181, RZ, RZ, R7 ;  /* 0x000000ffffb57224 */ /* 0x000fc400078e0007 */
[----:B------:R-:W-:-:S03]  /*86e0*/  FADD.FTZ R7, R218, R217 ;  /* 0x000000d9da077221 */ /* 0x000fc60000010000 */
[----:B------:R-:W-:Y:S01]  /*86f0*/  HMMA.16816.F32.BF16 R52, R8, R26, R44 ;  /* 0x0000001a0834723c */ /* 0x000fe2000004182c */
[----:B------:R2:W4:Y:S01]  /*8700*/  MUFU.EX2 R118, R6 ;  /* 0x0000000600767308 */ /* 0x0005220000000800 */
[----:B------:R-:W5:Y:S01]  /*8710*/  LDSM.16.MT88.4 R24, [R140+0xf000] ;  /* 0x00f000008c18783b */ /* 0x000f620000004200 */
[----:B------:R-:W-:-:S04]  /*8720*/  FADD.FTZ R7, R222, R7 ;  /* 0x00000007de077221 */ /* 0x000fc80000010000 */
[----:B------:R-:W-:Y:S01]  /*8730*/  FADD.FTZ R7, R221, R7 ;  /* 0x00000007dd077221 */ /* 0x000fe20000010000 */
[----:B---3--:R-:W-:Y:S01]  /*8740*/  HMMA.16816.F32.BF16 R64, R8, R12, R40 ;  /* 0x0000000c0840723c */ /* 0x008fe20000041828 */
[----:B------:R-:W-:Y:S02]  /*8750*/  LDSM.16.MT88.4 R40, [R80+0xf800] ;  /* 0x00f800005028783b */ /* 0x000fe40000004200 */
[----:B------:R-:W-:-:S04]  /*8760*/  FADD.FTZ R7, R226, R7 ;  /* 0x00000007e2077221 */ /* 0x000fc80000010000 */
[----:B------:R-:W-:Y:S01]  /*8770*/  FADD.FTZ R7, R220, R7 ;  /* 0x00000007dc077221 */ /* 0x000fe20000010000 */
[----:B------:R-:W-:Y:S01]  /*8780*/  HMMA.16816.F32.BF16 R20, R8, R14, R20 ;  /* 0x0000000e0814723c */ /* 0x000fe20000041814 */
[----:B------:R-:W3:Y:S01]  /*8790*/  LDSM.16.MT88.4 R12, [R37+0xf000] ;  /* 0x00f00000250c783b */ /* 0x000ee20000004200 */
[----:B--2---:R-:W-:Y:S01]  /*87a0*/  FFMA.FTZ R6, R182, UR4, -R2 ;  /* 0x00000004b6067c23 */ /* 0x004fe20008010802 */
[----:B------:R-:W-:-:S03]  /*87b0*/  FADD.FTZ R7, R225, R7 ;  /* 0x00000007e1077221 */ /* 0x000fc60000010000 */
[----:B------:R2:W-:Y:S01]  /*87c0*/  MUFU.EX2 R119, R6 ;  /* 0x0000000600777308 */ /* 0x0005e20000000800 */
[----:B------:R-:W-:Y:S01]  /*87d0*/  FADD.FTZ R7, R224, R7 ;  /* 0x00000007e0077221 */ /* 0x000fe20000010000 */
[----:B-1----:R-:W-:Y:S03]  /*87e0*/  HMMA.16816.F32.BF16 R60, R8, R16, R60 ;  /* 0x00000010083c723c */ /* 0x002fe6000004183c */
[----:B------:R-:W-:-:S05]  /*87f0*/  FADD.FTZ R7, R205, R7 ;  /* 0x00000007cd077221 */ /* 0x000fca0000010000 */
        /* <DEDUP_REMOVED lines=57> */
[----:B---3--:R-:W-:Y:S01]  /*8b90*/  HMMA.16816.F32.BF16 R48, R8, R12, R68 ;  /* 0x0000000c0830723c */ /* 0x008fe20000041844 */
[----:B------:R-:W-:-:S04]  /*8ba0*/  FFMA.FTZ R12, R246, UR4, -R0 ;  /* 0x00000004f60c7c23 */ /* 0x000fc80008010800 */
[----:B------:R3:W-:Y:S03]  /*8bb0*/  MUFU.EX2 R89, R12 ;  /* 0x0000000c00597308 */ /* 0x0007e60000000800 */
[----:B------:R-:W-:Y:S01]  /*8bc0*/  HMMA.16816.F32.BF16 R28, R8, R40, R44 ;  /* 0x00000028081c723c */ /* 0x000fe2000004182c */
[----:B------:R-:W4:Y:S01]  /*8bd0*/  LDSM.16.MT88.4 R40, [R156+0x10000] ;  /* 0x010000009c28783b */ /* 0x000f220000004200 */
[----:B--2---:R-:W-:-:S04]  /*8be0*/  FFMA.FTZ R6, R230, UR4, -R2 ;  /* 0x00000004e6067c23 */ /* 0x004fc80008010802 */
[----:B------:R2:W-:Y:S02]  /*8bf0*/  MUFU.EX2 R99, R6 ;  /* 0x0000000600637308 */ /* 0x0005e40000000800 */
[----:B------:R-:W-:Y:S01]  /*8c00*/  HMMA.16816.F32.BF16 R44, R8, R56, R60 ;  /* 0x00000038082c723c */ /* 0x000fe2000004183c */
[----:B---3--:R-:W-:-:S07]  /*8c10*/  FFMA.FTZ R12, R247, UR4, -R0 ;  /* 0x00000004f70c7c23 */ /* 0x008fce0008010800 */
[----:B------:R-:W-:Y:S01]  /*8c20*/  HMMA.16816.F32.BF16 R56, R8, R58, R72 ;  /* 0x0000003a0838723c */ /* 0x000fe20000041848 */
[----:B------:R3:W-:Y:S01]  /*8c30*/  MUFU.EX2 R88, R12 ;  /* 0x0000000c00587308 */ /* 0x0007e20000000800 */
[----:B--2---:R-:W-:-:S06]  /*8c40*/  FFMA.FTZ R6, R231, UR4, -R2 ;  /* 0x00000004e7067c23 */ /* 0x004fcc0008010802 */
[----:B------:R-:W-:Y:S01]  /*8c50*/  HMMA.16816.F32.BF16 R52, R8, R14, R52 ;  /* 0x0000000e0834723c */ /* 0x000fe20000041834 */
[----:B-----5:R-:W-:Y:S01]  /*8c60*/  F2FP.BF16.F32.PACK_AB R8, R103, R102 ;  /* 0x000000666708723e */ /* 0x020fe200000010ff */
[----:B------:R2:W5:Y:S01]  /*8c70*/  MUFU.EX2 R98, R6 ;  /* 0x0000000600627308 */ /* 0x0005620000000800 */
[----:B---3--:R-:W-:-:S07]  /*8c80*/  FFMA.FTZ R12, R243, UR4, -R0 ;  /* 0x00000004f30c7c23 */ /* 0x008fce0008010800 */
[----:B------:R3:W-:Y:S01]  /*8c90*/  MUFU.EX2 R85, R12 ;  /* 0x0000000c00557308 */ /* 0x0007e20000000800 */
[----:B--2---:R-:W-:Y:S01]  /*8ca0*/  FFMA.FTZ R6, R235, UR4, -R0 ;  /* 0x00000004eb067c23 */ /* 0x004fe20008010800 */
[----:B-----5:R-:W-:-:S06]  /*8cb0*/  F2FP.BF16.F32.PACK_AB R10, R98, R99 ;  /* 0x00000063620a723e */ /* 0x020fcc00000010ff */
[----:B------:R2:W-:Y:S01]  /*8cc0*/  MUFU.EX2 R97, R6 ;  /* 0x0000000600617308 */ /* 0x0005e20000000800 */
[----:B---3--:R-:W-:-:S07]  /*8cd0*/  FFMA.FTZ R12, R245, UR4, -R0 ;  /* 0x00000004f50c7c23 */ /* 0x008fce0008010800 */
[----:B------:R3:W-:Y:S01]  /*8ce0*/  MUFU.EX2 R83, R12 ;  /* 0x0000000c00537308 */ /* 0x0007e20000000800 */
[----:B--2---:R-:W-:-:S07]  /*8cf0*/  FFMA.FTZ R6, R240, UR4, -R0 ;  /* 0x00000004f0067c23 */ /* 0x004fce0008010800 */
[----:B------:R2:W5:Y:S01]  /*8d00*/  MUFU.EX2 R96, R6 ;  /* 0x0000000600607308 */ /* 0x0005620000000800 */
[----:B---3--:R-:W-:Y:S01]  /*8d10*/  FADD.FTZ R12, R212, R7 ;  /* 0x00000007d40c7221 */ /* 0x008fe20000010000 */
[----:B------:R-:W-:-:S03]  /*8d20*/  FFMA.FTZ R7, R249, UR4, -R2 ;  /* 0x00000004f9077c23 */ /* 0x000fc60008010802 */
[----:B------:R-:W-:-:S03]  /*8d30*/  FADD.FTZ R12, R204, R12 ;  /* 0x0000000ccc0c7221 */ /* 0x000fc60000010000 */
[----:B------:R3:W-:Y:S01]  /*8d40*/  MUFU.EX2 R82, R7 ;  /* 0x0000000700527308 */ /* 0x0007e20000000800 */
[----:B--2---:R-:W-:Y:S01]  /*8d50*/  FFMA.FTZ R6, R238, UR4, -R0 ;  /* 0x00000004ee067c23 */ /* 0x004fe20008010800 */
[----:B-----5:R-:W-:-:S06]  /*8d60*/  F2FP.BF16.F32.PACK_AB R9, R96, R97 ;  /* 0x000000616009723e */ /* 0x020fcc00000010ff */
[----:B------:R2:W-:Y:S01]  /*8d70*/  MUFU.EX2 R95, R6 ;  /* 0x00000006005f7308 */ /* 0x0005e20000000800 */
[----:B---3--:R-:W-:Y:S01]  /*8d80*/  FADD.FTZ R7, R214, R12 ;  /* 0x0000000cd6077221 */ /* 0x008fe20000010000 */
[----:B------:R-:W-:-:S03]  /*8d90*/  FFMA.FTZ R12, R252, UR4, -R2 ;  /* 0x00000004fc0c7c23 */ /* 0x000fc60008010802 */
[----:B------:R-:W-:-:S03]  /*8da0*/  FADD.FTZ R7, R192, R7 ;  /* 0x00000007c0077221 */ /* 0x000fc60000010000 */
[----:B------:R3:W-:Y:S01]  /*8db0*/  MUFU.EX2 R81, R12 ;  /* 0x0000000c00517308 */ /* 0x0007e20000000800 */
[----:B--2---:R-:W-:Y:S01]  /*8dc0*/  FFMA.FTZ R6, R233, UR4, -R0 ;  /* 0x00000004e9067c23 */ /* 0x004fe20008010800 */
[----:B------:R-:W-:-:S06]  /*8dd0*/  FADD.FTZ R7, R194, R7 ;  /* 0x00000007c2077221 */ /* 0x000fcc0000010000 */
[----:B------:R2:W5:Y:S01]  /*8de0*/  MUFU.EX2 R94, R6 ;  /* 0x00000006005e7308 */ /* 0x0005620000000800 */
[----:B------:R-:W-:-:S04]  /*8df0*/  FADD.FTZ R7, R191, R7 ;  /* 0x00000007bf077221 */ /* 0x000fc80000010000 */
[----:B------:R-:W-:-:S04]  /*8e00*/  FADD.FTZ R7, R193, R7 ;  /* 0x00000007c1077221 */ /* 0x000fc80000010000 */
[----:B------:R-:W-:Y:S01]  /*8e10*/  FADD.FTZ R7, R179, R7 ;  /* 0x00000007b3077221 */ /* 0x000fe20000010000 */
[----:B---3--:R-:W-:-:S03]  /*8e20*/  FFMA.FTZ R12, R181, UR4, -R2 ;  /* 0x00000004b50c7c23 */ /* 0x008fc60008010802 */
[----:B------:R-:W-:Y:S01]  /*8e30*/  FADD.FTZ R7, R180, R7 ;  /* 0x00000007b4077221 */ /* 0x000fe20000010000 */
[----:B--2---:R-:W-:Y:S01]  /*8e40*/  FFMA.FTZ R6, R241, UR4, -R2 ;  /* 0x00000004f1067c23 */ /* 0x004fe20008010802 */
[----:B-----5:R-:W-:Y:S02]  /*8e50*/  F2FP.BF16.F32.PACK_AB R11, R94, R95 ;  /* 0x0000005f5e0b723e */ /* 0x020fe400000010ff */
        /* <DEDUP_REMOVED lines=8> */
[----:B------:R-:W3:Y:S02]  /*8ee0*/  LDSM.16.MT88.4 R16, [R140+0x10800] ;  /* 0x010800008c10783b */ /* 0x000ee40000004200 */
[----:B------:R-:W-:Y:S01]  /*8ef0*/  FADD.FTZ R7, R165, R7 ;  /* 0x00000007a5077221 */ /* 0x000fe20000010000 */
[----:B--2---:R-:W-:-:S03]  /*8f00*/  FFMA.FTZ R6, R244, UR4, -R2 ;  /* 0x00000004f4067c23 */ /* 0x004fc60008010802 */
[----:B------:R-:W-:Y:S01]  /*8f10*/  FADD.FTZ R7, R163, R7 ;  /* 0x00000007a3077221 */ /* 0x000fe20000010000 */
[----:B----4-:R-:W-:Y:S01]  /*8f20*/  HMMA.16816.F32.BF16 R68, R8, R24, R28 ;  /* 0x000000180844723c */ /* 0x010fe2000004181c */
[----:B------:R2:W4:Y:S02]  /*8f30*/  MUFU.EX2 R93, R6 ;  /* 0x00000006005d7308 */ /* 0x0005240000000800 */
        /* <DEDUP_REMOVED lines=27> */
[----:B---3--:R-:W-:Y:S01]  /*90f0*/  HMMA.16816.F32.BF16 R48, R8, R16, R64 ;  /* 0x000000100830723c */ /* 0x008fe20000041840 */
[----:B------:R2:W-:Y:S02]  /*9100*/  MUFU.EX2 R67, R12 ;  /* 0x0000000c00437308 */ /* 0x0005e40000000800 */
[----:B------:R-:W-:-:S04]  /*9110*/  FADD.FTZ R6, R206, R6 ;  /* 0x00000006ce067221 */ /* 0x000fc80000010000 */
[----:B------:R-:W-:Y:S01]  /*9120*/  FADD.FTZ R6, R211, R6 ;  /* 0x00000006d3067221 */ /* 0x000fe20000010000 */
[----:B------:R-:W-:Y:S01]  /*9130*/  HMMA.16816.F32.BF16 R40, R8, R18, R60 ;  /* 0x000000120828723c */ /* 0x000fe2000004183c */
[----:B------:R-:W3:Y:S02]  /*9140*/  LDSM.16.MT88.4 R16, [R37+0x10800] ;  /* 0x010800002510783b */ /* 0x000ee40000004200 */
[----:B------:R-:W-:-:S04]  /*9150*/  FADD.FTZ R6, R209, R6 ;  /* 0x00000006d1067221 */ /* 0x000fc80000010000 */
[----:B------:R-:W-:Y:S01]  /*9160*/  FADD.FTZ R6, R213, R6 ;  /* 0x00000006d5067221 */ /* 0x000fe20000010000 */
[C---:B-----5:R-:W-:Y:S01]  /*9170*/  HMMA.16816.F32.BF16 R52, R8.reuse, R24, R68 ;  /* 0x000000180834723c */ /* 0x060fe20000041844 */
[----:B--2---:R-:W-:Y:S02]  /*9180*/  FFMA.FTZ R12, R176, UR4, -R2 ;  /* 0x00000004b00c7c23 */ /* 0x004fe40008010802 */
[----:B------:R-:W-:Y:S02]  /*9190*/  FADD.FTZ R6, R199, R6 ;  /* 0x00000006c7067221 */ /* 0x000fe40000010000 */
[----:B------:R2:W4:Y:S02]  /*91a0*/  MUFU.EX2 R66, R12 ;  /* 0x0000000c00427308 */ /* 0x0005240000000800 */
[----:B------:R-:W-:Y:S01]  /*91b0*/  FADD.FTZ R6, R198, R6 ;  /* 0x00000006c6067221 */ /* 0x000fe20000010000 */
[----:B------:R-:W-:Y:S01]  /*91c0*/  HMMA.16816.F32.BF16 R44, R8, R26, R32 ;  /* 0x0000001a082c723c */ /* 0x000fe20000041820 */
[----:B------:R-:W5:Y:S02]  /*91d0*/  LDSM.16.MT88.4 R24, [R140+0x11000] ;  /* 0x011000008c18783b */ /* 0x000f640000004200 */
[----:B------:R-:W-:-:S02]  /*91e0*/  FADD.FTZ R6, R196, R6 ;  /* 0x00000006c4067221 */ /* 0x000fc40000010000 */
[----:B------:R-:W-:Y:S02]  /*91f0*/  LDSM.16.MT88.4 R140, [R140+0x11800] ;  /* 0x011800008c8c783b */ /* 0x000fe40000004200 */
        /* <DEDUP_REMOVED lines=8> */
[----:B------:R1:W-:Y:S03]  /*9280*/  MUFU.EX2 R65, R12 ;  /* 0x0000000c00417308 */ /* 0x0003e60000000800 */
[----:B------:R-:W-:Y:S02]  /*9290*/  FADD.FTZ R6, R183, R6 ;  /* 0x00000006b7067221 */ /* 0x000fe40000010000 */
[----:B---3--:R-:W-:Y:S02]  /*92a0*/  HMMA.16816.F32.BF16 R60, R8, R18, R28 ;  /* 0x00000012083c723c */ /* 0x008fe4000004181c */
[----:B------:R-:W-:-:S04]  /*92b0*/  FADD.FTZ R6, R174, R6 ;  /* 0x00000006ae067221 */ /* 0x000fc80000010000 */
[----:B------:R-:W-:Y:S02]  /*92c0*/  FADD.FTZ R6, R171, R6 ;  /* 0x00000006ab067221 */ /* 0x000fe40000010000 */
[----:B------:R-:W-:Y:S01]  /*92d0*/  HMMA.16816.F32.BF16 R76, R8, R16, R76 ;  /* 0x00000010084c723c */ /* 0x000fe2000004184c */
[----:B------:R-:W-:Y:S01]  /*92e0*/  F2FP.BF16.F32.PACK_AB R8, R81, R82 ;  /* 0x000000525108723e */ /* 0x000fe200000010ff */
[----:B------:R-:W-:Y:S01]  /*92f0*/  FADD.FTZ R6, R170, R6 ;  /* 0x00000006aa067221 */ /* 0x000fe20000010000 */
[----:B----4-:R-:W-:Y:S01]  /*9300*/  F2FP.BF16.F32.PACK_AB R10, R66, R67 ;  /* 0x00000043420a723e */ /* 0x010fe200000010ff */
[----:B-1----:R-:W-:Y:S01]  /*9310*/  FFMA.FTZ R12, R173, UR4, -R0 ;  /* 0x00000004ad0c7c23 */ /* 0x002fe20008010800 */
[----:B------:R-:W1:Y:S01]  /*9320*/  LDSM.16.MT88.4 R16, [R156+0x11000] ;  /* 0x011000009c10783b */ /* 0x000e620000004200 */
[----:B------:R-:W-:Y:S02]  /*9330*/  FADD.FTZ R6, R169, R6 ;  /* 0x00000006a9067221 */ /* 0x000fe40000010000 */
[----:B------:R2:W3:Y:S02]  /*9340*/  MUFU.EX2 R64, R12 ;  /* 0x0000000c00407308 */ /* 0x0004e40000000800 */
[----:B------:R-:W-:-:S04]  /*9350*/  FADD.FTZ R6, R160, R6 ;  /* 0x00000006a0067221 */ /* 0x000fc80000010000 */
[----:B------:R-:W-:-:S04]  /*9360*/  FADD.FTZ R6, R39, R6 ;  /* 0x0000000627067221 */ /* 0x000fc80000010000 */
[----:B------:R-:W-:-:S04]  /*9370*/  FADD.FTZ R6, R159, R6 ;  /* 0x000000069f067221 */ /* 0x000fc80000010000 */
[----:B------:R-:W-:Y:S01]  /*9380*/  FADD.FTZ R6, R38, R6 ;  /* 0x0000000626067221 */ /* 0x000fe20000010000 */
[----:B--2---:R-:W-:-:S03]  /*9390*/  FFMA.FTZ R12, R172, UR4, -R0 ;  /* 0x00000004ac0c7c23 */ /* 0x004fc60008010800 */
[----:B------:R-:W-:Y:S01]  /*93a0*/  FADD.FTZ R6, R148, R6 ;  /* 0x0000000694067221 */ /* 0x000fe20000010000 */
[----:B---3--:R-:W-:Y:S01]  /*93b0*/  F2FP.BF16.F32.PACK_AB R9, R64, R65 ;  /* 0x000000414009723e */ /* 0x008fe200000010ff */
        /* <DEDUP_REMOVED lines=9> */
[----:B------:R-:W-:Y:S01]  /*9450*/  FADD.FTZ R6, R136, R6 ;  /* 0x0000000688067221 */ /* 0x000fe20000010000 */
[----:B--2---:R-:W-:Y:S01]  /*9460*/  FFMA.FTZ R12, R164, UR4, -R2 ;  /* 0x00000004a40c7c23 */ /* 0x004fe20008010802 */
[----:B---3--:R-:W-:-:S03]  /*9470*/  F2FP.BF16.F32.PACK_AB R11, R38, R39 ;  /* 0x00000027260b723e */ /* 0x008fc600000010ff */
[----:B------:R2:W-:Y:S04]  /*9480*/  MUFU.EX2 R30, R12 ;  /* 0x0000000c001e7308 */ /* 0x0005e80000000800 */
[C---:B-----5:R-:W-:Y:S08]  /*9490*/  HMMA.16816.F32.BF16 R48, R8.reuse, R24, R48 ;  /* 0x000000180830723c */ /* 0x060ff00000041830 */
[----:B------:R-:W-:Y:S01]  /*94a0*/  HMMA.16816.F32.BF16 R40, R8, R26, R40 ;  /* 0x0000001a0828723c */ /* 0x000fe20000041828 */
[----:B------:R-:W3:Y:S01]  /*94b0*/  LDSM.16.MT88.4 R24, [R37+0x11000] ;  /* 0x011000002518783b */ /* 0x000ee20000004200 */
[----:B--2---:R-:W-:-:S06]  /*94c0*/  FFMA.FTZ R12, R162, UR4, -R2 ;  /* 0x00000004a20c7c23 */ /* 0x004fcc0008010802 */
[C---:B-1----:R-:W-:Y:S01]  /*94d0*/  HMMA.16816.F32.BF16 R32, R8.reuse, R16, R32 ;  /* 0x000000100820723c */ /* 0x042fe20000041820 */
        /* <DEDUP_REMOVED lines=103> */
[----:B------:R-:W-:Y:S01]  /*9b50*/  SHF.L.U32 R0, R248, 0x8, RZ ;  /* 0x00000008f8007819 */ /* 0x000fe200000006ff */
[----:B------:R-:W-:Y:S06]  /*9b60*/  BAR.SYNC.DEFER_BLOCKING 0x0 ;  /* 0x0000000000007b1d */ /* 0x000fec0000010000 */
[----:B------:R-:W-:Y:S05]  /*9b70*/  BRA.U !UP1, `(.L_x_2031) ;  /* 0x0000000509047547 */ /* 0x000fea000b800000 */
[----:B------:R-:W3:Y:S01]  /*9b80*/  LDC R13, c[0x0][0x4f0] ;  /* 0x00013c00ff0d7b82 */ /* 0x000ee20000000800 */
[C---:B------:R-:W-:Y:S01]  /*9b90*/  IADD3 R9, PT, PT, R0.reuse, -0x200, RZ ;  /* 0xfffffe0000097810 */ /* 0x040fe20007ffe0ff */
[----:B------:R-:W-:Y:S01]  /*9ba0*/  VIADD R8, R0, 0xffffff00 ;  /* 0xffffff0000087836 */ /* 0x000fe20000000000 */
[----:B------:R-:W4:Y:S02]  /*9bb0*/  LDCU.64 UR6, c[0x0][0x3a8] ;  /* 0x00007500ff0677ac */ /* 0x000f240008000a00 */
[----:B------:R-:W-:Y:S02]  /*9bc0*/  IABS R0, R9 ;  /* 0x0000000900007213 */ /* 0x000fe40000000000 */
[----:B------:R-:W-:Y:S02]  /*9bd0*/  IABS R10, R8 ;  /* 0x00000008000a7213 */ /* 0x000fe40000000000 */
[-C--:B---3--:R-:W-:Y:S02]  /*9be0*/  IABS R12, R13.reuse ;  /* 0x0000000d000c7213 */ /* 0x088fe40000000000 */
[----:B------:R-:W-:-:S02]  /*9bf0*/  LOP3.LUT R9, R9, R13, RZ, 0x3c, !PT ;  /* 0x0000000d09097212 */ /* 0x000fc400078e3cff */
[----:B------:R-:W3:Y:S01]  /*9c00*/  I2F.RP R6, R12 ;  /* 0x0000000c00067306 */ /* 0x000ee20000209400 */
[----:B------:R-:W-:-:S04]  /*9c10*/  LOP3.LUT R8, R8, R13, RZ, 0x3c, !PT ;  /* 0x0000000d08087212 */ /* 0x000fc800078e3cff */
[----:B------:R-:W-:-:S03]  /*9c20*/  ISETP.GE.AND P3, PT, R8, RZ, PT ;  /* 0x000000ff0800720c */ /* 0x000fc60003f66270 */
[----:B---3--:R-:W3:Y:S02]  /*9c30*/  MUFU.RCP R6, R6 ;  /* 0x0000000600067308 */ /* 0x008ee40000001000 */
[----:B---3--:R-:W-:-:S06]  /*9c40*/  VIADD R6, R6, 0xffffffe ;  /* 0x0ffffffe06067836 */ /* 0x008fcc0000000000 */
[----:B------:R-:W3:Y:S02]  /*9c50*/  F2I.FTZ.U32.TRUNC.NTZ R7, R6 ;  /* 0x0000000600077305 */ /* 0x000ee4000021f000 */
[----:B---3--:R-:W-:Y:S01]  /*9c60*/  IMAD.MOV R2, RZ, RZ, -R7 ;  /* 0x000000ffff027224 */ /* 0x008fe200078e0a07 */
[----:B------:R-:W-:-:S03]  /*9c70*/  MOV R6, RZ ;  /* 0x000000ff00067202 */ /* 0x000fc60000000f00 */
[----:B------:R-:W-:-:S04]  /*9c80*/  IMAD R2, R2, R12, RZ ;  /* 0x0000000c02027224 */ /* 0x000fc800078e02ff */
        /* <DEDUP_REMOVED lines=48> */
.L_x_2031:
        /* <DEDUP_REMOVED lines=11> */
.L_x_2032:
[----:B------:R-:W5:Y:S01]  /*a040*/  LDL R14, [R1+0x14] ;  /* 0x00001400010e7983 */ /* 0x000f620000100800 */
[----:B------:R-:W1:Y:S03]  /*a050*/  LDCU.64 UR6, c[0x0][0x3c0] ;  /* 0x00007800ff0677ac */ /* 0x000e660008000a00 */
[----:B------:R-:W2:Y:S04]  /*a060*/  LDL R15, [R1+0x10] ;  /* 0x00001000010f7983 */ /* 0x000ea80000100800 */
[----:B------:R-:W4:Y:S04]  /*a070*/  LDL R20, [R1+0x8] ;  /* 0x0000080001147983 */ /* 0x000f280000100800 */
[----:B------:R-:W3:Y:S04]  /*a080*/  LDL R21, [R1+0xc] ;  /* 0x00000c0001157983 */ /* 0x000ee80000100800 */
[----:B------:R-:W3:Y:S01]  /*a090*/  LDL.LU R2, [R1] ;  /* 0x0000000001027983 */ /* 0x000ee20000300800 */
[----:B-1----:R-:W-:-:S02]  /*a0a0*/  USHF.L.U32 UR4, UR6, 0x5, URZ ;  /* 0x0000000506047899 */ /* 0x002fc400080006ff */
[----:B------:R-:W-:Y:S01]  /*a0b0*/  USHF.L.U64.HI UR7, UR6, 0x5, UR7 ;  /* 0x0000000506077899 */ /* 0x000fe20008010207 */
[----:B------:R-:W-:-:S05]  /*a0c0*/  IMAD.SHL.U32 R16, R236, 0x8, RZ ;  /* 0x00000008ec107824 */ /* 0x000fca00078e00ff */
[----:B------:R-:W-:-:S04]  /*a0d0*/  LOP3.LUT R0, R16, 0x1f8, RZ, 0xc0, !PT ;  /* 0x000001f810007812 */ /* 0x000fc800078ec0ff */
[----:B------:R-:W-:-:S04]  /*a0e0*/  LOP3.LUT R0, R0, 0x38, R236, 0x78, !PT ;  /* 0x0000003800007812 */ /* 0x000fc800078e78ec */
[----:B------:R-:W-:-:S04]  /*a0f0*/  LOP3.LUT R0, R0, 0x1e00, R16, 0xf8, !PT ;  /* 0x00001e0000007812 */ /* 0x000fc800078ef810 */
[----:B------:R-:W-:Y:S02]  /*a100*/  LEA R237, R0, UR5, 0x1 ;  /* 0x0000000500ed7c11 */ /* 0x000fe4000f8e08ff */
[----:B-----5:R-:W-:-:S04]  /*a110*/  IADD3 R12, P1, PT, R14, UR4, RZ ;  /* 0x000000040e0c7c10 */ /* 0x020fc8000ff3e0ff */
[----:B--2---:R-:W-:Y:S01]  /*a120*/  IADD3.X R13, PT, PT, R15, UR7, RZ, P1, !PT ;  /* 0x000000070f0d7c10 */ /* 0x004fe20008ffe4ff */
[----:B------:R-:W-:Y:S01]  /*a130*/  @!PT LDS RZ, [RZ] ;  /* 0x00000000fffff984 */ /* 0x000fe20000000800 */
[----:B------:R-:W-:Y:S01]  /*a140*/  @!PT LDS RZ, [RZ] ;  /* 0x00000000fffff984 */ /* 0x000fe20000000800 */
[----:B------:R-:W-:Y:S01]  /*a150*/  @!PT LDS RZ, [RZ] ;  /* 0x00000000fffff984 */ /* 0x000fe20000000800 */
[----:B------:R1:W-:Y:S01]  /*a160*/  LDGSTS.E.BYPASS.LTC128B.128 [R237+0xa000], desc[UR16][R14.64] ;  /* 0x0a0000000eed7fae */ /* 0x0003e2000b981a10 */
[----:B------:R-:W-:Y:S01]  /*a170*/  IADD3 R10, P1, PT, R12, UR4, RZ ;  /* 0x000000040c0a7c10 */ /* 0x000fe2000ff3e0ff */
[----:B----4-:R-:W-:Y:S02]  /*a180*/  IMAD.MOV.U32 R38, RZ, RZ, R20 ;  /* 0x000000ffff267224 */ /* 0x010fe400078e0014 */
[----:B------:R2:W-:Y:S01]  /*a190*/  LDGSTS.E.BYPASS.LTC128B.128 [R237+0xa800], desc[UR16][R12.64] ;  /* 0x0a8000000ced7fae */ /* 0x0005e2000b981a10 */
[----:B------:R-:W-:Y:S02]  /*a1a0*/  IADD3.X R11, PT, PT, R13, UR7, RZ, P1, !PT ;  /* 0x000000070d0b7c10 */ /* 0x000fe40008ffe4ff */
[----:B------:R-:W-:Y:S01]  /*a1b0*/  IADD3 R8, P1, PT, R10, UR4, RZ ;  /* 0x000000040a087c10 */ /* 0x000fe2000ff3e0ff */
[----:B---3--:R-:W-:Y:S02]  /*a1c0*/  IMAD.MOV.U32 R37, RZ, RZ, R21 ;  /* 0x000000ffff257224 */ /* 0x008fe400078e0015 */
[----:B------:R3:W-:Y:S01]  /*a1d0*/  LDGSTS.E.BYPASS.LTC128B.128 [R237+0xb000], desc[UR16][R10.64] ;  /* 0x0b0000000aed7fae */ /* 0x0007e2000b981a10 */
[----:B------:R-:W-:-:S02]  /*a1e0*/  IADD3.X R9, PT, PT, R11, UR7, RZ, P1, !PT ;  /* 0x000000070b097c10 */ /* 0x000fc40008ffe4ff */
        /* <DEDUP_REMOVED lines=25> */
[----:B------:R-:W-:Y:S01]  /*a380*/  LDGSTS.E.BYPASS.LTC128B.128 [R237+0xf800], desc[UR16][R12.64] ;  /* 0x0f8000000ced7fae */ /* 0x000fe2000b981a10 */
[----:B------:R-:W-:Y:S02]  /*a390*/  IADD3.X R11, PT, PT, R13, UR7, RZ, P1, !PT ;  /* 0x000000070d0b7c10 */ /* 0x000fe40008ffe4ff */
[----:B----4-:R-:W-:-:S03]  /*a3a0*/  IADD3 R8, P1, PT, R10, UR4, RZ ;  /* 0x000000040a087c10 */ /* 0x010fc6000ff3e0ff */
[----:B------:R-:W-:Y:S01]  /*a3b0*/  LDGSTS.E.BYPASS.LTC128B.128 [R237+0x10000], desc[UR16][R10.64] ;  /* 0x100000000aed7fae */ /* 0x000fe2000b981a10 */
[----:B------:R-:W-:Y:S02]  /*a3c0*/  IADD3.X R9, PT, PT, R11, UR7, RZ, P1, !PT ;  /* 0x000000070b097c10 */ /* 0x000fe40008ffe4ff */
[----:B-----5:R-:W-:-:S03]  /*a3d0*/  IADD3 R6, P1, PT, R8, UR4, RZ ;  /* 0x0000000408067c10 */ /* 0x020fc6000ff3e0ff */
[----:B------:R2:W-:Y:S01]  /*a3e0*/  LDGSTS.E.BYPASS.LTC128B.128 [R237+0x10800], desc[UR16][R8.64] ;  /* 0x1080000008ed7fae */ /* 0x0005e2000b981a10 */
[----:B------:R-:W-:-:S05]  /*a3f0*/  IADD3.X R7, PT, PT, R9, UR7, RZ, P1, !PT ;  /* 0x0000000709077c10 */ /* 0x000fca0008ffe4ff */
[----:B------:R3:W-:Y:S01]  /*a400*/  LDGSTS.E.BYPASS.LTC128B.128 [R237+0x11000], desc[UR16][R6.64] ;  /* 0x1100000006ed7fae */ /* 0x0007e2000b981a10 */
[----:B-1----:R-:W-:Y:S01]  /*a410*/  IADD3 R14, P1, PT, R6, UR4, RZ ;  /* 0x00000004060e7c10 */ /* 0x002fe2000ff3e0ff */
[----:B------:R-:W-:Y:S01]  /*a420*/  IMAD.MOV.U32 R39, RZ, RZ, R2 ;  /* 0x000000ffff277224 */ /* 0x000fe200078e0002 */
[----:B------:R-:W1:Y:S02]  /*a430*/  LDCU UR4, c[0x0][0x50c] ;  /* 0x0000a180ff0477ac */ /* 0x000e640008000800 */
[----:B------:R-:W-:-:S05]  /*a440*/  IADD3.X R15, PT, PT, R7, UR7, RZ, P1, !PT ;  /* 0x00000007070f7c10 */ /* 0x000fca0008ffe4ff */
[----:B------:R4:W-:Y:S04]  /*a450*/  LDGSTS.E.BYPASS.LTC128B.128 [R237+0x11800], desc[UR16][R14.64] ;  /* 0x118000000eed7fae */ /* 0x0009e8000b981a10 */
[----:B------:R-:W-:Y:S01]  /*a460*/  LDSM.16.M88.4 R20, [R232] ;  /* 0x00000000e814783b */ /* 0x000fe20000000200 */
[----:B------:R-:W-:-:S03]  /*a470*/  IMAD.MOV.U32 R2, RZ, RZ, 0x20 ;  /* 0x00000020ff027424 */ /* 0x000fc600078e00ff */
[----:B------:R-:W-:Y:S04]  /*a480*/  LDSM.16.M88.4 R28, [R84+UR5+0x2800] ;  /* 0x00280005541c783b */ /* 0x000fe80008000200 */
[----:B--2---:R-:W4:Y:S01]  /*a490*/  LDSM.16.M88.4 R8, [R84+UR5+0x2000] ;  /* 0x002000055408783b */ /* 0x004f220008000200 */
[----:B---3--:R-:W-:Y:S01]  /*a4a0*/  SEL R7, R2, 0xffffffe0, !P4 ;  /* 0xffffffe002077807 */ /* 0x008fe20006000000 */
[----:B------:R-:W-:Y:S02]  /*a4b0*/  VIADD R2, R84, UR5 ;  /* 0x0000000554027c36 */ /* 0x000fe40008000000 */
[----:B------:R-:W-:Y:S02]  /*a4c0*/  LDSM.16.M88.4 R40, [R84+UR5+0x3000] ;  /* 0x003000055428783b */ /* 0x000fe40008000200 */
[----:B------:R-:W-:-:S02]  /*a4d0*/  IMAD.IADD R0, R232, 0x1, R7 ;  /* 0x00000001e8007824 */ /* 0x000fc400078e0207 */
[----:B------:R-:W-:Y:S01]  /*a4e0*/  LDSM.16.M88.4 R44, [R84+UR5+0x3800] ;  /* 0x00380005542c783b */ /* 0x000fe20008000200 */
[----:B------:R-:W-:-:S03]  /*a4f0*/  IMAD.IADD R6, R2, 0x1, R7 ;  /* 0x0000000102067824 */ /* 0x000fc600078e0207 */
[----:B------:R2:W-:Y:S04]  /*a500*/  LDSM.16.M88.4 R16, [R0] ;  /* 0x000000000010783b */ /* 0x0005e80000000200 */
[----:B------:R-:W3:Y:S04]  /*a510*/  LDSM.16.M88.4 R24, [R6+0x2000] ;  /* 0x002000000618783b */ /* 0x000ee80000000200 */
[----:B------:R-:W5:Y:S01]  /*a520*/  LDSM.16.M88.4 R32, [R6+0x2800] ;  /* 0x002800000620783b */ /* 0x000f620000000200 */
[----:B------:R-:W-:-:S03]  /*a530*/  IMAD.IADD R2, R2, 0x1, R39 ;  /* 0x0000000102027824 */ /* 0x000fc600078e0227 */
[----:B------:R-:W1:Y:S04]  /*a540*/  LDSM.16.M88.4 R52, [R6+0x3000] ;  /* 0x003000000634783b */ /* 0x000e680000000200 */
[----:B------:R-:W-:Y:S04]  /*a550*/  LDSM.16.M88.4 R72, [R2+0x2000] ;  /* 0x002000000248783b */ /* 0x000fe80000000200 */
[----:B------:R-:W-:Y:S01]  /*a560*/  LDSM.16.M88.4 R56, [R84+UR5+0x4000] ;  /* 0x004000055438783b */ /* 0x000fe20008000200 */
[----:B------:R-:W-:Y:S02]  /*a570*/  IMAD.MOV.U32 R245, RZ, RZ, R38 ;  /* 0x000000fffff57224 */ /* 0x000fe400078e0026 */
[----:B------:R-:W-:Y:S01]  /*a580*/  IMAD.MOV.U32 R246, RZ, RZ, R37 ;  /* 0x000000fffff67224 */ /* 0x000fe200078e0025 */
[----:B------:R-:W-:Y:S01]  /*a590*/  LDSM.16.M88.4 R48, [R6+0x3800] ;  /* 0x003800000630783b */ /* 0x000fe20000000200 */
[C---:B----4-:R-:W-:Y:S03]  /*a5a0*/  HMMA.16816.F32.BF16 R12, R20.reuse, R8, RZ ;  /* 0x00000008140c723c */ /* 0x050fe600000418ff */
[----:B------:R-:W-:Y:S04]  /*a5b0*/  LDSM.16.M88.4 R64, [R6+0x4000] ;  /* 0x004000000640783b */ /* 0x000fe80000000200 */
[----:B------:R-:W0:Y:S01]  /*a5c0*/  LDGDEPBAR ;  /* 0x00000000000079af */ /* 0x000e220000000000 */
[----:B------:R-:W-:Y:S01]  /*a5d0*/  HMMA.16816.F32.BF16 R8, R20, R10, RZ ;  /* 0x0000000a1408723c */ /* 0x000fe200000418ff */
[----:B--2---:R-:W-:-:S11]  /*a5e0*/  IMAD.IADD R0, R232, 0x1, R39 ;  /* 0x00000001e8007824 */ /* 0x004fd600078e0227 */
[C---:B---3--:R-:W-:Y:S01]  /*a5f0*/  HMMA.16816.F32.BF16 R68, R16.reuse, R24, R12 ;  /* 0x000000181044723c */ /* 0x048fe2000004180c */
[----:B------:R2:W3:Y:S07]  /*a600*/  LDSM.16.M88.4 R12, [R0] ;  /* 0x00000000000c783b */ /* 0x0004ee0000000200 */
[----:B------:R-:W-:Y:S08]  /*a610*/  HMMA.16816.F32.BF16 R76, R16, R26, R8 ;  /* 0x0000001a104c723c */ /* 0x000ff00000041808 */
[----:B------:R-:W-:Y:S01]  /*a620*/  HMMA.16816.F32.BF16 R8, R20, R28, RZ ;  /* 0x0000001c1408723c */ /* 0x000fe200000418ff */
[----:B--2---:R-:W-:-:S02]  /*a630*/  IMAD.IADD R0, R7, 0x1, R0 ;  /* 0x0000000107007824 */ /* 0x004fc400078e0200 */
[----:B------:R-:W-:-:S05]  /*a640*/  IMAD.IADD R7, R7, 0x1, R2 ;  /* 0x0000000107077824 */ /* 0x000fca00078e0202 */
[C---:B------:R-:W-:Y:S01]  /*a650*/  HMMA.16816.F32.BF16 R24, R20.reuse, R30, RZ ;  /* 0x0000001e1418723c */ /* 0x040fe200000418ff */
[----:B------:R-:W-:Y:S07]  /*a660*/  LDSM.16.M88.4 R60, [R7+0x2000] ;  /* 0x00200000073c783b */ /* 0x000fee0000000200 */
[----:B------:R-:W-:Y:S08]  /*a670*/  HMMA.16816.F32.BF16 R28, R20, R40, RZ ;  /* 0x00000028141c723c */ /* 0x000ff000000418ff */
[C---:B-----5:R-:W-:Y:S01]  /*a680*/  HMMA.16816.F32.BF16 R80, R16.reuse, R32, R8 ;  /* 0x000000201050723c */ /* 0x060fe20000041808 */
[----:B------:R-:W2:Y:S07]  /*a690*/  LDSM.16.M88.4 R8, [R0] ;  /* 0x000000000008783b */ /* 0x000eae0000000200 */
[C---:B------:R-:W-:Y:S08]  /*a6a0*/  HMMA.16816.F32.BF16 R88, R16.reuse, R34, R24 ;  /* 0x000000221058723c */ /* 0x040ff00000041818 */
[----:B-1----:R-:W-:Y:S08]  /*a6b0*/  HMMA.16816.F32.BF16 R92, R16, R52, R28 ;  /* 0x00000034105c723c */ /* 0x002ff0000004181c */
[C---:B------:R-:W-:Y:S08]  /*a6c0*/  HMMA.16816.F32.BF16 R32, R20.reuse, R44, RZ ;  /* 0x0000002c1420723c */ /* 0x040ff000000418ff */
[----:B------:R-:W-:Y:S08]  /*a6d0*/  HMMA.16816.F32.BF16 R28, R20, R46, RZ ;  /* 0x0000002e141c723c */ /* 0x000ff000000418ff */
[----:B---3--:R-:W-:Y:S01]  /*a6e0*/  HMMA.16816.F32.BF16 R44, R12, R72, R68 ;  /* 0x000000480c2c723c */ /* 0x008fe20000041844 */
[----:B------:R-:W1:Y:S07]  /*a6f0*/  LDSM.16.M88.4 R68, [R84+UR5+0x4800] ;  /* 0x004800055444783b */ /* 0x000e6e0008000200 */
[----:B------:R-:W-:Y:S08]  /*a700*/  HMMA.16816.F32.BF16 R24, R20, R56, RZ ;  /* 0x000000381418723c */ /* 0x000ff000000418ff */
[C---:B------:R-:W-:Y:S08]  /*a710*/  HMMA.16816.F32.BF16 R104, R16.reuse, R48, R32 ;  /* 0x000000301068723c */ /* 0x040ff00000041820 */
[----:B------:R-:W-:Y:S01]  /*a720*/  HMMA.16816.F32.BF16 R108, R16, R50, R28 ;  /* 0x00000032106c723c */ /* 0x000fe2000004181c */
[----:B------:R-:W3:Y:S07]  /*a730*/  LDSM.16.M88.4 R48, [R2+0x2800] ;  /* 0x002800000230783b */ /* 0x000eee0000000200 */
[C---:B------:R-:W-:Y:S08]  /*a740*/  HMMA.16816.F32.BF16 R40, R20.reuse, R42, RZ ;  /* 0x0000002a1428723c */ /* 0x040ff000000418ff */
[----:B------:R-:W-:Y:S01]  /*a750*/  HMMA.16816.F32.BF16 R28, R20, R58, RZ ;  /* 0x0000003a141c723c */ /* 0x000fe200000418ff */
[----:B------:R-:W-:Y:S07]  /*a760*/  LDSM.16.M88.4 R56, [R6+0x5000] ;  /* 0x005000000638783b */ /* 0x000fee0000000200 */
[----:B--2---:R-:W-:Y:S01]  /*a770*/  HMMA.16816.F32.BF16 R32, R8, R60, R44 ;  /* 0x0000003c0820723c */ /* 0x004fe2000004182c */
[----:B------:R-:W2:Y:S07]  /*a780*/  LDSM.16.M88.4 R44, [R6+0x4800] ;  /* 0x00480000062c783b */ /* 0x000eae0000000200 */
[----:B------:R-:W-:Y:S08]  /*a790*/  HMMA.16816.F32.BF16 R116, R16, R64, R24 ;  /* 0x000000401074723c */ /* 0x000ff00000041818 */
[----:B------:R-:W-:Y:S01]  /*a7a0*/  HMMA.16816.F32.BF16 R24, R12, R74, R76 ;  /* 0x0000004a0c18723c */ /* 0x000fe2000004184c */
[----:B------:R-:W-:Y:S07]  /*a7b0*/  LDSM.16.M88.4 R72, [R84+UR5+0x5800] ;  /* 0x005800055448783b */ /* 0x000fee0008000200 */
[C---:B------:R-:W-:Y:S01]  /*a7c0*/  HMMA.16816.F32.BF16 R96, R16.reuse, R54, R40 ;  /* 0x000000361060723c */ /* 0x040fe20000041828 */
[----:B------:R-:W4:Y:S07]  /*a7d0*/  LDSM.16.M88.4 R52, [R7+0x2800] ;  /* 0x002800000734783b */ /* 0x000f2e0000000200 */
[----:B------:R-:W-:Y:S01]  /*a7e0*/  HMMA.16816.F32.BF16 R76, R16, R66, R28 ;  /* 0x00000042104c723c */ /* 0x000fe2000004181c */
[----:B------:R-:W5:Y:S07]  /*a7f0*/  LDSM.16.M88.4 R64, [R2+0x3000] ;  /* 0x003000000240783b */ /* 0x000f6e0000000200 */
[----:B-1----:R-:W-:Y:S01]  /*a800*/  HMMA.16816.F32.BF16 R28, R20, R68, RZ ;  /* 0x00000044141c723c */ /* 0x002fe200000418ff */
[----:B------:R-:W-:-:S07]  /*a810*/  FMUL.FTZ R0, R32, UR4 ;  /* 0x0000000420007c20 */ /* 0x000fce0008410000 */
[----:B------:R-:W-:Y:S01]  /*a820*/  HMMA.16816.F32.BF16 R40, R8, R62, R24 ;  /* 0x0000003e0828723c */ /* 0x000fe20000041818 */
[----:B------:R1:W5:Y:S01]  /*a830*/  MUFU.TANH R241, R0 ;  /* 0x0000000000f17308 */ /* 0x0003620000002400 */
[----:B------:R-:W5:Y:S06]  /*a840*/  LDSM.16.M88.4 R60, [R84+UR5+0x5000] ;  /* 0x00500005543c783b */ /* 0x000f6c0008000200 */
[----:B---3--:R-:W-:Y:S08]  /*a850*/  HMMA.16816.F32.BF16 R24, R12, R48, R80 ;  /* 0x000000300c18723c */ /* 0x008ff00000041850 */
[----:B--2---:R-:W-:Y:S08]  /*a860*/  HMMA.16816.F32.BF16 R120, R16, R44, R28 ;  /* 0x0000002c1078723c */ /* 0x004ff0000004181c */
[----:B------:R-:W-:Y:S01]  /*a870*/  HMMA.16816.F32.BF16 R28, R20, R70, RZ ;  /* 0x00000046141c723c */ /* 0x000fe200000418ff */
[----:B-1----:R-:W-:Y:S01]  /*a880*/  FMUL.FTZ R0, R33, UR4 ;  /* 0x0000000421007c20 */ /* 0x002fe20008410000 */
[----:B------:R-:W-:Y:S03]  /*a890*/  LDSM.16.M88.4 R68, [R2+0x4000] ;  /* 0x004000000244783b */ /* 0x000fe60000000200 */
[----:B------:R1:W-:Y:S02]  /*a8a0*/  MUFU.TANH R242, R0 ;  /* 0x0000000000f27308 */ /* 0x0003e40000002400 */
[----:B-1----:R-:W-:-:S06]  /*a8b0*/  FMUL.FTZ R0, R34, UR4 ;  /* 0x0000000422007c20 */ /* 0x002fcc0008410000 */
[----:B------:R1:W2:Y:S07]  /*a8c0*/  MUFU.TANH R206, R0 ;  /* 0x0000000000ce7308 */ /* 0x0002ae0000002400 */
[----:B------:R-:W-:Y:S01]  /*a8d0*/  HMMA.16816.F32.BF16 R112, R16, R46, R28 ;  /* 0x0000002e1070723c */ /* 0x000fe2000004181c */
[----:B------:R-:W3:Y:S01]  /*a8e0*/  LDSM.16.M88.4 R44, [R7+0x3000] ;  /* 0x00300000072c783b */ /* 0x000ee20000000200 */
[----:B-1----:R-:W-:-:S06]  /*a8f0*/  FMUL.FTZ R0, R35, UR4 ;  /* 0x0000000423007c20 */ /* 0x002fcc0008410000 */
[----:B----4-:R-:W-:Y:S01]  /*a900*/  HMMA.16816.F32.BF16 R32, R8, R52, R24 ;  /* 0x000000340820723c */ /* 0x010fe20000041818 */
[----:B------:R1:W4:Y:S07]  /*a910*/  MUFU.TANH R209, R0 ;  /* 0x0000000000d17308 */ /* 0x00032e0000002400 */
[----:B------:R-:W-:Y:S01]  /*a920*/  HMMA.16816.F32.BF16 R24, R12, R50, R88 ;  /* 0x000000320c18723c */ /* 0x000fe20000041858 */
[----:B------:R-:W2:Y:S01]  /*a930*/  LDSM.16.M88.4 R48, [R2+0x3800] ;  /* 0x003800000230783b */ /* 0x000ea20000000200 */
[----:B-1----:R-:W-:-:S04]  /*a940*/  FMUL.FTZ R0, R40, UR4 ;  /* 0x0000000428007c20 */ /* 0x002fc80008410000 */
[----:B------:R1:W4:Y:S02]  /*a950*/  MUFU.TANH R208, R0 ;  /* 0x0000000000d07308 */ /* 0x0003240000002400 */
[----:B-1----:R-:W-:-:S06]  /*a960*/  FMUL.FTZ R0, R41, UR4 ;  /* 0x0000000429007c20 */ /* 0x002fcc0008410000 */
[----:B------:R1:W-:Y:S02]  /*a970*/  MUFU.TANH R240, R0 ;  /* 0x0000000000f07308 */ /* 0x0003e40000002400 */
[----:B-1----:R-:W-:-:S06]  /*a980*/  FMUL.FTZ R0, R42, UR4 ;  /* 0x000000042a007c20 */ /* 0x002fcc0008410000 */
[----:B------:R1:W4:Y:S02]  /*a990*/  MUFU.TANH R201, R0 ;  /* 0x0000000000c97308 */ /* 0x0003240000002400 */
[----:B-1----:R-:W-:Y:S02]  /*a9a0*/  FMUL.FTZ R0, R43, UR4 ;  /* 0x000000042b007c20 */ /* 0x002fe40008410000 */
[----:B------:R-:W-:Y:S01]  /*a9b0*/  HMMA.16816.F32.BF16 R40, R8, R54, R24 ;  /* 0x000000360828723c */ /* 0x000fe20000041818 */
[----:B------:R-:W1:Y:S03]  /*a9c0*/  LDSM.16.M88.4 R52, [R7+0x3800] ;  /* 0x003800000734783b */ /* 0x000e660000000200 */
[----:B------:R3:W4:Y:S04]  /*a9d0*/  MUFU.TANH R207, R0 ;  /* 0x0000000000cf7308 */ /* 0x0007280000002400 */
[----:B-----5:R-:W-:Y:S01]  /*a9e0*/  HMMA.16816.F32.BF16 R24, R12, R64, R92 ;  /* 0x000000400c18723c */ /* 0x020fe2000004185c */
[----:B---3--:R-:W-:-:S04]  /*a9f0*/  FMUL.FTZ R0, R32, UR4 ;  /* 0x0000000420007c20 */ /* 0x008fc80008410000 */
[----:B------:R3:W5:Y:S03]  /*aa00*/  MUFU.TANH R238, R0 ;  /* 0x0000000000ee7308 */ /* 0x0007660000002400 */
[----:B------:R-:W-:Y:S01]  /*aa10*/  HMMA.16816.F32.BF16 R28, R20, R60, RZ ;  /* 0x0000003c141c723c */ /* 0x000fe200000418ff */
[----:B---3--:R-:W-:-:S04]  /*aa20*/  FMUL.FTZ R0, R33, UR4 ;  /* 0x0000000421007c20 */ /* 0x008fc80008410000 */
[----:B------:R3:W-:Y:S02]  /*aa30*/  MUFU.TANH R239, R0 ;  /* 0x0000000000ef7308 */ /* 0x0007e40000002400 */
[----:B---3--:R-:W-:-:S06]  /*aa40*/  FMUL.FTZ R0, R34, UR4 ;  /* 0x0000000422007c20 */ /* 0x008fcc0008410000 */
[----:B------:R3:W5:Y:S02]  /*aa50*/  MUFU.TANH R200, R0 ;  /* 0x0000000000c87308 */ /* 0x0007640000002400 */
[----:B---3--:R-:W-:Y:S02]  /*aa60*/  FMUL.FTZ R0, R35, UR4 ;  /* 0x0000000423007c20 */ /* 0x008fe40008410000 */
[----:B------:R-:W-:Y:S04]  /*aa70*/  HMMA.16816.F32.BF16 R32, R8, R44, R24 ;  /* 0x0000002c0820723c */ /* 0x000fe80000041818 */
[----:B------:R3:W5:Y:S04]  /*aa80*/  MUFU.TANH R233, R0 ;  /* 0x0000000000e97308 */ /* 0x0007680000002400 */
[----:B------:R-:W-:Y:S01]  /*aa90*/  HMMA.16816.F32.BF16 R24, R12, R66, R96 ;  /* 0x000000420c18723c */ /* 0x000fe20000041860 */
[----:B------:R-:W-:Y:S01]  /*aaa0*/  LDSM.16.M88.4 R64, [R7+0x4000] ;  /* 0x004000000740783b */ /* 0x000fe20000000200 */
[----:B---3--:R-:W-:-:S04]  /*aab0*/  FMUL.FTZ R0, R40, UR4 ;  /* 0x0000000428007c20 */ /* 0x008fc80008410000 */
[----:B------:R3:W5:Y:S02]  /*aac0*/  MUFU.TANH R194, R0 ;  /* 0x0000000000c27308 */ /* 0x0007640000002400 */
[----:B------:R-:W-:Y:S01]  /*aad0*/  HMMA.16816.F32.BF16 R88, R16, R56, R28 ;  /* 0x000000381058723c */ /* 0x000fe2000004181c */
[----:B---3--:R-:W-:-:S05]  /*aae0*/  FMUL.FTZ R0, R41, UR4 ;  /* 0x0000000429007c20 */ /* 0x008fca0008410000 */
[----:B------:R3:W-:Y:S02]  /*aaf0*/  MUFU.TANH R235, R0 ;  /* 0x0000000000eb7308 */ /* 0x0007e40000002400 */
[----:B------:R-:W-:Y:S01]  /*ab00*/  HMMA.16816.F32.BF16 R28, R20, R62, RZ ;  /* 0x0000003e141c723c */ /* 0x000fe200000418ff */
[----:B------:R-:W4:Y:S01]  /*ab10*/  LDSM.16.M88.4 R60, [R6+0x5800] ;  /* 0x00580000063c783b */ /* 0x000f220000000200 */
[----:B---3--:R-:W-:-:S04]  /*ab20*/  FMUL.FTZ R0, R42, UR4 ;  /* 0x000000042a007c20 */ /* 0x008fc80008410000 */
[----:B------:R3:W5:Y:S02]  /*ab30*/  MUFU.TANH R231, R0 ;  /* 0x0000000000e77308 */ /* 0x0007640000002400 */
[----:B------:R-:W-:Y:S08]  /*ab40*/  HMMA.16816.F32.BF16 R44, R8, R46, R24 ;  /* 0x0000002e082c723c */ /* 0x000ff00000041818 */
[----:B--2---:R-:W-:Y:S01]  /*ab50*/  HMMA.16816.F32.BF16 R24, R12, R48, R104 ;  /* 0x000000300c18723c */ /* 0x004fe20000041868 */
[----:B---3--:R-:W-:-:S04]  /*ab60*/  FMUL.FTZ R0, R43, UR4 ;  /* 0x000000042b007c20 */ /* 0x008fc80008410000 */
[----:B------:R2:W-:Y:S02]  /*ab70*/  MUFU.TANH R193, R0 ;  /* 0x0000000000c17308 */ /* 0x0005e40000002400 */
[----:B--2---:R-:W-:-:S06]  /*ab80*/  FMUL.FTZ R0, R32, UR4 ;  /* 0x0000000420007c20 */ /* 0x004fcc0008410000 */
[----:B------:R2:W3:Y:S01]  /*ab90*/  MUFU.TANH R185, R0 ;  /* 0x0000000000b97308 */ /* 0x0004e20000002400 */
[----:B------:R-:W-:Y:S01]  /*aba0*/  HMMA.16816.F32.BF16 R92, R16, R58, R28 ;  /* 0x0000003a105c723c */ /* 0x000fe2000004181c */
[----:B------:R-:W-:Y:S01]  /*abb0*/  LDSM.16.M88.4 R56, [R6+0x6000] ;  /* 0x006000000638783b */ /* 0x000fe20000000200 */
[----:B--2---:R-:W-:-:S05]  /*abc0*/  FMUL.FTZ R0, R33, UR4 ;  /* 0x0000000421007c20 */ /* 0x004fca0008410000 */
[----:B------:R2:W-:Y:S01]  /*abd0*/  MUFU.TANH R230, R0 ;  /* 0x0000000000e67308 */ /* 0x0005e20000002400 */
[----:B------:R-:W-:Y:S01]  /*abe0*/  HMMA.16816.F32.BF16 R40, R12, R50, R108 ;  /* 0x000000320c28723c */ /* 0x000fe2000004186c */
[----:B------:R-:W5:Y:S01]  /*abf0*/  LDSM.16.M88.4 R48, [R84+UR5+0x6000] ;  /* 0x006000055430783b */ /* 0x000f620008000200 */
[----:B--2---:R-:W-:-:S05]  /*ac00*/  FMUL.FTZ R0, R34, UR4 ;  /* 0x0000000422007c20 */ /* 0x004fca0008410000 */
[----:B------:R2:W3:Y:S01]  /*ac10*/  MUFU.TANH R184, R0 ;  /* 0x0000000000b87308 */ /* 0x0004e20000002400 */
[----:B------:R-:W-:Y:S08]  /*ac20*/  HMMA.16816.F32.BF16 R28, R20, R72, RZ ;  /* 0x00000048141c723c */ /* 0x000ff000000418ff */
[----:B-1----:R-:W-:Y:S01]  /*ac30*/  HMMA.16816.F32.BF16 R24, R8, R52, R24 ;  /* 0x000000340818723c */ /* 0x002fe20000041818 */
[----:B--2---:R-:W-:-:S04]  /*ac40*/  FMUL.FTZ R0, R35, UR4 ;  /* 0x0000000423007c20 */ /* 0x004fc80008410000 */
[----:B------:R1:W2:Y:S02]  /*ac50*/  MUFU.TANH R229, R0 ;  /* 0x0000000000e57308 */ /* 0x0002a40000002400 */
[----:B-1----:R-:W-:-:S06]  /*ac60*/  FMUL.FTZ R0, R44, UR4 ;  /* 0x000000042c007c20 */ /* 0x002fcc0008410000 */
[----:B------:R1:W-:Y:S01]  /*ac70*/  MUFU.TANH R228, R0 ;  /* 0x0000000000e47308 */ /* 0x0003e20000002400 */
[----:B------:R-:W-:Y:S01]  /*ac80*/  HMMA.16816.F32.BF16 R32, R20, R74, RZ ;  /* 0x0000004a1420723c */ /* 0x000fe200000418ff */
[----:B-1----:R-:W-:-:S06]  /*ac90*/  FMUL.FTZ R0, R45, UR4 ;  /* 0x000000042d007c20 */ /* 0x002fcc0008410000 */
[----:B------:R1:W-:Y:S01]  /*aca0*/  MUFU.TANH R227, R0 ;  /* 0x0000000000e37308 */ /* 0x0003e20000002400 */
[----:B----4-:R-:W-:Y:S01]  /*acb0*/  HMMA.16816.F32.BF16 R80, R16, R60, R28 ;  /* 0x0000003c1050723c */ /* 0x010fe2000004181c */
[----:B-1----:R-:W-:-:S06]  /*acc0*/  FMUL.FTZ R0, R46, UR4 ;  /* 0x000000042e007c20 */ /* 0x002fcc0008410000 */
[----:B------:R1:W4:Y:S01]  /*acd0*/  MUFU.TANH R39, R0 ;  /* 0x0000000000277308 */ /* 0x0003220000002400 */
[----:B------:R-:W-:Y:S08]  /*ace0*/  HMMA.16816.F32.BF16 R28, R12, R68, R116 ;  /* 0x000000440c1c723c */ /* 0x000ff00000041874 */
[----:B------:R-:W-:Y:S01]  /*acf0*/  HMMA.16816.F32.BF16 R40, R8, R54, R40 ;  /* 0x000000360828723c */ /* 0x000fe20000041828 */
[----:B-1----:R-:W-:-:S02]  /*ad00*/  FMUL.FTZ R0, R47, UR4 ;  /* 0x000000042f007c20 */ /* 0x002fc40008410000 */
[----:B------:R-:W1:Y:S02]  /*ad10*/  LDSM.16.M88.4 R44, [R2+0x4800] ;  /* 0x00480000022c783b */ /* 0x000e640000000200 */
[----:B------:R3:W-:Y:S02]  /*ad20*/  MUFU.TANH R173, R0 ;  /* 0x0000000000ad7308 */ /* 0x0007e40000002400 */
[----:B---3--:R-:W-:-:S06]  /*ad30*/  FMUL.FTZ R0, R24, UR4 ;  /* 0x0000000418007c20 */ /* 0x008fcc0008410000 */
[----:B------:R3:W4:Y:S01]  /*ad40*/  MUFU.TANH R38, R0 ;  /* 0x0000000000267308 */ /* 0x0007220000002400 */
[----:B------:R-:W-:Y:S01]  /*ad50*/  HMMA.16816.F32.BF16 R72, R16, R62, R32 ;  /* 0x0000003e1048723c */ /* 0x000fe20000041820 */
[----:B------:R-:W-:Y:S01]  /*ad60*/  LDSM.16.M88.4 R60, [R2+0x5000] ;  /* 0x00500000023c783b */ /* 0x000fe20000000200 */
[----:B---3--:R-:W-:-:S05]  /*ad70*/  FMUL.FTZ R0, R25, UR4 ;  /* 0x0000000419007c20 */ /* 0x008fca0008410000 */
[----:B------:R3:W-:Y:S01]  /*ad80*/  MUFU.TANH R226, R0 ;  /* 0x0000000000e27308 */ /* 0x0007e20000002400 */
[----:B-----5:R-:W-:Y:S01]  /*ad90*/  HMMA.16816.F32.BF16 R32, R20, R48, RZ ;  /* 0x000000301420723c */ /* 0x020fe200000418ff */
[----:B---3--:R-:W-:-:S06]  /*ada0*/  FMUL.FTZ R0, R26, UR4 ;  /* 0x000000041a007c20 */ /* 0x008fcc0008410000 */
[----:B------:R3:W-:Y:S01]  /*adb0*/  MUFU.TANH R168, R0 ;  /* 0x0000000000a87308 */ /* 0x0007e20000002400 */
[----:B------:R-:W-:Y:S01]  /*adc0*/  HMMA.16816.F32.BF16 R52, R8, R64, R28 ;  /* 0x000000400834723c */ /* 0x000fe2000004181c */
[----:B---3--:R-:W-:-:S07]  /*add0*/  FMUL.FTZ R0, R27, UR4 ;  /* 0x000000041b007c20 */ /* 0x008fce0008410000 */
[----:B------:R-:W-:Y:S01]  /*ade0*/  HMMA.16816.F32.BF16 R24, R12, R70, R76 ;  /* 0x000000460c18723c */ /* 0x000fe2000004184c */
[----:B------:R-:W3:Y:S01]  /*adf0*/  LDSM.16.M88.4 R68, [R7+0x4800] ;  /* 0x004800000744783b */ /* 0x000ee20000000200 */
[----:B------:R5:W4:Y:S02]  /*ae00*/  MUFU.TANH R169, R0 ;  /* 0x0000000000a97308 */ /* 0x000b240000002400 */
[----:B-----5:R-:W-:-:S06]  /*ae10*/  FMUL.FTZ R0, R40, UR4 ;  /* 0x0000000428007c20 */ /* 0x020fcc0008410000 */
[----:B------:R5:W4:Y:S01]  /*ae20*/  MUFU.TANH R224, R0 ;  /* 0x0000000000e07308 */ /* 0x000b220000002400 */
[----:B------:R-:W-:Y:S01]  /*ae30*/  HMMA.16816.F32.BF16 R28, R20, R50, RZ ;  /* 0x00000032141c723c */ /* 0x000fe200000418ff */
[----:B------:R-:W-:Y:S01]  /*ae40*/  LDSM.16.M88.4 R48, [R7+0x5000] ;  /* 0x005000000730783b */ /* 0x000fe20000000200 */
[----:B-----5:R-:W-:-:S05]  /*ae50*/  FMUL.FTZ R0, R41, UR4 ;  /* 0x0000000429007c20 */ /* 0x020fca0008410000 */
[----:B------:R5:W-:Y:S01]  /*ae60*/  MUFU.TANH R225, R0 ;  /* 0x0000000000e17308 */ /* 0x000be20000002400 */
[----:B------:R-:W-:Y:S01]  /*ae70*/  HMMA.16816.F32.BF16 R76, R16, R56, R32 ;  /* 0x00000038104c723c */ /* 0x000fe20000041820 */
[----:B-----5:R-:W-:-:S06]  /*ae80*/  FMUL.FTZ R0, R42, UR4 ;  /* 0x000000042a007c20 */ /* 0x020fcc0008410000 */
[----:B------:R5:W4:Y:S01]  /*ae90*/  MUFU.TANH R37, R0 ;  /* 0x0000000000257308 */ /* 0x000b220000002400 */
[----:B------:R-:W-:Y:S01]  /*aea0*/  HMMA.16816.F32.BF16 R24, R8, R66, R24 ;  /* 0x000000420818723c */ /* 0x000fe20000041818 */
[----:B------:R-:W-:Y:S07]  /*aeb0*/  LDSM.16.M88.4 R64, [R7+0x5800] ;  /* 0x005800000740783b */ /* 0x000fee0000000200 */
[----:B-1----:R-:W-:Y:S01]  /*aec0*/  HMMA.16816.F32.BF16 R32, R12, R44, R120 ;  /* 0x0000002c0c20723c */ /* 0x002fe20000041878 */
[----:B-----5:R-:W-:-:S07]  /*aed0*/  FMUL.FTZ R0, R43, UR4 ;  /* 0x000000042b007c20 */ /* 0x020fce0008410000 */
[----:B------:R-:W-:Y:S01]  /*aee0*/  HMMA.16816.F32.BF16 R116, R16, R58, R28 ;  /* 0x0000003a1074723c */ /* 0x000fe2000004181c */
[----:B------:R-:W1:Y:S01]  /*aef0*/  LDSM.16.M88.4 R40, [R2+0x5800] ;  /* 0x005800000228783b */ /* 0x000e620000000200 */
[----:B------:R5:W4:Y:S02]  /*af00*/  MUFU.TANH R103, R0 ;  /* 0x0000000000677308 */ /* 0x000b240000002400 */
[----:B-----5:R-:W-:-:S06]  /*af10*/  FMUL.FTZ R0, R52, UR4 ;  /* 0x0000000434007c20 */ /* 0x020fcc0008410000 */
[----:B------:R5:W4:Y:S01]  /*af20*/  MUFU.TANH R102, R0 ;  /* 0x0000000000667308 */ /* 0x000b220000002400 */
[----:B------:R-:W-:Y:S01]  /*af30*/  HMMA.16816.F32.BF16 R28, R12, R46, R112 ;  /* 0x0000002e0c1c723c */ /* 0x000fe20000041870 */
[----:B-----5:R-:W-:-:S06]  /*af40*/  FMUL.FTZ R0, R53, UR4 ;  /* 0x0000000435007c20 */ /* 0x020fcc0008410000 */
[----:B------:R5:W-:Y:S01]  /*af50*/  MUFU.TANH R223, R0 ;  /* 0x0000000000df7308 */ /* 0x000be20000002400 */
[----:B---3--:R-:W-:Y:S01]  /*af60*/  HMMA.16816.F32.BF16 R32, R8, R68, R32 ;  /* 0x000000440820723c */ /* 0x008fe20000041820 */
[----:B-----5:R-:W-:-:S06]  /*af70*/  FMUL.FTZ R0, R54, UR4 ;  /* 0x0000000436007c20 */ /* 0x020fcc0008410000 */
[----:B------:R3:W-:Y:S02]  /*af80*/  MUFU.TANH R171, R0 ;  /* 0x0000000000ab7308 */ /* 0x0007e40000002400 */
[----:B---3--:R-:W-:-:S06]  /*af90*/  FMUL.FTZ R0, R55, UR4 ;  /* 0x0000000437007c20 */ /* 0x008fcc0008410000 */
[----:B------:R3:W5:Y:S02]  /*afa0*/  MUFU.TANH R172, R0 ;  /* 0x0000000000ac7308 */ /* 0x0007640000002400 */
[----:B---3--:R-:W-:-:S06]  /*afb0*/  FMUL.FTZ R0, R24, UR4 ;  /* 0x0000000418007c20 */ /* 0x008fcc0008410000 */
[----:B------:R3:W5:Y:S01]  /*afc0*/  MUFU.TANH R221, R0 ;  /* 0x0000000000dd7308 */ /* 0x0007620000002400 */
[----:B------:R-:W-:Y:S01]  /*afd0*/  HMMA.16816.F32.BF16 R44, R12, R60, R88 ;  /* 0x0000003c0c2c723c */ /* 0x000fe20000041858 */
[----:B------:R-:W2:Y:S01]  /*afe0*/  LDSM.16.M88.4 R88, [R2+0x6000] ;  /* 0x006000000258783b */ /* 0x000ea20000000200 */
[----:B---3--:R-:W-:-:S05]  /*aff0*/  FMUL.FTZ R0, R25, UR4 ;  /* 0x0000000419007c20 */ /* 0x008fca0008410000 */
[----:B------:R3:W5:Y:S02]  /*b000*/  MUFU.TANH R222, R0 ;  /* 0x0000000000de7308 */ /* 0x0007640000002400 */
[----:B---3--:R-:W-:-:S06]  /*b010*/  FMUL.FTZ R0, R26, UR4 ;  /* 0x000000041a007c20 */ /* 0x008fcc0008410000 */
[----:B------:R3:W-:Y:S02]  /*b020*/  MUFU.TANH R170, R0 ;  /* 0x0000000000aa7308 */ /* 0x0007e40000002400 */
[----:B---3--:R-:W-:Y:S02]  /*b030*/  FMUL.FTZ R0, R27, UR4 ;  /* 0x000000041b007c20 */ /* 0x008fe40008410000 */
[----:B------:R-:W-:Y:S01]  /*b040*/  HMMA.16816.F32.BF16 R24, R8, R70, R28 ;  /* 0x000000460818723c */ /* 0x000fe2000004181c */
[----:B------:R-:W3:Y:S03]  /*b050*/  LDSM.16.M88.4 R28, [R84+UR5+0x6800] ;  /* 0x00680005541c783b */ /* 0x000ee60008000200 */
[----:B------:R1:W5:Y:S02]  /*b060*/  MUFU.TANH R220, R0 ;  /* 0x0000000000dc7308 */ /* 0x0003640000002400 */
[----:B-1----:R-:W-:-:S06]  /*b070*/  FMUL.FTZ R0, R32, UR4 ;  /* 0x0000000420007c20 */ /* 0x002fcc0008410000 */
[----:B------:R1:W-:Y:S01]  /*b080*/  MUFU.TANH R219, R0 ;  /* 0x0000000000db7308 */ /* 0x0003e20000002400 */
[----:B------:R-:W-:Y:S01]  /*b090*/  HMMA.16816.F32.BF16 R52, R12, R40, R80 ;  /* 0x000000280c34723c */ /* 0x000fe20000041850 */
[----:B-1----:R-:W-:-:S06]  /*b0a0*/  FMUL.FTZ R0, R33, UR4 ;  /* 0x0000000421007c20 */ /* 0x002fcc0008410000 */
[----:B------:R1:W-:Y:S01]  /*b0b0*/  MUFU.TANH R218, R0 ;  /* 0x0000000000da7308 */ /* 0x0003e20000002400 */
[----:B------:R-:W-:Y:S01]  /*b0c0*/  HMMA.16816.F32.BF16 R72, R12, R42, R72 ;  /* 0x0000002a0c48723c */ /* 0x000fe20000041848 */
[----:B------:R-:W4:Y:S01]  /*b0d0*/  LDSM.16.M88.4 R40, [R84+UR5+0x7000] ;  /* 0x007000055428783b */ /* 0x000f220008000200 */
[----:B-1----:R-:W-:-:S05]  /*b0e0*/  FMUL.FTZ R0, R34, UR4 ;  /* 0x0000000422007c20 */ /* 0x002fca0008410000 */
[----:B------:R1:W-:Y:S01]  /*b0f0*/  MUFU.TANH R181, R0 ;  /* 0x0000000000b57308 */ /* 0x0003e20000002400 */
[----:B------:R-:W-:Y:S08]  /*b100*/  HMMA.16816.F32.BF16 R56, R12, R62, R92 ;  /* 0x0000003e0c38723c */ /* 0x000ff0000004185c */
[----:B------:R-:W-:Y:S01]  /*b110*/  HMMA.16816.F32.BF16 R44, R8, R48, R44 ;  /* 0x00000030082c723c */ /* 0x000fe2000004182c */
[----:B-1----:R-:W-:-:S07]  /*b120*/  FMUL.FTZ R0, R35, UR4 ;  /* 0x0000000423007c20 */ /* 0x002fce0008410000 */
[----:B------:R-:W-:Y:S01]  /*b130*/  HMMA.16816.F32.BF16 R60, R8, R64, R52 ;  /* 0x00000040083c723c */ /* 0x000fe20000041834 */
[----:B------:R-:W-:Y:S01]  /*b140*/  LDSM.16.M88.4 R52, [R84+UR5+0x7800] ;  /* 0x007800055434783b */ /* 0x000fe20008000200 */
[----:B------:R1:W5:Y:S03]  /*b150*/  MUFU.TANH R180, R0 ;  /* 0x0000000000b47308 */ /* 0x0003660000002400 */
[----:B------:R-:W-:Y:S01]  /*b160*/  LDSM.16.M88.4 R32, [R84+UR5+0x8800] ;  /* 0x008800055420783b */ /* 0x000fe20008000200 */
[----:B-1----:R-:W-:-:S04]  /*b170*/  FMUL.FTZ R0, R24, UR4 ;  /* 0x0000000418007c20 */ /* 0x002fc80008410000 */
[----:B------:R1:W5:Y:S01]  /*b180*/  MUFU.TANH R217, R0 ;  /* 0x0000000000d97308 */ /* 0x0003620000002400 */
[----:B------:R-:W-:Y:S01]  /*b190*/  HMMA.16816.F32.BF16 R56, R8, R50, R56 ;  /* 0x000000320838723c */ /* 0x000fe20000041838 */
[----:B------:R-:W5:Y:S01]  /*b1a0*/  LDSM.16.M88.4 R48, [R84+UR5+0x8000] ;  /* 0x008000055430783b */ /* 0x000f620008000200 */
[----:B-1----:R-:W-:-:S05]  /*b1b0*/  FMUL.FTZ R0, R25, UR4 ;  /* 0x0000000419007c20 */ /* 0x002fca0008410000 */
[----:B------:R1:W-:Y:S02]  /*b1c0*/  MUFU.TANH R174, R0 ;  /* 0x0000000000ae7308 */ /* 0x0003e40000002400 */
[----:B-1----:R-:W-:-:S06]  /*b1d0*/  FMUL.FTZ R0, R26, UR4 ;  /* 0x000000041a007c20 */ /* 0x002fcc0008410000 */
[----:B------:R1:W5:Y:S02]  /*b1e0*/  MUFU.TANH R175, R0 ;  /* 0x0000000000af7308 */ /* 0x0003640000002400 */
[----:B-1----:R-:W-:Y:S01]  /*b1f0*/  FMUL.FTZ R0, R27, UR4 ;  /* 0x000000041b007c20 */ /* 0x002fe20008410000 */
[----:B------:R-:W-:Y:S01]  /*b200*/  HMMA.16816.F32.BF16 R72, R8, R66, R72 ;  /* 0x000000420848723c */ /* 0x000fe20000041848 */
[----:B------:R-:W-:Y:S04]  /*b210*/  LDSM.16.M88.4 R24, [R84+UR5+0x9800] ;  /* 0x009800055418783b */ /* 0x000fe80008000200 */
[----:B------:R1:W5:Y:S02]  /*b220*/  MUFU.TANH R187, R0 ;  /* 0x0000000000bb7308 */ /* 0x0003640000002400 */
[----:B-1----:R-:W-:-:S06]  /*b230*/  FMUL.FTZ R0, R44, UR4 ;  /* 0x000000042c007c20 */ /* 0x002fcc0008410000 */
[----:B------:R1:W-:Y:S01]  /*b240*/  MUFU.TANH R182, R0 ;  /* 0x0000000000b67308 */ /* 0x0003e20000002400 */
[----:B--2---:R-:W-:Y:S01]  /*b250*/  HMMA.16816.F32.BF16 R92, R12, R88, R76 ;  /* 0x000000580c5c723c */ /* 0x004fe2000004184c */
[----:B-1----:R-:W-:-:S06]  /*b260*/  FMUL.FTZ R0, R45, UR4 ;  /* 0x000000042d007c20 */ /* 0x002fcc0008410000 */
[----:B------:R1:W-:Y:S01]  /*b270*/  MUFU.TANH R215, R0 ;  /* 0x0000000000d77308 */ /* 0x0003e20000002400 */
[----:B---3--:R-:W-:Y:S01]  /*b280*/  HMMA.16816.F32.BF16 R64, R20, R28, RZ ;  /* 0x0000001c1440723c */ /* 0x008fe200000418ff */
[----:B-1----:R-:W-:-:S06]  /*b290*/  FMUL.FTZ R0, R46, UR4 ;  /* 0x000000042e007c20 */ /* 0x002fcc0008410000 */
[----:B------:R1:W2:Y:S01]  /*b2a0*/  MUFU.TANH R213, R0 ;  /* 0x0000000000d57308 */ /* 0x0002a20000002400 */
[C---:B------:R-:W-:Y:S01]  /*b2b0*/  HMMA.16816.F32.BF16 R68, R20.reuse, R30, RZ ;  /* 0x0000001e1444723c */ /* 0x040fe200000418ff */
[----:B------:R3:W2:Y:S07]  /*b2c0*/  LDSM.16.M88.4 R28, [R84+UR5+0x9000] ;  /* 0x00900005541c783b */ /* 0x0006ae0008000200 */
[----:B----4-:R-:W-:Y:S01]  /*b2d0*/  HMMA.16816.F32.BF16 R76, R20, R40, RZ ;  /* 0x00000028144c723c */ /* 0x010fe200000418ff */
[----:B-1----:R-:W-:-:S07]  /*b2e0*/  FMUL.FTZ R0, R47, UR4 ;  /* 0x000000042f007c20 */ /* 0x002fce0008410000 */
[----:B------:R-:W-:Y:S01]  /*b2f0*/  HMMA.16816.F32.BF16 R80, R20, R42, RZ ;  /* 0x0000002a1450723c */ /* 0x000fe200000418ff */
[----:B------:R-:W1:Y:S01]  /*b300*/  LDSM.16.M88.4 R40, [R7+0x6000] ;  /* 0x006000000728783b */ /* 0x000e620000000200 */
[----:B------:R4:W-:Y:S03]  /*b310*/  MUFU.TANH R189, R0 ;  /* 0x0000000000bd7308 */ /* 0x0009e60000002400 */
[----:B------:R-:W1:Y:S01]  /*b320*/  LDSM.16.M88.4 R44, [R6+0x6800] ;  /* 0x00680000062c783b */ /* 0x000e620000000200 */
[----:B----4-:R-:W-:-:S04]  /*b330*/  FMUL.FTZ R0, R56, UR4 ;  /* 0x0000000438007c20 */ /* 0x010fc80008410000 */
[----:B------:R4:W-:Y:S02]  /*b340*/  MUFU.TANH R183, R0 ;  /* 0x0000000000b77308 */ /* 0x0009e40000002400 */
[----:B----4-:R-:W-:-:S06]  /*b350*/  FMUL.FTZ R0, R57, UR4 ;  /* 0x0000000439007c20 */ /* 0x010fcc0008410000 */
[----:B------:R4:W1:Y:S01]  /*b360*/  MUFU.TANH R216, R0 ;  /* 0x0000000000d87308 */ /* 0x0008620000002400 */
[----:B-----5:R-:W-:Y:S01]  /*b370*/  HMMA.16816.F32.BF16 R108, R20, R48, RZ ;  /* 0x00000030146c723c */ /* 0x020fe200000418ff */
[----:B----4-:R-:W-:-:S06]  /*b380*/  FMUL.FTZ R0, R58, UR4 ;  /* 0x000000043a007c20 */ /* 0x010fcc0008410000 */
[----:B------:R4:W5:Y:S01]  /*b390*/  MUFU.TANH R186, R0 ;  /* 0x0000000000ba7308 */ /* 0x0009620000002400 */
[----:B---3--:R-:W-:Y:S01]  /*b3a0*/  HMMA.16816.F32.BF16 R84, R20, R50, RZ ;  /* 0x000000321454723c */ /* 0x008fe200000418ff */
[----:B------:R-:W3:Y:S01]  /*b3b0*/  LDSM.16.M88.4 R48, [R2+0x6800] ;  /* 0x006800000230783b */ /* 0x000ee20000000200 */
[----:B----4-:R-:W-:-:S06]  /*b3c0*/  FMUL.FTZ R0, R59, UR4 ;  /* 0x000000043b007c20 */ /* 0x010fcc0008410000 */
[----:B------:R-:W-:Y:S01]  /*b3d0*/  HMMA.16816.F32.BF16 R96, R20, R52, RZ ;  /* 0x000000341460723c */ /* 0x000fe200000418ff */
[----:B------:R-:W-:Y:S01]  /*b3e0*/  LDSM.16.M88.4 R56, [R7+0x6800] ;  /* 0x006800000738783b */ /* 0x000fe20000000200 */
[----:B------:R4:W-:Y:S02]  /*b3f0*/  MUFU.TANH R188, R0 ;  /* 0x0000000000bc7308 */ /* 0x0009e40000002400 */
[----:B----4-:R-:W-:-:S06]  /*b400*/  FMUL.FTZ R0, R60, UR4 ;  /* 0x000000043c007c20 */ /* 0x010fcc0008410000 */
[----:B------:R4:W-:Y:S01]  /*b410*/  MUFU.TANH R190, R0 ;  /* 0x0000000000be7308 */ /* 0x0009e20000002400 */
[----:B------:R-:W-:Y:S01]  /*b420*/  HMMA.16816.F32.BF16 R104, R20, R54, RZ ;  /* 0x000000361468723c */ /* 0x000fe200000418ff */
[----:B------:R-:W-:Y:S01]  /*b430*/  LDSM.16.M88.4 R52, [R6+0x7800] ;  /* 0x007800000634783b */ /* 0x000fe20000000200 */
[----:B----4-:R-:W-:-:S05]  /*b440*/  FMUL.FTZ R0, R61, UR4 ;  /* 0x000000043d007c20 */ /* 0x010fca0008410000 */
[----:B------:R4:W5:Y:S01]  /*b450*/  MUFU.TANH R214, R0 ;  /* 0x0000000000d67308 */ /* 0x0009620000002400 */
[----:B------:R-:W-:Y:S01]  /*b460*/  HMMA.16816.F32.BF16 R112, R20, R32, RZ ;  /* 0x000000201470723c */ /* 0x000fe200000418ff */
[----:B----4-:R-:W-:-:S06]  /*b470*/  FMUL.FTZ R0, R62, UR4 ;  /* 0x000000043e007c20 */ /* 0x010fcc0008410000 */
[----:B------:R4:W5:Y:S01]  /*b480*/  MUFU.TANH R196, R0 ;  /* 0x0000000000c47308 */ /* 0x0009620000002400 */
[C---:B------:R-:W-:Y:S01]  /*b490*/  HMMA.16816.F32.BF16 R120, R20.reuse, R34, RZ ;  /* 0x000000221478723c */ /* 0x040fe200000418ff */
[----:B------:R-:W5:Y:S07]  /*b4a0*/  LDSM.16.M88.4 R32, [R6+0x7000] ;  /* 0x007000000620783b */ /* 0x000f6e0000000200 */
[----:B--2---:R-:W-:Y:S01]  /*b4b0*/  HMMA.16816.F32.BF16 R124, R20, R28, RZ ;  /* 0x0000001c147c723c */ /* 0x004fe200000418ff */
[----:B----4-:R-:W-:-:S07]  /*b4c0*/  FMUL.FTZ R0, R63, UR4 ;  /* 0x000000043f007c20 */ /* 0x010fce0008410000 */
[C---:B------:R-:W-:Y:S01]  /*b4d0*/  HMMA.16816.F32.BF16 R128, R20.reuse, R30, RZ ;  /* 0x0000001e1480723c */ /* 0x040fe200000418ff */
[----:B------:R-:W-:Y:S01]  /*b4e0*/  LDSM.16.M88.4 R60, [R2+0x7000] ;  /* 0x00700000023c783b */ /* 0x000fe20000000200 */
[----:B------:R2:W4:Y:S06]  /*b4f0*/  MUFU.TANH R198, R0 ;  /* 0x0000000000c67308 */ /* 0x00052c0000002400 */
[C---:B------:R-:W-:Y:S08]  /*b500*/  HMMA.16816.F32.BF16 R132, R20.reuse, R24, RZ ;  /* 0x000000181484723c */ /* 0x040ff000000418ff */
[----:B------:R-:W-:Y:S01]  /*b510*/  HMMA.16816.F32.BF16 R176, R20, R26, RZ ;  /* 0x0000001a14b0723c */ /* 0x000fe200000418ff */
[----:B--2---:R-:W-:-:S07]  /*b520*/  FMUL.FTZ R0, R72, UR4 ;  /* 0x0000000448007c20 */ /* 0x004fce0008410000 */
[----:B-1----:R-:W-:Y:S01]  /*b530*/  HMMA.16816.F32.BF16 R28, R8, R40, R92 ;  /* 0x00000028081c723c */ /* 0x002fe2000004185c */
[----:B------:R1:W2:Y:S07]  /*b540*/  MUFU.TANH R192, R0 ;  /* 0x0000000000c07308 */ /* 0x0002ae0000002400 */
[----:B------:R-:W-:Y:S08]  /*b550*/  HMMA.16816.F32.BF16 R20, R12, R90, R116 ;  /* 0x0000005a0c14723c */ /* 0x000ff00000041874 */
[----:B------:R-:W-:Y:S01]  /*b560*/  HMMA.16816.F32.BF16 R24, R16, R44, R64 ;  /* 0x0000002c1018723c */ /* 0x000fe20000041840 */
[----:B-1----:R-:W-:-:S04]  /*b570*/  FMUL.FTZ R0, R73, UR4 ;  /* 0x0000000449007c20 */ /* 0x002fc80008410000 */
[----:B------:R1:W-:Y:S07]  /*b580*/  MUFU.TANH R191, R0 ;  /* 0x0000000000bf7308 */ /* 0x0003ee0000002400 */
[----:B------:R-:W-:Y:S01]  /*b590*/  HMMA.16816.F32.BF16 R40, R8, R42, R20 ;  /* 0x0000002a0828723c */ /* 0x000fe20000041814 */
[----:B-1----:R-:W-:-:S04]  /*b5a0*/  FMUL.FTZ R0, R74, UR4 ;  /* 0x000000044a007c20 */ /* 0x002fc80008410000 */
[----:B------:R1:W2:Y:S03]  /*b5b0*/  MUFU.TANH R195, R0 ;  /* 0x0000000000c37308 */ /* 0x0002a60000002400 */
[----:B---3--:R-:W-:Y:S01]  /*b5c0*/  HMMA.16816.F32.BF16 R20, R12, R48, R24 ;  /* 0x000000300c14723c */ /* 0x008fe20000041818 */
[----:B-1----:R-:W-:-:S04]  /*b5d0*/  FMUL.FTZ R0, R75, UR4 ;  /* 0x000000044b007c20 */ /* 0x002fc80008410000 */
[----:B------:R1:W3:Y:S03]  /*b5e0*/  MUFU.TANH R197, R0 ;  /* 0x0000000000c57308 */ /* 0x0002e60000002400 */
[----:B------:R-:W-:Y:S01]  /*b5f0*/  HMMA.16816.F32.BF16 R44, R16, R46, R68 ;  /* 0x0000002e102c723c */ /* 0x000fe20000041844 */
[----:B-1----:R-:W-:-:S04]  /*b600*/  FMUL.FTZ R0, R28, UR4 ;  /* 0x000000041c007c20 */ /* 0x002fc80008410000 */
[----:B------:R1:W3:Y:S01]  /*b610*/  MUFU.TANH R199, R0 ;  /* 0x0000000000c77308 */ /* 0x0002e20000002400 */
[----:B------:R-:W-:Y:S02]  /*b620*/  IMAD.SHL.U32 R24, R236, 0x2, RZ ;  /* 0x00000002ec187824 */ /* 0x000fe400078e00ff */
[----:B-1----:R-:W-:-:S05]  /*b630*/  FMUL.FTZ R0, R29, UR4 ;  /* 0x000000041d007c20 */ /* 0x002fca0008410000 */
[----:B------:R1:W-:Y:S02]  /*b640*/  MUFU.TANH R212, R0 ;  /* 0x0000000000d47308 */ /* 0x0003e40000002400 */
[----:B-1----:R-:W-:-:S06]  /*b650*/  FMUL.FTZ R0, R30, UR4 ;  /* 0x000000041e007c20 */ /* 0x002fcc0008410000 */
[----:B------:R1:W3:Y:S01]  /*b660*/  MUFU.TANH R203, R0 ;  /* 0x0000000000cb7308 */ /* 0x0002e20000002400 */
[----:B-----5:R-:W-:Y:S01]  /*b670*/  HMMA.16816.F32.BF16 R64, R16, R32, R76 ;  /* 0x000000201040723c */ /* 0x020fe2000004184c */
[----:B-1----:R-:W-:-:S06]  /*b680*/  FMUL.FTZ R0, R31, UR4 ;  /* 0x000000041f007c20 */ /* 0x002fcc0008410000 */
[----:B------:R1:W5:Y:S01]  /*b690*/  MUFU.TANH R205, R0 ;  /* 0x0000000000cd7308 */ /* 0x0003620000002400 */
[----:B------:R-:W-:Y:S01]  /*b6a0*/  HMMA.16816.F32.BF16 R28, R8, R56, R20 ;  /* 0x00000038081c723c */ /* 0x000fe20000041814 */
[----:B------:R-:W-:Y:S01]  /*b6b0*/  FMUL.FTZ R20, R42, UR4 ;  /* 0x000000042a147c20 */ /* 0x000fe20008410000 */
[----:B-1----:R-:W-:-:S05]  /*b6c0*/  FMUL.FTZ R0, R40, UR4 ;  /* 0x0000000428007c20 */ /* 0x002fca0008410000 */
[----:B------:R1:W5:Y:S01]  /*b6d0*/  MUFU.TANH R210, R0 ;  /* 0x0000000000d27308 */ /* 0x0003620000002400 */
[----:B------:R-:W-:Y:S01]  /*b6e0*/  HMMA.16816.F32.BF16 R68, R16, R34, R80 ;  /* 0x000000221044723c */ /* 0x000fe20000041850 */
[----:B------:R-:W4:Y:S06]  /*b6f0*/  LDSM.16.M88.4 R32, [R6+0x8000] ;  /* 0x008000000620783b */ /* 0x000f2c0000000200 */
[----:B------:R2:W5:Y:S01]  /*b700*/  MUFU.TANH R202, R20 ;  /* 0x0000001400ca7308 */ /* 0x0005620000002400 */
[----:B-1----:R-:W-:Y:S01]  /*b710*/  LOP3.LUT R0, R24, 0x6, RZ, 0xc0, !PT ;  /* 0x0000000618007812 */ /* 0x002fe200078ec0ff */
[----:B------:R-:W-:-:S03]  /*b720*/  FMUL.FTZ R24, R41, UR4 ;  /* 0x0000000429187c20 */ /* 0x000fc60008410000 */
[----:B------:R-:W-:-:S03]  /*b730*/  PRMT R0, R0, 0x6540, R248 ;  /* 0x0000654000007816 */ /* 0x000fc600000000f8 */
[----:B------:R1:W5:Y:S01]  /*b740*/  MUFU.TANH R211, R24 ;  /* 0x0000001800d37308 */ /* 0x0003620000002400 */
[----:B--2---:R-:W-:Y:S01]  /*b750*/  HMMA.16816.F32.BF16 R20, R12, R50, R44 ;  /* 0x000000320c14723c */ /* 0x004fe2000004182c */
[----:B------:R-:W2:Y:S01]  /*b760*/  LDSM.16.M88.4 R44, [R7+0x7000] ;  /* 0x00700000072c783b */ /* 0x000ea20000000200 */
[C---:B------:R-:W-:Y:S02]  /*b770*/  VIADD R25, R0.reuse, 0xfffffe01 ;  /* 0xfffffe0100197836 */ /* 0x040fe40000000000 */
[----:B------:R-:W-:Y:S01]  /*b780*/  FMUL.FTZ R26, R43, UR4 ;  /* 0x000000042b1a7c20 */ /* 0x000fe20008410000 */
[----:B------:R-:W3:Y:S01]  /*b790*/  LDSM.16.M88.4 R48, [R2+0x7800] ;  /* 0x007800000230783b */ /* 0x000ee20000000200 */
[----:B-1----:R-:W-:Y:S01]  /*b7a0*/  VIADD R24, R0, 0xfffffe00 ;  /* 0xfffffe0000187836 */ /* 0x002fe20000000000 */
[-C--:B------:R-:W-:Y:S02]  /*b7b0*/  ISETP.GE.AND P2, PT, R25, R4.reuse, PT ;  /* 0x000000041900720c */ /* 0x080fe40003f46270 */
[----:B------:R-:W1:Y:S02]  /*b7c0*/  LDSM.16.M88.4 R40, [R6+0x8800] ;  /* 0x008800000628783b */ /* 0x000e640000000200 */
[----:B------:R-:W-:-:S02]  /*b7d0*/  ISETP.GE.AND P6, PT, R24, R4, PT ;  /* 0x000000041800720c */ /* 0x000fc40003fc6270 */
[-C--:B------:R-:W-:Y:S01]  /*b7e0*/  ISETP.GE.AND P3, PT, R24, R5.reuse, PT ;  /* 0x000000051800720c */ /* 0x080fe20003f66270 */
[----:B------:R-:W-:Y:S01]  /*b7f0*/  VIADD R24, R0, 0xfffffe08 ;  /* 0xfffffe0800187836 */ /* 0x000fe20000000000 */
[----:B------:R-:W-:Y:S02]  /*b800*/  FSEL R95, R241, -INF , !P6 ;  /* 0xff800000f15f7808 */ /* 0x000fe40007000000 */
[-C--:B------:R-:W-:Y:S02]  /*b810*/  ISETP.GE.AND P1, PT, R25, R5.reuse, PT ;  /* 0x000000051900720c */ /* 0x080fe40003f26270 */
[C---:B------:R-:W-:Y:S02]  /*b820*/  ISETP.GE.AND P5, PT, R24.reuse, R4, PT ;  /* 0x000000041800720c */ /* 0x040fe40003fa6270 */
[----:B------:R-:W-:Y:S01]  /*b830*/  ISETP.GE.AND P6, PT, R24, R5, PT ;  /* 0x000000051800720c */ /* 0x000fe20003fc6270 */
[----:B------:R-:W-:Y:S02]  /*b840*/  VIADD R24, R0, 0xfffffe09 ;  /* 0xfffffe0900187836 */ /* 0x000fe40000000000 */
[----:B------:R-:W-:Y:S01]  /*b850*/  FMUL.FTZ R25, R28, UR4 ;  /* 0x000000041c197c20 */ /* 0x000fe20008410000 */
[----:B------:R-:W-:Y:S01]  /*b860*/  FSEL R93, R206, -INF , !P3 ;  /* 0xff800000ce5d7808 */ /* 0x000fe20005800000 */
[----:B------:R-:W5:Y:S01]  /*b870*/  MUFU.TANH R204, R26 ;  /* 0x0000001a00cc7308 */ /* 0x000f620000002400 */
[----:B------:R-:W-:-:S02]  /*b880*/  FSEL R90, R242, -INF , !P2 ;  /* 0xff800000f25a7808 */ /* 0x000fc40005000000 */
[C---:B------:R-:W-:Y:S02]  /*b890*/  ISETP.GE.AND P3, PT, R24.reuse, R4, PT ;  /* 0x000000041800720c */ /* 0x040fe40003f66270 */
[----:B------:R-:W-:-:S03]  /*b8a0*/  ISETP.GE.AND P2, PT, R24, R5, PT ;  /* 0x000000051800720c */ /* 0x000fc60003f46270 */
[----:B------:R4:W5:Y:S02]  /*b8b0*/  MUFU.TANH R206, R25 ;  /* 0x0000001900ce7308 */ /* 0x0009640000002400 */
[----:B----4-:R-:W-:Y:S01]  /*b8c0*/  HMMA.16816.F32.BF16 R24, R8, R58, R20 ;  /* 0x0000003a0818723c */ /* 0x010fe20000041814 */
[----:B------:R-:W-:-:S07]  /*b8d0*/  VIADD R28, R0, 0xfffffe10 ;  /* 0xfffffe10001c7836 */ /* 0x000fce0000000000 */
[----:B------:R-:W-:Y:S01]  /*b8e0*/  HMMA.16816.F32.BF16 R80, R16, R34, R84 ;  /* 0x000000221050723c */ /* 0x000fe20000041854 */
[----:B------:R-:W-:-:S07]  /*b8f0*/  FSEL R88, R209, -INF , !P1 ;  /* 0xff800000d1587808 */ /* 0x000fce0004800000 */
[----:B------:R-:W-:Y:S01]  /*b900*/  HMMA.16816.F32.BF16 R72, R16, R52, R96 ;  /* 0x000000341048723c */ /* 0x000fe20000041860 */
[----:B------:R-:W-:-:S07]  /*b910*/  FSEL R94, R208, -INF , !P5 ;  /* 0xff800000d05e7808 */ /* 0x000fce0006800000 */
[----:B------:R-:W-:Y:S01]  /*b920*/  HMMA.16816.F32.BF16 R76, R16, R54, R104 ;  /* 0x00000036104c723c */ /* 0x000fe20000041868 */
[----:B------:R-:W-:Y:S01]  /*b930*/  FSEL R92, R201, -INF , !P6 ;  /* 0xff800000c95c7808 */ /* 0x000fe20007000000 */
[----:B------:R-:W-:Y:S01]  /*b940*/  LDSM.16.M88.4 R52, [R7+0x7800] ;  /* 0x007800000734783b */ /* 0x000fe20000000200 */
[----:B------:R-:W-:Y:S02]  /*b950*/  FSEL R89, R240, -INF , !P3 ;  /* 0xff800000f0597808 */ /* 0x000fe40005800000 */
[----:B------:R-:W-:Y:S01]  /*b960*/  FSEL R91, R207, -INF , !P2 ;  /* 0xff800000cf5b7808 */ /* 0x000fe20005000000 */
[----:B------:R-:W-:Y:S01]  /*b970*/  FMUL.FTZ R29, R29, UR4 ;  /* 0x000000041d1d7c20 */ /* 0x000fe20008410000 */
[----:B------:R-:W-:Y:S01]  /*b980*/  LDSM.16.M88.4 R56, [R2+0x8000] ;  /* 0x008000000238783b */ /* 0x000fe20000000200 */
[----:B------:R-:W-:Y:S08]  /*b990*/  HMMA.16816.F32.BF16 R20, R12, R60, R64 ;  /* 0x0000003c0c14723c */ /* 0x000ff00000041840 */
[----:B------:R-:W-:Y:S01]  /*b9a0*/  HMMA.16816.F32.BF16 R64, R16, R32, R108 ;  /* 0x000000201040723c */ /* 0x000fe2000004186c */
[----:B------:R-:W-:-:S02]  /*b9b0*/  ISETP.GE.AND P1, PT, R28, R4, PT ;  /* 0x000000041c00720c */ /* 0x000fc40003f26270 */
[----:B------:R-:W-:-:S09]  /*b9c0*/  ISETP.GE.AND P5, PT, R28, R5, PT ;  /* 0x000000051c00720c */ /* 0x000fd20003fa6270 */
[----:B--2---:R-:W-:Y:S08]  /*b9d0*/  HMMA.16816.F32.BF16 R32, R8, R44, R20 ;  /* 0x0000002c0820723c */ /* 0x004ff00000041814 */
[----:B------:R-:W-:Y:S01]  /*b9e0*/  HMMA.16816.F32.BF16 R20, R12, R62, R68 ;  /* 0x0000003e0c14723c */ /* 0x000fe20000041844 */
[----:B------:R-:W-:Y:S02]  /*b9f0*/  VIADD R28, R0, 0xfffffe11 ;  /* 0xfffffe11001c7836 */ /* 0x000fe40000000000 */
[----:B------:R-:W-:Y:S01]  /*ba00*/  FMUL.FTZ R24, R24, UR4 ;  /* 0x0000000418187c20 */ /* 0x000fe20008410000 */
[----:B------:R-:W-:-:S02]  /*ba10*/  FMUL.FTZ R25, R25, UR4 ;  /* 0x0000000419197c20 */ /* 0x000fc40008410000 */
[CC--:B------:R-:W-:Y:S02]  /*ba20*/  ISETP.GE.AND P6, PT, R28.reuse, R4.reuse, PT ;  /* 0x000000041c00720c */ /* 0x0c0fe40003fc6270 */
[-C--:B------:R-:W-:Y:S01]  /*ba30*/  ISETP.GE.AND P3, PT, R28, R5.reuse, PT ;  /* 0x000000051c00720c */ /* 0x080fe20003f66270 */
[----:B------:R-:W-:Y:S01]  /*ba40*/  VIADD R28, R0, 0xfffffe18 ;  /* 0xfffffe18001c7836 */ /* 0x000fe20000000000 */
[----:B------:R-:W-:Y:S01]  /*ba50*/  FSEL R99, R238, -INF , !P1 ;  /* 0xff800000ee637808 */ /* 0x000fe20004800000 */
[----:B------:R2:W-:Y:S01]  /*ba60*/  MUFU.TANH R201, R24 ;  /* 0x0000001800c97308 */ /* 0x0005e20000002400 */
[----:B------:R-:W-:Y:S02]  /*ba70*/  FSEL R105, R200, -INF , !P5 ;  /* 0xff800000c8697808 */ /* 0x000fe40006800000 */
[C---:B------:R-:W-:Y:S02]  /*ba80*/  ISETP.GE.AND P2, PT, R28.reuse, R4, PT ;  /* 0x000000041c00720c */ /* 0x040fe40003f46270 */
[----:B------:R-:W-:Y:S01]  /*ba90*/  ISETP.GE.AND P1, PT, R28, R5, PT ;  /* 0x000000051c00720c */ /* 0x000fe20003f26270 */
[----:B------:R-:W-:-:S02]  /*baa0*/  VIADD R28, R0, 0xfffffe19 ;  /* 0xfffffe19001c7836 */ /* 0x000fc40000000000 */
[----:B------:R4:W-:Y:S01]  /*bab0*/  MUFU.TANH R200, R25 ;  /* 0x0000001900c87308 */ /* 0x0009e20000002400 */
[----:B------:R-:W-:Y:S01]  /*bac0*/  HMMA.16816.F32.BF16 R20, R8, R46, R20 ;  /* 0x0000002e0814723c */ /* 0x000fe20000041814 */
[----:B------:R-:W-:Y:S01]  /*bad0*/  FSEL R98, R239, -INF , !P6 ;  /* 0xff800000ef627808 */ /* 0x000fe20007000000 */
[----:B------:R-:W-:Y:S01]  /*bae0*/  FMUL.FTZ R26, R26, UR4 ;  /* 0x000000041a1a7c20 */ /* 0x000fe20008410000 */
[-C--:B------:R-:W-:Y:S01]  /*baf0*/  ISETP.GE.AND P5, PT, R28, R4.reuse, PT ;  /* 0x000000041c00720c */ /* 0x080fe20003fa6270 */
[----:B------:R-:W-:Y:S01]  /*bb00*/  FMUL.FTZ R27, R27, UR4 ;  /* 0x000000041b1b7c20 */ /* 0x000fe20008410000 */
[----:B--2---:R-:W-:Y:S01]  /*bb10*/  VIADD R24, R0, 0xfffffe20 ;  /* 0xfffffe2000187836 */ /* 0x004fe20000000000 */
[----:B------:R-:W-:Y:S01]  /*bb20*/  ISETP.GE.AND P6, PT, R28, R5, PT ;  /* 0x000000051c00720c */ /* 0x000fe20003fc6270 */
[----:B------:R2:W-:Y:S01]  /*bb30*/  MUFU.TANH R209, R29 ;  /* 0x0000001d00d17308 */ /* 0x0005e20000002400 */
[----:B------:R-:W-:Y:S01]  /*bb40*/  FSEL R104, R233, -INF , !P3 ;  /* 0xff800000e9687808 */ /* 0x000fe20005800000 */
[----:B----4-:R-:W-:Y:S01]  /*bb50*/  VIADD R25, R0, 0xfffffe21 ;  /* 0xfffffe2100197836 */ /* 0x010fe20000000000 */
[----:B------:R-:W-:Y:S01]  /*bb60*/  FSEL R97, R194, -INF , !P2 ;  /* 0xff800000c2617808 */ /* 0x000fe20005000000 */
[----:B------:R-:W-:Y:S01]  /*bb70*/  VIADD R28, R0, 0xfffffe29 ;  /* 0xfffffe29001c7836 */ /* 0x000fe20000000000 */
[----:B------:R-:W-:Y:S01]  /*bb80*/  FSEL R106, R231, -INF , !P1 ;  /* 0xff800000e76a7808 */ /* 0x000fe20004800000 */
[----:B------:R-:W4:Y:S01]  /*bb90*/  LDSM.16.M88.4 R44, [R6+0x9000] ;  /* 0x00900000062c783b */ /* 0x000f220000000200 */
[----:B------:R-:W-:-:S02]  /*bba0*/  ISETP.GE.AND P3, PT, R24, R4, PT ;  /* 0x000000041800720c */ /* 0x000fc40003f66270 */
[----:B------:R-:W-:Y:S01]  /*bbb0*/  ISETP.GE.AND P2, PT, R24, R5, PT ;  /* 0x000000051800720c */ /* 0x000fe20003f46270 */
[----:B------:R-:W-:Y:S01]  /*bbc0*/  VIADD R24, R0, 0xfffffe28 ;  /* 0xfffffe2800187836 */ /* 0x000fe20000000000 */
[----:B------:R-:W-:Y:S01]  /*bbd0*/  ISETP.GE.AND P1, PT, R25, R4, PT ;  /* 0x000000041900720c */ /* 0x000fe20003f26270 */
[----:B--2---:R-:W-:Y:S01]  /*bbe0*/  FMUL.FTZ R29, R32, UR4 ;  /* 0x00000004201d7c20 */ /* 0x004fe20008410000 */
[----:B------:R-:W-:Y:S02]  /*bbf0*/  FSEL R110, R185, -INF , !P3 ;  /* 0xff800000b96e7808 */ /* 0x000fe40005800000 */
[----:B------:R-:W-:Y:S01]  /*bc00*/  FSEL R119, R184, -INF , !P2 ;  /* 0xff800000b8777808 */ /* 0x000fe20005000000 */
[----:B------:R2:W-:Y:S01]  /*bc10*/  MUFU.TANH R185, R29 ;  /* 0x0000001d00b97308 */ /* 0x0005e20000002400 */
[----:B------:R-:W-:Y:S02]  /*bc20*/  FSEL R111, R230, -INF , !P1 ;  /* 0xff800000e66f7808 */ /* 0x000fe40004800000 */
[----:B------:R-:W-:-:S02]  /*bc30*/  FSEL R87, R235, -INF , !P5 ;  /* 0xff800000eb577808 */ /* 0x000fc40006800000 */
[----:B------:R-:W-:Y:S02]  /*bc40*/  FSEL R108, R193, -INF , !P6 ;  /* 0xff800000c16c7808 */ /* 0x000fe40007000000 */
[CC--:B------:R-:W-:Y:S01]  /*bc50*/  ISETP.GE.AND P2, PT, R28.reuse, R4.reuse, PT ;  /* 0x000000041c00720c */ /* 0x0c0fe20003f46270 */
[----:B------:R-:W-:Y:S01]  /*bc60*/  MUFU.TANH R194, R26 ;  /* 0x0000001a00c27308 */ /* 0x000fe20000002400 */
[-C--:B------:R-:W-:Y:S01]  /*bc70*/  ISETP.GE.AND P1, PT, R28, R5.reuse, PT ;  /* 0x000000051c00720c */ /* 0x080fe20003f26270 */
[----:B------:R-:W-:Y:S01]  /*bc80*/  VIADD R28, R0, 0xfffffe31 ;  /* 0xfffffe31001c7836 */ /* 0x000fe20000000000 */
[-C--:B------:R-:W-:Y:S02]  /*bc90*/  ISETP.GE.AND P5, PT, R25, R5.reuse, PT ;  /* 0x000000051900720c */ /* 0x080fe40003fa6270 */
[C---:B------:R-:W-:Y:S02]  /*bca0*/  ISETP.GE.AND P6, PT, R24.reuse, R4, PT ;  /* 0x000000041800720c */ /* 0x040fe40003fc6270 */
[----:B------:R-:W-:Y:S01]  /*bcb0*/  ISETP.GE.AND P3, PT, R24, R5, PT ;  /* 0x000000051800720c */ /* 0x000fe20003f66270 */
[----:B------:R3:W-:Y:S01]  /*bcc0*/  MUFU.TANH R193, R27 ;  /* 0x0000001b00c17308 */ /* 0x0007e20000002400 */
[----:B--2---:R-:W-:Y:S01]  /*bcd0*/  VIADD R29, R0, 0xfffffe30 ;  /* 0xfffffe30001d7836 */ /* 0x004fe20000000000 */
[----:B------:R-:W-:-:S02]  /*bce0*/  FSEL R118, R229, -INF , !P5 ;  /* 0xff800000e5767808 */ /* 0x000fc40006800000 */
[----:B------:R-:W-:Y:S02]  /*bcf0*/  FSEL R117, R39, -INF , !P3 ;  /* 0xff80000027757808 */ /* 0x000fe40005800000 */
[----:B------:R-:W-:Y:S01]  /*bd00*/  FSEL R116, R227, -INF , !P2 ;  /* 0xff800000e3747808 */ /* 0x000fe20005000000 */
[----:B------:R-:W-:Y:S01]  /*bd10*/  FMUL.FTZ R30, R30, UR4 ;  /* 0x000000041e1e7c20 */ /* 0x000fe20008410000 */
[-C--:B------:R-:W-:Y:S01]  /*bd20*/  ISETP.GE.AND P5, PT, R29, R4.reuse, PT ;  /* 0x000000041d00720c */ /* 0x080fe20003fa6270 */
[----:B------:R-:W-:Y:S01]  /*bd30*/  FMUL.FTZ R20, R20, UR4 ;  /* 0x0000000414147c20 */ /* 0x000fe20008410000 */
[C---:B------:R-:W-:Y:S02]  /*bd40*/  ISETP.GE.AND P3, PT, R28.reuse, R4, PT ;  /* 0x000000041c00720c */ /* 0x040fe40003f66270 */
[----:B------:R-:W-:Y:S01]  /*bd50*/  ISETP.GE.AND P2, PT, R28, R5, PT ;  /* 0x000000051c00720c */ /* 0x000fe20003f46270 */
[----:B---3--:R-:W-:Y:S01]  /*bd60*/  HMMA.16816.F32.BF16 R24, R12, R48, R72 ;  /* 0x000000300c18723c */ /* 0x008fe20000041848 */
[----:B------:R-:W-:Y:S01]  /*bd70*/  VIADD R28, R0, 0xfffffe38 ;  /* 0xfffffe38001c7836 */ /* 0x000fe20000000000 */
[----:B------:R2:W-:Y:S01]  /*bd80*/  MUFU.TANH R208, R30 ;  /* 0x0000001e00d07308 */ /* 0x0005e20000002400 */
[----:B------:R-:W-:-:S05]  /*bd90*/  FSEL R109, R228, -INF , !P6 ;  /* 0xff800000e46d7808 */ /* 0x000fca0007000000 */
[C---:B-1----:R-:W-:Y:S01]  /*bda0*/  HMMA.16816.F32.BF16 R60, R16.reuse, R40, R112 ;  /* 0x00000028103c723c */ /* 0x042fe20000041870 */
[----:B------:R-:W-:Y:S02]  /*bdb0*/  FSEL R115, R38, -INF , !P5 ;  /* 0xff80000026737808 */ /* 0x000fe40006800000 */
[----:B------:R-:W-:Y:S01]  /*bdc0*/  FSEL R112, R173, -INF , !P1 ;  /* 0xff800000ad707808 */ /* 0x000fe20004800000 */
[----:B------:R1:W-:Y:S01]  /*bdd0*/  MUFU.TANH R38, R20 ;  /* 0x0000001400267308 */ /* 0x0003e20000002400 */
[C---:B------:R-:W-:Y:S02]  /*bde0*/  ISETP.GE.AND P1, PT, R28.reuse, R4, PT ;  /* 0x000000041c00720c */ /* 0x040fe40003f26270 */
[-C--:B------:R-:W-:Y:S01]  /*bdf0*/  ISETP.GE.AND P5, PT, R28, R5.reuse, PT ;  /* 0x000000051c00720c */ /* 0x080fe20003fa6270 */
[----:B------:R-:W-:Y:S01]  /*be00*/  VIADD R28, R0, 0xfffffe39 ;  /* 0xfffffe39001c7836 */ /* 0x000fe20000000000 */
[----:B------:R-:W-:Y:S01]  /*be10*/  ISETP.GE.AND P6, PT, R29, R5, PT ;  /* 0x000000051d00720c */ /* 0x000fe20003fc6270 */
[----:B--2---:R-:W-:Y:S01]  /*be20*/  FMUL.FTZ R30, R33, UR4 ;  /* 0x00000004211e7c20 */ /* 0x004fe20008410000 */
[----:B------:R-:W-:Y:S01]  /*be30*/  HMMA.16816.F32.BF16 R68, R16, R42, R120 ;  /* 0x0000002a1044723c */ /* 0x000fe20000041878 */
[----:B------:R-:W-:Y:S01]  /*be40*/  FSEL R123, R169, -INF , !P2 ;  /* 0xff800000a97b7808 */ /* 0x000fe20005000000 */
[----:B------:R-:W-:Y:S01]  /*be50*/  FMUL.FTZ R31, R31, UR4 ;  /* 0x000000041f1f7c20 */ /* 0x000fe20008410000 */
[----:B------:R2:W-:Y:S01]  /*be60*/  MUFU.TANH R184, R30 ;  /* 0x0000001e00b87308 */ /* 0x0005e20000002400 */
[----:B------:R-:W-:Y:S01]  /*be70*/  FSEL R114, R224, -INF , !P1 ;  /* 0xff800000e0727808 */ /* 0x000fe20004800000 */
[----:B-1----:R-:W-:-:S02]  /*be80*/  VIADD R20, R0, 0xfffffe40 ;  /* 0xfffffe4000147836 */ /* 0x002fc40000000000 */
[----:B------:R-:W-:Y:S01]  /*be90*/  FMUL.FTZ R29, R35, UR4 ;  /* 0x00000004231d7c20 */ /* 0x000fe20008410000 */
[----:B------:R-:W-:Y:S01]  /*bea0*/  FSEL R168, R168, -INF , !P6 ;  /* 0xff800000a8a87808 */ /* 0x000fe20007000000 */
[----:B------:R-:W-:Y:S01]  /*beb0*/  FMUL.FTZ R21, R21, UR4 ;  /* 0x0000000415157c20 */ /* 0x000fe20008410000 */
[-C--:B------:R-:W-:Y:S01]  /*bec0*/  ISETP.GE.AND P6, PT, R28, R4.reuse, PT ;  /* 0x000000041c00720c */ /* 0x080fe20003fc6270 */
[----:B------:R-:W-:Y:S01]  /*bed0*/  FMUL.FTZ R22, R22, UR4 ;  /* 0x0000000416167c20 */ /* 0x000fe20008410000 */
[C---:B------:R-:W-:Y:S01]  /*bee0*/  ISETP.GE.AND P2, PT, R20.reuse, R4, PT ;  /* 0x000000041400720c */ /* 0x040fe20003f46270 */
[----:B----4-:R-:W-:Y:S01]  /*bef0*/  HMMA.16816.F32.BF16 R72, R16, R44, R124 ;  /* 0x0000002c1048723c */ /* 0x010fe2000004187c */
[-C--:B------:R-:W-:Y:S01]  /*bf00*/  ISETP.GE.AND P1, PT, R20, R5.reuse, PT ;  /* 0x000000051400720c */ /* 0x080fe20003f26270 */
[----:B------:R-:W-:Y:S01]  /*bf10*/  VIADD R20, R0, 0xfffffe41 ;  /* 0xfffffe4100147836 */ /* 0x000fe20000000000 */
[----:B------:R-:W-:Y:S01]  /*bf20*/  LDSM.16.M88.4 R40, [R2+0x8800] ;  /* 0x008800000228783b */ /* 0x000fe20000000200 */
[----:B--2---:R-:W-:Y:S01]  /*bf30*/  FMUL.FTZ R30, R34, UR4 ;  /* 0x00000004221e7c20 */ /* 0x004fe20008410000 */
[----:B------:R-:W-:Y:S01]  /*bf40*/  FSEL R120, R226, -INF , !P3 ;  /* 0xff800000e2787808 */ /* 0x000fe20005800000 */
[----:B------:R-:W1:Y:S01]  /*bf50*/  MUFU.TANH R207, R31 ;  /* 0x0000001f00cf7308 */ /* 0x000e620000002400 */
[----:B------:R-:W-:-:S02]  /*bf60*/  ISETP.GE.AND P3, PT, R28, R5, PT ;  /* 0x000000051c00720c */ /* 0x000fc40003f66270 */
[----:B------:R-:W-:Y:S02]  /*bf70*/  FSEL R122, R37, -INF , !P5 ;  /* 0xff800000257a7808 */ /* 0x000fe40006800000 */
[----:B------:R-:W-:-:S03]  /*bf80*/  FSEL R113, R225, -INF , !P6 ;  /* 0xff800000e1717808 */ /* 0x000fc60007000000 */
[----:B------:R-:W2:Y:S01]  /*bf90*/  MUFU.TANH R39, R30 ;  /* 0x0000001e00277308 */ /* 0x000ea20000002400 */
[C---:B------:R-:W-:Y:S02]  /*bfa0*/  ISETP.GE.AND P5, PT, R20.reuse, R4, PT ;  /* 0x000000041400720c */ /* 0x040fe40003fa6270 */
[----:B------:R-:W-:-:S05]  /*bfb0*/  ISETP.GE.AND P6, PT, R20, R5, PT ;  /* 0x000000051400720c */ /* 0x000fca0003fc6270 */
[----:B------:R3:W4:Y:S08]  /*bfc0*/  MUFU.TANH R173, R29 ;  /* 0x0000001d00ad7308 */ /* 0x0007300000002400 */
[----:B------:R-:W-:Y:S08]  /*bfd0*/  MUFU.TANH R169, R21 ;  /* 0x0000001500a97308 */ /* 0x000ff00000002400 */
[----:B------:R5:W-:Y:S01]  /*bfe0*/  MUFU.TANH R37, R22 ;  /* 0x0000001600257308 */ /* 0x000be20000002400 */
[----:B---3--:R-:W-:Y:S01]  /*bff0*/  HMMA.16816.F32.BF16 R28, R8, R52, R24 ;  /* 0x00000034081c723c */ /* 0x008fe20000041818 */
[----:B------:R-:W-:-:S07]  /*c000*/  FMUL.FTZ R25, R23, UR4 ;  /* 0x0000000417197c20 */ /* 0x000fce0008410000 */
[C---:B-----5:R-:W-:Y:S01]  /*c010*/  HMMA.16816.F32.BF16 R20, R12.reuse, R50, R76 ;  /* 0x000000320c14723c */ /* 0x060fe2000004184c */
[----:B------:R-:W3:Y:S01]  /*c020*/  LDSM.16.M88.4 R48, [R7+0x8000] ;  /* 0x008000000730783b */ /* 0x000ee20000000200 */
[----:B------:R-:W-:Y:S01]  /*c030*/  VIADD R24, R0, 0xfffffe48 ;  /* 0xfffffe4800187836 */ /* 0x000fe20000000000 */
[----:B------:R-:W-:Y:S01]  /*c040*/  FSEL R121, R103, -INF , !P3 ;  /* 0xff80000067797808 */ /* 0x000fe20005800000 */
[----:B------:R5:W4:Y:S01]  /*c050*/  MUFU.TANH R107, R25 ;  /* 0x00000019006b7308 */ /* 0x000b220000002400 */
[----:B------:R-:W-:Y:S02]  /*c060*/  FSEL R124, R102, -INF , !P2 ;  /* 0xff800000667c7808 */ /* 0x000fe40005000000 */
[C---:B------:R-:W-:Y:S02]  /*c070*/  ISETP.GE.AND P3, PT, R24.reuse, R4, PT ;  /* 0x000000041800720c */ /* 0x040fe40003f66270 */
[----:B------:R-:W-:Y:S02]  /*c080*/  ISETP.GE.AND P2, PT, R24, R5, PT ;  /* 0x000000051800720c */ /* 0x000fe40003f46270 */
[----:B------:R-:W-:Y:S01]  /*c090*/  FMUL.FTZ R33, R28, UR4 ;  /* 0x000000041c217c20 */ /* 0x000fe20008410000 */
[C---:B------:R-:W-:Y:S01]  /*c0a0*/  VIADD R28, R0.reuse, 0xfffffe50 ;  /* 0xfffffe50001c7836 */ /* 0x040fe20000000000 */
[----:B-----5:R-:W-:Y:S01]  /*c0b0*/  HMMA.16816.F32.BF16 R24, R12, R56, R64 ;  /* 0x000000380c18723c */ /* 0x020fe20000041840 */
[----:B------:R-:W-:-:S02]  /*c0c0*/  VIADD R32, R0, 0xfffffe49 ;  /* 0xfffffe4900207836 */ /* 0x000fc40000000000 */
[----:B------:R-:W-:Y:S01]  /*c0d0*/  FMUL.FTZ R29, R29, UR4 ;  /* 0x000000041d1d7c20 */ /* 0x000fe20008410000 */
[----:B------:R-:W-:Y:S02]  /*c0e0*/  FSEL R172, R172, -INF , !P6 ;  /* 0xff800000acac7808 */ /* 0x000fe40007000000 */
[----:B------:R-:W-:Y:S01]  /*c0f0*/  FSEL R127, R221, -INF , !P3 ;  /* 0xff800000dd7f7808 */ /* 0x000fe20005800000 */
[----:B------:R5:W-:Y:S01]  /*c100*/  MUFU.TANH R103, R29 ;  /* 0x0000001d00677308 */ /* 0x000be20000002400 */
[----:B------:R-:W-:Y:S02]  /*c110*/  FSEL R171, R171, -INF , !P1 ;  /* 0xff800000abab7808 */ /* 0x000fe40004800000 */
[----:B------:R-:W-:Y:S02]  /*c120*/  FSEL R125, R223, -INF , !P5 ;  /* 0xff800000df7d7808 */ /* 0x000fe40006800000 */
[CC--:B------:R-:W-:Y:S02]  /*c130*/  ISETP.GE.AND P6, PT, R28.reuse, R4.reuse, PT ;  /* 0x000000041c00720c */ /* 0x0c0fe40003fc6270 */
[----:B------:R-:W-:Y:S01]  /*c140*/  ISETP.GE.AND P3, PT, R28, R5, PT ;  /* 0x000000051c00720c */ /* 0x000fe20003f66270 */
[----:B------:R-:W-:Y:S01]  /*c150*/  VIADD R28, R0, 0xfffffe51 ;  /* 0xfffffe51001c7836 */ /* 0x000fe20000000000 */
[----:B------:R-:W-:-:S02]  /*c160*/  ISETP.GE.AND P1, PT, R32, R4, PT ;  /* 0x000000042000720c */ /* 0x000fc40003f26270 */
[----:B------:R-:W-:Y:S01]  /*c170*/  ISETP.GE.AND P5, PT, R32, R5, PT ;  /* 0x000000052000720c */ /* 0x000fe20003fa6270 */
[----:B------:R3:W4:Y:S01]  /*c180*/  MUFU.TANH R102, R33 ;  /* 0x0000002100667308 */ /* 0x0007220000002400 */
[----:B------:R-:W-:Y:S01]  /*c190*/  HMMA.16816.F32.BF16 R20, R8, R54, R20 ;  /* 0x000000360814723c */ /* 0x000fe20000041814 */
[----:B-----5:R-:W-:Y:S01]  /*c1a0*/  VIADD R29, R0, 0xfffffe58 ;  /* 0xfffffe58001d7836 */ /* 0x020fe20000000000 */
[----:B------:R-:W-:Y:S01]  /*c1b0*/  FSEL R126, R222, -INF , !P1 ;  /* 0xff800000de7e7808 */ /* 0x000fe20004800000 */
[----:B------:R-:W-:-:S05]  /*c1c0*/  FMUL.FTZ R30, R30, UR4 ;  /* 0x000000041e1e7c20 */ /* 0x000fca0008410000 */
[----:B------:R-:W-:Y:S01]  /*c1d0*/  HMMA.16816.F32.BF16 R64, R16, R46, R128 ;  /* 0x0000002e1040723c */ /* 0x000fe20000041880 */
[----:B------:R-:W-:Y:S01]  /*c1e0*/  FSEL R128, R220, -INF , !P5 ;  /* 0xff800000dc807808 */ /* 0x000fe20006800000 */
[----:B------:R-:W5:Y:S01]  /*c1f0*/  LDSM.16.M88.4 R44, [R7+0x8800] ;  /* 0x00880000072c783b */ /* 0x000f620000000200 */
[----:B------:R-:W-:Y:S02]  /*c200*/  ISETP.GE.AND P1, PT, R28, R5, PT ;  /* 0x000000051c00720c */ /* 0x000fe40003f26270 */
[----:B------:R-:W-:Y:S01]  /*c210*/  ISETP.GE.AND P5, PT, R29, R4, PT ;  /* 0x000000041d00720c */ /* 0x000fe20003fa6270 */
[----:B------:R-:W-:Y:S02]  /*c220*/  FMUL.FTZ R31, R31, UR4 ;  /* 0x000000041f1f7c20 */ /* 0x000fe40008410000 */
[----:B---3--:R-:W-:Y:S01]  /*c230*/  HMMA.16816.F32.BF16 R32, R8, R48, R24 ;  /* 0x000000300820723c */ /* 0x008fe20000041818 */
[----:B------:R-:W-:Y:S01]  /*c240*/  VIADD R24, R0, 0xfffffe60 ;  /* 0xfffffe6000187836 */ /* 0x000fe20000000000 */
[----:B------:R-:W-:Y:S01]  /*c250*/  FSEL R180, R180, -INF , !P1 ;  /* 0xff800000b4b47808 */ /* 0x000fe20004800000 */
[----:B------:R-:W3:Y:S01]  /*c260*/  LDSM.16.M88.4 R52, [R2+0x9000] ;  /* 0x009000000234783b */ /* 0x000ee20000000200 */
[----:B------:R-:W-:-:S02]  /*c270*/  FSEL R130, R217, -INF , !P5 ;  /* 0xff800000d9827808 */ /* 0x000fc40006800000 */
[CC--:B------:R-:W-:Y:S02]  /*c280*/  ISETP.GE.AND P1, PT, R24.reuse, R4.reuse, PT ;  /* 0x000000041800720c */ /* 0x0c0fe40003f26270 */
[-C--:B------:R-:W-:Y:S02]  /*c290*/  ISETP.GE.AND P5, PT, R24, R5.reuse, PT ;  /* 0x000000051800720c */ /* 0x080fe40003fa6270 */
[----:B------:R-:W-:Y:S01]  /*c2a0*/  HMMA.16816.F32.BF16 R24, R12, R58, R80 ;  /* 0x0000003a0c18723c */ /* 0x000fe20000041850 */
[----:B------:R-:W-:Y:S01]  /*c2b0*/  FSEL R170, R170, -INF , !P2 ;  /* 0xff800000aaaa7808 */ /* 0x000fe20005000000 */
[----:B------:R-:W-:Y:S01]  /*c2c0*/  FMUL.FTZ R20, R20, UR4 ;  /* 0x0000000414147c20 */ /* 0x000fe20008410000 */
[-C--:B------:R-:W-:Y:S01]  /*c2d0*/  ISETP.GE.AND P2, PT, R28, R4.reuse, PT ;  /* 0x000000041c00720c */ /* 0x080fe20003f46270 */
[----:B------:R-:W-:Y:S01]  /*c2e0*/  VIADD R28, R0, 0xfffffe59 ;  /* 0xfffffe59001c7836 */ /* 0x000fe20000000000 */
[----:B------:R-:W-:Y:S01]  /*c2f0*/  FSEL R129, R219, -INF , !P6 ;  /* 0xff800000db817808 */ /* 0x000fe20007000000 */
[----:B------:R-:W-:Y:S01]  /*c300*/  MUFU.TANH R96, R30 ;  /* 0x0000001e00607308 */ /* 0x000fe20000002400 */
[----:B------:R-:W-:Y:S01]  /*c310*/  FSEL R181, R181, -INF , !P3 ;  /* 0xff800000b5b57808 */ /* 0x000fe20005800000 */
[----:B------:R-:W-:Y:S01]  /*c320*/  FMUL.FTZ R21, R21, UR4 ;  /* 0x0000000415157c20 */ /* 0x000fe20008410000 */
[----:B------:R-:W-:Y:S01]  /*c330*/  FSEL R131, R218, -INF , !P2 ;  /* 0xff800000da837808 */ /* 0x000fe20005000000 */
[----:B------:R-:W-:Y:S01]  /*c340*/  FMUL.FTZ R22, R22, UR4 ;  /* 0x0000000416167c20 */ /* 0x000fe20008410000 */
[-C--:B------:R-:W-:Y:S01]  /*c350*/  ISETP.GE.AND P6, PT, R29, R5.reuse, PT ;  /* 0x000000051d00720c */ /* 0x080fe20003fc6270 */
[----:B------:R1:W2:Y:S01]  /*c360*/  LDSM.16.M88.4 R56, [R6+0x9800] ;  /* 0x009800000638783b */ /* 0x0002a20000000200 */
[C---:B------:R-:W-:Y:S01]  /*c370*/  ISETP.GE.AND P3, PT, R28.reuse, R4, PT ;  /* 0x000000041c00720c */ /* 0x040fe20003f66270 */
[----:B------:R4:W2:Y:S01]  /*c380*/  MUFU.TANH R86, R31 ;  /* 0x0000001f00567308 */ /* 0x0008a20000002400 */
[----:B------:R-:W-:-:S02]  /*c390*/  ISETP.GE.AND P2, PT, R28, R5, PT ;  /* 0x000000051c00720c */ /* 0x000fc40003f46270 */
[----:B------:R-:W-:-:S05]  /*c3a0*/  FSEL R175, R175, -INF , !P6 ;  /* 0xff800000afaf7808 */ /* 0x000fca0007000000 */
[----:B------:R5:W2:Y:S01]  /*c3b0*/  MUFU.TANH R84, R20 ;  /* 0x0000001400547308 */ /* 0x000aa20000002400 */
[----:B------:R-:W-:Y:S01]  /*c3c0*/  FSEL R174, R174, -INF , !P3 ;  /* 0xff800000aeae7808 */ /* 0x000fe20005800000 */
[----:B------:R-:W-:Y:S08]  /*c3d0*/  HMMA.16816.F32.BF16 R24, R8, R50, R24 ;  /* 0x000000320818723c */ /* 0x000ff00000041818 */
[----:B----4-:R-:W-:Y:S01]  /*c3e0*/  HMMA.16816.F32.BF16 R28, R12, R40, R60 ;  /* 0x000000280c1c723c */ /* 0x010fe2000004183c */
[----:B------:R4:W-:Y:S01]  /*c3f0*/  MUFU.TANH R85, R21 ;  /* 0x0000001500557308 */ /* 0x0009e20000002400 */
[----:B------:R-:W-:Y:S01]  /*c400*/  FSEL R81, R187, -INF , !P2 ;  /* 0xff800000bb517808 */ /* 0x000fe20005000000 */
[----:B------:R-:W2:Y:S01]  /*c410*/  LDSM.16.M88.4 R48, [R7+0x9000] ;  /* 0x009000000730783b */ /* 0x000ea20000000200 */
[----:B-----5:R-:W-:Y:S01]  /*c420*/  VIADD R20, R0, 0xfffffe61 ;  /* 0xfffffe6100147836 */ /* 0x020fe20000000000 */
[----:B------:R-:W-:-:S04]  /*c430*/  FSEL R187, R213, -INF , !P5 ;  /* 0xff800000d5bb7808 */ /* 0x000fc80006800000 */
[CC--:B------:R-:W-:Y:S02]  /*c440*/  ISETP.GE.AND P6, PT, R20.reuse, R4.reuse, PT ;  /* 0x000000041400720c */ /* 0x0c0fe40003fc6270 */
[----:B------:R-:W-:Y:S01]  /*c450*/  ISETP.GE.AND P3, PT, R20, R5, PT ;  /* 0x000000051400720c */ /* 0x000fe20003f66270 */
[C---:B------:R-:W-:Y:S02]  /*c460*/  VIADD R20, R0.reuse, 0xfffffe68 ;  /* 0xfffffe6800147836 */ /* 0x040fe40000000000 */
[----:B----4-:R-:W-:Y:S01]  /*c470*/  VIADD R21, R0, 0xfffffe69 ;  /* 0xfffffe6900157836 */ /* 0x010fe20000000000 */
[----:B------:R-:W-:Y:S01]  /*c480*/  FSEL R83, R215, -INF , !P6 ;  /* 0xff800000d7537808 */ /* 0x000fe20007000000 */
[----:B------:R4:W-:Y:S01]  /*c490*/  MUFU.TANH R80, R22 ;  /* 0x0000001600507308 */ /* 0x0009e20000002400 */
[----:B------:R-:W-:Y:S02]  /*c4a0*/  FSEL R82, R182, -INF , !P1 ;  /* 0xff800000b6527808 */ /* 0x000fe40004800000 */
[----:B------:R-:W-:-:S02]  /*c4b0*/  ISETP.GE.AND P5, PT, R21, R4, PT ;  /* 0x000000041500720c */ /* 0x000fc40003fa6270 */
[-C--:B------:R-:W-:Y:S01]  /*c4c0*/  ISETP.GE.AND P6, PT, R21, R5.reuse, PT ;  /* 0x000000051500720c */ /* 0x080fe20003fc6270 */
[----:B------:R-:W-:Y:S01]  /*c4d0*/  VIADD R21, R0, 0xfffffe71 ;  /* 0xfffffe7100157836 */ /* 0x000fe20000000000 */
[C---:B------:R-:W-:Y:S01]  /*c4e0*/  ISETP.GE.AND P2, PT, R20.reuse, R4, PT ;  /* 0x000000041400720c */ /* 0x040fe20003f46270 */
[----:B------:R-:W-:Y:S01]  /*c4f0*/  HMMA.16816.F32.BF16 R40, R12, R42, R68 ;  /* 0x0000002a0c28723c */ /* 0x000fe20000041844 */
[----:B------:R-:W-:Y:S01]  /*c500*/  ISETP.GE.AND P1, PT, R20, R5, PT ;  /* 0x000000051400720c */ /* 0x000fe20003f26270 */
[----:B------:R-:W-:Y:S01]  /*c510*/  VIADD R20, R0, 0xfffffe70 ;  /* 0xfffffe7000147836 */ /* 0x000fe20000000000 */
[----:B------:R-:W-:Y:S02]  /*c520*/  FSEL R182, R216, -INF , !P5 ;  /* 0xff800000d8b67808 */ /* 0x000fe40006800000 */
[----:B------:R-:W-:Y:S01]  /*c530*/  FSEL R186, R186, -INF , !P1 ;  /* 0xff800000baba7808 */ /* 0x000fe20004800000 */
[----:B----4-:R-:W-:Y:S01]  /*c540*/  FMUL.FTZ R22, R32, UR4 ;  /* 0x0000000420167c20 */ /* 0x010fe20008410000 */
[----:B------:R-:W-:-:S02]  /*c550*/  FSEL R189, R189, -INF , !P3 ;  /* 0xff800000bdbd7808 */ /* 0x000fc40005800000 */
[----:B------:R-:W-:Y:S01]  /*c560*/  FSEL R183, R183, -INF , !P2 ;  /* 0xff800000b7b77808 */ /* 0x000fe20005000000 */
[----:B------:R4:W5:Y:S01]  /*c570*/  MUFU.TANH R78, R22 ;  /* 0x00000016004e7308 */ /* 0x0009620000002400 */
[CC--:B------:R-:W-:Y:S02]  /*c580*/  ISETP.GE.AND P1, PT, R21.reuse, R4.reuse, PT ;  /* 0x000000041500720c */ /* 0x0c0fe40003f26270 */
[-C--:B------:R-:W-:Y:S01]  /*c590*/  ISETP.GE.AND P5, PT, R21, R5.reuse, PT ;  /* 0x000000051500720c */ /* 0x080fe20003fa6270 */
[----:B------:R-:W-:Y:S01]  /*c5a0*/  VIADD R21, R0, 0xfffffe79 ;  /* 0xfffffe7900157836 */ /* 0x000fe20000000000 */
[C---:B------:R-:W-:Y:S02]  /*c5b0*/  ISETP.GE.AND P3, PT, R20.reuse, R4, PT ;  /* 0x000000041400720c */ /* 0x040fe40003f66270 */
[----:B------:R-:W-:Y:S01]  /*c5c0*/  ISETP.GE.AND P2, PT, R20, R5, PT ;  /* 0x000000051400720c */ /* 0x000fe20003f46270 */
[----:B------:R-:W-:Y:S01]  /*c5d0*/  VIADD R20, R0, 0xfffffe78 ;  /* 0xfffffe7800147836 */ /* 0x000fe20000000000 */
[----:B------:R-:W-:Y:S01]  /*c5e0*/  HMMA.16816.F32.BF16 R28, R8, R44, R28 ;  /* 0x0000002c081c723c */ /* 0x000fe2000004181c */
[----:B------:R-:W-:-:S02]  /*c5f0*/  FSEL R71, R214, -INF , !P1 ;  /* 0xff800000d6477808 */ /* 0x000fc40004800000 */
[----:B------:R-:W-:Y:S01]  /*c600*/  FSEL R196, R196, -INF , !P2 ;  /* 0xff800000c4c47808 */ /* 0x000fe20005000000 */
[----:B----4-:R-:W-:Y:S01]  /*c610*/  FMUL.FTZ R22, R33, UR4 ;  /* 0x0000000421167c20 */ /* 0x010fe20008410000 */
[----:B------:R-:W-:-:S03]  /*c620*/  FSEL R188, R188, -INF , !P6 ;  /* 0xff800000bcbc7808 */ /* 0x000fc60007000000 */
[----:B------:R4:W-:Y:S01]  /*c630*/  MUFU.TANH R77, R22 ;  /* 0x00000016004d7308 */ /* 0x0009e20000002400 */
[----:B------:R-:W-:Y:S02]  /*c640*/  FSEL R190, R190, -INF , !P3 ;  /* 0xff800000bebe7808 */ /* 0x000fe40005800000 */
[CC--:B------:R-:W-:Y:S02]  /*c650*/  ISETP.GE.AND P2, PT, R21.reuse, R4.reuse, PT ;  /* 0x000000041500720c */ /* 0x0c0fe40003f46270 */
[-C--:B------:R-:W-:Y:S01]  /*c660*/  ISETP.GE.AND P1, PT, R21, R5.reuse, PT ;  /* 0x000000051500720c */ /* 0x080fe20003f26270 */
[----:B------:R-:W-:Y:S01]  /*c670*/  FMUL.FTZ R21, R24, UR4 ;  /* 0x0000000418157c20 */ /* 0x000fe20008410000 */
[C---:B------:R-:W-:Y:S02]  /*c680*/  ISETP.GE.AND P6, PT, R20.reuse, R4, PT ;  /* 0x000000041400720c */ /* 0x040fe40003fc6270 */
[----:B------:R-:W-:Y:S01]  /*c690*/  ISETP.GE.AND P3, PT, R20, R5, PT ;  /* 0x000000051400720c */ /* 0x000fe20003f66270 */
[----:B------:R-:W-:Y:S01]  /*c6a0*/  VIADD R20, R0, 0xfffffe80 ;  /* 0xfffffe8000147836 */ /* 0x000fe20000000000 */
[----:B------:R3:W-:Y:S01]  /*c6b0*/  MUFU.TANH R69, R21 ;  /* 0x0000001500457308 */ /* 0x0007e20000002400 */
[----:B----4-:R-:W-:Y:S01]  /*c6c0*/  FMUL.FTZ R22, R34, UR4 ;  /* 0x0000000422167c20 */ /* 0x010fe20008410000 */
[----:B------:R-:W-:-:S06]  /*c6d0*/  FSEL R198, R198, -INF , !P5 ;  /* 0xff800000c6c67808 */ /* 0x000fcc0006800000 */
[----:B------:R4:W-:Y:S01]  /*c6e0*/  MUFU.TANH R76, R22 ;  /* 0x00000016004c7308 */ /* 0x0009e20000002400 */
[----:B------:R-:W-:Y:S02]  /*c6f0*/  FSEL R192, R192, -INF , !P6 ;  /* 0xff800000c0c07808 */ /* 0x000fe40007000000 */
[CC--:B------:R-:W-:Y:S02]  /*c700*/  ISETP.GE.AND P5, PT, R20.reuse, R4.reuse, PT ;  /* 0x000000041400720c */ /* 0x0c0fe40003fa6270 */
[----:B------:R-:W-:Y:S01]  /*c710*/  ISETP.GE.AND P6, PT, R20, R5, PT ;  /* 0x000000051400720c */ /* 0x000fe20003fc6270 */
[C---:B---3--:R-:W-:Y:S02]  /*c720*/  VIADD R21, R0.reuse, 0xfffffe81 ;  /* 0xfffffe8100157836 */ /* 0x048fe40000000000 */
[----:B------:R-:W-:Y:S01]  /*c730*/  FMUL.FTZ R23, R23, UR4 ;  /* 0x0000000417177c20 */ /* 0x000fe20008410000 */
[C---:B------:R-:W-:Y:S01]  /*c740*/  VIADD R20, R0.reuse, 0xfffffe88 ;  /* 0xfffffe8800147836 */ /* 0x040fe20000000000 */
[----:B------:R-:W-:Y:S01]  /*c750*/  FSEL R195, R195, -INF , !P3 ;  /* 0xff800000c3c37808 */ /* 0x000fe20005800000 */
[----:B----4-:R-:W-:Y:S01]  /*c760*/  FMUL.FTZ R22, R35, UR4 ;  /* 0x0000000423167c20 */ /* 0x010fe20008410000 */
[----:B------:R-:W-:Y:S01]  /*c770*/  ISETP.GE.AND P3, PT, R21, R4, PT ;  /* 0x000000041500720c */ /* 0x000fe20003f66270 */
[----:B------:R-:W-:Y:S01]  /*c780*/  HMMA.16816.F32.BF16 R32, R8, R46, R40 ;  /* 0x0000002e0820723c */ /* 0x000fe20000041828 */
[----:B------:R-:W-:Y:S01]  /*c790*/  VIADD R24, R0, 0xfffffe89 ;  /* 0xfffffe8900187836 */ /* 0x000fe20000000000 */
[----:B------:R3:W-:Y:S01]  /*c7a0*/  MUFU.TANH R70, R22 ;  /* 0x0000001600467308 */ /* 0x0007e20000002400 */
[----:B------:R4:W5:Y:S01]  /*c7b0*/  LDSM.16.M88.4 R44, [R2+0x9800] ;  /* 0x00980000022c783b */ /* 0x0009620000000200 */
[----:B------:R-:W-:-:S02]  /*c7c0*/  FSEL R191, R191, -INF , !P2 ;  /* 0xff800000bfbf7808 */ /* 0x000fc40005000000 */
[----:B------:R-:W-:Y:S02]  /*c7d0*/  FSEL R197, R197, -INF , !P1 ;  /* 0xff800000c5c57808 */ /* 0x000fe40004800000 */
[----:B------:R-:W-:Y:S02]  /*c7e0*/  FSEL R199, R199, -INF , !P5 ;  /* 0xff800000c7c77808 */ /* 0x000fe40006800000 */
[----:B------:R-:W5:Y:S01]  /*c7f0*/  MUFU.TANH R79, R23 ;  /* 0x00000017004f7308 */ /* 0x000f620000002400 */
[-C--:B------:R-:W-:Y:S02]  /*c800*/  ISETP.GE.AND P2, PT, R21, R5.reuse, PT ;  /* 0x000000051500720c */ /* 0x080fe40003f46270 */
[C---:B------:R-:W-:Y:S02]  /*c810*/  ISETP.GE.AND P1, PT, R20.reuse, R4, PT ;  /* 0x000000041400720c */ /* 0x040fe40003f26270 */
[----:B------:R-:W-:Y:S01]  /*c820*/  ISETP.GE.AND P5, PT, R20, R5, PT ;  /* 0x000000051400720c */ /* 0x000fe20003fa6270 */
[----:B---3--:R-:W-:Y:S01]  /*c830*/  FMUL.FTZ R22, R25, UR4 ;  /* 0x0000000419167c20 */ /* 0x008fe20008410000 */
[----:B-1----:R-:W-:Y:S01]  /*c840*/  FMUL.FTZ R6, R26, UR4 ;  /* 0x000000041a067c20 */ /* 0x002fe20008410000 */
[----:B------:R-:W-:-:S02]  /*c850*/  FSEL R203, R203, -INF , !P6 ;  /* 0xff800000cbcb7808 */ /* 0x000fc40007000000 */
[----:B------:R1:W-:Y:S01]  /*c860*/  MUFU.TANH R68, R22 ;  /* 0x0000001600447308 */ /* 0x0003e20000002400 */
[----:B------:R-:W-:Y:S02]  /*c870*/  ISETP.GE.AND P6, PT, R24, R4, PT ;  /* 0x000000041800720c */ /* 0x000fe40003fc6270 */
[----:B------:R-:W-:-:S05]  /*c880*/  FSEL R205, R205, -INF , !P2 ;  /* 0xff800000cdcd7808 */ /* 0x000fca0005000000 */
[----:B------:R3:W5:Y:S01]  /*c890*/  MUFU.TANH R63, R6 ;  /* 0x00000006003f7308 */ /* 0x0007620000002400 */
[----:B-1----:R-:W-:Y:S01]  /*c8a0*/  HMMA.16816.F32.BF16 R20, R12, R52, R72 ;  /* 0x000000340c14723c */ /* 0x002fe20000041848 */
[----:B------:R-:W-:Y:S02]  /*c8b0*/  FSEL R73, R212, -INF , !P3 ;  /* 0xff800000d4497808 */ /* 0x000fe40005800000 */
[----:B------:R-:W-:Y:S01]  /*c8c0*/  ISETP.GE.AND P3, PT, R24, R5, PT ;  /* 0x000000051800720c */ /* 0x000fe20003f66270 */
[----:B------:R-:W-:Y:S01]  /*c8d0*/  FMUL.FTZ R24, R28, UR4 ;  /* 0x000000041c187c20 */ /* 0x000fe20008410000 */
[----:B---3--:R-:W-:-:S03]  /*c8e0*/  VIADD R6, R0, 0xfffffe90 ;  /* 0xfffffe9000067836 */ /* 0x008fc60000000000 */
[----:B------:R1:W-:Y:S01]  /*c8f0*/  MUFU.TANH R61, R24 ;  /* 0x00000018003d7308 */ /* 0x0003e20000002400 */
[----:B------:R-:W-:Y:S02]  /*c900*/  FSEL R75, R210, -INF , !P1 ;  /* 0xff800000d24b7808 */ /* 0x000fe40004800000 */
[----:B------:R-:W-:Y:S02]  /*c910*/  FSEL R202, R202, -INF , !P5 ;  /* 0xff800000caca7808 */ /* 0x000fe40006800000 */
        /* <DEDUP_REMOVED lines=10> */
[----:B------:R-:W-:Y:S01]  /*c9c0*/  FMUL.FTZ R25, R29, UR4 ;  /* 0x000000041d197c20 */ /* 0x000fe20008410000 */
[C---:B------:R-:W-:Y:S01]  /*c9d0*/  ISETP.GE.AND P3, PT, R6.reuse, R4, PT ;  /* 0x000000040600720c */ /* 0x040fe20003f66270 */
[----:B--2---:R-:W-:Y:S01]  /*c9e0*/  HMMA.16816.F32.BF16 R40, R16, R56, R132 ;  /* 0x000000381028723c */ /* 0x004fe20000041884 */
[----:B------:R-:W-:Y:S01]  /*c9f0*/  ISETP.GE.AND P2, PT, R6, R5, PT ;  /* 0x000000050600720c */ /* 0x000fe20003f46270 */
[----:B------:R1:W2:Y:S01]  /*ca00*/  MUFU.TANH R52, R24 ;  /* 0x0000001800347308 */ /* 0x0002a20000002400 */
[----:B------:R-:W-:-:S02]  /*ca10*/  VIADD R6, R0, 0xfffffea0 ;  /* 0xfffffea000067836 */ /* 0x000fc40000000000 */
[----:B------:R-:W-:Y:S01]  /*ca20*/  FMUL.FTZ R27, R27, UR4 ;  /* 0x000000041b1b7c20 */ /* 0x000fe20008410000 */
[----:B------:R-:W-:Y:S02]  /*ca30*/  FSEL R207, R207, -INF , !P6 ;  /* 0xff800000cfcf7808 */ /* 0x000fe40007000000 */
[----:B------:R-:W-:Y:S02]  /*ca40*/  FSEL R201, R201, -INF , !P3 ;  /* 0xff800000c9c97808 */ /* 0x000fe40005800000 */
[----:B------:R3:W2:Y:S01]  /*ca50*/  MUFU.TANH R60, R25 ;  /* 0x00000019003c7308 */ /* 0x0006a20000002400 */
[----:B------:R-:W-:Y:S02]  /*ca60*/  FSEL R133, R208, -INF , !P1 ;  /* 0xff800000d0857808 */ /* 0x000fe40004800000 */
[CC--:B------:R-:W-:Y:S02]  /*ca70*/  ISETP.GE.AND P6, PT, R6.reuse, R4.reuse, PT ;  /* 0x000000040600720c */ /* 0x0c0fe40003fc6270 */
[-C--:B------:R-:W-:Y:S01]  /*ca80*/  ISETP.GE.AND P3, PT, R6, R5.reuse, PT ;  /* 0x000000050600720c */ /* 0x080fe20003f66270 */
[C---:B-1----:R-:W-:Y:S01]  /*ca90*/  VIADD R24, R0.reuse, 0xfffffe99 ;  /* 0xfffffe9900187836 */ /* 0x042fe20000000000 */
[----:B------:R-:W-:Y:S01]  /*caa0*/  FSEL R132, R209, -INF , !P5 ;  /* 0xff800000d1847808 */ /* 0x000fe20006800000 */
[----:B------:R-:W-:Y:S01]  /*cab0*/  VIADD R6, R0, 0xfffffea1 ;  /* 0xfffffea100067836 */ /* 0x000fe20000000000 */
[----:B------:R-:W1:Y:S02]  /*cac0*/  MUFU.TANH R62, R27 ;  /* 0x0000001b003e7308 */ /* 0x000e640000002400 */
[C---:B------:R-:W-:Y:S01]  /*cad0*/  ISETP.GE.AND P1, PT, R24.reuse, R4, PT ;  /* 0x000000041800720c */ /* 0x040fe20003f26270 */
[----:B---3--:R-:W-:Y:S01]  /*cae0*/  FMUL.FTZ R25, R31, UR4 ;  /* 0x000000041f197c20 */ /* 0x008fe20008410000 */
[----:B------:R-:W-:-:S04]  /*caf0*/  ISETP.GE.AND P5, PT, R24, R5, PT ;  /* 0x000000051800720c */ /* 0x000fc80003fa6270 */
[----:B------:R3:W1:Y:S01]  /*cb00*/  MUFU.TANH R53, R25 ;  /* 0x0000001900357308 */ /* 0x0006620000002400 */
[----:B------:R-:W-:Y:S02]  /*cb10*/  FSEL R194, R194, -INF , !P2 ;  /* 0xff800000c2c27808 */ /* 0x000fe40005000000 */
[----:B------:R-:W-:Y:S02]  /*cb20*/  FSEL R200, R200, -INF , !P1 ;  /* 0xff800000c8c87808 */ /* 0x000fe40004800000 */
[C---:B------:R-:W-:Y:S02]  /*cb30*/  ISETP.GE.AND P2, PT, R6.reuse, R4, PT ;  /* 0x000000040600720c */ /* 0x040fe40003f46270 */
[-C--:B------:R-:W-:Y:S01]  /*cb40*/  ISETP.GE.AND P1, PT, R6, R5.reuse, PT ;  /* 0x000000050600720c */ /* 0x080fe20003f26270 */
[----:B------:R-:W-:Y:S02]  /*cb50*/  VIADD R6, R0, 0xfffffea9 ;  /* 0xfffffea900067836 */ /* 0x000fe40000000000 */
[----:B------:R-:W-:Y:S01]  /*cb60*/  FMUL.FTZ R28, R32, UR4 ;  /* 0x00000004201c7c20 */ /* 0x000fe20008410000 */
[----:B------:R-:W-:Y:S01]  /*cb70*/  FSEL R184, R184, -INF , !P2 ;  /* 0xff800000b8b87808 */ /* 0x000fe20005000000 */
[----:B---3--:R-:W-:Y:S01]  /*cb80*/  HMMA.16816.F32.BF16 R24, R8, R48, R20 ;  /* 0x000000300818723c */ /* 0x008fe20000041814 */
[----:B------:R-:W-:Y:S01]  /*cb90*/  FMUL.FTZ R20, R33, UR4 ;  /* 0x0000000421147c20 */ /* 0x000fe20008410000 */
[----:B------:R3:W1:Y:S01]  /*cba0*/  MUFU.TANH R48, R28 ;  /* 0x0000001c00307308 */ /* 0x0006620000002400 */
[----:B------:R-:W-:-:S07]  /*cbb0*/  ISETP.GE.AND P2, PT, R6, R5, PT ;  /* 0x000000050600720c */ /* 0x000fce0003f46270 */
[----:B------:R5:W-:Y:S01]  /*cbc0*/  MUFU.TANH R49, R20 ;  /* 0x0000001400317308 */ /* 0x000be20000002400 */
[----:B----4-:R-:W-:Y:S02]  /*cbd0*/  VIADD R2, R0, 0xfffffea8 ;  /* 0xfffffea800027836 */ /* 0x010fe40000000000 */
[----:B---3--:R-:W-:Y:S01]  /*cbe0*/  FMUL.FTZ R28, R34, UR4 ;  /* 0x00000004221c7c20 */ /* 0x008fe20008410000 */
[----:B-----5:R-:W-:Y:S01]  /*cbf0*/  HMMA.16816.F32.BF16 R20, R12, R54, R64 ;  /* 0x000000360c14723c */ /* 0x020fe20000041840 */
[----:B------:R-:W-:Y:S02]  /*cc00*/  FSEL R66, R39, -INF , !P3 ;  /* 0xff80000027427808 */ /* 0x000fe40005800000 */
[----:B------:R-:W-:Y:S01]  /*cc10*/  ISETP.GE.AND P3, PT, R6, R4, PT ;  /* 0x000000040600720c */ /* 0x000fe20003f66270 */
[----:B------:R-:W-:-:S04]  /*cc20*/  FMUL.FTZ R6, R35, UR4 ;  /* 0x0000000423067c20 */ /* 0x000fc80008410000 */
[----:B------:R-:W-:Y:S01]  /*cc30*/  HMMA.16816.F32.BF16 R32, R12, R44, R40 ;  /* 0x0000002c0c20723c */ /* 0x000fe20000041828 */
[----:B------:R-:W3:Y:S01]  /*cc40*/  LDSM.16.M88.4 R40, [R7+0x9800] ;  /* 0x009800000728783b */ /* 0x000ee20000000200 */
[----:B------:R-:W-:Y:S02]  /*cc50*/  FSEL R193, R193, -INF , !P5 ;  /* 0xff800000c1c17808 */ /* 0x000fe40006800000 */
[----:B------:R-:W-:Y:S02]  /*cc60*/  FSEL R185, R185, -INF , !P6 ;  /* 0xff800000b9b97808 */ /* 0x000fe40007000000 */
[----:B------:R-:W-:Y:S02]  /*cc70*/  FSEL R173, R173, -INF , !P1 ;  /* 0xff800000adad7808 */ /* 0x000fe40004800000 */
[----:B------:R-:W-:Y:S01]  /*cc80*/  HMMA.16816.F32.BF16 R16, R16, R58, R176 ;  /* 0x0000003a1010723c */ /* 0x000fe200000418b0 */
[C---:B------:R-:W-:Y:S02]  /*cc90*/  ISETP.GE.AND P5, PT, R2.reuse, R4, PT ;  /* 0x000000040200720c */ /* 0x040fe40003fa6270 */
[----:B------:R-:W-:Y:S01]  /*cca0*/  FSEL R107, R107, -INF , !P2 ;  /* 0xff8000006b6b7808 */ /* 0x000fe20005000000 */
[----:B------:R-:W-:Y:S01]  /*ccb0*/  MUFU.TANH R39, R28 ;  /* 0x0000001c00277308 */ /* 0x000fe20000002400 */
[----:B------:R-:W-:Y:S01]  /*ccc0*/  ISETP.GE.AND P6, PT, R2, R5, PT ;  /* 0x000000050200720c */ /* 0x000fe20003fc6270 */
[----:B------:R-:W-:Y:S01]  /*ccd0*/  VIADD R2, R0, 0xfffffeb0 ;  /* 0xfffffeb000027836 */ /* 0x000fe20000000000 */
[----:B------:R-:W-:Y:S01]  /*cce0*/  FSEL R64, R38, -INF , !P5 ;  /* 0xff80000026407808 */ /* 0x000fe20006800000 */
[----:B------:R-:W-:Y:S01]  /*ccf0*/  FMUL.FTZ R24, R24, UR4 ;  /* 0x0000000418187c20 */ /* 0x000fe20008410000 */
[----:B------:R-:W-:Y:S01]  /*cd00*/  FSEL R169, R169, -INF , !P3 ;  /* 0xff800000a9a97808 */ /* 0x000fe20005800000 */
[----:B------:R-:W-:-:S04]  /*cd10*/  DEPBAR.LE SB0, 0x0 ;  /* 0x000080000000791a */ /* 0x000fc80000000000 */
[----:B------:R4:W5:Y:S01]  /*cd20*/  MUFU.TANH R38, R6 ;  /* 0x0000000600267308 */ /* 0x0009620000002400 */
[----:B------:R-:W-:Y:S01]  /*cd30*/  BAR.SYNC.DEFER_BLOCKING 0x0 ;  /* 0x0000000000007b1d */ /* 0x000fe20000010000 */
[CC--:B------:R-:W-:Y:S02]  /*cd40*/  ISETP.GE.AND P1, PT, R2.reuse, R4.reuse, PT ;  /* 0x000000040200720c */ /* 0x0c0fe40003f26270 */
[----:B------:R-:W-:Y:S01]  /*cd50*/  ISETP.GE.AND P5, PT, R2, R5, PT ;  /* 0x000000050200720c */ /* 0x000fe20003fa6270 */
[----:B------:R-:W-:Y:S01]  /*cd60*/  VIADD R2, R0, 0xfffffeb8 ;  /* 0xfffffeb800027836 */ /* 0x000fe20000000000 */
[----:B------:R-:W-:Y:S02]  /*cd70*/  FSEL R65, R37, -INF , !P6 ;  /* 0xff80000025417808 */ /* 0x000fe40007000000 */
[----:B------:R-:W-:Y:S01]  /*cd80*/  FSEL R102, R102, -INF , !P1 ;  /* 0xff80000066667808 */ /* 0x000fe20004800000 */
[----:B----4-:R-:W-:Y:S01]  /*cd90*/  VIADD R6, R0, 0xfffffeb1 ;  /* 0xfffffeb100067836 */ /* 0x010fe20000000000 */
[----:B------:R-:W-:-:S04]  /*cda0*/  ISETP.GE.AND P2, PT, R2, R4, PT ;  /* 0x000000040200720c */ /* 0x000fc80003f46270 */
[C---:B------:R-:W-:Y:S02]  /*cdb0*/  ISETP.GE.AND P6, PT, R6.reuse, R4, PT ;  /* 0x000000040600720c */ /* 0x040fe40003fc6270 */
[-C--:B------:R-:W-:Y:S01]  /*cdc0*/  ISETP.GE.AND P3, PT, R6, R5.reuse, PT ;  /* 0x000000050600720c */ /* 0x080fe20003f66270 */
[----:B------:R-:W-:Y:S01]  /*cdd0*/  FMUL.FTZ R6, R25, UR4 ;  /* 0x0000000419067c20 */ /* 0x000fe20008410000 */
[----:B------:R-:W-:Y:S01]  /*cde0*/  ISETP.GE.AND P1, PT, R2, R5, PT ;  /* 0x000000050200720c */ /* 0x000fe20003f26270 */
[----:B------:R-:W-:Y:S02]  /*cdf0*/  VIADD R2, R0, 0xfffffec0 ;  /* 0xfffffec000027836 */ /* 0x000fe40000000000 */
[----:B------:R4:W-:Y:S01]  /*ce00*/  MUFU.TANH R25, R6 ;  /* 0x0000000600197308 */ /* 0x0009e20000002400 */
[----:B------:R-:W-:Y:S02]  /*ce10*/  FSEL R86, R86, -INF , !P3 ;  /* 0xff80000056567808 */ /* 0x000fe40005800000 */
[----:B------:R-:W-:Y:S01]  /*ce20*/  FSEL R84, R84, -INF , !P2 ;  /* 0xff80000054547808 */ /* 0x000fe20005000000 */
[----:B------:R-:W-:Y:S01]  /*ce30*/  HMMA.16816.F32.BF16 R28, R8, R50, R20 ;  /* 0x00000032081c723c */ /* 0x000fe20000041814 */
[----:B------:R-:W-:-:S02]  /*ce40*/  FSEL R96, R96, -INF , !P5 ;  /* 0xff80000060607808 */ /* 0x000fc40006800000 */
[----:B------:R-:W-:Y:S02]  /*ce50*/  FSEL R103, R103, -INF , !P6 ;  /* 0xff80000067677808 */ /* 0x000fe40007000000 */
[C---:B------:R-:W-:Y:S02]  /*ce60*/  ISETP.GE.AND P3, PT, R2.reuse, R4, PT ;  /* 0x000000040200720c */ /* 0x040fe40003f66270 */
[----:B------:R-:W-:Y:S01]  /*ce70*/  ISETP.GE.AND P2, PT, R2, R5, PT ;  /* 0x000000050200720c */ /* 0x000fe20003f46270 */
[C---:B------:R-:W-:Y:S02]  /*ce80*/  VIADD R2, R0.reuse, 0xfffffec8 ;  /* 0xfffffec800027836 */ /* 0x040fe40000000000 */
[----:B----4-:R-:W-:Y:S01]  /*ce90*/  VIADD R6, R0, 0xfffffeb9 ;  /* 0xfffffeb900067836 */ /* 0x010fe20000000000 */
[----:B------:R-:W-:-:S04]  /*cea0*/  FSEL R135, R78, -INF , !P3 ;  /* 0xff8000004e877808 */ /* 0x000fc80005800000 */
[CC--:B------:R-:W-:Y:S02]  /*ceb0*/  ISETP.GE.AND P5, PT, R6.reuse, R4.reuse, PT ;  /* 0x000000040600720c */ /* 0x0c0fe40003fa6270 */
[----:B------:R-:W-:Y:S01]  /*cec0*/  ISETP.GE.AND P6, PT, R6, R5, PT ;  /* 0x000000050600720c */ /* 0x000fe20003fc6270 */
[----:B------:R-:W-:Y:S01]  /*ced0*/  VIADD R6, R0, 0xfffffec1 ;  /* 0xfffffec100067836 */ /* 0x000fe20000000000 */
[----:B------:R-:W-:Y:S01]  /*cee0*/  FSEL R80, R80, -INF , !P1 ;  /* 0xff80000050507808 */ /* 0x000fe20004800000 */
[----:B------:R-:W-:Y:S01]  /*cef0*/  HMMA.16816.F32.BF16 R12, R12, R46, R16 ;  /* 0x0000002e0c0c723c */ /* 0x000fe20000041810 */
        /* <DEDUP_REMOVED lines=8> */
[----:B---3--:R-:W-:Y:S01]  /*cf80*/  HMMA.16816.F32.BF16 R20, R8, R40, R32 ;  /* 0x000000280814723c */ /* 0x008fe20000041820 */
[----:B------:R-:W-:Y:S02]  /*cf90*/  FSEL R176, R69, -INF , !P6 ;  /* 0xff80000045b07808 */ /* 0x000fe40007000000 */
[----:B------:R-:W-:Y:S02]  /*cfa0*/  FSEL R208, R70, -INF , !P5 ;  /* 0xff80000046d07808 */ /* 0x000fe40006800000 */
[----:B------:R-:W-:-:S02]  /*cfb0*/  FSEL R179, R76, -INF , !P2 ;  /* 0xff8000004cb37808 */ /* 0x000fc40005000000 */
[CC--:B------:R-:W-:Y:S02]  /*cfc0*/  ISETP.GE.AND P5, PT, R2.reuse, R4.reuse, PT ;  /* 0x000000040200720c */ /* 0x0c0fe40003fa6270 */
[----:B------:R-:W-:Y:S01]  /*cfd0*/  ISETP.GE.AND P6, PT, R2, R5, PT ;  /* 0x000000050200720c */ /* 0x000fe20003fc6270 */
[----:B------:R-:W-:Y:S01]  /*cfe0*/  VIADD R2, R0, 0xfffffed1 ;  /* 0xfffffed100027836 */ /* 0x000fe20000000000 */
[----:B------:R-:W-:Y:S01]  /*cff0*/  ISETP.GE.AND P2, PT, R6, R4, PT ;  /* 0x000000040600720c */ /* 0x000fe20003f46270 */
[----:B------:R-:W-:Y:S01]  /*d000*/  FMUL.FTZ R7, R26, UR4 ;  /* 0x000000041a077c20 */ /* 0x000fe20008410000 */
[----:B------:R-:W-:Y:S01]  /*d010*/  FSEL R178, R63, -INF , !P3 ;  /* 0xff8000003fb27808 */ /* 0x000fe20005800000 */
[----:B------:R-:W3:Y:S01]  /*d020*/  MUFU.TANH R37, R24 ;  /* 0x0000001800257308 */ /* 0x000ee20000002400 */
[----:B------:R-:W-:Y:S02]  /*d030*/  FSEL R134, R68, -INF , !P2 ;  /* 0xff80000044867808 */ /* 0x000fe40005000000 */
[----:B------:R-:W-:-:S02]  /*d040*/  FSEL R67, R77, -INF , !P1 ;  /* 0xff8000004d437808 */ /* 0x000fc40004800000 */
[C---:B------:R-:W-:Y:S02]  /*d050*/  ISETP.GE.AND P3, PT, R2.reuse, R4, PT ;  /* 0x000000040200720c */ /* 0x040fe40003f66270 */
[-C--:B------:R-:W-:Y:S01]  /*d060*/  ISETP.GE.AND P2, PT, R2, R5.reuse, PT ;  /* 0x000000050200720c */ /* 0x080fe20003f46270 */
[----:B------:R4:W3:Y:S01]  /*d070*/  MUFU.TANH R24, R7 ;  /* 0x0000000700187308 */ /* 0x0008e20000002400 */
[----:B------:R-:W-:Y:S01]  /*d080*/  ISETP.GE.AND P1, PT, R6, R5, PT ;  /* 0x000000050600720c */ /* 0x000fe20003f26270 */
[----:B------:R-:W-:Y:S02]  /*d090*/  VIADD R2, R0, 0xfffffed9 ;  /* 0xfffffed900027836 */ /* 0x000fe40000000000 */
[----:B------:R-:W-:Y:S01]  /*d0a0*/  FMUL.FTZ R28, R28, UR4 ;  /* 0x000000041c1c7c20 */ /* 0x000fe20008410000 */
[----:B------:R-:W-:Y:S01]  /*d0b0*/  VIADD R6, R0, 0xfffffed8 ;  /* 0xfffffed800067836 */ /* 0x000fe20000000000 */
[----:B--2---:R-:W-:Y:S01]  /*d0c0*/  FSEL R214, R52, -INF , !P6 ;  /* 0xff80000034d67808 */ /* 0x004fe20007000000 */
[----:B------:R-:W-:Y:S01]  /*d0d0*/  FMUL.FTZ R29, R29, UR4 ;  /* 0x000000041d1d7c20 */ /* 0x000fe20008410000 */
[----:B------:R-:W-:-:S02]  /*d0e0*/  FSEL R212, R60, -INF , !P3 ;  /* 0xff8000003cd47808 */ /* 0x000fc40005800000 */
[----:B-1----:R-:W-:Y:S02]  /*d0f0*/  FSEL R177, R62, -INF , !P1 ;  /* 0xff8000003eb17808 */ /* 0x002fe40004800000 */
[CC--:B------:R-:W-:Y:S02]  /*d100*/  ISETP.GE.AND P6, PT, R2.reuse, R4.reuse, PT ;  /* 0x000000040200720c */ /* 0x0c0fe40003fc6270 */
[----:B------:R-:W-:Y:S01]  /*d110*/  ISETP.GE.AND P3, PT, R2, R5, PT ;  /* 0x000000050200720c */ /* 0x000fe20003f66270 */
[----:B----4-:R-:W-:Y:S01]  /*d120*/  FMUL.FTZ R7, R27, UR4 ;  /* 0x000000041b077c20 */ /* 0x010fe20008410000 */
[----:B------:R-:W-:Y:S01]  /*d130*/  ISETP.GE.AND P1, PT, R6, R4, PT ;  /* 0x000000040600720c */ /* 0x000fe20003f26270 */
[----:B------:R-:W-:Y:S01]  /*d140*/  VIADD R2, R0, 0xfffffee0 ;  /* 0xfffffee000027836 */ /* 0x000fe20000000000 */
[----:B------:R-:W-:Y:S01]  /*d150*/  MUFU.TANH R28, R28 ;  /* 0x0000001c001c7308 */ /* 0x000fe20000002400 */
[----:B------:R-:W-:Y:S01]  /*d160*/  HMMA.16816.F32.BF16 R8, R8, R42, R12 ;  /* 0x0000002a0808723c */ /* 0x000fe2000004180c */
[----:B------:R-:W-:Y:S01]  /*d170*/  FSEL R213, R53, -INF , !P2 ;  /* 0xff80000035d57808 */ /* 0x000fe20005000000 */
[----:B------:R-:W-:Y:S01]  /*d180*/  FMUL.FTZ R23, R23, UR4 ;  /* 0x0000000417177c20 */ /* 0x000fe20008410000 */
[----:B------:R-:W-:-:S04]  /*d190*/  FSEL R209, R48, -INF , !P1 ;  /* 0xff80000030d17808 */ /* 0x000fc80004800000 */
[----:B------:R-:W1:Y:S01]  /*d1a0*/  MUFU.TANH R7, R7 ;  /* 0x0000000700077308 */ /* 0x000e620000002400 */
[----:B------:R-:W-:Y:S02]  /*d1b0*/  FSEL R210, R61, -INF , !P5 ;  /* 0xff8000003dd27808 */ /* 0x000fe40006800000 */
[C---:B------:R-:W-:Y:S02]  /*d1c0*/  ISETP.GE.AND P2, PT, R2.reuse, R4, PT ;  /* 0x000000040200720c */ /* 0x040fe40003f46270 */
[-C--:B------:R-:W-:Y:S01]  /*d1d0*/  ISETP.GE.AND P1, PT, R2, R5.reuse, PT ;  /* 0x000000050200720c */ /* 0x080fe20003f26270 */
[----:B------:R-:W-:Y:S01]  /*d1e0*/  VIADD R2, R0, 0xfffffee8 ;  /* 0xfffffee800027836 */ /* 0x000fe20000000000 */
[----:B------:R-:W-:Y:S01]  /*d1f0*/  ISETP.GE.AND P5, PT, R6, R5, PT ;  /* 0x000000050600720c */ /* 0x000fe20003fa6270 */
[----:B------:R-:W2:Y:S01]  /*d200*/  MUFU.TANH R29, R29 ;  /* 0x0000001d001d7308 */ /* 0x000ea20000002400 */
[----:B------:R-:W-:Y:S02]  /*d210*/  VIADD R6, R0, 0xfffffee1 ;  /* 0xfffffee100067836 */ /* 0x000fe40000000000 */
[----:B------:R-:W-:Y:S01]  /*d220*/  FMUL.FTZ R30, R30, UR4 ;  /* 0x000000041e1e7c20 */ /* 0x000fe20008410000 */
[----:B-----5:R-:W-:-:S02]  /*d230*/  FSEL R216, R38, -INF , !P3 ;  /* 0xff80000026d87808 */ /* 0x020fc40005800000 */
[----:B---3--:R-:W-:Y:S02]  /*d240*/  FSEL R217, R37, -INF , !P2 ;  /* 0xff80000025d97808 */ /* 0x008fe40005000000 */
[----:B------:R-:W-:Y:S01]  /*d250*/  FSEL R215, R39, -INF , !P5 ;  /* 0xff80000027d77808 */ /* 0x000fe20006800000 */
[----:B------:R-:W3:Y:S01]  /*d260*/  MUFU.TANH R23, R23 ;  /* 0x0000001700177308 */ /* 0x000ee20000002400 */
[CC--:B------:R-:W-:Y:S02]  /*d270*/  ISETP.GE.AND P3, PT, R2.reuse, R4.reuse, PT ;  /* 0x000000040200720c */ /* 0x0c0fe40003f66270 */
[-C--:B------:R-:W-:Y:S01]  /*d280*/  ISETP.GE.AND P2, PT, R2, R5.reuse, PT ;  /* 0x000000050200720c */ /* 0x080fe20003f46270 */
[----:B------:R-:W-:Y:S01]  /*d290*/  VIADD R2, R0, 0xfffffee9 ;  /* 0xfffffee900027836 */ /* 0x000fe20000000000 */
[C---:B------:R-:W-:Y:S02]  /*d2a0*/  ISETP.GE.AND P5, PT, R6.reuse, R4, PT ;  /* 0x000000040600720c */ /* 0x040fe40003fa6270 */
[----:B------:R-:W-:Y:S01]  /*d2b0*/  FSEL R211, R49, -INF , !P6 ;  /* 0xff80000031d37808 */ /* 0x000fe20007000000 */
[----:B------:R-:W4:Y:S01]  /*d2c0*/  MUFU.TANH R30, R30 ;  /* 0x0000001e001e7308 */ /* 0x000f220000002400 */
[----:B------:R-:W-:Y:S01]  /*d2d0*/  ISETP.GE.AND P6, PT, R6, R5, PT ;  /* 0x000000050600720c */ /* 0x000fe20003fc6270 */
[----:B------:R-:W-:-:S02]  /*d2e0*/  VIADD R6, R0, 0xfffffef0 ;  /* 0xfffffef000067836 */ /* 0x000fc40000000000 */
[----:B------:R-:W-:Y:S01]  /*d2f0*/  FMUL.FTZ R31, R31, UR4 ;  /* 0x000000041f1f7c20 */ /* 0x000fe20008410000 */
[----:B------:R-:W-:Y:S01]  /*d300*/  FMUL.FTZ R20, R20, UR4 ;  /* 0x0000000414147c20 */ /* 0x000fe20008410000 */
[----:B------:R-:W-:Y:S01]  /*d310*/  FMUL.FTZ R21, R21, UR4 ;  /* 0x0000000415157c20 */ /* 0x000fe20008410000 */
[----:B------:R-:W-:Y:S01]  /*d320*/  FMUL.FTZ R22, R22, UR4 ;  /* 0x0000000416167c20 */ /* 0x000fe20008410000 */
[----:B------:R-:W-:Y:S02]  /*d330*/  FSEL R221, R24, -INF , !P1 ;  /* 0xff80000018dd7808 */ /* 0x000fe40004800000 */
[----:B------:R-:W-:Y:S02]  /*d340*/  FSEL R218, R25, -INF , !P5 ;  /* 0xff80000019da7808 */ /* 0x000fe40006800000 */
[C---:B------:R-:W-:Y:S02]  /*d350*/  ISETP.GE.AND P1, PT, R2.reuse, R4, PT ;  /* 0x000000040200720c */ /* 0x040fe40003f26270 */
[----:B------:R-:W-:Y:S01]  /*d360*/  ISETP.GE.AND P5, PT, R2, R5, PT ;  /* 0x000000050200720c */ /* 0x000fe20003fa6270 */
[----:B------:R-:W-:Y:S01]  /*d370*/  VIADD R2, R0, 0xfffffef1 ;  /* 0xfffffef100027836 */ /* 0x000fe20000000000 */
[----:B-1----:R-:W-:-:S02]  /*d380*/  FSEL R222, R7, -INF , !P6 ;  /* 0xff80000007de7808 */ /* 0x002fc40007000000 */
        /* <DEDUP_REMOVED lines=8> */
[----:B--2---:R-:W-:Y:S02]  /*d410*/  FSEL R220, R29, -INF , !P1 ;  /* 0xff8000001ddc7808 */ /* 0x004fe40004800000 */
[----:B------:R-:W-:-:S05]  /*d420*/  ISETP.GE.AND P1, PT, R2, R5, PT ;  /* 0x000000050200720c */ /* 0x000fca0003f26270 */
[----:B------:R-:W2:Y:S01]  /*d430*/  MUFU.TANH R20, R20 ;  /* 0x0000001400147308 */ /* 0x000ea20000002400 */
[----:B---3--:R-:W-:-:S07]  /*d440*/  FSEL R230, R23, -INF , !P1 ;  /* 0xff80000017e67808 */ /* 0x008fce0004800000 */
[----:B------:R-:W-:Y:S01]  /*d450*/  MUFU.TANH R21, R21 ;  /* 0x0000001500157308 */ /* 0x000fe20000002400 */
[----:B------:R-:W-:-:S07]  /*d460*/  ISETP.GE.AND P1, PT, R248, 0x3, PT ;  /* 0x00000003f800780c */ /* 0x000fce0003f26270 */
[----:B------:R-:W3:Y:S01]  /*d470*/  MUFU.TANH R22, R22 ;  /* 0x0000001600167308 */ /* 0x000ee20000002400 */
[----:B----4-:R-:W-:-:S07]  /*d480*/  FSEL R223, R30, -INF , !P2 ;  /* 0xff8000001edf7808 */ /* 0x010fce0005000000 */
[----:B------:R-:W-:Y:S01]  /*d490*/  MUFU.TANH R8, R8 ;  /* 0x0000000800087308 */ /* 0x000fe20000002400 */
[----:B------:R-:W-:-:S07]  /*d4a0*/  ISETP.GE.AND P2, PT, R2, R4, PT ;  /* 0x000000040200720c */ /* 0x000fce0003f46270 */
[----:B------:R-:W4:Y:S01]  /*d4b0*/  MUFU.TANH R9, R9 ;  /* 0x0000000900097308 */ /* 0x000f220000002400 */
[----:B------:R-:W-:-:S07]  /*d4c0*/  VIADD R2, R0, 0xfffffef9 ;  /* 0xfffffef900027836 */ /* 0x000fce0000000000 */
[----:B------:R-:W5:Y:S08]  /*d4d0*/  MUFU.TANH R10, R10 ;  /* 0x0000000a000a7308 */ /* 0x000f700000002400 */
[----:B------:R-:W5:Y:S01]  /*d4e0*/  MUFU.TANH R6, R6 ;  /* 0x0000000600067308 */ /* 0x000f620000002400 */
[----:B------:R-:W-:Y:S01]  /*d4f0*/  VIADD R0, R0, 0xfffffef8 ;  /* 0xfffffef800007836 */ /* 0x000fe20000000000 */
[----:B-1----:R-:W-:-:S02]  /*d500*/  FSEL R224, R31, -INF , !P5 ;  /* 0xff8000001fe07808 */ /* 0x002fc40006800000 */
[----:B--2---:R-:W-:Y:S02]  /*d510*/  FSEL R225, R20, -INF , !P6 ;  /* 0xff80000014e17808 */ /* 0x004fe40007000000 */
[----:B---3--:R-:W-:Y:S02]  /*d520*/  FSEL R229, R22, -INF , !P3 ;  /* 0xff80000016e57808 */ /* 0x008fe40005800000 */
[----:B------:R-:W-:Y:S02]  /*d530*/  FSEL R226, R21, -INF , !P2 ;  /* 0xff80000015e27808 */ /* 0x000fe40005000000 */
[-C--:B------:R-:W-:Y:S02]  /*d540*/  ISETP.GE.AND P5, PT, R2, R4.reuse, PT ;  /* 0x000000040200720c */ /* 0x080fe40003fa6270 */
[C---:B------:R-:W-:Y:S02]  /*d550*/  ISETP.GE.AND P6, PT, R0.reuse, R4, PT ;  /* 0x000000040000720c */ /* 0x040fe40003fc6270 */
[----:B------:R-:W-:-:S02]  /*d560*/  ISETP.GE.AND P3, PT, R0, R5, PT ;  /* 0x000000050000720c */ /* 0x000fc40003f66270 */
[----:B------:R-:W-:Y:S02]  /*d570*/  ISETP.GE.AND P2, PT, R2, R5, PT ;  /* 0x000000050200720c */ /* 0x000fe40003f46270 */
[----:B----4-:R-:W-:Y:S02]  /*d580*/  FSEL R228, R9, -INF , !P5 ;  /* 0xff80000009e47808 */ /* 0x010fe40006800000 */
[----:B------:R-:W-:Y:S02]  /*d590*/  FSEL R227, R8, -INF , !P6 ;  /* 0xff80000008e37808 */ /* 0x000fe40007000000 */
[----:B-----5:R-:W-:Y:S02]  /*d5a0*/  FSEL R231, R10, -INF , !P3 ;  /* 0xff8000000ae77808 */ /* 0x020fe40005800000 */
        /* <DEDUP_REMOVED lines=69> */
.L_x_2034:
        /* <DEDUP_REMOVED lines=11> */
.L_x_2035:
[----:B------:R-:W3:Y:S04]  /*dab0*/  LDL R8, [R1+0xc] ;  /* 0x00000c0001087983 */ /* 0x000ee80000100800 */
[----:B------:R-:W4:Y:S01]  /*dac0*/  LDL R9, [R1+0x8] ;  /* 0x0000080001097983 */ /* 0x000f220000100800 */
[C---:B------:R-:W-:Y:S01]  /*dad0*/  IMAD.SHL.U32 R2, R100.reuse, 0x20, RZ ;  /* 0x0000002064027824 */ /* 0x040fe200078e00ff */
[----:B------:R-:W-:-:S04]  /*dae0*/  SHF.L.U64.HI R0, R100, 0x5, R101 ;  /* 0x0000000564007819 */ /* 0x000fc80000010265 */
[----:B---3--:R-:W-:-:S04]  /*daf0*/  IADD3 R6, P1, PT, R2, R8, RZ ;  /* 0x0000000802067210 */ /* 0x008fc80007f3e0ff */
[-C--:B-1----:R-:W-:Y:S01]  /*db00*/  IADD3 R4, P2, PT, R6, R2.reuse, RZ ;  /* 0x0000000206047210 */ /* 0x082fe20007f5e0ff */
        /* <DEDUP_REMOVED lines=14> */
[----:B------:R-:W-:Y:S01]  /*dbf0*/  IMAD.X R15, R13, 0x1, R0, P1 ;  /* 0x000000010d0f7824 */ /* 0x000fe200008e0600 */
[----:B------:R5:W-:Y:S04]  /*dc00*/  LDGSTS.E.BYPASS.LTC128B.128 [R237+0x4000], desc[UR16][R12.64] ;  /* 0x040000000ced7fae */ /* 0x000be8000b981a10 */
[----:B------:R2:W-:Y:S01]  /*dc10*/  LDGSTS.E.BYPASS.LTC128B.128 [R237+0x4800], desc[UR16][R14.64] ;  /* 0x048000000eed7fae */ /* 0x0005e2000b981a10 */
[----:B-1----:R-:W-:-:S04]  /*dc20*/  IADD3 R8, P2, PT, R14, R2, RZ ;  /* 0x000000020e087210 */ /* 0x002fc80007f5e0ff */
[----:B---3--:R-:W-:Y:S01]  /*dc30*/  IADD3 R6, P1, PT, R8, R2, RZ ;  /* 0x0000000208067210 */ /* 0x008fe20007f3e0ff */
[----:B------:R-:W-:-:S03]  /*dc40*/  IMAD.X R9, R15, 0x1, R0, P2 ;  /* 0x000000010f097824 */ /* 0x000fc600010e0600 */
[-C--:B----4-:R-:W-:Y:S01]  /*dc50*/  IADD3 R4, P2, PT, R6, R2.reuse, RZ ;  /* 0x0000000206047210 */ /* 0x090fe20007f5e0ff */
[--C-:B------:R-:W-:Y:S01]  /*dc60*/  IMAD.X R7, R9, 0x1, R0.reuse, P1 ;  /* 0x0000000109077824 */ /* 0x100fe200008e0600 */
[----:B------:R1:W-:Y:S03]  /*dc70*/  LDGSTS.E.BYPASS.LTC128B.128 [R237+0x5000], desc[UR16][R8.64] ;  /* 0x0500000008ed7fae */ /* 0x0003e6000b981a10 */
[----:B------:R-:W-:Y:S01]  /*dc80*/  IMAD.X R5, R7, 0x1, R0, P2 ;  /* 0x0000000107057824 */ /* 0x000fe200010e0600 */
[----:B------:R3:W-:Y:S01]  /*dc90*/  LDGSTS.E.BYPASS.LTC128B.128 [R237+0x5800], desc[UR16][R6.64] ;  /* 0x0580000006ed7fae */ /* 0x0007e2000b981a10 */
[----:B-----5:R-:W-:-:S03]  /*dca0*/  IADD3 R12, P1, PT, R4, R2, RZ ;  /* 0x00000002040c7210 */ /* 0x020fc60007f3e0ff */
[----:B------:R4:W-:Y:S01]  /*dcb0*/  LDGSTS.E.BYPASS.LTC128B.128 [R237+0x6000], desc[UR16][R4.64] ;  /* 0x0600000004ed7fae */ /* 0x0009e2000b981a10 */
[----:B--2---:R-:W-:Y:S01]  /*dcc0*/  IADD3 R14, P2, PT, R12, R2, RZ ;  /* 0x000000020c0e7210 */ /* 0x004fe20007f5e0ff */
[----:B------:R-:W-:-:S03]  /*dcd0*/  IMAD.X R13, R5, 0x1, R0, P1 ;  /* 0x00000001050d7824 */ /* 0x000fc600008e0600 */
[-C--:B------:R-:W-:Y:S01]  /*dce0*/  IADD3 R10, P1, PT, R14, R2.reuse, RZ ;  /* 0x000000020e0a7210 */ /* 0x080fe20007f3e0ff */
[--C-:B------:R-:W-:Y:S01]  /*dcf0*/  IMAD.X R15, R13, 0x1, R0.reuse, P2 ;  /* 0x000000010d0f7824 */ /* 0x100fe200010e0600 */
[----:B------:R2:W-:Y:S03]  /*dd00*/  LDGSTS.E.BYPASS.LTC128B.128 [R237+0x6800], desc[UR16][R12.64] ;  /* 0x068000000ced7fae */ /* 0x0005e6000b981a10 */
        /* <DEDUP_REMOVED lines=11> */
[----:B--2---:R-:W-:-:S03]  /*ddc0*/  IADD3 R12, P1, PT, R4, R2, RZ ;  /* 0x00000002040c7210 */ /* 0x004fc60007f3e0ff */
[----:B------:R1:W-:Y:S02]  /*ddd0*/  LDGSTS.E.BYPASS.LTC128B.128 [R237+0x9000], desc[UR16][R4.64] ;  /* 0x0900000004ed7fae */ /* 0x0003e4000b981a10 */
[----:B------:R-:W-:-:S05]  /*dde0*/  IMAD.X R13, R5, 0x1, R0, P1 ;  /* 0x00000001050d7824 */ /* 0x000fca00008e0600 */
[----:B------:R1:W-:Y:S04]  /*ddf0*/  LDGSTS.E.BYPASS.LTC128B.128 [R237+0x9800], desc[UR16][R12.64] ;  /* 0x098000000ced7fae */ /* 0x0003e8000b981a10 */
[----:B------:R-:W0:Y:S02]  /*de00*/  LDGDEPBAR ;  /* 0x00000000000079af */ /* 0x000e240000000000 */
.L_x_2033:
[----:B-1----:R-:W2:Y:S01]  /*de10*/  LDL R7, [R1+0x4] ;  /* 0x0000040001077983 */ /* 0x002ea20000100800 */
[----:B------:R-:W-:Y:S01]  /*de20*/  FMNMX3.FTZ R0, R36, R95, R90, !PT ;  /* 0x0000005f24007276 */ /* 0x000fe2000781005a */
[----:B------:R-:W1:Y:S01]  /*de30*/  LDCU UR4, c[0x0][0x45c] ;  /* 0x00008b80ff0477ac */ /* 0x000e620008000800 */
[----:B------:R-:W-:Y:S02]  /*de40*/  MOV R16, 0x20 ;  /* 0x0000002000107802 */ /* 0x000fe40000000f00 */
        /* <DEDUP_REMOVED lines=72> */
[----:B---3--:R-:W-:Y:S02]  /*e2d0*/  FMNMX.FTZ R78, R0, R5, !PT ;  /* 0x00000005004e7209 */ /* 0x008fe40007810000 */
[----:B------:R-:W-:Y:S02]  /*e2e0*/  SHF.L.U32 R5, R236, 0x6, RZ ;  /* 0x00000006ec057819 */ /* 0x000fe400000006ff */
        /* <DEDUP_REMOVED lines=9> */
[----:B------:R-:W-:-:S04]  /*e380*/  FADD.FTZ R6, R36, -R6 ;  /* 0x8000000624067221 */ /* 0x000fc80000010000 */
[----:B------:R-:W-:-:S04]  /*e390*/  FMUL.FTZ R6, R6, UR4 ;  /* 0x0000000406067c20 */ /* 0x000fc80008410000 */
[----:B------:R-:W3:Y:S01]  /*e3a0*/  MUFU.EX2 R72, R6 ;  /* 0x0000000600487308 */ /* 0x000ee20000000800 */
[----:B-1----:R-:W-:-:S07]  /*e3b0*/  FFMA.FTZ R0, R90, UR4, -R2 ;  /* 0x000000045a007c23 */ /* 0x002fce0008010802 */
[----:B------:R1:W-:Y:S08]  /*e3c0*/  MUFU.EX2 R101, R0 ;  /* 0x0000000000657308 */ /* 0x0003f00000000800 */
[----:B------:R4:W-:Y:S01]  /*e3d0*/  MUFU.EX2 R90, R4 ;  /* 0x00000004005a7308 */ /* 0x0009e20000000800 */
        /* <DEDUP_REMOVED lines=8> */
[----:B-1----:R-:W-:Y:S01]  /*e460*/  FMUL.FTZ R0, R77, UR4 ;  /* 0x000000044d007c20 */ /* 0x002fe20008410000 */
[-C--:B------:R-:W-:Y:S01]  /*e470*/  FMUL.FTZ R160, R160, R72.reuse ;  /* 0x00000048a0a07220 */ /* 0x080fe20000410000 */
[-C--:B------:R-:W-:Y:S01]  /*e480*/  FMUL.FTZ R161, R161, R72.reuse ;  /* 0x00000048a1a17220 */ /* 0x080fe20000410000 */
[-C--:B------:R-:W-:Y:S01]  /*e490*/  FMUL.FTZ R152, R152, R72.reuse ;  /* 0x0000004898987220 */ /* 0x080fe20000410000 */
[-C--:B------:R-:W-:Y:S01]  /*e4a0*/  FMUL.FTZ R153, R153, R72.reuse ;  /* 0x0000004899997220 */ /* 0x080fe20000410000 */
[----:B------:R-:W-:Y:S01]  /*e4b0*/  FSEL R0, R0, RZ, P1 ;  /* 0x000000ff00007208 */ /* 0x000fe20000800000 */
[-C--:B------:R-:W-:Y:S01]  /*e4c0*/  FMUL.FTZ R156, R156, R72.reuse ;  /* 0x000000489c9c7220 */ /* 0x080fe20000410000 */
[-C--:B------:R-:W-:Y:S01]  /*e4d0*/  FMUL.FTZ R157, R157, R72.reuse ;  /* 0x000000489d9d7220 */ /* 0x080fe20000410000 */
[----:B----4-:R-:W-:Y:S01]  /*e4e0*/  FFMA.FTZ R4, R89, UR4, -R2 ;  /* 0x0000000459047c23 */ /* 0x010fe20008010802 */
[-C--:B------:R-:W-:Y:S01]  /*e4f0*/  FMUL.FTZ R164, R164, R72.reuse ;  /* 0x00000048a4a47220 */ /* 0x080fe20000410000 */
[----:B------:R-:W-:-:S02]  /*e500*/  FMUL.FTZ R165, R165, R72 ;  /* 0x00000048a5a57220 */ /* 0x000fc40000410000 */
[----:B------:R1:W3:Y:S02]  /*e510*/  MUFU.EX2 R94, R4 ;  /* 0x00000004005e7308 */ /* 0x0002e40000000800 */
[----:B-1----:R-:W-:Y:S01]  /*e520*/  FFMA.FTZ R4, R93, UR4, -R0 ;  /* 0x000000045d047c23 */ /* 0x002fe20008010800 */
[----:B---3--:R-:W-:-:S05]  /*e530*/  F2FP.BF16.F32.PACK_AB R6, R94, R90 ;  /* 0x0000005a5e06723e */ /* 0x008fca00000010ff */
[----:B------:R1:W-:Y:S02]  /*e540*/  MUFU.EX2 R70, R4 ;  /* 0x0000000400467308 */ /* 0x0003e40000000800 */
[----:B-1----:R-:W-:-:S06]  /*e550*/  FFMA.FTZ R4, R88, UR4, -R0 ;  /* 0x0000000458047c23 */ /* 0x002fcc0008010800 */
[----:B------:R1:W3:Y:S01]  /*e560*/  MUFU.EX2 R95, R4 ;  /* 0x00000004005f7308 */ /* 0x0002e20000000800 */
[----:B--2---:R-:W-:-:S04]  /*e570*/  LOP3.LUT R5, R7, 0x200, R5, 0xf8, !PT ;  /* 0x0000020007057812 */ /* 0x004fc800078ef805 */
[----:B------:R-:W-:Y:S02]  /*e580*/  LEA R76, R5, UR5, 0x1 ;  /* 0x00000005054c7c11 */ /* 0x000fe4000f8e08ff */
[----:B------:R-:W-:Y:S02]  /*e590*/  FSEL R5, R77, RZ, P1 ;  /* 0x000000ff4d057208 */ /* 0x000fe40000800000 */
[----:B------:R-:W-:Y:S01]  /*e5a0*/  IADD3 R49, PT, PT, R16, R76, RZ ;  /* 0x0000004c10317210 */ /* 0x000fe20007ffe0ff */
[----:B------:R-:W2:Y:S01]  /*e5b0*/  LDSM.16.MT88.4 R8, [R76+0xa000] ;  /* 0x00a000004c08783b */ /* 0x000ea20000004200 */
[----:B------:R-:W-:Y:S01]  /*e5c0*/  IADD3 R48, PT, PT, R76, 0xa040, RZ ;  /* 0x0000a0404c307810 */ /* 0x000fe20007ffe0ff */
[----:B------:R-:W-:Y:S01]  /*e5d0*/  FADD.FTZ R3, R3, -R5 ;  /* 0x8000000503037221 */ /* 0x000fe20000010000 */
[--C-:B-1----:R-:W-:Y:S01]  /*e5e0*/  FFMA.FTZ R4, R92, UR4, -R0.reuse ;  /* 0x000000045c047c23 */ /* 0x102fe20008010800 */
[----:B------:R-:W1:Y:S02]  /*e5f0*/  LDSM.16.MT88.4 R20, [R49+0xa000] ;  /* 0x00a000003114783b */ /* 0x000e640000004200 */
[----:B------:R-:W-:Y:S01]  /*e600*/  FMUL.FTZ R3, R3, UR4 ;  /* 0x0000000403037c20 */ /* 0x000fe20008410000 */
[----:B---3--:R-:W-:Y:S01]  /*e610*/  F2FP.BF16.F32.PACK_AB R5, R95, R70 ;  /* 0x000000465f05723e */ /* 0x008fe200000010ff */
[----:B------:R3:W-:Y:S01]  /*e620*/  MUFU.EX2 R88, R4 ;  /* 0x0000000400587308 */ /* 0x0007e20000000800 */
[----:B------:R-:W-:Y:S07]  /*e630*/  LDSM.16.MT88.4 R24, [R76+0xa800] ;  /* 0x00a800004c18783b */ /* 0x000fee0000004200 */
[----:B------:R4:W5:Y:S01]  /*e640*/  MUFU.EX2 R51, R3 ;  /* 0x0000000300337308 */ /* 0x0009620000000800 */
[----:B---3--:R-:W-:-:S07]  /*e650*/  FFMA.FTZ R4, R91, UR4, -R0 ;  /* 0x000000045b047c23 */ /* 0x008fce0008010800 */
[----:B------:R3:W2:Y:S01]  /*e660*/  MUFU.EX2 R89, R4 ;  /* 0x0000000400597308 */ /* 0x0006a20000000800 */
[----:B----4-:R-:W-:Y:S01]  /*e670*/  IADD3 R3, PT, PT, R76, 0xa000, RZ ;  /* 0x0000a0004c037810 */ /* 0x010fe20007ffe0ff */
[-C--:B-----5:R-:W-:Y:S01]  /*e680*/  FMUL.FTZ R138, R138, R51.reuse ;  /* 0x000000338a8a7220 */ /* 0x0a0fe20000410000 */
[-C--:B------:R-:W-:Y:S01]  /*e690*/  FMUL.FTZ R139, R139, R51.reuse ;  /* 0x000000338b8b7220 */ /* 0x080fe20000410000 */
[-C--:B------:R-:W-:Y:S01]  /*e6a0*/  FMUL.FTZ R146, R146, R51.reuse ;  /* 0x0000003392927220 */ /* 0x080fe20000410000 */
[----:B------:R-:W-:Y:S01]  /*e6b0*/  @P0 IADD3 R48, PT, PT, R3, -0x40, RZ ;  /* 0xffffffc003300810 */ /* 0x000fe20007ffe0ff */
[--C-:B------:R-:W-:Y:S01]  /*e6c0*/  FFMA.FTZ R3, R99, UR4, -R2.reuse ;  /* 0x0000000463037c23 */ /* 0x100fe20008010802 */
[-C--:B------:R-:W-:Y:S01]  /*e6d0*/  FMUL.FTZ R147, R147, R51.reuse ;  /* 0x0000003393937220 */ /* 0x080fe20000410000 */
[-C--:B------:R-:W-:Y:S01]  /*e6e0*/  FMUL.FTZ R150, R150, R51.reuse ;  /* 0x0000003396967220 */ /* 0x080fe20000410000 */
[----:B------:R-:W-:Y:S01]  /*e6f0*/  IADD3 R50, PT, PT, R16, R48, RZ ;  /* 0x0000003010327210 */ /* 0x000fe20007ffe0ff */
[----:B------:R4:W-:Y:S01]  /*e700*/  MUFU.EX2 R93, R3 ;  /* 0x00000003005d7308 */ /* 0x0009e20000000800 */
[----:B------:R-:W-:Y:S01]  /*e710*/  LDSM.16.MT88.4 R12, [R48] ;  /* 0x00000000300c783b */ /* 0x000fe20000004200 */
[-C--:B------:R-:W-:Y:S01]  /*e720*/  FMUL.FTZ R151, R151, R51.reuse ;  /* 0x0000003397977220 */ /* 0x080fe20000410000 */
[-C--:B------:R-:W-:Y:S01]  /*e730*/  FMUL.FTZ R142, R142, R51.reuse ;  /* 0x000000338e8e7220 */ /* 0x080fe20000410000 */
[----:B---3--:R-:W-:Y:S01]  /*e740*/  F2FP.BF16.F32.PACK_AB R4, R101, R68 ;  /* 0x000000446504723e */ /* 0x008fe200000010ff */
[----:B------:R-:W3:Y:S01]  /*e750*/  LDSM.16.MT88.4 R16, [R50] ;  /* 0x000000003210783b */ /* 0x000ee20000004200 */
[----:B--2---:R-:W-:Y:S01]  /*e760*/  F2FP.BF16.F32.PACK_AB R7, R89, R88 ;  /* 0x000000585907723e */ /* 0x004fe200000010ff */
[-C--:B------:R-:W-:Y:S01]  /*e770*/  FMUL.FTZ R143, R143, R51.reuse ;  /* 0x000000338f8f7220 */ /* 0x080fe20000410000 */
[-C--:B------:R-:W-:Y:S01]  /*e780*/  FMUL.FTZ R162, R162, R51.reuse ;  /* 0x00000033a2a27220 */ /* 0x080fe20000410000 */
[-C--:B------:R-:W-:Y:S01]  /*e790*/  FMUL.FTZ R163, R163, R51.reuse ;  /* 0x00000033a3a37220 */ /* 0x080fe20000410000 */
[-C--:B------:R-:W-:Y:S01]  /*e7a0*/  FMUL.FTZ R154, R154, R51.reuse ;  /* 0x000000339a9a7220 */ /* 0x080fe20000410000 */
[-C--:B------:R-:W-:Y:S01]  /*e7b0*/  FMUL.FTZ R155, R155, R51.reuse ;  /* 0x000000339b9b7220 */ /* 0x080fe20000410000 */
[-C--:B------:R-:W-:Y:S01]  /*e7c0*/  FMUL.FTZ R158, R158, R51.reuse ;  /* 0x000000339e9e7220 */ /* 0x080fe20000410000 */
[----:B------:R-:W-:Y:S01]  /*e7d0*/  HMMA.16816.F32.BF16 R32, R4, R8, R136 ;  /* 0x000000080420723c */ /* 0x000fe20000041888 */
[--C-:B------:R-:W-:Y:S01]  /*e7e0*/  FFMA.FTZ R8, R97, UR4, -R2.reuse ;  /* 0x0000000461087c23 */ /* 0x100fe20008010802 */
[-C--:B------:R-:W-:Y:S01]  /*e7f0*/  FMUL.FTZ R159, R159, R51.reuse ;  /* 0x000000339f9f7220 */ /* 0x080fe20000410000 */
[-C--:B------:R-:W-:Y:S01]  /*e800*/  FMUL.FTZ R166, R166, R51.reuse ;  /* 0x00000033a6a67220 */ /* 0x080fe20000410000 */
[----:B----4-:R-:W-:Y:S01]  /*e810*/  FFMA.FTZ R3, R98, UR4, -R2 ;  /* 0x0000000462037c23 */ /* 0x010fe20008010802 */
[----:B------:R2:W-:Y:S01]  /*e820*/  MUFU.EX2 R138, R8 ;  /* 0x00000008008a7308 */ /* 0x0005e20000000800 */
[----:B------:R-:W-:-:S02]  /*e830*/  FMUL.FTZ R167, R167, R51 ;  /* 0x00000033a7a77220 */ /* 0x000fc40000410000 */
[C---:B-1----:R-:W-:Y:S05]  /*e840*/  HMMA.16816.F32.BF16 R28, R4.reuse, R20, R144 ;  /* 0x00000014041c723c */ /* 0x042fea0000041890 */
[----:B------:R1:W4:Y:S03]  /*e850*/  MUFU.EX2 R91, R3 ;  /* 0x00000003005b7308 */ /* 0x0003260000000800 */
[C---:B------:R-:W-:Y:S01]  /*e860*/  HMMA.16816.F32.BF16 R36, R4.reuse, R22, R148 ;  /* 0x000000160424723c */ /* 0x040fe20000041894 */
[----:B------:R-:W5:Y:S07]  /*e870*/  LDSM.16.MT88.4 R20, [R49+0xa800] ;  /* 0x00a800003114783b */ /* 0x000f6e0000004200 */
[----:B------:R-:W-:Y:S01]  /*e880*/  HMMA.16816.F32.BF16 R40, R4, R10, R140 ;  /* 0x0000000a0428723c */ /* 0x000fe2000004188c */
[----:B--2---:R-:W2:Y:S01]  /*e890*/  LDSM.16.MT88.4 R8, [R50+0x800] ;  /* 0x000800003208783b */ /* 0x004ea20000004200 */
[----:B-1----:R-:W-:-:S06]  /*e8a0*/  FFMA.FTZ R3, R87, UR4, -R2 ;  /* 0x0000000457037c23 */ /* 0x002fcc0008010802 */
[C---:B---3--:R-:W-:Y:S01]  /*e8b0*/  HMMA.16816.F32.BF16 R160, R4.reuse, R16, R160 ;  /* 0x0000001004a0723c */ /* 0x048fe200000418a0 */
[----:B------:R1:W3:Y:S07]  /*e8c0*/  MUFU.EX2 R136, R3 ;  /* 0x0000000300887308 */ /* 0x0002ee0000000800 */
[C---:B------:R-:W-:Y:S08]  /*e8d0*/  HMMA.16816.F32.BF16 R56, R4.reuse, R12, R152 ;  /* 0x0000000c0438723c */ /* 0x040ff00000041898 */
[----:B------:R-:W-:Y:S01]  /*e8e0*/  HMMA.16816.F32.BF16 R156, R4, R14, R156 ;  /* 0x0000000e049c723c */ /* 0x000fe2000004189c */
[----:B------:R-:W2:Y:S01]  /*e8f0*/  LDSM.16.MT88.4 R12, [R48+0x800] ;  /* 0x00080000300c783b */ /* 0x000ea20000004200 */
[----:B-1----:R-:W-:-:S04]  /*e900*/  FFMA.FTZ R3, R105, UR4, -R0 ;  /* 0x0000000469037c23 */ /* 0x002fc80008010800 */
[----:B------:R1:W-:Y:S02]  /*e910*/  MUFU.EX2 R92, R3 ;  /* 0x00000003005c7308 */ /* 0x0003e40000000800 */
[----:B------:R-:W-:Y:S01]  /*e920*/  HMMA.16816.F32.BF16 R16, R4, R18, R164 ;  /* 0x000000120410723c */ /* 0x000fe200000418a4 */
[----:B----4-:R-:W-:Y:S02]  /*e930*/  F2FP.BF16.F32.PACK_AB R4, R91, R93 ;  /* 0x0000005d5b04723e */ /* 0x010fe400000010ff */
[----:B---3--:R-:W-:Y:S01]  /*e940*/  F2FP.BF16.F32.PACK_AB R6, R136, R138 ;  /* 0x0000008a8806723e */ /* 0x008fe200000010ff */
        /* <DEDUP_REMOVED lines=11> */
[----:B------:R-:W-:Y:S01]  /*ea00*/  HMMA.16816.F32.BF16 R40, R4, R26, R40 ;  /* 0x0000001a0428723c */ /* 0x000fe20000041828 */
[----:B------:R-:W3:Y:S01]  /*ea10*/  LDSM.16.MT88.4 R24, [R76+0xb000] ;  /* 0x00b000004c18783b */ /* 0x000ee20000004200 */
[----:B-1----:R-:W-:-:S06]  /*ea20*/  FFMA.FTZ R3, R111, UR4, -R2 ;  /* 0x000000046f037c23 */ /* 0x002fcc0008010802 */
[C---:B-----5:R-:W-:Y:S01]  /*ea30*/  HMMA.16816.F32.BF16 R28, R4.reuse, R20, R28 ;  /* 0x00000014041c723c */ /* 0x060fe2000004181c */
        /* <DEDUP_REMOVED lines=11> */
[----:B----4-:R-:W-:Y:S01]  /*eaf0*/  F2FP.BF16.F32.PACK_AB R4, R249, R246 ;  /* 0x000000f6f904723e */ /* 0x010fe200000010ff */
[----:B------:R-:W1:Y:S01]  /*eb00*/  LDSM.16.MT88.4 R12, [R48+0x1000] ;  /* 0x00100000300c783b */ /* 0x000e620000004200 */
        /* <DEDUP_REMOVED lines=15> */
[----:B-----5:R-:W-:Y:S01]  /*ec00*/  HMMA.16816.F32.BF16 R32, R4, R20, R28 ;  /* 0x000000140420723c */ /* 0x020fe2000004181c */
[----:B---3--:R-:W-:-:S07]  /*ec10*/  FFMA.FTZ R3, R120, UR4, -R2 ;  /* 0x0000000478037c23 */ /* 0x008fce0008010802 */
[C---:B------:R-:W-:Y:S01]  /*ec20*/  HMMA.16816.F32.BF16 R52, R4.reuse, R26, R40 ;  /* 0x0000001a0434723c */ /* 0x040fe20000041828 */
[----:B------:R3:W4:Y:S01]  /*ec30*/  MUFU.EX2 R241, R3 ;  /* 0x0000000300f17308 */ /* 0x0007220000000800 */
[----:B------:R-:W5:Y:S06]  /*ec40*/  LDSM.16.MT88.4 R24, [R76+0xb800] ;  /* 0x00b800004c18783b */ /* 0x000f6c0000004200 */
[C---:B------:R-:W-:Y:S01]  /*ec50*/  HMMA.16816.F32.BF16 R28, R4.reuse, R22, R36 ;  /* 0x00000016041c723c */ /* 0x040fe20000041824 */
[----:B------:R-:W5:Y:S07]  /*ec60*/  LDSM.16.MT88.4 R20, [R49+0xb800] ;  /* 0x00b800003114783b */ /* 0x000f6e0000004200 */
        /* <DEDUP_REMOVED lines=376> */
[C---:B------:R-:W-:Y:S08]  /*103f0*/  HMMA.16816.F32.BF16 R68, R4.reuse, R30, R52 ;  /* 0x0000001e0444723c */ /* 0x040ff00000041834 */
[----:B-1----:R-:W-:Y:S01]  /*10400*/  HMMA.16816.F32.BF16 R56, R4, R12, R44 ;  /* 0x0000000c0438723c */ /* 0x002fe2000004182c */
[----:B--2---:R-:W-:-:S07]  /*10410*/  FFMA.FTZ R3, R189, R51, R186 ;  /* 0x00000033bd037223 */ /* 0x004fce00000100ba */
[----:B------:R-:W-:Y:S01]  /*10420*/  HMMA.16816.F32.BF16 R28, R4, R14, R32 ;  /* 0x0000000e041c723c */ /* 0x000fe20000041820 */
[----:B---3--:R-:W-:Y:S01]  /*10430*/  F2FP.BF16.F32.PACK_AB R4, R87, R86 ;  /* 0x000000565704723e */ /* 0x008fe200000010ff */
[----:B------:R-:W-:Y:S01]  /*10440*/  FADD.FTZ R9, R182, R3 ;  /* 0x00000003b6097221 */ /* 0x000fe20000010000 */
[----:B------:R-:W-:Y:S01]  /*10450*/  FFMA.FTZ R3, R214, UR4, -R0 ;  /* 0x00000004d6037c23 */ /* 0x000fe20008010800 */
[----:B-----5:R-:W-:Y:S01]  /*10460*/  F2FP.BF16.F32.PACK_AB R6, R84, R85 ;  /* 0x000000555406723e */ /* 0x020fe200000010ff */
[----:B------:R-:W1:Y:S01]  /*10470*/  LDSM.16.MT88.4 R12, [R48+0x6800] ;  /* 0x00680000300c783b */ /* 0x000e620000004200 */
[----:B------:R-:W-:Y:S02]  /*10480*/  FADD.FTZ R9, R83, R9 ;  /* 0x0000000953097221 */ /* 0x000fe40000010000 */
[----:B------:R2:W-:Y:S02]  /*10490*/  MUFU.EX2 R83, R3 ;  /* 0x0000000300537308 */ /* 0x0005e40000000800 */
[----:B------:R-:W-:-:S04]  /*104a0*/  FADD.FTZ R9, R81, R9 ;  /* 0x0000000951097221 */ /* 0x000fc80000010000 */
[----:B------:R-:W-:Y:S01]  /*104b0*/  FADD.FTZ R9, R180, R9 ;  /* 0x00000009b4097221 */ /* 0x000fe20000010000 */
[----:B--2---:R-:W-:-:S04]  /*104c0*/  FFMA.FTZ R3, R213, UR4, -R0 ;  /* 0x00000004d5037c23 */ /* 0x004fc80008010800 */
        /* <DEDUP_REMOVED lines=12> */
[--C-:B------:R-:W-:Y:S01]  /*10590*/  FFMA.FTZ R3, R217, UR4, -R2.reuse ;  /* 0x00000004d9037c23 */ /* 0x100fe20008010802 */
[----:B------:R-:W2:Y:S08]  /*105a0*/  MUFU.EX2 R80, R9 ;  /* 0x0000000900507308 */ /* 0x000eb00000000800 */
[----:B------:R3:W-:Y:S01]  /*105b0*/  MUFU.EX2 R79, R3 ;  /* 0x00000003004f7308 */ /* 0x0007e20000000800 */
[----:B--2---:R-:W-:Y:S01]  /*105c0*/  F2FP.BF16.F32.PACK_AB R7, R80, R81 ;  /* 0x000000515007723e */ /* 0x004fe200000010ff */
        /* <DEDUP_REMOVED lines=12> */
[----:B--2---:R-:W-:Y:S02]  /*10690*/  FFMA.FTZ R9, R219, UR4, -R2 ;  /* 0x00000004db097c23 */ /* 0x004fe40008010802 */
[----:B------:R-:W-:Y:S02]  /*106a0*/  FADD.FTZ R3, R159, R3 ;  /* 0x000000039f037221 */ /* 0x000fe40000010000 */
[----:B------:R2:W-:Y:S01]  /*106b0*/  MUFU.EX2 R65, R9 ;  /* 0x0000000900417308 */ /* 0x0005e20000000800 */
[----:B------:R-:W-:Y:S01]  /*106c0*/  HMMA.16816.F32.BF16 R36, R4, R18, R36 ;  /* 0x000000120424723c */ /* 0x000fe20000041824 */
[----:B------:R-:W-:Y:S01]  /*106d0*/  FADD.FTZ R3, R158, R3 ;  /* 0x000000039e037221 */ /* 0x000fe20000010000 */
[----:B------:R-:W-:Y:S03]  /*106e0*/  LDSM.16.MT88.4 R16, [R48+0x7000] ;  /* 0x007000003010783b */ /* 0x000fe60000004200 */
[----:B------:R-:W-:-:S02]  /*106f0*/  FADD.FTZ R3, R157, R3 ;  /* 0x000000039d037221 */ /* 0x000fc40000010000 */
[----:B------:R-:W-:Y:S01]  /*10700*/  LDSM.16.MT88.4 R156, [R48+0x7800] ;  /* 0x00780000309c783b */ /* 0x000fe20000004200 */
[----:B-1----:R-:W-:Y:S01]  /*10710*/  HMMA.16816.F32.BF16 R32, R4, R12, R72 ;  /* 0x0000000c0420723c */ /* 0x002fe20000041848 */
[----:B------:R-:W-:-:S04]  /*10720*/  FADD.FTZ R3, R151, R3 ;  /* 0x0000000397037221 */ /* 0x000fc80000010000 */
[----:B------:R-:W-:Y:S01]  /*10730*/  FADD.FTZ R3, R152, R3 ;  /* 0x0000000398037221 */ /* 0x000fe20000010000 */
[----:B--2---:R-:W-:-:S03]  /*10740*/  FFMA.FTZ R9, R220, UR4, -R2 ;  /* 0x00000004dc097c23 */ /* 0x004fc60008010802 */
        /* <DEDUP_REMOVED lines=135> */
.L_x_2030:
[----:B------:R-:W-:-:S13]  /*10fc0*/  ISETP.GE.AND P1, PT, R0, RZ, PT ;  /* 0x000000ff0000720c */ /* 0x000fda0003f26270 */
[----:B------:R-:W-:Y:S05]  /*10fd0*/  @!P1 BRA `(.L_x_2036) ;  /* 0x0000006000709947 */ /* 0x000fea0003800000 */
[----:B--2---:R-:W2:Y:S01]  /*10fe0*/  LDL.LU R2, [R1+0x4] ;  /* 0x0000040001027983 */ /* 0x004ea20000300800 */
[----:B------:R-:W-:Y:S01]  /*10ff0*/  IMAD.SHL.U32 R134, R236, 0x40, RZ ;  /* 0x00000040ec867824 */ /* 0x000fe200078e00ff */
[C---:B------:R-:W-:Y:S01]  /*11000*/  LEA R239, R0.reuse, 0x100, 0x8 ;  /* 0x0000010000ef7811 */ /* 0x040fe200078e40ff */
[----:B------:R-:W-:Y:S01]  /*11010*/  VIADD R252, R0, 0x1 ;  /* 0x0000000100fc7836 */ /* 0x000fe20000000000 */
[----:B------:R-:W3:Y:S01]  /*11020*/  S2UR UR10, SR_CgaCtaId ;  /* 0x00000000000a79c3 */ /* 0x000ee20000008800 */
[----:B------:R-:W-:Y:S01]  /*11030*/  UISETP.NE.U32.AND UP0, UPT, UR8, URZ, UPT ;  /* 0x000000ff0800728c */ /* 0x000fe2000bf05070 */
[----:B------:R-:W-:Y:S01]  /*11040*/  IMAD.MOV.U32 R235, RZ, RZ, 0x20 ;  /* 0x00000020ffeb7424 */ /* 0x000fe200078e00ff */
[----:B------:R-:W-:Y:S01]  /*11050*/  MOV R132, R36 ;  /* 0x0000002400847202 */ /* 0x000fe20000000f00 */
[----:B------:R-:W-:Y:S01]  /*11060*/  IMAD.MOV.U32 R133, RZ, RZ, R3 ;  /* 0x000000ffff857224 */ /* 0x000fe200078e0003 */
[----:B------:R-:W-:Y:S02]  /*11070*/  UISETP.NE.AND.EX UP0, UPT, UR9, URZ, UPT, UP0 ;  /* 0x000000ff0900728c */ /* 0x000fe4000bf05300 */
[----:B------:R-:W-:Y:S01]  /*11080*/  SEL R135, R235, 0xffffffe0, !P4 ;  /* 0xffffffe0eb877807 */ /* 0x000fe20006000000 */
[----:B------:R-:W-:Y:S01]  /*11090*/  UMOV UR12, 0x400 ;  /* 0x00000400000c7882 */ /* 0x000fe20000000000 */
[----:B------:R-:W4:Y:S02]  /*110a0*/  LDCU UR11, c[0x0][0x50c] ;  /* 0x0000a180ff0b77ac */ /* 0x000f240008000800 */
[----:B------:R-:W-:Y:S01]  /*110b0*/  PLOP3.LUT P1, PT, PT, PT, UP0, 0x80, 0x8 ;  /* 0x000000000008781c */ /* 0x000fe20003f2f008 */
[----:B------:R-:W1:Y:S01]  /*110c0*/  LDCU UR4, c[0x0][0x45c] ;  /* 0x00008b80ff0477ac */ /* 0x000e620008000800 */
[----:B------:R-:W1:Y:S01]  /*110d0*/  LDCU.64 UR6, c[0x0][0x3a0] ;  /* 0x00007400ff0677ac */ /* 0x000e620008000a00 */
[----:B------:R-:W1:Y:S01]  /*110e0*/  LDCU.64 UR8, c[0x0][0x3a8] ;  /* 0x00007500ff0877ac */ /* 0x000e620008000a00 */
[----:B--2---:R-:W-:-:S04]  /*110f0*/  LOP3.LUT R134, R2, 0x200, R134, 0xf8, !PT ;  /* 0x0000020002867812 */ /* 0x004fc800078ef886 */
[----:B------:R-:W-:Y:S01]  /*11100*/  LEA R134, R134, UR5, 0x1 ;  /* 0x0000000586867c11 */ /* 0x000fe2000f8e08ff */
[----:B---3--:R-:W-:-:S03]  /*11110*/  ULEA UR5, UR10, UR12, 0x18 ;  /* 0x0000000c0a057291 */ /* 0x008fc6000f8ec0ff */
[C---:B------:R-:W-:Y:S01]  /*11120*/  IADD3 R0, PT, PT, R134.reuse, 0xa040, RZ ;  /* 0x0000a04086007810 */ /* 0x040fe20007ffe0ff */
[----:B------:R-:W-:Y:S01]  /*11130*/  VIADD R2, R134, 0xa000 ;  /* 0x0000a00086027836 */ /* 0x000fe20000000000 */
[----:B------:R-:W-:-:S03]  /*11140*/  IADD3 R135, PT, PT, R135, R134, RZ ;  /* 0x0000008687877210 */ /* 0x000fc60007ffe0ff */
[----:B------:R2:W-:Y:S04]  /*11150*/  STL [R1+0x20], R0 ;  /* 0x0000200001007387 */ /* 0x0005e80000100800 */
[----:B-1--4-:R2:W-:Y:S02]  /*11160*/  STL [R1+0x24], R2 ;  /* 0x0000240201007387 */ /* 0x0125e40000100800 */
.L_x_2040:
[----:B---3--:R-:W3:Y:S01]  /*11170*/  LDL R5, [R1+0x14] ;  /* 0x0000140001057983 */ /* 0x008ee20000100800 */
[----:B------:R-:W1:Y:S01]  /*11180*/  @!P1 LDC R4, c[0x0][0x3c0] ;  /* 0x0000f000ff049b82 */ /* 0x000e620000000800 */
[----:B------:R-:W-:Y:S04]  /*11190*/  DEPBAR.LE SB0, 0x0 ;  /* 0x000080000000791a */ /* 0x000fe80000000000 */
[----:B------:R-:W4:Y:S01]  /*111a0*/  LDL R3, [R1+0x10] ;  /* 0x0000100001037983 */ /* 0x000f220000100800 */
[----:B--2---:R-:W-:Y:S02]  /*111b0*/  IMAD.MOV.U32 R0, RZ, RZ, RZ ;  /* 0x000000ffff007224 */ /* 0x004fe400078e00ff */
[----:B------:R-:W2:Y:S08]  /*111c0*/  LDC R20, c[0x0][0x3c4] ;  /* 0x0000f100ff147b82 */ /* 0x000eb00000000800 */
[----:B------:R-:W-:Y:S01]  /*111d0*/  BAR.SYNC.DEFER_BLOCKING 0x0 ;  /* 0x0000000000007b1d */ /* 0x000fe20000010000 */
[----:B------:R-:W-:Y:S01]  /*111e0*/  IMAD.SHL.U32 R234, R236, 0x8, RZ ;  /* 0x00000008ecea7824 */ /* 0x000fe200078e00ff */
[----:B------:R-:W-:Y:S04]  /*111f0*/  @!P1 IADD3 R2, P0, PT, RZ, -R0, RZ ;  /* 0x80000000ff029210 */ /* 0x000fe80007f1e0ff */
[----:B------:R-:W-:Y:S04]  /*11200*/  LOP3.LUT R9, R234, 0x1f8, RZ, 0xc0, !PT ;  /* 0x000001f8ea097812 */ /* 0x000fe800078ec0ff */
[----:B------:R-:W-:Y:S02]  /*11210*/  LOP3.LUT R9, R9, 0x38, R236, 0x78, !PT ;  /* 0x0000003809097812 */ /* 0x000fe400078e78ec */
[----:B---3--:R-:W-:Y:S01]  /*11220*/  MOV R11, R5 ;  /* 0x00000005000b7202 */ /* 0x008fe20000000f00 */
[----:B-1----:R-:W-:Y:S04]  /*11230*/  @!P1 IMAD.SHL.U32 R0, R4, 0x100, RZ ;  /* 0x0000010004009824 */ /* 0x002fe800078e00ff */
[----:B------:R-:W-:Y:S02]  /*11240*/  @!P1 IMAD.X R0, RZ, RZ, ~R0, P0 ;  /* 0x000000ffff009224 */ /* 0x000fe400000e0e00 */
[----:B----4-:R-:W-:Y:S03]  /*11250*/  IMAD.MOV.U32 R10, RZ, RZ, R3 ;  /* 0x000000ffff0a7224 */ /* 0x010fe600078e0003 */
[----:B------:R-:W-:Y:S04]  /*11260*/  @!P1 SHF.R.S64 R2, R2, 0x1f, R0 ;  /* 0x0000001f02029819 */ /* 0x000fe80000001000 */
[----:B------:R-:W-:Y:S04]  /*11270*/  @!P1 IADD3 R5, P0, PT, R5, R2, RZ ;  /* 0x0000000205059210 */ /* 0x000fe80007f1e0ff */
[----:B------:R-:W-:Y:S01]  /*11280*/  @!P1 LEA.HI.X.SX32 R3, R0, R3, 0x1, P0 ;  /* 0x0000000300039211 */ /* 0x000fe200000f0eff */
[----:B------:R1:W-:Y:S01]  /*11290*/  @!P1 STL [R1+0x14], R5 ;  /* 0x0000140501009387 */ /* 0x0003e20000100800 */
[----:B------:R-:W-:Y:S02]  /*112a0*/  IMAD.MOV.U32 R14, RZ, RZ, R5 ;  /* 0x000000ffff0e7224 */ /* 0x000fe400078e0005 */
[----:B------:R-:W-:Y:S01]  /*112b0*/  MOV R16, R3 ;  /* 0x0000000300107202 */ /* 0x000fe20000000f00 */
[----:B------:R1:W-:Y:S01]  /*112c0*/  @!P1 STL [R1+0x10], R3 ;  /* 0x0000100301009387 */ /* 0x0003e20000100800 */
[----:B--2---:R-:W-:Y:S05]  /*112d0*/  @!P1 BRA `(.L_x_2037) ;  /* 0x0000000000fc9947 */ /* 0x004fea0003800000 */
[----:B------:R-:W-:Y:S01]  /*112e0*/  VIADD R6, R239, 0xffffff00 ;  /* 0xffffff00ef067836 */ /* 0x000fe20000000000 */
[----:B------:R-:W2:Y:S01]  /*112f0*/  LDC R12, c[0x0][0x4f0] ;  /* 0x00013c00ff0c7b82 */ /* 0x000ea20000000800 */
[----:B------:R-:W-:Y:S03]  /*11300*/  IABS R4, R239 ;  /* 0x000000ef00047213 */ /* 0x000fe60000000000 */
[----:B-1----:R-:W-:Y:S02]  /*11310*/  IABS R5, R6 ;  /* 0x0000000600057213 */ /* 0x002fe40000000000 */
        /* <DEDUP_REMOVED lines=59> */
.L_x_2037:
[----:B------:R-:W-:Y:S02]  /*116d0*/  LOP3.LUT R9, R9, 0x1e00, R234, 0xf8, !PT ;  /* 0x00001e0009097812 */ /* 0x000fe400078ef8ea */
[----:B------:R-:W-:Y:S02]  /*116e0*/  SHF.L.U32 R2, R236, 0x6, RZ ;  /* 0x00000006ec027819 */ /* 0x000fe400000006ff */
[----:B------:R-:W-:Y:S02]  /*116f0*/  LOP3.LUT R234, R234, 0x38, RZ, 0xc0, !PT ;  /* 0x00000038eaea7812 */ /* 0x000fe400078ec0ff */
[----:B------:R-:W-:Y:S02]  /*11700*/  LOP3.LUT R168, R2, 0x400, RZ, 0xc0, !PT ;  /* 0x0000040002a87812 */ /* 0x000fe400078ec0ff */
[----:B------:R-:W-:Y:S02]  /*11710*/  LOP3.LUT R0, R234, 0x1c0, R2, 0xf8, !PT ;  /* 0x000001c0ea007812 */ /* 0x000fe400078ef802 */
[----:B------:R-:W-:Y:S02]  /*11720*/  LEA R237, R9, UR5, 0x1 ;  /* 0x0000000509ed7c11 */ /* 0x000fe4000f8e08ff */
[----:B------:R-:W-:Y:S02]  /*11730*/  MOV R2, R14 ;  /* 0x0000000e00027202 */ /* 0x000fe40000000f00 */
[----:B-1----:R-:W-:Y:S02]  /*11740*/  MOV R3, R16 ;  /* 0x0000001000037202 */ /* 0x002fe40000000f00 */
[C---:B------:R-:W-:Y:S02]  /*11750*/  SHF.L.U32 R21, R4.reuse, 0x5, RZ ;  /* 0x0000000504157819 */ /* 0x040fe400000006ff */
[----:B------:R-:W-:Y:S01]  /*11760*/  SHF.L.U64.HI R20, R4, 0x5, R20 ;  /* 0x0000000504147819 */ /* 0x000fe20000010214 */
[----:B------:R-:W-:Y:S01]  /*11770*/  @!PT LDS RZ, [RZ] ;  /* 0x00000000fffff984 */ /* 0x000fe20000000800 */
[----:B------:R-:W-:Y:S01]  /*11780*/  @!PT LDS RZ, [RZ] ;  /* 0x00000000fffff984 */ /* 0x000fe20000000800 */
[----:B------:R-:W-:Y:S01]  /*11790*/  @!PT LDS RZ, [RZ] ;  /* 0x00000000fffff984 */ /* 0x000fe20000000800 */
[----:B------:R1:W-:Y:S01]  /*117a0*/  LDGSTS.E.BYPASS.LTC128B.128 [R237+0xa000], desc[UR16][R2.64] ;  /* 0x0a00000002ed7fae */ /* 0x0003e2000b981a10 */
[----:B------:R-:W-:Y:S02]  /*117b0*/  IADD3 R10, P0, PT, R21, R14, RZ ;  /* 0x0000000e150a7210 */ /* 0x000fe40007f1e0ff */
[----:B------:R-:W-:Y:S02]  /*117c0*/  LOP3.LUT R0, R0, 0x8, R236, 0x78, !PT ;  /* 0x0000000800007812 */ /* 0x000fe400078e78ec */
[----:B------:R-:W-:Y:S02]  /*117d0*/  IADD3.X R11, PT, PT, R20, R16, RZ, P0, !PT ;  /* 0x00000010140b7210 */ /* 0x000fe400007fe4ff */
[-C--:B------:R-:W-:Y:S02]  /*117e0*/  IADD3 R8, P2, PT, R10, R21.reuse, RZ ;  /* 0x000000150a087210 */ /* 0x080fe40007f5e0ff */
[----:B------:R-:W-:Y:S01]  /*117f0*/  LEA R168, R0, R168, 0x1 ;  /* 0x000000a800a87211 */ /* 0x000fe200078e08ff */
[----:B------:R3:W-:Y:S01]  /*11800*/  LDGSTS.E.BYPASS.LTC128B.128 [R237+0xa800], desc[UR16][R10.64] ;  /* 0x0a8000000aed7fae */ /* 0x0007e2000b981a10 */
[-C--:B------:R-:W-:Y:S02]  /*11810*/  IADD3.X R9, PT, PT, R11, R20.reuse, RZ, P2, !PT ;  /* 0x000000140b097210 */ /* 0x080fe400017fe4ff */
[-C--:B------:R-:W-:Y:S02]  /*11820*/  IADD3 R6, P0, PT, R8, R21.reuse, RZ ;  /* 0x0000001508067210 */ /* 0x080fe40007f1e0ff */
[----:B------:R-:W-:Y:S02]  /*11830*/  MOV R220, 0x40 ;  /* 0x0000004000dc7802 */ /* 0x000fe40000000f00 */
[-C--:B------:R-:W-:Y:S01]  /*11840*/  IADD3.X R7, PT, PT, R9, R20.reuse, RZ, P0, !PT ;  /* 0x0000001409077210 */ /* 0x080fe200007fe4ff */
[----:B------:R4:W-:Y:S01]  /*11850*/  LDGSTS.E.BYPASS.LTC128B.128 [R237+0xb000], desc[UR16][R8.64] ;  /* 0x0b00000008ed7fae */ /* 0x0009e2000b981a10 */
[-C--:B------:R-:W-:Y:S04]  /*11860*/  IADD3 R4, P2, PT, R6, R21.reuse, RZ ;  /* 0x0000001506047210 */ /* 0x080fe80007f5e0ff */
[-C--:B------:R-:W-:Y:S03]  /*11870*/  IADD3.X R5, PT, PT, R7, R20.reuse, RZ, P2, !PT ;  /* 0x0000001407057210 */ /* 0x080fe600017fe4ff */
[----:B------:R5:W-:Y:S01]  /*11880*/  LDGSTS.E.BYPASS.LTC128B.128 [R237+0xb800], desc[UR16][R6.64] ;  /* 0x0b80000006ed7fae */ /* 0x000be2000b981a10 */
[-C--:B-1----:R-:W-:Y:S04]  /*11890*/  IADD3 R2, P0, PT, R4, R21.reuse, RZ ;  /* 0x0000001504027210 */ /* 0x082fe80007f1e0ff */
[-C--:B------:R-:W-:Y:S02]  /*118a0*/  IADD3.X R3, PT, PT, R5, R20.reuse, RZ, P0, !PT ;  /* 0x0000001405037210 */ /* 0x080fe400007fe4ff */
[-C--:B------:R-:W-:Y:S01]  /*118b0*/  IADD3 R18, P2, PT, R2, R21.reuse, RZ ;  /* 0x0000001502127210 */ /* 0x080fe20007f5e0ff */
[----:B------:R1:W-:Y:S03]  /*118c0*/  LDGSTS.E.BYPASS.LTC128B.128 [R237+0xc000], desc[UR16][R4.64] ;  /* 0x0c00000004ed7fae */ /* 0x0003e6000b981a10 */
[-C--:B------:R-:W-:Y:S02]  /*118d0*/  IADD3.X R19, PT, PT, R3, R20.reuse, RZ, P2, !PT ;  /* 0x0000001403137210 */ /* 0x080fe400017fe4ff */
[-C--:B--2---:R-:W-:Y:S03]  /*118e0*/  IADD3 R16, P0, PT, R18, R21.reuse, RZ ;  /* 0x0000001512107210 */ /* 0x084fe60007f1e0ff */
[----:B------:R2:W-:Y:S01]  /*118f0*/  LDGSTS.E.BYPASS.LTC128B.128 [R237+0xc800], desc[UR16][R2.64] ;  /* 0x0c80000002ed7fae */ /* 0x0005e2000b981a10 */
[-C--:B------:R-:W-:Y:S02]  /*11900*/  IADD3.X R17, PT, PT, R19, R20.reuse, RZ, P0, !PT ;  /* 0x0000001413117210 */ /* 0x080fe400007fe4ff */
[-C--:B------:R-:W-:Y:S04]  /*11910*/  IADD3 R14, P2, PT, R16, R21.reuse, RZ ;  /* 0x00000015100e7210 */ /* 0x080fe80007f5e0ff */
[-C--:B------:R-:W-:Y:S01]  /*11920*/  IADD3.X R15, PT, PT, R17, R20.reuse, RZ, P2, !PT ;  /* 0x00000014110f7210 */ /* 0x080fe200017fe4ff */
[----:B------:R-:W-:Y:S01]  /*11930*/  LDGSTS.E.BYPASS.LTC128B.128 [R237+0xd000], desc[UR16][R18.64] ;  /* 0x0d00000012ed7fae */ /* 0x000fe2000b981a10 */
[-C--:B------:R-:W-:Y:S04]  /*11940*/  IADD3 R12, P0, PT, R14, R21.reuse, RZ ;  /* 0x000000150e0c7210 */ /* 0x080fe80007f1e0ff */
[-C--:B------:R-:W-:Y:S02]  /*11950*/  IADD3.X R13, PT, PT, R15, R20.reuse, RZ, P0, !PT ;  /* 0x000000140f0d7210 */ /* 0x080fe400007fe4ff */
[-C--:B---3--:R-:W-:Y:S01]  /*11960*/  IADD3 R10, P2, PT, R12, R21.reuse, RZ ;  /* 0x000000150c0a7210 */ /* 0x088fe20007f5e0ff */
[----:B------:R-:W-:Y:S03]  /*11970*/  LDGSTS.E.BYPASS.LTC128B.128 [R237+0xd800], desc[UR16][R16.64] ;  /* 0x0d80000010ed7fae */ /* 0x000fe6000b981a10 */
[-C--:B------:R-:W-:Y:S02]  /*11980*/  IADD3.X R11, PT, PT, R13, R20.reuse, RZ, P2, !PT ;  /* 0x000000140d0b7210 */ /* 0x080fe400017fe4ff */
[-C--:B----4-:R-:W-:Y:S03]  /*11990*/  IADD3 R8, P0, PT, R10, R21.reuse, RZ ;  /* 0x000000150a087210 */ /* 0x090fe60007f1e0ff */
[----:B------:R-:W-:Y:S01]  /*119a0*/  LDGSTS.E.BYPASS.LTC128B.128 [R237+0xe000], desc[UR16][R14.64] ;  /* 0x0e0000000eed7fae */ /* 0x000fe2000b981a10 */
[-C--:B------:R-:W-:Y:S02]  /*119b0*/  IADD3.X R9, PT, PT, R11, R20.reuse, RZ, P0, !PT ;  /* 0x000000140b097210 */ /* 0x080fe400007fe4ff */
[-C--:B-----5:R-:W-:Y:S04]  /*119c0*/  IADD3 R6, P2, PT, R8, R21.reuse, RZ ;  /* 0x0000001508067210 */ /* 0x0a0fe80007f5e0ff */
[-C--:B------:R-:W-:Y:S01]  /*119d0*/  IADD3.X R7, PT, PT, R9, R20.reuse, RZ, P2, !PT ;  /* 0x0000001409077210 */ /* 0x080fe200017fe4ff */
[----:B------:R-:W-:Y:S01]  /*119e0*/  LDGSTS.E.BYPASS.LTC128B.128 [R237+0xe800], desc[UR16][R12.64] ;  /* 0x0e8000000ced7fae */ /* 0x000fe2000b981a10 */
[-C--:B-1----:R-:W-:Y:S04]  /*119f0*/  IADD3 R4, P0, PT, R6, R21.reuse, RZ ;  /* 0x0000001506047210 */ /* 0x082fe80007f1e0ff */
[-C--:B------:R-:W-:Y:S02]  /*11a00*/  IADD3.X R5, PT, PT, R7, R20.reuse, RZ, P0, !PT ;  /* 0x0000001407057210 */ /* 0x080fe400007fe4ff */
[-C--:B--2---:R-:W-:Y:S01]  /*11a10*/  IADD3 R2, P2, PT, R4, R21.reuse, RZ ;  /* 0x0000001504027210 */ /* 0x084fe20007f5e0ff */
[----:B------:R1:W-:Y:S03]  /*11a20*/  LDGSTS.E.BYPASS.LTC128B.128 [R237+0xf000], desc[UR16][R10.64] ;  /* 0x0f0000000aed7fae */ /* 0x0003e6000b981a10 */
[-C--:B------:R-:W-:Y:S02]  /*11a30*/  IADD3.X R3, PT, PT, R5, R20.reuse, RZ, P2, !PT ;  /* 0x0000001405037210 */ /* 0x080fe400017fe4ff */
[----:B------:R-:W-:Y:S03]  /*11a40*/  ISETP.NE.AND P2, PT, R252, 0x1, PT ;  /* 0x00000001fc00780c */ /* 0x000fe60003f45270 */
[----:B------:R-:W-:Y:S08]  /*11a50*/  LDGSTS.E.BYPASS.LTC128B.128 [R237+0xf800], desc[UR16][R8.64] ;  /* 0x0f80000008ed7fae */ /* 0x000ff0000b981a10 */
[----:B------:R-:W-:Y:S08]  /*11a60*/  LDGSTS.E.BYPASS.LTC128B.128 [R237+0x10000], desc[UR16][R6.64] ;  /* 0x1000000006ed7fae */ /* 0x000ff0000b981a10 */
[----:B------:R-:W-:Y:S01]  /*11a70*/  LDGSTS.E.BYPASS.LTC128B.128 [R237+0x10800], desc[UR16][R4.64] ;  /* 0x1080000004ed7fae */ /* 0x000fe2000b981a10 */
[----:B-1----:R-:W-:Y:S04]  /*11a80*/  IADD3 R10, P0, PT, R2, R21, RZ ;  /* 0x00000015020a7210 */ /* 0x002fe80007f1e0ff */
[----:B------:R-:W-:Y:S03]  /*11a90*/  IADD3.X R11, PT, PT, R3, R20, RZ, P0, !PT ;  /* 0x00000014030b7210 */ /* 0x000fe600007fe4ff */
[----:B------:R1:W-:Y:S01]  /*11aa0*/  LDGSTS.E.BYPASS.LTC128B.128 [R237+0x11000], desc[UR16][R2.64] ;  /* 0x1100000002ed7fae */ /* 0x0003e2000b981a10 */
[C---:B------:R-:W-:Y:S04]  /*11ab0*/  LOP3.LUT P0, RZ, R236.reuse, 0x2, RZ, 0xc0, !PT ;  /* 0x00000002ecff7812 */ /* 0x040fe8000780c0ff */
[----:B------:R-:W-:Y:S02]  /*11ac0*/  SEL R233, R235, 0xffffffe0, !P0 ;  /* 0xffffffe0ebe97807 */ /* 0x000fe40004000000 */
[----:B------:R-:W-:Y:S01]  /*11ad0*/  LOP3.LUT P0, RZ, R236, 0x4, RZ, 0xc0, !PT ;  /* 0x00000004ecff7812 */ /* 0x000fe2000780c0ff */
[----:B------:R2:W-:Y:S01]  /*11ae0*/  LDGSTS.E.BYPASS.LTC128B.128 [R237+0x11800], desc[UR16][R10.64] ;  /* 0x118000000aed7fae */ /* 0x0005e2000b981a10 */
[-C--:B------:R-:W-:Y:S02]  /*11af0*/  IADD3 R172, PT, PT, R232, R233.reuse, RZ ;  /* 0x000000e9e8ac7210 */ /* 0x080fe40007ffe0ff */
[----:B------:R-:W-:Y:S04]  /*11b00*/  SEL R220, R220, 0xffffffc0, !P0 ;  /* 0xffffffc0dcdc7807 */ /* 0x000fe80004000000 */
[-C--:B------:R-:W-:Y:S01]  /*11b10*/  IADD3 R224, PT, PT, R232, R220.reuse, RZ ;  /* 0x000000dce8e07210 */ /* 0x080fe20007ffe0ff */
[----:B------:R-:W-:Y:S08]  /*11b20*/  LDSM.16.M88.4 R128, [R232] ;  /* 0x00000000e880783b */ /* 0x000ff00000000200 */
[----:B------:R-:W-:Y:S01]  /*11b30*/  LDSM.16.M88.4 R16, [R168+UR5+0x2800] ;  /* 0x00280005a810783b */ /* 0x000fe20008000200 */
[----:B-1----:R-:W-:Y:S04]  /*11b40*/  IADD3 R2, PT, PT, R168, UR5, RZ ;  /* 0x00000005a8027c10 */ /* 0x002fe8000fffe0ff */
[C---:B------:R-:W-:Y:S03]  /*11b50*/  IADD3 R0, PT, PT, R2.reuse, R233, RZ ;  /* 0x000000e902007210 */ /* 0x040fe60007ffe0ff */
[----:B------:R-:W-:Y:S01]  /*11b60*/  LDSM.16.M88.4 R24, [R168+UR5+0x3000] ;  /* 0x00300005a818783b */ /* 0x000fe20008000200 */
[----:B------:R-:W-:Y:S07]  /*11b70*/  IADD3 R220, PT, PT, R2, R220, RZ ;  /* 0x000000dc02dc7210 */ /* 0x000fee0007ffe0ff */
[----:B--2---:R-:W1:Y:S08]  /*11b80*/  LDSM.16.M88.4 R8, [R168+UR5+0x2000] ;  /* 0x00200005a808783b */ /* 0x004e700008000200 */
        /* <DEDUP_REMOVED lines=25> */
[----:B------:R-:W-:Y:S01]  /*11d20*/  LDSM.16.M88.4 R216, [R220+0x3000] ;  /* 0x00300000dcd8783b */ /* 0x000fe20000000200 */
        /* <DEDUP_REMOVED lines=56> */
[----:B------:R3:W5:Y:S07]  /*120b0*/  LDSM.16.M88.4 R204, [R224] ;  /* 0x00000000e0cc783b */ /* 0x00076e0000000200 */
[C---:B-1----:R-:W-:Y:S03]  /*120c0*/  HMMA.16816.F32.BF16 R68, R172.reuse, R168, R68 ;  /* 0x000000a8ac44723c */ /* 0x042fe60000041844 */
[C---:B--2---:R-:W-:Y:S05]  /*120d0*/  IADD3 R0, PT, PT, R233.reuse, R220, RZ ;  /* 0x000000dce9007210 */ /* 0x044fea0007ffe0ff */
[----:B------:R-:W-:Y:S01]  /*120e0*/  LDSM.16.M88.4 R228, [R0+0x2000] ;  /* 0x0020000000e4783b */ /* 0x000fe20000000200 */
[C---:B------:R-:W-:Y:S07]  /*120f0*/  HMMA.16816.F32.BF16 R72, R172.reuse, R170, R72 ;  /* 0x000000aaac48723c */ /* 0x040fee0000041848 */
[----:B------:R-:W1:Y:S01]  /*12100*/  LDSM.16.M88.4 R168, [R220+0x3800] ;  /* 0x00380000dca8783b */ /* 0x000e620000000200 */
[C---:B------:R-:W-:Y:S03]  /*12110*/  HMMA.16816.F32.BF16 R76, R172.reuse, R176, R76 ;  /* 0x000000b0ac4c723c */ /* 0x040fe6000004184c */
[----:B---3--:R-:W-:Y:S05]  /*12120*/  IADD3 R224, PT, PT, R233, R224, RZ ;  /* 0x000000e0e9e07210 */ /* 0x008fea0007ffe0ff */
[C---:B------:R-:W-:Y:S01]  /*12130*/  HMMA.16816.F32.BF16 R80, R172.reuse, R178, R80 ;  /* 0x000000b2ac50723c */ /* 0x040fe20000041850 */
[----:B------:R-:W-:Y:S07]  /*12140*/  LDSM.16.M88.4 R176, [R220+0x4800] ;  /* 0x00480000dcb0783b */ /* 0x000fee0000000200 */
[C---:B------:R-:W-:Y:S01]  /*12150*/  HMMA.16816.F32.BF16 R84, R172.reuse, R180, R84 ;  /* 0x000000b4ac54723c */ /* 0x040fe20000041854 */
[----:B------:R-:W-:Y:S07]  /*12160*/  LDSM.16.M88.4 R224, [R224] ;  /* 0x00000000e0e0783b */ /* 0x000fee0000000200 */
        /* <DEDUP_REMOVED lines=376> */
[----:B------:R1:W-:Y:S01]  /*138f0*/  @!P1 STL [R1+0x8], R13 ;  /* 0x0000080d01009387 */ /* 0x0003e20000100800 */
        /* <DEDUP_REMOVED lines=64> */
[----:B------:R2:W-:Y:S02]  /*13d00*/  STL [R1+0x8], R13 ;  /* 0x0000080d01007387 */ /* 0x0005e40000100800 */
.L_x_2039:
[----:B------:R-:W3:Y:S01]  /*13d10*/  LDL R6, [R1+0x8] ;  /* 0x0000080001067983 */ /* 0x000ee20000100800 */
[C---:B------:R-:W-:Y:S01]  /*13d20*/  IMAD.SHL.U32 R14, R2.reuse, 0x20, RZ ;  /* 0x00000020020e7824 */ /* 0x040fe200078e00ff */
[----:B------:R-:W-:Y:S04]  /*13d30*/  SHF.L.U64.HI R0, R2, 0x5, R11 ;  /* 0x0000000502007819 */ /* 0x000fe8000001020b */
[----:B------:R-:W-:Y:S04]  /*13d40*/  IADD3 R4, P2, PT, R14, R12, RZ ;  /* 0x0000000c0e047210 */ /* 0x000fe80007f5e0ff */
[-C--:B------:R-:W-:Y:S01]  /*13d50*/  IADD3 R2, P3, PT, R4, R14.reuse, RZ ;  /* 0x0000000e04027210 */ /* 0x080fe20007f7e0ff */
[--C-:B---3--:R-:W-:Y:S03]  /*13d60*/  IMAD.X R5, R0, 0x1, R6.reuse, P2 ;  /* 0x0000000100057824 */ /* 0x108fe600010e0606 */
        /* <DEDUP_REMOVED lines=49> */
.L_x_2038:
        /* <DEDUP_REMOVED lines=148> */
[----:B------:R-:W1:Y:S01]  /*149c0*/  MUFU.EX2 R132, R4 ;  /* 0x0000000400847308 */ /* 0x000e620000000800 */
[----:B--2---:R-:W-:Y:S09]  /*149d0*/  FMUL.FTZ R32, R2, R164 ;  /* 0x000000a402207220 */ /* 0x004ff20000410000 */
[----:B------:R-:W-:Y:S01]  /*149e0*/  MUFU.EX2 R40, R40 ;  /* 0x0000002800287308 */ /* 0x000fe20000000800 */
[--C-:B---3--:R-:W-:Y:S09]  /*149f0*/  FFMA.FTZ R60, R185, UR4, -R43.reuse ;  /* 0x00000004b93c7c23 */ /* 0x108ff2000801082b */
        /* <DEDUP_REMOVED lines=389> */
[----:B-1----:R-:W-:Y:S01]  /*16250*/  FFMA.FTZ R52, R104, UR4, -R43 ;  /* 0x0000000468347c23 */ /* 0x002fe2000801082b */
        /* <DEDUP_REMOVED lines=244> */
.L_x_2036:
[----:B------:R-:W2:Y:S01]  /*171a0*/  LDL.LU R5, [R1+0x1c] ;  /* 0x00001c0001057983 */ /* 0x000ea20000300800 */
[----:B------:R-:W4:Y:S03]  /*171b0*/  LDC.U8 R20, c[0x0][0x548] ;  /* 0x00015200ff147b82 */ /* 0x000f260000000000 */
[----:B------:R-:W5:Y:S04]  /*171c0*/  LDL.LU R4, [R1+0x18] ;  /* 0x0000180001047983 */ /* 0x000f680000300800 */
[----:B------:R-:W5:Y:S04]  /*171d0*/  LDL.LU R31, [R1+0x28] ;  /* 0x00002800011f7983 */ /* 0x000f680000300800 */
[----:B------:R-:W5:Y:S01]  /*171e0*/  LDL R30, [R1+0x2c] ;  /* 0x00002c00011e7983 */ /* 0x000f620000100800 */
[----:B------:R-:W1:Y:S01]  /*171f0*/  S2R R27, SR_TID.X ;  /* 0x00000000001b7919 */ /* 0x000e620000002100 */
[----:B------:R-:W-:Y:S01]  /*17200*/  MOV R17, 0x10 ;  /* 0x0000001000117802 */ /* 0x000fe20000000f00 */
[----:B------:R-:W-:-:S03]  /*17210*/  IMAD.MOV.U32 R8, RZ, RZ, 0x20 ;  /* 0x00000020ff087424 */ /* 0x000fc600078e00ff */
[----:B------:R-:W-:Y:S02]  /*17220*/  SEL R17, R17, 0xfffffff0, !P0 ;  /* 0xfffffff011117807 */ /* 0x000fe40004000000 */
[C---:B-1----:R-:W-:Y:S02]  /*17230*/  SHF.L.U32 R6, R27.reuse, 0x4, RZ ;  /* 0x000000041b067819 */ /* 0x042fe400000006ff */
[C---:B------:R-:W-:Y:S02]  /*17240*/  SHF.L.U32 R7, R27.reuse, 0x5, RZ ;  /* 0x000000051b077819 */ /* 0x040fe400000006ff */
[----:B------:R-:W-:Y:S02]  /*17250*/  LOP3.LUT R6, R6, 0x1c0, RZ, 0xc0, !PT ;  /* 0x000001c006067812 */ /* 0x000fe400078ec0ff */
[----:B------:R-:W-:Y:S02]  /*17260*/  SHF.R.U32.HI R26, RZ, 0x1, R27 ;  /* 0x00000001ff1a7819 */ /* 0x000fe4000001161b */
[----:B------:R-:W-:-:S02]  /*17270*/  LOP3.LUT P4, RZ, R27, 0x10, RZ, 0xc0, !PT ;  /* 0x000000101bff7812 */ /* 0x000fc4000788c0ff */
[----:B------:R-:W-:Y:S02]  /*17280*/  LOP3.LUT R26, R26, 0x30, RZ, 0xc0, !PT ;  /* 0x000000301a1a7812 */ /* 0x000fe400078ec0ff */
[C---:B------:R-:W-:Y:S01]  /*17290*/  LOP3.LUT P5, RZ, R27.reuse, 0x8, RZ, 0xc0, !PT ;  /* 0x000000081bff7812 */ /* 0x040fe200078ac0ff */
[----:B------:R-:W1:Y:S03]  /*172a0*/  S2R R28, SR_CTAID.Y ;  /* 0x00000000001c7919 */ /* 0x000e660000002600 */
[----:B------:R-:W-:Y:S02]  /*172b0*/  SEL R8, R8, 0xffffffe0, !P5 ;  /* 0xffffffe008087807 */ /* 0x000fe40006800000 */
[----:B----4-:R-:W-:Y:S01]  /*172c0*/  ISETP.NE.AND P5, PT, R20, RZ, PT ;  /* 0x000000ff1400720c */ /* 0x010fe20003fa5270 */
[----:B------:R-:W4:Y:S01]  /*172d0*/  S2R R29, SR_CTAID.Z ;  /* 0x00000000001d7919 */ /* 0x000f220000002700 */
[----:B------:R-:W3:Y:S01]  /*172e0*/  S2UR UR6, SR_CTAID.X ;  /* 0x00000000000679c3 */ /* 0x000ee20000002500 */
[----:B------:R-:W-:Y:S01]  /*172f0*/  LOP3.LUT P6, RZ, R27, 0x3, RZ, 0xc0, !PT ;  /* 0x000000031bff7812 */ /* 0x000fe200078cc0ff */
[----:B------:R-:W-:Y:S01]  /*17300*/  BSSY.RECONVERGENT B0, `(.L_x_2041) ;  /* 0x0000089000007945 */ /* 0x000fe20003800200 */
[----:B---3--:R-:W-:Y:S01]  /*17310*/  USHF.L.U32 UR6, UR6, 0x6, URZ ;  /* 0x0000000606067899 */ /* 0x008fe200080006ff */
[----:B--2---:R-:W2:Y:S04]  /*17320*/  SHFL.BFLY PT, R2, R5, 0x2, 0x1f ;  /* 0x0c401f0005027f89 */ /* 0x004ea800000e0000 */
[----:B-----5:R-:W3:Y:S01]  /*17330*/  SHFL.BFLY PT, R0, R4, 0x2, 0x1f ;  /* 0x0c401f0004007f89 */ /* 0x020ee200000e0000 */
[----:B--2---:R-:W-:Y:S01]  /*17340*/  FADD.FTZ R2, R2, R5 ;  /* 0x0000000502027221 */ /* 0x004fe20000010000 */
[----:B---3--:R-:W-:-:S04]  /*17350*/  FADD.FTZ R0, R0, R4 ;  /* 0x0000000400007221 */ /* 0x008fc80000010000 */
[----:B------:R-:W2:Y:S04]  /*17360*/  SHFL.BFLY PT, R5, R2, 0x1, 0x1f ;  /* 0x0c201f0002057f89 */ /* 0x000ea800000e0000 */
[----:B------:R-:W3:Y:S01]  /*17370*/  SHFL.BFLY PT, R4, R0, 0x1, 0x1f ;  /* 0x0c201f0000047f89 */ /* 0x000ee200000e0000 */
[----:B--2---:R-:W-:Y:S01]  /*17380*/  FADD.FTZ R24, R2, R5 ;  /* 0x0000000502187221 */ /* 0x004fe20000010000 */
[----:B---3--:R-:W-:-:S03]  /*17390*/  FADD.FTZ R25, R0, R4 ;  /* 0x0000000400197221 */ /* 0x008fc60000010000 */
[----:B------:R-:W2:Y:S01]  /*173a0*/  MUFU.RCP R2, R24 ;  /* 0x0000001800027308 */ /* 0x000ea20000001000 */
[----:B------:R-:W-:-:S07]  /*173b0*/  SHF.L.U32 R0, R27, 0x1, RZ ;  /* 0x000000011b007819 */ /* 0x000fce00000006ff */
[----:B------:R-:W3:Y:S01]  /*173c0*/  MUFU.RCP R5, R25 ;  /* 0x0000001900057308 */ /* 0x000ee20000001000 */
[----:B------:R-:W-:Y:S02]  /*173d0*/  LOP3.LUT R4, R0, 0x6, RZ, 0xc0, !PT ;  /* 0x0000000600047812 */ /* 0x000fe400078ec0ff */
[----:B------:R-:W-:Y:S02]  /*173e0*/  FSETP.NE.FTZ.AND P3, PT, R24, RZ, PT ;  /* 0x000000ff1800720b */ /* 0x000fe40003f75000 */
[----:B------:R-:W-:Y:S02]  /*173f0*/  LOP3.LUT R4, R4, 0x7c00, R7, 0xf8, !PT ;  /* 0x00007c0004047812 */ /* 0x000fe400078ef807 */
[----:B------:R-:W-:Y:S02]  /*17400*/  LOP3.LUT R0, R6, 0x38, R0, 0xf8, !PT ;  /* 0x0000003806007812 */ /* 0x000fe400078ef800 */
[----:B------:R-:W-:Y:S02]  /*17410*/  FSETP.NE.FTZ.AND P2, PT, R25, RZ, PT ;  /* 0x000000ff1900720b */ /* 0x000fe40003f55000 */
[----:B--2---:R-:W-:-:S02]  /*17420*/  FSEL R2, R2, 1, P3 ;  /* 0x3f80000002027808 */ /* 0x004fc40001800000 */
[----:B------:R-:W-:Y:S02]  /*17430*/  LOP3.LUT R4, R4, R0, RZ, 0xfc, !PT ;  /* 0x0000000004047212 */ /* 0x000fe400078efcff */
[----:B------:R-:W-:Y:S02]  /*17440*/  SHF.R.U32.HI R6, RZ, 0x2, R27 ;  /* 0x00000002ff067819 */ /* 0x000fe4000001161b */
[----:B---3--:R-:W-:Y:S01]  /*17450*/  FSEL R0, R5, 1, P2 ;  /* 0x3f80000005007808 */ /* 0x008fe20001000000 */
[C---:B------:R-:W-:Y:S01]  /*17460*/  FMUL.FTZ R136, R2.reuse, R136 ;  /* 0x0000008802887220 */ /* 0x040fe20000410000 */
[----:B------:R-:W-:Y:S01]  /*17470*/  FMUL.FTZ R137, R2, R137 ;  /* 0x0000008902897220 */ /* 0x000fe20000410000 */
[----:B------:R-:W-:Y:S02]  /*17480*/  LOP3.LUT R26, R26, 0x7, R6, 0xf8, !PT ;  /* 0x000000071a1a7812 */ /* 0x000fe400078ef806 */
        /* <DEDUP_REMOVED lines=30> */
[----:B------:R-:W-:-:S02]  /*17670*/  F2FP.BF16.F32.PACK_AB R2, R137, R136 ;  /* 0x000000888902723e */ /* 0x000fc400000010ff */
[----:B------:R-:W-:Y:S02]  /*17680*/  LEA R0, R4, UR5, 0x1 ;  /* 0x0000000504007c11 */ /* 0x000fe4000f8e08ff */
[----:B------:R-:W-:Y:S02]  /*17690*/  F2FP.BF16.F32.PACK_AB R5, R5, R138 ;  /* 0x0000008a0505723e */ /* 0x000fe400000010ff */
[----:B------:R-:W-:Y:S01]  /*176a0*/  ISETP.NE.AND P1, PT, R31, -0x1, PT ;  /* 0xffffffff1f00780c */ /* 0x000fe20003f25270 */
[----:B------:R2:W-:Y:S01]  /*176b0*/  STS [R0], R2 ;  /* 0x0000000200007388 */ /* 0x0005e20000000800 */
[----:B------:R-:W-:Y:S02]  /*176c0*/  F2FP.BF16.F32.PACK_AB R7, R7, R140 ;  /* 0x0000008c0707723e */ /* 0x000fe400000010ff */
[----:B------:R-:W-:Y:S01]  /*176d0*/  F2FP.BF16.F32.PACK_AB R6, R6, R142 ;  /* 0x0000008e0606723e */ /* 0x000fe200000010ff */
[----:B------:R3:W-:Y:S01]  /*176e0*/  STS [R0+0x400], R5 ;  /* 0x0004000500007388 */ /* 0x0007e20000000800 */
[----:B------:R-:W-:-:S02]  /*176f0*/  IADD3 R4, PT, PT, R17, R0, RZ ;  /* 0x0000000011047210 */ /* 0x000fc40007ffe0ff */
[----:B------:R-:W-:Y:S02]  /*17700*/  F2FP.BF16.F32.PACK_AB R11, R11, R144 ;  /* 0x000000900b0b723e */ /* 0x000fe400000010ff */
[----:B------:R-:W-:Y:S01]  /*17710*/  F2FP.BF16.F32.PACK_AB R10, R10, R146 ;  /* 0x000000920a0a723e */ /* 0x000fe200000010ff */
[----:B------:R-:W-:Y:S01]  /*17720*/  STS [R4], R7 ;  /* 0x0000000704007388 */ /* 0x000fe20000000800 */
[----:B------:R-:W-:Y:S01]  /*17730*/  F2FP.BF16.F32.PACK_AB R9, R9, R148 ;  /* 0x000000940909723e */ /* 0x000fe200000010ff */
[----:B------:R-:W1:Y:S01]  /*17740*/  @!P1 LDC.64 R22, c[0x0][0x400] ;  /* 0x00010000ff169b82 */ /* 0x000e620000000a00 */
[----:B------:R-:W-:Y:S01]  /*17750*/  F2FP.BF16.F32.PACK_AB R13, R13, R150 ;  /* 0x000000960d0d723e */ /* 0x000fe200000010ff */
[----:B------:R5:W-:Y:S01]  /*17760*/  STS [R4+0x400], R6 ;  /* 0x0004000604007388 */ /* 0x000be20000000800 */
[----:B------:R-:W-:Y:S02]  /*17770*/  F2FP.BF16.F32.PACK_AB R12, R12, R152 ;  /* 0x000000980c0c723e */ /* 0x000fe400000010ff */
[----:B------:R-:W-:-:S02]  /*17780*/  F2FP.BF16.F32.PACK_AB R16, R16, R154 ;  /* 0x0000009a1010723e */ /* 0x000fc400000010ff */
[----:B------:R-:W-:Y:S01]  /*17790*/  F2FP.BF16.F32.PACK_AB R15, R15, R156 ;  /* 0x0000009c0f0f723e */ /* 0x000fe200000010ff */
[----:B------:R-:W4:Y:S01]  /*177a0*/  @P1 LDC.64 R20, c[0x0][0x408] ;  /* 0x00010200ff141b82 */ /* 0x000f220000000a00 */
[C---:B--2---:R-:W-:Y:S01]  /*177b0*/  IADD3 R2, PT, PT, R0.reuse, 0x40, RZ ;  /* 0x0000004000027810 */ /* 0x044fe20007ffe0ff */
[----:B------:R-:W-:Y:S01]  /*177c0*/  @P4 VIADD R2, R0, 0xffffffc0 ;  /* 0xffffffc000024836 */ /* 0x000fe20000000000 */
[----:B---3--:R-:W-:-:S05]  /*177d0*/  IADD3 R0, PT, PT, R8, R0, RZ ;  /* 0x0000000008007210 */ /* 0x008fca0007ffe0ff */
[----:B------:R-:W-:Y:S04]  /*177e0*/  STS [R0], R11 ;  /* 0x0000000b00007388 */ /* 0x000fe80000000800 */
[----:B------:R2:W-:Y:S01]  /*177f0*/  STS [R0+0x400], R10 ;  /* 0x0004000a00007388 */ /* 0x0005e20000000800 */
[----:B-----5:R-:W-:Y:S01]  /*17800*/  IADD3 R4, PT, PT, R17, R0, RZ ;  /* 0x0000000011047210 */ /* 0x020fe20007ffe0ff */
[----:B------:R3:W5:Y:S01]  /*17810*/  @P3 MUFU.LG2 R7, R24 ;  /* 0x0000001800073308 */ /* 0x0007620000000c00 */
[----:B------:R-:W-:-:S03]  /*17820*/  F2FP.BF16.F32.PACK_AB R14, R14, R158 ;  /* 0x0000009e0e0e723e */ /* 0x000fc600000010ff */
[----:B------:R-:W-:Y:S04]  /*17830*/  STS [R4], R9 ;  /* 0x0000000904007388 */ /* 0x000fe80000000800 */
[----:B------:R5:W-:Y:S04]  /*17840*/  STS [R4+0x400], R13 ;  /* 0x0004000d04007388 */ /* 0x000be80000000800 */
[----:B------:R1:W-:Y:S04]  /*17850*/  STS [R2], R12 ;  /* 0x0000000c02007388 */ /* 0x0003e80000000800 */
[----:B------:R4:W-:Y:S01]  /*17860*/  STS [R2+0x400], R16 ;  /* 0x0004001002007388 */ /* 0x0009e20000000800 */
[----:B---3--:R-:W3:Y:S01]  /*17870*/  LDC R24, c[0x0][0x434] ;  /* 0x00010d00ff187b82 */ /* 0x008ee20000000800 */
[----:B--2---:R-:W-:Y:S01]  /*17880*/  IADD3 R0, PT, PT, R17, R2, RZ ;  /* 0x0000000211007210 */ /* 0x004fe20007ffe0ff */
[----:B------:R-:W-:-:S06]  /*17890*/  IMAD.IADD R6, R8, 0x1, R2 ;  /* 0x0000000108067824 */ /* 0x000fcc00078e0202 */
[----:B------:R-:W2:Y:S01]  /*178a0*/  LDC.64 R10, c[0x0][0x408] ;  /* 0x00010200ff0a7b82 */ /* 0x000ea20000000a00 */
[----:B------:R4:W-:Y:S04]  /*178b0*/  STS [R0], R15 ;  /* 0x0000000f00007388 */ /* 0x0009e80000000800 */
[----:B------:R3:W-:Y:S03]  /*178c0*/  STS [R0+0x400], R14 ;  /* 0x0004000e00007388 */ /* 0x0007e60000000800 */
[----:B-----5:R-:W5:Y:S01]  /*178d0*/  @P3 LDC R13, c[0x0][0x458] ;  /* 0x00011600ff0d3b82 */ /* 0x020f620000000800 */
[----:B------:R-:W-:-:S07]  /*178e0*/  ISETP.NE.OR P0, PT, R31, -0x1, !P5 ;  /* 0xffffffff1f00780c */ /* 0x000fce0006f05670 */
[----:B-1----:R-:W1:Y:S01]  /*178f0*/  @P2 LDC R12, c[0x0][0x458] ;  /* 0x00011600ff0c2b82 */ /* 0x002e620000000800 */
[----:B----4-:R-:W4:Y:S07]  /*17900*/  @P2 MUFU.LG2 R2, R25 ;  /* 0x0000001900022308 */ /* 0x010f2e0000000c00 */
[----:B------:R-:W2:Y:S08]  /*17910*/  @!P5 LDC R15, c[0x0][0x3e0] ;  /* 0x0000f800ff0fdb82 */ /* 0x000eb00000000800 */
[----:B---3--:R-:W3:Y:S01]  /*17920*/  @P5 LDC R14, c[0x0][0x454] ;  /* 0x00011500ff0e5b82 */ /* 0x008ee20000000800 */
[----:B------:R-:W-:-:S02]  /*17930*/  F2FP.BF16.F32.PACK_AB R19, R19, R160 ;  /* 0x000000a01313723e */ /* 0x000fc400000010ff */
[----:B------:R-:W-:Y:S01]  /*17940*/  F2FP.BF16.F32.PACK_AB R163, R163, R162 ;  /* 0x000000a2a3a3723e */ /* 0x000fe200000010ff */
[----:B------:R-:W-:Y:S01]  /*17950*/  @!P1 IMAD.WIDE.U32 R4, R28, R22, RZ ;  /* 0x000000161c049225 */ /* 0x000fe200078e00ff */
[----:B------:R-:W-:Y:S02]  /*17960*/  F2FP.BF16.F32.PACK_AB R18, R18, R164 ;  /* 0x000000a41212723e */ /* 0x000fe400000010ff */
[----:B------:R-:W-:Y:S02]  /*17970*/  F2FP.BF16.F32.PACK_AB R167, R167, R166 ;  /* 0x000000a6a7a7723e */ /* 0x000fe400000010ff */
[----:B------:R-:W-:Y:S01]  /*17980*/  IADD3 R0, PT, PT, R17, R6, RZ ;  /* 0x0000000611007210 */ /* 0x000fe20007ffe0ff */
[C---:B------:R-:W-:Y:S01]  /*17990*/  @P1 IMAD.WIDE.U32 R8, R31.reuse, R20, RZ ;  /* 0x000000141f081225 */ /* 0x040fe200078e00ff */
[----:B------:R-:W-:Y:S01]  /*179a0*/  STS [R6], R19 ;  /* 0x0000001306007388 */ /* 0x000fe20000000800 */
[----:B------:R-:W-:Y:S02]  /*179b0*/  SHF.R.U32.HI R17, RZ, 0x3, R27 ;  /* 0x00000003ff117819 */ /* 0x000fe4000001161b */
[----:B------:R-:W-:Y:S01]  /*179c0*/  @!P1 IMAD R16, R28, R23, R5 ;  /* 0x000000171c109224 */ /* 0x000fe200078e0205 */
[----:B------:R5:W-:Y:S01]  /*179d0*/  STS [R6+0x400], R163 ;  /* 0x000400a306007388 */ /* 0x000be20000000800 */
[----:B------:R-:W-:-:S02]  /*179e0*/  @P1 IMAD R16, R31, R21, R9 ;  /* 0x000000151f101224 */ /* 0x000fc400078e0209 */
[----:B------:R-:W-:Y:S01]  /*179f0*/  @P3 FMUL.FTZ R7, R7, 0.69314718246459960938 ;  /* 0x3f31721807073820 */ /* 0x000fe20000410000 */
[----:B------:R-:W-:Y:S01]  /*17a00*/  STS [R0], R18 ;  /* 0x0000001200007388 */ /* 0x000fe20000000800 */
[----:B----4-:R-:W-:Y:S01]  /*17a10*/  @P2 FMUL.FTZ R2, R2, 0.69314718246459960938 ;  /* 0x3f31721802022820 */ /* 0x010fe20000410000 */
[----:B------:R-:W-:Y:S02]  /*17a20*/  @!P0 IMAD R31, R28, R24, RZ ;  /* 0x000000181c1f8224 */ /* 0x000fe400078e02ff */
[----:B------:R2:W-:Y:S01]  /*17a30*/  STS [R0+0x400], R167 ;  /* 0x000400a700007388 */ /* 0x0005e20000000800 */
[----:B------:R-:W-:Y:S01]  /*17a40*/  MOV R5, 0x7f800000 ;  /* 0x7f80000000057802 */ /* 0x000fe20000000f00 */
[----:B-1----:R-:W-:Y:S01]  /*17a50*/  @P2 FFMA.FTZ R5, R3, R12, R2 ;  /* 0x0000000c03052223 */ /* 0x002fe20000010002 */
[----:B------:R-:W-:Y:S01]  /*17a60*/  BAR.SYNC.DEFER_BLOCKING 0x0 ;  /* 0x0000000000007b1d */ /* 0x000fe20000010000 */
[----:B------:R-:W-:Y:S02]  /*17a70*/  ISETP.GE.AND P4, PT, R17, R30, PT ;  /* 0x0000001e1100720c */ /* 0x000fe40003f86270 */
[----:B-----5:R-:W-:Y:S01]  /*17a80*/  MOV R6, 0x7f800000 ;  /* 0x7f80000000067802 */ /* 0x020fe20000000f00 */
[----:B------:R-:W-:Y:S01]  /*17a90*/  @P3 FFMA.FTZ R6, R36, R13, R7 ;  /* 0x0000000d24063223 */ /* 0x000fe20000010007 */
[----:B--2---:R-:W-:-:S04]  /*17aa0*/  @!P5 IMAD R0, R28, R15, R29 ;  /* 0x0000000f1c00d224 */ /* 0x004fc800078e021d */
[----:B------:R-:W-:Y:S02]  /*17ab0*/  @!P5 IMAD R0, R0, R24, RZ ;  /* 0x000000180000d224 */ /* 0x000fe400078e02ff */
[----:B---3--:R-:W-:Y:S01]  /*17ac0*/  @P5 IMAD R0, R29, R14, R31 ;  /* 0x0000000e1d005224 */ /* 0x008fe200078e021f */
[----:B------:R-:W-:Y:S06]  /*17ad0*/  @P6 BRA `(.L_x_2042) ;  /* 0x00000000002c6947 */ /* 0x000fec0003800000 */
[----:B------:R-:W1:Y:S01]  /*17ae0*/  LDCU.64 UR4, c[0x0][0x420] ;  /* 0x00008400ff0477ac */ /* 0x000e620008000a00 */
[----:B------:R-:W-:Y:S01]  /*17af0*/  VIADD R0, R0, UR6 ;  /* 0x0000000600007c36 */ /* 0x000fe20008000000 */
[C---:B------:R-:W-:Y:S01]  /*17b00*/  ISETP.GE.AND P3, PT, R26.reuse, R30, PT ;  /* 0x0000001e1a00720c */ /* 0x040fe20003f66270 */
        /* <DEDUP_REMOVED lines=8> */
.L_x_2042:
[----:B------:R-:W-:Y:S05]  /*17b90*/  BSYNC.RECONVERGENT B0 ;  /* 0x0000000000007941 */ /* 0x000fea0003800200 */
.L_x_2041:
[----:B------:R-:W-:Y:S01]  /*17ba0*/  MOV R235, RZ ;  /* 0x000000ff00eb7202 */ /* 0x000fe20000000f00 */
[----:B------:R-:W2:Y:S01]  /*17bb0*/  LDCU.64 UR4, c[0x0][0x410] ;  /* 0x00008200ff0477ac */ /* 0x000ea20008000a00 */
[----:B------:R-:W3:Y:S01]  /*17bc0*/  LDS.128 R12, [R237] ;  /* 0x00000000ed0c7984 */ /* 0x000ee20000000c00 */
[----:B------:R-:W-:Y:S01]  /*17bd0*/  @P1 MOV R4, R8 ;  /* 0x0000000800041202 */ /* 0x000fe20000000f00 */
[C---:B------:R-:W-:Y:S01]  /*17be0*/  VIADD R19, R17.reuse, 0x10 ;  /* 0x0000001011137836 */ /* 0x040fe20000000000 */
[----:B------:R-:W-:Y:S01]  /*17bf0*/  IADD3 R18, PT, PT, R17, 0x20, RZ ;  /* 0x0000002011127810 */ /* 0x000fe20007ffe0ff */
[----:B-1----:R-:W-:Y:S01]  /*17c00*/  IMAD.WIDE.U32 R2, R10, UR6, R234 ;  /* 0x000000060a027c25 */ /* 0x002fe2000f8e00ea */
[----:B------:R1:W4:Y:S01]  /*17c10*/  LDS.128 R20, [R237+0x1800] ;  /* 0x00180000ed147984 */ /* 0x0003220000000c00 */
[----:B------:R-:W-:Y:S01]  /*17c20*/  BSSY.RECONVERGENT B0, `(.L_x_2043) ;  /* 0x000001f000007945 */ /* 0x000fe20003800200 */
[----:B------:R-:W-:Y:S01]  /*17c30*/  ISETP.GE.AND P2, PT, R19, R30, PT ;  /* 0x0000001e1300720c */ /* 0x000fe20003f46270 */
[----:B------:R-:W-:Y:S01]  /*17c40*/  IMAD R0, R11, UR6, R3 ;  /* 0x000000060b007c24 */ /* 0x000fe2000f8e0203 */
[----:B------:R-:W-:-:S02]  /*17c50*/  IADD3 R2, P0, PT, R4, R2, RZ ;  /* 0x0000000204027210 */ /* 0x000fc40007f1e0ff */
[----:B------:R-:W5:Y:S01]  /*17c60*/  @!P4 LDC.64 R4, c[0x0][0x3f0] ;  /* 0x0000fc00ff04cb82 */ /* 0x000f620000000a00 */
[----:B------:R-:W-:Y:S02]  /*17c70*/  ISETP.GE.AND P1, PT, R18, R30, PT ;  /* 0x0000001e1200720c */ /* 0x000fe40003f26270 */
[----:B------:R-:W-:Y:S02]  /*17c80*/  IMAD.X R3, R16, 0x1, R0, P0 ;  /* 0x0000000110037824 */ /* 0x000fe400000e0600 */
[----:B------:R-:W-:Y:S02]  /*17c90*/  VIADD R16, R17, 0x30 ;  /* 0x0000003011107836 */ /* 0x000fe40000000000 */
[----:B--2---:R-:W-:-:S03]  /*17ca0*/  IMAD.WIDE.U32 R8, R29, UR4, R2 ;  /* 0x000000041d087c25 */ /* 0x004fc6000f8e0002 */
[----:B------:R-:W-:Y:S01]  /*17cb0*/  ISETP.GE.AND P0, PT, R16, R30, PT ;  /* 0x0000001e1000720c */ /* 0x000fe20003f06270 */
[----:B------:R-:W-:Y:S01]  /*17cc0*/  IMAD R7, R29, UR5, R9 ;  /* 0x000000051d077c24 */ /* 0x000fe2000f8e0209 */
[----:B------:R-:W-:-:S05]  /*17cd0*/  @!P4 MOV R6, R8 ;  /* 0x000000080006c202 */ /* 0x000fca0000000f00 */
[----:B------:R-:W-:-:S04]  /*17ce0*/  @!P4 IMAD.WIDE.U32 R2, R17, R10, R6 ;  /* 0x0000000a1102c225 */ /* 0x000fc800078e0006 */
[----:B------:R-:W-:Y:S01]  /*17cf0*/  @!P4 IMAD R0, R17, R11, R3 ;  /* 0x0000000b1100c224 */ /* 0x000fe200078e0203 */
[----:B-----5:R-:W-:-:S04]  /*17d00*/  @!P4 LEA R4, P3, R2, R4, 0x1 ;  /* 0x000000040204c211 */ /* 0x020fc800078608ff */
[----:B------:R-:W-:-:S05]  /*17d10*/  @!P4 LEA.HI.X R5, R2, R5, R0, 0x1, P3 ;  /* 0x000000050205c211 */ /* 0x000fca00018f0c00 */
[----:B---3--:R1:W-:Y:S04]  /*17d20*/  @!P4 STG.E.128 desc[UR16][R4.64], R12 ;  /* 0x0000000c0400c986 */ /* 0x0083e8000c101d10 */
[----:B------:R1:W2:Y:S01]  /*17d30*/  LDS.128 R12, [R237+0x800] ;  /* 0x00080000ed0c7984 */ /* 0x0002a20000000c00 */
[----:B----4-:R-:W-:Y:S05]  /*17d40*/  @P2 BRA `(.L_x_2044) ;  /* 0x0000000000302947 */ /* 0x010fea0003800000 */
[----:B------:R-:W-:Y:S01]  /*17d50*/  IADD3 R0, P2, PT, R17, 0x10, RZ ;  /* 0x0000001011007810 */ /* 0x000fe20007f5e0ff */
[----:B------:R-:W3:Y:S01]  /*17d60*/  LDCU.64 UR4, c[0x0][0x3f0] ;  /* 0x00007e00ff0477ac */ /* 0x000ee20008000a00 */
[----:B------:R-:W-:-:S03]  /*17d70*/  MOV R3, R7 ;  /* 0x0000000700037202 */ /* 0x000fc60000000f00 */
[----:B------:R-:W-:-:S04]  /*17d80*/  IMAD.X R2, RZ, RZ, RZ, P2 ;  /* 0x000000ffff027224 */ /* 0x000fc800010e06ff */
[----:B-1----:R-:W-:Y:S02]  /*17d90*/  IMAD R4, R2, R10, RZ ;  /* 0x0000000a02047224 */ /* 0x002fe400078e02ff */
[----:B------:R-:W-:-:S04]  /*17da0*/  IMAD.MOV.U32 R2, RZ, RZ, R8 ;  /* 0x000000ffff027224 */ /* 0x000fc800078e0008 */
[----:B------:R-:W-:-:S04]  /*17db0*/  IMAD.WIDE.U32 R2, R0, R10, R2 ;  /* 0x0000000a00027225 */ /* 0x000fc800078e0002 */
[----:B------:R-:W-:Y:S01]  /*17dc0*/  IMAD R0, R0, R11, R4 ;  /* 0x0000000b00007224 */ /* 0x000fe200078e0204 */
[----:B---3--:R-:W-:-:S04]  /*17dd0*/  LEA R4, P2, R2, UR4, 0x1 ;  /* 0x0000000402047c11 */ /* 0x008fc8000f8408ff */
[----:B------:R-:W-:-:S04]  /*17de0*/  IADD3 R0, PT, PT, R0, R3, RZ ;  /* 0x0000000300007210 */ /* 0x000fc80007ffe0ff */
[----:B------:R-:W-:-:S05]  /*17df0*/  LEA.HI.X R5, R2, UR5, R0, 0x1, P2 ;  /* 0x0000000502057c11 */ /* 0x000fca00090f0c00 */
[----:B--2---:R3:W-:Y:S02]  /*17e00*/  STG.E.128 desc[UR16][R4.64], R12 ;  /* 0x0000000c04007986 */ /* 0x0047e4000c101d10 */
.L_x_2044:
[----:B------:R-:W-:Y:S05]  /*17e10*/  BSYNC.RECONVERGENT B0 ;  /* 0x0000000000007941 */ /* 0x000fea0003800200 */
.L_x_2043:
[----:B-123--:R1:W2:Y:S01]  /*17e20*/  LDS.128 R12, [R237+0x1000] ;  /* 0x00100000ed0c7984 */ /* 0x00e2a20000000c00 */
        /* <DEDUP_REMOVED lines=14> */
.L_x_2046:
[----:B------:R-:W-:Y:S05]  /*17f10*/  BSYNC.RECONVERGENT B0 ;  /* 0x0000000000007941 */ /* 0x000fea0003800200 */
.L_x_2045:
[----:B------:R-:W-:Y:S05]  /*17f20*/  @P0 EXIT ;  /* 0x000000000000094d */ /* 0x000fea0003800000 */
[----:B------:R-:W4:Y:S01]  /*17f30*/  LDCU.64 UR4, c[0x0][0x3f0] ;  /* 0x00007e00ff0477ac */ /* 0x000f220008000a00 */
[----:B------:R-:W-:Y:S01]  /*17f40*/  IADD3 R6, P0, PT, R17, 0x30, RZ ;  /* 0x0000003011067810 */ /* 0x000fe20007f1e0ff */
[----:B------:R-:W-:Y:S01]  /*17f50*/  IMAD.MOV.U32 R2, RZ, RZ, R8 ;  /* 0x000000ffff027224 */ /* 0x000fe200078e0008 */
[----:B------:R-:W-:-:S03]  /*17f60*/  MOV R3, R7 ;  /* 0x0000000700037202 */ /* 0x000fc60000000f00 */
[----:B------:R-:W-:Y:S02]  /*17f70*/  IMAD.X R0, RZ, RZ, RZ, P0 ;  /* 0x000000ffff007224 */ /* 0x000fe400000e06ff */
[----:B---3--:R-:W-:-:S04]  /*17f80*/  IMAD.WIDE.U32 R4, R6, R10, R2 ;  /* 0x0000000a06047225 */ /* 0x008fc800078e0002 */
[----:B------:R-:W-:-:S04]  /*17f90*/  IMAD R0, R0, R10, RZ ;  /* 0x0000000a00007224 */ /* 0x000fc800078e02ff */
[----:B------:R-:W-:Y:S01]  /*17fa0*/  IMAD R0, R6, R11, R0 ;  /* 0x0000000b06007224 */ /* 0x000fe200078e0200 */
[----:B----4-:R-:W-:-:S04]  /*17fb0*/  LEA R2, P0, R4, UR4, 0x1 ;  /* 0x0000000404027c11 */ /* 0x010fc8000f8008ff */
[----:B------:R-:W-:-:S04]  /*17fc0*/  IADD3 R0, PT, PT, R0, R5, RZ ;  /* 0x0000000500007210 */ /* 0x000fc80007ffe0ff */
[----:B------:R-:W-:-:S05]  /*17fd0*/  LEA.HI.X R3, R4, UR5, R0, 0x1, P0 ;  /* 0x0000000504037c11 */ /* 0x000fca00080f0c00 */
[----:B------:R-:W-:Y:S01]  /*17fe0*/  STG.E.128 desc[UR16][R2.64], R20 ;  /* 0x0000001402007986 */ /* 0x000fe2000c101d10 */
[----:B------:R-:W-:Y:S05]  /*17ff0*/  EXIT ;  /* 0x000000000000794d */ /* 0x000fea0003800000 */
.L_x_2047:
        /* <DEDUP_REMOVED lines=16> */
.L_x_7143:


//--------------------- .text._ZN5flash24flash_fwd_splitkv_kernelI23Flash_fwd_kernel_traitsILi64ELi64ELi256ELi4ELb0ELb0EN7cutlass10bfloat16_tE19Flash_kernel_traitsILi64ELi64ELi256ELi4ES3_EELb1ELb0ELb1ELb0ELb0ELb0ELb0ELb0EEEvNS_16Flash_fwd_paramsE --------------------------
	.section	.text._ZN5flash24flash_fwd_splitkv_kernelI23Flash_fwd_kernel_traitsILi64ELi64ELi256ELi4ELb0ELb0EN7cutlass10bfloat16_tE19Flash_kernel_traitsILi64ELi64ELi256ELi4ES3_EELb1ELb0ELb1ELb0ELb0ELb0ELb0ELb0EEEvNS_16Flash_fwd_paramsE,"ax",@progbits
	.align	128
        .global         _ZN5flash24flash_fwd_splitkv_kernelI23Flash_fwd_kernel_traitsILi64ELi64ELi256ELi4ELb0ELb0EN7cutlass10bfloat16_tE19Flash_kernel_traitsILi64ELi64ELi256ELi4ES3_EELb1ELb0ELb1ELb0ELb0ELb0ELb0ELb0EEEvNS_16Flash_fwd_paramsE
        .type           _ZN5flash24flash_fwd_splitkv_kernelI23Flash_fwd_kernel_traitsILi64ELi64ELi256ELi4ELb0ELb0EN7cutlass10bfloat16_tE19Flash_kernel_traitsILi64ELi64ELi256ELi4ES3_EELb1ELb0ELb1ELb0ELb0ELb0ELb0ELb0EEEvNS_16Flash_fwd_paramsE,@function
        .size           _ZN5flash24flash_fwd_splitkv_kernelI23Flash_fwd_kernel_traitsILi64ELi64ELi256ELi4ELb0ELb0EN7cutlass10bfloat16_tE19Flash_kernel_traitsILi64ELi64ELi256ELi4ES3_EELb1ELb0ELb1ELb0ELb0ELb0ELb0ELb0EEEvNS_16Flash_fwd_paramsE,(.L_x_7144 - _ZN5flash24flash_fwd_splitkv_kernelI23Flash_fwd_kernel_traitsILi64ELi64ELi256ELi4ELb0ELb0EN7cutlass10bfloat16_tE19Flash_kernel_traitsILi64ELi64ELi256ELi4ES3_EELb1ELb0ELb1ELb0ELb0ELb0ELb0ELb0EEEvNS_16Flash_fwd_paramsE)
        .other          _ZN5flash24flash_fwd_splitkv_kernelI23Flash_fwd_kernel_traitsILi64ELi64ELi256ELi4ELb0ELb0EN7cutlass10bfloat16_tE19Flash_kernel_traitsILi64ELi64ELi256ELi4ES3_EELb1ELb0ELb1ELb0ELb0ELb0ELb0ELb0EEEvNS_16Flash_fwd_paramsE,@"STO_CUDA_ENTRY STV_DEFAULT"
_ZN5flash24flash_fwd_splitkv_kernelI23Flash_fwd_kernel_traitsILi64ELi64ELi256ELi4ELb0ELb0EN7cutlass10bfloat16_tE19Flash_kernel_traitsILi64ELi64ELi256ELi4ES3_EELb1ELb0ELb1ELb0ELb0ELb0ELb0ELb0EEEvNS_16Flash_fwd_paramsE:
.text._ZN5flash24flash_fwd_splitkv_kernelI23Flash_fwd_kernel_traitsILi64ELi64ELi256ELi4ELb0ELb0EN7cutlass10bfloat16_tE19Flash_kernel_traitsILi64ELi64ELi256ELi4ES3_EELb1ELb0ELb1ELb0ELb0ELb0ELb0ELb0EEEvNS_16Flash_fwd_paramsE:
[----:B------:R-:W-:Y:S01]  /*0000*/  LDC R1, c[0x0][0x37c] ;  /* 0x0000df00ff017b82 */ /* 0x000fe20000000800 */
[----:B------:R-:W1:Y:S07]  /*0010*/  LDCU.64 UR8, c[0x0][0x460] ;  /* 0x00008c00ff0877ac */ /* 0x000e6e0008000a00 */
[----:B------:R-:W2:Y:S01]  /*0020*/  S2UR UR23, SR_CTAID.Y ;  /* 0x00000000001779c3 */ /* 0x000ea20000002600 */
[----:B------:R-:W3:Y:S01]  /*0030*/  LDCU.64 UR10, c[0x0][0x470] ;  /* 0x00008e00ff0a77ac */ /* 0x000ee20008000a00 */
[----:B------:R-:W2:Y:S01]  /*0040*/  LDCU.64 UR14, c[0x0][0x460] ;  /* 0x00008c00ff0e77ac */ /* 0x000ea20008000a00 */
[----:B------:R-:W4:Y:S01]  /*0050*/  LDCU.U8 UR12, c[0x0][0x532] ;  /* 0x0000a640ff0c77ac */ /* 0x000f220008000000 */
[----:B------:R-:W4:Y:S01]  /*0060*/  LDCU.64 UR6, c[0x0][0x468] ;  /* 0x00008d00ff0677ac */ /* 0x000f220008000a00 */
[----:B-1----:R-:W-:Y:S01]  /*0070*/  ISETP.NE.U32.AND P4, PT, RZ, UR8, PT ;  /* 0x00000008ff007c0c */ /* 0x002fe2000bf85070 */
[----:B------:R-:W-:Y:S01]  /*0080*/  UISETP.NE.U32.AND UP4, UPT, UR8, URZ, UPT ;  /* 0x000000ff0800728c */ /* 0x000fe2000bf85070 */
[----:B------:R-:W1:Y:S02]  /*0090*/  LDCU.64 UR4, c[0x0][0x478] ;  /* 0x00008f00ff0477ac */ /* 0x000e640008000a00 */
[----:B------:R-:W-:Y:S01]  /*00a0*/  ISETP.NE.AND.EX P4, PT, RZ, UR9, PT, P4 ;  /* 0x00000009ff007c0c */ /* 0x000fe2000bf85340 */
[----:B---3--:R-:W-:-:S02]  /*00b0*/  UISETP.NE.U32.AND UP3, UPT, UR10, URZ, UPT ;  /* 0x000000ff0a00728c */ /* 0x008fc4000bf65070 */
[----:B------:R-:W-:Y:S01]  /*00c0*/  UISETP.NE.AND.EX UP4, UPT, UR9, URZ, UPT, UP4 ;  /* 0x000000ff0900728c */ /* 0x000fe2000bf85340 */
[----:B------:R-:W3:Y:S01]  /*00d0*/  LDCU.64 UR20, c[0x0][0x358] ;  /* 0x00006b00ff1477ac */ /* 0x000ee20008000a00 */
[----:B------:R-:W-:-:S04]  /*00e0*/  UISETP.NE.AND.EX UP3, UPT, UR11, URZ, UPT, UP3 ;  /* 0x000000ff0b00728c */ /* 0x000fc8000bf65330 */
[----:B------:R-:W-:Y:S01]  /*00f0*/  PLOP3.LUT P2, PT, PT, PT, UP4, 0x80, 0x8 ;  /* 0x000000000008781c */ /* 0x000fe20003f4f048 */
[----:B--2---:R-:W-:Y:S02]  /*0100*/  UIMAD.WIDE.U32 UR14, UR23, 0x4, UR14 ;  /* 0x00000004170e78a5 */ /* 0x004fe4000f8e000e */
[----:B------:R-:W-:Y:S02]  /*0110*/  USHF.L.U32 UR9, UR23, 0x2, URZ ;  /* 0x0000000217097899 */ /* 0x000fe400080006ff */
[----:B----4-:R-:W-:Y:S02]  /*0120*/  UISETP.NE.AND UP5, UPT, UR12, URZ, UPT ;  /* 0x000000ff0c00728c */ /* 0x010fe4000bfa5270 */
[----:B------:R-:W-:Y:S01]  /*0130*/  UISETP.EQ.U32.AND UP2, UPT, UR6, URZ, UPT ;  /* 0x000000ff0600728c */ /* 0x000fe2000bf42070 */
[----:B------:R-:W-:Y:S01]  /*0140*/  IMAD.U32 R6, RZ, RZ, UR14 ;  /* 0x0000000eff067e24 */ /* 0x000fe2000f8e00ff */
[----:B------:R-:W-:Y:S01]  /*0150*/  USHF.R.U32.HI UR8, URZ, 0x1e, UR23 ;  /* 0x0000001eff087899 */ /* 0x000fe20008011617 */
[----:B------:R-:W-:Y:S01]  /*0160*/  IMAD.U32 R7, RZ, RZ, UR15 ;  /* 0x0000000fff077e24 */ /* 0x000fe2000f8e00ff */
[----:B------:R-:W-:-:S02]  /*0170*/  @UP3 UIADD3 UR12, UP1, UPT, UR9, UR10, URZ ;  /* 0x0000000a090c3290 */ /* 0x000fc4000ff3e0ff */
[----:B------:R-:W-:Y:S02]  /*0180*/  UISETP.EQ.OR.EX UP2, UPT, UR7, URZ, !UP5, UP2 ;  /* 0x000000ff0700728c */ /* 0x000fe4000ef42720 */
[----:B-1----:R-:W-:Y:S01]  /*0190*/  UISETP.NE.U32.AND UP0, UPT, UR4, URZ, UPT ;  /* 0x000000ff0400728c */ /* 0x002fe2000bf05070 */
[----:B---3--:R-:W2:Y:S01]  /*01a0*/  @P4 LDG.E R5, desc[UR20][R6.64] ;  /* 0x0000001406054981 */ /* 0x008ea2000c1e1900 */
[----:B------:R-:W-:Y:S02]  /*01b0*/  @UP3 UIADD3.X UR13, UPT, UPT, UR8, UR11, URZ, UP1, !UPT ;  /* 0x0000000b080d3290 */ /* 0x000fe40008ffe4ff */
[----:B------:R-:W-:Y:S01]  /*01c0*/  UIADD3 UR10, UP1, UPT, UR9, UR6, URZ ;  /* 0x00000006090a7290 */ /* 0x000fe2000ff3e0ff */
[----:B------:R1:W3:Y:S01]  /*01d0*/  @P2 LDG.E R2, desc[UR20][R6.64+0x4] ;  /* 0x0000041406022981 */ /* 0x0002e2000c1e1900 */
[----:B------:R-:W-:Y:S01]  /*01e0*/  UISETP.NE.AND.EX UP0, UPT, UR5, URZ, UPT, UP0 ;  /* 0x000000ff0500728c */ /* 0x000fe2000bf05300 */
[----:B------:R-:W-:Y:S01]  /*01f0*/  PLOP3.LUT P3, PT, PT, PT, UP2, 0x80, 0x8 ;  /* 0x000000000008781c */ /* 0x000fe20003f6f028 */
[----:B------:R-:W-:Y:S01]  /*0200*/  UIADD3.X UR11, UPT, UPT, UR8, UR7, URZ, UP1, !UPT ;  /* 0x00000007080b7290 */ /* 0x000fe20008ffe4ff */
[----:B------:R-:W-:Y:S01]  /*0210*/  PLOP3.LUT P1, PT, PT, PT, UP3, 0x80, 0x8 ;  /* 0x000000000008781c */ /* 0x000fe20003f2f038 */
[----:B------:R-:W-:-:S02]  /*0220*/  IMAD.U32 R10, RZ, RZ, UR12 ;  /* 0x0000000cff0a7e24 */ /* 0x000fc4000f8e00ff */
[----:B------:R-:W-:Y:S01]  /*0230*/  PLOP3.LUT P0, PT, PT, PT, UP0, 0x80, 0x8 ;  /* 0x000000000008781c */ /* 0x000fe20003f0f008 */
[----:B------:R-:W-:-:S04]  /*0240*/  IMAD.U32 R11, RZ, RZ, UR13 ;  /* 0x0000000dff0b7e24 */ /* 0x000fc8000f8e00ff */
[----:B------:R-:W-:-:S04]  /*0250*/  @UP0 UIADD3 UR4, UP1, UPT, UR9, UR4, URZ ;  /* 0x0000000409040290 */ /* 0x000fc8000ff3e0ff */
[----:B------:R-:W-:Y:S01]  /*0260*/  @UP0 UIADD3.X UR5, UPT, UPT, UR8, UR5, URZ, UP1, !UPT ;  /* 0x0000000508050290 */ /* 0x000fe20008ffe4ff */
[----:B------:R-:W4:Y:S01]  /*0270*/  @P1 LDG.E R3, desc[UR20][R10.64] ;  /* 0x000000140a031981 */ /* 0x000f22000c1e1900 */
[----:B-1----:R-:W-:Y:S02]  /*0280*/  IMAD.U32 R6, RZ, RZ, UR10 ;  /* 0x0000000aff067e24 */ /* 0x002fe4000f8e00ff */
[----:B------:R-:W-:-:S05]  /*0290*/  IMAD.U32 R7, RZ, RZ, UR11 ;  /* 0x0000000bff077e24 */ /* 0x000fca000f8e00ff */
[----:B------:R-:W4:Y:S01]  /*02a0*/  @!P3 LDG.E R4, desc[UR20][R6.64] ;  /* 0x000000140604b981 */ /* 0x000f22000c1e1900 */
[----:B------:R-:W-:Y:S02]  /*02b0*/  IMAD.U32 R8, RZ, RZ, UR4 ;  /* 0x00000004ff087e24 */ /* 0x000fe4000f8e00ff */
[----:B------:R-:W-:Y:S01]  /*02c0*/  IMAD.U32 R9, RZ, RZ, UR5 ;  /* 0x00000005ff097e24 */ /* 0x000fe2000f8e00ff */
[----:B------:R-:W1:Y:S01]  /*02d0*/  S2UR UR10, SR_CTAID.X ;  /* 0x00000000000a79c3 */ /* 0x000e620000002500 */
[----:B------:R-:W3:Y:S03]  /*02e0*/  @!UP4 LDCU UR22, c[0x0][0x434] ;  /* 0x00008680ff16c7ac */ /* 0x000ee60008000800 */
[----:B------:R2:W5:Y:S01]  /*02f0*/  @P0 LDG.E R0, desc[UR20][R8.64] ;  /* 0x0000001408000981 */ /* 0x000562000c1e1900 */
[----:B------:R-:W-:Y:S01]  /*0300*/  UMOV UR16, 0xffffffff ;  /* 0xffffffff00107882 */ /* 0x000fe20000000000 */
[----:B------:R-:W4:Y:S01]  /*0310*/  @!UP0 LDCU.64 UR4, c[0x0][0x488] ;  /* 0x00009100ff0487ac */ /* 0x000f220008000a00 */
[----:B------:R-:W-:Y:S01]  /*0320*/  UISETP.NE.U32.AND UP1, UPT, UR6, URZ, UPT ;  /* 0x000000ff0600728c */ /* 0x000fe2000bf25070 */
[----:B------:R-:W-:Y:S01]  /*0330*/  UMOV UR14, 0xffffffff ;  /* 0xffffffff000e7882 */ /* 0x000fe20000000000 */
[----:B------:R-:W2:Y:S02]  /*0340*/  @!UP0 LDCU UR6, c[0x0][0x43c] ;  /* 0x00008780ff0687ac */ /* 0x000ea40008000800 */
[----:B------:R-:W-:-:S03]  /*0350*/  UISETP.NE.AND.EX UP1, UPT, UR7, URZ, UPT, UP1 ;  /* 0x000000ff0700728c */ /* 0x000fc6000bf25310 */
[----:B------:R-:W-:Y:S01]  /*0360*/  UMOV UR7, URZ ;  /* 0x000000ff00077c82 */ /* 0x000fe20008000000 */
[----:B-1----:R-:W-:Y:S01]  /*0370*/  USHF.L.U32 UR25, UR10, 0x6, URZ ;  /* 0x000000060a197899 */ /* 0x002fe200080006ff */
[----:B--2---:R-:W-:Y:S02]  /*0380*/  @P4 R2UR UR16, R5 ;  /* 0x00000000051042ca */ /* 0x004fe400000e0000 */
[----:B---3--:R-:W-:-:S13]  /*0390*/  @P2 R2UR UR11, R2 ;  /* 0x00000000020b22ca */ /* 0x008fda00000e0000 */
[----:B------:R-:W-:-:S04]  /*03a0*/  @UP4 UIADD3 UR22, UPT, UPT, UR11, -UR16, URZ ;  /* 0x800000100b164290 */ /* 0x000fc8000fffe0ff */
[----:B------:R-:W-:Y:S01]  /*03b0*/  UISETP.GT.AND UP2, UPT, UR22, UR25, UPT ;  /* 0x000000191600728c */ /* 0x000fe2000bf44270 */
[----:B----4-:R-:W-:-:S05]  /*03c0*/  @P1 R2UR UR7, R3 ;  /* 0x00000000030712ca */ /* 0x010fca00000e0000 */
[----:B------:R-:W-:Y:S01]  /*03d0*/  PLOP3.LUT P1, PT, PT, PT, UP2, 0x80, 0x8 ;  /* 0x000000000008781c */ /* 0x000fe20003f2f028 */
[----:B------:R-:W-:Y:S01]  /*03e0*/  @!UP0 UISETP.NE.U32.AND UP2, UPT, UR4, URZ, UPT ;  /* 0x000000ff0400828c */ /* 0x000fe2000bf45070 */
[----:B------:R-:W1:Y:S01]  /*03f0*/  @!UP1 LDCU UR4, c[0x0][0x438] ;  /* 0x00008700ff0497ac */ /* 0x000e620008000800 */
[----:B------:R-:W-:Y:S01]  /*0400*/  @!P3 R2UR UR14, R4 ;  /* 0x00000000040eb2ca */ /* 0x000fe200000e0000 */
[----:B------:R-:W-:-:S14]  /*0410*/  BRA.U !UP1, `(.L_x_2048) ;  /* 0x0000000109187547 */ /* 0x000fdc000b800000 */
[----:B------:R-:W-:-:S13]  /*0420*/  PLOP3.LUT P2, PT, PT, PT, UP5, 0x80, 0x8 ;  /* 0x000000000008781c */ /* 0x000fda0003f4f058 */
[----:B------:R-:W1:Y:S04]  /*0430*/  @P2 LDG.E R2, desc[UR20][R6.64+0x4] ;  /* 0x0000041406022981 */ /* 0x000e68000c1e1900 */
[----:B------:R-:W2:Y:S01]  /*0440*/  @!P2 LDG.E R3, desc[UR20][R6.64] ;  /* 0x000000140603a981 */ /* 0x000ea2000c1e1900 */
[----:B-1----:R-:W-:-:S13]  /*0450*/  @P2 R2UR UR4, R2 ;  /* 0x00000000020422ca */ /* 0x002fda00000e0000 */
[----:B------:R-:W-:-:S07]  /*0460*/  @UP5 UIADD3 UR4, UPT, UPT, UR4, -UR14, URZ ;  /* 0x8000000e04045290 */ /* 0x000fce000fffe0ff */
[----:B--2---:R-:W-:Y:S02]  /*0470*/  @!P2 R2UR UR4, R3 ;  /* 0x000000000304a2ca */ /* 0x004fe400000e0000 */
.L_x_2048:
[----:B-----5:R-:W-:Y:S01]  /*0480*/  @P0 R2UR UR19, R0 ;  /* 0x00000000001302ca */ /* 0x020fe200000e0000 */
[----:B------:R-:W-:Y:S01]  /*0490*/  @!UP0 UISETP.NE.AND.EX UP2, UPT, UR5, URZ, UPT, UP2 ;  /* 0x000000ff0500828c */ /* 0x000fe2000bf45320 */
[----:B-1----:R-:W-:-:S13]  /*04a0*/  @!P1 EXIT ;  /* 0x000000000000994d */ /* 0x002fda0003800000 */
[----:B------:R-:W1:Y:S01]  /*04b0*/  LDCU UR18, c[0x0][0x508] ;  /* 0x0000a100ff1277ac */ /* 0x000e620008000800 */
[----:B------:R-:W2:Y:S01]  /*04c0*/  S2UR UR24, SR_CTAID.Z ;  /* 0x00000000001879c3 */ /* 0x000ea20000002700 */
[----:B------:R-:W3:Y:S01]  /*04d0*/  S2R R225, SR_TID.X ;  /* 0x0000000000e17919 */ /* 0x000ee20000002100 */
[----:B------:R-:W4:Y:S01]  /*04e0*/  LDCU UR12, c[0x0][0x438] ;  /* 0x00008700ff0c77ac */ /* 0x000f220008000800 */
[----:B------:R-:W-:Y:S02]  /*04f0*/  @!UP0 USEL UR6, UR6, URZ, UP2 ;  /* 0x000000ff06068287 */ /* 0x000fe40009000000 */
[----:B------:R-:W-:Y:S02]  /*0500*/  @UP0 UIADD3 UR19, UPT, UPT, UR19, -UR7, URZ ;  /* 0x8000000713130290 */ /* 0x000fe4000fffe0ff */
[----:B------:R-:W-:Y:S02]  /*0510*/  @!UP0 UIADD3 UR19, UPT, UPT, UR6, UR4, -UR7 ;  /* 0x0000000406138290 */ /* 0x000fe4000fffe807 */
[----:B------:R-:W-:-:S02]  /*0520*/  UIADD3 UR5, UPT, UPT, UR10, 0x1, URZ ;  /* 0x000000010a057890 */ /* 0x000fc4000fffe0ff */
[----:B------:R-:W-:Y:S02]  /*0530*/  UIADD3 UR10, UPT, UPT, UR19, 0xff, URZ ;  /* 0x000000ff130a7890 */ /* 0x000fe4000fffe0ff */
[----:B------:R-:W-:Y:S02]  /*0540*/  ULEA UR5, UR5, -UR22, 0x6 ;  /* 0x8000001605057291 */ /* 0x000fe4000f8e30ff */
[----:B------:R-:W-:Y:S02]  /*0550*/  USHF.R.S32.HI UR6, URZ, 0x1f, UR10 ;  /* 0x0000001fff067899 */ /* 0x000fe4000801140a */
[----:B-1----:R-:W-:Y:S02]  /*0560*/  UIADD3 UR5, UPT, UPT, UR10, UR18, UR5 ;  /* 0x000000120a057290 */ /* 0x002fe4000fffe005 */
[----:B----4-:R-:W-:Y:S02]  /*0570*/  UIADD3 UR12, UPT, UPT, UR12, 0xff, URZ ;  /* 0x000000ff0c0c7890 */ /* 0x010fe4000fffe0ff */
[----:B------:R-:W-:-:S02]  /*0580*/  USHF.R.S32.HI UR4, URZ, 0x1f, UR5 ;  /* 0x0000001fff047899 */ /* 0x000fc40008011405 */
[----:B------:R-:W-:Y:S02]  /*0590*/  ULEA.HI UR6, UR6, UR10, URZ, 0x8 ;  /* 0x0000000a06067291 */ /* 0x000fe4000f8f40ff */
[----:B------:R-:W-:Y:S02]  /*05a0*/  ULEA.HI UR4, UR4, UR5, URZ, 0x8 ;  /* 0x0000000504047291 */ /* 0x000fe4000f8f40ff */
[----:B------:R-:W-:Y:S02]  /*05b0*/  USHF.R.S32.HI UR11, URZ, 0x1f, UR12 ;  /* 0x0000001fff0b7899 */ /* 0x000fe4000801140c */
[----:B------:R-:W-:Y:S02]  /*05c0*/  USHF.R.S32.HI UR6, URZ, 0x8, UR6 ;  /* 0x00000008ff067899 */ /* 0x000fe40008011406 */
[----:B------:R-:W-:Y:S02]  /*05d0*/  USHF.R.S32.HI UR4, URZ, 0x8, UR4 ;  /* 0x00000008ff047899 */ /* 0x000fe40008011404 */
[----:B------:R-:W-:-:S02]  /*05e0*/  ULEA.HI UR11, UR11, UR12, URZ, 0x8 ;  /* 0x0000000c0b0b7291 */ /* 0x000fc4000f8f40ff */
[----:B------:R-:W-:Y:S01]  /*05f0*/  IMAD.U32 R0, RZ, RZ, UR6 ;  /* 0x00000006ff007e24 */ /* 0x000fe2000f8e00ff */
[----:B------:R-:W-:Y:S01]  /*0600*/  UMOV UR6, UR23 ;  /* 0x0000001700067c82 */ /* 0x000fe20008000000 */
[----:B------:R-:W-:Y:S01]  /*0610*/  USHF.R.S32.HI UR11, URZ, 0x8, UR11 ;  /* 0x00000008ff0b7899 */ /* 0x000fe2000801140b */
[----:B------:R-:W-:-:S05]  /*0620*/  IMAD.U32 R3, RZ, RZ, UR4 ;  /* 0x00000004ff037e24 */ /* 0x000fca000f8e00ff */
[----:B------:R-:W-:-:S04]  /*0630*/  VIMNMX3 R0, R0, UR11, R3, PT ;  /* 0x0000000b00007c0f */ /* 0x000fc8000b800103 */
[----:B------:R-:W-:-:S13]  /*0640*/  R2UR UR17, R0 ;  /* 0x00000000001172ca */ /* 0x000fda00000e0000 */
[----:B------:R-:W-:-:S09]  /*0650*/  UISETP.GT.AND UP0, UPT, UR17, URZ, UPT ;  /* 0x000000ff1100728c */ /* 0x000fd2000bf04270 */
[----:B--23--:R-:W-:Y:S05]  /*0660*/  BRA.U UP0, `(.L_x_2049) ;  /* 0x0000000500b47547 */ /* 0x00cfea000b800000 */
[----:B------:R-:W-:Y:S01]  /*0670*/  UISETP.NE.AND UP0, UPT, UR16, -0x1, UPT ;  /* 0xffffffff1000788c */ /* 0x000fe2000bf05270 */
[----:B------:R-:W-:Y:S01]  /*0680*/  IMAD.SHL.U32 R4, R225, 0x8, RZ ;  /* 0x00000008e1047824 */ /* 0x000fe200078e00ff */
[----:B------:R-:W1:Y:S01]  /*0690*/  LDCU UR7, c[0x0][0x440] ;  /* 0x00008800ff0777ac */ /* 0x000e620008000800 */
[----:B------:R-:W-:Y:S01]  /*06a0*/  SHF.R.U32.HI R225, RZ, 0x3, R225 ;  /* 0x00000003ffe17819 */ /* 0x000fe200000116e1 */
[----:B------:R-:W-:Y:S01]  /*06b0*/  IMAD.MOV.U32 R5, RZ, RZ, RZ ;  /* 0x000000ffff057224 */ /* 0x000fe200078e00ff */
[----:B------:R-:W-:Y:S01]  /*06c0*/  BSSY.RECONVERGENT B0, `(.L_x_2050) ;  /* 0x0000035000007945 */ /* 0x000fe20003800200 */
[----:B------:R-:W2:Y:S01]  /*06d0*/  LDCU.64 UR4, c[0x0][0x408] ;  /* 0x00008100ff0477ac */ /* 0x000ea20008000a00 */
[----:B------:R-:W-:Y:S01]  /*06e0*/  LOP3.LUT R4, R4, 0x38, RZ, 0xc0, !PT ;  /* 0x0000003804047812 */ /* 0x000fe200078ec0ff */
[----:B------:R-:W-:-:S03]  /*06f0*/  UIADD3 UR22, UPT, UPT, -UR25, UR22, URZ ;  /* 0x0000001619167290 */ /* 0x000fc6000fffe1ff */
[----:B------:R-:W3:Y:S01]  /*0700*/  @!UP0 LDCU.64 UR8, c[0x0][0x400] ;  /* 0x00008000ff0887ac */ /* 0x000ee20008000a00 */
[----:B------:R-:W4:Y:S01]  /*0710*/  LDCU.64 UR10, c[0x0][0x410] ;  /* 0x00008200ff0a77ac */ /* 0x000f220008000a00 */
[----:B-1----:R-:W-:Y:S01]  /*0720*/  ISETP.GE.AND P0, PT, R4, UR7, PT ;  /* 0x0000000704007c0c */ /* 0x002fe2000bf06270 */
[----:B------:R-:W1:Y:S03]  /*0730*/  LDCU UR7, c[0x0][0x434] ;  /* 0x00008680ff0777ac */ /* 0x000e660008000800 */
[----:B------:R-:W-:Y:S01]  /*0740*/  ISETP.GE.OR P3, PT, R225, UR22, P0 ;  /* 0x00000016e1007c0c */ /* 0x000fe20008766670 */
[----:B--2---:R-:W-:Y:S01]  /*0750*/  @UP0 UIMAD.WIDE.U32 UR12, UR16, UR4, URZ ;  /* 0x00000004100c02a5 */ /* 0x004fe2000f8e00ff */
[----:B------:R-:W-:Y:S01]  /*0760*/  IMAD.U32 R3, RZ, RZ, UR4 ;  /* 0x00000004ff037e24 */ /* 0x000fe2000f8e00ff */
[----:B------:R-:W-:Y:S01]  /*0770*/  MOV R0, UR5 ;  /* 0x0000000500007c02 */ /* 0x000fe20008000f00 */
[----:B---3--:R-:W-:-:S02]  /*0780*/  @!UP0 UIMAD.WIDE.U32 UR14, UR23, UR8, URZ ;  /* 0x00000008170e82a5 */ /* 0x008fc4000f8e00ff */
[----:B------:R-:W-:Y:S01]  /*0790*/  IMAD.WIDE.U32 R6, R3, UR25, R4 ;  /* 0x0000001903067c25 */ /* 0x000fe2000f8e0004 */
[----:B------:R-:W2:Y:S01]  /*07a0*/  LDCU UR8, c[0x0][0x3e0] ;  /* 0x00007c00ff0877ac */ /* 0x000ea20008000800 */
[----:B----4-:R-:W-:Y:S02]  /*07b0*/  MOV R11, UR11 ;  /* 0x0000000b000b7c02 */ /* 0x010fe40008000f00 */
[----:B------:R-:W-:Y:S01]  /*07c0*/  IMAD R0, R0, UR25, R7 ;  /* 0x0000001900007c24 */ /* 0x000fe2000f8e0207 */
[----:B------:R-:W-:Y:S02]  /*07d0*/  @!UP0 UIMAD UR9, UR23, UR9, UR15 ;  /* 0x00000009170982a4 */ /* 0x000fe4000f8e020f */
[----:B------:R-:W3:Y:S01]  /*07e0*/  @!P3 LDC.64 R2, c[0x0][0x3f0] ;  /* 0x0000fc00ff02bb82 */ /* 0x000ee20000000a00 */
[----:B------:R-:W-:Y:S01]  /*07f0*/  @UP0 UIMAD UR9, UR16, UR5, UR13 ;  /* 0x00000005100902a4 */ /* 0x000fe2000f8e020d */
[----:B------:R-:W-:Y:S01]  /*0800*/  IMAD.U32 R8, RZ, RZ, UR10 ;  /* 0x0000000aff087e24 */ /* 0x000fe2000f8e00ff */
[----:B------:R-:W-:-:S02]  /*0810*/  @UP0 UMOV UR14, UR12 ;  /* 0x0000000c000e0c82 */ /* 0x000fc40008000000 */
[----:B------:R-:W-:-:S04]  /*0820*/  IADD3 R6, P1, PT, R6, UR14, RZ ;  /* 0x0000000e06067c10 */ /* 0x000fc8000ff3e0ff */
[----:B------:R-:W-:Y:S01]  /*0830*/  IADD3.X R7, PT, PT, R0, UR9, RZ, P1, !PT ;  /* 0x0000000900077c10 */ /* 0x000fe20008ffe4ff */
[----:B--2---:R-:W-:Y:S02]  /*0840*/  UIMAD UR8, UR6, UR8, UR24 ;  /* 0x00000008060872a4 */ /* 0x004fe4000f8e0218 */
[----:B------:R-:W-:Y:S01]  /*0850*/  IMAD.WIDE.U32 R8, R8, UR24, R6 ;  /* 0x0000001808087c25 */ /* 0x000fe2000f8e0006 */
[----:B------:R-:W-:Y:S01]  /*0860*/  IADD3 R7, PT, PT, R225, 0x10, RZ ;  /* 0x00000010e1077810 */ /* 0x000fe20007ffe0ff */
[----:B-1----:R-:W-:Y:S02]  /*0870*/  UIMAD UR25, UR8, UR7, UR25 ;  /* 0x00000007081972a4 */ /* 0x002fe4000f8e0219 */
[----:B------:R-:W-:Y:S01]  /*0880*/  IMAD R11, R11, UR24, R9 ;  /* 0x000000180b0b7c24 */ /* 0x000fe2000f8e0209 */
[----:B------:R-:W-:Y:S01]  /*0890*/  ISETP.GE.OR P2, PT, R7, UR22, P0 ;  /* 0x0000001607007c0c */ /* 0x000fe20008746670 */
[----:B------:R-:W-:Y:S02]  /*08a0*/  @!P3 IMAD.MOV.U32 R10, RZ, RZ, R8 ;  /* 0x000000ffff0ab224 */ /* 0x000fe400078e0008 */
[----:B------:R-:W-:-:S02]  /*08b0*/  VIADD R6, R225, 0x20 ;  /* 0x00000020e1067836 */ /* 0x000fc40000000000 */
[----:B------:R-:W-:-:S04]  /*08c0*/  @!P3 IMAD.WIDE.U32 R12, R225, UR4, R10 ;  /* 0x00000004e10cbc25 */ /* 0x000fc8000f8e000a */
[C---:B------:R-:W-:Y:S01]  /*08d0*/  @!P3 IMAD R0, R225.reuse, UR5, R13 ;  /* 0x00000005e100bc24 */ /* 0x040fe2000f8e020d */
[C---:B---3--:R-:W-:Y:S02]  /*08e0*/  @!P3 LEA R14, P1, R12.reuse, R2, 0x1 ;  /* 0x000000020c0eb211 */ /* 0x048fe400078208ff */
[----:B------:R-:W-:Y:S02]  /*08f0*/  IADD3 R2, PT, PT, R225, 0x30, RZ ;  /* 0x00000030e1027810 */ /* 0x000fe40007ffe0ff */
[----:B------:R-:W-:Y:S02]  /*0900*/  @!P3 LEA.HI.X R15, R12, R3, R0, 0x1, P1 ;  /* 0x000000030c0fb211 */ /* 0x000fe400008f0c00 */
[----:B------:R-:W-:Y:S02]  /*0910*/  ISETP.GE.OR P1, PT, R6, UR22, P0 ;  /* 0x0000001606007c0c */ /* 0x000fe40008726670 */
[----:B------:R-:W-:Y:S01]  /*0920*/  ISETP.GE.OR P0, PT, R2, UR22, P0 ;  /* 0x0000001602007c0c */ /* 0x000fe20008706670 */
[----:B------:R1:W-:Y:S01]  /*0930*/  @!P3 STG.E.128 desc[UR20][R14.64], RZ ;  /* 0x000000ff0e00b986 */ /* 0x0003e2000c101d14 */
[----:B------:R-:W-:Y:S11]  /*0940*/  @P2 BRA `(.L_x_2051) ;  /* 0x0000000000302947 */ /* 0x000ff60003800000 */
[----:B------:R-:W1:Y:S01]  /*0950*/  LDCU.64 UR6, c[0x0][0x3f0] ;  /* 0x00007e00ff0677ac */ /* 0x000e620008000a00 */
[----:B------:R-:W-:Y:S01]  /*0960*/  IADD3 R3, P2, PT, R225, 0x10, RZ ;  /* 0x00000010e1037810 */ /* 0x000fe20007f5e0ff */
[----:B------:R-:W-:Y:S01]  /*0970*/  IMAD.MOV.U32 R12, RZ, RZ, R8 ;  /* 0x000000ffff0c7224 */ /* 0x000fe200078e0008 */
[----:B------:R-:W-:-:S03]  /*0980*/  MOV R13, R11 ;  /* 0x0000000b000d7202 */ /* 0x000fc60000000f00 */
[----:B------:R-:W-:Y:S02]  /*0990*/  IMAD.X R0, RZ, RZ, RZ, P2 ;  /* 0x000000ffff007224 */ /* 0x000fe400010e06ff */
[----:B------:R-:W-:-:S04]  /*09a0*/  IMAD.WIDE.U32 R12, R3, UR4, R12 ;  /* 0x00000004030c7c25 */ /* 0x000fc8000f8e000c */
[----:B------:R-:W-:-:S04]  /*09b0*/  IMAD R0, R0, UR4, RZ ;  /* 0x0000000400007c24 */ /* 0x000fc8000f8e02ff */
[----:B------:R-:W-:Y:S01]  /*09c0*/  IMAD R0, R3, UR5, R0 ;  /* 0x0000000503007c24 */ /* 0x000fe2000f8e0200 */
[----:B-1----:R-:W-:-:S04]  /*09d0*/  LEA R14, P2, R12, UR6, 0x1 ;  /* 0x000000060c0e7c11 */ /* 0x002fc8000f8408ff */
[----:B------:R-:W-:-:S04]  /*09e0*/  IADD3 R0, PT, PT, R13, R0, RZ ;  /* 0x000000000d007210 */ /* 0x000fc80007ffe0ff */
[----:B------:R-:W-:-:S05]  /*09f0*/  LEA.HI.X R15, R12, UR7, R0, 0x1, P2 ;  /* 0x000000070c0f7c11 */ /* 0x000fca00090f0c00 */
[----:B------:R2:W-:Y:S02]  /*0a00*/  STG.E.128 desc[UR20][R14.64], RZ ;  /* 0x000000ff0e007986 */ /* 0x0005e4000c101d14 */
.L_x_2051:
[----:B------:R-:W-:Y:S05]  /*0a10*/  BSYNC.RECONVERGENT B0 ;  /* 0x0000000000007941 */ /* 0x000fea0003800200 */
.L_x_2050:
[----:B------:R-:W-:Y:S04]  /*0a20*/  BSSY.RECONVERGENT B0, `(.L_x_2052) ;  /* 0x000000e000007945 */ /* 0x000fe80003800200 */
[----:B------:R-:W-:Y:S05]  /*0a30*/  @P1 BRA `(.L_x_2053) ;  /* 0x0000000000301947 */ /* 0x000fea0003800000 */
        /* <DEDUP_REMOVED lines=8> */
[----:B-12---:R-:W-:-:S04]  /*0ac0*/  LEA R14, P1, R12, UR6, 0x1 ;  /* 0x000000060c0e7c11 */ /* 0x006fc8000f8208ff */
[----:B------:R-:W-:-:S04]  /*0ad0*/  IADD3 R0, PT, PT, R13, R0, RZ ;  /* 0x000000000d007210 */ /* 0x000fc80007ffe0ff */
[----:B------:R-:W-:-:S05]  /*0ae0*/  LEA.HI.X R15, R12, UR7, R0, 0x1, P1 ;  /* 0x000000070c0f7c11 */ /* 0x000fca00088f0c00 */
[----:B------:R3:W-:Y:S02]  /*0af0*/  STG.E.128 desc[UR20][R14.64], RZ ;  /* 0x000000ff0e007986 */ /* 0x0007e4000c101d14 */
.L_x_2053:
[----:B------:R-:W-:Y:S05]  /*0b00*/  BSYNC.RECONVERGENT B0 ;  /* 0x0000000000007941 */ /* 0x000fea0003800200 */
.L_x_2052:
[----:B------:R-:W-:Y:S04]  /*0b10*/  BSSY.RECONVERGENT B0, `(.L_x_2054) ;  /* 0x000000d000007945 */ /* 0x000fe80003800200 */
[----:B------:R-:W-:Y:S05]  /*0b20*/  @P0 BRA `(.L_x_2055) ;  /* 0x00000000002c0947 */ /* 0x000fea0003800000 */
[----:B------:R-:W4:Y:S01]  /*0b30*/  LDCU.64 UR6, c[0x0][0x3f0] ;  /* 0x00007e00ff0677ac */ /* 0x000f220008000a00 */
[----:B------:R-:W-:Y:S02]  /*0b40*/  IADD3 R3, P0, PT, R225, 0x30, RZ ;  /* 0x00000030e1037810 */ /* 0x000fe40007f1e0ff */
[----:B------:R-:W-:Y:S02]  /*0b50*/  MOV R9, R11 ;  /* 0x0000000b00097202 */ /* 0x000fe40000000f00 */
[----:B------:R-:W-:Y:S01]  /*0b60*/  IADD3.X R0, PT, PT, RZ, RZ, RZ, P0, !PT ;  /* 0x000000ffff007210 */ /* 0x000fe200007fe4ff */
[----:B------:R-:W-:-:S04]  /*0b70*/  IMAD.WIDE.U32 R8, R3, UR4, R8 ;  /* 0x0000000403087c25 */ /* 0x000fc8000f8e0008 */
[----:B------:R-:W-:-:S04]  /*0b80*/  IMAD R0, R0, UR4, RZ ;  /* 0x0000000400007c24 */ /* 0x000fc8000f8e02ff */
[----:B------:R-:W-:Y:S01]  /*0b90*/  IMAD R0, R3, UR5, R0 ;  /* 0x0000000503007c24 */ /* 0x000fe2000f8e0200 */
[----:B----4-:R-:W-:-:S04]  /*0ba0*/  LEA R10, P0, R8, UR6, 0x1 ;  /* 0x00000006080a7c11 */ /* 0x010fc8000f8008ff */
[----:B------:R-:W-:-:S04]  /*0bb0*/  IADD3 R3, PT, PT, R9, R0, RZ ;  /* 0x0000000009037210 */ /* 0x000fc80007ffe0ff */
[----:B------:R-:W-:-:S05]  /*0bc0*/  LEA.HI.X R11, R8, UR7, R3, 0x1, P0 ;  /* 0x00000007080b7c11 */ /* 0x000fca00080f0c03 */
[----:B------:R4:W-:Y:S02]  /*0bd0*/  STG.E.128 desc[UR20][R10.64], RZ ;  /* 0x000000ff0a007986 */ /* 0x0009e4000c101d14 */
.L_x_2055:
[----:B------:R-:W-:Y:S05]  /*0be0*/  BSYNC.RECONVERGENT B0 ;  /* 0x0000000000007941 */ /* 0x000fea0003800200 */
.L_x_2054:
[----:B------:R-:W5:Y:S01]  /*0bf0*/  LDCU.64 UR6, c[0x0][0x420] ;  /* 0x00008400ff0677ac */ /* 0x000f620008000a00 */
[----:B------:R-:W-:Y:S01]  /*0c00*/  ISETP.NE.AND P4, PT, R4, RZ, PT ;  /* 0x000000ff0400720c */ /* 0x000fe20003f85270 */
[----:B------:R-:W-:-:S03]  /*0c10*/  IMAD.U32 R0, RZ, RZ, UR25 ;  /* 0x00000019ff007e24 */ /* 0x000fc6000f8e00ff */
[----:B------:R-:W-:Y:S02]  /*0c20*/  ISETP.GE.OR P2, PT, R7, UR22, P4 ;  /* 0x0000001607007c0c */ /* 0x000fe4000a746670 */
[C---:B------:R-:W-:Y:S02]  /*0c30*/  ISETP.GE.OR P3, PT, R225.reuse, UR22, P4 ;  /* 0x00000016e1007c0c */ /* 0x040fe4000a766670 */
[----:B------:R-:W-:Y:S02]  /*0c40*/  ISETP.GE.OR P1, PT, R6, UR22, P4 ;  /* 0x0000001606007c0c */ /* 0x000fe4000a726670 */
[----:B------:R-:W-:Y:S02]  /*0c50*/  IADD3 R225, P0, PT, R225, UR25, RZ ;  /* 0x00000019e1e17c10 */ /* 0x000fe4000ff1e0ff */
[----:B------:R-:W-:Y:S02]  /*0c60*/  ISETP.GE.OR P4, PT, R2, UR22, P4 ;  /* 0x0000001602007c0c */ /* 0x000fe4000a786670 */
[----:B------:R-:W-:-:S02]  /*0c70*/  LEA.HI.X.SX32 R0, R0, RZ, 0x1, P0 ;  /* 0x000000ff00007211 */ /* 0x000fc400000f0eff */
[C---:B-----5:R-:W-:Y:S01]  /*0c80*/  LEA R6, P0, R225.reuse, UR6, 0x2 ;  /* 0x00000006e1067c11 */ /* 0x060fe2000f8010ff */
        /* <DEDUP_REMOVED lines=11> */
.L_x_2049:
[----:B------:R-:W1:Y:S01]  /*0d40*/  LDCU.64 UR4, c[0x0][0x4d8] ;  /* 0x00009b00ff0477ac */ /* 0x000e620008000a00 */
[----:B------:R-:W2:Y:S01]  /*0d50*/  LDCU.64 UR12, c[0x0][0x4e0] ;  /* 0x00009c00ff0c77ac */ /* 0x000ea20008000a00 */
[----:B-1----:R-:W-:-:S04]  /*0d60*/  UISETP.NE.U32.AND UP0, UPT, UR4, URZ, UPT ;  /* 0x000000ff0400728c */ /* 0x002fc8000bf05070 */
[----:B------:R-:W-:Y:S02]  /*0d70*/  UISETP.NE.AND.EX UP0, UPT, UR5, URZ, UPT, UP0 ;  /* 0x000000ff0500728c */ /* 0x000fe4000bf05300 */
[----:B--2---:R-:W-:-:S04]  /*0d80*/  UISETP.NE.U32.AND UP2, UPT, UR12, URZ, UPT ;  /* 0x000000ff0c00728c */ /* 0x004fc8000bf45070 */
[----:B------:R-:W-:-:S03]  /*0d90*/  UISETP.NE.AND.EX UP2, UPT, UR13, URZ, UPT, UP2 ;  /* 0x000000ff0d00728c */ /* 0x000fc6000bf45320 */
[----:B------:R-:W-:Y:S08]  /*0da0*/  BRA.U !UP0, `(.L_x_2056) ;  /* 0x0000000108187547 */ /* 0x000ff0000b800000 */
[----:B------:R-:W-:-:S04]  /*0db0*/  UIADD3 UR4, UP0, UPT, UR9, UR4, URZ ;  /* 0x0000000409047290 */ /* 0x000fc8000ff1e0ff */
[----:B------:R-:W-:Y:S02]  /*0dc0*/  UIADD3.X UR5, UPT, UPT, UR8, UR5, URZ, UP0, !UPT ;  /* 0x0000000508057290 */ /* 0x000fe400087fe4ff */
[----:B------:R-:W-:-:S04]  /*0dd0*/  IMAD.U32 R2, RZ, RZ, UR4 ;  /* 0x00000004ff027e24 */ /* 0x000fc8000f8e00ff */
[----:B------:R-:W-:-:S05]  /*0de0*/  MOV R3, UR5 ;  /* 0x0000000500037c02 */ /* 0x000fca0008000f00 */
[----:B------:R-:W2:Y:S02]  /*0df0*/  LDG.E R2, desc[UR20][R2.64] ;  /* 0x0000001402027981 */ /* 0x000ea4000c1e1900 */
[----:B--2---:R-:W-:-:S15]  /*0e00*/  R2UR UR6, R2 ;  /* 0x00000000020672ca */ /* 0x004fde00000e0000 */
.L_x_2056:
[----:B------:R-:W-:Y:S05]  /*0e10*/  BRA.U !UP2, `(.L_x_2057) ;  /* 0x000000050a887547 */ /* 0x000fea000b800000 */
[----:B------:R-:W1:Y:S01]  /*0e20*/  LDC R8, c[0x0][0x4f0] ;  /* 0x00013c00ff087b82 */ /* 0x000e620000000800 */
[----:B------:R-:W-:Y:S01]  /*0e30*/  ULEA UR4, UR17, 0xffffff00, 0x8 ;  /* 0xffffff0011047891 */ /* 0x000fe2000f8e40ff */
[----:B------:R-:W2:Y:S05]  /*0e40*/  LDCU.64 UR10, c[0x0][0x3b8] ;  /* 0x00007700ff0a77ac */ /* 0x000eaa0008000a00 */
[----:B------:R-:W-:Y:S01]  /*0e50*/  MOV R3, UR4 ;  /* 0x0000000400037c02 */ /* 0x000fe20008000f00 */
[----:B------:R-:W3:Y:S03]  /*0e60*/  LDCU.64 UR8, c[0x0][0x3c0] ;  /* 0x00007800ff0877ac */ /* 0x000ee60008000a00 */
[----:B------:R-:W-:Y:S01]  /*0e70*/  IABS R0, R3 ;  /* 0x0000000300007213 */ /* 0x000fe20000000000 */
[----:B------:R-:W4:Y:S01]  /*0e80*/  LDCU.64 UR4, c[0x0][0x4e8] ;  /* 0x00009d00ff0477ac */ /* 0x000f220008000a00 */
[----:B-1----:R-:W-:-:S04]  /*0e90*/  IABS R4, R8 ;  /* 0x0000000800047213 */ /* 0x002fc80000000000 */
[----:B------:R-:W1:Y:S01]  /*0ea0*/  I2F.RP R9, R4 ;  /* 0x0000000400097306 */ /* 0x000e620000209400 */
[----:B----4-:R-:W-:-:S04]  /*0eb0*/  UIMAD.WIDE.U32 UR6, UR23, UR4, URZ ;  /* 0x00000004170672a5 */ /* 0x010fc8000f8e00ff */
[----:B------:R-:W-:Y:S02]  /*0ec0*/  UIMAD UR5, UR23, UR5, UR7 ;  /* 0x00000005170572a4 */ /* 0x000fe4000f8e0207 */
[----:B------:R-:W-:-:S04]  /*0ed0*/  ULEA UR4, UP0, UR6, UR12, 0x2 ;  /* 0x0000000c06047291 */ /* 0x000fc8000f8010ff */
[----:B------:R-:W-:Y:S02]  /*0ee0*/  ULEA.HI.X UR5, UR6, UR13, UR5, 0x2, UP0 ;  /* 0x0000000d06057291 */ /* 0x000fe400080f1405 */
[----:B------:R-:W-:Y:S01]  /*0ef0*/  MOV R234, UR4 ;  /* 0x0000000400ea7c02 */ /* 0x000fe20008000f00 */
[----:B-1----:R-:W1:Y:S01]  /*0f00*/  MUFU.RCP R6, R9 ;  /* 0x0000000900067308 */ /* 0x002e620000001000 */
[----:B------:R-:W4:Y:S02]  /*0f10*/  LDCU.64 UR6, c[0x0][0x3a0] ;  /* 0x00007400ff0677ac */ /* 0x000f240008000a00 */
[----:B------:R-:W-:-:S05]  /*0f20*/  MOV R235, UR5 ;  /* 0x0000000500eb7c02 */ /* 0x000fca0008000f00 */
[----:B------:R-:W5:Y:S01]  /*0f30*/  LDCU.64 UR4, c[0x0][0x3a8] ;  /* 0x00007500ff0477ac */ /* 0x000f620008000a00 */
[----:B-1----:R-:W-:-:S04]  /*0f40*/  IADD3 R6, PT, PT, R6, 0xffffffe, RZ ;  /* 0x0ffffffe06067810 */ /* 0x002fc80007ffe0ff */
[----:B------:R-:W1:Y:S02]  /*0f50*/  F2I.FTZ.U32.TRUNC.NTZ R7, R6 ;  /* 0x0000000600077305 */ /* 0x000e64000021f000 */
[----:B-1----:R-:W-:Y:S02]  /*0f60*/  IMAD.MOV R5, RZ, RZ, -R7 ;  /* 0x000000ffff057224 */ /* 0x002fe400078e0a07 */
[----:B------:R-:W-:Y:S02]  /*0f70*/  IMAD.MOV.U32 R6, RZ, RZ, RZ ;  /* 0x000000ffff067224 */ /* 0x000fe400078e00ff */
        /* <DEDUP_REMOVED lines=8> */
[----:B------:R-:W-:Y:S01]  /*1000*/  @!P1 IMAD.IADD R5, R5, 0x1, -R4 ;  /* 0x0000000105059824 */ /* 0x000fe200078e0a04 */
[----:B------:R-:W-:Y:S02]  /*1010*/  @!P1 IADD3 R7, PT, PT, R7, 0x1, RZ ;  /* 0x0000000107079810 */ /* 0x000fe40007ffe0ff */
[----:B------:R-:W-:Y:S02]  /*1020*/  ISETP.NE.AND P1, PT, R8, RZ, PT ;  /* 0x000000ff0800720c */ /* 0x000fe40003f25270 */
[----:B------:R-:W-:Y:S02]  /*1030*/  ISETP.GE.U32.AND P2, PT, R5, R4, PT ;  /* 0x000000040500720c */ /* 0x000fe40003f46070 */
[----:B------:R-:W1:Y:S11]  /*1040*/  LDC R5, c[0x0][0x3e8] ;  /* 0x0000fa00ff057b82 */ /* 0x000e760000000800 */
[----:B------:R-:W-:-:S05]  /*1050*/  @P2 IADD3 R7, PT, PT, R7, 0x1, RZ ;  /* 0x0000000107072810 */ /* 0x000fca0007ffe0ff */
[----:B------:R-:W-:Y:S01]  /*1060*/  @!P0 IMAD.MOV R7, RZ, RZ, -R7 ;  /* 0x000000ffff078224 */ /* 0x000fe200078e0a07 */
[----:B------:R-:W-:-:S05]  /*1070*/  @!P1 LOP3.LUT R7, RZ, R8, RZ, 0x33, !PT ;  /* 0x00000008ff079212 */ /* 0x000fca00078e33ff */
[----:B------:R-:W-:-:S05]  /*1080*/  IMAD.WIDE R12, R7, 0x4, R234 ;  /* 0x00000004070c7825 */ /* 0x000fca00078e02ea */
[----:B------:R-:W2:Y:S01]  /*1090*/  LDG.E R2, desc[UR20][R12.64] ;  /* 0x000000140c027981 */ /* 0x000ea2000c1e1900 */
[----:B-1----:R-:W-:Y:S01]  /*10a0*/  IABS R6, R5 ;  /* 0x0000000500067213 */ /* 0x002fe20000000000 */
[----:B------:R-:W1:Y:S03]  /*10b0*/  S2R R0, SR_CTAID.Z ;  /* 0x0000000000007919 */ /* 0x000e660000002700 */
[----:B------:R-:W3:Y:S08]  /*10c0*/  I2F.RP R9, R6 ;  /* 0x0000000600097306 */ /* 0x000ef00000209400 */
[----:B---3--:R-:W3:Y:S01]  /*10d0*/  MUFU.RCP R10, R9 ;  /* 0x00000009000a7308 */ /* 0x008ee20000001000 */
[----:B-1----:R-:W-:Y:S01]  /*10e0*/  IABS R0, R0 ;  /* 0x0000000000007213 */ /* 0x002fe20000000000 */
[----:B---3--:R-:W-:-:S06]  /*10f0*/  VIADD R10, R10, 0xffffffe ;  /* 0x0ffffffe0a0a7836 */ /* 0x008fcc0000000000 */
[----:B------:R-:W1:Y:S02]  /*1100*/  F2I.FTZ.U32.TRUNC.NTZ R11, R10 ;  /* 0x0000000a000b7305 */ /* 0x000e64000021f000 */
[----:B-1----:R-:W-:Y:S02]  /*1110*/  IADD3 R4, PT, PT, RZ, -R11, RZ ;  /* 0x8000000bff047210 */ /* 0x002fe40007ffe0ff */
[----:B------:R-:W-:-:S03]  /*1120*/  MOV R10, RZ ;  /* 0x000000ff000a7202 */ /* 0x000fc60000000f00 */
[----:B------:R-:W-:-:S04]  /*1130*/  IMAD R4, R4, R6, RZ ;  /* 0x0000000604047224 */ /* 0x000fc800078e02ff */
[----:B------:R-:W-:-:S04]  /*1140*/  IMAD.HI.U32 R11, R11, R4, R10 ;  /* 0x000000040b0b7227 */ /* 0x000fc800078e000a */
[----:B------:R-:W-:-:S04]  /*1150*/  IMAD.MOV.U32 R4, RZ, RZ, R0 ;  /* 0x000000ffff047224 */ /* 0x000fc800078e0000 */
[----:B------:R-:W-:-:S05]  /*1160*/  IMAD.HI.U32 R0, R11, R4, RZ ;  /* 0x000000040b007227 */ /* 0x000fca00078e00ff */
[----:B------:R-:W-:-:S05]  /*1170*/  IADD3 R9, PT, PT, -R0, RZ, RZ ;  /* 0x000000ff00097210 */ /* 0x000fca0007ffe1ff */
[----:B------:R-:W-:Y:S02]  /*1180*/  IMAD R9, R6, R9, R4 ;  /* 0x0000000906097224 */ /* 0x000fe400078e0204 */
[----:B------:R-:W-:-:S03]  /*1190*/  IMAD.MOV R4, RZ, RZ, -R7 ;  /* 0x000000ffff047224 */ /* 0x000fc600078e0a07 */
[----:B------:R-:W-:Y:S01]  /*11a0*/  ISETP.GT.U32.AND P1, PT, R6, R9, PT ;  /* 0x000000090600720c */ /* 0x000fe20003f24070 */
[----:B------:R-:W-:-:S12]  /*11b0*/  IMAD R8, R8, R4, R3 ;  /* 0x0000000408087224 */ /* 0x000fd800078e0203 */
[-C--:B------:R-:W-:Y:S02]  /*11c0*/  @!P1 IADD3 R9, PT, PT, R9, -R6.reuse, RZ ;  /* 0x8000000609099210 */ /* 0x080fe40007ffe0ff */
[----:B------:R-:W-:Y:S02]  /*11d0*/  @!P1 IADD3 R0, PT, PT, R0, 0x1, RZ ;  /* 0x0000000100009810 */ /* 0x000fe40007ffe0ff */
[----:B------:R-:W-:Y:S02]  /*11e0*/  ISETP.GE.U32.AND P2, PT, R9, R6, PT ;  /* 0x000000060900720c */ /* 0x000fe40003f46070 */
[C---:B------:R-:W-:Y:S02]  /*11f0*/  LOP3.LUT R6, R5.reuse, UR24, RZ, 0x3c, !PT ;  /* 0x0000001805067c12 */ /* 0x040fe4000f8e3cff */
[----:B------:R-:W-:Y:S02]  /*1200*/  ISETP.NE.AND P1, PT, R5, RZ, PT ;  /* 0x000000ff0500720c */ /* 0x000fe40003f25270 */
[----:B------:R-:W-:-:S07]  /*1210*/  ISETP.GE.AND P0, PT, R6, RZ, PT ;  /* 0x000000ff0600720c */ /* 0x000fce0003f06270 */
[----:B------:R-:W-:-:S06]  /*1220*/  @P2 IADD3 R0, PT, PT, R0, 0x1, RZ ;  /* 0x0000000100002810 */ /* 0x000fcc0007ffe0ff */
[----:B------:R-:W-:Y:S01]  /*1230*/  @!P0 IMAD.MOV R0, RZ, RZ, -R0 ;  /* 0x000000ffff008224 */ /* 0x000fe200078e0a00 */
[----:B------:R-:W-:Y:S02]  /*1240*/  @!P1 LOP3.LUT R0, RZ, R5, RZ, 0x33, !PT ;  /* 0x00000005ff009212 */ /* 0x000fe400078e33ff */
[----:B--2---:R-:W-:Y:S01]  /*1250*/  SHF.R.S32.HI R7, RZ, 0x1f, R2 ;  /* 0x0000001fff077819 */ /* 0x004fe20000011402 */
[----:B----4-:R-:W-:-:S04]  /*1260*/  IMAD.WIDE.U32 R10, R2, UR6, RZ ;  /* 0x00000006020a7c25 */ /* 0x010fc8000f8e00ff */
[C---:B------:R-:W-:Y:S02]  /*1270*/  IMAD R9, R7.reuse, UR6, RZ ;  /* 0x0000000607097c24 */ /* 0x040fe4000f8e02ff */
[----:B-----5:R-:W-:Y:S02]  /*1280*/  IMAD R7, R7, UR4, RZ ;  /* 0x0000000407077c24 */ /* 0x020fe4000f8e02ff */
        /* <DEDUP_REMOVED lines=27> */
.L_x_2057:
        /* <DEDUP_REMOVED lines=13> */
[----:B------:R-:W-:Y:S02]  /*1510*/  UIADD3 UR5, UPT, UPT, UR27, UR5, URZ ;  /* 0x000000051b057290 */ /* 0x000fe4000fffe0ff */
[----:B------:R-:W-:Y:S02]  /*1520*/  MOV R11, UR27 ;  /* 0x0000001b000b7c02 */ /* 0x000fe40008000f00 */
[----:B------:R-:W-:Y:S02]  /*1530*/  MOV R10, UR26 ;  /* 0x0000001a000a7c02 */ /* 0x000fe40008000f00 */
[----:B------:R-:W-:Y:S01]  /*1540*/  MOV R11, UR5 ;  /* 0x00000005000b7c02 */ /* 0x000fe20008000f00 */
[----:B------:R-:W-:Y:S05]  /*1550*/  BRA `(.L_x_2060) ;  /* 0x0000000000207947 */ /* 0x000fea0003800000 */
.L_x_2059:
[----:B------:R-:W1:Y:S01]  /*1560*/  LDCU.64 UR10, c[0x0][0x3b8] ;  /* 0x00007700ff0a77ac */ /* 0x000e620008000a00 */
[----:B------:R-:W-:-:S04]  /*1570*/  UIADD3 UR4, UPT, UPT, UR7, UR14, URZ ;  /* 0x0000000e07047290 */ /* 0x000fc8000fffe0ff */
[----:B-1----:R-:W-:Y:S02]  /*1580*/  UIMAD.WIDE.U32 UR8, UR4, UR10, URZ ;  /* 0x0000000a040872a5 */ /* 0x002fe4000f8e00ff */
[----:B------:R-:W-:-:S04]  /*1590*/  UIMAD UR4, UR4, UR11, URZ ;  /* 0x0000000b040472a4 */ /* 0x000fc8000f8e02ff */
[----:B------:R-:W-:Y:S01]  /*15a0*/  UIADD3 UR4, UPT, UPT, UR9, UR4, URZ ;  /* 0x0000000409047290 */ /* 0x000fe2000fffe0ff */
[----:B------:R-:W-:Y:S02]  /*15b0*/  MOV R11, UR9 ;  /* 0x00000009000b7c02 */ /* 0x000fe40008000f00 */
[----:B------:R-:W-:-:S03]  /*15c0*/  MOV R10, UR8 ;  /* 0x00000008000a7c02 */ /* 0x000fc60008000f00 */
[----:B------:R-:W-:Y:S02]  /*15d0*/  MOV R11, UR4 ;  /* 0x00000004000b7c02 */ /* 0x000fe40008000f00 */
.L_x_2060:
        /* <DEDUP_REMOVED lines=9> */
[----:B--2---:R-:W-:Y:S01]  /*1670*/  UIMAD UR7, UR7, UR4, URZ ;  /* 0x00000004070772a4 */ /* 0x004fe2000f8e02ff */
[----:B------:R-:W-:-:S02]  /*1680*/  UMOV UR14, UR26 ;  /* 0x0000001a000e7c82 */ /* 0x000fc40008000000 */
[----:B------:R-:W-:Y:S02]  /*1690*/  UIMAD.WIDE.U32 UR14, UR6, UR4, UR14 ;  /* 0x00000004060e72a5 */ /* 0x000fe4000f8e000e */
[----:B------:R-:W-:-:S04]  /*16a0*/  UIMAD UR5, UR6, UR5, UR7 ;  /* 0x00000005060572a4 */ /* 0x000fc8000f8e0207 */
[----:B------:R-:W-:Y:S01]  /*16b0*/  UIADD3 UR5, UPT, UPT, UR15, UR5, URZ ;  /* 0x000000050f057290 */ /* 0x000fe2000fffe0ff */
[----:B------:R-:W-:Y:S02]  /*16c0*/  MOV R13, UR15 ;  /* 0x0000000f000d7c02 */ /* 0x000fe40008000f00 */
[----:B------:R-:W-:-:S03]  /*16d0*/  MOV R12, UR14 ;  /* 0x0000000e000c7c02 */ /* 0x000fc60008000f00 */
[----:B------:R-:W-:Y:S01]  /*16e0*/  MOV R13, UR5 ;  /* 0x00000005000d7c02 */ /* 0x000fe20008000f00 */
[----:B------:R-:W-:Y:S06]  /*16f0*/  BRA `(.L_x_2062) ;  /* 0x0000000000207947 */ /* 0x000fec0003800000 */
.L_x_2061:
[----:B------:R-:W1:Y:S01]  /*1700*/  LDCU.64 UR8, c[0x0][0x3c0] ;  /* 0x00007800ff0877ac */ /* 0x000e620008000a00 */
[----:B------:R-:W-:-:S04]  /*1710*/  UIADD3 UR7, UPT, UPT, UR7, UR14, URZ ;  /* 0x0000000e07077290 */ /* 0x000fc8000fffe0ff */
[----:B-1----:R-:W-:Y:S02]  /*1720*/  UIMAD.WIDE.U32 UR4, UR7, UR8, URZ ;  /* 0x00000008070472a5 */ /* 0x002fe4000f8e00ff */
[----:B------:R-:W-:-:S04]  /*1730*/  UIMAD UR7, UR7, UR9, URZ ;  /* 0x00000009070772a4 */ /* 0x000fc8000f8e02ff */
[----:B------:R-:W-:Y:S01]  /*1740*/  UIADD3 UR7, UPT, UPT, UR5, UR7, URZ ;  /* 0x0000000705077290 */ /* 0x000fe2000fffe0ff */
[----:B------:R-:W-:Y:S02]  /*1750*/  MOV R13, UR5 ;  /* 0x00000005000d7c02 */ /* 0x000fe40008000f00 */
[----:B------:R-:W-:-:S03]  /*1760*/  MOV R12, UR4 ;  /* 0x00000004000c7c02 */ /* 0x000fc60008000f00 */
[----:B------:R-:W-:-:S07]  /*1770*/  MOV R13, UR7 ;  /* 0x00000007000d7c02 */ /* 0x000fce0008000f00 */
.L_x_2062:
[----:B------:R-:W1:Y:S01]  /*1780*/  LDC R0, c[0x0][0x3e8] ;  /* 0x0000fa00ff007b82 */ /* 0x000e620000000800 */
[----:B------:R-:W2:Y:S01]  /*1790*/  S2R R3, SR_CTAID.Z ;  /* 0x0000000000037919 */ /* 0x000ea20000002700 */
[----:B------:R-:W-:Y:S01]  /*17a0*/  ULEA UR4, UR17, 0xffffff00, 0x8 ;  /* 0xffffff0011047891 */ /* 0x000fe2000f8e40ff */
[----:B------:R-:W-:Y:S02]  /*17b0*/  CS2R R234, SRZ ;  /* 0x0000000000ea7805 */ /* 0x000fe4000001ff00 */
[----:B-1----:R-:W-:-:S04]  /*17c0*/  IABS R2, R0 ;  /* 0x0000000000027213 */ /* 0x002fc80000000000 */
[----:B------:R-:W1:Y:S01]  /*17d0*/  I2F.RP R5, R2 ;  /* 0x0000000200057306 */ /* 0x000e620000209400 */
[----:B--2---:R-:W-:-:S07]  /*17e0*/  IABS R3, R3 ;  /* 0x0000000300037213 */ /* 0x004fce0000000000 */
[----:B-1----:R-:W1:Y:S02]  /*17f0*/  MUFU.RCP R6, R5 ;  /* 0x0000000500067308 */ /* 0x002e640000001000 */
[----:B-1----:R-:W-:-:S06]  /*1800*/  IADD3 R6, PT, PT, R6, 0xffffffe, RZ ;  /* 0x0ffffffe06067810 */ /* 0x002fcc0007ffe0ff */
[----:B------:R-:W1:Y:S02]  /*1810*/  F2I.FTZ.U32.TRUNC.NTZ R7, R6 ;  /* 0x0000000600077305 */ /* 0x000e64000021f000 */
[----:B-1----:R-:W-:Y:S01]  /*1820*/  IADD3 R4, PT, PT, RZ, -R7, RZ ;  /* 0x80000007ff047210 */ /* 0x002fe20007ffe0ff */
[----:B------:R-:W-:-:S04]  /*1830*/  IMAD.MOV.U32 R6, RZ, RZ, RZ ;  /* 0x000000ffff067224 */ /* 0x000fc800078e00ff */
[----:B------:R-:W-:-:S04]  /*1840*/  IMAD R4, R4, R2, RZ ;  /* 0x0000000204047224 */ /* 0x000fc800078e02ff */
[----:B------:R-:W-:Y:S01]  /*1850*/  IMAD.HI.U32 R7, R7, R4, R6 ;  /* 0x0000000407077227 */ /* 0x000fe200078e0006 */
[----:B------:R-:W-:-:S05]  /*1860*/  MOV R4, R3 ;  /* 0x0000000300047202 */ /* 0x000fca0000000f00 */
[----:B------:R-:W-:Y:S02]  /*1870*/  IMAD.HI.U32 R9, R7, R4, RZ ;  /* 0x0000000407097227 */ /* 0x000fe400078e00ff */
[----:B------:R-:W1:Y:S02]  /*1880*/  LDC.64 R6, c[0x0][0x3d8] ;  /* 0x0000f600ff067b82 */ /* 0x000e640000000a00 */
[----:B------:R-:W-:-:S04]  /*1890*/  IMAD.MOV R3, RZ, RZ, -R9 ;  /* 0x000000ffff037224 */ /* 0x000fc800078e0a09 */
[C---:B------:R-:W-:Y:S02]  /*18a0*/  IMAD R3, R2.reuse, R3, R4 ;  /* 0x0000000302037224 */ /* 0x040fe400078e0204 */
[----:B------:R-:W2:Y:S03]  /*18b0*/  LDC.64 R4, c[0x0][0x3d0] ;  /* 0x0000f400ff047b82 */ /* 0x000ea60000000a00 */
[----:B------:R-:W-:-:S13]  /*18c0*/  ISETP.GT.U32.AND P0, PT, R2, R3, PT ;  /* 0x000000030200720c */ /* 0x000fda0003f04070 */
[-C--:B------:R-:W-:Y:S02]  /*18d0*/  @!P0 IADD3 R3, PT, PT, R3, -R2.reuse, RZ ;  /* 0x8000000203038210 */ /* 0x080fe40007ffe0ff */
[----:B------:R-:W-:Y:S02]  /*18e0*/  @!P0 IADD3 R9, PT, PT, R9, 0x1, RZ ;  /* 0x0000000109098810 */ /* 0x000fe40007ffe0ff */
[----:B------:R-:W-:Y:S02]  /*18f0*/  ISETP.GE.U32.AND P2, PT, R3, R2, PT ;  /* 0x000000020300720c */ /* 0x000fe40003f46070 */
[C---:B------:R-:W-:Y:S02]  /*1900*/  LOP3.LUT R2, R0.reuse, UR24, RZ, 0x3c, !PT ;  /* 0x0000001800027c12 */ /* 0x040fe4000f8e3cff */
[----:B------:R-:W-:Y:S02]  /*1910*/  ISETP.NE.AND P0, PT, R0, RZ, PT ;  /* 0x000000ff0000720c */ /* 0x000fe40003f05270 */
[----:B------:R-:W-:-:S02]  /*1920*/  ISETP.GE.AND P1, PT, R2, RZ, PT ;  /* 0x000000ff0200720c */ /* 0x000fc40003f26270 */
[----:B------:R-:W-:-:S05]  /*1930*/  MOV R3, UR4 ;  /* 0x0000000400037c02 */ /* 0x000fca0008000f00 */
[----:B------:R-:W-:Y:S02]  /*1940*/  @P2 VIADD R9, R9, 0x1 ;  /* 0x0000000109092836 */ /* 0x000fe40000000000 */
[----:B------:R-:W-:-:S04]  /*1950*/  IMAD.WIDE.U32 R14, R3, UR8, R12 ;  /* 0x00000008030e7c25 */ /* 0x000fc8000f8e000c */
[----:B------:R-:W-:Y:S01]  /*1960*/  @!P1 IADD3 R9, PT, PT, -R9, RZ, RZ ;  /* 0x000000ff09099210 */ /* 0x000fe20007ffe1ff */
[----:B------:R-:W-:Y:S01]  /*1970*/  IMAD.WIDE.U32 R10, R3, UR10, R10 ;  /* 0x0000000a030a7c25 */ /* 0x000fe2000f8e000a */
[----:B------:R-:W-:-:S03]  /*1980*/  @!P0 LOP3.LUT R9, RZ, R0, RZ, 0x33, !PT ;  /* 0x00000000ff098212 */ /* 0x000fc600078e33ff */
[C---:B------:R-:W-:Y:S01]  /*1990*/  IMAD R15, R3.reuse, UR9, R15 ;  /* 0x00000009030f7c24 */ /* 0x040fe2000f8e020f */
[----:B------:R-:W-:Y:S01]  /*19a0*/  SHF.R.S32.HI R13, RZ, 0x1f, R9 ;  /* 0x0000001fff0d7819 */ /* 0x000fe20000011409 */
[----:B------:R-:W-:Y:S02]  /*19b0*/  IMAD R11, R3, UR11, R11 ;  /* 0x0000000b030b7c24 */ /* 0x000fe4000f8e020b */
[----:B-1----:R-:W-:-:S04]  /*19c0*/  IMAD.WIDE.U32 R14, R9, R6, R14 ;  /* 0x00000006090e7225 */ /* 0x002fc800078e000e */
[C---:B------:R-:W-:Y:S02]  /*19d0*/  IMAD R2, R13.reuse, R6, RZ ;  /* 0x000000060d027224 */ /* 0x040fe400078e02ff */
[-C--:B--2---:R-:W-:Y:S02]  /*19e0*/  IMAD R0, R13, R4.reuse, RZ ;  /* 0x000000040d007224 */ /* 0x084fe400078e02ff */
[C---:B------:R-:W-:Y:S02]  /*19f0*/  IMAD R2, R9.reuse, R7, R2 ;  /* 0x0000000709027224 */ /* 0x040fe400078e0202 */
[----:B------:R-:W-:-:S03]  /*1a00*/  IMAD.WIDE.U32 R6, R9, R4, R10 ;  /* 0x0000000409067225 */ /* 0x000fc600078e000a */
[----:B------:R-:W-:Y:S01]  /*1a10*/  IADD3 R2, PT, PT, R15, R2, RZ ;  /* 0x000000020f027210 */ /* 0x000fe20007ffe0ff */
[----:B------:R-:W-:Y:S02]  /*1a20*/  IMAD R5, R9, R5, R0 ;  /* 0x0000000509057224 */ /* 0x000fe400078e0200 */
[----:B------:R-:W-:-:S03]  /*1a30*/  IMAD.MOV.U32 R4, RZ, RZ, R14 ;  /* 0x000000ffff047224 */ /* 0x000fc600078e000e */
[----:B------:R-:W-:-:S07]  /*1a40*/  IADD3 R0, PT, PT, R7, R5, RZ ;  /* 0x0000000507007210 */ /* 0x000fce0007ffe0ff */
.L_x_2058:
[----:B------:R-:W-:Y:S01]  /*1a50*/  UISETP.NE.AND UP0, UPT, UR16, -0x1, UPT ;  /* 0xffffffff1000788c */ /* 0x000fe2000bf05270 */
[----:B------:R-:W1:Y:S01]  /*1a60*/  S2R R13, SR_CTAID.X ;  /* 0x00000000000d7919 */ /* 0x000e620000002500 */
[----:B------:R-:W-:Y:S01]  /*1a70*/  IMAD.SHL.U32 R241, R225, 0x8, RZ ;  /* 0x00000008e1f17824 */ /* 0x000fe200078e00ff */
[----:B------:R-:W2:Y:S01]  /*1a80*/  LDCU.64 UR14, c[0x0][0x388] ;  /* 0x00007100ff0e77ac */ /* 0x000ea20008000a00 */
[----:B------:R-:W-:Y:S01]  /*1a90*/  SHF.R.U32.HI R18, RZ, 0x3, R225 ;  /* 0x00000003ff127819 */ /* 0x000fe200000116e1 */
[----:B------:R-:W-:Y:S01]  /*1aa0*/  IMAD.MOV.U32 R19, RZ, RZ, RZ ;  /* 0x000000ffff137224 */ /* 0x000fe200078e00ff */
[----:B------:R-:W-:Y:S01]  /*1ab0*/  BSSY.RECONVERGENT B0, `(.L_x_2063) ;  /* 0x000003a000007945 */ /* 0x000fe20003800200 */
[C---:B------:R-:W-:Y:S01]  /*1ac0*/  LOP3.LUT R224, R241.reuse, 0x38, RZ, 0xc0, !PT ;  /* 0x00000038f1e07812 */ /* 0x040fe200078ec0ff */
[----:B------:R-:W-:Y:S01]  /*1ad0*/  UIADD3 UR26, UPT, UPT, -UR25, UR22, URZ ;  /* 0x00000016191a7290 */ /* 0x000fe2000fffe1ff */
[----:B------:R-:W-:Y:S02]  /*1ae0*/  LOP3.LUT R8, R241, 0x1f8, RZ, 0xc0, !PT ;  /* 0x000001f8f1087812 */ /* 0x000fe400078ec0ff */
[----:B------:R-:W3:Y:S01]  /*1af0*/  @!UP0 LDCU.64 UR6, c[0x0][0x398] ;  /* 0x00007300ff0687ac */ /* 0x000ee20008000a00 */
[----:B------:R-:W-:-:S02]  /*1b00*/  IADD3 R6, P1, PT, R224, R6, RZ ;  /* 0x00000006e0067210 */ /* 0x000fc40007f3e0ff */
[----:B------:R-:W-:Y:S01]  /*1b10*/  IADD3 R4, P0, PT, R224, R4, RZ ;  /* 0x00000004e0047210 */ /* 0x000fe20007f1e0ff */
[----:B------:R-:W4:Y:S01]  /*1b20*/  @UP0 LDCU.64 UR4, c[0x0][0x3b0] ;  /* 0x00007600ff0407ac */ /* 0x000f220008000a00 */
[----:B------:R-:W-:Y:S01]  /*1b30*/  ISETP.GE.AND P2, PT, R18, UR26, PT ;  /* 0x0000001a12007c0c */ /* 0x000fe2000bf46270 */
[----:B------:R-:W-:Y:S01]  /*1b40*/  IMAD.X R7, RZ, RZ, R0, P1 ;  /* 0x000000ffff077224 */ /* 0x000fe200008e0600 */
[----:B------:R-:W-:Y:S01]  /*1b50*/  LOP3.LUT R8, R8, 0x38, R225, 0x78, !PT ;  /* 0x0000003808087812 */ /* 0x000fe200078e78e1 */
[----:B------:R-:W-:Y:S02]  /*1b60*/  IMAD.X R5, RZ, RZ, R2, P0 ;  /* 0x000000ffff057224 */ /* 0x000fe400000e0602 */
[----:B------:R-:W-:Y:S01]  /*1b70*/  IMAD.WIDE.U32 R6, R18, UR10, R6 ;  /* 0x0000000a12067c25 */ /* 0x000fe2000f8e0006 */
[----:B------:R-:W-:-:S03]  /*1b80*/  LOP3.LUT R241, R8, 0x1e00, R241, 0xf8, !PT ;  /* 0x00001e0008f17812 */ /* 0x000fc600078ef8f1 */
[----:B------:R-:W-:Y:S01]  /*1b90*/  IMAD.WIDE.U32 R4, R18, UR8, R4 ;  /* 0x0000000812047c25 */ /* 0x000fe2000f8e0004 */
[----:B--2---:R-:W-:Y:S01]  /*1ba0*/  LEA R230, P1, R6, UR14, 0x1 ;  /* 0x0000000e06e67c11 */ /* 0x004fe2000f8208ff */
[----:B---3--:R-:W-:Y:S02]  /*1bb0*/  @!UP0 UIMAD.WIDE.U32 UR28, UR23, UR6, URZ ;  /* 0x00000006171c82a5 */ /* 0x008fe4000f8e00ff */
[C---:B------:R-:W-:Y:S02]  /*1bc0*/  IMAD R229, R18.reuse, UR11, R7 ;  /* 0x0000000b12e57c24 */ /* 0x040fe4000f8e0207 */
[----:B------:R-:W-:Y:S01]  /*1bd0*/  IMAD R233, R18, UR9, R5 ;  /* 0x0000000912e97c24 */ /* 0x000fe2000f8e0205 */
[----:B------:R-:W-:Y:S01]  /*1be0*/  @!UP0 UIMAD UR27, UR23, UR7, UR29 ;  /* 0x00000007171b82a4 */ /* 0x000fe2000f8e021d */
[----:B-1----:R-:W-:Y:S01]  /*1bf0*/  IMAD.WIDE.U32 R12, R13, 0x40, R18 ;  /* 0x000000400d0c7825 */ /* 0x002fe200078e0012 */
[----:B----4-:R-:W-:Y:S01]  /*1c00*/  @UP0 UIMAD.WIDE.U32 UR30, UR16, UR4, URZ ;  /* 0x00000004101e02a5 */ /* 0x010fe2000f8e00ff */
[----:B------:R-:W-:Y:S01]  /*1c10*/  LEA.HI.X R229, R6, UR15, R229, 0x1, P1 ;  /* 0x0000000f06e57c11 */ /* 0x000fe200088f0ce5 */
[----:B------:R-:W1:Y:S02]  /*1c20*/  LDCU.64 UR6, c[0x0][0x3c8] ;  /* 0x00007900ff0677ac */ /* 0x000e640008000a00 */
[----:B------:R-:W2:Y:S01]  /*1c30*/  S2UR UR29, SR_CgaCtaId ;  /* 0x00000000001d79c3 */ /* 0x000ea20000008800 */
[----:B------:R-:W-:Y:S01]  /*1c40*/  @UP0 UIMAD UR27, UR16, UR5, UR31 ;  /* 0x00000005101b02a4 */ /* 0x000fe2000f8e021f */
[----:B------:R-:W3:Y:S01]  /*1c50*/  LDCU.64 UR4, c[0x0][0x390] ;  /* 0x00007200ff0477ac */ /* 0x000ee20008000a00 */
[----:B------:R-:W-:Y:S01]  /*1c60*/  @UP0 UMOV UR28, UR30 ;  /* 0x0000001e001c0c82 */ /* 0x000fe20008000000 */
[----:B------:R-:W-:Y:S01]  /*1c70*/  UMOV UR31, 0x400 ;  /* 0x00000400001f7882 */ /* 0x000fe20000000000 */
[----:B------:R-:W-:-:S05]  /*1c80*/  IADD3 R14, P0, PT, R224, UR28, RZ ;  /* 0x0000001ce00e7c10 */ /* 0x000fca000ff1e0ff */
[----:B------:R-:W-:Y:S02]  /*1c90*/  IMAD.X R15, RZ, RZ, UR27, P0 ;  /* 0x0000001bff0f7e24 */ /* 0x000fe400080e06ff */
[----:B-1----:R-:W-:Y:S02]  /*1ca0*/  IMAD.U32 R8, RZ, RZ, UR6 ;  /* 0x00000006ff087e24 */ /* 0x002fe4000f8e00ff */
[----:B------:R-:W-:Y:S02]  /*1cb0*/  IMAD.U32 R11, RZ, RZ, UR7 ;  /* 0x00000007ff0b7e24 */ /* 0x000fe4000f8e00ff */
[----:B------:R-:W-:Y:S01]  /*1cc0*/  IMAD.WIDE.U32 R8, R8, UR24, R14 ;  /* 0x0000001808087c25 */ /* 0x000fe2000f8e000e */
[----:B---3--:R-:W-:Y:S01]  /*1cd0*/  LEA R232, P0, R4, UR4, 0x1 ;  /* 0x0000000404e87c11 */ /* 0x008fe2000f8008ff */
[----:B--2---:R-:W-:-:S03]  /*1ce0*/  ULEA UR6, UR29, UR31, 0x18 ;  /* 0x0000001f1d067291 */ /* 0x004fc6000f8ec0ff */
[----:B------:R-:W-:Y:S01]  /*1cf0*/  LEA.HI.X R233, R4, UR5, R233, 0x1, P0 ;  /* 0x0000000504e97c11 */ /* 0x000fe200080f0ce9 */
[----:B------:R-:W-:Y:S02]  /*1d00*/  IMAD R11, R11, UR24, R9 ;  /* 0x000000180b0b7c24 */ /* 0x000fe4000f8e0209 */
[----:B------:R-:W-:Y:S01]  /*1d10*/  LEA R241, R241, UR6, 0x1 ;  /* 0x00000006f1f17c11 */ /* 0x000fe2000f8e08ff */
        /* <DEDUP_REMOVED lines=18> */
.L_x_2065:
[----:B------:R2:W-:Y:S02]  /*1e40*/  STS.128 [R241], RZ ;  /* 0x000000fff1007388 */ /* 0x0005e40000000c00 */
.L_x_2064:
[----:B------:R-:W-:Y:S05]  /*1e50*/  BSYNC.RECONVERGENT B0 ;  /* 0x0000000000007941 */ /* 0x000fea0003800200 */
.L_x_2063:
[C---:B------:R-:W-:Y:S01]  /*1e60*/  VIADD R6, R18.reuse, 0x10 ;  /* 0x0000001012067836 */ /* 0x040fe20000000000 */
[----:B------:R-:W-:Y:S01]  /*1e70*/  BSSY.RECONVERGENT B0, `(.L_x_2066) ;  /* 0x000001b000007945 */ /* 0x000fe20003800200 */
[C---:B-1----:R-:W-:Y:S02]  /*1e80*/  VIADD R5, R18.reuse, 0x20 ;  /* 0x0000002012057836 */ /* 0x042fe40000000000 */
[----:B------:R-:W-:Y:S01]  /*1e90*/  VIADD R4, R18, 0x30 ;  /* 0x0000003012047836 */ /* 0x000fe20000000000 */
[----:B------:R-:W-:Y:S02]  /*1ea0*/  ISETP.GE.AND P0, PT, R6, UR26, PT ;  /* 0x0000001a06007c0c */ /* 0x000fe4000bf06270 */
[----:B------:R-:W-:Y:S02]  /*1eb0*/  ISETP.GE.AND P2, PT, R5, UR26, PT ;  /* 0x0000001a05007c0c */ /* 0x000fe4000bf46270 */
[----:B------:R-:W-:-:S09]  /*1ec0*/  ISETP.GE.AND P1, PT, R4, UR26, PT ;  /* 0x0000001a04007c0c */ /* 0x000fd2000bf26270 */
[----:B------:R-:W-:Y:S05]  /*1ed0*/  @P0 BRA `(.L_x_2067) ;  /* 0x0000000000500947 */ /* 0x000fea0003800000 */
[----:B------:R-:W1:Y:S02]  /*1ee0*/  LDCU UR4, c[0x0][0x440] ;  /* 0x00008800ff0477ac */ /* 0x000e640008000800 */
[----:B-1----:R-:W-:-:S13]  /*1ef0*/  ISETP.GE.AND P0, PT, R224, UR4, PT ;  /* 0x00000004e0007c0c */ /* 0x002fda000bf06270 */
[----:B------:R1:W-:Y:S01]  /*1f00*/  @P0 STS.128 [R241+0x800], RZ ;  /* 0x000800fff1000388 */ /* 0x0003e20000000c00 */
[----:B------:R-:W-:Y:S05]  /*1f10*/  @P0 BRA `(.L_x_2067) ;  /* 0x0000000000400947 */ /* 0x000fea0003800000 */
[----:B------:R-:W3:Y:S01]  /*1f20*/  LDCU.64 UR14, c[0x0][0x3b0] ;  /* 0x00007600ff0e77ac */ /* 0x000ee20008000a00 */
[----:B------:R-:W-:Y:S01]  /*1f30*/  IADD3 R7, P0, PT, R12, 0x10, RZ ;  /* 0x000000100c077810 */ /* 0x000fe20007f1e0ff */
[----:B------:R-:W-:Y:S01]  /*1f40*/  IMAD.MOV.U32 R14, RZ, RZ, R8 ;  /* 0x000000ffff0e7224 */ /* 0x000fe200078e0008 */
[----:B------:R-:W-:Y:S01]  /*1f50*/  MOV R15, R11 ;  /* 0x0000000b000f7202 */ /* 0x000fe20000000f00 */
[----:B------:R-:W4:Y:S02]  /*1f60*/  LDCU.64 UR4, c[0x0][0x380] ;  /* 0x00007000ff0477ac */ /* 0x000f240008000a00 */
[----:B------:R-:W-:-:S04]  /*1f70*/  IMAD.X R0, RZ, RZ, R13, P0 ;  /* 0x000000ffff007224 */ /* 0x000fc800000e060d */
[----:B---3--:R-:W-:Y:S02]  /*1f80*/  IMAD R0, R0, UR14, RZ ;  /* 0x0000000e00007c24 */ /* 0x008fe4000f8e02ff */
[----:B------:R-:W-:-:S04]  /*1f90*/  IMAD.WIDE.U32 R14, R7, UR14, R14 ;  /* 0x0000000e070e7c25 */ /* 0x000fc8000f8e000e */
[----:B------:R-:W-:Y:S01]  /*1fa0*/  IMAD R0, R7, UR15, R0 ;  /* 0x0000000f07007c24 */ /* 0x000fe2000f8e0200 */
[----:B----4-:R-:W-:-:S04]  /*1fb0*/  LEA R16, P0, R14, UR4, 0x1 ;  /* 0x000000040e107c11 */ /* 0x010fc8000f8008ff */
[----:B------:R-:W-:-:S04]  /*1fc0*/  IADD3 R0, PT, PT, R15, R0, RZ ;  /* 0x000000000f007210 */ /* 0x000fc80007ffe0ff */
[----:B------:R-:W-:-:S05]  /*1fd0*/  LEA.HI.X R17, R14, UR5, R0, 0x1, P0 ;  /* 0x000000050e117c11 */ /* 0x000fca00080f0c00 */
[----:B------:R-:W-:Y:S01]  /*1fe0*/  @!PT LDS RZ, [RZ] ;  /* 0x00000000fffff984 */ /* 0x000fe20000000800 */
[----:B------:R-:W-:Y:S01]  /*1ff0*/  @!PT LDS RZ, [RZ] ;  /* 0x00000000fffff984 */ /* 0x000fe20000000800 */
[----:B------:R-:W-:Y:S01]  /*2000*/  @!PT LDS RZ, [RZ] ;  /* 0x00000000fffff984 */ /* 0x000fe20000000800 */
[----:B------:R3:W-:Y:S02]  /*2010*/  LDGSTS.E.BYPASS.LTC128B.128 [R241+0x800], desc[UR20][R16.64] ;  /* 0x0080000010f17fae */ /* 0x0007e4000b981a14 */
.L_x_2067:
[----:B------:R-:W-:Y:S05]  /*2020*/  BSYNC.RECONVERGENT B0 ;  /* 0x0000000000007941 */ /* 0x000fea0003800200 */
.L_x_2066:
[----:B------:R-:W-:Y:S04]  /*2030*/  BSSY.RECONVERGENT B0, `(.L_x_2068) ;  /* 0x0000016000007945 */ /* 0x000fe80003800200 */
        /* <DEDUP_REMOVED lines=9> */
[----:B------:R-:W3:Y:S02]  /*20d0*/  LDCU.64 UR4, c[0x0][0x380] ;  /* 0x00007000ff0477ac */ /* 0x000ee40008000a00 */
[----:B------:R-:W-:-:S04]  /*20e0*/  IMAD.X R0, RZ, RZ, R13, P0 ;  /* 0x000000ffff007224 */ /* 0x000fc800000e060d */
[----:B-----5:R-:W-:Y:S02]  /*20f0*/  IMAD R0, R0, UR14, RZ ;  /* 0x0000000e00007c24 */ /* 0x020fe4000f8e02ff */
        /* <DEDUP_REMOVED lines=8> */
[----:B------:R3:W-:Y:S02]  /*2180*/  LDGSTS.E.BYPASS.LTC128B.128 [R241+0x1000], desc[UR20][R16.64] ;  /* 0x0100000010f17fae */ /* 0x0007e4000b981a14 */
.L_x_2069:
[----:B------:R-:W-:Y:S05]  /*2190*/  BSYNC.RECONVERGENT B0 ;  /* 0x0000000000007941 */ /* 0x000fea0003800200 */
.L_x_2068:
        /* <DEDUP_REMOVED lines=21> */
.L_x_2071:
[----:B------:R-:W-:Y:S05]  /*22f0*/  BSYNC.RECONVERGENT B0 ;  /* 0x0000000000007941 */ /* 0x000fea0003800200 */
.L_x_2070:
        /* <DEDUP_REMOVED lines=10> */
[----:B------:R-:W-:-:S05]  /*23a0*/  MOV R228, R230 ;  /* 0x000000e600e47202 */ /* 0x000fca0000000f00 */
[----:B------:R-:W-:Y:S01]  /*23b0*/  @!PT LDS RZ, [RZ] ;  /* 0x00000000fffff984 */ /* 0x000fe20000000800 */
[----:B------:R-:W-:Y:S01]  /*23c0*/  @!PT LDS RZ, [RZ] ;  /* 0x00000000fffff984 */ /* 0x000fe20000000800 */
[----:B------:R-:W-:Y:S01]  /*23d0*/  @!PT LDS RZ, [RZ] ;  /* 0x00000000fffff984 */ /* 0x000fe20000000800 */
[----:B------:R1:W-:Y:S01]  /*23e0*/  LDGSTS.E.BYPASS.LTC128B.128 [R241+0x2000], desc[UR20][R228.64] ;  /* 0x02000000e4f17fae */ /* 0x0003e2000b981a14 */
[----:B------:R-:W-:Y:S05]  /*23f0*/  BRA `(.L_x_2073) ;  /* 0x0000000000047947 */ /* 0x000fea0003800000 */
.L_x_2074:
[----:B------:R1:W-:Y:S02]  /*2400*/  STS.128 [R241+0x2000], RZ ;  /* 0x002000fff1007388 */ /* 0x0003e40000000c00 */
.L_x_2073:
[----:B------:R-:W-:Y:S05]  /*2410*/  BSYNC.RECONVERGENT B0 ;  /* 0x0000000000007941 */ /* 0x000fea0003800200 */
.L_x_2072:
[----:B------:R-:W-:Y:S01]  /*2420*/  ISETP.GE.AND P3, PT, R6, UR7, PT ;  /* 0x0000000706007c0c */ /* 0x000fe2000bf66270 */
[----:B------:R-:W-:Y:S01]  /*2430*/  IMAD.U32 R7, RZ, RZ, UR14 ;  /* 0x0000000eff077e24 */ /* 0x000fe2000f8e00ff */
[----:B------:R-:W-:Y:S01]  /*2440*/  BSSY.RECONVERGENT B0, `(.L_x_2075) ;  /* 0x0000016000007945 */ /* 0x000fe20003800200 */
[----:B------:R-:W-:Y:S01]  /*2450*/  IMAD.U32 R0, RZ, RZ, UR5 ;  /* 0x00000005ff007e24 */ /* 0x000fe2000f8e00ff */
[----:B------:R-:W-:Y:S01]  /*2460*/  ISETP.GE.AND P2, PT, R5, UR7, PT ;  /* 0x0000000705007c0c */ /* 0x000fe2000bf46270 */
[C---:B---3--:R-:W-:Y:S01]  /*2470*/  VIADD R17, R18.reuse, 0x40 ;  /* 0x0000004012117836 */ /* 0x048fe20000000000 */
        /* <DEDUP_REMOVED lines=18> */
.L_x_2076:
[----:B------:R-:W-:Y:S05]  /*25a0*/  BSYNC.RECONVERGENT B0 ;  /* 0x0000000000007941 */ /* 0x000fea0003800200 */
.L_x_2075:
        /* <DEDUP_REMOVED lines=17> */
.L_x_2078:
[----:B------:R-:W-:Y:S05]  /*26c0*/  BSYNC.RECONVERGENT B0 ;  /* 0x0000000000007941 */ /* 0x000fea0003800200 */
.L_x_2077:
        /* <DEDUP_REMOVED lines=17> */
.L_x_2080:
[----:B------:R-:W-:Y:S05]  /*27e0*/  BSYNC.RECONVERGENT B0 ;  /* 0x0000000000007941 */ /* 0x000fea0003800200 */
.L_x_2079:
[----:B------:R-:W-:Y:S01]  /*27f0*/  BSSY.RECONVERGENT B0, `(.L_x_2081) ;  /* 0x0000012000007945 */ /* 0x000fe20003800200 */
[----:B------:R-:W-:Y:S02]  /*2800*/  ISETP.GE.AND P1, PT, R12, UR7, PT ;  /* 0x000000070c007c0c */ /* 0x000fe4000bf26270 */
[----:B--2---:R-:W-:Y:S01]  /*2810*/  IADD3 R11, PT, PT, R18, 0xa0, RZ ;  /* 0x000000a0120b7810 */ /* 0x004fe20007ffe0ff */
[----:B------:R-:W-:Y:S05]  /*2820*/  @P0 BRA `(.L_x_2082) ;  /* 0x0000000000380947 */ /* 0x000fea0003800000 */
[----:B------:R-:W2:Y:S02]  /*2830*/  LDCU UR4, c[0x0][0x440] ;  /* 0x00008800ff0477ac */ /* 0x000ea40008000800 */
[----:B--2---:R-:W-:-:S13]  /*2840*/  ISETP.GE.AND P0, PT, R224, UR4, PT ;  /* 0x00000004e0007c0c */ /* 0x004fda000bf06270 */
        /* <DEDUP_REMOVED lines=12> */
.L_x_2082:
[----:B------:R-:W-:Y:S05]  /*2910*/  BSYNC.RECONVERGENT B0 ;  /* 0x0000000000007941 */ /* 0x000fea0003800200 */
.L_x_2081:
        /* <DEDUP_REMOVED lines=17> */
.L_x_2084:
[----:B------:R-:W-:Y:S05]  /*2a30*/  BSYNC.RECONVERGENT B0 ;  /* 0x0000000000007941 */ /* 0x000fea0003800200 */
.L_x_2083:
        /* <DEDUP_REMOVED lines=16> */
.L_x_2086:
[----:B------:R-:W-:Y:S05]  /*2b40*/  BSYNC.RECONVERGENT B0 ;  /* 0x0000000000007941 */ /* 0x000fea0003800200 */
.L_x_2085:
        /* <DEDUP_REMOVED lines=16> */
.L_x_2088:
[----:B------:R-:W-:Y:S05]  /*2c50*/  BSYNC.RECONVERGENT B0 ;  /* 0x0000000000007941 */ /* 0x000fea0003800200 */
.L_x_2087:
        /* <DEDUP_REMOVED lines=16> */
.L_x_2090:
[----:B------:R-:W-:Y:S05]  /*2d60*/  BSYNC.RECONVERGENT B0 ;  /* 0x0000000000007941 */ /* 0x000fea0003800200 */
.L_x_2089:
        /* <DEDUP_REMOVED lines=17> */
.L_x_2092:
[----:B------:R-:W-:Y:S05]  /*2e80*/  BSYNC.RECONVERGENT B0 ;  /* 0x0000000000007941 */ /* 0x000fea0003800200 */
.L_x_2091:
        /* <DEDUP_REMOVED lines=17> */
.L_x_2094:
[----:B------:R-:W-:Y:S05]  /*2fa0*/  BSYNC.RECONVERGENT B0 ;  /* 0x0000000000007941 */ /* 0x000fea0003800200 */
.L_x_2093:
        /* <DEDUP_REMOVED lines=16> */
.L_x_2096:
[----:B------:R-:W-:Y:S05]  /*30b0*/  BSYNC.RECONVERGENT B0 ;  /* 0x0000000000007941 */ /* 0x000fea0003800200 */
.L_x_2095:
        /* <DEDUP_REMOVED lines=16> */
.L_x_2098:
[----:B------:R-:W-:Y:S05]  /*31c0*/  BSYNC.RECONVERGENT B0 ;  /* 0x0000000000007941 */ /* 0x000fea0003800200 */
.L_x_2097:
        /* <DEDUP_REMOVED lines=16> */
.L_x_2100:
[----:B------:R-:W-:Y:S05]  /*32d0*/  BSYNC.RECONVERGENT B0 ;  /* 0x0000000000007941 */ /* 0x000fea0003800200 */
.L_x_2099:
        /* <DEDUP_REMOVED lines=16> */
.L_x_2102:
[----:B------:R-:W-:Y:S05]  /*33e0*/  BSYNC.RECONVERGENT B0 ;  /* 0x0000000000007941 */ /* 0x000fea0003800200 */
.L_x_2101:
        /* <DEDUP_REMOVED lines=14> */
.L_x_2104:
[----:B------:R-:W-:Y:S05]  /*34d0*/  BSYNC.RECONVERGENT B0 ;  /* 0x0000000000007941 */ /* 0x000fea0003800200 */
.L_x_2103:
[----:B------:R-:W5:Y:S01]  /*34e0*/  LDCU.64 UR14, c[0x0][0x540] ;  /* 0x0000a800ff0e77ac */ /* 0x000f620008000a00 */
[----:B------:R-:W0:Y:S01]  /*34f0*/  LDGDEPBAR ;  /* 0x00000000000079af */ /* 0x000e220000000000 */
[----:B------:R-:W2:Y:S01]  /*3500*/  LDCU.64 UR4, c[0x0][0x538] ;  /* 0x0000a700ff0477ac */ /* 0x000ea20008000a00 */
[----:B------:R-:W-:Y:S01]  /*3510*/  UMOV UR28, UR24 ;  /* 0x00000018001c7c82 */ /* 0x000fe20008000000 */
[----:B------:R-:W-:Y:S02]  /*3520*/  UMOV UR29, URZ ;  /* 0x000000ff001d7c82 */ /* 0x000fe40008000000 */
[----:B-----5:R-:W-:-:S04]  /*3530*/  UIMAD.WIDE.U32 UR28, UR23, UR14, UR28 ;  /* 0x0000000e171c72a5 */ /* 0x020fc8000f8e001c */
[----:B------:R-:W-:Y:S02]  /*3540*/  UIMAD UR15, UR23, UR15, UR29 ;  /* 0x0000000f170f72a4 */ /* 0x000fe4000f8e021d */
[----:B--2---:R-:W-:Y:S01]  /*3550*/  ULEA UR4, UP0, UR28, UR4, 0x2 ;  /* 0x000000041c047291 */ /* 0x004fe2000f8010ff */
[--C-:B------:R-:W-:Y:S01]  /*3560*/  SHF.R.U32.HI R189, RZ, 0x1, R225.reuse ;  /* 0x00000001ffbd7819 */ /* 0x100fe200000116e1 */
[----:B------:R-:W-:Y:S01]  /*3570*/  IMAD.U32 R0, RZ, RZ, UR25 ;  /* 0x00000019ff007e24 */ /* 0x000fe2000f8e00ff */
[----:B-1----:R-:W-:Y:S01]  /*3580*/  SHF.R.U32.HI R19, RZ, 0x2, R225 ;  /* 0x00000002ff137819 */ /* 0x002fe200000116e1 */
[----:B------:R-:W-:Y:S01]  /*3590*/  ULEA.HI.X UR5, UR28, UR5, UR15, 0x2, UP0 ;  /* 0x000000051c057291 */ /* 0x000fe200080f140f */
[----:B------:R-:W-:-:S04]  /*35a0*/  DEPBAR.LE SB0, 0x0 ;  /* 0x000080000000791a */ /* 0x000fc80000000000 */
[----:B------:R-:W-:Y:S02]  /*35b0*/  IMAD.U32 R22, RZ, RZ, UR4 ;  /* 0x00000004ff167e24 */ /* 0x000fe4000f8e00ff */
[----:B------:R-:W-:Y:S01]  /*35c0*/  IMAD.U32 R23, RZ, RZ, UR5 ;  /* 0x00000005ff177e24 */ /* 0x000fe2000f8e00ff */
[----:B------:R-:W1:Y:S05]  /*35d0*/  LDCU UR4, c[0x0][0x458] ;  /* 0x00008b00ff0477ac */ /* 0x000e6a0008000800 */
[----:B------:R-:W2:Y:S01]  /*35e0*/  LDG.E R23, desc[UR20][R22.64] ;  /* 0x0000001416177981 */ /* 0x000ea2000c1e1900 */
[----:B------:R-:W-:Y:S01]  /*35f0*/  LOP3.LUT R21, R189, 0x1f0, RZ, 0xc0, !PT ;  /* 0x000001f0bd157812 */ /* 0x000fe200078ec0ff */
[----:B------:R-:W-:Y:S01]  /*3600*/  USHF.L.U32 UR14, UR8, 0x4, URZ ;  /* 0x00000004080e7899 */ /* 0x000fe200080006ff */
[----:B------:R-:W-:Y:S01]  /*3610*/  LOP3.LUT R19, R19, 0x7, RZ, 0xc0, !PT ;  /* 0x0000000713137812 */ /* 0x000fe200078ec0ff */
[----:B------:R-:W-:Y:S01]  /*3620*/  BSSY.RECONVERGENT B0, `(.L_x_2105) ;  /* 0x0000016000007945 */ /* 0x000fe20003800200 */
[----:B------:R-:W-:-:S04]  /*3630*/  IADD3 R0, PT, PT, R21, 0x1, R0 ;  /* 0x0000000115007810 */ /* 0x000fc80007ffe000 */
[----:B------:R-:W-:Y:S01]  /*3640*/  IADD3 R19, PT, PT, R0, -UR22, R19 ;  /* 0x8000001600137c10 */ /* 0x000fe2000fffe013 */
[----:B------:R-:W-:Y:S01]  /*3650*/  IMAD.U32 R0, RZ, RZ, UR18 ;  /* 0x00000012ff007e24 */ /* 0x000fe2000f8e00ff */
[----:B-1----:R-:W2:Y:S01]  /*3660*/  MUFU.RCP R18, UR4 ;  /* 0x0000000400127d08 */ /* 0x002ea20008001000 */
[----:B------:R-:W-:-:S03]  /*3670*/  USHF.L.U64.HI UR4, UR8, 0x4, UR9 ;  /* 0x0000000408047899 */ /* 0x000fc60008010209 */
[----:B------:R-:W-:Y:S01]  /*3680*/  IADD3 R0, PT, PT, R19, UR19, R0 ;  /* 0x0000001313007c10 */ /* 0x000fe2000fffe000 */
[----:B------:R-:W-:Y:S01]  /*3690*/  BAR.SYNC.DEFER_BLOCKING 0x0 ;  /* 0x0000000000007b1d */ /* 0x000fe20000010000 */
[----:B--2---:R-:W-:-:S05]  /*36a0*/  FMUL.FTZ R18, R23, R18 ;  /* 0x0000001217127220 */ /* 0x004fca0000410000 */
[----:B------:R-:W-:Y:S01]  /*36b0*/  R2UR UR5, R18 ;  /* 0x00000000120572ca */ /* 0x000fe200000e0000 */
[----:B------:R-:W-:-:S14]  /*36c0*/  @P6 BRA `(.L_x_2106) ;  /* 0x0000000000286947 */ /* 0x000fdc0003800000 */
        /* <DEDUP_REMOVED lines=8> */
.L_x_2107:
[----:B------:R1:W-:Y:S01]  /*3750*/  STS.128 [R241+0xa000], RZ ;  /* 0x00a000fff1007388 */ /* 0x0003e20000000c00 */
[----:B------:R-:W-:Y:S05]  /*3760*/  BRA `(.L_x_2108) ;  /* 0x0000000000047947 */ /* 0x000fea0003800000 */
.L_x_2106:
[----:B------:R1:W-:Y:S02]  /*3770*/  STS.128 [R241+0xa000], RZ ;  /* 0x00a000fff1007388 */ /* 0x0003e40000000c00 */
.L_x_2108:
[----:B------:R-:W-:Y:S05]  /*3780*/  BSYNC.RECONVERGENT B0 ;  /* 0x0000000000007941 */ /* 0x000fea0003800200 */
.L_x_2105:
[----:B------:R-:W-:Y:S01]  /*3790*/  ISETP.GE.AND P1, PT, R6, UR7, PT ;  /* 0x0000000706007c0c */ /* 0x000fe2000bf26270 */
[----:B------:R-:W-:Y:S01]  /*37a0*/  IMAD.U32 R6, RZ, RZ, UR14 ;  /* 0x0000000eff067e24 */ /* 0x000fe2000f8e00ff */
[----:B------:R-:W-:Y:S01]  /*37b0*/  ISETP.GE.AND P0, PT, R5, UR7, PT ;  /* 0x0000000705007c0c */ /* 0x000fe2000bf06270 */
[----:B------:R-:W-:Y:S01]  /*37c0*/  IMAD.U32 R5, RZ, RZ, UR4 ;  /* 0x00000004ff057e24 */ /* 0x000fe2000f8e00ff */
[----:B------:R-:W-:Y:S01]  /*37d0*/  ISETP.GE.AND P6, PT, R4, UR7, PT ;  /* 0x0000000704007c0c */ /* 0x000fe2000bfc6270 */
[----:B------:R-:W-:Y:S01]  /*37e0*/  BSSY.RECONVERGENT B0, `(.L_x_2109) ;  /* 0x0000011000007945 */ /* 0x000fe20003800200 */
[C---:B------:R-:W-:Y:S02]  /*37f0*/  LEA R4, P2, R6.reuse, R232, 0x1 ;  /* 0x000000e806047211 */ /* 0x040fe400078408ff */
        /* <DEDUP_REMOVED lines=15> */
.L_x_2110:
[----:B------:R-:W-:Y:S05]  /*38f0*/  BSYNC.RECONVERGENT B0 ;  /* 0x0000000000007941 */ /* 0x000fea0003800200 */
.L_x_2109:
        /* <DEDUP_REMOVED lines=17> */
.L_x_2112:
[----:B------:R-:W-:Y:S05]  /*3a10*/  BSYNC.RECONVERGENT B0 ;  /* 0x0000000000007941 */ /* 0x000fea0003800200 */
.L_x_2111:
        /* <DEDUP_REMOVED lines=17> */
.L_x_2114:
[----:B------:R-:W-:Y:S05]  /*3b30*/  BSYNC.RECONVERGENT B0 ;  /* 0x0000000000007941 */ /* 0x000fea0003800200 */
.L_x_2113:
        /* <DEDUP_REMOVED lines=16> */
.L_x_2116:
[----:B------:R-:W-:Y:S05]  /*3c40*/  BSYNC.RECONVERGENT B0 ;  /* 0x0000000000007941 */ /* 0x000fea0003800200 */
.L_x_2115:
        /* <DEDUP_REMOVED lines=17> */
.L_x_2118:
[----:B------:R-:W-:Y:S05]  /*3d60*/  BSYNC.RECONVERGENT B0 ;  /* 0x0000000000007941 */ /* 0x000fea0003800200 */
.L_x_2117:
        /* <DEDUP_REMOVED lines=16> */
.L_x_2120:
[----:B------:R-:W-:Y:S05]  /*3e70*/  BSYNC.RECONVERGENT B0 ;  /* 0x0000000000007941 */ /* 0x000fea0003800200 */
.L_x_2119:
[----:B------:R1:W-:Y:S01]  /*3e80*/  @P2 STS.128 [R241+0xd800], RZ ;  /* 0x00d800fff1002388 */ /* 0x0003e20000000c00 */
[----:B------:R-:W-:Y:S01]  /*3e90*/  BSSY.RECONVERGENT B0, `(.L_x_2121) ;  /* 0x0000010000007945 */ /* 0x000fe20003800200 */
[----:B------:R-:W-:Y:S02]  /*3ea0*/  ISETP.GE.AND P3, PT, R8, UR7, PT ;  /* 0x0000000708007c0c */ /* 0x000fe4000bf66270 */
[----:B------:R-:W-:Y:S01]  /*3eb0*/  SHF.L.U32 R9, R225, 0x6, RZ ;  /* 0x00000006e1097819 */ /* 0x000fe200000006ff */
        /* <DEDUP_REMOVED lines=13> */
.L_x_2122:
[----:B------:R-:W-:Y:S05]  /*3f90*/  BSYNC.RECONVERGENT B0 ;  /* 0x0000000000007941 */ /* 0x000fea0003800200 */
.L_x_2121:
[----:B------:R1:W-:Y:S01]  /*3fa0*/  @P1 STS.128 [R241+0xe000], RZ ;  /* 0x00e000fff1001388 */ /* 0x0003e20000000c00 */
[----:B------:R-:W-:Y:S01]  /*3fb0*/  ISETP.GE.AND P2, PT, R7, UR7, PT ;  /* 0x0000000707007c0c */ /* 0x000fe2000bf46270 */
[----:B------:R-:W-:Y:S01]  /*3fc0*/  IMAD.SHL.U32 R7, R225, 0x20, RZ ;  /* 0x00000020e1077824 */ /* 0x000fe200078e00ff */
[----:B------:R-:W-:Y:S01]  /*3fd0*/  LOP3.LUT R6, R224, 0x1c0, R9, 0xf8, !PT ;  /* 0x000001c0e0067812 */ /* 0x000fe200078ef809 */
[----:B------:R-:W-:Y:S01]  /*3fe0*/  BSSY.RECONVERGENT B0, `(.L_x_2123) ;  /* 0x0000011000007945 */ /* 0x000fe20003800200 */
[----:B------:R-:W-:Y:S02]  /*3ff0*/  LOP3.LUT R192, R9, 0x200, RZ, 0xc0, !PT ;  /* 0x0000020009c07812 */ /* 0x000fe400078ec0ff */
[----:B------:R-:W-:Y:S02]  /*4000*/  LOP3.LUT R189, R6, 0x8, R189, 0x78, !PT ;  /* 0x0000000806bd7812 */ /* 0x000fe400078e78bd */
        /* <DEDUP_REMOVED lines=14> */
.L_x_2124:
[----:B------:R-:W-:Y:S05]  /*40f0*/  BSYNC.RECONVERGENT B0 ;  /* 0x0000000000007941 */ /* 0x000fea0003800200 */
.L_x_2123:
[----:B------:R1:W-:Y:S01]  /*4100*/  @P0 STS.128 [R241+0xe800], RZ ;  /* 0x00e800fff1000388 */ /* 0x0003e20000000c00 */
[----:B------:R-:W-:Y:S01]  /*4110*/  LOP3.LUT R9, R9, 0x400, RZ, 0xc0, !PT ;  /* 0x0000040009097812 */ /* 0x000fe200078ec0ff */
[----:B------:R-:W-:Y:S01]  /*4120*/  BSSY.RECONVERGENT B0, `(.L_x_2125) ;  /* 0x0000014000007945 */ /* 0x000fe20003800200 */
[----:B------:R-:W-:Y:S02]  /*4130*/  LOP3.LUT R6, R6, 0x8, R225, 0x78, !PT ;  /* 0x0000000806067812 */ /* 0x000fe400078e78e1 */
[----:B------:R-:W-:Y:S02]  /*4140*/  LOP3.LUT R227, R8, R189, RZ, 0xfc, !PT ;  /* 0x000000bd08e37212 */ /* 0x000fe400078efcff */
[----:B------:R-:W-:Y:S01]  /*4150*/  ISETP.GE.AND P1, PT, R2, UR7, PT ;  /* 0x0000000702007c0c */ /* 0x000fe2000bf26270 */
[----:B------:R-:W-:Y:S01]  /*4160*/  IMAD R8, R6, 0x2, R9 ;  /* 0x0000000206087824 */ /* 0x000fe200078e0209 */
[----:B------:R-:W-:Y:S01]  /*4170*/  LEA R227, R227, UR6, 0x1 ;  /* 0x00000006e3e37c11 */ /* 0x000fe2000f8e08ff */
        /* <DEDUP_REMOVED lines=14> */
.L_x_2126:
[----:B------:R-:W-:Y:S05]  /*4260*/  BSYNC.RECONVERGENT B0 ;  /* 0x0000000000007941 */ /* 0x000fea0003800200 */
.L_x_2125:
        /* <DEDUP_REMOVED lines=15> */
.L_x_2128:
[----:B------:R-:W-:Y:S05]  /*4360*/  BSYNC.RECONVERGENT B0 ;  /* 0x0000000000007941 */ /* 0x000fea0003800200 */
.L_x_2127:
        /* <DEDUP_REMOVED lines=15> */
.L_x_2130:
[----:B------:R-:W-:Y:S05]  /*4460*/  BSYNC.RECONVERGENT B0 ;  /* 0x0000000000007941 */ /* 0x000fea0003800200 */
.L_x_2129:
        /* <DEDUP_REMOVED lines=15> */
.L_x_2132:
[----:B------:R-:W-:Y:S05]  /*4560*/  BSYNC.RECONVERGENT B0 ;  /* 0x0000000000007941 */ /* 0x000fea0003800200 */
.L_x_2131:
        /* <DEDUP_REMOVED lines=15> */
.L_x_2134:
[----:B------:R-:W-:Y:S05]  /*4660*/  BSYNC.RECONVERGENT B0 ;  /* 0x0000000000007941 */ /* 0x000fea0003800200 */
.L_x_2133:
        /* <DEDUP_REMOVED lines=15> */
.L_x_2136:
[----:B------:R-:W-:Y:S05]  /*4760*/  BSYNC.RECONVERGENT B0 ;  /* 0x0000000000007941 */ /* 0x000fea0003800200 */
.L_x_2135:
        /* <DEDUP_REMOVED lines=15> */
.L_x_2138:
[----:B------:R-:W-:Y:S05]  /*4860*/  BSYNC.RECONVERGENT B0 ;  /* 0x0000000000007941 */ /* 0x000fea0003800200 */
.L_x_2137:
[----:B------:R-:W-:Y:S01]  /*4870*/  LDSM.16.M88.4 R136, [R227] ;  /* 0x00000000e388783b */ /* 0x000fe20000000200 */
[----:B------:R-:W-:Y:S01]  /*4880*/  IMAD.MOV.U32 R188, RZ, RZ, 0x20 ;  /* 0x00000020ffbc7424 */ /* 0x000fe200078e00ff */
[C---:B------:R-:W-:Y:S01]  /*4890*/  LOP3.LUT P6, RZ, R225.reuse, 0x2, RZ, 0xc0, !PT ;  /* 0x00000002e1ff7812 */ /* 0x040fe200078cc0ff */
[----:B------:R-:W-:Y:S01]  /*48a0*/  VIADD R201, R8, UR6 ;  /* 0x0000000608c97c36 */ /* 0x000fe20008000000 */
[----:B------:R-:W5:Y:S01]  /*48b0*/  LDSM.16.M88.4 R84, [R8+UR6+0x2800] ;  /* 0x002800060854783b */ /* 0x000f620008000200 */
[----:B------:R-:W-:Y:S01]  /*48c0*/  IMAD.MOV.U32 R200, RZ, RZ, 0x40 ;  /* 0x00000040ffc87424 */ /* 0x000fe200078e00ff */
[----:B------:R-:W-:Y:S01]  /*48d0*/  SEL R190, R188, 0xffffffe0, !P6 ;  /* 0xffffffe0bcbe7807 */ /* 0x000fe20007000000 */
[----:B------:R-:W-:Y:S01]  /*48e0*/  UISETP.NE.AND UP1, UPT, UR17, 0x1, UPT ;  /* 0x000000011100788c */ /* 0x000fe2000bf25270 */
[----:B------:R-:W2:Y:S01]  /*48f0*/  LDSM.16.M88.4 R92, [R8+UR6+0x2000] ;  /* 0x00200006085c783b */ /* 0x000ea20008000200 */
[----:B------:R-:W-:Y:S02]  /*4900*/  LOP3.LUT P0, RZ, R225, 0x4, RZ, 0xc0, !PT ;  /* 0x00000004e1ff7812 */ /* 0x000fe4000780c0ff */
[--C-:B------:R-:W-:Y:S01]  /*4910*/  IMAD.IADD R100, R227, 0x1, R190.reuse ;  /* 0x00000001e3647824 */ /* 0x100fe200078e02be */
[----:B------:R-:W-:Y:S01]  /*4920*/  LDSM.16.M88.4 R76, [R8+UR6+0x3000] ;  /* 0x00300006084c783b */ /* 0x000fe20008000200 */
[----:B------:R-:W-:Y:S01]  /*4930*/  IMAD.IADD R2, R201, 0x1, R190 ;  /* 0x00000001c9027824 */ /* 0x000fe200078e02be */
[----:B------:R-:W-:-:S02]  /*4940*/  SEL R200, R200, 0xffffffc0, !P0 ;  /* 0xffffffc0c8c87807 */ /* 0x000fc40004000000 */
[----:B-1----:R-:W-:Y:S01]  /*4950*/  LDSM.16.M88.4 R12, [R8+UR6+0x7000] ;  /* 0x00700006080c783b */ /* 0x002fe20008000200 */
[----:B------:R-:W-:Y:S02]  /*4960*/  VIMNMX R205, PT, PT, R0, UR19, PT ;  /* 0x0000001300cd7c48 */ /* 0x000fe4000bfe0100 */
[--C-:B------:R-:W-:Y:S01]  /*4970*/  IMAD.IADD R193, R227, 0x1, R200.reuse ;  /* 0x00000001e3c17824 */ /* 0x100fe200078e02c8 */
[----:B------:R-:W-:Y:S01]  /*4980*/  LDSM.16.M88.4 R100, [R100] ;  /* 0x000000006464783b */ /* 0x000fe20000000200 */
[----:B------:R-:W-:-:S03]  /*4990*/  IMAD.IADD R191, R201, 0x1, R200 ;  /* 0x00000001c9bf7824 */ /* 0x000fc600078e02c8 */
[----:B------:R-:W1:Y:S04]  /*49a0*/  LDSM.16.M88.4 R104, [R2+0x2800] ;  /* 0x002800000268783b */ /* 0x000e680000000200 */
[----:B------:R-:W3:Y:S04]  /*49b0*/  LDSM.16.M88.4 R68, [R8+UR6+0x3800] ;  /* 0x003800060844783b */ /* 0x000ee80008000200 */
[----:B------:R-:W4:Y:S04]  /*49c0*/  LDSM.16.M88.4 R60, [R8+UR6+0x4000] ;  /* 0x00400006083c783b */ /* 0x000f280008000200 */
[----:B------:R-:W4:Y:S04]  /*49d0*/  LDSM.16.M88.4 R52, [R8+UR6+0x4800] ;  /* 0x004800060834783b */ /* 0x000f280008000200 */
[----:B------:R-:W4:Y:S01]  /*49e0*/  LDSM.16.M88.4 R44, [R8+UR6+0x5000] ;  /* 0x00500006082c783b */ /* 0x000f220008000200 */
[C---:B-----5:R-:W-:Y:S03]  /*49f0*/  HMMA.16816.F32.BF16 R88, R136.reuse, R84, RZ ;  /* 0x000000548858723c */ /* 0x060fe600000418ff */
[----:B------:R-:W5:Y:S04]  /*4a00*/  LDSM.16.M88.4 R36, [R8+UR6+0x5800] ;  /* 0x005800060824783b */ /* 0x000f680008000200 */
[----:B------:R-:W5:Y:S01]  /*4a10*/  LDSM.16.M88.4 R28, [R8+UR6+0x6000] ;  /* 0x00600006081c783b */ /* 0x000f620008000200 */
[C---:B------:R-:W-:Y:S03]  /*4a20*/  HMMA.16816.F32.BF16 R84, R136.reuse, R86, RZ ;  /* 0x000000568854723c */ /* 0x040fe600000418ff */
[----:B------:R-:W5:Y:S04]  /*4a30*/  LDSM.16.M88.4 R20, [R8+UR6+0x6800] ;  /* 0x006800060814783b */ /* 0x000f680008000200 */
[----:B------:R-:W5:Y:S01]  /*4a40*/  LDSM.16.M88.4 R4, [R8+UR6+0x7800] ;  /* 0x007800060804783b */ /* 0x000f620008000200 */
[----:B--2---:R-:W-:Y:S03]  /*4a50*/  HMMA.16816.F32.BF16 R96, R136, R92, RZ ;  /* 0x0000005c8860723c */ /* 0x004fe600000418ff */
[----:B------:R-:W2:Y:S04]  /*4a60*/  LDSM.16.M88.4 R160, [R8+UR6+0x8000] ;  /* 0x0080000608a0783b */ /* 0x000ea80008000200 */
[----:B------:R-:W2:Y:S01]  /*4a70*/  LDSM.16.M88.4 R152, [R8+UR6+0x8800] ;  /* 0x008800060898783b */ /* 0x000ea20008000200 */
[C---:B-1----:R-:W-:Y:S03]  /*4a80*/  HMMA.16816.F32.BF16 R88, R100.reuse, R104, R88 ;  /* 0x000000686458723c */ /* 0x042fe60000041858 */
[----:B------:R-:W1:Y:S04]  /*4a90*/  LDSM.16.M88.4 R144, [R8+UR6+0x9000] ;  /* 0x009000060890783b */ /* 0x000e680008000200 */
[----:B------:R2:W1:Y:S01]  /*4aa0*/  LDSM.16.M88.4 R116, [R8+UR6+0x9800] ;  /* 0x009800060874783b */ /* 0x0004620008000200 */
[----:B------:R-:W-:Y:S03]  /*4ab0*/  HMMA.16816.F32.BF16 R84, R100, R106, R84 ;  /* 0x0000006a6454723c */ /* 0x000fe60000041854 */
        /* <DEDUP_REMOVED lines=12> */
[----:B------:R-:W-:Y:S04]  /*4b80*/  LDSM.16.M88.4 R184, [R193] ;  /* 0x00000000c1b8783b */ /* 0x000fe80000000200 */
[----:B------:R-:W-:Y:S01]  /*4b90*/  LDSM.16.M88.4 R172, [R191+0x2000] ;  /* 0x00200000bfac783b */ /* 0x000fe20000000200 */
[C---:B------:R-:W-:Y:S03]  /*4ba0*/  HMMA.16816.F32.BF16 R12, R136.reuse, R14, RZ ;  /* 0x0000000e880c723c */ /* 0x040fe600000418ff */
[----:B------:R-:W-:Y:S04]  /*4bb0*/  LDSM.16.M88.4 R180, [R191+0x8000] ;  /* 0x00800000bfb4783b */ /* 0x000fe80000000200 */
[----:B------:R-:W-:Y:S01]  /*4bc0*/  LDSM.16.M88.4 R176, [R191+0x8800] ;  /* 0x00880000bfb0783b */ /* 0x000fe20000000200 */
[C---:B---3--:R-:W-:Y:S03]  /*4bd0*/  HMMA.16816.F32.BF16 R72, R136.reuse, R68, RZ ;  /* 0x000000448848723c */ /* 0x048fe600000418ff */
[----:B------:R-:W0:Y:S05]  /*4be0*/  LDGDEPBAR ;  /* 0x00000000000079af */ /* 0x000e2a0000000000 */
[C---:B----4-:R-:W-:Y:S08]  /*4bf0*/  HMMA.16816.F32.BF16 R64, R136.reuse, R60, RZ ;  /* 0x0000003c8840723c */ /* 0x050ff000000418ff */
[C---:B------:R-:W-:Y:S08]  /*4c00*/  HMMA.16816.F32.BF16 R56, R136.reuse, R52, RZ ;  /* 0x000000348838723c */ /* 0x040ff000000418ff */
[C---:B------:R-:W-:Y:S08]  /*4c10*/  HMMA.16816.F32.BF16 R48, R136.reuse, R44, RZ ;  /* 0x0000002c8830723c */ /* 0x040ff000000418ff */
[C---:B-----5:R-:W-:Y:S08]  /*4c20*/  HMMA.16816.F32.BF16 R40, R136.reuse, R36, RZ ;  /* 0x000000248828723c */ /* 0x060ff000000418ff */
[C---:B------:R-:W-:Y:S08]  /*4c30*/  HMMA.16816.F32.BF16 R32, R136.reuse, R28, RZ ;  /* 0x0000001c8820723c */ /* 0x040ff000000418ff */
[C---:B------:R-:W-:Y:S08]  /*4c40*/  HMMA.16816.F32.BF16 R24, R136.reuse, R20, RZ ;  /* 0x000000148818723c */ /* 0x040ff000000418ff */
[C---:B--2---:R-:W-:Y:S08]  /*4c50*/  HMMA.16816.F32.BF16 R8, R136.reuse, R4, RZ ;  /* 0x000000048808723c */ /* 0x044ff000000418ff */
[C---:B------:R-:W-:Y:S08]  /*4c60*/  HMMA.16816.F32.BF16 R164, R136.reuse, R160, RZ ;  /* 0x000000a088a4723c */ /* 0x040ff000000418ff */
        /* <DEDUP_REMOVED lines=33> */
[----:B------:R3:W5:Y:S07]  /*4e80*/  LDSM.16.M88.4 R108, [R2+0x9800] ;  /* 0x00980000026c783b */ /* 0x00076e0000000200 */
[C---:B----4-:R-:W-:Y:S08]  /*4e90*/  HMMA.16816.F32.BF16 R156, R100.reuse, R104, R156 ;  /* 0x00000068649c723c */ /* 0x050ff0000004189c */
[C---:B------:R-:W-:Y:S01]  /*4ea0*/  HMMA.16816.F32.BF16 R152, R100.reuse, R106, R152 ;  /* 0x0000006a6498723c */ /* 0x040fe20000041898 */
[----:B------:R-:W4:Y:S07]  /*4eb0*/  LDSM.16.M88.4 R104, [R191+0x4000] ;  /* 0x00400000bf68783b */ /* 0x000f2e0000000200 */
[----:B------:R-:W-:Y:S01]  /*4ec0*/  HMMA.16816.F32.BF16 R72, R100, R168, R72 ;  /* 0x000000a86448723c */ /* 0x000fe20000041848 */
[----:B---3--:R-:W-:-:S07]  /*4ed0*/  IMAD.IADD R2, R190, 0x1, R191 ;  /* 0x00000001be027824 */ /* 0x008fce00078e02bf */
[C---:B------:R-:W-:Y:S01]  /*4ee0*/  HMMA.16816.F32.BF16 R68, R100.reuse, R170, R68 ;  /* 0x000000aa6444723c */ /* 0x040fe20000041844 */
[----:B------:R-:W3:Y:S07]  /*4ef0*/  LDSM.16.M88.4 R168, [R191+0x2800] ;  /* 0x00280000bfa8783b */ /* 0x000eee0000000200 */
[C---:B------:R-:W-:Y:S08]  /*4f00*/  HMMA.16816.F32.BF16 R56, R100.reuse, R132, R56 ;  /* 0x000000846438723c */ /* 0x040ff00000041838 */
[C---:B------:R-:W-:Y:S01]  /*4f10*/  HMMA.16816.F32.BF16 R52, R100.reuse, R134, R52 ;  /* 0x000000866434723c */ /* 0x040fe20000041834 */
[----:B------:R-:W3:Y:S07]  /*4f20*/  LDSM.16.M88.4 R132, [R191+0x3000] ;  /* 0x00300000bf84783b */ /* 0x000eee0000000200 */
[C---:B------:R-:W-:Y:S08]  /*4f30*/  HMMA.16816.F32.BF16 R48, R100.reuse, R128, R48 ;  /* 0x000000806430723c */ /* 0x040ff00000041830 */
[C---:B------:R-:W-:Y:S01]  /*4f40*/  HMMA.16816.F32.BF16 R44, R100.reuse, R130, R44 ;  /* 0x00000082642c723c */ /* 0x040fe2000004182c */
[----:B------:R-:W3:Y:S07]  /*4f50*/  LDSM.16.M88.4 R128, [R191+0x3800] ;  /* 0x00380000bf80783b */ /* 0x000eee0000000200 */
        /* <DEDUP_REMOVED lines=8> */
[----:B------:R-:W-:Y:S07]  /*4fe0*/  LDSM.16.M88.4 R116, [R191+0x5800] ;  /* 0x00580000bf74783b */ /* 0x000fee0000000200 */
[C---:B--2---:R-:W-:Y:S08]  /*4ff0*/  HMMA.16816.F32.BF16 R148, R100.reuse, R112, R148 ;  /* 0x000000706494723c */ /* 0x044ff00000041894 */
[C---:B------:R-:W-:Y:S01]  /*5000*/  HMMA.16816.F32.BF16 R144, R100.reuse, R114, R144 ;  /* 0x000000726490723c */ /* 0x040fe20000041890 */
[----:B------:R-:W-:Y:S07]  /*5010*/  LDSM.16.M88.4 R112, [R191+0x6000] ;  /* 0x00600000bf70783b */ /* 0x000fee0000000200 */
[C---:B-----5:R-:W-:Y:S08]  /*5020*/  HMMA.16816.F32.BF16 R140, R100.reuse, R108, R140 ;  /* 0x0000006c648c723c */ /* 0x060ff0000004188c */
[----:B------:R-:W-:Y:S01]  /*5030*/  HMMA.16816.F32.BF16 R136, R100, R110, R136 ;  /* 0x0000006e6488723c */ /* 0x000fe20000041888 */
[----:B------:R-:W1:Y:S04]  /*5040*/  LDSM.16.M88.4 R100, [R191+0x7000] ;  /* 0x00700000bf64783b */ /* 0x000e680000000200 */
[----:B------:R-:W-:Y:S03]  /*5050*/  LDSM.16.M88.4 R108, [R191+0x6800] ;  /* 0x00680000bf6c783b */ /* 0x000fe60000000200 */
[C---:B----4-:R-:W-:Y:S08]  /*5060*/  HMMA.16816.F32.BF16 R64, R184.reuse, R104, R64 ;  /* 0x00000068b840723c */ /* 0x050ff00000041840 */
[C---:B------:R-:W-:Y:S01]  /*5070*/  HMMA.16816.F32.BF16 R60, R184.reuse, R106, R60 ;  /* 0x0000006ab83c723c */ /* 0x040fe2000004183c */
[----:B------:R-:W2:Y:S07]  /*5080*/  LDSM.16.M88.4 R104, [R191+0x7800] ;  /* 0x00780000bf68783b */ /* 0x000eae0000000200 */
[C---:B---3--:R-:W-:Y:S08]  /*5090*/  HMMA.16816.F32.BF16 R88, R184.reuse, R168, R88 ;  /* 0x000000a8b858723c */ /* 0x048ff00000041858 */
[C---:B------:R-:W-:Y:S01]  /*50a0*/  HMMA.16816.F32.BF16 R84, R184.reuse, R170, R84 ;  /* 0x000000aab854723c */ /* 0x040fe20000041854 */
[----:B------:R-:W3:Y:S07]  /*50b0*/  LDSM.16.M88.4 R168, [R191+0x9800] ;  /* 0x00980000bfa8783b */ /* 0x000eee0000000200 */
[----:B------:R-:W-:Y:S01]  /*50c0*/  HMMA.16816.F32.BF16 R80, R184, R132, R80 ;  /* 0x00000084b850723c */ /* 0x000fe20000041850 */
[----:B------:R-:W-:-:S07]  /*50d0*/  IMAD.IADD R132, R190, 0x1, R193 ;  /* 0x00000001be847824 */ /* 0x000fce00078e02c1 */
[C---:B------:R-:W-:Y:S08]  /*50e0*/  HMMA.16816.F32.BF16 R96, R184.reuse, R172, R96 ;  /* 0x000000acb860723c */ /* 0x040ff00000041860 */
[C---:B------:R-:W-:Y:S01]  /*50f0*/  HMMA.16816.F32.BF16 R92, R184.reuse, R174, R92 ;  /* 0x000000aeb85c723c */ /* 0x040fe2000004185c */
[----:B------:R-:W4:Y:S07]  /*5100*/  LDSM.16.M88.4 R172, [R191+0x9000] ;  /* 0x00900000bfac783b */ /* 0x000f2e0000000200 */
[C---:B------:R-:W-:Y:S01]  /*5110*/  HMMA.16816.F32.BF16 R76, R184.reuse, R134, R76 ;  /* 0x00000086b84c723c */ /* 0x040fe2000004184c */
[----:B------:R-:W-:Y:S07]  /*5120*/  LDSM.16.M88.4 R132, [R132] ;  /* 0x000000008484783b */ /* 0x000fee0000000200 */
        /* <DEDUP_REMOVED lines=12> */
[C---:B---3--:R-:W-:Y:S08]  /*51f0*/  HMMA.16816.F32.BF16 R136, R184.reuse, R170, R136 ;  /* 0x000000aab888723c */ /* 0x048ff00000041888 */
[C---:B------:R-:W-:Y:S08]  /*5200*/  HMMA.16816.F32.BF16 R40, R184.reuse, R116, R40 ;  /* 0x00000074b828723c */ /* 0x040ff00000041828 */
[C---:B------:R-:W-:Y:S01]  /*5210*/  HMMA.16816.F32.BF16 R36, R184.reuse, R118, R36 ;  /* 0x00000076b824723c */ /* 0x040fe20000041824 */
[----:B------:R-:W3:Y:S07]  /*5220*/  LDSM.16.M88.4 R116, [R2+0x3800] ;  /* 0x003800000274783b */ /* 0x000eee0000000200 */
[C---:B------:R-:W-:Y:S08]  /*5230*/  HMMA.16816.F32.BF16 R56, R184.reuse, R124, R56 ;  /* 0x0000007cb838723c */ /* 0x040ff00000041838 */
[C---:B------:R-:W-:Y:S01]  /*5240*/  HMMA.16816.F32.BF16 R52, R184.reuse, R126, R52 ;  /* 0x0000007eb834723c */ /* 0x040fe20000041834 */
[----:B------:R-:W3:Y:S07]  /*5250*/  LDSM.16.M88.4 R124, [R2+0x2800] ;  /* 0x00280000027c783b */ /* 0x000eee0000000200 */
[C---:B------:R-:W-:Y:S08]  /*5260*/  HMMA.16816.F32.BF16 R48, R184.reuse, R120, R48 ;  /* 0x00000078b830723c */ /* 0x040ff00000041830 */
[C---:B------:R-:W-:Y:S08]  /*5270*/  HMMA.16816.F32.BF16 R32, R184.reuse, R112, R32 ;  /* 0x00000070b820723c */ /* 0x040ff00000041820 */
[C---:B------:R-:W-:Y:S01]  /*5280*/  HMMA.16816.F32.BF16 R28, R184.reuse, R114, R28 ;  /* 0x00000072b81c723c */ /* 0x040fe2000004181c */
[----:B------:R-:W3:Y:S07]  /*5290*/  LDSM.16.M88.4 R112, [R2+0x4000] ;  /* 0x004000000270783b */ /* 0x000eee0000000200 */
[----:B----4-:R-:W-:Y:S01]  /*52a0*/  HMMA.16816.F32.BF16 R148, R184, R172, R148 ;  /* 0x000000acb894723c */ /* 0x010fe20000041894 */
[----:B------:R-:W-:-:S05]  /*52b0*/  IMAD.SHL.U32 R172, R225, 0x2, RZ ;  /* 0x00000002e1ac7824 */ /* 0x000fca00078e00ff */
[----:B------:R-:W-:Y:S02]  /*52c0*/  LOP3.LUT R172, R172, 0x6, RZ, 0xc0, !PT ;  /* 0x00000006acac7812 */ /* 0x000fe400078ec0ff */
[----:B-----5:R-:W-:Y:S08]  /*52d0*/  HMMA.16816.F32.BF16 R96, R132, R128, R96 ;  /* 0x000000808460723c */ /* 0x020ff00000041860 */
[----:B------:R-:W-:Y:S01]  /*52e0*/  HMMA.16816.F32.BF16 R44, R184, R122, R44 ;  /* 0x0000007ab82c723c */ /* 0x000fe2000004182c */
[----:B------:R-:W4:Y:S07]  /*52f0*/  LDSM.16.M88.4 R120, [R2+0x3000] ;  /* 0x003000000278783b */ /* 0x000f2e0000000200 */
[----:B-1----:R-:W-:Y:S01]  /*5300*/  HMMA.16816.F32.BF16 R136, R132, R102, R136 ;  /* 0x000000668488723c */ /* 0x002fe20000041888 */
[----:B------:R-:W-:Y:S01]  /*5310*/  LOP3.LUT R102, R3, R172, RZ, 0xfc, !PT ;  /* 0x000000ac03667212 */ /* 0x000fe200078efcff */
[----:B------:R-:W-:-:S05]  /*5320*/  IMAD.MOV.U32 R103, RZ, RZ, 0x8 ;  /* 0x00000008ff677424 */ /* 0x000fca00078e00ff */
[----:B------:R-:W-:Y:S01]  /*5330*/  VIADDMNMX R204, R0, R103, UR19, PT ;  /* 0x0000001300cc7e46 */ /* 0x000fe2000b800167 */
[C---:B--2---:R-:W-:Y:S01]  /*5340*/  HMMA.16816.F32.BF16 R48, R132.reuse, R104, R48 ;  /* 0x000000688430723c */ /* 0x044fe20000041830 */
[C---:B------:R-:W-:Y:S02]  /*5350*/  LOP3.LUT R104, R102.reuse, 0xf8, RZ, 0xfc, !PT ;  /* 0x000000f866687812 */ /* 0x040fe400078efcff */
[----:B------:R-:W-:Y:S02]  /*5360*/  ISETP.GE.AND P2, PT, R102, R204, PT ;  /* 0x000000cc6600720c */ /* 0x000fe40003f46270 */
[----:B------:R-:W-:Y:S02]  /*5370*/  I2FP.F32.U32 R103, R104 ;  /* 0x0000006800677245 */ /* 0x000fe40000201000 */
[----:B------:R-:W-:Y:S01]  /*5380*/  ISETP.GE.AND P3, PT, R104, R205, PT ;  /* 0x000000cd6800720c */ /* 0x000fe20003f66270 */
[----:B------:R-:W-:Y:S01]  /*5390*/  HMMA.16816.F32.BF16 R56, R132, R108, R56 ;  /* 0x0000006c8438723c */ /* 0x000fe20000041838 */
[----:B------:R-:W-:-:S02]  /*53a0*/  LOP3.LUT R108, R102, 0x1, RZ, 0xfc, !PT ;  /* 0x00000001666c7812 */ /* 0x000fc400078efcff */
[----:B------:R-:W-:Y:S01]  /*53b0*/  I2FP.F32.U32 R109, R102 ;  /* 0x00000066006d7245 */ /* 0x000fe20000201000 */
[C---:B------:R-:W-:Y:S01]  /*53c0*/  FFMA.FTZ R136, R103.reuse, UR5, R136 ;  /* 0x0000000567887c23 */ /* 0x040fe20008010088 */
[C---:B------:R-:W-:Y:S01]  /*53d0*/  ISETP.GE.AND P5, PT, R108.reuse, R205, PT ;  /* 0x000000cd6c00720c */ /* 0x040fe20003fa6270 */
[----:B------:R-:W-:Y:S01]  /*53e0*/  FFMA.FTZ R138, R103, UR5, R138 ;  /* 0x00000005678a7c23 */ /* 0x000fe2000801008a */
[----:B------:R-:W-:Y:S01]  /*53f0*/  ISETP.GE.AND P4, PT, R108, R204, PT ;  /* 0x000000cc6c00720c */ /* 0x000fe20003f86270 */
[C---:B------:R-:W-:Y:S01]  /*5400*/  HMMA.16816.F32.BF16 R92, R132.reuse, R130, R92 ;  /* 0x00000082845c723c */ /* 0x040fe2000004185c */
[----:B------:R-:W-:Y:S01]  /*5410*/  I2FP.F32.U32 R108, R108 ;  /* 0x0000006c006c7245 */ /* 0x000fe20000201000 */
[C---:B------:R-:W-:Y:S01]  /*5420*/  FFMA.FTZ R98, R109.reuse, UR5, R98 ;  /* 0x000000056d627c23 */ /* 0x040fe20008010062 */
[----:B------:R-:W-:Y:S01]  /*5430*/  LOP3.LUT R103, R102, 0x8, RZ, 0xfc, !PT ;  /* 0x0000000866677812 */ /* 0x000fe200078efcff */
[----:B------:R-:W-:Y:S01]  /*5440*/  FFMA.FTZ R109, R109, UR5, R96 ;  /* 0x000000056d6d7c23 */ /* 0x000fe20008010060 */
[----:B------:R-:W-:Y:S01]  /*5450*/  ISETP.GE.AND P1, PT, R104, R204, PT ;  /* 0x000000cc6800720c */ /* 0x000fe20003f26270 */
[C---:B------:R-:W-:Y:S01]  /*5460*/  FFMA.FTZ R0, R108.reuse, UR5, R97 ;  /* 0x000000056c007c23 */ /* 0x040fe20008010061 */
[----:B------:R-:W-:Y:S01]  /*5470*/  FFMA.FTZ R99, R108, UR5, R99 ;  /* 0x000000056c637c23 */ /* 0x000fe20008010063 */
[----:B---3--:R-:W-:Y:S01]  /*5480*/  HMMA.16816.F32.BF16 R72, R132, R116, R72 ;  /* 0x000000748448723c */ /* 0x008fe20000041848 */
[----:B------:R-:W-:-:S02]  /*5490*/  FSEL R116, R98, -INF , !P2 ;  /* 0xff80000062747808 */ /* 0x000fc40005000000 */
[----:B------:R-:W-:Y:S02]  /*54a0*/  FSEL R98, R136, -INF , !P3 ;  /* 0xff80000088627808 */ /* 0x000fe40005800000 */
[C---:B------:R-:W-:Y:S02]  /*54b0*/  ISETP.GE.AND P2, PT, R103.reuse, R205, PT ;  /* 0x000000cd6700720c */ /* 0x040fe40003f46270 */
[----:B------:R-:W-:Y:S01]  /*54c0*/  ISETP.GE.AND P3, PT, R103, R204, PT ;  /* 0x000000cc6700720c */ /* 0x000fe20003f66270 */
[----:B------:R-:W-:Y:S01]  /*54d0*/  HMMA.16816.F32.BF16 R52, R132, R110, R52 ;  /* 0x0000006e8434723c */ /* 0x000fe20000041834 */
[----:B------:R-:W-:Y:S02]  /*54e0*/  LOP3.LUT R110, R102, 0x9, RZ, 0xfc, !PT ;  /* 0x00000009666e7812 */ /* 0x000fe400078efcff */
[----:B------:R-:W-:Y:S02]  /*54f0*/  I2FP.F32.U32 R103, R103 ;  /* 0x0000006700677245 */ /* 0x000fe40000201000 */
[----:B------:R-:W-:-:S02]  /*5500*/  FSEL R97, R138, -INF , !P1 ;  /* 0xff8000008a617808 */ /* 0x000fc40004800000 */
[----:B------:R-:W-:Y:S01]  /*5510*/  FSEL R0, R0, -INF , !P5 ;  /* 0xff80000000007808 */ /* 0x000fe20006800000 */
[C---:B------:R-:W-:Y:S01]  /*5520*/  HMMA.16816.F32.BF16 R88, R132.reuse, R124, R88 ;  /* 0x0000007c8458723c */ /* 0x040fe20000041858 */
[C---:B------:R-:W-:Y:S01]  /*5530*/  ISETP.GE.AND P1, PT, R110.reuse, R205, PT ;  /* 0x000000cd6e00720c */ /* 0x040fe20003f26270 */
[C---:B------:R-:W-:Y:S01]  /*5540*/  FFMA.FTZ R92, R103.reuse, UR5, R92 ;  /* 0x00000005675c7c23 */ /* 0x040fe2000801005c */
[----:B------:R-:W-:Y:S01]  /*5550*/  ISETP.GE.AND P5, PT, R110, R204, PT ;  /* 0x000000cc6e00720c */ /* 0x000fe20003fa6270 */
[----:B------:R-:W-:Y:S01]  /*5560*/  FFMA.FTZ R94, R103, UR5, R94 ;  /* 0x00000005675e7c23 */ /* 0x000fe2000801005e */
[----:B------:R-:W-:Y:S02]  /*5570*/  I2FP.F32.U32 R110, R110 ;  /* 0x0000006e006e7245 */ /* 0x000fe40000201000 */
[----:B------:R-:W-:Y:S01]  /*5580*/  LOP3.LUT R108, R102, 0x11, RZ, 0xfc, !PT ;  /* 0x00000011666c7812 */ /* 0x000fe200078efcff */
[----:B------:R-:W-:Y:S02]  /*5590*/  HMMA.16816.F32.BF16 R84, R132, R126, R84 ;  /* 0x0000007e8454723c */ /* 0x000fe40000041854 */
[C---:B------:R-:W-:Y:S01]  /*55a0*/  FFMA.FTZ R103, R110.reuse, UR5, R93 ;  /* 0x000000056e677c23 */ /* 0x040fe2000801005d */
[----:B------:R-:W-:Y:S01]  /*55b0*/  FFMA.FTZ R95, R110, UR5, R95 ;  /* 0x000000056e5f7c23 */ /* 0x000fe2000801005f */
[----:B------:R-:W-:-:S02]  /*55c0*/  LOP3.LUT R110, R102, 0x10, RZ, 0xfc, !PT ;  /* 0x00000010666e7812 */ /* 0x000fc400078efcff */
[----:B------:R-:W-:Y:S02]  /*55d0*/  LOP3.LUT R93, R102, 0x18, RZ, 0xfc, !PT ;  /* 0x00000018665d7812 */ /* 0x000fe400078efcff */
[C---:B------:R-:W-:Y:S01]  /*55e0*/  HMMA.16816.F32.BF16 R64, R132.reuse, R112, R64 ;  /* 0x000000708440723c */ /* 0x040fe20000041840 */
[----:B------:R-:W-:Y:S02]  /*55f0*/  FSEL R112, R92, -INF , !P2 ;  /* 0xff8000005c707808 */ /* 0x000fe40005000000 */
[----:B------:R-:W-:Y:S02]  /*5600*/  I2FP.F32.U32 R92, R108 ;  /* 0x0000006c005c7245 */ /* 0x000fe40000201000 */
[----:B------:R-:W-:Y:S02]  /*5610*/  ISETP.GE.AND P2, PT, R110, R204, PT ;  /* 0x000000cc6e00720c */ /* 0x000fe40003f46270 */
[----:B------:R-:W-:Y:S01]  /*5620*/  FSEL R117, R95, -INF , !P5 ;  /* 0xff8000005f757808 */ /* 0x000fe20006800000 */
[----:B------:R-:W-:Y:S01]  /*5630*/  HMMA.16816.F32.BF16 R68, R132, R118, R68 ;  /* 0x000000768444723c */ /* 0x000fe20000041844 */
[----:B------:R-:W-:Y:S01]  /*5640*/  FSEL R118, R99, -INF , !P4 ;  /* 0xff80000063767808 */ /* 0x000fe20006000000 */
[----:B------:R-:W-:Y:S01]  /*5650*/  FFMA.FTZ R213, R92, UR5, R91 ;  /* 0x000000055cd57c23 */ /* 0x000fe2000801005b */
[----:B------:R-:W-:-:S02]  /*5660*/  I2FP.F32.U32 R99, R110 ;  /* 0x0000006e00637245 */ /* 0x000fc40000201000 */
[----:B------:R-:W-:Y:S01]  /*5670*/  FSEL R119, R94, -INF , !P3 ;  /* 0xff8000005e777808 */ /* 0x000fe20005800000 */
[----:B------:R-:W-:Y:S01]  /*5680*/  FFMA.FTZ R94, R92, UR5, R89 ;  /* 0x000000055c5e7c23 */ /* 0x000fe20008010059 */
[----:B------:R-:W-:Y:S01]  /*5690*/  I2FP.F32.U32 R89, R93 ;  /* 0x0000005d00597245 */ /* 0x000fe20000201000 */
[C---:B----4-:R-:W-:Y:S01]  /*56a0*/  HMMA.16816.F32.BF16 R80, R132.reuse, R120, R80 ;  /* 0x000000788450723c */ /* 0x050fe20000041850 */
[C---:B------:R-:W-:Y:S01]  /*56b0*/  FFMA.FTZ R90, R99.reuse, UR5, R90 ;  /* 0x00000005635a7c23 */ /* 0x040fe2000801005a */
[-C--:B------:R-:W-:Y:S01]  /*56c0*/  ISETP.GE.AND P3, PT, R108, R205.reuse, PT ;  /* 0x000000cd6c00720c */ /* 0x080fe20003f66270 */
[----:B------:R-:W-:Y:S01]  /*56d0*/  FFMA.FTZ R206, R99, UR5, R88 ;  /* 0x0000000563ce7c23 */ /* 0x000fe20008010058 */
[----:B------:R-:W-:Y:S01]  /*56e0*/  LOP3.LUT R88, R102, 0x19, RZ, 0xfc, !PT ;  /* 0x0000001966587812 */ /* 0x000fe200078efcff */
[C---:B------:R-:W-:Y:S01]  /*56f0*/  FFMA.FTZ R84, R89.reuse, UR5, R84 ;  /* 0x0000000559547c23 */ /* 0x040fe20008010054 */
[----:B------:R-:W-:Y:S01]  /*5700*/  ISETP.GE.AND P4, PT, R110, R205, PT ;  /* 0x000000cd6e00720c */ /* 0x000fe20003f86270 */
[----:B------:R-:W-:Y:S01]  /*5710*/  FFMA.FTZ R86, R89, UR5, R86 ;  /* 0x0000000559567c23 */ /* 0x000fe20008010056 */
[----:B------:R-:W-:Y:S01]  /*5720*/  HMMA.16816.F32.BF16 R76, R132, R122, R76 ;  /* 0x0000007a844c723c */ /* 0x000fe2000004184c */
[----:B------:R-:W-:-:S02]  /*5730*/  FSEL R110, R103, -INF , !P1 ;  /* 0xff800000676e7808 */ /* 0x000fc40004800000 */
[----:B------:R-:W-:Y:S02]  /*5740*/  FSEL R122, R90, -INF , !P2 ;  /* 0xff8000005a7a7808 */ /* 0x000fe40005000000 */
[-C--:B------:R-:W-:Y:S02]  /*5750*/  ISETP.GE.AND P1, PT, R108, R204.reuse, PT ;  /* 0x000000cc6c00720c */ /* 0x080fe40003f26270 */
[-C--:B------:R-:W-:Y:S01]  /*5760*/  ISETP.GE.AND P5, PT, R93, R205.reuse, PT ;  /* 0x000000cd5d00720c */ /* 0x080fe20003fa6270 */
[----:B------:R-:W-:Y:S01]  /*5770*/  HMMA.16816.F32.BF16 R140, R184, R168, R140 ;  /* 0x000000a8b88c723c */ /* 0x000fe2000004188c */
[----:B------:R-:W-:Y:S01]  /*5780*/  FSEL R90, R94, -INF , !P3 ;  /* 0xff8000005e5a7808 */ /* 0x000fe20005800000 */
[----:B------:R-:W1:Y:S01]  /*5790*/  LDSM.16.M88.4 R168, [R2+0x5800] ;  /* 0x0058000002a8783b */ /* 0x000e620000000200 */
[C---:B------:R-:W-:Y:S02]  /*57a0*/  ISETP.GE.AND P2, PT, R88.reuse, R205, PT ;  /* 0x000000cd5800720c */ /* 0x040fe40003f46270 */
[----:B------:R-:W-:-:S02]  /*57b0*/  ISETP.GE.AND P3, PT, R88, R204, PT ;  /* 0x000000cc5800720c */ /* 0x000fc40003f66270 */
[----:B------:R-:W-:Y:S01]  /*57c0*/  LOP3.LUT R89, R102, 0x20, RZ, 0xfc, !PT ;  /* 0x0000002066597812 */ /* 0x000fe200078efcff */
[----:B------:R-:W-:Y:S01]  /*57d0*/  HMMA.16816.F32.BF16 R60, R132, R114, R60 ;  /* 0x00000072843c723c */ /* 0x000fe2000004183c */
[----:B------:R-:W-:Y:S02]  /*57e0*/  I2FP.F32.U32 R88, R88 ;  /* 0x0000005800587245 */ /* 0x000fe40000201000 */
[----:B------:R-:W-:Y:S02]  /*57f0*/  FSEL R213, R213, -INF , !P1 ;  /* 0xff800000d5d57808 */ /* 0x000fe40004800000 */
[----:B------:R-:W-:Y:S01]  /*5800*/  FSEL R127, R84, -INF , !P5 ;  /* 0xff800000547f7808 */ /* 0x000fe20006800000 */
[C---:B------:R-:W-:Y:S01]  /*5810*/  FFMA.FTZ R85, R88.reuse, UR5, R85 ;  /* 0x0000000558557c23 */ /* 0x040fe20008010055 */
[C---:B------:R-:W-:Y:S01]  /*5820*/  ISETP.GE.AND P1, PT, R89.reuse, R205, PT ;  /* 0x000000cd5900720c */ /* 0x040fe20003f26270 */
[----:B------:R-:W-:Y:S01]  /*5830*/  FFMA.FTZ R120, R88, UR5, R87 ;  /* 0x0000000558787c23 */ /* 0x000fe20008010057 */
[----:B------:R-:W-:Y:S01]  /*5840*/  ISETP.GE.AND P5, PT, R89, R204, PT ;  /* 0x000000cc5900720c */ /* 0x000fe20003fa6270 */
[----:B------:R-:W-:Y:S01]  /*5850*/  HMMA.16816.F32.BF16 R164, R184, R180, R164 ;  /* 0x000000b4b8a4723c */ /* 0x000fe200000418a4 */
[----:B------:R-:W-:-:S02]  /*5860*/  I2FP.F32.U32 R89, R89 ;  /* 0x0000005900597245 */ /* 0x000fc40000201000 */
[----:B------:R-:W-:Y:S02]  /*5870*/  LOP3.LUT R88, R102, 0x21, RZ, 0xfc, !PT ;  /* 0x0000002166587812 */ /* 0x000fe400078efcff */
[----:B------:R-:W-:Y:S01]  /*5880*/  FSEL R206, R206, -INF , !P4 ;  /* 0xff800000cece7808 */ /* 0x000fe20006000000 */
[C---:B------:R-:W-:Y:S01]  /*5890*/  FFMA.FTZ R129, R89.reuse, UR5, R80 ;  /* 0x0000000559817c23 */ /* 0x040fe20008010050 */
[----:B------:R-:W-:Y:S01]  /*58a0*/  I2FP.F32.U32 R80, R88 ;  /* 0x0000005800507245 */ /* 0x000fe20000201000 */
[----:B------:R-:W-:Y:S01]  /*58b0*/  FFMA.FTZ R82, R89, UR5, R82 ;  /* 0x0000000559527c23 */ /* 0x000fe20008010052 */
[-C--:B------:R-:W-:Y:S01]  /*58c0*/  ISETP.GE.AND P4, PT, R93, R204.reuse, PT ;  /* 0x000000cc5d00720c */ /* 0x080fe20003f86270 */
[C---:B------:R-:W-:Y:S01]  /*58d0*/  HMMA.16816.F32.BF16 R160, R184.reuse, R182, R160 ;  /* 0x000000b6b8a0723c */ /* 0x040fe200000418a0 */
[----:B------:R-:W-:Y:S01]  /*58e0*/  FSEL R126, R85, -INF , !P2 ;  /* 0xff800000557e7808 */ /* 0x000fe20005000000 */
[----:B------:R-:W-:Y:S01]  /*58f0*/  FFMA.FTZ R81, R80, UR5, R81 ;  /* 0x0000000550517c23 */ /* 0x000fe20008010051 */
[----:B------:R-:W-:Y:S01]  /*5900*/  FSEL R125, R86, -INF , !P4 ;  /* 0xff800000567d7808 */ /* 0x000fe20006000000 */
[----:B------:R-:W-:Y:S01]  /*5910*/  FFMA.FTZ R83, R80, UR5, R83 ;  /* 0x0000000550537c23 */ /* 0x000fe20008010053 */
[C---:B------:R-:W-:Y:S01]  /*5920*/  ISETP.GE.AND P4, PT, R88.reuse, R205, PT ;  /* 0x000000cd5800720c */ /* 0x040fe20003f86270 */
[----:B------:R-:W2:Y:S01]  /*5930*/  LDSM.16.M88.4 R84, [R2+0x6800] ;  /* 0x006800000254783b */ /* 0x000ea20000000200 */
[----:B------:R-:W-:Y:S01]  /*5940*/  ISETP.GE.AND P2, PT, R88, R204, PT ;  /* 0x000000cc5800720c */ /* 0x000fe20003f46270 */
[----:B------:R-:W-:Y:S01]  /*5950*/  HMMA.16816.F32.BF16 R156, R184, R176, R156 ;  /* 0x000000b0b89c723c */ /* 0x000fe2000004189c */
[----:B------:R-:W-:-:S02]  /*5960*/  LOP3.LUT R91, R102, 0x28, RZ, 0xfc, !PT ;  /* 0x00000028665b7812 */ /* 0x000fc400078efcff */
[C---:B------:R-:W-:Y:S02]  /*5970*/  LOP3.LUT R88, R102.reuse, 0x29, RZ, 0xfc, !PT ;  /* 0x0000002966587812 */ /* 0x040fe400078efcff */
[----:B------:R-:W-:Y:S02]  /*5980*/  LOP3.LUT R80, R102, 0x30, RZ, 0xfc, !PT ;  /* 0x0000003066507812 */ /* 0x000fe400078efcff */
[----:B------:R-:W-:Y:S01]  /*5990*/  FSEL R120, R120, -INF , !P3 ;  /* 0xff80000078787808 */ /* 0x000fe20005800000 */
[----:B------:R-:W-:Y:S01]  /*59a0*/  HMMA.16816.F32.BF16 R152, R184, R178, R152 ;  /* 0x000000b2b898723c */ /* 0x000fe20000041898 */
[----:B------:R-:W-:Y:S02]  /*59b0*/  FSEL R129, R129, -INF , !P1 ;  /* 0xff80000081817808 */ /* 0x000fe40004800000 */
[----:B------:R-:W-:Y:S02]  /*59c0*/  FSEL R130, R82, -INF , !P5 ;  /* 0xff80000052827808 */ /* 0x000fe40006800000 */
[----:B------:R-:W-:-:S02]  /*59d0*/  FSEL R124, R81, -INF , !P4 ;  /* 0xff800000517c7808 */ /* 0x000fc40006000000 */
[C---:B------:R-:W-:Y:S01]  /*59e0*/  ISETP.GE.AND P3, PT, R91.reuse, R205, PT ;  /* 0x000000cd5b00720c */ /* 0x040fe20003f66270 */
[----:B------:R-:W-:Y:S01]  /*59f0*/  HMMA.16816.F32.BF16 R144, R184, R174, R144 ;  /* 0x000000aeb890723c */ /* 0x000fe20000041890 */
[----:B------:R-:W-:Y:S02]  /*5a00*/  ISETP.GE.AND P1, PT, R91, R204, PT ;  /* 0x000000cc5b00720c */ /* 0x000fe40003f26270 */
[----:B------:R-:W-:Y:S02]  /*5a10*/  I2FP.F32.U32 R82, R88 ;  /* 0x0000005800527245 */ /* 0x000fe40000201000 */
[----:B------:R-:W-:Y:S02]  /*5a20*/  I2FP.F32.U32 R81, R80 ;  /* 0x0000005000517245 */ /* 0x000fe40000201000 */
[----:B------:R-:W-:Y:S01]  /*5a30*/  I2FP.F32.U32 R91, R91 ;  /* 0x0000005b005b7245 */ /* 0x000fe20000201000 */
[----:B------:R-:W-:Y:S01]  /*5a40*/  FFMA.FTZ R79, R82, UR5, R79 ;  /* 0x00000005524f7c23 */ /* 0x000fe2000801004f */
[----:B------:R-:W-:Y:S01]  /*5a50*/  FSEL R207, R83, -INF , !P2 ;  /* 0xff80000053cf7808 */ /* 0x000fe20005000000 */
[----:B------:R-:W-:Y:S01]  /*5a60*/  FFMA.FTZ R199, R81, UR5, R72 ;  /* 0x0000000551c77c23 */ /* 0x000fe20008010048 */
[----:B------:R-:W-:Y:S01]  /*5a70*/  ISETP.GE.AND P4, PT, R88, R204, PT ;  /* 0x000000cc5800720c */ /* 0x000fe20003f86270 */
[C---:B------:R-:W-:Y:S01]  /*5a80*/  FFMA.FTZ R128, R91.reuse, UR5, R76 ;  /* 0x000000055b807c23 */ /* 0x040fe2000801004c */
[----:B------:R-:W-:Y:S01]  /*5a90*/  ISETP.GE.AND P2, PT, R80, R205, PT ;  /* 0x000000cd5000720c */ /* 0x000fe20003f46270 */
[----:B------:R-:W-:Y:S01]  /*5aa0*/  FFMA.FTZ R211, R82, UR5, R77 ;  /* 0x0000000552d37c23 */ /* 0x000fe2000801004d */
[C---:B------:R-:W-:Y:S01]  /*5ab0*/  LOP3.LUT R76, R102.reuse, 0x31, RZ, 0xfc, !PT ;  /* 0x00000031664c7812 */ /* 0x040fe200078efcff */
[----:B------:R-:W-:Y:S01]  /*5ac0*/  FFMA.FTZ R78, R91, UR5, R78 ;  /* 0x000000055b4e7c23 */ /* 0x000fe2000801004e */
[----:B------:R-:W-:Y:S01]  /*5ad0*/  LOP3.LUT R77, R102, 0x38, RZ, 0xfc, !PT ;  /* 0x00000038664d7812 */ /* 0x000fe200078efcff */
[----:B------:R-:W-:Y:S01]  /*5ae0*/  FFMA.FTZ R74, R81, UR5, R74 ;  /* 0x00000005514a7c23 */ /* 0x000fe2000801004a */
[----:B------:R-:W-:Y:S01]  /*5af0*/  FSEL R203, R79, -INF , !P4 ;  /* 0xff8000004fcb7808 */ /* 0x000fe20006000000 */
[----:B-1----:R-:W-:Y:S01]  /*5b00*/  HMMA.16816.F32.BF16 R36, R132, R170, R36 ;  /* 0x000000aa8424723c */ /* 0x002fe20000041824 */
[----:B------:R-:W-:-:S02]  /*5b10*/  FSEL R199, R199, -INF , !P2 ;  /* 0xff800000c7c77808 */ /* 0x000fc40005000000 */
[----:B------:R-:W-:Y:S02]  /*5b20*/  I2FP.F32.U32 R72, R76 ;  /* 0x0000004c00487245 */ /* 0x000fe40000201000 */
[C---:B------:R-:W-:Y:S02]  /*5b30*/  ISETP.GE.AND P4, PT, R77.reuse, R205, PT ;  /* 0x000000cd4d00720c */ /* 0x040fe40003f86270 */
[-C--:B------:R-:W-:Y:S01]  /*5b40*/  ISETP.GE.AND P2, PT, R77, R204.reuse, PT ;  /* 0x000000cc4d00720c */ /* 0x080fe20003f46270 */
[C---:B------:R-:W-:Y:S01]  /*5b50*/  FFMA.FTZ R73, R72.reuse, UR5, R73 ;  /* 0x0000000548497c23 */ /* 0x040fe20008010049 */
[----:B------:R-:W-:Y:S01]  /*5b60*/  I2FP.F32.U32 R77, R77 ;  /* 0x0000004d004d7245 */ /* 0x000fe20000201000 */
[----:B------:R-:W-:Y:S01]  /*5b70*/  FFMA.FTZ R75, R72, UR5, R75 ;  /* 0x00000005484b7c23 */ /* 0x000fe2000801004b */
[----:B------:R-:W-:Y:S01]  /*5b80*/  FSEL R128, R128, -INF , !P3 ;  /* 0xff80000080807808 */ /* 0x000fe20005800000 */
[----:B------:R-:W-:Y:S01]  /*5b90*/  HMMA.16816.F32.BF16 R40, R132, R168, R40 ;  /* 0x000000a88428723c */ /* 0x000fe20000041828 */
[----:B------:R-:W-:Y:S01]  /*5ba0*/  FSEL R209, R78, -INF , !P1 ;  /* 0xff8000004ed17808 */ /* 0x000fe20004800000 */
[C---:B------:R-:W-:Y:S01]  /*5bb0*/  FFMA.FTZ R138, R77.reuse, UR5, R68 ;  /* 0x000000054d8a7c23 */ /* 0x040fe20008010044 */
[----:B------:R-:W-:Y:S01]  /*5bc0*/  ISETP.GE.AND P3, PT, R80, R204, PT ;  /* 0x000000cc5000720c */ /* 0x000fe20003f66270 */
[----:B------:R-:W-:Y:S01]  /*5bd0*/  FFMA.FTZ R185, R77, UR5, R70 ;  /* 0x000000054db97c23 */ /* 0x000fe20008010046 */
[----:B------:R-:W-:-:S02]  /*5be0*/  ISETP.GE.AND P1, PT, R76, R205, PT ;  /* 0x000000cd4c00720c */ /* 0x000fc40003f26270 */
[----:B------:R-:W-:Y:S01]  /*5bf0*/  LOP3.LUT R68, R102, 0x39, RZ, 0xfc, !PT ;  /* 0x0000003966447812 */ /* 0x000fe200078efcff */
[C---:B------:R-:W-:Y:S01]  /*5c00*/  HMMA.16816.F32.BF16 R44, R132.reuse, R106, R44 ;  /* 0x0000006a842c723c */ /* 0x040fe2000004182c */
[-C--:B------:R-:W-:Y:S01]  /*5c10*/  ISETP.GE.AND P5, PT, R88, R205.reuse, PT ;  /* 0x000000cd5800720c */ /* 0x080fe20003fa6270 */
[----:B------:R-:W1:Y:S01]  /*5c20*/  LDSM.16.M88.4 R104, [R2+0x6000] ;  /* 0x006000000268783b */ /* 0x000e620000000200 */
[----:B------:R-:W-:Y:S02]  /*5c30*/  FSEL R193, R74, -INF , !P3 ;  /* 0xff8000004ac17808 */ /* 0x000fe40005800000 */
[----:B------:R-:W-:Y:S02]  /*5c40*/  FSEL R197, R73, -INF , !P1 ;  /* 0xff80000049c57808 */ /* 0x000fe40004800000 */
[C---:B------:R-:W-:Y:S01]  /*5c50*/  ISETP.GE.AND P3, PT, R68.reuse, R205, PT ;  /* 0x000000cd4400720c */ /* 0x040fe20003f66270 */
[----:B--2---:R-:W-:Y:S01]  /*5c60*/  HMMA.16816.F32.BF16 R24, R132, R84, R24 ;  /* 0x000000548418723c */ /* 0x004fe20000041818 */
[----:B------:R-:W-:-:S02]  /*5c70*/  ISETP.GE.AND P1, PT, R68, R204, PT ;  /* 0x000000cc4400720c */ /* 0x000fc40003f26270 */
[----:B------:R-:W-:Y:S02]  /*5c80*/  FSEL R211, R211, -INF , !P5 ;  /* 0xff800000d3d37808 */ /* 0x000fe40006800000 */
[----:B------:R-:W-:Y:S02]  /*5c90*/  I2FP.F32.U32 R68, R68 ;  /* 0x0000004400447245 */ /* 0x000fe40000201000 */
[----:B------:R-:W-:Y:S01]  /*5ca0*/  ISETP.GE.AND P5, PT, R76, R204, PT ;  /* 0x000000cc4c00720c */ /* 0x000fe20003fa6270 */
[----:B------:R-:W-:Y:S01]  /*5cb0*/  HMMA.16816.F32.BF16 R20, R132, R86, R20 ;  /* 0x000000568414723c */ /* 0x000fe20000041814 */
[----:B------:R-:W-:Y:S01]  /*5cc0*/  LOP3.LUT R76, R102, 0x40, RZ, 0xfc, !PT ;  /* 0x00000040664c7812 */ /* 0x000fe200078efcff */
[----:B------:R-:W-:Y:S01]  /*5cd0*/  FFMA.FTZ R195, R68, UR5, R69 ;  /* 0x0000000544c37c23 */ /* 0x000fe20008010045 */
[----:B------:R-:W-:Y:S01]  /*5ce0*/  LOP3.LUT R70, R102, 0x41, RZ, 0xfc, !PT ;  /* 0x0000004166467812 */ /* 0x000fe200078efcff */
[----:B------:R-:W-:Y:S01]  /*5cf0*/  FFMA.FTZ R71, R68, UR5, R71 ;  /* 0x0000000544477c23 */ /* 0x000fe20008010047 */
[----:B------:R-:W-:-:S02]  /*5d00*/  I2FP.F32.U32 R69, R76 ;  /* 0x0000004c00457245 */ /* 0x000fc40000201000 */
[----:B------:R-:W-:Y:S01]  /*5d10*/  FSEL R187, R75, -INF , !P5 ;  /* 0xff8000004bbb7808 */ /* 0x000fe20006800000 */
[----:B------:R-:W-:Y:S01]  /*5d20*/  HMMA.16816.F32.BF16 R140, R132, R100, R140 ;  /* 0x00000064848c723c */ /* 0x000fe2000004188c */
[----:B------:R-:W-:Y:S01]  /*5d30*/  FSEL R185, R185, -INF , !P2 ;  /* 0xff800000b9b97808 */ /* 0x000fe20005000000 */
[----:B------:R-:W-:Y:S01]  /*5d40*/  FFMA.FTZ R64, R69, UR5, R64 ;  /* 0x0000000545407c23 */ /* 0x000fe20008010040 */
[----:B------:R-:W-:Y:S01]  /*5d50*/  FSEL R195, R195, -INF , !P3 ;  /* 0xff800000c3c37808 */ /* 0x000fe20005800000 */
[----:B------:R-:W-:Y:S01]  /*5d60*/  FFMA.FTZ R66, R69, UR5, R66 ;  /* 0x0000000545427c23 */ /* 0x000fe20008010042 */
[-C--:B------:R-:W-:Y:S01]  /*5d70*/  ISETP.GE.AND P5, PT, R76, R205.reuse, PT ;  /* 0x000000cd4c00720c */ /* 0x080fe20003fa6270 */
[----:B------:R-:W2:Y:S01]  /*5d80*/  LDSM.16.M88.4 R72, [R2+0x7000] ;  /* 0x007000000248783b */ /* 0x000ea20000000200 */
[C---:B------:R-:W-:Y:S02]  /*5d90*/  ISETP.GE.AND P2, PT, R70.reuse, R205, PT ;  /* 0x000000cd4600720c */ /* 0x040fe40003f46270 */
[----:B------:R-:W-:-:S02]  /*5da0*/  ISETP.GE.AND P3, PT, R70, R204, PT ;  /* 0x000000cc4600720c */ /* 0x000fc40003f66270 */
[----:B------:R-:W-:Y:S02]  /*5db0*/  I2FP.F32.U32 R70, R70 ;  /* 0x0000004600467245 */ /* 0x000fe40000201000 */
[C---:B------:R-:W-:Y:S02]  /*5dc0*/  LOP3.LUT R68, R102.reuse, 0x49, RZ, 0xfc, !PT ;  /* 0x0000004966447812 */ /* 0x040fe400078efcff */
[----:B------:R-:W-:Y:S01]  /*5dd0*/  LOP3.LUT R69, R102, 0x48, RZ, 0xfc, !PT ;  /* 0x0000004866457812 */ /* 0x000fe200078efcff */
[----:B------:R-:W-:Y:S01]  /*5de0*/  FFMA.FTZ R181, R70, UR5, R65 ;  /* 0x0000000546b57c23 */ /* 0x000fe20008010041 */
[----:B------:R-:W-:Y:S01]  /*5df0*/  FSEL R183, R64, -INF , !P5 ;  /* 0xff80000040b77808 */ /* 0x000fe20006800000 */
[----:B------:R-:W-:Y:S01]  /*5e00*/  FFMA.FTZ R67, R70, UR5, R67 ;  /* 0x0000000546437c23 */ /* 0x000fe20008010043 */
[----:B------:R-:W-:Y:S01]  /*5e10*/  FSEL R191, R71, -INF , !P1 ;  /* 0xff80000047bf7808 */ /* 0x000fe20004800000 */
[----:B-1----:R-:W-:Y:S01]  /*5e20*/  HMMA.16816.F32.BF16 R32, R132, R104, R32 ;  /* 0x000000688420723c */ /* 0x002fe20000041820 */
[----:B------:R-:W-:-:S02]  /*5e30*/  I2FP.F32.U32 R64, R68 ;  /* 0x0000004400407245 */ /* 0x000fc40000201000 */
[C---:B------:R-:W-:Y:S02]  /*5e40*/  ISETP.GE.AND P1, PT, R69.reuse, R205, PT ;  /* 0x000000cd4500720c */ /* 0x040fe40003f26270 */
[-C--:B------:R-:W-:Y:S01]  /*5e50*/  ISETP.GE.AND P5, PT, R69, R204.reuse, PT ;  /* 0x000000cc4500720c */ /* 0x080fe20003fa6270 */
[----:B------:R-:W-:Y:S01]  /*5e60*/  FFMA.FTZ R177, R64, UR5, R61 ;  /* 0x0000000540b17c23 */ /* 0x000fe2000801003d */
[----:B------:R-:W-:Y:S01]  /*5e70*/  FSEL R138, R138, -INF , !P4 ;  /* 0xff8000008a8a7808 */ /* 0x000fe20006000000 */
[----:B------:R-:W-:Y:S01]  /*5e80*/  FFMA.FTZ R173, R64, UR5, R63 ;  /* 0x0000000540ad7c23 */ /* 0x000fe2000801003f */
[----:B------:R-:W-:Y:S01]  /*5e90*/  LOP3.LUT R65, R102, 0x50, RZ, 0xfc, !PT ;  /* 0x0000005066417812 */ /* 0x000fe200078efcff */
[----:B------:R-:W-:Y:S01]  /*5ea0*/  HMMA.16816.F32.BF16 R28, R132, R106, R28 ;  /* 0x0000006a841c723c */ /* 0x000fe2000004181c */
[----:B------:R-:W-:Y:S02]  /*5eb0*/  I2FP.F32.U32 R69, R69 ;  /* 0x0000004500457245 */ /* 0x000fe40000201000 */
[----:B------:R-:W-:-:S02]  /*5ec0*/  ISETP.GE.AND P4, PT, R76, R204, PT ;  /* 0x000000cc4c00720c */ /* 0x000fc40003f86270 */
[----:B------:R-:W-:Y:S01]  /*5ed0*/  I2FP.F32.U32 R61, R65 ;  /* 0x00000041003d7245 */ /* 0x000fe20000201000 */
[C---:B------:R-:W-:Y:S01]  /*5ee0*/  FFMA.FTZ R62, R69.reuse, UR5, R62 ;  /* 0x00000005453e7c23 */ /* 0x040fe2000801003e */
[----:B------:R-:W-:Y:S01]  /*5ef0*/  FSEL R175, R66, -INF , !P4 ;  /* 0xff80000042af7808 */ /* 0x000fe20006000000 */
[----:B------:R-:W-:Y:S01]  /*5f00*/  FFMA.FTZ R179, R69, UR5, R60 ;  /* 0x0000000545b37c23 */ /* 0x000fe2000801003c */
[----:B------:R-:W-:Y:S01]  /*5f10*/  ISETP.GE.AND P4, PT, R68, R205, PT ;  /* 0x000000cd4400720c */ /* 0x000fe20003f86270 */
[C---:B------:R-:W-:Y:S01]  /*5f20*/  FFMA.FTZ R56, R61.reuse, UR5, R56 ;  /* 0x000000053d387c23 */ /* 0x040fe20008010038 */
[----:B------:R-:W-:Y:S01]  /*5f30*/  LOP3.LUT R60, R102, 0x51, RZ, 0xfc, !PT ;  /* 0x00000051663c7812 */ /* 0x000fe200078efcff */
[----:B------:R-:W-:Y:S01]  /*5f40*/  FFMA.FTZ R58, R61, UR5, R58 ;  /* 0x000000053d3a7c23 */ /* 0x000fe2000801003a */
[----:B------:R-:W-:Y:S02]  /*5f50*/  FSEL R181, R181, -INF , !P2 ;  /* 0xff800000b5b57808 */ /* 0x000fe40005000000 */
[----:B------:R-:W-:Y:S01]  /*5f60*/  FSEL R171, R67, -INF , !P3 ;  /* 0xff80000043ab7808 */ /* 0x000fe20005800000 */
[----:B--2---:R-:W-:Y:S01]  /*5f70*/  HMMA.16816.F32.BF16 R16, R132, R72, R16 ;  /* 0x000000488410723c */ /* 0x004fe20000041810 */
[----:B------:R-:W-:-:S02]  /*5f80*/  ISETP.GE.AND P2, PT, R68, R204, PT ;  /* 0x000000cc4400720c */ /* 0x000fc40003f46270 */
[-C--:B------:R-:W-:Y:S02]  /*5f90*/  ISETP.GE.AND P3, PT, R65, R205.reuse, PT ;  /* 0x000000cd4100720c */ /* 0x080fe40003f66270 */
[----:B------:R-:W-:Y:S02]  /*5fa0*/  FSEL R169, R62, -INF , !P5 ;  /* 0xff8000003ea97808 */ /* 0x000fe40006800000 */
[----:B------:R-:W-:Y:S01]  /*5fb0*/  FSEL R177, R177, -INF , !P4 ;  /* 0xff800000b1b17808 */ /* 0x000fe20006000000 */
[----:B------:R-:W-:Y:S01]  /*5fc0*/  HMMA.16816.F32.BF16 R12, R132, R74, R12 ;  /* 0x0000004a840c723c */ /* 0x000fe2000004180c */
[C---:B------:R-:W-:Y:S02]  /*5fd0*/  ISETP.GE.AND P5, PT, R60.reuse, R205, PT ;  /* 0x000000cd3c00720c */ /* 0x040fe40003fa6270 */
[----:B------:R-:W-:Y:S02]  /*5fe0*/  ISETP.GE.AND P4, PT, R60, R204, PT ;  /* 0x000000cc3c00720c */ /* 0x000fe40003f86270 */
[----:B------:R-:W-:-:S02]  /*5ff0*/  LOP3.LUT R61, R102, 0x58, RZ, 0xfc, !PT ;  /* 0x00000058663d7812 */ /* 0x000fc400078efcff */
[----:B------:R-:W-:Y:S02]  /*6000*/  I2FP.F32.U32 R60, R60 ;  /* 0x0000003c003c7245 */ /* 0x000fe40000201000 */
[----:B------:R-:W-:Y:S02]  /*6010*/  FSEL R173, R173, -INF , !P2 ;  /* 0xff800000adad7808 */ /* 0x000fe40005000000 */
[----:B------:R-:W-:Y:S01]  /*6020*/  FSEL R252, R56, -INF , !P3 ;  /* 0xff80000038fc7808 */ /* 0x000fe20005800000 */
[C---:B------:R-:W-:Y:S01]  /*6030*/  FFMA.FTZ R57, R60.reuse, UR5, R57 ;  /* 0x000000053c397c23 */ /* 0x040fe20008010039 */
[C---:B------:R-:W-:Y:S01]  /*6040*/  ISETP.GE.AND P2, PT, R61.reuse, R205, PT ;  /* 0x000000cd3d00720c */ /* 0x040fe20003f46270 */
[----:B------:R-:W-:Y:S01]  /*6050*/  FFMA.FTZ R238, R60, UR5, R59 ;  /* 0x000000053cee7c23 */ /* 0x000fe2000801003b */
[----:B------:R-:W-:Y:S02]  /*6060*/  ISETP.GE.AND P3, PT, R61, R204, PT ;  /* 0x000000cc3d00720c */ /* 0x000fe40003f66270 */
[----:B------:R-:W-:-:S02]  /*6070*/  I2FP.F32.U32 R61, R61 ;  /* 0x0000003d003d7245 */ /* 0x000fc40000201000 */
[----:B------:R-:W-:Y:S02]  /*6080*/  LOP3.LUT R60, R102, 0x59, RZ, 0xfc, !PT ;  /* 0x00000059663c7812 */ /* 0x000fe400078efcff */
[----:B------:R-:W-:Y:S01]  /*6090*/  FSEL R179, R179, -INF , !P1 ;  /* 0xff800000b3b37808 */ /* 0x000fe20004800000 */
[C---:B------:R-:W-:Y:S01]  /*60a0*/  FFMA.FTZ R246, R61.reuse, UR5, R52 ;  /* 0x000000053df67c23 */ /* 0x040fe20008010034 */
[----:B------:R-:W-:Y:S01]  /*60b0*/  I2FP.F32.U32 R52, R60 ;  /* 0x0000003c00347245 */ /* 0x000fe20000201000 */
[----:B------:R-:W-:Y:S01]  /*60c0*/  FFMA.FTZ R54, R61, UR5, R54 ;  /* 0x000000053d367c23 */ /* 0x000fe20008010036 */
[-C--:B------:R-:W-:Y:S02]  /*60d0*/  ISETP.GE.AND P1, PT, R65, R204.reuse, PT ;  /* 0x000000cc4100720c */ /* 0x080fe40003f26270 */
[----:B------:R-:W-:Y:S01]  /*60e0*/  FSEL R250, R57, -INF , !P5 ;  /* 0xff80000039fa7808 */ /* 0x000fe20006800000 */
[----:B------:R-:W-:Y:S01]  /*60f0*/  FFMA.FTZ R53, R52, UR5, R53 ;  /* 0x0000000534357c23 */ /* 0x000fe20008010035 */
[----:B------:R-:W-:Y:S01]  /*6100*/  FSEL R242, R58, -INF , !P1 ;  /* 0xff8000003af27808 */ /* 0x000fe20004800000 */
[----:B------:R-:W-:Y:S01]  /*6110*/  FFMA.FTZ R55, R52, UR5, R55 ;  /* 0x0000000534377c23 */ /* 0x000fe20008010037 */
[C---:B------:R-:W-:Y:S01]  /*6120*/  ISETP.GE.AND P1, PT, R60.reuse, R205, PT ;  /* 0x000000cd3c00720c */ /* 0x040fe20003f26270 */
[----:B------:R-:W1:Y:S01]  /*6130*/  LDSM.16.M88.4 R56, [R2+0x7800] ;  /* 0x007800000238783b */ /* 0x000e620000000200 */
[----:B------:R-:W-:-:S02]  /*6140*/  ISETP.GE.AND P5, PT, R60, R204, PT ;  /* 0x000000cc3c00720c */ /* 0x000fc40003fa6270 */
[C---:B------:R-:W-:Y:S02]  /*6150*/  LOP3.LUT R63, R102.reuse, 0x60, RZ, 0xfc, !PT ;  /* 0x00000060663f7812 */ /* 0x040fe400078efcff */
        /* <DEDUP_REMOVED lines=22> */
[----:B------:R-:W-:-:S02]  /*62c0*/  FSEL R218, R51, -INF , !P1 ;  /* 0xff80000033da7808 */ /* 0x000fc40004800000 */
[----:B------:R-:W-:Y:S01]  /*62d0*/  FSEL R228, R228, -INF , !P5 ;  /* 0xff800000e4e47808 */ /* 0x000fe20006800000 */
[C---:B-1----:R-:W-:Y:S01]  /*62e0*/  HMMA.16816.F32.BF16 R4, R132.reuse, R58, R4 ;  /* 0x0000003a8404723c */ /* 0x042fe20000041804 */
        /* <DEDUP_REMOVED lines=13> */
[----:B------:R-:W-:Y:S02]  /*63c0*/  LOP3.LUT R40, R102, 0x71, RZ, 0xfc, !PT ;  /* 0x0000007166287812 */ /* 0x000fe400078efcff */
[-C--:B------:R-:W-:Y:S02]  /*63d0*/  ISETP.GE.AND P3, PT, R60, R205.reuse, PT ;  /* 0x000000cd3c00720c */ /* 0x080fe40003f66270 */
[----:B------:R-:W-:Y:S02]  /*63e0*/  FSEL R220, R46, -INF , !P4 ;  /* 0xff8000002edc7808 */ /* 0x000fe40006000000 */
[----:B------:R-:W-:Y:S02]  /*63f0*/  FSEL R184, R45, -INF , !P2 ;  /* 0xff8000002db87808 */ /* 0x000fe40005000000 */
[C---:B------:R-:W-:Y:S02]  /*6400*/  ISETP.GE.AND P4, PT, R40.reuse, R205, PT ;  /* 0x000000cd2800720c */ /* 0x040fe40003f86270 */
[----:B------:R-:W-:-:S02]  /*6410*/  ISETP.GE.AND P2, PT, R40, R204, PT ;  /* 0x000000cc2800720c */ /* 0x000fc40003f46270 */
[----:B------:R-:W-:Y:S02]  /*6420*/  FSEL R236, R236, -INF , !P3 ;  /* 0xff800000ecec7808 */ /* 0x000fe40005800000 */
[----:B------:R-:W-:Y:S02]  /*6430*/  I2FP.F32.U32 R40, R40 ;  /* 0x0000002800287245 */ /* 0x000fe40000201000 */
[----:B------:R-:W-:Y:S02]  /*6440*/  ISETP.GE.AND P3, PT, R48, R204, PT ;  /* 0x000000cc3000720c */ /* 0x000fe40003f66270 */
[----:B------:R-:W-:Y:S01]  /*6450*/  LOP3.LUT R42, R102, 0x79, RZ, 0xfc, !PT ;  /* 0x00000079662a7812 */ /* 0x000fe200078efcff */
[C---:B------:R-:W-:Y:S01]  /*6460*/  FFMA.FTZ R210, R40.reuse, UR5, R41 ;  /* 0x0000000528d27c23 */ /* 0x040fe20008010029 */
[----:B------:R-:W-:Y:S01]  /*6470*/  FSEL R216, R47, -INF , !P3 ;  /* 0xff8000002fd87808 */ /* 0x000fe20005800000 */
[----:B------:R-:W-:Y:S01]  /*6480*/  FFMA.FTZ R43, R40, UR5, R43 ;  /* 0x00000005282b7c23 */ /* 0x000fe2000801002b */
[----:B------:R-:W1:Y:S01]  /*6490*/  LDSM.16.M88.4 R44, [R2+0x8000] ;  /* 0x00800000022c783b */ /* 0x000e620000000200 */
[----:B------:R-:W-:-:S02]  /*64a0*/  LOP3.LUT R48, R102, 0x78, RZ, 0xfc, !PT ;  /* 0x0000007866307812 */ /* 0x000fc400078efcff */
[----:B------:R-:W-:Y:S02]  /*64b0*/  FSEL R196, R196, -INF , !P5 ;  /* 0xff800000c4c47808 */ /* 0x000fe40006800000 */
[----:B------:R-:W-:Y:S02]  /*64c0*/  FSEL R210, R210, -INF , !P4 ;  /* 0xff800000d2d27808 */ /* 0x000fe40006000000 */
[C---:B------:R-:W-:Y:S02]  /*64d0*/  ISETP.GE.AND P5, PT, R42.reuse, R205, PT ;  /* 0x000000cd2a00720c */ /* 0x040fe40003fa6270 */
[----:B------:R-:W-:Y:S02]  /*64e0*/  ISETP.GE.AND P4, PT, R42, R204, PT ;  /* 0x000000cc2a00720c */ /* 0x000fe40003f86270 */
[----:B------:R-:W-:Y:S02]  /*64f0*/  I2FP.F32.U32 R41, R48 ;  /* 0x0000003000297245 */ /* 0x000fe40000201000 */
[----:B------:R-:W-:-:S02]  /*6500*/  I2FP.F32.U32 R42, R42 ;  /* 0x0000002a002a7245 */ /* 0x000fc40000201000 */
[----:B------:R-:W-:Y:S01]  /*6510*/  FSEL R214, R214, -INF , !P1 ;  /* 0xff800000d6d67808 */ /* 0x000fe20004800000 */
[C---:B------:R-:W-:Y:S01]  /*6520*/  FFMA.FTZ R38, R41.reuse, UR5, R38 ;  /* 0x0000000529267c23 */ /* 0x040fe20008010026 */
[----:B------:R-:W-:Y:S01]  /*6530*/  ISETP.GE.AND P1, PT, R48, R204, PT ;  /* 0x000000cc3000720c */ /* 0x000fe20003f26270 */
[----:B------:R-:W-:Y:S01]  /*6540*/  FFMA.FTZ R37, R42, UR5, R37 ;  /* 0x000000052a257c23 */ /* 0x000fe20008010025 */
[----:B------:R-:W-:Y:S01]  /*6550*/  LOP3.LUT R40, R102, 0x81, RZ, 0xfc, !PT ;  /* 0x0000008166287812 */ /* 0x000fe200078efcff */
[----:B------:R-:W-:Y:S01]  /*6560*/  FFMA.FTZ R212, R41, UR5, R36 ;  /* 0x0000000529d47c23 */ /* 0x000fe20008010024 */
[----:B------:R-:W-:Y:S01]  /*6570*/  FSEL R198, R38, -INF , !P1 ;  /* 0xff80000026c67808 */ /* 0x000fe20004800000 */
[----:B------:R-:W-:Y:S01]  /*6580*/  FFMA.FTZ R39, R42, UR5, R39 ;  /* 0x000000052a277c23 */ /* 0x000fe20008010027 */
[----:B------:R-:W-:Y:S02]  /*6590*/  FSEL R208, R37, -INF , !P5 ;  /* 0xff80000025d07808 */ /* 0x000fe40006800000 */
[----:B------:R-:W-:-:S02]  /*65a0*/  ISETP.GE.AND P1, PT, R40, R205, PT ;  /* 0x000000cd2800720c */ /* 0x000fc40003f26270 */
[----:B------:R-:W-:Y:S02]  /*65b0*/  ISETP.GE.AND P5, PT, R40, R204, PT ;  /* 0x000000cc2800720c */ /* 0x000fe40003fa6270 */
[----:B------:R-:W-:Y:S02]  /*65c0*/  I2FP.F32.U32 R40, R40 ;  /* 0x0000002800287245 */ /* 0x000fe40000201000 */
[----:B------:R-:W-:Y:S02]  /*65d0*/  ISETP.GE.AND P3, PT, R48, R205, PT ;  /* 0x000000cd3000720c */ /* 0x000fe40003f66270 */
[----:B------:R-:W-:Y:S01]  /*65e0*/  LOP3.LUT R41, R102, 0x80, RZ, 0xfc, !PT ;  /* 0x0000008066297812 */ /* 0x000fe200078efcff */
[----:B------:R-:W-:Y:S01]  /*65f0*/  FFMA.FTZ R180, R40, UR5, R33 ;  /* 0x0000000528b47c23 */ /* 0x000fe20008010021 */
[----:B------:R-:W-:Y:S01]  /*6600*/  LOP3.LUT R36, R102, 0x88, RZ, 0xfc, !PT ;  /* 0x0000008866247812 */ /* 0x000fe200078efcff */
[----:B------:R-:W-:Y:S01]  /*6610*/  FFMA.FTZ R35, R40, UR5, R35 ;  /* 0x0000000528237c23 */ /* 0x000fe20008010023 */
[----:B------:R-:W-:-:S02]  /*6620*/  FSEL R202, R43, -INF , !P2 ;  /* 0xff8000002bca7808 */ /* 0x000fc40005000000 */
[----:B------:R-:W-:Y:S02]  /*6630*/  FSEL R212, R212, -INF , !P3 ;  /* 0xff800000d4d47808 */ /* 0x000fe40005800000 */
[C---:B------:R-:W-:Y:S02]  /*6640*/  ISETP.GE.AND P2, PT, R41.reuse, R205, PT ;  /* 0x000000cd2900720c */ /* 0x040fe40003f46270 */
[----:B------:R-:W-:Y:S02]  /*6650*/  ISETP.GE.AND P3, PT, R41, R204, PT ;  /* 0x000000cc2900720c */ /* 0x000fe40003f66270 */
[----:B------:R-:W-:Y:S02]  /*6660*/  I2FP.F32.U32 R33, R36 ;  /* 0x0000002400217245 */ /* 0x000fe40000201000 */
[----:B------:R-:W-:Y:S02]  /*6670*/  I2FP.F32.U32 R41, R41 ;  /* 0x0000002900297245 */ /* 0x000fe40000201000 */
[----:B------:R-:W-:Y:S01]  /*6680*/  FSEL R194, R39, -INF , !P4 ;  /* 0xff80000027c27808 */ /* 0x000fe20006000000 */
[----:B------:R-:W-:Y:S01]  /*6690*/  FFMA.FTZ R182, R33, UR5, R28 ;  /* 0x0000000521b67c23 */ /* 0x000fe2000801001c */
[----:B------:R-:W-:Y:S01]  /*66a0*/  ISETP.GE.AND P4, PT, R36, R205, PT ;  /* 0x000000cd2400720c */ /* 0x000fe20003f86270 */
[C---:B------:R-:W-:Y:S01]  /*66b0*/  FFMA.FTZ R186, R41.reuse, UR5, R32 ;  /* 0x0000000529ba7c23 */ /* 0x040fe20008010020 */
[----:B------:R-:W-:Y:S01]  /*66c0*/  FFMA.FTZ R34, R41, UR5, R34 ;  /* 0x0000000529227c23 */ /* 0x000fe20008010022 */
[C---:B------:R-:W-:Y:S01]  /*66d0*/  LOP3.LUT R41, R102.reuse, 0x90, RZ, 0xfc, !PT ;  /* 0x0000009066297812 */ /* 0x040fe200078efcff */
[----:B------:R-:W-:Y:S01]  /*66e0*/  FFMA.FTZ R30, R33, UR5, R30 ;  /* 0x00000005211e7c23 */ /* 0x000fe2000801001e */
[----:B------:R-:W-:-:S02]  /*66f0*/  LOP3.LUT R32, R102, 0x89, RZ, 0xfc, !PT ;  /* 0x0000008966207812 */ /* 0x000fc400078efcff */
[----:B------:R-:W-:Y:S02]  /*6700*/  FSEL R174, R35, -INF , !P5 ;  /* 0xff80000023ae7808 */ /* 0x000fe40006800000 */
[----:B------:R-:W-:Y:S02]  /*6710*/  FSEL R182, R182, -INF , !P4 ;  /* 0xff800000b6b67808 */ /* 0x000fe40006000000 */
[C---:B------:R-:W-:Y:S02]  /*6720*/  ISETP.GE.AND P5, PT, R41.reuse, R205, PT ;  /* 0x000000cd2900720c */ /* 0x040fe40003fa6270 */
[----:B------:R-:W-:Y:S02]  /*6730*/  ISETP.GE.AND P4, PT, R41, R204, PT ;  /* 0x000000cc2900720c */ /* 0x000fe40003f86270 */
[----:B------:R-:W-:Y:S02]  /*6740*/  I2FP.F32.U32 R41, R41 ;  /* 0x0000002900297245 */ /* 0x000fe40000201000 */
[----:B------:R-:W-:-:S02]  /*6750*/  FSEL R168, R34, -INF , !P3 ;  /* 0xff80000022a87808 */ /* 0x000fc40005800000 */
[----:B------:R-:W-:Y:S01]  /*6760*/  FSEL R180, R180, -INF , !P1 ;  /* 0xff800000b4b47808 */ /* 0x000fe20004800000 */
[----:B------:R-:W-:Y:S01]  /*6770*/  FFMA.FTZ R26, R41, UR5, R26 ;  /* 0x00000005291a7c23 */ /* 0x000fe2000801001a */
[----:B------:R-:W-:Y:S02]  /*6780*/  FSEL R186, R186, -INF , !P2 ;  /* 0xff800000baba7808 */ /* 0x000fe40005000000 */
[C---:B------:R-:W-:Y:S02]  /*6790*/  ISETP.GE.AND P3, PT, R32.reuse, R205, PT ;  /* 0x000000cd2000720c */ /* 0x040fe40003f66270 */
[-C--:B------:R-:W-:Y:S02]  /*67a0*/  ISETP.GE.AND P1, PT, R32, R204.reuse, PT ;  /* 0x000000cc2000720c */ /* 0x080fe40003f26270 */
[----:B------:R-:W-:Y:S02]  /*67b0*/  LOP3.LUT R28, R102, 0x91, RZ, 0xfc, !PT ;  /* 0x00000091661c7812 */ /* 0x000fe400078efcff */
[----:B------:R-:W-:-:S02]  /*67c0*/  ISETP.GE.AND P2, PT, R36, R204, PT ;  /* 0x000000cc2400720c */ /* 0x000fc40003f46270 */
[----:B------:R-:W-:Y:S01]  /*67d0*/  I2FP.F32.U32 R32, R32 ;  /* 0x0000002000207245 */ /* 0x000fe20000201000 */
[----:B-1----:R-:W-:Y:S01]  /*67e0*/  HMMA.16816.F32.BF16 R36, R132, R44, R164 ;  /* 0x0000002c8424723c */ /* 0x002fe200000418a4 */
[----:B------:R-:W-:Y:S01]  /*67f0*/  FFMA.FTZ R164, R41, UR5, R24 ;  /* 0x0000000529a47c23 */ /* 0x000fe20008010018 */
[----:B------:R-:W-:Y:S02]  /*6800*/  I2FP.F32.U32 R24, R28 ;  /* 0x0000001c00187245 */ /* 0x000fe40000201000 */
[C---:B------:R-:W-:Y:S01]  /*6810*/  FFMA.FTZ R29, R32.reuse, UR5, R29 ;  /* 0x00000005201d7c23 */ /* 0x040fe2000801001d */
[----:B------:R-:W-:Y:S01]  /*6820*/  FFMA.FTZ R31, R32, UR5, R31 ;  /* 0x00000005201f7c23 */ /* 0x000fe2000801001f */
[----:B------:R-:W-:Y:S01]  /*6830*/  FSEL R170, R30, -INF , !P2 ;  /* 0xff8000001eaa7808 */ /* 0x000fe20005000000 */
[----:B------:R-:W-:Y:S01]  /*6840*/  FFMA.FTZ R25, R24, UR5, R25 ;  /* 0x0000000518197c23 */ /* 0x000fe20008010019 */
[----:B------:R-:W-:Y:S01]  /*6850*/  ISETP.GE.AND P2, PT, R28, R205, PT ;  /* 0x000000cd1c00720c */ /* 0x000fe20003f46270 */
[----:B------:R-:W-:Y:S01]  /*6860*/  FFMA.FTZ R27, R24, UR5, R27 ;  /* 0x00000005181b7c23 */ /* 0x000fe2000801001b */
[----:B------:R-:W-:Y:S01]  /*6870*/  LOP3.LUT R43, R102, 0x98, RZ, 0xfc, !PT ;  /* 0x00000098662b7812 */ /* 0x000fe200078efcff */
[----:B------:R-:W1:Y:S01]  /*6880*/  LDSM.16.M88.4 R32, [R2+0x8800] ;  /* 0x008800000220783b */ /* 0x000e620000000200 */
[----:B------:R-:W-:-:S02]  /*6890*/  FSEL R178, R29, -INF , !P3 ;  /* 0xff8000001db27808 */ /* 0x000fc40005800000 */
[C---:B------:R-:W-:Y:S02]  /*68a0*/  LOP3.LUT R40, R102.reuse, 0x99, RZ, 0xfc, !PT ;  /* 0x0000009966287812 */ /* 0x040fe400078efcff */
[----:B------:R-:W-:Y:S02]  /*68b0*/  LOP3.LUT R24, R102, 0xa0, RZ, 0xfc, !PT ;  /* 0x000000a066187812 */ /* 0x000fe400078efcff */
[----:B------:R-:W-:Y:S02]  /*68c0*/  ISETP.GE.AND P3, PT, R28, R204, PT ;  /* 0x000000cc1c00720c */ /* 0x000fe40003f66270 */
[----:B------:R-:W-:Y:S02]  /*68d0*/  FSEL R166, R31, -INF , !P1 ;  /* 0xff8000001fa67808 */ /* 0x000fe40004800000 */
[----:B------:R-:W-:Y:S01]  /*68e0*/  HMMA.16816.F32.BF16 R28, R132, R46, R160 ;  /* 0x0000002e841c723c */ /* 0x000fe200000418a0 */
        /* <DEDUP_REMOVED lines=36> */
[----:B------:R-:W-:Y:S02]  /*6b30*/  FSEL R63, R18, -INF , !P1 ;  /* 0xff800000123f7808 */ /* 0x000fe40004800000 */
[----:B------:R-:W-:Y:S02]  /*6b40*/  FSEL R66, R17, -INF , !P5 ;  /* 0xff80000011427808 */ /* 0x000fe40006800000 */
[C---:B------:R-:W-:Y:S02]  /*6b50*/  ISETP.GE.AND P1, PT, R12.reuse, R205, PT ;  /* 0x000000cd0c00720c */ /* 0x040fe40003f26270 */
[----:B------:R-:W-:Y:S02]  /*6b60*/  ISETP.GE.AND P5, PT, R12, R204, PT ;  /* 0x000000cc0c00720c */ /* 0x000fe40003fa6270 */
[----:B------:R-:W-:-:S02]  /*6b70*/  I2FP.F32.U32 R12, R12 ;  /* 0x0000000c000c7245 */ /* 0x000fc40000201000 */
[----:B------:R-:W-:Y:S02]  /*6b80*/  ISETP.GE.AND P4, PT, R40, R205, PT ;  /* 0x000000cd2800720c */ /* 0x000fe40003f86270 */
[----:B------:R-:W-:Y:S01]  /*6b90*/  LOP3.LUT R14, R102, 0xb1, RZ, 0xfc, !PT ;  /* 0x000000b1660e7812 */ /* 0x000fe200078efcff */
[----:B------:R-:W-:Y:S01]  /*6ba0*/  FFMA.FTZ R64, R12, UR5, R13 ;  /* 0x000000050c407c23 */ /* 0x000fe2000801000d */
[----:B------:R-:W-:Y:S01]  /*6bb0*/  FSEL R136, R136, -INF , !P4 ;  /* 0xff80000088887808 */ /* 0x000fe20006000000 */
[----:B------:R-:W-:Y:S01]  /*6bc0*/  FFMA.FTZ R15, R12, UR5, R15 ;  /* 0x000000050c0f7c23 */ /* 0x000fe2000801000f */
[----:B------:R-:W-:Y:S02]  /*6bd0*/  ISETP.GE.AND P4, PT, R20, R204, PT ;  /* 0x000000cc1400720c */ /* 0x000fe40003f86270 */
[----:B------:R-:W-:Y:S02]  /*6be0*/  LOP3.LUT R20, R102, 0xb0, RZ, 0xfc, !PT ;  /* 0x000000b066147812 */ /* 0x000fe400078efcff */
[----:B------:R-:W-:-:S02]  /*6bf0*/  FSEL R61, R61, -INF , !P3 ;  /* 0xff8000003d3d7808 */ /* 0x000fc40005800000 */
[----:B------:R-:W-:Y:S02]  /*6c00*/  FSEL R64, R64, -INF , !P1 ;  /* 0xff80000040407808 */ /* 0x000fe40004800000 */
[CC--:B------:R-:W-:Y:S02]  /*6c10*/  ISETP.GE.AND P3, PT, R14.reuse, R205.reuse, PT ;  /* 0x000000cd0e00720c */ /* 0x0c0fe40003f66270 */
[----:B------:R-:W-:Y:S02]  /*6c20*/  ISETP.GE.AND P1, PT, R14, R204, PT ;  /* 0x000000cc0e00720c */ /* 0x000fe40003f26270 */
[----:B------:R-:W-:Y:S02]  /*6c30*/  I2FP.F32.U32 R13, R20 ;  /* 0x00000014000d7245 */ /* 0x000fe40000201000 */
[----:B------:R-:W-:Y:S02]  /*6c40*/  I2FP.F32.U32 R14, R14 ;  /* 0x0000000e000e7245 */ /* 0x000fe40000201000 */
[----:B------:R-:W-:Y:S01]  /*6c50*/  FSEL R62, R19, -INF , !P4 ;  /* 0xff800000133e7808 */ /* 0x000fe20006000000 */
[----:B------:R-:W-:Y:S01]  /*6c60*/  FFMA.FTZ R75, R13, UR5, R8 ;  /* 0x000000050d4b7c23 */ /* 0x000fe20008010008 */
[----:B------:R-:W-:Y:S01]  /*6c70*/  FSEL R65, R65, -INF , !P2 ;  /* 0xff80000041417808 */ /* 0x000fe20005000000 */
[----:B------:R-:W-:Y:S01]  /*6c80*/  FFMA.FTZ R10, R13, UR5, R10 ;  /* 0x000000050d0a7c23 */ /* 0x000fe2000801000a */
[----:B------:R-:W-:Y:S01]  /*6c90*/  FFMA.FTZ R9, R14, UR5, R9 ;  /* 0x000000050e097c23 */ /* 0x000fe20008010009 */
[C---:B------:R-:W-:Y:S01]  /*6ca0*/  ISETP.GE.AND P4, PT, R20.reuse, R205, PT ;  /* 0x000000cd1400720c */ /* 0x040fe20003f86270 */
[----:B------:R1:W2:Y:S01]  /*6cb0*/  LDSM.16.M88.4 R16, [R2+0x9000] ;  /* 0x009000000210783b */ /* 0x0002a20000000200 */
[----:B------:R-:W-:Y:S01]  /*6cc0*/  ISETP.GE.AND P2, PT, R20, R204, PT ;  /* 0x000000cc1400720c */ /* 0x000fe20003f46270 */
[----:B------:R-:W-:Y:S01]  /*6cd0*/  FFMA.FTZ R11, R14, UR5, R11 ;  /* 0x000000050e0b7c23 */ /* 0x000fe2000801000b */
[----:B------:R-:W-:Y:S01]  /*6ce0*/  LOP3.LUT R13, R102, 0xb8, RZ, 0xfc, !PT ;  /* 0x000000b8660d7812 */ /* 0x000fe200078efcff */
[----:B------:R-:W-:-:S04]  /*6cf0*/  DEPBAR.LE SB0, 0x0 ;  /* 0x000080000000791a */ /* 0x000fc80000000000 */
[----:B------:R-:W-:Y:S02]  /*6d00*/  FSEL R70, R15, -INF , !P5 ;  /* 0xff8000000f467808 */ /* 0x000fe40006800000 */
[----:B------:R-:W-:Y:S02]  /*6d10*/  FSEL R75, R75, -INF , !P4 ;  /* 0xff8000004b4b7808 */ /* 0x000fe40006000000 */
[----:B------:R-:W-:Y:S02]  /*6d20*/  FSEL R69, R10, -INF , !P2 ;  /* 0xff8000000a457808 */ /* 0x000fe40005000000 */
[----:B------:R-:W-:Y:S01]  /*6d30*/  FSEL R73, R9, -INF , !P3 ;  /* 0xff80000009497808 */ /* 0x000fe20005800000 */
[----:B------:R-:W-:Y:S01]  /*6d40*/  BAR.SYNC.DEFER_BLOCKING 0x0 ;  /* 0x0000000000007b1d */ /* 0x000fe20000010000 */
[C---:B------:R-:W-:Y:S02]  /*6d50*/  ISETP.GE.AND P5, PT, R13.reuse, R205, PT ;  /* 0x000000cd0d00720c */ /* 0x040fe40003fa6270 */
[----:B------:R-:W-:-:S02]  /*6d60*/  ISETP.GE.AND P4, PT, R13, R204, PT ;  /* 0x000000cc0d00720c */ /* 0x000fc40003f86270 */
[----:B------:R-:W-:Y:S02]  /*6d70*/  I2FP.F32.U32 R13, R13 ;  /* 0x0000000d000d7245 */ /* 0x000fe40000201000 */
[C---:B------:R-:W-:Y:S02]  /*6d80*/  LOP3.LUT R8, R102.reuse, 0xc0, RZ, 0xfc, !PT ;  /* 0x000000c066087812 */ /* 0x040fe400078efcff */
[C---:B-1----:R-:W-:Y:S01]  /*6d90*/  LOP3.LUT R2, R102.reuse, 0xb9, RZ, 0xfc, !PT ;  /* 0x000000b966027812 */ /* 0x042fe200078efcff */
[C---:B------:R-:W-:Y:S01]  /*6da0*/  FFMA.FTZ R6, R13.reuse, UR5, R6 ;  /* 0x000000050d067c23 */ /* 0x040fe20008010006 */
[----:B------:R-:W-:Y:S01]  /*6db0*/  FFMA.FTZ R72, R13, UR5, R4 ;  /* 0x000000050d487c23 */ /* 0x000fe20008010004 */
[----:B------:R-:W-:Y:S02]  /*6dc0*/  LOP3.LUT R4, R102, 0xc1, RZ, 0xfc, !PT ;  /* 0x000000c166047812 */ /* 0x000fe400078efcff */
[C---:B------:R-:W-:Y:S02]  /*6dd0*/  ISETP.GE.AND P2, PT, R2.reuse, R205, PT ;  /* 0x000000cd0200720c */ /* 0x040fe40003f46270 */
[----:B------:R-:W-:-:S02]  /*6de0*/  ISETP.GE.AND P3, PT, R2, R204, PT ;  /* 0x000000cc0200720c */ /* 0x000fc40003f66270 */
[----:B------:R-:W-:Y:S02]  /*6df0*/  I2FP.F32.U32 R2, R2 ;  /* 0x0000000200027245 */ /* 0x000fe40000201000 */
[----:B------:R-:W-:Y:S02]  /*6e00*/  FSEL R67, R6, -INF , !P4 ;  /* 0xff80000006437808 */ /* 0x000fe40006000000 */
[----:B------:R-:W-:Y:S01]  /*6e10*/  ISETP.GE.AND P4, PT, R4, R205, PT ;  /* 0x000000cd0400720c */ /* 0x000fe20003f86270 */
[C---:B------:R-:W-:Y:S01]  /*6e20*/  FFMA.FTZ R71, R2.reuse, UR5, R5 ;  /* 0x0000000502477c23 */ /* 0x040fe20008010005 */
[----:B------:R-:W-:Y:S01]  /*6e30*/  I2FP.F32.U32 R5, R8 ;  /* 0x0000000800057245 */ /* 0x000fe20000201000 */
[----:B------:R-:W-:Y:S01]  /*6e40*/  FFMA.FTZ R7, R2, UR5, R7 ;  /* 0x0000000502077c23 */ /* 0x000fe20008010007 */
[----:B------:R-:W-:Y:S01]  /*6e50*/  FSEL R72, R72, -INF , !P5 ;  /* 0xff80000048487808 */ /* 0x000fe20006800000 */
[----:B--2---:R-:W-:Y:S01]  /*6e60*/  HMMA.16816.F32.BF16 R148, R132, R16, R148 ;  /* 0x000000108494723c */ /* 0x004fe20000041894 */
[----:B------:R-:W-:Y:S01]  /*6e70*/  FSEL R71, R71, -INF , !P2 ;  /* 0xff80000047477808 */ /* 0x000fe20005000000 */
[C---:B------:R-:W-:Y:S01]  /*6e80*/  FFMA.FTZ R38, R5.reuse, UR5, R38 ;  /* 0x0000000505267c23 */ /* 0x040fe20008010026 */
[----:B------:R-:W-:Y:S01]  /*6e90*/  ISETP.GE.AND P2, PT, R4, R204, PT ;  /* 0x000000cc0400720c */ /* 0x000fe20003f46270 */
[----:B------:R-:W-:Y:S01]  /*6ea0*/  FFMA.FTZ R36, R5, UR5, R36 ;  /* 0x0000000505247c23 */ /* 0x000fe20008010024 */
[----:B------:R-:W-:-:S02]  /*6eb0*/  I2FP.F32.U32 R4, R4 ;  /* 0x0000000400047245 */ /* 0x000fc40000201000 */
[----:B------:R-:W-:Y:S01]  /*6ec0*/  ISETP.GE.AND P5, PT, R8, R204, PT ;  /* 0x000000cc0800720c */ /* 0x000fe20003fa6270 */
[----:B------:R-:W-:Y:S01]  /*6ed0*/  HMMA.16816.F32.BF16 R144, R132, R18, R144 ;  /* 0x000000128490723c */ /* 0x000fe20000041890 */
[----:B------:R-:W-:Y:S01]  /*6ee0*/  LOP3.LUT R2, R102, 0xc9, RZ, 0xfc, !PT ;  /* 0x000000c966027812 */ /* 0x000fe200078efcff */
[C---:B------:R-:W-:Y:S01]  /*6ef0*/  FFMA.FTZ R37, R4.reuse, UR5, R37 ;  /* 0x0000000504257c23 */ /* 0x040fe20008010025 */
[----:B------:R-:W-:Y:S01]  /*6f00*/  FFMA.FTZ R39, R4, UR5, R39 ;  /* 0x0000000504277c23 */ /* 0x000fe20008010027 */
[----:B------:R-:W-:Y:S02]  /*6f10*/  LOP3.LUT R4, R102, 0xc8, RZ, 0xfc, !PT ;  /* 0x000000c866047812 */ /* 0x000fe400078efcff */
[----:B------:R-:W-:Y:S02]  /*6f20*/  FSEL R79, R7, -INF , !P3 ;  /* 0xff800000074f7808 */ /* 0x000fe40005800000 */
[----:B------:R-:W-:Y:S02]  /*6f30*/  I2FP.F32.U32 R7, R4 ;  /* 0x0000000400077245 */ /* 0x000fe40000201000 */
[----:B------:R-:W-:-:S02]  /*6f40*/  FSEL R76, R38, -INF , !P5 ;  /* 0xff800000264c7808 */ /* 0x000fc40006800000 */
[----:B------:R-:W-:Y:S01]  /*6f50*/  FSEL R81, R37, -INF , !P4 ;  /* 0xff80000025517808 */ /* 0x000fe20006000000 */
[C---:B------:R-:W-:Y:S01]  /*6f60*/  FFMA.FTZ R28, R7.reuse, UR5, R28 ;  /* 0x00000005071c7c23 */ /* 0x040fe2000801001c */
[CC--:B------:R-:W-:Y:S01]  /*6f70*/  ISETP.GE.AND P5, PT, R2.reuse, R205.reuse, PT ;  /* 0x000000cd0200720c */ /* 0x0c0fe20003fa6270 */
[----:B------:R-:W-:Y:S01]  /*6f80*/  FFMA.FTZ R30, R7, UR5, R30 ;  /* 0x00000005071e7c23 */ /* 0x000fe2000801001e */
[----:B------:R-:W-:Y:S02]  /*6f90*/  ISETP.GE.AND P4, PT, R2, R204, PT ;  /* 0x000000cc0200720c */ /* 0x000fe40003f86270 */
[----:B------:R-:W-:Y:S02]  /*6fa0*/  FSEL R68, R11, -INF , !P1 ;  /* 0xff8000000b447808 */ /* 0x000fe40004800000 */
[----:B------:R-:W-:Y:S02]  /*6fb0*/  I2FP.F32.U32 R2, R2 ;  /* 0x0000000200027245 */ /* 0x000fe40000201000 */
[----:B------:R-:W-:-:S02]  /*6fc0*/  ISETP.GE.AND P1, PT, R8, R205, PT ;  /* 0x000000cd0800720c */ /* 0x000fc40003f26270 */
[----:B------:R-:W-:Y:S01]  /*6fd0*/  ISETP.GE.AND P3, PT, R4, R205, PT ;  /* 0x000000cd0400720c */ /* 0x000fe20003f66270 */
[----:B------:R-:W-:Y:S01]  /*6fe0*/  FFMA.FTZ R29, R2, UR5, R29 ;  /* 0x00000005021d7c23 */ /* 0x000fe2000801001d */
[----:B------:R-:W-:Y:S01]  /*6ff0*/  LOP3.LUT R5, R102, 0xd0, RZ, 0xfc, !PT ;  /* 0x000000d066057812 */ /* 0x000fe200078efcff */
[----:B------:R-:W-:Y:S01]  /*7000*/  FFMA.FTZ R31, R2, UR5, R31 ;  /* 0x00000005021f7c23 */ /* 0x000fe2000801001f */
[----:B------:R-:W-:Y:S02]  /*7010*/  FSEL R82, R36, -INF , !P1 ;  /* 0xff80000024527808 */ /* 0x000fe40004800000 */
[----:B------:R-:W-:Y:S02]  /*7020*/  ISETP.GE.AND P1, PT, R4, R204, PT ;  /* 0x000000cc0400720c */ /* 0x000fe40003f26270 */
[----:B------:R-:W-:Y:S02]  /*7030*/  FSEL R77, R39, -INF , !P2 ;  /* 0xff800000274d7808 */ /* 0x000fe40005000000 */
[----:B------:R-:W-:-:S02]  /*7040*/  FSEL R80, R28, -INF , !P3 ;  /* 0xff8000001c507808 */ /* 0x000fc40005800000 */
[----:B------:R-:W-:Y:S02]  /*7050*/  LOP3.LUT R4, R102, 0xd1, RZ, 0xfc, !PT ;  /* 0x000000d166047812 */ /* 0x000fe400078efcff */
[C---:B------:R-:W-:Y:S02]  /*7060*/  ISETP.GE.AND P2, PT, R5.reuse, R205, PT ;  /* 0x000000cd0500720c */ /* 0x040fe40003f46270 */
[-C--:B------:R-:W-:Y:S02]  /*7070*/  ISETP.GE.AND P3, PT, R5, R204.reuse, PT ;  /* 0x000000cc0500720c */ /* 0x080fe40003f66270 */
[----:B------:R-:W-:Y:S02]  /*7080*/  I2FP.F32.U32 R5, R5 ;  /* 0x0000000500057245 */ /* 0x000fe40000201000 */
[----:B------:R-:W-:Y:S02]  /*7090*/  FSEL R74, R30, -INF , !P1 ;  /* 0xff8000001e4a7808 */ /* 0x000fe40004800000 */
[----:B------:R-:W-:Y:S01]  /*70a0*/  FSEL R78, R29, -INF , !P5 ;  /* 0xff8000001d4e7808 */ /* 0x000fe20006800000 */
[C---:B------:R-:W-:Y:S01]  /*70b0*/  FFMA.FTZ R91, R5.reuse, UR5, R156 ;  /* 0x00000005055b7c23 */ /* 0x040fe2000801009c */
[C---:B------:R-:W-:Y:S01]  /*70c0*/  ISETP.GE.AND P1, PT, R4.reuse, R205, PT ;  /* 0x000000cd0400720c */ /* 0x040fe20003f26270 */
[----:B------:R-:W-:Y:S01]  /*70d0*/  FFMA.FTZ R85, R5, UR5, R158 ;  /* 0x0000000505557c23 */ /* 0x000fe2000801009e */
[----:B------:R-:W-:-:S02]  /*70e0*/  ISETP.GE.AND P5, PT, R4, R204, PT ;  /* 0x000000cc0400720c */ /* 0x000fc40003fa6270 */
[----:B------:R-:W-:Y:S02]  /*70f0*/  I2FP.F32.U32 R4, R4 ;  /* 0x0000000400047245 */ /* 0x000fe40000201000 */
[----:B------:R-:W-:Y:S02]  /*7100*/  LOP3.LUT R7, R102, 0xd8, RZ, 0xfc, !PT ;  /* 0x000000d866077812 */ /* 0x000fe400078efcff */
[----:B------:R-:W-:Y:S01]  /*7110*/  FSEL R86, R31, -INF , !P4 ;  /* 0xff8000001f567808 */ /* 0x000fe20006000000 */
[C---:B------:R-:W-:Y:S01]  /*7120*/  FFMA.FTZ R89, R4.reuse, UR5, R157 ;  /* 0x0000000504597c23 */ /* 0x040fe2000801009d */
[----:B------:R-:W-:Y:S01]  /*7130*/  FSEL R91, R91, -INF , !P2 ;  /* 0xff8000005b5b7808 */ /* 0x000fe20005000000 */
[----:B------:R-:W-:Y:S01]  /*7140*/  FFMA.FTZ R84, R4, UR5, R159 ;  /* 0x0000000504547c23 */ /* 0x000fe2000801009f */
[----:B------:R-:W-:Y:S02]  /*7150*/  LOP3.LUT R2, R102, 0xd9, RZ, 0xfc, !PT ;  /* 0x000000d966027812 */ /* 0x000fe400078efcff */
[----:B------:R-:W-:-:S02]  /*7160*/  ISETP.GE.AND P4, PT, R7, R205, PT ;  /* 0x000000cd0700720c */ /* 0x000fc40003f86270 */
        /* <DEDUP_REMOVED lines=11> */
[----:B------:R-:W-:Y:S01]  /*7220*/  FFMA.FTZ R87, R2, UR5, R153 ;  /* 0x0000000502577c23 */ /* 0x000fe20008010099 */
        /* <DEDUP_REMOVED lines=16> */
[----:B------:R-:W-:Y:S01]  /*7330*/  FFMA.FTZ R95, R4, UR5, R151 ;  /* 0x00000005045f7c23 */ /* 0x000fe20008010097 */
[----:B------:R-:W-:Y:S02]  /*7340*/  FSEL R106, R106, -INF , !P5 ;  /* 0xff8000006a6a7808 */ /* 0x000fe40006800000 */
        /* <DEDUP_REMOVED lines=16> */
[----:B------:R-:W-:Y:S02]  /*7450*/  ISETP.GE.AND P3, PT, R2, R205, PT ;  /* 0x000000cd0200720c */ /* 0x000fe40003f66270 */
[----:B------:R-:W-:-:S02]  /*7460*/  I2FP.F32.U32 R7, R2 ;  /* 0x0000000200077245 */ /* 0x000fc40000201000 */
[----:B------:R-:W-:Y:S02]  /*7470*/  ISETP.GE.AND P1, PT, R2, R204, PT ;  /* 0x000000cc0200720c */ /* 0x000fe40003f26270 */
[----:B------:R-:W-:Y:S01]  /*7480*/  LOP3.LUT R4, R102, 0xf1, RZ, 0xfc, !PT ;  /* 0x000000f166047812 */ /* 0x000fe200078efcff */
[C---:B------:R-:W-:Y:S01]  /*7490*/  FFMA.FTZ R101, R7.reuse, UR5, R140 ;  /* 0x0000000507657c23 */ /* 0x040fe2000801008c */
[----:B------:R-:W-:Y:S01]  /*74a0*/  FSEL R94, R94, -INF , !P5 ;  /* 0xff8000005e5e7808 */ /* 0x000fe20006800000 */
[----:B------:R-:W-:Y:S01]  /*74b0*/  FFMA.FTZ R92, R7, UR5, R142 ;  /* 0x00000005075c7c23 */ /* 0x000fe2000801008e */
[C---:B------:R-:W-:Y:S02]  /*74c0*/  LOP3.LUT R2, R102.reuse, 0xf9, RZ, 0xfc, !PT ;  /* 0x000000f966027812 */ /* 0x040fe400078efcff */
[----:B------:R-:W-:Y:S02]  /*74d0*/  ISETP.GE.AND P5, PT, R102, R205, PT ;  /* 0x000000cd6600720c */ /* 0x000fe40003fa6270 */
        /* <DEDUP_REMOVED lines=10> */
[C---:B------:R-:W-:Y:S01]  /*7580*/  FFMA.FTZ R105, R6.reuse, UR5, R137 ;  /* 0x0000000506697c23 */ /* 0x040fe20008010089 */
[----:B------:R-:W-:Y:S01]  /*7590*/  FFMA.FTZ R96, R6, UR5, R139 ;  /* 0x0000000506607c23 */ /* 0x000fe2000801008b */
[----:B------:R-:W-:-:S02]  /*75a0*/  ISETP.GE.AND P3, PT, R2, R205, PT ;  /* 0x000000cd0200720c */ /* 0x000fc40003f66270 */
[----:B------:R-:W-:Y:S02]  /*75b0*/  ISETP.GE.AND P1, PT, R2, R204, PT ;  /* 0x000000cc0200720c */ /* 0x000fe40003f26270 */
[----:B------:R-:W-:Y:S02]  /*75c0*/  FSEL R107, R107, -INF , !P4 ;  /* 0xff8000006b6b7808 */ /* 0x000fe40006000000 */
[----:B------:R-:W-:Y:S02]  /*75d0*/  FSEL R108, R108, -INF , !P2 ;  /* 0xff8000006c6c7808 */ /* 0x000fe40005000000 */
[----:B------:R-:W-:Y:S02]  /*75e0*/  FSEL R105, R105, -INF , !P3 ;  /* 0xff80000069697808 */ /* 0x000fe40005800000 */
[----:B------:R-:W-:Y:S02]  /*75f0*/  FSEL R96, R96, -INF , !P1 ;  /* 0xff80000060607808 */ /* 0x000fe40004800000 */
[----:B------:R-:W-:Y:S01]  /*7600*/  FSEL R4, R109, -INF , !P5 ;  /* 0xff8000006d047808 */ /* 0x000fe20006800000 */
[----:B------:R-:W-:Y:S06]  /*7610*/  BRA.U !UP1, `(.L_x_2139) ;  /* 0x0000000d09a07547 */ /* 0x000fec000b800000 */
        /* <DEDUP_REMOVED lines=11> */
.L_x_2140:
[----:B------:R-:W1:Y:S01]  /*76d0*/  LDC R6, c[0x0][0x4f0] ;  /* 0x00013c00ff067b82 */ /* 0x000e620000000800 */
[----:B------:R-:W-:Y:S01]  /*76e0*/  IADD3 R11, PT, PT, R3, -0x100, RZ ;  /* 0xffffff00030b7810 */ /* 0x000fe20007ffe0ff */
[----:B------:R-:W2:Y:S01]  /*76f0*/  LDCU.64 UR14, c[0x0][0x3a0] ;  /* 0x00007400ff0e77ac */ /* 0x000ea20008000a00 */
        /* <DEDUP_REMOVED lines=42> */
[----:B------:R-:W-:-:S04]  /*79a0*/  IMAD R6, R5, R6, -0x100 ;  /* 0xffffff0005067424 */ /* 0x000fc800078e0206 */
[----:B------:R-:W-:Y:S01]  /*79b0*/  IMAD.WIDE.U32 R8, R6, UR10, RZ ;  /* 0x0000000a06087c25 */ /* 0x000fe2000f8e00ff */
[----:B------:R-:W-:-:S05]  /*79c0*/  SHF.R.S32.HI R5, RZ, 0x1f, R6 ;  /* 0x0000001fff057819 */ /* 0x000fca0000011406 */
[----:B------:R-:W-:-:S04]  /*79d0*/  IMAD R5, R5, UR10, RZ ;  /* 0x0000000a05057c24 */ /* 0x000fc8000f8e02ff */
[----:B------:R-:W-:-:S04]  /*79e0*/  IMAD R5, R6, UR11, R5 ;  /* 0x0000000b06057c24 */ /* 0x000fc8000f8e0205 */
        /* <DEDUP_REMOVED lines=9> */
.L_x_2141:
        /* <DEDUP_REMOVED lines=15> */
[----:B------:R-:W-:Y:S01]  /*7b70*/  IMAD.U32 R10, RZ, RZ, UR11 ;  /* 0x0000000bff0a7e24 */ /* 0x000fe2000f8e00ff */
[----:B------:R-:W-:Y:S01]  /*7b80*/  BSSY.RECONVERGENT B0, `(.L_x_2142) ;  /* 0x0000090000007945 */ /* 0x000fe20003800200 */
[----:B-1----:R-:W-:-:S02]  /*7b90*/  ISETP.GE.AND P1, PT, R224, UR4, PT ;  /* 0x00000004e0007c0c */ /* 0x002fc4000bf26270 */
[----:B------:R-:W-:-:S11]  /*7ba0*/  ISETP.GE.AND P2, PT, R224, UR4, PT ;  /* 0x00000004e0007c0c */ /* 0x000fd6000bf46270 */
[-C--:B------:R-:W-:Y:S01]  /*7bb0*/  @!P1 LEA R16, P3, R17, R12.reuse, 0x5 ;  /* 0x0000000c11109211 */ /* 0x080fe200078628ff */
[----:B------:R-:W-:Y:S01]  /*7bc0*/  VOTEU.ALL UP0, P1 ;  /* 0x0000000000ff7886 */ /* 0x000fe20000800000 */
[-C--:B------:R-:W-:Y:S01]  /*7bd0*/  @!P1 LEA R18, P4, R9, R12.reuse, 0x7 ;  /* 0x0000000c09129211 */ /* 0x080fe200078838ff */
[--C-:B------:R-:W-:Y:S01]  /*7be0*/  @!P1 IMAD.MOV.U32 R20, RZ, RZ, R12.reuse ;  /* 0x000000ffff149224 */ /* 0x100fe200078e000c */
[----:B------:R-:W-:Y:S01]  /*7bf0*/  @!P1 LEA.HI.X R17, R2, R13, R5, 0x5, P3 ;  /* 0x0000000d02119211 */ /* 0x000fe200018f2c05 */
[----:B------:R-:W-:Y:S01]  /*7c00*/  IMAD.U32 R2, RZ, RZ, UR11 ;  /* 0x0000000bff027e24 */ /* 0x000fe2000f8e00ff */
[----:B------:R-:W-:Y:S01]  /*7c10*/  MOV R5, UR10 ;  /* 0x0000000a00057c02 */ /* 0x000fe20008000f00 */
[----:B------:R-:W-:Y:S01]  /*7c20*/  @!UP0 UIMAD UR4, UR11, 0x60, URZ ;  /* 0x000000600b0488a4 */ /* 0x000fe2000f8e02ff */
[-C--:B------:R-:W-:Y:S01]  /*7c30*/  @!P1 LEA R14, P5, R15, R12.reuse, 0x6 ;  /* 0x0000000c0f0e9211 */ /* 0x080fe200078a30ff */
[----:B------:R-:W-:Y:S01]  /*7c40*/  @!UP0 UIMAD UR14, UR11, 0xa0, URZ ;  /* 0x000000a00b0e88a4 */ /* 0x000fe2000f8e02ff */
[----:B------:R-:W-:Y:S01]  /*7c50*/  @!P1 LEA R6, P3, R6, R12, 0x8 ;  /* 0x0000000c06069211 */ /* 0x000fe200078640ff */
[--C-:B------:R-:W-:Y:S01]  /*7c60*/  @!P1 IMAD.MOV.U32 R22, RZ, RZ, R12.reuse ;  /* 0x000000ffff169224 */ /* 0x100fe200078e000c */
[----:B------:R-:W-:Y:S01]  /*7c70*/  @!P2 MOV R231, R229 ;  /* 0x000000e500e7a202 */ /* 0x000fe20000000f00 */
[----:B------:R-:W-:Y:S01]  /*7c80*/  @!UP0 UIMAD UR7, UR11, 0xc0, URZ ;  /* 0x000000c00b0788a4 */ /* 0x000fe2000f8e02ff */
[-C--:B------:R-:W-:Y:S01]  /*7c90*/  @!P1 LEA.HI.X R19, R8, R13.reuse, R7, 0x7, P4 ;  /* 0x0000000d08139211 */ /* 0x080fe200020f3c07 */
        /* <DEDUP_REMOVED lines=10> */
[-C--:B------:R-:W-:Y:S01]  /*7d40*/  @!P1 MOV R11, R13.reuse ;  /* 0x0000000d000b9202 */ /* 0x080fe20000000f00 */
[----:B------:R-:W-:Y:S01]  /*7d50*/  @!P1 VIADD R9, R9, UR4 ;  /* 0x0000000409099c36 */ /* 0x000fe20008000000 */
[-C--:B------:R-:W-:Y:S01]  /*7d60*/  @!P1 MOV R21, R13.reuse ;  /* 0x0000000d00159202 */ /* 0x080fe20000000f00 */
[----:B------:R1:W-:Y:S01]  /*7d70*/  @P1 STS.128 [R241+0x2800], RZ ;  /* 0x002800fff1001388 */ /* 0x0003e20000000c00 */
[-C--:B------:R-:W-:Y:S01]  /*7d80*/  @!P1 MOV R23, R13.reuse ;  /* 0x0000000d00179202 */ /* 0x080fe20000000f00 */
[C---:B------:R-:W-:Y:S01]  /*7d90*/  @!P1 IMAD.WIDE.U32 R10, R2.reuse, 0xa0, R10 ;  /* 0x000000a0020a9825 */ /* 0x040fe200078e000a */
[----:B------:R-:W-:Y:S01]  /*7da0*/  @!UP0 UIMAD UR4, UR11, 0xe0, URZ ;  /* 0x000000e00b0488a4 */ /* 0x000fe2000f8e02ff */
[----:B------:R-:W-:Y:S01]  /*7db0*/  @!PT LDS RZ, [RZ] ;  /* 0x00000000fffff984 */ /* 0x000fe20000000800 */
[----:B------:R-:W-:Y:S01]  /*7dc0*/  @!PT LDS RZ, [RZ] ;  /* 0x00000000fffff984 */ /* 0x000fe20000000800 */
[----:B------:R-:W-:Y:S01]  /*7dd0*/  @!PT LDS RZ, [RZ] ;  /* 0x00000000fffff984 */ /* 0x000fe20000000800 */
[----:B------:R1:W-:Y:S01]  /*7de0*/  @!P1 LDGSTS.E.BYPASS.LTC128B.128 [R241+0x2800], desc[UR20][R12.64] ;  /* 0x028000000cf19fae */ /* 0x0003e2000b981a14 */
[-C--:B------:R-:W-:Y:S01]  /*7df0*/  @!P1 MOV R25, R13.reuse ;  /* 0x0000000d00199202 */ /* 0x080fe20000000f00 */
[----:B------:R-:W-:Y:S01]  /*7e00*/  @!P1 IMAD.WIDE.U32 R20, R5, 0xc0, R20 ;  /* 0x000000c005149825 */ /* 0x000fe200078e0014 */
[-C--:B------:R-:W-:Y:S01]  /*7e10*/  @!P1 MOV R27, R13.reuse ;  /* 0x0000000d001b9202 */ /* 0x080fe20000000f00 */
[----:B------:R1:W-:Y:S01]  /*7e20*/  @P1 STS.128 [R241+0x3000], RZ ;  /* 0x003000fff1001388 */ /* 0x0003e20000000c00 */
[----:B------:R-:W-:Y:S01]  /*7e30*/  @!P1 IADD3 R11, PT, PT, R11, UR14, RZ ;  /* 0x0000000e0b0b9c10 */ /* 0x000fe2000fffe0ff */
[C---:B------:R-:W-:Y:S01]  /*7e40*/  @!P1 IMAD.WIDE.U32 R22, R2.reuse, 0xe0, R22 ;  /* 0x000000e002169825 */ /* 0x040fe200078e0016 */
[----:B------:R-:W-:Y:S01]  /*7e50*/  @!UP0 UIMAD UR18, UR11, 0x120, URZ ;  /* 0x000001200b1288a4 */ /* 0x000fe2000f8e02ff */
[----:B------:R-:W-:Y:S01]  /*7e60*/  @!PT LDS RZ, [RZ] ;  /* 0x00000000fffff984 */ /* 0x000fe20000000800 */
[----:B------:R-:W-:Y:S01]  /*7e70*/  @!PT LDS RZ, [RZ] ;  /* 0x00000000fffff984 */ /* 0x000fe20000000800 */
[----:B------:R-:W-:Y:S01]  /*7e80*/  @!PT LDS RZ, [RZ] ;  /* 0x00000000fffff984 */ /* 0x000fe20000000800 */
[----:B------:R1:W-:Y:S01]  /*7e90*/  @!P1 LDGSTS.E.BYPASS.LTC128B.128 [R241+0x3000], desc[UR20][R16.64] ;  /* 0x0300000010f19fae */ /* 0x0003e2000b981a14 */
[-C--:B------:R-:W-:Y:S01]  /*7ea0*/  @!P1 MOV R29, R13.reuse ;  /* 0x0000000d001d9202 */ /* 0x080fe20000000f00 */
[--C-:B------:R-:W-:Y:S01]  /*7eb0*/  @!P1 IMAD.MOV.U32 R24, RZ, RZ, R12.reuse ;  /* 0x000000ffff189224 */ /* 0x100fe200078e000c */
[-C--:B------:R-:W-:Y:S01]  /*7ec0*/  @!P1 MOV R31, R13.reuse ;  /* 0x0000000d001f9202 */ /* 0x080fe20000000f00 */
[----:B------:R1:W-:Y:S01]  /*7ed0*/  @P1 STS.128 [R241+0x3800], RZ ;  /* 0x003800fff1001388 */ /* 0x0003e20000000c00 */
[----:B------:R-:W-:Y:S01]  /*7ee0*/  @!P1 IMAD.MOV.U32 R26, RZ, RZ, R12 ;  /* 0x000000ffff1a9224 */ /* 0x000fe200078e000c */
[----:B------:R-:W-:Y:S01]  /*7ef0*/  @!UP0 UIMAD UR15, UR11, 0x140, URZ ;  /* 0x000001400b0f88a4 */ /* 0x000fe2000f8e02ff */
[----:B------:R-:W-:Y:S01]  /*7f00*/  @!P1 VIADD R21, R21, UR7 ;  /* 0x0000000715159c36 */ /* 0x000fe20008000000 */
[----:B------:R-:W-:Y:S01]  /*7f10*/  @!PT LDS RZ, [RZ] ;  /* 0x00000000fffff984 */ /* 0x000fe20000000800 */
[----:B------:R-:W-:Y:S01]  /*7f20*/  @!PT LDS RZ, [RZ] ;  /* 0x00000000fffff984 */ /* 0x000fe20000000800 */
[----:B------:R-:W-:Y:S01]  /*7f30*/  @!PT LDS RZ, [RZ] ;  /* 0x00000000fffff984 */ /* 0x000fe20000000800 */
[----:B------:R1:W-:Y:S01]  /*7f40*/  @!P1 LDGSTS.E.BYPASS.LTC128B.128 [R241+0x3800], desc[UR20][R14.64] ;  /* 0x038000000ef19fae */ /* 0x0003e2000b981a14 */
[----:B------:R-:W-:Y:S01]  /*7f50*/  @!P1 IMAD.WIDE.U32 R24, R5, 0x120, R24 ;  /* 0x0000012005189825 */ /* 0x000fe200078e0018 */
[----:B------:R-:W-:Y:S01]  /*7f60*/  @!P1 IADD3 R23, PT, PT, R23, UR4, RZ ;  /* 0x0000000417179c10 */ /* 0x000fe2000fffe0ff */
[----:B------:R-:W-:Y:S01]  /*7f70*/  @!UP0 UIMAD UR14, UR11, 0x160, URZ ;  /* 0x000001600b0e88a4 */ /* 0x000fe2000f8e02ff */
[----:B------:R1:W-:Y:S01]  /*7f80*/  @P1 STS.128 [R241+0x4000], RZ ;  /* 0x004000fff1001388 */ /* 0x0003e20000000c00 */
[----:B------:R-:W-:Y:S01]  /*7f90*/  @!P1 IMAD.MOV.U32 R28, RZ, RZ, R12 ;  /* 0x000000ffff1c9224 */ /* 0x000fe200078e000c */
[----:B------:R-:W-:Y:S01]  /*7fa0*/  @!P1 MOV R33, R13 ;  /* 0x0000000d00219202 */ /* 0x000fe20000000f00 */
[----:B------:R-:W-:Y:S01]  /*7fb0*/  @!P1 IMAD.WIDE.U32 R26, R2, 0x140, R26 ;  /* 0x00000140021a9825 */ /* 0x000fe200078e001a */
[----:B------:R-:W-:Y:S01]  /*7fc0*/  @!PT LDS RZ, [RZ] ;  /* 0x00000000fffff984 */ /* 0x000fe20000000800 */
[----:B------:R-:W-:Y:S01]  /*7fd0*/  @!PT LDS RZ, [RZ] ;  /* 0x00000000fffff984 */ /* 0x000fe20000000800 */
[----:B------:R-:W-:Y:S01]  /*7fe0*/  @!PT LDS RZ, [RZ] ;  /* 0x00000000fffff984 */ /* 0x000fe20000000800 */
[----:B------:R1:W-:Y:S01]  /*7ff0*/  @!P1 LDGSTS.E.BYPASS.LTC128B.128 [R241+0x4000], desc[UR20][R8.64] ;  /* 0x0400000008f19fae */ /* 0x0003e2000b981a14 */
[----:B------:R-:W-:-:S02]  /*8000*/  @!UP0 UIMAD UR7, UR11, 0x180, URZ ;  /* 0x000001800b0788a4 */ /* 0x000fc4000f8e02ff */
[----:B------:R-:W-:Y:S01]  /*8010*/  @!P1 IMAD.MOV.U32 R30, RZ, RZ, R12 ;  /* 0x000000ffff1e9224 */ /* 0x000fe200078e000c */
[----:B------:R1:W-:Y:S01]  /*8020*/  @P1 STS.128 [R241+0x4800], RZ ;  /* 0x004800fff1001388 */ /* 0x0003e20000000c00 */
[----:B------:R-:W-:Y:S01]  /*8030*/  @!P1 IMAD.WIDE.U32 R28, R5, 0x160, R28 ;  /* 0x00000160051c9825 */ /* 0x000fe200078e001c */
[----:B------:R-:W-:Y:S01]  /*8040*/  @!UP0 UIMAD UR4, UR11, 0x1a0, URZ ;  /* 0x000001a00b0488a4 */ /* 0x000fe2000f8e02ff */
[----:B------:R-:W-:Y:S01]  /*8050*/  @!P1 IADD3 R27, PT, PT, R27, UR15, RZ ;  /* 0x0000000f1b1b9c10 */ /* 0x000fe2000fffe0ff */
[----:B------:R-:W-:Y:S01]  /*8060*/  @!PT LDS RZ, [RZ] ;  /* 0x00000000fffff984 */ /* 0x000fe20000000800 */
[----:B------:R-:W-:Y:S01]  /*8070*/  @!PT LDS RZ, [RZ] ;  /* 0x00000000fffff984 */ /* 0x000fe20000000800 */
[----:B------:R-:W-:Y:S01]  /*8080*/  @!PT LDS RZ, [RZ] ;  /* 0x00000000fffff984 */ /* 0x000fe20000000800 */
[----:B------:R1:W-:Y:S01]  /*8090*/  @!P1 LDGSTS.E.BYPASS.LTC128B.128 [R241+0x4800], desc[UR20][R18.64] ;  /* 0x0480000012f19fae */ /* 0x0003e2000b981a14 */
[----:B------:R-:W-:Y:S02]  /*80a0*/  @!P1 IMAD.MOV.U32 R32, RZ, RZ, R12 ;  /* 0x000000ffff209224 */ /* 0x000fe400078e000c */
[----:B------:R-:W-:Y:S01]  /*80b0*/  @!P1 VIADD R25, R25, UR18 ;  /* 0x0000001219199c36 */ /* 0x000fe20008000000 */
[----:B------:R1:W-:Y:S01]  /*80c0*/  @P1 STS.128 [R241+0x5000], RZ ;  /* 0x005000fff1001388 */ /* 0x0003e20000000c00 */
[----:B------:R-:W-:-:S03]  /*80d0*/  @!P1 IMAD.WIDE.U32 R30, R2, 0x180, R30 ;  /* 0x00000180021e9825 */ /* 0x000fc600078e001e */
[----:B------:R-:W-:Y:S01]  /*80e0*/  @!PT LDS RZ, [RZ] ;  /* 0x00000000fffff984 */ /* 0x000fe20000000800 */
[----:B------:R-:W-:Y:S01]  /*80f0*/  @!PT LDS RZ, [RZ] ;  /* 0x00000000fffff984 */ /* 0x000fe20000000800 */
[----:B------:R-:W-:Y:S01]  /*8100*/  @!PT LDS RZ, [RZ] ;  /* 0x00000000fffff984 */ /* 0x000fe20000000800 */
[----:B------:R1:W-:Y:S01]  /*8110*/  @!P1 LDGSTS.E.BYPASS.LTC128B.128 [R241+0x5000], desc[UR20][R10.64] ;  /* 0x050000000af19fae */ /* 0x0003e2000b981a14 */
[----:B------:R-:W-:Y:S01]  /*8120*/  @!P1 IMAD.WIDE.U32 R32, R5, 0x1a0, R32 ;  /* 0x000001a005209825 */ /* 0x000fe200078e0020 */
[----:B------:R-:W-:Y:S02]  /*8130*/  @!P1 IADD3 R31, PT, PT, R31, UR7, RZ ;  /* 0x000000071f1f9c10 */ /* 0x000fe4000fffe0ff */
[----:B------:R1:W-:Y:S01]  /*8140*/  @P1 STS.128 [R241+0x5800], RZ ;  /* 0x005800fff1001388 */ /* 0x0003e20000000c00 */
[----:B------:R-:W-:Y:S02]  /*8150*/  @!P1 VIADD R29, R29, UR14 ;  /* 0x0000000e1d1d9c36 */ /* 0x000fe40008000000 */
[----:B------:R-:W-:Y:S01]  /*8160*/  @!P1 VIADD R33, R33, UR4 ;  /* 0x0000000421219c36 */ /* 0x000fe20008000000 */
        /* <DEDUP_REMOVED lines=49> */
.L_x_2143:
[----:B------:R-:W-:Y:S05]  /*8480*/  BSYNC.RECONVERGENT B0 ;  /* 0x0000000000007941 */ /* 0x000fea0003800200 */
.L_x_2142:
[----:B------:R-:W0:Y:S02]  /*8490*/  LDGDEPBAR ;  /* 0x00000000000079af */ /* 0x000e240000000000 */
.L_x_2139:
[----:B------:R-:W-:Y:S01]  /*84a0*/  FMNMX3.FTZ R5, R4, R0, R112, !PT ;  /* 0x0000000004057276 */ /* 0x000fe20007810070 */
[----:B------:R-:W3:Y:S01]  /*84b0*/  LDCU UR4, c[0x0][0x45c] ;  /* 0x00008b80ff0477ac */ /* 0x000ee20008000800 */
[----:B------:R-:W-:Y:S02]  /*84c0*/  FMNMX3.FTZ R2, R116, R118, R119, !PT ;  /* 0x0000007674027276 */ /* 0x000fe40007810077 */
[----:B------:R-:W-:Y:S01]  /*84d0*/  FMNMX3.FTZ R5, R5, R110, R206, !PT ;  /* 0x0000006e05057276 */ /* 0x000fe200078100ce */
[----:B------:R-:W-:Y:S01]  /*84e0*/  UMOV UR7, 0xffffffff ;  /* 0xffffffff00077882 */ /* 0x000fe20000000000 */
[----:B------:R-:W-:Y:S02]  /*84f0*/  FMNMX3.FTZ R2, R2, R117, R122, !PT ;  /* 0x0000007502027276 */ /* 0x000fe4000781007a */
[----:B------:R-:W-:Y:S02]  /*8500*/  FMNMX3.FTZ R5, R5, R90, R127, !PT ;  /* 0x0000005a05057276 */ /* 0x000fe4000781007f */
[----:B-12---:R-:W-:-:S02]  /*8510*/  FMNMX3.FTZ R7, R2, R213, R125, !PT ;  /* 0x000000d502077276 */ /* 0x006fc4000781007d */
        /* <DEDUP_REMOVED lines=58> */
[----:B------:R-:W-:Y:S01]  /*88c0*/  IADD3 R226, PT, PT, R192, R189, RZ ;  /* 0x000000bdc0e27210 */ /* 0x000fe20007ffe0ff */
[----:B------:R-:W1:Y:S03]  /*88d0*/  SHFL.BFLY PT, R7, R8, 0x2, 0x1f ;  /* 0x0c401f0008077f89 */ /* 0x000e6600000e0000 */
[----:B------:R-:W-:Y:S01]  /*88e0*/  LEA R226, R226, UR6, 0x1 ;  /* 0x00000006e2e27c11 */ /* 0x000fe2000f8e08ff */
[----:B------:R-:W2:Y:S04]  /*88f0*/  SHFL.BFLY PT, R6, R9, 0x2, 0x1f ;  /* 0x0c401f0009067f89 */ /* 0x000ea800000e0000 */
[----:B------:R-:W-:Y:S01]  /*8900*/  LDSM.16.MT88.4 R52, [R226+0xa800] ;  /* 0x00a80000e234783b */ /* 0x000fe20000004200 */
[----:B-1----:R-:W-:-:S02]  /*8910*/  FMNMX.FTZ R7, R8, R7, !PT ;  /* 0x0000000708077209 */ /* 0x002fc40007810000 */
[----:B--2---:R-:W-:-:S03]  /*8920*/  FMNMX.FTZ R6, R9, R6, !PT ;  /* 0x0000000609067209 */ /* 0x004fc60007810000 */
[----:B------:R-:W1:Y:S04]  /*8930*/  SHFL.BFLY PT, R2, R7, 0x1, 0x1f ;  /* 0x0c201f0007027f89 */ /* 0x000e6800000e0000 */
[----:B------:R-:W2:Y:S01]  /*8940*/  SHFL.BFLY PT, R5, R6, 0x1, 0x1f ;  /* 0x0c201f0006057f89 */ /* 0x000ea200000e0000 */
[----:B-1----:R-:W-:-:S04]  /*8950*/  FMNMX.FTZ R2, R7, R2, !PT ;  /* 0x0000000207027209 */ /* 0x002fc80007810000 */
[C---:B------:R-:W-:Y:S01]  /*8960*/  FSETP.NEU.FTZ.AND P1, PT, R2.reuse, -INF , PT ;  /* 0xff8000000200780b */ /* 0x040fe20003f3d000 */
[----:B---3--:R-:W-:-:S05]  /*8970*/  FMUL.FTZ R115, R2, UR4 ;  /* 0x0000000402737c20 */ /* 0x008fca0008410000 */
[----:B------:R-:W-:-:S05]  /*8980*/  FSEL R115, R115, RZ, P1 ;  /* 0x000000ff73737208 */ /* 0x000fca0000800000 */
[--C-:B------:R-:W-:Y:S01]  /*8990*/  FFMA.FTZ R113, R0, UR4, -R115.reuse ;  /* 0x0000000400717c23 */ /* 0x100fe20008010873 */
[----:B--2---:R-:W-:Y:S01]  /*89a0*/  FMNMX.FTZ R0, R6, R5, !PT ;  /* 0x0000000506007209 */ /* 0x004fe20007810000 */
[--C-:B------:R-:W-:Y:S01]  /*89b0*/  FFMA.FTZ R111, R110, UR4, -R115.reuse ;  /* 0x000000046e6f7c23 */ /* 0x100fe20008010873 */
[--C-:B------:R-:W-:Y:S01]  /*89c0*/  FFMA.FTZ R110, R206, UR4, -R115.reuse ;  /* 0x00000004ce6e7c23 */ /* 0x100fe20008010873 */
[-C--:B------:R-:W-:Y:S01]  /*89d0*/  IADD3 R206, PT, PT, R190, R226.reuse, RZ ;  /* 0x000000e2bece7210 */ /* 0x080fe20007ffe0ff */
[--C-:B------:R-:W-:Y:S01]  /*89e0*/  FFMA.FTZ R123, R90, UR4, -R115.reuse ;  /* 0x000000045a7b7c23 */ /* 0x100fe20008010873 */
[C---:B------:R-:W-:Y:S01]  /*89f0*/  FMUL.FTZ R109, R0.reuse, UR4 ;  /* 0x00000004006d7c20 */ /* 0x040fe20008410000 */
[----:B------:R-:W-:Y:S01]  /*8a00*/  FSETP.NEU.FTZ.AND P1, PT, R0, -INF , PT ;  /* 0xff8000000000780b */ /* 0x000fe20003f3d000 */
[--C-:B------:R-:W-:Y:S01]  /*8a10*/  FFMA.FTZ R114, R4, UR4, -R115.reuse ;  /* 0x0000000404727c23 */ /* 0x100fe20008010873 */
[----:B------:R-:W1:Y:S01]  /*8a20*/  LDSM.16.MT88.4 R28, [R206+0xa000] ;  /* 0x00a00000ce1c783b */ /* 0x000e620000004200 */
[--C-:B------:R-:W-:Y:S01]  /*8a30*/  FFMA.FTZ R112, R112, UR4, -R115.reuse ;  /* 0x0000000470707c23 */ /* 0x100fe20008010873 */
[----:B------:R-:W-:Y:S01]  /*8a40*/  FSEL R109, R109, RZ, P1 ;  /* 0x000000ff6d6d7208 */ /* 0x000fe20000800000 */
[----:B------:R-:W-:Y:S01]  /*8a50*/  MUFU.EX2 R113, R113 ;  /* 0x0000007100717308 */ /* 0x000fe20000000800 */
[----:B------:R-:W2:Y:S01]  /*8a60*/  LDSM.16.MT88.4 R4, [R226+0xa000] ;  /* 0x00a00000e204783b */ /* 0x000ea20000004200 */
[--C-:B------:R-:W-:Y:S01]  /*8a70*/  FFMA.FTZ R131, R127, UR4, -R115.reuse ;  /* 0x000000047f837c23 */ /* 0x100fe20008010873 */
[----:B------:R-:W-:Y:S01]  /*8a80*/  FFMA.FTZ R126, R126, UR4, -R115 ;  /* 0x000000047e7e7c23 */ /* 0x000fe20008010873 */
[--C-:B------:R-:W-:Y:S01]  /*8a90*/  FFMA.FTZ R121, R116, UR4, -R109.reuse ;  /* 0x0000000474797c23 */ /* 0x100fe2000801086d */
[--C-:B------:R-:W-:Y:S01]  /*8aa0*/  FFMA.FTZ R116, R117, UR4, -R109.reuse ;  /* 0x0000000475747c23 */ /* 0x100fe2000801086d */
[----:B------:R-:W-:Y:S01]  /*8ab0*/  IADD3 R117, PT, PT, R200, R226, RZ ;  /* 0x000000e2c8757210 */ /* 0x000fe20007ffe0ff */
[--C-:B------:R-:W-:Y:S01]  /*8ac0*/  FFMA.FTZ R118, R118, UR4, -R109.reuse ;  /* 0x0000000476767c23 */ /* 0x100fe2000801086d */
[--C-:B------:R-:W-:Y:S01]  /*8ad0*/  FFMA.FTZ R119, R119, UR4, -R109.reuse ;  /* 0x0000000477777c23 */ /* 0x100fe2000801086d */
[----:B------:R-:W3:Y:S01]  /*8ae0*/  MUFU.EX2 R114, R114 ;  /* 0x0000007200727308 */ /* 0x000ee20000000800 */
[----:B------:R-:W-:Y:S01]  /*8af0*/  IADD3 R90, PT, PT, R190, R117, RZ ;  /* 0x00000075be5a7210 */ /* 0x000fe20007ffe0ff */
[----:B------:R-:W4:Y:S01]  /*8b00*/  LDSM.16.MT88.4 R20, [R117+0xa000] ;  /* 0x00a000007514783b */ /* 0x000f220000004200 */
[--C-:B------:R-:W-:Y:S01]  /*8b10*/  FFMA.FTZ R127, R122, UR4, -R109.reuse ;  /* 0x000000047a7f7c23 */ /* 0x100fe2000801086d */
[--C-:B------:R-:W-:Y:S01]  /*8b20*/  FFMA.FTZ R122, R213, UR4, -R109.reuse ;  /* 0x00000004d57a7c23 */ /* 0x100fe2000801086d */
[--C-:B------:R-:W-:Y:S01]  /*8b30*/  FFMA.FTZ R125, R125, UR4, -R109.reuse ;  /* 0x000000047d7d7c23 */ /* 0x100fe2000801086d */
[----:B------:R-:W5:Y:S01]  /*8b40*/  LDSM.16.MT88.4 R36, [R90+0xa000] ;  /* 0x00a000005a24783b */ /* 0x000f620000004200 */
[----:B------:R-:W-:Y:S01]  /*8b50*/  FFMA.FTZ R120, R120, UR4, -R109 ;  /* 0x0000000478787c23 */ /* 0x000fe2000801086d */
[----:B------:R-:W-:Y:S01]  /*8b60*/  MUFU.EX2 R112, R112 ;  /* 0x0000007000707308 */ /* 0x000fe20000000800 */
[--C-:B------:R-:W-:Y:S01]  /*8b70*/  FFMA.FTZ R129, R129, UR4, -R115.reuse ;  /* 0x0000000481817c23 */ /* 0x100fe20008010873 */
[----:B------:R-:W5:Y:S01]  /*8b80*/  LDSM.16.MT88.4 R44, [R206+0xa800] ;  /* 0x00a80000ce2c783b */ /* 0x000f620000004200 */
[--C-:B------:R-:W-:Y:S01]  /*8b90*/  FFMA.FTZ R124, R124, UR4, -R115.reuse ;  /* 0x000000047c7c7c23 */ /* 0x100fe20008010873 */
[--C-:B------:R-:W-:Y:S01]  /*8ba0*/  FFMA.FTZ R128, R128, UR4, -R115.reuse ;  /* 0x0000000480807c23 */ /* 0x100fe20008010873 */
[----:B------:R-:W-:Y:S01]  /*8bb0*/  FFMA.FTZ R133, R211, UR4, -R115 ;  /* 0x00000004d3857c23 */ /* 0x000fe20008010873 */
[----:B------:R-:W5:Y:S01]  /*8bc0*/  LDSM.16.MT88.4 R48, [R117+0xa800] ;  /* 0x00a800007530783b */ /* 0x000f620000004200 */
[--C-:B------:R-:W-:Y:S01]  /*8bd0*/  FFMA.FTZ R130, R130, UR4, -R109.reuse ;  /* 0x0000000482827c23 */ /* 0x100fe2000801086d */
[----:B------:R-:W1:Y:S01]  /*8be0*/  MUFU.EX2 R111, R111 ;  /* 0x0000006f006f7308 */ /* 0x000e620000000800 */
[----:B---3--:R-:W-:Y:S01]  /*8bf0*/  F2FP.BF16.F32.PACK_AB R12, R113, R114 ;  /* 0x00000072710c723e */ /* 0x008fe200000010ff */
[----:B------:R-:W3:Y:S01]  /*8c00*/  LDSM.16.MT88.4 R40, [R90+0xa800] ;  /* 0x00a800005a28783b */ /* 0x000ee20000004200 */
        /* <DEDUP_REMOVED lines=14> */
[----:B-1----:R-:W-:Y:S01]  /*8cf0*/  F2FP.BF16.F32.PACK_AB R14, R111, R112 ;  /* 0x000000706f0e723e */ /* 0x002fe200000010ff */
        /* <DEDUP_REMOVED lines=14> */
[----:B------:R-:W1:Y:S01]  /*8de0*/  MUFU.EX2 R116, R116 ;  /* 0x0000007400747308 */ /* 0x000e620000000800 */
        /* <DEDUP_REMOVED lines=47> */
[----:B------:R-:W1:Y:S01]  /*90e0*/  MUFU.EX2 R122, R122 ;  /* 0x0000007a007a7308 */ /* 0x000e620000000800 */
[C---:B----4-:R-:W-:Y:S01]  /*90f0*/  HMMA.16816.F32.BF16 R24, R12.reuse, R20, RZ ;  /* 0x000000140c18723c */ /* 0x050fe200000418ff */
        /* <DEDUP_REMOVED lines=23> */
[C---:B-----5:R-:W-:Y:S01]  /*9270*/  HMMA.16816.F32.BF16 R16, R12.reuse, R36, RZ ;  /* 0x000000240c10723c */ /* 0x060fe200000418ff */
[----:B--2---:R-:W-:Y:S01]  /*9280*/  F2FP.BF16.F32.PACK_AB R36, R123, R110 ;  /* 0x0000006e7b24723e */ /* 0x004fe200000010ff */
[--C-:B------:R-:W-:Y:S01]  /*9290*/  FFMA.FTZ R77, R77, UR4, -R109.reuse ;  /* 0x000000044d4d7c23 */ /* 0x100fe2000801086d */
[----:B-1----:R-:W-:Y:S01]  /*92a0*/  F2FP.BF16.F32.PACK_AB R37, R122, R127 ;  /* 0x0000007f7a25723e */ /* 0x002fe200000010ff */
        /* <DEDUP_REMOVED lines=27> */
[----:B------:R-:W-:Y:S01]  /*9460*/  MUFU.EX2 R130, R130 ;  /* 0x0000008200827308 */ /* 0x000fe20000000800 */
[----:B------:R-:W-:Y:S01]  /*9470*/  FADD.FTZ R125, R125, R122 ;  /* 0x0000007a7d7d7221 */ /* 0x000fe20000010000 */
[--C-:B------:R-:W-:Y:S01]  /*9480*/  FFMA.FTZ R98, R98, UR4, -R115.reuse ;  /* 0x0000000462627c23 */ /* 0x100fe20008010873 */
[----:B------:R-:W-:Y:S01]  /*9490*/  HMMA.16816.F32.BF16 R8, R36, R52, R8 ;  /* 0x000000342408723c */ /* 0x000fe20000041808 */
[----:B------:R-:W-:Y:S01]  /*94a0*/  FFMA.FTZ R243, R105, UR4, -R115 ;  /* 0x0000000469f37c23 */ /* 0x000fe20008010873 */
[----:B------:R-:W-:-:S03]  /*94b0*/  FADD.FTZ R125, R120, R125 ;  /* 0x0000007d787d7221 */ /* 0x000fc60000010000 */
[----:B------:R-:W4:Y:S03]  /*94c0*/  MUFU.EX2 R135, R135 ;  /* 0x0000008700877308 */ /* 0x000f260000000800 */
[C---:B------:R-:W-:Y:S01]  /*94d0*/  HMMA.16816.F32.BF16 R4, R36.reuse, R54, R4 ;  /* 0x000000362404723c */ /* 0x040fe20000041804 */
[----:B------:R-:W5:Y:S04]  /*94e0*/  LDSM.16.MT88.4 R52, [R226+0xb000] ;  /* 0x00b00000e234783b */ /* 0x000f680000004200 */
[----:B------:R-:W-:Y:S03]  /*94f0*/  MUFU.EX2 R132, R132 ;  /* 0x0000008400847308 */ /* 0x000fe60000000800 */
[C---:B------:R-:W-:Y:S05]  /*9500*/  HMMA.16816.F32.BF16 R24, R36.reuse, R48, R24 ;  /* 0x000000302418723c */ /* 0x040fea0000041818 */
[----:B------:R-:W2:Y:S03]  /*9510*/  MUFU.EX2 R137, R137 ;  /* 0x0000008900897308 */ /* 0x000ea60000000800 */
[C---:B------:R-:W-:Y:S01]  /*9520*/  HMMA.16816.F32.BF16 R20, R36.reuse, R50, R20 ;  /* 0x000000322414723c */ /* 0x040fe20000041814 */
[----:B------:R-:W5:Y:S04]  /*9530*/  LDSM.16.MT88.4 R48, [R117+0xb000] ;  /* 0x00b000007530783b */ /* 0x000f680000004200 */
[----:B------:R-:W-:Y:S03]  /*9540*/  MUFU.EX2 R139, R139 ;  /* 0x0000008b008b7308 */ /* 0x000fe60000000800 */
[C---:B---3--:R-:W-:Y:S05]  /*9550*/  HMMA.16816.F32.BF16 R16, R36.reuse, R40, R16 ;  /* 0x000000282410723c */ /* 0x048fea0000041810 */
[----:B------:R-:W3:Y:S03]  /*9560*/  MUFU.EX2 R134, R134 ;  /* 0x0000008600867308 */ /* 0x000ee60000000800 */
[----:B------:R-:W-:Y:S01]  /*9570*/  HMMA.16816.F32.BF16 R12, R36, R42, R12 ;  /* 0x0000002a240c723c */ /* 0x000fe2000004180c */
[----:B------:R-:W3:Y:S01]  /*9580*/  LDSM.16.MT88.4 R40, [R90+0xb000] ;  /* 0x00b000005a28783b */ /* 0x000ee20000004200 */
[----:B-1----:R-:W-:-:S02]  /*9590*/  F2FP.BF16.F32.PACK_AB R36, R124, R129 ;  /* 0x000000817c24723e */ /* 0x002fc400000010ff */
[----:B----4-:R-:W-:Y:S01]  /*95a0*/  F2FP.BF16.F32.PACK_AB R37, R135, R130 ;  /* 0x000000828725723e */ /* 0x010fe200000010ff */
        /* <DEDUP_REMOVED lines=26> */
[----:B------:R-:W3:Y:S01]  /*9750*/  LDSM.16.MT88.4 R40, [R90+0xb800] ;  /* 0x00b800005a28783b */ /* 0x000ee20000004200 */
[----:B------:R-:W-:-:S02]  /*9760*/  F2FP.BF16.F32.PACK_AB R36, R134, R139 ;  /* 0x0000008b8624723e */ /* 0x000fc400000010ff */
[----:B--2---:R-:W-:Y:S01]  /*9770*/  F2FP.BF16.F32.PACK_AB R37, R143, R140 ;  /* 0x0000008c8f25723e */ /* 0x004fe200000010ff */
[----:B------:R-:W-:Y:S01]  /*9780*/  FADD.FTZ R140, R140, R137 ;  /* 0x000000898c8c7221 */ /* 0x000fe20000010000 */
[----:B------:R-:W-:Y:S01]  /*9790*/  F2FP.BF16.F32.PACK_AB R38, R141, R138 ;  /* 0x0000008a8d26723e */ /* 0x000fe200000010ff */
[----:B------:R-:W-:Y:S01]  /*97a0*/  MUFU.EX2 R149, R149 ;  /* 0x0000009500957308 */ /* 0x000fe20000000800 */
[----:B-----5:R-:W-:Y:S01]  /*97b0*/  F2FP.BF16.F32.PACK_AB R39, R145, R142 ;  /* 0x0000008e9127723e */ /* 0x020fe200000010ff */
        /* <DEDUP_REMOVED lines=18> */
[C---:B---3--:R-:W-:Y:S02]  /*98e0*/  HMMA.16816.F32.BF16 R16, R36.reuse, R40, R16 ;  /* 0x000000282410723c */ /* 0x048fe40000041810 */
[----:B------:R-:W-:Y:S06]  /*98f0*/  MUFU.EX2 R154, R154 ;  /* 0x0000009a009a7308 */ /* 0x000fec0000000800 */
[----:B------:R-:W-:Y:S01]  /*9900*/  HMMA.16816.F32.BF16 R12, R36, R42, R12 ;  /* 0x0000002a240c723c */ /* 0x000fe2000004180c */
[----:B------:R-:W3:Y:S01]  /*9910*/  LDSM.16.MT88.4 R40, [R90+0xc000] ;  /* 0x00c000005a28783b */ /* 0x000ee20000004200 */
[----:B------:R-:W-:Y:S01]  /*9920*/  F2FP.BF16.F32.PACK_AB R36, R144, R147 ;  /* 0x000000939024723e */ /* 0x000fe200000010ff */
[----:B------:R-:W-:Y:S01]  /*9930*/  MUFU.EX2 R157, R157 ;  /* 0x0000009d009d7308 */ /* 0x000fe20000000800 */
[----:B--2---:R-:W-:Y:S01]  /*9940*/  F2FP.BF16.F32.PACK_AB R37, R151, R148 ;  /* 0x000000949725723e */ /* 0x004fe200000010ff */
        /* <DEDUP_REMOVED lines=8> */
[----:B------:R-:W1:Y:S04]  /*99d0*/  MUFU.EX2 R159, R159 ;  /* 0x0000009f009f7308 */ /* 0x000e680000000800 */
[C---:B------:R-:W-:Y:S01]  /*99e0*/  HMMA.16816.F32.BF16 R28, R36.reuse, R46, R28 ;  /* 0x0000002e241c723c */ /* 0x040fe2000004181c */
[----:B------:R-:W2:Y:S03]  /*99f0*/  LDSM.16.MT88.4 R44, [R206+0xc800] ;  /* 0x00c80000ce2c783b */ /* 0x000ea60000004200 */
[----:B------:R-:W-:Y:S04]  /*9a00*/  MUFU.EX2 R158, R158 ;  /* 0x0000009e009e7308 */ /* 0x000fe80000000800 */
[C---:B----4-:R-:W-:Y:S04]  /*9a10*/  HMMA.16816.F32.BF16 R8, R36.reuse, R52, R8 ;  /* 0x000000342408723c */ /* 0x050fe80000041808 */
        /* <DEDUP_REMOVED lines=9> */
[C---:B---3--:R-:W-:Y:S04]  /*9ab0*/  HMMA.16816.F32.BF16 R16, R36.reuse, R40, R16 ;  /* 0x000000282410723c */ /* 0x048fe80000041810 */
[----:B------:R-:W-:Y:S04]  /*9ac0*/  MUFU.EX2 R184, R184 ;  /* 0x000000b800b87308 */ /* 0x000fe80000000800 */
[----:B------:R-:W-:Y:S01]  /*9ad0*/  HMMA.16816.F32.BF16 R12, R36, R42, R12 ;  /* 0x0000002a240c723c */ /* 0x000fe2000004180c */
[----:B------:R-:W3:Y:S01]  /*9ae0*/  LDSM.16.MT88.4 R40, [R90+0xc800] ;  /* 0x00c800005a28783b */ /* 0x000ee20000004200 */
[----:B------:R-:W-:-:S02]  /*9af0*/  F2FP.BF16.F32.PACK_AB R36, R152, R155 ;  /* 0x0000009b9824723e */ /* 0x000fc400000010ff */
[----:B-1----:R-:W-:Y:S01]  /*9b00*/  F2FP.BF16.F32.PACK_AB R37, R159, R156 ;  /* 0x0000009c9f25723e */ /* 0x002fe200000010ff */
[----:B------:R-:W-:Y:S01]  /*9b10*/  MUFU.EX2 R167, R167 ;  /* 0x000000a700a77308 */ /* 0x000fe20000000800 */
[----:B------:R-:W-:Y:S01]  /*9b20*/  F2FP.BF16.F32.PACK_AB R38, R157, R154 ;  /* 0x0000009a9d26723e */ /* 0x000fe200000010ff */
[----:B------:R-:W-:Y:S01]  /*9b30*/  FADD.FTZ R156, R156, R153 ;  /* 0x000000999c9c7221 */ /* 0x000fe20000010000 */
[----:B----4-:R-:W-:-:S03]  /*9b40*/  F2FP.BF16.F32.PACK_AB R39, R161, R158 ;  /* 0x0000009ea127723e */ /* 0x010fc600000010ff */
[----:B------:R-:W-:Y:S02]  /*9b50*/  FADD.FTZ R159, R159, R156 ;  /* 0x0000009c9f9f7221 */ /* 0x000fe40000010000 */
[----:B------:R-:W1:Y:S02]  /*9b60*/  MUFU.EX2 R190, R190 ;  /* 0x000000be00be7308 */ /* 0x000e640000000800 */
[C---:B--2---:R-:W-:Y:S06]  /*9b70*/  HMMA.16816.F32.BF16 R32, R36.reuse, R44, R32 ;  /* 0x0000002c2420723c */ /* 0x044fec0000041820 */
        /* <DEDUP_REMOVED lines=13> */
[----:B------:R-:W-:Y:S02]  /*9c50*/  MUFU.EX2 R208, R208 ;  /* 0x000000d000d07308 */ /* 0x000fe40000000800 */
[C---:B---3--:R-:W-:Y:S06]  /*9c60*/  HMMA.16816.F32.BF16 R16, R36.reuse, R40, R16 ;  /* 0x000000282410723c */ /* 0x048fec0000041810 */
[----:B------:R-:W-:Y:S02]  /*9c70*/  MUFU.EX2 R175, R175 ;  /* 0x000000af00af7308 */ /* 0x000fe40000000800 */
[----:B------:R-:W-:Y:S01]  /*9c80*/  HMMA.16816.F32.BF16 R12, R36, R42, R12 ;  /* 0x0000002a240c723c */ /* 0x000fe2000004180c */
[----:B------:R-:W3:Y:S01]  /*9c90*/  LDSM.16.MT88.4 R40, [R90+0xd000] ;  /* 0x00d000005a28783b */ /* 0x000ee20000004200 */
[----:B------:R-:W-:-:S02]  /*9ca0*/  F2FP.BF16.F32.PACK_AB R36, R163, R176 ;  /* 0x000000b0a324723e */ /* 0x000fc400000010ff */
[----:B-1----:R-:W-:Y:S02]  /*9cb0*/  F2FP.BF16.F32.PACK_AB R37, R190, R167 ;  /* 0x000000a7be25723e */ /* 0x002fe400000010ff */
[----:B------:R-:W-:Y:S01]  /*9cc0*/  F2FP.BF16.F32.PACK_AB R38, R184, R165 ;  /* 0x000000a5b826723e */ /* 0x000fe200000010ff */
[----:B------:R-:W1:Y:S01]  /*9cd0*/  MUFU.EX2 R196, R196 ;  /* 0x000000c400c47308 */ /* 0x000e620000000800 */
[----:B----4-:R-:W-:-:S07]  /*9ce0*/  F2FP.BF16.F32.PACK_AB R39, R192, R169 ;  /* 0x000000a9c027723e */ /* 0x010fce00000010ff */
[C---:B--2---:R-:W-:Y:S01]  /*9cf0*/  HMMA.16816.F32.BF16 R32, R36.reuse, R44, R32 ;  /* 0x0000002c2420723c */ /* 0x044fe20000041820 */
[----:B------:R-:W-:Y:S07]  /*9d00*/  MUFU.EX2 R177, R177 ;  /* 0x000000b100b17308 */ /* 0x000fee0000000800 */
[C---:B------:R-:W-:Y:S01]  /*9d10*/  HMMA.16816.F32.BF16 R28, R36.reuse, R46, R28 ;  /* 0x0000002e241c723c */ /* 0x040fe2000004181c */
[----:B------:R-:W2:Y:S01]  /*9d20*/  LDSM.16.MT88.4 R44, [R206+0xd800] ;  /* 0x00d80000ce2c783b */ /* 0x000ea20000004200 */
        /* <DEDUP_REMOVED lines=11> */
[C---:B---3--:R-:W-:Y:S02]  /*9de0*/  HMMA.16816.F32.BF16 R16, R36.reuse, R40, R16 ;  /* 0x000000282410723c */ /* 0x048fe40000041810 */
[----:B------:R-:W-:Y:S06]  /*9df0*/  MUFU.EX2 R168, R168 ;  /* 0x000000a800a87308 */ /* 0x000fec0000000800 */
[----:B------:R-:W-:Y:S01]  /*9e00*/  HMMA.16816.F32.BF16 R12, R36, R42, R12 ;  /* 0x0000002a240c723c */ /* 0x000fe2000004180c */
[----:B------:R-:W3:Y:S01]  /*9e10*/  LDSM.16.MT88.4 R40, [R90+0xd800] ;  /* 0x00d800005a28783b */ /* 0x000ee20000004200 */
[----:B------:R-:W-:Y:S01]  /*9e20*/  F2FP.BF16.F32.PACK_AB R36, R210, R171 ;  /* 0x000000abd224723e */ /* 0x000fe200000010ff */
[----:B------:R-:W5:Y:S01]  /*9e30*/  MUFU.EX2 R183, R183 ;  /* 0x000000b700b77308 */ /* 0x000f620000000800 */
[----:B-1----:R-:W-:-:S02]  /*9e40*/  F2FP.BF16.F32.PACK_AB R37, R196, R175 ;  /* 0x000000afc425723e */ /* 0x002fc400000010ff */
[----:B------:R-:W-:Y:S02]  /*9e50*/  F2FP.BF16.F32.PACK_AB R38, R208, R173 ;  /* 0x000000add026723e */ /* 0x000fe400000010ff */
[----:B----4-:R-:W-:-:S03]  /*9e60*/  F2FP.BF16.F32.PACK_AB R39, R194, R177 ;  /* 0x000000b1c227723e */ /* 0x010fc600000010ff */
[----:B------:R-:W-:Y:S04]  /*9e70*/  MUFU.EX2 R170, R170 ;  /* 0x000000aa00aa7308 */ /* 0x000fe80000000800 */
[C---:B--2---:R-:W-:Y:S04]  /*9e80*/  HMMA.16816.F32.BF16 R32, R36.reuse, R44, R32 ;  /* 0x0000002c2420723c */ /* 0x044fe80000041820 */
[----:B------:R-:W1:Y:S04]  /*9e90*/  MUFU.EX2 R185, R185 ;  /* 0x000000b900b97308 */ /* 0x000e680000000800 */
[C---:B------:R-:W-:Y:S01]  /*9ea0*/  HMMA.16816.F32.BF16 R28, R36.reuse, R46, R28 ;  /* 0x0000002e241c723c */ /* 0x040fe2000004181c */
[----:B------:R-:W2:Y:S03]  /*9eb0*/  LDSM.16.MT88.4 R44, [R206+0xe000] ;  /* 0x00e00000ce2c783b */ /* 0x000ea60000004200 */
        /* <DEDUP_REMOVED lines=14> */
[C---:B---3--:R-:W-:Y:S04]  /*9fa0*/  HMMA.16816.F32.BF16 R16, R36.reuse, R40, R16 ;  /* 0x000000282410723c */ /* 0x048fe80000041810 */
[----:B------:R-:W1:Y:S04]  /*9fb0*/  MUFU.EX2 R58, R58 ;  /* 0x0000003a003a7308 */ /* 0x000e680000000800 */
[----:B------:R-:W-:Y:S01]  /*9fc0*/  HMMA.16816.F32.BF16 R12, R36, R42, R12 ;  /* 0x0000002a240c723c */ /* 0x000fe2000004180c */
[----:B------:R-:W3:Y:S03]  /*9fd0*/  LDSM.16.MT88.4 R36, [R90+0xe000] ;  /* 0x00e000005a24783b */ /* 0x000ee60000004200 */
[----:B------:R-:W-:Y:S01]  /*9fe0*/  MUFU.EX2 R57, R57 ;  /* 0x0000003900397308 */ /* 0x000fe20000000800 */
[----:B------:R-:W4:Y:S03]  /*9ff0*/  LDSM.16.MT88.4 R40, [R117+0xe000] ;  /* 0x00e000007528783b */ /* 0x000f260000004200 */
        /* <DEDUP_REMOVED lines=8> */
[----:B------:R-:W5:Y:S03]  /*a080*/  LDSM.16.MT88.4 R52, [R206+0xe800] ;  /* 0x00e80000ce34783b */ /* 0x000f660000004200 */
[----:B------:R-:W-:Y:S04]  /*a090*/  MUFU.EX2 R65, R65 ;  /* 0x0000004100417308 */ /* 0x000fe80000000800 */
[C---:B---3--:R-:W-:Y:S04]  /*a0a0*/  HMMA.16816.F32.BF16 R16, R48.reuse, R36, R16 ;  /* 0x000000243010723c */ /* 0x048fe80000041810 */
[----:B------:R-:W-:Y:S04]  /*a0b0*/  MUFU.EX2 R64, R64 ;  /* 0x0000004000407308 */ /* 0x000fe80000000800 */
[C---:B------:R-:W-:Y:S01]  /*a0c0*/  HMMA.16816.F32.BF16 R12, R48.reuse, R38, R12 ;  /* 0x00000026300c723c */ /* 0x040fe2000004180c */
[----:B------:R-:W3:Y:S03]  /*a0d0*/  LDSM.16.MT88.4 R36, [R117+0xe800] ;  /* 0x00e800007524783b */ /* 0x000ee60000004200 */
        /* <DEDUP_REMOVED lines=25> */
[C---:B----4-:R-:W-:Y:S02]  /*a270*/  HMMA.16816.F32.BF16 R16, R40.reuse, R48, R16 ;  /* 0x000000302810723c */ /* 0x050fe40000041810 */
[----:B------:R-:W4:Y:S06]  /*a280*/  MUFU.EX2 R68, R68 ;  /* 0x0000004400447308 */ /* 0x000f2c0000000800 */
[----:B------:R-:W-:Y:S01]  /*a290*/  HMMA.16816.F32.BF16 R12, R40, R50, R12 ;  /* 0x00000032280c723c */ /* 0x000fe2000004180c */
[----:B------:R-:W-:Y:S01]  /*a2a0*/  F2FP.BF16.F32.PACK_AB R40, R191, R60 ;  /* 0x0000003cbf28723e */ /* 0x000fe200000010ff */
[----:B------:R-:W4:Y:S01]  /*a2b0*/  LDSM.16.MT88.4 R48, [R90+0xf000] ;  /* 0x00f000005a30783b */ /* 0x000f220000004200 */
[----:B-1----:R-:W-:Y:S01]  /*a2c0*/  F2FP.BF16.F32.PACK_AB R41, R62, R63 ;  /* 0x0000003f3e29723e */ /* 0x002fe200000010ff */
[----:B------:R-:W-:Y:S01]  /*a2d0*/  MUFU.EX2 R67, R67 ;  /* 0x0000004300437308 */ /* 0x000fe20000000800 */
[----:B------:R-:W-:-:S02]  /*a2e0*/  F2FP.BF16.F32.PACK_AB R42, R64, R65 ;  /* 0x00000041402a723e */ /* 0x000fc400000010ff */
[----:B--2---:R-:W-:-:S05]  /*a2f0*/  F2FP.BF16.F32.PACK_AB R43, R66, R61 ;  /* 0x0000003d422b723e */ /* 0x004fca00000010ff */
[----:B------:R-:W1:Y:S02]  /*a300*/  MUFU.EX2 R136, R136 ;  /* 0x0000008800887308 */ /* 0x000e640000000800 */
[C---:B------:R-:W-:Y:S06]  /*a310*/  HMMA.16816.F32.BF16 R8, R40.reuse, R44, R8 ;  /* 0x0000002c2808723c */ /* 0x040fec0000041808 */
[----:B------:R-:W-:Y:S02]  /*a320*/  MUFU.EX2 R75, R75 ;  /* 0x0000004b004b7308 */ /* 0x000fe40000000800 */
[C---:B------:R-:W-:Y:S01]  /*a330*/  HMMA.16816.F32.BF16 R4, R40.reuse, R46, R4 ;  /* 0x0000002e2804723c */ /* 0x040fe20000041804 */
[----:B------:R-:W2:Y:S05]  /*a340*/  LDSM.16.MT88.4 R44, [R226+0xf800] ;  /* 0x00f80000e22c783b */ /* 0x000eaa0000004200 */
[----:B------:R-:W2:Y:S02]  /*a350*/  MUFU.EX2 R82, R82 ;  /* 0x0000005200527308 */ /* 0x000ea40000000800 */
        /* <DEDUP_REMOVED lines=43> */
[----:B------:R-:W4:Y:S02]  /*a610*/  MUFU.EX2 R243, R243 ;  /* 0x000000f300f37308 */ /* 0x000f240000000800 */
[C---:B-1----:R-:W-:Y:S08]  /*a620*/  HMMA.16816.F32.BF16 R8, R40.reuse, R44, R8 ;  /* 0x0000002c2808723c */ /* 0x042ff00000041808 */
[----:B------:R-:W-:Y:S01]  /*a630*/  HMMA.16816.F32.BF16 R4, R40, R46, R4 ;  /* 0x0000002e2804723c */ /* 0x000fe20000041804 */
[----:B------:R-:W1:Y:S01]  /*a640*/  LDSM.16.MT88.4 R44, [R90+0x10000] ;  /* 0x010000005a2c783b */ /* 0x000e620000004200 */
[----:B----4-:R-:W-:-:S06]  /*a650*/  F2FP.BF16.F32.PACK_AB R150, R243, R98 ;  /* 0x00000062f396723e */ /* 0x010fcc00000010ff */
[C---:B--2---:R-:W-:Y:S01]  /*a660*/  HMMA.16816.F32.BF16 R28, R40.reuse, R54, R28 ;  /* 0x00000036281c723c */ /* 0x044fe2000004181c */
[----:B------:R-:W-:Y:S01]  /*a670*/  FADD.FTZ R54, R110, R111 ;  /* 0x0000006f6e367221 */ /* 0x000fe20000010000 */
[----:B------:R-:W-:Y:S01]  /*a680*/  FFMA.FTZ R55, R100, UR4, -R109 ;  /* 0x0000000464377c23 */ /* 0x000fe2000801086d */
[----:B------:R-:W-:Y:S01]  /*a690*/  FFMA.FTZ R100, R102, UR4, -R115 ;  /* 0x0000000466647c23 */ /* 0x000fe20008010873 */
[----:B------:R-:W-:Y:S01]  /*a6a0*/  FFMA.FTZ R102, R95, UR4, -R109 ;  /* 0x000000045f667c23 */ /* 0x000fe2000801086d */
[----:B------:R-:W-:Y:S01]  /*a6b0*/  FADD.FTZ R54, R123, R54 ;  /* 0x000000367b367221 */ /* 0x000fe20000010000 */
[----:B------:R-:W-:Y:S02]  /*a6c0*/  FFMA.FTZ R95, R101, UR4, -R115 ;  /* 0x00000004655f7c23 */ /* 0x000fe40008010873 */
[----:B---3--:R-:W-:Y:S01]  /*a6d0*/  HMMA.16816.F32.BF16 R24, R40, R36, R24 ;  /* 0x000000242818723c */ /* 0x008fe20000041818 */
[----:B------:R-:W-:Y:S01]  /*a6e0*/  FADD.FTZ R131, R131, R54 ;  /* 0x0000003683837221 */ /* 0x000fe20000010000 */
[----:B------:R-:W-:Y:S03]  /*a6f0*/  MUFU.EX2 R55, R55 ;  /* 0x0000003700377308 */ /* 0x000fe60000000800 */
[----:B------:R-:W-:-:S03]  /*a700*/  FADD.FTZ R126, R126, R131 ;  /* 0x000000837e7e7221 */ /* 0x000fc60000010000 */
        /* <DEDUP_REMOVED lines=11> */
[----:B------:R-:W-:Y:S01]  /*a7c0*/  MUFU.EX2 R100, R100 ;  /* 0x0000006400647308 */ /* 0x000fe20000000800 */
[----:B------:R-:W-:Y:S01]  /*a7d0*/  FADD.FTZ R128, R133, R128 ;  /* 0x0000008085807221 */ /* 0x000fe20000010000 */
[--C-:B------:R-:W-:Y:S01]  /*a7e0*/  FFMA.FTZ R104, R107, UR4, -R115.reuse ;  /* 0x000000046b687c23 */ /* 0x100fe20008010873 */
[----:B-1----:R-:W-:Y:S01]  /*a7f0*/  HMMA.16816.F32.BF16 R16, R40, R44, R16 ;  /* 0x0000002c2810723c */ /* 0x002fe20000041810 */
[----:B------:R-:W-:Y:S01]  /*a800*/  F2FP.BF16.F32.PACK_AB R44, R193, R80 ;  /* 0x00000050c12c723e */ /* 0x000fe200000010ff */
[----:B------:R-:W-:Y:S01]  /*a810*/  FADD.FTZ R139, R139, R128 ;  /* 0x000000808b8b7221 */ /* 0x000fe20000010000 */
[----:B---3--:R-:W-:-:S02]  /*a820*/  FFMA.FTZ R83, R106, UR4, -R115 ;  /* 0x000000046a537c23 */ /* 0x008fc40008010873 */
[----:B------:R-:W-:Y:S01]  /*a830*/  MUFU.EX2 R52, R52 ;  /* 0x0000003400347308 */ /* 0x000fe20000000800 */
[----:B------:R-:W-:Y:S02]  /*a840*/  FADD.FTZ R139, R134, R139 ;  /* 0x0000008b868b7221 */ /* 0x000fe40000010000 */
[----:B------:R-:W-:Y:S01]  /*a850*/  HMMA.16816.F32.BF16 R12, R40, R46, R12 ;  /* 0x0000002e280c723c */ /* 0x000fe2000004180c */
[----:B------:R-:W1:Y:S01]  /*a860*/  LDSM.16.MT88.4 R40, [R117+0x10800] ;  /* 0x010800007528783b */ /* 0x000e620000004200 */
[----:B------:R-:W-:Y:S01]  /*a870*/  F2FP.BF16.F32.PACK_AB R46, R87, R86 ;  /* 0x00000056572e723e */ /* 0x000fe200000010ff */
[----:B------:R-:W-:Y:S01]  /*a880*/  FADD.FTZ R138, R138, R139 ;  /* 0x0000008b8a8a7221 */ /* 0x000fe20000010000 */
[----:B----4-:R-:W-:Y:S01]  /*a890*/  F2FP.BF16.F32.PACK_AB R47, R55, R54 ;  /* 0x00000036372f723e */ /* 0x010fe200000010ff */
[----:B------:R-:W3:Y:S02]  /*a8a0*/  MUFU.EX2 R53, R53 ;  /* 0x0000003500357308 */ /* 0x000ee40000000800 */
[----:B------:R-:W-:-:S06]  /*a8b0*/  FADD.FTZ R138, R141, R138 ;  /* 0x0000008a8d8a7221 */ /* 0x000fcc0000010000 */
[----:B------:R-:W-:Y:S08]  /*a8c0*/  MUFU.EX2 R83, R83 ;  /* 0x0000005300537308 */ /* 0x000ff00000000800 */
[----:B------:R-:W-:Y:S01]  /*a8d0*/  MUFU.EX2 R84, R84 ;  /* 0x0000005400547308 */ /* 0x000fe20000000800 */
[----:B---3--:R-:W-:-:S07]  /*a8e0*/  F2FP.BF16.F32.PACK_AB R45, R53, R52 ;  /* 0x00000034352d723e */ /* 0x008fce00000010ff */
[C---:B------:R-:W-:Y:S01]  /*a8f0*/  HMMA.16816.F32.BF16 R8, R44.reuse, R48, R8 ;  /* 0x000000302c08723c */ /* 0x040fe20000041808 */
[----:B------:R-:W-:Y:S07]  /*a900*/  MUFU.EX2 R85, R85 ;  /* 0x0000005500557308 */ /* 0x000fee0000000800 */
[C---:B------:R-:W-:Y:S01]  /*a910*/  HMMA.16816.F32.BF16 R4, R44.reuse, R50, R4 ;  /* 0x000000322c04723c */ /* 0x040fe20000041804 */
[----:B------:R-:W3:Y:S01]  /*a920*/  LDSM.16.MT88.4 R48, [R90+0x10800] ;  /* 0x010800005a30783b */ /* 0x000ee20000004200 */
[----:B------:R-:W-:Y:S06]  /*a930*/  MUFU.EX2 R102, R102 ;  /* 0x0000006600667308 */ /* 0x000fec0000000800 */
[----:B--2---:R-:W-:Y:S01]  /*a940*/  HMMA.16816.F32.BF16 R32, R44, R36, R32 ;  /* 0x000000242c20723c */ /* 0x004fe20000041820 */
[----:B------:R-:W-:Y:S01]  /*a950*/  FADD.FTZ R37, R147, R138 ;  /* 0x0000008a93257221 */ /* 0x000fe20000010000 */
[----:B------:R-:W-:Y:S03]  /*a960*/  MUFU.EX2 R95, R95 ;  /* 0x0000005f005f7308 */ /* 0x000fe60000000800 */
[----:B------:R-:W-:-:S03]  /*a970*/  FADD.FTZ R37, R144, R37 ;  /* 0x0000002590257221 */ /* 0x000fc60000010000 */
[----:B-1----:R-:W-:Y:S01]  /*a980*/  HMMA.16816.F32.BF16 R24, R44, R40, R24 ;  /* 0x000000282c18723c */ /* 0x002fe20000041818 */
[----:B------:R-:W-:Y:S01]  /*a990*/  FADD.FTZ R88, R146, R37 ;  /* 0x0000002592587221 */ /* 0x000fe20000010000 */
[----:B------:R-:W1:Y:S01]  /*a9a0*/  MUFU.EX2 R104, R104 ;  /* 0x0000006800687308 */ /* 0x000e620000000800 */
[----:B------:R-:W-:Y:S02]  /*a9b0*/  LDSM.16.MT88.4 R144, [R117+0x11800] ;  /* 0x011800007590783b */ /* 0x000fe40000004200 */
[----:B------:R-:W-:-:S03]  /*a9c0*/  FADD.FTZ R88, R149, R88 ;  /* 0x0000005895587221 */ /* 0x000fc60000010000 */
[C---:B------:R-:W-:Y:S01]  /*a9d0*/  HMMA.16816.F32.BF16 R28, R44.reuse, R38, R28 ;  /* 0x000000262c1c723c */ /* 0x040fe2000004181c */
[----:B------:R-:W-:Y:S01]  /*a9e0*/  FADD.FTZ R41, R155, R88 ;  /* 0x000000589b297221 */ /* 0x000fe20000010000 */
[----:B------:R-:W2:Y:S01]  /*a9f0*/  LDSM.16.MT88.4 R36, [R226+0x11000] ;  /* 0x01100000e224783b */ /* 0x000ea20000004200 */
[----:B------:R-:W-:Y:S02]  /*aa00*/  FADD.FTZ R88, R158, R159 ;  /* 0x0000009f9e587221 */ /* 0x000fe40000010000 */
[----:B------:R-:W-:Y:S02]  /*aa10*/  FADD.FTZ R41, R152, R41 ;  /* 0x0000002998297221 */ /* 0x000fe40000010000 */
[----:B------:R-:W-:Y:S01]  /*aa20*/  FADD.FTZ R88, R161, R88 ;  /* 0x00000058a1587221 */ /* 0x000fe20000010000 */
[----:B------:R-:W-:Y:S01]  /*aa30*/  HMMA.16816.F32.BF16 R20, R44, R42, R20 ;  /* 0x0000002a2c14723c */ /* 0x000fe20000041814 */
[----:B------:R-:W-:Y:S02]  /*aa40*/  FADD.FTZ R154, R154, R41 ;  /* 0x000000299a9a7221 */ /* 0x000fe40000010000 */
[----:B------:R-:W4:Y:S01]  /*aa50*/  LDSM.16.MT88.4 R40, [R206+0x11000] ;  /* 0x01100000ce28783b */ /* 0x000f220000004200 */
[----:B------:R-:W-:Y:S01]  /*aa60*/  FADD.FTZ R167, R167, R88 ;  /* 0x00000058a7a77221 */ /* 0x000fe20000010000 */
[----:B------:R-:W-:Y:S01]  /*aa70*/  FADD.FTZ R157, R157, R154 ;  /* 0x0000009a9d9d7221 */ /* 0x000fe20000010000 */
[----:B-1----:R-:W-:-:S02]  /*aa80*/  F2FP.BF16.F32.PACK_AB R148, R104, R95 ;  /* 0x0000005f6894723e */ /* 0x002fc400000010ff */
[----:B------:R-:W-:Y:S01]  /*aa90*/  FADD.FTZ R190, R190, R167 ;  /* 0x000000a7bebe7221 */ /* 0x000fe20000010000 */
[C---:B---3--:R-:W-:Y:S01]  /*aaa0*/  HMMA.16816.F32.BF16 R16, R44.reuse, R48, R16 ;  /* 0x000000302c10723c */ /* 0x048fe20000041810 */
[----:B------:R-:W-:Y:S01]  /*aab0*/  FADD.FTZ R48, R176, R157 ;  /* 0x0000009db0307221 */ /* 0x000fe20000010000 */
[----:B------:R-:W-:Y:S01]  /*aac0*/  F2FP.BF16.F32.PACK_AB R49, R102, R99 ;  /* 0x000000636631723e */ /* 0x000fe200000010ff */
[----:B------:R-:W-:Y:S01]  /*aad0*/  FADD.FTZ R169, R169, R190 ;  /* 0x000000bea9a97221 */ /* 0x000fe20000010000 */
[----:B------:R-:W-:Y:S01]  /*aae0*/  LDSM.16.MT88.4 R156, [R226+0x11800] ;  /* 0x01180000e29c783b */ /* 0x000fe20000004200 */
[----:B------:R-:W-:Y:S02]  /*aaf0*/  FADD.FTZ R48, R163, R48 ;  /* 0x00000030a3307221 */ /* 0x000fe40000010000 */
[----:B------:R-:W-:Y:S01]  /*ab00*/  FADD.FTZ R192, R192, R169 ;  /* 0x000000a9c0c07221 */ /* 0x000fe20000010000 */
[----:B------:R-:W-:Y:S01]  /*ab10*/  HMMA.16816.F32.BF16 R12, R44, R50, R12 ;  /* 0x000000322c0c723c */ /* 0x000fe2000004180c */
[----:B------:R-:W-:Y:S01]  /*ab20*/  FADD.FTZ R165, R165, R48 ;  /* 0x00000030a5a57221 */ /* 0x000fe20000010000 */
[----:B------:R-:W1:Y:S01]  /*ab30*/  LDSM.16.MT88.4 R44, [R117+0x11000] ;  /* 0x01100000752c783b */ /* 0x000e620000004200 */
[----:B------:R-:W-:Y:S01]  /*ab40*/  FADD.FTZ R175, R175, R192 ;  /* 0x000000c0afaf7221 */ /* 0x000fe20000010000 */
[----:B------:R-:W-:Y:S01]  /*ab50*/  F2FP.BF16.F32.PACK_AB R48, R84, R83 ;  /* 0x000000535430723e */ /* 0x000fe200000010ff */
[----:B------:R-:W-:Y:S01]  /*ab60*/  FADD.FTZ R184, R184, R165 ;  /* 0x000000a5b8b87221 */ /* 0x000fe20000010000 */
[----:B------:R-:W-:Y:S01]  /*ab70*/  F2FP.BF16.F32.PACK_AB R50, R100, R85 ;  /* 0x000000556432723e */ /* 0x000fe200000010ff */
[----:B------:R-:W-:Y:S01]  /*ab80*/  FADD.FTZ R196, R196, R175 ;  /* 0x000000afc4c47221 */ /* 0x000fe20000010000 */
[----:B------:R-:W-:Y:S01]  /*ab90*/  F2FP.BF16.F32.PACK_AB R51, R93, R94 ;  /* 0x0000005e5d33723e */ /* 0x000fe200000010ff */
[----:B------:R-:W-:-:S02]  /*aba0*/  FADD.FTZ R171, R171, R184 ;  /* 0x000000b8abab7221 */ /* 0x000fc40000010000 */
[----:B------:R-:W-:Y:S02]  /*abb0*/  FADD.FTZ R89, R177, R196 ;  /* 0x000000c4b1597221 */ /* 0x000fe40000010000 */
[----:B------:R-:W-:Y:S02]  /*abc0*/  FADD.FTZ R210, R210, R171 ;  /* 0x000000abd2d27221 */ /* 0x000fe40000010000 */
[----:B------:R-:W-:Y:S02]  /*abd0*/  FADD.FTZ R89, R194, R89 ;  /* 0x00000059c2597221 */ /* 0x000fe40000010000 */
[----:B------:R-:W-:Y:S01]  /*abe0*/  FADD.FTZ R173, R173, R210 ;  /* 0x000000d2adad7221 */ /* 0x000fe20000010000 */
[----:B--2---:R-:W-:Y:S01]  /*abf0*/  HMMA.16816.F32.BF16 R8, R48, R36, R8 ;  /* 0x000000243008723c */ /* 0x004fe20000041808 */
[----:B------:R-:W-:Y:S02]  /*ac00*/  FADD.FTZ R168, R168, R89 ;  /* 0x00000059a8a87221 */ /* 0x000fe40000010000 */
[----:B------:R-:W-:-:S02]  /*ac10*/  FADD.FTZ R208, R208, R173 ;  /* 0x000000add0d07221 */ /* 0x000fc40000010000 */
[----:B------:R-:W-:Y:S02]  /*ac20*/  FADD.FTZ R183, R183, R168 ;  /* 0x000000a8b7b77221 */ /* 0x000fe40000010000 */
[----:B------:R-:W-:Y:S01]  /*ac30*/  FADD.FTZ R179, R179, R208 ;  /* 0x000000d0b3b37221 */ /* 0x000fe20000010000 */
[C---:B------:R-:W-:Y:S01]  /*ac40*/  HMMA.16816.F32.BF16 R4, R48.reuse, R38, R4 ;  /* 0x000000263004723c */ /* 0x040fe20000041804 */
[----:B------:R-:W2:Y:S02]  /*ac50*/  LDSM.16.MT88.4 R36, [R90+0x11000] ;  /* 0x011000005a24783b */ /* 0x000ea40000004200 */
[----:B------:R-:W-:Y:S02]  /*ac60*/  FADD.FTZ R180, R180, R179 ;  /* 0x000000b3b4b47221 */ /* 0x000fe40000010000 */
[----:B------:R-:W-:Y:S02]  /*ac70*/  LDSM.16.MT88.4 R88, [R90+0x11800] ;  /* 0x011800005a58783b */ /* 0x000fe40000004200 */
[----:B------:R-:W-:Y:S01]  /*ac80*/  FADD.FTZ R181, R181, R180 ;  /* 0x000000b4b5b57221 */ /* 0x000fe20000010000 */
[----:B----4-:R-:W-:Y:S01]  /*ac90*/  HMMA.16816.F32.BF16 R28, R48, R42, R28 ;  /* 0x0000002a301c723c */ /* 0x010fe2000004181c */
[----:B------:R-:W-:Y:S01]  /*aca0*/  FADD.FTZ R42, R170, R183 ;  /* 0x000000b7aa2a7221 */ /* 0x000fe20000010000 */
[----:B------:R-:W-:Y:S01]  /*acb0*/  FFMA.FTZ R43, R96, UR4, -R109 ;  /* 0x00000004602b7c23 */ /* 0x000fe2000801086d */
[----:B------:R-:W-:-:S02]  /*acc0*/  FADD.FTZ R181, R178, R181 ;  /* 0x000000b5b2b57221 */ /* 0x000fc40000010000 */
[----:B------:R-:W-:Y:S02]  /*acd0*/  FADD.FTZ R42, R185, R42 ;  /* 0x0000002ab92a7221 */ /* 0x000fe40000010000 */
[----:B------:R-:W-:Y:S01]  /*ace0*/  FADD.FTZ R164, R164, R181 ;  /* 0x000000b5a4a47221 */ /* 0x000fe20000010000 */
[C---:B------:R-:W-:Y:S01]  /*acf0*/  HMMA.16816.F32.BF16 R32, R48.reuse, R40, R32 ;  /* 0x000000283020723c */ /* 0x040fe20000041820 */
[----:B------:R-:W-:Y:S01]  /*ad00*/  FADD.FTZ R59, R59, R42 ;  /* 0x0000002a3b3b7221 */ /* 0x000fe20000010000 */
[--C-:B------:R-:W-:Y:S01]  /*ad10*/  FFMA.FTZ R40, R92, UR4, -R109.reuse ;  /* 0x000000045c287c23 */ /* 0x100fe2000801086d */
[----:B------:R-:W-:Y:S01]  /*ad20*/  FADD.FTZ R187, R187, R164 ;  /* 0x000000a4bbbb7221 */ /* 0x000fe20000010000 */
[----:B------:R-:W-:Y:S01]  /*ad30*/  FFMA.FTZ R41, R108, UR4, -R109 ;  /* 0x000000046c297c23 */ /* 0x000fe2000801086d */
        /* <DEDUP_REMOVED lines=12> */
[----:B------:R-:W-:Y:S02]  /*ae00*/  FADD.FTZ R44, R191, R44 ;  /* 0x0000002cbf2c7221 */ /* 0x000fe40000010000 */
[----:B------:R-:W-:-:S03]  /*ae10*/  FADD.FTZ R62, R62, R63 ;  /* 0x0000003f3e3e7221 */ /* 0x000fc60000010000 */
[----:B------:R-:W-:Y:S01]  /*ae20*/  MUFU.EX2 R42, R42 ;  /* 0x0000002a002a7308 */ /* 0x000fe20000000800 */
[----:B------:R-:W-:Y:S01]  /*ae30*/  FADD.FTZ R61, R61, R62 ;  /* 0x0000003e3d3d7221 */ /* 0x000fe20000010000 */
[C---:B--2---:R-:W-:Y:S01]  /*ae40*/  HMMA.16816.F32.BF16 R16, R48.reuse, R36, R16 ;  /* 0x000000243010723c */ /* 0x044fe20000041810 */
[----:B------:R-:W-:Y:S02]  /*ae50*/  FADD.FTZ R37, R65, R44 ;  /* 0x0000002c41257221 */ /* 0x000fe40000010000 */
[----:B------:R-:W-:Y:S02]  /*ae60*/  FADD.FTZ R66, R66, R61 ;  /* 0x0000003d42427221 */ /* 0x000fe40000010000 */
[----:B------:R-:W-:Y:S01]  /*ae70*/  FADD.FTZ R37, R64, R37 ;  /* 0x0000002540257221 */ /* 0x000fe20000010000 */
[----:B------:R-:W2:Y:S01]  /*ae80*/  MUFU.EX2 R43, R43 ;  /* 0x0000002b002b7308 */ /* 0x000ea20000000800 */
[----:B-1----:R-:W-:Y:S01]  /*ae90*/  F2FP.BF16.F32.PACK_AB R149, R41, R40 ;  /* 0x000000282995723e */ /* 0x002fe200000010ff */
[----:B------:R-:W-:Y:S01]  /*aea0*/  FADD.FTZ R69, R69, R66 ;  /* 0x0000004245457221 */ /* 0x000fe20000010000 */
[----:B------:R-:W-:Y:S01]  /*aeb0*/  FADD.FTZ R70, R70, R37 ;  /* 0x0000002546467221 */ /* 0x000fe20000010000 */
[----:B------:R-:W-:Y:S01]  /*aec0*/  HMMA.16816.F32.BF16 R12, R48, R38, R12 ;  /* 0x00000026300c723c */ /* 0x000fe2000004180c */
[----:B------:R-:W1:Y:S01]  /*aed0*/  LDSM.16.MT88.4 R36, [R206+0x11800] ;  /* 0x01180000ce24783b */ /* 0x000e620000004200 */
[----:B------:R-:W-:Y:S01]  /*aee0*/  FADD.FTZ R68, R68, R69 ;  /* 0x0000004544447221 */ /* 0x000fe20000010000 */
[----:B------:R-:W-:Y:S01]  /*aef0*/  FADD.FTZ R73, R73, R70 ;  /* 0x0000004649497221 */ /* 0x000fe20000010000 */
[----:B--2---:R-:W-:-:S07]  /*af00*/  F2FP.BF16.F32.PACK_AB R151, R43, R42 ;  /* 0x0000002a2b97723e */ /* 0x004fce00000010ff */
[----:B------:R-:W-:Y:S01]  /*af10*/  HMMA.16816.F32.BF16 R140, R148, R144, R24 ;  /* 0x00000090948c723c */ /* 0x000fe20000041818 */
[----:B------:R-:W-:Y:S01]  /*af20*/  FADD.FTZ R24, R72, R73 ;  /* 0x0000004948187221 */ /* 0x000fe20000010000 */
[----:B------:R-:W-:-:S03]  /*af30*/  FADD.FTZ R25, R67, R68 ;  /* 0x0000004443197221 */ /* 0x000fc60000010000 */
[----:B------:R-:W-:Y:S01]  /*af40*/  FADD.FTZ R24, R71, R24 ;  /* 0x0000001847187221 */ /* 0x000fe20000010000 */
[----:B------:R-:W-:Y:S02]  /*af50*/  FADD.FTZ R25, R136, R25 ;  /* 0x0000001988197221 */ /* 0x000fe40000010000 */
        /* <DEDUP_REMOVED lines=15> */
[----:B-1----:R-:W-:Y:S01]  /*b050*/  HMMA.16816.F32.BF16 R132, R148, R36, R32 ;  /* 0x000000249484723c */ /* 0x002fe20000041820 */
        /* <DEDUP_REMOVED lines=23> */
[----:B------:R-:W-:Y:S06]  /*b1d0*/  BRA.U !UP1, `(.L_x_2144) ;  /* 0x0000007909447547 */ /* 0x000fec000b800000 */
[----:B------:R-:W-:-:S04]  /*b1e0*/  DEPBAR.LE SB0, 0x0 ;  /* 0x000080000000791a */ /* 0x000fc80000000000 */
[----:B------:R-:W-:Y:S06]  /*b1f0*/  BAR.SYNC.DEFER_BLOCKING 0x0 ;  /* 0x0000000000007b1d */ /* 0x000fec0000010000 */
[----:B------:R-:W-:Y:S05]  /*b200*/  BRA.U !UP2, `(.L_x_2145) ;  /* 0x000000010af87547 */ /* 0x000fea000b800000 */
[----:B------:R-:W1:Y:S01]  /*b210*/  LDC R6, c[0x0][0x4f0] ;  /* 0x00013c00ff067b82 */ /* 0x000e620000000800 */
[----:B------:R-:W-:Y:S01]  /*b220*/  UIADD3 UR7, UPT, UPT, UR17, -0x2, URZ ;  /* 0xfffffffe11077890 */ /* 0x000fe2000fffe0ff */
[----:B------:R-:W-:Y:S01]  /*b230*/  IABS R8, R3 ;  /* 0x0000000300087213 */ /* 0x000fe20000000000 */
[----:B------:R-:W2:Y:S02]  /*b240*/  LDCU.64 UR14, c[0x0][0x3a8] ;  /* 0x00007500ff0e77ac */ /* 0x000ea40008000a00 */
[----:B------:R-:W-:-:S06]  /*b250*/  USHF.L.U32 UR7, UR7, 0x8, URZ ;  /* 0x0000000807077899 */ /* 0x000fcc00080006ff */
[----:B------:R-:W-:-:S04]  /*b260*/  MOV R7, UR7 ;  /* 0x0000000700077c02 */ /* 0x000fc80008000f00 */
        /* <DEDUP_REMOVED lines=56> */
.L_x_2145:
[----:B------:R-:W-:Y:S01]  /*b5f0*/  UMOV UR14, URZ ;  /* 0x000000ff000e7c82 */ /* 0x000fe20008000000 */
[----:B------:R-:W-:Y:S01]  /*b600*/  USHF.L.U32 UR7, UR8, 0x8, URZ ;  /* 0x0000000808077899 */ /* 0x000fe200080006ff */
[----:B------:R-:W-:-:S05]  /*b610*/  IADD3 R5, P1, PT, RZ, -UR14, RZ ;  /* 0x8000000eff057c10 */ /* 0x000fca000ff3e0ff */
[----:B------:R-:W-:-:S05]  /*b620*/  IMAD.X R4, RZ, RZ, ~UR7, P1 ;  /* 0x80000007ff047e24 */ /* 0x000fca00088e06ff */
[----:B------:R-:W-:-:S04]  /*b630*/  SHF.R.S64 R5, R5, 0x1f, R4 ;  /* 0x0000001f05057819 */ /* 0x000fc80000001004 */
[----:B------:R-:W-:-:S04]  /*b640*/  IADD3 R232, P1, PT, R5, R232, RZ ;  /* 0x000000e805e87210 */ /* 0x000fc80007f3e0ff */
[----:B------:R-:W-:-:S09]  /*b650*/  LEA.HI.X.SX32 R233, R4, R233, 0x1, P1 ;  /* 0x000000e904e97211 */ /* 0x000fd200008f0eff */
.L_x_2146:
[----:B------:R-:W1:Y:S01]  /*b660*/  LDCU UR7, c[0x0][0x440] ;  /* 0x00008800ff0777ac */ /* 0x000e620008000800 */
[----:B------:R-:W-:Y:S01]  /*b670*/  IMAD.U32 R13, RZ, RZ, UR8 ;  /* 0x00000008ff0d7e24 */ /* 0x000fe2000f8e00ff */
[----:B------:R-:W-:Y:S01]  /*b680*/  SEL R208, R188, 0xffffffe0, !P6 ;  /* 0xffffffe0bcd07807 */ /* 0x000fe20007000000 */
[----:B------:R-:W-:Y:S01]  /*b690*/  IMAD.U32 R15, RZ, RZ, UR8 ;  /* 0x00000008ff0f7e24 */ /* 0x000fe2000f8e00ff */
[----:B------:R-:W-:Y:S01]  /*b6a0*/  USHF.L.U32 UR14, UR8, 0x5, URZ ;  /* 0x00000005080e7899 */ /* 0x000fe200080006ff */
[----:B------:R-:W-:Y:S01]  /*b6b0*/  IMAD.U32 R5, RZ, RZ, UR8 ;  /* 0x00000008ff057e24 */ /* 0x000fe2000f8e00ff */
[----:B------:R-:W-:Y:S01]  /*b6c0*/  UISETP.GE.U32.AND UP1, UPT, UR17, 0x3, UPT ;  /* 0x000000031100788c */ /* 0x000fe2000bf26070 */
[----:B------:R-:W-:Y:S02]  /*b6d0*/  IMAD.U32 R4, RZ, RZ, UR9 ;  /* 0x00000009ff047e24 */ /* 0x000fe4000f8e00ff */
[----:B------:R-:W-:Y:S01]  /*b6e0*/  IMAD.U32 R17, RZ, RZ, UR8 ;  /* 0x00000008ff117e24 */ /* 0x000fe2000f8e00ff */
[----:B------:R-:W-:Y:S01]  /*b6f0*/  IADD3 R10, P2, PT, R232, UR14, RZ ;  /* 0x0000000ee80a7c10 */ /* 0x000fe2000ff5e0ff */
[----:B------:R-:W-:-:S02]  /*b700*/  IMAD.U32 R7, RZ, RZ, UR8 ;  /* 0x00000008ff077e24 */ /* 0x000fc4000f8e00ff */
[----:B------:R-:W-:Y:S02]  /*b710*/  IMAD.U32 R6, RZ, RZ, UR9 ;  /* 0x00000009ff067e24 */ /* 0x000fe4000f8e00ff */
[----:B------:R-:W-:Y:S02]  /*b720*/  IMAD.U32 R9, RZ, RZ, UR8 ;  /* 0x00000008ff097e24 */ /* 0x000fe4000f8e00ff */
[----:B------:R-:W-:Y:S01]  /*b730*/  IMAD.U32 R8, RZ, RZ, UR9 ;  /* 0x00000009ff087e24 */ /* 0x000fe2000f8e00ff */
[----:B-1----:R-:W-:Y:S01]  /*b740*/  ISETP.GE.AND P1, PT, R224, UR7, PT ;  /* 0x00000007e0007c0c */ /* 0x002fe2000bf26270 */
[----:B------:R-:W-:Y:S01]  /*b750*/  USHF.L.U64.HI UR7, UR8, 0x5, UR9 ;  /* 0x0000000508077899 */ /* 0x000fe20008010209 */
[--C-:B------:R-:W-:Y:S02]  /*b760*/  IMAD.IADD R168, R227, 0x1, R208.reuse ;  /* 0x00000001e3a87824 */ /* 0x100fe400078e02d0 */
[----:B------:R-:W-:Y:S02]  /*b770*/  IMAD.IADD R210, R201, 0x1, R208 ;  /* 0x00000001c9d27824 */ /* 0x000fe400078e02d0 */
[--C-:B------:R-:W-:Y:S01]  /*b780*/  IMAD.IADD R207, R227, 0x1, R200.reuse ;  /* 0x00000001e3cf7824 */ /* 0x100fe200078e02c8 */
[----:B------:R-:W-:Y:S01]  /*b790*/  IADD3.X R11, PT, PT, R233, UR7, RZ, P2, !PT ;  /* 0x00000007e90b7c10 */ /* 0x000fe200097fe4ff */
[----:B------:R-:W-:-:S05]  /*b7a0*/  IMAD.IADD R209, R201, 0x1, R200 ;  /* 0x00000001c9d17824 */ /* 0x000fca00078e02c8 */
[-C--:B------:R-:W-:Y:S01]  /*b7b0*/  @!P1 LEA R12, P2, R13, R10.reuse, 0x8 ;  /* 0x0000000a0d0c9211 */ /* 0x080fe200078440ff */
[----:B------:R-:W-:Y:S01]  /*b7c0*/  @!P1 IMAD.MOV.U32 R18, RZ, RZ, R10 ;  /* 0x000000ffff129224 */ /* 0x000fe200078e000a */
[-C--:B------:R-:W-:Y:S01]  /*b7d0*/  @!P1 LEA R14, P3, R15, R10.reuse, 0x7 ;  /* 0x0000000a0f0e9211 */ /* 0x080fe200078638ff */
[--C-:B------:R-:W-:Y:S01]  /*b7e0*/  @!P1 IMAD.MOV.U32 R19, RZ, RZ, R11.reuse ;  /* 0x000000ffff139224 */ /* 0x100fe200078e000b */
[-C--:B------:R-:W-:Y:S01]  /*b7f0*/  @!P1 LEA.HI.X R13, R5, R11.reuse, R4, 0x8, P2 ;  /* 0x0000000b050d9211 */ /* 0x080fe200010f4404 */
[----:B------:R-:W-:Y:S01]  /*b800*/  IMAD.U32 R4, RZ, RZ, UR8 ;  /* 0x00000008ff047e24 */ /* 0x000fe2000f8e00ff */
[----:B------:R-:W-:Y:S01]  /*b810*/  @!P1 LEA R16, P4, R17, R10, 0x6 ;  /* 0x0000000a11109211 */ /* 0x000fe200078830ff */
[----:B------:R-:W-:Y:S01]  /*b820*/  @!P1 IMAD.MOV.U32 R20, RZ, RZ, R10 ;  /* 0x000000ffff149224 */ /* 0x000fe200078e000a */
[-C--:B------:R-:W-:Y:S01]  /*b830*/  @!P1 LEA.HI.X R15, R7, R11.reuse, R6, 0x7, P3 ;  /* 0x0000000b070f9211 */ /* 0x080fe200018f3c06 */
[--C-:B------:R-:W-:Y:S01]  /*b840*/  @!P1 IMAD.MOV.U32 R21, RZ, RZ, R11.reuse ;  /* 0x000000ffff159224 */ /* 0x100fe200078e000b */
[----:B------:R-:W-:Y:S01]  /*b850*/  @P1 STS.128 [R241+0xa000], RZ ;  /* 0x00a000fff1001388 */ /* 0x000fe20000000c00 */
[--C-:B------:R-:W-:Y:S01]  /*b860*/  @!P1 IMAD.MOV.U32 R22, RZ, RZ, R10.reuse ;  /* 0x000000ffff169224 */ /* 0x100fe200078e000a */
[----:B------:R-:W-:Y:S01]  /*b870*/  VOTEU.ALL UP0, P1 ;  /* 0x0000000000ff7886 */ /* 0x000fe20000800000 */
[--C-:B------:R-:W-:Y:S01]  /*b880*/  @!P1 IMAD.MOV.U32 R23, RZ, RZ, R11.reuse ;  /* 0x000000ffff179224 */ /* 0x100fe200078e000b */
[----:B------:R-:W-:Y:S01]  /*b890*/  @!PT LDS RZ, [RZ] ;  /* 0x00000000fffff984 */ /* 0x000fe20000000800 */
[----:B------:R-:W-:Y:S01]  /*b8a0*/  @!PT LDS RZ, [RZ] ;  /* 0x00000000fffff984 */ /* 0x000fe20000000800 */
[----:B------:R-:W-:Y:S01]  /*b8b0*/  @!PT LDS RZ, [RZ] ;  /* 0x00000000fffff984 */ /* 0x000fe20000000800 */
[----:B------:R-:W-:Y:S01]  /*b8c0*/  @!P1 LDGSTS.E.BYPASS.LTC128B.128 [R241+0xa000], desc[UR20][R232.64] ;  /* 0x0a000000e8f19fae */ /* 0x000fe2000b981a14 */
[----:B------:R-:W-:Y:S01]  /*b8d0*/  @!P1 IMAD.MOV.U32 R24, RZ, RZ, R10 ;  /* 0x000000ffff189224 */ /* 0x000fe200078e000a */
[----:B------:R-:W-:Y:S01]  /*b8e0*/  @!P1 LEA.HI.X R17, R9, R11, R8, 0x6, P4 ;  /* 0x0000000b09119211 */ /* 0x000fe200020f3408 */
[--C-:B------:R-:W-:Y:S01]  /*b8f0*/  @!P1 IMAD.MOV.U32 R25, RZ, RZ, R11.reuse ;  /* 0x000000ffff199224 */ /* 0x100fe200078e000b */
[----:B------:R-:W-:Y:S01]  /*b900*/  @P1 STS.128 [R241+0xa800], RZ ;  /* 0x00a800fff1001388 */ /* 0x000fe20000000c00 */
[--C-:B------:R-:W-:Y:S01]  /*b910*/  @!P1 IMAD.MOV.U32 R26, RZ, RZ, R10.reuse ;  /* 0x000000ffff1a9224 */ /* 0x100fe200078e000a */
[----:B------:R-:W-:Y:S01]  /*b920*/  @!UP0 UIMAD UR18, UR9, 0x60, URZ ;  /* 0x00000060091288a4 */ /* 0x000fe2000f8e02ff */
[--C-:B------:R-:W-:Y:S01]  /*b930*/  @!P1 IMAD.MOV.U32 R27, RZ, RZ, R11.reuse ;  /* 0x000000ffff1b9224 */ /* 0x100fe200078e000b */
[----:B------:R-:W-:Y:S01]  /*b940*/  @!PT LDS RZ, [RZ] ;  /* 0x00000000fffff984 */ /* 0x000fe20000000800 */
[----:B------:R-:W-:Y:S01]  /*b950*/  @!PT LDS RZ, [RZ] ;  /* 0x00000000fffff984 */ /* 0x000fe20000000800 */
[----:B------:R-:W-:Y:S01]  /*b960*/  @!PT LDS RZ, [RZ] ;  /* 0x00000000fffff984 */ /* 0x000fe20000000800 */
[----:B------:R1:W-:Y:S01]  /*b970*/  @!P1 LDGSTS.E.BYPASS.LTC128B.128 [R241+0xa800], desc[UR20][R10.64] ;  /* 0x0a8000000af19fae */ /* 0x0003e2000b981a14 */
[--C-:B------:R-:W-:Y:S01]  /*b980*/  @!P1 IMAD.MOV.U32 R28, RZ, RZ, R10.reuse ;  /* 0x000000ffff1c9224 */ /* 0x100fe200078e000a */
[----:B------:R-:W-:Y:S01]  /*b990*/  @!UP0 UIMAD UR15, UR9, 0xa0, URZ ;  /* 0x000000a0090f88a4 */ /* 0x000fe2000f8e02ff */
[----:B------:R-:W-:Y:S01]  /*b9a0*/  @!P1 IMAD.MOV.U32 R29, RZ, RZ, R11 ;  /* 0x000000ffff1d9224 */ /* 0x000fe200078e000b */
[----:B------:R-:W-:Y:S01]  /*b9b0*/  @P1 STS.128 [R241+0xb000], RZ ;  /* 0x00b000fff1001388 */ /* 0x000fe20000000c00 */
[----:B------:R-:W-:-:S02]  /*b9c0*/  @!P1 IMAD.MOV.U32 R30, RZ, RZ, R10 ;  /* 0x000000ffff1e9224 */ /* 0x000fc400078e000a */
[----:B------:R-:W-:Y:S02]  /*b9d0*/  @!P1 IMAD.MOV.U32 R31, RZ, RZ, R11 ;  /* 0x000000ffff1f9224 */ /* 0x000fe400078e000b */
[----:B------:R-:W-:Y:S01]  /*b9e0*/  IMAD.U32 R6, RZ, RZ, UR8 ;  /* 0x00000008ff067e24 */ /* 0x000fe2000f8e00ff */
[----:B------:R-:W-:Y:S01]  /*b9f0*/  @!UP0 UIMAD UR8, UR9, 0xc0, URZ ;  /* 0x000000c0090888a4 */ /* 0x000fe2000f8e02ff */
[----:B------:R-:W-:-:S04]  /*ba00*/  @!P1 IMAD.WIDE.U32 R18, R5, 0xc0, R18 ;  /* 0x000000c005129825 */ /* 0x000fc800078e0012 */
        /* <DEDUP_REMOVED lines=35> */
[----:B------:R-:W-:-:S02]  /*bc40*/  @!P1 VIADD R29, R29, UR15 ;  /* 0x0000000f1d1d9c36 */ /* 0x000fc40008000000 */
[----:B------:R-:W-:Y:S01]  /*bc50*/  @!P1 VIADD R31, R31, UR8 ;  /* 0x000000081f1f9c36 */ /* 0x000fe20008000000 */
[----:B------:R-:W-:Y:S01]  /*bc60*/  @!PT LDS RZ, [RZ] ;  /* 0x00000000fffff984 */ /* 0x000fe20000000800 */
[----:B------:R-:W-:Y:S01]  /*bc70*/  @!PT LDS RZ, [RZ] ;  /* 0x00000000fffff984 */ /* 0x000fe20000000800 */
[----:B------:R-:W-:Y:S01]  /*bc80*/  @!PT LDS RZ, [RZ] ;  /* 0x00000000fffff984 */ /* 0x000fe20000000800 */
[----:B------:R-:W-:Y:S01]  /*bc90*/  @!P1 LDGSTS.E.BYPASS.LTC128B.128 [R241+0xc000], desc[UR20][R8.64] ;  /* 0x0c00000008f19fae */ /* 0x000fe2000b981a14 */
[----:B------:R-:W-:Y:S02]  /*bca0*/  @!P1 VIADD R33, R5, UR9 ;  /* 0x0000000905219c36 */ /* 0x000fe40008000000 */
[----:B------:R-:W-:Y:S01]  /*bcb0*/  @!P1 IMAD.MOV.U32 R32, RZ, RZ, R4 ;  /* 0x000000ffff209224 */ /* 0x000fe200078e0004 */
        /* <DEDUP_REMOVED lines=55> */
[----:B-1----:R-:W-:Y:S04]  /*c030*/  LDSM.16.M88.4 R12, [R227] ;  /* 0x00000000e30c783b */ /* 0x002fe80000000200 */
[----:B------:R-:W1:Y:S04]  /*c040*/  LDSM.16.M88.4 R124, [R201+0x2800] ;  /* 0x00280000c97c783b */ /* 0x000e680000000200 */
[----:B------:R-:W4:Y:S04]  /*c050*/  LDSM.16.M88.4 R4, [R201+0x2000] ;  /* 0x00200000c904783b */ /* 0x000f280000000200 */
[----:B------:R-:W5:Y:S04]  /*c060*/  LDSM.16.M88.4 R84, [R201+0x5000] ;  /* 0x00500000c954783b */ /* 0x000f680000000200 */
[----:B------:R-:W-:Y:S04]  /*c070*/  LDSM.16.M88.4 R168, [R168] ;  /* 0x00000000a8a8783b */ /* 0x000fe80000000200 */
[----:B------:R-:W3:Y:S04]  /*c080*/  LDSM.16.M88.4 R164, [R210+0x2800] ;  /* 0x00280000d2a4783b */ /* 0x000ee80000000200 */
[----:B------:R-:W3:Y:S04]  /*c090*/  LDSM.16.M88.4 R116, [R201+0x3000] ;  /* 0x00300000c974783b */ /* 0x000ee80000000200 */
[----:B------:R-:W3:Y:S04]  /*c0a0*/  LDSM.16.M88.4 R108, [R201+0x3800] ;  /* 0x00380000c96c783b */ /* 0x000ee80000000200 */
[----:B------:R-:W3:Y:S04]  /*c0b0*/  LDSM.16.M88.4 R100, [R201+0x4000] ;  /* 0x00400000c964783b */ /* 0x000ee80000000200 */
[----:B------:R-:W3:Y:S04]  /*c0c0*/  LDSM.16.M88.4 R92, [R201+0x4800] ;  /* 0x00480000c95c783b */ /* 0x000ee80000000200 */
[----:B------:R-:W3:Y:S04]  /*c0d0*/  LDSM.16.M88.4 R76, [R201+0x5800] ;  /* 0x00580000c94c783b */ /* 0x000ee80000000200 */
[----:B------:R-:W3:Y:S01]  /*c0e0*/  LDSM.16.M88.4 R68, [R201+0x6000] ;  /* 0x00600000c944783b */ /* 0x000ee20000000200 */
[C---:B-1----:R-:W-:Y:S03]  /*c0f0*/  HMMA.16816.F32.BF16 R128, R12.reuse, R124, RZ ;  /* 0x0000007c0c80723c */ /* 0x042fe600000418ff */
[----:B------:R-:W1:Y:S04]  /*c100*/  LDSM.16.M88.4 R60, [R201+0x6800] ;  /* 0x00680000c93c783b */ /* 0x000e680000000200 */
[----:B------:R-:W1:Y:S01]  /*c110*/  LDSM.16.M88.4 R52, [R201+0x7000] ;  /* 0x00700000c934783b */ /* 0x000e620000000200 */
[C---:B------:R-:W-:Y:S03]  /*c120*/  HMMA.16816.F32.BF16 R124, R12.reuse, R126, RZ ;  /* 0x0000007e0c7c723c */ /* 0x040fe600000418ff */
[----:B------:R-:W1:Y:S04]  /*c130*/  LDSM.16.M88.4 R44, [R201+0x7800] ;  /* 0x00780000c92c783b */ /* 0x000e680000000200 */
[----:B------:R-:W1:Y:S01]  /*c140*/  LDSM.16.M88.4 R36, [R201+0x8000] ;  /* 0x00800000c924783b */ /* 0x000e620000000200 */
[C---:B----4-:R-:W-:Y:S03]  /*c150*/  HMMA.16816.F32.BF16 R8, R12.reuse, R4, RZ ;  /* 0x000000040c08723c */ /* 0x050fe600000418ff */
[----:B--2---:R-:W2:Y:S04]  /*c160*/  LDSM.16.M88.4 R28, [R201+0x8800] ;  /* 0x00880000c91c783b */ /* 0x004ea80000000200 */
[----:B------:R-:W4:Y:S01]  /*c170*/  LDSM.16.M88.4 R20, [R201+0x9000] ;  /* 0x00900000c914783b */ /* 0x000f220000000200 */
[C---:B------:R-:W-:Y:S03]  /*c180*/  HMMA.16816.F32.BF16 R4, R12.reuse, R6, RZ ;  /* 0x000000060c04723c */ /* 0x040fe600000418ff */
[----:B------:R-:W4:Y:S04]  /*c190*/  LDSM.16.M88.4 R176, [R201+0x9800] ;  /* 0x00980000c9b0783b */ /* 0x000f280000000200 */
[----:B------:R-:W4:Y:S01]  /*c1a0*/  LDSM.16.M88.4 R172, [R210+0x2000] ;  /* 0x00200000d2ac783b */ /* 0x000f220000000200 */
[C---:B-----5:R-:W-:Y:S03]  /*c1b0*/  HMMA.16816.F32.BF16 R88, R12.reuse, R84, RZ ;  /* 0x000000540c58723c */ /* 0x060fe600000418ff */
[----:B------:R-:W5:Y:S04]  /*c1c0*/  LDSM.16.M88.4 R180, [R210+0x5000] ;  /* 0x00500000d2b4783b */ /* 0x000f680000000200 */
[----:B------:R-:W-:Y:S01]  /*c1d0*/  LDSM.16.M88.4 R192, [R210+0x3800] ;  /* 0x00380000d2c0783b */ /* 0x000fe20000000200 */
[----:B------:R-:W-:Y:S03]  /*c1e0*/  HMMA.16816.F32.BF16 R84, R12, R86, RZ ;  /* 0x000000560c54723c */ /* 0x000fe600000418ff */
[----:B------:R-:W-:Y:S04]  /*c1f0*/  LDSM.16.M88.4 R188, [R210+0x4000] ;  /* 0x00400000d2bc783b */ /* 0x000fe80000000200 */
[----:B------:R-:W-:Y:S01]  /*c200*/  LDSM.16.M88.4 R184, [R210+0x4800] ;  /* 0x00480000d2b8783b */ /* 0x000fe20000000200 */
[C---:B---3--:R-:W-:Y:S03]  /*c210*/  HMMA.16816.F32.BF16 R128, R168.reuse, R164, R128 ;  /* 0x000000a4a880723c */ /* 0x048fe60000041880 */
[----:B------:R-:W-:Y:S04]  /*c220*/  LDSM.16.M88.4 R200, [R207] ;  /* 0x00000000cfc8783b */ /* 0x000fe80000000200 */
[----:B------:R-:W-:Y:S01]  /*c230*/  LDSM.16.M88.4 R196, [R210+0x3000] ;  /* 0x00300000d2c4783b */ /* 0x000fe20000000200 */
[----:B------:R-:W-:Y:S03]  /*c240*/  HMMA.16816.F32.BF16 R124, R168, R166, R124 ;  /* 0x000000a6a87c723c */ /* 0x000fe6000004187c */
[----:B------:R-:W3:Y:S04]  /*c250*/  LDSM.16.M88.4 R164, [R210+0x6800] ;  /* 0x00680000d2a4783b */ /* 0x000ee80000000200 */
[----:B------:R-:W0:Y:S01]  /*c260*/  LDGDEPBAR ;  /* 0x00000000000079af */ /* 0x000e220000000000 */
[C---:B------:R-:W-:Y:S08]  /*c270*/  HMMA.16816.F32.BF16 R120, R12.reuse, R116, RZ ;  /* 0x000000740c78723c */ /* 0x040ff000000418ff */
[C---:B------:R-:W-:Y:S08]  /*c280*/  HMMA.16816.F32.BF16 R112, R12.reuse, R108, RZ ;  /* 0x0000006c0c70723c */ /* 0x040ff000000418ff */
[C---:B------:R-:W-:Y:S08]  /*c290*/  HMMA.16816.F32.BF16 R104, R12.reuse, R100, RZ ;  /* 0x000000640c68723c */ /* 0x040ff000000418ff */
[C---:B------:R-:W-:Y:S08]  /*c2a0*/  HMMA.16816.F32.BF16 R96, R12.reuse, R92, RZ ;  /* 0x0000005c0c60723c */ /* 0x040ff000000418ff */
[C---:B------:R-:W-:Y:S08]  /*c2b0*/  HMMA.16816.F32.BF16 R80, R12.reuse, R76, RZ ;  /* 0x0000004c0c50723c */ /* 0x040ff000000418ff */
[C---:B------:R-:W-:Y:S08]  /*c2c0*/  HMMA.16816.F32.BF16 R72, R12.reuse, R68, RZ ;  /* 0x000000440c48723c */ /* 0x040ff000000418ff */
[C---:B-1----:R-:W-:Y:S08]  /*c2d0*/  HMMA.16816.F32.BF16 R64, R12.reuse, R60, RZ ;  /* 0x0000003c0c40723c */ /* 0x042ff000000418ff */
[C---:B------:R-:W-:Y:S08]  /*c2e0*/  HMMA.16816.F32.BF16 R56, R12.reuse, R52, RZ ;  /* 0x000000340c38723c */ /* 0x040ff000000418ff */
[C---:B------:R-:W-:Y:S08]  /*c2f0*/  HMMA.16816.F32.BF16 R48, R12.reuse, R44, RZ ;  /* 0x0000002c0c30723c */ /* 0x040ff000000418ff */
[C---:B------:R-:W-:Y:S08]  /*c300*/  HMMA.16816.F32.BF16 R40, R12.reuse, R36, RZ ;  /* 0x000000240c28723c */ /* 0x040ff000000418ff */
[C---:B--2---:R-:W-:Y:S08]  /*c310*/  HMMA.16816.F32.BF16 R32, R12.reuse, R28, RZ ;  /* 0x0000001c0c20723c */ /* 0x044ff000000418ff */
        /* <DEDUP_REMOVED lines=19> */
[C---:B-----5:R-:W-:Y:S08]  /*c450*/  HMMA.16816.F32.BF16 R88, R168.reuse, R180, R88 ;  /* 0x000000b4a858723c */ /* 0x060ff00000041858 */
[C---:B------:R-:W-:Y:S01]  /*c460*/  HMMA.16816.F32.BF16 R84, R168.reuse, R182, R84 ;  /* 0x000000b6a854723c */ /* 0x040fe20000041854 */
[----:B------:R-:W4:Y:S07]  /*c470*/  LDSM.16.M88.4 R180, [R210+0x8800] ;  /* 0x00880000d2b4783b */ /* 0x000f2e0000000200 */
[C---:B---3--:R-:W-:Y:S08]  /*c480*/  HMMA.16816.F32.BF16 R64, R168.reuse, R164, R64 ;  /* 0x000000a4a840723c */ /* 0x048ff00000041840 */
        /* <DEDUP_REMOVED lines=17> */
[C---:B----4-:R-:W-:Y:S08]  /*c5a0*/  HMMA.16816.F32.BF16 R32, R168.reuse, R180, R32 ;  /* 0x000000b4a820723c */ /* 0x050ff00000041820 */
[----:B------:R-:W-:Y:S01]  /*c5b0*/  HMMA.16816.F32.BF16 R28, R168, R182, R28 ;  /* 0x000000b6a81c723c */ /* 0x000fe2000004181c */
[----:B------:R-:W4:Y:S07]  /*c5c0*/  LDSM.16.M88.4 R180, [R209+0x4800] ;  /* 0x00480000d1b4783b */ /* 0x000f2e0000000200 */
[C---:B---3--:R-:W-:Y:S08]  /*c5d0*/  HMMA.16816.F32.BF16 R8, R200.reuse, R164, R8 ;  /* 0x000000a4c808723c */ /* 0x048ff00000041808 */
[----:B------:R-:W-:Y:S01]  /*c5e0*/  HMMA.16816.F32.BF16 R4, R200, R166, R4 ;  /* 0x000000a6c804723c */ /* 0x000fe20000041804 */
[----:B------:R-:W3:Y:S07]  /*c5f0*/  LDSM.16.M88.4 R164, [R209+0x6800] ;  /* 0x00680000d1a4783b */ /* 0x000eee0000000200 */
        /* <DEDUP_REMOVED lines=11> */
[----:B------:R-:W5:Y:S07]  /*c6b0*/  LDSM.16.M88.4 R184, [R209+0x4000] ;  /* 0x00400000d1b8783b */ /* 0x000f6e0000000200 */
[C---:B-1----:R-:W-:Y:S08]  /*c6c0*/  HMMA.16816.F32.BF16 R24, R168.reuse, R176, R24 ;  /* 0x000000b0a818723c */ /* 0x042ff00000041818 */
[C---:B------:R-:W-:Y:S01]  /*c6d0*/  HMMA.16816.F32.BF16 R20, R168.reuse, R178, R20 ;  /* 0x000000b2a814723c */ /* 0x040fe20000041814 */
[----:B------:R-:W-:Y:S07]  /*c6e0*/  LDSM.16.M88.4 R176, [R209+0x5000] ;  /* 0x00500000d1b0783b */ /* 0x000fee0000000200 */
[C---:B--2---:R-:W-:Y:S08]  /*c6f0*/  HMMA.16816.F32.BF16 R16, R168.reuse, R172, R16 ;  /* 0x000000aca810723c */ /* 0x044ff00000041810 */
[----:B------:R-:W-:Y:S01]  /*c700*/  HMMA.16816.F32.BF16 R12, R168, R174, R12 ;  /* 0x000000aea80c723c */ /* 0x000fe2000004180c */
[----:B------:R-:W1:Y:S04]  /*c710*/  LDSM.16.M88.4 R172, [R209+0x5800] ;  /* 0x00580000d1ac783b */ /* 0x000e680000000200 */
[----:B------:R-:W2:Y:S03]  /*c720*/  LDSM.16.M88.4 R168, [R209+0x6000] ;  /* 0x00600000d1a8783b */ /* 0x000ea60000000200 */
[C---:B----4-:R-:W-:Y:S08]  /*c730*/  HMMA.16816.F32.BF16 R96, R200.reuse, R180, R96 ;  /* 0x000000b4c860723c */ /* 0x050ff00000041860 */
[C---:B------:R-:W-:Y:S01]  /*c740*/  HMMA.16816.F32.BF16 R92, R200.reuse, R182, R92 ;  /* 0x000000b6c85c723c */ /* 0x040fe2000004185c */
[----:B------:R-:W4:Y:S07]  /*c750*/  LDSM.16.M88.4 R180, [R209+0x7800] ;  /* 0x00780000d1b4783b */ /* 0x000f2e0000000200 */
[C---:B---3--:R-:W-:Y:S08]  /*c760*/  HMMA.16816.F32.BF16 R64, R200.reuse, R164, R64 ;  /* 0x000000a4c840723c */ /* 0x048ff00000041840 */
[C---:B------:R-:W-:Y:S01]  /*c770*/  HMMA.16816.F32.BF16 R60, R200.reuse, R166, R60 ;  /* 0x000000a6c83c723c */ /* 0x040fe2000004183c */
[----:B------:R-:W3:Y:S07]  /*c780*/  LDSM.16.M88.4 R164, [R209+0x9800] ;  /* 0x00980000d1a4783b */ /* 0x000eee0000000200 */
[----:B-----5:R-:W-:Y:S01]  /*c790*/  HMMA.16816.F32.BF16 R104, R200, R184, R104 ;  /* 0x000000b8c868723c */ /* 0x020fe20000041868 */
[----:B------:R-:W-:-:S07]  /*c7a0*/  IMAD.IADD R184, R208, 0x1, R207 ;  /* 0x00000001d0b87824 */ /* 0x000fce00078e02cf */
[C---:B-1----:R-:W-:Y:S08]  /*c7b0*/  HMMA.16816.F32.BF16 R80, R200.reuse, R172, R80 ;  /* 0x000000acc850723c */ /* 0x042ff00000041850 */
[C---:B------:R-:W-:Y:S01]  /*c7c0*/  HMMA.16816.F32.BF16 R76, R200.reuse, R174, R76 ;  /* 0x000000aec84c723c */ /* 0x040fe2000004184c */
[----:B------:R-:W-:Y:S07]  /*c7d0*/  LDSM.16.M88.4 R172, [R209+0x8800] ;  /* 0x00880000d1ac783b */ /* 0x000fee0000000200 */
[C---:B--2---:R-:W-:Y:S08]  /*c7e0*/  HMMA.16816.F32.BF16 R72, R200.reuse, R168, R72 ;  /* 0x000000a8c848723c */ /* 0x044ff00000041848 */
[C---:B------:R-:W-:Y:S01]  /*c7f0*/  HMMA.16816.F32.BF16 R68, R200.reuse, R170, R68 ;  /* 0x000000aac844723c */ /* 0x040fe20000041844 */
[----:B------:R-:W1:Y:S07]  /*c800*/  LDSM.16.M88.4 R168, [R209+0x8000] ;  /* 0x00800000d1a8783b */ /* 0x000e6e0000000200 */
[----:B------:R-:W-:Y:S01]  /*c810*/  HMMA.16816.F32.BF16 R120, R200, R192, R120 ;  /* 0x000000c0c878723c */ /* 0x000fe20000041878 */
[----:B------:R-:W-:-:S07]  /*c820*/  IMAD.IADD R192, R208, 0x1, R209 ;  /* 0x00000001d0c07824 */ /* 0x000fce00078e02d1 */
[C---:B------:R-:W-:Y:S01]  /*c830*/  HMMA.16816.F32.BF16 R100, R200.reuse, R186, R100 ;  /* 0x000000bac864723c */ /* 0x040fe20000041864 */
[----:B------:R-:W-:Y:S07]  /*c840*/  LDSM.16.M88.4 R184, [R184] ;  /* 0x00000000b8b8783b */ /* 0x000fee0000000200 */
[C---:B----4-:R-:W-:Y:S08]  /*c850*/  HMMA.16816.F32.BF16 R48, R200.reuse, R180, R48 ;  /* 0x000000b4c830723c */ /* 0x050ff00000041830 */
[C---:B------:R-:W-:Y:S01]  /*c860*/  HMMA.16816.F32.BF16 R44, R200.reuse, R182, R44 ;  /* 0x000000b6c82c723c */ /* 0x040fe2000004182c */
[----:B------:R-:W2:Y:S07]  /*c870*/  LDSM.16.M88.4 R180, [R192+0x9800] ;  /* 0x00980000c0b4783b */ /* 0x000eae0000000200 */
[C---:B------:R-:W-:Y:S08]  /*c880*/  HMMA.16816.F32.BF16 R112, R200.reuse, R188, R112 ;  /* 0x000000bcc870723c */ /* 0x040ff00000041870 */
[C---:B------:R-:W-:Y:S01]  /*c890*/  HMMA.16816.F32.BF16 R108, R200.reuse, R190, R108 ;  /* 0x000000bec86c723c */ /* 0x040fe2000004186c */
[----:B------:R-:W4:Y:S07]  /*c8a0*/  LDSM.16.M88.4 R188, [R192+0x2000] ;  /* 0x00200000c0bc783b */ /* 0x000f2e0000000200 */
[C---:B---3--:R-:W-:Y:S08]  /*c8b0*/  HMMA.16816.F32.BF16 R12, R200.reuse, R166, R12 ;  /* 0x000000a6c80c723c */ /* 0x048ff0000004180c */
[C---:B-1----:R-:W-:Y:S08]  /*c8c0*/  HMMA.16816.F32.BF16 R40, R200.reuse, R168, R40 ;  /* 0x000000a8c828723c */ /* 0x042ff00000041828 */
[C---:B------:R-:W-:Y:S01]  /*c8d0*/  HMMA.16816.F32.BF16 R36, R200.reuse, R170, R36 ;  /* 0x000000aac824723c */ /* 0x040fe20000041824 */
[----:B------:R-:W1:Y:S07]  /*c8e0*/  LDSM.16.M88.4 R168, [R192+0x2800] ;  /* 0x00280000c0a8783b */ /* 0x000e6e0000000200 */
[----:B------:R-:W-:Y:S01]  /*c8f0*/  HMMA.16816.F32.BF16 R32, R200, R172, R32 ;  /* 0x000000acc820723c */ /* 0x000fe20000041820 */
[----:B------:R-:W-:-:S05]  /*c900*/  IMAD.SHL.U32 R172, R225, 0x2, RZ ;  /* 0x00000002e1ac7824 */ /* 0x000fca00078e00ff */
[----:B------:R-:W-:Y:S02]  /*c910*/  LOP3.LUT R172, R172, 0x6, RZ, 0xc0, !PT ;  /* 0x00000006acac7812 */ /* 0x000fe400078ec0ff */
[----:B------:R-:W-:Y:S01]  /*c920*/  HMMA.16816.F32.BF16 R16, R200, R164, R16 ;  /* 0x000000a4c810723c */ /* 0x000fe20000041810 */
[----:B------:R-:W-:-:S07]  /*c930*/  IMAD.U32 R165, RZ, RZ, UR17 ;  /* 0x00000011ffa57e24 */ /* 0x000fce000f8e00ff */
[----:B--2---:R-:W-:Y:S01]  /*c940*/  HMMA.16816.F32.BF16 R12, R184, R182, R12 ;  /* 0x000000b6b80c723c */ /* 0x004fe2000004180c */
[----:B------:R-:W-:-:S04]  /*c950*/  IMAD R182, R165, 0x100, R172 ;  /* 0x00000100a5b67824 */ /* 0x000fc800078e02ac */
[C---:B------:R-:W-:Y:S02]  /*c960*/  VIADD R164, R182.reuse, 0xfffffef9 ;  /* 0xfffffef9b6a47836 */ /* 0x040fe40000000000 */
[----:B------:R-:W-:Y:S01]  /*c970*/  VIADD R173, R182, 0xfffffe00 ;  /* 0xfffffe00b6ad7836 */ /* 0x000fe20000000000 */
[C---:B------:R-:W-:Y:S02]  /*c980*/  HMMA.16816.F32.BF16 R128, R200.reuse, R196, R128 ;  /* 0x000000c4c880723c */ /* 0x040fe40000041880 */
[-C--:B------:R-:W-:Y:S02]  /*c990*/  ISETP.GE.AND P5, PT, R164, R205.reuse, PT ;  /* 0x000000cda400720c */ /* 0x080fe40003fa6270 */
[C---:B------:R-:W-:Y:S02]  /*c9a0*/  ISETP.GE.AND P4, PT, R173.reuse, R205, PT ;  /* 0x000000cdad00720c */ /* 0x040fe40003f86270 */
[----:B------:R-:W-:Y:S02]  /*c9b0*/  ISETP.GE.AND P3, PT, R173, R204, PT ;  /* 0x000000ccad00720c */ /* 0x000fe40003f66270 */
[----:B------:R-:W-:Y:S01]  /*c9c0*/  HMMA.16816.F32.BF16 R124, R200, R198, R124 ;  /* 0x000000c6c87c723c */ /* 0x000fe2000004187c */
[----:B------:R-:W2:Y:S01]  /*c9d0*/  LDSM.16.M88.4 R196, [R209+0x7000] ;  /* 0x00700000d1c4783b */ /* 0x000ea20000000200 */
[----:B------:R-:W-:-:S02]  /*c9e0*/  I2FP.F32.U32 R173, R173 ;  /* 0x000000ad00ad7245 */ /* 0x000fc40000201000 */
[----:B------:R-:W-:-:S04]  /*c9f0*/  ISETP.GE.AND P2, PT, R164, R204, PT ;  /* 0x000000cca400720c */ /* 0x000fc80003f46270 */
[----:B----4-:R-:W-:Y:S01]  /*ca00*/  HMMA.16816.F32.BF16 R8, R184, R188, R8 ;  /* 0x000000bcb808723c */ /* 0x010fe20000041808 */
[----:B------:R-:W-:Y:S02]  /*ca10*/  I2FP.F32.U32 R188, R164 ;  /* 0x000000a400bc7245 */ /* 0x000fe40000201000 */
[----:B------:R-:W3:Y:S03]  /*ca20*/  LDSM.16.M88.4 R164, [R192+0x3000] ;  /* 0x00300000c0a4783b */ /* 0x000ee60000000200 */
[----:B------:R-:W-:Y:S02]  /*ca30*/  FFMA.FTZ R13, R188, UR5, R13 ;  /* 0x00000005bc0d7c23 */ /* 0x000fe4000801000d */
[----:B------:R-:W-:Y:S01]  /*ca40*/  HMMA.16816.F32.BF16 R28, R200, R174, R28 ;  /* 0x000000aec81c723c */ /* 0x000fe2000004181c */
[----:B------:R-:W-:Y:S02]  /*ca50*/  VIADD R174, R182, 0xfffffe01 ;  /* 0xfffffe01b6ae7836 */ /* 0x000fe40000000000 */
[----:B------:R-:W-:-:S03]  /*ca60*/  FSEL R13, R13, -INF , !P5 ;  /* 0xff8000000d0d7808 */ /* 0x000fc60006800000 */
[C---:B------:R-:W-:Y:S02]  /*ca70*/  ISETP.GE.AND P6, PT, R174.reuse, R205, PT ;  /* 0x000000cdae00720c */ /* 0x040fe40003fc6270 */
[----:B------:R-:W-:Y:S01]  /*ca80*/  HMMA.16816.F32.BF16 R4, R184, R190, R4 ;  /* 0x000000beb804723c */ /* 0x000fe20000041804 */
[----:B------:R-:W-:Y:S02]  /*ca90*/  ISETP.GE.AND P5, PT, R174, R204, PT ;  /* 0x000000ccae00720c */ /* 0x000fe40003fa6270 */
[----:B------:R-:W-:Y:S01]  /*caa0*/  I2FP.F32.U32 R174, R174 ;  /* 0x000000ae00ae7245 */ /* 0x000fe20000201000 */
[----:B------:R-:W-:Y:S01]  /*cab0*/  FFMA.FTZ R191, R173, UR5, R10 ;  /* 0x00000005adbf7c23 */ /* 0x000fe2000801000a */
[----:B------:R-:W-:-:S03]  /*cac0*/  VIADD R10, R182, 0xfffffe08 ;  /* 0xfffffe08b60a7836 */ /* 0x000fc60000000000 */
[----:B------:R-:W-:Y:S01]  /*cad0*/  HMMA.16816.F32.BF16 R116, R200, R194, R116 ;  /* 0x000000c2c874723c */ /* 0x000fe20000041874 */
[----:B------:R-:W-:Y:S01]  /*cae0*/  FFMA.FTZ R194, R173, UR5, R8 ;  /* 0x00000005adc27c23 */ /* 0x000fe20008010008 */
[C---:B------:R-:W-:Y:S01]  /*caf0*/  FFMA.FTZ R190, R174.reuse, UR5, R9 ;  /* 0x00000005aebe7c23 */ /* 0x040fe20008010009 */
[----:B------:R-:W-:Y:S01]  /*cb00*/  FFMA.FTZ R11, R174, UR5, R11 ;  /* 0x00000005ae0b7c23 */ /* 0x000fe2000801000b */
[----:B------:R-:W-:Y:S01]  /*cb10*/  VIADD R8, R182, 0xfffffe09 ;  /* 0xfffffe09b6087836 */ /* 0x000fe20000000000 */
[----:B------:R-:W-:Y:S02]  /*cb20*/  I2FP.F32.U32 R9, R10 ;  /* 0x0000000a00097245 */ /* 0x000fe40000201000 */
[----:B------:R-:W-:Y:S01]  /*cb30*/  FSEL R190, R190, -INF , !P6 ;  /* 0xff800000bebe7808 */ /* 0x000fe20007000000 */
[----:B-1----:R-:W-:Y:S01]  /*cb40*/  HMMA.16816.F32.BF16 R128, R184, R168, R128 ;  /* 0x000000a8b880723c */ /* 0x002fe20000041880 */
[----:B------:R-:W-:Y:S02]  /*cb50*/  FSEL R189, R11, -INF , !P5 ;  /* 0xff8000000bbd7808 */ /* 0x000fe40006800000 */
[C---:B------:R-:W-:Y:S01]  /*cb60*/  ISETP.GE.AND P6, PT, R8.reuse, R205, PT ;  /* 0x000000cd0800720c */ /* 0x040fe20003fc6270 */
[C---:B------:R-:W-:Y:S01]  /*cb70*/  FFMA.FTZ R4, R9.reuse, UR5, R4 ;  /* 0x0000000509047c23 */ /* 0x040fe20008010004 */
[----:B------:R-:W-:Y:S01]  /*cb80*/  ISETP.GE.AND P5, PT, R8, R204, PT ;  /* 0x000000cc0800720c */ /* 0x000fe20003fa6270 */
[----:B------:R-:W-:Y:S01]  /*cb90*/  FFMA.FTZ R6, R9, UR5, R6 ;  /* 0x0000000509067c23 */ /* 0x000fe20008010006 */
[----:B------:R-:W-:Y:S01]  /*cba0*/  FSEL R194, R194, -INF , !P4 ;  /* 0xff800000c2c27808 */ /* 0x000fe20006000000 */
[----:B--2---:R-:W-:Y:S01]  /*cbb0*/  HMMA.16816.F32.BF16 R52, R200, R198, R52 ;  /* 0x000000c6c834723c */ /* 0x004fe20000041834 */
[----:B------:R-:W-:Y:S01]  /*cbc0*/  FSEL R191, R191, -INF , !P3 ;  /* 0xff800000bfbf7808 */ /* 0x000fe20005800000 */
[----:B------:R-:W-:Y:S01]  /*cbd0*/  VIADD R9, R182, 0xfffffe10 ;  /* 0xfffffe10b6097836 */ /* 0x000fe20000000000 */
[----:B------:R-:W-:-:S02]  /*cbe0*/  I2FP.F32.U32 R8, R8 ;  /* 0x0000000800087245 */ /* 0x000fc40000201000 */
[CC--:B------:R-:W-:Y:S02]  /*cbf0*/  ISETP.GE.AND P4, PT, R10.reuse, R205.reuse, PT ;  /* 0x000000cd0a00720c */ /* 0x0c0fe40003f86270 */
[----:B------:R-:W-:Y:S01]  /*cc00*/  ISETP.GE.AND P3, PT, R10, R204, PT ;  /* 0x000000cc0a00720c */ /* 0x000fe20003f66270 */
[C---:B------:R-:W-:Y:S01]  /*cc10*/  FFMA.FTZ R242, R8.reuse, UR5, R5 ;  /* 0x0000000508f27c23 */ /* 0x040fe20008010005 */
[----:B------:R-:W-:Y:S01]  /*cc20*/  FFMA.FTZ R199, R8, UR5, R7 ;  /* 0x0000000508c77c23 */ /* 0x000fe20008010007 */
[----:B------:R-:W-:Y:S01]  /*cc30*/  FSEL R244, R4, -INF , !P4 ;  /* 0xff80000004f47808 */ /* 0x000fe20006000000 */
[----:B------:R-:W-:Y:S01]  /*cc40*/  HMMA.16816.F32.BF16 R124, R184, R170, R124 ;  /* 0x000000aab87c723c */ /* 0x000fe2000004187c */
[----:B------:R-:W-:Y:S01]  /*cc50*/  FSEL R219, R6, -INF , !P3 ;  /* 0xff80000006db7808 */ /* 0x000fe20005800000 */
[----:B------:R-:W-:Y:S01]  /*cc60*/  VIADD R8, R182, 0xfffffe11 ;  /* 0xfffffe11b6087836 */ /* 0x000fe20000000000 */
[----:B------:R-:W1:Y:S01]  /*cc70*/  LDSM.16.M88.4 R4, [R192+0x3800] ;  /* 0x00380000c004783b */ /* 0x000e620000000200 */
[----:B------:R-:W-:-:S02]  /*cc80*/  ISETP.GE.AND P4, PT, R9, R205, PT ;  /* 0x000000cd0900720c */ /* 0x000fc40003f86270 */
[-C--:B------:R-:W-:Y:S02]  /*cc90*/  ISETP.GE.AND P3, PT, R9, R204.reuse, PT ;  /* 0x000000cc0900720c */ /* 0x080fe40003f66270 */
[----:B------:R-:W-:Y:S01]  /*cca0*/  I2FP.F32.U32 R9, R9 ;  /* 0x0000000900097245 */ /* 0x000fe20000201000 */
[C---:B------:R-:W-:Y:S01]  /*ccb0*/  HMMA.16816.F32.BF16 R88, R200.reuse, R176, R88 ;  /* 0x000000b0c858723c */ /* 0x040fe20000041858 */
[----:B------:R-:W-:Y:S02]  /*ccc0*/  FSEL R242, R242, -INF , !P6 ;  /* 0xff800000f2f27808 */ /* 0x000fe40007000000 */
[----:B------:R-:W-:Y:S01]  /*ccd0*/  FSEL R199, R199, -INF , !P5 ;  /* 0xff800000c7c77808 */ /* 0x000fe20006800000 */
[C---:B------:R-:W-:Y:S01]  /*cce0*/  FFMA.FTZ R128, R9.reuse, UR5, R128 ;  /* 0x0000000509807c23 */ /* 0x040fe20008010080 */
[C---:B------:R-:W-:Y:S01]  /*ccf0*/  ISETP.GE.AND P6, PT, R8.reuse, R205, PT ;  /* 0x000000cd0800720c */ /* 0x040fe20003fc6270 */
[----:B------:R-:W-:Y:S01]  /*cd00*/  FFMA.FTZ R130, R9, UR5, R130 ;  /* 0x0000000509827c23 */ /* 0x000fe20008010082 */
[----:B------:R-:W-:Y:S01]  /*cd10*/  ISETP.GE.AND P5, PT, R8, R204, PT ;  /* 0x000000cc0800720c */ /* 0x000fe20003fa6270 */
[----:B------:R-:W-:Y:S01]  /*cd20*/  HMMA.16816.F32.BF16 R84, R200, R178, R84 ;  /* 0x000000b2c854723c */ /* 0x000fe20000041854 */
[----:B------:R2:W4:Y:S01]  /*cd30*/  LDSM.16.M88.4 R176, [R209+0x9000] ;  /* 0x00900000d1b0783b */ /* 0x0005220000000200 */
[----:B------:R-:W-:Y:S01]  /*cd40*/  I2FP.F32.U32 R8, R8 ;  /* 0x0000000800087245 */ /* 0x000fe20000201000 */
[----:B------:R-:W-:Y:S01]  /*cd50*/  VIADD R9, R182, 0xfffffe18 ;  /* 0xfffffe18b6097836 */ /* 0x000fe20000000000 */
[----:B------:R-:W-:-:S02]  /*cd60*/  FSEL R238, R128, -INF , !P4 ;  /* 0xff80000080ee7808 */ /* 0x000fc40006000000 */
[----:B------:R-:W-:Y:S01]  /*cd70*/  FSEL R217, R130, -INF , !P3 ;  /* 0xff80000082d97808 */ /* 0x000fe20005800000 */
[C---:B------:R-:W-:Y:S01]  /*cd80*/  FFMA.FTZ R129, R8.reuse, UR5, R129 ;  /* 0x0000000508817c23 */ /* 0x040fe20008010081 */
[----:B------:R-:W-:Y:S01]  /*cd90*/  FFMA.FTZ R131, R8, UR5, R131 ;  /* 0x0000000508837c23 */ /* 0x000fe20008010083 */
[----:B------:R-:W-:Y:S01]  /*cda0*/  VIADD R8, R182, 0xfffffe19 ;  /* 0xfffffe19b6087836 */ /* 0x000fe20000000000 */
[C---:B------:R-:W-:Y:S01]  /*cdb0*/  ISETP.GE.AND P4, PT, R9.reuse, R205, PT ;  /* 0x000000cd0900720c */ /* 0x040fe20003f86270 */
[----:B---3--:R-:W-:Y:S01]  /*cdc0*/  HMMA.16816.F32.BF16 R120, R184, R164, R120 ;  /* 0x000000a4b878723c */ /* 0x008fe20000041878 */
[----:B------:R-:W-:Y:S02]  /*cdd0*/  ISETP.GE.AND P3, PT, R9, R204, PT ;  /* 0x000000cc0900720c */ /* 0x000fe40003f66270 */
[----:B------:R-:W-:Y:S02]  /*cde0*/  I2FP.F32.U32 R9, R9 ;  /* 0x0000000900097245 */ /* 0x000fe40000201000 */
[----:B------:R-:W-:-:S02]  /*cdf0*/  FSEL R228, R129, -INF , !P6 ;  /* 0xff80000081e47808 */ /* 0x000fc40007000000 */
[----:B------:R-:W-:Y:S01]  /*ce00*/  FSEL R215, R131, -INF , !P5 ;  /* 0xff80000083d77808 */ /* 0x000fe20006800000 */
[C---:B------:R-:W-:Y:S01]  /*ce10*/  FFMA.FTZ R236, R9.reuse, UR5, R124 ;  /* 0x0000000509ec7c23 */ /* 0x040fe2000801007c */
[CC--:B------:R-:W-:Y:S01]  /*ce20*/  ISETP.GE.AND P6, PT, R8.reuse, R205.reuse, PT ;  /* 0x000000cd0800720c */ /* 0x0c0fe20003fc6270 */
[----:B------:R-:W-:Y:S01]  /*ce30*/  FFMA.FTZ R126, R9, UR5, R126 ;  /* 0x00000005097e7c23 */ /* 0x000fe2000801007e */
[----:B------:R-:W-:Y:S01]  /*ce40*/  ISETP.GE.AND P5, PT, R8, R204, PT ;  /* 0x000000cc0800720c */ /* 0x000fe20003fa6270 */
[----:B------:R-:W-:Y:S01]  /*ce50*/  VIADD R9, R182, 0xfffffe20 ;  /* 0xfffffe20b6097836 */ /* 0x000fe20000000000 */
[----:B------:R-:W-:Y:S01]  /*ce60*/  I2FP.F32.U32 R8, R8 ;  /* 0x0000000800087245 */ /* 0x000fe20000201000 */
[----:B------:R-:W-:Y:S01]  /*ce70*/  HMMA.16816.F32.BF16 R116, R184, R166, R116 ;  /* 0x000000a6b874723c */ /* 0x000fe20000041874 */
[----:B------:R-:W-:Y:S01]  /*ce80*/  FSEL R236, R236, -INF , !P4 ;  /* 0xff800000ecec7808 */ /* 0x000fe20006000000 */
[----:B------:R-:W-:Y:S01]  /*ce90*/  VIADD R124, R182, 0xfffffe21 ;  /* 0xfffffe21b67c7836 */ /* 0x000fe20000000000 */
[----:B------:R-:W-:Y:S01]  /*cea0*/  FSEL R213, R126, -INF , !P3 ;  /* 0xff8000007ed57808 */ /* 0x000fe20005800000 */
[C---:B------:R-:W-:Y:S01]  /*ceb0*/  FFMA.FTZ R222, R8.reuse, UR5, R125 ;  /* 0x0000000508de7c23 */ /* 0x040fe2000801007d */
[----:B------:R-:W-:Y:S01]  /*cec0*/  FFMA.FTZ R127, R8, UR5, R127 ;  /* 0x00000005087f7c23 */ /* 0x000fe2000801007f */
[----:B------:R-:W-:-:S02]  /*ced0*/  ISETP.GE.AND P4, PT, R9, R205, PT ;  /* 0x000000cd0900720c */ /* 0x000fc40003f86270 */
[-C--:B------:R-:W-:Y:S01]  /*cee0*/  ISETP.GE.AND P3, PT, R9, R204.reuse, PT ;  /* 0x000000cc0900720c */ /* 0x080fe20003f66270 */
[----:B-1----:R-:W-:Y:S01]  /*cef0*/  HMMA.16816.F32.BF16 R112, R184, R4, R112 ;  /* 0x00000004b870723c */ /* 0x002fe20000041870 */
[----:B------:R-:W-:Y:S01]  /*cf00*/  I2FP.F32.U32 R125, R9 ;  /* 0x00000009007d7245 */ /* 0x000fe20000201000 */
[----:B------:R-:W-:Y:S01]  /*cf10*/  VIADD R5, R182, 0xfffffe28 ;  /* 0xfffffe28b6057836 */ /* 0x000fe20000000000 */
[----:B------:R-:W1:Y:S01]  /*cf20*/  LDSM.16.M88.4 R8, [R192+0x4000] ;  /* 0x00400000c008783b */ /* 0x000e620000000200 */
[----:B------:R-:W-:Y:S01]  /*cf30*/  FSEL R222, R222, -INF , !P6 ;  /* 0xff800000dede7808 */ /* 0x000fe20007000000 */
[----:B------:R-:W-:Y:S01]  /*cf40*/  VIADD R4, R182, 0xfffffe29 ;  /* 0xfffffe29b6047836 */ /* 0x000fe20000000000 */
[----:B------:R-:W-:Y:S01]  /*cf50*/  FSEL R211, R127, -INF , !P5 ;  /* 0xff8000007fd37808 */ /* 0x000fe20006800000 */
[C---:B------:R-:W-:Y:S01]  /*cf60*/  FFMA.FTZ R120, R125.reuse, UR5, R120 ;  /* 0x000000057d787c23 */ /* 0x040fe20008010078 */
[C---:B------:R-:W-:Y:S01]  /*cf70*/  ISETP.GE.AND P6, PT, R124.reuse, R205, PT ;  /* 0x000000cd7c00720c */ /* 0x040fe20003fc6270 */
[----:B------:R-:W-:Y:S01]  /*cf80*/  FFMA.FTZ R122, R125, UR5, R122 ;  /* 0x000000057d7a7c23 */ /* 0x000fe2000801007a */
[----:B------:R-:W-:Y:S01]  /*cf90*/  ISETP.GE.AND P5, PT, R124, R204, PT ;  /* 0x000000cc7c00720c */ /* 0x000fe20003fa6270 */
[----:B------:R-:W-:Y:S01]  /*cfa0*/  HMMA.16816.F32.BF16 R56, R200, R196, R56 ;  /* 0x000000c4c838723c */ /* 0x000fe20000041838 */
[----:B------:R-:W-:-:S02]  /*cfb0*/  I2FP.F32.U32 R124, R124 ;  /* 0x0000007c007c7245 */ /* 0x000fc40000201000 */
[----:B------:R-:W-:Y:S02]  /*cfc0*/  FSEL R220, R120, -INF , !P4 ;  /* 0xff80000078dc7808 */ /* 0x000fe40006000000 */
[----:B--2---:R-:W-:Y:S01]  /*cfd0*/  FSEL R209, R122, -INF , !P3 ;  /* 0xff8000007ad17808 */ /* 0x004fe20005800000 */
[C---:B------:R-:W-:Y:S01]  /*cfe0*/  FFMA.FTZ R121, R124.reuse, UR5, R121 ;  /* 0x000000057c797c23 */ /* 0x040fe20008010079 */
[----:B------:R-:W-:Y:S01]  /*cff0*/  FFMA.FTZ R123, R124, UR5, R123 ;  /* 0x000000057c7b7c23 */ /* 0x000fe2000801007b */
[C---:B------:R-:W-:Y:S01]  /*d000*/  ISETP.GE.AND P4, PT, R5.reuse, R205, PT ;  /* 0x000000cd0500720c */ /* 0x040fe20003f86270 */
[----:B----4-:R-:W-:Y:S01]  /*d010*/  HMMA.16816.F32.BF16 R24, R200, R176, R24 ;  /* 0x000000b0c818723c */ /* 0x010fe20000041818 */
[----:B------:R-:W-:Y:S02]  /*d020*/  ISETP.GE.AND P3, PT, R5, R204, PT ;  /* 0x000000cc0500720c */ /* 0x000fe40003f66270 */
[----:B------:R-:W-:Y:S02]  /*d030*/  I2FP.F32.U32 R5, R5 ;  /* 0x0000000500057245 */ /* 0x000fe40000201000 */
[----:B------:R-:W-:-:S02]  /*d040*/  FSEL R216, R121, -INF , !P6 ;  /* 0xff80000079d87808 */ /* 0x000fc40007000000 */
[CC--:B------:R-:W-:Y:S01]  /*d050*/  ISETP.GE.AND P6, PT, R4.reuse, R205.reuse, PT ;  /* 0x000000cd0400720c */ /* 0x0c0fe20003fc6270 */
[----:B------:R-:W-:Y:S01]  /*d060*/  HMMA.16816.F32.BF16 R20, R200, R178, R20 ;  /* 0x000000b2c814723c */ /* 0x000fe20000041814 */
[----:B------:R-:W-:Y:S01]  /*d070*/  FSEL R203, R123, -INF , !P5 ;  /* 0xff8000007bcb7808 */ /* 0x000fe20006800000 */
[C---:B------:R-:W-:Y:S01]  /*d080*/  FFMA.FTZ R218, R5.reuse, UR5, R116 ;  /* 0x0000000505da7c23 */ /* 0x040fe20008010074 */
[----:B------:R-:W-:Y:S01]  /*d090*/  ISETP.GE.AND P5, PT, R4, R204, PT ;  /* 0x000000cc0400720c */ /* 0x000fe20003fa6270 */
[----:B------:R-:W-:Y:S01]  /*d0a0*/  FFMA.FTZ R118, R5, UR5, R118 ;  /* 0x0000000505767c23 */ /* 0x000fe20008010076 */
[----:B------:R-:W-:Y:S01]  /*d0b0*/  I2FP.F32.U32 R4, R4 ;  /* 0x0000000400047245 */ /* 0x000fe20000201000 */
[----:B------:R-:W-:Y:S01]  /*d0c0*/  VIADD R5, R182, 0xfffffe30 ;  /* 0xfffffe30b6057836 */ /* 0x000fe20000000000 */
[----:B------:R-:W-:Y:S01]  /*d0d0*/  FSEL R218, R218, -INF , !P4 ;  /* 0xff800000dada7808 */ /* 0x000fe20006000000 */
[----:B------:R-:W-:Y:S01]  /*d0e0*/  HMMA.16816.F32.BF16 R108, R184, R6, R108 ;  /* 0x00000006b86c723c */ /* 0x000fe2000004186c */
[----:B------:R-:W-:Y:S01]  /*d0f0*/  FSEL R207, R118, -INF , !P3 ;  /* 0xff80000076cf7808 */ /* 0x000fe20005800000 */
[C---:B------:R-:W-:Y:S01]  /*d100*/  FFMA.FTZ R214, R4.reuse, UR5, R117 ;  /* 0x0000000504d67c23 */ /* 0x040fe20008010075 */
[----:B------:R-:W-:Y:S01]  /*d110*/  FFMA.FTZ R119, R4, UR5, R119 ;  /* 0x0000000504777c23 */ /* 0x000fe20008010077 */
[C---:B------:R-:W-:Y:S01]  /*d120*/  ISETP.GE.AND P4, PT, R5.reuse, R205, PT ;  /* 0x000000cd0500720c */ /* 0x040fe20003f86270 */
[----:B------:R-:W-:Y:S01]  /*d130*/  VIADD R116, R182, 0xfffffe31 ;  /* 0xfffffe31b6747836 */ /* 0x000fe20000000000 */
[----:B------:R-:W-:-:S02]  /*d140*/  ISETP.GE.AND P3, PT, R5, R204, PT ;  /* 0x000000cc0500720c */ /* 0x000fc40003f66270 */
[----:B------:R-:W-:Y:S01]  /*d150*/  I2FP.F32.U32 R117, R5 ;  /* 0x0000000500757245 */ /* 0x000fe20000201000 */
[C---:B-1----:R-:W-:Y:S01]  /*d160*/  HMMA.16816.F32.BF16 R104, R184.reuse, R8, R104 ;  /* 0x00000008b868723c */ /* 0x042fe20000041868 */
        /* <DEDUP_REMOVED lines=8> */
[----:B------:R-:W-:Y:S01]  /*d1f0*/  VIADD R8, R182, 0xfffffe39 ;  /* 0xfffffe39b6087836 */ /* 0x000fe20000000000 */
[----:B------:R-:W-:Y:S01]  /*d200*/  I2FP.F32.U32 R116, R116 ;  /* 0x0000007400747245 */ /* 0x000fe20000201000 */
[----:B------:R-:W-:Y:S01]  /*d210*/  HMMA.16816.F32.BF16 R100, R184, R10, R100 ;  /* 0x0000000ab864723c */ /* 0x000fe20000041864 */
[----:B------:R-:W-:-:S02]  /*d220*/  FSEL R212, R112, -INF , !P4 ;  /* 0xff80000070d47808 */ /* 0x000fc40006000000 */
[C---:B------:R-:W-:Y:S01]  /*d230*/  ISETP.GE.AND P4, PT, R9.reuse, R205, PT ;  /* 0x000000cd0900720c */ /* 0x040fe20003f86270 */
[C---:B------:R-:W-:Y:S01]  /*d240*/  FFMA.FTZ R202, R116.reuse, UR5, R113 ;  /* 0x0000000574ca7c23 */ /* 0x040fe20008010071 */
[----:B------:R-:W-:Y:S01]  /*d250*/  FFMA.FTZ R115, R116, UR5, R115 ;  /* 0x0000000574737c23 */ /* 0x000fe20008010073 */
[----:B------:R-:W-:Y:S02]  /*d260*/  FSEL R113, R114, -INF , !P3 ;  /* 0xff80000072717808 */ /* 0x000fe40005800000 */
[-C--:B------:R-:W-:Y:S01]  /*d270*/  ISETP.GE.AND P3, PT, R9, R204.reuse, PT ;  /* 0x000000cc0900720c */ /* 0x080fe20003f66270 */
        /* <DEDUP_REMOVED lines=8> */
[C---:B------:R-:W-:Y:S01]  /*d300*/  VIADD R9, R182.reuse, 0xfffffe40 ;  /* 0xfffffe40b6097836 */ /* 0x040fe20000000000 */
[----:B------:R-:W-:Y:S01]  /*d310*/  I2FP.F32.U32 R8, R8 ;  /* 0x0000000800087245 */ /* 0x000fe20000201000 */
[----:B------:R-:W-:Y:S01]  /*d320*/  VIADD R110, R182, 0xfffffe41 ;  /* 0xfffffe41b66e7836 */ /* 0x000fe20000000000 */
[----:B------:R-:W-:-:S02]  /*d330*/  FSEL R210, R210, -INF , !P4 ;  /* 0xff800000d2d27808 */ /* 0x000fc40006000000 */
[C---:B------:R-:W-:Y:S01]  /*d340*/  ISETP.GE.AND P4, PT, R9.reuse, R205, PT ;  /* 0x000000cd0900720c */ /* 0x040fe20003f86270 */
[C---:B------:R-:W-:Y:S01]  /*d350*/  FFMA.FTZ R200, R8.reuse, UR5, R109 ;  /* 0x0000000508c87c23 */ /* 0x040fe2000801006d */
[----:B------:R-:W-:Y:S01]  /*d360*/  FFMA.FTZ R108, R8, UR5, R111 ;  /* 0x00000005086c7c23 */ /* 0x000fe2000801006f */
[----:B------:R-:W-:Y:S02]  /*d370*/  FSEL R109, R10, -INF , !P3 ;  /* 0xff8000000a6d7808 */ /* 0x000fe40005800000 */
[-C--:B------:R-:W-:Y:S01]  /*d380*/  ISETP.GE.AND P3, PT, R9, R204.reuse, PT ;  /* 0x000000cc0900720c */ /* 0x080fe20003f66270 */
[C---:B-1----:R-:W-:Y:S01]  /*d390*/  HMMA.16816.F32.BF16 R96, R184.reuse, R4, R96 ;  /* 0x00000004b860723c */ /* 0x042fe20000041860 */
        /* <DEDUP_REMOVED lines=11> */
[----:B------:R-:W-:-:S05]  /*d450*/  I2FP.F32.U32 R110, R110 ;  /* 0x0000006e006e7245 */ /* 0x000fca0000201000 */
[C---:B------:R-:W-:Y:S01]  /*d460*/  FFMA.FTZ R106, R110.reuse, UR5, R105 ;  /* 0x000000056e6a7c23 */ /* 0x040fe20008010069 */
[----:B------:R-:W-:Y:S01]  /*d470*/  FFMA.FTZ R110, R110, UR5, R107 ;  /* 0x000000056e6e7c23 */ /* 0x000fe2000801006b */
[----:B------:R-:W-:Y:S02]  /*d480*/  FSEL R107, R104, -INF , !P4 ;  /* 0xff800000686b7808 */ /* 0x000fe40006000000 */
[----:B------:R-:W-:Y:S01]  /*d490*/  FSEL R105, R111, -INF , !P3 ;  /* 0xff8000006f697808 */ /* 0x000fe20005800000 */
[----:B------:R-:W-:Y:S01]  /*d4a0*/  VIADD R111, R182, 0xfffffe50 ;  /* 0xfffffe50b66f7836 */ /* 0x000fe20000000000 */
[C---:B------:R-:W-:Y:S02]  /*d4b0*/  ISETP.GE.AND P4, PT, R5.reuse, R205, PT ;  /* 0x000000cd0500720c */ /* 0x040fe40003f86270 */
[----:B------:R-:W-:Y:S02]  /*d4c0*/  ISETP.GE.AND P3, PT, R5, R204, PT ;  /* 0x000000cc0500720c */ /* 0x000fe40003f66270 */
[----:B------:R-:W-:-:S02]  /*d4d0*/  I2FP.F32.U32 R5, R5 ;  /* 0x0000000500057245 */ /* 0x000fc40000201000 */
[----:B------:R-:W-:Y:S02]  /*d4e0*/  FSEL R106, R106, -INF , !P6 ;  /* 0xff8000006a6a7808 */ /* 0x000fe40007000000 */
[----:B------:R-:W-:Y:S01]  /*d4f0*/  FSEL R104, R110, -INF , !P5 ;  /* 0xff8000006e687808 */ /* 0x000fe20006800000 */
[C---:B------:R-:W-:Y:S01]  /*d500*/  FFMA.FTZ R6, R5.reuse, UR5, R100 ;  /* 0x0000000505067c23 */ /* 0x040fe20008010064 */
[C---:B------:R-:W-:Y:S01]  /*d510*/  ISETP.GE.AND P6, PT, R4.reuse, R205, PT ;  /* 0x000000cd0400720c */ /* 0x040fe20003fc6270 */
[----:B------:R-:W-:Y:S01]  /*d520*/  FFMA.FTZ R5, R5, UR5, R102 ;  /* 0x0000000505057c23 */ /* 0x000fe20008010066 */
[----:B------:R-:W-:Y:S01]  /*d530*/  ISETP.GE.AND P5, PT, R4, R204, PT ;  /* 0x000000cc0400720c */ /* 0x000fe20003fa6270 */
[----:B------:R-:W-:Y:S01]  /*d540*/  VIADD R110, R182, 0xfffffe51 ;  /* 0xfffffe51b66e7836 */ /* 0x000fe20000000000 */
[----:B------:R-:W-:-:S05]  /*d550*/  I2FP.F32.U32 R4, R4 ;  /* 0x0000000400047245 */ /* 0x000fca0000201000 */
[C---:B------:R-:W-:Y:S01]  /*d560*/  FFMA.FTZ R102, R4.reuse, UR5, R101 ;  /* 0x0000000504667c23 */ /* 0x040fe20008010065 */
[----:B------:R-:W-:Y:S01]  /*d570*/  FFMA.FTZ R100, R4, UR5, R103 ;  /* 0x0000000504647c23 */ /* 0x000fe20008010067 */
[----:B------:R-:W-:Y:S01]  /*d580*/  FSEL R103, R6, -INF , !P4 ;  /* 0xff80000006677808 */ /* 0x000fe20006000000 */
[C---:B-1----:R-:W-:Y:S01]  /*d590*/  HMMA.16816.F32.BF16 R88, R184.reuse, R8, R88 ;  /* 0x00000008b858723c */ /* 0x042fe20000041858 */
[----:B------:R-:W-:Y:S01]  /*d5a0*/  FSEL R101, R5, -INF , !P3 ;  /* 0xff80000005657808 */ /* 0x000fe20005800000 */
[C---:B------:R-:W-:Y:S01]  /*d5b0*/  VIADD R9, R182.reuse, 0xfffffe58 ;  /* 0xfffffe58b6097836 */ /* 0x040fe20000000000 */
[----:B------:R-:W1:Y:S01]  /*d5c0*/  LDSM.16.M88.4 R4, [R192+0x5800] ;  /* 0x00580000c004783b */ /* 0x000e620000000200 */
[C---:B------:R-:W-:Y:S01]  /*d5d0*/  ISETP.GE.AND P4, PT, R111.reuse, R205, PT ;  /* 0x000000cd6f00720c */ /* 0x040fe20003f86270 */
[----:B------:R-:W-:Y:S01]  /*d5e0*/  VIADD R8, R182, 0xfffffe59 ;  /* 0xfffffe59b6087836 */ /* 0x000fe20000000000 */
[----:B------:R-:W-:Y:S02]  /*d5f0*/  ISETP.GE.AND P3, PT, R111, R204, PT ;  /* 0x000000cc6f00720c */ /* 0x000fe40003f66270 */
[----:B------:R-:W-:Y:S01]  /*d600*/  I2FP.F32.U32 R111, R111 ;  /* 0x0000006f006f7245 */ /* 0x000fe20000201000 */
[----:B------:R-:W-:Y:S01]  /*d610*/  HMMA.16816.F32.BF16 R84, R184, R10, R84 ;  /* 0x0000000ab854723c */ /* 0x000fe20000041854 */
[----:B------:R-:W-:-:S02]  /*d620*/  FSEL R102, R102, -INF , !P6 ;  /* 0xff80000066667808 */ /* 0x000fc40007000000 */
[----:B------:R-:W-:Y:S01]  /*d630*/  FSEL R100, R100, -INF , !P5 ;  /* 0xff80000064647808 */ /* 0x000fe20006800000 */
[C---:B------:R-:W-:Y:S01]  /*d640*/  FFMA.FTZ R96, R111.reuse, UR5, R96 ;  /* 0x000000056f607c23 */ /* 0x040fe20008010060 */
[C---:B------:R-:W-:Y:S01]  /*d650*/  ISETP.GE.AND P6, PT, R110.reuse, R205, PT ;  /* 0x000000cd6e00720c */ /* 0x040fe20003fc6270 */
[----:B------:R-:W-:Y:S01]  /*d660*/  FFMA.FTZ R111, R111, UR5, R98 ;  /* 0x000000056f6f7c23 */ /* 0x000fe20008010062 */
[----:B------:R-:W-:Y:S02]  /*d670*/  ISETP.GE.AND P5, PT, R110, R204, PT ;  /* 0x000000cc6e00720c */ /* 0x000fe40003fa6270 */
        /* <DEDUP_REMOVED lines=17> */
[----:B-1----:R-:W-:Y:S01]  /*d790*/  HMMA.16816.F32.BF16 R80, R184, R4, R80 ;  /* 0x00000004b850723c */ /* 0x002fe20000041850 */
[----:B------:R-:W-:-:S02]  /*d7a0*/  VIADD R5, R182, 0xfffffe68 ;  /* 0xfffffe68b6057836 */ /* 0x000fc40000000000 */
[----:B------:R-:W-:Y:S02]  /*d7b0*/  VIADD R4, R182, 0xfffffe69 ;  /* 0xfffffe69b6047836 */ /* 0x000fe40000000000 */
[C---:B------:R-:W-:Y:S01]  /*d7c0*/  FFMA.FTZ R94, R8.reuse, UR5, R93 ;  /* 0x00000005085e7c23 */ /* 0x040fe2000801005d */
[----:B------:R-:W-:Y:S01]  /*d7d0*/  FFMA.FTZ R92, R8, UR5, R95 ;  /* 0x00000005085c7c23 */ /* 0x000fe2000801005f */
[----:B------:R-:W-:Y:S02]  /*d7e0*/  FSEL R95, R10, -INF , !P4 ;  /* 0xff8000000a5f7808 */ /* 0x000fe40006000000 */
[----:B------:R-:W-:Y:S01]  /*d7f0*/  FSEL R93, R9, -INF , !P3 ;  /* 0xff800000095d7808 */ /* 0x000fe20005800000 */
[----:B------:R-:W-:Y:S01]  /*d800*/  HMMA.16816.F32.BF16 R76, R184, R6, R76 ;  /* 0x00000006b84c723c */ /* 0x000fe2000004184c */
[----:B------:R-:W1:Y:S01]  /*d810*/  LDSM.16.M88.4 R8, [R192+0x6000] ;  /* 0x00600000c008783b */ /* 0x000e620000000200 */
[C---:B------:R-:W-:Y:S02]  /*d820*/  ISETP.GE.AND P4, PT, R111.reuse, R205, PT ;  /* 0x000000cd6f00720c */ /* 0x040fe40003f86270 */
[----:B------:R-:W-:-:S02]  /*d830*/  ISETP.GE.AND P3, PT, R111, R204, PT ;  /* 0x000000cc6f00720c */ /* 0x000fc40003f66270 */
[----:B------:R-:W-:Y:S02]  /*d840*/  I2FP.F32.U32 R111, R111 ;  /* 0x0000006f006f7245 */ /* 0x000fe40000201000 */
[----:B------:R-:W-:Y:S02]  /*d850*/  FSEL R94, R94, -INF , !P6 ;  /* 0xff8000005e5e7808 */ /* 0x000fe40007000000 */
        /* <DEDUP_REMOVED lines=146> */
[----:B------:R-:W-:Y:S02]  /*e180*/  FSEL R115, R56, -INF , !P4 ;  /* 0xff80000038737808 */ /* 0x000fe40006000000 */
[----:B------:R-:W-:Y:S01]  /*e190*/  FSEL R111, R111, -INF , !P3 ;  /* 0xff8000006f6f7808 */ /* 0x000fe20005800000 */
[C---:B------:R-:W-:Y:S01]  /*e1a0*/  FFMA.FTZ R57, R110.reuse, UR5, R57 ;  /* 0x000000056e397c23 */ /* 0x040fe20008010039 */
[----:B------:R-:W-:Y:S01]  /*e1b0*/  FFMA.FTZ R110, R110, UR5, R59 ;  /* 0x000000056e6e7c23 */ /* 0x000fe2000801003b */
[C---:B------:R-:W-:Y:S02]  /*e1c0*/  ISETP.GE.AND P4, PT, R5.reuse, R205, PT ;  /* 0x000000cd0500720c */ /* 0x040fe40003f86270 */
        /* <DEDUP_REMOVED lines=8> */
[C---:B------:R-:W-:Y:S01]  /*e250*/  VIADD R5, R182.reuse, 0xfffffeb0 ;  /* 0xfffffeb0b6057836 */ /* 0x040fe20000000000 */
[----:B------:R-:W-:Y:S01]  /*e260*/  I2FP.F32.U32 R4, R4 ;  /* 0x0000000400047245 */ /* 0x000fe20000201000 */
[----:B------:R-:W-:Y:S01]  /*e270*/  VIADD R52, R182, 0xfffffeb1 ;  /* 0xfffffeb1b6347836 */ /* 0x000fe20000000000 */
[----:B------:R-:W-:Y:S02]  /*e280*/  FSEL R119, R119, -INF , !P4 ;  /* 0xff80000077777808 */ /* 0x000fe40006000000 */
[----:B------:R-:W-:Y:S01]  /*e290*/  FSEL R117, R54, -INF , !P3 ;  /* 0xff80000036757808 */ /* 0x000fe20005800000 */
[C---:B------:R-:W-:Y:S01]  /*e2a0*/  FFMA.FTZ R118, R4.reuse, UR5, R53 ;  /* 0x0000000504767c23 */ /* 0x040fe20008010035 */
[----:B------:R-:W-:Y:S01]  /*e2b0*/  FFMA.FTZ R55, R4, UR5, R55 ;  /* 0x0000000504377c23 */ /* 0x000fe20008010037 */
[C---:B------:R-:W-:Y:S01]  /*e2c0*/  ISETP.GE.AND P4, PT, R5.reuse, R205, PT ;  /* 0x000000cd0500720c */ /* 0x040fe20003f86270 */
[----:B-1----:R-:W-:Y:S01]  /*e2d0*/  HMMA.16816.F32.BF16 R40, R184, R8, R40 ;  /* 0x00000008b828723c */ /* 0x002fe20000041828 */
[----:B------:R-:W-:Y:S01]  /*e2e0*/  ISETP.GE.AND P3, PT, R5, R204, PT ;  /* 0x000000cc0500720c */ /* 0x000fe20003f66270 */
[C---:B------:R-:W-:Y:S01]  /*e2f0*/  VIADD R9, R182.reuse, 0xfffffeb8 ;  /* 0xfffffeb8b6097836 */ /* 0x040fe20000000000 */
[----:B------:R-:W-:Y:S01]  /*e300*/  I2FP.F32.U32 R53, R5 ;  /* 0x0000000500357245 */ /* 0x000fe20000201000 */
[----:B------:R-:W-:Y:S01]  /*e310*/  VIADD R8, R182, 0xfffffeb9 ;  /* 0xfffffeb9b6087836 */ /* 0x000fe20000000000 */
[----:B------:R-:W1:Y:S01]  /*e320*/  LDSM.16.M88.4 R4, [R192+0x8800] ;  /* 0x00880000c004783b */ /* 0x000e620000000200 */
[----:B------:R-:W-:-:S02]  /*e330*/  FSEL R118, R118, -INF , !P6 ;  /* 0xff80000076767808 */ /* 0x000fc40007000000 */
[----:B------:R-:W-:Y:S01]  /*e340*/  FSEL R116, R55, -INF , !P5 ;  /* 0xff80000037747808 */ /* 0x000fe20006800000 */
[C---:B------:R-:W-:Y:S01]  /*e350*/  FFMA.FTZ R48, R53.reuse, UR5, R48 ;  /* 0x0000000535307c23 */ /* 0x040fe20008010030 */
[CC--:B------:R-:W-:Y:S01]  /*e360*/  ISETP.GE.AND P6, PT, R52.reuse, R205.reuse, PT ;  /* 0x000000cd3400720c */ /* 0x0c0fe20003fc6270 */
[----:B------:R-:W-:Y:S01]  /*e370*/  FFMA.FTZ R50, R53, UR5, R50 ;  /* 0x0000000535327c23 */ /* 0x000fe20008010032 */
[----:B------:R-:W-:Y:S01]  /*e380*/  ISETP.GE.AND P5, PT, R52, R204, PT ;  /* 0x000000cc3400720c */ /* 0x000fe20003fa6270 */
[----:B------:R-:W-:Y:S01]  /*e390*/  HMMA.16816.F32.BF16 R36, R184, R10, R36 ;  /* 0x0000000ab824723c */ /* 0x000fe20000041824 */
[----:B------:R-:W-:Y:S02]  /*e3a0*/  I2FP.F32.U32 R52, R52 ;  /* 0x0000003400347245 */ /* 0x000fe40000201000 */
[----:B------:R-:W-:Y:S02]  /*e3b0*/  FSEL R123, R48, -INF , !P4 ;  /* 0xff800000307b7808 */ /* 0x000fe40006000000 */
[----:B------:R-:W-:Y:S01]  /*e3c0*/  FSEL R121, R50, -INF , !P3 ;  /* 0xff80000032797808 */ /* 0x000fe20005800000 */
[C---:B------:R-:W-:Y:S01]  /*e3d0*/  FFMA.FTZ R49, R52.reuse, UR5, R49 ;  /* 0x0000000534317c23 */ /* 0x040fe20008010031 */
[----:B------:R-:W-:Y:S01]  /*e3e0*/  FFMA.FTZ R51, R52, UR5, R51 ;  /* 0x0000000534337c23 */ /* 0x000fe20008010033 */
        /* <DEDUP_REMOVED lines=13> */
[----:B------:R-:W-:Y:S01]  /*e4c0*/  FSEL R125, R46, -INF , !P3 ;  /* 0xff8000002e7d7808 */ /* 0x000fe20005800000 */
[C---:B------:R-:W-:Y:S01]  /*e4d0*/  FFMA.FTZ R126, R8.reuse, UR5, R45 ;  /* 0x00000005087e7c23 */ /* 0x040fe2000801002d */
[----:B------:R-:W-:Y:S01]  /*e4e0*/  FFMA.FTZ R47, R8, UR5, R47 ;  /* 0x00000005082f7c23 */ /* 0x000fe2000801002f */
[C---:B------:R-:W-:Y:S02]  /*e4f0*/  ISETP.GE.AND P4, PT, R9.reuse, R205, PT ;  /* 0x000000cd0900720c */ /* 0x040fe40003f86270 */
        /* <DEDUP_REMOVED lines=13> */
[----:B------:R-:W-:Y:S01]  /*e5d0*/  I2FP.F32.U32 R44, R44 ;  /* 0x0000002c002c7245 */ /* 0x000fe20000201000 */
[----:B------:R-:W-:-:S04]  /*e5e0*/  DEPBAR.LE SB0, 0x0 ;  /* 0x000080000000791a */ /* 0x000fc80000000000 */
[C---:B------:R-:W-:Y:S01]  /*e5f0*/  FFMA.FTZ R41, R44.reuse, UR5, R41 ;  /* 0x000000052c297c23 */ /* 0x040fe20008010029 */
[----:B------:R-:W-:Y:S01]  /*e600*/  FFMA.FTZ R43, R44, UR5, R43 ;  /* 0x000000052c2b7c23 */ /* 0x000fe2000801002b */
[----:B------:R-:W-:Y:S02]  /*e610*/  FSEL R131, R40, -INF , !P4 ;  /* 0xff80000028837808 */ /* 0x000fe40006000000 */
[----:B------:R-:W-:Y:S02]  /*e620*/  FSEL R129, R42, -INF , !P3 ;  /* 0xff8000002a817808 */ /* 0x000fe40005800000 */
[----:B------:R-:W-:Y:S02]  /*e630*/  FSEL R130, R41, -INF , !P6 ;  /* 0xff80000029827808 */ /* 0x000fe40007000000 */
[----:B------:R-:W-:Y:S01]  /*e640*/  FSEL R128, R43, -INF , !P5 ;  /* 0xff8000002b807808 */ /* 0x000fe20006800000 */
[----:B------:R-:W-:Y:S01]  /*e650*/  BAR.SYNC.DEFER_BLOCKING 0x0 ;  /* 0x0000000000007b1d */ /* 0x000fe20000010000 */
[----:B------:R-:W-:-:S02]  /*e660*/  ISETP.GE.AND P6, PT, R4, R205, PT ;  /* 0x000000cd0400720c */ /* 0x000fc40003fc6270 */
[----:B------:R-:W-:Y:S02]  /*e670*/  ISETP.GE.AND P5, PT, R4, R204, PT ;  /* 0x000000cc0400720c */ /* 0x000fe40003fa6270 */
[----:B------:R-:W-:Y:S02]  /*e680*/  I2FP.F32.U32 R4, R4 ;  /* 0x0000000400047245 */ /* 0x000fe40000201000 */
[C---:B------:R-:W-:Y:S02]  /*e690*/  ISETP.GE.AND P4, PT, R5.reuse, R205, PT ;  /* 0x000000cd0500720c */ /* 0x040fe40003f86270 */
[----:B------:R-:W-:Y:S01]  /*e6a0*/  ISETP.GE.AND P3, PT, R5, R204, PT ;  /* 0x000000cc0500720c */ /* 0x000fe20003f66270 */
[C---:B------:R-:W-:Y:S01]  /*e6b0*/  FFMA.FTZ R37, R4.reuse, UR5, R37 ;  /* 0x0000000504257c23 */ /* 0x040fe20008010025 */
[----:B------:R-:W-:Y:S01]  /*e6c0*/  I2FP.F32.U32 R5, R5 ;  /* 0x0000000500057245 */ /* 0x000fe20000201000 */
[----:B------:R-:W-:Y:S01]  /*e6d0*/  FFMA.FTZ R39, R4, UR5, R39 ;  /* 0x0000000504277c23 */ /* 0x000fe20008010027 */
[----:B------:R-:W-:-:S02]  /*e6e0*/  VIADD R4, R182, 0xfffffed1 ;  /* 0xfffffed1b6047836 */ /* 0x000fc40000000000 */
[----:B------:R-:W-:Y:S01]  /*e6f0*/  FSEL R166, R37, -INF , !P6 ;  /* 0xff80000025a67808 */ /* 0x000fe20007000000 */
[C---:B------:R-:W-:Y:S01]  /*e700*/  FFMA.FTZ R36, R5.reuse, UR5, R36 ;  /* 0x0000000505247c23 */ /* 0x040fe20008010024 */
[----:B------:R-:W-:Y:S01]  /*e710*/  FFMA.FTZ R38, R5, UR5, R38 ;  /* 0x0000000505267c23 */ /* 0x000fe20008010026 */
[----:B------:R-:W-:Y:S01]  /*e720*/  FSEL R164, R39, -INF , !P5 ;  /* 0xff80000027a47808 */ /* 0x000fe20006800000 */
[----:B------:R-:W-:Y:S01]  /*e730*/  VIADD R5, R182, 0xfffffed0 ;  /* 0xfffffed0b6057836 */ /* 0x000fe20000000000 */
[C---:B------:R-:W-:Y:S01]  /*e740*/  ISETP.GE.AND P6, PT, R4.reuse, R205, PT ;  /* 0x000000cd0400720c */ /* 0x040fe20003fc6270 */
[----:B-1----:R-:W-:Y:S01]  /*e750*/  HMMA.16816.F32.BF16 R24, R184, R8, R24 ;  /* 0x00000008b818723c */ /* 0x002fe20000041818 */
[----:B------:R-:W-:Y:S02]  /*e760*/  ISETP.GE.AND P5, PT, R4, R204, PT ;  /* 0x000000cc0400720c */ /* 0x000fe40003fa6270 */
[----:B------:R-:W-:Y:S02]  /*e770*/  I2FP.F32.U32 R4, R4 ;  /* 0x0000000400047245 */ /* 0x000fe40000201000 */
[----:B------:R-:W-:-:S02]  /*e780*/  FSEL R167, R36, -INF , !P4 ;  /* 0xff80000024a77808 */ /* 0x000fc40006000000 */
[----:B------:R-:W-:Y:S01]  /*e790*/  FSEL R165, R38, -INF , !P3 ;  /* 0xff80000026a57808 */ /* 0x000fe20005800000 */
[C---:B------:R-:W-:Y:S01]  /*e7a0*/  FFMA.FTZ R33, R4.reuse, UR5, R33 ;  /* 0x0000000504217c23 */ /* 0x040fe20008010021 */
[C---:B------:R-:W-:Y:S01]  /*e7b0*/  ISETP.GE.AND P4, PT, R5.reuse, R205, PT ;  /* 0x000000cd0500720c */ /* 0x040fe20003f86270 */
[----:B------:R-:W-:Y:S01]  /*e7c0*/  FFMA.FTZ R35, R4, UR5, R35 ;  /* 0x0000000504237c23 */ /* 0x000fe20008010023 */
[----:B------:R-:W-:Y:S01]  /*e7d0*/  ISETP.GE.AND P3, PT, R5, R204, PT ;  /* 0x000000cc0500720c */ /* 0x000fe20003f66270 */
[C---:B------:R-:W-:Y:S01]  /*e7e0*/  VIADD R4, R182.reuse, 0xfffffed9 ;  /* 0xfffffed9b6047836 */ /* 0x040fe20000000000 */
[----:B------:R-:W-:Y:S01]  /*e7f0*/  I2FP.F32.U32 R5, R5 ;  /* 0x0000000500057245 */ /* 0x000fe20000201000 */
[----:B------:R-:W-:Y:S01]  /*e800*/  HMMA.16816.F32.BF16 R20, R184, R10, R20 ;  /* 0x0000000ab814723c */ /* 0x000fe20000041814 */
[----:B------:R-:W-:Y:S02]  /*e810*/  FSEL R170, R33, -INF , !P6 ;  /* 0xff80000021aa7808 */ /* 0x000fe40007000000 */
[----:B------:R-:W-:Y:S01]  /*e820*/  FSEL R168, R35, -INF , !P5 ;  /* 0xff80000023a87808 */ /* 0x000fe20006800000 */
[C---:B------:R-:W-:Y:S01]  /*e830*/  FFMA.FTZ R32, R5.reuse, UR5, R32 ;  /* 0x0000000505207c23 */ /* 0x040fe20008010020 */
[----:B------:R-:W-:Y:S01]  /*e840*/  FFMA.FTZ R34, R5, UR5, R34 ;  /* 0x0000000505227c23 */ /* 0x000fe20008010022 */
[----:B------:R-:W-:Y:S01]  /*e850*/  VIADD R5, R182, 0xfffffed8 ;  /* 0xfffffed8b6057836 */ /* 0x000fe20000000000 */
[----:B------:R-:W-:-:S02]  /*e860*/  ISETP.GE.AND P6, PT, R4, R205, PT ;  /* 0x000000cd0400720c */ /* 0x000fc40003fc6270 */
[----:B------:R-:W-:Y:S02]  /*e870*/  ISETP.GE.AND P5, PT, R4, R204, PT ;  /* 0x000000cc0400720c */ /* 0x000fe40003fa6270 */
[----:B------:R-:W-:Y:S02]  /*e880*/  I2FP.F32.U32 R4, R4 ;  /* 0x0000000400047245 */ /* 0x000fe40000201000 */
[----:B------:R-:W-:Y:S02]  /*e890*/  FSEL R171, R32, -INF , !P4 ;  /* 0xff80000020ab7808 */ /* 0x000fe40006000000 */
[----:B------:R-:W-:Y:S01]  /*e8a0*/  FSEL R169, R34, -INF , !P3 ;  /* 0xff80000022a97808 */ /* 0x000fe20005800000 */
[C---:B------:R-:W-:Y:S01]  /*e8b0*/  FFMA.FTZ R29, R4.reuse, UR5, R29 ;  /* 0x00000005041d7c23 */ /* 0x040fe2000801001d */
[C---:B------:R-:W-:Y:S01]  /*e8c0*/  ISETP.GE.AND P4, PT, R5.reuse, R205, PT ;  /* 0x000000cd0500720c */ /* 0x040fe20003f86270 */
[----:B------:R-:W-:Y:S01]  /*e8d0*/  FFMA.FTZ R31, R4, UR5, R31 ;  /* 0x00000005041f7c23 */ /* 0x000fe2000801001f */
[----:B------:R-:W-:Y:S01]  /*e8e0*/  ISETP.GE.AND P3, PT, R5, R204, PT ;  /* 0x000000cc0500720c */ /* 0x000fe20003f66270 */
[----:B------:R-:W-:Y:S01]  /*e8f0*/  VIADD R4, R182, 0xfffffee1 ;  /* 0xfffffee1b6047836 */ /* 0x000fe20000000000 */
[----:B------:R-:W-:-:S02]  /*e900*/  I2FP.F32.U32 R5, R5 ;  /* 0x0000000500057245 */ /* 0x000fc40000201000 */
[----:B------:R-:W-:Y:S02]  /*e910*/  FSEL R175, R29, -INF , !P6 ;  /* 0xff8000001daf7808 */ /* 0x000fe40007000000 */
[----:B------:R-:W-:Y:S01]  /*e920*/  FSEL R173, R31, -INF , !P5 ;  /* 0xff8000001fad7808 */ /* 0x000fe20006800000 */
[C---:B------:R-:W-:Y:S01]  /*e930*/  FFMA.FTZ R28, R5.reuse, UR5, R28 ;  /* 0x00000005051c7c23 */ /* 0x040fe2000801001c */
[----:B------:R-:W-:Y:S01]  /*e940*/  FFMA.FTZ R30, R5, UR5, R30 ;  /* 0x00000005051e7c23 */ /* 0x000fe2000801001e */
        /* <DEDUP_REMOVED lines=11> */
[----:B------:R-:W-:Y:S02]  /*ea00*/  I2FP.F32.U32 R5, R5 ;  /* 0x0000000500057245 */ /* 0x000fe40000201000 */
[----:B------:R-:W-:-:S02]  /*ea10*/  FSEL R179, R25, -INF , !P6 ;  /* 0xff80000019b37808 */ /* 0x000fc40007000000 */
[----:B------:R-:W-:Y:S01]  /*ea20*/  I2FP.F32.U32 R6, R4 ;  /* 0x0000000400067245 */ /* 0x000fe20000201000 */
[C---:B------:R-:W-:Y:S01]  /*ea30*/  FFMA.FTZ R24, R5.reuse, UR5, R24 ;  /* 0x0000000505187c23 */ /* 0x040fe20008010018 */
[----:B------:R-:W-:Y:S01]  /*ea40*/  FFMA.FTZ R26, R5, UR5, R26 ;  /* 0x00000005051a7c23 */ /* 0x000fe2000801001a */
[----:B------:R-:W-:Y:S01]  /*ea50*/  VIADD R5, R182, 0xfffffee8 ;  /* 0xfffffee8b6057836 */ /* 0x000fe20000000000 */
[----:B------:R-:W-:Y:S01]  /*ea60*/  FSEL R177, R27, -INF , !P5 ;  /* 0xff8000001bb17808 */ /* 0x000fe20006800000 */
[----:B------:R-:W-:Y:S01]  /*ea70*/  FFMA.FTZ R21, R6, UR5, R21 ;  /* 0x0000000506157c23 */ /* 0x000fe20008010015 */
[----:B------:R-:W-:Y:S01]  /*ea80*/  FSEL R180, R24, -INF , !P4 ;  /* 0xff80000018b47808 */ /* 0x000fe20006000000 */
[----:B------:R-:W-:Y:S01]  /*ea90*/  FFMA.FTZ R23, R6, UR5, R23 ;  /* 0x0000000506177c23 */ /* 0x000fe20008010017 */
[----:B------:R-:W-:Y:S01]  /*eaa0*/  FSEL R178, R26, -INF , !P3 ;  /* 0xff8000001ab27808 */ /* 0x000fe20005800000 */
[----:B------:R-:W-:Y:S01]  /*eab0*/  VIADD R6, R182, 0xfffffef0 ;  /* 0xfffffef0b6067836 */ /* 0x000fe20000000000 */
[----:B------:R-:W-:-:S02]  /*eac0*/  ISETP.GE.AND P4, PT, R5, R205, PT ;  /* 0x000000cd0500720c */ /* 0x000fc40003f86270 */
[----:B------:R-:W-:Y:S02]  /*ead0*/  ISETP.GE.AND P3, PT, R5, R204, PT ;  /* 0x000000cc0500720c */ /* 0x000fe40003f66270 */
[----:B------:R-:W-:Y:S02]  /*eae0*/  I2FP.F32.U32 R5, R5 ;  /* 0x0000000500057245 */ /* 0x000fe40000201000 */
[----:B------:R-:W-:Y:S02]  /*eaf0*/  I2FP.F32.U32 R7, R6 ;  /* 0x0000000600077245 */ /* 0x000fe40000201000 */
[CC--:B------:R-:W-:Y:S01]  /*eb00*/  ISETP.GE.AND P6, PT, R4.reuse, R205.reuse, PT ;  /* 0x000000cd0400720c */ /* 0x0c0fe20003fc6270 */
[C---:B------:R-:W-:Y:S01]  /*eb10*/  FFMA.FTZ R20, R5.reuse, UR5, R20 ;  /* 0x0000000505147c23 */ /* 0x040fe20008010014 */
[----:B------:R-:W-:Y:S01]  /*eb20*/  FFMA.FTZ R22, R5, UR5, R22 ;  /* 0x0000000505167c23 */ /* 0x000fe20008010016 */
[C---:B------:R-:W-:Y:S01]  /*eb30*/  FFMA.FTZ R16, R7.reuse, UR5, R16 ;  /* 0x0000000507107c23 */ /* 0x040fe20008010010 */
[----:B------:R-:W-:Y:S01]  /*eb40*/  ISETP.GE.AND P5, PT, R4, R204, PT ;  /* 0x000000cc0400720c */ /* 0x000fe20003fa6270 */
[----:B------:R-:W-:Y:S01]  /*eb50*/  VIADD R5, R182, 0xfffffef1 ;  /* 0xfffffef1b6057836 */ /* 0x000fe20000000000 */
[----:B------:R-:W-:Y:S01]  /*eb60*/  FSEL R184, R20, -INF , !P4 ;  /* 0xff80000014b87808 */ /* 0x000fe20006000000 */
[----:B------:R-:W-:Y:S01]  /*eb70*/  VIADD R4, R182, 0xfffffef8 ;  /* 0xfffffef8b6047836 */ /* 0x000fe20000000000 */
[----:B------:R-:W-:Y:S01]  /*eb80*/  ISETP.GE.AND P4, PT, R6, R205, PT ;  /* 0x000000cd0600720c */ /* 0x000fe20003f86270 */
[----:B------:R-:W-:Y:S01]  /*eb90*/  FFMA.FTZ R18, R7, UR5, R18 ;  /* 0x0000000507127c23 */ /* 0x000fe20008010012 */
[----:B------:R-:W-:-:S02]  /*eba0*/  FSEL R182, R22, -INF , !P3 ;  /* 0xff80000016b67808 */ /* 0x000fc40005800000 */
[-C--:B------:R-:W-:Y:S02]  /*ebb0*/  ISETP.GE.AND P3, PT, R6, R204.reuse, PT ;  /* 0x000000cc0600720c */ /* 0x080fe40003f66270 */
[----:B------:R-:W-:Y:S02]  /*ebc0*/  FSEL R183, R21, -INF , !P6 ;  /* 0xff80000015b77808 */ /* 0x000fe40007000000 */
[----:B------:R-:W-:Y:S02]  /*ebd0*/  FSEL R186, R16, -INF , !P4 ;  /* 0xff80000010ba7808 */ /* 0x000fe40006000000 */
[C---:B------:R-:W-:Y:S02]  /*ebe0*/  ISETP.GE.AND P6, PT, R5.reuse, R205, PT ;  /* 0x000000cd0500720c */ /* 0x040fe40003fc6270 */
[----:B------:R-:W-:Y:S02]  /*ebf0*/  ISETP.GE.AND P4, PT, R5, R204, PT ;  /* 0x000000cc0500720c */ /* 0x000fe40003f86270 */
[----:B------:R-:W-:-:S02]  /*ec00*/  I2FP.F32.U32 R6, R5 ;  /* 0x0000000500067245 */ /* 0x000fc40000201000 */
[----:B------:R-:W-:Y:S02]  /*ec10*/  I2FP.F32.U32 R5, R4 ;  /* 0x0000000400057245 */ /* 0x000fe40000201000 */
[----:B------:R-:W-:Y:S01]  /*ec20*/  FSEL R181, R23, -INF , !P5 ;  /* 0xff80000017b57808 */ /* 0x000fe20006800000 */
[----:B------:R-:W-:Y:S01]  /*ec30*/  FFMA.FTZ R17, R6, UR5, R17 ;  /* 0x0000000506117c23 */ /* 0x000fe20008010011 */
[----:B------:R-:W-:Y:S01]  /*ec40*/  FSEL R185, R18, -INF , !P3 ;  /* 0xff80000012b97808 */ /* 0x000fe20005800000 */
[C---:B------:R-:W-:Y:S01]  /*ec50*/  FFMA.FTZ R12, R5.reuse, UR5, R12 ;  /* 0x00000005050c7c23 */ /* 0x040fe2000801000c */
[----:B------:R-:W-:Y:S01]  /*ec60*/  ISETP.GE.AND P5, PT, R4, R205, PT ;  /* 0x000000cd0400720c */ /* 0x000fe20003fa6270 */
[----:B------:R-:W-:Y:S01]  /*ec70*/  FFMA.FTZ R19, R6, UR5, R19 ;  /* 0x0000000506137c23 */ /* 0x000fe20008010013 */
[----:B------:R-:W-:Y:S01]  /*ec80*/  ISETP.GE.AND P3, PT, R4, R204, PT ;  /* 0x000000cc0400720c */ /* 0x000fe20003f66270 */
[----:B------:R-:W-:Y:S01]  /*ec90*/  FFMA.FTZ R4, R188, UR5, R15 ;  /* 0x00000005bc047c23 */ /* 0x000fe2000801000f */
[----:B------:R-:W-:Y:S01]  /*eca0*/  FFMA.FTZ R15, R5, UR5, R14 ;  /* 0x00000005050f7c23 */ /* 0x000fe2000801000e */
[----:B------:R-:W-:-:S02]  /*ecb0*/  FSEL R188, R12, -INF , !P5 ;  /* 0xff8000000cbc7808 */ /* 0x000fc40006800000 */
[----:B------:R-:W-:Y:S02]  /*ecc0*/  FSEL R187, R17, -INF , !P6 ;  /* 0xff80000011bb7808 */ /* 0x000fe40007000000 */
[----:B------:R-:W-:Y:S02]  /*ecd0*/  FSEL R14, R19, -INF , !P4 ;  /* 0xff800000130e7808 */ /* 0x000fe40006000000 */
[----:B------:R-:W-:Y:S02]  /*ece0*/  FSEL R15, R15, -INF , !P3 ;  /* 0xff8000000f0f7808 */ /* 0x000fe40005800000 */
[----:B------:R-:W-:Y:S01]  /*ecf0*/  FSEL R12, R4, -INF , !P2 ;  /* 0xff800000040c7808 */ /* 0x000fe20005000000 */
[----:B------:R-:W-:Y:S06]  /*ed00*/  BRA.U !UP1, `(.L_x_2147) ;  /* 0x0000000d09807547 */ /* 0x000fec000b800000 */
        /* <DEDUP_REMOVED lines=34> */
[----:B------:R-:W-:-:S07]  /*ef30*/  LOP3.LUT R3, RZ, R5, RZ, 0x33, !PT ;  /* 0x00000005ff037212 */ /* 0x000fce00078e33ff */
[----:B------:R-:W-:Y:S02]  /*ef40*/  @P6 VIADD R16, R16, 0x1 ;  /* 0x0000000110106836 */ /* 0x000fe40000000000 */
[----:B------:R-:W-:Y:S02]  /*ef50*/  @P3 IADD3 R7, PT, PT, R7, 0x1, RZ ;  /* 0x0000000107073810 */ /* 0x000fe40007ffe0ff */
[----:B------:R-:W-:Y:S01]  /*ef60*/  @!P4 IMAD.MOV R16, RZ, RZ, -R16 ;  /* 0x000000ffff10c224 */ /* 0x000fe200078e0a10 */
[----:B------:R-:W-:Y:S02]  /*ef70*/  ISETP.NE.AND P3, PT, R5, RZ, PT ;  /* 0x000000ff0500720c */ /* 0x000fe40003f65270 */
        /* <DEDUP_REMOVED lines=10> */
[----:B------:R-:W-:-:S04]  /*f020*/  IMAD R3, R3, UR10, RZ ;  /* 0x0000000a03037c24 */ /* 0x000fc8000f8e02ff */
[C---:B------:R-:W-:Y:S01]  /*f030*/  IMAD R3, R6.reuse, UR11, R3 ;  /* 0x0000000b06037c24 */ /* 0x040fe2000f8e0203 */
[----:B---3--:R-:W-:Y:S01]  /*f040*/  IADD3 R4, PT, PT, R7, -R4, RZ ;  /* 0x8000000407047210 */ /* 0x008fe20007ffe0ff */
[----:B------:R-:W-:-:S03]  /*f050*/  IMAD.WIDE.U32 R6, R6, UR10, RZ ;  /* 0x0000000a06067c25 */ /* 0x000fc6000f8e00ff */
        /* <DEDUP_REMOVED lines=9> */
.L_x_2148:
[----:B------:R-:W-:Y:S01]  /*f0f0*/  UMOV UR8, URZ ;  /* 0x000000ff00087c82 */ /* 0x000fe20008000000 */
[----:B------:R-:W-:Y:S01]  /*f100*/  USHF.L.U32 UR7, UR10, 0x8, URZ ;  /* 0x000000080a077899 */ /* 0x000fe200080006ff */
[----:B------:R-:W-:-:S05]  /*f110*/  IADD3 R3, P2, PT, RZ, -UR8, RZ ;  /* 0x80000008ff037c10 */ /* 0x000fca000ff5e0ff */
[----:B------:R-:W-:-:S05]  /*f120*/  IMAD.X R4, RZ, RZ, ~UR7, P2 ;  /* 0x80000007ff047e24 */ /* 0x000fca00090e06ff */
[----:B------:R-:W-:-:S04]  /*f130*/  SHF.R.S64 R3, R3, 0x1f, R4 ;  /* 0x0000001f03037819 */ /* 0x000fc80000001004 */
[----:B------:R-:W-:-:S04]  /*f140*/  IADD3 R230, P2, PT, R3, R230, RZ ;  /* 0x000000e603e67210 */ /* 0x000fc80007f5e0ff */
[----:B------:R-:W-:-:S09]  /*f150*/  LEA.HI.X.SX32 R229, R4, R229, 0x1, P2 ;  /* 0x000000e504e57211 */ /* 0x000fd200010f0eff */
.L_x_2149:
        /* <DEDUP_REMOVED lines=14> */
[----:B------:R-:W-:Y:S01]  /*f240*/  IMAD.U32 R4, RZ, RZ, UR10 ;  /* 0x0000000aff047e24 */ /* 0x000fe2000f8e00ff */
[-C--:B------:R-:W-:Y:S01]  /*f250*/  @!P1 LEA R8, P3, R8, R20.reuse, 0x7 ;  /* 0x0000001408089211 */ /* 0x080fe200078638ff */
[----:B------:R-:W-:Y:S01]  /*f260*/  @!P1 IMAD.MOV.U32 R11, RZ, RZ, R21 ;  /* 0x000000ffff0b9224 */ /* 0x000fe200078e0015 */
[----:B------:R-:W-:Y:S01]  /*f270*/  MOV R5, UR10 ;  /* 0x0000000a00057c02 */ /* 0x000fe20008000f00 */
[----:B------:R-:W-:Y:S01]  /*f280*/  @!UP0 UIMAD UR7, UR11, 0x60, URZ ;  /* 0x000000600b0788a4 */ /* 0x000fe2000f8e02ff */
[-C--:B------:R-:W-:Y:S01]  /*f290*/  @!P1 LEA.HI.X R23, R10, R21.reuse, R9, 0x6, P4 ;  /* 0x000000150a179211 */ /* 0x080fe200020f3409 */
[----:B------:R1:W-:Y:S01]  /*f2a0*/  @P1 STS.128 [R241+0x2000], RZ ;  /* 0x002000fff1001388 */ /* 0x0003e20000000c00 */
[----:B------:R-:W-:Y:S01]  /*f2b0*/  @!P1 LEA.HI.X R9, R7, R21, R6, 0x7, P3 ;  /* 0x0000001507099211 */ /* 0x000fe200018f3c06 */
[----:B------:R-:W-:Y:S01]  /*f2c0*/  IMAD.U32 R6, RZ, RZ, UR10 ;  /* 0x0000000aff067e24 */ /* 0x000fe2000f8e00ff */
[-C--:B------:R-:W-:Y:S01]  /*f2d0*/  @!P1 MOV R10, R20.reuse ;  /* 0x00000014000a9202 */ /* 0x080fe20000000f00 */
[----:B------:R-:W-:Y:S01]  /*f2e0*/  @!UP0 UIMAD UR9, UR11, 0xa0, URZ ;  /* 0x000000a00b0988a4 */ /* 0x000fe2000f8e02ff */
[----:B------:R-:W-:Y:S01]  /*f2f0*/  @!P1 MOV R231, R229 ;  /* 0x000000e500e79202 */ /* 0x000fe20000000f00 */
[----:B------:R-:W-:Y:S01]  /*f300*/  @!P1 IMAD.MOV.U32 R26, RZ, RZ, R20 ;  /* 0x000000ffff1a9224 */ /* 0x000fe200078e0014 */
[----:B------:R-:W-:Y:S01]  /*f310*/  MOV R17, UR10 ;  /* 0x0000000a00117c02 */ /* 0x000fe20008000f00 */
[--C-:B------:R-:W-:Y:S01]  /*f320*/  @!P1 IMAD.WIDE.U32 R6, R6, 0x60, R10.reuse ;  /* 0x0000006006069825 */ /* 0x100fe200078e000a */
[----:B------:R-:W-:Y:S01]  /*f330*/  MOV R3, UR11 ;  /* 0x0000000b00037c02 */ /* 0x000fe20008000f00 */
[----:B------:R-:W-:Y:S01]  /*f340*/  @!PT LDS RZ, [RZ] ;  /* 0x00000000fffff984 */ /* 0x000fe20000000800 */
[----:B------:R-:W-:Y:S01]  /*f350*/  @!PT LDS RZ, [RZ] ;  /* 0x00000000fffff984 */ /* 0x000fe20000000800 */
[----:B------:R-:W-:Y:S01]  /*f360*/  @!PT LDS RZ, [RZ] ;  /* 0x00000000fffff984 */ /* 0x000fe20000000800 */
[----:B------:R1:W-:Y:S01]  /*f370*/  @!P1 LDGSTS.E.BYPASS.LTC128B.128 [R241+0x2000], desc[UR20][R230.64] ;  /* 0x02000000e6f19fae */ /* 0x0003e2000b981a14 */
[-C--:B------:R-:W-:Y:S01]  /*f380*/  @!P1 LEA R18, P5, R18, R20.reuse, 0x5 ;  /* 0x0000001412129211 */ /* 0x080fe200078a28ff */
[C---:B------:R-:W-:Y:S01]  /*f390*/  @!P1 IMAD.WIDE.U32 R10, R4.reuse, 0xa0, R10 ;  /* 0x000000a0040a9825 */ /* 0x040fe200078e000a */
[----:B------:R-:W-:Y:S01]  /*f3a0*/  @!P1 LEA R24, P2, R5, R20, 0x8 ;  /* 0x0000001405189211 */ /* 0x000fe200078440ff */
[----:B------:R1:W-:Y:S01]  /*f3b0*/  @P1 STS.128 [R241+0x2800], RZ ;  /* 0x002800fff1001388 */ /* 0x0003e20000000c00 */
[-C--:B------:R-:W-:Y:S01]  /*f3c0*/  @!P1 LEA.HI.X R19, R17, R21.reuse, R16, 0x5, P5 ;  /* 0x0000001511139211 */ /* 0x080fe200028f2c10 */
[----:B------:R-:W-:Y:S01]  /*f3d0*/  @!P1 IMAD.MOV.U32 R16, RZ, RZ, R20 ;  /* 0x000000ffff109224 */ /* 0x000fe200078e0014 */
[CC--:B------:R-:W-:Y:S01]  /*f3e0*/  @!P1 LEA.HI.X R25, R4.reuse, R21.reuse, R3, 0x8, P2 ;  /* 0x0000001504199211 */ /* 0x0c0fe200010f4403 */
[----:B------:R-:W-:Y:S01]  /*f3f0*/  @!PT LDS RZ, [RZ] ;  /* 0x00000000fffff984 */ /* 0x000fe20000000800 */
[----:B------:R-:W-:Y:S01]  /*f400*/  @!PT LDS RZ, [RZ] ;  /* 0x00000000fffff984 */ /* 0x000fe20000000800 */
[----:B------:R-:W-:Y:S01]  /*f410*/  @!PT LDS RZ, [RZ] ;  /* 0x00000000fffff984 */ /* 0x000fe20000000800 */
[----:B------:R1:W-:Y:S01]  /*f420*/  @!P1 LDGSTS.E.BYPASS.LTC128B.128 [R241+0x2800], desc[UR20][R20.64] ;  /* 0x0280000014f19fae */ /* 0x0003e2000b981a14 */
[----:B------:R-:W-:Y:S01]  /*f430*/  MOV R3, UR10 ;  /* 0x0000000a00037c02 */ /* 0x000fe20008000f00 */
[----:B------:R-:W-:Y:S01]  /*f440*/  @!UP0 UIMAD UR8, UR11, 0xc0, URZ ;  /* 0x000000c00b0888a4 */ /* 0x000fe2000f8e02ff */
[-C--:B------:R-:W-:Y:S01]  /*f450*/  @!P1 MOV R17, R21.reuse ;  /* 0x0000001500119202 */ /* 0x080fe20000000f00 */
[----:B------:R-:W-:Y:S01]  /*f460*/  @!P1 VIADD R7, R7, UR7 ;  /* 0x0000000707079c36 */ /* 0x000fe20008000000 */
[-C--:B------:R-:W-:Y:S01]  /*f470*/  @!P1 MOV R27, R21.reuse ;  /* 0x00000015001b9202 */ /* 0x080fe20000000f00 */
[----:B------:R1:W-:Y:S01]  /*f480*/  @P1 STS.128 [R241+0x3000], RZ ;  /* 0x003000fff1001388 */ /* 0x0003e20000000c00 */
[----:B------:R-:W-:Y:S01]  /*f490*/  @!UP0 UIMAD UR7, UR11, 0xe0, URZ ;  /* 0x000000e00b0788a4 */ /* 0x000fe2000f8e02ff */
[----:B------:R-:W-:Y:S01]  /*f4a0*/  @!P1 IMAD.WIDE.U32 R16, R3, 0xc0, R16 ;  /* 0x000000c003109825 */ /* 0x000fe200078e0010 */
[-C--:B------:R-:W-:Y:S01]  /*f4b0*/  @!P1 MOV R29, R21.reuse ;  /* 0x00000015001d9202 */ /* 0x080fe20000000f00 */
[----:B------:R-:W-:Y:S01]  /*f4c0*/  @!PT LDS RZ, [RZ] ;  /* 0x00000000fffff984 */ /* 0x000fe20000000800 */
[----:B------:R-:W-:Y:S01]  /*f4d0*/  @!PT LDS RZ, [RZ] ;  /* 0x00000000fffff984 */ /* 0x000fe20000000800 */
[----:B------:R-:W-:Y:S01]  /*f4e0*/  @!PT LDS RZ, [RZ] ;  /* 0x00000000fffff984 */ /* 0x000fe20000000800 */
[----:B------:R1:W-:Y:S01]  /*f4f0*/  @!P1 LDGSTS.E.BYPASS.LTC128B.128 [R241+0x3000], desc[UR20][R18.64] ;  /* 0x0300000012f19fae */ /* 0x0003e2000b981a14 */
[-C--:B------:R-:W-:Y:S01]  /*f500*/  @!P1 MOV R31, R21.reuse ;  /* 0x00000015001f9202 */ /* 0x080fe20000000f00 */
[C---:B------:R-:W-:Y:S01]  /*f510*/  @!P1 IMAD.WIDE.U32 R26, R4.reuse, 0xe0, R26 ;  /* 0x000000e0041a9825 */ /* 0x040fe200078e001a */
[----:B------:R-:W-:Y:S01]  /*f520*/  @!P1 IADD3 R11, PT, PT, R11, UR9, RZ ;  /* 0x000000090b0b9c10 */ /* 0x000fe2000fffe0ff */
[----:B------:R1:W-:Y:S01]  /*f530*/  @P1 STS.128 [R241+0x3800], RZ ;  /* 0x003800fff1001388 */ /* 0x0003e20000000c00 */
[----:B------:R-:W-:Y:S01]  /*f540*/  @!UP0 UIMAD UR15, UR11, 0x120, URZ ;  /* 0x000001200b0f88a4 */ /* 0x000fe2000f8e02ff */
[--C-:B------:R-:W-:Y:S01]  /*f550*/  @!P1 IMAD.MOV.U32 R28, RZ, RZ, R20.reuse ;  /* 0x000000ffff1c9224 */ /* 0x100fe200078e0014 */
[----:B------:R-:W-:Y:S01]  /*f560*/  @!P1 MOV R33, R21 ;  /* 0x0000001500219202 */ /* 0x000fe20000000f00 */
[----:B------:R-:W-:Y:S01]  /*f570*/  @!PT LDS RZ, [RZ] ;  /* 0x00000000fffff984 */ /* 0x000fe20000000800 */
[----:B------:R-:W-:Y:S01]  /*f580*/  @!PT LDS RZ, [RZ] ;  /* 0x00000000fffff984 */ /* 0x000fe20000000800 */
[----:B------:R-:W-:Y:S01]  /*f590*/  @!PT LDS RZ, [RZ] ;  /* 0x00000000fffff984 */ /* 0x000fe20000000800 */
[----:B------:R1:W-:Y:S01]  /*f5a0*/  @!P1 LDGSTS.E.BYPASS.LTC128B.128 [R241+0x3800], desc[UR20][R22.64] ;  /* 0x0380000016f19fae */ /* 0x0003e2000b981a14 */
[----:B------:R-:W-:Y:S01]  /*f5b0*/  @!P1 IMAD.MOV.U32 R30, RZ, RZ, R20 ;  /* 0x000000ffff1e9224 */ /* 0x000fe200078e0014 */
[----:B------:R-:W-:Y:S01]  /*f5c0*/  @!UP0 UIMAD UR14, UR11, 0x140, URZ ;  /* 0x000001400b0e88a4 */ /* 0x000fe2000f8e02ff */
[----:B------:R-:W-:Y:S01]  /*f5d0*/  @!P1 VIADD R17, R17, UR8 ;  /* 0x0000000811119c36 */ /* 0x000fe20008000000 */
        /* <DEDUP_REMOVED lines=12> */
[----:B------:R-:W-:Y:S01]  /*f6a0*/  @!UP0 UIMAD UR7, UR11, 0x1a0, URZ ;  /* 0x000001a00b0788a4 */ /* 0x000fe2000f8e02ff */
[----:B------:R-:W-:Y:S01]  /*f6b0*/  BSSY.RECONVERGENT B0, `(.L_x_2150) ;  /* 0x0000044000007945 */ /* 0x000fe20003800200 */
        /* <DEDUP_REMOVED lines=67> */
.L_x_2151:
[----:B------:R-:W-:Y:S05]  /*faf0*/  BSYNC.RECONVERGENT B0 ;  /* 0x0000000000007941 */ /* 0x000fea0003800200 */
.L_x_2150:
[----:B------:R-:W0:Y:S02]  /*fb00*/  LDGDEPBAR ;  /* 0x00000000000079af */ /* 0x000e240000000000 */
.L_x_2147:
[----:B------:R-:W-:Y:S01]  /*fb10*/  FMNMX3.FTZ R3, R2, R194, R190, !PT ;  /* 0x000000c202037276 */ /* 0x000fe200078100be */
[----:B-1----:R-:W-:Y:S01]  /*fb20*/  LDSM.16.MT88.4 R20, [R226+0xa000] ;  /* 0x00a00000e214783b */ /* 0x002fe20000004200 */
[----:B--2---:R-:W-:Y:S01]  /*fb30*/  FMNMX3.FTZ R4, R0, R191, R189, !PT ;  /* 0x000000bf00047276 */ /* 0x004fe200078100bd */
[----:B------:R-:W-:Y:S01]  /*fb40*/  UIADD3 UR7, UPT, UPT, UR17, -0x3, URZ ;  /* 0xfffffffd11077890 */ /* 0x000fe2000fffe0ff */
[----:B------:R-:W-:Y:S01]  /*fb50*/  FMNMX3.FTZ R3, R3, R244, R242, !PT ;  /* 0x000000f403037276 */ /* 0x000fe200078100f2 */
[----:B------:R-:W-:Y:S01]  /*fb60*/  LDSM.16.MT88.4 R40, [R226+0xa800] ;  /* 0x00a80000e228783b */ /* 0x000fe20000004200 */
[----:B------:R-:W-:Y:S02]  /*fb70*/  FMNMX3.FTZ R4, R4, R219, R199, !PT ;  /* 0x000000db04047276 */ /* 0x000fe400078100c7 */
[----:B------:R-:W-:Y:S01]  /*fb80*/  FMNMX3.FTZ R3, R3, R238, R228, !PT ;  /* 0x000000ee03037276 */ /* 0x000fe200078100e4 */
[----:B------:R-:W-:Y:S01]  /*fb90*/  LDSM.16.MT88.4 R44, [R206+0xa800] ;  /* 0x00a80000ce2c783b */ /* 0x000fe20000004200 */
        /* <DEDUP_REMOVED lines=59> */
[----:B------:R-:W-:Y:S01]  /*ff50*/  IADD3 R24, PT, PT, R226, 0xa000, RZ ;  /* 0x0000a000e2187810 */ /* 0x000fe20007ffe0ff */
[----:B------:R-:W1:Y:S04]  /*ff60*/  SHFL.BFLY PT, R3, R6, 0x2, 0x1f ;  /* 0x0c401f0006037f89 */ /* 0x000e6800000e0000 */
[----:B------:R-:W2:Y:S01]  /*ff70*/  SHFL.BFLY PT, R4, R5, 0x2, 0x1f ;  /* 0x0c401f0005047f89 */ /* 0x000ea200000e0000 */
[----:B-1----:R-:W-:-:S02]  /*ff80*/  FMNMX.FTZ R3, R6, R3, !PT ;  /* 0x0000000306037209 */ /* 0x002fc40007810000 */
[----:B--2---:R-:W-:-:S03]  /*ff90*/  FMNMX.FTZ R4, R5, R4, !PT ;  /* 0x0000000405047209 */ /* 0x004fc60007810000 */
[----:B------:R-:W1:Y:S04]  /*ffa0*/  SHFL.BFLY PT, R198, R3, 0x1, 0x1f ;  /* 0x0c201f0003c67f89 */ /* 0x000e6800000e0000 */
[----:B------:R-:W2:Y:S01]  /*ffb0*/  SHFL.BFLY PT, R197, R4, 0x1, 0x1f ;  /* 0x0c201f0004c57f89 */ /* 0x000ea200000e0000 */
[----:B-1----:R-:W-:-:S04]  /*ffc0*/  FMNMX.FTZ R198, R3, R198, !PT ;  /* 0x000000c603c67209 */ /* 0x002fc80007810000 */
[C---:B------:R-:W-:Y:S01]  /*ffd0*/  FSETP.NEU.FTZ.AND P2, PT, R198.reuse, -INF , PT ;  /* 0xff800000c600780b */ /* 0x040fe20003f5d000 */
[----:B------:R-:W-:Y:S01]  /*ffe0*/  FMUL.FTZ R195, R198, UR4 ;  /* 0x00000004c6c37c20 */ /* 0x000fe20008410000 */
[----:B--2---:R-:W-:Y:S02]  /*fff0*/  FMNMX.FTZ R197, R4, R197, !PT ;  /* 0x000000c504c57209 */ /* 0x004fe40007810000 */
[----:B------:R-:W-:Y:S02]  /*10000*/  FSEL R5, R198, RZ, P2 ;  /* 0x000000ffc6057208 */ /* 0x000fe40001000000 */
[----:B------:R-:W-:Y:S02]  /*10010*/  FSEL R195, R195, RZ, P2 ;  /* 0x000000ffc3c37208 */ /* 0x000fe40001000000 */
[C---:B------:R-:W-:Y:S01]  /*10020*/  FSETP.NEU.FTZ.AND P1, PT, R197.reuse, -INF , PT ;  /* 0xff800000c500780b */ /* 0x040fe20003f3d000 */
[----:B------:R-:W-:Y:S02]  /*10030*/  FADD.FTZ R4, R2, -R5 ;  /* 0x8000000502047221 */ /* 0x000fe40000010000 */
[--C-:B------:R-:W-:Y:S01]  /*10040*/  FFMA.FTZ R196, R194, UR4, -R195.reuse ;  /* 0x00000004c2c47c23 */ /* 0x100fe200080108c3 */
[--C-:B------:R-:W-:Y:S01]  /*10050*/  FFMA.FTZ R194, R190, UR4, -R195.reuse ;  /* 0x00000004bec27c23 */ /* 0x100fe200080108c3 */
[C---:B------:R-:W-:Y:S01]  /*10060*/  FMUL.FTZ R190, R197.reuse, UR4 ;  /* 0x00000004c5be7c20 */ /* 0x040fe20008410000 */
[----:B------:R-:W-:Y:S01]  /*10070*/  FSEL R5, R197, RZ, P1 ;  /* 0x000000ffc5057208 */ /* 0x000fe20000800000 */
[--C-:B------:R-:W-:Y:S01]  /*10080*/  FFMA.FTZ R193, R244, UR4, -R195.reuse ;  /* 0x00000004f4c17c23 */ /* 0x100fe200080108c3 */
[----:B------:R-:W-:Y:S01]  /*10090*/  FFMA.FTZ R192, R242, UR4, -R195 ;  /* 0x00000004f2c07c23 */ /* 0x000fe200080108c3 */
[----:B------:R-:W-:Y:S01]  /*100a0*/  MUFU.EX2 R196, R196 ;  /* 0x000000c400c47308 */ /* 0x000fe20000000800 */
[----:B------:R-:W-:Y:S01]  /*100b0*/  FSEL R190, R190, RZ, P1 ;  /* 0x000000ffbebe7208 */ /* 0x000fe20000800000 */
[----:B------:R-:W-:Y:S01]  /*100c0*/  FADD.FTZ R5, R0, -R5 ;  /* 0x8000000500057221 */ /* 0x000fe20000010000 */
[--C-:B------:R-:W-:Y:S01]  /*100d0*/  FFMA.FTZ R228, R228, UR4, -R195.reuse ;  /* 0x00000004e4e47c23 */ /* 0x100fe200080108c3 */
[--C-:B------:R-:W-:Y:S01]  /*100e0*/  FFMA.FTZ R236, R236, UR4, -R195.reuse ;  /* 0x00000004ecec7c23 */ /* 0x100fe200080108c3 */
[--C-:B------:R-:W-:Y:S01]  /*100f0*/  FFMA.FTZ R107, R107, UR4, -R195.reuse ;  /* 0x000000046b6b7c23 */ /* 0x100fe200080108c3 */
[--C-:B------:R-:W-:Y:S01]  /*10100*/  FFMA.FTZ R2, R199, UR4, -R190.reuse ;  /* 0x00000004c7027c23 */ /* 0x100fe200080108be */
[--C-:B------:R-:W-:Y:S01]  /*10110*/  FFMA.FTZ R191, R191, UR4, -R190.reuse ;  /* 0x00000004bfbf7c23 */ /* 0x100fe200080108be */
[--C-:B------:R-:W-:Y:S01]  /*10120*/  FFMA.FTZ R189, R189, UR4, -R190.reuse ;  /* 0x00000004bdbd7c23 */ /* 0x100fe200080108be */
[--C-:B------:R-:W-:Y:S01]  /*10130*/  FFMA.FTZ R3, R219, UR4, -R190.reuse ;  /* 0x00000004db037c23 */ /* 0x100fe200080108be */
[----:B------:R-:W-:Y:S01]  /*10140*/  FMUL.FTZ R199, R4, UR4 ;  /* 0x0000000404c77c20 */ /* 0x000fe20008410000 */
[----:B------:R-:W-:Y:S01]  /*10150*/  FMUL.FTZ R0, R5, UR4 ;  /* 0x0000000405007c20 */ /* 0x000fe20008410000 */
[----:B------:R-:W1:Y:S01]  /*10160*/  MUFU.EX2 R194, R194 ;  /* 0x000000c200c27308 */ /* 0x000e620000000800 */
[----:B------:R-:W2:Y:S01]  /*10170*/  LDSM.16.MT88.4 R4, [R206+0xa000] ;  /* 0x00a00000ce04783b */ /* 0x000ea20000004200 */
        /* <DEDUP_REMOVED lines=71> */
[-C--:B-1----:R-:W-:Y:S01]  /*105f0*/  FMUL.FTZ R16, R160, R199.reuse ;  /* 0x000000c7a0107220 */ /* 0x082fe20000410000 */
[-C--:B------:R-:W-:Y:S01]  /*10600*/  FMUL.FTZ R17, R161, R199.reuse ;  /* 0x000000c7a1117220 */ /* 0x080fe20000410000 */
[-C--:B------:R-:W-:Y:S01]  /*10610*/  FMUL.FTZ R156, R156, R199.reuse ;  /* 0x000000c79c9c7220 */ /* 0x080fe20000410000 */
[-C--:B------:R-:W-:Y:S01]  /*10620*/  FMUL.FTZ R157, R157, R199.reuse ;  /* 0x000000c79d9d7220 */ /* 0x080fe20000410000 */
[----:B------:R-:W-:Y:S01]  /*10630*/  IADD3 R161, PT, PT, R226, 0xa040, RZ ;  /* 0x0000a040e2a17810 */ /* 0x000fe20007ffe0ff */
[-C--:B------:R-:W-:Y:S01]  /*10640*/  FMUL.FTZ R28, R132, R199.reuse ;  /* 0x000000c7841c7220 */ /* 0x080fe20000410000 */
[----:B------:R-:W-:Y:S01]  /*10650*/  @P0 IADD3 R161, PT, PT, R24, -0x40, RZ ;  /* 0xffffffc018a10810 */ /* 0x000fe20007ffe0ff */
[-C--:B------:R-:W-:Y:S01]  /*10660*/  FMUL.FTZ R29, R133, R199.reuse ;  /* 0x000000c7851d7220 */ /* 0x080fe20000410000 */
[-C--:B----4-:R-:W-:Y:S01]  /*10670*/  FMUL.FTZ R18, R162, R0.reuse ;  /* 0x00000000a2127220 */ /* 0x090fe20000410000 */
[-C--:B------:R-:W-:Y:S01]  /*10680*/  FMUL.FTZ R19, R163, R0.reuse ;  /* 0x00000000a3137220 */ /* 0x080fe20000410000 */
[-C--:B------:R-:W-:Y:S01]  /*10690*/  FMUL.FTZ R158, R158, R0.reuse ;  /* 0x000000009e9e7220 */ /* 0x080fe20000410000 */
[-C--:B------:R-:W-:Y:S01]  /*106a0*/  FMUL.FTZ R159, R159, R0.reuse ;  /* 0x000000009f9f7220 */ /* 0x080fe20000410000 */
[----:B------:R-:W1:Y:S01]  /*106b0*/  LDSM.16.MT88.4 R24, [R161] ;  /* 0x00000000a118783b */ /* 0x000e620000004200 */
        /* <DEDUP_REMOVED lines=8> */
[----:B------:R-:W-:Y:S01]  /*10740*/  FMUL.FTZ R137, R137, R199 ;  /* 0x000000c789897220 */ /* 0x000fe20000410000 */
[-C--:B------:R-:W-:Y:S01]  /*10750*/  FMUL.FTZ R138, R138, R0.reuse ;  /* 0x000000008a8a7220 */ /* 0x080fe20000410000 */
[-C--:B------:R-:W-:Y:S01]  /*10760*/  FMUL.FTZ R139, R139, R0.reuse ;  /* 0x000000008b8b7220 */ /* 0x080fe20000410000 */
[C---:B------:R-:W-:Y:S01]  /*10770*/  HMMA.16816.F32.BF16 R20, R8.reuse, R22, R156 ;  /* 0x000000160814723c */ /* 0x040fe2000004189c */
[----:B------:R-:W-:Y:S01]  /*10780*/  IADD3 R156, PT, PT, R208, R161, RZ ;  /* 0x000000a1d09c7210 */ /* 0x000fe20007ffe0ff */
[-C--:B------:R-:W-:Y:S01]  /*10790*/  FMUL.FTZ R144, R144, R199.reuse ;  /* 0x000000c790907220 */ /* 0x080fe20000410000 */
[-C--:B------:R-:W-:Y:S01]  /*107a0*/  FMUL.FTZ R145, R145, R199.reuse ;  /* 0x000000c791917220 */ /* 0x080fe20000410000 */
[-C--:B------:R-:W-:Y:S01]  /*107b0*/  FMUL.FTZ R146, R146, R0.reuse ;  /* 0x0000000092927220 */ /* 0x080fe20000410000 */
[-C--:B------:R-:W-:Y:S01]  /*107c0*/  FMUL.FTZ R147, R147, R0.reuse ;  /* 0x0000000093937220 */ /* 0x080fe20000410000 */
[----:B------:R-:W3:Y:S01]  /*107d0*/  LDSM.16.MT88.4 R32, [R156] ;  /* 0x000000009c20783b */ /* 0x000ee20000004200 */
        /* <DEDUP_REMOVED lines=8> */
[C---:B--2---:R-:W-:Y:S01]  /*10860*/  HMMA.16816.F32.BF16 R28, R8.reuse, R4, R28 ;  /* 0x00000004081c723c */ /* 0x044fe2000004181c */
[--C-:B------:R-:W-:Y:S01]  /*10870*/  FFMA.FTZ R160, R238, UR4, -R195.reuse ;  /* 0x00000004eea07c23 */ /* 0x100fe200080108c3 */
[--C-:B------:R-:W-:Y:S01]  /*10880*/  FFMA.FTZ R133, R222, UR4, -R195.reuse ;  /* 0x00000004de857c23 */ /* 0x100fe200080108c3 */
[--C-:B------:R-:W-:Y:S01]  /*10890*/  FFMA.FTZ R134, R217, UR4, -R190.reuse ;  /* 0x00000004d9867c23 */ /* 0x100fe200080108be */
[--C-:B------:R-:W-:Y:S01]  /*108a0*/  FFMA.FTZ R135, R215, UR4, -R190.reuse ;  /* 0x00000004d7877c23 */ /* 0x100fe200080108be */
[----:B------:R-:W-:Y:S01]  /*108b0*/  MUFU.EX2 R157, R228 ;  /* 0x000000e4009d7308 */ /* 0x000fe20000000800 */
[----:B------:R-:W-:Y:S01]  /*108c0*/  LDSM.16.MT88.4 R56, [R156+0x800] ;  /* 0x000800009c38783b */ /* 0x000fe20000004200 */
[--C-:B------:R-:W-:Y:S01]  /*108d0*/  FFMA.FTZ R140, R218, UR4, -R195.reuse ;  /* 0x00000004da8c7c23 */ /* 0x100fe200080108c3 */
[C---:B------:R-:W-:Y:S01]  /*108e0*/  HMMA.16816.F32.BF16 R4, R8.reuse, R6, R136 ;  /* 0x000000060804723c */ /* 0x040fe20000041888 */
[--C-:B------:R-:W-:Y:S01]  /*108f0*/  FFMA.FTZ R136, R213, UR4, -R190.reuse ;  /* 0x00000004d5887c23 */ /* 0x100fe200080108be */
[--C-:B------:R-:W-:Y:S01]  /*10900*/  FFMA.FTZ R137, R211, UR4, -R190.reuse ;  /* 0x00000004d3897c23 */ /* 0x100fe200080108be */
[--C-:B------:R-:W-:Y:S01]  /*10910*/  FFMA.FTZ R139, R220, UR4, -R195.reuse ;  /* 0x00000004dc8b7c23 */ /* 0x100fe200080108c3 */
[--C-:B------:R-:W-:Y:S01]  /*10920*/  FFMA.FTZ R138, R216, UR4, -R195.reuse ;  /* 0x00000004d88a7c23 */ /* 0x100fe200080108c3 */
[----:B------:R-:W2:Y:S01]  /*10930*/  MUFU.EX2 R160, R160 ;  /* 0x000000a000a07308 */ /* 0x000ea20000000800 */
[--C-:B------:R-:W-:Y:S01]  /*10940*/  FFMA.FTZ R141, R214, UR4, -R195.reuse ;  /* 0x00000004d68d7c23 */ /* 0x100fe200080108c3 */
[--C-:B------:R-:W-:Y:S01]  /*10950*/  FFMA.FTZ R142, R209, UR4, -R190.reuse ;  /* 0x00000004d18e7c23 */ /* 0x100fe200080108be */
[C---:B-1----:R-:W-:Y:S01]  /*10960*/  HMMA.16816.F32.BF16 R36, R8.reuse, R24, R36 ;  /* 0x000000180824723c */ /* 0x042fe20000041824 */
        /* <DEDUP_REMOVED lines=12> */
[----:B------:R-:W1:Y:S01]  /*10a30*/  MUFU.EX2 R133, R133 ;  /* 0x0000008500857308 */ /* 0x000e620000000800 */
[----:B--2---:R-:W-:Y:S01]  /*10a40*/  F2FP.BF16.F32.PACK_AB R52, R157, R160 ;  /* 0x000000a09d34723e */ /* 0x004fe200000010ff */
[--C-:B------:R-:W-:Y:S01]  /*10a50*/  FFMA.FTZ R121, R121, UR4, -R190.reuse ;  /* 0x0000000479797c23 */ /* 0x100fe200080108be */
[C---:B---3--:R-:W-:Y:S01]  /*10a60*/  HMMA.16816.F32.BF16 R48, R8.reuse, R32, R48 ;  /* 0x000000200830723c */ /* 0x048fe20000041830 */
[--C-:B------:R-:W-:Y:S01]  /*10a70*/  FFMA.FTZ R120, R120, UR4, -R190.reuse ;  /* 0x0000000478787c23 */ /* 0x100fe200080108be */
[--C-:B------:R-:W-:Y:S01]  /*10a80*/  FFMA.FTZ R125, R125, UR4, -R190.reuse ;  /* 0x000000047d7d7c23 */ /* 0x100fe200080108be */
[--C-:B------:R-:W-:Y:S01]  /*10a90*/  FFMA.FTZ R124, R124, UR4, -R190.reuse ;  /* 0x000000047c7c7c23 */ /* 0x100fe200080108be */
[--C-:B------:R-:W-:Y:S01]  /*10aa0*/  FFMA.FTZ R131, R131, UR4, -R195.reuse ;  /* 0x0000000483837c23 */ /* 0x100fe200080108c3 */
[----:B------:R-:W-:Y:S01]  /*10ab0*/  MUFU.EX2 R134, R134 ;  /* 0x0000008600867308 */ /* 0x000fe20000000800 */
[--C-:B------:R-:W-:Y:S01]  /*10ac0*/  FFMA.FTZ R130, R130, UR4, -R195.reuse ;  /* 0x0000000482827c23 */ /* 0x100fe200080108c3 */
[--C-:B------:R-:W-:Y:S01]  /*10ad0*/  FFMA.FTZ R129, R129, UR4, -R190.reuse ;  /* 0x0000000481817c23 */ /* 0x100fe200080108be */
[----:B------:R-:W-:Y:S01]  /*10ae0*/  HMMA.16816.F32.BF16 R8, R8, R34, R148 ;  /* 0x000000220808723c */ /* 0x000fe20000041894 */
[----:B------:R-:W2:Y:S01]  /*10af0*/  LDSM.16.MT88.4 R32, [R161+0x800] ;  /* 0x00080000a120783b */ /* 0x000ea20000004200 */
[--C-:B------:R-:W-:Y:S01]  /*10b00*/  FFMA.FTZ R148, R210, UR4, -R195.reuse ;  /* 0x00000004d2947c23 */ /* 0x100fe200080108c3 */
[--C-:B------:R-:W-:Y:S01]  /*10b10*/  FFMA.FTZ R149, R200, UR4, -R195.reuse ;  /* 0x00000004c8957c23 */ /* 0x100fe200080108c3 */
[--C-:B------:R-:W-:Y:S01]  /*10b20*/  FFMA.FTZ R150, R167, UR4, -R195.reuse ;  /* 0x00000004a7967c23 */ /* 0x100fe200080108c3 */
[----:B------:R-:W3:Y:S01]  /*10b30*/  MUFU.EX2 R135, R135 ;  /* 0x0000008700877308 */ /* 0x000ee20000000800 */
[----:B-1----:R-:W-:Y:S01]  /*10b40*/  F2FP.BF16.F32.PACK_AB R54, R133, R132 ;  /* 0x000000848536723e */ /* 0x002fe200000010ff */
[----:B------:R-:W-:Y:S01]  /*10b50*/  FFMA.FTZ R151, R166, UR4, -R195 ;  /* 0x00000004a6977c23 */ /* 0x000fe200080108c3 */
[--C-:B------:R-:W-:Y:S01]  /*10b60*/  FFMA.FTZ R128, R128, UR4, -R190.reuse ;  /* 0x0000000480807c23 */ /* 0x100fe200080108be */
[--C-:B------:R-:W-:Y:S01]  /*10b70*/  FFMA.FTZ R152, R165, UR4, -R190.reuse ;  /* 0x00000004a5987c23 */ /* 0x100fe200080108be */
[----:B------:R-:W-:Y:S01]  /*10b80*/  FFMA.FTZ R153, R164, UR4, -R190 ;  /* 0x00000004a4997c23 */ /* 0x000fe200080108be */
[----:B------:R-:W-:Y:S01]  /*10b90*/  FFMA.FTZ R199, R243, R199, R196 ;  /* 0x000000c7f3c77223 */ /* 0x000fe200000100c4 */
[----:B------:R-:W-:Y:S01]  /*10ba0*/  FFMA.FTZ R0, R240, R0, R191 ;  /* 0x00000000f0007223 */ /* 0x000fe200000100bf */
[----:B------:R-:W-:Y:S01]  /*10bb0*/  MUFU.EX2 R136, R136 ;  /* 0x0000008800887308 */ /* 0x000fe20000000800 */
[----:B------:R-:W-:Y:S01]  /*10bc0*/  FFMA.FTZ R155, R173, UR4, -R190 ;  /* 0x00000004ad9b7c23 */ /* 0x000fe200080108be */
[----:B------:R-:W-:Y:S01]  /*10bd0*/  FADD.FTZ R194, R194, R199 ;  /* 0x000000c7c2c27221 */ /* 0x000fe20000010000 */
[----:B------:R-:W-:Y:S01]  /*10be0*/  FADD.FTZ R0, R189, R0 ;  /* 0x00000000bd007221 */ /* 0x000fe20000010000 */
[--C-:B------:R-:W-:Y:S01]  /*10bf0*/  FFMA.FTZ R169, R169, UR4, -R190.reuse ;  /* 0x00000004a9a97c23 */ /* 0x100fe200080108be */
[----:B------:R-:W-:Y:S01]  /*10c00*/  FFMA.FTZ R168, R168, UR4, -R190 ;  /* 0x00000004a8a87c23 */ /* 0x000fe200080108be */
[----:B------:R-:W-:Y:S01]  /*10c10*/  FADD.FTZ R193, R193, R194 ;  /* 0x000000c2c1c17221 */ /* 0x000fe20000010000 */
        /* <DEDUP_REMOVED lines=8> */
[----:B------:R-:W-:Y:S01]  /*10ca0*/  FFMA.FTZ R240, R12, UR4, -R190 ;  /* 0x000000040cf07c23 */ /* 0x000fe200080108be */
[----:B------:R-:W-:Y:S01]  /*10cb0*/  MUFU.EX2 R139, R139 ;  /* 0x0000008b008b7308 */ /* 0x000fe20000000800 */
[--C-:B------:R-:W-:Y:S01]  /*10cc0*/  FFMA.FTZ R186, R186, UR4, -R195.reuse ;  /* 0x00000004baba7c23 */ /* 0x100fe200080108c3 */
[--C-:B------:R-:W-:Y:S01]  /*10cd0*/  FFMA.FTZ R187, R187, UR4, -R195.reuse ;  /* 0x00000004bbbb7c23 */ /* 0x100fe200080108c3 */
[----:B------:R-:W-:-:S05]  /*10ce0*/  FFMA.FTZ R188, R188, UR4, -R195 ;  /* 0x00000004bcbc7c23 */ /* 0x000fca00080108c3 */
[----:B------:R-:W3:Y:S01]  /*10cf0*/  MUFU.EX2 R138, R138 ;  /* 0x0000008a008a7308 */ /* 0x000ee20000000800 */
[----:B-1----:R-:W-:-:S07]  /*10d00*/  F2FP.BF16.F32.PACK_AB R55, R137, R136 ;  /* 0x000000888937723e */ /* 0x002fce00000010ff */
[C---:B--2---:R-:W-:Y:S01]  /*10d10*/  HMMA.16816.F32.BF16 R36, R52.reuse, R32, R36 ;  /* 0x000000203424723c */ /* 0x044fe20000041824 */
[----:B------:R-:W-:Y:S07]  /*10d20*/  MUFU.EX2 R140, R140 ;  /* 0x0000008c008c7308 */ /* 0x000fee0000000800 */
[C---:B------:R-:W-:Y:S01]  /*10d30*/  HMMA.16816.F32.BF16 R24, R52.reuse, R34, R24 ;  /* 0x000000223418723c */ /* 0x040fe20000041818 */
[----:B------:R-:W1:Y:S01]  /*10d40*/  LDSM.16.MT88.4 R32, [R161+0x1000] ;  /* 0x00100000a120783b */ /* 0x000e620000004200 */
[----:B------:R-:W-:Y:S06]  /*10d50*/  MUFU.EX2 R141, R141 ;  /* 0x0000008d008d7308 */ /* 0x000fec0000000800 */
[C---:B------:R-:W-:Y:S02]  /*10d60*/  HMMA.16816.F32.BF16 R16, R52.reuse, R40, R16 ;  /* 0x000000283410723c */ /* 0x040fe40000041810 */
[----:B------:R-:W-:Y:S06]  /*10d70*/  MUFU.EX2 R142, R142 ;  /* 0x0000008e008e7308 */ /* 0x000fec0000000800 */
[C---:B------:R-:W-:Y:S01]  /*10d80*/  HMMA.16816.F32.BF16 R20, R52.reuse, R42, R20 ;  /* 0x0000002a3414723c */ /* 0x040fe20000041814 */
[----:B------:R-:W2:Y:S01]  /*10d90*/  LDSM.16.MT88.4 R40, [R226+0xb000] ;  /* 0x00b00000e228783b */ /* 0x000ea20000004200 */
[----:B------:R-:W4:Y:S06]  /*10da0*/  MUFU.EX2 R143, R143 ;  /* 0x0000008f008f7308 */ /* 0x000f2c0000000800 */
[C---:B------:R-:W-:Y:S02]  /*10db0*/  HMMA.16816.F32.BF16 R28, R52.reuse, R44, R28 ;  /* 0x0000002c341c723c */ /* 0x040fe4000004181c */
[----:B------:R-:W-:Y:S06]  /*10dc0*/  MUFU.EX2 R144, R144 ;  /* 0x0000009000907308 */ /* 0x000fec0000000800 */
[C---:B------:R-:W-:Y:S01]  /*10dd0*/  HMMA.16816.F32.BF16 R4, R52.reuse, R46, R4 ;  /* 0x0000002e3404723c */ /* 0x040fe20000041804 */
[----:B------:R-:W5:Y:S01]  /*10de0*/  LDSM.16.MT88.4 R44, [R206+0xb000] ;  /* 0x00b00000ce2c783b */ /* 0x000f620000004200 */
[----:B------:R-:W1:Y:S06]  /*10df0*/  MUFU.EX2 R145, R145 ;  /* 0x0000009100917308 */ /* 0x000e6c0000000800 */
[C---:B------:R-:W-:Y:S02]  /*10e00*/  HMMA.16816.F32.BF16 R48, R52.reuse, R56, R48 ;  /* 0x000000383430723c */ /* 0x040fe40000041830 */
[----:B------:R-:W-:Y:S06]  /*10e10*/  MUFU.EX2 R147, R147 ;  /* 0x0000009300937308 */ /* 0x000fec0000000800 */
[----:B------:R-:W-:Y:S01]  /*10e20*/  HMMA.16816.F32.BF16 R8, R52, R58, R8 ;  /* 0x0000003a3408723c */ /* 0x000fe20000041808 */
[----:B---3--:R-:W-:Y:S01]  /*10e30*/  F2FP.BF16.F32.PACK_AB R52, R138, R139 ;  /* 0x0000008b8a34723e */ /* 0x008fe200000010ff */
[----:B------:R-:W3:Y:S01]  /*10e40*/  LDSM.16.MT88.4 R56, [R156+0x1000] ;  /* 0x001000009c38783b */ /* 0x000ee20000004200 */
[----:B----4-:R-:W-:Y:S01]  /*10e50*/  F2FP.BF16.F32.PACK_AB R53, R143, R142 ;  /* 0x0000008e8f35723e */ /* 0x010fe200000010ff */
[----:B------:R-:W4:Y:S01]  /*10e60*/  MUFU.EX2 R146, R146 ;  /* 0x0000009200927308 */ /* 0x000f220000000800 */
[----:B------:R-:W-:-:S02]  /*10e70*/  F2FP.BF16.F32.PACK_AB R54, R141, R140 ;  /* 0x0000008c8d36723e */ /* 0x000fc400000010ff */
[----:B-1----:R-:W-:-:S05]  /*10e80*/  F2FP.BF16.F32.PACK_AB R55, R145, R144 ;  /* 0x000000909137723e */ /* 0x002fca00000010ff */
[----:B------:R-:W-:Y:S02]  /*10e90*/  MUFU.EX2 R148, R148 ;  /* 0x0000009400947308 */ /* 0x000fe40000000800 */
[C---:B------:R-:W-:Y:S06]  /*10ea0*/  HMMA.16816.F32.BF16 R36, R52.reuse, R32, R36 ;  /* 0x000000203424723c */ /* 0x040fec0000041824 */
[----:B------:R-:W-:Y:S02]  /*10eb0*/  MUFU.EX2 R149, R149 ;  /* 0x0000009500957308 */ /* 0x000fe40000000800 */
[C---:B------:R-:W-:Y:S01]  /*10ec0*/  HMMA.16816.F32.BF16 R24, R52.reuse, R34, R24 ;  /* 0x000000223418723c */ /* 0x040fe20000041818 */
[----:B------:R-:W1:Y:S05]  /*10ed0*/  LDSM.16.MT88.4 R32, [R161+0x1800] ;  /* 0x00180000a120783b */ /* 0x000e6a0000004200 */
[----:B------:R-:W4:Y:S02]  /*10ee0*/  MUFU.EX2 R112, R112 ;  /* 0x0000007000707308 */ /* 0x000f240000000800 */
[C---:B--2---:R-:W-:Y:S06]  /*10ef0*/  HMMA.16816.F32.BF16 R16, R52.reuse, R40, R16 ;  /* 0x000000283410723c */ /* 0x044fec0000041810 */
[----:B------:R-:W-:Y:S02]  /*10f00*/  MUFU.EX2 R109, R109 ;  /* 0x0000006d006d7308 */ /* 0x000fe40000000800 */
[C---:B------:R-:W-:Y:S01]  /*10f10*/  HMMA.16816.F32.BF16 R20, R52.reuse, R42, R20 ;  /* 0x0000002a3414723c */ /* 0x040fe20000041814 */
[----:B------:R-:W2:Y:S05]  /*10f20*/  LDSM.16.MT88.4 R40, [R226+0xb800] ;  /* 0x00b80000e228783b */ /* 0x000eaa0000004200 */
[----:B------:R-:W1:Y:S02]  /*10f30*/  MUFU.EX2 R108, R108 ;  /* 0x0000006c006c7308 */ /* 0x000e640000000800 */
        /* <DEDUP_REMOVED lines=8> */
[----:B----4-:R-:W-:Y:S01]  /*10fc0*/  F2FP.BF16.F32.PACK_AB R52, R146, R147 ;  /* 0x000000939234723e */ /* 0x010fe200000010ff */
[----:B------:R-:W3:Y:S01]  /*10fd0*/  LDSM.16.MT88.4 R56, [R156+0x1800] ;  /* 0x001800009c38783b */ /* 0x000ee20000004200 */
[----:B------:R-:W-:-:S02]  /*10fe0*/  F2FP.BF16.F32.PACK_AB R53, R112, R113 ;  /* 0x000000717035723e */ /* 0x000fc400000010ff */
[----:B------:R-:W-:Y:S01]  /*10ff0*/  F2FP.BF16.F32.PACK_AB R54, R149, R148 ;  /* 0x000000949536723e */ /* 0x000fe200000010ff */
[----:B------:R-:W-:Y:S01]  /*11000*/  MUFU.EX2 R102, R102 ;  /* 0x0000006600667308 */ /* 0x000fe20000000800 */
[----:B-1----:R-:W-:-:S07]  /*11010*/  F2FP.BF16.F32.PACK_AB R55, R108, R109 ;  /* 0x0000006d6c37723e */ /* 0x002fce00000010ff */
[C---:B------:R-:W-:Y:S01]  /*11020*/  HMMA.16816.F32.BF16 R36, R52.reuse, R32, R36 ;  /* 0x000000203424723c */ /* 0x040fe20000041824 */
[----:B------:R-:W-:Y:S07]  /*11030*/  MUFU.EX2 R105, R105 ;  /* 0x0000006900697308 */ /* 0x000fee0000000800 */
[C---:B------:R-:W-:Y:S01]  /*11040*/  HMMA.16816.F32.BF16 R24, R52.reuse, R34, R24 ;  /* 0x000000223418723c */ /* 0x040fe20000041818 */
[----:B------:R-:W1:Y:S01]  /*11050*/  LDSM.16.MT88.4 R32, [R161+0x2000] ;  /* 0x00200000a120783b */ /* 0x000e620000004200 */
[----:B------:R-:W4:Y:S06]  /*11060*/  MUFU.EX2 R104, R104 ;  /* 0x0000006800687308 */ /* 0x000f2c0000000800 */
[C---:B--2---:R-:W-:Y:S02]  /*11070*/  HMMA.16816.F32.BF16 R16, R52.reuse, R40, R16 ;  /* 0x000000283410723c */ /* 0x044fe40000041810 */
[----:B------:R-:W-:Y:S06]  /*11080*/  MUFU.EX2 R101, R101 ;  /* 0x0000006500657308 */ /* 0x000fec0000000800 */
        /* <DEDUP_REMOVED lines=8> */
[C---:B---3--:R-:W-:Y:S02]  /*11110*/  HMMA.16816.F32.BF16 R48, R52.reuse, R56, R48 ;  /* 0x000000383430723c */ /* 0x048fe40000041830 */
[----:B------:R-:W-:Y:S06]  /*11120*/  MUFU.EX2 R95, R95 ;  /* 0x0000005f005f7308 */ /* 0x000fec0000000800 */
[----:B------:R-:W-:Y:S01]  /*11130*/  HMMA.16816.F32.BF16 R8, R52, R58, R8 ;  /* 0x0000003a3408723c */ /* 0x000fe20000041808 */
[----:B------:R-:W-:Y:S01]  /*11140*/  F2FP.BF16.F32.PACK_AB R52, R106, R107 ;  /* 0x0000006b6a34723e */ /* 0x000fe200000010ff */
[----:B------:R-:W3:Y:S01]  /*11150*/  LDSM.16.MT88.4 R56, [R156+0x2000] ;  /* 0x002000009c38783b */ /* 0x000ee20000004200 */
[----:B----4-:R-:W-:Y:S01]  /*11160*/  F2FP.BF16.F32.PACK_AB R53, R104, R105 ;  /* 0x000000696835723e */ /* 0x010fe200000010ff */
[----:B------:R-:W-:Y:S01]  /*11170*/  MUFU.EX2 R94, R94 ;  /* 0x0000005e005e7308 */ /* 0x000fe20000000800 */
[----:B------:R-:W-:-:S02]  /*11180*/  F2FP.BF16.F32.PACK_AB R54, R102, R103 ;  /* 0x000000676636723e */ /* 0x000fc400000010ff */
[----:B------:R-:W-:-:S05]  /*11190*/  F2FP.BF16.F32.PACK_AB R55, R100, R101 ;  /* 0x000000656437723e */ /* 0x000fca00000010ff */
[----:B------:R-:W-:Y:S02]  /*111a0*/  MUFU.EX2 R97, R97 ;  /* 0x0000006100617308 */ /* 0x000fe40000000800 */
[C---:B-1----:R-:W-:Y:S06]  /*111b0*/  HMMA.16816.F32.BF16 R36, R52.reuse, R32, R36 ;  /* 0x000000203424723c */ /* 0x042fec0000041824 */
[----:B------:R-:W1:Y:S02]  /*111c0*/  MUFU.EX2 R96, R96 ;  /* 0x0000006000607308 */ /* 0x000e640000000800 */
[C---:B------:R-:W-:Y:S01]  /*111d0*/  HMMA.16816.F32.BF16 R24, R52.reuse, R34, R24 ;  /* 0x000000223418723c */ /* 0x040fe20000041818 */
[----:B------:R-:W4:Y:S05]  /*111e0*/  LDSM.16.MT88.4 R32, [R161+0x2800] ;  /* 0x00280000a120783b */ /* 0x000f2a0000004200 */
[----:B------:R-:W-:Y:S02]  /*111f0*/  MUFU.EX2 R93, R93 ;  /* 0x0000005d005d7308 */ /* 0x000fe40000000800 */
[C---:B--2---:R-:W-:Y:S06]  /*11200*/  HMMA.16816.F32.BF16 R16, R52.reuse, R40, R16 ;  /* 0x000000283410723c */ /* 0x044fec0000041810 */
[----:B------:R-:W2:Y:S02]  /*11210*/  MUFU.EX2 R92, R92 ;  /* 0x0000005c005c7308 */ /* 0x000ea40000000800 */
[C---:B------:R-:W-:Y:S01]  /*11220*/  HMMA.16816.F32.BF16 R20, R52.reuse, R42, R20 ;  /* 0x0000002a3414723c */ /* 0x040fe20000041814 */
[----:B------:R-:W4:Y:S05]  /*11230*/  LDSM.16.MT88.4 R40, [R226+0xc800] ;  /* 0x00c80000e228783b */ /* 0x000f2a0000004200 */
[----:B------:R-:W-:Y:S02]  /*11240*/  MUFU.EX2 R91, R91 ;  /* 0x0000005b005b7308 */ /* 0x000fe40000000800 */
[C---:B-----5:R-:W-:Y:S06]  /*11250*/  HMMA.16816.F32.BF16 R28, R52.reuse, R44, R28 ;  /* 0x0000002c341c723c */ /* 0x060fec000004181c */
[----:B------:R-:W5:Y:S02]  /*11260*/  MUFU.EX2 R90, R90 ;  /* 0x0000005a005a7308 */ /* 0x000f640000000800 */
[C---:B------:R-:W-:Y:S01]  /*11270*/  HMMA.16816.F32.BF16 R4, R52.reuse, R46, R4 ;  /* 0x0000002e3404723c */ /* 0x040fe20000041804 */
[----:B------:R-:W5:Y:S05]  /*11280*/  LDSM.16.MT88.4 R44, [R206+0xc800] ;  /* 0x00c80000ce2c783b */ /* 0x000f6a0000004200 */
[----:B------:R-:W-:Y:S02]  /*11290*/  MUFU.EX2 R87, R87 ;  /* 0x0000005700577308 */ /* 0x000fe40000000800 */
[C---:B---3--:R-:W-:Y:S06]  /*112a0*/  HMMA.16816.F32.BF16 R48, R52.reuse, R56, R48 ;  /* 0x000000383430723c */ /* 0x048fec0000041830 */
[----:B------:R-:W-:Y:S02]  /*112b0*/  MUFU.EX2 R86, R86 ;  /* 0x0000005600567308 */ /* 0x000fe40000000800 */
[----:B------:R-:W-:Y:S01]  /*112c0*/  HMMA.16816.F32.BF16 R8, R52, R58, R8 ;  /* 0x0000003a3408723c */ /* 0x000fe20000041808 */
[----:B------:R-:W-:Y:S01]  /*112d0*/  F2FP.BF16.F32.PACK_AB R52, R98, R99 ;  /* 0x000000636234723e */ /* 0x000fe200000010ff */
[----:B------:R-:W3:Y:S01]  /*112e0*/  LDSM.16.MT88.4 R56, [R156+0x2800] ;  /* 0x002800009c38783b */ /* 0x000ee20000004200 */
[----:B-1----:R-:W-:-:S02]  /*112f0*/  F2FP.BF16.F32.PACK_AB R53, R96, R97 ;  /* 0x000000616035723e */ /* 0x002fc400000010ff */
        /* <DEDUP_REMOVED lines=20> */
[----:B------:R-:W-:Y:S01]  /*11440*/  HMMA.16816.F32.BF16 R8, R52, R58, R8 ;  /* 0x0000003a3408723c */ /* 0x000fe20000041808 */
[----:B------:R-:W-:Y:S01]  /*11450*/  F2FP.BF16.F32.PACK_AB R52, R90, R91 ;  /* 0x0000005b5a34723e */ /* 0x000fe200000010ff */
[----:B------:R-:W3:Y:S01]  /*11460*/  LDSM.16.MT88.4 R56, [R156+0x3000] ;  /* 0x003000009c38783b */ /* 0x000ee20000004200 */
[----:B-1----:R-:W-:Y:S01]  /*11470*/  F2FP.BF16.F32.PACK_AB R53, R88, R89 ;  /* 0x000000595835723e */ /* 0x002fe200000010ff */
[----:B------:R-:W-:Y:S01]  /*11480*/  MUFU.EX2 R81, R81 ;  /* 0x0000005100517308 */ /* 0x000fe20000000800 */
[----:B------:R-:W-:-:S02]  /*11490*/  F2FP.BF16.F32.PACK_AB R54, R86, R87 ;  /* 0x000000575636723e */ /* 0x000fc400000010ff */
[----:B----4-:R-:W-:-:S05]  /*114a0*/  F2FP.BF16.F32.PACK_AB R55, R84, R85 ;  /* 0x000000555437723e */ /* 0x010fca00000010ff */
[----:B------:R-:W1:Y:S02]  /*114b0*/  MUFU.EX2 R80, R80 ;  /* 0x0000005000507308 */ /* 0x000e640000000800 */
[C---:B--2---:R-:W-:Y:S06]  /*114c0*/  HMMA.16816.F32.BF16 R36, R52.reuse, R32, R36 ;  /* 0x000000203424723c */ /* 0x044fec0000041824 */
[----:B------:R-:W-:Y:S02]  /*114d0*/  MUFU.EX2 R77, R77 ;  /* 0x0000004d004d7308 */ /* 0x000fe40000000800 */
[C---:B------:R-:W-:Y:S01]  /*114e0*/  HMMA.16816.F32.BF16 R24, R52.reuse, R34, R24 ;  /* 0x000000223418723c */ /* 0x040fe20000041818 */
[----:B------:R-:W2:Y:S05]  /*114f0*/  LDSM.16.MT88.4 R32, [R161+0x3800] ;  /* 0x00380000a120783b */ /* 0x000eaa0000004200 */
[----:B------:R-:W4:Y:S02]  /*11500*/  MUFU.EX2 R76, R76 ;  /* 0x0000004c004c7308 */ /* 0x000f240000000800 */
        /* <DEDUP_REMOVED lines=24> */
[C---:B------:R-:W-:Y:S02]  /*11690*/  HMMA.16816.F32.BF16 R16, R52.reuse, R40, R16 ;  /* 0x000000283410723c */ /* 0x040fe40000041810 */
[----:B------:R-:W-:Y:S06]  /*116a0*/  MUFU.EX2 R67, R67 ;  /* 0x0000004300437308 */ /* 0x000fec0000000800 */
[C---:B------:R-:W-:Y:S01]  /*116b0*/  HMMA.16816.F32.BF16 R20, R52.reuse, R42, R20 ;  /* 0x0000002a3414723c */ /* 0x040fe20000041814 */
[----:B------:R-:W2:Y:S01]  /*116c0*/  LDSM.16.MT88.4 R40, [R226+0xe000] ;  /* 0x00e00000e228783b */ /* 0x000ea20000004200 */
[----:B------:R-:W2:Y:S06]  /*116d0*/  MUFU.EX2 R66, R66 ;  /* 0x0000004200427308 */ /* 0x000eac0000000800 */
[C---:B-----5:R-:W-:Y:S02]  /*116e0*/  HMMA.16816.F32.BF16 R28, R52.reuse, R44, R28 ;  /* 0x0000002c341c723c */ /* 0x060fe4000004181c */
[----:B------:R-:W-:Y:S06]  /*116f0*/  MUFU.EX2 R63, R63 ;  /* 0x0000003f003f7308 */ /* 0x000fec0000000800 */
        /* <DEDUP_REMOVED lines=9> */
[----:B------:R-:W1:Y:S01]  /*11790*/  MUFU.EX2 R64, R64 ;  /* 0x0000004000407308 */ /* 0x000e620000000800 */
[----:B------:R-:W-:-:S02]  /*117a0*/  F2FP.BF16.F32.PACK_AB R54, R70, R71 ;  /* 0x000000474636723e */ /* 0x000fc400000010ff */
        /* <DEDUP_REMOVED lines=12> */
[C---:B-----5:R-:W-:Y:S06]  /*11870*/  HMMA.16816.F32.BF16 R28, R52.reuse, R44, R28 ;  /* 0x0000002c341c723c */ /* 0x060fec000004181c */
[----:B------:R-:W-:Y:S02]  /*11880*/  MUFU.EX2 R118, R118 ;  /* 0x0000007600767308 */ /* 0x000fe40000000800 */
[C---:B------:R-:W-:Y:S01]  /*11890*/  HMMA.16816.F32.BF16 R4, R52.reuse, R46, R4 ;  /* 0x0000002e3404723c */ /* 0x040fe20000041804 */
[----:B------:R-:W5:Y:S05]  /*118a0*/  LDSM.16.MT88.4 R44, [R206+0xe800] ;  /* 0x00e80000ce2c783b */ /* 0x000f6a0000004200 */
[----:B------:R-:W-:Y:S02]  /*118b0*/  MUFU.EX2 R111, R111 ;  /* 0x0000006f006f7308 */ /* 0x000fe40000000800 */
[C---:B---3--:R-:W-:Y:S06]  /*118c0*/  HMMA.16816.F32.BF16 R48, R52.reuse, R56, R48 ;  /* 0x000000383430723c */ /* 0x048fec0000041830 */
[----:B------:R-:W3:Y:S02]  /*118d0*/  MUFU.EX2 R110, R110 ;  /* 0x0000006e006e7308 */ /* 0x000ee40000000800 */
        /* <DEDUP_REMOVED lines=17> */
[C---:B-----5:R-:W-:Y:S02]  /*119f0*/  HMMA.16816.F32.BF16 R28, R52.reuse, R44, R28 ;  /* 0x0000002c341c723c */ /* 0x060fe4000004181c */
[----:B------:R-:W-:Y:S06]  /*11a00*/  MUFU.EX2 R126, R126 ;  /* 0x0000007e007e7308 */ /* 0x000fec0000000800 */
        /* <DEDUP_REMOVED lines=11> */
[----:B-1----:R-:W-:-:S05]  /*11ac0*/  F2FP.BF16.F32.PACK_AB R55, R116, R117 ;  /* 0x000000757437723e */ /* 0x002fca00000010ff */
[----:B------:R-:W1:Y:S02]  /*11ad0*/  MUFU.EX2 R124, R124 ;  /* 0x0000007c007c7308 */ /* 0x000e640000000800 */
[C---:B--2---:R-:W-:Y:S06]  /*11ae0*/  HMMA.16816.F32.BF16 R36, R52.reuse, R32, R36 ;  /* 0x000000203424723c */ /* 0x044fec0000041824 */
        /* <DEDUP_REMOVED lines=8> */
[----:B------:R-:W-:Y:S02]  /*11b70*/  MUFU.EX2 R151, R151 ;  /* 0x0000009700977308 */ /* 0x000fe40000000800 */
        /* <DEDUP_REMOVED lines=22> */
[----:B------:R-:W2:Y:S07]  /*11ce0*/  LDSM.16.MT88.4 R40, [R226+0x10000] ;  /* 0x01000000e228783b */ /* 0x000eae0000004200 */
[C---:B-----5:R-:W-:Y:S08]  /*11cf0*/  HMMA.16816.F32.BF16 R28, R52.reuse, R44, R28 ;  /* 0x0000002c341c723c */ /* 0x060ff0000004181c */
[C---:B------:R-:W-:Y:S01]  /*11d00*/  HMMA.16816.F32.BF16 R4, R52.reuse, R46, R4 ;  /* 0x0000002e3404723c */ /* 0x040fe20000041804 */
[----:B------:R-:W4:Y:S07]  /*11d10*/  LDSM.16.MT88.4 R44, [R161+0x6000] ;  /* 0x00600000a12c783b */ /* 0x000f2e0000004200 */
[----:B---3--:R-:W-:Y:S01]  /*11d20*/  HMMA.16816.F32.BF16 R48, R52, R56, R48 ;  /* 0x000000383430723c */ /* 0x008fe20000041830 */
[--C-:B------:R-:W-:Y:S01]  /*11d30*/  FFMA.FTZ R57, R171, UR4, -R195.reuse ;  /* 0x00000004ab397c23 */ /* 0x100fe200080108c3 */
[----:B------:R-:W-:-:S05]  /*11d40*/  FFMA.FTZ R56, R170, UR4, -R195 ;  /* 0x00000004aa387c23 */ /* 0x000fca00080108c3 */
[----:B------:R-:W-:Y:S01]  /*11d50*/  MUFU.EX2 R57, R57 ;  /* 0x0000003900397308 */ /* 0x000fe20000000800 */
[----:B------:R-:W-:Y:S01]  /*11d60*/  HMMA.16816.F32.BF16 R8, R52, R58, R8 ;  /* 0x0000003a3408723c */ /* 0x000fe20000041808 */
[----:B------:R-:W-:Y:S01]  /*11d70*/  F2FP.BF16.F32.PACK_AB R52, R130, R131 ;  /* 0x000000838234723e */ /* 0x000fe200000010ff */
[--C-:B------:R-:W-:Y:S01]  /*11d80*/  FFMA.FTZ R58, R176, UR4, -R195.reuse ;  /* 0x00000004b03a7c23 */ /* 0x100fe200080108c3 */
[----:B------:R-:W-:Y:S01]  /*11d90*/  F2FP.BF16.F32.PACK_AB R53, R128, R129 ;  /* 0x000000818035723e */ /* 0x000fe200000010ff */
[----:B------:R-:W-:Y:S01]  /*11da0*/  FFMA.FTZ R59, R175, UR4, -R195 ;  /* 0x00000004af3b7c23 */ /* 0x000fe200080108c3 */
[----:B------:R-:W-:Y:S02]  /*11db0*/  F2FP.BF16.F32.PACK_AB R54, R151, R150 ;  /* 0x000000969736723e */ /* 0x000fe400000010ff */
[----:B------:R-:W-:Y:S01]  /*11dc0*/  F2FP.BF16.F32.PACK_AB R55, R153, R152 ;  /* 0x000000989937723e */ /* 0x000fe200000010ff */
[----:B------:R-:W3:Y:S06]  /*11dd0*/  MUFU.EX2 R56, R56 ;  /* 0x0000003800387308 */ /* 0x000eec0000000800 */
[C---:B-1----:R-:W-:Y:S01]  /*11de0*/  HMMA.16816.F32.BF16 R28, R52.reuse, R32, R28 ;  /* 0x00000020341c723c */ /* 0x042fe2000004181c */
[----:B------:R-:W-:Y:S01]  /*11df0*/  FADD.FTZ R33, R3, R0 ;  /* 0x0000000003217221 */ /* 0x000fe20000010000 */
[----:B------:R-:W-:Y:S01]  /*11e00*/  FADD.FTZ R3, R192, R193 ;  /* 0x000000c1c0037221 */ /* 0x000fe20000010000 */
[----:B------:R-:W-:Y:S02]  /*11e10*/  MUFU.EX2 R58, R58 ;  /* 0x0000003a003a7308 */ /* 0x000fe40000000800 */
[----:B------:R-:W-:Y:S01]  /*11e20*/  FADD.FTZ R33, R2, R33 ;  /* 0x0000002102217221 */ /* 0x000fe20000010000 */
[----:B------:R-:W-:Y:S01]  /*11e30*/  FADD.FTZ R160, R160, R3 ;  /* 0x00000003a0a07221 */ /* 0x000fe20000010000 */
[----:B------:R-:W-:Y:S01]  /*11e40*/  FFMA.FTZ R2, R174, UR4, -R190 ;  /* 0x00000004ae027c23 */ /* 0x000fe200080108be */
[----:B--2---:R-:W-:Y:S01]  /*11e50*/  HMMA.16816.F32.BF16 R16, R52, R40, R16 ;  /* 0x000000283410723c */ /* 0x004fe20000041810 */
[----:B------:R-:W-:Y:S01]  /*11e60*/  FADD.FTZ R134, R134, R33 ;  /* 0x0000002186867221 */ /* 0x000fe20000010000 */
[----:B------:R-:W-:Y:S01]  /*11e70*/  FADD.FTZ R157, R157, R160 ;  /* 0x000000a09d9d7221 */ /* 0x000fe20000010000 */
[----:B------:R-:W-:Y:S02]  /*11e80*/  MUFU.EX2 R59, R59 ;  /* 0x0000003b003b7308 */ /* 0x000fe40000000800 */
[----:B------:R-:W-:-:S03]  /*11e90*/  FADD.FTZ R135, R135, R134 ;  /* 0x0000008687877221 */ /* 0x000fc60000010000 */
[C---:B------:R-:W-:Y:S01]  /*11ea0*/  HMMA.16816.F32.BF16 R20, R52.reuse, R42, R20 ;  /* 0x0000002a3414723c */ /* 0x040fe20000041814 */
[----:B------:R-:W1:Y:S01]  /*11eb0*/  LDSM.16.MT88.4 R40, [R156+0x6000] ;  /* 0x006000009c28783b */ /* 0x000e620000004200 */
[----:B------:R-:W-:Y:S01]  /*11ec0*/  FADD.FTZ R136, R136, R135 ;  /* 0x0000008788887221 */ /* 0x000fe20000010000 */
[----:B------:R-:W-:Y:S03]  /*11ed0*/  MUFU.EX2 R0, R169 ;  /* 0x000000a900007308 */ /* 0x000fe60000000800 */
[----:B------:R-:W-:Y:S02]  /*11ee0*/  FADD.FTZ R137, R137, R136 ;  /* 0x0000008889897221 */ /* 0x000fe40000010000 */
[----:B------:R-:W-:Y:S01]  /*11ef0*/  HMMA.16816.F32.BF16 R4, R52, R34, R4 ;  /* 0x000000223404723c */ /* 0x000fe20000041804 */
[----:B------:R-:W2:Y:S01]  /*11f00*/  LDSM.16.MT88.4 R32, [R226+0x10800] ;  /* 0x01080000e220783b */ /* 0x000ea20000004200 */
[----:B------:R-:W-:Y:S01]  /*11f10*/  FADD.FTZ R142, R142, R137 ;  /* 0x000000898e8e7221 */ /* 0x000fe20000010000 */
[----:B------:R-:W5:Y:S03]  /*11f20*/  MUFU.EX2 R3, R168 ;  /* 0x000000a800037308 */ /* 0x000f660000000800 */
[----:B------:R-:W-:-:S02]  /*11f30*/  FADD.FTZ R143, R143, R142 ;  /* 0x0000008e8f8f7221 */ /* 0x000fc40000010000 */
[C---:B----4-:R-:W-:Y:S01]  /*11f40*/  HMMA.16816.F32.BF16 R36, R52.reuse, R44, R36 ;  /* 0x0000002c3424723c */ /* 0x050fe20000041824 */
[----:B------:R-:W-:Y:S01]  /*11f50*/  FADD.FTZ R44, R132, R157 ;  /* 0x0000009d842c7221 */ /* 0x000fe20000010000 */
[----:B------:R-:W-:Y:S01]  /*11f60*/  FADD.FTZ R134, R144, R143 ;  /* 0x0000008f90867221 */ /* 0x000fe20000010000 */
[----:B------:R-:W4:Y:S02]  /*11f70*/  MUFU.EX2 R2, R2 ;  /* 0x0000000200027308 */ /* 0x000f240000000800 */
[----:B------:R-:W-:Y:S01]  /*11f80*/  FADD.FTZ R44, R133, R44 ;  /* 0x0000002c852c7221 */ /* 0x000fe20000010000 */
[----:B------:R-:W-:Y:S02]  /*11f90*/  FADD.FTZ R134, R145, R134 ;  /* 0x0000008691867221 */ /* 0x000fe40000010000 */
[----:B------:R-:W-:Y:S01]  /*11fa0*/  HMMA.16816.F32.BF16 R24, R52, R46, R24 ;  /* 0x0000002e3418723c */ /* 0x000fe20000041818 */
[----:B------:R-:W-:Y:S02]  /*11fb0*/  FADD.FTZ R133, R139, R44 ;  /* 0x0000002c8b857221 */ /* 0x000fe40000010000 */
[----:B------:R-:W2:Y:S02]  /*11fc0*/  LDSM.16.MT88.4 R44, [R206+0x10800] ;  /* 0x01080000ce2c783b */ /* 0x000ea40000004200 */
[----:B------:R-:W-:-:S02]  /*11fd0*/  FADD.FTZ R133, R138, R133 ;  /* 0x000000858a857221 */ /* 0x000fc40000010000 */
[----:B------:R-:W-:Y:S02]  /*11fe0*/  LDSM.16.MT88.4 R136, [R206+0x11800] ;  /* 0x01180000ce88783b */ /* 0x000fe40000004200 */
[----:B------:R-:W-:Y:S01]  /*11ff0*/  FADD.FTZ R132, R140, R133 ;  /* 0x000000858c847221 */ /* 0x000fe20000010000 */
[----:B------:R-:W-:Y:S02]  /*12000*/  FADD.FTZ R133, R113, R134 ;  /* 0x0000008671857221 */ /* 0x000fe40000010000 */
[----:B------:R-:W2:Y:S01]  /*12010*/  MUFU.EX2 R113, R179 ;  /* 0x000000b300717308 */ /* 0x000ea20000000800 */
[----:B------:R-:W-:Y:S01]  /*12020*/  FADD.FTZ R132, R141, R132 ;  /* 0x000000848d847221 */ /* 0x000fe20000010000 */
[----:B------:R-:W-:Y:S01]  /*12030*/  FADD.FTZ R112, R112, R133 ;  /* 0x0000008570707221 */ /* 0x000fe20000010000 */
[----:B-1----:R-:W-:Y:S02]  /*12040*/  HMMA.16816.F32.BF16 R48, R52, R40, R48 ;  /* 0x000000283430723c */ /* 0x002fe40000041830 */
[----:B------:R-:W-:-:S04]  /*12050*/  FADD.FTZ R147, R147, R132 ;  /* 0x0000008493937221 */ /* 0x000fc80000010000 */
[----:B------:R-:W-:Y:S02]  /*12060*/  FADD.FTZ R147, R146, R147 ;  /* 0x0000009392937221 */ /* 0x000fe40000010000 */
[----:B------:R-:W-:Y:S01]  /*12070*/  HMMA.16816.F32.BF16 R8, R52, R42, R8 ;  /* 0x0000002a3408723c */ /* 0x000fe20000041808 */
[----:B------:R-:W1:Y:S01]  /*12080*/  LDSM.16.MT88.4 R40, [R161+0x6800] ;  /* 0x00680000a128783b */ /* 0x000e620000004200 */
[----:B---3--:R-:W-:Y:S01]  /*12090*/  F2FP.BF16.F32.PACK_AB R52, R56, R57 ;  /* 0x000000393834723e */ /* 0x008fe200000010ff */
[----:B------:R-:W-:Y:S01]  /*120a0*/  FADD.FTZ R148, R148, R147 ;  /* 0x0000009394947221 */ /* 0x000fe20000010000 */
[----:B-----5:R-:W-:Y:S01]  /*120b0*/  F2FP.BF16.F32.PACK_AB R53, R3, R0 ;  /* 0x000000000335723e */ /* 0x020fe200000010ff */
[----:B------:R-:W-:Y:S01]  /*120c0*/  LDSM.16.MT88.4 R144, [R161+0x7800] ;  /* 0x00780000a190783b */ /* 0x000fe20000004200 */
[----:B------:R-:W-:Y:S01]  /*120d0*/  F2FP.BF16.F32.PACK_AB R54, R59, R58 ;  /* 0x0000003a3b36723e */ /* 0x000fe200000010ff */
[----:B------:R-:W-:Y:S01]  /*120e0*/  FADD.FTZ R148, R149, R148 ;  /* 0x0000009495947221 */ /* 0x000fe20000010000 */
[----:B----4-:R-:W-:-:S03]  /*120f0*/  F2FP.BF16.F32.PACK_AB R55, R155, R2 ;  /* 0x000000029b37723e */ /* 0x010fc600000010ff */
[----:B------:R-:W-:-:S04]  /*12100*/  FADD.FTZ R107, R107, R148 ;  /* 0x000000946b6b7221 */ /* 0x000fc80000010000 */
[C---:B--2---:R-:W-:Y:S01]  /*12110*/  HMMA.16816.F32.BF16 R16, R52.reuse, R32, R16 ;  /* 0x000000203410723c */ /* 0x044fe20000041810 */
[----:B------:R-:W-:Y:S01]  /*12120*/  FADD.FTZ R33, R109, R112 ;  /* 0x000000706d217221 */ /* 0x000fe20000010000 */
[----:B------:R-:W-:Y:S01]  /*12130*/  FADD.FTZ R106, R106, R107 ;  /* 0x0000006b6a6a7221 */ /* 0x000fe20000010000 */
[----:B------:R-:W-:Y:S02]  /*12140*/  MUFU.EX2 R109, R184 ;  /* 0x000000b8006d7308 */ /* 0x000fe40000000800 */
[----:B------:R-:W-:Y:S01]  /*12150*/  FADD.FTZ R112, R108, R33 ;  /* 0x000000216c707221 */ /* 0x000fe20000010000 */
[----:B------:R-:W-:Y:S01]  /*12160*/  FADD.FTZ R103, R103, R106 ;  /* 0x0000006a67677221 */ /* 0x000fe20000010000 */
[----:B------:R-:W-:Y:S01]  /*12170*/  FFMA.FTZ R108, R183, UR4, -R195 ;  /* 0x00000004b76c7c23 */ /* 0x000fe200080108c3 */
[----:B------:R-:W-:Y:S01]  /*12180*/  HMMA.16816.F32.BF16 R28, R52, R44, R28 ;  /* 0x0000002c341c723c */ /* 0x000fe2000004181c */
[----:B------:R-:W-:Y:S01]  /*12190*/  FADD.FTZ R105, R105, R112 ;  /* 0x0000007069697221 */ /* 0x000fe20000010000 */
[----:B------:R-:W-:-:S03]  /*121a0*/  FADD.FTZ R102, R102, R103 ;  /* 0x0000006766667221 */ /* 0x000fc60000010000 */
[----:B------:R-:W-:Y:S01]  /*121b0*/  FADD.FTZ R104, R104, R105 ;  /* 0x0000006968687221 */ /* 0x000fe20000010000 */
[----:B------:R-:W-:Y:S01]  /*121c0*/  FADD.FTZ R99, R99, R102 ;  /* 0x0000006663637221 */ /* 0x000fe20000010000 */
[----:B------:R-:W-:Y:S01]  /*121d0*/  MUFU.EX2 R108, R108 ;  /* 0x0000006c006c7308 */ /* 0x000fe20000000800 */
[C---:B------:R-:W-:Y:S01]  /*121e0*/  HMMA.16816.F32.BF16 R20, R52.reuse, R34, R20 ;  /* 0x000000223414723c */ /* 0x040fe20000041814 */
[----:B------:R-:W-:Y:S01]  /*121f0*/  FADD.FTZ R45, R101, R104 ;  /* 0x00000068652d7221 */ /* 0x000fe20000010000 */
[----:B------:R-:W2:Y:S01]  /*12200*/  LDSM.16.MT88.4 R32, [R156+0x6800] ;  /* 0x006800009c20783b */ /* 0x000ea20000004200 */
[----:B------:R-:W-:Y:S02]  /*12210*/  FADD.FTZ R98, R98, R99 ;  /* 0x0000006362627221 */ /* 0x000fe40000010000 */
[----:B------:R-:W-:Y:S01]  /*12220*/  FADD.FTZ R44, R100, R45 ;  /* 0x0000002d642c7221 */ /* 0x000fe20000010000 */
[----:B------:R-:W-:Y:S01]  /*12230*/  FFMA.FTZ R100, R177, UR4, -R190 ;  /* 0x00000004b1647c23 */ /* 0x000fe200080108be */
[----:B------:R-:W-:Y:S01]  /*12240*/  FADD.FTZ R95, R95, R98 ;  /* 0x000000625f5f7221 */ /* 0x000fe20000010000 */
[----:B------:R-:W-:Y:S01]  /*12250*/  HMMA.16816.F32.BF16 R4, R52, R46, R4 ;  /* 0x0000002e3404723c */ /* 0x000fe20000041804 */
[----:B------:R-:W-:Y:S01]  /*12260*/  FADD.FTZ R97, R97, R44 ;  /* 0x0000002c61617221 */ /* 0x000fe20000010000 */
[----:B------:R-:W-:Y:S01]  /*12270*/  MUFU.EX2 R101, R178 ;  /* 0x000000b200657308 */ /* 0x000fe20000000800 */
[----:B------:R-:W3:Y:S01]  /*12280*/  LDSM.16.MT88.4 R44, [R226+0x11000] ;  /* 0x01100000e22c783b */ /* 0x000ee20000004200 */
[----:B------:R-:W-:Y:S01]  /*12290*/  FADD.FTZ R94, R94, R95 ;  /* 0x0000005f5e5e7221 */ /* 0x000fe20000010000 */
        /* <DEDUP_REMOVED lines=10> */
[----:B------:R-:W-:Y:S01]  /*12340*/  MUFU.EX2 R93, R182 ;  /* 0x000000b6005d7308 */ /* 0x000fe20000000800 */
[----:B------:R-:W4:Y:S01]  /*12350*/  LDSM.16.MT88.4 R40, [R206+0x11000] ;  /* 0x01100000ce28783b */ /* 0x000f220000004200 */
[----:B------:R-:W-:Y:S01]  /*12360*/  FADD.FTZ R88, R88, R89 ;  /* 0x0000005958587221 */ /* 0x000fe20000010000 */
[----:B------:R-:W-:-:S03]  /*12370*/  FADD.FTZ R86, R86, R87 ;  /* 0x0000005756567221 */ /* 0x000fc60000010000 */
[----:B------:R-:W-:Y:S02]  /*12380*/  FADD.FTZ R85, R85, R88 ;  /* 0x0000005855557221 */ /* 0x000fe40000010000 */
[----:B------:R-:W5:Y:S02]  /*12390*/  MUFU.EX2 R92, R181 ;  /* 0x000000b5005c7308 */ /* 0x000f640000000800 */
        /* <DEDUP_REMOVED lines=8> */
[----:B------:R-:W-:Y:S01]  /*12420*/  FADD.FTZ R77, R77, R80 ;  /* 0x000000504d4d7221 */ /* 0x000fe20000010000 */
[----:B------:R-:W-:Y:S01]  /*12430*/  FADD.FTZ R78, R78, R79 ;  /* 0x0000004f4e4e7221 */ /* 0x000fe20000010000 */
[----:B------:R-:W-:Y:S01]  /*12440*/  HMMA.16816.F32.BF16 R8, R52, R34, R8 ;  /* 0x000000223408723c */ /* 0x000fe20000041808 */
[----:B------:R-:W-:Y:S01]  /*12450*/  F2FP.BF16.F32.PACK_AB R52, R113, R154 ;  /* 0x0000009a7134723e */ /* 0x000fe200000010ff */
[----:B------:R-:W-:Y:S01]  /*12460*/  FADD.FTZ R76, R76, R77 ;  /* 0x0000004d4c4c7221 */ /* 0x000fe20000010000 */
[----:B-1----:R-:W-:Y:S01]  /*12470*/  F2FP.BF16.F32.PACK_AB R53, R100, R101 ;  /* 0x000000656435723e */ /* 0x002fe200000010ff */
[----:B------:R-:W1:Y:S01]  /*12480*/  LDSM.16.MT88.4 R32, [R161+0x7000] ;  /* 0x00700000a120783b */ /* 0x000e620000004200 */
[----:B------:R-:W-:Y:S01]  /*12490*/  F2FP.BF16.F32.PACK_AB R54, R108, R109 ;  /* 0x0000006d6c36723e */ /* 0x000fe200000010ff */
[----:B------:R-:W2:Y:S01]  /*124a0*/  MUFU.EX2 R80, R187 ;  /* 0x000000bb00507308 */ /* 0x000ea20000000800 */
[----:B-----5:R-:W-:-:S07]  /*124b0*/  F2FP.BF16.F32.PACK_AB R55, R92, R93 ;  /* 0x0000005d5c37723e */ /* 0x020fce00000010ff */
[C---:B---3--:R-:W-:Y:S01]  /*124c0*/  HMMA.16816.F32.BF16 R16, R52.reuse, R44, R16 ;  /* 0x0000002c3410723c */ /* 0x048fe20000041810 */
[----:B------:R-:W-:Y:S01]  /*124d0*/  FADD.FTZ R45, R75, R78 ;  /* 0x0000004e4b2d7221 */ /* 0x000fe20000010000 */
[----:B------:R-:W-:Y:S02]  /*124e0*/  FADD.FTZ R75, R73, R76 ;  /* 0x0000004c494b7221 */ /* 0x000fe40000010000 */
[----:B------:R-:W-:Y:S01]  /*124f0*/  MUFU.EX2 R73, R188 ;  /* 0x000000bc00497308 */ /* 0x000fe20000000800 */
[----:B------:R-:W-:Y:S01]  /*12500*/  FADD.FTZ R74, R74, R45 ;  /* 0x0000002d4a4a7221 */ /* 0x000fe20000010000 */
[----:B------:R-:W-:Y:S02]  /*12510*/  FADD.FTZ R72, R72, R75 ;  /* 0x0000004b48487221 */ /* 0x000fe40000010000 */
[C---:B----4-:R-:W-:Y:S01]  /*12520*/  HMMA.16816.F32.BF16 R28, R52.reuse, R40, R28 ;  /* 0x00000028341c723c */ /* 0x050fe2000004181c */
[----:B------:R-:W-:Y:S01]  /*12530*/  FADD.FTZ R71, R71, R74 ;  /* 0x0000004a47477221 */ /* 0x000fe20000010000 */
[----:B------:R-:W-:Y:S01]  /*12540*/  FADD.FTZ R69, R69, R72 ;  /* 0x0000004845457221 */ /* 0x000fe20000010000 */
[----:B------:R-:W-:Y:S01]  /*12550*/  FFMA.FTZ R40, R13, UR4, -R195 ;  /* 0x000000040d287c23 */ /* 0x000fe200080108c3 */
[----:B------:R-:W-:Y:S01]  /*12560*/  FFMA.FTZ R41, R185, UR4, -R190 ;  /* 0x00000004b9297c23 */ /* 0x000fe200080108be */
[----:B------:R-:W-:Y:S01]  /*12570*/  FADD.FTZ R70, R70, R71 ;  /* 0x0000004746467221 */ /* 0x000fe20000010000 */
[----:B------:R-:W-:Y:S01]  /*12580*/  FADD.FTZ R68, R68, R69 ;  /* 0x0000004544447221 */ /* 0x000fe20000010000 */
[----:B--2---:R-:W-:Y:S01]  /*12590*/  F2FP.BF16.F32.PACK_AB R12, R80, R81 ;  /* 0x00000051500c723e */ /* 0x004fe200000010ff */
[C---:B------:R-:W-:Y:S01]  /*125a0*/  HMMA.16816.F32.BF16 R4, R52.reuse, R42, R4 ;  /* 0x0000002a3404723c */ /* 0x040fe20000041804 */
[----:B------:R-:W-:Y:S01]  /*125b0*/  FADD.FTZ R67, R67, R70 ;  /* 0x0000004643437221 */ /* 0x000fe20000010000 */
[----:B------:R-:W-:Y:S01]  /*125c0*/  FADD.FTZ R65, R65, R68 ;  /* 0x0000004441417221 */ /* 0x000fe20000010000 */
[--C-:B------:R-:W-:Y:S01]  /*125d0*/  FFMA.FTZ R42, R14, UR4, -R190.reuse ;  /* 0x000000040e2a7c23 */ /* 0x100fe200080108be */
[----:B------:R-:W-:Y:S01]  /*125e0*/  FFMA.FTZ R43, R15, UR4, -R190 ;  /* 0x000000040f2b7c23 */ /* 0x000fe200080108be */
[----:B------:R-:W-:Y:S01]  /*125f0*/  FADD.FTZ R66, R66, R67 ;  /* 0x0000004342427221 */ /* 0x000fe20000010000 */
[----:B------:R-:W-:Y:S01]  /*12600*/  FADD.FTZ R64, R64, R65 ;  /* 0x0000004140407221 */ /* 0x000fe20000010000 */
[----:B------:R-:W2:Y:S01]  /*12610*/  MUFU.EX2 R40, R40 ;  /* 0x0000002800287308 */ /* 0x000ea20000000800 */
[C---:B------:R-:W-:Y:S01]  /*12620*/  HMMA.16816.F32.BF16 R20, R52.reuse, R46, R20 ;  /* 0x0000002e3414723c */ /* 0x040fe20000041814 */
[----:B------:R-:W-:Y:S01]  /*12630*/  FADD.FTZ R63, R63, R66 ;  /* 0x000000423f3f7221 */ /* 0x000fe20000010000 */
[----:B------:R-:W-:Y:S01]  /*12640*/  FADD.FTZ R61, R61, R64 ;  /* 0x000000403d3d7221 */ /* 0x000fe20000010000 */
[----:B------:R-:W3:Y:S02]  /*12650*/  LDSM.16.MT88.4 R44, [R156+0x7000] ;  /* 0x007000009c2c783b */ /* 0x000ee40000004200 */
        /* <DEDUP_REMOVED lines=9> */
[----:B--2---:R-:W-:Y:S01]  /*126f0*/  F2FP.BF16.F32.PACK_AB R14, R40, R73 ;  /* 0x00000049280e723e */ /* 0x004fe200000010ff */
[----:B------:R-:W-:Y:S01]  /*12700*/  FADD.FTZ R119, R119, R114 ;  /* 0x0000007277777221 */ /* 0x000fe20000010000 */
[----:B------:R-:W-:Y:S01]  /*12710*/  FADD.FTZ R117, R117, R110 ;  /* 0x0000006e75757221 */ /* 0x000fe20000010000 */
[----:B------:R-:W-:Y:S01]  /*12720*/  HMMA.16816.F32.BF16 R24, R52, R34, R24 ;  /* 0x000000223418723c */ /* 0x000fe20000041818 */
[----:B------:R-:W2:Y:S01]  /*12730*/  LDSM.16.MT88.4 R32, [R226+0x11800] ;  /* 0x01180000e220783b */ /* 0x000ea20000004200 */
[----:B------:R-:W-:Y:S01]  /*12740*/  FADD.FTZ R118, R118, R119 ;  /* 0x0000007776767221 */ /* 0x000fe20000010000 */
[----:B------:R-:W-:Y:S01]  /*12750*/  FADD.FTZ R116, R116, R117 ;  /* 0x0000007574747221 */ /* 0x000fe20000010000 */
[----:B------:R-:W4:Y:S02]  /*12760*/  MUFU.EX2 R43, R43 ;  /* 0x0000002b002b7308 */ /* 0x000f240000000800 */
        /* <DEDUP_REMOVED lines=9> */
[----:B----4-:R-:W-:Y:S02]  /*12800*/  F2FP.BF16.F32.PACK_AB R15, R240, R43 ;  /* 0x0000002bf00f723e */ /* 0x010fe400000010ff */
        /* <DEDUP_REMOVED lines=13> */
[----:B------:R1:W3:Y:S01]  /*128e0*/  LDSM.16.MT88.4 R4, [R156+0x7800] ;  /* 0x007800009c04783b */ /* 0x0002e20000004200 */
        /* <DEDUP_REMOVED lines=28> */
[----:B------:R-:W-:-:S05]  /*12ab0*/  FADD.FTZ R240, R240, R43 ;  /* 0x0000002bf0f07221 */ /* 0x000fca0000010000 */
[C---:B---3--:R-:W-:Y:S08]  /*12ac0*/  HMMA.16816.F32.BF16 R152, R12.reuse, R4, R48 ;  /* 0x000000040c98723c */ /* 0x048ff00000041830 */
[----:B------:R-:W-:-:S15]  /*12ad0*/  HMMA.16816.F32.BF16 R148, R12, R6, R8 ;  /* 0x000000060c94723c */ /* 0x000fde0000041808 */
[----:B------:R-:W-:-:S05]  /*12ae0*/  NOP ;  /* 0x0000000000007918 */ /* 0x000fca0000000000 */
.L_x_2144:
[----:B------:R-:W-:-:S09]  /*12af0*/  UISETP.GE.AND UP0, UPT, UR7, URZ, UPT ;  /* 0x000000ff0700728c */ /* 0x000fd2000bf06270 */
[----:B------:R-:W-:Y:S05]  /*12b00*/  BRA.U !UP0, `(.L_x_2152) ;  /* 0x0000006908a87547 */ /* 0x000fea000b800000 */
[----:B------:R-:W1:Y:S01]  /*12b10*/  S2UR UR6, SR_CgaCtaId ;  /* 0x00000000000679c3 */ /* 0x000e620000008800 */
[----:B------:R-:W-:Y:S01]  /*12b20*/  USHF.L.U32 UR14, UR7, 0x8, URZ ;  /* 0x00000008070e7899 */ /* 0x000fe200080006ff */
[----:B------:R-:W-:Y:S01]  /*12b30*/  IMAD.MOV.U32 R165, RZ, RZ, R0 ;  /* 0x000000ffffa57224 */ /* 0x000fe200078e0000 */
[----:B------:R-:W-:Y:S01]  /*12b40*/  UISETP.NE.U32.AND UP0, UPT, UR12, URZ, UPT ;  /* 0x000000ff0c00728c */ /* 0x000fe2000bf05070 */
[----:B------:R-:W-:Y:S01]  /*12b50*/  MOV R3, R2 ;  /* 0x0000000200037202 */ /* 0x000fe20000000f00 */
[C---:B------:R-:W-:Y:S01]  /*12b60*/  VIADD R237, R226.reuse, 0xa040 ;  /* 0x0000a040e2ed7836 */ /* 0x040fe20000000000 */
[----:B------:R-:W-:Y:S01]  /*12b70*/  MOV R238, RZ ;  /* 0x000000ff00ee7202 */ /* 0x000fe20000000f00 */
[----:B------:R-:W-:Y:S01]  /*12b80*/  UISETP.NE.AND.EX UP0, UPT, UR13, URZ, UPT, UP0 ;  /* 0x000000ff0d00728c */ /* 0x000fe2000bf05300 */
[----:B------:R-:W-:Y:S01]  /*12b90*/  IMAD.U32 R239, RZ, RZ, UR14 ;  /* 0x0000000effef7e24 */ /* 0x000fe2000f8e00ff */
[----:B------:R-:W-:Y:S01]  /*12ba0*/  UMOV UR15, 0x400 ;  /* 0x00000400000f7882 */ /* 0x000fe20000000000 */
[----:B------:R-:W-:Y:S01]  /*12bb0*/  VIADD R236, R226, 0xa000 ;  /* 0x0000a000e2ec7836 */ /* 0x000fe20000000000 */
[----:B------:R-:W2:Y:S02]  /*12bc0*/  LDCU UR12, c[0x0][0x440] ;  /* 0x00008800ff0c77ac */ /* 0x000ea40008000800 */
[----:B------:R-:W-:-:S02]  /*12bd0*/  LOP3.LUT R239, R239, 0x80, R172, 0xfe, !PT ;  /* 0x00000080efef7812 */ /* 0x000fc400078efeac */
[----:B------:R-:W-:Y:S01]  /*12be0*/  PLOP3.LUT P3, PT, PT, PT, UP0, 0x80, 0x8 ;  /* 0x000000000008781c */ /* 0x000fe20003f6f008 */
[----:B------:R-:W3:Y:S01]  /*12bf0*/  LDCU UR4, c[0x0][0x45c] ;  /* 0x00008b80ff0477ac */ /* 0x000ee20008000800 */
[----:B------:R-:W4:Y:S01]  /*12c00*/  LDCU.64 UR8, c[0x0][0x3a0] ;  /* 0x00007400ff0877ac */ /* 0x000f220008000a00 */
[----:B------:R-:W2:Y:S01]  /*12c10*/  LDCU.64 UR10, c[0x0][0x3a8] ;  /* 0x00007500ff0a77ac */ /* 0x000ea20008000a00 */
[----:B------:R-:W-:Y:S02]  /*12c20*/  UIADD3 UR7, UPT, UPT, UR7, 0x1, URZ ;  /* 0x0000000107077890 */ /* 0x000fe4000fffe0ff */
[----:B------:R-:W-:Y:S02]  /*12c30*/  UIADD3 UR13, UPT, UPT, UR14, 0x100, URZ ;  /* 0x000001000e0d7890 */ /* 0x000fe4000fffe0ff */
[----:B-1----:R-:W-:-:S12]  /*12c40*/  ULEA UR6, UR6, UR15, 0x18 ;  /* 0x0000000f06067291 */ /* 0x002fd8000f8ec0ff */
.L_x_2156:
        /* <DEDUP_REMOVED lines=8> */
[----:B-----5:R-:W-:Y:S02]  /*12cd0*/  @!P3 IMAD.SHL.U32 R4, R44, 0x100, RZ ;  /* 0x000001002c04b824 */ /* 0x020fe400078e00ff */
[C---:B------:R-:W-:Y:S02]  /*12ce0*/  IMAD.SHL.U32 R0, R225.reuse, 0x8, RZ ;  /* 0x00000008e1007824 */ /* 0x040fe400078e00ff */
[----:B------:R-:W-:Y:S02]  /*12cf0*/  @!P3 IMAD.X R4, RZ, RZ, ~R4, P0 ;  /* 0x000000ffff04b224 */ /* 0x000fe400000e0e04 */
[----:B------:R-:W-:Y:S01]  /*12d00*/  IMAD.SHL.U32 R167, R225, 0x40, RZ ;  /* 0x00000040e1a77824 */ /* 0x000fe200078e00ff */
[----:B------:R-:W-:Y:S02]  /*12d10*/  LOP3.LUT R241, R241, 0x1f8, R0, 0x78, !PT ;  /* 0x000001f8f1f17812 */ /* 0x000fe400078e7800 */
[----:B------:R-:W-:Y:S02]  /*12d20*/  @!P3 SHF.R.S64 R5, R5, 0x1f, R4 ;  /* 0x0000001f0505b819 */ /* 0x000fe40000001004 */
[----:B------:R-:W-:Y:S02]  /*12d30*/  LOP3.LUT R224, R0, 0x38, RZ, 0xc0, !PT ;  /* 0x0000003800e07812 */ /* 0x000fe400078ec0ff */
[----:B------:R-:W-:Y:S02]  /*12d40*/  @!P3 IADD3 R232, P0, PT, R232, R5, RZ ;  /* 0x00000005e8e8b210 */ /* 0x000fe40007f1e0ff */
[----:B------:R-:W-:Y:S01]  /*12d50*/  LOP3.LUT R241, R241, 0x1e00, R0, 0xf8, !PT ;  /* 0x00001e00f1f17812 */ /* 0x000fe200078ef800 */
[----:B------:R-:W-:Y:S01]  /*12d60*/  IMAD.MOV.U32 R0, RZ, RZ, R233 ;  /* 0x000000ffff007224 */ /* 0x000fe200078e00e9 */
[----:B--2---:R-:W-:Y:S02]  /*12d70*/  ISETP.GE.AND P2, PT, R224, UR12, PT ;  /* 0x0000000ce0007c0c */ /* 0x004fe4000bf46270 */
[----:B------:R-:W-:Y:S01]  /*12d80*/  @!P3 LEA.HI.X.SX32 R233, R4, R233, 0x1, P0 ;  /* 0x000000e904e9b211 */ /* 0x000fe200000f0eff */
[----:B------:R-:W-:Y:S10]  /*12d90*/  @!P3 BRA `(.L_x_2153) ;  /* 0x0000000000f8b947 */ /* 0x000ff40003800000 */
[----:B------:R-:W1:Y:S01]  /*12da0*/  LDC R4, c[0x0][0x4f0] ;  /* 0x00013c00ff047b82 */ /* 0x000e620000000800 */
[----:B------:R-:W-:Y:S01]  /*12db0*/  UIADD3 UR14, UPT, UPT, UR13, -0x100, URZ ;  /* 0xffffff000d0e7890 */ /* 0x000fe2000fffe0ff */
[----:B------:R-:W-:Y:S06]  /*12dc0*/  IABS R9, UR13 ;  /* 0x0000000d00097c13 */ /* 0x000fec0008000000 */
[----:B------:R-:W2:Y:S01]  /*12dd0*/  LDC.64 R44, c[0x0][0x3c0] ;  /* 0x0000f000ff2c7b82 */ /* 0x000ea20000000a00 */
        /* <DEDUP_REMOVED lines=15> */
[C---:B------:R-:W-:Y:S01]  /*12ed0*/  IMAD R7, R5.reuse, R6, R7 ;  /* 0x0000000605077224 */ /* 0x040fe200078e0207 */
[----:B------:R-:W-:Y:S01]  /*12ee0*/  LOP3.LUT R6, R4, UR13, RZ, 0x3c, !PT ;  /* 0x0000000d04067c12 */ /* 0x000fe2000f8e3cff */
        /* <DEDUP_REMOVED lines=20> */
[-C--:B------:R-:W-:Y:S02]  /*13030*/  LEA R12, P0, R11, R234.reuse, 0x2 ;  /* 0x000000ea0b0c7211 */ /* 0x080fe400078010ff */
[----:B------:R-:W-:Y:S02]  /*13040*/  LEA R14, P1, R7, R234, 0x2 ;  /* 0x000000ea070e7211 */ /* 0x000fe400078210ff */
[-C--:B------:R-:W-:Y:S02]  /*13050*/  LEA.HI.X.SX32 R13, R11, R235.reuse, 0x2, P0 ;  /* 0x000000eb0b0d7211 */ /* 0x080fe400000f16ff */
[----:B------:R-:W-:Y:S01]  /*13060*/  LEA.HI.X.SX32 R15, R7, R235, 0x2, P1 ;  /* 0x000000eb070f7211 */ /* 0x000fe200008f16ff */
[----:B------:R-:W-:Y:S02]  /*13070*/  IMAD.IADD R7, R11, 0x1, -R7 ;  /* 0x000000010b077824 */ /* 0x000fe400078e0a07 */
[----:B------:R-:W5:Y:S02]  /*13080*/  LDG.E R5, desc[UR20][R12.64] ;  /* 0x000000140c057981 */ /* 0x000f64000c1e1900 */
[----:B------:R-:W-:Y:S02]  /*13090*/  IMAD R7, R7, R4, -0x100 ;  /* 0xffffff0007077424 */ /* 0x000fe400078e0204 */
[----:B------:R-:W5:Y:S03]  /*130a0*/  LDG.E R6, desc[UR20][R14.64] ;  /* 0x000000140e067981 */ /* 0x000f66000c1e1900 */
[----:B------:R-:W-:Y:S05]  /*130b0*/  SHF.R.S32.HI R9, RZ, 0x1f, R7 ;  /* 0x0000001fff097819 */ /* 0x000fea0000011407 */
        /* <DEDUP_REMOVED lines=12> */
.L_x_2153:
[----:B------:R-:W-:Y:S01]  /*13180*/  ISETP.GE.AND P1, PT, R224, UR12, PT ;  /* 0x0000000ce0007c0c */ /* 0x000fe2000bf26270 */
[----:B------:R-:W-:Y:S01]  /*13190*/  IMAD.MOV.U32 R228, RZ, RZ, 0x20 ;  /* 0x00000020ffe47424 */ /* 0x000fe200078e00ff */
[----:B------:R-:W-:Y:S01]  /*131a0*/  LEA R241, R241, UR6, 0x1 ;  /* 0x00000006f1f17c11 */ /* 0x000fe2000f8e08ff */
[----:B------:R-:W-:Y:S01]  /*131b0*/  UISETP.NE.AND UP0, UPT, UR7, 0x1, UPT ;  /* 0x000000010700788c */ /* 0x000fe2000bf05270 */
[C---:B------:R-:W-:Y:S02]  /*131c0*/  SHF.L.U32 R61, R44.reuse, 0x5, RZ ;  /* 0x000000052c3d7819 */ /* 0x040fe400000006ff */
[----:B------:R-:W-:Y:S01]  /*131d0*/  SHF.L.U64.HI R45, R44, 0x5, R47 ;  /* 0x000000052c2d7819 */ /* 0x000fe2000001022f */
[----:B------:R-:W-:Y:S01]  /*131e0*/  @!PT LDS RZ, [RZ] ;  /* 0x00000000fffff984 */ /* 0x000fe20000000800 */
[----:B------:R-:W-:Y:S01]  /*131f0*/  @!PT LDS RZ, [RZ] ;  /* 0x00000000fffff984 */ /* 0x000fe20000000800 */
[----:B------:R-:W-:Y:S01]  /*13200*/  @!PT LDS RZ, [RZ] ;  /* 0x00000000fffff984 */ /* 0x000fe20000000800 */
[----:B------:R-:W-:Y:S01]  /*13210*/  @!P2 LDGSTS.E.BYPASS.LTC128B.128 [R241+0xa000], desc[UR20][R232.64] ;  /* 0x0a000000e8f1afae */ /* 0x000fe2000b981a14 */
[----:B------:R-:W-:Y:S02]  /*13220*/  IADD3 R50, P0, PT, R61, R232, RZ ;  /* 0x000000e83d327210 */ /* 0x000fe40007f1e0ff */
[----:B------:R-:W-:Y:S02]  /*13230*/  LOP3.LUT R0, R224, 0x1c0, R167, 0xf8, !PT ;  /* 0x000001c0e0007812 */ /* 0x000fe400078ef8a7 */
[----:B------:R-:W-:Y:S01]  /*13240*/  @P2 STS.128 [R241+0xa000], RZ ;  /* 0x00a000fff1002388 */ /* 0x000fe20000000c00 */
[----:B------:R-:W-:Y:S01]  /*13250*/  IADD3.X R51, PT, PT, R45, R233, RZ, P0, !PT ;  /* 0x000000e92d337210 */ /* 0x000fe200007fe4ff */
[----:B------:R-:W-:Y:S01]  /*13260*/  @!P1 IMAD R49, R47, 0x60, RZ ;  /* 0x000000602f319824 */ /* 0x000fe200078e02ff */
[----:B------:R-:W-:Y:S02]  /*13270*/  @!P1 IADD3 R60, P6, PT, R50, R61, RZ ;  /* 0x0000003d323c9210 */ /* 0x000fe40007fde0ff */
[----:B------:R-:W-:Y:S01]  /*13280*/  @P1 STS.128 [R241+0xa800], RZ ;  /* 0x00a800fff1001388 */ /* 0x000fe20000000c00 */
[CC--:B------:R-:W-:Y:S01]  /*13290*/  @!P1 LEA R66, P5, R44.reuse, R50.reuse, 0x6 ;  /* 0x000000322c429211 */ /* 0x0c0fe200078a30ff */
[----:B------:R-:W-:Y:S01]  /*132a0*/  @!P1 IMAD.MOV.U32 R71, RZ, RZ, R51 ;  /* 0x000000ffff479224 */ /* 0x000fe200078e0033 */
[-C--:B------:R-:W-:Y:S02]  /*132b0*/  @!P1 MOV R70, R50.reuse ;  /* 0x0000003200469202 */ /* 0x080fe40000000f00 */
[----:B------:R-:W-:Y:S01]  /*132c0*/  @!PT LDS RZ, [RZ] ;  /* 0x00000000fffff984 */ /* 0x000fe20000000800 */
[----:B------:R-:W-:Y:S01]  /*132d0*/  @!PT LDS RZ, [RZ] ;  /* 0x00000000fffff984 */ /* 0x000fe20000000800 */
[----:B------:R-:W-:Y:S01]  /*132e0*/  @!PT LDS RZ, [RZ] ;  /* 0x00000000fffff984 */ /* 0x000fe20000000800 */
[----:B------:R1:W-:Y:S01]  /*132f0*/  @!P1 LDGSTS.E.BYPASS.LTC128B.128 [R241+0xa800], desc[UR20][R50.64] ;  /* 0x0a80000032f19fae */ /* 0x0003e2000b981a14 */
[----:B------:R-:W-:Y:S01]  /*13300*/  @!P1 IMAD.X R61, R51, 0x1, R45, P6 ;  /* 0x00000001333d9824 */ /* 0x000fe200030e062d */
[C---:B------:R-:W-:Y:S01]  /*13310*/  @!P1 LEA.HI.X R67, R44.reuse, R51, R47, 0x6, P5 ;  /* 0x000000332c439211 */ /* 0x040fe200028f342f */
[----:B------:R-:W-:Y:S02]  /*13320*/  @!P1 IMAD.MOV.U32 R73, RZ, RZ, R51 ;  /* 0x000000ffff499224 */ /* 0x000fe400078e0033 */
[----:B------:R-:W-:Y:S01]  /*13330*/  @P1 STS.128 [R241+0xb000], RZ ;  /* 0x00b000fff1001388 */ /* 0x000fe20000000c00 */
[C---:B------:R-:W-:Y:S01]  /*13340*/  @!P1 IMAD.WIDE.U32 R70, R44.reuse, 0x60, R70 ;  /* 0x000000602c469825 */ /* 0x040fe200078e0046 */
[CC--:B------:R-:W-:Y:S03]  /*13350*/  @!P1 LEA R64, P4, R44.reuse, R50.reuse, 0x7 ;  /* 0x000000322c409211 */ /* 0x0c0fe600078838ff */
[----:B------:R-:W-:Y:S01]  /*13360*/  @!PT LDS RZ, [RZ] ;  /* 0x00000000fffff984 */ /* 0x000fe20000000800 */
[----:B------:R-:W-:Y:S01]  /*13370*/  @!PT LDS RZ, [RZ] ;  /* 0x00000000fffff984 */ /* 0x000fe20000000800 */
[----:B------:R-:W-:Y:S01]  /*13380*/  @!PT LDS RZ, [RZ] ;  /* 0x00000000fffff984 */ /* 0x000fe20000000800 */
[----:B------:R2:W-:Y:S01]  /*13390*/  @!P1 LDGSTS.E.BYPASS.LTC128B.128 [R241+0xb000], desc[UR20][R60.64] ;  /* 0x0b0000003cf19fae */ /* 0x0005e2000b981a14 */
[-C--:B------:R-:W-:Y:S01]  /*133a0*/  @!P1 MOV R72, R50.reuse ;  /* 0x0000003200489202 */ /* 0x080fe20000000f00 */
[----:B------:R-:W-:Y:S01]  /*133b0*/  @!P1 IMAD R48, R47, 0xa0, RZ ;  /* 0x000000a02f309824 */ /* 0x000fe200078e02ff */
[----:B------:R-:W-:Y:S02]  /*133c0*/  @!P1 IADD3 R71, PT, PT, R49, R71, RZ ;  /* 0x0000004731479210 */ /* 0x000fe40007ffe0ff */
[----:B------:R-:W-:Y:S01]  /*133d0*/  @P1 STS.128 [R241+0xb800], RZ ;  /* 0x00b800fff1001388 */ /* 0x000fe20000000c00 */
[C---:B------:R-:W-:Y:S01]  /*133e0*/  @!P1 LEA.HI.X R65, R44.reuse, R51, R47, 0x7, P4 ;  /* 0x000000332c419211 */ /* 0x040fe200020f3c2f */
[C---:B------:R-:W-:Y:S01]  /*133f0*/  @!P1 IMAD.WIDE.U32 R72, R44.reuse, 0xa0, R72 ;  /* 0x000000a02c489825 */ /* 0x040fe200078e0048 */
[-C--:B------:R-:W-:Y:S02]  /*13400*/  @!P1 MOV R74, R50.reuse ;  /* 0x00000032004a9202 */ /* 0x080fe40000000f00 */
[----:B------:R-:W-:Y:S01]  /*13410*/  @!PT LDS RZ, [RZ] ;  /* 0x00000000fffff984 */ /* 0x000fe20000000800 */
[----:B------:R-:W-:Y:S01]  /*13420*/  @!PT LDS RZ, [RZ] ;  /* 0x00000000fffff984 */ /* 0x000fe20000000800 */
[----:B------:R-:W-:Y:S01]  /*13430*/  @!PT LDS RZ, [RZ] ;  /* 0x00000000fffff984 */ /* 0x000fe20000000800 */
[----:B------:R-:W-:Y:S01]  /*13440*/  @!P1 LDGSTS.E.BYPASS.LTC128B.128 [R241+0xb800], desc[UR20][R66.64] ;  /* 0x0b80000042f19fae */ /* 0x000fe2000b981a14 */
[-C--:B------:R-:W-:Y:S01]  /*13450*/  @!P1 MOV R76, R50.reuse ;  /* 0x00000032004c9202 */ /* 0x080fe20000000f00 */
[----:B------:R-:W-:Y:S01]  /*13460*/  @!P1 IMAD.MOV.U32 R75, RZ, RZ, R51 ;  /* 0x000000ffff4b9224 */ /* 0x000fe200078e0033 */
[-C--:B------:R-:W-:Y:S02]  /*13470*/  @!P1 LEA R62, P0, R44, R50.reuse, 0x8 ;  /* 0x000000322c3e9211 */ /* 0x080fe400078040ff */
[----:B------:R-:W-:Y:S01]  /*13480*/  @P1 STS.128 [R241+0xc000], RZ ;  /* 0x00c000fff1001388 */ /* 0x000fe20000000c00 */
[----:B------:R-:W-:Y:S01]  /*13490*/  @!P1 IMAD.IADD R73, R48, 0x1, R73 ;  /* 0x0000000130499824 */ /* 0x000fe200078e0249 */
[-C--:B------:R-:W-:Y:S01]  /*134a0*/  @!P1 MOV R58, R50.reuse ;  /* 0x00000032003a9202 */ /* 0x080fe20000000f00 */
[----:B------:R-:W-:Y:S02]  /*134b0*/  @!P1 IMAD.WIDE.U32 R74, R44, 0xc0, R74 ;  /* 0x000000c02c4a9825 */ /* 0x000fe400078e004a */
[----:B------:R-:W-:Y:S01]  /*134c0*/  @!PT LDS RZ, [RZ] ;  /* 0x00000000fffff984 */ /* 0x000fe20000000800 */
[----:B------:R-:W-:Y:S01]  /*134d0*/  @!PT LDS RZ, [RZ] ;  /* 0x00000000fffff984 */ /* 0x000fe20000000800 */
[----:B------:R-:W-:Y:S01]  /*134e0*/  @!PT LDS RZ, [RZ] ;  /* 0x00000000fffff984 */ /* 0x000fe20000000800 */
[----:B------:R-:W-:Y:S01]  /*134f0*/  @!P1 LDGSTS.E.BYPASS.LTC128B.128 [R241+0xc000], desc[UR20][R70.64] ;  /* 0x0c00000046f19fae */ /* 0x000fe2000b981a14 */
[-C--:B------:R-:W-:Y:S01]  /*13500*/  @!P1 MOV R56, R50.reuse ;  /* 0x0000003200389202 */ /* 0x080fe20000000f00 */
[C---:B------:R-:W-:Y:S03]  /*13510*/  @!P1 IMAD R46, R47.reuse, 0xc0, RZ ;  /* 0x000000c02f2e9824 */ /* 0x040fe600078e02ff */
[----:B------:R-:W-:Y:S01]  /*13520*/  @P1 STS.128 [R241+0xc800], RZ ;  /* 0x00c800fff1001388 */ /* 0x000fe20000000c00 */
[----:B------:R-:W-:Y:S01]  /*13530*/  @!P1 IMAD.MOV.U32 R77, RZ, RZ, R51 ;  /* 0x000000ffff4d9224 */ /* 0x000fe200078e0033 */
[-C--:B------:R-:W-:Y:S01]  /*13540*/  @!P1 MOV R54, R50.reuse ;  /* 0x0000003200369202 */ /* 0x080fe20000000f00 */
[----:B------:R-:W-:Y:S02]  /*13550*/  @!P1 IMAD R45, R47, 0xe0, RZ ;  /* 0x000000e02f2d9824 */ /* 0x000fe400078e02ff */
[----:B------:R-:W-:Y:S01]  /*13560*/  @!PT LDS RZ, [RZ] ;  /* 0x00000000fffff984 */ /* 0x000fe20000000800 */
[----:B------:R-:W-:Y:S01]  /*13570*/  @!PT LDS RZ, [RZ] ;  /* 0x00000000fffff984 */ /* 0x000fe20000000800 */
[----:B------:R-:W-:Y:S01]  /*13580*/  @!PT LDS RZ, [RZ] ;  /* 0x00000000fffff984 */ /* 0x000fe20000000800 */
[----:B------:R-:W-:Y:S01]  /*13590*/  @!P1 LDGSTS.E.BYPASS.LTC128B.128 [R241+0xc800], desc[UR20][R64.64] ;  /* 0x0c80000040f19fae */ /* 0x000fe2000b981a14 */
[----:B------:R-:W-:Y:S01]  /*135a0*/  @!P1 IADD3 R75, PT, PT, R46, R75, RZ ;  /* 0x0000004b2e4b9210 */ /* 0x000fe20007ffe0ff */
[C---:B------:R-:W-:Y:S01]  /*135b0*/  @!P1 IMAD.WIDE.U32 R76, R44.reuse, 0xe0, R76 ;  /* 0x000000e02c4c9825 */ /* 0x040fe200078e004c */
[-C--:B------:R-:W-:Y:S02]  /*135c0*/  @!P1 MOV R52, R50.reuse ;  /* 0x0000003200349202 */ /* 0x080fe40000000f00 */
[----:B------:R-:W-:Y:S01]  /*135d0*/  @P1 STS.128 [R241+0xd000], RZ ;  /* 0x00d000fff1001388 */ /* 0x000fe20000000c00 */
[----:B------:R-:W-:Y:S01]  /*135e0*/  @!P1 MOV R68, R50 ;  /* 0x0000003200449202 */ /* 0x000fe20000000f00 */
[----:B------:R-:W-:Y:S01]  /*135f0*/  @!P1 IMAD.IADD R77, R45, 0x1, R77 ;  /* 0x000000012d4d9824 */ /* 0x000fe200078e024d */
[----:B------:R-:W-:Y:S02]  /*13600*/  @!P1 LEA.HI.X R63, R44, R51, R47, 0x8, P0 ;  /* 0x000000332c3f9211 */ /* 0x000fe400000f442f */
[----:B------:R-:W-:Y:S01]  /*13610*/  @!PT LDS RZ, [RZ] ;  /* 0x00000000fffff984 */ /* 0x000fe20000000800 */
[----:B------:R-:W-:Y:S01]  /*13620*/  @!PT LDS RZ, [RZ] ;  /* 0x00000000fffff984 */ /* 0x000fe20000000800 */
[----:B------:R-:W-:Y:S01]  /*13630*/  @!PT LDS RZ, [RZ] ;  /* 0x00000000fffff984 */ /* 0x000fe20000000800 */
[----:B------:R-:W-:Y:S01]  /*13640*/  @!P1 LDGSTS.E.BYPASS.LTC128B.128 [R241+0xd000], desc[UR20][R72.64] ;  /* 0x0d00000048f19fae */ /* 0x000fe2000b981a14 */
[--C-:B------:R-:W-:Y:S01]  /*13650*/  @!P1 IMAD.MOV.U32 R59, RZ, RZ, R51.reuse ;  /* 0x000000ffff3b9224 */ /* 0x100fe200078e0033 */
[----:B------:R-:W-:Y:S01]  /*13660*/  LOP3.LUT R2, R167, 0x400, RZ, 0xc0, !PT ;  /* 0x00000400a7027812 */ /* 0x000fe200078ec0ff */
[--C-:B------:R-:W-:Y:S02]  /*13670*/  @!P1 IMAD.MOV.U32 R57, RZ, RZ, R51.reuse ;  /* 0x000000ffff399224 */ /* 0x100fe400078e0033 */
[----:B------:R-:W-:Y:S01]  /*13680*/  @P1 STS.128 [R241+0xd800], RZ ;  /* 0x00d800fff1001388 */ /* 0x000fe20000000c00 */
[----:B------:R-:W-:Y:S01]  /*13690*/  @!P1 IMAD.MOV.U32 R55, RZ, RZ, R51 ;  /* 0x000000ffff379224 */ /* 0x000fe200078e0033 */
[----:B------:R-:W-:Y:S01]  /*136a0*/  LOP3.LUT R167, R0, 0x8, R225, 0x78, !PT ;  /* 0x0000000800a77812 */ /* 0x000fe200078e78e1 */
[--C-:B------:R-:W-:Y:S02]  /*136b0*/  @!P1 IMAD.MOV.U32 R53, RZ, RZ, R51.reuse ;  /* 0x000000ffff359224 */ /* 0x100fe400078e0033 */
[----:B------:R-:W-:Y:S01]  /*136c0*/  @!PT LDS RZ, [RZ] ;  /* 0x00000000fffff984 */ /* 0x000fe20000000800 */
[----:B------:R-:W-:Y:S01]  /*136d0*/  @!PT LDS RZ, [RZ] ;  /* 0x00000000fffff984 */ /* 0x000fe20000000800 */
[----:B------:R-:W-:Y:S01]  /*136e0*/  @!PT LDS RZ, [RZ] ;  /* 0x00000000fffff984 */ /* 0x000fe20000000800 */
[----:B------:R-:W-:Y:S01]  /*136f0*/  @!P1 LDGSTS.E.BYPASS.LTC128B.128 [R241+0xd800], desc[UR20][R74.64] ;  /* 0x0d8000004af19fae */ /* 0x000fe2000b981a14 */
[----:B------:R-:W-:Y:S01]  /*13700*/  @!P1 IMAD.MOV.U32 R69, RZ, RZ, R51 ;  /* 0x000000ffff459224 */ /* 0x000fe200078e0033 */
[C---:B------:R-:W-:Y:S01]  /*13710*/  LOP3.LUT P0, RZ, R225.reuse, 0x2, RZ, 0xc0, !PT ;  /* 0x00000002e1ff7812 */ /* 0x040fe2000780c0ff */
[----:B------:R-:W-:Y:S02]  /*13720*/  @!P1 IMAD.WIDE.U32 R56, R44, 0x140, R56 ;  /* 0x000001402c389825 */ /* 0x000fe400078e0038 */
[----:B------:R-:W-:Y:S01]  /*13730*/  @P1 STS.128 [R241+0xe000], RZ ;  /* 0x00e000fff1001388 */ /* 0x000fe20000000c00 */
[----:B------:R-:W-:Y:S01]  /*13740*/  SEL R228, R228, 0xffffffe0, !P0 ;  /* 0xffffffe0e4e47807 */ /* 0x000fe20004000000 */
[C---:B------:R-:W-:Y:S03]  /*13750*/  @!P1 IMAD.WIDE.U32 R54, R44.reuse, 0x160, R54 ;  /* 0x000001602c369825 */ /* 0x040fe600078e0036 */
[----:B------:R-:W-:Y:S01]  /*13760*/  @!PT LDS RZ, [RZ] ;  /* 0x00000000fffff984 */ /* 0x000fe20000000800 */
[----:B------:R-:W-:Y:S01]  /*13770*/  @!PT LDS RZ, [RZ] ;  /* 0x00000000fffff984 */ /* 0x000fe20000000800 */
[----:B------:R-:W-:Y:S01]  /*13780*/  @!PT LDS RZ, [RZ] ;  /* 0x00000000fffff984 */ /* 0x000fe20000000800 */
[----:B------:R-:W-:Y:S01]  /*13790*/  @!P1 LDGSTS.E.BYPASS.LTC128B.128 [R241+0xe000], desc[UR20][R76.64] ;  /* 0x0e0000004cf19fae */ /* 0x000fe2000b981a14 */
[----:B------:R-:W-:Y:S01]  /*137a0*/  LOP3.LUT P0, RZ, R225, 0x4, RZ, 0xc0, !PT ;  /* 0x00000004e1ff7812 */ /* 0x000fe2000780c0ff */
[C---:B------:R-:W-:Y:S03]  /*137b0*/  @!P1 IMAD.WIDE.U32 R52, R44.reuse, 0x180, R52 ;  /* 0x000001802c349825 */ /* 0x040fe600078e0034 */
[----:B------:R-:W-:Y:S01]  /*137c0*/  @P1 STS.128 [R241+0xe800], RZ ;  /* 0x00e800fff1001388 */ /* 0x000fe20000000c00 */
[C---:B-1----:R-:W-:Y:S04]  /*137d0*/  @!P1 IMAD.WIDE.U32 R50, R44.reuse, 0x1a0, R50 ;  /* 0x000001a02c329825 */ /* 0x042fe800078e0032 */
[----:B------:R-:W-:Y:S01]  /*137e0*/  @!PT LDS RZ, [RZ] ;  /* 0x00000000fffff984 */ /* 0x000fe20000000800 */
[----:B------:R-:W-:Y:S01]  /*137f0*/  @!PT LDS RZ, [RZ] ;  /* 0x00000000fffff984 */ /* 0x000fe20000000800 */
[----:B------:R-:W-:Y:S01]  /*13800*/  @!PT LDS RZ, [RZ] ;  /* 0x00000000fffff984 */ /* 0x000fe20000000800 */
[----:B------:R-:W-:Y:S01]  /*13810*/  @!P1 LDGSTS.E.BYPASS.LTC128B.128 [R241+0xe800], desc[UR20][R62.64] ;  /* 0x0e8000003ef19fae */ /* 0x000fe2000b981a14 */
[C---:B------:R-:W-:Y:S04]  /*13820*/  @!P1 IMAD.WIDE.U32 R68, R44.reuse, 0x1c0, R68 ;  /* 0x000001c02c449825 */ /* 0x040fe800078e0044 */
[----:B------:R-:W-:Y:S01]  /*13830*/  @P1 STS.128 [R241+0xf000], RZ ;  /* 0x00f000fff1001388 */ /* 0x000fe20000000c00 */
[----:B------:R-:W-:Y:S04]  /*13840*/  @!P1 IMAD.WIDE.U32 R58, R44, 0x120, R58 ;  /* 0x000001202c3a9825 */ /* 0x000fe800078e003a */
[C---:B------:R-:W-:Y:S02]  /*13850*/  @!P1 IMAD R44, R47.reuse, 0x120, RZ ;  /* 0x000001202f2c9824 */ /* 0x040fe400078e02ff */
[----:B------:R-:W-:Y:S02]  /*13860*/  @!P1 IMAD.MOV.U32 R78, RZ, RZ, R58 ;  /* 0x000000ffff4e9224 */ /* 0x000fe400078e003a */
        /* <DEDUP_REMOVED lines=21> */
[----:B------:R-:W-:Y:S04]  /*139c0*/  @!P1 IADD3 R69, PT, PT, R47, R69, RZ ;  /* 0x000000452f459210 */ /* 0x000fe80007ffe0ff */
[----:B------:R-:W-:Y:S01]  /*139d0*/  @!PT LDS RZ, [RZ] ;  /* 0x00000000fffff984 */ /* 0x000fe20000000800 */
[----:B------:R-:W-:Y:S01]  /*139e0*/  @!PT LDS RZ, [RZ] ;  /* 0x00000000fffff984 */ /* 0x000fe20000000800 */
[----:B------:R-:W-:Y:S01]  /*139f0*/  @!PT LDS RZ, [RZ] ;  /* 0x00000000fffff984 */ /* 0x000fe20000000800 */
[----:B------:R-:W-:Y:S01]  /*13a00*/  @!P1 LDGSTS.E.BYPASS.LTC128B.128 [R241+0x10000], desc[UR20][R54.64] ;  /* 0x1000000036f19fae */ /* 0x000fe2000b981a14 */
[----:B------:R-:W-:Y:S04]  /*13a10*/  IADD3 R167, PT, PT, R2, UR6, RZ ;  /* 0x0000000602a77c10 */ /* 0x000fe8000fffe0ff */
[----:B------:R-:W-:Y:S01]  /*13a20*/  @P1 STS.128 [R241+0x10800], RZ ;  /* 0x010800fff1001388 */ /* 0x000fe20000000c00 */
[C---:B------:R-:W-:Y:S04]  /*13a30*/  IADD3 R0, PT, PT, R167.reuse, R228, RZ ;  /* 0x000000e4a7007210 */ /* 0x040fe80007ffe0ff */
        /* <DEDUP_REMOVED lines=37> */
[----:B------:R5:W4:Y:S05]  /*13c90*/  LDSM.16.M88.4 R128, [R2+UR6+0x9800] ;  /* 0x009800060280783b */ /* 0x000b2a0008000200 */
[----:B------:R-:W-:Y:S02]  /*13ca0*/  LDSM.16.M88.4 R180, [R0+0x2800] ;  /* 0x0028000000b4783b */ /* 0x000fe40000000200 */
[C---:B-1----:R-:W-:Y:S08]  /*13cb0*/  HMMA.16816.F32.BF16 R28, R168.reuse, R184, RZ ;  /* 0x000000b8a81c723c */ /* 0x042ff000000418ff */
[C---:B------:R-:W-:Y:S01]  /*13cc0*/  HMMA.16816.F32.BF16 R32, R168.reuse, R186, RZ ;  /* 0x000000baa820723c */ /* 0x040fe200000418ff */
[----:B------:R-:W-:Y:S07]  /*13cd0*/  LDSM.16.M88.4 R184, [R0+0x3000] ;  /* 0x0030000000b8783b */ /* 0x000fee0000000200 */
[C---:B--2---:R-:W-:Y:S01]  /*13ce0*/  HMMA.16816.F32.BF16 R36, R168.reuse, R188, RZ ;  /* 0x000000bca824723c */ /* 0x044fe200000418ff */
[----:B-----5:R-:W-:Y:S05]  /*13cf0*/  IMAD.MOV.U32 R2, RZ, RZ, 0x40 ;  /* 0x00000040ff027424 */ /* 0x020fea00078e00ff */
[----:B------:R-:W-:Y:S02]  /*13d00*/  SEL R2, R2, 0xffffffc0, !P0 ;  /* 0xffffffc002027807 */ /* 0x000fe40004000000 */
[C---:B------:R-:W-:Y:S01]  /*13d10*/  HMMA.16816.F32.BF16 R40, R168.reuse, R190, RZ ;  /* 0x000000bea828723c */ /* 0x040fe200000418ff */
[----:B------:R-:W-:Y:S02]  /*13d20*/  LDSM.16.M88.4 R188, [R0+0x3800] ;  /* 0x0038000000bc783b */ /* 0x000fe40000000200 */
[----:B------:R-:W-:Y:S05]  /*13d30*/  IMAD.IADD R167, R167, 0x1, R2 ;  /* 0x00000001a7a77824 */ /* 0x000fea00078e0202 */
        /* <DEDUP_REMOVED lines=13> */
[C---:B------:R-:W-:Y:S04]  /*13e10*/  IADD3 R209, PT, PT, R227.reuse, R2, RZ ;  /* 0x00000002e3d17210 */ /* 0x040fe80007ffe0ff */
[C---:B------:R-:W-:Y:S03]  /*13e20*/  IADD3 R212, PT, PT, R228.reuse, R209, RZ ;  /* 0x000000d1e4d47210 */ /* 0x040fe60007ffe0ff */
[C---:B------:R-:W-:Y:S03]  /*13e30*/  HMMA.16816.F32.BF16 R80, R168.reuse, R210, RZ ;  /* 0x000000d2a850723c */ /* 0x040fe600000418ff */
[----:B------:R-:W-:Y:S05]  /*13e40*/  LDSM.16.M88.4 R212, [R212] ;  /* 0x00000000d4d4783b */ /* 0x000fea0000000200 */
[C---:B------:R-:W-:Y:S01]  /*13e50*/  HMMA.16816.F32.BF16 R84, R168.reuse, R172, RZ ;  /* 0x000000aca854723c */ /* 0x040fe200000418ff */
[----:B------:R-:W-:Y:S07]  /*13e60*/  IMAD.IADD R172, R227, 0x1, R228 ;  /* 0x00000001e3ac7824 */ /* 0x000fee00078e02e4 */
[C---:B------:R-:W-:Y:S01]  /*13e70*/  HMMA.16816.F32.BF16 R88, R168.reuse, R174, RZ ;  /* 0x000000aea858723c */ /* 0x040fe200000418ff */
[----:B------:R-:W-:Y:S07]  /*13e80*/  LDSM.16.M88.4 R172, [R172] ;  /* 0x00000000acac783b */ /* 0x000fee0000000200 */
        /* <DEDUP_REMOVED lines=40> */
[C---:B-1----:R-:W-:Y:S08]  /*14110*/  HMMA.16816.F32.BF16 R76, R172.reuse, R176, R76 ;  /* 0x000000b0ac4c723c */ /* 0x042ff0000004184c */
[C---:B------:R-:W-:Y:S01]  /*14120*/  HMMA.16816.F32.BF16 R80, R172.reuse, R178, R80 ;  /* 0x000000b2ac50723c */ /* 0x040fe20000041850 */
[----:B------:R1:W5:Y:S07]  /*14130*/  LDSM.16.M88.4 R176, [R0+0x8800] ;  /* 0x0088000000b0783b */ /* 0x00036e0000000200 */
[C---:B---3--:R-:W-:Y:S08]  /*14140*/  HMMA.16816.F32.BF16 R84, R172.reuse, R180, R84 ;  /* 0x000000b4ac54723c */ /* 0x048ff00000041854 */
[C---:B------:R-:W-:Y:S01]  /*14150*/  HMMA.16816.F32.BF16 R88, R172.reuse, R182, R88 ;  /* 0x000000b6ac58723c */ /* 0x040fe20000041858 */
[----:B------:R-:W3:Y:S07]  /*14160*/  LDSM.16.M88.4 R180, [R167+0x2800] ;  /* 0x00280000a7b4783b */ /* 0x000eee0000000200 */
[C---:B----4-:R-:W-:Y:S03]  /*14170*/  HMMA.16816.F32.BF16 R92, R172.reuse, R184, R92 ;  /* 0x000000b8ac5c723c */ /* 0x050fe6000004185c */
[----:B-1----:R-:W-:Y:S05]  /*14180*/  IADD3 R0, PT, PT, R228, R167, RZ ;  /* 0x000000a7e4007210 */ /* 0x002fea0007ffe0ff */
[C---:B------:R-:W-:Y:S01]  /*14190*/  HMMA.16816.F32.BF16 R96, R172.reuse, R186, R96 ;  /* 0x000000baac60723c */ /* 0x040fe20000041860 */
[----:B------:R-:W1:Y:S05]  /*141a0*/  LDSM.16.M88.4 R184, [R167+0x3000] ;  /* 0x00300000a7b8783b */ /* 0x000e6a0000000200 */
[----:B------:R-:W-:Y:S02]  /*141b0*/  LDSM.16.M88.4 R216, [R0+0x2000] ;  /* 0x0020000000d8783b */ /* 0x000fe40000000200 */
[C---:B--2---:R-:W-:Y:S03]  /*141c0*/  HMMA.16816.F32.BF16 R100, R172.reuse, R168, R100 ;  /* 0x000000a8ac64723c */ /* 0x044fe60000041864 */
[----:B------:R-:W-:Y:S05]  /*141d0*/  LDSM.16.M88.4 R220, [R0+0x9000] ;  /* 0x0090000000dc783b */ /* 0x000fea0000000200 */
[C---:B------:R-:W-:Y:S01]  /*141e0*/  HMMA.16816.F32.BF16 R104, R172.reuse, R170, R104 ;  /* 0x000000aaac68723c */ /* 0x040fe20000041868 */
[----:B------:R-:W2:Y:S07]  /*141f0*/  LDSM.16.M88.4 R168, [R167+0x3800] ;  /* 0x00380000a7a8783b */ /* 0x000eae0000000200 */
        /* <DEDUP_REMOVED lines=16> */
[C---:B-1----:R-:W-:Y:S08]  /*14300*/  HMMA.16816.F32.BF16 R20, R196.reuse, R184, R20 ;  /* 0x000000b8c414723c */ /* 0x042ff00000041814 */
[C---:B------:R-:W-:Y:S01]  /*14310*/  HMMA.16816.F32.BF16 R24, R196.reuse, R186, R24 ;  /* 0x000000bac418723c */ /* 0x040fe20000041818 */
[----:B------:R-:W-:Y:S07]  /*14320*/  LDSM.16.M88.4 R184, [R167+0x6800] ;  /* 0x00680000a7b8783b */ /* 0x000fee0000000200 */
[C---:B--2---:R-:W-:Y:S08]  /*14330*/  HMMA.16816.F32.BF16 R28, R196.reuse, R168, R28 ;  /* 0x000000a8c41c723c */ /* 0x044ff0000004181c */
        /* <DEDUP_REMOVED lines=156> */
.L_x_2155:
[-C--:B------:R-:W-:Y:S01]  /*14d00*/  @!P2 MOV R231, R229.reuse ;  /* 0x000000e500e7a202 */ /* 0x080fe20000000f00 */
[C---:B------:R-:W-:Y:S01]  /*14d10*/  @!P1 IMAD R167, R169.reuse, 0x60, RZ ;  /* 0x00000060a9a79824 */ /* 0x040fe200078e02ff */
[C---:B------:R-:W-:Y:S01]  /*14d20*/  LEA R170, P4, R166.reuse, R230, 0x5 ;  /* 0x000000e6a6aa7211 */ /* 0x040fe200078828ff */
[----:B------:R-:W-:Y:S02]  /*14d30*/  @!P1 IMAD R164, R169, 0xc0, RZ ;  /* 0x000000c0a9a49824 */ /* 0x000fe400078e02ff */
[----:B------:R-:W-:Y:S01]  /*14d40*/  @!PT LDS RZ, [RZ] ;  /* 0x00000000fffff984 */ /* 0x000fe20000000800 */
[----:B------:R-:W-:Y:S01]  /*14d50*/  @!PT LDS RZ, [RZ] ;  /* 0x00000000fffff984 */ /* 0x000fe20000000800 */
[----:B------:R-:W-:Y:S01]  /*14d60*/  @!PT LDS RZ, [RZ] ;  /* 0x00000000fffff984 */ /* 0x000fe20000000800 */
[----:B------:R-:W-:Y:S01]  /*14d70*/  @!P2 LDGSTS.E.BYPASS.LTC128B.128 [R241+0x2000], desc[UR20][R230.64] ;  /* 0x02000000e6f1afae */ /* 0x000fe2000b981a14 */
[C---:B------:R-:W-:Y:S01]  /*14d80*/  LEA.HI.X R171, R166.reuse, R229, R169, 0x5, P4 ;  /* 0x000000e5a6ab7211 */ /* 0x040fe200020f2ca9 */
[--C-:B------:R-:W-:Y:S01]  /*14d90*/  @!P1 IMAD.MOV.U32 R178, RZ, RZ, R170.reuse ;  /* 0x000000ffffb29224 */ /* 0x100fe200078e00aa */
[CC--:B------:R-:W-:Y:S01]  /*14da0*/  @!P1 LEA R180, P5, R166.reuse, R170.reuse, 0x5 ;  /* 0x000000aaa6b49211 */ /* 0x0c0fe200078a28ff */
[----:B------:R1:W-:Y:S01]  /*14db0*/  @P2 STS.128 [R241+0x2000], RZ ;  /* 0x002000fff1002388 */ /* 0x0003e20000000c00 */
[CC--:B------:R-:W-:Y:S01]  /*14dc0*/  @!P1 LEA R188, P4, R166.reuse, R170.reuse, 0x6 ;  /* 0x000000aaa6bc9211 */ /* 0x0c0fe200078830ff */
[----:B------:R-:W-:Y:S01]  /*14dd0*/  @!P1 IMAD.MOV.U32 R193, RZ, RZ, R171 ;  /* 0x000000ffffc19224 */ /* 0x000fe200078e00ab */
[CCC-:B------:R-:W-:Y:S01]  /*14de0*/  @!P1 LEA.HI.X R181, R166.reuse, R171.reuse, R169.reuse, 0x5, P5 ;  /* 0x000000aba6b59211 */ /* 0x1c0fe200028f2ca9 */
[----:B------:R1:W-:Y:S01]  /*14df0*/  @P1 STS.128 [R241+0x2800], RZ ;  /* 0x002800fff1001388 */ /* 0x0003e20000000c00 */
[CC--:B------:R-:W-:Y:S01]  /*14e00*/  @!P1 LEA.HI.X R189, R166.reuse, R171.reuse, R169, 0x6, P4 ;  /* 0x000000aba6bd9211 */ /* 0x0c0fe200020f34a9 */
[--C-:B------:R-:W-:Y:S01]  /*14e10*/  @!P1 IMAD.MOV.U32 R195, RZ, RZ, R171.reuse ;  /* 0x000000ffffc39224 */ /* 0x100fe200078e00ab */
[CC--:B------:R-:W-:Y:S01]  /*14e20*/  @!P1 LEA R186, P6, R166.reuse, R170.reuse, 0x7 ;  /* 0x000000aaa6ba9211 */ /* 0x0c0fe200078c38ff */
[----:B------:R-:W-:Y:S01]  /*14e30*/  @!PT LDS RZ, [RZ] ;  /* 0x00000000fffff984 */ /* 0x000fe20000000800 */
[----:B------:R-:W-:Y:S01]  /*14e40*/  @!PT LDS RZ, [RZ] ;  /* 0x00000000fffff984 */ /* 0x000fe20000000800 */
[----:B------:R-:W-:Y:S01]  /*14e50*/  @!PT LDS RZ, [RZ] ;  /* 0x00000000fffff984 */ /* 0x000fe20000000800 */
[----:B------:R2:W-:Y:S01]  /*14e60*/  @!P1 LDGSTS.E.BYPASS.LTC128B.128 [R241+0x2800], desc[UR20][R170.64] ;  /* 0x02800000aaf19fae */ /* 0x0005e2000b981a14 */
[CC--:B------:R-:W-:Y:S01]  /*14e70*/  @!P1 LEA R184, P2, R166.reuse, R170.reuse, 0x8 ;  /* 0x000000aaa6b89211 */ /* 0x0c0fe200078440ff */
[----:B------:R-:W-:Y:S01]  /*14e80*/  @!P1 IMAD.MOV.U32 R197, RZ, RZ, R171 ;  /* 0x000000ffffc59224 */ /* 0x000fe200078e00ab */
[CCC-:B------:R-:W-:Y:S01]  /*14e90*/  @!P1 LEA.HI.X R187, R166.reuse, R171.reuse, R169.reuse, 0x7, P6 ;  /* 0x000000aba6bb9211 */ /* 0x1c0fe200030f3ca9 */
[----:B------:R1:W-:Y:S01]  /*14ea0*/  @P1 STS.128 [R241+0x3000], RZ ;  /* 0x003000fff1001388 */ /* 0x0003e20000000c00 */
[C---:B------:R-:W-:Y:S01]  /*14eb0*/  @!P1 LEA.HI.X R185, R166.reuse, R171, R169, 0x8, P2 ;  /* 0x000000aba6b99211 */ /* 0x040fe200010f44a9 */
[----:B------:R-:W-:Y:S01]  /*14ec0*/  @!P1 IMAD.MOV.U32 R177, RZ, RZ, R171 ;  /* 0x000000ffffb19224 */ /* 0x000fe200078e00ab */
[-C--:B------:R-:W-:Y:S01]  /*14ed0*/  @!P1 MOV R192, R170.reuse ;  /* 0x000000aa00c09202 */ /* 0x080fe20000000f00 */
        /* <DEDUP_REMOVED lines=8> */
[C---:B------:R-:W-:Y:S01]  /*14f60*/  @!P1 IMAD.WIDE.U32 R192, R166.reuse, 0x60, R192 ;  /* 0x00000060a6c09825 */ /* 0x040fe200078e00c0 */
[-C--:B------:R-:W-:Y:S02]  /*14f70*/  @!P1 MOV R198, R170.reuse ;  /* 0x000000aa00c69202 */ /* 0x080fe40000000f00 */
[----:B------:R-:W-:Y:S01]  /*14f80*/  @!PT LDS RZ, [RZ] ;  /* 0x00000000fffff984 */ /* 0x000fe20000000800 */
[----:B------:R-:W-:Y:S01]  /*14f90*/  @!PT LDS RZ, [RZ] ;  /* 0x00000000fffff984 */ /* 0x000fe20000000800 */
[----:B------:R-:W-:Y:S01]  /*14fa0*/  @!PT LDS RZ, [RZ] ;  /* 0x00000000fffff984 */ /* 0x000fe20000000800 */
[----:B------:R1:W-:Y:S01]  /*14fb0*/  @!P1 LDGSTS.E.BYPASS.LTC128B.128 [R241+0x3800], desc[UR20][R188.64] ;  /* 0x03800000bcf19fae */ /* 0x0003e2000b981a14 */
[C---:B------:R-:W-:Y:S01]  /*14fc0*/  @!P1 IMAD.WIDE.U32 R194, R166.reuse, 0xa0, R194 ;  /* 0x000000a0a6c29825 */ /* 0x040fe200078e00c2 */
[----:B------:R-:W-:Y:S02]  /*14fd0*/  @!P1 IADD3 R193, PT, PT, R167, R193, RZ ;  /* 0x000000c1a7c19210 */ /* 0x000fe40007ffe0ff */
[----:B------:R1:W-:Y:S01]  /*14fe0*/  @P1 STS.128 [R241+0x4000], RZ ;  /* 0x004000fff1001388 */ /* 0x0003e20000000c00 */
[C---:B------:R-:W-:Y:S01]  /*14ff0*/  @!P1 IMAD.WIDE.U32 R196, R166.reuse, 0xc0, R196 ;  /* 0x000000c0a6c49825 */ /* 0x040fe200078e00c4 */
[-C--:B------:R-:W-:Y:S02]  /*15000*/  @!P1 MOV R199, R171.reuse ;  /* 0x000000ab00c79202 */ /* 0x080fe40000000f00 */
        /* <DEDUP_REMOVED lines=15> */
[----:B------:R-:W-:Y:S01]  /*15100*/  @!P1 MOV R173, R171 ;  /* 0x000000ab00ad9202 */ /* 0x000fe20000000f00 */
[C---:B------:R-:W-:Y:S01]  /*15110*/  @!P1 IMAD.WIDE.U32 R176, R166.reuse, 0x140, R176 ;  /* 0x00000140a6b09825 */ /* 0x040fe200078e00b0 */
[----:B------:R-:W-:Y:S01]  /*15120*/  @!P1 MOV R190, R170 ;  /* 0x000000aa00be9202 */ /* 0x000fe20000000f00 */
[----:B------:R1:W-:Y:S02]  /*15130*/  @P1 STS.128 [R241+0x5000], RZ ;  /* 0x005000fff1001388 */ /* 0x0003e40000000c00 */
[C---:B------:R-:W-:Y:S04]  /*15140*/  @!P1 IMAD.WIDE.U32 R174, R166.reuse, 0x160, R174 ;  /* 0x00000160a6ae9825 */ /* 0x040fe800078e00ae */
[C---:B------:R-:W-:Y:S04]  /*15150*/  @!P1 IMAD.WIDE.U32 R172, R166.reuse, 0x180, R172 ;  /* 0x00000180a6ac9825 */ /* 0x040fe800078e00ac */
[C---:B--2---:R-:W-:Y:S04]  /*15160*/  @!P1 IMAD.WIDE.U32 R170, R166.reuse, 0x1a0, R170 ;  /* 0x000001a0a6aa9825 */ /* 0x044fe800078e00aa */
[C---:B------:R-:W-:Y:S04]  /*15170*/  @!P1 IMAD.WIDE.U32 R190, R166.reuse, 0x1c0, R190 ;  /* 0x000001c0a6be9825 */ /* 0x040fe800078e00be */
[----:B------:R-:W-:Y:S04]  /*15180*/  @!P1 IMAD.WIDE.U32 R178, R166, 0x120, R178 ;  /* 0x00000120a6b29825 */ /* 0x000fe800078e00b2 */
[C---:B------:R-:W-:Y:S02]  /*15190*/  @!P1 IMAD R166, R169.reuse, 0xa0, RZ ;  /* 0x000000a0a9a69824 */ /* 0x040fe400078e02ff */
[----:B------:R-:W-:Y:S02]  /*151a0*/  @!P1 IMAD.IADD R197, R164, 0x1, R197 ;  /* 0x00000001a4c59824 */ /* 0x000fe400078e02c5 */
[C---:B------:R-:W-:Y:S01]  /*151b0*/  @!P1 IMAD R2, R169.reuse, 0xe0, RZ ;  /* 0x000000e0a9029824 */ /* 0x040fe200078e02ff */
[----:B------:R-:W-:Y:S01]  /*151c0*/  @!P1 IADD3 R195, PT, PT, R166, R195, RZ ;  /* 0x000000c3a6c39210 */ /* 0x000fe20007ffe0ff */
[----:B------:R-:W-:Y:S02]  /*151d0*/  @!P1 IMAD.MOV.U32 R200, RZ, RZ, R178 ;  /* 0x000000ffffc89224 */ /* 0x000fe400078e00b2 */
[C---:B------:R-:W-:Y:S01]  /*151e0*/  @!P1 IMAD R0, R169.reuse, 0x120, RZ ;  /* 0x00000120a9009824 */ /* 0x040fe200078e02ff */
[----:B------:R-:W-:Y:S01]  /*151f0*/  @!P1 IADD3 R199, PT, PT, R2, R199, RZ ;  /* 0x000000c702c79210 */ /* 0x000fe20007ffe0ff */
[----:B------:R-:W-:Y:S01]  /*15200*/  @!PT LDS RZ, [RZ] ;  /* 0x00000000fffff984 */ /* 0x000fe20000000800 */
[----:B------:R-:W-:Y:S01]  /*15210*/  @!PT LDS RZ, [RZ] ;  /* 0x00000000fffff984 */ /* 0x000fe20000000800 */
[----:B------:R-:W-:Y:S01]  /*15220*/  @!PT LDS RZ, [RZ] ;  /* 0x00000000fffff984 */ /* 0x000fe20000000800 */
[----:B------:R1:W-:Y:S01]  /*15230*/  @!P1 LDGSTS.E.BYPASS.LTC128B.128 [R241+0x5000], desc[UR20][R194.64] ;  /* 0x05000000c2f19fae */ /* 0x0003e2000b981a14 */
[C---:B------:R-:W-:Y:S02]  /*15240*/  @!P1 IMAD R183, R169.reuse, 0x140, RZ ;  /* 0x00000140a9b79824 */ /* 0x040fe400078e02ff */
[----:B------:R-:W-:Y:S01]  /*15250*/  @!P1 IADD3 R201, PT, PT, R0, R179, RZ ;  /* 0x000000b300c99210 */ /* 0x000fe20007ffe0ff */
[----:B------:R1:W-:Y:S01]  /*15260*/  @P1 STS.128 [R241+0x5800], RZ ;  /* 0x005800fff1001388 */ /* 0x0003e20000000c00 */
[----:B---3--:R-:W-:Y:S01]  /*15270*/  @!P1 IMAD R181, R169, 0x160, RZ ;  /* 0x00000160a9b59824 */ /* 0x008fe200078e02ff */
        /* <DEDUP_REMOVED lines=53> */
.L_x_2154:
[C---:B------:R-:W-:Y:S01]  /*155d0*/  IADD3 R2, PT, PT, R239.reuse, -0x7f, RZ ;  /* 0xffffff81ef027810 */ /* 0x040fe20007ffe0ff */
[----:B------:R-:W-:Y:S01]  /*155e0*/  UIADD3 UR7, UPT, UPT, UR7, -0x1, URZ ;  /* 0xffffffff07077890 */ /* 0x000fe2000fffe0ff */
[C---:B------:R-:W-:Y:S01]  /*155f0*/  IADD3 R0, PT, PT, R239.reuse, -0x77, RZ ;  /* 0xffffff89ef007810 */ /* 0x040fe20007ffe0ff */
[----:B------:R-:W-:Y:S01]  /*15600*/  UIADD3 UR13, UPT, UPT, UR13, -0x100, URZ ;  /* 0xffffff000d0d7890 */ /* 0x000fe2000fffe0ff */
[----:B------:R-:W-:Y:S01]  /*15610*/  I2FP.F32.U32 R2, R2 ;  /* 0x0000000200027245 */ /* 0x000fe20000201000 */
[----:B------:R-:W-:Y:S01]  /*15620*/  UISETP.NE.AND UP0, UPT, UR7, URZ, UPT ;  /* 0x000000ff0700728c */ /* 0x000fe2000bf05270 */
[----:B------:R-:W-:Y:S02]  /*15630*/  I2FP.F32.U32 R0, R0 ;  /* 0x0000000000007245 */ /* 0x000fe40000201000 */
[----:B------:R-:W-:Y:S01]  /*15640*/  I2FP.F32.U32 R167, R239 ;  /* 0x000000ef00a77245 */ /* 0x000fe20000201000 */
[C---:B------:R-:W-:Y:S01]  /*15650*/  FFMA.FTZ R7, R2.reuse, UR5, R7 ;  /* 0x0000000502077c23 */ /* 0x040fe20008010007 */
[----:B------:R-:W-:Y:S01]  /*15660*/  FFMA.FTZ R5, R2, UR5, R5 ;  /* 0x0000000502057c23 */ /* 0x000fe20008010005 */
[----:B------:R-:W-:Y:S01]  /*15670*/  IADD3 R2, PT, PT, R239, -0x6f, RZ ;  /* 0xffffff91ef027810 */ /* 0x000fe20007ffe0ff */
[C---:B------:R-:W-:Y:S01]  /*15680*/  FFMA.FTZ R11, R0.reuse, UR5, R11 ;  /* 0x00000005000b7c23 */ /* 0x040fe2000801000b */
[----:B------:R-:W-:Y:S01]  /*15690*/  FFMA.FTZ R9, R0, UR5, R9 ;  /* 0x0000000500097c23 */ /* 0x000fe20008010009 */
[C---:B------:R-:W-:Y:S01]  /*156a0*/  FFMA.FTZ R70, R167.reuse, UR5, R70 ;  /* 0x00000005a7467c23 */ /* 0x040fe20008010046 */
[----:B------:R-:W-:Y:S01]  /*156b0*/  I2FP.F32.U32 R2, R2 ;  /* 0x0000000200027245 */ /* 0x000fe20000201000 */
[----:B------:R-:W-:Y:S01]  /*156c0*/  FFMA.FTZ R68, R167, UR5, R68 ;  /* 0x00000005a7447c23 */ /* 0x000fe20008010044 */
[C---:B------:R-:W-:Y:S02]  /*156d0*/  IADD3 R167, PT, PT, R239.reuse, -0x78, RZ ;  /* 0xffffff88efa77810 */ /* 0x040fe40007ffe0ff */
[C---:B------:R-:W-:Y:S01]  /*156e0*/  IADD3 R0, PT, PT, R239.reuse, -0x67, RZ ;  /* 0xffffff99ef007810 */ /* 0x040fe20007ffe0ff */
[C---:B------:R-:W-:Y:S01]  /*156f0*/  FFMA.FTZ R15, R2.reuse, UR5, R15 ;  /* 0x00000005020f7c23 */ /* 0x040fe2000801000f */
[----:B------:R-:W-:Y:S01]  /*15700*/  FFMA.FTZ R13, R2, UR5, R13 ;  /* 0x00000005020d7c23 */ /* 0x000fe2000801000d */
[----:B------:R-:W-:Y:S02]  /*15710*/  IADD3 R2, PT, PT, R239, -0x5f, RZ ;  /* 0xffffffa1ef027810 */ /* 0x000fe40007ffe0ff */
[----:B------:R-:W-:Y:S02]  /*15720*/  I2FP.F32.U32 R167, R167 ;  /* 0x000000a700a77245 */ /* 0x000fe40000201000 */
[----:B------:R-:W-:Y:S02]  /*15730*/  I2FP.F32.U32 R2, R2 ;  /* 0x0000000200027245 */ /* 0x000fe40000201000 */
[----:B------:R-:W-:Y:S01]  /*15740*/  I2FP.F32.U32 R0, R0 ;  /* 0x0000000000007245 */ /* 0x000fe20000201000 */
[C---:B------:R-:W-:Y:S01]  /*15750*/  FFMA.FTZ R10, R167.reuse, UR5, R10 ;  /* 0x00000005a70a7c23 */ /* 0x040fe2000801000a */
[----:B------:R-:W-:Y:S01]  /*15760*/  FFMA.FTZ R8, R167, UR5, R8 ;  /* 0x00000005a7087c23 */ /* 0x000fe20008010008 */
[C---:B------:R-:W-:Y:S01]  /*15770*/  FFMA.FTZ R23, R2.reuse, UR5, R23 ;  /* 0x0000000502177c23 */ /* 0x040fe20008010017 */
[----:B------:R-:W-:Y:S01]  /*15780*/  FFMA.FTZ R21, R2, UR5, R21 ;  /* 0x0000000502157c23 */ /* 0x000fe20008010015 */
[C---:B------:R-:W-:Y:S01]  /*15790*/  IADD3 R2, PT, PT, R239.reuse, -0x4f, RZ ;  /* 0xffffffb1ef027810 */ /* 0x040fe20007ffe0ff */
[C---:B------:R-:W-:Y:S01]  /*157a0*/  FFMA.FTZ R19, R0.reuse, UR5, R19 ;  /* 0x0000000500137c23 */ /* 0x040fe20008010013 */
[----:B------:R-:W-:Y:S01]  /*157b0*/  FFMA.FTZ R17, R0, UR5, R17 ;  /* 0x0000000500117c23 */ /* 0x000fe20008010011 */
[C---:B------:R-:W-:Y:S02]  /*157c0*/  IADD3 R0, PT, PT, R239.reuse, -0x57, RZ ;  /* 0xffffffa9ef007810 */ /* 0x040fe40007ffe0ff */
[----:B------:R-:W-:Y:S02]  /*157d0*/  I2FP.F32.U32 R2, R2 ;  /* 0x0000000200027245 */ /* 0x000fe40000201000 */
[C---:B------:R-:W-:Y:S02]  /*157e0*/  IADD3 R167, PT, PT, R239.reuse, -0x68, RZ ;  /* 0xffffff98efa77810 */ /* 0x040fe40007ffe0ff */
[----:B------:R-:W-:Y:S01]  /*157f0*/  I2FP.F32.U32 R0, R0 ;  /* 0x0000000000007245 */ /* 0x000fe20000201000 */
[C---:B------:R-:W-:Y:S01]  /*15800*/  FFMA.FTZ R31, R2.reuse, UR5, R31 ;  /* 0x00000005021f7c23 */ /* 0x040fe2000801001f */
[----:B------:R-:W-:Y:S01]  /*15810*/  FFMA.FTZ R29, R2, UR5, R29 ;  /* 0x00000005021d7c23 */ /* 0x000fe2000801001d */
[C---:B------:R-:W-:Y:S02]  /*15820*/  IADD3 R2, PT, PT, R239.reuse, -0x3f, RZ ;  /* 0xffffffc1ef027810 */ /* 0x040fe40007ffe0ff */
[----:B------:R-:W-:Y:S01]  /*15830*/  I2FP.F32.U32 R167, R167 ;  /* 0x000000a700a77245 */ /* 0x000fe20000201000 */
[C---:B------:R-:W-:Y:S01]  /*15840*/  FFMA.FTZ R27, R0.reuse, UR5, R27 ;  /* 0x00000005001b7c23 */ /* 0x040fe2000801001b */
[----:B------:R-:W-:Y:S01]  /*15850*/  I2FP.F32.U32 R2, R2 ;  /* 0x0000000200027245 */ /* 0x000fe20000201000 */
[----:B------:R-:W-:Y:S01]  /*15860*/  FFMA.FTZ R25, R0, UR5, R25 ;  /* 0x0000000500197c23 */ /* 0x000fe20008010019 */
[----:B------:R-:W-:Y:S01]  /*15870*/  IADD3 R169, PT, PT, R239, -0x80, RZ ;  /* 0xffffff80efa97810 */ /* 0x000fe20007ffe0ff */
[C---:B------:R-:W-:Y:S01]  /*15880*/  FFMA.FTZ R18, R167.reuse, UR5, R18 ;  /* 0x00000005a7127c23 */ /* 0x040fe20008010012 */
[----:B------:R-:W-:Y:S01]  /*15890*/  FFMA.FTZ R16, R167, UR5, R16 ;  /* 0x00000005a7107c23 */ /* 0x000fe20008010010 */
[C---:B------:R-:W-:Y:S01]  /*158a0*/  FFMA.FTZ R39, R2.reuse, UR5, R39 ;  /* 0x0000000502277c23 */ /* 0x040fe20008010027 */
[----:B------:R-:W-:Y:S01]  /*158b0*/  FFMA.FTZ R37, R2, UR5, R37 ;  /* 0x0000000502257c23 */ /* 0x000fe20008010025 */
[C---:B------:R-:W-:Y:S02]  /*158c0*/  IADD3 R2, PT, PT, R239.reuse, -0x2f, RZ ;  /* 0xffffffd1ef027810 */ /* 0x040fe40007ffe0ff */
[C---:B------:R-:W-:Y:S02]  /*158d0*/  IADD3 R167, PT, PT, R239.reuse, -0x58, RZ ;  /* 0xffffffa8efa77810 */ /* 0x040fe40007ffe0ff */
[----:B------:R-:W-:Y:S02]  /*158e0*/  I2FP.F32.U32 R2, R2 ;  /* 0x0000000200027245 */ /* 0x000fe40000201000 */
[C---:B------:R-:W-:Y:S02]  /*158f0*/  IADD3 R0, PT, PT, R239.reuse, -0x47, RZ ;  /* 0xffffffb9ef007810 */ /* 0x040fe40007ffe0ff */
[----:B------:R-:W-:Y:S01]  /*15900*/  I2FP.F32.U32 R169, R169 ;  /* 0x000000a900a97245 */ /* 0x000fe20000201000 */
[C---:B------:R-:W-:Y:S01]  /*15910*/  FFMA.FTZ R47, R2.reuse, UR5, R47 ;  /* 0x00000005022f7c23 */ /* 0x040fe2000801002f */
[----:B------:R-:W-:Y:S01]  /*15920*/  FFMA.FTZ R45, R2, UR5, R45 ;  /* 0x00000005022d7c23 */ /* 0x000fe2000801002d */
[----:B------:R-:W-:Y:S02]  /*15930*/  IADD3 R2, PT, PT, R239, -0x1f, RZ ;  /* 0xffffffe1ef027810 */ /* 0x000fe40007ffe0ff */
[----:B------:R-:W-:Y:S01]  /*15940*/  I2FP.F32.U32 R167, R167 ;  /* 0x000000a700a77245 */ /* 0x000fe20000201000 */
[C---:B------:R-:W-:Y:S01]  /*15950*/  FFMA.FTZ R6, R169.reuse, UR5, R6 ;  /* 0x00000005a9067c23 */ /* 0x040fe20008010006 */
[----:B------:R-:W-:Y:S01]  /*15960*/  I2FP.F32.U32 R2, R2 ;  /* 0x0000000200027245 */ /* 0x000fe20000201000 */
[----:B------:R-:W-:Y:S01]  /*15970*/  FFMA.FTZ R4, R169, UR5, R4 ;  /* 0x00000005a9047c23 */ /* 0x000fe20008010004 */
[----:B------:R-:W-:Y:S01]  /*15980*/  I2FP.F32.U32 R0, R0 ;  /* 0x0000000000007245 */ /* 0x000fe20000201000 */
[----:B------:R-:W-:Y:S01]  /*15990*/  FFMA.FTZ R26, R167, UR5, R26 ;  /* 0x00000005a71a7c23 */ /* 0x000fe2000801001a */
[C---:B------:R-:W-:Y:S01]  /*159a0*/  IADD3 R169, PT, PT, R239.reuse, -0x70, RZ ;  /* 0xffffff90efa97810 */ /* 0x040fe20007ffe0ff */
[C---:B------:R-:W-:Y:S01]  /*159b0*/  FFMA.FTZ R55, R2.reuse, UR5, R55 ;  /* 0x0000000502377c23 */ /* 0x040fe20008010037 */
[----:B------:R-:W-:Y:S01]  /*159c0*/  FFMA.FTZ R53, R2, UR5, R53 ;  /* 0x0000000502357c23 */ /* 0x000fe20008010035 */
[----:B------:R-:W-:Y:S01]  /*159d0*/  IADD3 R2, PT, PT, R239, -0xf, RZ ;  /* 0xfffffff1ef027810 */ /* 0x000fe20007ffe0ff */
[----:B------:R-:W-:Y:S01]  /*159e0*/  FFMA.FTZ R24, R167, UR5, R24 ;  /* 0x00000005a7187c23 */ /* 0x000fe20008010018 */
[C---:B------:R-:W-:Y:S01]  /*159f0*/  FFMA.FTZ R35, R0.reuse, UR5, R35 ;  /* 0x0000000500237c23 */ /* 0x040fe20008010023 */
[----:B------:R-:W-:Y:S01]  /*15a00*/  FFMA.FTZ R33, R0, UR5, R33 ;  /* 0x0000000500217c23 */ /* 0x000fe20008010021 */
[----:B------:R-:W-:Y:S02]  /*15a10*/  I2FP.F32.U32 R2, R2 ;  /* 0x0000000200027245 */ /* 0x000fe40000201000 */
[C---:B------:R-:W-:Y:S02]  /*15a20*/  IADD3 R167, PT, PT, R239.reuse, -0x48, RZ ;  /* 0xffffffb8efa77810 */ /* 0x040fe40007ffe0ff */
[C---:B------:R-:W-:Y:S01]  /*15a30*/  IADD3 R0, PT, PT, R239.reuse, -0x37, RZ ;  /* 0xffffffc9ef007810 */ /* 0x040fe20007ffe0ff */
[C---:B------:R-:W-:Y:S01]  /*15a40*/  FFMA.FTZ R63, R2.reuse, UR5, R63 ;  /* 0x00000005023f7c23 */ /* 0x040fe2000801003f */
[----:B------:R-:W-:Y:S01]  /*15a50*/  FFMA.FTZ R61, R2, UR5, R61 ;  /* 0x00000005023d7c23 */ /* 0x000fe2000801003d */
[----:B------:R-:W-:Y:S02]  /*15a60*/  IADD3 R2, PT, PT, R239, 0x1, RZ ;  /* 0x00000001ef027810 */ /* 0x000fe40007ffe0ff */
[----:B------:R-:W-:Y:S02]  /*15a70*/  I2FP.F32.U32 R169, R169 ;  /* 0x000000a900a97245 */ /* 0x000fe40000201000 */
[----:B------:R-:W-:Y:S02]  /*15a80*/  I2FP.F32.U32 R2, R2 ;  /* 0x0000000200027245 */ /* 0x000fe40000201000 */
[----:B------:R-:W-:Y:S01]  /*15a90*/  I2FP.F32.U32 R167, R167 ;  /* 0x000000a700a77245 */ /* 0x000fe20000201000 */
[----:B------:R-:W-:Y:S01]  /*15aa0*/  FFMA.FTZ R14, R169, UR5, R14 ;  /* 0x00000005a90e7c23 */ /* 0x000fe2000801000e */
[----:B------:R-:W-:Y:S01]  /*15ab0*/  I2FP.F32.U32 R0, R0 ;  /* 0x0000000000007245 */ /* 0x000fe20000201000 */
[C---:B------:R-:W-:Y:S01]  /*15ac0*/  FFMA.FTZ R71, R2.reuse, UR5, R71 ;  /* 0x0000000502477c23 */ /* 0x040fe20008010047 */
[----:B------:R-:W-:Y:S01]  /*15ad0*/  FFMA.FTZ R69, R2, UR5, R69 ;  /* 0x0000000502457c23 */ /* 0x000fe20008010045 */
[----:B------:R-:W-:Y:S01]  /*15ae0*/  IADD3 R2, PT, PT, R239, 0x11, RZ ;  /* 0x00000011ef027810 */ /* 0x000fe20007ffe0ff */
[----:B------:R-:W-:Y:S01]  /*15af0*/  FFMA.FTZ R12, R169, UR5, R12 ;  /* 0x00000005a90c7c23 */ /* 0x000fe2000801000c */
[----:B------:R-:W-:Y:S01]  /*15b00*/  IADD3 R169, PT, PT, R239, -0x60, RZ ;  /* 0xffffffa0efa97810 */ /* 0x000fe20007ffe0ff */
[C---:B------:R-:W-:Y:S01]  /*15b10*/  FFMA.FTZ R34, R167.reuse, UR5, R34 ;  /* 0x00000005a7227c23 */ /* 0x040fe20008010022 */
[----:B------:R-:W-:Y:S01]  /*15b20*/  I2FP.F32.U32 R2, R2 ;  /* 0x0000000200027245 */ /* 0x000fe20000201000 */
[----:B------:R-:W-:Y:S01]  /*15b30*/  FFMA.FTZ R32, R167, UR5, R32 ;  /* 0x00000005a7207c23 */ /* 0x000fe20008010020 */
[C---:B------:R-:W-:Y:S01]  /*15b40*/  FFMA.FTZ R41, R0.reuse, UR5, R41 ;  /* 0x0000000500297c23 */ /* 0x040fe20008010029 */
[----:B------:R-:W-:Y:S01]  /*15b50*/  FFMA.FTZ R43, R0, UR5, R43 ;  /* 0x00000005002b7c23 */ /* 0x000fe2000801002b */
[C---:B------:R-:W-:Y:S01]  /*15b60*/  IADD3 R167, PT, PT, R239.reuse, -0x38, RZ ;  /* 0xffffffc8efa77810 */ /* 0x040fe20007ffe0ff */
[C---:B------:R-:W-:Y:S01]  /*15b70*/  FFMA.FTZ R79, R2.reuse, UR5, R79 ;  /* 0x00000005024f7c23 */ /* 0x040fe2000801004f */
[----:B------:R-:W-:Y:S01]  /*15b80*/  FFMA.FTZ R77, R2, UR5, R77 ;  /* 0x00000005024d7c23 */ /* 0x000fe2000801004d */
[C---:B------:R-:W-:Y:S02]  /*15b90*/  IADD3 R2, PT, PT, R239.reuse, 0x21, RZ ;  /* 0x00000021ef027810 */ /* 0x040fe40007ffe0ff */
[C---:B------:R-:W-:Y:S02]  /*15ba0*/  IADD3 R0, PT, PT, R239.reuse, -0x27, RZ ;  /* 0xffffffd9ef007810 */ /* 0x040fe40007ffe0ff */
[----:B------:R-:W-:Y:S02]  /*15bb0*/  I2FP.F32.U32 R2, R2 ;  /* 0x0000000200027245 */ /* 0x000fe40000201000 */
[----:B------:R-:W-:Y:S02]  /*15bc0*/  I2FP.F32.U32 R169, R169 ;  /* 0x000000a900a97245 */ /* 0x000fe40000201000 */
[----:B------:R-:W-:Y:S01]  /*15bd0*/  I2FP.F32.U32 R167, R167 ;  /* 0x000000a700a77245 */ /* 0x000fe20000201000 */
[C---:B------:R-:W-:Y:S01]  /*15be0*/  FFMA.FTZ R87, R2.reuse, UR5, R87 ;  /* 0x0000000502577c23 */ /* 0x040fe20008010057 */
[----:B------:R-:W-:Y:S01]  /*15bf0*/  FFMA.FTZ R85, R2, UR5, R85 ;  /* 0x0000000502557c23 */ /* 0x000fe20008010055 */
[----:B------:R-:W-:Y:S01]  /*15c00*/  IADD3 R2, PT, PT, R239, 0x31, RZ ;  /* 0x00000031ef027810 */ /* 0x000fe20007ffe0ff */
[C---:B------:R-:W-:Y:S01]  /*15c10*/  FFMA.FTZ R22, R169.reuse, UR5, R22 ;  /* 0x00000005a9167c23 */ /* 0x040fe20008010016 */
[----:B------:R-:W-:Y:S01]  /*15c20*/  I2FP.F32.U32 R0, R0 ;  /* 0x0000000000007245 */ /* 0x000fe20000201000 */
[----:B------:R-:W-:Y:S01]  /*15c30*/  FFMA.FTZ R20, R169, UR5, R20 ;  /* 0x00000005a9147c23 */ /* 0x000fe20008010014 */
[----:B------:R-:W-:Y:S01]  /*15c40*/  I2FP.F32.U32 R2, R2 ;  /* 0x0000000200027245 */ /* 0x000fe20000201000 */
[----:B------:R-:W-:Y:S01]  /*15c50*/  FFMA.FTZ R40, R167, UR5, R40 ;  /* 0x00000005a7287c23 */ /* 0x000fe20008010028 */
[----:B------:R-:W-:Y:S01]  /*15c60*/  IADD3 R169, PT, PT, R239, -0x50, RZ ;  /* 0xffffffb0efa97810 */ /* 0x000fe20007ffe0ff */
[----:B------:R-:W-:Y:S01]  /*15c70*/  FFMA.FTZ R51, R0, UR5, R51 ;  /* 0x0000000500337c23 */ /* 0x000fe20008010033 */
[----:B------:R-:W-:Y:S01]  /*15c80*/  FFMA.FTZ R42, R167, UR5, R42 ;  /* 0x00000005a72a7c23 */ /* 0x000fe2000801002a */
[C---:B------:R-:W-:Y:S01]  /*15c90*/  FFMA.FTZ R95, R2.reuse, UR5, R95 ;  /* 0x00000005025f7c23 */ /* 0x040fe2000801005f */
[----:B------:R-:W-:Y:S01]  /*15ca0*/  FFMA.FTZ R93, R2, UR5, R93 ;  /* 0x00000005025d7c23 */ /* 0x000fe2000801005d */
[----:B------:R-:W-:Y:S01]  /*15cb0*/  FFMA.FTZ R49, R0, UR5, R49 ;  /* 0x0000000500317c23 */ /* 0x000fe20008010031 */
[----:B------:R-:W-:Y:S02]  /*15cc0*/  FMNMX3.FTZ R2, R165, R6, R7, !PT ;  /* 0x00000006a5027276 */ /* 0x000fe40007810007 */
[C---:B------:R-:W-:Y:S02]  /*15cd0*/  IADD3 R167, PT, PT, R239.reuse, -0x28, RZ ;  /* 0xffffffd8efa77810 */ /* 0x040fe40007ffe0ff */
[----:B------:R-:W-:Y:S02]  /*15ce0*/  IADD3 R0, PT, PT, R239, -0x17, RZ ;  /* 0xffffffe9ef007810 */ /* 0x000fe40007ffe0ff */
[----:B------:R-:W-:Y:S02]  /*15cf0*/  FMNMX3.FTZ R164, R3, R4, R5, !PT ;  /* 0x0000000403a47276 */ /* 0x000fe40007810005 */
[----:B------:R-:W-:Y:S02]  /*15d00*/  I2FP.F32.U32 R169, R169 ;  /* 0x000000a900a97245 */ /* 0x000fe40000201000 */
[----:B------:R-:W-:Y:S02]  /*15d10*/  FMNMX3.FTZ R2, R2, R10, R11, !PT ;  /* 0x0000000a02027276 */ /* 0x000fe4000781000b */
[----:B------:R-:W-:Y:S01]  /*15d20*/  I2FP.F32.U32 R167, R167 ;  /* 0x000000a700a77245 */ /* 0x000fe20000201000 */
[C---:B------:R-:W-:Y:S01]  /*15d30*/  FFMA.FTZ R30, R169.reuse, UR5, R30 ;  /* 0x00000005a91e7c23 */ /* 0x040fe2000801001e */
[----:B------:R-:W-:Y:S01]  /*15d40*/  I2FP.F32.U32 R0, R0 ;  /* 0x0000000000007245 */ /* 0x000fe20000201000 */
[----:B------:R-:W-:Y:S01]  /*15d50*/  FFMA.FTZ R28, R169, UR5, R28 ;  /* 0x00000005a91c7c23 */ /* 0x000fe2000801001c */
[----:B------:R-:W-:Y:S01]  /*15d60*/  FMNMX3.FTZ R164, R164, R8, R9, !PT ;  /* 0x00000008a4a47276 */ /* 0x000fe20007810009 */
[----:B------:R-:W-:Y:S01]  /*15d70*/  FFMA.FTZ R50, R167, UR5, R50 ;  /* 0x00000005a7327c23 */ /* 0x000fe20008010032 */
[----:B------:R-:W-:Y:S01]  /*15d80*/  FMNMX3.FTZ R2, R2, R14, R15, !PT ;  /* 0x0000000e02027276 */ /* 0x000fe2000781000f */
[C---:B------:R-:W-:Y:S01]  /*15d90*/  FFMA.FTZ R59, R0.reuse, UR5, R59 ;  /* 0x00000005003b7c23 */ /* 0x040fe2000801003b */
[----:B------:R-:W-:Y:S01]  /*15da0*/  IADD3 R169, PT, PT, R239, -0x40, RZ ;  /* 0xffffffc0efa97810 */ /* 0x000fe20007ffe0ff */
[----:B------:R-:W-:Y:S01]  /*15db0*/  FFMA.FTZ R57, R0, UR5, R57 ;  /* 0x0000000500397c23 */ /* 0x000fe20008010039 */
[----:B------:R-:W-:Y:S01]  /*15dc0*/  FMNMX3.FTZ R164, R164, R12, R13, !PT ;  /* 0x0000000ca4a47276 */ /* 0x000fe2000781000d */
[----:B------:R-:W-:Y:S01]  /*15dd0*/  FFMA.FTZ R48, R167, UR5, R48 ;  /* 0x00000005a7307c23 */ /* 0x000fe20008010030 */
[C---:B------:R-:W-:Y:S02]  /*15de0*/  IADD3 R167, PT, PT, R239.reuse, -0x18, RZ ;  /* 0xffffffe8efa77810 */ /* 0x040fe40007ffe0ff */
[----:B------:R-:W-:Y:S02]  /*15df0*/  IADD3 R0, PT, PT, R239, -0x7, RZ ;  /* 0xfffffff9ef007810 */ /* 0x000fe40007ffe0ff */
[----:B------:R-:W-:Y:S02]  /*15e00*/  I2FP.F32.U32 R169, R169 ;  /* 0x000000a900a97245 */ /* 0x000fe40000201000 */
[----:B------:R-:W-:Y:S02]  /*15e10*/  FMNMX3.FTZ R2, R2, R18, R19, !PT ;  /* 0x0000001202027276 */ /* 0x000fe40007810013 */
[----:B------:R-:W-:Y:S01]  /*15e20*/  FMNMX3.FTZ R164, R164, R16, R17, !PT ;  /* 0x00000010a4a47276 */ /* 0x000fe20007810011 */
[C---:B------:R-:W-:Y:S01]  /*15e30*/  FFMA.FTZ R38, R169.reuse, UR5, R38 ;  /* 0x00000005a9267c23 */ /* 0x040fe20008010026 */
[----:B------:R-:W-:Y:S01]  /*15e40*/  I2FP.F32.U32 R167, R167 ;  /* 0x000000a700a77245 */ /* 0x000fe20000201000 */
[----:B------:R-:W-:Y:S01]  /*15e50*/  FFMA.FTZ R36, R169, UR5, R36 ;  /* 0x00000005a9247c23 */ /* 0x000fe20008010024 */
[----:B------:R-:W-:Y:S02]  /*15e60*/  I2FP.F32.U32 R0, R0 ;  /* 0x0000000000007245 */ /* 0x000fe40000201000 */
[----:B------:R-:W-:Y:S01]  /*15e70*/  FMNMX3.FTZ R2, R2, R22, R23, !PT ;  /* 0x0000001602027276 */ /* 0x000fe20007810017 */
[C---:B------:R-:W-:Y:S01]  /*15e80*/  FFMA.FTZ R58, R167.reuse, UR5, R58 ;  /* 0x00000005a73a7c23 */ /* 0x040fe2000801003a */
[----:B------:R-:W-:Y:S01]  /*15e90*/  FMNMX3.FTZ R164, R164, R20, R21, !PT ;  /* 0x00000014a4a47276 */ /* 0x000fe20007810015 */
[----:B------:R-:W-:Y:S01]  /*15ea0*/  FFMA.FTZ R56, R167, UR5, R56 ;  /* 0x00000005a7387c23 */ /* 0x000fe20008010038 */
[C---:B------:R-:W-:Y:S01]  /*15eb0*/  IADD3 R169, PT, PT, R239.reuse, -0x30, RZ ;  /* 0xffffffd0efa97810 */ /* 0x040fe20007ffe0ff */
[C---:B------:R-:W-:Y:S01]  /*15ec0*/  FFMA.FTZ R67, R0.reuse, UR5, R67 ;  /* 0x0000000500437c23 */ /* 0x040fe20008010043 */
[----:B------:R-:W-:Y:S01]  /*15ed0*/  FFMA.FTZ R65, R0, UR5, R65 ;  /* 0x0000000500417c23 */ /* 0x000fe20008010041 */
[----:B------:R-:W-:Y:S02]  /*15ee0*/  FMNMX3.FTZ R2, R2, R26, R27, !PT ;  /* 0x0000001a02027276 */ /* 0x000fe4000781001b */
[C---:B------:R-:W-:Y:S02]  /*15ef0*/  IADD3 R167, PT, PT, R239.reuse, -0x8, RZ ;  /* 0xfffffff8efa77810 */ /* 0x040fe40007ffe0ff */
[----:B------:R-:W-:Y:S02]  /*15f00*/  IADD3 R0, PT, PT, R239, 0x9, RZ ;  /* 0x00000009ef007810 */ /* 0x000fe40007ffe0ff */
        /* <DEDUP_REMOVED lines=8> */
[C---:B------:R-:W-:Y:S01]  /*15f90*/  FFMA.FTZ R66, R167.reuse, UR5, R66 ;  /* 0x00000005a7427c23 */ /* 0x040fe20008010042 */
[----:B------:R-:W-:Y:S01]  /*15fa0*/  FMNMX3.FTZ R2, R2, R34, R35, !PT ;  /* 0x0000002202027276 */ /* 0x000fe20007810023 */
[----:B------:R-:W-:Y:S01]  /*15fb0*/  FFMA.FTZ R64, R167, UR5, R64 ;  /* 0x00000005a7407c23 */ /* 0x000fe20008010040 */
[C---:B------:R-:W-:Y:S01]  /*15fc0*/  IADD3 R169, PT, PT, R239.reuse, -0x20, RZ ;  /* 0xffffffe0efa97810 */ /* 0x040fe20007ffe0ff */
[----:B------:R-:W-:Y:S01]  /*15fd0*/  FFMA.FTZ R75, R0, UR5, R75 ;  /* 0x00000005004b7c23 */ /* 0x000fe2000801004b */
[----:B------:R-:W-:Y:S01]  /*15fe0*/  FMNMX3.FTZ R164, R164, R32, R33, !PT ;  /* 0x00000020a4a47276 */ /* 0x000fe20007810021 */
[----:B------:R-:W-:Y:S01]  /*15ff0*/  FFMA.FTZ R73, R0, UR5, R73 ;  /* 0x0000000500497c23 */ /* 0x000fe20008010049 */
[C---:B------:R-:W-:Y:S02]  /*16000*/  IADD3 R167, PT, PT, R239.reuse, 0x10, RZ ;  /* 0x00000010efa77810 */ /* 0x040fe40007ffe0ff */
        /* <DEDUP_REMOVED lines=29> */
[C---:B------:R-:W-:Y:S01]  /*161e0*/  IADD3 R169, PT, PT, R239.reuse, 0x8, RZ ;  /* 0x00000008efa97810 */ /* 0x040fe20007ffe0ff */
        /* <DEDUP_REMOVED lines=49> */
[----:B------:R-:W-:Y:S01]  /*16500*/  FFMA.FTZ R106, R167, UR5, R106 ;  /* 0x00000005a76a7c23 */ /* 0x000fe2000801006a */
[----:B------:R-:W-:Y:S01]  /*16510*/  IADD3 R169, PT, PT, R239, 0x38, RZ ;  /* 0x00000038efa97810 */ /* 0x000fe20007ffe0ff */
[----:B------:R-:W-:Y:S01]  /*16520*/  FFMA.FTZ R104, R167, UR5, R104 ;  /* 0x00000005a7687c23 */ /* 0x000fe20008010068 */
[----:B------:R-:W-:Y:S01]  /*16530*/  FFMA.FTZ R109, R0, UR5, R109 ;  /* 0x00000005006d7c23 */ /* 0x000fe2000801006d */
[----:B------:R-:W-:Y:S02]  /*16540*/  FMNMX3.FTZ R2, R2, R86, R87, !PT ;  /* 0x0000005602027276 */ /* 0x000fe40007810057 */
[C---:B------:R-:W-:Y:S02]  /*16550*/  IADD3 R167, PT, PT, R239.reuse, 0x58, RZ ;  /* 0x00000058efa77810 */ /* 0x040fe40007ffe0ff */
[C---:B------:R-:W-:Y:S02]  /*16560*/  IADD3 R0, PT, PT, R239.reuse, 0x61, RZ ;  /* 0x00000061ef007810 */ /* 0x040fe40007ffe0ff */
[----:B------:R-:W-:Y:S02]  /*16570*/  FMNMX3.FTZ R164, R164, R84, R85, !PT ;  /* 0x00000054a4a47276 */ /* 0x000fe40007810055 */
[----:B------:R-:W-:Y:S02]  /*16580*/  I2FP.F32.U32 R169, R169 ;  /* 0x000000a900a97245 */ /* 0x000fe40000201000 */
[----:B------:R-:W-:Y:S02]  /*16590*/  IADD3 R166, PT, PT, R239, 0x41, RZ ;  /* 0x00000041efa67810 */ /* 0x000fe40007ffe0ff */
[----:B------:R-:W-:Y:S01]  /*165a0*/  I2FP.F32.U32 R167, R167 ;  /* 0x000000a700a77245 */ /* 0x000fe20000201000 */
[C---:B------:R-:W-:Y:S01]  /*165b0*/  FFMA.FTZ R98, R169.reuse, UR5, R98 ;  /* 0x00000005a9627c23 */ /* 0x040fe20008010062 */
[----:B------:R-:W-:Y:S01]  /*165c0*/  I2FP.F32.U32 R0, R0 ;  /* 0x0000000000007245 */ /* 0x000fe20000201000 */
[----:B------:R-:W-:Y:S01]  /*165d0*/  FFMA.FTZ R96, R169, UR5, R96 ;  /* 0x00000005a9607c23 */ /* 0x000fe20008010060 */
[----:B------:R-:W-:Y:S01]  /*165e0*/  FMNMX3.FTZ R2, R2, R90, R91, !PT ;  /* 0x0000005a02027276 */ /* 0x000fe2000781005b */
[C---:B------:R-:W-:Y:S01]  /*165f0*/  FFMA.FTZ R114, R167.reuse, UR5, R114 ;  /* 0x00000005a7727c23 */ /* 0x040fe20008010072 */
[----:B------:R-:W-:Y:S01]  /*16600*/  FMNMX3.FTZ R164, R164, R88, R89, !PT ;  /* 0x00000058a4a47276 */ /* 0x000fe20007810059 */
[C---:B------:R-:W-:Y:S01]  /*16610*/  FFMA.FTZ R119, R0.reuse, UR5, R119 ;  /* 0x0000000500777c23 */ /* 0x040fe20008010077 */
[----:B------:R-:W-:Y:S01]  /*16620*/  I2FP.F32.U32 R166, R166 ;  /* 0x000000a600a67245 */ /* 0x000fe20000201000 */
[----:B------:R-:W-:Y:S01]  /*16630*/  FFMA.FTZ R117, R0, UR5, R117 ;  /* 0x0000000500757c23 */ /* 0x000fe20008010075 */
[----:B------:R-:W-:Y:S01]  /*16640*/  FMNMX3.FTZ R2, R2, R94, R95, !PT ;  /* 0x0000005e02027276 */ /* 0x000fe2000781005f */
[----:B------:R-:W-:Y:S01]  /*16650*/  FFMA.FTZ R112, R167, UR5, R112 ;  /* 0x00000005a7707c23 */ /* 0x000fe20008010070 */
[----:B------:R-:W-:Y:S01]  /*16660*/  FMNMX3.FTZ R164, R164, R92, R93, !PT ;  /* 0x0000005ca4a47276 */ /* 0x000fe2000781005d */
[C---:B------:R-:W-:Y:S01]  /*16670*/  FFMA.FTZ R103, R166.reuse, UR5, R103 ;  /* 0x00000005a6677c23 */ /* 0x040fe20008010067 */
[C---:B------:R-:W-:Y:S01]  /*16680*/  IADD3 R169, PT, PT, R239.reuse, 0x50, RZ ;  /* 0x00000050efa97810 */ /* 0x040fe20007ffe0ff */
[----:B------:R-:W-:Y:S01]  /*16690*/  FFMA.FTZ R101, R166, UR5, R101 ;  /* 0x00000005a6657c23 */ /* 0x000fe20008010065 */
[C---:B------:R-:W-:Y:S02]  /*166a0*/  IADD3 R167, PT, PT, R239.reuse, 0x60, RZ ;  /* 0x00000060efa77810 */ /* 0x040fe40007ffe0ff */
[----:B------:R-:W-:Y:S02]  /*166b0*/  IADD3 R0, PT, PT, R239, 0x69, RZ ;  /* 0x00000069ef007810 */ /* 0x000fe40007ffe0ff */
[----:B------:R-:W-:Y:S02]  /*166c0*/  FMNMX3.FTZ R2, R2, R98, R99, !PT ;  /* 0x0000006202027276 */ /* 0x000fe40007810063 */
[----:B------:R-:W-:Y:S02]  /*166d0*/  FMNMX3.FTZ R164, R164, R96, R97, !PT ;  /* 0x00000060a4a47276 */ /* 0x000fe40007810061 */
[----:B------:R-:W-:Y:S02]  /*166e0*/  I2FP.F32.U32 R169, R169 ;  /* 0x000000a900a97245 */ /* 0x000fe40000201000 */
[----:B------:R-:W-:Y:S02]  /*166f0*/  I2FP.F32.U32 R167, R167 ;  /* 0x000000a700a77245 */ /* 0x000fe40000201000 */
[----:B------:R-:W-:Y:S01]  /*16700*/  I2FP.F32.U32 R0, R0 ;  /* 0x0000000000007245 */ /* 0x000fe20000201000 */
[----:B------:R-:W-:Y:S01]  /*16710*/  FFMA.FTZ R110, R169, UR5, R110 ;  /* 0x00000005a96e7c23 */ /* 0x000fe2000801006e */
[----:B------:R-:W-:Y:S01]  /*16720*/  IADD3 R166, PT, PT, R239, 0x59, RZ ;  /* 0x00000059efa67810 */ /* 0x000fe20007ffe0ff */
[C---:B------:R-:W-:Y:S01]  /*16730*/  FFMA.FTZ R118, R167.reuse, UR5, R118 ;  /* 0x00000005a7767c23 */ /* 0x040fe20008010076 */
[----:B------:R-:W-:Y:S01]  /*16740*/  FMNMX3.FTZ R2, R2, R102, R103, !PT ;  /* 0x0000006602027276 */ /* 0x000fe20007810067 */
[----:B------:R-:W-:Y:S01]  /*16750*/  FFMA.FTZ R116, R167, UR5, R116 ;  /* 0x00000005a7747c23 */ /* 0x000fe20008010074 */
[----:B------:R-:W-:Y:S01]  /*16760*/  FMNMX3.FTZ R164, R164, R100, R101, !PT ;  /* 0x00000064a4a47276 */ /* 0x000fe20007810065 */
[C---:B------:R-:W-:Y:S01]  /*16770*/  FFMA.FTZ R123, R0.reuse, UR5, R123 ;  /* 0x00000005007b7c23 */ /* 0x040fe2000801007b */
[----:B------:R-:W-:Y:S01]  /*16780*/  I2FP.F32.U32 R166, R166 ;  /* 0x000000a600a67245 */ /* 0x000fe20000201000 */
[----:B------:R-:W-:Y:S01]  /*16790*/  FFMA.FTZ R121, R0, UR5, R121 ;  /* 0x0000000500797c23 */ /* 0x000fe20008010079 */
[----:B------:R-:W-:Y:S01]  /*167a0*/  FFMA.FTZ R108, R169, UR5, R108 ;  /* 0x00000005a96c7c23 */ /* 0x000fe2000801006c */
[----:B------:R-:W-:Y:S02]  /*167b0*/  FMNMX3.FTZ R0, R2, R106, R107, !PT ;  /* 0x0000006a02007276 */ /* 0x000fe4000781006b */
[C---:B------:R-:W-:Y:S01]  /*167c0*/  IADD3 R167, PT, PT, R239.reuse, 0x70, RZ ;  /* 0x00000070efa77810 */ /* 0x040fe20007ffe0ff */
[----:B------:R-:W-:Y:S01]  /*167d0*/  FFMA.FTZ R115, R166, UR5, R115 ;  /* 0x00000005a6737c23 */ /* 0x000fe20008010073 */
[----:B------:R-:W-:Y:S01]  /*167e0*/  FMNMX3.FTZ R164, R164, R104, R105, !PT ;  /* 0x00000068a4a47276 */ /* 0x000fe20007810069 */
[----:B------:R-:W-:Y:S01]  /*167f0*/  FFMA.FTZ R113, R166, UR5, R113 ;  /* 0x00000005a6717c23 */ /* 0x000fe20008010071 */
[----:B------:R-:W-:Y:S02]  /*16800*/  IADD3 R169, PT, PT, R239, 0x68, RZ ;  /* 0x00000068efa97810 */ /* 0x000fe40007ffe0ff */
[----:B------:R-:W-:Y:S02]  /*16810*/  I2FP.F32.U32 R167, R167 ;  /* 0x000000a700a77245 */ /* 0x000fe40000201000 */
[----:B------:R-:W-:Y:S02]  /*16820*/  FMNMX3.FTZ R0, R0, R110, R111, !PT ;  /* 0x0000006e00007276 */ /* 0x000fe4000781006f */
[----:B------:R-:W-:Y:S01]  /*16830*/  FMNMX3.FTZ R164, R164, R108, R109, !PT ;  /* 0x0000006ca4a47276 */ /* 0x000fe2000781006d */
[C---:B------:R-:W-:Y:S01]  /*16840*/  FFMA.FTZ R126, R167.reuse, UR5, R126 ;  /* 0x00000005a77e7c23 */ /* 0x040fe2000801007e */
[----:B------:R-:W-:Y:S01]  /*16850*/  I2FP.F32.U32 R169, R169 ;  /* 0x000000a900a97245 */ /* 0x000fe20000201000 */
[----:B------:R-:W-:Y:S01]  /*16860*/  FFMA.FTZ R124, R167, UR5, R124 ;  /* 0x00000005a77c7c23 */ /* 0x000fe2000801007c */
[----:B------:R-:W-:Y:S02]  /*16870*/  IADD3 R166, PT, PT, R239, 0x71, RZ ;  /* 0x00000071efa67810 */ /* 0x000fe40007ffe0ff */
[----:B------:R-:W-:Y:S01]  /*16880*/  FMNMX3.FTZ R0, R0, R114, R115, !PT ;  /* 0x0000007200007276 */ /* 0x000fe20007810073 */
[C---:B------:R-:W-:Y:S01]  /*16890*/  FFMA.FTZ R122, R169.reuse, UR5, R122 ;  /* 0x00000005a97a7c23 */ /* 0x040fe2000801007a */
[----:B------:R-:W-:Y:S01]  /*168a0*/  FMNMX3.FTZ R164, R164, R112, R113, !PT ;  /* 0x00000070a4a47276 */ /* 0x000fe20007810071 */
[----:B------:R-:W-:Y:S01]  /*168b0*/  FFMA.FTZ R120, R169, UR5, R120 ;  /* 0x00000005a9787c23 */ /* 0x000fe20008010078 */
[C---:B------:R-:W-:Y:S02]  /*168c0*/  IADD3 R2, PT, PT, R239.reuse, 0x79, RZ ;  /* 0x00000079ef027810 */ /* 0x040fe40007ffe0ff */
[----:B------:R-:W-:Y:S02]  /*168d0*/  IADD3 R167, PT, PT, R239, 0x78, RZ ;  /* 0x00000078efa77810 */ /* 0x000fe40007ffe0ff */
        /* <DEDUP_REMOVED lines=8> */
[----:B------:R-:W-:Y:S01]  /*16960*/  FFMA.FTZ R131, R2, UR5, R131 ;  /* 0x0000000502837c23 */ /* 0x000fe20008010083 */
[----:B------:R-:W-:Y:S01]  /*16970*/  FMNMX3.FTZ R164, R164, R120, R121, !PT ;  /* 0x00000078a4a47276 */ /* 0x000fe20007810079 */
[C---:B------:R-:W-:Y:S01]  /*16980*/  FFMA.FTZ R130, R167.reuse, UR5, R130 ;  /* 0x00000005a7827c23 */ /* 0x040fe20008010082 */
[----:B------:R-:W-:Y:S01]  /*16990*/  FMNMX3.FTZ R0, R0, R126, R127, !PT ;  /* 0x0000007e00007276 */ /* 0x000fe2000781007f */
[----:B------:R-:W-:Y:S01]  /*169a0*/  FFMA.FTZ R129, R2, UR5, R129 ;  /* 0x0000000502817c23 */ /* 0x000fe20008010081 */
[----:B------:R-:W-:Y:S01]  /*169b0*/  FFMA.FTZ R128, R167, UR5, R128 ;  /* 0x00000005a7807c23 */ /* 0x000fe20008010080 */
[----:B------:R-:W-:Y:S02]  /*169c0*/  FMNMX3.FTZ R164, R164, R124, R125, !PT ;  /* 0x0000007ca4a47276 */ /* 0x000fe4000781007d */
[----:B------:R-:W-:Y:S02]  /*169d0*/  FMNMX3.FTZ R169, R0, R130, R131, !PT ;  /* 0x0000008200a97276 */ /* 0x000fe40007810083 */
[----:B-1----:R-:W-:Y:S02]  /*169e0*/  FMNMX3.FTZ R173, R164, R128, R129, !PT ;  /* 0x00000080a4ad7276 */ /* 0x002fe40007810081 */
[----:B------:R-:W-:Y:S01]  /*169f0*/  IADD3 R239, PT, PT, R239, -0x100, RZ ;  /* 0xffffff00efef7810 */ /* 0x000fe20007ffe0ff */
[----:B------:R-:W-:Y:S08]  /*16a00*/  SHFL.BFLY PT, R0, R169, 0x2, 0x1f ;  /* 0x0c401f00a9007f89 */ /* 0x000ff000000e0000 */
[----:B------:R-:W1:Y:S02]  /*16a10*/  SHFL.BFLY PT, R2, R173, 0x2, 0x1f ;  /* 0x0c401f00ad027f89 */ /* 0x000e6400000e0000 */
[----:B-1----:R-:W-:Y:S02]  /*16a20*/  FMNMX.FTZ R171, R173, R2, !PT ;  /* 0x00000002adab7209 */ /* 0x002fe40007810000 */
[----:B------:R-:W-:Y:S04]  /*16a30*/  FMNMX.FTZ R167, R169, R0, !PT ;  /* 0x00000000a9a77209 */ /* 0x000fe80007810000 */
[----:B------:R-:W1:Y:S08]  /*16a40*/  SHFL.BFLY PT, R2, R171, 0x1, 0x1f ;  /* 0x0c201f00ab027f89 */ /* 0x000e7000000e0000 */
[----:B------:R-:W2:Y:S01]  /*16a50*/  SHFL.BFLY PT, R0, R167, 0x1, 0x1f ;  /* 0x0c201f00a7007f89 */ /* 0x000ea200000e0000 */
[----:B-1----:R-:W-:Y:S07]  /*16a60*/  FMNMX.FTZ R2, R171, R2, !PT ;  /* 0x00000002ab027209 */ /* 0x002fee0007810000 */
[----:B------:R-:W1:Y:S01]  /*16a70*/  LDSM.16.MT88.4 R168, [R226+0xa000] ;  /* 0x00a00000e2a8783b */ /* 0x000e620000004200 */
[----:B--2---:R-:W-:Y:S01]  /*16a80*/  FMNMX.FTZ R0, R167, R0, !PT ;  /* 0x00000000a7007209 */ /* 0x004fe20007810000 */
[----:B------:R-:W-:Y:S03]  /*16a90*/  FMUL.FTZ R176, R2, UR4 ;  /* 0x0000000402b07c20 */ /* 0x000fe60008410000 */
[C---:B------:R-:W-:Y:S01]  /*16aa0*/  FSETP.NEU.FTZ.AND P1, PT, R0.reuse, -INF , PT ;  /* 0xff8000000000780b */ /* 0x040fe20003f3d000 */
[----:B------:R-:W-:Y:S01]  /*16ab0*/  FADD.FTZ R164, -R0, R165 ;  /* 0x000000a500a47221 */ /* 0x000fe20000010100 */
[----:B------:R-:W-:Y:S01]  /*16ac0*/  FADD.FTZ R165, -R2, R3 ;  /* 0x0000000302a57221 */ /* 0x000fe20000010100 */
[----:B------:R-:W-:Y:S02]  /*16ad0*/  FMUL.FTZ R177, R0, UR4 ;  /* 0x0000000400b17c20 */ /* 0x000fe40008410000 */
[----:B------:R-:W-:Y:S01]  /*16ae0*/  FMUL.FTZ R3, R164, UR4 ;  /* 0x00000004a4037c20 */ /* 0x000fe20008410000 */
[----:B------:R-:W-:Y:S01]  /*16af0*/  FMUL.FTZ R166, R165, UR4 ;  /* 0x00000004a5a67c20 */ /* 0x000fe20008410000 */
[----:B------:R-:W-:Y:S02]  /*16b00*/  MOV R165, R237 ;  /* 0x000000ed00a57202 */ /* 0x000fe40000000f00 */
[----:B------:R-:W-:Y:S01]  /*16b10*/  @P0 IADD3 R165, PT, PT, R236, -0x40, RZ ;  /* 0xffffffc0eca50810 */ /* 0x000fe20007ffe0ff */
[----:B------:R2:W3:Y:S01]  /*16b20*/  MUFU.EX2 R164, R166 ;  /* 0x000000a600a47308 */ /* 0x0004e20000000800 */
[----:B------:R-:W-:Y:S02]  /*16b30*/  FSEL R177, R177, RZ, P1 ;  /* 0x000000ffb1b17208 */ /* 0x000fe40000800000 */
[----:B------:R-:W-:Y:S02]  /*16b40*/  FSETP.NEU.FTZ.AND P1, PT, R2, -INF , PT ;  /* 0xff8000000200780b */ /* 0x000fe40003f3d000 */
[----:B------:R-:W-:Y:S01]  /*16b50*/  IADD3 R167, PT, PT, R228, R165, RZ ;  /* 0x000000a5e4a77210 */ /* 0x000fe20007ffe0ff */
[--C-:B------:R-:W-:Y:S01]  /*16b60*/  FFMA.FTZ R179, R10, UR4, -R177.reuse ;  /* 0x000000040ab37c23 */ /* 0x100fe200080108b1 */
[----:B------:R-:W-:Y:S03]  /*16b70*/  FSEL R176, R176, RZ, P1 ;  /* 0x000000ffb0b07208 */ /* 0x000fe60000800000 */
[----:B------:R-:W4:Y:S01]  /*16b80*/  MUFU.EX2 R3, R3 ;  /* 0x0000000300037308 */ /* 0x000f220000000800 */
        /* <DEDUP_REMOVED lines=8> */
[----:B--2---:R-:W-:Y:S01]  /*16c10*/  IADD3 R166, PT, PT, R228, R226, RZ ;  /* 0x000000e2e4a67210 */ /* 0x004fe20007ffe0ff */
[C---:B---3--:R-:W-:Y:S01]  /*16c20*/  FMUL.FTZ R8, R164.reuse, R156 ;  /* 0x0000009ca4087220 */ /* 0x048fe20000410000 */
[C---:B------:R-:W-:Y:S01]  /*16c30*/  FMUL.FTZ R9, R164.reuse, R157 ;  /* 0x0000009da4097220 */ /* 0x040fe20000410000 */
[C---:B------:R-:W-:Y:S01]  /*16c40*/  FMUL.FTZ R4, R164.reuse, R160 ;  /* 0x000000a0a4047220 */ /* 0x040fe20000410000 */
[C---:B------:R-:W-:Y:S01]  /*16c50*/  FMUL.FTZ R5, R164.reuse, R161 ;  /* 0x000000a1a4057220 */ /* 0x040fe20000410000 */
[----:B------:R-:W2:Y:S01]  /*16c60*/  LDSM.16.MT88.4 R172, [R166+0xa000] ;  /* 0x00a00000a6ac783b */ /* 0x000ea20000004200 */
[C---:B------:R-:W-:Y:S03]  /*16c70*/  FMUL.FTZ R132, R164.reuse, R132 ;  /* 0x00000084a4847220 */ /* 0x040fe60000410000 */
[----:B------:R-:W3:Y:S01]  /*16c80*/  MUFU.EX2 R182, R182 ;  /* 0x000000b600b67308 */ /* 0x000ee20000000800 */
[C---:B----4-:R-:W-:Y:S01]  /*16c90*/  FMUL.FTZ R10, R3.reuse, R158 ;  /* 0x0000009e030a7220 */ /* 0x050fe20000410000 */
[C---:B------:R-:W-:Y:S01]  /*16ca0*/  FMUL.FTZ R11, R3.reuse, R159 ;  /* 0x0000009f030b7220 */ /* 0x040fe20000410000 */
[C---:B------:R-:W-:Y:S01]  /*16cb0*/  FMUL.FTZ R6, R3.reuse, R162 ;  /* 0x000000a203067220 */ /* 0x040fe20000410000 */
[C---:B------:R-:W-:Y:S01]  /*16cc0*/  FMUL.FTZ R7, R3.reuse, R163 ;  /* 0x000000a303077220 */ /* 0x040fe20000410000 */
[C---:B------:R-:W-:Y:S01]  /*16cd0*/  FMUL.FTZ R134, R3.reuse, R134 ;  /* 0x0000008603867220 */ /* 0x040fe20000410000 */
[----:B------:R-:W4:Y:S01]  /*16ce0*/  LDSM.16.MT88.4 R156, [R165] ;  /* 0x00000000a59c783b */ /* 0x000f220000004200 */
[C---:B------:R-:W-:Y:S03]  /*16cf0*/  FMUL.FTZ R135, R3.reuse, R135 ;  /* 0x0000008703877220 */ /* 0x040fe60000410000 */
[----:B------:R-:W-:Y:S01]  /*16d00*/  MUFU.EX2 R179, R179 ;  /* 0x000000b300b37308 */ /* 0x000fe20000000800 */
[C---:B------:R-:W-:Y:S01]  /*16d10*/  FMUL.FTZ R133, R164.reuse, R133 ;  /* 0x00000085a4857220 */ /* 0x040fe20000410000 */
[C---:B------:R-:W-:Y:S01]  /*16d20*/  FMUL.FTZ R138, R3.reuse, R138 ;  /* 0x0000008a038a7220 */ /* 0x040fe20000410000 */
[C---:B------:R-:W-:Y:S01]  /*16d30*/  FMUL.FTZ R139, R3.reuse, R139 ;  /* 0x0000008b038b7220 */ /* 0x040fe20000410000 */
[C---:B------:R-:W-:Y:S01]  /*16d40*/  FMUL.FTZ R136, R164.reuse, R136 ;  /* 0x00000088a4887220 */ /* 0x040fe20000410000 */
[----:B------:R-:W-:Y:S01]  /*16d50*/  FMUL.FTZ R137, R164, R137 ;  /* 0x00000089a4897220 */ /* 0x000fe20000410000 */
[C---:B------:R-:W-:Y:S01]  /*16d60*/  FMUL.FTZ R142, R3.reuse, R142 ;  /* 0x0000008e038e7220 */ /* 0x040fe20000410000 */
[C---:B------:R-:W-:Y:S03]  /*16d70*/  FMUL.FTZ R143, R3.reuse, R143 ;  /* 0x0000008f038f7220 */ /* 0x040fe60000410000 */
[----:B------:R-:W5:Y:S01]  /*16d80*/  MUFU.EX2 R178, R178 ;  /* 0x000000b200b27308 */ /* 0x000f620000000800 */
[----:B---3--:R-:W-:Y:S01]  /*16d90*/  F2FP.BF16.F32.PACK_AB R161, R182, R184 ;  /* 0x000000b8b6a1723e */ /* 0x008fe200000010ff */
[C---:B------:R-:W-:Y:S01]  /*16da0*/  FMUL.FTZ R140, R164.reuse, R140 ;  /* 0x0000008ca48c7220 */ /* 0x040fe20000410000 */
[C---:B------:R-:W-:Y:S01]  /*16db0*/  FMUL.FTZ R141, R164.reuse, R141 ;  /* 0x0000008da48d7220 */ /* 0x040fe20000410000 */
[C---:B------:R-:W-:Y:S01]  /*16dc0*/  FMUL.FTZ R146, R3.reuse, R146 ;  /* 0x0000009203927220 */ /* 0x040fe20000410000 */
[C---:B------:R-:W-:Y:S01]  /*16dd0*/  FMUL.FTZ R147, R3.reuse, R147 ;  /* 0x0000009303937220 */ /* 0x040fe20000410000 */
[C---:B------:R-:W-:Y:S01]  /*16de0*/  FMUL.FTZ R144, R164.reuse, R144 ;  /* 0x00000090a4907220 */ /* 0x040fe20000410000 */
[----:B------:R-:W-:Y:S03]  /*16df0*/  FMUL.FTZ R145, R164, R145 ;  /* 0x00000091a4917220 */ /* 0x000fe60000410000 */
[----:B------:R-:W-:Y:S01]  /*16e00*/  MUFU.EX2 R185, R185 ;  /* 0x000000b900b97308 */ /* 0x000fe20000000800 */
[--C-:B------:R-:W-:Y:S01]  /*16e10*/  FFMA.FTZ R186, R14, UR4, -R177.reuse ;  /* 0x000000040eba7c23 */ /* 0x100fe200080108b1 */
[----:B------:R-:W-:Y:S01]  /*16e20*/  FMUL.FTZ R14, R3, R154 ;  /* 0x0000009a030e7220 */ /* 0x000fe20000410000 */
[--C-:B------:R-:W-:Y:S01]  /*16e30*/  FFMA.FTZ R189, R15, UR4, -R177.reuse ;  /* 0x000000040fbd7c23 */ /* 0x100fe200080108b1 */
[----:B------:R-:W-:Y:S01]  /*16e40*/  FMUL.FTZ R15, R3, R155 ;  /* 0x0000009b030f7220 */ /* 0x000fe20000410000 */
[--C-:B------:R-:W-:Y:S01]  /*16e50*/  FFMA.FTZ R191, R12, UR4, -R176.reuse ;  /* 0x000000040cbf7c23 */ /* 0x100fe200080108b0 */
[----:B------:R-:W-:Y:S01]  /*16e60*/  FMUL.FTZ R12, R164, R152 ;  /* 0x00000098a40c7220 */ /* 0x000fe20000410000 */
[--C-:B------:R-:W-:Y:S03]  /*16e70*/  FFMA.FTZ R190, R13, UR4, -R176.reuse ;  /* 0x000000040dbe7c23 */ /* 0x100fe600080108b0 */
[----:B------:R-:W3:Y:S01]  /*16e80*/  MUFU.EX2 R183, R183 ;  /* 0x000000b700b77308 */ /* 0x000ee20000000800 */
[----:B-----5:R-:W-:Y:S01]  /*16e90*/  F2FP.BF16.F32.PACK_AB R163, R178, R179 ;  /* 0x000000b3b2a3723e */ /* 0x020fe200000010ff */
[----:B------:R-:W-:Y:S01]  /*16ea0*/  FMUL.FTZ R13, R164, R153 ;  /* 0x00000099a40d7220 */ /* 0x000fe20000410000 */
[--C-:B------:R-:W-:Y:S01]  /*16eb0*/  FFMA.FTZ R195, R22, UR4, -R177.reuse ;  /* 0x0000000416c37c23 */ /* 0x100fe200080108b1 */
[----:B------:R-:W-:Y:S01]  /*16ec0*/  LDSM.16.MT88.4 R152, [R166+0xa800] ;  /* 0x00a80000a698783b */ /* 0x000fe20000004200 */
[--C-:B------:R-:W-:Y:S01]  /*16ed0*/  FFMA.FTZ R187, R18, UR4, -R177.reuse ;  /* 0x0000000412bb7c23 */ /* 0x100fe200080108b1 */
[----:B------:R-:W-:Y:S01]  /*16ee0*/  FMUL.FTZ R18, R3, R150 ;  /* 0x0000009603127220 */ /* 0x000fe20000410000 */
[--C-:B------:R-:W-:Y:S03]  /*16ef0*/  FFMA.FTZ R188, R19, UR4, -R177.reuse ;  /* 0x0000000413bc7c23 */ /* 0x100fe600080108b1 */
[----:B------:R-:W-:Y:S01]  /*16f00*/  MUFU.EX2 R181, R181 ;  /* 0x000000b500b57308 */ /* 0x000fe20000000800 */
[----:B------:R-:W-:Y:S01]  /*16f10*/  FMUL.FTZ R19, R3, R151 ;  /* 0x0000009703137220 */ /* 0x000fe20000410000 */
[--C-:B------:R-:W-:Y:S01]  /*16f20*/  FFMA.FTZ R192, R16, UR4, -R176.reuse ;  /* 0x0000000410c07c23 */ /* 0x100fe200080108b0 */
[C---:B------:R-:W-:Y:S01]  /*16f30*/  FMUL.FTZ R16, R164.reuse, R148 ;  /* 0x00000094a4107220 */ /* 0x040fe20000410000 */
[--C-:B------:R-:W-:Y:S01]  /*16f40*/  FFMA.FTZ R193, R17, UR4, -R176.reuse ;  /* 0x0000000411c17c23 */ /* 0x100fe200080108b0 */
[----:B------:R-:W-:Y:S01]  /*16f50*/  FMUL.FTZ R17, R164, R149 ;  /* 0x00000095a4117220 */ /* 0x000fe20000410000 */
[----:B------:R-:W-:Y:S01]  /*16f60*/  FFMA.FTZ R194, R23, UR4, -R177 ;  /* 0x0000000417c27c23 */ /* 0x000fe200080108b1 */
[--C-:B------:R-:W-:Y:S03]  /*16f70*/  FFMA.FTZ R40, R40, UR4, -R176.reuse ;  /* 0x0000000428287c23 */ /* 0x100fe600080108b0 */
[----:B------:R-:W5:Y:S01]  /*16f80*/  MUFU.EX2 R180, R180 ;  /* 0x000000b400b47308 */ /* 0x000f620000000800 */
[----:B---3--:R-:W-:Y:S01]  /*16f90*/  F2FP.BF16.F32.PACK_AB R160, R183, R185 ;  /* 0x000000b9b7a0723e */ /* 0x008fe200000010ff */
[----:B------:R-:W-:Y:S01]  /*16fa0*/  FFMA.FTZ R185, R164, R243, R185 ;  /* 0x000000f3a4b97223 */ /* 0x000fe200000100b9 */
        /* <DEDUP_REMOVED lines=13> */
[----:B------:R-:W3:Y:S01]  /*17080*/  MUFU.EX2 R189, R189 ;  /* 0x000000bd00bd7308 */ /* 0x000ee20000000800 */
[----:B-----5:R-:W-:Y:S01]  /*17090*/  F2FP.BF16.F32.PACK_AB R162, R180, R181 ;  /* 0x000000b5b4a2723e */ /* 0x020fe200000010ff */
        /* <DEDUP_REMOVED lines=13> */
[----:B------:R-:W5:Y:S01]  /*17170*/  MUFU.EX2 R188, R188 ;  /* 0x000000bc00bc7308 */ /* 0x000f620000000800 */
[----:B---3--:R-:W-:Y:S01]  /*17180*/  F2FP.BF16.F32.PACK_AB R149, R189, R186 ;  /* 0x000000babd95723e */ /* 0x008fe200000010ff */
[--C-:B------:R-:W-:Y:S01]  /*17190*/  FFMA.FTZ R88, R88, UR4, -R176.reuse ;  /* 0x0000000458587c23 */ /* 0x100fe200080108b0 */
[--C-:B------:R-:W-:Y:S01]  /*171a0*/  FFMA.FTZ R94, R94, UR4, -R177.reuse ;  /* 0x000000045e5e7c23 */ /* 0x100fe200080108b1 */
[--C-:B------:R-:W-:Y:S01]  /*171b0*/  FFMA.FTZ R92, R92, UR4, -R176.reuse ;  /* 0x000000045c5c7c23 */ /* 0x100fe200080108b0 */
[----:B------:R-:W-:Y:S01]  /*171c0*/  FFMA.FTZ R100, R100, UR4, -R176 ;  /* 0x0000000464647c23 */ /* 0x000fe200080108b0 */
[C---:B--2---:R-:W-:Y:S04]  /*171d0*/  HMMA.16816.F32.BF16 R132, R160.reuse, R172, R132 ;  /* 0x000000aca084723c */ /* 0x044fe80000041884 */
[----:B------:R-:W-:Y:S01]  /*171e0*/  MUFU.EX2 R191, R191 ;  /* 0x000000bf00bf7308 */ /* 0x000fe20000000800 */
[----:B------:R-:W-:Y:S01]  /*171f0*/  FFMA.FTZ R184, R3, R240, R184 ;  /* 0x000000f003b87223 */ /* 0x000fe200000100b8 */
[--C-:B------:R-:W-:Y:S01]  /*17200*/  FFMA.FTZ R3, R110, UR4, -R177.reuse ;  /* 0x000000046e037c23 */ /* 0x100fe200080108b1 */
[--C-:B------:R-:W-:Y:S02]  /*17210*/  FFMA.FTZ R110, R115, UR4, -R177.reuse ;  /* 0x00000004736e7c23 */ /* 0x100fe400080108b1 */
[----:B------:R-:W-:Y:S01]  /*17220*/  FADD.FTZ R184, R182, R184 ;  /* 0x000000b8b6b87221 */ /* 0x000fe20000010000 */
[C---:B------:R-:W-:Y:S01]  /*17230*/  HMMA.16816.F32.BF16 R136, R160.reuse, R174, R136 ;  /* 0x000000aea088723c */ /* 0x040fe20000041888 */
[----:B------:R-:W2:Y:S03]  /*17240*/  LDSM.16.MT88.4 R172, [R226+0xa800] ;  /* 0x00a80000e2ac783b */ /* 0x000ea60000004200 */
[----:B------:R-:W3:Y:S01]  /*17250*/  MUFU.EX2 R190, R190 ;  /* 0x000000be00be7308 */ /* 0x000ee20000000800 */
[----:B-----5:R-:W-:Y:S03]  /*17260*/  F2FP.BF16.F32.PACK_AB R151, R188, R187 ;  /* 0x000000bbbc97723e */ /* 0x020fe600000010ff */
[C---:B----4-:R-:W-:Y:S06]  /*17270*/  HMMA.16816.F32.BF16 R140, R160.reuse, R156, R140 ;  /* 0x0000009ca08c723c */ /* 0x050fec000004188c */
[----:B------:R-:W-:Y:S02]  /*17280*/  MUFU.EX2 R192, R192 ;  /* 0x000000c000c07308 */ /* 0x000fe40000000800 */
[C---:B------:R-:W-:Y:S01]  /*17290*/  HMMA.16816.F32.BF16 R144, R160.reuse, R158, R144 ;  /* 0x0000009ea090723c */ /* 0x040fe20000041890 */
[----:B------:R-:W4:Y:S07]  /*172a0*/  LDSM.16.MT88.4 R156, [R165+0x800] ;  /* 0x00080000a59c783b */ /* 0x000f2e0000004200 */
[----:B------:R-:W5:Y:S01]  /*172b0*/  MUFU.EX2 R193, R193 ;  /* 0x000000c100c17308 */ /* 0x000f620000000800 */
[----:B---3--:R-:W-:Y:S01]  /*172c0*/  F2FP.BF16.F32.PACK_AB R148, R190, R191 ;  /* 0x000000bfbe94723e */ /* 0x008fe200000010ff */
[C---:B-1----:R-:W-:Y:S08]  /*172d0*/  HMMA.16816.F32.BF16 R12, R160.reuse, R168, R12 ;  /* 0x000000a8a00c723c */ /* 0x042ff0000004180c */
[----:B------:R-:W-:Y:S01]  /*172e0*/  MUFU.EX2 R194, R194 ;  /* 0x000000c200c27308 */ /* 0x000fe20000000800 */
[----:B------:R-:W-:Y:S01]  /*172f0*/  HMMA.16816.F32.BF16 R16, R160, R170, R16 ;  /* 0x000000aaa010723c */ /* 0x000fe20000041810 */
[----:B------:R-:W1:Y:S08]  /*17300*/  LDSM.16.MT88.4 R160, [R167+0x800] ;  /* 0x00080000a7a0783b */ /* 0x000e700000004200 */
[----:B------:R-:W-:Y:S01]  /*17310*/  MUFU.EX2 R40, R40 ;  /* 0x0000002800287308 */ /* 0x000fe20000000800 */
[----:B-----5:R-:W-:Y:S01]  /*17320*/  F2FP.BF16.F32.PACK_AB R150, R193, R192 ;  /* 0x000000c0c196723e */ /* 0x020fe200000010ff */
[----:B------:R-:W-:Y:S06]  /*17330*/  LDSM.16.MT88.4 R168, [R166+0xb000] ;  /* 0x00b00000a6a8783b */ /* 0x000fec0000004200 */
[C---:B--2---:R-:W-:Y:S02]  /*17340*/  HMMA.16816.F32.BF16 R4, R148.reuse, R172, R4 ;  /* 0x000000ac9404723c */ /* 0x044fe40000041804 */
[----:B------:R-:W-:Y:S03]  /*17350*/  MUFU.EX2 R41, R41 ;  /* 0x0000002900297308 */ /* 0x000fe60000000800 */
[--C-:B------:R-:W-:Y:S01]  /*17360*/  FFMA.FTZ R172, R26, UR4, -R177.reuse ;  /* 0x000000041aac7c23 */ /* 0x100fe200080108b1 */
[--C-:B------:R-:W-:Y:S02]  /*17370*/  FFMA.FTZ R173, R27, UR4, -R177.reuse ;  /* 0x000000041bad7c23 */ /* 0x100fe400080108b1 */
[C---:B------:R-:W-:Y:S04]  /*17380*/  HMMA.16816.F32.BF16 R8, R148.reuse, R174, R8 ;  /* 0x000000ae9408723c */ /* 0x040fe80000041808 */
[----:B------:R-:W-:Y:S01]  /*17390*/  MUFU.EX2 R57, R57 ;  /* 0x0000003900397308 */ /* 0x000fe20000000800 */
[--C-:B------:R-:W-:Y:S01]  /*173a0*/  FFMA.FTZ R174, R20, UR4, -R176.reuse ;  /* 0x0000000414ae7c23 */ /* 0x100fe200080108b0 */
[--C-:B------:R-:W-:Y:S01]  /*173b0*/  FFMA.FTZ R20, R24, UR4, -R176.reuse ;  /* 0x0000000418147c23 */ /* 0x100fe200080108b0 */
[--C-:B------:R-:W-:Y:S01]  /*173c0*/  FFMA.FTZ R175, R21, UR4, -R176.reuse ;  /* 0x0000000415af7c23 */ /* 0x100fe200080108b0 */
[C---:B------:R-:W-:Y:S06]  /*173d0*/  HMMA.16816.F32.BF16 R132, R148.reuse, R152, R132 ;  /* 0x000000989484723c */ /* 0x040fec0000041884 */
[----:B------:R-:W-:Y:S02]  /*173e0*/  MUFU.EX2 R172, R172 ;  /* 0x000000ac00ac7308 */ /* 0x000fe40000000800 */
[C---:B------:R-:W-:Y:S01]  /*173f0*/  HMMA.16816.F32.BF16 R136, R148.reuse, R154, R136 ;  /* 0x0000009a9488723c */ /* 0x040fe20000041888 */
[----:B------:R-:W2:Y:S07]  /*17400*/  LDSM.16.MT88.4 R152, [R226+0xb000] ;  /* 0x00b00000e298783b */ /* 0x000eae0000004200 */
[----:B------:R-:W3:Y:S01]  /*17410*/  MUFU.EX2 R195, R195 ;  /* 0x000000c300c37308 */ /* 0x000ee20000000800 */
[C---:B----4-:R-:W-:Y:S09]  /*17420*/  HMMA.16816.F32.BF16 R140, R148.reuse, R156, R140 ;  /* 0x0000009c948c723c */ /* 0x050ff2000004188c */
[----:B------:R-:W-:Y:S01]  /*17430*/  MUFU.EX2 R156, R20 ;  /* 0x00000014009c7308 */ /* 0x000fe20000000800 */
[--C-:B------:R-:W-:Y:S02]  /*17440*/  FFMA.FTZ R157, R25, UR4, -R176.reuse ;  /* 0x00000004199d7c23 */ /* 0x100fe400080108b0 */
[----:B------:R-:W4:Y:S01]  /*17450*/  LDSM.16.MT88.4 R24, [R165+0x1000] ;  /* 0x00100000a518783b */ /* 0x000f220000004200 */
[C---:B------:R-:W-:Y:S06]  /*17460*/  HMMA.16816.F32.BF16 R144, R148.reuse, R158, R144 ;  /* 0x0000009e9490723c */ /* 0x040fec0000041890 */
[----:B------:R-:W5:Y:S01]  /*17470*/  MUFU.EX2 R157, R157 ;  /* 0x0000009d009d7308 */ /* 0x000f620000000800 */
[--C-:B------:R-:W-:Y:S01]  /*17480*/  FFMA.FTZ R159, R31, UR4, -R177.reuse ;  /* 0x000000041f9f7c23 */ /* 0x100fe200080108b1 */
[--C-:B------:R-:W-:Y:S01]  /*17490*/  FFMA.FTZ R158, R35, UR4, -R177.reuse ;  /* 0x00000004239e7c23 */ /* 0x100fe200080108b1 */
[----:B---3--:R-:W-:Y:S01]  /*174a0*/  F2FP.BF16.F32.PACK_AB R21, R194, R195 ;  /* 0x000000c3c215723e */ /* 0x008fe200000010ff */
[C---:B-1----:R-:W-:Y:S06]  /*174b0*/  HMMA.16816.F32.BF16 R12, R148.reuse, R160, R12 ;  /* 0x000000a0940c723c */ /* 0x042fec000004180c */
[----:B------:R-:W1:Y:S01]  /*174c0*/  MUFU.EX2 R173, R173 ;  /* 0x000000ad00ad7308 */ /* 0x000e620000000800 */
[--C-:B------:R-:W-:Y:S01]  /*174d0*/  FFMA.FTZ R160, R30, UR4, -R177.reuse ;  /* 0x000000041ea07c23 */ /* 0x100fe200080108b1 */
[--C-:B------:R-:W-:Y:S01]  /*174e0*/  FFMA.FTZ R161, R34, UR4, -R177.reuse ;  /* 0x0000000422a17c23 */ /* 0x100fe200080108b1 */
[----:B------:R-:W-:Y:S01]  /*174f0*/  HMMA.16816.F32.BF16 R16, R148, R162, R16 ;  /* 0x000000a29410723c */ /* 0x000fe20000041810 */
[----:B------:R-:W3:Y:S06]  /*17500*/  LDSM.16.MT88.4 R148, [R167+0x1000] ;  /* 0x00100000a794783b */ /* 0x000eec0000004200 */
[----:B------:R-:W-:Y:S01]  /*17510*/  MUFU.EX2 R174, R174 ;  /* 0x000000ae00ae7308 */ /* 0x000fe20000000800 */
[----:B-----5:R-:W-:Y:S01]  /*17520*/  F2FP.BF16.F32.PACK_AB R22, R157, R156 ;  /* 0x0000009c9d16723e */ /* 0x020fe200000010ff */
[--C-:B------:R-:W-:Y:S01]  /*17530*/  FFMA.FTZ R163, R28, UR4, -R176.reuse ;  /* 0x000000041ca37c23 */ /* 0x100fe200080108b0 */
[--C-:B------:R-:W-:Y:S07]  /*17540*/  FFMA.FTZ R162, R32, UR4, -R176.reuse ;  /* 0x0000000420a27c23 */ /* 0x100fee00080108b0 */
[----:B------:R-:W5:Y:S01]  /*17550*/  MUFU.EX2 R175, R175 ;  /* 0x000000af00af7308 */ /* 0x000f620000000800 */
[----:B-1----:R-:W-:Y:S09]  /*17560*/  F2FP.BF16.F32.PACK_AB R23, R173, R172 ;  /* 0x000000acad17723e */ /* 0x002ff200000010ff */
[----:B------:R-:W-:Y:S10]  /*17570*/  MUFU.EX2 R159, R159 ;  /* 0x0000009f009f7308 */ /* 0x000ff40000000800 */
[----:B------:R-:W1:Y:S01]  /*17580*/  MUFU.EX2 R160, R160 ;  /* 0x000000a000a07308 */ /* 0x000e620000000800 */
[----:B-----5:R-:W-:Y:S07]  /*17590*/  F2FP.BF16.F32.PACK_AB R20, R175, R174 ;  /* 0x000000aeaf14723e */ /* 0x020fee00000010ff */
[C---:B--2---:R-:W-:Y:S02]  /*175a0*/  HMMA.16816.F32.BF16 R4, R20.reuse, R152, R4 ;  /* 0x000000981404723c */ /* 0x044fe40000041804 */
[----:B------:R-:W-:Y:S06]  /*175b0*/  MUFU.EX2 R161, R161 ;  /* 0x000000a100a17308 */ /* 0x000fec0000000800 */
[C---:B------:R-:W-:Y:S01]  /*175c0*/  HMMA.16816.F32.BF16 R8, R20.reuse, R154, R8 ;  /* 0x0000009a1408723c */ /* 0x040fe20000041808 */
[----:B------:R-:W2:Y:S03]  /*175d0*/  LDSM.16.MT88.4 R152, [R226+0xb800] ;  /* 0x00b80000e298783b */ /* 0x000ea60000004200 */
[----:B------:R-:W5:Y:S04]  /*175e0*/  MUFU.EX2 R158, R158 ;  /* 0x0000009e009e7308 */ /* 0x000f680000000800 */
[C---:B------:R-:W-:Y:S06]  /*175f0*/  HMMA.16816.F32.BF16 R132, R20.reuse, R168, R132 ;  /* 0x000000a81484723c */ /* 0x040fec0000041884 */
[----:B------:R-:W-:Y:S01]  /*17600*/  MUFU.EX2 R163, R163 ;  /* 0x000000a300a37308 */ /* 0x000fe20000000800 */
[--C-:B------:R-:W-:Y:S01]  /*17610*/  FFMA.FTZ R168, R29, UR4, -R176.reuse ;  /* 0x000000041da87c23 */ /* 0x100fe200080108b0 */
[--C-:B------:R-:W-:Y:S01]  /*17620*/  FFMA.FTZ R169, R33, UR4, -R176.reuse ;  /* 0x0000000421a97c23 */ /* 0x100fe200080108b0 */
[----:B------:R-:W2:Y:S01]  /*17630*/  LDSM.16.MT88.4 R28, [R166+0xb800] ;  /* 0x00b80000a61c783b */ /* 0x000ea20000004200 */
[C---:B------:R-:W-:Y:S06]  /*17640*/  HMMA.16816.F32.BF16 R136, R20.reuse, R170, R136 ;  /* 0x000000aa1488723c */ /* 0x040fec0000041888 */
[----:B------:R-:W5:Y:S01]  /*17650*/  MUFU.EX2 R168, R168 ;  /* 0x000000a800a87308 */ /* 0x000f620000000800 */
[----:B------:R-:W-:Y:S01]  /*17660*/  LDSM.16.MT88.4 R32, [R167+0x1800] ;  /* 0x00180000a720783b */ /* 0x000fe20000004200 */
[C---:B----4-:R-:W-:Y:S08]  /*17670*/  HMMA.16816.F32.BF16 R140, R20.reuse, R24, R140 ;  /* 0x00000018148c723c */ /* 0x050ff0000004188c */
[----:B------:R-:W-:Y:S01]  /*17680*/  MUFU.EX2 R162, R162 ;  /* 0x000000a200a27308 */ /* 0x000fe20000000800 */
[C---:B------:R-:W-:Y:S01]  /*17690*/  HMMA.16816.F32.BF16 R144, R20.reuse, R26, R144 ;  /* 0x0000001a1490723c */ /* 0x040fe20000041890 */
[----:B------:R-:W4:Y:S08]  /*176a0*/  LDSM.16.MT88.4 R24, [R165+0x1800] ;  /* 0x00180000a518783b */ /* 0x000f300000004200 */
[----:B------:R-:W2:Y:S01]  /*176b0*/  MUFU.EX2 R169, R169 ;  /* 0x000000a900a97308 */ /* 0x000ea20000000800 */
[C---:B---3--:R-:W-:Y:S09]  /*176c0*/  HMMA.16816.F32.BF16 R12, R20.reuse, R148, R12 ;  /* 0x00000094140c723c */ /* 0x048ff2000004180c */
[----:B------:R-:W-:Y:S01]  /*176d0*/  MUFU.EX2 R42, R42 ;  /* 0x0000002a002a7308 */ /* 0x000fe20000000800 */
[--C-:B------:R-:W-:Y:S01]  /*176e0*/  FFMA.FTZ R149, R38, UR4, -R177.reuse ;  /* 0x0000000426957c23 */ /* 0x100fe200080108b1 */
[--C-:B------:R-:W-:Y:S01]  /*176f0*/  FFMA.FTZ R148, R39, UR4, -R177.reuse ;  /* 0x0000000427947c23 */ /* 0x100fe200080108b1 */
[----:B------:R-:W-:Y:S07]  /*17700*/  HMMA.16816.F32.BF16 R16, R20, R150, R16 ;  /* 0x000000961410723c */ /* 0x000fee0000041810 */
[----:B------:R-:W-:Y:S01]  /*17710*/  MUFU.EX2 R149, R149 ;  /* 0x0000009500957308 */ /* 0x000fe20000000800 */
[----:B-1----:R-:W-:Y:S01]  /*17720*/  F2FP.BF16.F32.PACK_AB R21, R159, R160 ;  /* 0x000000a09f15723e */ /* 0x002fe200000010ff */
[--C-:B------:R-:W-:Y:S01]  /*17730*/  FFMA.FTZ R150, R36, UR4, -R176.reuse ;  /* 0x0000000424967c23 */ /* 0x100fe200080108b0 */
[----:B-----5:R-:W-:Y:S01]  /*17740*/  F2FP.BF16.F32.PACK_AB R23, R158, R161 ;  /* 0x000000a19e17723e */ /* 0x020fe200000010ff */
[--C-:B------:R-:W-:Y:S01]  /*17750*/  FFMA.FTZ R151, R37, UR4, -R176.reuse ;  /* 0x0000000425977c23 */ /* 0x100fe200080108b0 */
[----:B------:R-:W-:Y:S01]  /*17760*/  F2FP.BF16.F32.PACK_AB R20, R168, R163 ;  /* 0x000000a3a814723e */ /* 0x000fe200000010ff */
[----:B------:R-:W-:Y:S01]  /*17770*/  LDSM.16.MT88.4 R36, [R166+0xc000] ;  /* 0x00c00000a624783b */ /* 0x000fe20000004200 */
[----:B--2---:R-:W-:Y:S03]  /*17780*/  F2FP.BF16.F32.PACK_AB R22, R169, R162 ;  /* 0x000000a2a916723e */ /* 0x004fe600000010ff */
[----:B------:R-:W1:Y:S04]  /*17790*/  MUFU.EX2 R148, R148 ;  /* 0x0000009400947308 */ /* 0x000e680000000800 */
[C---:B------:R-:W-:Y:S06]  /*177a0*/  HMMA.16816.F32.BF16 R4, R20.reuse, R152, R4 ;  /* 0x000000981404723c */ /* 0x040fec0000041804 */
        /* <DEDUP_REMOVED lines=21> */
[----:B------:R-:W3:Y:S03]  /*17900*/  LDSM.16.MT88.4 R28, [R226+0xc000] ;  /* 0x00c00000e21c783b */ /* 0x000ee60000004200 */
[----:B------:R-:W-:Y:S01]  /*17910*/  MUFU.EX2 R55, R55 ;  /* 0x0000003700377308 */ /* 0x000fe20000000800 */
[--C-:B------:R-:W-:Y:S01]  /*17920*/  FFMA.FTZ R66, R70, UR4, -R177.reuse ;  /* 0x0000000446427c23 */ /* 0x100fe200080108b1 */
[--C-:B------:R-:W-:Y:S01]  /*17930*/  FFMA.FTZ R65, R71, UR4, -R177.reuse ;  /* 0x0000000447417c23 */ /* 0x100fe200080108b1 */
[--C-:B------:R-:W-:Y:S01]  /*17940*/  FFMA.FTZ R70, R74, UR4, -R177.reuse ;  /* 0x000000044a467c23 */ /* 0x100fe200080108b1 */
[--C-:B------:R-:W-:Y:S01]  /*17950*/  FFMA.FTZ R67, R75, UR4, -R177.reuse ;  /* 0x000000044b437c23 */ /* 0x100fe200080108b1 */
[--C-:B------:R-:W-:Y:S01]  /*17960*/  FFMA.FTZ R71, R73, UR4, -R176.reuse ;  /* 0x0000000449477c23 */ /* 0x100fe200080108b0 */
[C---:B----4-:R-:W-:Y:S04]  /*17970*/  HMMA.16816.F32.BF16 R140, R20.reuse, R24, R140 ;  /* 0x00000018148c723c */ /* 0x050fe8000004188c */
        /* <DEDUP_REMOVED lines=21> */
[----:B------:R-:W-:Y:S01]  /*17ad0*/  HMMA.16816.F32.BF16 R16, R20, R34, R16 ;  /* 0x000000221410723c */ /* 0x000fe20000041810 */
[----:B------:R-:W4:Y:S03]  /*17ae0*/  LDSM.16.MT88.4 R32, [R167+0x2000] ;  /* 0x00200000a720783b */ /* 0x000f260000004200 */
[----:B------:R-:W-:Y:S01]  /*17af0*/  MUFU.EX2 R63, R63 ;  /* 0x0000003f003f7308 */ /* 0x000fe20000000800 */
[----:B-1----:R-:W-:Y:S01]  /*17b00*/  F2FP.BF16.F32.PACK_AB R21, R148, R149 ;  /* 0x000000959415723e */ /* 0x002fe200000010ff */
[--C-:B------:R-:W-:Y:S01]  /*17b10*/  FFMA.FTZ R90, R99, UR4, -R177.reuse ;  /* 0x00000004635a7c23 */ /* 0x100fe200080108b1 */
[----:B--2---:R-:W-:Y:S01]  /*17b20*/  F2FP.BF16.F32.PACK_AB R23, R43, R42 ;  /* 0x0000002a2b17723e */ /* 0x004fe200000010ff */
[--C-:B------:R-:W-:Y:S01]  /*17b30*/  FFMA.FTZ R96, R97, UR4, -R176.reuse ;  /* 0x0000000461607c23 */ /* 0x100fe200080108b0 */
[----:B------:R-:W-:Y:S01]  /*17b40*/  F2FP.BF16.F32.PACK_AB R22, R41, R40 ;  /* 0x000000282916723e */ /* 0x000fe200000010ff */
[--C-:B------:R-:W-:Y:S01]  /*17b50*/  FFMA.FTZ R99, R103, UR4, -R177.reuse ;  /* 0x0000000467637c23 */ /* 0x100fe200080108b1 */
[--C-:B------:R-:W-:Y:S03]  /*17b60*/  FFMA.FTZ R103, R101, UR4, -R176.reuse ;  /* 0x0000000465677c23 */ /* 0x100fe600080108b0 */
[----:B------:R-:W-:Y:S01]  /*17b70*/  MUFU.EX2 R153, R153 ;  /* 0x0000009900997308 */ /* 0x000fe20000000800 */
[----:B-----5:R-:W-:Y:S01]  /*17b80*/  F2FP.BF16.F32.PACK_AB R20, R151, R150 ;  /* 0x000000969714723e */ /* 0x020fe200000010ff */
[--C-:B------:R-:W-:Y:S01]  /*17b90*/  FFMA.FTZ R98, R102, UR4, -R177.reuse ;  /* 0x0000000466627c23 */ /* 0x100fe200080108b1 */
[--C-:B------:R-:W-:Y:S01]  /*17ba0*/  FFMA.FTZ R101, R104, UR4, -R176.reuse ;  /* 0x0000000468657c23 */ /* 0x100fe200080108b0 */
[--C-:B------:R-:W-:Y:S01]  /*17bb0*/  FFMA.FTZ R97, R106, UR4, -R177.reuse ;  /* 0x000000046a617c23 */ /* 0x100fe200080108b1 */
[--C-:B------:R-:W-:Y:S01]  /*17bc0*/  FFMA.FTZ R102, R107, UR4, -R177.reuse ;  /* 0x000000046b667c23 */ /* 0x100fe200080108b1 */
[--C-:B------:R-:W-:Y:S01]  /*17bd0*/  FFMA.FTZ R104, R105, UR4, -R176.reuse ;  /* 0x0000000469687c23 */ /* 0x100fe200080108b0 */
[--C-:B------:R-:W-:Y:S01]  /*17be0*/  FFMA.FTZ R107, R108, UR4, -R176.reuse ;  /* 0x000000046c6b7c23 */ /* 0x100fe200080108b0 */
[C---:B---3--:R-:W-:Y:S02]  /*17bf0*/  HMMA.16816.F32.BF16 R4, R20.reuse, R28, R4 ;  /* 0x0000001c1404723c */ /* 0x048fe40000041804 */
[----:B------:R-:W1:Y:S01]  /*17c00*/  MUFU.EX2 R46, R46 ;  /* 0x0000002e002e7308 */ /* 0x000e620000000800 */
[--C-:B------:R-:W-:Y:S01]  /*17c10*/  FFMA.FTZ R108, R109, UR4, -R176.reuse ;  /* 0x000000046d6c7c23 */ /* 0x100fe200080108b0 */
[--C-:B------:R-:W-:Y:S01]  /*17c20*/  FFMA.FTZ R109, R112, UR4, -R176.reuse ;  /* 0x00000004706d7c23 */ /* 0x100fe200080108b0 */
[--C-:B------:R-:W-:Y:S01]  /*17c30*/  FFMA.FTZ R106, R111, UR4, -R177.reuse ;  /* 0x000000046f6a7c23 */ /* 0x100fe200080108b1 */
[--C-:B------:R-:W-:Y:S01]  /*17c40*/  FFMA.FTZ R111, R118, UR4, -R177.reuse ;  /* 0x00000004766f7c23 */ /* 0x100fe200080108b1 */
[--C-:B------:R-:W-:Y:S01]  /*17c50*/  FFMA.FTZ R105, R114, UR4, -R177.reuse ;  /* 0x0000000472697c23 */ /* 0x100fe200080108b1 */
[C---:B------:R-:W-:Y:S01]  /*17c60*/  HMMA.16816.F32.BF16 R8, R20.reuse, R30, R8 ;  /* 0x0000001e1408723c */ /* 0x040fe20000041808 */
[----:B------:R-:W2:Y:S03]  /*17c70*/  LDSM.16.MT88.4 R28, [R226+0xc800] ;  /* 0x00c80000e21c783b */ /* 0x000ea60000004200 */
[----:B------:R-:W3:Y:S01]  /*17c80*/  MUFU.EX2 R47, R47 ;  /* 0x0000002f002f7308 */ /* 0x000ee20000000800 */
[----:B------:R-:W-:Y:S01]  /*17c90*/  FFMA.FTZ R114, R119, UR4, -R177 ;  /* 0x0000000477727c23 */ /* 0x000fe200080108b1 */
[----:B------:R-:W-:Y:S02]  /*17ca0*/  FFMA.FTZ R112, R113, UR4, -R176 ;  /* 0x0000000471707c23 */ /* 0x000fe400080108b0 */
[C---:B------:R-:W-:Y:S06]  /*17cb0*/  HMMA.16816.F32.BF16 R132, R20.reuse, R36, R132 ;  /* 0x000000241484723c */ /* 0x040fec0000041884 */
[----:B------:R-:W-:Y:S02]  /*17cc0*/  MUFU.EX2 R111, R111 ;  /* 0x0000006f006f7308 */ /* 0x000fe40000000800 */
[C---:B------:R-:W-:Y:S01]  /*17cd0*/  HMMA.16816.F32.BF16 R136, R20.reuse, R38, R136 ;  /* 0x000000261488723c */ /* 0x040fe20000041888 */
[----:B------:R-:W5:Y:S07]  /*17ce0*/  LDSM.16.MT88.4 R36, [R166+0xc800] ;  /* 0x00c80000a624783b */ /* 0x000f6e0000004200 */
[----:B------:R-:W-:Y:S01]  /*17cf0*/  MUFU.EX2 R114, R114 ;  /* 0x0000007200727308 */ /* 0x000fe20000000800 */
[C---:B----4-:R-:W-:Y:S09]  /*17d00*/  HMMA.16816.F32.BF16 R140, R20.reuse, R24, R140 ;  /* 0x00000018148c723c */ /* 0x050ff2000004188c */
[----:B------:R-:W-:Y:S01]  /*17d10*/  MUFU.EX2 R44, R44 ;  /* 0x0000002c002c7308 */ /* 0x000fe20000000800 */
[C---:B------:R-:W-:Y:S01]  /*17d20*/  HMMA.16816.F32.BF16 R144, R20.reuse, R26, R144 ;  /* 0x0000001a1490723c */ /* 0x040fe20000041890 */
[----:B------:R-:W4:Y:S08]  /*17d30*/  LDSM.16.MT88.4 R24, [R165+0x2800] ;  /* 0x00280000a518783b */ /* 0x000f300000004200 */
[----:B------:R-:W2:Y:S01]  /*17d40*/  MUFU.EX2 R45, R45 ;  /* 0x0000002d002d7308 */ /* 0x000ea20000000800 */
[C---:B------:R-:W-:Y:S09]  /*17d50*/  HMMA.16816.F32.BF16 R12, R20.reuse, R32, R12 ;  /* 0x00000020140c723c */ /* 0x040ff2000004180c */
[----:B------:R-:W-:Y:S01]  /*17d60*/  MUFU.EX2 R48, R48 ;  /* 0x0000003000307308 */ /* 0x000fe20000000800 */
[----:B------:R-:W-:Y:S01]  /*17d70*/  HMMA.16816.F32.BF16 R16, R20, R34, R16 ;  /* 0x000000221410723c */ /* 0x000fe20000041810 */
[----:B------:R-:W4:Y:S08]  /*17d80*/  LDSM.16.MT88.4 R32, [R167+0x2800] ;  /* 0x00280000a720783b */ /* 0x000f300000004200 */
[----:B------:R-:W5:Y:S01]  /*17d90*/  MUFU.EX2 R49, R49 ;  /* 0x0000003100317308 */ /* 0x000f620000000800 */
[----:B-1----:R-:W-:Y:S02]  /*17da0*/  F2FP.BF16.F32.PACK_AB R21, R46, R153 ;  /* 0x000000992e15723e */ /* 0x002fe400000010ff */
[----:B---3--:R-:W-:Y:S02]  /*17db0*/  F2FP.BF16.F32.PACK_AB R23, R50, R47 ;  /* 0x0000002f3217723e */ /* 0x008fe400000010ff */
[----:B--2---:R-:W-:Y:S05]  /*17dc0*/  F2FP.BF16.F32.PACK_AB R20, R45, R44 ;  /* 0x0000002c2d14723e */ /* 0x004fea00000010ff */
[----:B------:R-:W1:Y:S10]  /*17dd0*/  MUFU.EX2 R51, R51 ;  /* 0x0000003300337308 */ /* 0x000e740000000800 */
[----:B------:R-:W2:Y:S01]  /*17de0*/  MUFU.EX2 R54, R54 ;  /* 0x0000003600367308 */ /* 0x000ea20000000800 */
[----:B-----5:R-:W-:Y:S07]  /*17df0*/  F2FP.BF16.F32.PACK_AB R22, R49, R48 ;  /* 0x000000303116723e */ /* 0x020fee00000010ff */
[C---:B------:R-:W-:Y:S02]  /*17e00*/  HMMA.16816.F32.BF16 R4, R20.reuse, R28, R4 ;  /* 0x0000001c1404723c */ /* 0x040fe40000041804 */
[----:B------:R-:W-:Y:S06]  /*17e10*/  MUFU.EX2 R52, R52 ;  /* 0x0000003400347308 */ /* 0x000fec0000000800 */
[C---:B------:R-:W-:Y:S01]  /*17e20*/  HMMA.16816.F32.BF16 R8, R20.reuse, R30, R8 ;  /* 0x0000001e1408723c */ /* 0x040fe20000041808 */
[----:B------:R-:W3:Y:S03]  /*17e30*/  LDSM.16.MT88.4 R28, [R226+0xd000] ;  /* 0x00d00000e21c783b */ /* 0x000ee60000004200 */
[----:B------:R-:W5:Y:S04]  /*17e40*/  MUFU.EX2 R53, R53 ;  /* 0x0000003500357308 */ /* 0x000f680000000800 */
[C---:B------:R-:W-:Y:S06]  /*17e50*/  HMMA.16816.F32.BF16 R132, R20.reuse, R36, R132 ;  /* 0x000000241484723c */ /* 0x040fec0000041884 */
[----:B------:R-:W5:Y:S02]  /*17e60*/  MUFU.EX2 R56, R56 ;  /* 0x0000003800387308 */ /* 0x000f640000000800 */
[C---:B------:R-:W-:Y:S01]  /*17e70*/  HMMA.16816.F32.BF16 R136, R20.reuse, R38, R136 ;  /* 0x000000261488723c */ /* 0x040fe20000041888 */
[----:B------:R-:W3:Y:S07]  /*17e80*/  LDSM.16.MT88.4 R36, [R166+0xd000] ;  /* 0x00d00000a624783b */ /* 0x000eee0000004200 */
[----:B------:R-:W3:Y:S01]  /*17e90*/  MUFU.EX2 R58, R58 ;  /* 0x0000003a003a7308 */ /* 0x000ee20000000800 */
[C---:B----4-:R-:W-:Y:S09]  /*17ea0*/  HMMA.16816.F32.BF16 R140, R20.reuse, R24, R140 ;  /* 0x00000018148c723c */ /* 0x050ff2000004188c */
[----:B------:R-:W-:Y:S01]  /*17eb0*/  MUFU.EX2 R62, R62 ;  /* 0x0000003e003e7308 */ /* 0x000fe20000000800 */
[C---:B------:R-:W-:Y:S01]  /*17ec0*/  HMMA.16816.F32.BF16 R144, R20.reuse, R26, R144 ;  /* 0x0000001a1490723c */ /* 0x040fe20000041890 */
[----:B------:R-:W4:Y:S08]  /*17ed0*/  LDSM.16.MT88.4 R24, [R165+0x3000] ;  /* 0x00300000a518783b */ /* 0x000f300000004200 */
[----:B------:R-:W4:Y:S01]  /*17ee0*/  MUFU.EX2 R59, R59 ;  /* 0x0000003b003b7308 */ /* 0x000f220000000800 */
[C---:B------:R-:W-:Y:S09]  /*17ef0*/  HMMA.16816.F32.BF16 R12, R20.reuse, R32, R12 ;  /* 0x00000020140c723c */ /* 0x040ff2000004180c */
[----:B------:R-:W4:Y:S01]  /*17f00*/  MUFU.EX2 R60, R60 ;  /* 0x0000003c003c7308 */ /* 0x000f220000000800 */
[----:B------:R-:W-:Y:S01]  /*17f10*/  HMMA.16816.F32.BF16 R16, R20, R34, R16 ;  /* 0x000000221410723c */ /* 0x000fe20000041810 */
[----:B------:R-:W4:Y:S08]  /*17f20*/  LDSM.16.MT88.4 R32, [R167+0x3000] ;  /* 0x00300000a720783b */ /* 0x000f300000004200 */
[----:B------:R-:W-:Y:S01]  /*17f30*/  MUFU.EX2 R64, R64 ;  /* 0x0000004000407308 */ /* 0x000fe20000000800 */
[----:B-1----:R-:W-:Y:S02]  /*17f40*/  F2FP.BF16.F32.PACK_AB R21, R51, R152 ;  /* 0x000000983315723e */ /* 0x002fe400000010ff */
[----:B--2---:R-:W-:Y:S02]  /*17f50*/  F2FP.BF16.F32.PACK_AB R23, R55, R54 ;  /* 0x000000363717723e */ /* 0x004fe400000010ff */
[----:B-----5:R-:W-:Y:S02]  /*17f60*/  F2FP.BF16.F32.PACK_AB R20, R53, R52 ;  /* 0x000000343514723e */ /* 0x020fe400000010ff */
[----:B------:R-:W-:Y:S03]  /*17f70*/  F2FP.BF16.F32.PACK_AB R22, R57, R56 ;  /* 0x000000383916723e */ /* 0x000fe600000010ff */
[----:B------:R-:W1:Y:S04]  /*17f80*/  MUFU.EX2 R61, R61 ;  /* 0x0000003d003d7308 */ /* 0x000e680000000800 */
[C---:B---3--:R-:W-:Y:S06]  /*17f90*/  HMMA.16816.F32.BF16 R4, R20.reuse, R28, R4 ;  /* 0x0000001c1404723c */ /* 0x048fec0000041804 */
[----:B------:R-:W-:Y:S02]  /*17fa0*/  MUFU.EX2 R66, R66 ;  /* 0x0000004200427308 */ /* 0x000fe40000000800 */
[C---:B------:R-:W-:Y:S01]  /*17fb0*/  HMMA.16816.F32.BF16 R8, R20.reuse, R30, R8 ;  /* 0x0000001e1408723c */ /* 0x040fe20000041808 */
[----:B------:R-:W2:Y:S07]  /*17fc0*/  LDSM.16.MT88.4 R28, [R226+0xd800] ;  /* 0x00d80000e21c783b */ /* 0x000eae0000004200 */
[----:B------:R-:W3:Y:S01]  /*17fd0*/  MUFU.EX2 R65, R65 ;  /* 0x0000004100417308 */ /* 0x000ee20000000800 */
[C---:B------:R-:W-:Y:S09]  /*17fe0*/  HMMA.16816.F32.BF16 R132, R20.reuse, R36, R132 ;  /* 0x000000241484723c */ /* 0x040ff20000041884 */
[----:B------:R-:W-:Y:S01]  /*17ff0*/  MUFU.EX2 R70, R70 ;  /* 0x0000004600467308 */ /* 0x000fe20000000800 */
[C---:B------:R-:W-:Y:S01]  /*18000*/  HMMA.16816.F32.BF16 R136, R20.reuse, R38, R136 ;  /* 0x000000261488723c */ /* 0x040fe20000041888 */
[----:B------:R-:W5:Y:S08]  /*18010*/  LDSM.16.MT88.4 R36, [R166+0xd800] ;  /* 0x00d80000a624783b */ /* 0x000f700000004200 */
[----:B------:R-:W3:Y:S01]  /*18020*/  MUFU.EX2 R67, R67 ;  /* 0x0000004300437308 */ /* 0x000ee20000000800 */
[C---:B----4-:R-:W-:Y:S09]  /*18030*/  HMMA.16816.F32.BF16 R140, R20.reuse, R24, R140 ;  /* 0x00000018148c723c */ /* 0x050ff2000004188c */
[----:B------:R-:W-:Y:S01]  /*18040*/  MUFU.EX2 R68, R68 ;  /* 0x0000004400447308 */ /* 0x000fe20000000800 */
[C---:B------:R-:W-:Y:S01]  /*18050*/  HMMA.16816.F32.BF16 R144, R20.reuse, R26, R144 ;  /* 0x0000001a1490723c */ /* 0x040fe20000041890 */
[----:B------:R-:W4:Y:S08]  /*18060*/  LDSM.16.MT88.4 R24, [R165+0x3800] ;  /* 0x00380000a518783b */ /* 0x000f300000004200 */
[----:B------:R-:W3:Y:S01]  /*18070*/  MUFU.EX2 R69, R69 ;  /* 0x0000004500457308 */ /* 0x000ee20000000800 */
[C---:B------:R-:W-:Y:S09]  /*18080*/  HMMA.16816.F32.BF16 R12, R20.reuse, R32, R12 ;  /* 0x00000020140c723c */ /* 0x040ff2000004180c */
[----:B------:R-:W-:Y:S01]  /*18090*/  MUFU.EX2 R72, R72 ;  /* 0x0000004800487308 */ /* 0x000fe20000000800 */
[----:B------:R-:W-:Y:S01]  /*180a0*/  HMMA.16816.F32.BF16 R16, R20, R34, R16 ;  /* 0x000000221410723c */ /* 0x000fe20000041810 */
[----:B------:R-:W3:Y:S08]  /*180b0*/  LDSM.16.MT88.4 R32, [R167+0x3800] ;  /* 0x00380000a720783b */ /* 0x000ef00000004200 */
[----:B------:R-:W3:Y:S01]  /*180c0*/  MUFU.EX2 R71, R71 ;  /* 0x0000004700477308 */ /* 0x000ee20000000800 */
[----:B------:R-:W-:Y:S02]  /*180d0*/  F2FP.BF16.F32.PACK_AB R21, R58, R155 ;  /* 0x0000009b3a15723e */ /* 0x000fe400000010ff */
[----:B------:R-:W-:Y:S02]  /*180e0*/  F2FP.BF16.F32.PACK_AB R23, R59, R62 ;  /* 0x0000003e3b17723e */ /* 0x000fe400000010ff */
[----:B------:R-:W-:Y:S02]  /*180f0*/  F2FP.BF16.F32.PACK_AB R20, R60, R63 ;  /* 0x0000003f3c14723e */ /* 0x000fe400000010ff */
[----:B-1----:R-:W-:Y:S03]  /*18100*/  F2FP.BF16.F32.PACK_AB R22, R61, R64 ;  /* 0x000000403d16723e */ /* 0x002fe600000010ff */
[----:B------:R-:W-:Y:S04]  /*18110*/  MUFU.EX2 R74, R74 ;  /* 0x0000004a004a7308 */ /* 0x000fe80000000800 */
[C---:B--2---:R-:W-:Y:S06]  /*18120*/  HMMA.16816.F32.BF16 R4, R20.reuse, R28, R4 ;  /* 0x0000001c1404723c */ /* 0x044fec0000041804 */
[----:B------:R-:W1:Y:S02]  /*18130*/  MUFU.EX2 R73, R73 ;  /* 0x0000004900497308 */ /* 0x000e640000000800 */
[C---:B------:R-:W-:Y:S01]  /*18140*/  HMMA.16816.F32.BF16 R8, R20.reuse, R30, R8 ;  /* 0x0000001e1408723c */ /* 0x040fe20000041808 */
[----:B------:R-:W2:Y:S07]  /*18150*/  LDSM.16.MT88.4 R28, [R226+0xe000] ;  /* 0x00e00000e21c783b */ /* 0x000eae0000004200 */
[----:B------:R-:W-:Y:S01]  /*18160*/  MUFU.EX2 R75, R75 ;  /* 0x0000004b004b7308 */ /* 0x000fe20000000800 */
[C---:B-----5:R-:W-:Y:S09]  /*18170*/  HMMA.16816.F32.BF16 R132, R20.reuse, R36, R132 ;  /* 0x000000241484723c */ /* 0x060ff20000041884 */
[----:B------:R-:W5:Y:S01]  /*18180*/  MUFU.EX2 R78, R78 ;  /* 0x0000004e004e7308 */ /* 0x000f620000000800 */
[C---:B------:R-:W-:Y:S01]  /*18190*/  HMMA.16816.F32.BF16 R136, R20.reuse, R38, R136 ;  /* 0x000000261488723c */ /* 0x040fe20000041888 */
[----:B------:R-:W1:Y:S08]  /*181a0*/  LDSM.16.MT88.4 R36, [R166+0xe000] ;  /* 0x00e00000a624783b */ /* 0x000e700000004200 */
[----:B------:R-:W-:Y:S01]  /*181b0*/  MUFU.EX2 R76, R76 ;  /* 0x0000004c004c7308 */ /* 0x000fe20000000800 */
[C---:B----4-:R-:W-:Y:S09]  /*181c0*/  HMMA.16816.F32.BF16 R140, R20.reuse, R24, R140 ;  /* 0x00000018148c723c */ /* 0x050ff2000004188c */
[----:B------:R-:W4:Y:S01]  /*181d0*/  MUFU.EX2 R77, R77 ;  /* 0x0000004d004d7308 */ /* 0x000f220000000800 */
[C---:B------:R-:W-:Y:S01]  /*181e0*/  HMMA.16816.F32.BF16 R144, R20.reuse, R26, R144 ;  /* 0x0000001a1490723c */ /* 0x040fe20000041890 */
[----:B------:R-:W5:Y:S08]  /*181f0*/  LDSM.16.MT88.4 R24, [R165+0x4000] ;  /* 0x00400000a518783b */ /* 0x000f700000004200 */
[----:B------:R-:W-:Y:S01]  /*18200*/  MUFU.EX2 R79, R79 ;  /* 0x0000004f004f7308 */ /* 0x000fe20000000800 */
[C---:B---3--:R-:W-:Y:S09]  /*18210*/  HMMA.16816.F32.BF16 R12, R20.reuse, R32, R12 ;  /* 0x00000020140c723c */ /* 0x048ff2000004180c */
[----:B------:R-:W3:Y:S01]  /*18220*/  MUFU.EX2 R80, R80 ;  /* 0x0000005000507308 */ /* 0x000ee20000000800 */
[----:B------:R-:W-:Y:S01]  /*18230*/  HMMA.16816.F32.BF16 R16, R20, R34, R16 ;  /* 0x000000221410723c */ /* 0x000fe20000041810 */
[----:B------:R-:W4:Y:S08]  /*18240*/  LDSM.16.MT88.4 R32, [R167+0x4000] ;  /* 0x00400000a720783b */ /* 0x000f300000004200 */
[----:B------:R-:W-:Y:S01]  /*18250*/  MUFU.EX2 R82, R82 ;  /* 0x0000005200527308 */ /* 0x000fe20000000800 */
[----:B------:R-:W-:Y:S02]  /*18260*/  F2FP.BF16.F32.PACK_AB R21, R65, R66 ;  /* 0x000000424115723e */ /* 0x000fe400000010ff */
[----:B------:R-:W-:Y:S02]  /*18270*/  F2FP.BF16.F32.PACK_AB R23, R67, R70 ;  /* 0x000000464317723e */ /* 0x000fe400000010ff */
[----:B------:R-:W-:Y:S02]  /*18280*/  F2FP.BF16.F32.PACK_AB R20, R69, R68 ;  /* 0x000000444514723e */ /* 0x000fe400000010ff */
[----:B------:R-:W-:Y:S03]  /*18290*/  F2FP.BF16.F32.PACK_AB R22, R71, R72 ;  /* 0x000000484716723e */ /* 0x000fe600000010ff */
[----:B------:R-:W3:Y:S04]  /*182a0*/  MUFU.EX2 R81, R81 ;  /* 0x0000005100517308 */ /* 0x000ee80000000800 */
[C---:B--2---:R-:W-:Y:S06]  /*182b0*/  HMMA.16816.F32.BF16 R4, R20.reuse, R28, R4 ;  /* 0x0000001c1404723c */ /* 0x044fec0000041804 */
[----:B------:R-:W-:Y:S02]  /*182c0*/  MUFU.EX2 R83, R83 ;  /* 0x0000005300537308 */ /* 0x000fe40000000800 */
[C---:B------:R-:W-:Y:S01]  /*182d0*/  HMMA.16816.F32.BF16 R8, R20.reuse, R30, R8 ;  /* 0x0000001e1408723c */ /* 0x040fe20000041808 */
[----:B------:R-:W2:Y:S07]  /*182e0*/  LDSM.16.MT88.4 R28, [R226+0xe800] ;  /* 0x00e80000e21c783b */ /* 0x000eae0000004200 */
[----:B------:R-:W2:Y:S01]  /*182f0*/  MUFU.EX2 R86, R86 ;  /* 0x0000005600567308 */ /* 0x000ea20000000800 */
[C---:B-1----:R-:W-:Y:S09]  /*18300*/  HMMA.16816.F32.BF16 R132, R20.reuse, R36, R132 ;  /* 0x000000241484723c */ /* 0x042ff20000041884 */
[----:B------:R-:W-:Y:S01]  /*18310*/  MUFU.EX2 R84, R84 ;  /* 0x0000005400547308 */ /* 0x000fe20000000800 */
[C---:B------:R-:W-:Y:S01]  /*18320*/  HMMA.16816.F32.BF16 R136, R20.reuse, R38, R136 ;  /* 0x000000261488723c */ /* 0x040fe20000041888 */
[----:B------:R-:W1:Y:S08]  /*18330*/  LDSM.16.MT88.4 R36, [R166+0xe800] ;  /* 0x00e80000a624783b */ /* 0x000e700000004200 */
[----:B------:R-:W1:Y:S01]  /*18340*/  MUFU.EX2 R85, R85 ;  /* 0x0000005500557308 */ /* 0x000e620000000800 */
[C---:B-----5:R-:W-:Y:S09]  /*18350*/  HMMA.16816.F32.BF16 R140, R20.reuse, R24, R140 ;  /* 0x00000018148c723c */ /* 0x060ff2000004188c */
[----:B------:R-:W-:Y:S01]  /*18360*/  MUFU.EX2 R88, R88 ;  /* 0x0000005800587308 */ /* 0x000fe20000000800 */
[C---:B------:R-:W-:Y:S01]  /*18370*/  HMMA.16816.F32.BF16 R144, R20.reuse, R26, R144 ;  /* 0x0000001a1490723c */ /* 0x040fe20000041890 */
[----:B------:R-:W5:Y:S08]  /*18380*/  LDSM.16.MT88.4 R24, [R165+0x4800] ;  /* 0x00480000a518783b */ /* 0x000f700000004200 */
[----:B------:R-:W5:Y:S01]  /*18390*/  MUFU.EX2 R87, R87 ;  /* 0x0000005700577308 */ /* 0x000f620000000800 */
[C---:B----4-:R-:W-:Y:S09]  /*183a0*/  HMMA.16816.F32.BF16 R12, R20.reuse, R32, R12 ;  /* 0x00000020140c723c */ /* 0x050ff2000004180c */
[----:B------:R-:W-:Y:S01]  /*183b0*/  MUFU.EX2 R94, R94 ;  /* 0x0000005e005e7308 */ /* 0x000fe20000000800 */
[----:B------:R-:W-:Y:S01]  /*183c0*/  HMMA.16816.F32.BF16 R16, R20, R34, R16 ;  /* 0x000000221410723c */ /* 0x000fe20000041810 */
[----:B------:R-:W4:Y:S08]  /*183d0*/  LDSM.16.MT88.4 R32, [R167+0x4800] ;  /* 0x00480000a720783b */ /* 0x000f300000004200 */
[----:B------:R-:W4:Y:S01]  /*183e0*/  MUFU.EX2 R89, R89 ;  /* 0x0000005900597308 */ /* 0x000f220000000800 */
[----:B------:R-:W-:Y:S02]  /*183f0*/  F2FP.BF16.F32.PACK_AB R21, R73, R74 ;  /* 0x0000004a4915723e */ /* 0x000fe400000010ff */
[----:B------:R-:W-:Y:S02]  /*18400*/  F2FP.BF16.F32.PACK_AB R23, R78, R75 ;  /* 0x0000004b4e17723e */ /* 0x000fe400000010ff */
[----:B------:R-:W-:Y:S02]  /*18410*/  F2FP.BF16.F32.PACK_AB R20, R77, R76 ;  /* 0x0000004c4d14723e */ /* 0x000fe400000010ff */
[----:B---3--:R-:W-:Y:S03]  /*18420*/  F2FP.BF16.F32.PACK_AB R22, R80, R79 ;  /* 0x0000004f5016723e */ /* 0x008fe600000010ff */
[----:B------:R-:W-:Y:S04]  /*18430*/  MUFU.EX2 R91, R91 ;  /* 0x0000005b005b7308 */ /* 0x000fe80000000800 */
[C---:B--2---:R-:W-:Y:S06]  /*18440*/  HMMA.16816.F32.BF16 R4, R20.reuse, R28, R4 ;  /* 0x0000001c1404723c */ /* 0x044fec0000041804 */
[----:B------:R-:W2:Y:S02]  /*18450*/  MUFU.EX2 R90, R90 ;  /* 0x0000005a005a7308 */ /* 0x000ea40000000800 */
[C---:B------:R-:W-:Y:S01]  /*18460*/  HMMA.16816.F32.BF16 R8, R20.reuse, R30, R8 ;  /* 0x0000001e1408723c */ /* 0x040fe20000041808 */
[----:B------:R-:W3:Y:S07]  /*18470*/  LDSM.16.MT88.4 R28, [R226+0xf000] ;  /* 0x00f00000e21c783b */ /* 0x000eee0000004200 */
[----:B------:R-:W-:Y:S01]  /*18480*/  MUFU.EX2 R92, R92 ;  /* 0x0000005c005c7308 */ /* 0x000fe20000000800 */
[C---:B-1----:R-:W-:Y:S09]  /*18490*/  HMMA.16816.F32.BF16 R132, R20.reuse, R36, R132 ;  /* 0x000000241484723c */ /* 0x042ff20000041884 */
[----:B------:R-:W1:Y:S01]  /*184a0*/  MUFU.EX2 R95, R95 ;  /* 0x0000005f005f7308 */ /* 0x000e620000000800 */
[C---:B------:R-:W-:Y:S01]  /*184b0*/  HMMA.16816.F32.BF16 R136, R20.reuse, R38, R136 ;  /* 0x000000261488723c */ /* 0x040fe20000041888 */
[----:B------:R-:W2:Y:S08]  /*184c0*/  LDSM.16.MT88.4 R36, [R166+0xf000] ;  /* 0x00f00000a624783b */ /* 0x000eb00000004200 */
        /* <DEDUP_REMOVED lines=8> */
[----:B------:R-:W-:Y:S01]  /*18550*/  HMMA.16816.F32.BF16 R16, R20, R34, R16 ;  /* 0x000000221410723c */ /* 0x000fe20000041810 */
[----:B------:R-:W5:Y:S08]  /*18560*/  LDSM.16.MT88.4 R32, [R167+0x5000] ;  /* 0x00500000a720783b */ /* 0x000f700000004200 */
[----:B------:R-:W-:Y:S01]  /*18570*/  MUFU.EX2 R97, R97 ;  /* 0x0000006100617308 */ /* 0x000fe20000000800 */
[----:B------:R-:W-:Y:S02]  /*18580*/  F2FP.BF16.F32.PACK_AB R21, R81, R82 ;  /* 0x000000525115723e */ /* 0x000fe400000010ff */
[----:B------:R-:W-:Y:S02]  /*18590*/  F2FP.BF16.F32.PACK_AB R23, R86, R83 ;  /* 0x000000535617723e */ /* 0x000fe400000010ff */
[----:B------:R-:W-:Y:S02]  /*185a0*/  F2FP.BF16.F32.PACK_AB R20, R85, R84 ;  /* 0x000000545514723e */ /* 0x000fe400000010ff */
[----:B------:R-:W-:Y:S03]  /*185b0*/  F2FP.BF16.F32.PACK_AB R22, R87, R88 ;  /* 0x000000585716723e */ /* 0x000fe600000010ff */
[----:B------:R-:W4:Y:S04]  /*185c0*/  MUFU.EX2 R102, R102 ;  /* 0x0000006600667308 */ /* 0x000f280000000800 */
[C---:B---3--:R-:W-:Y:S06]  /*185d0*/  HMMA.16816.F32.BF16 R4, R20.reuse, R28, R4 ;  /* 0x0000001c1404723c */ /* 0x048fec0000041804 */
[----:B------:R-:W-:Y:S02]  /*185e0*/  MUFU.EX2 R100, R100 ;  /* 0x0000006400647308 */ /* 0x000fe40000000800 */
[C---:B------:R-:W-:Y:S01]  /*185f0*/  HMMA.16816.F32.BF16 R8, R20.reuse, R30, R8 ;  /* 0x0000001e1408723c */ /* 0x040fe20000041808 */
[----:B------:R-:W3:Y:S07]  /*18600*/  LDSM.16.MT88.4 R28, [R226+0xf800] ;  /* 0x00f80000e21c783b */ /* 0x000eee0000004200 */
[----:B------:R-:W4:Y:S01]  /*18610*/  MUFU.EX2 R103, R103 ;  /* 0x0000006700677308 */ /* 0x000f220000000800 */
[C---:B--2---:R-:W-:Y:S09]  /*18620*/  HMMA.16816.F32.BF16 R132, R20.reuse, R36, R132 ;  /* 0x000000241484723c */ /* 0x044ff20000041884 */
[----:B------:R-:W-:Y:S01]  /*18630*/  MUFU.EX2 R101, R101 ;  /* 0x0000006500657308 */ /* 0x000fe20000000800 */
[C---:B------:R-:W-:Y:S01]  /*18640*/  HMMA.16816.F32.BF16 R136, R20.reuse, R38, R136 ;  /* 0x000000261488723c */ /* 0x040fe20000041888 */
[----:B------:R-:W-:Y:S08]  /*18650*/  LDSM.16.MT88.4 R36, [R167+0x5800] ;  /* 0x00580000a724783b */ /* 0x000ff00000004200 */
[----:B------:R-:W2:Y:S01]  /*18660*/  MUFU.EX2 R104, R104 ;  /* 0x0000006800687308 */ /* 0x000ea20000000800 */
[C---:B-1----:R-:W-:Y:S09]  /*18670*/  HMMA.16816.F32.BF16 R140, R20.reuse, R24, R140 ;  /* 0x00000018148c723c */ /* 0x042ff2000004188c */
[----:B------:R-:W-:Y:S01]  /*18680*/  MUFU.EX2 R3, R3 ;  /* 0x0000000300037308 */ /* 0x000fe20000000800 */
[C---:B------:R-:W-:Y:S01]  /*18690*/  HMMA.16816.F32.BF16 R144, R20.reuse, R26, R144 ;  /* 0x0000001a1490723c */ /* 0x040fe20000041890 */
[----:B------:R-:W1:Y:S08]  /*186a0*/  LDSM.16.MT88.4 R24, [R166+0xf800] ;  /* 0x00f80000a618783b */ /* 0x000e700000004200 */
[----:B------:R-:W2:Y:S01]  /*186b0*/  MUFU.EX2 R106, R106 ;  /* 0x0000006a006a7308 */ /* 0x000ea20000000800 */
[C---:B-----5:R-:W-:Y:S09]  /*186c0*/  HMMA.16816.F32.BF16 R12, R20.reuse, R32, R12 ;  /* 0x00000020140c723c */ /* 0x060ff2000004180c */
[----:B------:R-:W-:Y:S01]  /*186d0*/  MUFU.EX2 R105, R105 ;  /* 0x0000006900697308 */ /* 0x000fe20000000800 */
[----:B------:R-:W-:Y:S01]  /*186e0*/  HMMA.16816.F32.BF16 R16, R20, R34, R16 ;  /* 0x000000221410723c */ /* 0x000fe20000041810 */
[----:B------:R-:W5:Y:S08]  /*186f0*/  LDSM.16.MT88.4 R32, [R165+0x5800] ;  /* 0x00580000a520783b */ /* 0x000f700000004200 */
[----:B------:R-:W2:Y:S01]  /*18700*/  MUFU.EX2 R110, R110 ;  /* 0x0000006e006e7308 */ /* 0x000ea20000000800 */
[----:B------:R-:W-:Y:S02]  /*18710*/  F2FP.BF16.F32.PACK_AB R21, R89, R94 ;  /* 0x0000005e5915723e */ /* 0x000fe400000010ff */
[----:B------:R-:W-:Y:S02]  /*18720*/  F2FP.BF16.F32.PACK_AB R23, R90, R91 ;  /* 0x0000005b5a17723e */ /* 0x000fe400000010ff */
[----:B------:R-:W-:Y:S02]  /*18730*/  F2FP.BF16.F32.PACK_AB R20, R95, R92 ;  /* 0x0000005c5f14723e */ /* 0x000fe400000010ff */
[----:B------:R-:W-:Y:S03]  /*18740*/  F2FP.BF16.F32.PACK_AB R22, R96, R93 ;  /* 0x0000005d6016723e */ /* 0x000fe600000010ff */
[----:B------:R-:W-:Y:S04]  /*18750*/  MUFU.EX2 R107, R107 ;  /* 0x0000006b006b7308 */ /* 0x000fe80000000800 */
[C---:B---3--:R-:W-:Y:S06]  /*18760*/  HMMA.16816.F32.BF16 R4, R20.reuse, R28, R4 ;  /* 0x0000001c1404723c */ /* 0x048fec0000041804 */
[----:B------:R-:W3:Y:S02]  /*18770*/  MUFU.EX2 R108, R108 ;  /* 0x0000006c006c7308 */ /* 0x000ee40000000800 */
[C---:B------:R-:W-:Y:S01]  /*18780*/  HMMA.16816.F32.BF16 R8, R20.reuse, R30, R8 ;  /* 0x0000001e1408723c */ /* 0x040fe20000041808 */
[----:B------:R-:W-:Y:S07]  /*18790*/  LDSM.16.MT88.4 R28, [R166+0x10000] ;  /* 0x01000000a61c783b */ /* 0x000fee0000004200 */
[----:B------:R-:W-:Y:S01]  /*187a0*/  MUFU.EX2 R109, R109 ;  /* 0x0000006d006d7308 */ /* 0x000fe20000000800 */
[C---:B-1----:R-:W-:Y:S09]  /*187b0*/  HMMA.16816.F32.BF16 R132, R20.reuse, R24, R132 ;  /* 0x000000181484723c */ /* 0x042ff20000041884 */
[----:B------:R-:W1:Y:S01]  /*187c0*/  MUFU.EX2 R112, R112 ;  /* 0x0000007000707308 */ /* 0x000e620000000800 */
[C---:B------:R-:W-:Y:S01]  /*187d0*/  HMMA.16816.F32.BF16 R136, R20.reuse, R26, R136 ;  /* 0x0000001a1488723c */ /* 0x040fe20000041888 */
[----:B------:R-:W3:Y:S07]  /*187e0*/  LDSM.16.MT88.4 R24, [R226+0x10000] ;  /* 0x01000000e218783b */ /* 0x000eee0000004200 */
[C---:B-----5:R-:W-:Y:S08]  /*187f0*/  HMMA.16816.F32.BF16 R140, R20.reuse, R32, R140 ;  /* 0x00000020148c723c */ /* 0x060ff0000004188c */
[C---:B------:R-:W-:Y:S01]  /*18800*/  HMMA.16816.F32.BF16 R144, R20.reuse, R34, R144 ;  /* 0x000000221490723c */ /* 0x040fe20000041890 */
[----:B------:R-:W5:Y:S07]  /*18810*/  LDSM.16.MT88.4 R32, [R165+0x6000] ;  /* 0x00600000a520783b */ /* 0x000f6e0000004200 */
[C---:B------:R-:W-:Y:S03]  /*18820*/  HMMA.16816.F32.BF16 R12, R20.reuse, R36, R12 ;  /* 0x00000024140c723c */ /* 0x040fe6000004180c */
[----:B------:R-:W-:Y:S01]  /*18830*/  FADD.FTZ R36, R183, R185 ;  /* 0x000000b9b7247221 */ /* 0x000fe20000010000 */
[----:B------:R-:W-:Y:S03]  /*18840*/  FADD.FTZ R37, R179, R184 ;  /* 0x000000b8b3257221 */ /* 0x000fe60000010000 */
[----:B------:R-:W-:Y:S01]  /*18850*/  FADD.FTZ R181, R181, R36 ;  /* 0x00000024b5b57221 */ /* 0x000fe20000010000 */
[----:B------:R-:W-:Y:S03]  /*18860*/  HMMA.16816.F32.BF16 R16, R20, R38, R16 ;  /* 0x000000261410723c */ /* 0x000fe60000041810 */
[----:B----4-:R-:W-:Y:S01]  /*18870*/  F2FP.BF16.F32.PACK_AB R21, R99, R98 ;  /* 0x000000626315723e */ /* 0x010fe200000010ff */
[----:B------:R-:W-:Y:S01]  /*18880*/  FADD.FTZ R37, R178, R37 ;  /* 0x00000025b2257221 */ /* 0x000fe20000010000 */
[----:B------:R-:W-:Y:S01]  /*18890*/  F2FP.BF16.F32.PACK_AB R23, R102, R97 ;  /* 0x000000616617723e */ /* 0x000fe200000010ff */
[----:B------:R-:W-:Y:S01]  /*188a0*/  FADD.FTZ R180, R180, R181 ;  /* 0x000000b5b4b47221 */ /* 0x000fe20000010000 */
[----:B------:R-:W-:Y:S02]  /*188b0*/  F2FP.BF16.F32.PACK_AB R20, R103, R100 ;  /* 0x000000646714723e */ /* 0x000fe400000010ff */
[----:B--2---:R-:W-:Y:S01]  /*188c0*/  F2FP.BF16.F32.PACK_AB R22, R104, R101 ;  /* 0x000000656816723e */ /* 0x004fe200000010ff */
[----:B------:R-:W-:Y:S04]  /*188d0*/  FADD.FTZ R191, R191, R180 ;  /* 0x000000b4bfbf7221 */ /* 0x000fe80000010000 */
[----:B------:R-:W-:Y:S02]  /*188e0*/  FADD.FTZ R191, R190, R191 ;  /* 0x000000bfbebf7221 */ /* 0x000fe40000010000 */
[C---:B---3--:R-:W-:Y:S03]  /*188f0*/  HMMA.16816.F32.BF16 R4, R20.reuse, R24, R4 ;  /* 0x000000181404723c */ /* 0x048fe60000041804 */
[----:B------:R-:W-:Y:S01]  /*18900*/  FADD.FTZ R24, R186, R37 ;  /* 0x00000025ba187221 */ /* 0x000fe20000010000 */
[----:B------:R-:W-:Y:S01]  /*18910*/  FADD.FTZ R192, R192, R191 ;  /* 0x000000bfc0c07221 */ /* 0x000fe20000010000 */
[----:B------:R-:W2:Y:S02]  /*18920*/  LDSM.16.MT88.4 R36, [R167+0x6000] ;  /* 0x00600000a724783b */ /* 0x000ea40000004200 */
        /* <DEDUP_REMOVED lines=11> */
[----:B------:R-:W-:Y:S01]  /*189e0*/  FADD.FTZ R175, R175, R174 ;  /* 0x000000aeafaf7221 */ /* 0x000fe20000010000 */
[----:B------:R-:W3:Y:S02]  /*189f0*/  LDSM.16.MT88.4 R24, [R226+0x10800] ;  /* 0x01080000e218783b */ /* 0x000ee40000004200 */
[----:B------:R-:W-:Y:S01]  /*18a00*/  FADD.FTZ R173, R173, R172 ;  /* 0x000000acadad7221 */ /* 0x000fe20000010000 */
[C---:B-----5:R-:W-:Y:S03]  /*18a10*/  HMMA.16816.F32.BF16 R140, R20.reuse, R32, R140 ;  /* 0x00000020148c723c */ /* 0x060fe6000004188c */
[----:B------:R-:W-:Y:S01]  /*18a20*/  FADD.FTZ R28, R160, R173 ;  /* 0x000000ada01c7221 */ /* 0x000fe20000010000 */
[----:B------:R-:W-:Y:S03]  /*18a30*/  FADD.FTZ R156, R156, R175 ;  /* 0x000000af9c9c7221 */ /* 0x000fe60000010000 */
[----:B------:R-:W-:Y:S01]  /*18a40*/  FADD.FTZ R28, R159, R28 ;  /* 0x0000001c9f1c7221 */ /* 0x000fe20000010000 */
[C---:B------:R-:W-:Y:S03]  /*18a50*/  HMMA.16816.F32.BF16 R144, R20.reuse, R34, R144 ;  /* 0x000000221490723c */ /* 0x040fe60000041890 */
[----:B------:R-:W-:Y:S01]  /*18a60*/  FADD.FTZ R156, R157, R156 ;  /* 0x0000009c9d9c7221 */ /* 0x000fe20000010000 */
[----:B------:R-:W-:Y:S02]  /*18a70*/  FADD.FTZ R161, R161, R28 ;  /* 0x0000001ca1a17221 */ /* 0x000fe40000010000 */
[----:B------:R-:W4:Y:S01]  /*18a80*/  LDSM.16.MT88.4 R28, [R166+0x10800] ;  /* 0x01080000a61c783b */ /* 0x000f220000004200 */
[----:B------:R-:W-:Y:S01]  /*18a90*/  FADD.FTZ R33, R163, R156 ;  /* 0x0000009ca3217221 */ /* 0x000fe20000010000 */
[C---:B--2---:R-:W-:Y:S03]  /*18aa0*/  HMMA.16816.F32.BF16 R12, R20.reuse, R36, R12 ;  /* 0x00000024140c723c */ /* 0x044fe6000004180c */
[----:B------:R-:W-:Y:S01]  /*18ab0*/  FADD.FTZ R33, R168, R33 ;  /* 0x00000021a8217221 */ /* 0x000fe20000010000 */
[----:B------:R-:W-:Y:S03]  /*18ac0*/  FADD.FTZ R158, R158, R161 ;  /* 0x000000a19e9e7221 */ /* 0x000fe60000010000 */
[----:B------:R-:W-:Y:S01]  /*18ad0*/  FADD.FTZ R162, R162, R33 ;  /* 0x00000021a2a27221 */ /* 0x000fe20000010000 */
[----:B------:R-:W-:Y:S01]  /*18ae0*/  HMMA.16816.F32.BF16 R16, R20, R38, R16 ;  /* 0x000000261410723c */ /* 0x000fe20000041810 */
[----:B------:R-:W2:Y:S02]  /*18af0*/  LDSM.16.MT88.4 R32, [R165+0x6800] ;  /* 0x00680000a520783b */ /* 0x000ea40000004200 */
[----:B------:R-:W-:Y:S01]  /*18b00*/  FADD.FTZ R169, R169, R162 ;  /* 0x000000a2a9a97221 */ /* 0x000fe20000010000 */
[----:B------:R-:W-:Y:S01]  /*18b10*/  FADD.FTZ R149, R149, R158 ;  /* 0x0000009e95957221 */ /* 0x000fe20000010000 */
[----:B------:R-:W-:Y:S02]  /*18b20*/  F2FP.BF16.F32.PACK_AB R21, R106, R3 ;  /* 0x000000036a15723e */ /* 0x000fe400000010ff */
[----:B------:R-:W-:Y:S01]  /*18b30*/  F2FP.BF16.F32.PACK_AB R23, R110, R105 ;  /* 0x000000696e17723e */ /* 0x000fe200000010ff */
[----:B------:R-:W-:Y:S01]  /*18b40*/  FADD.FTZ R150, R150, R169 ;  /* 0x000000a996967221 */ /* 0x000fe20000010000 */
[----:B------:R-:W-:Y:S01]  /*18b50*/  F2FP.BF16.F32.PACK_AB R20, R108, R107 ;  /* 0x0000006b6c14723e */ /* 0x000fe200000010ff */
[----:B------:R-:W-:Y:S01]  /*18b60*/  FADD.FTZ R149, R148, R149 ;  /* 0x0000009594957221 */ /* 0x000fe20000010000 */
[----:B-1----:R-:W-:Y:S01]  /*18b70*/  F2FP.BF16.F32.PACK_AB R22, R112, R109 ;  /* 0x0000006d7016723e */ /* 0x002fe200000010ff */
[----:B------:R-:W-:Y:S01]  /*18b80*/  FADD.FTZ R151, R151, R150 ;  /* 0x0000009697977221 */ /* 0x000fe20000010000 */
[----:B------:R-:W1:Y:S01]  /*18b90*/  LDSM.16.MT88.4 R36, [R167+0x6800] ;  /* 0x00680000a724783b */ /* 0x000e620000004200 */
[----:B------:R-:W-:Y:S04]  /*18ba0*/  FADD.FTZ R42, R42, R149 ;  /* 0x000000952a2a7221 */ /* 0x000fe80000010000 */
[C---:B---3--:R-:W-:Y:S03]  /*18bb0*/  HMMA.16816.F32.BF16 R4, R20.reuse, R24, R4 ;  /* 0x000000181404723c */ /* 0x048fe60000041804 */
[----:B------:R-:W-:Y:S01]  /*18bc0*/  FADD.FTZ R24, R40, R151 ;  /* 0x0000009728187221 */ /* 0x000fe20000010000 */
[----:B------:R-:W-:Y:S01]  /*18bd0*/  FADD.FTZ R42, R43, R42 ;  /* 0x0000002a2b2a7221 */ /* 0x000fe20000010000 */
[----:B------:R-:W-:Y:S01]  /*18be0*/  LDSM.16.MT88.4 R156, [R226+0x11800] ;  /* 0x01180000e29c783b */ /* 0x000fe20000004200 */
[----:B------:R-:W-:Y:S01]  /*18bf0*/  MUFU.EX2 R40, R122 ;  /* 0x0000007a00287308 */ /* 0x000fe20000000800 */
[----:B------:R-:W-:Y:S01]  /*18c00*/  FADD.FTZ R41, R41, R24 ;  /* 0x0000001829297221 */ /* 0x000fe20000010000 */
[C---:B------:R-:W-:Y:S03]  /*18c10*/  HMMA.16816.F32.BF16 R8, R20.reuse, R26, R8 ;  /* 0x0000001a1408723c */ /* 0x040fe60000041808 */
[----:B------:R-:W-:Y:S01]  /*18c20*/  FADD.FTZ R153, R153, R42 ;  /* 0x0000002a99997221 */ /* 0x000fe20000010000 */
[----:B------:R-:W-:Y:S01]  /*18c30*/  FADD.FTZ R44, R44, R41 ;  /* 0x000000292c2c7221 */ /* 0x000fe20000010000 */
[----:B------:R-:W-:Y:S03]  /*18c40*/  FFMA.FTZ R42, R116, UR4, -R176 ;  /* 0x00000004742a7c23 */ /* 0x000fe600080108b0 */
[----:B------:R-:W3:Y:S01]  /*18c50*/  MUFU.EX2 R41, R123 ;  /* 0x0000007b00297308 */ /* 0x000ee20000000800 */
[----:B------:R-:W-:Y:S01]  /*18c60*/  FADD.FTZ R46, R46, R153 ;  /* 0x000000992e2e7221 */ /* 0x000fe20000010000 */
[C---:B----4-:R-:W-:Y:S03]  /*18c70*/  HMMA.16816.F32.BF16 R132, R20.reuse, R28, R132 ;  /* 0x0000001c1484723c */ /* 0x050fe60000041884 */
[----:B------:R-:W-:Y:S01]  /*18c80*/  FADD.FTZ R45, R45, R44 ;  /* 0x0000002c2d2d7221 */ /* 0x000fe20000010000 */
[----:B------:R-:W-:Y:S01]  /*18c90*/  FADD.FTZ R25, R47, R46 ;  /* 0x0000002e2f197221 */ /* 0x000fe20000010000 */
[----:B------:R-:W-:Y:S03]  /*18ca0*/  FFMA.FTZ R43, R117, UR4, -R176 ;  /* 0x00000004752b7c23 */ /* 0x000fe600080108b0 */
[----:B------:R-:W-:Y:S01]  /*18cb0*/  MUFU.EX2 R42, R42 ;  /* 0x0000002a002a7308 */ /* 0x000fe20000000800 */
[----:B------:R-:W-:Y:S01]  /*18cc0*/  FADD.FTZ R48, R48, R45 ;  /* 0x0000002d30307221 */ /* 0x000fe20000010000 */
[C---:B------:R-:W-:Y:S03]  /*18cd0*/  HMMA.16816.F32.BF16 R136, R20.reuse, R30, R136 ;  /* 0x0000001e1488723c */ /* 0x040fe60000041888 */
[----:B------:R-:W-:Y:S01]  /*18ce0*/  FADD.FTZ R25, R50, R25 ;  /* 0x0000001932197221 */ /* 0x000fe20000010000 */
[----:B------:R-:W-:Y:S01]  /*18cf0*/  FADD.FTZ R49, R49, R48 ;  /* 0x0000003031317221 */ /* 0x000fe20000010000 */
[----:B------:R-:W-:Y:S03]  /*18d00*/  FFMA.FTZ R44, R120, UR4, -R176 ;  /* 0x00000004782c7c23 */ /* 0x000fe600080108b0 */
[----:B------:R-:W4:Y:S01]  /*18d10*/  MUFU.EX2 R43, R43 ;  /* 0x0000002b002b7308 */ /* 0x000f220000000800 */
[----:B------:R-:W-:Y:S01]  /*18d20*/  FADD.FTZ R152, R152, R25 ;  /* 0x0000001998987221 */ /* 0x000fe20000010000 */
[C---:B--2---:R-:W-:Y:S01]  /*18d30*/  HMMA.16816.F32.BF16 R140, R20.reuse, R32, R140 ;  /* 0x00000020148c723c */ /* 0x044fe2000004188c */
[----:B------:R-:W2:Y:S02]  /*18d40*/  LDSM.16.MT88.4 R24, [R226+0x11000] ;  /* 0x01100000e218783b */ /* 0x000ea40000004200 */
[----:B------:R-:W-:Y:S01]  /*18d50*/  FADD.FTZ R52, R52, R49 ;  /* 0x0000003134347221 */ /* 0x000fe20000010000 */
[----:B------:R-:W-:Y:S01]  /*18d60*/  FADD.FTZ R51, R51, R152 ;  /* 0x0000009833337221 */ /* 0x000fe20000010000 */
[----:B------:R-:W-:Y:S03]  /*18d70*/  FFMA.FTZ R45, R121, UR4, -R176 ;  /* 0x00000004792d7c23 */ /* 0x000fe600080108b0 */
[----:B------:R-:W-:Y:S01]  /*18d80*/  MUFU.EX2 R44, R44 ;  /* 0x0000002c002c7308 */ /* 0x000fe20000000800 */
[----:B------:R-:W-:Y:S01]  /*18d90*/  FADD.FTZ R53, R53, R52 ;  /* 0x0000003435357221 */ /* 0x000fe20000010000 */
[C---:B------:R-:W-:Y:S01]  /*18da0*/  HMMA.16816.F32.BF16 R144, R20.reuse, R34, R144 ;  /* 0x000000221490723c */ /* 0x040fe20000041890 */
[----:B------:R-:W-:Y:S02]  /*18db0*/  LDSM.16.MT88.4 R32, [R165+0x7000] ;  /* 0x00700000a520783b */ /* 0x000fe40000004200 */
[----:B------:R-:W-:Y:S01]  /*18dc0*/  FADD.FTZ R28, R54, R51 ;  /* 0x00000033361c7221 */ /* 0x000fe20000010000 */
[----:B------:R-:W-:Y:S01]  /*18dd0*/  FADD.FTZ R30, R56, R53 ;  /* 0x00000035381e7221 */ /* 0x000fe20000010000 */
[----:B------:R-:W-:Y:S03]  /*18de0*/  FFMA.FTZ R46, R125, UR4, -R176 ;  /* 0x000000047d2e7c23 */ /* 0x000fe600080108b0 */
[----:B------:R-:W5:Y:S01]  /*18df0*/  MUFU.EX2 R45, R45 ;  /* 0x0000002d002d7308 */ /* 0x000f620000000800 */
[----:B------:R-:W-:Y:S01]  /*18e00*/  FADD.FTZ R28, R55, R28 ;  /* 0x0000001c371c7221 */ /* 0x000fe20000010000 */
[C---:B-1----:R-:W-:Y:S03]  /*18e10*/  HMMA.16816.F32.BF16 R12, R20.reuse, R36, R12 ;  /* 0x00000024140c723c */ /* 0x042fe6000004180c */
[----:B------:R-:W-:Y:S01]  /*18e20*/  FADD.FTZ R30, R57, R30 ;  /* 0x0000001e391e7221 */ /* 0x000fe20000010000 */
[----:B------:R-:W-:Y:S01]  /*18e30*/  FADD.FTZ R155, R155, R28 ;  /* 0x0000001c9b9b7221 */ /* 0x000fe20000010000 */
[----:B------:R-:W-:Y:S03]  /*18e40*/  FFMA.FTZ R36, R126, UR4, -R177 ;  /* 0x000000047e247c23 */ /* 0x000fe600080108b1 */
[----:B------:R-:W-:Y:S01]  /*18e50*/  MUFU.EX2 R46, R46 ;  /* 0x0000002e002e7308 */ /* 0x000fe20000000800 */
[----:B------:R-:W-:Y:S01]  /*18e60*/  FADD.FTZ R63, R63, R30 ;  /* 0x0000001e3f3f7221 */ /* 0x000fe20000010000 */
[----:B------:R-:W-:Y:S01]  /*18e70*/  HMMA.16816.F32.BF16 R16, R20, R38, R16 ;  /* 0x000000261410723c */ /* 0x000fe20000041810 */
[----:B------:R-:W1:Y:S02]  /*18e80*/  LDSM.16.MT88.4 R28, [R166+0x11000] ;  /* 0x01100000a61c783b */ /* 0x000e640000004200 */
[----:B------:R-:W-:Y:S01]  /*18e90*/  F2FP.BF16.F32.PACK_AB R21, R114, R111 ;  /* 0x0000006f7215723e */ /* 0x000fe200000010ff */
[----:B------:R-:W-:Y:S01]  /*18ea0*/  FADD.FTZ R155, R58, R155 ;  /* 0x0000009b3a9b7221 */ /* 0x000fe20000010000 */
[----:B---3--:R-:W-:Y:S01]  /*18eb0*/  F2FP.BF16.F32.PACK_AB R23, R41, R40 ;  /* 0x000000282917723e */ /* 0x008fe200000010ff */
[----:B------:R-:W-:Y:S01]  /*18ec0*/  FADD.FTZ R63, R60, R63 ;  /* 0x0000003f3c3f7221 */ /* 0x000fe20000010000 */
[----:B----4-:R-:W-:Y:S01]  /*18ed0*/  F2FP.BF16.F32.PACK_AB R20, R43, R42 ;  /* 0x0000002a2b14723e */ /* 0x010fe200000010ff */
[----:B------:R-:W-:Y:S01]  /*18ee0*/  FADD.FTZ R62, R62, R155 ;  /* 0x0000009b3e3e7221 */ /* 0x000fe20000010000 */
[----:B-----5:R-:W-:Y:S01]  /*18ef0*/  F2FP.BF16.F32.PACK_AB R22, R45, R44 ;  /* 0x0000002c2d16723e */ /* 0x020fe200000010ff */
[----:B------:R-:W-:Y:S01]  /*18f00*/  MUFU.EX2 R36, R36 ;  /* 0x0000002400247308 */ /* 0x000fe20000000800 */
[--C-:B------:R-:W-:Y:S01]  /*18f10*/  FFMA.FTZ R37, R127, UR4, -R177.reuse ;  /* 0x000000047f257c23 */ /* 0x100fe200080108b1 */
[--C-:B------:R-:W-:Y:S01]  /*18f20*/  FFMA.FTZ R38, R130, UR4, -R177.reuse ;  /* 0x0000000482267c23 */ /* 0x100fe200080108b1 */
[----:B------:R-:W-:Y:S01]  /*18f30*/  FFMA.FTZ R177, R131, UR4, -R177 ;  /* 0x0000000483b17c23 */ /* 0x000fe200080108b1 */
[----:B------:R-:W-:Y:S01]  /*18f40*/  FFMA.FTZ R39, R124, UR4, -R176 ;  /* 0x000000047c277c23 */ /* 0x000fe200080108b0 */
[----:B------:R-:W-:Y:S01]  /*18f50*/  FADD.FTZ R64, R64, R63 ;  /* 0x0000003f40407221 */ /* 0x000fe20000010000 */
[----:B------:R-:W-:Y:S01]  /*18f60*/  FADD.FTZ R59, R59, R62 ;  /* 0x0000003e3b3b7221 */ /* 0x000fe20000010000 */
[C---:B--2---:R-:W-:Y:S03]  /*18f70*/  HMMA.16816.F32.BF16 R4, R20.reuse, R24, R4 ;  /* 0x000000181404723c */ /* 0x044fe60000041804 */
[----:B------:R-:W2:Y:S01]  /*18f80*/  MUFU.EX2 R37, R37 ;  /* 0x0000002500257308 */ /* 0x000ea20000000800 */
[----:B------:R-:W-:Y:S01]  /*18f90*/  FADD.FTZ R61, R61, R64 ;  /* 0x000000403d3d7221 */ /* 0x000fe20000010000 */
[----:B------:R-:W-:Y:S03]  /*18fa0*/  FADD.FTZ R66, R66, R59 ;  /* 0x0000003b42427221 */ /* 0x000fe60000010000 */
        /* <DEDUP_REMOVED lines=8> */
[----:B--2---:R-:W-:Y:S03]  /*19030*/  F2FP.BF16.F32.PACK_AB R149, R37, R36 ;  /* 0x000000242595723e */ /* 0x004fe600000010ff */
[----:B------:R-:W2:Y:S01]  /*19040*/  MUFU.EX2 R177, R177 ;  /* 0x000000b100b17308 */ /* 0x000ea20000000800 */
[----:B------:R-:W-:Y:S01]  /*19050*/  FADD.FTZ R67, R67, R70 ;  /* 0x0000004643437221 */ /* 0x000fe20000010000 */
[----:B------:R-:W-:Y:S01]  /*19060*/  FADD.FTZ R71, R71, R72 ;  /* 0x0000004847477221 */ /* 0x000fe20000010000 */
[C---:B-1----:R-:W-:Y:S07]  /*19070*/  HMMA.16816.F32.BF16 R132, R20.reuse, R28, R132 ;  /* 0x0000001c1484723c */ /* 0x042fee0000041884 */
[----:B------:R-:W1:Y:S01]  /*19080*/  MUFU.EX2 R39, R39 ;  /* 0x0000002700277308 */ /* 0x000e620000000800 */
[----:B------:R-:W-:Y:S01]  /*19090*/  FADD.FTZ R74, R74, R67 ;  /* 0x000000434a4a7221 */ /* 0x000fe20000010000 */
[----:B------:R-:W-:Y:S01]  /*190a0*/  FADD.FTZ R76, R76, R71 ;  /* 0x000000474c4c7221 */ /* 0x000fe20000010000 */
[C---:B------:R-:W-:Y:S01]  /*190b0*/  HMMA.16816.F32.BF16 R136, R20.reuse, R30, R136 ;  /* 0x0000001e1488723c */ /* 0x040fe20000041888 */
[----:B------:R-:W4:Y:S02]  /*190c0*/  LDSM.16.MT88.4 R28, [R166+0x11800] ;  /* 0x01180000a61c783b */ /* 0x000f240000004200 */
[----:B------:R-:W-:Y:S01]  /*190d0*/  FADD.FTZ R74, R73, R74 ;  /* 0x0000004a494a7221 */ /* 0x000fe20000010000 */
[----:B--2---:R-:W-:Y:S01]  /*190e0*/  F2FP.BF16.F32.PACK_AB R151, R177, R38 ;  /* 0x00000026b197723e */ /* 0x004fe200000010ff */
[----:B------:R-:W-:Y:S02]  /*190f0*/  FADD.FTZ R76, R77, R76 ;  /* 0x0000004c4d4c7221 */ /* 0x000fe40000010000 */
[----:B------:R-:W-:Y:S01]  /*19100*/  FADD.FTZ R75, R75, R74 ;  /* 0x0000004a4b4b7221 */ /* 0x000fe20000010000 */
[C---:B------:R-:W-:Y:S03]  /*19110*/  HMMA.16816.F32.BF16 R140, R20.reuse, R32, R140 ;  /* 0x00000020148c723c */ /* 0x040fe6000004188c */
[--C-:B------:R-:W-:Y:S01]  /*19120*/  FFMA.FTZ R32, R128, UR4, -R176.reuse ;  /* 0x0000000480207c23 */ /* 0x100fe200080108b0 */
[----:B------:R-:W-:Y:S01]  /*19130*/  FFMA.FTZ R176, R129, UR4, -R176 ;  /* 0x0000000481b07c23 */ /* 0x000fe200080108b0 */
[----:B------:R-:W-:Y:S01]  /*19140*/  FADD.FTZ R79, R79, R76 ;  /* 0x0000004c4f4f7221 */ /* 0x000fe20000010000 */
[----:B-1----:R-:W-:Y:S01]  /*19150*/  F2FP.BF16.F32.PACK_AB R148, R46, R39 ;  /* 0x000000272e94723e */ /* 0x002fe200000010ff */
[----:B------:R-:W-:Y:S01]  /*19160*/  FADD.FTZ R75, R78, R75 ;  /* 0x0000004b4e4b7221 */ /* 0x000fe20000010000 */
[C---:B------:R-:W-:Y:S01]  /*19170*/  HMMA.16816.F32.BF16 R144, R20.reuse, R34, R144 ;  /* 0x000000221490723c */ /* 0x040fe20000041890 */
[----:B------:R-:W-:Y:S02]  /*19180*/  MUFU.EX2 R32, R32 ;  /* 0x0000002000207308 */ /* 0x000fe40000000800 */
        /* <DEDUP_REMOVED lines=8> */
[----:B------:R-:W-:Y:S01]  /*19210*/  HMMA.16816.F32.BF16 R16, R20, R26, R16 ;  /* 0x0000001a1410723c */ /* 0x000fe20000041810 */
[----:B------:R2:W3:Y:S02]  /*19220*/  LDSM.16.MT88.4 R20, [R165+0x7800] ;  /* 0x00780000a514783b */ /* 0x0004e40000004200 */
[----:B------:R-:W-:Y:S01]  /*19230*/  FADD.FTZ R88, R88, R85 ;  /* 0x0000005558587221 */ /* 0x000fe20000010000 */
[----:B------:R-:W-:Y:S03]  /*19240*/  FADD.FTZ R83, R86, R83 ;  /* 0x0000005356537221 */ /* 0x000fe60000010000 */
[----:B------:R-:W-:Y:S01]  /*19250*/  FADD.FTZ R87, R87, R88 ;  /* 0x0000005857577221 */ /* 0x000fe20000010000 */
[----:B------:R-:W-:Y:S01]  /*19260*/  FADD.FTZ R94, R94, R83 ;  /* 0x000000535e5e7221 */ /* 0x000fe20000010000 */
[----:B-1----:R-:W-:Y:S02]  /*19270*/  F2FP.BF16.F32.PACK_AB R150, R243, R32 ;  /* 0x00000020f396723e */ /* 0x002fe400000010ff */
[----:B------:R-:W-:Y:S01]  /*19280*/  FADD.FTZ R24, R92, R87 ;  /* 0x000000575c187221 */ /* 0x000fe20000010000 */
[----:B------:R-:W-:Y:S03]  /*19290*/  FADD.FTZ R94, R89, R94 ;  /* 0x0000005e595e7221 */ /* 0x000fe60000010000 */
[----:B------:R-:W-:Y:S01]  /*192a0*/  FADD.FTZ R24, R95, R24 ;  /* 0x000000185f187221 */ /* 0x000fe20000010000 */
[----:B------:R-:W-:Y:S01]  /*192b0*/  FADD.FTZ R91, R91, R94 ;  /* 0x0000005e5b5b7221 */ /* 0x000fe20000010000 */
[C---:B------:R-:W-:Y:S01]  /*192c0*/  HMMA.16816.F32.BF16 R160, R148.reuse, R156, R4 ;  /* 0x0000009c94a0723c */ /* 0x040fe20000041804 */
[----:B------:R-:W1:Y:S04]  /*192d0*/  LDSM.16.MT88.4 R4, [R167+0x7800] ;  /* 0x00780000a704783b */ /* 0x000e680000004200 */
[----:B------:R-:W-:Y:S01]  /*192e0*/  FADD.FTZ R25, R93, R24 ;  /* 0x000000185d197221 */ /* 0x000fe20000010000 */
[----:B------:R-:W-:Y:S01]  /*192f0*/  FADD.FTZ R91, R90, R91 ;  /* 0x0000005b5a5b7221 */ /* 0x000fe20000010000 */
[----:B--2---:R-:W-:Y:S01]  /*19300*/  MOV R165, R0 ;  /* 0x0000000000a57202 */ /* 0x004fe20000000f00 */
[C---:B------:R-:W-:Y:S03]  /*19310*/  HMMA.16816.F32.BF16 R156, R148.reuse, R158, R8 ;  /* 0x0000009e949c723c */ /* 0x040fe60000041808 */
[----:B------:R-:W-:Y:S01]  /*19320*/  FADD.FTZ R25, R96, R25 ;  /* 0x0000001960197221 */ /* 0x000fe20000010000 */
[----:B------:R-:W-:Y:S03]  /*19330*/  FADD.FTZ R24, R98, R91 ;  /* 0x0000005b62187221 */ /* 0x000fe60000010000 */
[----:B------:R-:W-:Y:S01]  /*19340*/  FADD.FTZ R26, R100, R25 ;  /* 0x00000019641a7221 */ /* 0x000fe20000010000 */
[C---:B----4-:R-:W-:Y:S03]  /*19350*/  HMMA.16816.F32.BF16 R132, R148.reuse, R28, R132 ;  /* 0x0000001c9484723c */ /* 0x050fe60000041884 */
[----:B------:R-:W-:Y:S01]  /*19360*/  FADD.FTZ R24, R99, R24 ;  /* 0x0000001863187221 */ /* 0x000fe20000010000 */
[----:B------:R-:W-:Y:S03]  /*19370*/  FADD.FTZ R26, R103, R26 ;  /* 0x0000001a671a7221 */ /* 0x000fe60000010000 */
[----:B------:R-:W-:Y:S01]  /*19380*/  FADD.FTZ R97, R97, R24 ;  /* 0x0000001861617221 */ /* 0x000fe20000010000 */
        /* <DEDUP_REMOVED lines=31> */
[----:B------:R-:W-:Y:S02]  /*19580*/  MOV R3, R2 ;  /* 0x0000000200037202 */ /* 0x000fe40000000f00 */
[----:B------:R-:W-:Y:S01]  /*19590*/  FADD.FTZ R243, R243, R32 ;  /* 0x00000020f3f37221 */ /* 0x000fe20000010000 */
[----:B------:R-:W-:Y:S06]  /*195a0*/  BRA.U UP0, `(.L_x_2156) ;  /* 0xffffff9500a87547 */ /* 0x000fec000b83ffff */
.L_x_2152:
[----:B------:R-:W1:Y:S01]  /*195b0*/  SHFL.BFLY PT, R12, R243, 0x2, 0x1f ;  /* 0x0c401f00f30c7f89 */ /* 0x000e6200000e0000 */
[C---:B------:R-:W-:Y:S01]  /*195c0*/  SHF.L.U32 R5, R225.reuse, 0x1, RZ ;  /* 0x00000001e1057819 */ /* 0x040fe200000006ff */
[C---:B------:R-:W-:Y:S01]  /*195d0*/  IMAD.SHL.U32 R3, R225.reuse, 0x20, RZ ;  /* 0x00000020e1037824 */ /* 0x040fe200078e00ff */
[----:B------:R-:W-:Y:S01]  /*195e0*/  SHF.L.U32 R8, R225, 0x4, RZ ;  /* 0x00000004e1087819 */ /* 0x000fe200000006ff */
[----:B------:R-:W2:Y:S01]  /*195f0*/  SHFL.BFLY PT, R11, R240, 0x2, 0x1f ;  /* 0x0c401f00f00b7f89 */ /* 0x000ea200000e0000 */
[----:B------:R-:W-:Y:S01]  /*19600*/  LOP3.LUT R4, R5, 0x6, RZ, 0xc0, !PT ;  /* 0x0000000605047812 */ /* 0x000fe200078ec0ff */
[----:B------:R-:W-:Y:S01]  /*19610*/  UISETP.NE.AND UP1, UPT, UR16, -0x1, UPT ;  /* 0xffffffff1000788c */ /* 0x000fe2000bf25270 */
[----:B------:R-:W-:Y:S01]  /*19620*/  LOP3.LUT R8, R8, 0x1c0, RZ, 0xc0, !PT ;  /* 0x000001c008087812 */ /* 0x000fe200078ec0ff */
[----:B------:R-:W3:Y:S01]  /*19630*/  LDCU.U8 UR4, c[0x0][0x548] ;  /* 0x0000a900ff0477ac */ /* 0x000ee20008000000 */
[----:B------:R-:W-:Y:S01]  /*19640*/  LOP3.LUT R4, R4, 0x7c00, R3, 0xf8, !PT ;  /* 0x00007c0004047812 */ /* 0x000fe200078ef803 */
[----:B------:R-:W-:Y:S01]  /*19650*/  S2UR UR8, SR_CTAID.Y ;  /* 0x00000000000879c3 */ /* 0x000fe20000002600 */
[----:B------:R-:W-:Y:S01]  /*19660*/  SHF.R.U32.HI R3, RZ, 0x1, R225 ;  /* 0x00000001ff037819 */ /* 0x000fe200000116e1 */
[----:B------:R-:W4:Y:S01]  /*19670*/  LDCU UR11, c[0x0][0x434] ;  /* 0x00008680ff0b77ac */ /* 0x000f220008000800 */
[C---:B------:R-:W-:Y:S01]  /*19680*/  LOP3.LUT P2, RZ, R225.reuse, 0x8, RZ, 0xc0, !PT ;  /* 0x00000008e1ff7812 */ /* 0x040fe2000784c0ff */
[----:B------:R-:W-:Y:S01]  /*19690*/  BSSY.RECONVERGENT B0, `(.L_x_2157) ;  /* 0x000008c000007945 */ /* 0x000fe20003800200 */
[----:B------:R-:W-:-:S03]  /*196a0*/  LOP3.LUT P1, RZ, R225, 0x10, RZ, 0xc0, !PT ;  /* 0x00000010e1ff7812 */ /* 0x000fc6000782c0ff */
[----:B------:R-:W5:Y:S01]  /*196b0*/  S2UR UR9, SR_CTAID.X ;  /* 0x00000000000979c3 */ /* 0x000f620000002500 */
[----:B-1----:R-:W-:Y:S01]  /*196c0*/  FADD.FTZ R12, R12, R243 ;  /* 0x000000f30c0c7221 */ /* 0x002fe20000010000 */
[----:B---3--:R-:W-:Y:S01]  /*196d0*/  UISETP.NE.AND UP2, UPT, UR4, URZ, UPT ;  /* 0x000000ff0400728c */ /* 0x008fe2000bf45270 */
[----:B--2---:R-:W-:-:S03]  /*196e0*/  FADD.FTZ R11, R11, R240 ;  /* 0x000000f00b0b7221 */ /* 0x004fc60000010000 */
[----:B------:R-:W1:Y:S01]  /*196f0*/  SHFL.BFLY PT, R7, R12, 0x1, 0x1f ;  /* 0x0c201f000c077f89 */ /* 0x000e6200000e0000 */
[----:B------:R-:W2:Y:S03]  /*19700*/  @UP1 LDCU.64 UR4, c[0x0][0x408] ;  /* 0x00008100ff0417ac */ /* 0x000ea60008000a00 */
[----:B------:R-:W3:Y:S01]  /*19710*/  SHFL.BFLY PT, R6, R11, 0x1, 0x1f ;  /* 0x0c201f000b067f89 */ /* 0x000ee200000e0000 */
[----:B------:R-:W-:Y:S02]  /*19720*/  UISETP.NE.OR UP0, UPT, UR16, -0x1, !UP2 ;  /* 0xffffffff1000788c */ /* 0x000fe4000d705670 */
[----:B------:R-:W4:Y:S01]  /*19730*/  @!UP2 LDCU UR10, c[0x0][0x3e0] ;  /* 0x00007c00ff0aa7ac */ /* 0x000f220008000800 */
[----:B-----5:R-:W-:Y:S02]  /*19740*/  USHF.L.U32 UR9, UR9, 0x6, URZ ;  /* 0x0000000609097899 */ /* 0x020fe400080006ff */
[----:B--2---:R-:W-:Y:S01]  /*19750*/  @UP1 UIMAD.WIDE.U32 UR14, UR16, UR4, URZ ;  /* 0x00000004100e12a5 */ /* 0x004fe2000f8e00ff */
[----:B------:R-:W2:Y:S01]  /*19760*/  @UP2 LDCU UR4, c[0x0][0x454] ;  /* 0x00008a80ff0427ac */ /* 0x000ea20008000800 */
[----:B-1----:R-:W-:Y:S01]  /*19770*/  FADD.FTZ R7, R12, R7 ;  /* 0x000000070c077221 */ /* 0x002fe20000010000 */
[----:B---3--:R-:W-:-:S03]  /*19780*/  FADD.FTZ R6, R11, R6 ;  /* 0x000000060b067221 */ /* 0x008fc60000010000 */
[----:B------:R-:W1:Y:S01]  /*19790*/  MUFU.RCP R10, R7 ;  /* 0x00000007000a7308 */ /* 0x000e620000001000 */
[----:B------:R-:W-:Y:S02]  /*197a0*/  LOP3.LUT R11, R8, 0x38, R5, 0xf8, !PT ;  /* 0x00000038080b7812 */ /* 0x000fe400078ef805 */
[----:B------:R-:W-:Y:S02]  /*197b0*/  SHF.R.U32.HI R5, RZ, 0x2, R225 ;  /* 0x00000002ff057819 */ /* 0x000fe400000116e1 */
[----:B------:R-:W-:Y:S02]  /*197c0*/  LOP3.LUT R4, R4, R11, RZ, 0xfc, !PT ;  /* 0x0000000b04047212 */ /* 0x000fe400078efcff */
[----:B------:R-:W-:Y:S01]  /*197d0*/  LOP3.LUT R8, R3, 0x30, RZ, 0xc0, !PT ;  /* 0x0000003003087812 */ /* 0x000fe200078ec0ff */
[----:B------:R-:W3:Y:S01]  /*197e0*/  MUFU.RCP R9, R6 ;  /* 0x0000000600097308 */ /* 0x000ee20000001000 */
[----:B------:R-:W-:Y:S01]  /*197f0*/  LEA R11, R4, UR6, 0x1 ;  /* 0x00000006040b7c11 */ /* 0x000fe2000f8e08ff */
[----:B------:R-:W5:Y:S01]  /*19800*/  @!UP1 LDCU.64 UR6, c[0x0][0x400] ;  /* 0x00008000ff0697ac */ /* 0x000f620008000a00 */
[----:B------:R-:W-:-:S02]  /*19810*/  FSETP.NE.FTZ.AND P4, PT, R7, RZ, PT ;  /* 0x000000ff0700720b */ /* 0x000fc40003f95000 */
[----:B------:R-:W-:Y:S02]  /*19820*/  FSETP.NE.FTZ.AND P3, PT, R6, RZ, PT ;  /* 0x000000ff0600720b */ /* 0x000fe40003f75000 */
[----:B------:R-:W-:Y:S01]  /*19830*/  LOP3.LUT R5, R8, 0x7, R5, 0xf8, !PT ;  /* 0x0000000708057812 */ /* 0x000fe200078ef805 */
[----:B------:R-:W-:Y:S01]  /*19840*/  IMAD.MOV.U32 R8, RZ, RZ, 0x20 ;  /* 0x00000020ff087424 */ /* 0x000fe200078e00ff */
[----:B-1----:R-:W-:Y:S02]  /*19850*/  FSEL R10, R10, 1, P4 ;  /* 0x3f8000000a0a7808 */ /* 0x002fe40002000000 */
[----:B------:R-:W-:Y:S02]  /*19860*/  MOV R3, 0x10 ;  /* 0x0000001000037802 */ /* 0x000fe40000000f00 */
[----:B------:R-:W-:Y:S01]  /*19870*/  SEL R8, R8, 0xffffffe0, !P2 ;  /* 0xffffffe008087807 */ /* 0x000fe20005000000 */
[C---:B------:R-:W-:Y:S01]  /*19880*/  FMUL.FTZ R160, R10.reuse, R160 ;  /* 0x000000a00aa07220 */ /* 0x040fe20000410000 */
[C---:B------:R-:W-:Y:S01]  /*19890*/  FMUL.FTZ R161, R10.reuse, R161 ;  /* 0x000000a10aa17220 */ /* 0x040fe20000410000 */
[C---:B------:R-:W-:Y:S01]  /*198a0*/  FMUL.FTZ R156, R10.reuse, R156 ;  /* 0x0000009c0a9c7220 */ /* 0x040fe20000410000 */
[----:B---3--:R-:W-:Y:S01]  /*198b0*/  FSEL R9, R9, 1, P3 ;  /* 0x3f80000009097808 */ /* 0x008fe20001800000 */
        /* <DEDUP_REMOVED lines=14> */
[----:B------:R-:W-:Y:S01]  /*199a0*/  IADD3 R17, PT, PT, R8, R11, RZ ;  /* 0x0000000b08117210 */ /* 0x000fe20007ffe0ff */
[----:B-----5:R-:W-:Y:S01]  /*199b0*/  @!UP1 UIMAD.WIDE.U32 UR12, UR8, UR6, URZ ;  /* 0x00000006080c92a5 */ /* 0x020fe2000f8e00ff */
[----:B------:R-:W-:Y:S01]  /*199c0*/  F2FP.BF16.F32.PACK_AB R160, R161, R160 ;  /* 0x000000a0a1a0723e */ /* 0x000fe200000010ff */
[----:B------:R-:W-:Y:S01]  /*199d0*/  IMAD.IADD R15, R3, 0x1, R11 ;  /* 0x00000001030f7824 */ /* 0x000fe200078e020b */
[----:B------:R-:W-:Y:S01]  /*199e0*/  F2FP.BF16.F32.PACK_AB R162, R163, R162 ;  /* 0x000000a2a3a2723e */ /* 0x000fe200000010ff */
[----:B------:R-:W4:Y:S01]  /*199f0*/  S2UR UR6, SR_CTAID.Z ;  /* 0x00000000000679c3 */ /* 0x000f220000002700 */
[----:B------:R-:W-:Y:S01]  /*19a00*/  F2FP.BF16.F32.PACK_AB R156, R157, R156 ;  /* 0x0000009c9d9c723e */ /* 0x000fe200000010ff */
[----:B------:R-:W-:Y:S01]  /*19a10*/  IMAD.IADD R19, R3, 0x1, R17 ;  /* 0x0000000103137824 */ /* 0x000fe200078e0211 */
[----:B------:R-:W-:Y:S01]  /*19a20*/  F2FP.BF16.F32.PACK_AB R158, R159, R158 ;  /* 0x0000009e9f9e723e */ /* 0x000fe200000010ff */
[----:B------:R-:W-:Y:S01]  /*19a30*/  STS [R11], R160 ;  /* 0x000000a00b007388 */ /* 0x000fe20000000800 */
[----:B------:R-:W-:Y:S01]  /*19a40*/  F2FP.BF16.F32.PACK_AB R132, R133, R132 ;  /* 0x000000848584723e */ /* 0x000fe200000010ff */
[----:B------:R-:W-:Y:S01]  /*19a50*/  @P4 MUFU.LG2 R7, R7 ;  /* 0x0000000700074308 */ /* 0x000fe20000000c00 */
[----:B------:R-:W-:Y:S01]  /*19a60*/  F2FP.BF16.F32.PACK_AB R134, R135, R134 ;  /* 0x000000868786723e */ /* 0x000fe200000010ff */
[----:B------:R-:W-:Y:S01]  /*19a70*/  STS [R11+0x400], R162 ;  /* 0x000400a20b007388 */ /* 0x000fe20000000800 */
[----:B------:R-:W-:Y:S01]  /*19a80*/  F2FP.BF16.F32.PACK_AB R136, R137, R136 ;  /* 0x000000888988723e */ /* 0x000fe200000010ff */
[C---:B------:R-:W-:Y:S01]  /*19a90*/  FMUL.FTZ R140, R10.reuse, R140 ;  /* 0x0000008c0a8c7220 */ /* 0x040fe20000410000 */
[----:B------:R-:W-:Y:S01]  /*19aa0*/  F2FP.BF16.F32.PACK_AB R138, R139, R138 ;  /* 0x0000008a8b8a723e */ /* 0x000fe200000010ff */
[----:B------:R-:W-:Y:S01]  /*19ab0*/  STS [R15], R156 ;  /* 0x0000009c0f007388 */ /* 0x000fe20000000800 */
[C---:B------:R-:W-:Y:S01]  /*19ac0*/  IADD3 R13, PT, PT, R11.reuse, 0x40, RZ ;  /* 0x000000400b0d7810 */ /* 0x040fe20007ffe0ff */
[----:B------:R-:W1:Y:S01]  /*19ad0*/  @P3 MUFU.LG2 R6, R6 ;  /* 0x0000000600063308 */ /* 0x000e620000000c00 */
[----:B------:R-:W-:Y:S01]  /*19ae0*/  @P1 IADD3 R13, PT, PT, R11, -0x40, RZ ;  /* 0xffffffc00b0d1810 */ /* 0x000fe20007ffe0ff */
[----:B------:R3:W-:Y:S01]  /*19af0*/  STS [R15+0x400], R158 ;  /* 0x0004009e0f007388 */ /* 0x0007e20000000800 */
[C---:B------:R-:W-:Y:S01]  /*19b00*/  FMUL.FTZ R141, R10.reuse, R141 ;  /* 0x0000008d0a8d7220 */ /* 0x040fe20000410000 */
[C---:B------:R-:W-:Y:S01]  /*19b10*/  FMUL.FTZ R142, R9.reuse, R142 ;  /* 0x0000008e098e7220 */ /* 0x040fe20000410000 */
[C---:B------:R-:W-:Y:S01]  /*19b20*/  FMUL.FTZ R143, R9.reuse, R143 ;  /* 0x0000008f098f7220 */ /* 0x040fe20000410000 */
[----:B------:R-:W-:Y:S01]  /*19b30*/  STS [R17], R132 ;  /* 0x0000008411007388 */ /* 0x000fe20000000800 */
[C---:B------:R-:W-:Y:S01]  /*19b40*/  FMUL.FTZ R144, R10.reuse, R144 ;  /* 0x000000900a907220 */ /* 0x040fe20000410000 */
[C---:B------:R-:W-:Y:S01]  /*19b50*/  FMUL.FTZ R145, R10.reuse, R145 ;  /* 0x000000910a917220 */ /* 0x040fe20000410000 */
[C---:B------:R-:W-:Y:S01]  /*19b60*/  FMUL.FTZ R146, R9.reuse, R146 ;  /* 0x0000009209927220 */ /* 0x040fe20000410000 */
[----:B------:R5:W-:Y:S01]  /*19b70*/  STS [R17+0x400], R134 ;  /* 0x0004008611007388 */ /* 0x000be20000000800 */
[C---:B------:R-:W-:Y:S01]  /*19b80*/  FMUL.FTZ R147, R9.reuse, R147 ;  /* 0x0000009309937220 */ /* 0x040fe20000410000 */
[C---:B------:R-:W-:Y:S01]  /*19b90*/  FMUL.FTZ R152, R10.reuse, R152 ;  /* 0x000000980a987220 */ /* 0x040fe20000410000 */
[C---:B------:R-:W-:Y:S01]  /*19ba0*/  FMUL.FTZ R153, R10.reuse, R153 ;  /* 0x000000990a997220 */ /* 0x040fe20000410000 */
[----:B------:R-:W-:Y:S01]  /*19bb0*/  STS [R19], R136 ;  /* 0x0000008813007388 */ /* 0x000fe20000000800 */
[C---:B------:R-:W-:Y:S01]  /*19bc0*/  FMUL.FTZ R154, R9.reuse, R154 ;  /* 0x0000009a099a7220 */ /* 0x040fe20000410000 */
[C---:B------:R-:W-:Y:S01]  /*19bd0*/  FMUL.FTZ R155, R9.reuse, R155 ;  /* 0x0000009b099b7220 */ /* 0x040fe20000410000 */
[----:B------:R-:W-:Y:S01]  /*19be0*/  FMUL.FTZ R150, R9, R150 ;  /* 0x0000009609967220 */ /* 0x000fe20000410000 */
[----:B------:R2:W-:Y:S01]  /*19bf0*/  STS [R19+0x400], R138 ;  /* 0x0004008a13007388 */ /* 0x0005e20000000800 */
[----:B------:R-:W-:Y:S01]  /*19c00*/  LOP3.LUT P0, RZ, R225, 0x3, RZ, 0xc0, !PT ;  /* 0x00000003e1ff7812 */ /* 0x000fe2000780c0ff */
[C---:B------:R-:W-:Y:S01]  /*19c10*/  FMUL.FTZ R148, R10.reuse, R148 ;  /* 0x000000940a947220 */ /* 0x040fe20000410000 */
[----:B------:R-:W-:Y:S01]  /*19c20*/  FMUL.FTZ R149, R10, R149 ;  /* 0x000000950a957220 */ /* 0x000fe20000410000 */
[----:B------:R-:W-:Y:S01]  /*19c30*/  FMUL.FTZ R9, R9, R151 ;  /* 0x0000009709097220 */ /* 0x000fe20000410000 */
[----:B------:R-:W-:Y:S01]  /*19c40*/  F2FP.BF16.F32.PACK_AB R140, R141, R140 ;  /* 0x0000008c8d8c723e */ /* 0x000fe200000010ff */
[----:B------:R-:W-:Y:S01]  /*19c50*/  @!UP1 UIMAD UR7, UR8, UR7, UR13 ;  /* 0x00000007080792a4 */ /* 0x000fe2000f8e020d */
[----:B------:R-:W-:Y:S01]  /*19c60*/  F2FP.BF16.F32.PACK_AB R142, R143, R142 ;  /* 0x0000008e8f8e723e */ /* 0x000fe200000010ff */
[----:B------:R-:W-:Y:S01]  /*19c70*/  @UP1 UIMAD UR7, UR16, UR5, UR15 ;  /* 0x00000005100712a4 */ /* 0x000fe2000f8e020f */
[-C--:B---3--:R-:W-:Y:S01]  /*19c80*/  IADD3 R15, PT, PT, R8, R13.reuse, RZ ;  /* 0x0000000d080f7210 */ /* 0x088fe20007ffe0ff */
[----:B----4-:R-:W-:Y:S01]  /*19c90*/  @!UP2 UIMAD UR5, UR8, UR10, UR6 ;  /* 0x0000000a0805a2a4 */ /* 0x010fe2000f8e0206 */
[----:B------:R-:W-:Y:S01]  /*19ca0*/  F2FP.BF16.F32.PACK_AB R144, R145, R144 ;  /* 0x000000909190723e */ /* 0x000fe200000010ff */
[----:B------:R-:W-:Y:S01]  /*19cb0*/  STS [R13], R140 ;  /* 0x0000008c0d007388 */ /* 0x000fe20000000800 */
[----:B------:R-:W-:Y:S01]  /*19cc0*/  F2FP.BF16.F32.PACK_AB R146, R147, R146 ;  /* 0x000000929392723e */ /* 0x000fe200000010ff */
[----:B------:R-:W-:Y:S01]  /*19cd0*/  @!UP0 UIMAD UR16, UR8, UR11, URZ ;  /* 0x0000000b081082a4 */ /* 0x000fe2000f8e02ff */
[C---:B------:R-:W-:Y:S01]  /*19ce0*/  IADD3 R11, PT, PT, R3.reuse, R13, RZ ;  /* 0x0000000d030b7210 */ /* 0x040fe20007ffe0ff */
[----:B------:R-:W-:Y:S01]  /*19cf0*/  IMAD.IADD R3, R3, 0x1, R15 ;  /* 0x0000000103037824 */ /* 0x000fe200078e020f */
[----:B-----5:R-:W3:Y:S01]  /*19d00*/  @P3 LDC R17, c[0x0][0x458] ;  /* 0x00011600ff113b82 */ /* 0x020ee20000000800 */
[----:B------:R-:W-:Y:S01]  /*19d10*/  F2FP.BF16.F32.PACK_AB R152, R153, R152 ;  /* 0x000000989998723e */ /* 0x000fe200000010ff */
[----:B------:R1:W-:Y:S01]  /*19d20*/  STS [R13+0x400], R142 ;  /* 0x0004008e0d007388 */ /* 0x0003e20000000800 */
[----:B------:R-:W-:Y:S01]  /*19d30*/  F2FP.BF16.F32.PACK_AB R154, R155, R154 ;  /* 0x0000009a9b9a723e */ /* 0x000fe200000010ff */
[----:B------:R-:W-:Y:S01]  /*19d40*/  @!UP1 UMOV UR10, UR12 ;  /* 0x0000000c000a9c82 */ /* 0x000fe20008000000 */
[----:B------:R-:W-:Y:S01]  /*19d50*/  F2FP.BF16.F32.PACK_AB R148, R149, R148 ;  /* 0x000000949594723e */ /* 0x000fe200000010ff */
[----:B------:R-:W-:Y:S01]  /*19d60*/  STS [R11], R144 ;  /* 0x000000900b007388 */ /* 0x000fe20000000800 */
[----:B------:R-:W-:Y:S01]  /*19d70*/  F2FP.BF16.F32.PACK_AB R9, R9, R150 ;  /* 0x000000960909723e */ /* 0x000fe200000010ff */
[----:B--2---:R-:W2:Y:S01]  /*19d80*/  @P4 LDC R19, c[0x0][0x458] ;  /* 0x00011600ff134b82 */ /* 0x004ea20000000800 */
[----:B------:R-:W-:Y:S01]  /*19d90*/  @!UP2 UIMAD UR12, UR5, UR11, URZ ;  /* 0x0000000b050ca2a4 */ /* 0x000fe2000f8e02ff */
[----:B------:R4:W-:Y:S01]  /*19da0*/  STS [R11+0x400], R146 ;  /* 0x000400920b007388 */ /* 0x0009e20000000800 */
[----:B------:R-:W-:Y:S01]  /*19db0*/  @UP1 UMOV UR10, UR14 ;  /* 0x0000000e000a1c82 */ /* 0x000fe20008000000 */
[----:B------:R-:W-:Y:S01]  /*19dc0*/  @UP2 UIMAD UR12, UR6, UR4, UR16 ;  /* 0x00000004060c22a4 */ /* 0x000fe2000f8e0210 */
[----:B------:R-:W-:Y:S01]  /*19dd0*/  MOV R4, 0x7f800000 ;  /* 0x7f80000000047802 */ /* 0x000fe20000000f00 */
[----:B------:R2:W-:Y:S04]  /*19de0*/  STS [R15], R152 ;  /* 0x000000980f007388 */ /* 0x0005e80000000800 */
[----:B------:R2:W-:Y:S04]  /*19df0*/  STS [R15+0x400], R154 ;  /* 0x0004009a0f007388 */ /* 0x0005e80000000800 */
[----:B------:R2:W-:Y:S04]  /*19e00*/  STS [R3], R148 ;  /* 0x0000009403007388 */ /* 0x0005e80000000800 */
[----:B------:R2:W-:Y:S01]  /*19e10*/  STS [R3+0x400], R9 ;  /* 0x0004000903007388 */ /* 0x0005e20000000800 */
[----:B-1----:R-:W-:Y:S01]  /*19e20*/  @P3 FMUL.FTZ R13, R6, 0.69314718246459960938 ;  /* 0x3f317218060d3820 */ /* 0x002fe20000410000 */
[----:B----4-:R-:W-:Y:S01]  /*19e30*/  @P4 FMUL.FTZ R11, R7, 0.69314718246459960938 ;  /* 0x3f317218070b4820 */ /* 0x010fe20000410000 */
[----:B------:R-:W-:-:S02]  /*19e40*/  MOV R7, 0x7f800000 ;  /* 0x7f80000000077802 */ /* 0x000fc40000000f00 */
[----:B---3--:R-:W-:Y:S01]  /*19e50*/  @P3 FFMA.FTZ R7, R0, R17, R13 ;  /* 0x0000001100073223 */ /* 0x008fe2000001000d */
[----:B--2---:R-:W-:Y:S01]  /*19e60*/  @P4 FFMA.FTZ R4, R2, R19, R11 ;  /* 0x0000001302044223 */ /* 0x004fe2000001000b */
[----:B------:R-:W-:Y:S06]  /*19e70*/  BAR.SYNC.DEFER_BLOCKING 0x0 ;  /* 0x0000000000007b1d */ /* 0x000fec0000010000 */
[----:B------:R-:W-:Y:S05]  /*19e80*/  @P0 BRA `(.L_x_2158) ;  /* 0x0000000000300947 */ /* 0x000fea0003800000 */
[----:B------:R-:W1:Y:S01]  /*19e90*/  LDCU.64 UR4, c[0x0][0x420] ;  /* 0x00008400ff0477ac */ /* 0x000e620008000a00 */
[C---:B------:R-:W-:Y:S01]  /*19ea0*/  VIADD R3, R5.reuse, 0x8 ;  /* 0x0000000805037836 */ /* 0x040fe20000000000 */
[----:B------:R-:W-:Y:S01]  /*19eb0*/  ISETP.GE.AND P2, PT, R5, UR26, PT ;  /* 0x0000001a05007c0c */ /* 0x000fe2000bf46270 */
[----:B------:R-:W-:-:S03]  /*19ec0*/  UIADD3 UR8, UPT, UPT, UR9, UR12, URZ ;  /* 0x0000000c09087290 */ /* 0x000fc6000fffe0ff */
[----:B------:R-:W-:-:S03]  /*19ed0*/  ISETP.GE.AND P1, PT, R3, UR26, PT ;  /* 0x0000001a03007c0c */ /* 0x000fc6000bf26270 */
[----:B------:R-:W-:Y:S01]  /*19ee0*/  IMAD.U32 R0, RZ, RZ, UR8 ;  /* 0x00000008ff007e24 */ /* 0x000fe2000f8e00ff */
[----:B------:R-:W-:-:S04]  /*19ef0*/  IADD3 R2, P0, PT, R5, UR8, RZ ;  /* 0x0000000805027c10 */ /* 0x000fc8000ff1e0ff */
[----:B------:R-:W-:Y:S02]  /*19f00*/  LEA.HI.X.SX32 R3, R0, RZ, 0x1, P0 ;  /* 0x000000ff00037211 */ /* 0x000fe400000f0eff */
[----:B-1----:R-:W-:-:S04]  /*19f10*/  LEA R8, P0, R2, UR4, 0x2 ;  /* 0x0000000402087c11 */ /* 0x002fc8000f8010ff */
[----:B------:R-:W-:-:S05]  /*19f20*/  LEA.HI.X R9, R2, UR5, R3, 0x2, P0 ;  /* 0x0000000502097c11 */ /* 0x000fca00080f1403 */
[----:B------:R1:W-:Y:S04]  /*19f30*/  @!P2 STG.E desc[UR20][R8.64], R4 ;  /* 0x000000040800a986 */ /* 0x0003e8000c101914 */
[----:B------:R1:W-:Y:S02]  /*19f40*/  @!P1 STG.E desc[UR20][R8.64+0x20], R7 ;  /* 0x0000200708009986 */ /* 0x0003e4000c101914 */
.L_x_2158:
[----:B------:R-:W-:Y:S05]  /*19f50*/  BSYNC.RECONVERGENT B0 ;  /* 0x0000000000007941 */ /* 0x000fea0003800200 */
.L_x_2157:
[----:B------:R-:W2:Y:S01]  /*19f60*/  LDCU UR4, c[0x0][0x440] ;  /* 0x00008800ff0477ac */ /* 0x000ea20008000800 */
[----:B------:R-:W3:Y:S01]  /*19f70*/  LDC.64 R2, c[0x0][0x408] ;  /* 0x00010200ff027b82 */ /* 0x000ee20000000a00 */
[----:B------:R-:W-:Y:S01]  /*19f80*/  SHF.R.U32.HI R0, RZ, 0x3, R225 ;  /* 0x00000003ff007819 */ /* 0x000fe200000116e1 */
[----:B------:R-:W-:Y:S01]  /*19f90*/  IMAD.MOV.U32 R225, RZ, RZ, RZ ;  /* 0x000000ffffe17224 */ /* 0x000fe200078e00ff */
[----:B------:R-:W4:Y:S01]  /*19fa0*/  LDS.128 R12, [R241] ;  /* 0x00000000f10c7984 */ /* 0x000f220000000c00 */
[----:B------:R-:W-:Y:S02]  /*19fb0*/  BSSY.RECONVERGENT B0, `(.L_x_2159) ;  /* 0x0000028000007945 */ /* 0x000fe40003800200 */
[----:B-1----:R-:W-:Y:S01]  /*19fc0*/  VIADD R7, R0, 0x20 ;  /* 0x0000002000077836 */ /* 0x002fe20000000000 */
[----:B------:R1:W1:Y:S01]  /*19fd0*/  LDS.128 R8, [R241+0x1800] ;  /* 0x00180000f1087984 */ /* 0x0002620000000c00 */
[----:B--2---:R-:W-:Y:S01]  /*19fe0*/  ISETP.GE.AND P0, PT, R224, UR4, PT ;  /* 0x00000004e0007c0c */ /* 0x004fe2000bf06270 */
[----:B------:R-:W2:Y:S03]  /*19ff0*/  LDCU.64 UR4, c[0x0][0x410] ;  /* 0x00008200ff0477ac */ /* 0x000ea60008000a00 */
[----:B------:R-:W-:-:S02]  /*1a000*/  ISETP.GE.OR P4, PT, R0, UR26, P0 ;  /* 0x0000001a00007c0c */ /* 0x000fc40008786670 */
[----:B------:R-:W-:Y:S01]  /*1a010*/  ISETP.GE.OR P2, PT, R7, UR26, P0 ;  /* 0x0000001a07007c0c */ /* 0x000fe20008746670 */
[----:B---3--:R-:W-:-:S04]  /*1a020*/  IMAD.WIDE.U32 R16, R2, UR9, R224 ;  /* 0x0000000902107c25 */ /* 0x008fc8000f8e00e0 */
[----:B------:R-:W-:Y:S01]  /*1a030*/  IMAD R6, R3, UR9, R17 ;  /* 0x0000000903067c24 */ /* 0x000fe2000f8e0211 */
[----:B------:R-:W-:-:S04]  /*1a040*/  IADD3 R16, P1, PT, R16, UR10, RZ ;  /* 0x0000000a10107c10 */ /* 0x000fc8000ff3e0ff */
[----:B------:R-:W-:Y:S01]  /*1a050*/  IADD3.X R17, PT, PT, R6, UR7, RZ, P1, !PT ;  /* 0x0000000706117c10 */ /* 0x000fe20008ffe4ff */
[----:B------:R-:W3:Y:S01]  /*1a060*/  @!P4 LDC.64 R4, c[0x0][0x3f0] ;  /* 0x0000fc00ff04cb82 */ /* 0x000ee20000000a00 */
[----:B------:R-:W-:Y:S01]  /*1a070*/  IADD3 R6, PT, PT, R0, 0x30, RZ ;  /* 0x0000003000067810 */ /* 0x000fe20007ffe0ff */
[----:B--2---:R-:W-:Y:S01]  /*1a080*/  IMAD.U32 R20, RZ, RZ, UR4 ;  /* 0x00000004ff147e24 */ /* 0x004fe2000f8e00ff */
[----:B------:R-:W-:-:S03]  /*1a090*/  MOV R23, UR5 ;  /* 0x0000000500177c02 */ /* 0x000fc60008000f00 */
[----:B------:R-:W-:Y:S01]  /*1a0a0*/  IMAD.WIDE.U32 R20, R20, UR6, R16 ;  /* 0x0000000614147c25 */ /* 0x000fe2000f8e0010 */
[----:B------:R-:W-:-:S03]  /*1a0b0*/  IADD3 R16, PT, PT, R0, 0x10, RZ ;  /* 0x0000001000107810 */ /* 0x000fc60007ffe0ff */
[----:B------:R-:W-:Y:S01]  /*1a0c0*/  IMAD R23, R23, UR6, R21 ;  /* 0x0000000617177c24 */ /* 0x000fe2000f8e0215 */
[----:B------:R-:W-:Y:S01]  /*1a0d0*/  ISETP.GE.OR P3, PT, R16, UR26, P0 ;  /* 0x0000001a10007c0c */ /* 0x000fe20008766670 */
[----:B------:R-:W-:Y:S01]  /*1a0e0*/  @!P4 IMAD.MOV.U32 R22, RZ, RZ, R20 ;  /* 0x000000ffff16c224 */ /* 0x000fe200078e0014 */
[----:B------:R-:W-:-:S03]  /*1a0f0*/  ISETP.GE.OR P0, PT, R6, UR26, P0 ;  /* 0x0000001a06007c0c */ /* 0x000fc60008706670 */
[----:B------:R-:W-:-:S04]  /*1a100*/  @!P4 IMAD.WIDE.U32 R24, R0, R2, R22 ;  /* 0x000000020018c225 */ /* 0x000fc800078e0016 */
[----:B------:R-:W-:Y:S01]  /*1a110*/  @!P4 IMAD R18, R0, R3, R25 ;  /* 0x000000030012c224 */ /* 0x000fe200078e0219 */
[----:B---3--:R-:W-:-:S04]  /*1a120*/  @!P4 LEA R26, P1, R24, R4, 0x1 ;  /* 0x00000004181ac211 */ /* 0x008fc800078208ff */
[----:B------:R-:W-:Y:S02]  /*1a130*/  @!P4 LEA.HI.X R27, R24, R5, R18, 0x1, P1 ;  /* 0x00000005181bc211 */ /* 0x000fe400008f0c12 */
[----:B------:R2:W3:Y:S04]  /*1a140*/  LDS.128 R4, [R241+0x800] ;  /* 0x00080000f1047984 */ /* 0x0004e80000000c00 */
[----:B----4-:R2:W-:Y:S01]  /*1a150*/  @!P4 STG.E.128 desc[UR20][R26.64], R12 ;  /* 0x0000000c1a00c986 */ /* 0x0105e2000c101d14 */
[----:B-1----:R-:W-:Y:S05]  /*1a160*/  @P3 BRA `(.L_x_2160) ;  /* 0x0000000000303947 */ /* 0x002fea0003800000 */
[----:B--2---:R-:W-:Y:S01]  /*1a170*/  IADD3 R13, P1, PT, R0, 0x10, RZ ;  /* 0x00000010000d7810 */ /* 0x004fe20007f3e0ff */
        /* <DEDUP_REMOVED lines=10> */
[----:B---3--:R1:W-:Y:S02]  /*1a220*/  STG.E.128 desc[UR20][R16.64], R4 ;  /* 0x0000000410007986 */ /* 0x0083e4000c101d14 */
.L_x_2160:
[----:B------:R-:W-:Y:S05]  /*1a230*/  BSYNC.RECONVERGENT B0 ;  /* 0x0000000000007941 */ /* 0x000fea0003800200 */
.L_x_2159:
[----:B-1-3--:R1:W3:Y:S01]  /*1a240*/  LDS.128 R4, [R241+0x1000] ;  /* 0x00100000f1047984 */ /* 0x00a2e20000000c00 */
[----:B------:R-:W-:Y:S04]  /*1a250*/  BSSY.RECONVERGENT B0, `(.L_x_2161) ;  /* 0x000000e000007945 */ /* 0x000fe80003800200 */
[----:B------:R-:W-:Y:S05]  /*1a260*/  @P2 BRA `(.L_x_2162) ;  /* 0x0000000000302947 */ /* 0x000fea0003800000 */
[----:B--2---:R-:W-:Y:S01]  /*1a270*/  IADD3 R13, P1, PT, R0, 0x20, RZ ;  /* 0x00000020000d7810 */ /* 0x004fe20007f3e0ff */
        /* <DEDUP_REMOVED lines=11> */
.L_x_2162:
[----:B------:R-:W-:Y:S05]  /*1a330*/  BSYNC.RECONVERGENT B0 ;  /* 0x0000000000007941 */ /* 0x000fea0003800200 */
.L_x_2161:
        /* <DEDUP_REMOVED lines=13> */
.L_x_2163:
        /* <DEDUP_REMOVED lines=15> */
.L_x_7144:


//--------------------- .text._ZN5flash24flash_fwd_splitkv_kernelI23Flash_fwd_kernel_traitsILi64ELi64ELi256ELi4ELb0ELb0EN7cutlass10bfloat16_tE19Flash_kernel_traitsILi64ELi64ELi256ELi4ES3_EELb1ELb0ELb1ELb0ELb0ELb1ELb0ELb0EEEvNS_16Flash_fwd_paramsE --------------------------
	.section	.text._ZN5flash24flash_fwd_splitkv_kernelI23Flash_fwd_kernel_traitsILi64ELi64ELi256ELi4ELb0ELb0EN7cutlass10bfloat16_tE19Flash_kernel_traitsILi64ELi64ELi256ELi4ES3_EELb1ELb0ELb1ELb0ELb0ELb1ELb0ELb0EEEvNS_16Flash_fwd_paramsE,"ax",@progbits
	.align	128
        .global         _ZN5flash24flash_fwd_splitkv_kernelI23Flash_fwd_kernel_traitsILi64ELi64ELi256ELi4ELb0ELb0EN7cutlass10bfloat16_tE19Flash_kernel_traitsILi64ELi64ELi256ELi4ES3_EELb1ELb0ELb1ELb0ELb0ELb1ELb0ELb0EEEvNS_16Flash_fwd_paramsE
        .type           _ZN5flash24flash_fwd_splitkv_kernelI23Flash_fwd_kernel_traitsILi64ELi64ELi256ELi4ELb0ELb0EN7cutlass10bfloat16_tE19Flash_kernel_traitsILi64ELi64ELi256ELi4ES3_EELb1ELb0ELb1ELb0ELb0ELb1ELb0ELb0EEEvNS_16Flash_fwd_paramsE,@function
        .size           _ZN5flash24flash_fwd_splitkv_kernelI23Flash_fwd_kernel_traitsILi64ELi64ELi256ELi4ELb0ELb0EN7cutlass10bfloat16_tE19Flash_kernel_traitsILi64ELi64ELi256ELi4ES3_EELb1ELb0ELb1ELb0ELb0ELb1ELb0ELb0EEEvNS_16Flash_fwd_paramsE,(.L_x_7145 - _ZN5flash24flash_fwd_splitkv_kernelI23Flash_fwd_kernel_traitsILi64ELi64ELi256ELi4ELb0ELb0EN7cutlass10bfloat16_tE19Flash_kernel_traitsILi64ELi64ELi256ELi4ES3_EELb1ELb0ELb1ELb0ELb0ELb1ELb0ELb0EEEvNS_16Flash_fwd_paramsE)
        .other          _ZN5flash24flash_fwd_splitkv_kernelI23Flash_fwd_kernel_traitsILi64ELi64ELi256ELi4ELb0ELb0EN7cutlass10bfloat16_tE19Flash_kernel_traitsILi64ELi64ELi256ELi4ES3_EELb1ELb0ELb1ELb0ELb0ELb1ELb0ELb0EEEvNS_16Flash_fwd_paramsE,@"STO_CUDA_ENTRY STV_DEFAULT"
_ZN5flash24flash_fwd_splitkv_kernelI23Flash_fwd_kernel_traitsILi64ELi64ELi256ELi4ELb0ELb0EN7cutlass10bfloat16_tE19Flash_kernel_traitsILi64ELi64ELi256ELi4ES3_EELb1ELb0ELb1ELb0ELb0ELb1ELb0ELb0EEEvNS_16Flash_fwd_paramsE:
.text._ZN5flash24flash_fwd_splitkv_kernelI23Flash_fwd_kernel_traitsILi64ELi64ELi256ELi4ELb0ELb0EN7cutlass10bfloat16_tE19Flash_kernel_traitsILi64ELi64ELi256ELi4ES3_EELb1ELb0ELb1ELb0ELb0ELb1ELb0ELb0EEEvNS_16Flash_fwd_paramsE:
        /* <DEDUP_REMOVED lines=8> */
[----:B------:R-:W-:-:S02]  /*0080*/  UISETP.NE.U32.AND UP4, UPT, UR8, URZ, UPT ;  /* 0x000000ff0800728c */ /* 0x000fc4000bf85070 */
[----:B---3--:R-:W-:Y:S01]  /*0090*/  UISETP.NE.U32.AND UP3, UPT, UR10, URZ, UPT ;  /* 0x000000ff0a00728c */ /* 0x008fe2000bf65070 */
[----:B------:R-:W-:Y:S01]  /*00a0*/  ISETP.NE.AND.EX P4, PT, RZ, UR9, PT, P4 ;  /* 0x00000009ff007c0c */ /* 0x000fe2000bf85340 */
[----:B------:R-:W1:Y:S01]  /*00b0*/  LDCU.64 UR4, c[0x0][0x478] ;  /* 0x00008f00ff0477ac */ /* 0x000e620008000a00 */
[----:B------:R-:W3:Y:S01]  /*00c0*/  LDCU.64 UR20, c[0x0][0x358] ;  /* 0x00006b00ff1477ac */ /* 0x000ee20008000a00 */
[----:B------:R-:W-:Y:S02]  /*00d0*/  UISETP.NE.AND.EX UP4, UPT, UR9, URZ, UPT, UP4 ;  /* 0x000000ff0900728c */ /* 0x000fe4000bf85340 */
[----:B------:R-:W-:Y:S02]  /*00e0*/  UISETP.NE.AND.EX UP3, UPT, UR11, URZ, UPT, UP3 ;  /* 0x000000ff0b00728c */ /* 0x000fe4000bf65330 */
[----:B--2---:R-:W-:Y:S02]  /*00f0*/  UIMAD.WIDE.U32 UR14, UR23, 0x4, UR14 ;  /* 0x00000004170e78a5 */ /* 0x004fe4000f8e000e */
[----:B------:R-:W-:Y:S01]  /*0100*/  PLOP3.LUT P2, PT, PT, PT, UP4, 0x80, 0x8 ;  /* 0x000000000008781c */ /* 0x000fe20003f4f048 */
[----:B------:R-:W-:-:S02]  /*0110*/  USHF.L.U32 UR9, UR23, 0x2, URZ ;  /* 0x0000000217097899 */ /* 0x000fc400080006ff */
[----:B----4-:R-:W-:Y:S01]  /*0120*/  UISETP.NE.AND UP5, UPT, UR12, URZ, UPT ;  /* 0x000000ff0c00728c */ /* 0x010fe2000bfa5270 */
[----:B------:R-:W-:Y:S01]  /*0130*/  IMAD.U32 R2, RZ, RZ, UR14 ;  /* 0x0000000eff027e24 */ /* 0x000fe2000f8e00ff */
[----:B------:R-:W-:Y:S01]  /*0140*/  UISETP.EQ.U32.AND UP2, UPT, UR6, URZ, UPT ;  /* 0x000000ff0600728c */ /* 0x000fe2000bf42070 */
[----:B------:R-:W-:Y:S01]  /*0150*/  IMAD.U32 R3, RZ, RZ, UR15 ;  /* 0x0000000fff037e24 */ /* 0x000fe2000f8e00ff */
[----:B------:R-:W-:Y:S02]  /*0160*/  USHF.R.U32.HI UR8, URZ, 0x1e, UR23 ;  /* 0x0000001eff087899 */ /* 0x000fe40008011617 */
[----:B------:R-:W-:Y:S01]  /*0170*/  @UP3 UIADD3 UR12, UP1, UPT, UR9, UR10, URZ ;  /* 0x0000000a090c3290 */ /* 0x000fe2000ff3e0ff */
[----:B------:R-:W-:Y:S01]  /*0180*/  PLOP3.LUT P1, PT, PT, PT, UP3, 0x80, 0x8 ;  /* 0x000000000008781c */ /* 0x000fe20003f2f038 */
[----:B------:R-:W-:Y:S01]  /*0190*/  UISETP.EQ.OR.EX UP2, UPT, UR7, URZ, !UP5, UP2 ;  /* 0x000000ff0700728c */ /* 0x000fe2000ef42720 */
[----:B---3--:R-:W2:Y:S01]  /*01a0*/  @P4 LDG.E R5, desc[UR20][R2.64] ;  /* 0x0000001402054981 */ /* 0x008ea2000c1e1900 */
[----:B-1----:R-:W-:-:S02]  /*01b0*/  UISETP.NE.U32.AND UP0, UPT, UR4, URZ, UPT ;  /* 0x000000ff0400728c */ /* 0x002fc4000bf05070 */
[----:B------:R-:W-:Y:S02]  /*01c0*/  @UP3 UIADD3.X UR13, UPT, UPT, UR8, UR11, URZ, UP1, !UPT ;  /* 0x0000000b080d3290 */ /* 0x000fe40008ffe4ff */
[----:B------:R-:W-:Y:S01]  /*01d0*/  UIADD3 UR10, UP1, UPT, UR9, UR6, URZ ;  /* 0x00000006090a7290 */ /* 0x000fe2000ff3e0ff */
[----:B------:R-:W-:Y:S01]  /*01e0*/  PLOP3.LUT P3, PT, PT, PT, UP2, 0x80, 0x8 ;  /* 0x000000000008781c */ /* 0x000fe20003f6f028 */
[----:B------:R-:W-:Y:S01]  /*01f0*/  UISETP.NE.AND.EX UP0, UPT, UR5, URZ, UPT, UP0 ;  /* 0x000000ff0500728c */ /* 0x000fe2000bf05300 */
[----:B------:R-:W-:Y:S01]  /*0200*/  IMAD.U32 R6, RZ, RZ, UR12 ;  /* 0x0000000cff067e24 */ /* 0x000fe2000f8e00ff */
[----:B------:R-:W-:Y:S01]  /*0210*/  UIADD3.X UR11, UPT, UPT, UR8, UR7, URZ, UP1, !UPT ;  /* 0x00000007080b7290 */ /* 0x000fe20008ffe4ff */
[----:B------:R-:W-:Y:S01]  /*0220*/  IMAD.U32 R7, RZ, RZ, UR13 ;  /* 0x0000000dff077e24 */ /* 0x000fe2000f8e00ff */
[----:B------:R-:W3:Y:S07]  /*0230*/  @P2 LDG.E R2, desc[UR20][R2.64+0x4] ;  /* 0x0000041402022981 */ /* 0x000eee000c1e1900 */
[----:B------:R-:W-:Y:S01]  /*0240*/  @UP0 UIADD3 UR4, UP1, UPT, UR9, UR4, URZ ;  /* 0x0000000409040290 */ /* 0x000fe2000ff3e0ff */
[----:B------:R-:W-:-:S03]  /*0250*/  PLOP3.LUT P0, PT, PT, PT, UP0, 0x80, 0x8 ;  /* 0x000000000008781c */ /* 0x000fc60003f0f008 */
[----:B------:R-:W-:Y:S02]  /*0260*/  @UP0 UIADD3.X UR5, UPT, UPT, UR8, UR5, URZ, UP1, !UPT ;  /* 0x0000000508050290 */ /* 0x000fe40008ffe4ff */
[----:B------:R-:W-:-:S04]  /*0270*/  IMAD.U32 R8, RZ, RZ, UR4 ;  /* 0x00000004ff087e24 */ /* 0x000fc8000f8e00ff */
[----:B------:R-:W-:-:S05]  /*0280*/  IMAD.U32 R9, RZ, RZ, UR5 ;  /* 0x00000005ff097e24 */ /* 0x000fca000f8e00ff */
[----:B------:R-:W5:Y:S01]  /*0290*/  @P0 LDG.E R0, desc[UR20][R8.64] ;  /* 0x0000001408000981 */ /* 0x000f62000c1e1900 */
[----:B------:R-:W1:Y:S01]  /*02a0*/  @!UP4 LDCU UR22, c[0x0][0x434] ;  /* 0x00008680ff16c7ac */ /* 0x000e620008000800 */
[----:B------:R-:W-:Y:S01]  /*02b0*/  UMOV UR16, 0xffffffff ;  /* 0xffffffff00107882 */ /* 0x000fe20000000000 */
[----:B------:R-:W4:Y:S01]  /*02c0*/  @!UP0 LDCU.64 UR4, c[0x0][0x488] ;  /* 0x00009100ff0487ac */ /* 0x000f220008000a00 */
[----:B------:R1:W4:Y:S02]  /*02d0*/  @P1 LDG.E R3, desc[UR20][R6.64] ;  /* 0x0000001406031981 */ /* 0x000324000c1e1900 */
[----:B-1----:R-:W-:Y:S02]  /*02e0*/  IMAD.U32 R6, RZ, RZ, UR10 ;  /* 0x0000000aff067e24 */ /* 0x002fe4000f8e00ff */
[----:B------:R-:W-:-:S05]  /*02f0*/  IMAD.U32 R7, RZ, RZ, UR11 ;  /* 0x0000000bff077e24 */ /* 0x000fca000f8e00ff */
[----:B------:R-:W4:Y:S01]  /*0300*/  @!P3 LDG.E R4, desc[UR20][R6.64] ;  /* 0x000000140604b981 */ /* 0x000f22000c1e1900 */
[----:B------:R-:W1:Y:S01]  /*0310*/  S2UR UR10, SR_CTAID.X ;  /* 0x00000000000a79c3 */ /* 0x000e620000002500 */
[----:B------:R-:W-:Y:S01]  /*0320*/  UISETP.NE.U32.AND UP1, UPT, UR6, URZ, UPT ;  /* 0x000000ff0600728c */ /* 0x000fe2000bf25070 */
[----:B------:R-:W-:Y:S01]  /*0330*/  UMOV UR14, 0xffffffff ;  /* 0xffffffff000e7882 */ /* 0x000fe20000000000 */
[----:B------:R-:W1:Y:S02]  /*0340*/  @!UP0 LDCU UR6, c[0x0][0x43c] ;  /* 0x00008780ff0687ac */ /* 0x000e640008000800 */
        /* <DEDUP_REMOVED lines=12> */
[----:B-1----:R-:W-:-:S14]  /*0410*/  BRA.U !UP1, `(.L_x_2164) ;  /* 0x0000000109187547 */ /* 0x002fdc000b800000 */
[----:B------:R-:W-:-:S13]  /*0420*/  PLOP3.LUT P2, PT, PT, PT, UP5, 0x80, 0x8 ;  /* 0x000000000008781c */ /* 0x000fda0003f4f058 */
[----:B------:R-:W2:Y:S04]  /*0430*/  @P2 LDG.E R2, desc[UR20][R6.64+0x4] ;  /* 0x0000041406022981 */ /* 0x000ea8000c1e1900 */
[----:B------:R-:W3:Y:S01]  /*0440*/  @!P2 LDG.E R6, desc[UR20][R6.64] ;  /* 0x000000140606a981 */ /* 0x000ee2000c1e1900 */
[----:B--2---:R-:W-:-:S13]  /*0450*/  @P2 R2UR UR4, R2 ;  /* 0x00000000020422ca */ /* 0x004fda00000e0000 */
[----:B------:R-:W-:-:S07]  /*0460*/  @UP5 UIADD3 UR4, UPT, UPT, UR4, -UR14, URZ ;  /* 0x8000000e04045290 */ /* 0x000fce000fffe0ff */
[----:B---3--:R-:W-:Y:S02]  /*0470*/  @!P2 R2UR UR4, R6 ;  /* 0x000000000604a2ca */ /* 0x008fe400000e0000 */
.L_x_2164:
[----:B-----5:R-:W-:Y:S01]  /*0480*/  @P0 R2UR UR19, R0 ;  /* 0x00000000001302ca */ /* 0x020fe200000e0000 */
[----:B------:R-:W-:Y:S01]  /*0490*/  @!UP0 UISETP.NE.AND.EX UP2, UPT, UR5, URZ, UPT, UP2 ;  /* 0x000000ff0500828c */ /* 0x000fe2000bf45320 */
[----:B------:R-:W-:-:S13]  /*04a0*/  @!P1 EXIT ;  /* 0x000000000000994d */ /* 0x000fda0003800000 */
        /* <DEDUP_REMOVED lines=50> */
[----:B------:R-:W-:Y:S01]  /*07d0*/  @!UP0 UIMAD UR9, UR23, UR9, UR15 ;  /* 0x00000009170982a4 */ /* 0x000fe2000f8e020f */
[----:B------:R-:W-:Y:S01]  /*07e0*/  IMAD.U32 R8, RZ, RZ, UR10 ;  /* 0x0000000aff087e24 */ /* 0x000fe2000f8e00ff */
[----:B------:R-:W-:Y:S01]  /*07f0*/  @UP0 UMOV UR14, UR12 ;  /* 0x0000000c000e0c82 */ /* 0x000fe20008000000 */
[----:B------:R-:W-:Y:S01]  /*0800*/  @UP0 UIMAD UR9, UR16, UR5, UR13 ;  /* 0x00000005100902a4 */ /* 0x000fe2000f8e020d */
[----:B------:R-:W-:Y:S02]  /*0810*/  IADD3 R6, P1, PT, R2, UR14, RZ ;  /* 0x0000000e02067c10 */ /* 0x000fe4000ff3e0ff */
[----:B------:R-:W3:Y:S03]  /*0820*/  @!P3 LDC.64 R2, c[0x0][0x3f0] ;  /* 0x0000fc00ff02bb82 */ /* 0x000ee60000000a00 */
[----:B------:R-:W-:-:S03]  /*0830*/  IADD3.X R7, PT, PT, R0, UR9, RZ, P1, !PT ;  /* 0x0000000900077c10 */ /* 0x000fc60008ffe4ff */
[----:B------:R-:W-:Y:S01]  /*0840*/  IMAD.WIDE.U32 R8, R8, UR24, R6 ;  /* 0x0000001808087c25 */ /* 0x000fe2000f8e0006 */
[----:B------:R-:W-:Y:S01]  /*0850*/  IADD3 R7, PT, PT, R167, 0x10, RZ ;  /* 0x00000010a7077810 */ /* 0x000fe20007ffe0ff */
[----:B--2---:R-:W-:Y:S02]  /*0860*/  UIMAD UR8, UR6, UR8, UR24 ;  /* 0x00000008060872a4 */ /* 0x004fe4000f8e0218 */
[----:B------:R-:W-:Y:S01]  /*0870*/  IMAD R11, R10, UR24, R9 ;  /* 0x000000180a0b7c24 */ /* 0x000fe2000f8e0209 */
[----:B------:R-:W-:Y:S01]  /*0880*/  ISETP.GE.OR P2, PT, R7, UR22, P0 ;  /* 0x0000001607007c0c */ /* 0x000fe20008746670 */
[----:B------:R-:W-:Y:S01]  /*0890*/  @!P3 IMAD.MOV.U32 R10, RZ, RZ, R8 ;  /* 0x000000ffff0ab224 */ /* 0x000fe200078e0008 */
[----:B-1----:R-:W-:Y:S01]  /*08a0*/  UIMAD UR25, UR8, UR7, UR25 ;  /* 0x00000007081972a4 */ /* 0x002fe2000f8e0219 */
[C---:B------:R-:W-:Y:S02]  /*08b0*/  VIADD R6, R167.reuse, 0x20 ;  /* 0x00000020a7067836 */ /* 0x040fe40000000000 */
        /* <DEDUP_REMOVED lines=21> */
.L_x_2167:
[----:B------:R-:W-:Y:S05]  /*0a10*/  BSYNC.RECONVERGENT B0 ;  /* 0x0000000000007941 */ /* 0x000fea0003800200 */
.L_x_2166:
        /* <DEDUP_REMOVED lines=14> */
.L_x_2169:
[----:B------:R-:W-:Y:S05]  /*0b00*/  BSYNC.RECONVERGENT B0 ;  /* 0x0000000000007941 */ /* 0x000fea0003800200 */
.L_x_2168:
        /* <DEDUP_REMOVED lines=13> */
.L_x_2171:
[----:B------:R-:W-:Y:S05]  /*0be0*/  BSYNC.RECONVERGENT B0 ;  /* 0x0000000000007941 */ /* 0x000fea0003800200 */
.L_x_2170:
        /* <DEDUP_REMOVED lines=21> */
.L_x_2165:
        /* <DEDUP_REMOVED lines=13> */
.L_x_2172:
        /* <DEDUP_REMOVED lines=14> */
[----:B------:R-:W-:Y:S01]  /*0ef0*/  IMAD.U32 R245, RZ, RZ, UR4 ;  /* 0x00000004fff57e24 */ /* 0x000fe2000f8e00ff */
[----:B-1----:R-:W1:Y:S01]  /*0f00*/  MUFU.RCP R8, R8 ;  /* 0x0000000800087308 */ /* 0x002e620000001000 */
[----:B------:R-:W4:Y:S02]  /*0f10*/  LDCU.64 UR6, c[0x0][0x3a0] ;  /* 0x00007400ff0677ac */ /* 0x000f240008000a00 */
[----:B------:R-:W-:-:S05]  /*0f20*/  MOV R244, UR5 ;  /* 0x0000000500f47c02 */ /* 0x000fca0008000f00 */
[----:B------:R-:W-:Y:S01]  /*0f30*/  IMAD.MOV.U32 R5, RZ, RZ, R244 ;  /* 0x000000ffff057224 */ /* 0x000fe200078e00f4 */
[----:B------:R-:W5:Y:S01]  /*0f40*/  LDCU.64 UR4, c[0x0][0x3a8] ;  /* 0x00007500ff0477ac */ /* 0x000f620008000a00 */
[----:B-1----:R-:W-:-:S04]  /*0f50*/  IADD3 R8, PT, PT, R8, 0xffffffe, RZ ;  /* 0x0ffffffe08087810 */ /* 0x002fc80007ffe0ff */
[----:B------:R-:W1:Y:S02]  /*0f60*/  F2I.FTZ.U32.TRUNC.NTZ R9, R8 ;  /* 0x0000000800097305 */ /* 0x000e64000021f000 */
[----:B-1----:R-:W-:Y:S02]  /*0f70*/  IMAD.MOV R2, RZ, RZ, -R9 ;  /* 0x000000ffff027224 */ /* 0x002fe400078e0a09 */
[----:B------:R-:W-:Y:S02]  /*0f80*/  IMAD.MOV.U32 R8, RZ, RZ, RZ ;  /* 0x000000ffff087224 */ /* 0x000fe400078e00ff */
[----:B------:R-:W-:-:S04]  /*0f90*/  IMAD R2, R2, R4, RZ ;  /* 0x0000000402027224 */ /* 0x000fc800078e02ff */
[----:B------:R-:W-:Y:S01]  /*0fa0*/  IMAD.HI.U32 R8, R9, R2, R8 ;  /* 0x0000000209087227 */ /* 0x000fe200078e0008 */
[----:B------:R-:W-:-:S05]  /*0fb0*/  MOV R2, R0 ;  /* 0x0000000000027202 */ /* 0x000fca0000000f00 */
        /* <DEDUP_REMOVED lines=8> */
[----:B------:R-:W-:Y:S02]  /*1040*/  LOP3.LUT R0, R3, R7, RZ, 0x3c, !PT ;  /* 0x0000000703007212 */ /* 0x000fe400078e3cff */
[----:B------:R-:W-:Y:S02]  /*1050*/  MOV R4, R245 ;  /* 0x000000f500047202 */ /* 0x000fe40000000f00 */
[----:B------:R-:W-:-:S07]  /*1060*/  ISETP.GE.AND P0, PT, R0, RZ, PT ;  /* 0x000000ff0000720c */ /* 0x000fce0003f06270 */
[----:B------:R-:W-:-:S06]  /*1070*/  @P2 IADD3 R8, PT, PT, R8, 0x1, RZ ;  /* 0x0000000108082810 */ /* 0x000fcc0007ffe0ff */
[----:B------:R-:W-:Y:S02]  /*1080*/  @!P0 IADD3 R8, PT, PT, -R8, RZ, RZ ;  /* 0x000000ff08088210 */ /* 0x000fe40007ffe1ff */
[----:B------:R-:W-:-:S05]  /*1090*/  @!P1 LOP3.LUT R8, RZ, R7, RZ, 0x33, !PT ;  /* 0x00000007ff089212 */ /* 0x000fca00078e33ff */
[----:B------:R-:W-:-:S05]  /*10a0*/  IMAD.WIDE R4, R8, 0x4, R4 ;  /* 0x0000000408047825 */ /* 0x000fca00078e0204 */
[----:B------:R1:W2:Y:S01]  /*10b0*/  LDG.E R2, desc[UR20][R4.64] ;  /* 0x0000001404027981 */ /* 0x0002a2000c1e1900 */
[----:B------:R-:W-:Y:S01]  /*10c0*/  IADD3 R8, PT, PT, -R8, RZ, RZ ;  /* 0x000000ff08087210 */ /* 0x000fe20007ffe1ff */
[----:B------:R-:W3:Y:S04]  /*10d0*/  S2R R0, SR_CTAID.Z ;  /* 0x0000000000007919 */ /* 0x000ee80000002700 */
[----:B------:R-:W-:Y:S01]  /*10e0*/  IMAD R7, R7, R8, R3 ;  /* 0x0000000807077224 */ /* 0x000fe200078e0203 */
[----:B-1----:R-:W1:Y:S01]  /*10f0*/  LDC R5, c[0x0][0x3e8] ;  /* 0x0000fa00ff057b82 */ /* 0x002e620000000800 */
[----:B---3--:R-:W-:-:S04]  /*1100*/  IABS R0, R0 ;  /* 0x0000000000007213 */ /* 0x008fc80000000000 */
[----:B------:R-:W-:Y:S02]  /*1110*/  MOV R9, R0 ;  /* 0x0000000000097202 */ /* 0x000fe40000000f00 */
[----:B-1----:R-:W-:-:S04]  /*1120*/  IABS R6, R5 ;  /* 0x0000000500067213 */ /* 0x002fc80000000000 */
[----:B------:R-:W1:Y:S08]  /*1130*/  I2F.RP R10, R6 ;  /* 0x00000006000a7306 */ /* 0x000e700000209400 */
[----:B-1----:R-:W1:Y:S02]  /*1140*/  MUFU.RCP R10, R10 ;  /* 0x0000000a000a7308 */ /* 0x002e640000001000 */
[----:B-1----:R-:W-:-:S06]  /*1150*/  IADD3 R10, PT, PT, R10, 0xffffffe, RZ ;  /* 0x0ffffffe0a0a7810 */ /* 0x002fcc0007ffe0ff */
[----:B------:R-:W1:Y:S02]  /*1160*/  F2I.FTZ.U32.TRUNC.NTZ R11, R10 ;  /* 0x0000000a000b7305 */ /* 0x000e64000021f000 */
[----:B-1----:R-:W-:Y:S01]  /*1170*/  IADD3 R4, PT, PT, RZ, -R11, RZ ;  /* 0x8000000bff047210 */ /* 0x002fe20007ffe0ff */
[----:B------:R-:W-:-:S04]  /*1180*/  IMAD.MOV.U32 R10, RZ, RZ, RZ ;  /* 0x000000ffff0a7224 */ /* 0x000fc800078e00ff */
        /* <DEDUP_REMOVED lines=8> */
[C---:B------:R-:W-:Y:S02]  /*1210*/  ISETP.NE.AND P1, PT, R5.reuse, RZ, PT ;  /* 0x000000ff0500720c */ /* 0x040fe40003f25270 */
[----:B------:R-:W-:Y:S02]  /*1220*/  ISETP.GE.U32.AND P2, PT, R4, R6, PT ;  /* 0x000000060400720c */ /* 0x000fe40003f46070 */
[----:B------:R-:W-:-:S04]  /*1230*/  LOP3.LUT R4, R5, UR24, RZ, 0x3c, !PT ;  /* 0x0000001805047c12 */ /* 0x000fc8000f8e3cff */
[----:B------:R-:W-:-:S07]  /*1240*/  ISETP.GE.AND P0, PT, R4, RZ, PT ;  /* 0x000000ff0400720c */ /* 0x000fce0003f06270 */
[----:B------:R-:W-:-:S06]  /*1250*/  @P2 VIADD R0, R0, 0x1 ;  /* 0x0000000100002836 */ /* 0x000fcc0000000000 */
[----:B------:R-:W-:Y:S02]  /*1260*/  @!P0 IADD3 R0, PT, PT, -R0, RZ, RZ ;  /* 0x000000ff00008210 */ /* 0x000fe40007ffe1ff */
[----:B------:R-:W-:-:S04]  /*1270*/  @!P1 LOP3.LUT R0, RZ, R5, RZ, 0x33, !PT ;  /* 0x00000005ff009212 */ /* 0x000fc800078e33ff */
[----:B------:R-:W-:Y:S02]  /*1280*/  SHF.R.S32.HI R5, RZ, 0x1f, R0 ;  /* 0x0000001fff057819 */ /* 0x000fe40000011400 */
        /* <DEDUP_REMOVED lines=9> */
[----:B------:R-:W-:Y:S01]  /*1320*/  IMAD.IADD R11, R11, 0x1, R4 ;  /* 0x000000010b0b7824 */ /* 0x000fe200078e0204 */
[----:B------:R-:W-:Y:S02]  /*1330*/  IADD3 R9, PT, PT, R9, R6, RZ ;  /* 0x0000000609097210 */ /* 0x000fe40007ffe0ff */
[C---:B------:R-:W-:Y:S02]  /*1340*/  IMAD R4, R2.reuse, UR10, RZ ;  /* 0x0000000a02047c24 */ /* 0x040fe4000f8e02ff */
[----:B------:R-:W-:Y:S02]  /*1350*/  IMAD R2, R2, UR8, RZ ;  /* 0x0000000802027c24 */ /* 0x000fe4000f8e02ff */
[----:B------:R-:W-:-:S04]  /*1360*/  IMAD.WIDE.U32 R10, R7, UR8, R10 ;  /* 0x00000008070a7c25 */ /* 0x000fc8000f8e000a */
[C---:B------:R-:W-:Y:S02]  /*1370*/  IMAD R2, R7.reuse, UR9, R2 ;  /* 0x0000000907027c24 */ /* 0x040fe4000f8e0202 */
[C---:B------:R-:W-:Y:S02]  /*1380*/  IMAD R4, R7.reuse, UR11, R4 ;  /* 0x0000000b07047c24 */ /* 0x040fe4000f8e0204 */
[----:B------:R-:W-:Y:S01]  /*1390*/  IMAD.WIDE.U32 R8, R7, UR10, R8 ;  /* 0x0000000a07087c25 */ /* 0x000fe2000f8e0008 */
[----:B------:R-:W-:-:S03]  /*13a0*/  IADD3 R11, PT, PT, R11, R2, RZ ;  /* 0x000000020b0b7210 */ /* 0x000fc60007ffe0ff */
[----:B-1----:R-:W-:Y:S01]  /*13b0*/  IMAD R2, R5, UR4, RZ ;  /* 0x0000000405027c24 */ /* 0x002fe2000f8e02ff */
[----:B------:R-:W-:Y:S01]  /*13c0*/  IADD3 R9, PT, PT, R9, R4, RZ ;  /* 0x0000000409097210 */ /* 0x000fe20007ffe0ff */
[----:B------:R-:W-:Y:S02]  /*13d0*/  IMAD R5, R5, UR6, RZ ;  /* 0x0000000605057c24 */ /* 0x000fe4000f8e02ff */
        /* <DEDUP_REMOVED lines=8> */
.L_x_2173:
        /* <DEDUP_REMOVED lines=18> */
.L_x_2175:
        /* <DEDUP_REMOVED lines=8> */
.L_x_2176:
        /* <DEDUP_REMOVED lines=14> */
[----:B------:R-:W-:Y:S02]  /*16e0*/  IMAD.U32 R4, RZ, RZ, UR14 ;  /* 0x0000000eff047e24 */ /* 0x000fe4000f8e00ff */
[----:B------:R-:W-:-:S03]  /*16f0*/  IMAD.U32 R5, RZ, RZ, UR15 ;  /* 0x0000000fff057e24 */ /* 0x000fc6000f8e00ff */
[----:B------:R-:W-:Y:S02]  /*1700*/  MOV R11, R4 ;  /* 0x00000004000b7202 */ /* 0x000fe40000000f00 */
[----:B------:R-:W-:Y:S01]  /*1710*/  MOV R10, UR5 ;  /* 0x00000005000a7c02 */ /* 0x000fe20008000f00 */
[----:B------:R-:W-:Y:S06]  /*1720*/  BRA `(.L_x_2178) ;  /* 0x0000000000247947 */ /* 0x000fec0003800000 */
.L_x_2177:
[----:B------:R-:W1:Y:S01]  /*1730*/  LDCU.64 UR8, c[0x0][0x3c0] ;  /* 0x00007800ff0877ac */ /* 0x000e620008000a00 */
[----:B------:R-:W-:-:S04]  /*1740*/  UIADD3 UR7, UPT, UPT, UR7, UR14, URZ ;  /* 0x0000000e07077290 */ /* 0x000fc8000fffe0ff */
[----:B-1----:R-:W-:Y:S02]  /*1750*/  UIMAD.WIDE.U32 UR4, UR7, UR8, URZ ;  /* 0x00000008070472a5 */ /* 0x002fe4000f8e00ff */
[----:B------:R-:W-:-:S04]  /*1760*/  UIMAD UR7, UR7, UR9, URZ ;  /* 0x00000009070772a4 */ /* 0x000fc8000f8e02ff */
[----:B------:R-:W-:Y:S01]  /*1770*/  UIADD3 UR7, UPT, UPT, UR5, UR7, URZ ;  /* 0x0000000705077290 */ /* 0x000fe2000fffe0ff */
[----:B------:R-:W-:Y:S02]  /*1780*/  IMAD.U32 R4, RZ, RZ, UR4 ;  /* 0x00000004ff047e24 */ /* 0x000fe4000f8e00ff */
[----:B------:R-:W-:-:S03]  /*1790*/  IMAD.U32 R5, RZ, RZ, UR5 ;  /* 0x00000005ff057e24 */ /* 0x000fc6000f8e00ff */
[----:B------:R-:W-:Y:S02]  /*17a0*/  MOV R11, R4 ;  /* 0x00000004000b7202 */ /* 0x000fe40000000f00 */
[----:B------:R-:W-:-:S07]  /*17b0*/  MOV R10, UR7 ;  /* 0x00000007000a7c02 */ /* 0x000fce0008000f00 */
.L_x_2178:
[----:B------:R-:W1:Y:S01]  /*17c0*/  LDC R9, c[0x0][0x3e8] ;  /* 0x0000fa00ff097b82 */ /* 0x000e620000000800 */
[----:B------:R-:W2:Y:S01]  /*17d0*/  S2R R4, SR_CTAID.Z ;  /* 0x0000000000047919 */ /* 0x000ea20000002700 */
[-C--:B------:R-:W-:Y:S01]  /*17e0*/  LOP3.LUT R11, R11, R10.reuse, RZ, 0x3c, !PT ;  /* 0x0000000a0b0b7212 */ /* 0x080fe200078e3cff */
[----:B------:R-:W-:Y:S01]  /*17f0*/  ULEA UR4, UR17, 0xffffff00, 0x8 ;  /* 0xffffff0011047891 */ /* 0x000fe2000f8e40ff */
[----:B------:R-:W-:Y:S02]  /*1800*/  CS2R R244, SRZ ;  /* 0x0000000000f47805 */ /* 0x000fe4000001ff00 */
[----:B------:R-:W-:-:S04]  /*1810*/  LOP3.LUT R10, R11, R10, RZ, 0x3c, !PT ;  /* 0x0000000a0b0a7212 */ /* 0x000fc800078e3cff */
[----:B------:R-:W-:Y:S02]  /*1820*/  LOP3.LUT R11, R11, R10, RZ, 0x3c, !PT ;  /* 0x0000000a0b0b7212 */ /* 0x000fe400078e3cff */
[----:B-1----:R-:W-:-:S04]  /*1830*/  IABS R3, R9 ;  /* 0x0000000900037213 */ /* 0x002fc80000000000 */
[----:B------:R-:W1:Y:S01]  /*1840*/  I2F.RP R6, R3 ;  /* 0x0000000300067306 */ /* 0x000e620000209400 */
[----:B--2---:R-:W-:-:S07]  /*1850*/  IABS R4, R4 ;  /* 0x0000000400047213 */ /* 0x004fce0000000000 */
        /* <DEDUP_REMOVED lines=8> */
[----:B------:R-:W-:Y:S02]  /*18e0*/  IMAD.HI.U32 R8, R6, R5, RZ ;  /* 0x0000000506087227 */ /* 0x000fe400078e00ff */
[----:B------:R-:W1:Y:S03]  /*18f0*/  LDC.64 R6, c[0x0][0x3d8] ;  /* 0x0000f600ff067b82 */ /* 0x000e660000000a00 */
[----:B------:R-:W-:-:S05]  /*1900*/  IADD3 R4, PT, PT, -R8, RZ, RZ ;  /* 0x000000ff08047210 */ /* 0x000fca0007ffe1ff */
[----:B------:R-:W-:-:S05]  /*1910*/  IMAD R4, R3, R4, R5 ;  /* 0x0000000403047224 */ /* 0x000fca00078e0205 */
[----:B------:R-:W-:-:S13]  /*1920*/  ISETP.GT.U32.AND P0, PT, R3, R4, PT ;  /* 0x000000040300720c */ /* 0x000fda0003f04070 */
[----:B------:R-:W-:Y:S01]  /*1930*/  @!P0 IMAD.IADD R4, R4, 0x1, -R3 ;  /* 0x0000000104048824 */ /* 0x000fe200078e0a03 */
[----:B------:R-:W-:Y:S02]  /*1940*/  @!P0 IADD3 R8, PT, PT, R8, 0x1, RZ ;  /* 0x0000000108088810 */ /* 0x000fe40007ffe0ff */
[C---:B------:R-:W-:Y:S02]  /*1950*/  ISETP.NE.AND P0, PT, R9.reuse, RZ, PT ;  /* 0x000000ff0900720c */ /* 0x040fe40003f05270 */
[----:B------:R-:W-:Y:S02]  /*1960*/  ISETP.GE.U32.AND P2, PT, R4, R3, PT ;  /* 0x000000030400720c */ /* 0x000fe40003f46070 */
[----:B------:R-:W-:Y:S01]  /*1970*/  LOP3.LUT R3, R9, UR24, RZ, 0x3c, !PT ;  /* 0x0000001809037c12 */ /* 0x000fe2000f8e3cff */
[----:B------:R-:W2:Y:S03]  /*1980*/  LDC.64 R4, c[0x0][0x3d0] ;  /* 0x0000f400ff047b82 */ /* 0x000ea60000000a00 */
[----:B------:R-:W-:Y:S01]  /*1990*/  ISETP.GE.AND P1, PT, R3, RZ, PT ;  /* 0x000000ff0300720c */ /* 0x000fe20003f26270 */
[----:B------:R-:W-:-:S04]  /*19a0*/  IMAD.U32 R3, RZ, RZ, UR4 ;  /* 0x00000004ff037e24 */ /* 0x000fc8000f8e00ff */
[----:B------:R-:W-:Y:S01]  /*19b0*/  IMAD.WIDE.U32 R12, R3, UR8, R10 ;  /* 0x00000008030c7c25 */ /* 0x000fe2000f8e000a */
[----:B------:R-:W-:-:S03]  /*19c0*/  MOV R10, R2 ;  /* 0x00000002000a7202 */ /* 0x000fc60000000f00 */
[----:B------:R-:W-:Y:S02]  /*19d0*/  @P2 VIADD R8, R8, 0x1 ;  /* 0x0000000108082836 */ /* 0x000fe40000000000 */
[----:B------:R-:W-:Y:S02]  /*19e0*/  IMAD.MOV.U32 R11, RZ, RZ, R0 ;  /* 0x000000ffff0b7224 */ /* 0x000fe400078e0000 */
[C---:B------:R-:W-:Y:S01]  /*19f0*/  IMAD R13, R3.reuse, UR9, R13 ;  /* 0x00000009030d7c24 */ /* 0x040fe2000f8e020d */
[----:B------:R-:W-:Y:S01]  /*1a00*/  @!P1 IADD3 R8, PT, PT, -R8, RZ, RZ ;  /* 0x000000ff08089210 */ /* 0x000fe20007ffe1ff */
[----:B------:R-:W-:Y:S01]  /*1a10*/  IMAD.WIDE.U32 R10, R3, UR10, R10 ;  /* 0x0000000a030a7c25 */ /* 0x000fe2000f8e000a */
[----:B------:R-:W-:-:S03]  /*1a20*/  @!P0 LOP3.LUT R8, RZ, R9, RZ, 0x33, !PT ;  /* 0x00000009ff088212 */ /* 0x000fc600078e33ff */
[----:B------:R-:W-:Y:S01]  /*1a30*/  IMAD R11, R3, UR11, R11 ;  /* 0x0000000b030b7c24 */ /* 0x000fe2000f8e020b */
        /* <DEDUP_REMOVED lines=8> */
[----:B------:R-:W-:-:S03]  /*1ac0*/  IMAD R2, R8, R7, R2 ;  /* 0x0000000708027224 */ /* 0x000fc600078e0202 */
[----:B------:R-:W-:Y:S01]  /*1ad0*/  IADD3 R0, PT, PT, R11, R0, RZ ;  /* 0x000000000b007210 */ /* 0x000fe20007ffe0ff */
[----:B------:R-:W-:-:S07]  /*1ae0*/  IMAD.IADD R2, R13, 0x1, R2 ;  /* 0x000000010d027824 */ /* 0x000fce00078e0202 */
.L_x_2174:
[----:B------:R-:W-:Y:S01]  /*1af0*/  UISETP.NE.AND UP0, UPT, UR16, -0x1, UPT ;  /* 0xffffffff1000788c */ /* 0x000fe2000bf05270 */
[----:B------:R-:W1:Y:S01]  /*1b00*/  S2R R12, SR_CTAID.X ;  /* 0x00000000000c7919 */ /* 0x000e620000002500 */
[----:B------:R-:W-:Y:S01]  /*1b10*/  IMAD.SHL.U32 R250, R167, 0x8, RZ ;  /* 0x00000008a7fa7824 */ /* 0x000fe200078e00ff */
[----:B------:R-:W2:Y:S01]  /*1b20*/  LDCU.64 UR14, c[0x0][0x388] ;  /* 0x00007100ff0e77ac */ /* 0x000ea20008000a00 */
[--C-:B------:R-:W-:Y:S01]  /*1b30*/  SHF.R.U32.HI R18, RZ, 0x3, R167.reuse ;  /* 0x00000003ff127819 */ /* 0x100fe200000116a7 */
[----:B------:R-:W-:Y:S01]  /*1b40*/  IMAD.MOV.U32 R19, RZ, RZ, RZ ;  /* 0x000000ffff137224 */ /* 0x000fe200078e00ff */
[----:B------:R-:W-:Y:S01]  /*1b50*/  LOP3.LUT R245, R245, R244, RZ, 0x3c, !PT ;  /* 0x000000f4f5f57212 */ /* 0x000fe200078e3cff */
[----:B------:R-:W-:Y:S01]  /*1b60*/  UIADD3 UR26, UPT, UPT, -UR25, UR22, URZ ;  /* 0x00000016191a7290 */ /* 0x000fe2000fffe1ff */
[C---:B------:R-:W-:Y:S01]  /*1b70*/  LOP3.LUT R5, R250.reuse, 0x1f8, RZ, 0xc0, !PT ;  /* 0x000001f8fa057812 */ /* 0x040fe200078ec0ff */
[----:B------:R-:W-:Y:S01]  /*1b80*/  BSSY.RECONVERGENT B0, `(.L_x_2179) ;  /* 0x000003a000007945 */ /* 0x000fe20003800200 */
[----:B------:R-:W-:Y:S01]  /*1b90*/  LOP3.LUT R166, R250, 0x38, RZ, 0xc0, !PT ;  /* 0x00000038faa67812 */ /* 0x000fe200078ec0ff */
[----:B------:R-:W3:Y:S01]  /*1ba0*/  @!UP0 LDCU.64 UR6, c[0x0][0x398] ;  /* 0x00007300ff0687ac */ /* 0x000ee20008000a00 */
[----:B------:R-:W-:-:S02]  /*1bb0*/  LOP3.LUT R5, R5, 0x38, R167, 0x78, !PT ;  /* 0x0000003805057812 */ /* 0x000fc400078e78a7 */
[C---:B------:R-:W-:Y:S01]  /*1bc0*/  IADD3 R6, P1, PT, R166.reuse, R6, RZ ;  /* 0x00000006a6067210 */ /* 0x040fe20007f3e0ff */
[----:B------:R-:W4:Y:S01]  /*1bd0*/  @UP0 LDCU.64 UR4, c[0x0][0x3b0] ;  /* 0x00007600ff0407ac */ /* 0x000f220008000a00 */
[----:B------:R-:W-:Y:S02]  /*1be0*/  IADD3 R4, P0, PT, R166, R4, RZ ;  /* 0x00000004a6047210 */ /* 0x000fe40007f1e0ff */
[----:B------:R-:W-:Y:S01]  /*1bf0*/  LOP3.LUT R250, R5, 0x1e00, R250, 0xf8, !PT ;  /* 0x00001e0005fa7812 */ /* 0x000fe200078ef8fa */
[----:B------:R-:W-:Y:S01]  /*1c00*/  IMAD.X R7, RZ, RZ, R0, P1 ;  /* 0x000000ffff077224 */ /* 0x000fe200008e0600 */
[C---:B------:R-:W-:Y:S01]  /*1c10*/  ISETP.GE.AND P2, PT, R18.reuse, UR26, PT ;  /* 0x0000001a12007c0c */ /* 0x040fe2000bf46270 */
[----:B------:R-:W-:Y:S01]  /*1c20*/  IMAD.X R5, RZ, RZ, R2, P0 ;  /* 0x000000ffff057224 */ /* 0x000fe200000e0602 */
[----:B------:R-:W-:Y:S01]  /*1c30*/  LOP3.LUT R244, R245, R244, RZ, 0x3c, !PT ;  /* 0x000000f4f5f47212 */ /* 0x000fe200078e3cff */
[----:B------:R-:W-:-:S03]  /*1c40*/  IMAD.WIDE.U32 R6, R18, UR10, R6 ;  /* 0x0000000a12067c25 */ /* 0x000fc6000f8e0006 */
[----:B------:R-:W-:Y:S01]  /*1c50*/  LOP3.LUT R245, R245, R244, RZ, 0x3c, !PT ;  /* 0x000000f4f5f57212 */ /* 0x000fe200078e3cff */
[----:B------:R-:W-:Y:S01]  /*1c60*/  IMAD.WIDE.U32 R4, R18, UR8, R4 ;  /* 0x0000000812047c25 */ /* 0x000fe2000f8e0004 */
[----:B--2---:R-:W-:Y:S01]  /*1c70*/  LEA R240, P1, R6, UR14, 0x1 ;  /* 0x0000000e06f07c11 */ /* 0x004fe2000f8208ff */
[----:B---3--:R-:W-:Y:S02]  /*1c80*/  @!UP0 UIMAD.WIDE.U32 UR28, UR23, UR6, URZ ;  /* 0x00000006171c82a5 */ /* 0x008fe4000f8e00ff */
[C---:B------:R-:W-:Y:S02]  /*1c90*/  IMAD R239, R18.reuse, UR11, R7 ;  /* 0x0000000b12ef7c24 */ /* 0x040fe4000f8e0207 */
[----:B------:R-:W-:Y:S01]  /*1ca0*/  @!UP0 UIMAD UR27, UR23, UR7, UR29 ;  /* 0x00000007171b82a4 */ /* 0x000fe2000f8e021d */
[----:B------:R-:W-:Y:S01]  /*1cb0*/  IMAD R242, R18, UR9, R5 ;  /* 0x0000000912f27c24 */ /* 0x000fe2000f8e0205 */
[----:B----4-:R-:W-:Y:S01]  /*1cc0*/  @UP0 UIMAD.WIDE.U32 UR30, UR16, UR4, URZ ;  /* 0x00000004101e02a5 */ /* 0x010fe2000f8e00ff */
[----:B------:R-:W-:Y:S01]  /*1cd0*/  LEA.HI.X R239, R6, UR15, R239, 0x1, P1 ;  /* 0x0000000f06ef7c11 */ /* 0x000fe200088f0cef */
[----:B------:R-:W2:Y:S01]  /*1ce0*/  LDCU.64 UR6, c[0x0][0x3c8] ;  /* 0x00007900ff0677ac */ /* 0x000ea20008000a00 */
[----:B-1----:R-:W-:-:S02]  /*1cf0*/  IMAD.WIDE.U32 R12, R12, 0x40, R18 ;  /* 0x000000400c0c7825 */ /* 0x002fc400078e0012 */
[----:B------:R-:W1:Y:S01]  /*1d00*/  S2UR UR29, SR_CgaCtaId ;  /* 0x00000000001d79c3 */ /* 0x000e620000008800 */
[----:B------:R-:W-:Y:S01]  /*1d10*/  @UP0 UIMAD UR27, UR16, UR5, UR31 ;  /* 0x00000005101b02a4 */ /* 0x000fe2000f8e021f */
[----:B------:R-:W3:Y:S01]  /*1d20*/  LDCU.64 UR4, c[0x0][0x390] ;  /* 0x00007200ff0477ac */ /* 0x000ee20008000a00 */
[----:B------:R-:W-:Y:S01]  /*1d30*/  @UP0 UMOV UR28, UR30 ;  /* 0x0000001e001c0c82 */ /* 0x000fe20008000000 */
[----:B------:R-:W-:Y:S01]  /*1d40*/  UMOV UR31, 0x400 ;  /* 0x00000400001f7882 */ /* 0x000fe20000000000 */
[----:B------:R-:W-:-:S05]  /*1d50*/  IADD3 R14, P0, PT, R166, UR28, RZ ;  /* 0x0000001ca60e7c10 */ /* 0x000fca000ff1e0ff */
[----:B------:R-:W-:Y:S02]  /*1d60*/  IMAD.X R15, RZ, RZ, UR27, P0 ;  /* 0x0000001bff0f7e24 */ /* 0x000fe400080e06ff */
[----:B--2---:R-:W-:Y:S02]  /*1d70*/  IMAD.U32 R8, RZ, RZ, UR6 ;  /* 0x00000006ff087e24 */ /* 0x004fe4000f8e00ff */
[----:B------:R-:W-:Y:S02]  /*1d80*/  IMAD.U32 R10, RZ, RZ, UR7 ;  /* 0x00000007ff0a7e24 */ /* 0x000fe4000f8e00ff */
[----:B------:R-:W-:Y:S01]  /*1d90*/  IMAD.WIDE.U32 R8, R8, UR24, R14 ;  /* 0x0000001808087c25 */ /* 0x000fe2000f8e000e */
[----:B---3--:R-:W-:Y:S01]  /*1da0*/  LEA R243, P0, R4, UR4, 0x1 ;  /* 0x0000000404f37c11 */ /* 0x008fe2000f8008ff */
[----:B-1----:R-:W-:-:S03]  /*1db0*/  ULEA UR6, UR29, UR31, 0x18 ;  /* 0x0000001f1d067291 */ /* 0x002fc6000f8ec0ff */
        /* <DEDUP_REMOVED lines=21> */
.L_x_2181:
[----:B------:R2:W-:Y:S02]  /*1f10*/  STS.128 [R250], RZ ;  /* 0x000000fffa007388 */ /* 0x0005e40000000c00 */
.L_x_2180:
[----:B------:R-:W-:Y:S05]  /*1f20*/  BSYNC.RECONVERGENT B0 ;  /* 0x0000000000007941 */ /* 0x000fea0003800200 */
.L_x_2179:
[C---:B-1----:R-:W-:Y:S01]  /*1f30*/  VIADD R6, R18.reuse, 0x10 ;  /* 0x0000001012067836 */ /* 0x042fe20000000000 */
[----:B------:R-:W-:Y:S01]  /*1f40*/  BSSY.RECONVERGENT B0, `(.L_x_2182) ;  /* 0x000001b000007945 */ /* 0x000fe20003800200 */
[C---:B------:R-:W-:Y:S02]  /*1f50*/  VIADD R5, R18.reuse, 0x20 ;  /* 0x0000002012057836 */ /* 0x040fe40000000000 */
        /* <DEDUP_REMOVED lines=25> */
.L_x_2183:
[----:B------:R-:W-:Y:S05]  /*20f0*/  BSYNC.RECONVERGENT B0 ;  /* 0x0000000000007941 */ /* 0x000fea0003800200 */
.L_x_2182:
        /* <DEDUP_REMOVED lines=22> */
.L_x_2185:
[----:B------:R-:W-:Y:S05]  /*2260*/  BSYNC.RECONVERGENT B0 ;  /* 0x0000000000007941 */ /* 0x000fea0003800200 */
.L_x_2184:
        /* <DEDUP_REMOVED lines=21> */
.L_x_2187:
[----:B------:R-:W-:Y:S05]  /*23c0*/  BSYNC.RECONVERGENT B0 ;  /* 0x0000000000007941 */ /* 0x000fea0003800200 */
.L_x_2186:
        /* <DEDUP_REMOVED lines=17> */
.L_x_2190:
[----:B------:R1:W-:Y:S02]  /*24e0*/  STS.128 [R250+0x2000], RZ ;  /* 0x002000fffa007388 */ /* 0x0003e40000000c00 */
.L_x_2189:
[----:B------:R-:W-:Y:S05]  /*24f0*/  BSYNC.RECONVERGENT B0 ;  /* 0x0000000000007941 */ /* 0x000fea0003800200 */
.L_x_2188:
[----:B------:R-:W-:Y:S01]  /*2500*/  ISETP.GE.AND P3, PT, R6, UR7, PT ;  /* 0x0000000706007c0c */ /* 0x000fe2000bf66270 */
[----:B------:R-:W-:Y:S01]  /*2510*/  IMAD.U32 R2, RZ, RZ, UR14 ;  /* 0x0000000eff027e24 */ /* 0x000fe2000f8e00ff */
[----:B------:R-:W-:Y:S01]  /*2520*/  BSSY.RECONVERGENT B0, `(.L_x_2191) ;  /* 0x0000016000007945 */ /* 0x000fe20003800200 */
[----:B------:R-:W-:Y:S01]  /*2530*/  IMAD.U32 R0, RZ, RZ, UR5 ;  /* 0x00000005ff007e24 */ /* 0x000fe2000f8e00ff */
[----:B------:R-:W-:Y:S01]  /*2540*/  ISETP.GE.AND P2, PT, R5, UR7, PT ;  /* 0x0000000705007c0c */ /* 0x000fe2000bf46270 */
[----:B---3--:R-:W-:Y:S01]  /*2550*/  VIADD R17, R18, 0x40 ;  /* 0x0000004012117836 */ /* 0x008fe20000000000 */
[----:B------:R-:W-:Y:S01]  /*2560*/  LEA R20, P0, R2, R240, 0x1 ;  /* 0x000000f002147211 */ /* 0x000fe200078008ff */
[----:B------:R-:W-:Y:S01]  /*2570*/  VIADD R16, R18, 0x50 ;  /* 0x0000005012107836 */ /* 0x000fe20000000000 */
[----:B------:R-:W-:Y:S01]  /*2580*/  ISETP.GE.AND P1, PT, R4, UR7, PT ;  /* 0x0000000704007c0c */ /* 0x000fe2000bf26270 */
[----:B------:R-:W-:Y:S01]  /*2590*/  VIADD R15, R18, 0x60 ;  /* 0x00000060120f7836 */ /* 0x000fe20000000000 */
        /* <DEDUP_REMOVED lines=14> */
.L_x_2192:
[----:B------:R-:W-:Y:S05]  /*2680*/  BSYNC.RECONVERGENT B0 ;  /* 0x0000000000007941 */ /* 0x000fea0003800200 */
.L_x_2191:
        /* <DEDUP_REMOVED lines=11> */
[----:B-1----:R-:W-:-:S04]  /*2740*/  LEA R8, P2, R7, R20, 0x5 ;  /* 0x0000001407087211 */ /* 0x002fc800078428ff */
[----:B------:R-:W-:-:S05]  /*2750*/  LEA.HI.X R9, R2, R21, R0, 0x5, P2 ;  /* 0x0000001502097211 */ /* 0x000fca00010f2c00 */
[----:B------:R-:W-:Y:S01]  /*2760*/  @!PT LDS RZ, [RZ] ;  /* 0x00000000fffff984 */ /* 0x000fe20000000800 */
[----:B------:R-:W-:Y:S01]  /*2770*/  @!PT LDS RZ, [RZ] ;  /* 0x00000000fffff984 */ /* 0x000fe20000000800 */
[----:B------:R-:W-:Y:S01]  /*2780*/  @!PT LDS RZ, [RZ] ;  /* 0x00000000fffff984 */ /* 0x000fe20000000800 */
[----:B------:R1:W-:Y:S04]  /*2790*/  LDGSTS.E.BYPASS.LTC128B.128 [R250+0x3000], desc[UR20][R8.64] ;  /* 0x0300000008fa7fae */ /* 0x0003e8000b981a14 */
.L_x_2194:
[----:B------:R-:W-:Y:S05]  /*27a0*/  BSYNC.RECONVERGENT B0 ;  /* 0x0000000000007941 */ /* 0x000fea0003800200 */
.L_x_2193:
        /* <DEDUP_REMOVED lines=17> */
.L_x_2196:
[----:B------:R-:W-:Y:S05]  /*28c0*/  BSYNC.RECONVERGENT B0 ;  /* 0x0000000000007941 */ /* 0x000fea0003800200 */
.L_x_2195:
        /* <DEDUP_REMOVED lines=18> */
.L_x_2198:
[----:B------:R-:W-:Y:S05]  /*29f0*/  BSYNC.RECONVERGENT B0 ;  /* 0x0000000000007941 */ /* 0x000fea0003800200 */
.L_x_2197:
        /* <DEDUP_REMOVED lines=17> */
.L_x_2200:
[----:B------:R-:W-:Y:S05]  /*2b10*/  BSYNC.RECONVERGENT B0 ;  /* 0x0000000000007941 */ /* 0x000fea0003800200 */
.L_x_2199:
        /* <DEDUP_REMOVED lines=16> */
.L_x_2202:
[----:B------:R-:W-:Y:S05]  /*2c20*/  BSYNC.RECONVERGENT B0 ;  /* 0x0000000000007941 */ /* 0x000fea0003800200 */
.L_x_2201:
        /* <DEDUP_REMOVED lines=16> */
.L_x_2204:
[----:B------:R-:W-:Y:S05]  /*2d30*/  BSYNC.RECONVERGENT B0 ;  /* 0x0000000000007941 */ /* 0x000fea0003800200 */
.L_x_2203:
        /* <DEDUP_REMOVED lines=16> */
.L_x_2206:
[----:B------:R-:W-:Y:S05]  /*2e40*/  BSYNC.RECONVERGENT B0 ;  /* 0x0000000000007941 */ /* 0x000fea0003800200 */
.L_x_2205:
        /* <DEDUP_REMOVED lines=17> */
.L_x_2208:
[----:B------:R-:W-:Y:S05]  /*2f60*/  BSYNC.RECONVERGENT B0 ;  /* 0x0000000000007941 */ /* 0x000fea0003800200 */
.L_x_2207:
        /* <DEDUP_REMOVED lines=9> */
[----:B------:R-:W-:Y:S02]  /*3000*/  MOV R18, R20 ;  /* 0x0000001400127202 */ /* 0x000fe40000000f00 */
[----:B------:R-:W-:-:S03]  /*3010*/  MOV R19, R21 ;  /* 0x0000001500137202 */ /* 0x000fc60000000f00 */
[----:B------:R-:W-:-:S05]  /*3020*/  IMAD.WIDE.U32 R18, R0, 0x120, R18 ;  /* 0x0000012000127825 */ /* 0x000fca00078e0012 */
[----:B------:R-:W-:-:S05]  /*3030*/  IADD3 R19, PT, PT, R19, UR4, RZ ;  /* 0x0000000413137c10 */ /* 0x000fca000fffe0ff */
[----:B------:R-:W-:Y:S01]  /*3040*/  @!PT LDS RZ, [RZ] ;  /* 0x00000000fffff984 */ /* 0x000fe20000000800 */
[----:B------:R-:W-:Y:S01]  /*3050*/  @!PT LDS RZ, [RZ] ;  /* 0x00000000fffff984 */ /* 0x000fe20000000800 */
[----:B------:R-:W-:Y:S01]  /*3060*/  @!PT LDS RZ, [RZ] ;  /* 0x00000000fffff984 */ /* 0x000fe20000000800 */
[----:B------:R1:W-:Y:S02]  /*3070*/  LDGSTS.E.BYPASS.LTC128B.128 [R250+0x7000], desc[UR20][R18.64] ;  /* 0x0700000012fa7fae */ /* 0x0003e4000b981a14 */
.L_x_2210:
[----:B------:R-:W-:Y:S05]  /*3080*/  BSYNC.RECONVERGENT B0 ;  /* 0x0000000000007941 */ /* 0x000fea0003800200 */
.L_x_2209:
        /* <DEDUP_REMOVED lines=16> */
.L_x_2212:
[----:B------:R-:W-:Y:S05]  /*3190*/  BSYNC.RECONVERGENT B0 ;  /* 0x0000000000007941 */ /* 0x000fea0003800200 */
.L_x_2211:
        /* <DEDUP_REMOVED lines=16> */
.L_x_2214:
[----:B------:R-:W-:Y:S05]  /*32a0*/  BSYNC.RECONVERGENT B0 ;  /* 0x0000000000007941 */ /* 0x000fea0003800200 */
.L_x_2213:
        /* <DEDUP_REMOVED lines=16> */
.L_x_2216:
[----:B------:R-:W-:Y:S05]  /*33b0*/  BSYNC.RECONVERGENT B0 ;  /* 0x0000000000007941 */ /* 0x000fea0003800200 */
.L_x_2215:
        /* <DEDUP_REMOVED lines=16> */
.L_x_2218:
[----:B------:R-:W-:Y:S05]  /*34c0*/  BSYNC.RECONVERGENT B0 ;  /* 0x0000000000007941 */ /* 0x000fea0003800200 */
.L_x_2217:
        /* <DEDUP_REMOVED lines=9> */
[----:B-1----:R-:W-:Y:S02]  /*3560*/  IADD3 R19, PT, PT, R21, UR4, RZ ;  /* 0x0000000415137c10 */ /* 0x002fe4000fffe0ff */
[----:B------:R-:W-:-:S05]  /*3570*/  MOV R18, R20 ;  /* 0x0000001400127202 */ /* 0x000fca0000000f00 */
[----:B------:R-:W-:Y:S01]  /*3580*/  @!PT LDS RZ, [RZ] ;  /* 0x00000000fffff984 */ /* 0x000fe20000000800 */
[----:B------:R-:W-:Y:S01]  /*3590*/  @!PT LDS RZ, [RZ] ;  /* 0x00000000fffff984 */ /* 0x000fe20000000800 */
[----:B------:R-:W-:Y:S01]  /*35a0*/  @!PT LDS RZ, [RZ] ;  /* 0x00000000fffff984 */ /* 0x000fe20000000800 */
[----:B------:R1:W-:Y:S02]  /*35b0*/  LDGSTS.E.BYPASS.LTC128B.128 [R250+0x9800], desc[UR20][R18.64] ;  /* 0x0980000012fa7fae */ /* 0x0003e4000b981a14 */
.L_x_2220:
[----:B------:R-:W-:Y:S05]  /*35c0*/  BSYNC.RECONVERGENT B0 ;  /* 0x0000000000007941 */ /* 0x000fea0003800200 */
.L_x_2219:
        /* <DEDUP_REMOVED lines=8> */
[----:B------:R-:W-:Y:S01]  /*3650*/  SHF.R.U32.HI R178, RZ, 0x1, R167 ;  /* 0x00000001ffb27819 */ /* 0x000fe200000116a7 */
[----:B------:R-:W-:Y:S01]  /*3660*/  IMAD.U32 R0, RZ, RZ, UR25 ;  /* 0x00000019ff007e24 */ /* 0x000fe2000f8e00ff */
[----:B------:R-:W-:-:S04]  /*3670*/  DEPBAR.LE SB0, 0x0 ;  /* 0x000080000000791a */ /* 0x000fc80000000000 */
[----:B------:R-:W-:Y:S01]  /*3680*/  ULEA.HI.X UR5, UR28, UR5, UR15, 0x2, UP0 ;  /* 0x000000051c057291 */ /* 0x000fe200080f140f */
[----:B-1----:R-:W-:-:S03]  /*3690*/  IMAD.U32 R18, RZ, RZ, UR4 ;  /* 0x00000004ff127e24 */ /* 0x002fc6000f8e00ff */
[----:B------:R-:W1:Y:S02]  /*36a0*/  LDCU UR4, c[0x0][0x458] ;  /* 0x00008b00ff0477ac */ /* 0x000e640008000800 */
[----:B------:R-:W-:-:S05]  /*36b0*/  IMAD.U32 R19, RZ, RZ, UR5 ;  /* 0x00000005ff137e24 */ /* 0x000fca000f8e00ff */
[----:B------:R1:W2:Y:S01]  /*36c0*/  LDG.E R21, desc[UR20][R18.64] ;  /* 0x0000001412157981 */ /* 0x0002a2000c1e1900 */
[----:B------:R-:W-:Y:S01]  /*36d0*/  LOP3.LUT R20, R178, 0x1f0, RZ, 0xc0, !PT ;  /* 0x000001f0b2147812 */ /* 0x000fe200078ec0ff */
[----:B------:R-:W-:Y:S01]  /*36e0*/  USHF.L.U32 UR14, UR8, 0x4, URZ ;  /* 0x00000004080e7899 */ /* 0x000fe200080006ff */
[----:B------:R-:W-:Y:S02]  /*36f0*/  BSSY.RECONVERGENT B0, `(.L_x_2221) ;  /* 0x000001a000007945 */ /* 0x000fe40003800200 */
[----:B------:R-:W-:Y:S01]  /*3700*/  IADD3 R0, PT, PT, R20, 0x1, R0 ;  /* 0x0000000114007810 */ /* 0x000fe20007ffe000 */
[----:B-1----:R-:W2:Y:S01]  /*3710*/  MUFU.RCP R18, UR4 ;  /* 0x0000000400127d08 */ /* 0x002ea20008001000 */
[----:B------:R-:W-:Y:S01]  /*3720*/  SHF.R.U32.HI R19, RZ, 0x2, R167 ;  /* 0x00000002ff137819 */ /* 0x000fe200000116a7 */
[----:B------:R-:W-:-:S03]  /*3730*/  USHF.L.U64.HI UR4, UR8, 0x4, UR9 ;  /* 0x0000000408047899 */ /* 0x000fc60008010209 */
[----:B------:R-:W-:-:S04]  /*3740*/  LOP3.LUT R19, R19, 0x7, RZ, 0xc0, !PT ;  /* 0x0000000713137812 */ /* 0x000fc800078ec0ff */
[----:B------:R-:W-:Y:S01]  /*3750*/  IADD3 R19, PT, PT, R0, -UR22, R19 ;  /* 0x8000001600137c10 */ /* 0x000fe2000fffe013 */
[----:B------:R-:W-:-:S05]  /*3760*/  IMAD.U32 R0, RZ, RZ, UR18 ;  /* 0x00000012ff007e24 */ /* 0x000fca000f8e00ff */
        /* <DEDUP_REMOVED lines=15> */
.L_x_2223:
[----:B------:R1:W-:Y:S01]  /*3860*/  STS.128 [R250+0xa000], RZ ;  /* 0x00a000fffa007388 */ /* 0x0003e20000000c00 */
[----:B------:R-:W-:Y:S05]  /*3870*/  BRA `(.L_x_2224) ;  /* 0x0000000000047947 */ /* 0x000fea0003800000 */
.L_x_2222:
[----:B------:R1:W-:Y:S02]  /*3880*/  STS.128 [R250+0xa000], RZ ;  /* 0x00a000fffa007388 */ /* 0x0003e40000000c00 */
.L_x_2224:
[----:B------:R-:W-:Y:S05]  /*3890*/  BSYNC.RECONVERGENT B0 ;  /* 0x0000000000007941 */ /* 0x000fea0003800200 */
.L_x_2221:
        /* <DEDUP_REMOVED lines=22> */
.L_x_2226:
[----:B------:R-:W-:Y:S05]  /*3a00*/  BSYNC.RECONVERGENT B0 ;  /* 0x0000000000007941 */ /* 0x000fea0003800200 */
.L_x_2225:
        /* <DEDUP_REMOVED lines=17> */
.L_x_2228:
[----:B------:R-:W-:Y:S05]  /*3b20*/  BSYNC.RECONVERGENT B0 ;  /* 0x0000000000007941 */ /* 0x000fea0003800200 */
.L_x_2227:
        /* <DEDUP_REMOVED lines=17> */
.L_x_2230:
[----:B------:R-:W-:Y:S05]  /*3c40*/  BSYNC.RECONVERGENT B0 ;  /* 0x0000000000007941 */ /* 0x000fea0003800200 */
.L_x_2229:
        /* <DEDUP_REMOVED lines=16> */
.L_x_2232:
[----:B------:R-:W-:Y:S05]  /*3d50*/  BSYNC.RECONVERGENT B0 ;  /* 0x0000000000007941 */ /* 0x000fea0003800200 */
.L_x_2231:
        /* <DEDUP_REMOVED lines=17> */
.L_x_2234:
[----:B------:R-:W-:Y:S05]  /*3e70*/  BSYNC.RECONVERGENT B0 ;  /* 0x0000000000007941 */ /* 0x000fea0003800200 */
.L_x_2233:
        /* <DEDUP_REMOVED lines=16> */
.L_x_2236:
[----:B------:R-:W-:Y:S05]  /*3f80*/  BSYNC.RECONVERGENT B0 ;  /* 0x0000000000007941 */ /* 0x000fea0003800200 */
.L_x_2235:
        /* <DEDUP_REMOVED lines=17> */
.L_x_2238:
[----:B------:R-:W-:Y:S05]  /*40a0*/  BSYNC.RECONVERGENT B0 ;  /* 0x0000000000007941 */ /* 0x000fea0003800200 */
.L_x_2237:
        /* <DEDUP_REMOVED lines=21> */
.L_x_2240:
[----:B------:R-:W-:Y:S05]  /*4200*/  BSYNC.RECONVERGENT B0 ;  /* 0x0000000000007941 */ /* 0x000fea0003800200 */
.L_x_2239:
        /* <DEDUP_REMOVED lines=22> */
.L_x_2242:
[----:B------:R-:W-:Y:S05]  /*4370*/  BSYNC.RECONVERGENT B0 ;  /* 0x0000000000007941 */ /* 0x000fea0003800200 */
.L_x_2241:
        /* <DEDUP_REMOVED lines=15> */
.L_x_2244:
[----:B------:R-:W-:Y:S05]  /*4470*/  BSYNC.RECONVERGENT B0 ;  /* 0x0000000000007941 */ /* 0x000fea0003800200 */
.L_x_2243:
        /* <DEDUP_REMOVED lines=15> */
.L_x_2246:
[----:B------:R-:W-:Y:S05]  /*4570*/  BSYNC.RECONVERGENT B0 ;  /* 0x0000000000007941 */ /* 0x000fea0003800200 */
.L_x_2245:
        /* <DEDUP_REMOVED lines=15> */
.L_x_2248:
[----:B------:R-:W-:Y:S05]  /*4670*/  BSYNC.RECONVERGENT B0 ;  /* 0x0000000000007941 */ /* 0x000fea0003800200 */
.L_x_2247:
        /* <DEDUP_REMOVED lines=15> */
.L_x_2250:
[----:B------:R-:W-:Y:S05]  /*4770*/  BSYNC.RECONVERGENT B0 ;  /* 0x0000000000007941 */ /* 0x000fea0003800200 */
.L_x_2249:
        /* <DEDUP_REMOVED lines=15> */
.L_x_2252:
[----:B------:R-:W-:Y:S05]  /*4870*/  BSYNC.RECONVERGENT B0 ;  /* 0x0000000000007941 */ /* 0x000fea0003800200 */
.L_x_2251:
        /* <DEDUP_REMOVED lines=15> */
.L_x_2254:
[----:B------:R-:W-:Y:S05]  /*4970*/  BSYNC.RECONVERGENT B0 ;  /* 0x0000000000007941 */ /* 0x000fea0003800200 */
.L_x_2253:
[----:B-1----:R-:W-:Y:S01]  /*4980*/  LDSM.16.M88.4 R12, [R237] ;  /* 0x00000000ed0c783b */ /* 0x002fe20000000200 */
[----:B------:R-:W-:Y:S01]  /*4990*/  IMAD.MOV.U32 R176, RZ, RZ, 0x20 ;  /* 0x00000020ffb07424 */ /* 0x000fe200078e00ff */
[C---:B------:R-:W-:Y:S01]  /*49a0*/  LOP3.LUT P6, RZ, R167.reuse, 0x2, RZ, 0xc0, !PT ;  /* 0x00000002a7ff7812 */ /* 0x040fe200078cc0ff */
[----:B------:R-:W-:Y:S01]  /*49b0*/  VIADD R164, R136, UR6 ;  /* 0x0000000688a47c36 */ /* 0x000fe20008000000 */
[----:B------:R-:W1:Y:S01]  /*49c0*/  LDSM.16.M88.4 R4, [R136+UR6+0x2000] ;  /* 0x002000068804783b */ /* 0x000e620008000200 */
[----:B------:R-:W-:Y:S01]  /*49d0*/  IMAD.MOV.U32 R204, RZ, RZ, 0x40 ;  /* 0x00000040ffcc7424 */ /* 0x000fe200078e00ff */
[----:B------:R-:W-:Y:S01]  /*49e0*/  SEL R177, R176, 0xffffffe0, !P6 ;  /* 0xffffffe0b0b17807 */ /* 0x000fe20007000000 */
[----:B------:R-:W5:Y:S01]  /*49f0*/  LDCU UR4, c[0x0][0x50c] ;  /* 0x0000a180ff0477ac */ /* 0x000f620008000800 */
[----:B------:R-:W2:Y:S01]  /*4a00*/  LDSM.16.M88.4 R124, [R136+UR6+0x2800] ;  /* 0x00280006887c783b */ /* 0x000ea20008000200 */
[----:B------:R-:W-:Y:S02]  /*4a10*/  LOP3.LUT P0, RZ, R167, 0x4, RZ, 0xc0, !PT ;  /* 0x00000004a7ff7812 */ /* 0x000fe4000780c0ff */
[--C-:B------:R-:W-:Y:S01]  /*4a20*/  IMAD.IADD R172, R237, 0x1, R177.reuse ;  /* 0x00000001edac7824 */ /* 0x100fe200078e02b1 */
[----:B------:R-:W-:Y:S01]  /*4a30*/  LDSM.16.M88.4 R116, [R136+UR6+0x3000] ;  /* 0x003000068874783b */ /* 0x000fe20008000200 */
[----:B------:R-:W-:Y:S01]  /*4a40*/  IMAD.IADD R2, R164, 0x1, R177 ;  /* 0x00000001a4027824 */ /* 0x000fe200078e02b1 */
[----:B------:R-:W-:Y:S01]  /*4a50*/  SEL R204, R204, 0xffffffc0, !P0 ;  /* 0xffffffc0cccc7807 */ /* 0x000fe20004000000 */
[----:B------:R-:W-:Y:S01]  /*4a60*/  UISETP.NE.AND UP1, UPT, UR17, 0x1, UPT ;  /* 0x000000011100788c */ /* 0x000fe2000bf25270 */
[----:B------:R-:W-:Y:S01]  /*4a70*/  LDSM.16.M88.4 R108, [R136+UR6+0x3800] ;  /* 0x00380006886c783b */ /* 0x000fe20008000200 */
[----:B------:R-:W-:-:S02]  /*4a80*/  VIMNMX R212, PT, PT, R0, UR19, PT ;  /* 0x0000001300d47c48 */ /* 0x000fc4000bfe0100 */
[----:B------:R-:W-:Y:S01]  /*4a90*/  IMAD.IADD R180, R164, 0x1, R204 ;  /* 0x00000001a4b47824 */ /* 0x000fe200078e02cc */
[----:B------:R-:W-:Y:S03]  /*4aa0*/  LDSM.16.M88.4 R172, [R172] ;  /* 0x00000000acac783b */ /* 0x000fe60000000200 */
[----:B------:R-:W-:Y:S01]  /*4ab0*/  IMAD.IADD R165, R177, 0x1, R180 ;  /* 0x00000001b1a57824 */ /* 0x000fe200078e02b4 */
[----:B------:R-:W3:Y:S04]  /*4ac0*/  LDSM.16.M88.4 R132, [R2+0x2000] ;  /* 0x002000000284783b */ /* 0x000ee80000000200 */
[----:B------:R-:W4:Y:S04]  /*4ad0*/  LDSM.16.M88.4 R100, [R136+UR6+0x4000] ;  /* 0x004000068864783b */ /* 0x000f280008000200 */
[----:B------:R-:W5:Y:S04]  /*4ae0*/  LDSM.16.M88.4 R92, [R136+UR6+0x4800] ;  /* 0x00480006885c783b */ /* 0x000f680008000200 */
[----:B------:R-:W5:Y:S04]  /*4af0*/  LDSM.16.M88.4 R84, [R136+UR6+0x5000] ;  /* 0x005000068854783b */ /* 0x000f680008000200 */
[----:B------:R-:W5:Y:S04]  /*4b00*/  LDSM.16.M88.4 R76, [R136+UR6+0x5800] ;  /* 0x00580006884c783b */ /* 0x000f680008000200 */
[----:B------:R-:W5:Y:S01]  /*4b10*/  LDSM.16.M88.4 R68, [R136+UR6+0x6000] ;  /* 0x006000068844783b */ /* 0x000f620008000200 */
[C---:B-1----:R-:W-:Y:S03]  /*4b20*/  HMMA.16816.F32.BF16 R8, R12.reuse, R4, RZ ;  /* 0x000000040c08723c */ /* 0x042fe600000418ff */
[----:B------:R-:W1:Y:S04]  /*4b30*/  LDSM.16.M88.4 R60, [R136+UR6+0x6800] ;  /* 0x00680006883c783b */ /* 0x000e680008000200 */
[----:B------:R-:W1:Y:S01]  /*4b40*/  LDSM.16.M88.4 R52, [R136+UR6+0x7000] ;  /* 0x007000068834783b */ /* 0x000e620008000200 */
[C---:B------:R-:W-:Y:S03]  /*4b50*/  HMMA.16816.F32.BF16 R4, R12.reuse, R6, RZ ;  /* 0x000000060c04723c */ /* 0x040fe600000418ff */
[----:B------:R-:W1:Y:S04]  /*4b60*/  LDSM.16.M88.4 R44, [R136+UR6+0x7800] ;  /* 0x00780006882c783b */ /* 0x000e680008000200 */
[----:B------:R-:W1:Y:S01]  /*4b70*/  LDSM.16.M88.4 R36, [R136+UR6+0x8000] ;  /* 0x008000068824783b */ /* 0x000e620008000200 */
[----:B--2---:R-:W-:Y:S03]  /*4b80*/  HMMA.16816.F32.BF16 R128, R12, R124, RZ ;  /* 0x0000007c0c80723c */ /* 0x004fe600000418ff */
[----:B------:R-:W2:Y:S04]  /*4b90*/  LDSM.16.M88.4 R28, [R136+UR6+0x8800] ;  /* 0x00880006881c783b */ /* 0x000ea80008000200 */
[----:B------:R-:W2:Y:S01]  /*4ba0*/  LDSM.16.M88.4 R20, [R136+UR6+0x9000] ;  /* 0x009000068814783b */ /* 0x000ea20008000200 */
[C---:B---3--:R-:W-:Y:S03]  /*4bb0*/  HMMA.16816.F32.BF16 R8, R172.reuse, R132, R8 ;  /* 0x00000084ac08723c */ /* 0x048fe60000041808 */
[----:B------:R-:W3:Y:S04]  /*4bc0*/  LDSM.16.M88.4 R136, [R136+UR6+0x9800] ;  /* 0x009800068888783b */ /* 0x000ee80008000200 */
[----:B------:R-:W-:Y:S01]  /*4bd0*/  LDSM.16.M88.4 R168, [R2+0x2800] ;  /* 0x0028000002a8783b */ /* 0x000fe20000000200 */
[----:B------:R-:W-:Y:S03]  /*4be0*/  HMMA.16816.F32.BF16 R4, R172, R134, R4 ;  /* 0x00000086ac04723c */ /* 0x000fe60000041804 */
[----:B------:R-:W3:Y:S04]  /*4bf0*/  LDSM.16.M88.4 R132, [R2+0x6800] ;  /* 0x006800000284783b */ /* 0x000ee80000000200 */
[----:B------:R-:W3:Y:S01]  /*4c00*/  LDSM.16.M88.4 R160, [R2+0x3000] ;  /* 0x0030000002a0783b */ /* 0x000ee20000000200 */
[C---:B------:R-:W-:Y:S03]  /*4c10*/  HMMA.16816.F32.BF16 R120, R12.reuse, R116, RZ ;  /* 0x000000740c78723c */ /* 0x040fe600000418ff */
[----:B------:R-:W3:Y:S04]  /*4c20*/  LDSM.16.M88.4 R144, [R2+0x5000] ;  /* 0x005000000290783b */ /* 0x000ee80000000200 */
[----:B------:R-:W3:Y:S01]  /*4c30*/  LDSM.16.M88.4 R140, [R2+0x5800] ;  /* 0x00580000028c783b */ /* 0x000ee20000000200 */
[C---:B------:R-:W-:Y:S03]  /*4c40*/  HMMA.16816.F32.BF16 R112, R12.reuse, R108, RZ ;  /* 0x0000006c0c70723c */ /* 0x040fe600000418ff */
[----:B------:R-:W-:Y:S04]  /*4c50*/  LDSM.16.M88.4 R156, [R2+0x3800] ;  /* 0x00380000029c783b */ /* 0x000fe80000000200 */
[----:B------:R-:W-:Y:S01]  /*4c60*/  LDSM.16.M88.4 R152, [R2+0x4000] ;  /* 0x004000000298783b */ /* 0x000fe20000000200 */
[C---:B----4-:R-:W-:Y:S03]  /*4c70*/  HMMA.16816.F32.BF16 R104, R12.reuse, R100, RZ ;  /* 0x000000640c68723c */ /* 0x050fe600000418ff */
[----:B------:R-:W-:Y:S04]  /*4c80*/  LDSM.16.M88.4 R148, [R2+0x4800] ;  /* 0x004800000294783b */ /* 0x000fe80000000200 */
[----:B------:R-:W0:Y:S01]  /*4c90*/  LDGDEPBAR ;  /* 0x00000000000079af */ /* 0x000e220000000000 */
[C---:B-----5:R-:W-:Y:S08]  /*4ca0*/  HMMA.16816.F32.BF16 R96, R12.reuse, R92, RZ ;  /* 0x0000005c0c60723c */ /* 0x060ff000000418ff */
        /* <DEDUP_REMOVED lines=43> */
[----:B------:R1:W3:Y:S07]  /*4f60*/  LDSM.16.M88.4 R136, [R2+0x8000] ;  /* 0x008000000288783b */ /* 0x0002ee0000000200 */
[C---:B------:R-:W-:Y:S08]  /*4f70*/  HMMA.16816.F32.BF16 R112, R172.reuse, R156, R112 ;  /* 0x0000009cac70723c */ /* 0x040ff00000041870 */
[----:B------:R-:W-:Y:S01]  /*4f80*/  HMMA.16816.F32.BF16 R108, R172, R158, R108 ;  /* 0x0000009eac6c723c */ /* 0x000fe2000004186c */
[----:B------:R-:W-:Y:S01]  /*4f90*/  LDSM.16.M88.4 R156, [R180+0x2800] ;  /* 0x00280000b49c783b */ /* 0x000fe20000000200 */
[----:B-1----:R-:W-:-:S06]  /*4fa0*/  IMAD.IADD R2, R237, 0x1, R204 ;  /* 0x00000001ed027824 */ /* 0x002fcc00078e02cc */
[C---:B------:R-:W-:Y:S08]  /*4fb0*/  HMMA.16816.F32.BF16 R104, R172.reuse, R152, R104 ;  /* 0x00000098ac68723c */ /* 0x040ff00000041868 */
[C---:B------:R-:W-:Y:S01]  /*4fc0*/  HMMA.16816.F32.BF16 R100, R172.reuse, R154, R100 ;  /* 0x0000009aac64723c */ /* 0x040fe20000041864 */
[----:B------:R-:W1:Y:S07]  /*4fd0*/  LDSM.16.M88.4 R152, [R2] ;  /* 0x000000000298783b */ /* 0x000e6e0000000200 */
[C---:B------:R-:W-:Y:S08]  /*4fe0*/  HMMA.16816.F32.BF16 R96, R172.reuse, R148, R96 ;  /* 0x00000094ac60723c */ /* 0x040ff00000041860 */
[C---:B------:R-:W-:Y:S01]  /*4ff0*/  HMMA.16816.F32.BF16 R92, R172.reuse, R150, R92 ;  /* 0x00000096ac5c723c */ /* 0x040fe2000004185c */
[----:B------:R-:W4:Y:S07]  /*5000*/  LDSM.16.M88.4 R148, [R180+0x2000] ;  /* 0x00200000b494783b */ /* 0x000f2e0000000200 */
[C---:B--2---:R-:W-:Y:S08]  /*5010*/  HMMA.16816.F32.BF16 R32, R172.reuse, R132, R32 ;  /* 0x00000084ac20723c */ /* 0x044ff00000041820 */
[C---:B------:R-:W-:Y:S01]  /*5020*/  HMMA.16816.F32.BF16 R28, R172.reuse, R134, R28 ;  /* 0x00000086ac1c723c */ /* 0x040fe2000004181c */
[----:B------:R-:W2:Y:S07]  /*5030*/  LDSM.16.M88.4 R132, [R180+0x3000] ;  /* 0x00300000b484783b */ /* 0x000eae0000000200 */
[----:B---3--:R-:W-:Y:S08]  /*5040*/  HMMA.16816.F32.BF16 R40, R172, R136, R40 ;  /* 0x00000088ac28723c */ /* 0x008ff00000041828 */
[----:B-1----:R-:W-:Y:S01]  /*5050*/  HMMA.16816.F32.BF16 R128, R152, R156, R128 ;  /* 0x0000009c9880723c */ /* 0x002fe20000041880 */
[----:B------:R-:W-:-:S07]  /*5060*/  IMAD.IADD R156, R177, 0x1, R2 ;  /* 0x00000001b19c7824 */ /* 0x000fce00078e0202 */
[----:B------:R-:W-:Y:S01]  /*5070*/  HMMA.16816.F32.BF16 R36, R172, R138, R36 ;  /* 0x0000008aac24723c */ /* 0x000fe20000041824 */
[----:B------:R-:W1:Y:S07]  /*5080*/  LDSM.16.M88.4 R136, [R180+0x3800] ;  /* 0x00380000b488783b */ /* 0x000e6e0000000200 */
[C---:B----4-:R-:W-:Y:S08]  /*5090*/  HMMA.16816.F32.BF16 R8, R152.reuse, R148, R8 ;  /* 0x000000949808723c */ /* 0x050ff00000041808 */
[C---:B------:R-:W-:Y:S01]  /*50a0*/  HMMA.16816.F32.BF16 R4, R152.reuse, R150, R4 ;  /* 0x000000969804723c */ /* 0x040fe20000041804 */
[----:B------:R-:W-:Y:S07]  /*50b0*/  LDSM.16.M88.4 R148, [R165+0x2000] ;  /* 0x00200000a594783b */ /* 0x000fee0000000200 */
[----:B------:R-:W-:Y:S01]  /*50c0*/  HMMA.16816.F32.BF16 R124, R152, R158, R124 ;  /* 0x0000009e987c723c */ /* 0x000fe2000004187c */
[----:B------:R-:W3:Y:S07]  /*50d0*/  LDSM.16.M88.4 R156, [R156] ;  /* 0x000000009c9c783b */ /* 0x000eee0000000200 */
[C---:B------:R-:W-:Y:S08]  /*50e0*/  HMMA.16816.F32.BF16 R24, R172.reuse, R140, R24 ;  /* 0x0000008cac18723c */ /* 0x040ff00000041818 */
[C---:B------:R-:W-:Y:S01]  /*50f0*/  HMMA.16816.F32.BF16 R20, R172.reuse, R142, R20 ;  /* 0x0000008eac14723c */ /* 0x040fe20000041814 */
[----:B------:R-:W-:Y:S07]  /*5100*/  LDSM.16.M88.4 R140, [R180+0x4800] ;  /* 0x00480000b48c783b */ /* 0x000fee0000000200 */
[C---:B------:R-:W-:Y:S08]  /*5110*/  HMMA.16816.F32.BF16 R16, R172.reuse, R144, R16 ;  /* 0x00000090ac10723c */ /* 0x040ff00000041810 */
[----:B------:R-:W-:Y:S01]  /*5120*/  HMMA.16816.F32.BF16 R12, R172, R146, R12 ;  /* 0x00000092ac0c723c */ /* 0x000fe2000004180c */
[----:B------:R-:W4:Y:S07]  /*5130*/  LDSM.16.M88.4 R144, [R180+0x4000] ;  /* 0x00400000b490783b */ /* 0x000f2e0000000200 */
[C---:B--2---:R-:W-:Y:S08]  /*5140*/  HMMA.16816.F32.BF16 R120, R152.reuse, R132, R120 ;  /* 0x000000849878723c */ /* 0x044ff00000041878 */
[C---:B------:R-:W-:Y:S01]  /*5150*/  HMMA.16816.F32.BF16 R116, R152.reuse, R134, R116 ;  /* 0x000000869874723c */ /* 0x040fe20000041874 */
[----:B------:R-:W2:Y:S07]  /*5160*/  LDSM.16.M88.4 R132, [R180+0x6000] ;  /* 0x00600000b484783b */ /* 0x000eae0000000200 */
[C---:B-1----:R-:W-:Y:S08]  /*5170*/  HMMA.16816.F32.BF16 R112, R152.reuse, R136, R112 ;  /* 0x000000889870723c */ /* 0x042ff00000041870 */
[----:B------:R-:W-:Y:S01]  /*5180*/  HMMA.16816.F32.BF16 R108, R152, R138, R108 ;  /* 0x0000008a986c723c */ /* 0x000fe2000004186c */
[----:B------:R-:W1:Y:S07]  /*5190*/  LDSM.16.M88.4 R136, [R180+0x6800] ;  /* 0x00680000b488783b */ /* 0x000e6e0000000200 */
[----:B---3--:R-:W-:Y:S08]  /*51a0*/  HMMA.16816.F32.BF16 R8, R156, R148, R8 ;  /* 0x000000949c08723c */ /* 0x008ff00000041808 */
[C---:B----4-:R-:W-:Y:S08]  /*51b0*/  HMMA.16816.F32.BF16 R104, R152.reuse, R144, R104 ;  /* 0x000000909868723c */ /* 0x050ff00000041868 */
[----:B------:R-:W-:Y:S01]  /*51c0*/  HMMA.16816.F32.BF16 R100, R152, R146, R100 ;  /* 0x000000929864723c */ /* 0x000fe20000041864 */
[----:B------:R-:W-:Y:S02]  /*51d0*/  LDSM.16.M88.4 R144, [R165+0x2800] ;  /* 0x00280000a590783b */ /* 0x000fe40000000200 */
[----:B------:R-:W-:Y:S01]  /*51e0*/  FMUL.FTZ R9, R9, UR4 ;  /* 0x0000000409097c20 */ /* 0x000fe20008410000 */
[----:B------:R-:W-:Y:S01]  /*51f0*/  FMUL.FTZ R10, R10, UR4 ;  /* 0x000000040a0a7c20 */ /* 0x000fe20008410000 */
[----:B------:R-:W-:-:S02]  /*5200*/  FMUL.FTZ R2, R8, UR4 ;  /* 0x0000000408027c20 */ /* 0x000fc40008410000 */
[----:B------:R-:W-:Y:S01]  /*5210*/  MUFU.TANH R148, R9 ;  /* 0x0000000900947308 */ /* 0x000fe20000002400 */
[C---:B------:R-:W-:Y:S07]  /*5220*/  HMMA.16816.F32.BF16 R96, R152.reuse, R140, R96 ;  /* 0x0000008c9860723c */ /* 0x040fee0000041860 */
[----:B------:R3:W-:Y:S01]  /*5230*/  MUFU.TANH R149, R10 ;  /* 0x0000000a00957308 */ /* 0x0007e20000002400 */
[C---:B------:R-:W-:Y:S01]  /*5240*/  HMMA.16816.F32.BF16 R92, R152.reuse, R142, R92 ;  /* 0x0000008e985c723c */ /* 0x040fe2000004185c */
[----:B------:R-:W4:Y:S06]  /*5250*/  LDSM.16.M88.4 R140, [R180+0x7000] ;  /* 0x00700000b48c783b */ /* 0x000f2c0000000200 */
[----:B------:R-:W-:Y:S01]  /*5260*/  MUFU.TANH R2, R2 ;  /* 0x0000000200027308 */ /* 0x000fe20000002400 */
[C---:B--2---:R-:W-:Y:S08]  /*5270*/  HMMA.16816.F32.BF16 R72, R152.reuse, R132, R72 ;  /* 0x000000849848723c */ /* 0x044ff00000041848 */
[----:B------:R-:W-:Y:S01]  /*5280*/  HMMA.16816.F32.BF16 R68, R152, R134, R68 ;  /* 0x000000869844723c */ /* 0x000fe20000041844 */
[----:B------:R-:W2:Y:S07]  /*5290*/  LDSM.16.M88.4 R132, [R180+0x7800] ;  /* 0x00780000b484783b */ /* 0x000eae0000000200 */
[----:B------:R-:W-:Y:S01]  /*52a0*/  HMMA.16816.F32.BF16 R4, R156, R150, R4 ;  /* 0x000000969c04723c */ /* 0x000fe20000041804 */
[----:B------:R-:W-:-:S02]  /*52b0*/  FMUL.FTZ R150, R11, UR4 ;  /* 0x000000040b967c20 */ /* 0x000fc40008410000 */
[----:B---3--:R-:W3:Y:S04]  /*52c0*/  LDSM.16.M88.4 R8, [R180+0x8000] ;  /* 0x00800000b408783b */ /* 0x008ee80000000200 */
[----:B------:R-:W-:Y:S01]  /*52d0*/  MUFU.TANH R150, R150 ;  /* 0x0000009600967308 */ /* 0x000fe20000002400 */
[C---:B------:R-:W-:Y:S08]  /*52e0*/  HMMA.16816.F32.BF16 R56, R172.reuse, R168, R56 ;  /* 0x000000a8ac38723c */ /* 0x040ff00000041838 */
[C---:B------:R-:W-:Y:S01]  /*52f0*/  HMMA.16816.F32.BF16 R52, R172.reuse, R170, R52 ;  /* 0x000000aaac34723c */ /* 0x040fe20000041834 */
[----:B------:R-:W-:Y:S02]  /*5300*/  LDSM.16.M88.4 R168, [R180+0x5800] ;  /* 0x00580000b4a8783b */ /* 0x000fe40000000200 */
[----:B------:R-:W-:Y:S01]  /*5310*/  FMUL.FTZ R4, R4, UR4 ;  /* 0x0000000404047c20 */ /* 0x000fe20008410000 */
[----:B------:R-:W-:Y:S01]  /*5320*/  FMUL.FTZ R5, R5, UR4 ;  /* 0x0000000405057c20 */ /* 0x000fe20008410000 */
[----:B------:R-:W-:Y:S01]  /*5330*/  FMUL.FTZ R6, R6, UR4 ;  /* 0x0000000406067c20 */ /* 0x000fe20008410000 */
[----:B------:R-:W-:Y:S01]  /*5340*/  FMUL.FTZ R7, R7, UR4 ;  /* 0x0000000407077c20 */ /* 0x000fe20008410000 */
[----:B------:R-:W-:Y:S01]  /*5350*/  MUFU.TANH R151, R4 ;  /* 0x0000000400977308 */ /* 0x000fe20000002400 */
[----:B------:R-:W-:Y:S08]  /*5360*/  HMMA.16816.F32.BF16 R48, R172, R160, R48 ;  /* 0x000000a0ac30723c */ /* 0x000ff00000041830 */
[C---:B-1----:R-:W-:Y:S08]  /*5370*/  HMMA.16816.F32.BF16 R64, R152.reuse, R136, R64 ;  /* 0x000000889840723c */ /* 0x042ff00000041840 */
[C---:B------:R-:W-:Y:S01]  /*5380*/  HMMA.16816.F32.BF16 R60, R152.reuse, R138, R60 ;  /* 0x0000008a983c723c */ /* 0x040fe2000004183c */
[----:B------:R-:W1:Y:S07]  /*5390*/  LDSM.16.M88.4 R136, [R180+0x8800] ;  /* 0x00880000b488783b */ /* 0x000e6e0000000200 */
[----:B----4-:R-:W-:Y:S08]  /*53a0*/  HMMA.16816.F32.BF16 R56, R152, R140, R56 ;  /* 0x0000008c9838723c */ /* 0x010ff00000041838 */
[----:B------:R-:W-:Y:S01]  /*53b0*/  HMMA.16816.F32.BF16 R128, R156, R144, R128 ;  /* 0x000000909c80723c */ /* 0x000fe20000041880 */
[----:B------:R-:W-:Y:S07]  /*53c0*/  MUFU.TANH R144, R5 ;  /* 0x0000000500907308 */ /* 0x000fee0000002400 */
[----:B------:R-:W-:Y:S01]  /*53d0*/  HMMA.16816.F32.BF16 R52, R152, R142, R52 ;  /* 0x0000008e9834723c */ /* 0x000fe20000041834 */
[----:B------:R-:W4:Y:S01]  /*53e0*/  LDSM.16.M88.4 R140, [R165+0x3000] ;  /* 0x00300000a58c783b */ /* 0x000f220000000200 */
[----:B------:R-:W-:Y:S06]  /*53f0*/  MUFU.TANH R145, R6 ;  /* 0x0000000600917308 */ /* 0x000fec0000002400 */
[----:B------:R-:W-:Y:S03]  /*5400*/  HMMA.16816.F32.BF16 R124, R156, R146, R124 ;  /* 0x000000929c7c723c */ /* 0x000fe6000004187c */
[----:B------:R-:W-:Y:S01]  /*5410*/  FMUL.FTZ R128, R128, UR4 ;  /* 0x0000000480807c20 */ /* 0x000fe20008410000 */
[----:B------:R-:W-:Y:S01]  /*5420*/  FMUL.FTZ R129, R129, UR4 ;  /* 0x0000000481817c20 */ /* 0x000fe20008410000 */
[----:B------:R-:W-:Y:S01]  /*5430*/  FMUL.FTZ R130, R130, UR4 ;  /* 0x0000000482827c20 */ /* 0x000fe20008410000 */
[----:B------:R-:W-:-:S02]  /*5440*/  FMUL.FTZ R131, R131, UR4 ;  /* 0x0000000483837c20 */ /* 0x000fc40008410000 */
[----:B--2---:R-:W-:Y:S01]  /*5450*/  HMMA.16816.F32.BF16 R48, R152, R132, R48 ;  /* 0x000000849830723c */ /* 0x004fe20000041830 */
[----:B------:R2:W-:Y:S07]  /*5460*/  MUFU.TANH R132, R7 ;  /* 0x0000000700847308 */ /* 0x0005ee0000002400 */
[----:B------:R-:W-:Y:S01]  /*5470*/  HMMA.16816.F32.BF16 R44, R172, R162, R44 ;  /* 0x000000a2ac2c723c */ /* 0x000fe2000004182c */
[----:B------:R-:W-:Y:S01]  /*5480*/  MUFU.TANH R133, R128 ;  /* 0x0000008000857308 */ /* 0x000fe20000002400 */
[----:B------:R-:W-:Y:S01]  /*5490*/  LDSM.16.M88.4 R160, [R180+0x5000] ;  /* 0x00500000b4a0783b */ /* 0x000fe20000000200 */
[----:B------:R-:W-:Y:S01]  /*54a0*/  FMUL.FTZ R124, R124, UR4 ;  /* 0x000000047c7c7c20 */ /* 0x000fe20008410000 */
[----:B------:R-:W-:Y:S01]  /*54b0*/  FMUL.FTZ R125, R125, UR4 ;  /* 0x000000047d7d7c20 */ /* 0x000fe20008410000 */
[----:B------:R-:W-:-:S03]  /*54c0*/  FMUL.FTZ R126, R126, UR4 ;  /* 0x000000047e7e7c20 */ /* 0x000fc60008410000 */
[C---:B---3--:R-:W-:Y:S01]  /*54d0*/  HMMA.16816.F32.BF16 R40, R152.reuse, R8, R40 ;  /* 0x000000089828723c */ /* 0x048fe20000041828 */
[----:B------:R-:W-:Y:S01]  /*54e0*/  MUFU.TANH R146, R131 ;  /* 0x0000008300927308 */ /* 0x000fe20000002400 */
[----:B--2---:R-:W2:Y:S06]  /*54f0*/  LDSM.16.M88.4 R4, [R180+0x9000] ;  /* 0x00900000b404783b */ /* 0x004eac0000000200 */
[C---:B------:R-:W-:Y:S01]  /*5500*/  HMMA.16816.F32.BF16 R36, R152.reuse, R10, R36 ;  /* 0x0000000a9824723c */ /* 0x040fe20000041824 */
[----:B------:R-:W3:Y:S07]  /*5510*/  LDSM.16.M88.4 R8, [R180+0x9800] ;  /* 0x00980000b408783b */ /* 0x000eee0000000200 */
[C---:B------:R-:W-:Y:S01]  /*5520*/  HMMA.16816.F32.BF16 R44, R152.reuse, R134, R44 ;  /* 0x00000086982c723c */ /* 0x040fe2000004182c */
[----:B------:R-:W-:Y:S07]  /*5530*/  MUFU.TANH R134, R129 ;  /* 0x0000008100867308 */ /* 0x000fee0000002400 */
[C---:B-1----:R-:W-:Y:S01]  /*5540*/  HMMA.16816.F32.BF16 R32, R152.reuse, R136, R32 ;  /* 0x000000889820723c */ /* 0x042fe20000041820 */
[----:B------:R1:W-:Y:S07]  /*5550*/  MUFU.TANH R135, R130 ;  /* 0x0000008200877308 */ /* 0x0003ee0000002400 */
[----:B------:R-:W-:Y:S01]  /*5560*/  HMMA.16816.F32.BF16 R28, R152, R138, R28 ;  /* 0x0000008a981c723c */ /* 0x000fe2000004181c */
[----:B------:R-:W-:Y:S01]  /*5570*/  MUFU.TANH R136, R124 ;  /* 0x0000007c00887308 */ /* 0x000fe20000002400 */
[----:B------:R-:W-:-:S06]  /*5580*/  FMUL.FTZ R139, R127, UR4 ;  /* 0x000000047f8b7c20 */ /* 0x000fcc0008410000 */
[C---:B----4-:R-:W-:Y:S01]  /*5590*/  HMMA.16816.F32.BF16 R120, R156.reuse, R140, R120 ;  /* 0x0000008c9c78723c */ /* 0x050fe20000041878 */
[----:B------:R-:W-:Y:S01]  /*55a0*/  MUFU.TANH R137, R125 ;  /* 0x0000007d00897308 */ /* 0x000fe20000002400 */
[----:B-1----:R-:W1:Y:S06]  /*55b0*/  LDSM.16.M88.4 R128, [R165+0x3800] ;  /* 0x00380000a580783b */ /* 0x002e6c0000000200 */
[----:B------:R-:W-:Y:S01]  /*55c0*/  HMMA.16816.F32.BF16 R116, R156, R142, R116 ;  /* 0x0000008e9c74723c */ /* 0x000fe20000041874 */
[----:B------:R4:W-:Y:S07]  /*55d0*/  MUFU.TANH R138, R126 ;  /* 0x0000007e008a7308 */ /* 0x0009ee0000002400 */
[----:B--2---:R-:W-:Y:S01]  /*55e0*/  HMMA.16816.F32.BF16 R24, R152, R4, R24 ;  /* 0x000000049818723c */ /* 0x004fe20000041818 */
[----:B------:R-:W-:Y:S02]  /*55f0*/  MUFU.TANH R139, R139 ;  /* 0x0000008b008b7308 */ /* 0x000fe40000002400 */
[----:B------:R-:W-:Y:S01]  /*5600*/  FMUL.FTZ R120, R120, UR4 ;  /* 0x0000000478787c20 */ /* 0x000fe20008410000 */
[----:B------:R-:W-:Y:S01]  /*5610*/  FMUL.FTZ R121, R121, UR4 ;  /* 0x0000000479797c20 */ /* 0x000fe20008410000 */
[----:B------:R-:W-:Y:S01]  /*5620*/  FMUL.FTZ R122, R122, UR4 ;  /* 0x000000047a7a7c20 */ /* 0x000fe20008410000 */
[----:B------:R-:W-:-:S02]  /*5630*/  FMUL.FTZ R123, R123, UR4 ;  /* 0x000000047b7b7c20 */ /* 0x000fc40008410000 */
[C---:B------:R-:W-:Y:S01]  /*5640*/  HMMA.16816.F32.BF16 R20, R152.reuse, R6, R20 ;  /* 0x000000069814723c */ /* 0x040fe20000041814 */
[----:B------:R-:W-:Y:S01]  /*5650*/  LDSM.16.M88.4 R4, [R165+0x4800] ;  /* 0x00480000a504783b */ /* 0x000fe20000000200 */
[----:B------:R-:W-:Y:S01]  /*5660*/  MUFU.TANH R140, R120 ;  /* 0x00000078008c7308 */ /* 0x000fe20000002400 */
[----:B------:R-:W-:Y:S01]  /*5670*/  FMUL.FTZ R116, R116, UR4 ;  /* 0x0000000474747c20 */ /* 0x000fe20008410000 */
[----:B------:R-:W-:Y:S01]  /*5680*/  FMUL.FTZ R117, R117, UR4 ;  /* 0x0000000475757c20 */ /* 0x000fe20008410000 */
[----:B----4-:R-:W2:Y:S01]  /*5690*/  LDSM.16.M88.4 R124, [R165+0x4000] ;  /* 0x00400000a57c783b */ /* 0x010ea20000000200 */
[----:B------:R-:W-:Y:S02]  /*56a0*/  FMUL.FTZ R118, R118, UR4 ;  /* 0x0000000476767c20 */ /* 0x000fe40008410000 */
[C---:B---3--:R-:W-:Y:S02]  /*56b0*/  HMMA.16816.F32.BF16 R16, R152.reuse, R8, R16 ;  /* 0x000000089810723c */ /* 0x048fe40000041810 */
[----:B------:R-:W-:Y:S06]  /*56c0*/  MUFU.TANH R141, R121 ;  /* 0x00000079008d7308 */ /* 0x000fec0000002400 */
[----:B------:R-:W-:Y:S01]  /*56d0*/  HMMA.16816.F32.BF16 R12, R152, R10, R12 ;  /* 0x0000000a980c723c */ /* 0x000fe2000004180c */
[----:B------:R-:W3:Y:S01]  /*56e0*/  LDSM.16.M88.4 R8, [R165+0x5000] ;  /* 0x00500000a508783b */ /* 0x000ee20000000200 */
[----:B------:R-:W-:Y:S06]  /*56f0*/  MUFU.TANH R142, R122 ;  /* 0x0000007a008e7308 */ /* 0x000fec0000002400 */
[----:B-1----:R-:W-:Y:S02]  /*5700*/  HMMA.16816.F32.BF16 R112, R156, R128, R112 ;  /* 0x000000809c70723c */ /* 0x002fe40000041870 */
[----:B------:R1:W-:Y:S06]  /*5710*/  MUFU.TANH R143, R123 ;  /* 0x0000007b008f7308 */ /* 0x0003ec0000002400 */
[C---:B------:R-:W-:Y:S02]  /*5720*/  HMMA.16816.F32.BF16 R88, R152.reuse, R160, R88 ;  /* 0x000000a09858723c */ /* 0x040fe40000041858 */
[----:B------:R-:W-:Y:S06]  /*5730*/  MUFU.TANH R128, R116 ;  /* 0x0000007400807308 */ /* 0x000fec0000002400 */
[----:B------:R-:W-:Y:S02]  /*5740*/  HMMA.16816.F32.BF16 R84, R152, R162, R84 ;  /* 0x000000a29854723c */ /* 0x000fe40000041854 */
[----:B------:R-:W-:Y:S01]  /*5750*/  MUFU.TANH R129, R117 ;  /* 0x0000007500817308 */ /* 0x000fe20000002400 */
[----:B-1----:R-:W1:Y:S01]  /*5760*/  LDSM.16.M88.4 R120, [R165+0x5800] ;  /* 0x00580000a578783b */ /* 0x002e620000000200 */
[----:B------:R-:W-:Y:S01]  /*5770*/  FMUL.FTZ R112, R112, UR4 ;  /* 0x0000000470707c20 */ /* 0x000fe20008410000 */
[----:B------:R-:W-:Y:S01]  /*5780*/  FMUL.FTZ R113, R113, UR4 ;  /* 0x0000000471717c20 */ /* 0x000fe20008410000 */
[----:B------:R-:W-:Y:S01]  /*5790*/  FMUL.FTZ R114, R114, UR4 ;  /* 0x0000000472727c20 */ /* 0x000fe20008410000 */
[----:B------:R-:W-:Y:S01]  /*57a0*/  FMUL.FTZ R115, R115, UR4 ;  /* 0x0000000473737c20 */ /* 0x000fe20008410000 */
[C---:B--2---:R-:W-:Y:S01]  /*57b0*/  HMMA.16816.F32.BF16 R104, R156.reuse, R124, R104 ;  /* 0x0000007c9c68723c */ /* 0x044fe20000041868 */
[----:B------:R-:W-:Y:S01]  /*57c0*/  FMUL.FTZ R125, R119, UR4 ;  /* 0x00000004777d7c20 */ /* 0x000fe20008410000 */
[----:B------:R2:W-:Y:S06]  /*57d0*/  MUFU.TANH R124, R118 ;  /* 0x00000076007c7308 */ /* 0x0005ec0000002400 */
[C---:B------:R-:W-:Y:S02]  /*57e0*/  HMMA.16816.F32.BF16 R96, R156.reuse, R4, R96 ;  /* 0x000000049c60723c */ /* 0x040fe40000041860 */
[----:B------:R-:W-:Y:S06]  /*57f0*/  MUFU.TANH R125, R125 ;  /* 0x0000007d007d7308 */ /* 0x000fec0000002400 */
[----:B------:R-:W-:Y:S01]  /*5800*/  HMMA.16816.F32.BF16 R92, R156, R6, R92 ;  /* 0x000000069c5c723c */ /* 0x000fe2000004185c */
[----:B------:R-:W-:Y:S02]  /*5810*/  LDSM.16.M88.4 R4, [R165+0x6800] ;  /* 0x00680000a504783b */ /* 0x000fe40000000200 */
[----:B------:R-:W-:Y:S01]  /*5820*/  FMUL.FTZ R105, R105, UR4 ;  /* 0x0000000469697c20 */ /* 0x000fe20008410000 */
[----:B------:R-:W-:Y:S01]  /*5830*/  FMUL.FTZ R107, R107, UR4 ;  /* 0x000000046b6b7c20 */ /* 0x000fe20008410000 */
[----:B--2---:R-:W2:Y:S01]  /*5840*/  LDSM.16.M88.4 R116, [R165+0x6000] ;  /* 0x00600000a574783b */ /* 0x004ea20000000200 */
[----:B------:R-:W-:Y:S01]  /*5850*/  FMUL.FTZ R104, R104, UR4 ;  /* 0x0000000468687c20 */ /* 0x000fe20008410000 */
[----:B------:R-:W-:Y:S01]  /*5860*/  MUFU.TANH R160, R105 ;  /* 0x0000006900a07308 */ /* 0x000fe20000002400 */
[C---:B------:R-:W-:Y:S07]  /*5870*/  HMMA.16816.F32.BF16 R80, R152.reuse, R168, R80 ;  /* 0x000000a89850723c */ /* 0x040fee0000041850 */
[----:B------:R-:W-:Y:S01]  /*5880*/  MUFU.TANH R161, R107 ;  /* 0x0000006b00a17308 */ /* 0x000fe20000002400 */
[----:B------:R-:W-:Y:S03]  /*5890*/  HMMA.16816.F32.BF16 R76, R152, R170, R76 ;  /* 0x000000aa984c723c */ /* 0x000fe6000004184c */
[----:B------:R-:W-:Y:S01]  /*58a0*/  FMUL.FTZ R93, R93, UR4 ;  /* 0x000000045d5d7c20 */ /* 0x000fe20008410000 */
[----:B------:R-:W-:Y:S01]  /*58b0*/  FMUL.FTZ R94, R94, UR4 ;  /* 0x000000045e5e7c20 */ /* 0x000fe20008410000 */
[----:B------:R-:W-:Y:S01]  /*58c0*/  FMUL.FTZ R95, R95, UR4 ;  /* 0x000000045f5f7c20 */ /* 0x000fe20008410000 */
[----:B------:R-:W-:Y:S01]  /*58d0*/  FMUL.FTZ R92, R92, UR4 ;  /* 0x000000045c5c7c20 */ /* 0x000fe20008410000 */
[----:B------:R4:W-:Y:S01]  /*58e0*/  MUFU.TANH R155, R104 ;  /* 0x00000068009b7308 */ /* 0x0009e20000002400 */
[C---:B---3--:R-:W-:Y:S07]  /*58f0*/  HMMA.16816.F32.BF16 R88, R156.reuse, R8, R88 ;  /* 0x000000089c58723c */ /* 0x048fee0000041858 */
[----:B------:R-:W-:Y:S01]  /*5900*/  MUFU.TANH R92, R92 ;  /* 0x0000005c005c7308 */ /* 0x000fe20000002400 */
[C---:B------:R-:W-:Y:S01]  /*5910*/  HMMA.16816.F32.BF16 R84, R156.reuse, R10, R84 ;  /* 0x0000000a9c54723c */ /* 0x040fe20000041854 */
[----:B------:R-:W3:Y:S07]  /*5920*/  LDSM.16.M88.4 R8, [R165+0x7000] ;  /* 0x00700000a508783b */ /* 0x000eee0000000200 */
[----:B-1----:R-:W-:Y:S03]  /*5930*/  HMMA.16816.F32.BF16 R80, R156, R120, R80 ;  /* 0x000000789c50723c */ /* 0x002fe60000041850 */
[----:B------:R-:W-:Y:S01]  /*5940*/  FMUL.FTZ R88, R88, UR4 ;  /* 0x0000000458587c20 */ /* 0x000fe20008410000 */
[----:B------:R-:W-:-:S04]  /*5950*/  FMUL.FTZ R89, R89, UR4 ;  /* 0x0000000459597c20 */ /* 0x000fc80008410000 */
[C---:B------:R-:W-:Y:S08]  /*5960*/  HMMA.16816.F32.BF16 R76, R156.reuse, R122, R76 ;  /* 0x0000007a9c4c723c */ /* 0x040ff0000004184c */
[C---:B--2---:R-:W-:Y:S01]  /*5970*/  HMMA.16816.F32.BF16 R120, R156.reuse, R116, R72 ;  /* 0x000000749c78723c */ /* 0x044fe20000041848 */
[----:B------:R-:W-:Y:S07]  /*5980*/  LDSM.16.M88.4 R72, [R165+0x8000] ;  /* 0x00800000a548783b */ /* 0x000fee0000000200 */
[----:B------:R-:W-:Y:S01]  /*5990*/  HMMA.16816.F32.BF16 R68, R156, R118, R68 ;  /* 0x000000769c44723c */ /* 0x000fe20000041844 */
[----:B------:R-:W1:Y:S02]  /*59a0*/  LDSM.16.M88.4 R116, [R165+0x9800] ;  /* 0x00980000a574783b */ /* 0x000e640000000200 */
[----:B----4-:R-:W-:-:S05]  /*59b0*/  FMUL.FTZ R104, R78, UR4 ;  /* 0x000000044e687c20 */ /* 0x010fca0008410000 */
[C---:B------:R-:W-:Y:S01]  /*59c0*/  HMMA.16816.F32.BF16 R108, R156.reuse, R130, R108 ;  /* 0x000000829c6c723c */ /* 0x040fe2000004186c */
[----:B------:R-:W-:Y:S07]  /*59d0*/  MUFU.TANH R130, R114 ;  /* 0x0000007200827308 */ /* 0x000fee0000002400 */
[C---:B------:R-:W-:Y:S01]  /*59e0*/  HMMA.16816.F32.BF16 R64, R156.reuse, R4, R64 ;  /* 0x000000049c40723c */ /* 0x040fe20000041840 */
[----:B------:R-:W-:Y:S07]  /*59f0*/  MUFU.TANH R131, R115 ;  /* 0x0000007300837308 */ /* 0x000fee0000002400 */
[C---:B------:R-:W-:Y:S01]  /*5a00*/  HMMA.16816.F32.BF16 R60, R156.reuse, R6, R60 ;  /* 0x000000069c3c723c */ /* 0x040fe2000004183c */
[----:B------:R-:W2:Y:S02]  /*5a10*/  LDSM.16.M88.4 R4, [R165+0x8800] ;  /* 0x00880000a504783b */ /* 0x000ea40000000200 */
[----:B------:R-:W-:Y:S01]  /*5a20*/  FMUL.FTZ R108, R108, UR4 ;  /* 0x000000046c6c7c20 */ /* 0x000fe20008410000 */
[----:B------:R-:W-:Y:S01]  /*5a30*/  FMUL.FTZ R109, R109, UR4 ;  /* 0x000000046d6d7c20 */ /* 0x000fe20008410000 */
[----:B------:R-:W-:Y:S01]  /*5a40*/  FMUL.FTZ R110, R110, UR4 ;  /* 0x000000046e6e7c20 */ /* 0x000fe20008410000 */
[----:B------:R-:W-:Y:S01]  /*5a50*/  FMUL.FTZ R111, R111, UR4 ;  /* 0x000000046f6f7c20 */ /* 0x000fe20008410000 */
[----:B------:R-:W-:Y:S01]  /*5a60*/  MUFU.TANH R147, R108 ;  /* 0x0000006c00937308 */ /* 0x000fe20000002400 */
[C---:B---3--:R-:W-:Y:S07]  /*5a70*/  HMMA.16816.F32.BF16 R52, R156.reuse, R10, R52 ;  /* 0x0000000a9c34723c */ /* 0x048fee0000041834 */
[----:B------:R-:W-:Y:S01]  /*5a80*/  MUFU.TANH R152, R109 ;  /* 0x0000006d00987308 */ /* 0x000fe20000002400 */
[C---:B------:R-:W-:Y:S07]  /*5a90*/  HMMA.16816.F32.BF16 R100, R156.reuse, R126, R100 ;  /* 0x0000007e9c64723c */ /* 0x040fee0000041864 */
[----:B------:R-:W-:Y:S01]  /*5aa0*/  MUFU.TANH R153, R110 ;  /* 0x0000006e00997308 */ /* 0x000fe20000002400 */
[----:B-1----:R-:W-:Y:S03]  /*5ab0*/  HMMA.16816.F32.BF16 R12, R156, R118, R12 ;  /* 0x000000769c0c723c */ /* 0x002fe6000004180c */
[----:B------:R-:W-:Y:S01]  /*5ac0*/  FMUL.FTZ R54, R54, UR4 ;  /* 0x0000000436367c20 */ /* 0x000fe20008410000 */
[----:B------:R-:W-:-:S03]  /*5ad0*/  FMUL.FTZ R55, R55, UR4 ;  /* 0x0000000437377c20 */ /* 0x000fc60008410000 */
[----:B------:R1:W-:Y:S01]  /*5ae0*/  MUFU.TANH R154, R111 ;  /* 0x0000006f009a7308 */ /* 0x0003e20000002400 */
[C---:B------:R-:W-:Y:S01]  /*5af0*/  HMMA.16816.F32.BF16 R36, R156.reuse, R74, R36 ;  /* 0x0000004a9c24723c */ /* 0x040fe20000041824 */
[----:B------:R-:W-:Y:S01]  /*5b00*/  FMUL.FTZ R74, R96, UR4 ;  /* 0x00000004604a7c20 */ /* 0x000fe20008410000 */
[----:B------:R-:W-:Y:S01]  /*5b10*/  FMUL.FTZ R96, R97, UR4 ;  /* 0x0000000461607c20 */ /* 0x000fe20008410000 */
[----:B------:R-:W-:Y:S01]  /*5b20*/  FMUL.FTZ R101, R101, UR4 ;  /* 0x0000000465657c20 */ /* 0x000fe20008410000 */
[----:B------:R-:W-:Y:S01]  /*5b30*/  FMUL.FTZ R97, R98, UR4 ;  /* 0x0000000462617c20 */ /* 0x000fe20008410000 */
[----:B------:R-:W-:Y:S01]  /*5b40*/  FMUL.FTZ R98, R99, UR4 ;  /* 0x0000000463627c20 */ /* 0x000fe20008410000 */
[----:B------:R-:W-:Y:S01]  /*5b50*/  FMUL.FTZ R99, R77, UR4 ;  /* 0x000000044d637c20 */ /* 0x000fe20008410000 */
[----:B------:R-:W-:Y:S01]  /*5b60*/  MUFU.TANH R126, R112 ;  /* 0x00000070007e7308 */ /* 0x000fe20000002400 */
[C---:B------:R-:W-:Y:S01]  /*5b70*/  HMMA.16816.F32.BF16 R40, R156.reuse, R72, R40 ;  /* 0x000000489c28723c */ /* 0x040fe20000041828 */
[----:B------:R-:W-:Y:S01]  /*5b80*/  FMUL.FTZ R73, R103, UR4 ;  /* 0x0000000467497c20 */ /* 0x000fe20008410000 */
[----:B------:R-:W-:Y:S01]  /*5b90*/  FMUL.FTZ R72, R102, UR4 ;  /* 0x0000000466487c20 */ /* 0x000fe20008410000 */
[----:B------:R-:W-:Y:S01]  /*5ba0*/  FMUL.FTZ R102, R79, UR4 ;  /* 0x000000044f667c20 */ /* 0x000fe20008410000 */
[----:B------:R-:W-:Y:S01]  /*5bb0*/  FMUL.FTZ R100, R100, UR4 ;  /* 0x0000000464647c20 */ /* 0x000fe20008410000 */
[----:B------:R-:W-:Y:S01]  /*5bc0*/  FMUL.FTZ R13, R13, UR4 ;  /* 0x000000040d0d7c20 */ /* 0x000fe20008410000 */
[----:B------:R-:W-:Y:S01]  /*5bd0*/  FMUL.FTZ R15, R15, UR4 ;  /* 0x000000040f0f7c20 */ /* 0x000fe20008410000 */
[----:B------:R3:W-:Y:S01]  /*5be0*/  MUFU.TANH R127, R113 ;  /* 0x00000071007f7308 */ /* 0x0007e20000002400 */
[----:B-1----:R-:W-:Y:S01]  /*5bf0*/  HMMA.16816.F32.BF16 R108, R156, R8, R56 ;  /* 0x000000089c6c723c */ /* 0x002fe20000041838 */
[----:B------:R-:W1:Y:S01]  /*5c00*/  LDSM.16.M88.4 R8, [R165+0x9000] ;  /* 0x00900000a508783b */ /* 0x000e620000000200 */
[----:B------:R-:W-:-:S02]  /*5c10*/  IMAD.SHL.U32 R56, R167, 0x2, RZ ;  /* 0x00000002a7387824 */ /* 0x000fc400078e00ff */
[----:B------:R-:W-:Y:S01]  /*5c20*/  FMUL.FTZ R57, R106, UR4 ;  /* 0x000000046a397c20 */ /* 0x000fe20008410000 */
[----:B------:R-:W-:Y:S01]  /*5c30*/  FMUL.FTZ R36, R36, UR4 ;  /* 0x0000000424247c20 */ /* 0x000fe20008410000 */
[----:B------:R-:W-:Y:S01]  /*5c40*/  FMUL.FTZ R38, R38, UR4 ;  /* 0x0000000426267c20 */ /* 0x000fe20008410000 */
[----:B------:R-:W-:Y:S01]  /*5c50*/  FMUL.FTZ R39, R39, UR4 ;  /* 0x0000000427277c20 */ /* 0x000fe20008410000 */
[----:B------:R-:W-:Y:S01]  /*5c60*/  LOP3.LUT R56, R56, 0x6, RZ, 0xc0, !PT ;  /* 0x0000000638387812 */ /* 0x000fe200078ec0ff */
[C---:B--2---:R-:W-:Y:S01]  /*5c70*/  HMMA.16816.F32.BF16 R32, R156.reuse, R4, R32 ;  /* 0x000000049c20723c */ /* 0x044fe20000041820 */
[----:B------:R-:W-:Y:S01]  /*5c80*/  FMUL.FTZ R4, R12, UR4 ;  /* 0x000000040c047c20 */ /* 0x000fe20008410000 */
[----:B------:R-:W-:Y:S01]  /*5c90*/  MUFU.TANH R162, R101 ;  /* 0x0000006500a27308 */ /* 0x000fe20000002400 */
[----:B------:R-:W-:Y:S01]  /*5ca0*/  FMUL.FTZ R5, R84, UR4 ;  /* 0x0000000454057c20 */ /* 0x000fe20008410000 */
[----:B------:R-:W-:Y:S01]  /*5cb0*/  FMUL.FTZ R12, R81, UR4 ;  /* 0x00000004510c7c20 */ /* 0x000fe20008410000 */
[----:B------:R-:W-:Y:S01]  /*5cc0*/  FMUL.FTZ R40, R40, UR4 ;  /* 0x0000000428287c20 */ /* 0x000fe20008410000 */
[----:B------:R-:W-:Y:S01]  /*5cd0*/  FMUL.FTZ R41, R41, UR4 ;  /* 0x0000000429297c20 */ /* 0x000fe20008410000 */
[----:B------:R-:W-:Y:S01]  /*5ce0*/  FMUL.FTZ R42, R42, UR4 ;  /* 0x000000042a2a7c20 */ /* 0x000fe20008410000 */
[C---:B------:R-:W-:Y:S01]  /*5cf0*/  HMMA.16816.F32.BF16 R28, R156.reuse, R6, R28 ;  /* 0x000000069c1c723c */ /* 0x040fe2000004181c */
[----:B------:R-:W-:Y:S01]  /*5d00*/  FMUL.FTZ R7, R14, UR4 ;  /* 0x000000040e077c20 */ /* 0x000fe20008410000 */
[----:B------:R-:W2:Y:S01]  /*5d10*/  MUFU.TANH R4, R4 ;  /* 0x0000000400047308 */ /* 0x000ea20000002400 */
[----:B---3--:R3:W4:Y:S01]  /*5d20*/  LDSM.16.M88.4 R112, [R165+0x7800] ;  /* 0x00780000a570783b */ /* 0x0087220000000200 */
[----:B------:R-:W-:Y:S01]  /*5d30*/  FMUL.FTZ R6, R87, UR4 ;  /* 0x0000000457067c20 */ /* 0x000fe20008410000 */
[----:B------:R-:W-:Y:S01]  /*5d40*/  FMUL.FTZ R108, R108, UR4 ;  /* 0x000000046c6c7c20 */ /* 0x000fe20008410000 */
[----:B------:R-:W-:Y:S01]  /*5d50*/  FMUL.FTZ R111, R111, UR4 ;  /* 0x000000046f6f7c20 */ /* 0x000fe20008410000 */
[----:B------:R-:W-:Y:S01]  /*5d60*/  FMUL.FTZ R109, R109, UR4 ;  /* 0x000000046d6d7c20 */ /* 0x000fe20008410000 */
[----:B------:R-:W-:Y:S01]  /*5d70*/  HMMA.16816.F32.BF16 R16, R156, R116, R16 ;  /* 0x000000749c10723c */ /* 0x000fe20000041810 */
[----:B------:R-:W-:Y:S01]  /*5d80*/  FMUL.FTZ R116, R120, UR4 ;  /* 0x0000000478747c20 */ /* 0x000fe20008410000 */
[----:B------:R-:W5:Y:S01]  /*5d90*/  MUFU.TANH R7, R7 ;  /* 0x0000000700077308 */ /* 0x000f620000002400 */
[----:B------:R-:W-:Y:S01]  /*5da0*/  FMUL.FTZ R110, R110, UR4 ;  /* 0x000000046e6e7c20 */ /* 0x000fe20008410000 */
[----:B------:R-:W-:Y:S01]  /*5db0*/  FMUL.FTZ R43, R43, UR4 ;  /* 0x000000042b2b7c20 */ /* 0x000fe20008410000 */
[----:B------:R-:W-:Y:S01]  /*5dc0*/  FMUL.FTZ R32, R32, UR4 ;  /* 0x0000000420207c20 */ /* 0x000fe20008410000 */
[----:B------:R-:W-:Y:S01]  /*5dd0*/  FMUL.FTZ R37, R37, UR4 ;  /* 0x0000000425257c20 */ /* 0x000fe20008410000 */
[----:B------:R-:W-:Y:S01]  /*5de0*/  FMUL.FTZ R33, R33, UR4 ;  /* 0x0000000421217c20 */ /* 0x000fe20008410000 */
[----:B------:R-:W-:Y:S01]  /*5df0*/  FMUL.FTZ R34, R34, UR4 ;  /* 0x0000000422227c20 */ /* 0x000fe20008410000 */
[----:B------:R-:W-:Y:S01]  /*5e00*/  FMUL.FTZ R35, R35, UR4 ;  /* 0x0000000423237c20 */ /* 0x000fe20008410000 */
[----:B------:R2:W-:Y:S01]  /*5e10*/  MUFU.TANH R84, R94 ;  /* 0x0000005e00547308 */ /* 0x0005e20000002400 */
[----:B------:R-:W-:Y:S01]  /*5e20*/  FMUL.FTZ R28, R28, UR4 ;  /* 0x000000041c1c7c20 */ /* 0x000fe20008410000 */
[----:B------:R-:W-:Y:S01]  /*5e30*/  FMUL.FTZ R30, R30, UR4 ;  /* 0x000000041e1e7c20 */ /* 0x000fe20008410000 */
[----:B------:R-:W-:Y:S01]  /*5e40*/  FMUL.FTZ R29, R29, UR4 ;  /* 0x000000041d1d7c20 */ /* 0x000fe20008410000 */
[----:B------:R-:W-:Y:S01]  /*5e50*/  FMUL.FTZ R31, R31, UR4 ;  /* 0x000000041f1f7c20 */ /* 0x000fe20008410000 */
[----:B------:R-:W-:-:S04]  /*5e60*/  DEPBAR.LE SB0, 0x0 ;  /* 0x000080000000791a */ /* 0x000fc80000000000 */
[C---:B-1----:R-:W-:Y:S01]  /*5e70*/  HMMA.16816.F32.BF16 R24, R156.reuse, R8, R24 ;  /* 0x000000089c18723c */ /* 0x042fe20000041818 */
[----:B---3--:R-:W-:Y:S01]  /*5e80*/  IMAD.MOV.U32 R165, RZ, RZ, 0x8 ;  /* 0x00000008ffa57424 */ /* 0x008fe200078e00ff */
[----:B------:R-:W-:Y:S01]  /*5e90*/  LOP3.LUT R9, R3, R56, RZ, 0xfc, !PT ;  /* 0x0000003803097212 */ /* 0x000fe200078efcff */
[----:B------:R-:W-:Y:S01]  /*5ea0*/  FMUL.FTZ R8, R91, UR4 ;  /* 0x000000045b087c20 */ /* 0x000fe20008410000 */
[----:B------:R-:W-:Y:S01]  /*5eb0*/  FMUL.FTZ R91, R86, UR4 ;  /* 0x00000004565b7c20 */ /* 0x000fe20008410000 */
[----:B------:R-:W-:Y:S01]  /*5ec0*/  MUFU.TANH R79, R6 ;  /* 0x00000006004f7308 */ /* 0x000fe20000002400 */
[----:B------:R-:W-:Y:S01]  /*5ed0*/  VIADDMNMX R165, R0, R165, UR19, PT ;  /* 0x0000001300a57e46 */ /* 0x000fe2000b8001a5 */
[----:B------:R-:W-:Y:S01]  /*5ee0*/  FMUL.FTZ R16, R16, UR4 ;  /* 0x0000000410107c20 */ /* 0x000fe20008410000 */
[C---:B------:R-:W-:Y:S01]  /*5ef0*/  LOP3.LUT R59, R9.reuse, 0xf8, RZ, 0xfc, !PT ;  /* 0x000000f8093b7812 */ /* 0x040fe200078efcff */
[C---:B------:R-:W-:Y:S01]  /*5f00*/  HMMA.16816.F32.BF16 R20, R156.reuse, R10, R20 ;  /* 0x0000000a9c14723c */ /* 0x040fe20000041814 */
[----:B------:R-:W-:Y:S01]  /*5f10*/  LOP3.LUT R14, R9, 0x1, RZ, 0xfc, !PT ;  /* 0x00000001090e7812 */ /* 0x000fe200078efcff */
[----:B------:R-:W-:Y:S01]  /*5f20*/  FMUL.FTZ R11, R90, UR4 ;  /* 0x000000045a0b7c20 */ /* 0x000fe20008410000 */
[CC--:B------:R-:W-:Y:S01]  /*5f30*/  ISETP.GE.AND P3, PT, R59.reuse, R212.reuse, PT ;  /* 0x000000d43b00720c */ /* 0x0c0fe20003f66270 */
[----:B------:R-:W-:Y:S01]  /*5f40*/  MUFU.TANH R86, R88 ;  /* 0x0000005800567308 */ /* 0x000fe20000002400 */
[----:B------:R-:W-:Y:S01]  /*5f50*/  ISETP.GE.AND P1, PT, R59, R165, PT ;  /* 0x000000a53b00720c */ /* 0x000fe20003f26270 */
[----:B--2---:R-:W-:Y:S01]  /*5f60*/  FMUL.FTZ R94, R82, UR4 ;  /* 0x00000004525e7c20 */ /* 0x004fe20008410000 */
[----:B------:R-:W-:Y:S01]  /*5f70*/  I2FP.F32.U32 R59, R59 ;  /* 0x0000003b003b7245 */ /* 0x000fe20000201000 */
[----:B------:R-:W-:Y:S01]  /*5f80*/  FMUL.FTZ R10, R85, UR4 ;  /* 0x00000004550a7c20 */ /* 0x000fe20008410000 */
[----:B------:R-:W-:Y:S01]  /*5f90*/  I2FP.F32.U32 R58, R9 ;  /* 0x00000009003a7245 */ /* 0x000fe20000201000 */
[C---:B----4-:R-:W-:Y:S01]  /*5fa0*/  HMMA.16816.F32.BF16 R48, R156.reuse, R112, R48 ;  /* 0x000000709c30723c */ /* 0x050fe20000041830 */
[C---:B------:R-:W-:Y:S01]  /*5fb0*/  ISETP.GE.AND P5, PT, R14.reuse, R212, PT ;  /* 0x000000d40e00720c */ /* 0x040fe20003fa6270 */
[C---:B------:R-:W-:Y:S01]  /*5fc0*/  FFMA.FTZ R75, R59.reuse, UR5, R4 ;  /* 0x000000053b4b7c23 */ /* 0x040fe20008010004 */
[-C--:B------:R-:W-:Y:S01]  /*5fd0*/  ISETP.GE.AND P4, PT, R14, R165.reuse, PT ;  /* 0x000000a50e00720c */ /* 0x080fe20003f86270 */
[----:B-----5:R-:W-:Y:S01]  /*5fe0*/  FFMA.FTZ R59, R59, UR5, R7 ;  /* 0x000000053b3b7c23 */ /* 0x020fe20008010007 */
[----:B------:R-:W-:Y:S01]  /*5ff0*/  I2FP.F32.U32 R14, R14 ;  /* 0x0000000e000e7245 */ /* 0x000fe20000201000 */
[----:B------:R-:W-:Y:S01]  /*6000*/  FFMA.FTZ R7, R58, UR5, R149 ;  /* 0x000000053a077c23 */ /* 0x000fe20008010095 */
[CC--:B------:R-:W-:Y:S01]  /*6010*/  ISETP.GE.AND P2, PT, R9.reuse, R165.reuse, PT ;  /* 0x000000a50900720c */ /* 0x0c0fe20003f46270 */
[----:B------:R1:W-:Y:S01]  /*6020*/  MUFU.TANH R90, R93 ;  /* 0x0000005d005a7308 */ /* 0x0003e20000002400 */
[C---:B------:R-:W-:Y:S01]  /*6030*/  LOP3.LUT R87, R9.reuse, 0x8, RZ, 0xfc, !PT ;  /* 0x0000000809577812 */ /* 0x040fe200078efcff */
[C---:B------:R-:W-:Y:S01]  /*6040*/  FFMA.FTZ R0, R14.reuse, UR5, R148 ;  /* 0x000000050e007c23 */ /* 0x040fe20008010094 */
[----:B------:R-:W-:Y:S01]  /*6050*/  LOP3.LUT R4, R9, 0x9, RZ, 0xfc, !PT ;  /* 0x0000000909047812 */ /* 0x000fe200078efcff */
[----:B------:R-:W-:Y:S01]  /*6060*/  FFMA.FTZ R150, R14, UR5, R150 ;  /* 0x000000050e967c23 */ /* 0x000fe20008010096 */
[----:B------:R-:W-:Y:S01]  /*6070*/  FSEL R7, R7, -INF , !P2 ;  /* 0xff80000007077808 */ /* 0x000fe20005000000 */
[----:B------:R-:W-:Y:S01]  /*6080*/  HMMA.16816.F32.BF16 R44, R156, R114, R44 ;  /* 0x000000729c2c723c */ /* 0x000fe2000004182c */
[----:B------:R-:W-:Y:S01]  /*6090*/  FSEL R75, R75, -INF , !P3 ;  /* 0xff8000004b4b7808 */ /* 0x000fe20005800000 */
[----:B------:R2:W-:Y:S01]  /*60a0*/  MUFU.TANH R81, R8 ;  /* 0x0000000800517308 */ /* 0x0005e20000002400 */
[-C--:B------:R-:W-:Y:S01]  /*60b0*/  ISETP.GE.AND P2, PT, R87, R212.reuse, PT ;  /* 0x000000d45700720c */ /* 0x080fe20003f46270 */
[----:B------:R-:W-:Y:S01]  /*60c0*/  FMUL.FTZ R115, R121, UR4 ;  /* 0x0000000479737c20 */ /* 0x000fe20008410000 */
[----:B------:R-:W-:Y:S01]  /*60d0*/  ISETP.GE.AND P3, PT, R87, R165, PT ;  /* 0x000000a55700720c */ /* 0x000fe20003f66270 */
[----:B------:R-:W-:Y:S01]  /*60e0*/  FMUL.FTZ R113, R70, UR4 ;  /* 0x0000000446717c20 */ /* 0x000fe20008410000 */
[----:B------:R-:W-:Y:S01]  /*60f0*/  I2FP.F32.U32 R87, R87 ;  /* 0x0000005700577245 */ /* 0x000fe20000201000 */
[----:B------:R-:W-:Y:S01]  /*6100*/  FMUL.FTZ R114, R69, UR4 ;  /* 0x0000000445727c20 */ /* 0x000fe20008410000 */
[----:B------:R-:W-:Y:S01]  /*6110*/  FSEL R59, R59, -INF , !P1 ;  /* 0xff8000003b3b7808 */ /* 0x000fe20004800000 */
[----:B------:R3:W-:Y:S01]  /*6120*/  MUFU.TANH R82, R5 ;  /* 0x0000000500527308 */ /* 0x0007e20000002400 */
[----:B------:R-:W-:Y:S01]  /*6130*/  FSEL R0, R0, -INF , !P5 ;  /* 0xff80000000007808 */ /* 0x000fe20006800000 */
[----:B-1----:R-:W-:Y:S01]  /*6140*/  FMUL.FTZ R93, R83, UR4 ;  /* 0x00000004535d7c20 */ /* 0x002fe20008410000 */
[C---:B------:R-:W-:Y:S01]  /*6150*/  ISETP.GE.AND P1, PT, R4.reuse, R212, PT ;  /* 0x000000d40400720c */ /* 0x040fe20003f26270 */
[----:B------:R-:W-:Y:S01]  /*6160*/  FFMA.FTZ R145, R87, UR5, R145 ;  /* 0x0000000557917c23 */ /* 0x000fe20008010091 */
[-C--:B------:R-:W-:Y:S01]  /*6170*/  ISETP.GE.AND P5, PT, R4, R165.reuse, PT ;  /* 0x000000a50400720c */ /* 0x080fe20003fa6270 */
[----:B------:R-:W-:Y:S01]  /*6180*/  FMUL.FTZ R50, R50, UR4 ;  /* 0x0000000432327c20 */ /* 0x000fe20008410000 */
[----:B------:R-:W-:Y:S01]  /*6190*/  I2FP.F32.U32 R88, R4 ;  /* 0x0000000400587245 */ /* 0x000fe20000201000 */
[----:B------:R-:W-:Y:S01]  /*61a0*/  FMUL.FTZ R4, R80, UR4 ;  /* 0x0000000450047c20 */ /* 0x000fe20008410000 */
[C---:B------:R-:W-:Y:S01]  /*61b0*/  LOP3.LUT R14, R9.reuse, 0x10, RZ, 0xfc, !PT ;  /* 0x00000010090e7812 */ /* 0x040fe200078efcff */
[----:B------:R1:W-:Y:S01]  /*61c0*/  MUFU.TANH R80, R89 ;  /* 0x0000005900507308 */ /* 0x0003e20000002400 */
[C---:B------:R-:W-:Y:S01]  /*61d0*/  LOP3.LUT R101, R9.reuse, 0x11, RZ, 0xfc, !PT ;  /* 0x0000001109657812 */ /* 0x040fe200078efcff */
[C---:B------:R-:W-:Y:S01]  /*61e0*/  FFMA.FTZ R144, R88.reuse, UR5, R144 ;  /* 0x0000000558907c23 */ /* 0x040fe20008010090 */
[----:B------:R-:W-:Y:S01]  /*61f0*/  FFMA.FTZ R132, R88, UR5, R132 ;  /* 0x0000000558847c23 */ /* 0x000fe20008010084 */
[----:B------:R-:W-:Y:S01]  /*6200*/  LOP3.LUT R103, R9, 0x18, RZ, 0xfc, !PT ;  /* 0x0000001809677812 */ /* 0x000fe200078efcff */
[----:B------:R-:W-:Y:S01]  /*6210*/  FMUL.FTZ R51, R51, UR4 ;  /* 0x0000000433337c20 */ /* 0x000fe20008410000 */
[----:B--2---:R-:W-:Y:S01]  /*6220*/  FSEL R8, R145, -INF , !P3 ;  /* 0xff80000091087808 */ /* 0x004fe20005800000 */
[----:B------:R-:W-:Y:S01]  /*6230*/  FMUL.FTZ R46, R46, UR4 ;  /* 0x000000042e2e7c20 */ /* 0x000fe20008410000 */
[----:B------:R2:W-:Y:S01]  /*6240*/  MUFU.TANH R83, R11 ;  /* 0x0000000b00537308 */ /* 0x0005e20000002400 */
[----:B------:R-:W-:Y:S01]  /*6250*/  FSEL R88, R144, -INF , !P1 ;  /* 0xff80000090587808 */ /* 0x000fe20004800000 */
[----:B------:R-:W-:Y:S01]  /*6260*/  FMUL.FTZ R47, R47, UR4 ;  /* 0x000000042f2f7c20 */ /* 0x000fe20008410000 */
[CC--:B------:R-:W-:Y:S01]  /*6270*/  ISETP.GE.AND P3, PT, R101.reuse, R212.reuse, PT ;  /* 0x000000d46500720c */ /* 0x0c0fe20003f66270 */
[----:B------:R-:W-:Y:S01]  /*6280*/  FMUL.FTZ R24, R24, UR4 ;  /* 0x0000000418187c20 */ /* 0x000fe20008410000 */
[----:B------:R-:W-:Y:S01]  /*6290*/  ISETP.GE.AND P1, PT, R101, R165, PT ;  /* 0x000000a56500720c */ /* 0x000fe20003f26270 */
[----:B------:R-:W-:Y:S01]  /*62a0*/  FMUL.FTZ R25, R25, UR4 ;  /* 0x0000000419197c20 */ /* 0x000fe20008410000 */
[----:B---3--:R-:W-:Y:S01]  /*62b0*/  FSEL R5, R132, -INF , !P5 ;  /* 0xff80000084057808 */ /* 0x008fe20006800000 */
[----:B------:R3:W-:Y:S01]  /*62c0*/  MUFU.TANH R85, R95 ;  /* 0x0000005f00557308 */ /* 0x0007e20000002400 */
[----:B-1----:R-:W-:Y:S01]  /*62d0*/  FFMA.FTZ R89, R87, UR5, R151 ;  /* 0x0000000557597c23 */ /* 0x002fe20008010097 */
[----:B------:R-:W-:Y:S01]  /*62e0*/  I2FP.F32.U32 R101, R101 ;  /* 0x0000006500657245 */ /* 0x000fe20000201000 */
[----:B------:R-:W-:Y:S01]  /*62f0*/  FMUL.FTZ R132, R60, UR4 ;  /* 0x000000043c847c20 */ /* 0x000fe20008410000 */
[-C--:B------:R-:W-:Y:S01]  /*6300*/  ISETP.GE.AND P5, PT, R103, R212.reuse, PT ;  /* 0x000000d46700720c */ /* 0x080fe20003fa6270 */
[----:B------:R-:W-:Y:S01]  /*6310*/  FMUL.FTZ R26, R26, UR4 ;  /* 0x000000041a1a7c20 */ /* 0x000fe20008410000 */
[----:B------:R-:W-:Y:S01]  /*6320*/  FSEL R89, R89, -INF , !P2 ;  /* 0xff80000059597808 */ /* 0x000fe20005000000 */
[----:B------:R-:W-:Y:S01]  /*6330*/  FFMA.FTZ R146, R101, UR5, R146 ;  /* 0x0000000565927c23 */ /* 0x000fe20008010092 */
[-C--:B------:R-:W-:Y:S01]  /*6340*/  ISETP.GE.AND P2, PT, R14, R165.reuse, PT ;  /* 0x000000a50e00720c */ /* 0x080fe20003f46270 */
[----:B------:R-:W-:Y:S01]  /*6350*/  MUFU.TANH R77, R12 ;  /* 0x0000000c004d7308 */ /* 0x000fe20000002400 */
[----:B--2---:R-:W-:Y:S01]  /*6360*/  FSEL R11, R150, -INF , !P4 ;  /* 0xff800000960b7808 */ /* 0x004fe20006000000 */
[----:B------:R-:W-:Y:S01]  /*6370*/  FMUL.FTZ R27, R27, UR4 ;  /* 0x000000041b1b7c20 */ /* 0x000fe20008410000 */
[----:B------:R-:W-:Y:S01]  /*6380*/  ISETP.GE.AND P4, PT, R14, R212, PT ;  /* 0x000000d40e00720c */ /* 0x000fe20003f86270 */
[----:B------:R-:W-:Y:S01]  /*6390*/  FMUL.FTZ R20, R20, UR4 ;  /* 0x0000000414147c20 */ /* 0x000fe20008410000 */
[----:B------:R-:W-:Y:S01]  /*63a0*/  I2FP.F32.U32 R14, R14 ;  /* 0x0000000e000e7245 */ /* 0x000fe20000201000 */
[----:B------:R-:W-:Y:S01]  /*63b0*/  FMUL.FTZ R22, R22, UR4 ;  /* 0x0000000416167c20 */ /* 0x000fe20008410000 */
[C---:B------:R-:W-:Y:S01]  /*63c0*/  LOP3.LUT R105, R9.reuse, 0x19, RZ, 0xfc, !PT ;  /* 0x0000001909697812 */ /* 0x040fe200078efcff */
[----:B---3--:R-:W-:Y:S01]  /*63d0*/  FMUL.FTZ R95, R76, UR4 ;  /* 0x000000044c5f7c20 */ /* 0x008fe20008410000 */
[----:B------:R-:W-:Y:S01]  /*63e0*/  LOP3.LUT R106, R9, 0x20, RZ, 0xfc, !PT ;  /* 0x00000020096a7812 */ /* 0x000fe200078efcff */
[C---:B------:R-:W-:Y:S01]  /*63f0*/  FFMA.FTZ R87, R14.reuse, UR5, R133 ;  /* 0x000000050e577c23 */ /* 0x040fe20008010085 */
[----:B------:R1:W-:Y:S01]  /*6400*/  MUFU.TANH R76, R10 ;  /* 0x0000000a004c7308 */ /* 0x0003e20000002400 */
[----:B------:R-:W-:Y:S01]  /*6410*/  FFMA.FTZ R112, R14, UR5, R135 ;  /* 0x000000050e707c23 */ /* 0x000fe20008010087 */
[----:B------:R-:W-:Y:S01]  /*6420*/  FSEL R198, R146, -INF , !P1 ;  /* 0xff80000092c67808 */ /* 0x000fe20004800000 */
[----:B------:R-:W-:Y:S01]  /*6430*/  FMUL.FTZ R21, R21, UR4 ;  /* 0x0000000415157c20 */ /* 0x000fe20008410000 */
[----:B------:R-:W-:Y:S01]  /*6440*/  FSEL R87, R87, -INF , !P4 ;  /* 0xff80000057577808 */ /* 0x000fe20006000000 */
[----:B------:R-:W-:Y:S01]  /*6450*/  FMUL.FTZ R23, R23, UR4 ;  /* 0x0000000417177c20 */ /* 0x000fe20008410000 */
[----:B------:R-:W-:Y:S01]  /*6460*/  ISETP.GE.AND P4, PT, R103, R165, PT ;  /* 0x000000a56700720c */ /* 0x000fe20003f86270 */
[----:B------:R-:W-:Y:S01]  /*6470*/  FMUL.FTZ R18, R18, UR4 ;  /* 0x0000000412127c20 */ /* 0x000fe20008410000 */
[----:B------:R-:W-:Y:S01]  /*6480*/  I2FP.F32.U32 R103, R103 ;  /* 0x0000006700677245 */ /* 0x000fe20000201000 */
[----:B------:R2:W-:Y:S01]  /*6490*/  MUFU.TANH R78, R4 ;  /* 0x00000004004e7308 */ /* 0x0005e20000002400 */
[----:B------:R-:W-:Y:S01]  /*64a0*/  FSEL R112, R112, -INF , !P2 ;  /* 0xff80000070707808 */ /* 0x000fe20005000000 */
[----:B------:R-:W-:Y:S01]  /*64b0*/  FMUL.FTZ R17, R17, UR4 ;  /* 0x0000000411117c20 */ /* 0x000fe20008410000 */
[-C--:B------:R-:W-:Y:S01]  /*64c0*/  ISETP.GE.AND P2, PT, R105, R212.reuse, PT ;  /* 0x000000d46900720c */ /* 0x080fe20003f46270 */
[C---:B------:R-:W-:Y:S01]  /*64d0*/  FFMA.FTZ R136, R103.reuse, UR5, R136 ;  /* 0x0000000567887c23 */ /* 0x040fe20008010088 */
[----:B------:R-:W-:Y:S01]  /*64e0*/  ISETP.GE.AND P1, PT, R106, R212, PT ;  /* 0x000000d46a00720c */ /* 0x000fe20003f26270 */
[----:B------:R-:W-:Y:S01]  /*64f0*/  FFMA.FTZ R14, R103, UR5, R138 ;  /* 0x00000005670e7c23 */ /* 0x000fe2000801008a */
[----:B------:R-:W-:Y:S01]  /*6500*/  LOP3.LUT R107, R9, 0x21, RZ, 0xfc, !PT ;  /* 0x00000021096b7812 */ /* 0x000fe200078efcff */
[----:B-1----:R-:W-:Y:S01]  /*6510*/  FFMA.FTZ R10, R101, UR5, R134 ;  /* 0x00000005650a7c23 */ /* 0x002fe20008010086 */
[----:B------:R-:W-:Y:S01]  /*6520*/  FSEL R6, R136, -INF , !P5 ;  /* 0xff80000088067808 */ /* 0x000fe20006800000 */
[----:B------:R-:W-:Y:S01]  /*6530*/  FMUL.FTZ R101, R123, UR4 ;  /* 0x000000047b657c20 */ /* 0x000fe20008410000 */
[-C--:B------:R-:W-:Y:S01]  /*6540*/  ISETP.GE.AND P5, PT, R106, R165.reuse, PT ;  /* 0x000000a56a00720c */ /* 0x080fe20003fa6270 */
[----:B------:R-:W-:Y:S01]  /*6550*/  FMUL.FTZ R103, R122, UR4 ;  /* 0x000000047a677c20 */ /* 0x000fe20008410000 */
[----:B------:R-:W-:Y:S01]  /*6560*/  FSEL R10, R10, -INF , !P3 ;  /* 0xff8000000a0a7808 */ /* 0x000fe20005800000 */
[----:B------:R1:W-:Y:S01]  /*6570*/  MUFU.TANH R69, R102 ;  /* 0x0000006600457308 */ /* 0x0003e20000002400 */
[----:B------:R-:W-:Y:S01]  /*6580*/  ISETP.GE.AND P3, PT, R105, R165, PT ;  /* 0x000000a56900720c */ /* 0x000fe20003f66270 */
[----:B------:R-:W-:Y:S01]  /*6590*/  FMUL.FTZ R19, R19, UR4 ;  /* 0x0000000413137c20 */ /* 0x000fe20008410000 */
[----:B------:R-:W-:Y:S01]  /*65a0*/  I2FP.F32.U32 R105, R105 ;  /* 0x0000006900697245 */ /* 0x000fe20000201000 */
[----:B------:R-:W-:Y:S01]  /*65b0*/  FFMA.FTZ R2, R58, UR5, R2 ;  /* 0x000000053a027c23 */ /* 0x000fe20008010002 */
[----:B------:R-:W-:-:S02]  /*65c0*/  I2FP.F32.U32 R106, R106 ;  /* 0x0000006a006a7245 */ /* 0x000fc40000201000 */
[----:B------:R-:W-:Y:S01]  /*65d0*/  FSEL R14, R14, -INF , !P4 ;  /* 0xff8000000e0e7808 */ /* 0x000fe20006000000 */
[C---:B------:R-:W-:Y:S01]  /*65e0*/  FFMA.FTZ R137, R105.reuse, UR5, R137 ;  /* 0x0000000569897c23 */ /* 0x040fe20008010089 */
[----:B------:R-:W-:Y:S01]  /*65f0*/  FFMA.FTZ R12, R105, UR5, R139 ;  /* 0x00000005690c7c23 */ /* 0x000fe2000801008b */
[C---:B------:R-:W-:Y:S01]  /*6600*/  FFMA.FTZ R123, R106.reuse, UR5, R140 ;  /* 0x000000056a7b7c23 */ /* 0x040fe2000801008c */
[----:B------:R-:W-:Y:S01]  /*6610*/  LOP3.LUT R105, R9, 0x28, RZ, 0xfc, !PT ;  /* 0x0000002809697812 */ /* 0x000fe200078efcff */
[----:B------:R-:W-:Y:S01]  /*6620*/  FFMA.FTZ R142, R106, UR5, R142 ;  /* 0x000000056a8e7c23 */ /* 0x000fe2000801008e */
[----:B--2---:R-:W-:Y:S01]  /*6630*/  FSEL R4, R137, -INF , !P2 ;  /* 0xff80000089047808 */ /* 0x004fe20005000000 */
[----:B------:R-:W2:Y:S01]  /*6640*/  MUFU.TANH R57, R57 ;  /* 0x0000003900397308 */ /* 0x000ea20000002400 */
[C---:B------:R-:W-:Y:S02]  /*6650*/  ISETP.GE.AND P4, PT, R107.reuse, R212, PT ;  /* 0x000000d46b00720c */ /* 0x040fe40003f86270 */
[----:B------:R-:W-:-:S02]  /*6660*/  ISETP.GE.AND P2, PT, R107, R165, PT ;  /* 0x000000a56b00720c */ /* 0x000fc40003f46270 */
[----:B------:R-:W-:Y:S02]  /*6670*/  FSEL R12, R12, -INF , !P3 ;  /* 0xff8000000c0c7808 */ /* 0x000fe40005800000 */
[----:B------:R-:W-:Y:S01]  /*6680*/  FSEL R123, R123, -INF , !P1 ;  /* 0xff8000007b7b7808 */ /* 0x000fe20004800000 */
[----:B------:R-:W3:Y:S01]  /*6690*/  MUFU.TANH R72, R72 ;  /* 0x0000004800487308 */ /* 0x000ee20000002400 */
[----:B------:R-:W-:Y:S02]  /*66a0*/  I2FP.F32.U32 R107, R107 ;  /* 0x0000006b006b7245 */ /* 0x000fe40000201000 */
[CC--:B------:R-:W-:Y:S02]  /*66b0*/  ISETP.GE.AND P3, PT, R105.reuse, R212.reuse, PT ;  /* 0x000000d46900720c */ /* 0x0c0fe40003f66270 */
[----:B------:R-:W-:Y:S01]  /*66c0*/  ISETP.GE.AND P1, PT, R105, R165, PT ;  /* 0x000000a56900720c */ /* 0x000fe20003f26270 */
[C---:B------:R-:W-:Y:S01]  /*66d0*/  FFMA.FTZ R122, R107.reuse, UR5, R141 ;  /* 0x000000056b7a7c23 */ /* 0x040fe2000801008d */
[----:B------:R-:W-:Y:S01]  /*66e0*/  I2FP.F32.U32 R105, R105 ;  /* 0x0000006900697245 */ /* 0x000fe20000201000 */
[----:B------:R-:W-:Y:S01]  /*66f0*/  FFMA.FTZ R106, R107, UR5, R143 ;  /* 0x000000056b6a7c23 */ /* 0x000fe2000801008f */
[C---:B------:R-:W-:Y:S01]  /*6700*/  LOP3.LUT R117, R9.reuse, 0x29, RZ, 0xfc, !PT ;  /* 0x0000002909757812 */ /* 0x040fe200078efcff */
[----:B------:R-:W-:Y:S01]  /*6710*/  MUFU.TANH R73, R73 ;  /* 0x0000004900497308 */ /* 0x000fe20000002400 */
[----:B------:R-:W-:Y:S01]  /*6720*/  LOP3.LUT R118, R9, 0x30, RZ, 0xfc, !PT ;  /* 0x0000003009767812 */ /* 0x000fe200078efcff */
[C---:B------:R-:W-:Y:S01]  /*6730*/  FFMA.FTZ R121, R105.reuse, UR5, R128 ;  /* 0x0000000569797c23 */ /* 0x040fe20008010080 */
[----:B------:R-:W-:Y:S01]  /*6740*/  FSEL R107, R142, -INF , !P5 ;  /* 0xff8000008e6b7808 */ /* 0x000fe20006800000 */
[----:B------:R-:W-:Y:S01]  /*6750*/  FFMA.FTZ R197, R105, UR5, R124 ;  /* 0x0000000569c57c23 */ /* 0x000fe2000801007c */
[----:B------:R-:W-:Y:S01]  /*6760*/  FSEL R122, R122, -INF , !P4 ;  /* 0xff8000007a7a7808 */ /* 0x000fe20006000000 */
[----:B------:R-:W-:Y:S01]  /*6770*/  FMUL.FTZ R128, R68, UR4 ;  /* 0x0000000444807c20 */ /* 0x000fe20008410000 */
[----:B------:R-:W-:Y:S01]  /*6780*/  LOP3.LUT R70, R9, 0x31, RZ, 0xfc, !PT ;  /* 0x0000003109467812 */ /* 0x000fe200078efcff */
[----:B------:R4:W-:Y:S01]  /*6790*/  MUFU.TANH R68, R99 ;  /* 0x0000006300447308 */ /* 0x0009e20000002400 */
[----:B------:R-:W-:-:S02]  /*67a0*/  ISETP.GE.AND P5, PT, R117, R212, PT ;  /* 0x000000d47500720c */ /* 0x000fc40003fa6270 */
[----:B------:R-:W-:Y:S02]  /*67b0*/  ISETP.GE.AND P4, PT, R117, R165, PT ;  /* 0x000000a57500720c */ /* 0x000fe40003f86270 */
[----:B------:R-:W-:Y:S02]  /*67c0*/  FSEL R106, R106, -INF , !P2 ;  /* 0xff8000006a6a7808 */ /* 0x000fe40005000000 */
[----:B------:R-:W-:Y:S01]  /*67d0*/  FSEL R121, R121, -INF , !P3 ;  /* 0xff80000079797808 */ /* 0x000fe20005800000 */
[----:B------:R-:W-:Y:S01]  /*67e0*/  MUFU.TANH R74, R74 ;  /* 0x0000004a004a7308 */ /* 0x000fe20000002400 */
[----:B------:R-:W-:Y:S02]  /*67f0*/  I2FP.F32.U32 R117, R117 ;  /* 0x0000007500757245 */ /* 0x000fe40000201000 */
[C---:B------:R-:W-:Y:S02]  /*6800*/  ISETP.GE.AND P2, PT, R118.reuse, R212, PT ;  /* 0x000000d47600720c */ /* 0x040fe40003f46270 */
[-C--:B------:R-:W-:Y:S01]  /*6810*/  ISETP.GE.AND P3, PT, R118, R165.reuse, PT ;  /* 0x000000a57600720c */ /* 0x080fe20003f66270 */
[C---:B------:R-:W-:Y:S01]  /*6820*/  FFMA.FTZ R120, R117.reuse, UR5, R129 ;  /* 0x0000000575787c23 */ /* 0x040fe20008010081 */
[----:B------:R-:W-:Y:S01]  /*6830*/  I2FP.F32.U32 R118, R118 ;  /* 0x0000007600767245 */ /* 0x000fe20000201000 */
[----:B------:R-:W-:Y:S01]  /*6840*/  FFMA.FTZ R105, R117, UR5, R125 ;  /* 0x0000000575697c23 */ /* 0x000fe2000801007d */
[----:B-1----:R-:W-:Y:S01]  /*6850*/  I2FP.F32.U32 R102, R70 ;  /* 0x0000004600667245 */ /* 0x002fe20000201000 */
[----:B----4-:R-:W-:Y:S01]  /*6860*/  FMUL.FTZ R99, R71, UR4 ;  /* 0x0000000447637c20 */ /* 0x010fe20008410000 */
[----:B------:R-:W-:Y:S01]  /*6870*/  FSEL R197, R197, -INF , !P1 ;  /* 0xff800000c5c57808 */ /* 0x000fe20004800000 */
[C---:B------:R-:W-:Y:S01]  /*6880*/  FFMA.FTZ R119, R118.reuse, UR5, R126 ;  /* 0x0000000576777c23 */ /* 0x040fe2000801007e */
[----:B------:R-:W-:Y:S01]  /*6890*/  FFMA.FTZ R130, R118, UR5, R130 ;  /* 0x0000000576827c23 */ /* 0x000fe20008010082 */
[----:B------:R-:W-:Y:S01]  /*68a0*/  FFMA.FTZ R118, R102, UR5, R127 ;  /* 0x0000000566767c23 */ /* 0x000fe2000801007f */
[----:B------:R-:W-:Y:S01]  /*68b0*/  ISETP.GE.AND P1, PT, R70, R212, PT ;  /* 0x000000d44600720c */ /* 0x000fe20003f26270 */
[----:B------:R1:W-:Y:S01]  /*68c0*/  MUFU.TANH R71, R104 ;  /* 0x0000006800477308 */ /* 0x0003e20000002400 */
[----:B------:R-:W-:Y:S01]  /*68d0*/  LOP3.LUT R124, R9, 0x39, RZ, 0xfc, !PT ;  /* 0x00000039097c7812 */ /* 0x000fe200078efcff */
[----:B------:R-:W-:Y:S01]  /*68e0*/  FFMA.FTZ R131, R102, UR5, R131 ;  /* 0x0000000566837c23 */ /* 0x000fe20008010083 */
[----:B------:R-:W-:Y:S01]  /*68f0*/  FSEL R120, R120, -INF , !P5 ;  /* 0xff80000078787808 */ /* 0x000fe20006800000 */
[----:B------:R-:W-:Y:S01]  /*6900*/  FMUL.FTZ R125, R65, UR4 ;  /* 0x00000004417d7c20 */ /* 0x000fe20008410000 */
[----:B------:R-:W-:Y:S01]  /*6910*/  LOP3.LUT R117, R9, 0x38, RZ, 0xfc, !PT ;  /* 0x0000003809757812 */ /* 0x000fe200078efcff */
[----:B------:R-:W-:Y:S01]  /*6920*/  FMUL.FTZ R127, R64, UR4 ;  /* 0x00000004407f7c20 */ /* 0x000fe20008410000 */
[-C--:B------:R-:W-:Y:S01]  /*6930*/  ISETP.GE.AND P5, PT, R70, R165.reuse, PT ;  /* 0x000000a54600720c */ /* 0x080fe20003fa6270 */
[----:B------:R-:W-:Y:S01]  /*6940*/  MUFU.TANH R64, R115 ;  /* 0x0000007300407308 */ /* 0x000fe20000002400 */
[----:B------:R-:W-:Y:S01]  /*6950*/  FSEL R118, R118, -INF , !P1 ;  /* 0xff80000076767808 */ /* 0x000fe20004800000 */
[----:B------:R-:W-:Y:S01]  /*6960*/  FMUL.FTZ R126, R66, UR4 ;  /* 0x00000004427e7c20 */ /* 0x000fe20008410000 */
[----:B------:R-:W-:Y:S01]  /*6970*/  ISETP.GE.AND P1, PT, R124, R165, PT ;  /* 0x000000a57c00720c */ /* 0x000fe20003f26270 */
[----:B------:R-:W-:Y:S01]  /*6980*/  FMUL.FTZ R129, R61, UR4 ;  /* 0x000000043d817c20 */ /* 0x000fe20008410000 */
[----:B------:R-:W-:-:S02]  /*6990*/  LOP3.LUT R65, R9, 0x40, RZ, 0xfc, !PT ;  /* 0x0000004009417812 */ /* 0x000fc400078efcff */
[----:B------:R-:W-:Y:S01]  /*69a0*/  FSEL R105, R105, -INF , !P4 ;  /* 0xff80000069697808 */ /* 0x000fe20006000000 */
[----:B------:R4:W-:Y:S01]  /*69b0*/  MUFU.TANH R70, R116 ;  /* 0x0000007400467308 */ /* 0x0009e20000002400 */
[----:B-1----:R-:W-:Y:S01]  /*69c0*/  FSEL R104, R130, -INF , !P3 ;  /* 0xff80000082687808 */ /* 0x002fe20005800000 */
[----:B------:R-:W-:Y:S01]  /*69d0*/  FMUL.FTZ R130, R62, UR4 ;  /* 0x000000043e827c20 */ /* 0x000fe20008410000 */
[-C--:B------:R-:W-:Y:S02]  /*69e0*/  ISETP.GE.AND P3, PT, R124, R212.reuse, PT ;  /* 0x000000d47c00720c */ /* 0x080fe40003f66270 */
[----:B------:R-:W-:Y:S02]  /*69f0*/  FSEL R119, R119, -INF , !P2 ;  /* 0xff80000077777808 */ /* 0x000fe40005000000 */
[C---:B------:R-:W-:Y:S01]  /*6a00*/  ISETP.GE.AND P4, PT, R117.reuse, R212, PT ;  /* 0x000000d47500720c */ /* 0x040fe20003f86270 */
[----:B------:R1:W-:Y:S01]  /*6a10*/  MUFU.TANH R66, R101 ;  /* 0x0000006500427308 */ /* 0x0003e20000002400 */
[----:B------:R-:W-:-:S02]  /*6a20*/  ISETP.GE.AND P2, PT, R117, R165, PT ;  /* 0x000000a57500720c */ /* 0x000fc40003f46270 */
[----:B------:R-:W-:Y:S02]  /*6a30*/  I2FP.F32.U32 R117, R117 ;  /* 0x0000007500757245 */ /* 0x000fe40000201000 */
[C---:B------:R-:W-:Y:S02]  /*6a40*/  LOP3.LUT R133, R9.reuse, 0x41, RZ, 0xfc, !PT ;  /* 0x0000004109857812 */ /* 0x040fe400078efcff */
[----:B------:R-:W-:Y:S01]  /*6a50*/  LOP3.LUT R134, R9, 0x48, RZ, 0xfc, !PT ;  /* 0x0000004809867812 */ /* 0x000fe200078efcff */
[----:B------:R-:W-:Y:S01]  /*6a60*/  FFMA.FTZ R102, R117, UR5, R153 ;  /* 0x0000000575667c23 */ /* 0x000fe20008010099 */
[----:B----4-:R-:W-:Y:S01]  /*6a70*/  I2FP.F32.U32 R116, R124 ;  /* 0x0000007c00747245 */ /* 0x010fe20000201000 */
[----:B------:R-:W-:Y:S01]  /*6a80*/  FMUL.FTZ R124, R67, UR4 ;  /* 0x00000004437c7c20 */ /* 0x000fe20008410000 */
[----:B------:R-:W-:Y:S01]  /*6a90*/  FFMA.FTZ R147, R117, UR5, R147 ;  /* 0x0000000575937c23 */ /* 0x000fe20008010093 */
[----:B------:R4:W-:Y:S01]  /*6aa0*/  MUFU.TANH R67, R103 ;  /* 0x0000006700437308 */ /* 0x0009e20000002400 */
[----:B------:R-:W-:Y:S01]  /*6ab0*/  FSEL R102, R102, -INF , !P2 ;  /* 0xff80000066667808 */ /* 0x000fe20005000000 */
[C---:B------:R-:W-:Y:S01]  /*6ac0*/  FFMA.FTZ R152, R116.reuse, UR5, R152 ;  /* 0x0000000574987c23 */ /* 0x040fe20008010098 */
[----:B------:R-:W-:Y:S01]  /*6ad0*/  FFMA.FTZ R154, R116, UR5, R154 ;  /* 0x00000005749a7c23 */ /* 0x000fe2000801009a */
[----:B------:R-:W-:-:S02]  /*6ae0*/  ISETP.GE.AND P2, PT, R133, R212, PT ;  /* 0x000000d48500720c */ /* 0x000fc40003f46270 */
[----:B------:R-:W-:Y:S02]  /*6af0*/  FSEL R117, R147, -INF , !P4 ;  /* 0xff80000093757808 */ /* 0x000fe40006000000 */
[----:B------:R-:W-:Y:S01]  /*6b00*/  FSEL R116, R152, -INF , !P3 ;  /* 0xff80000098747808 */ /* 0x000fe20005800000 */
[----:B------:R-:W5:Y:S01]  /*6b10*/  MUFU.TANH R100, R100 ;  /* 0x0000006400647308 */ /* 0x000f620000002400 */
[----:B------:R-:W-:Y:S02]  /*6b20*/  ISETP.GE.AND P3, PT, R133, R165, PT ;  /* 0x000000a58500720c */ /* 0x000fe40003f66270 */
[----:B-1----:R-:W-:Y:S02]  /*6b30*/  FSEL R101, R154, -INF , !P1 ;  /* 0xff8000009a657808 */ /* 0x002fe40004800000 */
[----:B------:R-:W-:Y:S02]  /*6b40*/  I2FP.F32.U32 R133, R133 ;  /* 0x0000008500857245 */ /* 0x000fe40000201000 */
[----:B------:R-:W-:Y:S01]  /*6b50*/  ISETP.GE.AND P1, PT, R134, R212, PT ;  /* 0x000000d48600720c */ /* 0x000fe20003f26270 */
[----:B------:R-:W1:Y:S01]  /*6b60*/  MUFU.TANH R97, R97 ;  /* 0x0000006100617308 */ /* 0x000e620000002400 */
[----:B----4-:R-:W-:Y:S01]  /*6b70*/  FSEL R103, R131, -INF , !P5 ;  /* 0xff80000083677808 */ /* 0x010fe20006800000 */
[----:B------:R-:W-:Y:S01]  /*6b80*/  FFMA.FTZ R143, R133, UR5, R161 ;  /* 0x00000005858f7c23 */ /* 0x000fe200080100a1 */
[----:B------:R-:W-:-:S02]  /*6b90*/  I2FP.F32.U32 R131, R65 ;  /* 0x0000004100837245 */ /* 0x000fc40000201000 */
[C---:B------:R-:W-:Y:S02]  /*6ba0*/  ISETP.GE.AND P5, PT, R65.reuse, R212, PT ;  /* 0x000000d44100720c */ /* 0x040fe40003fa6270 */
[-C--:B------:R-:W-:Y:S01]  /*6bb0*/  ISETP.GE.AND P4, PT, R65, R165.reuse, PT ;  /* 0x000000a54100720c */ /* 0x080fe20003f86270 */
[C---:B------:R-:W-:Y:S01]  /*6bc0*/  FFMA.FTZ R115, R131.reuse, UR5, R155 ;  /* 0x0000000583737c23 */ /* 0x040fe2000801009b */
[----:B------:R4:W-:Y:S01]  /*6bd0*/  MUFU.TANH R60, R114 ;  /* 0x00000072003c7308 */ /* 0x0009e20000002400 */
[----:B--2---:R-:W-:Y:S01]  /*6be0*/  FFMA.FTZ R140, R131, UR5, R57 ;  /* 0x00000005838c7c23 */ /* 0x004fe20008010039 */
[----:B------:R-:W-:Y:S02]  /*6bf0*/  FSEL R143, R143, -INF , !P3 ;  /* 0xff8000008f8f7808 */ /* 0x000fe40005800000 */
[----:B------:R-:W-:Y:S02]  /*6c00*/  FSEL R115, R115, -INF , !P5 ;  /* 0xff80000073737808 */ /* 0x000fe40006800000 */
[----:B------:R-:W-:-:S02]  /*6c10*/  ISETP.GE.AND P5, PT, R134, R165, PT ;  /* 0x000000a58600720c */ /* 0x000fc40003fa6270 */
[----:B------:R-:W-:Y:S01]  /*6c20*/  I2FP.F32.U32 R134, R134 ;  /* 0x0000008600867245 */ /* 0x000fe20000201000 */
[----:B------:R2:W-:Y:S01]  /*6c30*/  MUFU.TANH R65, R128 ;  /* 0x0000008000417308 */ /* 0x0005e20000002400 */
[----:B------:R-:W-:-:S03]  /*6c40*/  FSEL R140, R140, -INF , !P4 ;  /* 0xff8000008c8c7808 */ /* 0x000fc60006000000 */
[C---:B---3--:R-:W-:Y:S01]  /*6c50*/  FFMA.FTZ R144, R134.reuse, UR5, R72 ;  /* 0x0000000586907c23 */ /* 0x048fe20008010048 */
[C---:B------:R-:W-:Y:S01]  /*6c60*/  LOP3.LUT R72, R9.reuse, 0x49, RZ, 0xfc, !PT ;  /* 0x0000004909487812 */ /* 0x040fe200078efcff */
[----:B-----5:R-:W-:Y:S01]  /*6c70*/  FFMA.FTZ R57, R134, UR5, R100 ;  /* 0x0000000586397c23 */ /* 0x020fe20008010064 */
[----:B------:R-:W-:Y:S01]  /*6c80*/  LOP3.LUT R100, R9, 0x51, RZ, 0xfc, !PT ;  /* 0x0000005109647812 */ /* 0x000fe200078efcff */
[----:B----4-:R-:W-:Y:S01]  /*6c90*/  FFMA.FTZ R114, R133, UR5, R160 ;  /* 0x0000000585727c23 */ /* 0x010fe200080100a0 */
[----:B------:R-:W-:Y:S01]  /*6ca0*/  ISETP.GE.AND P4, PT, R72, R212, PT ;  /* 0x000000d44800720c */ /* 0x000fe20003f86270 */
[----:B------:R3:W-:Y:S01]  /*6cb0*/  MUFU.TANH R61, R99 ;  /* 0x00000063003d7308 */ /* 0x0007e20000002400 */
[----:B------:R-:W-:Y:S02]  /*6cc0*/  FSEL R144, R144, -INF , !P5 ;  /* 0xff80000090907808 */ /* 0x000fe40006800000 */
[----:B------:R-:W-:Y:S02]  /*6cd0*/  FSEL R114, R114, -INF , !P2 ;  /* 0xff80000072727808 */ /* 0x000fe40005000000 */
[----:B------:R-:W-:Y:S01]  /*6ce0*/  ISETP.GE.AND P2, PT, R72, R165, PT ;  /* 0x000000a54800720c */ /* 0x000fe20003f46270 */
[----:B--2---:R-:W-:Y:S01]  /*6cf0*/  FMUL.FTZ R128, R63, UR4 ;  /* 0x000000043f807c20 */ /* 0x004fe20008410000 */
[----:B------:R-:W-:Y:S01]  /*6d00*/  LOP3.LUT R63, R9, 0x50, RZ, 0xfc, !PT ;  /* 0x00000050093f7812 */ /* 0x000fe200078efcff */
[----:B------:R-:W2:Y:S01]  /*6d10*/  MUFU.TANH R96, R96 ;  /* 0x0000006000607308 */ /* 0x000ea20000002400 */
[----:B------:R-:W-:-:S02]  /*6d20*/  I2FP.F32.U32 R72, R72 ;  /* 0x0000004800487245 */ /* 0x000fc40000201000 */
[-C--:B------:R-:W-:Y:S02]  /*6d30*/  ISETP.GE.AND P3, PT, R63, R212.reuse, PT ;  /* 0x000000d43f00720c */ /* 0x080fe40003f66270 */
[----:B------:R-:W-:Y:S01]  /*6d40*/  ISETP.GE.AND P5, PT, R100, R212, PT ;  /* 0x000000d46400720c */ /* 0x000fe20003fa6270 */
[C---:B------:R-:W-:Y:S01]  /*6d50*/  FFMA.FTZ R131, R72.reuse, UR5, R162 ;  /* 0x0000000548837c23 */ /* 0x040fe200080100a2 */
[----:B------:R-:W-:Y:S01]  /*6d60*/  FFMA.FTZ R73, R72, UR5, R73 ;  /* 0x0000000548497c23 */ /* 0x000fe20008010049 */
[----:B------:R-:W4:Y:S01]  /*6d70*/  MUFU.TANH R98, R98 ;  /* 0x0000006200627308 */ /* 0x000f220000002400 */
[----:B---3--:R-:W-:Y:S02]  /*6d80*/  I2FP.F32.U32 R99, R63 ;  /* 0x0000003f00637245 */ /* 0x008fe40000201000 */
[----:B------:R-:W-:Y:S02]  /*6d90*/  FSEL R131, R131, -INF , !P4 ;  /* 0xff80000083837808 */ /* 0x000fe40006000000 */
[----:B------:R-:W-:Y:S01]  /*6da0*/  FSEL R145, R73, -INF , !P2 ;  /* 0xff80000049917808 */ /* 0x000fe20005000000 */
[C---:B------:R-:W-:Y:S01]  /*6db0*/  FFMA.FTZ R148, R99.reuse, UR5, R74 ;  /* 0x0000000563947c23 */ /* 0x040fe2000801004a */
[----:B-1----:R-:W-:Y:S01]  /*6dc0*/  FFMA.FTZ R151, R99, UR5, R97 ;  /* 0x0000000563977c23 */ /* 0x002fe20008010061 */
[----:B------:R-:W-:Y:S01]  /*6dd0*/  LOP3.LUT R97, R9, 0x58, RZ, 0xfc, !PT ;  /* 0x0000005809617812 */ /* 0x000fe200078efcff */
[----:B------:R1:W-:Y:S01]  /*6de0*/  MUFU.TANH R62, R113 ;  /* 0x00000071003e7308 */ /* 0x0003e20000002400 */
[----:B------:R-:W-:-:S02]  /*6df0*/  ISETP.GE.AND P4, PT, R100, R165, PT ;  /* 0x000000a56400720c */ /* 0x000fc40003f86270 */
[----:B------:R-:W-:Y:S02]  /*6e00*/  FSEL R148, R148, -INF , !P3 ;  /* 0xff80000094947808 */ /* 0x000fe40005800000 */
[C---:B------:R-:W-:Y:S02]  /*6e10*/  ISETP.GE.AND P2, PT, R97.reuse, R212, PT ;  /* 0x000000d46100720c */ /* 0x040fe40003f46270 */
[----:B------:R-:W-:Y:S01]  /*6e20*/  ISETP.GE.AND P3, PT, R97, R165, PT ;  /* 0x000000a56100720c */ /* 0x000fe20003f66270 */
[----:B------:R-:W3:Y:S01]  /*6e30*/  MUFU.TANH R91, R91 ;  /* 0x0000005b005b7308 */ /* 0x000ee20000002400 */
[----:B------:R-:W-:Y:S02]  /*6e40*/  I2FP.F32.U32 R100, R100 ;  /* 0x0000006400647245 */ /* 0x000fe40000201000 */
[----:B------:R-:W-:Y:S02]  /*6e50*/  I2FP.F32.U32 R97, R97 ;  /* 0x0000006100617245 */ /* 0x000fe40000201000 */
[----:B------:R-:W-:Y:S01]  /*6e60*/  LOP3.LUT R99, R9, 0x60, RZ, 0xfc, !PT ;  /* 0x0000006009637812 */ /* 0x000fe200078efcff */
[C---:B--2---:R-:W-:Y:S01]  /*6e70*/  FFMA.FTZ R96, R100.reuse, UR5, R96 ;  /* 0x0000000564607c23 */ /* 0x044fe20008010060 */
[----:B----4-:R-:W-:Y:S01]  /*6e80*/  FFMA.FTZ R152, R100, UR5, R98 ;  /* 0x0000000564987c23 */ /* 0x010fe20008010062 */
[----:B------:R-:W-:Y:S01]  /*6e90*/  FFMA.FTZ R92, R97, UR5, R92 ;  /* 0x00000005615c7c23 */ /* 0x000fe2000801005c */
[----:B-1----:R-:W-:Y:S01]  /*6ea0*/  FSEL R113, R57, -INF , !P1 ;  /* 0xff80000039717808 */ /* 0x002fe20004800000 */
[----:B------:R-:W-:Y:S01]  /*6eb0*/  FFMA.FTZ R84, R97, UR5, R84 ;  /* 0x0000000561547c23 */ /* 0x000fe20008010054 */
[----:B------:R-:W-:Y:S01]  /*6ec0*/  ISETP.GE.AND P1, PT, R63, R165, PT ;  /* 0x000000a53f00720c */ /* 0x000fe20003f26270 */
[----:B------:R-:W1:Y:S01]  /*6ed0*/  MUFU.TANH R94, R94 ;  /* 0x0000005e005e7308 */ /* 0x000e620000002400 */
[----:B------:R-:W-:-:S02]  /*6ee0*/  LOP3.LUT R98, R9, 0x59, RZ, 0xfc, !PT ;  /* 0x0000005909627812 */ /* 0x000fc400078efcff */
[----:B------:R-:W-:Y:S02]  /*6ef0*/  LOP3.LUT R97, R9, 0x61, RZ, 0xfc, !PT ;  /* 0x0000006109617812 */ /* 0x000fe400078efcff */
[----:B------:R-:W-:Y:S02]  /*6f00*/  FSEL R151, R151, -INF , !P1 ;  /* 0xff80000097977808 */ /* 0x000fe40004800000 */
[----:B------:R-:W-:Y:S01]  /*6f10*/  FSEL R147, R96, -INF , !P5 ;  /* 0xff80000060937808 */ /* 0x000fe20006800000 */
[----:B------:R-:W2:Y:S01]  /*6f20*/  MUFU.TANH R93, R93 ;  /* 0x0000005d005d7308 */ /* 0x000ea20000002400 */
[----:B------:R-:W-:Y:S01]  /*6f30*/  FSEL R152, R152, -INF , !P4 ;  /* 0xff80000098987808 */ /* 0x000fe20006000000 */
[----:B------:R-:W-:Y:S01]  /*6f40*/  FMUL.FTZ R96, R52, UR4 ;  /* 0x0000000434607c20 */ /* 0x000fe20008410000 */
[----:B------:R-:W-:Y:S01]  /*6f50*/  FSEL R149, R92, -INF , !P2 ;  /* 0xff8000005c957808 */ /* 0x000fe20005000000 */
[----:B------:R-:W-:Y:S01]  /*6f60*/  FMUL.FTZ R92, R53, UR4 ;  /* 0x00000004355c7c20 */ /* 0x000fe20008410000 */
[----:B------:R-:W-:-:S02]  /*6f70*/  ISETP.GE.AND P1, PT, R98, R212, PT ;  /* 0x000000d46200720c */ /* 0x000fc40003f26270 */
[-C--:B------:R-:W-:Y:S01]  /*6f80*/  ISETP.GE.AND P5, PT, R98, R165.reuse, PT ;  /* 0x000000a56200720c */ /* 0x080fe20003fa6270 */
[----:B------:R-:W4:Y:S01]  /*6f90*/  MUFU.TANH R95, R95 ;  /* 0x0000005f005f7308 */ /* 0x000f220000002400 */
[C---:B------:R-:W-:Y:S02]  /*6fa0*/  ISETP.GE.AND P4, PT, R99.reuse, R212, PT ;  /* 0x000000d46300720c */ /* 0x040fe40003f86270 */
[----:B------:R-:W-:Y:S02]  /*6fb0*/  ISETP.GE.AND P2, PT, R99, R165, PT ;  /* 0x000000a56300720c */ /* 0x000fe40003f46270 */
[----:B------:R-:W-:Y:S02]  /*6fc0*/  FSEL R153, R84, -INF , !P3 ;  /* 0xff80000054997808 */ /* 0x000fe40005800000 */
[----:B------:R-:W-:Y:S01]  /*6fd0*/  I2FP.F32.U32 R98, R98 ;  /* 0x0000006200627245 */ /* 0x000fe20000201000 */
[----:B------:R-:W-:Y:S01]  /*6fe0*/  MUFU.TANH R57, R125 ;  /* 0x0000007d00397308 */ /* 0x000fe20000002400 */
[----:B------:R-:W-:-:S02]  /*6ff0*/  I2FP.F32.U32 R99, R99 ;  /* 0x0000006300637245 */ /* 0x000fc40000201000 */
[----:B------:R-:W-:Y:S01]  /*7000*/  I2FP.F32.U32 R84, R97 ;  /* 0x0000006100547245 */ /* 0x000fe20000201000 */
[----:B------:R-:W-:Y:S01]  /*7010*/  FFMA.FTZ R85, R98, UR5, R85 ;  /* 0x0000000562557c23 */ /* 0x000fe20008010055 */
[----:B------:R-:W-:Y:S01]  /*7020*/  ISETP.GE.AND P3, PT, R97, R212, PT ;  /* 0x000000d46100720c */ /* 0x000fe20003f66270 */
[C---:B------:R-:W-:Y:S01]  /*7030*/  FFMA.FTZ R83, R99.reuse, UR5, R83 ;  /* 0x0000000563537c23 */ /* 0x040fe20008010053 */
[----:B------:R-:W-:Y:S01]  /*7040*/  FFMA.FTZ R163, R99, UR5, R86 ;  /* 0x0000000563a37c23 */ /* 0x000fe20008010056 */
[----:B------:R-:W-:Y:S01]  /*7050*/  FFMA.FTZ R80, R84, UR5, R80 ;  /* 0x0000000554507c23 */ /* 0x000fe20008010050 */
[C---:B------:R-:W-:Y:S01]  /*7060*/  LOP3.LUT R53, R9.reuse, 0x68, RZ, 0xfc, !PT ;  /* 0x0000006809357812 */ /* 0x040fe200078efcff */
[----:B------:R-:W-:Y:S01]  /*7070*/  FFMA.FTZ R90, R98, UR5, R90 ;  /* 0x00000005625a7c23 */ /* 0x000fe2000801005a */
[----:B------:R-:W-:Y:S01]  /*7080*/  LOP3.LUT R86, R9, 0x69, RZ, 0xfc, !PT ;  /* 0x0000006909567812 */ /* 0x000fe200078efcff */
[----:B------:R-:W-:Y:S01]  /*7090*/  FFMA.FTZ R81, R84, UR5, R81 ;  /* 0x0000000554517c23 */ /* 0x000fe20008010051 */
[----:B------:R-:W-:Y:S01]  /*70a0*/  FSEL R159, R85, -INF , !P5 ;  /* 0xff800000559f7808 */ /* 0x000fe20006800000 */
[----:B------:R-:W5:Y:S01]  /*70b0*/  MUFU.TANH R74, R126 ;  /* 0x0000007e004a7308 */ /* 0x000f620000002400 */
[----:B------:R-:W-:Y:S01]  /*70c0*/  FSEL R196, R83, -INF , !P2 ;  /* 0xff80000053c47808 */ /* 0x000fe20005000000 */
[----:B------:R-:W-:Y:S01]  /*70d0*/  FMUL.FTZ R83, R48, UR4 ;  /* 0x0000000430537c20 */ /* 0x000fe20008410000 */
[----:B------:R-:W-:Y:S01]  /*70e0*/  FSEL R162, R80, -INF , !P3 ;  /* 0xff80000050a27808 */ /* 0x000fe20005800000 */
[----:B------:R-:W-:Y:S01]  /*70f0*/  FMUL.FTZ R80, R49, UR4 ;  /* 0x0000000431507c20 */ /* 0x000fe20008410000 */
[----:B------:R-:W-:-:S02]  /*7100*/  I2FP.F32.U32 R85, R53 ;  /* 0x0000003500557245 */ /* 0x000fc40000201000 */
[C---:B------:R-:W-:Y:S01]  /*7110*/  ISETP.GE.AND P2, PT, R86.reuse, R212, PT ;  /* 0x000000d45600720c */ /* 0x040fe20003f46270 */
[----:B------:R-:W5:Y:S01]  /*7120*/  MUFU.TANH R72, R124 ;  /* 0x0000007c00487308 */ /* 0x000f620000002400 */
[-C--:B------:R-:W-:Y:S01]  /*7130*/  ISETP.GE.AND P3, PT, R86, R165.reuse, PT ;  /* 0x000000a55600720c */ /* 0x080fe20003f66270 */
[C---:B------:R-:W-:Y:S01]  /*7140*/  FFMA.FTZ R168, R85.reuse, UR5, R82 ;  /* 0x0000000555a87c23 */ /* 0x040fe20008010052 */
[----:B------:R-:W-:Y:S01]  /*7150*/  I2FP.F32.U32 R86, R86 ;  /* 0x0000005600567245 */ /* 0x000fe20000201000 */
[----:B---3--:R-:W-:Y:S01]  /*7160*/  FFMA.FTZ R91, R85, UR5, R91 ;  /* 0x00000005555b7c23 */ /* 0x008fe2000801005b */
[----:B------:R-:W-:Y:S02]  /*7170*/  FSEL R150, R90, -INF , !P1 ;  /* 0xff8000005a967808 */ /* 0x000fe40004800000 */
[----:B------:R-:W-:Y:S01]  /*7180*/  ISETP.GE.AND P1, PT, R97, R165, PT ;  /* 0x000000a56100720c */ /* 0x000fe20003f26270 */
[C---:B------:R-:W-:Y:S01]  /*7190*/  FFMA.FTZ R184, R86.reuse, UR5, R79 ;  /* 0x0000000556b87c23 */ /* 0x040fe2000801004f */
[----:B------:R-:W-:Y:S01]  /*71a0*/  ISETP.GE.AND P5, PT, R53, R212, PT ;  /* 0x000000d43500720c */ /* 0x000fe20003fa6270 */
[----:B------:R-:W-:Y:S01]  /*71b0*/  FFMA.FTZ R76, R86, UR5, R76 ;  /* 0x00000005564c7c23 */ /* 0x000fe2000801004c */
[----:B------:R-:W-:Y:S01]  /*71c0*/  LOP3.LUT R79, R9, 0x70, RZ, 0xfc, !PT ;  /* 0x00000070094f7812 */ /* 0x000fe200078efcff */
[----:B------:R-:W-:Y:S01]  /*71d0*/  MUFU.TANH R73, R132 ;  /* 0x0000008400497308 */ /* 0x000fe20000002400 */
[----:B------:R-:W-:-:S02]  /*71e0*/  FSEL R195, R81, -INF , !P1 ;  /* 0xff80000051c37808 */ /* 0x000fc40004800000 */
[----:B------:R-:W-:Y:S02]  /*71f0*/  FSEL R168, R168, -INF , !P5 ;  /* 0xff800000a8a87808 */ /* 0x000fe40006800000 */
[C---:B------:R-:W-:Y:S02]  /*7200*/  ISETP.GE.AND P1, PT, R79.reuse, R212, PT ;  /* 0x000000d44f00720c */ /* 0x040fe40003f26270 */
[----:B------:R-:W-:Y:S01]  /*7210*/  ISETP.GE.AND P5, PT, R79, R165, PT ;  /* 0x000000a54f00720c */ /* 0x000fe20003fa6270 */
[----:B------:R-:W-:Y:S01]  /*7220*/  MUFU.TANH R52, R129 ;  /* 0x0000008100347308 */ /* 0x000fe20000002400 */
[----:B------:R-:W-:Y:S02]  /*7230*/  I2FP.F32.U32 R79, R79 ;  /* 0x0000004f004f7245 */ /* 0x000fe40000201000 */
[C---:B------:R-:W-:Y:S02]  /*7240*/  LOP3.LUT R49, R9.reuse, 0x71, RZ, 0xfc, !PT ;  /* 0x0000007109317812 */ /* 0x040fe400078efcff */
[----:B------:R-:W-:Y:S01]  /*7250*/  LOP3.LUT R82, R9, 0x78, RZ, 0xfc, !PT ;  /* 0x0000007809527812 */ /* 0x000fe200078efcff */
[C---:B------:R-:W-:Y:S01]  /*7260*/  FFMA.FTZ R78, R79.reuse, UR5, R78 ;  /* 0x000000054f4e7c23 */ /* 0x040fe2000801004e */
[----:B------:R-:W-:Y:S01]  /*7270*/  FSEL R184, R184, -INF , !P3 ;  /* 0xff800000b8b87808 */ /* 0x000fe20005800000 */
[----:B-1----:R-:W-:Y:S01]  /*7280*/  FFMA.FTZ R94, R79, UR5, R94 ;  /* 0x000000054f5e7c23 */ /* 0x002fe2000801005e */
[----:B------:R-:W-:Y:S01]  /*7290*/  FSEL R163, R163, -INF , !P4 ;  /* 0xff800000a3a37808 */ /* 0x000fe20006000000 */
[----:B------:R-:W1:Y:S01]  /*72a0*/  MUFU.TANH R63, R127 ;  /* 0x0000007f003f7308 */ /* 0x000e620000002400 */
[----:B------:R-:W-:Y:S01]  /*72b0*/  FSEL R187, R78, -INF , !P1 ;  /* 0xff8000004ebb7808 */ /* 0x000fe20004800000 */
[----:B------:R-:W-:Y:S01]  /*72c0*/  FMUL.FTZ R78, R44, UR4 ;  /* 0x000000042c4e7c20 */ /* 0x000fe20008410000 */
[----:B------:R-:W-:-:S02]  /*72d0*/  I2FP.F32.U32 R81, R49 ;  /* 0x0000003100517245 */ /* 0x000fc40000201000 */
[C---:B------:R-:W-:Y:S02]  /*72e0*/  ISETP.GE.AND P3, PT, R82.reuse, R212, PT ;  /* 0x000000d45200720c */ /* 0x040fe40003f66270 */
[-C--:B------:R-:W-:Y:S01]  /*72f0*/  ISETP.GE.AND P1, PT, R82, R165.reuse, PT ;  /* 0x000000a55200720c */ /* 0x080fe20003f26270 */
[----:B------:R-:W-:Y:S01]  /*7300*/  FFMA.FTZ R186, R81, UR5, R77 ;  /* 0x0000000551ba7c23 */ /* 0x000fe2000801004d */
[----:B------:R-:W-:Y:S01]  /*7310*/  ISETP.GE.AND P4, PT, R53, R165, PT ;  /* 0x000000a53500720c */ /* 0x000fe20003f86270 */
[----:B--2---:R-:W-:Y:S01]  /*7320*/  FFMA.FTZ R93, R81, UR5, R93 ;  /* 0x00000005515d7c23 */ /* 0x004fe2000801005d */
[----:B------:R-:W-:Y:S01]  /*7330*/  I2FP.F32.U32 R82, R82 ;  /* 0x0000005200527245 */ /* 0x000fe20000201000 */
[----:B------:R-:W-:Y:S01]  /*7340*/  MUFU.TANH R53, R108 ;  /* 0x0000006c00357308 */ /* 0x000fe20000002400 */
[----:B------:R-:W-:Y:S02]  /*7350*/  FSEL R194, R91, -INF , !P4 ;  /* 0xff8000005bc27808 */ /* 0x000fe40006000000 */
[----:B------:R-:W-:Y:S01]  /*7360*/  ISETP.GE.AND P4, PT, R49, R212, PT ;  /* 0x000000d43100720c */ /* 0x000fe20003f86270 */
[C---:B------:R-:W-:Y:S01]  /*7370*/  FFMA.FTZ R189, R82.reuse, UR5, R71 ;  /* 0x0000000552bd7c23 */ /* 0x040fe20008010047 */
[----:B------:R-:W-:Y:S01]  /*7380*/  LOP3.LUT R71, R9, 0x79, RZ, 0xfc, !PT ;  /* 0x0000007909477812 */ /* 0x000fe200078efcff */
[----:B----4-:R-:W-:Y:S01]  /*7390*/  FFMA.FTZ R95, R82, UR5, R95 ;  /* 0x00000005525f7c23 */ /* 0x010fe2000801005f */
[----:B------:R-:W-:Y:S01]  /*73a0*/  FSEL R193, R94, -INF , !P5 ;  /* 0xff8000005ec17808 */ /* 0x000fe20006800000 */
[----:B------:R-:W2:Y:S01]  /*73b0*/  MUFU.TANH R130, R130 ;  /* 0x0000008200827308 */ /* 0x000ea20000002400 */
[----:B------:R-:W-:-:S02]  /*73c0*/  FSEL R186, R186, -INF , !P4 ;  /* 0xff800000baba7808 */ /* 0x000fc40006000000 */
[C---:B------:R-:W-:Y:S02]  /*73d0*/  ISETP.GE.AND P5, PT, R71.reuse, R212, PT ;  /* 0x000000d44700720c */ /* 0x040fe40003fa6270 */
[----:B------:R-:W-:Y:S02]  /*73e0*/  ISETP.GE.AND P4, PT, R71, R165, PT ;  /* 0x000000a54700720c */ /* 0x000fe40003f86270 */
[----:B------:R-:W-:Y:S01]  /*73f0*/  I2FP.F32.U32 R71, R71 ;  /* 0x0000004700477245 */ /* 0x000fe20000201000 */
[----:B------:R-:W-:Y:S01]  /*7400*/  MUFU.TANH R48, R109 ;  /* 0x0000006d00307308 */ /* 0x000fe20000002400 */
[----:B------:R-:W-:Y:S01]  /*7410*/  FSEL R171, R76, -INF , !P2 ;  /* 0xff8000004cab7808 */ /* 0x000fe20005000000 */
[----:B------:R-:W-:Y:S01]  /*7420*/  FMUL.FTZ R76, R45, UR4 ;  /* 0x000000042d4c7c20 */ /* 0x000fe20008410000 */
[----:B------:R-:W-:Y:S01]  /*7430*/  LOP3.LUT R45, R9, 0x80, RZ, 0xfc, !PT ;  /* 0x00000080092d7812 */ /* 0x000fe200078efcff */
[----:B------:R-:W-:Y:S01]  /*7440*/  FFMA.FTZ R192, R71, UR5, R68 ;  /* 0x0000000547c07c23 */ /* 0x000fe20008010044 */
[----:B------:R-:W-:Y:S01]  /*7450*/  LOP3.LUT R77, R9, 0x81, RZ, 0xfc, !PT ;  /* 0x00000081094d7812 */ /* 0x000fe200078efcff */
[----:B------:R-:W-:Y:S01]  /*7460*/  FFMA.FTZ R69, R71, UR5, R69 ;  /* 0x0000000547457c23 */ /* 0x000fe20008010045 */
[----:B------:R-:W-:Y:S01]  /*7470*/  FSEL R189, R189, -INF , !P1 ;  /* 0xff800000bdbd7808 */ /* 0x000fe20004800000 */
[----:B------:R-:W-:Y:S01]  /*7480*/  MUFU.TANH R111, R111 ;  /* 0x0000006f006f7308 */ /* 0x000fe20000002400 */
[----:B------:R-:W-:-:S02]  /*7490*/  FSEL R192, R192, -INF , !P5 ;  /* 0xff800000c0c07808 */ /* 0x000fc40006800000 */
[----:B------:R-:W-:Y:S02]  /*74a0*/  I2FP.F32.U32 R68, R45 ;  /* 0x0000002d00447245 */ /* 0x000fe40000201000 */
[C---:B------:R-:W-:Y:S02]  /*74b0*/  ISETP.GE.AND P1, PT, R77.reuse, R212, PT ;  /* 0x000000d44d00720c */ /* 0x040fe40003f26270 */
[-C--:B------:R-:W-:Y:S01]  /*74c0*/  ISETP.GE.AND P5, PT, R77, R165.reuse, PT ;  /* 0x000000a54d00720c */ /* 0x080fe20003fa6270 */
[C---:B------:R-:W-:Y:S01]  /*74d0*/  FFMA.FTZ R70, R68.reuse, UR5, R70 ;  /* 0x0000000544467c23 */ /* 0x040fe20008010046 */
[----:B------:R-:W-:Y:S01]  /*74e0*/  ISETP.GE.AND P2, PT, R49, R165, PT ;  /* 0x000000a53100720c */ /* 0x000fe20003f46270 */
[----:B------:R-:W-:Y:S01]  /*74f0*/  FFMA.FTZ R67, R68, UR5, R67 ;  /* 0x0000000544437c23 */ /* 0x000fe20008010043 */
[----:B------:R-:W-:Y:S01]  /*7500*/  I2FP.F32.U32 R77, R77 ;  /* 0x0000004d004d7245 */ /* 0x000fe20000201000 */
[----:B------:R-:W3:Y:S01]  /*7510*/  MUFU.TANH R128, R128 ;  /* 0x0000008000807308 */ /* 0x000ee20000002400 */
[----:B------:R-:W-:-:S02]  /*7520*/  FSEL R190, R93, -INF , !P2 ;  /* 0xff8000005dbe7808 */ /* 0x000fc40005000000 */
[-C--:B------:R-:W-:Y:S01]  /*7530*/  ISETP.GE.AND P2, PT, R45, R212.reuse, PT ;  /* 0x000000d42d00720c */ /* 0x080fe20003f46270 */
[----:B------:R-:W-:Y:S01]  /*7540*/  FFMA.FTZ R183, R77, UR5, R64 ;  /* 0x000000054db77c23 */ /* 0x000fe20008010040 */
[----:B------:R-:W-:Y:S01]  /*7550*/  LOP3.LUT R64, R9, 0x88, RZ, 0xfc, !PT ;  /* 0x0000008809407812 */ /* 0x000fe200078efcff */
[----:B------:R-:W-:Y:S01]  /*7560*/  FFMA.FTZ R175, R77, UR5, R66 ;  /* 0x000000054daf7c23 */ /* 0x000fe20008010042 */
[----:B------:R-:W-:Y:S01]  /*7570*/  FSEL R188, R69, -INF , !P4 ;  /* 0xff80000045bc7808 */ /* 0x000fe20006000000 */
[----:B------:R-:W4:Y:S01]  /*7580*/  MUFU.TANH R110, R110 ;  /* 0x0000006e006e7308 */ /* 0x000f220000002400 */
[----:B------:R-:W-:Y:S02]  /*7590*/  FSEL R185, R70, -INF , !P2 ;  /* 0xff80000046b97808 */ /* 0x000fe40005000000 */
[C---:B------:R-:W-:Y:S02]  /*75a0*/  ISETP.GE.AND P4, PT, R64.reuse, R212, PT ;  /* 0x000000d44000720c */ /* 0x040fe40003f86270 */
[----:B------:R-:W-:-:S02]  /*75b0*/  ISETP.GE.AND P2, PT, R64, R165, PT ;  /* 0x000000a54000720c */ /* 0x000fc40003f46270 */
[----:B------:R-:W-:Y:S01]  /*75c0*/  I2FP.F32.U32 R64, R64 ;  /* 0x0000004000407245 */ /* 0x000fe20000201000 */
[----:B------:R-:W4:Y:S01]  /*75d0*/  MUFU.TANH R44, R92 ;  /* 0x0000005c002c7308 */ /* 0x000f220000002400 */
[----:B------:R-:W-:Y:S02]  /*75e0*/  LOP3.LUT R68, R9, 0x89, RZ, 0xfc, !PT ;  /* 0x0000008909447812 */ /* 0x000fe400078efcff */
[----:B------:R-:W-:Y:S01]  /*75f0*/  FSEL R191, R95, -INF , !P3 ;  /* 0xff8000005fbf7808 */ /* 0x000fe20005800000 */
[C---:B------:R-:W-:Y:S01]  /*7600*/  FFMA.FTZ R182, R64.reuse, UR5, R65 ;  /* 0x0000000540b67c23 */ /* 0x040fe20008010041 */
[----:B------:R-:W-:Y:S01]  /*7610*/  I2FP.F32.U32 R65, R68 ;  /* 0x0000004400417245 */ /* 0x000fe20000201000 */
[----:B------:R-:W-:Y:S01]  /*7620*/  FFMA.FTZ R62, R64, UR5, R62 ;  /* 0x00000005403e7c23 */ /* 0x000fe2000801003e */
[----:B------:R-:W-:Y:S01]  /*7630*/  ISETP.GE.AND P3, PT, R45, R165, PT ;  /* 0x000000a52d00720c */ /* 0x000fe20003f66270 */
[----:B------:R-:W-:Y:S01]  /*7640*/  MUFU.TANH R54, R54 ;  /* 0x0000003600367308 */ /* 0x000fe20000002400 */
[----:B------:R-:W-:Y:S01]  /*7650*/  LOP3.LUT R66, R9, 0x90, RZ, 0xfc, !PT ;  /* 0x0000009009427812 */ /* 0x000fe200078efcff */
[----:B------:R-:W-:Y:S01]  /*7660*/  FFMA.FTZ R60, R65, UR5, R60 ;  /* 0x00000005413c7c23 */ /* 0x000fe2000801003c */
[----:B------:R-:W-:Y:S01]  /*7670*/  FSEL R180, R67, -INF , !P3 ;  /* 0xff80000043b47808 */ /* 0x000fe20005800000 */
[----:B------:R-:W-:Y:S01]  /*7680*/  FFMA.FTZ R173, R65, UR5, R61 ;  /* 0x0000000541ad7c23 */ /* 0x000fe2000801003d */
[----:B------:R-:W-:-:S02]  /*7690*/  ISETP.GE.AND P3, PT, R68, R212, PT ;  /* 0x000000d44400720c */ /* 0x000fc40003f66270 */
[----:B------:R-:W-:Y:S01]  /*76a0*/  LOP3.LUT R65, R9, 0x91, RZ, 0xfc, !PT ;  /* 0x0000009109417812 */ /* 0x000fe200078efcff */
[----:B------:R-:W4:Y:S01]  /*76b0*/  MUFU.TANH R55, R55 ;  /* 0x0000003700377308 */ /* 0x000f220000002400 */
[----:B------:R-:W-:Y:S02]  /*76c0*/  FSEL R175, R175, -INF , !P5 ;  /* 0xff800000afaf7808 */ /* 0x000fe40006800000 */
[----:B------:R-:W-:Y:S02]  /*76d0*/  FSEL R182, R182, -INF , !P4 ;  /* 0xff800000b6b67808 */ /* 0x000fe40006000000 */
[C---:B------:R-:W-:Y:S02]  /*76e0*/  ISETP.GE.AND P5, PT, R66.reuse, R212, PT ;  /* 0x000000d44200720c */ /* 0x040fe40003fa6270 */
[----:B------:R-:W-:Y:S01]  /*76f0*/  ISETP.GE.AND P4, PT, R66, R165, PT ;  /* 0x000000a54200720c */ /* 0x000fe20003f86270 */
[----:B------:R-:W4:Y:S01]  /*7700*/  MUFU.TANH R45, R83 ;  /* 0x00000053002d7308 */ /* 0x000f220000002400 */
[----:B------:R-:W-:-:S02]  /*7710*/  FSEL R181, R60, -INF , !P3 ;  /* 0xff8000003cb57808 */ /* 0x000fc40005800000 */
[----:B------:R-:W-:Y:S02]  /*7720*/  I2FP.F32.U32 R66, R66 ;  /* 0x0000004200427245 */ /* 0x000fe40000201000 */
[----:B------:R-:W-:Y:S02]  /*7730*/  I2FP.F32.U32 R60, R65 ;  /* 0x00000041003c7245 */ /* 0x000fe40000201000 */
[----:B------:R-:W-:Y:S01]  /*7740*/  FSEL R174, R62, -INF , !P2 ;  /* 0xff8000003eae7808 */ /* 0x000fe20005000000 */
[----:B-----5:R-:W-:Y:S01]  /*7750*/  FFMA.FTZ R74, R66, UR5, R74 ;  /* 0x00000005424a7c23 */ /* 0x020fe2000801004a */
[----:B------:R-:W-:Y:S01]  /*7760*/  ISETP.GE.AND P2, PT, R65, R212, PT ;  /* 0x000000d44100720c */ /* 0x000fe20003f46270 */
[C---:B------:R-:W-:Y:S01]  /*7770*/  FFMA.FTZ R170, R60.reuse, UR5, R57 ;  /* 0x000000053caa7c23 */ /* 0x040fe20008010039 */
[C---:B------:R-:W-:Y:S01]  /*7780*/  LOP3.LUT R64, R9.reuse, 0x98, RZ, 0xfc, !PT ;  /* 0x0000009809407812 */ /* 0x040fe200078efcff */
[----:B------:R-:W-:Y:S01]  /*7790*/  FFMA.FTZ R72, R60, UR5, R72 ;  /* 0x000000053c487c23 */ /* 0x000fe20008010048 */
[----:B------:R-:W-:Y:S01]  /*77a0*/  LOP3.LUT R61, R9, 0x99, RZ, 0xfc, !PT ;  /* 0x00000099093d7812 */ /* 0x000fe200078efcff */
[----:B-1----:R-:W-:Y:S01]  /*77b0*/  FFMA.FTZ R63, R66, UR5, R63 ;  /* 0x00000005423f7c23 */ /* 0x002fe2000801003f */
[----:B------:R-:W-:Y:S01]  /*77c0*/  FSEL R160, R74, -INF , !P4 ;  /* 0xff8000004aa07808 */ /* 0x000fe20006000000 */
[----:B------:R-:W1:Y:S01]  /*77d0*/  MUFU.TANH R49, R96 ;  /* 0x0000006000317308 */ /* 0x000e620000002400 */
[----:B------:R-:W-:-:S02]  /*77e0*/  FSEL R170, R170, -INF , !P2 ;  /* 0xff800000aaaa7808 */ /* 0x000fc40005000000 */
[----:B------:R-:W-:Y:S02]  /*77f0*/  FSEL R183, R183, -INF , !P1 ;  /* 0xff800000b7b77808 */ /* 0x000fe40004800000 */
[----:B------:R-:W-:Y:S02]  /*7800*/  I2FP.F32.U32 R57, R64 ;  /* 0x0000004000397245 */ /* 0x000fe40000201000 */
[C---:B------:R-:W-:Y:S01]  /*7810*/  ISETP.GE.AND P4, PT, R61.reuse, R212, PT ;  /* 0x000000d43d00720c */ /* 0x040fe20003f86270 */
[----:B------:R-:W5:Y:S01]  /*7820*/  MUFU.TANH R50, R50 ;  /* 0x0000003200327308 */ /* 0x000f620000002400 */
[-C--:B------:R-:W-:Y:S01]  /*7830*/  ISETP.GE.AND P2, PT, R61, R165.reuse, PT ;  /* 0x000000a53d00720c */ /* 0x080fe20003f46270 */
[C---:B------:R-:W-:Y:S01]  /*7840*/  FFMA.FTZ R73, R57.reuse, UR5, R73 ;  /* 0x0000000539497c23 */ /* 0x040fe20008010049 */
[----:B------:R-:W-:Y:S01]  /*7850*/  ISETP.GE.AND P1, PT, R68, R165, PT ;  /* 0x000000a54400720c */ /* 0x000fe20003f26270 */
[----:B--2---:R-:W-:Y:S01]  /*7860*/  FFMA.FTZ R130, R57, UR5, R130 ;  /* 0x0000000539827c23 */ /* 0x004fe20008010082 */
[----:B------:R-:W-:-:S02]  /*7870*/  I2FP.F32.U32 R61, R61 ;  /* 0x0000003d003d7245 */ /* 0x000fc40000201000 */
[----:B------:R-:W-:Y:S01]  /*7880*/  FSEL R173, R173, -INF , !P1 ;  /* 0xff800000adad7808 */ /* 0x000fe20004800000 */
[----:B------:R-:W2:Y:S01]  /*7890*/  MUFU.TANH R51, R51 ;  /* 0x0000003300337308 */ /* 0x000ea20000002400 */
[----:B------:R-:W-:Y:S01]  /*78a0*/  ISETP.GE.AND P3, PT, R65, R165, PT ;  /* 0x000000a54100720c */ /* 0x000fe20003f66270 */
[C---:B------:R-:W-:Y:S01]  /*78b0*/  FFMA.FTZ R161, R61.reuse, UR5, R52 ;  /* 0x000000053da17c23 */ /* 0x040fe20008010034 */
[----:B------:R-:W-:Y:S01]  /*78c0*/  ISETP.GE.AND P1, PT, R64, R212, PT ;  /* 0x000000d44000720c */ /* 0x000fe20003f26270 */
[----:B---3--:R-:W-:Y:S01]  /*78d0*/  FFMA.FTZ R128, R61, UR5, R128 ;  /* 0x000000053d807c23 */ /* 0x008fe20008010080 */
[----:B------:R-:W-:Y:S02]  /*78e0*/  LOP3.LUT R52, R9, 0xa0, RZ, 0xfc, !PT ;  /* 0x000000a009347812 */ /* 0x000fe400078efcff */
[----:B------:R-:W-:Y:S01]  /*78f0*/  FSEL R158, R72, -INF , !P3 ;  /* 0xff800000489e7808 */ /* 0x000fe20005800000 */
[----:B------:R-:W-:Y:S01]  /*7900*/  MUFU.TANH R78, R78 ;  /* 0x0000004e004e7308 */ /* 0x000fe20000002400 */
[----:B------:R-:W-:-:S02]  /*7910*/  FSEL R169, R73, -INF , !P1 ;  /* 0xff80000049a97808 */ /* 0x000fc40004800000 */
[C---:B------:R-:W-:Y:S02]  /*7920*/  ISETP.GE.AND P3, PT, R52.reuse, R212, PT ;  /* 0x000000d43400720c */ /* 0x040fe40003f66270 */
[-C--:B------:R-:W-:Y:S02]  /*7930*/  ISETP.GE.AND P1, PT, R52, R165.reuse, PT ;  /* 0x000000a53400720c */ /* 0x080fe40003f26270 */
[----:B------:R-:W-:Y:S01]  /*7940*/  I2FP.F32.U32 R52, R52 ;  /* 0x0000003400347245 */ /* 0x000fe20000201000 */
[----:B------:R-:W3:Y:S01]  /*7950*/  MUFU.TANH R80, R80 ;  /* 0x0000005000507308 */ /* 0x000ee20000002400 */
[----:B------:R-:W-:Y:S02]  /*7960*/  LOP3.LUT R60, R9, 0xa1, RZ, 0xfc, !PT ;  /* 0x000000a1093c7812 */ /* 0x000fe400078efcff */
[----:B------:R-:W-:Y:S01]  /*7970*/  FSEL R172, R63, -INF , !P5 ;  /* 0xff8000003fac7808 */ /* 0x000fe20006800000 */
[C---:B------:R-:W-:Y:S01]  /*7980*/  FFMA.FTZ R155, R52.reuse, UR5, R53 ;  /* 0x00000005349b7c23 */ /* 0x040fe20008010035 */
[----:B------:R-:W-:Y:S01]  /*7990*/  I2FP.F32.U32 R53, R60 ;  /* 0x0000003c00357245 */ /* 0x000fe20000201000 */
[----:B----4-:R-:W-:Y:S01]  /*79a0*/  FFMA.FTZ R110, R52, UR5, R110 ;  /* 0x00000005346e7c23 */ /* 0x010fe2000801006e */
[----:B------:R-:W-:Y:S01]  /*79b0*/  ISETP.GE.AND P5, PT, R64, R165, PT ;  /* 0x000000a54000720c */ /* 0x000fe20003fa6270 */
[----:B------:R-:W-:Y:S01]  /*79c0*/  MUFU.TANH R76, R76 ;  /* 0x0000004c004c7308 */ /* 0x000fe20000002400 */
[----:B------:R-:W-:Y:S01]  /*79d0*/  LOP3.LUT R57, R9, 0xa8, RZ, 0xfc, !PT ;  /* 0x000000a809397812 */ /* 0x000fe200078efcff */
[C---:B------:R-:W-:Y:S01]  /*79e0*/  FFMA.FTZ R48, R53.reuse, UR5, R48 ;  /* 0x0000000535307c23 */ /* 0x040fe20008010030 */
[----:B------:R-:W-:Y:S01]  /*79f0*/  FSEL R157, R130, -INF , !P5 ;  /* 0xff800000829d7808 */ /* 0x000fe20006800000 */
[----:B------:R-:W-:Y:S01]  /*7a00*/  FFMA.FTZ R111, R53, UR5, R111 ;  /* 0x00000005356f7c23 */ /* 0x000fe2000801006f */
[----:B------:R-:W-:-:S02]  /*7a10*/  ISETP.GE.AND P5, PT, R60, R212, PT ;  /* 0x000000d43c00720c */ /* 0x000fc40003fa6270 */
[C---:B------:R-:W-:Y:S01]  /*7a20*/  LOP3.LUT R53, R9.reuse, 0xa9, RZ, 0xfc, !PT ;  /* 0x000000a909357812 */ /* 0x040fe200078efcff */
[----:B------:R-:W4:Y:S01]  /*7a30*/  MUFU.TANH R46, R46 ;  /* 0x0000002e002e7308 */ /* 0x000f220000002400 */
[----:B------:R-:W-:Y:S02]  /*7a40*/  FSEL R154, R48, -INF , !P5 ;  /* 0xff800000309a7808 */ /* 0x000fe40006800000 */
[----:B------:R-:W-:Y:S02]  /*7a50*/  I2FP.F32.U32 R48, R53 ;  /* 0x0000003500307245 */ /* 0x000fe40000201000 */
[----:B------:R-:W-:Y:S02]  /*7a60*/  LOP3.LUT R52, R9, 0xb0, RZ, 0xfc, !PT ;  /* 0x000000b009347812 */ /* 0x000fe400078efcff */
[----:B------:R-:W-:Y:S01]  /*7a70*/  FSEL R156, R128, -INF , !P2 ;  /* 0xff800000809c7808 */ /* 0x000fe20005000000 */
[C---:B------:R-:W-:Y:S01]  /*7a80*/  FFMA.FTZ R142, R48.reuse, UR5, R44 ;  /* 0x00000005308e7c23 */ /* 0x040fe2000801002c */
[----:B------:R-:W-:Y:S01]  /*7a90*/  FSEL R155, R155, -INF , !P3 ;  /* 0xff8000009b9b7808 */ /* 0x000fe20005800000 */
[----:B------:R-:W-:Y:S01]  /*7aa0*/  FFMA.FTZ R55, R48, UR5, R55 ;  /* 0x0000000530377c23 */ /* 0x000fe20008010037 */
[C---:B------:R-:W-:Y:S01]  /*7ab0*/  ISETP.GE.AND P2, PT, R57.reuse, R212, PT ;  /* 0x000000d43900720c */ /* 0x040fe20003f46270 */
[----:B------:R-:W-:Y:S01]  /*7ac0*/  MUFU.TANH R40, R40 ;  /* 0x0000002800287308 */ /* 0x000fe20000002400 */
[----:B------:R-:W-:-:S02]  /*7ad0*/  ISETP.GE.AND P3, PT, R57, R165, PT ;  /* 0x000000a53900720c */ /* 0x000fc40003f66270 */
[----:B------:R-:W-:Y:S02]  /*7ae0*/  FSEL R161, R161, -INF , !P4 ;  /* 0xff800000a1a17808 */ /* 0x000fe40006000000 */
[----:B------:R-:W-:Y:S02]  /*7af0*/  I2FP.F32.U32 R57, R57 ;  /* 0x0000003900397245 */ /* 0x000fe40000201000 */
[----:B------:R-:W-:Y:S01]  /*7b00*/  I2FP.F32.U32 R44, R52 ;  /* 0x00000034002c7245 */ /* 0x000fe20000201000 */
[----:B------:R-:W-:Y:S01]  /*7b10*/  MUFU.TANH R41, R41 ;  /* 0x0000002900297308 */ /* 0x000fe20000002400 */
[-C--:B------:R-:W-:Y:S01]  /*7b20*/  ISETP.GE.AND P4, PT, R60, R165.reuse, PT ;  /* 0x000000a53c00720c */ /* 0x080fe20003f86270 */
[----:B------:R-:W-:Y:S01]  /*7b30*/  FFMA.FTZ R54, R57, UR5, R54 ;  /* 0x0000000539367c23 */ /* 0x000fe20008010036 */
[----:B------:R-:W-:Y:S01]  /*7b40*/  FSEL R141, R110, -INF , !P1 ;  /* 0xff8000006e8d7808 */ /* 0x000fe20004800000 */
[C---:B------:R-:W-:Y:S01]  /*7b50*/  FFMA.FTZ R45, R44.reuse, UR5, R45 ;  /* 0x000000052c2d7c23 */ /* 0x040fe2000801002d */
[----:B------:R-:W-:Y:S01]  /*7b60*/  FSEL R139, R111, -INF , !P4 ;  /* 0xff8000006f8b7808 */ /* 0x000fe20006000000 */
[----:B-1----:R-:W-:Y:S01]  /*7b70*/  FFMA.FTZ R146, R57, UR5, R49 ;  /* 0x0000000539927c23 */ /* 0x002fe20008010031 */
[CC--:B------:R-:W-:Y:S01]  /*7b80*/  ISETP.GE.AND P1, PT, R53.reuse, R212.reuse, PT ;  /* 0x000000d43500720c */ /* 0x0c0fe20003f26270 */
[----:B-----5:R-:W-:Y:S01]  /*7b90*/  FFMA.FTZ R50, R44, UR5, R50 ;  /* 0x000000052c327c23 */ /* 0x020fe20008010032 */
[----:B------:R-:W-:Y:S01]  /*7ba0*/  ISETP.GE.AND P5, PT, R53, R165, PT ;  /* 0x000000a53500720c */ /* 0x000fe20003fa6270 */
[----:B------:R-:W1:Y:S01]  /*7bb0*/  MUFU.TANH R47, R47 ;  /* 0x0000002f002f7308 */ /* 0x000e620000002400 */
[----:B------:R-:W-:-:S02]  /*7bc0*/  ISETP.GE.AND P4, PT, R52, R212, PT ;  /* 0x000000d43400720c */ /* 0x000fc40003f86270 */
[C---:B------:R-:W-:Y:S02]  /*7bd0*/  LOP3.LUT R49, R9.reuse, 0xb1, RZ, 0xfc, !PT ;  /* 0x000000b109317812 */ /* 0x040fe400078efcff */
[----:B------:R-:W-:Y:S02]  /*7be0*/  LOP3.LUT R44, R9, 0xb8, RZ, 0xfc, !PT ;  /* 0x000000b8092c7812 */ /* 0x000fe400078efcff */
[----:B------:R-:W-:Y:S01]  /*7bf0*/  FSEL R138, R54, -INF , !P3 ;  /* 0xff800000368a7808 */ /* 0x000fe20005800000 */
[----:B------:R-:W5:Y:S01]  /*7c00*/  MUFU.TANH R42, R42 ;  /* 0x0000002a002a7308 */ /* 0x000f620000002400 */
[----:B------:R-:W-:Y:S02]  /*7c10*/  FSEL R142, R142, -INF , !P1 ;  /* 0xff8000008e8e7808 */ /* 0x000fe40004800000 */
[----:B------:R-:W-:Y:S02]  /*7c20*/  FSEL R137, R55, -INF , !P5 ;  /* 0xff80000037897808 */ /* 0x000fe40006800000 */
[----:B------:R-:W-:-:S02]  /*7c30*/  FSEL R136, R45, -INF , !P4 ;  /* 0xff8000002d887808 */ /* 0x000fc40006000000 */
[CC--:B------:R-:W-:Y:S01]  /*7c40*/  ISETP.GE.AND P3, PT, R49.reuse, R212.reuse, PT ;  /* 0x000000d43100720c */ /* 0x0c0fe20003f66270 */
[----:B------:R-:W-:Y:S01]  /*7c50*/  MUFU.TANH R36, R36 ;  /* 0x0000002400247308 */ /* 0x000fe20000002400 */
[-C--:B------:R-:W-:Y:S02]  /*7c60*/  ISETP.GE.AND P1, PT, R49, R165.reuse, PT ;  /* 0x000000a53100720c */ /* 0x080fe40003f26270 */
[C---:B------:R-:W-:Y:S02]  /*7c70*/  ISETP.GE.AND P5, PT, R44.reuse, R212, PT ;  /* 0x000000d42c00720c */ /* 0x040fe40003fa6270 */
[----:B------:R-:W-:Y:S02]  /*7c80*/  ISETP.GE.AND P4, PT, R44, R165, PT ;  /* 0x000000a52c00720c */ /* 0x000fe40003f86270 */
[----:B------:R-:W-:Y:S01]  /*7c90*/  I2FP.F32.U32 R49, R49 ;  /* 0x0000003100317245 */ /* 0x000fe20000201000 */
[----:B------:R-:W-:Y:S01]  /*7ca0*/  MUFU.TANH R38, R38 ;  /* 0x0000002600267308 */ /* 0x000fe20000002400 */
[----:B------:R-:W-:-:S02]  /*7cb0*/  I2FP.F32.U32 R44, R44 ;  /* 0x0000002c002c7245 */ /* 0x000fc40000201000 */
[----:B------:R-:W-:Y:S01]  /*7cc0*/  LOP3.LUT R48, R9, 0xc0, RZ, 0xfc, !PT ;  /* 0x000000c009307812 */ /* 0x000fe200078efcff */
[C---:B--2---:R-:W-:Y:S01]  /*7cd0*/  FFMA.FTZ R51, R49.reuse, UR5, R51 ;  /* 0x0000000531337c23 */ /* 0x044fe20008010033 */
[----:B---3--:R-:W-:Y:S01]  /*7ce0*/  FFMA.FTZ R80, R49, UR5, R80 ;  /* 0x0000000531507c23 */ /* 0x008fe20008010050 */
[C---:B------:R-:W-:Y:S01]  /*7cf0*/  FFMA.FTZ R78, R44.reuse, UR5, R78 ;  /* 0x000000052c4e7c23 */ /* 0x040fe2000801004e */
[----:B------:R-:W-:Y:S01]  /*7d00*/  LOP3.LUT R49, R9, 0xb9, RZ, 0xfc, !PT ;  /* 0x000000b909317812 */ /* 0x000fe200078efcff */
[----:B----4-:R-:W-:Y:S01]  /*7d10*/  FFMA.FTZ R46, R44, UR5, R46 ;  /* 0x000000052c2e7c23 */ /* 0x010fe2000801002e */
[----:B------:R-:W-:Y:S01]  /*7d20*/  FSEL R130, R51, -INF , !P1 ;  /* 0xff80000033827808 */ /* 0x000fe20004800000 */
[----:B------:R-:W2:Y:S01]  /*7d30*/  MUFU.TANH R43, R43 ;  /* 0x0000002b002b7308 */ /* 0x000ea20000002400 */
[----:B------:R-:W-:Y:S02]  /*7d40*/  FSEL R134, R78, -INF , !P5 ;  /* 0xff8000004e867808 */ /* 0x000fe40006800000 */
[----:B------:R-:W-:-:S02]  /*7d50*/  FSEL R146, R146, -INF , !P2 ;  /* 0xff80000092927808 */ /* 0x000fc40005000000 */
[----:B------:R-:W-:Y:S02]  /*7d60*/  I2FP.F32.U32 R45, R49 ;  /* 0x00000031002d7245 */ /* 0x000fe40000201000 */
[C---:B------:R-:W-:Y:S01]  /*7d70*/  ISETP.GE.AND P1, PT, R48.reuse, R212, PT ;  /* 0x000000d43000720c */ /* 0x040fe20003f26270 */
[----:B------:R-:W3:Y:S01]  /*7d80*/  MUFU.TANH R39, R39 ;  /* 0x0000002700277308 */ /* 0x000ee20000002400 */
[-C--:B------:R-:W-:Y:S01]  /*7d90*/  ISETP.GE.AND P5, PT, R48, R165.reuse, PT ;  /* 0x000000a53000720c */ /* 0x080fe20003fa6270 */
[C---:B------:R-:W-:Y:S01]  /*7da0*/  FFMA.FTZ R76, R45.reuse, UR5, R76 ;  /* 0x000000052d4c7c23 */ /* 0x040fe2000801004c */
[----:B------:R-:W-:Y:S01]  /*7db0*/  ISETP.GE.AND P2, PT, R52, R165, PT ;  /* 0x000000a53400720c */ /* 0x000fe20003f46270 */
[----:B-1----:R-:W-:Y:S01]  /*7dc0*/  FFMA.FTZ R47, R45, UR5, R47 ;  /* 0x000000052d2f7c23 */ /* 0x002fe2000801002f */
[----:B------:R-:W-:Y:S02]  /*7dd0*/  I2FP.F32.U32 R48, R48 ;  /* 0x0000003000307245 */ /* 0x000fe40000201000 */
[----:B------:R-:W-:Y:S01]  /*7de0*/  FSEL R132, R50, -INF , !P2 ;  /* 0xff80000032847808 */ /* 0x000fe20005000000 */
[----:B------:R-:W1:Y:S01]  /*7df0*/  MUFU.TANH R32, R32 ;  /* 0x0000002000207308 */ /* 0x000e620000002400 */
[----:B------:R-:W-:Y:S01]  /*7e00*/  ISETP.GE.AND P2, PT, R49, R212, PT ;  /* 0x000000d43100720c */ /* 0x000fe20003f46270 */
[C---:B------:R-:W-:Y:S01]  /*7e10*/  FFMA.FTZ R127, R48.reuse, UR5, R40 ;  /* 0x00000005307f7c23 */ /* 0x040fe20008010028 */
[----:B------:R-:W-:Y:S01]  /*7e20*/  LOP3.LUT R40, R9, 0xc1, RZ, 0xfc, !PT ;  /* 0x000000c109287812 */ /* 0x000fe200078efcff */
[----:B-----5:R-:W-:Y:S01]  /*7e30*/  FFMA.FTZ R73, R48, UR5, R42 ;  /* 0x0000000530497c23 */ /* 0x020fe2000801002a */
[----:B------:R-:W-:-:S02]  /*7e40*/  FSEL R129, R46, -INF , !P4 ;  /* 0xff8000002e817808 */ /* 0x000fc40006000000 */
[----:B------:R-:W-:Y:S01]  /*7e50*/  FSEL R133, R76, -INF , !P2 ;  /* 0xff8000004c857808 */ /* 0x000fe20005000000 */
[----:B------:R-:W4:Y:S01]  /*7e60*/  MUFU.TANH R37, R37 ;  /* 0x0000002500257308 */ /* 0x000f220000002400 */
[C---:B------:R-:W-:Y:S02]  /*7e70*/  ISETP.GE.AND P4, PT, R40.reuse, R212, PT ;  /* 0x000000d42800720c */ /* 0x040fe40003f86270 */
[-C--:B------:R-:W-:Y:S02]  /*7e80*/  ISETP.GE.AND P2, PT, R40, R165.reuse, PT ;  /* 0x000000a52800720c */ /* 0x080fe40003f46270 */
[----:B------:R-:W-:Y:S02]  /*7e90*/  I2FP.F32.U32 R40, R40 ;  /* 0x0000002800287245 */ /* 0x000fe40000201000 */
[----:B------:R-:W-:Y:S01]  /*7ea0*/  LOP3.LUT R44, R9, 0xc8, RZ, 0xfc, !PT ;  /* 0x000000c8092c7812 */ /* 0x000fe200078efcff */
[----:B------:R-:W-:Y:S01]  /*7eb0*/  MUFU.TANH R33, R33 ;  /* 0x0000002100217308 */ /* 0x000fe20000002400 */
[----:B------:R-:W-:Y:S01]  /*7ec0*/  FSEL R135, R80, -INF , !P3 ;  /* 0xff80000050877808 */ /* 0x000fe20005800000 */
[C---:B------:R-:W-:Y:S01]  /*7ed0*/  FFMA.FTZ R126, R40.reuse, UR5, R41 ;  /* 0x00000005287e7c23 */ /* 0x040fe20008010029 */
[----:B------:R-:W-:Y:S01]  /*7ee0*/  I2FP.F32.U32 R41, R44 ;  /* 0x0000002c00297245 */ /* 0x000fe20000201000 */
[----:B--2---:R-:W-:Y:S01]  /*7ef0*/  FFMA.FTZ R43, R40, UR5, R43 ;  /* 0x00000005282b7c23 */ /* 0x004fe2000801002b */
[----:B------:R-:W-:-:S02]  /*7f00*/  ISETP.GE.AND P3, PT, R49, R165, PT ;  /* 0x000000a53100720c */ /* 0x000fc40003f66270 */
[----:B------:R-:W-:Y:S01]  /*7f10*/  LOP3.LUT R42, R9, 0xc9, RZ, 0xfc, !PT ;  /* 0x000000c9092a7812 */ /* 0x000fe200078efcff */
[----:B------:R-:W-:Y:S01]  /*7f20*/  FFMA.FTZ R36, R41, UR5, R36 ;  /* 0x0000000529247c23 */ /* 0x000fe20008010024 */
[----:B------:R-:W-:Y:S01]  /*7f30*/  FSEL R128, R47, -INF , !P3 ;  /* 0xff8000002f807808 */ /* 0x000fe20005800000 */
[----:B------:R-:W-:Y:S01]  /*7f40*/  FFMA.FTZ R38, R41, UR5, R38 ;  /* 0x0000000529267c23 */ /* 0x000fe20008010026 */
[----:B------:R-:W-:Y:S01]  /*7f50*/  ISETP.GE.AND P3, PT, R44, R212, PT ;  /* 0x000000d42c00720c */ /* 0x000fe20003f66270 */
[----:B------:R-:W2:Y:S01]  /*7f60*/  MUFU.TANH R34, R34 ;  /* 0x0000002200227308 */ /* 0x000ea20000002400 */
[----:B------:R-:W-:Y:S02]  /*7f70*/  LOP3.LUT R41, R9, 0xd0, RZ, 0xfc, !PT ;  /* 0x000000d009297812 */ /* 0x000fe400078efcff */
[----:B------:R-:W-:Y:S02]  /*7f80*/  FSEL R73, R73, -INF , !P5 ;  /* 0xff80000049497808 */ /* 0x000fe40006800000 */
[----:B------:R-:W-:-:S02]  /*7f90*/  FSEL R126, R126, -INF , !P4 ;  /* 0xff8000007e7e7808 */ /* 0x000fc40006000000 */
[C---:B------:R-:W-:Y:S01]  /*7fa0*/  ISETP.GE.AND P5, PT, R42.reuse, R212, PT ;  /* 0x000000d42a00720c */ /* 0x040fe20003fa6270 */
[----:B------:R-:W5:Y:S01]  /*7fb0*/  MUFU.TANH R28, R28 ;  /* 0x0000001c001c7308 */ /* 0x000f620000002400 */
[----:B------:R-:W-:Y:S02]  /*7fc0*/  ISETP.GE.AND P4, PT, R42, R165, PT ;  /* 0x000000a52a00720c */ /* 0x000fe40003f86270 */
[----:B------:R-:W-:Y:S02]  /*7fd0*/  FSEL R100, R36, -INF , !P3 ;  /* 0xff80000024647808 */ /* 0x000fe40005800000 */
[----:B------:R-:W-:Y:S02]  /*7fe0*/  I2FP.F32.U32 R42, R42 ;  /* 0x0000002a002a7245 */ /* 0x000fe40000201000 */
[----:B------:R-:W-:Y:S01]  /*7ff0*/  I2FP.F32.U32 R36, R41 ;  /* 0x0000002900247245 */ /* 0x000fe20000201000 */
[----:B------:R-:W5:Y:S01]  /*8000*/  MUFU.TANH R30, R30 ;  /* 0x0000001e001e7308 */ /* 0x000f620000002400 */
[----:B------:R-:W-:Y:S01]  /*8010*/  FSEL R72, R43, -INF , !P2 ;  /* 0xff8000002b487808 */ /* 0x000fe20005000000 */
[----:B---3--:R-:W-:Y:S01]  /*8020*/  FFMA.FTZ R39, R42, UR5, R39 ;  /* 0x000000052a277c23 */ /* 0x008fe20008010027 */
[----:B------:R-:W-:Y:S01]  /*8030*/  ISETP.GE.AND P2, PT, R41, R212, PT ;  /* 0x000000d42900720c */ /* 0x000fe20003f46270 */
[----:B-1----:R-:W-:Y:S01]  /*8040*/  FFMA.FTZ R85, R36, UR5, R32 ;  /* 0x0000000524557c23 */ /* 0x002fe20008010020 */
[C---:B------:R-:W-:Y:S01]  /*8050*/  LOP3.LUT R67, R9.reuse, 0xd8, RZ, 0xfc, !PT ;  /* 0x000000d809437812 */ /* 0x040fe200078efcff */
[----:B----4-:R-:W-:Y:S01]  /*8060*/  FFMA.FTZ R37, R42, UR5, R37 ;  /* 0x000000052a257c23 */ /* 0x010fe20008010025 */
[----:B------:R-:W-:Y:S01]  /*8070*/  LOP3.LUT R40, R9, 0xd1, RZ, 0xfc, !PT ;  /* 0x000000d109287812 */ /* 0x000fe200078efcff */
[----:B------:R-:W1:Y:S01]  /*8080*/  MUFU.TANH R35, R35 ;  /* 0x0000002300237308 */ /* 0x000e620000002400 */
[----:B------:R-:W-:Y:S01]  /*8090*/  FSEL R70, R39, -INF , !P4 ;  /* 0xff80000027467808 */ /* 0x000fe20006000000 */
[----:B--2---:R-:W-:Y:S01]  /*80a0*/  FFMA.FTZ R34, R36, UR5, R34 ;  /* 0x0000000524227c23 */ /* 0x004fe20008010022 */
[----:B------:R-:W-:-:S02]  /*80b0*/  FSEL R85, R85, -INF , !P2 ;  /* 0xff80000055557808 */ /* 0x000fc40005000000 */
[C---:B------:R-:W-:Y:S02]  /*80c0*/  ISETP.GE.AND P4, PT, R67.reuse, R212, PT ;  /* 0x000000d44300720c */ /* 0x040fe40003f86270 */
[----:B------:R-:W-:Y:S01]  /*80d0*/  ISETP.GE.AND P2, PT, R67, R165, PT ;  /* 0x000000a54300720c */ /* 0x000fe20003f46270 */
[----:B------:R-:W2:Y:S01]  /*80e0*/  MUFU.TANH R29, R29 ;  /* 0x0000001d001d7308 */ /* 0x000ea20000002400 */
[----:B------:R-:W-:Y:S02]  /*80f0*/  FSEL R127, R127, -INF , !P1 ;  /* 0xff8000007f7f7808 */ /* 0x000fe40004800000 */
[----:B------:R-:W-:Y:S02]  /*8100*/  I2FP.F32.U32 R32, R40 ;  /* 0x0000002800207245 */ /* 0x000fe40000201000 */
[----:B------:R-:W-:Y:S02]  /*8110*/  I2FP.F32.U32 R67, R67 ;  /* 0x0000004300437245 */ /* 0x000fe40000201000 */
[-C--:B------:R-:W-:Y:S01]  /*8120*/  ISETP.GE.AND P1, PT, R44, R165.reuse, PT ;  /* 0x000000a52c00720c */ /* 0x080fe20003f26270 */
[----:B------:R-:W-:Y:S01]  /*8130*/  MUFU.TANH R24, R24 ;  /* 0x0000001800187308 */ /* 0x000fe20000002400 */
[----:B------:R-:W-:Y:S01]  /*8140*/  FFMA.FTZ R33, R32, UR5, R33 ;  /* 0x0000000520217c23 */ /* 0x000fe20008010021 */
[C---:B-----5:R-:W-:Y:S01]  /*8150*/  FFMA.FTZ R83, R67.reuse, UR5, R28 ;  /* 0x0000000543537c23 */ /* 0x060fe2000801001c */
[----:B------:R-:W-:Y:S01]  /*8160*/  FSEL R71, R38, -INF , !P1 ;  /* 0xff80000026477808 */ /* 0x000fe20004800000 */
[----:B------:R-:W-:Y:S01]  /*8170*/  FFMA.FTZ R67, R67, UR5, R30 ;  /* 0x0000000543437c23 */ /* 0x000fe2000801001e */
[----:B------:R-:W-:Y:S01]  /*8180*/  ISETP.GE.AND P3, PT, R41, R165, PT ;  /* 0x000000a52900720c */ /* 0x000fe20003f66270 */
[----:B-1----:R-:W-:Y:S01]  /*8190*/  FFMA.FTZ R35, R32, UR5, R35 ;  /* 0x0000000520237c23 */ /* 0x002fe20008010023 */
[----:B------:R-:W-:Y:S01]  /*81a0*/  ISETP.GE.AND P1, PT, R40, R212, PT ;  /* 0x000000d42800720c */ /* 0x000fe20003f26270 */
[----:B------:R-:W1:Y:S01]  /*81b0*/  MUFU.TANH R31, R31 ;  /* 0x0000001f001f7308 */ /* 0x000e620000002400 */
[----:B------:R-:W-:-:S02]  /*81c0*/  LOP3.LUT R30, R9, 0xd9, RZ, 0xfc, !PT ;  /* 0x000000d9091e7812 */ /* 0x000fc400078efcff */
[----:B------:R-:W-:Y:S02]  /*81d0*/  FSEL R86, R37, -INF , !P5 ;  /* 0xff80000025567808 */ /* 0x000fe40006800000 */
[----:B------:R-:W-:Y:S02]  /*81e0*/  ISETP.GE.AND P5, PT, R40, R165, PT ;  /* 0x000000a52800720c */ /* 0x000fe40003fa6270 */
[----:B------:R-:W-:Y:S01]  /*81f0*/  FSEL R69, R34, -INF , !P3 ;  /* 0xff80000022457808 */ /* 0x000fe20005800000 */
[----:B------:R-:W-:Y:S01]  /*8200*/  MUFU.TANH R25, R25 ;  /* 0x0000001900197308 */ /* 0x000fe20000002400 */
[----:B------:R-:W-:Y:S02]  /*8210*/  FSEL R84, R33, -INF , !P1 ;  /* 0xff80000021547808 */ /* 0x000fe40004800000 */
[----:B------:R-:W-:Y:S02]  /*8220*/  LOP3.LUT R32, R9, 0xe0, RZ, 0xfc, !PT ;  /* 0x000000e009207812 */ /* 0x000fe400078efcff */
[----:B------:R-:W-:-:S02]  /*8230*/  ISETP.GE.AND P3, PT, R30, R212, PT ;  /* 0x000000d41e00720c */ /* 0x000fc40003f66270 */
[-C--:B------:R-:W-:Y:S01]  /*8240*/  ISETP.GE.AND P1, PT, R30, R165.reuse, PT ;  /* 0x000000a51e00720c */ /* 0x080fe20003f26270 */
[----:B------:R-:W3:Y:S01]  /*8250*/  MUFU.TANH R26, R26 ;  /* 0x0000001a001a7308 */ /* 0x000ee20000002400 */
[----:B------:R-:W-:Y:S02]  /*8260*/  I2FP.F32.U32 R30, R30 ;  /* 0x0000001e001e7245 */ /* 0x000fe40000201000 */
[----:B------:R-:W-:Y:S02]  /*8270*/  FSEL R68, R35, -INF , !P5 ;  /* 0xff80000023447808 */ /* 0x000fe40006800000 */
[----:B------:R-:W-:Y:S01]  /*8280*/  FSEL R83, R83, -INF , !P4 ;  /* 0xff80000053537808 */ /* 0x000fe20006000000 */
[----:B--2---:R-:W-:Y:S01]  /*8290*/  FFMA.FTZ R29, R30, UR5, R29 ;  /* 0x000000051e1d7c23 */ /* 0x004fe2000801001d */
[C---:B------:R-:W-:Y:S01]  /*82a0*/  ISETP.GE.AND P5, PT, R32.reuse, R212, PT ;  /* 0x000000d42000720c */ /* 0x040fe20003fa6270 */
[----:B------:R-:W2:Y:S01]  /*82b0*/  MUFU.TANH R27, R27 ;  /* 0x0000001b001b7308 */ /* 0x000ea20000002400 */
[----:B------:R-:W-:Y:S01]  /*82c0*/  ISETP.GE.AND P4, PT, R32, R165, PT ;  /* 0x000000a52000720c */ /* 0x000fe20003f86270 */
[----:B-1----:R-:W-:Y:S01]  /*82d0*/  FFMA.FTZ R31, R30, UR5, R31 ;  /* 0x000000051e1f7c23 */ /* 0x002fe2000801001f */
[----:B------:R-:W-:-:S02]  /*82e0*/  I2FP.F32.U32 R32, R32 ;  /* 0x0000002000207245 */ /* 0x000fc40000201000 */
[----:B------:R-:W-:Y:S02]  /*82f0*/  LOP3.LUT R28, R9, 0xe1, RZ, 0xfc, !PT ;  /* 0x000000e1091c7812 */ /* 0x000fe400078efcff */
[----:B------:R-:W-:Y:S01]  /*8300*/  FSEL R82, R29, -INF , !P3 ;  /* 0xff8000001d527808 */ /* 0x000fe20005800000 */
[----:B------:R-:W1:Y:S01]  /*8310*/  MUFU.TANH R20, R20 ;  /* 0x0000001400147308 */ /* 0x000e620000002400 */
[C---:B------:R-:W-:Y:S01]  /*8320*/  FFMA.FTZ R24, R32.reuse, UR5, R24 ;  /* 0x0000000520187c23 */ /* 0x040fe20008010018 */
[----:B------:R-:W-:Y:S01]  /*8330*/  LOP3.LUT R29, R9, 0xe8, RZ, 0xfc, !PT ;  /* 0x000000e8091d7812 */ /* 0x000fe200078efcff */
[----:B---3--:R-:W-:Y:S01]  /*8340*/  FFMA.FTZ R26, R32, UR5, R26 ;  /* 0x00000005201a7c23 */ /* 0x008fe2000801001a */
[----:B------:R-:W-:Y:S02]  /*8350*/  FSEL R67, R67, -INF , !P2 ;  /* 0xff80000043437808 */ /* 0x000fe40005000000 */
[C---:B------:R-:W-:Y:S02]  /*8360*/  ISETP.GE.AND P2, PT, R28.reuse, R212, PT ;  /* 0x000000d41c00720c */ /* 0x040fe40003f46270 */
[----:B------:R-:W3:Y:S01]  /*8370*/  MUFU.TANH R22, R22 ;  /* 0x0000001600167308 */ /* 0x000ee20000002400 */
[----:B------:R-:W-:-:S02]  /*8380*/  ISETP.GE.AND P3, PT, R28, R165, PT ;  /* 0x000000a51c00720c */ /* 0x000fc40003f66270 */
[----:B------:R-:W-:Y:S02]  /*8390*/  I2FP.F32.U32 R28, R28 ;  /* 0x0000001c001c7245 */ /* 0x000fe40000201000 */
[----:B------:R-:W-:Y:S02]  /*83a0*/  FSEL R81, R24, -INF , !P5 ;  /* 0xff80000018517808 */ /* 0x000fe40006800000 */
[----:B------:R-:W-:Y:S01]  /*83b0*/  I2FP.F32.U32 R24, R29 ;  /* 0x0000001d00187245 */ /* 0x000fe20000201000 */
[----:B------:R-:W4:Y:S01]  /*83c0*/  MUFU.TANH R21, R21 ;  /* 0x0000001500157308 */ /* 0x000f220000002400 */
[C---:B------:R-:W-:Y:S01]  /*83d0*/  FFMA.FTZ R80, R28.reuse, UR5, R25 ;  /* 0x000000051c507c23 */ /* 0x040fe20008010019 */
[----:B--2---:R-:W-:Y:S01]  /*83e0*/  FFMA.FTZ R27, R28, UR5, R27 ;  /* 0x000000051c1b7c23 */ /* 0x004fe2000801001b */
[----:B------:R-:W-:Y:S01]  /*83f0*/  FSEL R66, R31, -INF , !P1 ;  /* 0xff8000001f427808 */ /* 0x000fe20004800000 */
[----:B-1----:R-:W-:Y:S01]  /*8400*/  FFMA.FTZ R20, R24, UR5, R20 ;  /* 0x0000000518147c23 */ /* 0x002fe20008010014 */
[----:B------:R-:W-:-:S02]  /*8410*/  LOP3.LUT R28, R9, 0xe9, RZ, 0xfc, !PT ;  /* 0x000000e9091c7812 */ /* 0x000fc400078efcff */
[-C--:B------:R-:W-:Y:S01]  /*8420*/  ISETP.GE.AND P1, PT, R29, R212.reuse, PT ;  /* 0x000000d41d00720c */ /* 0x080fe20003f26270 */
[----:B------:R-:W1:Y:S01]  /*8430*/  MUFU.TANH R23, R23 ;  /* 0x0000001700177308 */ /* 0x000e620000002400 */
[----:B------:R-:W-:Y:S01]  /*8440*/  LOP3.LUT R25, R9, 0xf0, RZ, 0xfc, !PT ;  /* 0x000000f009197812 */ /* 0x000fe200078efcff */
[----:B---3--:R-:W-:Y:S01]  /*8450*/  FFMA.FTZ R22, R24, UR5, R22 ;  /* 0x0000000518167c23 */ /* 0x008fe20008010016 */
[----:B------:R-:W-:Y:S02]  /*8460*/  FSEL R65, R26, -INF , !P4 ;  /* 0xff8000001a417808 */ /* 0x000fe40006000000 */
[----:B------:R-:W-:Y:S02]  /*8470*/  FSEL R80, R80, -INF , !P2 ;  /* 0xff80000050507808 */ /* 0x000fe40005000000 */
[C---:B------:R-:W-:Y:S01]  /*8480*/  ISETP.GE.AND P4, PT, R28.reuse, R212, PT ;  /* 0x000000d41c00720c */ /* 0x040fe20003f86270 */
[----:B------:R-:W2:Y:S01]  /*8490*/  MUFU.TANH R16, R16 ;  /* 0x0000001000107308 */ /* 0x000ea20000002400 */
[----:B------:R-:W-:-:S02]  /*84a0*/  ISETP.GE.AND P2, PT, R28, R165, PT ;  /* 0x000000a51c00720c */ /* 0x000fc40003f46270 */
[----:B------:R-:W-:Y:S02]  /*84b0*/  FSEL R64, R27, -INF , !P3 ;  /* 0xff8000001b407808 */ /* 0x000fe40005800000 */
[----:B------:R-:W-:Y:S02]  /*84c0*/  FSEL R79, R20, -INF , !P1 ;  /* 0xff800000144f7808 */ /* 0x000fe40004800000 */
[----:B------:R-:W-:Y:S01]  /*84d0*/  I2FP.F32.U32 R28, R28 ;  /* 0x0000001c001c7245 */ /* 0x000fe20000201000 */
[----:B------:R-:W3:Y:S01]  /*84e0*/  MUFU.TANH R18, R18 ;  /* 0x0000001200127308 */ /* 0x000ee20000002400 */
[C---:B------:R-:W-:Y:S02]  /*84f0*/  ISETP.GE.AND P3, PT, R25.reuse, R212, PT ;  /* 0x000000d41900720c */ /* 0x040fe40003f66270 */
[----:B------:R-:W-:Y:S01]  /*8500*/  ISETP.GE.AND P1, PT, R25, R165, PT ;  /* 0x000000a51900720c */ /* 0x000fe20003f26270 */
[C---:B----4-:R-:W-:Y:S01]  /*8510*/  FFMA.FTZ R21, R28.reuse, UR5, R21 ;  /* 0x000000051c157c23 */ /* 0x050fe20008010015 */
[----:B------:R-:W-:Y:S01]  /*8520*/  I2FP.F32.U32 R25, R25 ;  /* 0x0000001900197245 */ /* 0x000fe20000201000 */
[----:B-1----:R-:W-:Y:S01]  /*8530*/  FFMA.FTZ R23, R28, UR5, R23 ;  /* 0x000000051c177c23 */ /* 0x002fe20008010017 */
[----:B------:R-:W-:Y:S01]  /*8540*/  ISETP.GE.AND P5, PT, R29, R165, PT ;  /* 0x000000a51d00720c */ /* 0x000fe20003fa6270 */
[----:B------:R-:W1:Y:S01]  /*8550*/  MUFU.TANH R17, R17 ;  /* 0x0000001100117308 */ /* 0x000e620000002400 */
[----:B------:R-:W-:Y:S01]  /*8560*/  LOP3.LUT R20, R9, 0xf1, RZ, 0xfc, !PT ;  /* 0x000000f109147812 */ /* 0x000fe200078efcff */
[----:B--2---:R-:W-:Y:S01]  /*8570*/  FFMA.FTZ R16, R25, UR5, R16 ;  /* 0x0000000519107c23 */ /* 0x004fe20008010010 */
[----:B------:R-:W-:-:S02]  /*8580*/  FSEL R63, R22, -INF , !P5 ;  /* 0xff800000163f7808 */ /* 0x000fc40006800000 */
[CC--:B------:R-:W-:Y:S02]  /*8590*/  ISETP.GE.AND P5, PT, R9.reuse, R212.reuse, PT ;  /* 0x000000d40900720c */ /* 0x0c0fe40003fa6270 */
[----:B------:R-:W-:Y:S01]  /*85a0*/  LOP3.LUT R9, R9, 0xf9, RZ, 0xfc, !PT ;  /* 0x000000f909097812 */ /* 0x000fe200078efcff */
[----:B------:R-:W2:Y:S01]  /*85b0*/  MUFU.TANH R19, R19 ;  /* 0x0000001300137308 */ /* 0x000ea20000002400 */
[----:B------:R-:W-:Y:S01]  /*85c0*/  FSEL R78, R21, -INF , !P4 ;  /* 0xff800000154e7808 */ /* 0x000fe20006000000 */
[----:B---3--:R-:W-:Y:S01]  /*85d0*/  FFMA.FTZ R18, R25, UR5, R18 ;  /* 0x0000000519127c23 */ /* 0x008fe20008010012 */
[----:B------:R-:W-:Y:S01]  /*85e0*/  FSEL R62, R23, -INF , !P2 ;  /* 0xff800000173e7808 */ /* 0x000fe20005000000 */
[----:B------:R-:W-:Y:S01]  /*85f0*/  BAR.SYNC.DEFER_BLOCKING 0x0 ;  /* 0x0000000000007b1d */ /* 0x000fe20000010000 */
[C---:B------:R-:W-:Y:S02]  /*8600*/  ISETP.GE.AND P4, PT, R20.reuse, R212, PT ;  /* 0x000000d41400720c */ /* 0x040fe40003f86270 */
[----:B------:R-:W-:-:S02]  /*8610*/  ISETP.GE.AND P2, PT, R20, R165, PT ;  /* 0x000000a51400720c */ /* 0x000fc40003f46270 */
[----:B------:R-:W-:Y:S01]  /*8620*/  FSEL R77, R16, -INF , !P3 ;  /* 0xff800000104d7808 */ /* 0x000fe20005800000 */
[----:B------:R-:W3:Y:S01]  /*8630*/  MUFU.TANH R13, R13 ;  /* 0x0000000d000d7308 */ /* 0x000ee20000002400 */
[----:B------:R-:W-:Y:S02]  /*8640*/  I2FP.F32.U32 R20, R20 ;  /* 0x0000001400147245 */ /* 0x000fe40000201000 */
[----:B------:R-:W-:Y:S02]  /*8650*/  I2FP.F32.U32 R16, R9 ;  /* 0x0000000900107245 */ /* 0x000fe40000201000 */
[----:B------:R-:W-:Y:S01]  /*8660*/  FSEL R61, R18, -INF , !P1 ;  /* 0xff800000123d7808 */ /* 0x000fe20004800000 */
[C---:B-1----:R-:W-:Y:S01]  /*8670*/  FFMA.FTZ R17, R20.reuse, UR5, R17 ;  /* 0x0000000514117c23 */ /* 0x042fe20008010011 */
[----:B--2---:R-:W-:Y:S01]  /*8680*/  FFMA.FTZ R19, R20, UR5, R19 ;  /* 0x0000000514137c23 */ /* 0x004fe20008010013 */
[----:B------:R-:W1:Y:S01]  /*8690*/  MUFU.TANH R15, R15 ;  /* 0x0000000f000f7308 */ /* 0x000e620000002400 */
[----:B------:R-:W-:-:S02]  /*86a0*/  ISETP.GE.AND P3, PT, R9, R212, PT ;  /* 0x000000d40900720c */ /* 0x000fc40003f66270 */
[----:B------:R-:W-:Y:S02]  /*86b0*/  ISETP.GE.AND P1, PT, R9, R165, PT ;  /* 0x000000a50900720c */ /* 0x000fe40003f26270 */
[----:B------:R-:W-:Y:S02]  /*86c0*/  FSEL R76, R17, -INF , !P4 ;  /* 0xff800000114c7808 */ /* 0x000fe40006000000 */
[----:B------:R-:W-:Y:S01]  /*86d0*/  FSEL R60, R19, -INF , !P2 ;  /* 0xff800000133c7808 */ /* 0x000fe20005000000 */
[----:B---3--:R-:W-:Y:S01]  /*86e0*/  FFMA.FTZ R13, R16, UR5, R13 ;  /* 0x00000005100d7c23 */ /* 0x008fe2000801000d */
[----:B------:R-:W-:-:S04]  /*86f0*/  FSEL R9, R2, -INF , !P5 ;  /* 0xff80000002097808 */ /* 0x000fc80006800000 */
[----:B------:R-:W-:Y:S01]  /*8700*/  FSEL R74, R13, -INF , !P3 ;  /* 0xff8000000d4a7808 */ /* 0x000fe20005800000 */
[----:B-1----:R-:W-:-:S05]  /*8710*/  FFMA.FTZ R15, R16, UR5, R15 ;  /* 0x00000005100f7c23 */ /* 0x002fca000801000f */
        /* <DEDUP_REMOVED lines=13> */
.L_x_2256:
        /* <DEDUP_REMOVED lines=31> */
[----:B------:R-:W-:-:S04]  /*89e0*/  LOP3.LUT R2, R3, R13, RZ, 0x3c, !PT ;  /* 0x0000000d03027212 */ /* 0x000fc800078e3cff */
[----:B------:R-:W-:Y:S02]  /*89f0*/  ISETP.GE.AND P3, PT, R2, RZ, PT ;  /* 0x000000ff0200720c */ /* 0x000fe40003f66270 */
[----:B------:R-:W-:Y:S02]  /*8a00*/  LOP3.LUT R2, RZ, R13, RZ, 0x33, !PT ;  /* 0x0000000dff027212 */ /* 0x000fe400078e33ff */
[----:B------:R-:W-:-:S03]  /*8a10*/  @P4 IADD3 R19, PT, PT, R19, 0x1, RZ ;  /* 0x0000000113134810 */ /* 0x000fc60007ffe0ff */
[----:B------:R-:W-:Y:S01]  /*8a20*/  @P5 VIADD R21, R21, 0x1 ;  /* 0x0000000115155836 */ /* 0x000fe20000000000 */
[----:B------:R-:W-:-:S05]  /*8a30*/  MOV R17, R19 ;  /* 0x0000001300117202 */ /* 0x000fca0000000f00 */
[----:B------:R-:W-:Y:S01]  /*8a40*/  @!P1 IMAD.MOV R17, RZ, RZ, -R17 ;  /* 0x000000ffff119224 */ /* 0x000fe200078e0a11 */
[----:B------:R-:W-:-:S04]  /*8a50*/  @!P3 IADD3 R21, PT, PT, -R21, RZ, RZ ;  /* 0x000000ff1515b210 */ /* 0x000fc80007ffe1ff */
        /* <DEDUP_REMOVED lines=21> */
.L_x_2257:
        /* <DEDUP_REMOVED lines=11> */
[----:B------:R-:W-:Y:S01]  /*8c60*/  BSSY.RECONVERGENT B0, `(.L_x_2258) ;  /* 0x0000093000007945 */ /* 0x000fe20003800200 */
[----:B------:R-:W-:-:S02]  /*8c70*/  MOV R19, UR11 ;  /* 0x0000000b00137c02 */ /* 0x000fc40008000f00 */
[C---:B-1----:R-:W-:Y:S02]  /*8c80*/  ISETP.GE.AND P2, PT, R166.reuse, UR4, PT ;  /* 0x00000004a6007c0c */ /* 0x042fe4000bf46270 */
[----:B------:R-:W-:-:S11]  /*8c90*/  ISETP.GE.AND P1, PT, R166, UR4, PT ;  /* 0x00000004a6007c0c */ /* 0x000fd6000bf26270 */
[----:B------:R-:W-:Y:S01]  /*8ca0*/  @!P2 MOV R16, R240 ;  /* 0x000000f00010a202 */ /* 0x000fe20000000f00 */
[----:B------:R-:W-:Y:S01]  /*8cb0*/  @!P2 IMAD.MOV.U32 R17, RZ, RZ, R239 ;  /* 0x000000ffff11a224 */ /* 0x000fe200078e00ef */
[-C--:B------:R-:W-:Y:S01]  /*8cc0*/  @!P1 LEA R26, P3, R26, R22.reuse, 0x5 ;  /* 0x000000161a1a9211 */ /* 0x080fe200078628ff */
[----:B------:R-:W-:Y:S01]  /*8cd0*/  VOTEU.ALL UP0, P1 ;  /* 0x0000000000ff7886 */ /* 0x000fe20000800000 */
[-C--:B------:R-:W-:Y:S01]  /*8ce0*/  @!P1 LEA R24, P5, R24, R22.reuse, 0x6 ;  /* 0x0000001618189211 */ /* 0x080fe200078a30ff */
[--C-:B------:R-:W-:Y:S01]  /*8cf0*/  @!P1 IMAD.MOV.U32 R21, RZ, RZ, R23.reuse ;  /* 0x000000ffff159224 */ /* 0x100fe200078e0017 */
[----:B------:R-:W-:Y:S01]  /*8d00*/  @!PT LDS RZ, [RZ] ;  /* 0x00000000fffff984 */ /* 0x000fe20000000800 */
[----:B------:R-:W-:Y:S01]  /*8d10*/  @!PT LDS RZ, [RZ] ;  /* 0x00000000fffff984 */ /* 0x000fe20000000800 */
[----:B------:R-:W-:Y:S01]  /*8d20*/  @!PT LDS RZ, [RZ] ;  /* 0x00000000fffff984 */ /* 0x000fe20000000800 */
[----:B------:R1:W-:Y:S01]  /*8d30*/  @!P2 LDGSTS.E.BYPASS.LTC128B.128 [R250+0x2000], desc[UR20][R16.64] ;  /* 0x0200000010faafae */ /* 0x0003e2000b981a14 */
[-CC-:B------:R-:W-:Y:S01]  /*8d40*/  @!P1 LEA.HI.X R27, R13, R23.reuse, R2.reuse, 0x5, P3 ;  /* 0x000000170d1b9211 */ /* 0x180fe200018f2c02 */
[----:B------:R-:W-:Y:S01]  /*8d50*/  @!UP0 UIMAD UR4, UR11, 0x60, URZ ;  /* 0x000000600b0488a4 */ /* 0x000fe2000f8e02ff */
[-C--:B------:R-:W-:Y:S01]  /*8d60*/  @!P1 LEA R18, P4, R18, R22.reuse, 0x7 ;  /* 0x0000001612129211 */ /* 0x080fe200078838ff */
[----:B------:R-:W-:Y:S01]  /*8d70*/  @!P1 IMAD.MOV.U32 R31, RZ, RZ, R23 ;  /* 0x000000ffff1f9224 */ /* 0x000fe200078e0017 */
[-C--:B------:R-:W-:Y:S01]  /*8d80*/  @!P1 LEA R28, P3, R15, R22.reuse, 0x8 ;  /* 0x000000160f1c9211 */ /* 0x080fe200078640ff */
[----:B------:R-:W-:Y:S01]  /*8d90*/  @!UP0 UIMAD UR14, UR11, 0xa0, URZ ;  /* 0x000000a00b0e88a4 */ /* 0x000fe2000f8e02ff */
[-C--:B------:R-:W-:Y:S01]  /*8da0*/  @!P1 LEA.HI.X R25, R20, R23.reuse, R19, 0x6, P5 ;  /* 0x0000001714199211 */ /* 0x080fe200028f3413 */
[----:B------:R2:W-:Y:S01]  /*8db0*/  @P2 STS.128 [R250+0x2000], RZ ;  /* 0x002000fffa002388 */ /* 0x0005e20000000c00 */
[CC--:B------:R-:W-:Y:S01]  /*8dc0*/  @!P1 LEA.HI.X R29, R13.reuse, R23.reuse, R2, 0x8, P3 ;  /* 0x000000170d1d9211 */ /* 0x0c0fe200018f4402 */
[----:B------:R-:W-:Y:S01]  /*8dd0*/  IMAD.U32 R2, RZ, RZ, UR10 ;  /* 0x0000000aff027e24 */ /* 0x000fe2000f8e00ff */
[-C--:B------:R-:W-:Y:S01]  /*8de0*/  @!P1 MOV R20, R22.reuse ;  /* 0x0000001600149202 */ /* 0x080fe20000000f00 */
[----:B------:R2:W-:Y:S01]  /*8df0*/  @P1 STS.128 [R250+0x2800], RZ ;  /* 0x002800fffa001388 */ /* 0x0005e20000000c00 */
[-C--:B------:R-:W-:Y:S01]  /*8e00*/  @!P1 MOV R30, R22.reuse ;  /* 0x00000016001e9202 */ /* 0x080fe20000000f00 */
[----:B------:R-:W-:Y:S01]  /*8e10*/  @!P1 IMAD.MOV.U32 R33, RZ, RZ, R23 ;  /* 0x000000ffff219224 */ /* 0x000fe200078e0017 */
[-C--:B------:R-:W-:Y:S01]  /*8e20*/  @!P1 MOV R32, R22.reuse ;  /* 0x0000001600209202 */ /* 0x080fe20000000f00 */
[----:B------:R-:W-:Y:S01]  /*8e30*/  @!PT LDS RZ, [RZ] ;  /* 0x00000000fffff984 */ /* 0x000fe20000000800 */
[----:B------:R-:W-:Y:S01]  /*8e40*/  @!PT LDS RZ, [RZ] ;  /* 0x00000000fffff984 */ /* 0x000fe20000000800 */
[----:B------:R-:W-:Y:S01]  /*8e50*/  @!PT LDS RZ, [RZ] ;  /* 0x00000000fffff984 */ /* 0x000fe20000000800 */
[----:B------:R2:W-:Y:S01]  /*8e60*/  @!P1 LDGSTS.E.BYPASS.LTC128B.128 [R250+0x2800], desc[UR20][R22.64] ;  /* 0x0280000016fa9fae */ /* 0x0005e2000b981a14 */
[C---:B------:R-:W-:Y:S01]  /*8e70*/  @!P1 IMAD.WIDE.U32 R20, R2.reuse, 0xa0, R20 ;  /* 0x000000a002149825 */ /* 0x040fe200078e0014 */
[----:B------:R-:W-:Y:S01]  /*8e80*/  @!UP0 UIMAD UR7, UR11, 0xc0, URZ ;  /* 0x000000c00b0788a4 */ /* 0x000fe2000f8e02ff */
[-C--:B------:R-:W-:Y:S01]  /*8e90*/  @!P1 MOV R34, R22.reuse ;  /* 0x0000001600229202 */ /* 0x080fe20000000f00 */
        /* <DEDUP_REMOVED lines=8> */
[----:B------:R-:W-:Y:S01]  /*8f20*/  @!P1 IMAD.MOV.U32 R35, RZ, RZ, R23 ;  /* 0x000000ffff239224 */ /* 0x000fe200078e0017 */
[-C--:B------:R-:W-:Y:S01]  /*8f30*/  @!P1 MOV R38, R22.reuse ;  /* 0x0000001600269202 */ /* 0x080fe20000000f00 */
[----:B-1----:R-:W-:Y:S01]  /*8f40*/  IMAD.U32 R16, RZ, RZ, UR11 ;  /* 0x0000000bff107e24 */ /* 0x002fe2000f8e00ff */
[----:B------:R-:W-:Y:S01]  /*8f50*/  MOV R17, UR10 ;  /* 0x0000000a00117c02 */ /* 0x000fe20008000f00 */
[----:B------:R2:W-:Y:S01]  /*8f60*/  @P1 STS.128 [R250+0x3800], RZ ;  /* 0x003800fffa001388 */ /* 0x0005e20000000c00 */
[----:B------:R-:W-:Y:S01]  /*8f70*/  @!P1 IMAD.WIDE.U32 R32, R2, 0xe0, R32 ;  /* 0x000000e002209825 */ /* 0x000fe200078e0020 */
[----:B------:R-:W-:Y:S01]  /*8f80*/  @!P1 IADD3 R31, PT, PT, R31, UR7, RZ ;  /* 0x000000071f1f9c10 */ /* 0x000fe2000fffe0ff */
[----:B------:R-:W-:Y:S01]  /*8f90*/  @!UP0 UIMAD UR15, UR11, 0x140, URZ ;  /* 0x000001400b0f88a4 */ /* 0x000fe2000f8e02ff */
[----:B------:R-:W-:Y:S01]  /*8fa0*/  @!P1 LEA.HI.X R19, R17, R23, R16, 0x7, P4 ;  /* 0x0000001711139211 */ /* 0x000fe200020f3c10 */
[----:B------:R-:W-:Y:S01]  /*8fb0*/  @!P1 IMAD.WIDE.U32 R16, R15, 0x60, R22 ;  /* 0x000000600f109825 */ /* 0x000fe200078e0016 */
[----:B------:R-:W-:Y:S01]  /*8fc0*/  @!PT LDS RZ, [RZ] ;  /* 0x00000000fffff984 */ /* 0x000fe20000000800 */
[----:B------:R-:W-:Y:S01]  /*8fd0*/  @!PT LDS RZ, [RZ] ;  /* 0x00000000fffff984 */ /* 0x000fe20000000800 */
[----:B------:R-:W-:Y:S01]  /*8fe0*/  @!PT LDS RZ, [RZ] ;  /* 0x00000000fffff984 */ /* 0x000fe20000000800 */
[----:B------:R2:W-:Y:S01]  /*8ff0*/  @!P1 LDGSTS.E.BYPASS.LTC128B.128 [R250+0x3800], desc[UR20][R24.64] ;  /* 0x0380000018fa9fae */ /* 0x0005e2000b981a14 */
[-C--:B------:R-:W-:Y:S01]  /*9000*/  @!P1 MOV R40, R22.reuse ;  /* 0x0000001600289202 */ /* 0x080fe20000000f00 */
[----:B------:R-:W-:Y:S01]  /*9010*/  @!UP0 UIMAD UR7, UR11, 0x180, URZ ;  /* 0x000001800b0788a4 */ /* 0x000fe2000f8e02ff */
[----:B------:R-:W-:Y:S01]  /*9020*/  @!P1 VIADD R21, R21, UR14 ;  /* 0x0000000e15159c36 */ /* 0x000fe20008000000 */
        /* <DEDUP_REMOVED lines=13> */
[----:B------:R-:W-:Y:S01]  /*9100*/  @!P1 VIADD R33, R33, UR4 ;  /* 0x0000000421219c36 */ /* 0x000fe20008000000 */
[----:B------:R-:W-:Y:S01]  /*9110*/  @!P1 IADD3 R35, PT, PT, R35, UR18, RZ ;  /* 0x0000001223239c10 */ /* 0x000fe2000fffe0ff */
[----:B------:R-:W-:Y:S01]  /*9120*/  @!P1 IMAD.WIDE.U32 R36, R2, 0x140, R36 ;  /* 0x0000014002249825 */ /* 0x000fe200078e0024 */
[----:B------:R-:W-:Y:S01]  /*9130*/  @!PT LDS RZ, [RZ] ;  /* 0x00000000fffff984 */ /* 0x000fe20000000800 */
[----:B------:R-:W-:Y:S01]  /*9140*/  @!PT LDS RZ, [RZ] ;  /* 0x00000000fffff984 */ /* 0x000fe20000000800 */
[----:B------:R-:W-:Y:S01]  /*9150*/  @!PT LDS RZ, [RZ] ;  /* 0x00000000fffff984 */ /* 0x000fe20000000800 */
[----:B------:R2:W-:Y:S01]  /*9160*/  @!P1 LDGSTS.E.BYPASS.LTC128B.128 [R250+0x4800], desc[UR20][R18.64] ;  /* 0x0480000012fa9fae */ /* 0x0005e2000b981a14 */
[----:B------:R-:W-:Y:S02]  /*9170*/  @!UP0 UIMAD UR4, UR11, 0x1a0, URZ ;  /* 0x000001a00b0488a4 */ /* 0x000fe4000f8e02ff */
        /* <DEDUP_REMOVED lines=19> */
[----:B------:R-:W-:Y:S02]  /*92b0*/  @!P1 IADD3 R43, PT, PT, R43, UR4, RZ ;  /* 0x000000042b2b9c10 */ /* 0x000fe4000fffe0ff */
        /* <DEDUP_REMOVED lines=38> */
[----:B--2---:R-:W-:-:S05]  /*9520*/  IMAD.WIDE.U32 R22, R2, 0x1c0, R22 ;  /* 0x000001c002167825 */ /* 0x004fca00078e0016 */
[----:B------:R-:W-:Y:S02]  /*9530*/  IADD3 R17, PT, PT, R23, UR4, RZ ;  /* 0x0000000417117c10 */ /* 0x000fe4000fffe0ff */
[----:B------:R-:W-:-:S05]  /*9540*/  MOV R16, R22 ;  /* 0x0000001600107202 */ /* 0x000fca0000000f00 */
[----:B------:R-:W-:Y:S01]  /*9550*/  @!PT LDS RZ, [RZ] ;  /* 0x00000000fffff984 */ /* 0x000fe20000000800 */
[----:B------:R-:W-:Y:S01]  /*9560*/  @!PT LDS RZ, [RZ] ;  /* 0x00000000fffff984 */ /* 0x000fe20000000800 */
[----:B------:R-:W-:Y:S01]  /*9570*/  @!PT LDS RZ, [RZ] ;  /* 0x00000000fffff984 */ /* 0x000fe20000000800 */
[----:B------:R1:W-:Y:S02]  /*9580*/  LDGSTS.E.BYPASS.LTC128B.128 [R250+0x9800], desc[UR20][R16.64] ;  /* 0x0980000010fa7fae */ /* 0x0003e4000b981a14 */
.L_x_2259:
[----:B------:R-:W-:Y:S05]  /*9590*/  BSYNC.RECONVERGENT B0 ;  /* 0x0000000000007941 */ /* 0x000fea0003800200 */
.L_x_2258:
[----:B------:R-:W0:Y:S02]  /*95a0*/  LDGDEPBAR ;  /* 0x00000000000079af */ /* 0x000e240000000000 */
.L_x_2255:
[----:B------:R-:W-:Y:S01]  /*95b0*/  FMNMX3.FTZ R2, R9, R0, R89, !PT ;  /* 0x0000000009027276 */ /* 0x000fe20007810059 */
[----:B------:R-:W3:Y:S01]  /*95c0*/  LDCU UR4, c[0x0][0x45c] ;  /* 0x00008b80ff0477ac */ /* 0x000ee20008000800 */
[----:B-12---:R-:W-:Y:S02]  /*95d0*/  FMNMX3.FTZ R16, R7, R11, R8, !PT ;  /* 0x0000000b07107276 */ /* 0x006fe40007810008 */
[----:B------:R-:W-:Y:S01]  /*95e0*/  FMNMX3.FTZ R2, R2, R88, R87, !PT ;  /* 0x0000005802027276 */ /* 0x000fe20007810057 */
[----:B------:R-:W-:Y:S01]  /*95f0*/  UMOV UR7, 0xffffffff ;  /* 0xffffffff00077882 */ /* 0x000fe20000000000 */
        /* <DEDUP_REMOVED lines=64> */
[----:B------:R-:W2:Y:S03]  /*9a00*/  SHFL.BFLY PT, R15, R16, 0x2, 0x1f ;  /* 0x0c401f00100f7f89 */ /* 0x000ea600000e0000 */
[-C--:B------:R-:W-:Y:S01]  /*9a10*/  IADD3 R214, PT, PT, R177, R236.reuse, RZ ;  /* 0x000000ecb1d67210 */ /* 0x080fe20007ffe0ff */
[----:B------:R-:W-:Y:S01]  /*9a20*/  LDSM.16.MT88.4 R32, [R236+0xa000] ;  /* 0x00a00000ec20783b */ /* 0x000fe20000004200 */
[----:B------:R-:W-:-:S03]  /*9a30*/  IADD3 R94, PT, PT, R204, R236, RZ ;  /* 0x000000eccc5e7210 */ /* 0x000fc60007ffe0ff */
[----:B------:R-:W-:Y:S01]  /*9a40*/  LDSM.16.MT88.4 R24, [R214+0xa000] ;  /* 0x00a00000d618783b */ /* 0x000fe20000004200 */
[----:B------:R-:W-:-:S03]  /*9a50*/  IADD3 R57, PT, PT, R177, R94, RZ ;  /* 0x0000005eb1397210 */ /* 0x000fc60007ffe0ff */
[----:B------:R-:W-:Y:S04]  /*9a60*/  LDSM.16.MT88.4 R44, [R214+0xa800] ;  /* 0x00a80000d62c783b */ /* 0x000fe80000004200 */
[----:B------:R-:W-:Y:S01]  /*9a70*/  LDSM.16.MT88.4 R36, [R57+0xa000] ;  /* 0x00a000003924783b */ /* 0x000fe20000004200 */
[----:B-1----:R-:W-:-:S03]  /*9a80*/  FMNMX.FTZ R13, R2, R13, !PT ;  /* 0x0000000d020d7209 */ /* 0x002fc60007810000 */
[----:B------:R-:W-:Y:S01]  /*9a90*/  LDSM.16.MT88.4 R52, [R236+0xa800] ;  /* 0x00a80000ec34783b */ /* 0x000fe20000004200 */
[----:B--2---:R-:W-:-:S03]  /*9aa0*/  FMNMX.FTZ R15, R16, R15, !PT ;  /* 0x0000000f100f7209 */ /* 0x004fc60007810000 */
[----:B------:R-:W1:Y:S04]  /*9ab0*/  SHFL.BFLY PT, R2, R13, 0x1, 0x1f ;  /* 0x0c201f000d027f89 */ /* 0x000e6800000e0000 */
[----:B------:R-:W-:Y:S04]  /*9ac0*/  LDSM.16.MT88.4 R16, [R94+0xa000] ;  /* 0x00a000005e10783b */ /* 0x000fe80000004200 */
[----:B------:R-:W-:Y:S04]  /*9ad0*/  LDSM.16.MT88.4 R48, [R94+0xa800] ;  /* 0x00a800005e30783b */ /* 0x000fe80000004200 */
[----:B------:R-:W-:Y:S01]  /*9ae0*/  LDSM.16.MT88.4 R40, [R57+0xa800] ;  /* 0x00a800003928783b */ /* 0x000fe20000004200 */
[----:B-1----:R-:W-:-:S03]  /*9af0*/  FMNMX.FTZ R2, R13, R2, !PT ;  /* 0x000000020d027209 */ /* 0x002fc60007810000 */
[----:B------:R-:W1:Y:S01]  /*9b00*/  SHFL.BFLY PT, R13, R15, 0x1, 0x1f ;  /* 0x0c201f000f0d7f89 */ /* 0x000e6200000e0000 */
[C---:B------:R-:W-:Y:S01]  /*9b10*/  FSETP.NEU.FTZ.AND P1, PT, R2.reuse, -INF , PT ;  /* 0xff8000000200780b */ /* 0x040fe20003f3d000 */
[----:B---3--:R-:W-:-:S05]  /*9b20*/  FMUL.FTZ R93, R2, UR4 ;  /* 0x00000004025d7c20 */ /* 0x008fca0008410000 */
        /* <DEDUP_REMOVED lines=12> */
[----:B-1----:R-:W-:Y:S01]  /*9bf0*/  FMNMX.FTZ R0, R15, R13, !PT ;  /* 0x0000000d0f007209 */ /* 0x002fe20007810000 */
[--C-:B------:R-:W-:Y:S01]  /*9c00*/  FFMA.FTZ R121, R121, UR4, -R93.reuse ;  /* 0x0000000479797c23 */ /* 0x100fe2000801085d */
[--C-:B------:R-:W-:Y:S01]  /*9c10*/  FFMA.FTZ R120, R120, UR4, -R93.reuse ;  /* 0x0000000478787c23 */ /* 0x100fe2000801085d */
[----:B------:R-:W1:Y:S01]  /*9c20*/  MUFU.EX2 R92, R92 ;  /* 0x0000005c005c7308 */ /* 0x000e620000000800 */
[C---:B------:R-:W-:Y:S01]  /*9c30*/  FSETP.NEU.FTZ.AND P1, PT, R0.reuse, -INF , PT ;  /* 0xff8000000000780b */ /* 0x040fe20003f3d000 */
        /* <DEDUP_REMOVED lines=19> */
[----:B-1----:R-:W-:Y:S01]  /*9d70*/  F2FP.BF16.F32.PACK_AB R8, R91, R92 ;  /* 0x0000005c5b08723e */ /* 0x002fe200000010ff */
        /* <DEDUP_REMOVED lines=74> */
[----:B------:R-:W2:Y:S01]  /*a220*/  MUFU.EX2 R111, R111 ;  /* 0x0000006f006f7308 */ /* 0x000ea20000000800 */
        /* <DEDUP_REMOVED lines=15> */
[----:B------:R-:W3:Y:S01]  /*a320*/  MUFU.EX2 R109, R109 ;  /* 0x0000006d006d7308 */ /* 0x000ee20000000800 */
[C---:B------:R-:W-:Y:S01]  /*a330*/  HMMA.16816.F32.BF16 R16, R8.reuse, R18, RZ ;  /* 0x000000120810723c */ /* 0x040fe200000418ff */
[--C-:B------:R-:W-:Y:S01]  /*a340*/  FFMA.FTZ R100, R100, UR4, -R93.reuse ;  /* 0x0000000464647c23 */ /* 0x100fe2000801085d */
[----:B------:R-:W-:Y:S01]  /*a350*/  FFMA.FTZ R86, R86, UR4, -R93 ;  /* 0x0000000456567c23 */ /* 0x000fe2000801085d */
[--C-:B------:R-:W-:Y:S01]  /*a360*/  FFMA.FTZ R73, R73, UR4, -R87.reuse ;  /* 0x0000000449497c23 */ /* 0x100fe20008010857 */
[--C-:B------:R-:W-:Y:S01]  /*a370*/  FFMA.FTZ R72, R72, UR4, -R87.reuse ;  /* 0x0000000448487c23 */ /* 0x100fe20008010857 */
[--C-:B------:R-:W-:Y:S01]  /*a380*/  FFMA.FTZ R71, R71, UR4, -R87.reuse ;  /* 0x0000000447477c23 */ /* 0x100fe20008010857 */
[----:B------:R-:W-:Y:S01]  /*a390*/  FFMA.FTZ R70, R70, UR4, -R87 ;  /* 0x0000000446467c23 */ /* 0x000fe20008010857 */
[----:B------:R-:W4:Y:S01]  /*a3a0*/  MUFU.EX2 R123, R123 ;  /* 0x0000007b007b7308 */ /* 0x000f220000000800 */
        /* <DEDUP_REMOVED lines=23> */
[----:B------:R-:W-:Y:S01]  /*a520*/  MUFU.EX2 R120, R120 ;  /* 0x0000007800787308 */ /* 0x000fe20000000800 */
[----:B------:R-:W-:Y:S01]  /*a530*/  FADD.FTZ R112, R111, R112 ;  /* 0x000000706f707221 */ /* 0x000fe20000010000 */
[----:B------:R-:W-:Y:S01]  /*a540*/  FADD.FTZ R99, R125, R99 ;  /* 0x000000637d637221 */ /* 0x000fe20000010000 */
[C---:B------:R-:W-:Y:S01]  /*a550*/  HMMA.16816.F32.BF16 R24, R36.reuse, R46, R24 ;  /* 0x0000002e2418723c */ /* 0x040fe20000041818 */
[----:B------:R-:W2:Y:S01]  /*a560*/  LDSM.16.MT88.4 R44, [R214+0xb000] ;  /* 0x00b00000d62c783b */ /* 0x000ea20000004200 */
[----:B------:R-:W-:Y:S01]  /*a570*/  FADD.FTZ R110, R110, R112 ;  /* 0x000000706e6e7221 */ /* 0x000fe20000010000 */
[----:B------:R-:W-:Y:S01]  /*a580*/  FADD.FTZ R124, R124, R99 ;  /* 0x000000637c7c7221 */ /* 0x000fe20000010000 */
[--C-:B------:R-:W-:Y:S01]  /*a590*/  FFMA.FTZ R64, R64, UR4, -R87.reuse ;  /* 0x0000000440407c23 */ /* 0x100fe20008010857 */
[----:B------:R-:W-:Y:S01]  /*a5a0*/  MUFU.EX2 R108, R108 ;  /* 0x0000006c006c7308 */ /* 0x000fe20000000800 */
[----:B------:R-:W-:Y:S01]  /*a5b0*/  FADD.FTZ R110, R109, R110 ;  /* 0x0000006e6d6e7221 */ /* 0x000fe20000010000 */
[----:B----4-:R-:W-:Y:S01]  /*a5c0*/  FADD.FTZ R124, R123, R124 ;  /* 0x0000007c7b7c7221 */ /* 0x010fe20000010000 */
[C---:B------:R-:W-:Y:S01]  /*a5d0*/  HMMA.16816.F32.BF16 R4, R36.reuse, R52, R4 ;  /* 0x000000342404723c */ /* 0x040fe20000041804 */
[--C-:B------:R-:W-:Y:S01]  /*a5e0*/  FFMA.FTZ R63, R63, UR4, -R87.reuse ;  /* 0x000000043f3f7c23 */ /* 0x100fe20008010857 */
[----:B------:R-:W-:Y:S01]  /*a5f0*/  FFMA.FTZ R62, R62, UR4, -R87 ;  /* 0x000000043e3e7c23 */ /* 0x000fe20008010857 */
[----:B-1----:R-:W-:Y:S01]  /*a600*/  FADD.FTZ R124, R122, R124 ;  /* 0x0000007c7a7c7221 */ /* 0x002fe20000010000 */
[--C-:B------:R-:W-:Y:S01]  /*a610*/  FFMA.FTZ R77, R77, UR4, -R93.reuse ;  /* 0x000000044d4d7c23 */ /* 0x100fe2000801085d */
[----:B------:R-:W1:Y:S01]  /*a620*/  MUFU.EX2 R107, R107 ;  /* 0x0000006b006b7308 */ /* 0x000e620000000800 */
[--C-:B------:R-:W-:Y:S01]  /*a630*/  FFMA.FTZ R76, R76, UR4, -R93.reuse ;  /* 0x000000044c4c7c23 */ /* 0x100fe2000801085d */
[--C-:B------:R-:W-:Y:S01]  /*a640*/  FFMA.FTZ R75, R75, UR4, -R93.reuse ;  /* 0x000000044b4b7c23 */ /* 0x100fe2000801085d */
[----:B------:R-:W-:Y:S01]  /*a650*/  HMMA.16816.F32.BF16 R32, R36, R54, R32 ;  /* 0x000000362420723c */ /* 0x000fe20000041820 */
[----:B------:R-:W3:Y:S01]  /*a660*/  LDSM.16.MT88.4 R52, [R236+0xb000] ;  /* 0x00b00000ec34783b */ /* 0x000ee20000004200 */
[----:B------:R-:W-:Y:S01]  /*a670*/  FFMA.FTZ R252, R74, UR4, -R93 ;  /* 0x000000044afc7c23 */ /* 0x000fe2000801085d */
[----:B------:R-:W-:-:S02]  /*a680*/  FFMA.FTZ R251, R58, UR4, -R87 ;  /* 0x000000043afb7c23 */ /* 0x000fc40008010857 */
[----:B------:R-:W-:Y:S03]  /*a690*/  MUFU.EX2 R106, R106 ;  /* 0x0000006a006a7308 */ /* 0x000fe60000000800 */
[C---:B------:R-:W-:Y:S05]  /*a6a0*/  HMMA.16816.F32.BF16 R20, R36.reuse, R48, R20 ;  /* 0x000000302414723c */ /* 0x040fea0000041814 */
[----:B------:R-:W4:Y:S03]  /*a6b0*/  MUFU.EX2 R105, R105 ;  /* 0x0000006900697308 */ /* 0x000f260000000800 */
[C---:B------:R-:W-:Y:S01]  /*a6c0*/  HMMA.16816.F32.BF16 R16, R36.reuse, R50, R16 ;  /* 0x000000322410723c */ /* 0x040fe20000041810 */
[----:B------:R-:W5:Y:S04]  /*a6d0*/  LDSM.16.MT88.4 R48, [R94+0xb000] ;  /* 0x00b000005e30783b */ /* 0x000f680000004200 */
[----:B------:R-:W-:Y:S03]  /*a6e0*/  MUFU.EX2 R119, R119 ;  /* 0x0000007700777308 */ /* 0x000fe60000000800 */
[C---:B------:R-:W-:Y:S05]  /*a6f0*/  HMMA.16816.F32.BF16 R12, R36.reuse, R40, R12 ;  /* 0x00000028240c723c */ /* 0x040fea000004180c */
[----:B------:R-:W-:Y:S03]  /*a700*/  MUFU.EX2 R118, R118 ;  /* 0x0000007600767308 */ /* 0x000fe60000000800 */
[----:B------:R-:W-:Y:S01]  /*a710*/  HMMA.16816.F32.BF16 R8, R36, R42, R8 ;  /* 0x0000002a2408723c */ /* 0x000fe20000041808 */
[----:B------:R-:W5:Y:S01]  /*a720*/  LDSM.16.MT88.4 R40, [R57+0xb000] ;  /* 0x00b000003928783b */ /* 0x000f620000004200 */
[----:B------:R-:W-:-:S02]  /*a730*/  F2FP.BF16.F32.PACK_AB R36, R122, R123 ;  /* 0x0000007b7a24723e */ /* 0x000fc400000010ff */
[----:B-1----:R-:W-:Y:S01]  /*a740*/  F2FP.BF16.F32.PACK_AB R37, R107, R108 ;  /* 0x0000006c6b25723e */ /* 0x002fe200000010ff */
[----:B------:R-:W-:Y:S01]  /*a750*/  MUFU.EX2 R117, R117 ;  /* 0x0000007500757308 */ /* 0x000fe20000000800 */
[----:B------:R-:W-:Y:S01]  /*a760*/  F2FP.BF16.F32.PACK_AB R38, R120, R121 ;  /* 0x000000797826723e */ /* 0x000fe200000010ff */
[----:B------:R-:W-:Y:S01]  /*a770*/  FADD.FTZ R108, R108, R110 ;  /* 0x0000006e6c6c7221 */ /* 0x000fe20000010000 */
[----:B----4-:R-:W-:Y:S01]  /*a780*/  F2FP.BF16.F32.PACK_AB R39, R105, R106 ;  /* 0x0000006a6927723e */ /* 0x010fe200000010ff */
[----:B------:R-:W-:Y:S02]  /*a790*/  FADD.FTZ R121, R121, R124 ;  /* 0x0000007c79797221 */ /* 0x000fe40000010000 */
[----:B------:R-:W-:Y:S02]  /*a7a0*/  FADD.FTZ R108, R107, R108 ;  /* 0x0000006c6b6c7221 */ /* 0x000fe40000010000 */
[----:B------:R-:W-:Y:S01]  /*a7b0*/  MUFU.EX2 R116, R116 ;  /* 0x0000007400747308 */ /* 0x000fe20000000800 */
[----:B------:R-:W-:Y:S01]  /*a7c0*/  FADD.FTZ R121, R120, R121 ;  /* 0x0000007978797221 */ /* 0x000fe20000010000 */
[----:B--2---:R-:W-:Y:S01]  /*a7d0*/  HMMA.16816.F32.BF16 R28, R36, R44, R28 ;  /* 0x0000002c241c723c */ /* 0x004fe2000004181c */
[----:B------:R-:W-:-:S04]  /*a7e0*/  FADD.FTZ R106, R106, R108 ;  /* 0x0000006c6a6a7221 */ /* 0x000fc80000010000 */
[----:B------:R-:W-:Y:S01]  /*a7f0*/  FADD.FTZ R106, R105, R106 ;  /* 0x0000006a696a7221 */ /* 0x000fe20000010000 */
[----:B------:R-:W1:Y:S02]  /*a800*/  MUFU.EX2 R104, R104 ;  /* 0x0000006800687308 */ /* 0x000e640000000800 */
[C---:B------:R-:W-:Y:S01]  /*a810*/  HMMA.16816.F32.BF16 R24, R36.reuse, R46, R24 ;  /* 0x0000002e2418723c */ /* 0x040fe20000041818 */
[----:B------:R-:W2:Y:S05]  /*a820*/  LDSM.16.MT88.4 R44, [R214+0xb800] ;  /* 0x00b80000d62c783b */ /* 0x000eaa0000004200 */
[----:B------:R-:W4:Y:S02]  /*a830*/  MUFU.EX2 R103, R103 ;  /* 0x0000006700677308 */ /* 0x000f240000000800 */
[C---:B---3--:R-:W-:Y:S06]  /*a840*/  HMMA.16816.F32.BF16 R4, R36.reuse, R52, R4 ;  /* 0x000000342404723c */ /* 0x048fec0000041804 */
[----:B------:R-:W-:Y:S01]  /*a850*/  MUFU.EX2 R102, R102 ;  /* 0x0000006600667308 */ /* 0x000fe20000000800 */
[----:B-1----:R-:W-:Y:S01]  /*a860*/  FADD.FTZ R106, R104, R106 ;  /* 0x0000006a686a7221 */ /* 0x002fe20000010000 */
[C---:B------:R-:W-:Y:S01]  /*a870*/  HMMA.16816.F32.BF16 R32, R36.reuse, R54, R32 ;  /* 0x000000362420723c */ /* 0x040fe20000041820 */
[----:B------:R-:W1:Y:S05]  /*a880*/  LDSM.16.MT88.4 R52, [R236+0xb800] ;  /* 0x00b80000ec34783b */ /* 0x000e6a0000004200 */
[----:B------:R-:W3:Y:S02]  /*a890*/  MUFU.EX2 R101, R101 ;  /* 0x0000006500657308 */ /* 0x000ee40000000800 */
[C---:B-----5:R-:W-:Y:S06]  /*a8a0*/  HMMA.16816.F32.BF16 R20, R36.reuse, R48, R20 ;  /* 0x000000302414723c */ /* 0x060fec0000041814 */
[----:B------:R-:W5:Y:S02]  /*a8b0*/  MUFU.EX2 R115, R115 ;  /* 0x0000007300737308 */ /* 0x000f640000000800 */
[C---:B------:R-:W-:Y:S01]  /*a8c0*/  HMMA.16816.F32.BF16 R16, R36.reuse, R50, R16 ;  /* 0x000000322410723c */ /* 0x040fe20000041810 */
[----:B------:R-:W1:Y:S05]  /*a8d0*/  LDSM.16.MT88.4 R48, [R94+0xb800] ;  /* 0x00b800005e30783b */ /* 0x000e6a0000004200 */
[----:B------:R-:W-:Y:S02]  /*a8e0*/  MUFU.EX2 R114, R114 ;  /* 0x0000007200727308 */ /* 0x000fe40000000800 */
[C---:B------:R-:W-:Y:S06]  /*a8f0*/  HMMA.16816.F32.BF16 R12, R36.reuse, R40, R12 ;  /* 0x00000028240c723c */ /* 0x040fec000004180c */
[----:B------:R-:W-:Y:S02]  /*a900*/  MUFU.EX2 R113, R113 ;  /* 0x0000007100717308 */ /* 0x000fe40000000800 */
[----:B------:R-:W-:Y:S01]  /*a910*/  HMMA.16816.F32.BF16 R8, R36, R42, R8 ;  /* 0x0000002a2408723c */ /* 0x000fe20000041808 */
[----:B------:R-:W1:Y:S01]  /*a920*/  LDSM.16.MT88.4 R40, [R57+0xb800] ;  /* 0x00b800003928783b */ /* 0x000e620000004200 */
[----:B------:R-:W-:Y:S01]  /*a930*/  F2FP.BF16.F32.PACK_AB R36, R118, R119 ;  /* 0x000000777624723e */ /* 0x000fe200000010ff */
[----:B------:R-:W-:Y:S01]  /*a940*/  FADD.FTZ R119, R119, R121 ;  /* 0x0000007977777221 */ /* 0x000fe20000010000 */
[C---:B----4-:R-:W-:Y:S01]  /*a950*/  F2FP.BF16.F32.PACK_AB R37, R103.reuse, R104 ;  /* 0x000000686725723e */ /* 0x050fe200000010ff */
[----:B------:R-:W-:Y:S01]  /*a960*/  FADD.FTZ R103, R103, R106 ;  /* 0x0000006a67677221 */ /* 0x000fe20000010000 */
[----:B------:R-:W-:Y:S01]  /*a970*/  F2FP.BF16.F32.PACK_AB R38, R116, R117 ;  /* 0x000000757426723e */ /* 0x000fe200000010ff */
[----:B------:R-:W-:Y:S01]  /*a980*/  MUFU.EX2 R131, R131 ;  /* 0x0000008300837308 */ /* 0x000fe20000000800 */
[----:B---3--:R-:W-:Y:S01]  /*a990*/  F2FP.BF16.F32.PACK_AB R39, R101, R102 ;  /* 0x000000666527723e */ /* 0x008fe200000010ff */
[----:B------:R-:W-:Y:S01]  /*a9a0*/  FADD.FTZ R119, R118, R119 ;  /* 0x0000007776777221 */ /* 0x000fe20000010000 */
[----:B------:R-:W-:-:S03]  /*a9b0*/  FADD.FTZ R103, R102, R103 ;  /* 0x0000006766677221 */ /* 0x000fc60000010000 */
[----:B------:R-:W-:Y:S01]  /*a9c0*/  FADD.FTZ R117, R117, R119 ;  /* 0x0000007775757221 */ /* 0x000fe20000010000 */
[----:B------:R-:W-:Y:S01]  /*a9d0*/  FADD.FTZ R101, R101, R103 ;  /* 0x0000006765657221 */ /* 0x000fe20000010000 */
[----:B--2---:R-:W-:Y:S01]  /*a9e0*/  HMMA.16816.F32.BF16 R28, R36, R44, R28 ;  /* 0x0000002c241c723c */ /* 0x004fe2000004181c */
[----:B------:R-:W2:Y:S01]  /*a9f0*/  MUFU.EX2 R140, R140 ;  /* 0x0000008c008c7308 */ /* 0x000ea20000000800 */
[----:B------:R-:W-:-:S04]  /*aa00*/  FADD.FTZ R117, R116, R117 ;  /* 0x0000007574757221 */ /* 0x000fc80000010000 */
[----:B-----5:R-:W-:Y:S02]  /*aa10*/  FADD.FTZ R117, R115, R117 ;  /* 0x0000007573757221 */ /* 0x020fe40000010000 */
[C---:B------:R-:W-:Y:S01]  /*aa20*/  HMMA.16816.F32.BF16 R24, R36.reuse, R46, R24 ;  /* 0x0000002e2418723c */ /* 0x040fe20000041818 */
[----:B------:R-:W3:Y:S01]  /*aa30*/  LDSM.16.MT88.4 R44, [R214+0xc000] ;  /* 0x00c00000d62c783b */ /* 0x000ee20000004200 */
[----:B------:R-:W4:Y:S06]  /*aa40*/  MUFU.EX2 R143, R143 ;  /* 0x0000008f008f7308 */ /* 0x000f2c0000000800 */
[----:B-1----:R-:W-:Y:S02]  /*aa50*/  HMMA.16816.F32.BF16 R4, R36, R52, R4 ;  /* 0x000000342404723c */ /* 0x002fe40000041804 */
[----:B------:R-:W-:Y:S01]  /*aa60*/  MUFU.EX2 R144, R144 ;  /* 0x0000009000907308 */ /* 0x000fe20000000800 */
[----:B--2---:R-:W-:-:S05]  /*aa70*/  FADD.FTZ R101, R140, R101 ;  /* 0x000000658c657221 */ /* 0x004fca0000010000 */
[C---:B------:R-:W-:Y:S01]  /*aa80*/  HMMA.16816.F32.BF16 R32, R36.reuse, R54, R32 ;  /* 0x000000362420723c */ /* 0x040fe20000041820 */
[----:B------:R-:W1:Y:S01]  /*aa90*/  LDSM.16.MT88.4 R52, [R236+0xc000] ;  /* 0x00c00000ec34783b */ /* 0x000e620000004200 */
[----:B------:R-:W2:Y:S06]  /*aaa0*/  MUFU.EX2 R145, R145 ;  /* 0x0000009100917308 */ /* 0x000eac0000000800 */
[C---:B------:R-:W-:Y:S02]  /*aab0*/  HMMA.16816.F32.BF16 R20, R36.reuse, R48, R20 ;  /* 0x000000302414723c */ /* 0x040fe40000041814 */
[----:B------:R-:W5:Y:S06]  /*aac0*/  MUFU.EX2 R148, R148 ;  /* 0x0000009400947308 */ /* 0x000f6c0000000800 */
[C---:B------:R-:W-:Y:S01]  /*aad0*/  HMMA.16816.F32.BF16 R16, R36.reuse, R50, R16 ;  /* 0x000000322410723c */ /* 0x040fe20000041810 */
[----:B------:R-:W1:Y:S01]  /*aae0*/  LDSM.16.MT88.4 R48, [R94+0xc000] ;  /* 0x00c000005e30783b */ /* 0x000e620000004200 */
[----:B------:R-:W-:Y:S06]  /*aaf0*/  MUFU.EX2 R147, R147 ;  /* 0x0000009300937308 */ /* 0x000fec0000000800 */
[C---:B------:R-:W-:Y:S02]  /*ab00*/  HMMA.16816.F32.BF16 R12, R36.reuse, R40, R12 ;  /* 0x00000028240c723c */ /* 0x040fe4000004180c */
[----:B------:R-:W-:Y:S06]  /*ab10*/  MUFU.EX2 R149, R149 ;  /* 0x0000009500957308 */ /* 0x000fec0000000800 */
[----:B------:R-:W-:Y:S01]  /*ab20*/  HMMA.16816.F32.BF16 R8, R36, R42, R8 ;  /* 0x0000002a2408723c */ /* 0x000fe20000041808 */
[----:B------:R-:W1:Y:S01]  /*ab30*/  LDSM.16.MT88.4 R40, [R57+0xc000] ;  /* 0x00c000003928783b */ /* 0x000e620000004200 */
[C---:B------:R-:W-:Y:S01]  /*ab40*/  F2FP.BF16.F32.PACK_AB R36, R114.reuse, R115 ;  /* 0x000000737224723e */ /* 0x040fe200000010ff */
[----:B------:R-:W-:Y:S01]  /*ab50*/  MUFU.EX2 R150, R150 ;  /* 0x0000009600967308 */ /* 0x000fe20000000800 */
[----:B----4-:R-:W-:Y:S01]  /*ab60*/  F2FP.BF16.F32.PACK_AB R37, R143, R140 ;  /* 0x0000008c8f25723e */ /* 0x010fe200000010ff */
[----:B------:R-:W-:Y:S01]  /*ab70*/  FADD.FTZ R114, R114, R117 ;  /* 0x0000007572727221 */ /* 0x000fe20000010000 */
[----:B------:R-:W-:Y:S01]  /*ab80*/  F2FP.BF16.F32.PACK_AB R38, R131, R113 ;  /* 0x000000718326723e */ /* 0x000fe200000010ff */
[----:B------:R-:W-:Y:S01]  /*ab90*/  FADD.FTZ R143, R143, R101 ;  /* 0x000000658f8f7221 */ /* 0x000fe20000010000 */
[----:B--2---:R-:W-:Y:S01]  /*aba0*/  F2FP.BF16.F32.PACK_AB R39, R145, R144 ;  /* 0x000000909127723e */ /* 0x004fe200000010ff */
[----:B------:R-:W-:-:S02]  /*abb0*/  FADD.FTZ R114, R113, R114 ;  /* 0x0000007271727221 */ /* 0x000fc40000010000 */
[----:B------:R-:W2:Y:S01]  /*abc0*/  MUFU.EX2 R151, R151 ;  /* 0x0000009700977308 */ /* 0x000ea20000000800 */
[----:B------:R-:W-:Y:S01]  /*abd0*/  FADD.FTZ R143, R144, R143 ;  /* 0x0000008f908f7221 */ /* 0x000fe20000010000 */
[----:B------:R-:W-:Y:S02]  /*abe0*/  FADD.FTZ R131, R131, R114 ;  /* 0x0000007283837221 */ /* 0x000fe40000010000 */
[C---:B---3--:R-:W-:Y:S01]  /*abf0*/  HMMA.16816.F32.BF16 R28, R36.reuse, R44, R28 ;  /* 0x0000002c241c723c */ /* 0x048fe2000004181c */
[----:B------:R-:W-:Y:S01]  /*ac00*/  FADD.FTZ R145, R145, R143 ;  /* 0x0000008f91917221 */ /* 0x000fe20000010000 */
[----:B-----5:R-:W-:Y:S02]  /*ac10*/  FADD.FTZ R131, R148, R131 ;  /* 0x0000008394837221 */ /* 0x020fe40000010000 */
[----:B------:R-:W3:Y:S04]  /*ac20*/  MUFU.EX2 R152, R152 ;  /* 0x0000009800987308 */ /* 0x000ee80000000800 */
[----:B------:R-:W-:Y:S01]  /*ac30*/  HMMA.16816.F32.BF16 R24, R36, R46, R24 ;  /* 0x0000002e2418723c */ /* 0x000fe20000041818 */
[----:B------:R-:W4:Y:S03]  /*ac40*/  LDSM.16.MT88.4 R44, [R214+0xc800] ;  /* 0x00c80000d62c783b */ /* 0x000f260000004200 */
[----:B------:R-:W-:Y:S01]  /*ac50*/  MUFU.EX2 R153, R153 ;  /* 0x0000009900997308 */ /* 0x000fe20000000800 */
[----:B--2---:R-:W-:-:S03]  /*ac60*/  FADD.FTZ R145, R151, R145 ;  /* 0x0000009197917221 */ /* 0x004fc60000010000 */
[C---:B-1----:R-:W-:Y:S04]  /*ac70*/  HMMA.16816.F32.BF16 R4, R36.reuse, R52, R4 ;  /* 0x000000342404723c */ /* 0x042fe80000041804 */
[----:B------:R-:W1:Y:S04]  /*ac80*/  MUFU.EX2 R159, R159 ;  /* 0x0000009f009f7308 */ /* 0x000e680000000800 */
[C---:B------:R-:W-:Y:S01]  /*ac90*/  HMMA.16816.F32.BF16 R32, R36.reuse, R54, R32 ;  /* 0x000000362420723c */ /* 0x040fe20000041820 */
[----:B------:R-:W2:Y:S03]  /*aca0*/  LDSM.16.MT88.4 R52, [R236+0xc800] ;  /* 0x00c80000ec34783b */ /* 0x000ea60000004200 */
[----:B------:R-:W5:Y:S04]  /*acb0*/  MUFU.EX2 R163, R163 ;  /* 0x000000a300a37308 */ /* 0x000f680000000800 */
[C---:B------:R-:W-:Y:S04]  /*acc0*/  HMMA.16816.F32.BF16 R20, R36.reuse, R48, R20 ;  /* 0x000000302414723c */ /* 0x040fe80000041814 */
[----:B------:R-:W-:Y:S04]  /*acd0*/  MUFU.EX2 R162, R162 ;  /* 0x000000a200a27308 */ /* 0x000fe80000000800 */
[C---:B------:R-:W-:Y:S01]  /*ace0*/  HMMA.16816.F32.BF16 R16, R36.reuse, R50, R16 ;  /* 0x000000322410723c */ /* 0x040fe20000041810 */
[----:B------:R-:W2:Y:S03]  /*acf0*/  LDSM.16.MT88.4 R48, [R94+0xc800] ;  /* 0x00c800005e30783b */ /* 0x000ea60000004200 */
[----:B------:R-:W-:Y:S04]  /*ad00*/  MUFU.EX2 R168, R168 ;  /* 0x000000a800a87308 */ /* 0x000fe80000000800 */
[C---:B------:R-:W-:Y:S04]  /*ad10*/  HMMA.16816.F32.BF16 R12, R36.reuse, R40, R12 ;  /* 0x00000028240c723c */ /* 0x040fe8000004180c */
[----:B------:R-:W-:Y:S04]  /*ad20*/  MUFU.EX2 R171, R171 ;  /* 0x000000ab00ab7308 */ /* 0x000fe80000000800 */
[----:B------:R-:W-:Y:S01]  /*ad30*/  HMMA.16816.F32.BF16 R8, R36, R42, R8 ;  /* 0x0000002a2408723c */ /* 0x000fe20000041808 */
[----:B------:R-:W2:Y:S01]  /*ad40*/  LDSM.16.MT88.4 R40, [R57+0xc800] ;  /* 0x00c800003928783b */ /* 0x000ea20000004200 */
[C---:B------:R-:W-:Y:S01]  /*ad50*/  F2FP.BF16.F32.PACK_AB R36, R147.reuse, R148 ;  /* 0x000000949324723e */ /* 0x040fe200000010ff */
[----:B------:R-:W-:Y:S01]  /*ad60*/  FADD.FTZ R147, R147, R131 ;  /* 0x0000008393937221 */ /* 0x000fe20000010000 */
[----:B---3--:R-:W-:Y:S01]  /*ad70*/  F2FP.BF16.F32.PACK_AB R37, R152, R151 ;  /* 0x000000979825723e */ /* 0x008fe200000010ff */
[----:B------:R-:W3:Y:S01]  /*ad80*/  MUFU.EX2 R177, R177 ;  /* 0x000000b100b17308 */ /* 0x000ee20000000800 */
[----:B------:R-:W-:Y:S01]  /*ad90*/  F2FP.BF16.F32.PACK_AB R38, R150, R149 ;  /* 0x000000959626723e */ /* 0x000fe200000010ff */
[----:B------:R-:W-:Y:S01]  /*ada0*/  FADD.FTZ R152, R152, R145 ;  /* 0x0000009198987221 */ /* 0x000fe20000010000 */
[----:B-1----:R-:W-:Y:S01]  /*adb0*/  F2FP.BF16.F32.PACK_AB R39, R159, R153 ;  /* 0x000000999f27723e */ /* 0x002fe200000010ff */
[----:B------:R-:W-:-:S02]  /*adc0*/  FADD.FTZ R147, R149, R147 ;  /* 0x0000009395937221 */ /* 0x000fc40000010000 */
[----:B------:R-:W-:Y:S02]  /*add0*/  FADD.FTZ R152, R153, R152 ;  /* 0x0000009899987221 */ /* 0x000fe40000010000 */
[----:B------:R-:W1:Y:S01]  /*ade0*/  MUFU.EX2 R178, R178 ;  /* 0x000000b200b27308 */ /* 0x000e620000000800 */
[----:B------:R-:W-:Y:S01]  /*adf0*/  FADD.FTZ R150, R150, R147 ;  /* 0x0000009396967221 */ /* 0x000fe20000010000 */
[----:B----4-:R-:W-:Y:S01]  /*ae00*/  HMMA.16816.F32.BF16 R28, R36, R44, R28 ;  /* 0x0000002c241c723c */ /* 0x010fe2000004181c */
[----:B------:R-:W-:Y:S02]  /*ae10*/  FADD.FTZ R159, R159, R152 ;  /* 0x000000989f9f7221 */ /* 0x000fe40000010000 */
[----:B-----5:R-:W-:-:S03]  /*ae20*/  FADD.FTZ R150, R163, R150 ;  /* 0x00000096a3967221 */ /* 0x020fc60000010000 */
[----:B------:R-:W-:Y:S01]  /*ae30*/  MUFU.EX2 R179, R179 ;  /* 0x000000b300b37308 */ /* 0x000fe20000000800 */
[----:B---3--:R-:W-:Y:S01]  /*ae40*/  FADD.FTZ R159, R177, R159 ;  /* 0x0000009fb19f7221 */ /* 0x008fe20000010000 */
[C---:B------:R-:W-:Y:S01]  /*ae50*/  HMMA.16816.F32.BF16 R24, R36.reuse, R46, R24 ;  /* 0x0000002e2418723c */ /* 0x040fe20000041818 */
[----:B------:R-:W3:Y:S05]  /*ae60*/  LDSM.16.MT88.4 R44, [R214+0xd000] ;  /* 0x00d00000d62c783b */ /* 0x000eea0000004200 */
[----:B------:R-:W4:Y:S02]  /*ae70*/  MUFU.EX2 R184, R184 ;  /* 0x000000b800b87308 */ /* 0x000f240000000800 */
[C---:B--2---:R-:W-:Y:S06]  /*ae80*/  HMMA.16816.F32.BF16 R4, R36.reuse, R52, R4 ;  /* 0x000000342404723c */ /* 0x044fec0000041804 */
[----:B------:R-:W-:Y:S02]  /*ae90*/  MUFU.EX2 R187, R187 ;  /* 0x000000bb00bb7308 */ /* 0x000fe40000000800 */
[C---:B------:R-:W-:Y:S01]  /*aea0*/  HMMA.16816.F32.BF16 R32, R36.reuse, R54, R32 ;  /* 0x000000362420723c */ /* 0x040fe20000041820 */
[----:B------:R-:W2:Y:S05]  /*aeb0*/  LDSM.16.MT88.4 R52, [R236+0xd000] ;  /* 0x00d00000ec34783b */ /* 0x000eaa0000004200 */
[----:B------:R-:W-:Y:S02]  /*aec0*/  MUFU.EX2 R186, R186 ;  /* 0x000000ba00ba7308 */ /* 0x000fe40000000800 */
[C---:B------:R-:W-:Y:S06]  /*aed0*/  HMMA.16816.F32.BF16 R20, R36.reuse, R48, R20 ;  /* 0x000000302414723c */ /* 0x040fec0000041814 */
[----:B------:R-:W-:Y:S02]  /*aee0*/  MUFU.EX2 R191, R191 ;  /* 0x000000bf00bf7308 */ /* 0x000fe40000000800 */
[C---:B------:R-:W-:Y:S01]  /*aef0*/  HMMA.16816.F32.BF16 R16, R36.reuse, R50, R16 ;  /* 0x000000322410723c */ /* 0x040fe20000041810 */
[----:B------:R-:W5:Y:S05]  /*af00*/  LDSM.16.MT88.4 R48, [R94+0xd000] ;  /* 0x00d000005e30783b */ /* 0x000f6a0000004200 */
[----:B------:R-:W-:Y:S02]  /*af10*/  MUFU.EX2 R192, R192 ;  /* 0x000000c000c07308 */ /* 0x000fe40000000800 */
[C---:B------:R-:W-:Y:S06]  /*af20*/  HMMA.16816.F32.BF16 R12, R36.reuse, R40, R12 ;  /* 0x00000028240c723c */ /* 0x040fec000004180c */
[----:B------:R-:W2:Y:S02]  /*af30*/  MUFU.EX2 R193, R193 ;  /* 0x000000c100c17308 */ /* 0x000ea40000000800 */
[----:B------:R-:W-:Y:S01]  /*af40*/  HMMA.16816.F32.BF16 R8, R36, R42, R8 ;  /* 0x0000002a2408723c */ /* 0x000fe20000041808 */
[----:B------:R-:W5:Y:S01]  /*af50*/  LDSM.16.MT88.4 R40, [R57+0xd000] ;  /* 0x00d000003928783b */ /* 0x000f620000004200 */
[C---:B------:R-:W-:Y:S01]  /*af60*/  F2FP.BF16.F32.PACK_AB R36, R162.reuse, R163 ;  /* 0x000000a3a224723e */ /* 0x040fe200000010ff */
[----:B------:R-:W-:Y:S01]  /*af70*/  FADD.FTZ R162, R162, R150 ;  /* 0x00000096a2a27221 */ /* 0x000fe20000010000 */
[C---:B-1----:R-:W-:Y:S01]  /*af80*/  F2FP.BF16.F32.PACK_AB R37, R178.reuse, R177 ;  /* 0x000000b1b225723e */ /* 0x042fe200000010ff */
[----:B------:R-:W-:Y:S01]  /*af90*/  FADD.FTZ R178, R178, R159 ;  /* 0x0000009fb2b27221 */ /* 0x000fe20000010000 */
[----:B------:R-:W-:Y:S01]  /*afa0*/  F2FP.BF16.F32.PACK_AB R38, R171, R168 ;  /* 0x000000a8ab26723e */ /* 0x000fe200000010ff */
[----:B------:R-:W1:Y:S01]  /*afb0*/  MUFU.EX2 R190, R190 ;  /* 0x000000be00be7308 */ /* 0x000e620000000800 */
[----:B----4-:R-:W-:Y:S01]  /*afc0*/  F2FP.BF16.F32.PACK_AB R39, R184, R179 ;  /* 0x000000b3b827723e */ /* 0x010fe200000010ff */
[----:B------:R-:W-:Y:S01]  /*afd0*/  FADD.FTZ R162, R168, R162 ;  /* 0x000000a2a8a27221 */ /* 0x000fe20000010000 */
[----:B------:R-:W-:Y:S01]  /*afe0*/  FADD.FTZ R178, R179, R178 ;  /* 0x000000b2b3b27221 */ /* 0x000fe20000010000 */
[----:B------:R-:W-:Y:S02]  /*aff0*/  LDSM.16.MT88.4 R148, [R214+0x11800] ;  /* 0x01180000d694783b */ /* 0x000fe40000004200 */
[----:B------:R-:W-:Y:S01]  /*b000*/  FADD.FTZ R162, R171, R162 ;  /* 0x000000a2aba27221 */ /* 0x000fe20000010000 */
[----:B------:R-:W-:Y:S01]  /*b010*/  FADD.FTZ R184, R184, R178 ;  /* 0x000000b2b8b87221 */ /* 0x000fe20000010000 */
[----:B---3--:R-:W-:Y:S01]  /*b020*/  HMMA.16816.F32.BF16 R28, R36, R44, R28 ;  /* 0x0000002c241c723c */ /* 0x008fe2000004181c */
[----:B------:R-:W-:Y:S02]  /*b030*/  MUFU.EX2 R189, R189 ;  /* 0x000000bd00bd7308 */ /* 0x000fe40000000800 */
[----:B--2---:R-:W-:-:S05]  /*b040*/  FADD.FTZ R184, R193, R184 ;  /* 0x000000b8c1b87221 */ /* 0x004fca0000010000 */
[C---:B------:R-:W-:Y:S01]  /*b050*/  HMMA.16816.F32.BF16 R24, R36.reuse, R46, R24 ;  /* 0x0000002e2418723c */ /* 0x040fe20000041818 */
[----:B------:R-:W2:Y:S01]  /*b060*/  LDSM.16.MT88.4 R44, [R214+0xd800] ;  /* 0x00d80000d62c783b */ /* 0x000ea20000004200 */
[----:B------:R-:W3:Y:S06]  /*b070*/  MUFU.EX2 R188, R188 ;  /* 0x000000bc00bc7308 */ /* 0x000eec0000000800 */
[C---:B------:R-:W-:Y:S02]  /*b080*/  HMMA.16816.F32.BF16 R4, R36.reuse, R52, R4 ;  /* 0x000000342404723c */ /* 0x040fe40000041804 */
[----:B------:R-:W-:Y:S06]  /*b090*/  MUFU.EX2 R185, R185 ;  /* 0x000000b900b97308 */ /* 0x000fec0000000800 */
        /* <DEDUP_REMOVED lines=8> */
[C---:B------:R-:W-:Y:S02]  /*b120*/  HMMA.16816.F32.BF16 R12, R36.reuse, R40, R12 ;  /* 0x00000028240c723c */ /* 0x040fe4000004180c */
[----:B------:R-:W4:Y:S06]  /*b130*/  MUFU.EX2 R180, R180 ;  /* 0x000000b400b47308 */ /* 0x000f2c0000000800 */
[----:B------:R-:W-:Y:S01]  /*b140*/  HMMA.16816.F32.BF16 R8, R36, R42, R8 ;  /* 0x0000002a2408723c */ /* 0x000fe20000041808 */
[----:B------:R-:W5:Y:S01]  /*b150*/  LDSM.16.MT88.4 R40, [R57+0xd800] ;  /* 0x00d800003928783b */ /* 0x000f620000004200 */
[----:B------:R-:W-:Y:S01]  /*b160*/  F2FP.BF16.F32.PACK_AB R36, R186, R187 ;  /* 0x000000bbba24723e */ /* 0x000fe200000010ff */
[----:B------:R-:W5:Y:S01]  /*b170*/  MUFU.EX2 R175, R175 ;  /* 0x000000af00af7308 */ /* 0x000f620000000800 */
[----:B-1----:R-:W-:Y:S01]  /*b180*/  F2FP.BF16.F32.PACK_AB R37, R190, R193 ;  /* 0x000000c1be25723e */ /* 0x002fe200000010ff */
[----:B------:R-:W-:Y:S01]  /*b190*/  FADD.FTZ R187, R187, R162 ;  /* 0x000000a2bbbb7221 */ /* 0x000fe20000010000 */
[----:B------:R-:W-:Y:S01]  /*b1a0*/  F2FP.BF16.F32.PACK_AB R38, R192, R191 ;  /* 0x000000bfc026723e */ /* 0x000fe200000010ff */
[----:B------:R-:W-:Y:S01]  /*b1b0*/  FADD.FTZ R190, R190, R184 ;  /* 0x000000b8bebe7221 */ /* 0x000fe20000010000 */
[----:B---3--:R-:W-:Y:S01]  /*b1c0*/  F2FP.BF16.F32.PACK_AB R39, R188, R189 ;  /* 0x000000bdbc27723e */ /* 0x008fe200000010ff */
[----:B------:R-:W-:-:S02]  /*b1d0*/  FADD.FTZ R187, R186, R187 ;  /* 0x000000bbbabb7221 */ /* 0x000fc40000010000 */
[----:B------:R-:W-:Y:S01]  /*b1e0*/  MUFU.EX2 R174, R174 ;  /* 0x000000ae00ae7308 */ /* 0x000fe20000000800 */
[----:B------:R-:W-:Y:S01]  /*b1f0*/  FADD.FTZ R190, R189, R190 ;  /* 0x000000bebdbe7221 */ /* 0x000fe20000010000 */
[----:B------:R-:W-:Y:S02]  /*b200*/  FADD.FTZ R191, R191, R187 ;  /* 0x000000bbbfbf7221 */ /* 0x000fe40000010000 */
[----:B--2---:R-:W-:Y:S01]  /*b210*/  HMMA.16816.F32.BF16 R28, R36, R44, R28 ;  /* 0x0000002c241c723c */ /* 0x004fe2000004181c */
[----:B------:R-:W-:Y:S01]  /*b220*/  FADD.FTZ R188, R188, R190 ;  /* 0x000000bebcbc7221 */ /* 0x000fe20000010000 */
[----:B------:R-:W-:Y:S02]  /*b230*/  FADD.FTZ R191, R192, R191 ;  /* 0x000000bfc0bf7221 */ /* 0x000fe40000010000 */
[----:B------:R-:W1:Y:S01]  /*b240*/  MUFU.EX2 R173, R173 ;  /* 0x000000ad00ad7308 */ /* 0x000e620000000800 */
[----:B----4-:R-:W-:-:S03]  /*b250*/  FADD.FTZ R188, R180, R188 ;  /* 0x000000bcb4bc7221 */ /* 0x010fc60000010000 */
[C---:B------:R-:W-:Y:S01]  /*b260*/  HMMA.16816.F32.BF16 R24, R36.reuse, R46, R24 ;  /* 0x0000002e2418723c */ /* 0x040fe20000041818 */
[----:B------:R-:W2:Y:S03]  /*b270*/  LDSM.16.MT88.4 R44, [R214+0xe000] ;  /* 0x00e00000d62c783b */ /* 0x000ea60000004200 */
[----:B------:R-:W-:Y:S04]  /*b280*/  MUFU.EX2 R172, R172 ;  /* 0x000000ac00ac7308 */ /* 0x000fe80000000800 */
[C---:B------:R-:W-:Y:S04]  /*b290*/  HMMA.16816.F32.BF16 R4, R36.reuse, R52, R4 ;  /* 0x000000342404723c */ /* 0x040fe80000041804 */
[----:B------:R-:W-:Y:S04]  /*b2a0*/  MUFU.EX2 R170, R170 ;  /* 0x000000aa00aa7308 */ /* 0x000fe80000000800 */
[C---:B------:R-:W-:Y:S01]  /*b2b0*/  HMMA.16816.F32.BF16 R32, R36.reuse, R54, R32 ;  /* 0x000000362420723c */ /* 0x040fe20000041820 */
[----:B------:R-:W3:Y:S03]  /*b2c0*/  LDSM.16.MT88.4 R52, [R236+0xe000] ;  /* 0x00e00000ec34783b */ /* 0x000ee60000004200 */
[----:B------:R-:W-:Y:S04]  /*b2d0*/  MUFU.EX2 R169, R169 ;  /* 0x000000a900a97308 */ /* 0x000fe80000000800 */
[C---:B-----5:R-:W-:Y:S04]  /*b2e0*/  HMMA.16816.F32.BF16 R20, R36.reuse, R48, R20 ;  /* 0x000000302414723c */ /* 0x060fe80000041814 */
[----:B------:R-:W-:Y:S04]  /*b2f0*/  MUFU.EX2 R161, R161 ;  /* 0x000000a100a17308 */ /* 0x000fe80000000800 */
[C---:B------:R-:W-:Y:S01]  /*b300*/  HMMA.16816.F32.BF16 R16, R36.reuse, R50, R16 ;  /* 0x000000322410723c */ /* 0x040fe20000041810 */
[----:B------:R-:W4:Y:S03]  /*b310*/  LDSM.16.MT88.4 R48, [R94+0xe000] ;  /* 0x00e000005e30783b */ /* 0x000f260000004200 */
[----:B------:R-:W5:Y:S04]  /*b320*/  MUFU.EX2 R160, R160 ;  /* 0x000000a000a07308 */ /* 0x000f680000000800 */
[C---:B------:R-:W-:Y:S04]  /*b330*/  HMMA.16816.F32.BF16 R12, R36.reuse, R40, R12 ;  /* 0x00000028240c723c */ /* 0x040fe8000004180c */
[----:B------:R-:W3:Y:S04]  /*b340*/  MUFU.EX2 R158, R158 ;  /* 0x0000009e009e7308 */ /* 0x000ee80000000800 */
[----:B------:R-:W-:Y:S01]  /*b350*/  HMMA.16816.F32.BF16 R8, R36, R42, R8 ;  /* 0x0000002a2408723c */ /* 0x000fe20000041808 */
[----:B------:R-:W4:Y:S01]  /*b360*/  LDSM.16.MT88.4 R40, [R57+0xe000] ;  /* 0x00e000003928783b */ /* 0x000f220000004200 */
[----:B------:R-:W-:Y:S01]  /*b370*/  F2FP.BF16.F32.PACK_AB R36, R183, R185 ;  /* 0x000000b9b724723e */ /* 0x000fe200000010ff */
[----:B------:R-:W-:Y:S01]  /*b380*/  FADD.FTZ R185, R185, R191 ;  /* 0x000000bfb9b97221 */ /* 0x000fe20000010000 */
[----:B------:R-:W-:Y:S01]  /*b390*/  F2FP.BF16.F32.PACK_AB R37, R175, R180 ;  /* 0x000000b4af25723e */ /* 0x000fe200000010ff */
[----:B------:R-:W-:Y:S01]  /*b3a0*/  MUFU.EX2 R157, R157 ;  /* 0x0000009d009d7308 */ /* 0x000fe20000000800 */
[----:B------:R-:W-:Y:S01]  /*b3b0*/  F2FP.BF16.F32.PACK_AB R38, R181, R182 ;  /* 0x000000b6b526723e */ /* 0x000fe200000010ff */
[----:B------:R-:W-:Y:S01]  /*b3c0*/  FADD.FTZ R185, R183, R185 ;  /* 0x000000b9b7b97221 */ /* 0x000fe20000010000 */
[----:B-1----:R-:W-:Y:S01]  /*b3d0*/  F2FP.BF16.F32.PACK_AB R39, R173, R174 ;  /* 0x000000aead27723e */ /* 0x002fe200000010ff */
[----:B------:R-:W-:-:S02]  /*b3e0*/  FADD.FTZ R175, R175, R188 ;  /* 0x000000bcafaf7221 */ /* 0x000fc40000010000 */
[----:B------:R-:W-:Y:S02]  /*b3f0*/  FADD.FTZ R182, R182, R185 ;  /* 0x000000b9b6b67221 */ /* 0x000fe40000010000 */
[----:B------:R-:W1:Y:S01]  /*b400*/  MUFU.EX2 R156, R156 ;  /* 0x0000009c009c7308 */ /* 0x000e620000000800 */
[----:B------:R-:W-:Y:S01]  /*b410*/  FADD.FTZ R175, R174, R175 ;  /* 0x000000afaeaf7221 */ /* 0x000fe20000010000 */
[----:B--2---:R-:W-:Y:S01]  /*b420*/  HMMA.16816.F32.BF16 R28, R36, R44, R28 ;  /* 0x0000002c241c723c */ /* 0x004fe2000004181c */
[----:B------:R-:W-:Y:S02]  /*b430*/  FADD.FTZ R182, R181, R182 ;  /* 0x000000b6b5b67221 */ /* 0x000fe40000010000 */
[----:B------:R-:W-:-:S03]  /*b440*/  FADD.FTZ R173, R173, R175 ;  /* 0x000000afadad7221 */ /* 0x000fc60000010000 */
[----:B------:R-:W2:Y:S01]  /*b450*/  MUFU.EX2 R155, R155 ;  /* 0x0000009b009b7308 */ /* 0x000ea20000000800 */
[----:B-----5:R-:W-:Y:S01]  /*b460*/  FADD.FTZ R173, R160, R173 ;  /* 0x000000ada0ad7221 */ /* 0x020fe20000010000 */
[----:B------:R-:W-:Y:S01]  /*b470*/  HMMA.16816.F32.BF16 R24, R36, R46, R24 ;  /* 0x0000002e2418723c */ /* 0x000fe20000041818 */
[----:B------:R-:W5:Y:S02]  /*b480*/  LDSM.16.MT88.4 R44, [R214+0xe800] ;  /* 0x00e80000d62c783b */ /* 0x000f640000004200 */
[----:B---3--:R-:W-:-:S03]  /*b490*/  FADD.FTZ R173, R158, R173 ;  /* 0x000000ad9ead7221 */ /* 0x008fc60000010000 */
[----:B------:R-:W3:Y:S02]  /*b4a0*/  MUFU.EX2 R154, R154 ;  /* 0x0000009a009a7308 */ /* 0x000ee40000000800 */
[C---:B------:R-:W-:Y:S06]  /*b4b0*/  HMMA.16816.F32.BF16 R4, R36.reuse, R52, R4 ;  /* 0x000000342404723c */ /* 0x040fec0000041804 */
[----:B------:R-:W-:Y:S02]  /*b4c0*/  MUFU.EX2 R146, R146 ;  /* 0x0000009200927308 */ /* 0x000fe40000000800 */
[C---:B------:R-:W-:Y:S01]  /*b4d0*/  HMMA.16816.F32.BF16 R32, R36.reuse, R54, R32 ;  /* 0x000000362420723c */ /* 0x040fe20000041820 */
[----:B------:R-:W3:Y:S05]  /*b4e0*/  LDSM.16.MT88.4 R52, [R236+0xe800] ;  /* 0x00e80000ec34783b */ /* 0x000eea0000004200 */
[----:B------:R-:W-:Y:S02]  /*b4f0*/  MUFU.EX2 R142, R142 ;  /* 0x0000008e008e7308 */ /* 0x000fe40000000800 */
[C---:B----4-:R-:W-:Y:S06]  /*b500*/  HMMA.16816.F32.BF16 R20, R36.reuse, R48, R20 ;  /* 0x000000302414723c */ /* 0x050fec0000041814 */
        /* <DEDUP_REMOVED lines=10> */
[----:B------:R-:W-:-:S02]  /*b5b0*/  F2FP.BF16.F32.PACK_AB R37, R158, R160 ;  /* 0x000000a09e25723e */ /* 0x000fc400000010ff */
[----:B------:R-:W-:Y:S01]  /*b5c0*/  F2FP.BF16.F32.PACK_AB R38, R161, R169 ;  /* 0x000000a9a126723e */ /* 0x000fe200000010ff */
[----:B------:R-:W4:Y:S01]  /*b5d0*/  MUFU.EX2 R137, R137 ;  /* 0x0000008900897308 */ /* 0x000f220000000800 */
[----:B-1----:R-:W-:Y:S01]  /*b5e0*/  F2FP.BF16.F32.PACK_AB R39, R156, R157 ;  /* 0x0000009d9c27723e */ /* 0x002fe200000010ff */
[----:B------:R-:W-:Y:S01]  /*b5f0*/  FADD.FTZ R172, R170, R172 ;  /* 0x000000acaaac7221 */ /* 0x000fe20000010000 */
[----:B------:R-:W-:-:S03]  /*b600*/  FADD.FTZ R157, R157, R173 ;  /* 0x000000ad9d9d7221 */ /* 0x000fc60000010000 */
[----:B------:R-:W-:Y:S01]  /*b610*/  FADD.FTZ R172, R169, R172 ;  /* 0x000000aca9ac7221 */ /* 0x000fe20000010000 */
[----:B------:R-:W-:Y:S01]  /*b620*/  FADD.FTZ R157, R156, R157 ;  /* 0x0000009d9c9d7221 */ /* 0x000fe20000010000 */
[----:B-----5:R-:W-:Y:S01]  /*b630*/  HMMA.16816.F32.BF16 R28, R36, R44, R28 ;  /* 0x0000002c241c723c */ /* 0x020fe2000004181c */
[----:B------:R-:W1:Y:S01]  /*b640*/  MUFU.EX2 R136, R136 ;  /* 0x0000008800887308 */ /* 0x000e620000000800 */
[----:B------:R-:W-:-:S04]  /*b650*/  FADD.FTZ R161, R161, R172 ;  /* 0x000000aca1a17221 */ /* 0x000fc80000010000 */
[----:B--2---:R-:W-:Y:S02]  /*b660*/  FADD.FTZ R161, R155, R161 ;  /* 0x000000a19ba17221 */ /* 0x004fe40000010000 */
        /* <DEDUP_REMOVED lines=10> */
[C---:B------:R-:W-:Y:S01]  /*b710*/  HMMA.16816.F32.BF16 R16, R36.reuse, R50, R16 ;  /* 0x000000322410723c */ /* 0x040fe20000041810 */
[----:B------:R-:W-:Y:S01]  /*b720*/  LDSM.16.MT88.4 R48, [R57+0xf000] ;  /* 0x00f000003930783b */ /* 0x000fe20000004200 */
[----:B------:R-:W5:Y:S06]  /*b730*/  MUFU.EX2 R130, R130 ;  /* 0x0000008200827308 */ /* 0x000f6c0000000800 */
[C---:B------:R-:W-:Y:S02]  /*b740*/  HMMA.16816.F32.BF16 R12, R36.reuse, R40, R12 ;  /* 0x00000028240c723c */ /* 0x040fe4000004180c */
[----:B------:R-:W5:Y:S06]  /*b750*/  MUFU.EX2 R129, R129 ;  /* 0x0000008100817308 */ /* 0x000f6c0000000800 */
[----:B------:R-:W-:Y:S01]  /*b760*/  HMMA.16816.F32.BF16 R8, R36, R42, R8 ;  /* 0x0000002a2408723c */ /* 0x000fe20000041808 */
[----:B------:R-:W5:Y:S01]  /*b770*/  LDSM.16.MT88.4 R40, [R94+0xf000] ;  /* 0x00f000005e28783b */ /* 0x000f620000004200 */
[----:B------:R-:W-:Y:S01]  /*b780*/  F2FP.BF16.F32.PACK_AB R36, R154, R155 ;  /* 0x0000009b9a24723e */ /* 0x000fe200000010ff */
[----:B------:R-:W5:Y:S01]  /*b790*/  MUFU.EX2 R128, R128 ;  /* 0x0000008000807308 */ /* 0x000f620000000800 */
[----:B------:R-:W-:Y:S01]  /*b7a0*/  F2FP.BF16.F32.PACK_AB R37, R139, R141 ;  /* 0x0000008d8b25723e */ /* 0x000fe200000010ff */
[----:B------:R-:W-:Y:S01]  /*b7b0*/  FADD.FTZ R141, R141, R157 ;  /* 0x0000009d8d8d7221 */ /* 0x000fe20000010000 */
[----:B------:R-:W-:Y:S01]  /*b7c0*/  F2FP.BF16.F32.PACK_AB R38, R142, R146 ;  /* 0x000000928e26723e */ /* 0x000fe200000010ff */
[----:B------:R-:W-:Y:S01]  /*b7d0*/  FADD.FTZ R154, R154, R161 ;  /* 0x000000a19a9a7221 */ /* 0x000fe20000010000 */
[----:B------:R-:W-:Y:S01]  /*b7e0*/  F2FP.BF16.F32.PACK_AB R39, R137, R138 ;  /* 0x0000008a8927723e */ /* 0x000fe200000010ff */
[----:B------:R-:W-:Y:S01]  /*b7f0*/  FADD.FTZ R141, R139, R141 ;  /* 0x0000008d8b8d7221 */ /* 0x000fe20000010000 */
[----:B------:R-:W-:Y:S01]  /*b800*/  LDSM.16.MT88.4 R156, [R236+0x11800] ;  /* 0x01180000ec9c783b */ /* 0x000fe20000004200 */
[----:B------:R-:W-:Y:S01]  /*b810*/  MUFU.EX2 R127, R127 ;  /* 0x0000007f007f7308 */ /* 0x000fe20000000800 */
[----:B------:R-:W-:Y:S01]  /*b820*/  FADD.FTZ R154, R146, R154 ;  /* 0x0000009a929a7221 */ /* 0x000fe20000010000 */
[----:B------:R-:W-:-:S02]  /*b830*/  FADD.FTZ R138, R138, R141 ;  /* 0x0000008d8a8a7221 */ /* 0x000fc40000010000 */
[C---:B--2---:R-:W-:Y:S01]  /*b840*/  HMMA.16816.F32.BF16 R28, R36.reuse, R44, R28 ;  /* 0x0000002c241c723c */ /* 0x044fe2000004181c */
[----:B------:R-:W-:Y:S01]  /*b850*/  FADD.FTZ R142, R142, R154 ;  /* 0x0000009a8e8e7221 */ /* 0x000fe20000010000 */
[----:B------:R-:W-:Y:S02]  /*b860*/  FADD.FTZ R138, R137, R138 ;  /* 0x0000008a898a7221 */ /* 0x000fe40000010000 */
[----:B------:R-:W-:Y:S01]  /*b870*/  MUFU.EX2 R126, R126 ;  /* 0x0000007e007e7308 */ /* 0x000fe20000000800 */
[----:B-1----:R-:W-:Y:S01]  /*b880*/  FADD.FTZ R142, R136, R142 ;  /* 0x0000008e888e7221 */ /* 0x002fe20000010000 */
[----:B----4-:R-:W-:Y:S02]  /*b890*/  FADD.FTZ R138, R132, R138 ;  /* 0x0000008a848a7221 */ /* 0x010fe40000010000 */
[C---:B------:R-:W-:Y:S01]  /*b8a0*/  HMMA.16816.F32.BF16 R24, R36.reuse, R46, R24 ;  /* 0x0000002e2418723c */ /* 0x040fe20000041818 */
[----:B------:R-:W1:Y:S03]  /*b8b0*/  LDSM.16.MT88.4 R44, [R214+0xf800] ;  /* 0x00f80000d62c783b */ /* 0x000e660000004200 */
[----:B------:R-:W-:Y:S04]  /*b8c0*/  MUFU.EX2 R100, R100 ;  /* 0x0000006400647308 */ /* 0x000fe80000000800 */
[C---:B---3--:R-:W-:Y:S04]  /*b8d0*/  HMMA.16816.F32.BF16 R4, R36.reuse, R52, R4 ;  /* 0x000000342404723c */ /* 0x048fe80000041804 */
[----:B------:R-:W-:Y:S04]  /*b8e0*/  MUFU.EX2 R86, R86 ;  /* 0x0000005600567308 */ /* 0x000fe80000000800 */
[C---:B------:R-:W-:Y:S01]  /*b8f0*/  HMMA.16816.F32.BF16 R32, R36.reuse, R54, R32 ;  /* 0x000000362420723c */ /* 0x040fe20000041820 */
[----:B------:R-:W2:Y:S03]  /*b900*/  LDSM.16.MT88.4 R52, [R236+0xf800] ;  /* 0x00f80000ec34783b */ /* 0x000ea60000004200 */
[----:B------:R-:W3:Y:S04]  /*b910*/  MUFU.EX2 R73, R73 ;  /* 0x0000004900497308 */ /* 0x000ee80000000800 */
[C---:B-----5:R-:W-:Y:S04]  /*b920*/  HMMA.16816.F32.BF16 R20, R36.reuse, R40, R20 ;  /* 0x000000282414723c */ /* 0x060fe80000041814 */
[----:B------:R-:W4:Y:S04]  /*b930*/  MUFU.EX2 R72, R72 ;  /* 0x0000004800487308 */ /* 0x000f280000000800 */
[C---:B------:R-:W-:Y:S01]  /*b940*/  HMMA.16816.F32.BF16 R16, R36.reuse, R42, R16 ;  /* 0x0000002a2410723c */ /* 0x040fe20000041810 */
[----:B------:R-:W-:Y:S03]  /*b950*/  LDSM.16.MT88.4 R40, [R94+0xf800] ;  /* 0x00f800005e28783b */ /* 0x000fe60000004200 */
[----:B------:R-:W-:Y:S04]  /*b960*/  MUFU.EX2 R71, R71 ;  /* 0x0000004700477308 */ /* 0x000fe80000000800 */
[----:B------:R-:W-:Y:S01]  /*b970*/  HMMA.16816.F32.BF16 R12, R36, R48, R12 ;  /* 0x00000030240c723c */ /* 0x000fe2000004180c */
[C---:B------:R-:W-:Y:S01]  /*b980*/  F2FP.BF16.F32.PACK_AB R48, R135.reuse, R136 ;  /* 0x000000888730723e */ /* 0x040fe200000010ff */
[----:B------:R-:W-:Y:S01]  /*b990*/  FADD.FTZ R135, R135, R142 ;  /* 0x0000008e87877221 */ /* 0x000fe20000010000 */
[C---:B------:R-:W-:Y:S01]  /*b9a0*/  F2FP.BF16.F32.PACK_AB R49, R130.reuse, R132 ;  /* 0x000000848231723e */ /* 0x040fe200000010ff */
[----:B------:R-:W5:Y:S01]  /*b9b0*/  MUFU.EX2 R70, R70 ;  /* 0x0000004600467308 */ /* 0x000f620000000800 */
[----:B------:R-:W-:-:S03]  /*b9c0*/  FADD.FTZ R130, R130, R138 ;  /* 0x0000008a82827221 */ /* 0x000fc60000010000 */
[----:B------:R-:W-:Y:S01]  /*b9d0*/  HMMA.16816.F32.BF16 R8, R36, R50, R8 ;  /* 0x000000322408723c */ /* 0x000fe20000041808 */
[----:B------:R-:W4:Y:S01]  /*b9e0*/  LDSM.16.MT88.4 R36, [R57+0xf800] ;  /* 0x00f800003924783b */ /* 0x000f220000004200 */
[----:B------:R-:W-:Y:S01]  /*b9f0*/  F2FP.BF16.F32.PACK_AB R50, R133, R134 ;  /* 0x000000868532723e */ /* 0x000fe200000010ff */
[----:B------:R-:W-:Y:S01]  /*ba00*/  FADD.FTZ R130, R129, R130 ;  /* 0x0000008281827221 */ /* 0x000fe20000010000 */
[C---:B------:R-:W-:Y:S01]  /*ba10*/  F2FP.BF16.F32.PACK_AB R51, R128.reuse, R129 ;  /* 0x000000818033723e */ /* 0x040fe200000010ff */
[----:B------:R-:W-:Y:S02]  /*ba20*/  MUFU.EX2 R85, R85 ;  /* 0x0000005500557308 */ /* 0x000fe40000000800 */
[----:B------:R-:W-:-:S04]  /*ba30*/  FADD.FTZ R128, R128, R130 ;  /* 0x0000008280807221 */ /* 0x000fc80000010000 */
[C---:B-1----:R-:W-:Y:S01]  /*ba40*/  HMMA.16816.F32.BF16 R28, R48.reuse, R44, R28 ;  /* 0x0000002c301c723c */ /* 0x042fe2000004181c */
[----:B---3--:R-:W-:Y:S01]  /*ba50*/  FADD.FTZ R128, R73, R128 ;  /* 0x0000008049807221 */ /* 0x008fe20000010000 */
[----:B------:R-:W-:Y:S06]  /*ba60*/  MUFU.EX2 R84, R84 ;  /* 0x0000005400547308 */ /* 0x000fec0000000800 */
[C---:B------:R-:W-:Y:S01]  /*ba70*/  HMMA.16816.F32.BF16 R24, R48.reuse, R46, R24 ;  /* 0x0000002e3018723c */ /* 0x040fe20000041818 */
[----:B------:R-:W1:Y:S01]  /*ba80*/  LDSM.16.MT88.4 R44, [R236+0x10000] ;  /* 0x01000000ec2c783b */ /* 0x000e620000004200 */
[----:B------:R-:W-:Y:S06]  /*ba90*/  MUFU.EX2 R83, R83 ;  /* 0x0000005300537308 */ /* 0x000fec0000000800 */
[C---:B--2---:R-:W-:Y:S02]  /*baa0*/  HMMA.16816.F32.BF16 R4, R48.reuse, R52, R4 ;  /* 0x000000343004723c */ /* 0x044fe40000041804 */
[----:B------:R-:W-:Y:S06]  /*bab0*/  MUFU.EX2 R82, R82 ;  /* 0x0000005200527308 */ /* 0x000fec0000000800 */
[C---:B------:R-:W-:Y:S01]  /*bac0*/  HMMA.16816.F32.BF16 R32, R48.reuse, R54, R32 ;  /* 0x000000363020723c */ /* 0x040fe20000041820 */
[----:B------:R-:W2:Y:S01]  /*bad0*/  LDSM.16.MT88.4 R52, [R214+0x10000] ;  /* 0x01000000d634783b */ /* 0x000ea20000004200 */
[----:B------:R-:W-:Y:S06]  /*bae0*/  MUFU.EX2 R65, R65 ;  /* 0x0000004100417308 */ /* 0x000fec0000000800 */
[C---:B----4-:R-:W-:Y:S02]  /*baf0*/  HMMA.16816.F32.BF16 R12, R48.reuse, R36, R12 ;  /* 0x00000024300c723c */ /* 0x050fe4000004180c */
[----:B------:R-:W-:Y:S06]  /*bb00*/  MUFU.EX2 R64, R64 ;  /* 0x0000004000407308 */ /* 0x000fec0000000800 */
[C---:B------:R-:W-:Y:S01]  /*bb10*/  HMMA.16816.F32.BF16 R8, R48.reuse, R38, R8 ;  /* 0x000000263008723c */ /* 0x040fe20000041808 */
[----:B------:R-:W3:Y:S01]  /*bb20*/  LDSM.16.MT88.4 R36, [R94+0x10000] ;  /* 0x010000005e24783b */ /* 0x000ee20000004200 */
[----:B------:R-:W-:Y:S06]  /*bb30*/  MUFU.EX2 R63, R63 ;  /* 0x0000003f003f7308 */ /* 0x000fec0000000800 */
[----:B------:R-:W-:Y:S01]  /*bb40*/  HMMA.16816.F32.BF16 R20, R48, R40, R20 ;  /* 0x000000283014723c */ /* 0x000fe20000041814 */
[----:B------:R-:W-:Y:S01]  /*bb50*/  F2FP.BF16.F32.PACK_AB R40, R126, R127 ;  /* 0x0000007f7e28723e */ /* 0x000fe200000010ff */
[----:B------:R-:W-:Y:S01]  /*bb60*/  MUFU.EX2 R62, R62 ;  /* 0x0000003e003e7308 */ /* 0x000fe20000000800 */
[C---:B------:R-:W-:Y:S01]  /*bb70*/  F2FP.BF16.F32.PACK_AB R41, R72.reuse, R73 ;  /* 0x000000494829723e */ /* 0x040fe200000010ff */
[----:B------:R-:W-:-:S04]  /*bb80*/  FADD.FTZ R72, R72, R128 ;  /* 0x0000008048487221 */ /* 0x000fc80000010000 */
[----:B------:R-:W-:Y:S01]  /*bb90*/  HMMA.16816.F32.BF16 R16, R48, R42, R16 ;  /* 0x0000002a3010723c */ /* 0x000fe20000041810 */
[----:B------:R-:W-:Y:S01]  /*bba0*/  F2FP.BF16.F32.PACK_AB R42, R86, R100 ;  /* 0x00000064562a723e */ /* 0x000fe200000010ff */
[----:B------:R-:W-:Y:S01]  /*bbb0*/  LDSM.16.MT88.4 R48, [R236+0x10800] ;  /* 0x01080000ec30783b */ /* 0x000fe20000004200 */
[----:B-----5:R-:W-:Y:S01]  /*bbc0*/  F2FP.BF16.F32.PACK_AB R43, R70, R71 ;  /* 0x00000047462b723e */ /* 0x020fe200000010ff */
[----:B------:R-:W-:Y:S01]  /*bbd0*/  MUFU.EX2 R77, R77 ;  /* 0x0000004d004d7308 */ /* 0x000fe20000000800 */
[----:B------:R-:W-:-:S04]  /*bbe0*/  FADD.FTZ R72, R71, R72 ;  /* 0x0000004847487221 */ /* 0x000fc80000010000 */
[----:B------:R-:W-:Y:S01]  /*bbf0*/  FADD.FTZ R70, R70, R72 ;  /* 0x0000004846467221 */ /* 0x000fe20000010000 */
[C---:B-1----:R-:W-:Y:S02]  /*bc00*/  HMMA.16816.F32.BF16 R4, R40.reuse, R44, R4 ;  /* 0x0000002c2804723c */ /* 0x042fe40000041804 */
[----:B------:R-:W-:Y:S06]  /*bc10*/  MUFU.EX2 R76, R76 ;  /* 0x0000004c004c7308 */ /* 0x000fec0000000800 */
[C---:B------:R-:W-:Y:S01]  /*bc20*/  HMMA.16816.F32.BF16 R32, R40.reuse, R46, R32 ;  /* 0x0000002e2820723c */ /* 0x040fe20000041820 */
[----:B------:R-:W1:Y:S01]  /*bc30*/  LDSM.16.MT88.4 R44, [R57+0x10000] ;  /* 0x01000000392c783b */ /* 0x000e620000004200 */
[----:B------:R-:W-:Y:S06]  /*bc40*/  MUFU.EX2 R75, R75 ;  /* 0x0000004b004b7308 */ /* 0x000fec0000000800 */
[C---:B--2---:R-:W-:Y:S01]  /*bc50*/  HMMA.16816.F32.BF16 R28, R40.reuse, R52, R28 ;  /* 0x00000034281c723c */ /* 0x044fe2000004181c */
[--C-:B------:R-:W-:Y:S01]  /*bc60*/  FFMA.FTZ R52, R69, UR4, -R87.reuse ;  /* 0x0000000445347c23 */ /* 0x100fe20008010857 */
[----:B------:R-:W-:Y:S01]  /*bc70*/  FFMA.FTZ R53, R68, UR4, -R87 ;  /* 0x0000000444357c23 */ /* 0x000fe20008010857 */
[--C-:B------:R-:W-:Y:S01]  /*bc80*/  FFMA.FTZ R68, R79, UR4, -R93.reuse ;  /* 0x000000044f447c23 */ /* 0x100fe2000801085d */
[----:B------:R-:W-:Y:S01]  /*bc90*/  FFMA.FTZ R69, R78, UR4, -R93 ;  /* 0x000000044e457c23 */ /* 0x000fe2000801085d */
[----:B------:R-:W-:Y:S03]  /*bca0*/  MUFU.EX2 R252, R252 ;  /* 0x000000fc00fc7308 */ /* 0x000fe60000000800 */
[C---:B------:R-:W-:Y:S01]  /*bcb0*/  HMMA.16816.F32.BF16 R24, R40.reuse, R54, R24 ;  /* 0x000000362818723c */ /* 0x040fe20000041818 */
[--C-:B------:R-:W-:Y:S01]  /*bcc0*/  FFMA.FTZ R54, R67, UR4, -R87.reuse ;  /* 0x0000000443367c23 */ /* 0x100fe20008010857 */
[----:B------:R-:W-:Y:S01]  /*bcd0*/  FFMA.FTZ R55, R66, UR4, -R87 ;  /* 0x0000000442377c23 */ /* 0x000fe20008010857 */
[--C-:B------:R-:W-:Y:S01]  /*bce0*/  FFMA.FTZ R66, R81, UR4, -R93.reuse ;  /* 0x0000000451427c23 */ /* 0x100fe2000801085d */
[----:B------:R-:W-:Y:S01]  /*bcf0*/  FFMA.FTZ R67, R80, UR4, -R93 ;  /* 0x0000000450437c23 */ /* 0x000fe2000801085d */
[----:B------:R-:W2:Y:S03]  /*bd00*/  MUFU.EX2 R52, R52 ;  /* 0x0000003400347308 */ /* 0x000ea60000000800 */
[C---:B---3--:R-:W-:Y:S05]  /*bd10*/  HMMA.16816.F32.BF16 R20, R40.reuse, R36, R20 ;  /* 0x000000242814723c */ /* 0x048fea0000041814 */
[----:B------:R-:W3:Y:S03]  /*bd20*/  MUFU.EX2 R53, R53 ;  /* 0x0000003500357308 */ /* 0x000ee60000000800 */
[----:B------:R-:W-:Y:S01]  /*bd30*/  HMMA.16816.F32.BF16 R16, R40, R38, R16 ;  /* 0x000000262810723c */ /* 0x000fe20000041810 */
[----:B------:R-:W4:Y:S04]  /*bd40*/  LDSM.16.MT88.4 R36, [R214+0x10800] ;  /* 0x01080000d624783b */ /* 0x000f280000004200 */
[----:B------:R-:W5:Y:S01]  /*bd50*/  MUFU.EX2 R54, R54 ;  /* 0x0000003600367308 */ /* 0x000f620000000800 */
[----:B--2---:R-:W-:-:S02]  /*bd60*/  FADD.FTZ R70, R52, R70 ;  /* 0x0000004634467221 */ /* 0x004fc40000010000 */
[----:B-1----:R-:W-:Y:S01]  /*bd70*/  HMMA.16816.F32.BF16 R12, R40, R44, R12 ;  /* 0x0000002c280c723c */ /* 0x002fe2000004180c */
[----:B------:R-:W-:-:S04]  /*bd80*/  F2FP.BF16.F32.PACK_AB R44, R84, R85 ;  /* 0x00000055542c723e */ /* 0x000fc800000010ff */
[----:B------:R-:W1:Y:S01]  /*bd90*/  MUFU.EX2 R55, R55 ;  /* 0x0000003700377308 */ /* 0x000e620000000800 */
[C---:B---3--:R-:W-:Y:S01]  /*bda0*/  F2FP.BF16.F32.PACK_AB R45, R53.reuse, R52 ;  /* 0x00000034352d723e */ /* 0x048fe200000010ff */
[----:B------:R-:W-:Y:S01]  /*bdb0*/  FADD.FTZ R53, R53, R70 ;  /* 0x0000004635357221 */ /* 0x000fe20000010000 */
[----:B------:R-:W-:Y:S01]  /*bdc0*/  HMMA.16816.F32.BF16 R8, R40, R46, R8 ;  /* 0x0000002e2808723c */ /* 0x000fe20000041808 */
[----:B------:R-:W2:Y:S01]  /*bdd0*/  LDSM.16.MT88.4 R40, [R94+0x10800] ;  /* 0x010800005e28783b */ /* 0x000ea20000004200 */
[----:B------:R-:W-:-:S03]  /*bde0*/  F2FP.BF16.F32.PACK_AB R46, R82, R83 ;  /* 0x00000053522e723e */ /* 0x000fc600000010ff */
[----:B------:R-:W-:Y:S01]  /*bdf0*/  MUFU.EX2 R66, R66 ;  /* 0x0000004200427308 */ /* 0x000fe20000000800 */
[----:B-----5:R-:W-:-:S07]  /*be00*/  FADD.FTZ R53, R54, R53 ;  /* 0x0000003536357221 */ /* 0x020fce0000010000 */
[----:B------:R-:W3:Y:S01]  /*be10*/  MUFU.EX2 R67, R67 ;  /* 0x0000004300437308 */ /* 0x000ee20000000800 */
[C---:B-1----:R-:W-:Y:S01]  /*be20*/  F2FP.BF16.F32.PACK_AB R47, R55.reuse, R54 ;  /* 0x00000036372f723e */ /* 0x042fe200000010ff */
[----:B------:R-:W-:-:S04]  /*be30*/  FADD.FTZ R55, R55, R53 ;  /* 0x0000003537377221 */ /* 0x000fc80000010000 */
[----:B------:R-:W-:Y:S02]  /*be40*/  FADD.FTZ R55, R65, R55 ;  /* 0x0000003741377221 */ /* 0x000fe40000010000 */
[C---:B------:R-:W-:Y:S01]  /*be50*/  HMMA.16816.F32.BF16 R4, R44.reuse, R48, R4 ;  /* 0x000000302c04723c */ /* 0x040fe20000041804 */
[----:B------:R-:W-:Y:S07]  /*be60*/  MUFU.EX2 R68, R68 ;  /* 0x0000004400447308 */ /* 0x000fee0000000800 */
[C---:B------:R-:W-:Y:S01]  /*be70*/  HMMA.16816.F32.BF16 R32, R44.reuse, R50, R32 ;  /* 0x000000322c20723c */ /* 0x040fe20000041820 */
[----:B------:R-:W1:Y:S01]  /*be80*/  LDSM.16.MT88.4 R48, [R57+0x10800] ;  /* 0x010800003930783b */ /* 0x000e620000004200 */
[----:B------:R-:W5:Y:S06]  /*be90*/  MUFU.EX2 R69, R69 ;  /* 0x0000004500457308 */ /* 0x000f6c0000000800 */
[C---:B----4-:R-:W-:Y:S02]  /*bea0*/  HMMA.16816.F32.BF16 R28, R44.reuse, R36, R28 ;  /* 0x000000242c1c723c */ /* 0x050fe4000004181c */
[----:B------:R-:W-:Y:S06]  /*beb0*/  MUFU.EX2 R251, R251 ;  /* 0x000000fb00fb7308 */ /* 0x000fec0000000800 */
[C---:B------:R-:W-:Y:S01]  /*bec0*/  HMMA.16816.F32.BF16 R24, R44.reuse, R38, R24 ;  /* 0x000000262c18723c */ /* 0x040fe20000041818 */
[----:B------:R-:W4:Y:S07]  /*bed0*/  LDSM.16.MT88.4 R36, [R236+0x11000] ;  /* 0x01100000ec24783b */ /* 0x000f2e0000004200 */
[C---:B--2---:R-:W-:Y:S08]  /*bee0*/  HMMA.16816.F32.BF16 R20, R44.reuse, R40, R20 ;  /* 0x000000282c14723c */ /* 0x044ff00000041814 */
[C---:B------:R-:W-:Y:S01]  /*bef0*/  HMMA.16816.F32.BF16 R16, R44.reuse, R42, R16 ;  /* 0x0000002a2c10723c */ /* 0x040fe20000041810 */
[----:B------:R-:W2:Y:S07]  /*bf00*/  LDSM.16.MT88.4 R40, [R214+0x11000] ;  /* 0x01100000d628783b */ /* 0x000eae0000004200 */
[----:B-1----:R-:W-:Y:S01]  /*bf10*/  HMMA.16816.F32.BF16 R12, R44, R48, R12 ;  /* 0x000000302c0c723c */ /* 0x002fe2000004180c */
[----:B---3--:R-:W-:-:S02]  /*bf20*/  F2FP.BF16.F32.PACK_AB R48, R67, R66 ;  /* 0x000000424330723e */ /* 0x008fc400000010ff */
[C---:B------:R-:W-:Y:S01]  /*bf30*/  F2FP.BF16.F32.PACK_AB R49, R64.reuse, R65 ;  /* 0x000000414031723e */ /* 0x040fe200000010ff */
[----:B------:R-:W-:-:S04]  /*bf40*/  FADD.FTZ R64, R64, R55 ;  /* 0x0000003740407221 */ /* 0x000fc80000010000 */
[----:B------:R-:W-:Y:S01]  /*bf50*/  HMMA.16816.F32.BF16 R8, R44, R50, R8 ;  /* 0x000000322c08723c */ /* 0x000fe20000041808 */
[----:B------:R-:W1:Y:S01]  /*bf60*/  LDSM.16.MT88.4 R44, [R94+0x11000] ;  /* 0x011000005e2c783b */ /* 0x000e620000004200 */
[----:B-----5:R-:W-:Y:S01]  /*bf70*/  F2FP.BF16.F32.PACK_AB R50, R69, R68 ;  /* 0x000000444532723e */ /* 0x020fe200000010ff */
[----:B------:R-:W-:Y:S01]  /*bf80*/  FADD.FTZ R64, R63, R64 ;  /* 0x000000403f407221 */ /* 0x000fe20000010000 */
[C---:B------:R-:W-:Y:S01]  /*bf90*/  F2FP.BF16.F32.PACK_AB R51, R62.reuse, R63 ;  /* 0x0000003f3e33723e */ /* 0x040fe200000010ff */
[----:B------:R-:W-:Y:S02]  /*bfa0*/  LDSM.16.MT88.4 R92, [R94+0x11800] ;  /* 0x011800005e5c783b */ /* 0x000fe40000004200 */
[----:B------:R-:W-:-:S04]  /*bfb0*/  FADD.FTZ R62, R62, R64 ;  /* 0x000000403e3e7221 */ /* 0x000fc80000010000 */
[C---:B----4-:R-:W-:Y:S08]  /*bfc0*/  HMMA.16816.F32.BF16 R4, R48.reuse, R36, R4 ;  /* 0x000000243004723c */ /* 0x050ff00000041804 */
[C---:B------:R-:W-:Y:S01]  /*bfd0*/  HMMA.16816.F32.BF16 R32, R48.reuse, R38, R32 ;  /* 0x000000263020723c */ /* 0x040fe20000041820 */
[----:B------:R-:W3:Y:S07]  /*bfe0*/  LDSM.16.MT88.4 R36, [R57+0x11000] ;  /* 0x011000003924783b */ /* 0x000eee0000004200 */
[----:B--2---:R-:W-:Y:S01]  /*bff0*/  HMMA.16816.F32.BF16 R28, R48, R40, R28 ;  /* 0x00000028301c723c */ /* 0x004fe2000004181c */
[--C-:B------:R-:W-:Y:S01]  /*c000*/  FFMA.FTZ R40, R61, UR4, -R87.reuse ;  /* 0x000000043d287c23 */ /* 0x100fe20008010857 */
[----:B------:R-:W-:-:S05]  /*c010*/  FFMA.FTZ R41, R60, UR4, -R87 ;  /* 0x000000043c297c23 */ /* 0x000fca0008010857 */
[----:B------:R-:W2:Y:S01]  /*c020*/  MUFU.EX2 R40, R40 ;  /* 0x0000002800287308 */ /* 0x000ea20000000800 */
[----:B------:R-:W-:Y:S01]  /*c030*/  HMMA.16816.F32.BF16 R24, R48, R42, R24 ;  /* 0x0000002a3018723c */ /* 0x000fe20000041818 */
[----:B------:R-:W-:-:S06]  /*c040*/  FFMA.FTZ R42, R59, UR4, -R87 ;  /* 0x000000043b2a7c23 */ /* 0x000fcc0008010857 */
[----:B------:R-:W4:Y:S01]  /*c050*/  MUFU.EX2 R41, R41 ;  /* 0x0000002900297308 */ /* 0x000f220000000800 */
[C---:B-1----:R-:W-:Y:S07]  /*c060*/  HMMA.16816.F32.BF16 R20, R48.reuse, R44, R20 ;  /* 0x0000002c3014723c */ /* 0x042fee0000041814 */
[----:B------:R-:W1:Y:S01]  /*c070*/  MUFU.EX2 R42, R42 ;  /* 0x0000002a002a7308 */ /* 0x000e620000000800 */
[----:B------:R-:W-:Y:S01]  /*c080*/  HMMA.16816.F32.BF16 R16, R48, R46, R16 ;  /* 0x0000002e3010723c */ /* 0x000fe20000041810 */
[----:B--2---:R-:W-:-:S04]  /*c090*/  FADD.FTZ R62, R40, R62 ;  /* 0x0000003e283e7221 */ /* 0x004fc80000010000 */
[----:B----4-:R-:W-:-:S03]  /*c0a0*/  FADD.FTZ R62, R41, R62 ;  /* 0x0000003e293e7221 */ /* 0x010fc60000010000 */
[----:B---3--:R-:W-:Y:S01]  /*c0b0*/  HMMA.16816.F32.BF16 R12, R48, R36, R12 ;  /* 0x00000024300c723c */ /* 0x008fe2000004180c */
[----:B------:R-:W-:Y:S02]  /*c0c0*/  F2FP.BF16.F32.PACK_AB R36, R76, R77 ;  /* 0x0000004d4c24723e */ /* 0x000fe400000010ff */
[----:B------:R-:W-:Y:S01]  /*c0d0*/  F2FP.BF16.F32.PACK_AB R37, R41, R40 ;  /* 0x000000282925723e */ /* 0x000fe200000010ff */
[----:B-1----:R-:W-:-:S04]  /*c0e0*/  FADD.FTZ R62, R42, R62 ;  /* 0x0000003e2a3e7221 */ /* 0x002fc80000010000 */
[----:B------:R-:W-:Y:S01]  /*c0f0*/  HMMA.16816.F32.BF16 R8, R48, R38, R8 ;  /* 0x000000263008723c */ /* 0x000fe20000041808 */
[----:B------:R-:W-:Y:S02]  /*c100*/  F2FP.BF16.F32.PACK_AB R38, R252, R75 ;  /* 0x0000004bfc26723e */ /* 0x000fe400000010ff */
[C---:B------:R-:W-:Y:S01]  /*c110*/  F2FP.BF16.F32.PACK_AB R39, R251.reuse, R42 ;  /* 0x0000002afb27723e */ /* 0x040fe200000010ff */
[----:B------:R-:W-:-:S06]  /*c120*/  FADD.FTZ R251, R251, R62 ;  /* 0x0000003efbfb7221 */ /* 0x000fcc0000010000 */
[----:B------:R-:W-:Y:S01]  /*c130*/  HMMA.16816.F32.BF16 R144, R36, R92, R20 ;  /* 0x0000005c2490723c */ /* 0x000fe20000041814 */
[----:B------:R-:W-:-:S04]  /*c140*/  FADD.FTZ R20, R134, R135 ;  /* 0x0000008786147221 */ /* 0x000fc80000010000 */
[----:B------:R-:W-:Y:S02]  /*c150*/  FADD.FTZ R20, R133, R20 ;  /* 0x0000001485147221 */ /* 0x000fe40000010000 */
[----:B------:R-:W1:Y:S01]  /*c160*/  LDSM.16.MT88.4 R132, [R57+0x11800] ;  /* 0x011800003984783b */ /* 0x000e620000004200 */
        /* <DEDUP_REMOVED lines=15> */
[----:B-1----:R-:W-:Y:S01]  /*c260*/  HMMA.16816.F32.BF16 R136, R36, R132, R12 ;  /* 0x000000842488723c */ /* 0x002fe2000004180c */
[----:B------:R-:W-:-:S04]  /*c270*/  FADD.FTZ R67, R68, R67 ;  /* 0x0000004344437221 */ /* 0x000fc80000010000 */
[----:B------:R-:W-:-:S03]  /*c280*/  FADD.FTZ R69, R69, R67 ;  /* 0x0000004345457221 */ /* 0x000fc60000010000 */
[----:B------:R-:W-:Y:S01]  /*c290*/  HMMA.16816.F32.BF16 R132, R36, R134, R8 ;  /* 0x000000862484723c */ /* 0x000fe20000041808 */
[----:B------:R-:W-:-:S04]  /*c2a0*/  FADD.FTZ R69, R77, R69 ;  /* 0x000000454d457221 */ /* 0x000fc80000010000 */
[----:B------:R-:W-:-:S04]  /*c2b0*/  FADD.FTZ R69, R76, R69 ;  /* 0x000000454c457221 */ /* 0x000fc80000010000 */
[----:B------:R-:W-:-:S04]  /*c2c0*/  FADD.FTZ R69, R75, R69 ;  /* 0x000000454b457221 */ /* 0x000fc80000010000 */
        /* <DEDUP_REMOVED lines=34> */
[----:B------:R-:W-:Y:S02]  /*c4f0*/  LOP3.LUT R6, R3, R5, RZ, 0x3c, !PT ;  /* 0x0000000503067212 */ /* 0x000fe400078e3cff */
[----:B------:R-:W-:Y:S02]  /*c500*/  ISETP.GE.U32.AND P5, PT, R8, R4, PT ;  /* 0x000000040800720c */ /* 0x000fe40003fa6070 */
[----:B------:R-:W-:-:S02]  /*c510*/  LOP3.LUT R4, R5, UR7, RZ, 0x3c, !PT ;  /* 0x0000000705047c12 */ /* 0x000fc4000f8e3cff */
[----:B------:R-:W-:Y:S02]  /*c520*/  ISETP.GE.AND P3, PT, R6, RZ, PT ;  /* 0x000000ff0600720c */ /* 0x000fe40003f66270 */
[----:B------:R-:W-:Y:S02]  /*c530*/  ISETP.GE.AND P1, PT, R4, RZ, PT ;  /* 0x000000ff0400720c */ /* 0x000fe40003f26270 */
[----:B------:R-:W-:Y:S02]  /*c540*/  ISETP.NE.AND P2, PT, R5, RZ, PT ;  /* 0x000000ff0500720c */ /* 0x000fe40003f45270 */
[----:B------:R-:W-:Y:S02]  /*c550*/  @P4 IADD3 R10, PT, PT, R10, 0x1, RZ ;  /* 0x000000010a0a4810 */ /* 0x000fe40007ffe0ff */
[----:B------:R-:W-:Y:S01]  /*c560*/  LOP3.LUT R4, RZ, R5, RZ, 0x33, !PT ;  /* 0x00000005ff047212 */ /* 0x000fe200078e33ff */
[----:B------:R-:W-:Y:S01]  /*c570*/  @P5 VIADD R11, R11, 0x1 ;  /* 0x000000010b0b5836 */ /* 0x000fe20000000000 */
[----:B------:R-:W-:-:S04]  /*c580*/  MOV R8, R10 ;  /* 0x0000000a00087202 */ /* 0x000fc80000000f00 */
[----:B------:R-:W-:Y:S01]  /*c590*/  @!P3 IADD3 R11, PT, PT, -R11, RZ, RZ ;  /* 0x000000ff0b0bb210 */ /* 0x000fe20007ffe1ff */
        /* <DEDUP_REMOVED lines=23> */
.L_x_2261:
[----:B------:R-:W-:Y:S01]  /*c710*/  UMOV UR14, URZ ;  /* 0x000000ff000e7c82 */ /* 0x000fe20008000000 */
[----:B------:R-:W-:Y:S01]  /*c720*/  USHF.L.U32 UR7, UR8, 0x8, URZ ;  /* 0x0000000808077899 */ /* 0x000fe200080006ff */
[----:B------:R-:W-:-:S05]  /*c730*/  IADD3 R5, P1, PT, RZ, -UR14, RZ ;  /* 0x8000000eff057c10 */ /* 0x000fca000ff3e0ff */
[----:B------:R-:W-:-:S05]  /*c740*/  IMAD.X R4, RZ, RZ, ~UR7, P1 ;  /* 0x80000007ff047e24 */ /* 0x000fca00088e06ff */
[----:B------:R-:W-:-:S04]  /*c750*/  SHF.R.S64 R5, R5, 0x1f, R4 ;  /* 0x0000001f05057819 */ /* 0x000fc80000001004 */
[----:B------:R-:W-:-:S04]  /*c760*/  IADD3 R243, P1, PT, R5, R243, RZ ;  /* 0x000000f305f37210 */ /* 0x000fc80007f3e0ff */
[----:B------:R-:W-:-:S09]  /*c770*/  LEA.HI.X.SX32 R242, R4, R242, 0x1, P1 ;  /* 0x000000f204f27211 */ /* 0x000fd200008f0eff */
.L_x_2262:
[----:B------:R-:W1:Y:S01]  /*c780*/  LDCU UR7, c[0x0][0x440] ;  /* 0x00008800ff0777ac */ /* 0x000e620008000800 */
[----:B------:R-:W-:Y:S01]  /*c790*/  IMAD.U32 R12, RZ, RZ, UR8 ;  /* 0x00000008ff0c7e24 */ /* 0x000fe2000f8e00ff */
[----:B------:R-:W-:Y:S01]  /*c7a0*/  MOV R8, UR9 ;  /* 0x0000000900087c02 */ /* 0x000fe20008000f00 */
[----:B------:R-:W-:Y:S01]  /*c7b0*/  IMAD.U32 R16, RZ, RZ, UR8 ;  /* 0x00000008ff107e24 */ /* 0x000fe2000f8e00ff */
[----:B------:R-:W-:Y:S01]  /*c7c0*/  USHF.L.U32 UR14, UR8, 0x5, URZ ;  /* 0x00000005080e7899 */ /* 0x000fe200080006ff */
[----:B------:R-:W-:Y:S01]  /*c7d0*/  IMAD.U32 R14, RZ, RZ, UR8 ;  /* 0x00000008ff0e7e24 */ /* 0x000fe2000f8e00ff */
[----:B------:R-:W-:Y:S01]  /*c7e0*/  SEL R213, R176, 0xffffffe0, !P6 ;  /* 0xffffffe0b0d57807 */ /* 0x000fe20007000000 */
[----:B------:R-:W-:Y:S01]  /*c7f0*/  IMAD.U32 R9, RZ, RZ, UR8 ;  /* 0x00000008ff097e24 */ /* 0x000fe2000f8e00ff */
[----:B------:R-:W-:Y:S01]  /*c800*/  UISETP.GE.U32.AND UP1, UPT, UR17, 0x3, UPT ;  /* 0x000000031100788c */ /* 0x000fe2000bf26070 */
[----:B------:R-:W-:Y:S01]  /*c810*/  IMAD.U32 R7, RZ, RZ, UR8 ;  /* 0x00000008ff077e24 */ /* 0x000fe2000f8e00ff */
[----:B------:R-:W-:Y:S01]  /*c820*/  IADD3 R10, P2, PT, R243, UR14, RZ ;  /* 0x0000000ef30a7c10 */ /* 0x000fe2000ff5e0ff */
[----:B------:R-:W-:Y:S01]  /*c830*/  IMAD.U32 R6, RZ, RZ, UR9 ;  /* 0x00000009ff067e24 */ /* 0x000fe2000f8e00ff */
[----:B------:R-:W-:Y:S01]  /*c840*/  IADD3 R216, PT, PT, R164, R213, RZ ;  /* 0x000000d5a4d87210 */ /* 0x000fe20007ffe0ff */
[----:B------:R-:W-:-:S02]  /*c850*/  IMAD.IADD R208, R237, 0x1, R213 ;  /* 0x00000001edd07824 */ /* 0x000fc400078e02d5 */
[----:B------:R-:W-:Y:S01]  /*c860*/  IMAD.IADD R215, R164, 0x1, R204 ;  /* 0x00000001a4d77824 */ /* 0x000fe200078e02cc */
[----:B-1----:R-:W-:Y:S01]  /*c870*/  ISETP.GE.AND P1, PT, R166, UR7, PT ;  /* 0x00000007a6007c0c */ /* 0x002fe2000bf26270 */
[----:B------:R-:W-:-:S06]  /*c880*/  USHF.L.U64.HI UR7, UR8, 0x5, UR9 ;  /* 0x0000000508077899 */ /* 0x000fcc0008010209 */
[----:B------:R-:W-:-:S06]  /*c890*/  IADD3.X R11, PT, PT, R242, UR7, RZ, P2, !PT ;  /* 0x00000007f20b7c10 */ /* 0x000fcc00097fe4ff */
[----:B------:R-:W-:Y:S01]  /*c8a0*/  @!P1 IMAD.MOV.U32 R4, RZ, RZ, R243 ;  /* 0x000000ffff049224 */ /* 0x000fe200078e00f3 */
[----:B------:R-:W-:Y:S01]  /*c8b0*/  @P1 STS.128 [R250+0xa000], RZ ;  /* 0x00a000fffa001388 */ /* 0x000fe20000000c00 */
[----:B------:R-:W-:Y:S01]  /*c8c0*/  @!P1 IMAD.MOV.U32 R5, RZ, RZ, R242 ;  /* 0x000000ffff059224 */ /* 0x000fe200078e00f2 */
[-C--:B------:R-:W-:Y:S01]  /*c8d0*/  @!P1 LEA R12, P2, R12, R10.reuse, 0x8 ;  /* 0x0000000a0c0c9211 */ /* 0x080fe200078440ff */
[--C-:B------:R-:W-:Y:S01]  /*c8e0*/  @!P1 IMAD.MOV.U32 R19, RZ, RZ, R11.reuse ;  /* 0x000000ffff139224 */ /* 0x100fe200078e000b */
[-C--:B------:R-:W-:Y:S01]  /*c8f0*/  @!P1 LEA R16, P4, R16, R10.reuse, 0x6 ;  /* 0x0000000a10109211 */ /* 0x080fe200078830ff */
[--C-:B------:R-:W-:Y:S01]  /*c900*/  @!P1 IMAD.MOV.U32 R20, RZ, RZ, R10.reuse ;  /* 0x000000ffff149224 */ /* 0x100fe200078e000a */
[----:B------:R-:W-:Y:S01]  /*c910*/  @!PT LDS RZ, [RZ] ;  /* 0x00000000fffff984 */ /* 0x000fe20000000800 */
[----:B------:R-:W-:Y:S01]  /*c920*/  @!PT LDS RZ, [RZ] ;  /* 0x00000000fffff984 */ /* 0x000fe20000000800 */
[----:B------:R-:W-:Y:S01]  /*c930*/  @!PT LDS RZ, [RZ] ;  /* 0x00000000fffff984 */ /* 0x000fe20000000800 */
[----:B------:R1:W-:Y:S01]  /*c940*/  @!P1 LDGSTS.E.BYPASS.LTC128B.128 [R250+0xa000], desc[UR20][R4.64] ;  /* 0x0a00000004fa9fae */ /* 0x0003e2000b981a14 */
[-C--:B------:R-:W-:Y:S01]  /*c950*/  @!P1 LEA R14, P3, R14, R10.reuse, 0x7 ;  /* 0x0000000a0e0e9211 */ /* 0x080fe200078638ff */
[--C-:B------:R-:W-:Y:S01]  /*c960*/  @!P1 IMAD.MOV.U32 R21, RZ, RZ, R11.reuse ;  /* 0x000000ffff159224 */ /* 0x100fe200078e000b */
[-C--:B------:R-:W-:Y:S01]  /*c970*/  @!P1 MOV R18, R10.reuse ;  /* 0x0000000a00129202 */ /* 0x080fe20000000f00 */
[--C-:B------:R-:W-:Y:S01]  /*c980*/  @!P1 IMAD.MOV.U32 R22, RZ, RZ, R10.reuse ;  /* 0x000000ffff169224 */ /* 0x100fe200078e000a */
[-C--:B------:R-:W-:Y:S01]  /*c990*/  @!P1 MOV R23, R11.reuse ;  /* 0x0000000b00179202 */ /* 0x080fe20000000f00 */
[----:B------:R-:W-:Y:S01]  /*c9a0*/  @!P1 IMAD.MOV.U32 R24, RZ, RZ, R10 ;  /* 0x000000ffff189224 */ /* 0x000fe200078e000a */
[----:B------:R-:W-:Y:S01]  /*c9b0*/  @!P1 MOV R28, R10 ;  /* 0x0000000a001c9202 */ /* 0x000fe20000000f00 */
[--C-:B------:R-:W-:Y:S01]  /*c9c0*/  @!P1 IMAD.MOV.U32 R25, RZ, RZ, R11.reuse ;  /* 0x000000ffff199224 */ /* 0x100fe200078e000b */
[-C--:B------:R-:W-:Y:S01]  /*c9d0*/  @!P1 LEA.HI.X R17, R9, R11.reuse, R8, 0x6, P4 ;  /* 0x0000000b09119211 */ /* 0x080fe200020f3408 */
[----:B------:R-:W-:Y:S01]  /*c9e0*/  @!P1 IMAD.MOV.U32 R26, RZ, RZ, R10 ;  /* 0x000000ffff1a9224 */ /* 0x000fe200078e000a */
[----:B------:R-:W-:Y:S01]  /*c9f0*/  @!P1 LEA.HI.X R15, R7, R11, R6, 0x7, P3 ;  /* 0x0000000b070f9211 */ /* 0x000fe200018f3c06 */
[--C-:B------:R-:W-:Y:S01]  /*ca00*/  @!P1 IMAD.MOV.U32 R27, RZ, RZ, R11.reuse ;  /* 0x000000ffff1b9224 */ /* 0x100fe200078e000b */
[----:B------:R-:W-:Y:S01]  /*ca10*/  VOTEU.ALL UP0, P1 ;  /* 0x0000000000ff7886 */ /* 0x000fe20000800000 */
[----:B------:R-:W-:Y:S01]  /*ca20*/  @!P1 IMAD.MOV.U32 R29, RZ, RZ, R11 ;  /* 0x000000ffff1d9224 */ /* 0x000fe200078e000b */
[----:B------:R-:W-:Y:S01]  /*ca30*/  @P1 STS.128 [R250+0xa800], RZ ;  /* 0x00a800fffa001388 */ /* 0x000fe20000000c00 */
[----:B------:R-:W-:-:S02]  /*ca40*/  @!P1 IMAD.MOV.U32 R30, RZ, RZ, R10 ;  /* 0x000000ffff1e9224 */ /* 0x000fc400078e000a */
[--C-:B------:R-:W-:Y:S01]  /*ca50*/  @!P1 IMAD.MOV.U32 R31, RZ, RZ, R11.reuse ;  /* 0x000000ffff1f9224 */ /* 0x100fe200078e000b */
[----:B------:R-:W-:Y:S01]  /*ca60*/  @!PT LDS RZ, [RZ] ;  /* 0x00000000fffff984 */ /* 0x000fe20000000800 */
[----:B------:R-:W-:Y:S01]  /*ca70*/  @!PT LDS RZ, [RZ] ;  /* 0x00000000fffff984 */ /* 0x000fe20000000800 */
[----:B------:R-:W-:Y:S01]  /*ca80*/  @!PT LDS RZ, [RZ] ;  /* 0x00000000fffff984 */ /* 0x000fe20000000800 */
[----:B------:R2:W-:Y:S01]  /*ca90*/  @!P1 LDGSTS.E.BYPASS.LTC128B.128 [R250+0xa800], desc[UR20][R10.64] ;  /* 0x0a8000000afa9fae */ /* 0x0005e2000b981a14 */
[----:B------:R-:W-:Y:S01]  /*caa0*/  IMAD.U32 R8, RZ, RZ, UR8 ;  /* 0x00000008ff087e24 */ /* 0x000fe2000f8e00ff */
[----:B------:R-:W-:Y:S01]  /*cab0*/  @!UP0 UIMAD UR18, UR9, 0x60, URZ ;  /* 0x00000060091288a4 */ /* 0x000fe2000f8e02ff */
[----:B------:R-:W-:Y:S01]  /*cac0*/  IMAD.U32 R6, RZ, RZ, UR8 ;  /* 0x00000008ff067e24 */ /* 0x000fe2000f8e00ff */
[----:B------:R-:W-:Y:S01]  /*cad0*/  @!UP0 UIMAD UR15, UR9, 0xa0, URZ ;  /* 0x000000a0090f88a4 */ /* 0x000fe2000f8e02ff */
[----:B------:R-:W-:Y:S01]  /*cae0*/  @!P1 IMAD.WIDE.U32 R8, R8, 0x60, R10 ;  /* 0x0000006008089825 */ /* 0x000fe200078e000a */
[----:B------:R-:W-:Y:S01]  /*caf0*/  @P1 STS.128 [R250+0xb000], RZ ;  /* 0x00b000fffa001388 */ /* 0x000fe20000000c00 */
[----:B-1----:R-:W-:Y:S02]  /*cb00*/  MOV R5, UR8 ;  /* 0x0000000800057c02 */ /* 0x002fe40008000f00 */
[----:B------:R-:W-:-:S02]  /*cb10*/  IMAD.U32 R4, RZ, RZ, UR9 ;  /* 0x00000009ff047e24 */ /* 0x000fc4000f8e00ff */
[----:B------:R-:W-:-:S03]  /*cb20*/  @!P1 IMAD.WIDE.U32 R6, R6, 0xa0, R10 ;  /* 0x000000a006069825 */ /* 0x000fc600078e000a */
[C---:B------:R-:W-:Y:S01]  /*cb30*/  @!P1 LEA.HI.X R13, R5.reuse, R11, R4, 0x8, P2 ;  /* 0x0000000b050d9211 */ /* 0x040fe200010f4404 */
[----:B------:R-:W-:Y:S01]  /*cb40*/  IMAD.U32 R4, RZ, RZ, UR8 ;  /* 0x00000008ff047e24 */ /* 0x000fe2000f8e00ff */
[----:B------:R-:W-:Y:S01]  /*cb50*/  @!UP0 UIMAD UR8, UR9, 0xc0, URZ ;  /* 0x000000c0090888a4 */ /* 0x000fe2000f8e02ff */
[----:B------:R-:W-:Y:S01]  /*cb60*/  @!P1 IMAD.WIDE.U32 R18, R5, 0xc0, R18 ;  /* 0x000000c005129825 */ /* 0x000fe200078e0012 */
[----:B------:R-:W-:Y:S01]  /*cb70*/  @!P1 IADD3 R7, PT, PT, R7, UR15, RZ ;  /* 0x0000000f07079c10 */ /* 0x000fe2000fffe0ff */
[----:B------:R-:W-:Y:S02]  /*cb80*/  @!UP0 UIMAD UR15, UR9, 0x120, URZ ;  /* 0x00000120090f88a4 */ /* 0x000fe4000f8e02ff */
[----:B------:R-:W-:-:S04]  /*cb90*/  @!P1 IMAD.WIDE.U32 R20, R4, 0xe0, R20 ;  /* 0x000000e004149825 */ /* 0x000fc800078e0014 */
[----:B------:R-:W-:-:S04]  /*cba0*/  @!P1 IMAD.WIDE.U32 R22, R5, 0x120, R22 ;  /* 0x0000012005169825 */ /* 0x000fc800078e0016 */
[----:B------:R-:W-:-:S04]  /*cbb0*/  @!P1 IMAD.WIDE.U32 R24, R4, 0x140, R24 ;  /* 0x0000014004189825 */ /* 0x000fc800078e0018 */
[----:B------:R-:W-:-:S04]  /*cbc0*/  @!P1 IMAD.WIDE.U32 R26, R5, 0x160, R26 ;  /* 0x00000160051a9825 */ /* 0x000fc800078e001a */
[----:B------:R-:W-:-:S04]  /*cbd0*/  @!P1 IMAD.WIDE.U32 R28, R4, 0x180, R28 ;  /* 0x00000180041c9825 */ /* 0x000fc800078e001c */
[----:B------:R-:W-:-:S04]  /*cbe0*/  @!P1 IMAD.WIDE.U32 R30, R5, 0x1a0, R30 ;  /* 0x000001a0051e9825 */ /* 0x000fc800078e001e */
[----:B------:R-:W-:Y:S01]  /*cbf0*/  @!P1 IMAD.WIDE.U32 R4, R4, 0x1c0, R10 ;  /* 0x000001c004049825 */ /* 0x000fe200078e000a */
[----:B--2---:R-:W-:-:S03]  /*cc00*/  @!P1 IADD3 R10, P2, PT, R10, UR14, RZ ;  /* 0x0000000e0a0a9c10 */ /* 0x004fc6000ff5e0ff */
        /* <DEDUP_REMOVED lines=22> */
[----:B------:R-:W-:Y:S01]  /*cd70*/  @!P1 IADD3 R27, PT, PT, R27, UR18, RZ ;  /* 0x000000121b1b9c10 */ /* 0x000fe2000fffe0ff */
[----:B------:R-:W1:Y:S01]  /*cd80*/  LDCU UR7, c[0x0][0x50c] ;  /* 0x0000a180ff0777ac */ /* 0x000e620008000800 */
[----:B------:R-:W-:Y:S01]  /*cd90*/  @P1 STS.128 [R250+0xc000], RZ ;  /* 0x00c000fffa001388 */ /* 0x000fe20000000c00 */
[----:B------:R-:W-:-:S02]  /*cda0*/  @!P1 VIADD R31, R31, UR8 ;  /* 0x000000081f1f9c36 */ /* 0x000fc40008000000 */
[----:B------:R-:W-:Y:S01]  /*cdb0*/  @!P1 VIADD R5, R5, UR9 ;  /* 0x0000000905059c36 */ /* 0x000fe20008000000 */
        /* <DEDUP_REMOVED lines=59> */
[----:B------:R-:W-:Y:S04]  /*d170*/  LDSM.16.M88.4 R172, [R237] ;  /* 0x00000000edac783b */ /* 0x000fe80000000200 */
[----:B------:R-:W5:Y:S04]  /*d180*/  LDSM.16.M88.4 R100, [R164+0x2800] ;  /* 0x00280000a464783b */ /* 0x000f680000000200 */
[----:B------:R-:W-:Y:S04]  /*d190*/  LDSM.16.M88.4 R208, [R208] ;  /* 0x00000000d0d0783b */ /* 0x000fe80000000200 */
[----:B--2---:R-:W-:Y:S04]  /*d1a0*/  LDSM.16.M88.4 R8, [R216+0x2800] ;  /* 0x00280000d808783b */ /* 0x004fe80000000200 */
[----:B------:R-:W2:Y:S04]  /*d1b0*/  LDSM.16.M88.4 R68, [R164+0x4800] ;  /* 0x00480000a444783b */ /* 0x000ea80000000200 */
[----:B------:R-:W1:Y:S04]  /*d1c0*/  LDSM.16.M88.4 R108, [R164+0x2000] ;  /* 0x00200000a46c783b */ /* 0x000e680000000200 */
[----:B---3--:R-:W3:Y:S04]  /*d1d0*/  LDSM.16.M88.4 R28, [R164+0x7000] ;  /* 0x00700000a41c783b */ /* 0x008ee80000000200 */
[----:B------:R-:W3:Y:S04]  /*d1e0*/  LDSM.16.M88.4 R76, [R164+0x4000] ;  /* 0x00400000a44c783b */ /* 0x000ee80000000200 */
[----:B------:R-:W3:Y:S04]  /*d1f0*/  LDSM.16.M88.4 R52, [R164+0x5800] ;  /* 0x00580000a434783b */ /* 0x000ee80000000200 */
[----:B----4-:R-:W4:Y:S04]  /*d200*/  LDSM.16.M88.4 R4, [R216+0x4800] ;  /* 0x00480000d804783b */ /* 0x010f280000000200 */
[----:B------:R-:W4:Y:S01]  /*d210*/  LDSM.16.M88.4 R92, [R164+0x3000] ;  /* 0x00300000a45c783b */ /* 0x000f220000000200 */
[C---:B-----5:R-:W-:Y:S03]  /*d220*/  HMMA.16816.F32.BF16 R104, R172.reuse, R100, RZ ;  /* 0x00000064ac68723c */ /* 0x060fe600000418ff */
[----:B------:R-:W5:Y:S04]  /*d230*/  LDSM.16.M88.4 R84, [R164+0x3800] ;  /* 0x00380000a454783b */ /* 0x000f680000000200 */
[----:B------:R-:W5:Y:S01]  /*d240*/  LDSM.16.M88.4 R60, [R164+0x5000] ;  /* 0x00500000a43c783b */ /* 0x000f620000000200 */
[C---:B------:R-:W-:Y:S03]  /*d250*/  HMMA.16816.F32.BF16 R100, R172.reuse, R102, RZ ;  /* 0x00000066ac64723c */ /* 0x040fe600000418ff */
[----:B------:R-:W5:Y:S04]  /*d260*/  LDSM.16.M88.4 R44, [R164+0x6000] ;  /* 0x00600000a42c783b */ /* 0x000f680000000200 */
[----:B------:R-:W5:Y:S01]  /*d270*/  LDSM.16.M88.4 R36, [R164+0x6800] ;  /* 0x00680000a424783b */ /* 0x000f620000000200 */
[----:B--2---:R-:W-:Y:S03]  /*d280*/  HMMA.16816.F32.BF16 R72, R172, R68, RZ ;  /* 0x00000044ac48723c */ /* 0x004fe600000418ff */
[----:B------:R-:W2:Y:S04]  /*d290*/  LDSM.16.M88.4 R20, [R164+0x7800] ;  /* 0x00780000a414783b */ /* 0x000ea80000000200 */
[----:B------:R-:W2:Y:S01]  /*d2a0*/  LDSM.16.M88.4 R12, [R164+0x8000] ;  /* 0x00800000a40c783b */ /* 0x000ea20000000200 */
[C---:B------:R-:W-:Y:S03]  /*d2b0*/  HMMA.16816.F32.BF16 R104, R208.reuse, R8, R104 ;  /* 0x00000008d068723c */ /* 0x040fe60000041868 */
[----:B------:R-:W2:Y:S04]  /*d2c0*/  LDSM.16.M88.4 R188, [R164+0x8800] ;  /* 0x00880000a4bc783b */ /* 0x000ea80000000200 */
[----:B------:R-:W2:Y:S01]  /*d2d0*/  LDSM.16.M88.4 R180, [R164+0x9000] ;  /* 0x00900000a4b4783b */ /* 0x000ea20000000200 */
[----:B------:R-:W-:Y:S03]  /*d2e0*/  HMMA.16816.F32.BF16 R100, R208, R10, R100 ;  /* 0x0000000ad064723c */ /* 0x000fe60000041864 */
[----:B------:R3:W2:Y:S04]  /*d2f0*/  LDSM.16.M88.4 R116, [R164+0x9800] ;  /* 0x00980000a474783b */ /* 0x0006a80000000200 */
[----:B------:R-:W2:Y:S01]  /*d300*/  LDSM.16.M88.4 R120, [R216+0x2000] ;  /* 0x00200000d878783b */ /* 0x000ea20000000200 */
[C---:B------:R-:W-:Y:S03]  /*d310*/  HMMA.16816.F32.BF16 R68, R172.reuse, R70, RZ ;  /* 0x00000046ac44723c */ /* 0x040fe600000418ff */
[----:B------:R-:W2:Y:S04]  /*d320*/  LDSM.16.M88.4 R8, [R216+0x7000] ;  /* 0x00700000d808783b */ /* 0x000ea80000000200 */
[----:B------:R-:W2:Y:S01]  /*d330*/  LDSM.16.M88.4 R168, [R216+0x4000] ;  /* 0x00400000d8a8783b */ /* 0x000ea20000000200 */
[C---:B-1----:R-:W-:Y:S03]  /*d340*/  HMMA.16816.F32.BF16 R112, R172.reuse, R108, RZ ;  /* 0x0000006cac70723c */ /* 0x042fe600000418ff */
[----:B------:R-:W1:Y:S04]  /*d350*/  LDSM.16.M88.4 R128, [R216+0x5800] ;  /* 0x00580000d880783b */ /* 0x000e680000000200 */
[----:B------:R-:W-:Y:S01]  /*d360*/  LDSM.16.M88.4 R124, [R216+0x6000] ;  /* 0x00600000d87c783b */ /* 0x000fe20000000200 */
[----:B------:R-:W-:Y:S03]  /*d370*/  HMMA.16816.F32.BF16 R108, R172, R110, RZ ;  /* 0x0000006eac6c723c */ /* 0x000fe600000418ff */
[----:B------:R-:W-:Y:S01]  /*d380*/  LDSM.16.M88.4 R200, [R216+0x3000] ;  /* 0x00300000d8c8783b */ /* 0x000fe20000000200 */
[----:B---3--:R-:W-:-:S03]  /*d390*/  IMAD.IADD R164, R213, 0x1, R215 ;  /* 0x00000001d5a47824 */ /* 0x008fc600078e02d7 */
[----:B------:R-:W-:Y:S01]  /*d3a0*/  LDSM.16.M88.4 R196, [R216+0x3800] ;  /* 0x00380000d8c4783b */ /* 0x000fe20000000200 */
[C---:B------:R-:W-:Y:S03]  /*d3b0*/  HMMA.16816.F32.BF16 R32, R172.reuse, R28, RZ ;  /* 0x0000001cac20723c */ /* 0x040fe600000418ff */
[----:B------:R-:W0:Y:S05]  /*d3c0*/  LDGDEPBAR ;  /* 0x00000000000079af */ /* 0x000e2a0000000000 */
[C---:B------:R-:W-:Y:S08]  /*d3d0*/  HMMA.16816.F32.BF16 R80, R172.reuse, R76, RZ ;  /* 0x0000004cac50723c */ /* 0x040ff000000418ff */
[----:B------:R-:W-:Y:S08]  /*d3e0*/  HMMA.16816.F32.BF16 R56, R172, R52, RZ ;  /* 0x00000034ac38723c */ /* 0x000ff000000418ff */
[C---:B----4-:R-:W-:Y:S08]  /*d3f0*/  HMMA.16816.F32.BF16 R72, R208.reuse, R4, R72 ;  /* 0x00000004d048723c */ /* 0x050ff00000041848 */
[----:B------:R-:W-:Y:S01]  /*d400*/  HMMA.16816.F32.BF16 R68, R208, R6, R68 ;  /* 0x00000006d044723c */ /* 0x000fe20000041844 */
[----:B------:R-:W3:Y:S07]  /*d410*/  LDSM.16.M88.4 R4, [R216+0x7800] ;  /* 0x00780000d804783b */ /* 0x000eee0000000200 */
[C---:B------:R-:W-:Y:S08]  /*d420*/  HMMA.16816.F32.BF16 R76, R172.reuse, R78, RZ ;  /* 0x0000004eac4c723c */ /* 0x040ff000000418ff */
[C---:B------:R-:W-:Y:S08]  /*d430*/  HMMA.16816.F32.BF16 R52, R172.reuse, R54, RZ ;  /* 0x00000036ac34723c */ /* 0x040ff000000418ff */
[C---:B------:R-:W-:Y:S08]  /*d440*/  HMMA.16816.F32.BF16 R96, R172.reuse, R92, RZ ;  /* 0x0000005cac60723c */ /* 0x040ff000000418ff */
[C---:B-----5:R-:W-:Y:S08]  /*d450*/  HMMA.16816.F32.BF16 R88, R172.reuse, R84, RZ ;  /* 0x00000054ac58723c */ /* 0x060ff000000418ff */
        /* <DEDUP_REMOVED lines=23> */
[----:B------:R-:W-:Y:S01]  /*d5d0*/  HMMA.16816.F32.BF16 R32, R208, R8, R32 ;  /* 0x00000008d020723c */ /* 0x000fe20000041820 */
[----:B------:R-:W-:-:S02]  /*d5e0*/  IMAD.IADD R8, R237, 0x1, R204 ;  /* 0x00000001ed087824 */ /* 0x000fc400078e02cc */
[----:B------:R-:W-:Y:S05]  /*d5f0*/  LDSM.16.M88.4 R204, [R216+0x8800] ;  /* 0x00880000d8cc783b */ /* 0x000fea0000000200 */
[C---:B------:R-:W-:Y:S08]  /*d600*/  HMMA.16816.F32.BF16 R80, R208.reuse, R168, R80 ;  /* 0x000000a8d050723c */ /* 0x040ff00000041850 */
[C---:B------:R-:W-:Y:S01]  /*d610*/  HMMA.16816.F32.BF16 R76, R208.reuse, R170, R76 ;  /* 0x000000aad04c723c */ /* 0x040fe2000004184c */
[----:B------:R5:W-:Y:S07]  /*d620*/  LDSM.16.M88.4 R168, [R8] ;  /* 0x0000000008a8783b */ /* 0x000bee0000000200 */
[C---:B-1----:R-:W-:Y:S08]  /*d630*/  HMMA.16816.F32.BF16 R56, R208.reuse, R128, R56 ;  /* 0x00000080d038723c */ /* 0x042ff00000041838 */
[----:B------:R-:W-:Y:S01]  /*d640*/  HMMA.16816.F32.BF16 R52, R208, R130, R52 ;  /* 0x00000082d034723c */ /* 0x000fe20000041834 */
[----:B------:R-:W1:Y:S01]  /*d650*/  LDSM.16.M88.4 R128, [R215+0x2000] ;  /* 0x00200000d780783b */ /* 0x000e620000000200 */
[----:B-----5:R-:W-:-:S06]  /*d660*/  IMAD.IADD R8, R213, 0x1, R8 ;  /* 0x00000001d5087824 */ /* 0x020fcc00078e0208 */
[C---:B------:R-:W-:Y:S01]  /*d670*/  HMMA.16816.F32.BF16 R28, R208.reuse, R10, R28 ;  /* 0x0000000ad01c723c */ /* 0x040fe2000004181c */
[----:B------:R-:W-:Y:S07]  /*d680*/  LDSM.16.M88.4 R8, [R8] ;  /* 0x000000000808783b */ /* 0x000fee0000000200 */
[C---:B---3--:R-:W-:Y:S08]  /*d690*/  HMMA.16816.F32.BF16 R24, R208.reuse, R4, R24 ;  /* 0x00000004d018723c */ /* 0x048ff00000041818 */
[C---:B------:R-:W-:Y:S01]  /*d6a0*/  HMMA.16816.F32.BF16 R20, R208.reuse, R6, R20 ;  /* 0x00000006d014723c */ /* 0x040fe20000041814 */
[----:B------:R-:W3:Y:S07]  /*d6b0*/  LDSM.16.M88.4 R4, [R164+0x2000] ;  /* 0x00200000a404783b */ /* 0x000eee0000000200 */
[C---:B--2---:R-:W-:Y:S08]  /*d6c0*/  HMMA.16816.F32.BF16 R64, R208.reuse, R116, R64 ;  /* 0x00000074d040723c */ /* 0x044ff00000041840 */
[C---:B------:R-:W-:Y:S01]  /*d6d0*/  HMMA.16816.F32.BF16 R60, R208.reuse, R118, R60 ;  /* 0x00000076d03c723c */ /* 0x040fe2000004183c */
[----:B------:R-:W2:Y:S07]  /*d6e0*/  LDSM.16.M88.4 R116, [R216+0x8000] ;  /* 0x00800000d874783b */ /* 0x000eae0000000200 */
[C---:B------:R-:W-:Y:S08]  /*d6f0*/  HMMA.16816.F32.BF16 R48, R208.reuse, R124, R48 ;  /* 0x0000007cd030723c */ /* 0x040ff00000041830 */
[C---:B------:R-:W-:Y:S01]  /*d700*/  HMMA.16816.F32.BF16 R44, R208.reuse, R126, R44 ;  /* 0x0000007ed02c723c */ /* 0x040fe2000004182c */
[----:B------:R-:W5:Y:S07]  /*d710*/  LDSM.16.M88.4 R124, [R215+0x2800] ;  /* 0x00280000d77c783b */ /* 0x000f6e0000000200 */
[C---:B----4-:R-:W-:Y:S08]  /*d720*/  HMMA.16816.F32.BF16 R40, R208.reuse, R120, R40 ;  /* 0x00000078d028723c */ /* 0x050ff00000041828 */
[----:B------:R-:W-:Y:S01]  /*d730*/  HMMA.16816.F32.BF16 R36, R208, R122, R36 ;  /* 0x0000007ad024723c */ /* 0x000fe20000041824 */
[----:B------:R-:W4:Y:S07]  /*d740*/  LDSM.16.M88.4 R120, [R215+0x3000] ;  /* 0x00300000d778783b */ /* 0x000f2e0000000200 */
[C---:B-1----:R-:W-:Y:S08]  /*d750*/  HMMA.16816.F32.BF16 R112, R168.reuse, R128, R112 ;  /* 0x00000080a870723c */ /* 0x042ff00000041870 */
[----:B------:R-:W-:Y:S08]  /*d760*/  HMMA.16816.F32.BF16 R108, R168, R130, R108 ;  /* 0x00000082a86c723c */ /* 0x000ff0000004186c */
[C---:B------:R-:W-:Y:S08]  /*d770*/  HMMA.16816.F32.BF16 R96, R208.reuse, R200, R96 ;  /* 0x000000c8d060723c */ /* 0x040ff00000041860 */
[----:B------:R-:W-:Y:S01]  /*d780*/  HMMA.16816.F32.BF16 R92, R208, R202, R92 ;  /* 0x000000cad05c723c */ /* 0x000fe2000004185c */
[----:B------:R-:W-:Y:S07]  /*d790*/  LDSM.16.M88.4 R200, [R216+0x9000] ;  /* 0x00900000d8c8783b */ /* 0x000fee0000000200 */
[C---:B---3--:R-:W-:Y:S08]  /*d7a0*/  HMMA.16816.F32.BF16 R112, R8.reuse, R4, R112 ;  /* 0x000000040870723c */ /* 0x048ff00000041870 */
[----:B------:R-:W-:Y:S01]  /*d7b0*/  HMMA.16816.F32.BF16 R108, R8, R6, R108 ;  /* 0x00000006086c723c */ /* 0x000fe2000004186c */
[----:B------:R-:W1:Y:S07]  /*d7c0*/  LDSM.16.M88.4 R4, [R215+0x5800] ;  /* 0x00580000d704783b */ /* 0x000e6e0000000200 */
[C---:B--2---:R-:W-:Y:S03]  /*d7d0*/  HMMA.16816.F32.BF16 R16, R208.reuse, R116, R16 ;  /* 0x00000074d010723c */ /* 0x044fe60000041810 */
[----:B------:R-:W-:Y:S01]  /*d7e0*/  FMUL.FTZ R112, R112, UR7 ;  /* 0x0000000770707c20 */ /* 0x000fe20008410000 */
[----:B------:R-:W-:Y:S01]  /*d7f0*/  FMUL.FTZ R113, R113, UR7 ;  /* 0x0000000771717c20 */ /* 0x000fe20008410000 */
[----:B------:R-:W-:Y:S01]  /*d800*/  FMUL.FTZ R114, R114, UR7 ;  /* 0x0000000772727c20 */ /* 0x000fe20008410000 */
[----:B------:R-:W-:Y:S01]  /*d810*/  FMUL.FTZ R115, R115, UR7 ;  /* 0x0000000773737c20 */ /* 0x000fe20008410000 */
[----:B------:R-:W-:Y:S01]  /*d820*/  MUFU.TANH R128, R112 ;  /* 0x0000007000807308 */ /* 0x000fe20000002400 */
[----:B------:R-:W-:Y:S01]  /*d830*/  HMMA.16816.F32.BF16 R12, R208, R118, R12 ;  /* 0x00000076d00c723c */ /* 0x000fe2000004180c */
[----:B------:R-:W2:Y:S02]  /*d840*/  LDSM.16.M88.4 R116, [R215+0x3800] ;  /* 0x00380000d774783b */ /* 0x000ea40000000200 */
[----:B------:R-:W-:Y:S01]  /*d850*/  FMUL.FTZ R108, R108, UR7 ;  /* 0x000000076c6c7c20 */ /* 0x000fe20008410000 */
[----:B------:R-:W-:Y:S01]  /*d860*/  FMUL.FTZ R109, R109, UR7 ;  /* 0x000000076d6d7c20 */ /* 0x000fe20008410000 */
[----:B------:R-:W-:-:S02]  /*d870*/  FMUL.FTZ R110, R110, UR7 ;  /* 0x000000076e6e7c20 */ /* 0x000fc40008410000 */
[----:B------:R-:W-:Y:S01]  /*d880*/  MUFU.TANH R129, R113 ;  /* 0x0000007100817308 */ /* 0x000fe20000002400 */
[C---:B-----5:R-:W-:Y:S07]  /*d890*/  HMMA.16816.F32.BF16 R104, R168.reuse, R124, R104 ;  /* 0x0000007ca868723c */ /* 0x060fee0000041868 */
[----:B------:R-:W-:Y:S01]  /*d8a0*/  MUFU.TANH R130, R114 ;  /* 0x0000007200827308 */ /* 0x000fe20000002400 */
[C---:B------:R-:W-:Y:S01]  /*d8b0*/  HMMA.16816.F32.BF16 R100, R168.reuse, R126, R100 ;  /* 0x0000007ea864723c */ /* 0x040fe20000041864 */
[----:B------:R-:W3:Y:S06]  /*d8c0*/  LDSM.16.M88.4 R124, [R164+0x2800] ;  /* 0x00280000a47c783b */ /* 0x000eec0000000200 */
[----:B------:R5:W-:Y:S01]  /*d8d0*/  MUFU.TANH R131, R115 ;  /* 0x0000007300837308 */ /* 0x000be20000002400 */
[C---:B----4-:R-:W-:Y:S08]  /*d8e0*/  HMMA.16816.F32.BF16 R96, R168.reuse, R120, R96 ;  /* 0x00000078a860723c */ /* 0x050ff00000041860 */
[----:B------:R-:W-:Y:S01]  /*d8f0*/  HMMA.16816.F32.BF16 R92, R168, R122, R92 ;  /* 0x0000007aa85c723c */ /* 0x000fe2000004185c */
[----:B------:R-:W4:Y:S07]  /*d900*/  LDSM.16.M88.4 R120, [R215+0x4800] ;  /* 0x00480000d778783b */ /* 0x000f2e0000000200 */
[C---:B------:R-:W-:Y:S01]  /*d910*/  HMMA.16816.F32.BF16 R88, R208.reuse, R196, R88 ;  /* 0x000000c4d058723c */ /* 0x040fe20000041858 */
[----:B-----5:R-:W-:Y:S07]  /*d920*/  LDSM.16.M88.4 R112, [R215+0x6000] ;  /* 0x00600000d770783b */ /* 0x020fee0000000200 */
[----:B------:R-:W-:Y:S01]  /*d930*/  HMMA.16816.F32.BF16 R84, R208, R198, R84 ;  /* 0x000000c6d054723c */ /* 0x000fe20000041854 */
[----:B------:R-:W5:Y:S07]  /*d940*/  LDSM.16.M88.4 R196, [R216+0x9800] ;  /* 0x00980000d8c4783b */ /* 0x000f6e0000000200 */
[C---:B-1----:R-:W-:Y:S08]  /*d950*/  HMMA.16816.F32.BF16 R56, R168.reuse, R4, R56 ;  /* 0x00000004a838723c */ /* 0x042ff00000041838 */
[C---:B------:R-:W-:Y:S01]  /*d960*/  HMMA.16816.F32.BF16 R52, R168.reuse, R6, R52 ;  /* 0x00000006a834723c */ /* 0x040fe20000041834 */
[----:B------:R-:W1:Y:S07]  /*d970*/  LDSM.16.M88.4 R4, [R215+0x7800] ;  /* 0x00780000d704783b */ /* 0x000e6e0000000200 */
[C---:B--2---:R-:W-:Y:S08]  /*d980*/  HMMA.16816.F32.BF16 R88, R168.reuse, R116, R88 ;  /* 0x00000074a858723c */ /* 0x044ff00000041858 */
[----:B------:R-:W-:Y:S01]  /*d990*/  HMMA.16816.F32.BF16 R84, R168, R118, R84 ;  /* 0x00000076a854723c */ /* 0x000fe20000041854 */
[----:B------:R-:W2:Y:S07]  /*d9a0*/  LDSM.16.M88.4 R116, [R215+0x5000] ;  /* 0x00500000d774783b */ /* 0x000eae0000000200 */
[----:B---3--:R-:W-:Y:S01]  /*d9b0*/  HMMA.16816.F32.BF16 R104, R8, R124, R104 ;  /* 0x0000007c0868723c */ /* 0x008fe20000041868 */
[----:B------:R-:W-:Y:S07]  /*d9c0*/  MUFU.TANH R124, R109 ;  /* 0x0000006d007c7308 */ /* 0x000fee0000002400 */
[C---:B----4-:R-:W-:Y:S01]  /*d9d0*/  HMMA.16816.F32.BF16 R72, R168.reuse, R120, R72 ;  /* 0x00000078a848723c */ /* 0x050fe20000041848 */
[----:B------:R-:W-:Y:S07]  /*d9e0*/  MUFU.TANH R125, R110 ;  /* 0x0000006e007d7308 */ /* 0x000fee0000002400 */
[----:B------:R-:W-:Y:S01]  /*d9f0*/  HMMA.16816.F32.BF16 R68, R168, R122, R68 ;  /* 0x0000007aa844723c */ /* 0x000fe20000041844 */
[----:B------:R-:W3:Y:S02]  /*da00*/  LDSM.16.M88.4 R120, [R164+0x3000] ;  /* 0x00300000a478783b */ /* 0x000ee40000000200 */
[----:B------:R-:W-:Y:S01]  /*da10*/  FMUL.FTZ R104, R104, UR7 ;  /* 0x0000000768687c20 */ /* 0x000fe20008410000 */
[----:B------:R-:W-:Y:S01]  /*da20*/  FMUL.FTZ R105, R105, UR7 ;  /* 0x0000000769697c20 */ /* 0x000fe20008410000 */
[----:B------:R-:W-:Y:S01]  /*da30*/  FMUL.FTZ R106, R106, UR7 ;  /* 0x000000076a6a7c20 */ /* 0x000fe20008410000 */
[----:B------:R-:W-:-:S02]  /*da40*/  FMUL.FTZ R107, R107, UR7 ;  /* 0x000000076b6b7c20 */ /* 0x000fc40008410000 */
[----:B------:R-:W-:Y:S01]  /*da50*/  HMMA.16816.F32.BF16 R100, R8, R126, R100 ;  /* 0x0000007e0864723c */ /* 0x000fe20000041864 */
[----:B------:R-:W-:Y:S07]  /*da60*/  MUFU.TANH R126, R105 ;  /* 0x00000069007e7308 */ /* 0x000fee0000002400 */
[----:B-----5:R-:W-:Y:S01]  /*da70*/  HMMA.16816.F32.BF16 R176, R208, R196, R176 ;  /* 0x000000c4d0b0723c */ /* 0x020fe200000418b0 */
[----:B------:R4:W-:Y:S01]  /*da80*/  MUFU.TANH R196, R108 ;  /* 0x0000006c00c47308 */ /* 0x0009e20000002400 */
[----:B------:R-:W-:-:S06]  /*da90*/  FMUL.FTZ R197, R111, UR7 ;  /* 0x000000076fc57c20 */ /* 0x000fcc0008410000 */
[----:B------:R-:W-:Y:S01]  /*daa0*/  HMMA.16816.F32.BF16 R172, R208, R198, R172 ;  /* 0x000000c6d0ac723c */ /* 0x000fe200000418ac */
[----:B------:R-:W-:Y:S02]  /*dab0*/  MUFU.TANH R198, R104 ;  /* 0x0000006800c67308 */ /* 0x000fe40000002400 */
[----:B------:R-:W-:Y:S01]  /*dac0*/  FMUL.FTZ R100, R100, UR7 ;  /* 0x0000000764647c20 */ /* 0x000fe20008410000 */
[----:B------:R-:W-:Y:S01]  /*dad0*/  FMUL.FTZ R101, R101, UR7 ;  /* 0x0000000765657c20 */ /* 0x000fe20008410000 */
[----:B------:R-:W-:-:S03]  /*dae0*/  FMUL.FTZ R102, R102, UR7 ;  /* 0x0000000766667c20 */ /* 0x000fc60008410000 */
[C---:B------:R-:W-:Y:S01]  /*daf0*/  HMMA.16816.F32.BF16 R48, R168.reuse, R112, R48 ;  /* 0x00000070a830723c */ /* 0x040fe20000041830 */
[----:B------:R-:W-:Y:S01]  /*db00*/  MUFU.TANH R127, R106 ;  /* 0x0000006a007f7308 */ /* 0x000fe20000002400 */
[----:B----4-:R-:W4:Y:S06]  /*db10*/  LDSM.16.M88.4 R108, [R215+0x6800] ;  /* 0x00680000d76c783b */ /* 0x010f2c0000000200 */
[C---:B-1----:R-:W-:Y:S01]  /*db20*/  HMMA.16816.F32.BF16 R24, R168.reuse, R4, R24 ;  /* 0x00000004a818723c */ /* 0x042fe20000041818 */
[----:B------:R1:W-:Y:S07]  /*db30*/  MUFU.TANH R112, R107 ;  /* 0x0000006b00707308 */ /* 0x0003ee0000002400 */
[C---:B------:R-:W-:Y:S01]  /*db40*/  HMMA.16816.F32.BF16 R20, R168.reuse, R6, R20 ;  /* 0x00000006a814723c */ /* 0x040fe20000041814 */
[----:B------:R-:W-:Y:S01]  /*db50*/  LDSM.16.M88.4 R4, [R215+0x9000] ;  /* 0x00900000d704783b */ /* 0x000fe20000000200 */
[----:B------:R-:W-:Y:S06]  /*db60*/  MUFU.TANH R113, R100 ;  /* 0x0000006400717308 */ /* 0x000fec0000002400 */
[C---:B--2---:R-:W-:Y:S01]  /*db70*/  HMMA.16816.F32.BF16 R64, R168.reuse, R116, R64 ;  /* 0x00000074a840723c */ /* 0x044fe20000041840 */
[----:B-1----:R-:W1:Y:S01]  /*db80*/  LDSM.16.M88.4 R104, [R164+0x3800] ;  /* 0x00380000a468783b */ /* 0x002e620000000200 */
[----:B------:R-:W-:Y:S06]  /*db90*/  MUFU.TANH R197, R197 ;  /* 0x000000c500c57308 */ /* 0x000fec0000002400 */
[C---:B------:R-:W-:Y:S01]  /*dba0*/  HMMA.16816.F32.BF16 R60, R168.reuse, R118, R60 ;  /* 0x00000076a83c723c */ /* 0x040fe2000004183c */
[----:B------:R-:W2:Y:S07]  /*dbb0*/  LDSM.16.M88.4 R116, [R215+0x7000] ;  /* 0x00700000d774783b */ /* 0x000eae0000000200 */
[----:B------:R-:W-:Y:S01]  /*dbc0*/  HMMA.16816.F32.BF16 R44, R168, R114, R44 ;  /* 0x00000072a82c723c */ /* 0x000fe2000004182c */
[----:B------:R-:W-:Y:S07]  /*dbd0*/  MUFU.TANH R114, R101 ;  /* 0x0000006500727308 */ /* 0x000fee0000002400 */
[----:B---3--:R-:W-:Y:S01]  /*dbe0*/  HMMA.16816.F32.BF16 R96, R8, R120, R96 ;  /* 0x000000780860723c */ /* 0x008fe20000041860 */
[----:B------:R3:W-:Y:S01]  /*dbf0*/  MUFU.TANH R115, R102 ;  /* 0x0000006600737308 */ /* 0x0007e20000002400 */
[----:B------:R-:W-:-:S06]  /*dc00*/  FMUL.FTZ R120, R103, UR7 ;  /* 0x0000000767787c20 */ /* 0x000fcc0008410000 */
[----:B------:R-:W-:Y:S01]  /*dc10*/  HMMA.16816.F32.BF16 R92, R8, R122, R92 ;  /* 0x0000007a085c723c */ /* 0x000fe2000004185c */
[----:B------:R-:W-:Y:S07]  /*dc20*/  MUFU.TANH R120, R120 ;  /* 0x0000007800787308 */ /* 0x000fee0000002400 */
[----:B------:R-:W-:Y:S01]  /*dc30*/  HMMA.16816.F32.BF16 R184, R208, R200, R184 ;  /* 0x000000c8d0b8723c */ /* 0x000fe200000418b8 */
[----:B---3--:R-:W3:Y:S02]  /*dc40*/  LDSM.16.M88.4 R100, [R215+0x8000] ;  /* 0x00800000d764783b */ /* 0x008ee40000000200 */
[----:B------:R-:W-:Y:S01]  /*dc50*/  FMUL.FTZ R96, R96, UR7 ;  /* 0x0000000760607c20 */ /* 0x000fe20008410000 */
[----:B------:R-:W-:Y:S01]  /*dc60*/  FMUL.FTZ R97, R97, UR7 ;  /* 0x0000000761617c20 */ /* 0x000fe20008410000 */
[----:B------:R-:W-:Y:S01]  /*dc70*/  FMUL.FTZ R98, R98, UR7 ;  /* 0x0000000762627c20 */ /* 0x000fe20008410000 */
[----:B------:R-:W-:-:S02]  /*dc80*/  FMUL.FTZ R99, R99, UR7 ;  /* 0x0000000763637c20 */ /* 0x000fc40008410000 */
[C---:B------:R-:W-:Y:S03]  /*dc90*/  HMMA.16816.F32.BF16 R180, R208.reuse, R202, R180 ;  /* 0x000000cad0b4723c */ /* 0x040fe600000418b4 */
[----:B------:R-:W-:Y:S01]  /*dca0*/  FMUL.FTZ R92, R92, UR7 ;  /* 0x000000075c5c7c20 */ /* 0x000fe20008410000 */
[----:B------:R-:W-:Y:S01]  /*dcb0*/  FMUL.FTZ R93, R93, UR7 ;  /* 0x000000075d5d7c20 */ /* 0x000fe20008410000 */
[----:B------:R-:W-:Y:S01]  /*dcc0*/  FMUL.FTZ R94, R94, UR7 ;  /* 0x000000075e5e7c20 */ /* 0x000fe20008410000 */
[----:B------:R-:W-:Y:S01]  /*dcd0*/  FMUL.FTZ R122, R95, UR7 ;  /* 0x000000075f7a7c20 */ /* 0x000fe20008410000 */
[----:B------:R-:W-:Y:S01]  /*dce0*/  MUFU.TANH R121, R92 ;  /* 0x0000005c00797308 */ /* 0x000fe20000002400 */
[C---:B------:R-:W-:Y:S07]  /*dcf0*/  HMMA.16816.F32.BF16 R192, R208.reuse, R204, R192 ;  /* 0x000000ccd0c0723c */ /* 0x040fee00000418c0 */
[----:B------:R-:W-:Y:S01]  /*dd00*/  MUFU.TANH R122, R122 ;  /* 0x0000007a007a7308 */ /* 0x000fe20000002400 */
[----:B------:R-:W-:Y:S01]  /*dd10*/  HMMA.16816.F32.BF16 R188, R208, R206, R188 ;  /* 0x000000ced0bc723c */ /* 0x000fe200000418bc */
[----:B------:R-:W5:Y:S07]  /*dd20*/  LDSM.16.M88.4 R204, [R215+0x4000] ;  /* 0x00400000d7cc783b */ /* 0x000f6e0000000200 */
[C---:B----4-:R-:W-:Y:S08]  /*dd30*/  HMMA.16816.F32.BF16 R40, R168.reuse, R108, R40 ;  /* 0x0000006ca828723c */ /* 0x050ff00000041828 */
[----:B------:R-:W-:Y:S01]  /*dd40*/  HMMA.16816.F32.BF16 R36, R168, R110, R36 ;  /* 0x0000006ea824723c */ /* 0x000fe20000041824 */
[----:B------:R-:W4:Y:S07]  /*dd50*/  LDSM.16.M88.4 R108, [R215+0x8800] ;  /* 0x00880000d76c783b */ /* 0x000f2e0000000200 */
[----:B-1----:R-:W-:Y:S01]  /*dd60*/  HMMA.16816.F32.BF16 R88, R8, R104, R88 ;  /* 0x000000680858723c */ /* 0x002fe20000041858 */
[----:B------:R-:W-:Y:S07]  /*dd70*/  MUFU.TANH R104, R93 ;  /* 0x0000005d00687308 */ /* 0x000fee0000002400 */
[C---:B------:R-:W-:Y:S01]  /*dd80*/  HMMA.16816.F32.BF16 R184, R168.reuse, R4, R184 ;  /* 0x00000004a8b8723c */ /* 0x040fe200000418b8 */
[----:B------:R1:W-:Y:S07]  /*dd90*/  MUFU.TANH R105, R94 ;  /* 0x0000005e00697308 */ /* 0x0003ee0000002400 */
[----:B------:R-:W-:Y:S01]  /*dda0*/  HMMA.16816.F32.BF16 R180, R168, R6, R180 ;  /* 0x00000006a8b4723c */ /* 0x000fe200000418b4 */
[----:B------:R-:W-:Y:S02]  /*ddb0*/  LDSM.16.M88.4 R4, [R164+0x5000] ;  /* 0x00500000a404783b */ /* 0x000fe40000000200 */
[----:B------:R-:W-:Y:S01]  /*ddc0*/  FMUL.FTZ R88, R88, UR7 ;  /* 0x0000000758587c20 */ /* 0x000fe20008410000 */
[----:B------:R-:W-:Y:S01]  /*ddd0*/  FMUL.FTZ R89, R89, UR7 ;  /* 0x0000000759597c20 */ /* 0x000fe20008410000 */
[----:B------:R-:W-:Y:S01]  /*dde0*/  FMUL.FTZ R90, R90, UR7 ;  /* 0x000000075a5a7c20 */ /* 0x000fe20008410000 */
[----:B------:R-:W-:-:S02]  /*ddf0*/  FMUL.FTZ R91, R91, UR7 ;  /* 0x000000075b5b7c20 */ /* 0x000fc40008410000 */
[C---:B--2---:R-:W-:Y:S01]  /*de00*/  HMMA.16816.F32.BF16 R32, R168.reuse, R116, R32 ;  /* 0x00000074a820723c */ /* 0x044fe20000041820 */
[----:B------:R-:W-:Y:S01]  /*de10*/  MUFU.TANH R116, R96 ;  /* 0x0000006000747308 */ /* 0x000fe20000002400 */
[----:B-1----:R-:W1:Y:S06]  /*de20*/  LDSM.16.M88.4 R92, [R215+0x9800] ;  /* 0x00980000d75c783b */ /* 0x002e6c0000000200 */
[C---:B------:R-:W-:Y:S01]  /*de30*/  HMMA.16816.F32.BF16 R28, R168.reuse, R118, R28 ;  /* 0x00000076a81c723c */ /* 0x040fe2000004181c */
[----:B------:R-:W-:Y:S07]  /*de40*/  MUFU.TANH R117, R97 ;  /* 0x0000006100757308 */ /* 0x000fee0000002400 */
[C---:B---3--:R-:W-:Y:S01]  /*de50*/  HMMA.16816.F32.BF16 R16, R168.reuse, R100, R16 ;  /* 0x00000064a810723c */ /* 0x048fe20000041810 */
[----:B------:R-:W-:Y:S07]  /*de60*/  MUFU.TANH R118, R98 ;  /* 0x0000006200767308 */ /* 0x000fee0000002400 */
[----:B------:R-:W-:Y:S01]  /*de70*/  HMMA.16816.F32.BF16 R12, R168, R102, R12 ;  /* 0x00000066a80c723c */ /* 0x000fe2000004180c */
[----:B------:R2:W-:Y:S01]  /*de80*/  MUFU.TANH R119, R99 ;  /* 0x0000006300777308 */ /* 0x0005e20000002400 */
[----:B------:R-:W-:Y:S06]  /*de90*/  LDSM.16.M88.4 R100, [R164+0x4800] ;  /* 0x00480000a464783b */ /* 0x000fec0000000200 */
[----:B------:R-:W-:Y:S01]  /*dea0*/  HMMA.16816.F32.BF16 R84, R8, R106, R84 ;  /* 0x0000006a0854723c */ /* 0x000fe20000041854 */
[----:B------:R-:W-:Y:S07]  /*deb0*/  MUFU.TANH R106, R89 ;  /* 0x00000059006a7308 */ /* 0x000fee0000002400 */
[C---:B-----5:R-:W-:Y:S01]  /*dec0*/  HMMA.16816.F32.BF16 R76, R168.reuse, R206, R76 ;  /* 0x000000cea84c723c */ /* 0x060fe2000004184c */
[----:B------:R-:W-:Y:S01]  /*ded0*/  MUFU.TANH R107, R90 ;  /* 0x0000005a006b7308 */ /* 0x000fe20000002400 */
[----:B--2---:R-:W2:Y:S06]  /*dee0*/  LDSM.16.M88.4 R96, [R164+0x4000] ;  /* 0x00400000a460783b */ /* 0x004eac0000000200 */
[----:B----4-:R-:W-:Y:S01]  /*def0*/  HMMA.16816.F32.BF16 R192, R168, R108, R192 ;  /* 0x0000006ca8c0723c */ /* 0x010fe200000418c0 */
[----:B------:R-:W-:Y:S02]  /*df00*/  MUFU.TANH R108, R88 ;  /* 0x00000058006c7308 */ /* 0x000fe40000002400 */
[----:B------:R-:W-:Y:S01]  /*df10*/  FMUL.FTZ R84, R84, UR7 ;  /* 0x0000000754547c20 */ /* 0x000fe20008410000 */
[----:B------:R-:W-:Y:S01]  /*df20*/  FMUL.FTZ R85, R85, UR7 ;  /* 0x0000000755557c20 */ /* 0x000fe20008410000 */
[----:B------:R-:W-:Y:S01]  /*df30*/  FMUL.FTZ R86, R86, UR7 ;  /* 0x0000000756567c20 */ /* 0x000fe20008410000 */
[----:B------:R-:W-:-:S02]  /*df40*/  FMUL.FTZ R87, R87, UR7 ;  /* 0x0000000757577c20 */ /* 0x000fc40008410000 */
[C---:B------:R-:W-:Y:S01]  /*df50*/  HMMA.16816.F32.BF16 R80, R168.reuse, R204, R80 ;  /* 0x000000cca850723c */ /* 0x040fe20000041850 */
[----:B------:R3:W-:Y:S07]  /*df60*/  MUFU.TANH R109, R91 ;  /* 0x0000005b006d7308 */ /* 0x0007ee0000002400 */
[C---:B-1----:R-:W-:Y:S08]  /*df70*/  HMMA.16816.F32.BF16 R176, R168.reuse, R92, R176 ;  /* 0x0000005ca8b0723c */ /* 0x042ff000000418b0 */
[----:B------:R-:W-:Y:S01]  /*df80*/  HMMA.16816.F32.BF16 R172, R168, R94, R172 ;  /* 0x0000005ea8ac723c */ /* 0x000fe200000418ac */
[----:B------:R-:W-:Y:S04]  /*df90*/  LDSM.16.M88.4 R92, [R164+0x6800] ;  /* 0x00680000a45c783b */ /* 0x000fe80000000200 */
[----:B---3--:R-:W1:Y:S03]  /*dfa0*/  LDSM.16.M88.4 R88, [R164+0x5800] ;  /* 0x00580000a458783b */ /* 0x008e660000000200 */
[C---:B------:R-:W-:Y:S08]  /*dfb0*/  HMMA.16816.F32.BF16 R64, R8.reuse, R4, R64 ;  /* 0x000000040840723c */ /* 0x040ff00000041840 */
[C---:B------:R-:W-:Y:S01]  /*dfc0*/  HMMA.16816.F32.BF16 R60, R8.reuse, R6, R60 ;  /* 0x00000006083c723c */ /* 0x040fe2000004183c */
[----:B------:R-:W3:Y:S07]  /*dfd0*/  LDSM.16.M88.4 R4, [R164+0x7000] ;  /* 0x00700000a404783b */ /* 0x000eee0000000200 */
[----:B--2---:R-:W-:Y:S03]  /*dfe0*/  HMMA.16816.F32.BF16 R76, R8, R98, R76 ;  /* 0x00000062084c723c */ /* 0x004fe6000004184c */
[----:B------:R-:W-:Y:S01]  /*dff0*/  FMUL.FTZ R65, R65, UR7 ;  /* 0x0000000741417c20 */ /* 0x000fe20008410000 */
[----:B------:R-:W-:Y:S01]  /*e000*/  FMUL.FTZ R64, R64, UR7 ;  /* 0x0000000740407c20 */ /* 0x000fe20008410000 */
[----:B------:R-:W-:-:S03]  /*e010*/  FMUL.FTZ R66, R66, UR7 ;  /* 0x0000000742427c20 */ /* 0x000fc60008410000 */
[----:B------:R-:W-:Y:S01]  /*e020*/  HMMA.16816.F32.BF16 R72, R8, R100, R72 ;  /* 0x000000640848723c */ /* 0x000fe20000041848 */
[----:B------:R-:W-:Y:S02]  /*e030*/  MUFU.TANH R65, R65 ;  /* 0x0000004100417308 */ /* 0x000fe40000002400 */
[----:B------:R-:W-:Y:S01]  /*e040*/  FMUL.FTZ R63, R63, UR7 ;  /* 0x000000073f3f7c20 */ /* 0x000fe20008410000 */
[----:B------:R-:W-:-:S04]  /*e050*/  FMUL.FTZ R62, R62, UR7 ;  /* 0x000000073e3e7c20 */ /* 0x000fc80008410000 */
[----:B------:R-:W-:Y:S01]  /*e060*/  HMMA.16816.F32.BF16 R188, R168, R110, R188 ;  /* 0x0000006ea8bc723c */ /* 0x000fe200000418bc */
[----:B------:R-:W-:Y:S02]  /*e070*/  MUFU.TANH R110, R84 ;  /* 0x00000054006e7308 */ /* 0x000fe40000002400 */
[----:B------:R-:W-:Y:S01]  /*e080*/  FMUL.FTZ R76, R76, UR7 ;  /* 0x000000074c4c7c20 */ /* 0x000fe20008410000 */
[----:B------:R-:W-:Y:S01]  /*e090*/  FMUL.FTZ R77, R77, UR7 ;  /* 0x000000074d4d7c20 */ /* 0x000fe20008410000 */
[----:B------:R-:W-:Y:S01]  /*e0a0*/  FMUL.FTZ R78, R78, UR7 ;  /* 0x000000074e4e7c20 */ /* 0x000fe20008410000 */
[----:B------:R-:W-:Y:S02]  /*e0b0*/  FMUL.FTZ R79, R79, UR7 ;  /* 0x000000074f4f7c20 */ /* 0x000fe40008410000 */
[----:B------:R-:W-:Y:S01]  /*e0c0*/  HMMA.16816.F32.BF16 R80, R8, R96, R80 ;  /* 0x000000600850723c */ /* 0x000fe20000041850 */
[----:B------:R-:W-:Y:S02]  /*e0d0*/  MUFU.TANH R96, R85 ;  /* 0x0000005500607308 */ /* 0x000fe40000002400 */
[----:B------:R-:W-:Y:S01]  /*e0e0*/  FMUL.FTZ R72, R72, UR7 ;  /* 0x0000000748487c20 */ /* 0x000fe20008410000 */
[----:B------:R-:W-:Y:S01]  /*e0f0*/  FMUL.FTZ R73, R73, UR7 ;  /* 0x0000000749497c20 */ /* 0x000fe20008410000 */
[----:B------:R-:W-:Y:S01]  /*e100*/  FMUL.FTZ R74, R74, UR7 ;  /* 0x000000074a4a7c20 */ /* 0x000fe20008410000 */
[----:B------:R-:W-:-:S02]  /*e110*/  FMUL.FTZ R75, R75, UR7 ;  /* 0x000000074b4b7c20 */ /* 0x000fc40008410000 */
[C---:B------:R-:W-:Y:S01]  /*e120*/  HMMA.16816.F32.BF16 R68, R8.reuse, R102, R68 ;  /* 0x000000660844723c */ /* 0x040fe20000041844 */
[----:B------:R-:W-:Y:S07]  /*e130*/  MUFU.TANH R97, R86 ;  /* 0x0000005600617308 */ /* 0x000fee0000002400 */
[----:B-1----:R-:W-:Y:S01]  /*e140*/  HMMA.16816.F32.BF16 R56, R8, R88, R56 ;  /* 0x000000580838723c */ /* 0x002fe20000041838 */
[----:B------:R1:W-:Y:S02]  /*e150*/  MUFU.TANH R111, R87 ;  /* 0x00000057006f7308 */ /* 0x0003e40000002400 */
[----:B------:R-:W-:Y:S01]  /*e160*/  FMUL.FTZ R80, R80, UR7 ;  /* 0x0000000750507c20 */ /* 0x000fe20008410000 */
[----:B------:R-:W-:Y:S01]  /*e170*/  FMUL.FTZ R81, R81, UR7 ;  /* 0x0000000751517c20 */ /* 0x000fe20008410000 */
[----:B------:R-:W-:Y:S01]  /*e180*/  FMUL.FTZ R82, R82, UR7 ;  /* 0x0000000752527c20 */ /* 0x000fe20008410000 */
[----:B------:R-:W-:-:S02]  /*e190*/  FMUL.FTZ R83, R83, UR7 ;  /* 0x0000000753537c20 */ /* 0x000fc40008410000 */
[C---:B------:R-:W-:Y:S01]  /*e1a0*/  HMMA.16816.F32.BF16 R52, R8.reuse, R90, R52 ;  /* 0x0000005a0834723c */ /* 0x040fe20000041834 */
[----:B------:R-:W-:Y:S02]  /*e1b0*/  MUFU.TANH R102, R76 ;  /* 0x0000004c00667308 */ /* 0x000fe40000002400 */
[----:B------:R-:W-:Y:S01]  /*e1c0*/  FMUL.FTZ R69, R69, UR7 ;  /* 0x0000000745457c20 */ /* 0x000fe20008410000 */
[----:B------:R-:W-:Y:S01]  /*e1d0*/  FMUL.FTZ R71, R71, UR7 ;  /* 0x0000000747477c20 */ /* 0x000fe20008410000 */
[----:B------:R-:W-:Y:S01]  /*e1e0*/  FMUL.FTZ R68, R68, UR7 ;  /* 0x0000000744447c20 */ /* 0x000fe20008410000 */
[----:B------:R-:W-:Y:S02]  /*e1f0*/  FMUL.FTZ R70, R70, UR7 ;  /* 0x0000000746467c20 */ /* 0x000fe40008410000 */
[----:B------:R-:W-:Y:S01]  /*e200*/  HMMA.16816.F32.BF16 R40, R8, R92, R40 ;  /* 0x0000005c0828723c */ /* 0x000fe20000041828 */
[----:B------:R-:W-:Y:S01]  /*e210*/  MUFU.TANH R88, R77 ;  /* 0x0000004d00587308 */ /* 0x000fe20000002400 */
[----:B-1----:R-:W1:Y:S01]  /*e220*/  LDSM.16.M88.4 R84, [R164+0x6000] ;  /* 0x00600000a454783b */ /* 0x002e620000000200 */
[----:B------:R-:W-:Y:S01]  /*e230*/  FMUL.FTZ R59, R59, UR7 ;  /* 0x000000073b3b7c20 */ /* 0x000fe20008410000 */
[----:B------:R-:W-:-:S04]  /*e240*/  FMUL.FTZ R58, R58, UR7 ;  /* 0x000000073a3a7c20 */ /* 0x000fc80008410000 */
[C---:B------:R-:W-:Y:S01]  /*e250*/  HMMA.16816.F32.BF16 R36, R8.reuse, R94, R36 ;  /* 0x0000005e0824723c */ /* 0x040fe20000041824 */
[----:B------:R-:W-:Y:S07]  /*e260*/  MUFU.TANH R89, R78 ;  /* 0x0000004e00597308 */ /* 0x000fee0000002400 */
[----:B---3--:R-:W-:Y:S01]  /*e270*/  HMMA.16816.F32.BF16 R32, R8, R4, R32 ;  /* 0x000000040820723c */ /* 0x008fe20000041820 */
[----:B------:R2:W-:Y:S02]  /*e280*/  MUFU.TANH R90, R79 ;  /* 0x0000004f005a7308 */ /* 0x0005e40000002400 */
[----:B------:R-:W-:-:S05]  /*e290*/  FMUL.FTZ R40, R40, UR7 ;  /* 0x0000000728287c20 */ /* 0x000fca0008410000 */
[----:B------:R-:W-:Y:S01]  /*e2a0*/  HMMA.16816.F32.BF16 R28, R8, R6, R28 ;  /* 0x00000006081c723c */ /* 0x000fe2000004181c */
[----:B------:R-:W-:Y:S01]  /*e2b0*/  MUFU.TANH R91, R72 ;  /* 0x00000048005b7308 */ /* 0x000fe20000002400 */
[----:B------:R-:W3:Y:S01]  /*e2c0*/  LDSM.16.M88.4 R4, [R164+0x9000] ;  /* 0x00900000a404783b */ /* 0x000ee20000000200 */
[----:B------:R-:W-:Y:S01]  /*e2d0*/  FMUL.FTZ R171, R37, UR7 ;  /* 0x0000000725ab7c20 */ /* 0x000fe20008410000 */
[----:B------:R-:W-:Y:S01]  /*e2e0*/  FMUL.FTZ R169, R39, UR7 ;  /* 0x0000000727a97c20 */ /* 0x000fe20008410000 */
[----:B------:R-:W-:-:S04]  /*e2f0*/  FMUL.FTZ R170, R38, UR7 ;  /* 0x0000000726aa7c20 */ /* 0x000fc80008410000 */
[----:B------:R-:W-:Y:S01]  /*e300*/  MUFU.TANH R92, R73 ;  /* 0x00000049005c7308 */ /* 0x000fe20000002400 */
[----:B--2---:R-:W2:Y:S01]  /*e310*/  LDSM.16.M88.4 R76, [R164+0x8000] ;  /* 0x00800000a44c783b */ /* 0x004ea20000000200 */
[----:B------:R-:W-:Y:S01]  /*e320*/  FMUL.FTZ R168, R32, UR7 ;  /* 0x0000000720a87c20 */ /* 0x000fe20008410000 */
[----:B------:R-:W-:Y:S01]  /*e330*/  FMUL.FTZ R123, R33, UR7 ;  /* 0x00000007217b7c20 */ /* 0x000fe20008410000 */
[----:B------:R-:W-:Y:S01]  /*e340*/  FMUL.FTZ R95, R35, UR7 ;  /* 0x00000007235f7c20 */ /* 0x000fe20008410000 */
[----:B------:R-:W-:-:S03]  /*e350*/  FMUL.FTZ R103, R34, UR7 ;  /* 0x0000000722677c20 */ /* 0x000fc60008410000 */
[----:B------:R-:W-:Y:S01]  /*e360*/  MUFU.TANH R93, R74 ;  /* 0x0000004a005d7308 */ /* 0x000fe20000002400 */
[C---:B-1----:R-:W-:Y:S07]  /*e370*/  HMMA.16816.F32.BF16 R48, R8.reuse, R84, R48 ;  /* 0x000000540830723c */ /* 0x042fee0000041830 */
[----:B------:R1:W-:Y:S01]  /*e380*/  MUFU.TANH R94, R75 ;  /* 0x0000004b005e7308 */ /* 0x0003e20000002400 */
[C---:B------:R-:W-:Y:S01]  /*e390*/  HMMA.16816.F32.BF16 R44, R8.reuse, R86, R44 ;  /* 0x00000056082c723c */ /* 0x040fe2000004182c */
[----:B------:R-:W4:Y:S06]  /*e3a0*/  LDSM.16.M88.4 R84, [R164+0x8800] ;  /* 0x00880000a454783b */ /* 0x000f2c0000000200 */
[----:B------:R-:W-:Y:S04]  /*e3b0*/  MUFU.TANH R98, R80 ;  /* 0x0000005000627308 */ /* 0x000fe80000002400 */
[----:B------:R-:W-:Y:S01]  /*e3c0*/  FMUL.FTZ R220, R49, UR7 ;  /* 0x0000000731dc7c20 */ /* 0x000fe20008410000 */
[----:B------:R-:W-:Y:S01]  /*e3d0*/  FMUL.FTZ R49, R41, UR7 ;  /* 0x0000000729317c20 */ /* 0x000fe20008410000 */
[----:B------:R-:W-:Y:S01]  /*e3e0*/  FMUL.FTZ R219, R48, UR7 ;  /* 0x0000000730db7c20 */ /* 0x000fe20008410000 */
[----:B------:R-:W-:Y:S01]  /*e3f0*/  FMUL.FTZ R48, R42, UR7 ;  /* 0x000000072a307c20 */ /* 0x000fe20008410000 */
[----:B------:R-:W-:Y:S01]  /*e400*/  MUFU.TANH R99, R81 ;  /* 0x0000005100637308 */ /* 0x000fe20000002400 */
[----:B-1----:R-:W1:Y:S01]  /*e410*/  LDSM.16.M88.4 R72, [R164+0x9800] ;  /* 0x00980000a448783b */ /* 0x002e620000000200 */
[C---:B---3--:R-:W-:Y:S01]  /*e420*/  HMMA.16816.F32.BF16 R184, R8.reuse, R4, R184 ;  /* 0x0000000408b8723c */ /* 0x048fe200000418b8 */
[----:B------:R-:W-:Y:S01]  /*e430*/  FMUL.FTZ R5, R60, UR7 ;  /* 0x000000073c057c20 */ /* 0x000fe20008410000 */
[----:B------:R-:W-:Y:S01]  /*e440*/  FMUL.FTZ R60, R56, UR7 ;  /* 0x00000007383c7c20 */ /* 0x000fe20008410000 */
[----:B------:R-:W-:Y:S01]  /*e450*/  FMUL.FTZ R56, R57, UR7 ;  /* 0x0000000739387c20 */ /* 0x000fe20008410000 */
[----:B------:R-:W-:Y:S01]  /*e460*/  FMUL.FTZ R4, R67, UR7 ;  /* 0x0000000743047c20 */ /* 0x000fe20008410000 */
[----:B------:R-:W-:Y:S01]  /*e470*/  FMUL.FTZ R199, R47, UR7 ;  /* 0x000000072fc77c20 */ /* 0x000fe20008410000 */
[----:B------:R-:W-:Y:S01]  /*e480*/  MUFU.TANH R100, R82 ;  /* 0x0000005200647308 */ /* 0x000fe20000002400 */
[----:B------:R-:W-:Y:S01]  /*e490*/  FMUL.FTZ R200, R46, UR7 ;  /* 0x000000072ec87c20 */ /* 0x000fe20008410000 */
[C---:B--2---:R-:W-:Y:S06]  /*e4a0*/  HMMA.16816.F32.BF16 R12, R8.reuse, R78, R12 ;  /* 0x0000004e080c723c */ /* 0x044fec000004180c */
[----:B------:R2:W-:Y:S02]  /*e4b0*/  MUFU.TANH R101, R83 ;  /* 0x0000005300657308 */ /* 0x0005e40000002400 */
[C---:B------:R-:W-:Y:S01]  /*e4c0*/  HMMA.16816.F32.BF16 R16, R8.reuse, R76, R16 ;  /* 0x0000004c0810723c */ /* 0x040fe20000041810 */
[----:B------:R-:W-:Y:S01]  /*e4d0*/  FMUL.FTZ R76, R52, UR7 ;  /* 0x00000007344c7c20 */ /* 0x000fe20008410000 */
[----:B------:R-:W-:Y:S01]  /*e4e0*/  FMUL.FTZ R52, R36, UR7 ;  /* 0x0000000724347c20 */ /* 0x000fe20008410000 */
[----:B------:R-:W-:Y:S01]  /*e4f0*/  FMUL.FTZ R37, R184, UR7 ;  /* 0x00000007b8257c20 */ /* 0x000fe20008410000 */
[----:B------:R-:W-:Y:S01]  /*e500*/  FMUL.FTZ R33, R187, UR7 ;  /* 0x00000007bb217c20 */ /* 0x000fe20008410000 */
[----:B------:R-:W-:Y:S01]  /*e510*/  FMUL.FTZ R35, R185, UR7 ;  /* 0x00000007b9237c20 */ /* 0x000fe20008410000 */
[----:B------:R3:W-:Y:S01]  /*e520*/  MUFU.TANH R41, R56 ;  /* 0x0000003800297308 */ /* 0x0007e20000002400 */
[----:B------:R-:W-:Y:S01]  /*e530*/  FMUL.FTZ R34, R186, UR7 ;  /* 0x00000007ba227c20 */ /* 0x000fe20008410000 */
[----:B----4-:R-:W-:Y:S01]  /*e540*/  HMMA.16816.F32.BF16 R192, R8, R84, R192 ;  /* 0x0000005408c0723c */ /* 0x010fe200000418c0 */
[----:B------:R-:W-:Y:S01]  /*e550*/  FMUL.FTZ R85, R53, UR7 ;  /* 0x0000000735557c20 */ /* 0x000fe20008410000 */
[----:B------:R-:W-:Y:S01]  /*e560*/  FMUL.FTZ R53, R43, UR7 ;  /* 0x000000072b357c20 */ /* 0x000fe20008410000 */
[----:B------:R-:W-:-:S03]  /*e570*/  FMUL.FTZ R84, R30, UR7 ;  /* 0x000000071e547c20 */ /* 0x000fc60008410000 */
[----:B------:R-:W-:Y:S01]  /*e580*/  MUFU.TANH R69, R69 ;  /* 0x0000004500457308 */ /* 0x000fe20000002400 */
[----:B--2---:R2:W4:Y:S01]  /*e590*/  LDSM.16.M88.4 R80, [R164+0x7800] ;  /* 0x00780000a450783b */ /* 0x0045220000000200 */
[----:B------:R-:W-:Y:S01]  /*e5a0*/  HMMA.16816.F32.BF16 R188, R8, R86, R188 ;  /* 0x0000005608bc723c */ /* 0x000fe200000418bc */
[----:B------:R-:W-:Y:S01]  /*e5b0*/  FMUL.FTZ R87, R28, UR7 ;  /* 0x000000071c577c20 */ /* 0x000fe20008410000 */
[----:B------:R-:W-:Y:S01]  /*e5c0*/  FMUL.FTZ R86, R29, UR7 ;  /* 0x000000071d567c20 */ /* 0x000fe20008410000 */
[----:B------:R-:W-:Y:S01]  /*e5d0*/  FMUL.FTZ R67, R16, UR7 ;  /* 0x0000000710437c20 */ /* 0x000fe20008410000 */
[----:B------:R-:W-:-:S04]  /*e5e0*/  DEPBAR.LE SB0, 0x0 ;  /* 0x000080000000791a */ /* 0x000fc80000000000 */
[----:B-1----:R-:W-:Y:S01]  /*e5f0*/  HMMA.16816.F32.BF16 R172, R8, R74, R172 ;  /* 0x0000004a08ac723c */ /* 0x002fe200000418ac */
[----:B---3--:R-:W-:Y:S01]  /*e600*/  SHF.L.U32 R56, R167, 0x1, RZ ;  /* 0x00000001a7387819 */ /* 0x008fe200000006ff */
[----:B------:R-:W-:Y:S01]  /*e610*/  MUFU.TANH R71, R71 ;  /* 0x0000004700477308 */ /* 0x000fe20000002400 */
[----:B------:R-:W-:Y:S01]  /*e620*/  FMUL.FTZ R47, R193, UR7 ;  /* 0x00000007c12f7c20 */ /* 0x000fe20008410000 */
[----:B------:R-:W-:Y:S01]  /*e630*/  FMUL.FTZ R46, R194, UR7 ;  /* 0x00000007c22e7c20 */ /* 0x000fe20008410000 */
[----:B------:R-:W-:-:S03]  /*e640*/  LOP3.LUT R56, R56, 0x6, RZ, 0xc0, !PT ;  /* 0x0000000638387812 */ /* 0x000fc600078ec0ff */
[C---:B------:R-:W-:Y:S02]  /*e650*/  HMMA.16816.F32.BF16 R176, R8.reuse, R72, R176 ;  /* 0x0000004808b0723c */ /* 0x040fe400000418b0 */
[----:B------:R1:W-:Y:S01]  /*e660*/  MUFU.TANH R72, R59 ;  /* 0x0000003b00487308 */ /* 0x0003e20000002400 */
[----:B------:R-:W-:Y:S01]  /*e670*/  FMUL.FTZ R39, R190, UR7 ;  /* 0x00000007be277c20 */ /* 0x000fe20008410000 */
[----:B------:R-:W-:Y:S01]  /*e680*/  FMUL.FTZ R42, R189, UR7 ;  /* 0x00000007bd2a7c20 */ /* 0x000fe20008410000 */
[----:B------:R-:W-:Y:S01]  /*e690*/  FMUL.FTZ R38, R191, UR7 ;  /* 0x00000007bf267c20 */ /* 0x000fe20008410000 */
[----:B--2---:R-:W-:Y:S01]  /*e6a0*/  FMUL.FTZ R164, R54, UR7 ;  /* 0x0000000736a47c20 */ /* 0x004fe20008410000 */
[----:B------:R-:W-:Y:S01]  /*e6b0*/  FMUL.FTZ R43, R188, UR7 ;  /* 0x00000007bc2b7c20 */ /* 0x000fe20008410000 */
[----:B------:R-:W-:Y:S01]  /*e6c0*/  HMMA.16816.F32.BF16 R180, R8, R6, R180 ;  /* 0x0000000608b4723c */ /* 0x000fe200000418b4 */
[----:B------:R-:W-:Y:S01]  /*e6d0*/  FMUL.FTZ R7, R45, UR7 ;  /* 0x000000072d077c20 */ /* 0x000fe20008410000 */
[----:B------:R-:W-:Y:S01]  /*e6e0*/  FMUL.FTZ R45, R195, UR7 ;  /* 0x00000007c32d7c20 */ /* 0x000fe20008410000 */
[----:B------:R-:W-:Y:S01]  /*e6f0*/  MUFU.TANH R68, R68 ;  /* 0x0000004400447308 */ /* 0x000fe20000002400 */
[----:B------:R-:W-:Y:S01]  /*e700*/  FMUL.FTZ R6, R61, UR7 ;  /* 0x000000073d067c20 */ /* 0x000fe20008410000 */
[----:B------:R-:W-:Y:S01]  /*e710*/  FMUL.FTZ R61, R19, UR7 ;  /* 0x00000007133d7c20 */ /* 0x000fe20008410000 */
[----:B------:R-:W-:Y:S01]  /*e720*/  FMUL.FTZ R19, R175, UR7 ;  /* 0x00000007af137c20 */ /* 0x000fe20008410000 */
[----:B-1----:R-:W-:Y:S01]  /*e730*/  FMUL.FTZ R59, R13, UR7 ;  /* 0x000000070d3b7c20 */ /* 0x002fe20008410000 */
[----:B------:R-:W-:-:S03]  /*e740*/  FMUL.FTZ R13, R173, UR7 ;  /* 0x00000007ad0d7c20 */ /* 0x000fc60008410000 */
[----:B------:R-:W-:Y:S01]  /*e750*/  MUFU.TANH R70, R70 ;  /* 0x0000004600467308 */ /* 0x000fe20000002400 */
[C---:B----4-:R-:W-:Y:S07]  /*e760*/  HMMA.16816.F32.BF16 R24, R8.reuse, R80, R24 ;  /* 0x000000500818723c */ /* 0x050fee0000041818 */
[----:B------:R-:W-:Y:S01]  /*e770*/  FMUL.FTZ R30, R181, UR7 ;  /* 0x00000007b51e7c20 */ /* 0x000fe20008410000 */
[----:B------:R-:W-:Y:S01]  /*e780*/  FMUL.FTZ R29, R182, UR7 ;  /* 0x00000007b61d7c20 */ /* 0x000fe20008410000 */
[----:B------:R-:W1:Y:S01]  /*e790*/  MUFU.TANH R13, R13 ;  /* 0x0000000d000d7308 */ /* 0x000e620000002400 */
[----:B------:R-:W-:Y:S01]  /*e7a0*/  HMMA.16816.F32.BF16 R20, R8, R82, R20 ;  /* 0x000000520814723c */ /* 0x000fe20000041814 */
[----:B------:R-:W-:Y:S01]  /*e7b0*/  FMUL.FTZ R10, R44, UR7 ;  /* 0x000000072c0a7c20 */ /* 0x000fe20008410000 */
[----:B------:R-:W-:Y:S01]  /*e7c0*/  FMUL.FTZ R8, R51, UR7 ;  /* 0x0000000733087c20 */ /* 0x000fe20008410000 */
[----:B------:R-:W-:Y:S01]  /*e7d0*/  FMUL.FTZ R51, R15, UR7 ;  /* 0x000000070f337c20 */ /* 0x000fe20008410000 */
[----:B------:R-:W-:Y:S01]  /*e7e0*/  FMUL.FTZ R11, R55, UR7 ;  /* 0x00000007370b7c20 */ /* 0x000fe20008410000 */
[----:B------:R-:W-:-:S02]  /*e7f0*/  FMUL.FTZ R9, R50, UR7 ;  /* 0x0000000732097c20 */ /* 0x000fc40008410000 */
[----:B------:R2:W-:Y:S01]  /*e800*/  MUFU.TANH R44, R60 ;  /* 0x0000003c002c7308 */ /* 0x0005e20000002400 */
[----:B------:R-:W-:Y:S01]  /*e810*/  FMUL.FTZ R50, R192, UR7 ;  /* 0x00000007c0327c20 */ /* 0x000fe20008410000 */
[----:B------:R-:W-:Y:S01]  /*e820*/  FMUL.FTZ R83, R31, UR7 ;  /* 0x000000071f537c20 */ /* 0x000fe20008410000 */
[----:B------:R-:W-:Y:S01]  /*e830*/  FMUL.FTZ R31, R180, UR7 ;  /* 0x00000007b41f7c20 */ /* 0x000fe20008410000 */
[----:B------:R-:W-:Y:S01]  /*e840*/  FMUL.FTZ R81, R24, UR7 ;  /* 0x0000000718517c20 */ /* 0x000fe20008410000 */
[----:B------:R-:W-:Y:S01]  /*e850*/  FMUL.FTZ R80, R25, UR7 ;  /* 0x0000000719507c20 */ /* 0x000fe20008410000 */
[----:B------:R-:W-:Y:S02]  /*e860*/  FMUL.FTZ R79, R26, UR7 ;  /* 0x000000071a4f7c20 */ /* 0x000fe40008410000 */
[----:B------:R3:W-:Y:S01]  /*e870*/  MUFU.TANH R184, R11 ;  /* 0x0000000b00b87308 */ /* 0x0007e20000002400 */
[----:B------:R-:W-:Y:S01]  /*e880*/  FMUL.FTZ R26, R176, UR7 ;  /* 0x00000007b01a7c20 */ /* 0x000fe20008410000 */
[----:B------:R-:W-:Y:S01]  /*e890*/  FMUL.FTZ R78, R27, UR7 ;  /* 0x000000071b4e7c20 */ /* 0x000fe20008410000 */
[----:B------:R-:W-:Y:S01]  /*e8a0*/  FMUL.FTZ R27, R183, UR7 ;  /* 0x00000007b71b7c20 */ /* 0x000fe20008410000 */
[----:B------:R-:W-:Y:S01]  /*e8b0*/  FMUL.FTZ R77, R20, UR7 ;  /* 0x00000007144d7c20 */ /* 0x000fe20008410000 */
[----:B------:R-:W-:Y:S01]  /*e8c0*/  FMUL.FTZ R73, R23, UR7 ;  /* 0x0000000717497c20 */ /* 0x000fe20008410000 */
[----:B------:R-:W-:-:S02]  /*e8d0*/  FMUL.FTZ R23, R177, UR7 ;  /* 0x00000007b1177c20 */ /* 0x000fc40008410000 */
[----:B------:R4:W-:Y:S01]  /*e8e0*/  MUFU.TANH R55, R58 ;  /* 0x0000003a00377308 */ /* 0x0009e20000002400 */
[----:B--2---:R-:W-:Y:S01]  /*e8f0*/  FMUL.FTZ R60, R12, UR7 ;  /* 0x000000070c3c7c20 */ /* 0x004fe20008410000 */
[----:B------:R-:W-:Y:S02]  /*e900*/  IMAD.U32 R12, RZ, RZ, UR17 ;  /* 0x00000011ff0c7e24 */ /* 0x000fe4000f8e00ff */
[----:B------:R-:W-:Y:S01]  /*e910*/  FMUL.FTZ R74, R22, UR7 ;  /* 0x00000007164a7c20 */ /* 0x000fe20008410000 */
[----:B------:R-:W-:Y:S01]  /*e920*/  FMUL.FTZ R22, R178, UR7 ;  /* 0x00000007b2167c20 */ /* 0x000fe20008410000 */
[----:B------:R-:W-:Y:S01]  /*e930*/  FMUL.FTZ R75, R21, UR7 ;  /* 0x00000007154b7c20 */ /* 0x000fe20008410000 */
[----:B------:R-:W-:Y:S02]  /*e940*/  IMAD R12, R12, 0x100, R56 ;  /* 0x000001000c0c7824 */ /* 0x000fe400078e0238 */
[----:B------:R-:W-:Y:S01]  /*e950*/  FMUL.FTZ R21, R179, UR7 ;  /* 0x00000007b3157c20 */ /* 0x000fe20008410000 */
[----:B------:R2:W-:Y:S01]  /*e960*/  MUFU.TANH R54, R63 ;  /* 0x0000003f00367308 */ /* 0x0005e20000002400 */
[C---:B------:R-:W-:Y:S01]  /*e970*/  VIADD R15, R12.reuse, 0xfffffef9 ;  /* 0xfffffef90c0f7836 */ /* 0x040fe20000000000 */
[C---:B------:R-:W-:Y:S01]  /*e980*/  IADD3 R28, PT, PT, R12.reuse, -0x1e8, RZ ;  /* 0xfffffe180c1c7810 */ /* 0x040fe20007ffe0ff */
[----:B---3--:R-:W-:-:S02]  /*e990*/  VIADD R11, R12, 0xfffffe00 ;  /* 0xfffffe000c0b7836 */ /* 0x008fc40000000000 */
[C---:B------:R-:W-:Y:S01]  /*e9a0*/  VIADD R20, R12.reuse, 0xfffffe08 ;  /* 0xfffffe080c147836 */ /* 0x040fe20000000000 */
[CC--:B------:R-:W-:Y:S01]  /*e9b0*/  ISETP.GE.AND P5, PT, R15.reuse, R212.reuse, PT ;  /* 0x000000d40f00720c */ /* 0x0c0fe20003fa6270 */
[----:B------:R-:W-:Y:S01]  /*e9c0*/  VIADD R24, R12, 0xfffffe09 ;  /* 0xfffffe090c187836 */ /* 0x000fe20000000000 */
[----:B------:R-:W-:Y:S01]  /*e9d0*/  ISETP.GE.AND P2, PT, R15, R165, PT ;  /* 0x000000a50f00720c */ /* 0x000fe20003f46270 */
[----:B----4-:R-:W-:Y:S01]  /*e9e0*/  FMUL.FTZ R58, R14, UR7 ;  /* 0x000000070e3a7c20 */ /* 0x010fe20008410000 */
[----:B------:R-:W-:Y:S01]  /*e9f0*/  I2FP.F32.U32 R15, R15 ;  /* 0x0000000f000f7245 */ /* 0x000fe20000201000 */
[C---:B------:R-:W-:Y:S01]  /*ea00*/  VIADD R32, R12.reuse, 0xfffffe10 ;  /* 0xfffffe100c207836 */ /* 0x040fe20000000000 */
[CC--:B------:R-:W-:Y:S01]  /*ea10*/  ISETP.GE.AND P4, PT, R11.reuse, R212.reuse, PT ;  /* 0x000000d40b00720c */ /* 0x0c0fe20003f86270 */
[C---:B------:R-:W-:Y:S01]  /*ea20*/  VIADD R36, R12.reuse, 0xfffffe11 ;  /* 0xfffffe110c247836 */ /* 0x040fe20000000000 */
[----:B------:R-:W-:Y:S01]  /*ea30*/  ISETP.GE.AND P3, PT, R11, R165, PT ;  /* 0x000000a50b00720c */ /* 0x000fe20003f66270 */
[----:B-1----:R-:W-:Y:S01]  /*ea40*/  FFMA.FTZ R13, R15, UR5, R13 ;  /* 0x000000050f0d7c23 */ /* 0x002fe2000801000d */
[C---:B------:R-:W-:Y:S01]  /*ea50*/  IADD3 R14, PT, PT, R12.reuse, -0x1ff, RZ ;  /* 0xfffffe010c0e7810 */ /* 0x040fe20007ffe0ff */
[C---:B------:R-:W-:Y:S01]  /*ea60*/  VIADD R216, R12.reuse, 0xfffffe28 ;  /* 0xfffffe280cd87836 */ /* 0x040fe20000000000 */
[----:B------:R-:W-:Y:S01]  /*ea70*/  I2FP.F32.U32 R11, R11 ;  /* 0x0000000b000b7245 */ /* 0x000fe20000201000 */
[C---:B------:R-:W-:Y:S01]  /*ea80*/  VIADD R206, R12.reuse, 0xfffffe30 ;  /* 0xfffffe300cce7836 */ /* 0x040fe20000000000 */
[----:B------:R-:W-:Y:S01]  /*ea90*/  FSEL R82, R13, -INF , !P5 ;  /* 0xff8000000d527808 */ /* 0x000fe20006800000 */
[----:B------:R-:W-:Y:S01]  /*eaa0*/  VIADD R204, R12, 0xfffffe38 ;  /* 0xfffffe380ccc7836 */ /* 0x000fe20000000000 */
[C---:B------:R-:W-:Y:S01]  /*eab0*/  ISETP.GE.AND P6, PT, R14.reuse, R212, PT ;  /* 0x000000d40e00720c */ /* 0x040fe20003fc6270 */
[----:B------:R-:W-:Y:S01]  /*eac0*/  FFMA.FTZ R130, R11, UR5, R130 ;  /* 0x000000050b827c23 */ /* 0x000fe20008010082 */
[----:B------:R-:W-:Y:S01]  /*ead0*/  ISETP.GE.AND P5, PT, R14, R165, PT ;  /* 0x000000a50e00720c */ /* 0x000fe20003fa6270 */
[----:B--2---:R-:W-:Y:S01]  /*eae0*/  FMUL.FTZ R63, R17, UR7 ;  /* 0x00000007113f7c20 */ /* 0x004fe20008410000 */
[----:B------:R-:W-:Y:S01]  /*eaf0*/  I2FP.F32.U32 R13, R14 ;  /* 0x0000000e000d7245 */ /* 0x000fe20000201000 */
[----:B------:R-:W-:Y:S01]  /*eb00*/  FFMA.FTZ R14, R11, UR5, R128 ;  /* 0x000000050b0e7c23 */ /* 0x000fe20008010080 */
[----:B------:R-:W-:Y:S01]  /*eb10*/  FMUL.FTZ R17, R174, UR7 ;  /* 0x00000007ae117c20 */ /* 0x000fe20008410000 */
[----:B------:R1:W-:Y:S01]  /*eb20*/  MUFU.TANH R128, R9 ;  /* 0x0000000900807308 */ /* 0x0003e20000002400 */
[----:B------:R-:W-:-:S02]  /*eb30*/  VIADD R187, R12, 0xfffffe61 ;  /* 0xfffffe610cbb7836 */ /* 0x000fc40000000000 */
[C---:B------:R-:W-:Y:S01]  /*eb40*/  FFMA.FTZ R11, R13.reuse, UR5, R129 ;  /* 0x000000050d0b7c23 */ /* 0x040fe20008010081 */
[----:B------:R-:W-:Y:S01]  /*eb50*/  FFMA.FTZ R131, R13, UR5, R131 ;  /* 0x000000050d837c23 */ /* 0x000fe20008010083 */
[----:B------:R-:W-:Y:S01]  /*eb60*/  FSEL R14, R14, -INF , !P4 ;  /* 0xff8000000e0e7808 */ /* 0x000fe20006000000 */
[----:B------:R-:W-:Y:S01]  /*eb70*/  VIADD R185, R12, 0xfffffe60 ;  /* 0xfffffe600cb97836 */ /* 0x000fe20000000000 */
[-C--:B------:R-:W-:Y:S01]  /*eb80*/  ISETP.GE.AND P4, PT, R20, R212.reuse, PT ;  /* 0x000000d41400720c */ /* 0x080fe20003f86270 */
[----:B------:R-:W-:Y:S01]  /*eb90*/  VIADD R190, R12, 0xfffffe69 ;  /* 0xfffffe690cbe7836 */ /* 0x000fe20000000000 */
[----:B------:R2:W-:Y:S01]  /*eba0*/  MUFU.TANH R129, R8 ;  /* 0x0000000800817308 */ /* 0x0005e20000002400 */
[----:B------:R-:W-:Y:S02]  /*ebb0*/  FSEL R11, R11, -INF , !P6 ;  /* 0xff8000000b0b7808 */ /* 0x000fe40007000000 */
[----:B------:R-:W-:-:S05]  /*ebc0*/  ISETP.GE.AND P6, PT, R24, R212, PT ;  /* 0x000000d41800720c */ /* 0x000fca0003fc6270 */
[----:B------:R-:W3:Y:S01]  /*ebd0*/  MUFU.TANH R4, R4 ;  /* 0x0000000400047308 */ /* 0x000ee20000002400 */
[----:B-1----:R-:W-:Y:S02]  /*ebe0*/  FSEL R9, R130, -INF , !P3 ;  /* 0xff80000082097808 */ /* 0x002fe40005800000 */
[----:B------:R-:W-:Y:S02]  /*ebf0*/  ISETP.GE.AND P3, PT, R20, R165, PT ;  /* 0x000000a51400720c */ /* 0x000fe40003f66270 */
[----:B------:R-:W-:-:S03]  /*ec00*/  I2FP.F32.U32 R20, R20 ;  /* 0x0000001400147245 */ /* 0x000fc60000201000 */
[----:B------:R-:W-:Y:S01]  /*ec10*/  MUFU.TANH R130, R199 ;  /* 0x000000c700827308 */ /* 0x000fe20000002400 */
[----:B--2---:R-:W-:Y:S01]  /*ec20*/  FSEL R8, R131, -INF , !P5 ;  /* 0xff80000083087808 */ /* 0x004fe20006800000 */
[----:B------:R-:W-:Y:S01]  /*ec30*/  FFMA.FTZ R16, R20, UR5, R196 ;  /* 0x0000000514107c23 */ /* 0x000fe200080100c4 */
[----:B------:R-:W-:Y:S01]  /*ec40*/  ISETP.GE.AND P5, PT, R24, R165, PT ;  /* 0x000000a51800720c */ /* 0x000fe20003fa6270 */
[----:B------:R-:W-:Y:S01]  /*ec50*/  FFMA.FTZ R20, R20, UR5, R125 ;  /* 0x0000000514147c23 */ /* 0x000fe2000801007d */
[----:B------:R-:W-:Y:S01]  /*ec60*/  I2FP.F32.U32 R24, R24 ;  /* 0x0000001800187245 */ /* 0x000fe20000201000 */
[----:B------:R-:W-:Y:S01]  /*ec70*/  VIADD R131, R12, 0xfffffe19 ;  /* 0xfffffe190c837836 */ /* 0x000fe20000000000 */
[----:B------:R-:W-:Y:S01]  /*ec80*/  FSEL R16, R16, -INF , !P4 ;  /* 0xff80000010107808 */ /* 0x000fe20006000000 */
[----:B------:R1:W-:Y:S01]  /*ec90*/  MUFU.TANH R125, R10 ;  /* 0x0000000a007d7308 */ /* 0x0003e20000002400 */
[----:B------:R-:W-:Y:S01]  /*eca0*/  ISETP.GE.AND P4, PT, R32, R212, PT ;  /* 0x000000d42000720c */ /* 0x000fe20003f86270 */
[C---:B------:R-:W-:Y:S01]  /*ecb0*/  FFMA.FTZ R13, R24.reuse, UR5, R124 ;  /* 0x00000005180d7c23 */ /* 0x040fe2000801007c */
[----:B------:R-:W-:Y:S01]  /*ecc0*/  FFMA.FTZ R197, R24, UR5, R197 ;  /* 0x0000000518c57c23 */ /* 0x000fe200080100c5 */
[----:B------:R-:W-:-:S03]  /*ecd0*/  VIADD R196, R12, 0xfffffe48 ;  /* 0xfffffe480cc47836 */ /* 0x000fc60000000000 */
[----:B------:R-:W-:Y:S01]  /*ece0*/  FSEL R13, R13, -INF , !P6 ;  /* 0xff8000000d0d7808 */ /* 0x000fe20007000000 */
[----:B------:R2:W-:Y:S01]  /*ecf0*/  MUFU.TANH R124, R7 ;  /* 0x00000007007c7308 */ /* 0x0005e20000002400 */
[----:B------:R-:W-:-:S07]  /*ed00*/  ISETP.GE.AND P6, PT, R36, R212, PT ;  /* 0x000000d42400720c */ /* 0x000fce0003fc6270 */
[----:B------:R-:W4:Y:S01]  /*ed10*/  MUFU.TANH R64, R64 ;  /* 0x0000004000407308 */ /* 0x000f220000002400 */
[----:B-1----:R-:W-:Y:S02]  /*ed20*/  FSEL R10, R20, -INF , !P3 ;  /* 0xff800000140a7808 */ /* 0x002fe40005800000 */
[----:B------:R-:W-:Y:S02]  /*ed30*/  ISETP.GE.AND P3, PT, R32, R165, PT ;  /* 0x000000a52000720c */ /* 0x000fe40003f66270 */
[----:B------:R-:W-:-:S03]  /*ed40*/  I2FP.F32.U32 R32, R32 ;  /* 0x0000002000207245 */ /* 0x000fc60000201000 */
[----:B------:R1:W-:Y:S01]  /*ed50*/  MUFU.TANH R57, R62 ;  /* 0x0000003e00397308 */ /* 0x0003e20000002400 */
[----:B--2---:R-:W-:Y:S01]  /*ed60*/  FSEL R7, R197, -INF , !P5 ;  /* 0xff800000c5077808 */ /* 0x004fe20006800000 */
[----:B------:R-:W-:Y:S01]  /*ed70*/  FFMA.FTZ R20, R32, UR5, R198 ;  /* 0x0000000520147c23 */ /* 0x000fe200080100c6 */
[----:B------:R-:W-:Y:S01]  /*ed80*/  ISETP.GE.AND P5, PT, R36, R165, PT ;  /* 0x000000a52400720c */ /* 0x000fe20003fa6270 */
[----:B------:R-:W-:Y:S01]  /*ed90*/  FFMA.FTZ R32, R32, UR5, R127 ;  /* 0x0000000520207c23 */ /* 0x000fe2000801007f */
[----:B------:R-:W-:Y:S02]  /*eda0*/  I2FP.F32.U32 R36, R36 ;  /* 0x0000002400247245 */ /* 0x000fe40000201000 */
[----:B------:R-:W-:Y:S01]  /*edb0*/  FSEL R20, R20, -INF , !P4 ;  /* 0xff80000014147808 */ /* 0x000fe20006000000 */
[----:B------:R-:W-:Y:S01]  /*edc0*/  MUFU.TANH R127, R200 ;  /* 0x000000c8007f7308 */ /* 0x000fe20000002400 */
[----:B------:R-:W-:Y:S01]  /*edd0*/  FSEL R32, R32, -INF , !P3 ;  /* 0xff80000020207808 */ /* 0x000fe20005800000 */
[C---:B------:R-:W-:Y:S01]  /*ede0*/  FFMA.FTZ R25, R36.reuse, UR5, R126 ;  /* 0x0000000524197c23 */ /* 0x040fe2000801007e */
[----:B------:R-:W-:Y:S01]  /*edf0*/  FFMA.FTZ R36, R36, UR5, R112 ;  /* 0x0000000524247c23 */ /* 0x000fe20008010070 */
[----:B------:R-:W-:-:S02]  /*ee00*/  ISETP.GE.AND P4, PT, R28, R212, PT ;  /* 0x000000d41c00720c */ /* 0x000fc40003f86270 */
[-C--:B------:R-:W-:Y:S02]  /*ee10*/  ISETP.GE.AND P3, PT, R28, R165.reuse, PT ;  /* 0x000000a51c00720c */ /* 0x080fe40003f66270 */
[----:B------:R-:W-:Y:S01]  /*ee20*/  I2FP.F32.U32 R28, R28 ;  /* 0x0000001c001c7245 */ /* 0x000fe20000201000 */
[----:B------:R2:W-:Y:S01]  /*ee30*/  MUFU.TANH R112, R40 ;  /* 0x0000002800707308 */ /* 0x0005e20000002400 */
[----:B------:R-:W-:Y:S01]  /*ee40*/  FSEL R25, R25, -INF , !P6 ;  /* 0xff80000019197808 */ /* 0x000fe20007000000 */
[----:B-1----:R-:W-:Y:S01]  /*ee50*/  FMUL.FTZ R62, R18, UR7 ;  /* 0x00000007123e7c20 */ /* 0x002fe20008410000 */
[----:B------:R-:W-:Y:S01]  /*ee60*/  FSEL R36, R36, -INF , !P5 ;  /* 0xff80000024247808 */ /* 0x000fe20006800000 */
[C---:B------:R-:W-:Y:S01]  /*ee70*/  FFMA.FTZ R24, R28.reuse, UR5, R113 ;  /* 0x000000051c187c23 */ /* 0x040fe20008010071 */
[CC--:B------:R-:W-:Y:S01]  /*ee80*/  ISETP.GE.AND P6, PT, R131.reuse, R212.reuse, PT ;  /* 0x000000d48300720c */ /* 0x0c0fe20003fc6270 */
[----:B------:R-:W-:Y:S01]  /*ee90*/  FFMA.FTZ R113, R28, UR5, R115 ;  /* 0x000000051c717c23 */ /* 0x000fe20008010073 */
[----:B------:R-:W-:Y:S01]  /*eea0*/  ISETP.GE.AND P5, PT, R131, R165, PT ;  /* 0x000000a58300720c */ /* 0x000fe20003fa6270 */
[----:B------:R-:W-:Y:S01]  /*eeb0*/  VIADD R28, R12, 0xfffffe20 ;  /* 0xfffffe200c1c7836 */ /* 0x000fe20000000000 */
[----:B------:R-:W-:Y:S01]  /*eec0*/  I2FP.F32.U32 R131, R131 ;  /* 0x0000008300837245 */ /* 0x000fe20000201000 */
[----:B------:R-:W1:Y:S01]  /*eed0*/  MUFU.TANH R66, R66 ;  /* 0x0000004200427308 */ /* 0x000e620000002400 */
[----:B------:R-:W-:Y:S01]  /*eee0*/  FSEL R24, R24, -INF , !P4 ;  /* 0xff80000018187808 */ /* 0x000fe20006000000 */
[----:B------:R-:W-:Y:S01]  /*eef0*/  FMUL.FTZ R18, R172, UR7 ;  /* 0x00000007ac127c20 */ /* 0x000fe20008410000 */
[----:B------:R-:W-:Y:S01]  /*ef00*/  ISETP.GE.AND P4, PT, R28, R212, PT ;  /* 0x000000d41c00720c */ /* 0x000fe20003f86270 */
[C---:B------:R-:W-:Y:S01]  /*ef10*/  FFMA.FTZ R126, R131.reuse, UR5, R114 ;  /* 0x00000005837e7c23 */ /* 0x040fe20008010072 */
[----:B------:R-:W-:Y:S01]  /*ef20*/  FFMA.FTZ R115, R131, UR5, R120 ;  /* 0x0000000583737c23 */ /* 0x000fe20008010078 */
[----:B------:R-:W-:Y:S01]  /*ef30*/  VIADD R120, R12, 0xfffffe21 ;  /* 0xfffffe210c787836 */ /* 0x000fe20000000000 */
[----:B--2---:R-:W-:Y:S01]  /*ef40*/  FSEL R40, R113, -INF , !P3 ;  /* 0xff80000071287808 */ /* 0x004fe20005800000 */
[----:B------:R-:W2:Y:S01]  /*ef50*/  MUFU.TANH R5, R5 ;  /* 0x0000000500057308 */ /* 0x000ea20000002400 */
[----:B------:R-:W-:-:S02]  /*ef60*/  ISETP.GE.AND P3, PT, R28, R165, PT ;  /* 0x000000a51c00720c */ /* 0x000fc40003f66270 */
[----:B------:R-:W-:Y:S02]  /*ef70*/  I2FP.F32.U32 R114, R28 ;  /* 0x0000001c00727245 */ /* 0x000fe40000201000 */
[----:B------:R-:W-:Y:S01]  /*ef80*/  FSEL R28, R126, -INF , !P6 ;  /* 0xff8000007e1c7808 */ /* 0x000fe20007000000 */
[----:B------:R-:W-:Y:S01]  /*ef90*/  VIADD R126, R12, 0xfffffe81 ;  /* 0xfffffe810c7e7836 */ /* 0x000fe20000000000 */
[----:B------:R-:W-:Y:S01]  /*efa0*/  ISETP.GE.AND P6, PT, R120, R212, PT ;  /* 0x000000d47800720c */ /* 0x000fe20003fc6270 */
[----:B------:R5:W-:Y:S01]  /*efb0*/  MUFU.TANH R113, R49 ;  /* 0x0000003100717308 */ /* 0x000be20000002400 */
[C---:B------:R-:W-:Y:S01]  /*efc0*/  FFMA.FTZ R116, R114.reuse, UR5, R116 ;  /* 0x0000000572747c23 */ /* 0x040fe20008010074 */
[----:B------:R-:W-:-:S05]  /*efd0*/  FFMA.FTZ R118, R114, UR5, R118 ;  /* 0x0000000572767c23 */ /* 0x000fca0008010076 */
[----:B------:R-:W-:Y:S01]  /*efe0*/  FSEL R217, R118, -INF , !P3 ;  /* 0xff80000076d97808 */ /* 0x000fe20005800000 */
[----:B------:R3:W-:Y:S01]  /*eff0*/  MUFU.TANH R114, R48 ;  /* 0x0000003000727308 */ /* 0x0007e20000002400 */
[----:B------:R-:W-:-:S07]  /*f000*/  ISETP.GE.AND P3, PT, R216, R165, PT ;  /* 0x000000a5d800720c */ /* 0x000fce0003f66270 */
[----:B------:R-:W2:Y:S01]  /*f010*/  MUFU.TANH R6, R6 ;  /* 0x0000000600067308 */ /* 0x000ea20000002400 */
[----:B-----5:R-:W-:Y:S02]  /*f020*/  FSEL R49, R115, -INF , !P5 ;  /* 0xff80000073317808 */ /* 0x020fe40006800000 */
[----:B------:R-:W-:Y:S02]  /*f030*/  ISETP.GE.AND P5, PT, R120, R165, PT ;  /* 0x000000a57800720c */ /* 0x000fe40003fa6270 */
[----:B------:R-:W-:-:S03]  /*f040*/  I2FP.F32.U32 R120, R120 ;  /* 0x0000007800787245 */ /* 0x000fc60000201000 */
[----:B------:R-:W5:Y:S01]  /*f050*/  MUFU.TANH R76, R76 ;  /* 0x0000004c004c7308 */ /* 0x000f620000002400 */
[----:B---3--:R-:W-:Y:S01]  /*f060*/  FSEL R48, R116, -INF , !P4 ;  /* 0xff80000074307808 */ /* 0x008fe20006000000 */
[C---:B------:R-:W-:Y:S01]  /*f070*/  FFMA.FTZ R115, R120.reuse, UR5, R117 ;  /* 0x0000000578737c23 */ /* 0x040fe20008010075 */
[----:B------:R-:W-:Y:S01]  /*f080*/  FFMA.FTZ R119, R120, UR5, R119 ;  /* 0x0000000578777c23 */ /* 0x000fe20008010077 */
[----:B------:R-:W-:Y:S02]  /*f090*/  IADD3 R117, PT, PT, R12, -0x1d7, RZ ;  /* 0xfffffe290c757810 */ /* 0x000fe40007ffe0ff */
[----:B------:R-:W-:Y:S02]  /*f0a0*/  ISETP.GE.AND P4, PT, R216, R212, PT ;  /* 0x000000d4d800720c */ /* 0x000fe40003f86270 */
[----:B------:R3:W-:Y:S01]  /*f0b0*/  MUFU.TANH R116, R53 ;  /* 0x0000003500747308 */ /* 0x0007e20000002400 */
[----:B------:R-:W-:Y:S02]  /*f0c0*/  FSEL R215, R119, -INF , !P5 ;  /* 0xff80000077d77808 */ /* 0x000fe40006800000 */
[----:B------:R-:W-:-:S02]  /*f0d0*/  I2FP.F32.U32 R216, R216 ;  /* 0x000000d800d87245 */ /* 0x000fc40000201000 */
[----:B------:R-:W-:-:S03]  /*f0e0*/  ISETP.GE.AND P5, PT, R117, R165, PT ;  /* 0x000000a57500720c */ /* 0x000fc60003fa6270 */
[C---:B------:R-:W-:Y:S01]  /*f0f0*/  FFMA.FTZ R121, R216.reuse, UR5, R121 ;  /* 0x00000005d8797c23 */ /* 0x040fe20008010079 */
[----:B------:R-:W-:Y:S01]  /*f100*/  FFMA.FTZ R216, R216, UR5, R105 ;  /* 0x00000005d8d87c23 */ /* 0x000fe20008010069 */
[----:B------:R-:W-:Y:S01]  /*f110*/  VIADD R105, R12, 0xfffffe31 ;  /* 0xfffffe310c697836 */ /* 0x000fe20000000000 */
[----:B------:R-:W5:Y:S03]  /*f120*/  MUFU.TANH R164, R164 ;  /* 0x000000a400a47308 */ /* 0x000f660000002400 */
[----:B------:R-:W-:Y:S02]  /*f130*/  FSEL R216, R216, -INF , !P3 ;  /* 0xff800000d8d87808 */ /* 0x000fe40005800000 */
[----:B------:R-:W-:Y:S02]  /*f140*/  ISETP.GE.AND P3, PT, R206, R165, PT ;  /* 0x000000a5ce00720c */ /* 0x000fe40003f66270 */
[----:B---3--:R-:W-:Y:S01]  /*f150*/  FSEL R53, R115, -INF , !P6 ;  /* 0xff80000073357808 */ /* 0x008fe20007000000 */
[----:B------:R-:W3:Y:S01]  /*f160*/  MUFU.TANH R85, R85 ;  /* 0x0000005500557308 */ /* 0x000ee20000002400 */
[----:B------:R-:W-:-:S02]  /*f170*/  ISETP.GE.AND P6, PT, R117, R212, PT ;  /* 0x000000d47500720c */ /* 0x000fc40003fc6270 */
[----:B------:R-:W-:-:S05]  /*f180*/  I2FP.F32.U32 R117, R117 ;  /* 0x0000007500757245 */ /* 0x000fca0000201000 */
[C---:B------:R-:W-:Y:S01]  /*f190*/  FFMA.FTZ R218, R117.reuse, UR5, R104 ;  /* 0x0000000575da7c23 */ /* 0x040fe20008010068 */
[----:B------:R-:W-:Y:S01]  /*f1a0*/  FFMA.FTZ R122, R117, UR5, R122 ;  /* 0x00000005757a7c23 */ /* 0x000fe2000801007a */
[----:B------:R4:W-:Y:S03]  /*f1b0*/  MUFU.TANH R115, R52 ;  /* 0x0000003400737308 */ /* 0x0009e60000002400 */
[----:B------:R-:W-:Y:S02]  /*f1c0*/  FSEL R218, R218, -INF , !P6 ;  /* 0xff800000dada7808 */ /* 0x000fe40007000000 */
[----:B------:R-:W-:Y:S02]  /*f1d0*/  FSEL R211, R122, -INF , !P5 ;  /* 0xff8000007ad37808 */ /* 0x000fe40006800000 */
[C---:B------:R-:W-:Y:S01]  /*f1e0*/  ISETP.GE.AND P6, PT, R105.reuse, R212, PT ;  /* 0x000000d46900720c */ /* 0x040fe20003fc6270 */
[----:B------:R1:W-:Y:S01]  /*f1f0*/  MUFU.TANH R104, R171 ;  /* 0x000000ab00687308 */ /* 0x0003e20000002400 */
[----:B------:R-:W-:-:S02]  /*f200*/  ISETP.GE.AND P5, PT, R105, R165, PT ;  /* 0x000000a56900720c */ /* 0x000fc40003fa6270 */
[----:B------:R-:W-:-:S05]  /*f210*/  I2FP.F32.U32 R105, R105 ;  /* 0x0000006900697245 */ /* 0x000fca0000201000 */
[----:B------:R-:W-:Y:S01]  /*f220*/  FFMA.FTZ R106, R105, UR5, R106 ;  /* 0x00000005696a7c23 */ /* 0x000fe2000801006a */
[----:B----4-:R-:W-:Y:S01]  /*f230*/  FSEL R52, R121, -INF , !P4 ;  /* 0xff80000079347808 */ /* 0x010fe20006000000 */
[----:B------:R-:W-:Y:S01]  /*f240*/  FFMA.FTZ R109, R105, UR5, R109 ;  /* 0x00000005696d7c23 */ /* 0x000fe2000801006d */
[----:B------:R-:W-:Y:S01]  /*f250*/  ISETP.GE.AND P4, PT, R206, R212, PT ;  /* 0x000000d4ce00720c */ /* 0x000fe20003f86270 */
[----:B------:R-:W-:Y:S01]  /*f260*/  VIADD R105, R12, 0xfffffe39 ;  /* 0xfffffe390c697836 */ /* 0x000fe20000000000 */
[----:B------:R-:W-:Y:S01]  /*f270*/  I2FP.F32.U32 R206, R206 ;  /* 0x000000ce00ce7245 */ /* 0x000fe20000201000 */
[----:B------:R-:W4:Y:S01]  /*f280*/  MUFU.TANH R219, R219 ;  /* 0x000000db00db7308 */ /* 0x000f220000002400 */
[----:B------:R-:W-:Y:S02]  /*f290*/  FSEL R209, R106, -INF , !P6 ;  /* 0xff8000006ad17808 */ /* 0x000fe40007000000 */
[----:B------:R-:W-:Y:S01]  /*f2a0*/  FSEL R205, R109, -INF , !P5 ;  /* 0xff8000006dcd7808 */ /* 0x000fe20006800000 */
[C---:B------:R-:W-:Y:S01]  /*f2b0*/  FFMA.FTZ R108, R206.reuse, UR5, R108 ;  /* 0x00000005ce6c7c23 */ /* 0x040fe2000801006c */
[C---:B------:R-:W-:Y:S01]  /*f2c0*/  ISETP.GE.AND P6, PT, R105.reuse, R212, PT ;  /* 0x000000d46900720c */ /* 0x040fe20003fc6270 */
[----:B------:R-:W-:Y:S01]  /*f2d0*/  FFMA.FTZ R206, R206, UR5, R107 ;  /* 0x00000005cece7c23 */ /* 0x000fe2000801006b */
[----:B------:R-:W-:Y:S01]  /*f2e0*/  ISETP.GE.AND P5, PT, R105, R165, PT ;  /* 0x000000a56900720c */ /* 0x000fe20003fa6270 */
[----:B------:R-:W4:Y:S01]  /*f2f0*/  MUFU.TANH R220, R220 ;  /* 0x000000dc00dc7308 */ /* 0x000f220000002400 */
[----:B------:R-:W-:-:S02]  /*f300*/  I2FP.F32.U32 R105, R105 ;  /* 0x0000006900697245 */ /* 0x000fc40000201000 */
[----:B------:R-:W-:Y:S02]  /*f310*/  FSEL R210, R108, -INF , !P4 ;  /* 0xff8000006cd27808 */ /* 0x000fe40006000000 */
[----:B------:R-:W-:Y:S01]  /*f320*/  FSEL R206, R206, -INF , !P3 ;  /* 0xff800000cece7808 */ /* 0x000fe20005800000 */
[C---:B------:R-:W-:Y:S01]  /*f330*/  FFMA.FTZ R207, R105.reuse, UR5, R96 ;  /* 0x0000000569cf7c23 */ /* 0x040fe20008010060 */
[----:B------:R-:W-:Y:S01]  /*f340*/  FFMA.FTZ R111, R105, UR5, R111 ;  /* 0x00000005696f7c23 */ /* 0x000fe2000801006f */
[----:B------:R-:W-:Y:S01]  /*f350*/  ISETP.GE.AND P4, PT, R204, R212, PT ;  /* 0x000000d4cc00720c */ /* 0x000fe20003f86270 */
[----:B------:R-:W-:Y:S01]  /*f360*/  VIADD R105, R12, 0xfffffe41 ;  /* 0xfffffe410c697836 */ /* 0x000fe20000000000 */
[----:B------:R-:W-:Y:S01]  /*f370*/  ISETP.GE.AND P3, PT, R204, R165, PT ;  /* 0x000000a5cc00720c */ /* 0x000fe20003f66270 */
[----:B------:R-:W4:Y:S01]  /*f380*/  MUFU.TANH R107, R170 ;  /* 0x000000aa006b7308 */ /* 0x000f220000002400 */
[----:B------:R-:W-:Y:S02]  /*f390*/  I2FP.F32.U32 R204, R204 ;  /* 0x000000cc00cc7245 */ /* 0x000fe40000201000 */
[----:B------:R-:W-:-:S02]  /*f3a0*/  IADD3 R106, PT, PT, R12, -0x1c0, RZ ;  /* 0xfffffe400c6a7810 */ /* 0x000fc40007ffe0ff */
[----:B------:R-:W-:Y:S01]  /*f3b0*/  FSEL R207, R207, -INF , !P6 ;  /* 0xff800000cfcf7808 */ /* 0x000fe20007000000 */
[C---:B------:R-:W-:Y:S01]  /*f3c0*/  FFMA.FTZ R110, R204.reuse, UR5, R110 ;  /* 0x00000005cc6e7c23 */ /* 0x040fe2000801006e */
[----:B------:R-:W-:Y:S01]  /*f3d0*/  FSEL R203, R111, -INF , !P5 ;  /* 0xff8000006fcb7808 */ /* 0x000fe20006800000 */
[----:B------:R-:W-:Y:S01]  /*f3e0*/  FFMA.FTZ R204, R204, UR5, R97 ;  /* 0x00000005cccc7c23 */ /* 0x000fe20008010061 */
[C---:B------:R-:W-:Y:S01]  /*f3f0*/  ISETP.GE.AND P6, PT, R105.reuse, R212, PT ;  /* 0x000000d46900720c */ /* 0x040fe20003fc6270 */
[----:B------:R-:W4:Y:S01]  /*f400*/  MUFU.TANH R108, R169 ;  /* 0x000000a9006c7308 */ /* 0x000f220000002400 */
[----:B------:R-:W-:Y:S02]  /*f410*/  ISETP.GE.AND P5, PT, R105, R165, PT ;  /* 0x000000a56900720c */ /* 0x000fe40003fa6270 */
[----:B------:R-:W-:Y:S02]  /*f420*/  I2FP.F32.U32 R96, R106 ;  /* 0x0000006a00607245 */ /* 0x000fe40000201000 */
[----:B------:R-:W-:-:S02]  /*f430*/  I2FP.F32.U32 R105, R105 ;  /* 0x0000006900697245 */ /* 0x000fc40000201000 */
[----:B------:R-:W-:Y:S01]  /*f440*/  FSEL R208, R110, -INF , !P4 ;  /* 0xff8000006ed07808 */ /* 0x000fe20006000000 */
[----:B------:R-:W-:Y:S01]  /*f450*/  FFMA.FTZ R202, R96, UR5, R98 ;  /* 0x0000000560ca7c23 */ /* 0x000fe20008010062 */
[----:B------:R-:W-:Y:S01]  /*f460*/  FSEL R204, R204, -INF , !P3 ;  /* 0xff800000cccc7808 */ /* 0x000fe20005800000 */
[C---:B------:R-:W-:Y:S01]  /*f470*/  FFMA.FTZ R99, R105.reuse, UR5, R99 ;  /* 0x0000000569637c23 */ /* 0x040fe20008010063 */
[----:B------:R-:W-:Y:S01]  /*f480*/  FFMA.FTZ R101, R105, UR5, R101 ;  /* 0x0000000569657c23 */ /* 0x000fe20008010065 */
[----:B------:R-:W-:Y:S01]  /*f490*/  FFMA.FTZ R100, R96, UR5, R100 ;  /* 0x0000000560647c23 */ /* 0x000fe20008010064 */
[----:B------:R-:W-:Y:S01]  /*f4a0*/  VIADD R98, R12, 0xfffffe49 ;  /* 0xfffffe490c627836 */ /* 0x000fe20000000000 */
[C---:B------:R-:W-:Y:S01]  /*f4b0*/  ISETP.GE.AND P4, PT, R106.reuse, R212, PT ;  /* 0x000000d46a00720c */ /* 0x040fe20003f86270 */
[----:B------:R-:W4:Y:S01]  /*f4c0*/  MUFU.TANH R97, R168 ;  /* 0x000000a800617308 */ /* 0x000f220000002400 */
[----:B------:R-:W-:Y:S02]  /*f4d0*/  ISETP.GE.AND P3, PT, R106, R165, PT ;  /* 0x000000a56a00720c */ /* 0x000fe40003f66270 */
[----:B------:R-:W-:-:S02]  /*f4e0*/  FSEL R201, R99, -INF , !P6 ;  /* 0xff80000063c97808 */ /* 0x000fc40007000000 */
[----:B------:R-:W-:Y:S02]  /*f4f0*/  FSEL R197, R101, -INF , !P5 ;  /* 0xff80000065c57808 */ /* 0x000fe40006800000 */
[----:B------:R-:W-:Y:S01]  /*f500*/  FSEL R202, R202, -INF , !P4 ;  /* 0xff800000caca7808 */ /* 0x000fe20006000000 */
[----:B------:R-:W4:Y:S01]  /*f510*/  MUFU.TANH R96, R103 ;  /* 0x0000006700607308 */ /* 0x000f220000002400 */
[----:B------:R-:W-:Y:S02]  /*f520*/  FSEL R198, R100, -INF , !P3 ;  /* 0xff80000064c67808 */ /* 0x000fe40005800000 */
[CC--:B------:R-:W-:Y:S02]  /*f530*/  ISETP.GE.AND P6, PT, R98.reuse, R212.reuse, PT ;  /* 0x000000d46200720c */ /* 0x0c0fe40003fc6270 */
[-C--:B------:R-:W-:Y:S02]  /*f540*/  ISETP.GE.AND P5, PT, R98, R165.reuse, PT ;  /* 0x000000a56200720c */ /* 0x080fe40003fa6270 */
[C---:B------:R-:W-:Y:S01]  /*f550*/  ISETP.GE.AND P4, PT, R196.reuse, R212, PT ;  /* 0x000000d4c400720c */ /* 0x040fe20003f86270 */
[----:B------:R-:W4:Y:S01]  /*f560*/  MUFU.TANH R123, R123 ;  /* 0x0000007b007b7308 */ /* 0x000f220000002400 */
[----:B------:R-:W-:-:S02]  /*f570*/  ISETP.GE.AND P3, PT, R196, R165, PT ;  /* 0x000000a5c400720c */ /* 0x000fc40003f66270 */
[----:B------:R-:W-:Y:S02]  /*f580*/  I2FP.F32.U32 R98, R98 ;  /* 0x0000006200627245 */ /* 0x000fe40000201000 */
[----:B------:R-:W-:Y:S02]  /*f590*/  I2FP.F32.U32 R196, R196 ;  /* 0x000000c400c47245 */ /* 0x000fe40000201000 */
[----:B-1----:R-:W-:Y:S01]  /*f5a0*/  IADD3 R171, PT, PT, R12, -0x187, RZ ;  /* 0xfffffe790cab7810 */ /* 0x002fe20007ffe0ff */
[C---:B------:R-:W-:Y:S01]  /*f5b0*/  FFMA.FTZ R199, R98.reuse, UR5, R88 ;  /* 0x0000000562c77c23 */ /* 0x040fe20008010058 */
[----:B------:R-:W-:Y:S01]  /*f5c0*/  FFMA.FTZ R90, R98, UR5, R90 ;  /* 0x00000005625a7c23 */ /* 0x000fe2000801005a */
[C---:B------:R-:W-:Y:S01]  /*f5d0*/  FFMA.FTZ R102, R196.reuse, UR5, R102 ;  /* 0x00000005c4667c23 */ /* 0x040fe20008010066 */
[----:B------:R-:W-:Y:S01]  /*f5e0*/  FFMA.FTZ R196, R196, UR5, R89 ;  /* 0x00000005c4c47c23 */ /* 0x000fe20008010059 */
[C---:B------:R-:W-:Y:S01]  /*f5f0*/  IADD3 R88, PT, PT, R12.reuse, -0x1af, RZ ;  /* 0xfffffe510c587810 */ /* 0x040fe20007ffe0ff */
[----:B------:R-:W-:Y:S01]  /*f600*/  VIADD R89, R12, 0xfffffe50 ;  /* 0xfffffe500c597836 */ /* 0x000fe20000000000 */
[----:B------:R-:W-:Y:S01]  /*f610*/  FSEL R199, R199, -INF , !P6 ;  /* 0xff800000c7c77808 */ /* 0x000fe20007000000 */
[----:B------:R-:W1:Y:S01]  /*f620*/  MUFU.TANH R95, R95 ;  /* 0x0000005f005f7308 */ /* 0x000e620000002400 */
[----:B------:R-:W-:-:S02]  /*f630*/  FSEL R195, R90, -INF , !P5 ;  /* 0xff8000005ac37808 */ /* 0x000fc40006800000 */
[C---:B------:R-:W-:Y:S02]  /*f640*/  ISETP.GE.AND P6, PT, R88.reuse, R212, PT ;  /* 0x000000d45800720c */ /* 0x040fe40003fc6270 */
[----:B------:R-:W-:Y:S02]  /*f650*/  ISETP.GE.AND P5, PT, R88, R165, PT ;  /* 0x000000a55800720c */ /* 0x000fe40003fa6270 */
[----:B------:R-:W-:Y:S01]  /*f660*/  FSEL R200, R102, -INF , !P4 ;  /* 0xff80000066c87808 */ /* 0x000fe20006000000 */
[----:B------:R-:W1:Y:S01]  /*f670*/  MUFU.TANH R87, R87 ;  /* 0x0000005700577308 */ /* 0x000e620000002400 */
[----:B------:R-:W-:Y:S02]  /*f680*/  FSEL R196, R196, -INF , !P3 ;  /* 0xff800000c4c47808 */ /* 0x000fe40005800000 */
[----:B------:R-:W-:Y:S02]  /*f690*/  I2FP.F32.U32 R88, R88 ;  /* 0x0000005800587245 */ /* 0x000fe40000201000 */
[----:B------:R-:W-:-:S02]  /*f6a0*/  ISETP.GE.AND P4, PT, R89, R212, PT ;  /* 0x000000d45900720c */ /* 0x000fc40003f86270 */
[----:B------:R-:W-:Y:S01]  /*f6b0*/  ISETP.GE.AND P3, PT, R89, R165, PT ;  /* 0x000000a55900720c */ /* 0x000fe20003f66270 */
[C---:B------:R-:W-:Y:S01]  /*f6c0*/  FFMA.FTZ R92, R88.reuse, UR5, R92 ;  /* 0x00000005585c7c23 */ /* 0x040fe2000801005c */
[----:B------:R-:W-:Y:S01]  /*f6d0*/  I2FP.F32.U32 R89, R89 ;  /* 0x0000005900597245 */ /* 0x000fe20000201000 */
[----:B------:R-:W-:Y:S01]  /*f6e0*/  FFMA.FTZ R94, R88, UR5, R94 ;  /* 0x00000005585e7c23 */ /* 0x000fe2000801005e */
[----:B------:R-:W-:Y:S01]  /*f6f0*/  VIADD R88, R12, 0xfffffe59 ;  /* 0xfffffe590c587836 */ /* 0x000fe20000000000 */
[----:B------:R-:W1:Y:S01]  /*f700*/  MUFU.TANH R84, R84 ;  /* 0x0000005400547308 */ /* 0x000e620000002400 */
[----:B------:R-:W-:Y:S01]  /*f710*/  FSEL R193, R92, -INF , !P6 ;  /* 0xff8000005cc17808 */ /* 0x000fe20007000000 */
[C---:B------:R-:W-:Y:S01]  /*f720*/  FFMA.FTZ R91, R89.reuse, UR5, R91 ;  /* 0x00000005595b7c23 */ /* 0x040fe2000801005b */
[----:B------:R-:W-:Y:S01]  /*f730*/  FFMA.FTZ R93, R89, UR5, R93 ;  /* 0x00000005595d7c23 */ /* 0x000fe2000801005d */
[----:B------:R-:W-:Y:S01]  /*f740*/  VIADD R89, R12, 0xfffffe58 ;  /* 0xfffffe580c597836 */ /* 0x000fe20000000000 */
[----:B------:R-:W-:-:S02]  /*f750*/  FSEL R174, R94, -INF , !P5 ;  /* 0xff8000005eae7808 */ /* 0x000fc40006800000 */
[C---:B------:R-:W-:Y:S01]  /*f760*/  ISETP.GE.AND P6, PT, R88.reuse, R212, PT ;  /* 0x000000d45800720c */ /* 0x040fe20003fc6270 */
[----:B------:R-:W1:Y:S01]  /*f770*/  MUFU.TANH R86, R86 ;  /* 0x0000005600567308 */ /* 0x000e620000002400 */
[----:B------:R-:W-:Y:S02]  /*f780*/  ISETP.GE.AND P5, PT, R88, R165, PT ;  /* 0x000000a55800720c */ /* 0x000fe40003fa6270 */
[----:B------:R-:W-:Y:S02]  /*f790*/  FSEL R194, R91, -INF , !P4 ;  /* 0xff8000005bc27808 */ /* 0x000fe40006000000 */
[----:B------:R-:W-:Y:S02]  /*f7a0*/  FSEL R173, R93, -INF , !P3 ;  /* 0xff8000005dad7808 */ /* 0x000fe40005800000 */
[----:B------:R-:W-:Y:S01]  /*f7b0*/  I2FP.F32.U32 R88, R88 ;  /* 0x0000005800587245 */ /* 0x000fe20000201000 */
[----:B------:R-:W1:Y:S01]  /*f7c0*/  MUFU.TANH R83, R83 ;  /* 0x0000005300537308 */ /* 0x000e620000002400 */
[----:B------:R-:W-:-:S02]  /*f7d0*/  ISETP.GE.AND P4, PT, R89, R212, PT ;  /* 0x000000d45900720c */ /* 0x000fc40003f86270 */
[----:B------:R-:W-:Y:S01]  /*f7e0*/  ISETP.GE.AND P3, PT, R89, R165, PT ;  /* 0x000000a55900720c */ /* 0x000fe20003f66270 */
[C---:B------:R-:W-:Y:S01]  /*f7f0*/  FFMA.FTZ R172, R88.reuse, UR5, R69 ;  /* 0x0000000558ac7c23 */ /* 0x040fe20008010045 */
[----:B------:R-:W-:Y:S01]  /*f800*/  I2FP.F32.U32 R89, R89 ;  /* 0x0000005900597245 */ /* 0x000fe20000201000 */
[----:B------:R-:W-:Y:S02]  /*f810*/  FFMA.FTZ R71, R88, UR5, R71 ;  /* 0x0000000558477c23 */ /* 0x000fe40008010047 */
[----:B------:R2:W-:Y:S01]  /*f820*/  MUFU.TANH R69, R80 ;  /* 0x0000005000457308 */ /* 0x0005e20000002400 */
[----:B------:R-:W-:Y:S01]  /*f830*/  FSEL R172, R172, -INF , !P6 ;  /* 0xff800000acac7808 */ /* 0x000fe20007000000 */
[C---:B------:R-:W-:Y:S01]  /*f840*/  FFMA.FTZ R192, R89.reuse, UR5, R68 ;  /* 0x0000000559c07c23 */ /* 0x040fe20008010044 */
[----:B------:R-:W-:Y:S01]  /*f850*/  FFMA.FTZ R70, R89, UR5, R70 ;  /* 0x0000000559467c23 */ /* 0x000fe20008010046 */
[----:B------:R-:W-:Y:S02]  /*f860*/  FSEL R176, R71, -INF , !P5 ;  /* 0xff80000047b07808 */ /* 0x000fe40006800000 */
[----:B------:R-:W-:-:S02]  /*f870*/  ISETP.GE.AND P6, PT, R187, R212, PT ;  /* 0x000000d4bb00720c */ /* 0x000fc40003fc6270 */
[----:B------:R-:W-:Y:S01]  /*f880*/  ISETP.GE.AND P5, PT, R187, R165, PT ;  /* 0x000000a5bb00720c */ /* 0x000fe20003fa6270 */
[----:B------:R5:W1:Y:S01]  /*f890*/  MUFU.TANH R68, R81 ;  /* 0x0000005100447308 */ /* 0x000a620000002400 */
[----:B------:R-:W-:Y:S02]  /*f8a0*/  FSEL R192, R192, -INF , !P4 ;  /* 0xff800000c0c07808 */ /* 0x000fe40006000000 */
[----:B------:R-:W-:Y:S01]  /*f8b0*/  FSEL R175, R70, -INF , !P3 ;  /* 0xff80000046af7808 */ /* 0x000fe20005800000 */
[C---:B------:R-:W-:Y:S01]  /*f8c0*/  VIADD R70, R12.reuse, 0xfffffeb8 ;  /* 0xfffffeb80c467836 */ /* 0x040fe20000000000 */
[----:B------:R-:W-:Y:S02]  /*f8d0*/  I2FP.F32.U32 R187, R187 ;  /* 0x000000bb00bb7245 */ /* 0x000fe40000201000 */
[C---:B------:R-:W-:Y:S01]  /*f8e0*/  ISETP.GE.AND P4, PT, R185.reuse, R212, PT ;  /* 0x000000d4b900720c */ /* 0x040fe20003f86270 */
[----:B------:R-:W-:Y:S01]  /*f8f0*/  MUFU.TANH R67, R67 ;  /* 0x0000004300437308 */ /* 0x000fe20000002400 */
[----:B------:R-:W-:Y:S01]  /*f900*/  ISETP.GE.AND P3, PT, R185, R165, PT ;  /* 0x000000a5b900720c */ /* 0x000fe20003f66270 */
[C---:B------:R-:W-:Y:S01]  /*f910*/  FFMA.FTZ R177, R187.reuse, UR5, R65 ;  /* 0x00000005bbb17c23 */ /* 0x040fe20008010041 */
[----:B------:R-:W-:Y:S01]  /*f920*/  I2FP.F32.U32 R185, R185 ;  /* 0x000000b900b97245 */ /* 0x000fe20000201000 */
[----:B------:R-:W-:Y:S01]  /*f930*/  FFMA.FTZ R187, R187, UR5, R4 ;  /* 0x00000005bbbb7c23 */ /* 0x000fe20008010004 */
[----:B--2---:R-:W-:-:S02]  /*f940*/  IADD3 R80, PT, PT, R12, -0x170, RZ ;  /* 0xfffffe900c507810 */ /* 0x004fc40007ffe0ff */
[----:B------:R-:W-:Y:S01]  /*f950*/  FSEL R177, R177, -INF , !P6 ;  /* 0xff800000b1b17808 */ /* 0x000fe20007000000 */
[C---:B------:R-:W-:Y:S01]  /*f960*/  FFMA.FTZ R178, R185.reuse, UR5, R64 ;  /* 0x00000005b9b27c23 */ /* 0x040fe20008010040 */
[----:B------:R-:W-:Y:S01]  /*f970*/  FFMA.FTZ R185, R185, UR5, R66 ;  /* 0x00000005b9b97c23 */ /* 0x000fe20008010042 */
[C---:B------:R-:W-:Y:S01]  /*f980*/  IADD3 R66, PT, PT, R12.reuse, -0x198, RZ ;  /* 0xfffffe680c427810 */ /* 0x040fe20007ffe0ff */
[----:B-----5:R-:W-:Y:S01]  /*f990*/  VIADD R81, R12, 0xfffffe89 ;  /* 0xfffffe890c517836 */ /* 0x020fe20000000000 */
[----:B------:R-:W-:Y:S01]  /*f9a0*/  FSEL R187, R187, -INF , !P5 ;  /* 0xff800000bbbb7808 */ /* 0x000fe20006800000 */
[----:B------:R2:W5:Y:S01]  /*f9b0*/  MUFU.TANH R64, R79 ;  /* 0x0000004f00407308 */ /* 0x0005620000002400 */
[C---:B------:R-:W-:Y:S02]  /*f9c0*/  ISETP.GE.AND P6, PT, R190.reuse, R212, PT ;  /* 0x000000d4be00720c */ /* 0x040fe40003fc6270 */
[----:B------:R-:W-:Y:S02]  /*f9d0*/  ISETP.GE.AND P5, PT, R190, R165, PT ;  /* 0x000000a5be00720c */ /* 0x000fe40003fa6270 */
[----:B------:R-:W-:-:S02]  /*f9e0*/  I2FP.F32.U32 R4, R66 ;  /* 0x0000004200047245 */ /* 0x000fc40000201000 */
[----:B------:R-:W-:Y:S01]  /*f9f0*/  I2FP.F32.U32 R190, R190 ;  /* 0x000000be00be7245 */ /* 0x000fe20000201000 */
[----:B------:R3:W5:Y:S01]  /*fa00*/  MUFU.TANH R65, R78 ;  /* 0x0000004e00417308 */ /* 0x0007620000002400 */
[----:B------:R-:W-:Y:S01]  /*fa10*/  FSEL R178, R178, -INF , !P4 ;  /* 0xff800000b2b27808 */ /* 0x000fe20006000000 */
[----:B------:R-:W-:Y:S01]  /*fa20*/  FFMA.FTZ R181, R4, UR5, R5 ;  /* 0x0000000504b57c23 */ /* 0x000fe20008010005 */
[----:B------:R-:W-:Y:S02]  /*fa30*/  VIADD R5, R12, 0xfffffe70 ;  /* 0xfffffe700c057836 */ /* 0x000fe40000000000 */
[C---:B------:R-:W-:Y:S01]  /*fa40*/  FFMA.FTZ R183, R190.reuse, UR5, R6 ;  /* 0x00000005beb77c23 */ /* 0x040fe20008010006 */
[----:B------:R-:W-:Y:S01]  /*fa50*/  FFMA.FTZ R190, R190, UR5, R54 ;  /* 0x00000005bebe7c23 */ /* 0x000fe20008010036 */
[----:B------:R-:W-:Y:S01]  /*fa60*/  VIADD R54, R12, 0xfffffe71 ;  /* 0xfffffe710c367836 */ /* 0x000fe20000000000 */
[----:B------:R-:W-:Y:S01]  /*fa70*/  FSEL R185, R185, -INF , !P3 ;  /* 0xff800000b9b97808 */ /* 0x000fe20005800000 */
[----:B------:R-:W-:Y:S01]  /*fa80*/  FFMA.FTZ R57, R4, UR5, R57 ;  /* 0x0000000504397c23 */ /* 0x000fe20008010039 */
[----:B------:R-:W-:Y:S01]  /*fa90*/  I2FP.F32.U32 R6, R5 ;  /* 0x0000000500067245 */ /* 0x000fe20000201000 */
[----:B--2---:R-:W-:Y:S01]  /*faa0*/  VIADD R79, R12, 0xfffffe91 ;  /* 0xfffffe910c4f7836 */ /* 0x004fe20000000000 */
[----:B------:R-:W-:Y:S01]  /*fab0*/  FSEL R183, R183, -INF , !P6 ;  /* 0xff800000b7b77808 */ /* 0x000fe20007000000 */
[----:B------:R2:W5:Y:S01]  /*fac0*/  MUFU.TANH R4, R77 ;  /* 0x0000004d00047308 */ /* 0x0005620000002400 */
[----:B------:R-:W-:Y:S01]  /*fad0*/  FSEL R190, R190, -INF , !P5 ;  /* 0xff800000bebe7808 */ /* 0x000fe20006800000 */
[----:B------:R-:W-:Y:S01]  /*fae0*/  FFMA.FTZ R191, R6, UR5, R44 ;  /* 0x0000000506bf7c23 */ /* 0x000fe2000801002c */
[-C--:B------:R-:W-:Y:S01]  /*faf0*/  ISETP.GE.AND P4, PT, R66, R212.reuse, PT ;  /* 0x000000d44200720c */ /* 0x080fe20003f86270 */
[----:B------:R-:W-:Y:S01]  /*fb00*/  FFMA.FTZ R55, R6, UR5, R55 ;  /* 0x0000000506377c23 */ /* 0x000fe20008010037 */
[-C--:B------:R-:W-:Y:S01]  /*fb10*/  ISETP.GE.AND P3, PT, R66, R165.reuse, PT ;  /* 0x000000a54200720c */ /* 0x080fe20003f66270 */
[----:B------:R-:W-:Y:S01]  /*fb20*/  VIADD R44, R12, 0xfffffe78 ;  /* 0xfffffe780c2c7836 */ /* 0x000fe20000000000 */
[----:B------:R-:W-:Y:S01]  /*fb30*/  ISETP.GE.AND P6, PT, R54, R212, PT ;  /* 0x000000d43600720c */ /* 0x000fe20003fc6270 */
[----:B---3--:R-:W-:Y:S01]  /*fb40*/  VIADD R78, R12, 0xfffffe98 ;  /* 0xfffffe980c4e7836 */ /* 0x008fe20000000000 */
[----:B------:R-:W-:Y:S01]  /*fb50*/  ISETP.GE.AND P5, PT, R54, R165, PT ;  /* 0x000000a53600720c */ /* 0x000fe20003fa6270 */
[----:B------:R3:W5:Y:S01]  /*fb60*/  MUFU.TANH R6, R74 ;  /* 0x0000004a00067308 */ /* 0x0007620000002400 */
[----:B------:R-:W-:-:S02]  /*fb70*/  I2FP.F32.U32 R54, R54 ;  /* 0x0000003600367245 */ /* 0x000fc40000201000 */
[----:B------:R-:W-:Y:S02]  /*fb80*/  FSEL R181, R181, -INF , !P4 ;  /* 0xff800000b5b57808 */ /* 0x000fe40006000000 */
[----:B------:R-:W-:Y:S01]  /*fb90*/  FSEL R189, R57, -INF , !P3 ;  /* 0xff80000039bd7808 */ /* 0x000fe20005800000 */
[C---:B------:R-:W-:Y:S01]  /*fba0*/  FFMA.FTZ R188, R54.reuse, UR5, R41 ;  /* 0x0000000536bc7c23 */ /* 0x040fe20008010029 */
[C---:B------:R-:W-:Y:S01]  /*fbb0*/  ISETP.GE.AND P4, PT, R5.reuse, R212, PT ;  /* 0x000000d40500720c */ /* 0x040fe20003f86270 */
[----:B------:R-:W-:Y:S01]  /*fbc0*/  FFMA.FTZ R72, R54, UR5, R72 ;  /* 0x0000000536487c23 */ /* 0x000fe20008010048 */
[----:B------:R-:W-:Y:S01]  /*fbd0*/  ISETP.GE.AND P3, PT, R5, R165, PT ;  /* 0x000000a50500720c */ /* 0x000fe20003f66270 */
[----:B--2---:R-:W-:Y:S01]  /*fbe0*/  VIADD R77, R12, 0xfffffe99 ;  /* 0xfffffe990c4d7836 */ /* 0x004fe20000000000 */
[----:B------:R-:W-:Y:S01]  /*fbf0*/  FSEL R191, R191, -INF , !P4 ;  /* 0xff800000bfbf7808 */ /* 0x000fe20006000000 */
[----:B------:R2:W5:Y:S01]  /*fc00*/  MUFU.TANH R5, R75 ;  /* 0x0000004b00057308 */ /* 0x0005620000002400 */
[----:B------:R-:W-:-:S02]  /*fc10*/  FSEL R182, R55, -INF , !P3 ;  /* 0xff80000037b67808 */ /* 0x000fc40005800000 */
[C---:B------:R-:W-:Y:S02]  /*fc20*/  ISETP.GE.AND P4, PT, R44.reuse, R212, PT ;  /* 0x000000d42c00720c */ /* 0x040fe40003f86270 */
[-C--:B------:R-:W-:Y:S01]  /*fc30*/  ISETP.GE.AND P3, PT, R44, R165.reuse, PT ;  /* 0x000000a52c00720c */ /* 0x080fe20003f66270 */
[----:B---3--:R-:W-:Y:S01]  /*fc40*/  VIADD R74, R12, 0xfffffea8 ;  /* 0xfffffea80c4a7836 */ /* 0x008fe20000000000 */
[----:B------:R-:W-:Y:S01]  /*fc50*/  I2FP.F32.U32 R44, R44 ;  /* 0x0000002c002c7245 */ /* 0x000fe20000201000 */
[----:B------:R3:W5:Y:S01]  /*fc60*/  MUFU.TANH R41, R73 ;  /* 0x0000004900297308 */ /* 0x0007620000002400 */
[----:B------:R-:W-:Y:S02]  /*fc70*/  FSEL R188, R188, -INF , !P6 ;  /* 0xff800000bcbc7808 */ /* 0x000fe40007000000 */
[----:B------:R-:W-:Y:S01]  /*fc80*/  FSEL R180, R72, -INF , !P5 ;  /* 0xff80000048b47808 */ /* 0x000fe20006800000 */
[C---:B------:R-:W-:Y:S01]  /*fc90*/  FFMA.FTZ R76, R44.reuse, UR5, R76 ;  /* 0x000000052c4c7c23 */ /* 0x040fe2000801004c */
[CC--:B------:R-:W-:Y:S01]  /*fca0*/  ISETP.GE.AND P6, PT, R171.reuse, R212.reuse, PT ;  /* 0x000000d4ab00720c */ /* 0x0c0fe20003fc6270 */
[----:B------:R-:W-:Y:S01]  /*fcb0*/  FFMA.FTZ R164, R44, UR5, R164 ;  /* 0x000000052ca47c23 */ /* 0x000fe200080100a4 */
[----:B------:R-:W-:Y:S01]  /*fcc0*/  ISETP.GE.AND P5, PT, R171, R165, PT ;  /* 0x000000a5ab00720c */ /* 0x000fe20003fa6270 */
[C---:B------:R-:W-:Y:S01]  /*fcd0*/  VIADD R44, R12.reuse, 0xfffffe80 ;  /* 0xfffffe800c2c7836 */ /* 0x040fe20000000000 */
[----:B------:R-:W-:Y:S01]  /*fce0*/  I2FP.F32.U32 R171, R171 ;  /* 0x000000ab00ab7245 */ /* 0x000fe20000201000 */
[----:B--2---:R-:W-:Y:S01]  /*fcf0*/  VIADD R75, R12, 0xfffffea1 ;  /* 0xfffffea10c4b7836 */ /* 0x004fe20000000000 */
[----:B------:R-:W-:Y:S01]  /*fd00*/  FSEL R186, R76, -INF , !P4 ;  /* 0xff8000004cba7808 */ /* 0x000fe20006000000 */
[----:B------:R-:W2:Y:S01]  /*fd10*/  MUFU.TANH R62, R62 ;  /* 0x0000003e003e7308 */ /* 0x000ea20000002400 */
[----:B------:R-:W-:Y:S01]  /*fd20*/  FSEL R179, R164, -INF , !P3 ;  /* 0xff800000a4b37808 */ /* 0x000fe20005800000 */
[C---:B------:R-:W-:Y:S01]  /*fd30*/  FFMA.FTZ R85, R171.reuse, UR5, R85 ;  /* 0x00000005ab557c23 */ /* 0x040fe20008010055 */
[----:B------:R-:W-:Y:S01]  /*fd40*/  FFMA.FTZ R171, R171, UR5, R184 ;  /* 0x00000005abab7c23 */ /* 0x000fe200080100b8 */
[----:B------:R-:W-:Y:S01]  /*fd50*/  ISETP.GE.AND P4, PT, R44, R212, PT ;  /* 0x000000d42c00720c */ /* 0x000fe20003f86270 */
[----:B---3--:R-:W-:Y:S01]  /*fd60*/  VIADD R73, R12, 0xfffffea9 ;  /* 0xfffffea90c497836 */ /* 0x008fe20000000000 */
[----:B------:R-:W-:-:S02]  /*fd70*/  ISETP.GE.AND P3, PT, R44, R165, PT ;  /* 0x000000a52c00720c */ /* 0x000fc40003f66270 */
[----:B------:R-:W-:Y:S01]  /*fd80*/  I2FP.F32.U32 R44, R44 ;  /* 0x0000002c002c7245 */ /* 0x000fe20000201000 */
[----:B------:R-:W3:Y:S01]  /*fd90*/  MUFU.TANH R63, R63 ;  /* 0x0000003f003f7308 */ /* 0x000ee20000002400 */
[----:B------:R-:W-:Y:S02]  /*fda0*/  FSEL R184, R85, -INF , !P6 ;  /* 0xff80000055b87808 */ /* 0x000fe40007000000 */
[----:B------:R-:W-:Y:S01]  /*fdb0*/  FSEL R171, R171, -INF , !P5 ;  /* 0xff800000abab7808 */ /* 0x000fe20006800000 */
[----:B----4-:R-:W-:Y:S01]  /*fdc0*/  FFMA.FTZ R170, R44, UR5, R219 ;  /* 0x000000052caa7c23 */ /* 0x010fe200080100db */
[----:B------:R-:W-:Y:S01]  /*fdd0*/  ISETP.GE.AND P6, PT, R126, R212, PT ;  /* 0x000000d47e00720c */ /* 0x000fe20003fc6270 */
[----:B------:R-:W-:Y:S01]  /*fde0*/  FFMA.FTZ R128, R44, UR5, R128 ;  /* 0x000000052c807c23 */ /* 0x000fe20008010080 */
[----:B------:R-:W-:Y:S01]  /*fdf0*/  ISETP.GE.AND P5, PT, R126, R165, PT ;  /* 0x000000a57e00720c */ /* 0x000fe20003fa6270 */
[----:B------:R-:W-:Y:S01]  /*fe00*/  VIADD R44, R12, 0xfffffe88 ;  /* 0xfffffe880c2c7836 */ /* 0x000fe20000000000 */
[----:B------:R-:W-:Y:S01]  /*fe10*/  I2FP.F32.U32 R126, R126 ;  /* 0x0000007e007e7245 */ /* 0x000fe20000201000 */
[----:B------:R-:W4:Y:S01]  /*fe20*/  MUFU.TANH R61, R61 ;  /* 0x0000003d003d7308 */ /* 0x000f220000002400 */
[----:B------:R-:W-:-:S02]  /*fe30*/  FSEL R170, R170, -INF , !P4 ;  /* 0xff800000aaaa7808 */ /* 0x000fc40006000000 */
[----:B------:R-:W-:Y:S01]  /*fe40*/  ISETP.GE.AND P4, PT, R44, R212, PT ;  /* 0x000000d42c00720c */ /* 0x000fe20003f86270 */
[C---:B------:R-:W-:Y:S01]  /*fe50*/  FFMA.FTZ R169, R126.reuse, UR5, R220 ;  /* 0x000000057ea97c23 */ /* 0x040fe200080100dc */
[----:B------:R-:W-:Y:S01]  /*fe60*/  FFMA.FTZ R126, R126, UR5, R129 ;  /* 0x000000057e7e7c23 */ /* 0x000fe20008010081 */
[----:B------:R-:W-:Y:S02]  /*fe70*/  FSEL R129, R128, -INF , !P3 ;  /* 0xff80000080817808 */ /* 0x000fe40005800000 */
[-C--:B------:R-:W-:Y:S01]  /*fe80*/  ISETP.GE.AND P3, PT, R44, R165.reuse, PT ;  /* 0x000000a52c00720c */ /* 0x080fe20003f66270 */
[----:B------:R-:W4:Y:S01]  /*fe90*/  MUFU.TANH R60, R60 ;  /* 0x0000003c003c7308 */ /* 0x000f220000002400 */
        /* <DEDUP_REMOVED lines=8> */
[----:B------:R-:W-:Y:S01]  /*ff20*/  I2FP.F32.U32 R81, R81 ;  /* 0x0000005100517245 */ /* 0x000fe20000201000 */
[----:B------:R-:W4:Y:S01]  /*ff30*/  MUFU.TANH R58, R58 ;  /* 0x0000003a003a7308 */ /* 0x000f220000002400 */
[----:B------:R-:W-:-:S02]  /*ff40*/  FSEL R168, R168, -INF , !P4 ;  /* 0xff800000a8a87808 */ /* 0x000fc40006000000 */
[----:B------:R-:W-:Y:S01]  /*ff50*/  FSEL R125, R125, -INF , !P3 ;  /* 0xff8000007d7d7808 */ /* 0x000fe20005800000 */
[C---:B------:R-:W-:Y:S01]  /*ff60*/  FFMA.FTZ R124, R81.reuse, UR5, R124 ;  /* 0x00000005517c7c23 */ /* 0x040fe2000801007c */
[----:B------:R-:W-:Y:S01]  /*ff70*/  FFMA.FTZ R81, R81, UR5, R130 ;  /* 0x0000000551517c23 */ /* 0x000fe20008010082 */
[C---:B------:R-:W-:Y:S02]  /*ff80*/  ISETP.GE.AND P4, PT, R80.reuse, R212, PT ;  /* 0x000000d45000720c */ /* 0x040fe40003f86270 */
        /* <DEDUP_REMOVED lines=15> */
[C---:B------:R-:W-:Y:S01]  /*10080*/  ISETP.GE.AND P4, PT, R78.reuse, R212, PT ;  /* 0x000000d44e00720c */ /* 0x040fe20003f86270 */
[----:B------:R-:W4:Y:S01]  /*10090*/  MUFU.TANH R50, R50 ;  /* 0x0000003200327308 */ /* 0x000f220000002400 */
        /* <DEDUP_REMOVED lines=8> */
[----:B------:R-:W4:Y:S01]  /*10120*/  MUFU.TANH R46, R46 ;  /* 0x0000002e002e7308 */ /* 0x000f220000002400 */
[----:B------:R-:W-:Y:S02]  /*10130*/  I2FP.F32.U32 R77, R77 ;  /* 0x0000004d004d7245 */ /* 0x000fe40000201000 */
[----:B------:R-:W-:Y:S02]  /*10140*/  IADD3 R76, PT, PT, R12, -0x160, RZ ;  /* 0xfffffea00c4c7810 */ /* 0x000fe40007ffe0ff */
[----:B------:R-:W-:Y:S01]  /*10150*/  FSEL R78, R78, -INF , !P3 ;  /* 0xff8000004e4e7808 */ /* 0x000fe20005800000 */
[C---:B------:R-:W-:Y:S01]  /*10160*/  FFMA.FTZ R103, R77.reuse, UR5, R104 ;  /* 0x000000054d677c23 */ /* 0x040fe20008010068 */
[----:B------:R-:W-:Y:S01]  /*10170*/  FFMA.FTZ R77, R77, UR5, R108 ;  /* 0x000000054d4d7c23 */ /* 0x000fe2000801006c */
[----:B------:R-:W-:Y:S01]  /*10180*/  FSEL R104, R115, -INF , !P4 ;  /* 0xff80000073687808 */ /* 0x000fe20006000000 */
[----:B------:R-:W4:Y:S01]  /*10190*/  MUFU.TANH R47, R47 ;  /* 0x0000002f002f7308 */ /* 0x000f220000002400 */
[----:B------:R-:W-:-:S02]  /*101a0*/  ISETP.GE.AND P4, PT, R76, R212, PT ;  /* 0x000000d44c00720c */ /* 0x000fc40003f86270 */
[-C--:B------:R-:W-:Y:S02]  /*101b0*/  ISETP.GE.AND P3, PT, R76, R165.reuse, PT ;  /* 0x000000a54c00720c */ /* 0x080fe40003f66270 */
[----:B------:R-:W-:Y:S02]  /*101c0*/  I2FP.F32.U32 R76, R76 ;  /* 0x0000004c004c7245 */ /* 0x000fe40000201000 */
[----:B------:R-:W-:Y:S01]  /*101d0*/  FSEL R103, R103, -INF , !P6 ;  /* 0xff80000067677808 */ /* 0x000fe20007000000 */
[----:B------:R-:W4:Y:S01]  /*101e0*/  MUFU.TANH R45, R45 ;  /* 0x0000002d002d7308 */ /* 0x000f220000002400 */
[----:B------:R-:W-:Y:S01]  /*101f0*/  FSEL R77, R77, -INF , !P5 ;  /* 0xff8000004d4d7808 */ /* 0x000fe20006800000 */
[C---:B------:R-:W-:Y:S01]  /*10200*/  FFMA.FTZ R97, R76.reuse, UR5, R97 ;  /* 0x000000054c617c23 */ /* 0x040fe20008010061 */
[C---:B------:R-:W-:Y:S01]  /*10210*/  ISETP.GE.AND P6, PT, R75.reuse, R212, PT ;  /* 0x000000d44b00720c */ /* 0x040fe20003fc6270 */
[----:B------:R-:W-:Y:S01]  /*10220*/  FFMA.FTZ R76, R76, UR5, R96 ;  /* 0x000000054c4c7c23 */ /* 0x000fe20008010060 */
[----:B------:R-:W-:-:S02]  /*10230*/  ISETP.GE.AND P5, PT, R75, R165, PT ;  /* 0x000000a54b00720c */ /* 0x000fc40003fa6270 */
[----:B------:R-:W-:Y:S01]  /*10240*/  I2FP.F32.U32 R75, R75 ;  /* 0x0000004b004b7245 */ /* 0x000fe20000201000 */
[----:B------:R-:W4:Y:S01]  /*10250*/  MUFU.TANH R43, R43 ;  /* 0x0000002b002b7308 */ /* 0x000f220000002400 */
[----:B------:R-:W-:Y:S02]  /*10260*/  FSEL R102, R97, -INF , !P4 ;  /* 0xff80000061667808 */ /* 0x000fe40006000000 */
[----:B------:R-:W-:Y:S01]  /*10270*/  FSEL R76, R76, -INF , !P3 ;  /* 0xff8000004c4c7808 */ /* 0x000fe20005800000 */
[C---:B------:R-:W-:Y:S01]  /*10280*/  FFMA.FTZ R101, R75.reuse, UR5, R123 ;  /* 0x000000054b657c23 */ /* 0x040fe2000801007b */
[----:B-1----:R-:W-:Y:S01]  /*10290*/  FFMA.FTZ R75, R75, UR5, R95 ;  /* 0x000000054b4b7c23 */ /* 0x002fe2000801005f */
[C---:B------:R-:W-:Y:S02]  /*102a0*/  ISETP.GE.AND P4, PT, R74.reuse, R212, PT ;  /* 0x000000d44a00720c */ /* 0x040fe40003f86270 */
[----:B------:R-:W-:Y:S01]  /*102b0*/  ISETP.GE.AND P3, PT, R74, R165, PT ;  /* 0x000000a54a00720c */ /* 0x000fe20003f66270 */
[----:B------:R-:W1:Y:S01]  /*102c0*/  MUFU.TANH R39, R39 ;  /* 0x0000002700277308 */ /* 0x000e620000002400 */
[----:B------:R-:W-:-:S02]  /*102d0*/  I2FP.F32.U32 R74, R74 ;  /* 0x0000004a004a7245 */ /* 0x000fc40000201000 */
[----:B------:R-:W-:Y:S02]  /*102e0*/  FSEL R101, R101, -INF , !P6 ;  /* 0xff80000065657808 */ /* 0x000fe40007000000 */
[----:B------:R-:W-:Y:S01]  /*102f0*/  FSEL R75, R75, -INF , !P5 ;  /* 0xff8000004b4b7808 */ /* 0x000fe20006800000 */
[C---:B------:R-:W-:Y:S01]  /*10300*/  FFMA.FTZ R87, R74.reuse, UR5, R87 ;  /* 0x000000054a577c23 */ /* 0x040fe20008010057 */
[C---:B------:R-:W-:Y:S01]  /*10310*/  ISETP.GE.AND P6, PT, R73.reuse, R212, PT ;  /* 0x000000d44900720c */ /* 0x040fe20003fc6270 */
[----:B------:R-:W-:Y:S01]  /*10320*/  FFMA.FTZ R74, R74, UR5, R84 ;  /* 0x000000054a4a7c23 */ /* 0x000fe20008010054 */
[----:B------:R-:W-:Y:S01]  /*10330*/  ISETP.GE.AND P5, PT, R73, R165, PT ;  /* 0x000000a54900720c */ /* 0x000fe20003fa6270 */
[----:B------:R-:W-:Y:S01]  /*10340*/  MUFU.TANH R42, R42 ;  /* 0x0000002a002a7308 */ /* 0x000fe20000002400 */
[----:B------:R-:W-:Y:S02]  /*10350*/  I2FP.F32.U32 R73, R73 ;  /* 0x0000004900497245 */ /* 0x000fe40000201000 */
[----:B------:R-:W-:-:S02]  /*10360*/  IADD3 R54, PT, PT, R12, -0x150, RZ ;  /* 0xfffffeb00c367810 */ /* 0x000fc40007ffe0ff */
[----:B------:R-:W-:Y:S01]  /*10370*/  FSEL R100, R87, -INF , !P4 ;  /* 0xff80000057647808 */ /* 0x000fe20006000000 */
[C---:B------:R-:W-:Y:S01]  /*10380*/  FFMA.FTZ R86, R73.reuse, UR5, R86 ;  /* 0x0000000549567c23 */ /* 0x040fe20008010056 */
[----:B------:R-:W-:Y:S01]  /*10390*/  FFMA.FTZ R73, R73, UR5, R83 ;  /* 0x0000000549497c23 */ /* 0x000fe20008010053 */
[----:B------:R-:W-:Y:S01]  /*103a0*/  FSEL R74, R74, -INF , !P3 ;  /* 0xff8000004a4a7808 */ /* 0x000fe20005800000 */
[----:B------:R-:W-:Y:S01]  /*103b0*/  MUFU.TANH R38, R38 ;  /* 0x0000002600267308 */ /* 0x000fe20000002400 */
[C---:B------:R-:W-:Y:S02]  /*103c0*/  ISETP.GE.AND P4, PT, R54.reuse, R212, PT ;  /* 0x000000d43600720c */ /* 0x040fe40003f86270 */
[-C--:B------:R-:W-:Y:S02]  /*103d0*/  ISETP.GE.AND P3, PT, R54, R165.reuse, PT ;  /* 0x000000a53600720c */ /* 0x080fe40003f66270 */
[----:B------:R-:W-:Y:S02]  /*103e0*/  I2FP.F32.U32 R54, R54 ;  /* 0x0000003600367245 */ /* 0x000fe40000201000 */
[----:B------:R-:W-:Y:S01]  /*103f0*/  FSEL R99, R86, -INF , !P6 ;  /* 0xff80000056637808 */ /* 0x000fe20007000000 */
[----:B------:R-:W-:Y:S01]  /*10400*/  MUFU.TANH R37, R37 ;  /* 0x0000002500257308 */ /* 0x000fe20000002400 */
[----:B------:R-:W-:Y:S01]  /*10410*/  FSEL R73, R73, -INF , !P5 ;  /* 0xff80000049497808 */ /* 0x000fe20006800000 */
[----:B------:R-:W-:Y:S01]  /*10420*/  FFMA.FTZ R68, R54, UR5, R68 ;  /* 0x0000000536447c23 */ /* 0x000fe20008010044 */
[----:B------:R-:W-:Y:S01]  /*10430*/  ISETP.GE.AND P6, PT, R44, R212, PT ;  /* 0x000000d42c00720c */ /* 0x000fe20003fc6270 */
[----:B-----5:R-:W-:Y:S01]  /*10440*/  FFMA.FTZ R64, R54, UR5, R64 ;  /* 0x0000000536407c23 */ /* 0x020fe20008010040 */
[----:B------:R-:W-:-:S02]  /*10450*/  ISETP.GE.AND P5, PT, R44, R165, PT ;  /* 0x000000a52c00720c */ /* 0x000fc40003fa6270 */
[----:B------:R-:W-:Y:S01]  /*10460*/  I2FP.F32.U32 R44, R44 ;  /* 0x0000002c002c7245 */ /* 0x000fe20000201000 */
[----:B------:R-:W-:Y:S01]  /*10470*/  MUFU.TANH R34, R34 ;  /* 0x0000002200227308 */ /* 0x000fe20000002400 */
[----:B------:R-:W-:Y:S02]  /*10480*/  FSEL R98, R68, -INF , !P4 ;  /* 0xff80000044627808 */ /* 0x000fe40006000000 */
[----:B------:R-:W-:Y:S01]  /*10490*/  FSEL R72, R64, -INF , !P3 ;  /* 0xff80000040487808 */ /* 0x000fe20005800000 */
[C---:B------:R-:W-:Y:S01]  /*104a0*/  FFMA.FTZ R69, R44.reuse, UR5, R69 ;  /* 0x000000052c457c23 */ /* 0x040fe20008010045 */
[----:B------:R-:W-:Y:S01]  /*104b0*/  FFMA.FTZ R65, R44, UR5, R65 ;  /* 0x000000052c417c23 */ /* 0x000fe20008010041 */
[----:B------:R-:W-:Y:S01]  /*104c0*/  VIADD R44, R12, 0xfffffeb9 ;  /* 0xfffffeb90c2c7836 */ /* 0x000fe20000000000 */
[C---:B------:R-:W-:Y:S01]  /*104d0*/  ISETP.GE.AND P4, PT, R70.reuse, R212, PT ;  /* 0x000000d44600720c */ /* 0x040fe20003f86270 */
[----:B------:R-:W-:Y:S01]  /*104e0*/  MUFU.TANH R35, R35 ;  /* 0x0000002300237308 */ /* 0x000fe20000002400 */
[----:B------:R-:W-:-:S02]  /*104f0*/  ISETP.GE.AND P3, PT, R70, R165, PT ;  /* 0x000000a54600720c */ /* 0x000fc40003f66270 */
[----:B------:R-:W-:Y:S02]  /*10500*/  I2FP.F32.U32 R70, R70 ;  /* 0x0000004600467245 */ /* 0x000fe40000201000 */
[----:B------:R-:W-:Y:S02]  /*10510*/  FSEL R97, R69, -INF , !P6 ;  /* 0xff80000045617808 */ /* 0x000fe40007000000 */
[----:B------:R-:W-:Y:S01]  /*10520*/  FSEL R71, R65, -INF , !P5 ;  /* 0xff80000041477808 */ /* 0x000fe20006800000 */
[----:B------:R-:W-:Y:S01]  /*10530*/  FFMA.FTZ R96, R70, UR5, R4 ;  /* 0x0000000546607c23 */ /* 0x000fe20008010004 */
[----:B------:R-:W-:Y:S01]  /*10540*/  ISETP.GE.AND P6, PT, R44, R212, PT ;  /* 0x000000d42c00720c */ /* 0x000fe20003fc6270 */
[----:B------:R-:W-:Y:S01]  /*10550*/  FFMA.FTZ R70, R70, UR5, R6 ;  /* 0x0000000546467c23 */ /* 0x000fe20008010006 */
[----:B------:R-:W-:Y:S01]  /*10560*/  ISETP.GE.AND P5, PT, R44, R165, PT ;  /* 0x000000a52c00720c */ /* 0x000fe20003fa6270 */
[C---:B------:R-:W-:Y:S01]  /*10570*/  VIADD R4, R12.reuse, 0xfffffec1 ;  /* 0xfffffec10c047836 */ /* 0x040fe20000000000 */
[----:B------:R-:W-:Y:S01]  /*10580*/  I2FP.F32.U32 R44, R44 ;  /* 0x0000002c002c7245 */ /* 0x000fe20000201000 */
[----:B------:R-:W-:Y:S01]  /*10590*/  MUFU.TANH R33, R33 ;  /* 0x0000002100217308 */ /* 0x000fe20000002400 */
[----:B------:R-:W-:-:S02]  /*105a0*/  IADD3 R6, PT, PT, R12, -0x140, RZ ;  /* 0xfffffec00c067810 */ /* 0x000fc40007ffe0ff */
[----:B------:R-:W-:Y:S01]  /*105b0*/  FSEL R96, R96, -INF , !P4 ;  /* 0xff80000060607808 */ /* 0x000fe20006000000 */
[C---:B------:R-:W-:Y:S01]  /*105c0*/  FFMA.FTZ R95, R44.reuse, UR5, R5 ;  /* 0x000000052c5f7c23 */ /* 0x040fe20008010005 */
[----:B------:R-:W-:Y:S01]  /*105d0*/  I2FP.F32.U32 R5, R6 ;  /* 0x0000000600057245 */ /* 0x000fe20000201000 */
[----:B------:R-:W-:Y:S01]  /*105e0*/  FFMA.FTZ R41, R44, UR5, R41 ;  /* 0x000000052c297c23 */ /* 0x000fe20008010029 */
[----:B------:R-:W-:Y:S01]  /*105f0*/  FSEL R70, R70, -INF , !P3 ;  /* 0xff80000046467808 */ /* 0x000fe20005800000 */
[----:B------:R-:W-:Y:S01]  /*10600*/  MUFU.TANH R31, R31 ;  /* 0x0000001f001f7308 */ /* 0x000fe20000002400 */
[C---:B------:R-:W-:Y:S01]  /*10610*/  ISETP.GE.AND P4, PT, R6.reuse, R212, PT ;  /* 0x000000d40600720c */ /* 0x040fe20003f86270 */
[C---:B------:R-:W-:Y:S01]  /*10620*/  FFMA.FTZ R67, R5.reuse, UR5, R67 ;  /* 0x0000000505437c23 */ /* 0x040fe20008010043 */
[----:B--2---:R-:W-:Y:S01]  /*10630*/  FFMA.FTZ R62, R5, UR5, R62 ;  /* 0x00000005053e7c23 */ /* 0x004fe2000801003e */
[----:B------:R-:W-:Y:S01]  /*10640*/  ISETP.GE.AND P3, PT, R6, R165, PT ;  /* 0x000000a50600720c */ /* 0x000fe20003f66270 */
[----:B------:R-:W-:Y:S01]  /*10650*/  VIADD R5, R12, 0xfffffec8 ;  /* 0xfffffec80c057836 */ /* 0x000fe20000000000 */
[----:B------:R-:W-:-:S02]  /*10660*/  FSEL R95, R95, -INF , !P6 ;  /* 0xff8000005f5f7808 */ /* 0x000fc40007000000 */
[----:B------:R-:W-:Y:S01]  /*10670*/  FSEL R69, R41, -INF , !P5 ;  /* 0xff80000029457808 */ /* 0x000fe20006800000 */
[----:B------:R-:W-:Y:S01]  /*10680*/  MUFU.TANH R29, R29 ;  /* 0x0000001d001d7308 */ /* 0x000fe20000002400 */
[C---:B------:R-:W-:Y:S02]  /*10690*/  ISETP.GE.AND P6, PT, R4.reuse, R212, PT ;  /* 0x000000d40400720c */ /* 0x040fe40003fc6270 */
[----:B------:R-:W-:Y:S02]  /*106a0*/  ISETP.GE.AND P5, PT, R4, R165, PT ;  /* 0x000000a50400720c */ /* 0x000fe40003fa6270 */
[----:B------:R-:W-:Y:S02]  /*106b0*/  FSEL R94, R67, -INF , !P4 ;  /* 0xff800000435e7808 */ /* 0x000fe40006000000 */
[----:B------:R-:W-:Y:S01]  /*106c0*/  FSEL R68, R62, -INF , !P3 ;  /* 0xff8000003e447808 */ /* 0x000fe20005800000 */
[----:B------:R-:W-:Y:S01]  /*106d0*/  MUFU.TANH R30, R30 ;  /* 0x0000001e001e7308 */ /* 0x000fe20000002400 */
[----:B------:R-:W-:-:S02]  /*106e0*/  I2FP.F32.U32 R4, R4 ;  /* 0x0000000400047245 */ /* 0x000fc40000201000 */
[C---:B------:R-:W-:Y:S02]  /*106f0*/  ISETP.GE.AND P4, PT, R5.reuse, R212, PT ;  /* 0x000000d40500720c */ /* 0x040fe40003f86270 */
[----:B------:R-:W-:Y:S01]  /*10700*/  ISETP.GE.AND P3, PT, R5, R165, PT ;  /* 0x000000a50500720c */ /* 0x000fe20003f66270 */
[C---:B---3--:R-:W-:Y:S01]  /*10710*/  FFMA.FTZ R63, R4.reuse, UR5, R63 ;  /* 0x00000005043f7c23 */ /* 0x048fe2000801003f */
[----:B------:R-:W-:Y:S01]  /*10720*/  I2FP.F32.U32 R5, R5 ;  /* 0x0000000500057245 */ /* 0x000fe20000201000 */
[----:B----4-:R-:W-:Y:S01]  /*10730*/  FFMA.FTZ R61, R4, UR5, R61 ;  /* 0x00000005043d7c23 */ /* 0x010fe2000801003d */
[C---:B------:R-:W-:Y:S01]  /*10740*/  VIADD R4, R12.reuse, 0xfffffec9 ;  /* 0xfffffec90c047836 */ /* 0x040fe20000000000 */
[----:B------:R-:W-:Y:S01]  /*10750*/  MUFU.TANH R27, R27 ;  /* 0x0000001b001b7308 */ /* 0x000fe20000002400 */
[----:B------:R-:W-:Y:S01]  /*10760*/  FSEL R93, R63, -INF , !P6 ;  /* 0xff8000003f5d7808 */ /* 0x000fe20007000000 */
[C---:B------:R-:W-:Y:S01]  /*10770*/  FFMA.FTZ R60, R5.reuse, UR5, R60 ;  /* 0x00000005053c7c23 */ /* 0x040fe2000801003c */
[----:B------:R-:W-:Y:S01]  /*10780*/  FFMA.FTZ R58, R5, UR5, R58 ;  /* 0x00000005053a7c23 */ /* 0x000fe2000801003a */
[----:B------:R-:W-:-:S02]  /*10790*/  IADD3 R5, PT, PT, R12, -0x130, RZ ;  /* 0xfffffed00c057810 */ /* 0x000fc40007ffe0ff */
[----:B------:R-:W-:Y:S02]  /*107a0*/  FSEL R67, R61, -INF , !P5 ;  /* 0xff8000003d437808 */ /* 0x000fe40006800000 */
[C---:B------:R-:W-:Y:S01]  /*107b0*/  ISETP.GE.AND P6, PT, R4.reuse, R212, PT ;  /* 0x000000d40400720c */ /* 0x040fe20003fc6270 */
[----:B------:R-:W-:Y:S01]  /*107c0*/  MUFU.TANH R26, R26 ;  /* 0x0000001a001a7308 */ /* 0x000fe20000002400 */
[----:B------:R-:W-:Y:S02]  /*107d0*/  ISETP.GE.AND P5, PT, R4, R165, PT ;  /* 0x000000a50400720c */ /* 0x000fe40003fa6270 */
[----:B------:R-:W-:Y:S02]  /*107e0*/  FSEL R92, R60, -INF , !P4 ;  /* 0xff8000003c5c7808 */ /* 0x000fe40006000000 */
[----:B------:R-:W-:Y:S02]  /*107f0*/  FSEL R66, R58, -INF , !P3 ;  /* 0xff8000003a427808 */ /* 0x000fe40005800000 */
[----:B------:R-:W-:Y:S01]  /*10800*/  I2FP.F32.U32 R4, R4 ;  /* 0x0000000400047245 */ /* 0x000fe20000201000 */
[----:B------:R-:W-:Y:S01]  /*10810*/  MUFU.TANH R22, R22 ;  /* 0x0000001600167308 */ /* 0x000fe20000002400 */
[----:B------:R-:W-:-:S02]  /*10820*/  ISETP.GE.AND P4, PT, R5, R212, PT ;  /* 0x000000d40500720c */ /* 0x000fc40003f86270 */
[----:B------:R-:W-:Y:S01]  /*10830*/  ISETP.GE.AND P3, PT, R5, R165, PT ;  /* 0x000000a50500720c */ /* 0x000fe20003f66270 */
[C---:B------:R-:W-:Y:S01]  /*10840*/  FFMA.FTZ R59, R4.reuse, UR5, R59 ;  /* 0x00000005043b7c23 */ /* 0x040fe2000801003b */
[----:B------:R-:W-:Y:S01]  /*10850*/  I2FP.F32.U32 R5, R5 ;  /* 0x0000000500057245 */ /* 0x000fe20000201000 */
[----:B------:R-:W-:Y:S01]  /*10860*/  FFMA.FTZ R51, R4, UR5, R51 ;  /* 0x0000000504337c23 */ /* 0x000fe20008010033 */
[C---:B------:R-:W-:Y:S01]  /*10870*/  VIADD R4, R12.reuse, 0xfffffed1 ;  /* 0xfffffed10c047836 */ /* 0x040fe20000000000 */
[----:B------:R-:W-:Y:S01]  /*10880*/  MUFU.TANH R23, R23 ;  /* 0x0000001700177308 */ /* 0x000fe20000002400 */
[----:B------:R-:W-:Y:S01]  /*10890*/  FSEL R91, R59, -INF , !P6 ;  /* 0xff8000003b5b7808 */ /* 0x000fe20007000000 */
[C---:B------:R-:W-:Y:S01]  /*108a0*/  FFMA.FTZ R50, R5.reuse, UR5, R50 ;  /* 0x0000000505327c23 */ /* 0x040fe20008010032 */
[----:B------:R-:W-:Y:S01]  /*108b0*/  FFMA.FTZ R46, R5, UR5, R46 ;  /* 0x00000005052e7c23 */ /* 0x000fe2000801002e */
[----:B------:R-:W-:Y:S01]  /*108c0*/  VIADD R5, R12, 0xfffffed8 ;  /* 0xfffffed80c057836 */ /* 0x000fe20000000000 */
[----:B------:R-:W-:-:S02]  /*108d0*/  FSEL R65, R51, -INF , !P5 ;  /* 0xff80000033417808 */ /* 0x000fc40006800000 */
[C---:B------:R-:W-:Y:S01]  /*108e0*/  ISETP.GE.AND P6, PT, R4.reuse, R212, PT ;  /* 0x000000d40400720c */ /* 0x040fe20003fc6270 */
[----:B------:R-:W-:Y:S01]  /*108f0*/  MUFU.TANH R21, R21 ;  /* 0x0000001500157308 */ /* 0x000fe20000002400 */
[----:B------:R-:W-:Y:S01]  /*10900*/  BAR.SYNC.DEFER_BLOCKING 0x0 ;  /* 0x0000000000007b1d */ /* 0x000fe20000010000 */
        /* <DEDUP_REMOVED lines=11> */
[----:B------:R-:W2:Y:S01]  /*109c0*/  MUFU.TANH R19, R19 ;  /* 0x0000001300137308 */ /* 0x000ea20000002400 */
[----:B------:R-:W-:Y:S01]  /*109d0*/  FSEL R89, R47, -INF , !P6 ;  /* 0xff8000002f597808 */ /* 0x000fe20007000000 */
[C---:B------:R-:W-:Y:S01]  /*109e0*/  FFMA.FTZ R43, R5.reuse, UR5, R43 ;  /* 0x00000005052b7c23 */ /* 0x040fe2000801002b */
[----:B-1----:R-:W-:Y:S01]  /*109f0*/  FFMA.FTZ R39, R5, UR5, R39 ;  /* 0x0000000505277c23 */ /* 0x002fe20008010027 */
[----:B------:R-:W-:Y:S02]  /*10a00*/  IADD3 R5, PT, PT, R12, -0x120, RZ ;  /* 0xfffffee00c057810 */ /* 0x000fe40007ffe0ff */
[----:B------:R-:W-:-:S02]  /*10a10*/  FSEL R63, R45, -INF , !P5 ;  /* 0xff8000002d3f7808 */ /* 0x000fc40006800000 */
[C---:B------:R-:W-:Y:S01]  /*10a20*/  ISETP.GE.AND P6, PT, R4.reuse, R212, PT ;  /* 0x000000d40400720c */ /* 0x040fe20003fc6270 */
[----:B------:R-:W1:Y:S01]  /*10a30*/  MUFU.TANH R17, R17 ;  /* 0x0000001100117308 */ /* 0x000e620000002400 */
[----:B------:R-:W-:Y:S02]  /*10a40*/  ISETP.GE.AND P5, PT, R4, R165, PT ;  /* 0x000000a50400720c */ /* 0x000fe40003fa6270 */
[----:B------:R-:W-:Y:S02]  /*10a50*/  FSEL R88, R43, -INF , !P4 ;  /* 0xff8000002b587808 */ /* 0x000fe40006000000 */
[----:B------:R-:W-:Y:S02]  /*10a60*/  FSEL R62, R39, -INF , !P3 ;  /* 0xff800000273e7808 */ /* 0x000fe40005800000 */
[----:B------:R-:W-:Y:S01]  /*10a70*/  I2FP.F32.U32 R4, R4 ;  /* 0x0000000400047245 */ /* 0x000fe20000201000 */
[----:B--2---:R-:W-:Y:S01]  /*10a80*/  FFMA.FTZ R19, R15, UR5, R19 ;  /* 0x000000050f137c23 */ /* 0x004fe20008010013 */
[----:B------:R-:W-:-:S02]  /*10a90*/  ISETP.GE.AND P4, PT, R5, R212, PT ;  /* 0x000000d40500720c */ /* 0x000fc40003f86270 */
[----:B------:R-:W-:Y:S01]  /*10aa0*/  ISETP.GE.AND P3, PT, R5, R165, PT ;  /* 0x000000a50500720c */ /* 0x000fe20003f66270 */
[C---:B------:R-:W-:Y:S01]  /*10ab0*/  FFMA.FTZ R42, R4.reuse, UR5, R42 ;  /* 0x00000005042a7c23 */ /* 0x040fe2000801002a */
[----:B------:R-:W-:Y:S01]  /*10ac0*/  I2FP.F32.U32 R5, R5 ;  /* 0x0000000500057245 */ /* 0x000fe20000201000 */
[----:B------:R-:W-:Y:S01]  /*10ad0*/  FFMA.FTZ R38, R4, UR5, R38 ;  /* 0x0000000504267c23 */ /* 0x000fe20008010026 */
[C---:B------:R-:W-:Y:S01]  /*10ae0*/  VIADD R4, R12.reuse, 0xfffffee1 ;  /* 0xfffffee10c047836 */ /* 0x040fe20000000000 */
[----:B------:R-:W-:Y:S02]  /*10af0*/  FSEL R109, R19, -INF , !P2 ;  /* 0xff800000136d7808 */ /* 0x000fe40005000000 */
[C---:B------:R-:W-:Y:S01]  /*10b00*/  FFMA.FTZ R37, R5.reuse, UR5, R37 ;  /* 0x0000000505257c23 */ /* 0x040fe20008010025 */
[----:B------:R-:W-:Y:S01]  /*10b10*/  FFMA.FTZ R34, R5, UR5, R34 ;  /* 0x0000000505227c23 */ /* 0x000fe20008010022 */
[----:B------:R-:W-:Y:S01]  /*10b20*/  VIADD R5, R12, 0xfffffee8 ;  /* 0xfffffee80c057836 */ /* 0x000fe20000000000 */
[----:B------:R-:W-:-:S02]  /*10b30*/  FSEL R87, R42, -INF , !P6 ;  /* 0xff8000002a577808 */ /* 0x000fc40007000000 */
[----:B------:R-:W-:Y:S02]  /*10b40*/  FSEL R61, R38, -INF , !P5 ;  /* 0xff800000263d7808 */ /* 0x000fe40006800000 */
[C---:B------:R-:W-:Y:S02]  /*10b50*/  ISETP.GE.AND P6, PT, R4.reuse, R212, PT ;  /* 0x000000d40400720c */ /* 0x040fe40003fc6270 */
[----:B------:R-:W-:Y:S02]  /*10b60*/  ISETP.GE.AND P5, PT, R4, R165, PT ;  /* 0x000000a50400720c */ /* 0x000fe40003fa6270 */
[----:B------:R-:W-:Y:S02]  /*10b70*/  FSEL R86, R37, -INF , !P4 ;  /* 0xff80000025567808 */ /* 0x000fe40006000000 */
[----:B------:R-:W-:Y:S02]  /*10b80*/  FSEL R60, R34, -INF , !P3 ;  /* 0xff800000223c7808 */ /* 0x000fe40005800000 */
[----:B------:R-:W-:-:S02]  /*10b90*/  I2FP.F32.U32 R4, R4 ;  /* 0x0000000400047245 */ /* 0x000fc40000201000 */
[C---:B------:R-:W-:Y:S02]  /*10ba0*/  ISETP.GE.AND P4, PT, R5.reuse, R212, PT ;  /* 0x000000d40500720c */ /* 0x040fe40003f86270 */
[----:B------:R-:W-:Y:S01]  /*10bb0*/  ISETP.GE.AND P3, PT, R5, R165, PT ;  /* 0x000000a50500720c */ /* 0x000fe20003f66270 */
[C---:B------:R-:W-:Y:S01]  /*10bc0*/  FFMA.FTZ R35, R4.reuse, UR5, R35 ;  /* 0x0000000504237c23 */ /* 0x040fe20008010023 */
[----:B------:R-:W-:Y:S01]  /*10bd0*/  I2FP.F32.U32 R5, R5 ;  /* 0x0000000500057245 */ /* 0x000fe20000201000 */
[----:B------:R-:W-:Y:S01]  /*10be0*/  FFMA.FTZ R33, R4, UR5, R33 ;  /* 0x0000000504217c23 */ /* 0x000fe20008010021 */
[C---:B------:R-:W-:Y:S02]  /*10bf0*/  VIADD R4, R12.reuse, 0xfffffee9 ;  /* 0xfffffee90c047836 */ /* 0x040fe40000000000 */
[----:B------:R-:W-:Y:S01]  /*10c00*/  FSEL R85, R35, -INF , !P6 ;  /* 0xff80000023557808 */ /* 0x000fe20007000000 */
[C---:B------:R-:W-:Y:S01]  /*10c10*/  FFMA.FTZ R31, R5.reuse, UR5, R31 ;  /* 0x00000005051f7c23 */ /* 0x040fe2000801001f */
[----:B------:R-:W-:Y:S01]  /*10c20*/  FFMA.FTZ R29, R5, UR5, R29 ;  /* 0x00000005051d7c23 */ /* 0x000fe2000801001d */
[----:B------:R-:W-:-:S02]  /*10c30*/  IADD3 R5, PT, PT, R12, -0x110, RZ ;  /* 0xfffffef00c057810 */ /* 0x000fc40007ffe0ff */
        /* <DEDUP_REMOVED lines=12> */
[----:B------:R-:W-:Y:S02]  /*10d00*/  VIADD R12, R12, 0xfffffef1 ;  /* 0xfffffef10c0c7836 */ /* 0x000fe40000000000 */
[C---:B------:R-:W-:Y:S01]  /*10d10*/  FFMA.FTZ R26, R5.reuse, UR5, R26 ;  /* 0x00000005051a7c23 */ /* 0x040fe2000801001a */
[----:B------:R-:W-:Y:S01]  /*10d20*/  FSEL R83, R30, -INF , !P6 ;  /* 0xff8000001e537808 */ /* 0x000fe20007000000 */
[----:B------:R-:W-:Y:S01]  /*10d30*/  FFMA.FTZ R22, R5, UR5, R22 ;  /* 0x0000000505167c23 */ /* 0x000fe20008010016 */
[----:B------:R-:W-:-:S02]  /*10d40*/  I2FP.F32.U32 R5, R4 ;  /* 0x0000000400057245 */ /* 0x000fc40000201000 */
[----:B------:R-:W-:Y:S02]  /*10d50*/  FSEL R108, R26, -INF , !P4 ;  /* 0xff8000001a6c7808 */ /* 0x000fe40006000000 */
[C---:B------:R-:W-:Y:S01]  /*10d60*/  ISETP.GE.AND P6, PT, R12.reuse, R212, PT ;  /* 0x000000d40c00720c */ /* 0x040fe20003fc6270 */
[C---:B------:R-:W-:Y:S01]  /*10d70*/  FFMA.FTZ R18, R5.reuse, UR5, R18 ;  /* 0x0000000505127c23 */ /* 0x040fe20008010012 */
[----:B------:R-:W-:Y:S01]  /*10d80*/  ISETP.GE.AND P4, PT, R12, R165, PT ;  /* 0x000000a50c00720c */ /* 0x000fe20003f86270 */
[----:B-1----:R-:W-:Y:S01]  /*10d90*/  FFMA.FTZ R17, R5, UR5, R17 ;  /* 0x0000000505117c23 */ /* 0x002fe20008010011 */
[----:B------:R-:W-:Y:S02]  /*10da0*/  I2FP.F32.U32 R12, R12 ;  /* 0x0000000c000c7245 */ /* 0x000fe40000201000 */
[----:B------:R-:W-:Y:S02]  /*10db0*/  FSEL R57, R27, -INF , !P5 ;  /* 0xff8000001b397808 */ /* 0x000fe40006800000 */
[----:B------:R-:W-:Y:S01]  /*10dc0*/  FSEL R107, R22, -INF , !P3 ;  /* 0xff800000166b7808 */ /* 0x000fe20005800000 */
[C---:B------:R-:W-:Y:S01]  /*10dd0*/  FFMA.FTZ R23, R12.reuse, UR5, R23 ;  /* 0x000000050c177c23 */ /* 0x040fe20008010017 */
[----:B------:R-:W-:Y:S01]  /*10de0*/  FFMA.FTZ R21, R12, UR5, R21 ;  /* 0x000000050c157c23 */ /* 0x000fe20008010015 */
        /* <DEDUP_REMOVED lines=41> */
[----:B------:R-:W-:-:S07]  /*11080*/  LOP3.LUT R3, RZ, R5, RZ, 0x33, !PT ;  /* 0x00000005ff037212 */ /* 0x000fce00078e33ff */
[----:B------:R-:W-:-:S04]  /*11090*/  @P6 IADD3 R21, PT, PT, R21, 0x1, RZ ;  /* 0x0000000115156810 */ /* 0x000fc80007ffe0ff */
[----:B------:R-:W-:Y:S01]  /*110a0*/  @P3 VIADD R12, R12, 0x1 ;  /* 0x000000010c0c3836 */ /* 0x000fe20000000000 */
[----:B------:R-:W-:Y:S01]  /*110b0*/  ISETP.NE.AND P3, PT, R5, RZ, PT ;  /* 0x000000ff0500720c */ /* 0x000fe20003f65270 */
[----:B------:R-:W-:-:S03]  /*110c0*/  @!P4 IMAD.MOV R21, RZ, RZ, -R21 ;  /* 0x000000ffff15c224 */ /* 0x000fc600078e0a15 */
[----:B------:R-:W-:Y:S02]  /*110d0*/  MOV R4, R12 ;  /* 0x0000000c00047202 */ /* 0x000fe40000000f00 */
[----:B------:R-:W-:Y:S02]  /*110e0*/  SEL R12, R3, R21, !P3 ;  /* 0x00000015030c7207 */ /* 0x000fe40005800000 */
[----:B------:R-:W-:-:S03]  /*110f0*/  @!P2 IADD3 R4, PT, PT, -R4, RZ, RZ ;  /* 0x000000ff0404a210 */ /* 0x000fc60007ffe1ff */
[----:B------:R-:W-:Y:S01]  /*11100*/  IMAD.WIDE R22, R12, 0x4, R244 ;  /* 0x000000040c167825 */ /* 0x000fe200078e02f4 */
[----:B------:R-:W-:-:S04]  /*11110*/  SEL R3, R3, R4, !P3 ;  /* 0x0000000403037207 */ /* 0x000fc80005800000 */
[----:B------:R-:W3:Y:S01]  /*11120*/  LDG.E R6, desc[UR20][R22.64] ;  /* 0x0000001416067981 */ /* 0x000ee2000c1e1900 */
[----:B------:R-:W-:-:S05]  /*11130*/  IMAD.WIDE R18, R3, 0x4, R244 ;  /* 0x0000000403127825 */ /* 0x000fca00078e02f4 */
[----:B------:R1:W3:Y:S01]  /*11140*/  LDG.E R4, desc[UR20][R18.64] ;  /* 0x0000001412047981 */ /* 0x0002e2000c1e1900 */
[----:B------:R-:W-:-:S04]  /*11150*/  IMAD.IADD R3, R3, 0x1, -R12 ;  /* 0x0000000103037824 */ /* 0x000fc800078e0a0c */
[----:B------:R-:W-:-:S05]  /*11160*/  IMAD R5, R3, R5, -0x100 ;  /* 0xffffff0003057424 */ /* 0x000fca00078e0205 */
[----:B------:R-:W-:-:S05]  /*11170*/  SHF.R.S32.HI R3, RZ, 0x1f, R5 ;  /* 0x0000001fff037819 */ /* 0x000fca0000011405 */
[----:B------:R-:W-:-:S04]  /*11180*/  IMAD R3, R3, UR10, RZ ;  /* 0x0000000a03037c24 */ /* 0x000fc8000f8e02ff */
[C---:B------:R-:W-:Y:S02]  /*11190*/  IMAD R3, R5.reuse, UR11, R3 ;  /* 0x0000000b05037c24 */ /* 0x040fe4000f8e0203 */
[----:B-1----:R-:W-:-:S04]  /*111a0*/  IMAD.WIDE.U32 R18, R5, UR10, RZ ;  /* 0x0000000a05127c25 */ /* 0x002fc8000f8e00ff */
[----:B------:R-:W-:Y:S01]  /*111b0*/  IMAD.IADD R19, R19, 0x1, R3 ;  /* 0x0000000113137824 */ /* 0x000fe200078e0203 */
[----:B---3--:R-:W-:-:S04]  /*111c0*/  IADD3 R4, PT, PT, R6, -R4, RZ ;  /* 0x8000000406047210 */ /* 0x008fc80007ffe0ff */
[----:B------:R-:W-:Y:S01]  /*111d0*/  SHF.R.S32.HI R5, RZ, 0x1f, R4 ;  /* 0x0000001fff057819 */ /* 0x000fe20000011404 */
[----:B--2---:R-:W-:-:S04]  /*111e0*/  IMAD.WIDE.U32 R18, R4, UR8, R18 ;  /* 0x0000000804127c25 */ /* 0x004fc8000f8e0012 */
[----:B------:R-:W-:-:S04]  /*111f0*/  IMAD R5, R5, UR8, RZ ;  /* 0x0000000805057c24 */ /* 0x000fc8000f8e02ff */
[----:B------:R-:W-:Y:S01]  /*11200*/  IMAD R5, R4, UR9, R5 ;  /* 0x0000000904057c24 */ /* 0x000fe2000f8e0205 */
[----:B------:R-:W-:-:S04]  /*11210*/  LEA R240, P2, R18, R240, 0x1 ;  /* 0x000000f012f07211 */ /* 0x000fc800078408ff */
[----:B------:R-:W-:-:S04]  /*11220*/  IADD3 R5, PT, PT, R19, R5, RZ ;  /* 0x0000000513057210 */ /* 0x000fc80007ffe0ff */
[----:B------:R-:W-:Y:S01]  /*11230*/  LEA.HI.X R239, R18, R239, R5, 0x1, P2 ;  /* 0x000000ef12ef7211 */ /* 0x000fe200010f0c05 */
[----:B------:R-:W-:Y:S06]  /*11240*/  BRA `(.L_x_2265) ;  /* 0x00000000001c7947 */ /* 0x000fec0003800000 */
.L_x_2264:
[----:B------:R-:W-:Y:S01]  /*11250*/  UMOV UR8, URZ ;  /* 0x000000ff00087c82 */ /* 0x000fe20008000000 */
[----:B------:R-:W-:Y:S01]  /*11260*/  USHF.L.U32 UR7, UR10, 0x8, URZ ;  /* 0x000000080a077899 */ /* 0x000fe200080006ff */
[----:B------:R-:W-:-:S05]  /*11270*/  IADD3 R4, P2, PT, RZ, -UR8, RZ ;  /* 0x80000008ff047c10 */ /* 0x000fca000ff5e0ff */
[----:B------:R-:W-:-:S05]  /*11280*/  IMAD.X R3, RZ, RZ, ~UR7, P2 ;  /* 0x80000007ff037e24 */ /* 0x000fca00090e06ff */
[----:B------:R-:W-:-:S04]  /*11290*/  SHF.R.S64 R4, R4, 0x1f, R3 ;  /* 0x0000001f04047819 */ /* 0x000fc80000001003 */
[----:B------:R-:W-:-:S04]  /*112a0*/  IADD3 R240, P2, PT, R4, R240, RZ ;  /* 0x000000f004f07210 */ /* 0x000fc80007f5e0ff */
[----:B------:R-:W-:-:S09]  /*112b0*/  LEA.HI.X.SX32 R239, R3, R239, 0x1, P2 ;  /* 0x000000ef03ef7211 */ /* 0x000fd200010f0eff */
.L_x_2265:
[----:B------:R-:W-:Y:S01]  /*112c0*/  IMAD.U32 R26, RZ, RZ, UR10 ;  /* 0x0000000aff1a7e24 */ /* 0x000fe2000f8e00ff */
[-C--:B------:R-:W-:Y:S01]  /*112d0*/  @!P1 MOV R18, R240.reuse ;  /* 0x000000f000129202 */ /* 0x080fe20000000f00 */
[----:B------:R-:W-:Y:S01]  /*112e0*/  @!P1 IMAD.MOV.U32 R19, RZ, RZ, R239 ;  /* 0x000000ffff139224 */ /* 0x000fe200078e00ef */
[----:B------:R-:W-:Y:S01]  /*112f0*/  MOV R4, UR10 ;  /* 0x0000000a00047c02 */ /* 0x000fe20008000f00 */
[----:B------:R-:W-:Y:S01]  /*11300*/  IMAD.U32 R3, RZ, RZ, UR11 ;  /* 0x0000000bff037e24 */ /* 0x000fe2000f8e00ff */
[----:B------:R-:W-:Y:S01]  /*11310*/  LEA R26, P2, R26, R240, 0x5 ;  /* 0x000000f01a1a7211 */ /* 0x000fe200078428ff */
[----:B------:R1:W-:Y:S01]  /*11320*/  @P1 STS.128 [R250+0x2000], RZ ;  /* 0x002000fffa001388 */ /* 0x0003e20000000c00 */
[----:B------:R-:W-:Y:S01]  /*11330*/  MOV R23, UR10 ;  /* 0x0000000a00177c02 */ /* 0x000fe20008000f00 */
[----:B------:R-:W-:Y:S01]  /*11340*/  IMAD.U32 R22, RZ, RZ, UR10 ;  /* 0x0000000aff167e24 */ /* 0x000fe2000f8e00ff */
[----:B------:R-:W-:Y:S01]  /*11350*/  LEA.HI.X R27, R4, R239, R3, 0x5, P2 ;  /* 0x000000ef041b7211 */ /* 0x000fe200010f2c03 */
[----:B------:R-:W-:Y:S01]  /*11360*/  @!PT LDS RZ, [RZ] ;  /* 0x00000000fffff984 */ /* 0x000fe20000000800 */
[----:B------:R-:W-:Y:S01]  /*11370*/  @!PT LDS RZ, [RZ] ;  /* 0x00000000fffff984 */ /* 0x000fe20000000800 */
[----:B------:R-:W-:Y:S01]  /*11380*/  @!PT LDS RZ, [RZ] ;  /* 0x00000000fffff984 */ /* 0x000fe20000000800 */
[----:B------:R2:W-:Y:S01]  /*11390*/  @!P1 LDGSTS.E.BYPASS.LTC128B.128 [R250+0x2000], desc[UR20][R18.64] ;  /* 0x0200000012fa9fae */ /* 0x0005e2000b981a14 */
[----:B------:R-:W-:Y:S01]  /*113a0*/  MOV R21, UR11 ;  /* 0x0000000b00157c02 */ /* 0x000fe20008000f00 */
[----:B------:R-:W-:Y:S01]  /*113b0*/  IMAD.U32 R5, RZ, RZ, UR10 ;  /* 0x0000000aff057e24 */ /* 0x000fe2000f8e00ff */
[-C--:B------:R-:W-:Y:S01]  /*113c0*/  @!P1 LEA R30, P5, R23, R26.reuse, 0x5 ;  /* 0x0000001a171e9211 */ /* 0x080fe200078a28ff */
[----:B------:R-:W-:Y:S01]  /*113d0*/  IMAD.U32 R17, RZ, RZ, UR11 ;  /* 0x0000000bff117e24 */ /* 0x000fe2000f8e00ff */
[----:B------:R-:W-:Y:S01]  /*113e0*/  MOV R15, UR10 ;  /* 0x0000000a000f7c02 */ /* 0x000fe20008000f00 */
[----:B------:R-:W-:Y:S01]  /*113f0*/  @!P1 IMAD.MOV.U32 R23, RZ, RZ, R27 ;  /* 0x000000ffff179224 */ /* 0x000fe200078e001b */
[-C--:B------:R-:W-:Y:S01]  /*11400*/  @!P1 LEA.HI.X R31, R22, R27.reuse, R21, 0x5, P5 ;  /* 0x0000001b161f9211 */ /* 0x080fe200028f2c15 */
[----:B------:R-:W-:Y:S01]  /*11410*/  @!UP0 UIMAD UR7, UR11, 0x60, URZ ;  /* 0x000000600b0788a4 */ /* 0x000fe2000f8e02ff */
[-C--:B------:R-:W-:Y:S01]  /*11420*/  @!P1 MOV R22, R26.reuse ;  /* 0x0000001a00169202 */ /* 0x080fe20000000f00 */
[----:B------:R-:W-:Y:S01]  /*11430*/  IMAD.U32 R12, RZ, RZ, UR10 ;  /* 0x0000000aff0c7e24 */ /* 0x000fe2000f8e00ff */
[-C--:B------:R-:W-:Y:S01]  /*11440*/  @!P1 LEA R42, P2, R5, R26.reuse, 0x8 ;  /* 0x0000001a052a9211 */ /* 0x080fe200078440ff */
[----:B------:R1:W-:Y:S01]  /*11450*/  @P1 STS.128 [R250+0x2800], RZ ;  /* 0x002800fffa001388 */ /* 0x0003e20000000c00 */
[-C--:B------:R-:W-:Y:S01]  /*11460*/  @!P1 MOV R45, R27.reuse ;  /* 0x0000001b002d9202 */ /* 0x080fe20000000f00 */
[--C-:B------:R-:W-:Y:S01]  /*11470*/  @!P1 IMAD.MOV.U32 R44, RZ, RZ, R26.reuse ;  /* 0x000000ffff2c9224 */ /* 0x100fe200078e001a */
[-C--:B------:R-:W-:Y:S01]  /*11480*/  @!P1 LEA.HI.X R43, R4, R27.reuse, R3, 0x8, P2 ;  /* 0x0000001b042b9211 */ /* 0x080fe200010f4403 */
[----:B------:R-:W-:Y:S01]  /*11490*/  @!UP0 UIMAD UR9, UR11, 0xa0, URZ ;  /* 0x000000a00b0988a4 */ /* 0x000fe2000f8e02ff */
[----:B------:R-:W-:Y:S01]  /*114a0*/  MOV R3, UR10 ;  /* 0x0000000a00037c02 */ /* 0x000fe20008000f00 */
[----:B------:R-:W-:Y:S01]  /*114b0*/  @!PT LDS RZ, [RZ] ;  /* 0x00000000fffff984 */ /* 0x000fe20000000800 */
[----:B------:R-:W-:Y:S01]  /*114c0*/  @!PT LDS RZ, [RZ] ;  /* 0x00000000fffff984 */ /* 0x000fe20000000800 */
[----:B------:R-:W-:Y:S01]  /*114d0*/  @!PT LDS RZ, [RZ] ;  /* 0x00000000fffff984 */ /* 0x000fe20000000800 */
[----:B------:R1:W-:Y:S01]  /*114e0*/  @!P1 LDGSTS.E.BYPASS.LTC128B.128 [R250+0x2800], desc[UR20][R26.64] ;  /* 0x028000001afa9fae */ /* 0x0003e2000b981a14 */
[----:B------:R-:W-:Y:S01]  /*114f0*/  MOV R6, UR11 ;  /* 0x0000000b00067c02 */ /* 0x000fe20008000f00 */
[----:B------:R-:W-:Y:S01]  /*11500*/  @!P1 IMAD.MOV.U32 R46, RZ, RZ, R26 ;  /* 0x000000ffff2e9224 */ /* 0x000fe200078e001a */
[-C--:B------:R-:W-:Y:S01]  /*11510*/  @!P1 LEA R38, P3, R15, R26.reuse, 0x7 ;  /* 0x0000001a0f269211 */ /* 0x080fe200078638ff */
[----:B------:R-:W-:Y:S01]  /*11520*/  @!UP0 UIMAD UR8, UR11, 0xc0, URZ ;  /* 0x000000c00b0888a4 */ /* 0x000fe2000f8e02ff */
[-C--:B------:R-:W-:Y:S01]  /*11530*/  @!P1 MOV R47, R27.reuse ;  /* 0x0000001b002f9202 */ /* 0x080fe20000000f00 */
[----:B------:R1:W-:Y:S01]  /*11540*/  @P1 STS.128 [R250+0x3000], RZ ;  /* 0x003000fffa001388 */ /* 0x0003e20000000c00 */
[-C--:B------:R-:W-:Y:S01]  /*11550*/  @!P1 LEA.HI.X R39, R12, R27.reuse, R6, 0x7, P3 ;  /* 0x0000001b0c279211 */ /* 0x080fe200018f3c06 */
[----:B------:R-:W-:Y:S01]  /*11560*/  @!P1 IMAD.WIDE.U32 R44, R3, 0xc0, R44 ;  /* 0x000000c0032c9825 */ /* 0x000fe200078e002c */
[----:B--2---:R-:W-:Y:S01]  /*11570*/  MOV R18, UR10 ;  /* 0x0000000a00127c02 */ /* 0x004fe20008000f00 */
[----:B------:R-:W-:Y:S01]  /*11580*/  @!PT LDS RZ, [RZ] ;  /* 0x00000000fffff984 */ /* 0x000fe20000000800 */
[----:B------:R-:W-:Y:S01]  /*11590*/  @!PT LDS RZ, [RZ] ;  /* 0x00000000fffff984 */ /* 0x000fe20000000800 */
[----:B------:R-:W-:Y:S01]  /*115a0*/  @!PT LDS RZ, [RZ] ;  /* 0x00000000fffff984 */ /* 0x000fe20000000800 */
[----:B------:R1:W-:Y:S01]  /*115b0*/  @!P1 LDGSTS.E.BYPASS.LTC128B.128 [R250+0x3000], desc[UR20][R30.64] ;  /* 0x030000001efa9fae */ /* 0x0003e2000b981a14 */
[-C--:B------:R-:W-:Y:S01]  /*115c0*/  @!P1 MOV R51, R27.reuse ;  /* 0x0000001b00339202 */ /* 0x080fe20000000f00 */
[----:B------:R-:W-:Y:S01]  /*115d0*/  IMAD.U32 R19, RZ, RZ, UR10 ;  /* 0x0000000aff137e24 */ /* 0x000fe2000f8e00ff */
[-C--:B------:R-:W-:Y:S01]  /*115e0*/  @!P1 MOV R55, R27.reuse ;  /* 0x0000001b00379202 */ /* 0x080fe20000000f00 */
[----:B------:R1:W-:Y:S01]  /*115f0*/  @P1 STS.128 [R250+0x3800], RZ ;  /* 0x003800fffa001388 */ /* 0x0003e20000000c00 */
[----:B------:R-:W-:Y:S01]  /*11600*/  @!P1 IMAD.WIDE.U32 R46, R4, 0xe0, R46 ;  /* 0x000000e0042e9825 */ /* 0x000fe200078e002e */
[----:B------:R-:W-:Y:S01]  /*11610*/  @!UP0 UIMAD UR15, UR11, 0x120, URZ ;  /* 0x000001200b0f88a4 */ /* 0x000fe2000f8e02ff */
[----:B------:R-:W-:Y:S01]  /*11620*/  @!P1 LEA R34, P4, R19, R26, 0x6 ;  /* 0x0000001a13229211 */ /* 0x000fe200078830ff */
[----:B------:R-:W-:Y:S01]  /*11630*/  @!UP0 UIMAD UR14, UR11, 0x140, URZ ;  /* 0x000001400b0e88a4 */ /* 0x000fe2000f8e02ff */
[--C-:B------:R-:W-:Y:S01]  /*11640*/  @!P1 IMAD.MOV.U32 R50, RZ, RZ, R26.reuse ;  /* 0x000000ffff329224 */ /* 0x100fe200078e001a */
[-C--:B------:R-:W-:Y:S01]  /*11650*/  @!P1 MOV R115, R27.reuse ;  /* 0x0000001b00739202 */ /* 0x080fe20000000f00 */
[----:B------:R-:W-:Y:S01]  /*11660*/  @!P1 IMAD.MOV.U32 R54, RZ, RZ, R26 ;  /* 0x000000ffff369224 */ /* 0x000fe200078e001a */
[C---:B------:R-:W-:Y:S01]  /*11670*/  @!P1 LEA.HI.X R35, R18.reuse, R27, R17, 0x6, P4 ;  /* 0x0000001b12239211 */ /* 0x040fe200020f3411 */
[--C-:B------:R-:W-:Y:S01]  /*11680*/  @!P1 IMAD.WIDE.U32 R18, R18, 0x60, R22.reuse ;  /* 0x0000006012129825 */ /* 0x100fe200078e0016 */
[----:B------:R-:W-:Y:S03]  /*11690*/  BSSY.RECONVERGENT B0, `(.L_x_2266) ;  /* 0x000005b000007945 */ /* 0x000fe60003800200 */
[C---:B------:R-:W-:Y:S01]  /*116a0*/  @!P1 IMAD.WIDE.U32 R22, R4.reuse, 0xa0, R22 ;  /* 0x000000a004169825 */ /* 0x040fe200078e0016 */
[----:B------:R-:W-:Y:S01]  /*116b0*/  @!PT LDS RZ, [RZ] ;  /* 0x00000000fffff984 */ /* 0x000fe20000000800 */
[----:B------:R-:W-:Y:S01]  /*116c0*/  @!PT LDS RZ, [RZ] ;  /* 0x00000000fffff984 */ /* 0x000fe20000000800 */
[----:B------:R-:W-:Y:S01]  /*116d0*/  @!PT LDS RZ, [RZ] ;  /* 0x00000000fffff984 */ /* 0x000fe20000000800 */
[----:B------:R1:W-:Y:S03]  /*116e0*/  @!P1 LDGSTS.E.BYPASS.LTC128B.128 [R250+0x3800], desc[UR20][R34.64] ;  /* 0x0380000022fa9fae */ /* 0x0003e6000b981a14 */
[----:B------:R-:W-:Y:S01]  /*116f0*/  @!P1 VIADD R19, R19, UR7 ;  /* 0x0000000713139c36 */ /* 0x000fe20008000000 */
[----:B------:R-:W-:Y:S01]  /*11700*/  @!UP0 UIMAD UR7, UR11, 0xe0, URZ ;  /* 0x000000e00b0788a4 */ /* 0x000fe2000f8e02ff */
        /* <DEDUP_REMOVED lines=14> */
[----:B------:R-:W-:-:S02]  /*117f0*/  @!UP0 UIMAD UR7, UR11, 0x1a0, URZ ;  /* 0x000001a00b0788a4 */ /* 0x000fc4000f8e02ff */
        /* <DEDUP_REMOVED lines=8> */
[--C-:B------:R-:W-:Y:S01]  /*11880*/  @!P1 IMAD.WIDE.U32 R4, R4, 0x180, R26.reuse ;  /* 0x0000018004049825 */ /* 0x100fe200078e001a */
[----:B------:R-:W-:Y:S01]  /*11890*/  @!PT LDS RZ, [RZ] ;  /* 0x00000000fffff984 */ /* 0x000fe20000000800 */
[----:B------:R-:W-:Y:S01]  /*118a0*/  @!PT LDS RZ, [RZ] ;  /* 0x00000000fffff984 */ /* 0x000fe20000000800 */
[----:B------:R-:W-:Y:S01]  /*118b0*/  @!PT LDS RZ, [RZ] ;  /* 0x00000000fffff984 */ /* 0x000fe20000000800 */
[----:B------:R1:W-:Y:S03]  /*118c0*/  @!P1 LDGSTS.E.BYPASS.LTC128B.128 [R250+0x5000], desc[UR20][R22.64] ;  /* 0x0500000016fa9fae */ /* 0x0003e6000b981a14 */
[----:B------:R-:W-:Y:S01]  /*118d0*/  @!P1 IMAD.WIDE.U32 R116, R3, 0x1a0, R26 ;  /* 0x000001a003749825 */ /* 0x000fe200078e001a */
[----:B------:R1:W-:Y:S01]  /*118e0*/  @P1 STS.128 [R250+0x5800], RZ ;  /* 0x005800fffa001388 */ /* 0x0003e20000000c00 */
[----:B------:R-:W-:-:S02]  /*118f0*/  @!P1 IADD3 R5, PT, PT, R5, UR8, RZ ;  /* 0x0000000805059c10 */ /* 0x000fc4000fffe0ff */
[----:B------:R-:W-:Y:S01]  /*11900*/  @!P1 VIADD R115, R115, UR9 ;  /* 0x0000000973739c36 */ /* 0x000fe20008000000 */
[----:B------:R-:W-:Y:S01]  /*11910*/  @!PT LDS RZ, [RZ] ;  /* 0x00000000fffff984 */ /* 0x000fe20000000800 */
[----:B------:R-:W-:Y:S01]  /*11920*/  @!PT LDS RZ, [RZ] ;  /* 0x00000000fffff984 */ /* 0x000fe20000000800 */
[----:B------:R-:W-:Y:S01]  /*11930*/  @!PT LDS RZ, [RZ] ;  /* 0x00000000fffff984 */ /* 0x000fe20000000800 */
[----:B------:R1:W-:Y:S01]  /*11940*/  @!P1 LDGSTS.E.BYPASS.LTC128B.128 [R250+0x5800], desc[UR20][R44.64] ;  /* 0x058000002cfa9fae */ /* 0x0003e2000b981a14 */
[----:B------:R-:W-:-:S03]  /*11950*/  @!P1 VIADD R117, R117, UR7 ;  /* 0x0000000775759c36 */ /* 0x000fc60008000000 */
        /* <DEDUP_REMOVED lines=40> */
[----:B------:R-:W-:Y:S02]  /*11be0*/  IADD3 R5, PT, PT, R27, UR7, RZ ;  /* 0x000000071b057c10 */ /* 0x000fe4000fffe0ff */
[----:B------:R-:W-:-:S05]  /*11bf0*/  MOV R4, R26 ;  /* 0x0000001a00047202 */ /* 0x000fca0000000f00 */
[----:B------:R-:W-:Y:S01]  /*11c00*/  @!PT LDS RZ, [RZ] ;  /* 0x00000000fffff984 */ /* 0x000fe20000000800 */
[----:B------:R-:W-:Y:S01]  /*11c10*/  @!PT LDS RZ, [RZ] ;  /* 0x00000000fffff984 */ /* 0x000fe20000000800 */
[----:B------:R-:W-:Y:S01]  /*11c20*/  @!PT LDS RZ, [RZ] ;  /* 0x00000000fffff984 */ /* 0x000fe20000000800 */
[----:B------:R2:W-:Y:S02]  /*11c30*/  LDGSTS.E.BYPASS.LTC128B.128 [R250+0x9800], desc[UR20][R4.64] ;  /* 0x0980000004fa7fae */ /* 0x0005e4000b981a14 */
.L_x_2267:
[----:B------:R-:W-:Y:S05]  /*11c40*/  BSYNC.RECONVERGENT B0 ;  /* 0x0000000000007941 */ /* 0x000fea0003800200 */
.L_x_2266:
[----:B------:R-:W0:Y:S02]  /*11c50*/  LDGDEPBAR ;  /* 0x00000000000079af */ /* 0x000e240000000000 */
.L_x_2263:
[----:B------:R-:W-:Y:S01]  /*11c60*/  FMNMX3.FTZ R6, R2, R14, R11, !PT ;  /* 0x0000000e02067276 */ /* 0x000fe2000781000b */
[----:B------:R-:W-:Y:S01]  /*11c70*/  UIADD3 UR7, UPT, UPT, UR17, -0x3, URZ ;  /* 0xfffffffd11077890 */ /* 0x000fe2000fffe0ff */
[----:B-12---:R-:W-:Y:S02]  /*11c80*/  FMNMX3.FTZ R5, R0, R9, R8, !PT ;  /* 0x0000000900057276 */ /* 0x006fe40007810008 */
        /* <DEDUP_REMOVED lines=62> */
[C---:B------:R-:W-:Y:S01]  /*12070*/  IADD3 R21, PT, PT, R236.reuse, 0xa000, RZ ;  /* 0x0000a000ec157810 */ /* 0x040fe20007ffe0ff */
[----:B------:R-:W1:Y:S01]  /*12080*/  SHFL.BFLY PT, R4, R6, 0x2, 0x1f ;  /* 0x0c401f0006047f89 */ /* 0x000e6200000e0000 */
[----:B------:R-:W-:-:S02]  /*12090*/  IADD3 R127, PT, PT, R236, 0xa040, RZ ;  /* 0x0000a040ec7f7810 */ /* 0x000fc40007ffe0ff */
[----:B------:R-:W-:Y:S01]  /*120a0*/  @P0 IADD3 R127, PT, PT, R21, -0x40, RZ ;  /* 0xffffffc0157f0810 */ /* 0x000fe20007ffe0ff */
[----:B------:R-:W2:Y:S01]  /*120b0*/  SHFL.BFLY PT, R3, R5, 0x2, 0x1f ;  /* 0x0c401f0005037f89 */ /* 0x000ea200000e0000 */
[----:B-1----:R-:W-:Y:S02]  /*120c0*/  FMNMX.FTZ R4, R6, R4, !PT ;  /* 0x0000000406047209 */ /* 0x002fe40007810000 */
        /* <DEDUP_REMOVED lines=8> */
[----:B------:R-:W-:Y:S01]  /*12150*/  FSEL R121, R121, RZ, P2 ;  /* 0x000000ff79797208 */ /* 0x000fe20001000000 */
[C---:B------:R-:W-:Y:S01]  /*12160*/  FMUL.FTZ R116, R122.reuse, UR4 ;  /* 0x000000047a747c20 */ /* 0x040fe20008410000 */
[----:B------:R-:W-:Y:S01]  /*12170*/  FSETP.NEU.FTZ.AND P1, PT, R122, -INF , PT ;  /* 0xff8000007a00780b */ /* 0x000fe20003f3d000 */
[----:B------:R-:W-:Y:S02]  /*12180*/  FADD.FTZ R4, R2, -R4 ;  /* 0x8000000402047221 */ /* 0x000fe40000010000 */
[--C-:B------:R-:W-:Y:S01]  /*12190*/  FFMA.FTZ R118, R16, UR4, -R121.reuse ;  /* 0x0000000410767c23 */ /* 0x100fe20008010879 */
[----:B------:R-:W-:Y:S01]  /*121a0*/  FSEL R5, R122, RZ, P1 ;  /* 0x000000ff7a057208 */ /* 0x000fe20000800000 */
[----:B------:R-:W1:Y:S01]  /*121b0*/  LDSM.16.MT88.4 R16, [R236+0xa000] ;  /* 0x00a00000ec10783b */ /* 0x000e620000004200 */
[----:B------:R-:W-:Y:S01]  /*121c0*/  FSEL R116, R116, RZ, P1 ;  /* 0x000000ff74747208 */ /* 0x000fe20000800000 */
[----:B------:R-:W-:Y:S01]  /*121d0*/  FMUL.FTZ R4, R4, UR4 ;  /* 0x0000000404047c20 */ /* 0x000fe20008410000 */
[----:B------:R-:W-:Y:S01]  /*121e0*/  FFMA.FTZ R120, R14, UR4, -R121 ;  /* 0x000000040e787c23 */ /* 0x000fe20008010879 */
[----:B------:R-:W-:Y:S01]  /*121f0*/  FADD.FTZ R5, R0, -R5 ;  /* 0x8000000500057221 */ /* 0x000fe20000010000 */
[--C-:B------:R-:W-:Y:S01]  /*12200*/  FFMA.FTZ R119, R11, UR4, -R121.reuse ;  /* 0x000000040b777c23 */ /* 0x100fe20008010879 */
[--C-:B------:R-:W-:Y:S01]  /*12210*/  FFMA.FTZ R117, R13, UR4, -R121.reuse ;  /* 0x000000040d757c23 */ /* 0x100fe20008010879 */
[--C-:B------:R-:W-:Y:S01]  /*12220*/  FFMA.FTZ R115, R9, UR4, -R116.reuse ;  /* 0x0000000409737c23 */ /* 0x100fe20008010874 */
[--C-:B------:R-:W-:Y:S01]  /*12230*/  FFMA.FTZ R114, R8, UR4, -R116.reuse ;  /* 0x0000000408727c23 */ /* 0x100fe20008010874 */
[--C-:B------:R-:W-:Y:S01]  /*12240*/  FFMA.FTZ R3, R10, UR4, -R116.reuse ;  /* 0x000000040a037c23 */ /* 0x100fe20008010874 */
[--C-:B------:R-:W-:Y:S01]  /*12250*/  FFMA.FTZ R2, R7, UR4, -R116.reuse ;  /* 0x0000000407027c23 */ /* 0x100fe20008010874 */
[----:B------:R-:W-:Y:S01]  /*12260*/  FMUL.FTZ R0, R5, UR4 ;  /* 0x0000000405007c20 */ /* 0x000fe20008410000 */
[----:B------:R2:W3:Y:S01]  /*12270*/  MUFU.EX2 R124, R4 ;  /* 0x00000004007c7308 */ /* 0x0004e20000000800 */
[--C-:B------:R-:W-:Y:S01]  /*12280*/  FFMA.FTZ R128, R20, UR4, -R121.reuse ;  /* 0x0000000414807c23 */ /* 0x100fe20008010879 */
[--C-:B------:R-:W-:Y:S01]  /*12290*/  FFMA.FTZ R130, R25, UR4, -R121.reuse ;  /* 0x0000000419827c23 */ /* 0x100fe20008010879 */
[----:B------:R-:W-:Y:S01]  /*122a0*/  LDSM.16.MT88.4 R20, [R127] ;  /* 0x000000007f14783b */ /* 0x000fe20000004200 */
        /* <DEDUP_REMOVED lines=13> */
[----:B--2---:R-:W2:Y:S01]  /*12380*/  LDSM.16.MT88.4 R4, [R214+0xa000] ;  /* 0x00a00000d604783b */ /* 0x004ea20000004200 */
[-C--:B---3--:R-:W-:Y:S01]  /*12390*/  FMUL.FTZ R12, R160, R124.reuse ;  /* 0x0000007ca00c7220 */ /* 0x088fe20000410000 */
[-C--:B------:R-:W-:Y:S01]  /*123a0*/  FMUL.FTZ R13, R161, R124.reuse ;  /* 0x0000007ca10d7220 */ /* 0x080fe20000410000 */
[-C--:B------:R-:W-:Y:S01]  /*123b0*/  FMUL.FTZ R156, R156, R124.reuse ;  /* 0x0000007c9c9c7220 */ /* 0x080fe20000410000 */
[-C--:B------:R-:W-:Y:S01]  /*123c0*/  FMUL.FTZ R157, R157, R124.reuse ;  /* 0x0000007c9d9d7220 */ /* 0x080fe20000410000 */
[-C--:B------:R-:W-:Y:S01]  /*123d0*/  FMUL.FTZ R24, R152, R124.reuse ;  /* 0x0000007c98187220 */ /* 0x080fe20000410000 */
[-C--:B------:R-:W-:Y:S01]  /*123e0*/  FMUL.FTZ R25, R153, R124.reuse ;  /* 0x0000007c99197220 */ /* 0x080fe20000410000 */
[----:B------:R-:W-:Y:S01]  /*123f0*/  MUFU.EX2 R118, R118 ;  /* 0x0000007600767308 */ /* 0x000fe20000000800 */
[--C-:B------:R-:W-:Y:S01]  /*12400*/  FFMA.FTZ R152, R28, UR4, -R121.reuse ;  /* 0x000000041c987c23 */ /* 0x100fe20008010879 */
[-C--:B------:R-:W-:Y:S01]  /*12410*/  FMUL.FTZ R148, R148, R124.reuse ;  /* 0x0000007c94947220 */ /* 0x080fe20000410000 */
[-C--:B------:R-:W-:Y:S01]  /*12420*/  FMUL.FTZ R149, R149, R124.reuse ;  /* 0x0000007c95957220 */ /* 0x080fe20000410000 */
[-C--:B------:R-:W-:Y:S01]  /*12430*/  FMUL.FTZ R33, R145, R124.reuse ;  /* 0x0000007c91217220 */ /* 0x080fe20000410000 */
[-C--:B------:R-:W-:Y:S01]  /*12440*/  FMUL.FTZ R140, R140, R124.reuse ;  /* 0x0000007c8c8c7220 */ /* 0x080fe20000410000 */
[-C--:B------:R-:W-:Y:S01]  /*12450*/  FMUL.FTZ R141, R141, R124.reuse ;  /* 0x0000007c8d8d7220 */ /* 0x080fe20000410000 */
[----:B------:R-:W-:Y:S01]  /*12460*/  FMUL.FTZ R44, R136, R124 ;  /* 0x0000007c882c7220 */ /* 0x000fe20000410000 */
[----:B------:R-:W3:Y:S01]  /*12470*/  MUFU.EX2 R117, R117 ;  /* 0x0000007500757308 */ /* 0x000ee20000000800 */
[----:B----4-:R-:W-:Y:S01]  /*12480*/  F2FP.BF16.F32.PACK_AB R8, R119, R120 ;  /* 0x000000787708723e */ /* 0x010fe200000010ff */
[--C-:B------:R-:W-:Y:S01]  /*12490*/  FFMA.FTZ R136, R49, UR4, -R116.reuse ;  /* 0x0000000431887c23 */ /* 0x100fe20008010874 */
[-C--:B------:R-:W-:Y:S01]  /*124a0*/  FMUL.FTZ R45, R137, R124.reuse ;  /* 0x0000007c892d7220 */ /* 0x080fe20000410000 */
[-C--:B------:R-:W-:Y:S01]  /*124b0*/  FMUL.FTZ R132, R132, R124.reuse ;  /* 0x0000007c84847220 */ /* 0x080fe20000410000 */
[----:B------:R-:W-:Y:S01]  /*124c0*/  FMUL.FTZ R133, R133, R124 ;  /* 0x0000007c85857220 */ /* 0x000fe20000410000 */
        /* <DEDUP_REMOVED lines=34> */
[----:B------:R-:W4:Y:S01]  /*126f0*/  MUFU.EX2 R0, R0 ;  /* 0x0000000000007308 */ /* 0x000f220000000800 */
        /* <DEDUP_REMOVED lines=16> */
[-C--:B----4-:R-:W-:Y:S01]  /*12800*/  FMUL.FTZ R14, R162, R0.reuse ;  /* 0x00000000a20e7220 */ /* 0x090fe20000410000 */
[-C--:B------:R-:W-:Y:S01]  /*12810*/  FMUL.FTZ R15, R163, R0.reuse ;  /* 0x00000000a30f7220 */ /* 0x080fe20000410000 */
[-C--:B------:R-:W-:Y:S01]  /*12820*/  FMUL.FTZ R158, R158, R0.reuse ;  /* 0x000000009e9e7220 */ /* 0x080fe20000410000 */
[-C--:B------:R-:W-:Y:S01]  /*12830*/  FMUL.FTZ R159, R159, R0.reuse ;  /* 0x000000009f9f7220 */ /* 0x080fe20000410000 */
[-C--:B------:R-:W-:Y:S01]  /*12840*/  FMUL.FTZ R26, R154, R0.reuse ;  /* 0x000000009a1a7220 */ /* 0x080fe20000410000 */
[-C--:B------:R-:W-:Y:S01]  /*12850*/  FMUL.FTZ R27, R155, R0.reuse ;  /* 0x000000009b1b7220 */ /* 0x080fe20000410000 */
[-C--:B------:R-:W-:Y:S01]  /*12860*/  FMUL.FTZ R150, R150, R0.reuse ;  /* 0x0000000096967220 */ /* 0x080fe20000410000 */
[-C--:B------:R-:W-:Y:S01]  /*12870*/  FMUL.FTZ R151, R151, R0.reuse ;  /* 0x0000000097977220 */ /* 0x080fe20000410000 */
[C---:B-1----:R-:W-:Y:S01]  /*12880*/  HMMA.16816.F32.BF16 R12, R8.reuse, R16, R12 ;  /* 0x00000010080c723c */ /* 0x042fe2000004180c */
[-C--:B------:R-:W-:Y:S01]  /*12890*/  FMUL.FTZ R34, R146, R0.reuse ;  /* 0x0000000092227220 */ /* 0x080fe20000410000 */
[-C--:B------:R-:W-:Y:S01]  /*128a0*/  FMUL.FTZ R35, R147, R0.reuse ;  /* 0x0000000093237220 */ /* 0x080fe20000410000 */
[-C--:B------:R-:W-:Y:S01]  /*128b0*/  FMUL.FTZ R142, R142, R0.reuse ;  /* 0x000000008e8e7220 */ /* 0x080fe20000410000 */
[-C--:B------:R-:W-:Y:S01]  /*128c0*/  FMUL.FTZ R143, R143, R0.reuse ;  /* 0x000000008f8f7220 */ /* 0x080fe20000410000 */
[----:B------:R-:W-:Y:S01]  /*128d0*/  MUFU.EX2 R131, R131 ;  /* 0x0000008300837308 */ /* 0x000fe20000000800 */
[-C--:B------:R-:W-:Y:S01]  /*128e0*/  FMUL.FTZ R46, R138, R0.reuse ;  /* 0x000000008a2e7220 */ /* 0x080fe20000410000 */
[-C--:B------:R-:W-:Y:S01]  /*128f0*/  FMUL.FTZ R47, R139, R0.reuse ;  /* 0x000000008b2f7220 */ /* 0x080fe20000410000 */
[C---:B------:R-:W-:Y:S01]  /*12900*/  HMMA.16816.F32.BF16 R16, R8.reuse, R18, R156 ;  /* 0x000000120810723c */ /* 0x040fe2000004189c */
[----:B------:R-:W-:Y:S01]  /*12910*/  IADD3 R156, PT, PT, R213, R127, RZ ;  /* 0x0000007fd59c7210 */ /* 0x000fe20007ffe0ff */
[-C--:B------:R-:W-:Y:S01]  /*12920*/  FMUL.FTZ R134, R134, R0.reuse ;  /* 0x0000000086867220 */ /* 0x080fe20000410000 */
[----:B------:R-:W-:Y:S01]  /*12930*/  FMUL.FTZ R135, R135, R0 ;  /* 0x0000000087877220 */ /* 0x000fe20000410000 */
[--C-:B------:R-:W-:Y:S01]  /*12940*/  FFMA.FTZ R138, R215, UR4, -R116.reuse ;  /* 0x00000004d78a7c23 */ /* 0x100fe20008010874 */
[----:B------:R-:W1:Y:S01]  /*12950*/  MUFU.EX2 R152, R152 ;  /* 0x0000009800987308 */ /* 0x000e620000000800 */
[----:B------:R-:W3:Y:S01]  /*12960*/  LDSM.16.MT88.4 R28, [R156] ;  /* 0x000000009c1c783b */ /* 0x000ee20000004200 */
[--C-:B------:R-:W-:Y:S01]  /*12970*/  FFMA.FTZ R139, R216, UR4, -R116.reuse ;  /* 0x00000004d88b7c23 */ /* 0x100fe20008010874 */
[C---:B--2---:R-:W-:Y:S01]  /*12980*/  HMMA.16816.F32.BF16 R24, R8.reuse, R4, R24 ;  /* 0x000000040818723c */ /* 0x044fe20000041818 */
        /* <DEDUP_REMOVED lines=12> */
[----:B------:R2:W-:Y:S01]  /*12a50*/  MUFU.EX2 R148, R32 ;  /* 0x0000002000947308 */ /* 0x0005e20000000800 */
        /* <DEDUP_REMOVED lines=15> */
[----:B------:R-:W-:Y:S01]  /*12b50*/  MUFU.EX2 R138, R138 ;  /* 0x0000008a008a7308 */ /* 0x000fe20000000800 */
[-C--:B--2---:R-:W-:Y:S01]  /*12b60*/  FMUL.FTZ R32, R144, R124.reuse ;  /* 0x0000007c90207220 */ /* 0x084fe20000410000 */
[----:B------:R-:W-:Y:S01]  /*12b70*/  FFMA.FTZ R144, R36, UR4, -R116 ;  /* 0x0000000424907c23 */ /* 0x000fe20008010874 */
[----:B------:R-:W-:Y:S01]  /*12b80*/  FFMA.FTZ R120, R252, R124, R120 ;  /* 0x0000007cfc787223 */ /* 0x000fe20000010078 */
[----:B------:R-:W1:Y:S01]  /*12b90*/  LDSM.16.MT88.4 R36, [R236+0xa800] ;  /* 0x00a80000ec24783b */ /* 0x000e620000004200 */
[----:B------:R-:W-:Y:S01]  /*12ba0*/  FFMA.FTZ R115, R251, R0, R115 ;  /* 0x00000000fb737223 */ /* 0x000fe20000010073 */
[----:B------:R-:W-:Y:S01]  /*12bb0*/  FFMA.FTZ R94, R94, UR4, -R121 ;  /* 0x000000045e5e7c23 */ /* 0x000fe20008010879 */
[----:B------:R-:W-:Y:S01]  /*12bc0*/  FADD.FTZ R120, R119, R120 ;  /* 0x0000007877787221 */ /* 0x000fe20000010000 */
[C---:B------:R-:W-:Y:S01]  /*12bd0*/  HMMA.16816.F32.BF16 R32, R8.reuse, R20, R32 ;  /* 0x000000140820723c */ /* 0x040fe20000041820 */
[----:B------:R-:W2:Y:S01]  /*12be0*/  MUFU.EX2 R144, R144 ;  /* 0x0000009000907308 */ /* 0x000ea20000000800 */
[----:B------:R-:W-:Y:S01]  /*12bf0*/  FADD.FTZ R114, R114, R115 ;  /* 0x0000007372727221 */ /* 0x000fe20000010000 */
[--C-:B------:R-:W-:Y:S01]  /*12c00*/  FFMA.FTZ R93, R93, UR4, -R121.reuse ;  /* 0x000000045d5d7c23 */ /* 0x100fe20008010879 */
[--C-:B------:R-:W-:Y:S01]  /*12c10*/  FFMA.FTZ R92, R92, UR4, -R121.reuse ;  /* 0x000000045c5c7c23 */ /* 0x100fe20008010879 */
[--C-:B------:R-:W-:Y:S01]  /*12c20*/  FFMA.FTZ R91, R91, UR4, -R121.reuse ;  /* 0x000000045b5b7c23 */ /* 0x100fe20008010879 */
[--C-:B------:R-:W-:Y:S01]  /*12c30*/  FFMA.FTZ R68, R68, UR4, -R116.reuse ;  /* 0x0000000444447c23 */ /* 0x100fe20008010874 */
[--C-:B------:R-:W-:Y:S01]  /*12c40*/  FFMA.FTZ R67, R67, UR4, -R116.reuse ;  /* 0x0000000443437c23 */ /* 0x100fe20008010874 */
[C---:B------:R-:W-:Y:S01]  /*12c50*/  HMMA.16816.F32.BF16 R20, R8.reuse, R22, R140 ;  /* 0x000000160814723c */ /* 0x040fe2000004188c */
[----:B------:R4:W5:Y:S01]  /*12c60*/  MUFU.EX2 R140, R40 ;  /* 0x00000028008c7308 */ /* 0x0009620000000800 */
[--C-:B------:R-:W-:Y:S01]  /*12c70*/  FFMA.FTZ R141, R211, UR4, -R116.reuse ;  /* 0x00000004d38d7c23 */ /* 0x100fe20008010874 */
[--C-:B------:R-:W-:Y:S01]  /*12c80*/  FFMA.FTZ R143, R210, UR4, -R121.reuse ;  /* 0x00000004d28f7c23 */ /* 0x100fe20008010879 */
[--C-:B------:R-:W-:Y:S01]  /*12c90*/  FFMA.FTZ R142, R209, UR4, -R121.reuse ;  /* 0x00000004d18e7c23 */ /* 0x100fe20008010879 */
[--C-:B------:R-:W-:Y:S01]  /*12ca0*/  FFMA.FTZ R66, R66, UR4, -R116.reuse ;  /* 0x0000000442427c23 */ /* 0x100fe20008010874 */
[----:B------:R-:W-:Y:S01]  /*12cb0*/  FFMA.FTZ R65, R65, UR4, -R116 ;  /* 0x0000000441417c23 */ /* 0x000fe20008010874 */
[----:B------:R-:W-:Y:S01]  /*12cc0*/  FADD.FTZ R120, R118, R120 ;  /* 0x0000007876787221 */ /* 0x000fe20000010000 */
[C---:B---3--:R-:W-:Y:S01]  /*12cd0*/  HMMA.16816.F32.BF16 R44, R8.reuse, R28, R44 ;  /* 0x0000001c082c723c */ /* 0x048fe2000004182c */
[----:B------:R-:W-:Y:S01]  /*12ce0*/  MUFU.EX2 R139, R139 ;  /* 0x0000008b008b7308 */ /* 0x000fe20000000800 */
[----:B--2---:R-:W-:Y:S01]  /*12cf0*/  F2FP.BF16.F32.PACK_AB R49, R144, R148 ;  /* 0x000000949031723e */ /* 0x004fe200000010ff */
[----:B------:R-:W-:Y:S01]  /*12d00*/  FADD.FTZ R114, R3, R114 ;  /* 0x0000007203727221 */ /* 0x000fe20000010000 */
[----:B------:R-:W-:Y:S01]  /*12d10*/  FADD.FTZ R117, R117, R120 ;  /* 0x0000007875757221 */ /* 0x000fe20000010000 */
[----:B------:R-:W-:Y:S01]  /*12d20*/  FFMA.FTZ R61, R61, UR4, -R116 ;  /* 0x000000043d3d7c23 */ /* 0x000fe20008010874 */
[--C-:B------:R-:W-:Y:S01]  /*12d30*/  FFMA.FTZ R87, R87, UR4, -R121.reuse ;  /* 0x0000000457577c23 */ /* 0x100fe20008010879 */
[----:B------:R-:W-:Y:S01]  /*12d40*/  FADD.FTZ R2, R2, R114 ;  /* 0x0000007202027221 */ /* 0x000fe20000010000 */
[----:B------:R-:W-:Y:S01]  /*12d50*/  HMMA.16816.F32.BF16 R8, R8, R30, R132 ;  /* 0x0000001e0808723c */ /* 0x000fe20000041884 */
[----:B------:R-:W2:Y:S01]  /*12d60*/  LDSM.16.MT88.4 R28, [R127+0x800] ;  /* 0x000800007f1c783b */ /* 0x000ea20000004200 */
[----:B------:R3:W1:Y:S01]  /*12d70*/  MUFU.EX2 R133, R48 ;  /* 0x0000003000857308 */ /* 0x0006620000000800 */
[--C-:B------:R-:W-:Y:S01]  /*12d80*/  FFMA.FTZ R132, R53, UR4, -R121.reuse ;  /* 0x0000000435847c23 */ /* 0x100fe20008010879 */
[--C-:B------:R-:W-:Y:S01]  /*12d90*/  FFMA.FTZ R134, R52, UR4, -R121.reuse ;  /* 0x0000000434867c23 */ /* 0x100fe20008010879 */
[----:B----4-:R-:W4:Y:S01]  /*12da0*/  LDSM.16.MT88.4 R40, [R214+0xa800] ;  /* 0x00a80000d628783b */ /* 0x010f220000004200 */
[----:B-----5:R-:W-:Y:S01]  /*12db0*/  F2FP.BF16.F32.PACK_AB R51, R136, R140 ;  /* 0x0000008c8833723e */ /* 0x020fe200000010ff */
[----:B------:R-:W-:Y:S01]  /*12dc0*/  FFMA.FTZ R135, R218, UR4, -R121 ;  /* 0x00000004da877c23 */ /* 0x000fe20008010879 */
[----:B------:R-:W-:Y:S01]  /*12dd0*/  FADD.FTZ R117, R128, R117 ;  /* 0x0000007580757221 */ /* 0x000fe20000010000 */
[----:B------:R-:W5:Y:S01]  /*12de0*/  LDSM.16.MT88.4 R52, [R156+0x800] ;  /* 0x000800009c34783b */ /* 0x000f620000004200 */
[----:B------:R-:W5:Y:S01]  /*12df0*/  MUFU.EX2 R132, R132 ;  /* 0x0000008400847308 */ /* 0x000f620000000800 */
[----:B------:R-:W-:Y:S01]  /*12e00*/  FADD.FTZ R148, R148, R2 ;  /* 0x0000000294947221 */ /* 0x000fe20000010000 */
[--C-:B------:R-:W-:Y:S01]  /*12e10*/  FFMA.FTZ R64, R64, UR4, -R116.reuse ;  /* 0x0000000440407c23 */ /* 0x100fe20008010874 */
[----:B------:R-:W-:Y:S01]  /*12e20*/  FFMA.FTZ R63, R63, UR4, -R116 ;  /* 0x000000043f3f7c23 */ /* 0x000fe20008010874 */
[----:B------:R-:W-:Y:S01]  /*12e30*/  FFMA.FTZ R83, R83, UR4, -R121 ;  /* 0x0000000453537c23 */ /* 0x000fe20008010879 */
[----:B------:R-:W-:Y:S01]  /*12e40*/  FADD.FTZ R144, R144, R148 ;  /* 0x0000009490907221 */ /* 0x000fe20000010000 */
[--C-:B------:R-:W-:Y:S01]  /*12e50*/  FFMA.FTZ R60, R60, UR4, -R116.reuse ;  /* 0x000000043c3c7c23 */ /* 0x100fe20008010874 */
[----:B------:R-:W-:Y:S01]  /*12e60*/  FFMA.FTZ R59, R59, UR4, -R116 ;  /* 0x000000043b3b7c23 */ /* 0x000fe20008010874 */
[----:B------:R-:W-:Y:S01]  /*12e70*/  MUFU.EX2 R134, R134 ;  /* 0x0000008600867308 */ /* 0x000fe20000000800 */
[C---:B---3--:R-:W-:Y:S01]  /*12e80*/  F2FP.BF16.F32.PACK_AB R48, R130.reuse, R128 ;  /* 0x000000808230723e */ /* 0x048fe200000010ff */
[----:B------:R-:W-:Y:S01]  /*12e90*/  FADD.FTZ R130, R130, R117 ;  /* 0x0000007582827221 */ /* 0x000fe20000010000 */
[----:B------:R-:W-:Y:S01]  /*12ea0*/  FADD.FTZ R144, R140, R144 ;  /* 0x000000908c907221 */ /* 0x000fe20000010000 */
[--C-:B------:R-:W-:Y:S01]  /*12eb0*/  FFMA.FTZ R58, R58, UR4, -R116.reuse ;  /* 0x000000043a3a7c23 */ /* 0x100fe20008010874 */
[----:B------:R-:W-:Y:S01]  /*12ec0*/  FFMA.FTZ R57, R57, UR4, -R116 ;  /* 0x0000000439397c23 */ /* 0x000fe20008010874 */
[----:B------:R-:W-:Y:S01]  /*12ed0*/  FADD.FTZ R130, R131, R130 ;  /* 0x0000008283827221 */ /* 0x000fe20000010000 */
[----:B------:R-:W-:Y:S01]  /*12ee0*/  FADD.FTZ R136, R136, R144 ;  /* 0x0000009088887221 */ /* 0x000fe20000010000 */
[----:B-1----:R-:W-:Y:S01]  /*12ef0*/  HMMA.16816.F32.BF16 R12, R48, R36, R12 ;  /* 0x00000024300c723c */ /* 0x002fe2000004180c */
[----:B------:R-:W1:Y:S01]  /*12f00*/  MUFU.EX2 R135, R135 ;  /* 0x0000008700877308 */ /* 0x000e620000000800 */
[----:B------:R-:W-:Y:S01]  /*12f10*/  FADD.FTZ R152, R152, R130 ;  /* 0x0000008298987221 */ /* 0x000fe20000010000 */
[----:B------:R-:W-:Y:S01]  /*12f20*/  FADD.FTZ R136, R137, R136 ;  /* 0x0000008889887221 */ /* 0x000fe20000010000 */
[----:B------:R-:W-:Y:S01]  /*12f30*/  FFMA.FTZ R252, R82, UR4, -R121 ;  /* 0x0000000452fc7c23 */ /* 0x000fe20008010879 */
[----:B------:R-:W-:Y:S01]  /*12f40*/  FFMA.FTZ R251, R109, UR4, -R116 ;  /* 0x000000046dfb7c23 */ /* 0x000fe20008010874 */
[----:B------:R-:W-:-:S02]  /*12f50*/  FADD.FTZ R152, R133, R152 ;  /* 0x0000009885987221 */ /* 0x000fc40000010000 */
[C---:B------:R-:W-:Y:S01]  /*12f60*/  HMMA.16816.F32.BF16 R16, R48.reuse, R38, R16 ;  /* 0x000000263010723c */ /* 0x040fe20000041810 */
[----:B------:R-:W3:Y:S01]  /*12f70*/  LDSM.16.MT88.4 R36, [R236+0xb000] ;  /* 0x00b00000ec24783b */ /* 0x000ee20000004200 */
[----:B------:R-:W1:Y:S06]  /*12f80*/  MUFU.EX2 R141, R141 ;  /* 0x0000008d008d7308 */ /* 0x000e6c0000000800 */
[C---:B--2---:R-:W-:Y:S02]  /*12f90*/  HMMA.16816.F32.BF16 R32, R48.reuse, R28, R32 ;  /* 0x0000001c3020723c */ /* 0x044fe40000041820 */
[----:B------:R-:W2:Y:S06]  /*12fa0*/  MUFU.EX2 R143, R143 ;  /* 0x0000008f008f7308 */ /* 0x000eac0000000800 */
        /* <DEDUP_REMOVED lines=8> */
[C---:B-----5:R-:W-:Y:S02]  /*13030*/  HMMA.16816.F32.BF16 R44, R48.reuse, R52, R44 ;  /* 0x00000034302c723c */ /* 0x060fe4000004182c */
[----:B------:R-:W5:Y:S06]  /*13040*/  MUFU.EX2 R147, R147 ;  /* 0x0000009300937308 */ /* 0x000f6c0000000800 */
[----:B------:R-:W-:Y:S01]  /*13050*/  HMMA.16816.F32.BF16 R8, R48, R54, R8 ;  /* 0x000000363008723c */ /* 0x000fe20000041808 */
[----:B------:R-:W-:Y:S01]  /*13060*/  F2FP.BF16.F32.PACK_AB R48, R132, R133 ;  /* 0x000000858430723e */ /* 0x000fe200000010ff */
[----:B------:R-:W4:Y:S01]  /*13070*/  LDSM.16.MT88.4 R52, [R156+0x1000] ;  /* 0x001000009c34783b */ /* 0x000f220000004200 */
[----:B------:R-:W-:Y:S01]  /*13080*/  F2FP.BF16.F32.PACK_AB R49, R138, R137 ;  /* 0x000000898a31723e */ /* 0x000fe200000010ff */
[----:B------:R-:W5:Y:S01]  /*13090*/  MUFU.EX2 R149, R149 ;  /* 0x0000009500957308 */ /* 0x000f620000000800 */
[----:B-1----:R-:W-:Y:S01]  /*130a0*/  F2FP.BF16.F32.PACK_AB R50, R135, R134 ;  /* 0x000000868732723e */ /* 0x002fe200000010ff */
[----:B------:R-:W-:Y:S01]  /*130b0*/  FADD.FTZ R132, R132, R152 ;  /* 0x0000009884847221 */ /* 0x000fe20000010000 */
[----:B------:R-:W-:Y:S01]  /*130c0*/  F2FP.BF16.F32.PACK_AB R51, R141, R139 ;  /* 0x0000008b8d33723e */ /* 0x000fe200000010ff */
[----:B------:R-:W-:-:S02]  /*130d0*/  FADD.FTZ R138, R138, R136 ;  /* 0x000000888a8a7221 */ /* 0x000fc40000010000 */
[----:B------:R-:W-:Y:S02]  /*130e0*/  FADD.FTZ R132, R134, R132 ;  /* 0x0000008486847221 */ /* 0x000fe40000010000 */
[----:B------:R-:W-:Y:S01]  /*130f0*/  MUFU.EX2 R150, R150 ;  /* 0x0000009600967308 */ /* 0x000fe20000000800 */
[----:B------:R-:W-:Y:S01]  /*13100*/  FADD.FTZ R138, R139, R138 ;  /* 0x0000008a8b8a7221 */ /* 0x000fe20000010000 */
[C---:B---3--:R-:W-:Y:S01]  /*13110*/  HMMA.16816.F32.BF16 R12, R48.reuse, R36, R12 ;  /* 0x00000024300c723c */ /* 0x048fe2000004180c */
[----:B------:R-:W-:Y:S02]  /*13120*/  FADD.FTZ R135, R135, R132 ;  /* 0x0000008487877221 */ /* 0x000fe40000010000 */
[----:B------:R-:W-:Y:S02]  /*13130*/  FADD.FTZ R141, R141, R138 ;  /* 0x0000008a8d8d7221 */ /* 0x000fe40000010000 */
[----:B--2---:R-:W-:Y:S01]  /*13140*/  FADD.FTZ R135, R143, R135 ;  /* 0x000000878f877221 */ /* 0x004fe20000010000 */
[----:B------:R-:W1:Y:S01]  /*13150*/  MUFU.EX2 R151, R151 ;  /* 0x0000009700977308 */ /* 0x000e620000000800 */
[----:B-----5:R-:W-:Y:S01]  /*13160*/  FADD.FTZ R141, R147, R141 ;  /* 0x0000008d938d7221 */ /* 0x020fe20000010000 */
[----:B------:R-:W-:Y:S01]  /*13170*/  HMMA.16816.F32.BF16 R16, R48, R38, R16 ;  /* 0x000000263010723c */ /* 0x000fe20000041810 */
[----:B------:R-:W2:Y:S01]  /*13180*/  LDSM.16.MT88.4 R36, [R236+0xb800] ;  /* 0x00b80000ec24783b */ /* 0x000ea20000004200 */
[----:B------:R-:W-:Y:S01]  /*13190*/  FADD.FTZ R135, R142, R135 ;  /* 0x000000878e877221 */ /* 0x000fe20000010000 */
[----:B------:R-:W-:-:S03]  /*131a0*/  FADD.FTZ R141, R149, R141 ;  /* 0x0000008d958d7221 */ /* 0x000fc60000010000 */
[----:B------:R-:W-:Y:S02]  /*131b0*/  MUFU.EX2 R154, R154 ;  /* 0x0000009a009a7308 */ /* 0x000fe40000000800 */
[C---:B------:R-:W-:Y:S06]  /*131c0*/  HMMA.16816.F32.BF16 R32, R48.reuse, R28, R32 ;  /* 0x0000001c3020723c */ /* 0x040fec0000041820 */
[----:B------:R-:W3:Y:S02]  /*131d0*/  MUFU.EX2 R153, R153 ;  /* 0x0000009900997308 */ /* 0x000ee40000000800 */
[C---:B------:R-:W-:Y:S01]  /*131e0*/  HMMA.16816.F32.BF16 R20, R48.reuse, R30, R20 ;  /* 0x0000001e3014723c */ /* 0x040fe20000041814 */
[----:B------:R-:W5:Y:S05]  /*131f0*/  LDSM.16.MT88.4 R28, [R127+0x1800] ;  /* 0x001800007f1c783b */ /* 0x000f6a0000004200 */
[----:B------:R-:W-:Y:S02]  /*13200*/  MUFU.EX2 R155, R155 ;  /* 0x0000009b009b7308 */ /* 0x000fe40000000800 */
[C---:B----4-:R-:W-:Y:S06]  /*13210*/  HMMA.16816.F32.BF16 R24, R48.reuse, R40, R24 ;  /* 0x000000283018723c */ /* 0x050fec0000041818 */
[----:B------:R-:W-:Y:S02]  /*13220*/  MUFU.EX2 R157, R157 ;  /* 0x0000009d009d7308 */ /* 0x000fe40000000800 */
[C---:B------:R-:W-:Y:S01]  /*13230*/  HMMA.16816.F32.BF16 R4, R48.reuse, R42, R4 ;  /* 0x0000002a3004723c */ /* 0x040fe20000041804 */
[----:B------:R-:W4:Y:S05]  /*13240*/  LDSM.16.MT88.4 R40, [R214+0xb800] ;  /* 0x00b80000d628783b */ /* 0x000f2a0000004200 */
[----:B------:R-:W-:Y:S02]  /*13250*/  MUFU.EX2 R158, R158 ;  /* 0x0000009e009e7308 */ /* 0x000fe40000000800 */
[C---:B------:R-:W-:Y:S06]  /*13260*/  HMMA.16816.F32.BF16 R44, R48.reuse, R52, R44 ;  /* 0x00000034302c723c */ /* 0x040fec000004182c */
[----:B------:R-:W3:Y:S02]  /*13270*/  MUFU.EX2 R159, R159 ;  /* 0x0000009f009f7308 */ /* 0x000ee40000000800 */
[----:B------:R-:W-:Y:S01]  /*13280*/  HMMA.16816.F32.BF16 R8, R48, R54, R8 ;  /* 0x000000363008723c */ /* 0x000fe20000041808 */
[----:B------:R-:W-:Y:S01]  /*13290*/  F2FP.BF16.F32.PACK_AB R48, R142, R143 ;  /* 0x0000008f8e30723e */ /* 0x000fe200000010ff */
[----:B------:R-:W3:Y:S01]  /*132a0*/  LDSM.16.MT88.4 R52, [R156+0x1800] ;  /* 0x001800009c34783b */ /* 0x000ee20000004200 */
[----:B------:R-:W-:-:S02]  /*132b0*/  F2FP.BF16.F32.PACK_AB R49, R149, R147 ;  /* 0x000000939531723e */ /* 0x000fc400000010ff */
[----:B------:R-:W-:Y:S01]  /*132c0*/  F2FP.BF16.F32.PACK_AB R50, R146, R145 ;  /* 0x000000919232723e */ /* 0x000fe200000010ff */
[----:B------:R-:W-:Y:S01]  /*132d0*/  MUFU.EX2 R160, R160 ;  /* 0x000000a000a07308 */ /* 0x000fe20000000800 */
[----:B-1----:R-:W-:Y:S01]  /*132e0*/  F2FP.BF16.F32.PACK_AB R51, R151, R150 ;  /* 0x000000969733723e */ /* 0x002fe200000010ff */
[----:B------:R-:W-:Y:S01]  /*132f0*/  FADD.FTZ R145, R145, R135 ;  /* 0x0000008791917221 */ /* 0x000fe20000010000 */
[----:B------:R-:W-:Y:S02]  /*13300*/  FADD.FTZ R150, R150, R141 ;  /* 0x0000008d96967221 */ /* 0x000fe40000010000 */
[----:B------:R-:W-:Y:S01]  /*13310*/  LDSM.16.MT88.4 R140, [R127+0x7800] ;  /* 0x007800007f8c783b */ /* 0x000fe20000004200 */
[----:B------:R-:W-:Y:S01]  /*13320*/  FADD.FTZ R145, R146, R145 ;  /* 0x0000009192917221 */ /* 0x000fe20000010000 */
[----:B------:R-:W-:Y:S01]  /*13330*/  FADD.FTZ R150, R151, R150 ;  /* 0x0000009697967221 */ /* 0x000fe20000010000 */
[C---:B--2---:R-:W-:Y:S01]  /*13340*/  HMMA.16816.F32.BF16 R12, R48.reuse, R36, R12 ;  /* 0x00000024300c723c */ /* 0x044fe2000004180c */
[----:B------:R-:W1:Y:S07]  /*13350*/  MUFU.EX2 R161, R161 ;  /* 0x000000a100a17308 */ /* 0x000e6e0000000800 */
        /* <DEDUP_REMOVED lines=8> */
[C---:B----4-:R-:W-:Y:S02]  /*133e0*/  HMMA.16816.F32.BF16 R24, R48.reuse, R40, R24 ;  /* 0x000000283018723c */ /* 0x050fe40000041818 */
        /* <DEDUP_REMOVED lines=11> */
[----:B------:R-:W-:Y:S01]  /*134a0*/  F2FP.BF16.F32.PACK_AB R50, R157, R155 ;  /* 0x0000009b9d32723e */ /* 0x000fe200000010ff */
[----:B------:R-:W-:Y:S01]  /*134b0*/  FADD.FTZ R154, R154, R145 ;  /* 0x000000919a9a7221 */ /* 0x000fe20000010000 */
[----:B-1----:R-:W-:Y:S01]  /*134c0*/  F2FP.BF16.F32.PACK_AB R51, R161, R160 ;  /* 0x000000a0a133723e */ /* 0x002fe200000010ff */
[----:B------:R-:W-:-:S02]  /*134d0*/  FADD.FTZ R158, R158, R150 ;  /* 0x000000969e9e7221 */ /* 0x000fc40000010000 */
[----:B------:R-:W-:Y:S01]  /*134e0*/  FADD.FTZ R154, R153, R154 ;  /* 0x0000009a999a7221 */ /* 0x000fe20000010000 */
[----:B------:R-:W-:Y:S01]  /*134f0*/  LDSM.16.MT88.4 R148, [R214+0x11800] ;  /* 0x01180000d694783b */ /* 0x000fe20000004200 */
[----:B------:R-:W1:Y:S01]  /*13500*/  MUFU.EX2 R176, R176 ;  /* 0x000000b000b07308 */ /* 0x000e620000000800 */
[----:B------:R-:W-:Y:S01]  /*13510*/  FADD.FTZ R158, R159, R158 ;  /* 0x0000009e9f9e7221 */ /* 0x000fe20000010000 */
[C---:B--2---:R-:W-:Y:S01]  /*13520*/  HMMA.16816.F32.BF16 R12, R48.reuse, R36, R12 ;  /* 0x00000024300c723c */ /* 0x044fe2000004180c */
[----:B------:R-:W-:Y:S02]  /*13530*/  FADD.FTZ R155, R155, R154 ;  /* 0x0000009a9b9b7221 */ /* 0x000fe40000010000 */
[----:B------:R-:W-:Y:S02]  /*13540*/  FADD.FTZ R160, R160, R158 ;  /* 0x0000009ea0a07221 */ /* 0x000fe40000010000 */
[----:B------:R-:W-:Y:S01]  /*13550*/  FADD.FTZ R155, R157, R155 ;  /* 0x0000009b9d9b7221 */ /* 0x000fe20000010000 */
[----:B------:R-:W-:Y:S01]  /*13560*/  MUFU.EX2 R178, R178 ;  /* 0x000000b200b27308 */ /* 0x000fe20000000800 */
[----:B------:R-:W-:Y:S01]  /*13570*/  FADD.FTZ R160, R161, R160 ;  /* 0x000000a0a1a07221 */ /* 0x000fe20000010000 */
        /* <DEDUP_REMOVED lines=8> */
[C---:B----4-:R-:W-:Y:S06]  /*13600*/  HMMA.16816.F32.BF16 R24, R48.reuse, R40, R24 ;  /* 0x000000283018723c */ /* 0x050fec0000041818 */
        /* <DEDUP_REMOVED lines=9> */
[----:B------:R-:W-:Y:S01]  /*136a0*/  F2FP.BF16.F32.PACK_AB R49, R174, R173 ;  /* 0x000000adae31723e */ /* 0x000fe200000010ff */
[----:B------:R-:W-:Y:S01]  /*136b0*/  FADD.FTZ R163, R163, R155 ;  /* 0x0000009ba3a37221 */ /* 0x000fe20000010000 */
[----:B------:R-:W-:Y:S01]  /*136c0*/  F2FP.BF16.F32.PACK_AB R50, R172, R165 ;  /* 0x000000a5ac32723e */ /* 0x000fe200000010ff */
[----:B------:R-:W3:Y:S01]  /*136d0*/  MUFU.EX2 R190, R190 ;  /* 0x000000be00be7308 */ /* 0x000ee20000000800 */
[----:B-1----:R-:W-:Y:S01]  /*136e0*/  F2FP.BF16.F32.PACK_AB R51, R176, R175 ;  /* 0x000000afb033723e */ /* 0x002fe200000010ff */
[----:B------:R-:W-:Y:S01]  /*136f0*/  FADD.FTZ R173, R173, R160 ;  /* 0x000000a0adad7221 */ /* 0x000fe20000010000 */
[----:B------:R-:W-:-:S03]  /*13700*/  FADD.FTZ R163, R162, R163 ;  /* 0x000000a3a2a37221 */ /* 0x000fc60000010000 */
[----:B------:R-:W-:Y:S01]  /*13710*/  FADD.FTZ R173, R174, R173 ;  /* 0x000000adaead7221 */ /* 0x000fe20000010000 */
[----:B------:R-:W-:Y:S01]  /*13720*/  FADD.FTZ R165, R165, R163 ;  /* 0x000000a3a5a57221 */ /* 0x000fe20000010000 */
[----:B--2---:R-:W-:Y:S01]  /*13730*/  HMMA.16816.F32.BF16 R12, R48, R36, R12 ;  /* 0x00000024300c723c */ /* 0x004fe2000004180c */
[----:B------:R-:W1:Y:S01]  /*13740*/  MUFU.EX2 R191, R191 ;  /* 0x000000bf00bf7308 */ /* 0x000e620000000800 */
[----:B------:R-:W-:Y:S01]  /*13750*/  FADD.FTZ R175, R175, R173 ;  /* 0x000000adafaf7221 */ /* 0x000fe20000010000 */
[----:B------:R-:W-:-:S03]  /*13760*/  FADD.FTZ R165, R172, R165 ;  /* 0x000000a5aca57221 */ /* 0x000fc60000010000 */
[----:B------:R-:W-:Y:S02]  /*13770*/  FADD.FTZ R175, R176, R175 ;  /* 0x000000afb0af7221 */ /* 0x000fe40000010000 */
[C---:B------:R-:W-:Y:S01]  /*13780*/  HMMA.16816.F32.BF16 R16, R48.reuse, R38, R16 ;  /* 0x000000263010723c */ /* 0x040fe20000041810 */
[----:B------:R-:W2:Y:S01]  /*13790*/  LDSM.16.MT88.4 R36, [R236+0xd000] ;  /* 0x00d00000ec24783b */ /* 0x000ea20000004200 */
[----:B------:R-:W1:Y:S06]  /*137a0*/  MUFU.EX2 R188, R188 ;  /* 0x000000bc00bc7308 */ /* 0x000e6c0000000800 */
[C---:B-----5:R-:W-:Y:S02]  /*137b0*/  HMMA.16816.F32.BF16 R32, R48.reuse, R28, R32 ;  /* 0x0000001c3020723c */ /* 0x060fe40000041820 */
[----:B------:R-:W-:Y:S06]  /*137c0*/  MUFU.EX2 R186, R186 ;  /* 0x000000ba00ba7308 */ /* 0x000fec0000000800 */
[C---:B------:R-:W-:Y:S01]  /*137d0*/  HMMA.16816.F32.BF16 R20, R48.reuse, R30, R20 ;  /* 0x0000001e3014723c */ /* 0x040fe20000041814 */
[----:B------:R-:W5:Y:S01]  /*137e0*/  LDSM.16.MT88.4 R28, [R127+0x3000] ;  /* 0x003000007f1c783b */ /* 0x000f620000004200 */
[----:B------:R-:W-:Y:S06]  /*137f0*/  MUFU.EX2 R184, R184 ;  /* 0x000000b800b87308 */ /* 0x000fec0000000800 */
[C---:B----4-:R-:W-:Y:S02]  /*13800*/  HMMA.16816.F32.BF16 R24, R48.reuse, R40, R24 ;  /* 0x000000283018723c */ /* 0x050fe40000041818 */
[----:B------:R-:W-:Y:S06]  /*13810*/  MUFU.EX2 R182, R182 ;  /* 0x000000b600b67308 */ /* 0x000fec0000000800 */
[C---:B------:R-:W-:Y:S01]  /*13820*/  HMMA.16816.F32.BF16 R4, R48.reuse, R42, R4 ;  /* 0x0000002a3004723c */ /* 0x040fe20000041804 */
[----:B------:R-:W4:Y:S01]  /*13830*/  LDSM.16.MT88.4 R40, [R214+0xd000] ;  /* 0x00d00000d628783b */ /* 0x000f220000004200 */
[----:B------:R-:W4:Y:S06]  /*13840*/  MUFU.EX2 R180, R180 ;  /* 0x000000b400b47308 */ /* 0x000f2c0000000800 */
[C---:B---3--:R-:W-:Y:S02]  /*13850*/  HMMA.16816.F32.BF16 R44, R48.reuse, R52, R44 ;  /* 0x00000034302c723c */ /* 0x048fe4000004182c */
[----:B------:R-:W-:Y:S06]  /*13860*/  MUFU.EX2 R179, R179 ;  /* 0x000000b300b37308 */ /* 0x000fec0000000800 */
[----:B------:R-:W-:Y:S01]  /*13870*/  HMMA.16816.F32.BF16 R8, R48, R54, R8 ;  /* 0x000000363008723c */ /* 0x000fe20000041808 */
[----:B------:R-:W-:Y:S01]  /*13880*/  F2FP.BF16.F32.PACK_AB R48, R177, R178 ;  /* 0x000000b2b130723e */ /* 0x000fe200000010ff */
[----:B------:R-:W3:Y:S01]  /*13890*/  LDSM.16.MT88.4 R52, [R156+0x3000] ;  /* 0x003000009c34783b */ /* 0x000ee20000004200 */
[----:B------:R-:W-:Y:S01]  /*138a0*/  F2FP.BF16.F32.PACK_AB R49, R187, R185 ;  /* 0x000000b9bb31723e */ /* 0x000fe200000010ff */
[----:B------:R-:W3:Y:S01]  /*138b0*/  MUFU.EX2 R171, R171 ;  /* 0x000000ab00ab7308 */ /* 0x000ee20000000800 */
[----:B------:R-:W-:Y:S01]  /*138c0*/  F2FP.BF16.F32.PACK_AB R50, R183, R181 ;  /* 0x000000b5b732723e */ /* 0x000fe200000010ff */
[----:B------:R-:W-:Y:S01]  /*138d0*/  FADD.FTZ R178, R178, R165 ;  /* 0x000000a5b2b27221 */ /* 0x000fe20000010000 */
[----:B------:R-:W-:Y:S01]  /*138e0*/  F2FP.BF16.F32.PACK_AB R51, R190, R189 ;  /* 0x000000bdbe33723e */ /* 0x000fe200000010ff */
[----:B------:R-:W-:-:S02]  /*138f0*/  FADD.FTZ R185, R185, R175 ;  /* 0x000000afb9b97221 */ /* 0x000fc40000010000 */
[----:B------:R-:W-:Y:S02]  /*13900*/  FADD.FTZ R178, R177, R178 ;  /* 0x000000b2b1b27221 */ /* 0x000fe40000010000 */
[----:B------:R-:W3:Y:S01]  /*13910*/  MUFU.EX2 R170, R170 ;  /* 0x000000aa00aa7308 */ /* 0x000ee20000000800 */
[----:B------:R-:W-:Y:S01]  /*13920*/  FADD.FTZ R185, R187, R185 ;  /* 0x000000b9bbb97221 */ /* 0x000fe20000010000 */
[C---:B--2---:R-:W-:Y:S01]  /*13930*/  HMMA.16816.F32.BF16 R12, R48.reuse, R36, R12 ;  /* 0x00000024300c723c */ /* 0x044fe2000004180c */
[----:B------:R-:W-:Y:S02]  /*13940*/  FADD.FTZ R181, R181, R178 ;  /* 0x000000b2b5b57221 */ /* 0x000fe40000010000 */
[----:B------:R-:W-:Y:S02]  /*13950*/  FADD.FTZ R189, R189, R185 ;  /* 0x000000b9bdbd7221 */ /* 0x000fe40000010000 */
[----:B------:R-:W-:Y:S01]  /*13960*/  FADD.FTZ R181, R183, R181 ;  /* 0x000000b5b7b57221 */ /* 0x000fe20000010000 */
[----:B------:R-:W2:Y:S01]  /*13970*/  MUFU.EX2 R169, R169 ;  /* 0x000000a900a97308 */ /* 0x000ea20000000800 */
[----:B------:R-:W-:Y:S01]  /*13980*/  FADD.FTZ R189, R190, R189 ;  /* 0x000000bdbebd7221 */ /* 0x000fe20000010000 */
[----:B------:R-:W-:Y:S01]  /*13990*/  HMMA.16816.F32.BF16 R16, R48, R38, R16 ;  /* 0x000000263010723c */ /* 0x000fe20000041810 */
[----:B------:R-:W2:Y:S01]  /*139a0*/  LDSM.16.MT88.4 R36, [R236+0xd800] ;  /* 0x00d80000ec24783b */ /* 0x000ea20000004200 */
[----:B-1----:R-:W-:-:S04]  /*139b0*/  FADD.FTZ R181, R191, R181 ;  /* 0x000000b5bfb57221 */ /* 0x002fc80000010000 */
[----:B------:R-:W-:Y:S02]  /*139c0*/  MUFU.EX2 R168, R168 ;  /* 0x000000a800a87308 */ /* 0x000fe40000000800 */
[C---:B-----5:R-:W-:Y:S06]  /*139d0*/  HMMA.16816.F32.BF16 R32, R48.reuse, R28, R32 ;  /* 0x0000001c3020723c */ /* 0x060fec0000041820 */
[----:B------:R-:W-:Y:S02]  /*139e0*/  MUFU.EX2 R164, R164 ;  /* 0x000000a400a47308 */ /* 0x000fe40000000800 */
[C---:B------:R-:W-:Y:S01]  /*139f0*/  HMMA.16816.F32.BF16 R20, R48.reuse, R30, R20 ;  /* 0x0000001e3014723c */ /* 0x040fe20000041814 */
[----:B------:R-:W1:Y:S05]  /*13a00*/  LDSM.16.MT88.4 R28, [R127+0x3800] ;  /* 0x003800007f1c783b */ /* 0x000e6a0000004200 */
[----:B------:R-:W-:Y:S02]  /*13a10*/  MUFU.EX2 R129, R129 ;  /* 0x0000008100817308 */ /* 0x000fe40000000800 */
[C---:B----4-:R-:W-:Y:S06]  /*13a20*/  HMMA.16816.F32.BF16 R24, R48.reuse, R40, R24 ;  /* 0x000000283018723c */ /* 0x050fec0000041818 */
[----:B------:R-:W4:Y:S02]  /*13a30*/  MUFU.EX2 R126, R126 ;  /* 0x0000007e007e7308 */ /* 0x000f240000000800 */
[C---:B------:R-:W-:Y:S01]  /*13a40*/  HMMA.16816.F32.BF16 R4, R48.reuse, R42, R4 ;  /* 0x0000002a3004723c */ /* 0x040fe20000041804 */
[----:B------:R-:W5:Y:S05]  /*13a50*/  LDSM.16.MT88.4 R40, [R214+0xd800] ;  /* 0x00d80000d628783b */ /* 0x000f6a0000004200 */
[----:B------:R-:W-:Y:S02]  /*13a60*/  MUFU.EX2 R125, R125 ;  /* 0x0000007d007d7308 */ /* 0x000fe40000000800 */
[C---:B---3--:R-:W-:Y:S06]  /*13a70*/  HMMA.16816.F32.BF16 R44, R48.reuse, R52, R44 ;  /* 0x00000034302c723c */ /* 0x048fec000004182c */
[----:B------:R-:W3:Y:S02]  /*13a80*/  MUFU.EX2 R81, R81 ;  /* 0x0000005100517308 */ /* 0x000ee40000000800 */
[----:B------:R-:W-:Y:S01]  /*13a90*/  HMMA.16816.F32.BF16 R8, R48, R54, R8 ;  /* 0x000000363008723c */ /* 0x000fe20000041808 */
[----:B------:R-:W-:Y:S01]  /*13aa0*/  F2FP.BF16.F32.PACK_AB R48, R188, R191 ;  /* 0x000000bfbc30723e */ /* 0x000fe200000010ff */
[----:B------:R-:W4:Y:S01]  /*13ab0*/  LDSM.16.MT88.4 R52, [R156+0x3800] ;  /* 0x003800009c34783b */ /* 0x000f220000004200 */
[----:B------:R-:W-:Y:S01]  /*13ac0*/  F2FP.BF16.F32.PACK_AB R49, R180, R182 ;  /* 0x000000b6b431723e */ /* 0x000fe200000010ff */
[----:B------:R-:W-:Y:S01]  /*13ad0*/  FADD.FTZ R182, R182, R189 ;  /* 0x000000bdb6b67221 */ /* 0x000fe20000010000 */
[----:B------:R-:W-:Y:S01]  /*13ae0*/  F2FP.BF16.F32.PACK_AB R50, R184, R186 ;  /* 0x000000bab832723e */ /* 0x000fe200000010ff */
[----:B------:R-:W3:Y:S01]  /*13af0*/  MUFU.EX2 R106, R106 ;  /* 0x0000006a006a7308 */ /* 0x000ee20000000800 */
[----:B------:R-:W-:Y:S01]  /*13b00*/  F2FP.BF16.F32.PACK_AB R51, R171, R179 ;  /* 0x000000b3ab33723e */ /* 0x000fe200000010ff */
[----:B------:R-:W-:Y:S01]  /*13b10*/  FADD.FTZ R188, R188, R181 ;  /* 0x000000b5bcbc7221 */ /* 0x000fe20000010000 */
[----:B------:R-:W-:-:S03]  /*13b20*/  FADD.FTZ R182, R180, R182 ;  /* 0x000000b6b4b67221 */ /* 0x000fc60000010000 */
[----:B------:R-:W-:Y:S01]  /*13b30*/  FADD.FTZ R188, R186, R188 ;  /* 0x000000bcbabc7221 */ /* 0x000fe20000010000 */
[----:B------:R-:W-:Y:S01]  /*13b40*/  FADD.FTZ R179, R179, R182 ;  /* 0x000000b6b3b37221 */ /* 0x000fe20000010000 */
[----:B--2---:R-:W-:Y:S01]  /*13b50*/  HMMA.16816.F32.BF16 R12, R48, R36, R12 ;  /* 0x00000024300c723c */ /* 0x004fe2000004180c */
[----:B------:R-:W2:Y:S01]  /*13b60*/  MUFU.EX2 R105, R105 ;  /* 0x0000006900697308 */ /* 0x000ea20000000800 */
[----:B------:R-:W-:Y:S01]  /*13b70*/  FADD.FTZ R184, R184, R188 ;  /* 0x000000bcb8b87221 */ /* 0x000fe20000010000 */
[----:B------:R-:W-:-:S03]  /*13b80*/  FADD.FTZ R179, R171, R179 ;  /* 0x000000b3abb37221 */ /* 0x000fc60000010000 */
[----:B------:R-:W-:Y:S02]  /*13b90*/  FADD.FTZ R184, R170, R184 ;  /* 0x000000b8aab87221 */ /* 0x000fe40000010000 */
[C---:B------:R-:W-:Y:S01]  /*13ba0*/  HMMA.16816.F32.BF16 R16, R48.reuse, R38, R16 ;  /* 0x000000263010723c */ /* 0x040fe20000041810 */
[----:B------:R-:W2:Y:S01]  /*13bb0*/  LDSM.16.MT88.4 R36, [R236+0xe000] ;  /* 0x00e00000ec24783b */ /* 0x000ea20000004200 */
[----:B------:R-:W-:Y:S06]  /*13bc0*/  MUFU.EX2 R104, R104 ;  /* 0x0000006800687308 */ /* 0x000fec0000000800 */
[C---:B-1----:R-:W-:Y:S02]  /*13bd0*/  HMMA.16816.F32.BF16 R32, R48.reuse, R28, R32 ;  /* 0x0000001c3020723c */ /* 0x042fe40000041820 */
[----:B------:R-:W-:Y:S06]  /*13be0*/  MUFU.EX2 R103, R103 ;  /* 0x0000006700677308 */ /* 0x000fec0000000800 */
[C---:B------:R-:W-:Y:S01]  /*13bf0*/  HMMA.16816.F32.BF16 R20, R48.reuse, R30, R20 ;  /* 0x0000001e3014723c */ /* 0x040fe20000041814 */
[----:B------:R-:W1:Y:S01]  /*13c00*/  LDSM.16.MT88.4 R28, [R127+0x4000] ;  /* 0x004000007f1c783b */ /* 0x000e620000004200 */
[----:B------:R-:W-:Y:S06]  /*13c10*/  MUFU.EX2 R80, R80 ;  /* 0x0000005000507308 */ /* 0x000fec0000000800 */
[C---:B-----5:R-:W-:Y:S02]  /*13c20*/  HMMA.16816.F32.BF16 R24, R48.reuse, R40, R24 ;  /* 0x000000283018723c */ /* 0x060fe40000041818 */
        /* <DEDUP_REMOVED lines=13> */
[----:B---3--:R-:W-:Y:S01]  /*13d00*/  F2FP.BF16.F32.PACK_AB R51, R81, R125 ;  /* 0x0000007d5133723e */ /* 0x008fe200000010ff */
[----:B------:R-:W-:-:S02]  /*13d10*/  FADD.FTZ R169, R169, R184 ;  /* 0x000000b8a9a97221 */ /* 0x000fc40000010000 */
[----:B------:R-:W-:Y:S02]  /*13d20*/  FADD.FTZ R129, R126, R129 ;  /* 0x000000817e817221 */ /* 0x000fe40000010000 */
[----:B------:R-:W-:Y:S01]  /*13d30*/  MUFU.EX2 R101, R101 ;  /* 0x0000006500657308 */ /* 0x000fe20000000800 */
        /* <DEDUP_REMOVED lines=9> */
[----:B------:R-:W-:Y:S02]  /*13dd0*/  MUFU.EX2 R99, R99 ;  /* 0x0000006300637308 */ /* 0x000fe40000000800 */
[C---:B-1----:R-:W-:Y:S06]  /*13de0*/  HMMA.16816.F32.BF16 R32, R48.reuse, R28, R32 ;  /* 0x0000001c3020723c */ /* 0x042fec0000041820 */
[----:B------:R-:W1:Y:S02]  /*13df0*/  MUFU.EX2 R76, R76 ;  /* 0x0000004c004c7308 */ /* 0x000e640000000800 */
[C---:B------:R-:W-:Y:S01]  /*13e00*/  HMMA.16816.F32.BF16 R20, R48.reuse, R30, R20 ;  /* 0x0000001e3014723c */ /* 0x040fe20000041814 */
[----:B------:R-:W3:Y:S05]  /*13e10*/  LDSM.16.MT88.4 R28, [R127+0x4800] ;  /* 0x004800007f1c783b */ /* 0x000eea0000004200 */
[----:B------:R-:W3:Y:S02]  /*13e20*/  MUFU.EX2 R75, R75 ;  /* 0x0000004b004b7308 */ /* 0x000ee40000000800 */
[C---:B-----5:R-:W-:Y:S06]  /*13e30*/  HMMA.16816.F32.BF16 R24, R48.reuse, R40, R24 ;  /* 0x000000283018723c */ /* 0x060fec0000041818 */
[----:B------:R-:W-:Y:S02]  /*13e40*/  MUFU.EX2 R74, R74 ;  /* 0x0000004a004a7308 */ /* 0x000fe40000000800 */
[C---:B------:R-:W-:Y:S01]  /*13e50*/  HMMA.16816.F32.BF16 R4, R48.reuse, R42, R4 ;  /* 0x0000002a3004723c */ /* 0x040fe20000041804 */
[----:B------:R-:W5:Y:S05]  /*13e60*/  LDSM.16.MT88.4 R40, [R214+0xe800] ;  /* 0x00e80000d628783b */ /* 0x000f6a0000004200 */
[----:B------:R-:W5:Y:S02]  /*13e70*/  MUFU.EX2 R73, R73 ;  /* 0x0000004900497308 */ /* 0x000f640000000800 */
        /* <DEDUP_REMOVED lines=8> */
[----:B------:R-:W-:Y:S01]  /*13f00*/  MUFU.EX2 R97, R97 ;  /* 0x0000006100617308 */ /* 0x000fe20000000800 */
        /* <DEDUP_REMOVED lines=8> */
[----:B------:R-:W-:-:S04]  /*13f90*/  FADD.FTZ R77, R77, R80 ;  /* 0x000000504d4d7221 */ /* 0x000fc80000010000 */
[----:B-1----:R-:W-:Y:S01]  /*13fa0*/  FADD.FTZ R77, R76, R77 ;  /* 0x0000004d4c4d7221 */ /* 0x002fe20000010000 */
[C---:B------:R-:W-:Y:S01]  /*13fb0*/  HMMA.16816.F32.BF16 R16, R48.reuse, R38, R16 ;  /* 0x000000263010723c */ /* 0x040fe20000041810 */
[----:B------:R-:W1:Y:S01]  /*13fc0*/  LDSM.16.MT88.4 R36, [R236+0xf000] ;  /* 0x00f00000ec24783b */ /* 0x000e620000004200 */
[----:B------:R-:W-:Y:S06]  /*13fd0*/  MUFU.EX2 R95, R95 ;  /* 0x0000005f005f7308 */ /* 0x000fec0000000800 */
[C---:B---3--:R-:W-:Y:S02]  /*13fe0*/  HMMA.16816.F32.BF16 R32, R48.reuse, R28, R32 ;  /* 0x0000001c3020723c */ /* 0x048fe40000041820 */
[----:B------:R-:W2:Y:S06]  /*13ff0*/  MUFU.EX2 R72, R72 ;  /* 0x0000004800487308 */ /* 0x000eac0000000800 */
[C---:B------:R-:W-:Y:S01]  /*14000*/  HMMA.16816.F32.BF16 R20, R48.reuse, R30, R20 ;  /* 0x0000001e3014723c */ /* 0x040fe20000041814 */
[----:B------:R-:W3:Y:S01]  /*14010*/  LDSM.16.MT88.4 R28, [R127+0x5000] ;  /* 0x005000007f1c783b */ /* 0x000ee20000004200 */
[----:B------:R-:W2:Y:S06]  /*14020*/  MUFU.EX2 R71, R71 ;  /* 0x0000004700477308 */ /* 0x000eac0000000800 */
[C---:B-----5:R-:W-:Y:S02]  /*14030*/  HMMA.16816.F32.BF16 R24, R48.reuse, R40, R24 ;  /* 0x000000283018723c */ /* 0x060fe40000041818 */
[----:B------:R-:W-:Y:S06]  /*14040*/  MUFU.EX2 R70, R70 ;  /* 0x0000004600467308 */ /* 0x000fec0000000800 */
[C---:B------:R-:W-:Y:S01]  /*14050*/  HMMA.16816.F32.BF16 R4, R48.reuse, R42, R4 ;  /* 0x0000002a3004723c */ /* 0x040fe20000041804 */
[----:B------:R-:W5:Y:S01]  /*14060*/  LDSM.16.MT88.4 R40, [R214+0xf000] ;  /* 0x00f00000d628783b */ /* 0x000f620000004200 */
[----:B------:R-:W5:Y:S06]  /*14070*/  MUFU.EX2 R69, R69 ;  /* 0x0000004500457308 */ /* 0x000f6c0000000800 */
[C---:B----4-:R-:W-:Y:S02]  /*14080*/  HMMA.16816.F32.BF16 R44, R48.reuse, R52, R44 ;  /* 0x00000034302c723c */ /* 0x050fe4000004182c */
[----:B------:R-:W-:Y:S06]  /*14090*/  MUFU.EX2 R94, R94 ;  /* 0x0000005e005e7308 */ /* 0x000fec0000000800 */
[----:B------:R-:W-:Y:S01]  /*140a0*/  HMMA.16816.F32.BF16 R8, R48, R54, R8 ;  /* 0x000000363008723c */ /* 0x000fe20000041808 */
[----:B------:R-:W-:Y:S01]  /*140b0*/  F2FP.BF16.F32.PACK_AB R48, R101, R102 ;  /* 0x000000666530723e */ /* 0x000fe200000010ff */
[----:B------:R-:W4:Y:S01]  /*140c0*/  LDSM.16.MT88.4 R52, [R156+0x5000] ;  /* 0x005000009c34783b */ /* 0x000f220000004200 */
[----:B------:R-:W-:Y:S01]  /*140d0*/  F2FP.BF16.F32.PACK_AB R49, R75, R76 ;  /* 0x0000004c4b31723e */ /* 0x000fe200000010ff */
[----:B------:R-:W4:Y:S01]  /*140e0*/  MUFU.EX2 R93, R93 ;  /* 0x0000005d005d7308 */ /* 0x000f220000000800 */
[----:B------:R-:W-:Y:S01]  /*140f0*/  F2FP.BF16.F32.PACK_AB R50, R99, R100 ;  /* 0x000000646332723e */ /* 0x000fe200000010ff */
[----:B------:R-:W-:Y:S01]  /*14100*/  FADD.FTZ R102, R102, R105 ;  /* 0x0000006966667221 */ /* 0x000fe20000010000 */
[----:B------:R-:W-:Y:S01]  /*14110*/  F2FP.BF16.F32.PACK_AB R51, R73, R74 ;  /* 0x0000004a4933723e */ /* 0x000fe200000010ff */
[----:B------:R-:W-:-:S02]  /*14120*/  FADD.FTZ R75, R75, R77 ;  /* 0x0000004d4b4b7221 */ /* 0x000fc40000010000 */
[----:B------:R-:W-:Y:S02]  /*14130*/  FADD.FTZ R102, R101, R102 ;  /* 0x0000006665667221 */ /* 0x000fe40000010000 */
[----:B------:R-:W-:Y:S01]  /*14140*/  MUFU.EX2 R92, R92 ;  /* 0x0000005c005c7308 */ /* 0x000fe20000000800 */
[----:B------:R-:W-:Y:S01]  /*14150*/  FADD.FTZ R75, R74, R75 ;  /* 0x0000004b4a4b7221 */ /* 0x000fe20000010000 */
[C---:B-1----:R-:W-:Y:S01]  /*14160*/  HMMA.16816.F32.BF16 R12, R48.reuse, R36, R12 ;  /* 0x00000024300c723c */ /* 0x042fe2000004180c */
[----:B------:R-:W-:Y:S02]  /*14170*/  FADD.FTZ R100, R100, R102 ;  /* 0x0000006664647221 */ /* 0x000fe40000010000 */
[----:B------:R-:W-:Y:S02]  /*14180*/  FADD.FTZ R73, R73, R75 ;  /* 0x0000004b49497221 */ /* 0x000fe40000010000 */
[----:B------:R-:W-:Y:S01]  /*14190*/  FADD.FTZ R100, R99, R100 ;  /* 0x0000006463647221 */ /* 0x000fe20000010000 */
[----:B------:R-:W-:Y:S01]  /*141a0*/  MUFU.EX2 R91, R91 ;  /* 0x0000005b005b7308 */ /* 0x000fe20000000800 */
[----:B--2---:R-:W-:Y:S01]  /*141b0*/  FADD.FTZ R73, R72, R73 ;  /* 0x0000004948497221 */ /* 0x004fe20000010000 */
[----:B------:R-:W-:Y:S01]  /*141c0*/  HMMA.16816.F32.BF16 R16, R48, R38, R16 ;  /* 0x000000263010723c */ /* 0x000fe20000041810 */
[----:B------:R-:W1:Y:S02]  /*141d0*/  LDSM.16.MT88.4 R36, [R236+0xf800] ;  /* 0x00f80000ec24783b */ /* 0x000e640000004200 */
[----:B------:R-:W-:-:S03]  /*141e0*/  FADD.FTZ R73, R71, R73 ;  /* 0x0000004947497221 */ /* 0x000fc60000010000 */
[----:B------:R-:W-:Y:S02]  /*141f0*/  MUFU.EX2 R68, R68 ;  /* 0x0000004400447308 */ /* 0x000fe40000000800 */
[C---:B---3--:R-:W-:Y:S06]  /*14200*/  HMMA.16816.F32.BF16 R32, R48.reuse, R28, R32 ;  /* 0x0000001c3020723c */ /* 0x048fec0000041820 */
[----:B------:R-:W2:Y:S02]  /*14210*/  MUFU.EX2 R67, R67 ;  /* 0x0000004300437308 */ /* 0x000ea40000000800 */
[C---:B------:R-:W-:Y:S01]  /*14220*/  HMMA.16816.F32.BF16 R20, R48.reuse, R30, R20 ;  /* 0x0000001e3014723c */ /* 0x040fe20000041814 */
[----:B------:R-:W3:Y:S05]  /*14230*/  LDSM.16.MT88.4 R28, [R127+0x5800] ;  /* 0x005800007f1c783b */ /* 0x000eea0000004200 */
[----:B------:R-:W-:Y:S02]  /*14240*/  MUFU.EX2 R66, R66 ;  /* 0x0000004200427308 */ /* 0x000fe40000000800 */
[C---:B-----5:R-:W-:Y:S06]  /*14250*/  HMMA.16816.F32.BF16 R24, R48.reuse, R40, R24 ;  /* 0x000000283018723c */ /* 0x060fec0000041818 */
[----:B------:R-:W5:Y:S02]  /*14260*/  MUFU.EX2 R65, R65 ;  /* 0x0000004100417308 */ /* 0x000f640000000800 */
[C---:B------:R-:W-:Y:S01]  /*14270*/  HMMA.16816.F32.BF16 R4, R48.reuse, R42, R4 ;  /* 0x0000002a3004723c */ /* 0x040fe20000041804 */
[----:B------:R-:W2:Y:S05]  /*14280*/  LDSM.16.MT88.4 R40, [R214+0xf800] ;  /* 0x00f80000d628783b */ /* 0x000eaa0000004200 */
[----:B------:R-:W-:Y:S02]  /*14290*/  MUFU.EX2 R0, R87 ;  /* 0x0000005700007308 */ /* 0x000fe40000000800 */
[C---:B----4-:R-:W-:Y:S06]  /*142a0*/  HMMA.16816.F32.BF16 R44, R48.reuse, R52, R44 ;  /* 0x00000034302c723c */ /* 0x050fec000004182c */
[----:B------:R4:W-:Y:S02]  /*142b0*/  MUFU.EX2 R3, R64 ;  /* 0x0000004000037308 */ /* 0x0009e40000000800 */
[----:B------:R-:W-:Y:S01]  /*142c0*/  HMMA.16816.F32.BF16 R8, R48, R54, R8 ;  /* 0x000000363008723c */ /* 0x000fe20000041808 */
[----:B------:R-:W-:Y:S01]  /*142d0*/  F2FP.BF16.F32.PACK_AB R48, R97, R98 ;  /* 0x000000626130723e */ /* 0x000fe200000010ff */
[----:B------:R-:W5:Y:S01]  /*142e0*/  LDSM.16.MT88.4 R52, [R156+0x5800] ;  /* 0x005800009c34783b */ /* 0x000f620000004200 */
[----:B------:R-:W-:Y:S01]  /*142f0*/  F2FP.BF16.F32.PACK_AB R49, R71, R72 ;  /* 0x000000484731723e */ /* 0x000fe200000010ff */
[----:B------:R-:W-:Y:S01]  /*14300*/  FADD.FTZ R98, R98, R100 ;  /* 0x0000006462627221 */ /* 0x000fe20000010000 */
[----:B------:R-:W-:Y:S01]  /*14310*/  F2FP.BF16.F32.PACK_AB R50, R95, R96 ;  /* 0x000000605f32723e */ /* 0x000fe200000010ff */
[----:B------:R3:W-:Y:S01]  /*14320*/  MUFU.EX2 R2, R63 ;  /* 0x0000003f00027308 */ /* 0x0007e20000000800 */
[----:B------:R-:W-:Y:S01]  /*14330*/  F2FP.BF16.F32.PACK_AB R51, R69, R70 ;  /* 0x000000464533723e */ /* 0x000fe200000010ff */
[----:B------:R-:W-:Y:S01]  /*14340*/  FADD.FTZ R98, R97, R98 ;  /* 0x0000006261627221 */ /* 0x000fe20000010000 */
[----:B------:R-:W-:-:S03]  /*14350*/  FADD.FTZ R70, R70, R73 ;  /* 0x0000004946467221 */ /* 0x000fc60000010000 */
[----:B------:R-:W-:Y:S01]  /*14360*/  FADD.FTZ R96, R96, R98 ;  /* 0x0000006260607221 */ /* 0x000fe20000010000 */
[----:B------:R-:W-:Y:S01]  /*14370*/  FADD.FTZ R70, R69, R70 ;  /* 0x0000004645467221 */ /* 0x000fe20000010000 */
[----:B-1----:R-:W-:Y:S01]  /*14380*/  HMMA.16816.F32.BF16 R12, R48, R36, R12 ;  /* 0x00000024300c723c */ /* 0x002fe2000004180c */
[----:B------:R-:W-:Y:S01]  /*14390*/  MUFU.EX2 R61, R61 ;  /* 0x0000003d003d7308 */ /* 0x000fe20000000800 */
[--C-:B----4-:R-:W-:Y:S01]  /*143a0*/  FFMA.FTZ R64, R84, UR4, -R121.reuse ;  /* 0x0000000454407c23 */ /* 0x110fe20008010879 */
[----:B------:R-:W-:Y:S01]  /*143b0*/  FFMA.FTZ R84, R108, UR4, -R121 ;  /* 0x000000046c547c23 */ /* 0x000fe20008010879 */
[----:B------:R-:W-:-:S04]  /*143c0*/  FADD.FTZ R96, R95, R96 ;  /* 0x000000605f607221 */ /* 0x000fc80000010000 */
[----:B------:R-:W-:Y:S01]  /*143d0*/  HMMA.16816.F32.BF16 R16, R48, R38, R16 ;  /* 0x000000263010723c */ /* 0x000fe20000041810 */
[----:B------:R-:W1:Y:S01]  /*143e0*/  LDSM.16.MT88.4 R36, [R236+0x10000] ;  /* 0x01000000ec24783b */ /* 0x000e620000004200 */
[--C-:B---3--:R-:W-:Y:S01]  /*143f0*/  FFMA.FTZ R63, R85, UR4, -R121.reuse ;  /* 0x00000004553f7c23 */ /* 0x108fe20008010879 */
[----:B------:R-:W-:Y:S01]  /*14400*/  MUFU.EX2 R64, R64 ;  /* 0x0000004000407308 */ /* 0x000fe20000000800 */
[----:B------:R-:W-:-:S04]  /*14410*/  FFMA.FTZ R85, R113, UR4, -R121 ;  /* 0x0000000471557c23 */ /* 0x000fc80008010879 */
[C---:B------:R-:W-:Y:S03]  /*14420*/  HMMA.16816.F32.BF16 R32, R48.reuse, R28, R32 ;  /* 0x0000001c3020723c */ /* 0x040fe60000041820 */
[----:B------:R-:W-:Y:S05]  /*14430*/  MUFU.EX2 R63, R63 ;  /* 0x0000003f003f7308 */ /* 0x000fea0000000800 */
[C---:B------:R-:W-:Y:S01]  /*14440*/  HMMA.16816.F32.BF16 R20, R48.reuse, R30, R20 ;  /* 0x0000001e3014723c */ /* 0x040fe20000041814 */
[----:B------:R-:W3:Y:S02]  /*14450*/  LDSM.16.MT88.4 R28, [R214+0x10000] ;  /* 0x01000000d61c783b */ /* 0x000ee40000004200 */
[----:B------:R-:W-:Y:S05]  /*14460*/  MUFU.EX2 R83, R83 ;  /* 0x0000005300537308 */ /* 0x000fea0000000800 */
[C---:B--2---:R-:W-:Y:S03]  /*14470*/  HMMA.16816.F32.BF16 R24, R48.reuse, R40, R24 ;  /* 0x000000283018723c */ /* 0x044fe60000041818 */
[----:B------:R-:W-:Y:S05]  /*14480*/  MUFU.EX2 R60, R60 ;  /* 0x0000003c003c7308 */ /* 0x000fea0000000800 */
[C---:B------:R-:W-:Y:S01]  /*14490*/  HMMA.16816.F32.BF16 R4, R48.reuse, R42, R4 ;  /* 0x0000002a3004723c */ /* 0x040fe20000041804 */
[----:B------:R-:W2:Y:S02]  /*144a0*/  LDSM.16.MT88.4 R40, [R127+0x6000] ;  /* 0x006000007f28783b */ /* 0x000ea40000004200 */
[----:B------:R-:W-:Y:S05]  /*144b0*/  MUFU.EX2 R59, R59 ;  /* 0x0000003b003b7308 */ /* 0x000fea0000000800 */
[C---:B-----5:R-:W-:Y:S01]  /*144c0*/  HMMA.16816.F32.BF16 R44, R48.reuse, R52, R44 ;  /* 0x00000034302c723c */ /* 0x060fe2000004182c */
        /* <DEDUP_REMOVED lines=9> */
[----:B------:R-:W-:Y:S01]  /*14560*/  MUFU.EX2 R53, R53 ;  /* 0x0000003500357308 */ /* 0x000fe20000000800 */
[----:B------:R-:W-:Y:S01]  /*14570*/  F2FP.BF16.F32.PACK_AB R51, R65, R66 ;  /* 0x000000424133723e */ /* 0x000fe200000010ff */
[--C-:B------:R-:W-:Y:S01]  /*14580*/  FFMA.FTZ R62, R86, UR4, -R121.reuse ;  /* 0x00000004563e7c23 */ /* 0x100fe20008010879 */
[----:B------:R-:W-:Y:S01]  /*14590*/  FFMA.FTZ R86, R112, UR4, -R121 ;  /* 0x0000000470567c23 */ /* 0x000fe20008010879 */
[----:B------:R-:W-:Y:S01]  /*145a0*/  FADD.FTZ R94, R94, R96 ;  /* 0x000000605e5e7221 */ /* 0x000fe20000010000 */
[----:B------:R-:W-:-:S03]  /*145b0*/  FADD.FTZ R68, R68, R70 ;  /* 0x0000004644447221 */ /* 0x000fc60000010000 */
[----:B-1----:R-:W-:Y:S01]  /*145c0*/  HMMA.16816.F32.BF16 R12, R48, R36, R12 ;  /* 0x00000024300c723c */ /* 0x002fe2000004180c */
[----:B------:R-:W1:Y:S01]  /*145d0*/  MUFU.EX2 R52, R52 ;  /* 0x0000003400347308 */ /* 0x000e620000000800 */
[----:B------:R-:W-:Y:S01]  /*145e0*/  FADD.FTZ R94, R93, R94 ;  /* 0x0000005e5d5e7221 */ /* 0x000fe20000010000 */
[----:B------:R-:W-:-:S03]  /*145f0*/  FADD.FTZ R68, R67, R68 ;  /* 0x0000004443447221 */ /* 0x000fc60000010000 */
[----:B------:R-:W-:Y:S01]  /*14600*/  FADD.FTZ R92, R92, R94 ;  /* 0x0000005e5c5c7221 */ /* 0x000fe20000010000 */
[----:B------:R-:W-:Y:S01]  /*14610*/  FADD.FTZ R66, R66, R68 ;  /* 0x0000004442427221 */ /* 0x000fe20000010000 */
[----:B------:R-:W-:Y:S01]  /*14620*/  HMMA.16816.F32.BF16 R16, R48, R38, R16 ;  /* 0x000000263010723c */ /* 0x000fe20000041810 */
[----:B------:R-:W4:Y:S01]  /*14630*/  LDSM.16.MT88.4 R36, [R156+0x6000] ;  /* 0x006000009c24783b */ /* 0x000f220000004200 */
[----:B------:R-:W5:Y:S01]  /*14640*/  MUFU.EX2 R54, R54 ;  /* 0x0000003600367308 */ /* 0x000f620000000800 */
[----:B------:R-:W-:Y:S01]  /*14650*/  FADD.FTZ R92, R91, R92 ;  /* 0x0000005c5b5c7221 */ /* 0x000fe20000010000 */
[----:B------:R-:W-:-:S04]  /*14660*/  FADD.FTZ R66, R65, R66 ;  /* 0x0000004241427221 */ /* 0x000fc80000010000 */
        /* <DEDUP_REMOVED lines=10> */
[C---:B----4-:R-:W-:Y:S02]  /*14710*/  HMMA.16816.F32.BF16 R44, R48.reuse, R36, R44 ;  /* 0x00000024302c723c */ /* 0x050fe4000004182c */
[----:B------:R-:W4:Y:S06]  /*14720*/  MUFU.EX2 R85, R85 ;  /* 0x0000005500557308 */ /* 0x000f2c0000000800 */
[----:B------:R-:W-:Y:S01]  /*14730*/  HMMA.16816.F32.BF16 R8, R48, R38, R8 ;  /* 0x000000263008723c */ /* 0x000fe20000041808 */
[----:B------:R-:W2:Y:S01]  /*14740*/  LDSM.16.MT88.4 R36, [R127+0x6800] ;  /* 0x006800007f24783b */ /* 0x000ea20000004200 */
[----:B-1----:R-:W-:Y:S01]  /*14750*/  F2FP.BF16.F32.PACK_AB R48, R52, R53 ;  /* 0x000000353430723e */ /* 0x002fe200000010ff */
[----:B------:R-:W-:Y:S01]  /*14760*/  MUFU.EX2 R86, R86 ;  /* 0x0000005600567308 */ /* 0x000fe20000000800 */
[----:B------:R-:W-:Y:S01]  /*14770*/  F2FP.BF16.F32.PACK_AB R49, R2, R3 ;  /* 0x000000030231723e */ /* 0x000fe200000010ff */
[----:B------:R-:W-:Y:S01]  /*14780*/  FADD.FTZ R53, R53, R92 ;  /* 0x0000005c35357221 */ /* 0x000fe20000010000 */
[----:B-----5:R-:W-:Y:S01]  /*14790*/  F2FP.BF16.F32.PACK_AB R50, R0, R54 ;  /* 0x000000360032723e */ /* 0x020fe200000010ff */
[----:B------:R-:W-:Y:S01]  /*147a0*/  FADD.FTZ R3, R3, R66 ;  /* 0x0000004203037221 */ /* 0x000fe20000010000 */
[----:B---3--:R-:W-:Y:S01]  /*147b0*/  F2FP.BF16.F32.PACK_AB R51, R61, R55 ;  /* 0x000000373d33723e */ /* 0x008fe200000010ff */
[----:B------:R-:W-:Y:S01]  /*147c0*/  FADD.FTZ R53, R52, R53 ;  /* 0x0000003534357221 */ /* 0x000fe20000010000 */
[----:B----4-:R-:W-:Y:S01]  /*147d0*/  F2FP.BF16.F32.PACK_AB R132, R85, R84 ;  /* 0x000000545584723e */ /* 0x010fe200000010ff */
[----:B------:R-:W1:Y:S01]  /*147e0*/  MUFU.EX2 R252, R252 ;  /* 0x000000fc00fc7308 */ /* 0x000e620000000800 */
[----:B------:R-:W-:Y:S01]  /*147f0*/  FADD.FTZ R3, R2, R3 ;  /* 0x0000000302037221 */ /* 0x000fe20000010000 */
[----:B------:R-:W-:Y:S01]  /*14800*/  FADD.FTZ R54, R54, R53 ;  /* 0x0000003536367221 */ /* 0x000fe20000010000 */
[----:B------:R-:W-:Y:S01]  /*14810*/  MOV R2, R123 ;  /* 0x0000007b00027202 */ /* 0x000fe20000000f00 */
[----:B------:R-:W-:Y:S01]  /*14820*/  HMMA.16816.F32.BF16 R12, R48, R28, R12 ;  /* 0x0000001c300c723c */ /* 0x000fe2000004180c */
[----:B------:R-:W-:Y:S01]  /*14830*/  FADD.FTZ R55, R55, R3 ;  /* 0x0000000337377221 */ /* 0x000fe20000010000 */
[----:B------:R-:W-:Y:S01]  /*14840*/  FADD.FTZ R54, R0, R54 ;  /* 0x0000003600367221 */ /* 0x000fe20000010000 */
[----:B------:R-:W-:Y:S01]  /*14850*/  MOV R0, R122 ;  /* 0x0000007a00007202 */ /* 0x000fe20000000f00 */
[----:B------:R-:W-:Y:S01]  /*14860*/  MUFU.EX2 R251, R251 ;  /* 0x000000fb00fb7308 */ /* 0x000fe20000000800 */
[----:B------:R-:W-:-:S03]  /*14870*/  FADD.FTZ R55, R61, R55 ;  /* 0x000000373d377221 */ /* 0x000fc60000010000 */
[----:B------:R-:W-:Y:S01]  /*14880*/  HMMA.16816.F32.BF16 R16, R48, R30, R16 ;  /* 0x0000001e3010723c */ /* 0x000fe20000041810 */
[----:B------:R-:W3:Y:S01]  /*14890*/  LDSM.16.MT88.4 R28, [R156+0x6800] ;  /* 0x006800009c1c783b */ /* 0x000ee20000004200 */
[----:B-1----:R-:W-:-:S06]  /*148a0*/  F2FP.BF16.F32.PACK_AB R134, R252, R86 ;  /* 0x00000056fc86723e */ /* 0x002fcc00000010ff */
[C---:B--2---:R-:W-:Y:S08]  /*148b0*/  HMMA.16816.F32.BF16 R24, R48.reuse, R40, R24 ;  /* 0x000000283018723c */ /* 0x044ff00000041818 */
[C---:B------:R-:W-:Y:S01]  /*148c0*/  HMMA.16816.F32.BF16 R4, R48.reuse, R42, R4 ;  /* 0x0000002a3004723c */ /* 0x040fe20000041804 */
[----:B------:R-:W1:Y:S07]  /*148d0*/  LDSM.16.MT88.4 R40, [R236+0x11000] ;  /* 0x01100000ec28783b */ /* 0x000e6e0000004200 */
[C---:B------:R-:W-:Y:S08]  /*148e0*/  HMMA.16816.F32.BF16 R32, R48.reuse, R36, R32 ;  /* 0x000000243020723c */ /* 0x040ff00000041820 */
[C---:B------:R-:W-:Y:S01]  /*148f0*/  HMMA.16816.F32.BF16 R20, R48.reuse, R38, R20 ;  /* 0x000000263014723c */ /* 0x040fe20000041814 */
[----:B------:R-:W2:Y:S07]  /*14900*/  LDSM.16.MT88.4 R36, [R214+0x11000] ;  /* 0x01100000d624783b */ /* 0x000eae0000004200 */
[C---:B---3--:R-:W-:Y:S08]  /*14910*/  HMMA.16816.F32.BF16 R44, R48.reuse, R28, R44 ;  /* 0x0000001c302c723c */ /* 0x048ff0000004182c */
[----:B------:R-:W-:Y:S01]  /*14920*/  HMMA.16816.F32.BF16 R8, R48, R30, R8 ;  /* 0x0000001e3008723c */ /* 0x000fe20000041808 */
[----:B------:R-:W3:Y:S01]  /*14930*/  LDSM.16.MT88.4 R28, [R127+0x7000] ;  /* 0x007000007f1c783b */ /* 0x000ee20000004200 */
[----:B------:R-:W-:Y:S01]  /*14940*/  F2FP.BF16.F32.PACK_AB R48, R63, R62 ;  /* 0x0000003e3f30723e */ /* 0x000fe200000010ff */
        /* <DEDUP_REMOVED lines=9> */
[----:B-1----:R-:W-:Y:S01]  /*149e0*/  HMMA.16816.F32.BF16 R12, R48, R40, R12 ;  /* 0x00000028300c723c */ /* 0x002fe2000004180c */
[----:B------:R-:W-:Y:S01]  /*149f0*/  FADD.FTZ R64, R83, R64 ;  /* 0x0000004053407221 */ /* 0x000fe20000010000 */
[----:B------:R-:W-:-:S03]  /*14a00*/  FADD.FTZ R58, R57, R58 ;  /* 0x0000003a393a7221 */ /* 0x000fc60000010000 */
[----:B------:R-:W-:-:S03]  /*14a10*/  FADD.FTZ R84, R84, R64 ;  /* 0x0000004054547221 */ /* 0x000fc60000010000 */
[----:B------:R-:W-:Y:S01]  /*14a20*/  HMMA.16816.F32.BF16 R16, R48, R42, R16 ;  /* 0x0000002a3010723c */ /* 0x000fe20000041810 */
[----:B------:R-:W1:Y:S01]  /*14a30*/  LDSM.16.MT88.4 R40, [R156+0x7000] ;  /* 0x007000009c28783b */ /* 0x000e620000004200 */
[----:B------:R-:W-:-:S04]  /*14a40*/  FADD.FTZ R84, R85, R84 ;  /* 0x0000005455547221 */ /* 0x000fc80000010000 */
[----:B------:R-:W-:Y:S02]  /*14a50*/  FADD.FTZ R84, R86, R84 ;  /* 0x0000005456547221 */ /* 0x000fe40000010000 */
[----:B--2---:R-:W-:Y:S01]  /*14a60*/  HMMA.16816.F32.BF16 R24, R48, R36, R24 ;  /* 0x000000243018723c */ /* 0x004fe20000041818 */
[--C-:B------:R-:W-:Y:S01]  /*14a70*/  FFMA.FTZ R36, R107, UR4, -R116.reuse ;  /* 0x000000046b247c23 */ /* 0x100fe20008010874 */
[----:B------:R-:W-:Y:S01]  /*14a80*/  FFMA.FTZ R37, R111, UR4, -R116 ;  /* 0x000000046f257c23 */ /* 0x000fe20008010874 */
[----:B------:R-:W-:-:S04]  /*14a90*/  FADD.FTZ R252, R252, R84 ;  /* 0x00000054fcfc7221 */ /* 0x000fc80000010000 */
[----:B------:R-:W-:Y:S01]  /*14aa0*/  MUFU.EX2 R36, R36 ;  /* 0x0000002400247308 */ /* 0x000fe20000000800 */
[----:B------:R-:W-:Y:S01]  /*14ab0*/  HMMA.16816.F32.BF16 R4, R48, R38, R4 ;  /* 0x000000263004723c */ /* 0x000fe20000041804 */
[----:B------:R-:W-:-:S06]  /*14ac0*/  FFMA.FTZ R38, R110, UR4, -R116 ;  /* 0x000000046e267c23 */ /* 0x000fcc0008010874 */
[----:B------:R-:W2:Y:S01]  /*14ad0*/  MUFU.EX2 R37, R37 ;  /* 0x0000002500257308 */ /* 0x000ea20000000800 */
[C---:B---3--:R-:W-:Y:S07]  /*14ae0*/  HMMA.16816.F32.BF16 R32, R48.reuse, R28, R32 ;  /* 0x0000001c3020723c */ /* 0x048fee0000041820 */
[----:B------:R-:W3:Y:S01]  /*14af0*/  MUFU.EX2 R38, R38 ;  /* 0x0000002600267308 */ /* 0x000ee20000000800 */
[----:B------:R-:W-:Y:S01]  /*14b00*/  HMMA.16816.F32.BF16 R20, R48, R30, R20 ;  /* 0x0000001e3014723c */ /* 0x000fe20000041814 */
[----:B------:R-:W4:Y:S01]  /*14b10*/  LDSM.16.MT88.4 R28, [R236+0x11800] ;  /* 0x01180000ec1c783b */ /* 0x000f220000004200 */
[----:B--2---:R-:W-:-:S06]  /*14b20*/  F2FP.BF16.F32.PACK_AB R133, R37, R36 ;  /* 0x000000242585723e */ /* 0x004fcc00000010ff */
[----:B-1----:R-:W-:Y:S01]  /*14b30*/  HMMA.16816.F32.BF16 R44, R48, R40, R44 ;  /* 0x00000028302c723c */ /* 0x002fe2000004182c */
[----:B------:R-:W-:-:S04]  /*14b40*/  FADD.FTZ R36, R36, R58 ;  /* 0x0000003a24247221 */ /* 0x000fc80000010000 */
[----:B------:R-:W-:Y:S01]  /*14b50*/  FADD.FTZ R36, R37, R36 ;  /* 0x0000002425247221 */ /* 0x000fe20000010000 */
[----:B---3--:R-:W-:Y:S02]  /*14b60*/  F2FP.BF16.F32.PACK_AB R135, R251, R38 ;  /* 0x00000026fb87723e */ /* 0x008fe400000010ff */
[----:B------:R-:W-:Y:S01]  /*14b70*/  HMMA.16816.F32.BF16 R8, R48, R42, R8 ;  /* 0x0000002a3008723c */ /* 0x000fe20000041808 */
[----:B------:R-:W-:-:S04]  /*14b80*/  FADD.FTZ R36, R38, R36 ;  /* 0x0000002426247221 */ /* 0x000fc80000010000 */
[----:B------:R-:W-:-:S03]  /*14b90*/  FADD.FTZ R251, R251, R36 ;  /* 0x00000024fbfb7221 */ /* 0x000fc60000010000 */
[C---:B------:R-:W-:Y:S08]  /*14ba0*/  HMMA.16816.F32.BF16 R152, R132.reuse, R148, R24 ;  /* 0x000000948498723c */ /* 0x040ff00000041818 */
[C---:B------:R-:W-:Y:S01]  /*14bb0*/  HMMA.16816.F32.BF16 R148, R132.reuse, R150, R4 ;  /* 0x000000968494723c */ /* 0x040fe20000041804 */
[----:B------:R1:W2:Y:S07]  /*14bc0*/  LDSM.16.MT88.4 R4, [R156+0x7800] ;  /* 0x007800009c04783b */ /* 0x0002ae0000004200 */
[C---:B------:R-:W-:Y:S08]  /*14bd0*/  HMMA.16816.F32.BF16 R144, R132.reuse, R140, R32 ;  /* 0x0000008c8490723c */ /* 0x040ff00000041820 */
[C---:B------:R-:W-:Y:S08]  /*14be0*/  HMMA.16816.F32.BF16 R140, R132.reuse, R142, R20 ;  /* 0x0000008e848c723c */ /* 0x040ff00000041814 */
[C---:B----4-:R-:W-:Y:S08]  /*14bf0*/  HMMA.16816.F32.BF16 R160, R132.reuse, R28, R12 ;  /* 0x0000001c84a0723c */ /* 0x050ff0000004180c */
[C---:B-1----:R-:W-:Y:S08]  /*14c00*/  HMMA.16816.F32.BF16 R156, R132.reuse, R30, R16 ;  /* 0x0000001e849c723c */ /* 0x042ff00000041810 */
[C---:B--2---:R-:W-:Y:S08]  /*14c10*/  HMMA.16816.F32.BF16 R136, R132.reuse, R4, R44 ;  /* 0x000000048488723c */ /* 0x044ff0000004182c */
[----:B------:R-:W-:-:S15]  /*14c20*/  HMMA.16816.F32.BF16 R132, R132, R6, R8 ;  /* 0x000000068484723c */ /* 0x000fde0000041808 */
[----:B------:R-:W-:-:S05]  /*14c30*/  NOP ;  /* 0x0000000000007918 */ /* 0x000fca0000000000 */
.L_x_2260:
        /* <DEDUP_REMOVED lines=17> */
[----:B------:R-:W4:Y:S01]  /*14d50*/  LDCU UR4, c[0x0][0x45c] ;  /* 0x00008b80ff0477ac */ /* 0x000f220008000800 */
[----:B------:R-:W2:Y:S01]  /*14d60*/  LDCU.64 UR8, c[0x0][0x3a0] ;  /* 0x00007400ff0877ac */ /* 0x000ea20008000a00 */
[----:B------:R-:W2:Y:S01]  /*14d70*/  LDCU.64 UR10, c[0x0][0x3a8] ;  /* 0x00007500ff0a77ac */ /* 0x000ea20008000a00 */
[----:B------:R-:W-:Y:S02]  /*14d80*/  UIADD3 UR7, UPT, UPT, UR7, 0x1, URZ ;  /* 0x0000000107077890 */ /* 0x000fe4000fffe0ff */
[----:B------:R-:W-:Y:S02]  /*14d90*/  UIADD3 UR14, UPT, UPT, UR14, 0x100, URZ ;  /* 0x000001000e0e7890 */ /* 0x000fe4000fffe0ff */
[----:B-1----:R-:W-:-:S12]  /*14da0*/  ULEA UR6, UR6, UR15, 0x18 ;  /* 0x0000000f06067291 */ /* 0x002fd8000f8ec0ff */
.L_x_2272:
        /* <DEDUP_REMOVED lines=12> */
[--C-:B------:R-:W-:Y:S02]  /*14e70*/  LOP3.LUT R250, R250, 0x1f8, R0.reuse, 0x78, !PT ;  /* 0x000001f8fafa7812 */ /* 0x100fe400078e7800 */
        /* <DEDUP_REMOVED lines=48> */
[CC--:B------:R-:W-:Y:S02]  /*15180*/  LEA R2, P0, R11.reuse, R244.reuse, 0x2 ;  /* 0x000000f40b027211 */ /* 0x0c0fe400078010ff */
[C---:B------:R-:W-:Y:S02]  /*15190*/  LEA R8, P1, R10.reuse, R244, 0x2 ;  /* 0x000000f40a087211 */ /* 0x040fe400078210ff */
[CC--:B------:R-:W-:Y:S02]  /*151a0*/  LEA.HI.X.SX32 R3, R11.reuse, R245.reuse, 0x2, P0 ;  /* 0x000000f50b037211 */ /* 0x0c0fe400000f16ff */
[----:B------:R-:W-:Y:S03]  /*151b0*/  LEA.HI.X.SX32 R9, R10, R245, 0x2, P1 ;  /* 0x000000f50a097211 */ /* 0x000fe600008f16ff */
[----:B------:R1:W2:Y:S04]  /*151c0*/  LDG.E R7, desc[UR20][R2.64] ;  /* 0x0000001402077981 */ /* 0x0002a8000c1e1900 */
[----:B------:R5:W2:Y:S01]  /*151d0*/  LDG.E R8, desc[UR20][R8.64] ;  /* 0x0000001408087981 */ /* 0x000aa2000c1e1900 */
[----:B-1----:R-:W1:Y:S01]  /*151e0*/  LDC.64 R2, c[0x0][0x3c0] ;  /* 0x0000f000ff027b82 */ /* 0x002e620000000a00 */
[----:B-----5:R-:W-:Y:S04]  /*151f0*/  IMAD.IADD R9, R11, 0x1, -R10 ;  /* 0x000000010b097824 */ /* 0x020fe800078e0a0a */
[----:B------:R-:W-:Y:S05]  /*15200*/  IMAD R9, R9, R6, -0x100 ;  /* 0xffffff0009097424 */ /* 0x000fea00078e0206 */
        /* <DEDUP_REMOVED lines=13> */
.L_x_2269:
[----:B------:R-:W-:Y:S01]  /*152e0*/  ISETP.GE.AND P1, PT, R166, UR13, PT ;  /* 0x0000000da6007c0c */ /* 0x000fe2000bf26270 */
[----:B------:R-:W-:Y:S01]  /*152f0*/  UISETP.NE.AND UP0, UPT, UR7, 0x1, UPT ;  /* 0x000000010700788c */ /* 0x000fe2000bf05270 */
[-C--:B------:R-:W-:Y:S02]  /*15300*/  @!P2 MOV R10, R243.reuse ;  /* 0x000000f3000aa202 */ /* 0x080fe40000000f00 */
        /* <DEDUP_REMOVED lines=8> */
[----:B------:R-:W-:Y:S01]  /*15390*/  IADD3 R8, P0, PT, R6, R243, RZ ;  /* 0x000000f306087210 */ /* 0x000fe20007f1e0ff */
[----:B------:R-:W-:Y:S01]  /*153a0*/  @!P1 IMAD R5, R4, 0xa0, RZ ;  /* 0x000000a004059824 */ /* 0x000fe200078e02ff */
[----:B------:R-:W-:Y:S02]  /*153b0*/  LOP3.LUT R0, R166, 0x1c0, R168, 0xf8, !PT ;  /* 0x000001c0a6007812 */ /* 0x000fe400078ef8a8 */
[----:B------:R-:W-:Y:S02]  /*153c0*/  IADD3.X R9, PT, PT, R3, R242, RZ, P0, !PT ;  /* 0x000000f203097210 */ /* 0x000fe400007fe4ff */
[----:B------:R-:W-:Y:S01]  /*153d0*/  @!P1 IADD3 R6, P6, PT, R8, R6, RZ ;  /* 0x0000000608069210 */ /* 0x000fe20007fde0ff */
[----:B------:R-:W-:Y:S01]  /*153e0*/  @P2 STS.128 [R250+0xa000], RZ ;  /* 0x00a000fffa002388 */ /* 0x000fe20000000c00 */
[-C--:B------:R-:W-:Y:S02]  /*153f0*/  @!P1 LEA R20, P5, R2, R8.reuse, 0x6 ;  /* 0x0000000802149211 */ /* 0x080fe400078a30ff */
[----:B------:R-:W-:Y:S01]  /*15400*/  @!P1 IADD3.X R7, PT, PT, R9, R3, RZ, P6, !PT ;  /* 0x0000000309079210 */ /* 0x000fe200037fe4ff */
[----:B------:R-:W-:Y:S01]  /*15410*/  @!P1 IMAD R3, R4, 0xc0, RZ ;  /* 0x000000c004039824 */ /* 0x000fe200078e02ff */
[CC--:B------:R-:W-:Y:S02]  /*15420*/  @!P1 LEA.HI.X R21, R2.reuse, R9.reuse, R4, 0x6, P5 ;  /* 0x0000000902159211 */ /* 0x0c0fe400028f3404 */
[-C--:B------:R-:W-:Y:S01]  /*15430*/  @!P1 MOV R32, R8.reuse ;  /* 0x0000000800209202 */ /* 0x080fe20000000f00 */
[----:B------:R-:W-:Y:S01]  /*15440*/  @P1 STS.128 [R250+0xa800], RZ ;  /* 0x00a800fffa001388 */ /* 0x000fe20000000c00 */
[-C--:B------:R-:W-:Y:S02]  /*15450*/  @!P1 MOV R33, R9.reuse ;  /* 0x0000000900219202 */ /* 0x080fe40000000f00 */
[CC--:B------:R-:W-:Y:S02]  /*15460*/  @!P1 LEA R18, P4, R2.reuse, R8.reuse, 0x7 ;  /* 0x0000000802129211 */ /* 0x0c0fe400078838ff */
[-C--:B------:R-:W-:Y:S01]  /*15470*/  @!P1 MOV R24, R8.reuse ;  /* 0x0000000800189202 */ /* 0x080fe20000000f00 */
[C---:B------:R-:W-:Y:S01]  /*15480*/  @!P1 IMAD.WIDE.U32 R32, R2.reuse, 0x60, R32 ;  /* 0x0000006002209825 */ /* 0x040fe200078e0020 */
[CC--:B------:R-:W-:Y:S01]  /*15490*/  @!P1 LEA.HI.X R19, R2.reuse, R9.reuse, R4, 0x7, P4 ;  /* 0x0000000902139211 */ /* 0x0c0fe200020f3c04 */
[----:B------:R-:W-:Y:S01]  /*154a0*/  @!PT LDS RZ, [RZ] ;  /* 0x00000000fffff984 */ /* 0x000fe20000000800 */
[----:B------:R-:W-:Y:S01]  /*154b0*/  @!PT LDS RZ, [RZ] ;  /* 0x00000000fffff984 */ /* 0x000fe20000000800 */
[----:B------:R-:W-:Y:S01]  /*154c0*/  @!PT LDS RZ, [RZ] ;  /* 0x00000000fffff984 */ /* 0x000fe20000000800 */
[----:B------:R2:W-:Y:S01]  /*154d0*/  @!P1 LDGSTS.E.BYPASS.LTC128B.128 [R250+0xa800], desc[UR20][R8.64] ;  /* 0x0a80000008fa9fae */ /* 0x0005e2000b981a14 */
[-C--:B------:R-:W-:Y:S02]  /*154e0*/  @!P1 MOV R25, R9.reuse ;  /* 0x0000000900199202 */ /* 0x080fe40000000f00 */
[-C--:B------:R-:W-:Y:S02]  /*154f0*/  @!P1 MOV R26, R8.reuse ;  /* 0x00000008001a9202 */ /* 0x080fe40000000f00 */
[----:B------:R-:W-:Y:S01]  /*15500*/  @!P1 MOV R27, R9 ;  /* 0x00000009001b9202 */ /* 0x000fe20000000f00 */
[C---:B------:R-:W-:Y:S01]  /*15510*/  @!P1 IMAD.WIDE.U32 R24, R2.reuse, 0xa0, R24 ;  /* 0x000000a002189825 */ /* 0x040fe200078e0018 */
[CC--:B------:R-:W-:Y:S01]  /*15520*/  @!P1 LEA R16, P0, R2.reuse, R8.reuse, 0x8 ;  /* 0x0000000802109211 */ /* 0x0c0fe200078040ff */
[----:B------:R-:W-:Y:S01]  /*15530*/  @P1 STS.128 [R250+0xb000], RZ ;  /* 0x00b000fffa001388 */ /* 0x000fe20000000c00 */
[-C--:B------:R-:W-:Y:S01]  /*15540*/  @!P1 MOV R30, R8.reuse ;  /* 0x00000008001e9202 */ /* 0x080fe20000000f00 */
[----:B------:R-:W-:Y:S01]  /*15550*/  @!P1 IMAD.WIDE.U32 R26, R2, 0xc0, R26 ;  /* 0x000000c0021a9825 */ /* 0x000fe200078e001a */
[----:B------:R-:W-:Y:S02]  /*15560*/  @!P1 IADD3 R25, PT, PT, R5, R25, RZ ;  /* 0x0000001905199210 */ /* 0x000fe40007ffe0ff */
[----:B------:R-:W-:Y:S01]  /*15570*/  @!P1 MOV R31, R9 ;  /* 0x00000009001f9202 */ /* 0x000fe20000000f00 */
[----:B------:R-:W-:Y:S01]  /*15580*/  @!P1 IMAD R5, R4, 0x140, RZ ;  /* 0x0000014004059824 */ /* 0x000fe200078e02ff */
[----:B------:R-:W-:Y:S01]  /*15590*/  @!P1 IADD3 R27, PT, PT, R3, R27, RZ ;  /* 0x0000001b031b9210 */ /* 0x000fe20007ffe0ff */
[----:B------:R-:W-:Y:S01]  /*155a0*/  @!PT LDS RZ, [RZ] ;  /* 0x00000000fffff984 */ /* 0x000fe20000000800 */
[----:B------:R-:W-:Y:S01]  /*155b0*/  @!PT LDS RZ, [RZ] ;  /* 0x00000000fffff984 */ /* 0x000fe20000000800 */
[----:B------:R-:W-:Y:S01]  /*155c0*/  @!PT LDS RZ, [RZ] ;  /* 0x00000000fffff984 */ /* 0x000fe20000000800 */
[----:B------:R5:W-:Y:S01]  /*155d0*/  @!P1 LDGSTS.E.BYPASS.LTC128B.128 [R250+0xb000], desc[UR20][R6.64] ;  /* 0x0b00000006fa9fae */ /* 0x000be2000b981a14 */
[-C--:B------:R-:W-:Y:S01]  /*155e0*/  @!P1 MOV R28, R8.reuse ;  /* 0x00000008001c9202 */ /* 0x080fe20000000f00 */
[----:B------:R-:W-:Y:S01]  /*155f0*/  @!P1 IMAD.WIDE.U32 R30, R2, 0xe0, R30 ;  /* 0x000000e0021e9825 */ /* 0x000fe200078e001e */
[-C--:B------:R-:W-:Y:S02]  /*15600*/  @!P1 MOV R29, R9.reuse ;  /* 0x00000009001d9202 */ /* 0x080fe40000000f00 */
[-C--:B------:R-:W-:Y:S01]  /*15610*/  @!P1 MOV R14, R8.reuse ;  /* 0x00000008000e9202 */ /* 0x080fe20000000f00 */
[----:B------:R-:W-:Y:S01]  /*15620*/  @!P1 IMAD R3, R4, 0x160, RZ ;  /* 0x0000016004039824 */ /* 0x000fe200078e02ff */
[-C--:B------:R-:W-:Y:S01]  /*15630*/  @!P1 MOV R15, R9.reuse ;  /* 0x00000009000f9202 */ /* 0x080fe20000000f00 */
[----:B------:R-:W-:Y:S01]  /*15640*/  @P1 STS.128 [R250+0xb800], RZ ;  /* 0x00b800fffa001388 */ /* 0x000fe20000000c00 */
[-C--:B------:R-:W-:Y:S01]  /*15650*/  @!P1 MOV R12, R8.reuse ;  /* 0x00000008000c9202 */ /* 0x080fe20000000f00 */
[C---:B------:R-:W-:Y:S01]  /*15660*/  @!P1 IMAD.WIDE.U32 R28, R2.reuse, 0x120, R28 ;  /* 0x00000120021c9825 */ /* 0x040fe200078e001c */
[-C--:B------:R-:W-:Y:S02]  /*15670*/  @!P1 MOV R13, R9.reuse ;  /* 0x00000009000d9202 */ /* 0x080fe40000000f00 */
[-C--:B-1----:R-:W-:Y:S01]  /*15680*/  @!P1 MOV R10, R8.reuse ;  /* 0x00000008000a9202 */ /* 0x082fe20000000f00 */
[C---:B------:R-:W-:Y:S01]  /*15690*/  @!P1 IMAD.WIDE.U32 R14, R2.reuse, 0x140, R14 ;  /* 0x00000140020e9825 */ /* 0x040fe200078e000e */
[-C--:B------:R-:W-:Y:S01]  /*156a0*/  @!P1 MOV R11, R9.reuse ;  /* 0x00000009000b9202 */ /* 0x080fe20000000f00 */
[----:B------:R-:W-:Y:S01]  /*156b0*/  @!PT LDS RZ, [RZ] ;  /* 0x00000000fffff984 */ /* 0x000fe20000000800 */
[----:B------:R-:W-:Y:S01]  /*156c0*/  @!PT LDS RZ, [RZ] ;  /* 0x00000000fffff984 */ /* 0x000fe20000000800 */
[----:B------:R-:W-:Y:S01]  /*156d0*/  @!PT LDS RZ, [RZ] ;  /* 0x00000000fffff984 */ /* 0x000fe20000000800 */
[----:B------:R-:W-:Y:S01]  /*156e0*/  @!P1 LDGSTS.E.BYPASS.LTC128B.128 [R250+0xb800], desc[UR20][R20.64] ;  /* 0x0b80000014fa9fae */ /* 0x000fe2000b981a14 */
[----:B------:R-:W-:Y:S01]  /*156f0*/  @!P1 MOV R22, R8 ;  /* 0x0000000800169202 */ /* 0x000fe20000000f00 */
[C---:B------:R-:W-:Y:S01]  /*15700*/  @!P1 IMAD.WIDE.U32 R12, R2.reuse, 0x160, R12 ;  /* 0x00000160020c9825 */ /* 0x040fe200078e000c */
[-C--:B------:R-:W-:Y:S02]  /*15710*/  @!P1 MOV R23, R9.reuse ;  /* 0x0000000900179202 */ /* 0x080fe40000000f00 */
[C---:B------:R-:W-:Y:S01]  /*15720*/  @!P1 LEA.HI.X R17, R2.reuse, R9, R4, 0x8, P0 ;  /* 0x0000000902119211 */ /* 0x040fe200000f4404 */
[----:B------:R-:W-:Y:S01]  /*15730*/  @!P1 IMAD.WIDE.U32 R10, R2, 0x180, R10 ;  /* 0x00000180020a9825 */ /* 0x000fe200078e000a */
[----:B------:R-:W-:Y:S01]  /*15740*/  LOP3.LUT R168, R168, 0x400, RZ, 0xc0, !PT ;  /* 0x00000400a8a87812 */ /* 0x000fe200078ec0ff */
[----:B------:R-:W-:Y:S01]  /*15750*/  @P1 STS.128 [R250+0xc000], RZ ;  /* 0x00c000fffa001388 */ /* 0x000fe20000000c00 */
[----:B------:R-:W-:Y:S01]  /*15760*/  LOP3.LUT R0, R0, 0x8, R167, 0x78, !PT ;  /* 0x0000000800007812 */ /* 0x000fe200078e78a7 */
[----:B--2---:R-:W-:Y:S01]  /*15770*/  @!P1 IMAD.WIDE.U32 R8, R2, 0x1a0, R8 ;  /* 0x000001a002089825 */ /* 0x004fe200078e0008 */
[----:B------:R-:W-:Y:S02]  /*15780*/  @!P1 IADD3 R15, PT, PT, R5, R15, RZ ;  /* 0x0000000f050f9210 */ /* 0x000fe40007ffe0ff */
[----:B------:R-:W-:Y:S01]  /*15790*/  LEA R168, R0, R168, 0x1 ;  /* 0x000000a800a87211 */ /* 0x000fe200078e08ff */
[----:B-----5:R-:W-:Y:S01]  /*157a0*/  @!P1 IMAD R6, R4, 0x60, RZ ;  /* 0x0000006004069824 */ /* 0x020fe200078e02ff */
[----:B------:R-:W-:Y:S01]  /*157b0*/  @!P1 IADD3 R13, PT, PT, R3, R13, RZ ;  /* 0x0000000d030d9210 */ /* 0x000fe20007ffe0ff */
[----:B------:R-:W-:Y:S01]  /*157c0*/  @!P1 IMAD.WIDE.U32 R22, R2, 0x1c0, R22 ;  /* 0x000001c002169825 */ /* 0x000fe200078e0016 */
[----:B------:R-:W-:Y:S02]  /*157d0*/  MOV R238, 0x20 ;  /* 0x0000002000ee7802 */ /* 0x000fe40000000f00 */
[----:B------:R-:W-:Y:S01]  /*157e0*/  @!P1 IADD3 R7, PT, PT, R6, R33, RZ ;  /* 0x0000002106079210 */ /* 0x000fe20007ffe0ff */
[C---:B------:R-:W-:Y:S01]  /*157f0*/  @!P1 IMAD R2, R4.reuse, 0xe0, RZ ;  /* 0x000000e004029824 */ /* 0x040fe200078e02ff */
[----:B------:R-:W-:Y:S01]  /*15800*/  @!P1 MOV R6, R32 ;  /* 0x0000002000069202 */ /* 0x000fe20000000f00 */
[----:B------:R-:W-:Y:S01]  /*15810*/  @!P1 IMAD R0, R4, 0x120, RZ ;  /* 0x0000012004009824 */ /* 0x000fe200078e02ff */
[C---:B------:R-:W-:Y:S02]  /*15820*/  LOP3.LUT P0, RZ, R167.reuse, 0x2, RZ, 0xc0, !PT ;  /* 0x00000002a7ff7812 */ /* 0x040fe4000780c0ff */
[----:B------:R-:W-:Y:S01]  /*15830*/  @!P1 IADD3 R31, PT, PT, R2, R31, RZ ;  /* 0x0000001f021f9210 */ /* 0x000fe20007ffe0ff */
[----:B------:R-:W-:Y:S01]  /*15840*/  @!PT LDS RZ, [RZ] ;  /* 0x00000000fffff984 */ /* 0x000fe20000000800 */
[----:B------:R-:W-:Y:S01]  /*15850*/  @!PT LDS RZ, [RZ] ;  /* 0x00000000fffff984 */ /* 0x000fe20000000800 */
[----:B------:R-:W-:Y:S01]  /*15860*/  @!PT LDS RZ, [RZ] ;  /* 0x00000000fffff984 */ /* 0x000fe20000000800 */
[----:B------:R-:W-:Y:S01]  /*15870*/  @!P1 LDGSTS.E.BYPASS.LTC128B.128 [R250+0xc000], desc[UR20][R6.64] ;  /* 0x0c00000006fa9fae */ /* 0x000fe2000b981a14 */
[----:B------:R-:W-:Y:S01]  /*15880*/  @!P1 IADD3 R29, PT, PT, R0, R29, RZ ;  /* 0x0000001d001d9210 */ /* 0x000fe20007ffe0ff */
[----:B------:R-:W-:Y:S01]  /*15890*/  @!P1 IMAD R2, R4, 0x180, RZ ;  /* 0x0000018004029824 */ /* 0x000fe200078e02ff */
[----:B------:R-:W-:Y:S01]  /*158a0*/  SEL R238, R238, 0xffffffe0, !P0 ;  /* 0xffffffe0eeee7807 */ /* 0x000fe20004000000 */
[C---:B------:R-:W-:Y:S01]  /*158b0*/  @!P1 IMAD R0, R4.reuse, 0x1a0, RZ ;  /* 0x000001a004009824 */ /* 0x040fe200078e02ff */
[----:B------:R-:W-:Y:S01]  /*158c0*/  LOP3.LUT P0, RZ, R167, 0x4, RZ, 0xc0, !PT ;  /* 0x00000004a7ff7812 */ /* 0x000fe2000780c0ff */
[----:B------:R-:W-:Y:S01]  /*158d0*/  @!P1 IMAD R4, R4, 0x1c0, RZ ;  /* 0x000001c004049824 */ /* 0x000fe200078e02ff */
[----:B------:R-:W-:Y:S01]  /*158e0*/  @!P1 IADD3 R11, PT, PT, R2, R11, RZ ;  /* 0x0000000b020b9210 */ /* 0x000fe20007ffe0ff */
[----:B------:R-:W-:Y:S01]  /*158f0*/  @P1 STS.128 [R250+0xc800], RZ ;  /* 0x00c800fffa001388 */ /* 0x000fe20000000c00 */
[----:B------:R-:W-:Y:S02]  /*15900*/  @!P1 IADD3 R9, PT, PT, R0, R9, RZ ;  /* 0x0000000900099210 */ /* 0x000fe40007ffe0ff */
[----:B------:R-:W-:Y:S02]  /*15910*/  @!P1 IADD3 R23, PT, PT, R4, R23, RZ ;  /* 0x0000001704179210 */ /* 0x000fe40007ffe0ff */
[----:B------:R-:W-:Y:S02]  /*15920*/  IADD3 R2, PT, PT, R168, UR6, RZ ;  /* 0x00000006a8027c10 */ /* 0x000fe4000fffe0ff */
[CC--:B------:R-:W-:Y:S01]  /*15930*/  IADD3 R172, PT, PT, R237.reuse, R238.reuse, RZ ;  /* 0x000000eeedac7210 */ /* 0x0c0fe20007ffe0ff */
[----:B------:R-:W-:Y:S01]  /*15940*/  @!PT LDS RZ, [RZ] ;  /* 0x00000000fffff984 */ /* 0x000fe20000000800 */
[----:B------:R-:W-:Y:S01]  /*15950*/  @!PT LDS RZ, [RZ] ;  /* 0x00000000fffff984 */ /* 0x000fe20000000800 */
[----:B------:R-:W-:Y:S01]  /*15960*/  @!PT LDS RZ, [RZ] ;  /* 0x00000000fffff984 */ /* 0x000fe20000000800 */
[----:B------:R-:W-:Y:S01]  /*15970*/  @!P1 LDGSTS.E.BYPASS.LTC128B.128 [R250+0xc800], desc[UR20][R18.64] ;  /* 0x0c80000012fa9fae */ /* 0x000fe2000b981a14 */
[----:B------:R-:W-:Y:S02]  /*15980*/  IADD3 R216, PT, PT, R2, R238, RZ ;  /* 0x000000ee02d87210 */ /* 0x000fe40007ffe0ff */
[----:B------:R-:W-:Y:S04]  /*15990*/  MOV R0, 0x40 ;  /* 0x0000004000007802 */ /* 0x000fe80000000f00 */
[----:B------:R-:W-:Y:S01]  /*159a0*/  SEL R0, R0, 0xffffffc0, !P0 ;  /* 0xffffffc000007807 */ /* 0x000fe20004000000 */
[----:B------:R-:W-:Y:S03]  /*159b0*/  @P1 STS.128 [R250+0xd000], RZ ;  /* 0x00d000fffa001388 */ /* 0x000fe60000000c00 */
[-C--:B------:R-:W-:Y:S02]  /*159c0*/  IADD3 R2, PT, PT, R2, R0.reuse, RZ ;  /* 0x0000000002027210 */ /* 0x080fe40007ffe0ff */
[----:B------:R-:W-:Y:S03]  /*159d0*/  IADD3 R0, PT, PT, R237, R0, RZ ;  /* 0x00000000ed007210 */ /* 0x000fe60007ffe0ff */
[----:B------:R-:W-:Y:S01]  /*159e0*/  @!PT LDS RZ, [RZ] ;  /* 0x00000000fffff984 */ /* 0x000fe20000000800 */
[----:B------:R-:W-:Y:S01]  /*159f0*/  @!PT LDS RZ, [RZ] ;  /* 0x00000000fffff984 */ /* 0x000fe20000000800 */
[----:B------:R-:W-:Y:S01]  /*15a00*/  @!PT LDS RZ, [RZ] ;  /* 0x00000000fffff984 */ /* 0x000fe20000000800 */
[----:B------:R-:W-:Y:S01]  /*15a10*/  @!P1 LDGSTS.E.BYPASS.LTC128B.128 [R250+0xd000], desc[UR20][R24.64] ;  /* 0x0d00000018fa9fae */ /* 0x000fe2000b981a14 */
[C---:B------:R-:W-:Y:S07]  /*15a20*/  IADD3 R228, PT, PT, R238.reuse, R0, RZ ;  /* 0x00000000eee47210 */ /* 0x040fee0007ffe0ff */
        /* <DEDUP_REMOVED lines=44> */
[----:B------:R2:W-:Y:S08]  /*15cf0*/  @!P1 LDGSTS.E.BYPASS.LTC128B.128 [R250+0x11800], desc[UR20][R22.64] ;  /* 0x1180000016fa9fae */ /* 0x0005f0000b981a14 */
[----:B------:R-:W-:Y:S08]  /*15d00*/  LDSM.16.M88.4 R128, [R237] ;  /* 0x00000000ed80783b */ /* 0x000ff00000000200 */
[----:B-1----:R-:W1:Y:S08]  /*15d10*/  LDSM.16.M88.4 R8, [R168+UR6+0x2000] ;  /* 0x00200006a808783b */ /* 0x002e700008000200 */
[----:B------:R-:W5:Y:S08]  /*15d20*/  LDSM.16.M88.4 R16, [R168+UR6+0x2800] ;  /* 0x00280006a810783b */ /* 0x000f700008000200 */
[----:B------:R-:W2:Y:S08]  /*15d30*/  LDSM.16.M88.4 R24, [R168+UR6+0x3000] ;  /* 0x00300006a818783b */ /* 0x000eb00008000200 */
[----:B------:R-:W3:Y:S08]  /*15d40*/  LDSM.16.M88.4 R32, [R168+UR6+0x3800] ;  /* 0x00380006a820783b */ /* 0x000ef00008000200 */
[----:B------:R-:W4:Y:S08]  /*15d50*/  LDSM.16.M88.4 R40, [R168+UR6+0x4000] ;  /* 0x00400006a828783b */ /* 0x000f300008000200 */
        /* <DEDUP_REMOVED lines=10> */
[----:B------:R-:W0:Y:S08]  /*15e00*/  LDGDEPBAR ;  /* 0x00000000000079af */ /* 0x000e300000000000 */
[----:B------:R-:W4:Y:S08]  /*15e10*/  LDSM.16.M88.4 R168, [R168+UR6+0x9800] ;  /* 0x00980006a8a8783b */ /* 0x000f300008000200 */
[----:B------:R-:W-:Y:S08]  /*15e20*/  LDSM.16.M88.4 R172, [R172] ;  /* 0x00000000acac783b */ /* 0x000ff00000000200 */
[----:B------:R-:W4:Y:S08]  /*15e30*/  LDSM.16.M88.4 R176, [R216+0x2000] ;  /* 0x00200000d8b0783b */ /* 0x000f300000000200 */
[----:B------:R-:W4:Y:S08]  /*15e40*/  LDSM.16.M88.4 R180, [R216+0x2800] ;  /* 0x00280000d8b4783b */ /* 0x000f300000000200 */
[----:B------:R-:W4:Y:S08]  /*15e50*/  LDSM.16.M88.4 R184, [R216+0x3000] ;  /* 0x00300000d8b8783b */ /* 0x000f300000000200 */
[----:B------:R-:W4:Y:S08]  /*15e60*/  LDSM.16.M88.4 R188, [R216+0x3800] ;  /* 0x00380000d8bc783b */ /* 0x000f300000000200 */
        /* <DEDUP_REMOVED lines=13> */
[C---:B-----5:R-:W-:Y:S08]  /*15f40*/  HMMA.16816.F32.BF16 R12, R128.reuse, R16, RZ ;  /* 0x00000010800c723c */ /* 0x060ff000000418ff */
[C---:B------:R-:W-:Y:S08]  /*15f50*/  HMMA.16816.F32.BF16 R16, R128.reuse, R18, RZ ;  /* 0x000000128010723c */ /* 0x040ff000000418ff */
[C---:B--2---:R-:W-:Y:S08]  /*15f60*/  HMMA.16816.F32.BF16 R20, R128.reuse, R24, RZ ;  /* 0x000000188014723c */ /* 0x044ff000000418ff */
[C---:B------:R-:W-:Y:S08]  /*15f70*/  HMMA.16816.F32.BF16 R24, R128.reuse, R26, RZ ;  /* 0x0000001a8018723c */ /* 0x040ff000000418ff */
[C---:B---3--:R-:W-:Y:S08]  /*15f80*/  HMMA.16816.F32.BF16 R28, R128.reuse, R32, RZ ;  /* 0x00000020801c723c */ /* 0x048ff000000418ff */
        /* <DEDUP_REMOVED lines=124> */
[----:B------:R1:W4:Y:S01]  /*16750*/  MUFU.TANH R227, R7 ;  /* 0x0000000700e37308 */ /* 0x0003220000002400 */
[C---:B------:R-:W-:Y:S09]  /*16760*/  HMMA.16816.F32.BF16 R16, R228.reuse, R170, R16 ;  /* 0x000000aae410723c */ /* 0x040ff20000041810 */
[----:B------:R-:W2:Y:S01]  /*16770*/  MUFU.TANH R232, R8 ;  /* 0x0000000800e87308 */ /* 0x000ea20000002400 */
[----:B------:R-:W-:Y:S01]  /*16780*/  FMUL.FTZ R12, R12, UR12 ;  /* 0x0000000c0c0c7c20 */ /* 0x000fe20008410000 */
[----:B------:R-:W-:Y:S01]  /*16790*/  FMUL.FTZ R13, R13, UR12 ;  /* 0x0000000c0d0d7c20 */ /* 0x000fe20008410000 */
[----:B------:R-:W-:Y:S07]  /*167a0*/  FMUL.FTZ R14, R14, UR12 ;  /* 0x0000000c0e0e7c20 */ /* 0x000fee0008410000 */
[----:B------:R-:W2:Y:S01]  /*167b0*/  MUFU.TANH R233, R9 ;  /* 0x0000000900e97308 */ /* 0x000ea20000002400 */
[----:B-1----:R-:W1:Y:S01]  /*167c0*/  LDSM.16.M88.4 R4, [R0+0x3000] ;  /* 0x003000000004783b */ /* 0x002e620000000200 */
[----:B------:R-:W-:Y:S01]  /*167d0*/  FMUL.FTZ R15, R15, UR12 ;  /* 0x0000000c0f0f7c20 */ /* 0x000fe20008410000 */
[----:B------:R-:W-:Y:S01]  /*167e0*/  FMUL.FTZ R16, R16, UR12 ;  /* 0x0000000c10107c20 */ /* 0x000fe20008410000 */
[----:B------:R-:W-:Y:S01]  /*167f0*/  FMUL.FTZ R17, R17, UR12 ;  /* 0x0000000c11117c20 */ /* 0x000fe20008410000 */
[----:B------:R-:W-:Y:S05]  /*16800*/  FMUL.FTZ R18, R18, UR12 ;  /* 0x0000000c12127c20 */ /* 0x000fea0008410000 */
[----:B------:R-:W1:Y:S01]  /*16810*/  MUFU.TANH R234, R10 ;  /* 0x0000000a00ea7308 */ /* 0x000e620000002400 */
[----:B------:R-:W-:Y:S09]  /*16820*/  FMUL.FTZ R19, R19, UR12 ;  /* 0x0000000c13137c20 */ /* 0x000ff20008410000 */
[----:B------:R5:W1:Y:S10]  /*16830*/  MUFU.TANH R235, R11 ;  /* 0x0000000b00eb7308 */ /* 0x000a740000002400 */
[----:B------:R-:W1:Y:S10]  /*16840*/  MUFU.TANH R2, R2 ;  /* 0x0000000200027308 */ /* 0x000e740000002400 */
[----:B------:R-:W2:Y:S01]  /*16850*/  MUFU.TANH R12, R12 ;  /* 0x0000000c000c7308 */ /* 0x000ea20000002400 */
[----:B-----5:R-:W5:Y:S09]  /*16860*/  LDSM.16.M88.4 R8, [R0+0x3800] ;  /* 0x003800000008783b */ /* 0x020f720000000200 */
[----:B------:R-:W2:Y:S01]  /*16870*/  MUFU.TANH R13, R13 ;  /* 0x0000000d000d7308 */ /* 0x000ea20000002400 */
[C---:B-1----:R-:W-:Y:S09]  /*16880*/  HMMA.16816.F32.BF16 R20, R228.reuse, R4, R20 ;  /* 0x00000004e414723c */ /* 0x042ff20000041814 */
[----:B------:R-:W1:Y:S01]  /*16890*/  MUFU.TANH R14, R14 ;  /* 0x0000000e000e7308 */ /* 0x000e620000002400 */
[C---:B------:R-:W-:Y:S01]  /*168a0*/  HMMA.16816.F32.BF16 R24, R228.reuse, R6, R24 ;  /* 0x00000006e418723c */ /* 0x040fe20000041818 */
[----:B------:R-:W3:Y:S08]  /*168b0*/  LDSM.16.M88.4 R4, [R0+0x4000] ;  /* 0x004000000004783b */ /* 0x000ef00000000200 */
        /* <DEDUP_REMOVED lines=20> */
[C---:B------:R-:W-:Y:S01]  /*16a00*/  HMMA.16816.F32.BF16 R40, R228.reuse, R6, R40 ;  /* 0x00000006e428723c */ /* 0x040fe20000041828 */
[----:B------:R-:W4:Y:S02]  /*16a10*/  LDSM.16.M88.4 R4, [R0+0x5000] ;  /* 0x005000000004783b */ /* 0x000f240000000200 */
[----:B------:R-:W-:Y:S01]  /*16a20*/  FMUL.FTZ R32, R32, UR12 ;  /* 0x0000000c20207c20 */ /* 0x000fe20008410000 */
[----:B------:R-:W-:Y:S05]  /*16a30*/  FMUL.FTZ R33, R33, UR12 ;  /* 0x0000000c21217c20 */ /* 0x000fea0008410000 */
[----:B------:R2:W1:Y:S01]  /*16a40*/  MUFU.TANH R224, R28 ;  /* 0x0000001c00e07308 */ /* 0x0004620000002400 */
[----:B------:R-:W-:Y:S01]  /*16a50*/  FMUL.FTZ R39, R39, UR12 ;  /* 0x0000000c27277c20 */ /* 0x000fe20008410000 */
[----:B------:R-:W-:Y:S01]  /*16a60*/  FMUL.FTZ R36, R36, UR12 ;  /* 0x0000000c24247c20 */ /* 0x000fe20008410000 */
[----:B------:R-:W-:Y:S07]  /*16a70*/  FMUL.FTZ R37, R37, UR12 ;  /* 0x0000000c25257c20 */ /* 0x000fee0008410000 */
[----:B------:R3:W1:Y:S01]  /*16a80*/  MUFU.TANH R223, R29 ;  /* 0x0000001d00df7308 */ /* 0x0006620000002400 */
[----:B------:R-:W-:Y:S01]  /*16a90*/  FMUL.FTZ R38, R38, UR12 ;  /* 0x0000000c26267c20 */ /* 0x000fe20008410000 */
[----:B------:R-:W-:Y:S01]  /*16aa0*/  FMUL.FTZ R40, R40, UR12 ;  /* 0x0000000c28287c20 */ /* 0x000fe20008410000 */
[----:B------:R-:W-:Y:S01]  /*16ab0*/  FMUL.FTZ R41, R41, UR12 ;  /* 0x0000000c29297c20 */ /* 0x000fe20008410000 */
[----:B------:R-:W-:Y:S06]  /*16ac0*/  FMUL.FTZ R42, R42, UR12 ;  /* 0x0000000c2a2a7c20 */ /* 0x000fec0008410000 */
[----:B------:R1:W1:Y:S01]  /*16ad0*/  MUFU.TANH R219, R39 ;  /* 0x0000002700db7308 */ /* 0x0002620000002400 */
[----:B------:R-:W-:Y:S01]  /*16ae0*/  FMUL.FTZ R43, R43, UR12 ;  /* 0x0000000c2b2b7c20 */ /* 0x000fe20008410000 */
[C---:B-----5:R-:W-:Y:S03]  /*16af0*/  HMMA.16816.F32.BF16 R44, R228.reuse, R8, R44 ;  /* 0x00000008e42c723c */ /* 0x060fe6000004182c */
[----:B--2---:R-:W-:Y:S01]  /*16b00*/  FMUL.FTZ R28, R31, UR12 ;  /* 0x0000000c1f1c7c20 */ /* 0x004fe20008410000 */
[----:B------:R-:W-:Y:S04]  /*16b10*/  FMUL.FTZ R31, R34, UR12 ;  /* 0x0000000c221f7c20 */ /* 0x000fe80008410000 */
[----:B------:R-:W2:Y:S01]  /*16b20*/  MUFU.TANH R216, R36 ;  /* 0x0000002400d87308 */ /* 0x000ea20000002400 */
[----:B---3--:R-:W-:Y:S01]  /*16b30*/  FMUL.FTZ R29, R30, UR12 ;  /* 0x0000000c1e1d7c20 */ /* 0x008fe20008410000 */
[C---:B------:R-:W-:Y:S01]  /*16b40*/  HMMA.16816.F32.BF16 R48, R228.reuse, R10, R48 ;  /* 0x0000000ae430723c */ /* 0x040fe20000041830 */
[----:B------:R-:W3:Y:S02]  /*16b50*/  LDSM.16.M88.4 R8, [R0+0x5800] ;  /* 0x005800000008783b */ /* 0x000ee40000000200 */
[----:B------:R-:W-:Y:S05]  /*16b60*/  FMUL.FTZ R30, R35, UR12 ;  /* 0x0000000c231e7c20 */ /* 0x000fea0008410000 */
[----:B------:R-:W1:Y:S01]  /*16b70*/  MUFU.TANH R215, R37 ;  /* 0x0000002500d77308 */ /* 0x000e620000002400 */
[C---:B----4-:R-:W-:Y:S03]  /*16b80*/  HMMA.16816.F32.BF16 R52, R228.reuse, R4, R52 ;  /* 0x00000004e434723c */ /* 0x050fe60000041834 */
[----:B------:R-:W-:Y:S01]  /*16b90*/  FMUL.FTZ R47, R47, UR12 ;  /* 0x0000000c2f2f7c20 */ /* 0x000fe20008410000 */
[----:B------:R-:W-:Y:S05]  /*16ba0*/  FMUL.FTZ R44, R44, UR12 ;  /* 0x0000000c2c2c7c20 */ /* 0x000fea0008410000 */
[----:B------:R-:W4:Y:S01]  /*16bb0*/  MUFU.TANH R220, R38 ;  /* 0x0000002600dc7308 */ /* 0x000f220000002400 */
[----:B------:R-:W-:Y:S01]  /*16bc0*/  FMUL.FTZ R45, R45, UR12 ;  /* 0x0000000c2d2d7c20 */ /* 0x000fe20008410000 */
[----:B------:R-:W-:Y:S01]  /*16bd0*/  FMUL.FTZ R46, R46, UR12 ;  /* 0x0000000c2e2e7c20 */ /* 0x000fe20008410000 */
[C---:B------:R-:W-:Y:S01]  /*16be0*/  HMMA.16816.F32.BF16 R56, R228.reuse, R6, R56 ;  /* 0x00000006e438723c */ /* 0x040fe20000041838 */
[----:B------:R-:W5:Y:S02]  /*16bf0*/  LDSM.16.M88.4 R4, [R0+0x6000] ;  /* 0x006000000004783b */ /* 0x000f640000000200 */
        /* <DEDUP_REMOVED lines=15> */
[C---:B---3--:R-:W-:Y:S07]  /*16cf0*/  HMMA.16816.F32.BF16 R60, R228.reuse, R8, R60 ;  /* 0x00000008e43c723c */ /* 0x048fee000004183c */
[----:B------:R-:W3:Y:S01]  /*16d00*/  MUFU.TANH R198, R56 ;  /* 0x0000003800c67308 */ /* 0x000ee20000002400 */
[C---:B------:R-:W-:Y:S01]  /*16d10*/  HMMA.16816.F32.BF16 R64, R228.reuse, R10, R64 ;  /* 0x0000000ae440723c */ /* 0x040fe20000041840 */
[----:B------:R-:W2:Y:S08]  /*16d20*/  LDSM.16.M88.4 R8, [R0+0x6800] ;  /* 0x006800000008783b */ /* 0x000eb00000000200 */
[----:B------:R-:W1:Y:S01]  /*16d30*/  MUFU.TANH R214, R40 ;  /* 0x0000002800d67308 */ /* 0x000e620000002400 */
[C---:B-----5:R-:W-:Y:S03]  /*16d40*/  HMMA.16816.F32.BF16 R68, R228.reuse, R4, R68 ;  /* 0x00000004e444723c */ /* 0x060fe60000041844 */
[----:B------:R-:W-:Y:S06]  /*16d50*/  FMUL.FTZ R60, R60, UR12 ;  /* 0x0000000c3c3c7c20 */ /* 0x000fec0008410000 */
[----:B------:R-:W1:Y:S01]  /*16d60*/  MUFU.TANH R213, R41 ;  /* 0x0000002900d57308 */ /* 0x000e620000002400 */
[----:B------:R-:W-:Y:S01]  /*16d70*/  FMUL.FTZ R61, R61, UR12 ;  /* 0x0000000c3d3d7c20 */ /* 0x000fe20008410000 */
[----:B------:R-:W-:Y:S01]  /*16d80*/  FMUL.FTZ R62, R62, UR12 ;  /* 0x0000000c3e3e7c20 */ /* 0x000fe20008410000 */
[----:B------:R-:W-:Y:S01]  /*16d90*/  FMUL.FTZ R63, R63, UR12 ;  /* 0x0000000c3f3f7c20 */ /* 0x000fe20008410000 */
[C---:B------:R-:W-:Y:S01]  /*16da0*/  HMMA.16816.F32.BF16 R72, R228.reuse, R6, R72 ;  /* 0x00000006e448723c */ /* 0x040fe20000041848 */
[----:B------:R-:W5:Y:S02]  /*16db0*/  LDSM.16.M88.4 R4, [R0+0x7000] ;  /* 0x007000000004783b */ /* 0x000f640000000200 */
        /* <DEDUP_REMOVED lines=13> */
[----:B------:R-:W-:Y:S01]  /*16e90*/  FMUL.FTZ R74, R74, UR12 ;  /* 0x0000000c4a4a7c20 */ /* 0x000fe20008410000 */
[----:B------:R-:W-:Y:S01]  /*16ea0*/  FMUL.FTZ R75, R75, UR12 ;  /* 0x0000000c4b4b7c20 */ /* 0x000fe20008410000 */
[C---:B--2---:R-:W-:Y:S06]  /*16eb0*/  HMMA.16816.F32.BF16 R76, R228.reuse, R8, R76 ;  /* 0x00000008e44c723c */ /* 0x044fec000004184c */
[----:B------:R-:W2:Y:S02]  /*16ec0*/  MUFU.TANH R207, R45 ;  /* 0x0000002d00cf7308 */ /* 0x000ea40000002400 */
[C---:B------:R-:W-:Y:S01]  /*16ed0*/  HMMA.16816.F32.BF16 R80, R228.reuse, R10, R80 ;  /* 0x0000000ae450723c */ /* 0x040fe20000041850 */
[----:B------:R-:W3:Y:S07]  /*16ee0*/  LDSM.16.M88.4 R8, [R0+0x7800] ;  /* 0x007800000008783b */ /* 0x000eee0000000200 */
[----:B------:R2:W1:Y:S01]  /*16ef0*/  MUFU.TANH R212, R46 ;  /* 0x0000002e00d47308 */ /* 0x0004620000002400 */
[C---:B-----5:R-:W-:Y:S09]  /*16f00*/  HMMA.16816.F32.BF16 R84, R228.reuse, R4, R84 ;  /* 0x00000004e454723c */ /* 0x060ff20000041854 */
[----:B------:R5:W1:Y:S01]  /*16f10*/  MUFU.TANH R210, R50 ;  /* 0x0000003200d27308 */ /* 0x000a620000002400 */
[----:B------:R-:W-:Y:S01]  /*16f20*/  FMUL.FTZ R76, R76, UR12 ;  /* 0x0000000c4c4c7c20 */ /* 0x000fe20008410000 */
[----:B------:R-:W-:Y:S01]  /*16f30*/  FMUL.FTZ R77, R77, UR12 ;  /* 0x0000000c4d4d7c20 */ /* 0x000fe20008410000 */
[----:B------:R-:W-:Y:S01]  /*16f40*/  FMUL.FTZ R78, R78, UR12 ;  /* 0x0000000c4e4e7c20 */ /* 0x000fe20008410000 */
[----:B------:R-:W-:Y:S01]  /*16f50*/  FMUL.FTZ R79, R79, UR12 ;  /* 0x0000000c4f4f7c20 */ /* 0x000fe20008410000 */
[C---:B------:R-:W-:Y:S01]  /*16f60*/  HMMA.16816.F32.BF16 R88, R228.reuse, R6, R88 ;  /* 0x00000006e458723c */ /* 0x040fe20000041858 */
[----:B------:R-:W2:Y:S04]  /*16f70*/  LDSM.16.M88.4 R4, [R0+0x8000] ;  /* 0x008000000004783b */ /* 0x000ea80000000200 */
[----:B------:R5:W2:Y:S01]  /*16f80*/  MUFU.TANH R204, R54 ;  /* 0x0000003600cc7308 */ /* 0x000aa20000002400 */
[----:B------:R-:W-:Y:S01]  /*16f90*/  FMUL.FTZ R80, R80, UR12 ;  /* 0x0000000c50507c20 */ /* 0x000fe20008410000 */
[----:B------:R-:W-:Y:S01]  /*16fa0*/  FMUL.FTZ R81, R81, UR12 ;  /* 0x0000000c51517c20 */ /* 0x000fe20008410000 */
[----:B------:R-:W-:Y:S01]  /*16fb0*/  FMUL.FTZ R82, R82, UR12 ;  /* 0x0000000c52527c20 */ /* 0x000fe20008410000 */
[----:B------:R-:W-:Y:S06]  /*16fc0*/  FMUL.FTZ R83, R83, UR12 ;  /* 0x0000000c53537c20 */ /* 0x000fec0008410000 */
[----:B------:R5:W2:Y:S01]  /*16fd0*/  MUFU.TANH R197, R57 ;  /* 0x0000003900c57308 */ /* 0x000aa20000002400 */
[----:B------:R-:W-:Y:S01]  /*16fe0*/  FMUL.FTZ R84, R84, UR12 ;  /* 0x0000000c54547c20 */ /* 0x000fe20008410000 */
[----:B-1----:R-:W-:Y:S01]  /*16ff0*/  FMUL.FTZ R39, R85, UR12 ;  /* 0x0000000c55277c20 */ /* 0x002fe20008410000 */
[----:B------:R-:W-:Y:S01]  /*17000*/  FMUL.FTZ R86, R86, UR12 ;  /* 0x0000000c56567c20 */ /* 0x000fe20008410000 */
[----:B------:R-:W-:Y:S06]  /*17010*/  FMUL.FTZ R87, R87, UR12 ;  /* 0x0000000c57577c20 */ /* 0x000fec0008410000 */
[----:B------:R-:W1:Y:S01]  /*17020*/  MUFU.TANH R194, R66 ;  /* 0x0000004200c27308 */ /* 0x000e620000002400 */
[----:B------:R-:W-:Y:S01]  /*17030*/  FMUL.FTZ R90, R90, UR12 ;  /* 0x0000000c5a5a7c20 */ /* 0x000fe20008410000 */
[----:B----4-:R-:W-:Y:S01]  /*17040*/  FMUL.FTZ R44, R88, UR12 ;  /* 0x0000000c582c7c20 */ /* 0x010fe20008410000 */
[----:B------:R-:W-:Y:S01]  /*17050*/  FMUL.FTZ R40, R89, UR12 ;  /* 0x0000000c59287c20 */ /* 0x000fe20008410000 */
[----:B------:R-:W-:Y:S01]  /*17060*/  FMUL.FTZ R91, R91, UR12 ;  /* 0x0000000c5b5b7c20 */ /* 0x000fe20008410000 */
[C---:B---3--:R-:W-:Y:S05]  /*17070*/  HMMA.16816.F32.BF16 R92, R228.reuse, R8, R92 ;  /* 0x00000008e45c723c */ /* 0x048fea000004185c */
[----:B------:R-:W3:Y:S03]  /*17080*/  MUFU.TANH R193, R67 ;  /* 0x0000004300c17308 */ /* 0x000ee60000002400 */
[C---:B------:R-:W-:Y:S01]  /*17090*/  HMMA.16816.F32.BF16 R96, R228.reuse, R10, R96 ;  /* 0x0000000ae460723c */ /* 0x040fe20000041860 */
[----:B------:R-:W4:Y:S06]  /*170a0*/  LDSM.16.M88.4 R8, [R0+0x8800] ;  /* 0x008800000008783b */ /* 0x000f2c0000000200 */
[----:B------:R-:W1:Y:S01]  /*170b0*/  MUFU.TANH R184, R68 ;  /* 0x0000004400b87308 */ /* 0x000e620000002400 */
[C---:B--2---:R-:W-:Y:S09]  /*170c0*/  HMMA.16816.F32.BF16 R100, R228.reuse, R4, R100 ;  /* 0x00000004e464723c */ /* 0x044ff20000041864 */
[----:B------:R-:W2:Y:S01]  /*170d0*/  MUFU.TANH R183, R69 ;  /* 0x0000004500b77308 */ /* 0x000ea20000002400 */
[----:B------:R-:W-:Y:S01]  /*170e0*/  FMUL.FTZ R47, R95, UR12 ;  /* 0x0000000c5f2f7c20 */ /* 0x000fe20008410000 */
[----:B------:R-:W-:Y:S01]  /*170f0*/  FMUL.FTZ R46, R92, UR12 ;  /* 0x0000000c5c2e7c20 */ /* 0x000fe20008410000 */
[----:B------:R-:W-:Y:S01]  /*17100*/  FMUL.FTZ R45, R93, UR12 ;  /* 0x0000000c5d2d7c20 */ /* 0x000fe20008410000 */
[----:B-----5:R-:W-:Y:S01]  /*17110*/  FMUL.FTZ R50, R94, UR12 ;  /* 0x0000000c5e327c20 */ /* 0x020fe20008410000 */
[C---:B------:R-:W-:Y:S01]  /*17120*/  HMMA.16816.F32.BF16 R104, R228.reuse, R6, R104 ;  /* 0x00000006e468723c */ /* 0x040fe20000041868 */
[----:B------:R-:W5:Y:S04]  /*17130*/  LDSM.16.M88.4 R4, [R0+0x9000] ;  /* 0x009000000004783b */ /* 0x000f680000000200 */
        /* <DEDUP_REMOVED lines=14> */
[C---:B----4-:R-:W-:Y:S06]  /*17220*/  HMMA.16816.F32.BF16 R108, R228.reuse, R8, R108 ;  /* 0x00000008e46c723c */ /* 0x050fec000004186c */
[----:B------:R4:W1:Y:S02]  /*17230*/  MUFU.TANH R185, R75 ;  /* 0x0000004b00b97308 */ /* 0x0008640000002400 */
[C---:B------:R-:W-:Y:S01]  /*17240*/  HMMA.16816.F32.BF16 R112, R228.reuse, R10, R112 ;  /* 0x0000000ae470723c */ /* 0x040fe20000041870 */
[----:B------:R-:W3:Y:S07]  /*17250*/  LDSM.16.M88.4 R8, [R0+0x9800] ;  /* 0x009800000008783b */ /* 0x000eee0000000200 */
[----:B------:R-:W1:Y:S01]  /*17260*/  MUFU.TANH R176, R76 ;  /* 0x0000004c00b07308 */ /* 0x000e620000002400 */
[----:B------:R-:W-:Y:S09]  /*17270*/  DEPBAR.LE SB0, 0x0 ;  /* 0x000080000000791a */ /* 0x000ff20000000000 */
[----:B------:R-:W1:Y:S01]  /*17280*/  MUFU.TANH R175, R77 ;  /* 0x0000004d00af7308 */ /* 0x000e620000002400 */
[----:B------:R-:W-:Y:S01]  /*17290*/  BAR.SYNC.DEFER_BLOCKING 0x0 ;  /* 0x0000000000007b1d */ /* 0x000fe20000010000 */
[C---:B-----5:R-:W-:Y:S05]  /*172a0*/  HMMA.16816.F32.BF16 R116, R228.reuse, R4, R116 ;  /* 0x00000004e474723c */ /* 0x060fea0000041874 */
[----:B------:R-:W-:Y:S03]  /*172b0*/  FMUL.FTZ R42, R110, UR12 ;  /* 0x0000000c6e2a7c20 */ /* 0x000fe60008410000 */
[----:B------:R5:W1:Y:S01]  /*172c0*/  MUFU.TANH R180, R78 ;  /* 0x0000004e00b47308 */ /* 0x000a620000002400 */
[----:B------:R-:W-:Y:S01]  /*172d0*/  FMUL.FTZ R41, R111, UR12 ;  /* 0x0000000c6f297c20 */ /* 0x000fe20008410000 */
[C---:B------:R-:W-:Y:S03]  /*172e0*/  HMMA.16816.F32.BF16 R120, R228.reuse, R6, R120 ;  /* 0x00000006e478723c */ /* 0x040fe60000041878 */
[----:B------:R-:W-:Y:S05]  /*172f0*/  FMUL.FTZ R85, R114, UR12 ;  /* 0x0000000c72557c20 */ /* 0x000fea0008410000 */
[----:B------:R2:W1:Y:S01]  /*17300*/  MUFU.TANH R179, R79 ;  /* 0x0000004f00b37308 */ /* 0x0004620000002400 */
[----:B----4-:R-:W-:Y:S01]  /*17310*/  FMUL.FTZ R75, R116, UR12 ;  /* 0x0000000c744b7c20 */ /* 0x010fe20008410000 */
[----:B------:R-:W-:Y:S08]  /*17320*/  FMUL.FTZ R74, R117, UR12 ;  /* 0x0000000c754a7c20 */ /* 0x000ff00008410000 */
[----:B------:R4:W1:Y:S01]  /*17330*/  MUFU.TANH R174, R80 ;  /* 0x0000005000ae7308 */ /* 0x0008620000002400 */
[----:B-----5:R-:W-:Y:S01]  /*17340*/  FMUL.FTZ R78, R119, UR12 ;  /* 0x0000000c774e7c20 */ /* 0x020fe20008410000 */
[----:B------:R-:W-:Y:S01]  /*17350*/  FMUL.FTZ R73, R120, UR12 ;  /* 0x0000000c78497c20 */ /* 0x000fe20008410000 */
[----:B------:R-:W-:Y:S01]  /*17360*/  FMUL.FTZ R72, R121, UR12 ;  /* 0x0000000c79487c20 */ /* 0x000fe20008410000 */
[C---:B---3--:R-:W-:Y:S06]  /*17370*/  HMMA.16816.F32.BF16 R124, R228.reuse, R8, R124 ;  /* 0x00000008e47c723c */ /* 0x048fec000004187c */
[----:B------:R3:W1:Y:S01]  /*17380*/  MUFU.TANH R173, R81 ;  /* 0x0000005100ad7308 */ /* 0x0006620000002400 */
[----:B--2---:R-:W-:Y:S01]  /*17390*/  FMUL.FTZ R79, R118, UR12 ;  /* 0x0000000c764f7c20 */ /* 0x004fe20008410000 */
[----:B------:R-:W-:Y:S01]  /*173a0*/  FMUL.FTZ R77, R122, UR12 ;  /* 0x0000000c7a4d7c20 */ /* 0x000fe20008410000 */
[----:B------:R-:W-:Y:S01]  /*173b0*/  FMUL.FTZ R76, R123, UR12 ;  /* 0x0000000c7b4c7c20 */ /* 0x000fe20008410000 */
[----:B------:R-:W-:Y:S06]  /*173c0*/  HMMA.16816.F32.BF16 R128, R228, R10, R128 ;  /* 0x0000000ae480723c */ /* 0x000fec0000041880 */
[----:B------:R2:W1:Y:S01]  /*173d0*/  MUFU.TANH R178, R82 ;  /* 0x0000005200b27308 */ /* 0x0004620000002400 */
[----:B----4-:R-:W-:Y:S09]  /*173e0*/  FMUL.FTZ R80, R113, UR12 ;  /* 0x0000000c71507c20 */ /* 0x010ff20008410000 */
[----:B------:R4:W1:Y:S01]  /*173f0*/  MUFU.TANH R177, R83 ;  /* 0x0000005300b17308 */ /* 0x0008620000002400 */
[----:B---3--:R-:W-:Y:S01]  /*17400*/  FMUL.FTZ R81, R112, UR12 ;  /* 0x0000000c70517c20 */ /* 0x008fe20008410000 */
[----:B------:R-:W-:Y:S01]  /*17410*/  FMUL.FTZ R69, R124, UR12 ;  /* 0x0000000c7c457c20 */ /* 0x000fe20008410000 */
[----:B------:R-:W-:Y:S01]  /*17420*/  FMUL.FTZ R68, R125, UR12 ;  /* 0x0000000c7d447c20 */ /* 0x000fe20008410000 */
[----:B------:R-:W-:Y:S01]  /*17430*/  FMUL.FTZ R38, R126, UR12 ;  /* 0x0000000c7e267c20 */ /* 0x000fe20008410000 */
[----:B------:R-:W-:Y:S05]  /*17440*/  FMUL.FTZ R37, R127, UR12 ;  /* 0x0000000c7f257c20 */ /* 0x000fea0008410000 */
[----:B------:R3:W1:Y:S01]  /*17450*/  MUFU.TANH R168, R84 ;  /* 0x0000005400a87308 */ /* 0x0006620000002400 */
[----:B--2---:R-:W-:Y:S01]  /*17460*/  FMUL.FTZ R82, R109, UR12 ;  /* 0x0000000c6d527c20 */ /* 0x004fe20008410000 */
[----:B------:R-:W-:Y:S01]  /*17470*/  FMUL.FTZ R67, R128, UR12 ;  /* 0x0000000c80437c20 */ /* 0x000fe20008410000 */
[----:B------:R-:W-:Y:S01]  /*17480*/  FMUL.FTZ R66, R129, UR12 ;  /* 0x0000000c81427c20 */ /* 0x000fe20008410000 */
[----:B------:R-:W-:Y:S01]  /*17490*/  FMUL.FTZ R36, R130, UR12 ;  /* 0x0000000c82247c20 */ /* 0x000fe20008410000 */
[----:B------:R-:W-:Y:S05]  /*174a0*/  FMUL.FTZ R3, R131, UR12 ;  /* 0x0000000c83037c20 */ /* 0x000fea0008410000 */
[----:B------:R2:W1:Y:S01]  /*174b0*/  MUFU.TANH R170, R90 ;  /* 0x0000005a00aa7308 */ /* 0x0004620000002400 */
[----:B----4-:R-:W-:Y:S09]  /*174c0*/  FMUL.FTZ R83, R108, UR12 ;  /* 0x0000000c6c537c20 */ /* 0x010ff20008410000 */
[----:B------:R-:W4:Y:S01]  /*174d0*/  MUFU.TANH R21, R21 ;  /* 0x0000001500157308 */ /* 0x000f220000002400 */
[----:B---3--:R-:W-:Y:S09]  /*174e0*/  FMUL.FTZ R84, R115, UR12 ;  /* 0x0000000c73547c20 */ /* 0x008ff20008410000 */
[----:B------:R-:W3:Y:S01]  /*174f0*/  MUFU.TANH R22, R22 ;  /* 0x0000001600167308 */ /* 0x000ee20000002400 */
[----:B--2---:R-:W-:Y:S09]  /*17500*/  FMUL.FTZ R90, R104, UR12 ;  /* 0x0000000c685a7c20 */ /* 0x004ff20008410000 */
[----:B------:R-:W2:Y:S10]  /*17510*/  MUFU.TANH R23, R23 ;  /* 0x0000001700177308 */ /* 0x000eb40000002400 */
        /* <DEDUP_REMOVED lines=24> */
[----:B------:R-:W1:Y:S10]  /*176a0*/  MUFU.TANH R39, R39 ;  /* 0x0000002700277308 */ /* 0x000e740000002400 */
[----:B------:R1:W1:Y:S10]  /*176b0*/  MUFU.TANH R172, R86 ;  /* 0x0000005600ac7308 */ /* 0x0002740000002400 */
[----:B------:R1:W1:Y:S10]  /*176c0*/  MUFU.TANH R171, R87 ;  /* 0x0000005700ab7308 */ /* 0x0002740000002400 */
[----:B------:R-:W1:Y:S10]  /*176d0*/  MUFU.TANH R44, R44 ;  /* 0x0000002c002c7308 */ /* 0x000e740000002400 */
[----:B------:R-:W1:Y:S10]  /*176e0*/  MUFU.TANH R40, R40 ;  /* 0x0000002800287308 */ /* 0x000e740000002400 */
        /* <DEDUP_REMOVED lines=41> */
[----:B--234-:R-:W-:Y:S05]  /*17980*/  BRA.U !UP0, `(.L_x_2270) ;  /* 0x0000000d086c7547 */ /* 0x01cfea000b800000 */
[----:B------:R-:W2:Y:S08]  /*17990*/  LDC.64 R4, c[0x0][0x4e0] ;  /* 0x00013800ff047b82 */ /* 0x000eb00000000a00 */
[----:B------:R-:W3:Y:S01]  /*179a0*/  LDC R0, c[0x0][0x3bc] ;  /* 0x0000ef00ff007b82 */ /* 0x000ee20000000800 */
[----:B--2---:R-:W-:Y:S04]  /*179b0*/  ISETP.NE.U32.AND P3, PT, R4, RZ, PT ;  /* 0x000000ff0400720c */ /* 0x004fe80003f65070 */
[----:B------:R-:W-:Y:S11]  /*179c0*/  ISETP.NE.AND.EX P3, PT, R5, RZ, PT, P3 ;  /* 0x000000ff0500720c */ /* 0x000ff60003f65330 */
[----:B------:R-:W-:Y:S02]  /*179d0*/  @!UPT UIADD3 URZ, UPT, UPT, URZ, URZ, URZ ;  /* 0x000000fffffff290 */ /* 0x000fe4000fffe0ff */
[----:B------:R-:W2:Y:S01]  /*179e0*/  @!P3 LDC R4, c[0x0][0x3b8] ;  /* 0x0000ee00ff04bb82 */ /* 0x000ea20000000800 */
[----:B------:R-:W-:Y:S05]  /*179f0*/  @!P3 IMAD.MOV.U32 R6, RZ, RZ, RZ ;  /* 0x000000ffff06b224 */ /* 0x000fea00078e00ff */
[----:B------:R-:W-:Y:S01]  /*17a00*/  @!P3 IADD3 R6, P4, PT, RZ, -R6, RZ ;  /* 0x80000006ff06b210 */ /* 0x000fe20007f9e0ff */
[----:B--2---:R-:W-:Y:S04]  /*17a10*/  @!P3 IMAD.SHL.U32 R5, R4, 0x100, RZ ;  /* 0x000001000405b824 */ /* 0x004fe800078e00ff */
[----:B------:R-:W-:Y:S05]  /*17a20*/  @!P3 IMAD.X R5, RZ, RZ, ~R5, P4 ;  /* 0x000000ffff05b224 */ /* 0x000fea00020e0e05 */
[----:B------:R-:W-:Y:S04]  /*17a30*/  @!P3 SHF.R.S64 R6, R6, 0x1f, R5 ;  /* 0x0000001f0606b819 */ /* 0x000fe80000001005 */
[----:B------:R-:W-:Y:S04]  /*17a40*/  @!P3 IADD3 R240, P4, PT, R6, R240, RZ ;  /* 0x000000f006f0b210 */ /* 0x000fe80007f9e0ff */
[----:B------:R-:W-:Y:S01]  /*17a50*/  @!P3 LEA.HI.X.SX32 R239, R5, R239, 0x1, P4 ;  /* 0x000000ef05efb211 */ /* 0x000fe200020f0eff */
[----:B---3--:R-:W-:Y:S08]  /*17a60*/  @!P3 BRA `(.L_x_2271) ;  /* 0x000000040000b947 */ /* 0x008ff00003800000 */
[----:B------:R-:W2:Y:S01]  /*17a70*/  LDC R7, c[0x0][0x4f0] ;  /* 0x00013c00ff077b82 */ /* 0x000ea20000000800 */
[----:B------:R-:W-:Y:S02]  /*17a80*/  UIADD3 UR17, UPT, UPT, UR14, -0x200, URZ ;  /* 0xfffffe000e117890 */ /* 0x000fe4000fffe0ff */
[----:B------:R-:W-:Y:S04]  /*17a90*/  UIADD3 UR15, UPT, UPT, UR14, -0x100, URZ ;  /* 0xffffff000e0f7890 */ /* 0x000fe8000fffe0ff */
[----:B------:R-:W-:Y:S02]  /*17aa0*/  IMAD.U32 R8, RZ, RZ, UR17 ;  /* 0x00000011ff087e24 */ /* 0x000fe4000f8e00ff */
[----:B------:R-:W-:Y:S03]  /*17ab0*/  MOV R9, UR15 ;  /* 0x0000000f00097c02 */ /* 0x000fe60008000f00 */
[----:B------:R-:W-:Y:S02]  /*17ac0*/  IABS R8, R8 ;  /* 0x0000000800087213 */ /* 0x000fe40000000000 */
        /* <DEDUP_REMOVED lines=16> */
[----:B------:R-:W-:Y:S01]  /*17bd0*/  IMAD R9, R5, R6, R9 ;  /* 0x0000000605097224 */ /* 0x000fe200078e0209 */
        /* <DEDUP_REMOVED lines=8> */
[----:B------:R-:W-:Y:S04]  /*17c60*/  LOP3.LUT R5, R7, UR17, RZ, 0x3c, !PT ;  /* 0x0000001107057c12 */ /* 0x000fe8000f8e3cff */
[----:B------:R-:W-:Y:S01]  /*17c70*/  ISETP.GE.AND P5, PT, R5, RZ, PT ;  /* 0x000000ff0500720c */ /* 0x000fe20003fa6270 */
[----:B------:R-:W-:Y:S01]  /*17c80*/  @P6 VIADD R10, R10, 0x1 ;  /* 0x000000010a0a6836 */ /* 0x000fe20000000000 */
[----:B------:R-:W-:Y:S02]  /*17c90*/  ISETP.GE.AND P6, PT, R6, RZ, PT ;  /* 0x000000ff0600720c */ /* 0x000fe40003fc6270 */
[----:B------:R-:W-:Y:S03]  /*17ca0*/  LOP3.LUT R6, RZ, R7, RZ, 0x33, !PT ;  /* 0x00000007ff067212 */ /* 0x000fe600078e33ff */
        /* <DEDUP_REMOVED lines=10> */
[----:B------:R-:W-:Y:S02]  /*17d50*/  IADD3 R6, PT, PT, R6, -R10, RZ ;  /* 0x8000000a06067210 */ /* 0x000fe40007ffe0ff */
[----:B------:R-:W2:Y:S03]  /*17d60*/  LDG.E R9, desc[UR20][R8.64] ;  /* 0x0000001408097981 */ /* 0x000ea6000c1e1900 */
        /* <DEDUP_REMOVED lines=9> */
[----:B------:R-:W-:Y:S01]  /*17e00*/  IMAD.WIDE.U32 R10, R8, UR8, R10 ;  /* 0x00000008080a7c25 */ /* 0x000fe2000f8e000a */
[----:B------:R-:W-:Y:S02]  /*17e10*/  SHF.R.S32.HI R5, RZ, 0x1f, R8 ;  /* 0x0000001fff057819 */ /* 0x000fe40000011408 */
[----:B------:R-:W-:Y:S03]  /*17e20*/  LEA R240, P4, R10, R240, 0x1 ;  /* 0x000000f00af07211 */ /* 0x000fe600078808ff */
[----:B------:R-:W-:Y:S04]  /*17e30*/  IMAD R5, R5, UR8, RZ ;  /* 0x0000000805057c24 */ /* 0x000fe8000f8e02ff */
[----:B------:R-:W-:Y:S05]  /*17e40*/  IMAD R5, R8, UR9, R5 ;  /* 0x0000000908057c24 */ /* 0x000fea000f8e0205 */
[----:B------:R-:W-:Y:S04]  /*17e50*/  IADD3 R5, PT, PT, R11, R5, RZ ;  /* 0x000000050b057210 */ /* 0x000fe80007ffe0ff */
[----:B------:R-:W-:Y:S07]  /*17e60*/  LEA.HI.X R239, R10, R239, R5, 0x1, P4 ;  /* 0x000000ef0aef7211 */ /* 0x000fee00020f0c05 */
.L_x_2271:
[-C--:B------:R-:W-:Y:S01]  /*17e70*/  @!P2 MOV R241, R239.reuse ;  /* 0x000000ef00f1a202 */ /* 0x080fe20000000f00 */
[----:B------:R-:W-:Y:S01]  /*17e80*/  @!P1 IMAD R8, R0, 0x60, RZ ;  /* 0x0000006000089824 */ /* 0x000fe200078e02ff */
[----:B------:R-:W-:Y:S01]  /*17e90*/  LEA R10, P4, R4, R240, 0x5 ;  /* 0x000000f0040a7211 */ /* 0x000fe200078828ff */
[----:B------:R-:W-:Y:S02]  /*17ea0*/  @!P1 IMAD R5, R0, 0xe0, RZ ;  /* 0x000000e000059824 */ /* 0x000fe400078e02ff */
[----:B------:R-:W-:Y:S01]  /*17eb0*/  @!PT LDS RZ, [RZ] ;  /* 0x00000000fffff984 */ /* 0x000fe20000000800 */
[----:B------:R-:W-:Y:S01]  /*17ec0*/  @!PT LDS RZ, [RZ] ;  /* 0x00000000fffff984 */ /* 0x000fe20000000800 */
[----:B------:R-:W-:Y:S01]  /*17ed0*/  @!PT LDS RZ, [RZ] ;  /* 0x00000000fffff984 */ /* 0x000fe20000000800 */
[----:B------:R-:W-:Y:S01]  /*17ee0*/  @!P2 LDGSTS.E.BYPASS.LTC128B.128 [R250+0x2000], desc[UR20][R240.64] ;  /* 0x02000000f0faafae */ /* 0x000fe2000b981a14 */
[C---:B------:R-:W-:Y:S01]  /*17ef0*/  LEA.HI.X R11, R4.reuse, R239, R0, 0x5, P4 ;  /* 0x000000ef040b7211 */ /* 0x040fe200020f2c00 */
[----:B-1----:R-:W-:Y:S01]  /*17f00*/  @!P1 IMAD.MOV.U32 R86, RZ, RZ, R10 ;  /* 0x000000ffff569224 */ /* 0x002fe200078e000a */
[CC--:B------:R-:W-:Y:S01]  /*17f10*/  @!P1 LEA R6, P5, R4.reuse, R10.reuse, 0x5 ;  /* 0x0000000a04069211 */ /* 0x0c0fe200078a28ff */
[----:B------:R2:W-:Y:S01]  /*17f20*/  @P2 STS.128 [R250+0x2000], RZ ;  /* 0x002000fffa002388 */ /* 0x0005e20000000c00 */
[CC--:B------:R-:W-:Y:S01]  /*17f30*/  @!P1 LEA R60, P4, R4.reuse, R10.reuse, 0x6 ;  /* 0x0000000a043c9211 */ /* 0x0c0fe200078830ff */
[--C-:B------:R-:W-:Y:S01]  /*17f40*/  @!P1 IMAD.MOV.U32 R93, RZ, RZ, R11.reuse ;  /* 0x000000ffff5d9224 */ /* 0x100fe200078e000b */
[CCC-:B------:R-:W-:Y:S01]  /*17f50*/  @!P1 LEA.HI.X R7, R4.reuse, R11.reuse, R0.reuse, 0x5, P5 ;  /* 0x0000000b04079211 */ /* 0x1c0fe200028f2c00 */
[----:B------:R2:W-:Y:S01]  /*17f60*/  @P1 STS.128 [R250+0x2800], RZ ;  /* 0x002800fffa001388 */ /* 0x0005e20000000c00 */
[CCC-:B------:R-:W-:Y:S01]  /*17f70*/  @!P1 LEA.HI.X R61, R4.reuse, R11.reuse, R0.reuse, 0x6, P4 ;  /* 0x0000000b043d9211 */ /* 0x1c0fe200020f3400 */
[--C-:B------:R-:W-:Y:S01]  /*17f80*/  @!P1 IMAD.MOV.U32 R65, RZ, RZ, R11.reuse ;  /* 0x000000ffff419224 */ /* 0x100fe200078e000b */
[CC--:B------:R-:W-:Y:S01]  /*17f90*/  @!P1 LEA R58, P6, R4.reuse, R10.reuse, 0x7 ;  /* 0x0000000a043a9211 */ /* 0x0c0fe200078c38ff */
[----:B------:R-:W-:Y:S01]  /*17fa0*/  @!PT LDS RZ, [RZ] ;  /* 0x00000000fffff984 */ /* 0x000fe20000000800 */
[----:B------:R-:W-:Y:S01]  /*17fb0*/  @!PT LDS RZ, [RZ] ;  /* 0x00000000fffff984 */ /* 0x000fe20000000800 */
[----:B------:R-:W-:Y:S01]  /*17fc0*/  @!PT LDS RZ, [RZ] ;  /* 0x00000000fffff984 */ /* 0x000fe20000000800 */
[----:B------:R-:W-:Y:S01]  /*17fd0*/  @!P1 LDGSTS.E.BYPASS.LTC128B.128 [R250+0x2800], desc[UR20][R10.64] ;  /* 0x028000000afa9fae */ /* 0x000fe2000b981a14 */
[CC--:B------:R-:W-:Y:S01]  /*17fe0*/  @!P1 LEA R52, P2, R4.reuse, R10.reuse, 0x8 ;  /* 0x0000000a04349211 */ /* 0x0c0fe200078440ff */
[--C-:B------:R-:W-:Y:S01]  /*17ff0*/  @!P1 IMAD.MOV.U32 R71, RZ, RZ, R11.reuse ;  /* 0x000000ffff479224 */ /* 0x100fe200078e000b */
        /* <DEDUP_REMOVED lines=19> */
[----:B------:R-:W-:Y:S01]  /*18130*/  @!P1 IMAD.WIDE.U32 R64, R4, 0xa0, R64 ;  /* 0x000000a004409825 */ /* 0x000fe200078e0040 */
[----:B------:R-:W-:Y:S02]  /*18140*/  @!P1 IADD3 R9, PT, PT, R8, R93, RZ ;  /* 0x0000005d08099210 */ /* 0x000fe40007ffe0ff */
[----:B------:R2:W-:Y:S01]  /*18150*/  @P1 STS.128 [R250+0x4000], RZ ;  /* 0x004000fffa001388 */ /* 0x0005e20000000c00 */
[----:B------:R-:W-:Y:S01]  /*18160*/  @!P1 IMAD.MOV.U32 R8, RZ, RZ, R92 ;  /* 0x000000ffff089224 */ /* 0x000fe200078e005c */
[-C--:B------:R-:W-:Y:S01]  /*18170*/  @!P1 MOV R89, R11.reuse ;  /* 0x0000000b00599202 */ /* 0x080fe20000000f00 */
[C---:B------:R-:W-:Y:S01]  /*18180*/  @!P1 IMAD.WIDE.U32 R70, R4.reuse, 0xc0, R70 ;  /* 0x000000c004469825 */ /* 0x040fe200078e0046 */
[----:B------:R-:W-:Y:S02]  /*18190*/  @!P1 MOV R87, R11 ;  /* 0x0000000b00579202 */ /* 0x000fe40000000f00 */
[----:B------:R-:W-:Y:S01]  /*181a0*/  @!PT LDS RZ, [RZ] ;  /* 0x00000000fffff984 */ /* 0x000fe20000000800 */
[----:B------:R-:W-:Y:S01]  /*181b0*/  @!PT LDS RZ, [RZ] ;  /* 0x00000000fffff984 */ /* 0x000fe20000000800 */
[----:B------:R-:W-:Y:S01]  /*181c0*/  @!PT LDS RZ, [RZ] ;  /* 0x00000000fffff984 */ /* 0x000fe20000000800 */
[----:B------:R2:W-:Y:S01]  /*181d0*/  @!P1 LDGSTS.E.BYPASS.LTC128B.128 [R250+0x4000], desc[UR20][R8.64] ;  /* 0x0400000008fa9fae */ /* 0x0005e2000b981a14 */
[C---:B------:R-:W-:Y:S01]  /*181e0*/  @!P1 IMAD.WIDE.U32 R88, R4.reuse, 0xe0, R88 ;  /* 0x000000e004589825 */ /* 0x040fe200078e0058 */
[-C--:B------:R-:W-:Y:S02]  /*181f0*/  @!P1 MOV R48, R10.reuse ;  /* 0x0000000a00309202 */ /* 0x080fe40000000f00 */
[----:B------:R2:W-:Y:S01]  /*18200*/  @P1 STS.128 [R250+0x4800], RZ ;  /* 0x004800fffa001388 */ /* 0x0005e20000000c00 */
[----:B------:R-:W-:Y:S01]  /*18210*/  @!P1 IMAD.WIDE.U32 R86, R4, 0x120, R86 ;  /* 0x0000012004569825 */ /* 0x000fe200078e0056 */
[----:B------:R-:W-:Y:S02]  /*18220*/  @!P1 IADD3 R89, PT, PT, R5, R89, RZ ;  /* 0x0000005905599210 */ /* 0x000fe40007ffe0ff */
[----:B------:R-:W-:Y:S01]  /*18230*/  @!PT LDS RZ, [RZ] ;  /* 0x00000000fffff984 */ /* 0x000fe20000000800 */
[----:B------:R-:W-:Y:S01]  /*18240*/  @!PT LDS RZ, [RZ] ;  /* 0x00000000fffff984 */ /* 0x000fe20000000800 */
[----:B------:R-:W-:Y:S01]  /*18250*/  @!PT LDS RZ, [RZ] ;  /* 0x00000000fffff984 */ /* 0x000fe20000000800 */
[----:B------:R2:W-:Y:S01]  /*18260*/  @!P1 LDGSTS.E.BYPASS.LTC128B.128 [R250+0x4800], desc[UR20][R58.64] ;  /* 0x048000003afa9fae */ /* 0x0005e2000b981a14 */
[----:B-1----:R-:W-:Y:S01]  /*18270*/  @!P1 IMAD R7, R0, 0xa0, RZ ;  /* 0x000000a000079824 */ /* 0x002fe200078e02ff */
[-C--:B------:R-:W-:Y:S01]  /*18280*/  @!P1 MOV R34, R10.reuse ;  /* 0x0000000a00229202 */ /* 0x080fe20000000f00 */
[----:B------:R-:W-:Y:S01]  /*18290*/  @!P1 IMAD.WIDE.U32 R48, R4, 0x140, R48 ;  /* 0x0000014004309825 */ /* 0x000fe200078e0030 */
[----:B------:R2:W-:Y:S02]  /*182a0*/  @P1 STS.128 [R250+0x5000], RZ ;  /* 0x005000fffa001388 */ /* 0x0005e40000000c00 */
[----:B------:R-:W-:Y:S01]  /*182b0*/  @!P1 IADD3 R65, PT, PT, R7, R65, RZ ;  /* 0x0000004107419210 */ /* 0x000fe20007ffe0ff */
[----:B------:R-:W-:Y:S01]  /*182c0*/  @!P1 IMAD R6, R0, 0xc0, RZ ;  /* 0x000000c000069824 */ /* 0x000fe200078e02ff */
[-C--:B------:R-:W-:Y:S01]  /*182d0*/  @!P1 MOV R35, R11.reuse ;  /* 0x0000000b00239202 */ /* 0x080fe20000000f00 */
[----:B------:R-:W-:Y:S01]  /*182e0*/  @!P1 IMAD.MOV.U32 R63, RZ, RZ, R11 ;  /* 0x000000ffff3f9224 */ /* 0x000fe200078e000b */
[----:B------:R-:W-:Y:S01]  /*182f0*/  @!P1 MOV R33, R11 ;  /* 0x0000000b00219202 */ /* 0x000fe20000000f00 */
[----:B------:R-:W-:Y:S01]  /*18300*/  @!PT LDS RZ, [RZ] ;  /* 0x00000000fffff984 */ /* 0x000fe20000000800 */
[----:B------:R-:W-:Y:S01]  /*18310*/  @!PT LDS RZ, [RZ] ;  /* 0x00000000fffff984 */ /* 0x000fe20000000800 */
[----:B------:R-:W-:Y:S01]  /*18320*/  @!PT LDS RZ, [RZ] ;  /* 0x00000000fffff984 */ /* 0x000fe20000000800 */
[----:B------:R2:W-:Y:S01]  /*18330*/  @!P1 LDGSTS.E.BYPASS.LTC128B.128 [R250+0x5000], desc[UR20][R64.64] ;  /* 0x0500000040fa9fae */ /* 0x0005e2000b981a14 */
[----:B------:R-:W-:Y:S01]  /*18340*/  @!P1 IMAD.IADD R71, R6, 0x1, R71 ;  /* 0x0000000106479824 */ /* 0x000fe200078e0247 */
[----:B------:R-:W-:Y:S01]  /*18350*/  @!P1 MOV R62, R10 ;  /* 0x0000000a003e9202 */ /* 0x000fe20000000f00 */
[C---:B------:R-:W-:Y:S01]  /*18360*/  @!P1 IMAD.WIDE.U32 R34, R4.reuse, 0x160, R34 ;  /* 0x0000016004229825 */ /* 0x040fe200078e0022 */
[----:B------:R2:W-:Y:S03]  /*18370*/  @P1 STS.128 [R250+0x5800], RZ ;  /* 0x005800fffa001388 */ /* 0x0005e60000000c00 */
[C---:B------:R-:W-:Y:S01]  /*18380*/  @!P1 IMAD.WIDE.U32 R32, R4.reuse, 0x180, R32 ;  /* 0x0000018004209825 */ /* 0x040fe200078e0020 */
[----:B------:R-:W-:Y:S01]  /*18390*/  @!PT LDS RZ, [RZ] ;  /* 0x00000000fffff984 */ /* 0x000fe20000000800 */
[----:B------:R-:W-:Y:S01]  /*183a0*/  @!PT LDS RZ, [RZ] ;  /* 0x00000000fffff984 */ /* 0x000fe20000000800 */
[----:B------:R-:W-:Y:S01]  /*183b0*/  @!PT LDS RZ, [RZ] ;  /* 0x00000000fffff984 */ /* 0x000fe20000000800 */
[----:B------:R2:W-:Y:S03]  /*183c0*/  @!P1 LDGSTS.E.BYPASS.LTC128B.128 [R250+0x5800], desc[UR20][R70.64] ;  /* 0x0580000046fa9fae */ /* 0x0005e6000b981a14 */
[C---:B------:R-:W-:Y:S01]  /*183d0*/  @!P1 IMAD.WIDE.U32 R10, R4.reuse, 0x1a0, R10 ;  /* 0x000001a0040a9825 */ /* 0x040fe200078e000a */
[----:B------:R2:W-:Y:S03]  /*183e0*/  @P1 STS.128 [R250+0x6000], RZ ;  /* 0x006000fffa001388 */ /* 0x0005e60000000c00 */
[----:B------:R-:W-:Y:S01]  /*183f0*/  @!P1 IMAD.WIDE.U32 R62, R4, 0x1c0, R62 ;  /* 0x000001c0043e9825 */ /* 0x000fe200078e003e */
[----:B------:R-:W-:Y:S01]  /*18400*/  @!PT LDS RZ, [RZ] ;  /* 0x00000000fffff984 */ /* 0x000fe20000000800 */
[----:B------:R-:W-:Y:S01]  /*18410*/  @!PT LDS RZ, [RZ] ;  /* 0x00000000fffff984 */ /* 0x000fe20000000800 */
[----:B------:R-:W-:Y:S01]  /*18420*/  @!PT LDS RZ, [RZ] ;  /* 0x00000000fffff984 */ /* 0x000fe20000000800 */
[----:B------:R2:W-:Y:S03]  /*18430*/  @!P1 LDGSTS.E.BYPASS.LTC128B.128 [R250+0x6000], desc[UR20][R88.64] ;  /* 0x0600000058fa9fae */ /* 0x0005e6000b981a14 */
[C---:B------:R-:W-:Y:S01]  /*18440*/  @!P1 IMAD R4, R0.reuse, 0x120, RZ ;  /* 0x0000012000049824 */ /* 0x040fe200078e02ff */
[----:B------:R2:W-:Y:S01]  /*18450*/  @P1 STS.128 [R250+0x6800], RZ ;  /* 0x006800fffa001388 */ /* 0x0005e20000000c00 */
[C---:B------:R-:W-:Y:S02]  /*18460*/  @!P1 IMAD R7, R0.reuse, 0x140, RZ ;  /* 0x0000014000079824 */ /* 0x040fe400078e02ff */
        /* <DEDUP_REMOVED lines=9> */
[----:B------:R-:W-:Y:S01]  /*18500*/  @!P1 IADD3 R35, PT, PT, R6, R35, RZ ;  /* 0x0000002306239210 */ /* 0x000fe20007ffe0ff */
[----:B------:R-:W-:Y:S02]  /*18510*/  @!P1 IMAD.IADD R33, R5, 0x1, R33 ;  /* 0x0000000105219824 */ /* 0x000fe400078e0221 */
[----:B------:R-:W-:Y:S01]  /*18520*/  @!PT LDS RZ, [RZ] ;  /* 0x00000000fffff984 */ /* 0x000fe20000000800 */
[----:B------:R-:W-:Y:S01]  /*18530*/  @!PT LDS RZ, [RZ] ;  /* 0x00000000fffff984 */ /* 0x000fe20000000800 */
[----:B------:R-:W-:Y:S01]  /*18540*/  @!PT LDS RZ, [RZ] ;  /* 0x00000000fffff984 */ /* 0x000fe20000000800 */
[----:B------:R2:W-:Y:S01]  /*18550*/  @!P1 LDGSTS.E.BYPASS.LTC128B.128 [R250+0x7000], desc[UR20][R86.64] ;  /* 0x0700000056fa9fae */ /* 0x0005e2000b981a14 */
[C---:B------:R-:W-:Y:S02]  /*18560*/  @!P1 IMAD R4, R0.reuse, 0x1a0, RZ ;  /* 0x000001a000049824 */ /* 0x040fe400078e02ff */
[----:B------:R-:W-:Y:S01]  /*18570*/  @!P1 IMAD R0, R0, 0x1c0, RZ ;  /* 0x000001c000009824 */ /* 0x000fe200078e02ff */
[----:B------:R2:W-:Y:S02]  /*18580*/  @P1 STS.128 [R250+0x7800], RZ ;  /* 0x007800fffa001388 */ /* 0x0005e40000000c00 */
[----:B------:R-:W-:Y:S02]  /*18590*/  @!P1 IADD3 R11, PT, PT, R4, R11, RZ ;  /* 0x0000000b040b9210 */ /* 0x000fe40007ffe0ff */
[----:B------:R-:W-:Y:S01]  /*185a0*/  @!PT LDS RZ, [RZ] ;  /* 0x00000000fffff984 */ /* 0x000fe20000000800 */
[----:B------:R-:W-:Y:S01]  /*185b0*/  @!PT LDS RZ, [RZ] ;  /* 0x00000000fffff984 */ /* 0x000fe20000000800 */
[----:B------:R-:W-:Y:S01]  /*185c0*/  @!PT LDS RZ, [RZ] ;  /* 0x00000000fffff984 */ /* 0x000fe20000000800 */
[----:B------:R2:W-:Y:S01]  /*185d0*/  @!P1 LDGSTS.E.BYPASS.LTC128B.128 [R250+0x7800], desc[UR20][R48.64] ;  /* 0x0780000030fa9fae */ /* 0x0005e2000b981a14 */
[----:B------:R-:W-:Y:S03]  /*185e0*/  @!P1 IADD3 R63, PT, PT, R0, R63, RZ ;  /* 0x0000003f003f9210 */ /* 0x000fe60007ffe0ff */
        /* <DEDUP_REMOVED lines=21> */
.L_x_2270:
[C---:B------:R-:W-:Y:S01]  /*18740*/  IADD3 R4, PT, PT, R249.reuse, -0x7f, RZ ;  /* 0xffffff81f9047810 */ /* 0x040fe20007ffe0ff */
[----:B------:R-:W-:Y:S01]  /*18750*/  UIADD3 UR7, UPT, UPT, UR7, -0x1, URZ ;  /* 0xffffffff07077890 */ /* 0x000fe2000fffe0ff */
[----:B------:R-:W-:Y:S01]  /*18760*/  I2FP.F32.U32 R0, R249 ;  /* 0x000000f900007245 */ /* 0x000fe20000201000 */
[----:B------:R-:W-:Y:S01]  /*18770*/  UIADD3 UR14, UPT, UPT, UR14, -0x100, URZ ;  /* 0xffffff000e0e7890 */ /* 0x000fe2000fffe0ff */
[----:B------:R-:W-:Y:S01]  /*18780*/  I2FP.F32.U32 R4, R4 ;  /* 0x0000000400047245 */ /* 0x000fe20000201000 */
[----:B------:R-:W-:Y:S01]  /*18790*/  UISETP.NE.AND UP0, UPT, UR7, URZ, UPT ;  /* 0x000000ff0700728c */ /* 0x000fe2000bf05270 */
[C---:B------:R-:W-:Y:S01]  /*187a0*/  IADD3 R6, PT, PT, R249.reuse, -0x80, RZ ;  /* 0xffffff80f9067810 */ /* 0x040fe20007ffe0ff */
[C---:B-1----:R-:W-:Y:S01]  /*187b0*/  FFMA.FTZ R188, R0.reuse, UR5, R188 ;  /* 0x0000000500bc7c23 */ /* 0x042fe200080100bc */
[----:B------:R-:W-:Y:S01]  /*187c0*/  FFMA.FTZ R184, R0, UR5, R184 ;  /* 0x0000000500b87c23 */ /* 0x000fe200080100b8 */
[C---:B------:R-:W-:Y:S01]  /*187d0*/  FFMA.FTZ R227, R4.reuse, UR5, R227 ;  /* 0x0000000504e37c23 */ /* 0x040fe200080100e3 */
[----:B------:R-:W-:Y:S01]  /*187e0*/  FFMA.FTZ R225, R4, UR5, R225 ;  /* 0x0000000504e17c23 */ /* 0x000fe200080100e1 */
[C---:B------:R-:W-:Y:S02]  /*187f0*/  IADD3 R4, PT, PT, R249.reuse, -0x4f, RZ ;  /* 0xffffffb1f9047810 */ /* 0x040fe40007ffe0ff */
[C---:B------:R-:W-:Y:S02]  /*18800*/  IADD3 R0, PT, PT, R249.reuse, -0x77, RZ ;  /* 0xffffff89f9007810 */ /* 0x040fe40007ffe0ff */
[----:B------:R-:W-:Y:S02]  /*18810*/  I2FP.F32.U32 R4, R4 ;  /* 0x0000000400047245 */ /* 0x000fe40000201000 */
[----:B------:R-:W-:Y:S02]  /*18820*/  I2FP.F32.U32 R0, R0 ;  /* 0x0000000000007245 */ /* 0x000fe40000201000 */
[----:B------:R-:W-:Y:S01]  /*18830*/  I2FP.F32.U32 R6, R6 ;  /* 0x0000000600067245 */ /* 0x000fe20000201000 */
[C---:B------:R-:W-:Y:S01]  /*18840*/  FFMA.FTZ R127, R4.reuse, UR5, R28 ;  /* 0x00000005047f7c23 */ /* 0x040fe2000801001c */
[----:B------:R-:W-:Y:S01]  /*18850*/  FFMA.FTZ R223, R4, UR5, R223 ;  /* 0x0000000504df7c23 */ /* 0x000fe200080100df */
[C---:B------:R-:W-:Y:S01]  /*18860*/  IADD3 R4, PT, PT, R249.reuse, -0x40, RZ ;  /* 0xffffffc0f9047810 */ /* 0x040fe20007ffe0ff */
[C---:B------:R-:W-:Y:S01]  /*18870*/  FFMA.FTZ R235, R0.reuse, UR5, R235 ;  /* 0x0000000500eb7c23 */ /* 0x040fe200080100eb */
[----:B------:R-:W-:Y:S01]  /*18880*/  FFMA.FTZ R233, R0, UR5, R233 ;  /* 0x0000000500e97c23 */ /* 0x000fe200080100e9 */
[C---:B------:R-:W-:Y:S01]  /*18890*/  IADD3 R0, PT, PT, R249.reuse, -0x50, RZ ;  /* 0xffffffb0f9007810 */ /* 0x040fe20007ffe0ff */
[C---:B------:R-:W-:Y:S01]  /*188a0*/  FFMA.FTZ R226, R6.reuse, UR5, R226 ;  /* 0x0000000506e27c23 */ /* 0x040fe200080100e2 */
[----:B------:R-:W-:Y:S01]  /*188b0*/  I2FP.F32.U32 R4, R4 ;  /* 0x0000000400047245 */ /* 0x000fe20000201000 */
[----:B------:R-:W-:Y:S01]  /*188c0*/  FFMA.FTZ R6, R6, UR5, R2 ;  /* 0x0000000506067c23 */ /* 0x000fe20008010002 */
[----:B------:R-:W-:Y:S02]  /*188d0*/  I2FP.F32.U32 R0, R0 ;  /* 0x0000000000007245 */ /* 0x000fe40000201000 */
[C---:B------:R-:W-:Y:S01]  /*188e0*/  IADD3 R5, PT, PT, R249.reuse, -0x78, RZ ;  /* 0xffffff88f9057810 */ /* 0x040fe20007ffe0ff */
[C---:B------:R-:W-:Y:S01]  /*188f0*/  FFMA.FTZ R216, R4.reuse, UR5, R216 ;  /* 0x0000000504d87c23 */ /* 0x040fe200080100d8 */
[----:B------:R-:W-:Y:S01]  /*18900*/  FFMA.FTZ R220, R4, UR5, R220 ;  /* 0x0000000504dc7c23 */ /* 0x000fe200080100dc */
[C---:B------:R-:W-:Y:S01]  /*18910*/  IADD3 R4, PT, PT, R249.reuse, -0x37, RZ ;  /* 0xffffffc9f9047810 */ /* 0x040fe20007ffe0ff */
[C---:B------:R-:W-:Y:S01]  /*18920*/  FFMA.FTZ R128, R0.reuse, UR5, R29 ;  /* 0x0000000500807c23 */ /* 0x040fe2000801001d */
[----:B------:R-:W-:Y:S01]  /*18930*/  FFMA.FTZ R224, R0, UR5, R224 ;  /* 0x0000000500e07c23 */ /* 0x000fe200080100e0 */
        /* <DEDUP_REMOVED lines=27> */
[----:B------:R-:W-:Y:S01]  /*18af0*/  FFMA.FTZ R129, R2, UR5, R31 ;  /* 0x0000000502817c23 */ /* 0x000fe2000801001f */
[C---:B------:R-:W-:Y:S01]  /*18b00*/  FFMA.FTZ R211, R0.reuse, UR5, R211 ;  /* 0x0000000500d37c23 */ /* 0x040fe200080100d3 */
[----:B------:R-:W-:Y:S01]  /*18b10*/  FFMA.FTZ R207, R0, UR5, R207 ;  /* 0x0000000500cf7c23 */ /* 0x000fe200080100cf */
[----:B------:R-:W-:Y:S01]  /*18b20*/  I2FP.F32.U32 R4, R4 ;  /* 0x0000000400047245 */ /* 0x000fe20000201000 */
[----:B------:R-:W-:Y:S01]  /*18b30*/  FFMA.FTZ R222, R2, UR5, R222 ;  /* 0x0000000502de7c23 */ /* 0x000fe200080100de */
[C---:B------:R-:W-:Y:S02]  /*18b40*/  IADD3 R0, PT, PT, R249.reuse, -0x20, RZ ;  /* 0xffffffe0f9007810 */ /* 0x040fe40007ffe0ff */
[C---:B------:R-:W-:Y:S01]  /*18b50*/  IADD3 R2, PT, PT, R249.reuse, -0x3f, RZ ;  /* 0xffffffc1f9027810 */ /* 0x040fe20007ffe0ff */
[C---:B------:R-:W-:Y:S01]  /*18b60*/  FFMA.FTZ R196, R4.reuse, UR5, R196 ;  /* 0x0000000504c47c23 */ /* 0x040fe200080100c4 */
[----:B------:R-:W-:Y:S01]  /*18b70*/  FFMA.FTZ R192, R4, UR5, R192 ;  /* 0x0000000504c07c23 */ /* 0x000fe200080100c0 */
[C---:B------:R-:W-:Y:S02]  /*18b80*/  IADD3 R4, PT, PT, R249.reuse, -0x7, RZ ;  /* 0xfffffff9f9047810 */ /* 0x040fe40007ffe0ff */
[C---:B--2---:R-:W-:Y:S02]  /*18b90*/  IADD3 R35, PT, PT, R249.reuse, -0x70, RZ ;  /* 0xffffff90f9237810 */ /* 0x044fe40007ffe0ff */
[----:B------:R-:W-:Y:S02]  /*18ba0*/  I2FP.F32.U32 R4, R4 ;  /* 0x0000000400047245 */ /* 0x000fe40000201000 */
[C---:B------:R-:W-:Y:S02]  /*18bb0*/  IADD3 R34, PT, PT, R249.reuse, -0x6f, RZ ;  /* 0xffffff91f9227810 */ /* 0x040fe40007ffe0ff */
[----:B------:R-:W-:Y:S01]  /*18bc0*/  I2FP.F32.U32 R0, R0 ;  /* 0x0000000000007245 */ /* 0x000fe20000201000 */
[C---:B------:R-:W-:Y:S01]  /*18bd0*/  FFMA.FTZ R193, R4.reuse, UR5, R193 ;  /* 0x0000000504c17c23 */ /* 0x040fe200080100c1 */
[----:B------:R-:W-:Y:S01]  /*18be0*/  FFMA.FTZ R189, R4, UR5, R189 ;  /* 0x0000000504bd7c23 */ /* 0x000fe200080100bd */
[C---:B------:R-:W-:Y:S02]  /*18bf0*/  IADD3 R4, PT, PT, R249.reuse, 0x9, RZ ;  /* 0x00000009f9047810 */ /* 0x040fe40007ffe0ff */
[----:B------:R-:W-:Y:S01]  /*18c00*/  I2FP.F32.U32 R2, R2 ;  /* 0x0000000200027245 */ /* 0x000fe20000201000 */
[C---:B------:R-:W-:Y:S01]  /*18c10*/  FFMA.FTZ R200, R0.reuse, UR5, R200 ;  /* 0x0000000500c87c23 */ /* 0x040fe200080100c8 */
[----:B------:R-:W-:Y:S01]  /*18c20*/  I2FP.F32.U32 R4, R4 ;  /* 0x0000000400047245 */ /* 0x000fe20000201000 */
[----:B------:R-:W-:Y:S01]  /*18c30*/  FFMA.FTZ R204, R0, UR5, R204 ;  /* 0x0000000500cc7c23 */ /* 0x000fe200080100cc */
[----:B------:R-:W-:Y:S01]  /*18c40*/  I2FP.F32.U32 R35, R35 ;  /* 0x0000002300237245 */ /* 0x000fe20000201000 */
[----:B------:R-:W-:Y:S01]  /*18c50*/  FFMA.FTZ R219, R2, UR5, R219 ;  /* 0x0000000502db7c23 */ /* 0x000fe200080100db */
[----:B------:R-:W-:Y:S01]  /*18c60*/  I2FP.F32.U32 R34, R34 ;  /* 0x0000002200227245 */ /* 0x000fe20000201000 */
[C---:B------:R-:W-:Y:S01]  /*18c70*/  FFMA.FTZ R185, R4.reuse, UR5, R185 ;  /* 0x0000000504b97c23 */ /* 0x040fe200080100b9 */
[----:B------:R-:W-:Y:S01]  /*18c80*/  FFMA.FTZ R181, R4, UR5, R181 ;  /* 0x0000000504b57c23 */ /* 0x000fe200080100b5 */
[C---:B------:R-:W-:Y:S01]  /*18c90*/  IADD3 R4, PT, PT, R249.reuse, 0x18, RZ ;  /* 0x00000018f9047810 */ /* 0x040fe20007ffe0ff */
[----:B------:R-:W-:Y:S01]  /*18ca0*/  FFMA.FTZ R215, R2, UR5, R215 ;  /* 0x0000000502d77c23 */ /* 0x000fe200080100d7 */
[----:B------:R-:W-:Y:S01]  /*18cb0*/  IADD3 R33, PT, PT, R249, -0x68, RZ ;  /* 0xffffff98f9217810 */ /* 0x000fe20007ffe0ff */
[----:B------:R-:W-:Y:S01]  /*18cc0*/  FFMA.FTZ R49, R35, UR5, R14 ;  /* 0x0000000523317c23 */ /* 0x000fe2000801000e */
[----:B------:R-:W-:Y:S01]  /*18cd0*/  I2FP.F32.U32 R4, R4 ;  /* 0x0000000400047245 */ /* 0x000fe20000201000 */
[----:B------:R-:W-:Y:S01]  /*18ce0*/  FFMA.FTZ R48, R34, UR5, R15 ;  /* 0x0000000522307c23 */ /* 0x000fe2000801000f */
[----:B------:R-:W-:Y:S01]  /*18cf0*/  IADD3 R32, PT, PT, R249, -0x67, RZ ;  /* 0xffffff99f9207810 */ /* 0x000fe20007ffe0ff */
[----:B------:R-:W-:Y:S01]  /*18d00*/  FFMA.FTZ R35, R35, UR5, R12 ;  /* 0x0000000523237c23 */ /* 0x000fe2000801000c */
[----:B------:R-:W-:Y:S01]  /*18d10*/  IADD3 R2, PT, PT, R249, -0x30, RZ ;  /* 0xffffffd0f9027810 */ /* 0x000fe20007ffe0ff */
[C---:B------:R-:W-:Y:S01]  /*18d20*/  FFMA.FTZ R178, R4.reuse, UR5, R178 ;  /* 0x0000000504b27c23 */ /* 0x040fe200080100b2 */
[----:B------:R-:W-:Y:S01]  /*18d30*/  FFMA.FTZ R174, R4, UR5, R174 ;  /* 0x0000000504ae7c23 */ /* 0x000fe200080100ae */
[----:B------:R-:W-:Y:S01]  /*18d40*/  FMNMX3.FTZ R4, R165, R226, R227, !PT ;  /* 0x000000e2a5047276 */ /* 0x000fe200078100e3 */
[----:B------:R-:W-:Y:S01]  /*18d50*/  FFMA.FTZ R34, R34, UR5, R13 ;  /* 0x0000000522227c23 */ /* 0x000fe2000801000d */
[C---:B------:R-:W-:Y:S01]  /*18d60*/  IADD3 R0, PT, PT, R249.reuse, -0x17, RZ ;  /* 0xffffffe9f9007810 */ /* 0x040fe20007ffe0ff */
[----:B------:R-:W-:Y:S01]  /*18d70*/  LDSM.16.MT88.4 R12, [R236+0xa000] ;  /* 0x00a00000ec0c783b */ /* 0x000fe20000004200 */
[----:B------:R-:W-:Y:S02]  /*18d80*/  I2FP.F32.U32 R33, R33 ;  /* 0x0000002100217245 */ /* 0x000fe40000201000 */
[----:B------:R-:W-:Y:S02]  /*18d90*/  I2FP.F32.U32 R32, R32 ;  /* 0x0000002000207245 */ /* 0x000fe40000201000 */
[----:B------:R-:W-:Y:S01]  /*18da0*/  IADD3 R119, PT, PT, R249, -0x60, RZ ;  /* 0xffffffa0f9777810 */ /* 0x000fe20007ffe0ff */
[----:B------:R-:W-:Y:S01]  /*18db0*/  FFMA.FTZ R53, R33, UR5, R18 ;  /* 0x0000000521357c23 */ /* 0x000fe20008010012 */
[----:B------:R-:W-:Y:S01]  /*18dc0*/  IADD3 R121, PT, PT, R249, -0x5f, RZ ;  /* 0xffffffa1f9797810 */ /* 0x000fe20007ffe0ff */
[----:B------:R-:W-:Y:S01]  /*18dd0*/  FFMA.FTZ R52, R32, UR5, R19 ;  /* 0x0000000520347c23 */ /* 0x000fe20008010013 */
[----:B------:R-:W-:Y:S01]  /*18de0*/  FMNMX3.FTZ R4, R4, R234, R235, !PT ;  /* 0x000000ea04047276 */ /* 0x000fe200078100eb */
[----:B------:R-:W-:Y:S01]  /*18df0*/  FFMA.FTZ R33, R33, UR5, R16 ;  /* 0x0000000521217c23 */ /* 0x000fe20008010010 */
[----:B------:R-:W-:Y:S01]  /*18e00*/  I2FP.F32.U32 R2, R2 ;  /* 0x0000000200027245 */ /* 0x000fe20000201000 */
[----:B------:R-:W-:Y:S01]  /*18e10*/  FFMA.FTZ R32, R32, UR5, R17 ;  /* 0x0000000520207c23 */ /* 0x000fe20008010011 */
[----:B------:R-:W-:Y:S02]  /*18e20*/  I2FP.F32.U32 R0, R0 ;  /* 0x0000000000007245 */ /* 0x000fe40000201000 */
[----:B------:R-:W-:Y:S01]  /*18e30*/  FMNMX3.FTZ R5, R164, R6, R225, !PT ;  /* 0x00000006a4057276 */ /* 0x000fe200078100e1 */
[C---:B------:R-:W-:Y:S01]  /*18e40*/  FFMA.FTZ R208, R2.reuse, UR5, R208 ;  /* 0x0000000502d07c23 */ /* 0x040fe200080100d0 */
[----:B------:R-:W-:Y:S01]  /*18e50*/  I2FP.F32.U32 R119, R119 ;  /* 0x0000007700777245 */ /* 0x000fe20000201000 */
[----:B------:R-:W-:Y:S01]  /*18e60*/  FFMA.FTZ R212, R2, UR5, R212 ;  /* 0x0000000502d47c23 */ /* 0x000fe200080100d4 */
[----:B------:R-:W-:Y:S01]  /*18e70*/  I2FP.F32.U32 R121, R121 ;  /* 0x0000007900797245 */ /* 0x000fe20000201000 */
[C---:B------:R-:W-:Y:S01]  /*18e80*/  FFMA.FTZ R201, R0.reuse, UR5, R201 ;  /* 0x0000000500c97c23 */ /* 0x040fe200080100c9 */
[C---:B------:R-:W-:Y:S01]  /*18e90*/  IADD3 R122, PT, PT, R249.reuse, -0x58, RZ ;  /* 0xffffffa8f97a7810 */ /* 0x040fe20007ffe0ff */
[----:B------:R-:W-:Y:S01]  /*18ea0*/  FFMA.FTZ R197, R0, UR5, R197 ;  /* 0x0000000500c57c23 */ /* 0x000fe200080100c5 */
[----:B------:R-:W-:Y:S01]  /*18eb0*/  IADD3 R123, PT, PT, R249, -0x57, RZ ;  /* 0xffffffa9f97b7810 */ /* 0x000fe20007ffe0ff */
[----:B------:R-:W-:Y:S01]  /*18ec0*/  FFMA.FTZ R62, R119, UR5, R22 ;  /* 0x00000005773e7c23 */ /* 0x000fe20008010016 */
[----:B------:R-:W-:Y:S01]  /*18ed0*/  FMNMX3.FTZ R4, R4, R49, R48, !PT ;  /* 0x0000003104047276 */ /* 0x000fe20007810030 */
[----:B------:R-:W-:Y:S01]  /*18ee0*/  FFMA.FTZ R61, R121, UR5, R23 ;  /* 0x00000005793d7c23 */ /* 0x000fe20008010017 */
[----:B------:R-:W-:Y:S01]  /*18ef0*/  FMNMX3.FTZ R5, R5, R232, R233, !PT ;  /* 0x000000e805057276 */ /* 0x000fe200078100e9 */
[----:B------:R-:W-:Y:S01]  /*18f00*/  FFMA.FTZ R119, R119, UR5, R20 ;  /* 0x0000000577777c23 */ /* 0x000fe20008010014 */
[----:B------:R-:W-:Y:S01]  /*18f10*/  I2FP.F32.U32 R122, R122 ;  /* 0x0000007a007a7245 */ /* 0x000fe20000201000 */
[----:B------:R-:W-:Y:S01]  /*18f20*/  FFMA.FTZ R121, R121, UR5, R21 ;  /* 0x0000000579797c23 */ /* 0x000fe20008010015 */
[----:B------:R-:W-:Y:S02]  /*18f30*/  I2FP.F32.U32 R123, R123 ;  /* 0x0000007b007b7245 */ /* 0x000fe40000201000 */
        /* <DEDUP_REMOVED lines=8> */
[----:B------:R-:W-:Y:S02]  /*18fc0*/  I2FP.F32.U32 R2, R2 ;  /* 0x0000000200027245 */ /* 0x000fe40000201000 */
[----:B------:R-:W-:Y:S02]  /*18fd0*/  I2FP.F32.U32 R0, R0 ;  /* 0x0000000000007245 */ /* 0x000fe40000201000 */
[----:B------:R-:W-:Y:S01]  /*18fe0*/  FMNMX3.FTZ R4, R4, R62, R61, !PT ;  /* 0x0000003e04047276 */ /* 0x000fe2000781003d */
[C---:B------:R-:W-:Y:S01]  /*18ff0*/  FFMA.FTZ R209, R2.reuse, UR5, R209 ;  /* 0x0000000502d17c23 */ /* 0x040fe200080100d1 */
[----:B------:R-:W-:Y:S01]  /*19000*/  FMNMX3.FTZ R5, R5, R33, R32, !PT ;  /* 0x0000002105057276 */ /* 0x000fe20007810020 */
[----:B------:R-:W-:Y:S01]  /*19010*/  FFMA.FTZ R205, R2, UR5, R205 ;  /* 0x0000000502cd7c23 */ /* 0x000fe200080100cd */
        /* <DEDUP_REMOVED lines=10> */
[----:B------:R-:W-:Y:S01]  /*190c0*/  FMNMX3.FTZ R5, R5, R122, R123, !PT ;  /* 0x0000007a05057276 */ /* 0x000fe2000781007b */
[----:B------:R-:W-:Y:S01]  /*190d0*/  FFMA.FTZ R202, R2, UR5, R202 ;  /* 0x0000000502ca7c23 */ /* 0x000fe200080100ca */
[----:B------:R-:W-:Y:S01]  /*190e0*/  FMNMX3.FTZ R4, R4, R129, R126, !PT ;  /* 0x0000008104047276 */ /* 0x000fe2000781007e */
[C---:B------:R-:W-:Y:S01]  /*190f0*/  FFMA.FTZ R186, R0.reuse, UR5, R186 ;  /* 0x0000000500ba7c23 */ /* 0x040fe200080100ba */
[----:B------:R-:W-:Y:S01]  /*19100*/  FFMA.FTZ R182, R0, UR5, R182 ;  /* 0x0000000500b67c23 */ /* 0x000fe200080100b6 */
[----:B------:R-:W-:Y:S02]  /*19110*/  FMNMX3.FTZ R5, R5, R224, R223, !PT ;  /* 0x000000e005057276 */ /* 0x000fe400078100df */
[C---:B------:R-:W-:Y:S02]  /*19120*/  IADD3 R2, PT, PT, R249.reuse, -0xf, RZ ;  /* 0xfffffff1f9027810 */ /* 0x040fe40007ffe0ff */
[----:B------:R-:W-:Y:S02]  /*19130*/  IADD3 R0, PT, PT, R249, 0x11, RZ ;  /* 0x00000011f9007810 */ /* 0x000fe40007ffe0ff */
[----:B------:R-:W-:Y:S02]  /*19140*/  FMNMX3.FTZ R4, R4, R220, R219, !PT ;  /* 0x000000dc04047276 */ /* 0x000fe400078100db */
[----:B------:R-:W-:Y:S02]  /*19150*/  FMNMX3.FTZ R5, R5, R222, R221, !PT ;  /* 0x000000de05057276 */ /* 0x000fe400078100dd */
        /* <DEDUP_REMOVED lines=8> */
[C---:B------:R-:W-:Y:S02]  /*191e0*/  IADD3 R0, PT, PT, R249.reuse, 0x20, RZ ;  /* 0x00000020f9007810 */ /* 0x040fe40007ffe0ff */
[----:B------:R-:W-:Y:S02]  /*191f0*/  IADD3 R2, PT, PT, R249, 0x1, RZ ;  /* 0x00000001f9027810 */ /* 0x000fe40007ffe0ff */
[----:B------:R-:W-:Y:S02]  /*19200*/  FMNMX3.FTZ R4, R4, R212, R211, !PT ;  /* 0x000000d404047276 */ /* 0x000fe400078100d3 */
[----:B------:R-:W-:Y:S02]  /*19210*/  FMNMX3.FTZ R5, R5, R214, R213, !PT ;  /* 0x000000d605057276 */ /* 0x000fe400078100d5 */
[----:B------:R-:W-:Y:S02]  /*19220*/  I2FP.F32.U32 R0, R0 ;  /* 0x0000000000007245 */ /* 0x000fe40000201000 */
[----:B------:R-:W-:Y:S02]  /*19230*/  I2FP.F32.U32 R2, R2 ;  /* 0x0000000200027245 */ /* 0x000fe40000201000 */
[----:B------:R-:W-:Y:S01]  /*19240*/  FMNMX3.FTZ R4, R4, R210, R209, !PT ;  /* 0x000000d204047276 */ /* 0x000fe200078100d1 */
[----:B------:R-:W-:Y:S01]  /*19250*/  FFMA.FTZ R172, R0, UR5, R172 ;  /* 0x0000000500ac7c23 */ /* 0x000fe200080100ac */
[----:B------:R-:W-:Y:S01]  /*19260*/  FMNMX3.FTZ R5, R5, R208, R207, !PT ;  /* 0x000000d005057276 */ /* 0x000fe200078100cf */
[----:B------:R-:W-:Y:S01]  /*19270*/  FFMA.FTZ R187, R2, UR5, R187 ;  /* 0x0000000502bb7c23 */ /* 0x000fe200080100bb */
[----:B------:R-:W-:Y:S01]  /*19280*/  FMNMX3.FTZ R4, R4, R204, R203, !PT ;  /* 0x000000cc04047276 */ /* 0x000fe200078100cb */
[----:B------:R-:W-:Y:S01]  /*19290*/  FFMA.FTZ R168, R0, UR5, R168 ;  /* 0x0000000500a87c23 */ /* 0x000fe200080100a8 */
[----:B------:R-:W-:Y:S01]  /*192a0*/  FFMA.FTZ R183, R2, UR5, R183 ;  /* 0x0000000502b77c23 */ /* 0x000fe200080100b7 */
[----:B------:R-:W-:Y:S02]  /*192b0*/  FMNMX3.FTZ R5, R5, R206, R205, !PT ;  /* 0x000000ce05057276 */ /* 0x000fe400078100cd */
        /* <DEDUP_REMOVED lines=9> */
[C---:B------:R-:W-:Y:S01]  /*19350*/  FFMA.FTZ R180, R2.reuse, UR5, R180 ;  /* 0x0000000502b47c23 */ /* 0x040fe200080100b4 */
[----:B------:R-:W-:Y:S01]  /*19360*/  FFMA.FTZ R176, R2, UR5, R176 ;  /* 0x0000000502b07c23 */ /* 0x000fe200080100b0 */
[----:B------:R-:W-:Y:S01]  /*19370*/  FFMA.FTZ R97, R0, UR5, R97 ;  /* 0x0000000500617c23 */ /* 0x000fe20008010061 */
[C---:B------:R-:W-:Y:S02]  /*19380*/  IADD3 R0, PT, PT, R249.reuse, 0x49, RZ ;  /* 0x00000049f9007810 */ /* 0x040fe40007ffe0ff */
[----:B------:R-:W-:Y:S02]  /*19390*/  FMNMX3.FTZ R4, R4, R194, R193, !PT ;  /* 0x000000c204047276 */ /* 0x000fe400078100c1 */
        /* <DEDUP_REMOVED lines=8> */
[C---:B------:R-:W-:Y:S01]  /*19420*/  IADD3 R131, PT, PT, R249.reuse, 0x21, RZ ;  /* 0x00000021f9837810 */ /* 0x040fe20007ffe0ff */
[C---:B------:R-:W-:Y:S01]  /*19430*/  FFMA.FTZ R177, R2.reuse, UR5, R177 ;  /* 0x0000000502b17c23 */ /* 0x040fe200080100b1 */
[----:B------:R-:W-:Y:S01]  /*19440*/  IADD3 R7, PT, PT, R249, 0x41, RZ ;  /* 0x00000041f9077810 */ /* 0x000fe20007ffe0ff */
[----:B------:R-:W-:Y:S01]  /*19450*/  FFMA.FTZ R173, R2, UR5, R173 ;  /* 0x0000000502ad7c23 */ /* 0x000fe200080100ad */
[----:B------:R-:W-:Y:S02]  /*19460*/  FMNMX3.FTZ R4, R4, R186, R185, !PT ;  /* 0x000000ba04047276 */ /* 0x000fe400078100b9 */
[----:B------:R-:W-:Y:S02]  /*19470*/  FMNMX3.FTZ R5, R5, R184, R183, !PT ;  /* 0x000000b805057276 */ /* 0x000fe400078100b7 */
[----:B------:R-:W-:Y:S02]  /*19480*/  I2FP.F32.U32 R131, R131 ;  /* 0x0000008300837245 */ /* 0x000fe40000201000 */
[----:B------:R-:W-:Y:S02]  /*19490*/  IADD3 R130, PT, PT, R249, 0x28, RZ ;  /* 0x00000028f9827810 */ /* 0x000fe40007ffe0ff */
[----:B------:R-:W-:Y:S01]  /*194a0*/  I2FP.F32.U32 R7, R7 ;  /* 0x0000000700077245 */ /* 0x000fe20000201000 */
[----:B------:R-:W-:Y:S01]  /*194b0*/  FFMA.FTZ R171, R131, UR5, R171 ;  /* 0x0000000583ab7c23 */ /* 0x000fe200080100ab */
[----:B------:R-:W-:Y:S01]  /*194c0*/  IADD3 R125, PT, PT, R249, 0x29, RZ ;  /* 0x00000029f97d7810 */ /* 0x000fe20007ffe0ff */
[----:B------:R-:W-:Y:S01]  /*194d0*/  FFMA.FTZ R131, R131, UR5, R39 ;  /* 0x0000000583837c23 */ /* 0x000fe20008010027 */
[----:B------:R-:W-:Y:S01]  /*194e0*/  IADD3 R2, PT, PT, R249, 0x48, RZ ;  /* 0x00000048f9027810 */ /* 0x000fe20007ffe0ff */
[----:B------:R-:W-:Y:S01]  /*194f0*/  FFMA.FTZ R103, R7, UR5, R103 ;  /* 0x0000000507677c23 */ /* 0x000fe20008010067 */
[----:B------:R-:W-:Y:S01]  /*19500*/  IADD3 R0, PT, PT, R249, 0x58, RZ ;  /* 0x00000058f9007810 */ /* 0x000fe20007ffe0ff */
[----:B------:R-:W-:Y:S01]  /*19510*/  FFMA.FTZ R95, R7, UR5, R95 ;  /* 0x00000005075f7c23 */ /* 0x000fe2000801005f */
[----:B------:R-:W-:Y:S02]  /*19520*/  FMNMX3.FTZ R4, R4, R180, R179, !PT ;  /* 0x000000b404047276 */ /* 0x000fe400078100b3 */
[----:B------:R-:W-:Y:S02]  /*19530*/  FMNMX3.FTZ R5, R5, R182, R181, !PT ;  /* 0x000000b605057276 */ /* 0x000fe400078100b5 */
[C---:B------:R-:W-:Y:S02]  /*19540*/  IADD3 R115, PT, PT, R249.reuse, 0x30, RZ ;  /* 0x00000030f9737810 */ /* 0x040fe40007ffe0ff */
[----:B------:R-:W-:Y:S02]  /*19550*/  I2FP.F32.U32 R130, R130 ;  /* 0x0000008200827245 */ /* 0x000fe40000201000 */
[----:B------:R-:W-:Y:S02]  /*19560*/  I2FP.F32.U32 R125, R125 ;  /* 0x0000007d007d7245 */ /* 0x000fe40000201000 */
[----:B------:R-:W-:Y:S01]  /*19570*/  IADD3 R111, PT, PT, R249, 0x31, RZ ;  /* 0x00000031f96f7810 */ /* 0x000fe20007ffe0ff */
[C---:B------:R-:W-:Y:S01]  /*19580*/  FFMA.FTZ R170, R130.reuse, UR5, R170 ;  /* 0x0000000582aa7c23 */ /* 0x040fe200080100aa */
[----:B------:R-:W-:Y:S01]  /*19590*/  I2FP.F32.U32 R2, R2 ;  /* 0x0000000200027245 */ /* 0x000fe20000201000 */
[----:B------:R-:W-:Y:S01]  /*195a0*/  FFMA.FTZ R169, R125, UR5, R169 ;  /* 0x000000057da97c23 */ /* 0x000fe200080100a9 */
[----:B------:R-:W-:Y:S01]  /*195b0*/  I2FP.F32.U32 R0, R0 ;  /* 0x0000000000007245 */ /* 0x000fe20000201000 */
[----:B------:R-:W-:Y:S01]  /*195c0*/  FFMA.FTZ R130, R130, UR5, R44 ;  /* 0x0000000582827c23 */ /* 0x000fe2000801002c */
[----:B------:R-:W-:Y:S01]  /*195d0*/  FMNMX3.FTZ R4, R4, R178, R177, !PT ;  /* 0x000000b204047276 */ /* 0x000fe200078100b1 */
[C---:B------:R-:W-:Y:S01]  /*195e0*/  FFMA.FTZ R99, R2.reuse, UR5, R99 ;  /* 0x0000000502637c23 */ /* 0x040fe20008010063 */
[----:B------:R-:W-:Y:S01]  /*195f0*/  IADD3 R7, PT, PT, R249, 0x50, RZ ;  /* 0x00000050f9077810 */ /* 0x000fe20007ffe0ff */
[----:B------:R-:W-:Y:S01]  /*19600*/  FFMA.FTZ R90, R2, UR5, R90 ;  /* 0x00000005025a7c23 */ /* 0x000fe2000801005a */
[----:B------:R-:W-:Y:S01]  /*19610*/  FMNMX3.FTZ R5, R5, R176, R175, !PT ;  /* 0x000000b005057276 */ /* 0x000fe200078100af */
[C---:B------:R-:W-:Y:S01]  /*19620*/  FFMA.FTZ R85, R0.reuse, UR5, R85 ;  /* 0x0000000500557c23 */ /* 0x040fe20008010055 */
[----:B------:R-:W-:Y:S01]  /*19630*/  I2FP.F32.U32 R115, R115 ;  /* 0x0000007300737245 */ /* 0x000fe20000201000 */
[----:B------:R-:W-:Y:S01]  /*19640*/  FFMA.FTZ R81, R0, UR5, R81 ;  /* 0x0000000500517c23 */ /* 0x000fe20008010051 */
[----:B------:R-:W-:Y:S01]  /*19650*/  IADD3 R110, PT, PT, R249, 0x38, RZ ;  /* 0x00000038f96e7810 */ /* 0x000fe20007ffe0ff */
[----:B------:R-:W-:Y:S01]  /*19660*/  FFMA.FTZ R125, R125, UR5, R40 ;  /* 0x000000057d7d7c23 */ /* 0x000fe20008010028 */
[----:B------:R-:W-:Y:S01]  /*19670*/  IADD3 R109, PT, PT, R249, 0x39, RZ ;  /* 0x00000039f96d7810 */ /* 0x000fe20007ffe0ff */
[C---:B------:R-:W-:Y:S01]  /*19680*/  FFMA.FTZ R124, R115.reuse, UR5, R50 ;  /* 0x00000005737c7c23 */ /* 0x040fe20008010032 */
[----:B------:R-:W-:Y:S01]  /*19690*/  I2FP.F32.U32 R111, R111 ;  /* 0x0000006f006f7245 */ /* 0x000fe20000201000 */
[----:B------:R-:W-:Y:S01]  /*196a0*/  FFMA.FTZ R115, R115, UR5, R46 ;  /* 0x0000000573737c23 */ /* 0x000fe2000801002e */
[----:B------:R-:W-:Y:S02]  /*196b0*/  I2FP.F32.U32 R7, R7 ;  /* 0x0000000700077245 */ /* 0x000fe40000201000 */
[----:B------:R-:W-:Y:S01]  /*196c0*/  IADD3 R0, PT, PT, R249, 0x61, RZ ;  /* 0x00000061f9007810 */ /* 0x000fe20007ffe0ff */
[----:B------:R-:W-:Y:S01]  /*196d0*/  FFMA.FTZ R120, R111, UR5, R47 ;  /* 0x000000056f787c23 */ /* 0x000fe2000801002f */
[----:B------:R-:W-:Y:S01]  /*196e0*/  FMNMX3.FTZ R4, R4, R172, R171, !PT ;  /* 0x000000ac04047276 */ /* 0x000fe200078100ab */
[----:B------:R-:W-:Y:S01]  /*196f0*/  FFMA.FTZ R42, R7, UR5, R42 ;  /* 0x00000005072a7c23 */ /* 0x000fe2000801002a */
[----:B------:R-:W-:Y:S01]  /*19700*/  IADD3 R2, PT, PT, R249, 0x51, RZ ;  /* 0x00000051f9027810 */ /* 0x000fe20007ffe0ff */
[----:B------:R-:W-:Y:S01]  /*19710*/  FFMA.FTZ R83, R7, UR5, R83 ;  /* 0x0000000507537c23 */ /* 0x000fe20008010053 */
[----:B------:R-:W-:Y:S01]  /*19720*/  FMNMX3.FTZ R5, R5, R174, R173, !PT ;  /* 0x000000ae05057276 */ /* 0x000fe200078100ad */
[----:B------:R-:W-:Y:S01]  /*19730*/  FFMA.FTZ R111, R111, UR5, R45 ;  /* 0x000000056f6f7c23 */ /* 0x000fe2000801002d */
[----:B------:R-:W-:Y:S02]  /*19740*/  I2FP.F32.U32 R110, R110 ;  /* 0x0000006e006e7245 */ /* 0x000fe40000201000 */
[----:B------:R-:W-:Y:S02]  /*19750*/  I2FP.F32.U32 R109, R109 ;  /* 0x0000006d006d7245 */ /* 0x000fe40000201000 */
[----:B------:R-:W-:Y:S01]  /*19760*/  I2FP.F32.U32 R0, R0 ;  /* 0x0000000000007245 */ /* 0x000fe20000201000 */
[----:B------:R-:W-:Y:S01]  /*19770*/  FFMA.FTZ R118, R110, UR5, R56 ;  /* 0x000000056e767c23 */ /* 0x000fe20008010038 */
        /* <DEDUP_REMOVED lines=8> */
[----:B------:R-:W-:Y:S01]  /*19800*/  FMNMX3.FTZ R4, R4, R124, R120, !PT ;  /* 0x0000007c04047276 */ /* 0x000fe20007810078 */
[----:B------:R-:W-:Y:S01]  /*19810*/  FFMA.FTZ R82, R2, UR5, R82 ;  /* 0x0000000502527c23 */ /* 0x000fe20008010052 */
[----:B------:R-:W-:Y:S01]  /*19820*/  FMNMX3.FTZ R5, R5, R130, R125, !PT ;  /* 0x0000008205057276 */ /* 0x000fe2000781007d */
[----:B------:R-:W-:Y:S01]  /*19830*/  FFMA.FTZ R110, R110, UR5, R54 ;  /* 0x000000056e6e7c23 */ /* 0x000fe20008010036 */
[----:B------:R-:W-:Y:S01]  /*19840*/  IADD3 R0, PT, PT, R249, 0x70, RZ ;  /* 0x00000070f9007810 */ /* 0x000fe20007ffe0ff */
        /* <DEDUP_REMOVED lines=11> */
[----:B------:R-:W-:Y:S01]  /*19900*/  IADD3 R7, PT, PT, R249, 0x68, RZ ;  /* 0x00000068f9077810 */ /* 0x000fe20007ffe0ff */
[C---:B------:R-:W-:Y:S01]  /*19910*/  FFMA.FTZ R79, R2.reuse, UR5, R79 ;  /* 0x00000005024f7c23 */ /* 0x040fe2000801004f */
[----:B------:R-:W-:Y:S01]  /*19920*/  FMNMX3.FTZ R5, R5, R110, R109, !PT ;  /* 0x0000006e05057276 */ /* 0x000fe2000781006d */
[----:B------:R-:W-:Y:S01]  /*19930*/  FFMA.FTZ R75, R2, UR5, R75 ;  /* 0x00000005024b7c23 */ /* 0x000fe2000801004b */
[----:B------:R-:W-:Y:S01]  /*19940*/  FFMA.FTZ R69, R0, UR5, R69 ;  /* 0x0000000500457c23 */ /* 0x000fe20008010045 */
[----:B------:R-:W-:Y:S02]  /*19950*/  I2FP.F32.U32 R7, R7 ;  /* 0x0000000700077245 */ /* 0x000fe40000201000 */
[----:B------:R-:W-:Y:S02]  /*19960*/  FMNMX3.FTZ R0, R4, R99, R98, !PT ;  /* 0x0000006304007276 */ /* 0x000fe40007810062 */
[----:B------:R-:W-:Y:S01]  /*19970*/  IADD3 R2, PT, PT, R249, 0x69, RZ ;  /* 0x00000069f9027810 */ /* 0x000fe20007ffe0ff */
[----:B------:R-:W-:Y:S01]  /*19980*/  FFMA.FTZ R77, R7, UR5, R77 ;  /* 0x00000005074d7c23 */ /* 0x000fe2000801004d */
[----:B------:R-:W-:Y:S01]  /*19990*/  FMNMX3.FTZ R5, R5, R97, R95, !PT ;  /* 0x0000006105057276 */ /* 0x000fe2000781005f */
[----:B------:R-:W-:Y:S01]  /*199a0*/  FFMA.FTZ R73, R7, UR5, R73 ;  /* 0x0000000507497c23 */ /* 0x000fe20008010049 */
[----:B------:R-:W-:Y:S02]  /*199b0*/  FMNMX3.FTZ R0, R0, R42, R41, !PT ;  /* 0x0000002a00007276 */ /* 0x000fe40007810029 */
        /* <DEDUP_REMOVED lines=8> */
[C---:B------:R-:W-:Y:S02]  /*19a40*/  IADD3 R2, PT, PT, R249.reuse, 0x79, RZ ;  /* 0x00000079f9027810 */ /* 0x040fe40007ffe0ff */
[----:B------:R-:W-:Y:S01]  /*19a50*/  IADD3 R4, PT, PT, R249, 0x78, RZ ;  /* 0x00000078f9047810 */ /* 0x000fe20007ffe0ff */
[C---:B------:R-:W-:Y:S01]  /*19a60*/  FFMA.FTZ R37, R7.reuse, UR5, R37 ;  /* 0x0000000507257c23 */ /* 0x040fe20008010025 */
[----:B------:R-:W-:Y:S01]  /*19a70*/  FMNMX3.FTZ R0, R0, R79, R78, !PT ;  /* 0x0000004f00007276 */ /* 0x000fe2000781004e */
[----:B------:R-:W-:Y:S01]  /*19a80*/  FFMA.FTZ R68, R7, UR5, R68 ;  /* 0x0000000507447c23 */ /* 0x000fe20008010044 */
        /* <DEDUP_REMOVED lines=9> */
[----:B------:R-:W-:Y:S01]  /*19b20*/  FMNMX3.FTZ R5, R5, R73, R72, !PT ;  /* 0x0000004905057276 */ /* 0x000fe20007810048 */
[----:B------:R-:W-:Y:S01]  /*19b30*/  FFMA.FTZ R67, R4, UR5, R67 ;  /* 0x0000000504437c23 */ /* 0x000fe20008010043 */
[----:B------:R-:W-:Y:S02]  /*19b40*/  FMNMX3.FTZ R0, R0, R36, R3, !PT ;  /* 0x0000002400007276 */ /* 0x000fe40007810003 */
[----:B------:R-:W-:Y:S02]  /*19b50*/  FMNMX3.FTZ R4, R5, R69, R68, !PT ;  /* 0x0000004505047276 */ /* 0x000fe40007810044 */
[----:B------:R-:W-:Y:S01]  /*19b60*/  IADD3 R65, PT, PT, R238, R236, RZ ;  /* 0x000000ecee417210 */ /* 0x000fe20007ffe0ff */
[----:B------:R-:W1:Y:S01]  /*19b70*/  SHFL.BFLY PT, R2, R0, 0x2, 0x1f ;  /* 0x0c401f0000027f89 */ /* 0x000e6200000e0000 */
[----:B------:R-:W-:Y:S02]  /*19b80*/  FMNMX3.FTZ R4, R4, R67, R66, !PT ;  /* 0x0000004304047276 */ /* 0x000fe40007810042 */
[----:B------:R-:W-:Y:S05]  /*19b90*/  MOV R64, R247 ;  /* 0x000000f700407202 */ /* 0x000fea0000000f00 */
[----:B------:R-:W-:Y:S01]  /*19ba0*/  LDSM.16.MT88.4 R20, [R65+0xa000] ;  /* 0x00a000004114783b */ /* 0x000fe20000004200 */
[----:B------:R-:W-:Y:S02]  /*19bb0*/  @P0 IADD3 R64, PT, PT, R246, -0x40, RZ ;  /* 0xffffffc0f6400810 */ /* 0x000fe40007ffe0ff */
[----:B------:R-:W-:Y:S02]  /*19bc0*/  IADD3 R249, PT, PT, R249, -0x100, RZ ;  /* 0xffffff00f9f97810 */ /* 0x000fe40007ffe0ff */
[----:B------:R-:W-:Y:S03]  /*19bd0*/  IADD3 R238, PT, PT, R238, R64, RZ ;  /* 0x00000040eeee7210 */ /* 0x000fe60007ffe0ff */
[----:B------:R-:W2:Y:S08]  /*19be0*/  SHFL.BFLY PT, R5, R4, 0x2, 0x1f ;  /* 0x0c401f0004057f89 */ /* 0x000eb000000e0000 */
[----:B------:R-:W-:Y:S08]  /*19bf0*/  LDSM.16.MT88.4 R28, [R64] ;  /* 0x00000000401c783b */ /* 0x000ff00000004200 */
[----:B------:R-:W-:Y:S01]  /*19c00*/  LDSM.16.MT88.4 R56, [R65+0xa800] ;  /* 0x00a800004138783b */ /* 0x000fe20000004200 */
[----:B-1----:R-:W-:Y:S07]  /*19c10*/  FMNMX.FTZ R2, R0, R2, !PT ;  /* 0x0000000200027209 */ /* 0x002fee0007810000 */
[----:B------:R-:W1:Y:S01]  /*19c20*/  SHFL.BFLY PT, R0, R2, 0x1, 0x1f ;  /* 0x0c201f0002007f89 */ /* 0x000e6200000e0000 */
[----:B--2---:R-:W-:Y:S07]  /*19c30*/  FMNMX.FTZ R5, R4, R5, !PT ;  /* 0x0000000504057209 */ /* 0x004fee0007810000 */
[----:B------:R-:W2:Y:S01]  /*19c40*/  SHFL.BFLY PT, R4, R5, 0x1, 0x1f ;  /* 0x0c201f0005047f89 */ /* 0x000ea200000e0000 */
[----:B-1----:R-:W-:Y:S04]  /*19c50*/  FMNMX.FTZ R0, R2, R0, !PT ;  /* 0x0000000002007209 */ /* 0x002fe80007810000 */
[C---:B------:R-:W-:Y:S01]  /*19c60*/  FSETP.NEU.FTZ.AND P1, PT, R0.reuse, -INF , PT ;  /* 0xff8000000000780b */ /* 0x040fe20003f3d000 */
[C---:B------:R-:W-:Y:S01]  /*19c70*/  FMUL.FTZ R71, R0.reuse, UR4 ;  /* 0x0000000400477c20 */ /* 0x040fe20008410000 */
[----:B--2---:R-:W-:Y:S01]  /*19c80*/  FMNMX.FTZ R2, R5, R4, !PT ;  /* 0x0000000405027209 */ /* 0x004fe20007810000 */
[----:B------:R-:W-:Y:S03]  /*19c90*/  FADD.FTZ R4, -R0, R165 ;  /* 0x000000a500047221 */ /* 0x000fe60000010100 */
[----:B------:R-:W-:Y:S02]  /*19ca0*/  FSEL R71, R71, RZ, P1 ;  /* 0x000000ff47477208 */ /* 0x000fe40000800000 */
[C---:B------:R-:W-:Y:S01]  /*19cb0*/  FSETP.NEU.FTZ.AND P1, PT, R2.reuse, -INF , PT ;  /* 0xff8000000200780b */ /* 0x040fe20003f3d000 */
[C---:B------:R-:W-:Y:S01]  /*19cc0*/  FMUL.FTZ R70, R2.reuse, UR4 ;  /* 0x0000000402467c20 */ /* 0x040fe20008410000 */
[----:B------:R-:W-:Y:S01]  /*19cd0*/  FADD.FTZ R5, -R2, R164 ;  /* 0x000000a402057221 */ /* 0x000fe20000010100 */
[--C-:B------:R-:W-:Y:S01]  /*19ce0*/  FFMA.FTZ R92, R226, UR4, -R71.reuse ;  /* 0x00000004e25c7c23 */ /* 0x100fe20008010847 */
[--C-:B------:R-:W-:Y:S01]  /*19cf0*/  FFMA.FTZ R91, R227, UR4, -R71.reuse ;  /* 0x00000004e35b7c23 */ /* 0x100fe20008010847 */
[--C-:B------:R-:W-:Y:S01]  /*19d00*/  FFMA.FTZ R87, R234, UR4, -R71.reuse ;  /* 0x00000004ea577c23 */ /* 0x100fe20008010847 */
[----:B------:R-:W-:Y:S01]  /*19d10*/  FSEL R70, R70, RZ, P1 ;  /* 0x000000ff46467208 */ /* 0x000fe20000800000 */
[--C-:B------:R-:W-:Y:S01]  /*19d20*/  FFMA.FTZ R86, R235, UR4, -R71.reuse ;  /* 0x00000004eb567c23 */ /* 0x100fe20008010847 */
[----:B------:R-:W-:Y:S01]  /*19d30*/  FMUL.FTZ R4, R4, UR4 ;  /* 0x0000000404047c20 */ /* 0x000fe20008410000 */
[----:B------:R-:W-:Y:S01]  /*19d40*/  MUFU.EX2 R92, R92 ;  /* 0x0000005c005c7308 */ /* 0x000fe20000000800 */
[----:B------:R-:W-:Y:S01]  /*19d50*/  FMUL.FTZ R5, R5, UR4 ;  /* 0x0000000405057c20 */ /* 0x000fe20008410000 */
[--C-:B------:R-:W-:Y:S01]  /*19d60*/  FFMA.FTZ R94, R6, UR4, -R70.reuse ;  /* 0x00000004065e7c23 */ /* 0x100fe20008010846 */
[--C-:B------:R-:W-:Y:S01]  /*19d70*/  FFMA.FTZ R93, R225, UR4, -R70.reuse ;  /* 0x00000004e15d7c23 */ /* 0x100fe20008010846 */
[--C-:B------:R-:W-:Y:S01]  /*19d80*/  FFMA.FTZ R89, R232, UR4, -R70.reuse ;  /* 0x00000004e8597c23 */ /* 0x100fe20008010846 */
[--C-:B------:R-:W-:Y:S01]  /*19d90*/  FFMA.FTZ R88, R233, UR4, -R70.reuse ;  /* 0x00000004e9587c23 */ /* 0x100fe20008010846 */
[--C-:B------:R-:W-:Y:S01]  /*19da0*/  FFMA.FTZ R96, R49, UR4, -R71.reuse ;  /* 0x0000000431607c23 */ /* 0x100fe20008010847 */
[--C-:B------:R-:W-:Y:S03]  /*19db0*/  FFMA.FTZ R101, R48, UR4, -R71.reuse ;  /* 0x0000000430657c23 */ /* 0x100fe60008010847 */
[----:B------:R-:W1:Y:S01]  /*19dc0*/  MUFU.EX2 R39, R4 ;  /* 0x0000000400277308 */ /* 0x000e620000000800 */
[----:B------:R-:W2:Y:S01]  /*19dd0*/  LDSM.16.MT88.4 R48, [R238] ;  /* 0x00000000ee30783b */ /* 0x000ea20000004200 */
[--C-:B------:R-:W-:Y:S01]  /*19de0*/  FFMA.FTZ R100, R53, UR4, -R71.reuse ;  /* 0x0000000435647c23 */ /* 0x100fe20008010847 */
[--C-:B------:R-:W-:Y:S01]  /*19df0*/  FFMA.FTZ R102, R52, UR4, -R71.reuse ;  /* 0x0000000434667c23 */ /* 0x100fe20008010847 */
[--C-:B------:R-:W-:Y:S01]  /*19e00*/  FFMA.FTZ R113, R62, UR4, -R71.reuse ;  /* 0x000000043e717c23 */ /* 0x100fe20008010847 */
[--C-:B------:R-:W-:Y:S01]  /*19e10*/  FFMA.FTZ R112, R61, UR4, -R71.reuse ;  /* 0x000000043d707c23 */ /* 0x100fe20008010847 */
[--C-:B------:R-:W-:Y:S01]  /*19e20*/  FFMA.FTZ R114, R60, UR4, -R71.reuse ;  /* 0x000000043c727c23 */ /* 0x100fe20008010847 */
[--C-:B------:R-:W-:Y:S03]  /*19e30*/  FFMA.FTZ R36, R36, UR4, -R71.reuse ;  /* 0x0000000424247c23 */ /* 0x100fe60008010847 */
[----:B------:R-:W3:Y:S01]  /*19e40*/  MUFU.EX2 R40, R5 ;  /* 0x0000000500287308 */ /* 0x000ee20000000800 */
[----:B------:R-:W4:Y:S01]  /*19e50*/  LDSM.16.MT88.4 R52, [R236+0xa800] ;  /* 0x00a80000ec34783b */ /* 0x000f220000004200 */
[--C-:B------:R-:W-:Y:S01]  /*19e60*/  FFMA.FTZ R79, R79, UR4, -R71.reuse ;  /* 0x000000044f4f7c23 */ /* 0x100fe20008010847 */
[--C-:B------:R-:W-:Y:S01]  /*19e70*/  FFMA.FTZ R106, R35, UR4, -R70.reuse ;  /* 0x00000004236a7c23 */ /* 0x100fe20008010846 */
[--C-:B------:R-:W-:Y:S01]  /*19e80*/  FFMA.FTZ R104, R34, UR4, -R70.reuse ;  /* 0x0000000422687c23 */ /* 0x100fe20008010846 */
[--C-:B------:R-:W-:Y:S01]  /*19e90*/  FFMA.FTZ R107, R33, UR4, -R70.reuse ;  /* 0x00000004216b7c23 */ /* 0x100fe20008010846 */
[--C-:B------:R-:W-:Y:S01]  /*19ea0*/  FFMA.FTZ R108, R32, UR4, -R70.reuse ;  /* 0x00000004206c7c23 */ /* 0x100fe20008010846 */
[--C-:B------:R-:W-:Y:S03]  /*19eb0*/  FFMA.FTZ R116, R116, UR4, -R71.reuse ;  /* 0x0000000474747c23 */ /* 0x100fe60008010847 */
[----:B------:R-:W5:Y:S01]  /*19ec0*/  MUFU.EX2 R91, R91 ;  /* 0x0000005b005b7308 */ /* 0x000f620000000800 */
[C---:B-1----:R-:W-:Y:S01]  /*19ed0*/  FMUL.FTZ R6, R39.reuse, R162 ;  /* 0x000000a227067220 */ /* 0x042fe20000410000 */
[C---:B------:R-:W-:Y:S01]  /*19ee0*/  FMUL.FTZ R7, R39.reuse, R163 ;  /* 0x000000a327077220 */ /* 0x040fe20000410000 */
[C---:B------:R-:W-:Y:S01]  /*19ef0*/  FMUL.FTZ R10, R39.reuse, R158 ;  /* 0x0000009e270a7220 */ /* 0x040fe20000410000 */
[C---:B------:R-:W-:Y:S01]  /*19f00*/  FMUL.FTZ R11, R39.reuse, R159 ;  /* 0x0000009f270b7220 */ /* 0x040fe20000410000 */
[C---:B------:R-:W-:Y:S01]  /*19f10*/  FMUL.FTZ R18, R39.reuse, R150 ;  /* 0x0000009627127220 */ /* 0x040fe20000410000 */
[C---:B------:R-:W-:Y:S01]  /*19f20*/  FMUL.FTZ R19, R39.reuse, R151 ;  /* 0x0000009727137220 */ /* 0x040fe20000410000 */
[----:B------:R-:W-:Y:S03]  /*19f30*/  LDSM.16.MT88.4 R60, [R238+0x800] ;  /* 0x00080000ee3c783b */ /* 0x000fe60000004200 */
[----:B------:R-:W-:Y:S01]  /*19f40*/  MUFU.EX2 R87, R87 ;  /* 0x0000005700577308 */ /* 0x000fe20000000800 */
[C---:B---3--:R-:W-:Y:S01]  /*19f50*/  FMUL.FTZ R4, R40.reuse, R160 ;  /* 0x000000a028047220 */ /* 0x048fe20000410000 */
[C---:B------:R-:W-:Y:S01]  /*19f60*/  FMUL.FTZ R5, R40.reuse, R161 ;  /* 0x000000a128057220 */ /* 0x040fe20000410000 */
[C---:B------:R-:W-:Y:S01]  /*19f70*/  FMUL.FTZ R8, R40.reuse, R156 ;  /* 0x0000009c28087220 */ /* 0x040fe20000410000 */
[C---:B------:R-:W-:Y:S01]  /*19f80*/  FMUL.FTZ R9, R40.reuse, R157 ;  /* 0x0000009d28097220 */ /* 0x040fe20000410000 */
[C---:B------:R-:W-:Y:S01]  /*19f90*/  FMUL.FTZ R16, R40.reuse, R148 ;  /* 0x0000009428107220 */ /* 0x040fe20000410000 */
[C---:B------:R-:W-:Y:S01]  /*19fa0*/  FMUL.FTZ R17, R40.reuse, R149 ;  /* 0x0000009528117220 */ /* 0x040fe20000410000 */
[----:B------:R-:W-:Y:S03]  /*19fb0*/  FMUL.FTZ R26, R39, R142 ;  /* 0x0000008e271a7220 */ /* 0x000fe60000410000 */
[----:B------:R-:W1:Y:S01]  /*19fc0*/  MUFU.EX2 R86, R86 ;  /* 0x0000005600567308 */ /* 0x000e620000000800 */
[----:B-----5:R-:W-:Y:S01]  /*19fd0*/  F2FP.BF16.F32.PACK_AB R45, R91, R92 ;  /* 0x0000005c5b2d723e */ /* 0x020fe200000010ff */
[C---:B------:R-:W-:Y:S01]  /*19fe0*/  FMUL.FTZ R27, R39.reuse, R143 ;  /* 0x0000008f271b7220 */ /* 0x040fe20000410000 */
[C---:B------:R-:W-:Y:S01]  /*19ff0*/  FMUL.FTZ R34, R39.reuse, R134 ;  /* 0x0000008627227220 */ /* 0x040fe20000410000 */
[C---:B------:R-:W-:Y:S01]  /*1a000*/  FMUL.FTZ R35, R39.reuse, R135 ;  /* 0x0000008727237220 */ /* 0x040fe20000410000 */
[C---:B------:R-:W-:Y:S01]  /*1a010*/  FMUL.FTZ R32, R40.reuse, R132 ;  /* 0x0000008428207220 */ /* 0x040fe20000410000 */
[----:B------:R-:W-:Y:S01]  /*1a020*/  FMUL.FTZ R33, R40, R133 ;  /* 0x0000008528217220 */ /* 0x000fe20000410000 */
[--C-:B------:R-:W-:Y:S03]  /*1a030*/  FFMA.FTZ R142, R214, UR4, -R70.reuse ;  /* 0x00000004d68e7c23 */ /* 0x100fe60008010846 */
[----:B------:R-:W-:Y:S01]  /*1a040*/  MUFU.EX2 R94, R94 ;  /* 0x0000005e005e7308 */ /* 0x000fe20000000800 */
[--C-:B------:R-:W-:Y:S01]  /*1a050*/  FFMA.FTZ R148, R208, UR4, -R70.reuse ;  /* 0x00000004d0947c23 */ /* 0x100fe20008010846 */
[--C-:B------:R-:W-:Y:S01]  /*1a060*/  FFMA.FTZ R150, R206, UR4, -R70.reuse ;  /* 0x00000004ce967c23 */ /* 0x100fe20008010846 */
[--C-:B------:R-:W-:Y:S01]  /*1a070*/  FFMA.FTZ R156, R200, UR4, -R70.reuse ;  /* 0x00000004c89c7c23 */ /* 0x100fe20008010846 */
[----:B------:R-:W-:Y:S01]  /*1a080*/  FFMA.FTZ R158, R198, UR4, -R70 ;  /* 0x00000004c69e7c23 */ /* 0x000fe20008010846 */
[----:B------:R-:W-:Y:S01]  /*1a090*/  FFMA.FTZ R92, R39, R251, R92 ;  /* 0x000000fb275c7223 */ /* 0x000fe2000001005c */
[----:B------:R-:W-:Y:S01]  /*1a0a0*/  FMUL.FTZ R24, R40, R140 ;  /* 0x0000008c28187220 */ /* 0x000fe20000410000 */
[--C-:B------:R-:W-:Y:S03]  /*1a0b0*/  FFMA.FTZ R140, R216, UR4, -R70.reuse ;  /* 0x00000004d88c7c23 */ /* 0x100fe60008010846 */
[----:B------:R-:W3:Y:S01]  /*1a0c0*/  MUFU.EX2 R93, R93 ;  /* 0x0000005d005d7308 */ /* 0x000ee20000000800 */
[----:B-1----:R-:W-:Y:S01]  /*1a0d0*/  F2FP.BF16.F32.PACK_AB R47, R86, R87 ;  /* 0x00000057562f723e */ /* 0x002fe200000010ff */
[----:B------:R-:W-:Y:S01]  /*1a0e0*/  FMUL.FTZ R25, R40, R141 ;  /* 0x0000008d28197220 */ /* 0x000fe20000410000 */
        /* <DEDUP_REMOVED lines=13> */
[----:B------:R-:W1:Y:S01]  /*1a1c0*/  MUFU.EX2 R88, R88 ;  /* 0x0000005800587308 */ /* 0x000e620000000800 */
[----:B---3--:R-:W-:Y:S01]  /*1a1d0*/  F2FP.BF16.F32.PACK_AB R44, R93, R94 ;  /* 0x0000005e5d2c723e */ /* 0x008fe200000010ff */
        /* <DEDUP_REMOVED lines=15> */
[----:B-1----:R-:W-:Y:S01]  /*1a2d0*/  F2FP.BF16.F32.PACK_AB R46, R88, R89 ;  /* 0x00000059582e723e */ /* 0x002fe200000010ff */
[--C-:B------:R-:W-:Y:S01]  /*1a2e0*/  FFMA.FTZ R171, R171, UR4, -R71.reuse ;  /* 0x00000004abab7c23 */ /* 0x100fe20008010847 */
[--C-:B------:R-:W-:Y:S01]  /*1a2f0*/  FFMA.FTZ R170, R170, UR4, -R71.reuse ;  /* 0x00000004aaaa7c23 */ /* 0x100fe20008010847 */
[--C-:B------:R-:W-:Y:S01]  /*1a300*/  FFMA.FTZ R169, R169, UR4, -R71.reuse ;  /* 0x00000004a9a97c23 */ /* 0x100fe20008010847 */
[--C-:B------:R-:W-:Y:S01]  /*1a310*/  FFMA.FTZ R124, R124, UR4, -R71.reuse ;  /* 0x000000047c7c7c23 */ /* 0x100fe20008010847 */
[--C-:B------:R-:W-:Y:S01]  /*1a320*/  FFMA.FTZ R120, R120, UR4, -R71.reuse ;  /* 0x0000000478787c23 */ /* 0x100fe20008010847 */
[--C-:B------:R-:W-:Y:S01]  /*1a330*/  FFMA.FTZ R118, R118, UR4, -R71.reuse ;  /* 0x0000000476767c23 */ /* 0x100fe20008010847 */
[C---:B------:R-:W-:Y:S02]  /*1a340*/  HMMA.16816.F32.BF16 R4, R44.reuse, R12, R4 ;  /* 0x0000000c2c04723c */ /* 0x040fe40000041804 */
[----:B------:R-:W-:Y:S03]  /*1a350*/  MUFU.EX2 R148, R148 ;  /* 0x0000009400947308 */ /* 0x000fe60000000800 */
[C---:B------:R-:W-:Y:S01]  /*1a360*/  FMUL.FTZ R12, R40.reuse, R152 ;  /* 0x00000098280c7220 */ /* 0x040fe20000410000 */
[----:B------:R-:W-:Y:S01]  /*1a370*/  FMUL.FTZ R13, R40, R153 ;  /* 0x00000099280d7220 */ /* 0x000fe20000410000 */
[--C-:B------:R-:W-:Y:S01]  /*1a380*/  FFMA.FTZ R152, R203, UR4, -R71.reuse ;  /* 0x00000004cb987c23 */ /* 0x100fe20008010847 */
[C---:B------:R-:W-:Y:S04]  /*1a390*/  HMMA.16816.F32.BF16 R8, R44.reuse, R14, R8 ;  /* 0x0000000e2c08723c */ /* 0x040fe80000041808 */
[----:B------:R-:W-:Y:S01]  /*1a3a0*/  MUFU.EX2 R150, R150 ;  /* 0x0000009600967308 */ /* 0x000fe20000000800 */
[C---:B------:R-:W-:Y:S01]  /*1a3b0*/  FMUL.FTZ R14, R39.reuse, R154 ;  /* 0x0000009a270e7220 */ /* 0x040fe20000410000 */
[----:B------:R-:W-:Y:S01]  /*1a3c0*/  FMUL.FTZ R15, R39, R155 ;  /* 0x0000009b270f7220 */ /* 0x000fe20000410000 */
[--C-:B------:R-:W-:Y:S01]  /*1a3d0*/  FFMA.FTZ R154, R204, UR4, -R71.reuse ;  /* 0x00000004cc9a7c23 */ /* 0x100fe20008010847 */
[--C-:B------:R-:W-:Y:S01]  /*1a3e0*/  FFMA.FTZ R153, R202, UR4, -R71.reuse ;  /* 0x00000004ca997c23 */ /* 0x100fe20008010847 */
[--C-:B------:R-:W-:Y:S01]  /*1a3f0*/  FFMA.FTZ R155, R201, UR4, -R71.reuse ;  /* 0x00000004c99b7c23 */ /* 0x100fe20008010847 */
[--C-:B------:R-:W-:Y:S04]  /*1a400*/  FFMA.FTZ R117, R117, UR4, -R71.reuse ;  /* 0x0000000475757c23 */ /* 0x100fe80008010847 */
[----:B------:R-:W-:Y:S01]  /*1a410*/  MUFU.EX2 R156, R156 ;  /* 0x0000009c009c7308 */ /* 0x000fe20000000800 */
[--C-:B------:R-:W-:Y:S01]  /*1a420*/  FFMA.FTZ R115, R115, UR4, -R70.reuse ;  /* 0x0000000473737c23 */ /* 0x100fe20008010846 */
[C---:B------:R-:W-:Y:S03]  /*1a430*/  HMMA.16816.F32.BF16 R12, R44.reuse, R20, R12 ;  /* 0x000000142c0c723c */ /* 0x040fe6000004180c */
[C---:B------:R-:W-:Y:S01]  /*1a440*/  FMUL.FTZ R20, R40.reuse, R144 ;  /* 0x0000009028147220 */ /* 0x040fe20000410000 */
[----:B------:R-:W-:Y:S01]  /*1a450*/  FMUL.FTZ R21, R40, R145 ;  /* 0x0000009128157220 */ /* 0x000fe20000410000 */
[--C-:B------:R-:W-:Y:S03]  /*1a460*/  FFMA.FTZ R145, R212, UR4, -R71.reuse ;  /* 0x00000004d4917c23 */ /* 0x100fe60008010847 */
        /* <DEDUP_REMOVED lines=11> */
[C---:B------:R-:W-:Y:S03]  /*1a520*/  HMMA.16816.F32.BF16 R20, R44.reuse, R28, R20 ;  /* 0x0000001c2c14723c */ /* 0x040fe60000041814 */
[C---:B------:R-:W-:Y:S01]  /*1a530*/  FMUL.FTZ R28, R40.reuse, R136 ;  /* 0x00000088281c7220 */ /* 0x040fe20000410000 */
[----:B------:R-:W-:Y:S01]  /*1a540*/  FMUL.FTZ R29, R40, R137 ;  /* 0x00000089281d7220 */ /* 0x000fe20000410000 */
[----:B------:R-:W-:Y:S01]  /*1a550*/  MUFU.EX2 R143, R143 ;  /* 0x0000008f008f7308 */ /* 0x000fe20000000800 */
[--C-:B------:R-:W-:Y:S01]  /*1a560*/  FFMA.FTZ R136, R219, UR4, -R71.reuse ;  /* 0x00000004db887c23 */ /* 0x100fe20008010847 */
[--C-:B------:R-:W-:Y:S01]  /*1a570*/  FFMA.FTZ R137, R218, UR4, -R71.reuse ;  /* 0x00000004da897c23 */ /* 0x100fe20008010847 */
[C---:B------:R-:W-:Y:S03]  /*1a580*/  HMMA.16816.F32.BF16 R24, R44.reuse, R30, R24 ;  /* 0x0000001e2c18723c */ /* 0x040fe60000041818 */
[C---:B------:R-:W-:Y:S01]  /*1a590*/  FMUL.FTZ R30, R39.reuse, R138 ;  /* 0x0000008a271e7220 */ /* 0x040fe20000410000 */
[----:B------:R-:W-:Y:S03]  /*1a5a0*/  FMUL.FTZ R31, R39, R139 ;  /* 0x0000008b271f7220 */ /* 0x000fe60000410000 */
[----:B------:R-:W-:Y:S01]  /*1a5b0*/  MUFU.EX2 R96, R96 ;  /* 0x0000006000607308 */ /* 0x000fe20000000800 */
[--C-:B------:R-:W-:Y:S01]  /*1a5c0*/  FFMA.FTZ R39, R78, UR4, -R71.reuse ;  /* 0x000000044e277c23 */ /* 0x100fe20008010847 */
[--C-:B------:R-:W-:Y:S01]  /*1a5d0*/  FFMA.FTZ R139, R220, UR4, -R71.reuse ;  /* 0x00000004dc8b7c23 */ /* 0x100fe20008010847 */
[--C-:B------:R-:W-:Y:S01]  /*1a5e0*/  FFMA.FTZ R138, R217, UR4, -R71.reuse ;  /* 0x00000004d98a7c23 */ /* 0x100fe20008010847 */
[--C-:B------:R-:W-:Y:S01]  /*1a5f0*/  FFMA.FTZ R105, R105, UR4, -R71.reuse ;  /* 0x0000000469697c23 */ /* 0x100fe20008010847 */
[--C-:B------:R-:W-:Y:S01]  /*1a600*/  FFMA.FTZ R103, R103, UR4, -R71.reuse ;  /* 0x0000000467677c23 */ /* 0x100fe20008010847 */
[C---:B--2---:R-:W-:Y:S04]  /*1a610*/  HMMA.16816.F32.BF16 R28, R44.reuse, R48, R28 ;  /* 0x000000302c1c723c */ /* 0x044fe8000004181c */
[----:B------:R-:W1:Y:S01]  /*1a620*/  MUFU.EX2 R101, R101 ;  /* 0x0000006500657308 */ /* 0x000e620000000800 */
[--C-:B------:R-:W-:Y:S01]  /*1a630*/  FFMA.FTZ R99, R99, UR4, -R71.reuse ;  /* 0x0000000463637c23 */ /* 0x100fe20008010847 */
[--C-:B------:R-:W-:Y:S01]  /*1a640*/  FFMA.FTZ R98, R98, UR4, -R71.reuse ;  /* 0x0000000462627c23 */ /* 0x100fe20008010847 */
[----:B------:R-:W-:Y:S01]  /*1a650*/  FFMA.FTZ R191, R43, UR4, -R70 ;  /* 0x000000042bbf7c23 */ /* 0x000fe20008010846 */
[----:B------:R-:W-:Y:S01]  /*1a660*/  FFMA.FTZ R94, R40, R252, R94 ;  /* 0x000000fc285e7223 */ /* 0x000fe2000001005e */
[--C-:B------:R-:W-:Y:S01]  /*1a670*/  FFMA.FTZ R77, R77, UR4, -R71.reuse ;  /* 0x000000044d4d7c23 */ /* 0x100fe20008010847 */
[----:B------:R-:W-:Y:S01]  /*1a680*/  HMMA.16816.F32.BF16 R32, R44, R50, R32 ;  /* 0x000000322c20723c */ /* 0x000fe20000041820 */
[----:B------:R-:W2:Y:S03]  /*1a690*/  LDSM.16.MT88.4 R48, [R64+0x800] ;  /* 0x000800004030783b */ /* 0x000ea60000004200 */
[----:B------:R-:W-:Y:S01]  /*1a6a0*/  MUFU.EX2 R100, R100 ;  /* 0x0000006400647308 */ /* 0x000fe20000000800 */
[----:B------:R-:W-:Y:S01]  /*1a6b0*/  FFMA.FTZ R76, R76, UR4, -R71 ;  /* 0x000000044c4c7c23 */ /* 0x000fe20008010847 */
[--C-:B------:R-:W-:Y:S01]  /*1a6c0*/  FFMA.FTZ R119, R119, UR4, -R70.reuse ;  /* 0x0000000477777c23 */ /* 0x100fe20008010846 */
[--C-:B------:R-:W-:Y:S01]  /*1a6d0*/  FFMA.FTZ R121, R121, UR4, -R70.reuse ;  /* 0x0000000479797c23 */ /* 0x100fe20008010846 */
[--C-:B------:R-:W-:Y:S01]  /*1a6e0*/  FFMA.FTZ R122, R122, UR4, -R70.reuse ;  /* 0x000000047a7a7c23 */ /* 0x100fe20008010846 */
[--C-:B------:R-:W-:Y:S01]  /*1a6f0*/  FFMA.FTZ R123, R123, UR4, -R70.reuse ;  /* 0x000000047b7b7c23 */ /* 0x100fe20008010846 */
[--C-:B------:R-:W-:Y:S01]  /*1a700*/  FFMA.FTZ R133, R224, UR4, -R70.reuse ;  /* 0x00000004e0857c23 */ /* 0x100fe20008010846 */
[--C-:B------:R-:W-:Y:S03]  /*1a710*/  FFMA.FTZ R134, R223, UR4, -R70.reuse ;  /* 0x00000004df867c23 */ /* 0x100fe60008010846 */
[----:B------:R-:W3:Y:S01]  /*1a720*/  MUFU.EX2 R102, R102 ;  /* 0x0000006600667308 */ /* 0x000ee20000000800 */
[----:B-1----:R-:W-:Y:S01]  /*1a730*/  F2FP.BF16.F32.PACK_AB R45, R101, R96 ;  /* 0x00000060652d723e */ /* 0x002fe200000010ff */
        /* <DEDUP_REMOVED lines=32> */
[----:B------:R-:W-:Y:S01]  /*1a940*/  FFMA.FTZ R72, R72, UR4, -R70 ;  /* 0x0000000448487c23 */ /* 0x000fe20008010846 */
[----:B------:R-:W-:Y:S01]  /*1a950*/  FADD.FTZ R94, R93, R94 ;  /* 0x0000005e5d5e7221 */ /* 0x000fe20000010000 */
[----:B------:R-:W-:Y:S03]  /*1a960*/  FADD.FTZ R92, R91, R92 ;  /* 0x0000005c5b5c7221 */ /* 0x000fe60000010000 */
[----:B------:R-:W-:Y:S03]  /*1a970*/  FADD.FTZ R94, R89, R94 ;  /* 0x0000005e595e7221 */ /* 0x000fe60000010000 */
[----:B------:R-:W-:Y:S01]  /*1a980*/  MUFU.EX2 R149, R149 ;  /* 0x0000009500957308 */ /* 0x000fe20000000800 */
[----:B------:R-:W-:Y:S01]  /*1a990*/  FADD.FTZ R92, R87, R92 ;  /* 0x0000005c575c7221 */ /* 0x000fe20000010000 */
[----:B------:R-:W-:Y:S03]  /*1a9a0*/  FADD.FTZ R88, R88, R94 ;  /* 0x0000005e58587221 */ /* 0x000fe60000010000 */
[----:B------:R-:W-:Y:S01]  /*1a9b0*/  FADD.FTZ R86, R86, R92 ;  /* 0x0000005c56567221 */ /* 0x000fe20000010000 */
[----:B------:R-:W-:Y:S04]  /*1a9c0*/  FADD.FTZ R88, R106, R88 ;  /* 0x000000586a587221 */ /* 0x000fe80000010000 */
[----:B------:R-:W-:Y:S01]  /*1a9d0*/  MUFU.EX2 R151, R151 ;  /* 0x0000009700977308 */ /* 0x000fe20000000800 */
[----:B---3--:R-:W-:Y:S01]  /*1a9e0*/  F2FP.BF16.F32.PACK_AB R46, R108, R107 ;  /* 0x0000006b6c2e723e */ /* 0x008fe200000010ff */
[----:B------:R-:W-:Y:S01]  /*1a9f0*/  FADD.FTZ R86, R96, R86 ;  /* 0x0000005660567221 */ /* 0x000fe20000010000 */
[----:B------:R-:W-:Y:S03]  /*1aa00*/  FADD.FTZ R88, R104, R88 ;  /* 0x0000005868587221 */ /* 0x000fe60000010000 */
[----:B------:R-:W-:Y:S01]  /*1aa10*/  FADD.FTZ R101, R101, R86 ;  /* 0x0000005665657221 */ /* 0x000fe20000010000 */
[----:B------:R-:W-:Y:S01]  /*1aa20*/  FADD.FTZ R107, R107, R88 ;  /* 0x000000586b6b7221 */ /* 0x000fe20000010000 */
[C---:B----4-:R-:W-:Y:S02]  /*1aa30*/  HMMA.16816.F32.BF16 R4, R44.reuse, R52, R4 ;  /* 0x000000342c04723c */ /* 0x050fe40000041804 */
[----:B------:R-:W-:Y:S01]  /*1aa40*/  MUFU.EX2 R157, R157 ;  /* 0x0000009d009d7308 */ /* 0x000fe20000000800 */
[----:B------:R-:W-:Y:S01]  /*1aa50*/  FADD.FTZ R107, R108, R107 ;  /* 0x0000006b6c6b7221 */ /* 0x000fe20000010000 */
[----:B------:R-:W-:Y:S04]  /*1aa60*/  FADD.FTZ R101, R100, R101 ;  /* 0x0000006564657221 */ /* 0x000fe80000010000 */
[C---:B------:R-:W-:Y:S01]  /*1aa70*/  HMMA.16816.F32.BF16 R8, R44.reuse, R54, R8 ;  /* 0x000000362c08723c */ /* 0x040fe20000041808 */
[----:B------:R-:W1:Y:S03]  /*1aa80*/  LDSM.16.MT88.4 R52, [R236+0xb000] ;  /* 0x00b00000ec34783b */ /* 0x000e660000004200 */
[----:B------:R-:W-:Y:S01]  /*1aa90*/  MUFU.EX2 R159, R159 ;  /* 0x0000009f009f7308 */ /* 0x000fe20000000800 */
[----:B------:R-:W-:Y:S03]  /*1aaa0*/  FADD.FTZ R102, R102, R101 ;  /* 0x0000006566667221 */ /* 0x000fe60000010000 */
[C---:B------:R-:W-:Y:S06]  /*1aab0*/  HMMA.16816.F32.BF16 R12, R44.reuse, R56, R12 ;  /* 0x000000382c0c723c */ /* 0x040fec000004180c */
[----:B------:R-:W-:Y:S02]  /*1aac0*/  MUFU.EX2 R161, R161 ;  /* 0x000000a100a17308 */ /* 0x000fe40000000800 */
[C---:B------:R-:W-:Y:S01]  /*1aad0*/  HMMA.16816.F32.BF16 R16, R44.reuse, R58, R16 ;  /* 0x0000003a2c10723c */ /* 0x040fe20000041810 */
[----:B------:R-:W3:Y:S07]  /*1aae0*/  LDSM.16.MT88.4 R56, [R65+0xb000] ;  /* 0x00b000004138783b */ /* 0x000eee0000004200 */
[----:B------:R-:W-:Y:S01]  /*1aaf0*/  MUFU.EX2 R160, R160 ;  /* 0x000000a000a07308 */ /* 0x000fe20000000800 */
[C---:B--2---:R-:W-:Y:S09]  /*1ab00*/  HMMA.16816.F32.BF16 R20, R44.reuse, R48, R20 ;  /* 0x000000302c14723c */ /* 0x044ff20000041814 */
[----:B------:R-:W-:Y:S01]  /*1ab10*/  MUFU.EX2 R164, R164 ;  /* 0x000000a400a47308 */ /* 0x000fe20000000800 */
[C---:B------:R-:W-:Y:S01]  /*1ab20*/  HMMA.16816.F32.BF16 R24, R44.reuse, R50, R24 ;  /* 0x000000322c18723c */ /* 0x040fe20000041818 */
[----:B------:R-:W2:Y:S08]  /*1ab30*/  LDSM.16.MT88.4 R48, [R64+0x1000] ;  /* 0x001000004030783b */ /* 0x000eb00000004200 */
[----:B------:R-:W4:Y:S01]  /*1ab40*/  MUFU.EX2 R113, R113 ;  /* 0x0000007100717308 */ /* 0x000f220000000800 */
[C---:B------:R-:W-:Y:S09]  /*1ab50*/  HMMA.16816.F32.BF16 R28, R44.reuse, R60, R28 ;  /* 0x0000003c2c1c723c */ /* 0x040ff2000004181c */
[----:B------:R-:W5:Y:S01]  /*1ab60*/  MUFU.EX2 R112, R112 ;  /* 0x0000007000707308 */ /* 0x000f620000000800 */
[----:B------:R-:W-:Y:S01]  /*1ab70*/  HMMA.16816.F32.BF16 R32, R44, R62, R32 ;  /* 0x0000003e2c20723c */ /* 0x000fe20000041820 */
[----:B------:R-:W2:Y:S08]  /*1ab80*/  LDSM.16.MT88.4 R60, [R238+0x1000] ;  /* 0x00100000ee3c783b */ /* 0x000eb00000004200 */
[----:B------:R-:W1:Y:S01]  /*1ab90*/  MUFU.EX2 R114, R114 ;  /* 0x0000007200727308 */ /* 0x000e620000000800 */
[----:B----4-:R-:W-:Y:S09]  /*1aba0*/  FADD.FTZ R102, R113, R102 ;  /* 0x0000006671667221 */ /* 0x010ff20000010000 */
[----:B------:R-:W4:Y:S01]  /*1abb0*/  MUFU.EX2 R116, R116 ;  /* 0x0000007400747308 */ /* 0x000f220000000800 */
[C---:B-----5:R-:W-:Y:S01]  /*1abc0*/  F2FP.BF16.F32.PACK_AB R45, R112.reuse, R113 ;  /* 0x00000071702d723e */ /* 0x060fe200000010ff */
[----:B------:R-:W-:Y:S08]  /*1abd0*/  FADD.FTZ R112, R112, R102 ;  /* 0x0000006670707221 */ /* 0x000ff00000010000 */
[----:B------:R-:W-:Y:S01]  /*1abe0*/  MUFU.EX2 R119, R119 ;  /* 0x0000007700777308 */ /* 0x000fe20000000800 */
[----:B-1----:R-:W-:Y:S09]  /*1abf0*/  FADD.FTZ R112, R114, R112 ;  /* 0x0000007072707221 */ /* 0x002ff20000010000 */
[----:B------:R-:W1:Y:S01]  /*1ac00*/  MUFU.EX2 R121, R121 ;  /* 0x0000007900797308 */ /* 0x000e620000000800 */
[C---:B----4-:R-:W-:Y:S01]  /*1ac10*/  F2FP.BF16.F32.PACK_AB R47, R116.reuse, R114 ;  /* 0x00000072742f723e */ /* 0x050fe200000010ff */
[----:B------:R-:W-:Y:S08]  /*1ac20*/  FADD.FTZ R116, R116, R112 ;  /* 0x0000007074747221 */ /* 0x000ff00000010000 */
[----:B------:R-:W-:Y:S10]  /*1ac30*/  MUFU.EX2 R122, R122 ;  /* 0x0000007a007a7308 */ /* 0x000ff40000000800 */
[----:B------:R-:W4:Y:S01]  /*1ac40*/  MUFU.EX2 R123, R123 ;  /* 0x0000007b007b7308 */ /* 0x000f220000000800 */
[----:B-1----:R-:W-:Y:S01]  /*1ac50*/  F2FP.BF16.F32.PACK_AB R44, R121, R119 ;  /* 0x00000077792c723e */ /* 0x002fe200000010ff */
[----:B------:R-:W-:Y:S04]  /*1ac60*/  FADD.FTZ R119, R119, R107 ;  /* 0x0000006b77777221 */ /* 0x000fe80000010000 */
[----:B------:R-:W-:Y:S04]  /*1ac70*/  FADD.FTZ R119, R121, R119 ;  /* 0x0000007779777221 */ /* 0x000fe80000010000 */
[----:B------:R-:W-:Y:S10]  /*1ac80*/  MUFU.EX2 R190, R190 ;  /* 0x000000be00be7308 */ /* 0x000ff40000000800 */
[----:B------:R-:W-:Y:S01]  /*1ac90*/  MUFU.EX2 R124, R124 ;  /* 0x0000007c007c7308 */ /* 0x000fe20000000800 */
[C---:B----4-:R-:W-:Y:S01]  /*1aca0*/  F2FP.BF16.F32.PACK_AB R46, R123.reuse, R122 ;  /* 0x0000007a7b2e723e */ /* 0x050fe200000010ff */
[----:B------:R-:W-:Y:S04]  /*1acb0*/  FADD.FTZ R122, R122, R119 ;  /* 0x000000777a7a7221 */ /* 0x000fe80000010000 */
[----:B------:R-:W-:Y:S02]  /*1acc0*/  FADD.FTZ R122, R123, R122 ;  /* 0x0000007a7b7a7221 */ /* 0x000fe40000010000 */
[C---:B------:R-:W-:Y:S02]  /*1acd0*/  HMMA.16816.F32.BF16 R4, R44.reuse, R52, R4 ;  /* 0x000000342c04723c */ /* 0x040fe40000041804 */
[----:B------:R-:W-:Y:S06]  /*1ace0*/  MUFU.EX2 R120, R120 ;  /* 0x0000007800787308 */ /* 0x000fec0000000800 */
[C---:B------:R-:W-:Y:S01]  /*1acf0*/  HMMA.16816.F32.BF16 R8, R44.reuse, R54, R8 ;  /* 0x000000362c08723c */ /* 0x040fe20000041808 */
[----:B------:R-:W1:Y:S03]  /*1ad00*/  LDSM.16.MT88.4 R52, [R236+0xb800] ;  /* 0x00b80000ec34783b */ /* 0x000e660000004200 */
[----:B------:R-:W-:Y:S04]  /*1ad10*/  MUFU.EX2 R118, R118 ;  /* 0x0000007600767308 */ /* 0x000fe80000000800 */
[C---:B---3--:R-:W-:Y:S06]  /*1ad20*/  HMMA.16816.F32.BF16 R12, R44.reuse, R56, R12 ;  /* 0x000000382c0c723c */ /* 0x048fec000004180c */
        /* <DEDUP_REMOVED lines=23> */
[----:B------:R-:W4:Y:S10]  /*1aea0*/  MUFU.EX2 R132, R132 ;  /* 0x0000008400847308 */ /* 0x000f340000000800 */
[----:B------:R-:W5:Y:S01]  /*1aeb0*/  MUFU.EX2 R135, R135 ;  /* 0x0000008700877308 */ /* 0x000f620000000800 */
[C---:B-1----:R-:W-:Y:S01]  /*1aec0*/  F2FP.BF16.F32.PACK_AB R44, R134.reuse, R133 ;  /* 0x00000085862c723e */ /* 0x042fe200000010ff */
[----:B------:R-:W-:Y:S04]  /*1aed0*/  FADD.FTZ R133, R133, R122 ;  /* 0x0000007a85857221 */ /* 0x000fe80000010000 */
[----:B------:R-:W-:Y:S04]  /*1aee0*/  FADD.FTZ R134, R134, R133 ;  /* 0x0000008586867221 */ /* 0x000fe80000010000 */
[----:B------:R-:W-:Y:S01]  /*1aef0*/  MUFU.EX2 R110, R110 ;  /* 0x0000006e006e7308 */ /* 0x000fe20000000800 */
[----:B----4-:R-:W-:Y:S09]  /*1af00*/  FADD.FTZ R134, R132, R134 ;  /* 0x0000008684867221 */ /* 0x010ff20000010000 */
[----:B------:R-:W-:Y:S01]  /*1af10*/  MUFU.EX2 R109, R109 ;  /* 0x0000006d006d7308 */ /* 0x000fe20000000800 */
[C---:B-----5:R-:W-:Y:S01]  /*1af20*/  F2FP.BF16.F32.PACK_AB R46, R135.reuse, R132 ;  /* 0x00000084872e723e */ /* 0x060fe200000010ff */
        /* <DEDUP_REMOVED lines=15> */
[----:B------:R-:W2:Y:S08]  /*1b020*/  LDSM.16.MT88.4 R48, [R64+0x2000] ;  /* 0x002000004030783b */ /* 0x000eb00000004200 */
[----:B------:R-:W5:Y:S01]  /*1b030*/  MUFU.EX2 R138, R138 ;  /* 0x0000008a008a7308 */ /* 0x000f620000000800 */
[C---:B------:R-:W-:Y:S09]  /*1b040*/  HMMA.16816.F32.BF16 R28, R44.reuse, R60, R28 ;  /* 0x0000003c2c1c723c */ /* 0x040ff2000004181c */
[----:B------:R-:W3:Y:S01]  /*1b050*/  MUFU.EX2 R145, R145 ;  /* 0x0000009100917308 */ /* 0x000ee20000000800 */
[----:B------:R-:W-:Y:S01]  /*1b060*/  HMMA.16816.F32.BF16 R32, R44, R62, R32 ;  /* 0x0000003e2c20723c */ /* 0x000fe20000041820 */
[----:B------:R-:W2:Y:S08]  /*1b070*/  LDSM.16.MT88.4 R60, [R238+0x2000] ;  /* 0x00200000ee3c783b */ /* 0x000eb00000004200 */
[----:B------:R-:W2:Y:S01]  /*1b080*/  MUFU.EX2 R144, R144 ;  /* 0x0000009000907308 */ /* 0x000ea20000000800 */
[C---:B------:R-:W-:Y:S01]  /*1b090*/  F2FP.BF16.F32.PACK_AB R44, R141.reuse, R140 ;  /* 0x0000008c8d2c723e */ /* 0x040fe200000010ff */
[----:B------:R-:W-:Y:S01]  /*1b0a0*/  FADD.FTZ R141, R141, R135 ;  /* 0x000000878d8d7221 */ /* 0x000fe20000010000 */
[----:B------:R-:W-:Y:S02]  /*1b0b0*/  F2FP.BF16.F32.PACK_AB R46, R143, R142 ;  /* 0x0000008e8f2e723e */ /* 0x000fe400000010ff */
[----:B----4-:R-:W-:Y:S01]  /*1b0c0*/  F2FP.BF16.F32.PACK_AB R45, R136, R139 ;  /* 0x0000008b882d723e */ /* 0x010fe200000010ff */
[----:B------:R-:W-:Y:S01]  /*1b0d0*/  FADD.FTZ R141, R142, R141 ;  /* 0x0000008d8e8d7221 */ /* 0x000fe20000010000 */
[----:B-----5:R-:W-:Y:S03]  /*1b0e0*/  F2FP.BF16.F32.PACK_AB R47, R138, R137 ;  /* 0x000000898a2f723e */ /* 0x020fe600000010ff */
[----:B------:R-:W-:Y:S01]  /*1b0f0*/  MUFU.EX2 R146, R146 ;  /* 0x0000009200927308 */ /* 0x000fe20000000800 */
[----:B------:R-:W-:Y:S01]  /*1b100*/  FADD.FTZ R139, R139, R127 ;  /* 0x0000007f8b8b7221 */ /* 0x000fe20000010000 */
[----:B------:R-:W-:Y:S03]  /*1b110*/  FADD.FTZ R143, R143, R141 ;  /* 0x0000008d8f8f7221 */ /* 0x000fe60000010000 */
[----:B------:R-:W-:Y:S01]  /*1b120*/  FADD.FTZ R139, R136, R139 ;  /* 0x0000008b888b7221 */ /* 0x000fe20000010000 */
[C---:B-1----:R-:W-:Y:S04]  /*1b130*/  HMMA.16816.F32.BF16 R4, R44.reuse, R52, R4 ;  /* 0x000000342c04723c */ /* 0x042fe80000041804 */
[----:B------:R-:W1:Y:S01]  /*1b140*/  MUFU.EX2 R147, R147 ;  /* 0x0000009300937308 */ /* 0x000e620000000800 */
[----:B------:R-:W-:Y:S01]  /*1b150*/  FADD.FTZ R143, R148, R143 ;  /* 0x0000008f948f7221 */ /* 0x000fe20000010000 */
[----:B------:R-:W-:Y:S02]  /*1b160*/  FADD.FTZ R137, R137, R139 ;  /* 0x0000008b89897221 */ /* 0x000fe40000010000 */
[C---:B------:R-:W-:Y:S01]  /*1b170*/  HMMA.16816.F32.BF16 R8, R44.reuse, R54, R8 ;  /* 0x000000362c08723c */ /* 0x040fe20000041808 */
[----:B------:R-:W4:Y:S05]  /*1b180*/  LDSM.16.MT88.4 R52, [R236+0xc800] ;  /* 0x00c80000ec34783b */ /* 0x000f2a0000004200 */
[----:B------:R-:W5:Y:S01]  /*1b190*/  MUFU.EX2 R154, R154 ;  /* 0x0000009a009a7308 */ /* 0x000f620000000800 */
[----:B------:R-:W-:Y:S04]  /*1b1a0*/  FADD.FTZ R137, R138, R137 ;  /* 0x000000898a897221 */ /* 0x000fe80000010000 */
[----:B---3--:R-:W-:Y:S01]  /*1b1b0*/  FADD.FTZ R137, R145, R137 ;  /* 0x0000008991897221 */ /* 0x008fe20000010000 */
[C---:B------:R-:W-:Y:S04]  /*1b1c0*/  HMMA.16816.F32.BF16 R12, R44.reuse, R56, R12 ;  /* 0x000000382c0c723c */ /* 0x040fe8000004180c */
[----:B------:R-:W3:Y:S04]  /*1b1d0*/  MUFU.EX2 R152, R152 ;  /* 0x0000009800987308 */ /* 0x000ee80000000800 */
[C---:B------:R-:W-:Y:S01]  /*1b1e0*/  HMMA.16816.F32.BF16 R16, R44.reuse, R58, R16 ;  /* 0x0000003a2c10723c */ /* 0x040fe20000041810 */
[----:B------:R-:W3:Y:S05]  /*1b1f0*/  LDSM.16.MT88.4 R56, [R65+0xc800] ;  /* 0x00c800004138783b */ /* 0x000eea0000004200 */
[----:B------:R-:W-:Y:S02]  /*1b200*/  MUFU.EX2 R153, R153 ;  /* 0x0000009900997308 */ /* 0x000fe40000000800 */
[C---:B--2---:R-:W-:Y:S08]  /*1b210*/  HMMA.16816.F32.BF16 R20, R44.reuse, R48, R20 ;  /* 0x000000302c14723c */ /* 0x044ff00000041814 */
[----:B------:R-:W2:Y:S01]  /*1b220*/  MUFU.EX2 R155, R155 ;  /* 0x0000009b009b7308 */ /* 0x000ea20000000800 */
[C---:B------:R-:W-:Y:S01]  /*1b230*/  HMMA.16816.F32.BF16 R24, R44.reuse, R50, R24 ;  /* 0x000000322c18723c */ /* 0x040fe20000041818 */
[----:B------:R-:W2:Y:S08]  /*1b240*/  LDSM.16.MT88.4 R48, [R64+0x2800] ;  /* 0x002800004030783b */ /* 0x000eb00000004200 */
[----:B------:R-:W-:Y:S01]  /*1b250*/  MUFU.EX2 R163, R163 ;  /* 0x000000a300a37308 */ /* 0x000fe20000000800 */
[C---:B------:R-:W-:Y:S09]  /*1b260*/  HMMA.16816.F32.BF16 R28, R44.reuse, R60, R28 ;  /* 0x0000003c2c1c723c */ /* 0x040ff2000004181c */
[----:B------:R-:W-:Y:S01]  /*1b270*/  MUFU.EX2 R162, R162 ;  /* 0x000000a200a27308 */ /* 0x000fe20000000800 */
[----:B------:R-:W-:Y:S01]  /*1b280*/  HMMA.16816.F32.BF16 R32, R44, R62, R32 ;  /* 0x0000003e2c20723c */ /* 0x000fe20000041820 */
[----:B------:R-:W2:Y:S08]  /*1b290*/  LDSM.16.MT88.4 R60, [R238+0x2800] ;  /* 0x00280000ee3c783b */ /* 0x000eb00000004200 */
[----:B------:R-:W2:Y:S01]  /*1b2a0*/  MUFU.EX2 R165, R165 ;  /* 0x000000a500a57308 */ /* 0x000ea20000000800 */
[C---:B------:R-:W-:Y:S01]  /*1b2b0*/  F2FP.BF16.F32.PACK_AB R44, R149.reuse, R148 ;  /* 0x00000094952c723e */ /* 0x040fe200000010ff */
[----:B------:R-:W-:Y:S01]  /*1b2c0*/  FADD.FTZ R149, R149, R143 ;  /* 0x0000008f95957221 */ /* 0x000fe20000010000 */
[----:B------:R-:W-:Y:S02]  /*1b2d0*/  F2FP.BF16.F32.PACK_AB R46, R151, R150 ;  /* 0x00000096972e723e */ /* 0x000fe400000010ff */
[----:B------:R-:W-:Y:S01]  /*1b2e0*/  F2FP.BF16.F32.PACK_AB R45, R144, R145 ;  /* 0x00000091902d723e */ /* 0x000fe200000010ff */
[----:B------:R-:W-:Y:S01]  /*1b2f0*/  FADD.FTZ R149, R150, R149 ;  /* 0x0000009596957221 */ /* 0x000fe20000010000 */
[----:B-1----:R-:W-:Y:S01]  /*1b300*/  F2FP.BF16.F32.PACK_AB R47, R147, R146 ;  /* 0x00000092932f723e */ /* 0x002fe200000010ff */
[----:B------:R-:W-:Y:S02]  /*1b310*/  LDSM.16.MT88.4 R140, [R64+0x7800] ;  /* 0x00780000408c783b */ /* 0x000fe40000004200 */
[----:B------:R-:W1:Y:S01]  /*1b320*/  MUFU.EX2 R189, R189 ;  /* 0x000000bd00bd7308 */ /* 0x000e620000000800 */
[----:B------:R-:W-:Y:S01]  /*1b330*/  FADD.FTZ R151, R151, R149 ;  /* 0x0000009597977221 */ /* 0x000fe20000010000 */
[----:B------:R-:W-:Y:S02]  /*1b340*/  FADD.FTZ R144, R144, R137 ;  /* 0x0000008990907221 */ /* 0x000fe40000010000 */
[C---:B----4-:R-:W-:Y:S03]  /*1b350*/  HMMA.16816.F32.BF16 R4, R44.reuse, R52, R4 ;  /* 0x000000342c04723c */ /* 0x050fe60000041804 */
[----:B------:R-:W-:Y:S03]  /*1b360*/  FADD.FTZ R151, R156, R151 ;  /* 0x000000979c977221 */ /* 0x000fe60000010000 */
[----:B------:R-:W-:Y:S01]  /*1b370*/  MUFU.EX2 R188, R188 ;  /* 0x000000bc00bc7308 */ /* 0x000fe20000000800 */
[----:B------:R-:W-:Y:S01]  /*1b380*/  FADD.FTZ R144, R146, R144 ;  /* 0x0000009092907221 */ /* 0x000fe20000010000 */
[C---:B------:R-:W-:Y:S01]  /*1b390*/  HMMA.16816.F32.BF16 R8, R44.reuse, R54, R8 ;  /* 0x000000362c08723c */ /* 0x040fe20000041808 */
[----:B------:R-:W4:Y:S02]  /*1b3a0*/  LDSM.16.MT88.4 R52, [R236+0xd000] ;  /* 0x00d00000ec34783b */ /* 0x000f240000004200 */
[----:B------:R-:W-:Y:S05]  /*1b3b0*/  FADD.FTZ R147, R147, R144 ;  /* 0x0000009093937221 */ /* 0x000fea0000010000 */
[----:B------:R-:W1:Y:S01]  /*1b3c0*/  MUFU.EX2 R187, R187 ;  /* 0x000000bb00bb7308 */ /* 0x000e620000000800 */
[----:B-----5:R-:W-:Y:S01]  /*1b3d0*/  FADD.FTZ R147, R154, R147 ;  /* 0x000000939a937221 */ /* 0x020fe20000010000 */
[C---:B---3--:R-:W-:Y:S08]  /*1b3e0*/  HMMA.16816.F32.BF16 R12, R44.reuse, R56, R12 ;  /* 0x000000382c0c723c */ /* 0x048ff0000004180c */
[----:B------:R-:W-:Y:S01]  /*1b3f0*/  MUFU.EX2 R186, R186 ;  /* 0x000000ba00ba7308 */ /* 0x000fe20000000800 */
[C---:B------:R-:W-:Y:S01]  /*1b400*/  HMMA.16816.F32.BF16 R16, R44.reuse, R58, R16 ;  /* 0x0000003a2c10723c */ /* 0x040fe20000041810 */
[----:B------:R-:W3:Y:S08]  /*1b410*/  LDSM.16.MT88.4 R56, [R65+0xd000] ;  /* 0x00d000004138783b */ /* 0x000ef00000004200 */
[----:B------:R-:W5:Y:S01]  /*1b420*/  MUFU.EX2 R185, R185 ;  /* 0x000000b900b97308 */ /* 0x000f620000000800 */
[C---:B--2---:R-:W-:Y:S09]  /*1b430*/  HMMA.16816.F32.BF16 R20, R44.reuse, R48, R20 ;  /* 0x000000302c14723c */ /* 0x044ff20000041814 */
[----:B------:R-:W-:Y:S01]  /*1b440*/  MUFU.EX2 R184, R184 ;  /* 0x000000b800b87308 */ /* 0x000fe20000000800 */
[C---:B------:R-:W-:Y:S01]  /*1b450*/  HMMA.16816.F32.BF16 R24, R44.reuse, R50, R24 ;  /* 0x000000322c18723c */ /* 0x040fe20000041818 */
[----:B------:R-:W2:Y:S08]  /*1b460*/  LDSM.16.MT88.4 R48, [R64+0x3000] ;  /* 0x003000004030783b */ /* 0x000eb00000004200 */
[----:B------:R-:W5:Y:S01]  /*1b470*/  MUFU.EX2 R183, R183 ;  /* 0x000000b700b77308 */ /* 0x000f620000000800 */
[C---:B------:R-:W-:Y:S09]  /*1b480*/  HMMA.16816.F32.BF16 R28, R44.reuse, R60, R28 ;  /* 0x0000003c2c1c723c */ /* 0x040ff2000004181c */
[----:B------:R-:W-:Y:S01]  /*1b490*/  MUFU.EX2 R182, R182 ;  /* 0x000000b600b67308 */ /* 0x000fe20000000800 */
[----:B------:R-:W-:Y:S01]  /*1b4a0*/  HMMA.16816.F32.BF16 R32, R44, R62, R32 ;  /* 0x0000003e2c20723c */ /* 0x000fe20000041820 */
[----:B------:R-:W1:Y:S02]  /*1b4b0*/  LDSM.16.MT88.4 R60, [R238+0x3000] ;  /* 0x00300000ee3c783b */ /* 0x000e640000004200 */
[C---:B------:R-:W-:Y:S01]  /*1b4c0*/  F2FP.BF16.F32.PACK_AB R44, R157.reuse, R156 ;  /* 0x0000009c9d2c723e */ /* 0x040fe200000010ff */
[----:B------:R-:W-:Y:S01]  /*1b4d0*/  FADD.FTZ R157, R157, R151 ;  /* 0x000000979d9d7221 */ /* 0x000fe20000010000 */
[----:B------:R-:W-:Y:S04]  /*1b4e0*/  F2FP.BF16.F32.PACK_AB R46, R159, R158 ;  /* 0x0000009e9f2e723e */ /* 0x000fe800000010ff */
[----:B------:R-:W5:Y:S01]  /*1b4f0*/  MUFU.EX2 R181, R181 ;  /* 0x000000b500b57308 */ /* 0x000f620000000800 */
[----:B------:R-:W-:Y:S01]  /*1b500*/  F2FP.BF16.F32.PACK_AB R45, R152, R154 ;  /* 0x0000009a982d723e */ /* 0x000fe200000010ff */
[----:B------:R-:W-:Y:S01]  /*1b510*/  FADD.FTZ R157, R158, R157 ;  /* 0x0000009d9e9d7221 */ /* 0x000fe20000010000 */
[----:B------:R-:W-:Y:S01]  /*1b520*/  F2FP.BF16.F32.PACK_AB R47, R155, R153 ;  /* 0x000000999b2f723e */ /* 0x000fe200000010ff */
[----:B------:R-:W-:Y:S01]  /*1b530*/  LDSM.16.MT88.4 R148, [R65+0x11800] ;  /* 0x011800004194783b */ /* 0x000fe20000004200 */
[----:B------:R-:W-:Y:S01]  /*1b540*/  FADD.FTZ R152, R152, R147 ;  /* 0x0000009398987221 */ /* 0x000fe20000010000 */
[----:B------:R-:W-:Y:S04]  /*1b550*/  FADD.FTZ R159, R159, R157 ;  /* 0x0000009d9f9f7221 */ /* 0x000fe80000010000 */
[----:B------:R-:W-:Y:S01]  /*1b560*/  MUFU.EX2 R180, R180 ;  /* 0x000000b400b47308 */ /* 0x000fe20000000800 */
[----:B------:R-:W-:Y:S01]  /*1b570*/  FADD.FTZ R152, R153, R152 ;  /* 0x0000009899987221 */ /* 0x000fe20000010000 */
[C---:B----4-:R-:W-:Y:S03]  /*1b580*/  HMMA.16816.F32.BF16 R4, R44.reuse, R52, R4 ;  /* 0x000000342c04723c */ /* 0x050fe60000041804 */
[----:B------:R-:W-:Y:S01]  /*1b590*/  FADD.FTZ R159, R165, R159 ;  /* 0x0000009fa59f7221 */ /* 0x000fe20000010000 */
[----:B------:R-:W-:Y:S04]  /*1b5a0*/  FADD.FTZ R155, R155, R152 ;  /* 0x000000989b9b7221 */ /* 0x000fe80000010000 */
[----:B------:R-:W-:Y:S01]  /*1b5b0*/  MUFU.EX2 R179, R179 ;  /* 0x000000b300b37308 */ /* 0x000fe20000000800 */
[----:B------:R-:W-:Y:S01]  /*1b5c0*/  FADD.FTZ R159, R164, R159 ;  /* 0x0000009fa49f7221 */ /* 0x000fe20000010000 */
[C---:B------:R-:W-:Y:S01]  /*1b5d0*/  HMMA.16816.F32.BF16 R8, R44.reuse, R54, R8 ;  /* 0x000000362c08723c */ /* 0x040fe20000041808 */
[----:B------:R-:W4:Y:S07]  /*1b5e0*/  LDSM.16.MT88.4 R52, [R236+0xd800] ;  /* 0x00d80000ec34783b */ /* 0x000f2e0000004200 */
[----:B------:R-:W-:Y:S01]  /*1b5f0*/  MUFU.EX2 R178, R178 ;  /* 0x000000b200b27308 */ /* 0x000fe20000000800 */
[C---:B---3--:R-:W-:Y:S09]  /*1b600*/  HMMA.16816.F32.BF16 R12, R44.reuse, R56, R12 ;  /* 0x000000382c0c723c */ /* 0x048ff2000004180c */
[----:B------:R-:W-:Y:S01]  /*1b610*/  MUFU.EX2 R177, R177 ;  /* 0x000000b100b17308 */ /* 0x000fe20000000800 */
[C---:B------:R-:W-:Y:S01]  /*1b620*/  HMMA.16816.F32.BF16 R16, R44.reuse, R58, R16 ;  /* 0x0000003a2c10723c */ /* 0x040fe20000041810 */
[----:B------:R-:W3:Y:S08]  /*1b630*/  LDSM.16.MT88.4 R56, [R65+0xd800] ;  /* 0x00d800004138783b */ /* 0x000ef00000004200 */
[----:B------:R-:W-:Y:S01]  /*1b640*/  MUFU.EX2 R176, R176 ;  /* 0x000000b000b07308 */ /* 0x000fe20000000800 */
[C---:B--2---:R-:W-:Y:S09]  /*1b650*/  HMMA.16816.F32.BF16 R20, R44.reuse, R48, R20 ;  /* 0x000000302c14723c */ /* 0x044ff20000041814 */
[----:B------:R-:W-:Y:S01]  /*1b660*/  MUFU.EX2 R175, R175 ;  /* 0x000000af00af7308 */ /* 0x000fe20000000800 */
[C---:B------:R-:W-:Y:S01]  /*1b670*/  HMMA.16816.F32.BF16 R24, R44.reuse, R50, R24 ;  /* 0x000000322c18723c */ /* 0x040fe20000041818 */
[----:B------:R-:W2:Y:S08]  /*1b680*/  LDSM.16.MT88.4 R48, [R64+0x3800] ;  /* 0x003800004030783b */ /* 0x000eb00000004200 */
[----:B------:R-:W-:Y:S01]  /*1b690*/  MUFU.EX2 R174, R174 ;  /* 0x000000ae00ae7308 */ /* 0x000fe20000000800 */
[C---:B-1----:R-:W-:Y:S09]  /*1b6a0*/  HMMA.16816.F32.BF16 R28, R44.reuse, R60, R28 ;  /* 0x0000003c2c1c723c */ /* 0x042ff2000004181c */
[----:B------:R-:W-:Y:S01]  /*1b6b0*/  MUFU.EX2 R173, R173 ;  /* 0x000000ad00ad7308 */ /* 0x000fe20000000800 */
[----:B------:R-:W-:Y:S01]  /*1b6c0*/  HMMA.16816.F32.BF16 R32, R44, R62, R32 ;  /* 0x0000003e2c20723c */ /* 0x000fe20000041820 */
[----:B------:R-:W1:Y:S02]  /*1b6d0*/  LDSM.16.MT88.4 R60, [R238+0x3800] ;  /* 0x00380000ee3c783b */ /* 0x000e640000004200 */
[----:B------:R-:W-:Y:S01]  /*1b6e0*/  F2FP.BF16.F32.PACK_AB R45, R161, R163 ;  /* 0x000000a3a12d723e */ /* 0x000fe200000010ff */
[----:B------:R-:W-:Y:S01]  /*1b6f0*/  FADD.FTZ R163, R163, R155 ;  /* 0x0000009ba3a37221 */ /* 0x000fe20000010000 */
[----:B------:R-:W-:Y:S04]  /*1b700*/  F2FP.BF16.F32.PACK_AB R47, R160, R162 ;  /* 0x000000a2a02f723e */ /* 0x000fe800000010ff */
[----:B------:R-:W-:Y:S01]  /*1b710*/  MUFU.EX2 R172, R172 ;  /* 0x000000ac00ac7308 */ /* 0x000fe20000000800 */
[----:B------:R-:W-:Y:S01]  /*1b720*/  F2FP.BF16.F32.PACK_AB R44, R164, R165 ;  /* 0x000000a5a42c723e */ /* 0x000fe200000010ff */
[----:B------:R-:W-:Y:S01]  /*1b730*/  FADD.FTZ R163, R161, R163 ;  /* 0x000000a3a1a37221 */ /* 0x000fe20000010000 */
[C---:B------:R-:W-:Y:S01]  /*1b740*/  F2FP.BF16.F32.PACK_AB R46, R189.reuse, R190 ;  /* 0x000000bebd2e723e */ /* 0x040fe200000010ff */
[----:B------:R-:W-:Y:S01]  /*1b750*/  FADD.FTZ R190, R190, R159 ;  /* 0x0000009fbebe7221 */ /* 0x000fe20000010000 */
[----:B------:R-:W-:Y:S01]  /*1b760*/  MOV R165, R0 ;  /* 0x0000000000a57202 */ /* 0x000fe20000000f00 */
[----:B------:R-:W-:Y:S01]  /*1b770*/  LDSM.16.MT88.4 R156, [R236+0x11800] ;  /* 0x01180000ec9c783b */ /* 0x000fe20000004200 */
[----:B------:R-:W-:Y:S03]  /*1b780*/  FADD.FTZ R162, R162, R163 ;  /* 0x000000a3a2a27221 */ /* 0x000fe60000010000 */
[----:B------:R-:W-:Y:S01]  /*1b790*/  MUFU.EX2 R171, R171 ;  /* 0x000000ab00ab7308 */ /* 0x000fe20000000800 */
[----:B------:R-:W-:Y:S01]  /*1b7a0*/  FADD.FTZ R190, R189, R190 ;  /* 0x000000bebdbe7221 */ /* 0x000fe20000010000 */
[C---:B----4-:R-:W-:Y:S03]  /*1b7b0*/  HMMA.16816.F32.BF16 R4, R44.reuse, R52, R4 ;  /* 0x000000342c04723c */ /* 0x050fe60000041804 */
[----:B------:R-:W-:Y:S01]  /*1b7c0*/  FADD.FTZ R162, R160, R162 ;  /* 0x000000a2a0a27221 */ /* 0x000fe20000010000 */
[----:B------:R-:W-:Y:S04]  /*1b7d0*/  MOV R164, R2 ;  /* 0x0000000200a47202 */ /* 0x000fe80000000f00 */
[----:B------:R-:W-:Y:S01]  /*1b7e0*/  MUFU.EX2 R170, R170 ;  /* 0x000000aa00aa7308 */ /* 0x000fe20000000800 */
[C---:B------:R-:W-:Y:S01]  /*1b7f0*/  HMMA.16816.F32.BF16 R8, R44.reuse, R54, R8 ;  /* 0x000000362c08723c */ /* 0x040fe20000041808 */
[----:B------:R-:W4:Y:S08]  /*1b800*/  LDSM.16.MT88.4 R52, [R236+0xe000] ;  /* 0x00e00000ec34783b */ /* 0x000f300000004200 */
        /* <DEDUP_REMOVED lines=17> */
[----:B-----5:R-:W-:Y:S04]  /*1b920*/  F2FP.BF16.F32.PACK_AB R47, R185, R186 ;  /* 0x000000bab92f723e */ /* 0x020fe800000010ff */
[----:B------:R-:W-:Y:S01]  /*1b930*/  MUFU.EX2 R103, R103 ;  /* 0x0000006700677308 */ /* 0x000fe20000000800 */
[----:B------:R-:W-:Y:S01]  /*1b940*/  F2FP.BF16.F32.PACK_AB R44, R183, R184 ;  /* 0x000000b8b72c723e */ /* 0x000fe200000010ff */
[----:B------:R-:W-:Y:S01]  /*1b950*/  FADD.FTZ R184, R184, R190 ;  /* 0x000000beb8b87221 */ /* 0x000fe20000010000 */
[----:B------:R-:W-:Y:S01]  /*1b960*/  F2FP.BF16.F32.PACK_AB R46, R181, R182 ;  /* 0x000000b6b52e723e */ /* 0x000fe200000010ff */
[----:B------:R-:W-:Y:S02]  /*1b970*/  FADD.FTZ R188, R187, R188 ;  /* 0x000000bcbbbc7221 */ /* 0x000fe40000010000 */
[----:B------:R-:W-:Y:S04]  /*1b980*/  FADD.FTZ R184, R183, R184 ;  /* 0x000000b8b7b87221 */ /* 0x000fe80000010000 */
[----:B------:R-:W-:Y:S01]  /*1b990*/  MUFU.EX2 R99, R99 ;  /* 0x0000006300637308 */ /* 0x000fe20000000800 */
[----:B------:R-:W-:Y:S01]  /*1b9a0*/  FADD.FTZ R186, R186, R188 ;  /* 0x000000bcbaba7221 */ /* 0x000fe20000010000 */
[C---:B----4-:R-:W-:Y:S03]  /*1b9b0*/  HMMA.16816.F32.BF16 R4, R44.reuse, R52, R4 ;  /* 0x000000342c04723c */ /* 0x050fe60000041804 */
[----:B------:R-:W-:Y:S01]  /*1b9c0*/  FADD.FTZ R182, R182, R184 ;  /* 0x000000b8b6b67221 */ /* 0x000fe20000010000 */
[----:B------:R-:W-:Y:S04]  /*1b9d0*/  FADD.FTZ R186, R185, R186 ;  /* 0x000000bab9ba7221 */ /* 0x000fe80000010000 */
[----:B------:R-:W4:Y:S01]  /*1b9e0*/  MUFU.EX2 R98, R98 ;  /* 0x0000006200627308 */ /* 0x000f220000000800 */
[----:B------:R-:W-:Y:S01]  /*1b9f0*/  FADD.FTZ R182, R181, R182 ;  /* 0x000000b6b5b67221 */ /* 0x000fe20000010000 */
[C---:B------:R-:W-:Y:S01]  /*1ba00*/  HMMA.16816.F32.BF16 R8, R44.reuse, R54, R8 ;  /* 0x000000362c08723c */ /* 0x040fe20000041808 */
[----:B------:R-:W5:Y:S07]  /*1ba10*/  LDSM.16.MT88.4 R52, [R236+0xe800] ;  /* 0x00e80000ec34783b */ /* 0x000f6e0000004200 */
[----:B------:R-:W-:Y:S01]  /*1ba20*/  MUFU.EX2 R97, R97 ;  /* 0x0000006100617308 */ /* 0x000fe20000000800 */
[C---:B---3--:R-:W-:Y:S09]  /*1ba30*/  HMMA.16816.F32.BF16 R12, R44.reuse, R56, R12 ;  /* 0x000000382c0c723c */ /* 0x048ff2000004180c */
[----:B------:R-:W3:Y:S01]  /*1ba40*/  MUFU.EX2 R95, R95 ;  /* 0x0000005f005f7308 */ /* 0x000ee20000000800 */
[----:B----4-:R-:W-:Y:S01]  /*1ba50*/  F2FP.BF16.F32.PACK_AB R43, R98, R99 ;  /* 0x00000063622b723e */ /* 0x010fe200000010ff */
[C---:B------:R-:W-:Y:S01]  /*1ba60*/  HMMA.16816.F32.BF16 R16, R44.reuse, R58, R16 ;  /* 0x0000003a2c10723c */ /* 0x040fe20000041810 */
[----:B------:R-:W4:Y:S07]  /*1ba70*/  LDSM.16.MT88.4 R56, [R65+0xe800] ;  /* 0x00e800004138783b */ /* 0x000f2e0000004200 */
[----:B------:R-:W4:Y:S01]  /*1ba80*/  MUFU.EX2 R90, R90 ;  /* 0x0000005a005a7308 */ /* 0x000f220000000800 */
[C---:B--2---:R-:W-:Y:S09]  /*1ba90*/  HMMA.16816.F32.BF16 R20, R44.reuse, R48, R20 ;  /* 0x000000302c14723c */ /* 0x044ff20000041814 */
[----:B------:R-:W2:Y:S01]  /*1baa0*/  MUFU.EX2 R191, R191 ;  /* 0x000000bf00bf7308 */ /* 0x000ea20000000800 */
[----:B---3--:R-:W-:Y:S01]  /*1bab0*/  F2FP.BF16.F32.PACK_AB R40, R95, R97 ;  /* 0x000000615f28723e */ /* 0x008fe200000010ff */
[C---:B------:R-:W-:Y:S01]  /*1bac0*/  HMMA.16816.F32.BF16 R24, R44.reuse, R50, R24 ;  /* 0x000000322c18723c */ /* 0x040fe20000041818 */
[----:B------:R-:W3:Y:S07]  /*1bad0*/  LDSM.16.MT88.4 R48, [R64+0x4800] ;  /* 0x004800004030783b */ /* 0x000eee0000004200 */
[----:B------:R-:W2:Y:S01]  /*1bae0*/  MUFU.EX2 R83, R83 ;  /* 0x0000005300537308 */ /* 0x000ea20000000800 */
        /* <DEDUP_REMOVED lines=15> */
[C---:B-----5:R-:W-:Y:S03]  /*1bbe0*/  HMMA.16816.F32.BF16 R4, R44.reuse, R52, R4 ;  /* 0x000000342c04723c */ /* 0x060fe60000041804 */
[----:B------:R-:W-:Y:S01]  /*1bbf0*/  FADD.FTZ R174, R174, R176 ;  /* 0x000000b0aeae7221 */ /* 0x000fe20000010000 */
[----:B------:R-:W-:Y:S04]  /*1bc00*/  FADD.FTZ R178, R177, R178 ;  /* 0x000000b2b1b27221 */ /* 0x000fe80000010000 */
[----:B------:R-:W-:Y:S01]  /*1bc10*/  MUFU.EX2 R77, R77 ;  /* 0x0000004d004d7308 */ /* 0x000fe20000000800 */
[----:B------:R-:W-:Y:S01]  /*1bc20*/  FADD.FTZ R174, R173, R174 ;  /* 0x000000aeadae7221 */ /* 0x000fe20000010000 */
[C---:B------:R-:W-:Y:S01]  /*1bc30*/  HMMA.16816.F32.BF16 R8, R44.reuse, R54, R8 ;  /* 0x000000362c08723c */ /* 0x040fe20000041808 */
[----:B------:R-:W5:Y:S07]  /*1bc40*/  LDSM.16.MT88.4 R52, [R236+0xf000] ;  /* 0x00f00000ec34783b */ /* 0x000f6e0000004200 */
[----:B------:R-:W-:Y:S01]  /*1bc50*/  MUFU.EX2 R76, R76 ;  /* 0x0000004c004c7308 */ /* 0x000fe20000000800 */
[C---:B----4-:R-:W-:Y:S09]  /*1bc60*/  HMMA.16816.F32.BF16 R12, R44.reuse, R56, R12 ;  /* 0x000000382c0c723c */ /* 0x050ff2000004180c */
        /* <DEDUP_REMOVED lines=9> */
[C---:B-1----:R-:W-:Y:S08]  /*1bd00*/  HMMA.16816.F32.BF16 R28, R44.reuse, R60, R28 ;  /* 0x0000003c2c1c723c */ /* 0x042ff0000004181c */
[----:B------:R-:W-:Y:S01]  /*1bd10*/  HMMA.16816.F32.BF16 R32, R44, R62, R32 ;  /* 0x0000003e2c20723c */ /* 0x000fe20000041820 */
[----:B------:R-:W1:Y:S02]  /*1bd20*/  LDSM.16.MT88.4 R60, [R238+0x5000] ;  /* 0x00500000ee3c783b */ /* 0x000e640000004200 */
[----:B------:R-:W-:Y:S01]  /*1bd30*/  F2FP.BF16.F32.PACK_AB R45, R171, R172 ;  /* 0x000000acab2d723e */ /* 0x000fe200000010ff */
[----:B------:R-:W-:Y:S01]  /*1bd40*/  FADD.FTZ R172, R172, R178 ;  /* 0x000000b2acac7221 */ /* 0x000fe20000010000 */
[----:B------:R-:W-:Y:S02]  /*1bd50*/  F2FP.BF16.F32.PACK_AB R47, R169, R170 ;  /* 0x000000aaa92f723e */ /* 0x000fe400000010ff */
[----:B------:R-:W-:Y:S01]  /*1bd60*/  F2FP.BF16.F32.PACK_AB R44, R131, R168 ;  /* 0x000000a8832c723e */ /* 0x000fe200000010ff */
[----:B------:R-:W-:Y:S01]  /*1bd70*/  FADD.FTZ R168, R168, R174 ;  /* 0x000000aea8a87221 */ /* 0x000fe20000010000 */
[----:B------:R-:W-:Y:S01]  /*1bd80*/  F2FP.BF16.F32.PACK_AB R46, R125, R130 ;  /* 0x000000827d2e723e */ /* 0x000fe200000010ff */
[----:B------:R-:W-:Y:S02]  /*1bd90*/  FADD.FTZ R172, R171, R172 ;  /* 0x000000acabac7221 */ /* 0x000fe40000010000 */
[----:B------:R-:W-:Y:S02]  /*1bda0*/  FADD.FTZ R168, R131, R168 ;  /* 0x000000a883a87221 */ /* 0x000fe40000010000 */
[----:B------:R-:W-:Y:S02]  /*1bdb0*/  FADD.FTZ R170, R170, R172 ;  /* 0x000000acaaaa7221 */ /* 0x000fe40000010000 */
[C---:B-----5:R-:W-:Y:S03]  /*1bdc0*/  HMMA.16816.F32.BF16 R4, R44.reuse, R52, R4 ;  /* 0x000000342c04723c */ /* 0x060fe60000041804 */
[----:B------:R-:W-:Y:S01]  /*1bdd0*/  FADD.FTZ R130, R130, R168 ;  /* 0x000000a882827221 */ /* 0x000fe20000010000 */
[----:B------:R-:W-:Y:S03]  /*1bde0*/  FADD.FTZ R170, R169, R170 ;  /* 0x000000aaa9aa7221 */ /* 0x000fe60000010000 */
[----:B------:R-:W-:Y:S01]  /*1bdf0*/  FADD.FTZ R130, R125, R130 ;  /* 0x000000827d827221 */ /* 0x000fe20000010000 */
[C---:B------:R-:W-:Y:S01]  /*1be00*/  HMMA.16816.F32.BF16 R8, R44.reuse, R54, R8 ;  /* 0x000000362c08723c */ /* 0x040fe20000041808 */
[----:B------:R-:W5:Y:S02]  /*1be10*/  LDSM.16.MT88.4 R52, [R236+0xf800] ;  /* 0x00f80000ec34783b */ /* 0x000f640000004200 */
[----:B------:R-:W-:Y:S01]  /*1be20*/  FADD.FTZ R170, R124, R170 ;  /* 0x000000aa7caa7221 */ /* 0x000fe20000010000 */
[----:B------:R-:W-:Y:S03]  /*1be30*/  FADD.FTZ R130, R115, R130 ;  /* 0x0000008273827221 */ /* 0x000fe60000010000 */
[C---:B------:R-:W-:Y:S01]  /*1be40*/  FADD.FTZ R170, R120.reuse, R170 ;  /* 0x000000aa78aa7221 */ /* 0x040fe20000010000 */
[C---:B----4-:R-:W-:Y:S08]  /*1be50*/  HMMA.16816.F32.BF16 R12, R44.reuse, R56, R12 ;  /* 0x000000382c0c723c */ /* 0x050ff0000004180c */
[C---:B------:R-:W-:Y:S01]  /*1be60*/  HMMA.16816.F32.BF16 R16, R44.reuse, R58, R16 ;  /* 0x0000003a2c10723c */ /* 0x040fe20000041810 */
[----:B------:R-:W-:Y:S07]  /*1be70*/  LDSM.16.MT88.4 R56, [R64+0x5800] ;  /* 0x005800004038783b */ /* 0x000fee0000004200 */
[C---:B---3--:R-:W-:Y:S08]  /*1be80*/  HMMA.16816.F32.BF16 R20, R44.reuse, R48, R20 ;  /* 0x000000302c14723c */ /* 0x048ff00000041814 */
[C---:B------:R-:W-:Y:S01]  /*1be90*/  HMMA.16816.F32.BF16 R24, R44.reuse, R50, R24 ;  /* 0x000000322c18723c */ /* 0x040fe20000041818 */
[----:B------:R-:W3:Y:S07]  /*1bea0*/  LDSM.16.MT88.4 R48, [R65+0xf800] ;  /* 0x00f800004130783b */ /* 0x000eee0000004200 */
[C---:B-1----:R-:W-:Y:S08]  /*1beb0*/  HMMA.16816.F32.BF16 R28, R44.reuse, R60, R28 ;  /* 0x0000003c2c1c723c */ /* 0x042ff0000004181c */
[----:B------:R-:W-:Y:S01]  /*1bec0*/  HMMA.16816.F32.BF16 R32, R44, R62, R32 ;  /* 0x0000003e2c20723c */ /* 0x000fe20000041820 */
[----:B------:R-:W1:Y:S02]  /*1bed0*/  LDSM.16.MT88.4 R60, [R238+0x5800] ;  /* 0x00580000ee3c783b */ /* 0x000e640000004200 */
[----:B------:R-:W-:Y:S02]  /*1bee0*/  F2FP.BF16.F32.PACK_AB R45, R120, R124 ;  /* 0x0000007c782d723e */ /* 0x000fe400000010ff */
[----:B------:R-:W-:Y:S01]  /*1bef0*/  F2FP.BF16.F32.PACK_AB R47, R117, R118 ;  /* 0x00000076752f723e */ /* 0x000fe200000010ff */
[----:B------:R-:W-:Y:S01]  /*1bf00*/  FADD.FTZ R118, R118, R170 ;  /* 0x000000aa76767221 */ /* 0x000fe20000010000 */
[C---:B------:R-:W-:Y:S01]  /*1bf10*/  F2FP.BF16.F32.PACK_AB R44, R111.reuse, R115 ;  /* 0x000000736f2c723e */ /* 0x040fe200000010ff */
[----:B------:R-:W-:Y:S01]  /*1bf20*/  FADD.FTZ R111, R111, R130 ;  /* 0x000000826f6f7221 */ /* 0x000fe20000010000 */
[----:B------:R-:W-:Y:S01]  /*1bf30*/  F2FP.BF16.F32.PACK_AB R46, R109, R110 ;  /* 0x0000006e6d2e723e */ /* 0x000fe200000010ff */
[----:B------:R-:W-:Y:S02]  /*1bf40*/  FADD.FTZ R118, R117, R118 ;  /* 0x0000007675767221 */ /* 0x000fe40000010000 */
[----:B------:R-:W-:Y:S02]  /*1bf50*/  FADD.FTZ R111, R110, R111 ;  /* 0x0000006f6e6f7221 */ /* 0x000fe40000010000 */
[----:B------:R-:W-:Y:S02]  /*1bf60*/  FADD.FTZ R118, R105, R118 ;  /* 0x0000007669767221 */ /* 0x000fe40000010000 */
[C---:B-----5:R-:W-:Y:S03]  /*1bf70*/  HMMA.16816.F32.BF16 R4, R44.reuse, R52, R4 ;  /* 0x000000342c04723c */ /* 0x060fe60000041804 */
[----:B------:R-:W-:Y:S04]  /*1bf80*/  FADD.FTZ R109, R109, R111 ;  /* 0x0000006f6d6d7221 */ /* 0x000fe80000010000 */
[----:B------:R-:W-:Y:S01]  /*1bf90*/  FADD.FTZ R109, R97, R109 ;  /* 0x0000006d616d7221 */ /* 0x000fe20000010000 */
[C---:B------:R-:W-:Y:S01]  /*1bfa0*/  HMMA.16816.F32.BF16 R8, R44.reuse, R54, R8 ;  /* 0x000000362c08723c */ /* 0x040fe20000041808 */
[----:B------:R-:W-:Y:S02]  /*1bfb0*/  LDSM.16.MT88.4 R52, [R65+0x10000] ;  /* 0x010000004134783b */ /* 0x000fe40000004200 */
[----:B------:R-:W-:Y:S04]  /*1bfc0*/  FADD.FTZ R95, R95, R109 ;  /* 0x0000006d5f5f7221 */ /* 0x000fe80000010000 */
[----:B------:R-:W-:Y:S01]  /*1bfd0*/  FADD.FTZ R95, R90, R95 ;  /* 0x0000005f5a5f7221 */ /* 0x000fe20000010000 */
[C---:B---3--:R-:W-:Y:S08]  /*1bfe0*/  HMMA.16816.F32.BF16 R12, R44.reuse, R48, R12 ;  /* 0x000000302c0c723c */ /* 0x048ff0000004180c */
[C---:B------:R-:W-:Y:S01]  /*1bff0*/  HMMA.16816.F32.BF16 R16, R44.reuse, R50, R16 ;  /* 0x000000322c10723c */ /* 0x040fe20000041810 */
[----:B------:R-:W3:Y:S07]  /*1c000*/  LDSM.16.MT88.4 R48, [R236+0x10000] ;  /* 0x01000000ec30783b */ /* 0x000eee0000004200 */
[C---:B------:R-:W-:Y:S08]  /*1c010*/  HMMA.16816.F32.BF16 R20, R44.reuse, R56, R20 ;  /* 0x000000382c14723c */ /* 0x040ff00000041814 */
[C---:B------:R-:W-:Y:S01]  /*1c020*/  HMMA.16816.F32.BF16 R24, R44.reuse, R58, R24 ;  /* 0x0000003a2c18723c */ /* 0x040fe20000041818 */
[----:B------:R-:W-:Y:S07]  /*1c030*/  LDSM.16.MT88.4 R56, [R238+0x6000] ;  /* 0x00600000ee38783b */ /* 0x000fee0000004200 */
[C---:B-1----:R-:W-:Y:S03]  /*1c040*/  HMMA.16816.F32.BF16 R28, R44.reuse, R60, R28 ;  /* 0x0000003c2c1c723c */ /* 0x042fe6000004181c */
[--C-:B------:R-:W-:Y:S01]  /*1c050*/  FFMA.FTZ R60, R42, UR4, -R71.reuse ;  /* 0x000000042a3c7c23 */ /* 0x100fe20008010847 */
[----:B--2---:R-:W-:Y:S01]  /*1c060*/  F2FP.BF16.F32.PACK_AB R42, R191, R90 ;  /* 0x0000005abf2a723e */ /* 0x004fe200000010ff */
[--C-:B------:R-:W-:Y:S01]  /*1c070*/  FFMA.FTZ R61, R41, UR4, -R71.reuse ;  /* 0x00000004293d7c23 */ /* 0x100fe20008010847 */
[C---:B------:R-:W-:Y:S01]  /*1c080*/  F2FP.BF16.F32.PACK_AB R41, R103.reuse, R105 ;  /* 0x000000696729723e */ /* 0x040fe200000010ff */
[----:B------:R-:W-:Y:S01]  /*1c090*/  FADD.FTZ R103, R103, R118 ;  /* 0x0000007667677221 */ /* 0x000fe20000010000 */
[----:B------:R-:W-:Y:S01]  /*1c0a0*/  HMMA.16816.F32.BF16 R32, R44, R62, R32 ;  /* 0x0000003e2c20723c */ /* 0x000fe20000041820 */
[----:B------:R-:W1:Y:S01]  /*1c0b0*/  LDSM.16.MT88.4 R44, [R64+0x6000] ;  /* 0x00600000402c783b */ /* 0x000e620000004200 */
[----:B------:R-:W2:Y:S01]  /*1c0c0*/  MUFU.EX2 R60, R60 ;  /* 0x0000003c003c7308 */ /* 0x000ea20000000800 */
[--C-:B------:R-:W-:Y:S01]  /*1c0d0*/  FFMA.FTZ R62, R85, UR4, -R71.reuse ;  /* 0x00000004553e7c23 */ /* 0x100fe20008010847 */
[----:B------:R-:W-:Y:S01]  /*1c0e0*/  FFMA.FTZ R63, R84, UR4, -R71 ;  /* 0x00000004543f7c23 */ /* 0x000fe20008010847 */
[----:B------:R-:W-:Y:S01]  /*1c0f0*/  FADD.FTZ R103, R99, R103 ;  /* 0x0000006763677221 */ /* 0x000fe20000010000 */
[----:B------:R-:W-:Y:S02]  /*1c100*/  FADD.FTZ R191, R191, R95 ;  /* 0x0000005fbfbf7221 */ /* 0x000fe40000010000 */
[C---:B---3--:R-:W-:Y:S04]  /*1c110*/  HMMA.16816.F32.BF16 R4, R40.reuse, R48, R4 ;  /* 0x000000302804723c */ /* 0x048fe80000041804 */
[----:B------:R-:W3:Y:S01]  /*1c120*/  MUFU.EX2 R61, R61 ;  /* 0x0000003d003d7308 */ /* 0x000ee20000000800 */
[----:B------:R-:W-:Y:S01]  /*1c130*/  FADD.FTZ R98, R98, R103 ;  /* 0x0000006762627221 */ /* 0x000fe20000010000 */
[----:B------:R-:W-:Y:S02]  /*1c140*/  FADD.FTZ R191, R83, R191 ;  /* 0x000000bf53bf7221 */ /* 0x000fe40000010000 */
[C---:B------:R-:W-:Y:S01]  /*1c150*/  HMMA.16816.F32.BF16 R8, R40.reuse, R50, R8 ;  /* 0x000000322808723c */ /* 0x040fe20000041808 */
[----:B------:R-:W4:Y:S05]  /*1c160*/  LDSM.16.MT88.4 R48, [R236+0x10800] ;  /* 0x01080000ec30783b */ /* 0x000f2a0000004200 */
[----:B------:R-:W-:Y:S01]  /*1c170*/  MUFU.EX2 R62, R62 ;  /* 0x0000003e003e7308 */ /* 0x000fe20000000800 */
[----:B--2---:R-:W-:Y:S01]  /*1c180*/  FADD.FTZ R98, R60, R98 ;  /* 0x000000623c627221 */ /* 0x004fe20000010000 */
[C---:B------:R-:W-:Y:S08]  /*1c190*/  HMMA.16816.F32.BF16 R12, R40.reuse, R52, R12 ;  /* 0x00000034280c723c */ /* 0x040ff0000004180c */
[----:B------:R-:W2:Y:S01]  /*1c1a0*/  MUFU.EX2 R63, R63 ;  /* 0x0000003f003f7308 */ /* 0x000ea20000000800 */
[C---:B------:R-:W-:Y:S01]  /*1c1b0*/  HMMA.16816.F32.BF16 R16, R40.reuse, R54, R16 ;  /* 0x000000362810723c */ /* 0x040fe20000041810 */
[----:B------:R-:W-:Y:S07]  /*1c1c0*/  LDSM.16.MT88.4 R52, [R64+0x6800] ;  /* 0x006800004034783b */ /* 0x000fee0000004200 */
[C---:B-1----:R-:W-:Y:S08]  /*1c1d0*/  HMMA.16816.F32.BF16 R20, R40.reuse, R44, R20 ;  /* 0x0000002c2814723c */ /* 0x042ff00000041814 */
[C---:B------:R-:W-:Y:S01]  /*1c1e0*/  HMMA.16816.F32.BF16 R24, R40.reuse, R46, R24 ;  /* 0x0000002e2818723c */ /* 0x040fe20000041818 */
[----:B------:R-:W1:Y:S07]  /*1c1f0*/  LDSM.16.MT88.4 R44, [R65+0x10800] ;  /* 0x01080000412c783b */ /* 0x000e6e0000004200 */
[C---:B------:R-:W-:Y:S08]  /*1c200*/  HMMA.16816.F32.BF16 R28, R40.reuse, R56, R28 ;  /* 0x00000038281c723c */ /* 0x040ff0000004181c */
[----:B------:R-:W-:Y:S01]  /*1c210*/  HMMA.16816.F32.BF16 R32, R40, R58, R32 ;  /* 0x0000003a2820723c */ /* 0x000fe20000041820 */
[----:B------:R-:W5:Y:S02]  /*1c220*/  LDSM.16.MT88.4 R56, [R238+0x6800] ;  /* 0x00680000ee38783b */ /* 0x000f640000004200 */
[C---:B---3--:R-:W-:Y:S01]  /*1c230*/  F2FP.BF16.F32.PACK_AB R41, R61.reuse, R60 ;  /* 0x0000003c3d29723e */ /* 0x048fe200000010ff */
[----:B------:R-:W-:Y:S01]  /*1c240*/  FADD.FTZ R61, R61, R98 ;  /* 0x000000623d3d7221 */ /* 0x000fe20000010000 */
[----:B--2---:R-:W-:Y:S02]  /*1c250*/  F2FP.BF16.F32.PACK_AB R43, R63, R62 ;  /* 0x0000003e3f2b723e */ /* 0x004fe400000010ff */
[C---:B------:R-:W-:Y:S01]  /*1c260*/  F2FP.BF16.F32.PACK_AB R40, R82.reuse, R83 ;  /* 0x000000535228723e */ /* 0x040fe200000010ff */
[----:B------:R-:W-:Y:S01]  /*1c270*/  FADD.FTZ R82, R82, R191 ;  /* 0x000000bf52527221 */ /* 0x000fe20000010000 */
[----:B------:R-:W-:Y:S01]  /*1c280*/  F2FP.BF16.F32.PACK_AB R42, R80, R81 ;  /* 0x00000051502a723e */ /* 0x000fe200000010ff */
[----:B------:R-:W-:Y:S02]  /*1c290*/  FADD.FTZ R61, R62, R61 ;  /* 0x0000003d3e3d7221 */ /* 0x000fe40000010000 */
[----:B------:R-:W-:Y:S02]  /*1c2a0*/  FADD.FTZ R82, R81, R82 ;  /* 0x0000005251527221 */ /* 0x000fe40000010000 */
[----:B------:R-:W-:Y:S02]  /*1c2b0*/  FADD.FTZ R63, R63, R61 ;  /* 0x0000003d3f3f7221 */ /* 0x000fe40000010000 */
[C---:B----4-:R-:W-:Y:S03]  /*1c2c0*/  HMMA.16816.F32.BF16 R4, R40.reuse, R48, R4 ;  /* 0x000000302804723c */ /* 0x050fe60000041804 */
[----:B------:R-:W-:Y:S01]  /*1c2d0*/  FADD.FTZ R80, R80, R82 ;  /* 0x0000005250507221 */ /* 0x000fe20000010000 */
[----:B------:R-:W-:Y:S03]  /*1c2e0*/  FADD.FTZ R63, R78, R63 ;  /* 0x0000003f4e3f7221 */ /* 0x000fe60000010000 */
[----:B------:R-:W-:Y:S01]  /*1c2f0*/  FADD.FTZ R80, R75, R80 ;  /* 0x000000504b507221 */ /* 0x000fe20000010000 */
[C---:B------:R-:W-:Y:S01]  /*1c300*/  HMMA.16816.F32.BF16 R8, R40.reuse, R50, R8 ;  /* 0x000000322808723c */ /* 0x040fe20000041808 */
[----:B------:R-:W-:Y:S07]  /*1c310*/  LDSM.16.MT88.4 R48, [R65+0x11000] ;  /* 0x011000004130783b */ /* 0x000fee0000004200 */
[C---:B-1----:R-:W-:Y:S08]  /*1c320*/  HMMA.16816.F32.BF16 R12, R40.reuse, R44, R12 ;  /* 0x0000002c280c723c */ /* 0x042ff0000004180c */
[C---:B------:R-:W-:Y:S01]  /*1c330*/  HMMA.16816.F32.BF16 R16, R40.reuse, R46, R16 ;  /* 0x0000002e2810723c */ /* 0x040fe20000041810 */
[----:B------:R-:W1:Y:S07]  /*1c340*/  LDSM.16.MT88.4 R44, [R236+0x11000] ;  /* 0x01100000ec2c783b */ /* 0x000e6e0000004200 */
[C---:B------:R-:W-:Y:S08]  /*1c350*/  HMMA.16816.F32.BF16 R20, R40.reuse, R52, R20 ;  /* 0x000000342814723c */ /* 0x040ff00000041814 */
[C---:B------:R-:W-:Y:S01]  /*1c360*/  HMMA.16816.F32.BF16 R24, R40.reuse, R54, R24 ;  /* 0x000000362818723c */ /* 0x040fe20000041818 */
[----:B------:R-:W2:Y:S07]  /*1c370*/  LDSM.16.MT88.4 R52, [R64+0x7000] ;  /* 0x007000004034783b */ /* 0x000eae0000004200 */
[C---:B-----5:R-:W-:Y:S03]  /*1c380*/  HMMA.16816.F32.BF16 R28, R40.reuse, R56, R28 ;  /* 0x00000038281c723c */ /* 0x060fe6000004181c */
[--C-:B------:R-:W-:Y:S01]  /*1c390*/  FFMA.FTZ R56, R38, UR4, -R71.reuse ;  /* 0x0000000426387c23 */ /* 0x100fe20008010847 */
[--C-:B------:R-:W-:Y:S01]  /*1c3a0*/  FFMA.FTZ R57, R37, UR4, -R71.reuse ;  /* 0x0000000425397c23 */ /* 0x100fe20008010847 */
[----:B------:R-:W-:Y:S02]  /*1c3b0*/  FFMA.FTZ R71, R3, UR4, -R71 ;  /* 0x0000000403477c23 */ /* 0x000fe40008010847 */
[----:B------:R3:W-:Y:S01]  /*1c3c0*/  MUFU.EX2 R3, R36 ;  /* 0x0000002400037308 */ /* 0x0007e20000000800 */
[----:B------:R-:W-:Y:S03]  /*1c3d0*/  HMMA.16816.F32.BF16 R32, R40, R58, R32 ;  /* 0x0000003a2820723c */ /* 0x000fe60000041820 */
[C---:B------:R-:W-:Y:S01]  /*1c3e0*/  F2FP.BF16.F32.PACK_AB R41, R79.reuse, R78 ;  /* 0x0000004e4f29723e */ /* 0x040fe200000010ff */
[----:B------:R-:W-:Y:S01]  /*1c3f0*/  FADD.FTZ R79, R79, R63 ;  /* 0x0000003f4f4f7221 */ /* 0x000fe20000010000 */
[----:B------:R-:W-:Y:S02]  /*1c400*/  F2FP.BF16.F32.PACK_AB R43, R76, R77 ;  /* 0x0000004d4c2b723e */ /* 0x000fe400000010ff */
[----:B------:R-:W-:Y:S02]  /*1c410*/  F2FP.BF16.F32.PACK_AB R40, R74, R75 ;  /* 0x0000004b4a28723e */ /* 0x000fe400000010ff */
[----:B------:R-:W4:Y:S01]  /*1c420*/  MUFU.EX2 R56, R56 ;  /* 0x0000003800387308 */ /* 0x000f220000000800 */
[----:B------:R-:W-:Y:S01]  /*1c430*/  F2FP.BF16.F32.PACK_AB R42, R72, R73 ;  /* 0x00000049482a723e */ /* 0x000fe200000010ff */
[----:B------:R-:W-:Y:S01]  /*1c440*/  FADD.FTZ R74, R74, R80 ;  /* 0x000000504a4a7221 */ /* 0x000fe20000010000 */
[----:B------:R-:W-:Y:S03]  /*1c450*/  FADD.FTZ R79, R77, R79 ;  /* 0x0000004f4d4f7221 */ /* 0x000fe60000010000 */
[----:B------:R-:W-:Y:S01]  /*1c460*/  FADD.FTZ R74, R73, R74 ;  /* 0x0000004a494a7221 */ /* 0x000fe20000010000 */
[----:B------:R-:W-:Y:S01]  /*1c470*/  FADD.FTZ R76, R76, R79 ;  /* 0x0000004f4c4c7221 */ /* 0x000fe20000010000 */
[C---:B-1----:R-:W-:Y:S01]  /*1c480*/  HMMA.16816.F32.BF16 R4, R40.reuse, R44, R4 ;  /* 0x0000002c2804723c */ /* 0x042fe20000041804 */
[----:B---3--:R-:W1:Y:S01]  /*1c490*/  LDSM.16.MT88.4 R36, [R238+0x7000] ;  /* 0x00700000ee24783b */ /* 0x008e620000004200 */
[----:B------:R-:W3:Y:S01]  /*1c4a0*/  MUFU.EX2 R57, R57 ;  /* 0x0000003900397308 */ /* 0x000ee20000000800 */
[--C-:B------:R-:W-:Y:S01]  /*1c4b0*/  FFMA.FTZ R44, R69, UR4, -R70.reuse ;  /* 0x00000004452c7c23 */ /* 0x100fe20008010846 */
[----:B------:R-:W-:Y:S01]  /*1c4c0*/  FFMA.FTZ R45, R68, UR4, -R70 ;  /* 0x00000004442d7c23 */ /* 0x000fe20008010846 */
[----:B------:R-:W-:Y:S03]  /*1c4d0*/  FADD.FTZ R72, R72, R74 ;  /* 0x0000004a48487221 */ /* 0x000fe60000010000 */
[C---:B------:R-:W-:Y:S04]  /*1c4e0*/  HMMA.16816.F32.BF16 R8, R40.reuse, R46, R8 ;  /* 0x0000002e2808723c */ /* 0x040fe80000041808 */
[----:B------:R-:W5:Y:S01]  /*1c4f0*/  MUFU.EX2 R71, R71 ;  /* 0x0000004700477308 */ /* 0x000f620000000800 */
[--C-:B------:R-:W-:Y:S01]  /*1c500*/  FFMA.FTZ R46, R67, UR4, -R70.reuse ;  /* 0x00000004432e7c23 */ /* 0x100fe20008010846 */
[----:B------:R-:W-:Y:S01]  /*1c510*/  FFMA.FTZ R70, R66, UR4, -R70 ;  /* 0x0000000442467c23 */ /* 0x000fe20008010846 */
[----:B----4-:R-:W-:Y:S01]  /*1c520*/  FADD.FTZ R76, R56, R76 ;  /* 0x0000004c384c7221 */ /* 0x010fe20000010000 */
[C---:B------:R-:W-:Y:S06]  /*1c530*/  HMMA.16816.F32.BF16 R12, R40.reuse, R48, R12 ;  /* 0x00000030280c723c */ /* 0x040fec000004180c */
[----:B------:R-:W4:Y:S01]  /*1c540*/  MUFU.EX2 R44, R44 ;  /* 0x0000002c002c7308 */ /* 0x000f220000000800 */
[C---:B---3--:R-:W-:Y:S01]  /*1c550*/  F2FP.BF16.F32.PACK_AB R133, R57.reuse, R56 ;  /* 0x000000383985723e */ /* 0x048fe200000010ff */
[----:B------:R-:W-:Y:S01]  /*1c560*/  FADD.FTZ R57, R57, R76 ;  /* 0x0000004c39397221 */ /* 0x000fe20000010000 */
[C---:B------:R-:W-:Y:S07]  /*1c570*/  HMMA.16816.F32.BF16 R16, R40.reuse, R50, R16 ;  /* 0x000000322810723c */ /* 0x040fee0000041810 */
[----:B------:R-:W3:Y:S01]  /*1c580*/  MUFU.EX2 R45, R45 ;  /* 0x0000002d002d7308 */ /* 0x000ee20000000800 */
[----:B-----5:R-:W-:Y:S01]  /*1c590*/  F2FP.BF16.F32.PACK_AB R135, R71, R3 ;  /* 0x000000034787723e */ /* 0x020fe200000010ff */
[----:B------:R-:W-:Y:S01]  /*1c5a0*/  FADD.FTZ R57, R3, R57 ;  /* 0x0000003903397221 */ /* 0x000fe20000010000 */
[C---:B--2---:R-:W-:Y:S07]  /*1c5b0*/  HMMA.16816.F32.BF16 R20, R40.reuse, R52, R20 ;  /* 0x000000342814723c */ /* 0x044fee0000041814 */
[----:B------:R-:W2:Y:S01]  /*1c5c0*/  MUFU.EX2 R46, R46 ;  /* 0x0000002e002e7308 */ /* 0x000ea20000000800 */
[----:B----4-:R-:W-:Y:S01]  /*1c5d0*/  FADD.FTZ R72, R44, R72 ;  /* 0x000000482c487221 */ /* 0x010fe20000010000 */
[----:B------:R-:W-:Y:S01]  /*1c5e0*/  FADD.FTZ R251, R71, R57 ;  /* 0x0000003947fb7221 */ /* 0x000fe20000010000 */
[C---:B------:R-:W-:Y:S07]  /*1c5f0*/  HMMA.16816.F32.BF16 R24, R40.reuse, R54, R24 ;  /* 0x000000362818723c */ /* 0x040fee0000041818 */
[----:B------:R-:W4:Y:S01]  /*1c600*/  MUFU.EX2 R70, R70 ;  /* 0x0000004600467308 */ /* 0x000f220000000800 */
[C---:B---3--:R-:W-:Y:S01]  /*1c610*/  F2FP.BF16.F32.PACK_AB R132, R45.reuse, R44 ;  /* 0x0000002c2d84723e */ /* 0x048fe200000010ff */
[----:B------:R-:W-:Y:S01]  /*1c620*/  FADD.FTZ R45, R45, R72 ;  /* 0x000000482d2d7221 */ /* 0x000fe20000010000 */
[C---:B-1----:R-:W-:Y:S03]  /*1c630*/  HMMA.16816.F32.BF16 R28, R40.reuse, R36, R28 ;  /* 0x00000024281c723c */ /* 0x042fe6000004181c */
[----:B--2---:R-:W-:Y:S05]  /*1c640*/  FADD.FTZ R45, R46, R45 ;  /* 0x0000002d2e2d7221 */ /* 0x004fea0000010000 */
[----:B------:R-:W-:Y:S03]  /*1c650*/  HMMA.16816.F32.BF16 R32, R40, R38, R32 ;  /* 0x000000262820723c */ /* 0x000fe60000041820 */
[C---:B----4-:R-:W-:Y:S01]  /*1c660*/  F2FP.BF16.F32.PACK_AB R134, R70.reuse, R46 ;  /* 0x0000002e4686723e */ /* 0x050fe200000010ff */
[----:B------:R-:W-:Y:S06]  /*1c670*/  FADD.FTZ R252, R70, R45 ;  /* 0x0000002d46fc7221 */ /* 0x000fec0000010000 */
[C---:B------:R-:W-:Y:S01]  /*1c680*/  HMMA.16816.F32.BF16 R160, R132.reuse, R156, R4 ;  /* 0x0000009c84a0723c */ /* 0x040fe20000041804 */
[----:B------:R-:W1:Y:S07]  /*1c690*/  LDSM.16.MT88.4 R4, [R238+0x7800] ;  /* 0x00780000ee04783b */ /* 0x000e6e0000004200 */
[C---:B------:R-:W-:Y:S08]  /*1c6a0*/  HMMA.16816.F32.BF16 R156, R132.reuse, R158, R8 ;  /* 0x0000009e849c723c */ /* 0x040ff00000041808 */
[C---:B------:R-:W-:Y:S08]  /*1c6b0*/  HMMA.16816.F32.BF16 R152, R132.reuse, R148, R12 ;  /* 0x000000948498723c */ /* 0x040ff0000004180c */
[C---:B------:R-:W-:Y:S08]  /*1c6c0*/  HMMA.16816.F32.BF16 R148, R132.reuse, R150, R16 ;  /* 0x000000968494723c */ /* 0x040ff00000041810 */
[C---:B------:R-:W-:Y:S08]  /*1c6d0*/  HMMA.16816.F32.BF16 R144, R132.reuse, R140, R20 ;  /* 0x0000008c8490723c */ /* 0x040ff00000041814 */
[C---:B------:R-:W-:Y:S08]  /*1c6e0*/  HMMA.16816.F32.BF16 R140, R132.reuse, R142, R24 ;  /* 0x0000008e848c723c */ /* 0x040ff00000041818 */
[C---:B-1----:R-:W-:Y:S08]  /*1c6f0*/  HMMA.16816.F32.BF16 R136, R132.reuse, R4, R28 ;  /* 0x000000048488723c */ /* 0x042ff0000004181c */
[----:B------:R-:W-:Y:S01]  /*1c700*/  HMMA.16816.F32.BF16 R132, R132, R6, R32 ;  /* 0x000000068484723c */ /* 0x000fe20000041820 */
[----:B------:R-:W-:Y:S08]  /*1c710*/  @!UPT UIADD3 URZ, UPT, UPT, URZ, URZ, URZ ;  /* 0x000000fffffff290 */ /* 0x000ff0000fffe0ff */
[----:B------:R-:W-:Y:S11]  /*1c720*/  BRA.U UP0, `(.L_x_2272) ;  /* 0xffffff8500a07547 */ /* 0x000ff6000b83ffff */
.L_x_2268:
[----:B------:R-:W1:Y:S01]  /*1c730*/  SHFL.BFLY PT, R7, R252, 0x2, 0x1f ;  /* 0x0c401f00fc077f89 */ /* 0x000e6200000e0000 */
[C---:B------:R-:W-:Y:S01]  /*1c740*/  SHF.L.U32 R5, R167.reuse, 0x1, RZ ;  /* 0x00000001a7057819 */ /* 0x040fe200000006ff */
[----:B------:R-:W-:Y:S01]  /*1c750*/  UISETP.NE.AND UP1, UPT, UR16, -0x1, UPT ;  /* 0xffffffff1000788c */ /* 0x000fe2000bf25270 */
[----:B------:R-:W-:Y:S01]  /*1c760*/  SHF.L.U32 R8, R167, 0x4, RZ ;  /* 0x00000004a7087819 */ /* 0x000fe200000006ff */
[----:B------:R-:W2:Y:S01]  /*1c770*/  SHFL.BFLY PT, R3, R251, 0x2, 0x1f ;  /* 0x0c401f00fb037f89 */ /* 0x000ea200000e0000 */
[----:B------:R-:W-:Y:S01]  /*1c780*/  LOP3.LUT R4, R5, 0x6, RZ, 0xc0, !PT ;  /* 0x0000000605047812 */ /* 0x000fe200078ec0ff */
[----:B------:R-:W3:Y:S01]  /*1c790*/  LDCU.U8 UR4, c[0x0][0x548] ;  /* 0x0000a900ff0477ac */ /* 0x000ee20008000000 */
[----:B------:R-:W-:Y:S01]  /*1c7a0*/  LOP3.LUT R8, R8, 0x1c0, RZ, 0xc0, !PT ;  /* 0x000001c008087812 */ /* 0x000fe200078ec0ff */
[----:B------:R-:W-:Y:S01]  /*1c7b0*/  S2UR UR8, SR_CTAID.Y ;  /* 0x00000000000879c3 */ /* 0x000fe20000002600 */
[----:B------:R-:W-:Y:S01]  /*1c7c0*/  LOP3.LUT P1, RZ, R167, 0x10, RZ, 0xc0, !PT ;  /* 0x00000010a7ff7812 */ /* 0x000fe2000782c0ff */
[----:B------:R-:W4:Y:S01]  /*1c7d0*/  LDCU UR11, c[0x0][0x434] ;  /* 0x00008680ff0b77ac */ /* 0x000f220008000800 */
[----:B------:R-:W-:Y:S01]  /*1c7e0*/  LOP3.LUT R8, R8, 0x38, R5, 0xf8, !PT ;  /* 0x0000003808087812 */ /* 0x000fe200078ef805 */
[----:B------:R-:W-:Y:S01]  /*1c7f0*/  BSSY.RECONVERGENT B0, `(.L_x_2273) ;  /* 0x000008e000007945 */ /* 0x000fe20003800200 */
[----:B------:R-:W-:-:S02]  /*1c800*/  SHF.R.U32.HI R5, RZ, 0x2, R167 ;  /* 0x00000002ff057819 */ /* 0x000fc400000116a7 */
[----:B------:R-:W-:Y:S01]  /*1c810*/  LOP3.LUT P2, RZ, R167, 0x8, RZ, 0xc0, !PT ;  /* 0x00000008a7ff7812 */ /* 0x000fe2000784c0ff */
[----:B------:R-:W5:Y:S01]  /*1c820*/  S2UR UR9, SR_CTAID.X ;  /* 0x00000000000979c3 */ /* 0x000f620000002500 */
[----:B-1----:R-:W-:Y:S01]  /*1c830*/  FADD.FTZ R7, R7, R252 ;  /* 0x000000fc07077221 */ /* 0x002fe20000010000 */
[----:B---3--:R-:W-:Y:S01]  /*1c840*/  UISETP.NE.AND UP2, UPT, UR4, URZ, UPT ;  /* 0x000000ff0400728c */ /* 0x008fe2000bf45270 */
[----:B------:R-:W1:Y:S01]  /*1c850*/  @UP1 LDCU.64 UR4, c[0x0][0x408] ;  /* 0x00008100ff0417ac */ /* 0x000e620008000a00 */
[----:B--2---:R-:W-:Y:S02]  /*1c860*/  FADD.FTZ R251, R3, R251 ;  /* 0x000000fb03fb7221 */ /* 0x004fe40000010000 */
[----:B------:R-:W2:Y:S01]  /*1c870*/  SHFL.BFLY PT, R3, R7, 0x1, 0x1f ;  /* 0x0c201f0007037f89 */ /* 0x000ea200000e0000 */
[----:B------:R-:W-:-:S03]  /*1c880*/  UISETP.NE.OR UP0, UPT, UR16, -0x1, !UP2 ;  /* 0xffffffff1000788c */ /* 0x000fc6000d705670 */
[----:B------:R-:W3:Y:S03]  /*1c890*/  SHFL.BFLY PT, R6, R251, 0x1, 0x1f ;  /* 0x0c201f00fb067f89 */ /* 0x000ee600000e0000 */
[----:B------:R-:W4:Y:S01]  /*1c8a0*/  @!UP2 LDCU UR10, c[0x0][0x3e0] ;  /* 0x00007c00ff0aa7ac */ /* 0x000f220008000800 */
[----:B-----5:R-:W-:Y:S02]  /*1c8b0*/  USHF.L.U32 UR9, UR9, 0x6, URZ ;  /* 0x0000000609097899 */ /* 0x020fe400080006ff */
[----:B-1----:R-:W-:Y:S01]  /*1c8c0*/  @UP1 UIMAD.WIDE.U32 UR14, UR16, UR4, URZ ;  /* 0x00000004100e12a5 */ /* 0x002fe2000f8e00ff */
[----:B------:R-:W1:Y:S01]  /*1c8d0*/  @UP2 LDCU UR4, c[0x0][0x454] ;  /* 0x00008a80ff0427ac */ /* 0x000e620008000800 */
[----:B--2---:R-:W-:Y:S01]  /*1c8e0*/  FADD.FTZ R7, R7, R3 ;  /* 0x0000000307077221 */ /* 0x004fe20000010000 */
[----:B------:R-:W-:Y:S02]  /*1c8f0*/  IMAD.SHL.U32 R3, R167, 0x20, RZ ;  /* 0x00000020a7037824 */ /* 0x000fe400078e00ff */
[----:B---3--:R-:W-:Y:S01]  /*1c900*/  FADD.FTZ R6, R251, R6 ;  /* 0x00000006fb067221 */ /* 0x008fe20000010000 */
[----:B------:R-:W2:Y:S02]  /*1c910*/  MUFU.RCP R10, R7 ;  /* 0x00000007000a7308 */ /* 0x000ea40000001000 */
[----:B------:R-:W-:-:S02]  /*1c920*/  LOP3.LUT R4, R4, 0x7c00, R3, 0xf8, !PT ;  /* 0x00007c0004047812 */ /* 0x000fc400078ef803 */
[----:B------:R-:W-:Y:S02]  /*1c930*/  SHF.R.U32.HI R3, RZ, 0x1, R167 ;  /* 0x00000001ff037819 */ /* 0x000fe400000116a7 */
[----:B------:R-:W-:Y:S01]  /*1c940*/  LOP3.LUT R4, R4, R8, RZ, 0xfc, !PT ;  /* 0x0000000804047212 */ /* 0x000fe200078efcff */
[----:B------:R-:W-:Y:S01]  /*1c950*/  IMAD.MOV.U32 R8, RZ, RZ, 0x20 ;  /* 0x00000020ff087424 */ /* 0x000fe200078e00ff */
[----:B------:R-:W-:Y:S01]  /*1c960*/  FSETP.NE.FTZ.AND P4, PT, R7, RZ, PT ;  /* 0x000000ff0700720b */ /* 0x000fe20003f95000 */
[----:B------:R-:W3:Y:S01]  /*1c970*/  MUFU.RCP R9, R6 ;  /* 0x0000000600097308 */ /* 0x000ee20000001000 */
[----:B------:R-:W-:Y:S01]  /*1c980*/  LEA R4, R4, UR6, 0x1 ;  /* 0x0000000604047c11 */ /* 0x000fe2000f8e08ff */
[----:B------:R-:W5:Y:S01]  /*1c990*/  @!UP1 LDCU.64 UR6, c[0x0][0x400] ;  /* 0x00008000ff0697ac */ /* 0x000f620008000a00 */
[----:B------:R-:W-:Y:S02]  /*1c9a0*/  FSETP.NE.FTZ.AND P3, PT, R6, RZ, PT ;  /* 0x000000ff0600720b */ /* 0x000fe40003f75000 */
[----:B------:R-:W-:-:S02]  /*1c9b0*/  LOP3.LUT R3, R3, 0x30, RZ, 0xc0, !PT ;  /* 0x0000003003037812 */ /* 0x000fc400078ec0ff */
[----:B------:R-:W-:Y:S02]  /*1c9c0*/  SEL R12, R8, 0xffffffe0, !P2 ;  /* 0xffffffe0080c7807 */ /* 0x000fe40005000000 */
[----:B--2---:R-:W-:Y:S02]  /*1c9d0*/  FSEL R10, R10, 1, P4 ;  /* 0x3f8000000a0a7808 */ /* 0x004fe40002000000 */
[----:B------:R-:W-:Y:S02]  /*1c9e0*/  LOP3.LUT R3, R3, 0x7, R5, 0xf8, !PT ;  /* 0x0000000703037812 */ /* 0x000fe400078ef805 */
[----:B------:R-:W-:Y:S01]  /*1c9f0*/  MOV R5, 0x10 ;  /* 0x0000001000057802 */ /* 0x000fe20000000f00 */
        /* <DEDUP_REMOVED lines=15> */
[C---:B------:R-:W-:Y:S01]  /*1caf0*/  FMUL.FTZ R148, R10.reuse, R148 ;  /* 0x000000940a947220 */ /* 0x040fe20000410000 */
[----:B------:R-:W-:Y:S01]  /*1cb00*/  F2FP.BF16.F32.PACK_AB R162, R163, R162 ;  /* 0x000000a2a3a2723e */ /* 0x000fe200000010ff */
[----:B------:R-:W-:Y:S01]  /*1cb10*/  FMUL.FTZ R149, R10, R149 ;  /* 0x000000950a957220 */ /* 0x000fe20000410000 */
[C---:B------:R-:W-:Y:S01]  /*1cb20*/  FMUL.FTZ R150, R9.reuse, R150 ;  /* 0x0000009609967220 */ /* 0x040fe20000410000 */
[C---:B------:R-:W-:Y:S01]  /*1cb30*/  FMUL.FTZ R151, R9.reuse, R151 ;  /* 0x0000009709977220 */ /* 0x040fe20000410000 */
[----:B------:R-:W-:Y:S01]  /*1cb40*/  IADD3 R13, PT, PT, R12, R4, RZ ;  /* 0x000000040c0d7210 */ /* 0x000fe20007ffe0ff */
[C---:B------:R-:W-:Y:S01]  /*1cb50*/  FMUL.FTZ R144, R10.reuse, R144 ;  /* 0x000000900a907220 */ /* 0x040fe20000410000 */
[----:B------:R-:W-:Y:S01]  /*1cb60*/  FMUL.FTZ R145, R10, R145 ;  /* 0x000000910a917220 */ /* 0x000fe20000410000 */
[C---:B------:R-:W-:Y:S01]  /*1cb70*/  FMUL.FTZ R146, R9.reuse, R146 ;  /* 0x0000009209927220 */ /* 0x040fe20000410000 */
[----:B------:R-:W-:Y:S01]  /*1cb80*/  FMUL.FTZ R147, R9, R147 ;  /* 0x0000009309937220 */ /* 0x000fe20000410000 */
[----:B------:R-:W-:Y:S01]  /*1cb90*/  F2FP.BF16.F32.PACK_AB R156, R157, R156 ;  /* 0x0000009c9d9c723e */ /* 0x000fe200000010ff */
[----:B------:R-:W-:Y:S01]  /*1cba0*/  IMAD.IADD R11, R5, 0x1, R4 ;  /* 0x00000001050b7824 */ /* 0x000fe200078e0204 */
[----:B------:R-:W-:Y:S01]  /*1cbb0*/  F2FP.BF16.F32.PACK_AB R158, R159, R158 ;  /* 0x0000009e9f9e723e */ /* 0x000fe200000010ff */
[----:B-----5:R-:W-:Y:S01]  /*1cbc0*/  @!UP1 UIMAD.WIDE.U32 UR12, UR8, UR6, URZ ;  /* 0x00000006080c92a5 */ /* 0x020fe2000f8e00ff */
[C---:B------:R-:W-:Y:S01]  /*1cbd0*/  IADD3 R8, PT, PT, R4.reuse, 0x40, RZ ;  /* 0x0000004004087810 */ /* 0x040fe20007ffe0ff */
[----:B------:R-:W-:Y:S01]  /*1cbe0*/  STS [R4], R160 ;  /* 0x000000a004007388 */ /* 0x000fe20000000800 */
[----:B------:R-:W-:Y:S01]  /*1cbf0*/  F2FP.BF16.F32.PACK_AB R152, R153, R152 ;  /* 0x000000989998723e */ /* 0x000fe200000010ff */
[----:B------:R-:W4:Y:S01]  /*1cc00*/  S2UR UR6, SR_CTAID.Z ;  /* 0x00000000000679c3 */ /* 0x000f220000002700 */
[----:B------:R-:W-:Y:S01]  /*1cc10*/  F2FP.BF16.F32.PACK_AB R154, R155, R154 ;  /* 0x0000009a9b9a723e */ /* 0x000fe200000010ff */
[----:B------:R2:W-:Y:S01]  /*1cc20*/  STS [R4+0x400], R162 ;  /* 0x000400a204007388 */ /* 0x0005e20000000800 */
[----:B------:R-:W-:Y:S01]  /*1cc30*/  @P1 IADD3 R8, PT, PT, R4, -0x40, RZ ;  /* 0xffffffc004081810 */ /* 0x000fe20007ffe0ff */
[----:B------:R-:W3:Y:S01]  /*1cc40*/  @P3 MUFU.LG2 R6, R6 ;  /* 0x0000000600063308 */ /* 0x000ee20000000c00 */
[----:B------:R-:W-:Y:S01]  /*1cc50*/  F2FP.BF16.F32.PACK_AB R148, R149, R148 ;  /* 0x000000949594723e */ /* 0x000fe200000010ff */
[----:B------:R-:W-:Y:S01]  /*1cc60*/  STS [R11], R156 ;  /* 0x0000009c0b007388 */ /* 0x000fe20000000800 */
[----:B------:R-:W-:Y:S01]  /*1cc70*/  F2FP.BF16.F32.PACK_AB R150, R151, R150 ;  /* 0x000000969796723e */ /* 0x000fe200000010ff */
[C---:B------:R-:W-:Y:S01]  /*1cc80*/  FMUL.FTZ R140, R10.reuse, R140 ;  /* 0x0000008c0a8c7220 */ /* 0x040fe20000410000 */
[----:B------:R-:W-:Y:S01]  /*1cc90*/  F2FP.BF16.F32.PACK_AB R144, R145, R144 ;  /* 0x000000909190723e */ /* 0x000fe200000010ff */
[----:B------:R5:W-:Y:S01]  /*1cca0*/  STS [R11+0x400], R158 ;  /* 0x0004009e0b007388 */ /* 0x000be20000000800 */
[----:B------:R-:W-:Y:S01]  /*1ccb0*/  F2FP.BF16.F32.PACK_AB R146, R147, R146 ;  /* 0x000000929392723e */ /* 0x000fe200000010ff */
[----:B------:R-:W-:Y:S01]  /*1ccc0*/  FMUL.FTZ R141, R10, R141 ;  /* 0x0000008d0a8d7220 */ /* 0x000fe20000410000 */
[----:B------:R-:W-:Y:S01]  /*1ccd0*/  IADD3 R12, PT, PT, R12, R8, RZ ;  /* 0x000000080c0c7210 */ /* 0x000fe20007ffe0ff */
[----:B------:R-:W-:Y:S01]  /*1cce0*/  STS [R13], R152 ;  /* 0x000000980d007388 */ /* 0x000fe20000000800 */
[C---:B------:R-:W-:Y:S01]  /*1ccf0*/  FMUL.FTZ R142, R9.reuse, R142 ;  /* 0x0000008e098e7220 */ /* 0x040fe20000410000 */
[C---:B------:R-:W-:Y:S01]  /*1cd00*/  FMUL.FTZ R143, R9.reuse, R143 ;  /* 0x0000008f098f7220 */ /* 0x040fe20000410000 */
[C---:B------:R-:W-:Y:S01]  /*1cd10*/  FMUL.FTZ R136, R10.reuse, R136 ;  /* 0x000000880a887220 */ /* 0x040fe20000410000 */
[----:B------:R-:W-:Y:S01]  /*1cd20*/  STS [R13+0x400], R154 ;  /* 0x0004009a0d007388 */ /* 0x000fe20000000800 */
[C---:B------:R-:W-:Y:S01]  /*1cd30*/  FMUL.FTZ R137, R10.reuse, R137 ;  /* 0x000000890a897220 */ /* 0x040fe20000410000 */
[C---:B------:R-:W-:Y:S01]  /*1cd40*/  FMUL.FTZ R132, R10.reuse, R132 ;  /* 0x000000840a847220 */ /* 0x040fe20000410000 */
[C---:B------:R-:W-:Y:S01]  /*1cd50*/  FMUL.FTZ R138, R9.reuse, R138 ;  /* 0x0000008a098a7220 */ /* 0x040fe20000410000 */
[C---:B------:R-:W-:Y:S01]  /*1cd60*/  FMUL.FTZ R139, R9.reuse, R139 ;  /* 0x0000008b098b7220 */ /* 0x040fe20000410000 */
[----:B------:R-:W-:Y:S01]  /*1cd70*/  FMUL.FTZ R134, R9, R134 ;  /* 0x0000008609867220 */ /* 0x000fe20000410000 */
[----:B------:R-:W-:Y:S01]  /*1cd80*/  LOP3.LUT P0, RZ, R167, 0x3, RZ, 0xc0, !PT ;  /* 0x00000003a7ff7812 */ /* 0x000fe2000780c0ff */
[----:B------:R-:W-:Y:S01]  /*1cd90*/  FMUL.FTZ R10, R10, R133 ;  /* 0x000000850a0a7220 */ /* 0x000fe20000410000 */
[----:B------:R-:W-:Y:S01]  /*1cda0*/  FMUL.FTZ R9, R9, R135 ;  /* 0x0000008709097220 */ /* 0x000fe20000410000 */
[----:B--2---:R-:W-:Y:S01]  /*1cdb0*/  IMAD.IADD R4, R5, 0x1, R13 ;  /* 0x0000000105047824 */ /* 0x004fe200078e020d */
[----:B------:R-:W-:Y:S01]  /*1cdc0*/  F2FP.BF16.F32.PACK_AB R140, R141, R140 ;  /* 0x0000008c8d8c723e */ /* 0x000fe200000010ff */
[----:B------:R-:W-:Y:S01]  /*1cdd0*/  @!UP1 UIMAD UR7, UR8, UR7, UR13 ;  /* 0x00000007080792a4 */ /* 0x000fe2000f8e020d */
[----:B------:R-:W-:Y:S01]  /*1cde0*/  F2FP.BF16.F32.PACK_AB R142, R143, R142 ;  /* 0x0000008e8f8e723e */ /* 0x000fe200000010ff */
[----:B------:R-:W-:Y:S01]  /*1cdf0*/  @UP1 UIMAD UR7, UR16, UR5, UR15 ;  /* 0x00000005100712a4 */ /* 0x000fe2000f8e020f */
[----:B------:R-:W-:Y:S01]  /*1ce00*/  STS [R4], R148 ;  /* 0x0000009404007388 */ /* 0x000fe20000000800 */
[----:B------:R-:W-:Y:S01]  /*1ce10*/  F2FP.BF16.F32.PACK_AB R136, R137, R136 ;  /* 0x000000888988723e */ /* 0x000fe200000010ff */
[----:B----4-:R-:W-:Y:S01]  /*1ce20*/  @!UP2 UIMAD UR5, UR8, UR10, UR6 ;  /* 0x0000000a0805a2a4 */ /* 0x010fe2000f8e0206 */
[----:B-----5:R2:W4:Y:S01]  /*1ce30*/  @P4 MUFU.LG2 R11, R7 ;  /* 0x00000007000b4308 */ /* 0x0205220000000c00 */
[----:B------:R5:W-:Y:S01]  /*1ce40*/  STS [R4+0x400], R150 ;  /* 0x0004009604007388 */ /* 0x000be20000000800 */
[----:B------:R-:W-:Y:S01]  /*1ce50*/  F2FP.BF16.F32.PACK_AB R138, R139, R138 ;  /* 0x0000008a8b8a723e */ /* 0x000fe200000010ff */
[----:B------:R-:W-:Y:S01]  /*1ce60*/  @!UP0 UIMAD UR16, UR8, UR11, URZ ;  /* 0x0000000b081082a4 */ /* 0x000fe2000f8e02ff */
[----:B------:R-:W-:Y:S01]  /*1ce70*/  F2FP.BF16.F32.PACK_AB R10, R10, R132 ;  /* 0x000000840a0a723e */ /* 0x000fe200000010ff */
[----:B------:R-:W-:Y:S01]  /*1ce80*/  STS [R8], R144 ;  /* 0x0000009008007388 */ /* 0x000fe20000000800 */
[----:B------:R-:W-:Y:S01]  /*1ce90*/  F2FP.BF16.F32.PACK_AB R9, R9, R134 ;  /* 0x000000860909723e */ /* 0x000fe200000010ff */
[----:B------:R-:W-:Y:S01]  /*1cea0*/  @!UP1 UMOV UR10, UR12 ;  /* 0x0000000c000a9c82 */ /* 0x000fe20008000000 */
[----:B------:R-:W-:Y:S01]  /*1ceb0*/  @!UP2 UIMAD UR12, UR5, UR11, URZ ;  /* 0x0000000b050ca2a4 */ /* 0x000fe2000f8e02ff */
[----:B------:R5:W-:Y:S01]  /*1cec0*/  STS [R8+0x400], R146 ;  /* 0x0004009208007388 */ /* 0x000be20000000800 */
[----:B---3--:R-:W-:Y:S01]  /*1ced0*/  @P3 FMUL.FTZ R6, R6, 0.69314718246459960938 ;  /* 0x3f31721806063820 */ /* 0x008fe20000410000 */
[----:B------:R-:W-:Y:S01]  /*1cee0*/  @UP1 UMOV UR10, UR14 ;  /* 0x0000000e000a1c82 */ /* 0x000fe20008000000 */
[----:B-1----:R-:W-:Y:S01]  /*1cef0*/  @UP2 UIMAD UR12, UR6, UR4, UR16 ;  /* 0x00000004060c22a4 */ /* 0x002fe2000f8e0210 */
[----:B--2---:R-:W1:Y:S01]  /*1cf00*/  @P3 LDC R7, c[0x0][0x458] ;  /* 0x00011600ff073b82 */ /* 0x004e620000000800 */
[----:B----4-:R-:W-:Y:S01]  /*1cf10*/  @P4 FMUL.FTZ R11, R11, 0.69314718246459960938 ;  /* 0x3f3172180b0b4820 */ /* 0x010fe20000410000 */
[C---:B-----5:R-:W-:Y:S01]  /*1cf20*/  IADD3 R4, PT, PT, R5.reuse, R8, RZ ;  /* 0x0000000805047210 */ /* 0x060fe20007ffe0ff */
[----:B------:R-:W-:-:S04]  /*1cf30*/  IMAD.IADD R5, R5, 0x1, R12 ;  /* 0x0000000105057824 */ /* 0x000fc800078e020c */
[----:B------:R-:W-:Y:S01]  /*1cf40*/  STS [R4], R140 ;  /* 0x0000008c04007388 */ /* 0x000fe20000000800 */
[----:B------:R-:W2:Y:S03]  /*1cf50*/  @P4 LDC R8, c[0x0][0x458] ;  /* 0x00011600ff084b82 */ /* 0x000ea60000000800 */
[----:B------:R3:W-:Y:S04]  /*1cf60*/  STS [R4+0x400], R142 ;  /* 0x0004008e04007388 */ /* 0x0007e80000000800 */
[----:B------:R-:W-:Y:S04]  /*1cf70*/  STS [R12], R136 ;  /* 0x000000880c007388 */ /* 0x000fe80000000800 */
[----:B------:R-:W-:Y:S04]  /*1cf80*/  STS [R12+0x400], R138 ;  /* 0x0004008a0c007388 */ /* 0x000fe80000000800 */
[----:B------:R-:W-:Y:S04]  /*1cf90*/  STS [R5], R10 ;  /* 0x0000000a05007388 */ /* 0x000fe80000000800 */
[----:B------:R4:W-:Y:S01]  /*1cfa0*/  STS [R5+0x400], R9 ;  /* 0x0004000905007388 */ /* 0x0009e20000000800 */
[----:B---3--:R-:W-:Y:S01]  /*1cfb0*/  MOV R4, 0x7f800000 ;  /* 0x7f80000000047802 */ /* 0x008fe20000000f00 */
[----:B--2---:R-:W-:Y:S01]  /*1cfc0*/  @P4 FFMA.FTZ R4, R2, R8, R11 ;  /* 0x0000000802044223 */ /* 0x004fe2000001000b */
[----:B----4-:R-:W-:Y:S01]  /*1cfd0*/  MOV R5, 0x7f800000 ;  /* 0x7f80000000057802 */ /* 0x010fe20000000f00 */
[----:B-1----:R-:W-:Y:S01]  /*1cfe0*/  @P3 FFMA.FTZ R5, R0, R7, R6 ;  /* 0x0000000700053223 */ /* 0x002fe20000010006 */
        /* <DEDUP_REMOVED lines=14> */
.L_x_2274:
[----:B------:R-:W-:Y:S05]  /*1d0d0*/  BSYNC.RECONVERGENT B0 ;  /* 0x0000000000007941 */ /* 0x000fea0003800200 */
.L_x_2273:
[----:B------:R-:W2:Y:S01]  /*1d0e0*/  LDCU UR4, c[0x0][0x440] ;  /* 0x00008800ff0477ac */ /* 0x000ea20008000800 */
[----:B------:R-:W3:Y:S01]  /*1d0f0*/  LDC.64 R2, c[0x0][0x408] ;  /* 0x00010200ff027b82 */ /* 0x000ee20000000a00 */
[----:B------:R-:W-:Y:S01]  /*1d100*/  SHF.R.U32.HI R0, RZ, 0x3, R167 ;  /* 0x00000003ff007819 */ /* 0x000fe200000116a7 */
[----:B------:R-:W-:Y:S01]  /*1d110*/  IMAD.MOV.U32 R16, RZ, RZ, R166 ;  /* 0x000000ffff107224 */ /* 0x000fe200078e00a6 */
[----:B------:R-:W4:Y:S01]  /*1d120*/  LDS.128 R12, [R250] ;  /* 0x00000000fa0c7984 */ /* 0x000f220000000c00 */
[----:B------:R-:W-:Y:S01]  /*1d130*/  IMAD.MOV.U32 R17, RZ, RZ, RZ ;  /* 0x000000ffff117224 */ /* 0x000fe200078e00ff */
[----:B------:R-:W-:Y:S01]  /*1d140*/  BSSY.RECONVERGENT B0, `(.L_x_2275) ;  /* 0x0000028000007945 */ /* 0x000fe20003800200 */
        /* <DEDUP_REMOVED lines=13> */
[----:B------:R-:W-:-:S05]  /*1d220*/  MOV R18, UR4 ;  /* 0x0000000400127c02 */ /* 0x000fca0008000f00 */
        /* <DEDUP_REMOVED lines=9> */
[----:B------:R-:W-:-:S05]  /*1d2c0*/  @!P4 LEA.HI.X R5, R22, R5, R17, 0x1, P1 ;  /* 0x000000051605c211 */ /* 0x000fca00008f0c11 */
[----:B----4-:R2:W-:Y:S04]  /*1d2d0*/  @!P4 STG.E.128 desc[UR20][R4.64], R12 ;  /* 0x0000000c0400c986 */ /* 0x0105e8000c101d14 */
[----:B------:R2:W3:Y:S01]  /*1d2e0*/  LDS.128 R4, [R250+0x800] ;  /* 0x00080000fa047984 */ /* 0x0004e20000000c00 */
[----:B-1----:R-:W-:Y:S05]  /*1d2f0*/  @P3 BRA `(.L_x_2276) ;  /* 0x0000000000303947 */ /* 0x002fea0003800000 */
[----:B------:R-:W1:Y:S01]  /*1d300*/  LDCU.64 UR4, c[0x0][0x3f0] ;  /* 0x00007e00ff0477ac */ /* 0x000e620008000a00 */
[----:B--2---:R-:W-:Y:S01]  /*1d310*/  IADD3 R13, P1, PT, R0, 0x10, RZ ;  /* 0x00000010000d7810 */ /* 0x004fe20007f3e0ff */
[----:B------:R-:W-:Y:S01]  /*1d320*/  IMAD.MOV.U32 R14, RZ, RZ, R18 ;  /* 0x000000ffff0e7224 */ /* 0x000fe200078e0012 */
[----:B------:R-:W-:-:S03]  /*1d330*/  MOV R15, R21 ;  /* 0x00000015000f7202 */ /* 0x000fc60000000f00 */
[----:B------:R-:W-:Y:S02]  /*1d340*/  IMAD.X R12, RZ, RZ, RZ, P1 ;  /* 0x000000ffff0c7224 */ /* 0x000fe400008e06ff */
[----:B------:R-:W-:-:S04]  /*1d350*/  IMAD.WIDE.U32 R14, R13, R2, R14 ;  /* 0x000000020d0e7225 */ /* 0x000fc800078e000e */
[----:B------:R-:W-:-:S04]  /*1d360*/  IMAD R12, R12, R2, RZ ;  /* 0x000000020c0c7224 */ /* 0x000fc800078e02ff */
[----:B------:R-:W-:Y:S01]  /*1d370*/  IMAD R12, R13, R3, R12 ;  /* 0x000000030d0c7224 */ /* 0x000fe200078e020c */
[----:B-1----:R-:W-:-:S04]  /*1d380*/  LEA R16, P1, R14, UR4, 0x1 ;  /* 0x000000040e107c11 */ /* 0x002fc8000f8208ff */
[----:B------:R-:W-:-:S04]  /*1d390*/  IADD3 R12, PT, PT, R12, R15, RZ ;  /* 0x0000000f0c0c7210 */ /* 0x000fc80007ffe0ff */
[----:B------:R-:W-:-:S05]  /*1d3a0*/  LEA.HI.X R17, R14, UR5, R12, 0x1, P1 ;  /* 0x000000050e117c11 */ /* 0x000fca00088f0c0c */
[----:B---3--:R1:W-:Y:S02]  /*1d3b0*/  STG.E.128 desc[UR20][R16.64], R4 ;  /* 0x0000000410007986 */ /* 0x0083e4000c101d14 */
.L_x_2276:
[----:B------:R-:W-:Y:S05]  /*1d3c0*/  BSYNC.RECONVERGENT B0 ;  /* 0x0000000000007941 */ /* 0x000fea0003800200 */
.L_x_2275:
[----:B--2---:R-:W2:Y:S01]  /*1d3d0*/  LDS.128 R248, [R250+0x1000] ;  /* 0x00100000faf87984 */ /* 0x004ea20000000c00 */
[----:B------:R-:W-:Y:S04]  /*1d3e0*/  BSSY.RECONVERGENT B0, `(.L_x_2277) ;  /* 0x000000e000007945 */ /* 0x000fe80003800200 */
[----:B------:R-:W-:Y:S05]  /*1d3f0*/  @P2 BRA `(.L_x_2278) ;  /* 0x0000000000302947 */ /* 0x000fea0003800000 */
[----:B------:R-:W4:Y:S01]  /*1d400*/  LDCU.64 UR4, c[0x0][0x3f0] ;  /* 0x00007e00ff0477ac */ /* 0x000f220008000a00 */
[----:B-1-3--:R-:W-:Y:S01]  /*1d410*/  IADD3 R5, P1, PT, R0, 0x20, RZ ;  /* 0x0000002000057810 */ /* 0x00afe20007f3e0ff */
        /* <DEDUP_REMOVED lines=9> */
[----:B--2---:R4:W-:Y:S02]  /*1d4b0*/  STG.E.128 desc[UR20][R12.64], R248 ;  /* 0x000000f80c007986 */ /* 0x0049e4000c101d14 */
.L_x_2278:
[----:B------:R-:W-:Y:S05]  /*1d4c0*/  BSYNC.RECONVERGENT B0 ;  /* 0x0000000000007941 */ /* 0x000fea0003800200 */
.L_x_2277:
[----:B------:R-:W-:Y:S05]  /*1d4d0*/  @P0 EXIT ;  /* 0x000000000000094d */ /* 0x000fea0003800000 */
[----:B------:R-:W5:Y:S01]  /*1d4e0*/  LDCU.64 UR4, c[0x0][0x3f0] ;  /* 0x00007e00ff0477ac */ /* 0x000f620008000a00 */
[----:B-1-3--:R-:W-:Y:S02]  /*1d4f0*/  IADD3 R4, P0, PT, R0, 0x30, RZ ;  /* 0x0000003000047810 */ /* 0x00afe40007f1e0ff */
        /* <DEDUP_REMOVED lines=10> */
.L_x_2279:
        /* <DEDUP_REMOVED lines=14> */
.L_x_7145:


//--------------------- .text._ZN5flash24flash_fwd_splitkv_kernelI23Flash_fwd_kernel_traitsILi64ELi64ELi256ELi4ELb0ELb0EN7cutlass10bfloat16_tE19Flash_kernel_traitsILi64ELi64ELi256ELi4ES3_EELb1ELb0ELb0ELb0ELb1ELb0ELb0ELb1EEEvNS_16Flash_fwd_paramsE --------------------------
	.section	.text._ZN5flash24flash_fwd_splitkv_kernelI23Flash_fwd_kernel_traitsILi64ELi64ELi256ELi4ELb0ELb0EN7cutlass10bfloat16_tE19Flash_kernel_traitsILi64ELi64ELi256ELi4ES3_EELb1ELb0ELb0ELb0ELb1ELb0ELb0ELb1EEEvNS_16Flash_fwd_paramsE,"ax",@progbits
	.align	128
        .global         _ZN5flash24flash_fwd_splitkv_kernelI23Flash_fwd_kernel_traitsILi64ELi64ELi256ELi4ELb0ELb0EN7cutlass10bfloat16_tE19Flash_kernel_traitsILi64ELi64ELi256ELi4ES3_EELb1ELb0ELb0ELb0ELb1ELb0ELb0ELb1EEEvNS_16Flash_fwd_paramsE
        .type           _ZN5flash24flash_fwd_splitkv_kernelI23Flash_fwd_kernel_traitsILi64ELi64ELi256ELi4ELb0ELb0EN7cutlass10bfloat16_tE19Flash_kernel_traitsILi64ELi64ELi256ELi4ES3_EELb1ELb0ELb0ELb0ELb1ELb0ELb0ELb1EEEvNS_16Flash_fwd_paramsE,@function
        .size           _ZN5flash24flash_fwd_splitkv_kernelI23Flash_fwd_kernel_traitsILi64ELi64ELi256ELi4ELb0ELb0EN7cutlass10bfloat16_tE19Flash_kernel_traitsILi64ELi64ELi256ELi4ES3_EELb1ELb0ELb0ELb0ELb1ELb0ELb0ELb1EEEvNS_16Flash_fwd_paramsE,(.L_x_7146 - _ZN5flash24flash_fwd_splitkv_kernelI23Flash_fwd_kernel_traitsILi64ELi64ELi256ELi4ELb0ELb0EN7cutlass10bfloat16_tE19Flash_kernel_traitsILi64ELi64ELi256ELi4ES3_EELb1ELb0ELb0ELb0ELb1ELb0ELb0ELb1EEEvNS_16Flash_fwd_paramsE)
        .other          _ZN5flash24flash_fwd_splitkv_kernelI23Flash_fwd_kernel_traitsILi64ELi64ELi256ELi4ELb0ELb0EN7cutlass10bfloat16_tE19Flash_kernel_traitsILi64ELi64ELi256ELi4ES3_EELb1ELb0ELb0ELb0ELb1ELb0ELb0ELb1EEEvNS_16Flash_fwd_paramsE,@"STO_CUDA_ENTRY STV_DEFAULT"
_ZN5flash24flash_fwd_splitkv_kernelI23Flash_fwd_kernel_traitsILi64ELi64ELi256ELi4ELb0ELb0EN7cutlass10bfloat16_tE19Flash_kernel_traitsILi64ELi64ELi256ELi4ES3_EELb1ELb0ELb0ELb0ELb1ELb0ELb0ELb1EEEvNS_16Flash_fwd_paramsE:
.text._ZN5flash24flash_fwd_splitkv_kernelI23Flash_fwd_kernel_traitsILi64ELi64ELi256ELi4ELb0ELb0EN7cutlass10bfloat16_tE19Flash_kernel_traitsILi64ELi64ELi256ELi4ES3_EELb1ELb0ELb0ELb0ELb1ELb0ELb0ELb1EEEvNS_16Flash_fwd_paramsE:
        /* <DEDUP_REMOVED lines=51> */
.L_x_2280:
        /* <DEDUP_REMOVED lines=29> */
[----:B------:R-:W1:Y:S01]  /*0500*/  LDC.64 R2, c[0x0][0x408] ;  /* 0x00010200ff027b82 */ /* 0x000e620000000a00 */
[----:B------:R-:W-:Y:S01]  /*0510*/  IADD3 R231, PT, PT, -R70, R231, RZ ;  /* 0x000000e746e77210 */ /* 0x000fe20007ffe1ff */
[----:B------:R-:W2:Y:S01]  /*0520*/  LDCU.64 UR6, c[0x0][0x410] ;  /* 0x00008200ff0677ac */ /* 0x000ea20008000a00 */
[----:B------:R-:W-:Y:S01]  /*0530*/  SHF.R.U32.HI R0, RZ, 0x3, R68 ;  /* 0x00000003ff007819 */ /* 0x000fe20000011644 */
[----:B------:R-:W-:Y:S01]  /*0540*/  BSSY.RECONVERGENT B0, `(.L_x_2282) ;  /* 0x000002f000007945 */ /* 0x000fe20003800200 */
[----:B------:R-:W-:Y:S01]  /*0550*/  SHF.L.U32 R4, R68, 0x3, RZ ;  /* 0x0000000344047819 */ /* 0x000fe200000006ff */
[----:B------:R-:W3:Y:S01]  /*0560*/  LDCU UR8, c[0x0][0x3e0] ;  /* 0x00007c00ff0877ac */ /* 0x000ee20008000800 */
[C---:B------:R-:W-:Y:S01]  /*0570*/  ISETP.GE.AND P0, PT, R0.reuse, R231, PT ;  /* 0x000000e70000720c */ /* 0x040fe20003f06270 */
[C---:B------:R-:W-:Y:S01]  /*0580*/  VIADD R16, R0.reuse, 0x10 ;  /* 0x0000001000107836 */ /* 0x040fe20000000000 */
[----:B------:R-:W-:-:S03]  /*0590*/  IADD3 R14, PT, PT, R0, 0x20, RZ ;  /* 0x00000020000e7810 */ /* 0x000fc60007ffe0ff */
[----:B------:R-:W4:Y:S01]  /*05a0*/  @!P1 LDC.64 R8, c[0x0][0x400] ;  /* 0x00010000ff089b82 */ /* 0x000f220000000a00 */
[-C--:B------:R-:W-:Y:S02]  /*05b0*/  ISETP.GE.AND P3, PT, R16, R231.reuse, PT ;  /* 0x000000e71000720c */ /* 0x080fe40003f66270 */
[----:B------:R-:W-:Y:S01]  /*05c0*/  ISETP.GE.AND P4, PT, R14, R231, PT ;  /* 0x000000e70e00720c */ /* 0x000fe20003f86270 */
[----:B-1----:R-:W-:-:S04]  /*05d0*/  @P1 IMAD.WIDE.U32 R12, R230, R2, RZ ;  /* 0x00000002e60c1225 */ /* 0x002fc800078e00ff */
[----:B---3--:R-:W-:Y:S02]  /*05e0*/  IMAD R5, R5, UR8, R6 ;  /* 0x0000000805057c24 */ /* 0x008fe4000f8e0206 */
[C---:B----4-:R-:W-:Y:S01]  /*05f0*/  @!P1 IMAD.WIDE.U32 R10, R7.reuse, R8, RZ ;  /* 0x00000008070a9225 */ /* 0x050fe200078e00ff */
[----:B------:R-:W-:Y:S02]  /*0600*/  LOP3.LUT R8, R4, 0x38, RZ, 0xc0, !PT ;  /* 0x0000003804087812 */ /* 0x000fe400078ec0ff */
[----:B------:R-:W-:Y:S01]  /*0610*/  @P1 MOV R10, R12 ;  /* 0x0000000c000a1202 */ /* 0x000fe20000000f00 */
[----:B------:R-:W-:Y:S01]  /*0620*/  @!P1 IMAD R4, R7, R9, R11 ;  /* 0x0000000907049224 */ /* 0x000fe200078e020b */
[----:B------:R-:W-:Y:S01]  /*0630*/  IADD3 R12, PT, PT, R0, 0x30, RZ ;  /* 0x00000030000c7810 */ /* 0x000fe20007ffe0ff */
[----:B------:R-:W-:Y:S02]  /*0640*/  IMAD.MOV.U32 R9, RZ, RZ, RZ ;  /* 0x000000ffff097224 */ /* 0x000fe400078e00ff */
[----:B------:R-:W-:Y:S01]  /*0650*/  @P1 IMAD R4, R230, R3, R13 ;  /* 0x00000003e6041224 */ /* 0x000fe200078e020d */
[----:B------:R-:W-:Y:S01]  /*0660*/  ISETP.GE.AND P5, PT, R12, R231, PT ;  /* 0x000000e70c00720c */ /* 0x000fe20003fa6270 */
[----:B------:R-:W-:-:S04]  /*0670*/  IMAD.WIDE.U32 R8, R70, R2, R8 ;  /* 0x0000000246087225 */ /* 0x000fc800078e0008 */
[----:B------:R-:W-:Y:S01]  /*0680*/  IMAD R7, R70, R3, R9 ;  /* 0x0000000346077224 */ /* 0x000fe200078e0209 */
[----:B------:R-:W-:Y:S02]  /*0690*/  IADD3 R10, P1, PT, R10, R8, RZ ;  /* 0x000000080a0a7210 */ /* 0x000fe40007f3e0ff */
[----:B------:R-:W1:Y:S03]  /*06a0*/  @!P0 LDC.64 R8, c[0x0][0x3f0] ;  /* 0x0000fc00ff088b82 */ /* 0x000e660000000a00 */
[----:B------:R-:W-:Y:S02]  /*06b0*/  IMAD.X R11, R4, 0x1, R7, P1 ;  /* 0x00000001040b7824 */ /* 0x000fe400008e0607 */
[C---:B--2---:R-:W-:Y:S01]  /*06c0*/  IMAD.WIDE.U32 R10, R6.reuse, UR6, R10 ;  /* 0x00000006060a7c25 */ /* 0x044fe2000f8e000a */
[----:B------:R-:W2:Y:S03]  /*06d0*/  LDCU UR6, c[0x0][0x434] ;  /* 0x00008680ff0677ac */ /* 0x000ea60008000800 */
[----:B------:R-:W-:Y:S01]  /*06e0*/  IMAD R7, R6, UR7, R11 ;  /* 0x0000000706077c24 */ /* 0x000fe2000f8e020b */
[----:B------:R-:W-:-:S05]  /*06f0*/  @!P0 MOV R6, R10 ;  /* 0x0000000a00068202 */ /* 0x000fca0000000f00 */
[----:B------:R-:W-:-:S04]  /*0700*/  @!P0 IMAD.WIDE.U32 R18, R0, R2, R6 ;  /* 0x0000000200128225 */ /* 0x000fc800078e0006 */
[----:B------:R-:W-:Y:S01]  /*0710*/  @!P0 IMAD R4, R0, R3, R19 ;  /* 0x0000000300048224 */ /* 0x000fe200078e0213 */
[----:B-1----:R-:W-:Y:S01]  /*0720*/  @!P0 LEA R8, P1, R18, R8, 0x1 ;  /* 0x0000000812088211 */ /* 0x002fe200078208ff */
[----:B--2---:R-:W-:-:S03]  /*0730*/  IMAD R5, R5, UR6, R70 ;  /* 0x0000000605057c24 */ /* 0x004fc6000f8e0246 */
        /* <DEDUP_REMOVED lines=15> */
.L_x_2283:
[----:B------:R-:W-:Y:S05]  /*0830*/  BSYNC.RECONVERGENT B0 ;  /* 0x0000000000007941 */ /* 0x000fea0003800200 */
.L_x_2282:
        /* <DEDUP_REMOVED lines=14> */
.L_x_2285:
[----:B------:R-:W-:Y:S05]  /*0920*/  BSYNC.RECONVERGENT B0 ;  /* 0x0000000000007941 */ /* 0x000fea0003800200 */
.L_x_2284:
[----:B------:R-:W-:Y:S04]  /*0930*/  BSSY.RECONVERGENT B0, `(.L_x_2286) ;  /* 0x000000d000007945 */ /* 0x000fe80003800200 */
[----:B------:R-:W-:Y:S05]  /*0940*/  @P5 BRA `(.L_x_2287) ;  /* 0x00000000002c5947 */ /* 0x000fea0003800000 */
[----:B------:R-:W4:Y:S01]  /*0950*/  LDCU.64 UR6, c[0x0][0x3f0] ;  /* 0x00007e00ff0677ac */ /* 0x000f220008000a00 */
[----:B-123--:R-:W-:Y:S02]  /*0960*/  IADD3 R9, P0, PT, R0, 0x30, RZ ;  /* 0x0000003000097810 */ /* 0x00efe40007f1e0ff */
        /* <DEDUP_REMOVED lines=9> */
.L_x_2287:
[----:B------:R-:W-:Y:S05]  /*0a00*/  BSYNC.RECONVERGENT B0 ;  /* 0x0000000000007941 */ /* 0x000fea0003800200 */
.L_x_2286:
        /* <DEDUP_REMOVED lines=9> */
[----:B----4-:R-:W-:Y:S02]  /*0aa0*/  @!P2 IMAD.MOV.U32 R3, RZ, RZ, 0x7f800000 ;  /* 0x7f800000ff03a424 */ /* 0x010fe400078e00ff */
        /* <DEDUP_REMOVED lines=10> */
.L_x_2281:
        /* <DEDUP_REMOVED lines=10> */
.L_x_2288:
        /* <DEDUP_REMOVED lines=103> */
.L_x_2289:
        /* <DEDUP_REMOVED lines=15> */
.L_x_2291:
[----:B------:R-:W2:Y:S01]  /*1350*/  LDC.64 R10, c[0x0][0x3b8] ;  /* 0x0000ee00ff0a7b82 */ /* 0x000ea20000000a00 */
[----:B-1----:R-:W-:-:S05]  /*1360*/  IADD3 R2, PT, PT, R0, R9, RZ ;  /* 0x0000000900027210 */ /* 0x002fca0007ffe0ff */
[C---:B--2---:R-:W-:Y:S02]  /*1370*/  IMAD R17, R2.reuse, R11, RZ ;  /* 0x0000000b02117224 */ /* 0x044fe400078e02ff */
[----:B------:R-:W-:-:S05]  /*1380*/  IMAD.WIDE.U32 R2, R2, R10, RZ ;  /* 0x0000000a02027225 */ /* 0x000fca00078e00ff */
[----:B------:R-:W-:Y:S02]  /*1390*/  IADD3 R17, PT, PT, R3, R17, RZ ;  /* 0x0000001103117210 */ /* 0x000fe40007ffe0ff */
[----:B------:R-:W-:Y:S02]  /*13a0*/  MOV R16, R2 ;  /* 0x0000000200107202 */ /* 0x000fe40000000f00 */
.L_x_2292:
        /* <DEDUP_REMOVED lines=14> */
.L_x_2293:
[----:B------:R-:W1:Y:S01]  /*1490*/  LDC.64 R2, c[0x0][0x3c0] ;  /* 0x0000f000ff027b82 */ /* 0x000e620000000a00 */
[----:B------:R-:W-:-:S05]  /*14a0*/  IADD3 R0, PT, PT, R0, R9, RZ ;  /* 0x0000000900007210 */ /* 0x000fca0007ffe0ff */
[C---:B-1----:R-:W-:Y:S02]  /*14b0*/  IMAD R19, R0.reuse, R3, RZ ;  /* 0x0000000300137224 */ /* 0x042fe400078e02ff */
[----:B-----5:R-:W-:-:S05]  /*14c0*/  IMAD.WIDE.U32 R4, R0, R2, RZ ;  /* 0x0000000200047225 */ /* 0x020fca00078e00ff */
[----:B------:R-:W-:Y:S02]  /*14d0*/  IADD3 R19, PT, PT, R5, R19, RZ ;  /* 0x0000001305137210 */ /* 0x000fe40007ffe0ff */
[----:B------:R-:W-:-:S07]  /*14e0*/  MOV R18, R4 ;  /* 0x0000000400127202 */ /* 0x000fce0000000f00 */
.L_x_2294:
        /* <DEDUP_REMOVED lines=46> */
.L_x_2290:
        /* <DEDUP_REMOVED lines=29> */
[----:B------:R-:W-:-:S04]  /*19a0*/  IMAD.WIDE.U32 R20, R160, R10, R20 ;  /* 0x0000000aa0147225 */ /* 0x000fc800078e0014 */
[----:B------:R-:W-:Y:S02]  /*19b0*/  IMAD.X R17, RZ, RZ, R17, P0 ;  /* 0x000000ffff117224 */ /* 0x000fe400000e0611 */
[----:B------:R-:W-:-:S04]  /*19c0*/  IMAD.WIDE.U32 R18, R160, R2, R22 ;  /* 0x00000002a0127225 */ /* 0x000fc800078e0016 */
[----:B------:R-:W-:Y:S01]  /*19d0*/  IMAD.WIDE.U32 R16, R6, UR6, R16 ;  /* 0x0000000606107c25 */ /* 0x000fe2000f8e0010 */
[----:B------:R-:W-:-:S03]  /*19e0*/  SHF.L.U32 R78, R18, 0x1, RZ ;  /* 0x00000001124e7819 */ /* 0x000fc600000006ff */
[----:B------:R-:W-:Y:S01]  /*19f0*/  IMAD R17, R6, UR7, R17 ;  /* 0x0000000706117c24 */ /* 0x000fe2000f8e0211 */
[----:B------:R-:W2:Y:S01]  /*1a00*/  LDCU.64 UR6, c[0x0][0x390] ;  /* 0x00007200ff0677ac */ /* 0x000ea20008000a00 */
[-C--:B------:R-:W-:Y:S02]  /*1a10*/  IMAD R6, R15, R158.reuse, RZ ;  /* 0x0000009e0f067224 */ /* 0x080fe400078e02ff */
[----:B------:R-:W-:Y:S02]  /*1a20*/  IMAD R81, R160, R11, R21 ;  /* 0x0000000ba0517224 */ /* 0x000fe400078e0215 */
[----:B------:R-:W-:Y:S01]  /*1a30*/  IMAD R75, R14, R159, R6 ;  /* 0x0000009f0e4b7224 */ /* 0x000fe200078e0206 */
[----:B------:R-:W-:Y:S01]  /*1a40*/  SHF.R.S32.HI R6, RZ, 0x1f, R67 ;  /* 0x0000001fff067819 */ /* 0x000fe20000011443 */
[----:B------:R-:W-:Y:S01]  /*1a50*/  IMAD R77, R160, R3, R19 ;  /* 0x00000003a04d7224 */ /* 0x000fe200078e0213 */
[----:B-1----:R-:W-:Y:S01]  /*1a60*/  LEA.HI R11, R5, R5, RZ, 0x1 ;  /* 0x00000005050b7211 */ /* 0x002fe200078f08ff */
[----:B------:R-:W-:Y:S01]  /*1a70*/  IMAD.SHL.U32 R15, R68, 0x4, RZ ;  /* 0x00000004440f7824 */ /* 0x000fe200078e00ff */
        /* <DEDUP_REMOVED lines=12> */
[----:B------:R-:W-:Y:S01]  /*1b40*/  SHF.L.U64.HI R81, R20, 0x1, R81 ;  /* 0x0000000114517819 */ /* 0x000fe20000010251 */
[----:B------:R-:W-:Y:S01]  /*1b50*/  IMAD.MOV.U32 R235, RZ, RZ, R77 ;  /* 0x000000ffffeb7224 */ /* 0x000fe200078e004d */
[----:B----4-:R-:W-:Y:S01]  /*1b60*/  IADD3 R80, P1, PT, R80, UR8, RZ ;  /* 0x0000000850507c10 */ /* 0x010fe2000ff3e0ff */
[--C-:B------:R-:W-:Y:S01]  /*1b70*/  IMAD.IADD R130, R15, 0x1, R132.reuse ;  /* 0x000000010f827824 */ /* 0x100fe200078e0284 */
[----:B------:R-:W-:-:S02]  /*1b80*/  SHF.R.S32.HI R112, RZ, 0x1f, R132 ;  /* 0x0000001fff707819 */ /* 0x000fc40000011484 */
[----:B------:R-:W-:Y:S01]  /*1b90*/  IADD3.X R81, PT, PT, R81, UR9, RZ, P1, !PT ;  /* 0x0000000951517c10 */ /* 0x000fe20008ffe4ff */
[----:B------:R-:W-:Y:S01]  /*1ba0*/  IMAD.MOV.U32 R232, RZ, RZ, R80 ;  /* 0x000000ffffe87224 */ /* 0x000fe200078e0050 */
[----:B------:R-:W-:Y:S02]  /*1bb0*/  SHF.R.S32.HI R111, RZ, 0x1f, R130 ;  /* 0x0000001fff6f7819 */ /* 0x000fe40000011482 */
[----:B------:R-:W-:Y:S02]  /*1bc0*/  MOV R233, R81 ;  /* 0x0000005100e97202 */ /* 0x000fe40000000f00 */
[----:B------:R-:W-:Y:S01]  /*1bd0*/  IADD3 R75, PT, PT, R159, R75, RZ ;  /* 0x0000004b9f4b7210 */ /* 0x000fe20007ffe0ff */
[----:B---3--:R-:W-:Y:S06]  /*1be0*/  @P0 BRA `(.L_x_2295) ;  /* 0x000000c000280947 */ /* 0x008fec0003800000 */
[----:B------:R-:W1:Y:S01]  /*1bf0*/  LDC.64 R2, c[0x0][0x4a0] ;  /* 0x00012800ff027b82 */ /* 0x000e620000000a00 */
[----:B------:R-:W2:Y:S01]  /*1c00*/  LDCU.128 UR8, c[0x0][0x490] ;  /* 0x00009200ff0877ac */ /* 0x000ea20008000c00 */
[----:B------:R-:W-:Y:S01]  /*1c10*/  IMAD.MOV.U32 R13, RZ, RZ, RZ ;  /* 0x000000ffff0d7224 */ /* 0x000fe200078e00ff */
[C---:B------:R-:W-:Y:S01]  /*1c20*/  SHF.L.U32 R115, R11.reuse, 0x6, RZ ;  /* 0x000000060b737819 */ /* 0x040fe200000006ff */
[----:B------:R-:W-:Y:S01]  /*1c30*/  @!P3 IMAD.MOV R0, RZ, RZ, -R0 ;  /* 0x000000ffff00b224 */ /* 0x000fe200078e0a00 */
[----:B------:R-:W3:Y:S01]  /*1c40*/  LDCU.128 UR16, c[0x0][0x4b0] ;  /* 0x00009600ff1077ac */ /* 0x000ee20008000c00 */
[C---:B------:R-:W-:Y:S01]  /*1c50*/  IMAD.SHL.U32 R155, R11.reuse, 0x10, RZ ;  /* 0x000000100b9b7824 */ /* 0x040fe200078e00ff */
[----:B------:R-:W-:Y:S01]  /*1c60*/  VIMNMX R74, PT, PT, RZ, R5, !PT ;  /* 0x00000005ff4a7248 */ /* 0x000fe20007fe0100 */
[----:B------:R-:W4:Y:S01]  /*1c70*/  LDC.64 R90, c[0x0][0x4a8] ;  /* 0x00012a00ff5a7b82 */ /* 0x000f220000000a00 */
[----:B------:R-:W4:Y:S01]  /*1c80*/  LDCU.128 UR12, c[0x0][0x4c0] ;  /* 0x00009800ff0c77ac */ /* 0x000f220008000c00 */
[----:B------:R-:W-:Y:S01]  /*1c90*/  SEL R4, R4, R0, !P2 ;  /* 0x0000000004047207 */ /* 0x000fe20005000000 */
[----:B-----5:R-:W-:Y:S01]  /*1ca0*/  IMAD.IADD R0, R76, 0x1, R9 ;  /* 0x000000014c007824 */ /* 0x020fe200078e0209 */
[----:B------:R-:W-:Y:S01]  /*1cb0*/  SHF.R.S32.HI R9, RZ, 0x1f, R67 ;  /* 0x0000001fff097819 */ /* 0x000fe20000011443 */
[----:B------:R-:W4:Y:S01]  /*1cc0*/  LDCU.64 UR6, c[0x0][0x488] ;  /* 0x00009100ff0677ac */ /* 0x000f220008000a00 */
[C---:B------:R-:W-:Y:S01]  /*1cd0*/  IMAD R129, R11.reuse, 0x30, RZ ;  /* 0x000000300b817824 */ /* 0x040fe200078e02ff */
[C---:B------:R-:W-:Y:S01]  /*1ce0*/  IADD3 R73, PT, PT, R160.reuse, 0x10, RZ ;  /* 0x00000010a0497810 */ /* 0x040fe20007ffe0ff */
[C---:B------:R-:W-:Y:S01]  /*1cf0*/  IMAD R128, R11.reuse, 0x50, RZ ;  /* 0x000000500b807824 */ /* 0x040fe200078e02ff */
[----:B------:R-:W-:Y:S01]  /*1d00*/  UMOV UR21, URZ ;  /* 0x000000ff00157c82 */ /* 0x000fe20008000000 */
[----:B------:R-:W-:Y:S01]  /*1d10*/  IMAD R127, R11, 0x60, RZ ;  /* 0x000000600b7f7824 */ /* 0x000fe200078e02ff */
[C---:B------:R-:W-:Y:S01]  /*1d20*/  IADD3 R153, PT, PT, R160.reuse, 0x40, RZ ;  /* 0x00000040a0997810 */ /* 0x040fe20007ffe0ff */
[----:B--2---:R-:W-:Y:S01]  /*1d30*/  IMAD.WIDE.U32 R18, R7, UR10, R12 ;  /* 0x0000000a07127c25 */ /* 0x004fe2000f8e000c */
[----:B------:R-:W-:Y:S01]  /*1d40*/  IADD3 R149, PT, PT, R160, 0x60, RZ ;  /* 0x00000060a0957810 */ /* 0x000fe20007ffe0ff */
[----:B---3--:R-:W-:-:S02]  /*1d50*/  USHF.L.U64.HI UR20, UR16, 0x5, UR17 ;  /* 0x0000000510147899 */ /* 0x008fc40008010211 */
[----:B-1----:R-:W-:Y:S01]  /*1d60*/  IMAD.WIDE.U32 R14, R7, R2, R12 ;  /* 0x00000002070e7225 */ /* 0x002fe200078e000c */
[----:B------:R-:W-:Y:S02]  /*1d70*/  IADD3 R2, P0, PT, -R67, R160, RZ ;  /* 0x000000a043027210 */ /* 0x000fe40007f1e1ff */
[----:B------:R-:W-:Y:S01]  /*1d80*/  LOP3.LUT R145, R160, 0x80, RZ, 0xfc, !PT ;  /* 0x00000080a0917812 */ /* 0x000fe200078efcff */
[C---:B------:R-:W-:Y:S01]  /*1d90*/  IMAD R15, R7.reuse, R3, R15 ;  /* 0x00000003070f7224 */ /* 0x040fe200078e020f */
[----:B------:R-:W-:Y:S01]  /*1da0*/  SHF.R.S32.HI R3, RZ, 0x1f, R4 ;  /* 0x0000001fff037819 */ /* 0x000fe20000011404 */
[----:B------:R-:W-:Y:S01]  /*1db0*/  IMAD R19, R7, UR11, R19 ;  /* 0x0000000b07137c24 */ /* 0x000fe2000f8e0213 */
[----:B------:R-:W-:Y:S01]  /*1dc0*/  IADD3.X R9, PT, PT, RZ, ~R9, RZ, P0, !PT ;  /* 0x80000009ff097210 */ /* 0x000fe200007fe4ff */
[----:B------:R-:W-:Y:S01]  /*1dd0*/  IMAD.WIDE.U32 R16, R76, UR16, R14 ;  /* 0x000000104c107c25 */ /* 0x000fe2000f8e000e */
[----:B------:R-:W1:Y:S01]  /*1de0*/  LDCU.64 UR10, c[0x0][0x4d0] ;  /* 0x00009a00ff0a77ac */ /* 0x000e620008000a00 */
[----:B----4-:R-:W-:-:S02]  /*1df0*/  SHF.L.U64.HI R94, R90, 0x4, R91 ;  /* 0x000000045a5e7819 */ /* 0x010fc4000001025b */
[C---:B------:R-:W-:Y:S01]  /*1e00*/  IMAD R7, R3.reuse, UR12, RZ ;  /* 0x0000000c03077c24 */ /* 0x040fe2000f8e02ff */
[----:B------:R-:W-:Y:S01]  /*1e10*/  SHF.L.U32 R95, R90, 0x4, RZ ;  /* 0x000000045a5f7819 */ /* 0x000fe200000006ff */
[----:B------:R-:W-:Y:S01]  /*1e20*/  IMAD R17, R76, UR17, R17 ;  /* 0x000000114c117c24 */ /* 0x000fe2000f8e0211 */
[----:B------:R-:W-:Y:S01]  /*1e30*/  IADD3 R143, PT, PT, R160, 0x90, RZ ;  /* 0x00000090a08f7810 */ /* 0x000fe20007ffe0ff */
[----:B------:R-:W-:Y:S01]  /*1e40*/  IMAD.WIDE.U32 R14, R76, R90, R18 ;  /* 0x0000005a4c0e7225 */ /* 0x000fe200078e0012 */
[C---:B------:R-:W-:Y:S02]  /*1e50*/  IADD3 R139, PT, PT, R160.reuse, 0xb0, RZ ;  /* 0x000000b0a08b7810 */ /* 0x040fe40007ffe0ff */
[----:B------:R-:W-:Y:S01]  /*1e60*/  IADD3 R135, PT, PT, R160, 0xd0, RZ ;  /* 0x000000d0a0877810 */ /* 0x000fe20007ffe0ff */
[----:B------:R-:W-:Y:S01]  /*1e70*/  IMAD R18, R4, UR13, R7 ;  /* 0x0000000d04127c24 */ /* 0x000fe2000f8e0207 */
[----:B------:R-:W-:Y:S01]  /*1e80*/  IADD3 R131, PT, PT, R160, 0xf0, RZ ;  /* 0x000000f0a0837810 */ /* 0x000fe20007ffe0ff */
[----:B------:R-:W-:Y:S01]  /*1e90*/  IMAD.WIDE.U32 R6, R4, UR12, R16 ;  /* 0x0000000c04067c25 */ /* 0x000fe2000f8e0010 */
[----:B------:R-:W-:Y:S01]  /*1ea0*/  MOV R114, R76 ;  /* 0x0000004c00727202 */ /* 0x000fe20000000f00 */
[----:B------:R-:W2:Y:S01]  /*1eb0*/  LDCU.64 UR12, c[0x0][0x4e0] ;  /* 0x00009c00ff0c77ac */ /* 0x000ea20008000a00 */
[----:B------:R-:W-:Y:S01]  /*1ec0*/  SHF.R.S32.HI R110, RZ, 0x1f, R155 ;  /* 0x0000001fff6e7819 */ /* 0x000fe2000001149b */
[----:B------:R-:W-:Y:S01]  /*1ed0*/  IMAD R3, R3, UR18, RZ ;  /* 0x0000001203037c24 */ /* 0x000fe2000f8e02ff */
[----:B------:R-:W-:Y:S01]  /*1ee0*/  IADD3 R19, PT, PT, R7, R18, RZ ;  /* 0x0000001207137210 */ /* 0x000fe20007ffe0ff */
[----:B------:R-:W-:Y:S01]  /*1ef0*/  IMAD R7, R0, R11, RZ ;  /* 0x0000000b00077224 */ /* 0x000fe200078e02ff */
[----:B------:R-:W-:Y:S01]  /*1f00*/  SHF.R.S32.HI R108, RZ, 0x1f, R129 ;  /* 0x0000001fff6c7819 */ /* 0x000fe20000011481 */
[----:B------:R-:W-:Y:S01]  /*1f10*/  IMAD R16, R4, UR19, R3 ;  /* 0x0000001304107c24 */ /* 0x000fe2000f8e0203 */
[----:B------:R-:W-:Y:S01]  /*1f20*/  USHF.L.U32 UR19, UR16, 0x8, URZ ;  /* 0x0000000810137899 */ /* 0x000fe200080006ff */
[-C--:B------:R-:W-:Y:S01]  /*1f30*/  IMAD R15, R76, R91.reuse, R15 ;  /* 0x0000005b4c0f7224 */ /* 0x080fe200078e020f */
[----:B------:R-:W-:Y:S01]  /*1f40*/  SHF.R.S32.HI R3, RZ, 0x1f, R7 ;  /* 0x0000001fff037819 */ /* 0x000fe20000011407 */
[----:B------:R-:W-:Y:S01]  /*1f50*/  IMAD.MOV.U32 R18, RZ, RZ, R6 ;  /* 0x000000ffff127224 */ /* 0x000fe200078e0006 */
[C---:B------:R-:W-:Y:S01]  /*1f60*/  IADD3 R84, P0, PT, R7.reuse, R130, RZ ;  /* 0x0000008207547210 */ /* 0x040fe20007f1e0ff */
[----:B------:R-:W-:Y:S01]  /*1f70*/  IMAD.WIDE.U32 R14, R4, UR18, R14 ;  /* 0x00000012040e7c25 */ /* 0x000fe2000f8e000e */
[----:B------:R-:W-:Y:S01]  /*1f80*/  IADD3 R56, P1, PT, R7, R132, RZ ;  /* 0x0000008407387210 */ /* 0x000fe20007f3e0ff */
[----:B------:R-:W-:Y:S01]  /*1f90*/  USHF.L.U32 UR18, UR16, 0x5, URZ ;  /* 0x0000000510127899 */ /* 0x000fe200080006ff */
[----:B------:R-:W-:Y:S01]  /*1fa0*/  SHF.R.S32.HI R107, RZ, 0x1f, R115 ;  /* 0x0000001fff6b7819 */ /* 0x000fe20000011473 */
[----:B------:R-:W-:Y:S01]  /*1fb0*/  IMAD.X R85, R3, 0x1, R111, P0 ;  /* 0x0000000103557824 */ /* 0x000fe200000e066f */
[----:B------:R-:W-:Y:S01]  /*1fc0*/  IADD3 R17, PT, PT, R15, R16, RZ ;  /* 0x000000100f117210 */ /* 0x000fe20007ffe0ff */
[----:B------:R-:W-:Y:S01]  /*1fd0*/  IMAD.X R3, R3, 0x1, R112, P1 ;  /* 0x0000000103037824 */ /* 0x000fe200008e0670 */
[----:B------:R-:W-:Y:S01]  /*1fe0*/  MOV R16, R14 ;  /* 0x0000000e00107202 */ /* 0x000fe20000000f00 */
[C---:B------:R-:W-:Y:S01]  /*1ff0*/  IMAD R83, R9.reuse, UR16, RZ ;  /* 0x0000001009537c24 */ /* 0x040fe2000f8e02ff */
[----:B------:R-:W-:Y:S01]  /*2000*/  SHF.L.U64.HI R85, R84, 0x1, R85 ;  /* 0x0000000154557819 */ /* 0x000fe20000010255 */
[----:B------:R-:W-:Y:S01]  /*2010*/  IMAD.WIDE.U32 R6, R2, UR16, R18 ;  /* 0x0000001002067c25 */ /* 0x000fe2000f8e0012 */
[C---:B------:R-:W-:Y:S01]  /*2020*/  SHF.L.U64.HI R0, R56.reuse, 0x1, R3 ;  /* 0x0000000138007819 */ /* 0x040fe20000010203 */
[----:B------:R-:W3:Y:S01]  /*2030*/  LDCU UR16, c[0x0][0x450] ;  /* 0x00008a00ff1077ac */ /* 0x000ee20008000800 */
[----:B------:R-:W-:Y:S01]  /*2040*/  SHF.R.S32.HI R106, RZ, 0x1f, R128 ;  /* 0x0000001fff6a7819 */ /* 0x000fe20000011480 */
[----:B------:R-:W-:Y:S01]  /*2050*/  IMAD.SHL.U32 R56, R56, 0x2, RZ ;  /* 0x0000000238387824 */ /* 0x000fe200078e00ff */
[----:B------:R-:W-:Y:S01]  /*2060*/  LEA R82, P3, R6, UR8, 0x1 ;  /* 0x0000000806527c11 */ /* 0x000fe2000f8608ff */
[----:B------:R-:W-:Y:S01]  /*2070*/  IMAD R83, R2, UR17, R83 ;  /* 0x0000001102537c24 */ /* 0x000fe2000f8e0253 */
[----:B------:R-:W4:Y:S01]  /*2080*/  LDCU.U8 UR17, c[0x0][0x533] ;  /* 0x0000a660ff1177ac */ /* 0x000f220008000000 */
[-C--:B------:R-:W-:Y:S01]  /*2090*/  IMAD R9, R9, R90.reuse, RZ ;  /* 0x0000005a09097224 */ /* 0x080fe200078e02ff */
[----:B------:R-:W-:Y:S01]  /*20a0*/  IADD3 R14, P0, PT, R56, UR14, RZ ;  /* 0x0000000e380e7c10 */ /* 0x000fe2000ff1e0ff */
[----:B------:R-:W-:Y:S01]  /*20b0*/  IMAD.SHL.U32 R84, R84, 0x2, RZ ;  /* 0x0000000254547824 */ /* 0x000fe200078e00ff */
[----:B------:R-:W-:Y:S01]  /*20c0*/  SHF.R.S32.HI R105, RZ, 0x1f, R127 ;  /* 0x0000001fff697819 */ /* 0x000fe2000001147f */
[----:B------:R-:W-:Y:S01]  /*20d0*/  IMAD R9, R2, R91, R9 ;  /* 0x0000005b02097224 */ /* 0x000fe200078e0209 */
[----:B------:R-:W-:Y:S01]  /*20e0*/  IADD3.X R15, PT, PT, R0, UR15, RZ, P0, !PT ;  /* 0x0000000f000f7c10 */ /* 0x000fe200087fe4ff */
[----:B------:R-:W-:Y:S01]  /*20f0*/  IMAD.WIDE.U32 R2, R2, R90, R16 ;  /* 0x0000005a02027225 */ /* 0x000fe200078e0010 */
[----:B-1----:R-:W-:-:S02]  /*2100*/  IADD3 R56, P0, PT, R56, UR10, RZ ;  /* 0x0000000a38387c10 */ /* 0x002fc4000ff1e0ff */
[----:B------:R-:W-:Y:S01]  /*2110*/  IADD3 R86, P1, PT, R84, UR14, RZ ;  /* 0x0000000e54567c10 */ /* 0x000fe2000ff3e0ff */
[----:B------:R-:W-:Y:S01]  /*2120*/  IMAD.SHL.U32 R90, R90, 0x100, RZ ;  /* 0x000001005a5a7824 */ /* 0x000fe200078e00ff */
[----:B------:R-:W-:Y:S01]  /*2130*/  IADD3.X R57, PT, PT, R0, UR11, RZ, P0, !PT ;  /* 0x0000000b00397c10 */ /* 0x000fe200087fe4ff */
[C---:B------:R-:W-:Y:S01]  /*2140*/  IMAD R126, R11.reuse, 0x70, RZ ;  /* 0x000000700b7e7824 */ /* 0x040fe200078e02ff */
[----:B------:R-:W-:Y:S01]  /*2150*/  IADD3 R91, P0, PT, RZ, -UR21, RZ ;  /* 0x80000015ff5b7c10 */ /* 0x000fe2000ff1e0ff */
[----:B------:R-:W-:Y:S01]  /*2160*/  IMAD R125, R11, 0x90, RZ ;  /* 0x000000900b7d7824 */ /* 0x000fe200078e02ff */
[----:B------:R-:W-:Y:S01]  /*2170*/  IADD3.X R87, PT, PT, R85, UR15, RZ, P1, !PT ;  /* 0x0000000f55577c10 */ /* 0x000fe20008ffe4ff */
[C---:B------:R-:W-:Y:S01]  /*2180*/  IMAD R124, R11.reuse, 0xa0, RZ ;  /* 0x000000a00b7c7824 */ /* 0x040fe200078e02ff */
[----:B------:R-:W-:Y:S01]  /*2190*/  IADD3.X R88, PT, PT, RZ, ~UR19, RZ, P0, !PT ;  /* 0x80000013ff587c10 */ /* 0x000fe200087fe4ff */
[----:B------:R-:W-:Y:S01]  /*21a0*/  IMAD.X R90, RZ, RZ, ~R90, P0 ;  /* 0x000000ffff5a7224 */ /* 0x000fe200000e0e5a */
[----:B------:R-:W-:Y:S01]  /*21b0*/  LEA R10, P2, R2, UR6, 0x1 ;  /* 0x00000006020a7c11 */ /* 0x000fe2000f8408ff */
[C---:B------:R-:W-:Y:S01]  /*21c0*/  IMAD R123, R11.reuse, 0xb0, RZ ;  /* 0x000000b00b7b7824 */ /* 0x040fe200078e02ff */
[----:B------:R-:W-:Y:S01]  /*21d0*/  IADD3 R84, P1, PT, R84, UR10, RZ ;  /* 0x0000000a54547c10 */ /* 0x000fe2000ff3e0ff */
[----:B------:R-:W-:Y:S01]  /*21e0*/  IMAD R122, R11, 0xc0, RZ ;  /* 0x000000c00b7a7824 */ /* 0x000fe200078e02ff */
[----:B------:R-:W-:Y:S01]  /*21f0*/  SHF.R.S64 R89, R91, 0x1f, R88 ;  /* 0x0000001f5b597819 */ /* 0x000fe20000001058 */
[----:B------:R-:W-:Y:S01]  /*2200*/  IMAD R121, R11, 0xd0, RZ ;  /* 0x000000d00b797824 */ /* 0x000fe200078e02ff */
[----:B------:R-:W-:Y:S01]  /*2210*/  SHF.R.S64 R91, R91, 0x1f, R90 ;  /* 0x0000001f5b5b7819 */ /* 0x000fe2000000105a */
        /* <DEDUP_REMOVED lines=8> */
[----:B------:R-:W-:Y:S01]  /*22a0*/  IMAD.IADD R83, R7, 0x1, R83 ;  /* 0x0000000107537824 */ /* 0x000fe200078e0253 */
[----:B------:R-:W-:Y:S01]  /*22b0*/  SHF.R.S32.HI R109, RZ, 0x1f, R117 ;  /* 0x0000001fff6d7819 */ /* 0x000fe20000011475 */
[----:B------:R-:W-:Y:S01]  /*22c0*/  IMAD.IADD R9, R3, 0x1, R9 ;  /* 0x0000000103097824 */ /* 0x000fe200078e0209 */
        /* <DEDUP_REMOVED lines=10> */
[----:B---3--:R-:W-:Y:S01]  /*2370*/  MOV R17, UR16 ;  /* 0x0000001000117c02 */ /* 0x008fe20008000f00 */
[C---:B------:R-:W-:Y:S01]  /*2380*/  VIADD R137, R160.reuse, 0xc0 ;  /* 0x000000c0a0897836 */ /* 0x040fe20000000000 */
[----:B------:R-:W-:Y:S01]  /*2390*/  SHF.R.S32.HI R88, RZ, 0x1f, R88 ;  /* 0x0000001fff587819 */ /* 0x000fe20000011458 */
[----:B------:R-:W-:Y:S01]  /*23a0*/  VIADD R133, R160, 0xe0 ;  /* 0x000000e0a0857836 */ /* 0x000fe20000000000 */
[----:B------:R-:W-:Y:S01]  /*23b0*/  SHF.R.S32.HI R90, RZ, 0x1f, R90 ;  /* 0x0000001fff5a7819 */ /* 0x000fe2000001145a */
[----:B------:R-:W-:Y:S01]  /*23c0*/  IMAD R118, R58, -0x100, R67 ;  /* 0xffffff003a767824 */ /* 0x000fe200078e0243 */
[----:B------:R-:W-:Y:S01]  /*23d0*/  LEA.HI.X R83, R6, UR9, R83, 0x1, P3 ;  /* 0x0000000906537c11 */ /* 0x000fe200098f0c53 */
[----:B------:R-:W-:Y:S01]  /*23e0*/  IMAD R116, R58, -0x100, R65 ;  /* 0xffffff003a747824 */ /* 0x000fe200078e0241 */
[----:B------:R-:W-:Y:S01]  /*23f0*/  LEA.HI.X R9, R2, UR7, R9, 0x1, P2 ;  /* 0x0000000702097c11 */ /* 0x000fe200090f0c09 */
[----:B------:R-:W-:Y:S01]  /*2400*/  IMAD.MOV.U32 R157, RZ, RZ, R58 ;  /* 0x000000ffff9d7224 */ /* 0x000fe200078e003a */
[----:B------:R-:W-:Y:S01]  /*2410*/  IADD3.X R85, PT, PT, R85, UR11, RZ, P1, !PT ;  /* 0x0000000b55557c10 */ /* 0x000fe20008ffe4ff */
[----:B------:R-:W1:Y:S01]  /*2420*/  LDCU.64 UR6, c[0x0][0x3b8] ;  /* 0x00007700ff0677ac */ /* 0x000e620008000a00 */
[----:B------:R-:W3:Y:S01]  /*2430*/  LDCU.64 UR14, c[0x0][0x3c0] ;  /* 0x00007800ff0e77ac */ /* 0x000ee20008000a00 */
[----:B------:R-:W1:Y:S01]  /*2440*/  LDCU.128 UR8, c[0x0][0x3a0] ;  /* 0x00007400ff0877ac */ /* 0x000e620008000c00 */
[----:B--2-4-:R-:W-:-:S11]  /*2450*/  UISETP.NE.AND UP0, UPT, UR17, URZ, UPT ;  /* 0x000000ff1100728c */ /* 0x014fd6000bf05270 */
.L_x_2365:
[----:B------:R-:W-:Y:S01]  /*2460*/  VIADD R116, R116, 0x100 ;  /* 0x0000010074747836 */ /* 0x000fe20000000000 */
[C---:B------:R-:W-:Y:S01]  /*2470*/  LEA R18, P1, R93.reuse, R78, 0x1 ;  /* 0x0000004e5d127211 */ /* 0x040fe200078208ff */
[----:B------:R-:W-:Y:S01]  /*2480*/  VIADD R118, R118, 0x100 ;  /* 0x0000010076767836 */ /* 0x000fe20000000000 */
[----:B------:R-:W-:Y:S01]  /*2490*/  BSSY.RECONVERGENT B1, `(.L_x_2296) ;  /* 0x0000b1f000017945 */ /* 0x000fe20003800200 */
[----:B------:R-:W-:Y:S01]  /*24a0*/  IMAD.MOV.U32 R134, RZ, RZ, R114 ;  /* 0x000000ffff867224 */ /* 0x000fe200078e0072 */
[----:B------:R-:W-:Y:S01]  /*24b0*/  ISETP.GE.AND P0, PT, R160, R116, PT ;  /* 0x00000074a000720c */ /* 0x000fe20003f06270 */
[----:B------:R-:W-:Y:S01]  /*24c0*/  VIADD R114, R114, 0xffffff00 ;  /* 0xffffff0072727836 */ /* 0x000fe20000000000 */
[----:B------:R-:W-:Y:S02]  /*24d0*/  LEA.HI.X R19, R93, R77, R92, 0x1, P1 ;  /* 0x0000004d5d137211 */ /* 0x000fe400008f0c5c */
[----:B------:R-:W-:Y:S02]  /*24e0*/  ISETP.GE.AND P2, PT, R160, R118, !P0 ;  /* 0x00000076a000720c */ /* 0x000fe40004746270 */
[-C--:B------:R-:W-:Y:S02]  /*24f0*/  ISETP.GE.AND P0, PT, R73, R116.reuse, PT ;  /* 0x000000744900720c */ /* 0x080fe40003f06270 */
[----:B------:R-:W-:Y:S02]  /*2500*/  ISETP.GE.AND P6, PT, R145, R116, PT ;  /* 0x000000749100720c */ /* 0x000fe40003fc6270 */
[----:B------:R-:W-:Y:S02]  /*2510*/  ISETP.GE.AND P3, PT, R73, R118, !P0 ;  /* 0x000000764900720c */ /* 0x000fe40004766270 */
[----:B------:R-:W-:Y:S02]  /*2520*/  IADD3 R28, P0, PT, R82, UR18, RZ ;  /* 0x00000012521c7c10 */ /* 0x000fe4000ff1e0ff */
[----:B------:R-:W-:Y:S02]  /*2530*/  P2R R54, PR, RZ, 0x8 ;  /* 0x00000008ff367803 */ /* 0x000fe40000000000 */
[----:B------:R-:W-:Y:S01]  /*2540*/  IADD3.X R29, PT, PT, R83, UR20, RZ, P0, !PT ;  /* 0x00000014531d7c10 */ /* 0x000fe200087fe4ff */
[----:B------:R-:W2:Y:S01]  /*2550*/  @P2 LDG.E.128 R4, desc[UR4][R82.64] ;  /* 0x0000000452042981 */ /* 0x000ea2000c1e1d00 */
[----:B------:R-:W-:Y:S01]  /*2560*/  @P2 IMAD.MOV.U32 R79, RZ, RZ, R77 ;  /* 0x000000ffff4f2224 */ /* 0x000fe200078e004d */
[C---:B------:R-:W-:Y:S02]  /*2570*/  ISETP.GE.AND P0, PT, R72.reuse, R116, PT ;  /* 0x000000744800720c */ /* 0x040fe40003f06270 */
[-C--:B------:R-:W-:Y:S02]  /*2580*/  ISETP.LT.OR P6, PT, R145, R118.reuse, P6 ;  /* 0x000000769100720c */ /* 0x080fe400037c1670 */
[----:B------:R-:W-:Y:S04]  /*2590*/  ISETP.GE.AND P4, PT, R72, R118, !P0 ;  /* 0x000000764800720c */ /* 0x000fe80004786270 */
[----:B------:R-:W-:Y:S09]  /*25a0*/  P2R R53, PR, RZ, 0x10 ;  /* 0x00000010ff357803 */ /* 0x000ff20000000000 */
[----:B------:R-:W-:Y:S04]  /*25b0*/  @P4 IADD3 R24, P0, PT, R28, UR18, RZ ;  /* 0x000000121c184c10 */ /* 0x000fe8000ff1e0ff */
[----:B------:R-:W-:Y:S02]  /*25c0*/  @P4 IADD3.X R25, PT, PT, R29, UR20, RZ, P0, !PT ;  /* 0x000000141d194c10 */ /* 0x000fe400087fe4ff */
[----:B------:R-:W-:Y:S01]  /*25d0*/  ISETP.GE.AND P0, PT, R71, R116, PT ;  /* 0x000000744700720c */ /* 0x000fe20003f06270 */
[----:B--2---:R2:W-:Y:S06]  /*25e0*/  @P2 STG.E.128 desc[UR4][R78.64], R4 ;  /* 0x000000044e002986 */ /* 0x0045ec000c101d04 */
[----:B----4-:R-:W4:Y:S01]  /*25f0*/  @P3 LDG.E.128 R20, desc[UR4][R28.64] ;  /* 0x000000041c143981 */ /* 0x010f22000c1e1d00 */
[----:B--2---:R-:W2:Y:S01]  /*2600*/  @P4 LDC.64 R4, c[0x0][0x3c0] ;  /* 0x0000f000ff044b82 */ /* 0x004ea20000000a00 */
[----:B------:R-:W-:Y:S04]  /*2610*/  VIADD R79, R157, 0xffffffff ;  /* 0xffffffff9d4f7836 */ /* 0x000fe80000000000 */
[----:B------:R-:W-:Y:S01]  /*2620*/  IMAD.MOV.U32 R157, RZ, RZ, R79 ;  /* 0x000000ffff9d7224 */ /* 0x000fe200078e004f */
[C---:B--2---:R-:W-:Y:S04]  /*2630*/  @P4 LEA R30, P1, R4.reuse, R18, 0x5 ;  /* 0x00000012041e4211 */ /* 0x044fe800078228ff */
[----:B------:R-:W-:Y:S01]  /*2640*/  @P4 LEA.HI.X R31, R4, R19, R5, 0x5, P1 ;  /* 0x00000013041f4211 */ /* 0x000fe200008f2c05 */
[----:B----4-:R2:W-:Y:S01]  /*2650*/  @P3 STG.E.128 desc[UR4][R18.64], R20 ;  /* 0x0000001412003986 */ /* 0x0105e2000c101d04 */
[----:B------:R-:W-:Y:S05]  /*2660*/  ISETP.GE.AND P3, PT, R71, R118, !P0 ;  /* 0x000000764700720c */ /* 0x000fea0004766270 */
[----:B------:R-:W4:Y:S01]  /*2670*/  @P4 LDG.E.128 R24, desc[UR4][R24.64] ;  /* 0x0000000418184981 */ /* 0x000f22000c1e1d00 */
[----:B------:R-:W-:Y:S07]  /*2680*/  P2R R156, PR, RZ, 0x8 ;  /* 0x00000008ff9c7803 */ /* 0x000fee0000000000 */
[----:B------:R-:W5:Y:S08]  /*2690*/  @P3 LDC.64 R2, c[0x0][0x4b0] ;  /* 0x00012c00ff023b82 */ /* 0x000f700000000a00 */
[----:B---3--:R-:W3:Y:S01]  /*26a0*/  @P3 LDC.64 R4, c[0x0][0x3c0] ;  /* 0x0000f000ff043b82 */ /* 0x008ee20000000a00 */
[C---:B-----5:R-:W-:Y:S04]  /*26b0*/  @P3 LEA R6, P0, R2.reuse, R28, 0x6 ;  /* 0x0000001c02063211 */ /* 0x060fe800078030ff */
[----:B------:R-:W-:Y:S02]  /*26c0*/  @P3 LEA.HI.X R7, R2, R29, R3, 0x6, P0 ;  /* 0x0000001d02073211 */ /* 0x000fe400000f3403 */
[C---:B------:R-:W-:Y:S02]  /*26d0*/  ISETP.GE.AND P0, PT, R153.reuse, R116, PT ;  /* 0x000000749900720c */ /* 0x040fe40003f06270 */
[C---:B---3--:R-:W-:Y:S02]  /*26e0*/  @P3 LEA R34, P1, R4.reuse, R18, 0x6 ;  /* 0x0000001204223211 */ /* 0x048fe400078230ff */
[----:B------:R-:W-:Y:S02]  /*26f0*/  ISETP.LT.OR P0, PT, R153, R118, P0 ;  /* 0x000000769900720c */ /* 0x000fe40000701670 */
[----:B------:R-:W-:Y:S02]  /*2700*/  @P3 LEA.HI.X R35, R4, R19, R5, 0x6, P1 ;  /* 0x0000001304233211 */ /* 0x000fe400008f3405 */
[----:B------:R-:W-:Y:S09]  /*2710*/  ISETP.GE.AND P1, PT, R151, R116, PT ;  /* 0x000000749700720c */ /* 0x000ff20003f26270 */
[----:B------:R-:W3:Y:S08]  /*2720*/  @!P0 LDC.64 R2, c[0x0][0x4b0] ;  /* 0x00012c00ff028b82 */ /* 0x000ef00000000a00 */
[----:B------:R-:W5:Y:S01]  /*2730*/  @!P0 LDC.64 R4, c[0x0][0x3c0] ;  /* 0x0000f000ff048b82 */ /* 0x000f620000000a00 */
[----:B---3--:R-:W-:Y:S04]  /*2740*/  @!P0 IMAD.WIDE.U32 R32, R2, 0x60, R28 ;  /* 0x0000006002208825 */ /* 0x008fe800078e001c */
[----:B------:R-:W-:Y:S04]  /*2750*/  @!P0 IMAD R3, R3, 0x60, RZ ;  /* 0x0000006003038824 */ /* 0x000fe800078e02ff */
[----:B------:R-:W-:Y:S02]  /*2760*/  @!P0 IMAD.IADD R33, R33, 0x1, R3 ;  /* 0x0000000121218824 */ /* 0x000fe400078e0203 */
[----:B-----5:R-:W-:Y:S01]  /*2770*/  @!P0 IMAD R5, R5, 0x60, RZ ;  /* 0x0000006005058824 */ /* 0x020fe200078e02ff */
[----:B----4-:R3:W-:Y:S01]  /*2780*/  @P4 STG.E.128 desc[UR4][R30.64], R24 ;  /* 0x000000181e004986 */ /* 0x0107e2000c101d04 */
[----:B------:R-:W-:Y:S05]  /*2790*/  ISETP.LT.OR P4, PT, R151, R118, P1 ;  /* 0x000000769700720c */ /* 0x000fea0000f81670 */
[----:B--2---:R2:W4:Y:S01]  /*27a0*/  @P3 LDG.E.128 R20, desc[UR4][R6.64] ;  /* 0x0000000406143981 */ /* 0x004522000c1e1d00 */
[----:B------:R-:W-:Y:S07]  /*27b0*/  P2R R154, PR, RZ, 0x10 ;  /* 0x00000010ff9a7803 */ /* 0x000fee0000000000 */
[----:B------:R-:W5:Y:S01]  /*27c0*/  @!P4 LDC.64 R2, c[0x0][0x4b0] ;  /* 0x00012c00ff02cb82 */ /* 0x000f620000000a00 */
[----:B--2---:R-:W-:Y:S04]  /*27d0*/  @!P0 IMAD.WIDE.U32 R6, R4, 0x60, R18 ;  /* 0x0000006004068825 */ /* 0x004fe800078e0012 */
[----:B------:R-:W-:Y:S01]  /*27e0*/  @!P0 IMAD.IADD R7, R7, 0x1, R5 ;  /* 0x0000000107078824 */ /* 0x000fe200078e0205 */
[C---:B-----5:R-:W-:Y:S04]  /*27f0*/  @!P4 LEA R36, P1, R2.reuse, R28, 0x7 ;  /* 0x0000001c0224c211 */ /* 0x060fe800078238ff */
[----:B------:R-:W-:Y:S01]  /*2800*/  @!P4 LEA.HI.X R37, R2, R29, R3, 0x7, P1 ;  /* 0x0000001d0225c211 */ /* 0x000fe200008f3c03 */
[----:B----4-:R2:W-:Y:S06]  /*2810*/  @P3 STG.E.128 desc[UR4][R34.64], R20 ;  /* 0x0000001422003986 */ /* 0x0105ec000c101d04 */
[----:B---3--:R-:W3:Y:S06]  /*2820*/  @!P0 LDG.E.128 R24, desc[UR4][R32.64] ;  /* 0x0000000420188981 */ /* 0x008eec000c1e1d00 */
[----:B---3--:R3:W-:Y:S01]  /*2830*/  @!P0 STG.E.128 desc[UR4][R6.64], R24 ;  /* 0x0000001806008986 */ /* 0x0087e2000c101d04 */
[C---:B------:R-:W-:Y:S05]  /*2840*/  ISETP.GE.AND P0, PT, R143.reuse, R116, PT ;  /* 0x000000748f00720c */ /* 0x040fea0003f06270 */
[----:B--2---:R-:W2:Y:S01]  /*2850*/  @!P4 LDG.E.128 R20, desc[UR4][R36.64] ;  /* 0x000000042414c981 */ /* 0x004ea2000c1e1d00 */
[----:B------:R-:W-:Y:S04]  /*2860*/  ISETP.LT.OR P1, PT, R143, R118, P0 ;  /* 0x000000768f00720c */ /* 0x000fe80000721670 */
[----:B------:R-:W-:Y:S09]  /*2870*/  P2R R152, PR, RZ, 0x2 ;  /* 0x00000002ff987803 */ /* 0x000ff20000000000 */
[----:B------:R-:W4:Y:S08]  /*2880*/  @!P1 LDC.64 R4, c[0x0][0x4b0] ;  /* 0x00012c00ff049b82 */ /* 0x000f300000000a00 */
[----:B------:R-:W5:Y:S08]  /*2890*/  @!P1 LDC.64 R2, c[0x0][0x3c0] ;  /* 0x0000f000ff029b82 */ /* 0x000f700000000a00 */
[----:B---3--:R-:W3:Y:S02]  /*28a0*/  @!P4 LDC.64 R6, c[0x0][0x3c0] ;  /* 0x0000f000ff06cb82 */ /* 0x008ee40000000a00 */
[C---:B---3--:R-:W-:Y:S04]  /*28b0*/  @!P4 LEA R34, P0, R6.reuse, R18, 0x7 ;  /* 0x000000120622c211 */ /* 0x048fe800078038ff */
[----:B------:R-:W-:Y:S02]  /*28c0*/  @!P4 LEA.HI.X R35, R6, R19, R7, 0x7, P0 ;  /* 0x000000130623c211 */ /* 0x000fe400000f3c07 */
[C---:B----4-:R-:W-:Y:S04]  /*28d0*/  @!P1 LEA R32, P0, R4.reuse, R28, 0x8 ;  /* 0x0000001c04209211 */ /* 0x050fe800078040ff */
[----:B------:R-:W-:Y:S02]  /*28e0*/  @!P1 LEA.HI.X R33, R4, R29, R5, 0x8, P0 ;  /* 0x0000001d04219211 */ /* 0x000fe400000f4405 */
[C---:B-----5:R-:W-:Y:S04]  /*28f0*/  @!P1 LEA R30, P0, R2.reuse, R18, 0x8 ;  /* 0x00000012021e9211 */ /* 0x060fe800078040ff */
[----:B------:R-:W-:Y:S02]  /*2900*/  @!P1 LEA.HI.X R31, R2, R19, R3, 0x8, P0 ;  /* 0x00000013021f9211 */ /* 0x000fe400000f4403 */
[C---:B------:R-:W-:Y:S04]  /*2910*/  ISETP.GE.AND P0, PT, R149.reuse, R116, PT ;  /* 0x000000749500720c */ /* 0x040fe80003f06270 */
[----:B------:R-:W-:Y:S02]  /*2920*/  ISETP.LT.OR P3, PT, R149, R118, P0 ;  /* 0x000000769500720c */ /* 0x000fe40000761670 */
[C---:B------:R-:W-:Y:S04]  /*2930*/  ISETP.GE.AND P0, PT, R141.reuse, R116, PT ;  /* 0x000000748d00720c */ /* 0x040fe80003f06270 */
[----:B------:R-:W-:Y:S02]  /*2940*/  ISETP.LT.OR P5, PT, R141, R118, P0 ;  /* 0x000000768d00720c */ /* 0x000fe400007a1670 */
[-C--:B------:R-:W-:Y:S02]  /*2950*/  ISETP.GE.AND P0, PT, R139, R116.reuse, PT ;  /* 0x000000748b00720c */ /* 0x080fe40003f06270 */
[----:B------:R-:W-:Y:S03]  /*2960*/  P2R R146, PR, RZ, 0x20 ;  /* 0x00000020ff927803 */ /* 0x000fe60000000000 */
[----:B------:R-:W3:Y:S02]  /*2970*/  @!P3 LDC.64 R2, c[0x0][0x4b0] ;  /* 0x00012c00ff02bb82 */ /* 0x000ee40000000a00 */
[----:B---3--:R-:W-:Y:S02]  /*2980*/  @!P3 IMAD R3, R3, 0xa0, RZ ;  /* 0x000000a00303b824 */ /* 0x008fe400078e02ff */
[----:B------:R-:W-:Y:S04]  /*2990*/  @!P3 IMAD.WIDE.U32 R4, R2, 0xa0, R28 ;  /* 0x000000a00204b825 */ /* 0x000fe800078e001c */
[----:B------:R-:W-:Y:S01]  /*29a0*/  @!P3 IMAD.IADD R5, R5, 0x1, R3 ;  /* 0x000000010505b824 */ /* 0x000fe200078e0203 */
[----:B--2---:R2:W-:Y:S01]  /*29b0*/  @!P4 STG.E.128 desc[UR4][R34.64], R20 ;  /* 0x000000142200c986 */ /* 0x0045e2000c101d04 */
[C---:B------:R-:W-:Y:S05]  /*29c0*/  ISETP.GE.AND P4, PT, R147.reuse, R116, PT ;  /* 0x000000749300720c */ /* 0x040fea0003f86270 */
[----:B------:R3:W4:Y:S01]  /*29d0*/  @!P3 LDG.E.128 R24, desc[UR4][R4.64] ;  /* 0x000000040418b981 */ /* 0x000722000c1e1d00 */
[-C--:B------:R-:W-:Y:S11]  /*29e0*/  ISETP.LT.OR P4, PT, R147, R118.reuse, P4 ;  /* 0x000000769300720c */ /* 0x080ff60002781670 */
[----:B------:R-:W-:Y:S02]  /*29f0*/  @!UPT UIADD3 URZ, UPT, UPT, URZ, URZ, URZ ;  /* 0x000000fffffff290 */ /* 0x000fe4000fffe0ff */
[----:B------:R-:W5:Y:S08]  /*2a00*/  @!P4 LDC.64 R2, c[0x0][0x4b0] ;  /* 0x00012c00ff02cb82 */ /* 0x000f700000000a00 */
[----:B---3--:R-:W3:Y:S01]  /*2a10*/  @!P3 LDC.64 R4, c[0x0][0x3c0] ;  /* 0x0000f000ff04bb82 */ /* 0x008ee20000000a00 */
[----:B-----5:R-:W-:Y:S02]  /*2a20*/  @!P4 IMAD R3, R3, 0xc0, RZ ;  /* 0x000000c00303c824 */ /* 0x020fe400078e02ff */
[----:B---3--:R-:W-:Y:S04]  /*2a30*/  @!P3 IMAD.WIDE.U32 R6, R4, 0xa0, R18 ;  /* 0x000000a00406b825 */ /* 0x008fe800078e0012 */
[----:B------:R-:W-:Y:S02]  /*2a40*/  @!P3 IMAD R5, R5, 0xa0, RZ ;  /* 0x000000a00505b824 */ /* 0x000fe400078e02ff */
[----:B--2---:R-:W-:Y:S04]  /*2a50*/  @!P4 IMAD.WIDE.U32 R20, R2, 0xc0, R28 ;  /* 0x000000c00214c825 */ /* 0x004fe800078e001c */
[----:B------:R-:W-:Y:S02]  /*2a60*/  @!P3 IMAD.IADD R7, R7, 0x1, R5 ;  /* 0x000000010707b824 */ /* 0x000fe400078e0205 */
[----:B------:R-:W2:Y:S01]  /*2a70*/  @!P4 LDC.64 R4, c[0x0][0x3c0] ;  /* 0x0000f000ff04cb82 */ /* 0x000ea20000000a00 */
[----:B------:R-:W-:Y:S07]  /*2a80*/  @!P4 IMAD.IADD R21, R21, 0x1, R3 ;  /* 0x000000011515c824 */ /* 0x000fee00078e0203 */
[----:B------:R-:W3:Y:S01]  /*2a90*/  @!P6 LDC.64 R2, c[0x0][0x4b0] ;  /* 0x00012c00ff02eb82 */ /* 0x000ee20000000a00 */
[----:B--2---:R-:W-:Y:S02]  /*2aa0*/  @!P4 IMAD R5, R5, 0xc0, RZ ;  /* 0x000000c00505c824 */ /* 0x004fe400078e02ff */
[----:B---3--:R-:W-:Y:S01]  /*2ab0*/  @!P6 IMAD R3, R3, 0xe0, RZ ;  /* 0x000000e00303e824 */ /* 0x008fe200078e02ff */
[----:B----4-:R2:W-:Y:S06]  /*2ac0*/  @!P3 STG.E.128 desc[UR4][R6.64], R24 ;  /* 0x000000180600b986 */ /* 0x0105ec000c101d04 */
[----:B------:R-:W3:Y:S01]  /*2ad0*/  @!P4 LDG.E.128 R20, desc[UR4][R20.64] ;  /* 0x000000041414c981 */ /* 0x000ee2000c1e1d00 */
[----:B--2---:R-:W-:Y:S04]  /*2ae0*/  @!P4 IMAD.WIDE.U32 R6, R4, 0xc0, R18 ;  /* 0x000000c00406c825 */ /* 0x004fe800078e0012 */
[----:B------:R-:W-:Y:S02]  /*2af0*/  @!P4 IMAD.IADD R7, R7, 0x1, R5 ;  /* 0x000000010707c824 */ /* 0x000fe400078e0205 */
[----:B------:R-:W-:Y:S04]  /*2b00*/  @!P6 IMAD.WIDE.U32 R24, R2, 0xe0, R28 ;  /* 0x000000e00218e825 */ /* 0x000fe800078e001c */
[----:B------:R-:W-:Y:S02]  /*2b10*/  @!P6 IMAD.IADD R25, R25, 0x1, R3 ;  /* 0x000000011919e824 */ /* 0x000fe400078e0203 */
[----:B------:R-:W2:Y:S02]  /*2b20*/  @!P6 LDC.64 R2, c[0x0][0x3c0] ;  /* 0x0000f000ff02eb82 */ /* 0x000ea40000000a00 */
[----:B--2---:R-:W-:Y:S02]  /*2b30*/  @!P6 IMAD R3, R3, 0xe0, RZ ;  /* 0x000000e00303e824 */ /* 0x004fe400078e02ff */
[----:B------:R-:W-:Y:S04]  /*2b40*/  @!P6 IMAD.WIDE.U32 R26, R2, 0xe0, R18 ;  /* 0x000000e0021ae825 */ /* 0x000fe800078e0012 */
[----:B------:R-:W-:Y:S02]  /*2b50*/  @!P6 IMAD.IADD R27, R27, 0x1, R3 ;  /* 0x000000011b1be824 */ /* 0x000fe400078e0203 */
[----:B------:R-:W2:Y:S02]  /*2b60*/  @!P5 LDC.64 R2, c[0x0][0x4b0] ;  /* 0x00012c00ff02db82 */ /* 0x000ea40000000a00 */
[----:B--2---:R-:W-:Y:S01]  /*2b70*/  @!P5 IMAD R3, R3, 0x120, RZ ;  /* 0x000001200303d824 */ /* 0x004fe200078e02ff */
[----:B---3--:R2:W-:Y:S02]  /*2b80*/  @!P4 STG.E.128 desc[UR4][R6.64], R20 ;  /* 0x000000140600c986 */ /* 0x0085e4000c101d04 */
[----:B--2---:R-:W-:Y:S04]  /*2b90*/  @!P5 IMAD.WIDE.U32 R20, R2, 0x120, R28 ;  /* 0x000001200214d825 */ /* 0x004fe800078e001c */
[----:B------:R-:W2:Y:S01]  /*2ba0*/  @!P6 LDG.E.128 R4, desc[UR4][R24.64] ;  /* 0x000000041804e981 */ /* 0x000ea2000c1e1d00 */
[----:B------:R-:W-:Y:S05]  /*2bb0*/  @!P5 IMAD.IADD R21, R21, 0x1, R3 ;  /* 0x000000011515d824 */ /* 0x000fea00078e0203 */
[----:B--2---:R2:W-:Y:S02]  /*2bc0*/  @!P6 STG.E.128 desc[UR4][R26.64], R4 ;  /* 0x000000041a00e986 */ /* 0x0045e4000c101d04 */
[----:B--2---:R-:W2:Y:S04]  /*2bd0*/  @!P5 LDC.64 R4, c[0x0][0x3c0] ;  /* 0x0000f000ff04db82 */ /* 0x004ea80000000a00 */
[----:B------:R-:W3:Y:S01]  /*2be0*/  @!P1 LDG.E.128 R24, desc[UR4][R32.64] ;  /* 0x0000000420189981 */ /* 0x000ee2000c1e1d00 */
[----:B--2---:R-:W-:Y:S04]  /*2bf0*/  @!P5 IMAD.WIDE.U32 R6, R4, 0x120, R18 ;  /* 0x000001200406d825 */ /* 0x004fe800078e0012 */
[----:B------:R-:W-:Y:S04]  /*2c00*/  @!P5 IMAD R5, R5, 0x120, RZ ;  /* 0x000001200505d824 */ /* 0x000fe800078e02ff */
[----:B------:R-:W-:Y:S01]  /*2c10*/  @!P5 IMAD.IADD R7, R7, 0x1, R5 ;  /* 0x000000010707d824 */ /* 0x000fe200078e0205 */
[----:B---3--:R2:W-:Y:S01]  /*2c20*/  @!P1 STG.E.128 desc[UR4][R30.64], R24 ;  /* 0x000000181e009986 */ /* 0x0085e2000c101d04 */
[----:B------:R-:W-:Y:S02]  /*2c30*/  ISETP.LT.OR P1, PT, R139, R118, P0 ;  /* 0x000000768b00720c */ /* 0x000fe40000721670 */
[----:B------:R-:W-:Y:S03]  /*2c40*/  ISETP.GE.AND P0, PT, R137, R116, PT ;  /* 0x000000748900720c */ /* 0x000fe60003f06270 */
[----:B------:R-:W3:Y:S01]  /*2c50*/  @!P5 LDG.E.128 R20, desc[UR4][R20.64] ;  /* 0x000000041414d981 */ /* 0x000ee2000c1e1d00 */
[----:B------:R-:W-:Y:S07]  /*2c60*/  P2R R144, PR, RZ, 0x2 ;  /* 0x00000002ff907803 */ /* 0x000fee0000000000 */
[----:B------:R-:W4:Y:S08]  /*2c70*/  @!P1 LDC.64 R2, c[0x0][0x4b0] ;  /* 0x00012c00ff029b82 */ /* 0x000f300000000a00 */
[----:B------:R-:W5:Y:S01]  /*2c80*/  @!P1 LDC.64 R4, c[0x0][0x3c0] ;  /* 0x0000f000ff049b82 */ /* 0x000f620000000a00 */
[----:B----4-:R-:W-:Y:S02]  /*2c90*/  @!P1 IMAD R3, R3, 0x140, RZ ;  /* 0x0000014003039824 */ /* 0x010fe400078e02ff */
[----:B--2---:R-:W-:Y:S05]  /*2ca0*/  @!P1 IMAD.WIDE.U32 R24, R2, 0x140, R28 ;  /* 0x0000014002189825 */ /* 0x004fea00078e001c */
[----:B------:R-:W-:Y:S01]  /*2cb0*/  @!P1 IADD3 R25, PT, PT, R25, R3, RZ ;  /* 0x0000000319199210 */ /* 0x000fe20007ffe0ff */
[----:B-----5:R-:W-:Y:S01]  /*2cc0*/  @!P1 IMAD R5, R5, 0x140, RZ ;  /* 0x0000014005059824 */ /* 0x020fe200078e02ff */
[----:B---3--:R2:W-:Y:S01]  /*2cd0*/  @!P5 STG.E.128 desc[UR4][R6.64], R20 ;  /* 0x000000140600d986 */ /* 0x0085e2000c101d04 */
[----:B------:R-:W-:Y:S02]  /*2ce0*/  ISETP.LT.OR P5, PT, R137, R118, P0 ;  /* 0x000000768900720c */ /* 0x000fe400007a1670 */
[----:B------:R-:W-:Y:S03]  /*2cf0*/  ISETP.GE.AND P0, PT, R135, R116, PT ;  /* 0x000000748700720c */ /* 0x000fe60003f06270 */
[----:B------:R-:W3:Y:S01]  /*2d00*/  @!P1 LDG.E.128 R24, desc[UR4][R24.64] ;  /* 0x0000000418189981 */ /* 0x000ee2000c1e1d00 */
[----:B------:R-:W-:Y:S07]  /*2d10*/  P2R R142, PR, RZ, 0x20 ;  /* 0x00000020ff8e7803 */ /* 0x000fee0000000000 */
[----:B------:R-:W4:Y:S01]  /*2d20*/  @!P5 LDC.64 R2, c[0x0][0x4b0] ;  /* 0x00012c00ff02db82 */ /* 0x000f220000000a00 */
[----:B--2---:R-:W-:Y:S04]  /*2d30*/  @!P1 IMAD.WIDE.U32 R6, R4, 0x140, R18 ;  /* 0x0000014004069825 */ /* 0x004fe800078e0012 */
[----:B------:R-:W-:Y:S02]  /*2d40*/  @!P1 IMAD.IADD R7, R7, 0x1, R5 ;  /* 0x0000000107079824 */ /* 0x000fe400078e0205 */
[----:B----4-:R-:W-:Y:S01]  /*2d50*/  @!P5 IMAD R3, R3, 0x160, RZ ;  /* 0x000001600303d824 */ /* 0x010fe200078e02ff */
[----:B------:R-:W2:Y:S01]  /*2d60*/  @!P5 LDC.64 R4, c[0x0][0x3c0] ;  /* 0x0000f000ff04db82 */ /* 0x000ea20000000a00 */
[----:B------:R-:W-:Y:S04]  /*2d70*/  @!P5 IMAD.WIDE.U32 R20, R2, 0x160, R28 ;  /* 0x000001600214d825 */ /* 0x000fe800078e001c */
[----:B------:R-:W-:Y:S02]  /*2d80*/  @!P5 IMAD.IADD R21, R21, 0x1, R3 ;  /* 0x000000011515d824 */ /* 0x000fe400078e0203 */
[----:B--2---:R-:W-:Y:S01]  /*2d90*/  @!P5 IMAD R5, R5, 0x160, RZ ;  /* 0x000001600505d824 */ /* 0x004fe200078e02ff */
        /* <DEDUP_REMOVED lines=28> */
[----:B------:R-:W-:Y:S03]  /*2f60*/  ISETP.NE.AND P0, PT, R17, RZ, PT ;  /* 0x000000ff1100720c */ /* 0x000fe60003f05270 */
[----:B------:R-:W3:Y:S01]  /*2f70*/  @!P5 LDG.E.128 R20, desc[UR4][R20.64] ;  /* 0x000000041414d981 */ /* 0x000ee2000c1e1d00 */
[----:B------:R-:W-:Y:S07]  /*2f80*/  P2R R136, PR, RZ, 0x2 ;  /* 0x00000002ff887803 */ /* 0x000fee0000000000 */
[----:B------:R-:W4:Y:S01]  /*2f90*/  @!P1 LDC.64 R2, c[0x0][0x4b0] ;  /* 0x00012c00ff029b82 */ /* 0x000f220000000a00 */
[----:B--2---:R-:W-:Y:S04]  /*2fa0*/  @!P5 IMAD.WIDE.U32 R6, R4, 0x1a0, R18 ;  /* 0x000001a00406d825 */ /* 0x004fe800078e0012 */
[----:B------:R-:W-:Y:S02]  /*2fb0*/  @!P5 IMAD.IADD R7, R7, 0x1, R5 ;  /* 0x000000010707d824 */ /* 0x000fe400078e0205 */
[----:B----4-:R-:W-:Y:S02]  /*2fc0*/  @!P1 IMAD R3, R3, 0x1c0, RZ ;  /* 0x000001c003039824 */ /* 0x010fe400078e02ff */
[----:B------:R-:W-:Y:S05]  /*2fd0*/  @!P1 IMAD.WIDE.U32 R28, R2, 0x1c0, R28 ;  /* 0x000001c0021c9825 */ /* 0x000fea00078e001c */
[----:B------:R-:W-:Y:S02]  /*2fe0*/  @!P1 IADD3 R29, PT, PT, R29, R3, RZ ;  /* 0x000000031d1d9210 */ /* 0x000fe40007ffe0ff */
[----:B------:R-:W2:Y:S02]  /*2ff0*/  @!P1 LDC.64 R2, c[0x0][0x3c0] ;  /* 0x0000f000ff029b82 */ /* 0x000ea40000000a00 */
[----:B--2---:R-:W-:Y:S04]  /*3000*/  @!P1 IMAD.WIDE.U32 R18, R2, 0x1c0, R18 ;  /* 0x000001c002129825 */ /* 0x004fe800078e0012 */
[----:B------:R-:W-:Y:S04]  /*3010*/  @!P1 IMAD R3, R3, 0x1c0, RZ ;  /* 0x000001c003039824 */ /* 0x000fe800078e02ff */
[----:B------:R-:W-:Y:S01]  /*3020*/  @!P1 IMAD.IADD R19, R19, 0x1, R3 ;  /* 0x0000000113139824 */ /* 0x000fe200078e0203 */
[----:B---3--:R2:W-:Y:S01]  /*3030*/  @!P5 STG.E.128 desc[UR4][R6.64], R20 ;  /* 0x000000140600d986 */ /* 0x0085e2000c101d04 */
[C---:B------:R-:W-:Y:S04]  /*3040*/  ISETP.GE.AND P5, PT, R153.reuse, R116, PT ;  /* 0x000000749900720c */ /* 0x040fe80003fa6270 */
[----:B------:R-:W-:Y:S01]  /*3050*/  ISETP.GE.AND P5, PT, R153, R118, !P5 ;  /* 0x000000769900720c */ /* 0x000fe20006fa6270 */
[----:B--2---:R-:W2:Y:S06]  /*3060*/  @!P1 LDG.E.128 R4, desc[UR4][R28.64] ;  /* 0x000000041c049981 */ /* 0x004eac000c1e1d00 */
[----:B--2---:R2:W-:Y:S01]  /*3070*/  @!P1 STG.E.128 desc[UR4][R18.64], R4 ;  /* 0x0000000412009986 */ /* 0x0045e2000c101d04 */
[----:B------:R-:W-:Y:S05]  /*3080*/  @P0 BRA `(.L_x_2297) ;  /* 0x0000000800800947 */ /* 0x000fea0003800000 */
[-C--:B------:R-:W-:Y:S02]  /*3090*/  @P2 MOV R8, R10.reuse ;  /* 0x0000000a00082202 */ /* 0x080fe40000000f00 */
[----:B------:R-:W-:Y:S02]  /*30a0*/  P2R R16, PR, RZ, 0x40 ;  /* 0x00000040ff107803 */ /* 0x000fe40000000000 */
[----:B------:R-:W-:Y:S01]  /*30b0*/  ISETP.NE.AND P6, PT, R53, RZ, PT ;  /* 0x000000ff3500720c */ /* 0x000fe20003fc5270 */
[----:B--2---:R-:W2:Y:S01]  /*30c0*/  @P2 LDG.E.128 R4, desc[UR4][R8.64] ;  /* 0x0000000408042981 */ /* 0x004ea2000c1e1d00 */
[C---:B------:R-:W-:Y:S02]  /*30d0*/  LEA R32, P0, R95.reuse, R10, 0x1 ;  /* 0x0000000a5f207211 */ /* 0x040fe400078008ff */
[----:B------:R-:W-:Y:S02]  /*30e0*/  P2R R0, PR, RZ, 0x2 ;  /* 0x00000002ff007803 */ /* 0x000fe40000000000 */
[----:B------:R-:W-:Y:S02]  /*30f0*/  LEA.HI.X R33, R95, R9, R94, 0x1, P0 ;  /* 0x000000095f217211 */ /* 0x000fe400000f0c5e */
[C---:B------:R-:W-:Y:S02]  /*3100*/  LEA R18, P0, R69.reuse, R80, 0x1 ;  /* 0x0000005045127211 */ /* 0x040fe400078008ff */
[----:B------:R-:W-:Y:S02]  /*3110*/  ISETP.NE.AND P1, PT, R156, RZ, PT ;  /* 0x000000ff9c00720c */ /* 0x000fe40003f25270 */
[----:B------:R-:W-:Y:S01]  /*3120*/  LEA.HI.X R19, R69, R81, R66, 0x1, P0 ;  /* 0x0000005145137211 */ /* 0x000fe200000f0c42 */
[----:B------:R-:W3:Y:S01]  /*3130*/  @P6 LDC.64 R2, c[0x0][0x4a8] ;  /* 0x00012a00ff026b82 */ /* 0x000ee20000000a00 */
[----:B------:R-:W-:Y:S01]  /*3140*/  MOV R17, RZ ;  /* 0x000000ff00117202 */ /* 0x000fe20000000f00 */
[----:B--2---:R2:W-:Y:S01]  /*3150*/  @P2 STG.E.128 desc[UR4][R80.64], R4 ;  /* 0x0000000450002986 */ /* 0x0045e2000c101d04 */
[----:B---3--:R-:W-:Y:S02]  /*3160*/  @P6 LEA R36, P0, R2, R32, 0x5 ;  /* 0x0000002002246211 */ /* 0x008fe400078028ff */
[----:B------:R-:W-:Y:S02]  /*3170*/  ISETP.NE.AND P2, PT, R154, RZ, PT ;  /* 0x000000ff9a00720c */ /* 0x000fe40003f45270 */
[----:B------:R-:W-:Y:S02]  /*3180*/  @P6 LEA.HI.X R37, R2, R33, R3, 0x5, P0 ;  /* 0x0000002102256211 */ /* 0x000fe400000f2c03 */
[----:B------:R-:W3:Y:S02]  /*3190*/  @P6 LDC.64 R2, c[0x0][0x3b8] ;  /* 0x0000ee00ff026b82 */ /* 0x000ee40000000a00 */
[C---:B---3--:R-:W-:Y:S04]  /*31a0*/  @P6 LEA R34, P0, R2.reuse, R18, 0x5 ;  /* 0x0000001202226211 */ /* 0x048fe800078028ff */
[----:B------:R-:W-:Y:S02]  /*31b0*/  @P6 LEA.HI.X R35, R2, R19, R3, 0x5, P0 ;  /* 0x0000001302236211 */ /* 0x000fe400000f2c03 */
[----:B------:R-:W3:Y:S01]  /*31c0*/  @P1 LDC.64 R2, c[0x0][0x4a8] ;  /* 0x00012a00ff021b82 */ /* 0x000ee20000000a00 */
[----:B------:R-:W-:Y:S11]  /*31d0*/  ISETP.NE.AND P0, PT, R54, RZ, PT ;  /* 0x000000ff3600720c */ /* 0x000ff60003f05270 */
[----:B------:R-:W-:Y:S02]  /*31e0*/  @!UPT UIADD3 URZ, UPT, UPT, URZ, URZ, URZ ;  /* 0x000000fffffff290 */ /* 0x000fe4000fffe0ff */
[----:B------:R-:W4:Y:S06]  /*31f0*/  @P0 LDG.E.128 R20, desc[UR4][R32.64] ;  /* 0x0000000420140981 */ /* 0x000f2c000c1e1d00 */
[----:B----4-:R4:W-:Y:S01]  /*3200*/  @P0 STG.E.128 desc[UR4][R18.64], R20 ;  /* 0x0000001412000986 */ /* 0x0109e2000c101d04 */
[C---:B---3--:R-:W-:Y:S05]  /*3210*/  @P1 LEA R30, P0, R2.reuse, R32, 0x6 ;  /* 0x00000020021e1211 */ /* 0x048fea00078030ff */
[----:B--2---:R-:W2:Y:S01]  /*3220*/  @P6 LDG.E.128 R4, desc[UR4][R36.64] ;  /* 0x0000000424046981 */ /* 0x004ea2000c1e1d00 */
[----:B------:R-:W-:Y:S02]  /*3230*/  @P1 LEA.HI.X R31, R2, R33, R3, 0x6, P0 ;  /* 0x00000021021f1211 */ /* 0x000fe400000f3403 */
[----:B------:R-:W3:Y:S02]  /*3240*/  @P1 LDC.64 R2, c[0x0][0x3b8] ;  /* 0x0000ee00ff021b82 */ /* 0x000ee40000000a00 */
[C---:B---3--:R-:W-:Y:S04]  /*3250*/  @P1 LEA R24, P0, R2.reuse, R18, 0x6 ;  /* 0x0000001202181211 */ /* 0x048fe800078030ff */
[----:B------:R-:W-:Y:S02]  /*3260*/  @P1 LEA.HI.X R25, R2, R19, R3, 0x6, P0 ;  /* 0x0000001302191211 */ /* 0x000fe400000f3403 */
[----:B------:R-:W3:Y:S02]  /*3270*/  @!P2 LDC.64 R2, c[0x0][0x4a8] ;  /* 0x00012a00ff02ab82 */ /* 0x000ee40000000a00 */
[C---:B---3--:R-:W-:Y:S04]  /*3280*/  @!P2 LEA R28, P0, R2.reuse, R32, 0x7 ;  /* 0x00000020021ca211 */ /* 0x048fe800078038ff */
[----:B------:R-:W-:Y:S02]  /*3290*/  @!P2 LEA.HI.X R29, R2, R33, R3, 0x7, P0 ;  /* 0x00000021021da211 */ /* 0x000fe400000f3c03 */
[----:B------:R-:W3:Y:S02]  /*32a0*/  @!P2 LDC.64 R2, c[0x0][0x3b8] ;  /* 0x0000ee00ff02ab82 */ /* 0x000ee40000000a00 */
[C---:B---3--:R-:W-:Y:S04]  /*32b0*/  @!P2 LEA R26, P0, R2.reuse, R18, 0x7 ;  /* 0x00000012021aa211 */ /* 0x048fe800078038ff */
[----:B------:R-:W-:Y:S02]  /*32c0*/  @!P2 LEA.HI.X R27, R2, R19, R3, 0x7, P0 ;  /* 0x00000013021ba211 */ /* 0x000fe400000f3c03 */
[----:B------:R-:W3:Y:S02]  /*32d0*/  @P5 LDC.64 R2, c[0x0][0x4a8] ;  /* 0x00012a00ff025b82 */ /* 0x000ee40000000a00 */
[----:B---3--:R-:W-:Y:S01]  /*32e0*/  @P5 IMAD R3, R3, 0x60, RZ ;  /* 0x0000006003035824 */ /* 0x008fe200078e02ff */
[----:B--2---:R2:W-:Y:S01]  /*32f0*/  @P6 STG.E.128 desc[UR4][R34.64], R4 ;  /* 0x0000000422006986 */ /* 0x0045e2000c101d04 */
[----:B------:R-:W-:Y:S05]  /*3300*/  ISETP.NE.AND P6, PT, R16, RZ, PT ;  /* 0x000000ff1000720c */ /* 0x000fea0003fc5270 */
[----:B----4-:R-:W3:Y:S01]  /*3310*/  @P1 LDG.E.128 R20, desc[UR4][R30.64] ;  /* 0x000000041e141981 */ /* 0x010ee2000c1e1d00 */
[----:B--2---:R-:W-:Y:S04]  /*3320*/  @P5 IMAD.WIDE.U32 R34, R2, 0x60, R32 ;  /* 0x0000006002225825 */ /* 0x004fe800078e0020 */
[----:B------:R-:W-:Y:S02]  /*3330*/  @P5 IMAD.IADD R35, R35, 0x1, R3 ;  /* 0x0000000123235824 */ /* 0x000fe400078e0203 */
[----:B------:R-:W2:Y:S02]  /*3340*/  @P5 LDC.64 R2, c[0x0][0x3b8] ;  /* 0x0000ee00ff025b82 */ /* 0x000ea40000000a00 */
[----:B--2---:R-:W-:Y:S01]  /*3350*/  @P5 IMAD R3, R3, 0x60, RZ ;  /* 0x0000006003035824 */ /* 0x004fe200078e02ff */
[----:B---3--:R2:W-:Y:S01]  /*3360*/  @P1 STG.E.128 desc[UR4][R24.64], R20 ;  /* 0x0000001418001986 */ /* 0x0085e2000c101d04 */
[----:B------:R-:W-:Y:S05]  /*3370*/  ISETP.NE.AND P1, PT, R0, RZ, PT ;  /* 0x000000ff0000720c */ /* 0x000fea0003f25270 */
[----:B------:R-:W3:Y:S01]  /*3380*/  @P5 LDG.E.128 R4, desc[UR4][R34.64] ;  /* 0x0000000422045981 */ /* 0x000ee2000c1e1d00 */
[----:B--2---:R-:W-:Y:S05]  /*3390*/  @P5 IMAD.WIDE.U32 R20, R2, 0x60, R18 ;  /* 0x0000006002145825 */ /* 0x004fea00078e0012 */
[----:B------:R-:W-:Y:S05]  /*33a0*/  @P5 IADD3 R21, PT, PT, R21, R3, RZ ;  /* 0x0000000315155210 */ /* 0x000fea0007ffe0ff */
[----:B---3--:R2:W-:Y:S01]  /*33b0*/  @P5 STG.E.128 desc[UR4][R20.64], R4 ;  /* 0x0000000414005986 */ /* 0x0085e2000c101d04 */
[----:B------:R-:W-:Y:S11]  /*33c0*/  ISETP.NE.AND P5, PT, R152, RZ, PT ;  /* 0x000000ff9800720c */ /* 0x000ff60003fa5270 */
[----:B------:R-:W-:Y:S02]  /*33d0*/  @!UPT UIADD3 URZ, UPT, UPT, URZ, URZ, URZ ;  /* 0x000000fffffff290 */ /* 0x000fe4000fffe0ff */
[----:B------:R-:W3:Y:S01]  /*33e0*/  @!P5 LDC.64 R2, c[0x0][0x4a8] ;  /* 0x00012a00ff02db82 */ /* 0x000ee20000000a00 */
[----:B--2---:R-:W2:Y:S01]  /*33f0*/  @!P2 LDG.E.128 R20, desc[UR4][R28.64] ;  /* 0x000000041c14a981 */ /* 0x004ea2000c1e1d00 */
[C---:B---3--:R-:W-:Y:S04]  /*3400*/  @!P5 LEA R24, P0, R2.reuse, R32, 0x8 ;  /* 0x000000200218d211 */ /* 0x048fe800078040ff */
[----:B------:R-:W-:Y:S02]  /*3410*/  @!P5 LEA.HI.X R25, R2, R33, R3, 0x8, P0 ;  /* 0x000000210219d211 */ /* 0x000fe400000f4403 */
[----:B------:R-:W3:Y:S02]  /*3420*/  @!P5 LDC.64 R2, c[0x0][0x3b8] ;  /* 0x0000ee00ff02db82 */ /* 0x000ee40000000a00 */
[C---:B---3--:R-:W-:Y:S04]  /*3430*/  @!P5 LEA R34, P0, R2.reuse, R18, 0x8 ;  /* 0x000000120222d211 */ /* 0x048fe800078040ff */
[----:B------:R-:W-:Y:S02]  /*3440*/  @!P5 LEA.HI.X R35, R2, R19, R3, 0x8, P0 ;  /* 0x000000130223d211 */ /* 0x000fe400000f4403 */
[----:B------:R-:W3:Y:S01]  /*3450*/  @!P3 LDC.64 R2, c[0x0][0x4a8] ;  /* 0x00012a00ff02bb82 */ /* 0x000ee20000000a00 */
[----:B------:R-:W-:Y:S01]  /*3460*/  ISETP.NE.AND P0, PT, R142, RZ, PT ;  /* 0x000000ff8e00720c */ /* 0x000fe20003f05270 */
[----:B---3--:R-:W-:Y:S02]  /*3470*/  @!P3 IMAD R3, R3, 0xa0, RZ ;  /* 0x000000a00303b824 */ /* 0x008fe400078e02ff */
[----:B------:R-:W-:Y:S04]  /*3480*/  @!P3 IMAD.WIDE.U32 R30, R2, 0xa0, R32 ;  /* 0x000000a0021eb825 */ /* 0x000fe800078e0020 */
[----:B------:R-:W-:Y:S02]  /*3490*/  @!P3 IMAD.IADD R31, R31, 0x1, R3 ;  /* 0x000000011f1fb824 */ /* 0x000fe400078e0203 */
[----:B------:R-:W3:Y:S02]  /*34a0*/  @!P3 LDC.64 R2, c[0x0][0x3b8] ;  /* 0x0000ee00ff02bb82 */ /* 0x000ee40000000a00 */
[----:B---3--:R-:W-:Y:S01]  /*34b0*/  @!P3 IMAD R3, R3, 0xa0, RZ ;  /* 0x000000a00303b824 */ /* 0x008fe200078e02ff */
[----:B--2---:R2:W-:Y:S01]  /*34c0*/  @!P2 STG.E.128 desc[UR4][R26.64], R20 ;  /* 0x000000141a00a986 */ /* 0x0045e2000c101d04 */
[----:B------:R-:W-:Y:S05]  /*34d0*/  ISETP.NE.AND P2, PT, R146, RZ, PT ;  /* 0x000000ff9200720c */ /* 0x000fea0003f45270 */
[----:B------:R-:W3:Y:S01]  /*34e0*/  @!P3 LDG.E.128 R4, desc[UR4][R30.64] ;  /* 0x000000041e04b981 */ /* 0x000ee2000c1e1d00 */
[----:B--2---:R-:W-:Y:S05]  /*34f0*/  @!P3 IMAD.WIDE.U32 R20, R2, 0xa0, R18 ;  /* 0x000000a00214b825 */ /* 0x004fea00078e0012 */
[----:B------:R-:W-:Y:S02]  /*3500*/  @!P3 IADD3 R21, PT, PT, R21, R3, RZ ;  /* 0x000000031515b210 */ /* 0x000fe40007ffe0ff */
[----:B------:R-:W2:Y:S02]  /*3510*/  @!P4 LDC.64 R2, c[0x0][0x4a8] ;  /* 0x00012a00ff02cb82 */ /* 0x000ea40000000a00 */
[----:B--2---:R-:W-:Y:S02]  /*3520*/  @!P4 IMAD R3, R3, 0xc0, RZ ;  /* 0x000000c00303c824 */ /* 0x004fe400078e02ff */
[----:B------:R-:W-:Y:S04]  /*3530*/  @!P4 IMAD.WIDE.U32 R26, R2, 0xc0, R32 ;  /* 0x000000c0021ac825 */ /* 0x000fe800078e0020 */
[----:B------:R-:W-:Y:S02]  /*3540*/  @!P4 IMAD.IADD R27, R27, 0x1, R3 ;  /* 0x000000011b1bc824 */ /* 0x000fe400078e0203 */
[----:B------:R-:W2:Y:S02]  /*3550*/  @!P4 LDC.64 R2, c[0x0][0x3b8] ;  /* 0x0000ee00ff02cb82 */ /* 0x000ea40000000a00 */
[----:B--2---:R-:W-:Y:S01]  /*3560*/  @!P4 IMAD R3, R3, 0xc0, RZ ;  /* 0x000000c00303c824 */ /* 0x004fe200078e02ff */
[----:B---3--:R2:W-:Y:S01]  /*3570*/  @!P3 STG.E.128 desc[UR4][R20.64], R4 ;  /* 0x000000041400b986 */ /* 0x0085e2000c101d04 */
[----:B------:R-:W-:Y:S05]  /*3580*/  ISETP.NE.AND P3, PT, R144, RZ, PT ;  /* 0x000000ff9000720c */ /* 0x000fea0003f65270 */
[----:B--2---:R-:W2:Y:S01]  /*3590*/  @!P4 LDG.E.128 R20, desc[UR4][R26.64] ;  /* 0x000000041a14c981 */ /* 0x004ea2000c1e1d00 */
[----:B------:R-:W-:Y:S05]  /*35a0*/  @!P4 IMAD.WIDE.U32 R4, R2, 0xc0, R18 ;  /* 0x000000c00204c825 */ /* 0x000fea00078e0012 */
[----:B------:R-:W-:Y:S02]  /*35b0*/  @!P4 IADD3 R5, PT, PT, R5, R3, RZ ;  /* 0x000000030505c210 */ /* 0x000fe40007ffe0ff */
[----:B------:R-:W3:Y:S02]  /*35c0*/  @!P6 LDC.64 R2, c[0x0][0x4a8] ;  /* 0x00012a00ff02eb82 */ /* 0x000ee40000000a00 */
[----:B---3--:R-:W-:Y:S02]  /*35d0*/  @!P6 IMAD R3, R3, 0xe0, RZ ;  /* 0x000000e00303e824 */ /* 0x008fe400078e02ff */
[----:B------:R-:W-:Y:S04]  /*35e0*/  @!P6 IMAD.WIDE.U32 R6, R2, 0xe0, R32 ;  /* 0x000000e00206e825 */ /* 0x000fe800078e0020 */
[----:B------:R-:W-:Y:S02]  /*35f0*/  @!P6 IMAD.IADD R7, R7, 0x1, R3 ;  /* 0x000000010707e824 */ /* 0x000fe400078e0203 */
[----:B------:R-:W3:Y:S02]  /*3600*/  @!P6 LDC.64 R2, c[0x0][0x3b8] ;  /* 0x0000ee00ff02eb82 */ /* 0x000ee40000000a00 */
[----:B---3--:R-:W-:Y:S01]  /*3610*/  @!P6 IMAD R3, R3, 0xe0, RZ ;  /* 0x000000e00303e824 */ /* 0x008fe200078e02ff */
[----:B--2---:R2:W-:Y:S06]  /*3620*/  @!P4 STG.E.128 desc[UR4][R4.64], R20 ;  /* 0x000000140400c986 */ /* 0x0045ec000c101d04 */
[----:B------:R3:W4:Y:S01]  /*3630*/  @!P6 LDG.E.128 R28, desc[UR4][R6.64] ;  /* 0x00000004061ce981 */ /* 0x000722000c1e1d00 */
[----:B--2---:R-:W-:Y:S05]  /*3640*/  @!P6 IMAD.WIDE.U32 R4, R2, 0xe0, R18 ;  /* 0x000000e00204e825 */ /* 0x004fea00078e0012 */
[----:B------:R-:W-:Y:S02]  /*3650*/  @!P6 IADD3 R5, PT, PT, R5, R3, RZ ;  /* 0x000000030505e210 */ /* 0x000fe40007ffe0ff */
[----:B------:R-:W2:Y:S02]  /*3660*/  @!P2 LDC.64 R2, c[0x0][0x4a8] ;  /* 0x00012a00ff02ab82 */ /* 0x000ea40000000a00 */
[----:B--2---:R-:W-:Y:S02]  /*3670*/  @!P2 IMAD R3, R3, 0x120, RZ ;  /* 0x000001200303a824 */ /* 0x004fe400078e02ff */
[----:B---3--:R-:W-:Y:S04]  /*3680*/  @!P2 IMAD.WIDE.U32 R6, R2, 0x120, R32 ;  /* 0x000001200206a825 */ /* 0x008fe800078e0020 */
[----:B------:R-:W-:Y:S02]  /*3690*/  @!P2 IMAD.IADD R7, R7, 0x1, R3 ;  /* 0x000000010707a824 */ /* 0x000fe400078e0203 */
[----:B------:R-:W2:Y:S02]  /*36a0*/  @!P3 LDC.64 R2, c[0x0][0x4a8] ;  /* 0x00012a00ff02bb82 */ /* 0x000ea40000000a00 */
[----:B--2---:R-:W-:Y:S01]  /*36b0*/  @!P3 IMAD R3, R3, 0x140, RZ ;  /* 0x000001400303b824 */ /* 0x004fe200078e02ff */
[----:B----4-:R2:W-:Y:S06]  /*36c0*/  @!P6 STG.E.128 desc[UR4][R4.64], R28 ;  /* 0x0000001c0400e986 */ /* 0x0105ec000c101d04 */
[----:B------:R-:W3:Y:S01]  /*36d0*/  @!P5 LDG.E.128 R24, desc[UR4][R24.64] ;  /* 0x000000041818d981 */ /* 0x000ee2000c1e1d00 */
[----:B--2---:R-:W2:Y:S02]  /*36e0*/  @!P2 LDC.64 R4, c[0x0][0x3b8] ;  /* 0x0000ee00ff04ab82 */ /* 0x004ea40000000a00 */
[----:B--2---:R-:W-:Y:S03]  /*36f0*/  @!P2 IMAD R5, R5, 0x120, RZ ;  /* 0x000001200505a824 */ /* 0x004fe600078e02ff */
[----:B---3--:R2:W-:Y:S01]  /*3700*/  @!P5 STG.E.128 desc[UR4][R34.64], R24 ;  /* 0x000000182200d986 */ /* 0x0085e2000c101d04 */
[----:B------:R-:W-:Y:S05]  /*3710*/  ISETP.NE.AND P5, PT, R140, RZ, PT ;  /* 0x000000ff8c00720c */ /* 0x000fea0003fa5270 */
[----:B------:R3:W4:Y:S02]  /*3720*/  @!P2 LDG.E.128 R20, desc[UR4][R6.64] ;  /* 0x000000040614a981 */ /* 0x000724000c1e1d00 */
[----:B---3--:R-:W-:Y:S04]  /*3730*/  @!P2 IMAD.WIDE.U32 R6, R4, 0x120, R18 ;  /* 0x000001200406a825 */ /* 0x008fe800078e0012 */
[----:B------:R-:W-:Y:S01]  /*3740*/  @!P3 IMAD.WIDE.U32 R28, R2, 0x140, R32 ;  /* 0x00000140021cb825 */ /* 0x000fe200078e0020 */
[----:B------:R-:W-:Y:S02]  /*3750*/  @!P2 IADD3 R7, PT, PT, R7, R5, RZ ;  /* 0x000000050707a210 */ /* 0x000fe40007ffe0ff */
[----:B------:R-:W3:Y:S01]  /*3760*/  @!P3 LDC.64 R4, c[0x0][0x3b8] ;  /* 0x0000ee00ff04bb82 */ /* 0x000ee20000000a00 */
[----:B------:R-:W-:Y:S07]  /*3770*/  @!P3 IMAD.IADD R29, R29, 0x1, R3 ;  /* 0x000000011d1db824 */ /* 0x000fee00078e0203 */
[----:B------:R-:W5:Y:S01]  /*3780*/  @!P0 LDC.64 R2, c[0x0][0x4a8] ;  /* 0x00012a00ff028b82 */ /* 0x000f620000000a00 */
[----:B---3--:R-:W-:Y:S02]  /*3790*/  @!P3 IMAD R5, R5, 0x140, RZ ;  /* 0x000001400505b824 */ /* 0x008fe400078e02ff */
[----:B--2---:R-:W-:Y:S05]  /*37a0*/  @!P3 IMAD.WIDE.U32 R24, R4, 0x140, R18 ;  /* 0x000001400418b825 */ /* 0x004fea00078e0012 */
[----:B------:R-:W-:Y:S01]  /*37b0*/  @!P3 IADD3 R25, PT, PT, R25, R5, RZ ;  /* 0x000000051919b210 */ /* 0x000fe20007ffe0ff */
[----:B-----5:R-:W-:Y:S01]  /*37c0*/  @!P0 IMAD R3, R3, 0x160, RZ ;  /* 0x0000016003038824 */ /* 0x020fe200078e02ff */
[----:B------:R-:W2:Y:S01]  /*37d0*/  @!P0 LDC.64 R4, c[0x0][0x3b8] ;  /* 0x0000ee00ff048b82 */ /* 0x000ea20000000a00 */
[----:B------:R-:W-:Y:S04]  /*37e0*/  @!P0 IMAD.WIDE.U32 R26, R2, 0x160, R32 ;  /* 0x00000160021a8825 */ /* 0x000fe800078e0020 */
[----:B------:R-:W-:Y:S03]  /*37f0*/  @!P0 IMAD.IADD R27, R27, 0x1, R3 ;  /* 0x000000011b1b8824 */ /* 0x000fe600078e0203 */
[----:B------:R-:W3:Y:S01]  /*3800*/  @!P5 LDC.64 R2, c[0x0][0x4a8] ;  /* 0x00012a00ff02db82 */ /* 0x000ee20000000a00 */
[----:B--2---:R-:W-:Y:S02]  /*3810*/  @!P0 IMAD R5, R5, 0x160, RZ ;  /* 0x0000016005058824 */ /* 0x004fe400078e02ff */
[----:B---3--:R-:W-:Y:S01]  /*3820*/  @!P5 IMAD R3, R3, 0x180, RZ ;  /* 0x000001800303d824 */ /* 0x008fe200078e02ff */
[----:B----4-:R2:W-:Y:S01]  /*3830*/  @!P2 STG.E.128 desc[UR4][R6.64], R20 ;  /* 0x000000140600a986 */ /* 0x0105e2000c101d04 */
[----:B------:R-:W-:Y:S05]  /*3840*/  ISETP.NE.AND P2, PT, R138, RZ, PT ;  /* 0x000000ff8a00720c */ /* 0x000fea0003f45270 */
[----:B------:R-:W3:Y:S01]  /*3850*/  @!P3 LDG.E.128 R28, desc[UR4][R28.64] ;  /* 0x000000041c1cb981 */ /* 0x000ee2000c1e1d00 */
[----:B--2---:R-:W-:Y:S04]  /*3860*/  @!P0 IMAD.WIDE.U32 R6, R4, 0x160, R18 ;  /* 0x0000016004068825 */ /* 0x004fe800078e0012 */
[----:B------:R-:W-:Y:S01]  /*3870*/  @!P5 IMAD.WIDE.U32 R20, R2, 0x180, R32 ;  /* 0x000001800214d825 */ /* 0x000fe200078e0020 */
[----:B------:R-:W-:Y:S02]  /*3880*/  @!P0 IADD3 R7, PT, PT, R7, R5, RZ ;  /* 0x0000000507078210 */ /* 0x000fe40007ffe0ff */
[----:B------:R-:W2:Y:S01]  /*3890*/  @!P5 LDC.64 R4, c[0x0][0x3b8] ;  /* 0x0000ee00ff04db82 */ /* 0x000ea20000000a00 */
[----:B------:R-:W-:Y:S07]  /*38a0*/  @!P5 IMAD.IADD R21, R21, 0x1, R3 ;  /* 0x000000011515d824 */ /* 0x000fee00078e0203 */
[----:B------:R-:W4:Y:S01]  /*38b0*/  @!P2 LDC.64 R2, c[0x0][0x4a8] ;  /* 0x00012a00ff02ab82 */ /* 0x000f220000000a00 */
[----:B--2---:R-:W-:Y:S02]  /*38c0*/  @!P5 IMAD R5, R5, 0x180, RZ ;  /* 0x000001800505d824 */ /* 0x004fe400078e02ff */
[----:B----4-:R-:W-:Y:S01]  /*38d0*/  @!P2 IMAD R3, R3, 0x1a0, RZ ;  /* 0x000001a00303a824 */ /* 0x010fe200078e02ff */
[----:B---3--:R2:W-:Y:S06]  /*38e0*/  @!P3 STG.E.128 desc[UR4][R24.64], R28 ;  /* 0x0000001c1800b986 */ /* 0x0085ec000c101d04 */
[----:B--2---:R-:W2:Y:S06]  /*38f0*/  @!P0 LDG.E.128 R24, desc[UR4][R26.64] ;  /* 0x000000041a188981 */ /* 0x004eac000c1e1d00 */
[----:B--2---:R2:W-:Y:S06]  /*3900*/  @!P0 STG.E.128 desc[UR4][R6.64], R24 ;  /* 0x0000001806008986 */ /* 0x0045ec000c101d04 */
[----:B------:R-:W3:Y:S01]  /*3910*/  @!P5 LDG.E.128 R20, desc[UR4][R20.64] ;  /* 0x000000041414d981 */ /* 0x000ee2000c1e1d00 */
[----:B--2---:R-:W-:Y:S04]  /*3920*/  @!P5 IMAD.WIDE.U32 R6, R4, 0x180, R18 ;  /* 0x000001800406d825 */ /* 0x004fe800078e0012 */
[----:B------:R-:W-:Y:S01]  /*3930*/  @!P2 IMAD.WIDE.U32 R28, R2, 0x1a0, R32 ;  /* 0x000001a0021ca825 */ /* 0x000fe200078e0020 */
[----:B------:R-:W-:Y:S03]  /*3940*/  @!P5 IADD3 R7, PT, PT, R7, R5, RZ ;  /* 0x000000050707d210 */ /* 0x000fe60007ffe0ff */
[----:B------:R-:W-:Y:S02]  /*3950*/  @!P2 IMAD.IADD R29, R29, 0x1, R3 ;  /* 0x000000011d1da824 */ /* 0x000fe400078e0203 */
[----:B------:R-:W2:Y:S02]  /*3960*/  @!P2 LDC.64 R2, c[0x0][0x3b8] ;  /* 0x0000ee00ff02ab82 */ /* 0x000ea40000000a00 */
[----:B--2---:R-:W-:Y:S04]  /*3970*/  @!P2 IMAD.WIDE.U32 R24, R2, 0x1a0, R18 ;  /* 0x000001a00218a825 */ /* 0x004fe800078e0012 */
[----:B------:R-:W-:Y:S05]  /*3980*/  @!P2 IMAD R3, R3, 0x1a0, RZ ;  /* 0x000001a00303a824 */ /* 0x000fea00078e02ff */
[----:B------:R-:W-:Y:S01]  /*3990*/  @!P2 IADD3 R25, PT, PT, R25, R3, RZ ;  /* 0x000000031919a210 */ /* 0x000fe20007ffe0ff */
[----:B---3--:R2:W-:Y:S06]  /*39a0*/  @!P5 STG.E.128 desc[UR4][R6.64], R20 ;  /* 0x000000140600d986 */ /* 0x0085ec000c101d04 */
[----:B--2---:R-:W2:Y:S06]  /*39b0*/  @!P2 LDG.E.128 R4, desc[UR4][R28.64] ;  /* 0x000000041c04a981 */ /* 0x004eac000c1e1d00 */
[----:B--2---:R2:W-:Y:S01]  /*39c0*/  @!P2 STG.E.128 desc[UR4][R24.64], R4 ;  /* 0x000000041800a986 */ /* 0x0045e2000c101d04 */
[----:B------:R-:W-:Y:S05]  /*39d0*/  @P1 BRA `(.L_x_2298) ;  /* 0x0000009c00281947 */ /* 0x000fea0003800000 */
[----:B------:R-:W3:Y:S02]  /*39e0*/  LDC.64 R2, c[0x0][0x4a8] ;  /* 0x00012a00ff027b82 */ /* 0x000ee40000000a00 */
[----:B---3--:R-:W-:Y:S04]  /*39f0*/  IMAD.WIDE.U32 R32, R2, 0x1c0, R32 ;  /* 0x000001c002207825 */ /* 0x008fe800078e0020 */
[----:B------:R-:W-:Y:S05]  /*3a00*/  IMAD R3, R3, 0x1c0, RZ ;  /* 0x000001c003037824 */ /* 0x000fea00078e02ff */
[----:B------:R-:W-:Y:S02]  /*3a10*/  IADD3 R33, PT, PT, R33, R3, RZ ;  /* 0x0000000321217210 */ /* 0x000fe40007ffe0ff */
[----:B------:R-:W3:Y:S03]  /*3a20*/  LDC.64 R2, c[0x0][0x3b8] ;  /* 0x0000ee00ff027b82 */ /* 0x000ee60000000a00 */
[----:B--2---:R-:W2:Y:S01]  /*3a30*/  LDG.E.128 R4, desc[UR4][R32.64] ;  /* 0x0000000420047981 */ /* 0x004ea2000c1e1d00 */
[----:B---3--:R-:W-:Y:S02]  /*3a40*/  IMAD R3, R3, 0x1c0, RZ ;  /* 0x000001c003037824 */ /* 0x008fe400078e02ff */
[----:B------:R-:W-:Y:S05]  /*3a50*/  IMAD.WIDE.U32 R18, R2, 0x1c0, R18 ;  /* 0x000001c002127825 */ /* 0x000fea00078e0012 */
[----:B------:R-:W-:Y:S05]  /*3a60*/  IADD3 R19, PT, PT, R19, R3, RZ ;  /* 0x0000000313137210 */ /* 0x000fea0007ffe0ff */
[----:B--2---:R2:W-:Y:S01]  /*3a70*/  STG.E.128 desc[UR4][R18.64], R4 ;  /* 0x0000000412007986 */ /* 0x0045e2000c101d04 */
[----:B------:R-:W-:Y:S05]  /*3a80*/  BRA `(.L_x_2298) ;  /* 0x0000009800fc7947 */ /* 0x000fea0003800000 */
.L_x_2297:
[----:B------:R-:W-:Y:S05]  /*3a90*/  BRA.U !UP0, `(.L_x_2299) ;  /* 0x0000003908f07547 */ /* 0x000fea000b800000 */
[----:B------:R-:W-:Y:S01]  /*3aa0*/  LEA R42, P0, R95, R10, 0x1 ;  /* 0x0000000a5f2a7211 */ /* 0x000fe200078008ff */
[----:B------:R-:W3:Y:S01]  /*3ab0*/  LDC R38, c[0x0][0x450] ;  /* 0x00011400ff267b82 */ /* 0x000ee20000000800 */
[C---:B------:R-:W-:Y:S01]  /*3ac0*/  SHF.L.U64.HI R3, R155.reuse, 0x1, R110 ;  /* 0x000000019b037819 */ /* 0x040fe2000001026e */
[----:B--2---:R-:W-:Y:S01]  /*3ad0*/  IMAD.SHL.U32 R5, R155, 0x2, RZ ;  /* 0x000000029b057824 */ /* 0x004fe200078e00ff */
[----:B------:R-:W-:Y:S01]  /*3ae0*/  LEA.HI.X R43, R95, R9, R94, 0x1, P0 ;  /* 0x000000095f2b7211 */ /* 0x000fe200000f0c5e */
[----:B------:R-:W-:Y:S01]  /*3af0*/  BSSY.RECONVERGENT B0, `(.L_x_2300) ;  /* 0x0000036000007945 */ /* 0x000fe20003800200 */
[C---:B------:R-:W-:Y:S04]  /*3b00*/  LEA R40, P0, R69.reuse, R80, 0x1 ;  /* 0x0000005045287211 */ /* 0x040fe800078008ff */
[----:B------:R-:W-:Y:S02]  /*3b10*/  LEA.HI.X R41, R69, R81, R66, 0x1, P0 ;  /* 0x0000005145297211 */ /* 0x000fe400000f0c42 */
[-C--:B------:R-:W-:Y:S05]  /*3b20*/  IADD3 R6, P0, PT, R14, R5.reuse, RZ ;  /* 0x000000050e067210 */ /* 0x080fea0007f1e0ff */
[--C-:B------:R-:W-:Y:S01]  /*3b30*/  IMAD.X R7, R15, 0x1, R3.reuse, P0 ;  /* 0x000000010f077824 */ /* 0x100fe200000e0603 */
[----:B------:R-:W-:Y:S05]  /*3b40*/  IADD3 R36, P0, PT, R56, R5, RZ ;  /* 0x0000000538247210 */ /* 0x000fea0007f1e0ff */
[----:B------:R-:W-:Y:S01]  /*3b50*/  IMAD.X R37, R57, 0x1, R3, P0 ;  /* 0x0000000139257824 */ /* 0x000fe200000e0603 */
[----:B------:R-:W-:Y:S07]  /*3b60*/  @!P2 BRA `(.L_x_2301) ;  /* 0x0000000000b8a947 */ /* 0x000fee0003800000 */
[----:B------:R-:W-:Y:S02]  /*3b70*/  ISETP.GE.AND P0, PT, R12, R17, PT ;  /* 0x000000110c00720c */ /* 0x000fe40003f06270 */
[----:B------:R-:W-:Y:S05]  /*3b80*/  MOV R8, R10 ;  /* 0x0000000a00087202 */ /* 0x000fea0000000f00 */
[----:B------:R-:W2:Y:S08]  /*3b90*/  LDG.E.128 R20, desc[UR4][R8.64] ;  /* 0x0000000408147981 */ /* 0x000eb0000c1e1d00 */
[----:B------:R-:W4:Y:S06]  /*3ba0*/  @!P0 LDG.E.64 R32, desc[UR4][R56.64] ;  /* 0x0000000438208981 */ /* 0x000f2c000c1e1b00 */
[----:B------:R-:W5:Y:S01]  /*3bb0*/  @!P0 LDG.E.64 R18, desc[UR4][R14.64] ;  /* 0x000000040e128981 */ /* 0x000f62000c1e1b00 */
[C---:B--2---:R-:W-:Y:S01]  /*3bc0*/  @!P0 LOP3.LUT R25, R20.reuse, 0xffff0000, RZ, 0xc0, !PT ;  /* 0xffff000014198812 */ /* 0x044fe200078ec0ff */
[----:B------:R-:W-:Y:S01]  /*3bd0*/  @!P0 IMAD.U32 R29, R20, 0x10000, RZ ;  /* 0x00010000141d8824 */ /* 0x000fe200078e00ff */
[C---:B------:R-:W-:Y:S01]  /*3be0*/  @!P0 LOP3.LUT R24, R22.reuse, 0xffff0000, RZ, 0xc0, !PT ;  /* 0xffff000016188812 */ /* 0x040fe200078ec0ff */
[----:B------:R-:W-:Y:S01]  /*3bf0*/  @!P0 IMAD.U32 R28, R22, 0x10000, RZ ;  /* 0x00010000161c8824 */ /* 0x000fe200078e00ff */
[----:B------:R-:W-:Y:S02]  /*3c00*/  @!P0 SHF.L.U32 R30, R23, 0x10, RZ ;  /* 0x00000010171e8819 */ /* 0x000fe400000006ff */
[C---:B----4-:R-:W-:Y:S01]  /*3c10*/  @!P0 LOP3.LUT R31, R32.reuse, 0xffff0000, RZ, 0xc0, !PT ;  /* 0xffff0000201f8812 */ /* 0x050fe200078ec0ff */
[----:B------:R-:W-:Y:S01]  /*3c20*/  @!P0 IMAD.U32 R27, R32, 0x10000, RZ ;  /* 0x00010000201b8824 */ /* 0x000fe200078e00ff */
[C---:B------:R-:W-:Y:S02]  /*3c30*/  @!P0 SHF.L.U32 R26, R33.reuse, 0x10, RZ ;  /* 0x00000010211a8819 */ /* 0x040fe400000006ff */
[----:B------:R-:W-:Y:S01]  /*3c40*/  @!P0 LOP3.LUT R33, R33, 0xffff0000, RZ, 0xc0, !PT ;  /* 0xffff000021218812 */ /* 0x000fe200078ec0ff */
[----:B------:R-:W-:Y:S01]  /*3c50*/  @!P0 FMUL.FTZ R35, R25, R27 ;  /* 0x0000001b19238220 */ /* 0x000fe20000410000 */
[C---:B-----5:R-:W-:Y:S01]  /*3c60*/  @!P0 SHF.L.U32 R5, R19.reuse, 0x10, RZ ;  /* 0x0000001013058819 */ /* 0x060fe200000006ff */
        /* <DEDUP_REMOVED lines=30> */
.L_x_2301:
[----:B-1----:R-:W-:Y:S05]  /*3e50*/  BSYNC.RECONVERGENT B0 ;  /* 0x0000000000007941 */ /* 0x002fea0003800200 */
.L_x_2300:
[----:B------:R-:W-:Y:S01]  /*3e60*/  ISETP.NE.AND P0, PT, R54, RZ, PT ;  /* 0x000000ff3600720c */ /* 0x000fe20003f05270 */
[----:B------:R-:W-:Y:S11]  /*3e70*/  BSSY.RECONVERGENT B0, `(.L_x_2302) ;  /* 0x0000031000007945 */ /* 0x000ff60003800200 */
[----:B------:R-:W-:Y:S01]  /*3e80*/  @!UPT UIADD3 URZ, UPT, UPT, URZ, URZ, URZ ;  /* 0x000000fffffff290 */ /* 0x000fe2000fffe0ff */
[----:B------:R-:W-:Y:S05]  /*3e90*/  @!P0 BRA `(.L_x_2303) ;  /* 0x0000000000b88947 */ /* 0x000fea0003800000 */
[----:B------:R-:W-:Y:S01]  /*3ea0*/  ISETP.GE.AND P0, PT, R12, R17, PT ;  /* 0x000000110c00720c */ /* 0x000fe20003f06270 */
[----:B--2---:R-:W2:Y:S11]  /*3eb0*/  LDG.E.128 R20, desc[UR4][R42.64] ;  /* 0x000000042a147981 */ /* 0x004eb6000c1e1d00 */
[----:B------:R-:W-:Y:S01]  /*3ec0*/  @!UPT UIADD3 URZ, UPT, UPT, URZ, URZ, URZ ;  /* 0x000000fffffff290 */ /* 0x000fe2000fffe0ff */
        /* <DEDUP_REMOVED lines=12> */
[----:B-----5:R-:W-:Y:S01]  /*3f90*/  @!P0 SHF.L.U32 R8, R18, 0x10, RZ ;  /* 0x0000001012088819 */ /* 0x020fe200000006ff */
        /* <DEDUP_REMOVED lines=30> */
.L_x_2303:
[----:B------:R-:W-:Y:S05]  /*4180*/  BSYNC.RECONVERGENT B0 ;  /* 0x0000000000007941 */ /* 0x000fea0003800200 */
.L_x_2302:
[----:B------:R-:W-:Y:S01]  /*4190*/  ISETP.NE.AND P0, PT, R53, RZ, PT ;  /* 0x000000ff3500720c */ /* 0x000fe20003f05270 */
[----:B------:R-:W-:Y:S11]  /*41a0*/  BSSY.RECONVERGENT B0, `(.L_x_2304) ;  /* 0x0000039000007945 */ /* 0x000ff60003800200 */
[----:B------:R-:W-:Y:S01]  /*41b0*/  @!UPT UIADD3 URZ, UPT, UPT, URZ, URZ, URZ ;  /* 0x000000fffffff290 */ /* 0x000fe2000fffe0ff */
[----:B------:R-:W-:Y:S05]  /*41c0*/  @!P0 BRA `(.L_x_2305) ;  /* 0x0000000000d88947 */ /* 0x000fea0003800000 */
[----:B------:R-:W4:Y:S02]  /*41d0*/  LDC.64 R44, c[0x0][0x4a8] ;  /* 0x00012a00ff2c7b82 */ /* 0x000f240000000a00 */
[C---:B----4-:R-:W-:Y:S04]  /*41e0*/  LEA R48, P0, R44.reuse, R42, 0x5 ;  /* 0x0000002a2c307211 */ /* 0x050fe800078028ff */
[----:B------:R-:W-:Y:S02]  /*41f0*/  LEA.HI.X R49, R44, R43, R45, 0x5, P0 ;  /* 0x0000002b2c317211 */ /* 0x000fe400000f2c2d */
[----:B------:R-:W4:Y:S03]  /*4200*/  LDC.64 R44, c[0x0][0x3b8] ;  /* 0x0000ee00ff2c7b82 */ /* 0x000f260000000a00 */
[----:B-12---:R-:W2:Y:S01]  /*4210*/  LDG.E.128 R20, desc[UR4][R48.64] ;  /* 0x0000000430147981 */ /* 0x006ea2000c1e1d00 */
[C---:B----4-:R-:W-:Y:S04]  /*4220*/  LEA R46, P0, R44.reuse, R40, 0x5 ;  /* 0x000000282c2e7211 */ /* 0x050fe800078028ff */
[----:B------:R-:W-:Y:S02]  /*4230*/  LEA.HI.X R47, R44, R41, R45, 0x5, P0 ;  /* 0x000000292c2f7211 */ /* 0x000fe400000f2c2d */
[----:B------:R-:W-:Y:S11]  /*4240*/  ISETP.GE.AND P0, PT, R12, R17, PT ;  /* 0x000000110c00720c */ /* 0x000ff60003f06270 */
[----:B------:R-:W-:Y:S02]  /*4250*/  @!UPT UIADD3 URZ, UPT, UPT, URZ, URZ, URZ ;  /* 0x000000fffffff290 */ /* 0x000fe4000fffe0ff */
[C---:B------:R-:W-:Y:S04]  /*4260*/  @!P0 IMAD.WIDE R34, R11.reuse, 0x20, R36 ;  /* 0x000000200b228825 */ /* 0x040fe800078e0224 */
[----:B------:R-:W-:Y:S02]  /*4270*/  @!P0 IMAD.WIDE R26, R11, 0x20, R6 ;  /* 0x000000200b1a8825 */ /* 0x000fe400078e0206 */
[----:B------:R-:W4:Y:S06]  /*4280*/  @!P0 LDG.E.64 R34, desc[UR4][R34.64] ;  /* 0x0000000422228981 */ /* 0x000f2c000c1e1b00 */
[----:B------:R-:W5:Y:S01]  /*4290*/  @!P0 LDG.E.64 R18, desc[UR4][R26.64] ;  /* 0x000000041a128981 */ /* 0x000f62000c1e1b00 */
[C---:B--2---:R-:W-:Y:S01]  /*42a0*/  @!P0 LOP3.LUT R25, R20.reuse, 0xffff0000, RZ, 0xc0, !PT ;  /* 0xffff000014198812 */ /* 0x044fe200078ec0ff */
[----:B------:R-:W-:Y:S01]  /*42b0*/  @!P0 IMAD.U32 R30, R23, 0x10000, RZ ;  /* 0x00010000171e8824 */ /* 0x000fe200078e00ff */
[----:B------:R-:W-:Y:S02]  /*42c0*/  @!P0 SHF.L.U32 R31, R20, 0x10, RZ ;  /* 0x00000010141f8819 */ /* 0x000fe400000006ff */
[C---:B------:R-:W-:Y:S02]  /*42d0*/  @!P0 LOP3.LUT R16, R22.reuse, 0xffff0000, RZ, 0xc0, !PT ;  /* 0xffff000016108812 */ /* 0x040fe400078ec0ff */
[----:B------:R-:W-:Y:S02]  /*42e0*/  @!P0 SHF.L.U32 R28, R22, 0x10, RZ ;  /* 0x00000010161c8819 */ /* 0x000fe400000006ff */
[C---:B----4-:R-:W-:Y:S01]  /*42f0*/  @!P0 SHF.L.U32 R29, R34.reuse, 0x10, RZ ;  /* 0x00000010221d8819 */ /* 0x050fe200000006ff */
[C---:B------:R-:W-:Y:S01]  /*4300*/  @!P0 IMAD.U32 R24, R35.reuse, 0x10000, RZ ;  /* 0x0001000023188824 */ /* 0x040fe200078e00ff */
[----:B------:R-:W-:Y:S02]  /*4310*/  @!P0 LOP3.LUT R33, R34, 0xffff0000, RZ, 0xc0, !PT ;  /* 0xffff000022218812 */ /* 0x000fe400078ec0ff */
        /* <DEDUP_REMOVED lines=33> */
.L_x_2305:
[----:B------:R-:W-:Y:S05]  /*4530*/  BSYNC.RECONVERGENT B0 ;  /* 0x0000000000007941 */ /* 0x000fea0003800200 */
.L_x_2304:
[----:B------:R-:W-:Y:S01]  /*4540*/  ISETP.NE.AND P0, PT, R156, RZ, PT ;  /* 0x000000ff9c00720c */ /* 0x000fe20003f05270 */
[----:B------:R-:W-:Y:S11]  /*4550*/  BSSY.RECONVERGENT B0, `(.L_x_2306) ;  /* 0x0000039000007945 */ /* 0x000ff60003800200 */
[----:B------:R-:W-:Y:S01]  /*4560*/  @!UPT UIADD3 URZ, UPT, UPT, URZ, URZ, URZ ;  /* 0x000000fffffff290 */ /* 0x000fe2000fffe0ff */
[----:B------:R-:W-:Y:S05]  /*4570*/  @!P0 BRA `(.L_x_2307) ;  /* 0x0000000000d88947 */ /* 0x000fea0003800000 */
[----:B------:R-:W5:Y:S02]  /*4580*/  LDC.64 R44, c[0x0][0x4a8] ;  /* 0x00012a00ff2c7b82 */ /* 0x000f640000000a00 */
        /* <DEDUP_REMOVED lines=53> */
.L_x_2307:
[----:B------:R-:W-:Y:S05]  /*48e0*/  BSYNC.RECONVERGENT B0 ;  /* 0x0000000000007941 */ /* 0x000fea0003800200 */
.L_x_2306:
[----:B------:R-:W-:Y:S04]  /*48f0*/  BSSY.RECONVERGENT B0, `(.L_x_2308) ;  /* 0x000003a000007945 */ /* 0x000fe80003800200 */
[----:B------:R-:W-:Y:S05]  /*4900*/  @!P5 BRA `(.L_x_2309) ;  /* 0x0000000000e0d947 */ /* 0x000fea0003800000 */
        /* <DEDUP_REMOVED lines=8> */
[----:B-1--4-:R-:W-:Y:S01]  /*4990*/  IMAD.WIDE.U32 R46, R44, 0x60, R42 ;  /* 0x000000602c2e7825 */ /* 0x012fe200078e002a */
        /* <DEDUP_REMOVED lines=47> */
.L_x_2309:
[----:B------:R-:W-:Y:S05]  /*4c90*/  BSYNC.RECONVERGENT B0 ;  /* 0x0000000000007941 */ /* 0x000fea0003800200 */
.L_x_2308:
        /* <DEDUP_REMOVED lines=58> */
.L_x_2311:
[----:B------:R-:W-:Y:S05]  /*5040*/  BSYNC.RECONVERGENT B0 ;  /* 0x0000000000007941 */ /* 0x000fea0003800200 */
.L_x_2310:
        /* <DEDUP_REMOVED lines=58> */
.L_x_2313:
[----:B------:R-:W-:Y:S05]  /*53f0*/  BSYNC.RECONVERGENT B0 ;  /* 0x0000000000007941 */ /* 0x000fea0003800200 */
.L_x_2312:
        /* <DEDUP_REMOVED lines=58> */
.L_x_2315:
[----:B------:R-:W-:Y:S05]  /*57a0*/  BSYNC.RECONVERGENT B0 ;  /* 0x0000000000007941 */ /* 0x000fea0003800200 */
.L_x_2314:
        /* <DEDUP_REMOVED lines=58> */
.L_x_2317:
[----:B------:R-:W-:Y:S05]  /*5b50*/  BSYNC.RECONVERGENT B0 ;  /* 0x0000000000007941 */ /* 0x000fea0003800200 */
.L_x_2316:
[----:B------:R-:W-:Y:S01]  /*5b60*/  ISETP.NE.AND P0, PT, R152, RZ, PT ;  /* 0x000000ff9800720c */ /* 0x000fe20003f05270 */
[----:B------:R-:W-:Y:S11]  /*5b70*/  BSSY.RECONVERGENT B0, `(.L_x_2318) ;  /* 0x0000039000007945 */ /* 0x000ff60003800200 */
[----:B------:R-:W-:Y:S01]  /*5b80*/  @!UPT UIADD3 URZ, UPT, UPT, URZ, URZ, URZ ;  /* 0x000000fffffff290 */ /* 0x000fe2000fffe0ff */
[----:B------:R-:W-:Y:S05]  /*5b90*/  @P0 BRA `(.L_x_2319) ;  /* 0x0000000000d80947 */ /* 0x000fea0003800000 */
[----:B-1--4-:R-:W1:Y:S08]  /*5ba0*/  LDC.64 R46, c[0x0][0x4a8] ;  /* 0x00012a00ff2e7b82 */ /* 0x012e700000000a00 */
[----:B------:R-:W4:Y:S01]  /*5bb0*/  LDC.64 R44, c[0x0][0x3b8] ;  /* 0x0000ee00ff2c7b82 */ /* 0x000f220000000a00 */
[C---:B-1----:R-:W-:Y:S04]  /*5bc0*/  LEA R48, P0, R46.reuse, R42, 0x8 ;  /* 0x0000002a2e307211 */ /* 0x042fe800078040ff */
[----:B------:R-:W-:Y:S02]  /*5bd0*/  LEA.HI.X R49, R46, R43, R47, 0x8, P0 ;  /* 0x0000002b2e317211 */ /* 0x000fe400000f442f */
[C---:B----4-:R-:W-:Y:S03]  /*5be0*/  LEA R46, P0, R44.reuse, R40, 0x8 ;  /* 0x000000282c2e7211 */ /* 0x050fe600078040ff */
[----:B--2---:R-:W2:Y:S01]  /*5bf0*/  LDG.E.128 R20, desc[UR4][R48.64] ;  /* 0x0000000430147981 */ /* 0x004ea2000c1e1d00 */
        /* <DEDUP_REMOVED lines=48> */
.L_x_2319:
[----:B------:R-:W-:Y:S05]  /*5f00*/  BSYNC.RECONVERGENT B0 ;  /* 0x0000000000007941 */ /* 0x000fea0003800200 */
.L_x_2318:
        /* <DEDUP_REMOVED lines=60> */
.L_x_2321:
[----:B------:R-:W-:Y:S05]  /*62d0*/  BSYNC.RECONVERGENT B0 ;  /* 0x0000000000007941 */ /* 0x000fea0003800200 */
.L_x_2320:
        /* <DEDUP_REMOVED lines=60> */
.L_x_2323:
[----:B------:R-:W-:Y:S05]  /*66a0*/  BSYNC.RECONVERGENT B0 ;  /* 0x0000000000007941 */ /* 0x000fea0003800200 */
.L_x_2322:
        /* <DEDUP_REMOVED lines=60> */
.L_x_2325:
[----:B------:R-:W-:Y:S05]  /*6a70*/  BSYNC.RECONVERGENT B0 ;  /* 0x0000000000007941 */ /* 0x000fea0003800200 */
.L_x_2324:
        /* <DEDUP_REMOVED lines=60> */
.L_x_2327:
[----:B------:R-:W-:Y:S05]  /*6e40*/  BSYNC.RECONVERGENT B0 ;  /* 0x0000000000007941 */ /* 0x000fea0003800200 */
.L_x_2326:
        /* <DEDUP_REMOVED lines=60> */
.L_x_2329:
[----:B------:R-:W-:Y:S05]  /*7210*/  BSYNC.RECONVERGENT B0 ;  /* 0x0000000000007941 */ /* 0x000fea0003800200 */
.L_x_2328:
[----:B------:R-:W-:Y:S01]  /*7220*/  ISETP.NE.AND P0, PT, R136, RZ, PT ;  /* 0x000000ff8800720c */ /* 0x000fe20003f05270 */
[----:B------:R-:W-:Y:S11]  /*7230*/  BSSY.RECONVERGENT B0, `(.L_x_2330) ;  /* 0x000003b000007945 */ /* 0x000ff60003800200 */
[----:B------:R-:W-:Y:S01]  /*7240*/  @!UPT UIADD3 URZ, UPT, UPT, URZ, URZ, URZ ;  /* 0x000000fffffff290 */ /* 0x000fe2000fffe0ff */
[----:B------:R-:W-:Y:S05]  /*7250*/  @P0 BRA `(.L_x_2331) ;  /* 0x0000000000e00947 */ /* 0x000fea0003800000 */
[----:B------:R-:W-:Y:S01]  /*7260*/  ISETP.GE.AND P0, PT, R12, R17, PT ;  /* 0x000000110c00720c */ /* 0x000fe20003f06270 */
[----:B------:R-:W5:Y:S11]  /*7270*/  LDC.64 R30, c[0x0][0x4a8] ;  /* 0x00012a00ff1e7b82 */ /* 0x000f760000000a00 */
[----:B------:R-:W-:Y:S01]  /*7280*/  @!UPT UIADD3 URZ, UPT, UPT, URZ, URZ, URZ ;  /* 0x000000fffffff290 */ /* 0x000fe2000fffe0ff */
[C---:B------:R-:W-:Y:S04]  /*7290*/  @!P0 IMAD.WIDE R36, R11.reuse, 0x1c0, R36 ;  /* 0x000001c00b248825 */ /* 0x040fe800078e0224 */
[----:B------:R-:W-:Y:S02]  /*72a0*/  @!P0 IMAD.WIDE R6, R11, 0x1c0, R6 ;  /* 0x000001c00b068825 */ /* 0x000fe400078e0206 */
[----:B------:R-:W1:Y:S06]  /*72b0*/  @!P0 LDG.E.64 R36, desc[UR4][R36.64] ;  /* 0x0000000424248981 */ /* 0x000e6c000c1e1b00 */
[----:B------:R-:W3:Y:S01]  /*72c0*/  @!P0 LDG.E.64 R6, desc[UR4][R6.64] ;  /* 0x0000000406068981 */ /* 0x000ee2000c1e1b00 */
[----:B-12-4-:R-:W-:Y:S01]  /*72d0*/  @!P0 SHF.L.U32 R23, R36, 0x10, RZ ;  /* 0x0000001024178819 */ /* 0x016fe200000006ff */
[----:B-----5:R-:W-:Y:S01]  /*72e0*/  IMAD.WIDE.U32 R42, R30, 0x1c0, R42 ;  /* 0x000001c01e2a7825 */ /* 0x020fe200078e002a */
[----:B------:R-:W-:Y:S02]  /*72f0*/  @!P0 LOP3.LUT R25, R36, 0xffff0000, RZ, 0xc0, !PT ;  /* 0xffff000024198812 */ /* 0x000fe400078ec0ff */
[----:B------:R-:W-:Y:S01]  /*7300*/  @!P0 SHF.L.U32 R26, R37, 0x10, RZ ;  /* 0x00000010251a8819 */ /* 0x000fe200000006ff */
[----:B------:R-:W-:Y:S01]  /*7310*/  IMAD R31, R31, 0x1c0, RZ ;  /* 0x000001c01f1f7824 */ /* 0x000fe200078e02ff */
[C---:B---3--:R-:W-:Y:S02]  /*7320*/  @!P0 SHF.L.U32 R21, R6.reuse, 0x10, RZ ;  /* 0x0000001006158819 */ /* 0x048fe400000006ff */
        /* <DEDUP_REMOVED lines=43> */
.L_x_2331:
[----:B------:R-:W-:Y:S05]  /*75e0*/  BSYNC.RECONVERGENT B0 ;  /* 0x0000000000007941 */ /* 0x000fea0003800200 */
.L_x_2330:
[----:B-1----:R-:W1:Y:S01]  /*75f0*/  LDC R17, c[0x0][0x450] ;  /* 0x00011400ff117b82 */ /* 0x002e620000000800 */
[----:B---3--:R-:W-:Y:S05]  /*7600*/  IMAD.U32 R3, R38, -0x80, RZ ;  /* 0xffffff8026037824 */ /* 0x008fea00078e00ff */
[C---:B------:R-:W-:Y:S02]  /*7610*/  LEA R14, P1, R3.reuse, R14, 0x1 ;  /* 0x0000000e030e7211 */ /* 0x040fe400078208ff */
[C---:B------:R-:W-:Y:S02]  /*7620*/  LEA R56, P0, R3.reuse, R56, 0x1 ;  /* 0x0000003803387211 */ /* 0x040fe400078008ff */
[C---:B------:R-:W-:Y:S02]  /*7630*/  LEA.HI.X.SX32 R15, R3.reuse, R15, 0x1, P1 ;  /* 0x0000000f030f7211 */ /* 0x040fe400008f0eff */
[----:B------:R-:W-:Y:S01]  /*7640*/  LEA.HI.X.SX32 R57, R3, R57, 0x1, P0 ;  /* 0x0000003903397211 */ /* 0x000fe200000f0eff */
[----:B------:R-:W-:Y:S05]  /*7650*/  BRA `(.L_x_2298) ;  /* 0x0000006000087947 */ /* 0x000fea0003800000 */
.L_x_2299:
[----:B------:R-:W-:Y:S01]  /*7660*/  LEA.HI R16, R17, R17, RZ, 0x1 ;  /* 0x0000001111107211 */ /* 0x000fe200078f08ff */
[----:B------:R-:W-:Y:S01]  /*7670*/  BSSY.RECONVERGENT B0, `(.L_x_2332) ;  /* 0x000005e000007945 */ /* 0x000fe20003800200 */
[C---:B------:R-:W-:Y:S02]  /*7680*/  LEA R22, P0, R95.reuse, R10, 0x1 ;  /* 0x0000000a5f167211 */ /* 0x040fe400078008ff */
[----:B------:R-:W-:Y:S02]  /*7690*/  SHF.R.S32.HI R16, RZ, 0x1, R16 ;  /* 0x00000001ff107819 */ /* 0x000fe40000011410 */
[----:B------:R-:W-:Y:S02]  /*76a0*/  SHF.R.U32.HI R21, RZ, 0x1, R17 ;  /* 0x00000001ff157819 */ /* 0x000fe40000011611 */
[----:B------:R-:W-:Y:S01]  /*76b0*/  LEA.HI.X R23, R95, R9, R94, 0x1, P0 ;  /* 0x000000095f177211 */ /* 0x000fe200000f0c5e */
[----:B------:R-:W-:Y:S01]  /*76c0*/  IMAD.MOV R16, RZ, RZ, -R16 ;  /* 0x000000ffff107224 */ /* 0x000fe200078e0a10 */
[C---:B------:R-:W-:Y:S02]  /*76d0*/  LEA R164, P0, R69.reuse, R80, 0x1 ;  /* 0x0000005045a47211 */ /* 0x040fe400078008ff */
[----:B------:R-:W-:Y:S02]  /*76e0*/  ISETP.GE.U32.AND P1, PT, R12, R21, PT ;  /* 0x000000150c00720c */ /* 0x000fe40003f26070 */
[----:B------:R-:W-:Y:S02]  /*76f0*/  LEA.HI.X R165, R69, R81, R66, 0x1, P0 ;  /* 0x0000005145a57211 */ /* 0x000fe400000f0c42 */
[----:B--2---:R-:W-:Y:S02]  /*7700*/  SEL R19, R21, R16, !P1 ;  /* 0x0000001015137207 */ /* 0x004fe40004800000 */
[----:B------:R-:W-:Y:S01]  /*7710*/  SHF.R.S32.HI R148, RZ, 0x1f, R16 ;  /* 0x0000001fff947819 */ /* 0x000fe20000011410 */
[----:B------:R-:W-:Y:S06]  /*7720*/  @!P2 BRA `(.L_x_2333) ;  /* 0x000000040048a947 */ /* 0x000fec0003800000 */
        /* <DEDUP_REMOVED lines=21> */
[C---:B------:R-:W-:Y:S01]  /*7880*/  @!P0 IMAD.U32 R33, R25.reuse, 0x10000, RZ ;  /* 0x0001000019218824 */ /* 0x040fe200078e00ff */
        /* <DEDUP_REMOVED lines=60> */
.L_x_2333:
[----:B-1----:R-:W-:Y:S05]  /*7c50*/  BSYNC.RECONVERGENT B0 ;  /* 0x0000000000007941 */ /* 0x002fea0003800200 */
.L_x_2332:
[----:B------:R-:W1:Y:S01]  /*7c60*/  LDC R150, c[0x0][0x450] ;  /* 0x00011400ff967b82 */ /* 0x000e620000000800 */
[----:B------:R-:W-:Y:S01]  /*7c70*/  ISETP.NE.AND P0, PT, R54, RZ, PT ;  /* 0x000000ff3600720c */ /* 0x000fe20003f05270 */
[----:B------:R-:W-:Y:S11]  /*7c80*/  BSSY.RECONVERGENT B0, `(.L_x_2334) ;  /* 0x0000057000007945 */ /* 0x000ff60003800200 */
[----:B------:R-:W-:Y:S01]  /*7c90*/  @!UPT UIADD3 URZ, UPT, UPT, URZ, URZ, URZ ;  /* 0x000000fffffff290 */ /* 0x000fe2000fffe0ff */
[----:B------:R-:W-:Y:S05]  /*7ca0*/  @!P0 BRA `(.L_x_2335) ;  /* 0x0000000400508947 */ /* 0x000fea0003800000 */
        /* <DEDUP_REMOVED lines=9> */
[----:B------:R-:W3:Y:S04]  /*7d40*/  @!P0 LDG.E.128 R24, desc[UR4][R40.64] ;  /* 0x0000000428188981 */ /* 0x000ee8000c1e1d00 */
[----:B------:R-:W-:Y:S02]  /*7d50*/  @!P0 IMAD.X R54, R110, 0x1, R55, P2 ;  /* 0x000000016e368824 */ /* 0x000fe400010e0637 */
[C---:B------:R-:W-:Y:S03]  /*7d60*/  @!P0 IMAD.SHL.U32 R55, R167.reuse, 0x2, RZ ;  /* 0x00000002a7378824 */ /* 0x040fe600078e00ff */
[----:B------:R-:W-:Y:S02]  /*7d70*/  @!P0 SHF.L.U64.HI R54, R167, 0x1, R54 ;  /* 0x00000001a7368819 */ /* 0x000fe40000010236 */
[C---:B------:R-:W-:Y:S04]  /*7d80*/  @!P0 IADD3 R168, P2, PT, R55.reuse, R84, RZ ;  /* 0x0000005437a88210 */ /* 0x040fe80007f5e0ff */
[C---:B------:R-:W-:Y:S02]  /*7d90*/  @!P0 IADD3.X R169, PT, PT, R54.reuse, R85, RZ, P2, !PT ;  /* 0x0000005536a98210 */ /* 0x040fe400017fe4ff */
[----:B------:R-:W-:Y:S04]  /*7da0*/  @!P0 IADD3 R42, P2, PT, R55, R86, RZ ;  /* 0x00000056372a8210 */ /* 0x000fe80007f5e0ff */
[----:B------:R-:W4:Y:S01]  /*7db0*/  @!P0 LDG.E.128 R168, desc[UR4][R168.64] ;  /* 0x00000004a8a88981 */ /* 0x000f22000c1e1d00 */
[----:B------:R-:W-:Y:S07]  /*7dc0*/  @!P0 IMAD.X R43, R54, 0x1, R87, P2 ;  /* 0x00000001362b8824 */ /* 0x000fee00010e0657 */
[----:B------:R5:W4:Y:S01]  /*7dd0*/  @!P0 LDG.E.128 R48, desc[UR4][R42.64] ;  /* 0x000000042a308981 */ /* 0x000b22000c1e1d00 */
[C---:B--2---:R-:W-:Y:S01]  /*7de0*/  @!P0 LOP3.LUT R45, R60.reuse, 0xffff0000, RZ, 0xc0, !PT ;  /* 0xffff00003c2d8812 */ /* 0x044fe200078ec0ff */
[----:B-----5:R-:W-:Y:S01]  /*7df0*/  @!P0 IMAD.U32 R43, R60, 0x10000, RZ ;  /* 0x000100003c2b8824 */ /* 0x020fe200078e00ff */
[----:B------:R-:W-:Y:S02]  /*7e00*/  @!P0 SHF.L.U32 R44, R61, 0x10, RZ ;  /* 0x000000103d2c8819 */ /* 0x000fe400000006ff */
[C---:B---3--:R-:W-:Y:S01]  /*7e10*/  @!P0 LOP3.LUT R37, R24.reuse, 0xffff0000, RZ, 0xc0, !PT ;  /* 0xffff000018258812 */ /* 0x048fe200078ec0ff */
[----:B------:R-:W-:Y:S01]  /*7e20*/  @!P0 IMAD.U32 R39, R24, 0x10000, RZ ;  /* 0x0001000018278824 */ /* 0x000fe200078e00ff */
[C---:B------:R-:W-:Y:S01]  /*7e30*/  @!P0 SHF.L.U32 R33, R25.reuse, 0x10, RZ ;  /* 0x0000001019218819 */ /* 0x040fe200000006ff */
[C---:B------:R-:W-:Y:S01]  /*7e40*/  @!P0 IMAD.U32 R24, R26.reuse, 0x10000, RZ ;  /* 0x000100001a188824 */ /* 0x040fe200078e00ff */
[----:B------:R-:W-:Y:S02]  /*7e50*/  @!P0 LOP3.LUT R35, R25, 0xffff0000, RZ, 0xc0, !PT ;  /* 0xffff000019238812 */ /* 0x000fe400078ec0ff */
[----:B------:R-:W-:Y:S02]  /*7e60*/  @!P0 LOP3.LUT R31, R26, 0xffff0000, RZ, 0xc0, !PT ;  /* 0xffff00001a1f8812 */ /* 0x000fe400078ec0ff */
[C---:B------:R-:W-:Y:S02]  /*7e70*/  @!P0 SHF.L.U32 R25, R27.reuse, 0x10, RZ ;  /* 0x000000101b198819 */ /* 0x040fe400000006ff */
        /* <DEDUP_REMOVED lines=10> */
[C---:B------:R-:W-:Y:S01]  /*7f20*/  @!P0 IMAD.U32 R38, R48.reuse, 0x10000, RZ ;  /* 0x0001000030268824 */ /* 0x040fe200078e00ff */
        /* <DEDUP_REMOVED lines=44> */
.L_x_2335:
[----:B------:R-:W-:Y:S05]  /*81f0*/  BSYNC.RECONVERGENT B0 ;  /* 0x0000000000007941 */ /* 0x000fea0003800200 */
.L_x_2334:
[----:B------:R-:W-:Y:S01]  /*8200*/  ISETP.NE.AND P0, PT, R53, RZ, PT ;  /* 0x000000ff3500720c */ /* 0x000fe20003f05270 */
[----:B------:R-:W-:Y:S11]  /*8210*/  BSSY.RECONVERGENT B0, `(.L_x_2336) ;  /* 0x000005e000007945 */ /* 0x000ff60003800200 */
[----:B------:R-:W-:Y:S01]  /*8220*/  @!UPT UIADD3 URZ, UPT, UPT, URZ, URZ, URZ ;  /* 0x000000fffffff290 */ /* 0x000fe2000fffe0ff */
[----:B------:R-:W-:Y:S05]  /*8230*/  @!P0 BRA `(.L_x_2337) ;  /* 0x00000004006c8947 */ /* 0x000fea0003800000 */
[----:B------:R-:W-:Y:S01]  /*8240*/  ISETP.GE.U32.AND P2, PT, R12, R21, PT ;  /* 0x000000150c00720c */ /* 0x000fe20003f46070 */
[----:B------:R-:W4:Y:S01]  /*8250*/  LDC.64 R166, c[0x0][0x4a8] ;  /* 0x00012a00ffa67b82 */ /* 0x000f220000000a00 */
[----:B------:R-:W-:Y:S02]  /*8260*/  PLOP3.LUT P1, PT, PT, PT, PT, 0x80, 0x8 ;  /* 0x000000000008781c */ /* 0x000fe40003f2f070 */
[C---:B----4-:R-:W-:Y:S04]  /*8270*/  LEA R40, P0, R166.reuse, R22, 0x5 ;  /* 0x00000016a6287211 */ /* 0x050fe800078028ff */
[----:B------:R-:W-:Y:S02]  /*8280*/  LEA.HI.X R41, R166, R23, R167, 0x5, P0 ;  /* 0x00000017a6297211 */ /* 0x000fe400000f2ca7 */
[----:B------:R-:W4:Y:S03]  /*8290*/  LDC.64 R166, c[0x0][0x3b8] ;  /* 0x0000ee00ffa67b82 */ /* 0x000f260000000a00 */
[----:B--23--:R-:W2:Y:S01]  /*82a0*/  LDG.E.128 R60, desc[UR4][R40.64] ;  /* 0x00000004283c7981 */ /* 0x00cea2000c1e1d00 */
[C---:B----4-:R-:W-:Y:S04]  /*82b0*/  LEA R172, P0, R166.reuse, R164, 0x5 ;  /* 0x000000a4a6ac7211 */ /* 0x050fe800078028ff */
        /* <DEDUP_REMOVED lines=8> */
[----:B------:R-:W3:Y:S04]  /*8340*/  @!P0 LDG.E.128 R24, desc[UR4][R42.64] ;  /* 0x000000042a188981 */ /* 0x000ee8000c1e1d00 */
[----:B------:R-:W-:Y:S02]  /*8350*/  @!P0 IMAD.SHL.U32 R167, R169, 0x2, RZ ;  /* 0x00000002a9a78824 */ /* 0x000fe400078e00ff */
[----:B------:R-:W-:Y:S03]  /*8360*/  @!P0 IMAD.X R166, R109, 0x1, R166, P2 ;  /* 0x000000016da68824 */ /* 0x000fe600010e06a6 */
[----:B------:R-:W-:Y:S02]  /*8370*/  @!P0 IADD3 R170, P2, PT, R167, R84, RZ ;  /* 0x00000054a7aa8210 */ /* 0x000fe40007f5e0ff */
[----:B------:R-:W-:Y:S04]  /*8380*/  @!P0 SHF.L.U64.HI R166, R169, 0x1, R166 ;  /* 0x00000001a9a68819 */ /* 0x000fe800000102a6 */
[C---:B------:R-:W-:Y:S02]  /*8390*/  @!P0 IADD3.X R171, PT, PT, R166.reuse, R85, RZ, P2, !PT ;  /* 0x00000055a6ab8210 */ /* 0x040fe400017fe4ff */
[----:B------:R-:W-:Y:S04]  /*83a0*/  @!P0 IADD3 R44, P2, PT, R167, R86, RZ ;  /* 0x00000056a72c8210 */ /* 0x000fe80007f5e0ff */
[----:B------:R-:W4:Y:S01]  /*83b0*/  @!P0 LDG.E.128 R168, desc[UR4][R170.64] ;  /* 0x00000004aaa88981 */ /* 0x000f22000c1e1d00 */
[----:B------:R-:W-:Y:S07]  /*83c0*/  @!P0 IMAD.X R45, R166, 0x1, R87, P2 ;  /* 0x00000001a62d8824 */ /* 0x000fee00010e0657 */
[----:B------:R2:W5:Y:S02]  /*83d0*/  @!P0 LDG.E.128 R52, desc[UR4][R44.64] ;  /* 0x000000042c348981 */ /* 0x000564000c1e1d00 */
[C---:B--2---:R-:W-:Y:S01]  /*83e0*/  @!P0 SHF.L.U32 R45, R60.reuse, 0x10, RZ ;  /* 0x000000103c2d8819 */ /* 0x044fe200000006ff */
[----:B------:R-:W-:Y:S01]  /*83f0*/  @!P0 IMAD.U32 R46, R61, 0x10000, RZ ;  /* 0x000100003d2e8824 */ /* 0x000fe200078e00ff */
[----:B------:R-:W-:Y:S02]  /*8400*/  @!P0 LOP3.LUT R47, R60, 0xffff0000, RZ, 0xc0, !PT ;  /* 0xffff00003c2f8812 */ /* 0x000fe400078ec0ff */
[C---:B---3--:R-:W-:Y:S01]  /*8410*/  @!P0 SHF.L.U32 R39, R24.reuse, 0x10, RZ ;  /* 0x0000001018278819 */ /* 0x048fe200000006ff */
[C---:B------:R-:W-:Y:S01]  /*8420*/  @!P0 IMAD.U32 R33, R25.reuse, 0x10000, RZ ;  /* 0x0001000019218824 */ /* 0x040fe200078e00ff */
[----:B------:R-:W-:Y:S01]  /*8430*/  @!P0 LOP3.LUT R37, R24, 0xffff0000, RZ, 0xc0, !PT ;  /* 0xffff000018258812 */ /* 0x000fe200078ec0ff */
        /* <DEDUP_REMOVED lines=14> */
[C---:B-----5:R-:W-:Y:S01]  /*8520*/  @!P0 IMAD.U32 R38, R52.reuse, 0x10000, RZ ;  /* 0x0001000034268824 */ /* 0x060fe200078e00ff */
        /* <DEDUP_REMOVED lines=44> */
.L_x_2337:
[----:B------:R-:W-:Y:S05]  /*87f0*/  BSYNC.RECONVERGENT B0 ;  /* 0x0000000000007941 */ /* 0x000fea0003800200 */
.L_x_2336:
[----:B------:R-:W-:Y:S01]  /*8800*/  ISETP.NE.AND P0, PT, R156, RZ, PT ;  /* 0x000000ff9c00720c */ /* 0x000fe20003f05270 */
[----:B------:R-:W-:Y:S11]  /*8810*/  BSSY.RECONVERGENT B0, `(.L_x_2338) ;  /* 0x000005e000007945 */ /* 0x000ff60003800200 */
[----:B------:R-:W-:Y:S01]  /*8820*/  @!UPT UIADD3 URZ, UPT, UPT, URZ, URZ, URZ ;  /* 0x000000fffffff290 */ /* 0x000fe2000fffe0ff */
[----:B------:R-:W-:Y:S05]  /*8830*/  @!P0 BRA `(.L_x_2339) ;  /* 0x00000004006c8947 */ /* 0x000fea0003800000 */
[----:B------:R-:W-:Y:S01]  /*8840*/  ISETP.GE.U32.AND P2, PT, R12, R21, PT ;  /* 0x000000150c00720c */ /* 0x000fe20003f46070 */
[----:B------:R-:W5:Y:S01]  /*8850*/  LDC.64 R166, c[0x0][0x4a8] ;  /* 0x00012a00ffa67b82 */ /* 0x000f620000000a00 */
[----:B------:R-:W-:Y:S02]  /*8860*/  PLOP3.LUT P1, PT, PT, PT, PT, 0x80, 0x8 ;  /* 0x000000000008781c */ /* 0x000fe40003f2f070 */
[C---:B-----5:R-:W-:Y:S04]  /*8870*/  LEA R40, P0, R166.reuse, R22, 0x6 ;  /* 0x00000016a6287211 */ /* 0x060fe800078030ff */
[----:B------:R-:W-:Y:S02]  /*8880*/  LEA.HI.X R41, R166, R23, R167, 0x6, P0 ;  /* 0x00000017a6297211 */ /* 0x000fe400000f34a7 */
[----:B------:R-:W5:Y:S03]  /*8890*/  LDC.64 R166, c[0x0][0x3b8] ;  /* 0x0000ee00ffa67b82 */ /* 0x000f660000000a00 */
[----:B--234-:R-:W2:Y:S01]  /*88a0*/  LDG.E.128 R60, desc[UR4][R40.64] ;  /* 0x00000004283c7981 */ /* 0x01cea2000c1e1d00 */
        /* <DEDUP_REMOVED lines=84> */
.L_x_2339:
[----:B------:R-:W-:Y:S05]  /*8df0*/  BSYNC.RECONVERGENT B0 ;  /* 0x0000000000007941 */ /* 0x000fea0003800200 */
.L_x_2338:
[----:B------:R-:W-:Y:S04]  /*8e00*/  BSSY.RECONVERGENT B0, `(.L_x_2340) ;  /* 0x000005e000007945 */ /* 0x000fe80003800200 */
[----:B------:R-:W-:Y:S05]  /*8e10*/  @!P5 BRA `(.L_x_2341) ;  /* 0x000000040070d947 */ /* 0x000fea0003800000 */
        /* <DEDUP_REMOVED lines=12> */
[----:B------:R-:W-:Y:S02]  /*8ee0*/  @!P0 IADD3 R44, P2, PT, R167, R86, RZ ;  /* 0x00000056a72c8210 */ /* 0x000fe40007f5e0ff */
[----:B------:R-:W5:Y:S02]  /*8ef0*/  LDC.64 R166, c[0x0][0x4a8] ;  /* 0x00012a00ffa67b82 */ /* 0x000f640000000a00 */
[----:B------:R-:W3:Y:S01]  /*8f00*/  @!P0 LDG.E.128 R168, desc[UR4][R170.64] ;  /* 0x00000004aaa88981 */ /* 0x000ee2000c1e1d00 */
[----:B------:R-:W-:Y:S07]  /*8f10*/  @!P0 IMAD.X R45, R156, 0x1, R87, P2 ;  /* 0x000000019c2d8824 */ /* 0x000fee00010e0657 */
[----:B------:R-:W4:Y:S01]  /*8f20*/  @!P0 LDG.E.128 R52, desc[UR4][R44.64] ;  /* 0x000000042c348981 */ /* 0x000f22000c1e1d00 */
[----:B---3--:R-:W-:Y:S01]  /*8f30*/  @!P0 SHF.L.U32 R36, R168, 0x10, RZ ;  /* 0x00000010a8248819 */ /* 0x008fe200000006ff */
[----:B-----5:R-:W-:Y:S01]  /*8f40*/  IMAD.WIDE.U32 R40, R166, 0x60, R22 ;  /* 0x00000060a6287825 */ /* 0x020fe200078e0016 */
[----:B------:R-:W-:Y:S02]  /*8f50*/  @!P0 LOP3.LUT R34, R168, 0xffff0000, RZ, 0xc0, !PT ;  /* 0xffff0000a8228812 */ /* 0x000fe400078ec0ff */
[----:B------:R-:W-:Y:S01]  /*8f60*/  @!P0 LOP3.LUT R30, R169, 0xffff0000, RZ, 0xc0, !PT ;  /* 0xffff0000a91e8812 */ /* 0x000fe200078ec0ff */
[----:B------:R-:W-:Y:S01]  /*8f70*/  IMAD R167, R167, 0x60, RZ ;  /* 0x00000060a7a77824 */ /* 0x000fe200078e02ff */
[C---:B------:R-:W-:Y:S01]  /*8f80*/  @!P0 SHF.L.U32 R29, R170.reuse, 0x10, RZ ;  /* 0x00000010aa1d8819 */ /* 0x040fe200000006ff */
[----:B------:R-:W-:Y:S01]  /*8f90*/  @!P0 IMAD.U32 R32, R169, 0x10000, RZ ;  /* 0x00010000a9208824 */ /* 0x000fe200078e00ff */
[----:B------:R-:W-:Y:S01]  /*8fa0*/  @!P0 LOP3.LUT R28, R170, 0xffff0000, RZ, 0xc0, !PT ;  /* 0xffff0000aa1c8812 */ /* 0x000fe200078ec0ff */
[----:B----4-:R-:W-:Y:S01]  /*8fb0*/  @!P0 IMAD.U32 R38, R52, 0x10000, RZ ;  /* 0x0001000034268824 */ /* 0x010fe200078e00ff */
[----:B------:R-:W-:Y:S01]  /*8fc0*/  IADD3 R41, PT, PT, R167, R41, RZ ;  /* 0x00000029a7297210 */ /* 0x000fe20007ffe0ff */
[----:B------:R-:W-:Y:S01]  /*8fd0*/  @!P1 FADD.FTZ R36, -R36, -RZ ;  /* 0x800000ff24249221 */ /* 0x000fe20000010100 */
[----:B------:R-:W-:Y:S01]  /*8fe0*/  @!P0 LOP3.LUT R44, R52, 0xffff0000, RZ, 0xc0, !PT ;  /* 0xffff0000342c8812 */ /* 0x000fe200078ec0ff */
[----:B------:R-:W-:Y:S01]  /*8ff0*/  @!P1 FADD.FTZ R34, -R34, -RZ ;  /* 0x800000ff22229221 */ /* 0x000fe20000010100 */
[----:B------:R-:W-:Y:S01]  /*9000*/  @!P0 SHF.L.U32 R48, R53, 0x10, RZ ;  /* 0x0000001035308819 */ /* 0x000fe200000006ff */
[----:B------:R-:W-:Y:S01]  /*9010*/  @!P0 IMAD.WIDE R42, R19, 0x2, R40 ;  /* 0x00000002132a8825 */ /* 0x000fe200078e0228 */
[----:B------:R-:W-:Y:S01]  /*9020*/  @!P0 LOP3.LUT R49, R53, 0xffff0000, RZ, 0xc0, !PT ;  /* 0xffff000035318812 */ /* 0x000fe200078ec0ff */
[----:B--2---:R-:W2:Y:S01]  /*9030*/  LDG.E.128 R60, desc[UR4][R40.64] ;  /* 0x00000004283c7981 */ /* 0x004ea2000c1e1d00 */
[C---:B------:R-:W-:Y:S01]  /*9040*/  @!P0 LOP3.LUT R51, R54.reuse, 0xffff0000, RZ, 0xc0, !PT ;  /* 0xffff000036338812 */ /* 0x040fe200078ec0ff */
[----:B------:R-:W-:Y:S01]  /*9050*/  @!P0 IMAD.U32 R50, R54, 0x10000, RZ ;  /* 0x0001000036328824 */ /* 0x000fe200078e00ff */
[----:B------:R-:W-:Y:S01]  /*9060*/  @!P0 LOP3.LUT R18, R171, 0xffff0000, RZ, 0xc0, !PT ;  /* 0xffff0000ab128812 */ /* 0x000fe200078ec0ff */
[----:B------:R-:W-:Y:S01]  /*9070*/  @!P1 FADD.FTZ R32, -R32, -RZ ;  /* 0x800000ff20209221 */ /* 0x000fe20000010100 */
[C---:B------:R-:W-:Y:S01]  /*9080*/  @!P0 SHF.L.U32 R52, R55.reuse, 0x10, RZ ;  /* 0x0000001037348819 */ /* 0x040fe200000006ff */
[----:B------:R-:W-:Y:S01]  /*9090*/  @!P1 FADD.FTZ R30, -R30, -RZ ;  /* 0x800000ff1e1e9221 */ /* 0x000fe20000010100 */
        /* <DEDUP_REMOVED lines=45> */
[----:B------:R-:W2:Y:S01]  /*9370*/  LDC.64 R166, c[0x0][0x3b8] ;  /* 0x0000ee00ffa67b82 */ /* 0x000ea20000000a00 */
[----:B------:R-:W-:Y:S04]  /*9380*/  @!P0 F2FP.BF16.F32.PACK_AB R169, R8, R7 ;  /* 0x0000000708a9823e */ /* 0x000fe800000010ff */
[----:B------:R-:W-:Y:S01]  /*9390*/  @!P0 MOV R63, R169 ;  /* 0x000000a9003f8202 */ /* 0x000fe20000000f00 */
[----:B--2---:R-:W-:Y:S04]  /*93a0*/  IMAD.WIDE.U32 R168, R166, 0x60, R164 ;  /* 0x00000060a6a87825 */ /* 0x004fe800078e00a4 */
[----:B------:R-:W-:Y:S05]  /*93b0*/  IMAD R167, R167, 0x60, RZ ;  /* 0x00000060a7a77824 */ /* 0x000fea00078e02ff */
[----:B------:R-:W-:Y:S05]  /*93c0*/  IADD3 R169, PT, PT, R167, R169, RZ ;  /* 0x000000a9a7a97210 */ /* 0x000fea0007ffe0ff */
[----:B------:R2:W-:Y:S02]  /*93d0*/  STG.E.128 desc[UR4][R168.64], R60 ;  /* 0x0000003ca8007986 */ /* 0x0005e4000c101d04 */
.L_x_2341:
[----:B------:R-:W-:Y:S05]  /*93e0*/  BSYNC.RECONVERGENT B0 ;  /* 0x0000000000007941 */ /* 0x000fea0003800200 */
.L_x_2340:
        /* <DEDUP_REMOVED lines=95> */
.L_x_2343:
[----:B------:R-:W-:Y:S05]  /*99e0*/  BSYNC.RECONVERGENT B0 ;  /* 0x0000000000007941 */ /* 0x000fea0003800200 */
.L_x_2342:
        /* <DEDUP_REMOVED lines=8> */
[----:B--2---:R-:W-:Y:S05]  /*9a70*/  @!P0 IADD3 R169, P2, PT, R127, R156, RZ ;  /* 0x0000009c7fa98210 */ /* 0x004fea0007f5e0ff */
[----:B------:R-:W-:Y:S02]  /*9a80*/  @!P0 IMAD.SHL.U32 R167, R169, 0x2, RZ ;  /* 0x00000002a9a78824 */ /* 0x000fe400078e00ff */
[----:B------:R-:W-:Y:S03]  /*9a90*/  @!P0 IMAD.X R154, R105, 0x1, R154, P2 ;  /* 0x00000001699a8824 */ /* 0x000fe600010e069a */
[----:B------:R-:W-:Y:S02]  /*9aa0*/  @!P0 IADD3 R170, P2, PT, R167, R84, RZ ;  /* 0x00000054a7aa8210 */ /* 0x000fe40007f5e0ff */
[----:B------:R-:W-:Y:S04]  /*9ab0*/  @!P0 SHF.L.U64.HI R154, R169, 0x1, R154 ;  /* 0x00000001a99a8819 */ /* 0x000fe8000001029a */
[C---:B------:R-:W-:Y:S02]  /*9ac0*/  @!P0 IADD3.X R171, PT, PT, R154.reuse, R85, RZ, P2, !PT ;  /* 0x000000559aab8210 */ /* 0x040fe400017fe4ff */
[----:B------:R-:W-:Y:S02]  /*9ad0*/  @!P0 IADD3 R44, P2, PT, R167, R86, RZ ;  /* 0x00000056a72c8210 */ /* 0x000fe40007f5e0ff */
[----:B------:R-:W2:Y:S02]  /*9ae0*/  LDC.64 R166, c[0x0][0x4a8] ;  /* 0x00012a00ffa67b82 */ /* 0x000ea40000000a00 */
[----:B------:R-:W5:Y:S01]  /*9af0*/  @!P0 LDG.E.128 R168, desc[UR4][R170.64] ;  /* 0x00000004aaa88981 */ /* 0x000f62000c1e1d00 */
[----:B------:R-:W-:Y:S07]  /*9b00*/  @!P0 IMAD.X R45, R154, 0x1, R87, P2 ;  /* 0x000000019a2d8824 */ /* 0x000fee00010e0657 */
[----:B------:R-:W3:Y:S01]  /*9b10*/  @!P0 LDG.E.128 R52, desc[UR4][R44.64] ;  /* 0x000000042c348981 */ /* 0x000ee2000c1e1d00 */
[----:B-----5:R-:W-:Y:S01]  /*9b20*/  @!P0 SHF.L.U32 R36, R168, 0x10, RZ ;  /* 0x00000010a8248819 */ /* 0x020fe200000006ff */
[----:B--2---:R-:W-:Y:S01]  /*9b30*/  IMAD.WIDE.U32 R40, R166, 0xa0, R22 ;  /* 0x000000a0a6287825 */ /* 0x004fe200078e0016 */
[----:B------:R-:W-:Y:S02]  /*9b40*/  @!P0 LOP3.LUT R34, R168, 0xffff0000, RZ, 0xc0, !PT ;  /* 0xffff0000a8228812 */ /* 0x000fe400078ec0ff */
[----:B------:R-:W-:Y:S01]  /*9b50*/  @!P0 LOP3.LUT R30, R169, 0xffff0000, RZ, 0xc0, !PT ;  /* 0xffff0000a91e8812 */ /* 0x000fe200078ec0ff */
[----:B------:R-:W-:Y:S01]  /*9b60*/  IMAD R167, R167, 0xa0, RZ ;  /* 0x000000a0a7a77824 */ /* 0x000fe200078e02ff */
[----:B------:R-:W-:Y:S01]  /*9b70*/  @!P0 SHF.L.U32 R29, R170, 0x10, RZ ;  /* 0x00000010aa1d8819 */ /* 0x000fe200000006ff */
[----:B------:R-:W-:Y:S01]  /*9b80*/  @!P0 IMAD.U32 R32, R169, 0x10000, RZ ;  /* 0x00010000a9208824 */ /* 0x000fe200078e00ff */
        /* <DEDUP_REMOVED lines=56> */
[----:B------:R-:W2:Y:S01]  /*9f10*/  LDC.64 R166, c[0x0][0x3b8] ;  /* 0x0000ee00ffa67b82 */ /* 0x000ea20000000a00 */
[----:B------:R-:W-:Y:S01]  /*9f20*/  @!P0 FMUL.FTZ R8, R27, R18 ;  /* 0x000000121b088220 */ /* 0x000fe20000410000 */
[----:B------:R-:W-:Y:S01]  /*9f30*/  @!P0 F2FP.BF16.F32.PACK_AB R156, R6, R5 ;  /* 0x00000005069c823e */ /* 0x000fe200000010ff */
[----:B------:R-:W-:Y:S02]  /*9f40*/  @!P0 FFMA.FTZ R7, R44, R52, R7 ;  /* 0x000000342c078223 */ /* 0x000fe40000010007 */
[----:B------:R-:W-:Y:S02]  /*9f50*/  @!P0 FFMA.FTZ R8, R53, R54, R8 ;  /* 0x0000003635088223 */ /* 0x000fe40000010008 */
[----:B------:R-:W-:Y:S03]  /*9f60*/  @!P0 IMAD.MOV.U32 R62, RZ, RZ, R156 ;  /* 0x000000ffff3e8224 */ /* 0x000fe600078e009c */
[----:B------:R-:W-:Y:S04]  /*9f70*/  @!P0 F2FP.BF16.F32.PACK_AB R169, R8, R7 ;  /* 0x0000000708a9823e */ /* 0x000fe800000010ff */
[----:B------:R-:W-:Y:S01]  /*9f80*/  @!P0 MOV R63, R169 ;  /* 0x000000a9003f8202 */ /* 0x000fe20000000f00 */
[----:B--2---:R-:W-:Y:S04]  /*9f90*/  IMAD.WIDE.U32 R168, R166, 0xa0, R164 ;  /* 0x000000a0a6a87825 */ /* 0x004fe800078e00a4 */
[----:B------:R-:W-:Y:S05]  /*9fa0*/  IMAD R167, R167, 0xa0, RZ ;  /* 0x000000a0a7a77824 */ /* 0x000fea00078e02ff */
[----:B------:R-:W-:Y:S05]  /*9fb0*/  IADD3 R169, PT, PT, R167, R169, RZ ;  /* 0x000000a9a7a97210 */ /* 0x000fea0007ffe0ff */
[----:B------:R2:W-:Y:S02]  /*9fc0*/  STG.E.128 desc[UR4][R168.64], R60 ;  /* 0x0000003ca8007986 */ /* 0x0005e4000c101d04 */
.L_x_2345:
[----:B------:R-:W-:Y:S05]  /*9fd0*/  BSYNC.RECONVERGENT B0 ;  /* 0x0000000000007941 */ /* 0x000fea0003800200 */
.L_x_2344:
[----:B------:R-:W-:Y:S04]  /*9fe0*/  BSSY.RECONVERGENT B0, `(.L_x_2346) ;  /* 0x000005e000007945 */ /* 0x000fe80003800200 */
[----:B------:R-:W-:Y:S05]  /*9ff0*/  @P4 BRA `(.L_x_2347) ;  /* 0x0000000400704947 */ /* 0x000fea0003800000 */
[C---:B------:R-:W-:Y:S02]  /*a000*/  ISETP.GE.AND P0, PT, R12.reuse, R17, PT ;  /* 0x000000110c00720c */ /* 0x040fe40003f06270 */
[----:B------:R-:W-:Y:S02]  /*a010*/  ISETP.GE.U32.AND P2, PT, R12, R21, PT ;  /* 0x000000150c00720c */ /* 0x000fe40003f46070 */
[----:B------:R-:W-:Y:S09]  /*a020*/  PLOP3.LUT P1, PT, PT, PT, PT, 0x80, 0x8 ;  /* 0x000000000008781c */ /* 0x000ff20003f2f070 */
[----:B--2---:R-:W-:Y:S02]  /*a030*/  @!P0 SEL R169, R16, RZ, P2 ;  /* 0x000000ff10a98207 */ /* 0x004fe40001000000 */
        /* <DEDUP_REMOVED lines=88> */
.L_x_2347:
[----:B------:R-:W-:Y:S05]  /*a5c0*/  BSYNC.RECONVERGENT B0 ;  /* 0x0000000000007941 */ /* 0x000fea0003800200 */
.L_x_2346:
        /* <DEDUP_REMOVED lines=94> */
.L_x_2349:
[----:B------:R-:W-:Y:S05]  /*abb0*/  BSYNC.RECONVERGENT B0 ;  /* 0x0000000000007941 */ /* 0x000fea0003800200 */
.L_x_2348:
[----:B------:R-:W-:Y:S01]  /*abc0*/  ISETP.NE.AND P0, PT, R152, RZ, PT ;  /* 0x000000ff9800720c */ /* 0x000fe20003f05270 */
[----:B------:R-:W-:Y:S11]  /*abd0*/  BSSY.RECONVERGENT B0, `(.L_x_2350) ;  /* 0x000005e000007945 */ /* 0x000ff60003800200 */
[----:B------:R-:W-:Y:S01]  /*abe0*/  @!UPT UIADD3 URZ, UPT, UPT, URZ, URZ, URZ ;  /* 0x000000fffffff290 */ /* 0x000fe2000fffe0ff */
[----:B------:R-:W-:Y:S05]  /*abf0*/  @P0 BRA `(.L_x_2351) ;  /* 0x00000004006c0947 */ /* 0x000fea0003800000 */
[----:B------:R-:W-:Y:S01]  /*ac00*/  ISETP.GE.U32.AND P2, PT, R12, R21, PT ;  /* 0x000000150c00720c */ /* 0x000fe20003f46070 */
[----:B--2---:R-:W2:Y:S01]  /*ac10*/  LDC.64 R168, c[0x0][0x4a8] ;  /* 0x00012a00ffa87b82 */ /* 0x004ea20000000a00 */
[----:B------:R-:W-:Y:S07]  /*ac20*/  PLOP3.LUT P1, PT, PT, PT, PT, 0x80, 0x8 ;  /* 0x000000000008781c */ /* 0x000fee0003f2f070 */
[----:B------:R-:W4:Y:S01]  /*ac30*/  LDC.64 R166, c[0x0][0x3b8] ;  /* 0x0000ee00ffa67b82 */ /* 0x000f220000000a00 */
[C---:B--2---:R-:W-:Y:S04]  /*ac40*/  LEA R40, P0, R168.reuse, R22, 0x8 ;  /* 0x00000016a8287211 */ /* 0x044fe800078040ff */
[----:B------:R-:W-:Y:S02]  /*ac50*/  LEA.HI.X R41, R168, R23, R169, 0x8, P0 ;  /* 0x00000017a8297211 */ /* 0x000fe400000f44a9 */
[C---:B----4-:R-:W-:Y:S03]  /*ac60*/  LEA R172, P0, R166.reuse, R164, 0x8 ;  /* 0x000000a4a6ac7211 */ /* 0x050fe600078040ff */
[----:B---3--:R-:W2:Y:S01]  /*ac70*/  LDG.E.128 R60, desc[UR4][R40.64] ;  /* 0x00000004283c7981 */ /* 0x008ea2000c1e1d00 */
        /* <DEDUP_REMOVED lines=83> */
.L_x_2351:
[----:B------:R-:W-:Y:S05]  /*b1b0*/  BSYNC.RECONVERGENT B0 ;  /* 0x0000000000007941 */ /* 0x000fea0003800200 */
.L_x_2350:
[----:B------:R-:W-:Y:S01]  /*b1c0*/  ISETP.NE.AND P0, PT, R146, RZ, PT ;  /* 0x000000ff9200720c */ /* 0x000fe20003f05270 */
[----:B------:R-:W-:Y:S11]  /*b1d0*/  BSSY.RECONVERGENT B0, `(.L_x_2352) ;  /* 0x000005f000007945 */ /* 0x000ff60003800200 */
[----:B------:R-:W-:Y:S01]  /*b1e0*/  @!UPT UIADD3 URZ, UPT, UPT, URZ, URZ, URZ ;  /* 0x000000fffffff290 */ /* 0x000fe2000fffe0ff */
[----:B------:R-:W-:Y:S05]  /*b1f0*/  @P0 BRA `(.L_x_2353) ;  /* 0x0000000400700947 */ /* 0x000fea0003800000 */
[C---:B------:R-:W-:Y:S01]  /*b200*/  ISETP.GE.AND P0, PT, R12.reuse, R17, PT ;  /* 0x000000110c00720c */ /* 0x040fe20003f06270 */
[----:B--234-:R-:W2:Y:S01]  /*b210*/  LDC.64 R60, c[0x0][0x3b8] ;  /* 0x0000ee00ff3c7b82 */ /* 0x01cea20000000a00 */
[----:B------:R-:W-:Y:S02]  /*b220*/  ISETP.GE.U32.AND P2, PT, R12, R21, PT ;  /* 0x000000150c00720c */ /* 0x000fe40003f46070 */
[----:B------:R-:W-:Y:S09]  /*b230*/  PLOP3.LUT P1, PT, PT, PT, PT, 0x80, 0x8 ;  /* 0x000000000008781c */ /* 0x000ff20003f2f070 */
[----:B------:R-:W-:Y:S02]  /*b240*/  @!P0 SEL R45, R16, RZ, P2 ;  /* 0x000000ff102d8207 */ /* 0x000fe40001000000 */
[----:B------:R-:W-:Y:S02]  /*b250*/  @!P0 PLOP3.LUT P1, PT, P2, PT, PT, 0x80, 0x8 ;  /* 0x000000000008881c */ /* 0x000fe4000172f070 */
[----:B------:R-:W-:Y:S02]  /*b260*/  @!P0 SEL R8, R148, RZ, P2 ;  /* 0x000000ff94088207 */ /* 0x000fe40001000000 */
[----:B------:R-:W-:Y:S05]  /*b270*/  @!P0 IADD3 R45, P2, PT, R124, R45, RZ ;  /* 0x0000002d7c2d8210 */ /* 0x000fea0007f5e0ff */
[----:B------:R-:W-:Y:S02]  /*b280*/  @!P0 IMAD.X R8, R101, 0x1, R8, P2 ;  /* 0x0000000165088824 */ /* 0x000fe400010e0608 */
[----:B------:R-:W-:Y:S02]  /*b290*/  @!P0 IMAD.SHL.U32 R7, R45, 0x2, RZ ;  /* 0x000000022d078824 */ /* 0x000fe400078e00ff */
[----:B--2---:R-:W-:Y:S01]  /*b2a0*/  IMAD R61, R61, 0x120, RZ ;  /* 0x000001203d3d7824 */ /* 0x004fe200078e02ff */
[----:B------:R-:W-:Y:S02]  /*b2b0*/  @!P0 SHF.L.U64.HI R8, R45, 0x1, R8 ;  /* 0x000000012d088819 */ /* 0x000fe40000010208 */
[C---:B------:R-:W-:Y:S01]  /*b2c0*/  @!P0 IADD3 R46, P2, PT, R7.reuse, R84, RZ ;  /* 0x00000054072e8210 */ /* 0x040fe20007f5e0ff */
[----:B------:R-:W2:Y:S03]  /*b2d0*/  LDC.64 R44, c[0x0][0x4a8] ;  /* 0x00012a00ff2c7b82 */ /* 0x000ea60000000a00 */
[C---:B------:R-:W-:Y:S02]  /*b2e0*/  @!P0 IADD3.X R47, PT, PT, R8.reuse, R85, RZ, P2, !PT ;  /* 0x00000055082f8210 */ /* 0x040fe400017fe4ff */
[----:B------:R-:W-:Y:S05]  /*b2f0*/  @!P0 IADD3 R42, P2, PT, R7, R86, RZ ;  /* 0x00000056072a8210 */ /* 0x000fea0007f5e0ff */
[----:B------:R-:W-:Y:S05]  /*b300*/  @!P0 IMAD.X R43, R8, 0x1, R87, P2 ;  /* 0x00000001082b8824 */ /* 0x000fea00010e0657 */
[----:B------:R-:W3:Y:S01]  /*b310*/  @!P0 LDG.E.128 R48, desc[UR4][R42.64] ;  /* 0x000000042a308981 */ /* 0x000ee2000c1e1d00 */
[----:B--2---:R-:W-:Y:S04]  /*b320*/  IMAD.WIDE.U32 R40, R44, 0x120, R22 ;  /* 0x000001202c287825 */ /* 0x004fe800078e0016 */
[----:B------:R-:W-:Y:S05]  /*b330*/  IMAD R45, R45, 0x120, RZ ;  /* 0x000001202d2d7824 */ /* 0x000fea00078e02ff */
[----:B------:R-:W-:Y:S02]  /*b340*/  IADD3 R41, PT, PT, R45, R41, RZ ;  /* 0x000000292d297210 */ /* 0x000fe40007ffe0ff */
[----:B------:R-:W2:Y:S01]  /*b350*/  @!P0 LDG.E.128 R44, desc[UR4][R46.64] ;  /* 0x000000042e2c8981 */ /* 0x000ea2000c1e1d00 */
[----:B------:R-:W-:Y:S07]  /*b360*/  @!P0 IMAD.WIDE R26, R19, 0x2, R40 ;  /* 0x00000002131a8825 */ /* 0x000fee00078e0228 */
[----:B------:R-:W4:Y:S08]  /*b370*/  LDG.E.128 R52, desc[UR4][R40.64] ;  /* 0x0000000428347981 */ /* 0x000f30000c1e1d00 */
[----:B------:R-:W5:Y:S01]  /*b380*/  @!P0 LDG.E.128 R24, desc[UR4][R26.64] ;  /* 0x000000041a188981 */ /* 0x000f62000c1e1d00 */
[C---:B---3--:R-:W-:Y:S01]  /*b390*/  @!P0 LOP3.LUT R38, R48.reuse, 0xffff0000, RZ, 0xc0, !PT ;  /* 0xffff000030268812 */ /* 0x048fe200078ec0ff */
[----:B------:R-:W-:Y:S01]  /*b3a0*/  @!P0 IMAD.U32 R36, R48, 0x10000, RZ ;  /* 0x0001000030248824 */ /* 0x000fe200078e00ff */
[----:B------:R-:W-:Y:S01]  /*b3b0*/  @!P0 SHF.L.U32 R42, R49, 0x10, RZ ;  /* 0x00000010312a8819 */ /* 0x000fe200000006ff */
[----:B------:R-:W-:Y:S01]  /*b3c0*/  @!P0 IMAD.U32 R48, R51, 0x10000, RZ ;  /* 0x0001000033308824 */ /* 0x000fe200078e00ff */
[C---:B--2---:R-:W-:Y:S01]  /*b3d0*/  @!P0 LOP3.LUT R37, R44.reuse, 0xffff0000, RZ, 0xc0, !PT ;  /* 0xffff00002c258812 */ /* 0x044fe200078ec0ff */
[----:B------:R-:W-:Y:S01]  /*b3e0*/  @!P0 IMAD.U32 R39, R44, 0x10000, RZ ;  /* 0x000100002c278824 */ /* 0x000fe200078e00ff */
[----:B------:R-:W-:Y:S01]  /*b3f0*/  @!P0 LOP3.LUT R35, R45, 0xffff0000, RZ, 0xc0, !PT ;  /* 0xffff00002d238812 */ /* 0x000fe200078ec0ff */
[C---:B------:R-:W-:Y:S01]  /*b400*/  @!P0 IMAD.U32 R33, R46.reuse, 0x10000, RZ ;  /* 0x000100002e218824 */ /* 0x040fe200078e00ff */
[----:B------:R-:W-:Y:S01]  /*b410*/  @!P0 LOP3.LUT R31, R46, 0xffff0000, RZ, 0xc0, !PT ;  /* 0xffff00002e1f8812 */ /* 0x000fe200078ec0ff */
[----:B------:R-:W-:Y:S01]  /*b420*/  @!P1 FADD.FTZ R39, -R39, -RZ ;  /* 0x800000ff27279221 */ /* 0x000fe20000010100 */
[----:B------:R-:W-:Y:S01]  /*b430*/  @!P0 LOP3.LUT R20, R47, 0xffff0000, RZ, 0xc0, !PT ;  /* 0xffff00002f148812 */ /* 0x000fe200078ec0ff */
[----:B------:R-:W-:Y:S01]  /*b440*/  @!P1 FADD.FTZ R33, -R33, -RZ ;  /* 0x800000ff21219221 */ /* 0x000fe20000010100 */
[----:B------:R-:W-:Y:S01]  /*b450*/  @!P0 LOP3.LUT R44, R49, 0xffff0000, RZ, 0xc0, !PT ;  /* 0xffff0000312c8812 */ /* 0x000fe200078ec0ff */
[----:B----4-:R-:W-:Y:S01]  /*b460*/  @!P0 IMAD.U32 R43, R52, 0x10000, RZ ;  /* 0x00010000342b8824 */ /* 0x010fe200078e00ff */
[----:B------:R-:W-:Y:S01]  /*b470*/  @!P0 SHF.L.U32 R46, R50, 0x10, RZ ;  /* 0x00000010322e8819 */ /* 0x000fe200000006ff */
[----:B------:R-:W-:Y:S01]  /*b480*/  @!P1 FADD.FTZ R31, -R31, -RZ ;  /* 0x800000ff1f1f9221 */ /* 0x000fe20000010100 */
[----:B------:R-:W-:Y:S01]  /*b490*/  @!P0 LOP3.LUT R49, R51, 0xffff0000, RZ, 0xc0, !PT ;  /* 0xffff000033318812 */ /* 0x000fe200078ec0ff */
[----:B------:R-:W-:Y:S01]  /*b4a0*/  @!P1 FADD.FTZ R37, -R37, -RZ ;  /* 0x800000ff25259221 */ /* 0x000fe20000010100 */
[----:B------:R-:W-:Y:S01]  /*b4b0*/  @!P1 FADD.FTZ R35, -R35, -RZ ;  /* 0x800000ff23239221 */ /* 0x000fe20000010100 */
[----:B------:R-:W-:Y:S01]  /*b4c0*/  @!P1 FADD.FTZ R20, -R20, -RZ ;  /* 0x800000ff14149221 */ /* 0x000fe20000010100 */
[C---:B-----5:R-:W-:Y:S01]  /*b4d0*/  @!P0 LOP3.LUT R32, R24.reuse, 0xffff0000, RZ, 0xc0, !PT ;  /* 0xffff000018208812 */ /* 0x060fe200078ec0ff */
[----:B------:R-:W-:Y:S01]  /*b4e0*/  @!P0 IMAD.U32 R34, R24, 0x10000, RZ ;  /* 0x0001000018228824 */ /* 0x000fe200078e00ff */
[C---:B------:R-:W-:Y:S01]  /*b4f0*/  @!P0 LOP3.LUT R24, R26.reuse, 0xffff0000, RZ, 0xc0, !PT ;  /* 0xffff00001a188812 */ /* 0x040fe200078ec0ff */
[----:B------:R-:W-:Y:S01]  /*b500*/  @!P0 IMAD.U32 R28, R26, 0x10000, RZ ;  /* 0x000100001a1c8824 */ /* 0x000fe200078e00ff */
[----:B------:R-:W-:Y:S01]  /*b510*/  @!P0 SHF.L.U32 R26, R45, 0x10, RZ ;  /* 0x000000102d1a8819 */ /* 0x000fe200000006ff */
[----:B------:R-:W-:Y:S01]  /*b520*/  @!P0 FMUL.FTZ R0, R34, R39 ;  /* 0x0000002722008220 */ /* 0x000fe20000410000 */
[C---:B------:R-:W-:Y:S01]  /*b530*/  @!P0 SHF.L.U32 R29, R25.reuse, 0x10, RZ ;  /* 0x00000010191d8819 */ /* 0x040fe200000006ff */
[----:B------:R-:W-:Y:S01]  /*b540*/  @!P0 FMUL.FTZ R5, R28, R33 ;  /* 0x000000211c058220 */ /* 0x000fe20000410000 */
[----:B------:R-:W-:Y:S01]  /*b550*/  @!P0 LOP3.LUT R30, R25, 0xffff0000, RZ, 0xc0, !PT ;  /* 0xffff0000191e8812 */ /* 0x000fe200078ec0ff */
[----:B------:R-:W-:Y:S01]  /*b560*/  @!P1 FADD.FTZ R26, -R26, -RZ ;  /* 0x800000ff1a1a9221 */ /* 0x000fe20000010100 */
[----:B------:R-:W-:Y:S01]  /*b570*/  @!P0 SHF.L.U32 R25, R47, 0x10, RZ ;  /* 0x000000102f198819 */ /* 0x000fe200000006ff */
[----:B------:R-:W-:Y:S01]  /*b580*/  @!P0 FFMA.FTZ R0, R43, R36, R0 ;  /* 0x000000242b008223 */ /* 0x000fe20000010000 */
[----:B------:R-:W-:Y:S01]  /*b590*/  @!P0 LOP3.LUT R45, R52, 0xffff0000, RZ, 0xc0, !PT ;  /* 0xffff0000342d8812 */ /* 0x000fe200078ec0ff */
[----:B------:R-:W-:Y:S01]  /*b5a0*/  @!P0 FMUL.FTZ R6, R24, R31 ;  /* 0x0000001f18068220 */ /* 0x000fe20000410000 */
[C---:B------:R-:W-:Y:S01]  /*b5b0*/  @!P0 SHF.L.U32 R36, R53.reuse, 0x10, RZ ;  /* 0x0000001035248819 */ /* 0x040fe200000006ff */
[----:B------:R-:W-:Y:S01]  /*b5c0*/  @!P0 FMUL.FTZ R2, R32, R37 ;  /* 0x0000002520028220 */ /* 0x000fe20000410000 */
[----:B------:R-:W-:Y:S01]  /*b5d0*/  @!P0 LOP3.LUT R43, R53, 0xffff0000, RZ, 0xc0, !PT ;  /* 0xffff0000352b8812 */ /* 0x000fe200078ec0ff */
[----:B------:R-:W-:Y:S01]  /*b5e0*/  @!P0 FMUL.FTZ R3, R29, R26 ;  /* 0x0000001a1d038220 */ /* 0x000fe20000410000 */
[C---:B------:R-:W-:Y:S01]  /*b5f0*/  @!P0 SHF.L.U32 R18, R27.reuse, 0x10, RZ ;  /* 0x000000101b128819 */ /* 0x040fe200000006ff */
[----:B------:R-:W-:Y:S01]  /*b600*/  @!P0 FMUL.FTZ R4, R30, R35 ;  /* 0x000000231e048220 */ /* 0x000fe20000410000 */
[----:B------:R-:W-:Y:S01]  /*b610*/  @!P0 LOP3.LUT R27, R27, 0xffff0000, RZ, 0xc0, !PT ;  /* 0xffff00001b1b8812 */ /* 0x000fe200078ec0ff */
[----:B------:R-:W-:Y:S01]  /*b620*/  @!P1 FADD.FTZ R25, -R25, -RZ ;  /* 0x800000ff19199221 */ /* 0x000fe20000010100 */
[----:B------:R-:W-:Y:S01]  /*b630*/  @!P0 LOP3.LUT R47, R50, 0xffff0000, RZ, 0xc0, !PT ;  /* 0xffff0000322f8812 */ /* 0x000fe200078ec0ff */
[----:B------:R-:W-:Y:S01]  /*b640*/  @!P0 FFMA.FTZ R2, R45, R38, R2 ;  /* 0x000000262d028223 */ /* 0x000fe20000010002 */
[C---:B------:R-:W-:Y:S01]  /*b650*/  @!P0 LOP3.LUT R45, R54.reuse, 0xffff0000, RZ, 0xc0, !PT ;  /* 0xffff0000362d8812 */ /* 0x040fe200078ec0ff */
[----:B------:R-:W-:Y:S02]  /*b660*/  @!P0 IMAD.U32 R38, R54, 0x10000, RZ ;  /* 0x0001000036268824 */ /* 0x000fe400078e00ff */
[----:B------:R-:W-:Y:S01]  /*b670*/  @!P0 FFMA.FTZ R3, R36, R42, R3 ;  /* 0x0000002a24038223 */ /* 0x000fe20000010003 */
[----:B------:R-:W-:Y:S01]  /*b680*/  @!P0 SHF.L.U32 R36, R55, 0x10, RZ ;  /* 0x0000001037248819 */ /* 0x000fe200000006ff */
[----:B------:R-:W-:Y:S01]  /*b690*/  @!P0 FFMA.FTZ R4, R43, R44, R4 ;  /* 0x0000002c2b048223 */ /* 0x000fe20000010004 */
[----:B------:R-:W-:Y:S01]  /*b6a0*/  @!P0 LOP3.LUT R43, R55, 0xffff0000, RZ, 0xc0, !PT ;  /* 0xffff0000372b8812 */ /* 0x000fe200078ec0ff */
[----:B------:R-:W-:Y:S01]  /*b6b0*/  @!P0 FMUL.FTZ R7, R18, R25 ;  /* 0x0000001912078220 */ /* 0x000fe20000410000 */
[----:B------:R-:W-:Y:S01]  /*b6c0*/  @!P0 FMUL.FTZ R8, R27, R20 ;  /* 0x000000141b088220 */ /* 0x000fe20000410000 */
[----:B------:R-:W-:Y:S01]  /*b6d0*/  @!P0 FFMA.FTZ R5, R38, R46, R5 ;  /* 0x0000002e26058223 */ /* 0x000fe20000010005 */
[----:B------:R-:W-:Y:S01]  /*b6e0*/  @!P0 FFMA.FTZ R6, R45, R47, R6 ;  /* 0x0000002f2d068223 */ /* 0x000fe20000010006 */
[----:B------:R-:W-:Y:S01]  /*b6f0*/  @!P0 F2FP.BF16.F32.PACK_AB R45, R4, R3 ;  /* 0x00000003042d823e */ /* 0x000fe200000010ff */
[----:B------:R-:W-:Y:S01]  /*b700*/  @!P0 FFMA.FTZ R7, R36, R48, R7 ;  /* 0x0000003024078223 */ /* 0x000fe20000010007 */
[----:B------:R-:W-:Y:S01]  /*b710*/  @!P0 F2FP.BF16.F32.PACK_AB R36, R2, R0 ;  /* 0x000000000224823e */ /* 0x000fe200000010ff */
[----:B------:R-:W-:Y:S01]  /*b720*/  @!P0 FFMA.FTZ R8, R43, R49, R8 ;  /* 0x000000312b088223 */ /* 0x000fe20000010008 */
[----:B------:R-:W-:Y:S01]  /*b730*/  @!P0 F2FP.BF16.F32.PACK_AB R38, R6, R5 ;  /* 0x000000050626823e */ /* 0x000fe200000010ff */
[----:B------:R-:W-:Y:S01]  /*b740*/  IMAD.WIDE.U32 R46, R60, 0x120, R164 ;  /* 0x000001203c2e7825 */ /* 0x000fe200078e00a4 */
[----:B------:R-:W-:Y:S02]  /*b750*/  @!P0 MOV R52, R36 ;  /* 0x0000002400348202 */ /* 0x000fe40000000f00 */
[----:B------:R-:W-:Y:S01]  /*b760*/  @!P0 F2FP.BF16.F32.PACK_AB R7, R8, R7 ;  /* 0x000000070807823e */ /* 0x000fe200000010ff */
[----:B------:R-:W-:Y:S01]  /*b770*/  IMAD.IADD R47, R61, 0x1, R47 ;  /* 0x000000013d2f7824 */ /* 0x000fe200078e022f */
[----:B------:R-:W-:Y:S01]  /*b780*/  @!P0 MOV R54, R38 ;  /* 0x0000002600368202 */ /* 0x000fe20000000f00 */
[----:B------:R-:W-:Y:S01]  /*b790*/  @!P0 IMAD.MOV.U32 R53, RZ, RZ, R45 ;  /* 0x000000ffff358224 */ /* 0x000fe200078e002d */
[----:B------:R-:W-:Y:S05]  /*b7a0*/  @!P0 MOV R55, R7 ;  /* 0x0000000700378202 */ /* 0x000fea0000000f00 */
[----:B------:R2:W-:Y:S02]  /*b7b0*/  STG.E.128 desc[UR4][R46.64], R52 ;  /* 0x000000342e007986 */ /* 0x0005e4000c101d04 */
.L_x_2353:
[----:B------:R-:W-:Y:S05]  /*b7c0*/  BSYNC.RECONVERGENT B0 ;  /* 0x0000000000007941 */ /* 0x000fea0003800200 */
.L_x_2352:
        /* <DEDUP_REMOVED lines=8> */
[----:B------:R-:W-:Y:S01]  /*b850*/  @!P0 IADD3 R5, P1, PT, R123, R0, RZ ;  /* 0x000000007b058210 */ /* 0x000fe20007f3e0ff */
        /* <DEDUP_REMOVED lines=10> */
[----:B------:R-:W3:Y:S04]  /*b900*/  @!P0 LDG.E.128 R4, desc[UR4][R6.64] ;  /* 0x0000000406048981 */ /* 0x000ee8000c1e1d00 */
[C---:B------:R-:W-:Y:S01]  /*b910*/  @!P0 IMAD.X R45, R0.reuse, 0x1, R85, P1 ;  /* 0x00000001002d8824 */ /* 0x040fe200008e0655 */
[----:B------:R-:W-:Y:S04]  /*b920*/  @!P0 IADD3 R24, P1, PT, R3, R86, RZ ;  /* 0x0000005603188210 */ /* 0x000fe80007f3e0ff */
[----:B------:R-:W-:Y:S01]  /*b930*/  @!P0 IADD3.X R25, PT, PT, R0, R87, RZ, P1, !PT ;  /* 0x0000005700198210 */ /* 0x000fe20000ffe4ff */
[----:B--2---:R-:W2:Y:S01]  /*b940*/  @!P0 LDG.E.128 R44, desc[UR4][R44.64] ;  /* 0x000000042c2c8981 */ /* 0x004ea2000c1e1d00 */
[----:B------:R-:W-:Y:S02]  /*b950*/  PLOP3.LUT P1, PT, PT, PT, PT, 0x80, 0x8 ;  /* 0x000000000008781c */ /* 0x000fe40003f2f070 */
[----:B------:R-:W-:Y:S05]  /*b960*/  @!P0 PLOP3.LUT P1, PT, P2, PT, PT, 0x80, 0x8 ;  /* 0x000000000008881c */ /* 0x000fea000172f070 */
[----:B------:R1:W4:Y:S01]  /*b970*/  @!P0 LDG.E.128 R40, desc[UR4][R24.64] ;  /* 0x0000000418288981 */ /* 0x000322000c1e1d00 */
[C---:B---3--:R-:W-:Y:S01]  /*b980*/  @!P0 SHF.L.U32 R8, R7.reuse, 0x10, RZ ;  /* 0x0000001007088819 */ /* 0x048fe200000006ff */
[C---:B------:R-:W-:Y:S01]  /*b990*/  @!P0 IMAD.U32 R0, R4.reuse, 0x10000, RZ ;  /* 0x0001000004008824 */ /* 0x040fe200078e00ff */
[----:B-1----:R-:W-:Y:S02]  /*b9a0*/  @!P0 LOP3.LUT R25, R7, 0xffff0000, RZ, 0xc0, !PT ;  /* 0xffff000007198812 */ /* 0x002fe400078ec0ff */
[----:B------:R-:W-:Y:S02]  /*b9b0*/  @!P0 LOP3.LUT R2, R4, 0xffff0000, RZ, 0xc0, !PT ;  /* 0xffff000004028812 */ /* 0x000fe400078ec0ff */
[C---:B------:R-:W-:Y:S02]  /*b9c0*/  @!P0 SHF.L.U32 R3, R5.reuse, 0x10, RZ ;  /* 0x0000001005038819 */ /* 0x040fe400000006ff */
[----:B------:R-:W-:Y:S01]  /*b9d0*/  @!P0 LOP3.LUT R4, R5, 0xffff0000, RZ, 0xc0, !PT ;  /* 0xffff000005048812 */ /* 0x000fe200078ec0ff */
[----:B------:R-:W-:Y:S01]  /*b9e0*/  @!P0 IMAD.U32 R5, R6, 0x10000, RZ ;  /* 0x0001000006058824 */ /* 0x000fe200078e00ff */
[C---:B--2---:R-:W-:Y:S01]  /*b9f0*/  @!P0 SHF.L.U32 R7, R47.reuse, 0x10, RZ ;  /* 0x000000102f078819 */ /* 0x044fe200000006ff */
        /* <DEDUP_REMOVED lines=61> */
.L_x_2355:
[----:B------:R-:W-:Y:S05]  /*bdd0*/  BSYNC.RECONVERGENT B0 ;  /* 0x0000000000007941 */ /* 0x000fea0003800200 */
.L_x_2354:
[----:B------:R-:W-:Y:S01]  /*bde0*/  ISETP.NE.AND P0, PT, R142, RZ, PT ;  /* 0x000000ff8e00720c */ /* 0x000fe20003f05270 */
[----:B------:R-:W-:Y:S11]  /*bdf0*/  BSSY.RECONVERGENT B0, `(.L_x_2356) ;  /* 0x000005f000007945 */ /* 0x000ff60003800200 */
[----:B------:R-:W-:Y:S01]  /*be00*/  @!UPT UIADD3 URZ, UPT, UPT, URZ, URZ, URZ ;  /* 0x000000fffffff290 */ /* 0x000fe2000fffe0ff */
[----:B------:R-:W-:Y:S05]  /*be10*/  @P0 BRA `(.L_x_2357) ;  /* 0x0000000400700947 */ /* 0x000fea0003800000 */
[C---:B------:R-:W-:Y:S01]  /*be20*/  ISETP.GE.AND P0, PT, R12.reuse, R17, PT ;  /* 0x000000110c00720c */ /* 0x040fe20003f06270 */
[----:B------:R-:W1:Y:S01]  /*be30*/  LDC.64 R2, c[0x0][0x4a8] ;  /* 0x00012a00ff027b82 */ /* 0x000e620000000a00 */
[----:B------:R-:W-:Y:S11]  /*be40*/  ISETP.GE.U32.AND P2, PT, R12, R21, PT ;  /* 0x000000150c00720c */ /* 0x000ff60003f46070 */
[----:B------:R-:W-:Y:S02]  /*be50*/  @!P0 SEL R5, R16, RZ, P2 ;  /* 0x000000ff10058207 */ /* 0x000fe40001000000 */
[----:B------:R-:W-:Y:S02]  /*be60*/  @!P0 SEL R0, R148, RZ, P2 ;  /* 0x000000ff94008207 */ /* 0x000fe40001000000 */
[----:B------:R-:W-:Y:S05]  /*be70*/  @!P0 IADD3 R5, P1, PT, R122, R5, RZ ;  /* 0x000000057a058210 */ /* 0x000fea0007f3e0ff */
[----:B------:R-:W-:Y:S02]  /*be80*/  @!P0 IMAD.X R0, R99, 0x1, R0, P1 ;  /* 0x0000000163008824 */ /* 0x000fe400008e0600 */
[----:B-1----:R-:W-:Y:S03]  /*be90*/  IMAD.WIDE.U32 R26, R2, 0x160, R22 ;  /* 0x00000160021a7825 */ /* 0x002fe600078e0016 */
        /* <DEDUP_REMOVED lines=9> */
[----:B------:R-:W3:Y:S01]  /*bf30*/  @!P0 LDG.E.128 R4, desc[UR4][R6.64] ;  /* 0x0000000406048981 */ /* 0x000ee2000c1e1d00 */
[----:B------:R-:W-:Y:S02]  /*bf40*/  @!P0 IADD3.X R25, PT, PT, R0, R87, RZ, P1, !PT ;  /* 0x0000005700198210 */ /* 0x000fe40000ffe4ff */
[----:B------:R-:W-:Y:S02]  /*bf50*/  PLOP3.LUT P1, PT, PT, PT, PT, 0x80, 0x8 ;  /* 0x000000000008781c */ /* 0x000fe40003f2f070 */
[----:B------:R-:W-:Y:S03]  /*bf60*/  @!P0 PLOP3.LUT P1, PT, P2, PT, PT, 0x80, 0x8 ;  /* 0x000000000008881c */ /* 0x000fe6000172f070 */
[----:B--2---:R-:W2:Y:S08]  /*bf70*/  @!P0 LDG.E.128 R44, desc[UR4][R44.64] ;  /* 0x000000042c2c8981 */ /* 0x004eb0000c1e1d00 */
[----:B------:R1:W4:Y:S01]  /*bf80*/  @!P0 LDG.E.128 R40, desc[UR4][R24.64] ;  /* 0x0000000418288981 */ /* 0x000322000c1e1d00 */
[C---:B---3--:R-:W-:Y:S01]  /*bf90*/  @!P0 SHF.L.U32 R8, R7.reuse, 0x10, RZ ;  /* 0x0000001007088819 */ /* 0x048fe200000006ff */
[C---:B------:R-:W-:Y:S01]  /*bfa0*/  @!P0 IMAD.U32 R0, R4.reuse, 0x10000, RZ ;  /* 0x0001000004008824 */ /* 0x040fe200078e00ff */
[----:B-1----:R-:W-:Y:S02]  /*bfb0*/  @!P0 LOP3.LUT R25, R7, 0xffff0000, RZ, 0xc0, !PT ;  /* 0xffff000007198812 */ /* 0x002fe400078ec0ff */
[----:B------:R-:W-:Y:S02]  /*bfc0*/  @!P0 LOP3.LUT R2, R4, 0xffff0000, RZ, 0xc0, !PT ;  /* 0xffff000004028812 */ /* 0x000fe400078ec0ff */
[----:B------:R-:W-:Y:S02]  /*bfd0*/  @!P0 SHF.L.U32 R3, R5, 0x10, RZ ;  /* 0x0000001005038819 */ /* 0x000fe400000006ff */
        /* <DEDUP_REMOVED lines=64> */
.L_x_2357:
[----:B------:R-:W-:Y:S05]  /*c3e0*/  BSYNC.RECONVERGENT B0 ;  /* 0x0000000000007941 */ /* 0x000fea0003800200 */
.L_x_2356:
[----:B------:R-:W-:Y:S01]  /*c3f0*/  ISETP.NE.AND P0, PT, R140, RZ, PT ;  /* 0x000000ff8c00720c */ /* 0x000fe20003f05270 */
[----:B------:R-:W-:Y:S11]  /*c400*/  BSSY.RECONVERGENT B0, `(.L_x_2358) ;  /* 0x000005f000007945 */ /* 0x000ff60003800200 */
[----:B------:R-:W-:Y:S01]  /*c410*/  @!UPT UIADD3 URZ, UPT, UPT, URZ, URZ, URZ ;  /* 0x000000fffffff290 */ /* 0x000fe2000fffe0ff */
[----:B------:R-:W-:Y:S05]  /*c420*/  @P0 BRA `(.L_x_2359) ;  /* 0x0000000400700947 */ /* 0x000fea0003800000 */
[C---:B------:R-:W-:Y:S01]  /*c430*/  ISETP.GE.AND P0, PT, R12.reuse, R17, PT ;  /* 0x000000110c00720c */ /* 0x040fe20003f06270 */
[----:B------:R-:W1:Y:S01]  /*c440*/  LDC.64 R2, c[0x0][0x4a8] ;  /* 0x00012a00ff027b82 */ /* 0x000e620000000a00 */
[----:B------:R-:W-:Y:S11]  /*c450*/  ISETP.GE.U32.AND P2, PT, R12, R21, PT ;  /* 0x000000150c00720c */ /* 0x000ff60003f46070 */
[----:B------:R-:W-:Y:S04]  /*c460*/  @!P0 SEL R0, R16, RZ, P2 ;  /* 0x000000ff10008207 */ /* 0x000fe80001000000 */
[----:B------:R-:W-:Y:S01]  /*c470*/  @!P0 IADD3 R5, P1, PT, R121, R0, RZ ;  /* 0x0000000079058210 */ /* 0x000fe20007f3e0ff */
[----:B-1----:R-:W-:Y:S04]  /*c480*/  IMAD.WIDE.U32 R26, R2, 0x180, R22 ;  /* 0x00000180021a7825 */ /* 0x002fe800078e0016 */
        /* <DEDUP_REMOVED lines=86> */
.L_x_2359:
[----:B------:R-:W-:Y:S05]  /*c9f0*/  BSYNC.RECONVERGENT B0 ;  /* 0x0000000000007941 */ /* 0x000fea0003800200 */
.L_x_2358:
        /* <DEDUP_REMOVED lines=96> */
.L_x_2361:
[----:B------:R-:W-:Y:S05]  /*d000*/  BSYNC.RECONVERGENT B0 ;  /* 0x0000000000007941 */ /* 0x000fea0003800200 */
.L_x_2360:
[----:B------:R-:W-:Y:S01]  /*d010*/  ISETP.NE.AND P0, PT, R136, RZ, PT ;  /* 0x000000ff8800720c */ /* 0x000fe20003f05270 */
[----:B------:R-:W-:Y:S11]  /*d020*/  BSSY.RECONVERGENT B0, `(.L_x_2362) ;  /* 0x000005f000007945 */ /* 0x000ff60003800200 */
[----:B------:R-:W-:Y:S01]  /*d030*/  @!UPT UIADD3 URZ, UPT, UPT, URZ, URZ, URZ ;  /* 0x000000fffffff290 */ /* 0x000fe2000fffe0ff */
[----:B------:R-:W-:Y:S05]  /*d040*/  @P0 BRA `(.L_x_2363) ;  /* 0x0000000400700947 */ /* 0x000fea0003800000 */
[C---:B------:R-:W-:Y:S01]  /*d050*/  ISETP.GE.AND P0, PT, R12.reuse, R17, PT ;  /* 0x000000110c00720c */ /* 0x040fe20003f06270 */
[----:B------:R-:W5:Y:S01]  /*d060*/  LDC.64 R2, c[0x0][0x4a8] ;  /* 0x00012a00ff027b82 */ /* 0x000f620000000a00 */
[----:B------:R-:W-:Y:S07]  /*d070*/  ISETP.GE.U32.AND P2, PT, R12, R21, PT ;  /* 0x000000150c00720c */ /* 0x000fee0003f46070 */
[----:B-1----:R-:W3:Y:S04]  /*d080*/  LDC.64 R26, c[0x0][0x3b8] ;  /* 0x0000ee00ff1a7b82 */ /* 0x002ee80000000a00 */
[----:B------:R-:W-:Y:S04]  /*d090*/  @!P0 SEL R16, R16, RZ, P2 ;  /* 0x000000ff10108207 */ /* 0x000fe80001000000 */
[----:B------:R-:W-:Y:S01]  /*d0a0*/  @!P0 IADD3 R5, P1, PT, R119, R16, RZ ;  /* 0x0000001077058210 */ /* 0x000fe20007f3e0ff */
[----:B---3--:R-:W-:Y:S04]  /*d0b0*/  IMAD.WIDE.U32 R164, R26, 0x1c0, R164 ;  /* 0x000001c01aa47825 */ /* 0x008fe800078e00a4 */
[----:B-----5:R-:W-:Y:S04]  /*d0c0*/  IMAD.WIDE.U32 R22, R2, 0x1c0, R22 ;  /* 0x000001c002167825 */ /* 0x020fe800078e0016 */
[----:B------:R-:W-:Y:S02]  /*d0d0*/  IMAD R3, R3, 0x1c0, RZ ;  /* 0x000001c003037824 */ /* 0x000fe400078e02ff */
[----:B------:R-:W-:Y:S02]  /*d0e0*/  IMAD R27, R27, 0x1c0, RZ ;  /* 0x000001c01b1b7824 */ /* 0x000fe400078e02ff */
[----:B------:R-:W-:Y:S01]  /*d0f0*/  IMAD.IADD R23, R3, 0x1, R23 ;  /* 0x0000000103177824 */ /* 0x000fe200078e0217 */
[----:B------:R-:W-:Y:S01]  /*d100*/  @!P0 SEL R3, R148, RZ, P2 ;  /* 0x000000ff94038207 */ /* 0x000fe20001000000 */
[----:B------:R-:W-:Y:S02]  /*d110*/  IMAD.IADD R165, R27, 0x1, R165 ;  /* 0x000000011ba57824 */ /* 0x000fe400078e02a5 */
[----:B------:R-:W-:Y:S01]  /*d120*/  @!P0 IMAD.WIDE R6, R19, 0x2, R22 ;  /* 0x0000000213068825 */ /* 0x000fe200078e0216 */
[----:B------:R-:W3:Y:S03]  /*d130*/  LDG.E.128 R28, desc[UR4][R22.64] ;  /* 0x00000004161c7981 */ /* 0x000ee6000c1e1d00 */
[----:B------:R-:W-:Y:S01]  /*d140*/  @!P0 IMAD.X R0, R96, 0x1, R3, P1 ;  /* 0x0000000160008824 */ /* 0x000fe200008e0603 */
[C---:B------:R-:W-:Y:S04]  /*d150*/  @!P0 SHF.L.U32 R3, R5.reuse, 0x1, RZ ;  /* 0x0000000105038819 */ /* 0x040fe800000006ff */
[----:B------:R-:W-:Y:S02]  /*d160*/  @!P0 SHF.L.U64.HI R0, R5, 0x1, R0 ;  /* 0x0000000105008819 */ /* 0x000fe40000010200 */
[C---:B------:R-:W-:Y:S01]  /*d170*/  @!P0 IADD3 R36, P1, PT, R3.reuse, R84, RZ ;  /* 0x0000005403248210 */ /* 0x040fe20007f3e0ff */
[----:B------:R-:W5:Y:S04]  /*d180*/  @!P0 LDG.E.128 R4, desc[UR4][R6.64] ;  /* 0x0000000406048981 */ /* 0x000f68000c1e1d00 */
[C---:B------:R-:W-:Y:S01]  /*d190*/  @!P0 IMAD.X R37, R0.reuse, 0x1, R85, P1 ;  /* 0x0000000100258824 */ /* 0x040fe200008e0655 */
[----:B------:R-:W-:Y:S04]  /*d1a0*/  @!P0 IADD3 R20, P1, PT, R3, R86, RZ ;  /* 0x0000005603148210 */ /* 0x000fe80007f3e0ff */
[----:B------:R-:W-:Y:S01]  /*d1b0*/  @!P0 IADD3.X R21, PT, PT, R0, R87, RZ, P1, !PT ;  /* 0x0000005700158210 */ /* 0x000fe20000ffe4ff */
[----:B------:R-:W2:Y:S01]  /*d1c0*/  @!P0 LDG.E.128 R36, desc[UR4][R36.64] ;  /* 0x0000000424248981 */ /* 0x000ea2000c1e1d00 */
[----:B------:R-:W-:Y:S02]  /*d1d0*/  PLOP3.LUT P1, PT, PT, PT, PT, 0x80, 0x8 ;  /* 0x000000000008781c */ /* 0x000fe40003f2f070 */
[----:B------:R-:W-:Y:S05]  /*d1e0*/  @!P0 PLOP3.LUT P1, PT, P2, PT, PT, 0x80, 0x8 ;  /* 0x000000000008881c */ /* 0x000fea000172f070 */
[----:B------:R1:W4:Y:S01]  /*d1f0*/  @!P0 LDG.E.128 R32, desc[UR4][R20.64] ;  /* 0x0000000414208981 */ /* 0x000322000c1e1d00 */
[C---:B-----5:R-:W-:Y:S01]  /*d200*/  @!P0 SHF.L.U32 R16, R7.reuse, 0x10, RZ ;  /* 0x0000001007108819 */ /* 0x060fe200000006ff */
[----:B------:R-:W-:Y:S01]  /*d210*/  @!P0 IMAD.U32 R18, R6, 0x10000, RZ ;  /* 0x0001000006128824 */ /* 0x000fe200078e00ff */
[----:B------:R-:W-:Y:S01]  /*d220*/  @!P0 LOP3.LUT R17, R7, 0xffff0000, RZ, 0xc0, !PT ;  /* 0xffff000007118812 */ /* 0x000fe200078ec0ff */
[C---:B------:R-:W-:Y:S01]  /*d230*/  @!P0 IMAD.U32 R0, R4.reuse, 0x10000, RZ ;  /* 0x0001000004008824 */ /* 0x040fe200078e00ff */
[----:B------:R-:W-:Y:S02]  /*d240*/  @!P0 LOP3.LUT R2, R4, 0xffff0000, RZ, 0xc0, !PT ;  /* 0xffff000004028812 */ /* 0x000fe400078ec0ff */
[----:B------:R-:W-:Y:S02]  /*d250*/  @!P0 LOP3.LUT R19, R6, 0xffff0000, RZ, 0xc0, !PT ;  /* 0xffff000006138812 */ /* 0x000fe400078ec0ff */
[----:B------:R-:W-:Y:S02]  /*d260*/  @!P0 SHF.L.U32 R3, R5, 0x10, RZ ;  /* 0x0000001005038819 */ /* 0x000fe400000006ff */
[C---:B--2---:R-:W-:Y:S01]  /*d270*/  @!P0 SHF.L.U32 R7, R39.reuse, 0x10, RZ ;  /* 0x0000001027078819 */ /* 0x044fe200000006ff */
[----:B------:R-:W-:Y:S01]  /*d280*/  @!P0 IMAD.U32 R25, R36, 0x10000, RZ ;  /* 0x0001000024198824 */ /* 0x000fe200078e00ff */
[----:B------:R-:W-:Y:S02]  /*d290*/  @!P0 LOP3.LUT R8, R39, 0xffff0000, RZ, 0xc0, !PT ;  /* 0xffff000027088812 */ /* 0x000fe400078ec0ff */
[----:B------:R-:W-:Y:S01]  /*d2a0*/  @!P0 LOP3.LUT R4, R5, 0xffff0000, RZ, 0xc0, !PT ;  /* 0xffff000005048812 */ /* 0x000fe200078ec0ff */
[----:B------:R-:W-:Y:S01]  /*d2b0*/  @!P1 FADD.FTZ R7, -R7, -RZ ;  /* 0x800000ff07079221 */ /* 0x000fe20000010100 */
[----:B------:R-:W-:Y:S01]  /*d2c0*/  @!P0 LOP3.LUT R6, R38, 0xffff0000, RZ, 0xc0, !PT ;  /* 0xffff000026068812 */ /* 0x000fe200078ec0ff */
[----:B------:R-:W-:Y:S01]  /*d2d0*/  @!P1 FADD.FTZ R8, -R8, -RZ ;  /* 0x800000ff08089221 */ /* 0x000fe20000010100 */
[----:B-1----:R-:W-:Y:S01]  /*d2e0*/  @!P0 SHF.L.U32 R20, R37, 0x10, RZ ;  /* 0x0000001025148819 */ /* 0x002fe200000006ff */
[----:B------:R-:W-:Y:S01]  /*d2f0*/  @!P0 IMAD.U32 R5, R38, 0x10000, RZ ;  /* 0x0001000026058824 */ /* 0x000fe200078e00ff */
[----:B------:R-:W-:Y:S01]  /*d300*/  @!P0 LOP3.LUT R23, R36, 0xffff0000, RZ, 0xc0, !PT ;  /* 0xffff000024178812 */ /* 0x000fe200078ec0ff */
[----:B------:R-:W-:Y:S01]  /*d310*/  @!P0 FMUL.FTZ R8, R17, R8 ;  /* 0x0000000811088220 */ /* 0x000fe20000410000 */
[----:B------:R-:W-:Y:S01]  /*d320*/  @!P0 LOP3.LUT R21, R37, 0xffff0000, RZ, 0xc0, !PT ;  /* 0xffff000025158812 */ /* 0x000fe200078ec0ff */
[----:B------:R-:W-:Y:S01]  /*d330*/  @!P1 FADD.FTZ R25, -R25, -RZ ;  /* 0x800000ff19199221 */ /* 0x000fe20000010100 */
[----:B----4-:R-:W-:Y:S01]  /*d340*/  @!P0 SHF.L.U32 R22, R34, 0x10, RZ ;  /* 0x0000001022168819 */ /* 0x010fe200000006ff */
[----:B------:R-:W-:Y:S01]  /*d350*/  @!P1 FADD.FTZ R6, -R6, -RZ ;  /* 0x800000ff06069221 */ /* 0x000fe20000010100 */
[----:B------:R-:W-:Y:S01]  /*d360*/  @!P0 FMUL.FTZ R7, R16, R7 ;  /* 0x0000000710078220 */ /* 0x000fe20000410000 */
[----:B------:R-:W-:Y:S01]  /*d370*/  @!P1 FADD.FTZ R5, -R5, -RZ ;  /* 0x800000ff05059221 */ /* 0x000fe20000010100 */
[----:B---3--:R-:W-:Y:S02]  /*d380*/  @!P0 IMAD.U32 R17, R28, 0x10000, RZ ;  /* 0x000100001c118824 */ /* 0x008fe400078e00ff */
        /* <DEDUP_REMOVED lines=40> */
.L_x_2363:
[----:B------:R-:W-:Y:S05]  /*d610*/  BSYNC.RECONVERGENT B0 ;  /* 0x0000000000007941 */ /* 0x000fea0003800200 */
.L_x_2362:
[----:B------:R-:W2:Y:S01]  /*d620*/  LDC R17, c[0x0][0x450] ;  /* 0x00011400ff117b82 */ /* 0x000ea20000000800 */
[----:B-1----:R-:W-:Y:S05]  /*d630*/  IMAD.U32 R3, R150, -0x80, RZ ;  /* 0xffffff8096037824 */ /* 0x002fea00078e00ff */
[C---:B------:R-:W-:Y:S02]  /*d640*/  LEA R86, P1, R3.reuse, R86, 0x1 ;  /* 0x0000005603567211 */ /* 0x040fe400078208ff */
[C---:B------:R-:W-:Y:S02]  /*d650*/  LEA R84, P0, R3.reuse, R84, 0x1 ;  /* 0x0000005403547211 */ /* 0x040fe400078008ff */
[C---:B------:R-:W-:Y:S02]  /*d660*/  LEA.HI.X.SX32 R87, R3.reuse, R87, 0x1, P1 ;  /* 0x0000005703577211 */ /* 0x040fe400008f0eff */
[----:B------:R-:W-:Y:S09]  /*d670*/  LEA.HI.X.SX32 R85, R3, R85, 0x1, P0 ;  /* 0x0000005503557211 */ /* 0x000ff200000f0eff */
.L_x_2298:
[----:B-1----:R-:W-:Y:S05]  /*d680*/  BSYNC.RECONVERGENT B1 ;  /* 0x0000000000017941 */ /* 0x002fea0003800200 */
.L_x_2296:
[----:B------:R-:W-:Y:S04]  /*d690*/  ISETP.NE.U32.AND P0, PT, RZ, UR12, PT ;  /* 0x0000000cff007c0c */ /* 0x000fe8000bf05070 */
[----:B------:R-:W-:Y:S11]  /*d6a0*/  ISETP.NE.AND.EX P0, PT, RZ, UR13, PT, P0 ;  /* 0x0000000dff007c0c */ /* 0x000ff6000bf05300 */
[----:B------:R-:W-:Y:S02]  /*d6b0*/  @!UPT UIADD3 URZ, UPT, UPT, URZ, URZ, URZ ;  /* 0x000000fffffff290 */ /* 0x000fe4000fffe0ff */
[----:B------:R-:W1:Y:S01]  /*d6c0*/  @!P0 LDC R2, c[0x0][0x3c0] ;  /* 0x0000f000ff028b82 */ /* 0x000e620000000800 */
[----:B------:R-:W-:Y:S07]  /*d6d0*/  @!P0 IMAD.MOV.U32 R3, RZ, RZ, RZ ;  /* 0x000000ffff038224 */ /* 0x000fee00078e00ff */
[----:B------:R-:W5:Y:S01]  /*d6e0*/  @!P0 LDC R0, c[0x0][0x3b8] ;  /* 0x0000ee00ff008b82 */ /* 0x000f620000000800 */
[----:B------:R-:W-:Y:S01]  /*d6f0*/  @!P0 IADD3 R3, P1, PT, RZ, -R3, RZ ;  /* 0x80000003ff038210 */ /* 0x000fe20007f3e0ff */
[----:B-----5:R-:W-:Y:S02]  /*d700*/  @!P0 IMAD.SHL.U32 R0, R0, 0x100, RZ ;  /* 0x0000010000008824 */ /* 0x020fe400078e00ff */
[----:B-1----:R-:W-:Y:S02]  /*d710*/  @!P0 IMAD.SHL.U32 R2, R2, 0x100, RZ ;  /* 0x0000010002028824 */ /* 0x002fe400078e00ff */
[----:B------:R-:W-:Y:S02]  /*d720*/  @!P0 IMAD.X R0, RZ, RZ, ~R0, P1 ;  /* 0x000000ffff008224 */ /* 0x000fe400008e0e00 */
[----:B------:R-:W-:Y:S05]  /*d730*/  @!P0 IMAD.X R2, RZ, RZ, ~R2, P1 ;  /* 0x000000ffff028224 */ /* 0x000fea00008e0e02 */
[C---:B--2---:R-:W-:Y:S02]  /*d740*/  @!P0 SHF.R.S64 R5, R3.reuse, 0x1f, R2 ;  /* 0x0000001f03058819 */ /* 0x044fe40000001002 */
        /* <DEDUP_REMOVED lines=23> */
[----:B----4-:R-:W-:Y:S02]  /*d8c0*/  IMAD.MOV R21, RZ, RZ, -R5 ;  /* 0x000000ffff157224 */ /* 0x010fe400078e0a05 */
        /* <DEDUP_REMOVED lines=54> */
.L_x_2364:
[----:B------:R-:W-:Y:S02]  /*dc30*/  ISETP.GT.AND P0, PT, R79, R74, PT ;  /* 0x0000004a4f00720c */ /* 0x000fe40003f04270 */
[----:B------:R-:W-:Y:S02]  /*dc40*/  IADD3 R82, P2, PT, R82, R89, RZ ;  /* 0x0000005952527210 */ /* 0x000fe40007f5e0ff */
[----:B------:R-:W-:Y:S03]  /*dc50*/  IADD3 R10, P1, PT, R10, R91, RZ ;  /* 0x0000005b0a0a7210 */ /* 0x000fe60007f3e0ff */
[----:B------:R-:W-:Y:S02]  /*dc60*/  IMAD.X R83, R83, 0x1, R88, P2 ;  /* 0x0000000153537824 */ /* 0x000fe400010e0658 */
[----:B------:R-:W-:Y:S04]  /*dc70*/  IMAD.X R9, R9, 0x1, R90, P1 ;  /* 0x0000000109097824 */ /* 0x000fe800008e065a */
[----:B------:R-:W-:Y:S05]  /*dc80*/  @P0 BRA `(.L_x_2365) ;  /* 0xffffff4400f40947 */ /* 0x000fea000383ffff */
.L_x_2295:
        /* <DEDUP_REMOVED lines=17> */
[----:B------:R-:W-:Y:S01]  /*dda0*/  BSSY.RECONVERGENT B0, `(.L_x_2368) ;  /* 0x0000018000007945 */ /* 0x000fe20003800200 */
[C---:B------:R-:W-:Y:S02]  /*ddb0*/  VIADD R0, R160.reuse, 0x10 ;  /* 0x00000010a0007836 */ /* 0x040fe40000000000 */
[C---:B------:R-:W-:Y:S01]  /*ddc0*/  VIADD R10, R160.reuse, 0x30 ;  /* 0x00000030a00a7836 */ /* 0x040fe20000000000 */
[-C--:B------:R-:W-:Y:S02]  /*ddd0*/  ISETP.GE.AND P2, PT, R160, R5.reuse, PT ;  /* 0x00000005a000720c */ /* 0x080fe40003f46270 */
[----:B------:R-:W-:Y:S02]  /*dde0*/  ISETP.GE.AND P1, PT, R0, R5, PT ;  /* 0x000000050000720c */ /* 0x000fe40003f26270 */
[----:B-1----:R-:W-:-:S04]  /*ddf0*/  LEA R8, P0, R158, UR8, 0x1 ;  /* 0x000000089e087c11 */ /* 0x002fc8000f8008ff */
[----:B-----5:R-:W-:Y:S02]  /*de00*/  LEA.HI.X R9, R158, UR9, R75, 0x1, P0 ;  /* 0x000000099e097c11 */ /* 0x020fe400080f0c4b */
[----:B------:R-:W-:-:S03]  /*de10*/  LEA R6, P0, R31, R8, 0x1 ;  /* 0x000000081f067211 */ /* 0x000fc600078008ff */
[----:B------:R-:W-:Y:S01]  /*de20*/  @!PT LDS RZ, [RZ] ;  /* 0x00000000fffff984 */ /* 0x000fe20000000800 */
[----:B------:R-:W-:Y:S01]  /*de30*/  @!PT LDS RZ, [RZ] ;  /* 0x00000000fffff984 */ /* 0x000fe20000000800 */
[----:B------:R-:W-:Y:S01]  /*de40*/  @!PT LDS RZ, [RZ] ;  /* 0x00000000fffff984 */ /* 0x000fe20000000800 */
[----:B------:R1:W-:Y:S01]  /*de50*/  @!P2 LDGSTS.E.BYPASS.LTC128B.128 [R239], desc[UR4][R8.64] ;  /* 0x0000000008efafae */ /* 0x0003e2000b981a04 */
[----:B------:R-:W-:Y:S01]  /*de60*/  LEA.HI.X R7, R31, R9, R30, 0x1, P0 ;  /* 0x000000091f077211 */ /* 0x000fe200000f0c1e */
[----:B------:R-:W-:-:S04]  /*de70*/  VIADD R30, R160, 0x20 ;  /* 0x00000020a01e7836 */ /* 0x000fc80000000000 */
[----:B------:R1:W-:Y:S01]  /*de80*/  @!P1 LDGSTS.E.BYPASS.LTC128B.128 [R239+0x800], desc[UR4][R6.64] ;  /* 0x0080000006ef9fae */ /* 0x0003e2000b981a04 */
[-C--:B------:R-:W-:Y:S02]  /*de90*/  ISETP.GE.AND P0, PT, R30, R5.reuse, PT ;  /* 0x000000051e00720c */ /* 0x080fe40003f06270 */
[----:B------:R-:W-:-:S11]  /*dea0*/  ISETP.GE.AND P1, PT, R10, R5, PT ;  /* 0x000000050a00720c */ /* 0x000fd60003f26270 */
[----:B------:R-:W-:Y:S05]  /*deb0*/  @P0 BRA `(.L_x_2369) ;  /* 0x0000000000180947 */ /* 0x000fea0003800000 */
[----:B------:R-:W-:-:S04]  /*dec0*/  LEA R4, P0, R2, R6, 0x5 ;  /* 0x0000000602047211 */ /* 0x000fc800078028ff */
[----:B------:R-:W-:-:S05]  /*ded0*/  LEA.HI.X R5, R2, R7, R3, 0x5, P0 ;  /* 0x0000000702057211 */ /* 0x000fca00000f2c03 */
[----:B------:R-:W-:Y:S01]  /*dee0*/  @!PT LDS RZ, [RZ] ;  /* 0x00000000fffff984 */ /* 0x000fe20000000800 */
[----:B------:R-:W-:Y:S01]  /*def0*/  @!PT LDS RZ, [RZ] ;  /* 0x00000000fffff984 */ /* 0x000fe20000000800 */
[----:B------:R-:W-:Y:S01]  /*df00*/  @!PT LDS RZ, [RZ] ;  /* 0x00000000fffff984 */ /* 0x000fe20000000800 */
[----:B------:R2:W-:Y:S04]  /*df10*/  LDGSTS.E.BYPASS.LTC128B.128 [R239+0x1000], desc[UR4][R4.64] ;  /* 0x0100000004ef7fae */ /* 0x0005e8000b981a04 */
.L_x_2369:
[----:B------:R-:W-:Y:S05]  /*df20*/  BSYNC.RECONVERGENT B0 ;  /* 0x0000000000007941 */ /* 0x000fea0003800200 */
.L_x_2368:
[----:B------:R-:W-:Y:S05]  /*df30*/  @P1 BRA `(.L_x_2370) ;  /* 0x0000002400f01947 */ /* 0x000fea0003800000 */
[----:B--2---:R-:W-:-:S04]  /*df40*/  LEA R4, P0, R2, R6, 0x6 ;  /* 0x0000000602047211 */ /* 0x004fc800078030ff */
[----:B------:R-:W-:-:S05]  /*df50*/  LEA.HI.X R5, R2, R7, R3, 0x6, P0 ;  /* 0x0000000702057211 */ /* 0x000fca00000f3403 */
[----:B------:R-:W-:Y:S01]  /*df60*/  @!PT LDS RZ, [RZ] ;  /* 0x00000000fffff984 */ /* 0x000fe20000000800 */
[----:B------:R-:W-:Y:S01]  /*df70*/  @!PT LDS RZ, [RZ] ;  /* 0x00000000fffff984 */ /* 0x000fe20000000800 */
[----:B------:R-:W-:Y:S01]  /*df80*/  @!PT LDS RZ, [RZ] ;  /* 0x00000000fffff984 */ /* 0x000fe20000000800 */
[----:B------:R3:W-:Y:S01]  /*df90*/  LDGSTS.E.BYPASS.LTC128B.128 [R239+0x1800], desc[UR4][R4.64] ;  /* 0x0180000004ef7fae */ /* 0x0007e2000b981a04 */
[----:B------:R-:W-:Y:S05]  /*dfa0*/  BRA `(.L_x_2370) ;  /* 0x0000002400d47947 */ /* 0x000fea0003800000 */
.L_x_2367:
        /* <DEDUP_REMOVED lines=19> */
[----:B----4-:R-:W-:Y:S01]  /*e0e0*/  IADD3 R21, PT, PT, -R70, R231, RZ ;  /* 0x000000e746157210 */ /* 0x010fe20007ffe1ff */
[----:B------:R-:W-:Y:S03]  /*e0f0*/  BSSY.RECONVERGENT B1, `(.L_x_2372) ;  /* 0x0000037000017945 */ /* 0x000fe60003800200 */
[----:B------:R-:W-:-:S13]  /*e100*/  ISETP.GE.AND P0, PT, R160, R21, PT ;  /* 0x00000015a000720c */ /* 0x000fda0003f06270 */
        /* <DEDUP_REMOVED lines=51> */
.L_x_2375:
[----:B------:R-:W-:Y:S05]  /*e440*/  BSYNC.RECONVERGENT B0 ;  /* 0x0000000000007941 */ /* 0x000fea0003800200 */
.L_x_2374:
[----:B-----5:R2:W-:Y:S02]  /*e450*/  STS.128 [R239], R16 ;  /* 0x00000010ef007388 */ /* 0x0205e40000000c00 */
.L_x_2373:
[----:B------:R-:W-:Y:S05]  /*e460*/  BSYNC.RECONVERGENT B1 ;  /* 0x0000000000017941 */ /* 0x000fea0003800200 */
.L_x_2372:
[----:B------:R-:W-:Y:S01]  /*e470*/  VIADD R0, R160, 0x10 ;  /* 0x00000010a0007836 */ /* 0x000fe20000000000 */
[C---:B------:R-:W-:Y:S01]  /*e480*/  LEA R22, P0, R31.reuse, R34, 0x1 ;  /* 0x000000221f167211 */ /* 0x040fe200078008ff */
[----:B------:R-:W-:Y:S03]  /*e490*/  BSSY.RECONVERGENT B1, `(.L_x_2376) ;  /* 0x000003a000017945 */ /* 0x000fe60003800200 */
[----:B------:R-:W-:Y:S02]  /*e4a0*/  ISETP.GE.AND P1, PT, R0, R21, PT ;  /* 0x000000150000720c */ /* 0x000fe40003f26270 */
[----:B------:R-:W-:-:S11]  /*e4b0*/  LEA.HI.X R23, R31, R35, R30, 0x1, P0 ;  /* 0x000000231f177211 */ /* 0x000fd600000f0c1e */
[----:B------:R-:W-:Y:S05]  /*e4c0*/  @P1 BRA `(.L_x_2377) ;  /* 0x0000000000d81947 */ /* 0x000fea0003800000 */
[----:B--2---:R2:W5:Y:S01]  /*e4d0*/  LDG.E.128 R16, desc[UR4][R22.64] ;  /* 0x0000000416107981 */ /* 0x004562000c1e1d00 */
[----:B------:R-:W-:Y:S01]  /*e4e0*/  ISETP.GE.AND P0, PT, R12, R15, PT ;  /* 0x0000000f0c00720c */ /* 0x000fe20003f06270 */
[----:B------:R-:W-:-:S12]  /*e4f0*/  BSSY.RECONVERGENT B0, `(.L_x_2378) ;  /* 0x0000032000007945 */ /* 0x000fd80003800200 */
[----:B------:R-:W-:Y:S05]  /*e500*/  @P0 BRA `(.L_x_2379) ;  /* 0x0000000000c00947 */ /* 0x000fea0003800000 */
[----:B------:R-:W3:Y:S01]  /*e510*/  LDCU.64 UR8, c[0x0][0x4d0] ;  /* 0x00009a00ff0877ac */ /* 0x000ee20008000a00 */
[C---:B------:R-:W-:Y:S01]  /*e520*/  IADD3 R4, P0, PT, R33.reuse, R8, RZ ;  /* 0x0000000821047210 */ /* 0x040fe20007f1e0ff */
[----:B------:R-:W4:Y:S03]  /*e530*/  LDCU.64 UR10, c[0x0][0x4c8] ;  /* 0x00009900ff0a77ac */ /* 0x000f260008000a00 */
[----:B------:R-:W-:Y:S01]  /*e540*/  LEA.HI.X.SX32 R33, R33, R9, 0x1, P0 ;  /* 0x0000000921217211 */ /* 0x000fe200000f0eff */
[----:B------:R-:W-:-:S03]  /*e550*/  IMAD.SHL.U32 R5, R4, 0x2, RZ ;  /* 0x0000000204057824 */ /* 0x000fc600078e00ff */
[----:B------:R-:W-:Y:S02]  /*e560*/  SHF.L.U64.HI R33, R4, 0x1, R33 ;  /* 0x0000000104217819 */ /* 0x000fe40000010221 */
[C---:B---3--:R-:W-:Y:S02]  /*e570*/  IADD3 R4, P0, PT, R5.reuse, UR8, RZ ;  /* 0x0000000805047c10 */ /* 0x048fe4000ff1e0ff */
[----:B----4-:R-:W-:Y:S02]  /*e580*/  IADD3 R6, P1, PT, R5, UR10, RZ ;  /* 0x0000000a05067c10 */ /* 0x010fe4000ff3e0ff */
        /* <DEDUP_REMOVED lines=40> */
.L_x_2379:
[----:B------:R-:W-:Y:S05]  /*e810*/  BSYNC.RECONVERGENT B0 ;  /* 0x0000000000007941 */ /* 0x000fea0003800200 */
.L_x_2378:
[----:B-----5:R3:W-:Y:S02]  /*e820*/  STS.128 [R239+0x800], R16 ;  /* 0x00080010ef007388 */ /* 0x0207e40000000c00 */
.L_x_2377:
[----:B------:R-:W-:Y:S05]  /*e830*/  BSYNC.RECONVERGENT B1 ;  /* 0x0000000000017941 */ /* 0x000fea0003800200 */
.L_x_2376:
[----:B------:R-:W-:Y:S01]  /*e840*/  IADD3 R30, PT, PT, R160, 0x20, RZ ;  /* 0x00000020a01e7810 */ /* 0x000fe20007ffe0ff */
[----:B------:R-:W-:Y:S03]  /*e850*/  BSSY.RECONVERGENT B1, `(.L_x_2380) ;  /* 0x000003c000017945 */ /* 0x000fe60003800200 */
[----:B------:R-:W-:-:S13]  /*e860*/  ISETP.GE.AND P0, PT, R30, R21, PT ;  /* 0x000000151e00720c */ /* 0x000fda0003f06270 */
[----:B------:R-:W-:Y:S05]  /*e870*/  @P0 BRA `(.L_x_2381) ;  /* 0x0000000000e40947 */ /* 0x000fea0003800000 */
[----:B--23--:R-:W-:-:S04]  /*e880*/  LEA R16, P0, R2, R22, 0x5 ;  /* 0x0000001602107211 */ /* 0x00cfc800078028ff */
        /* <DEDUP_REMOVED lines=54> */
.L_x_2383:
[----:B------:R-:W-:Y:S05]  /*ebf0*/  BSYNC.RECONVERGENT B0 ;  /* 0x0000000000007941 */ /* 0x000fea0003800200 */
.L_x_2382:
[----:B-----5:R4:W-:Y:S02]  /*ec00*/  STS.128 [R239+0x1000], R16 ;  /* 0x00100010ef007388 */ /* 0x0209e40000000c00 */
.L_x_2381:
[----:B------:R-:W-:Y:S05]  /*ec10*/  BSYNC.RECONVERGENT B1 ;  /* 0x0000000000017941 */ /* 0x000fea0003800200 */
.L_x_2380:
[----:B------:R-:W-:-:S04]  /*ec20*/  IADD3 R10, PT, PT, R160, 0x30, RZ ;  /* 0x00000030a00a7810 */ /* 0x000fc80007ffe0ff */
[----:B------:R-:W-:-:S13]  /*ec30*/  ISETP.GE.AND P0, PT, R10, R21, PT ;  /* 0x000000150a00720c */ /* 0x000fda0003f06270 */
[----:B------:R-:W-:Y:S05]  /*ec40*/  @P0 BRA `(.L_x_2370) ;  /* 0x0000001800ac0947 */ /* 0x000fea0003800000 */
[----:B------:R-:W-:-:S04]  /*ec50*/  LEA R4, P0, R2, R22, 0x6 ;  /* 0x0000001602047211 */ /* 0x000fc800078030ff */
        /* <DEDUP_REMOVED lines=15> */
[----:B------:R-:W-:-:S03]  /*ed50*/  IADD3.X R3, PT, PT, R9, UR9, RZ, P0, !PT ;  /* 0x0000000909037c10 */ /* 0x000fc600087fe4ff */
[----:B------:R-:W2:Y:S04]  /*ed60*/  LDG.E.64 R8, desc[UR4][R22.64] ;  /* 0x0000000416087981 */ /* 0x000ea8000c1e1b00 */
[----:B------:R-:W2:Y:S01]  /*ed70*/  LDG.E.64 R2, desc[UR4][R2.64] ;  /* 0x0000000402027981 */ /* 0x000ea2000c1e1b00 */
[C---:B-----5:R-:W-:Y:S01]  /*ed80*/  IMAD.U32 R11, R5.reuse, 0x10000, RZ ;  /* 0x00010000050b7824 */ /* 0x060fe200078e00ff */
[----:B------:R-:W-:Y:S01]  /*ed90*/  LOP3.LUT R5, R5, 0xffff0000, RZ, 0xc0, !PT ;  /* 0xffff000005057812 */ /* 0x000fe200078ec0ff */
[----:B------:R-:W-:Y:S01]  /*eda0*/  IMAD.U32 R20, R7, 0x10000, RZ ;  /* 0x0001000007147824 */ /* 0x000fe200078e00ff */
[C---:B------:R-:W-:Y:S02]  /*edb0*/  SHF.L.U32 R12, R4.reuse, 0x10, RZ ;  /* 0x00000010040c7819 */ /* 0x040fe400000006ff */
[----:B---34-:R-:W-:-:S02]  /*edc0*/  LOP3.LUT R17, R4, 0xffff0000, RZ, 0xc0, !PT ;  /* 0xffff000004117812 */ /* 0x018fc400078ec0ff */
[----:B------:R-:W-:Y:S02]  /*edd0*/  LOP3.LUT R18, R7, 0xffff0000, RZ, 0xc0, !PT ;  /* 0xffff000007127812 */ /* 0x000fe400078ec0ff */
[C---:B------:R-:W-:Y:S02]  /*ede0*/  SHF.L.U32 R15, R6.reuse, 0x10, RZ ;  /* 0x00000010060f7819 */ /* 0x040fe400000006ff */
[----:B------:R-:W-:Y:S02]  /*edf0*/  LOP3.LUT R6, R6, 0xffff0000, RZ, 0xc0, !PT ;  /* 0xffff000006067812 */ /* 0x000fe400078ec0ff */
[----:B--2---:R-:W-:Y:S02]  /*ee00*/  LOP3.LUT R16, R8, 0xffff0000, RZ, 0xc0, !PT ;  /* 0xffff000008107812 */ /* 0x004fe400078ec0ff */
[----:B------:R-:W-:Y:S02]  /*ee10*/  LOP3.LUT R14, R2, 0xffff0000, RZ, 0xc0, !PT ;  /* 0xffff0000020e7812 */ /* 0x000fe400078ec0ff */
[----:B------:R-:W-:-:S02]  /*ee20*/  LOP3.LUT R7, R3, 0xffff0000, RZ, 0xc0, !PT ;  /* 0xffff000003077812 */ /* 0x000fc400078ec0ff */
[----:B------:R-:W-:Y:S01]  /*ee30*/  LOP3.LUT R13, R9, 0xffff0000, RZ, 0xc0, !PT ;  /* 0xffff0000090d7812 */ /* 0x000fe200078ec0ff */
[C---:B------:R-:W-:Y:S01]  /*ee40*/  FMUL.FTZ R4, R5.reuse, R14 ;  /* 0x0000000e05047220 */ /* 0x040fe20000410000 */
[-C--:B------:R-:W-:Y:S01]  /*ee50*/  FMUL.FTZ R5, R5, R16.reuse ;  /* 0x0000001005057220 */ /* 0x080fe20000410000 */
[C---:B------:R-:W-:Y:S02]  /*ee60*/  FMUL.FTZ R19, R18.reuse, R7 ;  /* 0x0000000712137220 */ /* 0x040fe40000410000 */
[C---:B------:R-:W-:Y:S01]  /*ee70*/  FFMA.FTZ R4, R11.reuse, R16, -R4 ;  /* 0x000000100b047223 */ /* 0x040fe20000010804 */
[----:B------:R-:W-:Y:S01]  /*ee80*/  FFMA.FTZ R5, R11, R14, R5 ;  /* 0x0000000e0b057223 */ /* 0x000fe20000010005 */
[-C--:B------:R-:W-:Y:S01]  /*ee90*/  FMUL.FTZ R11, R18, R13.reuse ;  /* 0x0000000d120b7220 */ /* 0x080fe20000410000 */
[----:B------:R-:W-:Y:S01]  /*eea0*/  IMAD.U32 R2, R2, 0x10000, RZ ;  /* 0x0001000002027824 */ /* 0x000fe200078e00ff */
[----:B------:R-:W-:Y:S01]  /*eeb0*/  SHF.L.U32 R8, R8, 0x10, RZ ;  /* 0x0000001008087819 */ /* 0x000fe200000006ff */
[----:B------:R-:W-:Y:S01]  /*eec0*/  IMAD.U32 R3, R3, 0x10000, RZ ;  /* 0x0001000003037824 */ /* 0x000fe200078e00ff */
[----:B------:R-:W-:Y:S01]  /*eed0*/  SHF.L.U32 R9, R9, 0x10, RZ ;  /* 0x0000001009097819 */ /* 0x000fe200000006ff */
[C---:B------:R-:W-:Y:S01]  /*eee0*/  FFMA.FTZ R19, R20.reuse, R13, -R19 ;  /* 0x0000000d14137223 */ /* 0x040fe20000010813 */
[----:B------:R-:W-:Y:S01]  /*eef0*/  FFMA.FTZ R20, R20, R7, R11 ;  /* 0x0000000714147223 */ /* 0x000fe2000001000b */
[C---:B------:R-:W-:Y:S01]  /*ef00*/  FMUL.FTZ R7, R17.reuse, R2 ;  /* 0x0000000211077220 */ /* 0x040fe20000410000 */
[-C--:B------:R-:W-:Y:S01]  /*ef10*/  FMUL.FTZ R17, R17, R8.reuse ;  /* 0x0000000811117220 */ /* 0x080fe20000410000 */
[C---:B------:R-:W-:Y:S01]  /*ef20*/  FMUL.FTZ R14, R6.reuse, R3 ;  /* 0x00000003060e7220 */ /* 0x040fe20000410000 */
[-C--:B------:R-:W-:Y:S01]  /*ef30*/  FMUL.FTZ R6, R6, R9.reuse ;  /* 0x0000000906067220 */ /* 0x080fe20000410000 */
[C---:B------:R-:W-:Y:S01]  /*ef40*/  FFMA.FTZ R7, R12.reuse, R8, -R7 ;  /* 0x000000080c077223 */ /* 0x040fe20000010807 */
[----:B------:R-:W-:Y:S01]  /*ef50*/  FFMA.FTZ R2, R12, R2, R17 ;  /* 0x000000020c027223 */ /* 0x000fe20000010011 */
[C---:B------:R-:W-:Y:S01]  /*ef60*/  FFMA.FTZ R14, R15.reuse, R9, -R14 ;  /* 0x000000090f0e7223 */ /* 0x040fe2000001080e */
[----:B------:R-:W-:Y:S01]  /*ef70*/  FFMA.FTZ R3, R15, R3, R6 ;  /* 0x000000030f037223 */ /* 0x000fe20000010006 */
[----:B------:R-:W-:-:S02]  /*ef80*/  F2FP.BF16.F32.PACK_AB R19, R20, R19 ;  /* 0x000000131413723e */ /* 0x000fc400000010ff */
[----:B------:R-:W-:Y:S02]  /*ef90*/  F2FP.BF16.F32.PACK_AB R5, R5, R4 ;  /* 0x000000040505723e */ /* 0x000fe400000010ff */
[----:B------:R-:W-:Y:S01]  /*efa0*/  F2FP.BF16.F32.PACK_AB R4, R2, R7 ;  /* 0x000000070204723e */ /* 0x000fe200000010ff */
[----:B------:R-:W-:Y:S01]  /*efb0*/  IMAD.MOV.U32 R7, RZ, RZ, R19 ;  /* 0x000000ffff077224 */ /* 0x000fe200078e0013 */
[----:B------:R-:W-:Y:S02]  /*efc0*/  F2FP.BF16.F32.PACK_AB R6, R3, R14 ;  /* 0x0000000e0306723e */ /* 0x000fe400000010ff */
.L_x_2385:
[----:B------:R-:W-:Y:S05]  /*efd0*/  BSYNC.RECONVERGENT B0 ;  /* 0x0000000000007941 */ /* 0x000fea0003800200 */
.L_x_2384:
[----:B-----5:R1:W-:Y:S01]  /*efe0*/  STS.128 [R239+0x1800], R4 ;  /* 0x00180004ef007388 */ /* 0x0203e20000000c00 */
[----:B------:R-:W-:Y:S05]  /*eff0*/  BRA `(.L_x_2370) ;  /* 0x0000001400c07947 */ /* 0x000fea0003800000 */
.L_x_2371:
        /* <DEDUP_REMOVED lines=94> */
.L_x_2389:
[----:B------:R-:W-:Y:S05]  /*f5e0*/  BSYNC.RECONVERGENT B0 ;  /* 0x0000000000007941 */ /* 0x000fea0003800200 */
.L_x_2388:
[----:B-----5:R2:W-:Y:S02]  /*f5f0*/  STS.128 [R239], R20 ;  /* 0x00000014ef007388 */ /* 0x0205e40000000c00 */
.L_x_2387:
[----:B------:R-:W-:Y:S05]  /*f600*/  BSYNC.RECONVERGENT B1 ;  /* 0x0000000000017941 */ /* 0x000fea0003800200 */
.L_x_2386:
[----:B------:R-:W-:Y:S01]  /*f610*/  VIADD R0, R160, 0x10 ;  /* 0x00000010a0007836 */ /* 0x000fe20000000000 */
[C---:B------:R-:W-:Y:S01]  /*f620*/  LEA R34, P0, R31.reuse, R34, 0x1 ;  /* 0x000000221f227211 */ /* 0x040fe200078008ff */
[----:B------:R-:W-:Y:S03]  /*f630*/  BSSY.RECONVERGENT B1, `(.L_x_2390) ;  /* 0x0000058000017945 */ /* 0x000fe60003800200 */
[----:B------:R-:W-:Y:S02]  /*f640*/  ISETP.GE.AND P2, PT, R0, R27, PT ;  /* 0x0000001b0000720c */ /* 0x000fe40003f46270 */
[----:B------:R-:W-:-:S11]  /*f650*/  LEA.HI.X R35, R31, R35, R30, 0x1, P0 ;  /* 0x000000231f237211 */ /* 0x000fd600000f0c1e */
[----:B------:R-:W-:Y:S05]  /*f660*/  @P2 BRA `(.L_x_2391) ;  /* 0x0000000400502947 */ /* 0x000fea0003800000 */
[----:B--2-4-:R2:W5:Y:S01]  /*f670*/  LDG.E.128 R20, desc[UR4][R34.64] ;  /* 0x0000000422147981 */ /* 0x014562000c1e1d00 */
[----:B------:R-:W-:Y:S01]  /*f680*/  ISETP.GE.AND P0, PT, R12, R15, PT ;  /* 0x0000000f0c00720c */ /* 0x000fe20003f06270 */
[----:B------:R-:W-:-:S12]  /*f690*/  BSSY.RECONVERGENT B0, `(.L_x_2392) ;  /* 0x0000050000007945 */ /* 0x000fd80003800200 */
[----:B------:R-:W-:Y:S05]  /*f6a0*/  @P0 BRA `(.L_x_2393) ;  /* 0x0000000400380947 */ /* 0x000fea0003800000 */
[----:B------:R-:W3:Y:S01]  /*f6b0*/  LDCU.64 UR8, c[0x0][0x4d0] ;  /* 0x00009a00ff0877ac */ /* 0x000ee20008000a00 */
[----:B------:R-:W-:Y:S02]  /*f6c0*/  SEL R8, R26, RZ, P1 ;  /* 0x000000ff1a087207 */ /* 0x000fe40000800000 */
[--C-:B------:R-:W-:Y:S02]  /*f6d0*/  SHF.R.S32.HI R5, RZ, 0x1f, R33.reuse ;  /* 0x0000001fff057819 */ /* 0x100fe40000011421 */
[----:B------:R-:W-:Y:S02]  /*f6e0*/  IADD3 R8, P2, P0, R8, R14, R33 ;  /* 0x0000000e08087210 */ /* 0x000fe4000785e021 */
[----:B------:R-:W-:-:S03]  /*f6f0*/  SEL R4, R28, RZ, P1 ;  /* 0x000000ff1c047207 */ /* 0x000fc60000800000 */
[----:B------:R-:W-:Y:S01]  /*f700*/  IMAD.SHL.U32 R9, R8, 0x2, RZ ;  /* 0x0000000208097824 */ /* 0x000fe200078e00ff */
[----:B------:R-:W-:-:S04]  /*f710*/  IADD3.X R5, PT, PT, R4, R24, R5, P2, P0 ;  /* 0x0000001804057210 */ /* 0x000fc800017e0405 */
[----:B------:R-:W-:Y:S02]  /*f720*/  SHF.L.U64.HI R8, R8, 0x1, R5 ;  /* 0x0000000108087819 */ /* 0x000fe40000010205 */
[----:B---3--:R-:W-:-:S04]  /*f730*/  IADD3 R4, P0, PT, R9, UR8, RZ ;  /* 0x0000000809047c10 */ /* 0x008fc8000ff1e0ff */
[----:B------:R-:W-:Y:S01]  /*f740*/  IADD3.X R5, PT, PT, R8, UR9, RZ, P0, !PT ;  /* 0x0000000908057c10 */ /* 0x000fe200087fe4ff */
[----:B------:R-:W1:Y:S01]  /*f750*/  LDCU.64 UR8, c[0x0][0x4c8] ;  /* 0x00009900ff0877ac */ /* 0x000e620008000a00 */
[----:B------:R-:W-:-:S04]  /*f760*/  IMAD.WIDE R16, R29, 0x2, R34 ;  /* 0x000000021d107825 */ /* 0x000fc800078e0222 */
[----:B------:R-:W3:Y:S04]  /*f770*/  LDG.E.128 R4, desc[UR4][R4.64] ;  /* 0x0000000404047981 */ /* 0x000ee8000c1e1d00 */
[----:B------:R-:W4:Y:S01]  /*f780*/  LDG.E.128 R16, desc[UR4][R16.64] ;  /* 0x0000000410107981 */ /* 0x000f22000c1e1d00 */
        /* <DEDUP_REMOVED lines=64> */
.L_x_2393:
[----:B------:R-:W-:Y:S05]  /*fb90*/  BSYNC.RECONVERGENT B0 ;  /* 0x0000000000007941 */ /* 0x000fea0003800200 */
.L_x_2392:
[----:B-----5:R3:W-:Y:S02]  /*fba0*/  STS.128 [R239+0x800], R20 ;  /* 0x00080014ef007388 */ /* 0x0207e40000000c00 */
.L_x_2391:
[----:B------:R-:W-:Y:S05]  /*fbb0*/  BSYNC.RECONVERGENT B1 ;  /* 0x0000000000017941 */ /* 0x000fea0003800200 */
.L_x_2390:
[----:B------:R-:W-:Y:S01]  /*fbc0*/  IADD3 R30, PT, PT, R160, 0x20, RZ ;  /* 0x00000020a01e7810 */ /* 0x000fe20007ffe0ff */
[----:B------:R-:W-:Y:S03]  /*fbd0*/  BSSY.RECONVERGENT B1, `(.L_x_2394) ;  /* 0x0000059000017945 */ /* 0x000fe60003800200 */
[----:B------:R-:W-:-:S13]  /*fbe0*/  ISETP.GE.AND P0, PT, R30, R27, PT ;  /* 0x0000001b1e00720c */ /* 0x000fda0003f06270 */
[----:B------:R-:W-:Y:S05]  /*fbf0*/  @P0 BRA `(.L_x_2395) ;  /* 0x0000000400580947 */ /* 0x000fea0003800000 */
[----:B-1----:R-:W-:-:S04]  /*fc00*/  LEA R10, P0, R2, R34, 0x5 ;  /* 0x00000022020a7211 */ /* 0x002fc800078028ff */
[----:B------:R-:W-:-:S05]  /*fc10*/  LEA.HI.X R11, R2, R35, R3, 0x5, P0 ;  /* 0x00000023020b7211 */ /* 0x000fca00000f2c03 */
[----:B--234-:R1:W5:Y:S01]  /*fc20*/  LDG.E.128 R20, desc[UR4][R10.64] ;  /* 0x000000040a147981 */ /* 0x01c362000c1e1d00 */
        /* <DEDUP_REMOVED lines=61> */
[----:B------:R-:W-:Y:S01]  /*10000*/  LOP3.LUT R6, R8, 0xffff0000, RZ, 0xc0, !PT ;  /* 0xffff000008067812 */ /* 0x000fe200078ec0ff */
[----:B------:R-:W-:Y:S01]  /*10010*/  FMUL.FTZ R37, R42, R37 ;  /* 0x000000252a257220 */ /* 0x000fe20000410000 */
[----:B------:R-:W-:Y:S01]  /*10020*/  LOP3.LUT R9, R10, 0xffff0000, RZ, 0xc0, !PT ;  /* 0xffff00000a097812 */ /* 0x000fe200078ec0ff */
[----:B------:R-:W-:Y:S01]  /*10030*/  FMUL.FTZ R16, R16, R23 ;  /* 0x0000001710107220 */ /* 0x000fe20000410000 */
[----:B------:R-:W-:Y:S01]  /*10040*/  SHF.L.U32 R8, R11, 0x10, RZ ;  /* 0x000000100b087819 */ /* 0x000fe200000006ff */
        /* <DEDUP_REMOVED lines=15> */
.L_x_2397:
[----:B------:R-:W-:Y:S05]  /*10140*/  BSYNC.RECONVERGENT B0 ;  /* 0x0000000000007941 */ /* 0x000fea0003800200 */
.L_x_2396:
[----:B-----5:R2:W-:Y:S02]  /*10150*/  STS.128 [R239+0x1000], R20 ;  /* 0x00100014ef007388 */ /* 0x0205e40000000c00 */
.L_x_2395:
[----:B------:R-:W-:Y:S05]  /*10160*/  BSYNC.RECONVERGENT B1 ;  /* 0x0000000000017941 */ /* 0x000fea0003800200 */
.L_x_2394:
[----:B-1----:R-:W-:-:S04]  /*10170*/  IADD3 R10, PT, PT, R160, 0x30, RZ ;  /* 0x00000030a00a7810 */ /* 0x002fc80007ffe0ff */
[----:B------:R-:W-:-:S13]  /*10180*/  ISETP.GE.AND P0, PT, R10, R27, PT ;  /* 0x0000001b0a00720c */ /* 0x000fda0003f06270 */
[----:B------:R-:W-:Y:S05]  /*10190*/  @P0 BRA `(.L_x_2370) ;  /* 0x0000000400580947 */ /* 0x000fea0003800000 */
[----:B------:R-:W-:-:S04]  /*101a0*/  LEA R8, P0, R2, R34, 0x6 ;  /* 0x0000002202087211 */ /* 0x000fc800078030ff */
[----:B------:R-:W-:-:S05]  /*101b0*/  LEA.HI.X R9, R2, R35, R3, 0x6, P0 ;  /* 0x0000002302097211 */ /* 0x000fca00000f3403 */
[----:B------:R1:W5:Y:S01]  /*101c0*/  LDG.E.128 R4, desc[UR4][R8.64] ;  /* 0x0000000408047981 */ /* 0x000362000c1e1d00 */
[----:B------:R-:W-:Y:S01]  /*101d0*/  ISETP.GE.AND P0, PT, R12, R15, PT ;  /* 0x0000000f0c00720c */ /* 0x000fe20003f06270 */
[----:B------:R-:W-:-:S12]  /*101e0*/  BSSY.RECONVERGENT B0, `(.L_x_2398) ;  /* 0x0000050000007945 */ /* 0x000fd80003800200 */
[----:B------:R-:W-:Y:S05]  /*101f0*/  @P0 BRA `(.L_x_2399) ;  /* 0x0000000400380947 */ /* 0x000fea0003800000 */
[----:B------:R-:W1:Y:S01]  /*10200*/  LDCU.64 UR8, c[0x0][0x4d0] ;  /* 0x00009a00ff0877ac */ /* 0x000e620008000a00 */
[----:B------:R-:W-:Y:S01]  /*10210*/  IMAD R25, R25, 0x30, RZ ;  /* 0x0000003019197824 */ /* 0x000fe200078e02ff */
[----:B------:R-:W-:Y:S01]  /*10220*/  SEL R26, R26, RZ, P1 ;  /* 0x000000ff1a1a7207 */ /* 0x000fe20000800000 */
[----:B--234-:R-:W-:Y:S01]  /*10230*/  IMAD.WIDE R20, R29, 0x2, R8 ;  /* 0x000000021d147825 */ /* 0x01cfe200078e0208 */
[----:B------:R-:W-:Y:S02]  /*10240*/  SEL R3, R28, RZ, P1 ;  /* 0x000000ff1c037207 */ /* 0x000fe40000800000 */
[--C-:B------:R-:W-:Y:S02]  /*10250*/  IADD3 R26, P2, P0, R26, R14, R25.reuse ;  /* 0x0000000e1a1a7210 */ /* 0x100fe4000785e019 */
[----:B------:R-:W-:Y:S01]  /*10260*/  SHF.R.S32.HI R25, RZ, 0x1f, R25 ;  /* 0x0000001fff197819 */ /* 0x000fe20000011419 */
[----:B------:R-:W2:Y:S02]  /*10270*/  LDG.E.128 R20, desc[UR4][R20.64] ;  /* 0x0000000414147981 */ /* 0x000ea4000c1e1d00 */
[----:B------:R-:W-:Y:S01]  /*10280*/  IMAD.SHL.U32 R2, R26, 0x2, RZ ;  /* 0x000000021a027824 */ /* 0x000fe200078e00ff */
[----:B------:R-:W-:-:S04]  /*10290*/  IADD3.X R3, PT, PT, R3, R24, R25, P2, P0 ;  /* 0x0000001803037210 */ /* 0x000fc800017e0419 */
[----:B------:R-:W-:Y:S02]  /*102a0*/  SHF.L.U64.HI R3, R26, 0x1, R3 ;  /* 0x000000011a037819 */ /* 0x000fe40000010203 */
[----:B-1----:R-:W-:-:S04]  /*102b0*/  IADD3 R12, P0, PT, R2, UR8, RZ ;  /* 0x00000008020c7c10 */ /* 0x002fc8000ff1e0ff */
[----:B------:R-:W-:Y:S01]  /*102c0*/  IADD3.X R13, PT, PT, R3, UR9, RZ, P0, !PT ;  /* 0x00000009030d7c10 */ /* 0x000fe200087fe4ff */
[----:B------:R-:W1:Y:S05]  /*102d0*/  LDCU.64 UR8, c[0x0][0x4c8] ;  /* 0x00009900ff0877ac */ /* 0x000e6a0008000a00 */
[----:B------:R-:W3:Y:S01]  /*102e0*/  LDG.E.128 R12, desc[UR4][R12.64] ;  /* 0x000000040c0c7981 */ /* 0x000ee2000c1e1d00 */
[----:B-1----:R-:W-:-:S04]  /*102f0*/  IADD3 R16, P0, PT, R2, UR8, RZ ;  /* 0x0000000802107c10 */ /* 0x002fc8000ff1e0ff */
[----:B------:R-:W-:-:S06]  /*10300*/  IADD3.X R17, PT, PT, R3, UR9, RZ, P0, !PT ;  /* 0x0000000903117c10 */ /* 0x000fcc00087fe4ff */
[----:B------:R-:W4:Y:S01]  /*10310*/  LDG.E.128 R16, desc[UR4][R16.64] ;  /* 0x0000000410107981 */ /* 0x000f22000c1e1d00 */
[C---:B-----5:R-:W-:Y:S01]  /*10320*/  LOP3.LUT R2, R5.reuse, 0xffff0000, RZ, 0xc0, !PT ;  /* 0xffff000005027812 */ /* 0x060fe200078ec0ff */
[----:B------:R-:W-:Y:S01]  /*10330*/  IMAD.U32 R8, R4, 0x10000, RZ ;  /* 0x0001000004087824 */ /* 0x000fe200078e00ff */
[----:B------:R-:W-:Y:S01]  /*10340*/  SHF.L.U32 R11, R5, 0x10, RZ ;  /* 0x00000010050b7819 */ /* 0x000fe200000006ff */
[----:B------:R-:W-:Y:S01]  /*10350*/  IMAD.U32 R9, R6, 0x10000, RZ ;  /* 0x0001000006097824 */ /* 0x000fe200078e00ff */
[----:B------:R-:W-:Y:S02]  /*10360*/  LOP3.LUT R3, R4, 0xffff0000, RZ, 0xc0, !PT ;  /* 0xffff000004037812 */ /* 0x000fe400078ec0ff */
[----:B------:R-:W-:Y:S02]  /*10370*/  LOP3.LUT R5, R6, 0xffff0000, RZ, 0xc0, !PT ;  /* 0xffff000006057812 */ /* 0x000fe400078ec0ff */
[C---:B------:R-:W-:Y:S02]  /*10380*/  LOP3.LUT R4, R7.reuse, 0xffff0000, RZ, 0xc0, !PT ;  /* 0xffff000007047812 */ /* 0x040fe400078ec0ff */
[----:B------:R-:W-:-:S02]  /*10390*/  SHF.L.U32 R25, R7, 0x10, RZ ;  /* 0x0000001007197819 */ /* 0x000fc400000006ff */
[C---:B--2---:R-:W-:Y:S01]  /*103a0*/  SHF.L.U32 R6, R21.reuse, 0x10, RZ ;  /* 0x0000001015067819 */ /* 0x044fe200000006ff */
[----:B------:R-:W-:Y:S01]  /*103b0*/  IMAD.U32 R24, R20, 0x10000, RZ ;  /* 0x0001000014187824 */ /* 0x000fe200078e00ff */
[----:B------:R-:W-:Y:S01]  /*103c0*/  LOP3.LUT R27, R21, 0xffff0000, RZ, 0xc0, !PT ;  /* 0xffff0000151b7812 */ /* 0x000fe200078ec0ff */
[----:B------:R-:W-:Y:S01]  /*103d0*/  IMAD.U32 R26, R22, 0x10000, RZ ;  /* 0x00010000161a7824 */ /* 0x000fe200078e00ff */
[----:B------:R-:W-:Y:S02]  /*103e0*/  LOP3.LUT R7, R20, 0xffff0000, RZ, 0xc0, !PT ;  /* 0xffff000014077812 */ /* 0x000fe400078ec0ff */
[----:B------:R-:W-:Y:S02]  /*103f0*/  LOP3.LUT R21, R22, 0xffff0000, RZ, 0xc0, !PT ;  /* 0xffff000016157812 */ /* 0x000fe400078ec0ff */
[C---:B------:R-:W-:Y:S02]  /*10400*/  SHF.L.U32 R20, R23.reuse, 0x10, RZ ;  /* 0x0000001017147819 */ /* 0x040fe400000006ff */
[----:B------:R-:W-:Y:S01]  /*10410*/  LOP3.LUT R22, R23, 0xffff0000, RZ, 0xc0, !PT ;  /* 0xffff000017167812 */ /* 0x000fe200078ec0ff */
[----:B---3--:R-:W-:Y:S01]  /*10420*/  IMAD.U32 R29, R12, 0x10000, RZ ;  /* 0x000100000c1d7824 */ /* 0x008fe200078e00ff */
[C---:B------:R-:W-:Y:S01]  /*10430*/  SHF.L.U32 R23, R13.reuse, 0x10, RZ ;  /* 0x000000100d177819 */ /* 0x040fe200000006ff */
[----:B------:R-:W-:Y:S01]  /*10440*/  IMAD.U32 R31, R14, 0x10000, RZ ;  /* 0x000100000e1f7824 */ /* 0x000fe200078e00ff */
[----:B------:R-:W-:-:S02]  /*10450*/  LOP3.LUT R28, R13, 0xffff0000, RZ, 0xc0, !PT ;  /* 0xffff00000d1c7812 */ /* 0x000fc400078ec0ff */
[----:B------:R-:W-:Y:S02]  /*10460*/  LOP3.LUT R12, R12, 0xffff0000, RZ, 0xc0, !PT ;  /* 0xffff00000c0c7812 */ /* 0x000fe400078ec0ff */
[C---:B------:R-:W-:Y:S02]  /*10470*/  SHF.L.U32 R13, R15.reuse, 0x10, RZ ;  /* 0x000000100f0d7819 */ /* 0x040fe400000006ff */
[----:B------:R-:W-:Y:S02]  /*10480*/  LOP3.LUT R14, R14, 0xffff0000, RZ, 0xc0, !PT ;  /* 0xffff00000e0e7812 */ /* 0x000fe400078ec0ff */
[----:B------:R-:W-:Y:S01]  /*10490*/  LOP3.LUT R15, R15, 0xffff0000, RZ, 0xc0, !PT ;  /* 0xffff00000f0f7812 */ /* 0x000fe200078ec0ff */
        /* <DEDUP_REMOVED lines=36> */
.L_x_2399:
[----:B------:R-:W-:Y:S05]  /*106e0*/  BSYNC.RECONVERGENT B0 ;  /* 0x0000000000007941 */ /* 0x000fea0003800200 */
.L_x_2398:
[----:B-----5:R1:W-:Y:S02]  /*106f0*/  STS.128 [R239+0x1800], R4 ;  /* 0x00180004ef007388 */ /* 0x0203e40000000c00 */
.L_x_2370:
[----:B------:R-:W-:Y:S05]  /*10700*/  BSYNC.RECONVERGENT B2 ;  /* 0x0000000000027941 */ /* 0x000fea0003800200 */
.L_x_2366:
[----:B------:R-:W5:Y:S01]  /*10710*/  LDC.64 R2, c[0x0][0x3b8] ;  /* 0x0000ee00ff027b82 */ /* 0x000f620000000a00 */
[----:B-123--:R-:W-:Y:S01]  /*10720*/  IMAD.IADD R5, R65, 0x1, -R76 ;  /* 0x0000000141057824 */ /* 0x00efe200078e0a4c */
[C---:B------:R-:W-:Y:S01]  /*10730*/  LEA R28, P1, R69.reuse, R232, 0x1 ;  /* 0x000000e8451c7211 */ /* 0x040fe200078208ff */
[C---:B------:R-:W-:Y:S01]  /*10740*/  VIADD R6, R160.reuse, 0x40 ;  /* 0x00000040a0067836 */ /* 0x040fe20000000000 */
[C---:B----4-:R-:W-:Y:S01]  /*10750*/  LOP3.LUT R20, R160.reuse, 0x80, RZ, 0xfc, !PT ;  /* 0x00000080a0147812 */ /* 0x050fe200078efcff */
[C---:B------:R-:W-:Y:S01]  /*10760*/  VIADD R22, R160.reuse, 0x70 ;  /* 0x00000070a0167836 */ /* 0x040fe20000000000 */
[CC--:B------:R-:W-:Y:S01]  /*10770*/  ISETP.GE.AND P4, PT, R160.reuse, R5.reuse, PT ;  /* 0x00000005a000720c */ /* 0x0c0fe20003f86270 */
[----:B------:R-:W-:Y:S01]  /*10780*/  VIADD R26, R160, 0x50 ;  /* 0x00000050a01a7836 */ /* 0x000fe20000000000 */
[-C--:B------:R-:W-:Y:S01]  /*10790*/  ISETP.GE.AND P0, PT, R30, R5.reuse, PT ;  /* 0x000000051e00720c */ /* 0x080fe20003f06270 */
[C---:B------:R-:W-:Y:S01]  /*107a0*/  VIADD R4, R160.reuse, 0x90 ;  /* 0x00000090a0047836 */ /* 0x040fe20000000000 */
[----:B------:R-:W-:Y:S01]  /*107b0*/  P2R R7, PR, RZ, 0x10 ;  /* 0x00000010ff077803 */ /* 0x000fe20000000000 */
[----:B------:R-:W-:Y:S01]  /*107c0*/  VIADD R18, R160, 0xa0 ;  /* 0x000000a0a0127836 */ /* 0x000fe20000000000 */
[----:B------:R-:W-:Y:S01]  /*107d0*/  ISETP.GE.AND P2, PT, R0, R5, PT ;  /* 0x000000050000720c */ /* 0x000fe20003f46270 */
[----:B------:R-:W1:Y:S01]  /*107e0*/  S2R R56, SR_TID.X ;  /* 0x0000000000387919 */ /* 0x000e620000002100 */
[----:B------:R-:W-:Y:S01]  /*107f0*/  LEA.HI.X R29, R69, R233, R66, 0x1, P1 ;  /* 0x000000e9451d7211 */ /* 0x000fe200008f0c42 */
[----:B------:R-:W-:Y:S01]  /*10800*/  IMAD.MOV.U32 R190, RZ, RZ, 0x20 ;  /* 0x00000020ffbe7424 */ /* 0x000fe200078e00ff */
[-C--:B------:R-:W-:Y:S01]  /*10810*/  ISETP.GE.AND P3, PT, R6, R5.reuse, PT ;  /* 0x000000050600720c */ /* 0x080fe20003f66270 */
[----:B------:R-:W2:Y:S01]  /*10820*/  LDC.64 R66, c[0x0][0x3c0] ;  /* 0x0000f000ff427b82 */ /* 0x000ea20000000a00 */
[----:B------:R-:W-:Y:S01]  /*10830*/  IADD3 R24, PT, PT, R160, 0x60, RZ ;  /* 0x00000060a0187810 */ /* 0x000fe20007ffe0ff */
[----:B------:R-:W-:Y:S01]  /*10840*/  @!PT LDS RZ, [RZ] ;  /* 0x00000000fffff984 */ /* 0x000fe20000000800 */
[----:B------:R-:W-:Y:S01]  /*10850*/  @!PT LDS RZ, [RZ] ;  /* 0x00000000fffff984 */ /* 0x000fe20000000800 */
[----:B------:R-:W-:Y:S01]  /*10860*/  @!PT LDS RZ, [RZ] ;  /* 0x00000000fffff984 */ /* 0x000fe20000000800 */
[----:B------:R-:W-:Y:S01]  /*10870*/  @!P4 LDGSTS.E.BYPASS.LTC128B.128 [R239+0x2000], desc[UR4][R232.64] ;  /* 0x02000000e8efcfae */ /* 0x000fe2000b981a04 */
[-C--:B------:R-:W-:Y:S01]  /*10880*/  ISETP.GE.AND P4, PT, R10, R5.reuse, PT ;  /* 0x000000050a00720c */ /* 0x080fe20003f86270 */
[----:B------:R-:W-:Y:S01]  /*10890*/  IMAD.MOV.U32 R57, RZ, RZ, 0x40 ;  /* 0x00000040ff397424 */ /* 0x000fe200078e00ff */
[-C--:B------:R-:W-:Y:S01]  /*108a0*/  ISETP.GE.AND P6, PT, R4, R5.reuse, PT ;  /* 0x000000050400720c */ /* 0x080fe20003fc6270 */
[----:B------:R-:W3:Y:S01]  /*108b0*/  LDCU UR7, c[0x0][0x508] ;  /* 0x0000a100ff0777ac */ /* 0x000ee20008000800 */
[----:B-----5:R-:W-:Y:S01]  /*108c0*/  IMAD.WIDE.U32 R12, R2, 0x20, RZ ;  /* 0x00000020020c7825 */ /* 0x020fe200078e00ff */
[----:B------:R-:W-:Y:S01]  /*108d0*/  @!P2 LDGSTS.E.BYPASS.LTC128B.128 [R239+0x2800], desc[UR4][R28.64] ;  /* 0x028000001cefafae */ /* 0x000fe2000b981a04 */
[----:B------:R-:W-:-:S02]  /*108e0*/  ISETP.GE.AND P2, PT, R24, R5, PT ;  /* 0x000000051800720c */ /* 0x000fc40003f46270 */
[C---:B------:R-:W-:Y:S01]  /*108f0*/  IMAD.SHL.U32 R9, R3.reuse, 0x20, RZ ;  /* 0x0000002003097824 */ /* 0x040fe200078e00ff */
[----:B------:R-:W-:Y:S01]  /*10900*/  @!P0 IADD3 R14, P1, PT, R28, R12, RZ ;  /* 0x0000000c1c0e8210 */ /* 0x000fe20007f3e0ff */
[----:B------:R-:W-:Y:S01]  /*10910*/  @!P3 IMAD.MOV.U32 R8, RZ, RZ, R28 ;  /* 0x000000ffff08b224 */ /* 0x000fe200078e001c */
[----:B------:R-:W-:Y:S01]  /*10920*/  LOP3.LUT R48, R48, 0xfffffffd, RZ, 0xc0, !PT ;  /* 0xfffffffd30307812 */ /* 0x000fe200078ec0ff */
[----:B------:R-:W-:Y:S01]  /*10930*/  @!P3 IMAD R16, R3, 0x60, RZ ;  /* 0x000000600310b824 */ /* 0x000fe200078e02ff */
[----:B------:R-:W-:Y:S01]  /*10940*/  @!P0 IADD3.X R15, PT, PT, R29, R13, R9, P1, !PT ;  /* 0x0000000d1d0f8210 */ /* 0x000fe20000ffe409 */
[----:B------:R-:W-:Y:S01]  /*10950*/  @!P3 IMAD.MOV.U32 R9, RZ, RZ, R29 ;  /* 0x000000ffff09b224 */ /* 0x000fe200078e001d */
[----:B------:R-:W-:Y:S02]  /*10960*/  @!P4 LEA R12, P5, R2, R28, 0x6 ;  /* 0x0000001c020cc211 */ /* 0x000fe400078a30ff */
[----:B------:R-:W-:Y:S01]  /*10970*/  ISETP.GE.AND P1, PT, R22, R5, PT ;  /* 0x000000051600720c */ /* 0x000fe20003f26270 */
[----:B------:R4:W-:Y:S01]  /*10980*/  @!P0 LDGSTS.E.BYPASS.LTC128B.128 [R239+0x3000], desc[UR4][R14.64] ;  /* 0x030000000eef8fae */ /* 0x0009e2000b981a04 */
[C---:B------:R-:W-:Y:S01]  /*10990*/  @!P4 LEA.HI.X R13, R2.reuse, R29, R3, 0x6, P5 ;  /* 0x0000001d020dc211 */ /* 0x040fe200028f3403 */
[----:B------:R-:W-:Y:S01]  /*109a0*/  @!P3 IMAD.WIDE.U32 R8, R2, 0x60, R8 ;  /* 0x000000600208b825 */ /* 0x000fe200078e0008 */
[----:B------:R-:W-:-:S02]  /*109b0*/  ISETP.GE.AND P0, PT, R20, R5, PT ;  /* 0x000000051400720c */ /* 0x000fc40003f06270 */
[----:B------:R-:W-:Y:S01]  /*109c0*/  @!P2 MOV R32, R28 ;  /* 0x0000001c0020a202 */ /* 0x000fe20000000f00 */
[----:B------:R5:W-:Y:S01]  /*109d0*/  @!P4 LDGSTS.E.BYPASS.LTC128B.128 [R239+0x3800], desc[UR4][R12.64] ;  /* 0x038000000cefcfae */ /* 0x000be2000b981a04 */
[----:B------:R-:W-:Y:S01]  /*109e0*/  ISETP.GE.AND P4, PT, R26, R5, PT ;  /* 0x000000051a00720c */ /* 0x000fe20003f86270 */
[----:B------:R-:W-:Y:S01]  /*109f0*/  @!P2 IMAD.MOV.U32 R33, RZ, RZ, R29 ;  /* 0x000000ffff21a224 */ /* 0x000fe200078e001d */
[----:B------:R-:W-:Y:S01]  /*10a00*/  @!P3 IADD3 R17, PT, PT, R16, R9, RZ ;  /* 0x000000091011b210 */ /* 0x000fe20007ffe0ff */
[----:B------:R-:W-:Y:S01]  /*10a10*/  @!P3 IMAD.MOV.U32 R16, RZ, RZ, R8 ;  /* 0x000000ffff10b224 */ /* 0x000fe200078e0008 */
[----:B------:R-:W-:Y:S01]  /*10a20*/  ISETP.GE.AND P5, PT, R18, R5, PT ;  /* 0x000000051200720c */ /* 0x000fe20003fa6270 */
[----:B------:R-:W-:Y:S01]  /*10a30*/  @!P2 IMAD R11, R3, 0xa0, RZ ;  /* 0x000000a0030ba824 */ /* 0x000fe200078e02ff */
[----:B-1----:R-:W-:Y:S01]  /*10a40*/  SHF.L.U32 R64, R56, 0x3, RZ ;  /* 0x0000000338407819 */ /* 0x002fe200000006ff */
[----:B------:R-:W-:Y:S01]  /*10a50*/  @!P2 IMAD.WIDE.U32 R32, R2, 0xa0, R32 ;  /* 0x000000a00220a825 */ /* 0x000fe200078e0020 */
[----:B------:R1:W-:Y:S01]  /*10a60*/  @!P3 LDGSTS.E.BYPASS.LTC128B.128 [R239+0x4000], desc[UR4][R16.64] ;  /* 0x0400000010efbfae */ /* 0x0003e2000b981a04 */
[----:B------:R-:W-:-:S02]  /*10a70*/  SHF.R.U32.HI R227, RZ, 0x1, R56 ;  /* 0x00000001ffe37819 */ /* 0x000fc40000011638 */
[C---:B------:R-:W-:Y:S01]  /*10a80*/  @!P1 IMAD R9, R3.reuse, 0xc0, RZ ;  /* 0x000000c003099824 */ /* 0x040fe200078e02ff */
[----:B------:R-:W-:Y:S01]  /*10a90*/  LOP3.LUT R226, R64, 0x38, RZ, 0xc0, !PT ;  /* 0x0000003840e27812 */ /* 0x000fe200078ec0ff */
[----:B------:R-:W-:Y:S01]  /*10aa0*/  @!P0 IMAD R8, R3, 0xe0, RZ ;  /* 0x000000e003088824 */ /* 0x000fe200078e02ff */
[-C--:B------:R-:W-:Y:S01]  /*10ab0*/  @!P4 LEA R34, P3, R2, R28.reuse, 0x7 ;  /* 0x0000001c0222c211 */ /* 0x080fe200078638ff */
[----:B------:R-:W-:Y:S01]  /*10ac0*/  @!P2 IMAD.IADD R33, R11, 0x1, R33 ;  /* 0x000000010b21a824 */ /* 0x000fe200078e0221 */
[----:B------:R-:W-:Y:S01]  /*10ad0*/  LOP3.LUT R192, R227, 0x8, RZ, 0xc0, !PT ;  /* 0x00000008e3c07812 */ /* 0x000fe200078ec0ff */
[----:B------:R-:W-:Y:S01]  /*10ae0*/  IMAD.SHL.U32 R191, R56, 0x40, RZ ;  /* 0x0000004038bf7824 */ /* 0x000fe200078e00ff */
[-C--:B------:R-:W-:Y:S01]  /*10af0*/  @!P4 LEA.HI.X R35, R2, R29.reuse, R3, 0x7, P3 ;  /* 0x0000001d0223c211 */ /* 0x080fe200018f3c03 */
[----:B------:R-:W-:Y:S01]  /*10b00*/  IMAD.SHL.U32 R228, R56, 0x20, RZ ;  /* 0x0000002038e47824 */ /* 0x000fe200078e00ff */
[-C--:B------:R-:W-:Y:S01]  /*10b10*/  @!P6 LEA R38, P3, R2, R28.reuse, 0x8 ;  /* 0x0000001c0226e211 */ /* 0x080fe200078640ff */
[----:B----4-:R-:W-:Y:S01]  /*10b20*/  @!P1 IMAD.MOV.U32 R14, RZ, RZ, R28 ;  /* 0x000000ffff0e9224 */ /* 0x010fe200078e001c */
[----:B------:R-:W-:Y:S01]  /*10b30*/  LOP3.LUT R189, R226, 0x1c0, R191, 0xf8, !PT ;  /* 0x000001c0e2bd7812 */ /* 0x000fe200078ef8bf */
[----:B------:R-:W-:Y:S01]  /*10b40*/  @!P1 IMAD.MOV.U32 R15, RZ, RZ, R29 ;  /* 0x000000ffff0f9224 */ /* 0x000fe200078e001d */
[----:B------:R-:W-:Y:S01]  /*10b50*/  @!P4 LDGSTS.E.BYPASS.LTC128B.128 [R239+0x4800], desc[UR4][R34.64] ;  /* 0x0480000022efcfae */ /* 0x000fe2000b981a04 */
[C---:B------:R-:W-:Y:S01]  /*10b60*/  @!P6 LEA.HI.X R39, R2.reuse, R29, R3, 0x8, P3 ;  /* 0x0000001d0227e211 */ /* 0x040fe200018f4403 */
[----:B-----5:R-:W-:Y:S01]  /*10b70*/  @!P0 IMAD.MOV.U32 R13, RZ, RZ, R29 ;  /* 0x000000ffff0d8224 */ /* 0x020fe200078e001d */
[----:B------:R-:W-:Y:S01]  /*10b80*/  @!P0 MOV R12, R28 ;  /* 0x0000001c000c8202 */ /* 0x000fe20000000f00 */
[----:B------:R-:W-:Y:S01]  /*10b90*/  @!P1 IMAD.WIDE.U32 R14, R2, 0xc0, R14 ;  /* 0x000000c0020e9825 */ /* 0x000fe200078e000e */
[----:B------:R4:W-:Y:S01]  /*10ba0*/  @!P2 LDGSTS.E.BYPASS.LTC128B.128 [R239+0x5000], desc[UR4][R32.64] ;  /* 0x0500000020efafae */ /* 0x0009e2000b981a04 */
[----:B------:R-:W-:-:S02]  /*10bb0*/  LOP3.LUT R188, R191, 0x400, RZ, 0xc0, !PT ;  /* 0x00000400bfbc7812 */ /* 0x000fc400078ec0ff */
[----:B------:R-:W-:Y:S01]  /*10bc0*/  @!P0 IMAD.WIDE.U32 R12, R2, 0xe0, R12 ;  /* 0x000000e0020c8825 */ /* 0x000fe200078e000c */
[----:B------:R-:W-:Y:S02]  /*10bd0*/  @!P1 IADD3 R37, PT, PT, R9, R15, RZ ;  /* 0x0000000f09259210 */ /* 0x000fe40007ffe0ff */
[----:B------:R-:W-:Y:S01]  /*10be0*/  LOP3.LUT R228, R228, 0x7c00, RZ, 0xc0, !PT ;  /* 0x00007c00e4e47812 */ /* 0x000fe200078ec0ff */
[C---:B-1----:R-:W-:Y:S01]  /*10bf0*/  VIADD R16, R160.reuse, 0xb0 ;  /* 0x000000b0a0107836 */ /* 0x042fe20000000000 */
[----:B------:R-:W-:Y:S01]  /*10c00*/  @!P0 MOV R40, R12 ;  /* 0x0000000c00288202 */ /* 0x000fe20000000f00 */
[----:B------:R-:W-:Y:S01]  /*10c10*/  VIADD R12, R160, 0xd0 ;  /* 0x000000d0a00c7836 */ /* 0x000fe20000000000 */
[----:B------:R-:W-:Y:S01]  /*10c20*/  LOP3.LUT R192, R189, R192, RZ, 0x3c, !PT ;  /* 0x000000c0bdc07212 */ /* 0x000fe200078e3cff */
[----:B------:R-:W-:Y:S01]  /*10c30*/  @!P0 IMAD.IADD R41, R8, 0x1, R13 ;  /* 0x0000000108298824 */ /* 0x000fe200078e020d */
[-C--:B------:R-:W-:Y:S01]  /*10c40*/  ISETP.GE.AND P4, PT, R16, R5.reuse, PT ;  /* 0x000000051000720c */ /* 0x080fe20003f86270 */
[----:B------:R-:W-:Y:S01]  /*10c50*/  @!P1 IMAD.MOV.U32 R36, RZ, RZ, R14 ;  /* 0x000000ffff249224 */ /* 0x000fe200078e000e */
[C---:B------:R-:W-:Y:S01]  /*10c60*/  IADD3 R14, PT, PT, R160.reuse, 0xc0, RZ ;  /* 0x000000c0a00e7810 */ /* 0x040fe20007ffe0ff */
[----:B------:R-:W-:Y:S01]  /*10c70*/  VIADD R8, R160, 0xe0 ;  /* 0x000000e0a0087836 */ /* 0x000fe20000000000 */
[----:B------:R-:W-:-:S02]  /*10c80*/  ISETP.GE.AND P2, PT, R12, R5, PT ;  /* 0x000000050c00720c */ /* 0x000fc40003f46270 */
[----:B------:R1:W-:Y:S01]  /*10c90*/  @!P1 LDGSTS.E.BYPASS.LTC128B.128 [R239+0x5800], desc[UR4][R36.64] ;  /* 0x0580000024ef9fae */ /* 0x0003e2000b981a04 */
[-C--:B------:R-:W-:Y:S02]  /*10ca0*/  ISETP.GE.AND P3, PT, R14, R5.reuse, PT ;  /* 0x000000050e00720c */ /* 0x080fe40003f66270 */
[-C--:B------:R-:W-:Y:S01]  /*10cb0*/  ISETP.GE.AND P1, PT, R8, R5.reuse, PT ;  /* 0x000000050800720c */ /* 0x080fe20003f26270 */
[----:B------:R5:W-:Y:S01]  /*10cc0*/  @!P0 LDGSTS.E.BYPASS.LTC128B.128 [R239+0x6000], desc[UR4][R40.64] ;  /* 0x0600000028ef8fae */ /* 0x000be2000b981a04 */
[----:B------:R-:W-:Y:S02]  /*10cd0*/  IADD3 R160, PT, PT, R160, 0xf0, RZ ;  /* 0x000000f0a0a07810 */ /* 0x000fe40007ffe0ff */
[----:B------:R-:W-:Y:S01]  /*10ce0*/  @!P4 IMAD R15, R3, 0x140, RZ ;  /* 0x00000140030fc824 */ /* 0x000fe200078e02ff */
[----:B------:R3:W-:Y:S01]  /*10cf0*/  @!P6 LDGSTS.E.BYPASS.LTC128B.128 [R239+0x6800], desc[UR4][R38.64] ;  /* 0x0680000026efefae */ /* 0x0007e2000b981a04 */
[----:B----4-:R-:W-:Y:S01]  /*10d00*/  @!P5 IMAD.MOV.U32 R32, RZ, RZ, R28 ;  /* 0x000000ffff20d224 */ /* 0x010fe200078e001c */
[----:B------:R-:W-:Y:S01]  /*10d10*/  ISETP.GE.AND P0, PT, R160, R5, PT ;  /* 0x00000005a000720c */ /* 0x000fe20003f06270 */
[--C-:B------:R-:W-:Y:S01]  /*10d20*/  @!P5 IMAD.MOV.U32 R33, RZ, RZ, R29.reuse ;  /* 0x000000ffff21d224 */ /* 0x100fe200078e001d */
[----:B------:R-:W-:Y:S01]  /*10d30*/  @!P2 MOV R34, R28 ;  /* 0x0000001c0022a202 */ /* 0x000fe20000000f00 */
[----:B------:R-:W-:Y:S01]  /*10d40*/  @!P2 IMAD.MOV.U32 R35, RZ, RZ, R29 ;  /* 0x000000ffff23a224 */ /* 0x000fe200078e001d */
[----:B------:R-:W-:Y:S01]  /*10d50*/  ISETP.NE.AND P6, PT, R7, RZ, PT ;  /* 0x000000ff0700720c */ /* 0x000fe20003fc5270 */
[----:B------:R-:W-:-:S04]  /*10d60*/  @!P5 IMAD.WIDE.U32 R32, R2, 0x120, R32 ;  /* 0x000001200220d825 */ /* 0x000fc800078e0020 */
[C---:B------:R-:W-:Y:S02]  /*10d70*/  @!P3 IMAD R13, R3.reuse, 0x160, RZ ;  /* 0x00000160030db824 */ /* 0x040fe400078e02ff */
[----:B------:R-:W-:Y:S02]  /*10d80*/  @!P2 IMAD R11, R3, 0x180, RZ ;  /* 0x00000180030ba824 */ /* 0x000fe400078e02ff */
[----:B------:R-:W-:-:S04]  /*10d90*/  @!P2 IMAD.WIDE.U32 R34, R2, 0x180, R34 ;  /* 0x000001800222a825 */ /* 0x000fc800078e0022 */
[----:B-1----:R-:W-:Y:S01]  /*10da0*/  @!P3 IMAD.MOV.U32 R36, RZ, RZ, R28 ;  /* 0x000000ffff24b224 */ /* 0x002fe200078e001c */
[----:B------:R-:W-:Y:S01]  /*10db0*/  @!P2 IADD3 R35, PT, PT, R11, R35, RZ ;  /* 0x000000230b23a210 */ /* 0x000fe20007ffe0ff */
[----:B------:R-:W-:Y:S02]  /*10dc0*/  @!P3 IMAD.MOV.U32 R37, RZ, RZ, R29 ;  /* 0x000000ffff25b224 */ /* 0x000fe400078e001d */
[----:B-----5:R-:W-:Y:S02]  /*10dd0*/  @!P5 IMAD R40, R3, 0x120, RZ ;  /* 0x000001200328d824 */ /* 0x020fe400078e02ff */
[----:B------:R-:W-:Y:S01]  /*10de0*/  @!P3 IMAD.WIDE.U32 R36, R2, 0x160, R36 ;  /* 0x000001600224b825 */ /* 0x000fe200078e0024 */
[----:B---3--:R-:W-:-:S03]  /*10df0*/  @!P4 MOV R39, R29 ;  /* 0x0000001d0027c202 */ /* 0x008fc60000000f00 */
[----:B------:R-:W-:Y:S01]  /*10e00*/  @!P4 IMAD.MOV.U32 R38, RZ, RZ, R28 ;  /* 0x000000ffff26c224 */ /* 0x000fe200078e001c */
[----:B------:R-:W-:Y:S01]  /*10e10*/  @!P5 IADD3 R41, PT, PT, R40, R33, RZ ;  /* 0x000000212829d210 */ /* 0x000fe20007ffe0ff */
[----:B------:R-:W-:Y:S01]  /*10e20*/  @!P5 IMAD.MOV.U32 R40, RZ, RZ, R32 ;  /* 0x000000ffff28d224 */ /* 0x000fe200078e0020 */
[----:B------:R-:W-:Y:S01]  /*10e30*/  @!P1 MOV R33, R29 ;  /* 0x0000001d00219202 */ /* 0x000fe20000000f00 */
[----:B------:R-:W-:Y:S02]  /*10e40*/  @!P1 IMAD.MOV.U32 R32, RZ, RZ, R28 ;  /* 0x000000ffff209224 */ /* 0x000fe400078e001c */
[----:B------:R-:W-:Y:S01]  /*10e50*/  @!P4 IMAD.WIDE.U32 R38, R2, 0x140, R38 ;  /* 0x000001400226c825 */ /* 0x000fe200078e0026 */
[----:B------:R-:W-:Y:S01]  /*10e60*/  @!P5 LDGSTS.E.BYPASS.LTC128B.128 [R239+0x7000], desc[UR4][R40.64] ;  /* 0x0700000028efdfae */ /* 0x000fe2000b981a04 */
[----:B------:R-:W-:Y:S02]  /*10e70*/  ISETP.GE.AND P5, PT, R18, R5, PT ;  /* 0x000000051200720c */ /* 0x000fe40003fa6270 */
[----:B------:R-:W-:-:S02]  /*10e80*/  @!P1 IMAD R9, R3, 0x1a0, RZ ;  /* 0x000001a003099824 */ /* 0x000fc400078e02ff */
[----:B------:R-:W-:-:S04]  /*10e90*/  @!P1 IMAD.WIDE.U32 R32, R2, 0x1a0, R32 ;  /* 0x000001a002209825 */ /* 0x000fc800078e0020 */
[----:B------:R-:W-:-:S04]  /*10ea0*/  @!P0 IMAD.WIDE.U32 R28, R2, 0x1c0, R28 ;  /* 0x000001c0021c8825 */ /* 0x000fc800078e001c */
[----:B------:R-:W-:Y:S01]  /*10eb0*/  @!P0 IMAD R7, R3, 0x1c0, RZ ;  /* 0x000001c003078824 */ /* 0x000fe200078e02ff */
[----:B------:R-:W-:Y:S01]  /*10ec0*/  @!P0 MOV R42, R28 ;  /* 0x0000001c002a8202 */ /* 0x000fe20000000f00 */
[----:B------:R-:W-:Y:S02]  /*10ed0*/  @!P4 IMAD.IADD R39, R15, 0x1, R39 ;  /* 0x000000010f27c824 */ /* 0x000fe400078e0227 */
[----:B------:R-:W-:Y:S02]  /*10ee0*/  @!P3 IMAD.IADD R37, R13, 0x1, R37 ;  /* 0x000000010d25b824 */ /* 0x000fe400078e0225 */
[----:B------:R-:W-:Y:S01]  /*10ef0*/  @!P1 IMAD.IADD R33, R9, 0x1, R33 ;  /* 0x0000000109219824 */ /* 0x000fe200078e0221 */
[----:B------:R-:W-:Y:S01]  /*10f00*/  @!P4 LDGSTS.E.BYPASS.LTC128B.128 [R239+0x7800], desc[UR4][R38.64] ;  /* 0x0780000026efcfae */ /* 0x000fe2000b981a04 */
[----:B------:R-:W-:Y:S02]  /*10f10*/  @!P0 IMAD.IADD R43, R7, 0x1, R29 ;  /* 0x00000001072b8824 */ /* 0x000fe400078e021d */
[----:B--2---:R-:W-:Y:S01]  /*10f20*/  IMAD.SHL.U32 R7, R67, 0x20, RZ ;  /* 0x0000002043077824 */ /* 0x004fe200078e00ff */
[----:B------:R-:W-:Y:S01]  /*10f30*/  @!P3 LDGSTS.E.BYPASS.LTC128B.128 [R239+0x8000], desc[UR4][R36.64] ;  /* 0x0800000024efbfae */ /* 0x000fe2000b981a04 */
[----:B------:R-:W-:-:S03]  /*10f40*/  ISETP.GE.AND P3, PT, R0, R5, PT ;  /* 0x000000050000720c */ /* 0x000fc60003f66270 */
[----:B------:R-:W-:Y:S01]  /*10f50*/  @!P2 LDGSTS.E.BYPASS.LTC128B.128 [R239+0x8800], desc[UR4][R34.64] ;  /* 0x0880000022efafae */ /* 0x000fe2000b981a04 */
[----:B------:R-:W-:-:S03]  /*10f60*/  ISETP.GE.AND P2, PT, R30, R5, PT ;  /* 0x000000051e00720c */ /* 0x000fc60003f46270 */
[----:B------:R-:W-:Y:S01]  /*10f70*/  @!P1 LDGSTS.E.BYPASS.LTC128B.128 [R239+0x9000], desc[UR4][R32.64] ;  /* 0x0900000020ef9fae */ /* 0x000fe2000b981a04 */
[----:B------:R-:W-:Y:S01]  /*10f80*/  ISETP.GE.AND P1, PT, R10, R5, PT ;  /* 0x000000050a00720c */ /* 0x000fe20003f26270 */
[----:B------:R-:W-:Y:S02]  /*10f90*/  IMAD.WIDE.U32 R10, R66, 0x20, RZ ;  /* 0x00000020420a7825 */ /* 0x000fe400078e00ff */
[----:B------:R-:W-:Y:S01]  /*10fa0*/  @!P0 LDGSTS.E.BYPASS.LTC128B.128 [R239+0x9800], desc[UR4][R42.64] ;  /* 0x098000002aef8fae */ /* 0x000fe2000b981a04 */
[----:B------:R-:W-:-:S03]  /*10fb0*/  LEA R28, P0, R93, R234, 0x1 ;  /* 0x000000ea5d1c7211 */ /* 0x000fc600078008ff */
[----:B------:R-:W0:Y:S01]  /*10fc0*/  LDGDEPBAR ;  /* 0x00000000000079af */ /* 0x000e220000000000 */
[----:B------:R-:W-:Y:S02]  /*10fd0*/  LEA.HI.X R29, R93, R235, R92, 0x1, P0 ;  /* 0x000000eb5d1d7211 */ /* 0x000fe400000f0c5c */
[----:B------:R-:W-:Y:S02]  /*10fe0*/  ISETP.GE.AND P0, PT, R6, R5, PT ;  /* 0x000000050600720c */ /* 0x000fe40003f06270 */
[----:B------:R-:W-:Y:S02]  /*10ff0*/  @!P2 IADD3 R6, P4, PT, R28, R10, RZ ;  /* 0x0000000a1c06a210 */ /* 0x000fe40007f9e0ff */
[----:B------:R-:W-:Y:S02]  /*11000*/  @!P5 MOV R9, R29 ;  /* 0x0000001d0009d202 */ /* 0x000fe40000000f00 */
[----:B------:R-:W-:Y:S02]  /*11010*/  @!P2 IADD3.X R7, PT, PT, R29, R11, R7, P4, !PT ;  /* 0x0000000b1d07a210 */ /* 0x000fe400027fe407 */
[----:B------:R-:W-:-:S05]  /*11020*/  ISETP.GE.AND P4, PT, R16, R5, PT ;  /* 0x000000051000720c */ /* 0x000fca0003f86270 */
[----:B------:R-:W-:Y:S01]  /*11030*/  @!P0 MOV R11, R29 ;  /* 0x0000001d000b8202 */ /* 0x000fe20000000f00 */
[----:B------:R-:W-:Y:S02]  /*11040*/  @!P0 IMAD.MOV.U32 R10, RZ, RZ, R28 ;  /* 0x000000ffff0a8224 */ /* 0x000fe400078e001c */
[----:B------:R-:W-:Y:S02]  /*11050*/  @!P0 IMAD R0, R67, 0x60, RZ ;  /* 0x0000006043008824 */ /* 0x000fe400078e02ff */
[----:B------:R-:W-:Y:S01]  /*11060*/  @!P0 IMAD.WIDE.U32 R10, R66, 0x60, R10 ;  /* 0x00000060420a8825 */ /* 0x000fe200078e000a */
[----:B------:R-:W-:-:S04]  /*11070*/  DEPBAR.LE SB0, 0x0 ;  /* 0x000080000000791a */ /* 0x000fc80000000000 */
[----:B------:R-:W-:Y:S01]  /*11080*/  BAR.SYNC.DEFER_BLOCKING 0x0 ;  /* 0x0000000000007b1d */ /* 0x000fe20000010000 */
[----:B------:R-:W-:Y:S02]  /*11090*/  @!P0 IMAD.IADD R11, R0, 0x1, R11 ;  /* 0x00000001000b8824 */ /* 0x000fe400078e020b */
[----:B------:R-:W-:Y:S02]  /*110a0*/  @!P4 IMAD.MOV.U32 R27, RZ, RZ, R29 ;  /* 0x000000ffff1bc224 */ /* 0x000fe400078e001d */
[----:B------:R-:W-:Y:S01]  /*110b0*/  @!P4 IMAD R18, R67, 0x140, RZ ;  /* 0x000001404312c824 */ /* 0x000fe200078e02ff */
[----:B------:R-:W-:Y:S01]  /*110c0*/  @!PT LDS RZ, [RZ] ;  /* 0x00000000fffff984 */ /* 0x000fe20000000800 */
[----:B------:R-:W-:Y:S01]  /*110d0*/  @!PT LDS RZ, [RZ] ;  /* 0x00000000fffff984 */ /* 0x000fe20000000800 */
[----:B------:R-:W-:Y:S01]  /*110e0*/  @!PT LDS RZ, [RZ] ;  /* 0x00000000fffff984 */ /* 0x000fe20000000800 */
[----:B------:R-:W-:Y:S04]  /*110f0*/  @!P6 LDGSTS.E.BYPASS.LTC128B.128 [R239+0xa000], desc[UR4][R234.64] ;  /* 0x0a000000eaefefae */ /* 0x000fe8000b981a04 */
[----:B------:R-:W-:Y:S01]  /*11100*/  @P6 STS.128 [R239+0xa000], RZ ;  /* 0x00a000ffef006388 */ /* 0x000fe20000000c00 */
[----:B------:R-:W-:-:S03]  /*11110*/  ISETP.GE.AND P6, PT, R24, R5, PT ;  /* 0x000000051800720c */ /* 0x000fc60003fc6270 */
[----:B------:R-:W-:Y:S04]  /*11120*/  @P3 STS.128 [R239+0xa800], RZ ;  /* 0x00a800ffef003388 */ /* 0x000fe80000000c00 */
[----:B------:R-:W-:Y:S01]  /*11130*/  @!PT LDS RZ, [RZ] ;  /* 0x00000000fffff984 */ /* 0x000fe20000000800 */
[----:B------:R-:W-:Y:S01]  /*11140*/  @!PT LDS RZ, [RZ] ;  /* 0x00000000fffff984 */ /* 0x000fe20000000800 */
[----:B------:R-:W-:Y:S01]  /*11150*/  @!PT LDS RZ, [RZ] ;  /* 0x00000000fffff984 */ /* 0x000fe20000000800 */
[----:B------:R-:W-:Y:S01]  /*11160*/  @!P3 LDGSTS.E.BYPASS.LTC128B.128 [R239+0xa800], desc[UR4][R28.64] ;  /* 0x0a8000001cefbfae */ /* 0x000fe2000b981a04 */
        /* <DEDUP_REMOVED lines=8> */
[----:B------:R1:W-:Y:S01]  /*111f0*/  @!P2 LDGSTS.E.BYPASS.LTC128B.128 [R239+0xb000], desc[UR4][R6.64] ;  /* 0x0b00000006efafae */ /* 0x0003e2000b981a04 */
[----:B------:R-:W-:Y:S01]  /*11200*/  ISETP.GE.AND P2, PT, R12, R5, PT ;  /* 0x000000050c00720c */ /* 0x000fe20003f46270 */
[----:B------:R-:W-:Y:S02]  /*11210*/  @!P4 IMAD.MOV.U32 R26, RZ, RZ, R28 ;  /* 0x000000ffff1ac224 */ /* 0x000fe400078e001c */
[----:B------:R-:W-:Y:S02]  /*11220*/  @P1 STS.128 [R239+0xb800], RZ ;  /* 0x00b800ffef001388 */ /* 0x000fe40000000c00 */
[----:B------:R-:W-:-:S02]  /*11230*/  @!P4 IMAD.WIDE.U32 R26, R66, 0x140, R26 ;  /* 0x00000140421ac825 */ /* 0x000fc400078e001a */
[----:B------:R-:W-:Y:S01]  /*11240*/  @!PT LDS RZ, [RZ] ;  /* 0x00000000fffff984 */ /* 0x000fe20000000800 */
[----:B------:R-:W-:Y:S01]  /*11250*/  @!PT LDS RZ, [RZ] ;  /* 0x00000000fffff984 */ /* 0x000fe20000000800 */
[----:B------:R-:W-:Y:S01]  /*11260*/  @!PT LDS RZ, [RZ] ;  /* 0x00000000fffff984 */ /* 0x000fe20000000800 */
[----:B------:R-:W-:Y:S02]  /*11270*/  @!P1 LDGSTS.E.BYPASS.LTC128B.128 [R239+0xb800], desc[UR4][R30.64] ;  /* 0x0b8000001eef9fae */ /* 0x000fe4000b981a04 */
[----:B------:R-:W-:Y:S02]  /*11280*/  @!P4 IMAD.IADD R19, R18, 0x1, R27 ;  /* 0x000000011213c824 */ /* 0x000fe400078e021b */
[C---:B------:R-:W-:Y:S01]  /*11290*/  @!P3 LEA R24, P1, R66.reuse, R28, 0x7 ;  /* 0x0000001c4218b211 */ /* 0x040fe200078238ff */
[----:B------:R-:W-:Y:S01]  /*112a0*/  @P0 STS.128 [R239+0xc000], RZ ;  /* 0x00c000ffef000388 */ /* 0x000fe20000000c00 */
[-C--:B------:R-:W-:Y:S01]  /*112b0*/  @!P2 MOV R23, R29.reuse ;  /* 0x0000001d0017a202 */ /* 0x080fe20000000f00 */
[----:B------:R-:W-:Y:S01]  /*112c0*/  @!P4 IMAD.MOV.U32 R18, RZ, RZ, R26 ;  /* 0x000000ffff12c224 */ /* 0x000fe200078e001a */
[----:B------:R-:W-:Y:S01]  /*112d0*/  @!P3 LEA.HI.X R25, R66, R29, R67, 0x7, P1 ;  /* 0x0000001d4219b211 */ /* 0x000fe200008f3c43 */
[----:B------:R-:W-:Y:S01]  /*112e0*/  @!PT LDS RZ, [RZ] ;  /* 0x00000000fffff984 */ /* 0x000fe20000000800 */
[----:B------:R-:W-:Y:S01]  /*112f0*/  @!PT LDS RZ, [RZ] ;  /* 0x00000000fffff984 */ /* 0x000fe20000000800 */
[----:B------:R-:W-:Y:S01]  /*11300*/  @!PT LDS RZ, [RZ] ;  /* 0x00000000fffff984 */ /* 0x000fe20000000800 */
[----:B------:R2:W-:Y:S01]  /*11310*/  @!P0 LDGSTS.E.BYPASS.LTC128B.128 [R239+0xc000], desc[UR4][R10.64] ;  /* 0x0c0000000aef8fae */ /* 0x0005e2000b981a04 */
[-C--:B------:R-:W-:Y:S01]  /*11320*/  ISETP.GE.AND P1, PT, R22, R5.reuse, PT ;  /* 0x000000051600720c */ /* 0x080fe20003f26270 */
[----:B------:R-:W-:Y:S01]  /*11330*/  @!P2 IMAD.MOV.U32 R22, RZ, RZ, R28 ;  /* 0x000000ffff16a224 */ /* 0x000fe200078e001c */
[----:B------:R-:W-:Y:S01]  /*11340*/  ISETP.GE.AND P0, PT, R20, R5, PT ;  /* 0x000000051400720c */ /* 0x000fe20003f06270 */
[----:B------:R-:W-:Y:S02]  /*11350*/  @P3 STS.128 [R239+0xc800], RZ ;  /* 0x00c800ffef003388 */ /* 0x000fe40000000c00 */
[----:B------:R-:W-:-:S02]  /*11360*/  @!P2 IMAD.WIDE.U32 R22, R66, 0x180, R22 ;  /* 0x000001804216a825 */ /* 0x000fc400078e0016 */
[----:B------:R-:W-:Y:S01]  /*11370*/  @!PT LDS RZ, [RZ] ;  /* 0x00000000fffff984 */ /* 0x000fe20000000800 */
[----:B------:R-:W-:Y:S01]  /*11380*/  @!PT LDS RZ, [RZ] ;  /* 0x00000000fffff984 */ /* 0x000fe20000000800 */
[----:B------:R-:W-:Y:S01]  /*11390*/  @!PT LDS RZ, [RZ] ;  /* 0x00000000fffff984 */ /* 0x000fe20000000800 */
[----:B------:R3:W-:Y:S01]  /*113a0*/  @!P3 LDGSTS.E.BYPASS.LTC128B.128 [R239+0xc800], desc[UR4][R24.64] ;  /* 0x0c80000018efbfae */ /* 0x0007e2000b981a04 */
[----:B------:R-:W-:Y:S01]  /*113b0*/  ISETP.GE.AND P3, PT, R14, R5, PT ;  /* 0x000000050e00720c */ /* 0x000fe20003f66270 */
[----:B-1----:R-:W-:Y:S01]  /*113c0*/  @!P6 IMAD.MOV.U32 R6, RZ, RZ, R28 ;  /* 0x000000ffff06e224 */ /* 0x002fe200078e001c */
[-C--:B------:R-:W-:Y:S01]  /*113d0*/  @!P6 MOV R7, R29.reuse ;  /* 0x0000001d0007e202 */ /* 0x080fe20000000f00 */
[----:B------:R-:W-:Y:S02]  /*113e0*/  @P6 STS.128 [R239+0xd000], RZ ;  /* 0x00d000ffef006388 */ /* 0x000fe40000000c00 */
[----:B------:R-:W-:Y:S02]  /*113f0*/  @!P6 IMAD.WIDE.U32 R6, R66, 0xa0, R6 ;  /* 0x000000a04206e825 */ /* 0x000fe400078e0006 */
[----:B------:R-:W-:Y:S02]  /*11400*/  @!P0 MOV R17, R29 ;  /* 0x0000001d00118202 */ /* 0x000fe40000000f00 */
[----:B------:R-:W-:-:S02]  /*11410*/  @!P6 IMAD.IADD R15, R0, 0x1, R7 ;  /* 0x00000001000fe824 */ /* 0x000fc400078e0207 */
[----:B------:R-:W-:Y:S02]  /*11420*/  @!P6 IMAD.MOV.U32 R14, RZ, RZ, R6 ;  /* 0x000000ffff0ee224 */ /* 0x000fe400078e0006 */
[--C-:B------:R-:W-:Y:S02]  /*11430*/  @!P0 IMAD.MOV.U32 R16, RZ, RZ, R28.reuse ;  /* 0x000000ffff108224 */ /* 0x100fe400078e001c */
[C---:B------:R-:W-:Y:S01]  /*11440*/  @!P1 IMAD R0, R67.reuse, 0xc0, RZ ;  /* 0x000000c043009824 */ /* 0x040fe200078e02ff */
[----:B--2---:R-:W-:Y:S01]  /*11450*/  @!P1 MOV R11, R29 ;  /* 0x0000001d000b9202 */ /* 0x004fe20000000f00 */
[----:B------:R-:W-:Y:S01]  /*11460*/  @!P1 IMAD.MOV.U32 R10, RZ, RZ, R28 ;  /* 0x000000ffff0a9224 */ /* 0x000fe200078e001c */
[----:B------:R-:W-:Y:S01]  /*11470*/  @!PT LDS RZ, [RZ] ;  /* 0x00000000fffff984 */ /* 0x000fe20000000800 */
[----:B------:R-:W-:Y:S01]  /*11480*/  @!PT LDS RZ, [RZ] ;  /* 0x00000000fffff984 */ /* 0x000fe20000000800 */
[----:B------:R-:W-:Y:S01]  /*11490*/  @!PT LDS RZ, [RZ] ;  /* 0x00000000fffff984 */ /* 0x000fe20000000800 */
[----:B------:R1:W-:Y:S01]  /*114a0*/  @!P6 LDGSTS.E.BYPASS.LTC128B.128 [R239+0xd000], desc[UR4][R14.64] ;  /* 0x0d0000000eefefae */ /* 0x0003e2000b981a04 */
[----:B------:R-:W-:Y:S01]  /*114b0*/  ISETP.GE.AND P6, PT, R4, R5, PT ;  /* 0x000000050400720c */ /* 0x000fe20003fc6270 */
[----:B------:R-:W-:Y:S02]  /*114c0*/  @!P0 IMAD R6, R67, 0xe0, RZ ;  /* 0x000000e043068824 */ /* 0x000fe400078e02ff */
[----:B------:R-:W-:Y:S01]  /*114d0*/  @!P1 IMAD.WIDE.U32 R10, R66, 0xc0, R10 ;  /* 0x000000c0420a9825 */ /* 0x000fe200078e000a */
[----:B------:R-:W-:Y:S01]  /*114e0*/  @P1 STS.128 [R239+0xd800], RZ ;  /* 0x00d800ffef001388 */ /* 0x000fe20000000c00 */
[----:B---3--:R-:W-:-:S02]  /*114f0*/  @!P3 MOV R24, R28 ;  /* 0x0000001c0018b202 */ /* 0x008fc40000000f00 */
[----:B------:R-:W-:-:S04]  /*11500*/  @!P0 IMAD.WIDE.U32 R16, R66, 0xe0, R16 ;  /* 0x000000e042108825 */ /* 0x000fc800078e0010 */
[----:B------:R-:W-:Y:S02]  /*11510*/  @!P1 IMAD.IADD R11, R0, 0x1, R11 ;  /* 0x00000001000b9824 */ /* 0x000fe400078e020b */
[----:B------:R-:W-:Y:S02]  /*11520*/  @!P0 IMAD.IADD R17, R6, 0x1, R17 ;  /* 0x0000000106118824 */ /* 0x000fe400078e0211 */
[----:B------:R-:W-:Y:S01]  /*11530*/  @!P5 IMAD R6, R67, 0x120, RZ ;  /* 0x000001204306d824 */ /* 0x000fe200078e02ff */
[----:B------:R-:W-:Y:S01]  /*11540*/  @!PT LDS RZ, [RZ] ;  /* 0x00000000fffff984 */ /* 0x000fe20000000800 */
[----:B------:R-:W-:Y:S01]  /*11550*/  @!PT LDS RZ, [RZ] ;  /* 0x00000000fffff984 */ /* 0x000fe20000000800 */
[----:B------:R-:W-:Y:S01]  /*11560*/  @!PT LDS RZ, [RZ] ;  /* 0x00000000fffff984 */ /* 0x000fe20000000800 */
[----:B------:R-:W-:Y:S01]  /*11570*/  @!P1 LDGSTS.E.BYPASS.LTC128B.128 [R239+0xd800], desc[UR4][R10.64] ;  /* 0x0d8000000aef9fae */ /* 0x000fe2000b981a04 */
[----:B------:R-:W-:Y:S01]  /*11580*/  ISETP.GE.AND P1, PT, R8, R5, PT ;  /* 0x000000050800720c */ /* 0x000fe20003f26270 */
[----:B------:R-:W-:Y:S02]  /*11590*/  @!P5 IMAD.MOV.U32 R8, RZ, RZ, R28 ;  /* 0x000000ffff08d224 */ /* 0x000fe400078e001c */
[----:B------:R-:W-:Y:S01]  /*115a0*/  @P0 STS.128 [R239+0xe000], RZ ;  /* 0x00e000ffef000388 */ /* 0x000fe20000000c00 */
[----:B------:R-:W-:-:S02]  /*115b0*/  @!P3 IMAD.MOV.U32 R25, RZ, RZ, R29 ;  /* 0x000000ffff19b224 */ /* 0x000fc400078e001d */
[C---:B------:R-:W-:Y:S01]  /*115c0*/  @!P5 IMAD.WIDE.U32 R8, R66.reuse, 0x120, R8 ;  /* 0x000001204208d825 */ /* 0x040fe200078e0008 */
[----:B------:R-:W-:Y:S01]  /*115d0*/  @!PT LDS RZ, [RZ] ;  /* 0x00000000fffff984 */ /* 0x000fe20000000800 */
[----:B------:R-:W-:Y:S01]  /*115e0*/  @!PT LDS RZ, [RZ] ;  /* 0x00000000fffff984 */ /* 0x000fe20000000800 */
[----:B------:R-:W-:Y:S01]  /*115f0*/  @!PT LDS RZ, [RZ] ;  /* 0x00000000fffff984 */ /* 0x000fe20000000800 */
[----:B------:R2:W-:Y:S01]  /*11600*/  @!P0 LDGSTS.E.BYPASS.LTC128B.128 [R239+0xe000], desc[UR4][R16.64] ;  /* 0x0e00000010ef8fae */ /* 0x0005e2000b981a04 */
[----:B------:R-:W-:Y:S02]  /*11610*/  @!P6 LEA R12, P0, R66, R28, 0x8 ;  /* 0x0000001c420ce211 */ /* 0x000fe400078040ff */
[----:B------:R-:W-:Y:S01]  /*11620*/  @!P5 IMAD.IADD R7, R6, 0x1, R9 ;  /* 0x000000010607d824 */ /* 0x000fe200078e0209 */
[----:B------:R-:W-:Y:S01]  /*11630*/  @!P5 MOV R6, R8 ;  /* 0x000000080006d202 */ /* 0x000fe20000000f00 */
[----:B-1----:R-:W-:Y:S01]  /*11640*/  @!P3 IMAD R14, R67, 0x160, RZ ;  /* 0x00000160430eb824 */ /* 0x002fe200078e02ff */
[C---:B------:R-:W-:Y:S01]  /*11650*/  @!P6 LEA.HI.X R13, R66.reuse, R29, R67, 0x8, P0 ;  /* 0x0000001d420de211 */ /* 0x040fe200000f4443 */
[----:B------:R-:W-:Y:S01]  /*11660*/  @!P3 IMAD.WIDE.U32 R24, R66, 0x160, R24 ;  /* 0x000001604218b825 */ /* 0x000fe200078e0018 */
[----:B------:R-:W-:Y:S01]  /*11670*/  ISETP.GE.AND P0, PT, R160, R5, PT ;  /* 0x00000005a000720c */ /* 0x000fe20003f06270 */
[----:B------:R-:W-:Y:S01]  /*11680*/  @P6 STS.128 [R239+0xe800], RZ ;  /* 0x00e800ffef006388 */ /* 0x000fe20000000c00 */
[----:B------:R-:W-:Y:S01]  /*11690*/  LOP3.LUT R5, R189, 0x8, R56, 0x78, !PT ;  /* 0x00000008bd057812 */ /* 0x000fe200078e7838 */
[----:B------:R-:W-:Y:S01]  /*116a0*/  @!P1 IMAD.MOV.U32 R20, RZ, RZ, R28 ;  /* 0x000000ffff149224 */ /* 0x000fe200078e001c */
[----:B------:R-:W-:Y:S01]  /*116b0*/  @!P3 IADD3 R15, PT, PT, R14, R25, RZ ;  /* 0x000000190e0fb210 */ /* 0x000fe20007ffe0ff */
[----:B------:R-:W-:Y:S01]  /*116c0*/  @!P1 IMAD.MOV.U32 R21, RZ, RZ, R29 ;  /* 0x000000ffff159224 */ /* 0x000fe200078e001d */
[----:B------:R-:W-:Y:S01]  /*116d0*/  @!PT LDS RZ, [RZ] ;  /* 0x00000000fffff984 */ /* 0x000fe20000000800 */
[----:B------:R-:W-:Y:S01]  /*116e0*/  @!PT LDS RZ, [RZ] ;  /* 0x00000000fffff984 */ /* 0x000fe20000000800 */
[----:B------:R-:W-:Y:S01]  /*116f0*/  @!PT LDS RZ, [RZ] ;  /* 0x00000000fffff984 */ /* 0x000fe20000000800 */
[----:B------:R-:W-:Y:S01]  /*11700*/  @!P6 LDGSTS.E.BYPASS.LTC128B.128 [R239+0xe800], desc[UR4][R12.64] ;  /* 0x0e8000000cefefae */ /* 0x000fe2000b981a04 */
[----:B------:R-:W-:Y:S01]  /*11710*/  IMAD R188, R5, 0x2, R188 ;  /* 0x0000000205bc7824 */ /* 0x000fe200078e02bc */
[----:B------:R-:W-:Y:S01]  /*11720*/  @!P3 MOV R14, R24 ;  /* 0x00000018000eb202 */ /* 0x000fe20000000f00 */
[----:B------:R-:W-:Y:S01]  /*11730*/  @!P1 IMAD.WIDE.U32 R20, R66, 0x1a0, R20 ;  /* 0x000001a042149825 */ /* 0x000fe200078e0014 */
[----:B------:R-:W-:Y:S01]  /*11740*/  @P5 STS.128 [R239+0xf000], RZ ;  /* 0x00f000ffef005388 */ /* 0x000fe20000000c00 */
[----:B------:R-:W-:-:S02]  /*11750*/  LOP3.LUT P6, RZ, R56, 0x2, RZ, 0xc0, !PT ;  /* 0x0000000238ff7812 */ /* 0x000fc400078cc0ff */
[----:B------:R-:W-:Y:S01]  /*11760*/  @!P0 MOV R4, R28 ;  /* 0x0000001c00048202 */ /* 0x000fe20000000f00 */
[----:B------:R-:W-:Y:S01]  /*11770*/  @!P0 IMAD.MOV.U32 R5, RZ, RZ, R29 ;  /* 0x000000ffff058224 */ /* 0x000fe200078e001d */
[----:B------:R-:W-:Y:S01]  /*11780*/  @!PT LDS RZ, [RZ] ;  /* 0x00000000fffff984 */ /* 0x000fe20000000800 */
[----:B------:R-:W-:Y:S01]  /*11790*/  @!PT LDS RZ, [RZ] ;  /* 0x00000000fffff984 */ /* 0x000fe20000000800 */
[----:B------:R-:W-:Y:S01]  /*117a0*/  @!PT LDS RZ, [RZ] ;  /* 0x00000000fffff984 */ /* 0x000fe20000000800 */
[----:B------:R-:W-:Y:S01]  /*117b0*/  @!P5 LDGSTS.E.BYPASS.LTC128B.128 [R239+0xf000], desc[UR4][R6.64] ;  /* 0x0f00000006efdfae */ /* 0x000fe2000b981a04 */
[C---:B------:R-:W-:Y:S01]  /*117c0*/  @!P0 IMAD R8, R67.reuse, 0x1c0, RZ ;  /* 0x000001c043088824 */ /* 0x040fe200078e02ff */
[----:B------:R-:W-:Y:S01]  /*117d0*/  SEL R190, R190, 0xffffffe0, !P6 ;  /* 0xffffffe0bebe7807 */ /* 0x000fe20007000000 */
[----:B------:R-:W-:Y:S01]  /*117e0*/  @!P0 IMAD.WIDE.U32 R4, R66, 0x1c0, R4 ;  /* 0x000001c042048825 */ /* 0x000fe200078e0004 */
[----:B------:R-:W-:Y:S03]  /*117f0*/  @P4 STS.128 [R239+0xf800], RZ ;  /* 0x00f800ffef004388 */ /* 0x000fe60000000c00 */
[C---:B--2---:R-:W-:Y:S01]  /*11800*/  @!P2 IMAD R16, R67.reuse, 0x180, RZ ;  /* 0x000001804310a824 */ /* 0x044fe200078e02ff */
[----:B------:R-:W-:Y:S01]  /*11810*/  @!PT LDS RZ, [RZ] ;  /* 0x00000000fffff984 */ /* 0x000fe20000000800 */
[----:B------:R-:W-:Y:S01]  /*11820*/  @!PT LDS RZ, [RZ] ;  /* 0x00000000fffff984 */ /* 0x000fe20000000800 */
[----:B------:R-:W-:Y:S01]  /*11830*/  @!PT LDS RZ, [RZ] ;  /* 0x00000000fffff984 */ /* 0x000fe20000000800 */
[----:B------:R-:W-:Y:S01]  /*11840*/  @!P4 LDGSTS.E.BYPASS.LTC128B.128 [R239+0xf800], desc[UR4][R18.64] ;  /* 0x0f80000012efcfae */ /* 0x000fe2000b981a04 */
[----:B------:R-:W-:Y:S01]  /*11850*/  @!P0 IMAD.IADD R9, R8, 0x1, R5 ;  /* 0x0000000108098824 */ /* 0x000fe200078e0205 */
[----:B------:R-:W-:Y:S01]  /*11860*/  LOP3.LUT R5, R228, 0x200, R191, 0xf8, !PT ;  /* 0x00000200e4057812 */ /* 0x000fe200078ef8bf */
[----:B------:R-:W-:Y:S01]  /*11870*/  @!P1 IMAD R10, R67, 0x1a0, RZ ;  /* 0x000001a0430a9824 */ /* 0x000fe200078e02ff */
[----:B------:R-:W-:Y:S01]  /*11880*/  @P3 STS.128 [R239+0x10000], RZ ;  /* 0x010000ffef003388 */ /* 0x000fe20000000c00 */
[----:B------:R-:W-:Y:S01]  /*11890*/  @!P2 IMAD.IADD R17, R16, 0x1, R23 ;  /* 0x000000011011a824 */ /* 0x000fe200078e0217 */
[----:B------:R-:W-:Y:S01]  /*118a0*/  @!P2 MOV R16, R22 ;  /* 0x000000160010a202 */ /* 0x000fe20000000f00 */
[----:B------:R-:W-:Y:S01]  /*118b0*/  @!P1 IMAD.IADD R11, R10, 0x1, R21 ;  /* 0x000000010a0b9824 */ /* 0x000fe200078e0215 */
[----:B------:R-:W-:Y:S01]  /*118c0*/  LOP3.LUT R0, R5, R192, RZ, 0xfc, !PT ;  /* 0x000000c005007212 */ /* 0x000fe200078efcff */
[----:B------:R-:W-:Y:S01]  /*118d0*/  @!P1 IMAD.MOV.U32 R10, RZ, RZ, R20 ;  /* 0x000000ffff0a9224 */ /* 0x000fe200078e0014 */
[----:B------:R-:W-:Y:S01]  /*118e0*/  @!PT LDS RZ, [RZ] ;  /* 0x00000000fffff984 */ /* 0x000fe20000000800 */
[----:B------:R-:W-:Y:S01]  /*118f0*/  @!PT LDS RZ, [RZ] ;  /* 0x00000000fffff984 */ /* 0x000fe20000000800 */
[----:B------:R-:W-:Y:S01]  /*11900*/  @!PT LDS RZ, [RZ] ;  /* 0x00000000fffff984 */ /* 0x000fe20000000800 */
[----:B------:R1:W-:Y:S01]  /*11910*/  @!P3 LDGSTS.E.BYPASS.LTC128B.128 [R239+0x10000], desc[UR4][R14.64] ;  /* 0x100000000eefbfae */ /* 0x0003e2000b981a04 */
[----:B------:R-:W-:Y:S01]  /*11920*/  @!P0 MOV R8, R4 ;  /* 0x0000000400088202 */ /* 0x000fe20000000f00 */
[----:B------:R-:W-:Y:S01]  /*11930*/  VIADD R193, R188, UR6 ;  /* 0x00000006bcc17c36 */ /* 0x000fe20008000000 */
[----:B------:R-:W-:Y:S01]  /*11940*/  LEA R0, R0, UR6, 0x1 ;  /* 0x0000000600007c11 */ /* 0x000fe2000f8e08ff */
[----:B------:R-:W-:Y:S01]  /*11950*/  @P2 STS.128 [R239+0x10800], RZ ;  /* 0x010800ffef002388 */ /* 0x000fe20000000c00 */
[----:B------:R-:W-:Y:S01]  /*11960*/  @P6 LOP3.LUT R48, R48, 0x2, RZ, 0xfc, !PT ;  /* 0x0000000230306812 */ /* 0x000fe200078efcff */
[----:B------:R-:W-:Y:S01]  /*11970*/  IMAD.IADD R184, R193, 0x1, R190 ;  /* 0x00000001c1b87824 */ /* 0x000fe200078e02be */
[----:B------:R-:W-:Y:S01]  /*11980*/  IADD3 R176, PT, PT, R0, R190, RZ ;  /* 0x000000be00b07210 */ /* 0x000fe20007ffe0ff */
        /* <DEDUP_REMOVED lines=9> */
[----:B------:R-:W-:-:S03]  /*11a20*/  ISETP.NE.AND P1, PT, R58, 0x1, PT ;  /* 0x000000013a00780c */ /* 0x000fc60003f25270 */
[----:B------:R-:W-:Y:S01]  /*11a30*/  @P0 STS.128 [R239+0x11800], RZ ;  /* 0x011800ffef000388 */ /* 0x000fe20000000c00 */
[----:B------:R-:W-:-:S03]  /*11a40*/  P2R R209, PR, RZ, 0x2 ;  /* 0x00000002ffd17803 */ /* 0x000fc60000000000 */
[----:B------:R-:W-:Y:S01]  /*11a50*/  @!PT LDS RZ, [RZ] ;  /* 0x00000000fffff984 */ /* 0x000fe20000000800 */
[----:B------:R-:W-:Y:S01]  /*11a60*/  @!PT LDS RZ, [RZ] ;  /* 0x00000000fffff984 */ /* 0x000fe20000000800 */
[----:B------:R-:W-:Y:S01]  /*11a70*/  @!PT LDS RZ, [RZ] ;  /* 0x00000000fffff984 */ /* 0x000fe20000000800 */
[----:B------:R3:W-:Y:S01]  /*11a80*/  @!P0 LDGSTS.E.BYPASS.LTC128B.128 [R239+0x11800], desc[UR4][R8.64] ;  /* 0x1180000008ef8fae */ /* 0x0007e2000b981a04 */
[----:B------:R-:W-:-:S03]  /*11a90*/  LOP3.LUT P0, RZ, R56, 0x4, RZ, 0xc0, !PT ;  /* 0x0000000438ff7812 */ /* 0x000fc6000780c0ff */
[----:B------:R4:W-:Y:S01]  /*11aa0*/  LDSM.16.M88.4 R44, [R0] ;  /* 0x00000000002c783b */ /* 0x0009e20000000200 */
[----:B------:R-:W-:-:S03]  /*11ab0*/  SEL R57, R57, 0xffffffc0, !P0 ;  /* 0xffffffc039397807 */ /* 0x000fc60004000000 */
[----:B-1----:R-:W2:Y:S01]  /*11ac0*/  LDSM.16.M88.4 R12, [R188+UR6+0x3800] ;  /* 0x00380006bc0c783b */ /* 0x002ea20008000200 */
[----:B------:R-:W-:Y:S01]  /*11ad0*/  IADD3 R185, PT, PT, R0, R57, RZ ;  /* 0x0000003900b97210 */ /* 0x000fe20007ffe0ff */
[----:B------:R-:W-:Y:S02]  /*11ae0*/  IMAD.IADD R193, R193, 0x1, R57 ;  /* 0x00000001c1c17824 */ /* 0x000fe400078e0239 */
[----:B------:R-:W1:Y:S04]  /*11af0*/  LDSM.16.M88.4 R116, [R188+UR6+0x5800] ;  /* 0x00580006bc74783b */ /* 0x000e680008000200 */
[----:B------:R-:W5:Y:S04]  /*11b00*/  LDSM.16.M88.4 R28, [R188+UR6+0x2800] ;  /* 0x00280006bc1c783b */ /* 0x000f680008000200 */
[----:B------:R-:W3:Y:S04]  /*11b10*/  LDSM.16.M88.4 R124, [R188+UR6+0x5000] ;  /* 0x00500006bc7c783b */ /* 0x000ee80008000200 */
[----:B------:R-:W3:Y:S01]  /*11b20*/  LDSM.16.M88.4 R36, [R188+UR6+0x2000] ;  /* 0x00200006bc24783b */ /* 0x000ee20008000200 */
[----:B----4-:R-:W-:-:S03]  /*11b30*/  IADD3 R0, PT, PT, R190, R193, RZ ;  /* 0x000000c1be007210 */ /* 0x010fc60007ffe0ff */
[----:B------:R-:W-:Y:S04]  /*11b40*/  LDSM.16.M88.4 R176, [R176] ;  /* 0x00000000b0b0783b */ /* 0x000fe80000000200 */
[----:B------:R-:W4:Y:S04]  /*11b50*/  LDSM.16.M88.4 R160, [R184+0x3800] ;  /* 0x00380000b8a0783b */ /* 0x000f280000000200 */
[----:B------:R-:W4:Y:S04]  /*11b60*/  LDSM.16.M88.4 R140, [R184+0x5800] ;  /* 0x00580000b88c783b */ /* 0x000f280000000200 */
[----:B------:R-:W4:Y:S04]  /*11b70*/  LDSM.16.M88.4 R148, [R184+0x2800] ;  /* 0x00280000b894783b */ /* 0x000f280000000200 */
[----:B------:R-:W4:Y:S01]  /*11b80*/  LDSM.16.M88.4 R144, [R184+0x5000] ;  /* 0x00500000b890783b */ /* 0x000f220000000200 */
[C---:B--2---:R-:W-:Y:S03]  /*11b90*/  HMMA.16816.F32.BF16 R16, R44.reuse, R12, RZ ;  /* 0x0000000c2c10723c */ /* 0x044fe600000418ff */
[----:B------:R-:W2:Y:S04]  /*11ba0*/  LDSM.16.M88.4 R168, [R184+0x2000] ;  /* 0x00200000b8a8783b */ /* 0x000ea80000000200 */
[----:B------:R-:W2:Y:S01]  /*11bb0*/  LDSM.16.M88.4 R20, [R188+UR6+0x3000] ;  /* 0x00300006bc14783b */ /* 0x000ea20008000200 */
[C---:B-1----:R-:W-:Y:S03]  /*11bc0*/  HMMA.16816.F32.BF16 R120, R44.reuse, R116, RZ ;  /* 0x000000742c78723c */ /* 0x042fe600000418ff */
[----:B------:R-:W1:Y:S04]  /*11bd0*/  LDSM.16.M88.4 R4, [R188+UR6+0x4000] ;  /* 0x00400006bc04783b */ /* 0x000e680008000200 */
[----:B------:R-:W1:Y:S01]  /*11be0*/  LDSM.16.M88.4 R132, [R188+UR6+0x4800] ;  /* 0x00480006bc84783b */ /* 0x000e620008000200 */
[C---:B------:R-:W-:Y:S03]  /*11bf0*/  HMMA.16816.F32.BF16 R12, R44.reuse, R14, RZ ;  /* 0x0000000e2c0c723c */ /* 0x040fe600000418ff */
[----:B------:R-:W1:Y:S04]  /*11c00*/  LDSM.16.M88.4 R108, [R188+UR6+0x6000] ;  /* 0x00600006bc6c783b */ /* 0x000e680008000200 */
[----:B------:R-:W1:Y:S01]  /*11c10*/  LDSM.16.M88.4 R52, [R188+UR6+0x9000] ;  /* 0x00900006bc34783b */ /* 0x000e620008000200 */
[C---:B------:R-:W-:Y:S03]  /*11c20*/  HMMA.16816.F32.BF16 R116, R44.reuse, R118, RZ ;  /* 0x000000762c74723c */ /* 0x040fe600000418ff */
[----:B------:R-:W-:Y:S04]  /*11c30*/  LDSM.16.M88.4 R100, [R188+UR6+0x6800] ;  /* 0x00680006bc64783b */ /* 0x000fe80008000200 */
[----:B------:R-:W-:Y:S01]  /*11c40*/  LDSM.16.M88.4 R92, [R188+UR6+0x7000] ;  /* 0x00700006bc5c783b */ /* 0x000fe20008000200 */
[C---:B-----5:R-:W-:Y:S03]  /*11c50*/  HMMA.16816.F32.BF16 R32, R44.reuse, R28, RZ ;  /* 0x0000001c2c20723c */ /* 0x060fe600000418ff */
[----:B------:R-:W-:Y:S04]  /*11c60*/  LDSM.16.M88.4 R84, [R188+UR6+0x7800] ;  /* 0x00780006bc54783b */ /* 0x000fe80008000200 */
[----:B------:R-:W-:Y:S01]  /*11c70*/  LDSM.16.M88.4 R76, [R188+UR6+0x8000] ;  /* 0x00800006bc4c783b */ /* 0x000fe20008000200 */
[C---:B---3--:R-:W-:Y:S03]  /*11c80*/  HMMA.16816.F32.BF16 R128, R44.reuse, R124, RZ ;  /* 0x0000007c2c80723c */ /* 0x048fe600000418ff */
[----:B------:R-:W-:Y:S04]  /*11c90*/  LDSM.16.M88.4 R68, [R188+UR6+0x8800] ;  /* 0x00880006bc44783b */ /* 0x000fe80008000200 */
[----:B------:R-:W-:Y:S01]  /*11ca0*/  LDSM.16.M88.4 R172, [R188+UR6+0x9800] ;  /* 0x00980006bcac783b */ /* 0x000fe20008000200 */
[C---:B------:R-:W-:Y:S03]  /*11cb0*/  HMMA.16816.F32.BF16 R28, R44.reuse, R30, RZ ;  /* 0x0000001e2c1c723c */ /* 0x040fe600000418ff */
[----:B------:R-:W-:Y:S04]  /*11cc0*/  LDSM.16.M88.4 R164, [R184+0x3000] ;  /* 0x00300000b8a4783b */ /* 0x000fe80000000200 */
[----:B------:R-:W-:Y:S01]  /*11cd0*/  LDSM.16.M88.4 R156, [R184+0x4000] ;  /* 0x00400000b89c783b */ /* 0x000fe20000000200 */
[C---:B------:R-:W-:Y:S03]  /*11ce0*/  HMMA.16816.F32.BF16 R124, R44.reuse, R126, RZ ;  /* 0x0000007e2c7c723c */ /* 0x040fe600000418ff */
[----:B------:R-:W-:Y:S04]  /*11cf0*/  LDSM.16.M88.4 R152, [R184+0x4800] ;  /* 0x00480000b898783b */ /* 0x000fe80000000200 */
[----:B------:R-:W-:Y:S01]  /*11d00*/  LDSM.16.M88.4 R180, [R184+0x9800] ;  /* 0x00980000b8b4783b */ /* 0x000fe20000000200 */
[----:B------:R-:W-:Y:S03]  /*11d10*/  HMMA.16816.F32.BF16 R40, R44, R36, RZ ;  /* 0x000000242c28723c */ /* 0x000fe600000418ff */
[----:B------:R-:W0:Y:S05]  /*11d20*/  LDGDEPBAR ;  /* 0x00000000000079af */ /* 0x000e2a0000000000 */
[C---:B----4-:R-:W-:Y:S08]  /*11d30*/  HMMA.16816.F32.BF16 R16, R176.reuse, R160, R16 ;  /* 0x000000a0b010723c */ /* 0x050ff00000041810 */
[C---:B------:R-:W-:Y:S01]  /*11d40*/  HMMA.16816.F32.BF16 R12, R176.reuse, R162, R12 ;  /* 0x000000a2b00c723c */ /* 0x040fe2000004180c */
[----:B------:R3:W-:Y:S07]  /*11d50*/  LDSM.16.M88.4 R160, [R185] ;  /* 0x00000000b9a0783b */ /* 0x0007ee0000000200 */
[C---:B------:R-:W-:Y:S08]  /*11d60*/  HMMA.16816.F32.BF16 R120, R176.reuse, R140, R120 ;  /* 0x0000008cb078723c */ /* 0x040ff00000041878 */
[----:B------:R-:W-:Y:S01]  /*11d70*/  HMMA.16816.F32.BF16 R116, R176, R142, R116 ;  /* 0x0000008eb074723c */ /* 0x000fe20000041874 */
[----:B------:R-:W4:Y:S07]  /*11d80*/  LDSM.16.M88.4 R140, [R193+0x2000] ;  /* 0x00200000c18c783b */ /* 0x000f2e0000000200 */
[----:B------:R-:W-:Y:S01]  /*11d90*/  HMMA.16816.F32.BF16 R36, R44, R38, RZ ;  /* 0x000000262c24723c */ /* 0x000fe200000418ff */
[----:B---3--:R-:W-:-:S07]  /*11da0*/  IMAD.IADD R185, R190, 0x1, R185 ;  /* 0x00000001beb97824 */ /* 0x008fce00078e02b9 */
[C---:B------:R-:W-:Y:S08]  /*11db0*/  HMMA.16816.F32.BF16 R32, R176.reuse, R148, R32 ;  /* 0x00000094b020723c */ /* 0x040ff00000041820 */
[C---:B------:R-:W-:Y:S01]  /*11dc0*/  HMMA.16816.F32.BF16 R28, R176.reuse, R150, R28 ;  /* 0x00000096b01c723c */ /* 0x040fe2000004181c */
[----:B------:R-:W3:Y:S07]  /*11dd0*/  LDSM.16.M88.4 R148, [R184+0x6000] ;  /* 0x00600000b894783b */ /* 0x000eee0000000200 */
[C---:B------:R-:W-:Y:S08]  /*11de0*/  HMMA.16816.F32.BF16 R128, R176.reuse, R144, R128 ;  /* 0x00000090b080723c */ /* 0x040ff00000041880 */
[C---:B------:R-:W-:Y:S01]  /*11df0*/  HMMA.16816.F32.BF16 R124, R176.reuse, R146, R124 ;  /* 0x00000092b07c723c */ /* 0x040fe2000004187c */
[----:B------:R-:W5:Y:S07]  /*11e00*/  LDSM.16.M88.4 R144, [R184+0x9000] ;  /* 0x00900000b890783b */ /* 0x000f6e0000000200 */
[C---:B--2---:R-:W-:Y:S08]  /*11e10*/  HMMA.16816.F32.BF16 R40, R176.reuse, R168, R40 ;  /* 0x000000a8b028723c */ /* 0x044ff00000041828 */
[----:B------:R-:W-:Y:S01]  /*11e20*/  HMMA.16816.F32.BF16 R36, R176, R170, R36 ;  /* 0x000000aab024723c */ /* 0x000fe20000041824 */
[----:B------:R-:W-:Y:S07]  /*11e30*/  LDSM.16.M88.4 R168, [R184+0x7000] ;  /* 0x00700000b8a8783b */ /* 0x000fee0000000200 */
        /* <DEDUP_REMOVED lines=34> */
[----:B------:R-:W4:Y:S04]  /*12060*/  LDSM.16.M88.4 R152, [R184+0x8800] ;  /* 0x00880000b898783b */ /* 0x000f280000000200 */
[----:B------:R-:W-:Y:S03]  /*12070*/  LDSM.16.M88.4 R184, [R185] ;  /* 0x00000000b9b8783b */ /* 0x000fe60000000200 */
[C---:B---3--:R-:W-:Y:S08]  /*12080*/  HMMA.16816.F32.BF16 R112, R176.reuse, R148, R112 ;  /* 0x00000094b070723c */ /* 0x048ff00000041870 */
[C---:B------:R-:W-:Y:S01]  /*12090*/  HMMA.16816.F32.BF16 R108, R176.reuse, R150, R108 ;  /* 0x00000096b06c723c */ /* 0x040fe2000004186c */
[----:B------:R-:W3:Y:S07]  /*120a0*/  LDSM.16.M88.4 R148, [R193+0x2800] ;  /* 0x00280000c194783b */ /* 0x000eee0000000200 */
[C---:B-----5:R-:W-:Y:S08]  /*120b0*/  HMMA.16816.F32.BF16 R60, R176.reuse, R144, R60 ;  /* 0x00000090b03c723c */ /* 0x060ff0000004183c */
[----:B------:R-:W-:Y:S01]  /*120c0*/  HMMA.16816.F32.BF16 R52, R176, R146, R52 ;  /* 0x00000092b034723c */ /* 0x000fe20000041834 */
[----:B------:R-:W5:Y:S07]  /*120d0*/  LDSM.16.M88.4 R144, [R193+0x5800] ;  /* 0x00580000c190783b */ /* 0x000f6e0000000200 */
        /* <DEDUP_REMOVED lines=21> */
[C---:B-----5:R-:W-:Y:S08]  /*12230*/  HMMA.16816.F32.BF16 R120, R160.reuse, R144, R120 ;  /* 0x00000090a078723c */ /* 0x060ff00000041878 */
[C---:B------:R-:W-:Y:S01]  /*12240*/  HMMA.16816.F32.BF16 R116, R160.reuse, R146, R116 ;  /* 0x00000092a074723c */ /* 0x040fe20000041874 */
[----:B------:R-:W5:Y:S07]  /*12250*/  LDSM.16.M88.4 R144, [R193+0x8000] ;  /* 0x00800000c190783b */ /* 0x000f6e0000000200 */
        /* <DEDUP_REMOVED lines=41> */
[----:B------:R-:W-:Y:S01]  /*124f0*/  HMMA.16816.F32.BF16 R44, R160, R166, R44 ;  /* 0x000000a6a02c723c */ /* 0x000fe2000004182c */
[----:B------:R-:W4:Y:S04]  /*12500*/  LDSM.16.M88.4 R164, [R0+0x6800] ;  /* 0x0068000000a4783b */ /* 0x000f280000000200 */
[----:B------:R-:W4:Y:S03]  /*12510*/  LDSM.16.M88.4 R160, [R0+0x7000] ;  /* 0x0070000000a0783b */ /* 0x000f260000000200 */
        /* <DEDUP_REMOVED lines=11> */
[----:B------:R5:W3:Y:S01]  /*125d0*/  LDSM.16.M88.4 R144, [R0+0x9000] ;  /* 0x009000000090783b */ /* 0x000ae20000000200 */
[----:B------:R-:W-:-:S06]  /*125e0*/  DEPBAR.LE SB0, 0x0 ;  /* 0x000080000000791a */ /* 0x000fcc0000000000 */
[----:B-1----:R-:W-:Y:S01]  /*125f0*/  HMMA.16816.F32.BF16 R48, R184, R140, R48 ;  /* 0x0000008cb830723c */ /* 0x002fe20000041830 */
[----:B------:R-:W-:Y:S02]  /*12600*/  LOP3.LUT R141, R227, 0x1f0, RZ, 0xc0, !PT ;  /* 0x000001f0e38d7812 */ /* 0x000fe400078ec0ff */
[----:B------:R-:W-:-:S04]  /*12610*/  SHF.R.U32.HI R140, RZ, 0x2, R56 ;  /* 0x00000002ff8c7819 */ /* 0x000fc80000011638 */
[----:B------:R-:W-:Y:S01]  /*12620*/  LOP3.LUT R140, R140, 0x7, RZ, 0xc0, !PT ;  /* 0x000000078c8c7812 */ /* 0x000fe200078ec0ff */
[C---:B------:R-:W-:Y:S01]  /*12630*/  HMMA.16816.F32.BF16 R136, R184.reuse, R180, R136 ;  /* 0x000000b4b888723c */ /* 0x040fe20000041888 */
[----:B-----5:R-:W1:Y:S07]  /*12640*/  S2R R0, SR_CTAID.X ;  /* 0x0000000000007919 */ /* 0x020e6e0000002500 */
[C---:B------:R-:W-:Y:S08]  /*12650*/  HMMA.16816.F32.BF16 R132, R184.reuse, R182, R132 ;  /* 0x000000b6b884723c */ /* 0x040ff00000041884 */
[C---:B------:R-:W-:Y:S08]  /*12660*/  HMMA.16816.F32.BF16 R128, R184.reuse, R176, R128 ;  /* 0x000000b0b880723c */ /* 0x040ff00000041880 */
[C---:B------:R-:W-:Y:S08]  /*12670*/  HMMA.16816.F32.BF16 R124, R184.reuse, R178, R124 ;  /* 0x000000b2b87c723c */ /* 0x040ff0000004187c */
[----:B--2---:R-:W-:Y:S01]  /*12680*/  HMMA.16816.F32.BF16 R120, R184, R172, R120 ;  /* 0x000000acb878723c */ /* 0x004fe20000041878 */
[----:B-1----:R-:W-:-:S07]  /*12690*/  IMAD R0, R0, 0x40, R141 ;  /* 0x0000004000007824 */ /* 0x002fce00078e028d */
[----:B------:R-:W-:Y:S01]  /*126a0*/  HMMA.16816.F32.BF16 R116, R184, R174, R116 ;  /* 0x000000aeb874723c */ /* 0x000fe20000041874 */
[----:B------:R-:W-:-:S04]  /*126b0*/  IADD3 R0, PT, PT, -R231, R140, R0 ;  /* 0x0000008ce7007210 */ /* 0x000fc80007ffe100 */
[----:B------:R-:W-:-:S03]  /*126c0*/  IADD3 R0, PT, PT, R0, UR7, R65 ;  /* 0x0000000700007c10 */ /* 0x000fc6000fffe041 */
[----:B------:R-:W-:Y:S01]  /*126d0*/  HMMA.16816.F32.BF16 R112, R184, R168, R112 ;  /* 0x000000a8b870723c */ /* 0x000fe20000041870 */
[C-C-:B------:R-:W-:Y:S02]  /*126e0*/  VIADDMNMX R216, R0.reuse, 0x1, R65.reuse, PT ;  /* 0x0000000100d87846 */ /* 0x140fe40003800141 */
[----:B------:R-:W-:-:S05]  /*126f0*/  VIADDMNMX R217, R0, 0x9, R65, PT ;  /* 0x0000000900d97846 */ /* 0x000fca0003800141 */
[C---:B------:R-:W-:Y:S08]  /*12700*/  HMMA.16816.F32.BF16 R108, R184.reuse, R170, R108 ;  /* 0x000000aab86c723c */ /* 0x040ff0000004186c */
[C---:B----4-:R-:W-:Y:S08]  /*12710*/  HMMA.16816.F32.BF16 R104, R184.reuse, R164, R104 ;  /* 0x000000a4b868723c */ /* 0x050ff00000041868 */
        /* <DEDUP_REMOVED lines=25> */
.L_x_2401:
        /* <DEDUP_REMOVED lines=60> */
.L_x_2402:
        /* <DEDUP_REMOVED lines=42> */
[-C--:B-----5:R-:W-:Y:S01]  /*12f10*/  IADD3 R148, P2, PT, R142, R65.reuse, RZ ;  /* 0x000000418e947210 */ /* 0x0a0fe20007f5e0ff */
[--C-:B------:R-:W-:Y:S01]  /*12f20*/  IMAD.X R143, R145, 0x1, R2.reuse, P1 ;  /* 0x00000001918f7824 */ /* 0x100fe200008e0602 */
[----:B------:R1:W-:Y:S02]  /*12f30*/  LDGSTS.E.BYPASS.LTC128B.128 [R239+0x8000], desc[UR4][R144.64] ;  /* 0x0800000090ef7fae */ /* 0x0003e4000b981a04 */
[----:B------:R-:W-:Y:S01]  /*12f40*/  IADD3 R150, P1, PT, R148, R65, RZ ;  /* 0x0000004194967210 */ /* 0x000fe20007f3e0ff */
[--C-:B------:R-:W-:Y:S01]  /*12f50*/  IMAD.X R149, R143, 0x1, R2.reuse, P2 ;  /* 0x000000018f957824 */ /* 0x100fe200010e0602 */
[----:B------:R1:W-:Y:S03]  /*12f60*/  LDGSTS.E.BYPASS.LTC128B.128 [R239+0x8800], desc[UR4][R142.64] ;  /* 0x088000008eef7fae */ /* 0x0003e6000b981a04 */
[----:B------:R-:W-:Y:S01]  /*12f70*/  IMAD.X R151, R149, 0x1, R2, P1 ;  /* 0x0000000195977824 */ /* 0x000fe200008e0602 */
[----:B------:R1:W-:Y:S04]  /*12f80*/  LDGSTS.E.BYPASS.LTC128B.128 [R239+0x9000], desc[UR4][R148.64] ;  /* 0x0900000094ef7fae */ /* 0x0003e8000b981a04 */
[----:B------:R1:W-:Y:S04]  /*12f90*/  LDGSTS.E.BYPASS.LTC128B.128 [R239+0x9800], desc[UR4][R150.64] ;  /* 0x0980000096ef7fae */ /* 0x0003e8000b981a04 */
[----:B------:R-:W0:Y:S02]  /*12fa0*/  LDGDEPBAR ;  /* 0x00000000000079af */ /* 0x000e240000000000 */
.L_x_2400:
[----:B------:R-:W-:Y:S01]  /*12fb0*/  IMAD.SHL.U32 R3, R56, 0x2, RZ ;  /* 0x0000000238037824 */ /* 0x000fe200078e00ff */
[----:B------:R-:W2:Y:S01]  /*12fc0*/  LDCU UR7, c[0x0][0x45c] ;  /* 0x00008b80ff0777ac */ /* 0x000ea20008000800 */
[----:B------:R-:W-:Y:S01]  /*12fd0*/  LOP3.LUT R225, R192, 0x200, R191, 0xf8, !PT ;  /* 0x00000200c0e17812 */ /* 0x000fe200078ef8bf */
[----:B------:R-:W-:Y:S02]  /*12fe0*/  IMAD.MOV.U32 R241, RZ, RZ, -0x1 ;  /* 0xfffffffffff17424 */ /* 0x000fe400078e00ff */
[----:B------:R-:W-:Y:S02]  /*12ff0*/  LOP3.LUT R3, R3, 0x6, RZ, 0xc0, !PT ;  /* 0x0000000603037812 */ /* 0x000fe400078ec0ff */
[----:B------:R-:W-:-:S03]  /*13000*/  LEA R225, R225, UR6, 0x1 ;  /* 0x00000006e1e17c11 */ /* 0x000fc6000f8e08ff */
        /* <DEDUP_REMOVED lines=11> */
[-C--:B------:R-:W-:Y:S01]  /*130c0*/  ISETP.GE.AND P2, PT, R3, R217.reuse, PT ;  /* 0x000000d90300720c */ /* 0x080fe20003f46270 */
[----:B------:R-:W-:Y:S01]  /*130d0*/  VIADD R3, R2, 0xffffff10 ;  /* 0xffffff1002037836 */ /* 0x000fe20000000000 */
[----:B------:R-:W-:Y:S02]  /*130e0*/  FSEL R204, R41, -INF , !P4 ;  /* 0xff80000029cc7808 */ /* 0x000fe40006000000 */
[----:B------:R-:W-:Y:S01]  /*130f0*/  FSEL R206, R36, -INF , !P5 ;  /* 0xff80000024ce7808 */ /* 0x000fe20006800000 */
[C---:B------:R-:W-:Y:S01]  /*13100*/  VIADD R36, R2.reuse, 0xffffff11 ;  /* 0xffffff1102247836 */ /* 0x040fe20000000000 */
[----:B------:R-:W-:Y:S02]  /*13110*/  FSEL R205, R43, -INF , !P3 ;  /* 0xff8000002bcd7808 */ /* 0x000fe40005800000 */
[CC--:B------:R-:W-:Y:S02]  /*13120*/  ISETP.GE.AND P5, PT, R3.reuse, R216.reuse, PT ;  /* 0x000000d80300720c */ /* 0x0c0fe40003fa6270 */
[----:B------:R-:W-:Y:S01]  /*13130*/  ISETP.GE.AND P4, PT, R3, R217, PT ;  /* 0x000000d90300720c */ /* 0x000fe20003f86270 */
[----:B------:R-:W-:Y:S01]  /*13140*/  VIADD R3, R2, 0xffffff18 ;  /* 0xffffff1802037836 */ /* 0x000fe20000000000 */
[----:B------:R-:W-:-:S02]  /*13150*/  ISETP.GE.AND P3, PT, R40, R216, PT ;  /* 0x000000d82800720c */ /* 0x000fc40003f66270 */
[----:B------:R-:W-:Y:S02]  /*13160*/  FSEL R203, R38, -INF , !P2 ;  /* 0xff80000026cb7808 */ /* 0x000fe40005000000 */
[----:B------:R-:W-:Y:S02]  /*13170*/  FSEL R38, R37, -INF , !P3 ;  /* 0xff80000025267808 */ /* 0x000fe40005800000 */
[----:B------:R-:W-:Y:S01]  /*13180*/  FSEL R208, R32, -INF , !P5 ;  /* 0xff80000020d07808 */ /* 0x000fe20006800000 */
[C---:B------:R-:W-:Y:S01]  /*13190*/  VIADD R32, R2.reuse, 0xffffff19 ;  /* 0xffffff1902207836 */ /* 0x040fe20000000000 */
[C---:B------:R-:W-:Y:S02]  /*131a0*/  ISETP.GE.AND P5, PT, R3.reuse, R216, PT ;  /* 0x000000d80300720c */ /* 0x040fe40003fa6270 */
[----:B------:R-:W-:Y:S01]  /*131b0*/  ISETP.GE.AND P3, PT, R3, R217, PT ;  /* 0x000000d90300720c */ /* 0x000fe20003f66270 */
[----:B------:R-:W-:Y:S01]  /*131c0*/  VIADD R3, R2, 0xffffff20 ;  /* 0xffffff2002037836 */ /* 0x000fe20000000000 */
        /* <DEDUP_REMOVED lines=8> */
[CC--:B------:R-:W-:Y:S02]  /*13250*/  ISETP.GE.AND P2, PT, R36.reuse, R216.reuse, PT ;  /* 0x000000d82400720c */ /* 0x0c0fe40003f46270 */
[-C--:B------:R-:W-:Y:S02]  /*13260*/  ISETP.GE.AND P1, PT, R36, R217.reuse, PT ;  /* 0x000000d92400720c */ /* 0x080fe40003f26270 */
[----:B-1----:R-:W-:Y:S01]  /*13270*/  FSEL R146, R24, -INF , !P4 ;  /* 0xff80000018927808 */ /* 0x002fe20006000000 */
        /* <DEDUP_REMOVED lines=8> */
[----:B------:R-:W-:Y:S01]  /*13300*/  VIADD R28, R2, 0xffffff21 ;  /* 0xffffff21021c7836 */ /* 0x000fe20000000000 */
[C---:B------:R-:W-:Y:S02]  /*13310*/  ISETP.GE.AND P2, PT, R32.reuse, R216, PT ;  /* 0x000000d82000720c */ /* 0x040fe40003f46270 */
[----:B------:R-:W-:Y:S02]  /*13320*/  ISETP.GE.AND P1, PT, R32, R217, PT ;  /* 0x000000d92000720c */ /* 0x000fe40003f26270 */
[----:B------:R-:W-:Y:S01]  /*13330*/  FSEL R40, R20, -INF , !P4 ;  /* 0xff80000014287808 */ /* 0x000fe20006000000 */
[----:B------:R-:W-:Y:S01]  /*13340*/  VIADD R20, R2, 0xffffff31 ;  /* 0xffffff3102147836 */ /* 0x000fe20000000000 */
[----:B------:R-:W-:-:S02]  /*13350*/  FSEL R143, R22, -INF , !P3 ;  /* 0xff800000168f7808 */ /* 0x000fc40005800000 */
[----:B------:R-:W-:Y:S02]  /*13360*/  FSEL R32, R29, -INF , !P2 ;  /* 0xff8000001d207808 */ /* 0x000fe40005000000 */
[----:B------:R-:W-:Y:S02]  /*13370*/  FSEL R41, R31, -INF , !P1 ;  /* 0xff8000001f297808 */ /* 0x000fe40004800000 */
[CC--:B------:R-:W-:Y:S02]  /*13380*/  ISETP.GE.AND P4, PT, R3.reuse, R216.reuse, PT ;  /* 0x000000d80300720c */ /* 0x0c0fe40003f86270 */
[-C--:B------:R-:W-:Y:S01]  /*13390*/  ISETP.GE.AND P3, PT, R3, R217.reuse, PT ;  /* 0x000000d90300720c */ /* 0x080fe20003f66270 */
[----:B------:R-:W-:Y:S01]  /*133a0*/  VIADD R3, R2, 0xffffff38 ;  /* 0xffffff3802037836 */ /* 0x000fe20000000000 */
[C---:B------:R-:W-:Y:S02]  /*133b0*/  ISETP.GE.AND P2, PT, R28.reuse, R216, PT ;  /* 0x000000d81c00720c */ /* 0x040fe40003f46270 */
[----:B------:R-:W-:-:S02]  /*133c0*/  ISETP.GE.AND P1, PT, R28, R217, PT ;  /* 0x000000d91c00720c */ /* 0x000fc40003f26270 */
[----:B------:R-:W-:Y:S02]  /*133d0*/  FSEL R42, R25, -INF , !P2 ;  /* 0xff800000192a7808 */ /* 0x000fe40005000000 */
[----:B------:R-:W-:Y:S02]  /*133e0*/  FSEL R141, R27, -INF , !P1 ;  /* 0xff8000001b8d7808 */ /* 0x000fe40004800000 */
[----:B------:R-:W-:Y:S01]  /*133f0*/  FSEL R148, R16, -INF , !P4 ;  /* 0xff80000010947808 */ /* 0x000fe20006000000 */
[----:B------:R-:W-:Y:S01]  /*13400*/  VIADD R16, R2, 0xffffff39 ;  /* 0xffffff3902107836 */ /* 0x000fe20000000000 */
[----:B------:R-:W-:Y:S02]  /*13410*/  FSEL R149, R18, -INF , !P3 ;  /* 0xff80000012957808 */ /* 0x000fe40005800000 */
[C---:B------:R-:W-:Y:S02]  /*13420*/  ISETP.GE.AND P2, PT, R24.reuse, R216, PT ;  /* 0x000000d81800720c */ /* 0x040fe40003f46270 */
[----:B------:R-:W-:-:S02]  /*13430*/  ISETP.GE.AND P1, PT, R24, R217, PT ;  /* 0x000000d91800720c */ /* 0x000fc40003f26270 */
        /* <DEDUP_REMOVED lines=16> */
[-C--:B------:R-:W-:Y:S02]  /*13540*/  ISETP.GE.AND P1, PT, R16, R217.reuse, PT ;  /* 0x000000d91000720c */ /* 0x080fe40003f26270 */
[----:B------:R-:W-:Y:S01]  /*13550*/  FSEL R156, R8, -INF , !P4 ;  /* 0xff800000089c7808 */ /* 0x000fe20006000000 */
[----:B------:R-:W-:Y:S01]  /*13560*/  VIADD R8, R2, 0xffffff49 ;  /* 0xffffff4902087836 */ /* 0x000fe20000000000 */
[----:B------:R-:W-:Y:S01]  /*13570*/  FSEL R159, R10, -INF , !P3 ;  /* 0xff8000000a9f7808 */ /* 0x000fe20005800000 */
[C---:B------:R-:W-:Y:S01]  /*13580*/  VIADD R10, R2.reuse, 0xffffffe0 ;  /* 0xffffffe0020a7836 */ /* 0x040fe20000000000 */
        /* <DEDUP_REMOVED lines=25> */
[C---:B------:R-:W-:Y:S01]  /*13720*/  VIADD R7, R2.reuse, 0xffffffe9 ;  /* 0xffffffe902077836 */ /* 0x040fe20000000000 */
        /* <DEDUP_REMOVED lines=37> */
[----:B------:R-:W-:Y:S02]  /*13980*/  FSEL R200, R120, -INF , !P4 ;  /* 0xff80000078c87808 */ /* 0x000fe40006000000 */
[----:B------:R-:W-:Y:S01]  /*13990*/  FSEL R187, R122, -INF , !P3 ;  /* 0xff8000007abb7808 */ /* 0x000fe20005800000 */
[----:B------:R-:W-:Y:S01]  /*139a0*/  IMAD.IADD R122, R190, 0x1, R225 ;  /* 0x00000001be7a7824 */ /* 0x000fe200078e02e1 */
[----:B------:R-:W-:Y:S01]  /*139b0*/  FSEL R184, R125, -INF , !P2 ;  /* 0xff8000007db87808 */ /* 0x000fe20005000000 */
[----:B------:R-:W-:Y:S01]  /*139c0*/  VIADD R125, R225, 0xa040 ;  /* 0x0000a040e17d7836 */ /* 0x000fe20000000000 */
[----:B------:R-:W-:-:S02]  /*139d0*/  FSEL R195, R127, -INF , !P1 ;  /* 0xff8000007fc37808 */ /* 0x000fc40004800000 */
[CC--:B------:R-:W-:Y:S01]  /*139e0*/  ISETP.GE.AND P4, PT, R3.reuse, R216.reuse, PT ;  /* 0x000000d80300720c */ /* 0x0c0fe20003f86270 */
[----:B------:R-:W-:Y:S01]  /*139f0*/  LDSM.16.MT88.4 R28, [R122+0xa000] ;  /* 0x00a000007a1c783b */ /* 0x000fe20000004200 */
[-C--:B------:R-:W-:Y:S01]  /*13a00*/  ISETP.GE.AND P3, PT, R3, R217.reuse, PT ;  /* 0x000000d90300720c */ /* 0x080fe20003f66270 */
[----:B------:R-:W-:Y:S01]  /*13a10*/  VIADD R3, R2, 0xffffff80 ;  /* 0xffffff8002037836 */ /* 0x000fe20000000000 */
[C---:B------:R-:W-:Y:S02]  /*13a20*/  ISETP.GE.AND P2, PT, R4.reuse, R216, PT ;  /* 0x000000d80400720c */ /* 0x040fe40003f46270 */
[----:B------:R-:W-:Y:S01]  /*13a30*/  ISETP.GE.AND P1, PT, R4, R217, PT ;  /* 0x000000d90400720c */ /* 0x000fe20003f26270 */
[----:B------:R-:W-:Y:S01]  /*13a40*/  VIADD R4, R2, 0xffffff79 ;  /* 0xffffff7902047836 */ /* 0x000fe20000000000 */
[----:B------:R-:W-:Y:S02]  /*13a50*/  FMNMX3.FTZ R11, R11, R38, R208, !PT ;  /* 0x000000260b0b7276 */ /* 0x000fe400078100d0 */
[----:B------:R-:W-:-:S02]  /*13a60*/  FSEL R196, R116, -INF , !P4 ;  /* 0xff80000074c47808 */ /* 0x000fc40006000000 */
[----:B------:R-:W-:Y:S02]  /*13a70*/  FSEL R185, R118, -INF , !P3 ;  /* 0xff80000076b97808 */ /* 0x000fe40005800000 */
        /* <DEDUP_REMOVED lines=11> */
[----:B------:R-:W-:Y:S02]  /*13b30*/  FSEL R173, R114, -INF , !P3 ;  /* 0xff80000072ad7808 */ /* 0x000fe40005800000 */
        /* <DEDUP_REMOVED lines=27> */
[----:B------:R-:W-:Y:S02]  /*13cf0*/  ISETP.GE.AND P1, PT, R3, R217, PT ;  /* 0x000000d90300720c */ /* 0x000fe40003f26270 */
        /* <DEDUP_REMOVED lines=126> */
[----:B------:R-:W-:Y:S02]  /*144e0*/  ISETP.GE.AND P1, PT, R9, R216, PT ;  /* 0x000000d80900720c */ /* 0x000fe40003f26270 */
[----:B------:R-:W-:Y:S02]  /*144f0*/  FSEL R60, R60, -INF , !P2 ;  /* 0xff8000003c3c7808 */ /* 0x000fe40005000000 */
[----:B------:R-:W-:-:S02]  /*14500*/  FMNMX3.FTZ R11, R11, R77, R72, !PT ;  /* 0x0000004d0b0b7276 */ /* 0x000fc40007810048 */
[----:B------:R-:W-:Y:S02]  /*14510*/  FMNMX3.FTZ R12, R12, R95, R90, !PT ;  /* 0x0000005f0c0c7276 */ /* 0x000fe4000781005a */
[----:B------:R-:W-:Y:S02]  /*14520*/  ISETP.GE.AND P2, PT, R8, R216, PT ;  /* 0x000000d80800720c */ /* 0x000fe40003f46270 */
[----:B------:R-:W-:Y:S02]  /*14530*/  FSEL R74, R74, -INF , !P4 ;  /* 0xff8000004a4a7808 */ /* 0x000fe40006000000 */
[----:B------:R-:W-:Y:S02]  /*14540*/  FSEL R61, R61, -INF , !P1 ;  /* 0xff8000003d3d7808 */ /* 0x000fe40004800000 */
[----:B------:R-:W-:Y:S02]  /*14550*/  FMNMX3.FTZ R11, R11, R73, R68, !PT ;  /* 0x000000490b0b7276 */ /* 0x000fe40007810044 */
[----:B------:R-:W-:-:S02]  /*14560*/  FMNMX3.FTZ R12, R12, R91, R86, !PT ;  /* 0x0000005b0c0c7276 */ /* 0x000fc40007810056 */
[----:B------:R-:W-:Y:S01]  /*14570*/  ISETP.GE.AND P4, PT, R4, R217, PT ;  /* 0x000000d90400720c */ /* 0x000fe20003f86270 */
[C---:B------:R-:W-:Y:S01]  /*14580*/  VIADD R4, R2.reuse, 0xfffffff8 ;  /* 0xfffffff802047836 */ /* 0x040fe20000000000 */
[-C--:B------:R-:W-:Y:S01]  /*14590*/  ISETP.GE.AND P1, PT, R7, R216.reuse, PT ;  /* 0x000000d80700720c */ /* 0x080fe20003f26270 */
[----:B------:R-:W-:Y:S01]  /*145a0*/  VIADD R2, R2, 0xfffffff9 ;  /* 0xfffffff902027836 */ /* 0x000fe20000000000 */
[----:B------:R-:W-:Y:S02]  /*145b0*/  FSEL R100, R52, -INF , !P2 ;  /* 0xff80000034647808 */ /* 0x000fe40005000000 */
[----:B------:R-:W-:Y:S02]  /*145c0*/  ISETP.GE.AND P2, PT, R6, R216, PT ;  /* 0x000000d80600720c */ /* 0x000fe40003f46270 */
[----:B------:R-:W-:Y:S02]  /*145d0*/  FMNMX3.FTZ R11, R11, R69, R60, !PT ;  /* 0x000000450b0b7276 */ /* 0x000fe4000781003c */
[----:B------:R-:W-:-:S02]  /*145e0*/  FMNMX3.FTZ R12, R12, R87, R82, !PT ;  /* 0x000000570c0c7276 */ /* 0x000fc40007810052 */
[----:B------:R-:W-:Y:S02]  /*145f0*/  FSEL R104, R53, -INF , !P1 ;  /* 0xff80000035687808 */ /* 0x000fe40004800000 */
[-C--:B------:R-:W-:Y:S02]  /*14600*/  ISETP.GE.AND P1, PT, R5, R216.reuse, PT ;  /* 0x000000d80500720c */ /* 0x080fe40003f26270 */
[----:B------:R-:W-:Y:S02]  /*14610*/  FSEL R105, R48, -INF , !P2 ;  /* 0xff80000030697808 */ /* 0x000fe40005000000 */
[----:B------:R-:W-:Y:S02]  /*14620*/  ISETP.GE.AND P2, PT, R4, R216, PT ;  /* 0x000000d80400720c */ /* 0x000fe40003f46270 */
[----:B------:R-:W-:Y:S02]  /*14630*/  FMNMX3.FTZ R11, R11, R61, R100, !PT ;  /* 0x0000003d0b0b7276 */ /* 0x000fe40007810064 */
[----:B------:R-:W-:-:S02]  /*14640*/  FMNMX3.FTZ R12, R12, R83, R78, !PT ;  /* 0x000000530c0c7276 */ /* 0x000fc4000781004e */
[----:B------:R-:W-:Y:S02]  /*14650*/  FSEL R106, R49, -INF , !P1 ;  /* 0xff800000316a7808 */ /* 0x000fe40004800000 */
[----:B------:R-:W-:Y:S02]  /*14660*/  ISETP.GE.AND P1, PT, R2, R216, PT ;  /* 0x000000d80200720c */ /* 0x000fe40003f26270 */
[----:B------:R-:W-:Y:S02]  /*14670*/  FSEL R107, R44, -INF , !P2 ;  /* 0xff8000002c6b7808 */ /* 0x000fe40005000000 */
[----:B------:R-:W-:Y:S02]  /*14680*/  FMNMX3.FTZ R11, R11, R104, R105, !PT ;  /* 0x000000680b0b7276 */ /* 0x000fe40007810069 */
[----:B------:R-:W-:Y:S02]  /*14690*/  ISETP.GE.AND P2, PT, R10, R217, PT ;  /* 0x000000d90a00720c */ /* 0x000fe40003f46270 */
[----:B------:R-:W-:-:S02]  /*146a0*/  FSEL R70, R70, -INF , !P5 ;  /* 0xff80000046467808 */ /* 0x000fc40006800000 */
[----:B------:R-:W-:Y:S02]  /*146b0*/  FMNMX3.FTZ R12, R12, R79, R74, !PT ;  /* 0x0000004f0c0c7276 */ /* 0x000fe4000781004a */
[----:B------:R-:W-:Y:S02]  /*146c0*/  FSEL R71, R71, -INF , !P4 ;  /* 0xff80000047477808 */ /* 0x000fe40006000000 */
[----:B------:R-:W-:Y:S02]  /*146d0*/  FSEL R108, R45, -INF , !P1 ;  /* 0xff8000002d6c7808 */ /* 0x000fe40004800000 */
[-C--:B------:R-:W-:Y:S02]  /*146e0*/  ISETP.GE.AND P4, PT, R6, R217.reuse, PT ;  /* 0x000000d90600720c */ /* 0x080fe40003f86270 */
[----:B------:R-:W-:Y:S02]  /*146f0*/  FMNMX3.FTZ R11, R11, R106, R107, !PT ;  /* 0x0000006a0b0b7276 */ /* 0x000fe4000781006b */
[----:B------:R-:W-:-:S02]  /*14700*/  ISETP.GE.AND P1, PT, R9, R217, PT ;  /* 0x000000d90900720c */ /* 0x000fc40003f26270 */
[----:B------:R-:W-:Y:S02]  /*14710*/  ISETP.GE.AND P5, PT, R8, R217, PT ;  /* 0x000000d90800720c */ /* 0x000fe40003fa6270 */
[----:B------:R-:W-:Y:S02]  /*14720*/  FSEL R62, R62, -INF , !P2 ;  /* 0xff8000003e3e7808 */ /* 0x000fe40005000000 */
[----:B------:R-:W-:Y:S02]  /*14730*/  FMNMX3.FTZ R6, R12, R75, R70, !PT ;  /* 0x0000004b0c067276 */ /* 0x000fe40007810046 */
[----:B------:R-:W-:Y:S02]  /*14740*/  FMNMX.FTZ R9, R108, R11, !PT ;  /* 0x0000000b6c097209 */ /* 0x000fe40007810000 */
[----:B------:R-:W-:Y:S02]  /*14750*/  ISETP.GE.AND P6, PT, R7, R217, PT ;  /* 0x000000d90700720c */ /* 0x000fe40003fc6270 */
[----:B------:R-:W-:Y:S01]  /*14760*/  FSEL R63, R63, -INF , !P1 ;  /* 0xff8000003f3f7808 */ /* 0x000fe20004800000 */
[----:B------:R-:W1:Y:S01]  /*14770*/  SHFL.BFLY PT, R8, R9, 0x2, 0x1f ;  /* 0x0c401f0009087f89 */ /* 0x000e6200000e0000 */
[----:B------:R-:W-:-:S02]  /*14780*/  FSEL R110, R54, -INF , !P5 ;  /* 0xff800000366e7808 */ /* 0x000fc40006800000 */
[----:B------:R-:W-:Y:S02]  /*14790*/  FMNMX3.FTZ R6, R6, R71, R62, !PT ;  /* 0x0000004706067276 */ /* 0x000fe4000781003e */
[-C--:B------:R-:W-:Y:S02]  /*147a0*/  ISETP.GE.AND P3, PT, R5, R217.reuse, PT ;  /* 0x000000d90500720c */ /* 0x080fe40003f66270 */
[----:B------:R-:W-:Y:S02]  /*147b0*/  ISETP.GE.AND P2, PT, R4, R217, PT ;  /* 0x000000d90400720c */ /* 0x000fe40003f46270 */
[----:B------:R-:W-:Y:S02]  /*147c0*/  FSEL R111, R55, -INF , !P6 ;  /* 0xff800000376f7808 */ /* 0x000fe40007000000 */
[----:B------:R-:W-:Y:S01]  /*147d0*/  FSEL R112, R50, -INF , !P4 ;  /* 0xff80000032707808 */ /* 0x000fe20006000000 */
[----:B------:R-:W-:Y:S01]  /*147e0*/  LDSM.16.MT88.4 R52, [R225+0xa800] ;  /* 0x00a80000e134783b */ /* 0x000fe20000004200 */
[----:B------:R-:W-:-:S02]  /*147f0*/  FMNMX3.FTZ R6, R6, R63, R110, !PT ;  /* 0x0000003f06067276 */ /* 0x000fc4000781006e */
[----:B------:R-:W-:Y:S02]  /*14800*/  ISETP.GE.AND P1, PT, R2, R217, PT ;  /* 0x000000d90200720c */ /* 0x000fe40003f26270 */
[----:B------:R-:W-:Y:S02]  /*14810*/  FSEL R113, R51, -INF , !P3 ;  /* 0xff80000033717808 */ /* 0x000fe40005800000 */
[----:B------:R-:W-:Y:S02]  /*14820*/  FSEL R114, R46, -INF , !P2 ;  /* 0xff8000002e727808 */ /* 0x000fe40005000000 */
[----:B------:R-:W-:Y:S02]  /*14830*/  FMNMX3.FTZ R6, R6, R111, R112, !PT ;  /* 0x0000006f06067276 */ /* 0x000fe40007810070 */
[----:B------:R-:W-:Y:S02]  /*14840*/  FSEL R123, R47, -INF , !P1 ;  /* 0xff8000002f7b7808 */ /* 0x000fe40004800000 */
[----:B------:R-:W-:Y:S01]  /*14850*/  FMNMX3.FTZ R6, R6, R113, R114, !PT ;  /* 0x0000007106067276 */ /* 0x000fe20007810072 */
[----:B------:R-:W-:Y:S01]  /*14860*/  LDSM.16.MT88.4 R44, [R122+0xa800] ;  /* 0x00a800007a2c783b */ /* 0x000fe20000004200 */
[----:B-1----:R-:W-:Y:S01]  /*14870*/  FMNMX.FTZ R9, R9, R8, !PT ;  /* 0x0000000809097209 */ /* 0x002fe20007810000 */
[----:B------:R-:W-:Y:S01]  /*14880*/  VIADD R8, R225, 0xa000 ;  /* 0x0000a000e1087836 */ /* 0x000fe20000000000 */
[----:B------:R-:W-:-:S02]  /*14890*/  FMNMX.FTZ R6, R123, R6, !PT ;  /* 0x000000067b067209 */ /* 0x000fc40007810000 */
[----:B------:R-:W-:Y:S01]  /*148a0*/  ISETP.NE.AND P5, PT, R209, RZ, PT ;  /* 0x000000ffd100720c */ /* 0x000fe20003fa5270 */
[----:B------:R-:W1:Y:S01]  /*148b0*/  SHFL.BFLY PT, R2, R9, 0x1, 0x1f ;  /* 0x0c201f0009027f89 */ /* 0x000e6200000e0000 */
[----:B------:R-:W-:-:S03]  /*148c0*/  @P0 VIADD R125, R8, 0xffffffc0 ;  /* 0xffffffc0087d0836 */ /* 0x000fc60000000000 */
[----:B------:R-:W3:Y:S01]  /*148d0*/  SHFL.BFLY PT, R5, R6, 0x2, 0x1f ;  /* 0x0c401f0006057f89 */ /* 0x000ee200000e0000 */
[----:B------:R-:W-:-:S03]  /*148e0*/  IMAD.IADD R109, R190, 0x1, R125 ;  /* 0x00000001be6d7824 */ /* 0x000fc600078e027d */
[----:B------:R-:W-:Y:S04]  /*148f0*/  LDSM.16.MT88.4 R20, [R125] ;  /* 0x000000007d14783b */ /* 0x000fe80000004200 */
[----:B------:R-:W-:Y:S01]  /*14900*/  LDSM.16.MT88.4 R48, [R125+0x800] ;  /* 0x000800007d30783b */ /* 0x000fe20000004200 */
[----:B-1----:R-:W-:Y:S02]  /*14910*/  FMNMX.FTZ R2, R9, R2, !PT ;  /* 0x0000000209027209 */ /* 0x002fe40007810000 */
[----:B---3--:R-:W-:-:S03]  /*14920*/  FMNMX.FTZ R5, R6, R5, !PT ;  /* 0x0000000506057209 */ /* 0x008fc60007810000 */
[C---:B--2---:R-:W-:Y:S01]  /*14930*/  FMUL.FTZ R121, R2.reuse, UR7 ;  /* 0x0000000702797c20 */ /* 0x044fe20008410000 */
[----:B------:R-:W-:Y:S01]  /*14940*/  FSETP.NEU.FTZ.AND P1, PT, R2, -INF , PT ;  /* 0xff8000000200780b */ /* 0x000fe20003f3d000 */
[----:B------:R-:W1:Y:S03]  /*14950*/  SHFL.BFLY PT, R4, R5, 0x1, 0x1f ;  /* 0x0c201f0005047f89 */ /* 0x000e6600000e0000 */
        /* <DEDUP_REMOVED lines=39> */
[----:B------:R-:W3:Y:S01]  /*14bd0*/  LDSM.16.MT88.4 R36, [R109] ;  /* 0x000000006d24783b */ /* 0x000ee20000004200 */
        /* <DEDUP_REMOVED lines=104> */
[--C-:B------:R-:W-:Y:S01]  /*15260*/  FFMA.FTZ R72, R72, UR7, -R121.reuse ;  /* 0x0000000748487c23 */ /* 0x100fe20008010879 */
[----:B------:R-:W1:Y:S01]  /*15270*/  MUFU.EX2 R134, R134 ;  /* 0x0000008600867308 */ /* 0x000e620000000800 */
[----:B------:R-:W-:Y:S01]  /*15280*/  HMMA.16816.F32.BF16 R12, R12, R38, RZ ;  /* 0x000000260c0c723c */ /* 0x000fe200000418ff */
[----:B------:R-:W-:Y:S01]  /*15290*/  F2FP.BF16.F32.PACK_AB R38, R136, R137 ;  /* 0x000000898826723e */ /* 0x000fe200000010ff */
[----:B------:R-:W-:Y:S01]  /*152a0*/  FADD.FTZ R127, R127, R126 ;  /* 0x0000007e7f7f7221 */ /* 0x000fe20000010000 */
[----:B--2---:R-:W-:Y:S01]  /*152b0*/  F2FP.BF16.F32.PACK_AB R39, R130, R131 ;  /* 0x000000838227723e */ /* 0x004fe200000010ff */
[--C-:B------:R-:W-:Y:S01]  /*152c0*/  FFMA.FTZ R73, R73, UR7, -R121.reuse ;  /* 0x0000000749497c23 */ /* 0x100fe20008010879 */
[----:B------:R-:W-:Y:S01]  /*152d0*/  FFMA.FTZ R68, R68, UR7, -R121 ;  /* 0x0000000744447c23 */ /* 0x000fe20008010879 */
[----:B------:R-:W-:Y:S01]  /*152e0*/  FADD.FTZ R124, R124, R127 ;  /* 0x0000007f7c7c7221 */ /* 0x000fe20000010000 */
[----:B------:R-:W-:Y:S01]  /*152f0*/  MUFU.EX2 R138, R138 ;  /* 0x0000008a008a7308 */ /* 0x000fe20000000800 */
[--C-:B------:R-:W-:Y:S01]  /*15300*/  FFMA.FTZ R69, R69, UR7, -R121.reuse ;  /* 0x0000000745457c23 */ /* 0x100fe20008010879 */
[--C-:B------:R-:W-:Y:S01]  /*15310*/  FFMA.FTZ R60, R60, UR7, -R121.reuse ;  /* 0x000000073c3c7c23 */ /* 0x100fe20008010879 */
[C---:B------:R-:W-:Y:S01]  /*15320*/  HMMA.16816.F32.BF16 R32, R36.reuse, R44, R32 ;  /* 0x0000002c2420723c */ /* 0x040fe20000041820 */
[----:B------:R-:W-:Y:S01]  /*15330*/  FADD.FTZ R133, R133, R124 ;  /* 0x0000007c85857221 */ /* 0x000fe20000010000 */
[----:B------:R-:W-:Y:S01]  /*15340*/  FFMA.FTZ R61, R61, UR7, -R121 ;  /* 0x000000073d3d7c23 */ /* 0x000fe20008010879 */
[--C-:B------:R-:W-:Y:S01]  /*15350*/  FFMA.FTZ R62, R62, UR7, -R116.reuse ;  /* 0x000000073e3e7c23 */ /* 0x100fe20008010874 */
[----:B------:R-:W-:Y:S01]  /*15360*/  FFMA.FTZ R63, R63, UR7, -R116 ;  /* 0x000000073f3f7c23 */ /* 0x000fe20008010874 */
[----:B------:R-:W2:Y:S01]  /*15370*/  MUFU.EX2 R139, R139 ;  /* 0x0000008b008b7308 */ /* 0x000ea20000000800 */
[----:B------:R-:W-:Y:S01]  /*15380*/  FADD.FTZ R132, R132, R133 ;  /* 0x0000008584847221 */ /* 0x000fe20000010000 */
[--C-:B------:R-:W-:Y:S01]  /*15390*/  FFMA.FTZ R103, R106, UR7, -R121.reuse ;  /* 0x000000076a677c23 */ /* 0x100fe20008010879 */
[----:B------:R-:W-:Y:S01]  /*153a0*/  HMMA.16816.F32.BF16 R28, R36, R46, R28 ;  /* 0x0000002e241c723c */ /* 0x000fe2000004181c */
[----:B------:R-:W3:Y:S01]  /*153b0*/  LDSM.16.MT88.4 R44, [R122+0xb000] ;  /* 0x00b000007a2c783b */ /* 0x000ee20000004200 */
[----:B------:R-:W-:Y:S01]  /*153c0*/  FADD.FTZ R131, R131, R132 ;  /* 0x0000008483837221 */ /* 0x000fe20000010000 */
[----:B------:R-:W-:Y:S01]  /*153d0*/  FFMA.FTZ R243, R108, UR7, -R121 ;  /* 0x000000076cf37c23 */ /* 0x000fe20008010879 */
[----:B------:R-:W-:Y:S01]  /*153e0*/  FFMA.FTZ R244, R123, UR7, -R116 ;  /* 0x000000077bf47c23 */ /* 0x000fe20008010874 */
[----:B------:R-:W-:Y:S01]  /*153f0*/  MUFU.EX2 R140, R140 ;  /* 0x0000008c008c7308 */ /* 0x000fe20000000800 */
[----:B------:R-:W-:-:S02]  /*15400*/  FADD.FTZ R131, R130, R131 ;  /* 0x0000008382837221 */ /* 0x000fc40000010000 */
[C---:B------:R-:W-:Y:S05]  /*15410*/  HMMA.16816.F32.BF16 R8, R36.reuse, R52, R8 ;  /* 0x000000342408723c */ /* 0x040fea0000041808 */
        /* <DEDUP_REMOVED lines=13> */
[----:B-1----:R-:W-:-:S02]  /*154f0*/  F2FP.BF16.F32.PACK_AB R36, R134, R135 ;  /* 0x000000878624723e */ /* 0x002fc400000010ff */
[----:B--2---:R-:W-:Y:S01]  /*15500*/  F2FP.BF16.F32.PACK_AB R38, R139, R138 ;  /* 0x0000008a8b26723e */ /* 0x004fe200000010ff */
[----:B------:R-:W-:Y:S01]  /*15510*/  MUFU.EX2 R147, R147 ;  /* 0x0000009300937308 */ /* 0x000fe20000000800 */
[----:B-----5:R-:W-:Y:S01]  /*15520*/  F2FP.BF16.F32.PACK_AB R37, R141, R140 ;  /* 0x0000008c8d25723e */ /* 0x020fe200000010ff */
[----:B------:R-:W-:Y:S01]  /*15530*/  FADD.FTZ R140, R140, R131 ;  /* 0x000000838c8c7221 */ /* 0x000fe20000010000 */
[----:B------:R-:W-:-:S03]  /*15540*/  F2FP.BF16.F32.PACK_AB R39, R146, R143 ;  /* 0x0000008f9227723e */ /* 0x000fc600000010ff */
[----:B------:R-:W-:Y:S02]  /*15550*/  FADD.FTZ R140, R141, R140 ;  /* 0x0000008c8d8c7221 */ /* 0x000fe40000010000 */
[----:B------:R-:W1:Y:S02]  /*15560*/  MUFU.EX2 R150, R150 ;  /* 0x0000009600967308 */ /* 0x000e640000000800 */
[----:B---3--:R-:W-:Y:S01]  /*15570*/  HMMA.16816.F32.BF16 R32, R36, R44, R32 ;  /* 0x0000002c2420723c */ /* 0x008fe20000041820 */
[----:B------:R-:W-:-:S04]  /*15580*/  FADD.FTZ R143, R143, R140 ;  /* 0x0000008c8f8f7221 */ /* 0x000fc80000010000 */
[----:B------:R-:W-:Y:S01]  /*15590*/  FADD.FTZ R146, R146, R143 ;  /* 0x0000008f92927221 */ /* 0x000fe20000010000 */
[----:B------:R-:W-:Y:S02]  /*155a0*/  MUFU.EX2 R149, R149 ;  /* 0x0000009500957308 */ /* 0x000fe40000000800 */
[C---:B------:R-:W-:Y:S01]  /*155b0*/  HMMA.16816.F32.BF16 R28, R36.reuse, R46, R28 ;  /* 0x0000002e241c723c */ /* 0x040fe2000004181c */
[----:B------:R-:W2:Y:S05]  /*155c0*/  LDSM.16.MT88.4 R44, [R122+0xb800] ;  /* 0x00b800007a2c783b */ /* 0x000eaa0000004200 */
[----:B------:R-:W3:Y:S02]  /*155d0*/  MUFU.EX2 R152, R152 ;  /* 0x0000009800987308 */ /* 0x000ee40000000800 */
[C---:B------:R-:W-:Y:S06]  /*155e0*/  HMMA.16816.F32.BF16 R8, R36.reuse, R52, R8 ;  /* 0x000000342408723c */ /* 0x040fec0000041808 */
[----:B------:R-:W-:Y:S02]  /*155f0*/  MUFU.EX2 R151, R151 ;  /* 0x0000009700977308 */ /* 0x000fe40000000800 */
[C---:B------:R-:W-:Y:S01]  /*15600*/  HMMA.16816.F32.BF16 R4, R36.reuse, R54, R4 ;  /* 0x000000362404723c */ /* 0x040fe20000041804 */
[----:B------:R-:W5:Y:S05]  /*15610*/  LDSM.16.MT88.4 R52, [R225+0xb800] ;  /* 0x00b80000e134783b */ /* 0x000f6a0000004200 */
[----:B------:R-:W2:Y:S02]  /*15620*/  MUFU.EX2 R154, R154 ;  /* 0x0000009a009a7308 */ /* 0x000ea40000000800 */
        /* <DEDUP_REMOVED lines=10> */
[----:B-1----:R-:W-:Y:S02]  /*156d0*/  F2FP.BF16.F32.PACK_AB R38, R150, R147 ;  /* 0x000000939626723e */ /* 0x002fe400000010ff */
[----:B---3--:R-:W-:Y:S01]  /*156e0*/  F2FP.BF16.F32.PACK_AB R37, R152, R149 ;  /* 0x000000959825723e */ /* 0x008fe200000010ff */
[----:B------:R-:W1:Y:S01]  /*156f0*/  MUFU.EX2 R160, R160 ;  /* 0x000000a000a07308 */ /* 0x000e620000000800 */
[----:B--2---:R-:W-:Y:S01]  /*15700*/  F2FP.BF16.F32.PACK_AB R39, R154, R151 ;  /* 0x000000979a27723e */ /* 0x004fe200000010ff */
[----:B------:R-:W-:-:S04]  /*15710*/  FADD.FTZ R149, R149, R146 ;  /* 0x0000009295957221 */ /* 0x000fc80000010000 */
[----:B------:R-:W-:Y:S02]  /*15720*/  FADD.FTZ R152, R152, R149 ;  /* 0x0000009598987221 */ /* 0x000fe40000010000 */
[----:B------:R-:W-:Y:S01]  /*15730*/  HMMA.16816.F32.BF16 R32, R36, R44, R32 ;  /* 0x0000002c2420723c */ /* 0x000fe20000041820 */
[----:B------:R-:W-:Y:S01]  /*15740*/  MUFU.EX2 R159, R159 ;  /* 0x0000009f009f7308 */ /* 0x000fe20000000800 */
[----:B------:R-:W-:-:S04]  /*15750*/  FADD.FTZ R151, R151, R152 ;  /* 0x0000009897977221 */ /* 0x000fc80000010000 */
        /* <DEDUP_REMOVED lines=207> */
[C---:B----4-:R-:W-:Y:S02]  /*16450*/  HMMA.16816.F32.BF16 R32, R40.reuse, R52, R32 ;  /* 0x000000342820723c */ /* 0x050fe40000041820 */
[----:B------:R-:W-:Y:S06]  /*16460*/  MUFU.EX2 R60, R60 ;  /* 0x0000003c003c7308 */ /* 0x000fec0000000800 */
[C---:B------:R-:W-:Y:S01]  /*16470*/  HMMA.16816.F32.BF16 R28, R40.reuse, R54, R28 ;  /* 0x00000036281c723c */ /* 0x040fe2000004181c */
[----:B------:R-:W4:Y:S01]  /*16480*/  LDSM.16.MT88.4 R52, [R122+0x10000] ;  /* 0x010000007a34783b */ /* 0x000f220000004200 */
[----:B------:R-:W-:Y:S06]  /*16490*/  MUFU.EX2 R61, R61 ;  /* 0x0000003d003d7308 */ /* 0x000fec0000000800 */
[----:B---3--:R-:W-:Y:S01]  /*164a0*/  HMMA.16816.F32.BF16 R16, R40, R48, R16 ;  /* 0x000000302810723c */ /* 0x008fe20000041810 */
[----:B------:R-:W-:Y:S01]  /*164b0*/  FADD.FTZ R48, R118, R119 ;  /* 0x0000007776307221 */ /* 0x000fe20000010000 */
[----:B------:R-:W-:Y:S03]  /*164c0*/  MUFU.EX2 R62, R62 ;  /* 0x0000003e003e7308 */ /* 0x000fe60000000800 */
[----:B------:R-:W-:-:S03]  /*164d0*/  FADD.FTZ R48, R117, R48 ;  /* 0x0000003075307221 */ /* 0x000fc60000010000 */
[----:B------:R-:W-:Y:S01]  /*164e0*/  HMMA.16816.F32.BF16 R12, R40, R50, R12 ;  /* 0x00000032280c723c */ /* 0x000fe2000004180c */
[----:B------:R-:W-:Y:S01]  /*164f0*/  F2FP.BF16.F32.PACK_AB R40, R81, R80 ;  /* 0x000000505128723e */ /* 0x000fe200000010ff */
[----:B------:R-:W-:Y:S01]  /*16500*/  FADD.FTZ R115, R115, R48 ;  /* 0x0000003073737221 */ /* 0x000fe20000010000 */
[----:B------:R-:W-:Y:S01]  /*16510*/  F2FP.BF16.F32.PACK_AB R42, R77, R76 ;  /* 0x0000004c4d2a723e */ /* 0x000fe200000010ff */
[----:B------:R-:W-:Y:S01]  /*16520*/  LDSM.16.MT88.4 R48, [R225+0x10800] ;  /* 0x01080000e130783b */ /* 0x000fe20000004200 */
[----:B------:R-:W-:Y:S01]  /*16530*/  F2FP.BF16.F32.PACK_AB R41, R83, R82 ;  /* 0x000000525329723e */ /* 0x000fe200000010ff */
[----:B------:R-:W-:Y:S01]  /*16540*/  FADD.FTZ R128, R128, R115 ;  /* 0x0000007380807221 */ /* 0x000fe20000010000 */
[----:B------:R-:W-:Y:S01]  /*16550*/  F2FP.BF16.F32.PACK_AB R43, R79, R78 ;  /* 0x0000004e4f2b723e */ /* 0x000fe200000010ff */
[----:B------:R-:W-:Y:S02]  /*16560*/  MUFU.EX2 R63, R63 ;  /* 0x0000003f003f7308 */ /* 0x000fe40000000800 */
[----:B------:R-:W-:-:S04]  /*16570*/  FADD.FTZ R137, R137, R128 ;  /* 0x0000008089897221 */ /* 0x000fc80000010000 */
[----:B-1----:R-:W-:Y:S01]  /*16580*/  HMMA.16816.F32.BF16 R8, R40, R44, R8 ;  /* 0x0000002c2808723c */ /* 0x002fe20000041808 */
[----:B------:R-:W-:Y:S01]  /*16590*/  FADD.FTZ R136, R136, R137 ;  /* 0x0000008988887221 */ /* 0x000fe20000010000 */
[----:B------:R-:W-:Y:S03]  /*165a0*/  MUFU.EX2 R103, R103 ;  /* 0x0000006700677308 */ /* 0x000fe60000000800 */
[----:B------:R-:W-:-:S03]  /*165b0*/  FADD.FTZ R135, R135, R136 ;  /* 0x0000008887877221 */ /* 0x000fc60000010000 */
[C---:B------:R-:W-:Y:S01]  /*165c0*/  HMMA.16816.F32.BF16 R4, R40.reuse, R46, R4 ;  /* 0x0000002e2804723c */ /* 0x040fe20000041804 */
[----:B------:R-:W1:Y:S01]  /*165d0*/  LDSM.16.MT88.4 R44, [R109+0x6000] ;  /* 0x006000006d2c783b */ /* 0x000e620000004200 */
[----:B------:R-:W-:Y:S01]  /*165e0*/  FADD.FTZ R135, R134, R135 ;  /* 0x0000008786877221 */ /* 0x000fe20000010000 */
[----:B------:R-:W-:Y:S03]  /*165f0*/  MUFU.EX2 R243, R243 ;  /* 0x000000f300f37308 */ /* 0x000fe60000000800 */
[----:B------:R-:W-:Y:S02]  /*16600*/  FADD.FTZ R138, R138, R135 ;  /* 0x000000878a8a7221 */ /* 0x000fe40000010000 */
[----:B-----5:R-:W-:Y:S01]  /*16610*/  HMMA.16816.F32.BF16 R24, R40, R36, R24 ;  /* 0x000000242818723c */ /* 0x020fe20000041818 */
[----:B------:R-:W-:Y:S01]  /*16620*/  LDSM.16.MT88.4 R132, [R225+0x11800] ;  /* 0x01180000e184783b */ /* 0x000fe20000004200 */
[----:B------:R-:W-:Y:S01]  /*16630*/  FADD.FTZ R139, R139, R138 ;  /* 0x0000008a8b8b7221 */ /* 0x000fe20000010000 */
[----:B------:R-:W-:Y:S03]  /*16640*/  MUFU.EX2 R244, R244 ;  /* 0x000000f400f47308 */ /* 0x000fe60000000800 */
[----:B------:R-:W-:-:S02]  /*16650*/  FADD.FTZ R148, R148, R139 ;  /* 0x0000008b94947221 */ /* 0x000fc40000010000 */
[----:B------:R-:W-:Y:S01]  /*16660*/  HMMA.16816.F32.BF16 R20, R40, R38, R20 ;  /* 0x000000262814723c */ /* 0x000fe20000041814 */
[----:B------:R-:W3:Y:S01]  /*16670*/  LDSM.16.MT88.4 R36, [R122+0x10800] ;  /* 0x010800007a24783b */ /* 0x000ee20000004200 */
[----:B------:R-:W-:-:S04]  /*16680*/  FADD.FTZ R148, R145, R148 ;  /* 0x0000009491947221 */ /* 0x000fc80000010000 */
[----:B------:R-:W-:Y:S02]  /*16690*/  FADD.FTZ R147, R147, R148 ;  /* 0x0000009493937221 */ /* 0x000fe40000010000 */
[C---:B----4-:R-:W-:Y:S01]  /*166a0*/  HMMA.16816.F32.BF16 R32, R40.reuse, R52, R32 ;  /* 0x000000342820723c */ /* 0x050fe20000041820 */
[--C-:B------:R-:W-:Y:S01]  /*166b0*/  FFMA.FTZ R52, R74, UR7, -R116.reuse ;  /* 0x000000074a347c23 */ /* 0x100fe20008010874 */
[----:B------:R-:W-:Y:S01]  /*166c0*/  FFMA.FTZ R53, R75, UR7, -R116 ;  /* 0x000000074b357c23 */ /* 0x000fe20008010874 */
[----:B------:R-:W-:Y:S01]  /*166d0*/  FADD.FTZ R147, R150, R147 ;  /* 0x0000009396937221 */ /* 0x000fe20000010000 */
[----:B------:R-:W-:Y:S01]  /*166e0*/  FADD.FTZ R75, R161, R162 ;  /* 0x000000a2a14b7221 */ /* 0x000fe20000010000 */
[--C-:B------:R-:W-:Y:S02]  /*166f0*/  FFMA.FTZ R74, R110, UR7, -R116.reuse ;  /* 0x000000076e4a7c23 */ /* 0x100fe40008010874 */
[----:B------:R-:W-:Y:S01]  /*16700*/  MUFU.EX2 R52, R52 ;  /* 0x0000003400347308 */ /* 0x000fe20000000800 */
[C---:B------:R-:W-:Y:S01]  /*16710*/  HMMA.16816.F32.BF16 R28, R40.reuse, R54, R28 ;  /* 0x00000036281c723c */ /* 0x040fe2000004181c */
[--C-:B------:R-:W-:Y:S01]  /*16720*/  FFMA.FTZ R54, R70, UR7, -R116.reuse ;  /* 0x0000000746367c23 */ /* 0x100fe20008010874 */
[--C-:B------:R-:W-:Y:S01]  /*16730*/  FFMA.FTZ R55, R71, UR7, -R116.reuse ;  /* 0x0000000747377c23 */ /* 0x100fe20008010874 */
[----:B------:R-:W-:Y:S01]  /*16740*/  FADD.FTZ R75, R164, R75 ;  /* 0x0000004ba44b7221 */ /* 0x000fe20000010000 */
[--C-:B------:R-:W-:Y:S01]  /*16750*/  FFMA.FTZ R71, R104, UR7, -R121.reuse ;  /* 0x0000000768477c23 */ /* 0x100fe20008010879 */
[--C-:B------:R-:W-:Y:S01]  /*16760*/  FFMA.FTZ R70, R100, UR7, -R121.reuse ;  /* 0x0000000764467c23 */ /* 0x100fe20008010879 */
[----:B------:R-:W-:Y:S01]  /*16770*/  FFMA.FTZ R100, R105, UR7, -R121 ;  /* 0x0000000769647c23 */ /* 0x000fe20008010879 */
[----:B------:R-:W4:Y:S01]  /*16780*/  MUFU.EX2 R53, R53 ;  /* 0x0000003500357308 */ /* 0x000f220000000800 */
[----:B------:R-:W-:Y:S01]  /*16790*/  FADD.FTZ R170, R170, R75 ;  /* 0x0000004baaaa7221 */ /* 0x000fe20000010000 */
[----:B-1----:R-:W-:Y:S01]  /*167a0*/  HMMA.16816.F32.BF16 R16, R40, R44, R16 ;  /* 0x0000002c2810723c */ /* 0x002fe20000041810 */
[----:B--2---:R-:W-:Y:S01]  /*167b0*/  F2FP.BF16.F32.PACK_AB R44, R73, R72 ;  /* 0x00000048492c723e */ /* 0x004fe200000010ff */
[----:B------:R-:W-:Y:S01]  /*167c0*/  FFMA.FTZ R75, R111, UR7, -R116 ;  /* 0x000000076f4b7c23 */ /* 0x000fe20008010874 */
[----:B------:R-:W-:Y:S01]  /*167d0*/  FADD.FTZ R171, R171, R170 ;  /* 0x000000aaabab7221 */ /* 0x000fe20000010000 */
[----:B------:R-:W-:-:S02]  /*167e0*/  FFMA.FTZ R105, R112, UR7, -R116 ;  /* 0x0000000770697c23 */ /* 0x000fc40008010874 */
[----:B------:R-:W-:Y:S01]  /*167f0*/  MUFU.EX2 R54, R54 ;  /* 0x0000003600367308 */ /* 0x000fe20000000800 */
[----:B------:R-:W-:Y:S01]  /*16800*/  FADD.FTZ R172, R172, R171 ;  /* 0x000000abacac7221 */ /* 0x000fe20000010000 */
[----:B------:R-:W-:Y:S01]  /*16810*/  HMMA.16816.F32.BF16 R12, R40, R46, R12 ;  /* 0x0000002e280c723c */ /* 0x000fe2000004180c */
[----:B------:R-:W1:Y:S01]  /*16820*/  LDSM.16.MT88.4 R40, [R125+0x6800] ;  /* 0x006800007d28783b */ /* 0x000e620000004200 */
[----:B------:R-:W-:Y:S01]  /*16830*/  F2FP.BF16.F32.PACK_AB R46, R69, R68 ;  /* 0x00000044452e723e */ /* 0x000fe200000010ff */
[----:B------:R-:W-:-:S03]  /*16840*/  FADD.FTZ R175, R175, R172 ;  /* 0x000000acafaf7221 */ /* 0x000fc60000010000 */
[----:B------:R-:W2:Y:S01]  /*16850*/  MUFU.EX2 R55, R55 ;  /* 0x0000003700377308 */ /* 0x000ea20000000800 */
[----:B----4-:R-:W-:Y:S01]  /*16860*/  F2FP.BF16.F32.PACK_AB R45, R53, R52 ;  /* 0x00000034352d723e */ /* 0x010fe200000010ff */
[----:B------:R-:W-:-:S04]  /*16870*/  FADD.FTZ R186, R186, R175 ;  /* 0x000000afbaba7221 */ /* 0x000fc80000010000 */
[----:B------:R-:W-:Y:S02]  /*16880*/  FADD.FTZ R193, R193, R186 ;  /* 0x000000bac1c17221 */ /* 0x000fe40000010000 */
[----:B------:R-:W-:Y:S02]  /*16890*/  MUFU.EX2 R70, R70 ;  /* 0x0000004600467308 */ /* 0x000fe40000000800 */
[----:B------:R-:W-:-:S04]  /*168a0*/  FADD.FTZ R104, R190, R193 ;  /* 0x000000c1be687221 */ /* 0x000fc80000010000 */
[----:B------:R-:W-:Y:S02]  /*168b0*/  FADD.FTZ R104, R195, R104 ;  /* 0x00000068c3687221 */ /* 0x000fe40000010000 */
[----:B------:R-:W-:Y:S01]  /*168c0*/  MUFU.EX2 R71, R71 ;  /* 0x0000004700477308 */ /* 0x000fe20000000800 */
[----:B--2---:R-:W-:Y:S01]  /*168d0*/  F2FP.BF16.F32.PACK_AB R47, R55, R54 ;  /* 0x00000036372f723e */ /* 0x004fe200000010ff */
[----:B------:R-:W-:Y:S01]  /*168e0*/  FADD.FTZ R187, R187, R104 ;  /* 0x00000068bbbb7221 */ /* 0x000fe20000010000 */
[----:B------:R-:W-:-:S03]  /*168f0*/  FFMA.FTZ R104, R107, UR7, -R121 ;  /* 0x000000076b687c23 */ /* 0x000fc60008010879 */
[----:B------:R-:W-:Y:S02]  /*16900*/  FADD.FTZ R194, R194, R187 ;  /* 0x000000bbc2c27221 */ /* 0x000fe40000010000 */
[----:B------:R-:W-:Y:S01]  /*16910*/  HMMA.16816.F32.BF16 R8, R44, R48, R8 ;  /* 0x000000302c08723c */ /* 0x000fe20000041808 */
[----:B------:R-:W-:Y:S01]  /*16920*/  MUFU.EX2 R74, R74 ;  /* 0x0000004a004a7308 */ /* 0x000fe20000000800 */
[----:B------:R-:W-:-:S04]  /*16930*/  FADD.FTZ R183, R183, R194 ;  /* 0x000000c2b7b77221 */ /* 0x000fc80000010000 */
[----:B------:R-:W-:Y:S02]  /*16940*/  FADD.FTZ R198, R198, R183 ;  /* 0x000000b7c6c67221 */ /* 0x000fe40000010000 */
[C---:B------:R-:W-:Y:S01]  /*16950*/  HMMA.16816.F32.BF16 R4, R44.reuse, R50, R4 ;  /* 0x000000322c04723c */ /* 0x040fe20000041804 */
[----:B------:R-:W2:Y:S01]  /*16960*/  LDSM.16.MT88.4 R48, [R109+0x6800] ;  /* 0x006800006d30783b */ /* 0x000ea20000004200 */
[----:B------:R-:W-:Y:S01]  /*16970*/  FADD.FTZ R173, R173, R198 ;  /* 0x000000c6adad7221 */ /* 0x000fe20000010000 */
[----:B------:R-:W-:Y:S03]  /*16980*/  MUFU.EX2 R75, R75 ;  /* 0x0000004b004b7308 */ /* 0x000fe60000000800 */
[----:B------:R-:W-:Y:S02]  /*16990*/  FADD.FTZ R174, R174, R173 ;  /* 0x000000adaeae7221 */ /* 0x000fe40000010000 */
[----:B---3--:R-:W-:Y:S01]  /*169a0*/  HMMA.16816.F32.BF16 R32, R44, R36, R32 ;  /* 0x000000242c20723c */ /* 0x008fe20000041820 */
[----:B------:R-:W-:Y:S01]  /*169b0*/  FADD.FTZ R36, R156, R147 ;  /* 0x000000939c247221 */ /* 0x000fe20000010000 */
[----:B------:R-:W-:Y:S01]  /*169c0*/  FADD.FTZ R163, R163, R174 ;  /* 0x000000aea3a37221 */ /* 0x000fe20000010000 */
[----:B------:R-:W3:Y:S02]  /*169d0*/  MUFU.EX2 R100, R100 ;  /* 0x0000006400647308 */ /* 0x000ee40000000800 */
[----:B------:R-:W-:Y:S01]  /*169e0*/  FADD.FTZ R36, R153, R36 ;  /* 0x0000002499247221 */ /* 0x000fe20000010000 */
[----:B------:R-:W-:-:S02]  /*169f0*/  FADD.FTZ R182, R182, R163 ;  /* 0x000000a3b6b67221 */ /* 0x000fc40000010000 */
[C---:B-1----:R-:W-:Y:S01]  /*16a00*/  HMMA.16816.F32.BF16 R24, R44.reuse, R40, R24 ;  /* 0x000000282c18723c */ /* 0x042fe20000041818 */
[----:B------:R-:W-:Y:S01]  /*16a10*/  FADD.FTZ R155, R155, R36 ;  /* 0x000000249b9b7221 */ /* 0x000fe20000010000 */
[----:B------:R-:W-:Y:S01]  /*16a20*/  FADD.FTZ R3, R3, R182 ;  /* 0x000000b603037221 */ /* 0x000fe20000010000 */
[----:B------:R-:W1:Y:S02]  /*16a30*/  MUFU.EX2 R104, R104 ;  /* 0x0000006800687308 */ /* 0x000e640000000800 */
[----:B------:R-:W-:Y:S01]  /*16a40*/  FADD.FTZ R160, R160, R155 ;  /* 0x0000009ba0a07221 */ /* 0x000fe20000010000 */
[----:B------:R-:W-:Y:S01]  /*16a50*/  FADD.FTZ R158, R158, R3 ;  /* 0x000000039e9e7221 */ /* 0x000fe20000010000 */
[----:B------:R-:W-:Y:S01]  /*16a60*/  FFMA.FTZ R3, R114, UR7, -R116 ;  /* 0x0000000772037c23 */ /* 0x000fe20008010874 */
[C---:B------:R-:W-:Y:S01]  /*16a70*/  HMMA.16816.F32.BF16 R28, R44.reuse, R38, R28 ;  /* 0x000000262c1c723c */ /* 0x040fe2000004181c */
[----:B------:R-:W-:Y:S01]  /*16a80*/  FADD.FTZ R41, R167, R160 ;  /* 0x000000a0a7297221 */ /* 0x000fe20000010000 */
[----:B------:R-:W4:Y:S01]  /*16a90*/  LDSM.16.MT88.4 R36, [R225+0x11000] ;  /* 0x01100000e124783b */ /* 0x000f220000004200 */
[----:B------:R-:W-:Y:S01]  /*16aa0*/  FADD.FTZ R65, R65, R158 ;  /* 0x0000009e41417221 */ /* 0x000fe20000010000 */
[----:B------:R-:W-:Y:S01]  /*16ab0*/  MUFU.EX2 R105, R105 ;  /* 0x0000006900697308 */ /* 0x000fe20000000800 */
[----:B------:R-:W-:Y:S01]  /*16ac0*/  FADD.FTZ R41, R166, R41 ;  /* 0x00000029a6297221 */ /* 0x000fe20000010000 */
[----:B---3--:R-:W-:Y:S01]  /*16ad0*/  F2FP.BF16.F32.PACK_AB R152, R103, R100 ;  /* 0x000000646798723e */ /* 0x008fe200000010ff */
[----:B------:R-:W-:Y:S01]  /*16ae0*/  FADD.FTZ R65, R102, R65 ;  /* 0x0000004166417221 */ /* 0x000fe20000010000 */
[----:B------:R-:W-:Y:S01]  /*16af0*/  HMMA.16816.F32.BF16 R20, R44, R42, R20 ;  /* 0x0000002a2c14723c */ /* 0x000fe20000041814 */
[----:B------:R-:W-:-:S02]  /*16b00*/  FADD.FTZ R168, R168, R41 ;  /* 0x00000029a8a87221 */ /* 0x000fc40000010000 */
[----:B------:R-:W-:Y:S01]  /*16b10*/  FADD.FTZ R98, R98, R65 ;  /* 0x0000004162627221 */ /* 0x000fe20000010000 */
[----:B------:R-:W3:Y:S01]  /*16b20*/  LDSM.16.MT88.4 R40, [R122+0x11000] ;  /* 0x011000007a28783b */ /* 0x000ee20000004200 */
[----:B------:R-:W-:Y:S01]  /*16b30*/  FADD.FTZ R169, R169, R168 ;  /* 0x000000a8a9a97221 */ /* 0x000fe20000010000 */
[----:B------:R-:W5:Y:S01]  /*16b40*/  MUFU.EX2 R3, R3 ;  /* 0x0000000300037308 */ /* 0x000f620000000800 */
[----:B------:R-:W-:Y:S01]  /*16b50*/  FADD.FTZ R99, R99, R98 ;  /* 0x0000006263637221 */ /* 0x000fe20000010000 */
[----:B-1----:R-:W-:Y:S01]  /*16b60*/  F2FP.BF16.F32.PACK_AB R154, R243, R104 ;  /* 0x00000068f39a723e */ /* 0x002fe200000010ff */
[----:B--2---:R-:W-:Y:S01]  /*16b70*/  HMMA.16816.F32.BF16 R16, R44, R48, R16 ;  /* 0x000000302c10723c */ /* 0x004fe20000041810 */
[----:B------:R-:W-:Y:S01]  /*16b80*/  FADD.FTZ R48, R180, R169 ;  /* 0x000000a9b4307221 */ /* 0x000fe20000010000 */
[----:B------:R-:W-:Y:S01]  /*16b90*/  FADD.FTZ R94, R94, R99 ;  /* 0x000000635e5e7221 */ /* 0x000fe20000010000 */
[----:B------:R-:W-:Y:S02]  /*16ba0*/  F2FP.BF16.F32.PACK_AB R49, R63, R62 ;  /* 0x0000003e3f31723e */ /* 0x000fe400000010ff */
[----:B------:R-:W-:Y:S01]  /*16bb0*/  FADD.FTZ R48, R177, R48 ;  /* 0x00000030b1307221 */ /* 0x000fe20000010000 */
[----:B------:R-:W-:-:S02]  /*16bc0*/  FADD.FTZ R95, R95, R94 ;  /* 0x0000005e5f5f7221 */ /* 0x000fc40000010000 */
        /* <DEDUP_REMOVED lines=11> */
[----:B------:R-:W-:-:S02]  /*16c80*/  FADD.FTZ R86, R86, R91 ;  /* 0x0000005b56567221 */ /* 0x000fc40000010000 */
[----:B------:R-:W-:Y:S02]  /*16c90*/  FADD.FTZ R197, R197, R192 ;  /* 0x000000c0c5c57221 */ /* 0x000fe40000010000 */
[----:B------:R-:W-:Y:S02]  /*16ca0*/  FADD.FTZ R87, R87, R86 ;  /* 0x0000005657577221 */ /* 0x000fe40000010000 */
[----:B------:R-:W-:Y:S01]  /*16cb0*/  FADD.FTZ R196, R196, R197 ;  /* 0x000000c5c4c47221 */ /* 0x000fe20000010000 */
[----:B----4-:R-:W-:Y:S01]  /*16cc0*/  HMMA.16816.F32.BF16 R8, R48, R36, R8 ;  /* 0x000000243008723c */ /* 0x010fe20000041808 */
[----:B------:R-:W-:Y:S02]  /*16cd0*/  FADD.FTZ R82, R82, R87 ;  /* 0x0000005752527221 */ /* 0x000fe40000010000 */
[----:B------:R-:W-:Y:S02]  /*16ce0*/  FADD.FTZ R196, R199, R196 ;  /* 0x000000c4c7c47221 */ /* 0x000fe40000010000 */
[----:B------:R-:W-:-:S02]  /*16cf0*/  FADD.FTZ R83, R83, R82 ;  /* 0x0000005253537221 */ /* 0x000fc40000010000 */
[----:B------:R-:W-:Y:S01]  /*16d00*/  FADD.FTZ R181, R181, R196 ;  /* 0x000000c4b5b57221 */ /* 0x000fe20000010000 */
[C---:B------:R-:W-:Y:S01]  /*16d10*/  HMMA.16816.F32.BF16 R4, R48.reuse, R38, R4 ;  /* 0x000000263004723c */ /* 0x040fe20000041804 */
[----:B------:R-:W2:Y:S01]  /*16d20*/  LDSM.16.MT88.4 R36, [R109+0x7000] ;  /* 0x007000006d24783b */ /* 0x000ea20000004200 */
[----:B------:R-:W-:Y:S01]  /*16d30*/  FADD.FTZ R78, R78, R83 ;  /* 0x000000534e4e7221 */ /* 0x000fe20000010000 */
[----:B------:R-:W-:Y:S02]  /*16d40*/  FADD.FTZ R181, R178, R181 ;  /* 0x000000b5b2b57221 */ /* 0x000fe40000010000 */
[----:B------:R-:W-:Y:S01]  /*16d50*/  LDSM.16.MT88.4 R108, [R109+0x7800] ;  /* 0x007800006d6c783b */ /* 0x000fe20000004200 */
[----:B------:R-:W-:Y:S01]  /*16d60*/  FADD.FTZ R79, R79, R78 ;  /* 0x0000004e4f4f7221 */ /* 0x000fe20000010000 */
[----:B------:R-:W-:Y:S01]  /*16d70*/  FADD.FTZ R176, R176, R181 ;  /* 0x000000b5b0b07221 */ /* 0x000fe20000010000 */
[----:B---3--:R-:W-:Y:S02]  /*16d80*/  HMMA.16816.F32.BF16 R32, R48, R40, R32 ;  /* 0x000000283020723c */ /* 0x008fe40000041820 */
[----:B------:R-:W-:Y:S01]  /*16d90*/  FADD.FTZ R52, R52, R79 ;  /* 0x0000004f34347221 */ /* 0x000fe20000010000 */
[----:B------:R-:W-:-:S03]  /*16da0*/  FADD.FTZ R176, R185, R176 ;  /* 0x000000b0b9b07221 */ /* 0x000fc60000010000 */
[----:B------:R-:W-:Y:S01]  /*16db0*/  FADD.FTZ R53, R53, R52 ;  /* 0x0000003435357221 */ /* 0x000fe20000010000 */
[----:B------:R-:W-:Y:S01]  /*16dc0*/  FADD.FTZ R157, R157, R176 ;  /* 0x000000b09d9d7221 */ /* 0x000fe20000010000 */
[----:B-1----:R-:W-:Y:S01]  /*16dd0*/  HMMA.16816.F32.BF16 R24, R48, R44, R24 ;  /* 0x0000002c3018723c */ /* 0x002fe20000041818 */
[----:B------:R-:W-:Y:S01]  /*16de0*/  FFMA.FTZ R44, R113, UR7, -R116 ;  /* 0x00000007712c7c23 */ /* 0x000fe20008010874 */
[----:B------:R-:W-:Y:S01]  /*16df0*/  FADD.FTZ R54, R54, R53 ;  /* 0x0000003536367221 */ /* 0x000fe20000010000 */
[----:B------:R-:W-:-:S03]  /*16e00*/  FADD.FTZ R157, R144, R157 ;  /* 0x0000009d909d7221 */ /* 0x000fc60000010000 */
[----:B------:R-:W-:Y:S01]  /*16e10*/  FADD.FTZ R55, R55, R54 ;  /* 0x0000003637377221 */ /* 0x000fe20000010000 */
[----:B------:R-:W-:Y:S01]  /*16e20*/  FADD.FTZ R142, R142, R157 ;  /* 0x0000009d8e8e7221 */ /* 0x000fe20000010000 */
[----:B------:R-:W1:Y:S01]  /*16e30*/  MUFU.EX2 R44, R44 ;  /* 0x0000002c002c7308 */ /* 0x000e620000000800 */
[C---:B------:R-:W-:Y:S01]  /*16e40*/  HMMA.16816.F32.BF16 R28, R48.reuse, R42, R28 ;  /* 0x0000002a301c723c */ /* 0x040fe2000004181c */
[----:B------:R-:W3:Y:S01]  /*16e50*/  LDSM.16.MT88.4 R156, [R125+0x7800] ;  /* 0x007800007d9c783b */ /* 0x000ee20000004200 */
[----:B------:R-:W-:Y:S01]  /*16e60*/  FADD.FTZ R101, R101, R142 ;  /* 0x0000008e65657221 */ /* 0x000fe20000010000 */
[----:B------:R-:W-:Y:S02]  /*16e70*/  FADD.FTZ R62, R62, R55 ;  /* 0x000000373e3e7221 */ /* 0x000fe40000010000 */
[----:B------:R-:W4:Y:S01]  /*16e80*/  LDSM.16.MT88.4 R40, [R122+0x11800] ;  /* 0x011800007a28783b */ /* 0x000f220000004200 */
[----:B------:R-:W-:Y:S01]  /*16e90*/  FADD.FTZ R96, R96, R101 ;  /* 0x0000006560607221 */ /* 0x000fe20000010000 */
[----:B------:R-:W-:Y:S01]  /*16ea0*/  FADD.FTZ R63, R63, R62 ;  /* 0x0000003e3f3f7221 */ /* 0x000fe20000010000 */
[----:B------:R-:W-:Y:S02]  /*16eb0*/  HMMA.16816.F32.BF16 R20, R48, R46, R20 ;  /* 0x0000002e3014723c */ /* 0x000fe40000041814 */
[----:B------:R-:W-:-:S04]  /*16ec0*/  FADD.FTZ R97, R97, R96 ;  /* 0x0000006061617221 */ /* 0x000fc80000010000 */
[----:B------:R-:W-:Y:S01]  /*16ed0*/  FADD.FTZ R92, R92, R97 ;  /* 0x000000615c5c7221 */ /* 0x000fe20000010000 */
[----:B-1----:R-:W-:Y:S01]  /*16ee0*/  F2FP.BF16.F32.PACK_AB R153, R44, R105 ;  /* 0x000000692c99723e */ /* 0x002fe200000010ff */
        /* <DEDUP_REMOVED lines=35> */
[----:B------:R-:W-:-:S04]  /*17120*/  FADD.FTZ R104, R104, R103 ;  /* 0x0000006768687221 */ /* 0x000fc80000010000 */
[----:B------:R-:W-:Y:S01]  /*17130*/  FADD.FTZ R243, R243, R104 ;  /* 0x00000068f3f37221 */ /* 0x000fe20000010000 */
[----:B------:R-:W-:Y:S09]  /*17140*/  @!P5 BRA `(.L_x_2403) ;  /* 0x00000060008cd947 */ /* 0x000ff20003800000 */
        /* <DEDUP_REMOVED lines=67> */
.L_x_2404:
[----:B------:R-:W-:Y:S01]  /*17580*/  UMOV UR7, URZ ;  /* 0x000000ff00077c82 */ /* 0x000fe20008000000 */
[----:B------:R-:W-:Y:S01]  /*17590*/  IMAD.SHL.U32 R66, R66, 0x100, RZ ;  /* 0x0000010042427824 */ /* 0x000fe200078e00ff */
[----:B------:R-:W-:-:S05]  /*175a0*/  IADD3 R3, P1, PT, RZ, -UR7, RZ ;  /* 0x80000007ff037c10 */ /* 0x000fca000ff3e0ff */
[----:B------:R-:W-:-:S05]  /*175b0*/  IMAD.X R66, RZ, RZ, ~R66, P1 ;  /* 0x000000ffff427224 */ /* 0x000fca00008e0e42 */
[----:B------:R-:W-:-:S04]  /*175c0*/  SHF.R.S64 R3, R3, 0x1f, R66 ;  /* 0x0000001f03037819 */ /* 0x000fc80000001042 */
[----:B------:R-:W-:-:S04]  /*175d0*/  IADD3 R234, P1, PT, R3, R234, RZ ;  /* 0x000000ea03ea7210 */ /* 0x000fc80007f3e0ff */
[----:B------:R-:W-:-:S09]  /*175e0*/  LEA.HI.X.SX32 R235, R66, R235, 0x1, P1 ;  /* 0x000000eb42eb7211 */ /* 0x000fd200008f0eff */
.L_x_2405:
[----:B------:R-:W1:Y:S01]  /*175f0*/  LDCU.64 UR8, c[0x0][0x3c0] ;  /* 0x00007800ff0877ac */ /* 0x000e620008000a00 */
[----:B------:R-:W-:Y:S01]  /*17600*/  LOP3.LUT R5, R64, 0x1f8, RZ, 0xc0, !PT ;  /* 0x000001f840057812 */ /* 0x000fe200078ec0ff */
[----:B------:R-:W-:Y:S01]  /*17610*/  IMAD.SHL.U32 R228, R56, 0x20, RZ ;  /* 0x0000002038e47824 */ /* 0x000fe200078e00ff */
[--C-:B------:R-:W-:Y:S01]  /*17620*/  SHF.R.U32.HI R227, RZ, 0x1, R56.reuse ;  /* 0x00000001ffe37819 */ /* 0x100fe20000011638 */
[----:B------:R-:W-:Y:S01]  /*17630*/  IMAD.MOV.U32 R219, RZ, RZ, 0x20 ;  /* 0x00000020ffdb7424 */ /* 0x000fe200078e00ff */
[----:B------:R-:W-:Y:S01]  /*17640*/  LOP3.LUT R5, R5, 0x38, R56, 0x78, !PT ;  /* 0x0000003805057812 */ /* 0x000fe200078e7838 */
[----:B------:R-:W-:Y:S01]  /*17650*/  VIADD R218, R188, UR6 ;  /* 0x00000006bcda7c36 */ /* 0x000fe20008000000 */
[----:B------:R-:W-:Y:S02]  /*17660*/  LOP3.LUT R228, R228, 0x7c00, RZ, 0xc0, !PT ;  /* 0x00007c00e4e47812 */ /* 0x000fe400078ec0ff */
[----:B------:R-:W-:Y:S02]  /*17670*/  LOP3.LUT R64, R5, 0x1e00, R64, 0xf8, !PT ;  /* 0x00001e0005407812 */ /* 0x000fe400078ef840 */
[----:B------:R-:W-:-:S02]  /*17680*/  LOP3.LUT R4, R227, 0x8, RZ, 0xc0, !PT ;  /* 0x00000008e3047812 */ /* 0x000fc400078ec0ff */
[----:B------:R-:W-:Y:S02]  /*17690*/  LEA R239, R64, UR6, 0x1 ;  /* 0x0000000640ef7c11 */ /* 0x000fe4000f8e08ff */
[----:B------:R-:W-:Y:S02]  /*176a0*/  LOP3.LUT R191, R228, 0x200, R191, 0xf8, !PT ;  /* 0x00000200e4bf7812 */ /* 0x000fe400078ef8bf */
[----:B------:R-:W-:Y:S01]  /*176b0*/  LOP3.LUT P2, RZ, R56, 0x2, RZ, 0xc0, !PT ;  /* 0x0000000238ff7812 */ /* 0x000fe2000784c0ff */
[----:B-1----:R-:W-:Y:S01]  /*176c0*/  USHF.L.U32 UR7, UR8, 0x5, URZ ;  /* 0x0000000508077899 */ /* 0x002fe200080006ff */
[----:B------:R-:W-:Y:S01]  /*176d0*/  @!PT LDS RZ, [RZ] ;  /* 0x00000000fffff984 */ /* 0x000fe20000000800 */
[----:B------:R-:W-:Y:S01]  /*176e0*/  @!PT LDS RZ, [RZ] ;  /* 0x00000000fffff984 */ /* 0x000fe20000000800 */
[----:B------:R-:W-:Y:S01]  /*176f0*/  @!PT LDS RZ, [RZ] ;  /* 0x00000000fffff984 */ /* 0x000fe20000000800 */
[----:B------:R-:W-:Y:S01]  /*17700*/  LDGSTS.E.BYPASS.LTC128B.128 [R239+0xa000], desc[UR4][R234.64] ;  /* 0x0a000000eaef7fae */ /* 0x000fe2000b981a04 */
[----:B------:R-:W-:Y:S01]  /*17710*/  USHF.L.U64.HI UR9, UR8, 0x5, UR9 ;  /* 0x0000000508097899 */ /* 0x000fe20008010209 */
[----:B------:R-:W-:Y:S02]  /*17720*/  LOP3.LUT R4, R191, R189, R4, 0xf6, !PT ;  /* 0x000000bdbf047212 */ /* 0x000fe400078ef604 */
[----:B------:R-:W-:-:S02]  /*17730*/  SEL R219, R219, 0xffffffe0, !P2 ;  /* 0xffffffe0dbdb7807 */ /* 0x000fc40005000000 */
[----:B------:R-:W-:Y:S02]  /*17740*/  IADD3 R14, P1, PT, R234, UR7, RZ ;  /* 0x00000007ea0e7c10 */ /* 0x000fe4000ff3e0ff */
[----:B------:R-:W-:Y:S01]  /*17750*/  LEA R208, R4, UR6, 0x1 ;  /* 0x0000000604d07c11 */ /* 0x000fe2000f8e08ff */
[C---:B------:R-:W-:Y:S01]  /*17760*/  IMAD.IADD R59, R218.reuse, 0x1, R219 ;  /* 0x00000001da3b7824 */ /* 0x040fe200078e02db */
[----:B------:R-:W-:Y:S01]  /*17770*/  IADD3.X R15, PT, PT, R235, UR9, RZ, P1, !PT ;  /* 0x00000009eb0f7c10 */ /* 0x000fe20008ffe4ff */
[----:B------:R-:W-:Y:S01]  /*17780*/  IMAD.IADD R218, R218, 0x1, R57 ;  /* 0x00000001dada7824 */ /* 0x000fe200078e0239 */
[----:B------:R-:W-:Y:S01]  /*17790*/  IADD3 R12, P1, PT, R14, UR7, RZ ;  /* 0x000000070e0c7c10 */ /* 0x000fe2000ff3e0ff */
[C---:B------:R-:W-:Y:S01]  /*177a0*/  IMAD.IADD R196, R208.reuse, 0x1, R219 ;  /* 0x00000001d0c47824 */ /* 0x040fe200078e02db */
[----:B------:R-:W-:Y:S01]  /*177b0*/  P2R R3, PR, RZ, 0x1 ;  /* 0x00000001ff037803 */ /* 0x000fe20000000000 */
[----:B------:R-:W-:Y:S01]  /*177c0*/  LDGSTS.E.BYPASS.LTC128B.128 [R239+0xa800], desc[UR4][R14.64] ;  /* 0x0a8000000eef7fae */ /* 0x000fe2000b981a04 */
[----:B------:R-:W-:Y:S01]  /*177d0*/  IADD3.X R13, PT, PT, R15, UR9, RZ, P1, !PT ;  /* 0x000000090f0d7c10 */ /* 0x000fe20008ffe4ff */
[----:B------:R-:W-:Y:S01]  /*177e0*/  IMAD.IADD R220, R208, 0x1, R57 ;  /* 0x00000001d0dc7824 */ /* 0x000fe200078e0239 */
[----:B------:R-:W-:Y:S01]  /*177f0*/  IADD3 R10, P1, PT, R12, UR7, RZ ;  /* 0x000000070c0a7c10 */ /* 0x000fe2000ff3e0ff */
[----:B------:R-:W1:Y:S03]  /*17800*/  S2R R57, SR_TID.X ;  /* 0x0000000000397919 */ /* 0x000e660000002100 */
        /* <DEDUP_REMOVED lines=16> */
[----:B------:R-:W-:Y:S01]  /*17910*/  IADD3.X R21, PT, PT, R19, UR9, RZ, P1, !PT ;  /* 0x0000000913157c10 */ /* 0x000fe20008ffe4ff */
[----:B-1----:R-:W-:Y:S01]  /*17920*/  IMAD.SHL.U32 R57, R57, 0x2, RZ ;  /* 0x0000000239397824 */ /* 0x002fe200078e00ff */
        /* <DEDUP_REMOVED lines=16> */
[----:B------:R-:W-:Y:S01]  /*17a30*/  LDGSTS.E.BYPASS.LTC128B.128 [R239+0x10800], desc[UR4][R10.64] ;  /* 0x108000000aef7fae */ /* 0x000fe2000b981a04 */
[----:B------:R-:W-:Y:S02]  /*17a40*/  IADD3.X R9, PT, PT, R11, UR9, RZ, P1, !PT ;  /* 0x000000090b097c10 */ /* 0x000fe40008ffe4ff */
[----:B-----5:R-:W-:-:S03]  /*17a50*/  IADD3 R16, P1, PT, R8, UR7, RZ ;  /* 0x0000000708107c10 */ /* 0x020fc6000ff3e0ff */
[----:B------:R2:W-:Y:S01]  /*17a60*/  LDGSTS.E.BYPASS.LTC128B.128 [R239+0x11000], desc[UR4][R8.64] ;  /* 0x1100000008ef7fae */ /* 0x0005e2000b981a04 */
[----:B------:R-:W-:-:S05]  /*17a70*/  IADD3.X R17, PT, PT, R9, UR9, RZ, P1, !PT ;  /* 0x0000000909117c10 */ /* 0x000fca0008ffe4ff */
[----:B------:R3:W-:Y:S04]  /*17a80*/  LDGSTS.E.BYPASS.LTC128B.128 [R239+0x11800], desc[UR4][R16.64] ;  /* 0x1180000010ef7fae */ /* 0x0007e8000b981a04 */
[----:B------:R-:W-:Y:S04]  /*17a90*/  LDSM.16.M88.4 R80, [R208] ;  /* 0x00000000d050783b */ /* 0x000fe80000000200 */
[----:B------:R-:W4:Y:S04]  /*17aa0*/  LDSM.16.M88.4 R64, [R188+UR6+0x2000] ;  /* 0x00200006bc40783b */ /* 0x000f280008000200 */
[----:B------:R-:W5:Y:S04]  /*17ab0*/  LDSM.16.M88.4 R52, [R188+UR6+0x2800] ;  /* 0x00280006bc34783b */ /* 0x000f680008000200 */
[----:B------:R-:W-:Y:S04]  /*17ac0*/  LDSM.16.M88.4 R196, [R196] ;  /* 0x00000000c4c4783b */ /* 0x000fe80000000200 */
[----:B------:R-:W2:Y:S04]  /*17ad0*/  LDSM.16.M88.4 R76, [R59+0x2000] ;  /* 0x002000003b4c783b */ /* 0x000ea80000000200 */
[----:B------:R-:W3:Y:S04]  /*17ae0*/  LDSM.16.M88.4 R72, [R59+0x2800] ;  /* 0x002800003b48783b */ /* 0x000ee80000000200 */
[----:B------:R-:W3:Y:S04]  /*17af0*/  LDSM.16.M88.4 R44, [R188+UR6+0x3000] ;  /* 0x00300006bc2c783b */ /* 0x000ee80008000200 */
[----:B------:R-:W3:Y:S04]  /*17b00*/  LDSM.16.M88.4 R4, [R188+UR6+0x5800] ;  /* 0x00580006bc04783b */ /* 0x000ee80008000200 */
[----:B------:R-:W3:Y:S04]  /*17b10*/  LDSM.16.M88.4 R168, [R188+UR6+0x6000] ;  /* 0x00600006bca8783b */ /* 0x000ee80008000200 */
[----:B------:R-:W3:Y:S04]  /*17b20*/  LDSM.16.M88.4 R180, [R59+0x3000] ;  /* 0x003000003bb4783b */ /* 0x000ee80000000200 */
[----:B------:R-:W-:Y:S01]  /*17b30*/  LDSM.16.M88.4 R28, [R188+UR6+0x4000] ;  /* 0x00400006bc1c783b */ /* 0x000fe20008000200 */
[C---:B----4-:R-:W-:Y:S03]  /*17b40*/  HMMA.16816.F32.BF16 R68, R80.reuse, R64, RZ ;  /* 0x000000405044723c */ /* 0x050fe600000418ff */
[----:B------:R-:W-:Y:S04]  /*17b50*/  LDSM.16.M88.4 R120, [R188+UR6+0x7000] ;  /* 0x00700006bc78783b */ /* 0x000fe80008000200 */
[----:B------:R-:W-:Y:S01]  /*17b60*/  LDSM.16.M88.4 R104, [R188+UR6+0x8000] ;  /* 0x00800006bc68783b */ /* 0x000fe20008000200 */
[C---:B------:R-:W-:Y:S03]  /*17b70*/  HMMA.16816.F32.BF16 R64, R80.reuse, R66, RZ ;  /* 0x000000425040723c */ /* 0x040fe600000418ff */
[----:B------:R-:W-:Y:S04]  /*17b80*/  LDSM.16.M88.4 R200, [R59+0x4000] ;  /* 0x004000003bc8783b */ /* 0x000fe80000000200 */
[----:B-1----:R-:W-:Y:S01]  /*17b90*/  LDSM.16.M88.4 R12, [R188+UR6+0x5000] ;  /* 0x00500006bc0c783b */ /* 0x002fe20008000200 */
[C---:B-----5:R-:W-:Y:S03]  /*17ba0*/  HMMA.16816.F32.BF16 R60, R80.reuse, R52, RZ ;  /* 0x00000034503c723c */ /* 0x060fe600000418ff */
[----:B------:R-:W-:Y:S04]  /*17bb0*/  LDSM.16.M88.4 R96, [R188+UR6+0x8800] ;  /* 0x00880006bc60783b */ /* 0x000fe80008000200 */
[----:B------:R-:W-:Y:S01]  /*17bc0*/  LDSM.16.M88.4 R36, [R188+UR6+0x3800] ;  /* 0x00380006bc24783b */ /* 0x000fe20008000200 */
[----:B------:R-:W-:Y:S03]  /*17bd0*/  HMMA.16816.F32.BF16 R52, R80, R54, RZ ;  /* 0x000000365034723c */ /* 0x000fe600000418ff */
[----:B------:R-:W-:Y:S04]  /*17be0*/  LDSM.16.M88.4 R20, [R188+UR6+0x4800] ;  /* 0x00480006bc14783b */ /* 0x000fe80008000200 */
[----:B------:R-:W-:Y:S01]  /*17bf0*/  LDSM.16.M88.4 R128, [R188+UR6+0x6800] ;  /* 0x00680006bc80783b */ /* 0x000fe20008000200 */
[C---:B--2---:R-:W-:Y:S03]  /*17c00*/  HMMA.16816.F32.BF16 R68, R196.reuse, R76, R68 ;  /* 0x0000004cc444723c */ /* 0x044fe60000041844 */
[----:B------:R-:W-:Y:S04]  /*17c10*/  LDSM.16.M88.4 R112, [R188+UR6+0x7800] ;  /* 0x00780006bc70783b */ /* 0x000fe80008000200 */
[----:B------:R-:W-:Y:S01]  /*17c20*/  LDSM.16.M88.4 R88, [R188+UR6+0x9000] ;  /* 0x00900006bc58783b */ /* 0x000fe20008000200 */
[C---:B------:R-:W-:Y:S03]  /*17c30*/  HMMA.16816.F32.BF16 R64, R196.reuse, R78, R64 ;  /* 0x0000004ec440723c */ /* 0x040fe60000041840 */
[----:B------:R-:W1:Y:S04]  /*17c40*/  LDSM.16.M88.4 R76, [R59+0x5800] ;  /* 0x005800003b4c783b */ /* 0x000e680000000200 */
[----:B------:R-:W-:Y:S01]  /*17c50*/  LDSM.16.M88.4 R184, [R188+UR6+0x9800] ;  /* 0x00980006bcb8783b */ /* 0x000fe20008000200 */
[C---:B---3--:R-:W-:Y:S03]  /*17c60*/  HMMA.16816.F32.BF16 R60, R196.reuse, R72, R60 ;  /* 0x00000048c43c723c */ /* 0x048fe6000004183c */
[----:B------:R-:W-:Y:S04]  /*17c70*/  LDSM.16.M88.4 R188, [R59+0x5000] ;  /* 0x005000003bbc783b */ /* 0x000fe80000000200 */
[----:B------:R-:W-:Y:S01]  /*17c80*/  LDSM.16.M88.4 R176, [R59+0x3800] ;  /* 0x003800003bb0783b */ /* 0x000fe20000000200 */
[----:B------:R-:W-:Y:S03]  /*17c90*/  HMMA.16816.F32.BF16 R52, R196, R74, R52 ;  /* 0x0000004ac434723c */ /* 0x000fe60000041834 */
[----:B------:R-:W2:Y:S04]  /*17ca0*/  LDSM.16.M88.4 R72, [R59+0x6000] ;  /* 0x006000003b48783b */ /* 0x000ea80000000200 */
        /* <DEDUP_REMOVED lines=9> */
[C---:B------:R-:W-:Y:S08]  /*17d40*/  HMMA.16816.F32.BF16 R172, R80.reuse, R168, RZ ;  /* 0x000000a850ac723c */ /* 0x040ff000000418ff */
[----:B------:R-:W-:Y:S08]  /*17d50*/  HMMA.16816.F32.BF16 R168, R80, R170, RZ ;  /* 0x000000aa50a8723c */ /* 0x000ff000000418ff */
[C---:B------:R-:W-:Y:S08]  /*17d60*/  HMMA.16816.F32.BF16 R48, R196.reuse, R180, R48 ;  /* 0x000000b4c430723c */ /* 0x040ff00000041830 */
[C---:B------:R-:W-:Y:S01]  /*17d70*/  HMMA.16816.F32.BF16 R44, R196.reuse, R182, R44 ;  /* 0x000000b6c42c723c */ /* 0x040fe2000004182c */
[----:B------:R-:W3:Y:S07]  /*17d80*/  LDSM.16.M88.4 R180, [R59+0x7000] ;  /* 0x007000003bb4783b */ /* 0x000eee0000000200 */
[C---:B-1----:R-:W-:Y:S08]  /*17d90*/  HMMA.16816.F32.BF16 R8, R196.reuse, R76, R8 ;  /* 0x0000004cc408723c */ /* 0x042ff00000041808 */
[----:B------:R-:W-:Y:S01]  /*17da0*/  HMMA.16816.F32.BF16 R4, R196, R78, R4 ;  /* 0x0000004ec404723c */ /* 0x000fe20000041804 */
[----:B------:R-:W1:Y:S07]  /*17db0*/  LDSM.16.M88.4 R76, [R59+0x8000] ;  /* 0x008000003b4c783b */ /* 0x000e6e0000000200 */
[C---:B------:R-:W-:Y:S08]  /*17dc0*/  HMMA.16816.F32.BF16 R32, R80.reuse, R28, RZ ;  /* 0x0000001c5020723c */ /* 0x040ff000000418ff */
[----:B------:R-:W-:Y:S08]  /*17dd0*/  HMMA.16816.F32.BF16 R28, R80, R30, RZ ;  /* 0x0000001e501c723c */ /* 0x000ff000000418ff */
[C---:B--2---:R-:W-:Y:S08]  /*17de0*/  HMMA.16816.F32.BF16 R172, R196.reuse, R72, R172 ;  /* 0x00000048c4ac723c */ /* 0x044ff000000418ac */
[----:B------:R-:W-:Y:S01]  /*17df0*/  HMMA.16816.F32.BF16 R168, R196, R74, R168 ;  /* 0x0000004ac4a8723c */ /* 0x000fe200000418a8 */
[----:B------:R-:W2:Y:S07]  /*17e00*/  LDSM.16.M88.4 R72, [R59+0x8800] ;  /* 0x008800003b48783b */ /* 0x000eae0000000200 */
[C---:B------:R-:W-:Y:S08]  /*17e10*/  HMMA.16816.F32.BF16 R124, R80.reuse, R120, RZ ;  /* 0x00000078507c723c */ /* 0x040ff000000418ff */
[C---:B------:R-:W-:Y:S08]  /*17e20*/  HMMA.16816.F32.BF16 R120, R80.reuse, R122, RZ ;  /* 0x0000007a5078723c */ /* 0x040ff000000418ff */
[C---:B------:R-:W-:Y:S08]  /*17e30*/  HMMA.16816.F32.BF16 R108, R80.reuse, R104, RZ ;  /* 0x00000068506c723c */ /* 0x040ff000000418ff */
[----:B------:R-:W-:Y:S08]  /*17e40*/  HMMA.16816.F32.BF16 R104, R80, R106, RZ ;  /* 0x0000006a5068723c */ /* 0x000ff000000418ff */
[C---:B------:R-:W-:Y:S08]  /*17e50*/  HMMA.16816.F32.BF16 R32, R196.reuse, R200, R32 ;  /* 0x000000c8c420723c */ /* 0x040ff00000041820 */
[----:B------:R-:W-:Y:S01]  /*17e60*/  HMMA.16816.F32.BF16 R28, R196, R202, R28 ;  /* 0x000000cac41c723c */ /* 0x000fe2000004181c */
[----:B------:R-:W4:Y:S07]  /*17e70*/  LDSM.16.M88.4 R200, [R59+0x9800] ;  /* 0x009800003bc8783b */ /* 0x000f2e0000000200 */
[C---:B------:R-:W-:Y:S08]  /*17e80*/  HMMA.16816.F32.BF16 R16, R80.reuse, R12, RZ ;  /* 0x0000000c5010723c */ /* 0x040ff000000418ff */
[C---:B------:R-:W-:Y:S08]  /*17e90*/  HMMA.16816.F32.BF16 R12, R80.reuse, R14, RZ ;  /* 0x0000000e500c723c */ /* 0x040ff000000418ff */
[C---:B------:R-:W-:Y:S08]  /*17ea0*/  HMMA.16816.F32.BF16 R100, R80.reuse, R96, RZ ;  /* 0x000000605064723c */ /* 0x040ff000000418ff */
[C---:B------:R-:W-:Y:S08]  /*17eb0*/  HMMA.16816.F32.BF16 R96, R80.reuse, R98, RZ ;  /* 0x000000625060723c */ /* 0x040ff000000418ff */
[----:B------:R-:W-:Y:S08]  /*17ec0*/  HMMA.16816.F32.BF16 R40, R80, R36, RZ ;  /* 0x000000245028723c */ /* 0x000ff000000418ff */
[C---:B---3--:R-:W-:Y:S08]  /*17ed0*/  HMMA.16816.F32.BF16 R124, R196.reuse, R180, R124 ;  /* 0x000000b4c47c723c */ /* 0x048ff0000004187c */
[----:B------:R-:W-:Y:S01]  /*17ee0*/  HMMA.16816.F32.BF16 R120, R196, R182, R120 ;  /* 0x000000b6c478723c */ /* 0x000fe20000041878 */
[----:B------:R-:W3:Y:S07]  /*17ef0*/  LDSM.16.M88.4 R180, [R218+0x3800] ;  /* 0x00380000dab4783b */ /* 0x000eee0000000200 */
[----:B------:R-:W-:Y:S08]  /*17f00*/  HMMA.16816.F32.BF16 R36, R80, R38, RZ ;  /* 0x000000265024723c */ /* 0x000ff000000418ff */
        /* <DEDUP_REMOVED lines=13> */
[----:B------:R-:W5:Y:S07]  /*17fe0*/  LDSM.16.M88.4 R184, [R59+0x6800] ;  /* 0x006800003bb8783b */ /* 0x000f6e0000000200 */
[C---:B------:R-:W-:Y:S08]  /*17ff0*/  HMMA.16816.F32.BF16 R16, R196.reuse, R188, R16 ;  /* 0x000000bcc410723c */ /* 0x040ff00000041810 */
[C---:B------:R-:W-:Y:S01]  /*18000*/  HMMA.16816.F32.BF16 R12, R196.reuse, R190, R12 ;  /* 0x000000bec40c723c */ /* 0x040fe2000004180c */
[----:B------:R-:W5:Y:S07]  /*18010*/  LDSM.16.M88.4 R188, [R218+0x2800] ;  /* 0x00280000dabc783b */ /* 0x000f6e0000000200 */
[C---:B--2---:R-:W-:Y:S08]  /*18020*/  HMMA.16816.F32.BF16 R100, R196.reuse, R72, R100 ;  /* 0x00000048c464723c */ /* 0x044ff00000041864 */
[C---:B------:R-:W-:Y:S01]  /*18030*/  HMMA.16816.F32.BF16 R96, R196.reuse, R74, R96 ;  /* 0x0000004ac460723c */ /* 0x040fe20000041860 */
[----:B------:R-:W2:Y:S07]  /*18040*/  LDSM.16.M88.4 R72, [R218+0x5000] ;  /* 0x00500000da48783b */ /* 0x000eae0000000200 */
[C---:B------:R-:W-:Y:S08]  /*18050*/  HMMA.16816.F32.BF16 R40, R196.reuse, R176, R40 ;  /* 0x000000b0c428723c */ /* 0x040ff00000041828 */
[C---:B------:R-:W-:Y:S01]  /*18060*/  HMMA.16816.F32.BF16 R36, R196.reuse, R178, R36 ;  /* 0x000000b2c424723c */ /* 0x040fe20000041824 */
[----:B------:R-:W-:Y:S07]  /*18070*/  LDSM.16.M88.4 R176, [R59+0x7800] ;  /* 0x007800003bb0783b */ /* 0x000fee0000000200 */
[C---:B------:R-:W-:Y:S08]  /*18080*/  HMMA.16816.F32.BF16 R24, R196.reuse, R192, R24 ;  /* 0x000000c0c418723c */ /* 0x040ff00000041818 */
[C---:B----4-:R-:W-:Y:S08]  /*18090*/  HMMA.16816.F32.BF16 R84, R196.reuse, R200, R84 ;  /* 0x000000c8c454723c */ /* 0x050ff00000041854 */
[C---:B------:R-:W-:Y:S01]  /*180a0*/  HMMA.16816.F32.BF16 R80, R196.reuse, R202, R80 ;  /* 0x000000cac450723c */ /* 0x040fe20000041850 */
[----:B------:R-:W4:Y:S07]  /*180b0*/  LDSM.16.M88.4 R200, [R218+0x6800] ;  /* 0x00680000dac8783b */ /* 0x000f2e0000000200 */
[----:B------:R-:W-:Y:S01]  /*180c0*/  HMMA.16816.F32.BF16 R20, R196, R194, R20 ;  /* 0x000000c2c414723c */ /* 0x000fe20000041814 */
[----:B------:R-:W4:Y:S07]  /*180d0*/  LDSM.16.M88.4 R192, [R218+0x2000] ;  /* 0x00200000dac0783b */ /* 0x000f2e0000000200 */
[C---:B---3--:R-:W-:Y:S08]  /*180e0*/  HMMA.16816.F32.BF16 R40, R208.reuse, R180, R40 ;  /* 0x000000b4d028723c */ /* 0x048ff00000041828 */
[C---:B------:R-:W-:Y:S01]  /*180f0*/  HMMA.16816.F32.BF16 R36, R208.reuse, R182, R36 ;  /* 0x000000b6d024723c */ /* 0x040fe20000041824 */
[----:B------:R-:W3:Y:S07]  /*18100*/  LDSM.16.M88.4 R180, [R218+0x9000] ;  /* 0x00900000dab4783b */ /* 0x000eee0000000200 */
[----:B-1----:R-:W-:Y:S01]  /*18110*/  HMMA.16816.F32.BF16 R24, R208, R76, R24 ;  /* 0x0000004cd018723c */ /* 0x002fe20000041818 */
[----:B------:R-:W-:-:S02]  /*18120*/  IMAD.IADD R76, R219, 0x1, R220 ;  /* 0x00000001db4c7824 */ /* 0x000fc400078e02dc */
[----:B------:R-:W-:-:S05]  /*18130*/  IMAD.IADD R219, R219, 0x1, R218 ;  /* 0x00000001dbdb7824 */ /* 0x000fca00078e02da */
[C---:B-----5:R-:W-:Y:S08]  /*18140*/  HMMA.16816.F32.BF16 R164, R196.reuse, R184, R164 ;  /* 0x000000b8c4a4723c */ /* 0x060ff000000418a4 */
[----:B------:R-:W-:Y:S01]  /*18150*/  HMMA.16816.F32.BF16 R128, R196, R186, R128 ;  /* 0x000000bac480723c */ /* 0x000fe20000041880 */
[----:B------:R-:W-:Y:S07]  /*18160*/  LDSM.16.M88.4 R184, [R218+0x3000] ;  /* 0x00300000dab8783b */ /* 0x000fee0000000200 */
[C---:B------:R-:W-:Y:S08]  /*18170*/  HMMA.16816.F32.BF16 R60, R208.reuse, R188, R60 ;  /* 0x000000bcd03c723c */ /* 0x040ff0000004183c */
[C---:B------:R-:W-:Y:S01]  /*18180*/  HMMA.16816.F32.BF16 R52, R208.reuse, R190, R52 ;  /* 0x000000bed034723c */ /* 0x040fe20000041834 */
[----:B------:R-:W1:Y:S07]  /*18190*/  LDSM.16.M88.4 R188, [R218+0x8000] ;  /* 0x00800000dabc783b */ /* 0x000e6e0000000200 */
[C---:B------:R-:W-:Y:S01]  /*181a0*/  HMMA.16816.F32.BF16 R20, R208.reuse, R78, R20 ;  /* 0x0000004ed014723c */ /* 0x040fe20000041814 */
[----:B------:R-:W-:Y:S07]  /*181b0*/  LDSM.16.M88.4 R76, [R76] ;  /* 0x000000004c4c783b */ /* 0x000fee0000000200 */
[C---:B--2---:R-:W-:Y:S08]  /*181c0*/  HMMA.16816.F32.BF16 R16, R208.reuse, R72, R16 ;  /* 0x00000048d010723c */ /* 0x044ff00000041810 */
[----:B------:R-:W-:Y:S01]  /*181d0*/  HMMA.16816.F32.BF16 R12, R208, R74, R12 ;  /* 0x0000004ad00c723c */ /* 0x000fe2000004180c */
[----:B------:R-:W2:Y:S07]  /*181e0*/  LDSM.16.M88.4 R72, [R219+0x2000] ;  /* 0x00200000db48783b */ /* 0x000eae0000000200 */
[C---:B------:R-:W-:Y:S08]  /*181f0*/  HMMA.16816.F32.BF16 R92, R196.reuse, R204, R92 ;  /* 0x000000ccc45c723c */ /* 0x040ff0000004185c */
[----:B------:R-:W-:Y:S01]  /*18200*/  HMMA.16816.F32.BF16 R88, R196, R206, R88 ;  /* 0x000000cec458723c */ /* 0x000fe20000041858 */
[----:B------:R-:W-:Y:S07]  /*18210*/  LDSM.16.M88.4 R204, [R218+0x6000] ;  /* 0x00600000dacc783b */ /* 0x000fee0000000200 */
[C---:B----4-:R-:W-:Y:S08]  /*18220*/  HMMA.16816.F32.BF16 R164, R208.reuse, R200, R164 ;  /* 0x000000c8d0a4723c */ /* 0x050ff000000418a4 */
[C---:B------:R-:W-:Y:S01]  /*18230*/  HMMA.16816.F32.BF16 R128, R208.reuse, R202, R128 ;  /* 0x000000cad080723c */ /* 0x040fe20000041880 */
[----:B------:R-:W4:Y:S07]  /*18240*/  LDSM.16.M88.4 R200, [R219+0x2800] ;  /* 0x00280000dbc8783b */ /* 0x000f2e0000000200 */
[----:B------:R-:W-:Y:S08]  /*18250*/  HMMA.16816.F32.BF16 R68, R208, R192, R68 ;  /* 0x000000c0d044723c */ /* 0x000ff00000041844 */
[C---:B------:R-:W-:Y:S08]  /*18260*/  HMMA.16816.F32.BF16 R116, R196.reuse, R176, R116 ;  /* 0x000000b0c474723c */ /* 0x040ff00000041874 */
[----:B------:R-:W-:Y:S01]  /*18270*/  HMMA.16816.F32.BF16 R112, R196, R178, R112 ;  /* 0x000000b2c470723c */ /* 0x000fe20000041870 */
[----:B------:R-:W5:Y:S04]  /*18280*/  LDSM.16.M88.4 R196, [R218+0x7000] ;  /* 0x00700000dac4783b */ /* 0x000f680000000200 */
[----:B------:R-:W-:Y:S03]  /*18290*/  LDSM.16.M88.4 R176, [R218+0x4000] ;  /* 0x00400000dab0783b */ /* 0x000fe60000000200 */
[C---:B------:R-:W-:Y:S01]  /*182a0*/  HMMA.16816.F32.BF16 R64, R208.reuse, R194, R64 ;  /* 0x000000c2d040723c */ /* 0x040fe20000041840 */
[----:B------:R-:W5:Y:S07]  /*182b0*/  LDSM.16.M88.4 R192, [R218+0x7800] ;  /* 0x00780000dac0783b */ /* 0x000f6e0000000200 */
[C---:B---3--:R-:W-:Y:S08]  /*182c0*/  HMMA.16816.F32.BF16 R92, R208.reuse, R180, R92 ;  /* 0x000000b4d05c723c */ /* 0x048ff0000004185c */
[C---:B------:R-:W-:Y:S01]  /*182d0*/  HMMA.16816.F32.BF16 R88, R208.reuse, R182, R88 ;  /* 0x000000b6d058723c */ /* 0x040fe20000041858 */
[----:B------:R-:W3:Y:S07]  /*182e0*/  LDSM.16.M88.4 R180, [R219+0x3000] ;  /* 0x00300000dbb4783b */ /* 0x000eee0000000200 */
[----:B-1----:R-:W-:Y:S01]  /*182f0*/  HMMA.16816.F32.BF16 R104, R208, R190, R104 ;  /* 0x000000bed068723c */ /* 0x002fe20000041868 */
[----:B------:R-:W-:-:S04]  /*18300*/  LOP3.LUT R191, R57, 0x6, RZ, 0xc0, !PT ;  /* 0x0000000639bf7812 */ /* 0x000fc800078ec0ff */
[----:B------:R-:W-:-:S03]  /*18310*/  PRMT R191, R191, 0x6540, R58 ;  /* 0x00006540bfbf7816 */ /* 0x000fc6000000003a */
[----:B--2---:R-:W-:Y:S02]  /*18320*/  HMMA.16816.F32.BF16 R68, R76, R72, R68 ;  /* 0x000000484c44723c */ /* 0x004fe40000041844 */
[C---:B------:R-:W-:Y:S02]  /*18330*/  VIADD R57, R191.reuse, 0xfffffe00 ;  /* 0xfffffe00bf397836 */ /* 0x040fe40000000000 */
[C---:B------:R-:W-:Y:S02]  /*18340*/  VIADD R72, R191.reuse, 0xfffffe01 ;  /* 0xfffffe01bf487836 */ /* 0x040fe40000000000 */
[----:B------:R-:W-:Y:S01]  /*18350*/  VIADD R59, R191, 0xfffffe08 ;  /* 0xfffffe08bf3b7836 */ /* 0x000fe20000000000 */
[CC--:B------:R-:W-:Y:S01]  /*18360*/  ISETP.GE.AND P3, PT, R57.reuse, R216.reuse, PT ;  /* 0x000000d83900720c */ /* 0x0c0fe20003f66270 */
[----:B------:R-:W-:Y:S01]  /*18370*/  HMMA.16816.F32.BF16 R48, R208, R184, R48 ;  /* 0x000000b8d030723c */ /* 0x000fe20000041830 */
[----:B------:R-:W-:Y:S01]  /*18380*/  ISETP.GE.AND P1, PT, R57, R217, PT ;  /* 0x000000d93900720c */ /* 0x000fe20003f26270 */
[----:B------:R-:W-:Y:S01]  /*18390*/  VIADD R57, R191, 0xfffffe09 ;  /* 0xfffffe09bf397836 */ /* 0x000fe20000000000 */
[----:B------:R-:W-:-:S02]  /*183a0*/  ISETP.GE.AND P2, PT, R72, R216, PT ;  /* 0x000000d84800720c */ /* 0x000fc40003f46270 */
[-C--:B------:R-:W-:Y:S02]  /*183b0*/  ISETP.GE.AND P4, PT, R72, R217.reuse, PT ;  /* 0x000000d94800720c */ /* 0x080fe40003f86270 */
[-C--:B------:R-:W-:Y:S01]  /*183c0*/  ISETP.GE.AND P5, PT, R57, R216.reuse, PT ;  /* 0x000000d83900720c */ /* 0x080fe20003fa6270 */
[----:B------:R-:W-:Y:S01]  /*183d0*/  HMMA.16816.F32.BF16 R44, R208, R186, R44 ;  /* 0x000000bad02c723c */ /* 0x000fe2000004182c */
[C---:B------:R-:W-:Y:S01]  /*183e0*/  ISETP.GE.AND P0, PT, R59.reuse, R216, PT ;  /* 0x000000d83b00720c */ /* 0x040fe20003f06270 */
[----:B------:R-:W-:Y:S01]  /*183f0*/  LDSM.16.M88.4 R184, [R218+0x8800] ;  /* 0x00880000dab8783b */ /* 0x000fe20000000200 */
[----:B------:R-:W-:Y:S01]  /*18400*/  ISETP.GE.AND P6, PT, R59, R217, PT ;  /* 0x000000d93b00720c */ /* 0x000fe20003fc6270 */
[----:B------:R-:W-:-:S04]  /*18410*/  VIADD R59, R191, 0xfffffe11 ;  /* 0xfffffe11bf3b7836 */ /* 0x000fc80000000000 */
[C---:B------:R-:W-:Y:S01]  /*18420*/  HMMA.16816.F32.BF16 R64, R76.reuse, R74, R64 ;  /* 0x0000004a4c40723c */ /* 0x040fe20000041840 */
[----:B------:R-:W1:Y:S07]  /*18430*/  LDSM.16.M88.4 R72, [R219+0x3800] ;  /* 0x00380000db48783b */ /* 0x000e6e0000000200 */
[C---:B----4-:R-:W-:Y:S08]  /*18440*/  HMMA.16816.F32.BF16 R60, R76.reuse, R200, R60 ;  /* 0x000000c84c3c723c */ /* 0x050ff0000004183c */
[----:B------:R-:W-:Y:S01]  /*18450*/  HMMA.16816.F32.BF16 R52, R76, R202, R52 ;  /* 0x000000ca4c34723c */ /* 0x000fe20000041834 */
[----:B------:R-:W-:-:S02]  /*18460*/  FSEL R203, R71, -INF , !P4 ;  /* 0xff80000047cb7808 */ /* 0x000fc40006000000 */
[----:B------:R-:W-:Y:S02]  /*18470*/  FSEL R222, R64, -INF , !P0 ;  /* 0xff80000040de7808 */ /* 0x000fe40004000000 */
[----:B------:R-:W-:Y:S02]  /*18480*/  FSEL R229, R66, -INF , !P6 ;  /* 0xff80000042e57808 */ /* 0x000fe40007000000 */
[----:B------:R-:W-:Y:S01]  /*18490*/  FSEL R202, R65, -INF , !P5 ;  /* 0xff80000041ca7808 */ /* 0x000fe20006800000 */
[----:B------:R-:W-:Y:S01]  /*184a0*/  HMMA.16816.F32.BF16 R108, R208, R188, R108 ;  /* 0x000000bcd06c723c */ /* 0x000fe2000004186c */
[----:B------:R-:W-:Y:S02]  /*184b0*/  FSEL R189, R70, -INF , !P1 ;  /* 0xff80000046bd7808 */ /* 0x000fe40004800000 */
[----:B------:R-:W-:Y:S01]  /*184c0*/  ISETP.GE.AND P1, PT, R57, R217, PT ;  /* 0x000000d93900720c */ /* 0x000fe20003f26270 */
[----:B------:R-:W-:Y:S01]  /*184d0*/  VIADD R57, R191, 0xfffffe10 ;  /* 0xfffffe10bf397836 */ /* 0x000fe20000000000 */
[----:B------:R-:W-:-:S02]  /*184e0*/  ISETP.GE.AND P6, PT, R59, R216, PT ;  /* 0x000000d83b00720c */ /* 0x000fc40003fc6270 */
[----:B------:R-:W-:Y:S01]  /*184f0*/  FSEL R241, R67, -INF , !P1 ;  /* 0xff80000043f17808 */ /* 0x000fe20004800000 */
[C---:B-----5:R-:W-:Y:S01]  /*18500*/  HMMA.16816.F32.BF16 R124, R208.reuse, R196, R124 ;  /* 0x000000c4d07c723c */ /* 0x060fe2000004187c */
[----:B------:R-:W-:Y:S01]  /*18510*/  FSEL R196, R68, -INF , !P3 ;  /* 0xff80000044c47808 */ /* 0x000fe20005800000 */
[----:B------:R-:W2:Y:S01]  /*18520*/  LDSM.16.M88.4 R64, [R219+0x4000] ;  /* 0x00400000db40783b */ /* 0x000ea20000000200 */
[-C--:B------:R-:W-:Y:S02]  /*18530*/  ISETP.GE.AND P3, PT, R57, R217.reuse, PT ;  /* 0x000000d93900720c */ /* 0x080fe40003f66270 */
[----:B------:R-:W-:Y:S01]  /*18540*/  ISETP.GE.AND P5, PT, R59, R217, PT ;  /* 0x000000d93b00720c */ /* 0x000fe20003fa6270 */
[----:B------:R-:W-:Y:S01]  /*18550*/  VIADD R59, R191, 0xfffffe19 ;  /* 0xfffffe19bf3b7836 */ /* 0x000fe20000000000 */
[----:B------:R-:W-:Y:S01]  /*18560*/  FSEL R223, R62, -INF , !P3 ;  /* 0xff8000003edf7808 */ /* 0x000fe20005800000 */
[----:B------:R-:W-:Y:S01]  /*18570*/  HMMA.16816.F32.BF16 R112, R208, R194, R112 ;  /* 0x000000c2d070723c */ /* 0x000fe20000041870 */
[----:B------:R-:W-:-:S02]  /*18580*/  FSEL R194, R69, -INF , !P2 ;  /* 0xff80000045c27808 */ /* 0x000fc40005000000 */
[-C--:B------:R-:W-:Y:S01]  /*18590*/  ISETP.GE.AND P2, PT, R57, R216.reuse, PT ;  /* 0x000000d83900720c */ /* 0x080fe20003f46270 */
[----:B------:R-:W-:Y:S01]  /*185a0*/  VIADD R57, R191, 0xfffffe18 ;  /* 0xfffffe18bf397836 */ /* 0x000fe20000000000 */
[----:B------:R-:W-:Y:S02]  /*185b0*/  FSEL R62, R61, -INF , !P6 ;  /* 0xff8000003d3e7808 */ /* 0x000fe40007000000 */
[----:B------:R-:W-:Y:S01]  /*185c0*/  FSEL R70, R60, -INF , !P2 ;  /* 0xff8000003c467808 */ /* 0x000fe20005000000 */
[C---:B---3--:R-:W-:Y:S01]  /*185d0*/  HMMA.16816.F32.BF16 R48, R76.reuse, R180, R48 ;  /* 0x000000b44c30723c */ /* 0x048fe20000041830 */
[CC--:B------:R-:W-:Y:S02]  /*185e0*/  ISETP.GE.AND P4, PT, R57.reuse, R216.reuse, PT ;  /* 0x000000d83900720c */ /* 0x0c0fe40003f86270 */
[----:B------:R-:W-:Y:S01]  /*185f0*/  ISETP.GE.AND P1, PT, R57, R217, PT ;  /* 0x000000d93900720c */ /* 0x000fe20003f26270 */
[C---:B------:R-:W-:Y:S01]  /*18600*/  VIADD R57, R191.reuse, 0xfffffe20 ;  /* 0xfffffe20bf397836 */ /* 0x040fe20000000000 */
[----:B------:R-:W-:Y:S01]  /*18610*/  FSEL R68, R52, -INF , !P4 ;  /* 0xff80000034447808 */ /* 0x000fe20006000000 */
[----:B------:R-:W-:Y:S01]  /*18620*/  VIADD R52, R191, 0xfffffe28 ;  /* 0xfffffe28bf347836 */ /* 0x000fe20000000000 */
[----:B------:R-:W-:Y:S01]  /*18630*/  ISETP.GE.AND P2, PT, R59, R216, PT ;  /* 0x000000d83b00720c */ /* 0x000fe20003f46270 */
[----:B------:R-:W-:Y:S01]  /*18640*/  HMMA.16816.F32.BF16 R44, R76, R182, R44 ;  /* 0x000000b64c2c723c */ /* 0x000fe2000004182c */
[----:B------:R-:W-:-:S02]  /*18650*/  FSEL R71, R63, -INF , !P5 ;  /* 0xff8000003f477808 */ /* 0x000fc40006800000 */
[CC--:B------:R-:W-:Y:S02]  /*18660*/  ISETP.GE.AND P6, PT, R57.reuse, R216.reuse, PT ;  /* 0x000000d83900720c */ /* 0x0c0fe40003fc6270 */
[-C--:B------:R-:W-:Y:S01]  /*18670*/  ISETP.GE.AND P5, PT, R57, R217.reuse, PT ;  /* 0x000000d93900720c */ /* 0x080fe20003fa6270 */
[----:B------:R-:W-:Y:S01]  /*18680*/  VIADD R57, R191, 0xfffffe29 ;  /* 0xfffffe29bf397836 */ /* 0x000fe20000000000 */
[----:B------:R-:W-:Y:S01]  /*18690*/  FSEL R60, R53, -INF , !P2 ;  /* 0xff800000353c7808 */ /* 0x000fe20005000000 */
[C---:B------:R-:W-:Y:S01]  /*186a0*/  HMMA.16816.F32.BF16 R32, R208.reuse, R176, R32 ;  /* 0x000000b0d020723c */ /* 0x040fe20000041820 */
[-C--:B------:R-:W-:Y:S02]  /*186b0*/  ISETP.GE.AND P2, PT, R52, R216.reuse, PT ;  /* 0x000000d83400720c */ /* 0x080fe40003f46270 */
[----:B------:R-:W-:Y:S01]  /*186c0*/  ISETP.GE.AND P3, PT, R59, R217, PT ;  /* 0x000000d93b00720c */ /* 0x000fe20003f66270 */
[C---:B------:R-:W-:Y:S01]  /*186d0*/  VIADD R59, R191.reuse, 0xfffffe21 ;  /* 0xfffffe21bf3b7836 */ /* 0x040fe20000000000 */
[----:B------:R-:W-:Y:S01]  /*186e0*/  FSEL R220, R48, -INF , !P6 ;  /* 0xff80000030dc7808 */ /* 0x000fe20007000000 */
[----:B------:R-:W-:Y:S01]  /*186f0*/  VIADD R48, R191, 0xfffffe30 ;  /* 0xfffffe30bf307836 */ /* 0x000fe20000000000 */
[----:B------:R-:W-:Y:S01]  /*18700*/  FSEL R221, R55, -INF , !P3 ;  /* 0xff80000037dd7808 */ /* 0x000fe20005800000 */
[----:B------:R-:W-:Y:S01]  /*18710*/  HMMA.16816.F32.BF16 R28, R208, R178, R28 ;  /* 0x000000b2d01c723c */ /* 0x000fe2000004181c */
[----:B------:R3:W-:Y:S01]  /*18720*/  LDSM.16.M88.4 R176, [R218+0x9800] ;  /* 0x00980000dab0783b */ /* 0x0007e20000000200 */
[----:B------:R-:W-:-:S02]  /*18730*/  ISETP.GE.AND P6, PT, R57, R216, PT ;  /* 0x000000d83900720c */ /* 0x000fc40003fc6270 */
[-C--:B------:R-:W-:Y:S02]  /*18740*/  ISETP.GE.AND P3, PT, R52, R217.reuse, PT ;  /* 0x000000d93400720c */ /* 0x080fe40003f66270 */
[----:B------:R-:W-:Y:S02]  /*18750*/  FSEL R69, R54, -INF , !P1 ;  /* 0xff80000036457808 */ /* 0x000fe40004800000 */
[C---:B------:R-:W-:Y:S01]  /*18760*/  HMMA.16816.F32.BF16 R4, R208.reuse, R214, R4 ;  /* 0x000000d6d004723c */ /* 0x040fe20000041804 */
[----:B------:R-:W-:Y:S01]  /*18770*/  FSEL R215, R50, -INF , !P5 ;  /* 0xff80000032d77808 */ /* 0x000fe20006800000 */
[----:B------:R-:W4:Y:S01]  /*18780*/  LDSM.16.M88.4 R52, [R219+0x4800] ;  /* 0x00480000db34783b */ /* 0x000f220000000200 */
[-C--:B------:R-:W-:Y:S01]  /*18790*/  ISETP.GE.AND P5, PT, R57, R217.reuse, PT ;  /* 0x000000d93900720c */ /* 0x080fe20003fa6270 */
[----:B------:R-:W-:Y:S01]  /*187a0*/  VIADD R50, R191, 0xfffffe49 ;  /* 0xfffffe49bf327836 */ /* 0x000fe20000000000 */
[C---:B------:R-:W-:Y:S02]  /*187b0*/  ISETP.GE.AND P4, PT, R59.reuse, R216, PT ;  /* 0x000000d83b00720c */ /* 0x040fe40003f86270 */
[----:B------:R-:W-:Y:S01]  /*187c0*/  ISETP.GE.AND P1, PT, R59, R217, PT ;  /* 0x000000d93b00720c */ /* 0x000fe20003f26270 */
[----:B------:R-:W-:Y:S01]  /*187d0*/  HMMA.16816.F32.BF16 R8, R208, R212, R8 ;  /* 0x000000d4d008723c */ /* 0x000fe20000041808 */
[----:B------:R-:W-:-:S02]  /*187e0*/  FSEL R212, R45, -INF , !P6 ;  /* 0xff8000002dd47808 */ /* 0x000fc40007000000 */
[----:B------:R-:W-:Y:S02]  /*187f0*/  FSEL R213, R46, -INF , !P3 ;  /* 0xff8000002ed57808 */ /* 0x000fe40005800000 */
[----:B------:R-:W-:Y:S01]  /*18800*/  FSEL R214, R49, -INF , !P4 ;  /* 0xff80000031d67808 */ /* 0x000fe20006000000 */
[C---:B------:R-:W-:Y:S01]  /*18810*/  VIADD R49, R191.reuse, 0xfffffe31 ;  /* 0xfffffe31bf317836 */ /* 0x040fe20000000000 */
[-C--:B------:R-:W-:Y:S01]  /*18820*/  ISETP.GE.AND P4, PT, R48, R216.reuse, PT ;  /* 0x000000d83000720c */ /* 0x080fe20003f86270 */
[----:B------:R-:W-:Y:S01]  /*18830*/  HMMA.16816.F32.BF16 R172, R208, R204, R172 ;  /* 0x000000ccd0ac723c */ /* 0x000fe200000418ac */
[----:B---3--:R-:W-:Y:S01]  /*18840*/  FSEL R218, R44, -INF , !P2 ;  /* 0xff8000002cda7808 */ /* 0x008fe20005000000 */
[----:B------:R-:W-:Y:S01]  /*18850*/  VIADD R44, R191, 0xfffffe38 ;  /* 0xfffffe38bf2c7836 */ /* 0x000fe20000000000 */
[----:B------:R-:W-:Y:S02]  /*18860*/  FSEL R205, R47, -INF , !P5 ;  /* 0xff8000002fcd7808 */ /* 0x000fe40006800000 */
[----:B------:R-:W-:-:S02]  /*18870*/  ISETP.GE.AND P2, PT, R49, R216, PT ;  /* 0x000000d83100720c */ /* 0x000fc40003f46270 */
[C---:B------:R-:W-:Y:S01]  /*18880*/  ISETP.GE.AND P6, PT, R44.reuse, R216, PT ;  /* 0x000000d82c00720c */ /* 0x040fe20003fc6270 */
[----:B-1----:R-:W-:Y:S01]  /*18890*/  HMMA.16816.F32.BF16 R40, R76, R72, R40 ;  /* 0x000000484c28723c */ /* 0x002fe20000041828 */
[-C--:B------:R-:W-:Y:S02]  /*188a0*/  ISETP.GE.AND P5, PT, R44, R217.reuse, PT ;  /* 0x000000d92c00720c */ /* 0x080fe40003fa6270 */
[----:B------:R-:W1:Y:S01]  /*188b0*/  LDSM.16.M88.4 R44, [R219+0x5000] ;  /* 0x00500000db2c783b */ /* 0x000e620000000200 */
[----:B------:R-:W-:Y:S01]  /*188c0*/  ISETP.GE.AND P3, PT, R49, R217, PT ;  /* 0x000000d93100720c */ /* 0x000fe20003f66270 */
[----:B------:R-:W-:-:S03]  /*188d0*/  VIADD R49, R191, 0xfffffe41 ;  /* 0xfffffe41bf317836 */ /* 0x000fc60000000000 */
[C---:B------:R-:W-:Y:S08]  /*188e0*/  HMMA.16816.F32.BF16 R36, R76.reuse, R74, R36 ;  /* 0x0000004a4c24723c */ /* 0x040ff00000041824 */
[----:B--2---:R-:W-:Y:S03]  /*188f0*/  HMMA.16816.F32.BF16 R32, R76, R64, R32 ;  /* 0x000000404c20723c */ /* 0x004fe60000041820 */
[----:B------:R-:W-:-:S02]  /*18900*/  FSEL R41, R41, -INF , !P2 ;  /* 0xff80000029297808 */ /* 0x000fc40005000000 */
[----:B------:R-:W-:-:S03]  /*18910*/  FSEL R43, R43, -INF , !P3 ;  /* 0xff8000002b2b7808 */ /* 0x000fc60005800000 */
[----:B------:R-:W-:Y:S03]  /*18920*/  HMMA.16816.F32.BF16 R28, R76, R66, R28 ;  /* 0x000000424c1c723c */ /* 0x000fe6000004181c */
[----:B------:R-:W-:Y:S01]  /*18930*/  FSEL R204, R36, -INF , !P6 ;  /* 0xff80000024cc7808 */ /* 0x000fe20007000000 */
[----:B------:R-:W-:Y:S01]  /*18940*/  VIADD R36, R191, 0xfffffe48 ;  /* 0xfffffe48bf247836 */ /* 0x000fe20000000000 */
[----:B------:R-:W-:-:S03]  /*18950*/  ISETP.GE.AND P6, PT, R49, R216, PT ;  /* 0x000000d83100720c */ /* 0x000fc60003fc6270 */
[----:B------:R-:W-:Y:S01]  /*18960*/  HMMA.16816.F32.BF16 R168, R208, R206, R168 ;  /* 0x000000ced0a8723c */ /* 0x000fe200000418a8 */
[----:B------:R-:W-:Y:S01]  /*18970*/  FSEL R207, R51, -INF , !P1 ;  /* 0xff80000033cf7808 */ /* 0x000fe20004800000 */
[C---:B------:R-:W-:Y:S01]  /*18980*/  VIADD R51, R191.reuse, 0xfffffe50 ;  /* 0xfffffe50bf337836 */ /* 0x040fe20000000000 */
[-C--:B------:R-:W-:Y:S01]  /*18990*/  ISETP.GE.AND P1, PT, R48, R217.reuse, PT ;  /* 0x000000d93000720c */ /* 0x080fe20003f26270 */
[C---:B------:R-:W-:Y:S01]  /*189a0*/  VIADD R48, R191.reuse, 0xfffffe39 ;  /* 0xfffffe39bf307836 */ /* 0x040fe20000000000 */
[----:B------:R-:W-:Y:S01]  /*189b0*/  FSEL R206, R40, -INF , !P4 ;  /* 0xff80000028ce7808 */ /* 0x000fe20006000000 */
[C---:B------:R-:W-:Y:S01]  /*189c0*/  VIADD R40, R191.reuse, 0xfffffe40 ;  /* 0xfffffe40bf287836 */ /* 0x040fe20000000000 */
[----:B------:R-:W-:Y:S01]  /*189d0*/  FSEL R42, R42, -INF , !P1 ;  /* 0xff8000002a2a7808 */ /* 0x000fe20004800000 */
[----:B----4-:R-:W-:Y:S01]  /*189e0*/  HMMA.16816.F32.BF16 R24, R76, R52, R24 ;  /* 0x000000344c18723c */ /* 0x010fe20000041818 */
[C---:B------:R-:W-:Y:S01]  /*189f0*/  ISETP.GE.AND P4, PT, R48.reuse, R216, PT ;  /* 0x000000d83000720c */ /* 0x040fe20003f86270 */
[----:B------:R-:W-:Y:S01]  /*18a00*/  VIADD R52, R191, 0xfffffe51 ;  /* 0xfffffe51bf347836 */ /* 0x000fe20000000000 */
[----:B------:R-:W-:-:S02]  /*18a10*/  ISETP.GE.AND P1, PT, R48, R217, PT ;  /* 0x000000d93000720c */ /* 0x000fc40003f26270 */
[CC--:B------:R-:W-:Y:S02]  /*18a20*/  ISETP.GE.AND P2, PT, R40.reuse, R216.reuse, PT ;  /* 0x000000d82800720c */ /* 0x0c0fe40003f46270 */
[-C--:B------:R-:W-:Y:S01]  /*18a30*/  ISETP.GE.AND P3, PT, R40, R217.reuse, PT ;  /* 0x000000d92800720c */ /* 0x080fe20003f66270 */
[C---:B-1----:R-:W-:Y:S01]  /*18a40*/  HMMA.16816.F32.BF16 R16, R76.reuse, R44, R16 ;  /* 0x0000002c4c10723c */ /* 0x042fe20000041810 */
[----:B------:R-:W-:Y:S01]  /*18a50*/  FSEL R40, R38, -INF , !P5 ;  /* 0xff80000026287808 */ /* 0x000fe20006800000 */
[----:B------:R-:W-:Y:S01]  /*18a60*/  VIADD R45, R191, 0xfffffe59 ;  /* 0xfffffe59bf2d7836 */ /* 0x000fe20000000000 */
[----:B------:R-:W-:Y:S02]  /*18a70*/  ISETP.GE.AND P5, PT, R49, R217, PT ;  /* 0x000000d93100720c */ /* 0x000fe40003fa6270 */
[----:B------:R-:W-:Y:S02]  /*18a80*/  FSEL R48, R37, -INF , !P4 ;  /* 0xff80000025307808 */ /* 0x000fe40006000000 */
[----:B------:R-:W-:Y:S01]  /*18a90*/  FSEL R49, R39, -INF , !P1 ;  /* 0xff80000027317808 */ /* 0x000fe20004800000 */
[----:B------:R-:W-:Y:S01]  /*18aa0*/  HMMA.16816.F32.BF16 R20, R76, R54, R20 ;  /* 0x000000364c14723c */ /* 0x000fe20000041814 */
[----:B------:R-:W-:-:S02]  /*18ab0*/  ISETP.GE.AND P4, PT, R36, R216, PT ;  /* 0x000000d82400720c */ /* 0x000fc40003f86270 */
[-C--:B------:R-:W-:Y:S02]  /*18ac0*/  ISETP.GE.AND P1, PT, R36, R217.reuse, PT ;  /* 0x000000d92400720c */ /* 0x080fe40003f26270 */
[----:B------:R-:W1:Y:S01]  /*18ad0*/  LDSM.16.M88.4 R36, [R219+0x5800] ;  /* 0x00580000db24783b */ /* 0x000e620000000200 */
[----:B------:R-:W-:Y:S02]  /*18ae0*/  FSEL R32, R32, -INF , !P2 ;  /* 0xff80000020207808 */ /* 0x000fe40005000000 */
[----:B------:R-:W-:Y:S01]  /*18af0*/  FSEL R34, R34, -INF , !P3 ;  /* 0xff80000022227808 */ /* 0x000fe20005800000 */
[----:B------:R-:W-:Y:S01]  /*18b00*/  HMMA.16816.F32.BF16 R12, R76, R46, R12 ;  /* 0x0000002e4c0c723c */ /* 0x000fe2000004180c */
[C---:B------:R-:W-:Y:S01]  /*18b10*/  ISETP.GE.AND P2, PT, R50.reuse, R216, PT ;  /* 0x000000d83200720c */ /* 0x040fe20003f46270 */
[C---:B------:R-:W-:Y:S01]  /*18b20*/  VIADD R47, R191.reuse, 0xfffffe61 ;  /* 0xfffffe61bf2f7836 */ /* 0x040fe20000000000 */
[----:B------:R-:W-:Y:S02]  /*18b30*/  ISETP.GE.AND P3, PT, R50, R217, PT ;  /* 0x000000d93200720c */ /* 0x000fe40003f66270 */
[----:B------:R-:W-:Y:S01]  /*18b40*/  FSEL R50, R28, -INF , !P4 ;  /* 0xff8000001c327808 */ /* 0x000fe20006000000 */
[----:B------:R-:W-:Y:S01]  /*18b50*/  VIADD R28, R191, 0xfffffe58 ;  /* 0xfffffe58bf1c7836 */ /* 0x000fe20000000000 */
[----:B------:R-:W-:Y:S01]  /*18b60*/  FSEL R33, R33, -INF , !P6 ;  /* 0xff80000021217808 */ /* 0x000fe20007000000 */
[----:B------:R-:W-:Y:S01]  /*18b70*/  HMMA.16816.F32.BF16 R84, R208, R176, R84 ;  /* 0x000000b0d054723c */ /* 0x000fe20000041854 */
[----:B------:R-:W-:-:S02]  /*18b80*/  FSEL R35, R35, -INF , !P5 ;  /* 0xff80000023237808 */ /* 0x000fc40006800000 */
[CC--:B------:R-:W-:Y:S02]  /*18b90*/  ISETP.GE.AND P6, PT, R51.reuse, R216.reuse, PT ;  /* 0x000000d83300720c */ /* 0x0c0fe40003fc6270 */
[----:B------:R-:W-:Y:S02]  /*18ba0*/  ISETP.GE.AND P5, PT, R51, R217, PT ;  /* 0x000000d93300720c */ /* 0x000fe40003fa6270 */
[----:B------:R-:W-:Y:S01]  /*18bb0*/  FSEL R53, R29, -INF , !P2 ;  /* 0xff8000001d357808 */ /* 0x000fe20005000000 */
[----:B------:R-:W-:Y:S01]  /*18bc0*/  HMMA.16816.F32.BF16 R100, R208, R184, R100 ;  /* 0x000000b8d064723c */ /* 0x000fe20000041864 */
[----:B------:R-:W-:Y:S02]  /*18bd0*/  FSEL R44, R31, -INF , !P3 ;  /* 0xff8000001f2c7808 */ /* 0x000fe40005800000 */
[----:B------:R-:W-:Y:S02]  /*18be0*/  FSEL R51, R30, -INF , !P1 ;  /* 0xff8000001e337808 */ /* 0x000fe40004800000 */
[----:B------:R-:W-:-:S02]  /*18bf0*/  ISETP.GE.AND P2, PT, R28, R216, PT ;  /* 0x000000d81c00720c */ /* 0x000fc40003f46270 */
[-C--:B------:R-:W-:Y:S01]  /*18c00*/  ISETP.GE.AND P3, PT, R28, R217.reuse, PT ;  /* 0x000000d91c00720c */ /* 0x080fe20003f66270 */
[C---:B------:R-:W-:Y:S01]  /*18c10*/  HMMA.16816.F32.BF16 R96, R208.reuse, R186, R96 ;  /* 0x000000bad060723c */ /* 0x040fe20000041860 */
[----:B------:R-:W2:Y:S01]  /*18c20*/  LDSM.16.M88.4 R28, [R219+0x6000] ;  /* 0x00600000db1c783b */ /* 0x000ea20000000200 */
[CC--:B------:R-:W-:Y:S02]  /*18c30*/  ISETP.GE.AND P4, PT, R52.reuse, R216.reuse, PT ;  /* 0x000000d83400720c */ /* 0x0c0fe40003f86270 */
[----:B------:R-:W-:Y:S01]  /*18c40*/  ISETP.GE.AND P1, PT, R52, R217, PT ;  /* 0x000000d93400720c */ /* 0x000fe20003f26270 */
[----:B------:R-:W-:Y:S01]  /*18c50*/  VIADD R52, R191, 0xfffffe60 ;  /* 0xfffffe60bf347836 */ /* 0x000fe20000000000 */
[----:B------:R-:W-:Y:S02]  /*18c60*/  FSEL R24, R24, -INF , !P6 ;  /* 0xff80000018187808 */ /* 0x000fe40007000000 */
[----:B------:R-:W-:Y:S01]  /*18c70*/  FSEL R26, R26, -INF , !P5 ;  /* 0xff8000001a1a7808 */ /* 0x000fe20006800000 */
[----:B------:R-:W-:Y:S01]  /*18c80*/  HMMA.16816.F32.BF16 R116, R208, R192, R116 ;  /* 0x000000c0d074723c */ /* 0x000fe20000041874 */
[----:B------:R-:W-:-:S02]  /*18c90*/  ISETP.GE.AND P6, PT, R45, R216, PT ;  /* 0x000000d82d00720c */ /* 0x000fc40003fc6270 */
[----:B------:R-:W-:Y:S02]  /*18ca0*/  ISETP.GE.AND P5, PT, R45, R217, PT ;  /* 0x000000d92d00720c */ /* 0x000fe40003fa6270 */
[----:B------:R-:W-:Y:S01]  /*18cb0*/  FSEL R45, R20, -INF , !P2 ;  /* 0xff800000142d7808 */ /* 0x000fe20005000000 */
[----:B------:R-:W-:Y:S01]  /*18cc0*/  VIADD R20, R191, 0xfffffe68 ;  /* 0xfffffe68bf147836 */ /* 0x000fe20000000000 */
[----:B------:R-:W-:Y:S01]  /*18cd0*/  FSEL R25, R25, -INF , !P4 ;  /* 0xff80000019197808 */ /* 0x000fe20006000000 */
[----:B-1----:R-:W-:Y:S01]  /*18ce0*/  HMMA.16816.F32.BF16 R8, R76, R36, R8 ;  /* 0x000000244c08723c */ /* 0x002fe20000041808 */
[----:B------:R-:W-:Y:S01]  /*18cf0*/  FSEL R27, R27, -INF , !P1 ;  /* 0xff8000001b1b7808 */ /* 0x000fe20004800000 */
[----:B------:R-:W-:Y:S01]  /*18d00*/  VIADD R36, R191, 0xfffffe69 ;  /* 0xfffffe69bf247836 */ /* 0x000fe20000000000 */
[----:B------:R-:W-:Y:S02]  /*18d10*/  FSEL R46, R22, -INF , !P3 ;  /* 0xff800000162e7808 */ /* 0x000fe40005800000 */
[----:B------:R-:W-:-:S02]  /*18d20*/  ISETP.GE.AND P4, PT, R52, R216, PT ;  /* 0x000000d83400720c */ /* 0x000fc40003f86270 */
[-C--:B------:R-:W-:Y:S01]  /*18d30*/  ISETP.GE.AND P1, PT, R52, R217.reuse, PT ;  /* 0x000000d93400720c */ /* 0x080fe20003f26270 */
[----:B------:R-:W-:Y:S01]  /*18d40*/  HMMA.16816.F32.BF16 R4, R76, R38, R4 ;  /* 0x000000264c04723c */ /* 0x000fe20000041804 */
[CC--:B------:R-:W-:Y:S02]  /*18d50*/  ISETP.GE.AND P2, PT, R47.reuse, R216.reuse, PT ;  /* 0x000000d82f00720c */ /* 0x0c0fe40003f46270 */
[----:B------:R-:W-:Y:S02]  /*18d60*/  ISETP.GE.AND P3, PT, R47, R217, PT ;  /* 0x000000d92f00720c */ /* 0x000fe40003f66270 */
[----:B------:R-:W-:Y:S02]  /*18d70*/  FSEL R52, R21, -INF , !P6 ;  /* 0xff80000015347808 */ /* 0x000fe40007000000 */
[----:B------:R-:W-:Y:S01]  /*18d80*/  FSEL R47, R23, -INF , !P5 ;  /* 0xff800000172f7808 */ /* 0x000fe20006800000 */
[----:B------:R-:W-:Y:S01]  /*18d90*/  HMMA.16816.F32.BF16 R120, R208, R198, R120 ;  /* 0x000000c6d078723c */ /* 0x000fe20000041878 */
[----:B------:R-:W-:-:S02]  /*18da0*/  ISETP.GE.AND P6, PT, R20, R216, PT ;  /* 0x000000d81400720c */ /* 0x000fc40003fc6270 */
[----:B------:R-:W-:Y:S02]  /*18db0*/  ISETP.GE.AND P5, PT, R20, R217, PT ;  /* 0x000000d91400720c */ /* 0x000fe40003fa6270 */
[----:B------:R-:W1:Y:S01]  /*18dc0*/  LDSM.16.M88.4 R20, [R219+0x6800] ;  /* 0x00680000db14783b */ /* 0x000e620000000200 */
[----:B------:R-:W-:Y:S01]  /*18dd0*/  FSEL R54, R16, -INF , !P4 ;  /* 0xff80000010367808 */ /* 0x000fe20006000000 */
[C---:B------:R-:W-:Y:S01]  /*18de0*/  VIADD R16, R191.reuse, 0xfffffe70 ;  /* 0xfffffe70bf107836 */ /* 0x040fe20000000000 */
[----:B--2---:R-:W-:Y:S01]  /*18df0*/  HMMA.16816.F32.BF16 R172, R76, R28, R172 ;  /* 0x0000001c4cac723c */ /* 0x004fe200000418ac */
[----:B------:R-:W-:Y:S02]  /*18e00*/  FSEL R55, R18, -INF , !P1 ;  /* 0xff80000012377808 */ /* 0x000fe40004800000 */
[----:B------:R-:W-:Y:S01]  /*18e10*/  FSEL R59, R12, -INF , !P6 ;  /* 0xff8000000c3b7808 */ /* 0x000fe20007000000 */
[----:B------:R-:W-:Y:S01]  /*18e20*/  VIADD R12, R191, 0xfffffe78 ;  /* 0xfffffe78bf0c7836 */ /* 0x000fe20000000000 */
[----:B------:R-:W-:-:S02]  /*18e30*/  ISETP.GE.AND P4, PT, R36, R216, PT ;  /* 0x000000d82400720c */ /* 0x000fc40003f86270 */
[----:B------:R-:W-:Y:S01]  /*18e40*/  ISETP.GE.AND P1, PT, R36, R217, PT ;  /* 0x000000d92400720c */ /* 0x000fe20003f26270 */
[----:B------:R-:W-:Y:S01]  /*18e50*/  HMMA.16816.F32.BF16 R168, R76, R30, R168 ;  /* 0x0000001e4ca8723c */ /* 0x000fe200000418a8 */
[----:B------:R-:W-:Y:S01]  /*18e60*/  FSEL R57, R17, -INF , !P2 ;  /* 0xff80000011397808 */ /* 0x000fe20005000000 */
[----:B------:R-:W-:Y:S01]  /*18e70*/  VIADD R17, R191, 0xfffffe71 ;  /* 0xfffffe71bf117836 */ /* 0x000fe20000000000 */
[----:B------:R-:W-:Y:S02]  /*18e80*/  ISETP.GE.AND P2, PT, R16, R216, PT ;  /* 0x000000d81000720c */ /* 0x000fe40003f46270 */
[----:B------:R-:W-:Y:S02]  /*18e90*/  FSEL R176, R19, -INF , !P3 ;  /* 0xff80000013b07808 */ /* 0x000fe40005800000 */
[----:B------:R-:W-:Y:S01]  /*18ea0*/  FSEL R180, R13, -INF , !P4 ;  /* 0xff8000000db47808 */ /* 0x000fe20006000000 */
[----:B------:R-:W-:Y:S01]  /*18eb0*/  HMMA.16816.F32.BF16 R80, R208, R178, R80 ;  /* 0x000000b2d050723c */ /* 0x000fe20000041850 */
[----:B------:R-:W-:-:S02]  /*18ec0*/  FSEL R182, R15, -INF , !P1 ;  /* 0xff8000000fb67808 */ /* 0x000fc40004800000 */
[-C--:B------:R-:W-:Y:S01]  /*18ed0*/  ISETP.GE.AND P3, PT, R16, R217.reuse, PT ;  /* 0x000000d91000720c */ /* 0x080fe20003f66270 */
[----:B------:R-:W-:Y:S01]  /*18ee0*/  VIADD R16, R191, 0xfffffe79 ;  /* 0xfffffe79bf107836 */ /* 0x000fe20000000000 */
[----:B------:R-:W-:Y:S02]  /*18ef0*/  FSEL R177, R14, -INF , !P5 ;  /* 0xff8000000eb17808 */ /* 0x000fe40006800000 */
[CC--:B------:R-:W-:Y:S02]  /*18f00*/  ISETP.GE.AND P4, PT, R12.reuse, R216.reuse, PT ;  /* 0x000000d80c00720c */ /* 0x0c0fe40003f86270 */
[-C--:B------:R-:W-:Y:S02]  /*18f10*/  ISETP.GE.AND P1, PT, R12, R217.reuse, PT ;  /* 0x000000d90c00720c */ /* 0x080fe40003f26270 */
[----:B------:R-:W-:Y:S01]  /*18f20*/  FSEL R181, R8, -INF , !P2 ;  /* 0xff80000008b57808 */ /* 0x000fe20005000000 */
[----:B------:R-:W2:Y:S01]  /*18f30*/  LDSM.16.M88.4 R12, [R219+0x7000] ;  /* 0x00700000db0c783b */ /* 0x000ea20000000200 */
[----:B------:R-:W-:Y:S01]  /*18f40*/  ISETP.GE.AND P6, PT, R17, R216, PT ;  /* 0x000000d81100720c */ /* 0x000fe20003fc6270 */
[----:B------:R-:W-:Y:S01]  /*18f50*/  VIADD R8, R191, 0xfffffe80 ;  /* 0xfffffe80bf087836 */ /* 0x000fe20000000000 */
[----:B------:R-:W-:-:S02]  /*18f60*/  ISETP.GE.AND P5, PT, R17, R217, PT ;  /* 0x000000d91100720c */ /* 0x000fc40003fa6270 */
[----:B------:R-:W-:Y:S02]  /*18f70*/  FSEL R183, R10, -INF , !P3 ;  /* 0xff8000000ab77808 */ /* 0x000fe40005800000 */
[----:B------:R-:W-:Y:S01]  /*18f80*/  FSEL R185, R4, -INF , !P4 ;  /* 0xff80000004b97808 */ /* 0x000fe20006000000 */
[----:B------:R-:W-:Y:S01]  /*18f90*/  VIADD R4, R191, 0xfffffe88 ;  /* 0xfffffe88bf047836 */ /* 0x000fe20000000000 */
[C---:B------:R-:W-:Y:S01]  /*18fa0*/  ISETP.GE.AND P2, PT, R16.reuse, R216, PT ;  /* 0x000000d81000720c */ /* 0x040fe20003f46270 */
[----:B-1----:R-:W-:Y:S01]  /*18fb0*/  HMMA.16816.F32.BF16 R164, R76, R20, R164 ;  /* 0x000000144ca4723c */ /* 0x002fe200000418a4 */
[----:B------:R-:W-:Y:S01]  /*18fc0*/  FSEL R184, R9, -INF , !P6 ;  /* 0xff80000009b87808 */ /* 0x000fe20007000000 */
[----:B------:R-:W-:Y:S01]  /*18fd0*/  VIADD R9, R191, 0xfffffe81 ;  /* 0xfffffe81bf097836 */ /* 0x000fe20000000000 */
[----:B------:R-:W-:Y:S02]  /*18fe0*/  ISETP.GE.AND P3, PT, R16, R217, PT ;  /* 0x000000d91000720c */ /* 0x000fe40003f66270 */
[----:B------:R-:W-:-:S02]  /*18ff0*/  FSEL R186, R11, -INF , !P5 ;  /* 0xff8000000bba7808 */ /* 0x000fc40006800000 */
[CC--:B------:R-:W-:Y:S01]  /*19000*/  ISETP.GE.AND P6, PT, R8.reuse, R216.reuse, PT ;  /* 0x000000d80800720c */ /* 0x0c0fe20003fc6270 */
[----:B------:R-:W-:Y:S01]  /*19010*/  HMMA.16816.F32.BF16 R128, R76, R22, R128 ;  /* 0x000000164c80723c */ /* 0x000fe20000041880 */
[----:B------:R-:W-:Y:S01]  /*19020*/  ISETP.GE.AND P5, PT, R8, R217, PT ;  /* 0x000000d90800720c */ /* 0x000fe20003fa6270 */
[----:B------:R-:W-:Y:S01]  /*19030*/  VIADD R8, R191, 0xfffffe89 ;  /* 0xfffffe89bf087836 */ /* 0x000fe20000000000 */
[----:B------:R-:W-:Y:S02]  /*19040*/  FSEL R188, R5, -INF , !P2 ;  /* 0xff80000005bc7808 */ /* 0x000fe40005000000 */
[----:B------:R-:W-:Y:S02]  /*19050*/  FSEL R190, R7, -INF , !P3 ;  /* 0xff80000007be7808 */ /* 0x000fe40005800000 */
[----:B------:R-:W-:Y:S02]  /*19060*/  FSEL R187, R6, -INF , !P1 ;  /* 0xff80000006bb7808 */ /* 0x000fe40004800000 */
[----:B------:R-:W-:-:S02]  /*19070*/  ISETP.GE.AND P2, PT, R4, R216, PT ;  /* 0x000000d80400720c */ /* 0x000fc40003f46270 */
[-C--:B------:R-:W-:Y:S02]  /*19080*/  ISETP.GE.AND P3, PT, R4, R217.reuse, PT ;  /* 0x000000d90400720c */ /* 0x080fe40003f66270 */
[----:B------:R-:W-:Y:S01]  /*19090*/  FSEL R172, R172, -INF , !P6 ;  /* 0xff800000acac7808 */ /* 0x000fe20007000000 */
[----:B------:R-:W1:Y:S01]  /*190a0*/  LDSM.16.M88.4 R4, [R219+0x7800] ;  /* 0x00780000db04783b */ /* 0x000e620000000200 */
[----:B------:R-:W-:Y:S02]  /*190b0*/  FSEL R174, R174, -INF , !P5 ;  /* 0xff800000aeae7808 */ /* 0x000fe40006800000 */
[CC--:B------:R-:W-:Y:S02]  /*190c0*/  ISETP.GE.AND P6, PT, R8.reuse, R216.reuse, PT ;  /* 0x000000d80800720c */ /* 0x0c0fe40003fc6270 */
[-C--:B------:R-:W-:Y:S01]  /*190d0*/  ISETP.GE.AND P5, PT, R8, R217.reuse, PT ;  /* 0x000000d90800720c */ /* 0x080fe20003fa6270 */
[----:B------:R-:W-:Y:S01]  /*190e0*/  VIADD R8, R191, 0xfffffe90 ;  /* 0xfffffe90bf087836 */ /* 0x000fe20000000000 */
[CC--:B------:R-:W-:Y:S01]  /*190f0*/  ISETP.GE.AND P4, PT, R9.reuse, R216.reuse, PT ;  /* 0x000000d80900720c */ /* 0x0c0fe20003f86270 */
[C---:B--2---:R-:W-:Y:S01]  /*19100*/  HMMA.16816.F32.BF16 R124, R76.reuse, R12, R124 ;  /* 0x0000000c4c7c723c */ /* 0x044fe2000004187c */
[-C--:B------:R-:W-:Y:S01]  /*19110*/  ISETP.GE.AND P1, PT, R9, R217.reuse, PT ;  /* 0x000000d90900720c */ /* 0x080fe20003f26270 */
[----:B------:R-:W-:Y:S01]  /*19120*/  VIADD R9, R191, 0xfffffe91 ;  /* 0xfffffe91bf097836 */ /* 0x000fe20000000000 */
[----:B------:R-:W-:Y:S01]  /*19130*/  FSEL R173, R173, -INF , !P4 ;  /* 0xff800000adad7808 */ /* 0x000fe20006000000 */
[----:B------:R-:W-:Y:S01]  /*19140*/  VIADD R12, R191, 0xfffffe99 ;  /* 0xfffffe99bf0c7836 */ /* 0x000fe20000000000 */
        /* <DEDUP_REMOVED lines=8> */
[----:B------:R-:W-:Y:S02]  /*191d0*/  FSEL R169, R169, -INF , !P6 ;  /* 0xff800000a9a97808 */ /* 0x000fe40007000000 */
[----:B------:R-:W-:Y:S02]  /*191e0*/  FSEL R171, R171, -INF , !P5 ;  /* 0xff800000abab7808 */ /* 0x000fe40006800000 */
[CC--:B------:R-:W-:Y:S02]  /*191f0*/  ISETP.GE.AND P2, PT, R9.reuse, R216.reuse, PT ;  /* 0x000000d80900720c */ /* 0x0c0fe40003f46270 */
[----:B------:R-:W-:Y:S02]  /*19200*/  ISETP.GE.AND P3, PT, R9, R217, PT ;  /* 0x000000d90900720c */ /* 0x000fe40003f66270 */
[----:B------:R-:W-:-:S02]  /*19210*/  ISETP.GE.AND P6, PT, R8, R216, PT ;  /* 0x000000d80800720c */ /* 0x000fc40003fc6270 */
[-C--:B------:R-:W-:Y:S02]  /*19220*/  ISETP.GE.AND P5, PT, R8, R217.reuse, PT ;  /* 0x000000d90800720c */ /* 0x080fe40003fa6270 */
[----:B------:R-:W2:Y:S01]  /*19230*/  LDSM.16.M88.4 R8, [R219+0x8000] ;  /* 0x00800000db08783b */ /* 0x000ea20000000200 */
[----:B------:R-:W-:Y:S02]  /*19240*/  FSEL R164, R164, -INF , !P4 ;  /* 0xff800000a4a47808 */ /* 0x000fe40006000000 */
[----:B------:R-:W-:Y:S02]  /*19250*/  FSEL R166, R166, -INF , !P1 ;  /* 0xff800000a6a67808 */ /* 0x000fe40004800000 */
[CC--:B------:R-:W-:Y:S01]  /*19260*/  ISETP.GE.AND P4, PT, R12.reuse, R216.reuse, PT ;  /* 0x000000d80c00720c */ /* 0x0c0fe20003f86270 */
[C---:B-1----:R-:W-:Y:S01]  /*19270*/  HMMA.16816.F32.BF16 R116, R76.reuse, R4, R116 ;  /* 0x000000044c74723c */ /* 0x042fe20000041874 */
        /* <DEDUP_REMOVED lines=18> */
[-C--:B------:R-:W-:Y:S02]  /*193a0*/  ISETP.GE.AND P5, PT, R13, R217.reuse, PT ;  /* 0x000000d90d00720c */ /* 0x080fe40003fa6270 */
        /* <DEDUP_REMOVED lines=8> */
[C---:B------:R-:W-:Y:S01]  /*19430*/  VIADD R9, R191.reuse, 0xfffffec1 ;  /* 0xfffffec1bf097836 */ /* 0x040fe20000000000 */
[C---:B------:R-:W-:Y:S01]  /*19440*/  ISETP.GE.AND P6, PT, R4.reuse, R216, PT ;  /* 0x000000d80400720c */ /* 0x040fe20003fc6270 */
[----:B------:R-:W1:Y:S01]  /*19450*/  LDSM.16.M88.4 R12, [R219+0x8800] ;  /* 0x00880000db0c783b */ /* 0x000e620000000200 */
        /* <DEDUP_REMOVED lines=20> */
[----:B------:R-:W-:Y:S02]  /*195a0*/  ISETP.GE.AND P3, PT, R4, R217, PT ;  /* 0x000000d90400720c */ /* 0x000fe40003f66270 */
[----:B------:R-:W2:Y:S01]  /*195b0*/  LDSM.16.M88.4 R4, [R219+0x9000] ;  /* 0x00900000db04783b */ /* 0x000ea20000000200 */
[----:B------:R-:W-:Y:S02]  /*195c0*/  FSEL R112, R112, -INF , !P2 ;  /* 0xff80000070707808 */ /* 0x000fe40005000000 */
[----:B------:R-:W-:Y:S02]  /*195d0*/  FSEL R114, R114, -INF , !P3 ;  /* 0xff80000072727808 */ /* 0x000fe40005800000 */
[----:B------:R-:W-:Y:S01]  /*195e0*/  FSEL R113, R113, -INF , !P6 ;  /* 0xff80000071717808 */ /* 0x000fe20007000000 */
[----:B-1----:R-:W-:Y:S01]  /*195f0*/  HMMA.16816.F32.BF16 R100, R76, R12, R100 ;  /* 0x0000000c4c64723c */ /* 0x002fe20000041864 */
[----:B------:R-:W-:Y:S01]  /*19600*/  FSEL R115, R115, -INF , !P5 ;  /* 0xff80000073737808 */ /* 0x000fe20006800000 */
[----:B------:R-:W-:Y:S01]  /*19610*/  VIADD R12, R191, 0xfffffed1 ;  /* 0xfffffed1bf0c7836 */ /* 0x000fe20000000000 */
[----:B------:R-:W-:-:S02]  /*19620*/  ISETP.GE.AND P2, PT, R9, R216, PT ;  /* 0x000000d80900720c */ /* 0x000fc40003f46270 */
[-C--:B------:R-:W-:Y:S01]  /*19630*/  ISETP.GE.AND P3, PT, R9, R217.reuse, PT ;  /* 0x000000d90900720c */ /* 0x080fe20003f66270 */
[C---:B------:R-:W-:Y:S01]  /*19640*/  VIADD R9, R191.reuse, 0xfffffec9 ;  /* 0xfffffec9bf097836 */ /* 0x040fe20000000000 */
[C---:B------:R-:W-:Y:S01]  /*19650*/  ISETP.GE.AND P6, PT, R8.reuse, R216, PT ;  /* 0x000000d80800720c */ /* 0x040fe20003fc6270 */
[----:B------:R-:W-:Y:S01]  /*19660*/  HMMA.16816.F32.BF16 R96, R76, R14, R96 ;  /* 0x0000000e4c60723c */ /* 0x000fe20000041860 */
        /* <DEDUP_REMOVED lines=10> */
[----:B------:R-:W1:Y:S01]  /*19710*/  LDSM.16.M88.4 R8, [R219+0x9800] ;  /* 0x00980000db08783b */ /* 0x000e620000000200 */
[----:B------:R-:W-:Y:S01]  /*19720*/  FSEL R100, R100, -INF , !P2 ;  /* 0xff80000064647808 */ /* 0x000fe20005000000 */
[----:B------:R-:W-:-:S04]  /*19730*/  DEPBAR.LE SB0, 0x0 ;  /* 0x000080000000791a */ /* 0x000fc80000000000 */
[----:B------:R-:W-:Y:S01]  /*19740*/  FSEL R102, R102, -INF , !P3 ;  /* 0xff80000066667808 */ /* 0x000fe20005800000 */
[C---:B--2---:R-:W-:Y:S01]  /*19750*/  HMMA.16816.F32.BF16 R92, R76.reuse, R4, R92 ;  /* 0x000000044c5c723c */ /* 0x044fe2000004185c */
[C---:B------:R-:W-:Y:S01]  /*19760*/  VIADD R4, R191.reuse, 0xfffffed9 ;  /* 0xfffffed9bf047836 */ /* 0x040fe20000000000 */
[----:B------:R-:W-:Y:S01]  /*19770*/  FSEL R104, R104, -INF , !P6 ;  /* 0xff80000068687808 */ /* 0x000fe20007000000 */
[C---:B------:R-:W-:Y:S01]  /*19780*/  VIADD R5, R191.reuse, 0xfffffee1 ;  /* 0xfffffee1bf057836 */ /* 0x040fe20000000000 */
[----:B------:R-:W-:Y:S02]  /*19790*/  FSEL R106, R106, -INF , !P5 ;  /* 0xff8000006a6a7808 */ /* 0x000fe40006800000 */
[CC--:B------:R-:W-:Y:S02]  /*197a0*/  ISETP.GE.AND P2, PT, R4.reuse, R216.reuse, PT ;  /* 0x000000d80400720c */ /* 0x0c0fe40003f46270 */
[-C--:B------:R-:W-:Y:S01]  /*197b0*/  ISETP.GE.AND P3, PT, R4, R217.reuse, PT ;  /* 0x000000d90400720c */ /* 0x080fe20003f66270 */
[C---:B------:R-:W-:Y:S01]  /*197c0*/  VIADD R4, R191.reuse, 0xfffffee0 ;  /* 0xfffffee0bf047836 */ /* 0x040fe20000000000 */
[C---:B------:R-:W-:Y:S01]  /*197d0*/  ISETP.GE.AND P6, PT, R12.reuse, R216, PT ;  /* 0x000000d80c00720c */ /* 0x040fe20003fc6270 */
[----:B------:R-:W-:Y:S01]  /*197e0*/  HMMA.16816.F32.BF16 R88, R76, R6, R88 ;  /* 0x000000064c58723c */ /* 0x000fe20000041858 */
[----:B------:R-:W-:Y:S01]  /*197f0*/  ISETP.GE.AND P5, PT, R12, R217, PT ;  /* 0x000000d90c00720c */ /* 0x000fe20003fa6270 */
[----:B------:R-:W-:Y:S01]  /*19800*/  VIADD R12, R191, 0xfffffed8 ;  /* 0xfffffed8bf0c7836 */ /* 0x000fe20000000000 */
[----:B------:R-:W-:-:S02]  /*19810*/  FSEL R101, R101, -INF , !P6 ;  /* 0xff80000065657808 */ /* 0x000fc40007000000 */
[----:B------:R-:W-:Y:S02]  /*19820*/  FSEL R103, R103, -INF , !P5 ;  /* 0xff80000067677808 */ /* 0x000fe40006800000 */
[C---:B------:R-:W-:Y:S02]  /*19830*/  ISETP.GE.AND P6, PT, R4.reuse, R216, PT ;  /* 0x000000d80400720c */ /* 0x040fe40003fc6270 */
[-C--:B------:R-:W-:Y:S01]  /*19840*/  ISETP.GE.AND P5, PT, R4, R217.reuse, PT ;  /* 0x000000d90400720c */ /* 0x080fe20003fa6270 */
[----:B------:R-:W-:Y:S01]  /*19850*/  VIADD R4, R191, 0xfffffee9 ;  /* 0xfffffee9bf047836 */ /* 0x000fe20000000000 */
[----:B------:R-:W-:Y:S02]  /*19860*/  FSEL R107, R107, -INF , !P1 ;  /* 0xff8000006b6b7808 */ /* 0x000fe40004800000 */
[----:B------:R-:W-:Y:S02]  /*19870*/  ISETP.GE.AND P1, PT, R12, R217, PT ;  /* 0x000000d90c00720c */ /* 0x000fe40003f26270 */
[----:B------:R-:W-:-:S02]  /*19880*/  FSEL R105, R105, -INF , !P4 ;  /* 0xff80000069697808 */ /* 0x000fc40006000000 */
[----:B------:R-:W-:Y:S02]  /*19890*/  FSEL R92, R92, -INF , !P6 ;  /* 0xff8000005c5c7808 */ /* 0x000fe40007000000 */
[-C--:B------:R-:W-:Y:S02]  /*198a0*/  ISETP.GE.AND P4, PT, R12, R216.reuse, PT ;  /* 0x000000d80c00720c */ /* 0x080fe40003f86270 */
[----:B------:R-:W-:Y:S01]  /*198b0*/  FSEL R98, R98, -INF , !P1 ;  /* 0xff80000062627808 */ /* 0x000fe20004800000 */
[----:B-1----:R-:W-:Y:S01]  /*198c0*/  HMMA.16816.F32.BF16 R84, R76, R8, R84 ;  /* 0x000000084c54723c */ /* 0x002fe20000041854 */
[C---:B------:R-:W-:Y:S02]  /*198d0*/  ISETP.GE.AND P0, PT, R4.reuse, R216, PT ;  /* 0x000000d80400720c */ /* 0x040fe40003f06270 */
[-C--:B------:R-:W-:Y:S01]  /*198e0*/  ISETP.GE.AND P6, PT, R4, R217.reuse, PT ;  /* 0x000000d90400720c */ /* 0x080fe20003fc6270 */
[----:B------:R-:W-:Y:S01]  /*198f0*/  VIADD R4, R191, 0xfffffef0 ;  /* 0xfffffef0bf047836 */ /* 0x000fe20000000000 */
[----:B------:R-:W-:Y:S01]  /*19900*/  BAR.SYNC.DEFER_BLOCKING 0x0 ;  /* 0x0000000000007b1d */ /* 0x000fe20000010000 */
[----:B------:R-:W-:-:S02]  /*19910*/  ISETP.GE.AND P1, PT, R5, R217, PT ;  /* 0x000000d90500720c */ /* 0x000fc40003f26270 */
[----:B------:R-:W-:Y:S01]  /*19920*/  FSEL R96, R96, -INF , !P4 ;  /* 0xff80000060607808 */ /* 0x000fe20006000000 */
[----:B------:R-:W-:Y:S01]  /*19930*/  HMMA.16816.F32.BF16 R80, R76, R10, R80 ;  /* 0x0000000a4c50723c */ /* 0x000fe20000041850 */
[----:B------:R-:W-:Y:S01]  /*19940*/  ISETP.GE.AND P4, PT, R5, R216, PT ;  /* 0x000000d80500720c */ /* 0x000fe20003f86270 */
[----:B------:R-:W-:Y:S01]  /*19950*/  VIADD R5, R191, 0xfffffee8 ;  /* 0xfffffee8bf057836 */ /* 0x000fe20000000000 */
[----:B------:R-:W-:Y:S02]  /*19960*/  FSEL R95, R95, -INF , !P1 ;  /* 0xff8000005f5f7808 */ /* 0x000fe40004800000 */
[----:B------:R-:W-:Y:S02]  /*19970*/  ISETP.GE.AND P1, PT, R4, R217, PT ;  /* 0x000000d90400720c */ /* 0x000fe40003f26270 */
[----:B------:R-:W-:Y:S02]  /*19980*/  FSEL R97, R97, -INF , !P2 ;  /* 0xff80000061617808 */ /* 0x000fe40005000000 */
[----:B------:R-:W-:-:S02]  /*19990*/  FSEL R99, R99, -INF , !P3 ;  /* 0xff80000063637808 */ /* 0x000fc40005800000 */
[----:B------:R-:W-:Y:S02]  /*199a0*/  FSEL R86, R86, -INF , !P1 ;  /* 0xff80000056567808 */ /* 0x000fe40004800000 */
[CC--:B------:R-:W-:Y:S02]  /*199b0*/  ISETP.GE.AND P2, PT, R5.reuse, R216.reuse, PT ;  /* 0x000000d80500720c */ /* 0x0c0fe40003f46270 */
[----:B------:R-:W-:Y:S01]  /*199c0*/  ISETP.GE.AND P3, PT, R5, R217, PT ;  /* 0x000000d90500720c */ /* 0x000fe20003f66270 */
[C---:B------:R-:W-:Y:S01]  /*199d0*/  VIADD R5, R191.reuse, 0xfffffef1 ;  /* 0xfffffef1bf057836 */ /* 0x040fe20000000000 */
[----:B------:R-:W-:Y:S02]  /*199e0*/  ISETP.GE.AND P1, PT, R58, 0x3, PT ;  /* 0x000000033a00780c */ /* 0x000fe40003f26270 */
[----:B------:R-:W-:Y:S02]  /*199f0*/  FSEL R94, R94, -INF , !P5 ;  /* 0xff8000005e5e7808 */ /* 0x000fe40006800000 */
[-C--:B------:R-:W-:Y:S01]  /*19a00*/  ISETP.GE.AND P5, PT, R4, R216.reuse, PT ;  /* 0x000000d80400720c */ /* 0x080fe20003fa6270 */
[C---:B------:R-:W-:Y:S01]  /*19a10*/  VIADD R4, R191.reuse, 0xfffffef9 ;  /* 0xfffffef9bf047836 */ /* 0x040fe20000000000 */
[----:B------:R-:W-:Y:S01]  /*19a20*/  FSEL R88, R88, -INF , !P2 ;  /* 0xff80000058587808 */ /* 0x000fe20005000000 */
[----:B------:R-:W-:Y:S01]  /*19a30*/  VIADD R191, R191, 0xfffffef8 ;  /* 0xfffffef8bfbf7836 */ /* 0x000fe20000000000 */
[----:B------:R-:W-:-:S02]  /*19a40*/  ISETP.GE.AND P2, PT, R5, R216, PT ;  /* 0x000000d80500720c */ /* 0x000fc40003f46270 */
[----:B------:R-:W-:Y:S02]  /*19a50*/  FSEL R89, R89, -INF , !P0 ;  /* 0xff80000059597808 */ /* 0x000fe40004000000 */
[----:B------:R-:W-:Y:S02]  /*19a60*/  ISETP.NE.AND P0, PT, R3, RZ, PT ;  /* 0x000000ff0300720c */ /* 0x000fe40003f05270 */
[----:B------:R-:W-:Y:S02]  /*19a70*/  FSEL R93, R93, -INF , !P4 ;  /* 0xff8000005d5d7808 */ /* 0x000fe40006000000 */
[----:B------:R-:W-:Y:S02]  /*19a80*/  FSEL R90, R90, -INF , !P3 ;  /* 0xff8000005a5a7808 */ /* 0x000fe40005800000 */
[----:B------:R-:W-:Y:S02]  /*19a90*/  FSEL R3, R91, -INF , !P6 ;  /* 0xff8000005b037808 */ /* 0x000fe40007000000 */
[----:B------:R-:W-:-:S02]  /*19aa0*/  FSEL R84, R84, -INF , !P5 ;  /* 0xff80000054547808 */ /* 0x000fc40006800000 */
[----:B------:R-:W-:Y:S02]  /*19ab0*/  FSEL R85, R85, -INF , !P2 ;  /* 0xff80000055557808 */ /* 0x000fe40005000000 */
[-C--:B------:R-:W-:Y:S02]  /*19ac0*/  ISETP.GE.AND P4, PT, R5, R217.reuse, PT ;  /* 0x000000d90500720c */ /* 0x080fe40003f86270 */
        /* <DEDUP_REMOVED lines=9> */
[----:B------:R-:W-:Y:S06]  /*19b60*/  @!P1 BRA `(.L_x_2406) ;  /* 0x0000000400f49947 */ /* 0x000fec0003800000 */
[----:B------:R-:W1:Y:S01]  /*19b70*/  LDCU.64 UR10, c[0x0][0x358] ;  /* 0x00006b00ff0a77ac */ /* 0x000e620008000a00 */
[----:B------:R-:W2:Y:S01]  /*19b80*/  LDCU.64 UR4, c[0x0][0x3b8] ;  /* 0x00007700ff0477ac */ /* 0x000ea20008000a00 */
[----:B------:R-:W-:Y:S05]  /*19b90*/  BRA.U !UP0, `(.L_x_2407) ;  /* 0x0000000108fc7547 */ /* 0x000fea000b800000 */
[----:B------:R-:W3:Y:S01]  /*19ba0*/  LDC R8, c[0x0][0x4f0] ;  /* 0x00013c00ff087b82 */ /* 0x000ee20000000800 */
[----:B------:R-:W-:Y:S01]  /*19bb0*/  SHF.L.U32 R9, R58, 0x8, RZ ;  /* 0x000000083a097819 */ /* 0x000fe200000006ff */
[----:B------:R-:W4:Y:S04]  /*19bc0*/  LDCU.64 UR8, c[0x0][0x3a0] ;  /* 0x00007400ff0877ac */ /* 0x000f280008000a00 */
[C---:B------:R-:W-:Y:S01]  /*19bd0*/  VIADD R13, R9.reuse, 0xfffffd00 ;  /* 0xfffffd00090d7836 */ /* 0x040fe20000000000 */
[----:B------:R-:W-:-:S04]  /*19be0*/  IADD3 R9, PT, PT, R9, -0x200, RZ ;  /* 0xfffffe0009097810 */ /* 0x000fc80007ffe0ff */
[----:B------:R-:W-:Y:S02]  /*19bf0*/  IABS R10, R13 ;  /* 0x0000000d000a7213 */ /* 0x000fe40000000000 */
[----:B------:R-:W-:Y:S02]  /*19c00*/  IABS R7, R9 ;  /* 0x0000000900077213 */ /* 0x000fe40000000000 */
[-C--:B---3--:R-:W-:Y:S02]  /*19c10*/  IABS R6, R8.reuse ;  /* 0x0000000800067213 */ /* 0x088fe40000000000 */
[-C--:B------:R-:W-:Y:S02]  /*19c20*/  LOP3.LUT R13, R13, R8.reuse, RZ, 0x3c, !PT ;  /* 0x000000080d0d7212 */ /* 0x080fe400078e3cff */
[----:B------:R-:W3:Y:S01]  /*19c30*/  I2F.RP R4, R6 ;  /* 0x0000000600047306 */ /* 0x000ee20000209400 */
[----:B------:R-:W-:Y:S02]  /*19c40*/  LOP3.LUT R9, R9, R8, RZ, 0x3c, !PT ;  /* 0x0000000809097212 */ /* 0x000fe400078e3cff */
[----:B------:R-:W-:-:S02]  /*19c50*/  ISETP.GE.AND P4, PT, R13, RZ, PT ;  /* 0x000000ff0d00720c */ /* 0x000fc40003f86270 */
[----:B------:R-:W-:-:S03]  /*19c60*/  ISETP.GE.AND P6, PT, R9, RZ, PT ;  /* 0x000000ff0900720c */ /* 0x000fc60003fc6270 */
[----:B---3--:R-:W3:Y:S02]  /*19c70*/  MUFU.RCP R14, R4 ;  /* 0x00000004000e7308 */ /* 0x008ee40000001000 */
[----:B---3--:R-:W-:-:S06]  /*19c80*/  VIADD R14, R14, 0xffffffe ;  /* 0x0ffffffe0e0e7836 */ /* 0x008fcc0000000000 */
[----:B------:R-:W3:Y:S02]  /*19c90*/  F2I.FTZ.U32.TRUNC.NTZ R15, R14 ;  /* 0x0000000e000f7305 */ /* 0x000ee4000021f000 */
[----:B---3--:R-:W-:Y:S02]  /*19ca0*/  IMAD.MOV R5, RZ, RZ, -R15 ;  /* 0x000000ffff057224 */ /* 0x008fe400078e0a0f */
        /* <DEDUP_REMOVED lines=17> */
[----:B------:R-:W-:-:S09]  /*19dc0*/  ISETP.GE.U32.AND P3, PT, R7, R6, PT ;  /* 0x000000060700720c */ /* 0x000fd20003f66070 */
[----:B------:R-:W-:-:S04]  /*19dd0*/  @P5 IADD3 R12, PT, PT, R12, 0x1, RZ ;  /* 0x000000010c0c5810 */ /* 0x000fc80007ffe0ff */
[----:B------:R-:W-:Y:S02]  /*19de0*/  @P3 VIADD R5, R5, 0x1 ;  /* 0x0000000105053836 */ /* 0x000fe40000000000 */
[----:B------:R-:W-:-:S03]  /*19df0*/  @!P4 IMAD.MOV R12, RZ, RZ, -R12 ;  /* 0x000000ffff0cc224 */ /* 0x000fc600078e0a0c */
[----:B------:R-:W-:Y:S02]  /*19e00*/  MOV R4, R5 ;  /* 0x0000000500047202 */ /* 0x000fe40000000f00 */
[----:B------:R-:W-:Y:S02]  /*19e10*/  LOP3.LUT R5, RZ, R8, RZ, 0x33, !PT ;  /* 0x00000008ff057212 */ /* 0x000fe400078e33ff */
[----:B------:R-:W-:Y:S02]  /*19e20*/  @!P6 IADD3 R4, PT, PT, -R4, RZ, RZ ;  /* 0x000000ff0404e210 */ /* 0x000fe40007ffe1ff */
[C---:B------:R-:W-:Y:S02]  /*19e30*/  SEL R6, R5.reuse, R12, !P1 ;  /* 0x0000000c05067207 */ /* 0x040fe40004800000 */
[----:B------:R-:W-:-:S03]  /*19e40*/  SEL R5, R5, R4, !P1 ;  /* 0x0000000405057207 */ /* 0x000fc60004800000 */
[----:B------:R-:W-:-:S04]  /*19e50*/  IMAD.WIDE R12, R6, 0x4, R236 ;  /* 0x00000004060c7825 */ /* 0x000fc800078e02ec */
[C---:B------:R-:W-:Y:S01]  /*19e60*/  IMAD.WIDE R10, R5.reuse, 0x4, R236 ;  /* 0x00000004050a7825 */ /* 0x040fe200078e02ec */
[----:B-1----:R-:W3:Y:S04]  /*19e70*/  LDG.E R7, desc[UR10][R12.64] ;  /* 0x0000000a0c077981 */ /* 0x002ee8000c1e1900 */
[----:B------:R-:W3:Y:S01]  /*19e80*/  LDG.E R4, desc[UR10][R10.64] ;  /* 0x0000000a0a047981 */ /* 0x000ee2000c1e1900 */
[----:B------:R-:W-:-:S04]  /*19e90*/  IMAD.IADD R5, R5, 0x1, -R6 ;  /* 0x0000000105057824 */ /* 0x000fc800078e0a06 */
[----:B------:R-:W-:-:S05]  /*19ea0*/  IMAD R8, R5, R8, -0x100 ;  /* 0xffffff0005087424 */ /* 0x000fca00078e0208 */
[----:B------:R-:W-:-:S05]  /*19eb0*/  SHF.R.S32.HI R5, RZ, 0x1f, R8 ;  /* 0x0000001fff057819 */ /* 0x000fca0000011408 */
[----:B--2---:R-:W-:-:S04]  /*19ec0*/  IMAD R5, R5, UR4, RZ ;  /* 0x0000000405057c24 */ /* 0x004fc8000f8e02ff */
[C---:B------:R-:W-:Y:S02]  /*19ed0*/  IMAD R5, R8.reuse, UR5, R5 ;  /* 0x0000000508057c24 */ /* 0x040fe4000f8e0205 */
[----:B------:R-:W-:-:S04]  /*19ee0*/  IMAD.WIDE.U32 R8, R8, UR4, RZ ;  /* 0x0000000408087c25 */ /* 0x000fc8000f8e00ff */
[----:B------:R-:W-:Y:S01]  /*19ef0*/  IMAD.IADD R9, R9, 0x1, R5 ;  /* 0x0000000109097824 */ /* 0x000fe200078e0205 */
[----:B---3--:R-:W-:-:S04]  /*19f00*/  IADD3 R4, PT, PT, R7, -R4, RZ ;  /* 0x8000000407047210 */ /* 0x008fc80007ffe0ff */
        /* <DEDUP_REMOVED lines=8> */
.L_x_2407:
[----:B------:R-:W-:Y:S01]  /*19f90*/  UMOV UR8, URZ ;  /* 0x000000ff00087c82 */ /* 0x000fe20008000000 */
[----:B--2---:R-:W-:Y:S01]  /*19fa0*/  USHF.L.U32 UR7, UR4, 0x8, URZ ;  /* 0x0000000804077899 */ /* 0x004fe200080006ff */
[----:B------:R-:W-:-:S05]  /*19fb0*/  IADD3 R5, P1, PT, RZ, -UR8, RZ ;  /* 0x80000008ff057c10 */ /* 0x000fca000ff3e0ff */
[----:B------:R-:W-:-:S05]  /*19fc0*/  IMAD.X R4, RZ, RZ, ~UR7, P1 ;  /* 0x80000007ff047e24 */ /* 0x000fca00088e06ff */
[----:B------:R-:W-:-:S04]  /*19fd0*/  SHF.R.S64 R5, R5, 0x1f, R4 ;  /* 0x0000001f05057819 */ /* 0x000fc80000001004 */
[----:B------:R-:W-:-:S04]  /*19fe0*/  IADD3 R232, P1, PT, R5, R232, RZ ;  /* 0x000000e805e87210 */ /* 0x000fc80007f3e0ff */
[----:B------:R-:W-:-:S09]  /*19ff0*/  LEA.HI.X.SX32 R233, R4, R233, 0x1, P1 ;  /* 0x000000e904e97211 */ /* 0x000fd200008f0eff */
.L_x_2408:
[----:B------:R-:W-:Y:S01]  /*1a000*/  USHF.L.U32 UR7, UR4, 0x5, URZ ;  /* 0x0000000504077899 */ /* 0x000fe200080006ff */
[----:B------:R-:W-:Y:S01]  /*1a010*/  @!PT LDS RZ, [RZ] ;  /* 0x00000000fffff984 */ /* 0x000fe20000000800 */
[----:B------:R-:W-:Y:S01]  /*1a020*/  @!PT LDS RZ, [RZ] ;  /* 0x00000000fffff984 */ /* 0x000fe20000000800 */
[----:B------:R-:W-:Y:S01]  /*1a030*/  @!PT LDS RZ, [RZ] ;  /* 0x00000000fffff984 */ /* 0x000fe20000000800 */
[----:B-1----:R-:W-:Y:S01]  /*1a040*/  LDGSTS.E.BYPASS.LTC128B.128 [R239+0x2000], desc[UR10][R232.64] ;  /* 0x02000000e8ef7fae */ /* 0x002fe2000b981a0a */
[----:B------:R-:W-:-:S04]  /*1a050*/  USHF.L.U64.HI UR4, UR4, 0x5, UR5 ;  /* 0x0000000504047899 */ /* 0x000fc80008010205 */
[----:B------:R-:W-:-:S04]  /*1a060*/  IADD3 R20, P1, PT, R232, UR7, RZ ;  /* 0x00000007e8147c10 */ /* 0x000fc8000ff3e0ff */
        /* <DEDUP_REMOVED lines=45> */
.L_x_2406:
[----:B------:R-:W-:Y:S01]  /*1a340*/  FMNMX3.FTZ R7, R2, R196, R194, !PT ;  /* 0x000000c402077276 */ /* 0x000fe200078100c2 */
[----:B------:R-:W2:Y:S01]  /*1a350*/  LDCU UR4, c[0x0][0x45c] ;  /* 0x00008b80ff0477ac */ /* 0x000ea20008000800 */
[----:B------:R-:W-:Y:S01]  /*1a360*/  FMNMX3.FTZ R6, R0, R189, R203, !PT ;  /* 0x000000bd00067276 */ /* 0x000fe200078100cb */
[----:B-1----:R-:W-:Y:S01]  /*1a370*/  LDSM.16.MT88.4 R16, [R225+0xa000] ;  /* 0x00a00000e110783b */ /* 0x002fe20000004200 */
[----:B------:R-:W-:Y:S02]  /*1a380*/  FMNMX3.FTZ R7, R7, R222, R202, !PT ;  /* 0x000000de07077276 */ /* 0x000fe400078100ca */
[----:B------:R-:W-:Y:S01]  /*1a390*/  FMNMX3.FTZ R6, R6, R229, R241, !PT ;  /* 0x000000e506067276 */ /* 0x000fe200078100f1 */
[----:B------:R-:W-:Y:S01]  /*1a3a0*/  LDSM.16.MT88.4 R64, [R225+0xa800] ;  /* 0x00a80000e140783b */ /* 0x000fe20000004200 */
        /* <DEDUP_REMOVED lines=61> */
[----:B------:R-:W1:Y:S01]  /*1a780*/  SHFL.BFLY PT, R4, R7, 0x2, 0x1f ;  /* 0x0c401f0007047f89 */ /* 0x000e6200000e0000 */
[----:B------:R-:W-:-:S02]  /*1a790*/  MOV R36, 0x20 ;  /* 0x0000002000247802 */ /* 0x000fc40000000f00 */
[----:B------:R-:W-:Y:S01]  /*1a7a0*/  IADD3 R20, PT, PT, R225, 0xa000, RZ ;  /* 0x0000a000e1147810 */ /* 0x000fe20007ffe0ff */
[----:B------:R-:W3:Y:S01]  /*1a7b0*/  SHFL.BFLY PT, R5, R6, 0x2, 0x1f ;  /* 0x0c401f0006057f89 */ /* 0x000ee200000e0000 */
[----:B------:R-:W-:Y:S02]  /*1a7c0*/  SEL R36, R36, 0xffffffe0, !P3 ;  /* 0xffffffe024247807 */ /* 0x000fe40005800000 */
[----:B------:R-:W-:Y:S02]  /*1a7d0*/  VIMNMX R58, PT, PT, R58, 0x2, !PT ;  /* 0x000000023a3a7848 */ /* 0x000fe40007fe0100 */
[----:B-1----:R-:W-:Y:S02]  /*1a7e0*/  FMNMX.FTZ R4, R7, R4, !PT ;  /* 0x0000000407047209 */ /* 0x002fe40007810000 */
[----:B---3--:R-:W-:-:S03]  /*1a7f0*/  FMNMX.FTZ R5, R6, R5, !PT ;  /* 0x0000000506057209 */ /* 0x008fc60007810000 */
[----:B------:R-:W1:Y:S04]  /*1a800*/  SHFL.BFLY PT, R201, R4, 0x1, 0x1f ;  /* 0x0c201f0004c97f89 */ /* 0x000e6800000e0000 */
[----:B------:R-:W3:Y:S01]  /*1a810*/  SHFL.BFLY PT, R200, R5, 0x1, 0x1f ;  /* 0x0c201f0005c87f89 */ /* 0x000ee200000e0000 */
[----:B-1----:R-:W-:-:S04]  /*1a820*/  FMNMX.FTZ R201, R4, R201, !PT ;  /* 0x000000c904c97209 */ /* 0x002fc80007810000 */
[C---:B------:R-:W-:Y:S01]  /*1a830*/  FSETP.NEU.FTZ.AND P2, PT, R201.reuse, -INF , PT ;  /* 0xff800000c900780b */ /* 0x040fe20003f5d000 */
[----:B--2---:R-:W-:Y:S01]  /*1a840*/  FMUL.FTZ R199, R201, UR4 ;  /* 0x00000004c9c77c20 */ /* 0x004fe20008410000 */
[----:B---3--:R-:W-:Y:S02]  /*1a850*/  FMNMX.FTZ R200, R5, R200, !PT ;  /* 0x000000c805c87209 */ /* 0x008fe40007810000 */
[----:B------:R-:W-:Y:S02]  /*1a860*/  FSEL R5, R201, RZ, P2 ;  /* 0x000000ffc9057208 */ /* 0x000fe40001000000 */
[----:B------:R-:W-:Y:S02]  /*1a870*/  FSEL R199, R199, RZ, P2 ;  /* 0x000000ffc7c77208 */ /* 0x000fe40001000000 */
[----:B------:R-:W-:Y:S01]  /*1a880*/  FSETP.NEU.FTZ.AND P1, PT, R200, -INF , PT ;  /* 0xff800000c800780b */ /* 0x000fe20003f3d000 */
[----:B------:R-:W-:Y:S02]  /*1a890*/  FADD.FTZ R4, R2, -R5 ;  /* 0x8000000502047221 */ /* 0x000fe40000010000 */
[--C-:B------:R-:W-:Y:S01]  /*1a8a0*/  FFMA.FTZ R197, R194, UR4, -R199.reuse ;  /* 0x00000004c2c57c23 */ /* 0x100fe200080108c7 */
[C---:B------:R-:W-:Y:S01]  /*1a8b0*/  FMUL.FTZ R194, R200.reuse, UR4 ;  /* 0x00000004c8c27c20 */ /* 0x040fe20008410000 */
[----:B------:R-:W-:Y:S01]  /*1a8c0*/  FSEL R5, R200, RZ, P1 ;  /* 0x000000ffc8057208 */ /* 0x000fe20000800000 */
[--C-:B------:R-:W-:Y:S01]  /*1a8d0*/  FFMA.FTZ R198, R196, UR4, -R199.reuse ;  /* 0x00000004c4c67c23 */ /* 0x100fe200080108c7 */
[--C-:B------:R-:W-:Y:S01]  /*1a8e0*/  FFMA.FTZ R195, R202, UR4, -R199.reuse ;  /* 0x00000004cac37c23 */ /* 0x100fe200080108c7 */
[----:B------:R-:W-:Y:S01]  /*1a8f0*/  FFMA.FTZ R196, R222, UR4, -R199 ;  /* 0x00000004dec47c23 */ /* 0x000fe200080108c7 */
[----:B------:R-:W-:Y:S01]  /*1a900*/  FSEL R194, R194, RZ, P1 ;  /* 0x000000ffc2c27208 */ /* 0x000fe20000800000 */
[----:B------:R-:W-:Y:S01]  /*1a910*/  FADD.FTZ R5, R0, -R5 ;  /* 0x8000000500057221 */ /* 0x000fe20000010000 */
[----:B------:R-:W-:Y:S01]  /*1a920*/  MUFU.EX2 R197, R197 ;  /* 0x000000c500c57308 */ /* 0x000fe20000000800 */
[----:B------:R-:W-:Y:S01]  /*1a930*/  IADD3 R0, PT, PT, R36, R225, RZ ;  /* 0x000000e124007210 */ /* 0x000fe20007ffe0ff */
        /* <DEDUP_REMOVED lines=54> */
[----:B------:R-:W-:Y:S01]  /*1aca0*/  FFMA.FTZ R3, R3, UR4, -R194 ;  /* 0x0000000403037c23 */ /* 0x000fe200080108c2 */
[----:B------:R-:W3:Y:S01]  /*1acb0*/  MUFU.EX2 R2, R2 ;  /* 0x0000000200027308 */ /* 0x000ee20000000800 */
[----:B-1----:R-:W-:Y:S01]  /*1acc0*/  F2FP.BF16.F32.PACK_AB R9, R191, R193 ;  /* 0x000000c1bf09723e */ /* 0x002fe200000010ff */
[----:B------:R-:W-:Y:S01]  /*1acd0*/  FFMA.FTZ R89, R89, UR4, -R199 ;  /* 0x0000000459597c23 */ /* 0x000fe200080108c7 */
[----:B------:R-:W-:-:S05]  /*1ace0*/  IADD3 R241, PT, PT, R58, -0x3, RZ ;  /* 0xfffffffd3af17810 */ /* 0x000fca0007ffe0ff */
[----:B------:R-:W1:Y:S08]  /*1acf0*/  MUFU.EX2 R203, R203 ;  /* 0x000000cb00cb7308 */ /* 0x000e700000000800 */
[----:B------:R-:W4:Y:S01]  /*1ad00*/  MUFU.EX2 R202, R202 ;  /* 0x000000ca00ca7308 */ /* 0x000f220000000800 */
[----:B---3--:R-:W-:-:S07]  /*1ad10*/  F2FP.BF16.F32.PACK_AB R11, R2, R189 ;  /* 0x000000bd020b723e */ /* 0x008fce00000010ff */
        /* <DEDUP_REMOVED lines=8> */
[--C-:B------:R-:W-:Y:S01]  /*1ada0*/  FFMA.FTZ R136, R60, UR4, -R199.reuse ;  /* 0x000000043c887c23 */ /* 0x100fe200080108c7 */
        /* <DEDUP_REMOVED lines=15> */
[----:B------:R-:W-:Y:S01]  /*1aea0*/  FMUL.FTZ R143, R143, R202 ;  /* 0x000000ca8f8f7220 */ /* 0x000fe20000410000 */
[C---:B------:R-:W-:Y:S01]  /*1aeb0*/  HMMA.16816.F32.BF16 R16, R8.reuse, R18, R132 ;  /* 0x000000120810723c */ /* 0x040fe20000041884 */
[----:B------:R-:W-:Y:S01]  /*1aec0*/  IADD3 R134, PT, PT, R36, R160, RZ ;  /* 0x000000a024867210 */ /* 0x000fe20007ffe0ff */
[----:B------:R3:W-:Y:S01]  /*1aed0*/  MUFU.EX2 R132, R62 ;  /* 0x0000003e00847308 */ /* 0x0007e20000000800 */
[-C--:B------:R-:W-:Y:S01]  /*1aee0*/  FMUL.FTZ R156, R156, R203.reuse ;  /* 0x000000cb9c9c7220 */ /* 0x080fe20000410000 */
[-C--:B------:R-:W-:Y:S01]  /*1aef0*/  FMUL.FTZ R157, R157, R203.reuse ;  /* 0x000000cb9d9d7220 */ /* 0x080fe20000410000 */
[-C--:B------:R-:W-:Y:S01]  /*1af00*/  FMUL.FTZ R158, R158, R202.reuse ;  /* 0x000000ca9e9e7220 */ /* 0x080fe20000410000 */
[----:B------:R-:W4:Y:S01]  /*1af10*/  LDSM.16.MT88.4 R36, [R134] ;  /* 0x000000008624783b */ /* 0x000f220000004200 */
[-C--:B------:R-:W-:Y:S01]  /*1af20*/  FMUL.FTZ R159, R159, R202.reuse ;  /* 0x000000ca9f9f7220 */ /* 0x080fe20000410000 */
[-C--:B------:R-:W-:Y:S01]  /*1af30*/  FMUL.FTZ R72, R148, R203.reuse ;  /* 0x000000cb94487220 */ /* 0x080fe20000410000 */
[-C--:B------:R-:W-:Y:S01]  /*1af40*/  FMUL.FTZ R73, R149, R203.reuse ;  /* 0x000000cb95497220 */ /* 0x080fe20000410000 */
[-C--:B------:R-:W-:Y:S01]  /*1af50*/  FMUL.FTZ R74, R150, R202.reuse ;  /* 0x000000ca964a7220 */ /* 0x080fe20000410000 */
[-C--:B------:R-:W-:Y:S01]  /*1af60*/  FMUL.FTZ R75, R151, R202.reuse ;  /* 0x000000ca974b7220 */ /* 0x080fe20000410000 */
[-C--:B------:R-:W-:Y:S01]  /*1af70*/  FMUL.FTZ R152, R152, R203.reuse ;  /* 0x000000cb98987220 */ /* 0x080fe20000410000 */
[----:B------:R-:W-:Y:S01]  /*1af80*/  FMUL.FTZ R153, R153, R203 ;  /* 0x000000cb99997220 */ /* 0x000fe20000410000 */
[-C--:B------:R-:W-:Y:S01]  /*1af90*/  FMUL.FTZ R154, R154, R202.reuse ;  /* 0x000000ca9a9a7220 */ /* 0x080fe20000410000 */
[-C--:B------:R-:W-:Y:S01]  /*1afa0*/  FMUL.FTZ R155, R155, R202.reuse ;  /* 0x000000ca9b9b7220 */ /* 0x080fe20000410000 */
[C---:B--2---:R-:W-:Y:S01]  /*1afb0*/  HMMA.16816.F32.BF16 R28, R8.reuse, R4, R28 ;  /* 0x00000004081c723c */ /* 0x044fe2000004181c */
[--C-:B------:R-:W-:Y:S01]  /*1afc0*/  FFMA.FTZ R161, R70, UR4, -R199.reuse ;  /* 0x0000000446a17c23 */ /* 0x100fe200080108c7 */
[--C-:B------:R-:W-:Y:S01]  /*1afd0*/  FFMA.FTZ R133, R68, UR4, -R199.reuse ;  /* 0x0000000444857c23 */ /* 0x100fe200080108c7 */
[----:B---3--:R-:W-:Y:S01]  /*1afe0*/  FMUL.FTZ R62, R146, R202 ;  /* 0x000000ca923e7220 */ /* 0x008fe20000410000 */
[--C-:B------:R-:W-:Y:S01]  /*1aff0*/  FFMA.FTZ R135, R223, UR4, -R194.reuse ;  /* 0x00000004df877c23 */ /* 0x100fe200080108c2 */
[--C-:B------:R-:W-:Y:S01]  /*1b000*/  FFMA.FTZ R138, R71, UR4, -R194.reuse ;  /* 0x00000004478a7c23 */ /* 0x100fe200080108c2 */
[--C-:B------:R-:W-:Y:S01]  /*1b010*/  FFMA.FTZ R137, R69, UR4, -R194.reuse ;  /* 0x0000000445897c23 */ /* 0x100fe200080108c2 */
[----:B------:R-:W2:Y:S01]  /*1b020*/  MUFU.EX2 R161, R161 ;  /* 0x000000a100a17308 */ /* 0x000ea20000000800 */
[C---:B------:R-:W-:Y:S01]  /*1b030*/  HMMA.16816.F32.BF16 R4, R8.reuse, R6, R140 ;  /* 0x000000060804723c */ /* 0x040fe2000004188c */
[--C-:B------:R-:W-:Y:S01]  /*1b040*/  FFMA.FTZ R140, R221, UR4, -R194.reuse ;  /* 0x00000004dd8c7c23 */ /* 0x100fe200080108c2 */
[----:B------:R-:W3:Y:S01]  /*1b050*/  LDSM.16.MT88.4 R80, [R134+0x800] ;  /* 0x000800008650783b */ /* 0x000ee20000004200 */
[--C-:B------:R-:W-:Y:S01]  /*1b060*/  FFMA.FTZ R142, R220, UR4, -R199.reuse ;  /* 0x00000004dc8e7c23 */ /* 0x100fe200080108c7 */
[--C-:B------:R-:W-:Y:S01]  /*1b070*/  FFMA.FTZ R139, R214, UR4, -R199.reuse ;  /* 0x00000004d68b7c23 */ /* 0x100fe200080108c7 */
[--C-:B------:R-:W-:Y:S01]  /*1b080*/  FFMA.FTZ R141, R218, UR4, -R199.reuse ;  /* 0x00000004da8d7c23 */ /* 0x100fe200080108c7 */
[----:B------:R-:W-:Y:S01]  /*1b090*/  LDSM.16.MT88.4 R68, [R0+0xa800] ;  /* 0x00a800000044783b */ /* 0x000fe20000004200 */
[----:B------:R-:W-:Y:S01]  /*1b0a0*/  MUFU.EX2 R133, R133 ;  /* 0x0000008500857308 */ /* 0x000fe20000000800 */
[C---:B-1----:R-:W-:Y:S01]  /*1b0b0*/  HMMA.16816.F32.BF16 R60, R8.reuse, R20, R60 ;  /* 0x00000014083c723c */ /* 0x042fe2000004183c */
[--C-:B------:R-:W-:Y:S01]  /*1b0c0*/  FFMA.FTZ R144, R212, UR4, -R199.reuse ;  /* 0x00000004d4907c23 */ /* 0x100fe200080108c7 */
[--C-:B------:R-:W-:Y:S01]  /*1b0d0*/  FFMA.FTZ R143, R215, UR4, -R194.reuse ;  /* 0x00000004d78f7c23 */ /* 0x100fe200080108c2 */
[--C-:B------:R-:W-:Y:S01]  /*1b0e0*/  FFMA.FTZ R146, R207, UR4, -R194.reuse ;  /* 0x00000004cf927c23 */ /* 0x100fe200080108c2 */
[--C-:B------:R-:W-:Y:S01]  /*1b0f0*/  FFMA.FTZ R145, R213, UR4, -R194.reuse ;  /* 0x00000004d5917c23 */ /* 0x100fe200080108c2 */
[--C-:B------:R-:W-:Y:S01]  /*1b100*/  FFMA.FTZ R148, R205, UR4, -R194.reuse ;  /* 0x00000004cd947c23 */ /* 0x100fe200080108c2 */
[--C-:B------:R-:W-:Y:S01]  /*1b110*/  FFMA.FTZ R150, R41, UR4, -R199.reuse ;  /* 0x0000000429967c23 */ /* 0x100fe200080108c7 */
[----:B------:R-:W1:Y:S01]  /*1b120*/  MUFU.EX2 R136, R136 ;  /* 0x0000008800887308 */ /* 0x000e620000000800 */
[C---:B------:R-:W-:Y:S01]  /*1b130*/  HMMA.16816.F32.BF16 R20, R8.reuse, R22, R156 ;  /* 0x000000160814723c */ /* 0x040fe2000004189c */
[----:B--2---:R-:W-:Y:S01]  /*1b140*/  F2FP.BF16.F32.PACK_AB R76, R132, R161 ;  /* 0x000000a1844c723e */ /* 0x004fe200000010ff */
[--C-:B------:R-:W-:Y:S01]  /*1b150*/  FFMA.FTZ R151, R42, UR4, -R194.reuse ;  /* 0x000000042a977c23 */ /* 0x100fe200080108c2 */
[--C-:B------:R-:W-:Y:S01]  /*1b160*/  FFMA.FTZ R147, R206, UR4, -R199.reuse ;  /* 0x00000004ce937c23 */ /* 0x100fe200080108c7 */
[--C-:B------:R-:W-:Y:S01]  /*1b170*/  FFMA.FTZ R149, R204, UR4, -R199.reuse ;  /* 0x00000004cc957c23 */ /* 0x100fe200080108c7 */
[--C-:B------:R-:W-:Y:S01]  /*1b180*/  FFMA.FTZ R156, R49, UR4, -R194.reuse ;  /* 0x00000004319c7c23 */ /* 0x100fe200080108c2 */
[--C-:B------:R-:W-:Y:S01]  /*1b190*/  FFMA.FTZ R158, R35, UR4, -R194.reuse ;  /* 0x00000004239e7c23 */ /* 0x100fe200080108c2 */
[----:B------:R-:W-:Y:S01]  /*1b1a0*/  MUFU.EX2 R135, R135 ;  /* 0x0000008700877308 */ /* 0x000fe20000000800 */
[C---:B----4-:R-:W-:Y:S01]  /*1b1b0*/  HMMA.16816.F32.BF16 R72, R8.reuse, R36, R72 ;  /* 0x000000240848723c */ /* 0x050fe20000041848 */
[--C-:B------:R-:W-:Y:S01]  /*1b1c0*/  FFMA.FTZ R162, R44, UR4, -R194.reuse ;  /* 0x000000042ca27c23 */ /* 0x100fe200080108c2 */
[--C-:B------:R-:W-:Y:S01]  /*1b1d0*/  FFMA.FTZ R157, R187, UR4, -R194.reuse ;  /* 0x00000004bb9d7c23 */ /* 0x100fe200080108c2 */
[--C-:B------:R-:W-:Y:S01]  /*1b1e0*/  FFMA.FTZ R163, R168, UR4, -R199.reuse ;  /* 0x00000004a8a37c23 */ /* 0x100fe200080108c7 */
[--C-:B------:R-:W-:Y:S01]  /*1b1f0*/  FFMA.FTZ R168, R169, UR4, -R199.reuse ;  /* 0x00000004a9a87c23 */ /* 0x100fe200080108c7 */
[--C-:B------:R-:W-:Y:S01]  /*1b200*/  FFMA.FTZ R159, R172, UR4, -R199.reuse ;  /* 0x00000004ac9f7c23 */ /* 0x100fe200080108c7 */
[--C-:B------:R-:W-:Y:S01]  /*1b210*/  FFMA.FTZ R169, R174, UR4, -R194.reuse ;  /* 0x00000004aea97c23 */ /* 0x100fe200080108c2 */
[----:B------:R-:W2:Y:S01]  /*1b220*/  MUFU.EX2 R138, R138 ;  /* 0x0000008a008a7308 */ /* 0x000ea20000000800 */
[----:B------:R-:W-:Y:S01]  /*1b230*/  HMMA.16816.F32.BF16 R8, R8, R38, R152 ;  /* 0x000000260808723c */ /* 0x000fe20000041898 */
[----:B------:R-:W4:Y:S01]  /*1b240*/  LDSM.16.MT88.4 R36, [R160+0x800] ;  /* 0x00080000a024783b */ /* 0x000f220000004200 */
[----:B-1----:R-:W-:Y:S01]  /*1b250*/  F2FP.BF16.F32.PACK_AB R78, R136, R133 ;  /* 0x00000085884e723e */ /* 0x002fe200000010ff */
[--C-:B------:R-:W-:Y:S01]  /*1b260*/  FFMA.FTZ R154, R43, UR4, -R194.reuse ;  /* 0x000000042b9a7c23 */ /* 0x100fe200080108c2 */
[--C-:B------:R-:W-:Y:S01]  /*1b270*/  FFMA.FTZ R153, R40, UR4, -R194.reuse ;  /* 0x0000000428997c23 */ /* 0x100fe200080108c2 */
[--C-:B------:R-:W-:Y:S01]  /*1b280*/  FFMA.FTZ R152, R48, UR4, -R199.reuse ;  /* 0x0000000430987c23 */ /* 0x100fe200080108c7 */
[----:B------:R-:W-:Y:S01]  /*1b290*/  LDSM.16.MT88.4 R40, [R0+0xb800] ;  /* 0x00b800000028783b */ /* 0x000fe20000004200 */
        /* <DEDUP_REMOVED lines=8> */
[----:B------:R-:W1:Y:S01]  /*1b320*/  MUFU.EX2 R140, R140 ;  /* 0x0000008c008c7308 */ /* 0x000e620000000800 */
[----:B--2---:R-:W-:Y:S01]  /*1b330*/  F2FP.BF16.F32.PACK_AB R77, R138, R135 ;  /* 0x000000878a4d723e */ /* 0x004fe200000010ff */
[----:B------:R-:W-:Y:S01]  /*1b340*/  FFMA.FTZ R198, R243, R203, R198 ;  /* 0x000000cbf3c67223 */ /* 0x000fe200000100c6 */
[----:B------:R-:W-:-:S03]  /*1b350*/  FFMA.FTZ R243, R91, UR4, -R199 ;  /* 0x000000045bf37c23 */ /* 0x000fc600080108c7 */
[----:B------:R-:W-:Y:S02]  /*1b360*/  FADD.FTZ R197, R197, R198 ;  /* 0x000000c6c5c57221 */ /* 0x000fe40000010000 */
[----:B------:R-:W-:Y:S08]  /*1b370*/  MUFU.EX2 R142, R142 ;  /* 0x0000008e008e7308 */ /* 0x000ff00000000800 */
[----:B------:R-:W2:Y:S01]  /*1b380*/  MUFU.EX2 R139, R139 ;  /* 0x0000008b008b7308 */ /* 0x000ea20000000800 */
[----:B-1----:R-:W-:-:S07]  /*1b390*/  F2FP.BF16.F32.PACK_AB R79, R140, R137 ;  /* 0x000000898c4f723e */ /* 0x002fce00000010ff */
[----:B------:R-:W-:Y:S01]  /*1b3a0*/  MUFU.EX2 R141, R141 ;  /* 0x0000008d008d7308 */ /* 0x000fe20000000800 */
[C---:B---3--:R-:W-:Y:S07]  /*1b3b0*/  HMMA.16816.F32.BF16 R72, R76.reuse, R80, R72 ;  /* 0x000000504c48723c */ /* 0x048fee0000041848 */
[----:B------:R-:W-:Y:S01]  /*1b3c0*/  MUFU.EX2 R144, R144 ;  /* 0x0000009000907308 */ /* 0x000fe20000000800 */
[C---:B----4-:R-:W-:Y:S07]  /*1b3d0*/  HMMA.16816.F32.BF16 R60, R76.reuse, R36, R60 ;  /* 0x000000244c3c723c */ /* 0x050fee000004183c */
[----:B------:R-:W-:Y:S01]  /*1b3e0*/  MUFU.EX2 R143, R143 ;  /* 0x0000008f008f7308 */ /* 0x000fe20000000800 */
[C---:B------:R-:W-:Y:S01]  /*1b3f0*/  HMMA.16816.F32.BF16 R20, R76.reuse, R38, R20 ;  /* 0x000000264c14723c */ /* 0x040fe20000041814 */
[----:B------:R-:W1:Y:S06]  /*1b400*/  LDSM.16.MT88.4 R36, [R160+0x1000] ;  /* 0x00100000a024783b */ /* 0x000e6c0000004200 */
[----:B------:R-:W3:Y:S01]  /*1b410*/  MUFU.EX2 R146, R146 ;  /* 0x0000009200927308 */ /* 0x000ee20000000800 */
[C---:B------:R-:W-:Y:S01]  /*1b420*/  HMMA.16816.F32.BF16 R8, R76.reuse, R82, R8 ;  /* 0x000000524c08723c */ /* 0x040fe20000041808 */
[----:B------:R-:W4:Y:S06]  /*1b430*/  LDSM.16.MT88.4 R80, [R134+0x1000] ;  /* 0x001000008650783b */ /* 0x000f2c0000004200 */
[----:B------:R-:W-:Y:S01]  /*1b440*/  MUFU.EX2 R145, R145 ;  /* 0x0000009100917308 */ /* 0x000fe20000000800 */
[C---:B------:R-:W-:Y:S07]  /*1b450*/  HMMA.16816.F32.BF16 R12, R76.reuse, R64, R12 ;  /* 0x000000404c0c723c */ /* 0x040fee000004180c */
[----:B------:R-:W5:Y:S01]  /*1b460*/  MUFU.EX2 R148, R148 ;  /* 0x0000009400947308 */ /* 0x000f620000000800 */
[C---:B------:R-:W-:Y:S01]  /*1b470*/  HMMA.16816.F32.BF16 R16, R76.reuse, R66, R16 ;  /* 0x000000424c10723c */ /* 0x040fe20000041810 */
[----:B------:R-:W4:Y:S06]  /*1b480*/  LDSM.16.MT88.4 R64, [R225+0xb000] ;  /* 0x00b00000e140783b */ /* 0x000f2c0000004200 */
[----:B------:R-:W-:Y:S01]  /*1b490*/  MUFU.EX2 R147, R147 ;  /* 0x0000009300937308 */ /* 0x000fe20000000800 */
[C---:B------:R-:W-:Y:S07]  /*1b4a0*/  HMMA.16816.F32.BF16 R28, R76.reuse, R68, R28 ;  /* 0x000000444c1c723c */ /* 0x040fee000004181c */
[----:B------:R-:W4:Y:S01]  /*1b4b0*/  MUFU.EX2 R150, R150 ;  /* 0x0000009600967308 */ /* 0x000f220000000800 */
[----:B------:R-:W-:Y:S01]  /*1b4c0*/  HMMA.16816.F32.BF16 R4, R76, R70, R4 ;  /* 0x000000464c04723c */ /* 0x000fe20000041804 */
[----:B------:R-:W4:Y:S01]  /*1b4d0*/  LDSM.16.MT88.4 R68, [R0+0xb000] ;  /* 0x00b000000044783b */ /* 0x000f220000004200 */
[----:B--2---:R-:W-:-:S02]  /*1b4e0*/  F2FP.BF16.F32.PACK_AB R76, R139, R142 ;  /* 0x0000008e8b4c723e */ /* 0x004fc400000010ff */
[----:B---3--:R-:W-:Y:S02]  /*1b4f0*/  F2FP.BF16.F32.PACK_AB R77, R146, R143 ;  /* 0x0000008f924d723e */ /* 0x008fe400000010ff */
[----:B------:R-:W-:Y:S01]  /*1b500*/  F2FP.BF16.F32.PACK_AB R78, R144, R141 ;  /* 0x0000008d904e723e */ /* 0x000fe200000010ff */
[----:B------:R-:W-:Y:S01]  /*1b510*/  MUFU.EX2 R149, R149 ;  /* 0x0000009500957308 */ /* 0x000fe20000000800 */
[----:B-----5:R-:W-:-:S07]  /*1b520*/  F2FP.BF16.F32.PACK_AB R79, R148, R145 ;  /* 0x00000091944f723e */ /* 0x020fce00000010ff */
[C---:B-1----:R-:W-:Y:S01]  /*1b530*/  HMMA.16816.F32.BF16 R60, R76.reuse, R36, R60 ;  /* 0x000000244c3c723c */ /* 0x042fe2000004183c */
[----:B------:R-:W-:Y:S07]  /*1b540*/  MUFU.EX2 R152, R152 ;  /* 0x0000009800987308 */ /* 0x000fee0000000800 */
[C---:B------:R-:W-:Y:S01]  /*1b550*/  HMMA.16816.F32.BF16 R20, R76.reuse, R38, R20 ;  /* 0x000000264c14723c */ /* 0x040fe20000041814 */
[----:B------:R-:W1:Y:S01]  /*1b560*/  LDSM.16.MT88.4 R36, [R160+0x1800] ;  /* 0x00180000a024783b */ /* 0x000e620000004200 */
[----:B------:R-:W-:Y:S06]  /*1b570*/  MUFU.EX2 R151, R151 ;  /* 0x0000009700977308 */ /* 0x000fec0000000800 */
[----:B----4-:R-:W-:Y:S01]  /*1b580*/  HMMA.16816.F32.BF16 R72, R76, R80, R72 ;  /* 0x000000504c48723c */ /* 0x010fe20000041848 */
[--C-:B------:R-:W-:Y:S01]  /*1b590*/  FFMA.FTZ R80, R32, UR4, -R199.reuse ;  /* 0x0000000420507c23 */ /* 0x100fe200080108c7 */
[----:B------:R-:W2:Y:S01]  /*1b5a0*/  MUFU.EX2 R154, R154 ;  /* 0x0000009a009a7308 */ /* 0x000ea20000000800 */
[----:B------:R-:W-:-:S05]  /*1b5b0*/  FFMA.FTZ R81, R33, UR4, -R199 ;  /* 0x0000000421517c23 */ /* 0x000fca00080108c7 */
[----:B------:R-:W-:Y:S01]  /*1b5c0*/  HMMA.16816.F32.BF16 R8, R76, R82, R8 ;  /* 0x000000524c08723c */ /* 0x000fe20000041808 */
[----:B------:R-:W-:Y:S01]  /*1b5d0*/  FFMA.FTZ R83, R34, UR4, -R194 ;  /* 0x0000000422537c23 */ /* 0x000fe200080108c2 */
[----:B------:R-:W-:Y:S01]  /*1b5e0*/  MUFU.EX2 R153, R153 ;  /* 0x0000009900997308 */ /* 0x000fe20000000800 */
[----:B------:R-:W-:Y:S01]  /*1b5f0*/  LDSM.16.MT88.4 R32, [R0+0xc000] ;  /* 0x00c000000020783b */ /* 0x000fe20000004200 */
[----:B------:R-:W-:-:S04]  /*1b600*/  FFMA.FTZ R82, R50, UR4, -R199 ;  /* 0x0000000432527c23 */ /* 0x000fc800080108c7 */
[C---:B------:R-:W-:Y:S02]  /*1b610*/  HMMA.16816.F32.BF16 R12, R76.reuse, R64, R12 ;  /* 0x000000404c0c723c */ /* 0x040fe4000004180c */
[----:B------:R-:W3:Y:S06]  /*1b620*/  MUFU.EX2 R156, R156 ;  /* 0x0000009c009c7308 */ /* 0x000eec0000000800 */
[C---:B------:R-:W-:Y:S01]  /*1b630*/  HMMA.16816.F32.BF16 R16, R76.reuse, R66, R16 ;  /* 0x000000424c10723c */ /* 0x040fe20000041810 */
[----:B------:R-:W4:Y:S01]  /*1b640*/  LDSM.16.MT88.4 R64, [R225+0xb800] ;  /* 0x00b80000e140783b */ /* 0x000f220000004200 */
[----:B------:R-:W-:Y:S06]  /*1b650*/  MUFU.EX2 R80, R80 ;  /* 0x0000005000507308 */ /* 0x000fec0000000800 */
[----:B------:R-:W-:Y:S01]  /*1b660*/  HMMA.16816.F32.BF16 R28, R76, R68, R28 ;  /* 0x000000444c1c723c */ /* 0x000fe2000004181c */
[----:B------:R-:W-:Y:S01]  /*1b670*/  F2FP.BF16.F32.PACK_AB R68, R150, R147 ;  /* 0x000000939644723e */ /* 0x000fe200000010ff */
[----:B------:R-:W5:Y:S01]  /*1b680*/  MUFU.EX2 R81, R81 ;  /* 0x0000005100517308 */ /* 0x000f620000000800 */
[----:B--2---:R-:W-:-:S05]  /*1b690*/  F2FP.BF16.F32.PACK_AB R69, R154, R151 ;  /* 0x000000979a45723e */ /* 0x004fca00000010ff */
[----:B------:R-:W-:Y:S01]  /*1b6a0*/  HMMA.16816.F32.BF16 R4, R76, R70, R4 ;  /* 0x000000464c04723c */ /* 0x000fe20000041804 */
[----:B------:R-:W2:Y:S01]  /*1b6b0*/  LDSM.16.MT88.4 R76, [R134+0x1800] ;  /* 0x00180000864c783b */ /* 0x000ea20000004200 */
[----:B------:R-:W-:Y:S01]  /*1b6c0*/  F2FP.BF16.F32.PACK_AB R70, R152, R149 ;  /* 0x000000959846723e */ /* 0x000fe200000010ff */
[----:B------:R-:W4:Y:S01]  /*1b6d0*/  MUFU.EX2 R82, R82 ;  /* 0x0000005200527308 */ /* 0x000f220000000800 */
[----:B---3--:R-:W-:-:S07]  /*1b6e0*/  F2FP.BF16.F32.PACK_AB R71, R156, R153 ;  /* 0x000000999c47723e */ /* 0x008fce00000010ff */
[----:B-1----:R-:W-:Y:S01]  /*1b6f0*/  HMMA.16816.F32.BF16 R60, R68, R36, R60 ;  /* 0x00000024443c723c */ /* 0x002fe2000004183c */
[----:B------:R-:W-:Y:S01]  /*1b700*/  MUFU.EX2 R83, R83 ;  /* 0x0000005300537308 */ /* 0x000fe20000000800 */
[----:B-----5:R-:W-:-:S06]  /*1b710*/  F2FP.BF16.F32.PACK_AB R48, R81, R80 ;  /* 0x000000505130723e */ /* 0x020fcc00000010ff */
[----:B------:R-:W-:Y:S01]  /*1b720*/  HMMA.16816.F32.BF16 R20, R68, R38, R20 ;  /* 0x000000264414723c */ /* 0x000fe20000041814 */
[----:B------:R-:W1:Y:S01]  /*1b730*/  MUFU.EX2 R158, R158 ;  /* 0x0000009e009e7308 */ /* 0x000e620000000800 */
[----:B------:R-:W3:Y:S01]  /*1b740*/  LDSM.16.MT88.4 R36, [R160+0x2000] ;  /* 0x00200000a024783b */ /* 0x000ee20000004200 */
[----:B----4-:R-:W-:-:S05]  /*1b750*/  F2FP.BF16.F32.PACK_AB R50, R53, R82 ;  /* 0x000000523532723e */ /* 0x010fca00000010ff */
[C---:B------:R-:W-:Y:S01]  /*1b760*/  HMMA.16816.F32.BF16 R28, R68.reuse, R40, R28 ;  /* 0x00000028441c723c */ /* 0x040fe2000004181c */
[----:B------:R-:W-:Y:S07]  /*1b770*/  MUFU.EX2 R155, R155 ;  /* 0x0000009b009b7308 */ /* 0x000fee0000000800 */
[----:B------:R-:W-:Y:S01]  /*1b780*/  HMMA.16816.F32.BF16 R4, R68, R42, R4 ;  /* 0x0000002a4404723c */ /* 0x000fe20000041804 */
[----:B------:R-:W4:Y:S01]  /*1b790*/  MUFU.EX2 R162, R162 ;  /* 0x000000a200a27308 */ /* 0x000f220000000800 */
[----:B------:R-:W5:Y:S01]  /*1b7a0*/  LDSM.16.MT88.4 R40, [R225+0xc000] ;  /* 0x00c00000e128783b */ /* 0x000f620000004200 */
[----:B-1----:R-:W-:-:S05]  /*1b7b0*/  F2FP.BF16.F32.PACK_AB R49, R158, R83 ;  /* 0x000000539e31723e */ /* 0x002fca00000010ff */
[C---:B------:R-:W-:Y:S01]  /*1b7c0*/  HMMA.16816.F32.BF16 R12, R68.reuse, R64, R12 ;  /* 0x00000040440c723c */ /* 0x040fe2000004180c */
[----:B------:R-:W-:Y:S07]  /*1b7d0*/  MUFU.EX2 R157, R157 ;  /* 0x0000009d009d7308 */ /* 0x000fee0000000800 */
[C---:B------:R-:W-:Y:S01]  /*1b7e0*/  HMMA.16816.F32.BF16 R16, R68.reuse, R66, R16 ;  /* 0x000000424410723c */ /* 0x040fe20000041810 */
[----:B------:R-:W1:Y:S01]  /*1b7f0*/  LDSM.16.MT88.4 R64, [R134+0x2000] ;  /* 0x002000008640783b */ /* 0x000e620000004200 */
[----:B----4-:R-:W-:Y:S01]  /*1b800*/  F2FP.BF16.F32.PACK_AB R51, R162, R155 ;  /* 0x0000009ba233723e */ /* 0x010fe200000010ff */
[----:B------:R-:W-:Y:S05]  /*1b810*/  MUFU.EX2 R159, R159 ;  /* 0x0000009f009f7308 */ /* 0x000fea0000000800 */
[----:B--2---:R-:W-:Y:S01]  /*1b820*/  HMMA.16816.F32.BF16 R72, R68, R76, R72 ;  /* 0x0000004c4448723c */ /* 0x004fe20000041848 */
[--C-:B------:R-:W-:Y:S01]  /*1b830*/  FFMA.FTZ R77, R27, UR4, -R194.reuse ;  /* 0x000000041b4d7c23 */ /* 0x100fe200080108c2 */
[--C-:B------:R-:W-:Y:S01]  /*1b840*/  FFMA.FTZ R76, R46, UR4, -R194.reuse ;  /* 0x000000042e4c7c23 */ /* 0x100fe200080108c2 */
[----:B------:R-:W-:Y:S05]  /*1b850*/  MUFU.EX2 R172, R172 ;  /* 0x000000ac00ac7308 */ /* 0x000fea0000000800 */
[C---:B------:R-:W-:Y:S03]  /*1b860*/  HMMA.16816.F32.BF16 R28, R48.reuse, R32, R28 ;  /* 0x00000020301c723c */ /* 0x040fe6000004181c */
[----:B------:R-:W-:Y:S05]  /*1b870*/  MUFU.EX2 R77, R77 ;  /* 0x0000004d004d7308 */ /* 0x000fea0000000800 */
[----:B------:R-:W-:Y:S01]  /*1b880*/  HMMA.16816.F32.BF16 R4, R48, R34, R4 ;  /* 0x000000223004723c */ /* 0x000fe20000041804 */
[----:B------:R-:W2:Y:S02]  /*1b890*/  LDSM.16.MT88.4 R32, [R225+0xc800] ;  /* 0x00c80000e120783b */ /* 0x000ea40000004200 */
[----:B------:R-:W-:Y:S05]  /*1b8a0*/  MUFU.EX2 R76, R76 ;  /* 0x0000004c004c7308 */ /* 0x000fea0000000800 */
[----:B------:R-:W-:Y:S01]  /*1b8b0*/  HMMA.16816.F32.BF16 R8, R68, R78, R8 ;  /* 0x0000004e4408723c */ /* 0x000fe20000041808 */
[--C-:B------:R-:W-:Y:S01]  /*1b8c0*/  FFMA.FTZ R71, R52, UR4, -R199.reuse ;  /* 0x0000000434477c23 */ /* 0x100fe200080108c7 */
[--C-:B------:R-:W-:Y:S01]  /*1b8d0*/  FFMA.FTZ R69, R25, UR4, -R199.reuse ;  /* 0x0000000419457c23 */ /* 0x100fe200080108c7 */
[----:B------:R4:W-:Y:S01]  /*1b8e0*/  MUFU.EX2 R68, R24 ;  /* 0x0000001800447308 */ /* 0x0009e20000000800 */
[--C-:B------:R-:W-:Y:S01]  /*1b8f0*/  FFMA.FTZ R52, R26, UR4, -R194.reuse ;  /* 0x000000041a347c23 */ /* 0x100fe200080108c2 */
[--C-:B------:R-:W-:Y:S01]  /*1b900*/  FFMA.FTZ R70, R45, UR4, -R199.reuse ;  /* 0x000000042d467c23 */ /* 0x100fe200080108c7 */
[----:B------:R-:W-:Y:S01]  /*1b910*/  FFMA.FTZ R79, R47, UR4, -R194 ;  /* 0x000000042f4f7c23 */ /* 0x000fe200080108c2 */
[----:B------:R-:W-:Y:S01]  /*1b920*/  FFMA.FTZ R78, R188, UR4, -R199 ;  /* 0x00000004bc4e7c23 */ /* 0x000fe200080108c7 */
[C---:B---3--:R-:W-:Y:S01]  /*1b930*/  HMMA.16816.F32.BF16 R60, R48.reuse, R36, R60 ;  /* 0x00000024303c723c */ /* 0x048fe2000004183c */
[----:B------:R-:W-:Y:S02]  /*1b940*/  LDSM.16.MT88.4 R44, [R134+0x2800] ;  /* 0x00280000862c783b */ /* 0x000fe40000004200 */
[----:B------:R-:W3:Y:S05]  /*1b950*/  MUFU.EX2 R69, R69 ;  /* 0x0000004500457308 */ /* 0x000eea0000000800 */
[C---:B------:R-:W-:Y:S01]  /*1b960*/  HMMA.16816.F32.BF16 R20, R48.reuse, R38, R20 ;  /* 0x000000263014723c */ /* 0x040fe20000041814 */
[----:B------:R-:W-:Y:S02]  /*1b970*/  LDSM.16.MT88.4 R36, [R160+0x2800] ;  /* 0x00280000a024783b */ /* 0x000fe40000004200 */
[----:B------:R-:W-:Y:S02]  /*1b980*/  MUFU.EX2 R70, R70 ;  /* 0x0000004600467308 */ /* 0x000fe40000000800 */
[----:B----4-:R-:W4:Y:S03]  /*1b990*/  LDSM.16.MT88.4 R24, [R0+0xc800] ;  /* 0x00c800000018783b */ /* 0x010f260000004200 */
[----:B-----5:R-:W-:Y:S03]  /*1b9a0*/  HMMA.16816.F32.BF16 R12, R48, R40, R12 ;  /* 0x00000028300c723c */ /* 0x020fe6000004180c */
[----:B------:R-:W5:Y:S01]  /*1b9b0*/  MUFU.EX2 R71, R71 ;  /* 0x0000004700477308 */ /* 0x000f620000000800 */
[----:B---3--:R-:W-:-:S04]  /*1b9c0*/  F2FP.BF16.F32.PACK_AB R40, R69, R68 ;  /* 0x000000444528723e */ /* 0x008fc800000010ff */
[C---:B------:R-:W-:Y:S03]  /*1b9d0*/  HMMA.16816.F32.BF16 R16, R48.reuse, R42, R16 ;  /* 0x0000002a3010723c */ /* 0x040fe60000041810 */
[----:B------:R-:W3:Y:S05]  /*1b9e0*/  MUFU.EX2 R52, R52 ;  /* 0x0000003400347308 */ /* 0x000eea0000000800 */
[----:B-1----:R-:W-:Y:S01]  /*1b9f0*/  HMMA.16816.F32.BF16 R72, R48, R64, R72 ;  /* 0x000000403048723c */ /* 0x002fe20000041848 */
[----:B------:R-:W-:Y:S01]  /*1ba00*/  FFMA.FTZ R64, R182, UR4, -R194 ;  /* 0x00000004b6407c23 */ /* 0x000fe200080108c2 */
[----:B------:R-:W-:Y:S01]  /*1ba10*/  FFMA.FTZ R65, R185, UR4, -R199 ;  /* 0x00000004b9417c23 */ /* 0x000fe200080108c7 */
[----:B------:R-:W1:Y:S01]  /*1ba20*/  MUFU.EX2 R79, R79 ;  /* 0x0000004f004f7308 */ /* 0x000e620000000800 */
[----:B-----5:R-:W-:-:S04]  /*1ba30*/  F2FP.BF16.F32.PACK_AB R42, R71, R70 ;  /* 0x00000046472a723e */ /* 0x020fc800000010ff */
[----:B------:R-:W-:Y:S01]  /*1ba40*/  HMMA.16816.F32.BF16 R8, R48, R66, R8 ;  /* 0x000000423008723c */ /* 0x000fe20000041808 */
[--C-:B------:R-:W-:Y:S01]  /*1ba50*/  FFMA.FTZ R49, R57, UR4, -R199.reuse ;  /* 0x0000000439317c23 */ /* 0x100fe200080108c7 */
[--C-:B------:R-:W-:Y:S01]  /*1ba60*/  FFMA.FTZ R50, R59, UR4, -R199.reuse ;  /* 0x000000043b327c23 */ /* 0x100fe200080108c7 */
[----:B------:R5:W-:Y:S01]  /*1ba70*/  MUFU.EX2 R48, R54 ;  /* 0x0000003600307308 */ /* 0x000be20000000800 */
[----:B---3--:R-:W-:Y:S01]  /*1ba80*/  F2FP.BF16.F32.PACK_AB R41, R77, R52 ;  /* 0x000000344d29723e */ /* 0x008fe200000010ff */
[--C-:B------:R-:W-:Y:S01]  /*1ba90*/  FFMA.FTZ R51, R180, UR4, -R199.reuse ;  /* 0x00000004b4337c23 */ /* 0x100fe200080108c7 */
[--C-:B------:R-:W-:Y:S01]  /*1baa0*/  FFMA.FTZ R57, R177, UR4, -R194.reuse ;  /* 0x00000004b1397c23 */ /* 0x100fe200080108c2 */
[--C-:B------:R-:W-:Y:S01]  /*1bab0*/  FFMA.FTZ R59, R181, UR4, -R199.reuse ;  /* 0x00000004b53b7c23 */ /* 0x100fe200080108c7 */
[----:B------:R-:W-:Y:S01]  /*1bac0*/  FFMA.FTZ R66, R184, UR4, -R199 ;  /* 0x00000004b8427c23 */ /* 0x000fe200080108c7 */
[--C-:B------:R-:W-:Y:S01]  /*1bad0*/  FFMA.FTZ R67, R183, UR4, -R194.reuse ;  /* 0x00000004b7437c23 */ /* 0x100fe200080108c2 */
[----:B------:R-:W-:Y:S01]  /*1bae0*/  FFMA.FTZ R180, R190, UR4, -R194 ;  /* 0x00000004beb47c23 */ /* 0x000fe200080108c2 */
[----:B------:R-:W3:Y:S01]  /*1baf0*/  MUFU.EX2 R49, R49 ;  /* 0x0000003100317308 */ /* 0x000ee20000000800 */
[----:B-1----:R-:W-:-:S07]  /*1bb00*/  F2FP.BF16.F32.PACK_AB R43, R79, R76 ;  /* 0x0000004c4f2b723e */ /* 0x002fce00000010ff */
[----:B--2---:R-:W-:Y:S01]  /*1bb10*/  HMMA.16816.F32.BF16 R12, R40, R32, R12 ;  /* 0x00000020280c723c */ /* 0x004fe2000004180c */
[--C-:B-----5:R-:W-:Y:S01]  /*1bb20*/  FFMA.FTZ R54, R55, UR4, -R194.reuse ;  /* 0x0000000437367c23 */ /* 0x120fe200080108c2 */
[--C-:B------:R-:W-:Y:S01]  /*1bb30*/  FFMA.FTZ R55, R176, UR4, -R194.reuse ;  /* 0x00000004b0377c23 */ /* 0x100fe200080108c2 */
[----:B------:R-:W-:Y:S01]  /*1bb40*/  MUFU.EX2 R50, R50 ;  /* 0x0000003200327308 */ /* 0x000fe20000000800 */
[----:B------:R-:W-:-:S04]  /*1bb50*/  FFMA.FTZ R176, R186, UR4, -R194 ;  /* 0x00000004bab07c23 */ /* 0x000fc800080108c2 */
[C---:B------:R-:W-:Y:S01]  /*1bb60*/  HMMA.16816.F32.BF16 R16, R40.reuse, R34, R16 ;  /* 0x000000222810723c */ /* 0x040fe20000041810 */
[----:B------:R-:W1:Y:S02]  /*1bb70*/  LDSM.16.MT88.4 R32, [R0+0xd000] ;  /* 0x00d000000020783b */ /* 0x000e640000004200 */
[----:B------:R-:W-:Y:S05]  /*1bb80*/  MUFU.EX2 R51, R51 ;  /* 0x0000003300337308 */ /* 0x000fea0000000800 */
[C---:B----4-:R-:W-:Y:S03]  /*1bb90*/  HMMA.16816.F32.BF16 R28, R40.reuse, R24, R28 ;  /* 0x00000018281c723c */ /* 0x050fe6000004181c */
[----:B------:R-:W-:Y:S05]  /*1bba0*/  MUFU.EX2 R54, R54 ;  /* 0x0000003600367308 */ /* 0x000fea0000000800 */
[C---:B------:R-:W-:Y:S01]  /*1bbb0*/  HMMA.16816.F32.BF16 R4, R40.reuse, R26, R4 ;  /* 0x0000001a2804723c */ /* 0x040fe20000041804 */
[----:B------:R-:W2:Y:S02]  /*1bbc0*/  LDSM.16.MT88.4 R24, [R225+0xd000] ;  /* 0x00d00000e118783b */ /* 0x000ea40000004200 */
[----:B------:R-:W4:Y:S05]  /*1bbd0*/  MUFU.EX2 R55, R55 ;  /* 0x0000003700377308 */ /* 0x000f2a0000000800 */
[C---:B------:R-:W-:Y:S03]  /*1bbe0*/  HMMA.16816.F32.BF16 R60, R40.reuse, R36, R60 ;  /* 0x00000024283c723c */ /* 0x040fe6000004183c */
[----:B------:R-:W-:Y:S05]  /*1bbf0*/  MUFU.EX2 R57, R57 ;  /* 0x0000003900397308 */ /* 0x000fea0000000800 */
[C---:B------:R-:W-:Y:S01]  /*1bc00*/  HMMA.16816.F32.BF16 R20, R40.reuse, R38, R20 ;  /* 0x000000262814723c */ /* 0x040fe20000041814 */
[----:B------:R-:W5:Y:S02]  /*1bc10*/  LDSM.16.MT88.4 R36, [R160+0x3000] ;  /* 0x00300000a024783b */ /* 0x000f640000004200 */
[----:B------:R-:W1:Y:S05]  /*1bc20*/  MUFU.EX2 R64, R64 ;  /* 0x0000004000407308 */ /* 0x000e6a0000000800 */
[C---:B------:R-:W-:Y:S03]  /*1bc30*/  HMMA.16816.F32.BF16 R72, R40.reuse, R44, R72 ;  /* 0x0000002c2848723c */ /* 0x040fe60000041848 */
[----:B------:R-:W-:Y:S05]  /*1bc40*/  MUFU.EX2 R59, R59 ;  /* 0x0000003b003b7308 */ /* 0x000fea0000000800 */
[----:B------:R-:W-:Y:S01]  /*1bc50*/  HMMA.16816.F32.BF16 R8, R40, R46, R8 ;  /* 0x0000002e2808723c */ /* 0x000fe20000041808 */
[----:B------:R-:W5:Y:S01]  /*1bc60*/  LDSM.16.MT88.4 R44, [R134+0x3000] ;  /* 0x00300000862c783b */ /* 0x000f620000004200 */
[----:B---3--:R-:W-:Y:S01]  /*1bc70*/  F2FP.BF16.F32.PACK_AB R40, R49, R48 ;  /* 0x000000303128723e */ /* 0x008fe200000010ff */
[----:B------:R-:W3:Y:S01]  /*1bc80*/  MUFU.EX2 R66, R66 ;  /* 0x0000004200427308 */ /* 0x000ee20000000800 */
[----:B----4-:R-:W-:-:S02]  /*1bc90*/  F2FP.BF16.F32.PACK_AB R41, R55, R54 ;  /* 0x000000363729723e */ /* 0x010fc400000010ff */
        /* <DEDUP_REMOVED lines=8> */
[C---:B--2---:R-:W-:Y:S04]  /*1bd20*/  HMMA.16816.F32.BF16 R12, R40.reuse, R24, R12 ;  /* 0x00000018280c723c */ /* 0x044fe8000004180c */
[----:B------:R-:W2:Y:S04]  /*1bd30*/  MUFU.EX2 R176, R176 ;  /* 0x000000b000b07308 */ /* 0x000ea80000000800 */
[C---:B------:R-:W-:Y:S01]  /*1bd40*/  HMMA.16816.F32.BF16 R16, R40.reuse, R26, R16 ;  /* 0x0000001a2810723c */ /* 0x040fe20000041810 */
[----:B------:R-:W4:Y:S03]  /*1bd50*/  LDSM.16.MT88.4 R24, [R225+0xd800] ;  /* 0x00d80000e118783b */ /* 0x000f260000004200 */
[----:B------:R-:W1:Y:S04]  /*1bd60*/  MUFU.EX2 R180, R180 ;  /* 0x000000b400b47308 */ /* 0x000e680000000800 */
[C---:B-----5:R-:W-:Y:S04]  /*1bd70*/  HMMA.16816.F32.BF16 R60, R40.reuse, R36, R60 ;  /* 0x00000024283c723c */ /* 0x060fe8000004183c */
[----:B------:R-:W-:Y:S04]  /*1bd80*/  MUFU.EX2 R163, R163 ;  /* 0x000000a300a37308 */ /* 0x000fe80000000800 */
[C---:B------:R-:W-:Y:S01]  /*1bd90*/  HMMA.16816.F32.BF16 R20, R40.reuse, R38, R20 ;  /* 0x000000262814723c */ /* 0x040fe20000041814 */
[----:B------:R-:W5:Y:S03]  /*1bda0*/  LDSM.16.MT88.4 R36, [R160+0x3800] ;  /* 0x00380000a024783b */ /* 0x000f660000004200 */
[----:B------:R-:W-:Y:S04]  /*1bdb0*/  MUFU.EX2 R168, R168 ;  /* 0x000000a800a87308 */ /* 0x000fe80000000800 */
[C---:B------:R-:W-:Y:S04]  /*1bdc0*/  HMMA.16816.F32.BF16 R72, R40.reuse, R44, R72 ;  /* 0x0000002c2848723c */ /* 0x040fe80000041848 */
[----:B------:R-:W-:Y:S04]  /*1bdd0*/  MUFU.EX2 R169, R169 ;  /* 0x000000a900a97308 */ /* 0x000fe80000000800 */
[----:B------:R-:W-:Y:S01]  /*1bde0*/  HMMA.16816.F32.BF16 R8, R40, R46, R8 ;  /* 0x0000002e2808723c */ /* 0x000fe20000041808 */
[----:B------:R-:W5:Y:S01]  /*1bdf0*/  LDSM.16.MT88.4 R44, [R134+0x3800] ;  /* 0x00380000862c783b */ /* 0x000f620000004200 */
[----:B---3--:R-:W-:-:S02]  /*1be00*/  F2FP.BF16.F32.PACK_AB R40, R66, R59 ;  /* 0x0000003b4228723e */ /* 0x008fc400000010ff */
[----:B--2---:R-:W-:Y:S01]  /*1be10*/  F2FP.BF16.F32.PACK_AB R41, R176, R67 ;  /* 0x00000043b029723e */ /* 0x004fe200000010ff */
[----:B------:R-:W2:Y:S01]  /*1be20*/  MUFU.EX2 R174, R174 ;  /* 0x000000ae00ae7308 */ /* 0x000ea20000000800 */
[----:B------:R-:W-:Y:S02]  /*1be30*/  F2FP.BF16.F32.PACK_AB R42, R78, R65 ;  /* 0x000000414e2a723e */ /* 0x000fe400000010ff */
[----:B-1----:R-:W-:-:S05]  /*1be40*/  F2FP.BF16.F32.PACK_AB R43, R180, R157 ;  /* 0x0000009db42b723e */ /* 0x002fca00000010ff */
[----:B------:R-:W-:Y:S02]  /*1be50*/  MUFU.EX2 R170, R170 ;  /* 0x000000aa00aa7308 */ /* 0x000fe40000000800 */
[C---:B------:R-:W-:Y:S06]  /*1be60*/  HMMA.16816.F32.BF16 R28, R40.reuse, R32, R28 ;  /* 0x00000020281c723c */ /* 0x040fec000004181c */
[----:B------:R-:W1:Y:S02]  /*1be70*/  MUFU.EX2 R171, R171 ;  /* 0x000000ab00ab7308 */ /* 0x000e640000000800 */
        /* <DEDUP_REMOVED lines=13> */
[C---:B------:R-:W-:Y:S06]  /*1bf50*/  HMMA.16816.F32.BF16 R72, R40.reuse, R44, R72 ;  /* 0x0000002c2848723c */ /* 0x040fec0000041848 */
[----:B------:R-:W5:Y:S02]  /*1bf60*/  MUFU.EX2 R167, R167 ;  /* 0x000000a700a77308 */ /* 0x000f640000000800 */
[----:B------:R-:W-:Y:S01]  /*1bf70*/  HMMA.16816.F32.BF16 R8, R40, R46, R8 ;  /* 0x0000002e2808723c */ /* 0x000fe20000041808 */
[----:B------:R-:W5:Y:S01]  /*1bf80*/  LDSM.16.MT88.4 R44, [R134+0x4000] ;  /* 0x00400000862c783b */ /* 0x000f620000004200 */
[----:B------:R-:W-:-:S02]  /*1bf90*/  F2FP.BF16.F32.PACK_AB R40, R172, R159 ;  /* 0x0000009fac28723e */ /* 0x000fc400000010ff */
[----:B--2---:R-:W-:Y:S02]  /*1bfa0*/  F2FP.BF16.F32.PACK_AB R41, R174, R169 ;  /* 0x000000a9ae29723e */ /* 0x004fe400000010ff */
[----:B------:R-:W-:Y:S01]  /*1bfb0*/  F2FP.BF16.F32.PACK_AB R42, R168, R163 ;  /* 0x000000a3a82a723e */ /* 0x000fe200000010ff */
[----:B------:R-:W-:Y:S01]  /*1bfc0*/  MUFU.EX2 R130, R130 ;  /* 0x0000008200827308 */ /* 0x000fe20000000800 */
[----:B-1----:R-:W-:-:S07]  /*1bfd0*/  F2FP.BF16.F32.PACK_AB R43, R171, R170 ;  /* 0x000000aaab2b723e */ /* 0x002fce00000010ff */
[C---:B---3--:R-:W-:Y:S01]  /*1bfe0*/  HMMA.16816.F32.BF16 R28, R40.reuse, R32, R28 ;  /* 0x00000020281c723c */ /* 0x048fe2000004181c */
[----:B------:R-:W1:Y:S07]  /*1bff0*/  MUFU.EX2 R131, R131 ;  /* 0x0000008300837308 */ /* 0x000e6e0000000800 */
[C---:B------:R-:W-:Y:S01]  /*1c000*/  HMMA.16816.F32.BF16 R4, R40.reuse, R34, R4 ;  /* 0x000000222804723c */ /* 0x040fe20000041804 */
[----:B------:R-:W2:Y:S01]  /*1c010*/  LDSM.16.MT88.4 R32, [R0+0xe800] ;  /* 0x00e800000020783b */ /* 0x000ea20000004200 */
[----:B------:R-:W-:Y:S06]  /*1c020*/  MUFU.EX2 R124, R124 ;  /* 0x0000007c007c7308 */ /* 0x000fec0000000800 */
[C---:B----4-:R-:W-:Y:S02]  /*1c030*/  HMMA.16816.F32.BF16 R12, R40.reuse, R24, R12 ;  /* 0x00000018280c723c */ /* 0x050fe4000004180c */
[----:B------:R-:W3:Y:S06]  /*1c040*/  MUFU.EX2 R125, R125 ;  /* 0x0000007d007d7308 */ /* 0x000eec0000000800 */
        /* <DEDUP_REMOVED lines=9> */
[----:B------:R-:W3:Y:S06]  /*1c0e0*/  MUFU.EX2 R127, R127 ;  /* 0x0000007f007f7308 */ /* 0x000eec0000000800 */
[----:B------:R-:W-:Y:S01]  /*1c0f0*/  HMMA.16816.F32.BF16 R8, R40, R46, R8 ;  /* 0x0000002e2808723c */ /* 0x000fe20000041808 */
[----:B------:R-:W3:Y:S01]  /*1c100*/  LDSM.16.MT88.4 R44, [R134+0x4800] ;  /* 0x00480000862c783b */ /* 0x000ee20000004200 */
        /* <DEDUP_REMOVED lines=16> */
[C---:B-----5:R-:W-:Y:S04]  /*1c210*/  HMMA.16816.F32.BF16 R60, R40.reuse, R36, R60 ;  /* 0x00000024283c723c */ /* 0x060fe8000004183c */
[----:B------:R-:W-:Y:S04]  /*1c220*/  MUFU.EX2 R118, R118 ;  /* 0x0000007600767308 */ /* 0x000fe80000000800 */
[C---:B------:R-:W-:Y:S01]  /*1c230*/  HMMA.16816.F32.BF16 R20, R40.reuse, R38, R20 ;  /* 0x000000262814723c */ /* 0x040fe20000041814 */
[----:B------:R-:W5:Y:S03]  /*1c240*/  LDSM.16.MT88.4 R36, [R160+0x5000] ;  /* 0x00500000a024783b */ /* 0x000f660000004200 */
[----:B------:R-:W5:Y:S04]  /*1c250*/  MUFU.EX2 R119, R119 ;  /* 0x0000007700777308 */ /* 0x000f680000000800 */
[C---:B---3--:R-:W-:Y:S04]  /*1c260*/  HMMA.16816.F32.BF16 R72, R40.reuse, R44, R72 ;  /* 0x0000002c2848723c */ /* 0x048fe80000041848 */
[----:B------:R-:W-:Y:S04]  /*1c270*/  MUFU.EX2 R114, R114 ;  /* 0x0000007200727308 */ /* 0x000fe80000000800 */
[----:B------:R-:W-:Y:S01]  /*1c280*/  HMMA.16816.F32.BF16 R8, R40, R46, R8 ;  /* 0x0000002e2808723c */ /* 0x000fe20000041808 */
[----:B------:R-:W3:Y:S01]  /*1c290*/  LDSM.16.MT88.4 R44, [R134+0x5000] ;  /* 0x00500000862c783b */ /* 0x000ee20000004200 */
[----:B------:R-:W-:-:S02]  /*1c2a0*/  F2FP.BF16.F32.PACK_AB R40, R125, R124 ;  /* 0x0000007c7d28723e */ /* 0x000fc400000010ff */
[----:B------:R-:W-:Y:S01]  /*1c2b0*/  F2FP.BF16.F32.PACK_AB R41, R127, R126 ;  /* 0x0000007e7f29723e */ /* 0x000fe200000010ff */
[----:B------:R-:W3:Y:S01]  /*1c2c0*/  MUFU.EX2 R115, R115 ;  /* 0x0000007300737308 */ /* 0x000ee20000000800 */
        /* <DEDUP_REMOVED lines=13> */
[C---:B-----5:R-:W-:Y:S06]  /*1c3a0*/  HMMA.16816.F32.BF16 R60, R40.reuse, R36, R60 ;  /* 0x00000024283c723c */ /* 0x060fec000004183c */
[----:B------:R-:W5:Y:S02]  /*1c3b0*/  MUFU.EX2 R110, R110 ;  /* 0x0000006e006e7308 */ /* 0x000f640000000800 */
[C---:B------:R-:W-:Y:S01]  /*1c3c0*/  HMMA.16816.F32.BF16 R20, R40.reuse, R38, R20 ;  /* 0x000000262814723c */ /* 0x040fe20000041814 */
[----:B------:R-:W1:Y:S05]  /*1c3d0*/  LDSM.16.MT88.4 R36, [R160+0x5800] ;  /* 0x00580000a024783b */ /* 0x000e6a0000004200 */
[----:B------:R-:W-:Y:S02]  /*1c3e0*/  MUFU.EX2 R106, R106 ;  /* 0x0000006a006a7308 */ /* 0x000fe40000000800 */
[C---:B---3--:R-:W-:Y:S06]  /*1c3f0*/  HMMA.16816.F32.BF16 R72, R40.reuse, R44, R72 ;  /* 0x0000002c2848723c */ /* 0x048fec0000041848 */
[----:B------:R-:W3:Y:S02]  /*1c400*/  MUFU.EX2 R107, R107 ;  /* 0x0000006b006b7308 */ /* 0x000ee40000000800 */
[----:B------:R-:W-:Y:S01]  /*1c410*/  HMMA.16816.F32.BF16 R8, R40, R46, R8 ;  /* 0x0000002e2808723c */ /* 0x000fe20000041808 */
[----:B------:R-:W5:Y:S01]  /*1c420*/  LDSM.16.MT88.4 R44, [R134+0x5800] ;  /* 0x00580000862c783b */ /* 0x000f620000004200 */
        /* <DEDUP_REMOVED lines=15> */
[C---:B-1----:R-:W-:Y:S02]  /*1c520*/  HMMA.16816.F32.BF16 R60, R40.reuse, R36, R60 ;  /* 0x00000024283c723c */ /* 0x042fe4000004183c */
[----:B------:R-:W-:Y:S06]  /*1c530*/  MUFU.EX2 R243, R243 ;  /* 0x000000f300f37308 */ /* 0x000fec0000000800 */
[C---:B------:R-:W-:Y:S01]  /*1c540*/  HMMA.16816.F32.BF16 R20, R40.reuse, R38, R20 ;  /* 0x000000262814723c */ /* 0x040fe20000041814 */
[----:B------:R-:W1:Y:S07]  /*1c550*/  LDSM.16.MT88.4 R36, [R160+0x6000] ;  /* 0x00600000a024783b */ /* 0x000e6e0000004200 */
[C---:B-----5:R-:W-:Y:S01]  /*1c560*/  HMMA.16816.F32.BF16 R8, R40.reuse, R46, R8 ;  /* 0x0000002e2808723c */ /* 0x060fe20000041808 */
[----:B------:R-:W-:Y:S01]  /*1c570*/  FFMA.FTZ R46, R96, UR4, -R199 ;  /* 0x00000004602e7c23 */ /* 0x000fe200080108c7 */
[----:B------:R-:W-:Y:S01]  /*1c580*/  FFMA.FTZ R96, R244, R202, R193 ;  /* 0x000000caf4607223 */ /* 0x000fe200000100c1 */
[--C-:B------:R-:W-:Y:S01]  /*1c590*/  FFMA.FTZ R47, R97, UR4, -R199.reuse ;  /* 0x00000004612f7c23 */ /* 0x100fe200080108c7 */
[--C-:B------:R-:W-:Y:S01]  /*1c5a0*/  FFMA.FTZ R97, R103, UR4, -R194.reuse ;  /* 0x0000000467617c23 */ /* 0x100fe200080108c2 */
[----:B------:R-:W-:Y:S01]  /*1c5b0*/  FFMA.FTZ R244, R192, UR4, -R194 ;  /* 0x00000004c0f47c23 */ /* 0x000fe200080108c2 */
        /* <DEDUP_REMOVED lines=9> */
[----:B---3--:R-:W-:Y:S01]  /*1c650*/  F2FP.BF16.F32.PACK_AB R43, R107, R106 ;  /* 0x0000006a6b2b723e */ /* 0x008fe200000010ff */
[----:B------:R-:W-:Y:S01]  /*1c660*/  FFMA.FTZ R44, R101, UR4, -R199 ;  /* 0x00000004652c7c23 */ /* 0x000fe200080108c7 */
[----:B------:R-:W-:Y:S01]  /*1c670*/  MUFU.EX2 R47, R47 ;  /* 0x0000002f002f7308 */ /* 0x000fe20000000800 */
[----:B------:R-:W-:Y:S01]  /*1c680*/  FADD.FTZ R135, R135, R2 ;  /* 0x0000000287877221 */ /* 0x000fe20000010000 */
[----:B------:R-:W-:-:S03]  /*1c690*/  FFMA.FTZ R2, R98, UR4, -R194 ;  /* 0x0000000462027c23 */ /* 0x000fc600080108c2 */
[C---:B--2---:R-:W-:Y:S01]  /*1c6a0*/  HMMA.16816.F32.BF16 R28, R40.reuse, R32, R28 ;  /* 0x00000020281c723c */ /* 0x044fe2000004181c */
[----:B------:R-:W-:Y:S01]  /*1c6b0*/  FADD.FTZ R32, R196, R197 ;  /* 0x000000c5c4207221 */ /* 0x000fe20000010000 */
[----:B------:R-:W-:Y:S01]  /*1c6c0*/  FADD.FTZ R138, R138, R135 ;  /* 0x000000878a8a7221 */ /* 0x000fe20000010000 */
[----:B------:R-:W-:Y:S02]  /*1c6d0*/  MUFU.EX2 R45, R45 ;  /* 0x0000002d002d7308 */ /* 0x000fe40000000800 */
[----:B------:R-:W-:Y:S01]  /*1c6e0*/  FADD.FTZ R32, R195, R32 ;  /* 0x00000020c3207221 */ /* 0x000fe20000010000 */
[----:B------:R-:W-:Y:S02]  /*1c6f0*/  FADD.FTZ R137, R137, R138 ;  /* 0x0000008a89897221 */ /* 0x000fe40000010000 */
[----:B----4-:R-:W-:Y:S01]  /*1c700*/  HMMA.16816.F32.BF16 R12, R40, R24, R12 ;  /* 0x00000018280c723c */ /* 0x010fe2000004180c */
[----:B------:R-:W-:Y:S01]  /*1c710*/  FADD.FTZ R161, R161, R32 ;  /* 0x00000020a1a17221 */ /* 0x000fe20000010000 */
[----:B------:R-:W-:Y:S01]  /*1c720*/  FADD.FTZ R140, R140, R137 ;  /* 0x000000898c8c7221 */ /* 0x000fe20000010000 */
[----:B------:R-:W2:Y:S02]  /*1c730*/  MUFU.EX2 R44, R44 ;  /* 0x0000002c002c7308 */ /* 0x000ea40000000800 */
[----:B------:R-:W-:Y:S01]  /*1c740*/  FADD.FTZ R132, R132, R161 ;  /* 0x000000a184847221 */ /* 0x000fe20000010000 */
[----:B------:R-:W-:-:S02]  /*1c750*/  FADD.FTZ R143, R143, R140 ;  /* 0x0000008c8f8f7221 */ /* 0x000fc40000010000 */
[C---:B------:R-:W-:Y:S01]  /*1c760*/  HMMA.16816.F32.BF16 R16, R40.reuse, R26, R16 ;  /* 0x0000001a2810723c */ /* 0x040fe20000041810 */
[----:B------:R-:W3:Y:S01]  /*1c770*/  LDSM.16.MT88.4 R24, [R134+0x6000] ;  /* 0x006000008618783b */ /* 0x000ee20000004200 */
[----:B------:R-:W-:Y:S01]  /*1c780*/  FADD.FTZ R146, R146, R143 ;  /* 0x0000008f92927221 */ /* 0x000fe20000010000 */
[----:B------:R-:W-:Y:S03]  /*1c790*/  MUFU.EX2 R96, R102 ;  /* 0x0000006600607308 */ /* 0x000fe60000000800 */
[----:B------:R-:W-:Y:S02]  /*1c7a0*/  FADD.FTZ R145, R145, R146 ;  /* 0x0000009291917221 */ /* 0x000fe40000010000 */
[----:B-1----:R-:W-:Y:S01]  /*1c7b0*/  HMMA.16816.F32.BF16 R60, R40, R36, R60 ;  /* 0x00000024283c723c */ /* 0x002fe2000004183c */
[----:B------:R-:W-:Y:S01]  /*1c7c0*/  FADD.FTZ R37, R133, R132 ;  /* 0x0000008485257221 */ /* 0x000fe20000010000 */
[----:B------:R-:W-:Y:S01]  /*1c7d0*/  FADD.FTZ R148, R148, R145 ;  /* 0x0000009194947221 */ /* 0x000fe20000010000 */
[----:B------:R-:W1:Y:S02]  /*1c7e0*/  MUFU.EX2 R97, R97 ;  /* 0x0000006100617308 */ /* 0x000e640000000800 */
[----:B------:R-:W-:Y:S01]  /*1c7f0*/  FADD.FTZ R37, R136, R37 ;  /* 0x0000002588257221 */ /* 0x000fe20000010000 */
[----:B------:R-:W-:-:S02]  /*1c800*/  FADD.FTZ R151, R151, R148 ;  /* 0x0000009497977221 */ /* 0x000fc40000010000 */
[C---:B------:R-:W-:Y:S01]  /*1c810*/  HMMA.16816.F32.BF16 R20, R40.reuse, R38, R20 ;  /* 0x000000262814723c */ /* 0x040fe20000041814 */
[----:B------:R-:W-:Y:S01]  /*1c820*/  FADD.FTZ R98, R142, R37 ;  /* 0x000000258e627221 */ /* 0x000fe20000010000 */
[----:B------:R-:W-:Y:S01]  /*1c830*/  FADD.FTZ R154, R154, R151 ;  /* 0x000000979a9a7221 */ /* 0x000fe20000010000 */
[----:B------:R-:W4:Y:S01]  /*1c840*/  LDSM.16.MT88.4 R36, [R0+0x10800] ;  /* 0x010800000024783b */ /* 0x000f220000004200 */
[----:B------:R-:W5:Y:S01]  /*1c850*/  MUFU.EX2 R2, R2 ;  /* 0x0000000200027308 */ /* 0x000f620000000800 */
[----:B------:R-:W-:Y:S01]  /*1c860*/  FADD.FTZ R98, R139, R98 ;  /* 0x000000628b627221 */ /* 0x000fe20000010000 */
[----:B------:R-:W-:Y:S02]  /*1c870*/  FADD.FTZ R153, R153, R154 ;  /* 0x0000009a99997221 */ /* 0x000fe40000010000 */
[C---:B------:R-:W-:Y:S01]  /*1c880*/  HMMA.16816.F32.BF16 R4, R40.reuse, R34, R4 ;  /* 0x000000222804723c */ /* 0x040fe20000041804 */
[----:B------:R-:W4:Y:S01]  /*1c890*/  LDSM.16.MT88.4 R32, [R225+0x10800] ;  /* 0x01080000e120783b */ /* 0x000f220000004200 */
[----:B------:R-:W-:Y:S01]  /*1c8a0*/  FADD.FTZ R141, R141, R98 ;  /* 0x000000628d8d7221 */ /* 0x000fe20000010000 */
[----:B------:R-:W-:Y:S01]  /*1c8b0*/  FADD.FTZ R156, R156, R153 ;  /* 0x000000999c9c7221 */ /* 0x000fe20000010000 */
[----:B------:R-:W-:Y:S02]  /*1c8c0*/  MUFU.EX2 R244, R244 ;  /* 0x000000f400f47308 */ /* 0x000fe40000000800 */
[----:B------:R-:W-:Y:S01]  /*1c8d0*/  FADD.FTZ R144, R144, R141 ;  /* 0x0000008d90907221 */ /* 0x000fe20000010000 */
[----:B------:R-:W-:Y:S01]  /*1c8e0*/  FADD.FTZ R101, R83, R156 ;  /* 0x0000009c53657221 */ /* 0x000fe20000010000 */
[----:B------:R-:W-:Y:S02]  /*1c8f0*/  LDSM.16.MT88.4 R140, [R0+0x11800] ;  /* 0x01180000008c783b */ /* 0x000fe40000004200 */
[----:B------:R-:W-:Y:S01]  /*1c900*/  FADD.FTZ R147, R147, R144 ;  /* 0x0000009093937221 */ /* 0x000fe20000010000 */
[----:B------:R-:W-:Y:S01]  /*1c910*/  FADD.FTZ R158, R158, R101 ;  /* 0x000000659e9e7221 */ /* 0x000fe20000010000 */
[----:B------:R-:W-:Y:S02]  /*1c920*/  MUFU.EX2 R83, R89 ;  /* 0x0000005900537308 */ /* 0x000fe40000000800 */
        /* <DEDUP_REMOVED lines=8> */
[----:B------:R-:W3:Y:S01]  /*1c9b0*/  LDSM.16.MT88.4 R24, [R160+0x6800] ;  /* 0x00680000a018783b */ /* 0x000ee20000004200 */
[----:B------:R-:W-:Y:S01]  /*1c9c0*/  FADD.FTZ R80, R80, R149 ;  /* 0x0000009550507221 */ /* 0x000fe20000010000 */
        /* <DEDUP_REMOVED lines=8> */
[----:B------:R-:W-:Y:S01]  /*1ca50*/  FFMA.FTZ R80, R94, UR4, -R194 ;  /* 0x000000045e507c23 */ /* 0x000fe200080108c2 */
[----:B------:R-:W-:Y:S01]  /*1ca60*/  FADD.FTZ R79, R79, R76 ;  /* 0x0000004c4f4f7221 */ /* 0x000fe20000010000 */
[----:B------:R-:W-:-:S03]  /*1ca70*/  FFMA.FTZ R52, R90, UR4, -R194 ;  /* 0x000000045a347c23 */ /* 0x000fc600080108c2 */
[C---:B----4-:R-:W-:Y:S01]  /*1ca80*/  HMMA.16816.F32.BF16 R28, R40.reuse, R36, R28 ;  /* 0x00000024281c723c */ /* 0x050fe2000004181c */
[----:B------:R-:W-:Y:S01]  /*1ca90*/  FADD.FTZ R37, R53, R82 ;  /* 0x0000005235257221 */ /* 0x000fe20000010000 */
[----:B------:R-:W-:Y:S01]  /*1caa0*/  FADD.FTZ R54, R54, R79 ;  /* 0x0000004f36367221 */ /* 0x000fe20000010000 */
[----:B------:R-:W-:Y:S01]  /*1cab0*/  FFMA.FTZ R53, R95, UR4, -R194 ;  /* 0x000000045f357c23 */ /* 0x000fe200080108c2 */
[----:B------:R-:W-:Y:S01]  /*1cac0*/  MUFU.EX2 R80, R80 ;  /* 0x0000005000507308 */ /* 0x000fe20000000800 */
[----:B------:R-:W-:Y:S01]  /*1cad0*/  FADD.FTZ R68, R68, R37 ;  /* 0x0000002544447221 */ /* 0x000fe20000010000 */
[----:B------:R-:W-:Y:S02]  /*1cae0*/  FADD.FTZ R54, R55, R54 ;  /* 0x0000003637367221 */ /* 0x000fe40000010000 */
[----:B------:R-:W-:Y:S01]  /*1caf0*/  HMMA.16816.F32.BF16 R12, R40, R32, R12 ;  /* 0x00000020280c723c */ /* 0x000fe2000004180c */
[----:B------:R-:W-:Y:S01]  /*1cb00*/  FADD.FTZ R69, R69, R68 ;  /* 0x0000004445457221 */ /* 0x000fe20000010000 */
[----:B------:R-:W-:-:S02]  /*1cb10*/  FADD.FTZ R57, R57, R54 ;  /* 0x0000003639397221 */ /* 0x000fc40000010000 */
[----:B------:R-:W-:Y:S01]  /*1cb20*/  MUFU.EX2 R53, R53 ;  /* 0x0000003500357308 */ /* 0x000fe20000000800 */
[----:B------:R-:W-:Y:S01]  /*1cb30*/  FADD.FTZ R70, R70, R69 ;  /* 0x0000004546467221 */ /* 0x000fe20000010000 */
[----:B------:R-:W-:Y:S02]  /*1cb40*/  FADD.FTZ R64, R64, R57 ;  /* 0x0000003940407221 */ /* 0x000fe40000010000 */
[C---:B------:R-:W-:Y:S01]  /*1cb50*/  HMMA.16816.F32.BF16 R16, R40.reuse, R34, R16 ;  /* 0x000000222810723c */ /* 0x040fe20000041810 */
[----:B------:R-:W1:Y:S01]  /*1cb60*/  LDSM.16.MT88.4 R32, [R134+0x6800] ;  /* 0x006800008620783b */ /* 0x000e620000004200 */
[----:B------:R-:W-:Y:S01]  /*1cb70*/  FADD.FTZ R71, R71, R70 ;  /* 0x0000004647477221 */ /* 0x000fe20000010000 */
[----:B------:R-:W-:Y:S01]  /*1cb80*/  FADD.FTZ R67, R67, R64 ;  /* 0x0000004043437221 */ /* 0x000fe20000010000 */
[----:B------:R-:W-:Y:S02]  /*1cb90*/  MUFU.EX2 R52, R52 ;  /* 0x0000003400347308 */ /* 0x000fe40000000800 */
[----:B------:R-:W-:Y:S01]  /*1cba0*/  FADD.FTZ R48, R48, R71 ;  /* 0x0000004730307221 */ /* 0x000fe20000010000 */
[----:B------:R-:W-:Y:S01]  /*1cbb0*/  FADD.FTZ R176, R176, R67 ;  /* 0x00000043b0b07221 */ /* 0x000fe20000010000 */
[----:B------:R-:W-:Y:S01]  /*1cbc0*/  HMMA.16816.F32.BF16 R4, R40, R38, R4 ;  /* 0x000000262804723c */ /* 0x000fe20000041804 */
[----:B------:R-:W2:Y:S01]  /*1cbd0*/  LDSM.16.MT88.4 R36, [R225+0x11000] ;  /* 0x01100000e124783b */ /* 0x000ea20000004200 */
[----:B------:R-:W-:Y:S01]  /*1cbe0*/  FADD.FTZ R49, R49, R48 ;  /* 0x0000003031317221 */ /* 0x000fe20000010000 */
[----:B------:R-:W-:Y:S01]  /*1cbf0*/  FADD.FTZ R157, R157, R176 ;  /* 0x000000b09d9d7221 */ /* 0x000fe20000010000 */
[----:B------:R-:W-:-:S02]  /*1cc00*/  FFMA.FTZ R48, R84, UR4, -R199 ;  /* 0x0000000454307c23 */ /* 0x000fc400080108c7 */
[----:B------:R-:W-:Y:S01]  /*1cc10*/  FADD.FTZ R50, R50, R49 ;  /* 0x0000003132327221 */ /* 0x000fe20000010000 */
[----:B------:R-:W-:Y:S01]  /*1cc20*/  FADD.FTZ R180, R180, R157 ;  /* 0x0000009db4b47221 */ /* 0x000fe20000010000 */
[C---:B---3--:R-:W-:Y:S01]  /*1cc30*/  HMMA.16816.F32.BF16 R60, R40.reuse, R24, R60 ;  /* 0x00000018283c723c */ /* 0x048fe2000004183c */
[----:B------:R-:W-:Y:S01]  /*1cc40*/  FFMA.FTZ R49, R85, UR4, -R199 ;  /* 0x0000000455317c23 */ /* 0x000fe200080108c7 */
[----:B------:R-:W-:Y:S01]  /*1cc50*/  FADD.FTZ R50, R51, R50 ;  /* 0x0000003233327221 */ /* 0x000fe20000010000 */
[----:B------:R-:W-:Y:S01]  /*1cc60*/  FADD.FTZ R169, R169, R180 ;  /* 0x000000b4a9a97221 */ /* 0x000fe20000010000 */
[----:B------:R-:W-:Y:S01]  /*1cc70*/  FFMA.FTZ R51, R86, UR4, -R194 ;  /* 0x0000000456337c23 */ /* 0x000fe200080108c2 */
[----:B------:R-:W-:Y:S01]  /*1cc80*/  MUFU.EX2 R48, R48 ;  /* 0x0000003000307308 */ /* 0x000fe20000000800 */
[----:B------:R-:W-:Y:S01]  /*1cc90*/  FADD.FTZ R59, R59, R50 ;  /* 0x000000323b3b7221 */ /* 0x000fe20000010000 */
[----:B------:R-:W-:Y:S01]  /*1cca0*/  FADD.FTZ R169, R174, R169 ;  /* 0x000000a9aea97221 */ /* 0x000fe20000010000 */
[----:B------:R-:W-:Y:S01]  /*1ccb0*/  HMMA.16816.F32.BF16 R20, R40, R26, R20 ;  /* 0x0000001a2814723c */ /* 0x000fe20000041814 */
[----:B------:R3:W4:Y:S01]  /*1ccc0*/  LDSM.16.MT88.4 R24, [R0+0x11000] ;  /* 0x011000000018783b */ /* 0x0007220000004200 */
[----:B------:R-:W-:Y:S01]  /*1ccd0*/  FADD.FTZ R66, R66, R59 ;  /* 0x0000003b42427221 */ /* 0x000fe20000010000 */
[----:B------:R-:W-:Y:S01]  /*1cce0*/  FADD.FTZ R170, R170, R169 ;  /* 0x000000a9aaaa7221 */ /* 0x000fe20000010000 */
[----:B------:R-:W-:Y:S01]  /*1ccf0*/  FFMA.FTZ R50, R178, UR4, -R199 ;  /* 0x00000004b2327c23 */ /* 0x000fe200080108c7 */
        /* <DEDUP_REMOVED lines=8> */
[C---:B-1----:R-:W-:Y:S02]  /*1cd80*/  HMMA.16816.F32.BF16 R72, R40.reuse, R32, R72 ;  /* 0x000000202848723c */ /* 0x042fe40000041848 */
[----:B------:R-:W-:Y:S01]  /*1cd90*/  FADD.FTZ R172, R172, R159 ;  /* 0x0000009facac7221 */ /* 0x000fe20000010000 */
[----:B------:R-:W-:Y:S01]  /*1cda0*/  FADD.FTZ R130, R130, R167 ;  /* 0x000000a782827221 */ /* 0x000fe20000010000 */
[----:B------:R-:W-:Y:S01]  /*1cdb0*/  LDSM.16.MT88.4 R156, [R160+0x7800] ;  /* 0x00780000a09c783b */ /* 0x000fe20000004200 */
[----:B------:R-:W-:Y:S01]  /*1cdc0*/  MUFU.EX2 R51, R51 ;  /* 0x0000003300337308 */ /* 0x000fe20000000800 */
[----:B-----5:R-:W-:Y:S01]  /*1cdd0*/  F2FP.BF16.F32.PACK_AB R152, R49, R48 ;  /* 0x000000303198723e */ /* 0x020fe200000010ff */
[----:B------:R-:W-:Y:S01]  /*1cde0*/  FADD.FTZ R131, R131, R130 ;  /* 0x0000008283837221 */ /* 0x000fe20000010000 */
[----:B---3--:R-:W-:Y:S01]  /*1cdf0*/  MOV R0, R200 ;  /* 0x000000c800007202 */ /* 0x008fe20000000f00 */
[----:B------:R-:W-:Y:S01]  /*1ce00*/  HMMA.16816.F32.BF16 R8, R40, R34, R8 ;  /* 0x000000222808723c */ /* 0x000fe20000041808 */
[----:B------:R-:W1:Y:S01]  /*1ce10*/  LDSM.16.MT88.4 R32, [R160+0x7000] ;  /* 0x00700000a020783b */ /* 0x000e620000004200 */
[----:B------:R-:W-:Y:S01]  /*1ce20*/  F2FP.BF16.F32.PACK_AB R40, R93, R92 ;  /* 0x0000005c5d28723e */ /* 0x000fe200000010ff */
[----:B------:R-:W-:Y:S01]  /*1ce30*/  FADD.FTZ R126, R126, R131 ;  /* 0x000000837e7e7221 */ /* 0x000fe20000010000 */
[----:B------:R-:W-:-:S02]  /*1ce40*/  F2FP.BF16.F32.PACK_AB R41, R53, R80 ;  /* 0x000000503529723e */ /* 0x000fc400000010ff */
[----:B------:R-:W-:Y:S01]  /*1ce50*/  F2FP.BF16.F32.PACK_AB R42, R83, R88 ;  /* 0x00000058532a723e */ /* 0x000fe200000010ff */
[----:B------:R-:W-:Y:S01]  /*1ce60*/  FADD.FTZ R127, R127, R126 ;  /* 0x0000007e7f7f7221 */ /* 0x000fe20000010000 */
[----:B------:R-:W-:Y:S02]  /*1ce70*/  F2FP.BF16.F32.PACK_AB R43, R3, R52 ;  /* 0x00000034032b723e */ /* 0x000fe400000010ff */
[----:B--2---:R-:W-:Y:S01]  /*1ce80*/  F2FP.BF16.F32.PACK_AB R154, R243, R50 ;  /* 0x00000032f39a723e */ /* 0x004fe200000010ff */
[----:B------:R-:W-:-:S04]  /*1ce90*/  FADD.FTZ R122, R122, R127 ;  /* 0x0000007f7a7a7221 */ /* 0x000fc80000010000 */
[----:B------:R-:W-:Y:S01]  /*1cea0*/  HMMA.16816.F32.BF16 R12, R40, R36, R12 ;  /* 0x00000024280c723c */ /* 0x000fe2000004180c */
[----:B------:R-:W-:-:S04]  /*1ceb0*/  FADD.FTZ R123, R123, R122 ;  /* 0x0000007a7b7b7221 */ /* 0x000fc80000010000 */
[----:B------:R-:W-:-:S03]  /*1cec0*/  FADD.FTZ R118, R118, R123 ;  /* 0x0000007b76767221 */ /* 0x000fc60000010000 */
[----:B----4-:R-:W-:Y:S01]  /*1ced0*/  HMMA.16816.F32.BF16 R28, R40, R24, R28 ;  /* 0x00000018281c723c */ /* 0x010fe2000004181c */
[----:B------:R-:W-:Y:S01]  /*1cee0*/  FADD.FTZ R25, R163, R172 ;  /* 0x000000aca3197221 */ /* 0x000fe20000010000 */
[----:B------:R-:W-:-:S03]  /*1cef0*/  FADD.FTZ R119, R119, R118 ;  /* 0x0000007677777221 */ /* 0x000fc60000010000 */
[----:B------:R-:W-:Y:S01]  /*1cf00*/  FADD.FTZ R25, R168, R25 ;  /* 0x00000019a8197221 */ /* 0x000fe20000010000 */
[----:B------:R-:W-:Y:S02]  /*1cf10*/  FADD.FTZ R114, R114, R119 ;  /* 0x0000007772727221 */ /* 0x000fe40000010000 */
[C---:B------:R-:W-:Y:S01]  /*1cf20*/  HMMA.16816.F32.BF16 R16, R40.reuse, R38, R16 ;  /* 0x000000262810723c */ /* 0x040fe20000041810 */
[----:B------:R-:W-:Y:S01]  /*1cf30*/  FADD.FTZ R164, R164, R25 ;  /* 0x00000019a4a47221 */ /* 0x000fe20000010000 */
[----:B------:R-:W2:Y:S01]  /*1cf40*/  LDSM.16.MT88.4 R36, [R134+0x7000] ;  /* 0x007000008624783b */ /* 0x000ea20000004200 */
[----:B------:R-:W-:Y:S02]  /*1cf50*/  FADD.FTZ R114, R115, R114 ;  /* 0x0000007273727221 */ /* 0x000fe40000010000 */
[----:B------:R-:W-:Y:S02]  /*1cf60*/  FADD.FTZ R165, R165, R164 ;  /* 0x000000a4a5a57221 */ /* 0x000fe40000010000 */
[----:B------:R-:W-:Y:S01]  /*1cf70*/  FADD.FTZ R109, R109, R114 ;  /* 0x000000726d6d7221 */ /* 0x000fe20000010000 */
[----:B------:R-:W-:Y:S01]  /*1cf80*/  HMMA.16816.F32.BF16 R4, R40, R26, R4 ;  /* 0x0000001a2804723c */ /* 0x000fe20000041804 */
[----:B------:R-:W-:Y:S01]  /*1cf90*/  FADD.FTZ R128, R128, R165 ;  /* 0x000000a580807221 */ /* 0x000fe20000010000 */
[----:B------:R-:W3:Y:S01]  /*1cfa0*/  LDSM.16.MT88.4 R24, [R225+0x11800] ;  /* 0x01180000e118783b */ /* 0x000ee20000004200 */
[----:B------:R-:W-:-:S02]  /*1cfb0*/  FADD.FTZ R109, R110, R109 ;  /* 0x0000006d6e6d7221 */ /* 0x000fc40000010000 */
[----:B------:R-:W-:Y:S02]  /*1cfc0*/  FADD.FTZ R129, R129, R128 ;  /* 0x0000008081817221 */ /* 0x000fe40000010000 */
[----:B------:R-:W-:Y:S01]  /*1cfd0*/  FADD.FTZ R106, R106, R109 ;  /* 0x0000006d6a6a7221 */ /* 0x000fe20000010000 */
[----:B-1----:R-:W-:Y:S01]  /*1cfe0*/  HMMA.16816.F32.BF16 R60, R40, R32, R60 ;  /* 0x00000020283c723c */ /* 0x002fe2000004183c */
[----:B------:R-:W-:Y:S01]  /*1cff0*/  FADD.FTZ R124, R124, R129 ;  /* 0x000000817c7c7221 */ /* 0x000fe20000010000 */
[--C-:B------:R-:W-:Y:S01]  /*1d000*/  FFMA.FTZ R32, R87, UR4, -R194.reuse ;  /* 0x0000000457207c23 */ /* 0x100fe200080108c2 */
[----:B------:R-:W-:Y:S01]  /*1d010*/  FFMA.FTZ R33, R179, UR4, -R194 ;  /* 0x00000004b3217c23 */ /* 0x000fe200080108c2 */
[----:B------:R-:W-:Y:S01]  /*1d020*/  FADD.FTZ R107, R107, R106 ;  /* 0x0000006a6b6b7221 */ /* 0x000fe20000010000 */
[----:B------:R-:W-:-:S03]  /*1d030*/  FADD.FTZ R125, R125, R124 ;  /* 0x0000007c7d7d7221 */ /* 0x000fc60000010000 */
[----:B------:R-:W1:Y:S01]  /*1d040*/  MUFU.EX2 R32, R32 ;  /* 0x0000002000207308 */ /* 0x000e620000000800 */
[----:B------:R-:W-:Y:S01]  /*1d050*/  FADD.FTZ R120, R120, R125 ;  /* 0x0000007d78787221 */ /* 0x000fe20000010000 */
[----:B------:R-:W-:Y:S01]  /*1d060*/  FADD.FTZ R96, R96, R107 ;  /* 0x0000006b60607221 */ /* 0x000fe20000010000 */
[----:B------:R-:W-:Y:S02]  /*1d070*/  HMMA.16816.F32.BF16 R20, R40, R34, R20 ;  /* 0x000000222814723c */ /* 0x000fe40000041814 */
[----:B------:R-:W-:Y:S01]  /*1d080*/  FADD.FTZ R121, R121, R120 ;  /* 0x0000007879797221 */ /* 0x000fe20000010000 */
[----:B------:R-:W-:Y:S02]  /*1d090*/  FADD.FTZ R97, R97, R96 ;  /* 0x0000006061617221 */ /* 0x000fe40000010000 */
[----:B------:R-:W4:Y:S01]  /*1d0a0*/  MUFU.EX2 R33, R33 ;  /* 0x0000002100217308 */ /* 0x000f220000000800 */
[----:B------:R-:W-:Y:S01]  /*1d0b0*/  FADD.FTZ R116, R116, R121 ;  /* 0x0000007974747221 */ /* 0x000fe20000010000 */
[----:B------:R-:W-:-:S03]  /*1d0c0*/  FADD.FTZ R2, R2, R97 ;  /* 0x0000006102027221 */ /* 0x000fc60000010000 */
[----:B------:R-:W-:Y:S01]  /*1d0d0*/  FADD.FTZ R117, R117, R116 ;  /* 0x0000007475757221 */ /* 0x000fe20000010000 */
[----:B------:R-:W-:Y:S01]  /*1d0e0*/  FADD.FTZ R99, R99, R2 ;  /* 0x0000000263637221 */ /* 0x000fe20000010000 */
[----:B------:R-:W-:Y:S02]  /*1d0f0*/  MOV R2, R201 ;  /* 0x000000c900027202 */ /* 0x000fe40000000f00 */
[----:B-1----:R-:W-:Y:S01]  /*1d100*/  F2FP.BF16.F32.PACK_AB R153, R32, R51 ;  /* 0x000000332099723e */ /* 0x002fe200000010ff */
[----:B------:R-:W-:Y:S01]  /*1d110*/  FADD.FTZ R112, R112, R117 ;  /* 0x0000007570707221 */ /* 0x000fe20000010000 */
[C---:B--2---:R-:W-:Y:S01]  /*1d120*/  HMMA.16816.F32.BF16 R72, R40.reuse, R36, R72 ;  /* 0x000000242848723c */ /* 0x044fe20000041848 */
[----:B------:R-:W-:Y:S02]  /*1d130*/  FADD.FTZ R80, R80, R99 ;  /* 0x0000006350507221 */ /* 0x000fe40000010000 */
[----:B------:R-:W-:Y:S02]  /*1d140*/  FADD.FTZ R112, R113, R112 ;  /* 0x0000007071707221 */ /* 0x000fe40000010000 */
[----:B------:R-:W-:Y:S01]  /*1d150*/  FADD.FTZ R53, R53, R80 ;  /* 0x0000005035357221 */ /* 0x000fe20000010000 */
[----:B----4-:R-:W-:Y:S01]  /*1d160*/  F2FP.BF16.F32.PACK_AB R155, R244, R33 ;  /* 0x00000021f49b723e */ /* 0x010fe200000010ff */
        /* <DEDUP_REMOVED lines=12> */
[----:B------:R1:W2:Y:S01]  /*1d230*/  LDSM.16.MT88.4 R4, [R134+0x7800] ;  /* 0x007800008604783b */ /* 0x0002a20000004200 */
[----:B------:R-:W-:Y:S01]  /*1d240*/  FADD.FTZ R33, R33, R32 ;  /* 0x0000002021217221 */ /* 0x000fe20000010000 */
[----:B------:R-:W-:-:S03]  /*1d250*/  FADD.FTZ R45, R44, R45 ;  /* 0x0000002d2c2d7221 */ /* 0x000fc60000010000 */
[----:B------:R-:W-:Y:S01]  /*1d260*/  FADD.FTZ R244, R244, R33 ;  /* 0x00000021f4f47221 */ /* 0x000fe20000010000 */
[----:B------:R-:W-:Y:S01]  /*1d270*/  FADD.FTZ R46, R46, R45 ;  /* 0x0000002d2e2e7221 */ /* 0x000fe20000010000 */
[----:B------:R-:W-:Y:S03]  /*1d280*/  HMMA.16816.F32.BF16 R144, R152, R156, R60 ;  /* 0x0000009c9890723c */ /* 0x000fe6000004183c */
[----:B------:R-:W-:-:S04]  /*1d290*/  FADD.FTZ R47, R47, R46 ;  /* 0x0000002e2f2f7221 */ /* 0x000fc80000010000 */
[----:B------:R-:W-:Y:S01]  /*1d2a0*/  FADD.FTZ R92, R92, R47 ;  /* 0x0000002f5c5c7221 */ /* 0x000fe20000010000 */
[----:B------:R-:W-:Y:S03]  /*1d2b0*/  HMMA.16816.F32.BF16 R156, R152, R158, R20 ;  /* 0x0000009e989c723c */ /* 0x000fe60000041814 */
[----:B------:R-:W-:-:S04]  /*1d2c0*/  FADD.FTZ R93, R93, R92 ;  /* 0x0000005c5d5d7221 */ /* 0x000fc80000010000 */
[----:B------:R-:W-:Y:S01]  /*1d2d0*/  FADD.FTZ R88, R88, R93 ;  /* 0x0000005d58587221 */ /* 0x000fe20000010000 */
[----:B---3--:R-:W-:Y:S03]  /*1d2e0*/  HMMA.16816.F32.BF16 R160, R152, R24, R12 ;  /* 0x0000001898a0723c */ /* 0x008fe6000004180c */
[----:B------:R-:W-:-:S04]  /*1d2f0*/  FADD.FTZ R83, R83, R88 ;  /* 0x0000005853537221 */ /* 0x000fc80000010000 */
[----:B------:R-:W-:Y:S01]  /*1d300*/  FADD.FTZ R48, R48, R83 ;  /* 0x0000005330307221 */ /* 0x000fe20000010000 */
[----:B-1----:R-:W-:Y:S03]  /*1d310*/  HMMA.16816.F32.BF16 R132, R152, R26, R16 ;  /* 0x0000001a9884723c */ /* 0x002fe60000041810 */
[----:B------:R-:W-:-:S04]  /*1d320*/  FADD.FTZ R49, R49, R48 ;  /* 0x0000003031317221 */ /* 0x000fc80000010000 */
[----:B------:R-:W-:Y:S01]  /*1d330*/  FADD.FTZ R50, R50, R49 ;  /* 0x0000003132327221 */ /* 0x000fe20000010000 */
[----:B--2---:R-:W-:Y:S03]  /*1d340*/  HMMA.16816.F32.BF16 R148, R152, R4, R72 ;  /* 0x000000049894723c */ /* 0x004fe60000041848 */
[----:B------:R-:W-:-:S05]  /*1d350*/  FADD.FTZ R243, R243, R50 ;  /* 0x00000032f3f37221 */ /* 0x000fca0000010000 */
[----:B------:R-:W-:-:S15]  /*1d360*/  HMMA.16816.F32.BF16 R152, R152, R6, R8 ;  /* 0x000000069898723c */ /* 0x000fde0000041808 */
[----:B------:R-:W-:-:S05]  /*1d370*/  NOP ;  /* 0x0000000000007918 */ /* 0x000fca0000000000 */
.L_x_2403:
[----:B------:R-:W-:-:S13]  /*1d380*/  ISETP.GE.AND P1, PT, R241, RZ, PT ;  /* 0x000000fff100720c */ /* 0x000fda0003f26270 */
[----:B------:R-:W-:Y:S05]  /*1d390*/  @!P1 BRA `(.L_x_2409) ;  /* 0x0000004c00f49947 */ /* 0x000fea0003800000 */
[----:B------:R-:W1:Y:S01]  /*1d3a0*/  S2R R3, SR_TID.X ;  /* 0x0000000000037919 */ /* 0x000e620000002100 */
[----:B------:R-:W2:Y:S01]  /*1d3b0*/  S2UR UR6, SR_CgaCtaId ;  /* 0x00000000000679c3 */ /* 0x000ea20000008800 */
[----:B------:R-:W-:Y:S01]  /*1d3c0*/  UISETP.NE.U32.AND UP0, UPT, UR12, URZ, UPT ;  /* 0x000000ff0c00728c */ /* 0x000fe2000bf05070 */
[----:B------:R-:W-:Y:S01]  /*1d3d0*/  IMAD.MOV.U32 R224, RZ, RZ, 0x20 ;  /* 0x00000020ffe07424 */ /* 0x000fe200078e00ff */
[----:B------:R-:W-:Y:S01]  /*1d3e0*/  LOP3.LUT P2, RZ, R56, 0x2, RZ, 0xc0, !PT ;  /* 0x0000000238ff7812 */ /* 0x000fe2000784c0ff */
[----:B------:R-:W-:Y:S01]  /*1d3f0*/  IMAD.MOV.U32 R165, RZ, RZ, R2 ;  /* 0x000000ffffa57224 */ /* 0x000fe200078e0002 */
[----:B------:R-:W-:Y:S01]  /*1d400*/  UISETP.NE.AND.EX UP0, UPT, UR13, URZ, UPT, UP0 ;  /* 0x000000ff0d00728c */ /* 0x000fe2000bf05300 */
[----:B------:R-:W-:Y:S01]  /*1d410*/  LEA R242, R241, 0x100, 0x8 ;  /* 0x00000100f1f27811 */ /* 0x000fe200078e40ff */
[----:B------:R-:W-:Y:S01]  /*1d420*/  IMAD.MOV.U32 R240, RZ, RZ, RZ ;  /* 0x000000fffff07224 */ /* 0x000fe200078e00ff */
[----:B------:R-:W-:Y:S01]  /*1d430*/  SEL R224, R224, 0xffffffe0, !P2 ;  /* 0xffffffe0e0e07807 */ /* 0x000fe20005000000 */
[----:B------:R-:W-:Y:S01]  /*1d440*/  VIADD R238, R225, 0xa000 ;  /* 0x0000a000e1ee7836 */ /* 0x000fe20000000000 */
[----:B------:R-:W-:Y:S01]  /*1d450*/  IADD3 R241, PT, PT, R241, 0x1, RZ ;  /* 0x00000001f1f17810 */ /* 0x000fe20007ffe0ff */
[----:B------:R-:W-:Y:S01]  /*1d460*/  UMOV UR5, 0x400 ;  /* 0x0000040000057882 */ /* 0x000fe20000000000 */
[----:B------:R-:W-:Y:S01]  /*1d470*/  PLOP3.LUT P5, PT, PT, PT, UP0, 0x80, 0x8 ;  /* 0x000000000008781c */ /* 0x000fe20003faf008 */
[----:B------:R-:W3:Y:S01]  /*1d480*/  LDCU UR4, c[0x0][0x45c] ;  /* 0x00008b80ff0477ac */ /* 0x000ee20008000800 */
[----:B------:R-:W-:Y:S01]  /*1d490*/  IADD3 R224, PT, PT, R224, R225, RZ ;  /* 0x000000e1e0e07210 */ /* 0x000fe20007ffe0ff */
[----:B------:R-:W4:Y:S01]  /*1d4a0*/  LDCU.64 UR12, c[0x0][0x358] ;  /* 0x00006b00ff0c77ac */ /* 0x000f220008000a00 */
[----:B------:R-:W3:Y:S01]  /*1d4b0*/  LDCU.64 UR8, c[0x0][0x3a0] ;  /* 0x00007400ff0877ac */ /* 0x000ee20008000a00 */
[----:B------:R-:W3:Y:S01]  /*1d4c0*/  LDCU.64 UR10, c[0x0][0x3a8] ;  /* 0x00007500ff0a77ac */ /* 0x000ee20008000a00 */
[----:B--2---:R-:W-:Y:S01]  /*1d4d0*/  ULEA UR6, UR6, UR5, 0x18 ;  /* 0x0000000506067291 */ /* 0x004fe2000f8ec0ff */
[----:B-1----:R-:W-:Y:S01]  /*1d4e0*/  LOP3.LUT P1, RZ, R3, 0x2, RZ, 0xc0, !PT ;  /* 0x0000000203ff7812 */ /* 0x002fe2000782c0ff */
[----:B------:R-:W-:-:S12]  /*1d4f0*/  IMAD.MOV.U32 R3, RZ, RZ, R0 ;  /* 0x000000ffff037224 */ /* 0x000fd800078e0000 */
.L_x_2413:
[----:B------:R-:W-:Y:S01]  /*1d500*/  @!P5 IADD3 R5, P0, PT, RZ, -R240, RZ ;  /* 0x800000f0ff05d210 */ /* 0x000fe20007f1e0ff */
[----:B------:R-:W1:Y:S01]  /*1d510*/  @!P5 LDC R8, c[0x0][0x3c0] ;  /* 0x0000f000ff08db82 */ /* 0x000e620000000800 */
[----:B------:R-:W2:Y:S01]  /*1d520*/  S2R R2, SR_TID.X ;  /* 0x0000000000027919 */ /* 0x000ea20000002100 */
[----:B------:R-:W-:Y:S06]  /*1d530*/  DEPBAR.LE SB0, 0x0 ;  /* 0x000080000000791a */ /* 0x000fec0000000000 */
[----:B------:R-:W3:Y:S08]  /*1d540*/  LDC R11, c[0x0][0x3c4] ;  /* 0x0000f100ff0b7b82 */ /* 0x000ef00000000800 */
[----:B------:R-:W-:Y:S01]  /*1d550*/  BAR.SYNC.DEFER_BLOCKING 0x0 ;  /* 0x0000000000007b1d */ /* 0x000fe20000010000 */
[----:B------:R-:W-:Y:S02]  /*1d560*/  IMAD.MOV.U32 R10, RZ, RZ, R234 ;  /* 0x000000ffff0a7224 */ /* 0x000fe400078e00ea */
[----:B------:R-:W-:Y:S01]  /*1d570*/  IMAD.MOV.U32 R6, RZ, RZ, R235 ;  /* 0x000000ffff067224 */ /* 0x000fe200078e00eb */
[----:B--2---:R-:W-:Y:S01]  /*1d580*/  SHF.R.U32.HI R227, RZ, 0x1, R2 ;  /* 0x00000001ffe37819 */ /* 0x004fe20000011602 */
[----:B-1----:R-:W-:Y:S02]  /*1d590*/  @!P5 IMAD.SHL.U32 R0, R8, 0x100, RZ ;  /* 0x000001000800d824 */ /* 0x002fe400078e00ff */
[C---:B------:R-:W-:Y:S02]  /*1d5a0*/  IMAD.SHL.U32 R13, R2.reuse, 0x8, RZ ;  /* 0x00000008020d7824 */ /* 0x040fe400078e00ff */
[----:B------:R-:W-:Y:S02]  /*1d5b0*/  @!P5 IMAD.X R0, RZ, RZ, ~R0, P0 ;  /* 0x000000ffff00d224 */ /* 0x000fe400000e0e00 */
[C---:B------:R-:W-:Y:S01]  /*1d5c0*/  IMAD.SHL.U32 R228, R2.reuse, 0x20, RZ ;  /* 0x0000002002e47824 */ /* 0x040fe200078e00ff */
[----:B------:R-:W-:Y:S01]  /*1d5d0*/  LOP3.LUT R226, R13, 0x38, RZ, 0xc0, !PT ;  /* 0x000000380de27812 */ /* 0x000fe200078ec0ff */
[----:B------:R-:W-:Y:S01]  /*1d5e0*/  IMAD.SHL.U32 R7, R2, 0x40, RZ ;  /* 0x0000004002077824 */ /* 0x000fe200078e00ff */
[----:B------:R-:W-:Y:S02]  /*1d5f0*/  @!P5 SHF.R.S64 R5, R5, 0x1f, R0 ;  /* 0x0000001f0505d819 */ /* 0x000fe40000001000 */
[----:B------:R-:W-:Y:S02]  /*1d600*/  LOP3.LUT R228, R228, 0x7c00, RZ, 0xc0, !PT ;  /* 0x00007c00e4e47812 */ /* 0x000fe400078ec0ff */
[----:B------:R-:W-:Y:S02]  /*1d610*/  @!P5 IADD3 R234, P0, PT, R234, R5, RZ ;  /* 0x00000005eaead210 */ /* 0x000fe40007f1e0ff */
[----:B------:R-:W-:Y:S02]  /*1d620*/  LOP3.LUT R5, R13, 0x1f8, RZ, 0xc0, !PT ;  /* 0x000001f80d057812 */ /* 0x000fe400078ec0ff */
[----:B------:R-:W-:Y:S02]  /*1d630*/  @!P5 LEA.HI.X.SX32 R235, R0, R235, 0x1, P0 ;  /* 0x000000eb00ebd211 */ /* 0x000fe400000f0eff */
[----:B------:R-:W-:Y:S02]  /*1d640*/  LOP3.LUT R4, R5, 0x38, R2, 0x78, !PT ;  /* 0x0000003805047812 */ /* 0x000fe400078e7802 */
        /* <DEDUP_REMOVED lines=65> */
.L_x_2410:
[----:B------:R-:W-:Y:S01]  /*1da60*/  IMAD.SHL.U32 R9, R8, 0x20, RZ ;  /* 0x0000002008097824 */ /* 0x000fe200078e00ff */
[----:B------:R-:W-:Y:S01]  /*1da70*/  LOP3.LUT R4, R4, 0x1e00, R13, 0xf8, !PT ;  /* 0x00001e0004047812 */ /* 0x000fe200078ef80d */
[----:B------:R-:W-:Y:S01]  /*1da80*/  IMAD.MOV.U32 R229, RZ, RZ, 0x20 ;  /* 0x00000020ffe57424 */ /* 0x000fe200078e00ff */
        /* <DEDUP_REMOVED lines=9> */
[----:B----4-:R-:W-:Y:S01]  /*1db20*/  LDGSTS.E.BYPASS.LTC128B.128 [R239+0xa000], desc[UR12][R234.64] ;  /* 0x0a000000eaef7fae */ /* 0x010fe2000b981a0c */
[----:B------:R-:W-:Y:S02]  /*1db30*/  IADD3 R12, P0, PT, R10, R9, RZ ;  /* 0x000000090a0c7210 */ /* 0x000fe40007f1e0ff */
[----:B------:R-:W-:Y:S02]  /*1db40*/  IMAD.X R11, R7, 0x1, R8, P2 ;  /* 0x00000001070b7824 */ /* 0x000fe400010e0608 */
[----:B------:R1:W-:Y:S01]  /*1db50*/  LDGSTS.E.BYPASS.LTC128B.128 [R239+0xa800], desc[UR12][R6.64] ;  /* 0x0a80000006ef7fae */ /* 0x0003e2000b981a0c */
[----:B------:R-:W-:Y:S02]  /*1db60*/  LOP3.LUT R167, R167, R5, R0, 0xf6, !PT ;  /* 0x00000005a7a77212 */ /* 0x000fe400078ef600 */
[----:B------:R-:W-:Y:S02]  /*1db70*/  LOP3.LUT R5, R5, 0x8, R2, 0x78, !PT ;  /* 0x0000000805057812 */ /* 0x000fe400078e7802 */
[----:B------:R2:W-:Y:S01]  /*1db80*/  LDGSTS.E.BYPASS.LTC128B.128 [R239+0xb000], desc[UR12][R10.64] ;  /* 0x0b0000000aef7fae */ /* 0x0005e2000b981a0c */
[-C--:B------:R-:W-:Y:S01]  /*1db90*/  IADD3 R4, P2, PT, R12, R9.reuse, RZ ;  /* 0x000000090c047210 */ /* 0x080fe20007f5e0ff */
[----:B------:R-:W-:Y:S01]  /*1dba0*/  IMAD.X R13, R11, 0x1, R8, P0 ;  /* 0x000000010b0d7824 */ /* 0x000fe200000e0608 */
[----:B------:R-:W-:Y:S01]  /*1dbb0*/  LEA R167, R167, UR6, 0x1 ;  /* 0x00000006a7a77c11 */ /* 0x000fe2000f8e08ff */
[----:B------:R-:W-:Y:S01]  /*1dbc0*/  IMAD R100, R5, 0x2, R100 ;  /* 0x0000000205647824 */ /* 0x000fe200078e0264 */
[-C--:B------:R-:W-:Y:S01]  /*1dbd0*/  IADD3 R14, P0, PT, R4, R9.reuse, RZ ;  /* 0x00000009040e7210 */ /* 0x080fe20007f1e0ff */
[--C-:B------:R-:W-:Y:S01]  /*1dbe0*/  IMAD.X R5, R13, 0x1, R8.reuse, P2 ;  /* 0x000000010d057824 */ /* 0x100fe200010e0608 */
[----:B------:R3:W-:Y:S01]  /*1dbf0*/  LDGSTS.E.BYPASS.LTC128B.128 [R239+0xb800], desc[UR12][R12.64] ;  /* 0x0b8000000cef7fae */ /* 0x0007e2000b981a0c */
[----:B------:R-:W-:Y:S01]  /*1dc00*/  VIADD R211, R100, UR6 ;  /* 0x0000000664d37c36 */ /* 0x000fe20008000000 */
[-C--:B------:R-:W-:Y:S01]  /*1dc10*/  IADD3 R16, P2, PT, R14, R9.reuse, RZ ;  /* 0x000000090e107210 */ /* 0x080fe20007f5e0ff */
[--C-:B------:R-:W-:Y:S02]  /*1dc20*/  IMAD.X R15, R5, 0x1, R8.reuse, P0 ;  /* 0x00000001050f7824 */ /* 0x100fe400000e0608 */
[----:B------:R4:W-:Y:S01]  /*1dc30*/  LDGSTS.E.BYPASS.LTC128B.128 [R239+0xc000], desc[UR12][R4.64] ;  /* 0x0c00000004ef7fae */ /* 0x0009e2000b981a0c */
[-C--:B------:R-:W-:Y:S01]  /*1dc40*/  IADD3 R18, P0, PT, R16, R9.reuse, RZ ;  /* 0x0000000910127210 */ /* 0x080fe20007f1e0ff */
[--C-:B------:R-:W-:Y:S03]  /*1dc50*/  IMAD.X R17, R15, 0x1, R8.reuse, P2 ;  /* 0x000000010f117824 */ /* 0x100fe600010e0608 */
[----:B------:R5:W-:Y:S01]  /*1dc60*/  LDGSTS.E.BYPASS.LTC128B.128 [R239+0xc800], desc[UR12][R14.64] ;  /* 0x0c8000000eef7fae */ /* 0x000be2000b981a0c */
[-C--:B------:R-:W-:Y:S01]  /*1dc70*/  IADD3 R20, P2, PT, R18, R9.reuse, RZ ;  /* 0x0000000912147210 */ /* 0x080fe20007f5e0ff */
[--C-:B------:R-:W-:Y:S03]  /*1dc80*/  IMAD.X R19, R17, 0x1, R8.reuse, P0 ;  /* 0x0000000111137824 */ /* 0x100fe600000e0608 */
[----:B------:R-:W-:Y:S01]  /*1dc90*/  LDGSTS.E.BYPASS.LTC128B.128 [R239+0xd000], desc[UR12][R16.64] ;  /* 0x0d00000010ef7fae */ /* 0x000fe2000b981a0c */
[--C-:B------:R-:W-:Y:S01]  /*1dca0*/  IMAD.X R21, R19, 0x1, R8.reuse, P2 ;  /* 0x0000000113157824 */ /* 0x100fe200010e0608 */
[-C--:B-1----:R-:W-:Y:S03]  /*1dcb0*/  IADD3 R6, P0, PT, R20, R9.reuse, RZ ;  /* 0x0000000914067210 */ /* 0x082fe60007f1e0ff */
[----:B------:R-:W-:Y:S01]  /*1dcc0*/  LDGSTS.E.BYPASS.LTC128B.128 [R239+0xd800], desc[UR12][R18.64] ;  /* 0x0d80000012ef7fae */ /* 0x000fe2000b981a0c */
[-C--:B--2---:R-:W-:Y:S01]  /*1dcd0*/  IADD3 R10, P2, PT, R6, R9.reuse, RZ ;  /* 0x00000009060a7210 */ /* 0x084fe20007f5e0ff */
[--C-:B------:R-:W-:Y:S03]  /*1dce0*/  IMAD.X R7, R21, 0x1, R8.reuse, P0 ;  /* 0x0000000115077824 */ /* 0x100fe600000e0608 */
[----:B------:R-:W-:Y:S01]  /*1dcf0*/  LDGSTS.E.BYPASS.LTC128B.128 [R239+0xe000], desc[UR12][R20.64] ;  /* 0x0e00000014ef7fae */ /* 0x000fe2000b981a0c */
[--C-:B------:R-:W-:Y:S04]  /*1dd00*/  IMAD.X R11, R7, 0x1, R8.reuse, P2 ;  /* 0x00000001070b7824 */ /* 0x100fe800010e0608 */
[----:B------:R-:W-:Y:S01]  /*1dd10*/  LDGSTS.E.BYPASS.LTC128B.128 [R239+0xe800], desc[UR12][R6.64] ;  /* 0x0e80000006ef7fae */ /* 0x000fe2000b981a0c */
[-C--:B---3--:R-:W-:Y:S04]  /*1dd20*/  IADD3 R12, P0, PT, R10, R9.reuse, RZ ;  /* 0x000000090a0c7210 */ /* 0x088fe80007f1e0ff */
[----:B------:R1:W-:Y:S01]  /*1dd30*/  LDGSTS.E.BYPASS.LTC128B.128 [R239+0xf000], desc[UR12][R10.64] ;  /* 0x0f0000000aef7fae */ /* 0x0003e2000b981a0c */
[-C--:B----4-:R-:W-:Y:S01]  /*1dd40*/  IADD3 R4, P2, PT, R12, R9.reuse, RZ ;  /* 0x000000090c047210 */ /* 0x090fe20007f5e0ff */
[--C-:B------:R-:W-:Y:S03]  /*1dd50*/  IMAD.X R13, R11, 0x1, R8.reuse, P0 ;  /* 0x000000010b0d7824 */ /* 0x100fe600000e0608 */
[-C--:B------:R-:W-:Y:S01]  /*1dd60*/  IADD3 R22, P0, PT, R4, R9.reuse, RZ ;  /* 0x0000000904167210 */ /* 0x080fe20007f1e0ff */
[--C-:B------:R-:W-:Y:S01]  /*1dd70*/  IMAD.X R5, R13, 0x1, R8.reuse, P2 ;  /* 0x000000010d057824 */ /* 0x100fe200010e0608 */
[----:B------:R-:W-:Y:S02]  /*1dd80*/  LDGSTS.E.BYPASS.LTC128B.128 [R239+0xf800], desc[UR12][R12.64] ;  /* 0x0f8000000cef7fae */ /* 0x000fe4000b981a0c */
[-C--:B-----5:R-:W-:Y:S01]  /*1dd90*/  IADD3 R14, P2, PT, R22, R9.reuse, RZ ;  /* 0x00000009160e7210 */ /* 0x0a0fe20007f5e0ff */
        /* <DEDUP_REMOVED lines=12> */
[----:B------:R5:W-:Y:S01]  /*1de60*/  LDSM.16.M88.4 R128, [R167] ;  /* 0x00000000a780783b */ /* 0x000be20000000200 */
[----:B------:R-:W-:Y:S02]  /*1de70*/  IMAD.MOV.U32 R2, RZ, RZ, 0x40 ;  /* 0x00000040ff027424 */ /* 0x000fe400078e00ff */
[--C-:B------:R-:W-:Y:S02]  /*1de80*/  IMAD.IADD R172, R167, 0x1, R0.reuse ;  /* 0x00000001a7ac7824 */ /* 0x100fe400078e0200 */
[----:B-1----:R-:W2:Y:S01]  /*1de90*/  LDSM.16.M88.4 R8, [R100+UR6+0x2000] ;  /* 0x002000066408783b */ /* 0x002ea20008000200 */
[----:B------:R-:W-:Y:S01]  /*1dea0*/  IMAD.IADD R164, R211, 0x1, R0 ;  /* 0x00000001d3a47824 */ /* 0x000fe200078e0200 */
[----:B------:R-:W-:Y:S03]  /*1deb0*/  SEL R2, R2, 0xffffffc0, !P0 ;  /* 0xffffffc002027807 */ /* 0x000fe60004000000 */
[----:B------:R-:W3:Y:S02]  /*1dec0*/  LDSM.16.M88.4 R16, [R100+UR6+0x2800] ;  /* 0x002800066410783b */ /* 0x000ee40008000200 */
[--C-:B------:R-:W-:Y:S03]  /*1ded0*/  IMAD.IADD R209, R167, 0x1, R2.reuse ;  /* 0x00000001a7d17824 */ /* 0x100fe600078e0202 */
[----:B------:R-:W1:Y:S01]  /*1dee0*/  LDSM.16.M88.4 R24, [R100+UR6+0x3000] ;  /* 0x003000066418783b */ /* 0x000e620008000200 */
[C---:B------:R-:W-:Y:S04]  /*1def0*/  IMAD.IADD R212, R0.reuse, 0x1, R209 ;  /* 0x0000000100d47824 */ /* 0x040fe800078e02d1 */
[----:B------:R-:W0:Y:S01]  /*1df00*/  LDGDEPBAR ;  /* 0x00000000000079af */ /* 0x000e220000000000 */
[----:B-----5:R-:W-:Y:S04]  /*1df10*/  IMAD.IADD R167, R211, 0x1, R2 ;  /* 0x00000001d3a77824 */ /* 0x020fe800078e0202 */
[----:B------:R-:W4:Y:S01]  /*1df20*/  LDSM.16.M88.4 R32, [R100+UR6+0x3800] ;  /* 0x003800066420783b */ /* 0x000f220008000200 */
[----:B------:R-:W-:Y:S04]  /*1df30*/  IMAD.IADD R0, R0, 0x1, R167 ;  /* 0x0000000100007824 */ /* 0x000fe800078e02a7 */
[----:B------:R-:W5:Y:S05]  /*1df40*/  LDSM.16.M88.4 R40, [R100+UR6+0x4000] ;  /* 0x004000066428783b */ /* 0x000f6a0008000200 */
[----:B------:R-:W5:Y:S05]  /*1df50*/  LDSM.16.M88.4 R48, [R100+UR6+0x4800] ;  /* 0x004800066430783b */ /* 0x000f6a0008000200 */
[----:B------:R-:W5:Y:S05]  /*1df60*/  LDSM.16.M88.4 R56, [R100+UR6+0x5000] ;  /* 0x005000066438783b */ /* 0x000f6a0008000200 */
[----:B------:R-:W5:Y:S01]  /*1df70*/  LDSM.16.M88.4 R64, [R100+UR6+0x5800] ;  /* 0x005800066440783b */ /* 0x000f620008000200 */
[C---:B--2---:R-:W-:Y:S04]  /*1df80*/  HMMA.16816.F32.BF16 R4, R128.reuse, R8, RZ ;  /* 0x000000088004723c */ /* 0x044fe800000418ff */
[----:B------:R-:W2:Y:S04]  /*1df90*/  LDSM.16.M88.4 R72, [R100+UR6+0x6000] ;  /* 0x006000066448783b */ /* 0x000ea80008000200 */
[C---:B------:R-:W-:Y:S01]  /*1dfa0*/  HMMA.16816.F32.BF16 R8, R128.reuse, R10, RZ ;  /* 0x0000000a8008723c */ /* 0x040fe200000418ff */
[----:B------:R-:W2:Y:S05]  /*1dfb0*/  LDSM.16.M88.4 R80, [R100+UR6+0x6800] ;  /* 0x006800066450783b */ /* 0x000eaa0008000200 */
[----:B------:R-:W2:Y:S02]  /*1dfc0*/  LDSM.16.M88.4 R88, [R100+UR6+0x7000] ;  /* 0x007000066458783b */ /* 0x000ea40008000200 */
[C---:B---3--:R-:W-:Y:S03]  /*1dfd0*/  HMMA.16816.F32.BF16 R12, R128.reuse, R16, RZ ;  /* 0x00000010800c723c */ /* 0x048fe600000418ff */
[----:B------:R-:W3:Y:S05]  /*1dfe0*/  LDSM.16.M88.4 R96, [R100+UR6+0x7800] ;  /* 0x007800066460783b */ /* 0x000eea0008000200 */
[C---:B------:R-:W-:Y:S01]  /*1dff0*/  HMMA.16816.F32.BF16 R16, R128.reuse, R18, RZ ;  /* 0x000000128010723c */ /* 0x040fe200000418ff */
[----:B------:R-:W3:Y:S05]  /*1e000*/  LDSM.16.M88.4 R104, [R100+UR6+0x8000] ;  /* 0x008000066468783b */ /* 0x000eea0008000200 */
[----:B------:R-:W3:Y:S02]  /*1e010*/  LDSM.16.M88.4 R112, [R100+UR6+0x8800] ;  /* 0x008800066470783b */ /* 0x000ee40008000200 */
[C---:B-1----:R-:W-:Y:S03]  /*1e020*/  HMMA.16816.F32.BF16 R20, R128.reuse, R24, RZ ;  /* 0x000000188014723c */ /* 0x042fe600000418ff */
[----:B------:R-:W1:Y:S05]  /*1e030*/  LDSM.16.M88.4 R120, [R100+UR6+0x9000] ;  /* 0x009000066478783b */ /* 0x000e6a0008000200 */
[C---:B------:R-:W-:Y:S01]  /*1e040*/  HMMA.16816.F32.BF16 R24, R128.reuse, R26, RZ ;  /* 0x0000001a8018723c */ /* 0x040fe200000418ff */
[----:B------:R1:W1:Y:S05]  /*1e050*/  LDSM.16.M88.4 R168, [R100+UR6+0x9800] ;  /* 0x0098000664a8783b */ /* 0x00026a0008000200 */
[----:B------:R-:W-:Y:S02]  /*1e060*/  LDSM.16.M88.4 R172, [R172] ;  /* 0x00000000acac783b */ /* 0x000fe40000000200 */
[C---:B----4-:R-:W-:Y:S03]  /*1e070*/  HMMA.16816.F32.BF16 R28, R128.reuse, R32, RZ ;  /* 0x00000020801c723c */ /* 0x050fe600000418ff */
[----:B------:R-:W4:Y:S05]  /*1e080*/  LDSM.16.M88.4 R176, [R164+0x2000] ;  /* 0x00200000a4b0783b */ /* 0x000f2a0000000200 */
[C---:B------:R-:W-:Y:S01]  /*1e090*/  HMMA.16816.F32.BF16 R32, R128.reuse, R34, RZ ;  /* 0x000000228020723c */ /* 0x040fe200000418ff */
[----:B------:R-:W4:Y:S05]  /*1e0a0*/  LDSM.16.M88.4 R180, [R164+0x2800] ;  /* 0x00280000a4b4783b */ /* 0x000f2a0000000200 */
[----:B------:R-:W4:Y:S02]  /*1e0b0*/  LDSM.16.M88.4 R184, [R164+0x3000] ;  /* 0x00300000a4b8783b */ /* 0x000f240000000200 */
        /* <DEDUP_REMOVED lines=9> */
[----:B------:R-:W-:Y:S02]  /*1e150*/  LDSM.16.M88.4 R212, [R212] ;  /* 0x00000000d4d4783b */ /* 0x000fe40000000200 */
[C---:B------:R-:W-:Y:S03]  /*1e160*/  HMMA.16816.F32.BF16 R52, R128.reuse, R56, RZ ;  /* 0x000000388034723c */ /* 0x040fe600000418ff */
[----:B------:R-:W-:Y:S05]  /*1e170*/  LDSM.16.M88.4 R216, [R0+0x2000] ;  /* 0x0020000000d8783b */ /* 0x000fea0000000200 */
[C---:B------:R-:W-:Y:S01]  /*1e180*/  HMMA.16816.F32.BF16 R56, R128.reuse, R58, RZ ;  /* 0x0000003a8038723c */ /* 0x040fe200000418ff */
[----:B------:R-:W-:Y:S07]  /*1e190*/  LDSM.16.M88.4 R220, [R0+0x9000] ;  /* 0x0090000000dc783b */ /* 0x000fee0000000200 */
        /* <DEDUP_REMOVED lines=8> */
[C---:B---3--:R-:W-:Y:S08]  /*1e220*/  HMMA.16816.F32.BF16 R92, R128.reuse, R96, RZ ;  /* 0x00000060805c723c */ /* 0x048ff000000418ff */
        /* <DEDUP_REMOVED lines=226> */
.L_x_2412:
        /* <DEDUP_REMOVED lines=52> */
.L_x_2411:
        /* <DEDUP_REMOVED lines=64> */
[----:B------:R-:W-:Y:S01]  /*1f790*/  SEL R229, R229, 0xffffffe0, !P1 ;  /* 0xffffffe0e5e57807 */ /* 0x000fe20004800000 */
[----:B------:R-:W-:Y:S01]  /*1f7a0*/  SHFL.BFLY PT, R0, R169, 0x2, 0x1f ;  /* 0x0c401f00a9007f89 */ /* 0x000fe200000e0000 */
[----:B------:R-:W-:Y:S02]  /*1f7b0*/  IADD3 R241, PT, PT, R241, -0x1, RZ ;  /* 0xfffffffff1f17810 */ /* 0x000fe40007ffe0ff */
[----:B------:R-:W-:Y:S05]  /*1f7c0*/  IADD3 R242, PT, PT, R242, -0x100, RZ ;  /* 0xffffff00f2f27810 */ /* 0x000fea0007ffe0ff */
        /* <DEDUP_REMOVED lines=155> */
[----:B------:R-:W-:Y:S01]  /*20180*/  FADD.FTZ R187, R184, R187 ;  /* 0x000000bbb8bb7221 */ /* 0x000fe20000010000 */
[----:B------:R-:W-:Y:S01]  /*20190*/  FFMA.FTZ R186, R3, R244, R186 ;  /* 0x000000f403ba7223 */ /* 0x000fe200000100ba */
        /* <DEDUP_REMOVED lines=12> */
[--C-:B------:R-:W-:Y:S01]  /*20260*/  FFMA.FTZ R114, R117, UR4, -R180.reuse ;  /* 0x0000000475727c23 */ /* 0x100fe200080108b4 */
[----:B------:R-:W-:Y:S01]  /*20270*/  FFMA.FTZ R118, R118, UR4, -R167 ;  /* 0x0000000476767c23 */ /* 0x000fe200080108a7 */
[----:B------:R-:W-:Y:S01]  /*20280*/  FFMA.FTZ R120, R120, UR4, -R180 ;  /* 0x0000000478787c23 */ /* 0x000fe200080108b4 */
[----:B------:R-:W-:Y:S01]  /*20290*/  FADD.FTZ R186, R181, R186 ;  /* 0x000000bab5ba7221 */ /* 0x000fe20000010000 */
[----:B------:R-:W-:Y:S03]  /*202a0*/  ISETP.NE.AND P2, PT, R241, RZ, PT ;  /* 0x000000fff100720c */ /* 0x000fe60003f45270 */
[----:B------:R-:W-:Y:S01]  /*202b0*/  MUFU.EX2 R48, R48 ;  /* 0x0000003000307308 */ /* 0x000fe20000000800 */
[----:B-1----:R-:W-:Y:S01]  /*202c0*/  F2FP.BF16.F32.PACK_AB R155, R179, R178 ;  /* 0x000000b2b39b723e */ /* 0x002fe200000010ff */
[----:B------:R-:W-:Y:S01]  /*202d0*/  FADD.FTZ R185, R185, R186 ;  /* 0x000000bab9b97221 */ /* 0x000fe20000010000 */
[----:B------:R-:W-:Y:S03]  /*202e0*/  MOV R165, R2 ;  /* 0x0000000200a57202 */ /* 0x000fe60000000f00 */
[----:B------:R-:W-:Y:S02]  /*202f0*/  FADD.FTZ R166, R166, R185 ;  /* 0x000000b9a6a67221 */ /* 0x000fe40000010000 */
[C---:B------:R-:W-:Y:S02]  /*20300*/  HMMA.16816.F32.BF16 R8, R152.reuse, R156, R8 ;  /* 0x0000009c9808723c */ /* 0x040fe40000041808 */
[----:B------:R-:W-:Y:S03]  /*20310*/  MUFU.EX2 R52, R52 ;  /* 0x0000003400347308 */ /* 0x000fe60000000800 */
[----:B------:R-:W-:Y:S03]  /*20320*/  FADD.FTZ R191, R191, R166 ;  /* 0x000000a6bfbf7221 */ /* 0x000fe60000010000 */
[C---:B------:R-:W-:Y:S01]  /*20330*/  HMMA.16816.F32.BF16 R132, R152.reuse, R158, R132 ;  /* 0x0000009e9884723c */ /* 0x040fe20000041884 */
[----:B------:R-:W1:Y:S03]  /*20340*/  LDSM.16.MT88.4 R156, [R225+0xb000] ;  /* 0x00b00000e19c783b */ /* 0x000e660000004200 */
[----:B------:R-:W-:Y:S01]  /*20350*/  MUFU.EX2 R51, R51 ;  /* 0x0000003300337308 */ /* 0x000fe20000000800 */
[----:B------:R-:W-:Y:S04]  /*20360*/  FADD.FTZ R191, R190, R191 ;  /* 0x000000bfbebf7221 */ /* 0x000fe80000010000 */
[----:B------:R-:W-:Y:S01]  /*20370*/  FADD.FTZ R178, R178, R191 ;  /* 0x000000bfb2b27221 */ /* 0x000fe20000010000 */
[C---:B----4-:R-:W-:Y:S04]  /*20380*/  HMMA.16816.F32.BF16 R136, R152.reuse, R172, R136 ;  /* 0x000000ac9888723c */ /* 0x050fe80000041888 */
[----:B------:R-:W-:Y:S01]  /*20390*/  MUFU.EX2 R55, R55 ;  /* 0x0000003700377308 */ /* 0x000fe20000000800 */
[--C-:B------:R-:W-:Y:S01]  /*203a0*/  FFMA.FTZ R172, R24, UR4, -R180.reuse ;  /* 0x0000000418ac7c23 */ /* 0x100fe200080108b4 */
[----:B------:R-:W-:Y:S01]  /*203b0*/  FFMA.FTZ R173, R25, UR4, -R180 ;  /* 0x0000000419ad7c23 */ /* 0x000fe200080108b4 */
[----:B------:R-:W-:Y:S01]  /*203c0*/  FADD.FTZ R179, R179, R178 ;  /* 0x000000b2b3b37221 */ /* 0x000fe20000010000 */
[C---:B------:R-:W-:Y:S06]  /*203d0*/  HMMA.16816.F32.BF16 R140, R152.reuse, R174, R140 ;  /* 0x000000ae988c723c */ /* 0x040fec000004188c */
[----:B------:R-:W-:Y:S01]  /*203e0*/  MUFU.EX2 R56, R56 ;  /* 0x0000003800387308 */ /* 0x000fe20000000800 */
[--C-:B------:R-:W-:Y:S01]  /*203f0*/  FFMA.FTZ R174, R26, UR4, -R167.reuse ;  /* 0x000000041aae7c23 */ /* 0x100fe200080108a7 */
[--C-:B------:R-:W-:Y:S02]  /*20400*/  FFMA.FTZ R175, R27, UR4, -R167.reuse ;  /* 0x000000041baf7c23 */ /* 0x100fe400080108a7 */
        /* <DEDUP_REMOVED lines=16> */
[----:B--2---:R-:W-:Y:S09]  /*20510*/  F2FP.BF16.F32.PACK_AB R20, R192, R193 ;  /* 0x000000c1c014723e */ /* 0x004ff200000010ff */
[----:B------:R-:W-:Y:S10]  /*20520*/  MUFU.EX2 R172, R172 ;  /* 0x000000ac00ac7308 */ /* 0x000ff40000000800 */
[----:B------:R-:W2:Y:S01]  /*20530*/  MUFU.EX2 R173, R173 ;  /* 0x000000ad00ad7308 */ /* 0x000ea20000000800 */
[C---:B-----5:R-:W-:Y:S01]  /*20540*/  F2FP.BF16.F32.PACK_AB R21, R195.reuse, R194 ;  /* 0x000000c2c315723e */ /* 0x060fe200000010ff */
[----:B------:R-:W-:Y:S04]  /*20550*/  FADD.FTZ R194, R194, R179 ;  /* 0x000000b3c2c27221 */ /* 0x000fe80000010000 */
[----:B------:R-:W-:Y:S04]  /*20560*/  FADD.FTZ R195, R195, R194 ;  /* 0x000000c2c3c37221 */ /* 0x000fe80000010000 */
[----:B------:R-:W-:Y:S10]  /*20570*/  MUFU.EX2 R174, R174 ;  /* 0x000000ae00ae7308 */ /* 0x000ff40000000800 */
[----:B------:R-:W5:Y:S01]  /*20580*/  MUFU.EX2 R175, R175 ;  /* 0x000000af00af7308 */ /* 0x000f620000000800 */
[----:B--2---:R-:W-:Y:S09]  /*20590*/  F2FP.BF16.F32.PACK_AB R22, R173, R172 ;  /* 0x000000acad16723e */ /* 0x004ff200000010ff */
        /* <DEDUP_REMOVED lines=39> */
[----:B------:R-:W-:Y:S02]  /*20810*/  MUFU.EX2 R162, R162 ;  /* 0x000000a200a27308 */ /* 0x000fe40000000800 */
[----:B------:R-:W-:Y:S02]  /*20820*/  FADD.FTZ R159, R159, R156 ;  /* 0x0000009c9f9f7221 */ /* 0x000fe40000010000 */
[C---:B--2---:R-:W-:Y:S03]  /*20830*/  HMMA.16816.F32.BF16 R8, R20.reuse, R24, R8 ;  /* 0x000000181408723c */ /* 0x044fe60000041808 */
[----:B------:R-:W-:Y:S03]  /*20840*/  FADD.FTZ R170, R170, R159 ;  /* 0x0000009faaaa7221 */ /* 0x000fe60000010000 */
[----:B------:R-:W-:Y:S01]  /*20850*/  MUFU.EX2 R163, R163 ;  /* 0x000000a300a37308 */ /* 0x000fe20000000800 */
[----:B------:R-:W-:Y:S01]  /*20860*/  FADD.FTZ R171, R171, R170 ;  /* 0x000000aaabab7221 */ /* 0x000fe20000010000 */
[C---:B------:R-:W-:Y:S01]  /*20870*/  HMMA.16816.F32.BF16 R132, R20.reuse, R26, R132 ;  /* 0x0000001a1484723c */ /* 0x040fe20000041884 */
[----:B------:R-:W1:Y:S07]  /*20880*/  LDSM.16.MT88.4 R24, [R225+0xc000] ;  /* 0x00c00000e118783b */ /* 0x000e6e0000004200 */
        /* <DEDUP_REMOVED lines=230> */
[----:B------:R-:W-:Y:S04]  /*216f0*/  FADD.FTZ R36, R182, R187 ;  /* 0x000000bbb6247221 */ /* 0x000fe80000010000 */
[----:B------:R-:W-:Y:S01]  /*21700*/  FADD.FTZ R36, R183, R36 ;  /* 0x00000024b7247221 */ /* 0x000fe20000010000 */
[----:B------:R-:W-:Y:S03]  /*21710*/  HMMA.16816.F32.BF16 R16, R20, R38, R16 ;  /* 0x000000261410723c */ /* 0x000fe60000041810 */
[----:B------:R-:W-:Y:S01]  /*21720*/  F2FP.BF16.F32.PACK_AB R20, R99, R98 ;  /* 0x000000626314723e */ /* 0x000fe200000010ff */
[----:B------:R-:W-:Y:S01]  /*21730*/  FADD.FTZ R189, R189, R36 ;  /* 0x00000024bdbd7221 */ /* 0x000fe20000010000 */
[----:B------:R-:W-:Y:S01]  /*21740*/  F2FP.BF16.F32.PACK_AB R21, R100, R101 ;  /* 0x000000656415723e */ /* 0x000fe200000010ff */
[----:B------:R-:W5:Y:S01]  /*21750*/  LDSM.16.MT88.4 R36, [R7+0x6000] ;  /* 0x006000000724783b */ /* 0x000f620000004200 */
        /* <DEDUP_REMOVED lines=11> */
[C---:B-1----:R-:W-:Y:S03]  /*21810*/  HMMA.16816.F32.BF16 R136, R20.reuse, R28, R136 ;  /* 0x0000001c1488723c */ /* 0x042fe60000041888 */
[----:B------:R-:W-:Y:S04]  /*21820*/  FADD.FTZ R172, R173, R172 ;  /* 0x000000acadac7221 */ /* 0x000fe80000010000 */
[----:B------:R-:W-:Y:S01]  /*21830*/  FADD.FTZ R169, R169, R172 ;  /* 0x000000aca9a97221 */ /* 0x000fe20000010000 */
[C---:B------:R-:W-:Y:S01]  /*21840*/  HMMA.16816.F32.BF16 R140, R20.reuse, R30, R140 ;  /* 0x0000001e148c723c */ /* 0x040fe2000004188c */
[----:B------:R-:W1:Y:S02]  /*21850*/  LDSM.16.MT88.4 R28, [R224+0x10800] ;  /* 0x01080000e01c783b */ /* 0x000e640000004200 */
[----:B------:R-:W-:Y:S05]  /*21860*/  FADD.FTZ R168, R168, R169 ;  /* 0x000000a9a8a87221 */ /* 0x000fea0000010000 */
        /* <DEDUP_REMOVED lines=176> */
.L_x_2409:
[----:B------:R-:W1:Y:S01]  /*22370*/  SHFL.BFLY PT, R10, R243, 0x2, 0x1f ;  /* 0x0c401f00f30a7f89 */ /* 0x000e6200000e0000 */
[----:B------:R-:W2:Y:S01]  /*22380*/  LDC.U8 R12, c[0x0][0x548] ;  /* 0x00015200ff0c7b82 */ /* 0x000ea20000000000 */
[----:B------:R-:W-:Y:S01]  /*22390*/  ISETP.NE.AND P1, PT, R230, -0x1, PT ;  /* 0xffffffffe600780c */ /* 0x000fe20003f25270 */
[----:B------:R-:W-:Y:S01]  /*223a0*/  BSSY.RECONVERGENT B0, `(.L_x_2414) ;  /* 0x0000098000007945 */ /* 0x000fe20003800200 */
[----:B------:R-:W3:Y:S01]  /*223b0*/  SHFL.BFLY PT, R11, R244, 0x2, 0x1f ;  /* 0x0c401f00f40b7f89 */ /* 0x000ee200000e0000 */
[----:B------:R-:W-:Y:S02]  /*223c0*/  MOV R16, 0x20 ;  /* 0x0000002000107802 */ /* 0x000fe40000000f00 */
[----:B------:R-:W-:Y:S01]  /*223d0*/  MOV R14, 0x10 ;  /* 0x00000010000e7802 */ /* 0x000fe20000000f00 */
[----:B------:R-:W4:Y:S01]  /*223e0*/  S2R R3, SR_TID.X ;  /* 0x0000000000037919 */ /* 0x000f220000002100 */
[----:B------:R-:W5:Y:S01]  /*223f0*/  S2UR UR8, SR_CTAID.X ;  /* 0x00000000000879c3 */ /* 0x000f620000002500 */
[----:B------:R-:W-:-:S02]  /*22400*/  LOP3.LUT R227, R227, 0x30, RZ, 0xc0, !PT ;  /* 0x00000030e3e37812 */ /* 0x000fc400078ec0ff */
[----:B------:R-:W-:Y:S01]  /*22410*/  SEL R14, R14, 0xfffffff0, !P0 ;  /* 0xfffffff00e0e7807 */ /* 0x000fe20004000000 */
[----:B------:R-:W2:Y:S04]  /*22420*/  S2R R18, SR_CTAID.Z ;  /* 0x0000000000127919 */ /* 0x000ea80000002700 */
[----:B------:R-:W2:Y:S01]  /*22430*/  LDC R20, c[0x0][0x434] ;  /* 0x00010d00ff147b82 */ /* 0x000ea20000000800 */
[----:B-1----:R-:W-:Y:S01]  /*22440*/  FADD.FTZ R10, R10, R243 ;  /* 0x000000f30a0a7221 */ /* 0x002fe20000010000 */
[----:B---3--:R-:W-:-:S04]  /*22450*/  FADD.FTZ R11, R11, R244 ;  /* 0x000000f40b0b7221 */ /* 0x008fc80000010000 */
[----:B------:R-:W1:Y:S04]  /*22460*/  SHFL.BFLY PT, R5, R10, 0x1, 0x1f ;  /* 0x0c201f000a057f89 */ /* 0x000e6800000e0000 */
[----:B------:R-:W3:Y:S01]  /*22470*/  SHFL.BFLY PT, R4, R11, 0x1, 0x1f ;  /* 0x0c201f000b047f89 */ /* 0x000ee200000e0000 */
[----:B-----5:R-:W-:Y:S01]  /*22480*/  USHF.L.U32 UR8, UR8, 0x6, URZ ;  /* 0x0000000608087899 */ /* 0x020fe200080006ff */
[C---:B----4-:R-:W-:Y:S02]  /*22490*/  SHF.L.U32 R8, R3.reuse, 0x4, RZ ;  /* 0x0000000403087819 */ /* 0x050fe400000006ff */
[----:B------:R-:W-:Y:S02]  /*224a0*/  LOP3.LUT P4, RZ, R3, 0x10, RZ, 0xc0, !PT ;  /* 0x0000001003ff7812 */ /* 0x000fe4000788c0ff */
[----:B------:R-:W-:-:S02]  /*224b0*/  LOP3.LUT R8, R8, 0x1c0, RZ, 0xc0, !PT ;  /* 0x000001c008087812 */ /* 0x000fc400078ec0ff */
[C---:B------:R-:W-:Y:S02]  /*224c0*/  LOP3.LUT P5, RZ, R3.reuse, 0x8, RZ, 0xc0, !PT ;  /* 0x0000000803ff7812 */ /* 0x040fe400078ac0ff */
[C---:B------:R-:W-:Y:S02]  /*224d0*/  LOP3.LUT P6, RZ, R3.reuse, 0x3, RZ, 0xc0, !PT ;  /* 0x0000000303ff7812 */ /* 0x040fe400078cc0ff */
[----:B------:R-:W-:Y:S01]  /*224e0*/  SEL R16, R16, 0xffffffe0, !P5 ;  /* 0xffffffe010107807 */ /* 0x000fe20006800000 */
[----:B-1----:R-:W-:Y:S01]  /*224f0*/  FADD.FTZ R6, R10, R5 ;  /* 0x000000050a067221 */ /* 0x002fe20000010000 */
[----:B------:R-:W-:Y:S01]  /*22500*/  SHF.L.U32 R5, R3, 0x1, RZ ;  /* 0x0000000103057819 */ /* 0x000fe200000006ff */
[----:B---3--:R-:W-:-:S03]  /*22510*/  FADD.FTZ R4, R11, R4 ;  /* 0x000000040b047221 */ /* 0x008fc60000010000 */
[--C-:B------:R-:W-:Y:S01]  /*22520*/  LOP3.LUT R228, R228, 0x6, R5.reuse, 0xf8, !PT ;  /* 0x00000006e4e47812 */ /* 0x100fe200078ef805 */
[----:B------:R-:W1:Y:S01]  /*22530*/  MUFU.RCP R9, R6 ;  /* 0x0000000600097308 */ /* 0x000e620000001000 */
[----:B------:R-:W-:Y:S01]  /*22540*/  LOP3.LUT R5, R8, 0x38, R5, 0xf8, !PT ;  /* 0x0000003808057812 */ /* 0x000fe200078ef805 */
[----:B------:R-:W3:Y:S01]  /*22550*/  @!P1 LDC.64 R10, c[0x0][0x400] ;  /* 0x00010000ff0a9b82 */ /* 0x000ee20000000a00 */
[----:B------:R-:W-:Y:S02]  /*22560*/  FSETP.NE.FTZ.AND P3, PT, R6, RZ, PT ;  /* 0x000000ff0600720b */ /* 0x000fe40003f75000 */
[----:B------:R-:W-:Y:S02]  /*22570*/  LOP3.LUT R5, R228, R5, RZ, 0xfc, !PT ;  /* 0x00000005e4057212 */ /* 0x000fe400078efcff */
[----:B------:R-:W-:Y:S01]  /*22580*/  FSETP.NE.FTZ.AND P2, PT, R4, RZ, PT ;  /* 0x000000ff0400720b */ /* 0x000fe20003f55000 */
[----:B------:R-:W4:Y:S01]  /*22590*/  MUFU.RCP R7, R4 ;  /* 0x0000000400077308 */ /* 0x000f220000001000 */
[----:B------:R-:W-:Y:S01]  /*225a0*/  LEA R23, R5, UR6, 0x1 ;  /* 0x0000000605177c11 */ /* 0x000fe2000f8e08ff */
[----:B------:R-:W3:Y:S01]  /*225b0*/  LDCU.64 UR6, c[0x0][0x358] ;  /* 0x00006b00ff0677ac */ /* 0x000ee20008000a00 */
[----:B------:R-:W3:Y:S01]  /*225c0*/  S2R R5, SR_CTAID.Y ;  /* 0x0000000000057919 */ /* 0x000ee20000002600 */
[----:B------:R-:W-:-:S02]  /*225d0*/  SHF.R.U32.HI R8, RZ, 0x2, R3 ;  /* 0x00000002ff087819 */ /* 0x000fc40000011603 */
[C---:B------:R-:W-:Y:S01]  /*225e0*/  IADD3 R15, PT, PT, R23.reuse, 0x40, RZ ;  /* 0x00000040170f7810 */ /* 0x040fe20007ffe0ff */
[----:B------:R-:W-:Y:S01]  /*225f0*/  IMAD.IADD R21, R16, 0x1, R23 ;  /* 0x0000000110157824 */ /* 0x000fe200078e0217 */
[----:B------:R-:W-:Y:S01]  /*22600*/  @P4 IADD3 R15, PT, PT, R23, -0x40, RZ ;  /* 0xffffffc0170f4810 */ /* 0x000fe20007ffe0ff */
[----:B------:R-:W-:Y:S01]  /*22610*/  @P3 MUFU.LG2 R6, R6 ;  /* 0x0000000600063308 */ /* 0x000fe20000000c00 */
[----:B-1----:R-:W-:Y:S02]  /*22620*/  FSEL R9, R9, 1, P3 ;  /* 0x3f80000009097808 */ /* 0x002fe40001800000 */
[----:B--2---:R-:W-:Y:S02]  /*22630*/  ISETP.NE.AND P4, PT, R12, RZ, PT ;  /* 0x000000ff0c00720c */ /* 0x004fe40003f85270 */
[C---:B------:R-:W-:Y:S01]  /*22640*/  IADD3 R17, PT, PT, R14.reuse, R23, RZ ;  /* 0x000000170e117210 */ /* 0x040fe20007ffe0ff */
[C---:B------:R-:W-:Y:S01]  /*22650*/  FMUL.FTZ R160, R9.reuse, R160 ;  /* 0x000000a009a07220 */ /* 0x040fe20000410000 */
[----:B------:R-:W-:Y:S01]  /*22660*/  FMUL.FTZ R161, R9, R161 ;  /* 0x000000a109a17220 */ /* 0x000fe20000410000 */
[----:B----4-:R-:W-:Y:S01]  /*22670*/  FSEL R7, R7, 1, P2 ;  /* 0x3f80000007077808 */ /* 0x010fe20001000000 */
        /* <DEDUP_REMOVED lines=9> */
[----:B------:R-:W-:Y:S01]  /*22710*/  FMUL.FTZ R139, R7, R139 ;  /* 0x0000008b078b7220 */ /* 0x000fe20000410000 */
[----:B------:R-:W-:Y:S01]  /*22720*/  F2FP.BF16.F32.PACK_AB R160, R161, R160 ;  /* 0x000000a0a1a0723e */ /* 0x000fe200000010ff */
[----:B------:R-:W-:Y:S01]  /*22730*/  FMUL.FTZ R140, R9, R140 ;  /* 0x0000008c098c7220 */ /* 0x000fe20000410000 */
[----:B------:R-:W-:Y:S01]  /*22740*/  F2FP.BF16.F32.PACK_AB R162, R163, R162 ;  /* 0x000000a2a3a2723e */ /* 0x000fe200000010ff */
[----:B------:R-:W-:Y:S01]  /*22750*/  FMUL.FTZ R141, R9, R141 ;  /* 0x0000008d098d7220 */ /* 0x000fe20000410000 */
        /* <DEDUP_REMOVED lines=8> */
[----:B------:R-:W1:Y:S01]  /*227e0*/  @P1 LDC.64 R12, c[0x0][0x408] ;  /* 0x00010200ff0c1b82 */ /* 0x000e620000000a00 */
[----:B------:R-:W-:Y:S01]  /*227f0*/  F2FP.BF16.F32.PACK_AB R136, R137, R136 ;  /* 0x000000888988723e */ /* 0x000fe200000010ff */
[----:B------:R-:W-:Y:S01]  /*22800*/  STS [R23], R160 ;  /* 0x000000a017007388 */ /* 0x000fe20000000800 */
[----:B------:R-:W-:Y:S01]  /*22810*/  F2FP.BF16.F32.PACK_AB R138, R139, R138 ;  /* 0x0000008a8b8a723e */ /* 0x000fe200000010ff */
[----:B---3--:R-:W-:Y:S01]  /*22820*/  @!P1 IMAD.WIDE.U32 R24, R5, R10, RZ ;  /* 0x0000000a05189225 */ /* 0x008fe200078e00ff */
[----:B------:R-:W-:Y:S01]  /*22830*/  F2FP.BF16.F32.PACK_AB R140, R141, R140 ;  /* 0x0000008c8d8c723e */ /* 0x000fe200000010ff */
[----:B------:R2:W-:Y:S01]  /*22840*/  STS [R23+0x400], R162 ;  /* 0x000400a217007388 */ /* 0x0005e20000000800 */
[----:B------:R-:W-:Y:S01]  /*22850*/  F2FP.BF16.F32.PACK_AB R142, R143, R142 ;  /* 0x0000008e8f8e723e */ /* 0x000fe200000010ff */
[----:B------:R-:W3:Y:S01]  /*22860*/  @P2 MUFU.LG2 R4, R4 ;  /* 0x0000000400042308 */ /* 0x000ee20000000c00 */
[----:B------:R-:W-:Y:S01]  /*22870*/  IADD3 R19, PT, PT, R14, R21, RZ ;  /* 0x000000150e137210 */ /* 0x000fe20007ffe0ff */
[----:B------:R-:W-:Y:S01]  /*22880*/  STS [R17], R132 ;  /* 0x0000008411007388 */ /* 0x000fe20000000800 */
[----:B------:R-:W-:Y:S01]  /*22890*/  F2FP.BF16.F32.PACK_AB R144, R145, R144 ;  /* 0x000000909190723e */ /* 0x000fe200000010ff */
[----:B------:R-:W-:Y:S01]  /*228a0*/  @!P1 IMAD R22, R5, R11, R25 ;  /* 0x0000000b05169224 */ /* 0x000fe200078e0219 */
[----:B------:R-:W-:Y:S01]  /*228b0*/  F2FP.BF16.F32.PACK_AB R146, R147, R146 ;  /* 0x000000929392723e */ /* 0x000fe200000010ff */
[----:B------:R4:W-:Y:S01]  /*228c0*/  STS [R17+0x400], R134 ;  /* 0x0004008611007388 */ /* 0x0009e20000000800 */
[----:B------:R-:W3:Y:S01]  /*228d0*/  LDC.64 R10, c[0x0][0x408] ;  /* 0x00010200ff0a7b82 */ /* 0x000ee20000000a00 */
[----:B------:R-:W-:Y:S01]  /*228e0*/  ISETP.NE.OR P5, PT, R230, -0x1, !P4 ;  /* 0xffffffffe600780c */ /* 0x000fe200067a5670 */
[C---:B------:R-:W-:Y:S01]  /*228f0*/  FMUL.FTZ R156, R9.reuse, R156 ;  /* 0x0000009c099c7220 */ /* 0x040fe20000410000 */
[----:B------:R-:W-:Y:S01]  /*22900*/  STS [R21], R136 ;  /* 0x0000008815007388 */ /* 0x000fe20000000800 */
[----:B------:R-:W-:Y:S01]  /*22910*/  FMUL.FTZ R157, R9, R157 ;  /* 0x0000009d099d7220 */ /* 0x000fe20000410000 */
[C---:B------:R-:W-:Y:S01]  /*22920*/  FMUL.FTZ R158, R7.reuse, R158 ;  /* 0x0000009e079e7220 */ /* 0x040fe20000410000 */
[----:B------:R-:W-:Y:S01]  /*22930*/  FMUL.FTZ R159, R7, R159 ;  /* 0x0000009f079f7220 */ /* 0x000fe20000410000 */
[----:B------:R5:W-:Y:S01]  /*22940*/  STS [R21+0x400], R138 ;  /* 0x0004008a15007388 */ /* 0x000be20000000800 */
[C---:B------:R-:W-:Y:S01]  /*22950*/  FMUL.FTZ R148, R9.reuse, R148 ;  /* 0x0000009409947220 */ /* 0x040fe20000410000 */
[C---:B------:R-:W-:Y:S01]  /*22960*/  FMUL.FTZ R149, R9.reuse, R149 ;  /* 0x0000009509957220 */ /* 0x040fe20000410000 */
[----:B------:R-:W-:Y:S01]  /*22970*/  FMUL.FTZ R152, R9, R152 ;  /* 0x0000009809987220 */ /* 0x000fe20000410000 */
[----:B------:R-:W-:Y:S01]  /*22980*/  STS [R19], R140 ;  /* 0x0000008c13007388 */ /* 0x000fe20000000800 */
[C---:B------:R-:W-:Y:S01]  /*22990*/  FMUL.FTZ R150, R7.reuse, R150 ;  /* 0x0000009607967220 */ /* 0x040fe20000410000 */
[C---:B------:R-:W-:Y:S01]  /*229a0*/  FMUL.FTZ R151, R7.reuse, R151 ;  /* 0x0000009707977220 */ /* 0x040fe20000410000 */
[----:B------:R-:W-:Y:S01]  /*229b0*/  FMUL.FTZ R154, R7, R154 ;  /* 0x0000009a079a7220 */ /* 0x000fe20000410000 */
[----:B------:R3:W-:Y:S01]  /*229c0*/  STS [R19+0x400], R142 ;  /* 0x0004008e13007388 */ /* 0x0007e20000000800 */
[----:B--2---:R-:W-:Y:S01]  /*229d0*/  IADD3 R23, PT, PT, R14, R15, RZ ;  /* 0x0000000f0e177210 */ /* 0x004fe20007ffe0ff */
[----:B------:R-:W-:Y:S01]  /*229e0*/  FMUL.FTZ R9, R9, R153 ;  /* 0x0000009909097220 */ /* 0x000fe20000410000 */
[----:B------:R-:W-:Y:S01]  /*229f0*/  FMUL.FTZ R7, R7, R155 ;  /* 0x0000009b07077220 */ /* 0x000fe20000410000 */
[----:B------:R-:W-:Y:S01]  /*22a00*/  STS [R15], R144 ;  /* 0x000000900f007388 */ /* 0x000fe20000000800 */
[----:B------:R-:W-:Y:S01]  /*22a10*/  F2FP.BF16.F32.PACK_AB R156, R157, R156 ;  /* 0x0000009c9d9c723e */ /* 0x000fe200000010ff */
[----:B-1----:R-:W-:Y:S01]  /*22a20*/  @P1 IMAD.WIDE.U32 R26, R230, R12, RZ ;  /* 0x0000000ce61a1225 */ /* 0x002fe200078e00ff */
[----:B------:R-:W-:Y:S01]  /*22a30*/  F2FP.BF16.F32.PACK_AB R158, R159, R158 ;  /* 0x0000009e9f9e723e */ /* 0x000fe200000010ff */
[----:B------:R1:W-:Y:S01]  /*22a40*/  STS [R15+0x400], R146 ;  /* 0x000400920f007388 */ /* 0x0003e20000000800 */
[----:B------:R-:W-:Y:S01]  /*22a50*/  F2FP.BF16.F32.PACK_AB R148, R149, R148 ;  /* 0x000000949594723e */ /* 0x000fe200000010ff */
[----:B----4-:R-:W-:Y:S01]  /*22a60*/  IMAD.IADD R17, R16, 0x1, R15 ;  /* 0x0000000110117824 */ /* 0x010fe200078e020f */
[----:B------:R-:W-:Y:S01]  /*22a70*/  F2FP.BF16.F32.PACK_AB R150, R151, R150 ;  /* 0x000000969796723e */ /* 0x000fe200000010ff */
[----:B------:R-:W2:Y:S01]  /*22a80*/  @!P4 LDC R16, c[0x0][0x3e0] ;  /* 0x0000f800ff10cb82 */ /* 0x000ea20000000800 */
[----:B------:R-:W-:Y:S01]  /*22a90*/  F2FP.BF16.F32.PACK_AB R9, R9, R152 ;  /* 0x000000980909723e */ /* 0x000fe200000010ff */
[----:B------:R-:W-:Y:S01]  /*22aa0*/  STS [R23], R156 ;  /* 0x0000009c17007388 */ /* 0x000fe20000000800 */
[----:B------:R-:W-:Y:S01]  /*22ab0*/  F2FP.BF16.F32.PACK_AB R7, R7, R154 ;  /* 0x0000009a0707723e */ /* 0x000fe200000010ff */
[----:B------:R-:W-:Y:S01]  /*22ac0*/  @P1 IMAD R22, R230, R13, R27 ;  /* 0x0000000de6161224 */ /* 0x000fe200078e021b */
[----:B------:R-:W-:Y:S01]  /*22ad0*/  IADD3 R14, PT, PT, R14, R17, RZ ;  /* 0x000000110e0e7210 */ /* 0x000fe20007ffe0ff */
[----:B------:R4:W-:Y:S01]  /*22ae0*/  STS [R23+0x400], R158 ;  /* 0x0004009e17007388 */ /* 0x0009e20000000800 */
[----:B------:R-:W-:Y:S01]  /*22af0*/  SHF.R.U32.HI R12, RZ, 0x3, R3 ;  /* 0x00000003ff0c7819 */ /* 0x000fe20000011603 */
[----:B-----5:R-:W5:Y:S01]  /*22b00*/  @P3 LDC R21, c[0x0][0x458] ;  /* 0x00011600ff153b82 */ /* 0x020f620000000800 */
[----:B------:R-:W-:Y:S01]  /*22b10*/  IADD3 R3, PT, PT, R231, -UR8, RZ ;  /* 0x80000008e7037c10 */ /* 0x000fe2000fffe0ff */
[----:B------:R-:W-:Y:S01]  /*22b20*/  STS [R17], R148 ;  /* 0x0000009411007388 */ /* 0x000fe20000000800 */
[----:B------:R-:W-:Y:S01]  /*22b30*/  @!P5 IMAD R230, R5, R20, RZ ;  /* 0x0000001405e6d224 */ /* 0x000fe200078e02ff */
[----:B------:R-:W-:-:S02]  /*22b40*/  LOP3.LUT R8, R227, 0x7, R8, 0xf8, !PT ;  /* 0x00000007e3087812 */ /* 0x000fc400078ef808 */
[----:B------:R4:W-:Y:S01]  /*22b50*/  STS [R17+0x400], R150 ;  /* 0x0004009611007388 */ /* 0x0009e20000000800 */
[----:B------:R-:W-:Y:S01]  /*22b60*/  ISETP.GE.AND P0, PT, R12, R3, PT ;  /* 0x000000030c00720c */ /* 0x000fe20003f06270 */
[----:B---3--:R-:W3:Y:S02]  /*22b70*/  @P2 LDC R19, c[0x0][0x458] ;  /* 0x00011600ff132b82 */ /* 0x008ee40000000800 */
[----:B------:R4:W-:Y:S04]  /*22b80*/  STS [R14], R9 ;  /* 0x000000090e007388 */ /* 0x0009e80000000800 */
[----:B------:R5:W-:Y:S02]  /*22b90*/  STS [R14+0x400], R7 ;  /* 0x000400070e007388 */ /* 0x000be40000000800 */
[----:B-1----:R-:W1:Y:S01]  /*22ba0*/  @P4 LDC R15, c[0x0][0x454] ;  /* 0x00011500ff0f4b82 */ /* 0x002e620000000800 */
[----:B--2---:R-:W-:-:S04]  /*22bb0*/  @!P4 IMAD R13, R5, R16, R18 ;  /* 0x00000010050dc224 */ /* 0x004fc800078e0212 */
[----:B------:R-:W-:Y:S02]  /*22bc0*/  @!P4 IMAD R13, R13, R20, RZ ;  /* 0x000000140d0dc224 */ /* 0x000fe400078e02ff */
[----:B----4-:R-:W-:Y:S01]  /*22bd0*/  @P2 FMUL.FTZ R23, R4, 0.69314718246459960938 ;  /* 0x3f31721804172820 */ /* 0x010fe20000410000 */
[----:B------:R-:W-:Y:S01]  /*22be0*/  @P3 FMUL.FTZ R17, R6, 0.69314718246459960938 ;  /* 0x3f31721806113820 */ /* 0x000fe20000410000 */
[----:B------:R-:W-:-:S03]  /*22bf0*/  MOV R9, 0x7f800000 ;  /* 0x7f80000000097802 */ /* 0x000fc60000000f00 */
[----:B-----5:R-:W-:Y:S01]  /*22c00*/  @P3 FFMA.FTZ R9, R2, R21, R17 ;  /* 0x0000001502093223 */ /* 0x020fe20000010011 */
[----:B------:R-:W-:Y:S01]  /*22c10*/  MOV R7, 0x7f800000 ;  /* 0x7f80000000077802 */ /* 0x000fe20000000f00 */
[----:B---3--:R-:W-:Y:S01]  /*22c20*/  @P2 FFMA.FTZ R7, R0, R19, R23 ;  /* 0x0000001300072223 */ /* 0x008fe20000010017 */
[----:B-1----:R-:W-:Y:S01]  /*22c30*/  @P4 IMAD R13, R18, R15, R230 ;  /* 0x0000000f120d4224 */ /* 0x002fe200078e02e6 */
[----:B------:R-:W-:Y:S06]  /*22c40*/  BAR.SYNC.DEFER_BLOCKING 0x0 ;  /* 0x0000000000007b1d */ /* 0x000fec0000010000 */
[----:B------:R-:W-:Y:S05]  /*22c50*/  @P6 BRA `(.L_x_2415) ;  /* 0x0000000000306947 */ /* 0x000fea0003800000 */
        /* <DEDUP_REMOVED lines=12> */
.L_x_2415:
[----:B------:R-:W-:Y:S05]  /*22d20*/  BSYNC.RECONVERGENT B0 ;  /* 0x0000000000007941 */ /* 0x000fea0003800200 */
.L_x_2414:
[----:B------:R-:W-:Y:S01]  /*22d30*/  MOV R227, RZ ;  /* 0x000000ff00e37202 */ /* 0x000fe20000000f00 */
[----:B------:R-:W2:Y:S01]  /*22d40*/  LDCU.64 UR4, c[0x0][0x410] ;  /* 0x00008200ff0477ac */ /* 0x000ea20008000a00 */
[----:B------:R-:W-:Y:S01]  /*22d50*/  @P1 MOV R24, R26 ;  /* 0x0000001a00181202 */ /* 0x000fe20000000f00 */
[----:B-1----:R-:W1:Y:S01]  /*22d60*/  @!P0 LDC.64 R4, c[0x0][0x3f0] ;  /* 0x0000fc00ff048b82 */ /* 0x002e620000000a00 */
[----:B------:R-:W3:Y:S01]  /*22d70*/  LDS.128 R28, [R239] ;  /* 0x00000000ef1c7984 */ /* 0x000ee20000000c00 */
[----:B------:R-:W-:Y:S01]  /*22d80*/  IMAD.WIDE.U32 R14, R10, UR8, R226 ;  /* 0x000000080a0e7c25 */ /* 0x000fe2000f8e00e2 */
[----:B------:R-:W-:Y:S01]  /*22d90*/  IADD3 R2, PT, PT, R12, 0x20, RZ ;  /* 0x000000200c027810 */ /* 0x000fe20007ffe0ff */
[----:B------:R-:W-:Y:S02]  /*22da0*/  BSSY.RECONVERGENT B0, `(.L_x_2416) ;  /* 0x0000020000007945 */ /* 0x000fe40003800200 */
[----:B------:R-:W-:Y:S01]  /*22db0*/  IMAD R7, R11, UR8, R15 ;  /* 0x000000080b077c24 */ /* 0x000fe2000f8e020f */
[----:B------:R-:W-:Y:S01]  /*22dc0*/  IADD3 R14, P1, PT, R24, R14, RZ ;  /* 0x0000000e180e7210 */ /* 0x000fe20007f3e0ff */
[C---:B------:R-:W-:Y:S01]  /*22dd0*/  VIADD R6, R12.reuse, 0x10 ;  /* 0x000000100c067836 */ /* 0x040fe20000000000 */
[----:B------:R4:W3:Y:S01]  /*22de0*/  LDS.128 R24, [R239+0x1800] ;  /* 0x00180000ef187984 */ /* 0x0008e20000000c00 */
[----:B------:R-:W-:Y:S01]  /*22df0*/  VIADD R0, R12, 0x30 ;  /* 0x000000300c007836 */ /* 0x000fe20000000000 */
[-C--:B------:R-:W-:Y:S01]  /*22e00*/  ISETP.GE.AND P3, PT, R2, R3.reuse, PT ;  /* 0x000000030200720c */ /* 0x080fe20003f66270 */
[----:B------:R-:W-:Y:S01]  /*22e10*/  IMAD.X R15, R22, 0x1, R7, P1 ;  /* 0x00000001160f7824 */ /* 0x000fe200008e0607 */
[----:B------:R-:W-:-:S02]  /*22e20*/  ISETP.GE.AND P2, PT, R6, R3, PT ;  /* 0x000000030600720c */ /* 0x000fc40003f46270 */
[----:B------:R-:W-:Y:S01]  /*22e30*/  ISETP.GE.AND P4, PT, R0, R3, PT ;  /* 0x000000030000720c */ /* 0x000fe20003f86270 */
[----:B--2---:R-:W-:-:S04]  /*22e40*/  IMAD.WIDE.U32 R14, R18, UR4, R14 ;  /* 0x00000004120e7c25 */ /* 0x004fc8000f8e000e */
[----:B------:R-:W-:Y:S01]  /*22e50*/  IMAD R19, R18, UR5, R15 ;  /* 0x0000000512137c24 */ /* 0x000fe2000f8e020f */
[----:B------:R-:W-:-:S05]  /*22e60*/  @!P0 MOV R18, R14 ;  /* 0x0000000e00128202 */ /* 0x000fca0000000f00 */
[----:B------:R-:W-:-:S04]  /*22e70*/  @!P0 IMAD.WIDE.U32 R16, R12, R10, R18 ;  /* 0x0000000a0c108225 */ /* 0x000fc800078e0012 */
[----:B------:R-:W-:Y:S01]  /*22e80*/  @!P0 IMAD R8, R12, R11, R17 ;  /* 0x0000000b0c088224 */ /* 0x000fe200078e0211 */
[----:B-1----:R-:W-:-:S04]  /*22e90*/  @!P0 LEA R20, P1, R16, R4, 0x1 ;  /* 0x0000000410148211 */ /* 0x002fc800078208ff */
[----:B------:R-:W-:Y:S02]  /*22ea0*/  @!P0 LEA.HI.X R21, R16, R5, R8, 0x1, P1 ;  /* 0x0000000510158211 */ /* 0x000fe400008f0c08 */
[----:B------:R4:W1:Y:S04]  /*22eb0*/  LDS.128 R4, [R239+0x800] ;  /* 0x00080000ef047984 */ /* 0x0008680000000c00 */
[----:B---3--:R4:W-:Y:S01]  /*22ec0*/  @!P0 STG.E.128 desc[UR6][R20.64], R28 ;  /* 0x0000001c14008986 */ /* 0x0089e2000c101d06 */
        /* <DEDUP_REMOVED lines=12> */
[----:B-1----:R2:W-:Y:S02]  /*22f90*/  STG.E.128 desc[UR6][R2.64], R4 ;  /* 0x0000000402007986 */ /* 0x0025e4000c101d06 */
.L_x_2417:
[----:B------:R-:W-:Y:S05]  /*22fa0*/  BSYNC.RECONVERGENT B0 ;  /* 0x0000000000007941 */ /* 0x000fea0003800200 */
.L_x_2416:
[----:B-12---:R1:W2:Y:S01]  /*22fb0*/  LDS.128 R4, [R239+0x1000] ;  /* 0x00100000ef047984 */ /* 0x0062a20000000c00 */
[----:B------:R-:W-:Y:S04]  /*22fc0*/  BSSY.RECONVERGENT B0, `(.L_x_2418) ;  /* 0x000000e000007945 */ /* 0x000fe80003800200 */
[----:B------:R-:W-:Y:S05]  /*22fd0*/  @P3 BRA `(.L_x_2419) ;  /* 0x0000000000303947 */ /* 0x000fea0003800000 */
[----:B------:R-:W-:Y:S01]  /*22fe0*/  IADD3 R3, P0, PT, R12, 0x20, RZ ;  /* 0x000000200c037810 */ /* 0x000fe20007f1e0ff */
        /* <DEDUP_REMOVED lines=11> */
.L_x_2419:
[----:B------:R-:W-:Y:S05]  /*230a0*/  BSYNC.RECONVERGENT B0 ;  /* 0x0000000000007941 */ /* 0x000fea0003800200 */
.L_x_2418:
[----:B------:R-:W-:Y:S05]  /*230b0*/  @P4 EXIT ;  /* 0x000000000000494d */ /* 0x000fea0003800000 */
[----:B------:R-:W5:Y:S01]  /*230c0*/  LDCU.64 UR4, c[0x0][0x3f0] ;  /* 0x00007e00ff0477ac */ /* 0x000f620008000a00 */
[----:B---3--:R-:W-:Y:S02]  /*230d0*/  IADD3 R3, P0, PT, R12, 0x30, RZ ;  /* 0x000000300c037810 */ /* 0x008fe40007f1e0ff */
[----:B------:R-:W-:Y:S02]  /*230e0*/  MOV R15, R19 ;  /* 0x00000013000f7202 */ /* 0x000fe40000000f00 */
[----:B--2---:R-:W-:Y:S01]  /*230f0*/  IADD3.X R5, PT, PT, RZ, RZ, RZ, P0, !PT ;  /* 0x000000ffff057210 */ /* 0x004fe200007fe4ff */
        /* <DEDUP_REMOVED lines=8> */
.L_x_2420:
        /* <DEDUP_REMOVED lines=16> */
.L_x_7146:


//--------------------- .text._ZN5flash24flash_fwd_splitkv_kernelI23Flash_fwd_kernel_traitsILi64ELi64ELi256ELi4ELb0ELb0EN7cutlass10bfloat16_tE19Flash_kernel_traitsILi64ELi64ELi256ELi4ES3_EELb1ELb0ELb0ELb0ELb1ELb1ELb0ELb1EEEvNS_16Flash_fwd_paramsE --------------------------
	.section	.text._ZN5flash24flash_fwd_splitkv_kernelI23Flash_fwd_kernel_traitsILi64ELi64ELi256ELi4ELb0ELb0EN7cutlass10bfloat16_tE19Flash_kernel_traitsILi64ELi64ELi256ELi4ES3_EELb1ELb0ELb0ELb0ELb1ELb1ELb0ELb1EEEvNS_16Flash_fwd_paramsE,"ax",@progbits
	.align	128
        .global         _ZN5flash24flash_fwd_splitkv_kernelI23Flash_fwd_kernel_traitsILi64ELi64ELi256ELi4ELb0ELb0EN7cutlass10bfloat16_tE19Flash_kernel_traitsILi64ELi64ELi256ELi4ES3_EELb1ELb0ELb0ELb0ELb1ELb1ELb0ELb1EEEvNS_16Flash_fwd_paramsE
        .type           _ZN5flash24flash_fwd_splitkv_kernelI23Flash_fwd_kernel_traitsILi64ELi64ELi256ELi4ELb0ELb0EN7cutlass10bfloat16_tE19Flash_kernel_traitsILi64ELi64ELi256ELi4ES3_EELb1ELb0ELb0ELb0ELb1ELb1ELb0ELb1EEEvNS_16Flash_fwd_paramsE,@function
        .size           _ZN5flash24flash_fwd_splitkv_kernelI23Flash_fwd_kernel_traitsILi64ELi64ELi256ELi4ELb0ELb0EN7cutlass10bfloat16_tE19Flash_kernel_traitsILi64ELi64ELi256ELi4ES3_EELb1ELb0ELb0ELb0ELb1ELb1ELb0ELb1EEEvNS_16Flash_fwd_paramsE,(.L_x_7147 - _ZN5flash24flash_fwd_splitkv_kernelI23Flash_fwd_kernel_traitsILi64ELi64ELi256ELi4ELb0ELb0EN7cutlass10bfloat16_tE19Flash_kernel_traitsILi64ELi64ELi256ELi4ES3_EELb1ELb0ELb0ELb0ELb1ELb1ELb0ELb1EEEvNS_16Flash_fwd_paramsE)
        .other          _ZN5flash24flash_fwd_splitkv_kernelI23Flash_fwd_kernel_traitsILi64ELi64ELi256ELi4ELb0ELb0EN7cutlass10bfloat16_tE19Flash_kernel_traitsILi64ELi64ELi256ELi4ES3_EELb1ELb0ELb0ELb0ELb1ELb1ELb0ELb1EEEvNS_16Flash_fwd_paramsE,@"STO_CUDA_ENTRY STV_DEFAULT"
_ZN5flash24flash_fwd_splitkv_kernelI23Flash_fwd_kernel_traitsILi64ELi64ELi256ELi4ELb0ELb0EN7cutlass10bfloat16_tE19Flash_kernel_traitsILi64ELi64ELi256ELi4ES3_EELb1ELb0ELb0ELb0ELb1ELb1ELb0ELb1EEEvNS_16Flash_fwd_paramsE:
.text._ZN5flash24flash_fwd_splitkv_kernelI23Flash_fwd_kernel_traitsILi64ELi64ELi256ELi4ELb0ELb0EN7cutlass10bfloat16_tE19Flash_kernel_traitsILi64ELi64ELi256ELi4ES3_EELb1ELb0ELb0ELb0ELb1ELb1ELb0ELb1EEEvNS_16Flash_fwd_paramsE:
        /* <DEDUP_REMOVED lines=54> */
.L_x_2421:
        /* <DEDUP_REMOVED lines=30> */
[----:B------:R-:W2:Y:S01]  /*0540*/  LDC.64 R12, c[0x0][0x408] ;  /* 0x00010200ff0c7b82 */ /* 0x000ea20000000a00 */
[----:B------:R-:W-:Y:S01]  /*0550*/  IADD3 R11, PT, PT, -R141, R14, RZ ;  /* 0x0000000e8d0b7210 */ /* 0x000fe20007ffe1ff */
[----:B------:R-:W3:Y:S01]  /*0560*/  LDCU.64 UR6, c[0x0][0x410] ;  /* 0x00008200ff0677ac */ /* 0x000ee20008000a00 */
[----:B------:R-:W-:Y:S01]  /*0570*/  SHF.R.U32.HI R14, RZ, 0x3, R142 ;  /* 0x00000003ff0e7819 */ /* 0x000fe2000001168e */
[----:B------:R-:W-:Y:S01]  /*0580*/  BSSY.RECONVERGENT B0, `(.L_x_2423) ;  /* 0x000002f000007945 */ /* 0x000fe20003800200 */
[----:B------:R-:W-:Y:S01]  /*0590*/  SHF.L.U32 R0, R142, 0x3, RZ ;  /* 0x000000038e007819 */ /* 0x000fe200000006ff */
[----:B------:R-:W4:Y:S01]  /*05a0*/  LDCU UR8, c[0x0][0x3e0] ;  /* 0x00007c00ff0877ac */ /* 0x000f220008000800 */
[C---:B------:R-:W-:Y:S01]  /*05b0*/  ISETP.GE.AND P0, PT, R14.reuse, R11, PT ;  /* 0x0000000b0e00720c */ /* 0x040fe20003f06270 */
[C---:B------:R-:W-:Y:S01]  /*05c0*/  VIADD R17, R14.reuse, 0x10 ;  /* 0x000000100e117836 */ /* 0x040fe20000000000 */
[----:B------:R-:W-:-:S02]  /*05d0*/  IADD3 R16, PT, PT, R14, 0x20, RZ ;  /* 0x000000200e107810 */ /* 0x000fc40007ffe0ff */
[----:B------:R-:W-:Y:S01]  /*05e0*/  IADD3 R15, PT, PT, R14, 0x30, RZ ;  /* 0x000000300e0f7810 */ /* 0x000fe20007ffe0ff */
[----:B------:R-:W5:Y:S01]  /*05f0*/  @!P1 LDC.64 R2, c[0x0][0x400] ;  /* 0x00010000ff029b82 */ /* 0x000f620000000a00 */
[-C--:B------:R-:W-:Y:S02]  /*0600*/  ISETP.GE.AND P3, PT, R17, R11.reuse, PT ;  /* 0x0000000b1100720c */ /* 0x080fe40003f66270 */
[-C--:B------:R-:W-:Y:S02]  /*0610*/  ISETP.GE.AND P4, PT, R16, R11.reuse, PT ;  /* 0x0000000b1000720c */ /* 0x080fe40003f86270 */
[----:B------:R-:W-:Y:S01]  /*0620*/  ISETP.GE.AND P5, PT, R15, R11, PT ;  /* 0x0000000b0f00720c */ /* 0x000fe20003fa6270 */
[----:B--2---:R-:W-:-:S04]  /*0630*/  @P1 IMAD.WIDE.U32 R4, R25, R12, RZ ;  /* 0x0000000c19041225 */ /* 0x004fc800078e00ff */
[----:B----4-:R-:W-:Y:S02]  /*0640*/  IMAD R10, R10, UR8, R22 ;  /* 0x000000080a0a7c24 */ /* 0x010fe4000f8e0216 */
[----:B-----5:R-:W-:Y:S01]  /*0650*/  @!P1 IMAD.WIDE.U32 R6, R28, R2, RZ ;  /* 0x000000021c069225 */ /* 0x020fe200078e00ff */
[----:B------:R-:W-:Y:S02]  /*0660*/  LOP3.LUT R2, R0, 0x38, RZ, 0xc0, !PT ;  /* 0x0000003800027812 */ /* 0x000fe400078ec0ff */
[----:B------:R-:W-:Y:S01]  /*0670*/  @P1 MOV R6, R4 ;  /* 0x0000000400061202 */ /* 0x000fe20000000f00 */
[----:B------:R-:W-:Y:S02]  /*0680*/  @!P1 IMAD R7, R28, R3, R7 ;  /* 0x000000031c079224 */ /* 0x000fe400078e0207 */
[----:B------:R-:W-:Y:S02]  /*0690*/  IMAD.MOV.U32 R3, RZ, RZ, RZ ;  /* 0x000000ffff037224 */ /* 0x000fe400078e00ff */
[----:B------:R-:W-:-:S02]  /*06a0*/  @P1 IMAD R7, R25, R13, R5 ;  /* 0x0000000d19071224 */ /* 0x000fc400078e0205 */
[C---:B------:R-:W-:Y:S01]  /*06b0*/  IMAD.WIDE.U32 R2, R141.reuse, R12, R2 ;  /* 0x0000000c8d027225 */ /* 0x040fe200078e0002 */
[----:B------:R-:W2:Y:S03]  /*06c0*/  @!P0 LDC.64 R4, c[0x0][0x3f0] ;  /* 0x0000fc00ff048b82 */ /* 0x000ea60000000a00 */
[----:B------:R-:W-:Y:S01]  /*06d0*/  IMAD R0, R141, R13, R3 ;  /* 0x0000000d8d007224 */ /* 0x000fe200078e0203 */
[----:B------:R-:W-:-:S05]  /*06e0*/  IADD3 R2, P1, PT, R6, R2, RZ ;  /* 0x0000000206027210 */ /* 0x000fca0007f3e0ff */
[----:B------:R-:W-:Y:S02]  /*06f0*/  IMAD.X R3, R7, 0x1, R0, P1 ;  /* 0x0000000107037824 */ /* 0x000fe400008e0600 */
[C---:B---3--:R-:W-:Y:S01]  /*0700*/  IMAD.WIDE.U32 R8, R22.reuse, UR6, R2 ;  /* 0x0000000616087c25 */ /* 0x048fe2000f8e0002 */
[----:B------:R-:W3:Y:S03]  /*0710*/  LDCU UR6, c[0x0][0x434] ;  /* 0x00008680ff0677ac */ /* 0x000ee60008000800 */
[----:B------:R-:W-:Y:S01]  /*0720*/  IMAD R7, R22, UR7, R9 ;  /* 0x0000000716077c24 */ /* 0x000fe2000f8e0209 */
[----:B------:R-:W-:-:S05]  /*0730*/  @!P0 MOV R6, R8 ;  /* 0x0000000800068202 */ /* 0x000fca0000000f00 */
[----:B------:R-:W-:-:S04]  /*0740*/  @!P0 IMAD.WIDE.U32 R2, R14, R12, R6 ;  /* 0x0000000c0e028225 */ /* 0x000fc800078e0006 */
[----:B------:R-:W-:Y:S01]  /*0750*/  @!P0 IMAD R0, R14, R13, R3 ;  /* 0x0000000d0e008224 */ /* 0x000fe200078e0203 */
[----:B--2---:R-:W-:-:S04]  /*0760*/  @!P0 LEA R4, P1, R2, R4, 0x1 ;  /* 0x0000000402048211 */ /* 0x004fc800078208ff */
[----:B------:R-:W-:Y:S01]  /*0770*/  @!P0 LEA.HI.X R5, R2, R5, R0, 0x1, P1 ;  /* 0x0000000502058211 */ /* 0x000fe200008f0c00 */
[----:B---3--:R-:W-:-:S04]  /*0780*/  IMAD R10, R10, UR6, R141 ;  /* 0x000000060a0a7c24 */ /* 0x008fc8000f8e028d */
        /* <DEDUP_REMOVED lines=14> */
.L_x_2424:
[----:B------:R-:W-:Y:S05]  /*0870*/  BSYNC.RECONVERGENT B0 ;  /* 0x0000000000007941 */ /* 0x000fea0003800200 */
.L_x_2423:
        /* <DEDUP_REMOVED lines=14> */
.L_x_2426:
[----:B------:R-:W-:Y:S05]  /*0960*/  BSYNC.RECONVERGENT B0 ;  /* 0x0000000000007941 */ /* 0x000fea0003800200 */
.L_x_2425:
        /* <DEDUP_REMOVED lines=14> */
.L_x_2428:
[----:B------:R-:W-:Y:S05]  /*0a50*/  BSYNC.RECONVERGENT B0 ;  /* 0x0000000000007941 */ /* 0x000fea0003800200 */
.L_x_2427:
[----:B------:R-:W5:Y:S01]  /*0a60*/  LDCU.64 UR6, c[0x0][0x420] ;  /* 0x00008400ff0677ac */ /* 0x000f620008000a00 */
[----:B------:R-:W-:-:S04]  /*0a70*/  LOP3.LUT P0, R0, R142, 0x7, RZ, 0xc0, !PT ;  /* 0x000000078e007812 */ /* 0x000fc8000780c0ff */
[----:B------:R-:W-:Y:S02]  /*0a80*/  ISETP.GE.OR P2, PT, R14, R11, P0 ;  /* 0x0000000b0e00720c */ /* 0x000fe40000746670 */
[C---:B------:R-:W-:Y:S02]  /*0a90*/  ISETP.NE.OR P1, PT, R0.reuse, RZ, P3 ;  /* 0x000000ff0000720c */ /* 0x040fe40001f25670 */
[----:B------:R-:W-:Y:S02]  /*0aa0*/  ISETP.NE.OR P0, PT, R0, RZ, P4 ;  /* 0x000000ff0000720c */ /* 0x000fe40002705670 */
[----:B--2---:R-:W-:Y:S02]  /*0ab0*/  IADD3 R3, P3, PT, R10, R14, RZ ;  /* 0x0000000e0a037210 */ /* 0x004fe40007f7e0ff */
[----:B------:R-:W-:Y:S02]  /*0ac0*/  ISETP.NE.OR P4, PT, R0, RZ, P5 ;  /* 0x000000ff0000720c */ /* 0x000fe40002f85670 */
[----:B---34-:R-:W-:-:S02]  /*0ad0*/  LEA.HI.X.SX32 R4, R10, RZ, 0x1, P3 ;  /* 0x000000ff0a047211 */ /* 0x018fc400018f0eff */
[----:B-----5:R-:W-:Y:S01]  /*0ae0*/  LEA R2, P3, R3, UR6, 0x2 ;  /* 0x0000000603027c11 */ /* 0x020fe2000f8610ff */
[----:B------:R-:W-:-:S03]  /*0af0*/  @!P2 IMAD.MOV.U32 R5, RZ, RZ, 0x7f800000 ;  /* 0x7f800000ff05a424 */ /* 0x000fc600078e00ff */
[----:B------:R-:W-:Y:S01]  /*0b00*/  LEA.HI.X R3, R3, UR7, R4, 0x2, P3 ;  /* 0x0000000703037c11 */ /* 0x000fe200098f1404 */
[----:B------:R-:W-:Y:S02]  /*0b10*/  @!P1 IMAD.MOV.U32 R4, RZ, RZ, 0x7f800000 ;  /* 0x7f800000ff049424 */ /* 0x000fe400078e00ff */
[----:B------:R-:W-:Y:S02]  /*0b20*/  @!P0 IMAD.MOV.U32 R0, RZ, RZ, 0x7f800000 ;  /* 0x7f800000ff008424 */ /* 0x000fe400078e00ff */
[----:B------:R2:W-:Y:S04]  /*0b30*/  @!P2 STG.E desc[UR4][R2.64], R5 ;  /* 0x000000050200a986 */ /* 0x0005e8000c101904 */
[----:B------:R2:W-:Y:S04]  /*0b40*/  @!P1 STG.E desc[UR4][R2.64+0x40], R4 ;  /* 0x0000400402009986 */ /* 0x0005e8000c101904 */
[----:B------:R2:W-:Y:S01]  /*0b50*/  @!P0 STG.E desc[UR4][R2.64+0x80], R0 ;  /* 0x0000800002008986 */ /* 0x0005e2000c101904 */
[----:B------:R-:W-:Y:S05]  /*0b60*/  @P4 EXIT ;  /* 0x000000000000494d */ /* 0x000fea0003800000 */
[----:B--2---:R-:W-:-:S05]  /*0b70*/  MOV R0, 0x7f800000 ;  /* 0x7f80000000007802 */ /* 0x004fca0000000f00 */
[----:B------:R-:W-:Y:S01]  /*0b80*/  STG.E desc[UR4][R2.64+0xc0], R0 ;  /* 0x0000c00002007986 */ /* 0x000fe2000c101904 */
[----:B------:R-:W-:Y:S05]  /*0b90*/  EXIT ;  /* 0x000000000000794d */ /* 0x000fea0003800000 */
.L_x_2422:
        /* <DEDUP_REMOVED lines=10> */
.L_x_2429:
        /* <DEDUP_REMOVED lines=111> */
.L_x_2430:
        /* <DEDUP_REMOVED lines=16> */
.L_x_2432:
[----:B------:R-:W3:Y:S01]  /*1430*/  LDC.64 R18, c[0x0][0x3b8] ;  /* 0x0000ee00ff127b82 */ /* 0x000ee20000000a00 */
[----:B--2---:R-:W-:-:S05]  /*1440*/  IADD3 R2, PT, PT, R6, R11, RZ ;  /* 0x0000000b06027210 */ /* 0x004fca0007ffe0ff */
[C---:B---3--:R-:W-:Y:S02]  /*1450*/  IMAD R0, R2.reuse, R19, RZ ;  /* 0x0000001302007224 */ /* 0x048fe400078e02ff */
[----:B------:R-:W-:-:S05]  /*1460*/  IMAD.WIDE.U32 R2, R2, R18, RZ ;  /* 0x0000001202027225 */ /* 0x000fca00078e00ff */
[----:B------:R-:W-:Y:S02]  /*1470*/  IADD3 R8, PT, PT, R3, R0, RZ ;  /* 0x0000000003087210 */ /* 0x000fe40007ffe0ff */
[----:B------:R-:W-:Y:S02]  /*1480*/  MOV R7, R2 ;  /* 0x0000000200077202 */ /* 0x000fe40000000f00 */
.L_x_2433:
        /* <DEDUP_REMOVED lines=15> */
.L_x_2434:
[----:B------:R-:W2:Y:S01]  /*1580*/  LDC.64 R16, c[0x0][0x3c0] ;  /* 0x0000f000ff107b82 */ /* 0x000ea20000000a00 */
[----:B------:R-:W-:-:S05]  /*1590*/  IADD3 R0, PT, PT, R6, R11, RZ ;  /* 0x0000000b06007210 */ /* 0x000fca0007ffe0ff */
[C---:B--2---:R-:W-:Y:S02]  /*15a0*/  IMAD R4, R0.reuse, R17, RZ ;  /* 0x0000001100047224 */ /* 0x044fe400078e02ff */
[----:B------:R-:W-:-:S05]  /*15b0*/  IMAD.WIDE.U32 R2, R0, R16, RZ ;  /* 0x0000001000027225 */ /* 0x000fca00078e00ff */
[----:B------:R-:W-:Y:S02]  /*15c0*/  IADD3 R5, PT, PT, R3, R4, RZ ;  /* 0x0000000403057210 */ /* 0x000fe40007ffe0ff */
[----:B------:R-:W-:-:S07]  /*15d0*/  MOV R4, R2 ;  /* 0x0000000200047202 */ /* 0x000fce0000000f00 */
.L_x_2435:
        /* <DEDUP_REMOVED lines=54> */
.L_x_2431:
        /* <DEDUP_REMOVED lines=12> */
[----:B------:R-:W-:Y:S01]  /*1a00*/  SHF.L.U32 R30, R29, 0x8, RZ ;  /* 0x000000081d1e7819 */ /* 0x000fe200000006ff */
[----:B------:R-:W3:Y:S01]  /*1a10*/  @!P0 LDC.64 R4, c[0x0][0x398] ;  /* 0x0000e600ff048b82 */ /* 0x000ee20000000a00 */
[----:B------:R-:W-:Y:S01]  /*1a20*/  SHF.L.U64.HI R77, R18, 0x4, R19 ;  /* 0x00000004124d7819 */ /* 0x000fe20000010213 */
[----:B------:R-:W-:Y:S01]  /*1a30*/  IMAD.MOV.U32 R250, RZ, RZ, R27 ;  /* 0x000000fffffa7224 */ /* 0x000fe200078e001b */
[----:B------:R-:W-:Y:S01]  /*1a40*/  SHF.L.U64.HI R100, R16, 0x4, R17 ;  /* 0x0000000410647819 */ /* 0x000fe20000010211 */
[----:B------:R4:W-:Y:S01]  /*1a50*/  STL [R1+0xc], R30 ;  /* 0x00000c1e01007387 */ /* 0x0009e20000100800 */
[----:B------:R-:W-:Y:S01]  /*1a60*/  VIADD R104, R30, 0xffffff00 ;  /* 0xffffff001e687836 */ /* 0x000fe20000000000 */
[----:B------:R-:W-:Y:S01]  /*1a70*/  MOV R251, R13 ;  /* 0x0000000d00fb7202 */ /* 0x000fe20000000f00 */
        /* <DEDUP_REMOVED lines=34> */
[----:B------:R-:W-:-:S02]  /*1ca0*/  LEA.HI R0, R0, R101, RZ, 0x8 ;  /* 0x0000006500007211 */ /* 0x000fc400078f40ff */
[----:B------:R-:W-:Y:S01]  /*1cb0*/  SHF.L.U32 R2, R142, 0x2, RZ ;  /* 0x000000028e027819 */ /* 0x000fe200000006ff */
[----:B------:R-:W-:Y:S01]  /*1cc0*/  IMAD R5, R8, R15, R5 ;  /* 0x0000000f08057224 */ /* 0x000fe200078e0205 */
[----:B------:R-:W-:Y:S02]  /*1cd0*/  SHF.R.S32.HI R23, RZ, 0x8, R0 ;  /* 0x00000008ff177819 */ /* 0x000fe40000011400 */
[----:B------:R-:W-:Y:S02]  /*1ce0*/  LOP3.LUT R2, R2, 0x1c, RZ, 0xc0, !PT ;  /* 0x0000001c02027812 */ /* 0x000fe400078ec0ff */
[----:B------:R-:W-:Y:S02]  /*1cf0*/  IADD3 R125, PT, PT, R103, R5, RZ ;  /* 0x00000005677d7210 */ /* 0x000fe40007ffe0ff */
[----:B-1----:R-:W-:Y:S01]  /*1d00*/  IADD3 R22, P0, PT, R7, UR6, RZ ;  /* 0x0000000607167c10 */ /* 0x002fe2000ff1e0ff */
[----:B------:R-:W-:-:S03]  /*1d10*/  IMAD R105, R66, R25, R2 ;  /* 0x0000001942697224 */ /* 0x000fc600078e0202 */
[----:B------:R-:W-:Y:S01]  /*1d20*/  IADD3.X R18, PT, PT, R4, UR7, RZ, P0, !PT ;  /* 0x0000000704127c10 */ /* 0x000fe200087fe4ff */
[----:B------:R4:W-:Y:S01]  /*1d30*/  STL [R1+0x1c], R22 ;  /* 0x00001c1601007387 */ /* 0x0009e20000100800 */
[----:B------:R-:W-:Y:S01]  /*1d40*/  ISETP.GE.AND P0, PT, R23, R29, PT ;  /* 0x0000001d1700720c */ /* 0x000fe20003f06270 */
[--C-:B------:R-:W-:Y:S01]  /*1d50*/  IMAD.IADD R122, R2, 0x1, R105.reuse ;  /* 0x00000001027a7824 */ /* 0x100fe200078e0269 */
[----:B------:R-:W-:Y:S01]  /*1d60*/  SHF.R.S32.HI R123, RZ, 0x1f, R105 ;  /* 0x0000001fff7b7819 */ /* 0x000fe20000011469 */
[----:B------:R4:W-:Y:S03]  /*1d70*/  STL [R1+0x10], R19 ;  /* 0x0000101301007387 */ /* 0x0009e60000100800 */
[----:B------:R-:W-:Y:S01]  /*1d80*/  SHF.R.S32.HI R124, RZ, 0x1f, R122 ;  /* 0x0000001fff7c7819 */ /* 0x000fe2000001147a */
[----:B------:R4:W-:Y:S06]  /*1d90*/  STL [R1+0x18], R18 ;  /* 0x0000181201007387 */ /* 0x0009ec0000100800 */
[----:B------:R-:W-:Y:S05]  /*1da0*/  @P0 BRA `(.L_x_2436) ;  /* 0x000000c400bc0947 */ /* 0x000fea0003800000 */
[----:B------:R-:W1:Y:S01]  /*1db0*/  LDC.64 R4, c[0x0][0x4a0] ;  /* 0x00012800ff047b82 */ /* 0x000e620000000a00 */
[----:B------:R-:W2:Y:S01]  /*1dc0*/  LDCU.128 UR8, c[0x0][0x490] ;  /* 0x00009200ff0877ac */ /* 0x000ea20008000c00 */
[----:B------:R-:W-:Y:S01]  /*1dd0*/  IMAD.MOV.U32 R0, RZ, RZ, R20 ;  /* 0x000000ffff007224 */ /* 0x000fe200078e0014 */
[----:B------:R-:W-:Y:S01]  /*1de0*/  SHF.L.U32 R109, R25, 0x6, RZ ;  /* 0x00000006196d7819 */ /* 0x000fe200000006ff */
[----:B------:R-:W-:Y:S01]  /*1df0*/  IMAD.MOV.U32 R13, RZ, RZ, RZ ;  /* 0x000000ffff0d7224 */ /* 0x000fe200078e00ff */
[----:B------:R-:W3:Y:S01]  /*1e00*/  LDCU.128 UR16, c[0x0][0x4b0] ;  /* 0x00009600ff1077ac */ /* 0x000ee20008000c00 */
[----:B-----5:R-:W-:Y:S01]  /*1e10*/  IMAD.IADD R9, R104, 0x1, R24 ;  /* 0x0000000168097824 */ /* 0x020fe200078e0218 */
[----:B------:R-:W-:Y:S01]  /*1e20*/  @!P3 IADD3 R0, PT, PT, -R0, RZ, RZ ;  /* 0x000000ff0000b210 */ /* 0x000fe20007ffe1ff */
[----:B------:R-:W4:Y:S01]  /*1e30*/  LDC.64 R14, c[0x0][0x4a8] ;  /* 0x00012a00ff0e7b82 */ /* 0x000f220000000a00 */
[----:B------:R-:W4:Y:S01]  /*1e40*/  LDCU.128 UR12, c[0x0][0x4c0] ;  /* 0x00009800ff0c77ac */ /* 0x000f220008000c00 */
[----:B------:R-:W-:Y:S01]  /*1e50*/  IMAD R9, R9, R25, RZ ;  /* 0x0000001909097224 */ /* 0x000fe200078e02ff */
[----:B------:R-:W-:Y:S01]  /*1e60*/  SEL R8, R21, R0, !P2 ;  /* 0x0000000015087207 */ /* 0x000fe20005000000 */
[C---:B------:R-:W-:Y:S01]  /*1e70*/  IMAD.SHL.U32 R94, R25.reuse, 0x10, RZ ;  /* 0x00000010195e7824 */ /* 0x040fe200078e00ff */
[----:B------:R-:W4:Y:S01]  /*1e80*/  LDCU.64 UR6, c[0x0][0x488] ;  /* 0x00009100ff0677ac */ /* 0x000f220008000a00 */
[C---:B------:R-:W-:Y:S01]  /*1e90*/  IMAD R121, R25.reuse, 0x30, RZ ;  /* 0x0000003019797824 */ /* 0x040fe200078e02ff */
[----:B------:R-:W-:Y:S01]  /*1ea0*/  SHF.R.S32.HI R10, RZ, 0x1f, R8 ;  /* 0x0000001fff0a7819 */ /* 0x000fe20000011408 */
[C---:B------:R-:W-:Y:S01]  /*1eb0*/  IMAD R120, R25.reuse, 0x50, RZ ;  /* 0x0000005019787824 */ /* 0x040fe200078e02ff */
[----:B------:R-:W-:Y:S01]  /*1ec0*/  SHF.R.S32.HI R11, RZ, 0x1f, R9 ;  /* 0x0000001fff0b7819 */ /* 0x000fe20000011409 */
[----:B------:R-:W-:Y:S01]  /*1ed0*/  UMOV UR21, URZ ;  /* 0x000000ff00157c82 */ /* 0x000fe20008000000 */
[C---:B------:R-:W-:Y:S01]  /*1ee0*/  IMAD R119, R25.reuse, 0x60, RZ ;  /* 0x0000006019777824 */ /* 0x040fe200078e02ff */
[----:B------:R-:W-:Y:S01]  /*1ef0*/  MOV R62, R22 ;  /* 0x00000016003e7202 */ /* 0x000fe20000000f00 */
[----:B------:R-:W-:Y:S01]  /*1f00*/  IMAD R118, R25, 0x70, RZ ;  /* 0x0000007019767824 */ /* 0x000fe200078e02ff */
[----:B------:R-:W-:Y:S01]  /*1f10*/  MOV R57, R19 ;  /* 0x0000001300397202 */ /* 0x000fe20000000f00 */
[----:B---3--:R-:W-:Y:S01]  /*1f20*/  USHF.L.U64.HI UR20, UR16, 0x5, UR17 ;  /* 0x0000000510147899 */ /* 0x008fe20008010211 */
[----:B-1----:R-:W-:Y:S01]  /*1f30*/  IMAD.WIDE.U32 R2, R28, R4, R12 ;  /* 0x000000041c027225 */ /* 0x002fe200078e000c */
[----:B------:R-:W-:-:S02]  /*1f40*/  VIMNMX R81, PT, PT, RZ, R23, !PT ;  /* 0x00000017ff517248 */ /* 0x000fc40007fe0100 */
[----:B------:R-:W-:Y:S01]  /*1f50*/  IADD3 R79, PT, PT, R66, 0x20, RZ ;  /* 0x00000020424f7810 */ /* 0x000fe20007ffe0ff */
[----:B------:R-:W-:Y:S01]  /*1f60*/  IMAD R3, R28, R5, R3 ;  /* 0x000000051c037224 */ /* 0x000fe200078e0203 */
[----:B------:R-:W-:Y:S01]  /*1f70*/  IADD3 R70, PT, PT, R66, 0x40, RZ ;  /* 0x0000004042467810 */ /* 0x000fe20007ffe0ff */
[----:B--2---:R-:W-:Y:S01]  /*1f80*/  IMAD.WIDE.U32 R4, R28, UR10, R12 ;  /* 0x0000000a1c047c25 */ /* 0x004fe2000f8e000c */
[----:B------:R-:W-:Y:S02]  /*1f90*/  IADD3 R91, PT, PT, R66, 0x60, RZ ;  /* 0x00000060425b7810 */ /* 0x000fe40007ffe0ff */
[----:B----4-:R-:W-:Y:S01]  /*1fa0*/  SHF.L.U64.HI R76, R14, 0x4, R15 ;  /* 0x000000040e4c7819 */ /* 0x010fe2000001020f */
[----:B------:R-:W-:Y:S01]  /*1fb0*/  IMAD.WIDE.U32 R6, R104, UR16, R2 ;  /* 0x0000001068067c25 */ /* 0x000fe2000f8e0002 */
[C---:B------:R-:W-:Y:S02]  /*1fc0*/  LOP3.LUT R89, R66.reuse, 0x80, RZ, 0xfc, !PT ;  /* 0x0000008042597812 */ /* 0x040fe400078efcff */
[----:B------:R-:W-:Y:S01]  /*1fd0*/  IADD3 R88, PT, PT, R66, 0x90, RZ ;  /* 0x0000009042587810 */ /* 0x000fe20007ffe0ff */
[----:B------:R-:W-:Y:S01]  /*1fe0*/  IMAD R3, R28, UR11, R5 ;  /* 0x0000000b1c037c24 */ /* 0x000fe2000f8e0205 */
[----:B------:R-:W1:Y:S01]  /*1ff0*/  LDCU.64 UR10, c[0x0][0x4d0] ;  /* 0x00009a00ff0a77ac */ /* 0x000e620008000a00 */
[----:B------:R-:W-:Y:S01]  /*2000*/  IMAD.MOV.U32 R2, RZ, RZ, R4 ;  /* 0x000000ffff027224 */ /* 0x000fe200078e0004 */
[----:B------:R-:W-:Y:S01]  /*2010*/  IADD3 R86, PT, PT, R66, 0xb0, RZ ;  /* 0x000000b042567810 */ /* 0x000fe20007ffe0ff */
[----:B------:R-:W-:Y:S01]  /*2020*/  IMAD R0, R10, UR12, RZ ;  /* 0x0000000c0a007c24 */ /* 0x000fe2000f8e02ff */
[----:B------:R-:W-:Y:S01]  /*2030*/  IADD3 R84, PT, PT, R66, 0xd0, RZ ;  /* 0x000000d042547810 */ /* 0x000fe20007ffe0ff */
[----:B------:R-:W-:Y:S01]  /*2040*/  IMAD R5, R104, UR17, R7 ;  /* 0x0000001168057c24 */ /* 0x000fe2000f8e0207 */
[----:B------:R-:W-:Y:S01]  /*2050*/  IADD3 R82, PT, PT, R66, 0xf0, RZ ;  /* 0x000000f042527810 */ /* 0x000fe20007ffe0ff */
[----:B------:R-:W-:Y:S01]  /*2060*/  IMAD.MOV.U32 R4, RZ, RZ, R6 ;  /* 0x000000ffff047224 */ /* 0x000fe200078e0006 */
[----:B------:R-:W-:Y:S01]  /*2070*/  SHF.R.S32.HI R6, RZ, 0x1f, R101 ;  /* 0x0000001fff067819 */ /* 0x000fe20000011465 */
[C---:B------:R-:W-:Y:S01]  /*2080*/  IMAD R0, R8.reuse, UR13, R0 ;  /* 0x0000000d08007c24 */ /* 0x040fe2000f8e0200 */
[----:B------:R-:W-:Y:S01]  /*2090*/  MOV R68, R104 ;  /* 0x0000006800447202 */ /* 0x000fe20000000f00 */
[----:B------:R-:W-:Y:S01]  /*20a0*/  IMAD.WIDE.U32 R4, R8, UR12, R4 ;  /* 0x0000000c08047c25 */ /* 0x000fe2000f8e0004 */
[----:B------:R-:W-:Y:S01]  /*20b0*/  SHF.R.S32.HI R99, RZ, 0x1f, R94 ;  /* 0x0000001fff637819 */ /* 0x000fe2000001145e */
[----:B------:R-:W2:Y:S01]  /*20c0*/  LDCU.64 UR12, c[0x0][0x4e0] ;  /* 0x00009c00ff0c77ac */ /* 0x000ea20008000a00 */
[----:B------:R-:W-:Y:S01]  /*20d0*/  SHF.R.S32.HI R138, RZ, 0x1f, R121 ;  /* 0x0000001fff8a7819 */ /* 0x000fe20000011479 */
[----:B------:R-:W-:Y:S01]  /*20e0*/  IMAD R7, R10, UR18, RZ ;  /* 0x000000120a077c24 */ /* 0x000fe2000f8e02ff */
[----:B------:R-:W-:Y:S01]  /*20f0*/  IADD3 R5, PT, PT, R5, R0, RZ ;  /* 0x0000000005057210 */ /* 0x000fe20007ffe0ff */
[----:B------:R-:W-:Y:S01]  /*2100*/  IMAD.WIDE.U32 R2, R104, R14, R2 ;  /* 0x0000000e68027225 */ /* 0x000fe200078e0002 */
[----:B------:R-:W-:-:S02]  /*2110*/  IADD3 R0, P0, PT, -R101, R66, RZ ;  /* 0x0000004265007210 */ /* 0x000fc40007f1e1ff */
[----:B------:R-:W-:Y:S01]  /*2120*/  SHF.R.S32.HI R137, RZ, 0x1f, R109 ;  /* 0x0000001fff897819 */ /* 0x000fe2000001146d */
[----:B------:R-:W-:Y:S01]  /*2130*/  IMAD R16, R8, UR19, R7 ;  /* 0x0000001308107c24 */ /* 0x000fe2000f8e0207 */
[C---:B------:R-:W-:Y:S01]  /*2140*/  IADD3 R7, P1, PT, R9.reuse, R105, RZ ;  /* 0x0000006909077210 */ /* 0x040fe20007f3e0ff */
[----:B------:R-:W-:Y:S01]  /*2150*/  IMAD R3, R104, R15, R3 ;  /* 0x0000000f68037224 */ /* 0x000fe200078e0203 */
[----:B------:R-:W-:Y:S01]  /*2160*/  USHF.L.U32 UR19, UR16, 0x8, URZ ;  /* 0x0000000810137899 */ /* 0x000fe200080006ff */
[----:B------:R-:W-:Y:S01]  /*2170*/  IMAD.X R10, RZ, RZ, ~R6, P0 ;  /* 0x000000ffff0a7224 */ /* 0x000fe200000e0e06 */
[----:B------:R-:W-:Y:S01]  /*2180*/  IADD3 R6, P0, PT, R9, R122, RZ ;  /* 0x0000007a09067210 */ /* 0x000fe20007f1e0ff */
[----:B------:R-:W-:Y:S01]  /*2190*/  IMAD.WIDE.U32 R2, R8, UR18, R2 ;  /* 0x0000001208027c25 */ /* 0x000fe2000f8e0002 */
[----:B------:R-:W-:Y:S01]  /*21a0*/  USHF.L.U32 UR18, UR16, 0x5, URZ ;  /* 0x0000000510127899 */ /* 0x000fe200080006ff */
[----:B------:R-:W-:Y:S02]  /*21b0*/  SHF.R.S32.HI R136, RZ, 0x1f, R120 ;  /* 0x0000001fff887819 */ /* 0x000fe40000011478 */
[----:B------:R-:W-:Y:S01]  /*21c0*/  IMAD.X R9, R11, 0x1, R123, P1 ;  /* 0x000000010b097824 */ /* 0x000fe200008e067b */
[----:B------:R-:W-:Y:S01]  /*21d0*/  SHF.L.U32 R55, R6, 0x1, RZ ;  /* 0x0000000106377819 */ /* 0x000fe200000006ff */
[----:B------:R-:W-:Y:S01]  /*21e0*/  IMAD R8, R10, UR16, RZ ;  /* 0x000000100a087c24 */ /* 0x000fe2000f8e02ff */
[----:B------:R-:W-:Y:S01]  /*21f0*/  SHF.R.S32.HI R135, RZ, 0x1f, R119 ;  /* 0x0000001fff877819 */ /* 0x000fe20000011477 */
[----:B------:R-:W-:Y:S01]  /*2200*/  IMAD.IADD R3, R3, 0x1, R16 ;  /* 0x0000000103037824 */ /* 0x000fe200078e0210 */
[----:B------:R-:W-:Y:S01]  /*2210*/  SHF.L.U64.HI R9, R7, 0x1, R9 ;  /* 0x0000000107097819 */ /* 0x000fe20000010209 */
[C---:B------:R-:W-:Y:S01]  /*2220*/  IMAD R17, R0.reuse, UR17, R8 ;  /* 0x0000001100117c24 */ /* 0x040fe2000f8e0208 */
[----:B------:R-:W-:Y:S01]  /*2230*/  IADD3.X R8, PT, PT, R11, R124, RZ, P0, !PT ;  /* 0x0000007c0b087210 */ /* 0x000fe200007fe4ff */
[----:B------:R-:W-:Y:S01]  /*2240*/  IMAD.SHL.U32 R7, R7, 0x2, RZ ;  /* 0x0000000207077824 */ /* 0x000fe200078e00ff */
[----:B------:R-:W3:Y:S01]  /*2250*/  LDCU.U8 UR17, c[0x0][0x533] ;  /* 0x0000a660ff1177ac */ /* 0x000ee20008000000 */
[----:B------:R-:W-:Y:S01]  /*2260*/  IMAD.WIDE.U32 R4, R0, UR16, R4 ;  /* 0x0000001000047c25 */ /* 0x000fe2000f8e0004 */
[----:B------:R-:W-:-:S02]  /*2270*/  SHF.L.U64.HI R8, R6, 0x1, R8 ;  /* 0x0000000106087819 */ /* 0x000fc40000010208 */
[----:B------:R-:W-:Y:S01]  /*2280*/  IADD3 R30, P0, PT, R7, UR14, RZ ;  /* 0x0000000e071e7c10 */ /* 0x000fe2000ff1e0ff */
[-C--:B------:R-:W-:Y:S01]  /*2290*/  IMAD R6, R10, R14.reuse, RZ ;  /* 0x0000000e0a067224 */ /* 0x080fe200078e02ff */
[----:B------:R-:W4:Y:S01]  /*22a0*/  LDCU UR16, c[0x0][0x450] ;  /* 0x00008a00ff1077ac */ /* 0x000f220008000800 */
[C---:B------:R-:W-:Y:S01]  /*22b0*/  IMAD.WIDE.U32 R2, R0.reuse, R14, R2 ;  /* 0x0000000e00027225 */ /* 0x040fe200078e0002 */
[----:B------:R-:W-:Y:S02]  /*22c0*/  IADD3.X R31, PT, PT, R9, UR15, RZ, P0, !PT ;  /* 0x0000000f091f7c10 */ /* 0x000fe400087fe4ff */
[----:B-1----:R-:W-:Y:S01]  /*22d0*/  IADD3 R40, P0, PT, R7, UR10, RZ ;  /* 0x0000000a07287c10 */ /* 0x002fe2000ff1e0ff */
[----:B------:R-:W-:Y:S01]  /*22e0*/  IMAD R6, R0, R15, R6 ;  /* 0x0000000f00067224 */ /* 0x000fe200078e0206 */
[C---:B------:R-:W-:Y:S01]  /*22f0*/  LEA R72, P3, R4.reuse, UR8, 0x1 ;  /* 0x0000000804487c11 */ /* 0x040fe2000f8608ff */
[----:B------:R-:W-:Y:S01]  /*2300*/  IMAD.IADD R0, R5, 0x1, R17 ;  /* 0x0000000105007824 */ /* 0x000fe200078e0211 */
[----:B------:R-:W-:Y:S01]  /*2310*/  IADD3.X R41, PT, PT, R9, UR11, RZ, P0, !PT ;  /* 0x0000000b09297c10 */ /* 0x000fe200087fe4ff */
[----:B------:R-:W-:Y:S01]  /*2320*/  IMAD R117, R25, 0x90, RZ ;  /* 0x0000009019757824 */ /* 0x000fe200078e02ff */
[----:B------:R-:W-:Y:S01]  /*2330*/  IADD3 R6, PT, PT, R3, R6, RZ ;  /* 0x0000000603067210 */ /* 0x000fe20007ffe0ff */
[C---:B------:R-:W-:Y:S01]  /*2340*/  IMAD R116, R25.reuse, 0xa0, RZ ;  /* 0x000000a019747824 */ /* 0x040fe200078e02ff */
[----:B------:R-:W-:Y:S01]  /*2350*/  LEA.HI.X R71, R4, UR9, R0, 0x1, P3 ;  /* 0x0000000904477c11 */ /* 0x000fe200098f0c00 */
[----:B------:R-:W-:Y:S01]  /*2360*/  IMAD.SHL.U32 R0, R14, 0x100, RZ ;  /* 0x000001000e007824 */ /* 0x000fe200078e00ff */
[----:B------:R-:W-:Y:S01]  /*2370*/  IADD3 R3, P0, PT, RZ, -UR21, RZ ;  /* 0x80000015ff037c10 */ /* 0x000fe2000ff1e0ff */
[C---:B------:R-:W-:Y:S01]  /*2380*/  IMAD R115, R25.reuse, 0xb0, RZ ;  /* 0x000000b019737824 */ /* 0x040fe200078e02ff */
[C---:B------:R-:W-:Y:S01]  /*2390*/  LEA R28, P2, R2.reuse, UR6, 0x1 ;  /* 0x00000006021c7c11 */ /* 0x040fe2000f8408ff */
[----:B------:R-:W-:Y:S01]  /*23a0*/  IMAD R114, R25, 0xc0, RZ ;  /* 0x000000c019727824 */ /* 0x000fe200078e02ff */
[----:B------:R-:W-:Y:S01]  /*23b0*/  IADD3 R56, P1, PT, R55, UR14, RZ ;  /* 0x0000000e37387c10 */ /* 0x000fe2000ff3e0ff */
[C---:B------:R-:W-:Y:S01]  /*23c0*/  IMAD R113, R25.reuse, 0xd0, RZ ;  /* 0x000000d019717824 */ /* 0x040fe200078e02ff */
[----:B------:R-:W-:Y:S01]  /*23d0*/  LEA.HI.X R27, R2, UR7, R6, 0x1, P2 ;  /* 0x00000007021b7c11 */ /* 0x000fe200090f0c06 */
[C---:B------:R-:W-:Y:S01]  /*23e0*/  IMAD R112, R25.reuse, 0xe0, RZ ;  /* 0x000000e019707824 */ /* 0x040fe200078e02ff */
[----:B------:R-:W-:Y:S01]  /*23f0*/  IADD3.X R2, PT, PT, RZ, ~UR19, RZ, P0, !PT ;  /* 0x80000013ff027c10 */ /* 0x000fe200087fe4ff */
[C---:B------:R-:W-:Y:S01]  /*2400*/  IMAD R111, R25.reuse, 0xf0, RZ ;  /* 0x000000f0196f7824 */ /* 0x040fe200078e02ff */
[----:B------:R-:W-:Y:S01]  /*2410*/  IADD3.X R54, PT, PT, R8, UR15, RZ, P1, !PT ;  /* 0x0000000f08367c10 */ /* 0x000fe20008ffe4ff */
[----:B------:R-:W-:Y:S01]  /*2420*/  IMAD.SHL.U32 R110, R25, 0x20, RZ ;  /* 0x00000020196e7824 */ /* 0x000fe200078e00ff */
[----:B------:R-:W-:Y:S01]  /*2430*/  IADD3 R55, P1, PT, R55, UR10, RZ ;  /* 0x0000000a37377c10 */ /* 0x000fe2000ff3e0ff */
[----:B------:R-:W-:Y:S01]  /*2440*/  IMAD.SHL.U32 R108, R25, 0x80, RZ ;  /* 0x00000080196c7824 */ /* 0x000fe200078e00ff */
[----:B------:R-:W-:Y:S01]  /*2450*/  SHF.R.S32.HI R134, RZ, 0x1f, R118 ;  /* 0x0000001fff867819 */ /* 0x000fe20000011476 */
[----:B------:R-:W-:Y:S01]  /*2460*/  IMAD.X R0, RZ, RZ, ~R0, P0 ;  /* 0x000000ffff007224 */ /* 0x000fe200000e0e00 */
[----:B------:R-:W-:Y:S01]  /*2470*/  SHF.R.S32.HI R139, RZ, 0x1f, R110 ;  /* 0x0000001fff8b7819 */ /* 0x000fe2000001146e */
[----:B------:R-:W-:Y:S01]  /*2480*/  IMAD.SHL.U32 R63, R14, 0x10, RZ ;  /* 0x000000100e3f7824 */ /* 0x000fe200078e00ff */
[----:B------:R-:W-:Y:S01]  /*2490*/  SHF.R.S32.HI R133, RZ, 0x1f, R108 ;  /* 0x0000001fff857819 */ /* 0x000fe2000001146c */
[----:B------:R-:W-:Y:S01]  /*24a0*/  IMAD.MOV.U32 R61, RZ, RZ, R18 ;  /* 0x000000ffff3d7224 */ /* 0x000fe200078e0012 */
[----:B------:R-:W-:Y:S01]  /*24b0*/  SHF.R.S32.HI R132, RZ, 0x1f, R117 ;  /* 0x0000001fff847819 */ /* 0x000fe20000011475 */
[----:B------:R-:W-:Y:S01]  /*24c0*/  IMAD.MOV.U32 R58, RZ, RZ, R26 ;  /* 0x000000ffff3a7224 */ /* 0x000fe200078e001a */
        /* <DEDUP_REMOVED lines=12> */
[----:B----4-:R-:W-:Y:S01]  /*2590*/  MOV R16, UR16 ;  /* 0x0000001000107c02 */ /* 0x010fe20008000f00 */
[----:B------:R-:W-:Y:S01]  /*25a0*/  VIADD R83, R66, 0xe0 ;  /* 0x000000e042537836 */ /* 0x000fe20000000000 */
[--C-:B------:R-:W-:Y:S01]  /*25b0*/  SHF.R.S64 R98, R3, 0x1f, R2.reuse ;  /* 0x0000001f03627819 */ /* 0x100fe20000001002 */
[C---:B------:R-:W-:Y:S01]  /*25c0*/  IMAD R52, R29.reuse, -0x100, R101 ;  /* 0xffffff001d347824 */ /* 0x040fe200078e0265 */
[----:B------:R-:W-:Y:S01]  /*25d0*/  SHF.R.S32.HI R97, RZ, 0x1f, R2 ;  /* 0x0000001fff617819 */ /* 0x000fe20000011402 */
[----:B------:R-:W-:Y:S01]  /*25e0*/  IMAD R51, R29, -0x100, R186 ;  /* 0xffffff001d337824 */ /* 0x000fe200078e02ba */
[--C-:B------:R-:W-:Y:S01]  /*25f0*/  SHF.R.S64 R96, R3, 0x1f, R0.reuse ;  /* 0x0000001f03607819 */ /* 0x100fe20000001000 */
[----:B------:R-:W-:Y:S01]  /*2600*/  IMAD.MOV.U32 R75, RZ, RZ, R29 ;  /* 0x000000ffff4b7224 */ /* 0x000fe200078e001d */
[----:B------:R-:W-:Y:S01]  /*2610*/  SHF.R.S32.HI R95, RZ, 0x1f, R0 ;  /* 0x0000001fff5f7819 */ /* 0x000fe20000011400 */
[----:B------:R-:W1:Y:S01]  /*2620*/  LDCU.64 UR6, c[0x0][0x3b8] ;  /* 0x00007700ff0677ac */ /* 0x000e620008000a00 */
[----:B------:R-:W-:Y:S01]  /*2630*/  IADD3.X R53, PT, PT, R8, UR11, RZ, P1, !PT ;  /* 0x0000000b08357c10 */ /* 0x000fe20008ffe4ff */
[----:B------:R-:W4:Y:S01]  /*2640*/  LDCU.64 UR14, c[0x0][0x3c0] ;  /* 0x00007800ff0e77ac */ /* 0x000f220008000a00 */
[----:B------:R-:W1:Y:S01]  /*2650*/  LDCU.128 UR8, c[0x0][0x3a0] ;  /* 0x00007400ff0877ac */ /* 0x000e620008000c00 */
[----:B--23--:R-:W-:-:S11]  /*2660*/  UISETP.NE.AND UP0, UPT, UR17, URZ, UPT ;  /* 0x000000ff1100728c */ /* 0x00cfd6000bf05270 */
.L_x_2506:
[----:B------:R-:W-:Y:S01]  /*2670*/  VIADD R51, R51, 0x100 ;  /* 0x0000010033337836 */ /* 0x000fe20000000000 */
[----:B------:R-:W-:Y:S01]  /*2680*/  BSSY.RECONVERGENT B1, `(.L_x_2437) ;  /* 0x0000b80000017945 */ /* 0x000fe20003800200 */
[----:B------:R-:W-:Y:S02]  /*2690*/  VIADD R52, R52, 0x100 ;  /* 0x0000010034347836 */ /* 0x000fe40000000000 */
[----:B------:R-:W-:Y:S01]  /*26a0*/  IMAD.MOV.U32 R74, RZ, RZ, R68 ;  /* 0x000000ffff4a7224 */ /* 0x000fe200078e0044 */
[-C--:B------:R-:W-:Y:S01]  /*26b0*/  ISETP.GE.AND P0, PT, R66, R51.reuse, PT ;  /* 0x000000334200720c */ /* 0x080fe20003f06270 */
[----:B------:R-:W-:Y:S01]  /*26c0*/  VIADD R75, R75, 0xffffffff ;  /* 0xffffffff4b4b7836 */ /* 0x000fe20000000000 */
[CC--:B------:R-:W-:Y:S01]  /*26d0*/  ISETP.GE.AND P6, PT, R89.reuse, R51.reuse, PT ;  /* 0x000000335900720c */ /* 0x0c0fe20003fc6270 */
[----:B------:R-:W-:Y:S01]  /*26e0*/  VIADD R68, R68, 0xffffff00 ;  /* 0xffffff0044447836 */ /* 0x000fe20000000000 */
[-C--:B------:R-:W-:Y:S02]  /*26f0*/  ISETP.GE.AND P2, PT, R66, R52.reuse, !P0 ;  /* 0x000000344200720c */ /* 0x080fe40004746270 */
[CC--:B------:R-:W-:Y:S02]  /*2700*/  ISETP.GE.AND P0, PT, R80.reuse, R51.reuse, PT ;  /* 0x000000335000720c */ /* 0x0c0fe40003f06270 */
[-C--:B------:R-:W-:Y:S02]  /*2710*/  ISETP.LT.OR P6, PT, R89, R52.reuse, P6 ;  /* 0x000000345900720c */ /* 0x080fe400037c1670 */
[-C--:B------:R-:W-:Y:S02]  /*2720*/  ISETP.GE.AND P3, PT, R80, R52.reuse, !P0 ;  /* 0x000000345000720c */ /* 0x080fe40004766270 */
[----:B------:R-:W-:Y:S02]  /*2730*/  IADD3 R4, P0, PT, R72, UR18, RZ ;  /* 0x0000001248047c10 */ /* 0x000fe4000ff1e0ff */
[----:B------:R-:W-:Y:S02]  /*2740*/  P2R R42, PR, RZ, 0x8 ;  /* 0x00000008ff2a7803 */ /* 0x000fe40000000000 */
[----:B------:R-:W-:Y:S01]  /*2750*/  IADD3.X R5, PT, PT, R71, UR20, RZ, P0, !PT ;  /* 0x0000001447057c10 */ /* 0x000fe200087fe4ff */
[----:B------:R-:W-:Y:S01]  /*2760*/  @P2 IMAD.MOV.U32 R2, RZ, RZ, R72 ;  /* 0x000000ffff022224 */ /* 0x000fe200078e0048 */
[CC--:B------:R-:W-:Y:S01]  /*2770*/  ISETP.GE.AND P0, PT, R79.reuse, R51.reuse, PT ;  /* 0x000000334f00720c */ /* 0x0c0fe20003f06270 */
[----:B------:R-:W-:Y:S03]  /*2780*/  @P2 IMAD.MOV.U32 R3, RZ, RZ, R71 ;  /* 0x000000ffff032224 */ /* 0x000fe600078e0047 */
[----:B------:R-:W-:Y:S02]  /*2790*/  ISETP.GE.AND P4, PT, R79, R52, !P0 ;  /* 0x000000344f00720c */ /* 0x000fe40004786270 */
[----:B---3--:R2:W3:Y:S02]  /*27a0*/  @P2 LDG.E.128 R8, desc[UR4][R2.64] ;  /* 0x0000000402082981 */ /* 0x0084e4000c1e1d00 */
[----:B------:R-:W-:Y:S09]  /*27b0*/  P2R R43, PR, RZ, 0x10 ;  /* 0x00000010ff2b7803 */ /* 0x000ff20000000000 */
[----:B------:R-:W5:Y:S01]  /*27c0*/  @P4 LDC.64 R14, c[0x0][0x3c0] ;  /* 0x0000f000ff0e4b82 */ /* 0x000f620000000a00 */
[----:B------:R-:W-:Y:S04]  /*27d0*/  @P4 IADD3 R6, P0, PT, R4, UR18, RZ ;  /* 0x0000001204064c10 */ /* 0x000fe8000ff1e0ff */
[----:B------:R-:W-:Y:S02]  /*27e0*/  @P4 IADD3.X R7, PT, PT, R5, UR20, RZ, P0, !PT ;  /* 0x0000001405074c10 */ /* 0x000fe400087fe4ff */
[C---:B------:R-:W-:Y:S01]  /*27f0*/  ISETP.GE.AND P0, PT, R78.reuse, R51, PT ;  /* 0x000000334e00720c */ /* 0x040fe20003f06270 */
[----:B--2---:R-:W-:Y:S02]  /*2800*/  @P2 IMAD.MOV.U32 R2, RZ, RZ, R62 ;  /* 0x000000ffff022224 */ /* 0x004fe400078e003e */
[----:B------:R-:W-:Y:S05]  /*2810*/  @P2 IMAD.MOV.U32 R3, RZ, RZ, R61 ;  /* 0x000000ffff032224 */ /* 0x000fea00078e003d */
[----:B---3--:R2:W-:Y:S06]  /*2820*/  @P2 STG.E.128 desc[UR4][R2.64], R8 ;  /* 0x0000000802002986 */ /* 0x0085ec000c101d04 */
[----:B--2---:R-:W2:Y:S01]  /*2830*/  @P3 LDG.E.128 R8, desc[UR4][R4.64] ;  /* 0x0000000404083981 */ /* 0x004ea2000c1e1d00 */
[C---:B------:R-:W-:Y:S04]  /*2840*/  LEA R2, P1, R93.reuse, R62, 0x1 ;  /* 0x0000003e5d027211 */ /* 0x040fe800078208ff */
[----:B------:R-:W-:Y:S05]  /*2850*/  LEA.HI.X R3, R93, R61, R100, 0x1, P1 ;  /* 0x0000003d5d037211 */ /* 0x000fea00008f0c64 */
[----:B--2---:R2:W-:Y:S01]  /*2860*/  @P3 STG.E.128 desc[UR4][R2.64], R8 ;  /* 0x0000000802003986 */ /* 0x0045e2000c101d04 */
[----:B------:R-:W-:Y:S05]  /*2870*/  ISETP.GE.AND P3, PT, R78, R52, !P0 ;  /* 0x000000344e00720c */ /* 0x000fea0004766270 */
[----:B------:R3:W4:Y:S01]  /*2880*/  @P4 LDG.E.128 R20, desc[UR4][R6.64] ;  /* 0x0000000406144981 */ /* 0x000722000c1e1d00 */
[----:B------:R-:W-:Y:S07]  /*2890*/  P2R R44, PR, RZ, 0x8 ;  /* 0x00000008ff2c7803 */ /* 0x000fee0000000000 */
[----:B--2---:R-:W3:Y:S01]  /*28a0*/  @P3 LDC.64 R10, c[0x0][0x4b0] ;  /* 0x00012c00ff0a3b82 */ /* 0x004ee20000000a00 */
[C---:B-----5:R-:W-:Y:S04]  /*28b0*/  @P4 LEA R8, P1, R14.reuse, R2, 0x5 ;  /* 0x000000020e084211 */ /* 0x060fe800078228ff */
[----:B------:R-:W-:Y:S02]  /*28c0*/  @P4 LEA.HI.X R9, R14, R3, R15, 0x5, P1 ;  /* 0x000000030e094211 */ /* 0x000fe400008f2c0f */
[C---:B---3--:R-:W-:Y:S04]  /*28d0*/  @P3 LEA R6, P0, R10.reuse, R4, 0x6 ;  /* 0x000000040a063211 */ /* 0x048fe800078030ff */
[----:B------:R-:W-:Y:S02]  /*28e0*/  @P3 LEA.HI.X R7, R10, R5, R11, 0x6, P0 ;  /* 0x000000050a073211 */ /* 0x000fe400000f340b */
[----:B------:R-:W2:Y:S01]  /*28f0*/  @P3 LDC.64 R10, c[0x0][0x3c0] ;  /* 0x0000f000ff0a3b82 */ /* 0x000ea20000000a00 */
[C---:B------:R-:W-:Y:S04]  /*2900*/  ISETP.GE.AND P0, PT, R70.reuse, R51, PT ;  /* 0x000000334600720c */ /* 0x040fe80003f06270 */
[----:B------:R-:W-:Y:S01]  /*2910*/  ISETP.LT.OR P0, PT, R70, R52, P0 ;  /* 0x000000344600720c */ /* 0x000fe20000701670 */
[----:B----4-:R3:W-:Y:S11]  /*2920*/  @P4 STG.E.128 desc[UR4][R8.64], R20 ;  /* 0x0000001408004986 */ /* 0x0107f6000c101d04 */
[----:B------:R-:W-:Y:S01]  /*2930*/  @!UPT UIADD3 URZ, UPT, UPT, URZ, URZ, URZ ;  /* 0x000000fffffff290 */ /* 0x000fe2000fffe0ff */
[----:B---3--:R-:W3:Y:S01]  /*2940*/  @!P0 LDC.64 R8, c[0x0][0x4b0] ;  /* 0x00012c00ff088b82 */ /* 0x008ee20000000a00 */
[----:B------:R4:W5:Y:S01]  /*2950*/  @P3 LDG.E.128 R20, desc[UR4][R6.64] ;  /* 0x0000000406143981 */ /* 0x000962000c1e1d00 */
[----:B---3--:R-:W-:Y:S02]  /*2960*/  @!P0 IMAD R9, R9, 0x60, RZ ;  /* 0x0000006009098824 */ /* 0x008fe400078e02ff */
[----:B----4-:R-:W-:Y:S01]  /*2970*/  @!P0 IMAD.WIDE.U32 R6, R8, 0x60, R4 ;  /* 0x0000006008068825 */ /* 0x010fe200078e0004 */
[C---:B--2---:R-:W-:Y:S03]  /*2980*/  @P3 LEA R8, P1, R10.reuse, R2, 0x6 ;  /* 0x000000020a083211 */ /* 0x044fe600078230ff */
[----:B------:R-:W-:Y:S01]  /*2990*/  @!P0 IMAD.IADD R7, R7, 0x1, R9 ;  /* 0x0000000107078824 */ /* 0x000fe200078e0209 */
[----:B------:R-:W-:Y:S02]  /*29a0*/  @P3 LEA.HI.X R9, R10, R3, R11, 0x6, P1 ;  /* 0x000000030a093211 */ /* 0x000fe400008f340b */
[C---:B------:R-:W-:Y:S04]  /*29b0*/  ISETP.GE.AND P1, PT, R92.reuse, R51, PT ;  /* 0x000000335c00720c */ /* 0x040fe80003f26270 */
[----:B------:R-:W-:Y:S04]  /*29c0*/  ISETP.LT.OR P4, PT, R92, R52, P1 ;  /* 0x000000345c00720c */ /* 0x000fe80000f81670 */
[----:B------:R-:W-:Y:S09]  /*29d0*/  P2R R45, PR, RZ, 0x10 ;  /* 0x00000010ff2d7803 */ /* 0x000ff20000000000 */
[----:B------:R-:W2:Y:S08]  /*29e0*/  @!P4 LDC.64 R10, c[0x0][0x4b0] ;  /* 0x00012c00ff0acb82 */ /* 0x000eb00000000a00 */
[----:B------:R-:W3:Y:S01]  /*29f0*/  @!P4 LDC.64 R14, c[0x0][0x3c0] ;  /* 0x0000f000ff0ecb82 */ /* 0x000ee20000000a00 */
[----:B-----5:R4:W-:Y:S06]  /*2a00*/  @P3 STG.E.128 desc[UR4][R8.64], R20 ;  /* 0x0000001408003986 */ /* 0x0209ec000c101d04 */
[----:B----4-:R4:W5:Y:S01]  /*2a10*/  @!P0 LDG.E.128 R20, desc[UR4][R6.64] ;  /* 0x0000000406148981 */ /* 0x010962000c1e1d00 */
[C---:B--2---:R-:W-:Y:S04]  /*2a20*/  @!P4 LEA R8, P1, R10.reuse, R4, 0x7 ;  /* 0x000000040a08c211 */ /* 0x044fe800078238ff */
[----:B------:R-:W-:Y:S01]  /*2a30*/  @!P4 LEA.HI.X R9, R10, R5, R11, 0x7, P1 ;  /* 0x000000050a09c211 */ /* 0x000fe200008f3c0b */
[----:B----4-:R-:W2:Y:S02]  /*2a40*/  @!P0 LDC.64 R6, c[0x0][0x3c0] ;  /* 0x0000f000ff068b82 */ /* 0x010ea40000000a00 */
[----:B--2---:R-:W-:Y:S02]  /*2a50*/  @!P0 IMAD R0, R7, 0x60, RZ ;  /* 0x0000006007008824 */ /* 0x004fe400078e02ff */
[----:B------:R-:W-:Y:S04]  /*2a60*/  @!P0 IMAD.WIDE.U32 R6, R6, 0x60, R2 ;  /* 0x0000006006068825 */ /* 0x000fe800078e0002 */
[----:B------:R-:W-:Y:S05]  /*2a70*/  @!P0 IMAD.IADD R7, R7, 0x1, R0 ;  /* 0x0000000107078824 */ /* 0x000fea00078e0200 */
[----:B-----5:R2:W-:Y:S01]  /*2a80*/  @!P0 STG.E.128 desc[UR4][R6.64], R20 ;  /* 0x0000001406008986 */ /* 0x0205e2000c101d04 */
[C---:B------:R-:W-:Y:S04]  /*2a90*/  ISETP.GE.AND P0, PT, R88.reuse, R51, PT ;  /* 0x000000335800720c */ /* 0x040fe80003f06270 */
[----:B------:R-:W-:Y:S04]  /*2aa0*/  ISETP.LT.OR P1, PT, R88, R52, P0 ;  /* 0x000000345800720c */ /* 0x000fe80000721670 */
[----:B------:R-:W-:Y:S09]  /*2ab0*/  P2R R46, PR, RZ, 0x2 ;  /* 0x00000002ff2e7803 */ /* 0x000ff20000000000 */
[----:B------:R-:W4:Y:S08]  /*2ac0*/  @!P1 LDC.64 R10, c[0x0][0x4b0] ;  /* 0x00012c00ff0a9b82 */ /* 0x000f300000000a00 */
[----:B--2---:R-:W2:Y:S01]  /*2ad0*/  @!P1 LDC.64 R6, c[0x0][0x3c0] ;  /* 0x0000f000ff069b82 */ /* 0x004ea20000000a00 */
[----:B------:R3:W5:Y:S02]  /*2ae0*/  @!P4 LDG.E.128 R20, desc[UR4][R8.64] ;  /* 0x000000040814c981 */ /* 0x000764000c1e1d00 */
[C---:B---3--:R-:W-:Y:S04]  /*2af0*/  @!P4 LEA R8, P0, R14.reuse, R2, 0x7 ;  /* 0x000000020e08c211 */ /* 0x048fe800078038ff */
[----:B------:R-:W-:Y:S02]  /*2b00*/  @!P4 LEA.HI.X R9, R14, R3, R15, 0x7, P0 ;  /* 0x000000030e09c211 */ /* 0x000fe400000f3c0f */
[C---:B----4-:R-:W-:Y:S04]  /*2b10*/  @!P1 LEA R14, P0, R10.reuse, R4, 0x8 ;  /* 0x000000040a0e9211 */ /* 0x050fe800078040ff */
[----:B------:R-:W-:Y:S02]  /*2b20*/  @!P1 LEA.HI.X R15, R10, R5, R11, 0x8, P0 ;  /* 0x000000050a0f9211 */ /* 0x000fe400000f440b */
[C---:B--2---:R-:W-:Y:S04]  /*2b30*/  @!P1 LEA R18, P0, R6.reuse, R2, 0x8 ;  /* 0x0000000206129211 */ /* 0x044fe800078040ff */
[----:B------:R-:W-:Y:S02]  /*2b40*/  @!P1 LEA.HI.X R19, R6, R3, R7, 0x8, P0 ;  /* 0x0000000306139211 */ /* 0x000fe400000f4407 */
[CC--:B------:R-:W-:Y:S04]  /*2b50*/  ISETP.GE.AND P0, PT, R91.reuse, R51.reuse, PT ;  /* 0x000000335b00720c */ /* 0x0c0fe80003f06270 */
[-C--:B------:R-:W-:Y:S02]  /*2b60*/  ISETP.LT.OR P3, PT, R91, R52.reuse, P0 ;  /* 0x000000345b00720c */ /* 0x080fe40000761670 */
[CC--:B------:R-:W-:Y:S04]  /*2b70*/  ISETP.GE.AND P0, PT, R87.reuse, R51.reuse, PT ;  /* 0x000000335700720c */ /* 0x0c0fe80003f06270 */
[-C--:B------:R-:W-:Y:S02]  /*2b80*/  ISETP.LT.OR P5, PT, R87, R52.reuse, P0 ;  /* 0x000000345700720c */ /* 0x080fe400007a1670 */
[-C--:B------:R-:W-:Y:S02]  /*2b90*/  ISETP.GE.AND P0, PT, R86, R51.reuse, PT ;  /* 0x000000335600720c */ /* 0x080fe40003f06270 */
[----:B------:R-:W-:Y:S03]  /*2ba0*/  P2R R47, PR, RZ, 0x20 ;  /* 0x00000020ff2f7803 */ /* 0x000fe60000000000 */
[----:B------:R-:W2:Y:S02]  /*2bb0*/  @!P3 LDC.64 R6, c[0x0][0x4b0] ;  /* 0x00012c00ff06bb82 */ /* 0x000ea40000000a00 */
[----:B--2---:R-:W-:Y:S02]  /*2bc0*/  @!P3 IMAD R0, R7, 0xa0, RZ ;  /* 0x000000a00700b824 */ /* 0x004fe400078e02ff */
[----:B------:R-:W-:Y:S04]  /*2bd0*/  @!P3 IMAD.WIDE.U32 R6, R6, 0xa0, R4 ;  /* 0x000000a00606b825 */ /* 0x000fe800078e0004 */
[----:B------:R-:W-:Y:S01]  /*2be0*/  @!P3 IMAD.IADD R7, R7, 0x1, R0 ;  /* 0x000000010707b824 */ /* 0x000fe200078e0200 */
[----:B-----5:R2:W-:Y:S01]  /*2bf0*/  @!P4 STG.E.128 desc[UR4][R8.64], R20 ;  /* 0x000000140800c986 */ /* 0x0205e2000c101d04 */
[CC--:B------:R-:W-:Y:S04]  /*2c00*/  ISETP.GE.AND P4, PT, R90.reuse, R51.reuse, PT ;  /* 0x000000335a00720c */ /* 0x0c0fe80003f86270 */
[----:B------:R-:W-:Y:S01]  /*2c10*/  ISETP.LT.OR P4, PT, R90, R52, P4 ;  /* 0x000000345a00720c */ /* 0x000fe20002781670 */
[----:B--2---:R-:W2:Y:S01]  /*2c20*/  @!P3 LDC.64 R8, c[0x0][0x3c0] ;  /* 0x0000f000ff08bb82 */ /* 0x004ea20000000a00 */
[----:B------:R3:W4:Y:S01]  /*2c30*/  @!P3 LDG.E.128 R20, desc[UR4][R6.64] ;  /* 0x000000040614b981 */ /* 0x000722000c1e1d00 */
[----:B--2---:R-:W-:Y:S10]  /*2c40*/  @!P3 IMAD R10, R9, 0xa0, RZ ;  /* 0x000000a0090ab824 */ /* 0x004ff400078e02ff */
[----:B---3--:R-:W2:Y:S01]  /*2c50*/  @!P4 LDC.64 R6, c[0x0][0x4b0] ;  /* 0x00012c00ff06cb82 */ /* 0x008ea20000000a00 */
[----:B------:R-:W-:Y:S05]  /*2c60*/  @!P3 IMAD.WIDE.U32 R8, R8, 0xa0, R2 ;  /* 0x000000a00808b825 */ /* 0x000fea00078e0002 */
[----:B------:R-:W-:Y:S01]  /*2c70*/  @!P3 IADD3 R9, PT, PT, R9, R10, RZ ;  /* 0x0000000a0909b210 */ /* 0x000fe20007ffe0ff */
[----:B--2---:R-:W-:Y:S02]  /*2c80*/  @!P4 IMAD R0, R7, 0xc0, RZ ;  /* 0x000000c00700c824 */ /* 0x004fe400078e02ff */
[----:B------:R-:W-:Y:S04]  /*2c90*/  @!P4 IMAD.WIDE.U32 R6, R6, 0xc0, R4 ;  /* 0x000000c00606c825 */ /* 0x000fe800078e0004 */
[----:B------:R-:W-:Y:S01]  /*2ca0*/  @!P4 IMAD.IADD R7, R7, 0x1, R0 ;  /* 0x000000010707c824 */ /* 0x000fe200078e0200 */
[----:B----4-:R2:W-:Y:S02]  /*2cb0*/  @!P3 STG.E.128 desc[UR4][R8.64], R20 ;  /* 0x000000140800b986 */ /* 0x0105e4000c101d04 */
[----:B--2---:R-:W2:Y:S04]  /*2cc0*/  @!P4 LDC.64 R8, c[0x0][0x3c0] ;  /* 0x0000f000ff08cb82 */ /* 0x004ea80000000a00 */
[----:B------:R3:W4:Y:S01]  /*2cd0*/  @!P4 LDG.E.128 R20, desc[UR4][R6.64] ;  /* 0x000000040614c981 */ /* 0x000722000c1e1d00 */
[----:B--2---:R-:W-:Y:S02]  /*2ce0*/  @!P4 IMAD R10, R9, 0xc0, RZ ;  /* 0x000000c0090ac824 */ /* 0x004fe400078e02ff */
[----:B------:R-:W-:Y:S01]  /*2cf0*/  @!P4 IMAD.WIDE.U32 R8, R8, 0xc0, R2 ;  /* 0x000000c00808c825 */ /* 0x000fe200078e0002 */
[----:B---3--:R-:W2:Y:S03]  /*2d00*/  @!P6 LDC.64 R6, c[0x0][0x4b0] ;  /* 0x00012c00ff06eb82 */ /* 0x008ea60000000a00 */
[----:B------:R-:W-:Y:S02]  /*2d10*/  @!P4 IMAD.IADD R9, R9, 0x1, R10 ;  /* 0x000000010909c824 */ /* 0x000fe400078e020a */
[----:B--2---:R-:W-:Y:S02]  /*2d20*/  @!P6 IMAD R0, R7, 0xe0, RZ ;  /* 0x000000e00700e824 */ /* 0x004fe400078e02ff */
[----:B------:R-:W-:Y:S04]  /*2d30*/  @!P6 IMAD.WIDE.U32 R6, R6, 0xe0, R4 ;  /* 0x000000e00606e825 */ /* 0x000fe800078e0004 */
[----:B------:R-:W-:Y:S01]  /*2d40*/  @!P6 IMAD.IADD R7, R7, 0x1, R0 ;  /* 0x000000010707e824 */ /* 0x000fe200078e0200 */
[----:B----4-:R2:W-:Y:S06]  /*2d50*/  @!P4 STG.E.128 desc[UR4][R8.64], R20 ;  /* 0x000000140800c986 */ /* 0x0105ec000c101d04 */
[----:B--2---:R2:W3:Y:S02]  /*2d60*/  @!P6 LDG.E.128 R8, desc[UR4][R6.64] ;  /* 0x000000040608e981 */ /* 0x0044e4000c1e1d00 */
[----:B--2---:R-:W2:Y:S02]  /*2d70*/  @!P6 LDC.64 R6, c[0x0][0x3c0] ;  /* 0x0000f000ff06eb82 */ /* 0x004ea40000000a00 */
[----:B--2---:R-:W-:Y:S02]  /*2d80*/  @!P6 IMAD R0, R7, 0xe0, RZ ;  /* 0x000000e00700e824 */ /* 0x004fe400078e02ff */
[----:B------:R-:W-:Y:S04]  /*2d90*/  @!P6 IMAD.WIDE.U32 R6, R6, 0xe0, R2 ;  /* 0x000000e00606e825 */ /* 0x000fe800078e0002 */
[----:B------:R-:W-:Y:S05]  /*2da0*/  @!P6 IMAD.IADD R7, R7, 0x1, R0 ;  /* 0x000000010707e824 */ /* 0x000fea00078e0200 */
[----:B---3--:R2:W-:Y:S02]  /*2db0*/  @!P6 STG.E.128 desc[UR4][R6.64], R8 ;  /* 0x000000080600e986 */ /* 0x0085e4000c101d04 */
[----:B--2---:R-:W2:Y:S04]  /*2dc0*/  @!P5 LDC.64 R6, c[0x0][0x4b0] ;  /* 0x00012c00ff06db82 */ /* 0x004ea80000000a00 */
[----:B------:R-:W3:Y:S01]  /*2dd0*/  @!P1 LDG.E.128 R8, desc[UR4][R14.64] ;  /* 0x000000040e089981 */ /* 0x000ee2000c1e1d00 */
[----:B--2---:R-:W-:Y:S02]  /*2de0*/  @!P5 IMAD R0, R7, 0x120, RZ ;  /* 0x000001200700d824 */ /* 0x004fe400078e02ff */
[----:B------:R-:W-:Y:S04]  /*2df0*/  @!P5 IMAD.WIDE.U32 R6, R6, 0x120, R4 ;  /* 0x000001200606d825 */ /* 0x000fe800078e0004 */
[----:B------:R-:W-:Y:S01]  /*2e00*/  @!P5 IMAD.IADD R7, R7, 0x1, R0 ;  /* 0x000000010707d824 */ /* 0x000fe200078e0200 */
[----:B---3--:R2:W-:Y:S01]  /*2e10*/  @!P1 STG.E.128 desc[UR4][R18.64], R8 ;  /* 0x0000000812009986 */ /* 0x0085e2000c101d04 */
[----:B------:R-:W-:Y:S02]  /*2e20*/  ISETP.LT.OR P1, PT, R86, R52, P0 ;  /* 0x000000345600720c */ /* 0x000fe40000721670 */
[-C--:B------:R-:W-:Y:S03]  /*2e30*/  ISETP.GE.AND P0, PT, R85, R51.reuse, PT ;  /* 0x000000335500720c */ /* 0x080fe60003f06270 */
[----:B------:R3:W4:Y:S01]  /*2e40*/  @!P5 LDG.E.128 R20, desc[UR4][R6.64] ;  /* 0x000000040614d981 */ /* 0x000722000c1e1d00 */
[----:B------:R-:W-:Y:S07]  /*2e50*/  P2R R59, PR, RZ, 0x2 ;  /* 0x00000002ff3b7803 */ /* 0x000fee0000000000 */
[----:B---3--:R-:W3:Y:S08]  /*2e60*/  @!P1 LDC.64 R6, c[0x0][0x4b0] ;  /* 0x00012c00ff069b82 */ /* 0x008ef00000000a00 */
[----:B--2---:R-:W2:Y:S01]  /*2e70*/  @!P5 LDC.64 R8, c[0x0][0x3c0] ;  /* 0x0000f000ff08db82 */ /* 0x004ea20000000a00 */
[----:B---3--:R-:W-:Y:S02]  /*2e80*/  @!P1 IMAD R0, R7, 0x140, RZ ;  /* 0x0000014007009824 */ /* 0x008fe400078e02ff */
[----:B--2---:R-:W-:Y:S02]  /*2e90*/  @!P5 IMAD R10, R9, 0x120, RZ ;  /* 0x00000120090ad824 */ /* 0x004fe400078e02ff */
[----:B------:R-:W-:Y:S04]  /*2ea0*/  @!P5 IMAD.WIDE.U32 R8, R8, 0x120, R2 ;  /* 0x000001200808d825 */ /* 0x000fe800078e0002 */
[----:B------:R-:W-:Y:S02]  /*2eb0*/  @!P5 IMAD.IADD R9, R9, 0x1, R10 ;  /* 0x000000010909d824 */ /* 0x000fe400078e020a */
[----:B------:R-:W-:Y:S05]  /*2ec0*/  @!P1 IMAD.WIDE.U32 R6, R6, 0x140, R4 ;  /* 0x0000014006069825 */ /* 0x000fea00078e0004 */
[----:B------:R-:W-:Y:S01]  /*2ed0*/  @!P1 IADD3 R7, PT, PT, R7, R0, RZ ;  /* 0x0000000007079210 */ /* 0x000fe20007ffe0ff */
[----:B----4-:R2:W-:Y:S01]  /*2ee0*/  @!P5 STG.E.128 desc[UR4][R8.64], R20 ;  /* 0x000000140800d986 */ /* 0x0105e2000c101d04 */
[-C--:B------:R-:W-:Y:S02]  /*2ef0*/  ISETP.LT.OR P5, PT, R85, R52.reuse, P0 ;  /* 0x000000345500720c */ /* 0x080fe400007a1670 */
[-C--:B------:R-:W-:Y:S02]  /*2f00*/  ISETP.GE.AND P0, PT, R84, R51.reuse, PT ;  /* 0x000000335400720c */ /* 0x080fe40003f06270 */
[----:B------:R-:W-:Y:S01]  /*2f10*/  P2R R60, PR, RZ, 0x20 ;  /* 0x00000020ff3c7803 */ /* 0x000fe20000000000 */
[----:B--2---:R-:W2:Y:S01]  /*2f20*/  @!P1 LDC.64 R8, c[0x0][0x3c0] ;  /* 0x0000f000ff089b82 */ /* 0x004ea20000000a00 */
[----:B------:R3:W4:Y:S01]  /*2f30*/  @!P1 LDG.E.128 R20, desc[UR4][R6.64] ;  /* 0x0000000406149981 */ /* 0x000722000c1e1d00 */
[----:B--2---:R-:W-:Y:S02]  /*2f40*/  @!P1 IMAD R10, R9, 0x140, RZ ;  /* 0x00000140090a9824 */ /* 0x004fe400078e02ff */
[----:B------:R-:W-:Y:S04]  /*2f50*/  @!P1 IMAD.WIDE.U32 R8, R8, 0x140, R2 ;  /* 0x0000014008089825 */ /* 0x000fe800078e0002 */
[----:B---3--:R-:W2:Y:S01]  /*2f60*/  @!P5 LDC.64 R6, c[0x0][0x4b0] ;  /* 0x00012c00ff06db82 */ /* 0x008ea20000000a00 */
[----:B------:R-:W-:Y:S02]  /*2f70*/  @!P1 IMAD.IADD R9, R9, 0x1, R10 ;  /* 0x0000000109099824 */ /* 0x000fe400078e020a */
[----:B--2---:R-:W-:Y:S02]  /*2f80*/  @!P5 IMAD R0, R7, 0x160, RZ ;  /* 0x000001600700d824 */ /* 0x004fe400078e02ff */
[----:B------:R-:W-:Y:S04]  /*2f90*/  @!P5 IMAD.WIDE.U32 R6, R6, 0x160, R4 ;  /* 0x000001600606d825 */ /* 0x000fe800078e0004 */
[----:B------:R-:W-:Y:S01]  /*2fa0*/  @!P5 IMAD.IADD R7, R7, 0x1, R0 ;  /* 0x000000010707d824 */ /* 0x000fe200078e0200 */
        /* <DEDUP_REMOVED lines=27> */
[----:B------:R-:W-:Y:S02]  /*3160*/  ISETP.LT.OR P1, PT, R82, R52, P0 ;  /* 0x000000345200720c */ /* 0x000fe40000721670 */
[----:B------:R-:W-:Y:S02]  /*3170*/  ISETP.NE.AND P0, PT, R16, RZ, PT ;  /* 0x000000ff1000720c */ /* 0x000fe40003f05270 */
[----:B------:R-:W-:Y:S09]  /*3180*/  P2R R73, PR, RZ, 0x2 ;  /* 0x00000002ff497803 */ /* 0x000ff20000000000 */
[----:B------:R-:W3:Y:S01]  /*3190*/  @!P1 LDC.64 R14, c[0x0][0x4b0] ;  /* 0x00012c00ff0e9b82 */ /* 0x000ee20000000a00 */
[----:B--2---:R2:W4:Y:S01]  /*31a0*/  @!P5 LDG.E.128 R8, desc[UR4][R6.64] ;  /* 0x000000040608d981 */ /* 0x004522000c1e1d00 */
[----:B---3--:R-:W-:Y:S06]  /*31b0*/  @!P1 IMAD R15, R15, 0x1c0, RZ ;  /* 0x000001c00f0f9824 */ /* 0x008fec00078e02ff */
[----:B--2---:R-:W2:Y:S02]  /*31c0*/  @!P5 LDC.64 R6, c[0x0][0x3c0] ;  /* 0x0000f000ff06db82 */ /* 0x004ea40000000a00 */
[----:B--2---:R-:W-:Y:S02]  /*31d0*/  @!P5 IMAD R0, R7, 0x1a0, RZ ;  /* 0x000001a00700d824 */ /* 0x004fe400078e02ff */
[----:B------:R-:W-:Y:S04]  /*31e0*/  @!P5 IMAD.WIDE.U32 R6, R6, 0x1a0, R2 ;  /* 0x000001a00606d825 */ /* 0x000fe800078e0002 */
[----:B------:R-:W-:Y:S01]  /*31f0*/  @!P1 IMAD.WIDE.U32 R4, R14, 0x1c0, R4 ;  /* 0x000001c00e049825 */ /* 0x000fe200078e0004 */
[----:B------:R-:W-:Y:S03]  /*3200*/  @!P5 IADD3 R7, PT, PT, R7, R0, RZ ;  /* 0x000000000707d210 */ /* 0x000fe60007ffe0ff */
[----:B------:R-:W-:Y:S02]  /*3210*/  @!P1 IMAD.IADD R5, R5, 0x1, R15 ;  /* 0x0000000105059824 */ /* 0x000fe400078e020f */
[----:B----4-:R2:W-:Y:S01]  /*3220*/  @!P5 STG.E.128 desc[UR4][R6.64], R8 ;  /* 0x000000080600d986 */ /* 0x0105e2000c101d04 */
[C---:B------:R-:W-:Y:S04]  /*3230*/  ISETP.GE.AND P5, PT, R70.reuse, R51, PT ;  /* 0x000000334600720c */ /* 0x040fe80003fa6270 */
[----:B------:R-:W-:Y:S01]  /*3240*/  ISETP.GE.AND P5, PT, R70, R52, !P5 ;  /* 0x000000344600720c */ /* 0x000fe20006fa6270 */
[----:B--2---:R-:W2:Y:S01]  /*3250*/  @!P1 LDC.64 R8, c[0x0][0x3c0] ;  /* 0x0000f000ff089b82 */ /* 0x004ea20000000a00 */
[----:B------:R-:W3:Y:S01]  /*3260*/  @!P1 LDG.E.128 R4, desc[UR4][R4.64] ;  /* 0x0000000404049981 */ /* 0x000ee2000c1e1d00 */
[----:B--2---:R-:W-:Y:S02]  /*3270*/  @!P1 IMAD R9, R9, 0x1c0, RZ ;  /* 0x000001c009099824 */ /* 0x004fe400078e02ff */
[----:B------:R-:W-:Y:S04]  /*3280*/  @!P1 IMAD.WIDE.U32 R2, R8, 0x1c0, R2 ;  /* 0x000001c008029825 */ /* 0x000fe800078e0002 */
[----:B------:R-:W-:Y:S05]  /*3290*/  @!P1 IMAD.IADD R3, R3, 0x1, R9 ;  /* 0x0000000103039824 */ /* 0x000fea00078e0209 */
[----:B---3--:R2:W-:Y:S01]  /*32a0*/  @!P1 STG.E.128 desc[UR4][R2.64], R4 ;  /* 0x0000000402009986 */ /* 0x0085e2000c101d04 */
[----:B------:R-:W-:Y:S05]  /*32b0*/  @P0 BRA `(.L_x_2438) ;  /* 0x0000000800880947 */ /* 0x000fea0003800000 */
[-C--:B------:R-:W-:Y:S01]  /*32c0*/  @P2 MOV R26, R28.reuse ;  /* 0x0000001c001a2202 */ /* 0x080fe20000000f00 */
[----:B--2---:R-:W-:Y:S01]  /*32d0*/  @P2 IMAD.MOV.U32 R6, RZ, RZ, R58 ;  /* 0x000000ffff062224 */ /* 0x004fe200078e003a */
[----:B------:R-:W-:Y:S02]  /*32e0*/  @P2 MOV R7, R57 ;  /* 0x0000003900072202 */ /* 0x000fe40000000f00 */
[----:B------:R-:W-:Y:S01]  /*32f0*/  P2R R0, PR, RZ, 0x40 ;  /* 0x00000040ff007803 */ /* 0x000fe20000000000 */
[----:B------:R-:W2:Y:S01]  /*3300*/  @P2 LDG.E.128 R8, desc[UR4][R26.64] ;  /* 0x000000041a082981 */ /* 0x000ea2000c1e1d00 */
[----:B------:R-:W-:Y:S02]  /*3310*/  ISETP.NE.AND P6, PT, R43, RZ, PT ;  /* 0x000000ff2b00720c */ /* 0x000fe40003fc5270 */
[C---:B------:R-:W-:Y:S02]  /*3320*/  LEA R4, P0, R63.reuse, R28, 0x1 ;  /* 0x0000001c3f047211 */ /* 0x040fe400078008ff */
[----:B------:R-:W-:Y:S02]  /*3330*/  P2R R20, PR, RZ, 0x2 ;  /* 0x00000002ff147803 */ /* 0x000fe40000000000 */
[----:B------:R-:W-:Y:S02]  /*3340*/  LEA.HI.X R5, R63, R27, R76, 0x1, P0 ;  /* 0x0000001b3f057211 */ /* 0x000fe400000f0c4c */
[C---:B------:R-:W-:Y:S02]  /*3350*/  LEA R2, P0, R69.reuse, R58, 0x1 ;  /* 0x0000003a45027211 */ /* 0x040fe400078008ff */
[----:B------:R-:W-:Y:S02]  /*3360*/  ISETP.NE.AND P1, PT, R44, RZ, PT ;  /* 0x000000ff2c00720c */ /* 0x000fe40003f25270 */
[----:B------:R-:W-:Y:S01]  /*3370*/  LEA.HI.X R3, R69, R57, R77, 0x1, P0 ;  /* 0x0000003945037211 */ /* 0x000fe200000f0c4d */
[----:B--2---:R2:W-:Y:S01]  /*3380*/  @P2 STG.E.128 desc[UR4][R6.64], R8 ;  /* 0x0000000806002986 */ /* 0x0045e2000c101d04 */
[----:B------:R-:W-:Y:S01]  /*3390*/  ISETP.NE.AND P2, PT, R45, RZ, PT ;  /* 0x000000ff2d00720c */ /* 0x000fe20003f45270 */
[----:B--2---:R-:W2:Y:S02]  /*33a0*/  @P6 LDC.64 R6, c[0x0][0x4a8] ;  /* 0x00012a00ff066b82 */ /* 0x004ea40000000a00 */
[C---:B--2---:R-:W-:Y:S04]  /*33b0*/  @P6 LEA R14, P0, R6.reuse, R4, 0x5 ;  /* 0x00000004060e6211 */ /* 0x044fe800078028ff */
[----:B------:R-:W-:Y:S02]  /*33c0*/  @P6 LEA.HI.X R15, R6, R5, R7, 0x5, P0 ;  /* 0x00000005060f6211 */ /* 0x000fe400000f2c07 */
[----:B------:R-:W2:Y:S02]  /*33d0*/  @P6 LDC.64 R6, c[0x0][0x3b8] ;  /* 0x0000ee00ff066b82 */ /* 0x000ea40000000a00 */
[C---:B--2---:R-:W-:Y:S04]  /*33e0*/  @P6 LEA R10, P0, R6.reuse, R2, 0x5 ;  /* 0x00000002060a6211 */ /* 0x044fe800078028ff */
[----:B------:R-:W-:Y:S02]  /*33f0*/  @P6 LEA.HI.X R11, R6, R3, R7, 0x5, P0 ;  /* 0x00000003060b6211 */ /* 0x000fe400000f2c07 */
[----:B------:R-:W2:Y:S01]  /*3400*/  @P1 LDC.64 R6, c[0x0][0x4a8] ;  /* 0x00012a00ff061b82 */ /* 0x000ea20000000a00 */
[----:B------:R-:W-:Y:S11]  /*3410*/  ISETP.NE.AND P0, PT, R42, RZ, PT ;  /* 0x000000ff2a00720c */ /* 0x000ff60003f05270 */
[----:B------:R-:W-:Y:S02]  /*3420*/  @!UPT UIADD3 URZ, UPT, UPT, URZ, URZ, URZ ;  /* 0x000000fffffff290 */ /* 0x000fe4000fffe0ff */
[----:B------:R-:W3:Y:S06]  /*3430*/  @P0 LDG.E.128 R16, desc[UR4][R4.64] ;  /* 0x0000000404100981 */ /* 0x000eec000c1e1d00 */
[----:B---3--:R3:W-:Y:S01]  /*3440*/  @P0 STG.E.128 desc[UR4][R2.64], R16 ;  /* 0x0000001002000986 */ /* 0x0087e2000c101d04 */
[C---:B--2---:R-:W-:Y:S04]  /*3450*/  @P1 LEA R8, P0, R6.reuse, R4, 0x6 ;  /* 0x0000000406081211 */ /* 0x044fe800078030ff */
[----:B------:R-:W-:Y:S01]  /*3460*/  @P1 LEA.HI.X R9, R6, R5, R7, 0x6, P0 ;  /* 0x0000000506091211 */ /* 0x000fe200000f3407 */
[----:B---3--:R-:W2:Y:S02]  /*3470*/  @P1 LDC.64 R16, c[0x0][0x3b8] ;  /* 0x0000ee00ff101b82 */ /* 0x008ea40000000a00 */
[C---:B--2---:R-:W-:Y:S04]  /*3480*/  @P1 LEA R6, P0, R16.reuse, R2, 0x6 ;  /* 0x0000000210061211 */ /* 0x044fe800078030ff */
[----:B------:R-:W-:Y:S02]  /*3490*/  @P1 LEA.HI.X R7, R16, R3, R17, 0x6, P0 ;  /* 0x0000000310071211 */ /* 0x000fe400000f3411 */
[----:B------:R-:W2:Y:S06]  /*34a0*/  @P6 LDG.E.128 R16, desc[UR4][R14.64] ;  /* 0x000000040e106981 */ /* 0x000eac000c1e1d00 */
[----:B--2---:R2:W-:Y:S01]  /*34b0*/  @P6 STG.E.128 desc[UR4][R10.64], R16 ;  /* 0x000000100a006986 */ /* 0x0045e2000c101d04 */
[----:B------:R-:W-:Y:S01]  /*34c0*/  ISETP.NE.AND P6, PT, R0, RZ, PT ;  /* 0x000000ff0000720c */ /* 0x000fe20003fc5270 */
[----:B--2---:R-:W2:Y:S02]  /*34d0*/  @!P2 LDC.64 R10, c[0x0][0x4a8] ;  /* 0x00012a00ff0aab82 */ /* 0x004ea40000000a00 */
[C---:B--2---:R-:W-:Y:S04]  /*34e0*/  @!P2 LEA R16, P0, R10.reuse, R4, 0x7 ;  /* 0x000000040a10a211 */ /* 0x044fe800078038ff */
[----:B------:R-:W-:Y:S02]  /*34f0*/  @!P2 LEA.HI.X R17, R10, R5, R11, 0x7, P0 ;  /* 0x000000050a11a211 */ /* 0x000fe400000f3c0b */
[----:B------:R-:W2:Y:S02]  /*3500*/  @!P2 LDC.64 R10, c[0x0][0x3b8] ;  /* 0x0000ee00ff0aab82 */ /* 0x000ea40000000a00 */
[C---:B--2---:R-:W-:Y:S04]  /*3510*/  @!P2 LEA R14, P0, R10.reuse, R2, 0x7 ;  /* 0x000000020a0ea211 */ /* 0x044fe800078038ff */
[----:B------:R-:W-:Y:S02]  /*3520*/  @!P2 LEA.HI.X R15, R10, R3, R11, 0x7, P0 ;  /* 0x000000030a0fa211 */ /* 0x000fe400000f3c0b */
[----:B------:R-:W2:Y:S06]  /*3530*/  @P1 LDG.E.128 R8, desc[UR4][R8.64] ;  /* 0x0000000408081981 */ /* 0x000eac000c1e1d00 */
[----:B--2---:R2:W-:Y:S01]  /*3540*/  @P1 STG.E.128 desc[UR4][R6.64], R8 ;  /* 0x0000000806001986 */ /* 0x0045e2000c101d04 */
[----:B------:R-:W-:Y:S01]  /*3550*/  ISETP.NE.AND P1, PT, R20, RZ, PT ;  /* 0x000000ff1400720c */ /* 0x000fe20003f25270 */
[----:B--2---:R-:W2:Y:S02]  /*3560*/  @P5 LDC.64 R6, c[0x0][0x4a8] ;  /* 0x00012a00ff065b82 */ /* 0x004ea40000000a00 */
[----:B--2---:R-:W-:Y:S02]  /*3570*/  @P5 IMAD R0, R7, 0x60, RZ ;  /* 0x0000006007005824 */ /* 0x004fe400078e02ff */
[----:B------:R-:W-:Y:S04]  /*3580*/  @P5 IMAD.WIDE.U32 R6, R6, 0x60, R4 ;  /* 0x0000006006065825 */ /* 0x000fe800078e0004 */
[----:B------:R-:W-:Y:S05]  /*3590*/  @P5 IMAD.IADD R7, R7, 0x1, R0 ;  /* 0x0000000107075824 */ /* 0x000fea00078e0200 */
[----:B------:R2:W3:Y:S02]  /*35a0*/  @P5 LDG.E.128 R8, desc[UR4][R6.64] ;  /* 0x0000000406085981 */ /* 0x0004e4000c1e1d00 */
[----:B--2---:R-:W2:Y:S02]  /*35b0*/  @P5 LDC.64 R6, c[0x0][0x3b8] ;  /* 0x0000ee00ff065b82 */ /* 0x004ea40000000a00 */
[----:B--2---:R-:W-:Y:S02]  /*35c0*/  @P5 IMAD R0, R7, 0x60, RZ ;  /* 0x0000006007005824 */ /* 0x004fe400078e02ff */
[----:B------:R-:W-:Y:S05]  /*35d0*/  @P5 IMAD.WIDE.U32 R6, R6, 0x60, R2 ;  /* 0x0000006006065825 */ /* 0x000fea00078e0002 */
[----:B------:R-:W-:Y:S05]  /*35e0*/  @P5 IADD3 R7, PT, PT, R7, R0, RZ ;  /* 0x0000000007075210 */ /* 0x000fea0007ffe0ff */
[----:B---3--:R2:W-:Y:S01]  /*35f0*/  @P5 STG.E.128 desc[UR4][R6.64], R8 ;  /* 0x0000000806005986 */ /* 0x0085e2000c101d04 */
[----:B------:R-:W-:Y:S11]  /*3600*/  ISETP.NE.AND P5, PT, R46, RZ, PT ;  /* 0x000000ff2e00720c */ /* 0x000ff60003fa5270 */
[----:B------:R-:W-:Y:S02]  /*3610*/  @!UPT UIADD3 URZ, UPT, UPT, URZ, URZ, URZ ;  /* 0x000000fffffff290 */ /* 0x000fe4000fffe0ff */
[----:B--2---:R-:W2:Y:S01]  /*3620*/  @!P5 LDC.64 R6, c[0x0][0x4a8] ;  /* 0x00012a00ff06db82 */ /* 0x004ea20000000a00 */
[----:B------:R-:W3:Y:S01]  /*3630*/  @!P2 LDG.E.128 R8, desc[UR4][R16.64] ;  /* 0x000000041008a981 */ /* 0x000ee2000c1e1d00 */
[C---:B--2---:R-:W-:Y:S04]  /*3640*/  @!P5 LEA R18, P0, R6.reuse, R4, 0x8 ;  /* 0x000000040612d211 */ /* 0x044fe800078040ff */
[----:B------:R-:W-:Y:S02]  /*3650*/  @!P5 LEA.HI.X R19, R6, R5, R7, 0x8, P0 ;  /* 0x000000050613d211 */ /* 0x000fe400000f4407 */
[----:B------:R-:W2:Y:S02]  /*3660*/  @!P5 LDC.64 R6, c[0x0][0x3b8] ;  /* 0x0000ee00ff06db82 */ /* 0x000ea40000000a00 */
[C---:B--2---:R-:W-:Y:S04]  /*3670*/  @!P5 LEA R20, P0, R6.reuse, R2, 0x8 ;  /* 0x000000020614d211 */ /* 0x044fe800078040ff */
[----:B------:R-:W-:Y:S02]  /*3680*/  @!P5 LEA.HI.X R21, R6, R3, R7, 0x8, P0 ;  /* 0x000000030615d211 */ /* 0x000fe400000f4407 */
[----:B------:R-:W2:Y:S01]  /*3690*/  @!P3 LDC.64 R6, c[0x0][0x4a8] ;  /* 0x00012a00ff06bb82 */ /* 0x000ea20000000a00 */
[----:B------:R-:W-:Y:S01]  /*36a0*/  ISETP.NE.AND P0, PT, R60, RZ, PT ;  /* 0x000000ff3c00720c */ /* 0x000fe20003f05270 */
[----:B--2---:R-:W-:Y:S02]  /*36b0*/  @!P3 IMAD R0, R7, 0xa0, RZ ;  /* 0x000000a00700b824 */ /* 0x004fe400078e02ff */
[----:B------:R-:W-:Y:S04]  /*36c0*/  @!P3 IMAD.WIDE.U32 R6, R6, 0xa0, R4 ;  /* 0x000000a00606b825 */ /* 0x000fe800078e0004 */
[----:B------:R-:W-:Y:S01]  /*36d0*/  @!P3 IMAD.IADD R7, R7, 0x1, R0 ;  /* 0x000000010707b824 */ /* 0x000fe200078e0200 */
[----:B---3--:R2:W-:Y:S01]  /*36e0*/  @!P2 STG.E.128 desc[UR4][R14.64], R8 ;  /* 0x000000080e00a986 */ /* 0x0085e2000c101d04 */
[----:B------:R-:W-:Y:S05]  /*36f0*/  ISETP.NE.AND P2, PT, R47, RZ, PT ;  /* 0x000000ff2f00720c */ /* 0x000fea0003f45270 */
[----:B--2---:R2:W3:Y:S02]  /*3700*/  @!P3 LDG.E.128 R8, desc[UR4][R6.64] ;  /* 0x000000040608b981 */ /* 0x0044e4000c1e1d00 */
[----:B--2---:R-:W2:Y:S02]  /*3710*/  @!P3 LDC.64 R6, c[0x0][0x3b8] ;  /* 0x0000ee00ff06bb82 */ /* 0x004ea40000000a00 */
[----:B--2---:R-:W-:Y:S02]  /*3720*/  @!P3 IMAD R0, R7, 0xa0, RZ ;  /* 0x000000a00700b824 */ /* 0x004fe400078e02ff */
[----:B------:R-:W-:Y:S05]  /*3730*/  @!P3 IMAD.WIDE.U32 R6, R6, 0xa0, R2 ;  /* 0x000000a00606b825 */ /* 0x000fea00078e0002 */
[----:B------:R-:W-:Y:S05]  /*3740*/  @!P3 IADD3 R7, PT, PT, R7, R0, RZ ;  /* 0x000000000707b210 */ /* 0x000fea0007ffe0ff */
[----:B---3--:R2:W-:Y:S01]  /*3750*/  @!P3 STG.E.128 desc[UR4][R6.64], R8 ;  /* 0x000000080600b986 */ /* 0x0085e2000c101d04 */
[----:B------:R-:W-:Y:S01]  /*3760*/  ISETP.NE.AND P3, PT, R59, RZ, PT ;  /* 0x000000ff3b00720c */ /* 0x000fe20003f65270 */
[----:B--2---:R-:W2:Y:S02]  /*3770*/  @!P4 LDC.64 R6, c[0x0][0x4a8] ;  /* 0x00012a00ff06cb82 */ /* 0x004ea40000000a00 */
[----:B--2---:R-:W-:Y:S02]  /*3780*/  @!P4 IMAD R0, R7, 0xc0, RZ ;  /* 0x000000c00700c824 */ /* 0x004fe400078e02ff */
[----:B------:R-:W-:Y:S04]  /*3790*/  @!P4 IMAD.WIDE.U32 R6, R6, 0xc0, R4 ;  /* 0x000000c00606c825 */ /* 0x000fe800078e0004 */
[----:B------:R-:W-:Y:S05]  /*37a0*/  @!P4 IMAD.IADD R7, R7, 0x1, R0 ;  /* 0x000000010707c824 */ /* 0x000fea00078e0200 */
[----:B------:R2:W3:Y:S02]  /*37b0*/  @!P4 LDG.E.128 R8, desc[UR4][R6.64] ;  /* 0x000000040608c981 */ /* 0x0004e4000c1e1d00 */
[----:B--2---:R-:W2:Y:S02]  /*37c0*/  @!P4 LDC.64 R6, c[0x0][0x3b8] ;  /* 0x0000ee00ff06cb82 */ /* 0x004ea40000000a00 */
[----:B--2---:R-:W-:Y:S02]  /*37d0*/  @!P4 IMAD R0, R7, 0xc0, RZ ;  /* 0x000000c00700c824 */ /* 0x004fe400078e02ff */
[----:B------:R-:W-:Y:S05]  /*37e0*/  @!P4 IMAD.WIDE.U32 R6, R6, 0xc0, R2 ;  /* 0x000000c00606c825 */ /* 0x000fea00078e0002 */
[----:B------:R-:W-:Y:S05]  /*37f0*/  @!P4 IADD3 R7, PT, PT, R7, R0, RZ ;  /* 0x000000000707c210 */ /* 0x000fea0007ffe0ff */
[----:B---3--:R2:W-:Y:S02]  /*3800*/  @!P4 STG.E.128 desc[UR4][R6.64], R8 ;  /* 0x000000080600c986 */ /* 0x0085e4000c101d04 */
        /* <DEDUP_REMOVED lines=10> */
[----:B--2---:R-:W2:Y:S04]  /*38b0*/  @!P2 LDC.64 R6, c[0x0][0x4a8] ;  /* 0x00012a00ff06ab82 */ /* 0x004ea80000000a00 */
[----:B------:R-:W3:Y:S01]  /*38c0*/  @!P5 LDG.E.128 R8, desc[UR4][R18.64] ;  /* 0x000000041208d981 */ /* 0x000ee2000c1e1d00 */
[----:B--2---:R-:W-:Y:S02]  /*38d0*/  @!P2 IMAD R0, R7, 0x120, RZ ;  /* 0x000001200700a824 */ /* 0x004fe400078e02ff */
[----:B------:R-:W-:Y:S04]  /*38e0*/  @!P2 IMAD.WIDE.U32 R6, R6, 0x120, R4 ;  /* 0x000001200606a825 */ /* 0x000fe800078e0004 */
[----:B------:R-:W-:Y:S01]  /*38f0*/  @!P2 IMAD.IADD R7, R7, 0x1, R0 ;  /* 0x000000010707a824 */ /* 0x000fe200078e0200 */
[----:B---3--:R2:W-:Y:S01]  /*3900*/  @!P5 STG.E.128 desc[UR4][R20.64], R8 ;  /* 0x000000081400d986 */ /* 0x0085e2000c101d04 */
[----:B------:R-:W-:Y:S05]  /*3910*/  ISETP.NE.AND P5, PT, R64, RZ, PT ;  /* 0x000000ff4000720c */ /* 0x000fea0003fa5270 */
[----:B------:R3:W4:Y:S02]  /*3920*/  @!P2 LDG.E.128 R16, desc[UR4][R6.64] ;  /* 0x000000040610a981 */ /* 0x000724000c1e1d00 */
[----:B---3--:R-:W3:Y:S08]  /*3930*/  @!P3 LDC.64 R6, c[0x0][0x4a8] ;  /* 0x00012a00ff06bb82 */ /* 0x008ef00000000a00 */
[----:B--2---:R-:W2:Y:S01]  /*3940*/  @!P2 LDC.64 R8, c[0x0][0x3b8] ;  /* 0x0000ee00ff08ab82 */ /* 0x004ea20000000a00 */
[----:B---3--:R-:W-:Y:S02]  /*3950*/  @!P3 IMAD R0, R7, 0x140, RZ ;  /* 0x000001400700b824 */ /* 0x008fe400078e02ff */
[----:B--2---:R-:W-:Y:S02]  /*3960*/  @!P2 IMAD R10, R9, 0x120, RZ ;  /* 0x00000120090aa824 */ /* 0x004fe400078e02ff */
[----:B------:R-:W-:Y:S04]  /*3970*/  @!P2 IMAD.WIDE.U32 R8, R8, 0x120, R2 ;  /* 0x000001200808a825 */ /* 0x000fe800078e0002 */
[----:B------:R-:W-:Y:S01]  /*3980*/  @!P3 IMAD.WIDE.U32 R6, R6, 0x140, R4 ;  /* 0x000001400606b825 */ /* 0x000fe200078e0004 */
[----:B------:R-:W-:Y:S03]  /*3990*/  @!P2 IADD3 R9, PT, PT, R9, R10, RZ ;  /* 0x0000000a0909a210 */ /* 0x000fe60007ffe0ff */
[----:B------:R-:W-:Y:S02]  /*39a0*/  @!P3 IMAD.IADD R7, R7, 0x1, R0 ;  /* 0x000000010707b824 */ /* 0x000fe400078e0200 */
[----:B----4-:R2:W-:Y:S01]  /*39b0*/  @!P2 STG.E.128 desc[UR4][R8.64], R16 ;  /* 0x000000100800a986 */ /* 0x0105e2000c101d04 */
[----:B------:R-:W-:Y:S01]  /*39c0*/  ISETP.NE.AND P2, PT, R65, RZ, PT ;  /* 0x000000ff4100720c */ /* 0x000fe20003f45270 */
[----:B--2---:R-:W2:Y:S04]  /*39d0*/  @!P3 LDC.64 R8, c[0x0][0x3b8] ;  /* 0x0000ee00ff08bb82 */ /* 0x004ea80000000a00 */
[----:B------:R3:W4:Y:S01]  /*39e0*/  @!P3 LDG.E.128 R16, desc[UR4][R6.64] ;  /* 0x000000040610b981 */ /* 0x000722000c1e1d00 */
[----:B--2---:R-:W-:Y:S03]  /*39f0*/  @!P3 IMAD R10, R9, 0x140, RZ ;  /* 0x00000140090ab824 */ /* 0x004fe600078e02ff */
        /* <DEDUP_REMOVED lines=21> */
[----:B---3--:R-:W2:Y:S04]  /*3b50*/  @!P2 LDC.64 R6, c[0x0][0x4a8] ;  /* 0x00012a00ff06ab82 */ /* 0x008ea80000000a00 */
[----:B------:R-:W-:Y:S01]  /*3b60*/  @!P5 IADD3 R9, PT, PT, R9, R10, RZ ;  /* 0x0000000a0909d210 */ /* 0x000fe20007ffe0ff */
[----:B--2---:R-:W-:Y:S02]  /*3b70*/  @!P2 IMAD R0, R7, 0x1a0, RZ ;  /* 0x000001a00700a824 */ /* 0x004fe400078e02ff */
[----:B------:R-:W-:Y:S04]  /*3b80*/  @!P2 IMAD.WIDE.U32 R6, R6, 0x1a0, R4 ;  /* 0x000001a00606a825 */ /* 0x000fe800078e0004 */
[----:B------:R-:W-:Y:S01]  /*3b90*/  @!P2 IMAD.IADD R7, R7, 0x1, R0 ;  /* 0x000000010707a824 */ /* 0x000fe200078e0200 */
[----:B----4-:R2:W-:Y:S06]  /*3ba0*/  @!P5 STG.E.128 desc[UR4][R8.64], R16 ;  /* 0x000000100800d986 */ /* 0x0105ec000c101d04 */
[----:B--2---:R2:W3:Y:S01]  /*3bb0*/  @!P2 LDG.E.128 R8, desc[UR4][R6.64] ;  /* 0x000000040608a981 */ /* 0x0044e2000c1e1d00 */
[----:B------:R-:W-:Y:S01]  /*3bc0*/  MOV R16, RZ ;  /* 0x000000ff00107202 */ /* 0x000fe20000000f00 */
[----:B--2---:R-:W2:Y:S02]  /*3bd0*/  @!P2 LDC.64 R6, c[0x0][0x3b8] ;  /* 0x0000ee00ff06ab82 */ /* 0x004ea40000000a00 */
[----:B--2---:R-:W-:Y:S02]  /*3be0*/  @!P2 IMAD R0, R7, 0x1a0, RZ ;  /* 0x000001a00700a824 */ /* 0x004fe400078e02ff */
[----:B------:R-:W-:Y:S05]  /*3bf0*/  @!P2 IMAD.WIDE.U32 R6, R6, 0x1a0, R2 ;  /* 0x000001a00606a825 */ /* 0x000fea00078e0002 */
[----:B------:R-:W-:Y:S05]  /*3c00*/  @!P2 IADD3 R7, PT, PT, R7, R0, RZ ;  /* 0x000000000707a210 */ /* 0x000fea0007ffe0ff */
[----:B---3--:R3:W-:Y:S01]  /*3c10*/  @!P2 STG.E.128 desc[UR4][R6.64], R8 ;  /* 0x000000080600a986 */ /* 0x0087e2000c101d04 */
[----:B------:R-:W-:Y:S05]  /*3c20*/  @P1 BRA `(.L_x_2439) ;  /* 0x000000a000941947 */ /* 0x000fea0003800000 */
[----:B---3--:R-:W2:Y:S08]  /*3c30*/  LDC.64 R6, c[0x0][0x4a8] ;  /* 0x00012a00ff067b82 */ /* 0x008eb00000000a00 */
[----:B------:R-:W3:Y:S01]  /*3c40*/  LDC.64 R8, c[0x0][0x3b8] ;  /* 0x0000ee00ff087b82 */ /* 0x000ee20000000a00 */
[----:B--2---:R-:W-:Y:S04]  /*3c50*/  IMAD.WIDE.U32 R4, R6, 0x1c0, R4 ;  /* 0x000001c006047825 */ /* 0x004fe800078e0004 */
[----:B------:R-:W-:Y:S02]  /*3c60*/  IMAD R0, R7, 0x1c0, RZ ;  /* 0x000001c007007824 */ /* 0x000fe400078e02ff */
[----:B---3--:R-:W-:Y:S03]  /*3c70*/  IMAD.WIDE.U32 R2, R8, 0x1c0, R2 ;  /* 0x000001c008027825 */ /* 0x008fe600078e0002 */
[----:B------:R-:W-:Y:S01]  /*3c80*/  IADD3 R5, PT, PT, R5, R0, RZ ;  /* 0x0000000005057210 */ /* 0x000fe20007ffe0ff */
[----:B------:R-:W-:Y:S05]  /*3c90*/  IMAD R0, R9, 0x1c0, RZ ;  /* 0x000001c009007824 */ /* 0x000fea00078e02ff */
[----:B------:R-:W2:Y:S01]  /*3ca0*/  LDG.E.128 R4, desc[UR4][R4.64] ;  /* 0x0000000404047981 */ /* 0x000ea2000c1e1d00 */
[----:B------:R-:W-:Y:S05]  /*3cb0*/  IADD3 R3, PT, PT, R3, R0, RZ ;  /* 0x0000000003037210 */ /* 0x000fea0007ffe0ff */
[----:B--2---:R2:W-:Y:S01]  /*3cc0*/  STG.E.128 desc[UR4][R2.64], R4 ;  /* 0x0000000402007986 */ /* 0x0045e2000c101d04 */
[----:B------:R-:W-:Y:S05]  /*3cd0*/  BRA `(.L_x_2439) ;  /* 0x000000a000687947 */ /* 0x000fea0003800000 */
.L_x_2438:
[----:B------:R-:W-:Y:S05]  /*3ce0*/  BRA.U !UP0, `(.L_x_2440) ;  /* 0x0000003d08887547 */ /* 0x000fea000b800000 */
[C---:B------:R-:W-:Y:S01]  /*3cf0*/  LEA R36, P0, R63.reuse, R28, 0x1 ;  /* 0x0000001c3f247211 */ /* 0x040fe200078008ff */
[----:B------:R-:W3:Y:S01]  /*3d00*/  LDC R48, c[0x0][0x450] ;  /* 0x00011400ff307b82 */ /* 0x000ee20000000800 */
[C---:B------:R-:W-:Y:S01]  /*3d10*/  SHF.L.U64.HI R0, R94.reuse, 0x1, R99 ;  /* 0x000000015e007819 */ /* 0x040fe20000010263 */
[----:B------:R-:W-:Y:S01]  /*3d20*/  IMAD.SHL.U32 R22, R94, 0x2, RZ ;  /* 0x000000025e167824 */ /* 0x000fe200078e00ff */
        /* <DEDUP_REMOVED lines=11> */
[----:B------:R-:W4:Y:S08]  /*3de0*/  LDG.E.128 R8, desc[UR4][R26.64] ;  /* 0x000000041a087981 */ /* 0x000f30000c1e1d00 */
[----:B------:R-:W5:Y:S06]  /*3df0*/  @!P0 LDG.E.64 R20, desc[UR4][R40.64] ;  /* 0x0000000428148981 */ /* 0x000f6c000c1e1b00 */
[----:B--2---:R-:W2:Y:S01]  /*3e00*/  @!P0 LDG.E.64 R2, desc[UR4][R30.64] ;  /* 0x000000041e028981 */ /* 0x004ea2000c1e1b00 */
[----:B----4-:R-:W-:Y:S02]  /*3e10*/  @!P0 LOP3.LUT R0, R8, 0xffff0000, RZ, 0xc0, !PT ;  /* 0xffff000008008812 */ /* 0x010fe400078ec0ff */
[C---:B-----5:R-:W-:Y:S01]  /*3e20*/  @!P0 LOP3.LUT R18, R20.reuse, 0xffff0000, RZ, 0xc0, !PT ;  /* 0xffff000014128812 */ /* 0x060fe200078ec0ff */
[----:B------:R-:W-:Y:S01]  /*3e30*/  @!P0 IMAD.U32 R17, R20, 0x10000, RZ ;  /* 0x0001000014118824 */ /* 0x000fe200078e00ff */
[C---:B------:R-:W-:Y:S02]  /*3e40*/  @!P0 SHF.L.U32 R19, R21.reuse, 0x10, RZ ;  /* 0x0000001015138819 */ /* 0x040fe400000006ff */
[----:B------:R-:W-:Y:S01]  /*3e50*/  @!P0 LOP3.LUT R20, R21, 0xffff0000, RZ, 0xc0, !PT ;  /* 0xffff000015148812 */ /* 0x000fe200078ec0ff */
[----:B------:R-:W-:Y:S01]  /*3e60*/  @!P0 FMUL.FTZ R24, R0, R17 ;  /* 0x0000001100188220 */ /* 0x000fe20000410000 */
[C---:B--2---:R-:W-:Y:S01]  /*3e70*/  @!P0 SHF.L.U32 R7, R3.reuse, 0x10, RZ ;  /* 0x0000001003078819 */ /* 0x044fe200000006ff */
        /* <DEDUP_REMOVED lines=36> */
.L_x_2442:
[----:B-1----:R-:W-:Y:S05]  /*40c0*/  BSYNC.RECONVERGENT B0 ;  /* 0x0000000000007941 */ /* 0x002fea0003800200 */
.L_x_2441:
[----:B------:R-:W-:Y:S01]  /*40d0*/  ISETP.NE.AND P0, PT, R42, RZ, PT ;  /* 0x000000ff2a00720c */ /* 0x000fe20003f05270 */
[----:B------:R-:W-:Y:S11]  /*40e0*/  BSSY.RECONVERGENT B0, `(.L_x_2443) ;  /* 0x0000031000007945 */ /* 0x000ff60003800200 */
[----:B------:R-:W-:Y:S01]  /*40f0*/  @!UPT UIADD3 URZ, UPT, UPT, URZ, URZ, URZ ;  /* 0x000000fffffff290 */ /* 0x000fe2000fffe0ff */
[----:B------:R-:W-:Y:S05]  /*4100*/  @!P0 BRA `(.L_x_2444) ;  /* 0x0000000000b88947 */ /* 0x000fea0003800000 */
[----:B------:R-:W-:Y:S01]  /*4110*/  ISETP.GE.AND P0, PT, R12, R16, PT ;  /* 0x000000100c00720c */ /* 0x000fe20003f06270 */
[----:B----4-:R-:W4:Y:S11]  /*4120*/  LDG.E.128 R8, desc[UR4][R36.64] ;  /* 0x0000000424087981 */ /* 0x010f36000c1e1d00 */
[----:B------:R-:W-:Y:S01]  /*4130*/  @!UPT UIADD3 URZ, UPT, UPT, URZ, URZ, URZ ;  /* 0x000000fffffff290 */ /* 0x000fe2000fffe0ff */
[----:B--2---:R-:W2:Y:S06]  /*4140*/  @!P0 LDG.E.64 R2, desc[UR4][R14.64] ;  /* 0x000000040e028981 */ /* 0x004eac000c1e1b00 */
[----:B------:R-:W5:Y:S01]  /*4150*/  @!P0 LDG.E.64 R20, desc[UR4][R22.64] ;  /* 0x0000000416148981 */ /* 0x000f62000c1e1b00 */
[----:B----4-:R-:W-:Y:S02]  /*4160*/  @!P0 LOP3.LUT R0, R8, 0xffff0000, RZ, 0xc0, !PT ;  /* 0xffff000008008812 */ /* 0x010fe400078ec0ff */
[----:B--2---:R-:W-:Y:S02]  /*4170*/  @!P0 SHF.L.U32 R4, R2, 0x10, RZ ;  /* 0x0000001002048819 */ /* 0x004fe400000006ff */
[C---:B------:R-:W-:Y:S02]  /*4180*/  @!P0 SHF.L.U32 R7, R3.reuse, 0x10, RZ ;  /* 0x0000001003078819 */ /* 0x040fe400000006ff */
[----:B------:R-:W-:Y:S01]  /*4190*/  @!P0 LOP3.LUT R6, R3, 0xffff0000, RZ, 0xc0, !PT ;  /* 0xffff000003068812 */ /* 0x000fe200078ec0ff */
[----:B------:R-:W-:Y:S01]  /*41a0*/  @!P0 IMAD.U32 R3, R8, 0x10000, RZ ;  /* 0x0001000008038824 */ /* 0x000fe200078e00ff */
[----:B------:R-:W-:Y:S01]  /*41b0*/  @!P0 LOP3.LUT R5, R2, 0xffff0000, RZ, 0xc0, !PT ;  /* 0xffff000002058812 */ /* 0x000fe200078ec0ff */
[C---:B-----5:R-:W-:Y:S01]  /*41c0*/  @!P0 IMAD.U32 R17, R20.reuse, 0x10000, RZ ;  /* 0x0001000014118824 */ /* 0x060fe200078e00ff */
        /* <DEDUP_REMOVED lines=34> */
.L_x_2444:
[----:B------:R-:W-:Y:S05]  /*43f0*/  BSYNC.RECONVERGENT B0 ;  /* 0x0000000000007941 */ /* 0x000fea0003800200 */
.L_x_2443:
[----:B------:R-:W-:Y:S01]  /*4400*/  ISETP.NE.AND P0, PT, R43, RZ, PT ;  /* 0x000000ff2b00720c */ /* 0x000fe20003f05270 */
[----:B------:R-:W-:Y:S11]  /*4410*/  BSSY.RECONVERGENT B0, `(.L_x_2445) ;  /* 0x0000039000007945 */ /* 0x000ff60003800200 */
[----:B------:R-:W-:Y:S01]  /*4420*/  @!UPT UIADD3 URZ, UPT, UPT, URZ, URZ, URZ ;  /* 0x000000fffffff290 */ /* 0x000fe2000fffe0ff */
[----:B------:R-:W-:Y:S05]  /*4430*/  @!P0 BRA `(.L_x_2446) ;  /* 0x0000000000d88947 */ /* 0x000fea0003800000 */
[----:B--2-4-:R-:W1:Y:S02]  /*4440*/  LDC.64 R2, c[0x0][0x4a8] ;  /* 0x00012a00ff027b82 */ /* 0x014e640000000a00 */
[C---:B-1----:R-:W-:Y:S04]  /*4450*/  LEA R8, P0, R2.reuse, R36, 0x5 ;  /* 0x0000002402087211 */ /* 0x042fe800078028ff */
        /* <DEDUP_REMOVED lines=9> */
[----:B------:R-:W4:Y:S06]  /*44f0*/  @!P0 LDG.E.64 R2, desc[UR4][R2.64] ;  /* 0x0000000402028981 */ /* 0x000f2c000c1e1b00 */
[----:B------:R4:W5:Y:S01]  /*4500*/  @!P0 LDG.E.64 R20, desc[UR4][R4.64] ;  /* 0x0000000404148981 */ /* 0x000962000c1e1b00 */
[----:B--2---:R-:W-:Y:S02]  /*4510*/  @!P0 LOP3.LUT R0, R8, 0xffff0000, RZ, 0xc0, !PT ;  /* 0xffff000008008812 */ /* 0x004fe400078ec0ff */
[C---:B----4-:R-:W-:Y:S01]  /*4520*/  @!P0 SHF.L.U32 R4, R2.reuse, 0x10, RZ ;  /* 0x0000001002048819 */ /* 0x050fe200000006ff */
[C---:B------:R-:W-:Y:S01]  /*4530*/  @!P0 IMAD.U32 R7, R3.reuse, 0x10000, RZ ;  /* 0x0001000003078824 */ /* 0x040fe200078e00ff */
[----:B------:R-:W-:Y:S02]  /*4540*/  @!P0 LOP3.LUT R6, R3, 0xffff0000, RZ, 0xc0, !PT ;  /* 0xffff000003068812 */ /* 0x000fe400078ec0ff */
[----:B------:R-:W-:Y:S02]  /*4550*/  @!P0 LOP3.LUT R5, R2, 0xffff0000, RZ, 0xc0, !PT ;  /* 0xffff000002058812 */ /* 0x000fe400078ec0ff */
[----:B-----5:R-:W-:Y:S01]  /*4560*/  @!P0 SHF.L.U32 R17, R20, 0x10, RZ ;  /* 0x0000001014118819 */ /* 0x020fe200000006ff */
        /* <DEDUP_REMOVED lines=35> */
.L_x_2446:
[----:B------:R-:W-:Y:S05]  /*47a0*/  BSYNC.RECONVERGENT B0 ;  /* 0x0000000000007941 */ /* 0x000fea0003800200 */
.L_x_2445:
        /* <DEDUP_REMOVED lines=58> */
.L_x_2448:
[----:B------:R-:W-:Y:S05]  /*4b50*/  BSYNC.RECONVERGENT B0 ;  /* 0x0000000000007941 */ /* 0x000fea0003800200 */
.L_x_2447:
[----:B------:R-:W-:Y:S04]  /*4b60*/  BSSY.RECONVERGENT B0, `(.L_x_2449) ;  /* 0x000003d000007945 */ /* 0x000fe80003800200 */
[----:B------:R-:W-:Y:S05]  /*4b70*/  @!P5 BRA `(.L_x_2450) ;  /* 0x0000000000ecd947 */ /* 0x000fea0003800000 */
[----:B------:R-:W-:Y:S01]  /*4b80*/  ISETP.GE.AND P0, PT, R12, R16, PT ;  /* 0x000000100c00720c */ /* 0x000fe20003f06270 */
[----:B--2-4-:R-:W2:Y:S01]  /*4b90*/  LDC.64 R2, c[0x0][0x4a8] ;  /* 0x00012a00ff027b82 */ /* 0x014ea20000000a00 */
[----:B-1----:R-:W-:Y:S02]  /*4ba0*/  MOV R8, R36 ;  /* 0x0000002400087202 */ /* 0x002fe40000000f00 */
[----:B------:R-:W-:Y:S09]  /*4bb0*/  MOV R9, R37 ;  /* 0x0000002500097202 */ /* 0x000ff20000000f00 */
[----:B------:R-:W-:Y:S05]  /*4bc0*/  @!P0 IMAD.WIDE R4, R25, 0x60, R22 ;  /* 0x0000006019048825 */ /* 0x000fea00078e0216 */
[----:B------:R-:W4:Y:S02]  /*4bd0*/  @!P0 LDG.E.64 R20, desc[UR4][R4.64] ;  /* 0x0000000404148981 */ /* 0x000f24000c1e1b00 */
[----:B----4-:R-:W-:Y:S01]  /*4be0*/  @!P0 SHF.L.U32 R17, R20, 0x10, RZ ;  /* 0x0000001014118819 */ /* 0x010fe200000006ff */
[----:B--2---:R-:W-:Y:S01]  /*4bf0*/  IMAD.WIDE.U32 R8, R2, 0x60, R8 ;  /* 0x0000006002087825 */ /* 0x004fe200078e0008 */
[----:B------:R-:W-:Y:S02]  /*4c00*/  @!P0 LOP3.LUT R18, R20, 0xffff0000, RZ, 0xc0, !PT ;  /* 0xffff000014128812 */ /* 0x000fe400078ec0ff */
[----:B------:R-:W-:Y:S01]  /*4c10*/  @!P0 LOP3.LUT R20, R21, 0xffff0000, RZ, 0xc0, !PT ;  /* 0xffff000015148812 */ /* 0x000fe200078ec0ff */
[----:B------:R-:W-:Y:S02]  /*4c20*/  IMAD R0, R3, 0x60, RZ ;  /* 0x0000006003007824 */ /* 0x000fe400078e02ff */
[----:B------:R-:W-:Y:S03]  /*4c30*/  @!P0 IMAD.WIDE R2, R25, 0x60, R14 ;  /* 0x0000006019028825 */ /* 0x000fe600078e020e */
[----:B------:R-:W-:Y:S01]  /*4c40*/  IADD3 R9, PT, PT, R0, R9, RZ ;  /* 0x0000000900097210 */ /* 0x000fe20007ffe0ff */
[----:B------:R-:W-:Y:S02]  /*4c50*/  @!P0 IMAD.U32 R19, R21, 0x10000, RZ ;  /* 0x0001000015138824 */ /* 0x000fe400078e00ff */
[----:B------:R-:W2:Y:S06]  /*4c60*/  @!P0 LDG.E.64 R2, desc[UR4][R2.64] ;  /* 0x0000000402028981 */ /* 0x000eac000c1e1b00 */
[----:B------:R-:W4:Y:S01]  /*4c70*/  LDG.E.128 R8, desc[UR4][R8.64] ;  /* 0x0000000408087981 */ /* 0x000f22000c1e1d00 */
[C---:B--2---:R-:W-:Y:S01]  /*4c80*/  @!P0 SHF.L.U32 R7, R3.reuse, 0x10, RZ ;  /* 0x0000001003078819 */ /* 0x044fe200000006ff */
[C---:B------:R-:W-:Y:S01]  /*4c90*/  @!P0 IMAD.U32 R4, R2.reuse, 0x10000, RZ ;  /* 0x0001000002048824 */ /* 0x040fe200078e00ff */
[----:B------:R-:W-:Y:S02]  /*4ca0*/  @!P0 LOP3.LUT R6, R3, 0xffff0000, RZ, 0xc0, !PT ;  /* 0xffff000003068812 */ /* 0x000fe400078ec0ff */
[----:B------:R-:W-:Y:S02]  /*4cb0*/  @!P0 LOP3.LUT R5, R2, 0xffff0000, RZ, 0xc0, !PT ;  /* 0xffff000002058812 */ /* 0x000fe400078ec0ff */
[C---:B----4-:R-:W-:Y:S02]  /*4cc0*/  @!P0 LOP3.LUT R0, R8.reuse, 0xffff0000, RZ, 0xc0, !PT ;  /* 0xffff000008008812 */ /* 0x050fe400078ec0ff */
        /* <DEDUP_REMOVED lines=38> */
.L_x_2450:
[----:B------:R-:W-:Y:S05]  /*4f30*/  BSYNC.RECONVERGENT B0 ;  /* 0x0000000000007941 */ /* 0x000fea0003800200 */
.L_x_2449:
[----:B------:R-:W-:Y:S01]  /*4f40*/  ISETP.NE.AND P0, PT, R45, RZ, PT ;  /* 0x000000ff2d00720c */ /* 0x000fe20003f05270 */
[----:B------:R-:W-:Y:S11]  /*4f50*/  BSSY.RECONVERGENT B0, `(.L_x_2451) ;  /* 0x0000039000007945 */ /* 0x000ff60003800200 */
[----:B------:R-:W-:Y:S01]  /*4f60*/  @!UPT UIADD3 URZ, UPT, UPT, URZ, URZ, URZ ;  /* 0x000000fffffff290 */ /* 0x000fe2000fffe0ff */
[----:B------:R-:W-:Y:S05]  /*4f70*/  @P0 BRA `(.L_x_2452) ;  /* 0x0000000000d80947 */ /* 0x000fea0003800000 */
[----:B-12-4-:R-:W1:Y:S02]  /*4f80*/  LDC.64 R2, c[0x0][0x4a8] ;  /* 0x00012a00ff027b82 */ /* 0x016e640000000a00 */
        /* <DEDUP_REMOVED lines=53> */
.L_x_2452:
[----:B------:R-:W-:Y:S05]  /*52e0*/  BSYNC.RECONVERGENT B0 ;  /* 0x0000000000007941 */ /* 0x000fea0003800200 */
.L_x_2451:
[----:B------:R-:W-:Y:S04]  /*52f0*/  BSSY.RECONVERGENT B0, `(.L_x_2453) ;  /* 0x000003d000007945 */ /* 0x000fe80003800200 */
[----:B------:R-:W-:Y:S05]  /*5300*/  @P3 BRA `(.L_x_2454) ;  /* 0x0000000000ec3947 */ /* 0x000fea0003800000 */
[----:B------:R-:W-:Y:S01]  /*5310*/  ISETP.GE.AND P0, PT, R12, R16, PT ;  /* 0x000000100c00720c */ /* 0x000fe20003f06270 */
[----:B-12-4-:R-:W1:Y:S01]  /*5320*/  LDC.64 R2, c[0x0][0x4a8] ;  /* 0x00012a00ff027b82 */ /* 0x016e620000000a00 */
[----:B------:R-:W-:Y:S02]  /*5330*/  MOV R8, R36 ;  /* 0x0000002400087202 */ /* 0x000fe40000000f00 */
        /* <DEDUP_REMOVED lines=56> */
.L_x_2454:
[----:B------:R-:W-:Y:S05]  /*56c0*/  BSYNC.RECONVERGENT B0 ;  /* 0x0000000000007941 */ /* 0x000fea0003800200 */
.L_x_2453:
        /* <DEDUP_REMOVED lines=61> */
.L_x_2456:
[----:B------:R-:W-:Y:S05]  /*5aa0*/  BSYNC.RECONVERGENT B0 ;  /* 0x0000000000007941 */ /* 0x000fea0003800200 */
.L_x_2455:
        /* <DEDUP_REMOVED lines=61> */
.L_x_2458:
[----:B------:R-:W-:Y:S05]  /*5e80*/  BSYNC.RECONVERGENT B0 ;  /* 0x0000000000007941 */ /* 0x000fea0003800200 */
.L_x_2457:
[----:B------:R-:W-:Y:S01]  /*5e90*/  ISETP.NE.AND P0, PT, R46, RZ, PT ;  /* 0x000000ff2e00720c */ /* 0x000fe20003f05270 */
[----:B------:R-:W-:Y:S11]  /*5ea0*/  BSSY.RECONVERGENT B0, `(.L_x_2459) ;  /* 0x0000039000007945 */ /* 0x000ff60003800200 */
[----:B------:R-:W-:Y:S01]  /*5eb0*/  @!UPT UIADD3 URZ, UPT, UPT, URZ, URZ, URZ ;  /* 0x000000fffffff290 */ /* 0x000fe2000fffe0ff */
[----:B------:R-:W-:Y:S05]  /*5ec0*/  @P0 BRA `(.L_x_2460) ;  /* 0x0000000000d80947 */ /* 0x000fea0003800000 */
[----:B--2---:R-:W2:Y:S08]  /*5ed0*/  LDC.64 R4, c[0x0][0x4a8] ;  /* 0x00012a00ff047b82 */ /* 0x004eb00000000a00 */
[----:B-1--4-:R-:W1:Y:S01]  /*5ee0*/  LDC.64 R2, c[0x0][0x3b8] ;  /* 0x0000ee00ff027b82 */ /* 0x012e620000000a00 */
[C---:B--2---:R-:W-:Y:S04]  /*5ef0*/  LEA R8, P0, R4.reuse, R36, 0x8 ;  /* 0x0000002404087211 */ /* 0x044fe800078040ff */
[----:B------:R-:W-:Y:S02]  /*5f00*/  LEA.HI.X R9, R4, R37, R5, 0x8, P0 ;  /* 0x0000002504097211 */ /* 0x000fe400000f4405 */
[C---:B-1----:R-:W-:Y:S04]  /*5f10*/  LEA R32, P0, R2.reuse, R38, 0x8 ;  /* 0x0000002602207211 */ /* 0x042fe800078040ff */
[----:B------:R-:W-:Y:S01]  /*5f20*/  LEA.HI.X R33, R2, R39, R3, 0x8, P0 ;  /* 0x0000002702217211 */ /* 0x000fe200000f4403 */
[----:B------:R-:W2:Y:S01]  /*5f30*/  LDG.E.128 R8, desc[UR4][R8.64] ;  /* 0x0000000408087981 */ /* 0x000ea2000c1e1d00 */
        /* <DEDUP_REMOVED lines=47> */
.L_x_2460:
[----:B------:R-:W-:Y:S05]  /*6230*/  BSYNC.RECONVERGENT B0 ;  /* 0x0000000000007941 */ /* 0x000fea0003800200 */
.L_x_2459:
[----:B------:R-:W-:Y:S01]  /*6240*/  ISETP.NE.AND P0, PT, R47, RZ, PT ;  /* 0x000000ff2f00720c */ /* 0x000fe20003f05270 */
[----:B------:R-:W-:Y:S11]  /*6250*/  BSSY.RECONVERGENT B0, `(.L_x_2461) ;  /* 0x000003f000007945 */ /* 0x000ff60003800200 */
[----:B------:R-:W-:Y:S01]  /*6260*/  @!UPT UIADD3 URZ, UPT, UPT, URZ, URZ, URZ ;  /* 0x000000fffffff290 */ /* 0x000fe2000fffe0ff */
[----:B------:R-:W-:Y:S05]  /*6270*/  @P0 BRA `(.L_x_2462) ;  /* 0x0000000000f00947 */ /* 0x000fea0003800000 */
[----:B------:R-:W-:Y:S01]  /*6280*/  ISETP.GE.AND P0, PT, R12, R16, PT ;  /* 0x000000100c00720c */ /* 0x000fe20003f06270 */
[----:B-12-4-:R-:W1:Y:S01]  /*6290*/  LDC.64 R2, c[0x0][0x4a8] ;  /* 0x00012a00ff027b82 */ /* 0x016e620000000a00 */
[----:B------:R-:W-:Y:S02]  /*62a0*/  MOV R8, R36 ;  /* 0x0000002400087202 */ /* 0x000fe40000000f00 */
[----:B------:R-:W-:Y:S05]  /*62b0*/  MOV R9, R37 ;  /* 0x0000002500097202 */ /* 0x000fea0000000f00 */
[----:B------:R-:W2:Y:S04]  /*62c0*/  LDC.64 R34, c[0x0][0x3b8] ;  /* 0x0000ee00ff227b82 */ /* 0x000ea80000000a00 */
[----:B------:R-:W-:Y:S05]  /*62d0*/  @!P0 IMAD.WIDE R4, R25, 0x120, R22 ;  /* 0x0000012019048825 */ /* 0x000fea00078e0216 */
[----:B------:R-:W4:Y:S02]  /*62e0*/  @!P0 LDG.E.64 R20, desc[UR4][R4.64] ;  /* 0x0000000404148981 */ /* 0x000f24000c1e1b00 */
[----:B----4-:R-:W-:Y:S01]  /*62f0*/  @!P0 LOP3.LUT R18, R20, 0xffff0000, RZ, 0xc0, !PT ;  /* 0xffff000014128812 */ /* 0x010fe200078ec0ff */
[----:B-1----:R-:W-:Y:S01]  /*6300*/  IMAD.WIDE.U32 R8, R2, 0x120, R8 ;  /* 0x0000012002087825 */ /* 0x002fe200078e0008 */
[----:B------:R-:W-:Y:S03]  /*6310*/  @!P0 SHF.L.U32 R19, R21, 0x10, RZ ;  /* 0x0000001015138819 */ /* 0x000fe600000006ff */
[----:B------:R-:W-:Y:S02]  /*6320*/  IMAD R0, R3, 0x120, RZ ;  /* 0x0000012003007824 */ /* 0x000fe400078e02ff */
[----:B------:R-:W-:Y:S04]  /*6330*/  @!P0 IMAD.WIDE R2, R25, 0x120, R14 ;  /* 0x0000012019028825 */ /* 0x000fe800078e020e */
[----:B------:R-:W-:Y:S02]  /*6340*/  IMAD.IADD R9, R0, 0x1, R9 ;  /* 0x0000000100097824 */ /* 0x000fe400078e0209 */
[----:B------:R-:W4:Y:S06]  /*6350*/  @!P0 LDG.E.64 R2, desc[UR4][R2.64] ;  /* 0x0000000402028981 */ /* 0x000f2c000c1e1b00 */
[----:B------:R-:W5:Y:S01]  /*6360*/  LDG.E.128 R8, desc[UR4][R8.64] ;  /* 0x0000000408087981 */ /* 0x000f62000c1e1d00 */
        /* <DEDUP_REMOVED lines=45> */
.L_x_2462:
[----:B------:R-:W-:Y:S05]  /*6640*/  BSYNC.RECONVERGENT B0 ;  /* 0x0000000000007941 */ /* 0x000fea0003800200 */
.L_x_2461:
        /* <DEDUP_REMOVED lines=64> */
.L_x_2464:
[----:B------:R-:W-:Y:S05]  /*6a50*/  BSYNC.RECONVERGENT B0 ;  /* 0x0000000000007941 */ /* 0x000fea0003800200 */
.L_x_2463:
        /* <DEDUP_REMOVED lines=64> */
.L_x_2466:
[----:B------:R-:W-:Y:S05]  /*6e60*/  BSYNC.RECONVERGENT B0 ;  /* 0x0000000000007941 */ /* 0x000fea0003800200 */
.L_x_2465:
        /* <DEDUP_REMOVED lines=64> */
.L_x_2468:
[----:B------:R-:W-:Y:S05]  /*7270*/  BSYNC.RECONVERGENT B0 ;  /* 0x0000000000007941 */ /* 0x000fea0003800200 */
.L_x_2467:
        /* <DEDUP_REMOVED lines=64> */
.L_x_2470:
[----:B------:R-:W-:Y:S05]  /*7680*/  BSYNC.RECONVERGENT B0 ;  /* 0x0000000000007941 */ /* 0x000fea0003800200 */
.L_x_2469:
        /* <DEDUP_REMOVED lines=10> */
[----:B------:R-:W4:Y:S01]  /*7730*/  @!P0 LDG.E.64 R16, desc[UR4][R4.64] ;  /* 0x0000000404108981 */ /* 0x000f22000c1e1b00 */
[----:B-1----:R-:W-:Y:S04]  /*7740*/  IMAD.WIDE.U32 R8, R2, 0x1c0, R8 ;  /* 0x000001c002087825 */ /* 0x002fe800078e0008 */
[----:B------:R-:W-:Y:S02]  /*7750*/  IMAD R0, R3, 0x1c0, RZ ;  /* 0x000001c003007824 */ /* 0x000fe400078e02ff */
[----:B------:R-:W-:Y:S04]  /*7760*/  @!P0 IMAD.WIDE R2, R25, 0x1c0, R14 ;  /* 0x000001c019028825 */ /* 0x000fe800078e020e */
[----:B------:R-:W-:Y:S02]  /*7770*/  IMAD.IADD R9, R0, 0x1, R9 ;  /* 0x0000000100097824 */ /* 0x000fe400078e0209 */
[----:B------:R-:W5:Y:S06]  /*7780*/  @!P0 LDG.E.64 R2, desc[UR4][R2.64] ;  /* 0x0000000402028981 */ /* 0x000f6c000c1e1b00 */
[----:B------:R-:W3:Y:S01]  /*7790*/  LDG.E.128 R8, desc[UR4][R8.64] ;  /* 0x0000000408087981 */ /* 0x000ee2000c1e1d00 */
[C---:B----4-:R-:W-:Y:S02]  /*77a0*/  @!P0 LOP3.LUT R15, R16.reuse, 0xffff0000, RZ, 0xc0, !PT ;  /* 0xffff0000100f8812 */ /* 0x050fe400078ec0ff */
[C---:B-----5:R-:W-:Y:S02]  /*77b0*/  @!P0 SHF.L.U32 R7, R3.reuse, 0x10, RZ ;  /* 0x0000001003078819 */ /* 0x060fe400000006ff */
[----:B------:R-:W-:Y:S01]  /*77c0*/  @!P0 LOP3.LUT R6, R3, 0xffff0000, RZ, 0xc0, !PT ;  /* 0xffff000003068812 */ /* 0x000fe200078ec0ff */
[----:B------:R-:W-:Y:S01]  /*77d0*/  @!P0 IMAD.U32 R3, R16, 0x10000, RZ ;  /* 0x0001000010038824 */ /* 0x000fe200078e00ff */
[----:B------:R-:W-:Y:S02]  /*77e0*/  @!P0 SHF.L.U32 R4, R2, 0x10, RZ ;  /* 0x0000001002048819 */ /* 0x000fe400000006ff */
[----:B---3--:R-:W-:Y:S02]  /*77f0*/  @!P0 LOP3.LUT R0, R8, 0xffff0000, RZ, 0xc0, !PT ;  /* 0xffff000008008812 */ /* 0x008fe400078ec0ff */
        /* <DEDUP_REMOVED lines=41> */
.L_x_2472:
[----:B------:R-:W-:Y:S05]  /*7a90*/  BSYNC.RECONVERGENT B0 ;  /* 0x0000000000007941 */ /* 0x000fea0003800200 */
.L_x_2471:
[----:B------:R-:W1:Y:S01]  /*7aa0*/  LDC R16, c[0x0][0x450] ;  /* 0x00011400ff107b82 */ /* 0x000e620000000800 */
[----:B---3--:R-:W-:Y:S05]  /*7ab0*/  IMAD.U32 R0, R48, -0x80, RZ ;  /* 0xffffff8030007824 */ /* 0x008fea00078e00ff */
[C---:B------:R-:W-:Y:S02]  /*7ac0*/  LEA R30, P1, R0.reuse, R30, 0x1 ;  /* 0x0000001e001e7211 */ /* 0x040fe400078208ff */
[C---:B------:R-:W-:Y:S02]  /*7ad0*/  LEA R40, P0, R0.reuse, R40, 0x1 ;  /* 0x0000002800287211 */ /* 0x040fe400078008ff */
[C---:B------:R-:W-:Y:S02]  /*7ae0*/  LEA.HI.X.SX32 R31, R0.reuse, R31, 0x1, P1 ;  /* 0x0000001f001f7211 */ /* 0x040fe400008f0eff */
[----:B------:R-:W-:Y:S01]  /*7af0*/  LEA.HI.X.SX32 R41, R0, R41, 0x1, P0 ;  /* 0x0000002900297211 */ /* 0x000fe200000f0eff */
[----:B------:R-:W-:Y:S05]  /*7b00*/  BRA `(.L_x_2439) ;  /* 0x0000006000dc7947 */ /* 0x000fea0003800000 */
.L_x_2440:
        /* <DEDUP_REMOVED lines=10> */
[----:B------:R-:W-:Y:S02]  /*7bb0*/  SEL R26, R23, R24, !P1 ;  /* 0x00000018171a7207 */ /* 0x000fe40004800000 */
[----:B------:R-:W-:Y:S01]  /*7bc0*/  SHF.R.S32.HI R50, RZ, 0x1f, R24 ;  /* 0x0000001fff327819 */ /* 0x000fe20000011418 */
[----:B------:R-:W-:Y:S06]  /*7bd0*/  @!P2 BRA `(.L_x_2474) ;  /* 0x000000040054a947 */ /* 0x000fec0003800000 */
[----:B------:R-:W-:Y:S02]  /*7be0*/  ISETP.GE.AND P0, PT, R12, R16, PT ;  /* 0x000000100c00720c */ /* 0x000fe40003f06270 */
[----:B------:R-:W-:Y:S11]  /*7bf0*/  PLOP3.LUT P2, PT, PT, PT, PT, 0x80, 0x8 ;  /* 0x000000000008781c */ /* 0x000ff60003f4f070 */
[----:B------:R-:W-:Y:S02]  /*7c00*/  @!P0 SEL R0, R24, RZ, P1 ;  /* 0x000000ff18008207 */ /* 0x000fe40000800000 */
[----:B--2---:R-:W-:Y:S02]  /*7c10*/  @!P0 SEL R2, R50, RZ, P1 ;  /* 0x000000ff32028207 */ /* 0x004fe40000800000 */
[----:B------:R-:W-:Y:S01]  /*7c20*/  @!P0 PLOP3.LUT P2, PT, P1, PT, PT, 0x80, 0x8 ;  /* 0x000000000008881c */ /* 0x000fe20000f4f070 */
[C---:B------:R-:W-:Y:S01]  /*7c30*/  @!P0 IMAD.SHL.U32 R20, R0.reuse, 0x2, RZ ;  /* 0x0000000200148824 */ /* 0x040fe200078e00ff */
[----:B------:R-:W-:Y:S04]  /*7c40*/  @!P0 SHF.L.U64.HI R0, R0, 0x1, R2 ;  /* 0x0000000100008819 */ /* 0x000fe80000010202 */
[----:B------:R-:W-:Y:S05]  /*7c50*/  @!P0 IADD3 R2, P1, PT, R20, R55, RZ ;  /* 0x0000003714028210 */ /* 0x000fea0007f3e0ff */
[----:B------:R-:W-:Y:S01]  /*7c60*/  @!P0 IMAD.X R3, R0, 0x1, R53, P1 ;  /* 0x0000000100038824 */ /* 0x000fe200008e0635 */
[----:B------:R-:W-:Y:S04]  /*7c70*/  @!P0 IADD3 R20, P1, PT, R20, R56, RZ ;  /* 0x0000003814148210 */ /* 0x000fe80007f3e0ff */
[----:B------:R-:W-:Y:S01]  /*7c80*/  @!P0 IADD3.X R21, PT, PT, R0, R54, RZ, P1, !PT ;  /* 0x0000003600158210 */ /* 0x000fe20000ffe4ff */
[----:B------:R2:W3:Y:S08]  /*7c90*/  @!P0 LDG.E.128 R4, desc[UR4][R2.64] ;  /* 0x0000000402048981 */ /* 0x0004f0000c1e1d00 */
[----:B------:R-:W4:Y:S01]  /*7ca0*/  @!P0 LDG.E.128 R32, desc[UR4][R20.64] ;  /* 0x0000000414208981 */ /* 0x000f22000c1e1d00 */
[----:B--2---:R-:W-:Y:S01]  /*7cb0*/  MOV R3, R27 ;  /* 0x0000001b00037202 */ /* 0x004fe20000000f00 */
[----:B------:R-:W-:Y:S06]  /*7cc0*/  IMAD.MOV.U32 R2, RZ, RZ, R28 ;  /* 0x000000ffff027224 */ /* 0x000fec00078e001c */
[----:B------:R2:W5:Y:S01]  /*7cd0*/  LDG.E.128 R36, desc[UR4][R2.64] ;  /* 0x0000000402247981 */ /* 0x000562000c1e1d00 */
        /* <DEDUP_REMOVED lines=12> */
[----:B------:R-:W2:Y:S01]  /*7da0*/  @!P0 LDG.E.128 R4, desc[UR4][R4.64] ;  /* 0x0000000404048981 */ /* 0x000ea2000c1e1d00 */
[----:B------:R-:W-:Y:S01]  /*7db0*/  @!P2 FADD.FTZ R11, -R11, -RZ ;  /* 0x800000ff0b0ba221 */ /* 0x000fe20000010100 */
[----:B------:R-:W-:Y:S01]  /*7dc0*/  @!P2 FADD.FTZ R15, -R15, -RZ ;  /* 0x800000ff0f0fa221 */ /* 0x000fe20000010100 */
[----:B------:R-:W-:Y:S01]  /*7dd0*/  @!P2 FADD.FTZ R8, -R8, -RZ ;  /* 0x800000ff0808a221 */ /* 0x000fe20000010100 */
[----:B------:R-:W-:Y:S01]  /*7de0*/  @!P2 FADD.FTZ R10, -R10, -RZ ;  /* 0x800000ff0a0aa221 */ /* 0x000fe20000010100 */
[----:B------:R-:W-:Y:S01]  /*7df0*/  @!P2 FADD.FTZ R14, -R14, -RZ ;  /* 0x800000ff0e0ea221 */ /* 0x000fe20000010100 */
[----:B------:R-:W-:Y:S01]  /*7e00*/  @!P2 FADD.FTZ R17, -R17, -RZ ;  /* 0x800000ff1111a221 */ /* 0x000fe20000010100 */
[C---:B--2---:R-:W-:Y:S01]  /*7e10*/  @!P0 LOP3.LUT R3, R4.reuse, 0xffff0000, RZ, 0xc0, !PT ;  /* 0xffff000004038812 */ /* 0x044fe200078ec0ff */
        /* <DEDUP_REMOVED lines=12> */
[C---:B-----5:R-:W-:Y:S02]  /*7ee0*/  @!P0 IMAD.U32 R9, R36.reuse, 0x10000, RZ ;  /* 0x0001000024098824 */ /* 0x060fe400078e00ff */
        /* <DEDUP_REMOVED lines=36> */
.L_x_2474:
[----:B-1----:R-:W-:Y:S05]  /*8130*/  BSYNC.RECONVERGENT B0 ;  /* 0x0000000000007941 */ /* 0x002fea0003800200 */
.L_x_2473:
[----:B------:R-:W1:Y:S01]  /*8140*/  LDC R140, c[0x0][0x450] ;  /* 0x00011400ff8c7b82 */ /* 0x000e620000000800 */
[----:B------:R-:W-:Y:S01]  /*8150*/  ISETP.NE.AND P0, PT, R42, RZ, PT ;  /* 0x000000ff2a00720c */ /* 0x000fe20003f05270 */
[----:B------:R-:W-:Y:S11]  /*8160*/  BSSY.RECONVERGENT B0, `(.L_x_2475) ;  /* 0x0000057000007945 */ /* 0x000ff60003800200 */
[----:B------:R-:W-:Y:S01]  /*8170*/  @!UPT UIADD3 URZ, UPT, UPT, URZ, URZ, URZ ;  /* 0x000000fffffff290 */ /* 0x000fe2000fffe0ff */
[----:B------:R-:W-:Y:S05]  /*8180*/  @!P0 BRA `(.L_x_2476) ;  /* 0x0000000400508947 */ /* 0x000fea0003800000 */
[C---:B------:R-:W-:Y:S01]  /*8190*/  ISETP.GE.AND P0, PT, R12.reuse, R16, PT ;  /* 0x000000100c00720c */ /* 0x040fe20003f06270 */
[----:B---3--:R-:W3:Y:S01]  /*81a0*/  LDG.E.128 R36, desc[UR4][R18.64] ;  /* 0x0000000412247981 */ /* 0x008ee2000c1e1d00 */
[----:B------:R-:W-:Y:S02]  /*81b0*/  ISETP.GE.U32.AND P2, PT, R12, R23, PT ;  /* 0x000000170c00720c */ /* 0x000fe40003f46070 */
[----:B------:R-:W-:Y:S09]  /*81c0*/  PLOP3.LUT P1, PT, PT, PT, PT, 0x80, 0x8 ;  /* 0x000000000008781c */ /* 0x000ff20003f2f070 */
[----:B------:R-:W-:Y:S02]  /*81d0*/  @!P0 SEL R0, R24, RZ, P2 ;  /* 0x000000ff18008207 */ /* 0x000fe40001000000 */
[----:B------:R-:W-:Y:S02]  /*81e0*/  @!P0 PLOP3.LUT P1, PT, P2, PT, PT, 0x80, 0x8 ;  /* 0x000000000008881c */ /* 0x000fe4000172f070 */
[----:B--2---:R-:W-:Y:S02]  /*81f0*/  @!P0 SEL R2, R50, RZ, P2 ;  /* 0x000000ff32028207 */ /* 0x004fe40001000000 */
[----:B------:R-:W-:Y:S05]  /*8200*/  @!P0 IADD3 R0, P2, PT, R94, R0, RZ ;  /* 0x000000005e008210 */ /* 0x000fea0007f5e0ff */
[----:B------:R-:W-:Y:S02]  /*8210*/  @!P0 IMAD.X R2, R99, 0x1, R2, P2 ;  /* 0x0000000163028824 */ /* 0x000fe400010e0602 */
[C---:B------:R-:W-:Y:S03]  /*8220*/  @!P0 IMAD.SHL.U32 R20, R0.reuse, 0x2, RZ ;  /* 0x0000000200148824 */ /* 0x040fe600078e00ff */
[----:B------:R-:W-:Y:S02]  /*8230*/  @!P0 SHF.L.U64.HI R0, R0, 0x1, R2 ;  /* 0x0000000100008819 */ /* 0x000fe40000010202 */
[----:B------:R-:W-:Y:S04]  /*8240*/  @!P0 IADD3 R2, P2, PT, R20, R55, RZ ;  /* 0x0000003714028210 */ /* 0x000fe80007f5e0ff */
[----:B------:R-:W-:Y:S02]  /*8250*/  @!P0 IADD3.X R3, PT, PT, R0, R53, RZ, P2, !PT ;  /* 0x0000003500038210 */ /* 0x000fe400017fe4ff */
[----:B------:R-:W-:Y:S03]  /*8260*/  @!P0 IADD3 R20, P2, PT, R20, R56, RZ ;  /* 0x0000003814148210 */ /* 0x000fe60007f5e0ff */
[----:B------:R-:W2:Y:S02]  /*8270*/  @!P0 LDG.E.128 R4, desc[UR4][R2.64] ;  /* 0x0000000402048981 */ /* 0x000ea4000c1e1d00 */
[----:B------:R-:W-:Y:S06]  /*8280*/  @!P0 IMAD.X R21, R0, 0x1, R54, P2 ;  /* 0x0000000100158824 */ /* 0x000fec00010e0636 */
[----:B------:R-:W4:Y:S01]  /*8290*/  @!P0 LDG.E.128 R32, desc[UR4][R20.64] ;  /* 0x0000000414208981 */ /* 0x000f22000c1e1d00 */
        /* <DEDUP_REMOVED lines=30> */
[----:B---3--:R-:W-:Y:S01]  /*8480*/  @!P0 SHF.L.U32 R15, R37, 0x10, RZ ;  /* 0x00000010250f8819 */ /* 0x008fe200000006ff */
        /* <DEDUP_REMOVED lines=36> */
.L_x_2476:
[----:B------:R-:W-:Y:S05]  /*86d0*/  BSYNC.RECONVERGENT B0 ;  /* 0x0000000000007941 */ /* 0x000fea0003800200 */
.L_x_2475:
[----:B------:R-:W-:Y:S01]  /*86e0*/  ISETP.NE.AND P0, PT, R43, RZ, PT ;  /* 0x000000ff2b00720c */ /* 0x000fe20003f05270 */
[----:B------:R-:W-:Y:S11]  /*86f0*/  BSSY.RECONVERGENT B0, `(.L_x_2477) ;  /* 0x000005e000007945 */ /* 0x000ff60003800200 */
[----:B------:R-:W-:Y:S01]  /*8700*/  @!UPT UIADD3 URZ, UPT, UPT, URZ, URZ, URZ ;  /* 0x000000fffffff290 */ /* 0x000fe2000fffe0ff */
[----:B------:R-:W-:Y:S05]  /*8710*/  @!P0 BRA `(.L_x_2478) ;  /* 0x00000004006c8947 */ /* 0x000fea0003800000 */
[----:B------:R-:W-:Y:S01]  /*8720*/  ISETP.GE.U32.AND P2, PT, R12, R23, PT ;  /* 0x000000170c00720c */ /* 0x000fe20003f46070 */
[----:B--2---:R-:W3:Y:S01]  /*8730*/  LDC.64 R4, c[0x0][0x4a8] ;  /* 0x00012a00ff047b82 */ /* 0x004ee20000000a00 */
[----:B------:R-:W-:Y:S02]  /*8740*/  PLOP3.LUT P1, PT, PT, PT, PT, 0x80, 0x8 ;  /* 0x000000000008781c */ /* 0x000fe40003f2f070 */
[C---:B---3--:R-:W-:Y:S04]  /*8750*/  LEA R2, P0, R4.reuse, R18, 0x5 ;  /* 0x0000001204027211 */ /* 0x048fe800078028ff */
[----:B------:R-:W-:Y:S02]  /*8760*/  LEA.HI.X R3, R4, R19, R5, 0x5, P0 ;  /* 0x0000001304037211 */ /* 0x000fe400000f2c05 */
[----:B------:R-:W2:Y:S03]  /*8770*/  LDC.64 R4, c[0x0][0x3b8] ;  /* 0x0000ee00ff047b82 */ /* 0x000ea60000000a00 */
[----:B----4-:R3:W4:Y:S01]  /*8780*/  LDG.E.128 R36, desc[UR4][R2.64] ;  /* 0x0000000402247981 */ /* 0x010722000c1e1d00 */
[C---:B--2---:R-:W-:Y:S04]  /*8790*/  LEA R42, P0, R4.reuse, R48, 0x5 ;  /* 0x00000030042a7211 */ /* 0x044fe800078028ff */
        /* <DEDUP_REMOVED lines=13> */
[----:B------:R-:W2:Y:S01]  /*8870*/  @!P0 LDG.E.128 R4, desc[UR4][R4.64] ;  /* 0x0000000404048981 */ /* 0x000ea2000c1e1d00 */
[----:B------:R-:W-:Y:S07]  /*8880*/  @!P0 IMAD.X R21, R0, 0x1, R54, P2 ;  /* 0x0000000100158824 */ /* 0x000fee00010e0636 */
[----:B------:R-:W5:Y:S01]  /*8890*/  @!P0 LDG.E.128 R32, desc[UR4][R20.64] ;  /* 0x0000000414208981 */ /* 0x000f62000c1e1d00 */
[----:B--2---:R-:W-:Y:S01]  /*88a0*/  @!P0 LOP3.LUT R8, R4, 0xffff0000, RZ, 0xc0, !PT ;  /* 0xffff000004088812 */ /* 0x004fe200078ec0ff */
        /* <DEDUP_REMOVED lines=8> */
[----:B-----5:R-:W-:Y:S01]  /*8930*/  @!P0 SHF.L.U32 R29, R35, 0x10, RZ ;  /* 0x00000010231d8819 */ /* 0x020fe200000006ff */
[----:B------:R-:W-:Y:S01]  /*8940*/  @!P1 FADD.FTZ R0, -R0, -RZ ;  /* 0x800000ff00009221 */ /* 0x000fe20000010100 */
[----:B------:R-:W-:Y:S01]  /*8950*/  @!P1 FADD.FTZ R8, -R8, -RZ ;  /* 0x800000ff08089221 */ /* 0x000fe20000010100 */
[----:B------:R-:W3:Y:S01]  /*8960*/  @!P0 LDG.E.128 R4, desc[UR4][R4.64] ;  /* 0x0000000404048981 */ /* 0x000ee2000c1e1d00 */
[----:B------:R-:W-:Y:S01]  /*8970*/  @!P1 FADD.FTZ R9, -R9, -RZ ;  /* 0x800000ff09099221 */ /* 0x000fe20000010100 */
[----:B------:R-:W-:Y:S01]  /*8980*/  @!P1 FADD.FTZ R11, -R11, -RZ ;  /* 0x800000ff0b0b9221 */ /* 0x000fe20000010100 */
[----:B------:R-:W-:Y:S01]  /*8990*/  @!P1 FADD.FTZ R15, -R15, -RZ ;  /* 0x800000ff0f0f9221 */ /* 0x000fe20000010100 */
[----:B------:R-:W-:Y:S01]  /*89a0*/  @!P1 FADD.FTZ R10, -R10, -RZ ;  /* 0x800000ff0a0a9221 */ /* 0x000fe20000010100 */
[----:B------:R-:W-:Y:S01]  /*89b0*/  @!P1 FADD.FTZ R14, -R14, -RZ ;  /* 0x800000ff0e0e9221 */ /* 0x000fe20000010100 */
[----:B------:R-:W-:Y:S01]  /*89c0*/  @!P1 FADD.FTZ R17, -R17, -RZ ;  /* 0x800000ff11119221 */ /* 0x000fe20000010100 */
[C---:B---3--:R-:W-:Y:S01]  /*89d0*/  @!P0 SHF.L.U32 R2, R4.reuse, 0x10, RZ ;  /* 0x0000001004028819 */ /* 0x048fe200000006ff */
        /* <DEDUP_REMOVED lines=47> */
.L_x_2478:
[----:B------:R-:W-:Y:S05]  /*8cd0*/  BSYNC.RECONVERGENT B0 ;  /* 0x0000000000007941 */ /* 0x000fea0003800200 */
.L_x_2477:
        /* <DEDUP_REMOVED lines=95> */
.L_x_2480:
[----:B------:R-:W-:Y:S05]  /*92d0*/  BSYNC.RECONVERGENT B0 ;  /* 0x0000000000007941 */ /* 0x000fea0003800200 */
.L_x_2479:
[----:B------:R-:W-:Y:S04]  /*92e0*/  BSSY.RECONVERGENT B0, `(.L_x_2481) ;  /* 0x0000062000007945 */ /* 0x000fe80003800200 */
[----:B------:R-:W-:Y:S05]  /*92f0*/  @!P5 BRA `(.L_x_2482) ;  /* 0x000000040080d947 */ /* 0x000fea0003800000 */
[C---:B------:R-:W-:Y:S02]  /*9300*/  ISETP.GE.AND P0, PT, R12.reuse, R16, PT ;  /* 0x000000100c00720c */ /* 0x040fe40003f06270 */
[----:B------:R-:W-:Y:S02]  /*9310*/  ISETP.GE.U32.AND P2, PT, R12, R23, PT ;  /* 0x000000170c00720c */ /* 0x000fe40003f46070 */
[----:B------:R-:W-:Y:S09]  /*9320*/  PLOP3.LUT P1, PT, PT, PT, PT, 0x80, 0x8 ;  /* 0x000000000008781c */ /* 0x000ff20003f2f070 */
[----:B------:R-:W-:Y:S02]  /*9330*/  @!P0 SEL R0, R24, RZ, P2 ;  /* 0x000000ff18008207 */ /* 0x000fe40001000000 */
[----:B------:R-:W-:Y:S02]  /*9340*/  @!P0 PLOP3.LUT P1, PT, P2, PT, PT, 0x80, 0x8 ;  /* 0x000000000008881c */ /* 0x000fe4000172f070 */
[----:B--23--:R-:W-:Y:S02]  /*9350*/  @!P0 SEL R2, R50, RZ, P2 ;  /* 0x000000ff32028207 */ /* 0x00cfe40001000000 */
[----:B------:R-:W-:Y:S05]  /*9360*/  @!P0 IADD3 R0, P2, PT, R109, R0, RZ ;  /* 0x000000006d008210 */ /* 0x000fea0007f5e0ff */
[----:B------:R-:W-:Y:S02]  /*9370*/  @!P0 IMAD.X R2, R137, 0x1, R2, P2 ;  /* 0x0000000189028824 */ /* 0x000fe400010e0602 */
[C---:B------:R-:W-:Y:S03]  /*9380*/  @!P0 IMAD.SHL.U32 R20, R0.reuse, 0x2, RZ ;  /* 0x0000000200148824 */ /* 0x040fe600078e00ff */
[----:B------:R-:W-:Y:S02]  /*9390*/  @!P0 SHF.L.U64.HI R0, R0, 0x1, R2 ;  /* 0x0000000100008819 */ /* 0x000fe40000010202 */
[----:B------:R-:W-:Y:S04]  /*93a0*/  @!P0 IADD3 R2, P2, PT, R20, R55, RZ ;  /* 0x0000003714028210 */ /* 0x000fe80007f5e0ff */
[----:B------:R-:W-:Y:S02]  /*93b0*/  @!P0 IADD3.X R3, PT, PT, R0, R53, RZ, P2, !PT ;  /* 0x0000003500038210 */ /* 0x000fe400017fe4ff */
[----:B------:R-:W-:Y:S03]  /*93c0*/  @!P0 IADD3 R20, P2, PT, R20, R56, RZ ;  /* 0x0000003814148210 */ /* 0x000fe60007f5e0ff */
[----:B------:R2:W3:Y:S02]  /*93d0*/  @!P0 LDG.E.128 R4, desc[UR4][R2.64] ;  /* 0x0000000402048981 */ /* 0x0004e4000c1e1d00 */
[----:B------:R-:W-:Y:S06]  /*93e0*/  @!P0 IMAD.X R21, R0, 0x1, R54, P2 ;  /* 0x0000000100158824 */ /* 0x000fec00010e0636 */
[----:B------:R-:W5:Y:S01]  /*93f0*/  @!P0 LDG.E.128 R32, desc[UR4][R20.64] ;  /* 0x0000000414208981 */ /* 0x000f62000c1e1d00 */
[----:B--2---:R-:W-:Y:S01]  /*9400*/  MOV R2, R18 ;  /* 0x0000001200027202 */ /* 0x004fe20000000f00 */
[----:B------:R-:W-:Y:S01]  /*9410*/  IMAD.MOV.U32 R3, RZ, RZ, R19 ;  /* 0x000000ffff037224 */ /* 0x000fe200078e0013 */
[C---:B---3--:R-:W-:Y:S01]  /*9420*/  @!P0 SHF.L.U32 R0, R4.reuse, 0x10, RZ ;  /* 0x0000001004008819 */ /* 0x048fe200000006ff */
[----:B------:R-:W-:Y:S01]  /*9430*/  @!P0 IMAD.U32 R9, R5, 0x10000, RZ ;  /* 0x0001000005098824 */ /* 0x000fe200078e00ff */
[----:B------:R-:W-:Y:S01]  /*9440*/  @!P0 LOP3.LUT R8, R4, 0xffff0000, RZ, 0xc0, !PT ;  /* 0xffff000004088812 */ /* 0x000fe200078ec0ff */
[----:B------:R-:W-:Y:S01]  /*9450*/  @!P0 IMAD.U32 R15, R7, 0x10000, RZ ;  /* 0x00010000070f8824 */ /* 0x000fe200078e00ff */
[----:B------:R-:W-:Y:S01]  /*9460*/  @!P0 LOP3.LUT R10, R5, 0xffff0000, RZ, 0xc0, !PT ;  /* 0xffff0000050a8812 */ /* 0x000fe200078ec0ff */
[----:B------:R-:W-:Y:S01]  /*9470*/  @!P1 FADD.FTZ R9, -R9, -RZ ;  /* 0x800000ff09099221 */ /* 0x000fe20000010100 */
[C---:B------:R-:W-:Y:S01]  /*9480*/  @!P0 SHF.L.U32 R11, R6.reuse, 0x10, RZ ;  /* 0x00000010060b8819 */ /* 0x040fe200000006ff */
[----:B------:R-:W2:Y:S01]  /*9490*/  LDC.64 R4, c[0x0][0x4a8] ;  /* 0x00012a00ff047b82 */ /* 0x000ea20000000a00 */
        /* <DEDUP_REMOVED lines=10> */
[----:B--2---:R-:W-:Y:S04]  /*9540*/  IMAD.WIDE.U32 R2, R4, 0x60, R2 ;  /* 0x0000006004027825 */ /* 0x004fe800078e0002 */
[----:B------:R-:W-:Y:S05]  /*9550*/  IMAD R4, R5, 0x60, RZ ;  /* 0x0000006005047824 */ /* 0x000fea00078e02ff */
[----:B------:R-:W-:Y:S03]  /*9560*/  IADD3 R3, PT, PT, R4, R3, RZ ;  /* 0x0000000304037210 */ /* 0x000fe60007ffe0ff */
[----:B------:R-:W-:Y:S02]  /*9570*/  @!P0 IMAD.WIDE R4, R26, 0x2, R2 ;  /* 0x000000021a048825 */ /* 0x000fe400078e0202 */
[----:B----4-:R2:W3:Y:S08]  /*9580*/  LDG.E.128 R36, desc[UR4][R2.64] ;  /* 0x0000000402247981 */ /* 0x0104f0000c1e1d00 */
[----:B------:R-:W2:Y:S02]  /*9590*/  @!P0 LDG.E.128 R4, desc[UR4][R4.64] ;  /* 0x0000000404048981 */ /* 0x000ea4000c1e1d00 */
[C---:B--2---:R-:W-:Y:S01]  /*95a0*/  @!P0 LOP3.LUT R3, R4.reuse, 0xffff0000, RZ, 0xc0, !PT ;  /* 0xffff000004038812 */ /* 0x044fe200078ec0ff */
        /* <DEDUP_REMOVED lines=12> */
[C---:B---3--:R-:W-:Y:S02]  /*9670*/  @!P0 IMAD.U32 R9, R36.reuse, 0x10000, RZ ;  /* 0x0001000024098824 */ /* 0x048fe400078e00ff */
        /* <DEDUP_REMOVED lines=34> */
[----:B------:R-:W2:Y:S03]  /*98a0*/  LDC.64 R4, c[0x0][0x3b8] ;  /* 0x0000ee00ff047b82 */ /* 0x000ea60000000a00 */
[----:B------:R-:W-:Y:S01]  /*98b0*/  @!P0 MOV R39, R7 ;  /* 0x0000000700278202 */ /* 0x000fe20000000f00 */
[----:B--2---:R-:W-:Y:S04]  /*98c0*/  IMAD.WIDE.U32 R2, R4, 0x60, R2 ;  /* 0x0000006004027825 */ /* 0x004fe800078e0002 */
[----:B------:R-:W-:Y:S05]  /*98d0*/  IMAD R5, R5, 0x60, RZ ;  /* 0x0000006005057824 */ /* 0x000fea00078e02ff */
[----:B------:R-:W-:Y:S05]  /*98e0*/  IADD3 R3, PT, PT, R5, R3, RZ ;  /* 0x0000000305037210 */ /* 0x000fea0007ffe0ff */
[----:B------:R2:W-:Y:S02]  /*98f0*/  STG.E.128 desc[UR4][R2.64], R36 ;  /* 0x0000002402007986 */ /* 0x0005e4000c101d04 */
.L_x_2482:
[----:B------:R-:W-:Y:S05]  /*9900*/  BSYNC.RECONVERGENT B0 ;  /* 0x0000000000007941 */ /* 0x000fea0003800200 */
.L_x_2481:
[----:B------:R-:W-:Y:S01]  /*9910*/  ISETP.NE.AND P0, PT, R45, RZ, PT ;  /* 0x000000ff2d00720c */ /* 0x000fe20003f05270 */
[----:B------:R-:W-:Y:S11]  /*9920*/  BSSY.RECONVERGENT B0, `(.L_x_2483) ;  /* 0x000005e000007945 */ /* 0x000ff60003800200 */
[----:B------:R-:W-:Y:S01]  /*9930*/  @!UPT UIADD3 URZ, UPT, UPT, URZ, URZ, URZ ;  /* 0x000000fffffff290 */ /* 0x000fe2000fffe0ff */
[----:B------:R-:W-:Y:S05]  /*9940*/  @P0 BRA `(.L_x_2484) ;  /* 0x00000004006c0947 */ /* 0x000fea0003800000 */
        /* <DEDUP_REMOVED lines=91> */
.L_x_2484:
[----:B------:R-:W-:Y:S05]  /*9f00*/  BSYNC.RECONVERGENT B0 ;  /* 0x0000000000007941 */ /* 0x000fea0003800200 */
.L_x_2483:
[----:B------:R-:W-:Y:S04]  /*9f10*/  BSSY.RECONVERGENT B0, `(.L_x_2485) ;  /* 0x0000062000007945 */ /* 0x000fe80003800200 */
[----:B------:R-:W-:Y:S05]  /*9f20*/  @P3 BRA `(.L_x_2486) ;  /* 0x0000000400803947 */ /* 0x000fea0003800000 */
        /* <DEDUP_REMOVED lines=96> */
.L_x_2486:
[----:B------:R-:W-:Y:S05]  /*a530*/  BSYNC.RECONVERGENT B0 ;  /* 0x0000000000007941 */ /* 0x000fea0003800200 */
.L_x_2485:
        /* <DEDUP_REMOVED lines=98> */
.L_x_2488:
[----:B------:R-:W-:Y:S05]  /*ab60*/  BSYNC.RECONVERGENT B0 ;  /* 0x0000000000007941 */ /* 0x000fea0003800200 */
.L_x_2487:
        /* <DEDUP_REMOVED lines=98> */
.L_x_2490:
[----:B------:R-:W-:Y:S05]  /*b190*/  BSYNC.RECONVERGENT B0 ;  /* 0x0000000000007941 */ /* 0x000fea0003800200 */
.L_x_2489:
[----:B------:R-:W-:Y:S01]  /*b1a0*/  ISETP.NE.AND P0, PT, R46, RZ, PT ;  /* 0x000000ff2e00720c */ /* 0x000fe20003f05270 */
[----:B------:R-:W-:Y:S11]  /*b1b0*/  BSSY.RECONVERGENT B0, `(.L_x_2491) ;  /* 0x000005e000007945 */ /* 0x000ff60003800200 */
[----:B------:R-:W-:Y:S01]  /*b1c0*/  @!UPT UIADD3 URZ, UPT, UPT, URZ, URZ, URZ ;  /* 0x000000fffffff290 */ /* 0x000fe2000fffe0ff */
[----:B------:R-:W-:Y:S05]  /*b1d0*/  @P0 BRA `(.L_x_2492) ;  /* 0x00000004006c0947 */ /* 0x000fea0003800000 */
[----:B------:R-:W-:Y:S01]  /*b1e0*/  ISETP.GE.U32.AND P2, PT, R12, R23, PT ;  /* 0x000000170c00720c */ /* 0x000fe20003f46070 */
[----:B--2---:R-:W3:Y:S01]  /*b1f0*/  LDC.64 R6, c[0x0][0x4a8] ;  /* 0x00012a00ff067b82 */ /* 0x004ee20000000a00 */
[----:B------:R-:W-:Y:S07]  /*b200*/  PLOP3.LUT P1, PT, PT, PT, PT, 0x80, 0x8 ;  /* 0x000000000008781c */ /* 0x000fee0003f2f070 */
[----:B------:R-:W2:Y:S01]  /*b210*/  LDC.64 R4, c[0x0][0x3b8] ;  /* 0x0000ee00ff047b82 */ /* 0x000ea20000000a00 */
[C---:B---3--:R-:W-:Y:S04]  /*b220*/  LEA R2, P0, R6.reuse, R18, 0x8 ;  /* 0x0000001206027211 */ /* 0x048fe800078040ff */
[----:B------:R-:W-:Y:S02]  /*b230*/  LEA.HI.X R3, R6, R19, R7, 0x8, P0 ;  /* 0x0000001306037211 */ /* 0x000fe400000f4407 */
[C---:B--2---:R-:W-:Y:S03]  /*b240*/  LEA R42, P0, R4.reuse, R48, 0x8 ;  /* 0x00000030042a7211 */ /* 0x044fe600078040ff */
[----:B----4-:R2:W3:Y:S01]  /*b250*/  LDG.E.128 R36, desc[UR4][R2.64] ;  /* 0x0000000402247981 */ /* 0x0104e2000c1e1d00 */
        /* <DEDUP_REMOVED lines=83> */
.L_x_2492:
[----:B------:R-:W-:Y:S05]  /*b790*/  BSYNC.RECONVERGENT B0 ;  /* 0x0000000000007941 */ /* 0x000fea0003800200 */
.L_x_2491:
[----:B------:R-:W-:Y:S01]  /*b7a0*/  ISETP.NE.AND P0, PT, R47, RZ, PT ;  /* 0x000000ff2f00720c */ /* 0x000fe20003f05270 */
[----:B------:R-:W-:Y:S11]  /*b7b0*/  BSSY.RECONVERGENT B0, `(.L_x_2493) ;  /* 0x0000064000007945 */ /* 0x000ff60003800200 */
[----:B------:R-:W-:Y:S01]  /*b7c0*/  @!UPT UIADD3 URZ, UPT, UPT, URZ, URZ, URZ ;  /* 0x000000fffffff290 */ /* 0x000fe2000fffe0ff */
[----:B------:R-:W-:Y:S05]  /*b7d0*/  @P0 BRA `(.L_x_2494) ;  /* 0x0000000400840947 */ /* 0x000fea0003800000 */
[C---:B------:R-:W-:Y:S01]  /*b7e0*/  ISETP.GE.AND P0, PT, R12.reuse, R16, PT ;  /* 0x000000100c00720c */ /* 0x040fe20003f06270 */
[----:B--2---:R-:W2:Y:S01]  /*b7f0*/  LDC.64 R4, c[0x0][0x4a8] ;  /* 0x00012a00ff047b82 */ /* 0x004ea20000000a00 */
[----:B------:R-:W-:Y:S02]  /*b800*/  ISETP.GE.U32.AND P2, PT, R12, R23, PT ;  /* 0x000000170c00720c */ /* 0x000fe40003f46070 */
[----:B------:R-:W-:Y:S02]  /*b810*/  PLOP3.LUT P1, PT, PT, PT, PT, 0x80, 0x8 ;  /* 0x000000000008781c */ /* 0x000fe40003f2f070 */
[----:B---3--:R-:W-:Y:S03]  /*b820*/  MOV R3, R19 ;  /* 0x0000001300037202 */ /* 0x008fe60000000f00 */
[----:B------:R-:W3:Y:S04]  /*b830*/  LDC.64 R42, c[0x0][0x3b8] ;  /* 0x0000ee00ff2a7b82 */ /* 0x000ee80000000a00 */
        /* <DEDUP_REMOVED lines=11> */
[----:B--2---:R-:W-:Y:S03]  /*b8f0*/  IMAD.WIDE.U32 R2, R4, 0x120, R2 ;  /* 0x0000012004027825 */ /* 0x004fe600078e0002 */
[----:B------:R-:W-:Y:S01]  /*b900*/  @!P0 IADD3.X R9, PT, PT, R0, R54, RZ, P2, !PT ;  /* 0x0000003600098210 */ /* 0x000fe200017fe4ff */
[----:B------:R-:W-:Y:S01]  /*b910*/  IMAD R0, R5, 0x120, RZ ;  /* 0x0000012005007824 */ /* 0x000fe200078e02ff */
[----:B------:R-:W2:Y:S03]  /*b920*/  @!P0 LDG.E.128 R44, desc[UR4][R10.64] ;  /* 0x000000040a2c8981 */ /* 0x000ea6000c1e1d00 */
[----:B------:R-:W-:Y:S02]  /*b930*/  IMAD.IADD R3, R0, 0x1, R3 ;  /* 0x0000000100037824 */ /* 0x000fe400078e0203 */
[----:B------:R-:W-:Y:S03]  /*b940*/  @!P0 IMAD.WIDE R4, R26, 0x2, R2 ;  /* 0x000000021a048825 */ /* 0x000fe600078e0202 */
[----:B----4-:R-:W4:Y:S08]  /*b950*/  @!P0 LDG.E.128 R36, desc[UR4][R8.64] ;  /* 0x0000000408248981 */ /* 0x010f30000c1e1d00 */
[----:B------:R-:W5:Y:S08]  /*b960*/  @!P0 LDG.E.128 R4, desc[UR4][R4.64] ;  /* 0x0000000404048981 */ /* 0x000f70000c1e1d00 */
[----:B------:R1:W3:Y:S01]  /*b970*/  LDG.E.128 R32, desc[UR4][R2.64] ;  /* 0x0000000402207981 */ /* 0x0002e2000c1e1d00 */
[C---:B--2---:R-:W-:Y:S01]  /*b980*/  @!P0 SHF.L.U32 R0, R44.reuse, 0x10, RZ ;  /* 0x000000102c008819 */ /* 0x044fe200000006ff */
        /* <DEDUP_REMOVED lines=9> */
[C---:B-----5:R-:W-:Y:S01]  /*ba20*/  @!P0 SHF.L.U32 R9, R4.reuse, 0x10, RZ ;  /* 0x0000001004098819 */ /* 0x060fe200000006ff */
        /* <DEDUP_REMOVED lines=19> */
[----:B---3--:R-:W-:Y:S01]  /*bb60*/  @!P0 SHF.L.U32 R9, R32, 0x10, RZ ;  /* 0x0000001020098819 */ /* 0x008fe200000006ff */
        /* <DEDUP_REMOVED lines=40> */
.L_x_2494:
[----:B------:R-:W-:Y:S05]  /*bdf0*/  BSYNC.RECONVERGENT B0 ;  /* 0x0000000000007941 */ /* 0x000fea0003800200 */
.L_x_2493:
[----:B------:R-:W-:Y:S01]  /*be00*/  ISETP.NE.AND P0, PT, R59, RZ, PT ;  /* 0x000000ff3b00720c */ /* 0x000fe20003f05270 */
[----:B------:R-:W-:Y:S11]  /*be10*/  BSSY.RECONVERGENT B0, `(.L_x_2495) ;  /* 0x0000064000007945 */ /* 0x000ff60003800200 */
[----:B------:R-:W-:Y:S01]  /*be20*/  @!UPT UIADD3 URZ, UPT, UPT, URZ, URZ, URZ ;  /* 0x000000fffffff290 */ /* 0x000fe2000fffe0ff */
[----:B------:R-:W-:Y:S05]  /*be30*/  @P0 BRA `(.L_x_2496) ;  /* 0x0000000400840947 */ /* 0x000fea0003800000 */
[C---:B------:R-:W-:Y:S01]  /*be40*/  ISETP.GE.AND P0, PT, R12.reuse, R16, PT ;  /* 0x000000100c00720c */ /* 0x040fe20003f06270 */
[----:B--2---:R-:W2:Y:S01]  /*be50*/  LDC.64 R4, c[0x0][0x4a8] ;  /* 0x00012a00ff047b82 */ /* 0x004ea20000000a00 */
[----:B-1-3--:R-:W-:Y:S01]  /*be60*/  MOV R3, R19 ;  /* 0x0000001300037202 */ /* 0x00afe20000000f00 */
[----:B------:R-:W-:Y:S01]  /*be70*/  IMAD.MOV.U32 R2, RZ, RZ, R18 ;  /* 0x000000ffff027224 */ /* 0x000fe200078e0012 */
[----:B------:R-:W-:Y:S05]  /*be80*/  ISETP.GE.U32.AND P2, PT, R12, R23, PT ;  /* 0x000000170c00720c */ /* 0x000fea0003f46070 */
[----:B------:R-:W1:Y:S01]  /*be90*/  LDC.64 R42, c[0x0][0x3b8] ;  /* 0x0000ee00ff2a7b82 */ /* 0x000e620000000a00 */
[----:B--2---:R-:W-:Y:S03]  /*bea0*/  IMAD.WIDE.U32 R2, R4, 0x140, R2 ;  /* 0x0000014004027825 */ /* 0x004fe600078e0002 */
[----:B------:R-:W-:Y:S01]  /*beb0*/  @!P0 SEL R4, R50, RZ, P2 ;  /* 0x000000ff32048207 */ /* 0x000fe20001000000 */
[----:B------:R-:W-:Y:S01]  /*bec0*/  IMAD R0, R5, 0x140, RZ ;  /* 0x0000014005007824 */ /* 0x000fe200078e02ff */
[----:B------:R-:W-:Y:S03]  /*bed0*/  @!P0 SEL R5, R24, RZ, P2 ;  /* 0x000000ff18058207 */ /* 0x000fe60001000000 */
        /* <DEDUP_REMOVED lines=9> */
[----:B------:R-:W3:Y:S08]  /*bf70*/  @!P0 LDG.E.128 R4, desc[UR4][R4.64] ;  /* 0x0000000404048981 */ /* 0x000ef0000c1e1d00 */
[----:B------:R5:W2:Y:S02]  /*bf80*/  @!P0 LDG.E.128 R44, desc[UR4][R8.64] ;  /* 0x00000004082c8981 */ /* 0x000aa4000c1e1d00 */
[----:B-----5:R-:W-:Y:S05]  /*bf90*/  @!P0 IADD3 R8, P1, PT, R10, R56, RZ ;  /* 0x000000380a088210 */ /* 0x020fea0007f3e0ff */
        /* <DEDUP_REMOVED lines=25> */
[C---:B------:R-:W-:Y:S01]  /*c130*/  @!P0 SHF.L.U32 R9, R32.reuse, 0x10, RZ ;  /* 0x0000001020098819 */ /* 0x040fe200000006ff */
        /* <DEDUP_REMOVED lines=49> */
.L_x_2496:
[----:B------:R-:W-:Y:S05]  /*c450*/  BSYNC.RECONVERGENT B0 ;  /* 0x0000000000007941 */ /* 0x000fea0003800200 */
.L_x_2495:
        /* <DEDUP_REMOVED lines=101> */
.L_x_2498:
[----:B------:R-:W-:Y:S05]  /*cab0*/  BSYNC.RECONVERGENT B0 ;  /* 0x0000000000007941 */ /* 0x000fea0003800200 */
.L_x_2497:
        /* <DEDUP_REMOVED lines=101> */
.L_x_2500:
[----:B------:R-:W-:Y:S05]  /*d110*/  BSYNC.RECONVERGENT B0 ;  /* 0x0000000000007941 */ /* 0x000fea0003800200 */
.L_x_2499:
        /* <DEDUP_REMOVED lines=101> */
.L_x_2502:
[----:B------:R-:W-:Y:S05]  /*d770*/  BSYNC.RECONVERGENT B0 ;  /* 0x0000000000007941 */ /* 0x000fea0003800200 */
.L_x_2501:
        /* <DEDUP_REMOVED lines=8> */
[----:B------:R-:W-:Y:S09]  /*d800*/  ISETP.GE.U32.AND P2, PT, R12, R23, PT ;  /* 0x000000170c00720c */ /* 0x000ff20003f46070 */
[----:B------:R-:W-:Y:S01]  /*d810*/  @!P0 SEL R24, R24, RZ, P2 ;  /* 0x000000ff18188207 */ /* 0x000fe20001000000 */
[----:B--2---:R-:W-:Y:S01]  /*d820*/  IMAD.WIDE.U32 R2, R4, 0x1c0, R2 ;  /* 0x000001c004027825 */ /* 0x004fe200078e0002 */
        /* <DEDUP_REMOVED lines=12> */
[----:B----4-:R1:W4:Y:S02]  /*d8f0*/  @!P0 LDG.E.128 R36, desc[UR4][R8.64] ;  /* 0x0000000408248981 */ /* 0x010324000c1e1d00 */
[----:B-1----:R-:W-:Y:S05]  /*d900*/  @!P0 IADD3 R8, P1, PT, R10, R56, RZ ;  /* 0x000000380a088210 */ /* 0x002fea0007f3e0ff */
[----:B------:R-:W-:Y:S01]  /*d910*/  @!P0 IMAD.X R9, R0, 0x1, R54, P1 ;  /* 0x0000000100098824 */ /* 0x000fe200008e0636 */
[----:B------:R-:W-:Y:S02]  /*d920*/  PLOP3.LUT P1, PT, PT, PT, PT, 0x80, 0x8 ;  /* 0x000000000008781c */ /* 0x000fe40003f2f070 */
[----:B------:R-:W-:Y:S02]  /*d930*/  @!P0 PLOP3.LUT P1, PT, P2, PT, PT, 0x80, 0x8 ;  /* 0x000000000008881c */ /* 0x000fe4000172f070 */
[----:B------:R3:W5:Y:S02]  /*d940*/  @!P0 LDG.E.128 R20, desc[UR4][R8.64] ;  /* 0x0000000408148981 */ /* 0x000764000c1e1d00 */
[C---:B---3--:R-:W-:Y:S01]  /*d950*/  @!P0 SHF.L.U32 R9, R4.reuse, 0x10, RZ ;  /* 0x0000001004098819 */ /* 0x048fe200000006ff */
        /* <DEDUP_REMOVED lines=34> */
[C---:B-----5:R-:W-:Y:S01]  /*db80*/  @!P0 SHF.L.U32 R10, R20.reuse, 0x10, RZ ;  /* 0x00000010140a8819 */ /* 0x060fe200000006ff */
        /* <DEDUP_REMOVED lines=36> */
.L_x_2504:
[----:B------:R-:W-:Y:S05]  /*ddd0*/  BSYNC.RECONVERGENT B0 ;  /* 0x0000000000007941 */ /* 0x000fea0003800200 */
.L_x_2503:
[----:B--2---:R-:W-:Y:S01]  /*dde0*/  MOV R5, R54 ;  /* 0x0000003600057202 */ /* 0x004fe20000000f00 */
[----:B------:R-:W2:Y:S01]  /*ddf0*/  LDC R16, c[0x0][0x450] ;  /* 0x00011400ff107b82 */ /* 0x000ea20000000800 */
[----:B-1-3--:R-:W-:Y:S01]  /*de00*/  MOV R3, R53 ;  /* 0x0000003500037202 */ /* 0x00afe20000000f00 */
[----:B------:R-:W-:Y:S02]  /*de10*/  IMAD.U32 R0, R140, -0x80, RZ ;  /* 0xffffff808c007824 */ /* 0x000fe400078e00ff */
[----:B------:R-:W-:Y:S02]  /*de20*/  IMAD.MOV.U32 R4, RZ, RZ, R56 ;  /* 0x000000ffff047224 */ /* 0x000fe400078e0038 */
[----:B------:R-:W-:Y:S03]  /*de30*/  IMAD.MOV.U32 R2, RZ, RZ, R55 ;  /* 0x000000ffff027224 */ /* 0x000fe600078e0037 */
[C---:B------:R-:W-:Y:S02]  /*de40*/  LEA R56, P1, R0.reuse, R4, 0x1 ;  /* 0x0000000400387211 */ /* 0x040fe400078208ff */
[C---:B------:R-:W-:Y:S02]  /*de50*/  LEA R55, P0, R0.reuse, R2, 0x1 ;  /* 0x0000000200377211 */ /* 0x040fe400078008ff */
[C---:B------:R-:W-:Y:S02]  /*de60*/  LEA.HI.X.SX32 R54, R0.reuse, R5, 0x1, P1 ;  /* 0x0000000500367211 */ /* 0x040fe400008f0eff */
[----:B------:R-:W-:Y:S09]  /*de70*/  LEA.HI.X.SX32 R53, R0, R3, 0x1, P0 ;  /* 0x0000000300357211 */ /* 0x000ff200000f0eff */
.L_x_2439:
[----:B-1----:R-:W-:Y:S05]  /*de80*/  BSYNC.RECONVERGENT B1 ;  /* 0x0000000000017941 */ /* 0x002fea0003800200 */
.L_x_2437:
[----:B------:R-:W-:Y:S04]  /*de90*/  ISETP.NE.U32.AND P0, PT, RZ, UR12, PT ;  /* 0x0000000cff007c0c */ /* 0x000fe8000bf05070 */
[----:B------:R-:W-:Y:S11]  /*dea0*/  ISETP.NE.AND.EX P0, PT, RZ, UR13, PT, P0 ;  /* 0x0000000dff007c0c */ /* 0x000ff6000bf05300 */
[----:B------:R-:W-:Y:S02]  /*deb0*/  @!UPT UIADD3 URZ, UPT, UPT, URZ, URZ, URZ ;  /* 0x000000fffffff290 */ /* 0x000fe4000fffe0ff */
[----:B--2-4-:R-:W1:Y:S01]  /*dec0*/  @!P0 LDC R2, c[0x0][0x3c0] ;  /* 0x0000f000ff028b82 */ /* 0x014e620000000800 */
        /* <DEDUP_REMOVED lines=18> */
[----:B------:R-:W-:Y:S02]  /*dff0*/  IABS R3, R68 ;  /* 0x0000004400037213 */ /* 0x000fe40000000000 */
[----:B---3--:R-:W-:Y:S02]  /*e000*/  IABS R6, R74 ;  /* 0x0000004a00067213 */ /* 0x008fe40000000000 */
        /* <DEDUP_REMOVED lines=67> */
.L_x_2505:
[----:B------:R-:W-:Y:S02]  /*e440*/  ISETP.GT.AND P0, PT, R75, R81, PT ;  /* 0x000000514b00720c */ /* 0x000fe40003f04270 */
[----:B------:R-:W-:Y:S02]  /*e450*/  IADD3 R72, P2, PT, R72, R98, RZ ;  /* 0x0000006248487210 */ /* 0x000fe40007f5e0ff */
[----:B------:R-:W-:Y:S03]  /*e460*/  IADD3 R28, P1, PT, R28, R96, RZ ;  /* 0x000000601c1c7210 */ /* 0x000fe60007f3e0ff */
[----:B------:R-:W-:Y:S02]  /*e470*/  IMAD.X R71, R71, 0x1, R97, P2 ;  /* 0x0000000147477824 */ /* 0x000fe400010e0661 */
[----:B------:R-:W-:Y:S04]  /*e480*/  IMAD.X R27, R27, 0x1, R95, P1 ;  /* 0x000000011b1b7824 */ /* 0x000fe800008e065f */
[----:B------:R-:W-:Y:S05]  /*e490*/  @P0 BRA `(.L_x_2506) ;  /* 0xffffff4000740947 */ /* 0x000fea000383ffff */
.L_x_2436:
        /* <DEDUP_REMOVED lines=18> */
[----:B------:R-:W-:Y:S01]  /*e5c0*/  BSSY.RECONVERGENT B0, `(.L_x_2509) ;  /* 0x0000018000007945 */ /* 0x000fe20003800200 */
[C---:B------:R-:W-:Y:S02]  /*e5d0*/  VIADD R36, R66.reuse, 0x20 ;  /* 0x0000002042247836 */ /* 0x040fe40000000000 */
[C---:B------:R-:W-:Y:S01]  /*e5e0*/  VIADD R42, R66.reuse, 0x10 ;  /* 0x00000010422a7836 */ /* 0x040fe20000000000 */
[C---:B------:R-:W-:Y:S01]  /*e5f0*/  ISETP.GE.AND P2, PT, R66.reuse, R0, PT ;  /* 0x000000004200720c */ /* 0x040fe20003f46270 */
[----:B------:R-:W-:-:S03]  /*e600*/  VIADD R29, R66, 0x30 ;  /* 0x00000030421d7836 */ /* 0x000fc60000000000 */
[----:B------:R-:W-:Y:S02]  /*e610*/  ISETP.GE.AND P1, PT, R42, R0, PT ;  /* 0x000000002a00720c */ /* 0x000fe40003f26270 */
[----:B-1----:R-:W-:-:S04]  /*e620*/  LEA R4, P0, R102, UR8, 0x1 ;  /* 0x0000000866047c11 */ /* 0x002fc8000f8008ff */
[----:B------:R-:W-:Y:S02]  /*e630*/  LEA.HI.X R5, R102, UR9, R125, 0x1, P0 ;  /* 0x0000000966057c11 */ /* 0x000fe400080f0c7d */
[----:B------:R-:W-:-:S03]  /*e640*/  LEA R2, P0, R44, R4, 0x1 ;  /* 0x000000042c027211 */ /* 0x000fc600078008ff */
[----:B------:R-:W-:Y:S01]  /*e650*/  @!PT LDS RZ, [RZ] ;  /* 0x00000000fffff984 */ /* 0x000fe20000000800 */
[----:B------:R-:W-:Y:S01]  /*e660*/  @!PT LDS RZ, [RZ] ;  /* 0x00000000fffff984 */ /* 0x000fe20000000800 */
[----:B------:R-:W-:Y:S01]  /*e670*/  @!PT LDS RZ, [RZ] ;  /* 0x00000000fffff984 */ /* 0x000fe20000000800 */
[----:B------:R1:W-:Y:S01]  /*e680*/  @!P2 LDGSTS.E.BYPASS.LTC128B.128 [R237], desc[UR4][R4.64] ;  /* 0x0000000004edafae */ /* 0x0003e2000b981a04 */
[----:B------:R-:W-:Y:S02]  /*e690*/  LEA.HI.X R3, R44, R5, R45, 0x1, P0 ;  /* 0x000000052c037211 */ /* 0x000fe400000f0c2d */
[----:B------:R-:W-:-:S03]  /*e6a0*/  ISETP.GE.AND P0, PT, R36, R0, PT ;  /* 0x000000002400720c */ /* 0x000fc60003f06270 */
[----:B------:R1:W-:Y:S01]  /*e6b0*/  @!P1 LDGSTS.E.BYPASS.LTC128B.128 [R237+0x800], desc[UR4][R2.64] ;  /* 0x0080000002ed9fae */ /* 0x0003e2000b981a04 */
[----:B------:R-:W-:-:S09]  /*e6c0*/  ISETP.GE.AND P1, PT, R29, R0, PT ;  /* 0x000000001d00720c */ /* 0x000fd20003f26270 */
[----:B------:R-:W-:Y:S05]  /*e6d0*/  @P0 BRA `(.L_x_2510) ;  /* 0x0000000000180947 */ /* 0x000fea0003800000 */
[----:B-1----:R-:W-:-:S04]  /*e6e0*/  LEA R4, P0, R34, R2, 0x5 ;  /* 0x0000000222047211 */ /* 0x002fc800078028ff */
[----:B------:R-:W-:-:S05]  /*e6f0*/  LEA.HI.X R5, R34, R3, R35, 0x5, P0 ;  /* 0x0000000322057211 */ /* 0x000fca00000f2c23 */
[----:B------:R-:W-:Y:S01]  /*e700*/  @!PT LDS RZ, [RZ] ;  /* 0x00000000fffff984 */ /* 0x000fe20000000800 */
[----:B------:R-:W-:Y:S01]  /*e710*/  @!PT LDS RZ, [RZ] ;  /* 0x00000000fffff984 */ /* 0x000fe20000000800 */
[----:B------:R-:W-:Y:S01]  /*e720*/  @!PT LDS RZ, [RZ] ;  /* 0x00000000fffff984 */ /* 0x000fe20000000800 */
[----:B------:R2:W-:Y:S04]  /*e730*/  LDGSTS.E.BYPASS.LTC128B.128 [R237+0x1000], desc[UR4][R4.64] ;  /* 0x0100000004ed7fae */ /* 0x0005e8000b981a04 */
.L_x_2510:
[----:B------:R-:W-:Y:S05]  /*e740*/  BSYNC.RECONVERGENT B0 ;  /* 0x0000000000007941 */ /* 0x000fea0003800200 */
.L_x_2509:
[----:B------:R-:W-:Y:S05]  /*e750*/  @P1 BRA `(.L_x_2511) ;  /* 0x0000002800901947 */ /* 0x000fea0003800000 */
[----:B-1----:R-:W-:-:S04]  /*e760*/  LEA R2, P0, R34, R2, 0x6 ;  /* 0x0000000222027211 */ /* 0x002fc800078030ff */
[----:B------:R-:W-:-:S05]  /*e770*/  LEA.HI.X R3, R34, R3, R35, 0x6, P0 ;  /* 0x0000000322037211 */ /* 0x000fca00000f3423 */
[----:B------:R-:W-:Y:S01]  /*e780*/  @!PT LDS RZ, [RZ] ;  /* 0x00000000fffff984 */ /* 0x000fe20000000800 */
[----:B------:R-:W-:Y:S01]  /*e790*/  @!PT LDS RZ, [RZ] ;  /* 0x00000000fffff984 */ /* 0x000fe20000000800 */
[----:B------:R-:W-:Y:S01]  /*e7a0*/  @!PT LDS RZ, [RZ] ;  /* 0x00000000fffff984 */ /* 0x000fe20000000800 */
[----:B------:R3:W-:Y:S01]  /*e7b0*/  LDGSTS.E.BYPASS.LTC128B.128 [R237+0x1800], desc[UR4][R2.64] ;  /* 0x0180000002ed7fae */ /* 0x0007e2000b981a04 */
[----:B------:R-:W-:Y:S05]  /*e7c0*/  BRA `(.L_x_2511) ;  /* 0x0000002800747947 */ /* 0x000fea0003800000 */
.L_x_2508:
        /* <DEDUP_REMOVED lines=19> */
[----:B-----5:R-:W-:Y:S01]  /*e900*/  IADD3 R24, PT, PT, -R141, R192, RZ ;  /* 0x000000c08d187210 */ /* 0x020fe20007ffe1ff */
        /* <DEDUP_REMOVED lines=59> */
.L_x_2516:
[----:B------:R-:W-:Y:S05]  /*ecc0*/  BSYNC.RECONVERGENT B0 ;  /* 0x0000000000007941 */ /* 0x000fea0003800200 */
.L_x_2515:
[----:B-----5:R2:W-:Y:S02]  /*ecd0*/  STS.128 [R237], R4 ;  /* 0x00000004ed007388 */ /* 0x0205e40000000c00 */
.L_x_2514:
[----:B------:R-:W-:Y:S05]  /*ece0*/  BSYNC.RECONVERGENT B1 ;  /* 0x0000000000017941 */ /* 0x000fea0003800200 */
.L_x_2513:
[----:B------:R-:W-:Y:S01]  /*ecf0*/  VIADD R42, R66, 0x10 ;  /* 0x00000010422a7836 */ /* 0x000fe20000000000 */
[----:B------:R-:W-:Y:S01]  /*ed00*/  LEA R16, P0, R44, R26, 0x1 ;  /* 0x0000001a2c107211 */ /* 0x000fe200078008ff */
        /* <DEDUP_REMOVED lines=17> */
[----:B------:R-:W-:-:S03]  /*ee20*/  IADD3.X R3, PT, PT, R0, UR9, RZ, P0, !PT ;  /* 0x0000000900037c10 */ /* 0x000fc600087fe4ff */
[----:B------:R3:W4:Y:S04]  /*ee30*/  LDG.E.64 R10, desc[UR4][R8.64] ;  /* 0x00000004080a7981 */ /* 0x000728000c1e1b00 */
[----:B------:R1:W2:Y:S01]  /*ee40*/  LDG.E.64 R14, desc[UR4][R2.64] ;  /* 0x00000004020e7981 */ /* 0x0002a2000c1e1b00 */
[----:B-----5:R-:W-:Y:S01]  /*ee50*/  LOP3.LUT R0, R7, 0xffff0000, RZ, 0xc0, !PT ;  /* 0xffff000007007812 */ /* 0x020fe200078ec0ff */
[C---:B---3--:R-:W-:Y:S01]  /*ee60*/  IMAD.U32 R8, R5.reuse, 0x10000, RZ ;  /* 0x0001000005087824 */ /* 0x048fe200078e00ff */
[----:B-1----:R-:W-:Y:S01]  /*ee70*/  LOP3.LUT R3, R5, 0xffff0000, RZ, 0xc0, !PT ;  /* 0xffff000005037812 */ /* 0x002fe200078ec0ff */
[----:B------:R-:W-:Y:S02]  /*ee80*/  IMAD.U32 R2, R7, 0x10000, RZ ;  /* 0x0001000007027824 */ /* 0x000fe400078e00ff */
[C---:B------:R-:W-:Y:S01]  /*ee90*/  IMAD.U32 R7, R6.reuse, 0x10000, RZ ;  /* 0x0001000006077824 */ /* 0x040fe200078e00ff */
[----:B------:R-:W-:Y:S01]  /*eea0*/  LOP3.LUT R6, R6, 0xffff0000, RZ, 0xc0, !PT ;  /* 0xffff000006067812 */ /* 0x000fe200078ec0ff */
[C---:B------:R-:W-:Y:S01]  /*eeb0*/  IMAD.U32 R9, R4.reuse, 0x10000, RZ ;  /* 0x0001000004097824 */ /* 0x040fe200078e00ff */
[----:B------:R-:W-:-:S02]  /*eec0*/  LOP3.LUT R4, R4, 0xffff0000, RZ, 0xc0, !PT ;  /* 0xffff000004047812 */ /* 0x000fc400078ec0ff */
[----:B----4-:R-:W-:Y:S02]  /*eed0*/  LOP3.LUT R19, R10, 0xffff0000, RZ, 0xc0, !PT ;  /* 0xffff00000a137812 */ /* 0x010fe400078ec0ff */
        /* <DEDUP_REMOVED lines=33> */
.L_x_2520:
[----:B------:R-:W-:Y:S05]  /*f0f0*/  BSYNC.RECONVERGENT B0 ;  /* 0x0000000000007941 */ /* 0x000fea0003800200 */
.L_x_2519:
[----:B-----5:R3:W-:Y:S02]  /*f100*/  STS.128 [R237+0x800], R4 ;  /* 0x00080004ed007388 */ /* 0x0207e40000000c00 */
.L_x_2518:
[----:B------:R-:W-:Y:S05]  /*f110*/  BSYNC.RECONVERGENT B1 ;  /* 0x0000000000017941 */ /* 0x000fea0003800200 */
.L_x_2517:
        /* <DEDUP_REMOVED lines=10> */
[----:B------:R-:W2:Y:S01]  /*f1c0*/  LDCU.64 UR10, c[0x0][0x4c8] ;  /* 0x00009900ff0a77ac */ /* 0x000ea20008000a00 */
[----:B------:R-:W-:Y:S01]  /*f1d0*/  IMAD.SHL.U32 R2, R25, 0x20, RZ ;  /* 0x0000002019027824 */ /* 0x000fe200078e00ff */
[----:B------:R-:W3:Y:S04]  /*f1e0*/  LDCU.64 UR8, c[0x0][0x4d0] ;  /* 0x00009a00ff0877ac */ /* 0x000ee80008000a00 */
[----:B------:R-:W-:-:S04]  /*f1f0*/  IADD3 R0, P0, PT, R2, R22, RZ ;  /* 0x0000001602007210 */ /* 0x000fc80007f1e0ff */
[----:B------:R-:W-:Y:S01]  /*f200*/  LEA.HI.X.SX32 R2, R2, R28, 0x1, P0 ;  /* 0x0000001c02027211 */ /* 0x000fe200000f0eff */
[----:B------:R-:W-:-:S03]  /*f210*/  IMAD.SHL.U32 R3, R0, 0x2, RZ ;  /* 0x0000000200037824 */ /* 0x000fc600078e00ff */
[----:B------:R-:W-:Y:S02]  /*f220*/  SHF.L.U64.HI R0, R0, 0x1, R2 ;  /* 0x0000000100007819 */ /* 0x000fe40000010202 */
[C---:B--2---:R-:W-:Y:S02]  /*f230*/  IADD3 R8, P1, PT, R3.reuse, UR10, RZ ;  /* 0x0000000a03087c10 */ /* 0x044fe4000ff3e0ff */
[----:B---3--:R-:W-:Y:S02]  /*f240*/  IADD3 R2, P0, PT, R3, UR8, RZ ;  /* 0x0000000803027c10 */ /* 0x008fe4000ff1e0ff */
[C---:B------:R-:W-:Y:S02]  /*f250*/  IADD3.X R9, PT, PT, R0.reuse, UR11, RZ, P1, !PT ;  /* 0x0000000b00097c10 */ /* 0x040fe40008ffe4ff */
        /* <DEDUP_REMOVED lines=45> */
.L_x_2524:
[----:B------:R-:W-:Y:S05]  /*f530*/  BSYNC.RECONVERGENT B0 ;  /* 0x0000000000007941 */ /* 0x000fea0003800200 */
.L_x_2523:
[----:B-----5:R4:W-:Y:S02]  /*f540*/  STS.128 [R237+0x1000], R4 ;  /* 0x00100004ed007388 */ /* 0x0209e40000000c00 */
.L_x_2522:
[----:B------:R-:W-:Y:S05]  /*f550*/  BSYNC.RECONVERGENT B1 ;  /* 0x0000000000017941 */ /* 0x000fea0003800200 */
.L_x_2521:
[----:B------:R-:W-:-:S04]  /*f560*/  IADD3 R29, PT, PT, R66, 0x30, RZ ;  /* 0x00000030421d7810 */ /* 0x000fc80007ffe0ff */
[----:B------:R-:W-:-:S13]  /*f570*/  ISETP.GE.AND P0, PT, R29, R24, PT ;  /* 0x000000181d00720c */ /* 0x000fda0003f06270 */
[----:B------:R-:W-:Y:S05]  /*f580*/  @P0 BRA `(.L_x_2511) ;  /* 0x0000001c00040947 */ /* 0x000fea0003800000 */
[----:B--234-:R-:W-:-:S04]  /*f590*/  LEA R4, P0, R34, R16, 0x6 ;  /* 0x0000001022047211 */ /* 0x01cfc800078030ff */
[----:B------:R-:W-:-:S06]  /*f5a0*/  LEA.HI.X R5, R34, R17, R35, 0x6, P0 ;  /* 0x0000001122057211 */ /* 0x000fcc00000f3423 */
[----:B------:R-:W5:Y:S01]  /*f5b0*/  LDG.E.128 R4, desc[UR4][R4.64] ;  /* 0x0000000404047981 */ /* 0x000f62000c1e1d00 */
[----:B------:R-:W-:Y:S01]  /*f5c0*/  ISETP.GE.AND P0, PT, R12, R47, PT ;  /* 0x0000002f0c00720c */ /* 0x000fe20003f06270 */
[----:B------:R-:W-:-:S12]  /*f5d0*/  BSSY.RECONVERGENT B0, `(.L_x_2525) ;  /* 0x0000036000007945 */ /* 0x000fd80003800200 */
[----:B------:R-:W-:Y:S05]  /*f5e0*/  @P0 BRA `(.L_x_2526) ;  /* 0x0000000000d00947 */ /* 0x000fea0003800000 */
[----:B------:R-:W2:Y:S01]  /*f5f0*/  LDCU.64 UR10, c[0x0][0x4c8] ;  /* 0x00009900ff0a77ac */ /* 0x000ea20008000a00 */
[----:B------:R-:W-:Y:S01]  /*f600*/  IMAD R2, R25, 0x30, RZ ;  /* 0x0000003019027824 */ /* 0x000fe200078e02ff */
        /* <DEDUP_REMOVED lines=11> */
[----:B-----5:R-:W-:Y:S02]  /*f6c0*/  LOP3.LUT R0, R7, 0xffff0000, RZ, 0xc0, !PT ;  /* 0xffff000007007812 */ /* 0x020fe400078ec0ff */
[C---:B------:R-:W-:Y:S01]  /*f6d0*/  SHF.L.U32 R14, R4.reuse, 0x10, RZ ;  /* 0x00000010040e7819 */ /* 0x040fe200000006ff */
[C---:B--2---:R-:W-:Y:S01]  /*f6e0*/  IMAD.U32 R8, R5.reuse, 0x10000, RZ ;  /* 0x0001000005087824 */ /* 0x044fe200078e00ff */
[----:B----4-:R-:W-:Y:S01]  /*f6f0*/  LOP3.LUT R2, R5, 0xffff0000, RZ, 0xc0, !PT ;  /* 0xffff000005027812 */ /* 0x010fe200078ec0ff */
[----:B------:R-:W-:Y:S01]  /*f700*/  IMAD.U32 R3, R7, 0x10000, RZ ;  /* 0x0001000007037824 */ /* 0x000fe200078e00ff */
[----:B------:R-:W-:-:S02]  /*f710*/  LOP3.LUT R5, R4, 0xffff0000, RZ, 0xc0, !PT ;  /* 0xffff000004057812 */ /* 0x000fc400078ec0ff */
[C---:B------:R-:W-:Y:S02]  /*f720*/  SHF.L.U32 R9, R6.reuse, 0x10, RZ ;  /* 0x0000001006097819 */ /* 0x040fe400000006ff */
[----:B------:R-:W-:Y:S02]  /*f730*/  LOP3.LUT R6, R6, 0xffff0000, RZ, 0xc0, !PT ;  /* 0xffff000006067812 */ /* 0x000fe400078ec0ff */
[----:B---3--:R-:W-:Y:S02]  /*f740*/  LOP3.LUT R16, R10, 0xffff0000, RZ, 0xc0, !PT ;  /* 0xffff00000a107812 */ /* 0x008fe400078ec0ff */
[----:B------:R-:W-:Y:S02]  /*f750*/  LOP3.LUT R17, R11, 0xffff0000, RZ, 0xc0, !PT ;  /* 0xffff00000b117812 */ /* 0x000fe400078ec0ff */
[----:B------:R-:W-:Y:S02]  /*f760*/  LOP3.LUT R15, R12, 0xffff0000, RZ, 0xc0, !PT ;  /* 0xffff00000c0f7812 */ /* 0x000fe400078ec0ff */
[----:B------:R-:W-:Y:S01]  /*f770*/  LOP3.LUT R18, R13, 0xffff0000, RZ, 0xc0, !PT ;  /* 0xffff00000d127812 */ /* 0x000fe200078ec0ff */
[----:B------:R-:W-:-:S02]  /*f780*/  FMUL.FTZ R4, R2, R16 ;  /* 0x0000001002047220 */ /* 0x000fc40000410000 */
[----:B------:R-:W-:Y:S01]  /*f790*/  FMUL.FTZ R7, R2, R15 ;  /* 0x0000000f02077220 */ /* 0x000fe20000410000 */
[----:B------:R-:W-:Y:S02]  /*f7a0*/  IMAD.U32 R12, R12, 0x10000, RZ ;  /* 0x000100000c0c7824 */ /* 0x000fe400078e00ff */
[C---:B------:R-:W-:Y:S01]  /*f7b0*/  FMUL.FTZ R2, R0.reuse, R18 ;  /* 0x0000001200027220 */ /* 0x040fe20000410000 */
[----:B------:R-:W-:Y:S01]  /*f7c0*/  FMUL.FTZ R0, R0, R17 ;  /* 0x0000001100007220 */ /* 0x000fe20000410000 */
[----:B------:R-:W-:Y:S01]  /*f7d0*/  SHF.L.U32 R10, R10, 0x10, RZ ;  /* 0x000000100a0a7819 */ /* 0x000fe200000006ff */
[----:B------:R-:W-:Y:S01]  /*f7e0*/  IMAD.U32 R13, R13, 0x10000, RZ ;  /* 0x000100000d0d7824 */ /* 0x000fe200078e00ff */
[----:B------:R-:W-:Y:S01]  /*f7f0*/  SHF.L.U32 R11, R11, 0x10, RZ ;  /* 0x000000100b0b7819 */ /* 0x000fe200000006ff */
[C---:B------:R-:W-:Y:S01]  /*f800*/  FFMA.FTZ R16, R8.reuse, R16, -R7 ;  /* 0x0000001008107223 */ /* 0x040fe20000010807 */
[----:B------:R-:W-:Y:S01]  /*f810*/  FFMA.FTZ R15, R8, R15, R4 ;  /* 0x0000000f080f7223 */ /* 0x000fe20000010004 */
        /* <DEDUP_REMOVED lines=12> */
[----:B------:R-:W-:Y:S02]  /*f8e0*/  F2FP.BF16.F32.PACK_AB R2, R2, R3 ;  /* 0x000000030202723e */ /* 0x000fe400000010ff */
[----:B------:R-:W-:Y:S01]  /*f8f0*/  F2FP.BF16.F32.PACK_AB R4, R4, R5 ;  /* 0x000000050404723e */ /* 0x000fe200000010ff */
[----:B------:R-:W-:Y:S01]  /*f900*/  IMAD.MOV.U32 R5, RZ, RZ, R0 ;  /* 0x000000ffff057224 */ /* 0x000fe200078e0000 */
[----:B------:R-:W-:Y:S01]  /*f910*/  MOV R7, R6 ;  /* 0x0000000600077202 */ /* 0x000fe20000000f00 */
[----:B------:R-:W-:Y:S02]  /*f920*/  IMAD.MOV.U32 R6, RZ, RZ, R2 ;  /* 0x000000ffff067224 */ /* 0x000fe400078e0002 */
.L_x_2526:
[----:B------:R-:W-:Y:S05]  /*f930*/  BSYNC.RECONVERGENT B0 ;  /* 0x0000000000007941 */ /* 0x000fea0003800200 */
.L_x_2525:
[----:B-----5:R2:W-:Y:S01]  /*f940*/  STS.128 [R237+0x1800], R4 ;  /* 0x00180004ed007388 */ /* 0x0205e20000000c00 */
[----:B------:R-:W-:Y:S05]  /*f950*/  BRA `(.L_x_2511) ;  /* 0x0000001800107947 */ /* 0x000fea0003800000 */
.L_x_2512:
[----:B-----5:R-:W-:Y:S01]  /*f960*/  IMAD.IADD R38, R192, 0x1, -R141 ;  /* 0x00000001c0267824 */ /* 0x020fe200078e0a8d */
        /* <DEDUP_REMOVED lines=98> */
.L_x_2530:
[----:B------:R-:W-:Y:S05]  /*ff90*/  BSYNC.RECONVERGENT B0 ;  /* 0x0000000000007941 */ /* 0x000fea0003800200 */
.L_x_2529:
[----:B-----5:R2:W-:Y:S02]  /*ffa0*/  STS.128 [R237], R4 ;  /* 0x00000004ed007388 */ /* 0x0205e40000000c00 */
.L_x_2528:
[----:B------:R-:W-:Y:S05]  /*ffb0*/  BSYNC.RECONVERGENT B1 ;  /* 0x0000000000017941 */ /* 0x000fea0003800200 */
.L_x_2527:
        /* <DEDUP_REMOVED lines=11> */
[----:B------:R-:W-:Y:S02]  /*10070*/  SEL R0, R43, RZ, P1 ;  /* 0x000000ff2b007207 */ /* 0x000fe40000800000 */
[--C-:B-1----:R-:W-:Y:S02]  /*10080*/  SHF.R.S32.HI R3, RZ, 0x1f, R36.reuse ;  /* 0x0000001fff037819 */ /* 0x102fe40000011424 */
        /* <DEDUP_REMOVED lines=22> */
[C---:B---3--:R-:W-:Y:S01]  /*101f0*/  IMAD.U32 R6, R8.reuse, 0x10000, RZ ;  /* 0x0001000008067824 */ /* 0x048fe200078e00ff */
[----:B------:R-:W-:Y:S01]  /*10200*/  LOP3.LUT R5, R8, 0xffff0000, RZ, 0xc0, !PT ;  /* 0xffff000008057812 */ /* 0x000fe200078ec0ff */
[C---:B------:R-:W-:Y:S01]  /*10210*/  IMAD.U32 R4, R9.reuse, 0x10000, RZ ;  /* 0x0001000009047824 */ /* 0x040fe200078e00ff */
[----:B------:R-:W-:Y:S01]  /*10220*/  LOP3.LUT R8, R9, 0xffff0000, RZ, 0xc0, !PT ;  /* 0xffff000009087812 */ /* 0x000fe200078ec0ff */
[C---:B------:R-:W-:Y:S01]  /*10230*/  IMAD.U32 R3, R10.reuse, 0x10000, RZ ;  /* 0x000100000a037824 */ /* 0x040fe200078e00ff */
[----:B------:R-:W-:Y:S01]  /*10240*/  LOP3.LUT R2, R10, 0xffff0000, RZ, 0xc0, !PT ;  /* 0xffff00000a027812 */ /* 0x000fe200078ec0ff */
[C---:B----4-:R-:W-:Y:S01]  /*10250*/  IMAD.U32 R7, R20.reuse, 0x10000, RZ ;  /* 0x0001000014077824 */ /* 0x050fe200078e00ff */
        /* <DEDUP_REMOVED lines=51> */
.L_x_2534:
[----:B------:R-:W-:Y:S05]  /*10590*/  BSYNC.RECONVERGENT B0 ;  /* 0x0000000000007941 */ /* 0x000fea0003800200 */
.L_x_2533:
[----:B-----5:R3:W-:Y:S02]  /*105a0*/  STS.128 [R237+0x800], R4 ;  /* 0x00080004ed007388 */ /* 0x0207e40000000c00 */
.L_x_2532:
[----:B------:R-:W-:Y:S05]  /*105b0*/  BSYNC.RECONVERGENT B1 ;  /* 0x0000000000017941 */ /* 0x000fea0003800200 */
.L_x_2531:
[----:B------:R-:W-:Y:S01]  /*105c0*/  IADD3 R36, PT, PT, R66, 0x20, RZ ;  /* 0x0000002042247810 */ /* 0x000fe20007ffe0ff */
[----:B------:R-:W-:Y:S03]  /*105d0*/  BSSY.RECONVERGENT B1, `(.L_x_2535) ;  /* 0x000005f000017945 */ /* 0x000fe60003800200 */
[----:B------:R-:W-:-:S13]  /*105e0*/  ISETP.GE.AND P0, PT, R36, R38, PT ;  /* 0x000000262400720c */ /* 0x000fda0003f06270 */
[----:B------:R-:W-:Y:S05]  /*105f0*/  @P0 BRA `(.L_x_2536) ;  /* 0x0000000400700947 */ /* 0x000fea0003800000 */
[----:B-1----:R-:W-:-:S04]  /*10600*/  LEA R2, P0, R34, R14, 0x5 ;  /* 0x0000000e22027211 */ /* 0x002fc800078028ff */
[----:B------:R-:W-:-:S05]  /*10610*/  LEA.HI.X R3, R34, R15, R35, 0x5, P0 ;  /* 0x0000000f22037211 */ /* 0x000fca00000f2c23 */
[----:B--23--:R1:W5:Y:S01]  /*10620*/  LDG.E.128 R4, desc[UR4][R2.64] ;  /* 0x0000000402047981 */ /* 0x00c362000c1e1d00 */
        /* <DEDUP_REMOVED lines=16> */
[----:B------:R2:W3:Y:S04]  /*10730*/  LDG.E.128 R20, desc[UR4][R8.64] ;  /* 0x0000000408147981 */ /* 0x0004e8000c1e1d00 */
        /* <DEDUP_REMOVED lines=22> */
[C---:B----4-:R-:W-:Y:S01]  /*108a0*/  IMAD.U32 R23, R17.reuse, 0x10000, RZ ;  /* 0x0001000011177824 */ /* 0x050fe200078e00ff */
        /* <DEDUP_REMOVED lines=47> */
.L_x_2538:
[----:B------:R-:W-:Y:S05]  /*10ba0*/  BSYNC.RECONVERGENT B0 ;  /* 0x0000000000007941 */ /* 0x000fea0003800200 */
.L_x_2537:
[----:B-----5:R4:W-:Y:S02]  /*10bb0*/  STS.128 [R237+0x1000], R4 ;  /* 0x00100004ed007388 */ /* 0x0209e40000000c00 */
.L_x_2536:
[----:B------:R-:W-:Y:S05]  /*10bc0*/  BSYNC.RECONVERGENT B1 ;  /* 0x0000000000017941 */ /* 0x000fea0003800200 */
.L_x_2535:
[----:B------:R-:W-:-:S04]  /*10bd0*/  IADD3 R29, PT, PT, R66, 0x30, RZ ;  /* 0x00000030421d7810 */ /* 0x000fc80007ffe0ff */
        /* <DEDUP_REMOVED lines=9> */
[----:B------:R-:W-:Y:S01]  /*10c70*/  IMAD R8, R37, 0x30, RZ ;  /* 0x0000003025087824 */ /* 0x000fe200078e02ff */
[----:B------:R-:W-:Y:S02]  /*10c80*/  SEL R0, R43, RZ, P1 ;  /* 0x000000ff2b007207 */ /* 0x000fe40000800000 */
[----:B------:R-:W-:Y:S02]  /*10c90*/  SEL R9, R46, RZ, P1 ;  /* 0x000000ff2e097207 */ /* 0x000fe40000800000 */
[--C-:B------:R-:W-:Y:S02]  /*10ca0*/  IADD3 R0, P2, P0, R0, R41, R8.reuse ;  /* 0x0000002900007210 */ /* 0x100fe4000785e008 */
[----:B------:R-:W-:-:S03]  /*10cb0*/  SHF.R.S32.HI R8, RZ, 0x1f, R8 ;  /* 0x0000001fff087819 */ /* 0x000fc60000011408 */
[----:B------:R-:W-:Y:S01]  /*10cc0*/  IMAD.SHL.U32 R16, R0, 0x2, RZ ;  /* 0x0000000200107824 */ /* 0x000fe200078e00ff */
[----:B------:R-:W-:Y:S01]  /*10cd0*/  IADD3.X R10, PT, PT, R9, R40, R8, P2, P0 ;  /* 0x00000028090a7210 */ /* 0x000fe200017e0408 */
[----:B------:R-:W-:-:S03]  /*10ce0*/  IMAD.WIDE R8, R39, 0x2, R2 ;  /* 0x0000000227087825 */ /* 0x000fc600078e0202 */
[----:B------:R-:W-:Y:S02]  /*10cf0*/  SHF.L.U64.HI R0, R0, 0x1, R10 ;  /* 0x0000000100007819 */ /* 0x000fe4000001020a */
[----:B--2---:R-:W-:Y:S01]  /*10d00*/  IADD3 R12, P0, PT, R16, UR8, RZ ;  /* 0x00000008100c7c10 */ /* 0x004fe2000ff1e0ff */
[----:B------:R-:W2:Y:S03]  /*10d10*/  LDG.E.128 R8, desc[UR4][R8.64] ;  /* 0x0000000408087981 */ /* 0x000ea6000c1e1d00 */
[----:B------:R-:W-:Y:S01]  /*10d20*/  IADD3.X R13, PT, PT, R0, UR9, RZ, P0, !PT ;  /* 0x00000009000d7c10 */ /* 0x000fe200087fe4ff */
[----:B------:R-:W1:Y:S05]  /*10d30*/  LDCU.64 UR8, c[0x0][0x4c8] ;  /* 0x00009900ff0877ac */ /* 0x000e6a0008000a00 */
[----:B------:R-:W3:Y:S01]  /*10d40*/  LDG.E.128 R12, desc[UR4][R12.64] ;  /* 0x000000040c0c7981 */ /* 0x000ee2000c1e1d00 */
[----:B-1----:R-:W-:-:S04]  /*10d50*/  IADD3 R2, P0, PT, R16, UR8, RZ ;  /* 0x0000000810027c10 */ /* 0x002fc8000ff1e0ff */
[----:B------:R-:W-:-:S05]  /*10d60*/  IADD3.X R3, PT, PT, R0, UR9, RZ, P0, !PT ;  /* 0x0000000900037c10 */ /* 0x000fca00087fe4ff */
[----:B------:R1:W4:Y:S01]  /*10d70*/  LDG.E.128 R16, desc[UR4][R2.64] ;  /* 0x0000000402107981 */ /* 0x000322000c1e1d00 */
[----:B-----5:R-:W-:Y:S01]  /*10d80*/  LOP3.LUT R26, R5, 0xffff0000, RZ, 0xc0, !PT ;  /* 0xffff0000051a7812 */ /* 0x020fe200078ec0ff */
[----:B------:R-:W-:Y:S01]  /*10d90*/  IMAD.U32 R23, R7, 0x10000, RZ ;  /* 0x0001000007177824 */ /* 0x000fe200078e00ff */
[----:B------:R-:W-:Y:S01]  /*10da0*/  SHF.L.U32 R20, R5, 0x10, RZ ;  /* 0x0000001005147819 */ /* 0x000fe200000006ff */
[----:B------:R-:W-:Y:S01]  /*10db0*/  IMAD.U32 R21, R4, 0x10000, RZ ;  /* 0x0001000004157824 */ /* 0x000fe200078e00ff */
[----:B------:R-:W-:Y:S01]  /*10dc0*/  LOP3.LUT R28, R7, 0xffff0000, RZ, 0xc0, !PT ;  /* 0xffff0000071c7812 */ /* 0x000fe200078ec0ff */
[----:B------:R-:W-:Y:S01]  /*10dd0*/  IMAD.U32 R24, R6, 0x10000, RZ ;  /* 0x0001000006187824 */ /* 0x000fe200078e00ff */
[----:B------:R-:W-:Y:S02]  /*10de0*/  LOP3.LUT R22, R4, 0xffff0000, RZ, 0xc0, !PT ;  /* 0xffff000004167812 */ /* 0x000fe400078ec0ff */
[----:B------:R-:W-:Y:S02]  /*10df0*/  LOP3.LUT R25, R6, 0xffff0000, RZ, 0xc0, !PT ;  /* 0xffff000006197812 */ /* 0x000fe400078ec0ff */
[----:B--2---:R-:W-:Y:S01]  /*10e00*/  SHF.L.U32 R27, R8, 0x10, RZ ;  /* 0x00000010081b7819 */ /* 0x004fe200000006ff */
[----:B------:R-:W-:Y:S01]  /*10e10*/  IMAD.U32 R31, R10, 0x10000, RZ ;  /* 0x000100000a1f7824 */ /* 0x000fe200078e00ff */
[----:B------:R-:W-:Y:S01]  /*10e20*/  LOP3.LUT R30, R8, 0xffff0000, RZ, 0xc0, !PT ;  /* 0xffff0000081e7812 */ /* 0x000fe200078ec0ff */
[----:B------:R-:W-:Y:S01]  /*10e30*/  IMAD.U32 R32, R9, 0x10000, RZ ;  /* 0x0001000009207824 */ /* 0x000fe200078e00ff */
[----:B------:R-:W-:-:S02]  /*10e40*/  LOP3.LUT R33, R10, 0xffff0000, RZ, 0xc0, !PT ;  /* 0xffff00000a217812 */ /* 0x000fc400078ec0ff */
[----:B------:R-:W-:Y:S02]  /*10e50*/  LOP3.LUT R10, R11, 0xffff0000, RZ, 0xc0, !PT ;  /* 0xffff00000b0a7812 */ /* 0x000fe400078ec0ff */
[----:B------:R-:W-:Y:S01]  /*10e60*/  LOP3.LUT R9, R9, 0xffff0000, RZ, 0xc0, !PT ;  /* 0xffff000009097812 */ /* 0x000fe200078ec0ff */
[C---:B---3--:R-:W-:Y:S01]  /*10e70*/  IMAD.U32 R8, R12.reuse, 0x10000, RZ ;  /* 0x000100000c087824 */ /* 0x048fe200078e00ff */
[----:B------:R-:W-:Y:S01]  /*10e80*/  LOP3.LUT R0, R15, 0xffff0000, RZ, 0xc0, !PT ;  /* 0xffff00000f007812 */ /* 0x000fe200078ec0ff */
[C---:B------:R-:W-:Y:S01]  /*10e90*/  IMAD.U32 R6, R13.reuse, 0x10000, RZ ;  /* 0x000100000d067824 */ /* 0x040fe200078e00ff */
[----:B------:R-:W-:Y:S01]  /*10ea0*/  LOP3.LUT R5, R13, 0xffff0000, RZ, 0xc0, !PT ;  /* 0xffff00000d057812 */ /* 0x000fe200078ec0ff */
[----:B-1----:R-:W-:Y:S01]  /*10eb0*/  IMAD.U32 R2, R15, 0x10000, RZ ;  /* 0x000100000f027824 */ /* 0x002fe200078e00ff */
        /* <DEDUP_REMOVED lines=15> */
[----:B------:R-:W-:Y:S01]  /*10fb0*/  FMUL.FTZ R7, R30, R7 ;  /* 0x000000071e077220 */ /* 0x000fe20000410000 */
[----:B------:R-:W-:Y:S01]  /*10fc0*/  FMUL.FTZ R6, R32, R6 ;  /* 0x0000000620067220 */ /* 0x000fe20000410000 */
[C---:B----4-:R-:W-:Y:S01]  /*10fd0*/  SHF.L.U32 R10, R16.reuse, 0x10, RZ ;  /* 0x00000010100a7819 */ /* 0x050fe200000006ff */
[----:B------:R-:W-:Y:S01]  /*10fe0*/  IMAD.U32 R12, R17, 0x10000, RZ ;  /* 0x00010000110c7824 */ /* 0x000fe200078e00ff */
[----:B------:R-:W-:Y:S01]  /*10ff0*/  LOP3.LUT R9, R16, 0xffff0000, RZ, 0xc0, !PT ;  /* 0xffff000010097812 */ /* 0x000fe200078ec0ff */
[----:B------:R-:W-:Y:S01]  /*11000*/  FMUL.FTZ R4, R31, R4 ;  /* 0x000000041f047220 */ /* 0x000fe20000410000 */
[C---:B------:R-:W-:Y:S01]  /*11010*/  SHF.L.U32 R11, R18.reuse, 0x10, RZ ;  /* 0x00000010120b7819 */ /* 0x040fe200000006ff */
[----:B------:R-:W-:Y:S01]  /*11020*/  FMUL.FTZ R3, R33, R3 ;  /* 0x0000000321037220 */ /* 0x000fe20000410000 */
[----:B------:R-:W-:Y:S01]  /*11030*/  LOP3.LUT R13, R18, 0xffff0000, RZ, 0xc0, !PT ;  /* 0xffff0000120d7812 */ /* 0x000fe200078ec0ff */
[----:B------:R-:W-:Y:S01]  /*11040*/  FMUL.FTZ R2, R34, R2 ;  /* 0x0000000222027220 */ /* 0x000fe20000410000 */
[C---:B------:R-:W-:Y:S01]  /*11050*/  LOP3.LUT R18, R19.reuse, 0xffff0000, RZ, 0xc0, !PT ;  /* 0xffff000013127812 */ /* 0x040fe200078ec0ff */
        /* <DEDUP_REMOVED lines=8> */
[----:B------:R-:W-:Y:S02]  /*110e0*/  LOP3.LUT R16, R17, 0xffff0000, RZ, 0xc0, !PT ;  /* 0xffff000011107812 */ /* 0x000fe400078ec0ff */
[----:B------:R-:W-:Y:S02]  /*110f0*/  F2FP.BF16.F32.PACK_AB R7, R3, R7 ;  /* 0x000000070307723e */ /* 0x000fe400000010ff */
[----:B------:R-:W-:Y:S01]  /*11100*/  F2FP.BF16.F32.PACK_AB R6, R6, R2 ;  /* 0x000000020606723e */ /* 0x000fe200000010ff */
[----:B------:R-:W-:Y:S01]  /*11110*/  FFMA.FTZ R5, R26, R16, R5 ;  /* 0x000000101a057223 */ /* 0x000fe20000010005 */
[----:B------:R-:W-:-:S02]  /*11120*/  F2FP.BF16.F32.PACK_AB R4, R9, R10 ;  /* 0x0000000a0904723e */ /* 0x000fc400000010ff */
[----:B------:R-:W-:Y:S02]  /*11130*/  LOP3.LUT R7, R7, R6, RZ, 0x3c, !PT ;  /* 0x0000000607077212 */ /* 0x000fe400078e3cff */
[----:B------:R-:W-:Y:S02]  /*11140*/  F2FP.BF16.F32.PACK_AB R0, R5, R8 ;  /* 0x000000080500723e */ /* 0x000fe400000010ff */
[C---:B------:R-:W-:Y:S02]  /*11150*/  LOP3.LUT R6, R7.reuse, R6, RZ, 0x3c, !PT ;  /* 0x0000000607067212 */ /* 0x040fe400078e3cff */
[----:B------:R-:W-:Y:S02]  /*11160*/  MOV R5, R0 ;  /* 0x0000000000057202 */ /* 0x000fe40000000f00 */
[----:B------:R-:W-:Y:S02]  /*11170*/  LOP3.LUT R7, R7, R6, RZ, 0x3c, !PT ;  /* 0x0000000607077212 */ /* 0x000fe400078e3cff */
.L_x_2540:
[----:B------:R-:W-:Y:S05]  /*11180*/  BSYNC.RECONVERGENT B0 ;  /* 0x0000000000007941 */ /* 0x000fea0003800200 */
.L_x_2539:
[----:B-----5:R2:W-:Y:S02]  /*11190*/  STS.128 [R237+0x1800], R4 ;  /* 0x00180004ed007388 */ /* 0x0205e40000000c00 */
.L_x_2511:
[----:B------:R-:W-:Y:S05]  /*111a0*/  BSYNC.RECONVERGENT B2 ;  /* 0x0000000000027941 */ /* 0x000fea0003800200 */
.L_x_2507:
[----:B------:R-:W5:Y:S04]  /*111b0*/  LDL R191, [R1+0x10] ;  /* 0x0000100001bf7983 */ /* 0x000f680000100800 */
[----:B------:R-:W5:Y:S04]  /*111c0*/  LDL R190, [R1+0x14] ;  /* 0x0000140001be7983 */ /* 0x000f680000100800 */
[----:B------:R-:W5:Y:S04]  /*111d0*/  LDL R35, [R1+0x1c] ;  /* 0x00001c0001237983 */ /* 0x000f680000100800 */
[----:B------:R-:W5:Y:S01]  /*111e0*/  LDL R37, [R1+0x18] ;  /* 0x0000180001257983 */ /* 0x000f620000100800 */
[----:B------:R-:W-:Y:S01]  /*111f0*/  IADD3 R21, PT, PT, -R104, R186, RZ ;  /* 0x000000ba68157210 */ /* 0x000fe20007ffe1ff */
[----:B------:R-:W3:Y:S01]  /*11200*/  LDC.64 R50, c[0x0][0x3b8] ;  /* 0x0000ee00ff327b82 */ /* 0x000ee20000000a00 */
[----:B-1----:R-:W-:-:S02]  /*11210*/  IADD3 R27, PT, PT, R66, 0x40, RZ ;  /* 0x00000040421b7810 */ /* 0x002fc40007ffe0ff */
[C---:B------:R-:W-:Y:S02]  /*11220*/  IADD3 R32, PT, PT, R66.reuse, 0x70, RZ ;  /* 0x0000007042207810 */ /* 0x040fe40007ffe0ff */
[C---:B------:R-:W-:Y:S02]  /*11230*/  LOP3.LUT R33, R66.reuse, 0x80, RZ, 0xfc, !PT ;  /* 0x0000008042217812 */ /* 0x040fe400078efcff */
[C---:B------:R-:W-:Y:S01]  /*11240*/  IADD3 R31, PT, PT, R66.reuse, 0x60, RZ ;  /* 0x00000060421f7810 */ /* 0x040fe20007ffe0ff */
[----:B------:R-:W1:Y:S01]  /*11250*/  LDC.64 R90, c[0x0][0x3c0] ;  /* 0x0000f000ff5a7b82 */ /* 0x000e620000000a00 */
[C---:B------:R-:W-:Y:S02]  /*11260*/  ISETP.GE.AND P4, PT, R66.reuse, R21, PT ;  /* 0x000000154200720c */ /* 0x040fe40003f86270 */
[C---:B------:R-:W-:Y:S02]  /*11270*/  IADD3 R28, PT, PT, R66.reuse, 0x50, RZ ;  /* 0x00000050421c7810 */ /* 0x040fe40007ffe0ff */
[----:B------:R-:W-:-:S02]  /*11280*/  IADD3 R34, PT, PT, R66, 0x90, RZ ;  /* 0x0000009042227810 */ /* 0x000fc40007ffe0ff */
[C---:B------:R-:W-:Y:S02]  /*11290*/  IADD3 R24, PT, PT, R66.reuse, 0xa0, RZ ;  /* 0x000000a042187810 */ /* 0x040fe40007ffe0ff */
[C---:B------:R-:W-:Y:S02]  /*112a0*/  IADD3 R22, PT, PT, R66.reuse, 0xc0, RZ ;  /* 0x000000c042167810 */ /* 0x040fe40007ffe0ff */
[C---:B------:R-:W-:Y:S02]  /*112b0*/  IADD3 R25, PT, PT, R66.reuse, 0xd0, RZ ;  /* 0x000000d042197810 */ /* 0x040fe40007ffe0ff */
[C---:B------:R-:W-:Y:S02]  /*112c0*/  IADD3 R26, PT, PT, R66.reuse, 0xe0, RZ ;  /* 0x000000e0421a7810 */ /* 0x040fe40007ffe0ff */
[C---:B------:R-:W-:Y:S02]  /*112d0*/  IADD3 R23, PT, PT, R66.reuse, 0xb0, RZ ;  /* 0x000000b042177810 */ /* 0x040fe40007ffe0ff */
[----:B------:R-:W-:Y:S01]  /*112e0*/  IADD3 R30, PT, PT, R66, 0xf0, RZ ;  /* 0x000000f0421e7810 */ /* 0x000fe20007ffe0ff */
[----:B------:R-:W1:Y:S01]  /*112f0*/  S2R R188, SR_TID.X ;  /* 0x0000000000bc7919 */ /* 0x000e620000002100 */
[-C--:B------:R-:W-:Y:S01]  /*11300*/  ISETP.GE.AND P0, PT, R36, R21.reuse, PT ;  /* 0x000000152400720c */ /* 0x080fe20003f06270 */
[----:B------:R-:W5:Y:S01]  /*11310*/  LDCU.64 UR8, c[0x0][0x508] ;  /* 0x0000a100ff0877ac */ /* 0x000f620008000a00 */
[----:B--2---:R-:W-:Y:S01]  /*11320*/  P2R R16, PR, RZ, 0x10 ;  /* 0x00000010ff107803 */ /* 0x004fe20000000000 */
[----:B---34-:R-:W-:Y:S01]  /*11330*/  IMAD.WIDE.U32 R4, R50, 0x20, RZ ;  /* 0x0000002032047825 */ /* 0x018fe200078e00ff */
[----:B------:R-:W-:-:S02]  /*11340*/  ISETP.GE.AND P2, PT, R42, R21, PT ;  /* 0x000000152a00720c */ /* 0x000fc40003f46270 */
[----:B------:R-:W-:Y:S02]  /*11350*/  SHF.L.U32 R0, R51, 0x5, RZ ;  /* 0x0000000533007819 */ /* 0x000fe400000006ff */
[-C--:B------:R-:W-:Y:S02]  /*11360*/  ISETP.GE.AND P3, PT, R27, R21.reuse, PT ;  /* 0x000000151b00720c */ /* 0x080fe40003f66270 */
[----:B------:R-:W-:Y:S02]  /*11370*/  ISETP.GE.AND P6, PT, R34, R21, PT ;  /* 0x000000152200720c */ /* 0x000fe40003fc6270 */
[----:B-1----:R-:W-:-:S04]  /*11380*/  SHF.L.U32 R189, R188, 0x6, RZ ;  /* 0x00000006bcbd7819 */ /* 0x002fc800000006ff */
[----:B------:R-:W-:Y:S02]  /*11390*/  LOP3.LUT R80, R189, 0x400, RZ, 0xc0, !PT ;  /* 0x00000400bd507812 */ /* 0x000fe400078ec0ff */
[----:B------:R-:W-:Y:S02]  /*113a0*/  SHF.L.U32 R233, R188, 0x5, RZ ;  /* 0x00000005bce97819 */ /* 0x000fe400000006ff */
[----:B------:R-:W-:Y:S02]  /*113b0*/  SHF.R.U32.HI R232, RZ, 0x1, R188 ;  /* 0x00000001ffe87819 */ /* 0x000fe400000116bc */
[----:B------:R-:W-:Y:S02]  /*113c0*/  LOP3.LUT R233, R233, 0x7c00, RZ, 0xc0, !PT ;  /* 0x00007c00e9e97812 */ /* 0x000fe400078ec0ff */
[----:B-----5:R-:W-:Y:S02]  /*113d0*/  @!P4 MOV R7, R191 ;  /* 0x000000bf0007c202 */ /* 0x020fe40000000f00 */
[----:B------:R-:W-:-:S05]  /*113e0*/  @!P4 MOV R6, R190 ;  /* 0x000000be0006c202 */ /* 0x000fca0000000f00 */
[----:B------:R-:W-:Y:S01]  /*113f0*/  @!PT LDS RZ, [RZ] ;  /* 0x00000000fffff984 */ /* 0x000fe20000000800 */
[----:B------:R-:W-:Y:S01]  /*11400*/  @!PT LDS RZ, [RZ] ;  /* 0x00000000fffff984 */ /* 0x000fe20000000800 */
[----:B------:R-:W-:Y:S01]  /*11410*/  @!PT LDS RZ, [RZ] ;  /* 0x00000000fffff984 */ /* 0x000fe20000000800 */
[----:B------:R1:W-:Y:S01]  /*11420*/  @!P4 LDGSTS.E.BYPASS.LTC128B.128 [R237+0x2000], desc[UR4][R6.64] ;  /* 0x0200000006edcfae */ /* 0x0003e2000b981a04 */
[----:B------:R-:W-:Y:S02]  /*11430*/  ISETP.GE.AND P4, PT, R29, R21, PT ;  /* 0x000000151d00720c */ /* 0x000fe40003f86270 */
[----:B------:R-:W-:-:S04]  /*11440*/  LEA R2, P1, R69, R190, 0x1 ;  /* 0x000000be45027211 */ /* 0x000fc800078208ff */
[----:B------:R-:W-:Y:S02]  /*11450*/  LEA.HI.X R3, R69, R191, R77, 0x1, P1 ;  /* 0x000000bf45037211 */ /* 0x000fe400008f0c4d */
[----:B------:R-:W-:-:S03]  /*11460*/  @!P0 IADD3 R4, P1, PT, R2, R4, RZ ;  /* 0x0000000402048210 */ /* 0x000fc60007f3e0ff */
[----:B------:R-:W-:Y:S01]  /*11470*/  @!P2 LDGSTS.E.BYPASS.LTC128B.128 [R237+0x2800], desc[UR4][R2.64] ;  /* 0x0280000002edafae */ /* 0x000fe2000b981a04 */
[----:B------:R-:W-:Y:S02]  /*11480*/  @!P0 IADD3.X R5, PT, PT, R3, R5, R0, P1, !PT ;  /* 0x0000000503058210 */ /* 0x000fe40000ffe400 */
[----:B------:R-:W-:Y:S02]  /*11490*/  @!P4 LEA R8, P5, R50, R2, 0x6 ;  /* 0x000000023208c211 */ /* 0x000fe400078a30ff */
[----:B------:R-:W-:Y:S01]  /*114a0*/  ISETP.GE.AND P1, PT, R32, R21, PT ;  /* 0x000000152000720c */ /* 0x000fe20003f26270 */
[----:B------:R2:W-:Y:S01]  /*114b0*/  @!P0 LDGSTS.E.BYPASS.LTC128B.128 [R237+0x3000], desc[UR4][R4.64] ;  /* 0x0300000004ed8fae */ /* 0x0005e2000b981a04 */
[----:B------:R-:W-:Y:S02]  /*114c0*/  @!P4 LEA.HI.X R9, R50, R3, R51, 0x6, P5 ;  /* 0x000000033209c211 */ /* 0x000fe400028f3433 */
[-C--:B------:R-:W-:Y:S02]  /*114d0*/  ISETP.GE.AND P0, PT, R33, R21.reuse, PT ;  /* 0x000000152100720c */ /* 0x080fe40003f06270 */
[-C--:B------:R-:W-:Y:S01]  /*114e0*/  ISETP.GE.AND P2, PT, R31, R21.reuse, PT ;  /* 0x000000151f00720c */ /* 0x080fe20003f46270 */
[----:B------:R3:W-:Y:S01]  /*114f0*/  @!P4 LDGSTS.E.BYPASS.LTC128B.128 [R237+0x3800], desc[UR4][R8.64] ;  /* 0x0380000008edcfae */ /* 0x0007e2000b981a04 */
[----:B------:R-:W-:Y:S01]  /*11500*/  ISETP.GE.AND P4, PT, R28, R21, PT ;  /* 0x000000151c00720c */ /* 0x000fe20003f86270 */
[----:B-1----:R-:W-:-:S04]  /*11510*/  @!P3 IMAD R6, R51, 0x60, RZ ;  /* 0x000000603306b824 */ /* 0x002fc800078e02ff */
[-C--:B------:R-:W-:Y:S02]  /*11520*/  @!P1 MOV R10, R2.reuse ;  /* 0x00000002000a9202 */ /* 0x080fe40000000f00 */
[-C--:B------:R-:W-:Y:S01]  /*11530*/  @!P1 MOV R11, R3.reuse ;  /* 0x00000003000b9202 */ /* 0x080fe20000000f00 */
[----:B------:R-:W-:Y:S01]  /*11540*/  @!P1 IMAD R15, R51, 0xc0, RZ ;  /* 0x000000c0330f9824 */ /* 0x000fe200078e02ff */
[----:B------:R-:W-:Y:S02]  /*11550*/  @!P0 MOV R12, R2 ;  /* 0x00000002000c8202 */ /* 0x000fe40000000f00 */
[----:B------:R-:W-:Y:S01]  /*11560*/  @!P0 MOV R13, R3 ;  /* 0x00000003000d8202 */ /* 0x000fe20000000f00 */
[----:B--2---:R-:W-:-:S05]  /*11570*/  @!P3 IMAD.WIDE.U32 R4, R50, 0x60, R2 ;  /* 0x000000603204b825 */ /* 0x004fca00078e0002 */
[----:B------:R-:W-:Y:S02]  /*11580*/  @!P3 IADD3 R7, PT, PT, R6, R5, RZ ;  /* 0x000000050607b210 */ /* 0x000fe40007ffe0ff */
[----:B------:R-:W-:Y:S01]  /*11590*/  @!P3 MOV R6, R4 ;  /* 0x000000040006b202 */ /* 0x000fe20000000f00 */
[----:B------:R-:W-:-:S04]  /*115a0*/  @!P1 IMAD.WIDE.U32 R10, R50, 0xc0, R10 ;  /* 0x000000c0320a9825 */ /* 0x000fc800078e000a */
[----:B---3--:R-:W-:Y:S01]  /*115b0*/  @!P2 IMAD R8, R51, 0xa0, RZ ;  /* 0x000000a03308a824 */ /* 0x008fe200078e02ff */
[----:B------:R1:W-:Y:S01]  /*115c0*/  @!P3 LDGSTS.E.BYPASS.LTC128B.128 [R237+0x4000], desc[UR4][R6.64] ;  /* 0x0400000006edbfae */ /* 0x0003e2000b981a04 */
[C---:B------:R-:W-:Y:S01]  /*115d0*/  @!P2 IMAD.WIDE.U32 R4, R50.reuse, 0xa0, R2 ;  /* 0x000000a03204a825 */ /* 0x040fe200078e0002 */
[----:B------:R-:W-:-:S03]  /*115e0*/  @!P4 LEA R14, P3, R50, R2, 0x7 ;  /* 0x00000002320ec211 */ /* 0x000fc600078638ff */
[----:B------:R-:W-:Y:S02]  /*115f0*/  @!P0 IMAD R0, R51, 0xe0, RZ ;  /* 0x000000e033008824 */ /* 0x000fe400078e02ff */
[----:B------:R-:W-:Y:S01]  /*11600*/  @!P0 IMAD.WIDE.U32 R12, R50, 0xe0, R12 ;  /* 0x000000e0320c8825 */ /* 0x000fe200078e000c */
[----:B------:R-:W-:Y:S02]  /*11610*/  @!P2 IADD3 R9, PT, PT, R8, R5, RZ ;  /* 0x000000050809a210 */ /* 0x000fe40007ffe0ff */
[----:B------:R-:W-:Y:S02]  /*11620*/  @!P2 MOV R8, R4 ;  /* 0x000000040008a202 */ /* 0x000fe40000000f00 */
[----:B------:R-:W-:Y:S02]  /*11630*/  @!P0 IADD3 R5, PT, PT, R0, R13, RZ ;  /* 0x0000000d00058210 */ /* 0x000fe40007ffe0ff */
[----:B------:R-:W-:Y:S02]  /*11640*/  @!P0 MOV R4, R12 ;  /* 0x0000000c00048202 */ /* 0x000fe40000000f00 */
[----:B------:R-:W-:-:S02]  /*11650*/  ISETP.GE.AND P5, PT, R24, R21, PT ;  /* 0x000000151800720c */ /* 0x000fc40003fa6270 */
[----:B-1----:R-:W-:Y:S02]  /*11660*/  @!P1 IADD3 R7, PT, PT, R15, R11, RZ ;  /* 0x0000000b0f079210 */ /* 0x002fe40007ffe0ff */
[CCC-:B------:R-:W-:Y:S02]  /*11670*/  @!P4 LEA.HI.X R15, R50.reuse, R3.reuse, R51.reuse, 0x7, P3 ;  /* 0x00000003320fc211 */ /* 0x1c0fe400018f3c33 */
[----:B------:R-:W-:Y:S02]  /*11680*/  @!P1 MOV R6, R10 ;  /* 0x0000000a00069202 */ /* 0x000fe40000000f00 */
[C---:B------:R-:W-:Y:S01]  /*11690*/  @!P6 LEA R10, P3, R50.reuse, R2, 0x8 ;  /* 0x00000002320ae211 */ /* 0x040fe200078640ff */
[----:B------:R1:W-:Y:S03]  /*116a0*/  @!P4 LDGSTS.E.BYPASS.LTC128B.128 [R237+0x4800], desc[UR4][R14.64] ;  /* 0x048000000eedcfae */ /* 0x0003e6000b981a04 */
[----:B------:R-:W-:Y:S01]  /*116b0*/  @!P6 LEA.HI.X R11, R50, R3, R51, 0x8, P3 ;  /* 0x00000003320be211 */ /* 0x000fe200018f4433 */
[----:B------:R2:W-:Y:S01]  /*116c0*/  @!P2 LDGSTS.E.BYPASS.LTC128B.128 [R237+0x5000], desc[UR4][R8.64] ;  /* 0x0500000008edafae */ /* 0x0005e2000b981a04 */
[----:B------:R-:W-:-:S02]  /*116d0*/  ISETP.GE.AND P3, PT, R22, R21, PT ;  /* 0x000000151600720c */ /* 0x000fc40003f66270 */
[-C--:B------:R-:W-:Y:S01]  /*116e0*/  ISETP.GE.AND P2, PT, R25, R21.reuse, PT ;  /* 0x000000151900720c */ /* 0x080fe20003f46270 */
[----:B------:R3:W-:Y:S01]  /*116f0*/  @!P1 LDGSTS.E.BYPASS.LTC128B.128 [R237+0x5800], desc[UR4][R6.64] ;  /* 0x0580000006ed9fae */ /* 0x0007e2000b981a04 */
[-C--:B------:R-:W-:Y:S02]  /*11700*/  ISETP.GE.AND P1, PT, R26, R21.reuse, PT ;  /* 0x000000151a00720c */ /* 0x080fe40003f26270 */
[-C--:B------:R-:W-:Y:S01]  /*11710*/  ISETP.GE.AND P4, PT, R23, R21.reuse, PT ;  /* 0x000000151700720c */ /* 0x080fe20003f86270 */
[----:B------:R4:W-:Y:S01]  /*11720*/  @!P0 LDGSTS.E.BYPASS.LTC128B.128 [R237+0x6000], desc[UR4][R4.64] ;  /* 0x0600000004ed8fae */ /* 0x0009e2000b981a04 */
[----:B------:R-:W-:Y:S01]  /*11730*/  ISETP.GE.AND P0, PT, R30, R21, PT ;  /* 0x000000151e00720c */ /* 0x000fe20003f06270 */
[----:B------:R-:W-:Y:S02]  /*11740*/  @!P5 IMAD R0, R51, 0x120, RZ ;  /* 0x000001203300d824 */ /* 0x000fe400078e02ff */
[----:B------:R5:W-:Y:S01]  /*11750*/  @!P6 LDGSTS.E.BYPASS.LTC128B.128 [R237+0x6800], desc[UR4][R10.64] ;  /* 0x068000000aedefae */ /* 0x000be2000b981a04 */
[----:B------:R-:W-:-:S05]  /*11760*/  ISETP.NE.AND P6, PT, R16, RZ, PT ;  /* 0x000000ff1000720c */ /* 0x000fca0003fc5270 */
[-C--:B------:R-:W-:Y:S02]  /*11770*/  @!P1 MOV R12, R2.reuse ;  /* 0x00000002000c9202 */ /* 0x080fe40000000f00 */
[-C--:B------:R-:W-:Y:S02]  /*11780*/  @!P1 MOV R13, R3.reuse ;  /* 0x00000003000d9202 */ /* 0x080fe40000000f00 */
[-C--:B-1----:R-:W-:Y:S02]  /*11790*/  @!P0 MOV R14, R2.reuse ;  /* 0x00000002000e8202 */ /* 0x082fe40000000f00 */
[-C--:B------:R-:W-:Y:S02]  /*117a0*/  @!P0 MOV R15, R3.reuse ;  /* 0x00000003000f8202 */ /* 0x080fe40000000f00 */
[----:B--2---:R-:W-:Y:S02]  /*117b0*/  @!P2 MOV R8, R2 ;  /* 0x000000020008a202 */ /* 0x004fe40000000f00 */
[----:B------:R-:W-:-:S02]  /*117c0*/  @!P2 MOV R9, R3 ;  /* 0x000000030009a202 */ /* 0x000fc40000000f00 */
[----:B---3--:R-:W-:Y:S01]  /*117d0*/  @!P3 MOV R6, R2 ;  /* 0x000000020006b202 */ /* 0x008fe20000000f00 */
[----:B----4-:R-:W-:Y:S01]  /*117e0*/  @!P5 IMAD.WIDE.U32 R4, R50, 0x120, R2 ;  /* 0x000001203204d825 */ /* 0x010fe200078e0002 */
[----:B------:R-:W-:-:S03]  /*117f0*/  @!P3 MOV R7, R3 ;  /* 0x000000030007b202 */ /* 0x000fc60000000f00 */
[----:B-----5:R-:W-:Y:S01]  /*11800*/  @!P4 IMAD R10, R51, 0x140, RZ ;  /* 0x00000140330ac824 */ /* 0x020fe200078e02ff */
[----:B------:R-:W-:Y:S02]  /*11810*/  @!P5 IADD3 R17, PT, PT, R0, R5, RZ ;  /* 0x000000050011d210 */ /* 0x000fe40007ffe0ff */
[----:B------:R-:W-:Y:S01]  /*11820*/  @!P5 MOV R16, R4 ;  /* 0x000000040010d202 */ /* 0x000fe20000000f00 */
[----:B------:R-:W-:-:S04]  /*11830*/  @!P4 IMAD.WIDE.U32 R4, R50, 0x140, R2 ;  /* 0x000001403204c825 */ /* 0x000fc800078e0002 */
[----:B------:R-:W-:Y:S01]  /*11840*/  @!P3 IMAD R0, R51, 0x160, RZ ;  /* 0x000001603300b824 */ /* 0x000fe200078e02ff */
[----:B------:R-:W-:Y:S01]  /*11850*/  @!P5 LDGSTS.E.BYPASS.LTC128B.128 [R237+0x7000], desc[UR4][R16.64] ;  /* 0x0700000010eddfae */ /* 0x000fe2000b981a04 */
[----:B------:R-:W-:Y:S01]  /*11860*/  @!P3 IMAD.WIDE.U32 R2, R50, 0x160, R6 ;  /* 0x000001603202b825 */ /* 0x000fe200078e0006 */
[----:B------:R-:W-:-:S03]  /*11870*/  @!P4 IADD3 R11, PT, PT, R10, R5, RZ ;  /* 0x000000050a0bc210 */ /* 0x000fc60007ffe0ff */
[----:B------:R-:W-:Y:S02]  /*11880*/  @!P2 IMAD R18, R51, 0x180, RZ ;  /* 0x000001803312a824 */ /* 0x000fe400078e02ff */
[----:B------:R-:W-:Y:S01]  /*11890*/  @!P2 IMAD.WIDE.U32 R6, R50, 0x180, R8 ;  /* 0x000001803206a825 */ /* 0x000fe200078e0008 */
[----:B------:R-:W-:-:S03]  /*118a0*/  @!P4 MOV R10, R4 ;  /* 0x00000004000ac202 */ /* 0x000fc60000000f00 */
[C---:B------:R-:W-:Y:S02]  /*118b0*/  @!P1 IMAD R19, R51.reuse, 0x1a0, RZ ;  /* 0x000001a033139824 */ /* 0x040fe400078e02ff */
[----:B------:R-:W-:Y:S01]  /*118c0*/  @!P1 IMAD.WIDE.U32 R12, R50, 0x1a0, R12 ;  /* 0x000001a0320c9825 */ /* 0x000fe200078e000c */
[----:B------:R-:W-:Y:S01]  /*118d0*/  @!P3 IADD3 R9, PT, PT, R0, R3, RZ ;  /* 0x000000030009b210 */ /* 0x000fe20007ffe0ff */
[----:B------:R-:W-:Y:S02]  /*118e0*/  @!P4 LDGSTS.E.BYPASS.LTC128B.128 [R237+0x7800], desc[UR4][R10.64] ;  /* 0x078000000aedcfae */ /* 0x000fe4000b981a04 */
[----:B------:R-:W-:Y:S02]  /*118f0*/  @!P0 IMAD R20, R51, 0x1c0, RZ ;  /* 0x000001c033148824 */ /* 0x000fe400078e02ff */
[----:B------:R-:W-:Y:S01]  /*11900*/  @!P0 IMAD.WIDE.U32 R14, R50, 0x1c0, R14 ;  /* 0x000001c0320e8825 */ /* 0x000fe200078e000e */
[----:B------:R-:W-:Y:S02]  /*11910*/  @!P3 MOV R8, R2 ;  /* 0x000000020008b202 */ /* 0x000fe40000000f00 */
[----:B------:R-:W-:-:S02]  /*11920*/  @!P2 IADD3 R7, PT, PT, R18, R7, RZ ;  /* 0x000000071207a210 */ /* 0x000fc40007ffe0ff */
[----:B------:R-:W-:Y:S01]  /*11930*/  @!P1 IADD3 R5, PT, PT, R19, R13, RZ ;  /* 0x0000000d13059210 */ /* 0x000fe20007ffe0ff */
[----:B------:R-:W-:Y:S01]  /*11940*/  @!P3 LDGSTS.E.BYPASS.LTC128B.128 [R237+0x8000], desc[UR4][R8.64] ;  /* 0x0800000008edbfae */ /* 0x000fe2000b981a04 */
[----:B------:R-:W-:Y:S02]  /*11950*/  @!P1 MOV R4, R12 ;  /* 0x0000000c00049202 */ /* 0x000fe40000000f00 */
[----:B------:R-:W-:Y:S01]  /*11960*/  @!P0 IADD3 R3, PT, PT, R20, R15, RZ ;  /* 0x0000000f14038210 */ /* 0x000fe20007ffe0ff */
[----:B------:R-:W-:Y:S01]  /*11970*/  @!P2 LDGSTS.E.BYPASS.LTC128B.128 [R237+0x8800], desc[UR4][R6.64] ;  /* 0x0880000006edafae */ /* 0x000fe2000b981a04 */
[----:B------:R-:W-:-:S03]  /*11980*/  @!P0 MOV R2, R14 ;  /* 0x0000000e00028202 */ /* 0x000fc60000000f00 */
[----:B------:R-:W-:Y:S04]  /*11990*/  @!P1 LDGSTS.E.BYPASS.LTC128B.128 [R237+0x9000], desc[UR4][R4.64] ;  /* 0x0900000004ed9fae */ /* 0x000fe8000b981a04 */
[----:B------:R1:W-:Y:S04]  /*119a0*/  @!P0 LDGSTS.E.BYPASS.LTC128B.128 [R237+0x9800], desc[UR4][R2.64] ;  /* 0x0980000002ed8fae */ /* 0x0003e8000b981a04 */
[----:B------:R-:W0:Y:S01]  /*119b0*/  LDGDEPBAR ;  /* 0x00000000000079af */ /* 0x000e220000000000 */
[-C--:B------:R-:W-:Y:S02]  /*119c0*/  ISETP.GE.AND P3, PT, R42, R21.reuse, PT ;  /* 0x000000152a00720c */ /* 0x080fe40003f66270 */
[----:B------:R-:W-:-:S02]  /*119d0*/  ISETP.GE.AND P2, PT, R36, R21, PT ;  /* 0x000000152400720c */ /* 0x000fc40003f46270 */
[----:B------:R-:W-:Y:S01]  /*119e0*/  ISETP.GE.AND P1, PT, R29, R21, PT ;  /* 0x000000151d00720c */ /* 0x000fe20003f26270 */
[----:B------:R-:W-:-:S04]  /*119f0*/  DEPBAR.LE SB0, 0x0 ;  /* 0x000080000000791a */ /* 0x000fc80000000000 */
[CC--:B-1----:R-:W-:Y:S02]  /*11a00*/  LEA R2, P0, R93.reuse, R35.reuse, 0x1 ;  /* 0x000000235d027211 */ /* 0x0c2fe400078008ff */
[----:B------:R-:W-:Y:S02]  /*11a10*/  @!P6 MOV R4, R35 ;  /* 0x000000230004e202 */ /* 0x000fe40000000f00 */
[-C--:B------:R-:W-:Y:S01]  /*11a20*/  @!P6 MOV R5, R37.reuse ;  /* 0x000000250005e202 */ /* 0x080fe20000000f00 */
[----:B------:R-:W-:Y:S01]  /*11a30*/  BAR.SYNC.DEFER_BLOCKING 0x0 ;  /* 0x0000000000007b1d */ /* 0x000fe20000010000 */
[----:B------:R-:W-:Y:S01]  /*11a40*/  LEA.HI.X R3, R93, R37, R100, 0x1, P0 ;  /* 0x000000255d037211 */ /* 0x000fe200000f0c64 */
[----:B------:R-:W-:Y:S01]  /*11a50*/  IMAD.WIDE.U32 R6, R90, 0x20, RZ ;  /* 0x000000205a067825 */ /* 0x000fe200078e00ff */
[----:B------:R-:W-:Y:S02]  /*11a60*/  SHF.L.U32 R0, R91, 0x5, RZ ;  /* 0x000000055b007819 */ /* 0x000fe400000006ff */
[----:B------:R-:W-:-:S02]  /*11a70*/  ISETP.GE.AND P0, PT, R27, R21, PT ;  /* 0x000000151b00720c */ /* 0x000fc40003f06270 */
[----:B------:R-:W-:-:S04]  /*11a80*/  @!P2 IADD3 R8, P4, PT, R2, R6, RZ ;  /* 0x000000060208a210 */ /* 0x000fc80007f9e0ff */
[----:B------:R-:W-:Y:S01]  /*11a90*/  @!P2 IADD3.X R9, PT, PT, R3, R7, R0, P4, !PT ;  /* 0x000000070309a210 */ /* 0x000fe200027fe400 */
[----:B------:R-:W-:Y:S01]  /*11aa0*/  @!PT LDS RZ, [RZ] ;  /* 0x00000000fffff984 */ /* 0x000fe20000000800 */
[----:B------:R-:W-:Y:S01]  /*11ab0*/  @!PT LDS RZ, [RZ] ;  /* 0x00000000fffff984 */ /* 0x000fe20000000800 */
[----:B------:R-:W-:Y:S01]  /*11ac0*/  @!PT LDS RZ, [RZ] ;  /* 0x00000000fffff984 */ /* 0x000fe20000000800 */
[----:B------:R1:W-:Y:S04]  /*11ad0*/  @!P6 LDGSTS.E.BYPASS.LTC128B.128 [R237+0xa000], desc[UR4][R4.64] ;  /* 0x0a00000004edefae */ /* 0x0003e8000b981a04 */
[----:B------:R-:W-:Y:S04]  /*11ae0*/  @P6 STS.128 [R237+0xa000], RZ ;  /* 0x00a000ffed006388 */ /* 0x000fe80000000c00 */
[----:B------:R-:W-:Y:S04]  /*11af0*/  @P3 STS.128 [R237+0xa800], RZ ;  /* 0x00a800ffed003388 */ /* 0x000fe80000000c00 */
[----:B------:R-:W-:Y:S01]  /*11b00*/  @!PT LDS RZ, [RZ] ;  /* 0x00000000fffff984 */ /* 0x000fe20000000800 */
[----:B------:R-:W-:Y:S01]  /*11b10*/  @!PT LDS RZ, [RZ] ;  /* 0x00000000fffff984 */ /* 0x000fe20000000800 */
[----:B------:R-:W-:Y:S01]  /*11b20*/  @!PT LDS RZ, [RZ] ;  /* 0x00000000fffff984 */ /* 0x000fe20000000800 */
[----:B------:R-:W-:Y:S01]  /*11b30*/  @!P3 LDGSTS.E.BYPASS.LTC128B.128 [R237+0xa800], desc[UR4][R2.64] ;  /* 0x0a80000002edbfae */ /* 0x000fe2000b981a04 */
[----:B------:R-:W-:-:S04]  /*11b40*/  @!P1 LEA R6, P3, R90, R2, 0x6 ;  /* 0x000000025a069211 */ /* 0x000fc800078630ff */
[----:B------:R-:W-:Y:S02]  /*11b50*/  @!P1 LEA.HI.X R7, R90, R3, R91, 0x6, P3 ;  /* 0x000000035a079211 */ /* 0x000fe400018f345b */
[-C--:B------:R-:W-:Y:S02]  /*11b60*/  ISETP.GE.AND P3, PT, R28, R21.reuse, PT ;  /* 0x000000151c00720c */ /* 0x080fe40003f66270 */
[----:B------:R-:W-:Y:S01]  /*11b70*/  ISETP.GE.AND P6, PT, R31, R21, PT ;  /* 0x000000151f00720c */ /* 0x000fe20003fc6270 */
[----:B------:R-:W-:Y:S01]  /*11b80*/  @!P0 IMAD R0, R91, 0x60, RZ ;  /* 0x000000605b008824 */ /* 0x000fe200078e02ff */
[----:B------:R-:W-:Y:S01]  /*11b90*/  @P2 STS.128 [R237+0xb000], RZ ;  /* 0x00b000ffed002388 */ /* 0x000fe20000000c00 */
[----:B-1----:R-:W-:-:S03]  /*11ba0*/  @!P0 IMAD.WIDE.U32 R4, R90, 0x60, R2 ;  /* 0x000000605a048825 */ /* 0x002fc600078e0002 */
[----:B------:R-:W-:Y:S01]  /*11bb0*/  @!PT LDS RZ, [RZ] ;  /* 0x00000000fffff984 */ /* 0x000fe20000000800 */
[----:B------:R-:W-:Y:S01]  /*11bc0*/  @!PT LDS RZ, [RZ] ;  /* 0x00000000fffff984 */ /* 0x000fe20000000800 */
[----:B------:R-:W-:Y:S01]  /*11bd0*/  @!PT LDS RZ, [RZ] ;  /* 0x00000000fffff984 */ /* 0x000fe20000000800 */
[----:B------:R1:W-:Y:S04]  /*11be0*/  @!P2 LDGSTS.E.BYPASS.LTC128B.128 [R237+0xb000], desc[UR4][R8.64] ;  /* 0x0b00000008edafae */ /* 0x0003e8000b981a04 */
[----:B------:R-:W-:Y:S01]  /*11bf0*/  @P1 STS.128 [R237+0xb800], RZ ;  /* 0x00b800ffed001388 */ /* 0x000fe20000000c00 */
[----:B------:R-:W-:-:S03]  /*11c00*/  @!P0 IADD3 R5, PT, PT, R0, R5, RZ ;  /* 0x0000000500058210 */ /* 0x000fc60007ffe0ff */
        /* <DEDUP_REMOVED lines=9> */
[----:B------:R-:W-:Y:S01]  /*11ca0*/  ISETP.GE.AND P0, PT, R33, R21, PT ;  /* 0x000000152100720c */ /* 0x000fe20003f06270 */
[----:B-1----:R-:W-:Y:S01]  /*11cb0*/  @!P6 IMAD R8, R91, 0xa0, RZ ;  /* 0x000000a05b08e824 */ /* 0x002fe200078e02ff */
[----:B--2---:R-:W-:-:S04]  /*11cc0*/  @!P3 LEA R6, P1, R90, R2, 0x7 ;  /* 0x000000025a06b211 */ /* 0x004fc800078238ff */
[----:B------:R-:W-:Y:S02]  /*11cd0*/  @!P3 LEA.HI.X R7, R90, R3, R91, 0x7, P1 ;  /* 0x000000035a07b211 */ /* 0x000fe400008f3c5b */
[----:B------:R-:W-:Y:S01]  /*11ce0*/  ISETP.GE.AND P1, PT, R32, R21, PT ;  /* 0x000000152000720c */ /* 0x000fe20003f26270 */
[----:B---3--:R-:W-:Y:S01]  /*11cf0*/  @!P6 IMAD.WIDE.U32 R4, R90, 0xa0, R2 ;  /* 0x000000a05a04e825 */ /* 0x008fe200078e0002 */
[----:B------:R-:W-:Y:S04]  /*11d00*/  @P3 STS.128 [R237+0xc800], RZ ;  /* 0x00c800ffed003388 */ /* 0x000fe80000000c00 */
[----:B------:R-:W-:Y:S01]  /*11d10*/  @!P6 IADD3 R9, PT, PT, R8, R5, RZ ;  /* 0x000000050809e210 */ /* 0x000fe20007ffe0ff */
[----:B------:R-:W-:Y:S01]  /*11d20*/  @!PT LDS RZ, [RZ] ;  /* 0x00000000fffff984 */ /* 0x000fe20000000800 */
[----:B------:R-:W-:Y:S01]  /*11d30*/  @!PT LDS RZ, [RZ] ;  /* 0x00000000fffff984 */ /* 0x000fe20000000800 */
[----:B------:R-:W-:Y:S01]  /*11d40*/  @!PT LDS RZ, [RZ] ;  /* 0x00000000fffff984 */ /* 0x000fe20000000800 */
[----:B------:R1:W-:Y:S01]  /*11d50*/  @!P3 LDGSTS.E.BYPASS.LTC128B.128 [R237+0xc800], desc[UR4][R6.64] ;  /* 0x0c80000006edbfae */ /* 0x0003e2000b981a04 */
[----:B------:R-:W-:-:S03]  /*11d60*/  @!P6 MOV R8, R4 ;  /* 0x000000040008e202 */ /* 0x000fc60000000f00 */
[----:B------:R-:W-:Y:S02]  /*11d70*/  @P6 STS.128 [R237+0xd000], RZ ;  /* 0x00d000ffed006388 */ /* 0x000fe40000000c00 */
[C---:B------:R-:W-:Y:S02]  /*11d80*/  @!P1 IMAD R10, R91.reuse, 0xc0, RZ ;  /* 0x000000c05b0a9824 */ /* 0x040fe400078e02ff */
[----:B------:R-:W-:Y:S01]  /*11d90*/  @!PT LDS RZ, [RZ] ;  /* 0x00000000fffff984 */ /* 0x000fe20000000800 */
[----:B------:R-:W-:Y:S01]  /*11da0*/  @!PT LDS RZ, [RZ] ;  /* 0x00000000fffff984 */ /* 0x000fe20000000800 */
[----:B------:R-:W-:Y:S01]  /*11db0*/  @!PT LDS RZ, [RZ] ;  /* 0x00000000fffff984 */ /* 0x000fe20000000800 */
[----:B------:R-:W-:Y:S01]  /*11dc0*/  @!P6 LDGSTS.E.BYPASS.LTC128B.128 [R237+0xd000], desc[UR4][R8.64] ;  /* 0x0d00000008edefae */ /* 0x000fe2000b981a04 */
[-C--:B------:R-:W-:Y:S01]  /*11dd0*/  ISETP.GE.AND P6, PT, R34, R21.reuse, PT ;  /* 0x000000152200720c */ /* 0x080fe20003fc6270 */
[----:B------:R-:W-:Y:S02]  /*11de0*/  @!P0 IMAD R0, R91, 0xe0, RZ ;  /* 0x000000e05b008824 */ /* 0x000fe400078e02ff */
[--C-:B------:R-:W-:Y:S01]  /*11df0*/  @!P0 IMAD.WIDE.U32 R4, R90, 0xe0, R2.reuse ;  /* 0x000000e05a048825 */ /* 0x100fe200078e0002 */
[----:B------:R-:W-:Y:S01]  /*11e00*/  ISETP.GE.AND P5, PT, R24, R21, PT ;  /* 0x000000151800720c */ /* 0x000fe20003fa6270 */
[----:B------:R-:W-:Y:S03]  /*11e10*/  @P1 STS.128 [R237+0xd800], RZ ;  /* 0x00d800ffed001388 */ /* 0x000fe60000000c00 */
[----:B------:R-:W-:Y:S01]  /*11e20*/  @!P0 IADD3 R5, PT, PT, R0, R5, RZ ;  /* 0x0000000500058210 */ /* 0x000fe20007ffe0ff */
[----:B-1----:R-:W-:-:S05]  /*11e30*/  @!P1 IMAD.WIDE.U32 R6, R90, 0xc0, R2 ;  /* 0x000000c05a069825 */ /* 0x002fca00078e0002 */
[----:B------:R-:W-:Y:S02]  /*11e40*/  @!P1 IADD3 R7, PT, PT, R10, R7, RZ ;  /* 0x000000070a079210 */ /* 0x000fe40007ffe0ff */
[----:B------:R-:W-:-:S03]  /*11e50*/  ISETP.GE.AND P3, PT, R22, R21, PT ;  /* 0x000000151600720c */ /* 0x000fc60003f66270 */
[----:B------:R-:W-:Y:S01]  /*11e60*/  @!PT LDS RZ, [RZ] ;  /* 0x00000000fffff984 */ /* 0x000fe20000000800 */
[----:B------:R-:W-:Y:S01]  /*11e70*/  @!PT LDS RZ, [RZ] ;  /* 0x00000000fffff984 */ /* 0x000fe20000000800 */
[----:B------:R-:W-:Y:S01]  /*11e80*/  @!PT LDS RZ, [RZ] ;  /* 0x00000000fffff984 */ /* 0x000fe20000000800 */
[----:B------:R-:W-:Y:S01]  /*11e90*/  @!P1 LDGSTS.E.BYPASS.LTC128B.128 [R237+0xd800], desc[UR4][R6.64] ;  /* 0x0d80000006ed9fae */ /* 0x000fe2000b981a04 */
[----:B------:R-:W-:-:S03]  /*11ea0*/  ISETP.GE.AND P1, PT, R26, R21, PT ;  /* 0x000000151a00720c */ /* 0x000fc60003f26270 */
[----:B------:R-:W-:Y:S01]  /*11eb0*/  @P0 STS.128 [R237+0xe000], RZ ;  /* 0x00e000ffed000388 */ /* 0x000fe20000000c00 */
[----:B------:R-:W-:-:S03]  /*11ec0*/  ISETP.GE.AND P2, PT, R25, R21, PT ;  /* 0x000000151900720c */ /* 0x000fc60003f46270 */
[----:B------:R-:W-:Y:S01]  /*11ed0*/  @!PT LDS RZ, [RZ] ;  /* 0x00000000fffff984 */ /* 0x000fe20000000800 */
[----:B------:R-:W-:Y:S01]  /*11ee0*/  @!PT LDS RZ, [RZ] ;  /* 0x00000000fffff984 */ /* 0x000fe20000000800 */
[----:B------:R-:W-:Y:S01]  /*11ef0*/  @!PT LDS RZ, [RZ] ;  /* 0x00000000fffff984 */ /* 0x000fe20000000800 */
[----:B------:R1:W-:Y:S01]  /*11f00*/  @!P0 LDGSTS.E.BYPASS.LTC128B.128 [R237+0xe000], desc[UR4][R4.64] ;  /* 0x0e00000004ed8fae */ /* 0x0003e2000b981a04 */
[----:B------:R-:W-:Y:S02]  /*11f10*/  @!P6 LEA R18, P0, R90, R2, 0x8 ;  /* 0x000000025a12e211 */ /* 0x000fe400078040ff */
[----:B------:R-:W-:Y:S01]  /*11f20*/  SHF.L.U32 R11, R188, 0x3, RZ ;  /* 0x00000003bc0b7819 */ /* 0x000fe200000006ff */
[----:B------:R-:W-:Y:S01]  /*11f30*/  @!P5 IMAD R0, R91, 0x120, RZ ;  /* 0x000001205b00d824 */ /* 0x000fe200078e02ff */
[----:B------:R-:W-:Y:S02]  /*11f40*/  @!P6 LEA.HI.X R19, R90, R3, R91, 0x8, P0 ;  /* 0x000000035a13e211 */ /* 0x000fe400000f445b */
[-C--:B------:R-:W-:Y:S02]  /*11f50*/  ISETP.GE.AND P4, PT, R23, R21.reuse, PT ;  /* 0x000000151700720c */ /* 0x080fe40003f86270 */
[----:B------:R-:W-:Y:S02]  /*11f60*/  LOP3.LUT R234, R11, 0x38, RZ, 0xc0, !PT ;  /* 0x000000380bea7812 */ /* 0x000fe400078ec0ff */
[----:B------:R-:W-:-:S02]  /*11f70*/  ISETP.GE.AND P0, PT, R30, R21, PT ;  /* 0x000000151e00720c */ /* 0x000fc40003f06270 */
[----:B------:R-:W-:Y:S02]  /*11f80*/  LOP3.LUT R23, R234, 0x1c0, R189, 0xf8, !PT ;  /* 0x000001c0ea177812 */ /* 0x000fe400078ef8bd */
[----:B------:R-:W-:Y:S02]  /*11f90*/  @!P1 MOV R12, R2 ;  /* 0x00000002000c9202 */ /* 0x000fe40000000f00 */
[----:B------:R-:W-:Y:S01]  /*11fa0*/  @!P1 MOV R13, R3 ;  /* 0x00000003000d9202 */ /* 0x000fe20000000f00 */
[----:B-1----:R-:W-:Y:S01]  /*11fb0*/  @!P5 IMAD.WIDE.U32 R4, R90, 0x120, R2 ;  /* 0x000001205a04d825 */ /* 0x002fe200078e0002 */
[----:B------:R-:W-:-:S04]  /*11fc0*/  LOP3.LUT R6, R23, 0x8, R188, 0x78, !PT ;  /* 0x0000000817067812 */ /* 0x000fc800078e78bc */
[----:B------:R-:W-:Y:S02]  /*11fd0*/  @!P5 IADD3 R17, PT, PT, R0, R5, RZ ;  /* 0x000000050011d210 */ /* 0x000fe40007ffe0ff */
[----:B------:R-:W-:Y:S02]  /*11fe0*/  @!P5 MOV R16, R4 ;  /* 0x000000040010d202 */ /* 0x000fe40000000f00 */
[-C--:B------:R-:W-:Y:S02]  /*11ff0*/  @!P3 MOV R4, R2.reuse ;  /* 0x000000020004b202 */ /* 0x080fe40000000f00 */
[-C--:B------:R-:W-:Y:S02]  /*12000*/  @!P3 MOV R5, R3.reuse ;  /* 0x000000030005b202 */ /* 0x080fe40000000f00 */
[----:B------:R-:W-:Y:S02]  /*12010*/  @!P2 MOV R8, R2 ;  /* 0x000000020008a202 */ /* 0x000fe40000000f00 */
[----:B------:R-:W-:Y:S01]  /*12020*/  @!P2 MOV R9, R3 ;  /* 0x000000030009a202 */ /* 0x000fe20000000f00 */
[----:B------:R-:W-:Y:S01]  /*12030*/  @!P3 IMAD.WIDE.U32 R4, R90, 0x160, R4 ;  /* 0x000001605a04b825 */ /* 0x000fe200078e0004 */
[----:B------:R-:W-:-:S03]  /*12040*/  LEA R80, R6, R80, 0x1 ;  /* 0x0000005006507211 */ /* 0x000fc600078e08ff */
[C---:B------:R-:W-:Y:S01]  /*12050*/  @!P1 IMAD.WIDE.U32 R12, R90.reuse, 0x1a0, R12 ;  /* 0x000001a05a0c9825 */ /* 0x040fe200078e000c */
[----:B------:R-:W-:Y:S02]  /*12060*/  @!P0 MOV R14, R2 ;  /* 0x00000002000e8202 */ /* 0x000fe40000000f00 */
[----:B------:R-:W-:Y:S01]  /*12070*/  @!P0 MOV R15, R3 ;  /* 0x00000003000f8202 */ /* 0x000fe20000000f00 */
[----:B------:R-:W-:-:S04]  /*12080*/  @!P4 IMAD.WIDE.U32 R6, R90, 0x140, R2 ;  /* 0x000001405a06c825 */ /* 0x000fc800078e0002 */
[C---:B------:R-:W-:Y:S02]  /*12090*/  @!P4 IMAD R10, R91.reuse, 0x140, RZ ;  /* 0x000001405b0ac824 */ /* 0x040fe400078e02ff */
[----:B------:R-:W-:Y:S01]  /*120a0*/  @!P2 IMAD.WIDE.U32 R2, R90, 0x180, R8 ;  /* 0x000001805a02a825 */ /* 0x000fe200078e0008 */
[----:B------:R-:W-:Y:S02]  /*120b0*/  @!P3 MOV R8, R4 ;  /* 0x000000040008b202 */ /* 0x000fe40000000f00 */
[----:B------:R-:W-:Y:S01]  /*120c0*/  @!P1 MOV R4, R12 ;  /* 0x0000000c00049202 */ /* 0x000fe20000000f00 */
[C---:B------:R-:W-:Y:S01]  /*120d0*/  @!P3 IMAD R0, R91.reuse, 0x160, RZ ;  /* 0x000001605b00b824 */ /* 0x040fe200078e02ff */
[----:B------:R-:W-:Y:S01]  /*120e0*/  LOP3.LUT R12, R232, 0x8, RZ, 0xc0, !PT ;  /* 0x00000008e80c7812 */ /* 0x000fe200078ec0ff */
[C---:B------:R-:W-:Y:S01]  /*120f0*/  @!P2 IMAD R22, R91.reuse, 0x180, RZ ;  /* 0x000001805b16a824 */ /* 0x040fe200078e02ff */
[----:B------:R-:W-:Y:S01]  /*12100*/  @!P4 IADD3 R11, PT, PT, R10, R7, RZ ;  /* 0x000000070a0bc210 */ /* 0x000fe20007ffe0ff */
[----:B------:R-:W-:Y:S01]  /*12110*/  @P6 STS.128 [R237+0xe800], RZ ;  /* 0x00e800ffed006388 */ /* 0x000fe20000000c00 */
[----:B------:R-:W-:Y:S01]  /*12120*/  @!P3 IADD3 R9, PT, PT, R0, R5, RZ ;  /* 0x000000050009b210 */ /* 0x000fe20007ffe0ff */
[----:B------:R-:W-:Y:S01]  /*12130*/  @!P1 IMAD R20, R91, 0x1a0, RZ ;  /* 0x000001a05b149824 */ /* 0x000fe200078e02ff */
[----:B------:R-:W-:Y:S01]  /*12140*/  @!P4 MOV R10, R6 ;  /* 0x00000006000ac202 */ /* 0x000fe20000000f00 */
[----:B------:R-:W-:Y:S01]  /*12150*/  @!PT LDS RZ, [RZ] ;  /* 0x00000000fffff984 */ /* 0x000fe20000000800 */
[----:B------:R-:W-:Y:S01]  /*12160*/  @!PT LDS RZ, [RZ] ;  /* 0x00000000fffff984 */ /* 0x000fe20000000800 */
[----:B------:R-:W-:Y:S01]  /*12170*/  @!PT LDS RZ, [RZ] ;  /* 0x00000000fffff984 */ /* 0x000fe20000000800 */
[----:B------:R-:W-:Y:S01]  /*12180*/  @!P6 LDGSTS.E.BYPASS.LTC128B.128 [R237+0xe800], desc[UR4][R18.64] ;  /* 0x0e80000012edefae */ /* 0x000fe2000b981a04 */
[----:B------:R-:W-:-:S02]  /*12190*/  LOP3.LUT R0, R233, 0x200, R189, 0xf8, !PT ;  /* 0x00000200e9007812 */ /* 0x000fc400078ef8bd */
[----:B------:R-:W-:Y:S01]  /*121a0*/  LOP3.LUT R159, R23, R12, RZ, 0x3c, !PT ;  /* 0x0000000c179f7212 */ /* 0x000fe200078e3cff */
[----:B------:R-:W-:Y:S01]  /*121b0*/  @P5 STS.128 [R237+0xf000], RZ ;  /* 0x00f000ffed005388 */ /* 0x000fe20000000c00 */
[----:B------:R-:W-:Y:S01]  /*121c0*/  @!P0 IMAD R21, R91, 0x1c0, RZ ;  /* 0x000001c05b158824 */ /* 0x000fe200078e02ff */
[----:B------:R-:W-:Y:S01]  /*121d0*/  @!P2 IADD3 R7, PT, PT, R22, R3, RZ ;  /* 0x000000031607a210 */ /* 0x000fe20007ffe0ff */
[----:B------:R-:W-:Y:S01]  /*121e0*/  @!P0 IMAD.WIDE.U32 R14, R90, 0x1c0, R14 ;  /* 0x000001c05a0e8825 */ /* 0x000fe200078e000e */
[----:B------:R-:W-:Y:S01]  /*121f0*/  @!PT LDS RZ, [RZ] ;  /* 0x00000000fffff984 */ /* 0x000fe20000000800 */
[----:B------:R-:W-:Y:S01]  /*12200*/  @!PT LDS RZ, [RZ] ;  /* 0x00000000fffff984 */ /* 0x000fe20000000800 */
[----:B------:R-:W-:Y:S01]  /*12210*/  @!PT LDS RZ, [RZ] ;  /* 0x00000000fffff984 */ /* 0x000fe20000000800 */
[----:B------:R1:W-:Y:S01]  /*12220*/  @!P5 LDGSTS.E.BYPASS.LTC128B.128 [R237+0xf000], desc[UR4][R16.64] ;  /* 0x0f00000010eddfae */ /* 0x0003e2000b981a04 */
[----:B------:R-:W-:Y:S02]  /*12230*/  @!P2 MOV R6, R2 ;  /* 0x000000020006a202 */ /* 0x000fe40000000f00 */
[----:B------:R-:W-:Y:S01]  /*12240*/  LOP3.LUT R0, R0, R159, RZ, 0xfc, !PT ;  /* 0x0000009f00007212 */ /* 0x000fe200078efcff */
[----:B------:R-:W-:Y:S01]  /*12250*/  @P4 STS.128 [R237+0xf800], RZ ;  /* 0x00f800ffed004388 */ /* 0x000fe20000000c00 */
[----:B------:R-:W-:-:S03]  /*12260*/  @!P1 IADD3 R5, PT, PT, R20, R13, RZ ;  /* 0x0000000d14059210 */ /* 0x000fc60007ffe0ff */
[----:B------:R-:W-:Y:S01]  /*12270*/  @!PT LDS RZ, [RZ] ;  /* 0x00000000fffff984 */ /* 0x000fe20000000800 */
[----:B------:R-:W-:Y:S01]  /*12280*/  @!PT LDS RZ, [RZ] ;  /* 0x00000000fffff984 */ /* 0x000fe20000000800 */
[----:B------:R-:W-:Y:S01]  /*12290*/  @!PT LDS RZ, [RZ] ;  /* 0x00000000fffff984 */ /* 0x000fe20000000800 */
[----:B------:R-:W-:Y:S01]  /*122a0*/  @!P4 LDGSTS.E.BYPASS.LTC128B.128 [R237+0xf800], desc[UR4][R10.64] ;  /* 0x0f8000000aedcfae */ /* 0x000fe2000b981a04 */
[----:B------:R-:W-:-:S03]  /*122b0*/  @!P0 IADD3 R3, PT, PT, R21, R15, RZ ;  /* 0x0000000f15038210 */ /* 0x000fc60007ffe0ff */
[----:B------:R-:W-:Y:S01]  /*122c0*/  @P3 STS.128 [R237+0x10000], RZ ;  /* 0x010000ffed003388 */ /* 0x000fe20000000c00 */
[----:B------:R-:W-:-:S03]  /*122d0*/  @!P0 MOV R2, R14 ;  /* 0x0000000e00028202 */ /* 0x000fc60000000f00 */
[----:B------:R-:W-:Y:S01]  /*122e0*/  @!PT LDS RZ, [RZ] ;  /* 0x00000000fffff984 */ /* 0x000fe20000000800 */
[----:B------:R-:W-:Y:S01]  /*122f0*/  @!PT LDS RZ, [RZ] ;  /* 0x00000000fffff984 */ /* 0x000fe20000000800 */
[----:B------:R-:W-:Y:S01]  /*12300*/  @!PT LDS RZ, [RZ] ;  /* 0x00000000fffff984 */ /* 0x000fe20000000800 */
[----:B------:R-:W-:Y:S01]  /*12310*/  @!P3 LDGSTS.E.BYPASS.LTC128B.128 [R237+0x10000], desc[UR4][R8.64] ;  /* 0x1000000008edbfae */ /* 0x000fe2000b981a04 */
[----:B------:R-:W-:-:S03]  /*12320*/  LEA R0, R0, UR6, 0x1 ;  /* 0x0000000600007c11 */ /* 0x000fc6000f8e08ff */
        /* <DEDUP_REMOVED lines=16> */
[----:B------:R-:W-:Y:S04]  /*12430*/  LDSM.16.M88.4 R24, [R80+UR6+0x2000] ;  /* 0x002000065018783b */ /* 0x000fe80008000200 */
[----:B------:R-:W1:Y:S01]  /*12440*/  LDSM.16.M88.4 R36, [R80+UR6+0x2800] ;  /* 0x002800065024783b */ /* 0x000e620008000200 */
[----:B------:R-:W-:-:S02]  /*12450*/  MOV R49, 0x20 ;  /* 0x0000002000317802 */ /* 0x000fc40000000f00 */
[----:B------:R-:W-:Y:S01]  /*12460*/  LOP3.LUT P6, RZ, R188, 0x2, RZ, 0xc0, !PT ;  /* 0x00000002bcff7812 */ /* 0x000fe200078cc0ff */
[----:B------:R-:W-:Y:S03]  /*12470*/  STL [R1+0x8], R23 ;  /* 0x0000081701007387 */ /* 0x000fe60000100800 */
[----:B------:R-:W-:Y:S01]  /*12480*/  SEL R49, R49, 0xffffffe0, !P6 ;  /* 0xffffffe031317807 */ /* 0x000fe20007000000 */
[----:B------:R-:W-:Y:S03]  /*12490*/  LDSM.16.M88.4 R68, [R80+UR6+0x3000] ;  /* 0x003000065044783b */ /* 0x000fe60008000200 */
[----:B--2---:R-:W-:Y:S01]  /*124a0*/  IADD3 R4, PT, PT, R0, R49, RZ ;  /* 0x0000003100047210 */ /* 0x004fe20007ffe0ff */
[----:B------:R-:W0:Y:S01]  /*124b0*/  LDGDEPBAR ;  /* 0x00000000000079af */ /* 0x000e220000000000 */
[----:B---3--:R-:W-:-:S03]  /*124c0*/  IADD3 R3, PT, PT, R80, UR6, RZ ;  /* 0x0000000650037c10 */ /* 0x008fc6000fffe0ff */
[----:B------:R2:W-:Y:S01]  /*124d0*/  LDSM.16.M88.4 R12, [R4] ;  /* 0x00000000040c783b */ /* 0x0005e20000000200 */
[----:B------:R-:W-:-:S05]  /*124e0*/  IADD3 R2, PT, PT, R3, R49, RZ ;  /* 0x0000003103027210 */ /* 0x000fca0007ffe0ff */
[----:B------:R-:W3:Y:S01]  /*124f0*/  LDSM.16.M88.4 R32, [R2+0x2000] ;  /* 0x002000000220783b */ /* 0x000ee20000000200 */
[----:B------:R-:W-:-:S03]  /*12500*/  LOP3.LUT P0, RZ, R188, 0x4, RZ, 0xc0, !PT ;  /* 0x00000004bcff7812 */ /* 0x000fc6000780c0ff */
[----:B------:R-:W4:Y:S04]  /*12510*/  LDSM.16.M88.4 R44, [R2+0x2800] ;  /* 0x00280000022c783b */ /* 0x000f280000000200 */
[----:B------:R-:W-:Y:S01]  /*12520*/  LDSM.16.M88.4 R56, [R2+0x3000] ;  /* 0x003000000238783b */ /* 0x000fe20000000200 */
[----:B--2---:R-:W-:-:S04]  /*12530*/  MOV R4, 0x40 ;  /* 0x0000004000047802 */ /* 0x004fc80000000f00 */
[----:B------:R-:W-:-:S04]  /*12540*/  SEL R20, R4, 0xffffffc0, !P0 ;  /* 0xffffffc004147807 */ /* 0x000fc80004000000 */
[-C--:B------:R-:W-:Y:S02]  /*12550*/  IADD3 R4, PT, PT, R0, R20.reuse, RZ ;  /* 0x0000001400047210 */ /* 0x080fe40007ffe0ff */
[----:B------:R-:W-:Y:S01]  /*12560*/  IADD3 R0, PT, PT, R3, R20, RZ ;  /* 0x0000001403007210 */ /* 0x000fe20007ffe0ff */
[----:B------:R2:W-:Y:S01]  /*12570*/  STL [R1], R20 ;  /* 0x0000001401007387 */ /* 0x0005e20000100800 */
[----:B-1----:R-:W-:Y:S03]  /*12580*/  HMMA.16816.F32.BF16 R28, R16, R36, RZ ;  /* 0x00000024101c723c */ /* 0x002fe600000418ff */
[----:B------:R-:W-:Y:S04]  /*12590*/  LDSM.16.M88.4 R8, [R4] ;  /* 0x000000000408783b */ /* 0x000fe80000000200 */
[----:B------:R-:W1:Y:S01]  /*125a0*/  LDSM.16.M88.4 R40, [R0+0x2000] ;  /* 0x002000000028783b */ /* 0x000e620000000200 */
[----:B------:R-:W-:-:S02]  /*125b0*/  IADD3 R3, PT, PT, R49, R4, RZ ;  /* 0x0000000431037210 */ /* 0x000fc40007ffe0ff */
[----:B------:R-:W-:Y:S01]  /*125c0*/  IADD3 R48, PT, PT, R49, R0, RZ ;  /* 0x0000000031307210 */ /* 0x000fe20007ffe0ff */
[----:B------:R-:W-:Y:S04]  /*125d0*/  LDSM.16.M88.4 R64, [R0+0x2800] ;  /* 0x002800000040783b */ /* 0x000fe80000000200 */
[----:B------:R-:W-:Y:S04]  /*125e0*/  LDSM.16.M88.4 R4, [R3] ;  /* 0x000000000304783b */ /* 0x000fe80000000200 */
[----:B------:R-:W5:Y:S04]  /*125f0*/  LDSM.16.M88.4 R60, [R48+0x2000] ;  /* 0x00200000303c783b */ /* 0x000f680000000200 */
[----:B------:R-:W5:Y:S01]  /*12600*/  LDSM.16.M88.4 R52, [R48+0x2800] ;  /* 0x002800003034783b */ /* 0x000f620000000200 */
[C---:B--2---:R-:W-:Y:S03]  /*12610*/  HMMA.16816.F32.BF16 R20, R16.reuse, R24, RZ ;  /* 0x000000181014723c */ /* 0x044fe600000418ff */
[----:B------:R-:W-:Y:S04]  /*12620*/  LDSM.16.M88.4 R76, [R0+0x3000] ;  /* 0x00300000004c783b */ /* 0x000fe80000000200 */
[----:B------:R-:W-:Y:S01]  /*12630*/  LDSM.16.M88.4 R72, [R0+0x3800] ;  /* 0x003800000048783b */ /* 0x000fe20000000200 */
[----:B------:R-:W-:Y:S03]  /*12640*/  HMMA.16816.F32.BF16 R24, R16, R26, RZ ;  /* 0x0000001a1018723c */ /* 0x000fe600000418ff */
[----:B------:R-:W2:Y:S09]  /*12650*/  LDL R187, [R1+0x4] ;  /* 0x0000040001bb7983 */ /* 0x000eb20000100800 */
[C---:B---3--:R-:W-:Y:S08]  /*12660*/  HMMA.16816.F32.BF16 R20, R12.reuse, R32, R20 ;  /* 0x000000200c14723c */ /* 0x048ff00000041814 */
[C---:B------:R-:W-:Y:S08]  /*12670*/  HMMA.16816.F32.BF16 R24, R12.reuse, R34, R24 ;  /* 0x000000220c18723c */ /* 0x040ff00000041818 */
[----:B----4-:R-:W-:Y:S08]  /*12680*/  HMMA.16816.F32.BF16 R32, R12, R44, R28 ;  /* 0x0000002c0c20723c */ /* 0x010ff0000004181c */
[----:B------:R-:W-:Y:S08]  /*12690*/  HMMA.16816.F32.BF16 R28, R16, R38, RZ ;  /* 0x00000026101c723c */ /* 0x000ff000000418ff */
[C---:B-1----:R-:W-:Y:S08]  /*126a0*/  HMMA.16816.F32.BF16 R20, R8.reuse, R40, R20 ;  /* 0x000000280814723c */ /* 0x042ff00000041814 */
[----:B------:R-:W-:Y:S08]  /*126b0*/  HMMA.16816.F32.BF16 R24, R8, R42, R24 ;  /* 0x0000002a0818723c */ /* 0x000ff00000041818 */
[----:B------:R-:W-:Y:S08]  /*126c0*/  HMMA.16816.F32.BF16 R40, R12, R46, R28 ;  /* 0x0000002e0c28723c */ /* 0x000ff0000004181c */
[----:B------:R-:W-:Y:S08]  /*126d0*/  HMMA.16816.F32.BF16 R28, R16, R68, RZ ;  /* 0x00000044101c723c */ /* 0x000ff000000418ff */
[C---:B-----5:R-:W-:Y:S08]  /*126e0*/  HMMA.16816.F32.BF16 R20, R4.reuse, R60, R20 ;  /* 0x0000003c0414723c */ /* 0x060ff00000041814 */
[----:B------:R-:W-:Y:S01]  /*126f0*/  HMMA.16816.F32.BF16 R36, R4, R62, R24 ;  /* 0x0000003e0424723c */ /* 0x000fe20000041818 */
[----:B------:R-:W1:Y:S07]  /*12700*/  LDSM.16.M88.4 R60, [R80+UR6+0x3800] ;  /* 0x00380006503c783b */ /* 0x000e6e0008000200 */
[----:B------:R-:W-:Y:S08]  /*12710*/  HMMA.16816.F32.BF16 R44, R12, R56, R28 ;  /* 0x000000380c2c723c */ /* 0x000ff0000004181c */
[----:B------:R-:W-:Y:S01]  /*12720*/  HMMA.16816.F32.BF16 R28, R16, R70, RZ ;  /* 0x00000046101c723c */ /* 0x000fe200000418ff */
[----:B------:R-:W-:Y:S01]  /*12730*/  FMUL.FTZ R3, R22, UR9 ;  /* 0x0000000916037c20 */ /* 0x000fe20008410000 */
[----:B------:R-:W-:Y:S01]  /*12740*/  FMUL.FTZ R20, R20, UR9 ;  /* 0x0000000914147c20 */ /* 0x000fe20008410000 */
[----:B------:R-:W-:Y:S01]  /*12750*/  FMUL.FTZ R21, R21, UR9 ;  /* 0x0000000915157c20 */ /* 0x000fe20008410000 */
[----:B------:R-:W3:Y:S04]  /*12760*/  LDSM.16.M88.4 R68, [R2+0x3800] ;  /* 0x003800000244783b */ /* 0x000ee80000000200 */
[----:B------:R-:W-:Y:S01]  /*12770*/  HMMA.16816.F32.BF16 R24, R8, R64, R32 ;  /* 0x000000400818723c */ /* 0x000fe20000041820 */
[----:B------:R4:W1:Y:S08]  /*12780*/  MUFU.TANH R183, R3 ;  /* 0x0000000300b77308 */ /* 0x0008700000002400 */
[----:B------:R-:W1:Y:S08]  /*12790*/  MUFU.TANH R185, R20 ;  /* 0x0000001400b97308 */ /* 0x000e700000002400 */
[----:B------:R5:W1:Y:S01]  /*127a0*/  MUFU.TANH R184, R21 ;  /* 0x0000001500b87308 */ /* 0x000a620000002400 */
[----:B----4-:R-:W-:-:S02]  /*127b0*/  FMUL.FTZ R3, R23, UR9 ;  /* 0x0000000917037c20 */ /* 0x010fc40008410000 */
[----:B------:R-:W-:Y:S05]  /*127c0*/  HMMA.16816.F32.BF16 R32, R4, R52, R24 ;  /* 0x000000340420723c */ /* 0x000fea0000041818 */
[----:B------:R4:W1:Y:S03]  /*127d0*/  MUFU.TANH R182, R3 ;  /* 0x0000000300b67308 */ /* 0x0008660000002400 */
[----:B-----5:R-:W-:Y:S01]  /*127e0*/  HMMA.16816.F32.BF16 R20, R8, R66, R40 ;  /* 0x000000420814723c */ /* 0x020fe20000041828 */
[----:B------:R-:W-:Y:S07]  /*127f0*/  LDSM.16.M88.4 R64, [R80+UR6+0x4000] ;  /* 0x004000065040783b */ /* 0x000fee0008000200 */
[----:B------:R-:W-:Y:S01]  /*12800*/  HMMA.16816.F32.BF16 R40, R12, R58, R28 ;  /* 0x0000003a0c28723c */ /* 0x000fe2000004181c */
[----:B------:R-:W5:Y:S01]  /*12810*/  LDSM.16.M88.4 R56, [R48+0x3000] ;  /* 0x003000003038783b */ /* 0x000f620000000200 */
        /* <DEDUP_REMOVED lines=12> */
[----:B-1----:R-:W-:-:S04]  /*128e0*/  FMUL.FTZ R3, R32, UR9 ;  /* 0x0000000920037c20 */ /* 0x002fc80008410000 */
[----:B------:R1:W1:Y:S03]  /*128f0*/  MUFU.TANH R177, R3 ;  /* 0x0000000300b17308 */ /* 0x0002660000002400 */
[----:B---3--:R-:W-:Y:S08]  /*12900*/  HMMA.16816.F32.BF16 R44, R12, R68, R24 ;  /* 0x000000440c2c723c */ /* 0x008ff00000041818 */
[----:B------:R-:W-:Y:S01]  /*12910*/  HMMA.16816.F32.BF16 R24, R16, R62, RZ ;  /* 0x0000003e1018723c */ /* 0x000fe200000418ff */
[----:B------:R-:W3:Y:S01]  /*12920*/  LDSM.16.M88.4 R60, [R2+0x4000] ;  /* 0x00400000023c783b */ /* 0x000ee20000000200 */
[----:B-1----:R-:W-:-:S04]  /*12930*/  FMUL.FTZ R3, R33, UR9 ;  /* 0x0000000921037c20 */ /* 0x002fc80008410000 */
[----:B------:R1:W1:Y:S02]  /*12940*/  MUFU.TANH R176, R3 ;  /* 0x0000000300b07308 */ /* 0x0002640000002400 */
[----:B-----5:R-:W-:Y:S08]  /*12950*/  HMMA.16816.F32.BF16 R28, R4, R56, R20 ;  /* 0x00000038041c723c */ /* 0x020ff00000041814 */
[----:B------:R-:W-:Y:S01]  /*12960*/  HMMA.16816.F32.BF16 R20, R8, R78, R40 ;  /* 0x0000004e0814723c */ /* 0x000fe20000041828 */
[----:B------:R-:W-:Y:S01]  /*12970*/  LDSM.16.M88.4 R76, [R0+0x4000] ;  /* 0x00400000004c783b */ /* 0x000fe20000000200 */
[----:B-1----:R-:W-:-:S04]  /*12980*/  FMUL.FTZ R3, R34, UR9 ;  /* 0x0000000922037c20 */ /* 0x002fc80008410000 */
[----:B------:R1:W1:Y:S02]  /*12990*/  MUFU.TANH R175, R3 ;  /* 0x0000000300af7308 */ /* 0x0002640000002400 */
[----:B------:R-:W-:Y:S01]  /*129a0*/  HMMA.16816.F32.BF16 R40, R12, R70, R24 ;  /* 0x000000460c28723c */ /* 0x000fe20000041818 */
[----:B------:R-:W5:Y:S01]  /*129b0*/  LDSM.16.M88.4 R68, [R80+UR6+0x4800] ;  /* 0x004800065044783b */ /* 0x000f620008000200 */
[----:B-1----:R-:W-:-:S04]  /*129c0*/  FMUL.FTZ R3, R35, UR9 ;  /* 0x0000000923037c20 */ /* 0x002fc80008410000 */
[----:B------:R1:W1:Y:S02]  /*129d0*/  MUFU.TANH R174, R3 ;  /* 0x0000000300ae7308 */ /* 0x0002640000002400 */
[----:B------:R-:W-:Y:S01]  /*129e0*/  HMMA.16816.F32.BF16 R24, R16, R64, RZ ;  /* 0x000000401018723c */ /* 0x000fe200000418ff */
[----:B-1----:R-:W-:-:S05]  /*129f0*/  FMUL.FTZ R3, R36, UR9 ;  /* 0x0000000924037c20 */ /* 0x002fca0008410000 */
[----:B------:R1:W1:Y:S02]  /*12a00*/  MUFU.TANH R172, R3 ;  /* 0x0000000300ac7308 */ /* 0x0002640000002400 */
[----:B------:R-:W-:Y:S01]  /*12a10*/  HMMA.16816.F32.BF16 R32, R4, R58, R20 ;  /* 0x0000003a0420723c */ /* 0x000fe20000041814 */
[----:B------:R-:W-:Y:S01]  /*12a20*/  LDSM.16.M88.4 R56, [R48+0x4000] ;  /* 0x004000003038783b */ /* 0x000fe20000000200 */
[----:B-1----:R-:W-:-:S04]  /*12a30*/  FMUL.FTZ R3, R37, UR9 ;  /* 0x0000000925037c20 */ /* 0x002fc80008410000 */
[----:B------:R1:W1:Y:S02]  /*12a40*/  MUFU.TANH R171, R3 ;  /* 0x0000000300ab7308 */ /* 0x0002640000002400 */
[----:B------:R-:W-:Y:S01]  /*12a50*/  HMMA.16816.F32.BF16 R20, R8, R72, R44 ;  /* 0x000000480814723c */ /* 0x000fe2000004182c */
[----:B-1----:R-:W-:-:S05]  /*12a60*/  FMUL.FTZ R3, R38, UR9 ;  /* 0x0000000926037c20 */ /* 0x002fca0008410000 */
[----:B------:R1:W1:Y:S02]  /*12a70*/  MUFU.TANH R170, R3 ;  /* 0x0000000300aa7308 */ /* 0x0002640000002400 */
[----:B-1----:R-:W-:-:S06]  /*12a80*/  FMUL.FTZ R3, R39, UR9 ;  /* 0x0000000927037c20 */ /* 0x002fcc0008410000 */
[----:B------:R1:W1:Y:S01]  /*12a90*/  MUFU.TANH R168, R3 ;  /* 0x0000000300a87308 */ /* 0x0002620000002400 */
[----:B---3--:R-:W-:Y:S01]  /*12aa0*/  HMMA.16816.F32.BF16 R44, R12, R60, R24 ;  /* 0x0000003c0c2c723c */ /* 0x008fe20000041818 */
[----:B-1----:R-:W-:-:S06]  /*12ab0*/  FMUL.FTZ R3, R28, UR9 ;  /* 0x000000091c037c20 */ /* 0x002fcc0008410000 */
[----:B------:R1:W3:Y:S01]  /*12ac0*/  MUFU.TANH R166, R3 ;  /* 0x0000000300a67308 */ /* 0x0002e20000002400 */
[----:B------:R-:W-:Y:S01]  /*12ad0*/  HMMA.16816.F32.BF16 R24, R16, R66, RZ ;  /* 0x000000421018723c */ /* 0x000fe200000418ff */
[----:B------:R-:W4:Y:S01]  /*12ae0*/  LDSM.16.M88.4 R64, [R2+0x4800] ;  /* 0x004800000240783b */ /* 0x000f220000000200 */
        /* <DEDUP_REMOVED lines=12> */
[----:B------:R-:W2:Y:S07]  /*12bb0*/  LDSM.16.M88.4 R60, [R80+UR6+0x5000] ;  /* 0x00500006503c783b */ /* 0x000eae0008000200 */
[----:B-----5:R-:W-:Y:S01]  /*12bc0*/  HMMA.16816.F32.BF16 R24, R16, R68, RZ ;  /* 0x000000441018723c */ /* 0x020fe200000418ff */
[----:B-1----:R-:W-:-:S04]  /*12bd0*/  FMUL.FTZ R3, R33, UR9 ;  /* 0x0000000921037c20 */ /* 0x002fc80008410000 */
[----:B------:R1:W1:Y:S02]  /*12be0*/  MUFU.TANH R161, R3 ;  /* 0x0000000300a17308 */ /* 0x0002640000002400 */
        /* <DEDUP_REMOVED lines=10> */
[----:B----4-:R-:W-:Y:S08]  /*12c90*/  HMMA.16816.F32.BF16 R40, R12, R64, R24 ;  /* 0x000000400c28723c */ /* 0x010ff00000041818 */
[----:B------:R-:W-:Y:S01]  /*12ca0*/  HMMA.16816.F32.BF16 R24, R16, R70, RZ ;  /* 0x000000461018723c */ /* 0x000fe200000418ff */
[----:B------:R-:W4:Y:S01]  /*12cb0*/  LDSM.16.M88.4 R68, [R0+0x4800] ;  /* 0x004800000044783b */ /* 0x000f220000000200 */
        /* <DEDUP_REMOVED lines=15> */
[----:B--2---:R-:W-:Y:S01]  /*12db0*/  HMMA.16816.F32.BF16 R24, R16, R60, RZ ;  /* 0x0000003c1018723c */ /* 0x004fe200000418ff */
[----:B-1----:R-:W-:-:S05]  /*12dc0*/  FMUL.FTZ R3, R34, UR9 ;  /* 0x0000000922037c20 */ /* 0x002fca0008410000 */
[----:B------:R1:W2:Y:S02]  /*12dd0*/  MUFU.TANH R83, R3 ;  /* 0x0000000300537308 */ /* 0x0002a40000002400 */
[----:B-1----:R-:W-:Y:S02]  /*12de0*/  FMUL.FTZ R3, R35, UR9 ;  /* 0x0000000923037c20 */ /* 0x002fe40008410000 */
[----:B------:R-:W-:Y:S01]  /*12df0*/  HMMA.16816.F32.BF16 R32, R4, R58, R20 ;  /* 0x0000003a0420723c */ /* 0x000fe20000041814 */
[----:B------:R-:W1:Y:S03]  /*12e00*/  LDSM.16.M88.4 R56, [R80+UR6+0x5800] ;  /* 0x005800065038783b */ /* 0x000e660008000200 */
[----:B------:R5:W1:Y:S04]  /*12e10*/  MUFU.TANH R85, R3 ;  /* 0x0000000300557308 */ /* 0x000a680000002400 */
[----:B----4-:R-:W-:Y:S08]  /*12e20*/  HMMA.16816.F32.BF16 R20, R8, R68, R40 ;  /* 0x000000440814723c */ /* 0x010ff00000041828 */
[----:B------:R-:W-:Y:S01]  /*12e30*/  HMMA.16816.F32.BF16 R40, R12, R52, R24 ;  /* 0x000000340c28723c */ /* 0x000fe20000041818 */
[----:B-----5:R-:W-:-:S07]  /*12e40*/  FMUL.FTZ R3, R28, UR9 ;  /* 0x000000091c037c20 */ /* 0x020fce0008410000 */
[----:B------:R-:W-:Y:S01]  /*12e50*/  HMMA.16816.F32.BF16 R24, R16, R62, RZ ;  /* 0x0000003e1018723c */ /* 0x000fe200000418ff */
[----:B------:R-:W4:Y:S01]  /*12e60*/  LDSM.16.M88.4 R60, [R2+0x5800] ;  /* 0x00580000023c783b */ /* 0x000f220000000200 */
        /* <DEDUP_REMOVED lines=11> */
[----:B------:R-:W3:Y:S01]  /*12f20*/  LDSM.16.M88.4 R52, [R48+0x5000] ;  /* 0x005000003034783b */ /* 0x000ee20000000200 */
        /* <DEDUP_REMOVED lines=13> */
[----:B-1----:R-:W-:-:S07]  /*13000*/  FMUL.FTZ R3, R28, UR9 ;  /* 0x000000091c037c20 */ /* 0x002fce0008410000 */
[----:B------:R-:W-:Y:S01]  /*13010*/  HMMA.16816.F32.BF16 R24, R16, R58, RZ ;  /* 0x0000003a1018723c */ /* 0x000fe200000418ff */
[----:B------:R-:W1:Y:S01]  /*13020*/  LDSM.16.M88.4 R56, [R2+0x6000] ;  /* 0x006000000238783b */ /* 0x000e620000000200 */
[----:B------:R4:W1:Y:S02]  /*13030*/  MUFU.TANH R96, R3 ;  /* 0x0000000300607308 */ /* 0x0008640000002400 */
[----:B----4-:R-:W-:-:S06]  /*13040*/  FMUL.FTZ R3, R29, UR9 ;  /* 0x000000091d037c20 */ /* 0x010fcc0008410000 */
[----:B------:R4:W1:Y:S02]  /*13050*/  MUFU.TANH R97, R3 ;  /* 0x0000000300617308 */ /* 0x0008640000002400 */
[----:B----4-:R-:W-:-:S06]  /*13060*/  FMUL.FTZ R3, R30, UR9 ;  /* 0x000000091e037c20 */ /* 0x010fcc0008410000 */
[----:B------:R4:W1:Y:S02]  /*13070*/  MUFU.TANH R100, R3 ;  /* 0x0000000300647308 */ /* 0x0008640000002400 */
[----:B----4-:R-:W-:Y:S02]  /*13080*/  FMUL.FTZ R3, R31, UR9 ;  /* 0x000000091f037c20 */ /* 0x010fe40008410000 */
[----:B---3--:R-:W-:Y:S04]  /*13090*/  HMMA.16816.F32.BF16 R28, R4, R52, R20 ;  /* 0x00000034041c723c */ /* 0x008fe80000041814 */
[----:B------:R3:W4:Y:S04]  /*130a0*/  MUFU.TANH R102, R3 ;  /* 0x0000000300667308 */ /* 0x0007280000002400 */
[----:B------:R-:W-:Y:S01]  /*130b0*/  HMMA.16816.F32.BF16 R20, R8, R66, R36 ;  /* 0x000000420814723c */ /* 0x000fe20000041824 */
[----:B------:R-:W5:Y:S07]  /*130c0*/  LDSM.16.M88.4 R64, [R80+UR6+0x6800] ;  /* 0x006800065040783b */ /* 0x000f6e0008000200 */
[----:B------:R-:W-:Y:S01]  /*130d0*/  HMMA.16816.F32.BF16 R36, R12, R62, R24 ;  /* 0x0000003e0c24723c */ /* 0x000fe20000041818 */
[----:B------:R-:W2:Y:S01]  /*130e0*/  LDSM.16.M88.4 R60, [R2+0x6800] ;  /* 0x00680000023c783b */ /* 0x000ea20000000200 */
[----:B---3--:R-:W-:-:S06]  /*130f0*/  FMUL.FTZ R3, R32, UR9 ;  /* 0x0000000920037c20 */ /* 0x008fcc0008410000 */
[----:B------:R-:W-:Y:S01]  /*13100*/  HMMA.16816.F32.BF16 R24, R16, R72, RZ ;  /* 0x000000481018723c */ /* 0x000fe200000418ff */
[----:B------:R3:W1:Y:S02]  /*13110*/  MUFU.TANH R98, R3 ;  /* 0x0000000300627308 */ /* 0x0006640000002400 */
[----:B---3--:R-:W-:-:S06]  /*13120*/  FMUL.FTZ R3, R33, UR9 ;  /* 0x0000000921037c20 */ /* 0x008fcc0008410000 */
[----:B------:R3:W1:Y:S02]  /*13130*/  MUFU.TANH R99, R3 ;  /* 0x0000000300637308 */ /* 0x0006640000002400 */
[----:B---3--:R-:W-:-:S06]  /*13140*/  FMUL.FTZ R3, R34, UR9 ;  /* 0x0000000922037c20 */ /* 0x008fcc0008410000 */
[----:B------:R3:W1:Y:S02]  /*13150*/  MUFU.TANH R101, R3 ;  /* 0x0000000300657308 */ /* 0x0006640000002400 */
[----:B---3--:R-:W-:Y:S02]  /*13160*/  FMUL.FTZ R3, R35, UR9 ;  /* 0x0000000923037c20 */ /* 0x008fe40008410000 */
[----:B------:R-:W-:Y:S01]  /*13170*/  HMMA.16816.F32.BF16 R32, R4, R54, R20 ;  /* 0x000000360420723c */ /* 0x000fe20000041814 */
[----:B------:R-:W3:Y:S03]  /*13180*/  LDSM.16.M88.4 R52, [R48+0x6000] ;  /* 0x006000003034783b */ /* 0x000ee60000000200 */
        /* <DEDUP_REMOVED lines=30> */
[----:B--2---:R-:W-:Y:S01]  /*13370*/  HMMA.16816.F32.BF16 R40, R12, R60, R24 ;  /* 0x0000003c0c28723c */ /* 0x004fe20000041818 */
[----:B-----5:R-:W-:-:S07]  /*13380*/  FMUL.FTZ R3, R28, UR9 ;  /* 0x000000091c037c20 */ /* 0x020fce0008410000 */
[----:B------:R-:W-:Y:S01]  /*13390*/  HMMA.16816.F32.BF16 R24, R16, R66, RZ ;  /* 0x000000421018723c */ /* 0x000fe200000418ff */
[----:B------:R2:W1:Y:S01]  /*133a0*/  MUFU.TANH R112, R3 ;  /* 0x0000000300707308 */ /* 0x0004620000002400 */
[----:B------:R-:W5:Y:S01]  /*133b0*/  LDSM.16.M88.4 R64, [R80+UR6+0x7800] ;  /* 0x007800065040783b */ /* 0x000f620008000200 */
[----:B--2---:R-:W-:-:S06]  /*133c0*/  FMUL.FTZ R3, R29, UR9 ;  /* 0x000000091d037c20 */ /* 0x004fcc0008410000 */
[----:B------:R2:W1:Y:S02]  /*133d0*/  MUFU.TANH R113, R3 ;  /* 0x0000000300717308 */ /* 0x0004640000002400 */
[----:B--2---:R-:W-:-:S06]  /*133e0*/  FMUL.FTZ R3, R30, UR9 ;  /* 0x000000091e037c20 */ /* 0x004fcc0008410000 */
[----:B------:R2:W1:Y:S02]  /*133f0*/  MUFU.TANH R116, R3 ;  /* 0x0000000300747308 */ /* 0x0004640000002400 */
[----:B--2---:R-:W-:Y:S02]  /*13400*/  FMUL.FTZ R3, R31, UR9 ;  /* 0x000000091f037c20 */ /* 0x004fe40008410000 */
[----:B---3--:R-:W-:Y:S04]  /*13410*/  HMMA.16816.F32.BF16 R28, R4, R52, R20 ;  /* 0x00000034041c723c */ /* 0x008fe80000041814 */
        /* <DEDUP_REMOVED lines=108> */
[----:B------:R3:W-:Y:S01]  /*13ae0*/  LDSM.16.M88.4 R72, [R2+0x9800] ;  /* 0x009800000248783b */ /* 0x0007e20000000200 */
[----:B----4-:R-:W-:-:S04]  /*13af0*/  FMUL.FTZ R3, R30, UR9 ;  /* 0x000000091e037c20 */ /* 0x010fc80008410000 */
[----:B------:R4:W1:Y:S02]  /*13b00*/  MUFU.TANH R133, R3 ;  /* 0x0000000300857308 */ /* 0x0008640000002400 */
[----:B--2---:R-:W-:Y:S01]  /*13b10*/  HMMA.16816.F32.BF16 R24, R16, R52, RZ ;  /* 0x000000341018723c */ /* 0x004fe200000418ff */
[----:B----4-:R-:W-:-:S07]  /*13b20*/  FMUL.FTZ R3, R31, UR9 ;  /* 0x000000091f037c20 */ /* 0x010fce0008410000 */
[----:B-----5:R-:W-:Y:S01]  /*13b30*/  HMMA.16816.F32.BF16 R28, R4, R56, R20 ;  /* 0x00000038041c723c */ /* 0x020fe20000041814 */
[----:B------:R2:W4:Y:S07]  /*13b40*/  MUFU.TANH R131, R3 ;  /* 0x0000000300837308 */ /* 0x00052e0000002400 */
[----:B------:R-:W-:Y:S01]  /*13b50*/  HMMA.16816.F32.BF16 R20, R8, R78, R36 ;  /* 0x0000004e0814723c */ /* 0x000fe20000041824 */
[----:B------:R-:W-:Y:S01]  /*13b60*/  LDSM.16.M88.4 R76, [R80+UR6+0x9800] ;  /* 0x00980006504c783b */ /* 0x000fe20008000200 */
        /* <DEDUP_REMOVED lines=8> */
[----:B------:R-:W-:Y:S07]  /*13bf0*/  LDSM.16.M88.4 R56, [R48+0x9000] ;  /* 0x009000003038783b */ /* 0x000fee0000000200 */
[----:B------:R-:W-:Y:S08]  /*13c00*/  HMMA.16816.F32.BF16 R20, R8, R68, R44 ;  /* 0x000000440814723c */ /* 0x000ff0000004182c */
[----:B-1----:R-:W-:Y:S08]  /*13c10*/  HMMA.16816.F32.BF16 R44, R12, R60, R24 ;  /* 0x0000003c0c2c723c */ /* 0x002ff00000041818 */
[----:B------:R-:W-:Y:S01]  /*13c20*/  HMMA.16816.F32.BF16 R24, R16, R54, RZ ;  /* 0x000000361018723c */ /* 0x000fe200000418ff */
[----:B------:R-:W1:Y:S01]  /*13c30*/  LDSM.16.M88.4 R52, [R0+0x9000] ;  /* 0x009000000034783b */ /* 0x000e620000000200 */
[----:B------:R2:W1:Y:S06]  /*13c40*/  MUFU.TANH R126, R3 ;  /* 0x00000003007e7308 */ /* 0x00046c0000002400 */
[----:B------:R-:W-:Y:S08]  /*13c50*/  HMMA.16816.F32.BF16 R36, R4, R64, R20 ;  /* 0x000000400424723c */ /* 0x000ff00000041814 */
[----:B------:R-:W-:Y:S01]  /*13c60*/  HMMA.16816.F32.BF16 R20, R8, R70, R40 ;  /* 0x000000460814723c */ /* 0x000fe20000041828 */
[----:B--2---:R-:W-:-:S04]  /*13c70*/  FMUL.FTZ R3, R28, UR9 ;  /* 0x000000091c037c20 */ /* 0x004fc80008410000 */
[----:B------:R2:W1:Y:S03]  /*13c80*/  MUFU.TANH R125, R3 ;  /* 0x00000003007d7308 */ /* 0x0004660000002400 */
[----:B------:R-:W-:Y:S01]  /*13c90*/  HMMA.16816.F32.BF16 R24, R12, R62, R24 ;  /* 0x0000003e0c18723c */ /* 0x000fe20000041818 */
[----:B------:R5:W4:Y:S01]  /*13ca0*/  LDSM.16.M88.4 R60, [R0+0x9800] ;  /* 0x00980000003c783b */ /* 0x000b220000000200 */
[----:B--2---:R-:W-:-:S04]  /*13cb0*/  FMUL.FTZ R3, R29, UR9 ;  /* 0x000000091d037c20 */ /* 0x004fc80008410000 */
[----:B------:R2:W2:Y:S06]  /*13cc0*/  MUFU.TANH R124, R3 ;  /* 0x00000003007c7308 */ /* 0x0004ac0000002400 */
[----:B------:R-:W-:Y:S01]  /*13cd0*/  HMMA.16816.F32.BF16 R40, R4, R66, R20 ;  /* 0x000000420428723c */ /* 0x000fe20000041814 */
[----:B---3--:R-:W-:Y:S01]  /*13ce0*/  FMUL.FTZ R2, R33, UR9 ;  /* 0x0000000921027c20 */ /* 0x008fe20008410000 */
[----:B-----5:R-:W-:-:S06]  /*13cf0*/  FMUL.FTZ R0, R37, UR9 ;  /* 0x0000000925007c20 */ /* 0x020fcc0008410000 */
[----:B-1----:R-:W-:Y:S01]  /*13d00*/  HMMA.16816.F32.BF16 R20, R8, R52, R44 ;  /* 0x000000340814723c */ /* 0x002fe2000004182c */
[----:B--2---:R-:W-:-:S04]  /*13d10*/  FMUL.FTZ R3, R30, UR9 ;  /* 0x000000091e037c20 */ /* 0x004fc80008410000 */
[----:B------:R1:W2:Y:S02]  /*13d20*/  MUFU.TANH R123, R3 ;  /* 0x00000003007b7308 */ /* 0x0002a40000002400 */
[----:B-1----:R-:W-:Y:S02]  /*13d30*/  FMUL.FTZ R3, R31, UR9 ;  /* 0x000000091f037c20 */ /* 0x002fe40008410000 */
[C---:B------:R-:W-:Y:S04]  /*13d40*/  HMMA.16816.F32.BF16 R28, R16.reuse, R76, RZ ;  /* 0x0000004c101c723c */ /* 0x040fe800000418ff */
[----:B------:R1:W3:Y:S08]  /*13d50*/  MUFU.TANH R117, R2 ;  /* 0x0000000200757308 */ /* 0x0002f00000002400 */
[----:B------:R5:W2:Y:S01]  /*13d60*/  MUFU.TANH R65, R0 ;  /* 0x0000000000417308 */ /* 0x000aa20000002400 */
[----:B------:R-:W-:Y:S01]  /*13d70*/  HMMA.16816.F32.BF16 R16, R16, R78, RZ ;  /* 0x0000004e1010723c */ /* 0x000fe200000418ff */
[----:B-1----:R-:W-:-:S06]  /*13d80*/  FMUL.FTZ R2, R34, UR9 ;  /* 0x0000000922027c20 */ /* 0x002fcc0008410000 */
[----:B------:R1:W1:Y:S01]  /*13d90*/  MUFU.TANH R121, R3 ;  /* 0x0000000300797308 */ /* 0x0002620000002400 */
[----:B-----5:R-:W-:-:S07]  /*13da0*/  FMUL.FTZ R0, R38, UR9 ;  /* 0x0000000926007c20 */ /* 0x020fce0008410000 */
[----:B------:R5:W2:Y:S08]  /*13db0*/  MUFU.TANH R71, R2 ;  /* 0x0000000200477308 */ /* 0x000ab00000002400 */
[----:B------:R4:W2:Y:S01]  /*13dc0*/  MUFU.TANH R53, R0 ;  /* 0x0000000000357308 */ /* 0x0008a20000002400 */
[----:B-1----:R-:W-:Y:S01]  /*13dd0*/  FMUL.FTZ R3, R32, UR9 ;  /* 0x0000000920037c20 */ /* 0x002fe20008410000 */
[----:B-----5:R-:W-:-:S02]  /*13de0*/  FMUL.FTZ R2, R35, UR9 ;  /* 0x0000000923027c20 */ /* 0x020fc40008410000 */
[----:B------:R-:W-:Y:S04]  /*13df0*/  HMMA.16816.F32.BF16 R32, R12, R72, R28 ;  /* 0x000000480c20723c */ /* 0x000fe8000004181c */
[----:B------:R1:W1:Y:S01]  /*13e00*/  MUFU.TANH R69, R2 ;  /* 0x0000000200457308 */ /* 0x0002620000002400 */
[----:B----4-:R-:W-:-:S03]  /*13e10*/  FMUL.FTZ R0, R39, UR9 ;  /* 0x0000000927007c20 */ /* 0x010fc60008410000 */
[----:B------:R-:W-:Y:S04]  /*13e20*/  HMMA.16816.F32.BF16 R28, R8, R54, R24 ;  /* 0x00000036081c723c */ /* 0x000fe80000041818 */
[----:B------:R4:W2:Y:S04]  /*13e30*/  MUFU.TANH R47, R0 ;  /* 0x00000000002f7308 */ /* 0x0008a80000002400 */
[----:B------:R-:W-:Y:S01]  /*13e40*/  HMMA.16816.F32.BF16 R24, R4, R56, R20 ;  /* 0x000000380418723c */ /* 0x000fe20000041814 */
[----:B-1----:R-:W-:Y:S02]  /*13e50*/  FMUL.FTZ R2, R36, UR9 ;  /* 0x0000000924027c20 */ /* 0x002fe40008410000 */
[----:B------:R-:W1:Y:S01]  /*13e60*/  LDSM.16.M88.4 R36, [R48+0x9800] ;  /* 0x009800003024783b */ /* 0x000e620000000200 */
[----:B------:R-:W-:Y:S01]  /*13e70*/  ISETP.NE.AND P1, PT, R187, 0x1, PT ;  /* 0x00000001bb00780c */ /* 0x000fe20003f25270 */
[----:B----4-:R-:W-:-:S03]  /*13e80*/  FMUL.FTZ R0, R40, UR9 ;  /* 0x0000000928007c20 */ /* 0x010fc60008410000 */
[----:B------:R-:W-:Y:S08]  /*13e90*/  HMMA.16816.F32.BF16 R12, R12, R74, R16 ;  /* 0x0000004a0c0c723c */ /* 0x000ff00000041810 */
[----:B------:R-:W-:Y:S01]  /*13ea0*/  HMMA.16816.F32.BF16 R20, R8, R60, R32 ;  /* 0x0000003c0814723c */ /* 0x000fe20000041820 */
[----:B------:R4:W1:Y:S01]  /*13eb0*/  MUFU.TANH R55, R0 ;  /* 0x0000000000377308 */ /* 0x0008620000002400 */
[----:B------:R-:W-:-:S04]  /*13ec0*/  DEPBAR.LE SB0, 0x0 ;  /* 0x000080000000791a */ /* 0x000fc80000000000 */
[----:B----4-:R-:W-:-:S04]  /*13ed0*/  FMUL.FTZ R0, R41, UR9 ;  /* 0x0000000929007c20 */ /* 0x010fc80008410000 */
[----:B------:R4:W1:Y:S01]  /*13ee0*/  MUFU.TANH R52, R0 ;  /* 0x0000000000347308 */ /* 0x0008620000002400 */
[----:B------:R-:W-:Y:S01]  /*13ef0*/  HMMA.16816.F32.BF16 R28, R4, R58, R28 ;  /* 0x0000003a041c723c */ /* 0x000fe2000004181c */
[----:B----4-:R-:W-:-:S06]  /*13f00*/  FMUL.FTZ R0, R42, UR9 ;  /* 0x000000092a007c20 */ /* 0x010fcc0008410000 */
[----:B------:R4:W1:Y:S02]  /*13f10*/  MUFU.TANH R56, R0 ;  /* 0x0000000000387308 */ /* 0x0008640000002400 */
[----:B----4-:R-:W-:-:S06]  /*13f20*/  FMUL.FTZ R0, R43, UR9 ;  /* 0x000000092b007c20 */ /* 0x010fcc0008410000 */
[----:B------:R4:W1:Y:S01]  /*13f30*/  MUFU.TANH R54, R0 ;  /* 0x0000000000367308 */ /* 0x0008620000002400 */
[----:B------:R-:W-:Y:S01]  /*13f40*/  HMMA.16816.F32.BF16 R8, R8, R62, R12 ;  /* 0x0000003e0808723c */ /* 0x000fe2000004180c */
[----:B----4-:R-:W-:-:S06]  /*13f50*/  FMUL.FTZ R0, R24, UR9 ;  /* 0x0000000918007c20 */ /* 0x010fcc0008410000 */
[----:B------:R4:W2:Y:S01]  /*13f60*/  MUFU.TANH R44, R0 ;  /* 0x00000000002c7308 */ /* 0x0008a20000002400 */
[----:B-1----:R-:W-:Y:S01]  /*13f70*/  HMMA.16816.F32.BF16 R20, R4, R36, R20 ;  /* 0x000000240414723c */ /* 0x002fe20000041814 */
[----:B----4-:R-:W-:-:S06]  /*13f80*/  FMUL.FTZ R0, R25, UR9 ;  /* 0x0000000919007c20 */ /* 0x010fcc0008410000 */
[----:B------:R1:W4:Y:S02]  /*13f90*/  MUFU.TANH R43, R0 ;  /* 0x00000000002b7308 */ /* 0x0003240000002400 */
[----:B-1----:R-:W-:-:S06]  /*13fa0*/  FMUL.FTZ R0, R26, UR9 ;  /* 0x000000091a007c20 */ /* 0x002fcc0008410000 */
[----:B------:R1:W1:Y:S02]  /*13fb0*/  MUFU.TANH R46, R0 ;  /* 0x00000000002e7308 */ /* 0x0002640000002400 */
[----:B-1----:R-:W-:-:S06]  /*13fc0*/  FMUL.FTZ R0, R27, UR9 ;  /* 0x000000091b007c20 */ /* 0x002fcc0008410000 */
[----:B------:R1:W1:Y:S01]  /*13fd0*/  MUFU.TANH R45, R0 ;  /* 0x00000000002d7308 */ /* 0x0002620000002400 */
[----:B------:R-:W-:Y:S01]  /*13fe0*/  HMMA.16816.F32.BF16 R4, R4, R38, R8 ;  /* 0x000000260404723c */ /* 0x000fe20000041808 */
[----:B-1----:R-:W-:-:S06]  /*13ff0*/  FMUL.FTZ R0, R28, UR9 ;  /* 0x000000091c007c20 */ /* 0x002fcc0008410000 */
[----:B------:R1:W1:Y:S08]  /*14000*/  MUFU.TANH R40, R0 ;  /* 0x0000000000287308 */ /* 0x0002700000002400 */
[----:B------:R5:W2:Y:S01]  /*14010*/  MUFU.TANH R70, R2 ;  /* 0x0000000200467308 */ /* 0x000aa20000002400 */
[----:B-1----:R-:W-:-:S07]  /*14020*/  FMUL.FTZ R0, R29, UR9 ;  /* 0x000000091d007c20 */ /* 0x002fce0008410000 */
[----:B------:R1:W1:Y:S01]  /*14030*/  MUFU.TANH R37, R0 ;  /* 0x0000000000257308 */ /* 0x0002620000002400 */
[----:B-----5:R-:W5:Y:S01]  /*14040*/  S2R R2, SR_CTAID.X ;  /* 0x0000000000027919 */ /* 0x020f620000002500 */
        /* <DEDUP_REMOVED lines=15> */
[----:B------:R1:W1:Y:S08]  /*14140*/  MUFU.TANH R23, R5 ;  /* 0x0000000500177308 */ /* 0x0002700000002400 */
[----:B------:R3:W2:Y:S01]  /*14150*/  MUFU.TANH R34, R0 ;  /* 0x0000000000227308 */ /* 0x0006a20000002400 */
[----:B-1----:R-:W-:-:S07]  /*14160*/  LOP3.LUT R5, R232, 0x1f0, RZ, 0xc0, !PT ;  /* 0x000001f0e8057812 */ /* 0x002fce00078ec0ff */
[----:B------:R-:W1:Y:S01]  /*14170*/  MUFU.TANH R120, R3 ;  /* 0x0000000300787308 */ /* 0x000e620000002400 */
[----:B-----5:R-:W-:Y:S02]  /*14180*/  LEA R5, R2, R5, 0x6 ;  /* 0x0000000502057211 */ /* 0x020fe400078e30ff */
[----:B---3--:R-:W-:-:S05]  /*14190*/  SHF.R.U32.HI R0, RZ, 0x2, R188 ;  /* 0x00000002ff007819 */ /* 0x008fca00000116bc */
[----:B------:R-:W3:Y:S01]  /*141a0*/  MUFU.TANH R27, R6 ;  /* 0x00000006001b7308 */ /* 0x000ee20000002400 */
[----:B------:R-:W-:-:S07]  /*141b0*/  LOP3.LUT R0, R0, 0x7, RZ, 0xc0, !PT ;  /* 0x0000000700007812 */ /* 0x000fce00078ec0ff */
[----:B------:R-:W1:Y:S01]  /*141c0*/  MUFU.TANH R26, R7 ;  /* 0x00000007001a7308 */ /* 0x000e620000002400 */
[----:B------:R-:W-:-:S04]  /*141d0*/  IADD3 R5, PT, PT, -R192, R0, R5 ;  /* 0x00000000c0057210 */ /* 0x000fc80007ffe105 */
[----:B------:R-:W-:-:S03]  /*141e0*/  IADD3 R5, PT, PT, R5, UR8, R186 ;  /* 0x0000000805057c10 */ /* 0x000fc6000fffe0ba */
[----:B------:R5:W1:Y:S01]  /*141f0*/  MUFU.TANH R24, R4 ;  /* 0x0000000400187308 */ /* 0x000a620000002400 */
[----:B------:R-:W-:Y:S02]  /*14200*/  P2R R22, PR, RZ, 0x2 ;  /* 0x00000002ff167803 */ /* 0x000fe40000000000 */
[C-C-:B-----5:R-:W-:Y:S02]  /*14210*/  VIADDMNMX R4, R5.reuse, 0x1, R186.reuse, PT ;  /* 0x0000000105047846 */ /* 0x160fe400038001ba */
        /* <DEDUP_REMOVED lines=16> */
.L_x_2542:
[----:B------:R-:W2:Y:S01]  /*14320*/  LDL R6, [R1+0xc] ;  /* 0x00000c0001067983 */ /* 0x000ea20000100800 */
[----:B------:R-:W1:Y:S01]  /*14330*/  LDC R12, c[0x0][0x4f0] ;  /* 0x00013c00ff0c7b82 */ /* 0x000e620000000800 */
[----:B------:R-:W3:Y:S01]  /*14340*/  LDCU.64 UR8, c[0x0][0x3a0] ;  /* 0x00007400ff0877ac */ /* 0x000ee20008000a00 */
[----:B------:R-:W-:Y:S01]  /*14350*/  IMAD.MOV.U32 R14, RZ, RZ, R190 ;  /* 0x000000ffff0e7224 */ /* 0x000fe200078e00be */
[----:B------:R-:W-:Y:S02]  /*14360*/  MOV R13, R191 ;  /* 0x000000bf000d7202 */ /* 0x000fe40000000f00 */
        /* <DEDUP_REMOVED lines=8> */
[----:B------:R-:W-:Y:S01]  /*143f0*/  IMAD.HI.U32 R2, R3, R0, R2 ;  /* 0x0000000003027227 */ /* 0x000fe200078e0002 */
[----:B--2---:R-:W-:-:S03]  /*14400*/  IADD3 R9, PT, PT, R6, -0x200, RZ ;  /* 0xfffffe0006097810 */ /* 0x004fc60007ffe0ff */
[----:B------:R-:W-:Y:S01]  /*14410*/  VIADD R10, R6, 0xffffff00 ;  /* 0xffffff00060a7836 */ /* 0x000fe20000000000 */
[----:B------:R-:W-:-:S04]  /*14420*/  IABS R6, R9 ;  /* 0x0000000900067213 */ /* 0x000fc80000000000 */
[----:B------:R-:W-:Y:S01]  /*14430*/  IABS R7, R10 ;  /* 0x0000000a00077213 */ /* 0x000fe20000000000 */
[----:B------:R-:W-:-:S03]  /*14440*/  IMAD.MOV.U32 R3, RZ, RZ, R6 ;  /* 0x000000ffff037224 */ /* 0x000fc600078e0006 */
[----:B------:R-:W-:Y:S01]  /*14450*/  MOV R6, R7 ;  /* 0x0000000700067202 */ /* 0x000fe20000000f00 */
        /* <DEDUP_REMOVED lines=39> */
[----:B---3--:R-:W-:Y:S02]  /*146d0*/  IMAD R0, R0, UR8, RZ ;  /* 0x0000000800007c24 */ /* 0x008fe4000f8e02ff */
[----:B------:R-:W-:-:S04]  /*146e0*/  IMAD.WIDE.U32 R2, R8, UR8, R2 ;  /* 0x0000000808027c25 */ /* 0x000fc8000f8e0002 */
[----:B------:R-:W-:Y:S01]  /*146f0*/  IMAD R0, R8, UR9, R0 ;  /* 0x0000000908007c24 */ /* 0x000fe2000f8e0200 */
[----:B------:R-:W-:-:S04]  /*14700*/  LEA R14, P1, R2, R14, 0x1 ;  /* 0x0000000e020e7211 */ /* 0x000fc800078208ff */
[----:B------:R-:W-:-:S04]  /*14710*/  IADD3 R0, PT, PT, R3, R0, RZ ;  /* 0x0000000003007210 */ /* 0x000fc80007ffe0ff */
[----:B------:R-:W-:-:S05]  /*14720*/  LEA.HI.X R13, R2, R13, R0, 0x1, P1 ;  /* 0x0000000d020d7211 */ /* 0x000fca00008f0c00 */
[----:B------:R1:W-:Y:S04]  /*14730*/  STL [R1+0x10], R13 ;  /* 0x0000100d01007387 */ /* 0x0003e80000100800 */
[----:B------:R1:W-:Y:S02]  /*14740*/  STL [R1+0x14], R14 ;  /* 0x0000140e01007387 */ /* 0x0003e40000100800 */
.L_x_2543:
        /* <DEDUP_REMOVED lines=31> */
[----:B-1----:R-:W-:-:S03]  /*14940*/  IADD3 R12, P1, PT, R2, R0, RZ ;  /* 0x00000000020c7210 */ /* 0x002fc60007f3e0ff */
        /* <DEDUP_REMOVED lines=12> */
[-C--:B-1----:R-:W-:Y:S01]  /*14a10*/  IADD3 R2, P2, PT, R6, R0.reuse, RZ ;  /* 0x0000000006027210 */ /* 0x082fe20007f5e0ff */
        /* <DEDUP_REMOVED lines=9> */
.L_x_2541:
[----:B------:R-:W-:Y:S01]  /*14ab0*/  IMAD.SHL.U32 R0, R188, 0x2, RZ ;  /* 0x00000002bc007824 */ /* 0x000fe200078e00ff */
[----:B------:R-:W2:Y:S04]  /*14ac0*/  LDCU UR7, c[0x0][0x45c] ;  /* 0x00008b80ff0777ac */ /* 0x000ea80008000800 */
[----:B------:R-:W-:-:S05]  /*14ad0*/  LOP3.LUT R0, R0, 0x6, RZ, 0xc0, !PT ;  /* 0x0000000600007812 */ /* 0x000fca00078ec0ff */
[----:B------:R-:W-:-:S04]  /*14ae0*/  IMAD R0, R187, 0x100, R0 ;  /* 0x00000100bb007824 */ /* 0x000fc800078e0200 */
[C---:B-1----:R-:W-:Y:S02]  /*14af0*/  VIADD R2, R0.reuse, 0xffffff00 ;  /* 0xffffff0000027836 */ /* 0x042fe40000000000 */
        /* <DEDUP_REMOVED lines=9> */
[C---:B------:R-:W-:Y:S01]  /*14b90*/  VIADD R3, R0.reuse, 0xffffff09 ;  /* 0xffffff0900037836 */ /* 0x040fe20000000000 */
[----:B------:R-:W-:Y:S01]  /*14ba0*/  FSEL R19, R183, -INF , !P1 ;  /* 0xff800000b7137808 */ /* 0x000fe20004800000 */
[----:B------:R-:W-:Y:S01]  /*14bb0*/  VIADD R13, R0, 0xffffffe8 ;  /* 0xffffffe8000d7836 */ /* 0x000fe20000000000 */
[-C--:B------:R-:W-:Y:S01]  /*14bc0*/  ISETP.GE.AND P5, PT, R2, R4.reuse, PT ;  /* 0x000000040200720c */ /* 0x080fe20003fa6270 */
[----:B------:R-:W-:Y:S01]  /*14bd0*/  VIADD R7, R0, 0xffffffe9 ;  /* 0xffffffe900077836 */ /* 0x000fe20000000000 */
[-C--:B------:R-:W-:Y:S01]  /*14be0*/  ISETP.GE.AND P1, PT, R2, R5.reuse, PT ;  /* 0x000000050200720c */ /* 0x080fe20003f26270 */
[C---:B------:R-:W-:Y:S01]  /*14bf0*/  VIADD R2, R0.reuse, 0xffffff10 ;  /* 0xffffff1000027836 */ /* 0x040fe20000000000 */
[----:B------:R-:W-:Y:S01]  /*14c00*/  FSEL R17, R185, -INF , !P2 ;  /* 0xff800000b9117808 */ /* 0x000fe20005000000 */
[----:B------:R-:W-:Y:S01]  /*14c10*/  VIADD R12, R0, 0xfffffff0 ;  /* 0xfffffff0000c7836 */ /* 0x000fe20000000000 */
        /* <DEDUP_REMOVED lines=269> */
[----:B------:R-:W-:-:S02]  /*15cf0*/  FMNMX3.FTZ R3, R3, R115, R128, !PT ;  /* 0x0000007303037276 */ /* 0x000fc40007810080 */
        /* <DEDUP_REMOVED lines=35> */
[----:B------:R-:W-:Y:S02]  /*15f30*/  FSEL R230, R70, -INF , !P6 ;  /* 0xff80000046e67808 */ /* 0x000fe40007000000 */
[----:B------:R-:W-:Y:S02]  /*15f40*/  FSEL R240, R47, -INF , !P1 ;  /* 0xff8000002ff07808 */ /* 0x000fe40004800000 */
[----:B------:R-:W-:Y:S02]  /*15f50*/  FMNMX3.FTZ R2, R2, R222, R223, !PT ;  /* 0x000000de02027276 */ /* 0x000fe400078100df */
[----:B------:R-:W-:Y:S02]  /*15f60*/  ISETP.GE.AND P1, PT, R9, R4, PT ;  /* 0x000000040900720c */ /* 0x000fe40003f26270 */
[----:B------:R-:W-:-:S02]  /*15f70*/  FMNMX3.FTZ R0, R0, R154, R155, !PT ;  /* 0x0000009a00007276 */ /* 0x000fc4000781009b */
[----:B------:R-:W-:Y:S02]  /*15f80*/  FSEL R228, R55, -INF , !P2 ;  /* 0xff80000037e47808 */ /* 0x000fe40005000000 */
[----:B------:R-:W-:Y:S02]  /*15f90*/  FMNMX3.FTZ R2, R2, R224, R230, !PT ;  /* 0x000000e002027276 */ /* 0x000fe400078100e6 */
[----:B------:R-:W-:Y:S02]  /*15fa0*/  FSEL R241, R44, -INF , !P1 ;  /* 0xff8000002cf17808 */ /* 0x000fe40004800000 */
[----:B------:R-:W-:Y:S02]  /*15fb0*/  FMNMX3.FTZ R0, R0, R167, R181, !PT ;  /* 0x000000a700007276 */ /* 0x000fe400078100b5 */
[-C--:B------:R-:W-:Y:S02]  /*15fc0*/  ISETP.GE.AND P2, PT, R8, R4.reuse, PT ;  /* 0x000000040800720c */ /* 0x080fe40003f46270 */
[----:B------:R-:W-:-:S02]  /*15fd0*/  ISETP.GE.AND P1, PT, R13, R4, PT ;  /* 0x000000040d00720c */ /* 0x000fc40003f26270 */
[----:B------:R-:W-:Y:S02]  /*15fe0*/  FSEL R231, R52, -INF , !P3 ;  /* 0xff80000034e77808 */ /* 0x000fe40005800000 */
        /* <DEDUP_REMOVED lines=23> */
[----:B------:R-:W-:Y:S02]  /*16160*/  ISETP.GE.AND P2, PT, R9, R5, PT ;  /* 0x000000050900720c */ /* 0x000fe40003f46270 */
[----:B------:R-:W-:Y:S01]  /*16170*/  FSEL R235, R56, -INF , !P5 ;  /* 0xff80000038eb7808 */ /* 0x000fe20006800000 */
[----:B------:R-:W1:Y:S01]  /*16180*/  SHFL.BFLY PT, R36, R2, 0x2, 0x1f ;  /* 0x0c401f0002247f89 */ /* 0x000e6200000e0000 */
        /* <DEDUP_REMOVED lines=11> */
[-C--:B------:R-:W-:Y:S02]  /*16240*/  ISETP.GE.AND P3, PT, R10, R5.reuse, PT ;  /* 0x000000050a00720c */ /* 0x080fe40003f66270 */
[----:B------:R-:W-:Y:S02]  /*16250*/  ISETP.GE.AND P2, PT, R11, R5, PT ;  /* 0x000000050b00720c */ /* 0x000fe40003f46270 */
[----:B------:R-:W-:Y:S02]  /*16260*/  FSEL R248, R41, -INF , !P6 ;  /* 0xff80000029f87808 */ /* 0x000fe40007000000 */
[----:B------:R-:W-:Y:S02]  /*16270*/  FSEL R121, R35, -INF , !P4 ;  /* 0xff80000023797808 */ /* 0x000fe40006000000 */
[----:B------:R-:W-:-:S02]  /*16280*/  FMNMX3.FTZ R0, R0, R245, R247, !PT ;  /* 0x000000f500007276 */ /* 0x000fc400078100f7 */
[----:B------:R-:W-:Y:S02]  /*16290*/  ISETP.GE.AND P1, PT, R6, R5, PT ;  /* 0x000000050600720c */ /* 0x000fe40003f26270 */
[----:B------:R-:W-:Y:S02]  /*162a0*/  FSEL R186, R34, -INF , !P3 ;  /* 0xff80000022ba7808 */ /* 0x000fe40005800000 */
[----:B------:R-:W-:Y:S02]  /*162b0*/  FSEL R123, R27, -INF , !P2 ;  /* 0xff8000001b7b7808 */ /* 0x000fe40005000000 */
[----:B------:R-:W-:Y:S02]  /*162c0*/  FMNMX3.FTZ R0, R0, R248, R121, !PT ;  /* 0x000000f800007276 */ /* 0x000fe40007810079 */
[----:B------:R-:W-:Y:S02]  /*162d0*/  FSEL R50, R26, -INF , !P1 ;  /* 0xff8000001a327808 */ /* 0x000fe40004800000 */
[----:B------:R-:W-:-:S02]  /*162e0*/  FMNMX3.FTZ R0, R0, R186, R123, !PT ;  /* 0x000000ba00007276 */ /* 0x000fc4000781007b */
[----:B-1----:R-:W-:Y:S02]  /*162f0*/  FMNMX.FTZ R36, R2, R36, !PT ;  /* 0x0000002402247209 */ /* 0x002fe40007810000 */
[----:B------:R-:W-:Y:S02]  /*16300*/  FMNMX.FTZ R0, R50, R0, !PT ;  /* 0x0000000032007209 */ /* 0x000fe40007810000 */
[----:B------:R-:W-:Y:S01]  /*16310*/  ISETP.NE.AND P5, PT, R22, RZ, PT ;  /* 0x000000ff1600720c */ /* 0x000fe20003fa5270 */
[----:B------:R-:W1:Y:S04]  /*16320*/  SHFL.BFLY PT, R3, R36, 0x1, 0x1f ;  /* 0x0c201f0024037f89 */ /* 0x000e6800000e0000 */
[----:B------:R-:W3:Y:S01]  /*16330*/  SHFL.BFLY PT, R2, R0, 0x2, 0x1f ;  /* 0x0c401f0000027f89 */ /* 0x000ee200000e0000 */
[----:B-1----:R-:W-:-:S02]  /*16340*/  FMNMX.FTZ R36, R36, R3, !PT ;  /* 0x0000000324247209 */ /* 0x002fc40007810000 */
[----:B---3--:R-:W-:-:S03]  /*16350*/  FMNMX.FTZ R0, R0, R2, !PT ;  /* 0x0000000200007209 */ /* 0x008fc60007810000 */
[C---:B--2---:R-:W-:Y:S01]  /*16360*/  FMUL.FTZ R6, R36.reuse, UR7 ;  /* 0x0000000724067c20 */ /* 0x044fe20008410000 */
        /* <DEDUP_REMOVED lines=11> */
[----:B-1----:R-:W-:-:S07]  /*16420*/  FFMA.FTZ R0, R18, UR7, -R6 ;  /* 0x0000000712007c23 */ /* 0x002fce0008010806 */
[----:B------:R1:W-:Y:S01]  /*16430*/  MUFU.EX2 R219, R0 ;  /* 0x0000000000db7308 */ /* 0x0003e20000000800 */
[----:B--2---:R-:W-:Y:S01]  /*16440*/  FFMA.FTZ R2, R15, UR7, -R6 ;  /* 0x000000070f027c23 */ /* 0x004fe20008010806 */
[----:B---3--:R-:W-:-:S06]  /*16450*/  F2FP.BF16.F32.PACK_AB R8, R210, R211 ;  /* 0x000000d3d208723e */ /* 0x008fcc00000010ff */
[----:B------:R2:W3:Y:S01]  /*16460*/  MUFU.EX2 R215, R2 ;  /* 0x0000000200d77308 */ /* 0x0004e20000000800 */
[----:B-1----:R-:W-:-:S04]  /*16470*/  LOP3.LUT R0, R159, 0x200, R189, 0xf8, !PT ;  /* 0x000002009f007812 */ /* 0x002fc800078ef8bd */
[----:B------:R-:W-:Y:S01]  /*16480*/  LEA R134, R0, UR6, 0x1 ;  /* 0x0000000600867c11 */ /* 0x000fe2000f8e08ff */
[----:B--2---:R-:W-:-:S04]  /*16490*/  FMUL.FTZ R2, R3, UR7 ;  /* 0x0000000703027c20 */ /* 0x004fc80008410000 */
[----:B------:R-:W-:Y:S01]  /*164a0*/  VIADD R37, R134, 0xa040 ;  /* 0x0000a04086257836 */ /* 0x000fe20000000000 */
[----:B------:R-:W1:Y:S01]  /*164b0*/  LDSM.16.MT88.4 R24, [R134+0xa000] ;  /* 0x00a000008618783b */ /* 0x000e620000004200 */
[----:B------:R-:W-:Y:S01]  /*164c0*/  IMAD.IADD R165, R49, 0x1, R134 ;  /* 0x0000000131a57824 */ /* 0x000fe200078e0286 */
[----:B---3--:R-:W-:Y:S02]  /*164d0*/  F2FP.BF16.F32.PACK_AB R10, R213, R215 ;  /* 0x000000d7d50a723e */ /* 0x008fe400000010ff */
[----:B------:R-:W-:-:S05]  /*164e0*/  FSEL R2, R2, RZ, P1 ;  /* 0x000000ff02027208 */ /* 0x000fca0000800000 */
[--C-:B------:R-:W-:Y:S01]  /*164f0*/  FFMA.FTZ R0, R20, UR7, -R2.reuse ;  /* 0x0000000714007c23 */ /* 0x100fe20008010802 */
[----:B------:R-:W-:-:S03]  /*16500*/  FFMA.FTZ R7, R19, UR7, -R2 ;  /* 0x0000000713077c23 */ /* 0x000fc60008010802 */
[----:B------:R2:W-:Y:S08]  /*16510*/  MUFU.EX2 R200, R0 ;  /* 0x0000000000c87308 */ /* 0x0005f00000000800 */
[----:B------:R3:W4:Y:S01]  /*16520*/  MUFU.EX2 R204, R7 ;  /* 0x0000000700cc7308 */ /* 0x0007220000000800 */
[--C-:B--2---:R-:W-:Y:S02]  /*16530*/  FFMA.FTZ R0, R21, UR7, -R2.reuse ;  /* 0x0000000715007c23 */ /* 0x104fe40008010802 */
[----:B------:R-:W2:Y:S05]  /*16540*/  LDSM.16.MT88.4 R20, [R165+0xa000] ;  /* 0x00a00000a514783b */ /* 0x000eaa0000004200 */
[----:B------:R5:W-:Y:S01]  /*16550*/  MUFU.EX2 R202, R0 ;  /* 0x0000000000ca7308 */ /* 0x000be20000000800 */
[----:B---3--:R-:W-:Y:S01]  /*16560*/  FFMA.FTZ R7, R28, UR7, -R2 ;  /* 0x000000071c077c23 */ /* 0x008fe20008010802 */
[----:B----4-:R-:W-:-:S06]  /*16570*/  F2FP.BF16.F32.PACK_AB R9, R200, R204 ;  /* 0x000000ccc809723e */ /* 0x010fcc00000010ff */
[----:B------:R-:W3:Y:S01]  /*16580*/  MUFU.EX2 R208, R7 ;  /* 0x0000000700d07308 */ /* 0x000ee20000000800 */
[----:B-----5:R-:W-:-:S04]  /*16590*/  VIADD R0, R134, 0xa000 ;  /* 0x0000a00086007836 */ /* 0x020fc80000000000 */
[----:B------:R-:W-:Y:S02]  /*165a0*/  @P0 VIADD R37, R0, 0xffffffc0 ;  /* 0xffffffc000250836 */ /* 0x000fe40000000000 */
[----:B------:R-:W-:Y:S02]  /*165b0*/  FFMA.FTZ R0, R29, UR7, -R6 ;  /* 0x000000071d007c23 */ /* 0x000fe40008010806 */
[----:B------:R-:W-:Y:S02]  /*165c0*/  IMAD.IADD R174, R49, 0x1, R37 ;  /* 0x0000000131ae7824 */ /* 0x000fe400078e0225 */
[----:B------:R4:W5:Y:S01]  /*165d0*/  MUFU.EX2 R212, R0 ;  /* 0x0000000000d47308 */ /* 0x0009620000000800 */
[----:B------:R-:W5:Y:S01]  /*165e0*/  LDSM.16.MT88.4 R12, [R37] ;  /* 0x00000000250c783b */ /* 0x000f620000004200 */
[----:B---3--:R-:W-:Y:S01]  /*165f0*/  F2FP.BF16.F32.PACK_AB R11, R208, R202 ;  /* 0x000000cad00b723e */ /* 0x008fe200000010ff */
[----:B------:R-:W-:Y:S02]  /*16600*/  IMAD.MOV.U32 R7, RZ, RZ, R50 ;  /* 0x000000ffff077224 */ /* 0x000fe400078e0032 */
[----:B------:R-:W3:Y:S04]  /*16610*/  LDSM.16.MT88.4 R16, [R174] ;  /* 0x00000000ae10783b */ /* 0x000ee80000004200 */
[----:B-1----:R-:W-:Y:S01]  /*16620*/  HMMA.16816.F32.BF16 R40, R8, R24, RZ ;  /* 0x000000180828723c */ /* 0x002fe200000418ff */
[----:B----4-:R-:W-:-:S07]  /*16630*/  FFMA.FTZ R0, R30, UR7, -R6 ;  /* 0x000000071e007c23 */ /* 0x010fce0008010806 */
[C---:B------:R-:W-:Y:S01]  /*16640*/  HMMA.16816.F32.BF16 R44, R8.reuse, R26, RZ ;  /* 0x0000001a082c723c */ /* 0x040fe200000418ff */
[----:B------:R1:W-:Y:S07]  /*16650*/  MUFU.EX2 R218, R0 ;  /* 0x0000000000da7308 */ /* 0x0003ee0000000800 */
[C---:B--2---:R-:W-:Y:S01]  /*16660*/  HMMA.16816.F32.BF16 R24, R8.reuse, R22, RZ ;  /* 0x000000160818723c */ /* 0x044fe200000418ff */
[----:B-1----:R-:W-:Y:S02]  /*16670*/  FFMA.FTZ R0, R31, UR7, -R6 ;  /* 0x000000071f007c23 */ /* 0x002fe40008010806 */
[----:B------:R-:W1:Y:S05]  /*16680*/  LDSM.16.MT88.4 R28, [R134+0xa800] ;  /* 0x00a80000861c783b */ /* 0x000e6a0000004200 */
[C---:B-----5:R-:W-:Y:S01]  /*16690*/  HMMA.16816.F32.BF16 R56, R8.reuse, R12, RZ ;  /* 0x0000000c0838723c */ /* 0x060fe200000418ff */
[----:B------:R2:W4:Y:S07]  /*166a0*/  MUFU.EX2 R216, R0 ;  /* 0x0000000000d87308 */ /* 0x00052e0000000800 */
[C---:B------:R-:W-:Y:S01]  /*166b0*/  HMMA.16816.F32.BF16 R60, R8.reuse, R14, RZ ;  /* 0x0000000e083c723c */ /* 0x040fe200000418ff */
[----:B------:R-:W-:Y:S07]  /*166c0*/  LDSM.16.MT88.4 R12, [R174+0x800] ;  /* 0x00080000ae0c783b */ /* 0x000fee0000004200 */
[----:B---3--:R-:W-:Y:S01]  /*166d0*/  HMMA.16816.F32.BF16 R52, R8, R16, RZ ;  /* 0x000000100834723c */ /* 0x008fe200000418ff */
[----:B--2---:R-:W-:-:S04]  /*166e0*/  FFMA.FTZ R0, R32, UR7, -R2 ;  /* 0x0000000720007c23 */ /* 0x004fc80008010802 */
[----:B------:R2:W-:Y:S02]  /*166f0*/  MUFU.EX2 R199, R0 ;  /* 0x0000000000c77308 */ /* 0x0005e40000000800 */
[--C-:B--2---:R-:W-:Y:S02]  /*16700*/  FFMA.FTZ R0, R33, UR7, -R2.reuse ;  /* 0x0000000721007c23 */ /* 0x104fe40008010802 */
[----:B------:R-:W-:Y:S01]  /*16710*/  HMMA.16816.F32.BF16 R32, R8, R20, RZ ;  /* 0x000000140820723c */ /* 0x000fe200000418ff */
[----:B------:R-:W2:Y:S03]  /*16720*/  LDSM.16.MT88.4 R20, [R165+0xa800] ;  /* 0x00a80000a514783b */ /* 0x000ea60000004200 */
[----:B------:R3:W5:Y:S02]  /*16730*/  MUFU.EX2 R203, R0 ;  /* 0x0000000000cb7308 */ /* 0x0007640000000800 */
[----:B---3--:R-:W-:-:S06]  /*16740*/  FFMA.FTZ R0, R38, UR7, -R2 ;  /* 0x0000000726007c23 */ /* 0x008fcc0008010802 */
[----:B------:R3:W-:Y:S02]  /*16750*/  MUFU.EX2 R201, R0 ;  /* 0x0000000000c97308 */ /* 0x0007e40000000800 */
[----:B---3--:R-:W-:-:S06]  /*16760*/  FFMA.FTZ R0, R39, UR7, -R2 ;  /* 0x0000000727007c23 */ /* 0x008fcc0008010802 */
[----:B------:R3:W1:Y:S02]  /*16770*/  MUFU.EX2 R206, R0 ;  /* 0x0000000000ce7308 */ /* 0x0006640000000800 */
[----:B---3--:R-:W-:Y:S02]  /*16780*/  FFMA.FTZ R0, R48, UR7, -R6 ;  /* 0x0000000730007c23 */ /* 0x008fe40008010806 */
[----:B------:R-:W-:Y:S01]  /*16790*/  HMMA.16816.F32.BF16 R48, R8, R18, RZ ;  /* 0x000000120830723c */ /* 0x000fe200000418ff */
[----:B------:R-:W3:Y:S03]  /*167a0*/  LDSM.16.MT88.4 R16, [R37+0x800] ;  /* 0x000800002510783b */ /* 0x000ee60000004200 */
[----:B------:R2:W-:Y:S01]  /*167b0*/  MUFU.EX2 R198, R0 ;  /* 0x0000000000c67308 */ /* 0x0005e20000000800 */
[----:B------:R-:W-:Y:S02]  /*167c0*/  F2FP.BF16.F32.PACK_AB R8, R212, R219 ;  /* 0x000000dbd408723e */ /* 0x000fe400000010ff */
[----:B----4-:R-:W-:-:S02]  /*167d0*/  F2FP.BF16.F32.PACK_AB R10, R216, R218 ;  /* 0x000000dad80a723e */ /* 0x010fc400000010ff */
[----:B-----5:R-:W-:Y:S02]  /*167e0*/  F2FP.BF16.F32.PACK_AB R9, R203, R199 ;  /* 0x000000c7cb09723e */ /* 0x020fe400000010ff */
[----:B-1----:R-:W-:Y:S01]  /*167f0*/  F2FP.BF16.F32.PACK_AB R11, R206, R201 ;  /* 0x000000c9ce0b723e */ /* 0x002fe200000010ff */
[----:B--2---:R-:W-:-:S06]  /*16800*/  FFMA.FTZ R0, R64, UR7, -R6 ;  /* 0x0000000740007c23 */ /* 0x004fcc0008010806 */
        /* <DEDUP_REMOVED lines=8> */
[----:B------:R-:W4:Y:S07]  /*16890*/  LDSM.16.MT88.4 R28, [R134+0xb000] ;  /* 0x00b00000861c783b */ /* 0x000f2e0000004200 */
[----:B------:R-:W-:Y:S01]  /*168a0*/  HMMA.16816.F32.BF16 R44, R8, R12, R52 ;  /* 0x0000000c082c723c */ /* 0x000fe20000041834 */
[----:B-1----:R-:W-:-:S07]  /*168b0*/  FFMA.FTZ R0, R72, UR7, -R6 ;  /* 0x0000000748007c23 */ /* 0x002fce0008010806 */
[C---:B------:R-:W-:Y:S01]  /*168c0*/  HMMA.16816.F32.BF16 R20, R8.reuse, R14, R48 ;  /* 0x0000000e0814723c */ /* 0x040fe20000041830 */
[----:B------:R-:W1:Y:S01]  /*168d0*/  LDSM.16.MT88.4 R12, [R174+0x1000] ;  /* 0x00100000ae0c783b */ /* 0x000e620000004200 */
[----:B------:R5:W4:Y:S06]  /*168e0*/  MUFU.EX2 R207, R0 ;  /* 0x0000000000cf7308 */ /* 0x000b2c0000000800 */
[C---:B---3--:R-:W-:Y:S08]  /*168f0*/  HMMA.16816.F32.BF16 R56, R8.reuse, R16, R56 ;  /* 0x000000100838723c */ /* 0x048ff00000041838 */
[----:B------:R-:W-:Y:S01]  /*16900*/  HMMA.16816.F32.BF16 R60, R8, R18, R60 ;  /* 0x00000012083c723c */ /* 0x000fe2000004183c */
[----:B------:R-:W3:Y:S01]  /*16910*/  LDSM.16.MT88.4 R16, [R37+0x1000] ;  /* 0x001000002510783b */ /* 0x000ee20000004200 */
[----:B--2---:R-:W-:Y:S01]  /*16920*/  F2FP.BF16.F32.PACK_AB R8, R205, R198 ;  /* 0x000000c6cd08723e */ /* 0x004fe200000010ff */
[----:B-----5:R-:W-:Y:S01]  /*16930*/  FFMA.FTZ R0, R73, UR7, -R2 ;  /* 0x0000000749007c23 */ /* 0x020fe20008010802 */
[----:B----4-:R-:W-:-:S03]  /*16940*/  F2FP.BF16.F32.PACK_AB R10, R207, R197 ;  /* 0x000000c5cf0a723e */ /* 0x010fc600000010ff */
[----:B------:R2:W-:Y:S02]  /*16950*/  MUFU.EX2 R192, R0 ;  /* 0x0000000000c07308 */ /* 0x0005e40000000800 */
[----:B--2---:R-:W-:-:S06]  /*16960*/  FFMA.FTZ R0, R75, UR7, -R2 ;  /* 0x000000074b007c23 */ /* 0x004fcc0008010802 */
[----:B------:R2:W4:Y:S02]  /*16970*/  MUFU.EX2 R190, R0 ;  /* 0x0000000000be7308 */ /* 0x0005240000000800 */
[----:B--2---:R-:W-:Y:S01]  /*16980*/  FFMA.FTZ R0, R74, UR7, -R2 ;  /* 0x000000074a007c23 */ /* 0x004fe20008010802 */
[----:B----4-:R-:W-:-:S05]  /*16990*/  F2FP.BF16.F32.PACK_AB R9, R190, R192 ;  /* 0x000000c0be09723e */ /* 0x010fca00000010ff */
[----:B------:R2:W-:Y:S02]  /*169a0*/  MUFU.EX2 R189, R0 ;  /* 0x0000000000bd7308 */ /* 0x0005e40000000800 */
[----:B--2---:R-:W-:Y:S01]  /*169b0*/  FFMA.FTZ R0, R76, UR7, -R2 ;  /* 0x000000074c007c23 */ /* 0x004fe20008010802 */
[----:B------:R-:W-:-:S05]  /*169c0*/  IMAD.MOV.U32 R76, RZ, RZ, R187 ;  /* 0x000000ffff4c7224 */ /* 0x000fca00078e00bb */
[----:B------:R2:W4:Y:S02]  /*169d0*/  MUFU.EX2 R193, R0 ;  /* 0x0000000000c17308 */ /* 0x0005240000000800 */
[----:B--2---:R-:W-:Y:S01]  /*169e0*/  FFMA.FTZ R0, R77, UR7, -R6 ;  /* 0x000000074d007c23 */ /* 0x004fe20008010806 */
[----:B------:R-:W-:Y:S01]  /*169f0*/  IMAD.MOV.U32 R77, RZ, RZ, R186 ;  /* 0x000000ffff4d7224 */ /* 0x000fe200078e00ba */
[----:B----4-:R-:W-:-:S04]  /*16a00*/  F2FP.BF16.F32.PACK_AB R11, R193, R189 ;  /* 0x000000bdc10b723e */ /* 0x010fc800000010ff */
[----:B------:R2:W-:Y:S03]  /*16a10*/  MUFU.EX2 R183, R0 ;  /* 0x0000000000b77308 */ /* 0x0005e60000000800 */
[C---:B------:R-:W-:Y:S08]  /*16a20*/  HMMA.16816.F32.BF16 R52, R8.reuse, R28, R64 ;  /* 0x0000001c0834723c */ /* 0x040ff00000041840 */
[----:B------:R-:W-:Y:S01]  /*16a30*/  HMMA.16816.F32.BF16 R68, R8, R30, R68 ;  /* 0x0000001e0844723c */ /* 0x000fe20000041844 */
[----:B------:R-:W4:Y:S01]  /*16a40*/  LDSM.16.MT88.4 R28, [R134+0xb800] ;  /* 0x00b80000861c783b */ /* 0x000f220000004200 */
[----:B--2---:R-:W-:-:S04]  /*16a50*/  FFMA.FTZ R0, R78, UR7, -R6 ;  /* 0x000000074e007c23 */ /* 0x004fc80008010806 */
[----:B------:R2:W5:Y:S02]  /*16a60*/  MUFU.EX2 R187, R0 ;  /* 0x0000000000bb7308 */ /* 0x0005640000000800 */
[C---:B------:R-:W-:Y:S08]  /*16a70*/  HMMA.16816.F32.BF16 R40, R8.reuse, R24, R40 ;  /* 0x000000180828723c */ /* 0x040ff00000041828 */
[----:B------:R-:W-:Y:S01]  /*16a80*/  HMMA.16816.F32.BF16 R32, R8, R26, R32 ;  /* 0x0000001a0820723c */ /* 0x000fe20000041820 */
[----:B------:R-:W4:Y:S01]  /*16a90*/  LDSM.16.MT88.4 R24, [R165+0xb800] ;  /* 0x00b80000a518783b */ /* 0x000f220000004200 */
[----:B--2---:R-:W-:-:S06]  /*16aa0*/  FFMA.FTZ R0, R79, UR7, -R6 ;  /* 0x000000074f007c23 */ /* 0x004fcc0008010806 */
[C---:B-1----:R-:W-:Y:S01]  /*16ab0*/  HMMA.16816.F32.BF16 R48, R8.reuse, R12, R44 ;  /* 0x0000000c0830723c */ /* 0x042fe2000004182c */
[----:B------:R1:W-:Y:S07]  /*16ac0*/  MUFU.EX2 R182, R0 ;  /* 0x0000000000b67308 */ /* 0x0003ee0000000800 */
[C---:B------:R-:W-:Y:S01]  /*16ad0*/  HMMA.16816.F32.BF16 R20, R8.reuse, R14, R20 ;  /* 0x0000000e0814723c */ /* 0x040fe20000041814 */
[----:B------:R-:W2:Y:S07]  /*16ae0*/  LDSM.16.MT88.4 R12, [R174+0x1800] ;  /* 0x00180000ae0c783b */ /* 0x000eae0000004200 */
[----:B---3--:R-:W-:Y:S01]  /*16af0*/  HMMA.16816.F32.BF16 R56, R8, R16, R56 ;  /* 0x000000100838723c */ /* 0x008fe20000041838 */
[----:B-1----:R-:W-:-:S04]  /*16b00*/  FFMA.FTZ R0, R81, UR7, -R6 ;  /* 0x0000000751007c23 */ /* 0x002fc80008010806 */
[----:B------:R1:W3:Y:S03]  /*16b10*/  MUFU.EX2 R186, R0 ;  /* 0x0000000000ba7308 */ /* 0x0002e60000000800 */
[----:B------:R-:W-:Y:S01]  /*16b20*/  HMMA.16816.F32.BF16 R72, R8, R18, R60 ;  /* 0x000000120848723c */ /* 0x000fe2000004183c */
[----:B------:R-:W2:Y:S01]  /*16b30*/  LDSM.16.MT88.4 R16, [R37+0x1800] ;  /* 0x001800002510783b */ /* 0x000ea20000004200 */
[----:B-----5:R-:W-:Y:S01]  /*16b40*/  F2FP.BF16.F32.PACK_AB R8, R187, R183 ;  /* 0x000000b7bb08723e */ /* 0x020fe200000010ff */
        /* <DEDUP_REMOVED lines=140> */
[----:B------:R-:W-:Y:S02]  /*17410*/  IMAD.MOV.U32 R128, RZ, RZ, R7 ;  /* 0x000000ffff807224 */ /* 0x000fe400078e0007 */
[----:B------:R-:W-:Y:S02]  /*17420*/  FADD.FTZ R7, R211, R210 ;  /* 0x000000d2d3077221 */ /* 0x000fe40000010000 */
[----:B------:R2:W-:Y:S02]  /*17430*/  MUFU.EX2 R120, R0 ;  /* 0x0000000000787308 */ /* 0x0005e40000000800 */
[----:B------:R-:W-:Y:S01]  /*17440*/  FADD.FTZ R7, R215, R7 ;  /* 0x00000007d7077221 */ /* 0x000fe20000010000 */
[----:B----4-:R-:W-:Y:S03]  /*17450*/  HMMA.16816.F32.BF16 R52, R8, R28, R52 ;  /* 0x0000001c0834723c */ /* 0x010fe60000041834 */
[----:B------:R-:W-:-:S04]  /*17460*/  FADD.FTZ R7, R213, R7 ;  /* 0x00000007d5077221 */ /* 0x000fc80000010000 */
[----:B------:R-:W-:Y:S01]  /*17470*/  FADD.FTZ R7, R219, R7 ;  /* 0x00000007db077221 */ /* 0x000fe20000010000 */
[C---:B------:R-:W-:Y:S01]  /*17480*/  HMMA.16816.F32.BF16 R68, R8.reuse, R30, R68 ;  /* 0x0000001e0844723c */ /* 0x040fe20000041844 */
[----:B------:R-:W4:Y:S02]  /*17490*/  LDSM.16.MT88.4 R28, [R134+0xe000] ;  /* 0x00e00000861c783b */ /* 0x000f240000004200 */
[----:B------:R-:W-:Y:S01]  /*174a0*/  FADD.FTZ R7, R212, R7 ;  /* 0x00000007d4077221 */ /* 0x000fe20000010000 */
[----:B--2---:R-:W-:Y:S01]  /*174b0*/  FFMA.FTZ R0, R132, UR7, -R6 ;  /* 0x0000000784007c23 */ /* 0x004fe20008010806 */
[----:B------:R-:W-:Y:S02]  /*174c0*/  IMAD.MOV.U32 R132, RZ, RZ, R123 ;  /* 0x000000ffff847224 */ /* 0x000fe400078e007b */
[----:B------:R-:W-:Y:S01]  /*174d0*/  FADD.FTZ R7, R218, R7 ;  /* 0x00000007da077221 */ /* 0x000fe20000010000 */
[----:B------:R-:W-:Y:S01]  /*174e0*/  HMMA.16816.F32.BF16 R44, R8, R24, R40 ;  /* 0x00000018082c723c */ /* 0x000fe20000041828 */
[----:B------:R2:W5:Y:S02]  /*174f0*/  MUFU.EX2 R123, R0 ;  /* 0x00000000007b7308 */ /* 0x0005640000000800 */
[----:B------:R-:W-:-:S04]  /*17500*/  FADD.FTZ R7, R216, R7 ;  /* 0x00000007d8077221 */ /* 0x000fc80000010000 */
[----:B------:R-:W-:Y:S01]  /*17510*/  FADD.FTZ R7, R198, R7 ;  /* 0x00000007c6077221 */ /* 0x000fe20000010000 */
        /* <DEDUP_REMOVED lines=9> */
[----:B--2---:R-:W-:Y:S01]  /*175b0*/  FFMA.FTZ R0, R139, UR7, -R6 ;  /* 0x000000078b007c23 */ /* 0x004fe20008010806 */
[----:B------:R-:W-:-:S06]  /*175c0*/  IMAD.MOV.U32 R139, RZ, RZ, R121 ;  /* 0x000000ffff8b7224 */ /* 0x000fcc00078e0079 */
[----:B------:R-:W-:Y:S01]  /*175d0*/  HMMA.16816.F32.BF16 R72, R8, R18, R72 ;  /* 0x000000120848723c */ /* 0x000fe20000041848 */
[----:B------:R-:W1:Y:S01]  /*175e0*/  LDSM.16.MT88.4 R16, [R37+0x4000] ;  /* 0x004000002510783b */ /* 0x000e620000004200 */
[----:B------:R2:W4:Y:S01]  /*175f0*/  MUFU.EX2 R121, R0 ;  /* 0x0000000000797308 */ /* 0x0005220000000800 */
[----:B-----5:R-:W-:Y:S01]  /*17600*/  F2FP.BF16.F32.PACK_AB R8, R123, R120 ;  /* 0x000000787b08723e */ /* 0x020fe200000010ff */
[----:B--2---:R-:W-:Y:S01]  /*17610*/  FFMA.FTZ R0, R141, UR7, -R2 ;  /* 0x000000078d007c23 */ /* 0x004fe20008010802 */
[----:B----4-:R-:W-:Y:S01]  /*17620*/  F2FP.BF16.F32.PACK_AB R10, R121, R122 ;  /* 0x0000007a790a723e */ /* 0x010fe200000010ff */
[----:B------:R-:W-:-:S04]  /*17630*/  IMAD.MOV.U32 R141, RZ, RZ, R76 ;  /* 0x000000ffff8d7224 */ /* 0x000fc800078e004c */
[----:B------:R2:W-:Y:S02]  /*17640*/  MUFU.EX2 R119, R0 ;  /* 0x0000000000777308 */ /* 0x0005e40000000800 */
[----:B--2---:R-:W-:Y:S01]  /*17650*/  FFMA.FTZ R0, R142, UR7, -R2 ;  /* 0x000000078e007c23 */ /* 0x004fe20008010802 */
[----:B------:R-:W-:-:S05]  /*17660*/  IMAD.MOV.U32 R142, RZ, RZ, R117 ;  /* 0x000000ffff8e7224 */ /* 0x000fca00078e0075 */
        /* <DEDUP_REMOVED lines=133> */
[----:B------:R3:W-:Y:S01]  /*17ec0*/  MUFU.EX2 R73, R12 ;  /* 0x0000000c00497308 */ /* 0x0007e20000000800 */
[----:B--2---:R-:W-:-:S07]  /*17ed0*/  FFMA.FTZ R0, R229, UR7, -R2 ;  /* 0x00000007e5007c23 */ /* 0x004fce0008010802 */
[----:B------:R2:W4:Y:S01]  /*17ee0*/  MUFU.EX2 R84, R0 ;  /* 0x0000000000547308 */ /* 0x0005220000000800 */
[----:B---3--:R-:W-:Y:S01]  /*17ef0*/  FADD.FTZ R12, R205, R7 ;  /* 0x00000007cd0c7221 */ /* 0x008fe20000010000 */
[----:B------:R-:W-:-:S03]  /*17f00*/  FFMA.FTZ R7, R241, UR7, -R6 ;  /* 0x00000007f1077c23 */ /* 0x000fc60008010806 */
[----:B------:R-:W-:-:S03]  /*17f10*/  FADD.FTZ R12, R197, R12 ;  /* 0x0000000cc50c7221 */ /* 0x000fc60000010000 */
[----:B------:R3:W-:Y:S01]  /*17f20*/  MUFU.EX2 R72, R7 ;  /* 0x0000000700487308 */ /* 0x0007e20000000800 */
[----:B--2---:R-:W-:Y:S01]  /*17f30*/  FFMA.FTZ R0, R227, UR7, -R2 ;  /* 0x00000007e3007c23 */ /* 0x004fe20008010802 */
[----:B----4-:R-:W-:-:S06]  /*17f40*/  F2FP.BF16.F32.PACK_AB R9, R84, R85 ;  /* 0x000000555409723e */ /* 0x010fcc00000010ff */
[----:B------:R2:W-:Y:S01]  /*17f50*/  MUFU.EX2 R83, R0 ;  /* 0x0000000000537308 */ /* 0x0005e20000000800 */
[----:B---3--:R-:W-:Y:S01]  /*17f60*/  FADD.FTZ R7, R207, R12 ;  /* 0x0000000ccf077221 */ /* 0x008fe20000010000 */
[----:B------:R-:W-:-:S03]  /*17f70*/  FFMA.FTZ R12, R242, UR7, -R6 ;  /* 0x00000007f20c7c23 */ /* 0x000fc60008010806 */
        /* <DEDUP_REMOVED lines=23> */
[----:B-----5:R-:W-:Y:S01]  /*180f0*/  HMMA.16816.F32.BF16 R144, R8, R24, R28 ;  /* 0x000000180890723c */ /* 0x020fe2000004181c */
[----:B------:R2:W4:Y:S02]  /*18100*/  MUFU.EX2 R81, R0 ;  /* 0x0000000000517308 */ /* 0x0005240000000800 */
[----:B------:R-:W-:-:S04]  /*18110*/  FADD.FTZ R7, R149, R7 ;  /* 0x0000000795077221 */ /* 0x000fc80000010000 */
[----:B------:R-:W-:Y:S01]  /*18120*/  FADD.FTZ R7, R148, R7 ;  /* 0x0000000794077221 */ /* 0x000fe20000010000 */
[C---:B------:R-:W-:Y:S01]  /*18130*/  HMMA.16816.F32.BF16 R68, R8.reuse, R26, R32 ;  /* 0x0000001a0844723c */ /* 0x040fe20000041820 */
[----:B------:R-:W5:Y:S02]  /*18140*/  LDSM.16.MT88.4 R24, [R165+0x10800] ;  /* 0x01080000a518783b */ /* 0x000f640000004200 */
[----:B------:R-:W-:Y:S02]  /*18150*/  FADD.FTZ R7, R151, R7 ;  /* 0x0000000797077221 */ /* 0x000fe40000010000 */
[----:B------:R-:W-:Y:S02]  /*18160*/  LDSM.16.MT88.4 R148, [R165+0x11800] ;  /* 0x01180000a594783b */ /* 0x000fe40000004200 */
[----:B------:R-:W-:Y:S01]  /*18170*/  FADD.FTZ R7, R131, R7 ;  /* 0x0000000783077221 */ /* 0x000fe20000010000 */
[----:B------:R-:W-:Y:S01]  /*18180*/  HMMA.16816.F32.BF16 R152, R8, R40, R44 ;  /* 0x000000280898723c */ /* 0x000fe2000004182c */
[----:B--2---:R-:W-:-:S02]  /*18190*/  FFMA.FTZ R0, R228, UR7, -R6 ;  /* 0x00000007e4007c23 */ /* 0x004fc40008010806 */
[----:B------:R-:W-:Y:S02]  /*181a0*/  FADD.FTZ R7, R133, R7 ;  /* 0x0000000785077221 */ /* 0x000fe40000010000 */
[----:B------:R2:W-:Y:S02]  /*181b0*/  MUFU.EX2 R78, R0 ;  /* 0x00000000004e7308 */ /* 0x0005e40000000800 */
[----:B------:R-:W-:Y:S01]  /*181c0*/  FADD.FTZ R7, R130, R7 ;  /* 0x0000000782077221 */ /* 0x000fe20000010000 */
[----:B------:R-:W-:Y:S03]  /*181d0*/  HMMA.16816.F32.BF16 R56, R8, R42, R56 ;  /* 0x0000002a0838723c */ /* 0x000fe60000041838 */
[----:B------:R-:W-:-:S04]  /*181e0*/  FADD.FTZ R7, R129, R7 ;  /* 0x0000000781077221 */ /* 0x000fc80000010000 */
[----:B------:R-:W-:Y:S01]  /*181f0*/  FADD.FTZ R7, R120, R7 ;  /* 0x0000000778077221 */ /* 0x000fe20000010000 */
        /* <DEDUP_REMOVED lines=33> */
[----:B------:R-:W-:Y:S01]  /*18410*/  HMMA.16816.F32.BF16 R56, R8, R22, R56 ;  /* 0x000000160838723c */ /* 0x000fe20000041838 */
[----:B------:R-:W1:Y:S01]  /*18420*/  LDSM.16.MT88.4 R20, [R165+0x11000] ;  /* 0x01100000a514783b */ /* 0x000e620000004200 */
[----:B------:R-:W-:Y:S01]  /*18430*/  FADD.FTZ R0, R177, R0 ;  /* 0x00000000b1007221 */ /* 0x000fe20000010000 */
[----:B------:R2:W3:Y:S03]  /*18440*/  MUFU.EX2 R54, R12 ;  /* 0x0000000c00367308 */ /* 0x0004e60000000800 */
[----:B------:R-:W-:-:S04]  /*18450*/  FADD.FTZ R0, R175, R0 ;  /* 0x00000000af007221 */ /* 0x000fc80000010000 */
[----:B------:R-:W-:-:S04]  /*18460*/  FADD.FTZ R0, R166, R0 ;  /* 0x00000000a6007221 */ /* 0x000fc80000010000 */
[----:B------:R-:W-:-:S04]  /*18470*/  FADD.FTZ R0, R164, R0 ;  /* 0x00000000a4007221 */ /* 0x000fc80000010000 */
[----:B------:R-:W-:Y:S01]  /*18480*/  FADD.FTZ R0, R163, R0 ;  /* 0x00000000a3007221 */ /* 0x000fe20000010000 */
[----:B--2---:R-:W-:-:S03]  /*18490*/  FFMA.FTZ R12, R243, UR7, -R2 ;  /* 0x00000007f30c7c23 */ /* 0x004fc60008010802 */
[----:B------:R-:W-:Y:S01]  /*184a0*/  FADD.FTZ R0, R162, R0 ;  /* 0x00000000a2007221 */ /* 0x000fe20000010000 */
[----:B------:R2:W-:Y:S01]  /*184b0*/  MUFU.EX2 R53, R12 ;  /* 0x0000000c00357308 */ /* 0x0005e20000000800 */
[----:B----4-:R-:W-:Y:S02]  /*184c0*/  HMMA.16816.F32.BF16 R160, R8, R16, R48 ;  /* 0x0000001008a0723c */ /* 0x010fe40000041830 */
[----:B------:R-:W-:-:S04]  /*184d0*/  FADD.FTZ R0, R157, R0 ;  /* 0x000000009d007221 */ /* 0x000fc80000010000 */
[----:B------:R-:W-:Y:S02]  /*184e0*/  FADD.FTZ R0, R39, R0 ;  /* 0x0000000027007221 */ /* 0x000fe40000010000 */
[----:B------:R-:W-:Y:S02]  /*184f0*/  HMMA.16816.F32.BF16 R48, R8, R18, R28 ;  /* 0x000000120830723c */ /* 0x000fe4000004181c */
[----:B------:R-:W-:Y:S01]  /*18500*/  FADD.FTZ R0, R156, R0 ;  /* 0x000000009c007221 */ /* 0x000fe20000010000 */
[----:B---3--:R-:W-:Y:S01]  /*18510*/  F2FP.BF16.F32.PACK_AB R8, R64, R72 ;  /* 0x000000484008723e */ /* 0x008fe200000010ff */
[----:B------:R-:W3:Y:S01]  /*18520*/  LDSM.16.MT88.4 R16, [R37+0x7000] ;  /* 0x007000002510783b */ /* 0x000ee20000004200 */
[----:B------:R-:W-:Y:S01]  /*18530*/  F2FP.BF16.F32.PACK_AB R10, R54, R55 ;  /* 0x00000037360a723e */ /* 0x000fe200000010ff */
[----:B------:R-:W-:Y:S02]  /*18540*/  FADD.FTZ R0, R38, R0 ;  /* 0x0000000026007221 */ /* 0x000fe40000010000 */
[----:B------:R-:W-:Y:S01]  /*18550*/  LDSM.16.MT88.4 R156, [R37+0x7800] ;  /* 0x00780000259c783b */ /* 0x000fe20000004200 */
[----:B--2---:R-:W-:Y:S01]  /*18560*/  FFMA.FTZ R12, R245, UR7, -R2 ;  /* 0x00000007f50c7c23 */ /* 0x004fe20008010802 */
[----:B------:R-:W-:-:S03]  /*18570*/  FADD.FTZ R0, R140, R0 ;  /* 0x000000008c007221 */ /* 0x000fc60000010000 */
[----:B------:R2:W4:Y:S01]  /*18580*/  MUFU.EX2 R52, R12 ;  /* 0x0000000c00347308 */ /* 0x0005220000000800 */
[----:B------:R-:W-:-:S04]  /*18590*/  FADD.FTZ R0, R137, R0 ;  /* 0x0000000089007221 */ /* 0x000fc80000010000 */
[----:B------:R-:W-:-:S04]  /*185a0*/  FADD.FTZ R0, R136, R0 ;  /* 0x0000000088007221 */ /* 0x000fc80000010000 */
[----:B------:R-:W-:-:S04]  /*185b0*/  FADD.FTZ R0, R138, R0 ;  /* 0x000000008a007221 */ /* 0x000fc80000010000 */
[----:B------:R-:W-:Y:S01]  /*185c0*/  FADD.FTZ R0, R127, R0 ;  /* 0x000000007f007221 */ /* 0x000fe20000010000 */
[----:B--2---:R-:W-:-:S03]  /*185d0*/  FFMA.FTZ R12, R247, UR7, -R2 ;  /* 0x00000007f70c7c23 */ /* 0x004fc60008010802 */
[----:B------:R-:W-:Y:S01]  /*185e0*/  FADD.FTZ R0, R126, R0 ;  /* 0x000000007e007221 */ /* 0x000fe20000010000 */
[----:B----4-:R-:W-:Y:S01]  /*185f0*/  F2FP.BF16.F32.PACK_AB R9, R52, R53 ;  /* 0x000000353409723e */ /* 0x010fe200000010ff */
[----:B------:R2:W-:Y:S02]  /*18600*/  MUFU.EX2 R39, R12 ;  /* 0x0000000c00277308 */ /* 0x0005e40000000800 */
[----:B------:R-:W-:-:S04]  /*18610*/  FADD.FTZ R0, R125, R0 ;  /* 0x000000007d007221 */ /* 0x000fc80000010000 */
[----:B------:R-:W-:-:S04]  /*18620*/  FADD.FTZ R0, R124, R0 ;  /* 0x000000007c007221 */ /* 0x000fc80000010000 */
[----:B------:R-:W-:-:S04]  /*18630*/  FADD.FTZ R0, R119, R0 ;  /* 0x0000000077007221 */ /* 0x000fc80000010000 */
        /* <DEDUP_REMOVED lines=13> */
[----:B------:R-:W-:Y:S01]  /*18710*/  FADD.FTZ R0, R103, R0 ;  /* 0x0000000067007221 */ /* 0x000fe20000010000 */
[----:B-----5:R-:W-:Y:S03]  /*18720*/  HMMA.16816.F32.BF16 R40, R8, R24, R40 ;  /* 0x000000180828723c */ /* 0x020fe60000041828 */
[----:B------:R-:W-:-:S04]  /*18730*/  FADD.FTZ R0, R101, R0 ;  /* 0x0000000065007221 */ /* 0x000fc80000010000 */
[----:B------:R-:W-:Y:S01]  /*18740*/  FADD.FTZ R0, R100, R0 ;  /* 0x0000000064007221 */ /* 0x000fe20000010000 */
[----:B------:R-:W-:Y:S01]  /*18750*/  HMMA.16816.F32.BF16 R32, R8, R26, R32 ;  /* 0x0000001a0820723c */ /* 0x000fe20000041820 */
[----:B------:R-:W4:Y:S01]  /*18760*/  LDSM.16.MT88.4 R24, [R174+0x7000] ;  /* 0x00700000ae18783b */ /* 0x000f220000004200 */
[----:B--2---:R-:W-:Y:S01]  /*18770*/  FFMA.FTZ R12, R252, UR7, -R6 ;  /* 0x00000007fc0c7c23 */ /* 0x004fe20008010806 */
[----:B------:R-:W-:-:S03]  /*18780*/  FADD.FTZ R0, R95, R0 ;  /* 0x000000005f007221 */ /* 0x000fc60000010000 */
[----:B------:R2:W5:Y:S01]  /*18790*/  MUFU.EX2 R29, R12 ;  /* 0x0000000c001d7308 */ /* 0x0005620000000800 */
[----:B------:R-:W-:Y:S01]  /*187a0*/  FADD.FTZ R0, R94, R0 ;  /* 0x000000005e007221 */ /* 0x000fe20000010000 */
[----:B-1----:R-:W-:Y:S03]  /*187b0*/  HMMA.16816.F32.BF16 R144, R8, R20, R144 ;  /* 0x000000140890723c */ /* 0x002fe60000041890 */
[----:B------:R-:W-:-:S04]  /*187c0*/  FADD.FTZ R0, R93, R0 ;  /* 0x000000005d007221 */ /* 0x000fc80000010000 */
[----:B------:R-:W-:Y:S01]  /*187d0*/  FADD.FTZ R0, R92, R0 ;  /* 0x000000005c007221 */ /* 0x000fe20000010000 */
[----:B---3--:R-:W-:Y:S03]  /*187e0*/  HMMA.16816.F32.BF16 R152, R8, R16, R152 ;  /* 0x000000100898723c */ /* 0x008fe60000041898 */
[----:B------:R-:W-:Y:S01]  /*187f0*/  FADD.FTZ R0, R85, R0 ;  /* 0x0000000055007221 */ /* 0x000fe20000010000 */
[----:B--2---:R-:W-:-:S03]  /*18800*/  FFMA.FTZ R12, R142, UR7, -R6 ;  /* 0x000000078e0c7c23 */ /* 0x004fc60008010806 */
[----:B------:R-:W-:Y:S01]  /*18810*/  FADD.FTZ R0, R84, R0 ;  /* 0x0000000054007221 */ /* 0x000fe20000010000 */
[----:B------:R-:W-:Y:S01]  /*18820*/  HMMA.16816.F32.BF16 R20, R8, R22, R44 ;  /* 0x000000160814723c */ /* 0x000fe2000004182c */
[----:B-----5:R-:W-:Y:S01]  /*18830*/  F2FP.BF16.F32.PACK_AB R164, R29, R30 ;  /* 0x0000001e1da4723e */ /* 0x020fe200000010ff */
[----:B------:R1:W-:Y:S01]  /*18840*/  MUFU.EX2 R28, R12 ;  /* 0x0000000c001c7308 */ /* 0x0003e20000000800 */
[----:B------:R-:W-:-:S04]  /*18850*/  FADD.FTZ R0, R83, R0 ;  /* 0x0000000053007221 */ /* 0x000fc80000010000 */
[----:B------:R-:W-:Y:S01]  /*18860*/  FADD.FTZ R0, R82, R0 ;  /* 0x0000000052007221 */ /* 0x000fe20000010000 */
[----:B------:R-:W-:Y:S03]  /*18870*/  HMMA.16816.F32.BF16 R16, R8, R18, R56 ;  /* 0x000000120810723c */ /* 0x000fe60000041838 */
[----:B------:R-:W-:-:S04]  /*18880*/  FADD.FTZ R0, R76, R0 ;  /* 0x000000004c007221 */ /* 0x000fc80000010000 */
[----:B------:R-:W-:Y:S01]  /*18890*/  FADD.FTZ R0, R75, R0 ;  /* 0x000000004b007221 */ /* 0x000fe20000010000 */
[C---:B----4-:R-:W-:Y:S01]  /*188a0*/  HMMA.16816.F32.BF16 R160, R8.reuse, R24, R160 ;  /* 0x0000001808a0723c */ /* 0x050fe200000418a0 */
[----:B-1----:R-:W-:Y:S01]  /*188b0*/  FFMA.FTZ R12, R141, UR7, -R6 ;  /* 0x000000078d0c7c23 */ /* 0x002fe20008010806 */
[----:B------:R-:W-:Y:S01]  /*188c0*/  FADD.FTZ R6, R123, R7 ;  /* 0x000000077b067221 */ /* 0x000fe20000010000 */
[----:B------:R-:W-:Y:S01]  /*188d0*/  FFMA.FTZ R7, R139, UR7, -R2 ;  /* 0x000000078b077c23 */ /* 0x000fe20008010802 */
[----:B------:R-:W-:Y:S01]  /*188e0*/  FADD.FTZ R0, R74, R0 ;  /* 0x000000004a007221 */ /* 0x000fe20000010000 */
[----:B------:R-:W1:Y:S01]  /*188f0*/  MUFU.EX2 R15, R12 ;  /* 0x0000000c000f7308 */ /* 0x000e620000000800 */
[----:B------:R-:W-:Y:S02]  /*18900*/  FADD.FTZ R6, R122, R6 ;  /* 0x000000067a067221 */ /* 0x000fe40000010000 */
[----:B------:R-:W-:Y:S01]  /*18910*/  HMMA.16816.F32.BF16 R24, R8, R26, R48 ;  /* 0x0000001a0818723c */ /* 0x000fe20000041830 */
[----:B------:R-:W-:Y:S01]  /*18920*/  FADD.FTZ R0, R73, R0 ;  /* 0x0000000049007221 */ /* 0x000fe20000010000 */
[----:B------:R-:W2:Y:S01]  /*18930*/  LDSM.16.MT88.4 R140, [R134+0x11800] ;  /* 0x01180000868c783b */ /* 0x000ea20000004200 */
[----:B------:R-:W-:-:S02]  /*18940*/  FADD.FTZ R6, R121, R6 ;  /* 0x0000000679067221 */ /* 0x000fc40000010000 */
[----:B------:R-:W-:Y:S01]  /*18950*/  FADD.FTZ R0, R53, R0 ;  /* 0x0000000035007221 */ /* 0x000fe20000010000 */
[----:B------:R3:W4:Y:S01]  /*18960*/  MUFU.EX2 R14, R7 ;  /* 0x00000007000e7308 */ /* 0x0007220000000800 */
[----:B------:R-:W-:Y:S01]  /*18970*/  FADD.FTZ R6, R112, R6 ;  /* 0x0000000670067221 */ /* 0x000fe20000010000 */
[----:B------:R-:W5:Y:S01]  /*18980*/  LDSM.16.MT88.4 R8, [R174+0x7800] ;  /* 0x00780000ae08783b */ /* 0x000f620000004200 */
[----:B------:R-:W-:Y:S02]  /*18990*/  FADD.FTZ R0, R52, R0 ;  /* 0x0000000034007221 */ /* 0x000fe40000010000 */
[----:B------:R-:W-:Y:S02]  /*189a0*/  FADD.FTZ R6, R115, R6 ;  /* 0x0000000673067221 */ /* 0x000fe40000010000 */
[----:B------:R-:W-:Y:S02]  /*189b0*/  FADD.FTZ R0, R39, R0 ;  /* 0x0000000027007221 */ /* 0x000fe40000010000 */
[----:B------:R-:W-:Y:S01]  /*189c0*/  FADD.FTZ R6, R114, R6 ;  /* 0x0000000672067221 */ /* 0x000fe20000010000 */
[----:B-1----:R-:W-:Y:S01]  /*189d0*/  F2FP.BF16.F32.PACK_AB R166, R15, R28 ;  /* 0x0000001c0fa6723e */ /* 0x002fe200000010ff */
[----:B------:R-:W-:-:S02]  /*189e0*/  FADD.FTZ R0, R38, R0 ;  /* 0x0000000026007221 */ /* 0x000fc40000010000 */
[----:B------:R-:W-:Y:S01]  /*189f0*/  FADD.FTZ R6, R113, R6 ;  /* 0x0000000671067221 */ /* 0x000fe20000010000 */
[----:B---3--:R-:W-:-:S03]  /*18a00*/  FFMA.FTZ R7, R135, UR7, -R2 ;  /* 0x0000000787077c23 */ /* 0x008fc60008010802 */
[----:B------:R-:W-:Y:S01]  /*18a10*/  FADD.FTZ R6, R104, R6 ;  /* 0x0000000668067221 */ /* 0x000fe20000010000 */
[----:B----4-:R-:W-:Y:S01]  /*18a20*/  FADD.FTZ R0, R14, R0 ;  /* 0x000000000e007221 */ /* 0x010fe20000010000 */
[----:B------:R1:W3:Y:S02]  /*18a30*/  MUFU.EX2 R13, R7 ;  /* 0x00000007000d7308 */ /* 0x0002e40000000800 */
[----:B-1----:R-:W-:Y:S01]  /*18a40*/  FFMA.FTZ R7, R132, UR7, -R2 ;  /* 0x0000000784077c23 */ /* 0x002fe20008010802 */
[C---:B---3--:R-:W-:Y:S01]  /*18a50*/  FADD.FTZ R0, R13.reuse, R0 ;  /* 0x000000000d007221 */ /* 0x048fe20000010000 */
[----:B------:R-:W-:-:S04]  /*18a60*/  F2FP.BF16.F32.PACK_AB R165, R13, R14 ;  /* 0x0000000e0da5723e */ /* 0x000fc800000010ff */
[----:B------:R1:W3:Y:S02]  /*18a70*/  MUFU.EX2 R12, R7 ;  /* 0x00000007000c7308 */ /* 0x0002e40000000800 */
[----:B-1----:R-:W-:Y:S01]  /*18a80*/  FFMA.FTZ R7, R128, UR7, -R2 ;  /* 0x0000000780077c23 */ /* 0x002fe20008010802 */
[----:B------:R-:W-:Y:S01]  /*18a90*/  FADD.FTZ R2, R106, R6 ;  /* 0x000000066a027221 */ /* 0x000fe20000010000 */
[----:B---3--:R-:W-:-:S03]  /*18aa0*/  FADD.FTZ R0, R12, R0 ;  /* 0x000000000c007221 */ /* 0x008fc60000010000 */
[----:B------:R-:W-:Y:S01]  /*18ab0*/  FADD.FTZ R2, R107, R2 ;  /* 0x000000026b027221 */ /* 0x000fe20000010000 */
[----:B------:R-:W1:Y:S03]  /*18ac0*/  MUFU.EX2 R7, R7 ;  /* 0x0000000700077308 */ /* 0x000e660000000800 */
[----:B------:R-:W-:-:S04]  /*18ad0*/  FADD.FTZ R2, R105, R2 ;  /* 0x0000000269027221 */ /* 0x000fc80000010000 */
[----:B------:R-:W-:-:S04]  /*18ae0*/  FADD.FTZ R2, R96, R2 ;  /* 0x0000000260027221 */ /* 0x000fc80000010000 */
[----:B------:R-:W-:-:S04]  /*18af0*/  FADD.FTZ R2, R99, R2 ;  /* 0x0000000263027221 */ /* 0x000fc80000010000 */
[----:B------:R-:W-:Y:S01]  /*18b00*/  FADD.FTZ R2, R98, R2 ;  /* 0x0000000262027221 */ /* 0x000fe20000010000 */
[C---:B-1----:R-:W-:Y:S01]  /*18b10*/  FADD.FTZ R244, R7.reuse, R0 ;  /* 0x0000000007f47221 */ /* 0x042fe20000010000 */
[----:B------:R-:W-:Y:S02]  /*18b20*/  F2FP.BF16.F32.PACK_AB R167, R7, R12 ;  /* 0x0000000c07a7723e */ /* 0x000fe400000010ff */
[----:B------:R-:W-:Y:S02]  /*18b30*/  FADD.FTZ R2, R97, R2 ;  /* 0x0000000261027221 */ /* 0x000fe40000010000 */
[----:B------:R1:W-:Y:S02]  /*18b40*/  STL [R1+0x20], R244 ;  /* 0x000020f401007387 */ /* 0x0003e40000100800 */
[----:B------:R-:W-:Y:S01]  /*18b50*/  FADD.FTZ R2, R88, R2 ;  /* 0x0000000258027221 */ /* 0x000fe20000010000 */
[----:B------:R-:W-:Y:S03]  /*18b60*/  HMMA.16816.F32.BF16 R144, R164, R148, R144 ;  /* 0x00000094a490723c */ /* 0x000fe60000041890 */
[----:B------:R-:W-:-:S04]  /*18b70*/  FADD.FTZ R2, R89, R2 ;  /* 0x0000000259027221 */ /* 0x000fc80000010000 */
[----:B------:R-:W-:Y:S01]  /*18b80*/  FADD.FTZ R2, R87, R2 ;  /* 0x0000000257027221 */ /* 0x000fe20000010000 */
[----:B------:R-:W-:Y:S03]  /*18b90*/  HMMA.16816.F32.BF16 R152, R164, R156, R152 ;  /* 0x0000009ca498723c */ /* 0x000fe60000041898 */
[----:B------:R-:W-:-:S04]  /*18ba0*/  FADD.FTZ R2, R86, R2 ;  /* 0x0000000256027221 */ /* 0x000fc80000010000 */
[----:B------:R-:W-:Y:S01]  /*18bb0*/  FADD.FTZ R2, R79, R2 ;  /* 0x000000024f027221 */ /* 0x000fe20000010000 */
[----:B--2---:R-:W-:Y:S03]  /*18bc0*/  HMMA.16816.F32.BF16 R136, R164, R140, R40 ;  /* 0x0000008ca488723c */ /* 0x004fe60000041828 */
        /* <DEDUP_REMOVED lines=11> */
[----:B-----5:R-:W-:Y:S03]  /*18c80*/  HMMA.16816.F32.BF16 R160, R164, R8, R160 ;  /* 0x00000008a4a0723c */ /* 0x020fe600000418a0 */
[----:B------:R-:W-:-:S04]  /*18c90*/  FADD.FTZ R2, R29, R2 ;  /* 0x000000021d027221 */ /* 0x000fc80000010000 */
[----:B------:R-:W-:Y:S01]  /*18ca0*/  FADD.FTZ R2, R28, R2 ;  /* 0x000000021c027221 */ /* 0x000fe20000010000 */
[----:B------:R-:W-:Y:S03]  /*18cb0*/  HMMA.16816.F32.BF16 R164, R164, R10, R24 ;  /* 0x0000000aa4a4723c */ /* 0x000fe60000041818 */
[----:B------:R-:W-:Y:S01]  /*18cc0*/  FADD.FTZ R245, R15, R2 ;  /* 0x000000020ff57221 */ /* 0x000fe20000010000 */
[----:B------:R-:W-:-:S04]  /*18cd0*/  IMAD.MOV.U32 R2, RZ, RZ, -0x1 ;  /* 0xffffffffff027424 */ /* 0x000fc800078e00ff */
[----:B------:R1:W-:Y:S01]  /*18ce0*/  STL [R1+0x24], R245 ;  /* 0x000024f501007387 */ /* 0x0003e20000100800 */
[----:B------:R-:W-:Y:S11]  /*18cf0*/  @!P5 BRA `(.L_x_2544) ;  /* 0x000000740070d947 */ /* 0x000ff60003800000 */
        /* <DEDUP_REMOVED lines=73> */
.L_x_2545:
        /* <DEDUP_REMOVED lines=11> */
.L_x_2546:
[----:B------:R-:W4:Y:S01]  /*19240*/  LDL.LU R22, [R1+0x8] ;  /* 0x0000080001167983 */ /* 0x000f220000300800 */
[----:B------:R-:W5:Y:S03]  /*19250*/  LDCU.64 UR8, c[0x0][0x3c0] ;  /* 0x00007800ff0877ac */ /* 0x000f660008000a00 */
[----:B------:R-:W2:Y:S04]  /*19260*/  LDL R17, [R1+0x1c] ;  /* 0x00001c0001117983 */ /* 0x000ea80000100800 */
[----:B------:R-:W4:Y:S04]  /*19270*/  LDL R24, [R1+0x18] ;  /* 0x0000180001187983 */ /* 0x000f280000100800 */
[----:B------:R-:W4:Y:S04]  /*19280*/  LDL R21, [R1+0x4] ;  /* 0x0000040001157983 */ /* 0x000f280000100800 */
[----:B------:R-:W4:Y:S01]  /*19290*/  LDL.LU R20, [R1] ;  /* 0x0000000001147983 */ /* 0x000f220000300800 */
[----:B---3--:R-:W3:Y:S01]  /*192a0*/  S2R R6, SR_TID.X ;  /* 0x0000000000067919 */ /* 0x008ee20000002100 */
[----:B------:R-:W1:Y:S01]  /*192b0*/  S2R R246, SR_TID.X ;  /* 0x0000000000f67919 */ /* 0x000e620000002100 */
[----:B-----5:R-:W-:-:S02]  /*192c0*/  USHF.L.U32 UR7, UR8, 0x5, URZ ;  /* 0x0000000508077899 */ /* 0x020fc400080006ff */
[----:B------:R-:W-:Y:S01]  /*192d0*/  USHF.L.U64.HI UR9, UR8, 0x5, UR9 ;  /* 0x0000000508097899 */ /* 0x000fe20008010209 */
[----:B---3--:R-:W-:Y:S02]  /*192e0*/  IMAD.SHL.U32 R2, R6, 0x8, RZ ;  /* 0x0000000806027824 */ /* 0x008fe400078e00ff */
[----:B-1----:R-:W-:-:S03]  /*192f0*/  IMAD.SHL.U32 R233, R246, 0x20, RZ ;  /* 0x00000020f6e97824 */ /* 0x002fc600078e00ff */
[----:B------:R-:W-:Y:S01]  /*19300*/  LOP3.LUT R0, R2, 0x1f8, RZ, 0xc0, !PT ;  /* 0x000001f802007812 */ /* 0x000fe200078ec0ff */
[----:B------:R-:W-:Y:S01]  /*19310*/  IMAD.SHL.U32 R16, R6, 0x40, RZ ;  /* 0x0000004006107824 */ /* 0x000fe200078e00ff */
[--C-:B------:R-:W-:Y:S02]  /*19320*/  SHF.R.U32.HI R232, RZ, 0x1, R246.reuse ;  /* 0x00000001ffe87819 */ /* 0x100fe400000116f6 */
[----:B------:R-:W-:Y:S02]  /*19330*/  LOP3.LUT R0, R0, 0x38, R246, 0x78, !PT ;  /* 0x0000003800007812 */ /* 0x000fe400078e78f6 */
[----:B------:R-:W-:Y:S02]  /*19340*/  LOP3.LUT R233, R233, 0x7c00, RZ, 0xc0, !PT ;  /* 0x00007c00e9e97812 */ /* 0x000fe400078ec0ff */
[----:B------:R-:W-:Y:S02]  /*19350*/  LOP3.LUT R0, R0, 0x1e00, R2, 0xf8, !PT ;  /* 0x00001e0000007812 */ /* 0x000fe400078ef802 */
[----:B------:R-:W-:-:S02]  /*19360*/  LOP3.LUT R2, R232, 0x8, RZ, 0xc0, !PT ;  /* 0x00000008e8027812 */ /* 0x000fc400078ec0ff */
[----:B------:R-:W-:Y:S02]  /*19370*/  LOP3.LUT R16, R233, 0x200, R16, 0xf8, !PT ;  /* 0x00000200e9107812 */ /* 0x000fe400078ef810 */
[----:B------:R-:W-:Y:S02]  /*19380*/  LEA R237, R0, UR6, 0x1 ;  /* 0x0000000600ed7c11 */ /* 0x000fe4000f8e08ff */
[----:B------:R-:W-:Y:S02]  /*19390*/  LOP3.LUT P2, RZ, R246, 0x2, RZ, 0xc0, !PT ;  /* 0x00000002f6ff7812 */ /* 0x000fe4000784c0ff */
[----:B--2---:R-:W-:-:S04]  /*193a0*/  IADD3 R14, P1, PT, R17, UR7, RZ ;  /* 0x00000007110e7c10 */ /* 0x004fc8000ff3e0ff */
[----:B----4-:R-:W-:Y:S02]  /*193b0*/  IADD3.X R15, PT, PT, R24, UR9, RZ, P1, !PT ;  /* 0x00000009180f7c10 */ /* 0x010fe40008ffe4ff */
        /* <DEDUP_REMOVED lines=8> */
[----:B------:R-:W-:Y:S02]  /*19440*/  IADD3 R18, P1, PT, R6, UR7, RZ ;  /* 0x0000000706127c10 */ /* 0x000fe4000ff3e0ff */
[----:B------:R-:W-:Y:S02]  /*19450*/  LOP3.LUT R0, R16, R22, R2, 0xf6, !PT ;  /* 0x0000001610007212 */ /* 0x000fe400078ef602 */
[----:B------:R-:W-:Y:S02]  /*19460*/  IADD3.X R19, PT, PT, R7, UR9, RZ, P1, !PT ;  /* 0x0000000907137c10 */ /* 0x000fe40008ffe4ff */
[----:B------:R-:W-:Y:S01]  /*19470*/  IADD3 R22, P1, PT, R18, UR7, RZ ;  /* 0x0000000712167c10 */ /* 0x000fe2000ff3e0ff */
[----:B------:R-:W-:Y:S02]  /*19480*/  IMAD.MOV.U32 R16, RZ, RZ, R17 ;  /* 0x000000ffff107224 */ /* 0x000fe400078e0011 */
[----:B------:R-:W-:Y:S01]  /*19490*/  IMAD.MOV.U32 R17, RZ, RZ, R24 ;  /* 0x000000ffff117224 */ /* 0x000fe200078e0018 */
[----:B------:R-:W-:Y:S01]  /*194a0*/  IADD3.X R23, PT, PT, R19, UR9, RZ, P1, !PT ;  /* 0x0000000913177c10 */ /* 0x000fe20008ffe4ff */
[----:B------:R-:W-:Y:S01]  /*194b0*/  IMAD.MOV.U32 R38, RZ, RZ, R20 ;  /* 0x000000ffff267224 */ /* 0x000fe200078e0014 */
[----:B------:R-:W-:Y:S01]  /*194c0*/  IADD3 R20, P1, PT, R22, UR7, RZ ;  /* 0x0000000716147c10 */ /* 0x000fe2000ff3e0ff */
[----:B------:R-:W-:Y:S01]  /*194d0*/  IMAD.MOV.U32 R37, RZ, RZ, R21 ;  /* 0x000000ffff257224 */ /* 0x000fe200078e0015 */
        /* <DEDUP_REMOVED lines=9> */
[----:B------:R5:W-:Y:S04]  /*19570*/  LDGSTS.E.BYPASS.LTC128B.128 [R237+0xc800], desc[UR4][R6.64] ;  /* 0x0c80000006ed7fae */ /* 0x000be8000b981a04 */
[----:B------:R-:W-:Y:S01]  /*19580*/  LDGSTS.E.BYPASS.LTC128B.128 [R237+0xd000], desc[UR4][R18.64] ;  /* 0x0d00000012ed7fae */ /* 0x000fe2000b981a04 */
[----:B-1----:R-:W-:-:S03]  /*19590*/  IADD3 R16, P1, PT, R20, UR7, RZ ;  /* 0x0000000714107c10 */ /* 0x002fc6000ff3e0ff */
[----:B------:R-:W-:Y:S01]  /*195a0*/  LDGSTS.E.BYPASS.LTC128B.128 [R237+0xd800], desc[UR4][R22.64] ;  /* 0x0d80000016ed7fae */ /* 0x000fe2000b981a04 */
[----:B------:R-:W-:-:S03]  /*195b0*/  IADD3.X R17, PT, PT, R21, UR9, RZ, P1, !PT ;  /* 0x0000000915117c10 */ /* 0x000fc60008ffe4ff */
[----:B------:R-:W-:Y:S01]  /*195c0*/  LDGSTS.E.BYPASS.LTC128B.128 [R237+0xe000], desc[UR4][R20.64] ;  /* 0x0e00000014ed7fae */ /* 0x000fe2000b981a04 */
[----:B--2---:R-:W-:-:S03]  /*195d0*/  IADD3 R14, P1, PT, R16, UR7, RZ ;  /* 0x00000007100e7c10 */ /* 0x004fc6000ff3e0ff */
[----:B------:R-:W-:Y:S01]  /*195e0*/  LDGSTS.E.BYPASS.LTC128B.128 [R237+0xe800], desc[UR4][R16.64] ;  /* 0x0e80000010ed7fae */ /* 0x000fe2000b981a04 */
[----:B------:R-:W-:Y:S02]  /*195f0*/  IADD3.X R15, PT, PT, R17, UR9, RZ, P1, !PT ;  /* 0x00000009110f7c10 */ /* 0x000fe40008ffe4ff */
[----:B---3--:R-:W-:-:S03]  /*19600*/  IADD3 R12, P1, PT, R14, UR7, RZ ;  /* 0x000000070e0c7c10 */ /* 0x008fc6000ff3e0ff */
[----:B------:R-:W-:Y:S01]  /*19610*/  LDGSTS.E.BYPASS.LTC128B.128 [R237+0xf000], desc[UR4][R14.64] ;  /* 0x0f0000000eed7fae */ /* 0x000fe2000b981a04 */
[----:B------:R-:W-:Y:S02]  /*19620*/  IADD3.X R13, PT, PT, R15, UR9, RZ, P1, !PT ;  /* 0x000000090f0d7c10 */ /* 0x000fe40008ffe4ff */
[----:B----4-:R-:W-:-:S03]  /*19630*/  IADD3 R10, P1, PT, R12, UR7, RZ ;  /* 0x000000070c0a7c10 */ /* 0x010fc6000ff3e0ff */
[----:B------:R1:W-:Y:S01]  /*19640*/  LDGSTS.E.BYPASS.LTC128B.128 [R237+0xf800], desc[UR4][R12.64] ;  /* 0x0f8000000ced7fae */ /* 0x0003e2000b981a04 */
[----:B------:R-:W-:Y:S02]  /*19650*/  IADD3.X R11, PT, PT, R13, UR9, RZ, P1, !PT ;  /* 0x000000090d0b7c10 */ /* 0x000fe40008ffe4ff */
[----:B-----5:R-:W-:Y:S02]  /*19660*/  IADD3 R8, P1, PT, R10, UR7, RZ ;  /* 0x000000070a087c10 */ /* 0x020fe4000ff3e0ff */
[----:B------:R-:W-:Y:S01]  /*19670*/  LEA R0, R0, UR6, 0x1 ;  /* 0x0000000600007c11 */ /* 0x000fe2000f8e08ff */
[----:B------:R-:W-:Y:S01]  /*19680*/  LDGSTS.E.BYPASS.LTC128B.128 [R237+0x10000], desc[UR4][R10.64] ;  /* 0x100000000aed7fae */ /* 0x000fe2000b981a04 */
[----:B------:R-:W-:Y:S02]  /*19690*/  IADD3.X R9, PT, PT, R11, UR9, RZ, P1, !PT ;  /* 0x000000090b097c10 */ /* 0x000fe40008ffe4ff */
[----:B------:R-:W-:-:S03]  /*196a0*/  IADD3 R6, P1, PT, R8, UR7, RZ ;  /* 0x0000000708067c10 */ /* 0x000fc6000ff3e0ff */
[----:B------:R-:W-:Y:S01]  /*196b0*/  LDGSTS.E.BYPASS.LTC128B.128 [R237+0x10800], desc[UR4][R8.64] ;  /* 0x1080000008ed7fae */ /* 0x000fe2000b981a04 */
[----:B------:R-:W-:-:S05]  /*196c0*/  IADD3.X R7, PT, PT, R9, UR9, RZ, P1, !PT ;  /* 0x0000000909077c10 */ /* 0x000fca0008ffe4ff */
[----:B------:R2:W-:Y:S01]  /*196d0*/  LDGSTS.E.BYPASS.LTC128B.128 [R237+0x11000], desc[UR4][R6.64] ;  /* 0x1100000006ed7fae */ /* 0x0005e2000b981a04 */
[----:B-1----:R-:W-:-:S04]  /*196e0*/  IADD3 R12, P1, PT, R6, UR7, RZ ;  /* 0x00000007060c7c10 */ /* 0x002fc8000ff3e0ff */
[----:B------:R-:W-:-:S05]  /*196f0*/  IADD3.X R13, PT, PT, R7, UR9, RZ, P1, !PT ;  /* 0x00000009070d7c10 */ /* 0x000fca0008ffe4ff */
[----:B------:R1:W-:Y:S01]  /*19700*/  LDGSTS.E.BYPASS.LTC128B.128 [R237+0x11800], desc[UR4][R12.64] ;  /* 0x118000000ced7fae */ /* 0x0003e2000b981a04 */
[----:B------:R-:W-:Y:S01]  /*19710*/  VIADD R2, R80, UR6 ;  /* 0x0000000650027c36 */ /* 0x000fe20008000000 */
[----:B------:R-:W3:Y:S02]  /*19720*/  LDCU UR4, c[0x0][0x50c] ;  /* 0x0000a180ff0477ac */ /* 0x000ee40008000800 */
[----:B------:R4:W-:Y:S04]  /*19730*/  LDSM.16.M88.4 R20, [R0] ;  /* 0x000000000014783b */ /* 0x0009e80000000200 */
[----:B------:R-:W-:Y:S01]  /*19740*/  LDSM.16.M88.4 R32, [R80+UR6+0x2800] ;  /* 0x002800065020783b */ /* 0x000fe20008000200 */
[----:B--2---:R-:W-:-:S03]  /*19750*/  IMAD.MOV.U32 R7, RZ, RZ, 0x20 ;  /* 0x00000020ff077424 */ /* 0x004fc600078e00ff */
[----:B------:R-:W-:Y:S02]  /*19760*/  LDSM.16.M88.4 R48, [R80+UR6+0x3000] ;  /* 0x003000065030783b */ /* 0x000fe40008000200 */
[----:B------:R-:W-:Y:S02]  /*19770*/  SEL R7, R7, 0xffffffe0, !P2 ;  /* 0xffffffe007077807 */ /* 0x000fe40005000000 */
[----:B------:R-:W-:Y:S04]  /*19780*/  LDSM.16.M88.4 R44, [R80+UR6+0x3800] ;  /* 0x00380006502c783b */ /* 0x000fe80008000200 */
[----:B------:R-:W-:Y:S01]  /*19790*/  LDSM.16.M88.4 R60, [R80+UR6+0x4000] ;  /* 0x00400006503c783b */ /* 0x000fe20008000200 */
[----:B------:R-:W-:Y:S01]  /*197a0*/  IMAD.MOV.U32 R243, RZ, RZ, R37 ;  /* 0x000000fffff37224 */ /* 0x000fe200078e0025 */
[----:B------:R-:W-:-:S02]  /*197b0*/  P2R R242, PR, RZ, 0x1 ;  /* 0x00000001fff27803 */ /* 0x000fc40000000000 */
[----:B------:R-:W0:Y:S04]  /*197c0*/  LDGDEPBAR ;  /* 0x00000000000079af */ /* 0x000e280000000000 */
[----:B-1----:R-:W1:Y:S01]  /*197d0*/  LDSM.16.M88.4 R12, [R80+UR6+0x2000] ;  /* 0x00200006500c783b */ /* 0x002e620008000200 */
[--C-:B------:R-:W-:Y:S02]  /*197e0*/  IMAD.IADD R8, R0, 0x1, R7.reuse ;  /* 0x0000000100087824 */ /* 0x100fe400078e0207 */
[----:B------:R-:W-:-:S03]  /*197f0*/  IMAD.IADD R6, R2, 0x1, R7 ;  /* 0x0000000102067824 */ /* 0x000fc600078e0207 */
[----:B------:R1:W-:Y:S04]  /*19800*/  LDSM.16.M88.4 R16, [R8] ;  /* 0x000000000810783b */ /* 0x0003e80000000200 */
[----:B------:R-:W2:Y:S04]  /*19810*/  LDSM.16.M88.4 R28, [R6+0x2000] ;  /* 0x00200000061c783b */ /* 0x000ea80000000200 */
[----:B------:R-:W5:Y:S01]  /*19820*/  LDSM.16.M88.4 R40, [R6+0x2800] ;  /* 0x002800000628783b */ /* 0x000f620000000200 */
[--C-:B----4-:R-:W-:Y:S02]  /*19830*/  IMAD.IADD R0, R0, 0x1, R38.reuse ;  /* 0x0000000100007824 */ /* 0x110fe400078e0226 */
[----:B------:R-:W-:Y:S01]  /*19840*/  IMAD.IADD R2, R2, 0x1, R38 ;  /* 0x0000000102027824 */ /* 0x000fe200078e0226 */
[----:B------:R-:W4:Y:S04]  /*19850*/  LDSM.16.M88.4 R56, [R6+0x3000] ;  /* 0x003000000638783b */ /* 0x000f280000000200 */
[----:B------:R-:W-:Y:S04]  /*19860*/  LDSM.16.M88.4 R76, [R2+0x2000] ;  /* 0x00200000024c783b */ /* 0x000fe80000000200 */
[----:B------:R-:W-:Y:S04]  /*19870*/  LDSM.16.M88.4 R52, [R6+0x3800] ;  /* 0x003800000634783b */ /* 0x000fe80000000200 */
[----:B------:R-:W-:Y:S01]  /*19880*/  LDSM.16.M88.4 R72, [R6+0x4000] ;  /* 0x004000000648783b */ /* 0x000fe20000000200 */
[C---:B-1----:R-:W-:Y:S08]  /*19890*/  HMMA.16816.F32.BF16 R8, R20.reuse, R14, RZ ;  /* 0x0000000e1408723c */ /* 0x042ff000000418ff */
[----:B------:R-:W-:Y:S01]  /*198a0*/  HMMA.16816.F32.BF16 R24, R20, R12, RZ ;  /* 0x0000000c1418723c */ /* 0x000fe200000418ff */
[----:B------:R1:W3:Y:S11]  /*198b0*/  LDSM.16.M88.4 R12, [R0] ;  /* 0x00000000000c783b */ /* 0x0002f60000000200 */
[----:B--2---:R-:W-:Y:S08]  /*198c0*/  HMMA.16816.F32.BF16 R84, R16, R30, R8 ;  /* 0x0000001e1054723c */ /* 0x004ff00000041808 */
[----:B------:R-:W-:Y:S01]  /*198d0*/  HMMA.16816.F32.BF16 R8, R20, R34, RZ ;  /* 0x000000221408723c */ /* 0x000fe200000418ff */
[----:B-1----:R-:W-:-:S02]  /*198e0*/  IMAD.IADD R0, R7, 0x1, R0 ;  /* 0x0000000107007824 */ /* 0x002fc400078e0200 */
[----:B------:R-:W-:-:S05]  /*198f0*/  IMAD.IADD R7, R7, 0x1, R2 ;  /* 0x0000000107077824 */ /* 0x000fca00078e0202 */
[----:B------:R-:W-:Y:S01]  /*19900*/  HMMA.16816.F32.BF16 R68, R16, R28, R24 ;  /* 0x0000001c1044723c */ /* 0x000fe20000041818 */
[----:B------:R-:W-:Y:S07]  /*19910*/  LDSM.16.M88.4 R64, [R7+0x2000] ;  /* 0x002000000740783b */ /* 0x000fee0000000200 */
[----:B------:R-:W-:Y:S08]  /*19920*/  HMMA.16816.F32.BF16 R28, R20, R48, RZ ;  /* 0x00000030141c723c */ /* 0x000ff000000418ff */
[----:B-----5:R-:W-:Y:S01]  /*19930*/  HMMA.16816.F32.BF16 R92, R16, R42, R8 ;  /* 0x0000002a105c723c */ /* 0x020fe20000041808 */
[----:B------:R-:W1:Y:S07]  /*19940*/  LDSM.16.M88.4 R8, [R0] ;  /* 0x000000000008783b */ /* 0x000e6e0000000200 */
[----:B------:R-:W-:Y:S08]  /*19950*/  HMMA.16816.F32.BF16 R24, R20, R32, RZ ;  /* 0x000000201418723c */ /* 0x000ff000000418ff */
[----:B----4-:R-:W-:Y:S08]  /*19960*/  HMMA.16816.F32.BF16 R96, R16, R56, R28 ;  /* 0x000000381060723c */ /* 0x010ff0000004181c */
[C---:B------:R-:W-:Y:S08]  /*19970*/  HMMA.16816.F32.BF16 R32, R20.reuse, R44, RZ ;  /* 0x0000002c1420723c */ /* 0x040ff000000418ff */
[----:B------:R-:W-:Y:S08]  /*19980*/  HMMA.16816.F32.BF16 R28, R20, R46, RZ ;  /* 0x0000002e141c723c */ /* 0x000ff000000418ff */
[----:B---3--:R-:W-:Y:S01]  /*19990*/  HMMA.16816.F32.BF16 R44, R12, R76, R68 ;  /* 0x0000004c0c2c723c */ /* 0x008fe20000041844 */
[----:B------:R-:W2:Y:S07]  /*199a0*/  LDSM.16.M88.4 R68, [R80+UR6+0x4800] ;  /* 0x004800065044783b */ /* 0x000eae0008000200 */
[----:B------:R-:W-:Y:S08]  /*199b0*/  HMMA.16816.F32.BF16 R88, R16, R40, R24 ;  /* 0x000000281058723c */ /* 0x000ff00000041818 */
[----:B------:R-:W-:Y:S08]  /*199c0*/  HMMA.16816.F32.BF16 R24, R20, R60, RZ ;  /* 0x0000003c1418723c */ /* 0x000ff000000418ff */
[C---:B------:R-:W-:Y:S08]  /*199d0*/  HMMA.16816.F32.BF16 R104, R16.reuse, R52, R32 ;  /* 0x000000341068723c */ /* 0x040ff00000041820 */
[----:B------:R-:W-:Y:S01]  /*199e0*/  HMMA.16816.F32.BF16 R108, R16, R54, R28 ;  /* 0x00000036106c723c */ /* 0x000fe2000004181c */
[----:B------:R-:W-:Y:S07]  /*199f0*/  LDSM.16.M88.4 R52, [R7+0x2800] ;  /* 0x002800000734783b */ /* 0x000fee0000000200 */
[C---:B------:R-:W-:Y:S01]  /*19a00*/  HMMA.16816.F32.BF16 R40, R20.reuse, R50, RZ ;  /* 0x000000321428723c */ /* 0x040fe200000418ff */
[----:B------:R-:W3:Y:S07]  /*19a10*/  LDSM.16.M88.4 R48, [R2+0x2800] ;  /* 0x002800000230783b */ /* 0x000eee0000000200 */
[----:B------:R-:W-:Y:S01]  /*19a20*/  HMMA.16816.F32.BF16 R28, R20, R62, RZ ;  /* 0x0000003e141c723c */ /* 0x000fe200000418ff */
[----:B------:R-:W-:Y:S07]  /*19a30*/  LDSM.16.M88.4 R60, [R80+UR6+0x5000] ;  /* 0x00500006503c783b */ /* 0x000fee0008000200 */
[----:B-1----:R-:W-:Y:S01]  /*19a40*/  HMMA.16816.F32.BF16 R32, R8, R64, R44 ;  /* 0x000000400820723c */ /* 0x002fe2000004182c */
[----:B------:R-:W1:Y:S07]  /*19a50*/  LDSM.16.M88.4 R44, [R6+0x4800] ;  /* 0x00480000062c783b */ /* 0x000e6e0000000200 */
[----:B------:R-:W-:Y:S08]  /*19a60*/  HMMA.16816.F32.BF16 R116, R16, R72, R24 ;  /* 0x000000481074723c */ /* 0x000ff00000041818 */
[----:B------:R-:W-:Y:S08]  /*19a70*/  HMMA.16816.F32.BF16 R24, R12, R78, R84 ;  /* 0x0000004e0c18723c */ /* 0x000ff00000041854 */
[----:B------:R-:W-:Y:S01]  /*19a80*/  HMMA.16816.F32.BF16 R76, R16, R74, R28 ;  /* 0x0000004a104c723c */ /* 0x000fe2000004181c */
[----:B------:R-:W-:Y:S01]  /*19a90*/  FMUL.FTZ R0, R32, UR4 ;  /* 0x0000000420007c20 */ /* 0x000fe20008410000 */
[----:B------:R-:W-:Y:S06]  /*19aa0*/  LDSM.16.M88.4 R72, [R80+UR6+0x5800] ;  /* 0x005800065048783b */ /* 0x000fec0008000200 */
[----:B--2---:R-:W-:Y:S08]  /*19ab0*/  HMMA.16816.F32.BF16 R28, R20, R68, RZ ;  /* 0x00000044141c723c */ /* 0x004ff000000418ff */
[----:B------:R-:W-:Y:S01]  /*19ac0*/  HMMA.16816.F32.BF16 R100, R16, R58, R40 ;  /* 0x0000003a1064723c */ /* 0x000fe20000041828 */
[----:B------:R2:W-:Y:S01]  /*19ad0*/  MUFU.TANH R240, R0 ;  /* 0x0000000000f07308 */ /* 0x0005e20000002400 */
[----:B------:R-:W-:Y:S06]  /*19ae0*/  LDSM.16.M88.4 R56, [R6+0x5000] ;  /* 0x005000000638783b */ /* 0x000fec0000000200 */
[----:B------:R-:W-:Y:S01]  /*19af0*/  HMMA.16816.F32.BF16 R40, R8, R66, R24 ;  /* 0x000000420828723c */ /* 0x000fe20000041818 */
[----:B------:R-:W4:Y:S07]  /*19b00*/  LDSM.16.M88.4 R64, [R2+0x3000] ;  /* 0x003000000240783b */ /* 0x000f2e0000000200 */
[----:B---3--:R-:W-:Y:S08]  /*19b10*/  HMMA.16816.F32.BF16 R24, R12, R48, R88 ;  /* 0x000000300c18723c */ /* 0x008ff00000041858 */
[----:B-1----:R-:W-:Y:S01]  /*19b20*/  HMMA.16816.F32.BF16 R120, R16, R44, R28 ;  /* 0x0000002c1078723c */ /* 0x002fe2000004181c */
[----:B--2---:R-:W-:-:S07]  /*19b30*/  FMUL.FTZ R0, R33, UR4 ;  /* 0x0000000421007c20 */ /* 0x004fce0008410000 */
[----:B------:R-:W-:Y:S01]  /*19b40*/  HMMA.16816.F32.BF16 R28, R20, R70, RZ ;  /* 0x00000046141c723c */ /* 0x000fe200000418ff */
[----:B------:R1:W-:Y:S01]  /*19b50*/  MUFU.TANH R241, R0 ;  /* 0x0000000000f17308 */ /* 0x0003e20000002400 */
[----:B------:R-:W-:Y:S01]  /*19b60*/  LDSM.16.M88.4 R68, [R2+0x4000] ;  /* 0x004000000244783b */ /* 0x000fe20000000200 */
[----:B-1----:R-:W-:-:S06]  /*19b70*/  FMUL.FTZ R0, R34, UR4 ;  /* 0x0000000422007c20 */ /* 0x002fcc0008410000 */
[----:B------:R1:W2:Y:S11]  /*19b80*/  MUFU.TANH R207, R0 ;  /* 0x0000000000cf7308 */ /* 0x0002b60000002400 */
[----:B------:R-:W-:Y:S01]  /*19b90*/  HMMA.16816.F32.BF16 R112, R16, R46, R28 ;  /* 0x0000002e1070723c */ /* 0x000fe2000004181c */
[----:B------:R-:W3:Y:S01]  /*19ba0*/  LDSM.16.M88.4 R44, [R7+0x3000] ;  /* 0x00300000072c783b */ /* 0x000ee20000000200 */
[----:B-1----:R-:W-:-:S06]  /*19bb0*/  FMUL.FTZ R0, R35, UR4 ;  /* 0x0000000423007c20 */ /* 0x002fcc0008410000 */
[----:B------:R-:W-:Y:S01]  /*19bc0*/  HMMA.16816.F32.BF16 R32, R8, R52, R24 ;  /* 0x000000340820723c */ /* 0x000fe20000041818 */
[----:B------:R1:W-:Y:S07]  /*19bd0*/  MUFU.TANH R210, R0 ;  /* 0x0000000000d27308 */ /* 0x0003ee0000002400 */
[----:B------:R-:W-:Y:S01]  /*19be0*/  HMMA.16816.F32.BF16 R24, R12, R50, R92 ;  /* 0x000000320c18723c */ /* 0x000fe2000004185c */
[----:B------:R-:W5:Y:S01]  /*19bf0*/  LDSM.16.M88.4 R48, [R2+0x3800] ;  /* 0x003800000230783b */ /* 0x000f620000000200 */
[----:B-1----:R-:W-:-:S04]  /*19c00*/  FMUL.FTZ R0, R40, UR4 ;  /* 0x0000000428007c20 */ /* 0x002fc80008410000 */
[----:B------:R1:W-:Y:S02]  /*19c10*/  MUFU.TANH R209, R0 ;  /* 0x0000000000d17308 */ /* 0x0003e40000002400 */
[----:B-1----:R-:W-:-:S06]  /*19c20*/  FMUL.FTZ R0, R41, UR4 ;  /* 0x0000000429007c20 */ /* 0x002fcc0008410000 */
[----:B------:R1:W-:Y:S02]  /*19c30*/  MUFU.TANH R239, R0 ;  /* 0x0000000000ef7308 */ /* 0x0003e40000002400 */
[----:B-1----:R-:W-:-:S06]  /*19c40*/  FMUL.FTZ R0, R42, UR4 ;  /* 0x000000042a007c20 */ /* 0x002fcc0008410000 */
[----:B------:R1:W2:Y:S02]  /*19c50*/  MUFU.TANH R204, R0 ;  /* 0x0000000000cc7308 */ /* 0x0002a40000002400 */
[----:B-1----:R-:W-:Y:S02]  /*19c60*/  FMUL.FTZ R0, R43, UR4 ;  /* 0x000000042b007c20 */ /* 0x002fe40008410000 */
[----:B------:R-:W-:Y:S01]  /*19c70*/  HMMA.16816.F32.BF16 R40, R8, R54, R24 ;  /* 0x000000360828723c */ /* 0x000fe20000041818 */
[----:B------:R-:W1:Y:S03]  /*19c80*/  LDSM.16.M88.4 R52, [R7+0x3800] ;  /* 0x003800000734783b */ /* 0x000e660000000200 */
[----:B------:R3:W2:Y:S04]  /*19c90*/  MUFU.TANH R208, R0 ;  /* 0x0000000000d07308 */ /* 0x0006a80000002400 */
[----:B----4-:R-:W-:Y:S01]  /*19ca0*/  HMMA.16816.F32.BF16 R24, R12, R64, R96 ;  /* 0x000000400c18723c */ /* 0x010fe20000041860 */
[----:B---3--:R-:W-:-:S04]  /*19cb0*/  FMUL.FTZ R0, R32, UR4 ;  /* 0x0000000420007c20 */ /* 0x008fc80008410000 */
[----:B------:R3:W-:Y:S03]  /*19cc0*/  MUFU.TANH R236, R0 ;  /* 0x0000000000ec7308 */ /* 0x0007e60000002400 */
[----:B------:R-:W-:Y:S01]  /*19cd0*/  HMMA.16816.F32.BF16 R28, R20, R60, RZ ;  /* 0x0000003c141c723c */ /* 0x000fe200000418ff */
[----:B---3--:R-:W-:-:S04]  /*19ce0*/  FMUL.FTZ R0, R33, UR4 ;  /* 0x0000000421007c20 */ /* 0x008fc80008410000 */
[----:B------:R3:W4:Y:S02]  /*19cf0*/  MUFU.TANH R238, R0 ;  /* 0x0000000000ee7308 */ /* 0x0007240000002400 */
[----:B---3--:R-:W-:-:S06]  /*19d00*/  FMUL.FTZ R0, R34, UR4 ;  /* 0x0000000422007c20 */ /* 0x008fcc0008410000 */
[----:B------:R3:W-:Y:S02]  /*19d10*/  MUFU.TANH R193, R0 ;  /* 0x0000000000c17308 */ /* 0x0007e40000002400 */
[----:B---3--:R-:W-:Y:S02]  /*19d20*/  FMUL.FTZ R0, R35, UR4 ;  /* 0x0000000423007c20 */ /* 0x008fe40008410000 */
[----:B------:R-:W-:Y:S04]  /*19d30*/  HMMA.16816.F32.BF16 R32, R8, R44, R24 ;  /* 0x0000002c0820723c */ /* 0x000fe80000041818 */
[----:B------:R3:W4:Y:S04]  /*19d40*/  MUFU.TANH R203, R0 ;  /* 0x0000000000cb7308 */ /* 0x0007280000002400 */
[----:B------:R-:W-:Y:S01]  /*19d50*/  HMMA.16816.F32.BF16 R24, R12, R66, R100 ;  /* 0x000000420c18723c */ /* 0x000fe20000041864 */
[----:B------:R-:W-:Y:S01]  /*19d60*/  LDSM.16.M88.4 R64, [R7+0x4000] ;  /* 0x004000000740783b */ /* 0x000fe20000000200 */
[----:B---3--:R-:W-:-:S04]  /*19d70*/  FMUL.FTZ R0, R40, UR4 ;  /* 0x0000000428007c20 */ /* 0x008fc80008410000 */
[----:B------:R3:W-:Y:S02]  /*19d80*/  MUFU.TANH R192, R0 ;  /* 0x0000000000c07308 */ /* 0x0007e40000002400 */
[----:B------:R-:W-:Y:S01]  /*19d90*/  HMMA.16816.F32.BF16 R88, R16, R56, R28 ;  /* 0x000000381058723c */ /* 0x000fe2000004181c */
[----:B---3--:R-:W-:-:S05]  /*19da0*/  FMUL.FTZ R0, R41, UR4 ;  /* 0x0000000429007c20 */ /* 0x008fca0008410000 */
[----:B------:R3:W-:Y:S02]  /*19db0*/  MUFU.TANH R235, R0 ;  /* 0x0000000000eb7308 */ /* 0x0007e40000002400 */
[----:B------:R-:W-:Y:S01]  /*19dc0*/  HMMA.16816.F32.BF16 R28, R20, R62, RZ ;  /* 0x0000003e141c723c */ /* 0x000fe200000418ff */
[----:B------:R-:W2:Y:S01]  /*19dd0*/  LDSM.16.M88.4 R60, [R6+0x5800] ;  /* 0x00580000063c783b */ /* 0x000ea20000000200 */
[----:B---3--:R-:W-:-:S04]  /*19de0*/  FMUL.FTZ R0, R42, UR4 ;  /* 0x000000042a007c20 */ /* 0x008fc80008410000 */
[----:B------:R3:W4:Y:S02]  /*19df0*/  MUFU.TANH R186, R0 ;  /* 0x0000000000ba7308 */ /* 0x0007240000002400 */
[----:B------:R-:W-:Y:S08]  /*19e00*/  HMMA.16816.F32.BF16 R44, R8, R46, R24 ;  /* 0x0000002e082c723c */ /* 0x000ff00000041818 */
[----:B-----5:R-:W-:Y:S01]  /*19e10*/  HMMA.16816.F32.BF16 R24, R12, R48, R104 ;  /* 0x000000300c18723c */ /* 0x020fe20000041868 */
[----:B---3--:R-:W-:-:S04]  /*19e20*/  FMUL.FTZ R0, R43, UR4 ;  /* 0x000000042b007c20 */ /* 0x008fc80008410000 */
[----:B------:R3:W5:Y:S02]  /*19e30*/  MUFU.TANH R183, R0 ;  /* 0x0000000000b77308 */ /* 0x0007640000002400 */
[----:B---3--:R-:W-:-:S06]  /*19e40*/  FMUL.FTZ R0, R32, UR4 ;  /* 0x0000000420007c20 */ /* 0x008fcc0008410000 */
[----:B------:R3:W5:Y:S01]  /*19e50*/  MUFU.TANH R133, R0 ;  /* 0x0000000000857308 */ /* 0x0007620000002400 */
[----:B------:R-:W-:Y:S01]  /*19e60*/  HMMA.16816.F32.BF16 R92, R16, R58, R28 ;  /* 0x0000003a105c723c */ /* 0x000fe2000004181c */
[----:B------:R-:W-:Y:S01]  /*19e70*/  LDSM.16.M88.4 R56, [R6+0x6000] ;  /* 0x006000000638783b */ /* 0x000fe20000000200 */
[----:B---3--:R-:W-:-:S05]  /*19e80*/  FMUL.FTZ R0, R33, UR4 ;  /* 0x0000000421007c20 */ /* 0x008fca0008410000 */
[----:B------:R3:W-:Y:S01]  /*19e90*/  MUFU.TANH R231, R0 ;  /* 0x0000000000e77308 */ /* 0x0007e20000002400 */
[----:B------:R-:W-:Y:S01]  /*19ea0*/  HMMA.16816.F32.BF16 R40, R12, R50, R108 ;  /* 0x000000320c28723c */ /* 0x000fe2000004186c */
[----:B------:R-:W4:Y:S01]  /*19eb0*/  LDSM.16.M88.4 R48, [R80+UR6+0x6000] ;  /* 0x006000065030783b */ /* 0x000f220008000200 */
[----:B---3--:R-:W-:-:S05]  /*19ec0*/  FMUL.FTZ R0, R34, UR4 ;  /* 0x0000000422007c20 */ /* 0x008fca0008410000 */
[----:B------:R3:W5:Y:S01]  /*19ed0*/  MUFU.TANH R135, R0 ;  /* 0x0000000000877308 */ /* 0x0007620000002400 */
[----:B------:R-:W-:Y:S08]  /*19ee0*/  HMMA.16816.F32.BF16 R28, R20, R72, RZ ;  /* 0x00000048141c723c */ /* 0x000ff000000418ff */
[----:B-1----:R-:W-:Y:S01]  /*19ef0*/  HMMA.16816.F32.BF16 R24, R8, R52, R24 ;  /* 0x000000340818723c */ /* 0x002fe20000041818 */
[----:B---3--:R-:W-:-:S04]  /*19f00*/  FMUL.FTZ R0, R35, UR4 ;  /* 0x0000000423007c20 */ /* 0x008fc80008410000 */
[----:B------:R1:W3:Y:S02]  /*19f10*/  MUFU.TANH R230, R0 ;  /* 0x0000000000e67308 */ /* 0x0002e40000002400 */
[----:B-1----:R-:W-:-:S06]  /*19f20*/  FMUL.FTZ R0, R44, UR4 ;  /* 0x000000042c007c20 */ /* 0x002fcc0008410000 */
[----:B------:R1:W3:Y:S01]  /*19f30*/  MUFU.TANH R39, R0 ;  /* 0x0000000000277308 */ /* 0x0002e20000002400 */
[----:B------:R-:W-:Y:S01]  /*19f40*/  HMMA.16816.F32.BF16 R32, R20, R74, RZ ;  /* 0x0000004a1420723c */ /* 0x000fe200000418ff */
[----:B-1----:R-:W-:-:S06]  /*19f50*/  FMUL.FTZ R0, R45, UR4 ;  /* 0x000000042d007c20 */ /* 0x002fcc0008410000 */
[----:B------:R1:W-:Y:S01]  /*19f60*/  MUFU.TANH R229, R0 ;  /* 0x0000000000e57308 */ /* 0x0003e20000002400 */
[----:B--2---:R-:W-:Y:S01]  /*19f70*/  HMMA.16816.F32.BF16 R84, R16, R60, R28 ;  /* 0x0000003c1054723c */ /* 0x004fe2000004181c */
[----:B-1----:R-:W-:-:S06]  /*19f80*/  FMUL.FTZ R0, R46, UR4 ;  /* 0x000000042e007c20 */ /* 0x002fcc0008410000 */
[----:B------:R1:W2:Y:S01]  /*19f90*/  MUFU.TANH R132, R0 ;  /* 0x0000000000847308 */ /* 0x0002a20000002400 */
[----:B------:R-:W-:Y:S08]  /*19fa0*/  HMMA.16816.F32.BF16 R28, R12, R68, R116 ;  /* 0x000000440c1c723c */ /* 0x000ff00000041874 */
[----:B------:R-:W-:Y:S01]  /*19fb0*/  HMMA.16816.F32.BF16 R40, R8, R54, R40 ;  /* 0x000000360828723c */ /* 0x000fe20000041828 */
[----:B-1----:R-:W-:-:S02]  /*19fc0*/  FMUL.FTZ R0, R47, UR4 ;  /* 0x000000042f007c20 */ /* 0x002fc40008410000 */
[----:B------:R-:W1:Y:S02]  /*19fd0*/  LDSM.16.M88.4 R44, [R2+0x4800] ;  /* 0x00480000022c783b */ /* 0x000e640000000200 */
[----:B------:R5:W-:Y:S02]  /*19fe0*/  MUFU.TANH R172, R0 ;  /* 0x0000000000ac7308 */ /* 0x000be40000002400 */
        /* <DEDUP_REMOVED lines=13> */
[----:B------:R3:W5:Y:S02]  /*1a0c0*/  MUFU.TANH R168, R0 ;  /* 0x0000000000a87308 */ /* 0x0007640000002400 */
[----:B---3--:R-:W-:-:S06]  /*1a0d0*/  FMUL.FTZ R0, R40, UR4 ;  /* 0x0000000428007c20 */ /* 0x008fcc0008410000 */
[----:B------:R3:W5:Y:S01]  /*1a0e0*/  MUFU.TANH R225, R0 ;  /* 0x0000000000e17308 */ /* 0x0007620000002400 */
        /* <DEDUP_REMOVED lines=21> */
[----:B------:R3:W-:Y:S02]  /*1a240*/  MUFU.TANH R170, R0 ;  /* 0x0000000000aa7308 */ /* 0x0007e40000002400 */
[----:B---3--:R-:W-:-:S06]  /*1a250*/  FMUL.FTZ R0, R55, UR4 ;  /* 0x0000000437007c20 */ /* 0x008fcc0008410000 */
[----:B------:R3:W4:Y:S02]  /*1a260*/  MUFU.TANH R171, R0 ;  /* 0x0000000000ab7308 */ /* 0x0007240000002400 */
        /* <DEDUP_REMOVED lines=8> */
[----:B---3--:R-:W-:Y:S02]  /*1a2f0*/  FMUL.FTZ R0, R27, UR4 ;  /* 0x000000041b007c20 */ /* 0x008fe40008410000 */
[----:B------:R-:W-:Y:S01]  /*1a300*/  HMMA.16816.F32.BF16 R24, R8, R70, R28 ;  /* 0x000000460818723c */ /* 0x000fe2000004181c */
[----:B------:R-:W3:Y:S03]  /*1a310*/  LDSM.16.M88.4 R28, [R80+UR6+0x6800] ;  /* 0x00680006501c783b */ /* 0x000ee60008000200 */
[----:B------:R5:W-:Y:S02]  /*1a320*/  MUFU.TANH R219, R0 ;  /* 0x0000000000db7308 */ /* 0x000be40000002400 */
[----:B-----5:R-:W-:-:S06]  /*1a330*/  FMUL.FTZ R0, R32, UR4 ;  /* 0x0000000420007c20 */ /* 0x020fcc0008410000 */
[----:B------:R5:W-:Y:S01]  /*1a340*/  MUFU.TANH R218, R0 ;  /* 0x0000000000da7308 */ /* 0x000be20000002400 */
[----:B-1----:R-:W-:Y:S01]  /*1a350*/  HMMA.16816.F32.BF16 R52, R12, R40, R84 ;  /* 0x000000280c34723c */ /* 0x002fe20000041854 */
[----:B-----5:R-:W-:-:S06]  /*1a360*/  FMUL.FTZ R0, R33, UR4 ;  /* 0x0000000421007c20 */ /* 0x020fcc0008410000 */
[----:B------:R1:W5:Y:S01]  /*1a370*/  MUFU.TANH R217, R0 ;  /* 0x0000000000d97308 */ /* 0x0003620000002400 */
        /* <DEDUP_REMOVED lines=24> */
[----:B------:R1:W5:Y:S01]  /*1a500*/  MUFU.TANH R181, R0 ;  /* 0x0000000000b57308 */ /* 0x0003620000002400 */
        /* <DEDUP_REMOVED lines=12> */
[----:B------:R4:W1:Y:S03]  /*1a5d0*/  MUFU.TANH R188, R0 ;  /* 0x0000000000bc7308 */ /* 0x0008660000002400 */
[----:B------:R-:W1:Y:S01]  /*1a5e0*/  LDSM.16.M88.4 R44, [R6+0x6800] ;  /* 0x00680000062c783b */ /* 0x000e620000000200 */
[----:B----4-:R-:W-:-:S04]  /*1a5f0*/  FMUL.FTZ R0, R56, UR4 ;  /* 0x0000000438007c20 */ /* 0x010fc80008410000 */
[----:B------:R4:W1:Y:S02]  /*1a600*/  MUFU.TANH R182, R0 ;  /* 0x0000000000b67308 */ /* 0x0008640000002400 */
[----:B----4-:R-:W-:-:S06]  /*1a610*/  FMUL.FTZ R0, R57, UR4 ;  /* 0x0000000439007c20 */ /* 0x010fcc0008410000 */
[----:B------:R4:W-:Y:S01]  /*1a620*/  MUFU.TANH R215, R0 ;  /* 0x0000000000d77308 */ /* 0x0009e20000002400 */
        /* <DEDUP_REMOVED lines=8> */
[----:B------:R4:W5:Y:S02]  /*1a6b0*/  MUFU.TANH R187, R0 ;  /* 0x0000000000bb7308 */ /* 0x0009640000002400 */
[----:B----4-:R-:W-:-:S06]  /*1a6c0*/  FMUL.FTZ R0, R60, UR4 ;  /* 0x000000043c007c20 */ /* 0x010fcc0008410000 */
[----:B------:R4:W5:Y:S01]  /*1a6d0*/  MUFU.TANH R189, R0 ;  /* 0x0000000000bd7308 */ /* 0x0009620000002400 */
[----:B------:R-:W-:Y:S01]  /*1a6e0*/  HMMA.16816.F32.BF16 R100, R20, R54, RZ ;  /* 0x000000361464723c */ /* 0x000fe200000418ff */
[----:B------:R-:W5:Y:S01]  /*1a6f0*/  S2R R60, SR_TID.X ;  /* 0x00000000003c7919 */ /* 0x000f620000002100 */
[----:B------:R-:W-:Y:S01]  /*1a700*/  LDSM.16.M88.4 R52, [R6+0x7800] ;  /* 0x007800000634783b */ /* 0x000fe20000000200 */
[----:B----4-:R-:W-:-:S04]  /*1a710*/  FMUL.FTZ R0, R61, UR4 ;  /* 0x000000043d007c20 */ /* 0x010fc80008410000 */
[----:B------:R4:W-:Y:S01]  /*1a720*/  MUFU.TANH R213, R0 ;  /* 0x0000000000d57308 */ /* 0x0009e20000002400 */
        /* <DEDUP_REMOVED lines=8> */
[----:B------:R2:W4:Y:S07]  /*1a7b0*/  MUFU.TANH R197, R0 ;  /* 0x0000000000c57308 */ /* 0x00052e0000002400 */
[C---:B------:R-:W-:Y:S08]  /*1a7c0*/  HMMA.16816.F32.BF16 R128, R20.reuse, R24, RZ ;  /* 0x000000181480723c */ /* 0x040ff000000418ff */
[----:B------:R-:W-:Y:S01]  /*1a7d0*/  HMMA.16816.F32.BF16 R176, R20, R26, RZ ;  /* 0x0000001a14b0723c */ /* 0x000fe200000418ff */
[----:B--2---:R-:W-:-:S07]  /*1a7e0*/  FMUL.FTZ R0, R72, UR4 ;  /* 0x0000000448007c20 */ /* 0x004fce0008410000 */
[----:B-1----:R-:W-:Y:S01]  /*1a7f0*/  HMMA.16816.F32.BF16 R28, R8, R40, R92 ;  /* 0x00000028081c723c */ /* 0x002fe2000004185c */
[----:B------:R1:W-:Y:S07]  /*1a800*/  MUFU.TANH R191, R0 ;  /* 0x0000000000bf7308 */ /* 0x0003ee0000002400 */
[----:B------:R-:W-:Y:S08]  /*1a810*/  HMMA.16816.F32.BF16 R20, R12, R90, R108 ;  /* 0x0000005a0c14723c */ /* 0x000ff0000004186c */
[----:B------:R-:W-:Y:S01]  /*1a820*/  HMMA.16816.F32.BF16 R24, R16, R44, R64 ;  /* 0x0000002c1018723c */ /* 0x000fe20000041840 */
[----:B-1----:R-:W-:-:S04]  /*1a830*/  FMUL.FTZ R0, R73, UR4 ;  /* 0x0000000449007c20 */ /* 0x002fc80008410000 */
[----:B------:R1:W-:Y:S07]  /*1a840*/  MUFU.TANH R190, R0 ;  /* 0x0000000000be7308 */ /* 0x0003ee0000002400 */
[----:B------:R-:W-:Y:S01]  /*1a850*/  HMMA.16816.F32.BF16 R40, R8, R42, R20 ;  /* 0x0000002a0828723c */ /* 0x000fe20000041814 */
[----:B-1----:R-:W-:-:S04]  /*1a860*/  FMUL.FTZ R0, R74, UR4 ;  /* 0x000000044a007c20 */ /* 0x002fc80008410000 */
[----:B------:R1:W-:Y:S03]  /*1a870*/  MUFU.TANH R194, R0 ;  /* 0x0000000000c27308 */ /* 0x0003e60000002400 */
[----:B---3--:R-:W-:Y:S01]  /*1a880*/  HMMA.16816.F32.BF16 R20, R12, R48, R24 ;  /* 0x000000300c14723c */ /* 0x008fe20000041818 */
[----:B-1----:R-:W-:-:S04]  /*1a890*/  FMUL.FTZ R0, R75, UR4 ;  /* 0x000000044b007c20 */ /* 0x002fc80008410000 */
[----:B------:R1:W-:Y:S03]  /*1a8a0*/  MUFU.TANH R196, R0 ;  /* 0x0000000000c47308 */ /* 0x0003e60000002400 */
[----:B------:R-:W-:Y:S01]  /*1a8b0*/  HMMA.16816.F32.BF16 R44, R16, R46, R68 ;  /* 0x0000002e102c723c */ /* 0x000fe20000041844 */
[----:B-----5:R-:W-:Y:S02]  /*1a8c0*/  IMAD.SHL.U32 R24, R60, 0x2, RZ ;  /* 0x000000023c187824 */ /* 0x020fe400078e00ff */
[----:B------:R-:W-:Y:S01]  /*1a8d0*/  LDSM.16.M88.4 R60, [R2+0x7000] ;  /* 0x00700000023c783b */ /* 0x000fe20000000200 */
[----:B-1----:R-:W-:-:S04]  /*1a8e0*/  FMUL.FTZ R0, R28, UR4 ;  /* 0x000000041c007c20 */ /* 0x002fc80008410000 */
[----:B------:R1:W2:Y:S02]  /*1a8f0*/  MUFU.TANH R198, R0 ;  /* 0x0000000000c67308 */ /* 0x0002a40000002400 */
[----:B-1----:R-:W-:-:S06]  /*1a900*/  FMUL.FTZ R0, R29, UR4 ;  /* 0x000000041d007c20 */ /* 0x002fcc0008410000 */
[----:B------:R1:W-:Y:S02]  /*1a910*/  MUFU.TANH R211, R0 ;  /* 0x0000000000d37308 */ /* 0x0003e40000002400 */
[----:B-1----:R-:W-:-:S06]  /*1a920*/  FMUL.FTZ R0, R30, UR4 ;  /* 0x000000041e007c20 */ /* 0x002fcc0008410000 */
[----:B------:R1:W3:Y:S01]  /*1a930*/  MUFU.TANH R202, R0 ;  /* 0x0000000000ca7308 */ /* 0x0002e20000002400 */
[----:B------:R-:W-:Y:S01]  /*1a940*/  HMMA.16816.F32.BF16 R64, R16, R32, R76 ;  /* 0x000000201040723c */ /* 0x000fe2000004184c */
        /* <DEDUP_REMOVED lines=17> */
[----:B------:R-:W-:Y:S01]  /*1aa60*/  LDSM.16.M88.4 R48, [R2+0x7800] ;  /* 0x007800000230783b */ /* 0x000fe20000000200 */
[----:B-1----:R-:W-:Y:S01]  /*1aa70*/  VIADD R24, R0, 0xfffffe00 ;  /* 0xfffffe0000187836 */ /* 0x002fe20000000000 */
[-C--:B------:R-:W-:Y:S02]  /*1aa80*/  ISETP.GE.AND P2, PT, R25, R4.reuse, PT ;  /* 0x000000041900720c */ /* 0x080fe40003f46270 */
[----:B------:R-:W1:Y:S02]  /*1aa90*/  LDSM.16.M88.4 R40, [R6+0x8800] ;  /* 0x008800000628783b */ /* 0x000e640000000200 */
[----:B------:R-:W-:-:S02]  /*1aaa0*/  ISETP.GE.AND P3, PT, R24, R4, PT ;  /* 0x000000041800720c */ /* 0x000fc40003f66270 */
[-C--:B------:R-:W-:Y:S01]  /*1aab0*/  ISETP.GE.AND P1, PT, R24, R5.reuse, PT ;  /* 0x000000051800720c */ /* 0x080fe20003f26270 */
[----:B------:R-:W-:Y:S01]  /*1aac0*/  VIADD R24, R0, 0xfffffe08 ;  /* 0xfffffe0800187836 */ /* 0x000fe20000000000 */
[----:B------:R-:W-:Y:S01]  /*1aad0*/  ISETP.GE.AND P4, PT, R25, R5, PT ;  /* 0x000000051900720c */ /* 0x000fe20003f86270 */
[----:B------:R-:W-:-:S03]  /*1aae0*/  FMUL.FTZ R25, R28, UR4 ;  /* 0x000000041c197c20 */ /* 0x000fc60008410000 */
[CC--:B------:R-:W-:Y:S02]  /*1aaf0*/  ISETP.GE.AND P0, PT, R24.reuse, R4.reuse, PT ;  /* 0x000000041800720c */ /* 0x0c0fe40003f06270 */
[-C--:B------:R-:W-:Y:S01]  /*1ab00*/  ISETP.GE.AND P6, PT, R24, R5.reuse, PT ;  /* 0x000000051800720c */ /* 0x080fe20003fc6270 */
[----:B------:R-:W-:Y:S01]  /*1ab10*/  VIADD R24, R0, 0xfffffe09 ;  /* 0xfffffe0900187836 */ /* 0x000fe20000000000 */
[----:B------:R-:W-:Y:S01]  /*1ab20*/  FSEL R92, R207, -INF , !P1 ;  /* 0xff800000cf5c7808 */ /* 0x000fe20004800000 */
[----:B------:R-:W5:Y:S03]  /*1ab30*/  MUFU.TANH R205, R26 ;  /* 0x0000001a00cd7308 */ /* 0x000f660000002400 */
[C---:B------:R-:W-:Y:S02]  /*1ab40*/  ISETP.GE.AND P5, PT, R24.reuse, R4, PT ;  /* 0x000000041800720c */ /* 0x040fe40003fa6270 */
[----:B------:R-:W-:-:S03]  /*1ab50*/  ISETP.GE.AND P1, PT, R24, R5, PT ;  /* 0x000000051800720c */ /* 0x000fc60003f26270 */
[----:B------:R3:W-:Y:S02]  /*1ab60*/  MUFU.TANH R207, R25 ;  /* 0x0000001900cf7308 */ /* 0x0007e40000002400 */
[----:B---3--:R-:W-:Y:S01]  /*1ab70*/  HMMA.16816.F32.BF16 R24, R8, R58, R20 ;  /* 0x0000003a0818723c */ /* 0x008fe20000041814 */
[----:B------:R-:W-:-:S07]  /*1ab80*/  VIADD R28, R0, 0xfffffe10 ;  /* 0xfffffe10001c7836 */ /* 0x000fce0000000000 */
[----:B----4-:R-:W-:Y:S01]  /*1ab90*/  HMMA.16816.F32.BF16 R80, R16, R34, R80 ;  /* 0x000000221050723c */ /* 0x010fe20000041850 */
[----:B------:R-:W-:-:S07]  /*1aba0*/  FSEL R94, R240, -INF , !P3 ;  /* 0xff800000f05e7808 */ /* 0x000fce0005800000 */
[----:B------:R-:W-:Y:S01]  /*1abb0*/  HMMA.16816.F32.BF16 R72, R16, R52, R96 ;  /* 0x000000341048723c */ /* 0x000fe20000041860 */
[----:B------:R-:W-:-:S07]  /*1abc0*/  FSEL R89, R241, -INF , !P2 ;  /* 0xff800000f1597808 */ /* 0x000fce0005000000 */
[----:B------:R-:W-:Y:S01]  /*1abd0*/  HMMA.16816.F32.BF16 R76, R16, R54, R100 ;  /* 0x00000036104c723c */ /* 0x000fe20000041864 */
[----:B------:R-:W-:Y:S01]  /*1abe0*/  FSEL R91, R204, -INF , !P6 ;  /* 0xff800000cc5b7808 */ /* 0x000fe20007000000 */
[----:B------:R-:W3:Y:S01]  /*1abf0*/  LDSM.16.M88.4 R52, [R7+0x7800] ;  /* 0x007800000734783b */ /* 0x000ee20000000200 */
[----:B------:R-:W-:Y:S02]  /*1ac00*/  FSEL R88, R239, -INF , !P5 ;  /* 0xff800000ef587808 */ /* 0x000fe40006800000 */
[----:B------:R-:W-:Y:S01]  /*1ac10*/  FSEL R87, R210, -INF , !P4 ;  /* 0xff800000d2577808 */ /* 0x000fe20006000000 */
[----:B------:R-:W-:Y:S01]  /*1ac20*/  FMUL.FTZ R29, R29, UR4 ;  /* 0x000000041d1d7c20 */ /* 0x000fe20008410000 */
[----:B------:R-:W-:Y:S01]  /*1ac30*/  FSEL R90, R208, -INF , !P1 ;  /* 0xff800000d05a7808 */ /* 0x000fe20004800000 */
[----:B------:R-:W-:Y:S01]  /*1ac40*/  HMMA.16816.F32.BF16 R20, R12, R60, R64 ;  /* 0x0000003c0c14723c */ /* 0x000fe20000041840 */
[----:B------:R-:W4:Y:S07]  /*1ac50*/  LDSM.16.M88.4 R56, [R2+0x8000] ;  /* 0x008000000238783b */ /* 0x000f2e0000000200 */
[----:B------:R-:W-:Y:S01]  /*1ac60*/  HMMA.16816.F32.BF16 R64, R16, R32, R104 ;  /* 0x000000201040723c */ /* 0x000fe20000041868 */
[----:B------:R-:W-:-:S11]  /*1ac70*/  ISETP.GE.AND P2, PT, R28, R4, PT ;  /* 0x000000041c00720c */ /* 0x000fd60003f46270 */
[----:B--2---:R-:W-:Y:S08]  /*1ac80*/  HMMA.16816.F32.BF16 R32, R8, R44, R20 ;  /* 0x0000002c0820723c */ /* 0x004ff00000041814 */
[----:B------:R-:W-:Y:S01]  /*1ac90*/  HMMA.16816.F32.BF16 R20, R12, R62, R68 ;  /* 0x0000003e0c14723c */ /* 0x000fe20000041844 */
[----:B------:R-:W-:Y:S01]  /*1aca0*/  ISETP.GE.AND P3, PT, R28, R5, PT ;  /* 0x000000051c00720c */ /* 0x000fe20003f66270 */
[----:B------:R-:W-:-:S02]  /*1acb0*/  VIADD R28, R0, 0xfffffe11 ;  /* 0xfffffe11001c7836 */ /* 0x000fc40000000000 */
[----:B------:R-:W-:-:S03]  /*1acc0*/  FMUL.FTZ R24, R24, UR4 ;  /* 0x0000000418187c20 */ /* 0x000fc60008410000 */
[C---:B------:R-:W-:Y:S02]  /*1acd0*/  ISETP.GE.AND P6, PT, R28.reuse, R4, PT ;  /* 0x000000041c00720c */ /* 0x040fe40003fc6270 */
[----:B------:R-:W-:Y:S01]  /*1ace0*/  ISETP.GE.AND P5, PT, R28, R5, PT ;  /* 0x000000051c00720c */ /* 0x000fe20003fa6270 */
[----:B------:R-:W-:Y:S01]  /*1acf0*/  VIADD R28, R0, 0xfffffe18 ;  /* 0xfffffe18001c7836 */ /* 0x000fe20000000000 */
[----:B------:R2:W-:Y:S01]  /*1ad00*/  MUFU.TANH R204, R24 ;  /* 0x0000001800cc7308 */ /* 0x0005e20000002400 */
[----:B------:R-:W-:-:S03]  /*1ad10*/  FMUL.FTZ R25, R25, UR4 ;  /* 0x0000000419197c20 */ /* 0x000fc60008410000 */
[C---:B------:R-:W-:Y:S02]  /*1ad20*/  ISETP.GE.AND P4, PT, R28.reuse, R4, PT ;  /* 0x000000041c00720c */ /* 0x040fe40003f86270 */
[----:B------:R-:W-:-:S03]  /*1ad30*/  ISETP.GE.AND P1, PT, R28, R5, PT ;  /* 0x000000051c00720c */ /* 0x000fc60003f26270 */
[----:B------:R-:W-:Y:S01]  /*1ad40*/  HMMA.16816.F32.BF16 R20, R8, R46, R20 ;  /* 0x0000002e0814723c */ /* 0x000fe20000041814 */
[----:B------:R-:W-:Y:S01]  /*1ad50*/  VIADD R28, R0, 0xfffffe19 ;  /* 0xfffffe19001c7836 */ /* 0x000fe20000000000 */
[----:B------:R-:W-:Y:S01]  /*1ad60*/  FSEL R98, R238, -INF , !P6 ;  /* 0xff800000ee627808 */ /* 0x000fe20007000000 */
[----:B------:R5:W4:Y:S01]  /*1ad70*/  MUFU.TANH R210, R29 ;  /* 0x0000001d00d27308 */ /* 0x000b220000002400 */
[----:B------:R-:W-:Y:S01]  /*1ad80*/  FSEL R101, R203, -INF , !P5 ;  /* 0xff800000cb657808 */ /* 0x000fe20006800000 */
[----:B------:R-:W-:Y:S01]  /*1ad90*/  FMUL.FTZ R26, R26, UR4 ;  /* 0x000000041a1a7c20 */ /* 0x000fe20008410000 */
[----:B--2---:R-:W-:Y:S01]  /*1ada0*/  VIADD R24, R0, 0xfffffe20 ;  /* 0xfffffe2000187836 */ /* 0x004fe20000000000 */
[----:B------:R-:W-:Y:S01]  /*1adb0*/  FSEL R99, R236, -INF , !P2 ;  /* 0xff800000ec637808 */ /* 0x000fe20005000000 */
[----:B------:R-:W-:Y:S01]  /*1adc0*/  FMUL.FTZ R27, R27, UR4 ;  /* 0x000000041b1b7c20 */ /* 0x000fe20008410000 */
[----:B------:R-:W-:Y:S02]  /*1add0*/  FSEL R102, R193, -INF , !P3 ;  /* 0xff800000c1667808 */ /* 0x000fe40005800000 */
[----:B------:R2:W-:Y:S01]  /*1ade0*/  MUFU.TANH R203, R25 ;  /* 0x0000001900cb7308 */ /* 0x0005e20000002400 */
[-C--:B------:R-:W-:Y:S01]  /*1adf0*/  ISETP.GE.AND P6, PT, R24, R4.reuse, PT ;  /* 0x000000041800720c */ /* 0x080fe20003fc6270 */
[----:B------:R-:W-:Y:S01]  /*1ae00*/  FMUL.FTZ R30, R30, UR4 ;  /* 0x000000041e1e7c20 */ /* 0x000fe20008410000 */
[-C--:B------:R-:W-:Y:S01]  /*1ae10*/  ISETP.GE.AND P5, PT, R24, R5.reuse, PT ;  /* 0x000000051800720c */ /* 0x080fe20003fa6270 */
[----:B------:R-:W-:Y:S01]  /*1ae20*/  VIADD R24, R0, 0xfffffe28 ;  /* 0xfffffe2800187836 */ /* 0x000fe20000000000 */
[CC--:B------:R-:W-:Y:S01]  /*1ae30*/  ISETP.GE.AND P2, PT, R28.reuse, R4.reuse, PT ;  /* 0x000000041c00720c */ /* 0x0c0fe20003f46270 */
[C---:B-1----:R-:W-:Y:S01]  /*1ae40*/  HMMA.16816.F32.BF16 R68, R16.reuse, R42, R116 ;  /* 0x0000002a1044723c */ /* 0x042fe20000041874 */
[-C--:B------:R-:W-:Y:S01]  /*1ae50*/  ISETP.GE.AND P3, PT, R28, R5.reuse, PT ;  /* 0x000000051c00720c */ /* 0x080fe20003f66270 */
[----:B-----5:R-:W-:Y:S01]  /*1ae60*/  FMUL.FTZ R29, R32, UR4 ;  /* 0x00000004201d7c20 */ /* 0x020fe20008410000 */
[----:B------:R-:W-:Y:S01]  /*1ae70*/  VIADD R28, R0, 0xfffffe29 ;  /* 0xfffffe29001c7836 */ /* 0x000fe20000000000 */
[----:B------:R-:W-:Y:S01]  /*1ae80*/  FSEL R103, R186, -INF , !P1 ;  /* 0xff800000ba677808 */ /* 0x000fe20004800000 */
[----:B------:R-:W-:Y:S01]  /*1ae90*/  MUFU.TANH R193, R26 ;  /* 0x0000001a00c17308 */ /* 0x000fe20000002400 */
[----:B------:R-:W-:Y:S01]  /*1aea0*/  FSEL R96, R192, -INF , !P4 ;  /* 0xff800000c0607808 */ /* 0x000fe20006000000 */
[----:B------:R-:W-:Y:S01]  /*1aeb0*/  FMUL.FTZ R31, R31, UR4 ;  /* 0x000000041f1f7c20 */ /* 0x000fe20008410000 */
[----:B------:R-:W-:Y:S01]  /*1aec0*/  FSEL R93, R209, -INF , !P0 ;  /* 0xff800000d15d7808 */ /* 0x000fe20004000000 */
[----:B------:R-:W-:Y:S01]  /*1aed0*/  HMMA.16816.F32.BF16 R60, R16, R40, R112 ;  /* 0x00000028103c723c */ /* 0x000fe20000041870 */
[----:B------:R-:W1:Y:S01]  /*1aee0*/  LDSM.16.M88.4 R44, [R6+0x9000] ;  /* 0x00900000062c783b */ /* 0x000e620000000200 */
[----:B--2---:R-:W-:Y:S01]  /*1aef0*/  VIADD R25, R0, 0xfffffe21 ;  /* 0xfffffe2100197836 */ /* 0x004fe20000000000 */
[----:B------:R-:W-:Y:S01]  /*1af00*/  FSEL R95, R235, -INF , !P2 ;  /* 0xff800000eb5f7808 */ /* 0x000fe20005000000 */
[----:B------:R2:W-:Y:S01]  /*1af10*/  MUFU.TANH R186, R29 ;  /* 0x0000001d00ba7308 */ /* 0x0005e20000002400 */
[----:B------:R-:W-:Y:S01]  /*1af20*/  FSEL R106, R183, -INF , !P3 ;  /* 0xff800000b76a7808 */ /* 0x000fe20005800000 */
[----:B------:R-:W-:Y:S01]  /*1af30*/  FMUL.FTZ R20, R20, UR4 ;  /* 0x0000000414147c20 */ /* 0x000fe20008410000 */
[-C--:B------:R-:W-:Y:S01]  /*1af40*/  ISETP.GE.AND P4, PT, R25, R4.reuse, PT ;  /* 0x000000041900720c */ /* 0x080fe20003f86270 */
[----:B------:R-:W-:Y:S01]  /*1af50*/  FMUL.FTZ R21, R21, UR4 ;  /* 0x0000000415157c20 */ /* 0x000fe20008410000 */
[-C--:B------:R-:W-:Y:S01]  /*1af60*/  ISETP.GE.AND P1, PT, R25, R5.reuse, PT ;  /* 0x000000051900720c */ /* 0x080fe20003f26270 */
[----:B------:R-:W-:Y:S01]  /*1af70*/  FMUL.FTZ R22, R22, UR4 ;  /* 0x0000000416167c20 */ /* 0x000fe20008410000 */
[C---:B------:R-:W-:Y:S01]  /*1af80*/  ISETP.GE.AND P2, PT, R24.reuse, R4, PT ;  /* 0x000000041800720c */ /* 0x040fe20003f46270 */
[----:B------:R5:W-:Y:S01]  /*1af90*/  MUFU.TANH R192, R27 ;  /* 0x0000001b00c07308 */ /* 0x000be20000002400 */
[----:B------:R-:W-:Y:S01]  /*1afa0*/  ISETP.GE.AND P3, PT, R24, R5, PT ;  /* 0x000000051800720c */ /* 0x000fe20003f66270 */
[----:B------:R-:W-:Y:S01]  /*1afb0*/  LDSM.16.M88.4 R40, [R2+0x8800] ;  /* 0x008800000228783b */ /* 0x000fe20000000200 */
[----:B------:R-:W-:-:S02]  /*1afc0*/  FSEL R108, R133, -INF , !P6 ;  /* 0xff800000856c7808 */ /* 0x000fc40007000000 */
[----:B------:R-:W-:Y:S02]  /*1afd0*/  FSEL R135, R135, -INF , !P5 ;  /* 0xff80000087877808 */ /* 0x000fe40006800000 */
[----:B------:R-:W-:Y:S01]  /*1afe0*/  ISETP.GE.AND P6, PT, R28, R4, PT ;  /* 0x000000041c00720c */ /* 0x000fe20003fc6270 */
[----:B--2---:R-:W-:Y:S01]  /*1aff0*/  VIADD R29, R0, 0xfffffe30 ;  /* 0xfffffe30001d7836 */ /* 0x004fe20000000000 */
[-C--:B------:R-:W-:Y:S01]  /*1b000*/  ISETP.GE.AND P5, PT, R28, R5.reuse, PT ;  /* 0x000000051c00720c */ /* 0x080fe20003fa6270 */
[----:B------:R-:W-:Y:S01]  /*1b010*/  VIADD R28, R0, 0xfffffe31 ;  /* 0xfffffe31001c7836 */ /* 0x000fe20000000000 */
[----:B------:R-:W-:Y:S01]  /*1b020*/  FSEL R133, R230, -INF , !P1 ;  /* 0xff800000e6857808 */ /* 0x000fe20004800000 */
[----:B-----5:R-:W-:Y:S01]  /*1b030*/  HMMA.16816.F32.BF16 R24, R12, R48, R72 ;  /* 0x000000300c18723c */ /* 0x020fe20000041848 */
[----:B------:R-:W-:Y:S02]  /*1b040*/  ISETP.GE.AND P1, PT, R29, R5, PT ;  /* 0x000000051d00720c */ /* 0x000fe40003f26270 */
[----:B------:R-:W-:-:S02]  /*1b050*/  FSEL R107, R39, -INF , !P2 ;  /* 0xff800000276b7808 */ /* 0x000fc40005000000 */
[----:B------:R-:W-:Y:S02]  /*1b060*/  FSEL R132, R132, -INF , !P3 ;  /* 0xff80000084847808 */ /* 0x000fe40005800000 */
[C---:B------:R-:W-:Y:S02]  /*1b070*/  ISETP.GE.AND P2, PT, R28.reuse, R4, PT ;  /* 0x000000041c00720c */ /* 0x040fe40003f46270 */
[----:B------:R-:W-:Y:S01]  /*1b080*/  ISETP.GE.AND P3, PT, R28, R5, PT ;  /* 0x000000051c00720c */ /* 0x000fe20003f66270 */
[----:B------:R-:W-:Y:S01]  /*1b090*/  VIADD R28, R0, 0xfffffe38 ;  /* 0xfffffe38001c7836 */ /* 0x000fe20000000000 */
[----:B------:R-:W-:Y:S01]  /*1b0a0*/  FSEL R119, R38, -INF , !P1 ;  /* 0xff80000026777808 */ /* 0x000fe20004800000 */
[----:B------:R2:W-:Y:S01]  /*1b0b0*/  MUFU.TANH R209, R30 ;  /* 0x0000001e00d17308 */ /* 0x0005e20000002400 */
[----:B------:R-:W-:Y:S02]  /*1b0c0*/  FSEL R110, R229, -INF , !P6 ;  /* 0xff800000e56e7808 */ /* 0x000fe40007000000 */
[----:B------:R-:W-:-:S05]  /*1b0d0*/  FSEL R111, R172, -INF , !P5 ;  /* 0xff800000ac6f7808 */ /* 0x000fca0006800000 */
[----:B------:R5:W-:Y:S01]  /*1b0e0*/  MUFU.TANH R38, R20 ;  /* 0x0000001400267308 */ /* 0x000be20000002400 */
[----:B------:R-:W-:Y:S02]  /*1b0f0*/  FSEL R109, R231, -INF , !P4 ;  /* 0xff800000e76d7808 */ /* 0x000fe40006000000 */
[CC--:B------:R-:W-:Y:S02]  /*1b100*/  ISETP.GE.AND P6, PT, R28.reuse, R4.reuse, PT ;  /* 0x000000041c00720c */ /* 0x0c0fe40003fc6270 */
[----:B------:R-:W-:Y:S01]  /*1b110*/  ISETP.GE.AND P5, PT, R28, R5, PT ;  /* 0x000000051c00720c */ /* 0x000fe20003fa6270 */
[----:B--2---:R-:W-:Y:S01]  /*1b120*/  FMUL.FTZ R30, R33, UR4 ;  /* 0x00000004211e7c20 */ /* 0x004fe20008410000 */
[----:B------:R-:W-:Y:S01]  /*1b130*/  ISETP.GE.AND P4, PT, R29, R4, PT ;  /* 0x000000041d00720c */ /* 0x000fe20003f86270 */
[----:B------:R-:W-:Y:S01]  /*1b140*/  VIADD R28, R0, 0xfffffe39 ;  /* 0xfffffe39001c7836 */ /* 0x000fe20000000000 */
[----:B------:R-:W-:Y:S01]  /*1b150*/  FSEL R115, R228, -INF , !P2 ;  /* 0xff800000e4737808 */ /* 0x000fe20005000000 */
[----:B------:R2:W-:Y:S01]  /*1b160*/  MUFU.TANH R183, R30 ;  /* 0x0000001e00b77308 */ /* 0x0005e20000002400 */
[----:B-----5:R-:W-:Y:S01]  /*1b170*/  VIADD R20, R0, 0xfffffe40 ;  /* 0xfffffe4000147836 */ /* 0x020fe20000000000 */
[----:B------:R-:W-:Y:S01]  /*1b180*/  FSEL R118, R168, -INF , !P3 ;  /* 0xff800000a8767808 */ /* 0x000fe20005800000 */
[----:B------:R-:W-:-:S03]  /*1b190*/  FMUL.FTZ R29, R35, UR4 ;  /* 0x00000004231d7c20 */ /* 0x000fc60008410000 */
[CC--:B------:R-:W-:Y:S02]  /*1b1a0*/  ISETP.GE.AND P2, PT, R20.reuse, R4.reuse, PT ;  /* 0x000000041400720c */ /* 0x0c0fe40003f46270 */
[-C--:B------:R-:W-:Y:S01]  /*1b1b0*/  ISETP.GE.AND P3, PT, R20, R5.reuse, PT ;  /* 0x000000051400720c */ /* 0x080fe20003f66270 */
[----:B------:R-:W-:Y:S01]  /*1b1c0*/  VIADD R20, R0, 0xfffffe41 ;  /* 0xfffffe4100147836 */ /* 0x000fe20000000000 */
[----:B------:R-:W-:Y:S01]  /*1b1d0*/  FSEL R114, R226, -INF , !P4 ;  /* 0xff800000e2727808 */ /* 0x000fe20006000000 */
[----:B--2---:R-:W-:Y:S01]  /*1b1e0*/  FMUL.FTZ R30, R34, UR4 ;  /* 0x00000004221e7c20 */ /* 0x004fe20008410000 */
[----:B------:R-:W2:Y:S01]  /*1b1f0*/  MUFU.TANH R208, R31 ;  /* 0x0000001f00d07308 */ /* 0x000ea20000002400 */
[C---:B------:R-:W-:Y:S02]  /*1b200*/  ISETP.GE.AND P4, PT, R28.reuse, R4, PT ;  /* 0x000000041c00720c */ /* 0x040fe40003f86270 */
[----:B------:R-:W-:Y:S02]  /*1b210*/  ISETP.GE.AND P1, PT, R28, R5, PT ;  /* 0x000000051c00720c */ /* 0x000fe40003f26270 */
[----:B------:R-:W-:-:S02]  /*1b220*/  FSEL R113, R225, -INF , !P6 ;  /* 0xff800000e1717808 */ /* 0x000fc40007000000 */
[----:B------:R-:W-:Y:S01]  /*1b230*/  FSEL R117, R37, -INF , !P5 ;  /* 0xff80000025757808 */ /* 0x000fe20006800000 */
[----:B------:R-:W5:Y:S01]  /*1b240*/  MUFU.TANH R39, R30 ;  /* 0x0000001e00277308 */ /* 0x000f620000002400 */
[C---:B------:R-:W-:Y:S02]  /*1b250*/  ISETP.GE.AND P6, PT, R20.reuse, R4, PT ;  /* 0x000000041400720c */ /* 0x040fe40003fc6270 */
[----:B------:R-:W-:-:S05]  /*1b260*/  ISETP.GE.AND P5, PT, R20, R5, PT ;  /* 0x000000051400720c */ /* 0x000fca0003fa6270 */
[----:B------:R3:W5:Y:S08]  /*1b270*/  MUFU.TANH R172, R29 ;  /* 0x0000001d00ac7308 */ /* 0x0007700000002400 */
[----:B------:R-:W5:Y:S08]  /*1b280*/  MUFU.TANH R168, R21 ;  /* 0x0000001500a87308 */ /* 0x000f700000002400 */
[----:B------:R4:W-:Y:S01]  /*1b290*/  MUFU.TANH R37, R22 ;  /* 0x0000001600257308 */ /* 0x0009e20000002400 */
[----:B---3--:R-:W-:Y:S01]  /*1b2a0*/  HMMA.16816.F32.BF16 R28, R8, R52, R24 ;  /* 0x00000034081c723c */ /* 0x008fe20000041818 */
[----:B------:R-:W-:-:S07]  /*1b2b0*/  FMUL.FTZ R25, R23, UR4 ;  /* 0x0000000417197c20 */ /* 0x000fce0008410000 */
[C---:B----4-:R-:W-:Y:S01]  /*1b2c0*/  HMMA.16816.F32.BF16 R20, R12.reuse, R50, R76 ;  /* 0x000000320c14723c */ /* 0x050fe2000004184c */
[----:B------:R-:W3:Y:S01]  /*1b2d0*/  LDSM.16.M88.4 R48, [R7+0x8000] ;  /* 0x008000000730783b */ /* 0x000ee20000000200 */
[----:B------:R-:W-:Y:S01]  /*1b2e0*/  VIADD R24, R0, 0xfffffe48 ;  /* 0xfffffe4800187836 */ /* 0x000fe20000000000 */
[----:B------:R-:W-:Y:S01]  /*1b2f0*/  FSEL R112, R227, -INF , !P4 ;  /* 0xff800000e3707808 */ /* 0x000fe20006000000 */
[----:B------:R4:W5:Y:S01]  /*1b300*/  MUFU.TANH R105, R25 ;  /* 0x0000001900697308 */ /* 0x0009620000002400 */
[----:B------:R-:W-:Y:S02]  /*1b310*/  FSEL R116, R223, -INF , !P1 ;  /* 0xff800000df747808 */ /* 0x000fe40004800000 */
[C---:B------:R-:W-:Y:S02]  /*1b320*/  ISETP.GE.AND P4, PT, R24.reuse, R4, PT ;  /* 0x000000041800720c */ /* 0x040fe40003f86270 */
[----:B------:R-:W-:Y:S02]  /*1b330*/  ISETP.GE.AND P1, PT, R24, R5, PT ;  /* 0x000000051800720c */ /* 0x000fe40003f26270 */
[----:B------:R-:W-:Y:S01]  /*1b340*/  FMUL.FTZ R33, R28, UR4 ;  /* 0x000000041c217c20 */ /* 0x000fe20008410000 */
[C---:B------:R-:W-:Y:S01]  /*1b350*/  VIADD R28, R0.reuse, 0xfffffe50 ;  /* 0xfffffe50001c7836 */ /* 0x040fe20000000000 */
[----:B----4-:R-:W-:Y:S01]  /*1b360*/  HMMA.16816.F32.BF16 R24, R12, R56, R64 ;  /* 0x000000380c18723c */ /* 0x010fe20000041840 */
[----:B------:R-:W-:Y:S01]  /*1b370*/  VIADD R32, R0, 0xfffffe49 ;  /* 0xfffffe4900207836 */ /* 0x000fe20000000000 */
[----:B------:R-:W-:-:S02]  /*1b380*/  FSEL R171, R171, -INF , !P5 ;  /* 0xff800000abab7808 */ /* 0x000fc40006800000 */
[----:B------:R-:W-:-:S04]  /*1b390*/  ISETP.GE.AND P5, PT, R28, R5, PT ;  /* 0x000000051c00720c */ /* 0x000fc80003fa6270 */
[----:B-1----:R-:W-:Y:S01]  /*1b3a0*/  HMMA.16816.F32.BF16 R72, R16, R44, R120 ;  /* 0x0000002c1048723c */ /* 0x002fe20000041878 */
[----:B------:R-:W-:Y:S02]  /*1b3b0*/  FSEL R121, R224, -INF , !P6 ;  /* 0xff800000e0797808 */ /* 0x000fe40007000000 */
[----:B------:R-:W-:Y:S01]  /*1b3c0*/  ISETP.GE.AND P6, PT, R28, R4, PT ;  /* 0x000000041c00720c */ /* 0x000fe20003fc6270 */
[----:B------:R-:W-:Y:S01]  /*1b3d0*/  VIADD R28, R0, 0xfffffe51 ;  /* 0xfffffe51001c7836 */ /* 0x000fe20000000000 */
[----:B------:R-:W-:-:S03]  /*1b3e0*/  FSEL R120, R222, -INF , !P2 ;  /* 0xff800000de787808 */ /* 0x000fc60005000000 */
[----:B------:R-:W-:Y:S01]  /*1b3f0*/  HMMA.16816.F32.BF16 R64, R16, R46, R124 ;  /* 0x0000002e1040723c */ /* 0x000fe2000004187c */
[----:B------:R-:W1:Y:S01]  /*1b400*/  LDSM.16.M88.4 R44, [R7+0x8800] ;  /* 0x00880000072c783b */ /* 0x000e620000000200 */
[----:B------:R-:W-:Y:S01]  /*1b410*/  FSEL R170, R170, -INF , !P3 ;  /* 0xff800000aaaa7808 */ /* 0x000fe20005800000 */
[----:B------:R3:W-:Y:S01]  /*1b420*/  MUFU.TANH R100, R33 ;  /* 0x0000002100647308 */ /* 0x0007e20000002400 */
[----:B------:R-:W-:-:S04]  /*1b430*/  ISETP.GE.AND P2, PT, R32, R4, PT ;  /* 0x000000042000720c */ /* 0x000fc80003f46270 */
[C---:B------:R-:W-:Y:S01]  /*1b440*/  HMMA.16816.F32.BF16 R20, R8.reuse, R54, R20 ;  /* 0x000000360814723c */ /* 0x040fe20000041814 */
[-C--:B------:R-:W-:Y:S01]  /*1b450*/  ISETP.GE.AND P3, PT, R32, R5.reuse, PT ;  /* 0x000000052000720c */ /* 0x080fe20003f66270 */
[----:B------:R-:W-:Y:S01]  /*1b460*/  FMUL.FTZ R29, R29, UR4 ;  /* 0x000000041d1d7c20 */ /* 0x000fe20008410000 */
[----:B------:R-:W-:Y:S01]  /*1b470*/  FSEL R123, R220, -INF , !P4 ;  /* 0xff800000dc7b7808 */ /* 0x000fe20006000000 */
[----:B------:R-:W-:Y:S01]  /*1b480*/  FMUL.FTZ R30, R30, UR4 ;  /* 0x000000041e1e7c20 */ /* 0x000fe20008410000 */
[----:B------:R-:W-:Y:S01]  /*1b490*/  FSEL R169, R169, -INF , !P1 ;  /* 0xff800000a9a97808 */ /* 0x000fe20004800000 */
[----:B------:R-:W-:Y:S01]  /*1b4a0*/  FMUL.FTZ R31, R31, UR4 ;  /* 0x000000041f1f7c20 */ /* 0x000fe20008410000 */
[C---:B------:R-:W-:Y:S01]  /*1b4b0*/  ISETP.GE.AND P4, PT, R28.reuse, R4, PT ;  /* 0x000000041c00720c */ /* 0x040fe20003f86270 */
[----:B------:R-:W4:Y:S01]  /*1b4c0*/  LDSM.16.M88.4 R52, [R2+0x9000] ;  /* 0x009000000234783b */ /* 0x000f220000000200 */
[----:B------:R-:W-:Y:S01]  /*1b4d0*/  ISETP.GE.AND P1, PT, R28, R5, PT ;  /* 0x000000051c00720c */ /* 0x000fe20003f26270 */
[----:B---3--:R-:W-:Y:S01]  /*1b4e0*/  HMMA.16816.F32.BF16 R32, R8, R48, R24 ;  /* 0x000000300820723c */ /* 0x008fe20000041818 */
[----:B------:R-:W-:Y:S01]  /*1b4f0*/  VIADD R24, R0, 0xfffffe60 ;  /* 0xfffffe6000187836 */ /* 0x000fe20000000000 */
[----:B------:R-:W-:-:S02]  /*1b500*/  FSEL R127, R217, -INF , !P4 ;  /* 0xff800000d97f7808 */ /* 0x000fc40006000000 */
[----:B------:R-:W-:Y:S02]  /*1b510*/  FSEL R175, R175, -INF , !P1 ;  /* 0xff800000afaf7808 */ /* 0x000fe40004800000 */
[C---:B------:R-:W-:Y:S02]  /*1b520*/  ISETP.GE.AND P4, PT, R24.reuse, R4, PT ;  /* 0x000000041800720c */ /* 0x040fe40003f86270 */
[----:B------:R-:W-:Y:S02]  /*1b530*/  ISETP.GE.AND P1, PT, R24, R5, PT ;  /* 0x000000051800720c */ /* 0x000fe40003f26270 */
[----:B------:R-:W-:Y:S01]  /*1b540*/  HMMA.16816.F32.BF16 R24, R12, R58, R80 ;  /* 0x0000003a0c18723c */ /* 0x000fe20000041850 */
[----:B------:R3:W5:Y:S01]  /*1b550*/  MUFU.TANH R104, R29 ;  /* 0x0000001d00687308 */ /* 0x0007620000002400 */
[----:B------:R-:W-:Y:S01]  /*1b560*/  VIADD R28, R0, 0xfffffe59 ;  /* 0xfffffe59001c7836 */ /* 0x000fe20000000000 */
[----:B------:R-:W-:Y:S01]  /*1b570*/  FSEL R122, R221, -INF , !P2 ;  /* 0xff800000dd7a7808 */ /* 0x000fe20005000000 */
[----:B------:R-:W-:Y:S01]  /*1b580*/  FMUL.FTZ R20, R20, UR4 ;  /* 0x0000000414147c20 */ /* 0x000fe20008410000 */
[----:B------:R-:W-:-:S02]  /*1b590*/  FSEL R124, R219, -INF , !P3 ;  /* 0xff800000db7c7808 */ /* 0x000fc40005800000 */
[----:B------:R-:W-:Y:S02]  /*1b5a0*/  FSEL R125, R218, -INF , !P6 ;  /* 0xff800000da7d7808 */ /* 0x000fe40007000000 */
[----:B------:R-:W-:Y:S01]  /*1b5b0*/  FSEL R180, R180, -INF , !P5 ;  /* 0xff800000b4b47808 */ /* 0x000fe20006800000 */
[----:B------:R-:W-:Y:S01]  /*1b5c0*/  MUFU.TANH R97, R30 ;  /* 0x0000001e00617308 */ /* 0x000fe20000002400 */
[CC--:B------:R-:W-:Y:S01]  /*1b5d0*/  ISETP.GE.AND P6, PT, R28.reuse, R4.reuse, PT ;  /* 0x000000041c00720c */ /* 0x0c0fe20003fc6270 */
[----:B------:R-:W-:Y:S01]  /*1b5e0*/  FMUL.FTZ R21, R21, UR4 ;  /* 0x0000000415157c20 */ /* 0x000fe20008410000 */
[----:B------:R-:W-:Y:S01]  /*1b5f0*/  ISETP.GE.AND P5, PT, R28, R5, PT ;  /* 0x000000051c00720c */ /* 0x000fe20003fa6270 */
[----:B------:R-:W-:Y:S01]  /*1b600*/  FMUL.FTZ R22, R22, UR4 ;  /* 0x0000000416167c20 */ /* 0x000fe20008410000 */
[----:B------:R2:W5:Y:S01]  /*1b610*/  LDSM.16.M88.4 R56, [R6+0x9800] ;  /* 0x009800000638783b */ /* 0x0005620000000200 */
[----:B---3--:R-:W-:Y:S02]  /*1b620*/  VIADD R29, R0, 0xfffffe58 ;  /* 0xfffffe58001d7836 */ /* 0x008fe40000000000 */
[----:B------:R3:W5:Y:S03]  /*1b630*/  MUFU.TANH R86, R31 ;  /* 0x0000001f00567308 */ /* 0x0007660000002400 */
[----:B------:R-:W-:-:S02]  /*1b640*/  ISETP.GE.AND P2, PT, R29, R4, PT ;  /* 0x000000041d00720c */ /* 0x000fc40003f46270 */
[----:B------:R-:W-:-:S03]  /*1b650*/  ISETP.GE.AND P3, PT, R29, R5, PT ;  /* 0x000000051d00720c */ /* 0x000fc60003f66270 */
[----:B------:R1:W-:Y:S01]  /*1b660*/  MUFU.TANH R84, R20 ;  /* 0x0000001400547308 */ /* 0x0003e20000002400 */
[----:B------:R-:W-:Y:S01]  /*1b670*/  FSEL R126, R216, -INF , !P2 ;  /* 0xff800000d87e7808 */ /* 0x000fe20005000000 */
[----:B---3--:R-:W-:Y:S01]  /*1b680*/  HMMA.16816.F32.BF16 R28, R12, R40, R60 ;  /* 0x000000280c1c723c */ /* 0x008fe2000004183c */
[----:B------:R-:W-:Y:S01]  /*1b690*/  FSEL R174, R174, -INF , !P3 ;  /* 0xff800000aeae7808 */ /* 0x000fe20005800000 */
[----:B-1----:R-:W-:-:S06]  /*1b6a0*/  VIADD R20, R0, 0xfffffe61 ;  /* 0xfffffe6100147836 */ /* 0x002fcc0000000000 */
[----:B------:R-:W-:Y:S01]  /*1b6b0*/  HMMA.16816.F32.BF16 R40, R12, R42, R68 ;  /* 0x0000002a0c28723c */ /* 0x000fe20000041844 */
[----:B------:R1:W3:Y:S01]  /*1b6c0*/  MUFU.TANH R85, R21 ;  /* 0x0000001500557308 */ /* 0x0002e20000002400 */
[C---:B------:R-:W-:Y:S02]  /*1b6d0*/  ISETP.GE.AND P2, PT, R20.reuse, R4, PT ;  /* 0x000000041400720c */ /* 0x040fe40003f46270 */
[----:B------:R-:W-:Y:S01]  /*1b6e0*/  ISETP.GE.AND P3, PT, R20, R5, PT ;  /* 0x000000051400720c */ /* 0x000fe20003f66270 */
[----:B------:R-:W-:-:S03]  /*1b6f0*/  VIADD R20, R0, 0xfffffe68 ;  /* 0xfffffe6800147836 */ /* 0x000fc60000000000 */
[----:B------:R-:W-:Y:S01]  /*1b700*/  HMMA.16816.F32.BF16 R24, R8, R50, R24 ;  /* 0x000000320818723c */ /* 0x000fe20000041818 */
[----:B------:R4:W-:Y:S01]  /*1b710*/  MUFU.TANH R80, R22 ;  /* 0x0000001600507308 */ /* 0x0009e20000002400 */
[----:B------:R-:W-:Y:S01]  /*1b720*/  FSEL R173, R173, -INF , !P6 ;  /* 0xff800000adad7808 */ /* 0x000fe20007000000 */
[----:B------:R-:W3:Y:S01]  /*1b730*/  LDSM.16.M88.4 R48, [R7+0x9000] ;  /* 0x009000000730783b */ /* 0x000ee20000000200 */
[----:B------:R-:W-:Y:S02]  /*1b740*/  FSEL R81, R185, -INF , !P5 ;  /* 0xff800000b9517808 */ /* 0x000fe40006800000 */
[----:B------:R-:W-:Y:S01]  /*1b750*/  ISETP.GE.AND P6, PT, R20, R4, PT ;  /* 0x000000041400720c */ /* 0x000fe20003fc6270 */
[----:B-1----:R-:W-:Y:S01]  /*1b760*/  VIADD R21, R0, 0xfffffe69 ;  /* 0xfffffe6900157836 */ /* 0x002fe20000000000 */
[----:B------:R-:W-:Y:S01]  /*1b770*/  ISETP.GE.AND P5, PT, R20, R5, PT ;  /* 0x000000051400720c */ /* 0x000fe20003fa6270 */
[----:B------:R-:W-:Y:S01]  /*1b780*/  VIADD R20, R0, 0xfffffe70 ;  /* 0xfffffe7000147836 */ /* 0x000fe20000000000 */
[----:B------:R-:W-:-:S02]  /*1b790*/  FSEL R82, R181, -INF , !P4 ;  /* 0xff800000b5527808 */ /* 0x000fc40006000000 */
[----:B------:R-:W-:Y:S01]  /*1b7a0*/  FSEL R185, R212, -INF , !P1 ;  /* 0xff800000d4b97808 */ /* 0x000fe20004800000 */
[----:B----4-:R-:W-:Y:S01]  /*1b7b0*/  FMUL.FTZ R22, R32, UR4 ;  /* 0x0000000420167c20 */ /* 0x010fe20008410000 */
[CC--:B------:R-:W-:Y:S02]  /*1b7c0*/  ISETP.GE.AND P4, PT, R21.reuse, R4.reuse, PT ;  /* 0x000000041500720c */ /* 0x0c0fe40003f86270 */
[----:B------:R-:W-:Y:S01]  /*1b7d0*/  ISETP.GE.AND P1, PT, R21, R5, PT ;  /* 0x000000051500720c */ /* 0x000fe20003f26270 */
[----:B------:R1:W-:Y:S01]  /*1b7e0*/  MUFU.TANH R78, R22 ;  /* 0x00000016004e7308 */ /* 0x0003e20000002400 */
[----:B------:R-:W-:Y:S01]  /*1b7f0*/  VIADD R21, R0, 0xfffffe71 ;  /* 0xfffffe7100157836 */ /* 0x000fe20000000000 */
[----:B------:R-:W-:Y:S01]  /*1b800*/  FSEL R83, R214, -INF , !P2 ;  /* 0xff800000d6537808 */ /* 0x000fe20005000000 */
[----:B------:R-:W-:Y:S01]  /*1b810*/  HMMA.16816.F32.BF16 R28, R8, R44, R28 ;  /* 0x0000002c081c723c */ /* 0x000fe2000004181c */
[----:B------:R-:W-:Y:S02]  /*1b820*/  FSEL R188, R188, -INF , !P3 ;  /* 0xff800000bcbc7808 */ /* 0x000fe40005800000 */
[----:B------:R-:W-:-:S02]  /*1b830*/  ISETP.GE.AND P2, PT, R20, R4, PT ;  /* 0x000000041400720c */ /* 0x000fc40003f46270 */
[-C--:B------:R-:W-:Y:S01]  /*1b840*/  ISETP.GE.AND P3, PT, R20, R5.reuse, PT ;  /* 0x000000051400720c */ /* 0x080fe20003f66270 */
[----:B------:R-:W-:Y:S01]  /*1b850*/  VIADD R20, R0, 0xfffffe78 ;  /* 0xfffffe7800147836 */ /* 0x000fe20000000000 */
[----:B------:R-:W-:Y:S02]  /*1b860*/  FSEL R182, R182, -INF , !P6 ;  /* 0xff800000b6b67808 */ /* 0x000fe40007000000 */
[----:B------:R-:W-:Y:S01]  /*1b870*/  FSEL R184, R184, -INF , !P5 ;  /* 0xff800000b8b87808 */ /* 0x000fe20006800000 */
[----:B-1----:R-:W-:Y:S01]  /*1b880*/  FMUL.FTZ R22, R33, UR4 ;  /* 0x0000000421167c20 */ /* 0x002fe20008410000 */
[C---:B------:R-:W-:Y:S02]  /*1b890*/  ISETP.GE.AND P6, PT, R21.reuse, R4, PT ;  /* 0x000000041500720c */ /* 0x040fe40003fc6270 */
[----:B------:R-:W-:Y:S01]  /*1b8a0*/  ISETP.GE.AND P5, PT, R21, R5, PT ;  /* 0x000000051500720c */ /* 0x000fe20003fa6270 */
[----:B------:R1:W-:Y:S01]  /*1b8b0*/  MUFU.TANH R77, R22 ;  /* 0x00000016004d7308 */ /* 0x0003e20000002400 */
        /* <DEDUP_REMOVED lines=8> */
[----:B-1----:R-:W-:Y:S01]  /*1b940*/  FMUL.FTZ R22, R34, UR4 ;  /* 0x0000000422167c20 */ /* 0x002fe20008410000 */
[----:B------:R-:W-:-:S02]  /*1b950*/  ISETP.GE.AND P2, PT, R21, R4, PT ;  /* 0x000000041500720c */ /* 0x000fc40003f46270 */
[-C--:B------:R-:W-:Y:S01]  /*1b960*/  ISETP.GE.AND P3, PT, R21, R5.reuse, PT ;  /* 0x000000051500720c */ /* 0x080fe20003f66270 */
[----:B------:R1:W-:Y:S01]  /*1b970*/  MUFU.TANH R76, R22 ;  /* 0x00000016004c7308 */ /* 0x0003e20000002400 */
[----:B------:R-:W-:Y:S01]  /*1b980*/  FMUL.FTZ R21, R24, UR4 ;  /* 0x0000000418157c20 */ /* 0x000fe20008410000 */
[----:B------:R-:W-:Y:S01]  /*1b990*/  FSEL R71, R213, -INF , !P6 ;  /* 0xff800000d5477808 */ /* 0x000fe20007000000 */
[----:B------:R-:W-:Y:S01]  /*1b9a0*/  VIADD R24, R0, 0xfffffe89 ;  /* 0xfffffe8900187836 */ /* 0x000fe20000000000 */
[----:B------:R-:W-:Y:S02]  /*1b9b0*/  FSEL R197, R197, -INF , !P5 ;  /* 0xff800000c5c57808 */ /* 0x000fe40006800000 */
[C---:B------:R-:W-:Y:S02]  /*1b9c0*/  ISETP.GE.AND P6, PT, R20.reuse, R4, PT ;  /* 0x000000041400720c */ /* 0x040fe40003fc6270 */
[----:B------:R-:W-:Y:S01]  /*1b9d0*/  ISETP.GE.AND P5, PT, R20, R5, PT ;  /* 0x000000051400720c */ /* 0x000fe20003fa6270 */
[----:B------:R4:W-:Y:S01]  /*1b9e0*/  MUFU.TANH R69, R21 ;  /* 0x0000001500457308 */ /* 0x0009e20000002400 */
[----:B------:R-:W-:-:S02]  /*1b9f0*/  VIADD R20, R0, 0xfffffe88 ;  /* 0xfffffe8800147836 */ /* 0x000fc40000000000 */
[----:B--2---:R-:W-:Y:S01]  /*1ba00*/  FMUL.FTZ R6, R26, UR4 ;  /* 0x000000041a067c20 */ /* 0x004fe20008410000 */
[----:B-1----:R-:W-:Y:S02]  /*1ba10*/  FMUL.FTZ R22, R35, UR4 ;  /* 0x0000000423167c20 */ /* 0x002fe40008410000 */
[----:B------:R-:W-:Y:S01]  /*1ba20*/  HMMA.16816.F32.BF16 R32, R8, R46, R40 ;  /* 0x0000002e0820723c */ /* 0x000fe20000041828 */
[----:B------:R-:W1:Y:S01]  /*1ba30*/  LDSM.16.M88.4 R44, [R2+0x9800] ;  /* 0x00980000022c783b */ /* 0x000e620000000200 */
[----:B------:R2:W-:Y:S01]  /*1ba40*/  MUFU.TANH R70, R22 ;  /* 0x0000001600467308 */ /* 0x0005e20000002400 */
[----:B------:R-:W-:Y:S01]  /*1ba50*/  FMUL.FTZ R23, R23, UR4 ;  /* 0x0000000417177c20 */ /* 0x000fe20008410000 */
[----:B------:R-:W-:Y:S01]  /*1ba60*/  FSEL R198, R198, -INF , !P6 ;  /* 0xff800000c6c67808 */ /* 0x000fe20007000000 */
[----:B----4-:R-:W-:Y:S01]  /*1ba70*/  VIADD R21, R0, 0xfffffe81 ;  /* 0xfffffe8100157836 */ /* 0x010fe20000000000 */
[----:B------:R-:W-:Y:S02]  /*1ba80*/  FSEL R202, R202, -INF , !P5 ;  /* 0xff800000caca7808 */ /* 0x000fe40006800000 */
[----:B------:R-:W-:-:S02]  /*1ba90*/  ISETP.GE.AND P6, PT, R24, R4, PT ;  /* 0x000000041800720c */ /* 0x000fc40003fc6270 */
[----:B------:R4:W-:Y:S01]  /*1baa0*/  MUFU.TANH R63, R6 ;  /* 0x00000006003f7308 */ /* 0x0009e20000002400 */
[----:B------:R-:W-:Y:S01]  /*1bab0*/  ISETP.GE.AND P5, PT, R24, R5, PT ;  /* 0x000000051800720c */ /* 0x000fe20003fa6270 */
[----:B------:R-:W-:Y:S01]  /*1bac0*/  FMUL.FTZ R24, R28, UR4 ;  /* 0x000000041c187c20 */ /* 0x000fe20008410000 */
[----:B------:R-:W-:Y:S02]  /*1bad0*/  FSEL R191, R191, -INF , !P4 ;  /* 0xff800000bfbf7808 */ /* 0x000fe40006000000 */
[----:B------:R-:W-:Y:S01]  /*1bae0*/  FSEL R194, R194, -INF , !P1 ;  /* 0xff800000c2c27808 */ /* 0x000fe20004800000 */
[----:B--2---:R-:W-:Y:S01]  /*1baf0*/  FMUL.FTZ R22, R25, UR4 ;  /* 0x0000000419167c20 */ /* 0x004fe20008410000 */
[----:B------:R-:W-:Y:S01]  /*1bb00*/  FSEL R190, R190, -INF , !P2 ;  /* 0xff800000bebe7808 */ /* 0x000fe20005000000 */
[----:B------:R-:W2:Y:S01]  /*1bb10*/  MUFU.TANH R79, R23 ;  /* 0x00000017004f7308 */ /* 0x000ea20000002400 */
[----:B------:R-:W-:Y:S02]  /*1bb20*/  FSEL R196, R196, -INF , !P3 ;  /* 0xff800000c4c47808 */ /* 0x000fe40005800000 */
[----:B------:R-:W-:-:S02]  /*1bb30*/  ISETP.GE.AND P4, PT, R21, R4, PT ;  /* 0x000000041500720c */ /* 0x000fc40003f86270 */
[-C--:B------:R-:W-:Y:S02]  /*1bb40*/  ISETP.GE.AND P1, PT, R21, R5.reuse, PT ;  /* 0x000000051500720c */ /* 0x080fe40003f26270 */
[C---:B------:R-:W-:Y:S01]  /*1bb50*/  ISETP.GE.AND P2, PT, R20.reuse, R4, PT ;  /* 0x000000041400720c */ /* 0x040fe20003f46270 */
[----:B------:R5:W2:Y:S01]  /*1bb60*/  MUFU.TANH R68, R22 ;  /* 0x0000001600447308 */ /* 0x000aa20000002400 */
[----:B------:R-:W-:Y:S01]  /*1bb70*/  ISETP.GE.AND P3, PT, R20, R5, PT ;  /* 0x000000051400720c */ /* 0x000fe20003f66270 */
[----:B----4-:R-:W-:Y:S01]  /*1bb80*/  VIADD R6, R0, 0xfffffe90 ;  /* 0xfffffe9000067836 */ /* 0x010fe20000000000 */
[----:B------:R-:W-:-:S05]  /*1bb90*/  FSEL R206, R206, -INF , !P1 ;  /* 0xff800000cece7808 */ /* 0x000fca0004800000 */
[----:B------:R4:W-:Y:S01]  /*1bba0*/  MUFU.TANH R61, R24 ;  /* 0x00000018003d7308 */ /* 0x0009e20000002400 */
[C---:B------:R-:W-:Y:S01]  /*1bbb0*/  ISETP.GE.AND P1, PT, R6.reuse, R5, PT ;  /* 0x000000050600720c */ /* 0x040fe20003f26270 */
[----:B-----5:R-:W-:Y:S01]  /*1bbc0*/  HMMA.16816.F32.BF16 R20, R12, R52, R72 ;  /* 0x000000340c14723c */ /* 0x020fe20000041848 */
[----:B------:R-:W-:Y:S02]  /*1bbd0*/  FSEL R75, R211, -INF , !P4 ;  /* 0xff800000d34b7808 */ /* 0x000fe40006000000 */
[----:B------:R-:W-:Y:S01]  /*1bbe0*/  ISETP.GE.AND P4, PT, R6, R4, PT ;  /* 0x000000040600720c */ /* 0x000fe20003f86270 */
[C---:B------:R-:W-:Y:S02]  /*1bbf0*/  VIADD R6, R0.reuse, 0xfffffe98 ;  /* 0xfffffe9800067836 */ /* 0x040fe40000000000 */
[----:B----4-:R-:W-:Y:S01]  /*1bc00*/  VIADD R24, R0, 0xfffffe91 ;  /* 0xfffffe9100187836 */ /* 0x010fe20000000000 */
[----:B------:R-:W-:Y:S02]  /*1bc10*/  FSEL R200, R200, -INF , !P2 ;  /* 0xff800000c8c87808 */ /* 0x000fe40005000000 */
[----:B------:R-:W-:-:S02]  /*1bc20*/  FSEL R201, R201, -INF , !P3 ;  /* 0xff800000c9c97808 */ /* 0x000fc40005800000 */
[CC--:B------:R-:W-:Y:S02]  /*1bc30*/  ISETP.GE.AND P2, PT, R24.reuse, R4.reuse, PT ;  /* 0x000000041800720c */ /* 0x0c0fe40003f46270 */
[-C--:B------:R-:W-:Y:S01]  /*1bc40*/  ISETP.GE.AND P3, PT, R24, R5.reuse, PT ;  /* 0x000000051800720c */ /* 0x080fe20003f66270 */
[----:B------:R-:W-:Y:S01]  /*1bc50*/  FMUL.FTZ R24, R30, UR4 ;  /* 0x000000041e187c20 */ /* 0x000fe20008410000 */
[----:B------:R-:W-:Y:S01]  /*1bc60*/  FSEL R199, R199, -INF , !P6 ;  /* 0xff800000c7c77808 */ /* 0x000fe20007000000 */
[----:B------:R-:W-:Y:S01]  /*1bc70*/  FMUL.FTZ R25, R29, UR4 ;  /* 0x000000041d197c20 */ /* 0x000fe20008410000 */
[----:B------:R-:W-:Y:S01]  /*1bc80*/  FSEL R205, R205, -INF , !P5 ;  /* 0xff800000cdcd7808 */ /* 0x000fe20006800000 */
[----:B------:R-:W-:Y:S01]  /*1bc90*/  HMMA.16816.F32.BF16 R40, R16, R56, R128 ;  /* 0x000000381028723c */ /* 0x000fe20000041880 */
[C---:B------:R-:W-:Y:S02]  /*1bca0*/  ISETP.GE.AND P6, PT, R6.reuse, R4, PT ;  /* 0x000000040600720c */ /* 0x040fe40003fc6270 */
[----:B------:R-:W-:Y:S01]  /*1bcb0*/  ISETP.GE.AND P5, PT, R6, R5, PT ;  /* 0x000000050600720c */ /* 0x000fe20003fa6270 */
[----:B------:R-:W-:Y:S01]  /*1bcc0*/  VIADD R6, R0, 0xfffffea0 ;  /* 0xfffffea000067836 */ /* 0x000fe20000000000 */
[----:B------:R4:W-:Y:S01]  /*1bcd0*/  MUFU.TANH R52, R24 ;  /* 0x0000001800347308 */ /* 0x0009e20000002400 */
[----:B------:R-:W-:Y:S01]  /*1bce0*/  FMUL.FTZ R27, R27, UR4 ;  /* 0x000000041b1b7c20 */ /* 0x000fe20008410000 */
[----:B------:R-:W-:-:S02]  /*1bcf0*/  FSEL R128, R210, -INF , !P2 ;  /* 0xff800000d2807808 */ /* 0x000fc40005000000 */
[----:B------:R-:W-:Y:S02]  /*1bd00*/  FSEL R208, R208, -INF , !P3 ;  /* 0xff800000d0d07808 */ /* 0x000fe40005800000 */
[C---:B------:R-:W-:Y:S02]  /*1bd10*/  ISETP.GE.AND P2, PT, R6.reuse, R4, PT ;  /* 0x000000040600720c */ /* 0x040fe40003f46270 */
[----:B------:R5:W-:Y:S01]  /*1bd20*/  MUFU.TANH R60, R25 ;  /* 0x00000019003c7308 */ /* 0x000be20000002400 */
[----:B------:R-:W-:Y:S01]  /*1bd30*/  ISETP.GE.AND P3, PT, R6, R5, PT ;  /* 0x000000050600720c */ /* 0x000fe20003f66270 */
[C---:B------:R-:W-:Y:S01]  /*1bd40*/  VIADD R6, R0.reuse, 0xfffffea1 ;  /* 0xfffffea100067836 */ /* 0x040fe20000000000 */
[----:B------:R-:W-:Y:S02]  /*1bd50*/  FSEL R207, R207, -INF , !P4 ;  /* 0xff800000cfcf7808 */ /* 0x000fe40006000000 */
[----:B------:R-:W-:Y:S01]  /*1bd60*/  FSEL R129, R209, -INF , !P1 ;  /* 0xff800000d1817808 */ /* 0x000fe20004800000 */
[----:B----4-:R-:W-:-:S02]  /*1bd70*/  VIADD R24, R0, 0xfffffe99 ;  /* 0xfffffe9900187836 */ /* 0x010fc40000000000 */
[----:B------:R-:W4:Y:S01]  /*1bd80*/  MUFU.TANH R62, R27 ;  /* 0x0000001b003e7308 */ /* 0x000f220000002400 */
[----:B------:R-:W-:Y:S01]  /*1bd90*/  FSEL R204, R204, -INF , !P6 ;  /* 0xff800000cccc7808 */ /* 0x000fe20007000000 */
[----:B-----5:R-:W-:Y:S01]  /*1bda0*/  FMUL.FTZ R25, R31, UR4 ;  /* 0x000000041f197c20 */ /* 0x020fe20008410000 */
[C---:B------:R-:W-:Y:S02]  /*1bdb0*/  ISETP.GE.AND P4, PT, R24.reuse, R4, PT ;  /* 0x000000041800720c */ /* 0x040fe40003f86270 */
[----:B------:R-:W-:-:S03]  /*1bdc0*/  ISETP.GE.AND P1, PT, R24, R5, PT ;  /* 0x000000051800720c */ /* 0x000fc60003f26270 */
[----:B------:R3:W-:Y:S01]  /*1bdd0*/  MUFU.TANH R53, R25 ;  /* 0x0000001900357308 */ /* 0x0007e20000002400 */
[----:B------:R-:W-:Y:S02]  /*1bde0*/  FSEL R193, R193, -INF , !P5 ;  /* 0xff800000c1c17808 */ /* 0x000fe40006800000 */
[CC--:B------:R-:W-:Y:S02]  /*1bdf0*/  ISETP.GE.AND P6, PT, R6.reuse, R4.reuse, PT ;  /* 0x000000040600720c */ /* 0x0c0fe40003fc6270 */
[----:B------:R-:W-:Y:S01]  /*1be00*/  ISETP.GE.AND P5, PT, R6, R5, PT ;  /* 0x000000050600720c */ /* 0x000fe20003fa6270 */
[----:B------:R-:W-:Y:S02]  /*1be10*/  VIADD R6, R0, 0xfffffea9 ;  /* 0xfffffea900067836 */ /* 0x000fe40000000000 */
[----:B------:R-:W-:Y:S01]  /*1be20*/  FMUL.FTZ R28, R32, UR4 ;  /* 0x00000004201c7c20 */ /* 0x000fe20008410000 */
[----:B------:R-:W-:Y:S01]  /*1be30*/  FSEL R186, R186, -INF , !P2 ;  /* 0xff800000baba7808 */ /* 0x000fe20005000000 */
[----:B---3--:R-:W-:Y:S01]  /*1be40*/  HMMA.16816.F32.BF16 R24, R8, R48, R20 ;  /* 0x000000300818723c */ /* 0x008fe20000041814 */
[----:B------:R-:W-:Y:S01]  /*1be50*/  FMUL.FTZ R20, R33, UR4 ;  /* 0x0000000421147c20 */ /* 0x000fe20008410000 */
[----:B------:R3:W5:Y:S01]  /*1be60*/  MUFU.TANH R48, R28 ;  /* 0x0000001c00307308 */ /* 0x0007620000002400 */
[----:B------:R-:W-:-:S07]  /*1be70*/  ISETP.GE.AND P2, PT, R6, R4, PT ;  /* 0x000000040600720c */ /* 0x000fce0003f46270 */
[----:B------:R1:W-:Y:S01]  /*1be80*/  MUFU.TANH R49, R20 ;  /* 0x0000001400317308 */ /* 0x0003e20000002400 */
[----:B---3--:R-:W-:Y:S01]  /*1be90*/  FMUL.FTZ R28, R34, UR4 ;  /* 0x00000004221c7c20 */ /* 0x008fe20008410000 */
[----:B-1----:R-:W-:Y:S01]  /*1bea0*/  HMMA.16816.F32.BF16 R20, R12, R54, R64 ;  /* 0x000000360c14723c */ /* 0x002fe20000041840 */
[----:B------:R-:W-:Y:S02]  /*1beb0*/  FSEL R66, R39, -INF , !P3 ;  /* 0xff80000027427808 */ /* 0x000fe40005800000 */
[----:B------:R-:W-:Y:S01]  /*1bec0*/  ISETP.GE.AND P3, PT, R6, R5, PT ;  /* 0x000000050600720c */ /* 0x000fe20003f66270 */
[----:B------:R-:W-:-:S04]  /*1bed0*/  FMUL.FTZ R6, R35, UR4 ;  /* 0x0000000423067c20 */ /* 0x000fc80008410000 */
[----:B------:R-:W-:Y:S01]  /*1bee0*/  HMMA.16816.F32.BF16 R32, R12, R44, R40 ;  /* 0x0000002c0c20723c */ /* 0x000fe20000041828 */
[----:B------:R1:W3:Y:S01]  /*1bef0*/  LDSM.16.M88.4 R40, [R7+0x9800] ;  /* 0x009800000728783b */ /* 0x0002e20000000200 */
[----:B------:R-:W-:Y:S01]  /*1bf00*/  VIADD R2, R0, 0xfffffea8 ;  /* 0xfffffea800027836 */ /* 0x000fe20000000000 */
[----:B------:R-:W-:-:S05]  /*1bf10*/  FSEL R203, R203, -INF , !P4 ;  /* 0xff800000cbcb7808 */ /* 0x000fca0006000000 */
[----:B------:R-:W-:Y:S01]  /*1bf20*/  HMMA.16816.F32.BF16 R16, R16, R58, R176 ;  /* 0x0000003a1010723c */ /* 0x000fe200000418b0 */
[----:B------:R-:W-:Y:S02]  /*1bf30*/  ISETP.GE.AND P4, PT, R2, R4, PT ;  /* 0x000000040200720c */ /* 0x000fe40003f86270 */
[----:B------:R-:W-:Y:S02]  /*1bf40*/  FSEL R192, R192, -INF , !P1 ;  /* 0xff800000c0c07808 */ /* 0x000fe40004800000 */
[----:B------:R-:W-:Y:S02]  /*1bf50*/  FSEL R183, R183, -INF , !P6 ;  /* 0xff800000b7b77808 */ /* 0x000fe40007000000 */
[----:B------:R-:W-:Y:S02]  /*1bf60*/  FSEL R172, R172, -INF , !P5 ;  /* 0xff800000acac7808 */ /* 0x000fe40006800000 */
[----:B------:R-:W-:Y:S01]  /*1bf70*/  FSEL R168, R168, -INF , !P2 ;  /* 0xff800000a8a87808 */ /* 0x000fe20005000000 */
[----:B------:R-:W5:Y:S01]  /*1bf80*/  MUFU.TANH R39, R28 ;  /* 0x0000001c00277308 */ /* 0x000f620000002400 */
[----:B------:R-:W-:Y:S01]  /*1bf90*/  ISETP.GE.AND P1, PT, R2, R5, PT ;  /* 0x000000050200720c */ /* 0x000fe20003f26270 */
[----:B------:R-:W-:Y:S01]  /*1bfa0*/  VIADD R2, R0, 0xfffffeb0 ;  /* 0xfffffeb000027836 */ /* 0x000fe20000000000 */
[----:B------:R-:W-:Y:S01]  /*1bfb0*/  FSEL R64, R38, -INF , !P4 ;  /* 0xff80000026407808 */ /* 0x000fe20006000000 */
[----:B------:R-:W-:Y:S01]  /*1bfc0*/  FMUL.FTZ R24, R24, UR4 ;  /* 0x0000000418187c20 */ /* 0x000fe20008410000 */
[----:B------:R-:W-:Y:S01]  /*1bfd0*/  FSEL R105, R105, -INF , !P3 ;  /* 0xff80000069697808 */ /* 0x000fe20005800000 */
[----:B-1----:R-:W-:Y:S01]  /*1bfe0*/  FMUL.FTZ R7, R26, UR4 ;  /* 0x000000041a077c20 */ /* 0x002fe20008410000 */
[----:B------:R-:W-:-:S04]  /*1bff0*/  DEPBAR.LE SB0, 0x0 ;  /* 0x000080000000791a */ /* 0x000fc80000000000 */
[----:B------:R1:W-:Y:S01]  /*1c000*/  MUFU.TANH R38, R6 ;  /* 0x0000000600267308 */ /* 0x0003e20000002400 */
[----:B------:R-:W-:Y:S01]  /*1c010*/  BAR.SYNC.DEFER_BLOCKING 0x0 ;  /* 0x0000000000007b1d */ /* 0x000fe20000010000 */
[C---:B------:R-:W-:Y:S02]  /*1c020*/  ISETP.GE.AND P6, PT, R2.reuse, R4, PT ;  /* 0x000000040200720c */ /* 0x040fe40003fc6270 */
[----:B------:R-:W-:Y:S01]  /*1c030*/  ISETP.GE.AND P5, PT, R2, R5, PT ;  /* 0x000000050200720c */ /* 0x000fe20003fa6270 */
[C---:B------:R-:W-:Y:S01]  /*1c040*/  VIADD R2, R0.reuse, 0xfffffeb8 ;  /* 0xfffffeb800027836 */ /* 0x040fe20000000000 */
[----:B------:R-:W-:Y:S01]  /*1c050*/  FSEL R65, R37, -INF , !P1 ;  /* 0xff80000025417808 */ /* 0x000fe20004800000 */
[----:B-1----:R-:W-:-:S03]  /*1c060*/  VIADD R6, R0, 0xfffffeb1 ;  /* 0xfffffeb100067836 */ /* 0x002fc60000000000 */
[-C--:B------:R-:W-:Y:S02]  /*1c070*/  ISETP.GE.AND P2, PT, R2, R4.reuse, PT ;  /* 0x000000040200720c */ /* 0x080fe40003f46270 */
[C---:B------:R-:W-:Y:S02]  /*1c080*/  ISETP.GE.AND P4, PT, R6.reuse, R4, PT ;  /* 0x000000040600720c */ /* 0x040fe40003f86270 */
[-C--:B------:R-:W-:Y:S01]  /*1c090*/  ISETP.GE.AND P1, PT, R6, R5.reuse, PT ;  /* 0x000000050600720c */ /* 0x080fe20003f26270 */
[----:B------:R-:W-:Y:S01]  /*1c0a0*/  FMUL.FTZ R6, R25, UR4 ;  /* 0x0000000419067c20 */ /* 0x000fe20008410000 */
[----:B------:R-:W-:Y:S01]  /*1c0b0*/  ISETP.GE.AND P3, PT, R2, R5, PT ;  /* 0x000000050200720c */ /* 0x000fe20003f66270 */
[----:B------:R-:W-:Y:S02]  /*1c0c0*/  VIADD R2, R0, 0xfffffec0 ;  /* 0xfffffec000027836 */ /* 0x000fe40000000000 */
[----:B------:R1:W-:Y:S01]  /*1c0d0*/  MUFU.TANH R25, R6 ;  /* 0x0000000600197308 */ /* 0x0003e20000002400 */
[----:B------:R-:W-:Y:S01]  /*1c0e0*/  HMMA.16816.F32.BF16 R12, R12, R46, R16 ;  /* 0x0000002e0c0c723c */ /* 0x000fe20000041810 */
[----:B------:R-:W-:-:S02]  /*1c0f0*/  FSEL R104, R104, -INF , !P4 ;  /* 0xff80000068687808 */ /* 0x000fc40006000000 */
[----:B------:R-:W-:Y:S02]  /*1c100*/  FSEL R67, R86, -INF , !P1 ;  /* 0xff80000056437808 */ /* 0x000fe40004800000 */
[----:B------:R-:W-:Y:S02]  /*1c110*/  FSEL R100, R100, -INF , !P6 ;  /* 0xff80000064647808 */ /* 0x000fe40007000000 */
[----:B------:R-:W-:Y:S01]  /*1c120*/  FSEL R97, R97, -INF , !P5 ;  /* 0xff80000061617808 */ /* 0x000fe20006800000 */
[----:B------:R-:W-:Y:S01]  /*1c130*/  HMMA.16816.F32.BF16 R28, R8, R50, R20 ;  /* 0x00000032081c723c */ /* 0x000fe20000041814 */
[C---:B------:R-:W-:Y:S02]  /*1c140*/  ISETP.GE.AND P4, PT, R2.reuse, R4, PT ;  /* 0x000000040200720c */ /* 0x040fe40003f86270 */
[----:B------:R-:W-:Y:S01]  /*1c150*/  ISETP.GE.AND P1, PT, R2, R5, PT ;  /* 0x000000050200720c */ /* 0x000fe20003f26270 */
[----:B-1----:R-:W-:-:S04]  /*1c160*/  VIADD R6, R0, 0xfffffeb9 ;  /* 0xfffffeb900067836 */ /* 0x002fc80000000000 */
[----:B---3--:R-:W-:Y:S01]  /*1c170*/  HMMA.16816.F32.BF16 R20, R8, R40, R32 ;  /* 0x000000280814723c */ /* 0x008fe20000041820 */
        /* <DEDUP_REMOVED lines=13> */
[----:B------:R-:W-:Y:S01]  /*1c250*/  MUFU.TANH R37, R24 ;  /* 0x0000001800257308 */ /* 0x000fe20000002400 */
[----:B------:R-:W-:Y:S01]  /*1c260*/  FSEL R77, R77, -INF , !P2 ;  /* 0xff8000004d4d7808 */ /* 0x000fe20005000000 */
[----:B------:R-:W-:Y:S01]  /*1c270*/  VIADD R6, R0, 0xfffffec9 ;  /* 0xfffffec900067836 */ /* 0x000fe20000000000 */
[----:B------:R-:W-:-:S02]  /*1c280*/  FSEL R178, R70, -INF , !P3 ;  /* 0xff80000046b27808 */ /* 0x000fc40005800000 */
[----:B------:R-:W-:-:S03]  /*1c290*/  ISETP.GE.AND P2, PT, R2, R4, PT ;  /* 0x000000040200720c */ /* 0x000fc60003f46270 */
[----:B------:R1:W2:Y:S01]  /*1c2a0*/  MUFU.TANH R24, R7 ;  /* 0x0000000700187308 */ /* 0x0002a20000002400 */
[-C--:B------:R-:W-:Y:S01]  /*1c2b0*/  ISETP.GE.AND P3, PT, R2, R5.reuse, PT ;  /* 0x000000050200720c */ /* 0x080fe20003f66270 */
[----:B------:R-:W-:Y:S01]  /*1c2c0*/  VIADD R2, R0, 0xfffffed1 ;  /* 0xfffffed100027836 */ /* 0x000fe20000000000 */
[----:B------:R-:W-:Y:S01]  /*1c2d0*/  FSEL R78, R78, -INF , !P4 ;  /* 0xff8000004e4e7808 */ /* 0x000fe20006000000 */
[----:B------:R-:W-:Y:S01]  /*1c2e0*/  HMMA.16816.F32.BF16 R8, R8, R42, R12 ;  /* 0x0000002a0808723c */ /* 0x000fe2000004180c */
[----:B------:R-:W-:Y:S02]  /*1c2f0*/  FSEL R177, R76, -INF , !P1 ;  /* 0xff8000004cb17808 */ /* 0x000fe40004800000 */
[C---:B------:R-:W-:Y:S02]  /*1c300*/  ISETP.GE.AND P4, PT, R6.reuse, R4, PT ;  /* 0x000000040600720c */ /* 0x040fe40003f86270 */
[----:B------:R-:W-:Y:S01]  /*1c310*/  ISETP.GE.AND P1, PT, R6, R5, PT ;  /* 0x000000050600720c */ /* 0x000fe20003f26270 */
[----:B------:R-:W-:Y:S01]  /*1c320*/  VIADD R6, R0, 0xfffffed8 ;  /* 0xfffffed800067836 */ /* 0x000fe20000000000 */
[----:B------:R-:W-:Y:S01]  /*1c330*/  FSEL R130, R69, -INF , !P6 ;  /* 0xff80000045827808 */ /* 0x000fe20007000000 */
[----:B-1----:R-:W-:Y:S01]  /*1c340*/  FMUL.FTZ R7, R27, UR4 ;  /* 0x000000041b077c20 */ /* 0x002fe20008410000 */
[----:B------:R-:W-:-:S02]  /*1c350*/  FSEL R176, R63, -INF , !P5 ;  /* 0xff8000003fb07808 */ /* 0x000fc40006800000 */
[CC--:B------:R-:W-:Y:S02]  /*1c360*/  ISETP.GE.AND P6, PT, R2.reuse, R4.reuse, PT ;  /* 0x000000040200720c */ /* 0x0c0fe40003fc6270 */
[----:B------:R-:W-:Y:S01]  /*1c370*/  ISETP.GE.AND P5, PT, R2, R5, PT ;  /* 0x000000050200720c */ /* 0x000fe20003fa6270 */
[----:B------:R-:W1:Y:S01]  /*1c380*/  MUFU.TANH R7, R7 ;  /* 0x0000000700077308 */ /* 0x000e620000002400 */
[----:B------:R-:W-:Y:S02]  /*1c390*/  VIADD R2, R0, 0xfffffed9 ;  /* 0xfffffed900027836 */ /* 0x000fe40000000000 */
[----:B------:R-:W-:Y:S01]  /*1c3a0*/  FMUL.FTZ R22, R22, UR4 ;  /* 0x0000000416167c20 */ /* 0x000fe20008410000 */
[----:B------:R-:W-:Y:S02]  /*1c3b0*/  FSEL R76, R68, -INF , !P4 ;  /* 0xff800000444c7808 */ /* 0x000fe40006000000 */
[----:B----4-:R-:W-:Y:S01]  /*1c3c0*/  FSEL R131, R62, -INF , !P1 ;  /* 0xff8000003e837808 */ /* 0x010fe20004800000 */
[----:B------:R-:W-:Y:S01]  /*1c3d0*/  FMUL.FTZ R28, R28, UR4 ;  /* 0x000000041c1c7c20 */ /* 0x000fe20008410000 */
        /* <DEDUP_REMOVED lines=8> */
[----:B------:R-:W3:Y:S01]  /*1c460*/  MUFU.TANH R22, R22 ;  /* 0x0000001600167308 */ /* 0x000ee20000002400 */
[----:B-----5:R-:W-:-:S02]  /*1c470*/  FSEL R179, R48, -INF , !P4 ;  /* 0xff80000030b37808 */ /* 0x020fc40006000000 */
[----:B------:R-:W-:Y:S02]  /*1c480*/  FSEL R214, R39, -INF , !P1 ;  /* 0xff80000027d67808 */ /* 0x000fe40004800000 */
[----:B------:R-:W-:Y:S02]  /*1c490*/  FSEL R211, R60, -INF , !P6 ;  /* 0xff8000003cd37808 */ /* 0x000fe40007000000 */
[----:B------:R-:W-:Y:S01]  /*1c4a0*/  FSEL R212, R53, -INF , !P5 ;  /* 0xff80000035d47808 */ /* 0x000fe20006800000 */
[----:B------:R-:W4:Y:S01]  /*1c4b0*/  MUFU.TANH R28, R28 ;  /* 0x0000001c001c7308 */ /* 0x000f220000002400 */
[CC--:B------:R-:W-:Y:S02]  /*1c4c0*/  ISETP.GE.AND P4, PT, R6.reuse, R4.reuse, PT ;  /* 0x000000040600720c */ /* 0x0c0fe40003f86270 */
[-C--:B------:R-:W-:Y:S01]  /*1c4d0*/  ISETP.GE.AND P1, PT, R6, R5.reuse, PT ;  /* 0x000000050600720c */ /* 0x080fe20003f26270 */
[----:B------:R-:W-:Y:S01]  /*1c4e0*/  VIADD R6, R0, 0xfffffef0 ;  /* 0xfffffef000067836 */ /* 0x000fe20000000000 */
[-C--:B------:R-:W-:Y:S01]  /*1c4f0*/  ISETP.GE.AND P6, PT, R2, R4.reuse, PT ;  /* 0x000000040200720c */ /* 0x080fe20003fc6270 */
[----:B------:R-:W-:Y:S01]  /*1c500*/  FMUL.FTZ R30, R30, UR4 ;  /* 0x000000041e1e7c20 */ /* 0x000fe20008410000 */
[-C--:B------:R-:W-:Y:S01]  /*1c510*/  ISETP.GE.AND P5, PT, R2, R5.reuse, PT ;  /* 0x000000050200720c */ /* 0x080fe20003fa6270 */
[----:B------:R-:W-:Y:S01]  /*1c520*/  FMUL.FTZ R31, R31, UR4 ;  /* 0x000000041f1f7c20 */ /* 0x000fe20008410000 */
[----:B------:R-:W-:Y:S01]  /*1c530*/  FMUL.FTZ R20, R20, UR4 ;  /* 0x0000000414147c20 */ /* 0x000fe20008410000 */
[----:B------:R-:W-:Y:S01]  /*1c540*/  FMUL.FTZ R21, R21, UR4 ;  /* 0x0000000415157c20 */ /* 0x000fe20008410000 */
[----:B------:R-:W-:Y:S01]  /*1c550*/  VIADD R2, R0, 0xfffffee8 ;  /* 0xfffffee800027836 */ /* 0x000fe20000000000 */
[----:B--2---:R-:W-:Y:S01]  /*1c560*/  FSEL R220, R24, -INF , !P5 ;  /* 0xff80000018dc7808 */ /* 0x004fe20006800000 */
[----:B------:R-:W-:Y:S01]  /*1c570*/  FMUL.FTZ R29, R29, UR4 ;  /* 0x000000041d1d7c20 */ /* 0x000fe20008410000 */
[----:B-1----:R-:W-:Y:S01]  /*1c580*/  FSEL R221, R7, -INF , !P1 ;  /* 0xff80000007dd7808 */ /* 0x002fe20004800000 */
[----:B------:R-:W-:Y:S01]  /*1c590*/  FMUL.FTZ R23, R23, UR4 ;  /* 0x0000000417177c20 */ /* 0x000fe20008410000 */
[----:B------:R-:W-:Y:S01]  /*1c5a0*/  FSEL R210, R49, -INF , !P2 ;  /* 0xff80000031d27808 */ /* 0x000fe20005000000 */
[----:B------:R-:W-:Y:S01]  /*1c5b0*/  FMUL.FTZ R8, R8, UR4 ;  /* 0x0000000408087c20 */ /* 0x000fe20008410000 */
[----:B------:R-:W-:Y:S01]  /*1c5c0*/  FSEL R215, R38, -INF , !P3 ;  /* 0xff80000026d77808 */ /* 0x000fe20005800000 */
[----:B------:R-:W-:Y:S01]  /*1c5d0*/  FMUL.FTZ R9, R9, UR4 ;  /* 0x0000000409097c20 */ /* 0x000fe20008410000 */
[-C--:B------:R-:W-:Y:S01]  /*1c5e0*/  ISETP.GE.AND P5, PT, R6, R4.reuse, PT ;  /* 0x000000040600720c */ /* 0x080fe20003fa6270 */
[----:B------:R-:W-:Y:S01]  /*1c5f0*/  FMUL.FTZ R10, R10, UR4 ;  /* 0x000000040a0a7c20 */ /* 0x000fe20008410000 */
[-C--:B------:R-:W-:Y:S01]  /*1c600*/  ISETP.GE.AND P1, PT, R6, R5.reuse, PT ;  /* 0x000000050600720c */ /* 0x080fe20003f26270 */
[----:B------:R-:W-:Y:S01]  /*1c610*/  FMUL.FTZ R6, R11, UR4 ;  /* 0x000000040b067c20 */ /* 0x000fe20008410000 */
[C---:B------:R-:W-:Y:S01]  /*1c620*/  ISETP.GE.AND P2, PT, R2.reuse, R4, PT ;  /* 0x000000040200720c */ /* 0x040fe20003f46270 */
[----:B------:R-:W1:Y:S01]  /*1c630*/  MUFU.TANH R30, R30 ;  /* 0x0000001e001e7308 */ /* 0x000e620000002400 */
[----:B------:R-:W-:Y:S01]  /*1c640*/  ISETP.GE.AND P3, PT, R2, R5, PT ;  /* 0x000000050200720c */ /* 0x000fe20003f66270 */
[----:B------:R-:W-:Y:S01]  /*1c650*/  VIADD R2, R0, 0xfffffee9 ;  /* 0xfffffee900027836 */ /* 0x000fe20000000000 */
[----:B------:R-:W-:-:S05]  /*1c660*/  FSEL R216, R37, -INF , !P6 ;  /* 0xff80000025d87808 */ /* 0x000fca0007000000 */
[----:B------:R-:W2:Y:S01]  /*1c670*/  MUFU.TANH R31, R31 ;  /* 0x0000001f001f7308 */ /* 0x000ea20000002400 */
[C---:B------:R-:W-:Y:S02]  /*1c680*/  ISETP.GE.AND P0, PT, R2.reuse, R4, PT ;  /* 0x000000040200720c */ /* 0x040fe40003f06270 */
[----:B------:R-:W-:-:S05]  /*1c690*/  ISETP.GE.AND P6, PT, R2, R5, PT ;  /* 0x000000050200720c */ /* 0x000fca0003fc6270 */
[----:B------:R-:W5:Y:S01]  /*1c6a0*/  MUFU.TANH R20, R20 ;  /* 0x0000001400147308 */ /* 0x000f620000002400 */
[----:B------:R-:W-:Y:S01]  /*1c6b0*/  VIADD R2, R0, 0xfffffef1 ;  /* 0xfffffef100027836 */ /* 0x000fe20000000000 */
[----:B---3--:R-:W-:-:S06]  /*1c6c0*/  FSEL R228, R22, -INF , !P1 ;  /* 0xff80000016e47808 */ /* 0x008fcc0004800000 */
[----:B------:R-:W3:Y:S01]  /*1c6d0*/  MUFU.TANH R21, R21 ;  /* 0x0000001500157308 */ /* 0x000ee20000002400 */
[----:B------:R-:W-:-:S07]  /*1c6e0*/  ISETP.GE.AND P1, PT, R243, 0x3, PT ;  /* 0x00000003f300780c */ /* 0x000fce0003f26270 */
[----:B------:R-:W3:Y:S01]  /*1c6f0*/  MUFU.TANH R29, R29 ;  /* 0x0000001d001d7308 */ /* 0x000ee20000002400 */
[----:B------:R-:W-:Y:S02]  /*1c700*/  FSEL R217, R25, -INF , !P4 ;  /* 0xff80000019d97808 */ /* 0x000fe40006000000 */
[----:B----4-:R-:W-:-:S05]  /*1c710*/  FSEL R218, R28, -INF , !P2 ;  /* 0xff8000001cda7808 */ /* 0x010fca0005000000 */
[----:B------:R-:W4:Y:S01]  /*1c720*/  MUFU.TANH R23, R23 ;  /* 0x0000001700177308 */ /* 0x000f220000002400 */
[----:B------:R-:W-:-:S07]  /*1c730*/  ISETP.GE.AND P2, PT, R2, R4, PT ;  /* 0x000000040200720c */ /* 0x000fce0003f46270 */
[----:B------:R-:W-:Y:S01]  /*1c740*/  MUFU.TANH R8, R8 ;  /* 0x0000000800087308 */ /* 0x000fe20000002400 */
[----:B------:R-:W-:-:S07]  /*1c750*/  ISETP.GE.AND P4, PT, R2, R5, PT ;  /* 0x000000050200720c */ /* 0x000fce0003f86270 */
[----:B------:R-:W4:Y:S01]  /*1c760*/  MUFU.TANH R9, R9 ;  /* 0x0000000900097308 */ /* 0x000f220000002400 */
[----:B------:R-:W-:-:S07]  /*1c770*/  VIADD R2, R0, 0xfffffef9 ;  /* 0xfffffef900027836 */ /* 0x000fce0000000000 */
[----:B------:R-:W4:Y:S08]  /*1c780*/  MUFU.TANH R10, R10 ;  /* 0x0000000a000a7308 */ /* 0x000f300000002400 */
[----:B------:R-:W4:Y:S01]  /*1c790*/  MUFU.TANH R6, R6 ;  /* 0x0000000600067308 */ /* 0x000f220000002400 */
[----:B------:R-:W-:Y:S01]  /*1c7a0*/  VIADD R0, R0, 0xfffffef8 ;  /* 0xfffffef800007836 */ /* 0x000fe20000000000 */
[----:B-1----:R-:W-:-:S02]  /*1c7b0*/  FSEL R222, R30, -INF , !P3 ;  /* 0xff8000001ede7808 */ /* 0x002fc40005800000 */
[----:B--2---:R-:W-:Y:S02]  /*1c7c0*/  FSEL R223, R31, -INF , !P6 ;  /* 0xff8000001fdf7808 */ /* 0x004fe40007000000 */
[----:B-----5:R-:W-:Y:S02]  /*1c7d0*/  FSEL R224, R20, -INF , !P5 ;  /* 0xff80000014e07808 */ /* 0x020fe40006800000 */
[----:B---3--:R-:W-:Y:S02]  /*1c7e0*/  FSEL R225, R21, -INF , !P2 ;  /* 0xff80000015e17808 */ /* 0x008fe40005000000 */
[-C--:B------:R-:W-:Y:S02]  /*1c7f0*/  ISETP.GE.AND P6, PT, R2, R4.reuse, PT ;  /* 0x000000040200720c */ /* 0x080fe40003fc6270 */
[C---:B------:R-:W-:Y:S02]  /*1c800*/  ISETP.GE.AND P5, PT, R0.reuse, R4, PT ;  /* 0x000000040000720c */ /* 0x040fe40003fa6270 */
[----:B------:R-:W-:-:S02]  /*1c810*/  ISETP.GE.AND P3, PT, R0, R5, PT ;  /* 0x000000050000720c */ /* 0x000fc40003f66270 */
[----:B------:R-:W-:Y:S02]  /*1c820*/  ISETP.GE.AND P2, PT, R2, R5, PT ;  /* 0x000000050200720c */ /* 0x000fe40003f46270 */
[----:B------:R-:W-:Y:S02]  /*1c830*/  FSEL R219, R29, -INF , !P0 ;  /* 0xff8000001ddb7808 */ /* 0x000fe40004000000 */
[----:B------:R-:W-:Y:S02]  /*1c840*/  ISETP.NE.AND P0, PT, R242, RZ, PT ;  /* 0x000000fff200720c */ /* 0x000fe40003f05270 */
[----:B----4-:R-:W-:Y:S02]  /*1c850*/  FSEL R229, R23, -INF , !P4 ;  /* 0xff80000017e57808 */ /* 0x010fe40006000000 */
[----:B------:R-:W-:Y:S02]  /*1c860*/  FSEL R227, R9, -INF , !P6 ;  /* 0xff80000009e37808 */ /* 0x000fe40007000000 */
[----:B------:R-:W-:-:S02]  /*1c870*/  FSEL R226, R8, -INF , !P5 ;  /* 0xff80000008e27808 */ /* 0x000fc40006800000 */
[----:B------:R-:W-:Y:S02]  /*1c880*/  FSEL R230, R10, -INF , !P3 ;  /* 0xff8000000ae67808 */ /* 0x000fe40005800000 */
[----:B------:R-:W-:Y:S01]  /*1c890*/  FSEL R231, R6, -INF , !P2 ;  /* 0xff80000006e77808 */ /* 0x000fe20005000000 */
[----:B------:R-:W-:Y:S06]  /*1c8a0*/  @!P1 BRA `(.L_x_2547) ;  /* 0x0000000800289947 */ /* 0x000fec0003800000 */
[----:B------:R1:W5:Y:S04]  /*1c8b0*/  LDL R247, [R1+0x10] ;  /* 0x0000100001f77983 */ /* 0x0003680000100800 */
[----:B------:R1:W5:Y:S01]  /*1c8c0*/  LDL R248, [R1+0x14] ;  /* 0x0000140001f87983 */ /* 0x0003620000100800 */
[----:B------:R-:W2:Y:S01]  /*1c8d0*/  LDCU.64 UR10, c[0x0][0x358] ;  /* 0x00006b00ff0a77ac */ /* 0x000ea20008000a00 */
[----:B------:R-:W3:Y:S01]  /*1c8e0*/  LDCU.64 UR4, c[0x0][0x3b8] ;  /* 0x00007700ff0477ac */ /* 0x000ee20008000a00 */
[----:B------:R-:W-:Y:S05]  /*1c8f0*/  BRA.U !UP0, `(.L_x_2548) ;  /* 0x0000000508087547 */ /* 0x000fea000b800000 */
[----:B------:R-:W4:Y:S01]  /*1c900*/  LDC R11, c[0x0][0x4f0] ;  /* 0x00013c00ff0b7b82 */ /* 0x000f220000000800 */
[----:B------:R-:W-:Y:S01]  /*1c910*/  SHF.L.U32 R0, R243, 0x8, RZ ;  /* 0x00000008f3007819 */ /* 0x000fe200000006ff */
[----:B------:R-:W1:Y:S04]  /*1c920*/  LDCU.64 UR8, c[0x0][0x3a0] ;  /* 0x00007400ff0877ac */ /* 0x000e680008000a00 */
[C---:B------:R-:W-:Y:S02]  /*1c930*/  VIADD R7, R0.reuse, 0xfffffd00 ;  /* 0xfffffd0000077836 */ /* 0x040fe40000000000 */
[----:B------:R-:W-:-:S05]  /*1c940*/  VIADD R6, R0, 0xfffffe00 ;  /* 0xfffffe0000067836 */ /* 0x000fca0000000000 */
[----:B------:R-:W-:Y:S02]  /*1c950*/  IABS R8, R6 ;  /* 0x0000000600087213 */ /* 0x000fe40000000000 */
[-C--:B----4-:R-:W-:Y:S02]  /*1c960*/  IABS R10, R11.reuse ;  /* 0x0000000b000a7213 */ /* 0x090fe40000000000 */
[----:B------:R-:W-:Y:S02]  /*1c970*/  LOP3.LUT R6, R6, R11, RZ, 0x3c, !PT ;  /* 0x0000000b06067212 */ /* 0x000fe400078e3cff */
[----:B------:R-:W4:Y:S02]  /*1c980*/  I2F.RP R4, R10 ;  /* 0x0000000a00047306 */ /* 0x000f240000209400 */
[----:B------:R-:W-:-:S06]  /*1c990*/  ISETP.GE.AND P6, PT, R6, RZ, PT ;  /* 0x000000ff0600720c */ /* 0x000fcc0003fc6270 */
[----:B----4-:R-:W4:Y:S02]  /*1c9a0*/  MUFU.RCP R4, R4 ;  /* 0x0000000400047308 */ /* 0x010f240000001000 */
[----:B----4-:R-:W-:-:S06]  /*1c9b0*/  VIADD R4, R4, 0xffffffe ;  /* 0x0ffffffe04047836 */ /* 0x010fcc0000000000 */
[----:B------:R-:W4:Y:S02]  /*1c9c0*/  F2I.FTZ.U32.TRUNC.NTZ R5, R4 ;  /* 0x0000000400057305 */ /* 0x000f24000021f000 */
[----:B----4-:R-:W-:Y:S01]  /*1c9d0*/  IMAD.MOV R2, RZ, RZ, -R5 ;  /* 0x000000ffff027224 */ /* 0x010fe200078e0a05 */
        /* <DEDUP_REMOVED lines=32> */
[----:B--2---:R-:W2:Y:S04]  /*1cbe0*/  LDG.E R6, desc[UR10][R6.64] ;  /* 0x0000000a06067981 */ /* 0x004ea8000c1e1900 */
[----:B------:R-:W2:Y:S01]  /*1cbf0*/  LDG.E R4, desc[UR10][R4.64] ;  /* 0x0000000a04047981 */ /* 0x000ea2000c1e1900 */
[----:B------:R-:W-:-:S04]  /*1cc00*/  IMAD.IADD R0, R0, 0x1, -R2 ;  /* 0x0000000100007824 */ /* 0x000fc800078e0a02 */
[----:B------:R-:W-:-:S05]  /*1cc10*/  IMAD R0, R0, R11, -0x100 ;  /* 0xffffff0000007424 */ /* 0x000fca00078e020b */
[----:B------:R-:W-:-:S05]  /*1cc20*/  SHF.R.S32.HI R2, RZ, 0x1f, R0 ;  /* 0x0000001fff027819 */ /* 0x000fca0000011400 */
[----:B---3--:R-:W-:-:S04]  /*1cc30*/  IMAD R2, R2, UR4, RZ ;  /* 0x0000000402027c24 */ /* 0x008fc8000f8e02ff */
        /* <DEDUP_REMOVED lines=14> */
.L_x_2548:
[----:B------:R-:W-:Y:S01]  /*1cd20*/  UMOV UR8, URZ ;  /* 0x000000ff00087c82 */ /* 0x000fe20008000000 */
[----:B---3--:R-:W-:Y:S01]  /*1cd30*/  USHF.L.U32 UR7, UR4, 0x8, URZ ;  /* 0x0000000804077899 */ /* 0x008fe200080006ff */
        /* <DEDUP_REMOVED lines=9> */
.L_x_2549:
[----:B------:R-:W4:Y:S04]  /*1cdd0*/  LDL R0, [R1+0x14] ;  /* 0x0000140001007983 */ /* 0x000f280000100800 */
[----:B------:R-:W5:Y:S01]  /*1cde0*/  LDL R2, [R1+0x10] ;  /* 0x0000100001027983 */ /* 0x000f620000100800 */
[----:B------:R-:W-:Y:S02]  /*1cdf0*/  USHF.L.U32 UR7, UR4, 0x5, URZ ;  /* 0x0000000504077899 */ /* 0x000fe400080006ff */
[----:B------:R-:W-:-:S04]  /*1ce00*/  USHF.L.U64.HI UR4, UR4, 0x5, UR5 ;  /* 0x0000000504047899 */ /* 0x000fc80008010205 */
[----:B----4-:R-:W-:-:S04]  /*1ce10*/  IADD3 R10, P1, PT, R0, UR7, RZ ;  /* 0x00000007000a7c10 */ /* 0x010fc8000ff3e0ff */
[----:B-----5:R-:W-:Y:S02]  /*1ce20*/  IADD3.X R11, PT, PT, R2, UR4, RZ, P1, !PT ;  /* 0x00000004020b7c10 */ /* 0x020fe40008ffe4ff */
[----:B------:R-:W-:-:S04]  /*1ce30*/  IADD3 R8, P1, PT, R10, UR7, RZ ;  /* 0x000000070a087c10 */ /* 0x000fc8000ff3e0ff */
[----:B------:R-:W-:Y:S02]  /*1ce40*/  IADD3.X R9, PT, PT, R11, UR4, RZ, P1, !PT ;  /* 0x000000040b097c10 */ /* 0x000fe40008ffe4ff */
[----:B------:R-:W-:-:S04]  /*1ce50*/  IADD3 R6, P1, PT, R8, UR7, RZ ;  /* 0x0000000708067c10 */ /* 0x000fc8000ff3e0ff */
[----:B------:R-:W-:Y:S02]  /*1ce60*/  IADD3.X R7, PT, PT, R9, UR4, RZ, P1, !PT ;  /* 0x0000000409077c10 */ /* 0x000fe40008ffe4ff */
[----:B---3--:R-:W-:-:S04]  /*1ce70*/  IADD3 R4, P1, PT, R6, UR7, RZ ;  /* 0x0000000706047c10 */ /* 0x008fc8000ff3e0ff */
        /* <DEDUP_REMOVED lines=15> */
[----:B--2---:R2:W-:Y:S02]  /*1cf70*/  LDGSTS.E.BYPASS.LTC128B.128 [R237+0x2000], desc[UR10][R12.64] ;  /* 0x020000000ced7fae */ /* 0x0045e4000b981a0a */
        /* <DEDUP_REMOVED lines=29> */
.L_x_2547:
[----:B------:R-:W-:Y:S01]  /*1d150*/  FMNMX3.FTZ R0, R36, R94, R89, !PT ;  /* 0x0000005e24007276 */ /* 0x000fe20007810059 */
[----:B------:R-:W1:Y:S01]  /*1d160*/  LDCU UR4, c[0x0][0x45c] ;  /* 0x00008b80ff0477ac */ /* 0x000e620008000800 */
[----:B------:R-:W-:Y:S01]  /*1d170*/  LOP3.LUT P3, RZ, R246, 0x2, RZ, 0xc0, !PT ;  /* 0x00000002f6ff7812 */ /* 0x000fe2000786c0ff */
[----:B---3--:R-:W-:Y:S01]  /*1d180*/  LDSM.16.MT88.4 R12, [R134+0xa000] ;  /* 0x00a00000860c783b */ /* 0x008fe20000004200 */
[----:B------:R-:W-:Y:S02]  /*1d190*/  FMNMX3.FTZ R0, R0, R93, R88, !PT ;  /* 0x0000005d00007276 */ /* 0x000fe40007810058 */
[----:B------:R-:W-:Y:S02]  /*1d1a0*/  IADD3 R8, PT, PT, R134, 0xa000, RZ ;  /* 0x0000a00086087810 */ /* 0x000fe40007ffe0ff */
[----:B------:R-:W-:Y:S02]  /*1d1b0*/  FMNMX3.FTZ R0, R0, R99, R98, !PT ;  /* 0x0000006300007276 */ /* 0x000fe40007810062 */
[----:B------:R-:W-:-:S02]  /*1d1c0*/  IADD3 R48, PT, PT, R134, 0xa040, RZ ;  /* 0x0000a04086307810 */ /* 0x000fc40007ffe0ff */
[----:B------:R-:W-:Y:S02]  /*1d1d0*/  FMNMX3.FTZ R0, R0, R96, R95, !PT ;  /* 0x0000006000007276 */ /* 0x000fe4000781005f */
[----:B------:R-:W-:Y:S02]  /*1d1e0*/  @P0 IADD3 R48, PT, PT, R8, -0x40, RZ ;  /* 0xffffffc008300810 */ /* 0x000fe40007ffe0ff */
[----:B------:R-:W-:Y:S02]  /*1d1f0*/  FMNMX3.FTZ R2, R0, R108, R109, !PT ;  /* 0x0000006c00027276 */ /* 0x000fe4000781006d */
[----:B------:R-:W-:Y:S01]  /*1d200*/  FMNMX3.FTZ R0, R3, R92, R87, !PT ;  /* 0x0000005c03007276 */ /* 0x000fe20007810057 */
[----:B------:R-:W-:Y:S01]  /*1d210*/  LDSM.16.MT88.4 R20, [R48] ;  /* 0x000000003014783b */ /* 0x000fe20000004200 */
        /* <DEDUP_REMOVED lines=54> */
[----:B------:R-:W-:Y:S01]  /*1d580*/  MOV R69, R245 ;  /* 0x000000f500457202 */ /* 0x000fe20000000f00 */
[----:B------:R-:W2:Y:S01]  /*1d590*/  SHFL.BFLY PT, R5, R0, 0x2, 0x1f ;  /* 0x0c401f0000057f89 */ /* 0x000ea200000e0000 */
[----:B------:R-:W-:-:S02]  /*1d5a0*/  FMNMX3.FTZ R4, R4, R220, R221, !PT ;  /* 0x000000dc04047276 */ /* 0x000fc400078100dd */
[----:B------:R-:W-:Y:S02]  /*1d5b0*/  MOV R86, R244 ;  /* 0x000000f400567202 */ /* 0x000fe40000000f00 */
        /* <DEDUP_REMOVED lines=14> */
[--C-:B------:R-:W-:Y:S01]  /*1d6a0*/  FFMA.FTZ R9, R96, UR4, -R2.reuse ;  /* 0x0000000460097c23 */ /* 0x100fe20008010802 */
[----:B---3--:R-:W-:Y:S01]  /*1d6b0*/  FMNMX.FTZ R73, R4, R6, !PT ;  /* 0x0000000604497209 */ /* 0x008fe20007810000 */
[----:B------:R1:W-:Y:S01]  /*1d6c0*/  MUFU.EX2 R68, R0 ;  /* 0x0000000000447308 */ /* 0x0003e20000000800 */
[----:B------:R-:W-:Y:S01]  /*1d6d0*/  FFMA.FTZ R4, R93, UR4, -R2 ;  /* 0x000000045d047c23 */ /* 0x000fe20008010802 */
[----:B------:R-:W-:Y:S02]  /*1d6e0*/  FSEL R6, R74, RZ, P2 ;  /* 0x000000ff4a067208 */ /* 0x000fe40001000000 */
[----:B------:R-:W-:-:S03]  /*1d6f0*/  FSETP.NEU.FTZ.AND P1, PT, R73, -INF , PT ;  /* 0xff8000004900780b */ /* 0x000fc60003f3d000 */
[----:B------:R-:W-:Y:S01]  /*1d700*/  FADD.FTZ R6, R36, -R6 ;  /* 0x8000000624067221 */ /* 0x000fe20000010000 */
[----:B------:R2:W-:Y:S01]  /*1d710*/  MUFU.EX2 R93, R4 ;  /* 0x00000004005d7308 */ /* 0x0005e20000000800 */
[----:B------:R-:W-:Y:S02]  /*1d720*/  FSEL R5, R73, RZ, P1 ;  /* 0x000000ff49057208 */ /* 0x000fe40000800000 */
[----:B------:R-:W-:-:S03]  /*1d730*/  FMUL.FTZ R6, R6, UR4 ;  /* 0x0000000406067c20 */ /* 0x000fc60008410000 */
[----:B------:R-:W-:Y:S02]  /*1d740*/  FADD.FTZ R3, R3, -R5 ;  /* 0x8000000503037221 */ /* 0x000fe40000010000 */
[----:B------:R-:W3:Y:S01]  /*1d750*/  MUFU.EX2 R72, R6 ;  /* 0x0000000600487308 */ /* 0x000ee20000000800 */
[----:B-1----:R-:W-:Y:S01]  /*1d760*/  FFMA.FTZ R0, R89, UR4, -R2 ;  /* 0x0000000459007c23 */ /* 0x002fe20008010802 */
[----:B------:R-:W-:-:S06]  /*1d770*/  FMUL.FTZ R3, R3, UR4 ;  /* 0x0000000403037c20 */ /* 0x000fcc0008410000 */
[----:B------:R1:W-:Y:S01]  /*1d780*/  MUFU.EX2 R94, R0 ;  /* 0x00000000005e7308 */ /* 0x0003e20000000800 */
[----:B--2---:R-:W-:-:S07]  /*1d790*/  FFMA.FTZ R4, R88, UR4, -R2 ;  /* 0x0000000458047c23 */ /* 0x004fce0008010802 */
[----:B------:R2:W4:Y:S01]  /*1d7a0*/  MUFU.EX2 R7, R4 ;  /* 0x0000000400077308 */ /* 0x0005220000000800 */
[-C--:B---3--:R-:W-:Y:S01]  /*1d7b0*/  FMUL.FTZ R144, R144, R72.reuse ;  /* 0x0000004890907220 */ /* 0x088fe20000410000 */
[-C--:B------:R-:W-:Y:S01]  /*1d7c0*/  FMUL.FTZ R145, R145, R72.reuse ;  /* 0x0000004891917220 */ /* 0x080fe20000410000 */
[-C--:B------:R-:W-:Y:S01]  /*1d7d0*/  FMUL.FTZ R148, R148, R72.reuse ;  /* 0x0000004894947220 */ /* 0x080fe20000410000 */
[-C--:B------:R-:W-:Y:S01]  /*1d7e0*/  FMUL.FTZ R149, R149, R72.reuse ;  /* 0x0000004895957220 */ /* 0x080fe20000410000 */
[-C--:B------:R-:W-:Y:S01]  /*1d7f0*/  FMUL.FTZ R152, R152, R72.reuse ;  /* 0x0000004898987220 */ /* 0x080fe20000410000 */
[-C--:B------:R-:W-:Y:S01]  /*1d800*/  FMUL.FTZ R153, R153, R72.reuse ;  /* 0x0000004899997220 */ /* 0x080fe20000410000 */
[-C--:B------:R-:W-:Y:S01]  /*1d810*/  FMUL.FTZ R156, R156, R72.reuse ;  /* 0x000000489c9c7220 */ /* 0x080fe20000410000 */
[----:B------:R-:W3:Y:S01]  /*1d820*/  MUFU.EX2 R51, R3 ;  /* 0x0000000300337308 */ /* 0x000ee20000000800 */
        /* <DEDUP_REMOVED lines=8> */
[-C--:B------:R-:W-:Y:S01]  /*1d8b0*/  FMUL.FTZ R161, R161, R72.reuse ;  /* 0x00000048a1a17220 */ /* 0x080fe20000410000 */
[-C--:B------:R-:W-:Y:S01]  /*1d8c0*/  FMUL.FTZ R164, R164, R72.reuse ;  /* 0x00000048a4a47220 */ /* 0x080fe20000410000 */
[----:B--2---:R-:W-:Y:S01]  /*1d8d0*/  FFMA.FTZ R4, R92, UR4, -R0 ;  /* 0x000000045c047c23 */ /* 0x004fe20008010800 */
[----:B----4-:R-:W-:Y:S01]  /*1d8e0*/  MOV R92, R7 ;  /* 0x00000007005c7202 */ /* 0x010fe20000000f00 */
[----:B------:R-:W-:-:S02]  /*1d8f0*/  FMUL.FTZ R165, R165, R72 ;  /* 0x00000048a5a57220 */ /* 0x000fc40000410000 */
[----:B------:R1:W-:Y:S01]  /*1d900*/  MUFU.EX2 R70, R4 ;  /* 0x0000000400467308 */ /* 0x0003e20000000800 */
[----:B------:R-:W-:Y:S01]  /*1d910*/  F2FP.BF16.F32.PACK_AB R6, R92, R93 ;  /* 0x0000005d5c06723e */ /* 0x000fe200000010ff */
        /* <DEDUP_REMOVED lines=15> */
[----:B-1----:R-:W-:Y:S01]  /*1da10*/  FFMA.FTZ R4, R87, UR4, -R0 ;  /* 0x0000000457047c23 */ /* 0x002fe20008010800 */
[----:B------:R-:W-:-:S03]  /*1da20*/  FMUL.FTZ R167, R167, R51 ;  /* 0x00000033a7a77220 */ /* 0x000fc60000410000 */
[----:B------:R1:W2:Y:S02]  /*1da30*/  MUFU.EX2 R89, R4 ;  /* 0x0000000400597308 */ /* 0x0002a40000000800 */
[----:B-1----:R-:W-:Y:S01]  /*1da40*/  FFMA.FTZ R4, R91, UR4, -R0 ;  /* 0x000000045b047c23 */ /* 0x002fe20008010800 */
[----:B--2---:R-:W-:-:S05]  /*1da50*/  F2FP.BF16.F32.PACK_AB R5, R89, R70 ;  /* 0x000000465905723e */ /* 0x004fca00000010ff */
[----:B------:R-:W-:Y:S08]  /*1da60*/  MUFU.EX2 R91, R9 ;  /* 0x00000009005b7308 */ /* 0x000ff00000000800 */
[----:B------:R1:W-:Y:S02]  /*1da70*/  MUFU.EX2 R88, R4 ;  /* 0x0000000400587308 */ /* 0x0003e40000000800 */
[----:B-1----:R-:W-:-:S06]  /*1da80*/  FFMA.FTZ R4, R90, UR4, -R0 ;  /* 0x000000045a047c23 */ /* 0x002fcc0008010800 */
[----:B------:R1:W-:Y:S08]  /*1da90*/  MUFU.EX2 R90, R8 ;  /* 0x00000008005a7308 */ /* 0x0003f00000000800 */
[----:B------:R2:W3:Y:S01]  /*1daa0*/  MUFU.EX2 R87, R4 ;  /* 0x0000000400577308 */ /* 0x0004e20000000800 */
[----:B-1----:R-:W-:-:S07]  /*1dab0*/  FFMA.FTZ R8, R98, UR4, -R2 ;  /* 0x0000000462087c23 */ /* 0x002fce0008010802 */
[----:B------:R1:W4:Y:S01]  /*1dac0*/  MUFU.EX2 R252, R8 ;  /* 0x0000000800fc7308 */ /* 0x0003220000000800 */
[----:B--2---:R-:W-:Y:S02]  /*1dad0*/  MOV R4, 0x20 ;  /* 0x0000002000047802 */ /* 0x004fe40000000f00 */
[----:B---3--:R-:W-:Y:S02]  /*1dae0*/  F2FP.BF16.F32.PACK_AB R7, R87, R88 ;  /* 0x000000585707723e */ /* 0x008fe400000010ff */
[----:B------:R-:W-:Y:S02]  /*1daf0*/  SEL R3, R4, 0xffffffe0, !P3 ;  /* 0xffffffe004037807 */ /* 0x000fe40005800000 */
[----:B------:R-:W-:Y:S02]  /*1db00*/  F2FP.BF16.F32.PACK_AB R4, R94, R68 ;  /* 0x000000445e04723e */ /* 0x000fe400000010ff */
[C---:B------:R-:W-:Y:S02]  /*1db10*/  IADD3 R49, PT, PT, R3.reuse, R134, RZ ;  /* 0x0000008603317210 */ /* 0x040fe40007ffe0ff */
[----:B------:R-:W-:Y:S01]  /*1db20*/  IADD3 R50, PT, PT, R3, R48, RZ ;  /* 0x0000003003327210 */ /* 0x000fe20007ffe0ff */
[----:B------:R-:W-:-:S02]  /*1db30*/  FFMA.FTZ R3, R102, UR4, -R0 ;  /* 0x0000000466037c23 */ /* 0x000fc40008010800 */
[----:B------:R-:W2:Y:S01]  /*1db40*/  LDSM.16.MT88.4 R24, [R49+0xa000] ;  /* 0x00a000003118783b */ /* 0x000ea20000004200 */
[----:B-1----:R-:W-:Y:S01]  /*1db50*/  FFMA.FTZ R8, R95, UR4, -R2 ;  /* 0x000000045f087c23 */ /* 0x002fe20008010802 */
[----:B------:R1:W-:Y:S01]  /*1db60*/  MUFU.EX2 R248, R3 ;  /* 0x0000000300f87308 */ /* 0x0003e20000000800 */
[C---:B------:R-:W-:Y:S01]  /*1db70*/  HMMA.16816.F32.BF16 R56, R4.reuse, R20, R152 ;  /* 0x000000140438723c */ /* 0x040fe20000041898 */
[----:B------:R-:W3:Y:S06]  /*1db80*/  LDSM.16.MT88.4 R16, [R50] ;  /* 0x000000003210783b */ /* 0x000eec0000004200 */
[----:B------:R5:W-:Y:S01]  /*1db90*/  MUFU.EX2 R249, R8 ;  /* 0x0000000800f97308 */ /* 0x000be20000000800 */
[----:B------:R-:W-:Y:S01]  /*1dba0*/  HMMA.16816.F32.BF16 R156, R4, R22, R156 ;  /* 0x00000016049c723c */ /* 0x000fe2000004189c */
[----:B------:R-:W-:Y:S01]  /*1dbb0*/  LDSM.16.MT88.4 R20, [R49+0xa800] ;  /* 0x00a800003114783b */ /* 0x000fe20000004200 */
[----:B-1----:R-:W-:-:S06]  /*1dbc0*/  FFMA.FTZ R3, R101, UR4, -R0 ;  /* 0x0000000465037c23 */ /* 0x002fcc0008010800 */
[C---:B------:R-:W-:Y:S01]  /*1dbd0*/  HMMA.16816.F32.BF16 R32, R4.reuse, R12, R136 ;  /* 0x0000000c0420723c */ /* 0x040fe20000041888 */
[----:B------:R-:W-:Y:S01]  /*1dbe0*/  MOV R139, R243 ;  /* 0x000000f3008b7202 */ /* 0x000fe20000000f00 */
[----:B------:R1:W4:Y:S01]  /*1dbf0*/  MUFU.EX2 R247, R3 ;  /* 0x0000000300f77308 */ /* 0x0003220000000800 */
[----:B-----5:R-:W-:Y:S05]  /*1dc00*/  LDSM.16.MT88.4 R8, [R50+0x800] ;  /* 0x000800003208783b */ /* 0x020fea0000004200 */
[C---:B------:R-:W-:Y:S01]  /*1dc10*/  HMMA.16816.F32.BF16 R40, R4.reuse, R14, R140 ;  /* 0x0000000e0428723c */ /* 0x040fe2000004188c */
[----:B------:R-:W-:Y:S07]  /*1dc20*/  LDSM.16.MT88.4 R12, [R48+0x800] ;  /* 0x00080000300c783b */ /* 0x000fee0000004200 */
[----:B--2---:R-:W-:Y:S01]  /*1dc30*/  HMMA.16816.F32.BF16 R28, R4, R24, R144 ;  /* 0x00000018041c723c */ /* 0x004fe20000041890 */
[----:B-1----:R-:W-:-:S04]  /*1dc40*/  FFMA.FTZ R3, R103, UR4, -R0 ;  /* 0x0000000467037c23 */ /* 0x002fc80008010800 */
[----:B------:R1:W-:Y:S03]  /*1dc50*/  MUFU.EX2 R246, R3 ;  /* 0x0000000300f67308 */ /* 0x0003e60000000800 */
[C---:B------:R-:W-:Y:S01]  /*1dc60*/  HMMA.16816.F32.BF16 R36, R4.reuse, R26, R148 ;  /* 0x0000001a0424723c */ /* 0x040fe20000041894 */
[----:B------:R-:W2:Y:S07]  /*1dc70*/  LDSM.16.MT88.4 R24, [R134+0xa800] ;  /* 0x00a800008618783b */ /* 0x000eae0000004200 */
[----:B---3--:R-:W-:Y:S01]  /*1dc80*/  HMMA.16816.F32.BF16 R160, R4, R16, R160 ;  /* 0x0000001004a0723c */ /* 0x008fe200000418a0 */
[----:B-1----:R-:W-:-:S07]  /*1dc90*/  FFMA.FTZ R3, R106, UR4, -R0 ;  /* 0x000000046a037c23 */ /* 0x002fce0008010800 */
[----:B------:R-:W-:Y:S01]  /*1dca0*/  HMMA.16816.F32.BF16 R16, R4, R18, R164 ;  /* 0x000000120410723c */ /* 0x000fe200000418a4 */
[----:B----4-:R-:W-:Y:S01]  /*1dcb0*/  F2FP.BF16.F32.PACK_AB R4, R252, R90 ;  /* 0x0000005afc04723e */ /* 0x010fe200000010ff */
[----:B------:R1:W3:Y:S01]  /*1dcc0*/  MUFU.EX2 R245, R3 ;  /* 0x0000000300f57308 */ /* 0x0002e20000000800 */
[----:B------:R-:W-:Y:S02]  /*1dcd0*/  F2FP.BF16.F32.PACK_AB R5, R247, R248 ;  /* 0x000000f8f705723e */ /* 0x000fe400000010ff */
        /* <DEDUP_REMOVED lines=37> */
[----:B----4-:R-:W-:Y:S01]  /*1df30*/  HMMA.16816.F32.BF16 R32, R4, R20, R28 ;  /* 0x000000140420723c */ /* 0x010fe2000004181c */
[----:B--2---:R-:W-:-:S07]  /*1df40*/  FFMA.FTZ R3, R115, UR4, -R2 ;  /* 0x0000000473037c23 */ /* 0x004fce0008010802 */
[C---:B------:R-:W-:Y:S01]  /*1df50*/  HMMA.16816.F32.BF16 R52, R4.reuse, R26, R40 ;  /* 0x0000001a0434723c */ /* 0x040fe20000041828 */
[----:B------:R2:W3:Y:S01]  /*1df60*/  MUFU.EX2 R236, R3 ;  /* 0x0000000300ec7308 */ /* 0x0004e20000000800 */
[----:B------:R-:W4:Y:S06]  /*1df70*/  LDSM.16.MT88.4 R24, [R134+0xb800] ;  /* 0x00b800008618783b */ /* 0x000f2c0000004200 */
[C---:B------:R-:W-:Y:S01]  /*1df80*/  HMMA.16816.F32.BF16 R28, R4.reuse, R22, R36 ;  /* 0x00000016041c723c */ /* 0x040fe20000041824 */
[----:B------:R-:W4:Y:S07]  /*1df90*/  LDSM.16.MT88.4 R20, [R49+0xb800] ;  /* 0x00b800003114783b */ /* 0x000f2e0000004200 */
[----:B-----5:R-:W-:Y:S01]  /*1dfa0*/  HMMA.16816.F32.BF16 R40, R4, R8, R160 ;  /* 0x000000080428723c */ /* 0x020fe200000418a0 */
[----:B------:R-:W-:Y:S01]  /*1dfb0*/  MOV R163, R139 ;  /* 0x0000008b00a37202 */ /* 0x000fe20000000f00 */
[----:B--2---:R-:W-:Y:S01]  /*1dfc0*/  FFMA.FTZ R3, R113, UR4, -R2 ;  /* 0x0000000471037c23 */ /* 0x004fe20008010802 */
[----:B------:R-:W-:-:S02]  /*1dfd0*/  MOV R161, R90 ;  /* 0x0000005a00a17202 */ /* 0x000fc40000000f00 */
[----:B------:R-:W-:Y:S01]  /*1dfe0*/  MOV R162, R91 ;  /* 0x0000005b00a27202 */ /* 0x000fe20000000f00 */
[----:B------:R2:W-:Y:S01]  /*1dff0*/  MUFU.EX2 R166, R3 ;  /* 0x0000000300a67308 */ /* 0x0005e20000000800 */
[----:B------:R-:W-:Y:S01]  /*1e000*/  MOV R160, R87 ;  /* 0x0000005700a07202 */ /* 0x000fe20000000f00 */
        /* <DEDUP_REMOVED lines=226> */
[----:B------:R2:W3:Y:S01]  /*1ee30*/  MUFU.EX2 R101, R3 ;  /* 0x0000000300657308 */ /* 0x0004e20000000800 */
[----:B------:R-:W4:Y:S04]  /*1ee40*/  LDSM.16.MT88.4 R20, [R134+0xf000] ;  /* 0x00f000008614783b */ /* 0x000f280000004200 */
[----:B------:R-:W4:Y:S02]  /*1ee50*/  LDSM.16.MT88.4 R36, [R49+0xf000] ;  /* 0x00f000003124783b */ /* 0x000f240000004200 */
[C---:B-----5:R-:W-:Y:S08]  /*1ee60*/  HMMA.16816.F32.BF16 R32, R4.reuse, R8, R32 ;  /* 0x000000080420723c */ /* 0x060ff00000041820 */
[----:B------:R-:W-:Y:S01]  /*1ee70*/  HMMA.16816.F32.BF16 R16, R4, R10, R16 ;  /* 0x0000000a0410723c */ /* 0x000fe20000041810 */
[----:B------:R-:W5:Y:S01]  /*1ee80*/  LDSM.16.MT88.4 R8, [R50+0x5000] ;  /* 0x005000003208783b */ /* 0x000f620000004200 */
[----:B--2---:R-:W-:-:S04]  /*1ee90*/  FFMA.FTZ R3, R64, UR4, -R2 ;  /* 0x0000000440037c23 */ /* 0x004fc80008010802 */
[----:B------:R2:W-:Y:S02]  /*1eea0*/  MUFU.EX2 R96, R3 ;  /* 0x0000000300607308 */ /* 0x0005e40000000800 */
[C---:B------:R-:W-:Y:S08]  /*1eeb0*/  HMMA.16816.F32.BF16 R52, R4.reuse, R26, R52 ;  /* 0x0000001a0434723c */ /* 0x040ff00000041834 */
        /* <DEDUP_REMOVED lines=22> */
[----:B--2---:R-:W-:-:S03]  /*1f020*/  FFMA.FTZ R3, R104, UR4, -R2 ;  /* 0x0000000468037c23 */ /* 0x004fc60008010802 */
[----:B------:R-:W-:Y:S03]  /*1f030*/  LDSM.16.MT88.4 R52, [R48+0x5800] ;  /* 0x005800003034783b */ /* 0x000fe60000004200 */
        /* <DEDUP_REMOVED lines=33> */
[----:B-----5:R-:W-:Y:S01]  /*1f250*/  HMMA.16816.F32.BF16 R56, R4, R8, R68 ;  /* 0x000000080438723c */ /* 0x020fe20000041844 */
[----:B------:R-:W-:Y:S01]  /*1f260*/  FFMA.FTZ R9, R210, UR4, -R2 ;  /* 0x00000004d2097c23 */ /* 0x000fe20008010802 */
[----:B------:R-:W-:-:S03]  /*1f270*/  FFMA.FTZ R8, R182, R72, R181 ;  /* 0x00000048b6087223 */ /* 0x000fc600000100b5 */
[----:B------:R-:W-:Y:S01]  /*1f280*/  MUFU.EX2 R69, R9 ;  /* 0x0000000900457308 */ /* 0x000fe20000000800 */
[----:B------:R-:W-:Y:S02]  /*1f290*/  FADD.FTZ R8, R180, R8 ;  /* 0x00000008b4087221 */ /* 0x000fe40000010000 */
[C---:B------:R-:W-:Y:S01]  /*1f2a0*/  HMMA.16816.F32.BF16 R16, R4.reuse, R22, R28 ;  /* 0x000000160410723c */ /* 0x040fe2000004181c */
[----:B------:R-:W4:Y:S01]  /*1f2b0*/  LDSM.16.MT88.4 R20, [R49+0x10000] ;  /* 0x010000003114783b */ /* 0x000f220000004200 */
[----:B--2---:R-:W-:Y:S01]  /*1f2c0*/  FFMA.FTZ R3, R130, UR4, -R2 ;  /* 0x0000000482037c23 */ /* 0x004fe20008010802 */
[----:B------:R-:W-:Y:S02]  /*1f2d0*/  FADD.FTZ R8, R169, R8 ;  /* 0x00000008a9087221 */ /* 0x000fe40000010000 */
[----:B------:R-:W2:Y:S01]  /*1f2e0*/  LDSM.16.MT88.4 R28, [R48+0x6000] ;  /* 0x00600000301c783b */ /* 0x000ea20000004200 */
[----:B------:R5:W-:Y:S01]  /*1f2f0*/  MUFU.EX2 R82, R3 ;  /* 0x0000000300527308 */ /* 0x000be20000000800 */
[----:B------:R-:W-:Y:S01]  /*1f300*/  FADD.FTZ R8, R170, R8 ;  /* 0x00000008aa087221 */ /* 0x000fe20000010000 */
[----:B------:R-:W-:Y:S01]  /*1f310*/  HMMA.16816.F32.BF16 R36, R4, R38, R44 ;  /* 0x000000260424723c */ /* 0x000fe2000004182c */
[----:B------:R-:W-:-:S02]  /*1f320*/  MOV R170, R163 ;  /* 0x000000a300aa7202 */ /* 0x000fc40000000f00 */
[----:B------:R-:W-:-:S04]  /*1f330*/  FADD.FTZ R8, R161, R8 ;  /* 0x00000008a1087221 */ /* 0x000fc80000010000 */
[----:B------:R-:W-:Y:S01]  /*1f340*/  FADD.FTZ R8, R252, R8 ;  /* 0x00000008fc087221 */ /* 0x000fe20000010000 */
[----:B------:R-:W-:Y:S03]  /*1f350*/  HMMA.16816.F32.BF16 R52, R4, R54, R60 ;  /* 0x000000360434723c */ /* 0x000fe6000004183c */
[----:B------:R-:W-:Y:S01]  /*1f360*/  FADD.FTZ R8, R162, R8 ;  /* 0x00000008a2087221 */ /* 0x000fe20000010000 */
[----:B-----5:R-:W-:-:S04]  /*1f370*/  FFMA.FTZ R3, R76, UR4, -R2 ;  /* 0x000000044c037c23 */ /* 0x020fc80008010802 */
[----:B------:R-:W-:Y:S01]  /*1f380*/  HMMA.16816.F32.BF16 R32, R4, R10, R32 ;  /* 0x0000000a0420723c */ /* 0x000fe20000041820 */
[----:B---3--:R-:W-:Y:S01]  /*1f390*/  F2FP.BF16.F32.PACK_AB R4, R83, R80 ;  /* 0x000000505304723e */ /* 0x008fe200000010ff */
[----:B------:R-:W-:Y:S01]  /*1f3a0*/  FADD.FTZ R8, R249, R8 ;  /* 0x00000008f9087221 */ /* 0x000fe20000010000 */
[----:B------:R3:W5:Y:S03]  /*1f3b0*/  MUFU.EX2 R81, R3 ;  /* 0x0000000300517308 */ /* 0x0007660000000800 */
[----:B------:R-:W-:-:S04]  /*1f3c0*/  FADD.FTZ R8, R242, R8 ;  /* 0x00000008f2087221 */ /* 0x000fc80000010000 */
[----:B------:R-:W-:-:S04]  /*1f3d0*/  FADD.FTZ R8, R244, R8 ;  /* 0x00000008f4087221 */ /* 0x000fc80000010000 */
[----:B------:R-:W-:-:S04]  /*1f3e0*/  FADD.FTZ R8, R243, R8 ;  /* 0x00000008f3087221 */ /* 0x000fc80000010000 */
[----:B------:R-:W-:Y:S01]  /*1f3f0*/  FADD.FTZ R8, R241, R8 ;  /* 0x00000008f1087221 */ /* 0x000fe20000010000 */
[----:B---3--:R-:W-:Y:S01]  /*1f400*/  FFMA.FTZ R3, R177, UR4, -R0 ;  /* 0x00000004b1037c23 */ /* 0x008fe20008010800 */
[----:B-----5:R-:W-:Y:S02]  /*1f410*/  F2FP.BF16.F32.PACK_AB R6, R81, R82 ;  /* 0x000000525106723e */ /* 0x020fe400000010ff */
[----:B------:R-:W-:Y:S01]  /*1f420*/  FADD.FTZ R8, R167, R8 ;  /* 0x00000008a7087221 */ /* 0x000fe20000010000 */
[----:B------:R3:W-:Y:S03]  /*1f430*/  MUFU.EX2 R78, R3 ;  /* 0x00000003004e7308 */ /* 0x0007e60000000800 */
[----:B------:R-:W-:-:S04]  /*1f440*/  FADD.FTZ R8, R236, R8 ;  /* 0x00000008ec087221 */ /* 0x000fc80000010000 */
[----:B------:R-:W-:-:S04]  /*1f450*/  FADD.FTZ R8, R166, R8 ;  /* 0x00000008a6087221 */ /* 0x000fc80000010000 */
[----:B------:R-:W-:-:S04]  /*1f460*/  FADD.FTZ R8, R165, R8 ;  /* 0x00000008a5087221 */ /* 0x000fc80000010000 */
[----:B------:R-:W-:Y:S01]  /*1f470*/  FADD.FTZ R8, R145, R8 ;  /* 0x0000000891087221 */ /* 0x000fe20000010000 */
[----:B---3--:R-:W-:-:S03]  /*1f480*/  FFMA.FTZ R3, R178, UR4, -R0 ;  /* 0x00000004b2037c23 */ /* 0x008fc60008010800 */
        /* <DEDUP_REMOVED lines=25> */
[----:B------:R-:W-:Y:S01]  /*1f620*/  FADD.FTZ R8, R118, R8 ;  /* 0x0000000876087221 */ /* 0x000fe20000010000 */
[C---:B-1----:R-:W-:Y:S08]  /*1f630*/  HMMA.16816.F32.BF16 R64, R4.reuse, R12, R64 ;  /* 0x0000000c0440723c */ /* 0x042ff00000041840 */
[----:B------:R-:W-:Y:S01]  /*1f640*/  HMMA.16816.F32.BF16 R44, R4, R14, R16 ;  /* 0x0000000e042c723c */ /* 0x000fe20000041810 */
[----:B------:R-:W1:Y:S01]  /*1f650*/  LDSM.16.MT88.4 R12, [R50+0x6000] ;  /* 0x00600000320c783b */ /* 0x000e620000004200 */
[----:B---3--:R-:W-:-:S03]  /*1f660*/  FFMA.FTZ R3, R211, UR4, -R2 ;  /* 0x00000004d3037c23 */ /* 0x008fc60008010802 */
[----:B------:R-:W-:Y:S03]  /*1f670*/  LDSM.16.MT88.4 R16, [R49+0x10800] ;  /* 0x010800003110783b */ /* 0x000fe60000004200 */
[C---:B----4-:R-:W-:Y:S01]  /*1f680*/  HMMA.16816.F32.BF16 R24, R4.reuse, R20, R24 ;  /* 0x000000140418723c */ /* 0x050fe20000041818 */
[----:B------:R3:W4:Y:S07]  /*1f690*/  MUFU.EX2 R75, R3 ;  /* 0x00000003004b7308 */ /* 0x00072e0000000800 */
[C---:B------:R-:W-:Y:S01]  /*1f6a0*/  HMMA.16816.F32.BF16 R36, R4.reuse, R22, R36 ;  /* 0x000000160424723c */ /* 0x040fe20000041824 */
[----:B------:R-:W5:Y:S07]  /*1f6b0*/  LDSM.16.MT88.4 R20, [R134+0x10800] ;  /* 0x010800008614783b */ /* 0x000f6e0000004200 */
[----:B--2---:R-:W-:Y:S01]  /*1f6c0*/  HMMA.16816.F32.BF16 R40, R4, R28, R40 ;  /* 0x0000001c0428723c */ /* 0x004fe20000041828 */
[----:B---3--:R-:W-:-:S04]  /*1f6d0*/  FFMA.FTZ R3, R179, UR4, -R2 ;  /* 0x00000004b3037c23 */ /* 0x008fc80008010802 */
[----:B------:R2:W3:Y:S03]  /*1f6e0*/  MUFU.EX2 R70, R3 ;  /* 0x0000000300467308 */ /* 0x0004e60000000800 */
[C---:B------:R-:W-:Y:S08]  /*1f6f0*/  HMMA.16816.F32.BF16 R52, R4.reuse, R30, R52 ;  /* 0x0000001e0434723c */ /* 0x040ff00000041834 */
[----:B-1----:R-:W-:Y:S01]  /*1f700*/  HMMA.16816.F32.BF16 R56, R4, R12, R56 ;  /* 0x0000000c0438723c */ /* 0x002fe20000041838 */
[----:B--2---:R-:W-:-:S07]  /*1f710*/  FFMA.FTZ R3, R175, R51, R174 ;  /* 0x00000033af037223 */ /* 0x004fce00000100ae */
[----:B------:R-:W-:Y:S01]  /*1f720*/  HMMA.16816.F32.BF16 R28, R4, R14, R32 ;  /* 0x0000000e041c723c */ /* 0x000fe20000041820 */
[----:B------:R-:W1:Y:S01]  /*1f730*/  LDSM.16.MT88.4 R12, [R48+0x6800] ;  /* 0x00680000300c783b */ /* 0x000e620000004200 */
[----:B------:R-:W-:Y:S01]  /*1f740*/  FADD.FTZ R9, R173, R3 ;  /* 0x00000003ad097221 */ /* 0x000fe20000010000 */
[----:B------:R-:W-:Y:S01]  /*1f750*/  FFMA.FTZ R3, R213, UR4, -R0 ;  /* 0x00000004d5037c23 */ /* 0x000fe20008010800 */
[----:B----4-:R-:W-:Y:S02]  /*1f760*/  F2FP.BF16.F32.PACK_AB R4, R75, R71 ;  /* 0x000000474b04723e */ /* 0x010fe400000010ff */
[----:B------:R-:W-:Y:S01]  /*1f770*/  FADD.FTZ R9, R171, R9 ;  /* 0x00000009ab097221 */ /* 0x000fe20000010000 */
[----:B------:R2:W-:Y:S01]  /*1f780*/  MUFU.EX2 R68, R3 ;  /* 0x0000000300447308 */ /* 0x0005e20000000800 */
[----:B---3--:R-:W-:Y:S02]  /*1f790*/  F2FP.BF16.F32.PACK_AB R6, R69, R70 ;  /* 0x000000464506723e */ /* 0x008fe400000010ff */
        /* <DEDUP_REMOVED lines=16> */
[----:B------:R2:W3:Y:S08]  /*1f8a0*/  MUFU.EX2 R61, R9 ;  /* 0x00000009003d7308 */ /* 0x0004f00000000800 */
[----:B------:R4:W-:Y:S01]  /*1f8b0*/  MUFU.EX2 R60, R3 ;  /* 0x00000003003c7308 */ /* 0x0009e20000000800 */
[----:B--2---:R-:W-:Y:S01]  /*1f8c0*/  FFMA.FTZ R9, R217, UR4, -R2 ;  /* 0x00000004d9097c23 */ /* 0x004fe20008010802 */
[----:B---3--:R-:W-:-:S06]  /*1f8d0*/  F2FP.BF16.F32.PACK_AB R7, R61, R62 ;  /* 0x0000003e3d07723e */ /* 0x008fcc00000010ff */
[----:B------:R2:W3:Y:S01]  /*1f8e0*/  MUFU.EX2 R51, R9 ;  /* 0x0000000900337308 */ /* 0x0004e20000000800 */
[----:B----4-:R-:W-:Y:S01]  /*1f8f0*/  FADD.FTZ R3, R164, R10 ;  /* 0x0000000aa4037221 */ /* 0x010fe20000010000 */
[C---:B-----5:R-:W-:Y:S03]  /*1f900*/  HMMA.16816.F32.BF16 R32, R4.reuse, R22, R44 ;  /* 0x000000160420723c */ /* 0x060fe6000004182c */
[----:B------:R-:W-:Y:S02]  /*1f910*/  FADD.FTZ R3, R159, R3 ;  /* 0x000000039f037221 */ /* 0x000fe40000010000 */
[----:B------:R-:W-:Y:S02]  /*1f920*/  LDSM.16.MT88.4 R156, [R48+0x7800] ;  /* 0x00780000309c783b */ /* 0x000fe40000004200 */
[----:B------:R-:W-:Y:S01]  /*1f930*/  FADD.FTZ R3, R147, R3 ;  /* 0x0000000393037221 */ /* 0x000fe20000010000 */
[----:B------:R-:W-:Y:S01]  /*1f940*/  HMMA.16816.F32.BF16 R64, R4, R20, R64 ;  /* 0x000000140440723c */ /* 0x000fe20000041840 */
[----:B------:R-:W4:Y:S02]  /*1f950*/  LDSM.16.MT88.4 R20, [R50+0x6800] ;  /* 0x006800003214783b */ /* 0x000f240000004200 */
[----:B------:R-:W-:Y:S01]  /*1f960*/  FADD.FTZ R3, R146, R3 ;  /* 0x0000000392037221 */ /* 0x000fe20000010000 */
[----:B--2---:R-:W-:-:S03]  /*1f970*/  FFMA.FTZ R9, R218, UR4, -R2 ;  /* 0x00000004da097c23 */ /* 0x004fc60008010802 */
[----:B------:R-:W-:Y:S01]  /*1f980*/  FADD.FTZ R3, R144, R3 ;  /* 0x0000000390037221 */ /* 0x000fe20000010000 */
[----:B------:R2:W-:Y:S01]  /*1f990*/  MUFU.EX2 R47, R9 ;  /* 0x00000009002f7308 */ /* 0x0005e20000000800 */
[----:B------:R-:W-:Y:S01]  /*1f9a0*/  HMMA.16816.F32.BF16 R144, R4, R16, R24 ;  /* 0x000000100490723c */ /* 0x000fe20000041818 */
[----:B------:R-:W5:Y:S01]  /*1f9b0*/  LDSM.16.MT88.4 R24, [R134+0x11000] ;  /* 0x011000008618783b */ /* 0x000f620000004200 */
[----:B------:R-:W-:-:S04]  /*1f9c0*/  FADD.FTZ R3, R154, R3 ;  /* 0x000000039a037221 */ /* 0x000fc80000010000 */
[----:B------:R-:W-:Y:S02]  /*1f9d0*/  FADD.FTZ R3, R153, R3 ;  /* 0x0000000399037221 */ /* 0x000fe40000010000 */
[----:B------:R-:W-:Y:S01]  /*1f9e0*/  HMMA.16816.F32.BF16 R36, R4, R18, R36 ;  /* 0x000000120424723c */ /* 0x000fe20000041824 */
[----:B------:R-:W-:Y:S01]  /*1f9f0*/  LDSM.16.MT88.4 R16, [R48+0x7000] ;  /* 0x007000003010783b */ /* 0x000fe20000004200 */
[----:B------:R-:W-:-:S04]  /*1fa00*/  FADD.FTZ R3, R152, R3 ;  /* 0x0000000398037221 */ /* 0x000fc80000010000 */
[----:B------:R-:W-:Y:S01]  /*1fa10*/  FADD.FTZ R3, R143, R3 ;  /* 0x000000038f037221 */ /* 0x000fe20000010000 */
[----:B--2---:R-:W-:Y:S01]  /*1fa20*/  FFMA.FTZ R9, R219, UR4, -R2 ;  /* 0x00000004db097c23 */ /* 0x004fe20008010802 */
[C---:B-1----:R-:W-:Y:S02]  /*1fa30*/  HMMA.16816.F32.BF16 R152, R4.reuse, R12, R40 ;  /* 0x0000000c0498723c */ /* 0x042fe40000041828 */
[----:B------:R-:W-:Y:S01]  /*1fa40*/  FADD.FTZ R3, R148, R3 ;  /* 0x0000000394037221 */ /* 0x000fe20000010000 */
[----:B------:R1:W2:Y:S01]  /*1fa50*/  MUFU.EX2 R46, R9 ;  /* 0x00000009002e7308 */ /* 0x0002a20000000800 */
[----:B------:R-:W-:Y:S02]  /*1fa60*/  LDSM.16.MT88.4 R148, [R49+0x11800] ;  /* 0x011800003194783b */ /* 0x000fe40000004200 */
[----:B------:R-:W-:Y:S02]  /*1fa70*/  FADD.FTZ R3, R142, R3 ;  /* 0x000000038e037221 */ /* 0x000fe40000010000 */
[C---:B------:R-:W-:Y:S02]  /*1fa80*/  HMMA.16816.F32.BF16 R52, R4.reuse, R14, R52 ;  /* 0x0000000e0434723c */ /* 0x040fe40000041834 */
[----:B------:R-:W-:Y:S01]  /*1fa90*/  FADD.FTZ R3, R141, R3 ;  /* 0x000000038d037221 */ /* 0x000fe20000010000 */
[----:B------:R-:W5:Y:S03]  /*1faa0*/  LDSM.16.MT88.4 R12, [R49+0x11000] ;  /* 0x01100000310c783b */ /* 0x000f660000004200 */
[----:B------:R-:W-:Y:S01]  /*1fab0*/  FADD.FTZ R3, R135, R3 ;  /* 0x0000000387037221 */ /* 0x000fe20000010000 */
[----:B------:R-:W-:Y:S01]  /*1fac0*/  LDSM.16.MT88.4 R140, [R134+0x11800] ;  /* 0x01180000868c783b */ /* 0x000fe20000004200 */
[----:B----4-:R-:W-:Y:S02]  /*1fad0*/  HMMA.16816.F32.BF16 R56, R4, R20, R56 ;  /* 0x000000140438723c */ /* 0x010fe40000041838 */
[----:B------:R-:W-:Y:S01]  /*1fae0*/  FADD.FTZ R3, R136, R3 ;  /* 0x0000000388037221 */ /* 0x000fe20000010000 */
[----:B-1----:R-:W-:-:S03]  /*1faf0*/  FFMA.FTZ R9, R220, UR4, -R0 ;  /* 0x00000004dc097c23 */ /* 0x002fc60008010800 */
[----:B------:R-:W-:Y:S01]  /*1fb00*/  FADD.FTZ R3, R133, R3 ;  /* 0x0000000385037221 */ /* 0x000fe20000010000 */
[----:B------:R1:W-:Y:S03]  /*1fb10*/  MUFU.EX2 R44, R9 ;  /* 0x00000009002c7308 */ /* 0x0003e60000000800 */
[----:B------:R-:W-:Y:S01]  /*1fb20*/  FADD.FTZ R3, R132, R3 ;  /* 0x0000000384037221 */ /* 0x000fe20000010000 */
[----:B------:R-:W-:Y:S01]  /*1fb30*/  HMMA.16816.F32.BF16 R28, R4, R22, R28 ;  /* 0x00000016041c723c */ /* 0x000fe2000004181c */
[----:B---3--:R-:W-:Y:S01]  /*1fb40*/  F2FP.BF16.F32.PACK_AB R4, R51, R60 ;  /* 0x0000003c3304723e */ /* 0x008fe200000010ff */
[----:B------:R-:W3:Y:S01]  /*1fb50*/  LDSM.16.MT88.4 R20, [R50+0x7000] ;  /* 0x007000003214783b */ /* 0x000ee20000004200 */
[----:B------:R-:W-:Y:S01]  /*1fb60*/  FADD.FTZ R3, R123, R3 ;  /* 0x000000037b037221 */ /* 0x000fe20000010000 */
[----:B--2---:R-:W-:-:S03]  /*1fb70*/  F2FP.BF16.F32.PACK_AB R6, R46, R47 ;  /* 0x0000002f2e06723e */ /* 0x004fc600000010ff */
[----:B------:R-:W-:-:S04]  /*1fb80*/  FADD.FTZ R3, R122, R3 ;  /* 0x000000037a037221 */ /* 0x000fc80000010000 */
[----:B------:R-:W-:Y:S01]  /*1fb90*/  FADD.FTZ R3, R121, R3 ;  /* 0x0000000379037221 */ /* 0x000fe20000010000 */
[----:B-1----:R-:W-:-:S03]  /*1fba0*/  FFMA.FTZ R9, R221, UR4, -R0 ;  /* 0x00000004dd097c23 */ /* 0x002fc60008010800 */
[----:B------:R-:W-:Y:S01]  /*1fbb0*/  FADD.FTZ R3, R120, R3 ;  /* 0x0000000378037221 */ /* 0x000fe20000010000 */
[----:B------:R1:W2:Y:S03]  /*1fbc0*/  MUFU.EX2 R45, R9 ;  /* 0x00000009002d7308 */ /* 0x0002a60000000800 */
[----:B------:R-:W-:Y:S01]  /*1fbd0*/  FADD.FTZ R3, R114, R3 ;  /* 0x0000000372037221 */ /* 0x000fe20000010000 */
        /* <DEDUP_REMOVED lines=8> */
[C---:B-----5:R-:W-:Y:S08]  /*1fc60*/  HMMA.16816.F32.BF16 R64, R4.reuse, R24, R64 ;  /* 0x000000180440723c */ /* 0x060ff00000041840 */
[----:B------:R-:W-:Y:S01]  /*1fc70*/  HMMA.16816.F32.BF16 R144, R4, R12, R144 ;  /* 0x0000000c0490723c */ /* 0x000fe20000041890 */
[----:B-1----:R-:W-:-:S07]  /*1fc80*/  FFMA.FTZ R9, R225, UR4, -R2 ;  /* 0x00000004e1097c23 */ /* 0x002fce0008010802 */
[C---:B------:R-:W-:Y:S01]  /*1fc90*/  HMMA.16816.F32.BF16 R152, R4.reuse, R16, R152 ;  /* 0x000000100498723c */ /* 0x040fe20000041898 */
[----:B------:R1:W2:Y:S07]  /*1fca0*/  MUFU.EX2 R40, R9 ;  /* 0x0000000900287308 */ /* 0x0002ae0000000800 */
[C---:B---3--:R-:W-:Y:S08]  /*1fcb0*/  HMMA.16816.F32.BF16 R160, R4.reuse, R20, R56 ;  /* 0x0000001404a0723c */ /* 0x048ff00000041838 */
[----:B------:R-:W-:Y:S01]  /*1fcc0*/  HMMA.16816.F32.BF16 R32, R4, R26, R32 ;  /* 0x0000001a0420723c */ /* 0x000fe20000041820 */
[----:B-1----:R-:W-:Y:S01]  /*1fcd0*/  FFMA.FTZ R9, R226, UR4, -R2 ;  /* 0x00000004e2097c23 */ /* 0x002fe20008010802 */
[----:B--2---:R-:W-:-:S03]  /*1fce0*/  F2FP.BF16.F32.PACK_AB R164, R40, R41 ;  /* 0x0000002928a4723e */ /* 0x004fc600000010ff */
[----:B------:R1:W-:Y:S03]  /*1fcf0*/  MUFU.EX2 R25, R9 ;  /* 0x0000000900197308 */ /* 0x0003e60000000800 */
[----:B------:R-:W-:Y:S01]  /*1fd00*/  HMMA.16816.F32.BF16 R12, R4, R14, R36 ;  /* 0x0000000e040c723c */ /* 0x000fe20000041824 */
[----:B------:R-:W-:-:S07]  /*1fd10*/  MOV R36, R74 ;  /* 0x0000004a00247202 */ /* 0x000fce0000000f00 */
        /* <DEDUP_REMOVED lines=78> */
[C---:B--2---:R-:W-:Y:S02]  /*20200*/  HMMA.16816.F32.BF16 R160, R164.reuse, R4, R160 ;  /* 0x00000004a4a0723c */ /* 0x044fe400000418a0 */
[----:B------:R-:W-:Y:S01]  /*20210*/  FADD.FTZ R0, R10, R0 ;  /* 0x000000000a007221 */ /* 0x000fe20000010000 */
[----:B------:R-:W-:Y:S01]  /*20220*/  FADD.FTZ R3, R25, R2 ;  /* 0x0000000219037221 */ /* 0x000fe20000010000 */
[----:B------:R-:W-:Y:S02]  /*20230*/  VIMNMX R2, PT, PT, R170, 0x2, !PT ;  /* 0x00000002aa027848 */ /* 0x000fe40007fe0100 */
[----:B------:R-:W-:Y:S01]  /*20240*/  FADD.FTZ R0, R9, R0 ;  /* 0x0000000009007221 */ /* 0x000fe20000010000 */
[----:B------:R-:W-:Y:S01]  /*20250*/  FADD.FTZ R3, R24, R3 ;  /* 0x0000000318037221 */ /* 0x000fe20000010000 */
[----:B------:R-:W-:Y:S01]  /*20260*/  HMMA.16816.F32.BF16 R164, R164, R6, R20 ;  /* 0x00000006a4a4723c */ /* 0x000fe20000041814 */
[----:B------:R-:W-:Y:S01]  /*20270*/  IADD3 R2, PT, PT, R2, -0x3, RZ ;  /* 0xfffffffd02027810 */ /* 0x000fe20007ffe0ff */
[----:B------:R-:W-:-:S02]  /*20280*/  FADD.FTZ R0, R8, R0 ;  /* 0x0000000008007221 */ /* 0x000fc40000010000 */
[----:B------:R1:W-:Y:S04]  /*20290*/  STL [R1+0x24], R3 ;  /* 0x0000240301007387 */ /* 0x0003e80000100800 */
[----:B------:R2:W-:Y:S01]  /*202a0*/  STL [R1+0x20], R0 ;  /* 0x0000200001007387 */ /* 0x0005e20000100800 */
[----:B-1----:R-:W-:-:S11]  /*202b0*/  MOV R3, R73 ;  /* 0x0000004900037202 */ /* 0x002fd60000000f00 */
.L_x_2544:
[----:B------:R-:W-:-:S13]  /*202c0*/  ISETP.GE.AND P1, PT, R2, RZ, PT ;  /* 0x000000ff0200720c */ /* 0x000fda0003f26270 */
[----:B------:R-:W-:Y:S05]  /*202d0*/  @!P1 BRA `(.L_x_2550) ;  /* 0x00000060009c9947 */ /* 0x000fea0003800000 */
[----:B--2---:R-:W2:Y:S01]  /*202e0*/  S2R R0, SR_TID.X ;  /* 0x0000000000007919 */ /* 0x004ea20000002100 */
[----:B------:R-:W3:Y:S01]  /*202f0*/  S2UR UR6, SR_CgaCtaId ;  /* 0x00000000000679c3 */ /* 0x000ee20000008800 */
[----:B------:R-:W-:Y:S01]  /*20300*/  UISETP.NE.U32.AND UP0, UPT, UR12, URZ, UPT ;  /* 0x000000ff0c00728c */ /* 0x000fe2000bf05070 */
[----:B------:R-:W-:Y:S01]  /*20310*/  IMAD.MOV.U32 R135, RZ, RZ, 0x20 ;  /* 0x00000020ff877424 */ /* 0x000fe200078e00ff */
[----:B------:R-:W4:Y:S01]  /*20320*/  S2R R4, SR_TID.X ;  /* 0x0000000000047919 */ /* 0x000f220000002100 */
[----:B------:R-:W-:Y:S01]  /*20330*/  IMAD.MOV.U32 R133, RZ, RZ, R3 ;  /* 0x000000ffff857224 */ /* 0x000fe200078e0003 */
[----:B------:R-:W-:Y:S01]  /*20340*/  UISETP.NE.AND.EX UP0, UPT, UR13, URZ, UPT, UP0 ;  /* 0x000000ff0d00728c */ /* 0x000fe2000bf05300 */
[----:B------:R-:W-:Y:S01]  /*20350*/  IMAD.MOV.U32 R132, RZ, RZ, R36 ;  /* 0x000000ffff847224 */ /* 0x000fe200078e0024 */
[C---:B------:R-:W-:Y:S01]  /*20360*/  LEA R238, R2.reuse, 0x100, 0x8 ;  /* 0x0000010002ee7811 */ /* 0x040fe200078e40ff */
[----:B------:R-:W-:Y:S01]  /*20370*/  UMOV UR7, 0x400 ;  /* 0x0000040000077882 */ /* 0x000fe20000000000 */
[----:B------:R-:W-:Y:S01]  /*20380*/  IADD3 R249, PT, PT, R2, 0x1, RZ ;  /* 0x0000000102f97810 */ /* 0x000fe20007ffe0ff */
[----:B------:R-:W1:Y:S01]  /*20390*/  LDCU UR4, c[0x0][0x45c] ;  /* 0x00008b80ff0477ac */ /* 0x000e620008000800 */
[----:B------:R-:W-:Y:S01]  /*203a0*/  PLOP3.LUT P5, PT, PT, PT, UP0, 0x80, 0x8 ;  /* 0x000000000008781c */ /* 0x000fe20003faf008 */
[----:B------:R-:W1:Y:S01]  /*203b0*/  LDCU UR5, c[0x0][0x50c] ;  /* 0x0000a180ff0577ac */ /* 0x000e620008000800 */
[----:B------:R-:W1:Y:S01]  /*203c0*/  LDCU.64 UR12, c[0x0][0x358] ;  /* 0x00006b00ff0c77ac */ /* 0x000e620008000a00 */
[----:B------:R-:W1:Y:S01]  /*203d0*/  LDCU.64 UR8, c[0x0][0x3a0] ;  /* 0x00007400ff0877ac */ /* 0x000e620008000a00 */
[----:B------:R-:W1:Y:S01]  /*203e0*/  LDCU.64 UR10, c[0x0][0x3a8] ;  /* 0x00007500ff0a77ac */ /* 0x000e620008000a00 */
[----:B---3--:R-:W-:Y:S01]  /*203f0*/  ULEA UR6, UR6, UR7, 0x18 ;  /* 0x0000000706067291 */ /* 0x008fe2000f8ec0ff */
[----:B--2---:R-:W-:Y:S01]  /*20400*/  LOP3.LUT P1, RZ, R0, 0x2, RZ, 0xc0, !PT ;  /* 0x0000000200ff7812 */ /* 0x004fe2000782c0ff */
[----:B------:R-:W-:Y:S01]  /*20410*/  VIADD R0, R134, 0xa000 ;  /* 0x0000a00086007836 */ /* 0x000fe20000000000 */
[----:B----4-:R-:W-:-:S04]  /*20420*/  LOP3.LUT P2, RZ, R4, 0x2, RZ, 0xc0, !PT ;  /* 0x0000000204ff7812 */ /* 0x010fc8000784c0ff */
[----:B------:R2:W-:Y:S01]  /*20430*/  STL [R1+0x28], R0 ;  /* 0x0000280001007387 */ /* 0x0005e20000100800 */
[----:B------:R-:W-:-:S04]  /*20440*/  SEL R135, R135, 0xffffffe0, !P2 ;  /* 0xffffffe087877807 */ /* 0x000fc80005000000 */
[----:B-1----:R-:W-:-:S07]  /*20450*/  IADD3 R135, PT, PT, R135, R134, RZ ;  /* 0x0000008687877210 */ /* 0x002fce0007ffe0ff */
.L_x_2554:
[----:B---3--:R-:W3:Y:S01]  /*20460*/  LDL R4, [R1+0x1c] ;  /* 0x00001c0001047983 */ /* 0x008ee20000100800 */
[----:B------:R-:W1:Y:S01]  /*20470*/  @!P5 LDC R6, c[0x0][0x3c0] ;  /* 0x0000f000ff06db82 */ /* 0x000e620000000800 */
[----:B------:R-:W-:Y:S04]  /*20480*/  DEPBAR.LE SB0, 0x0 ;  /* 0x000080000000791a */ /* 0x000fe80000000000 */
[----:B------:R-:W4:Y:S01]  /*20490*/  LDL R3, [R1+0x18] ;  /* 0x0000180001037983 */ /* 0x000f220000100800 */
[----:B--2---:R-:W-:Y:S02]  /*204a0*/  IMAD.MOV.U32 R0, RZ, RZ, RZ ;  /* 0x000000ffff007224 */ /* 0x004fe400078e00ff */
[----:B------:R-:W2:Y:S08]  /*204b0*/  LDC R18, c[0x0][0x3c4] ;  /* 0x0000f100ff127b82 */ /* 0x000eb00000000800 */
[----:B------:R-:W-:Y:S01]  /*204c0*/  BAR.SYNC.DEFER_BLOCKING 0x0 ;  /* 0x0000000000007b1d */ /* 0x000fe20000010000 */
[----:B------:R-:W-:Y:S01]  /*204d0*/  @!P5 IADD3 R2, P0, PT, RZ, -R0, RZ ;  /* 0x80000000ff02d210 */ /* 0x000fe20007f1e0ff */
[----:B----4-:R-:W-:Y:S04]  /*204e0*/  IMAD.MOV.U32 R14, RZ, RZ, R3 ;  /* 0x000000ffff0e7224 */ /* 0x010fe800078e0003 */
[----:B------:R-:W4:Y:S01]  /*204f0*/  S2R R196, SR_TID.X ;  /* 0x0000000000c47919 */ /* 0x000f220000002100 */
[----:B-1----:R-:W-:Y:S02]  /*20500*/  @!P5 IMAD.SHL.U32 R0, R6, 0x100, RZ ;  /* 0x000001000600d824 */ /* 0x002fe400078e00ff */
[----:B---3--:R-:W-:Y:S02]  /*20510*/  IMAD.MOV.U32 R15, RZ, RZ, R4 ;  /* 0x000000ffff0f7224 */ /* 0x008fe400078e0004 */
[----:B------:R-:W-:Y:S05]  /*20520*/  @!P5 IMAD.X R0, RZ, RZ, ~R0, P0 ;  /* 0x000000ffff00d224 */ /* 0x000fea00000e0e00 */
[----:B------:R-:W-:Y:S04]  /*20530*/  @!P5 SHF.R.S64 R2, R2, 0x1f, R0 ;  /* 0x0000001f0202d819 */ /* 0x000fe80000001000 */
[----:B------:R-:W-:Y:S04]  /*20540*/  @!P5 IADD3 R4, P0, PT, R4, R2, RZ ;  /* 0x000000020404d210 */ /* 0x000fe80007f1e0ff */
[----:B------:R-:W-:Y:S01]  /*20550*/  @!P5 LEA.HI.X.SX32 R3, R0, R3, 0x1, P0 ;  /* 0x000000030003d211 */ /* 0x000fe200000f0eff */
[----:B------:R1:W-:Y:S01]  /*20560*/  @!P5 STL [R1+0x1c], R4 ;  /* 0x00001c040100d387 */ /* 0x0003e20000100800 */
[----:B------:R-:W-:Y:S03]  /*20570*/  IMAD.MOV.U32 R19, RZ, RZ, R4 ;  /* 0x000000ffff137224 */ /* 0x000fe600078e0004 */
[----:B------:R3:W-:Y:S01]  /*20580*/  @!P5 STL [R1+0x18], R3 ;  /* 0x000018030100d387 */ /* 0x0007e20000100800 */
[----:B------:R-:W-:Y:S01]  /*20590*/  IMAD.MOV.U32 R20, RZ, RZ, R3 ;  /* 0x000000ffff147224 */ /* 0x000fe200078e0003 */
[--C-:B----4-:R-:W-:Y:S01]  /*205a0*/  SHF.R.U32.HI R232, RZ, 0x1, R196.reuse ;  /* 0x00000001ffe87819 */ /* 0x110fe200000116c4 */
[C---:B------:R-:W-:Y:S02]  /*205b0*/  IMAD.SHL.U32 R16, R196.reuse, 0x8, RZ ;  /* 0x00000008c4107824 */ /* 0x040fe400078e00ff */
[----:B------:R-:W-:Y:S01]  /*205c0*/  IMAD.SHL.U32 R233, R196, 0x20, RZ ;  /* 0x00000020c4e97824 */ /* 0x000fe200078e00ff */
[----:B------:R-:W-:Y:S02]  /*205d0*/  LOP3.LUT R2, R232, 0x8, RZ, 0xc0, !PT ;  /* 0x00000008e8027812 */ /* 0x000fe400078ec0ff */
[C---:B------:R-:W-:Y:S02]  /*205e0*/  LOP3.LUT R13, R16.reuse, 0x1f8, RZ, 0xc0, !PT ;  /* 0x000001f8100d7812 */ /* 0x040fe400078ec0ff */
[----:B------:R-:W-:Y:S02]  /*205f0*/  LOP3.LUT R234, R16, 0x38, RZ, 0xc0, !PT ;  /* 0x0000003810ea7812 */ /* 0x000fe400078ec0ff */
[----:B------:R-:W-:Y:S02]  /*20600*/  LOP3.LUT R233, R233, 0x7c00, RZ, 0xc0, !PT ;  /* 0x00007c00e9e97812 */ /* 0x000fe400078ec0ff */
[----:B------:R-:W-:Y:S01]  /*20610*/  LOP3.LUT R13, R13, 0x38, R196, 0x78, !PT ;  /* 0x000000380d0d7812 */ /* 0x000fe200078e78c4 */
[----:B-1----:R-:W-:Y:S05]  /*20620*/  IMAD.SHL.U32 R4, R196, 0x40, RZ ;  /* 0x00000040c4047824 */ /* 0x002fea00078e00ff */
[--C-:B------:R-:W-:Y:S02]  /*20630*/  LOP3.LUT R0, R234, 0x1c0, R4.reuse, 0xf8, !PT ;  /* 0x000001c0ea007812 */ /* 0x100fe400078ef804 */
[----:B---3--:R-:W-:Y:S01]  /*20640*/  LOP3.LUT R3, R233, 0x200, R4, 0xf8, !PT ;  /* 0x00000200e9037812 */ /* 0x008fe200078ef804 */
[----:B--2---:R-:W-:Y:S06]  /*20650*/  @!P5 BRA `(.L_x_2551) ;  /* 0x0000000000fcd947 */ /* 0x004fec0003800000 */
        /* <DEDUP_REMOVED lines=28> */
[-C--:B------:R-:W-:Y:S02]  /*20820*/  LOP3.LUT R7, R238, R17.reuse, RZ, 0x3c, !PT ;  /* 0x00000011ee077212 */ /* 0x080fe400078e3cff */
[----:B------:R-:W-:Y:S02]  /*20830*/  ISETP.NE.AND P0, PT, R17, RZ, PT ;  /* 0x000000ff1100720c */ /* 0x000fe40003f05270 */
[----:B------:R-:W-:Y:S02]  /*20840*/  ISETP.GE.AND P3, PT, R7, RZ, PT ;  /* 0x000000ff0700720c */ /* 0x000fe40003f66270 */
[----:B------:R-:W-:Y:S02]  /*20850*/  LOP3.LUT R7, RZ, R17, RZ, 0x33, !PT ;  /* 0x00000011ff077212 */ /* 0x000fe400078e33ff */
[----:B------:R-:W-:Y:S03]  /*20860*/  ISETP.GE.U32.AND P6, PT, R8, R12, PT ;  /* 0x0000000c0800720c */ /* 0x000fe60003fc6070 */
[----:B------:R-:W-:Y:S05]  /*20870*/  @P4 IADD3 R5, PT, PT, R5, 0x1, RZ ;  /* 0x0000000105054810 */ /* 0x000fea0007ffe0ff */
[----:B------:R-:W-:Y:S05]  /*20880*/  @!P2 IMAD.MOV R5, RZ, RZ, -R5 ;  /* 0x000000ffff05a224 */ /* 0x000fea00078e0a05 */
[----:B------:R-:W-:Y:S01]  /*20890*/  @P6 VIADD R6, R6, 0x1 ;  /* 0x0000000106066836 */ /* 0x000fe20000000000 */
[C---:B------:R-:W-:Y:S04]  /*208a0*/  SEL R8, R7.reuse, R5, !P0 ;  /* 0x0000000507087207 */ /* 0x040fe80004000000 */
[----:B------:R-:W-:Y:S02]  /*208b0*/  LEA R10, P2, R8, R250, 0x2 ;  /* 0x000000fa080a7211 */ /* 0x000fe400078410ff */
[----:B------:R-:W-:Y:S02]  /*208c0*/  @!P3 IADD3 R6, PT, PT, -R6, RZ, RZ ;  /* 0x000000ff0606b210 */ /* 0x000fe40007ffe1ff */
[-C--:B------:R-:W-:Y:S02]  /*208d0*/  LEA.HI.X.SX32 R11, R8, R251.reuse, 0x2, P2 ;  /* 0x000000fb080b7211 */ /* 0x080fe400010f16ff */
[----:B------:R-:W-:Y:S03]  /*208e0*/  SEL R5, R7, R6, !P0 ;  /* 0x0000000607057207 */ /* 0x000fe60004000000 */
[----:B------:R-:W2:Y:S01]  /*208f0*/  LDG.E R12, desc[UR12][R10.64] ;  /* 0x0000000c0a0c7981 */ /* 0x000ea2000c1e1900 */
[C---:B------:R-:W-:Y:S04]  /*20900*/  LEA R6, P0, R5.reuse, R250, 0x2 ;  /* 0x000000fa05067211 */ /* 0x040fe800078010ff */
[C---:B------:R-:W-:Y:S01]  /*20910*/  LEA.HI.X.SX32 R7, R5.reuse, R251, 0x2, P0 ;  /* 0x000000fb05077211 */ /* 0x040fe200000f16ff */
[----:B------:R-:W-:Y:S04]  /*20920*/  IMAD.IADD R5, R5, 0x1, -R8 ;  /* 0x0000000105057824 */ /* 0x000fe800078e0a08 */
[----:B------:R-:W-:Y:S05]  /*20930*/  IMAD R5, R5, R17, -0x100 ;  /* 0xffffff0005057424 */ /* 0x000fea00078e0211 */
        /* <DEDUP_REMOVED lines=11> */
[----:B------:R-:W-:Y:S02]  /*209f0*/  IMAD R5, R5, UR10, RZ ;  /* 0x0000000a05057c24 */ /* 0x000fe4000f8e02ff */
[----:B------:R1:W-:Y:S02]  /*20a00*/  STL [R1+0x1c], R19 ;  /* 0x00001c1301007387 */ /* 0x0003e40000100800 */
[----:B------:R-:W-:Y:S04]  /*20a10*/  IMAD R5, R11, UR11, R5 ;  /* 0x0000000b0b057c24 */ /* 0x000fe8000f8e0205 */
[----:B------:R-:W-:Y:S05]  /*20a20*/  IMAD.IADD R5, R9, 0x1, R5 ;  /* 0x0000000109057824 */ /* 0x000fea00078e0205 */
[----:B------:R-:W-:Y:S05]  /*20a30*/  LEA.HI.X R20, R8, R14, R5, 0x1, P0 ;  /* 0x0000000e08147211 */ /* 0x000fea00000f0c05 */
[----:B------:R1:W-:Y:S02]  /*20a40*/  STL [R1+0x18], R20 ;  /* 0x0000181401007387 */ /* 0x0003e40000100800 */
.L_x_2551:
[----:B------:R-:W-:Y:S02]  /*20a50*/  LOP3.LUT R13, R13, 0x1e00, R16, 0xf8, !PT ;  /* 0x00001e000d0d7812 */ /* 0x000fe400078ef810 */
[-C--:B------:R-:W-:Y:S02]  /*20a60*/  MOV R8, R19.reuse ;  /* 0x0000001300087202 */ /* 0x080fe40000000f00 */
[----:B------:R-:W-:Y:S02]  /*20a70*/  LEA R237, R13, UR6, 0x1 ;  /* 0x000000060ded7c11 */ /* 0x000fe4000f8e08ff */
[----:B------:R-:W-:Y:S02]  /*20a80*/  MOV R9, R20 ;  /* 0x0000001400097202 */ /* 0x000fe40000000f00 */
[----:B------:R-:W-:Y:S02]  /*20a90*/  SHF.L.U32 R14, R6, 0x5, RZ ;  /* 0x00000005060e7819 */ /* 0x000fe400000006ff */
[----:B------:R-:W-:Y:S01]  /*20aa0*/  LOP3.LUT R2, R3, R0, R2, 0xf6, !PT ;  /* 0x0000000003027212 */ /* 0x000fe200078ef602 */
[----:B------:R-:W-:Y:S01]  /*20ab0*/  @!PT LDS RZ, [RZ] ;  /* 0x00000000fffff984 */ /* 0x000fe20000000800 */
[----:B------:R-:W-:Y:S01]  /*20ac0*/  @!PT LDS RZ, [RZ] ;  /* 0x00000000fffff984 */ /* 0x000fe20000000800 */
[----:B------:R-:W-:Y:S01]  /*20ad0*/  @!PT LDS RZ, [RZ] ;  /* 0x00000000fffff984 */ /* 0x000fe20000000800 */
[----:B------:R2:W-:Y:S01]  /*20ae0*/  LDGSTS.E.BYPASS.LTC128B.128 [R237+0xa000], desc[UR12][R8.64] ;  /* 0x0a00000008ed7fae */ /* 0x0005e2000b981a0c */
[----:B------:R-:W-:Y:S02]  /*20af0*/  IADD3 R10, P0, PT, R14, R19, RZ ;  /* 0x000000130e0a7210 */ /* 0x000fe40007f1e0ff */
[----:B------:R-:W-:Y:S02]  /*20b00*/  SHF.L.U64.HI R3, R6, 0x5, R18 ;  /* 0x0000000506037819 */ /* 0x000fe40000010212 */
[----:B------:R-:W-:Y:S02]  /*20b10*/  IADD3 R6, P2, PT, R10, R14, RZ ;  /* 0x0000000e0a067210 */ /* 0x000fe40007f5e0ff */
[----:B------:R-:W-:Y:S02]  /*20b20*/  IADD3.X R11, PT, PT, R3, R20, RZ, P0, !PT ;  /* 0x00000014030b7210 */ /* 0x000fe400007fe4ff */
[----:B------:R-:W-:Y:S02]  /*20b30*/  LOP3.LUT R0, R0, 0x8, R196, 0x78, !PT ;  /* 0x0000000800007812 */ /* 0x000fe400078e78c4 */
[----:B------:R-:W-:Y:S01]  /*20b40*/  LOP3.LUT R4, R4, 0x400, RZ, 0xc0, !PT ;  /* 0x0000040004047812 */ /* 0x000fe200078ec0ff */
[----:B------:R3:W-:Y:S01]  /*20b50*/  LDGSTS.E.BYPASS.LTC128B.128 [R237+0xa800], desc[UR12][R10.64] ;  /* 0x0a8000000aed7fae */ /* 0x0007e2000b981a0c */
[-C--:B------:R-:W-:Y:S02]  /*20b60*/  IADD3.X R7, PT, PT, R11, R3.reuse, RZ, P2, !PT ;  /* 0x000000030b077210 */ /* 0x080fe400017fe4ff */
[----:B------:R-:W-:Y:S02]  /*20b70*/  LEA R0, R0, R4, 0x1 ;  /* 0x0000000400007211 */ /* 0x000fe400078e08ff */
[-C--:B------:R-:W-:Y:S02]  /*20b80*/  IADD3 R4, P0, PT, R6, R14.reuse, RZ ;  /* 0x0000000e06047210 */ /* 0x080fe40007f1e0ff */
[----:B------:R-:W-:Y:S01]  /*20b90*/  LEA R208, R2, UR6, 0x1 ;  /* 0x0000000602d07c11 */ /* 0x000fe2000f8e08ff */
[----:B------:R4:W-:Y:S01]  /*20ba0*/  LDGSTS.E.BYPASS.LTC128B.128 [R237+0xb000], desc[UR12][R6.64] ;  /* 0x0b00000006ed7fae */ /* 0x0009e2000b981a0c */
[-C--:B------:R-:W-:Y:S02]  /*20bb0*/  IADD3.X R5, PT, PT, R7, R3.reuse, RZ, P0, !PT ;  /* 0x0000000307057210 */ /* 0x080fe400007fe4ff */
[----:B------:R-:W-:Y:S02]  /*20bc0*/  MOV R235, 0x20 ;  /* 0x0000002000eb7802 */ /* 0x000fe40000000f00 */
[-C--:B--2---:R-:W-:Y:S03]  /*20bd0*/  IADD3 R8, P2, PT, R4, R14.reuse, RZ ;  /* 0x0000000e04087210 */ /* 0x084fe60007f5e0ff */
[----:B------:R2:W-:Y:S01]  /*20be0*/  LDGSTS.E.BYPASS.LTC128B.128 [R237+0xb800], desc[UR12][R4.64] ;  /* 0x0b80000004ed7fae */ /* 0x0005e2000b981a0c */
[-C--:B------:R-:W-:Y:S02]  /*20bf0*/  IADD3.X R9, PT, PT, R5, R3.reuse, RZ, P2, !PT ;  /* 0x0000000305097210 */ /* 0x080fe400017fe4ff */
[-C--:B------:R-:W-:Y:S05]  /*20c00*/  IADD3 R12, P0, PT, R8, R14.reuse, RZ ;  /* 0x0000000e080c7210 */ /* 0x080fea0007f1e0ff */
[----:B------:R-:W-:Y:S01]  /*20c10*/  LDGSTS.E.BYPASS.LTC128B.128 [R237+0xc000], desc[UR12][R8.64] ;  /* 0x0c00000008ed7fae */ /* 0x000fe2000b981a0c */
[-C--:B------:R-:W-:Y:S02]  /*20c20*/  IADD3.X R13, PT, PT, R9, R3.reuse, RZ, P0, !PT ;  /* 0x00000003090d7210 */ /* 0x080fe400007fe4ff */
[-C--:B---3--:R-:W-:Y:S04]  /*20c30*/  IADD3 R10, P2, PT, R12, R14.reuse, RZ ;  /* 0x0000000e0c0a7210 */ /* 0x088fe80007f5e0ff */
[-C--:B------:R-:W-:Y:S01]  /*20c40*/  IADD3.X R11, PT, PT, R13, R3.reuse, RZ, P2, !PT ;  /* 0x000000030d0b7210 */ /* 0x080fe200017fe4ff */
[----:B------:R3:W-:Y:S01]  /*20c50*/  LDGSTS.E.BYPASS.LTC128B.128 [R237+0xc800], desc[UR12][R12.64] ;  /* 0x0c8000000ced7fae */ /* 0x0007e2000b981a0c */
[-C--:B----4-:R-:W-:Y:S04]  /*20c60*/  IADD3 R6, P0, PT, R10, R14.reuse, RZ ;  /* 0x0000000e0a067210 */ /* 0x090fe80007f1e0ff */
[-C--:B------:R-:W-:Y:S03]  /*20c70*/  IADD3.X R7, PT, PT, R11, R3.reuse, RZ, P0, !PT ;  /* 0x000000030b077210 */ /* 0x080fe600007fe4ff */
[----:B------:R4:W-:Y:S01]  /*20c80*/  LDGSTS.E.BYPASS.LTC128B.128 [R237+0xd000], desc[UR12][R10.64] ;  /* 0x0d0000000aed7fae */ /* 0x0009e2000b981a0c */
[-C--:B--2---:R-:W-:Y:S04]  /*20c90*/  IADD3 R4, P2, PT, R6, R14.reuse, RZ ;  /* 0x0000000e06047210 */ /* 0x084fe80007f5e0ff */
[-C--:B------:R-:W-:Y:S03]  /*20ca0*/  IADD3.X R5, PT, PT, R7, R3.reuse, RZ, P2, !PT ;  /* 0x0000000307057210 */ /* 0x080fe600017fe4ff */
[----:B------:R2:W-:Y:S08]  /*20cb0*/  LDGSTS.E.BYPASS.LTC128B.128 [R237+0xd800], desc[UR12][R6.64] ;  /* 0x0d80000006ed7fae */ /* 0x0005f0000b981a0c */
[----:B------:R5:W-:Y:S01]  /*20cc0*/  LDGSTS.E.BYPASS.LTC128B.128 [R237+0xe000], desc[UR12][R4.64] ;  /* 0x0e00000004ed7fae */ /* 0x000be2000b981a0c */
[-C--:B---3--:R-:W-:Y:S04]  /*20cd0*/  IADD3 R12, P0, PT, R4, R14.reuse, RZ ;  /* 0x0000000e040c7210 */ /* 0x088fe80007f1e0ff */
[-C--:B------:R-:W-:Y:S02]  /*20ce0*/  IADD3.X R13, PT, PT, R5, R3.reuse, RZ, P0, !PT ;  /* 0x00000003050d7210 */ /* 0x080fe400007fe4ff */
[-C--:B------:R-:W-:Y:S03]  /*20cf0*/  IADD3 R8, P2, PT, R12, R14.reuse, RZ ;  /* 0x0000000e0c087210 */ /* 0x080fe60007f5e0ff */
[----:B------:R-:W-:Y:S01]  /*20d00*/  LDGSTS.E.BYPASS.LTC128B.128 [R237+0xe800], desc[UR12][R12.64] ;  /* 0x0e8000000ced7fae */ /* 0x000fe2000b981a0c */
[-C--:B------:R-:W-:Y:S02]  /*20d10*/  IADD3.X R9, PT, PT, R13, R3.reuse, RZ, P2, !PT ;  /* 0x000000030d097210 */ /* 0x080fe400017fe4ff */
[-C--:B----4-:R-:W-:Y:S04]  /*20d20*/  IADD3 R10, P0, PT, R8, R14.reuse, RZ ;  /* 0x0000000e080a7210 */ /* 0x090fe80007f1e0ff */
[-C--:B------:R-:W-:Y:S01]  /*20d30*/  IADD3.X R11, PT, PT, R9, R3.reuse, RZ, P0, !PT ;  /* 0x00000003090b7210 */ /* 0x080fe200007fe4ff */
[----:B------:R3:W-:Y:S01]  /*20d40*/  LDGSTS.E.BYPASS.LTC128B.128 [R237+0xf000], desc[UR12][R8.64] ;  /* 0x0f00000008ed7fae */ /* 0x0007e2000b981a0c */
[-C--:B--2---:R-:W-:Y:S04]  /*20d50*/  IADD3 R6, P2, PT, R10, R14.reuse, RZ ;  /* 0x0000000e0a067210 */ /* 0x084fe80007f5e0ff */
[-C--:B------:R-:W-:Y:S02]  /*20d60*/  IADD3.X R7, PT, PT, R11, R3.reuse, RZ, P2, !PT ;  /* 0x000000030b077210 */ /* 0x080fe400017fe4ff */
[-C--:B-----5:R-:W-:Y:S01]  /*20d70*/  IADD3 R4, P0, PT, R6, R14.reuse, RZ ;  /* 0x0000000e06047210 */ /* 0x0a0fe20007f1e0ff */
[----:B------:R2:W-:Y:S03]  /*20d80*/  LDGSTS.E.BYPASS.LTC128B.128 [R237+0xf800], desc[UR12][R10.64] ;  /* 0x0f8000000aed7fae */ /* 0x0005e6000b981a0c */
[-C--:B------:R-:W-:Y:S05]  /*20d90*/  IADD3.X R5, PT, PT, R7, R3.reuse, RZ, P0, !PT ;  /* 0x0000000307057210 */ /* 0x080fea00007fe4ff */
[----:B------:R-:W-:Y:S08]  /*20da0*/  LDGSTS.E.BYPASS.LTC128B.128 [R237+0x10000], desc[UR12][R6.64] ;  /* 0x1000000006ed7fae */ /* 0x000ff0000b981a0c */
[----:B------:R-:W-:Y:S01]  /*20db0*/  LDGSTS.E.BYPASS.LTC128B.128 [R237+0x10800], desc[UR12][R4.64] ;  /* 0x1080000004ed7fae */ /* 0x000fe2000b981a0c */
[-C--:B---3--:R-:W-:Y:S04]  /*20dc0*/  IADD3 R8, P2, PT, R4, R14.reuse, RZ ;  /* 0x0000000e04087210 */ /* 0x088fe80007f5e0ff */
[-C--:B------:R-:W-:Y:S02]  /*20dd0*/  IADD3.X R9, PT, PT, R5, R3.reuse, RZ, P2, !PT ;  /* 0x0000000305097210 */ /* 0x080fe400017fe4ff */
[----:B------:R-:W-:Y:S02]  /*20de0*/  ISETP.NE.AND P2, PT, R249, 0x1, PT ;  /* 0x00000001f900780c */ /* 0x000fe40003f45270 */
[----:B--2---:R-:W-:Y:S01]  /*20df0*/  IADD3 R10, P0, PT, R8, R14, RZ ;  /* 0x0000000e080a7210 */ /* 0x004fe20007f1e0ff */
[----:B------:R-:W-:Y:S03]  /*20e00*/  LDGSTS.E.BYPASS.LTC128B.128 [R237+0x11000], desc[UR12][R8.64] ;  /* 0x1100000008ed7fae */ /* 0x000fe6000b981a0c */
[----:B------:R-:W-:Y:S02]  /*20e10*/  IADD3.X R11, PT, PT, R9, R3, RZ, P0, !PT ;  /* 0x00000003090b7210 */ /* 0x000fe400007fe4ff */
[----:B------:R-:W-:Y:S02]  /*20e20*/  LOP3.LUT P0, RZ, R196, 0x2, RZ, 0xc0, !PT ;  /* 0x00000002c4ff7812 */ /* 0x000fe4000780c0ff */
[----:B------:R-:W-:Y:S01]  /*20e30*/  IADD3 R3, PT, PT, R0, UR6, RZ ;  /* 0x0000000600037c10 */ /* 0x000fe2000fffe0ff */
[----:B------:R2:W-:Y:S01]  /*20e40*/  LDGSTS.E.BYPASS.LTC128B.128 [R237+0x11800], desc[UR12][R10.64] ;  /* 0x118000000aed7fae */ /* 0x0005e2000b981a0c */
[----:B------:R-:W-:Y:S02]  /*20e50*/  SEL R2, R235, 0xffffffe0, !P0 ;  /* 0xffffffe0eb027807 */ /* 0x000fe40004000000 */
[----:B------:R-:W-:Y:S02]  /*20e60*/  LOP3.LUT P0, RZ, R196, 0x4, RZ, 0xc0, !PT ;  /* 0x00000004c4ff7812 */ /* 0x000fe4000780c0ff */
[-C--:B------:R-:W-:Y:S02]  /*20e70*/  IADD3 R172, PT, PT, R208, R2.reuse, RZ ;  /* 0x00000002d0ac7210 */ /* 0x080fe40007ffe0ff */
[C---:B------:R-:W-:Y:S01]  /*20e80*/  IADD3 R216, PT, PT, R3.reuse, R2, RZ ;  /* 0x0000000203d87210 */ /* 0x040fe20007ffe0ff */
[----:B------:R-:W-:Y:S08]  /*20e90*/  LDSM.16.M88.4 R128, [R208] ;  /* 0x00000000d080783b */ /* 0x000ff00000000200 */
[----:B-1----:R-:W-:Y:S08]  /*20ea0*/  LDSM.16.M88.4 R16, [R0+UR6+0x2800] ;  /* 0x002800060010783b */ /* 0x002ff00008000200 */
[----:B------:R-:W-:Y:S08]  /*20eb0*/  LDSM.16.M88.4 R24, [R0+UR6+0x3000] ;  /* 0x003000060018783b */ /* 0x000ff00008000200 */
        /* <DEDUP_REMOVED lines=13> */
[----:B------:R1:W5:Y:S08]  /*20f90*/  LDSM.16.M88.4 R168, [R0+UR6+0x9800] ;  /* 0x0098000600a8783b */ /* 0x0003700008000200 */
[----:B------:R-:W0:Y:S08]  /*20fa0*/  LDGDEPBAR ;  /* 0x00000000000079af */ /* 0x000e300000000000 */
[----:B------:R-:W-:Y:S08]  /*20fb0*/  LDSM.16.M88.4 R172, [R172] ;  /* 0x00000000acac783b */ /* 0x000ff00000000200 */
[----:B------:R-:W5:Y:S01]  /*20fc0*/  LDSM.16.M88.4 R176, [R216+0x2000] ;  /* 0x00200000d8b0783b */ /* 0x000f620000000200 */
[----:B-1----:R-:W-:Y:S04]  /*20fd0*/  MOV R0, 0x40 ;  /* 0x0000004000007802 */ /* 0x002fe80000000f00 */
[----:B------:R-:W-:Y:S03]  /*20fe0*/  SEL R0, R0, 0xffffffc0, !P0 ;  /* 0xffffffc000007807 */ /* 0x000fe60004000000 */
[----:B------:R-:W1:Y:S01]  /*20ff0*/  LDSM.16.M88.4 R180, [R216+0x2800] ;  /* 0x00280000d8b4783b */ /* 0x000e620000000200 */
[-C--:B------:R-:W-:Y:S02]  /*21000*/  IADD3 R228, PT, PT, R208, R0.reuse, RZ ;  /* 0x00000000d0e47210 */ /* 0x080fe40007ffe0ff */
[----:B------:R-:W-:Y:S05]  /*21010*/  IADD3 R0, PT, PT, R3, R0, RZ ;  /* 0x0000000003007210 */ /* 0x000fea0007ffe0ff */
[----:B------:R-:W1:Y:S08]  /*21020*/  LDSM.16.M88.4 R184, [R216+0x3000] ;  /* 0x00300000d8b8783b */ /* 0x000e700000000200 */
[----:B------:R-:W1:Y:S08]  /*21030*/  LDSM.16.M88.4 R188, [R216+0x3800] ;  /* 0x00380000d8bc783b */ /* 0x000e700000000200 */
[----:B------:R-:W1:Y:S08]  /*21040*/  LDSM.16.M88.4 R192, [R216+0x4000] ;  /* 0x00400000d8c0783b */ /* 0x000e700000000200 */
[----:B------:R-:W-:Y:S08]  /*21050*/  LDSM.16.M88.4 R196, [R216+0x7000] ;  /* 0x00700000d8c4783b */ /* 0x000ff00000000200 */
[----:B------:R-:W-:Y:S08]  /*21060*/  LDSM.16.M88.4 R200, [R216+0x7800] ;  /* 0x00780000d8c8783b */ /* 0x000ff00000000200 */
[----:B------:R-:W-:Y:S08]  /*21070*/  LDSM.16.M88.4 R204, [R216+0x8000] ;  /* 0x00800000d8cc783b */ /* 0x000ff00000000200 */
[----:B------:R-:W-:Y:S08]  /*21080*/  LDSM.16.M88.4 R208, [R216+0x8800] ;  /* 0x00880000d8d0783b */ /* 0x000ff00000000200 */
[----:B------:R-:W-:Y:S08]  /*21090*/  LDSM.16.M88.4 R212, [R216+0x9000] ;  /* 0x00900000d8d4783b */ /* 0x000ff00000000200 */
[----:B------:R-:W-:Y:S08]  /*210a0*/  LDSM.16.M88.4 R220, [R228] ;  /* 0x00000000e4dc783b */ /* 0x000ff00000000200 */
[----:B------:R-:W-:Y:S01]  /*210b0*/  LDSM.16.M88.4 R224, [R0+0x2000] ;  /* 0x0020000000e0783b */ /* 0x000fe20000000200 */
[C---:B------:R-:W-:Y:S08]  /*210c0*/  HMMA.16816.F32.BF16 R4, R128.reuse, R8, RZ ;  /* 0x000000088004723c */ /* 0x040ff000000418ff */
        /* <DEDUP_REMOVED lines=48> */
[C---:B--2---:R-:W-:Y:S08]  /*213d0*/  HMMA.16816.F32.BF16 R44, R172.reuse, R168, R44 ;  /* 0x000000a8ac2c723c */ /* 0x044ff0000004182c */
[C---:B------:R-:W-:Y:S01]  /*213e0*/  HMMA.16816.F32.BF16 R48, R172.reuse, R170, R48 ;  /* 0x000000aaac30723c */ /* 0x040fe20000041830 */
[----:B------:R-:W2:Y:S07]  /*213f0*/  LDSM.16.M88.4 R168, [R0+0x3000] ;  /* 0x0030000000a8783b */ /* 0x000eae0000000200 */
[C---:B---3--:R-:W-:Y:S08]  /*21400*/  HMMA.16816.F32.BF16 R52, R172.reuse, R176, R52 ;  /* 0x000000b0ac34723c */ /* 0x048ff00000041834 */
[C---:B------:R-:W-:Y:S01]  /*21410*/  HMMA.16816.F32.BF16 R56, R172.reuse, R178, R56 ;  /* 0x000000b2ac38723c */ /* 0x040fe20000041838 */
[----:B------:R-:W-:Y:S07]  /*21420*/  LDSM.16.M88.4 R176, [R0+0x4000] ;  /* 0x0040000000b0783b */ /* 0x000fee0000000200 */
[C---:B-1----:R-:W-:Y:S08]  /*21430*/  HMMA.16816.F32.BF16 R60, R172.reuse, R180, R60 ;  /* 0x000000b4ac3c723c */ /* 0x042ff0000004183c */
        /* <DEDUP_REMOVED lines=25> */
[----:B------:R-:W1:Y:S07]  /*215d0*/  LDSM.16.M88.4 R172, [R0+0x3800] ;  /* 0x0038000000ac783b */ /* 0x000e6e0000000200 */
        /* <DEDUP_REMOVED lines=10> */
[C---:B--2---:R-:W-:Y:S08]  /*21680*/  HMMA.16816.F32.BF16 R20, R220.reuse, R168, R20 ;  /* 0x000000a8dc14723c */ /* 0x044ff00000041814 */
[C---:B------:R-:W-:Y:S01]  /*21690*/  HMMA.16816.F32.BF16 R24, R220.reuse, R170, R24 ;  /* 0x000000aadc18723c */ /* 0x040fe20000041818 */
[----:B------:R-:W2:Y:S07]  /*216a0*/  LDSM.16.M88.4 R168, [R0+0x9800] ;  /* 0x0098000000a8783b */ /* 0x000eae0000000200 */
        /* <DEDUP_REMOVED lines=352> */
[----:B------:R-:W-:Y:S01]  /*22cb0*/  IMAD.MOV.U32 R13, RZ, RZ, R252 ;  /* 0x000000ffff0d7224 */ /* 0x000fe200078e00fc */
[----:B------:R-:W-:Y:S02]  /*22cc0*/  IADD3 R6, PT, PT, R238, -0x100, RZ ;  /* 0xffffff00ee067810 */ /* 0x000fe40007ffe0ff */
[----:B------:R-:W-:Y:S02]  /*22cd0*/  IABS R5, R7 ;  /* 0x0000000700057213 */ /* 0x000fe40000000000 */
[----:B------:R-:W-:Y:S02]  /*22ce0*/  IABS R4, R6 ;  /* 0x0000000600047213 */ /* 0x000fe40000000000 */
[-C--:B--2---:R-:W-:Y:S02]  /*22cf0*/  IABS R9, R10.reuse ;  /* 0x0000000a00097213 */ /* 0x084fe40000000000 */
[-C--:B------:R-:W-:Y:S02]  /*22d00*/  LOP3.LUT R7, R7, R10.reuse, RZ, 0x3c, !PT ;  /* 0x0000000a07077212 */ /* 0x080fe400078e3cff */
[----:B------:R-:W2:Y:S01]  /*22d10*/  I2F.RP R2, R9 ;  /* 0x0000000900027306 */ /* 0x000ea20000209400 */
[----:B------:R-:W-:Y:S09]  /*22d20*/  LOP3.LUT R6, R6, R10, RZ, 0x3c, !PT ;  /* 0x0000000a06067212 */ /* 0x000ff200078e3cff */
        /* <DEDUP_REMOVED lines=50> */
[----:B-1----:R-:W-:Y:S03]  /*23050*/  LEA R12, P2, R4, R12, 0x1 ;  /* 0x0000000c040c7211 */ /* 0x002fe600078408ff */
[----:B------:R-:W-:Y:S02]  /*23060*/  IMAD R0, R0, UR8, RZ ;  /* 0x0000000800007c24 */ /* 0x000fe4000f8e02ff */
[----:B------:R2:W-:Y:S02]  /*23070*/  STL [R1+0x14], R12 ;  /* 0x0000140c01007387 */ /* 0x0005e40000100800 */
[----:B------:R-:W-:Y:S04]  /*23080*/  IMAD R0, R7, UR9, R0 ;  /* 0x0000000907007c24 */ /* 0x000fe8000f8e0200 */
[----:B------:R-:W-:Y:S05]  /*23090*/  IMAD.IADD R0, R5, 0x1, R0 ;  /* 0x0000000105007824 */ /* 0x000fea00078e0200 */
[----:B------:R-:W-:Y:S05]  /*230a0*/  LEA.HI.X R13, R4, R13, R0, 0x1, P2 ;  /* 0x0000000d040d7211 */ /* 0x000fea00010f0c00 */
[----:B------:R2:W-:Y:S02]  /*230b0*/  STL [R1+0x10], R13 ;  /* 0x0000100d01007387 */ /* 0x0005e40000100800 */
.L_x_2553:
        /* <DEDUP_REMOVED lines=55> */
.L_x_2552:
        /* <DEDUP_REMOVED lines=69> */
[----:B------:R-:W-:Y:S01]  /*23880*/  SEL R16, R235, 0xffffffe0, !P1 ;  /* 0xffffffe0eb107807 */ /* 0x000fe20004800000 */
[----:B------:R-:W1:Y:S01]  /*23890*/  SHFL.BFLY PT, R3, R36, 0x2, 0x1f ;  /* 0x0c401f0024037f89 */ /* 0x000e6200000e0000 */
[----:B------:R-:W-:Y:S02]  /*238a0*/  FMNMX3.FTZ R0, R0, R40, R39, !PT ;  /* 0x0000002800007276 */ /* 0x000fe40007810027 */
[----:B------:R-:W-:Y:S02]  /*238b0*/  IADD3 R249, PT, PT, R249, -0x1, RZ ;  /* 0xfffffffff9f97810 */ /* 0x000fe40007ffe0ff */
[----:B------:R-:W-:Y:S03]  /*238c0*/  IADD3 R238, PT, PT, R238, -0x100, RZ ;  /* 0xffffff00eeee7810 */ /* 0x000fe60007ffe0ff */
        /* <DEDUP_REMOVED lines=192> */
[--C-:B------:R-:W-:Y:S04]  /*244d0*/  FFMA.FTZ R52, R202, UR4, -R64.reuse ;  /* 0x00000004ca347c23 */ /* 0x100fe80008010840 */
[----:B------:R-:W4:Y:S01]  /*244e0*/  LDL.LU R202, [R1+0x20] ;  /* 0x0000200001ca7983 */ /* 0x000f220000300800 */
        /* <DEDUP_REMOVED lines=31> */
[----:B------:R3:W5:Y:S03]  /*246e0*/  MUFU.EX2 R169, R60 ;  /* 0x0000003c00a97308 */ /* 0x0007660000000800 */
        /* <DEDUP_REMOVED lines=486> */
.L_x_2550:
[----:B------:R-:W3:Y:S01]  /*26550*/  LDL.LU R5, [R1+0x24] ;  /* 0x0000240001057983 */ /* 0x000ee20000300800 */
[----:B------:R-:W4:Y:S03]  /*26560*/  LDC.U8 R24, c[0x0][0x548] ;  /* 0x00015200ff187b82 */ /* 0x000f260000000000 */
[----:B------:R-:W2:Y:S04]  /*26570*/  LDL.LU R4, [R1+0x20] ;  /* 0x0000200001047983 */ /* 0x000ea80000300800 */
[----:B------:R-:W5:Y:S04]  /*26580*/  LDL.LU R34, [R1+0x2c] ;  /* 0x00002c0001227983 */ /* 0x000f680000300800 */
[----:B------:R-:W4:Y:S01]  /*26590*/  LDL R33, [R1+0x30] ;  /* 0x0000300001217983 */ /* 0x000f220000100800 */
[----:B------:R-:W1:Y:S01]  /*265a0*/  S2R R31, SR_TID.X ;  /* 0x00000000001f7919 */ /* 0x000e620000002100 */
[----:B------:R-:W-:-:S02]  /*265b0*/  LOP3.LUT R232, R232, 0x30, RZ, 0xc0, !PT ;  /* 0x00000030e8e87812 */ /* 0x000fc400078ec0ff */
[----:B------:R-:W-:Y:S02]  /*265c0*/  MOV R12, 0x20 ;  /* 0x00000020000c7802 */ /* 0x000fe40000000f00 */
[----:B------:R-:W-:-:S04]  /*265d0*/  MOV R19, 0x10 ;  /* 0x0000001000137802 */ /* 0x000fc80000000f00 */
[----:B------:R-:W-:Y:S01]  /*265e0*/  SEL R19, R19, 0xfffffff0, !P0 ;  /* 0xfffffff013137807 */ /* 0x000fe20004000000 */
[----:B------:R-:W4:Y:S01]  /*265f0*/  S2R R30, SR_CTAID.Y ;  /* 0x00000000001e7919 */ /* 0x000f220000002600 */
[C---:B-1----:R-:W-:Y:S02]  /*26600*/  LOP3.LUT P4, RZ, R31.reuse, 0x10, RZ, 0xc0, !PT ;  /* 0x000000101fff7812 */ /* 0x042fe4000788c0ff */
[----:B------:R-:W-:-:S04]  /*26610*/  LOP3.LUT P5, RZ, R31, 0x8, RZ, 0xc0, !PT ;  /* 0x000000081fff7812 */ /* 0x000fc800078ac0ff */
[----:B------:R-:W-:Y:S01]  /*26620*/  SEL R12, R12, 0xffffffe0, !P5 ;  /* 0xffffffe00c0c7807 */ /* 0x000fe20006800000 */
[----:B------:R-:W1:Y:S01]  /*26630*/  S2R R32, SR_CTAID.Z ;  /* 0x0000000000207919 */ /* 0x000e620000002700 */
[----:B------:R-:W1:Y:S01]  /*26640*/  S2UR UR8, SR_CTAID.X ;  /* 0x00000000000879c3 */ /* 0x000e620000002500 */
[----:B------:R-:W-:Y:S01]  /*26650*/  LOP3.LUT P6, RZ, R31, 0x3, RZ, 0xc0, !PT ;  /* 0x000000031fff7812 */ /* 0x000fe200078cc0ff */
[----:B------:R-:W-:Y:S01]  /*26660*/  BSSY.RECONVERGENT B0, `(.L_x_2555) ;  /* 0x000008e000007945 */ /* 0x000fe20003800200 */
[----:B-1----:R-:W-:Y:S01]  /*26670*/  USHF.L.U32 UR8, UR8, 0x6, URZ ;  /* 0x0000000608087899 */ /* 0x002fe200080006ff */
[----:B---3--:R-:W1:Y:S04]  /*26680*/  SHFL.BFLY PT, R2, R5, 0x2, 0x1f ;  /* 0x0c401f0005027f89 */ /* 0x008e6800000e0000 */
[----:B--2---:R-:W2:Y:S01]  /*26690*/  SHFL.BFLY PT, R0, R4, 0x2, 0x1f ;  /* 0x0c401f0004007f89 */ /* 0x004ea200000e0000 */
[----:B-1----:R-:W-:Y:S01]  /*266a0*/  FADD.FTZ R2, R2, R5 ;  /* 0x0000000502027221 */ /* 0x002fe20000010000 */
[----:B--2---:R-:W-:-:S04]  /*266b0*/  FADD.FTZ R0, R0, R4 ;  /* 0x0000000400007221 */ /* 0x004fc80000010000 */
[----:B------:R-:W1:Y:S04]  /*266c0*/  SHFL.BFLY PT, R5, R2, 0x1, 0x1f ;  /* 0x0c201f0002057f89 */ /* 0x000e6800000e0000 */
[----:B------:R-:W2:Y:S01]  /*266d0*/  SHFL.BFLY PT, R4, R0, 0x1, 0x1f ;  /* 0x0c201f0000047f89 */ /* 0x000ea200000e0000 */
[----:B-1----:R-:W-:-:S04]  /*266e0*/  FADD.FTZ R23, R2, R5 ;  /* 0x0000000502177221 */ /* 0x002fc80000010000 */
[----:B------:R-:W1:Y:S01]  /*266f0*/  MUFU.RCP R2, R23 ;  /* 0x0000001700027308 */ /* 0x000e620000001000 */
[----:B--2---:R-:W-:Y:S01]  /*26700*/  FADD.FTZ R28, R0, R4 ;  /* 0x00000004001c7221 */ /* 0x004fe20000010000 */
[----:B------:R-:W-:-:S06]  /*26710*/  SHF.L.U32 R5, R31, 0x4, RZ ;  /* 0x000000041f057819 */ /* 0x000fcc00000006ff */
[----:B------:R-:W2:Y:S01]  /*26720*/  MUFU.RCP R4, R28 ;  /* 0x0000001c00047308 */ /* 0x000ea20000001000 */
[----:B------:R-:W-:Y:S02]  /*26730*/  SHF.L.U32 R0, R31, 0x1, RZ ;  /* 0x000000011f007819 */ /* 0x000fe400000006ff */
[----:B------:R-:W-:Y:S02]  /*26740*/  LOP3.LUT R5, R5, 0x1c0, RZ, 0xc0, !PT ;  /* 0x000001c005057812 */ /* 0x000fe400078ec0ff */
[----:B------:R-:W-:Y:S02]  /*26750*/  FSETP.NE.FTZ.AND P3, PT, R23, RZ, PT ;  /* 0x000000ff1700720b */ /* 0x000fe40003f75000 */
[--C-:B------:R-:W-:Y:S02]  /*26760*/  LOP3.LUT R233, R233, 0x6, R0.reuse, 0xf8, !PT ;  /* 0x00000006e9e97812 */ /* 0x100fe400078ef800 */
[----:B------:R-:W-:Y:S02]  /*26770*/  LOP3.LUT R0, R5, 0x38, R0, 0xf8, !PT ;  /* 0x0000003805007812 */ /* 0x000fe400078ef800 */
[----:B------:R-:W-:-:S02]  /*26780*/  FSETP.NE.FTZ.AND P2, PT, R28, RZ, PT ;  /* 0x000000ff1c00720b */ /* 0x000fc40003f55000 */
[----:B-1----:R-:W-:Y:S02]  /*26790*/  FSEL R2, R2, 1, P3 ;  /* 0x3f80000002027808 */ /* 0x002fe40001800000 */
[----:B------:R-:W-:Y:S02]  /*267a0*/  LOP3.LUT R233, R233, R0, RZ, 0xfc, !PT ;  /* 0x00000000e9e97212 */ /* 0x000fe400078efcff */
[----:B------:R-:W-:Y:S01]  /*267b0*/  SHF.R.U32.HI R5, RZ, 0x2, R31 ;  /* 0x00000002ff057819 */ /* 0x000fe2000001161f */
[----:B------:R-:W-:Y:S01]  /*267c0*/  FMUL.FTZ R136, R2, R136 ;  /* 0x0000008802887220 */ /* 0x000fe20000410000 */
[----:B--2---:R-:W-:Y:S01]  /*267d0*/  FSEL R0, R4, 1, P2 ;  /* 0x3f80000004007808 */ /* 0x004fe20001000000 */
[----:B------:R-:W-:Y:S01]  /*267e0*/  FMUL.FTZ R4, R2, R137 ;  /* 0x0000008902047220 */ /* 0x000fe20000410000 */
[----:B------:R-:W-:Y:S01]  /*267f0*/  LOP3.LUT R232, R232, 0x7, R5, 0xf8, !PT ;  /* 0x00000007e8e87812 */ /* 0x000fe200078ef805 */
        /* <DEDUP_REMOVED lines=31> */
[----:B------:R-:W-:-:S02]  /*269f0*/  LEA R2, R233, UR6, 0x1 ;  /* 0x00000006e9027c11 */ /* 0x000fc4000f8e08ff */
[----:B-----5:R-:W-:Y:S02]  /*26a00*/  ISETP.NE.AND P1, PT, R34, -0x1, PT ;  /* 0xffffffff2200780c */ /* 0x020fe40003f25270 */
[----:B------:R-:W-:Y:S01]  /*26a10*/  F2FP.BF16.F32.PACK_AB R6, R6, R138 ;  /* 0x0000008a0606723e */ /* 0x000fe200000010ff */
[----:B------:R1:W-:Y:S01]  /*26a20*/  STS [R2], R4 ;  /* 0x0000000402007388 */ /* 0x0003e20000000800 */
[----:B------:R-:W-:Y:S02]  /*26a30*/  F2FP.BF16.F32.PACK_AB R21, R0, R21 ;  /* 0x000000150015723e */ /* 0x000fe400000010ff */
[C---:B------:R-:W-:Y:S02]  /*26a40*/  IADD3 R0, PT, PT, R2.reuse, 0x40, RZ ;  /* 0x0000004002007810 */ /* 0x040fe40007ffe0ff */
[----:B------:R-:W-:Y:S01]  /*26a50*/  @P4 IADD3 R0, PT, PT, R2, -0x40, RZ ;  /* 0xffffffc002004810 */ /* 0x000fe20007ffe0ff */
[----:B------:R2:W-:Y:S01]  /*26a60*/  STS [R2+0x400], R6 ;  /* 0x0004000602007388 */ /* 0x0005e20000000800 */
[----:B------:R-:W-:-:S02]  /*26a70*/  F2FP.BF16.F32.PACK_AB R5, R5, R140 ;  /* 0x0000008c0505723e */ /* 0x000fc400000010ff */
[----:B------:R-:W-:Y:S01]  /*26a80*/  F2FP.BF16.F32.PACK_AB R11, R11, R142 ;  /* 0x0000008e0b0b723e */ /* 0x000fe200000010ff */
[----:B------:R-:W3:Y:S01]  /*26a90*/  @!P1 LDC.64 R26, c[0x0][0x400] ;  /* 0x00010000ff1a9b82 */ /* 0x000ee20000000a00 */
[----:B------:R-:W-:Y:S02]  /*26aa0*/  IADD3 R7, PT, PT, R19, R2, RZ ;  /* 0x0000000213077210 */ /* 0x000fe40007ffe0ff */
[----:B----4-:R-:W-:Y:S02]  /*26ab0*/  ISETP.NE.AND P4, PT, R24, RZ, PT ;  /* 0x000000ff1800720c */ /* 0x010fe40003f85270 */
[----:B------:R-:W-:Y:S02]  /*26ac0*/  F2FP.BF16.F32.PACK_AB R10, R10, R144 ;  /* 0x000000900a0a723e */ /* 0x000fe400000010ff */
[----:B------:R-:W-:Y:S02]  /*26ad0*/  F2FP.BF16.F32.PACK_AB R9, R9, R146 ;  /* 0x000000920909723e */ /* 0x000fe400000010ff */
[----:B------:R-:W-:Y:S01]  /*26ae0*/  F2FP.BF16.F32.PACK_AB R8, R8, R148 ;  /* 0x000000940808723e */ /* 0x000fe200000010ff */
[----:B-1----:R-:W-:Y:S01]  /*26af0*/  IMAD.IADD R4, R12, 0x1, R2 ;  /* 0x000000010c047824 */ /* 0x002fe200078e0202 */
[----:B------:R-:W-:Y:S01]  /*26b00*/  F2FP.BF16.F32.PACK_AB R14, R14, R150 ;  /* 0x000000960e0e723e */ /* 0x000fe200000010ff */
[----:B------:R-:W-:Y:S01]  /*26b10*/  STS [R7], R5 ;  /* 0x0000000507007388 */ /* 0x000fe20000000800 */
[----:B------:R-:W-:Y:S01]  /*26b20*/  F2FP.BF16.F32.PACK_AB R13, R13, R152 ;  /* 0x000000980d0d723e */ /* 0x000fe200000010ff */
[----:B------:R-:W1:Y:S01]  /*26b30*/  @P1 LDC.64 R24, c[0x0][0x408] ;  /* 0x00010200ff181b82 */ /* 0x000e620000000a00 */
[----:B--2---:R-:W-:Y:S01]  /*26b40*/  IADD3 R2, PT, PT, R19, R4, RZ ;  /* 0x0000000413027210 */ /* 0x004fe20007ffe0ff */
[----:B------:R-:W-:Y:S01]  /*26b50*/  STS [R7+0x400], R11 ;  /* 0x0004000b07007388 */ /* 0x000fe20000000800 */
[----:B------:R-:W-:-:S02]  /*26b60*/  F2FP.BF16.F32.PACK_AB R18, R18, R154 ;  /* 0x0000009a1212723e */ /* 0x000fc400000010ff */
[----:B------:R-:W-:Y:S01]  /*26b70*/  F2FP.BF16.F32.PACK_AB R17, R17, R156 ;  /* 0x0000009c1111723e */ /* 0x000fe200000010ff */
[----:B------:R-:W-:Y:S01]  /*26b80*/  STS [R4], R10 ;  /* 0x0000000a04007388 */ /* 0x000fe20000000800 */
[----:B------:R-:W-:Y:S01]  /*26b90*/  F2FP.BF16.F32.PACK_AB R16, R16, R158 ;  /* 0x0000009e1010723e */ /* 0x000fe200000010ff */
[----:B------:R-:W2:Y:S02]  /*26ba0*/  @!P4 LDC R29, c[0x0][0x3e0] ;  /* 0x0000f800ff1dcb82 */ /* 0x000ea40000000800 */
[----:B------:R4:W-:Y:S01]  /*26bb0*/  STS [R4+0x400], R9 ;  /* 0x0004000904007388 */ /* 0x0009e20000000800 */
[----:B------:R-:W-:-:S03]  /*26bc0*/  F2FP.BF16.F32.PACK_AB R15, R15, R160 ;  /* 0x000000a00f0f723e */ /* 0x000fc600000010ff */
[----:B------:R-:W-:Y:S04]  /*26bd0*/  STS [R2], R8 ;  /* 0x0000000802007388 */ /* 0x000fe80000000800 */
[----:B------:R5:W-:Y:S04]  /*26be0*/  STS [R2+0x400], R14 ;  /* 0x0004000e02007388 */ /* 0x000be80000000800 */
[----:B------:R3:W-:Y:S04]  /*26bf0*/  STS [R0], R13 ;  /* 0x0000000d00007388 */ /* 0x0007e80000000800 */
[----:B------:R-:W-:Y:S01]  /*26c00*/  STS [R0+0x400], R18 ;  /* 0x0004001200007388 */ /* 0x000fe20000000800 */
[----:B----4-:R-:W-:Y:S01]  /*26c10*/  IADD3 R4, PT, PT, R19, R0, RZ ;  /* 0x0000000013047210 */ /* 0x010fe20007ffe0ff */
[----:B-----5:R-:W-:-:S04]  /*26c20*/  IMAD.IADD R2, R12, 0x1, R0 ;  /* 0x000000010c027824 */ /* 0x020fc800078e0200 */
[----:B------:R-:W-:Y:S01]  /*26c30*/  STS [R4], R17 ;  /* 0x0000001104007388 */ /* 0x000fe20000000800 */
[----:B------:R-:W4:Y:S03]  /*26c40*/  @P2 LDC R12, c[0x0][0x458] ;  /* 0x00011600ff0c2b82 */ /* 0x000f260000000800 */
[----:B------:R5:W-:Y:S04]  /*26c50*/  STS [R4+0x400], R16 ;  /* 0x0004001004007388 */ /* 0x000be80000000800 */
[----:B------:R1:W-:Y:S01]  /*26c60*/  STS [R2], R15 ;  /* 0x0000000f02007388 */ /* 0x0003e20000000800 */
[----:B---3--:R-:W3:Y:S01]  /*26c70*/  @P3 LDC R13, c[0x0][0x458] ;  /* 0x00011600ff0d3b82 */ /* 0x008ee20000000800 */
[----:B------:R-:W2:Y:S07]  /*26c80*/  @P3 MUFU.LG2 R10, R23 ;  /* 0x00000017000a3308 */ /* 0x000eae0000000c00 */
[----:B------:R-:W4:Y:S01]  /*26c90*/  @P4 LDC R14, c[0x0][0x454] ;  /* 0x00011500ff0e4b82 */ /* 0x000f220000000800 */
[----:B------:R-:W4:Y:S01]  /*26ca0*/  @P2 MUFU.LG2 R6, R28 ;  /* 0x0000001c00062308 */ /* 0x000f220000000c00 */
[----:B------:R-:W-:-:S06]  /*26cb0*/  ISETP.NE.OR P5, PT, R34, -0x1, !P4 ;  /* 0xffffffff2200780c */ /* 0x000fcc00067a5670 */
[----:B-----5:R-:W4:Y:S08]  /*26cc0*/  LDC.64 R16, c[0x0][0x408] ;  /* 0x00010200ff107b82 */ /* 0x020f300000000a00 */
[----:B-1----:R-:W1:Y:S01]  /*26cd0*/  LDC R15, c[0x0][0x434] ;  /* 0x00010d00ff0f7b82 */ /* 0x002e620000000800 */
[----:B------:R-:W-:Y:S01]  /*26ce0*/  F2FP.BF16.F32.PACK_AB R20, R20, R162 ;  /* 0x000000a21414723e */ /* 0x000fe200000010ff */
[----:B------:R-:W-:Y:S01]  /*26cf0*/  @!P1 IMAD.WIDE.U32 R4, R30, R26, RZ ;  /* 0x0000001a1e049225 */ /* 0x000fe200078e00ff */
[----:B------:R-:W-:-:S02]  /*26d00*/  F2FP.BF16.F32.PACK_AB R22, R22, R164 ;  /* 0x000000a41616723e */ /* 0x000fc400000010ff */
[----:B------:R-:W-:Y:S01]  /*26d10*/  IADD3 R0, PT, PT, R19, R2, RZ ;  /* 0x0000000213007210 */ /* 0x000fe20007ffe0ff */
[----:B------:R-:W-:Y:S01]  /*26d20*/  @P1 IMAD.WIDE.U32 R8, R34, R24, RZ ;  /* 0x0000001822081225 */ /* 0x000fe200078e00ff */
[----:B------:R5:W-:Y:S01]  /*26d30*/  STS [R2+0x400], R20 ;  /* 0x0004001402007388 */ /* 0x000be20000000800 */
[----:B------:R-:W-:Y:S02]  /*26d40*/  SHF.R.U32.HI R19, RZ, 0x3, R31 ;  /* 0x00000003ff137819 */ /* 0x000fe4000001161f */
[----:B------:R-:W-:Y:S01]  /*26d50*/  @!P1 IMAD R18, R30, R27, R5 ;  /* 0x0000001b1e129224 */ /* 0x000fe200078e0205 */
[----:B------:R-:W-:Y:S01]  /*26d60*/  STS [R0], R22 ;  /* 0x0000001600007388 */ /* 0x000fe20000000800 */
[----:B------:R-:W-:Y:S01]  /*26d70*/  @P1 IMAD R18, R34, R25, R9 ;  /* 0x0000001922121224 */ /* 0x000fe200078e0209 */
[----:B------:R-:W-:Y:S01]  /*26d80*/  IADD3 R11, PT, PT, R33, -UR8, RZ ;  /* 0x80000008210b7c10 */ /* 0x000fe2000fffe0ff */
[----:B--2---:R-:W-:Y:S01]  /*26d90*/  @P3 FMUL.FTZ R10, R10, 0.69314718246459960938 ;  /* 0x3f3172180a0a3820 */ /* 0x004fe20000410000 */
[----:B------:R4:W-:Y:S01]  /*26da0*/  STS [R0+0x400], R21 ;  /* 0x0004001500007388 */ /* 0x0009e20000000800 */
[----:B------:R-:W2:Y:S01]  /*26db0*/  LDCU.64 UR6, c[0x0][0x358] ;  /* 0x00006b00ff0677ac */ /* 0x000ea20008000a00 */
[----:B------:R-:W-:Y:S01]  /*26dc0*/  MOV R7, 0x7f800000 ;  /* 0x7f80000000077802 */ /* 0x000fe20000000f00 */
[----:B---3--:R-:W-:Y:S01]  /*26dd0*/  @P3 FFMA.FTZ R7, R36, R13, R10 ;  /* 0x0000000d24073223 */ /* 0x008fe2000001000a */
[----:B------:R-:W-:Y:S01]  /*26de0*/  MOV R5, 0x7f800000 ;  /* 0x7f80000000057802 */ /* 0x000fe20000000f00 */
[C---:B-1----:R-:W-:Y:S01]  /*26df0*/  @!P5 IMAD R34, R30.reuse, R15, RZ ;  /* 0x0000000f1e22d224 */ /* 0x042fe200078e02ff */
[----:B------:R-:W-:Y:S01]  /*26e00*/  BAR.SYNC.DEFER_BLOCKING 0x0 ;  /* 0x0000000000007b1d */ /* 0x000fe20000010000 */
[----:B------:R-:W-:Y:S01]  /*26e10*/  ISETP.GE.AND P0, PT, R19, R11, PT ;  /* 0x0000000b1300720c */ /* 0x000fe20003f06270 */
[----:B-----5:R-:W-:-:S04]  /*26e20*/  @!P4 IMAD R2, R30, R29, R32 ;  /* 0x0000001d1e02c224 */ /* 0x020fc800078e0220 */
[----:B------:R-:W-:Y:S02]  /*26e30*/  @!P4 IMAD R2, R2, R15, RZ ;  /* 0x0000000f0202c224 */ /* 0x000fe400078e02ff */
[----:B----4-:R-:W-:Y:S01]  /*26e40*/  @P2 FMUL.FTZ R0, R6, 0.69314718246459960938 ;  /* 0x3f31721806002820 */ /* 0x010fe20000410000 */
[----:B------:R-:W-:-:S03]  /*26e50*/  @P4 IMAD R2, R32, R14, R34 ;  /* 0x0000000e20024224 */ /* 0x000fc600078e0222 */
[----:B------:R-:W-:Y:S01]  /*26e60*/  @P2 FFMA.FTZ R5, R3, R12, R0 ;  /* 0x0000000c03052223 */ /* 0x000fe20000010000 */
[----:B--2---:R-:W-:Y:S06]  /*26e70*/  @P6 BRA `(.L_x_2556) ;  /* 0x0000000000306947 */ /* 0x004fec0003800000 */
        /* <DEDUP_REMOVED lines=12> */
.L_x_2556:
[----:B------:R-:W-:Y:S05]  /*26f40*/  BSYNC.RECONVERGENT B0 ;  /* 0x0000000000007941 */ /* 0x000fea0003800200 */
.L_x_2555:
[----:B------:R-:W-:Y:S01]  /*26f50*/  MOV R235, RZ ;  /* 0x000000ff00eb7202 */ /* 0x000fe20000000f00 */
[----:B------:R-:W2:Y:S01]  /*26f60*/  LDCU.64 UR4, c[0x0][0x410] ;  /* 0x00008200ff0477ac */ /* 0x000ea20008000a00 */
[----:B------:R-:W3:Y:S01]  /*26f70*/  LDS.128 R12, [R237] ;  /* 0x00000000ed0c7984 */ /* 0x000ee20000000c00 */
[----:B------:R-:W-:Y:S01]  /*26f80*/  @P1 MOV R4, R8 ;  /* 0x0000000800041202 */ /* 0x000fe20000000f00 */
[----:B------:R-:W-:Y:S01]  /*26f90*/  VIADD R24, R19, 0x10 ;  /* 0x0000001013187836 */ /* 0x000fe20000000000 */
[----:B------:R-:W-:Y:S01]  /*26fa0*/  BSSY.RECONVERGENT B0, `(.L_x_2557) ;  /* 0x0000022000007945 */ /* 0x000fe20003800200 */
[----:B-1----:R-:W-:Y:S01]  /*26fb0*/  IMAD.WIDE.U32 R2, R16, UR8, R234 ;  /* 0x0000000810027c25 */ /* 0x002fe2000f8e00ea */
[----:B------:R1:W4:Y:S02]  /*26fc0*/  LDS.128 R20, [R237+0x1800] ;  /* 0x00180000ed147984 */ /* 0x0003240000000c00 */
[----:B------:R-:W-:Y:S01]  /*26fd0*/  ISETP.GE.AND P2, PT, R24, R11, PT ;  /* 0x0000000b1800720c */ /* 0x000fe20003f46270 */
[----:B------:R-:W-:Y:S01]  /*26fe0*/  IMAD R0, R17, UR8, R3 ;  /* 0x0000000811007c24 */ /* 0x000fe2000f8e0203 */
[----:B------:R-:W-:Y:S01]  /*26ff0*/  IADD3 R2, P1, PT, R4, R2, RZ ;  /* 0x0000000204027210 */ /* 0x000fe20007f3e0ff */
[C---:B------:R-:W-:Y:S01]  /*27000*/  VIADD R10, R19.reuse, 0x30 ;  /* 0x00000030130a7836 */ /* 0x040fe20000000000 */
[----:B------:R-:W5:Y:S03]  /*27010*/  @!P0 LDC.64 R4, c[0x0][0x3f0] ;  /* 0x0000fc00ff048b82 */ /* 0x000f660000000a00 */
[----:B------:R-:W-:Y:S01]  /*27020*/  IMAD.X R3, R18, 0x1, R0, P1 ;  /* 0x0000000112037824 */ /* 0x000fe200008e0600 */
[----:B------:R-:W-:-:S02]  /*27030*/  IADD3 R18, PT, PT, R19, 0x20, RZ ;  /* 0x0000002013127810 */ /* 0x000fc40007ffe0ff */
[-C--:B------:R-:W-:Y:S01]  /*27040*/  ISETP.GE.AND P4, PT, R10, R11.reuse, PT ;  /* 0x0000000b0a00720c */ /* 0x080fe20003f86270 */
[----:B--2---:R-:W-:Y:S01]  /*27050*/  IMAD.WIDE.U32 R8, R32, UR4, R2 ;  /* 0x0000000420087c25 */ /* 0x004fe2000f8e0002 */
[----:B------:R-:W-:-:S03]  /*27060*/  ISETP.GE.AND P3, PT, R18, R11, PT ;  /* 0x0000000b1200720c */ /* 0x000fc60003f66270 */
        /* <DEDUP_REMOVED lines=21> */
.L_x_2558:
[----:B------:R-:W-:Y:S05]  /*271c0*/  BSYNC.RECONVERGENT B0 ;  /* 0x0000000000007941 */ /* 0x000fea0003800200 */
.L_x_2557:
        /* <DEDUP_REMOVED lines=15> */
.L_x_2560:
[----:B------:R-:W-:Y:S05]  /*272c0*/  BSYNC.RECONVERGENT B0 ;  /* 0x0000000000007941 */ /* 0x000fea0003800200 */
.L_x_2559:
        /* <DEDUP_REMOVED lines=14> */
.L_x_2561:
        /* <DEDUP_REMOVED lines=13> */
.L_x_7147:


//--------------------- .text._ZN5flash24flash_fwd_splitkv_kernelI23Flash_fwd_kernel_traitsILi64ELi64ELi256ELi4ELb0ELb0EN7cutlass10bfloat16_tE19Flash_kernel_traitsILi64ELi64ELi256ELi4ES3_EELb1ELb0ELb1ELb0ELb0ELb0ELb0ELb1EEEvNS_16Flash_fwd_paramsE --------------------------
	.section	.text._ZN5flash24flash_fwd_splitkv_kernelI23Flash_fwd_kernel_traitsILi64ELi64ELi256ELi4ELb0ELb0EN7cutlass10bfloat16_tE19Flash_kernel_traitsILi64ELi64ELi256ELi4ES3_EELb1ELb0ELb1ELb0ELb0ELb0ELb0ELb1EEEvNS_16Flash_fwd_paramsE,"ax",@progbits
	.align	128
        .global         _ZN5flash24flash_fwd_splitkv_kernelI23Flash_fwd_kernel_traitsILi64ELi64ELi256ELi4ELb0ELb0EN7cutlass10bfloat16_tE19Flash_kernel_traitsILi64ELi64ELi256ELi4ES3_EELb1ELb0ELb1ELb0ELb0ELb0ELb0ELb1EEEvNS_16Flash_fwd_paramsE
        .type           _ZN5flash24flash_fwd_splitkv_kernelI23Flash_fwd_kernel_traitsILi64ELi64ELi256ELi4ELb0ELb0EN7cutlass10bfloat16_tE19Flash_kernel_traitsILi64ELi64ELi256ELi4ES3_EELb1ELb0ELb1ELb0ELb0ELb0ELb0ELb1EEEvNS_16Flash_fwd_paramsE,@function
        .size           _ZN5flash24flash_fwd_splitkv_kernelI23Flash_fwd_kernel_traitsILi64ELi64ELi256ELi4ELb0ELb0EN7cutlass10bfloat16_tE19Flash_kernel_traitsILi64ELi64ELi256ELi4ES3_EELb1ELb0ELb1ELb0ELb0ELb0ELb0ELb1EEEvNS_16Flash_fwd_paramsE,(.L_x_7148 - _ZN5flash24flash_fwd_splitkv_kernelI23Flash_fwd_kernel_traitsILi64ELi64ELi256ELi4ELb0ELb0EN7cutlass10bfloat16_tE19Flash_kernel_traitsILi64ELi64ELi256ELi4ES3_EELb1ELb0ELb1ELb0ELb0ELb0ELb0ELb1EEEvNS_16Flash_fwd_paramsE)
        .other          _ZN5flash24flash_fwd_splitkv_kernelI23Flash_fwd_kernel_traitsILi64ELi64ELi256ELi4ELb0ELb0EN7cutlass10bfloat16_tE19Flash_kernel_traitsILi64ELi64ELi256ELi4ES3_EELb1ELb0ELb1ELb0ELb0ELb0ELb0ELb1EEEvNS_16Flash_fwd_paramsE,@"STO_CUDA_ENTRY STV_DEFAULT"
_ZN5flash24flash_fwd_splitkv_kernelI23Flash_fwd_kernel_traitsILi64ELi64ELi256ELi4ELb0ELb0EN7cutlass10bfloat16_tE19Flash_kernel_traitsILi64ELi64ELi256ELi4ES3_EELb1ELb0ELb1ELb0ELb0ELb0ELb0ELb1EEEvNS_16Flash_fwd_paramsE:
.text._ZN5flash24flash_fwd_splitkv_kernelI23Flash_fwd_kernel_traitsILi64ELi64ELi256ELi4ELb0ELb0EN7cutlass10bfloat16_tE19Flash_kernel_traitsILi64ELi64ELi256ELi4ES3_EELb1ELb0ELb1ELb0ELb0ELb0ELb0ELb1EEEvNS_16Flash_fwd_paramsE:
[----:B------:R-:W-:Y:S01]  /*0000*/  LDC R1, c[0x0][0x37c] ;  /* 0x0000df00ff017b82 */ /* 0x000fe20000000800 */
[----:B------:R-:W1:Y:S07]  /*0010*/  LDCU.64 UR12, c[0x0][0x460] ;  /* 0x00008c00ff0c77ac */ /* 0x000e6e0008000a00 */
[----:B------:R-:W2:Y:S01]  /*0020*/  S2UR UR23, SR_CTAID.Y ;  /* 0x00000000001779c3 */ /* 0x000ea20000002600 */
[----:B------:R-:W3:Y:S01]  /*0030*/  LDCU.64 UR8, c[0x0][0x478] ;  /* 0x00008f00ff0877ac */ /* 0x000ee20008000a00 */
[----:B------:R-:W4:Y:S01]  /*0040*/  LDCU.64 UR18, c[0x0][0x460] ;  /* 0x00008c00ff1277ac */ /* 0x000f220008000a00 */
[----:B------:R-:W5:Y:S01]  /*0050*/  LDCU.64 UR10, c[0x0][0x470] ;  /* 0x00008e00ff0a77ac */ /* 0x000f620008000a00 */
[----:B------:R-:W4:Y:S01]  /*0060*/  LDCU.U8 UR16, c[0x0][0x532] ;  /* 0x0000a640ff1077ac */ /* 0x000f220008000000 */
[----:B-1----:R-:W-:Y:S01]  /*0070*/  ISETP.NE.U32.AND P0, PT, RZ, UR12, PT ;  /* 0x0000000cff007c0c */ /* 0x002fe2000bf05070 */
[----:B------:R-:W-:Y:S01]  /*0080*/  UISETP.NE.U32.AND UP0, UPT, UR12, URZ, UPT ;  /* 0x000000ff0c00728c */ /* 0x000fe2000bf05070 */
[----:B------:R-:W1:Y:S02]  /*0090*/  LDCU.64 UR4, c[0x0][0x468] ;  /* 0x00008d00ff0477ac */ /* 0x000e640008000a00 */
[----:B------:R-:W-:Y:S01]  /*00a0*/  ISETP.NE.AND.EX P3, PT, RZ, UR13, PT, P0 ;  /* 0x0000000dff007c0c */ /* 0x000fe2000bf65300 */
[----:B---3--:R-:W-:-:S02]  /*00b0*/  UISETP.NE.U32.AND UP3, UPT, UR8, URZ, UPT ;  /* 0x000000ff0800728c */ /* 0x008fc4000bf65070 */
[----:B------:R-:W-:Y:S01]  /*00c0*/  UISETP.NE.AND.EX UP0, UPT, UR13, URZ, UPT, UP0 ;  /* 0x000000ff0d00728c */ /* 0x000fe2000bf05300 */
[----:B------:R-:W3:Y:S01]  /*00d0*/  LDCU.64 UR6, c[0x0][0x358] ;  /* 0x00006b00ff0677ac */ /* 0x000ee20008000a00 */
[----:B-----5:R-:W-:Y:S01]  /*00e0*/  ISETP.NE.U32.AND P0, PT, RZ, UR10, PT ;  /* 0x0000000aff007c0c */ /* 0x020fe2000bf05070 */
[----:B------:R-:W-:-:S03]  /*00f0*/  UISETP.NE.AND.EX UP3, UPT, UR9, URZ, UPT, UP3 ;  /* 0x000000ff0900728c */ /* 0x000fc6000bf65330 */
[----:B------:R-:W-:Y:S01]  /*0100*/  PLOP3.LUT P1, PT, PT, PT, UP0, 0x80, 0x8 ;  /* 0x000000000008781c */ /* 0x000fe20003f2f008 */
[----:B--2---:R-:W-:Y:S01]  /*0110*/  USHF.L.U32 UR15, UR23, 0x2, URZ ;  /* 0x00000002170f7899 */ /* 0x004fe200080006ff */
[----:B------:R-:W-:Y:S01]  /*0120*/  ISETP.NE.AND.EX P4, PT, RZ, UR11, PT, P0 ;  /* 0x0000000bff007c0c */ /* 0x000fe2000bf85300 */
[----:B----4-:R-:W-:Y:S02]  /*0130*/  UIMAD.WIDE.U32 UR18, UR23, 0x4, UR18 ;  /* 0x00000004171278a5 */ /* 0x010fe4000f8e0012 */
[----:B------:R-:W-:Y:S01]  /*0140*/  USHF.R.U32.HI UR14, URZ, 0x1e, UR23 ;  /* 0x0000001eff0e7899 */ /* 0x000fe20008011617 */
[----:B------:R-:W-:Y:S01]  /*0150*/  PLOP3.LUT P0, PT, PT, PT, UP3, 0x80, 0x8 ;  /* 0x000000000008781c */ /* 0x000fe20003f0f038 */
[----:B------:R-:W-:Y:S02]  /*0160*/  UIADD3 UR12, UP2, UPT, UR15, UR10, URZ ;  /* 0x0000000a0f0c7290 */ /* 0x000fe4000ff5e0ff */
[----:B------:R-:W-:Y:S01]  /*0170*/  IMAD.U32 R6, RZ, RZ, UR18 ;  /* 0x00000012ff067e24 */ /* 0x000fe2000f8e00ff */
[----:B------:R-:W-:Y:S01]  /*0180*/  @UP3 UIADD3 UR10, UP1, UPT, UR15, UR8, URZ ;  /* 0x000000080f0a3290 */ /* 0x000fe2000ff3e0ff */
[----:B------:R-:W-:Y:S01]  /*0190*/  IMAD.U32 R7, RZ, RZ, UR19 ;  /* 0x00000013ff077e24 */ /* 0x000fe2000f8e00ff */
[----:B------:R-:W-:-:S02]  /*01a0*/  UIADD3.X UR8, UPT, UPT, UR14, UR11, URZ, UP2, !UPT ;  /* 0x0000000b0e087290 */ /* 0x000fc400097fe4ff */
[----:B------:R-:W-:Y:S02]  /*01b0*/  UISETP.NE.AND UP4, UPT, UR16, URZ, UPT ;  /* 0x000000ff1000728c */ /* 0x000fe4000bf85270 */
[----:B-1----:R-:W-:Y:S01]  /*01c0*/  UISETP.EQ.U32.AND UP2, UPT, UR4, URZ, UPT ;  /* 0x000000ff0400728c */ /* 0x002fe2000bf42070 */
[----:B---3--:R-:W2:Y:S01]  /*01d0*/  @P3 LDG.E R5, desc[UR6][R6.64] ;  /* 0x0000000606053981 */ /* 0x008ea2000c1e1900 */
[----:B------:R-:W-:Y:S02]  /*01e0*/  @UP3 UIADD3.X UR11, UPT, UPT, UR14, UR9, URZ, UP1, !UPT ;  /* 0x000000090e0b3290 */ /* 0x000fe40008ffe4ff */
[----:B------:R-:W-:Y:S01]  /*01f0*/  UISETP.EQ.OR.EX UP2, UPT, UR5, URZ, !UP4, UP2 ;  /* 0x000000ff0500728c */ /* 0x000fe2000e742720 */
[----:B------:R1:W3:Y:S01]  /*0200*/  @P1 LDG.E R2, desc[UR6][R6.64+0x4] ;  /* 0x0000040606021981 */ /* 0x0002e2000c1e1900 */
[----:B------:R-:W-:Y:S01]  /*0210*/  UIADD3 UR9, UP1, UPT, UR15, UR4, URZ ;  /* 0x000000040f097290 */ /* 0x000fe2000ff3e0ff */
[----:B------:R-:W-:-:S03]  /*0220*/  IMAD.U32 R137, RZ, RZ, UR8 ;  /* 0x00000008ff897e24 */ /* 0x000fc6000f8e00ff */
[----:B------:R-:W-:Y:S01]  /*0230*/  PLOP3.LUT P2, PT, PT, PT, UP2, 0x80, 0x8 ;  /* 0x000000000008781c */ /* 0x000fe20003f4f028 */
[----:B------:R-:W-:Y:S01]  /*0240*/  UIADD3.X UR8, UPT, UPT, UR14, UR5, URZ, UP1, !UPT ;  /* 0x000000050e087290 */ /* 0x000fe20008ffe4ff */
[----:B------:R-:W-:Y:S02]  /*0250*/  IMAD.U32 R136, RZ, RZ, UR12 ;  /* 0x0000000cff887e24 */ /* 0x000fe4000f8e00ff */
[----:B------:R-:W-:Y:S01]  /*0260*/  IMAD.U32 R8, RZ, RZ, UR10 ;  /* 0x0000000aff087e24 */ /* 0x000fe2000f8e00ff */
[----:B------:R-:W4:Y:S01]  /*0270*/  S2UR UR25, SR_CTAID.X ;  /* 0x00000000001979c3 */ /* 0x000f220000002500 */
[----:B------:R-:W-:Y:S01]  /*0280*/  IMAD.U32 R9, RZ, RZ, UR11 ;  /* 0x0000000bff097e24 */ /* 0x000fe2000f8e00ff */
[----:B------:R-:W5:Y:S01]  /*0290*/  @P4 LDG.E R3, desc[UR6][R136.64] ;  /* 0x0000000688034981 */ /* 0x000f62000c1e1900 */
[----:B------:R-:W-:Y:S01]  /*02a0*/  UMOV UR20, 0xffffffff ;  /* 0xffffffff00147882 */ /* 0x000fe20000000000 */
[----:B------:R-:W3:Y:S02]  /*02b0*/  @!UP0 LDCU UR21, c[0x0][0x434] ;  /* 0x00008680ff1587ac */ /* 0x000ee40008000800 */
[----:B------:R-:W5:Y:S01]  /*02c0*/  @P0 LDG.E R0, desc[UR6][R8.64] ;  /* 0x0000000608000981 */ /* 0x000f62000c1e1900 */
[----:B------:R-:W4:Y:S01]  /*02d0*/  @!UP3 LDCU UR10, c[0x0][0x43c] ;  /* 0x00008780ff0ab7ac */ /* 0x000f220008000800 */
[----:B-1----:R-:W-:-:S02]  /*02e0*/  IMAD.U32 R6, RZ, RZ, UR9 ;  /* 0x00000009ff067e24 */ /* 0x002fc4000f8e00ff */
[----:B------:R-:W-:Y:S01]  /*02f0*/  IMAD.U32 R7, RZ, RZ, UR8 ;  /* 0x00000008ff077e24 */ /* 0x000fe2000f8e00ff */
[----:B------:R-:W1:Y:S04]  /*0300*/  @!UP3 LDCU.64 UR8, c[0x0][0x488] ;  /* 0x00009100ff08b7ac */ /* 0x000e680008000a00 */
[----:B------:R-:W5:Y:S01]  /*0310*/  @!P2 LDG.E R4, desc[UR6][R6.64] ;  /* 0x000000060604a981 */ /* 0x000f62000c1e1900 */
[----:B------:R-:W-:Y:S01]  /*0320*/  UMOV UR11, URZ ;  /* 0x000000ff000b7c82 */ /* 0x000fe20008000000 */
[----:B----4-:R-:W-:Y:S01]  /*0330*/  USHF.L.U32 UR25, UR25, 0x6, URZ ;  /* 0x0000000619197899 */ /* 0x010fe200080006ff */
[----:B------:R-:W-:Y:S01]  /*0340*/  UMOV UR18, 0xffffffff ;  /* 0xffffffff00127882 */ /* 0x000fe20000000000 */
[----:B-1----:R-:W-:-:S04]  /*0350*/  @!UP3 UISETP.NE.U32.AND UP2, UPT, UR8, URZ, UPT ;  /* 0x000000ff0800b28c */ /* 0x002fc8000bf45070 */
[----:B------:R-:W-:-:S04]  /*0360*/  @!UP3 UISETP.NE.AND.EX UP2, UPT, UR9, URZ, UPT, UP2 ;  /* 0x000000ff0900b28c */ /* 0x000fc8000bf45320 */
[----:B------:R-:W-:Y:S01]  /*0370*/  @!UP3 USEL UR10, UR10, URZ, UP2 ;  /* 0x000000ff0a0ab287 */ /* 0x000fe20009000000 */
[----:B--2---:R-:W-:Y:S02]  /*0380*/  @P3 R2UR UR20, R5 ;  /* 0x00000000051432ca */ /* 0x004fe400000e0000 */
[----:B---3--:R-:W-:-:S13]  /*0390*/  @P1 R2UR UR12, R2 ;  /* 0x00000000020c12ca */ /* 0x008fda00000e0000 */
[----:B------:R-:W-:Y:S02]  /*03a0*/  @UP0 UIADD3 UR21, UPT, UPT, UR12, -UR20, URZ ;  /* 0x800000140c150290 */ /* 0x000fe4000fffe0ff */
[----:B------:R-:W-:Y:S01]  /*03b0*/  UISETP.NE.U32.AND UP0, UPT, UR4, URZ, UPT ;  /* 0x000000ff0400728c */ /* 0x000fe2000bf05070 */
[----:B-----5:R-:W-:Y:S02]  /*03c0*/  @P4 R2UR UR11, R3 ;  /* 0x00000000030b42ca */ /* 0x020fe400000e0000 */
[----:B------:R-:W-:Y:S01]  /*03d0*/  @P0 R2UR UR22, R0 ;  /* 0x00000000001602ca */ /* 0x000fe200000e0000 */
[----:B------:R-:W-:Y:S02]  /*03e0*/  UISETP.NE.AND.EX UP0, UPT, UR5, URZ, UPT, UP0 ;  /* 0x000000ff0500728c */ /* 0x000fe4000bf05300 */
[----:B------:R-:W-:Y:S01]  /*03f0*/  UISETP.GT.AND UP1, UPT, UR21, UR25, UPT ;  /* 0x000000191500728c */ /* 0x000fe2000bf24270 */
[----:B------:R-:W-:-:S05]  /*0400*/  @!P2 R2UR UR18, R4 ;  /* 0x000000000412a2ca */ /* 0x000fca00000e0000 */
[----:B------:R-:W-:-:S04]  /*0410*/  PLOP3.LUT P1, PT, PT, PT, UP1, 0x80, 0x8 ;  /* 0x000000000008781c */ /* 0x000fc80003f2f018 */
[----:B------:R-:W-:Y:S01]  /*0420*/  @UP3 UIADD3 UR22, UPT, UPT, UR22, -UR11, URZ ;  /* 0x8000000b16163290 */ /* 0x000fe2000fffe0ff */
[----:B------:R-:W1:Y:S01]  /*0430*/  @!UP0 LDCU UR5, c[0x0][0x438] ;  /* 0x00008700ff0587ac */ /* 0x000e620008000800 */
[----:B------:R-:W-:Y:S10]  /*0440*/  BRA.U !UP0, `(.L_x_2562) ;  /* 0x0000000108187547 */ /* 0x000ff4000b800000 */
[----:B------:R-:W-:-:S13]  /*0450*/  PLOP3.LUT P0, PT, PT, PT, UP4, 0x80, 0x8 ;  /* 0x000000000008781c */ /* 0x000fda0003f0f048 */
[----:B------:R-:W2:Y:S04]  /*0460*/  @P0 LDG.E R0, desc[UR6][R6.64+0x4] ;  /* 0x0000040606000981 */ /* 0x000ea8000c1e1900 */
[----:B------:R-:W3:Y:S01]  /*0470*/  @!P0 LDG.E R2, desc[UR6][R6.64] ;  /* 0x0000000606028981 */ /* 0x000ee2000c1e1900 */
[----:B--2---:R-:W-:-:S13]  /*0480*/  @P0 R2UR UR4, R0 ;  /* 0x00000000000402ca */ /* 0x004fda00000e0000 */
[----:B-1----:R-:W-:-:S07]  /*0490*/  @UP4 UIADD3 UR5, UPT, UPT, UR4, -UR18, URZ ;  /* 0x8000001204054290 */ /* 0x002fce000fffe0ff */
[----:B---3--:R-:W-:-:S15]  /*04a0*/  @!P0 R2UR UR5, R2 ;  /* 0x00000000020582ca */ /* 0x008fde00000e0000 */
.L_x_2562:
[----:B-1----:R-:W-:Y:S01]  /*04b0*/  UIADD3 UR5, UPT, UPT, UR5, -UR11, URZ ;  /* 0x8000000b05057290 */ /* 0x002fe2000fffe0ff */
[----:B------:R-:W-:Y:S11]  /*04c0*/  @!P1 EXIT ;  /* 0x000000000000994d */ /* 0x000ff60003800000 */
[----:B------:R-:W1:Y:S01]  /*04d0*/  LDCU UR8, c[0x0][0x508] ;  /* 0x0000a100ff0877ac */ /* 0x000e620008000800 */
[----:B------:R-:W2:Y:S01]  /*04e0*/  S2UR UR24, SR_CTAID.Z ;  /* 0x00000000001879c3 */ /* 0x000ea20000002700 */
[----:B------:R-:W3:Y:S01]  /*04f0*/  S2R R59, SR_TID.X ;  /* 0x00000000003b7919 */ /* 0x000ee20000002100 */
[----:B------:R-:W4:Y:S01]  /*0500*/  LDCU UR13, c[0x0][0x438] ;  /* 0x00008700ff0d77ac */ /* 0x000f220008000800 */
[----:B------:R-:W-:-:S04]  /*0510*/  @!UP3 UIADD3 UR22, UPT, UPT, UR5, UR10, URZ ;  /* 0x0000000a0516b290 */ /* 0x000fc8000fffe0ff */
[----:B------:R-:W-:-:S04]  /*0520*/  UIADD3 UR10, UPT, UPT, UR22, 0xff, URZ ;  /* 0x000000ff160a7890 */ /* 0x000fc8000fffe0ff */
[----:B------:R-:W-:Y:S02]  /*0530*/  UIADD3 UR4, UPT, UPT, UR10, UR25, -UR21 ;  /* 0x000000190a047290 */ /* 0x000fe4000fffe815 */
[----:B------:R-:W-:Y:S02]  /*0540*/  USHF.R.S32.HI UR9, URZ, 0x1f, UR10 ;  /* 0x0000001fff097899 */ /* 0x000fe4000801140a */
[----:B-1----:R-:W-:Y:S02]  /*0550*/  UIADD3 UR8, UPT, UPT, UR4, 0x40, UR8 ;  /* 0x0000004004087890 */ /* 0x002fe4000fffe008 */
[----:B----4-:R-:W-:Y:S02]  /*0560*/  UIADD3 UR13, UPT, UPT, UR13, 0xff, URZ ;  /* 0x000000ff0d0d7890 */ /* 0x010fe4000fffe0ff */
[----:B------:R-:W-:Y:S02]  /*0570*/  USHF.R.S32.HI UR4, URZ, 0x1f, UR8 ;  /* 0x0000001fff047899 */ /* 0x000fe40008011408 */
[----:B------:R-:W-:-:S02]  /*0580*/  ULEA.HI UR9, UR9, UR10, URZ, 0x8 ;  /* 0x0000000a09097291 */ /* 0x000fc4000f8f40ff */
[----:B------:R-:W-:Y:S02]  /*0590*/  ULEA.HI UR4, UR4, UR8, URZ, 0x8 ;  /* 0x0000000804047291 */ /* 0x000fe4000f8f40ff */
[----:B------:R-:W-:Y:S02]  /*05a0*/  USHF.R.S32.HI UR12, URZ, 0x1f, UR13 ;  /* 0x0000001fff0c7899 */ /* 0x000fe4000801140d */
[----:B------:R-:W-:Y:S02]  /*05b0*/  USHF.R.S32.HI UR9, URZ, 0x8, UR9 ;  /* 0x00000008ff097899 */ /* 0x000fe40008011409 */
[----:B------:R-:W-:Y:S02]  /*05c0*/  USHF.R.S32.HI UR4, URZ, 0x8, UR4 ;  /* 0x00000008ff047899 */ /* 0x000fe40008011404 */
[----:B------:R-:W-:Y:S02]  /*05d0*/  ULEA.HI UR12, UR12, UR13, URZ, 0x8 ;  /* 0x0000000d0c0c7291 */ /* 0x000fe4000f8f40ff */
        /* <DEDUP_REMOVED lines=19> */
[----:B-1----:R-:W-:-:S04]  /*0710*/  ISETP.GE.AND P1, PT, R4, UR11, PT ;  /* 0x0000000b04007c0c */ /* 0x002fc8000bf26270 */
[----:B------:R-:W-:Y:S01]  /*0720*/  ISETP.GE.OR P0, PT, R59, UR21, P1 ;  /* 0x000000153b007c0c */ /* 0x000fe20008f06670 */
[----:B--2---:R-:W-:Y:S01]  /*0730*/  @UP0 UIMAD.WIDE.U32 UR14, UR20, UR4, URZ ;  /* 0x00000004140e02a5 */ /* 0x004fe2000f8e00ff */
[----:B------:R-:W-:Y:S01]  /*0740*/  IMAD.U32 R3, RZ, RZ, UR4 ;  /* 0x00000004ff037e24 */ /* 0x000fe2000f8e00ff */
[----:B------:R-:W-:Y:S01]  /*0750*/  MOV R0, UR5 ;  /* 0x0000000500007c02 */ /* 0x000fe20008000f00 */
[----:B---3--:R-:W-:Y:S02]  /*0760*/  @!UP0 UIMAD.WIDE.U32 UR16, UR23, UR8, URZ ;  /* 0x00000008171082a5 */ /* 0x008fe4000f8e00ff */
[----:B------:R-:W-:Y:S01]  /*0770*/  IMAD.WIDE.U32 R6, R3, UR25, R4 ;  /* 0x0000001903067c25 */ /* 0x000fe2000f8e0004 */
[----:B------:R-:W1:Y:S01]  /*0780*/  LDCU UR8, c[0x0][0x434] ;  /* 0x00008680ff0877ac */ /* 0x000e620008000800 */
[----:B----4-:R-:W-:Y:S02]  /*0790*/  MOV R11, UR13 ;  /* 0x0000000d000b7c02 */ /* 0x010fe40008000f00 */
[----:B------:R-:W-:Y:S01]  /*07a0*/  IMAD R0, R0, UR25, R7 ;  /* 0x0000001900007c24 */ /* 0x000fe2000f8e0207 */
[----:B------:R-:W-:-:S02]  /*07b0*/  @!UP0 UIMAD UR9, UR23, UR9, UR17 ;  /* 0x00000009170982a4 */ /* 0x000fc4000f8e0211 */
[----:B------:R-:W2:Y:S01]  /*07c0*/  @!P0 LDC.64 R2, c[0x0][0x3f0] ;  /* 0x0000fc00ff028b82 */ /* 0x000ea20000000a00 */
[----:B------:R-:W-:Y:S01]  /*07d0*/  @UP0 UIMAD UR9, UR20, UR5, UR15 ;  /* 0x00000005140902a4 */ /* 0x000fe2000f8e020f */
[----:B------:R-:W-:Y:S01]  /*07e0*/  IMAD.U32 R8, RZ, RZ, UR12 ;  /* 0x0000000cff087e24 */ /* 0x000fe2000f8e00ff */
[----:B------:R-:W-:Y:S02]  /*07f0*/  @UP0 UMOV UR16, UR14 ;  /* 0x0000000e00100c82 */ /* 0x000fe40008000000 */
[----:B------:R-:W-:-:S04]  /*0800*/  IADD3 R6, P2, PT, R6, UR16, RZ ;  /* 0x0000001006067c10 */ /* 0x000fc8000ff5e0ff */
[----:B------:R-:W-:-:S03]  /*0810*/  IADD3.X R7, PT, PT, R0, UR9, RZ, P2, !PT ;  /* 0x0000000900077c10 */ /* 0x000fc600097fe4ff */
[----:B------:R-:W3:Y:S01]  /*0820*/  LDCU UR9, c[0x0][0x3e0] ;  /* 0x00007c00ff0977ac */ /* 0x000ee20008000800 */
[----:B------:R-:W-:Y:S01]  /*0830*/  IMAD.WIDE.U32 R8, R8, UR24, R6 ;  /* 0x0000001808087c25 */ /* 0x000fe2000f8e0006 */
[----:B------:R-:W-:-:S03]  /*0840*/  IADD3 R7, PT, PT, R59, 0x10, RZ ;  /* 0x000000103b077810 */ /* 0x000fc60007ffe0ff */
[----:B------:R-:W-:Y:S02]  /*0850*/  IMAD R11, R11, UR24, R9 ;  /* 0x000000180b0b7c24 */ /* 0x000fe4000f8e0209 */
[----:B------:R-:W-:Y:S02]  /*0860*/  @!P0 IMAD.MOV.U32 R10, RZ, RZ, R8 ;  /* 0x000000ffff0a8224 */ /* 0x000fe400078e0008 */
[C---:B------:R-:W-:Y:S02]  /*0870*/  VIADD R6, R59.reuse, 0x20 ;  /* 0x000000203b067836 */ /* 0x040fe40000000000 */
[----:B------:R-:W-:-:S03]  /*0880*/  @!P0 IMAD.WIDE.U32 R12, R59, UR4, R10 ;  /* 0x000000043b0c8c25 */ /* 0x000fc6000f8e000a */
[----:B------:R-:W-:Y:S01]  /*0890*/  ISETP.GE.OR P3, PT, R6, UR21, P1 ;  /* 0x0000001506007c0c */ /* 0x000fe20008f66670 */
[C---:B------:R-:W-:Y:S01]  /*08a0*/  @!P0 IMAD R0, R59.reuse, UR5, R13 ;  /* 0x000000053b008c24 */ /* 0x040fe2000f8e020d */
[C---:B--2---:R-:W-:Y:S01]  /*08b0*/  @!P0 LEA R14, P2, R12.reuse, R2, 0x1 ;  /* 0x000000020c0e8211 */ /* 0x044fe200078408ff */
[----:B---3--:R-:W-:Y:S01]  /*08c0*/  UIMAD UR9, UR10, UR9, UR24 ;  /* 0x000000090a0972a4 */ /* 0x008fe2000f8e0218 */
[----:B------:R-:W-:Y:S02]  /*08d0*/  IADD3 R2, PT, PT, R59, 0x30, RZ ;  /* 0x000000303b027810 */ /* 0x000fe40007ffe0ff */
[----:B------:R-:W-:Y:S01]  /*08e0*/  @!P0 LEA.HI.X R15, R12, R3, R0, 0x1, P2 ;  /* 0x000000030c0f8211 */ /* 0x000fe200010f0c00 */
[----:B-1----:R-:W-:Y:S01]  /*08f0*/  UIMAD UR25, UR9, UR8, UR25 ;  /* 0x00000008091972a4 */ /* 0x002fe2000f8e0219 */
[----:B------:R-:W-:Y:S02]  /*0900*/  ISETP.GE.OR P2, PT, R7, UR21, P1 ;  /* 0x0000001507007c0c */ /* 0x000fe40008f46670 */
[----:B------:R-:W-:Y:S01]  /*0910*/  ISETP.GE.OR P1, PT, R2, UR21, P1 ;  /* 0x0000001502007c0c */ /* 0x000fe20008f26670 */
[----:B------:R1:W-:Y:S10]  /*0920*/  @!P0 STG.E.128 desc[UR6][R14.64], RZ ;  /* 0x000000ff0e008986 */ /* 0x0003f4000c101d06 */
        /* <DEDUP_REMOVED lines=13> */
.L_x_2565:
[----:B------:R-:W-:Y:S05]  /*0a00*/  BSYNC.RECONVERGENT B0 ;  /* 0x0000000000007941 */ /* 0x000fea0003800200 */
.L_x_2564:
        /* <DEDUP_REMOVED lines=14> */
.L_x_2567:
[----:B------:R-:W-:Y:S05]  /*0af0*/  BSYNC.RECONVERGENT B0 ;  /* 0x0000000000007941 */ /* 0x000fea0003800200 */
.L_x_2566:
        /* <DEDUP_REMOVED lines=13> */
.L_x_2569:
[----:B------:R-:W-:Y:S05]  /*0bd0*/  BSYNC.RECONVERGENT B0 ;  /* 0x0000000000007941 */ /* 0x000fea0003800200 */
.L_x_2568:
[----:B------:R-:W5:Y:S01]  /*0be0*/  LDCU.64 UR8, c[0x0][0x420] ;  /* 0x00008400ff0877ac */ /* 0x000f620008000a00 */
[----:B------:R-:W-:Y:S01]  /*0bf0*/  ISETP.NE.AND P1, PT, R4, RZ, PT ;  /* 0x000000ff0400720c */ /* 0x000fe20003f25270 */
[----:B------:R-:W-:-:S03]  /*0c00*/  IMAD.U32 R0, RZ, RZ, UR25 ;  /* 0x00000019ff007e24 */ /* 0x000fc6000f8e00ff */
[C---:B------:R-:W-:Y:S02]  /*0c10*/  ISETP.GE.OR P4, PT, R59.reuse, UR21, P1 ;  /* 0x000000153b007c0c */ /* 0x040fe40008f86670 */
[----:B------:R-:W-:Y:S02]  /*0c20*/  IADD3 R59, P0, PT, R59, UR25, RZ ;  /* 0x000000193b3b7c10 */ /* 0x000fe4000ff1e0ff */
[----:B------:R-:W-:Y:S02]  /*0c30*/  ISETP.GE.OR P3, PT, R7, UR21, P1 ;  /* 0x0000001507007c0c */ /* 0x000fe40008f66670 */
[----:B------:R-:W-:Y:S02]  /*0c40*/  ISETP.GE.OR P2, PT, R6, UR21, P1 ;  /* 0x0000001506007c0c */ /* 0x000fe40008f46670 */
[----:B------:R-:W-:Y:S02]  /*0c50*/  LEA.HI.X.SX32 R0, R0, RZ, 0x1, P0 ;  /* 0x000000ff00007211 */ /* 0x000fe400000f0eff */
[----:B-----5:R-:W-:-:S03]  /*0c60*/  LEA R6, P0, R59, UR8, 0x2 ;  /* 0x000000083b067c11 */ /* 0x020fc6000f8010ff */
[----:B------:R-:W-:Y:S01]  /*0c70*/  @!P4 IMAD.MOV.U32 R4, RZ, RZ, 0x7f800000 ;  /* 0x7f800000ff04c424 */ /* 0x000fe200078e00ff */
[----:B------:R-:W-:-:S03]  /*0c80*/  LEA.HI.X R7, R59, UR9, R0, 0x2, P0 ;  /* 0x000000093b077c11 */ /* 0x000fc600080f1400 */
[----:B------:R-:W-:Y:S01]  /*0c90*/  @!P3 IMAD.MOV.U32 R3, RZ, RZ, 0x7f800000 ;  /* 0x7f800000ff03b424 */ /* 0x000fe200078e00ff */
[----:B------:R-:W-:Y:S01]  /*0ca0*/  ISETP.GE.OR P0, PT, R2, UR21, P1 ;  /* 0x0000001502007c0c */ /* 0x000fe20008f06670 */
[----:B------:R-:W-:Y:S01]  /*0cb0*/  @!P2 IMAD.MOV.U32 R0, RZ, RZ, 0x7f800000 ;  /* 0x7f800000ff00a424 */ /* 0x000fe200078e00ff */
[----:B------:R1:W-:Y:S04]  /*0cc0*/  @!P4 STG.E desc[UR6][R6.64], R4 ;  /* 0x000000040600c986 */ /* 0x0003e8000c101906 */
[----:B------:R1:W-:Y:S04]  /*0cd0*/  @!P3 STG.E desc[UR6][R6.64+0x40], R3 ;  /* 0x000040030600b986 */ /* 0x0003e8000c101906 */
[----:B------:R1:W-:Y:S03]  /*0ce0*/  @!P2 STG.E desc[UR6][R6.64+0x80], R0 ;  /* 0x000080000600a986 */ /* 0x0003e6000c101906 */
[----:B------:R-:W-:Y:S05]  /*0cf0*/  @P0 EXIT ;  /* 0x000000000000094d */ /* 0x000fea0003800000 */
[----:B-1----:R-:W-:-:S05]  /*0d00*/  MOV R3, 0x7f800000 ;  /* 0x7f80000000037802 */ /* 0x002fca0000000f00 */
[----:B------:R-:W-:Y:S01]  /*0d10*/  STG.E desc[UR6][R6.64+0xc0], R3 ;  /* 0x0000c00306007986 */ /* 0x000fe2000c101906 */
[----:B------:R-:W-:Y:S05]  /*0d20*/  EXIT ;  /* 0x000000000000794d */ /* 0x000fea0003800000 */
.L_x_2563:
        /* <DEDUP_REMOVED lines=13> */
.L_x_2570:
[----:B------:R-:W-:Y:S05]  /*0e00*/  BRA.U !UP0, `(.L_x_2571) ;  /* 0x0000000508947547 */ /* 0x000fea000b800000 */
[----:B------:R-:W1:Y:S01]  /*0e10*/  LDC R7, c[0x0][0x4f0] ;  /* 0x00013c00ff077b82 */ /* 0x000e620000000800 */
[----:B------:R-:W-:Y:S01]  /*0e20*/  ULEA UR14, UR4, 0xffffff00, 0x8 ;  /* 0xffffff00040e7891 */ /* 0x000fe2000f8e40ff */
[----:B------:R-:W-:Y:S01]  /*0e30*/  IMAD.MOV.U32 R4, RZ, RZ, RZ ;  /* 0x000000ffff047224 */ /* 0x000fe200078e00ff */
[----:B------:R-:W2:Y:S04]  /*0e40*/  LDCU.64 UR8, c[0x0][0x4e8] ;  /* 0x00009d00ff0877ac */ /* 0x000ea80008000a00 */
[----:B------:R-:W-:Y:S01]  /*0e50*/  MOV R0, UR14 ;  /* 0x0000000e00007c02 */ /* 0x000fe20008000f00 */
[----:B------:R-:W3:Y:S01]  /*0e60*/  LDC R14, c[0x0][0x3e8] ;  /* 0x0000fa00ff0e7b82 */ /* 0x000ee20000000800 */
[----:B------:R-:W4:Y:S02]  /*0e70*/  LDCU.64 UR16, c[0x0][0x3b8] ;  /* 0x00007700ff1077ac */ /* 0x000f240008000a00 */
[----:B------:R-:W-:Y:S01]  /*0e80*/  IABS R0, R0 ;  /* 0x0000000000007213 */ /* 0x000fe20000000000 */
[----:B------:R-:W5:Y:S01]  /*0e90*/  LDCU.64 UR28, c[0x0][0x3c0] ;  /* 0x00007800ff1c77ac */ /* 0x000f620008000a00 */
[----:B--2---:R-:W-:Y:S01]  /*0ea0*/  UIMAD.WIDE.U32 UR10, UR23, UR8, URZ ;  /* 0x00000008170a72a5 */ /* 0x004fe2000f8e00ff */
[----:B-1----:R-:W-:-:S03]  /*0eb0*/  IABS R3, R7 ;  /* 0x0000000700037213 */ /* 0x002fc60000000000 */
[----:B------:R-:W-:Y:S02]  /*0ec0*/  UIMAD UR9, UR23, UR9, UR11 ;  /* 0x00000009170972a4 */ /* 0x000fe4000f8e020b */
[----:B------:R-:W-:Y:S01]  /*0ed0*/  ULEA UR8, UP0, UR10, UR12, 0x2 ;  /* 0x0000000c0a087291 */ /* 0x000fe2000f8010ff */
[----:B------:R-:W1:Y:S03]  /*0ee0*/  I2F.RP R8, R3 ;  /* 0x0000000300087306 */ /* 0x000e660000209400 */
[----:B------:R-:W-:Y:S02]  /*0ef0*/  ULEA.HI.X UR9, UR10, UR13, UR9, 0x2, UP0 ;  /* 0x0000000d0a097291 */ /* 0x000fe400080f1409 */
[----:B------:R-:W-:Y:S01]  /*0f00*/  MOV R236, UR8 ;  /* 0x0000000800ec7c02 */ /* 0x000fe20008000f00 */
[----:B------:R-:W2:Y:S03]  /*0f10*/  LDCU.64 UR10, c[0x0][0x3a0] ;  /* 0x00007400ff0a77ac */ /* 0x000ea60008000a00 */
[----:B------:R-:W-:-:S05]  /*0f20*/  MOV R237, UR9 ;  /* 0x0000000900ed7c02 */ /* 0x000fca0008000f00 */
[----:B------:R-:W4:Y:S01]  /*0f30*/  LDCU.64 UR8, c[0x0][0x3a8] ;  /* 0x00007500ff0877ac */ /* 0x000f220008000a00 */
[----:B-1----:R-:W1:Y:S02]  /*0f40*/  MUFU.RCP R6, R8 ;  /* 0x0000000800067308 */ /* 0x002e640000001000 */
[----:B-1----:R-:W-:-:S06]  /*0f50*/  IADD3 R6, PT, PT, R6, 0xffffffe, RZ ;  /* 0x0ffffffe06067810 */ /* 0x002fcc0007ffe0ff */
[----:B------:R-:W1:Y:S02]  /*0f60*/  F2I.FTZ.U32.TRUNC.NTZ R5, R6 ;  /* 0x0000000600057305 */ /* 0x000e64000021f000 */
[----:B-1----:R-:W-:-:S04]  /*0f70*/  IMAD.MOV R2, RZ, RZ, -R5 ;  /* 0x000000ffff027224 */ /* 0x002fc800078e0a05 */
        /* <DEDUP_REMOVED lines=9> */
[C---:B------:R-:W-:Y:S02]  /*1010*/  ISETP.NE.AND P0, PT, R7.reuse, RZ, PT ;  /* 0x000000ff0700720c */ /* 0x040fe40003f05270 */
[----:B------:R-:W-:Y:S02]  /*1020*/  ISETP.GE.U32.AND P2, PT, R0, R3, PT ;  /* 0x000000030000720c */ /* 0x000fe40003f46070 */
[----:B------:R-:W-:-:S04]  /*1030*/  LOP3.LUT R0, R7, UR14, RZ, 0x3c, !PT ;  /* 0x0000000e07007c12 */ /* 0x000fc8000f8e3cff */
[----:B------:R-:W-:-:S07]  /*1040*/  ISETP.GE.AND P1, PT, R0, RZ, PT ;  /* 0x000000ff0000720c */ /* 0x000fce0003f26270 */
[----:B------:R-:W-:-:S04]  /*1050*/  @P2 IADD3 R4, PT, PT, R4, 0x1, RZ ;  /* 0x0000000104042810 */ /* 0x000fc80007ffe0ff */
[----:B------:R-:W-:-:S05]  /*1060*/  MOV R2, R4 ;  /* 0x0000000400027202 */ /* 0x000fca0000000f00 */
[----:B------:R-:W-:Y:S01]  /*1070*/  @!P1 IMAD.MOV R2, RZ, RZ, -R2 ;  /* 0x000000ffff029224 */ /* 0x000fe200078e0a02 */
[----:B------:R-:W-:-:S05]  /*1080*/  @!P0 LOP3.LUT R2, RZ, R7, RZ, 0x33, !PT ;  /* 0x00000007ff028212 */ /* 0x000fca00078e33ff */
[----:B------:R-:W-:-:S06]  /*1090*/  IMAD.WIDE R8, R2, 0x4, R236 ;  /* 0x0000000402087825 */ /* 0x000fcc00078e02ec */
[----:B------:R-:W5:Y:S01]  /*10a0*/  LDG.E R8, desc[UR6][R8.64] ;  /* 0x0000000608087981 */ /* 0x000f62000c1e1900 */
[----:B---3--:R-:W-:Y:S02]  /*10b0*/  IABS R0, R14 ;  /* 0x0000000e00007213 */ /* 0x008fe40000000000 */
[----:B------:R-:W-:Y:S01]  /*10c0*/  IADD3 R2, PT, PT, -R2, RZ, RZ ;  /* 0x000000ff02027210 */ /* 0x000fe20007ffe1ff */
[----:B------:R-:W1:Y:S01]  /*10d0*/  S2R R3, SR_CTAID.Z ;  /* 0x0000000000037919 */ /* 0x000e620000002700 */
[----:B------:R-:W3:Y:S03]  /*10e0*/  I2F.RP R6, R0 ;  /* 0x0000000000067306 */ /* 0x000ee60000209400 */
[----:B------:R-:W-:-:S05]  /*10f0*/  IMAD R2, R7, R2, UR14 ;  /* 0x0000000e07027e24 */ /* 0x000fca000f8e0202 */
        /* <DEDUP_REMOVED lines=13> */
[-C--:B------:R-:W-:Y:S01]  /*11d0*/  @!P0 IADD3 R3, PT, PT, R3, -R0.reuse, RZ ;  /* 0x8000000003038210 */ /* 0x080fe20007ffe0ff */
[----:B------:R-:W-:Y:S01]  /*11e0*/  @!P0 VIADD R5, R5, 0x1 ;  /* 0x0000000105058836 */ /* 0x000fe20000000000 */
[C---:B------:R-:W-:Y:S02]  /*11f0*/  ISETP.NE.AND P0, PT, R14.reuse, RZ, PT ;  /* 0x000000ff0e00720c */ /* 0x040fe40003f05270 */
[----:B------:R-:W-:Y:S02]  /*1200*/  ISETP.GE.U32.AND P1, PT, R3, R0, PT ;  /* 0x000000000300720c */ /* 0x000fe40003f26070 */
[----:B------:R-:W-:Y:S02]  /*1210*/  LOP3.LUT R0, R14, UR24, RZ, 0x3c, !PT ;  /* 0x000000180e007c12 */ /* 0x000fe4000f8e3cff */
[----:B------:R-:W-:Y:S02]  /*1220*/  LOP3.LUT R14, RZ, R14, RZ, 0x33, !PT ;  /* 0x0000000eff0e7212 */ /* 0x000fe400078e33ff */
[----:B------:R-:W-:-:S02]  /*1230*/  ISETP.GE.AND P3, PT, R0, RZ, PT ;  /* 0x000000ff0000720c */ /* 0x000fc40003f66270 */
[----:B------:R-:W-:-:S05]  /*1240*/  SHF.R.S32.HI R0, RZ, 0x1f, R2 ;  /* 0x0000001fff007819 */ /* 0x000fca0000011402 */
[----:B------:R-:W-:-:S04]  /*1250*/  @P1 IADD3 R5, PT, PT, R5, 0x1, RZ ;  /* 0x0000000105051810 */ /* 0x000fc80007ffe0ff */
[----:B------:R-:W-:-:S05]  /*1260*/  MOV R7, R5 ;  /* 0x0000000500077202 */ /* 0x000fca0000000f00 */
[----:B------:R-:W-:Y:S01]  /*1270*/  @!P3 IMAD.MOV R7, RZ, RZ, -R7 ;  /* 0x000000ffff07b224 */ /* 0x000fe200078e0a07 */
[----:B-----5:R-:W-:Y:S01]  /*1280*/  SHF.R.S32.HI R3, RZ, 0x1f, R8 ;  /* 0x0000001fff037819 */ /* 0x020fe20000011408 */
[----:B--2---:R-:W-:-:S04]  /*1290*/  IMAD.WIDE.U32 R12, R8, UR10, RZ ;  /* 0x0000000a080c7c25 */ /* 0x004fc8000f8e00ff */
[C---:B------:R-:W-:Y:S02]  /*12a0*/  IMAD R9, R3.reuse, UR10, RZ ;  /* 0x0000000a03097c24 */ /* 0x040fe4000f8e02ff */
[----:B----4-:R-:W-:Y:S02]  /*12b0*/  IMAD R3, R3, UR8, RZ ;  /* 0x0000000803037c24 */ /* 0x010fe4000f8e02ff */
[C---:B------:R-:W-:Y:S02]  /*12c0*/  IMAD R9, R8.reuse, UR11, R9 ;  /* 0x0000000b08097c24 */ /* 0x040fe4000f8e0209 */
[C---:B------:R-:W-:Y:S02]  /*12d0*/  IMAD R10, R8.reuse, UR9, R3 ;  /* 0x00000009080a7c24 */ /* 0x040fe4000f8e0203 */
[----:B------:R-:W-:Y:S02]  /*12e0*/  IMAD.IADD R13, R13, 0x1, R9 ;  /* 0x000000010d0d7824 */ /* 0x000fe400078e0209 */
[----:B------:R-:W-:Y:S01]  /*12f0*/  IMAD.WIDE.U32 R8, R8, UR8, RZ ;  /* 0x0000000808087c25 */ /* 0x000fe2000f8e00ff */
[----:B------:R-:W1:Y:S03]  /*1300*/  LDCU.128 UR8, c[0x0][0x3d0] ;  /* 0x00007a00ff0877ac */ /* 0x000e660008000c00 */
[C---:B------:R-:W-:Y:S01]  /*1310*/  IMAD R3, R0.reuse, UR16, RZ ;  /* 0x0000001000037c24 */ /* 0x040fe2000f8e02ff */
[----:B------:R-:W-:Y:S01]  /*1320*/  IADD3 R11, PT, PT, R9, R10, RZ ;  /* 0x0000000a090b7210 */ /* 0x000fe20007ffe0ff */
[----:B------:R-:W-:Y:S01]  /*1330*/  IMAD R9, R0, UR28, RZ ;  /* 0x0000001c00097c24 */ /* 0x000fe2000f8e02ff */
[----:B------:R-:W-:Y:S01]  /*1340*/  MOV R10, R8 ;  /* 0x00000008000a7202 */ /* 0x000fe20000000f00 */
[----:B------:R-:W-:Y:S01]  /*1350*/  IMAD R3, R2, UR17, R3 ;  /* 0x0000001102037c24 */ /* 0x000fe2000f8e0203 */
[----:B------:R-:W-:Y:S01]  /*1360*/  SEL R0, R14, R7, !P0 ;  /* 0x000000070e007207 */ /* 0x000fe20004000000 */
[----:B------:R-:W-:-:S04]  /*1370*/  IMAD.WIDE.U32 R12, R2, UR16, R12 ;  /* 0x00000010020c7c25 */ /* 0x000fc8000f8e000c */
[C---:B------:R-:W-:Y:S01]  /*1380*/  IMAD R9, R2.reuse, UR29, R9 ;  /* 0x0000001d02097c24 */ /* 0x040fe2000f8e0209 */
        /* <DEDUP_REMOVED lines=13> */
.L_x_2571:
        /* <DEDUP_REMOVED lines=13> */
[----:B------:R-:W-:-:S03]  /*1530*/  UIADD3 UR15, UPT, UPT, UR9, UR15, URZ ;  /* 0x0000000f090f7290 */ /* 0x000fc6000fffe0ff */
[----:B------:R-:W-:Y:S01]  /*1540*/  UMOV UR14, UR8 ;  /* 0x00000008000e7c82 */ /* 0x000fe20008000000 */
[----:B------:R-:W-:Y:S05]  /*1550*/  BRA `(.L_x_2574) ;  /* 0x0000000000187947 */ /* 0x000fea0003800000 */
.L_x_2573:
[----:B------:R-:W1:Y:S01]  /*1560*/  LDCU.64 UR16, c[0x0][0x3b8] ;  /* 0x00007700ff1077ac */ /* 0x000e620008000a00 */
[----:B------:R-:W-:-:S04]  /*1570*/  UIADD3 UR15, UPT, UPT, UR11, UR18, URZ ;  /* 0x000000120b0f7290 */ /* 0x000fc8000fffe0ff */
[----:B-1----:R-:W-:Y:S02]  /*1580*/  UIMAD.WIDE.U32 UR8, UR15, UR16, URZ ;  /* 0x000000100f0872a5 */ /* 0x002fe4000f8e00ff */
[----:B------:R-:W-:-:S04]  /*1590*/  UIMAD UR15, UR15, UR17, URZ ;  /* 0x000000110f0f72a4 */ /* 0x000fc8000f8e02ff */
[----:B------:R-:W-:Y:S01]  /*15a0*/  UIADD3 UR15, UPT, UPT, UR9, UR15, URZ ;  /* 0x0000000f090f7290 */ /* 0x000fe2000fffe0ff */
[----:B------:R-:W-:-:S11]  /*15b0*/  UMOV UR14, UR8 ;  /* 0x00000008000e7c82 */ /* 0x000fd60008000000 */
.L_x_2574:
        /* <DEDUP_REMOVED lines=10> */
[----:B------:R-:W-:-:S03]  /*1660*/  UMOV UR18, UR26 ;  /* 0x0000001a00127c82 */ /* 0x000fc60008000000 */
[----:B------:R-:W-:Y:S02]  /*1670*/  UIMAD UR9, UR10, UR9, UR11 ;  /* 0x000000090a0972a4 */ /* 0x000fe4000f8e020b */
[----:B------:R-:W-:-:S04]  /*1680*/  UIMAD.WIDE.U32 UR10, UR10, UR8, UR18 ;  /* 0x000000080a0a72a5 */ /* 0x000fc8000f8e0012 */
[----:B------:R-:W-:Y:S01]  /*1690*/  UIADD3 UR9, UPT, UPT, UR11, UR9, URZ ;  /* 0x000000090b097290 */ /* 0x000fe2000fffe0ff */
[----:B------:R-:W-:Y:S11]  /*16a0*/  BRA `(.L_x_2576) ;  /* 0x0000000000187947 */ /* 0x000ff60003800000 */
.L_x_2575:
[----:B------:R-:W1:Y:S01]  /*16b0*/  LDCU.64 UR28, c[0x0][0x3c0] ;  /* 0x00007800ff1c77ac */ /* 0x000e620008000a00 */
[----:B------:R-:W-:-:S04]  /*16c0*/  UIADD3 UR11, UPT, UPT, UR11, UR18, URZ ;  /* 0x000000120b0b7290 */ /* 0x000fc8000fffe0ff */
[----:B-1----:R-:W-:Y:S02]  /*16d0*/  UIMAD.WIDE.U32 UR8, UR11, UR28, URZ ;  /* 0x0000001c0b0872a5 */ /* 0x002fe4000f8e00ff */
[----:B------:R-:W-:-:S04]  /*16e0*/  UIMAD UR11, UR11, UR29, URZ ;  /* 0x0000001d0b0b72a4 */ /* 0x000fc8000f8e02ff */
[----:B------:R-:W-:Y:S01]  /*16f0*/  UIADD3 UR9, UPT, UPT, UR9, UR11, URZ ;  /* 0x0000000b09097290 */ /* 0x000fe2000fffe0ff */
[----:B------:R-:W-:-:S11]  /*1700*/  UMOV UR10, UR8 ;  /* 0x00000008000a7c82 */ /* 0x000fd60008000000 */
.L_x_2576:
[----:B------:R-:W1:Y:S01]  /*1710*/  LDC R14, c[0x0][0x3e8] ;  /* 0x0000fa00ff0e7b82 */ /* 0x000e620000000800 */
[----:B------:R-:W2:Y:S01]  /*1720*/  S2R R2, SR_CTAID.Z ;  /* 0x0000000000027919 */ /* 0x000ea20000002700 */
[----:B------:R-:W-:Y:S01]  /*1730*/  ULEA UR8, UR4, 0xffffff00, 0x8 ;  /* 0xffffff0004087891 */ /* 0x000fe2000f8e40ff */
[----:B------:R-:W-:Y:S01]  /*1740*/  CS2R R236, SRZ ;  /* 0x0000000000ec7805 */ /* 0x000fe2000001ff00 */
[----:B------:R-:W-:Y:S01]  /*1750*/  UMOV UR11, UR9 ;  /* 0x00000009000b7c82 */ /* 0x000fe20008000000 */
[----:B------:R-:W-:Y:S01]  /*1760*/  UMOV UR18, UR14 ;  /* 0x0000000e00127c82 */ /* 0x000fe20008000000 */
[----:B------:R-:W-:Y:S01]  /*1770*/  UMOV UR19, UR15 ;  /* 0x0000000f00137c82 */ /* 0x000fe20008000000 */
[----:B------:R-:W-:Y:S02]  /*1780*/  UIMAD.WIDE.U32 UR14, UR8, UR28, UR10 ;  /* 0x0000001c080e72a5 */ /* 0x000fe4000f8e000a */
[----:B------:R-:W-:Y:S02]  /*1790*/  UIMAD.WIDE.U32 UR10, UR8, UR16, UR18 ;  /* 0x00000010080a72a5 */ /* 0x000fe4000f8e0012 */
[----:B------:R-:W-:-:S02]  /*17a0*/  UIMAD UR9, UR8, UR29, UR15 ;  /* 0x0000001d080972a4 */ /* 0x000fc4000f8e020f */
[----:B------:R-:W-:Y:S01]  /*17b0*/  UIMAD UR8, UR8, UR17, UR11 ;  /* 0x00000011080872a4 */ /* 0x000fe2000f8e020b */
[----:B------:R-:W-:Y:S01]  /*17c0*/  MOV R17, UR15 ;  /* 0x0000000f00117c02 */ /* 0x000fe20008000f00 */
[----:B------:R-:W-:Y:S01]  /*17d0*/  IMAD.U32 R16, RZ, RZ, UR14 ;  /* 0x0000000eff107e24 */ /* 0x000fe2000f8e00ff */
[----:B------:R-:W-:Y:S01]  /*17e0*/  MOV R11, UR11 ;  /* 0x0000000b000b7c02 */ /* 0x000fe20008000f00 */
[----:B------:R-:W-:Y:S02]  /*17f0*/  IMAD.U32 R17, RZ, RZ, UR9 ;  /* 0x00000009ff117e24 */ /* 0x000fe4000f8e00ff */
[----:B------:R-:W-:Y:S01]  /*1800*/  MOV R11, UR8 ;  /* 0x00000008000b7c02 */ /* 0x000fe20008000f00 */
[----:B------:R-:W-:Y:S01]  /*1810*/  IMAD.U32 R10, RZ, RZ, UR10 ;  /* 0x0000000aff0a7e24 */ /* 0x000fe2000f8e00ff */
[----:B-1----:R-:W-:-:S04]  /*1820*/  IABS R0, R14 ;  /* 0x0000000e00007213 */ /* 0x002fc80000000000 */
[----:B------:R-:W1:Y:S01]  /*1830*/  I2F.RP R6, R0 ;  /* 0x0000000000067306 */ /* 0x000e620000209400 */
[----:B--2---:R-:W-:-:S07]  /*1840*/  IABS R2, R2 ;  /* 0x0000000200027213 */ /* 0x004fce0000000000 */
[----:B-1----:R-:W1:Y:S02]  /*1850*/  MUFU.RCP R4, R6 ;  /* 0x0000000600047308 */ /* 0x002e640000001000 */
[----:B-1----:R-:W-:Y:S01]  /*1860*/  VIADD R4, R4, 0xffffffe ;  /* 0x0ffffffe04047836 */ /* 0x002fe20000000000 */
[----:B------:R-:W1:Y:S05]  /*1870*/  LDC.64 R6, c[0x0][0x3d8] ;  /* 0x0000f600ff067b82 */ /* 0x000e6a0000000a00 */
[----:B------:R-:W2:Y:S02]  /*1880*/  F2I.FTZ.U32.TRUNC.NTZ R5, R4 ;  /* 0x0000000400057305 */ /* 0x000ea4000021f000 */
[----:B--2---:R-:W-:Y:S01]  /*1890*/  IMAD.MOV R3, RZ, RZ, -R5 ;  /* 0x000000ffff037224 */ /* 0x004fe200078e0a05 */
[----:B------:R-:W-:-:S03]  /*18a0*/  MOV R4, RZ ;  /* 0x000000ff00047202 */ /* 0x000fc60000000f00 */
[----:B------:R-:W-:-:S04]  /*18b0*/  IMAD R3, R3, R0, RZ ;  /* 0x0000000003037224 */ /* 0x000fc800078e02ff */
[----:B------:R-:W-:-:S06]  /*18c0*/  IMAD.HI.U32 R3, R5, R3, R4 ;  /* 0x0000000305037227 */ /* 0x000fcc00078e0004 */
        /* <DEDUP_REMOVED lines=8> */
[----:B------:R-:W-:Y:S01]  /*1950*/  LOP3.LUT R0, R14, UR24, RZ, 0x3c, !PT ;  /* 0x000000180e007c12 */ /* 0x000fe2000f8e3cff */
[----:B------:R-:W2:Y:S01]  /*1960*/  LDC.64 R2, c[0x0][0x3d0] ;  /* 0x0000f400ff027b82 */ /* 0x000ea20000000a00 */
[----:B------:R-:W-:Y:S02]  /*1970*/  LOP3.LUT R14, RZ, R14, RZ, 0x33, !PT ;  /* 0x0000000eff0e7212 */ /* 0x000fe400078e33ff */
[----:B------:R-:W-:-:S07]  /*1980*/  ISETP.GE.AND P3, PT, R0, RZ, PT ;  /* 0x000000ff0000720c */ /* 0x000fce0003f66270 */
[----:B------:R-:W-:-:S05]  /*1990*/  @P1 IADD3 R5, PT, PT, R5, 0x1, RZ ;  /* 0x0000000105051810 */ /* 0x000fca0007ffe0ff */
[----:B------:R-:W-:-:S05]  /*19a0*/  IMAD.MOV.U32 R9, RZ, RZ, R5 ;  /* 0x000000ffff097224 */ /* 0x000fca00078e0005 */
[----:B------:R-:W-:-:S04]  /*19b0*/  @!P3 IADD3 R9, PT, PT, -R9, RZ, RZ ;  /* 0x000000ff0909b210 */ /* 0x000fc80007ffe1ff */
[----:B------:R-:W-:-:S04]  /*19c0*/  SEL R9, R14, R9, !P0 ;  /* 0x000000090e097207 */ /* 0x000fc80004000000 */
[----:B------:R-:W-:-:S05]  /*19d0*/  SHF.R.S32.HI R13, RZ, 0x1f, R9 ;  /* 0x0000001fff0d7819 */ /* 0x000fca0000011409 */
[C---:B-1----:R-:W-:Y:S02]  /*19e0*/  IMAD R4, R13.reuse, R6, RZ ;  /* 0x000000060d047224 */ /* 0x042fe400078e02ff */
[----:B--2---:R-:W-:Y:S02]  /*19f0*/  IMAD R0, R13, R2, RZ ;  /* 0x000000020d007224 */ /* 0x004fe400078e02ff */
[----:B------:R-:W-:-:S04]  /*1a00*/  IMAD.WIDE.U32 R12, R9, R6, R16 ;  /* 0x00000006090c7225 */ /* 0x000fc800078e0010 */
[C---:B------:R-:W-:Y:S02]  /*1a10*/  IMAD R4, R9.reuse, R7, R4 ;  /* 0x0000000709047224 */ /* 0x040fe400078e0204 */
[----:B------:R-:W-:-:S04]  /*1a20*/  IMAD.WIDE.U32 R16, R9, R2, R10 ;  /* 0x0000000209107225 */ /* 0x000fc800078e000a */
[----:B------:R-:W-:Y:S01]  /*1a30*/  IMAD R0, R9, R3, R0 ;  /* 0x0000000309007224 */ /* 0x000fe200078e0200 */
[----:B------:R-:W-:Y:S01]  /*1a40*/  IADD3 R3, PT, PT, R13, R4, RZ ;  /* 0x000000040d037210 */ /* 0x000fe20007ffe0ff */
[----:B------:R-:W-:-:S03]  /*1a50*/  IMAD.MOV.U32 R8, RZ, RZ, R12 ;  /* 0x000000ffff087224 */ /* 0x000fc600078e000c */
[----:B------:R-:W-:-:S07]  /*1a60*/  IADD3 R2, PT, PT, R17, R0, RZ ;  /* 0x0000000011027210 */ /* 0x000fce0007ffe0ff */
.L_x_2572:
[----:B------:R-:W-:Y:S01]  /*1a70*/  UISETP.NE.AND UP0, UPT, UR20, -0x1, UPT ;  /* 0xffffffff1400788c */ /* 0x000fe2000bf05270 */
[----:B------:R-:W-:Y:S01]  /*1a80*/  IMAD.MOV.U32 R0, RZ, RZ, RZ ;  /* 0x000000ffff007224 */ /* 0x000fe200078e00ff */
[----:B------:R-:W1:Y:S01]  /*1a90*/  LDCU.64 UR14, c[0x0][0x3b0] ;  /* 0x00007600ff0e77ac */ /* 0x000e620008000a00 */
[----:B------:R-:W2:Y:S01]  /*1aa0*/  S2R R7, SR_CTAID.X ;  /* 0x0000000000077919 */ /* 0x000ea20000002500 */
[----:B------:R-:W3:Y:S01]  /*1ab0*/  LDCU.64 UR8, c[0x0][0x3c8] ;  /* 0x00007900ff0877ac */ /* 0x000ee20008000a00 */
[----:B------:R-:W-:Y:S01]  /*1ac0*/  IMAD.SHL.U32 R58, R59, 0x8, RZ ;  /* 0x000000083b3a7824 */ /* 0x000fe200078e00ff */
[----:B------:R-:W4:Y:S01]  /*1ad0*/  LDC R11, c[0x0][0x450] ;  /* 0x00011400ff0b7b82 */ /* 0x000f220000000800 */
[----:B------:R2:W5:Y:S01]  /*1ae0*/  @P4 LDG.E R0, desc[UR6][R136.64] ;  /* 0x0000000688004981 */ /* 0x000562000c1e1900 */
[----:B------:R-:W-:-:S03]  /*1af0*/  SHF.R.U32.HI R134, RZ, 0x3, R59 ;  /* 0x00000003ff867819 */ /* 0x000fc6000001163b */
[----:B------:R-:W3:Y:S01]  /*1b00*/  @!UP0 LDCU.64 UR10, c[0x0][0x398] ;  /* 0x00007300ff0a87ac */ /* 0x000ee20008000a00 */
[----:B------:R-:W-:Y:S02]  /*1b10*/  LOP3.LUT R12, R58, 0x38, RZ, 0xc0, !PT ;  /* 0x000000383a0c7812 */ /* 0x000fe400078ec0ff */
[----:B------:R-:W-:Y:S01]  /*1b20*/  MOV R135, RZ ;  /* 0x000000ff00877202 */ /* 0x000fe20000000f00 */
[----:B------:R-:W-:Y:S01]  /*1b30*/  USHF.R.S32.HI UR32, URZ, 0x1f, UR5 ;  /* 0x0000001fff207899 */ /* 0x000fe20008011405 */
[C---:B------:R-:W-:Y:S01]  /*1b40*/  IADD3 R16, P2, PT, R12.reuse, R16, RZ ;  /* 0x000000100c107210 */ /* 0x040fe20007f5e0ff */
[----:B------:R-:W-:Y:S01]  /*1b50*/  USHF.L.U64.HI UR30, UR16, 0x4, UR17 ;  /* 0x00000004101e7899 */ /* 0x000fe20008010211 */
[----:B------:R-:W-:Y:S01]  /*1b60*/  IADD3 R8, P1, PT, R12, R8, RZ ;  /* 0x000000080c087210 */ /* 0x000fe20007f3e0ff */
[----:B------:R-:W-:Y:S02]  /*1b70*/  ULEA.HI UR32, UR32, UR5, URZ, 0x8 ;  /* 0x0000000520207291 */ /* 0x000fe4000f8f40ff */
[----:B-1----:R-:W-:Y:S01]  /*1b80*/  @UP0 UIMAD.WIDE.U32 UR18, UR20, UR14, URZ ;  /* 0x0000000e141202a5 */ /* 0x002fe2000f8e00ff */
[----:B------:R-:W-:Y:S01]  /*1b90*/  IMAD.X R17, RZ, RZ, R2, P2 ;  /* 0x000000ffff117224 */ /* 0x000fe200010e0602 */
[----:B------:R-:W-:Y:S01]  /*1ba0*/  USHF.R.S32.HI UR32, URZ, 0x8, UR32 ;  /* 0x00000008ff207899 */ /* 0x000fe20008011420 */
[----:B---3--:R-:W-:Y:S01]  /*1bb0*/  MOV R2, UR8 ;  /* 0x0000000800027c02 */ /* 0x008fe20008000f00 */
[----:B------:R-:W-:Y:S01]  /*1bc0*/  IMAD.X R9, RZ, RZ, R3, P1 ;  /* 0x000000ffff097224 */ /* 0x000fe200008e0603 */
[----:B------:R-:W-:Y:S01]  /*1bd0*/  MOV R138, UR9 ;  /* 0x00000009008a7c02 */ /* 0x000fe20008000f00 */
[----:B------:R-:W1:Y:S01]  /*1be0*/  LDCU.64 UR8, c[0x0][0x390] ;  /* 0x00007200ff0877ac */ /* 0x000e620008000a00 */
[----:B------:R-:W-:Y:S01]  /*1bf0*/  IMAD.WIDE.U32 R16, R134, UR16, R16 ;  /* 0x0000001086107c25 */ /* 0x000fe2000f8e0010 */
[----:B------:R-:W-:-:S03]  /*1c00*/  @!UP0 UIMAD.WIDE.U32 UR26, UR23, UR10, URZ ;  /* 0x0000000a171a82a5 */ /* 0x000fc6000f8e00ff */
[C---:B------:R-:W-:Y:S01]  /*1c10*/  IMAD.WIDE.U32 R8, R134.reuse, UR28, R8 ;  /* 0x0000001c86087c25 */ /* 0x040fe2000f8e0008 */
[----:B----4-:R-:W-:Y:S01]  /*1c20*/  LEA.HI R11, R11, R11, RZ, 0x1 ;  /* 0x0000000b0b0b7211 */ /* 0x010fe200078f08ff */
[----:B------:R-:W-:Y:S02]  /*1c30*/  USHF.L.U32 UR31, UR16, 0x4, URZ ;  /* 0x00000004101f7899 */ /* 0x000fe400080006ff */
[----:B------:R-:W-:Y:S01]  /*1c40*/  @!UP0 UIMAD UR11, UR23, UR11, UR27 ;  /* 0x0000000b170b82a4 */ /* 0x000fe2000f8e021b */
[----:B------:R-:W-:Y:S01]  /*1c50*/  IMAD R69, R134, UR29, R9 ;  /* 0x0000001d86457c24 */ /* 0x000fe2000f8e0209 */
[----:B------:R-:W-:Y:S01]  /*1c60*/  @UP0 UIMAD UR11, UR20, UR15, UR19 ;  /* 0x0000000f140b02a4 */ /* 0x000fe2000f8e0213 */
[----:B------:R-:W-:Y:S01]  /*1c70*/  SHF.R.S32.HI R11, RZ, 0x1, R11 ;  /* 0x00000001ff0b7819 */ /* 0x000fe2000001140b */
[----:B------:R-:W-:Y:S01]  /*1c80*/  @!UP0 UMOV UR10, UR26 ;  /* 0x0000001a000a8c82 */ /* 0x000fe20008000000 */
[----:B------:R-:W-:Y:S01]  /*1c90*/  @UP0 UMOV UR10, UR18 ;  /* 0x00000012000a0c82 */ /* 0x000fe20008000000 */
[----:B--2---:R-:W-:Y:S01]  /*1ca0*/  IMAD.WIDE.U32 R6, R7, 0x40, R134 ;  /* 0x0000004007067825 */ /* 0x004fe200078e0086 */
[----:B------:R-:W-:Y:S01]  /*1cb0*/  IADD3 R18, P4, PT, R12, UR10, RZ ;  /* 0x0000000a0c127c10 */ /* 0x000fe2000ff9e0ff */
[----:B------:R-:W-:Y:S01]  /*1cc0*/  UISETP.GE.AND UP0, UPT, UR32, UR4, UPT ;  /* 0x000000042000728c */ /* 0x000fe2000bf06270 */
[----:B------:R-:W-:Y:S01]  /*1cd0*/  SHF.L.U32 R68, R8, 0x1, RZ ;  /* 0x0000000108447819 */ /* 0x000fe200000006ff */
[----:B------:R-:W-:Y:S01]  /*1ce0*/  IMAD R71, R134, UR17, R17 ;  /* 0x0000001186477c24 */ /* 0x000fe2000f8e0211 */
[----:B------:R-:W-:Y:S01]  /*1cf0*/  SHF.L.U64.HI R69, R8, 0x1, R69 ;  /* 0x0000000108457819 */ /* 0x000fe20000010245 */
[----:B------:R-:W-:Y:S01]  /*1d00*/  IMAD.X R19, RZ, RZ, UR11, P4 ;  /* 0x0000000bff137e24 */ /* 0x000fe2000a0e06ff */
[----:B------:R-:W2:Y:S01]  /*1d10*/  LDCU.64 UR10, c[0x0][0x388] ;  /* 0x00007100ff0a77ac */ /* 0x000ea20008000a00 */
[----:B------:R-:W-:Y:S01]  /*1d20*/  IMAD.SHL.U32 R70, R16, 0x2, RZ ;  /* 0x0000000210467824 */ /* 0x000fe200078e00ff */
[----:B-1----:R-:W-:Y:S01]  /*1d30*/  IADD3 R68, P1, PT, R68, UR8, RZ ;  /* 0x0000000844447c10 */ /* 0x002fe2000ff3e0ff */
[----:B------:R-:W-:Y:S01]  /*1d40*/  IMAD.WIDE.U32 R2, R2, UR24, R18 ;  /* 0x0000001802027c25 */ /* 0x000fe2000f8e0012 */
[----:B------:R-:W-:Y:S01]  /*1d50*/  SHF.L.U64.HI R71, R16, 0x1, R71 ;  /* 0x0000000110477819 */ /* 0x000fe20000010247 */
[----:B------:R-:W-:Y:S01]  /*1d60*/  USHF.L.U32 UR26, UR4, 0x8, URZ ;  /* 0x00000008041a7899 */ /* 0x000fe200080006ff */
[----:B------:R-:W-:Y:S01]  /*1d70*/  IADD3.X R69, PT, PT, R69, UR9, RZ, P1, !PT ;  /* 0x0000000945457c10 */ /* 0x000fe20008ffe4ff */
[----:B------:R-:W-:Y:S01]  /*1d80*/  IMAD R139, R138, UR24, R3 ;  /* 0x000000188a8b7c24 */ /* 0x000fe2000f8e0203 */
[----:B------:R-:W-:Y:S01]  /*1d90*/  SHF.L.U32 R3, R59, 0x2, RZ ;  /* 0x000000023b037819 */ /* 0x000fe200000006ff */
[----:B------:R-:W-:Y:S01]  /*1da0*/  IMAD.MOV.U32 R138, RZ, RZ, R2 ;  /* 0x000000ffff8a7224 */ /* 0x000fe200078e0002 */
[----:B------:R-:W-:Y:S01]  /*1db0*/  USHF.L.U64.HI UR27, UR28, 0x4, UR29 ;  /* 0x000000041c1b7899 */ /* 0x000fe2000801021d */
[----:B------:R-:W-:Y:S01]  /*1dc0*/  IMAD R67, R7, UR14, RZ ;  /* 0x0000000e07437c24 */ /* 0x000fe2000f8e02ff */
[----:B------:R-:W-:Y:S01]  /*1dd0*/  LOP3.LUT R3, R3, 0x1c, RZ, 0xc0, !PT ;  /* 0x0000001c03037812 */ /* 0x000fe200078ec0ff */
[----:B------:R-:W-:Y:S01]  /*1de0*/  IMAD.WIDE.U32 R138, R6, UR14, R138 ;  /* 0x0000000e068a7c25 */ /* 0x000fe2000f8e008a */
[----:B------:R-:W-:-:S02]  /*1df0*/  USHF.L.U32 UR28, UR28, 0x4, URZ ;  /* 0x000000041c1c7899 */ /* 0x000fc400080006ff */
[----:B------:R-:W-:Y:S01]  /*1e00*/  UIADD3 UR29, UPT, UPT, UR26, -0x100, URZ ;  /* 0xffffff001a1d7890 */ /* 0x000fe2000fffe0ff */
[----:B------:R-:W-:Y:S01]  /*1e10*/  IMAD R130, R134, R11, R3 ;  /* 0x0000000b86827224 */ /* 0x000fe200078e0203 */
[----:B--2---:R-:W-:Y:S01]  /*1e20*/  IADD3 R70, P2, PT, R70, UR10, RZ ;  /* 0x0000000a46467c10 */ /* 0x004fe2000ff5e0ff */
[----:B------:R-:W-:Y:S02]  /*1e30*/  IMAD R67, R6, UR15, R67 ;  /* 0x0000000f06437c24 */ /* 0x000fe4000f8e0243 */
[----:B------:R-:W-:Y:S01]  /*1e40*/  IMAD.IADD R128, R3, 0x1, R130 ;  /* 0x0000000103807824 */ /* 0x000fe200078e0282 */
[----:B------:R-:W-:Y:S01]  /*1e50*/  IADD3.X R71, PT, PT, R71, UR11, RZ, P2, !PT ;  /* 0x0000000b47477c10 */ /* 0x000fe200097fe4ff */
[----:B------:R-:W-:Y:S01]  /*1e60*/  IMAD.MOV.U32 R234, RZ, RZ, R68 ;  /* 0x000000ffffea7224 */ /* 0x000fe200078e0044 */
[----:B------:R-:W-:Y:S01]  /*1e70*/  SHF.R.S32.HI R100, RZ, 0x1f, R130 ;  /* 0x0000001fff647819 */ /* 0x000fe20000011482 */
[----:B------:R-:W-:Y:S01]  /*1e80*/  IMAD.MOV.U32 R235, RZ, RZ, R69 ;  /* 0x000000ffffeb7224 */ /* 0x000fe200078e0045 */
[----:B------:R-:W-:-:S02]  /*1e90*/  SHF.R.S32.HI R99, RZ, 0x1f, R128 ;  /* 0x0000001fff637819 */ /* 0x000fc40000011480 */
[----:B------:R-:W-:Y:S02]  /*1ea0*/  MOV R232, R70 ;  /* 0x0000004600e87202 */ /* 0x000fe40000000f00 */
[----:B------:R-:W-:Y:S02]  /*1eb0*/  MOV R231, R71 ;  /* 0x0000004700e77202 */ /* 0x000fe40000000f00 */
[----:B------:R-:W-:Y:S01]  /*1ec0*/  IADD3 R67, PT, PT, R139, R67, RZ ;  /* 0x000000438b437210 */ /* 0x000fe20007ffe0ff */
[----:B------:R-:W-:Y:S06]  /*1ed0*/  BRA.U UP0, `(.L_x_2577) ;  /* 0x000000c100a87547 */ /* 0x000fec000b800000 */
        /* <DEDUP_REMOVED lines=11> */
[C---:B------:R-:W-:Y:S01]  /*1f90*/  IMAD R115, R11.reuse, 0x30, RZ ;  /* 0x000000300b737824 */ /* 0x040fe200078e02ff */
[C---:B------:R-:W-:Y:S01]  /*1fa0*/  SHF.L.U32 R101, R11.reuse, 0x7, RZ ;  /* 0x000000070b657819 */ /* 0x040fe200000006ff */
[----:B------:R-:W4:Y:S01]  /*1fb0*/  LDCU UR38, c[0x0][0x440] ;  /* 0x00008800ff2677ac */ /* 0x000f220008000800 */
[C---:B------:R-:W-:Y:S01]  /*1fc0*/  IMAD R114, R11.reuse, 0x50, RZ ;  /* 0x000000500b727824 */ /* 0x040fe200078e02ff */
[C---:B------:R-:W-:Y:S01]  /*1fd0*/  IADD3 R64, PT, PT, R134.reuse, 0x30, RZ ;  /* 0x0000003086407810 */ /* 0x040fe20007ffe0ff */
[C---:B------:R-:W-:Y:S01]  /*1fe0*/  IMAD R113, R11.reuse, 0x60, RZ ;  /* 0x000000600b717824 */ /* 0x040fe200078e02ff */
[----:B------:R-:W4:Y:S01]  /*1ff0*/  LDCU UR36, c[0x0][0x450] ;  /* 0x00008a00ff2477ac */ /* 0x000f220008000800 */
[C---:B------:R-:W-:Y:S01]  /*2000*/  IMAD R112, R11.reuse, 0x70, RZ ;  /* 0x000000700b707824 */ /* 0x040fe200078e02ff */
[----:B------:R-:W-:Y:S01]  /*2010*/  IADD3 R125, PT, PT, R134, 0x60, RZ ;  /* 0x00000060867d7810 */ /* 0x000fe20007ffe0ff */
[C---:B------:R-:W-:Y:S01]  /*2020*/  IMAD R111, R11.reuse, 0x90, RZ ;  /* 0x000000900b6f7824 */ /* 0x040fe200078e02ff */
[----:B------:R-:W4:Y:S01]  /*2030*/  LDCU.U8 UR39, c[0x0][0x533] ;  /* 0x0000a660ff2777ac */ /* 0x000f220008000000 */
[----:B------:R-:W-:Y:S01]  /*2040*/  IMAD R110, R11, 0xa0, RZ ;  /* 0x000000a00b6e7824 */ /* 0x000fe200078e02ff */
[----:B---3--:R-:W-:Y:S01]  /*2050*/  MOV R4, UR11 ;  /* 0x0000000b00047c02 */ /* 0x008fe20008000f00 */
[----:B-1----:R-:W-:Y:S01]  /*2060*/  IMAD.WIDE.U32 R8, R2, UR23, R12 ;  /* 0x0000001702087c25 */ /* 0x002fe2000f8e000c */
[----:B------:R-:W-:Y:S01]  /*2070*/  UMOV UR40, URZ ;  /* 0x000000ff00287c82 */ /* 0x000fe20008000000 */
[----:B--2---:R-:W-:Y:S01]  /*2080*/  USHF.L.U32 UR33, UR16, 0x8, URZ ;  /* 0x0000000810217899 */ /* 0x004fe200080006ff */
[----:B------:R-:W-:Y:S01]  /*2090*/  LOP3.LUT R123, R134, 0x80, RZ, 0xfc, !PT ;  /* 0x00000080867b7812 */ /* 0x000fe200078efcff */
[----:B------:R-:W-:Y:S01]  /*20a0*/  IMAD R9, R3, UR23, R9 ;  /* 0x0000001703097c24 */ /* 0x000fe2000f8e0209 */
[----:B------:R-:W-:Y:S01]  /*20b0*/  MOV R3, UR16 ;  /* 0x0000001000037c02 */ /* 0x000fe20008000f00 */
[----:B------:R-:W-:Y:S01]  /*20c0*/  IMAD.U32 R5, RZ, RZ, UR10 ;  /* 0x0000000aff057e24 */ /* 0x000fe2000f8e00ff */
[----:B------:R-:W-:Y:S01]  /*20d0*/  USHF.R.S32.HI UR10, URZ, 0x1f, UR5 ;  /* 0x0000001fff0a7899 */ /* 0x000fe20008011405 */
[----:B------:R-:W-:Y:S01]  /*20e0*/  IMAD.U32 R2, RZ, RZ, UR17 ;  /* 0x00000011ff027e24 */ /* 0x000fe2000f8e00ff */
[----:B----4-:R-:W-:Y:S01]  /*20f0*/  SHF.L.U64.HI R82, R80, 0x4, R81 ;  /* 0x0000000450527819 */ /* 0x010fe20000010251 */
[----:B------:R-:W-:Y:S01]  /*2100*/  IMAD.WIDE.U32 R8, R3, UR29, R8 ;  /* 0x0000001d03087c25 */ /* 0x000fe2000f8e0008 */
[----:B------:R-:W-:Y:S01]  /*2110*/  SHF.R.S32.HI R3, RZ, 0x1f, R14 ;  /* 0x0000001fff037819 */ /* 0x000fe2000001140e */
[----:B------:R-:W-:Y:S01]  /*2120*/  UISETP.LT.AND UP0, UPT, URZ, UR32, UPT ;  /* 0x00000020ff00728c */ /* 0x000fe2000bf01270 */
[C---:B------:R-:W-:Y:S01]  /*2130*/  IADD3 R121, PT, PT, R134.reuse, 0xa0, RZ ;  /* 0x000000a086797810 */ /* 0x040fe20007ffe0ff */
[----:B------:R-:W-:Y:S01]  /*2140*/  IMAD.WIDE.U32 R6, R5, UR23, R12 ;  /* 0x0000001705067c25 */ /* 0x000fe2000f8e000c */
[C---:B------:R-:W-:Y:S01]  /*2150*/  IADD3 R119, PT, PT, R134.reuse, 0xc0, RZ ;  /* 0x000000c086777810 */ /* 0x040fe20007ffe0ff */
[----:B------:R-:W-:Y:S01]  /*2160*/  UIMAD UR34, UR4, -0x100, UR5 ;  /* 0xffffff00042278a4 */ /* 0x000fe2000f8e0205 */
[----:B------:R-:W-:Y:S01]  /*2170*/  IADD3 R117, PT, PT, R134, 0xe0, RZ ;  /* 0x000000e086757810 */ /* 0x000fe20007ffe0ff */
[C---:B------:R-:W-:Y:S01]  /*2180*/  IMAD R5, R3.reuse, UR12, RZ ;  /* 0x0000000c03057c24 */ /* 0x040fe2000f8e02ff */
[----:B------:R-:W-:Y:S01]  /*2190*/  SHF.R.S32.HI R98, RZ, 0x1f, R129 ;  /* 0x0000001fff627819 */ /* 0x000fe20000011481 */
[----:B------:R-:W-:Y:S01]  /*21a0*/  IMAD R7, R4, UR23, R7 ;  /* 0x0000001704077c24 */ /* 0x000fe2000f8e0207 */
[----:B------:R-:W-:Y:S01]  /*21b0*/  SHF.R.S32.HI R97, RZ, 0x1f, R104 ;  /* 0x0000001fff617819 */ /* 0x000fe20000011468 */
[----:B------:R-:W-:Y:S01]  /*21c0*/  IMAD R3, R3, UR18, RZ ;  /* 0x0000001203037c24 */ /* 0x000fe2000f8e02ff */
[----:B------:R-:W-:Y:S01]  /*21d0*/  SHF.R.S32.HI R96, RZ, 0x1f, R115 ;  /* 0x0000001fff607819 */ /* 0x000fe20000011473 */
[----:B------:R-:W-:Y:S01]  /*21e0*/  IMAD.WIDE.U32 R16, R80, UR29, R6 ;  /* 0x0000001d50107c25 */ /* 0x000fe2000f8e0006 */
[----:B------:R-:W-:Y:S01]  /*21f0*/  SHF.R.S32.HI R94, RZ, 0x1f, R114 ;  /* 0x0000001fff5e7819 */ /* 0x000fe20000011472 */
[----:B------:R-:W-:Y:S01]  /*2200*/  UIMAD UR35, UR4, -0x100, UR22 ;  /* 0xffffff00042378a4 */ /* 0x000fe2000f8e0216 */
[----:B------:R-:W-:Y:S01]  /*2210*/  SHF.R.S32.HI R93, RZ, 0x1f, R113 ;  /* 0x0000001fff5d7819 */ /* 0x000fe20000011471 */
[----:B------:R-:W-:Y:S01]  /*2220*/  IMAD R9, R2, UR29, R9 ;  /* 0x0000001d02097c24 */ /* 0x000fe2000f8e0209 */
[----:B------:R-:W-:Y:S01]  /*2230*/  IADD3 R2, P0, PT, R134, -UR5, RZ ;  /* 0x8000000586027c10 */ /* 0x000fe2000ff1e0ff */
[----:B------:R-:W-:Y:S01]  /*2240*/  IMAD R6, R14, UR19, R3 ;  /* 0x000000130e067c24 */ /* 0x000fe2000f8e0203 */
[----:B------:R-:W-:Y:S01]  /*2250*/  SHF.R.S32.HI R92, RZ, 0x1f, R112 ;  /* 0x0000001fff5c7819 */ /* 0x000fe20000011470 */
[----:B------:R-:W-:Y:S01]  /*2260*/  IMAD R3, R0, R11, RZ ;  /* 0x0000000b00037224 */ /* 0x000fe200078e02ff */
[----:B------:R-:W-:Y:S01]  /*2270*/  SHF.R.S32.HI R91, RZ, 0x1f, R101 ;  /* 0x0000001fff5b7819 */ /* 0x000fe20000011465 */
[C---:B------:R-:W-:Y:S01]  /*2280*/  IMAD R5, R14.reuse, UR13, R5 ;  /* 0x0000000d0e057c24 */ /* 0x040fe2000f8e0205 */
[----:B------:R-:W-:Y:S01]  /*2290*/  SHF.R.S32.HI R90, RZ, 0x1f, R111 ;  /* 0x0000001fff5a7819 */ /* 0x000fe2000001146f */
[C---:B------:R-:W-:Y:S01]  /*22a0*/  IMAD.WIDE.U32 R8, R14.reuse, UR12, R8 ;  /* 0x0000000c0e087c25 */ /* 0x040fe2000f8e0008 */
[----:B------:R-:W-:Y:S01]  /*22b0*/  SHF.R.S32.HI R75, RZ, 0x1f, R3 ;  /* 0x0000001fff4b7819 */ /* 0x000fe20000011403 */
[----:B------:R-:W1:Y:S01]  /*22c0*/  LDCU.64 UR12, c[0x0][0x4d0] ;  /* 0x00009a00ff0c77ac */ /* 0x000e620008000a00 */
[----:B------:R-:W-:Y:S01]  /*22d0*/  IADD3 R56, P1, PT, R3, R130, RZ ;  /* 0x0000008203387210 */ /* 0x000fe20007f3e0ff */
[----:B------:R-:W-:Y:S01]  /*22e0*/  IMAD.IADD R5, R9, 0x1, R5 ;  /* 0x0000000109057824 */ /* 0x000fe200078e0205 */
[----:B------:R-:W-:Y:S01]  /*22f0*/  IADD3.X R9, PT, PT, RZ, ~UR10, RZ, P0, !PT ;  /* 0x8000000aff097c10 */ /* 0x000fe200087fe4ff */
[----:B------:R-:W-:Y:S01]  /*2300*/  IMAD R17, R81, UR29, R17 ;  /* 0x0000001d51117c24 */ /* 0x000fe2000f8e0211 */
[----:B------:R-:W-:Y:S01]  /*2310*/  IADD3 R74, P0, PT, R3, R128, RZ ;  /* 0x00000080034a7210 */ /* 0x000fe20007f1e0ff */
[----:B------:R-:W-:Y:S01]  /*2320*/  IMAD.X R3, R75, 0x1, R100, P1 ;  /* 0x000000014b037824 */ /* 0x000fe200008e0664 */
[----:B------:R-:W2:Y:S01]  /*2330*/  LDCU.64 UR10, c[0x0][0x488] ;  /* 0x00009100ff0a77ac */ /* 0x000ea20008000a00 */
[----:B------:R-:W-:Y:S01]  /*2340*/  IMAD.WIDE.U32 R14, R14, UR18, R16 ;  /* 0x000000120e0e7c25 */ /* 0x000fe2000f8e0010 */
[----:B------:R-:W-:-:S02]  /*2350*/  SHF.R.S32.HI R89, RZ, 0x1f, R110 ;  /* 0x0000001fff597819 */ /* 0x000fc4000001146e */
[C---:B------:R-:W-:Y:S01]  /*2360*/  SHF.L.U64.HI R0, R56.reuse, 0x1, R3 ;  /* 0x0000000138007819 */ /* 0x040fe20000010203 */
[----:B------:R-:W-:Y:S01]  /*2370*/  IMAD.X R75, R75, 0x1, R99, P0 ;  /* 0x000000014b4b7824 */ /* 0x000fe200000e0663 */
[----:B------:R-:W-:Y:S01]  /*2380*/  SHF.L.U32 R56, R56, 0x1, RZ ;  /* 0x0000000138387819 */ /* 0x000fe200000006ff */
[----:B------:R-:W-:Y:S01]  /*2390*/  IMAD.IADD R7, R15, 0x1, R6 ;  /* 0x000000010f077824 */ /* 0x000fe200078e0206 */
[----:B------:R-:W-:Y:S01]  /*23a0*/  MOV R6, R14 ;  /* 0x0000000e00067202 */ /* 0x000fe20000000f00 */
[C---:B------:R-:W-:Y:S01]  /*23b0*/  IMAD R73, R9.reuse, UR16, RZ ;  /* 0x0000001009497c24 */ /* 0x040fe2000f8e02ff */
[----:B------:R-:W-:Y:S01]  /*23c0*/  IADD3 R14, P0, PT, R56, UR14, RZ ;  /* 0x0000000e380e7c10 */ /* 0x000fe2000ff1e0ff */
[----:B------:R-:W-:Y:S01]  /*23d0*/  IMAD.MOV.U32 R4, RZ, RZ, R8 ;  /* 0x000000ffff047224 */ /* 0x000fe200078e0008 */
[C---:B------:R-:W-:Y:S01]  /*23e0*/  SHF.L.U64.HI R75, R74.reuse, 0x1, R75 ;  /* 0x000000014a4b7819 */ /* 0x040fe2000001024b */
[----:B------:R-:W-:Y:S01]  /*23f0*/  IMAD.SHL.U32 R74, R74, 0x2, RZ ;  /* 0x000000024a4a7824 */ /* 0x000fe200078e00ff */
[----:B------:R-:W-:Y:S01]  /*2400*/  IADD3.X R15, PT, PT, R0, UR15, RZ, P0, !PT ;  /* 0x0000000f000f7c10 */ /* 0x000fe200087fe4ff */
[-C--:B------:R-:W-:Y:S01]  /*2410*/  IMAD R9, R9, R80.reuse, RZ ;  /* 0x0000005009097224 */ /* 0x080fe200078e02ff */
[----:B-1----:R-:W-:Y:S01]  /*2420*/  IADD3 R56, P0, PT, R56, UR12, RZ ;  /* 0x0000000c38387c10 */ /* 0x002fe2000ff1e0ff */
[----:B------:R-:W-:Y:S01]  /*2430*/  IMAD R73, R2, UR17, R73 ;  /* 0x0000001102497c24 */ /* 0x000fe2000f8e0249 */
[----:B------:R-:W-:Y:S01]  /*2440*/  IADD3 R76, P1, PT, R74, UR14, RZ ;  /* 0x0000000e4a4c7c10 */ /* 0x000fe2000ff3e0ff */
[----:B------:R-:W-:Y:S01]  /*2450*/  IMAD.WIDE.U32 R4, R2, UR16, R4 ;  /* 0x0000001002047c25 */ /* 0x000fe2000f8e0004 */
[----:B------:R-:W-:Y:S01]  /*2460*/  IADD3.X R57, PT, PT, R0, UR13, RZ, P0, !PT ;  /* 0x0000000d00397c10 */ /* 0x000fe200087fe4ff */
[----:B------:R-:W-:Y:S01]  /*2470*/  USHF.L.U64.HI UR18, UR16, 0x5, UR17 ;  /* 0x0000000510127899 */ /* 0x000fe20008010211 */
[C---:B------:R-:W-:Y:S01]  /*2480*/  IADD3.X R77, PT, PT, R75.reuse, UR15, RZ, P1, !PT ;  /* 0x0000000f4b4d7c10 */ /* 0x040fe20008ffe4ff */
[C---:B------:R-:W-:Y:S01]  /*2490*/  IMAD R9, R2.reuse, R81, R9 ;  /* 0x0000005102097224 */ /* 0x040fe200078e0209 */
[----:B------:R-:W-:Y:S01]  /*24a0*/  IADD3 R81, P0, PT, RZ, -UR40, RZ ;  /* 0x80000028ff517c10 */ /* 0x000fe2000ff1e0ff */
[----:B------:R-:W-:Y:S01]  /*24b0*/  IMAD.WIDE.U32 R2, R2, R80, R6 ;  /* 0x0000005002027225 */ /* 0x000fe200078e0006 */
[----:B------:R-:W-:Y:S01]  /*24c0*/  IADD3 R74, P1, PT, R74, UR12, RZ ;  /* 0x0000000c4a4a7c10 */ /* 0x000fe2000ff3e0ff */
[----:B------:R-:W-:Y:S01]  /*24d0*/  USHF.L.U32 UR19, UR16, 0x5, URZ ;  /* 0x0000000510137899 */ /* 0x000fe200080006ff */
[----:B------:R-:W-:Y:S01]  /*24e0*/  LEA R72, P2, R4, UR8, 0x1 ;  /* 0x0000000804487c11 */ /* 0x000fe2000f8408ff */
[C---:B------:R-:W-:Y:S01]  /*24f0*/  IMAD.SHL.U32 R83, R80.reuse, 0x10, RZ ;  /* 0x0000001050537824 */ /* 0x040fe200078e00ff */
[----:B------:R-:W-:Y:S01]  /*2500*/  IADD3.X R78, PT, PT, RZ, ~UR33, RZ, P0, !PT ;  /* 0x80000021ff4e7c10 */ /* 0x000fe200087fe4ff */
[----:B------:R-:W-:Y:S01]  /*2510*/  IMAD.SHL.U32 R80, R80, 0x100, RZ ;  /* 0x0000010050507824 */ /* 0x000fe200078e00ff */
[----:B------:R-:W-:Y:S01]  /*2520*/  IADD3.X R75, PT, PT, R75, UR13, RZ, P1, !PT ;  /* 0x0000000d4b4b7c10 */ /* 0x000fe20008ffe4ff */
[----:B------:R-:W-:Y:S01]  /*2530*/  IMAD.IADD R73, R5, 0x1, R73 ;  /* 0x0000000105497824 */ /* 0x000fe200078e0249 */
[----:B------:R-:W-:Y:S01]  /*2540*/  ISETP.GE.AND P1, PT, R12, UR38, PT ;  /* 0x000000260c007c0c */ /* 0x000fe2000bf26270 */
[----:B------:R-:W-:Y:S01]  /*2550*/  IMAD.X R80, RZ, RZ, ~R80, P0 ;  /* 0x000000ffff507224 */ /* 0x000fe200000e0e50 */
[----:B------:R-:W-:Y:S01]  /*2560*/  IADD3 R9, PT, PT, R3, R9, RZ ;  /* 0x0000000903097210 */ /* 0x000fe20007ffe0ff */
[C---:B------:R-:W-:Y:S01]  /*2570*/  IMAD R109, R11.reuse, 0xb0, RZ ;  /* 0x000000b00b6d7824 */ /* 0x040fe200078e02ff */
[----:B------:R-:W-:Y:S01]  /*2580*/  LEA.HI.X R73, R4, UR9, R73, 0x1, P2 ;  /* 0x0000000904497c11 */ /* 0x000fe200090f0c49 */
[C---:B------:R-:W-:Y:S01]  /*2590*/  IMAD R108, R11.reuse, 0xc0, RZ ;  /* 0x000000c00b6c7824 */ /* 0x040fe200078e02ff */
[----:B--2---:R-:W-:Y:S01]  /*25a0*/  LEA R10, P2, R2, UR10, 0x1 ;  /* 0x0000000a020a7c11 */ /* 0x004fe2000f8408ff */
[----:B------:R-:W-:Y:S01]  /*25b0*/  IMAD R107, R11, 0xd0, RZ ;  /* 0x000000d00b6b7824 */ /* 0x000fe200078e02ff */
[----:B------:R-:W-:Y:S01]  /*25c0*/  SHF.R.S64 R79, R81, 0x1f, R78 ;  /* 0x0000001f514f7819 */ /* 0x000fe2000000104e */
[----:B------:R-:W-:Y:S01]  /*25d0*/  IMAD R106, R11, 0xe0, RZ ;  /* 0x000000e00b6a7824 */ /* 0x000fe200078e02ff */
[----:B------:R-:W-:Y:S01]  /*25e0*/  SHF.R.S64 R81, R81, 0x1f, R80 ;  /* 0x0000001f51517819 */ /* 0x000fe20000001050 */
[C---:B------:R-:W-:Y:S01]  /*25f0*/  IMAD R105, R11.reuse, 0xf0, RZ ;  /* 0x000000f00b697824 */ /* 0x040fe200078e02ff */
[----:B------:R-:W-:Y:S01]  /*2600*/  P2R R131, PR, RZ, 0x2 ;  /* 0x00000002ff837803 */ /* 0x000fe20000000000 */
        /* <DEDUP_REMOVED lines=13> */
[----:B------:R-:W-:Y:S01]  /*26e0*/  MOV R17, UR36 ;  /* 0x0000002400117c02 */ /* 0x000fe20008000f00 */
[C---:B------:R-:W-:Y:S01]  /*26f0*/  VIADD R120, R134.reuse, 0xb0 ;  /* 0x000000b086787836 */ /* 0x040fe20000000000 */
[----:B------:R-:W-:Y:S01]  /*2700*/  SHF.R.S32.HI R78, RZ, 0x1f, R78 ;  /* 0x0000001fff4e7819 */ /* 0x000fe2000001144e */
[C---:B------:R-:W-:Y:S01]  /*2710*/  VIADD R118, R134.reuse, 0xd0 ;  /* 0x000000d086767836 */ /* 0x040fe20000000000 */
[----:B------:R-:W-:Y:S01]  /*2720*/  SHF.R.S32.HI R80, RZ, 0x1f, R80 ;  /* 0x0000001fff507819 */ /* 0x000fe20000011450 */
[----:B------:R-:W-:Y:S01]  /*2730*/  VIADD R116, R134, 0xf0 ;  /* 0x000000f086747836 */ /* 0x000fe20000000000 */
[----:B------:R-:W-:Y:S01]  /*2740*/  LEA.HI.X R9, R2, UR11, R9, 0x1, P2 ;  /* 0x0000000b02097c11 */ /* 0x000fe200090f0c09 */
[----:B------:R-:W-:Y:S01]  /*2750*/  IMAD.U32 R102, RZ, RZ, UR29 ;  /* 0x0000001dff667e24 */ /* 0x000fe2000f8e00ff */
[----:B------:R-:W1:Y:S01]  /*2760*/  LDCU UR37, c[0x0][0x440] ;  /* 0x00008800ff2577ac */ /* 0x000e620008000800 */
[----:B------:R-:W2:Y:S01]  /*2770*/  LDCU.64 UR14, c[0x0][0x3b8] ;  /* 0x00007700ff0e77ac */ /* 0x000ea20008000a00 */
[----:B------:R-:W3:Y:S01]  /*2780*/  LDCU.64 UR16, c[0x0][0x3c0] ;  /* 0x00007800ff1077ac */ /* 0x000ee20008000a00 */
[----:B------:R-:W4:Y:S01]  /*2790*/  LDCU.64 UR12, c[0x0][0x4e0] ;  /* 0x00009c00ff0c77ac */ /* 0x000f220008000a00 */
[----:B------:R-:W1:Y:S01]  /*27a0*/  LDCU.128 UR8, c[0x0][0x3a0] ;  /* 0x00007400ff0877ac */ /* 0x000e620008000c00 */
[----:B------:R-:W-:-:S02]  /*27b0*/  USEL UR32, URZ, UR32, !UP0 ;  /* 0x00000020ff207287 */ /* 0x000fc4000c000000 */
[----:B------:R-:W-:Y:S01]  /*27c0*/  UISETP.NE.AND UP1, UPT, UR39, URZ, UPT ;  /* 0x000000ff2700728c */ /* 0x000fe2000bf25270 */
[----:B------:R-:W-:-:S10]  /*27d0*/  UMOV UR33, UR4 ;  /* 0x0000000400217c82 */ /* 0x000fd40008000000 */
.L_x_2647:
[----:B------:R-:W-:Y:S01]  /*27e0*/  UIADD3 UR35, UPT, UPT, UR35, 0x100, URZ ;  /* 0x0000010023237890 */ /* 0x000fe2000fffe0ff */
[----:B------:R-:W-:Y:S01]  /*27f0*/  ISETP.NE.AND P0, PT, R131, RZ, PT ;  /* 0x000000ff8300720c */ /* 0x000fe20003f05270 */
[----:B------:R-:W-:Y:S01]  /*2800*/  UIADD3 UR34, UPT, UPT, UR34, 0x100, URZ ;  /* 0x0000010022227890 */ /* 0x000fe2000fffe0ff */
[----:B-1----:R-:W-:Y:S01]  /*2810*/  ISETP.GE.AND P6, PT, R12, UR37, PT ;  /* 0x000000250c007c0c */ /* 0x002fe2000bfc6270 */
[----:B------:R-:W-:Y:S01]  /*2820*/  IMAD.U32 R5, RZ, RZ, UR28 ;  /* 0x0000001cff057e24 */ /* 0x000fe2000f8e00ff */
[----:B------:R-:W-:Y:S01]  /*2830*/  UIADD3 UR33, UPT, UPT, UR33, -0x1, URZ ;  /* 0xffffffff21217890 */ /* 0x000fe2000fffe0ff */
[C---:B------:R-:W-:Y:S01]  /*2840*/  ISETP.GE.OR P0, PT, R134.reuse, UR35, P0 ;  /* 0x0000002386007c0c */ /* 0x040fe20008706670 */
[----:B------:R-:W-:Y:S01]  /*2850*/  IMAD.U32 R0, RZ, RZ, UR27 ;  /* 0x0000001bff007e24 */ /* 0x000fe2000f8e00ff */
[----:B------:R-:W-:Y:S01]  /*2860*/  P2R R131, PR, RZ, 0x40 ;  /* 0x00000040ff837803 */ /* 0x000fe20000000000 */
[----:B------:R-:W-:Y:S01]  /*2870*/  BSSY.RECONVERGENT B1, `(.L_x_2578) ;  /* 0x0000b31000017945 */ /* 0x000fe20003800200 */
[----:B------:R-:W-:Y:S01]  /*2880*/  ISETP.LT.OR P2, PT, R134, UR34, P0 ;  /* 0x0000002286007c0c */ /* 0x000fe20008741670 */
[----:B------:R-:W-:Y:S01]  /*2890*/  IMAD.MOV.U32 R132, RZ, RZ, R102 ;  /* 0x000000ffff847224 */ /* 0x000fe200078e0066 */
[C---:B------:R-:W-:Y:S01]  /*28a0*/  ISETP.GE.OR P0, PT, R65.reuse, UR35, P6 ;  /* 0x0000002341007c0c */ /* 0x040fe2000b706670 */
[----:B------:R-:W-:Y:S03]  /*28b0*/  VIADD R102, R102, 0xffffff00 ;  /* 0xffffff0066667836 */ /* 0x000fe60000000000 */
[----:B------:R-:W-:Y:S02]  /*28c0*/  ISETP.LT.OR P3, PT, R65, UR34, P0 ;  /* 0x0000002241007c0c */ /* 0x000fe40008761670 */
[C---:B------:R-:W-:Y:S02]  /*28d0*/  ISETP.GE.OR P0, PT, R64.reuse, UR35, P6 ;  /* 0x0000002340007c0c */ /* 0x040fe4000b706670 */
[----:B------:R-:W-:Y:S02]  /*28e0*/  P2R R53, PR, RZ, 0x8 ;  /* 0x00000008ff357803 */ /* 0x000fe40000000000 */
[----:B------:R-:W-:Y:S01]  /*28f0*/  ISETP.LT.OR P4, PT, R64, UR34, P0 ;  /* 0x0000002240007c0c */ /* 0x000fe20008781670 */
[----:B------:R-:W5:Y:S01]  /*2900*/  @!P2 LDG.E.128 R24, desc[UR6][R72.64] ;  /* 0x000000064818a981 */ /* 0x000f62000c1e1d00 */
[C---:B------:R-:W-:Y:S02]  /*2910*/  ISETP.GE.OR P0, PT, R126.reuse, UR35, P6 ;  /* 0x000000237e007c0c */ /* 0x040fe4000b706670 */
[----:B------:R-:W-:Y:S02]  /*2920*/  P2R R150, PR, RZ, 0x10 ;  /* 0x00000010ff967803 */ /* 0x000fe40000000000 */
[----:B------:R-:W-:Y:S01]  /*2930*/  ISETP.LT.OR P5, PT, R126, UR34, P0 ;  /* 0x000000227e007c0c */ /* 0x000fe200087a1670 */
[----:B------:R-:W1:Y:S01]  /*2940*/  @!P3 LDC.64 R2, c[0x0][0x3c0] ;  /* 0x0000f000ff02bb82 */ /* 0x000e620000000a00 */
[C---:B------:R-:W-:Y:S02]  /*2950*/  ISETP.GE.OR P0, PT, R122.reuse, UR35, P6 ;  /* 0x000000237a007c0c */ /* 0x040fe4000b706670 */
[----:B------:R-:W-:Y:S02]  /*2960*/  P2R R147, PR, RZ, 0x20 ;  /* 0x00000020ff937803 */ /* 0x000fe40000000000 */
[----:B------:R-:W-:Y:S02]  /*2970*/  ISETP.LT.OR P1, PT, R122, UR34, P0 ;  /* 0x000000227a007c0c */ /* 0x000fe40008721670 */
[C---:B------:R-:W-:Y:S01]  /*2980*/  LEA R32, P0, R5.reuse, R68, 0x1 ;  /* 0x0000004405207211 */ /* 0x040fe200078008ff */
[----:B---34-:R-:W2:Y:S01]  /*2990*/  @!P4 LDC.64 R22, c[0x0][0x4b0] ;  /* 0x00012c00ff16cb82 */ /* 0x018ea20000000a00 */
[----:B------:R-:W-:Y:S02]  /*29a0*/  P2R R146, PR, RZ, 0x2 ;  /* 0x00000002ff927803 */ /* 0x000fe40000000000 */
[----:B------:R-:W-:Y:S02]  /*29b0*/  LEA.HI.X R33, R5, R69, R0, 0x1, P0 ;  /* 0x0000004505217211 */ /* 0x000fe400000f0c00 */
[----:B------:R-:W-:Y:S03]  /*29c0*/  P2R R0, PR, RZ, 0x4 ;  /* 0x00000004ff007803 */ /* 0x000fe60000000000 */
[----:B------:R-:W3:Y:S08]  /*29d0*/  @!P4 LDC.64 R20, c[0x0][0x3c0] ;  /* 0x0000f000ff14cb82 */ /* 0x000ef00000000a00 */
[----:B------:R-:W4:Y:S08]  /*29e0*/  @!P5 LDC.64 R18, c[0x0][0x4b0] ;  /* 0x00012c00ff12db82 */ /* 0x000f300000000a00 */
[----:B------:R-:W4:Y:S08]  /*29f0*/  @!P5 LDC.64 R6, c[0x0][0x3c0] ;  /* 0x0000f000ff06db82 */ /* 0x000f300000000a00 */
[----:B------:R-:W4:Y:S01]  /*2a00*/  @!P1 LDC.64 R4, c[0x0][0x4b0] ;  /* 0x00012c00ff049b82 */ /* 0x000f220000000a00 */
[----:B-----5:R-:W-:Y:S01]  /*2a10*/  @!P2 STG.E.128 desc[UR6][R68.64], R24 ;  /* 0x000000184400a986 */ /* 0x020fe2000c101d06 */
[C---:B-1----:R-:W-:Y:S02]  /*2a20*/  @!P3 LEA R44, P0, R2.reuse, R32, 0x5 ;  /* 0x00000020022cb211 */ /* 0x042fe400078028ff */
[----:B------:R-:W-:Y:S02]  /*2a30*/  ISETP.NE.AND P2, PT, R131, RZ, PT ;  /* 0x000000ff8300720c */ /* 0x000fe40003f45270 */
[----:B------:R-:W-:Y:S02]  /*2a40*/  @!P3 LEA.HI.X R45, R2, R33, R3, 0x5, P0 ;  /* 0x00000021022db211 */ /* 0x000fe400000f2c03 */
[----:B------:R-:W1:Y:S01]  /*2a50*/  @!P1 LDC.64 R2, c[0x0][0x3c0] ;  /* 0x0000f000ff029b82 */ /* 0x000e620000000a00 */
[----:B------:R-:W-:Y:S04]  /*2a60*/  IADD3 R34, P0, PT, R72, UR19, RZ ;  /* 0x0000001348227c10 */ /* 0x000fe8000ff1e0ff */
[----:B------:R-:W-:Y:S02]  /*2a70*/  IADD3.X R35, PT, PT, R73, UR18, RZ, P0, !PT ;  /* 0x0000001249237c10 */ /* 0x000fe400087fe4ff */
[C---:B--2---:R-:W-:Y:S04]  /*2a80*/  @!P4 LEA R28, P0, R22.reuse, R34, 0x6 ;  /* 0x00000022161cc211 */ /* 0x044fe800078030ff */
[----:B------:R-:W-:Y:S02]  /*2a90*/  @!P4 LEA.HI.X R29, R22, R35, R23, 0x6, P0 ;  /* 0x00000023161dc211 */ /* 0x000fe400000f3417 */
[C---:B---3--:R-:W-:Y:S04]  /*2aa0*/  @!P4 LEA R42, P0, R20.reuse, R32, 0x6 ;  /* 0x00000020142ac211 */ /* 0x048fe800078030ff */
[----:B------:R-:W-:Y:S02]  /*2ab0*/  @!P4 LEA.HI.X R43, R20, R33, R21, 0x6, P0 ;  /* 0x00000021142bc211 */ /* 0x000fe400000f3415 */
[C---:B----4-:R-:W-:Y:S04]  /*2ac0*/  @!P5 LEA R40, P0, R18.reuse, R34, 0x7 ;  /* 0x000000221228d211 */ /* 0x050fe800078038ff */
[----:B------:R-:W-:Y:S02]  /*2ad0*/  @!P5 LEA.HI.X R41, R18, R35, R19, 0x7, P0 ;  /* 0x000000231229d211 */ /* 0x000fe400000f3c13 */
[C---:B------:R-:W-:Y:S04]  /*2ae0*/  @!P5 LEA R38, P0, R6.reuse, R32, 0x7 ;  /* 0x000000200626d211 */ /* 0x040fe800078038ff */
[----:B------:R-:W-:Y:S02]  /*2af0*/  @!P5 LEA.HI.X R39, R6, R33, R7, 0x7, P0 ;  /* 0x000000210627d211 */ /* 0x000fe400000f3c07 */
[C---:B------:R-:W-:Y:S04]  /*2b00*/  @!P1 LEA R36, P0, R4.reuse, R34, 0x8 ;  /* 0x0000002204249211 */ /* 0x040fe800078040ff */
[----:B------:R-:W-:Y:S02]  /*2b10*/  @!P1 LEA.HI.X R37, R4, R35, R5, 0x8, P0 ;  /* 0x0000002304259211 */ /* 0x000fe400000f4405 */
        /* <DEDUP_REMOVED lines=26> */
[----:B---3--:R-:W-:Y:S01]  /*2cc0*/  @!P4 STG.E.128 desc[UR6][R42.64], R28 ;  /* 0x0000001c2a00c986 */ /* 0x008fe2000c101d06 */
[----:B------:R-:W-:Y:S02]  /*2cd0*/  ISETP.LT.OR P4, PT, R125, UR34, P0 ;  /* 0x000000227d007c0c */ /* 0x000fe40008781670 */
[----:B------:R-:W-:Y:S03]  /*2ce0*/  ISETP.GE.OR P0, PT, R121, UR35, P2 ;  /* 0x0000002379007c0c */ /* 0x000fe60009706670 */
[----:B--2---:R-:W2:Y:S08]  /*2cf0*/  @!P3 LDG.E.128 R4, desc[UR6][R48.64] ;  /* 0x000000063004b981 */ /* 0x004eb0000c1e1d00 */
[----:B------:R-:W1:Y:S02]  /*2d00*/  @!P4 LDC.64 R2, c[0x0][0x4b0] ;  /* 0x00012c00ff02cb82 */ /* 0x000e640000000a00 */
[----:B-1----:R-:W-:Y:S02]  /*2d10*/  @!P4 IMAD R3, R3, 0xa0, RZ ;  /* 0x000000a00303c824 */ /* 0x002fe400078e02ff */
[----:B------:R-:W-:Y:S04]  /*2d20*/  @!P4 IMAD.WIDE.U32 R24, R2, 0xa0, R34 ;  /* 0x000000a00218c825 */ /* 0x000fe800078e0022 */
        /* <DEDUP_REMOVED lines=120> */
[-C--:B------:R-:W-:Y:S01]  /*34b0*/  @!P2 MOV R8, R10.reuse ;  /* 0x0000000a0008a202 */ /* 0x080fe20000000f00 */
[----:B------:R-:W-:Y:S01]  /*34c0*/  IMAD.U32 R2, RZ, RZ, UR30 ;  /* 0x0000001eff027e24 */ /* 0x000fe2000f8e00ff */
[----:B------:R-:W-:Y:S02]  /*34d0*/  P2R R16, PR, RZ, 0x40 ;  /* 0x00000040ff107803 */ /* 0x000fe40000000000 */
[----:B------:R-:W-:Y:S01]  /*34e0*/  ISETP.NE.AND P6, PT, R53, RZ, PT ;  /* 0x000000ff3500720c */ /* 0x000fe20003fc5270 */
[----:B-1----:R-:W2:Y:S01]  /*34f0*/  @!P2 LDG.E.128 R4, desc[UR6][R8.64] ;  /* 0x000000060804a981 */ /* 0x002ea2000c1e1d00 */
[C---:B------:R-:W-:Y:S02]  /*3500*/  LEA R32, P0, R83.reuse, R10, 0x1 ;  /* 0x0000000a53207211 */ /* 0x040fe400078008ff */
[----:B------:R-:W-:Y:S02]  /*3510*/  MOV R3, UR31 ;  /* 0x0000001f00037c02 */ /* 0x000fe40008000f00 */
[----:B------:R-:W-:Y:S02]  /*3520*/  LEA.HI.X R33, R83, R9, R82, 0x1, P0 ;  /* 0x0000000953217211 */ /* 0x000fe400000f0c52 */
[C---:B------:R-:W-:Y:S02]  /*3530*/  LEA R18, P0, R3.reuse, R70, 0x1 ;  /* 0x0000004603127211 */ /* 0x040fe400078008ff */
[----:B------:R-:W-:Y:S02]  /*3540*/  P2R R0, PR, RZ, 0x2 ;  /* 0x00000002ff007803 */ /* 0x000fe40000000000 */
[----:B------:R-:W-:Y:S02]  /*3550*/  LEA.HI.X R19, R3, R71, R2, 0x1, P0 ;  /* 0x0000004703137211 */ /* 0x000fe400000f0c02 */
[----:B------:R-:W1:Y:S01]  /*3560*/  @!P6 LDC.64 R2, c[0x0][0x4a8] ;  /* 0x00012a00ff02eb82 */ /* 0x000e620000000a00 */
[----:B------:R-:W-:Y:S02]  /*3570*/  ISETP.NE.AND P1, PT, R150, RZ, PT ;  /* 0x000000ff9600720c */ /* 0x000fe40003f25270 */
        /* <DEDUP_REMOVED lines=69> */
[----:B-1----:R-:W2:Y:S01]  /*39d0*/  @!P5 LDG.E.128 R20, desc[UR6][R24.64] ;  /* 0x000000061814d981 */ /* 0x002ea2000c1e1d00 */
[----:B------:R-:W-:Y:S05]  /*39e0*/  @!P5 IMAD.WIDE.U32 R4, R2, 0xc0, R18 ;  /* 0x000000c00204d825 */ /* 0x000fea00078e0012 */
        /* <DEDUP_REMOVED lines=8> */
[----:B------:R2:W3:Y:S01]  /*3a70*/  @!P6 LDG.E.128 R24, desc[UR6][R6.64] ;  /* 0x000000060618e981 */ /* 0x0004e2000c1e1d00 */
[----:B-1----:R-:W-:Y:S05]  /*3a80*/  @!P6 IMAD.WIDE.U32 R4, R2, 0xe0, R18 ;  /* 0x000000e00204e825 */ /* 0x002fea00078e0012 */
[----:B------:R-:W-:Y:S02]  /*3a90*/  @!P6 IADD3 R5, PT, PT, R5, R3, RZ ;  /* 0x000000030505e210 */ /* 0x000fe40007ffe0ff */
[----:B------:R-:W1:Y:S02]  /*3aa0*/  @!P2 LDC.64 R2, c[0x0][0x4a8] ;  /* 0x00012a00ff02ab82 */ /* 0x000e640000000a00 */
[----:B-1----:R-:W-:Y:S02]  /*3ab0*/  @!P2 IMAD R3, R3, 0x120, RZ ;  /* 0x000001200303a824 */ /* 0x002fe400078e02ff */
[----:B--2---:R-:W-:Y:S04]  /*3ac0*/  @!P2 IMAD.WIDE.U32 R6, R2, 0x120, R32 ;  /* 0x000001200206a825 */ /* 0x004fe800078e0020 */
[----:B------:R-:W-:Y:S02]  /*3ad0*/  @!P2 IMAD.IADD R7, R7, 0x1, R3 ;  /* 0x000000010707a824 */ /* 0x000fe400078e0203 */
[----:B------:R-:W1:Y:S02]  /*3ae0*/  @!P4 LDC.64 R2, c[0x0][0x4a8] ;  /* 0x00012a00ff02cb82 */ /* 0x000e640000000a00 */
[----:B-1----:R-:W-:Y:S01]  /*3af0*/  @!P4 IMAD R3, R3, 0x140, RZ ;  /* 0x000001400303c824 */ /* 0x002fe200078e02ff */
[----:B---3--:R1:W-:Y:S06]  /*3b00*/  @!P6 STG.E.128 desc[UR6][R4.64], R24 ;  /* 0x000000180400e986 */ /* 0x0083ec000c101d06 */
[----:B------:R-:W2:Y:S01]  /*3b10*/  @!P3 LDG.E.128 R28, desc[UR6][R28.64] ;  /* 0x000000061c1cb981 */ /* 0x000ea2000c1e1d00 */
[----:B-1----:R-:W1:Y:S02]  /*3b20*/  @!P2 LDC.64 R4, c[0x0][0x3b8] ;  /* 0x0000ee00ff04ab82 */ /* 0x002e640000000a00 */
[----:B-1----:R-:W-:Y:S03]  /*3b30*/  @!P2 IMAD R5, R5, 0x120, RZ ;  /* 0x000001200505a824 */ /* 0x002fe600078e02ff */
[----:B--2---:R1:W-:Y:S01]  /*3b40*/  @!P3 STG.E.128 desc[UR6][R34.64], R28 ;  /* 0x0000001c2200b986 */ /* 0x0043e2000c101d06 */
[----:B------:R-:W-:Y:S05]  /*3b50*/  ISETP.NE.AND P3, PT, R140, RZ, PT ;  /* 0x000000ff8c00720c */ /* 0x000fea0003f65270 */
[----:B------:R2:W3:Y:S02]  /*3b60*/  @!P2 LDG.E.128 R20, desc[UR6][R6.64] ;  /* 0x000000060614a981 */ /* 0x0004e4000c1e1d00 */
        /* <DEDUP_REMOVED lines=8> */
[----:B---3--:R2:W-:Y:S01]  /*3bf0*/  @!P2 STG.E.128 desc[UR6][R6.64], R20 ;  /* 0x000000140600a986 */ /* 0x0085e2000c101d06 */
[----:B------:R-:W-:Y:S05]  /*3c00*/  ISETP.NE.AND P2, PT, R133, RZ, PT ;  /* 0x000000ff8500720c */ /* 0x000fea0003f45270 */
[----:B-1----:R1:W3:Y:S02]  /*3c10*/  @!P4 LDG.E.128 R28, desc[UR6][R24.64] ;  /* 0x00000006181cc981 */ /* 0x0022e4000c1e1d00 */
[----:B-1----:R-:W-:Y:S04]  /*3c20*/  @!P4 IMAD.WIDE.U32 R24, R4, 0x140, R18 ;  /* 0x000001400418c825 */ /* 0x002fe800078e0012 */
[----:B------:R-:W-:Y:S01]  /*3c30*/  @!P0 IMAD.WIDE.U32 R26, R2, 0x160, R32 ;  /* 0x00000160021a8825 */ /* 0x000fe200078e0020 */
[----:B------:R-:W-:Y:S02]  /*3c40*/  @!P4 IADD3 R25, PT, PT, R25, R5, RZ ;  /* 0x000000051919c210 */ /* 0x000fe40007ffe0ff */
[----:B------:R-:W1:Y:S01]  /*3c50*/  @!P0 LDC.64 R4, c[0x0][0x3b8] ;  /* 0x0000ee00ff048b82 */ /* 0x000e620000000a00 */
[----:B------:R-:W-:Y:S07]  /*3c60*/  @!P0 IMAD.IADD R27, R27, 0x1, R3 ;  /* 0x000000011b1b8824 */ /* 0x000fee00078e0203 */
[----:B------:R-:W4:Y:S01]  /*3c70*/  @!P3 LDC.64 R2, c[0x0][0x4a8] ;  /* 0x00012a00ff02bb82 */ /* 0x000f220000000a00 */
[----:B-1----:R-:W-:Y:S02]  /*3c80*/  @!P0 IMAD R5, R5, 0x160, RZ ;  /* 0x0000016005058824 */ /* 0x002fe400078e02ff */
[----:B--2---:R-:W-:Y:S05]  /*3c90*/  @!P0 IMAD.WIDE.U32 R6, R4, 0x160, R18 ;  /* 0x0000016004068825 */ /* 0x004fea00078e0012 */
[----:B------:R-:W-:Y:S01]  /*3ca0*/  @!P0 IADD3 R7, PT, PT, R7, R5, RZ ;  /* 0x0000000507078210 */ /* 0x000fe20007ffe0ff */
[----:B----4-:R-:W-:Y:S01]  /*3cb0*/  @!P3 IMAD R3, R3, 0x180, RZ ;  /* 0x000001800303b824 */ /* 0x010fe200078e02ff */
[----:B------:R-:W1:Y:S01]  /*3cc0*/  @!P3 LDC.64 R4, c[0x0][0x3b8] ;  /* 0x0000ee00ff04bb82 */ /* 0x000e620000000a00 */
[----:B------:R-:W-:Y:S04]  /*3cd0*/  @!P3 IMAD.WIDE.U32 R20, R2, 0x180, R32 ;  /* 0x000001800214b825 */ /* 0x000fe800078e0020 */
[----:B------:R-:W-:Y:S03]  /*3ce0*/  @!P3 IMAD.IADD R21, R21, 0x1, R3 ;  /* 0x000000011515b824 */ /* 0x000fe600078e0203 */
[----:B------:R-:W2:Y:S01]  /*3cf0*/  @!P2 LDC.64 R2, c[0x0][0x4a8] ;  /* 0x00012a00ff02ab82 */ /* 0x000ea20000000a00 */
[----:B-1----:R-:W-:Y:S02]  /*3d00*/  @!P3 IMAD R5, R5, 0x180, RZ ;  /* 0x000001800505b824 */ /* 0x002fe400078e02ff */
[----:B--2---:R-:W-:Y:S01]  /*3d10*/  @!P2 IMAD R3, R3, 0x1a0, RZ ;  /* 0x000001a00303a824 */ /* 0x004fe200078e02ff */
[----:B---3--:R1:W-:Y:S06]  /*3d20*/  @!P4 STG.E.128 desc[UR6][R24.64], R28 ;  /* 0x0000001c1800c986 */ /* 0x0083ec000c101d06 */
[----:B-1----:R-:W2:Y:S06]  /*3d30*/  @!P0 LDG.E.128 R24, desc[UR6][R26.64] ;  /* 0x000000061a188981 */ /* 0x002eac000c1e1d00 */
[----:B--2---:R1:W-:Y:S06]  /*3d40*/  @!P0 STG.E.128 desc[UR6][R6.64], R24 ;  /* 0x0000001806008986 */ /* 0x0043ec000c101d06 */
[----:B------:R-:W2:Y:S01]  /*3d50*/  @!P3 LDG.E.128 R20, desc[UR6][R20.64] ;  /* 0x000000061414b981 */ /* 0x000ea2000c1e1d00 */
[----:B-1----:R-:W-:Y:S04]  /*3d60*/  @!P3 IMAD.WIDE.U32 R6, R4, 0x180, R18 ;  /* 0x000001800406b825 */ /* 0x002fe800078e0012 */
[----:B------:R-:W-:Y:S01]  /*3d70*/  @!P2 IMAD.WIDE.U32 R28, R2, 0x1a0, R32 ;  /* 0x000001a0021ca825 */ /* 0x000fe200078e0020 */
[----:B------:R-:W-:Y:S03]  /*3d80*/  @!P3 IADD3 R7, PT, PT, R7, R5, RZ ;  /* 0x000000050707b210 */ /* 0x000fe60007ffe0ff */
[----:B------:R-:W-:Y:S02]  /*3d90*/  @!P2 IMAD.IADD R29, R29, 0x1, R3 ;  /* 0x000000011d1da824 */ /* 0x000fe400078e0203 */
[----:B------:R-:W1:Y:S02]  /*3da0*/  @!P2 LDC.64 R2, c[0x0][0x3b8] ;  /* 0x0000ee00ff02ab82 */ /* 0x000e640000000a00 */
[----:B-1----:R-:W-:Y:S04]  /*3db0*/  @!P2 IMAD.WIDE.U32 R24, R2, 0x1a0, R18 ;  /* 0x000001a00218a825 */ /* 0x002fe800078e0012 */
[----:B------:R-:W-:Y:S05]  /*3dc0*/  @!P2 IMAD R3, R3, 0x1a0, RZ ;  /* 0x000001a00303a824 */ /* 0x000fea00078e02ff */
[----:B------:R-:W-:Y:S01]  /*3dd0*/  @!P2 IADD3 R25, PT, PT, R25, R3, RZ ;  /* 0x000000031919a210 */ /* 0x000fe20007ffe0ff */
[----:B--2---:R1:W-:Y:S06]  /*3de0*/  @!P3 STG.E.128 desc[UR6][R6.64], R20 ;  /* 0x000000140600b986 */ /* 0x0043ec000c101d06 */
        /* <DEDUP_REMOVED lines=14> */
.L_x_2579:
[----:B------:R-:W-:Y:S05]  /*3ed0*/  BRA.U !UP1, `(.L_x_2581) ;  /* 0x0000003d090c7547 */ /* 0x000fea000b800000 */
[----:B------:R-:W-:Y:S01]  /*3ee0*/  ISETP.NE.AND P1, PT, R2, RZ, PT ;  /* 0x000000ff0200720c */ /* 0x000fe20003f25270 */
[----:B------:R-:W2:Y:S01]  /*3ef0*/  LDC R38, c[0x0][0x450] ;  /* 0x00011400ff267b82 */ /* 0x000ea20000000800 */
[----:B------:R-:W-:Y:S01]  /*3f00*/  ISETP.NE.AND P0, PT, R8, RZ, PT ;  /* 0x000000ff0800720c */ /* 0x000fe20003f05270 */
[----:B------:R-:W-:Y:S01]  /*3f10*/  IMAD.U32 R3, RZ, RZ, UR31 ;  /* 0x0000001fff037e24 */ /* 0x000fe2000f8e00ff */
[----:B------:R-:W-:Y:S01]  /*3f20*/  ISETP.NE.AND P2, PT, R131, RZ, PT ;  /* 0x000000ff8300720c */ /* 0x000fe20003f45270 */
[----:B------:R-:W-:Y:S01]  /*3f30*/  IMAD.U32 R0, RZ, RZ, UR30 ;  /* 0x0000001eff007e24 */ /* 0x000fe2000f8e00ff */
[----:B------:R-:W-:Y:S01]  /*3f40*/  PLOP3.LUT P1, PT, P0, P1, PT, 0xf2, 0x2f ;  /* 0x00000000002f781c */ /* 0x000fe20000723e72 */
[----:B-1----:R-:W-:Y:S01]  /*3f50*/  IMAD.SHL.U32 R5, R129, 0x2, RZ ;  /* 0x0000000281057824 */ /* 0x002fe200078e00ff */
[C---:B------:R-:W-:Y:S01]  /*3f60*/  LEA R42, P0, R83.reuse, R10, 0x1 ;  /* 0x0000000a532a7211 */ /* 0x040fe200078008ff */
[----:B------:R-:W-:Y:S03]  /*3f70*/  BSSY.RECONVERGENT B0, `(.L_x_2582) ;  /* 0x000003b000007945 */ /* 0x000fe60003800200 */
[----:B------:R-:W-:Y:S02]  /*3f80*/  LEA.HI.X R43, R83, R9, R82, 0x1, P0 ;  /* 0x00000009532b7211 */ /* 0x000fe400000f0c52 */
[C---:B------:R-:W-:Y:S04]  /*3f90*/  LEA R40, P0, R3.reuse, R70, 0x1 ;  /* 0x0000004603287211 */ /* 0x040fe800078008ff */
[----:B------:R-:W-:Y:S02]  /*3fa0*/  LEA.HI.X R41, R3, R71, R0, 0x1, P0 ;  /* 0x0000004703297211 */ /* 0x000fe400000f0c00 */
[----:B------:R-:W-:Y:S02]  /*3fb0*/  SHF.L.U64.HI R3, R129, 0x1, R98 ;  /* 0x0000000181037819 */ /* 0x000fe40000010262 */
        /* <DEDUP_REMOVED lines=54> */
.L_x_2583:
[----:B------:R-:W-:Y:S05]  /*4320*/  BSYNC.RECONVERGENT B0 ;  /* 0x0000000000007941 */ /* 0x000fea0003800200 */
.L_x_2582:
        /* <DEDUP_REMOVED lines=50> */
.L_x_2585:
[----:B------:R-:W-:Y:S05]  /*4650*/  BSYNC.RECONVERGENT B0 ;  /* 0x0000000000007941 */ /* 0x000fea0003800200 */
.L_x_2584:
        /* <DEDUP_REMOVED lines=58> */
.L_x_2587:
[----:B------:R-:W-:Y:S05]  /*4a00*/  BSYNC.RECONVERGENT B0 ;  /* 0x0000000000007941 */ /* 0x000fea0003800200 */
.L_x_2586:
        /* <DEDUP_REMOVED lines=58> */
.L_x_2589:
[----:B------:R-:W-:Y:S05]  /*4db0*/  BSYNC.RECONVERGENT B0 ;  /* 0x0000000000007941 */ /* 0x000fea0003800200 */
.L_x_2588:
        /* <DEDUP_REMOVED lines=58> */
.L_x_2591:
[----:B------:R-:W-:Y:S05]  /*5160*/  BSYNC.RECONVERGENT B0 ;  /* 0x0000000000007941 */ /* 0x000fea0003800200 */
.L_x_2590:
        /* <DEDUP_REMOVED lines=58> */
.L_x_2593:
[----:B------:R-:W-:Y:S05]  /*5510*/  BSYNC.RECONVERGENT B0 ;  /* 0x0000000000007941 */ /* 0x000fea0003800200 */
.L_x_2592:
        /* <DEDUP_REMOVED lines=58> */
.L_x_2595:
[----:B------:R-:W-:Y:S05]  /*58c0*/  BSYNC.RECONVERGENT B0 ;  /* 0x0000000000007941 */ /* 0x000fea0003800200 */
.L_x_2594:
        /* <DEDUP_REMOVED lines=58> */
.L_x_2597:
[----:B------:R-:W-:Y:S05]  /*5c70*/  BSYNC.RECONVERGENT B0 ;  /* 0x0000000000007941 */ /* 0x000fea0003800200 */
.L_x_2596:
        /* <DEDUP_REMOVED lines=58> */
.L_x_2599:
[----:B------:R-:W-:Y:S05]  /*6020*/  BSYNC.RECONVERGENT B0 ;  /* 0x0000000000007941 */ /* 0x000fea0003800200 */
.L_x_2598:
        /* <DEDUP_REMOVED lines=58> */
.L_x_2601:
[----:B------:R-:W-:Y:S05]  /*63d0*/  BSYNC.RECONVERGENT B0 ;  /* 0x0000000000007941 */ /* 0x000fea0003800200 */
.L_x_2600:
        /* <DEDUP_REMOVED lines=60> */
.L_x_2603:
[----:B------:R-:W-:Y:S05]  /*67a0*/  BSYNC.RECONVERGENT B0 ;  /* 0x0000000000007941 */ /* 0x000fea0003800200 */
.L_x_2602:
        /* <DEDUP_REMOVED lines=60> */
.L_x_2605:
[----:B------:R-:W-:Y:S05]  /*6b70*/  BSYNC.RECONVERGENT B0 ;  /* 0x0000000000007941 */ /* 0x000fea0003800200 */
.L_x_2604:
        /* <DEDUP_REMOVED lines=60> */
.L_x_2607:
[----:B------:R-:W-:Y:S05]  /*6f40*/  BSYNC.RECONVERGENT B0 ;  /* 0x0000000000007941 */ /* 0x000fea0003800200 */
.L_x_2606:
        /* <DEDUP_REMOVED lines=60> */
.L_x_2609:
[----:B------:R-:W-:Y:S05]  /*7310*/  BSYNC.RECONVERGENT B0 ;  /* 0x0000000000007941 */ /* 0x000fea0003800200 */
.L_x_2608:
        /* <DEDUP_REMOVED lines=60> */
.L_x_2611:
[----:B------:R-:W-:Y:S05]  /*76e0*/  BSYNC.RECONVERGENT B0 ;  /* 0x0000000000007941 */ /* 0x000fea0003800200 */
.L_x_2610:
        /* <DEDUP_REMOVED lines=58> */
.L_x_2613:
[----:B------:R-:W-:Y:S05]  /*7a90*/  BSYNC.RECONVERGENT B0 ;  /* 0x0000000000007941 */ /* 0x000fea0003800200 */
.L_x_2612:
[----:B-1----:R-:W1:Y:S01]  /*7aa0*/  LDC R17, c[0x0][0x450] ;  /* 0x00011400ff117b82 */ /* 0x002e620000000800 */
[----:B------:R-:W-:Y:S05]  /*7ab0*/  IMAD.U32 R3, R38, -0x80, RZ ;  /* 0xffffff8026037824 */ /* 0x000fea00078e00ff */
[C---:B------:R-:W-:Y:S02]  /*7ac0*/  LEA R14, P1, R3.reuse, R14, 0x1 ;  /* 0x0000000e030e7211 */ /* 0x040fe400078208ff */
[C---:B------:R-:W-:Y:S02]  /*7ad0*/  LEA R56, P0, R3.reuse, R56, 0x1 ;  /* 0x0000003803387211 */ /* 0x040fe400078008ff */
[C---:B------:R-:W-:Y:S02]  /*7ae0*/  LEA.HI.X.SX32 R15, R3.reuse, R15, 0x1, P1 ;  /* 0x0000000f030f7211 */ /* 0x040fe400008f0eff */
[----:B------:R-:W-:Y:S01]  /*7af0*/  LEA.HI.X.SX32 R57, R3, R57, 0x1, P0 ;  /* 0x0000003903397211 */ /* 0x000fe200000f0eff */
[----:B------:R-:W-:Y:S05]  /*7b00*/  BRA `(.L_x_2580) ;  /* 0x00000060001c7947 */ /* 0x000fea0003800000 */
.L_x_2581:
[----:B------:R-:W-:Y:S01]  /*7b10*/  LEA R22, P0, R83, R10, 0x1 ;  /* 0x0000000a53167211 */ /* 0x000fe200078008ff */
[----:B------:R-:W-:Y:S01]  /*7b20*/  IMAD.U32 R3, RZ, RZ, UR31 ;  /* 0x0000001fff037e24 */ /* 0x000fe2000f8e00ff */
[----:B------:R-:W-:Y:S01]  /*7b30*/  ISETP.NE.AND P1, PT, R131, RZ, PT ;  /* 0x000000ff8300720c */ /* 0x000fe20003f25270 */
[----:B------:R-:W-:Y:S01]  /*7b40*/  IMAD.U32 R0, RZ, RZ, UR30 ;  /* 0x0000001eff007e24 */ /* 0x000fe2000f8e00ff */
[----:B------:R-:W-:Y:S01]  /*7b50*/  LEA.HI.X R23, R83, R9, R82, 0x1, P0 ;  /* 0x0000000953177211 */ /* 0x000fe200000f0c52 */
[----:B------:R-:W-:Y:S01]  /*7b60*/  BSSY.RECONVERGENT B0, `(.L_x_2614) ;  /* 0x000005f000007945 */ /* 0x000fe20003800200 */
        /* <DEDUP_REMOVED lines=94> */
.L_x_2615:
[----:B------:R-:W-:Y:S05]  /*8150*/  BSYNC.RECONVERGENT B0 ;  /* 0x0000000000007941 */ /* 0x000fea0003800200 */
.L_x_2614:
        /* <DEDUP_REMOVED lines=89> */
.L_x_2617:
[----:B------:R-:W-:Y:S05]  /*86f0*/  BSYNC.RECONVERGENT B0 ;  /* 0x0000000000007941 */ /* 0x000fea0003800200 */
.L_x_2616:
        /* <DEDUP_REMOVED lines=95> */
.L_x_2619:
[----:B------:R-:W-:Y:S05]  /*8cf0*/  BSYNC.RECONVERGENT B0 ;  /* 0x0000000000007941 */ /* 0x000fea0003800200 */
.L_x_2618:
        /* <DEDUP_REMOVED lines=95> */
.L_x_2621:
[----:B------:R-:W-:Y:S05]  /*92f0*/  BSYNC.RECONVERGENT B0 ;  /* 0x0000000000007941 */ /* 0x000fea0003800200 */
.L_x_2620:
        /* <DEDUP_REMOVED lines=94> */
.L_x_2623:
[----:B------:R-:W-:Y:S05]  /*98e0*/  BSYNC.RECONVERGENT B0 ;  /* 0x0000000000007941 */ /* 0x000fea0003800200 */
.L_x_2622:
        /* <DEDUP_REMOVED lines=95> */
.L_x_2625:
[----:B------:R-:W-:Y:S05]  /*9ee0*/  BSYNC.RECONVERGENT B0 ;  /* 0x0000000000007941 */ /* 0x000fea0003800200 */
.L_x_2624:
        /* <DEDUP_REMOVED lines=94> */
.L_x_2627:
[----:B------:R-:W-:Y:S05]  /*a4d0*/  BSYNC.RECONVERGENT B0 ;  /* 0x0000000000007941 */ /* 0x000fea0003800200 */
.L_x_2626:
        /* <DEDUP_REMOVED lines=94> */
.L_x_2629:
[----:B------:R-:W-:Y:S05]  /*aac0*/  BSYNC.RECONVERGENT B0 ;  /* 0x0000000000007941 */ /* 0x000fea0003800200 */
.L_x_2628:
        /* <DEDUP_REMOVED lines=94> */
.L_x_2631:
[----:B------:R-:W-:Y:S05]  /*b0b0*/  BSYNC.RECONVERGENT B0 ;  /* 0x0000000000007941 */ /* 0x000fea0003800200 */
.L_x_2630:
[----:B------:R-:W-:Y:S01]  /*b0c0*/  ISETP.NE.AND P0, PT, R146, RZ, PT ;  /* 0x000000ff9200720c */ /* 0x000fe20003f05270 */
[----:B------:R-:W-:Y:S11]  /*b0d0*/  BSSY.RECONVERGENT B0, `(.L_x_2632) ;  /* 0x000005e000007945 */ /* 0x000ff60003800200 */
[----:B------:R-:W-:Y:S01]  /*b0e0*/  @!UPT UIADD3 URZ, UPT, UPT, URZ, URZ, URZ ;  /* 0x000000fffffff290 */ /* 0x000fe2000fffe0ff */
[----:B------:R-:W-:Y:S05]  /*b0f0*/  @P0 BRA `(.L_x_2633) ;  /* 0x00000004006c0947 */ /* 0x000fea0003800000 */
[----:B------:R-:W-:Y:S01]  /*b100*/  ISETP.GE.U32.AND P2, PT, R12, R21, PT ;  /* 0x000000150c00720c */ /* 0x000fe20003f46070 */
[----:B------:R-:W5:Y:S01]  /*b110*/  LDC.64 R150, c[0x0][0x4a8] ;  /* 0x00012a00ff967b82 */ /* 0x000f620000000a00 */
[----:B------:R-:W-:Y:S07]  /*b120*/  PLOP3.LUT P1, PT, PT, PT, PT, 0x80, 0x8 ;  /* 0x000000000008781c */ /* 0x000fee0003f2f070 */
[----:B------:R-:W2:Y:S01]  /*b130*/  LDC.64 R146, c[0x0][0x3b8] ;  /* 0x0000ee00ff927b82 */ /* 0x000ea20000000a00 */
[C---:B-----5:R-:W-:Y:S04]  /*b140*/  LEA R40, P0, R150.reuse, R22, 0x8 ;  /* 0x0000001696287211 */ /* 0x060fe800078040ff */
[----:B------:R-:W-:Y:S02]  /*b150*/  LEA.HI.X R41, R150, R23, R151, 0x8, P0 ;  /* 0x0000001796297211 */ /* 0x000fe400000f4497 */
[C---:B--2---:R-:W-:Y:S03]  /*b160*/  LEA R150, P0, R146.reuse, R148, 0x8 ;  /* 0x0000009492967211 */ /* 0x044fe600078040ff */
[----:B-1--4-:R-:W2:Y:S01]  /*b170*/  LDG.E.128 R60, desc[UR6][R40.64] ;  /* 0x00000006283c7981 */ /* 0x012ea2000c1e1d00 */
        /* <DEDUP_REMOVED lines=83> */
.L_x_2633:
[----:B------:R-:W-:Y:S05]  /*b6b0*/  BSYNC.RECONVERGENT B0 ;  /* 0x0000000000007941 */ /* 0x000fea0003800200 */
.L_x_2632:
[----:B------:R-:W-:Y:S01]  /*b6c0*/  ISETP.NE.AND P0, PT, R143, RZ, PT ;  /* 0x000000ff8f00720c */ /* 0x000fe20003f05270 */
[----:B------:R-:W-:Y:S11]  /*b6d0*/  BSSY.RECONVERGENT B0, `(.L_x_2634) ;  /* 0x000005f000007945 */ /* 0x000ff60003800200 */
[----:B------:R-:W-:Y:S01]  /*b6e0*/  @!UPT UIADD3 URZ, UPT, UPT, URZ, URZ, URZ ;  /* 0x000000fffffff290 */ /* 0x000fe2000fffe0ff */
[----:B------:R-:W-:Y:S05]  /*b6f0*/  @P0 BRA `(.L_x_2635) ;  /* 0x0000000400700947 */ /* 0x000fea0003800000 */
[C---:B------:R-:W-:Y:S01]  /*b700*/  ISETP.GE.AND P0, PT, R12.reuse, R17, PT ;  /* 0x000000110c00720c */ /* 0x040fe20003f06270 */
[----:B-12-4-:R-:W1:Y:S01]  /*b710*/  LDC.64 R60, c[0x0][0x3b8] ;  /* 0x0000ee00ff3c7b82 */ /* 0x016e620000000a00 */
[----:B------:R-:W-:Y:S02]  /*b720*/  ISETP.GE.U32.AND P2, PT, R12, R21, PT ;  /* 0x000000150c00720c */ /* 0x000fe40003f46070 */
[----:B------:R-:W-:Y:S09]  /*b730*/  PLOP3.LUT P1, PT, PT, PT, PT, 0x80, 0x8 ;  /* 0x000000000008781c */ /* 0x000ff20003f2f070 */
[----:B------:R-:W-:Y:S02]  /*b740*/  @!P0 SEL R5, R16, RZ, P2 ;  /* 0x000000ff10058207 */ /* 0x000fe40001000000 */
[----:B------:R-:W-:Y:S02]  /*b750*/  @!P0 PLOP3.LUT P1, PT, P2, PT, PT, 0x80, 0x8 ;  /* 0x000000000008881c */ /* 0x000fe4000172f070 */
[----:B------:R-:W-:Y:S02]  /*b760*/  @!P0 SEL R2, R144, RZ, P2 ;  /* 0x000000ff90028207 */ /* 0x000fe40001000000 */
[----:B------:R-:W-:Y:S05]  /*b770*/  @!P0 IADD3 R5, P2, PT, R110, R5, RZ ;  /* 0x000000056e058210 */ /* 0x000fea0007f5e0ff */
[----:B------:R-:W-:Y:S02]  /*b780*/  @!P0 IMAD.SHL.U32 R3, R5, 0x2, RZ ;  /* 0x0000000205038824 */ /* 0x000fe400078e00ff */
[----:B------:R-:W-:Y:S02]  /*b790*/  @!P0 IMAD.X R2, R89, 0x1, R2, P2 ;  /* 0x0000000159028824 */ /* 0x000fe400010e0602 */
[----:B-1----:R-:W-:Y:S01]  /*b7a0*/  IMAD R61, R61, 0x120, RZ ;  /* 0x000001203d3d7824 */ /* 0x002fe200078e02ff */
[----:B------:R-:W-:Y:S02]  /*b7b0*/  @!P0 IADD3 R4, P2, PT, R3, R74, RZ ;  /* 0x0000004a03048210 */ /* 0x000fe40007f5e0ff */
[----:B------:R-:W-:Y:S04]  /*b7c0*/  @!P0 SHF.L.U64.HI R2, R5, 0x1, R2 ;  /* 0x0000000105028819 */ /* 0x000fe80000010202 */
[C---:B------:R-:W-:Y:S02]  /*b7d0*/  @!P0 IADD3.X R5, PT, PT, R2.reuse, R75, RZ, P2, !PT ;  /* 0x0000004b02058210 */ /* 0x040fe400017fe4ff */
[----:B------:R-:W-:Y:S04]  /*b7e0*/  @!P0 IADD3 R42, P2, PT, R3, R76, RZ ;  /* 0x0000004c032a8210 */ /* 0x000fe80007f5e0ff */
[----:B------:R-:W2:Y:S01]  /*b7f0*/  @!P0 LDG.E.128 R4, desc[UR6][R4.64] ;  /* 0x0000000604048981 */ /* 0x000ea2000c1e1d00 */
[----:B------:R-:W-:Y:S02]  /*b800*/  @!P0 IMAD.X R43, R2, 0x1, R77, P2 ;  /* 0x00000001022b8824 */ /* 0x000fe400010e064d */
[----:B------:R-:W1:Y:S05]  /*b810*/  LDC.64 R2, c[0x0][0x4a8] ;  /* 0x00012a00ff027b82 */ /* 0x000e6a0000000a00 */
[----:B------:R-:W4:Y:S01]  /*b820*/  @!P0 LDG.E.128 R48, desc[UR6][R42.64] ;  /* 0x000000062a308981 */ /* 0x000f22000c1e1d00 */
[----:B-1----:R-:W-:Y:S04]  /*b830*/  IMAD.WIDE.U32 R40, R2, 0x120, R22 ;  /* 0x0000012002287825 */ /* 0x002fe800078e0016 */
[----:B------:R-:W-:Y:S05]  /*b840*/  IMAD R3, R3, 0x120, RZ ;  /* 0x0000012003037824 */ /* 0x000fea00078e02ff */
[----:B------:R-:W-:Y:S03]  /*b850*/  IADD3 R41, PT, PT, R3, R41, RZ ;  /* 0x0000002903297210 */ /* 0x000fe60007ffe0ff */
[----:B------:R-:W-:Y:S02]  /*b860*/  @!P0 IMAD.WIDE R26, R19, 0x2, R40 ;  /* 0x00000002131a8825 */ /* 0x000fe400078e0228 */
[----:B------:R-:W5:Y:S08]  /*b870*/  LDG.E.128 R52, desc[UR6][R40.64] ;  /* 0x0000000628347981 */ /* 0x000f70000c1e1d00 */
[----:B------:R-:W3:Y:S01]  /*b880*/  @!P0 LDG.E.128 R24, desc[UR6][R26.64] ;  /* 0x000000061a188981 */ /* 0x000ee2000c1e1d00 */
        /* <DEDUP_REMOVED lines=8> */
[C---:B----4-:R-:W-:Y:S01]  /*b910*/  @!P0 LOP3.LUT R38, R48.reuse, 0xffff0000, RZ, 0xc0, !PT ;  /* 0xffff000030268812 */ /* 0x050fe200078ec0ff */
[----:B------:R-:W-:Y:S01]  /*b920*/  @!P0 IMAD.U32 R36, R48, 0x10000, RZ ;  /* 0x0001000030248824 */ /* 0x000fe200078e00ff */
[----:B------:R-:W-:Y:S01]  /*b930*/  @!P0 SHF.L.U32 R42, R49, 0x10, RZ ;  /* 0x00000010312a8819 */ /* 0x000fe200000006ff */
[----:B------:R-:W-:Y:S01]  /*b940*/  @!P1 FADD.FTZ R31, -R31, -RZ ;  /* 0x800000ff1f1f9221 */ /* 0x000fe20000010100 */
[----:B------:R-:W-:Y:S01]  /*b950*/  @!P0 LOP3.LUT R44, R49, 0xffff0000, RZ, 0xc0, !PT ;  /* 0xffff0000312c8812 */ /* 0x000fe200078ec0ff */
[----:B------:R-:W-:Y:S01]  /*b960*/  @!P0 IMAD.U32 R48, R51, 0x10000, RZ ;  /* 0x0001000033308824 */ /* 0x000fe200078e00ff */
[C---:B------:R-:W-:Y:S01]  /*b970*/  @!P0 SHF.L.U32 R46, R50.reuse, 0x10, RZ ;  /* 0x00000010322e8819 */ /* 0x040fe200000006ff */
[----:B------:R-:W-:Y:S01]  /*b980*/  @!P1 FADD.FTZ R37, -R37, -RZ ;  /* 0x800000ff25259221 */ /* 0x000fe20000010100 */
[----:B------:R-:W-:Y:S01]  /*b990*/  @!P0 LOP3.LUT R47, R50, 0xffff0000, RZ, 0xc0, !PT ;  /* 0xffff0000322f8812 */ /* 0x000fe200078ec0ff */
[----:B------:R-:W-:Y:S01]  /*b9a0*/  @!P1 FADD.FTZ R33, -R33, -RZ ;  /* 0x800000ff21219221 */ /* 0x000fe20000010100 */
[----:B------:R-:W-:Y:S01]  /*b9b0*/  @!P0 LOP3.LUT R49, R51, 0xffff0000, RZ, 0xc0, !PT ;  /* 0xffff000033318812 */ /* 0x000fe200078ec0ff */
[----:B------:R-:W-:Y:S01]  /*b9c0*/  @!P1 FADD.FTZ R20, -R20, -RZ ;  /* 0x800000ff14149221 */ /* 0x000fe20000010100 */
[C---:B-----5:R-:W-:Y:S01]  /*b9d0*/  @!P0 LOP3.LUT R45, R52.reuse, 0xffff0000, RZ, 0xc0, !PT ;  /* 0xffff0000342d8812 */ /* 0x060fe200078ec0ff */
[----:B------:R-:W-:Y:S01]  /*b9e0*/  @!P0 IMAD.U32 R43, R52, 0x10000, RZ ;  /* 0x00010000342b8824 */ /* 0x000fe200078e00ff */
[C---:B---3--:R-:W-:Y:S01]  /*b9f0*/  @!P0 LOP3.LUT R32, R24.reuse, 0xffff0000, RZ, 0xc0, !PT ;  /* 0xffff000018208812 */ /* 0x048fe200078ec0ff */
        /* <DEDUP_REMOVED lines=19> */
[----:B------:R-:W-:Y:S01]  /*bb30*/  @!P0 FFMA.FTZ R2, R45, R38, R2 ;  /* 0x000000262d028223 */ /* 0x000fe20000010002 */
[C---:B------:R-:W-:Y:S01]  /*bb40*/  @!P0 LOP3.LUT R45, R54.reuse, 0xffff0000, RZ, 0xc0, !PT ;  /* 0xffff0000362d8812 */ /* 0x040fe200078ec0ff */
[----:B------:R-:W-:Y:S02]  /*bb50*/  @!P0 IMAD.U32 R38, R54, 0x10000, RZ ;  /* 0x0001000036268824 */ /* 0x000fe400078e00ff */
[----:B------:R-:W-:Y:S01]  /*bb60*/  @!P0 FFMA.FTZ R3, R36, R42, R3 ;  /* 0x0000002a24038223 */ /* 0x000fe20000010003 */
[----:B------:R-:W-:Y:S01]  /*bb70*/  @!P0 SHF.L.U32 R36, R55, 0x10, RZ ;  /* 0x0000001037248819 */ /* 0x000fe200000006ff */
[----:B------:R-:W-:Y:S01]  /*bb80*/  @!P0 FMUL.FTZ R5, R28, R33 ;  /* 0x000000211c058220 */ /* 0x000fe20000410000 */
[----:B------:R-:W-:Y:S01]  /*bb90*/  @!P0 F2FP.BF16.F32.PACK_AB R2, R2, R0 ;  /* 0x000000000202823e */ /* 0x000fe200000010ff */
        /* <DEDUP_REMOVED lines=18> */
.L_x_2635:
[----:B------:R-:W-:Y:S05]  /*bcc0*/  BSYNC.RECONVERGENT B0 ;  /* 0x0000000000007941 */ /* 0x000fea0003800200 */
.L_x_2634:
        /* <DEDUP_REMOVED lines=96> */
.L_x_2637:
[----:B------:R-:W-:Y:S05]  /*c2d0*/  BSYNC.RECONVERGENT B0 ;  /* 0x0000000000007941 */ /* 0x000fea0003800200 */
.L_x_2636:
        /* <DEDUP_REMOVED lines=96> */
.L_x_2639:
[----:B------:R-:W-:Y:S05]  /*c8e0*/  BSYNC.RECONVERGENT B0 ;  /* 0x0000000000007941 */ /* 0x000fea0003800200 */
.L_x_2638:
        /* <DEDUP_REMOVED lines=98> */
.L_x_2641:
[----:B------:R-:W-:Y:S05]  /*cf10*/  BSYNC.RECONVERGENT B0 ;  /* 0x0000000000007941 */ /* 0x000fea0003800200 */
.L_x_2640:
        /* <DEDUP_REMOVED lines=96> */
.L_x_2643:
[----:B------:R-:W-:Y:S05]  /*d520*/  BSYNC.RECONVERGENT B0 ;  /* 0x0000000000007941 */ /* 0x000fea0003800200 */
.L_x_2642:
[----:B------:R-:W-:Y:S04]  /*d530*/  BSSY.RECONVERGENT B0, `(.L_x_2644) ;  /* 0x000005e000007945 */ /* 0x000fe80003800200 */
[----:B------:R-:W-:Y:S05]  /*d540*/  @P3 BRA `(.L_x_2645) ;  /* 0x0000000400703947 */ /* 0x000fea0003800000 */
[C---:B------:R-:W-:Y:S01]  /*d550*/  ISETP.GE.AND P0, PT, R12.reuse, R17, PT ;  /* 0x000000110c00720c */ /* 0x040fe20003f06270 */
[----:B------:R-:W5:Y:S01]  /*d560*/  LDC.64 R2, c[0x0][0x4a8] ;  /* 0x00012a00ff027b82 */ /* 0x000f620000000a00 */
[----:B------:R-:W-:Y:S07]  /*d570*/  ISETP.GE.U32.AND P2, PT, R12, R21, PT ;  /* 0x000000150c00720c */ /* 0x000fee0003f46070 */
[----:B-1----:R-:W4:Y:S04]  /*d580*/  LDC.64 R26, c[0x0][0x3b8] ;  /* 0x0000ee00ff1a7b82 */ /* 0x002f280000000a00 */
[----:B------:R-:W-:Y:S04]  /*d590*/  @!P0 SEL R16, R16, RZ, P2 ;  /* 0x000000ff10108207 */ /* 0x000fe80001000000 */
[----:B------:R-:W-:Y:S01]  /*d5a0*/  @!P0 IADD3 R5, P1, PT, R105, R16, RZ ;  /* 0x0000001069058210 */ /* 0x000fe20007f3e0ff */
[----:B----4-:R-:W-:Y:S04]  /*d5b0*/  IMAD.WIDE.U32 R148, R26, 0x1c0, R148 ;  /* 0x000001c01a947825 */ /* 0x010fe800078e0094 */
[----:B-----5:R-:W-:Y:S04]  /*d5c0*/  IMAD.WIDE.U32 R22, R2, 0x1c0, R22 ;  /* 0x000001c002167825 */ /* 0x020fe800078e0016 */
[----:B------:R-:W-:Y:S02]  /*d5d0*/  IMAD R3, R3, 0x1c0, RZ ;  /* 0x000001c003037824 */ /* 0x000fe400078e02ff */
[----:B------:R-:W-:Y:S02]  /*d5e0*/  IMAD R27, R27, 0x1c0, RZ ;  /* 0x000001c01b1b7824 */ /* 0x000fe400078e02ff */
[----:B------:R-:W-:Y:S01]  /*d5f0*/  IMAD.IADD R23, R3, 0x1, R23 ;  /* 0x0000000103177824 */ /* 0x000fe200078e0217 */
[----:B------:R-:W-:Y:S01]  /*d600*/  @!P0 SEL R3, R144, RZ, P2 ;  /* 0x000000ff90038207 */ /* 0x000fe20001000000 */
[----:B------:R-:W-:Y:S02]  /*d610*/  IMAD.IADD R149, R27, 0x1, R149 ;  /* 0x000000011b957824 */ /* 0x000fe400078e0295 */
[----:B------:R-:W-:Y:S01]  /*d620*/  @!P0 IMAD.WIDE R6, R19, 0x2, R22 ;  /* 0x0000000213068825 */ /* 0x000fe200078e0216 */
[----:B------:R-:W4:Y:S03]  /*d630*/  LDG.E.128 R28, desc[UR6][R22.64] ;  /* 0x00000006161c7981 */ /* 0x000f26000c1e1d00 */
        /* <DEDUP_REMOVED lines=11> */
[----:B------:R1:W3:Y:S01]  /*d6f0*/  @!P0 LDG.E.128 R32, desc[UR6][R20.64] ;  /* 0x0000000614208981 */ /* 0x0002e2000c1e1d00 */
        /* <DEDUP_REMOVED lines=22> */
[----:B------:R-:W-:Y:S01]  /*d860*/  @!P0 FMUL.FTZ R7, R16, R7 ;  /* 0x0000000710078220 */ /* 0x000fe20000410000 */
        /* <DEDUP_REMOVED lines=42> */
.L_x_2645:
[----:B------:R-:W-:Y:S05]  /*db10*/  BSYNC.RECONVERGENT B0 ;  /* 0x0000000000007941 */ /* 0x000fea0003800200 */
.L_x_2644:
[----:B------:R-:W1:Y:S01]  /*db20*/  LDC R17, c[0x0][0x450] ;  /* 0x00011400ff117b82 */ /* 0x000e620000000800 */
[----:B---3--:R-:W-:Y:S05]  /*db30*/  IMAD.U32 R145, R145, -0x80, RZ ;  /* 0xffffff8091917824 */ /* 0x008fea00078e00ff */
[C---:B------:R-:W-:Y:S02]  /*db40*/  LEA R76, P1, R145.reuse, R76, 0x1 ;  /* 0x0000004c914c7211 */ /* 0x040fe400078208ff */
[C---:B------:R-:W-:Y:S02]  /*db50*/  LEA R74, P0, R145.reuse, R74, 0x1 ;  /* 0x0000004a914a7211 */ /* 0x040fe400078008ff */
[C---:B------:R-:W-:Y:S02]  /*db60*/  LEA.HI.X.SX32 R77, R145.reuse, R77, 0x1, P1 ;  /* 0x0000004d914d7211 */ /* 0x040fe400008f0eff */
[----:B------:R-:W-:Y:S09]  /*db70*/  LEA.HI.X.SX32 R75, R145, R75, 0x1, P0 ;  /* 0x0000004b914b7211 */ /* 0x000ff200000f0eff */
.L_x_2580:
[----:B------:R-:W-:Y:S05]  /*db80*/  BSYNC.RECONVERGENT B1 ;  /* 0x0000000000017941 */ /* 0x000fea0003800200 */
.L_x_2578:
        /* <DEDUP_REMOVED lines=89> */
.L_x_2646:
[----:B------:R-:W-:Y:S01]  /*e120*/  UISETP.GT.AND UP0, UPT, UR33, UR32, UPT ;  /* 0x000000202100728c */ /* 0x000fe2000bf04270 */
[----:B------:R-:W-:Y:S02]  /*e130*/  IADD3 R72, P1, PT, R72, R79, RZ ;  /* 0x0000004f48487210 */ /* 0x000fe40007f3e0ff */
[----:B------:R-:W-:Y:S03]  /*e140*/  IADD3 R10, P0, PT, R10, R81, RZ ;  /* 0x000000510a0a7210 */ /* 0x000fe60007f1e0ff */
[----:B------:R-:W-:Y:S02]  /*e150*/  IMAD.X R73, R73, 0x1, R78, P1 ;  /* 0x0000000149497824 */ /* 0x000fe400008e064e */
[----:B------:R-:W-:Y:S01]  /*e160*/  IMAD.X R9, R9, 0x1, R80, P0 ;  /* 0x0000000109097824 */ /* 0x000fe200000e0650 */
[----:B------:R-:W-:Y:S07]  /*e170*/  BRA.U UP0, `(.L_x_2647) ;  /* 0xffffff4500987547 */ /* 0x000fee000b83ffff */
.L_x_2577:
[----:B------:R-:W1:Y:S01]  /*e180*/  LDC R5, c[0x0][0x450] ;  /* 0x00011400ff057b82 */ /* 0x000e620000000800 */
[----:B-----5:R-:W-:Y:S01]  /*e190*/  LOP3.LUT R0, R58, 0x1f8, RZ, 0xc0, !PT ;  /* 0x000001f83a007812 */ /* 0x020fe200078ec0ff */
        /* <DEDUP_REMOVED lines=28> */
.L_x_2652:
[----:B------:R2:W-:Y:S02]  /*e360*/  STS.128 [R239], RZ ;  /* 0x000000ffef007388 */ /* 0x0005e40000000c00 */
.L_x_2651:
[----:B------:R-:W-:Y:S05]  /*e370*/  BSYNC.RECONVERGENT B0 ;  /* 0x0000000000007941 */ /* 0x000fea0003800200 */
.L_x_2650:
[C---:B------:R-:W-:Y:S01]  /*e380*/  VIADD R30, R134.reuse, 0x10 ;  /* 0x00000010861e7836 */ /* 0x040fe20000000000 */
[----:B-1----:R-:W-:Y:S01]  /*e390*/  LEA R4, P0, R7, R4, 0x1 ;  /* 0x0000000407047211 */ /* 0x002fe200078008ff */
        /* <DEDUP_REMOVED lines=16> */
.L_x_2654:
[----:B------:R-:W-:Y:S05]  /*e4a0*/  BSYNC.RECONVERGENT B0 ;  /* 0x0000000000007941 */ /* 0x000fea0003800200 */
.L_x_2653:
[----:B------:R-:W-:Y:S04]  /*e4b0*/  BSSY.RECONVERGENT B0, `(.L_x_2655) ;  /* 0x000000c000007945 */ /* 0x000fe80003800200 */
        /* <DEDUP_REMOVED lines=11> */
.L_x_2656:
[----:B------:R-:W-:Y:S05]  /*e570*/  BSYNC.RECONVERGENT B0 ;  /* 0x0000000000007941 */ /* 0x000fea0003800200 */
.L_x_2655:
        /* <DEDUP_REMOVED lines=12> */
.L_x_2649:
        /* <DEDUP_REMOVED lines=15> */
[----:B------:R-:W-:Y:S02]  /*e730*/  SHF.R.S32.HI R6, RZ, 0x1f, R9 ;  /* 0x0000001fff067819 */ /* 0x000fe40000011409 */
[----:B------:R-:W-:-:S03]  /*e740*/  IADD3 R4, P1, PT, R128, R9, RZ ;  /* 0x0000000980047210 */ /* 0x000fc60007f3e0ff */
[--C-:B------:R-:W-:Y:S02]  /*e750*/  IMAD.X R14, R100, 0x1, R6.reuse, P2 ;  /* 0x00000001640e7824 */ /* 0x100fe400010e0606 */
[----:B------:R-:W-:Y:S01]  /*e760*/  IMAD.X R6, R99, 0x1, R6, P1 ;  /* 0x0000000163067824 */ /* 0x000fe200008e0606 */
[----:B------:R-:W-:Y:S07]  /*e770*/  BRA.U !UP0, `(.L_x_2658) ;  /* 0x0000001108147547 */ /* 0x000fee000b800000 */
[----:B------:R-:W-:Y:S01]  /*e780*/  UIADD3 UR25, UPT, UPT, -UR25, UR21, URZ ;  /* 0x0000001519197290 */ /* 0x000fe2000fffe1ff */
[----:B------:R-:W-:Y:S05]  /*e790*/  BSSY.RECONVERGENT B1, `(.L_x_2659) ;  /* 0x000003d000017945 */ /* 0x000fea0003800200 */
[----:B------:R-:W-:-:S13]  /*e7a0*/  ISETP.GE.AND P0, PT, R134, UR25, PT ;  /* 0x0000001986007c0c */ /* 0x000fda000bf06270 */
[----:B------:R-:W-:Y:S05]  /*e7b0*/  @P0 BRA `(.L_x_2660) ;  /* 0x0000000000e80947 */ /* 0x000fea0003800000 */
[----:B------:R-:W1:Y:S02]  /*e7c0*/  LDCU UR5, c[0x0][0x440] ;  /* 0x00008800ff0577ac */ /* 0x000e640008000800 */
[----:B-1----:R-:W-:-:S13]  /*e7d0*/  ISETP.GE.AND P0, PT, R12, UR5, PT ;  /* 0x000000050c007c0c */ /* 0x002fda000bf06270 */
[----:B------:R-:W-:Y:S05]  /*e7e0*/  @P0 BRA `(.L_x_2661) ;  /* 0x0000000000d80947 */ /* 0x000fea0003800000 */
[----:B----4-:R1:W5:Y:S01]  /*e7f0*/  LDG.E.128 R20, desc[UR6][R38.64] ;  /* 0x0000000626147981 */ /* 0x010362000c1e1d00 */
        /* <DEDUP_REMOVED lines=15> */
[----:B------:R-:W-:Y:S01]  /*e8f0*/  IMAD.U32 R26, R23, 0x10000, RZ ;  /* 0x00010000171a7824 */ /* 0x000fe200078e00ff */
[C---:B------:R-:W-:Y:S02]  /*e900*/  SHF.L.U32 R18, R20.reuse, 0x10, RZ ;  /* 0x0000001014127819 */ /* 0x040fe400000006ff */
[----:B------:R-:W-:-:S02]  /*e910*/  LOP3.LUT R28, R20, 0xffff0000, RZ, 0xc0, !PT ;  /* 0xffff0000141c7812 */ /* 0x000fc400078ec0ff */
        /* <DEDUP_REMOVED lines=32> */
.L_x_2663:
[----:B------:R-:W-:Y:S05]  /*eb20*/  BSYNC.RECONVERGENT B0 ;  /* 0x0000000000007941 */ /* 0x000fea0003800200 */
.L_x_2662:
[----:B-----5:R2:W-:Y:S01]  /*eb30*/  STS.128 [R239], R20 ;  /* 0x00000014ef007388 */ /* 0x0205e20000000c00 */
[----:B------:R-:W-:Y:S05]  /*eb40*/  BRA `(.L_x_2660) ;  /* 0x0000000000047947 */ /* 0x000fea0003800000 */
.L_x_2661:
[----:B------:R3:W-:Y:S02]  /*eb50*/  STS.128 [R239], RZ ;  /* 0x000000ffef007388 */ /* 0x0007e40000000c00 */
.L_x_2660:
[----:B------:R-:W-:Y:S05]  /*eb60*/  BSYNC.RECONVERGENT B1 ;  /* 0x0000000000017941 */ /* 0x000fea0003800200 */
.L_x_2659:
[----:B------:R-:W-:Y:S01]  /*eb70*/  VIADD R30, R134, 0x10 ;  /* 0x00000010861e7836 */ /* 0x000fe20000000000 */
[C---:B--2-4-:R-:W-:Y:S01]  /*eb80*/  LEA R20, P0, R7.reuse, R38, 0x1 ;  /* 0x0000002607147211 */ /* 0x054fe200078008ff */
[----:B------:R-:W-:Y:S03]  /*eb90*/  BSSY.RECONVERGENT B1, `(.L_x_2664) ;  /* 0x000003f000017945 */ /* 0x000fe60003800200 */
[----:B------:R-:W-:Y:S02]  /*eba0*/  ISETP.GE.AND P1, PT, R30, UR25, PT ;  /* 0x000000191e007c0c */ /* 0x000fe4000bf26270 */
[----:B------:R-:W-:-:S11]  /*ebb0*/  LEA.HI.X R21, R7, R39, R0, 0x1, P0 ;  /* 0x0000002707157211 */ /* 0x000fd600000f0c00 */
[----:B------:R-:W-:Y:S05]  /*ebc0*/  @P1 BRA `(.L_x_2665) ;  /* 0x0000000000ec1947 */ /* 0x000fea0003800000 */
[----:B------:R-:W2:Y:S02]  /*ebd0*/  LDCU UR5, c[0x0][0x440] ;  /* 0x00008800ff0577ac */ /* 0x000ea40008000800 */
[----:B--2---:R-:W-:-:S13]  /*ebe0*/  ISETP.GE.AND P0, PT, R12, UR5, PT ;  /* 0x000000050c007c0c */ /* 0x004fda000bf06270 */
[----:B------:R2:W-:Y:S01]  /*ebf0*/  @P0 STS.128 [R239+0x800], RZ ;  /* 0x000800ffef000388 */ /* 0x0005e20000000c00 */
[----:B------:R-:W-:Y:S05]  /*ec00*/  @P0 BRA `(.L_x_2665) ;  /* 0x0000000000dc0947 */ /* 0x000fea0003800000 */
[----:B------:R4:W5:Y:S01]  /*ec10*/  LDG.E.128 R16, desc[UR6][R20.64] ;  /* 0x0000000614107981 */ /* 0x000962000c1e1d00 */
[----:B------:R-:W-:Y:S01]  /*ec20*/  ISETP.GE.AND P0, PT, R12, R5, PT ;  /* 0x000000050c00720c */ /* 0x000fe20003f06270 */
[----:B------:R-:W-:-:S12]  /*ec30*/  BSSY.RECONVERGENT B0, `(.L_x_2666) ;  /* 0x0000033000007945 */ /* 0x000fd80003800200 */
[----:B------:R-:W-:Y:S05]  /*ec40*/  @P0 BRA `(.L_x_2667) ;  /* 0x0000000000c40947 */ /* 0x000fea0003800000 */
[----:B------:R-:W1:Y:S01]  /*ec50*/  LDCU.64 UR10, c[0x0][0x4d0] ;  /* 0x00009a00ff0a77ac */ /* 0x000e620008000a00 */
[C---:B------:R-:W-:Y:S01]  /*ec60*/  IADD3 R0, P0, PT, R15.reuse, R10, RZ ;  /* 0x0000000a0f007210 */ /* 0x040fe20007f1e0ff */
[----:B------:R-:W2:Y:S03]  /*ec70*/  LDCU.64 UR14, c[0x0][0x4c8] ;  /* 0x00009900ff0e77ac */ /* 0x000ea60008000a00 */
        /* <DEDUP_REMOVED lines=29> */
[-C--:B------:R-:W-:Y:S01]  /*ee50*/  FFMA.FTZ R18, R27, R22.reuse, -R18 ;  /* 0x000000161b127223 */ /* 0x080fe20000010812 */
[----:B------:R-:W-:Y:S01]  /*ee60*/  FFMA.FTZ R0, R4, R19, R0 ;  /* 0x0000001304007223 */ /* 0x000fe20000010000 */
[----:B------:R-:W-:Y:S01]  /*ee70*/  FMUL.FTZ R4, R25, R22 ;  /* 0x0000001619047220 */ /* 0x000fe20000410000 */
[C---:B------:R-:W-:Y:S01]  /*ee80*/  FMUL.FTZ R19, R28.reuse, R7 ;  /* 0x000000071c137220 */ /* 0x040fe20000410000 */
[-C--:B------:R-:W-:Y:S01]  /*ee90*/  FMUL.FTZ R28, R28, R9.reuse ;  /* 0x000000091c1c7220 */ /* 0x080fe20000410000 */
[C---:B------:R-:W-:Y:S01]  /*eea0*/  FMUL.FTZ R23, R26.reuse, R8 ;  /* 0x000000081a177220 */ /* 0x040fe20000410000 */
[----:B------:R-:W-:Y:S01]  /*eeb0*/  FFMA.FTZ R27, R27, R16, R4 ;  /* 0x000000101b1b7223 */ /* 0x000fe20000010004 */
[-C--:B------:R-:W-:Y:S01]  /*eec0*/  FMUL.FTZ R4, R26, R6.reuse ;  /* 0x000000061a047220 */ /* 0x080fe20000410000 */
[C---:B------:R-:W-:Y:S01]  /*eed0*/  FFMA.FTZ R19, R24.reuse, R9, -R19 ;  /* 0x0000000918137223 */ /* 0x040fe20000010813 */
[----:B------:R-:W-:Y:S01]  /*eee0*/  FFMA.FTZ R28, R24, R7, R28 ;  /* 0x00000007181c7223 */ /* 0x000fe2000001001c */
[C---:B------:R-:W-:Y:S01]  /*eef0*/  FFMA.FTZ R23, R15.reuse, R6, R23 ;  /* 0x000000060f177223 */ /* 0x040fe20000010017 */
[----:B------:R-:W-:Y:S01]  /*ef00*/  FFMA.FTZ R4, R15, R8, -R4 ;  /* 0x000000080f047223 */ /* 0x000fe20000010804 */
[----:B------:R-:W-:-:S02]  /*ef10*/  F2FP.BF16.F32.PACK_AB R27, R27, R18 ;  /* 0x000000121b1b723e */ /* 0x000fc400000010ff */
[----:B------:R-:W-:Y:S02]  /*ef20*/  F2FP.BF16.F32.PACK_AB R18, R28, R19 ;  /* 0x000000131c12723e */ /* 0x000fe400000010ff */
[----:B------:R-:W-:Y:S01]  /*ef30*/  F2FP.BF16.F32.PACK_AB R17, R0, R17 ;  /* 0x000000110011723e */ /* 0x000fe200000010ff */
[----:B------:R-:W-:Y:S01]  /*ef40*/  IMAD.MOV.U32 R19, RZ, RZ, R27 ;  /* 0x000000ffff137224 */ /* 0x000fe200078e001b */
[----:B------:R-:W-:Y:S02]  /*ef50*/  F2FP.BF16.F32.PACK_AB R16, R23, R4 ;  /* 0x000000041710723e */ /* 0x000fe400000010ff */
.L_x_2667:
[----:B------:R-:W-:Y:S05]  /*ef60*/  BSYNC.RECONVERGENT B0 ;  /* 0x0000000000007941 */ /* 0x000fea0003800200 */
.L_x_2666:
[----:B-----5:R1:W-:Y:S02]  /*ef70*/  STS.128 [R239+0x800], R16 ;  /* 0x00080010ef007388 */ /* 0x0203e40000000c00 */
.L_x_2665:
[----:B------:R-:W-:Y:S05]  /*ef80*/  BSYNC.RECONVERGENT B1 ;  /* 0x0000000000017941 */ /* 0x000fea0003800200 */
.L_x_2664:
[----:B------:R-:W-:Y:S01]  /*ef90*/  IADD3 R15, PT, PT, R134, 0x20, RZ ;  /* 0x00000020860f7810 */ /* 0x000fe20007ffe0ff */
[----:B------:R-:W-:Y:S03]  /*efa0*/  BSSY.RECONVERGENT B1, `(.L_x_2668) ;  /* 0x0000040000017945 */ /* 0x000fe60003800200 */
[----:B------:R-:W-:-:S13]  /*efb0*/  ISETP.GE.AND P0, PT, R15, UR25, PT ;  /* 0x000000190f007c0c */ /* 0x000fda000bf06270 */
[----:B------:R-:W-:Y:S05]  /*efc0*/  @P0 BRA `(.L_x_2669) ;  /* 0x0000000000f40947 */ /* 0x000fea0003800000 */
[----:B------:R-:W5:Y:S02]  /*efd0*/  LDCU UR5, c[0x0][0x440] ;  /* 0x00008800ff0577ac */ /* 0x000f640008000800 */
[----:B-----5:R-:W-:-:S13]  /*efe0*/  ISETP.GE.AND P0, PT, R12, UR5, PT ;  /* 0x000000050c007c0c */ /* 0x020fda000bf06270 */
        /* <DEDUP_REMOVED lines=57> */
.L_x_2671:
[----:B------:R-:W-:Y:S05]  /*f380*/  BSYNC.RECONVERGENT B0 ;  /* 0x0000000000007941 */ /* 0x000fea0003800200 */
.L_x_2670:
[----:B-----5:R1:W-:Y:S02]  /*f390*/  STS.128 [R239+0x1000], R16 ;  /* 0x00100010ef007388 */ /* 0x0203e40000000c00 */
.L_x_2669:
[----:B------:R-:W-:Y:S05]  /*f3a0*/  BSYNC.RECONVERGENT B1 ;  /* 0x0000000000017941 */ /* 0x000fea0003800200 */
.L_x_2668:
[----:B-1----:R-:W-:-:S04]  /*f3b0*/  IADD3 R16, PT, PT, R134, 0x30, RZ ;  /* 0x0000003086107810 */ /* 0x002fc80007ffe0ff */
[----:B------:R-:W-:-:S13]  /*f3c0*/  ISETP.GE.AND P0, PT, R16, UR25, PT ;  /* 0x0000001910007c0c */ /* 0x000fda000bf06270 */
[----:B------:R-:W-:Y:S05]  /*f3d0*/  @P0 BRA `(.L_x_2657) ;  /* 0x0000001c00000947 */ /* 0x000fea0003800000 */
[----:B------:R-:W1:Y:S02]  /*f3e0*/  LDCU UR5, c[0x0][0x440] ;  /* 0x00008800ff0577ac */ /* 0x000e640008000800 */
[----:B-1----:R-:W-:-:S13]  /*f3f0*/  ISETP.GE.AND P0, PT, R12, UR5, PT ;  /* 0x000000050c007c0c */ /* 0x002fda000bf06270 */
[----:B------:R1:W-:Y:S01]  /*f400*/  @P0 STS.128 [R239+0x1800], RZ ;  /* 0x001800ffef000388 */ /* 0x0003e20000000c00 */
[----:B------:R-:W-:Y:S05]  /*f410*/  @P0 BRA `(.L_x_2657) ;  /* 0x0000001800f00947 */ /* 0x000fea0003800000 */
[----:B----4-:R-:W-:-:S04]  /*f420*/  LEA R20, P0, R2, R20, 0x6 ;  /* 0x0000001402147211 */ /* 0x010fc800078030ff */
[----:B------:R-:W-:-:S06]  /*f430*/  LEA.HI.X R21, R2, R21, R3, 0x6, P0 ;  /* 0x0000001502157211 */ /* 0x000fcc00000f3403 */
[----:B------:R-:W5:Y:S01]  /*f440*/  LDG.E.128 R20, desc[UR6][R20.64] ;  /* 0x0000000614147981 */ /* 0x000f62000c1e1d00 */
[----:B------:R-:W-:Y:S01]  /*f450*/  ISETP.GE.AND P0, PT, R12, R5, PT ;  /* 0x000000050c00720c */ /* 0x000fe20003f06270 */
[----:B------:R-:W-:-:S12]  /*f460*/  BSSY.RECONVERGENT B0, `(.L_x_2672) ;  /* 0x0000034000007945 */ /* 0x000fd80003800200 */
[----:B------:R-:W-:Y:S05]  /*f470*/  @P0 BRA `(.L_x_2673) ;  /* 0x0000000000c80947 */ /* 0x000fea0003800000 */
[----:B------:R-:W4:Y:S01]  /*f480*/  LDCU.64 UR10, c[0x0][0x4d0] ;  /* 0x00009a00ff0a77ac */ /* 0x000f220008000a00 */
[----:B------:R-:W-:Y:S01]  /*f490*/  IMAD R11, R11, 0x30, RZ ;  /* 0x000000300b0b7824 */ /* 0x000fe200078e02ff */
[----:B------:R-:W1:Y:S04]  /*f4a0*/  LDCU.64 UR14, c[0x0][0x4c8] ;  /* 0x00009900ff0e77ac */ /* 0x000e680008000a00 */
[----:B------:R-:W-:-:S04]  /*f4b0*/  IADD3 R10, P0, PT, R11, R10, RZ ;  /* 0x0000000a0b0a7210 */ /* 0x000fc80007f1e0ff */
[----:B------:R-:W-:Y:S01]  /*f4c0*/  LEA.HI.X.SX32 R11, R11, R14, 0x1, P0 ;  /* 0x0000000e0b0b7211 */ /* 0x000fe200000f0eff */
[----:B------:R-:W-:-:S03]  /*f4d0*/  IMAD.SHL.U32 R0, R10, 0x2, RZ ;  /* 0x000000020a007824 */ /* 0x000fc600078e00ff */
[----:B------:R-:W-:Y:S02]  /*f4e0*/  SHF.L.U64.HI R11, R10, 0x1, R11 ;  /* 0x000000010a0b7819 */ /* 0x000fe4000001020b */
[C---:B----4-:R-:W-:Y:S02]  /*f4f0*/  IADD3 R2, P0, PT, R0.reuse, UR10, RZ ;  /* 0x0000000a00027c10 */ /* 0x050fe4000ff1e0ff */
[----:B-1----:R-:W-:Y:S02]  /*f500*/  IADD3 R4, P1, PT, R0, UR14, RZ ;  /* 0x0000000e00047c10 */ /* 0x002fe4000ff3e0ff */
[C---:B------:R-:W-:Y:S02]  /*f510*/  IADD3.X R3, PT, PT, R11.reuse, UR11, RZ, P0, !PT ;  /* 0x0000000b0b037c10 */ /* 0x040fe400087fe4ff */
[----:B------:R-:W-:-:S04]  /*f520*/  IADD3.X R5, PT, PT, R11, UR15, RZ, P1, !PT ;  /* 0x0000000f0b057c10 */ /* 0x000fc80008ffe4ff */
[----:B------:R-:W4:Y:S04]  /*f530*/  LDG.E.64 R2, desc[UR6][R2.64] ;  /* 0x0000000602027981 */ /* 0x000f28000c1e1b00 */
[----:B------:R-:W2:Y:S01]  /*f540*/  LDG.E.64 R4, desc[UR6][R4.64] ;  /* 0x0000000604047981 */ /* 0x000ea2000c1e1b00 */
[C---:B-----5:R-:W-:Y:S01]  /*f550*/  LOP3.LUT R0, R21.reuse, 0xffff0000, RZ, 0xc0, !PT ;  /* 0xffff000015007812 */ /* 0x060fe200078ec0ff */
[----:B------:R-:W-:Y:S01]  /*f560*/  IMAD.U32 R6, R21, 0x10000, RZ ;  /* 0x0001000015067824 */ /* 0x000fe200078e00ff */
[C---:B------:R-:W-:Y:S01]  /*f570*/  LOP3.LUT R19, R23.reuse, 0xffff0000, RZ, 0xc0, !PT ;  /* 0xffff000017137812 */ /* 0x040fe200078ec0ff */
[----:B------:R-:W-:Y:S01]  /*f580*/  IMAD.U32 R21, R23, 0x10000, RZ ;  /* 0x0001000017157824 */ /* 0x000fe200078e00ff */
[----:B------:R-:W-:Y:S02]  /*f590*/  SHF.L.U32 R14, R22, 0x10, RZ ;  /* 0x00000010160e7819 */ /* 0x000fe400000006ff */
[----:B------:R-:W-:-:S02]  /*f5a0*/  SHF.L.U32 R7, R20, 0x10, RZ ;  /* 0x0000001014077819 */ /* 0x000fc400000006ff */
[----:B------:R-:W-:Y:S02]  /*f5b0*/  LOP3.LUT R22, R22, 0xffff0000, RZ, 0xc0, !PT ;  /* 0xffff000016167812 */ /* 0x000fe400078ec0ff */
[----:B------:R-:W-:Y:S02]  /*f5c0*/  LOP3.LUT R20, R20, 0xffff0000, RZ, 0xc0, !PT ;  /* 0xffff000014147812 */ /* 0x000fe400078ec0ff */
[C---:B----4-:R-:W-:Y:S01]  /*f5d0*/  LOP3.LUT R11, R2.reuse, 0xffff0000, RZ, 0xc0, !PT ;  /* 0xffff0000020b7812 */ /* 0x050fe200078ec0ff */
[----:B------:R-:W-:Y:S01]  /*f5e0*/  IMAD.U32 R2, R2, 0x10000, RZ ;  /* 0x0001000002027824 */ /* 0x000fe200078e00ff */
[C---:B------:R-:W-:Y:S01]  /*f5f0*/  LOP3.LUT R8, R3.reuse, 0xffff0000, RZ, 0xc0, !PT ;  /* 0xffff000003087812 */ /* 0x040fe200078ec0ff */
[----:B------:R-:W-:Y:S01]  /*f600*/  IMAD.U32 R3, R3, 0x10000, RZ ;  /* 0x0001000003037824 */ /* 0x000fe200078e00ff */
[----:B--2---:R-:W-:Y:S01]  /*f610*/  LOP3.LUT R17, R4, 0xffff0000, RZ, 0xc0, !PT ;  /* 0xffff000004117812 */ /* 0x004fe200078ec0ff */
        /* <DEDUP_REMOVED lines=24> */
.L_x_2673:
[----:B------:R-:W-:Y:S05]  /*f7a0*/  BSYNC.RECONVERGENT B0 ;  /* 0x0000000000007941 */ /* 0x000fea0003800200 */
.L_x_2672:
[----:B-----5:R4:W-:Y:S01]  /*f7b0*/  STS.128 [R239+0x1800], R20 ;  /* 0x00180014ef007388 */ /* 0x0209e20000000c00 */
[----:B------:R-:W-:Y:S05]  /*f7c0*/  BRA `(.L_x_2657) ;  /* 0x0000001800047947 */ /* 0x000fea0003800000 */
.L_x_2658:
        /* <DEDUP_REMOVED lines=30> */
[----:B----4-:R-:W-:-:S04]  /*f9b0*/  IMAD.WIDE R20, R32, 0x2, R18 ;  /* 0x0000000220147825 */ /* 0x010fc800078e0212 */
        /* <DEDUP_REMOVED lines=28> */
[C---:B------:R-:W-:Y:S01]  /*fb80*/  SHF.L.U32 R44, R22.reuse, 0x10, RZ ;  /* 0x00000010162c7819 */ /* 0x040fe200000006ff */
[----:B------:R-:W-:Y:S01]  /*fb90*/  @!P1 FADD.FTZ R11, -R11, -RZ ;  /* 0x800000ff0b0b9221 */ /* 0x000fe20000010100 */
[----:B------:R-:W-:Y:S01]  /*fba0*/  LOP3.LUT R21, R22, 0xffff0000, RZ, 0xc0, !PT ;  /* 0xffff000016157812 */ /* 0x000fe200078ec0ff */
[----:B------:R-:W-:Y:S01]  /*fbb0*/  IMAD.U32 R22, R23, 0x10000, RZ ;  /* 0x0001000017167824 */ /* 0x000fe200078e00ff */
[----:B------:R-:W-:Y:S01]  /*fbc0*/  LOP3.LUT R20, R20, 0xffff0000, RZ, 0xc0, !PT ;  /* 0xffff000014147812 */ /* 0x000fe200078ec0ff */
[----:B------:R-:W-:Y:S01]  /*fbd0*/  @!P1 FADD.FTZ R35, -R35, -RZ ;  /* 0x800000ff23239221 */ /* 0x000fe20000010100 */
[----:B------:R-:W-:Y:S01]  /*fbe0*/  LOP3.LUT R46, R23, 0xffff0000, RZ, 0xc0, !PT ;  /* 0xffff0000172e7812 */ /* 0x000fe200078ec0ff */
[----:B------:R-:W-:Y:S01]  /*fbf0*/  @!P1 FADD.FTZ R40, -R40, -RZ ;  /* 0x800000ff28289221 */ /* 0x000fe20000010100 */
[----:B------:R-:W-:Y:S01]  /*fc00*/  FMUL.FTZ R41, R41, R8 ;  /* 0x0000000829297220 */ /* 0x000fe20000410000 */
[----:B------:R-:W-:Y:S01]  /*fc10*/  @!P1 FADD.FTZ R37, -R37, -RZ ;  /* 0x800000ff25259221 */ /* 0x000fe20000010100 */
[----:B------:R-:W-:Y:S01]  /*fc20*/  FMUL.FTZ R9, R22, R9 ;  /* 0x0000000916097220 */ /* 0x000fe20000410000 */
[----:B------:R-:W-:Y:S01]  /*fc30*/  FMUL.FTZ R27, R20, R27 ;  /* 0x0000001b141b7220 */ /* 0x000fe20000410000 */
[C---:B----4-:R-:W-:Y:S01]  /*fc40*/  IMAD.U32 R8, R17.reuse, 0x10000, RZ ;  /* 0x0001000011087824 */ /* 0x050fe200078e00ff */
[----:B------:R-:W-:Y:S01]  /*fc50*/  LOP3.LUT R22, R17, 0xffff0000, RZ, 0xc0, !PT ;  /* 0xffff000011167812 */ /* 0x000fe200078ec0ff */
[----:B------:R-:W-:Y:S01]  /*fc60*/  FMUL.FTZ R21, R21, R10 ;  /* 0x0000000a15157220 */ /* 0x000fe20000410000 */
[----:B------:R-:W-:Y:S01]  /*fc70*/  FMUL.FTZ R46, R46, R11 ;  /* 0x0000000b2e2e7220 */ /* 0x000fe20000410000 */
[----:B------:R-:W-:Y:S01]  /*fc80*/  SHF.L.U32 R20, R18, 0x10, RZ ;  /* 0x0000001012147819 */ /* 0x000fe200000006ff */
[----:B------:R-:W-:Y:S01]  /*fc90*/  FMUL.FTZ R42, R42, R35 ;  /* 0x000000232a2a7220 */ /* 0x000fe20000410000 */
[----:B------:R-:W-:Y:S01]  /*fca0*/  LOP3.LUT R17, R18, 0xffff0000, RZ, 0xc0, !PT ;  /* 0xffff000012117812 */ /* 0x000fe200078ec0ff */
[----:B------:R-:W-:Y:S01]  /*fcb0*/  FMUL.FTZ R43, R43, R40 ;  /* 0x000000282b2b7220 */ /* 0x000fe20000410000 */
[----:B------:R-:W-:Y:S01]  /*fcc0*/  SHF.L.U32 R11, R16, 0x10, RZ ;  /* 0x00000010100b7819 */ /* 0x000fe200000006ff */
        /* <DEDUP_REMOVED lines=16> */
.L_x_2678:
[----:B------:R-:W-:Y:S05]  /*fdd0*/  BSYNC.RECONVERGENT B0 ;  /* 0x0000000000007941 */ /* 0x000fea0003800200 */
.L_x_2677:
[----:B-----5:R2:W-:Y:S01]  /*fde0*/  STS.128 [R239], R24 ;  /* 0x00000018ef007388 */ /* 0x0205e20000000c00 */
[----:B------:R-:W-:Y:S05]  /*fdf0*/  BRA `(.L_x_2675) ;  /* 0x0000000000047947 */ /* 0x000fea0003800000 */
.L_x_2676:
[----:B------:R1:W-:Y:S02]  /*fe00*/  STS.128 [R239], RZ ;  /* 0x000000ffef007388 */ /* 0x0003e40000000c00 */
.L_x_2675:
[----:B------:R-:W-:Y:S05]  /*fe10*/  BSYNC.RECONVERGENT B1 ;  /* 0x0000000000017941 */ /* 0x000fea0003800200 */
.L_x_2674:
        /* <DEDUP_REMOVED lines=10> */
[----:B------:R1:W5:Y:S01]  /*fec0*/  LDG.E.128 R8, desc[UR6][R34.64] ;  /* 0x0000000622087981 */ /* 0x000362000c1e1d00 */
[----:B------:R-:W-:Y:S01]  /*fed0*/  ISETP.GE.AND P0, PT, R12, R5, PT ;  /* 0x000000050c00720c */ /* 0x000fe20003f06270 */
[----:B------:R-:W-:-:S12]  /*fee0*/  BSSY.RECONVERGENT B0, `(.L_x_2681) ;  /* 0x000004f000007945 */ /* 0x000fd80003800200 */
[----:B------:R-:W-:Y:S05]  /*fef0*/  @P0 BRA `(.L_x_2682) ;  /* 0x0000000400340947 */ /* 0x000fea0003800000 */
[----:B------:R-:W2:Y:S01]  /*ff00*/  LDCU.64 UR10, c[0x0][0x4d0] ;  /* 0x00009a00ff0a77ac */ /* 0x000ea20008000a00 */
[----:B------:R-:W-:Y:S02]  /*ff10*/  SEL R0, R28, RZ, P1 ;  /* 0x000000ff1c007207 */ /* 0x000fe40000800000 */
[--C-:B------:R-:W-:Y:S02]  /*ff20*/  SHF.R.S32.HI R7, RZ, 0x1f, R15.reuse ;  /* 0x0000001fff077819 */ /* 0x100fe4000001140f */
[----:B------:R-:W-:Y:S02]  /*ff30*/  IADD3 R0, P2, P0, R0, R4, R15 ;  /* 0x0000000400007210 */ /* 0x000fe4000785e00f */
[----:B------:R-:W-:-:S04]  /*ff40*/  SEL R15, R29, RZ, P1 ;  /* 0x000000ff1d0f7207 */ /* 0x000fc80000800000 */
[----:B------:R-:W-:Y:S01]  /*ff50*/  IADD3.X R15, PT, PT, R15, R6, R7, P2, P0 ;  /* 0x000000060f0f7210 */ /* 0x000fe200017e0407 */
[----:B------:R-:W-:-:S03]  /*ff60*/  IMAD.SHL.U32 R7, R0, 0x2, RZ ;  /* 0x0000000200077824 */ /* 0x000fc600078e00ff */
[----:B------:R-:W-:Y:S02]  /*ff70*/  SHF.L.U64.HI R0, R0, 0x1, R15 ;  /* 0x0000000100007819 */ /* 0x000fe4000001020f */
[----:B--2---:R-:W-:-:S04]  /*ff80*/  IADD3 R16, P0, PT, R7, UR10, RZ ;  /* 0x0000000a07107c10 */ /* 0x004fc8000ff1e0ff */
[----:B------:R-:W-:Y:S01]  /*ff90*/  IADD3.X R17, PT, PT, R0, UR11, RZ, P0, !PT ;  /* 0x0000000b00117c10 */ /* 0x000fe200087fe4ff */
[----:B------:R-:W4:Y:S01]  /*ffa0*/  LDCU.64 UR10, c[0x0][0x4c8] ;  /* 0x00009900ff0a77ac */ /* 0x000f220008000a00 */
[----:B------:R-:W-:-:S04]  /*ffb0*/  IMAD.WIDE R24, R32, 0x2, R34 ;  /* 0x0000000220187825 */ /* 0x000fc800078e0222 */
[----:B-1----:R-:W2:Y:S04]  /*ffc0*/  LDG.E.128 R16, desc[UR6][R16.64] ;  /* 0x0000000610107981 */ /* 0x002ea8000c1e1d00 */
[----:B------:R-:W3:Y:S01]  /*ffd0*/  LDG.E.128 R24, desc[UR6][R24.64] ;  /* 0x0000000618187981 */ /* 0x000ee2000c1e1d00 */
[----:B----4-:R-:W-:-:S04]  /*ffe0*/  IADD3 R20, P0, PT, R7, UR10, RZ ;  /* 0x0000000a07147c10 */ /* 0x010fc8000ff1e0ff */
[----:B------:R-:W-:-:S06]  /*fff0*/  IADD3.X R21, PT, PT, R0, UR11, RZ, P0, !PT ;  /* 0x0000000b00157c10 */ /* 0x000fcc00087fe4ff */
[----:B------:R-:W4:Y:S01]  /*10000*/  LDG.E.128 R20, desc[UR6][R20.64] ;  /* 0x0000000614147981 */ /* 0x000f22000c1e1d00 */
        /* <DEDUP_REMOVED lines=8> */
[C---:B--2---:R-:W-:Y:S01]  /*10090*/  IMAD.U32 R10, R17.reuse, 0x10000, RZ ;  /* 0x00010000110a7824 */ /* 0x044fe200078e00ff */
[----:B------:R-:W-:Y:S01]  /*100a0*/  LOP3.LUT R39, R17, 0xffff0000, RZ, 0xc0, !PT ;  /* 0xffff000011277812 */ /* 0x000fe200078ec0ff */
[----:B------:R-:W-:Y:S01]  /*100b0*/  IMAD.U32 R38, R18, 0x10000, RZ ;  /* 0x0001000012267824 */ /* 0x000fe200078e00ff */
[----:B------:R-:W-:Y:S01]  /*100c0*/  SHF.L.U32 R36, R16, 0x10, RZ ;  /* 0x0000001010247819 */ /* 0x000fe200000006ff */
[----:B---3--:R-:W-:Y:S01]  /*100d0*/  IMAD.U32 R41, R24, 0x10000, RZ ;  /* 0x0001000018297824 */ /* 0x008fe200078e00ff */
[----:B------:R-:W-:Y:S01]  /*100e0*/  LOP3.LUT R11, R16, 0xffff0000, RZ, 0xc0, !PT ;  /* 0xffff0000100b7812 */ /* 0x000fe200078ec0ff */
[----:B------:R-:W-:Y:S01]  /*100f0*/  IMAD.U32 R43, R26, 0x10000, RZ ;  /* 0x000100001a2b7824 */ /* 0x000fe200078e00ff */
[----:B------:R-:W-:Y:S01]  /*10100*/  LOP3.LUT R17, R18, 0xffff0000, RZ, 0xc0, !PT ;  /* 0xffff000012117812 */ /* 0x000fe200078ec0ff */
[----:B------:R-:W-:Y:S01]  /*10110*/  @!P1 FADD.FTZ R10, -R10, -RZ ;  /* 0x800000ff0a0a9221 */ /* 0x000fe20000010100 */
[----:B------:R-:W-:Y:S01]  /*10120*/  SHF.L.U32 R16, R19, 0x10, RZ ;  /* 0x0000001013107819 */ /* 0x000fe200000006ff */
[----:B------:R-:W-:Y:S01]  /*10130*/  @!P1 FADD.FTZ R11, -R11, -RZ ;  /* 0x800000ff0b0b9221 */ /* 0x000fe20000010100 */
        /* <DEDUP_REMOVED lines=13> */
[----:B------:R-:W-:Y:S01]  /*10210*/  FMUL.FTZ R24, R24, R11 ;  /* 0x0000000b18187220 */ /* 0x000fe20000410000 */
[----:B------:R-:W-:Y:S01]  /*10220*/  FMUL.FTZ R16, R25, R16 ;  /* 0x0000001019107220 */ /* 0x000fe20000410000 */
[----:B------:R-:W-:Y:S01]  /*10230*/  FMUL.FTZ R26, R26, R17 ;  /* 0x000000111a1a7220 */ /* 0x000fe20000410000 */
[C---:B----4-:R-:W-:Y:S01]  /*10240*/  LOP3.LUT R17, R20.reuse, 0xffff0000, RZ, 0xc0, !PT ;  /* 0xffff000014117812 */ /* 0x050fe200078ec0ff */
[----:B------:R-:W-:Y:S01]  /*10250*/  FMUL.FTZ R27, R27, R18 ;  /* 0x000000121b1b7220 */ /* 0x000fe20000410000 */
[----:B------:R-:W-:Y:S01]  /*10260*/  IMAD.U32 R18, R20, 0x10000, RZ ;  /* 0x0001000014127824 */ /* 0x000fe200078e00ff */
[----:B------:R-:W-:Y:S01]  /*10270*/  SHF.L.U32 R11, R21, 0x10, RZ ;  /* 0x00000010150b7819 */ /* 0x000fe200000006ff */
[----:B------:R-:W-:Y:S01]  /*10280*/  FMUL.FTZ R10, R19, R10 ;  /* 0x0000000a130a7220 */ /* 0x000fe20000410000 */
[----:B------:R-:W-:Y:S01]  /*10290*/  LOP3.LUT R25, R21, 0xffff0000, RZ, 0xc0, !PT ;  /* 0xffff000015197812 */ /* 0x000fe200078ec0ff */
[C---:B------:R-:W-:Y:S01]  /*102a0*/  IMAD.U32 R21, R22.reuse, 0x10000, RZ ;  /* 0x0001000016157824 */ /* 0x040fe200078e00ff */
        /* <DEDUP_REMOVED lines=18> */
.L_x_2682:
[----:B------:R-:W-:Y:S05]  /*103d0*/  BSYNC.RECONVERGENT B0 ;  /* 0x0000000000007941 */ /* 0x000fea0003800200 */
.L_x_2681:
[----:B-----5:R1:W-:Y:S02]  /*103e0*/  STS.128 [R239+0x800], R8 ;  /* 0x00080008ef007388 */ /* 0x0203e40000000c00 */
.L_x_2680:
[----:B------:R-:W-:Y:S05]  /*103f0*/  BSYNC.RECONVERGENT B1 ;  /* 0x0000000000017941 */ /* 0x000fea0003800200 */
.L_x_2679:
        /* <DEDUP_REMOVED lines=8> */
[----:B------:R-:W-:-:S04]  /*10480*/  LEA R16, P0, R2, R34, 0x5 ;  /* 0x0000002202107211 */ /* 0x000fc800078028ff */
[----:B------:R-:W-:-:S05]  /*10490*/  LEA.HI.X R17, R2, R35, R3, 0x5, P0 ;  /* 0x0000002302117211 */ /* 0x000fca00000f2c03 */
[----:B--2---:R2:W5:Y:S01]  /*104a0*/  LDG.E.128 R24, desc[UR6][R16.64] ;  /* 0x0000000610187981 */ /* 0x004562000c1e1d00 */
[----:B------:R-:W-:Y:S01]  /*104b0*/  ISETP.GE.AND P0, PT, R12, R5, PT ;  /* 0x000000050c00720c */ /* 0x000fe20003f06270 */
[----:B------:R-:W-:-:S12]  /*104c0*/  BSSY.RECONVERGENT B0, `(.L_x_2685) ;  /* 0x0000050000007945 */ /* 0x000fd80003800200 */
[----:B------:R-:W-:Y:S05]  /*104d0*/  @P0 BRA `(.L_x_2686) ;  /* 0x0000000400380947 */ /* 0x000fea0003800000 */
[----:B------:R-:W3:Y:S01]  /*104e0*/  LDCU.64 UR10, c[0x0][0x4d0] ;  /* 0x00009a00ff0a77ac */ /* 0x000ee20008000a00 */
[----:B-1----:R-:W-:Y:S01]  /*104f0*/  IMAD.SHL.U32 R9, R14, 0x20, RZ ;  /* 0x000000200e097824 */ /* 0x002fe200078e00ff */
[----:B------:R-:W-:Y:S02]  /*10500*/  SEL R0, R28, RZ, P1 ;  /* 0x000000ff1c007207 */ /* 0x000fe40000800000 */
[----:B------:R-:W-:Y:S02]  /*10510*/  SEL R7, R29, RZ, P1 ;  /* 0x000000ff1d077207 */ /* 0x000fe40000800000 */
[--C-:B------:R-:W-:Y:S02]  /*10520*/  IADD3 R0, P2, P0, R0, R4, R9.reuse ;  /* 0x0000000400007210 */ /* 0x100fe4000785e009 */
[----:B------:R-:W-:-:S04]  /*10530*/  SHF.R.S32.HI R9, RZ, 0x1f, R9 ;  /* 0x0000001fff097819 */ /* 0x000fc80000011409 */
[----:B------:R-:W-:Y:S01]  /*10540*/  IADD3.X R9, PT, PT, R7, R6, R9, P2, P0 ;  /* 0x0000000607097210 */ /* 0x000fe200017e0409 */
[----:B------:R-:W-:-:S03]  /*10550*/  IMAD.SHL.U32 R7, R0, 0x2, RZ ;  /* 0x0000000200077824 */ /* 0x000fc600078e00ff */
[----:B------:R-:W-:Y:S02]  /*10560*/  SHF.L.U64.HI R0, R0, 0x1, R9 ;  /* 0x0000000100007819 */ /* 0x000fe40000010209 */
[----:B---3--:R-:W-:-:S04]  /*10570*/  IADD3 R8, P0, PT, R7, UR10, RZ ;  /* 0x0000000a07087c10 */ /* 0x008fc8000ff1e0ff */
[----:B------:R-:W-:Y:S01]  /*10580*/  IADD3.X R9, PT, PT, R0, UR11, RZ, P0, !PT ;  /* 0x0000000b00097c10 */ /* 0x000fe200087fe4ff */
[----:B------:R-:W2:Y:S01]  /*10590*/  LDCU.64 UR10, c[0x0][0x4c8] ;  /* 0x00009900ff0a77ac */ /* 0x000ea20008000a00 */
[----:B----4-:R-:W-:-:S04]  /*105a0*/  IMAD.WIDE R20, R32, 0x2, R16 ;  /* 0x0000000220147825 */ /* 0x010fc800078e0210 */
[----:B------:R-:W3:Y:S04]  /*105b0*/  LDG.E.128 R8, desc[UR6][R8.64] ;  /* 0x0000000608087981 */ /* 0x000ee8000c1e1d00 */
[----:B------:R-:W4:Y:S01]  /*105c0*/  LDG.E.128 R20, desc[UR6][R20.64] ;  /* 0x0000000614147981 */ /* 0x000f22000c1e1d00 */
        /* <DEDUP_REMOVED lines=8> */
[----:B------:R-:W-:Y:S02]  /*10650*/  LOP3.LUT R25, R26, 0xffff0000, RZ, 0xc0, !PT ;  /* 0xffff00001a197812 */ /* 0x000fe400078ec0ff */
[C---:B------:R-:W-:Y:S02]  /*10660*/  LOP3.LUT R24, R27.reuse, 0xffff0000, RZ, 0xc0, !PT ;  /* 0xffff00001b187812 */ /* 0x040fe400078ec0ff */
[----:B------:R-:W-:Y:S01]  /*10670*/  SHF.L.U32 R37, R27, 0x10, RZ ;  /* 0x000000101b257819 */ /* 0x000fe200000006ff */
[C---:B---3--:R-:W-:Y:S01]  /*10680*/  IMAD.U32 R27, R8.reuse, 0x10000, RZ ;  /* 0x00010000081b7824 */ /* 0x048fe200078e00ff */
[----:B------:R-:W-:Y:S01]  /*10690*/  LOP3.LUT R26, R8, 0xffff0000, RZ, 0xc0, !PT ;  /* 0xffff0000081a7812 */ /* 0x000fe200078ec0ff */
[----:B------:R-:W-:Y:S01]  /*106a0*/  IMAD.U32 R38, R10, 0x10000, RZ ;  /* 0x000100000a267824 */ /* 0x000fe200078e00ff */
[C---:B------:R-:W-:Y:S01]  /*106b0*/  SHF.L.U32 R8, R9.reuse, 0x10, RZ ;  /* 0x0000001009087819 */ /* 0x040fe200000006ff */
[----:B----4-:R-:W-:Y:S01]  /*106c0*/  IMAD.U32 R40, R20, 0x10000, RZ ;  /* 0x0001000014287824 */ /* 0x010fe200078e00ff */
        /* <DEDUP_REMOVED lines=19> */
[----:B------:R-:W-:Y:S01]  /*10800*/  @!P1 FADD.FTZ R38, -R38, -RZ ;  /* 0x800000ff26269221 */ /* 0x000fe20000010100 */
[----:B------:R-:W-:Y:S01]  /*10810*/  FMUL.FTZ R10, R21, R10 ;  /* 0x0000000a150a7220 */ /* 0x000fe20000410000 */
[----:B------:R-:W-:Y:S01]  /*10820*/  FMUL.FTZ R20, R20, R9 ;  /* 0x0000000914147220 */ /* 0x000fe20000410000 */
[C---:B--2---:R-:W-:Y:S01]  /*10830*/  SHF.L.U32 R8, R17.reuse, 0x10, RZ ;  /* 0x0000001011087819 */ /* 0x044fe200000006ff */
        /* <DEDUP_REMOVED lines=24> */
.L_x_2686:
[----:B------:R-:W-:Y:S05]  /*109c0*/  BSYNC.RECONVERGENT B0 ;  /* 0x0000000000007941 */ /* 0x000fea0003800200 */
.L_x_2685:
[----:B-----5:R1:W-:Y:S02]  /*109d0*/  STS.128 [R239+0x1000], R24 ;  /* 0x00100018ef007388 */ /* 0x0203e40000000c00 */
.L_x_2684:
[----:B------:R-:W-:Y:S05]  /*109e0*/  BSYNC.RECONVERGENT B1 ;  /* 0x0000000000017941 */ /* 0x000fea0003800200 */
.L_x_2683:
[----:B--2---:R-:W-:-:S04]  /*109f0*/  IADD3 R16, PT, PT, R134, 0x30, RZ ;  /* 0x0000003086107810 */ /* 0x004fc80007ffe0ff */
[----:B------:R-:W-:-:S13]  /*10a00*/  ISETP.GE.AND P0, PT, R16, UR25, PT ;  /* 0x0000001910007c0c */ /* 0x000fda000bf06270 */
[----:B------:R-:W-:Y:S05]  /*10a10*/  @P0 BRA `(.L_x_2657) ;  /* 0x0000000400700947 */ /* 0x000fea0003800000 */
[----:B------:R-:W2:Y:S02]  /*10a20*/  LDCU UR5, c[0x0][0x440] ;  /* 0x00008800ff0577ac */ /* 0x000ea40008000800 */
[----:B--2---:R-:W-:-:S13]  /*10a30*/  ISETP.GE.AND P0, PT, R12, UR5, PT ;  /* 0x000000050c007c0c */ /* 0x004fda000bf06270 */
[----:B------:R2:W-:Y:S01]  /*10a40*/  @P0 STS.128 [R239+0x1800], RZ ;  /* 0x001800ffef000388 */ /* 0x0005e20000000c00 */
[----:B------:R-:W-:Y:S05]  /*10a50*/  @P0 BRA `(.L_x_2657) ;  /* 0x0000000400600947 */ /* 0x000fea0003800000 */
[----:B-1----:R-:W-:-:S04]  /*10a60*/  LEA R18, P0, R2, R34, 0x6 ;  /* 0x0000002202127211 */ /* 0x002fc800078030ff */
        /* <DEDUP_REMOVED lines=16> */
[----:B--2---:R-:W-:-:S04]  /*10b70*/  IADD3 R4, P0, PT, R0, UR10, RZ ;  /* 0x0000000a00047c10 */ /* 0x004fc8000ff1e0ff */
[----:B------:R-:W-:Y:S01]  /*10b80*/  IADD3.X R5, PT, PT, R2, UR11, RZ, P0, !PT ;  /* 0x0000000b02057c10 */ /* 0x000fe200087fe4ff */
[----:B------:R-:W4:Y:S05]  /*10b90*/  LDCU.64 UR10, c[0x0][0x4c8] ;  /* 0x00009900ff0a77ac */ /* 0x000f2a0008000a00 */
[----:B------:R-:W2:Y:S01]  /*10ba0*/  LDG.E.128 R4, desc[UR6][R4.64] ;  /* 0x0000000604047981 */ /* 0x000ea2000c1e1d00 */
[----:B----4-:R-:W-:-:S04]  /*10bb0*/  IADD3 R20, P0, PT, R0, UR10, RZ ;  /* 0x0000000a00147c10 */ /* 0x010fc8000ff1e0ff */
        /* <DEDUP_REMOVED lines=9> */
[----:B-1----:R-:W-:-:S02]  /*10c50*/  SHF.L.U32 R19, R11, 0x10, RZ ;  /* 0x000000100b137819 */ /* 0x002fc400000006ff */
[C---:B---3--:R-:W-:Y:S01]  /*10c60*/  SHF.L.U32 R10, R25.reuse, 0x10, RZ ;  /* 0x00000010190a7819 */ /* 0x048fe200000006ff */
[----:B------:R-:W-:Y:S01]  /*10c70*/  IMAD.U32 R18, R24, 0x10000, RZ ;  /* 0x0001000018127824 */ /* 0x000fe200078e00ff */
[----:B------:R-:W-:Y:S01]  /*10c80*/  LOP3.LUT R29, R25, 0xffff0000, RZ, 0xc0, !PT ;  /* 0xffff0000191d7812 */ /* 0x000fe200078ec0ff */
[----:B------:R-:W-:Y:S01]  /*10c90*/  IMAD.U32 R28, R26, 0x10000, RZ ;  /* 0x000100001a1c7824 */ /* 0x000fe200078e00ff */
[----:B------:R-:W-:Y:S02]  /*10ca0*/  LOP3.LUT R11, R24, 0xffff0000, RZ, 0xc0, !PT ;  /* 0xffff0000180b7812 */ /* 0x000fe400078ec0ff */
[----:B------:R-:W-:Y:S02]  /*10cb0*/  LOP3.LUT R25, R26, 0xffff0000, RZ, 0xc0, !PT ;  /* 0xffff00001a197812 */ /* 0x000fe400078ec0ff */
[C---:B------:R-:W-:Y:S02]  /*10cc0*/  SHF.L.U32 R24, R27.reuse, 0x10, RZ ;  /* 0x000000101b187819 */ /* 0x040fe400000006ff */
[----:B------:R-:W-:-:S02]  /*10cd0*/  LOP3.LUT R26, R27, 0xffff0000, RZ, 0xc0, !PT ;  /* 0xffff00001b1a7812 */ /* 0x000fc400078ec0ff */
[C---:B--2---:R-:W-:Y:S01]  /*10ce0*/  SHF.L.U32 R27, R5.reuse, 0x10, RZ ;  /* 0x00000010051b7819 */ /* 0x044fe200000006ff */
[----:B------:R-:W-:Y:S01]  /*10cf0*/  IMAD.U32 R31, R4, 0x10000, RZ ;  /* 0x00010000041f7824 */ /* 0x000fe200078e00ff */
[----:B------:R-:W-:Y:S01]  /*10d00*/  LOP3.LUT R32, R5, 0xffff0000, RZ, 0xc0, !PT ;  /* 0xffff000005207812 */ /* 0x000fe200078ec0ff */
[----:B------:R-:W-:Y:S01]  /*10d10*/  IMAD.U32 R33, R6, 0x10000, RZ ;  /* 0x0001000006217824 */ /* 0x000fe200078e00ff */
[C---:B------:R-:W-:Y:S02]  /*10d20*/  SHF.L.U32 R5, R7.reuse, 0x10, RZ ;  /* 0x0000001007057819 */ /* 0x040fe400000006ff */
[----:B------:R-:W-:Y:S02]  /*10d30*/  LOP3.LUT R4, R4, 0xffff0000, RZ, 0xc0, !PT ;  /* 0xffff000004047812 */ /* 0x000fe400078ec0ff */
        /* <DEDUP_REMOVED lines=14> */
[C---:B----4-:R-:W-:Y:S01]  /*10e20*/  LOP3.LUT R5, R20.reuse, 0xffff0000, RZ, 0xc0, !PT ;  /* 0xffff000014057812 */ /* 0x050fe200078ec0ff */
[----:B------:R-:W-:Y:S01]  /*10e30*/  @!P1 FADD.FTZ R33, -R33, -RZ ;  /* 0x800000ff21219221 */ /* 0x000fe20000010100 */
[----:B------:R-:W-:Y:S01]  /*10e40*/  IMAD.U32 R25, R20, 0x10000, RZ ;  /* 0x0001000014197824 */ /* 0x000fe200078e00ff */
[----:B------:R-:W-:Y:S01]  /*10e50*/  SHF.L.U32 R4, R21, 0x10, RZ ;  /* 0x0000001015047819 */ /* 0x000fe200000006ff */
[----:B------:R-:W-:Y:S01]  /*10e60*/  FMUL.FTZ R29, R29, R32 ;  /* 0x000000201d1d7220 */ /* 0x000fe20000410000 */
[----:B------:R-:W-:Y:S01]  /*10e70*/  LOP3.LUT R27, R21, 0xffff0000, RZ, 0xc0, !PT ;  /* 0xffff0000151b7812 */ /* 0x000fe200078ec0ff */
[----:B------:R-:W-:Y:S01]  /*10e80*/  FMUL.FTZ R7, R26, R7 ;  /* 0x000000071a077220 */ /* 0x000fe20000410000 */
[C---:B------:R-:W-:Y:S01]  /*10e90*/  IMAD.U32 R26, R22.reuse, 0x10000, RZ ;  /* 0x00010000161a7824 */ /* 0x040fe200078e00ff */
[----:B------:R-:W-:Y:S01]  /*10ea0*/  LOP3.LUT R21, R22, 0xffff0000, RZ, 0xc0, !PT ;  /* 0xffff000016157812 */ /* 0x000fe200078ec0ff */
[----:B------:R-:W-:Y:S01]  /*10eb0*/  FMUL.FTZ R33, R28, R33 ;  /* 0x000000211c217220 */ /* 0x000fe20000410000 */
[----:B------:R-:W-:Y:S01]  /*10ec0*/  SHF.L.U32 R20, R23, 0x10, RZ ;  /* 0x0000001017147819 */ /* 0x000fe200000006ff */
        /* <DEDUP_REMOVED lines=12> */
[----:B------:R-:W-:Y:S01]  /*10f90*/  F2FP.BF16.F32.PACK_AB R11, R8, R19 ;  /* 0x00000013080b723e */ /* 0x000fe200000010ff */
[----:B------:R-:W-:Y:S01]  /*10fa0*/  IMAD.MOV.U32 R8, RZ, RZ, R2 ;  /* 0x000000ffff087224 */ /* 0x000fe200078e0002 */
[----:B------:R-:W-:Y:S02]  /*10fb0*/  MOV R9, R3 ;  /* 0x0000000300097202 */ /* 0x000fe40000000f00 */
.L_x_2688:
[----:B------:R-:W-:Y:S05]  /*10fc0*/  BSYNC.RECONVERGENT B0 ;  /* 0x0000000000007941 */ /* 0x000fea0003800200 */
.L_x_2687:
[----:B-----5:R1:W-:Y:S02]  /*10fd0*/  STS.128 [R239+0x1800], R8 ;  /* 0x00180008ef007388 */ /* 0x0203e40000000c00 */
.L_x_2657:
[----:B------:R-:W-:Y:S05]  /*10fe0*/  BSYNC.RECONVERGENT B2 ;  /* 0x0000000000027941 */ /* 0x000fea0003800200 */
.L_x_2648:
[----:B------:R-:W-:Y:S01]  /*10ff0*/  UIADD3 UR29, UPT, UPT, -UR29, UR22, URZ ;  /* 0x000000161d1d7290 */ /* 0x000fe2000fffe1ff */
[----:B------:R-:W-:Y:S05]  /*11000*/  BSSY.RECONVERGENT B0, `(.L_x_2689) ;  /* 0x000000d000007945 */ /* 0x000fea0003800200 */
        /* <DEDUP_REMOVED lines=11> */
.L_x_2691:
[----:B------:R1:W-:Y:S02]  /*110c0*/  STS.128 [R239+0x2000], RZ ;  /* 0x002000ffef007388 */ /* 0x0003e40000000c00 */
.L_x_2690:
[----:B------:R-:W-:Y:S05]  /*110d0*/  BSYNC.RECONVERGENT B0 ;  /* 0x0000000000007941 */ /* 0x000fea0003800200 */
.L_x_2689:
[----:B------:R-:W-:Y:S01]  /*110e0*/  ISETP.GE.AND P1, PT, R30, UR29, PT ;  /* 0x0000001d1e007c0c */ /* 0x000fe2000bf26270 */
[----:B------:R-:W-:Y:S01]  /*110f0*/  IMAD.U32 R3, RZ, RZ, UR31 ;  /* 0x0000001fff037e24 */ /* 0x000fe2000f8e00ff */
[----:B------:R-:W-:Y:S01]  /*11100*/  BSSY.RECONVERGENT B0, `(.L_x_2692) ;  /* 0x000000e000007945 */ /* 0x000fe20003800200 */
[----:B------:R-:W-:-:S03]  /*11110*/  IMAD.U32 R0, RZ, RZ, UR30 ;  /* 0x0000001eff007e24 */ /* 0x000fc6000f8e00ff */
[----:B-1----:R-:W-:-:S04]  /*11120*/  LEA R8, P0, R3, R232, 0x1 ;  /* 0x000000e803087211 */ /* 0x002fc800078008ff */
[----:B------:R-:W-:-:S03]  /*11130*/  LEA.HI.X R9, R3, R231, R0, 0x1, P0 ;  /* 0x000000e703097211 */ /* 0x000fc600000f0c00 */
[----:B------:R-:W-:Y:S06]  /*11140*/  @P1 BRA `(.L_x_2693) ;  /* 0x0000000000241947 */ /* 0x000fec0003800000 */
        /* <DEDUP_REMOVED lines=8> */
.L_x_2694:
[----:B------:R1:W-:Y:S02]  /*111d0*/  STS.128 [R239+0x2800], RZ ;  /* 0x002800ffef007388 */ /* 0x0003e40000000c00 */
.L_x_2693:
[----:B------:R-:W-:Y:S05]  /*111e0*/  BSYNC.RECONVERGENT B0 ;  /* 0x0000000000007941 */ /* 0x000fea0003800200 */
.L_x_2692:
[----:B------:R-:W-:Y:S01]  /*111f0*/  ISETP.GE.AND P0, PT, R15, UR29, PT ;  /* 0x0000001d0f007c0c */ /* 0x000fe2000bf06270 */
[----:B------:R-:W-:-:S12]  /*11200*/  BSSY.RECONVERGENT B0, `(.L_x_2695) ;  /* 0x000000e000007945 */ /* 0x000fd80003800200 */
[----:B------:R-:W-:Y:S05]  /*11210*/  @P0 BRA `(.L_x_2696) ;  /* 0x0000000000300947 */ /* 0x000fea0003800000 */
[----:B------:R-:W5:Y:S02]  /*11220*/  LDCU UR5, c[0x0][0x440] ;  /* 0x00008800ff0577ac */ /* 0x000f640008000800 */
[----:B-----5:R-:W-:-:S13]  /*11230*/  ISETP.GE.AND P0, PT, R12, UR5, PT ;  /* 0x000000050c007c0c */ /* 0x020fda000bf06270 */
        /* <DEDUP_REMOVED lines=9> */
.L_x_2697:
[----:B------:R1:W-:Y:S02]  /*112d0*/  STS.128 [R239+0x3000], RZ ;  /* 0x003000ffef007388 */ /* 0x0003e40000000c00 */
.L_x_2696:
[----:B------:R-:W-:Y:S05]  /*112e0*/  BSYNC.RECONVERGENT B0 ;  /* 0x0000000000007941 */ /* 0x000fea0003800200 */
.L_x_2695:
        /* <DEDUP_REMOVED lines=14> */
.L_x_2700:
[----:B------:R1:W-:Y:S02]  /*113d0*/  STS.128 [R239+0x3800], RZ ;  /* 0x003800ffef007388 */ /* 0x0003e40000000c00 */
.L_x_2699:
[----:B------:R-:W-:Y:S05]  /*113e0*/  BSYNC.RECONVERGENT B0 ;  /* 0x0000000000007941 */ /* 0x000fea0003800200 */
.L_x_2698:
[----:B---3--:R-:W-:Y:S01]  /*113f0*/  IADD3 R5, PT, PT, R134, 0x40, RZ ;  /* 0x0000004086057810 */ /* 0x008fe20007ffe0ff */
[----:B------:R-:W-:Y:S03]  /*11400*/  BSSY.RECONVERGENT B0, `(.L_x_2701) ;  /* 0x0000012000007945 */ /* 0x000fe60003800200 */
[----:B------:R-:W-:-:S13]  /*11410*/  ISETP.GE.AND P0, PT, R5, UR29, PT ;  /* 0x0000001d05007c0c */ /* 0x000fda000bf06270 */
[----:B------:R-:W-:Y:S05]  /*11420*/  @P0 BRA `(.L_x_2702) ;  /* 0x00000000003c0947 */ /* 0x000fea0003800000 */
[----:B------:R-:W3:Y:S02]  /*11430*/  LDCU UR5, c[0x0][0x440] ;  /* 0x00008800ff0577ac */ /* 0x000ee40008000800 */
[----:B---3--:R-:W-:-:S13]  /*11440*/  ISETP.GE.AND P0, PT, R12, UR5, PT ;  /* 0x000000050c007c0c */ /* 0x008fda000bf06270 */
[----:B------:R-:W-:Y:S05]  /*11450*/  @P0 BRA `(.L_x_2703) ;  /* 0x00000000002c0947 */ /* 0x000fea0003800000 */
[----:B------:R-:W3:Y:S01]  /*11460*/  LDC.64 R2, c[0x0][0x3b8] ;  /* 0x0000ee00ff027b82 */ /* 0x000ee20000000a00 */
[----:B------:R-:W-:Y:S02]  /*11470*/  MOV R6, R8 ;  /* 0x0000000800067202 */ /* 0x000fe40000000f00 */
[----:B------:R-:W-:-:S03]  /*11480*/  MOV R7, R9 ;  /* 0x0000000900077202 */ /* 0x000fc60000000f00 */
[----:B---3--:R-:W-:-:S04]  /*11490*/  IMAD.WIDE.U32 R6, R2, 0x60, R6 ;  /* 0x0000006002067825 */ /* 0x008fc800078e0006 */
[----:B------:R-:W-:-:S05]  /*114a0*/  IMAD R3, R3, 0x60, RZ ;  /* 0x0000006003037824 */ /* 0x000fca00078e02ff */
[----:B------:R-:W-:-:S05]  /*114b0*/  IADD3 R7, PT, PT, R3, R7, RZ ;  /* 0x0000000703077210 */ /* 0x000fca0007ffe0ff */
[----:B------:R-:W-:Y:S01]  /*114c0*/  @!PT LDS RZ, [RZ] ;  /* 0x00000000fffff984 */ /* 0x000fe20000000800 */
[----:B------:R-:W-:Y:S01]  /*114d0*/  @!PT LDS RZ, [RZ] ;  /* 0x00000000fffff984 */ /* 0x000fe20000000800 */
[----:B------:R-:W-:Y:S01]  /*114e0*/  @!PT LDS RZ, [RZ] ;  /* 0x00000000fffff984 */ /* 0x000fe20000000800 */
[----:B------:R3:W-:Y:S01]  /*114f0*/  LDGSTS.E.BYPASS.LTC128B.128 [R239+0x4000], desc[UR6][R6.64] ;  /* 0x0400000006ef7fae */ /* 0x0007e2000b981a06 */
[----:B------:R-:W-:Y:S05]  /*11500*/  BRA `(.L_x_2702) ;  /* 0x0000000000047947 */ /* 0x000fea0003800000 */
.L_x_2703:
[----:B------:R3:W-:Y:S02]  /*11510*/  STS.128 [R239+0x4000], RZ ;  /* 0x004000ffef007388 */ /* 0x0007e40000000c00 */
.L_x_2702:
[----:B------:R-:W-:Y:S05]  /*11520*/  BSYNC.RECONVERGENT B0 ;  /* 0x0000000000007941 */ /* 0x000fea0003800200 */
.L_x_2701:
[----:B------:R-:W-:Y:S01]  /*11530*/  IADD3 R4, PT, PT, R134, 0x50, RZ ;  /* 0x0000005086047810 */ /* 0x000fe20007ffe0ff */
[----:B------:R-:W-:Y:S03]  /*11540*/  BSSY.RECONVERGENT B0, `(.L_x_2704) ;  /* 0x000000f000007945 */ /* 0x000fe60003800200 */
[----:B------:R-:W-:-:S13]  /*11550*/  ISETP.GE.AND P0, PT, R4, UR29, PT ;  /* 0x0000001d04007c0c */ /* 0x000fda000bf06270 */
        /* <DEDUP_REMOVED lines=12> */
.L_x_2706:
[----:B------:R1:W-:Y:S02]  /*11620*/  STS.128 [R239+0x4800], RZ ;  /* 0x004800ffef007388 */ /* 0x0003e40000000c00 */
.L_x_2705:
[----:B------:R-:W-:Y:S05]  /*11630*/  BSYNC.RECONVERGENT B0 ;  /* 0x0000000000007941 */ /* 0x000fea0003800200 */
.L_x_2704:
        /* <DEDUP_REMOVED lines=8> */
[----:B---3--:R-:W-:Y:S02]  /*116c0*/  MOV R6, R8 ;  /* 0x0000000800067202 */ /* 0x008fe40000000f00 */
        /* <DEDUP_REMOVED lines=9> */
.L_x_2709:
[----:B------:R1:W-:Y:S02]  /*11760*/  STS.128 [R239+0x5000], RZ ;  /* 0x005000ffef007388 */ /* 0x0003e40000000c00 */
.L_x_2708:
[----:B------:R-:W-:Y:S05]  /*11770*/  BSYNC.RECONVERGENT B0 ;  /* 0x0000000000007941 */ /* 0x000fea0003800200 */
.L_x_2707:
        /* <DEDUP_REMOVED lines=18> */
.L_x_2712:
[----:B------:R3:W-:Y:S02]  /*118a0*/  STS.128 [R239+0x5800], RZ ;  /* 0x005800ffef007388 */ /* 0x0007e40000000c00 */
.L_x_2711:
[----:B------:R-:W-:Y:S05]  /*118b0*/  BSYNC.RECONVERGENT B0 ;  /* 0x0000000000007941 */ /* 0x000fea0003800200 */
.L_x_2710:
        /* <DEDUP_REMOVED lines=18> */
.L_x_2715:
[----:B------:R1:W-:Y:S02]  /*119e0*/  STS.128 [R239+0x6000], RZ ;  /* 0x006000ffef007388 */ /* 0x0003e40000000c00 */
.L_x_2714:
[----:B------:R-:W-:Y:S05]  /*119f0*/  BSYNC.RECONVERGENT B0 ;  /* 0x0000000000007941 */ /* 0x000fea0003800200 */
.L_x_2713:
[----:B---3--:R-:W-:Y:S01]  /*11a00*/  IADD3 R10, PT, PT, R134, 0x90, RZ ;  /* 0x00000090860a7810 */ /* 0x008fe20007ffe0ff */
[----:B------:R-:W-:Y:S03]  /*11a10*/  BSSY.RECONVERGENT B0, `(.L_x_2716) ;  /* 0x000000f000007945 */ /* 0x000fe60003800200 */
[----:B------:R-:W-:-:S13]  /*11a20*/  ISETP.GE.AND P0, PT, R10, UR29, PT ;  /* 0x0000001d0a007c0c */ /* 0x000fda000bf06270 */
[----:B------:R-:W-:Y:S05]  /*11a30*/  @P0 BRA `(.L_x_2717) ;  /* 0x0000000000300947 */ /* 0x000fea0003800000 */
[----:B------:R-:W3:Y:S02]  /*11a40*/  LDCU UR5, c[0x0][0x440] ;  /* 0x00008800ff0577ac */ /* 0x000ee40008000800 */
[----:B---3--:R-:W-:-:S13]  /*11a50*/  ISETP.GE.AND P0, PT, R12, UR5, PT ;  /* 0x000000050c007c0c */ /* 0x008fda000bf06270 */
        /* <DEDUP_REMOVED lines=9> */
.L_x_2718:
[----:B------:R3:W-:Y:S02]  /*11af0*/  STS.128 [R239+0x6800], RZ ;  /* 0x006800ffef007388 */ /* 0x0007e40000000c00 */
.L_x_2717:
[----:B------:R-:W-:Y:S05]  /*11b00*/  BSYNC.RECONVERGENT B0 ;  /* 0x0000000000007941 */ /* 0x000fea0003800200 */
.L_x_2716:
        /* <DEDUP_REMOVED lines=18> */
.L_x_2721:
[----:B------:R1:W-:Y:S02]  /*11c30*/  STS.128 [R239+0x7000], RZ ;  /* 0x007000ffef007388 */ /* 0x0003e40000000c00 */
.L_x_2720:
[----:B------:R-:W-:Y:S05]  /*11c40*/  BSYNC.RECONVERGENT B0 ;  /* 0x0000000000007941 */ /* 0x000fea0003800200 */
.L_x_2719:
        /* <DEDUP_REMOVED lines=18> */
.L_x_2724:
[----:B------:R1:W-:Y:S02]  /*11d70*/  STS.128 [R239+0x7800], RZ ;  /* 0x007800ffef007388 */ /* 0x0003e40000000c00 */
.L_x_2723:
[----:B------:R-:W-:Y:S05]  /*11d80*/  BSYNC.RECONVERGENT B0 ;  /* 0x0000000000007941 */ /* 0x000fea0003800200 */
.L_x_2722:
        /* <DEDUP_REMOVED lines=18> */
.L_x_2727:
[----:B------:R1:W-:Y:S02]  /*11eb0*/  STS.128 [R239+0x8000], RZ ;  /* 0x008000ffef007388 */ /* 0x0003e40000000c00 */
.L_x_2726:
[----:B------:R-:W-:Y:S05]  /*11ec0*/  BSYNC.RECONVERGENT B0 ;  /* 0x0000000000007941 */ /* 0x000fea0003800200 */
.L_x_2725:
        /* <DEDUP_REMOVED lines=8> */
[----:B----4-:R-:W-:Y:S02]  /*11f50*/  MOV R20, R8 ;  /* 0x0000000800147202 */ /* 0x010fe40000000f00 */
        /* <DEDUP_REMOVED lines=9> */
.L_x_2730:
[----:B------:R3:W-:Y:S02]  /*11ff0*/  STS.128 [R239+0x8800], RZ ;  /* 0x008800ffef007388 */ /* 0x0007e40000000c00 */
.L_x_2729:
[----:B------:R-:W-:Y:S05]  /*12000*/  BSYNC.RECONVERGENT B0 ;  /* 0x0000000000007941 */ /* 0x000fea0003800200 */
.L_x_2728:
        /* <DEDUP_REMOVED lines=18> */
.L_x_2733:
[----:B------:R1:W-:Y:S02]  /*12130*/  STS.128 [R239+0x9000], RZ ;  /* 0x009000ffef007388 */ /* 0x0003e40000000c00 */
.L_x_2732:
[----:B------:R-:W-:Y:S05]  /*12140*/  BSYNC.RECONVERGENT B0 ;  /* 0x0000000000007941 */ /* 0x000fea0003800200 */
.L_x_2731:
[----:B------:R-:W-:Y:S01]  /*12150*/  IADD3 R134, PT, PT, R134, 0xf0, RZ ;  /* 0x000000f086867810 */ /* 0x000fe20007ffe0ff */
[----:B------:R-:W-:Y:S03]  /*12160*/  BSSY.RECONVERGENT B0, `(.L_x_2734) ;  /* 0x0000010000007945 */ /* 0x000fe60003800200 */
[----:B------:R-:W-:-:S13]  /*12170*/  ISETP.GE.AND P0, PT, R134, UR29, PT ;  /* 0x0000001d86007c0c */ /* 0x000fda000bf06270 */
[----:B------:R-:W-:Y:S05]  /*12180*/  @P0 BRA `(.L_x_2735) ;  /* 0x0000000000340947 */ /* 0x000fea0003800000 */
[----:B------:R-:W5:Y:S02]  /*12190*/  LDCU UR5, c[0x0][0x440] ;  /* 0x00008800ff0577ac */ /* 0x000f640008000800 */
[----:B-----5:R-:W-:-:S13]  /*121a0*/  ISETP.GE.AND P0, PT, R12, UR5, PT ;  /* 0x000000050c007c0c */ /* 0x020fda000bf06270 */
        /* <DEDUP_REMOVED lines=10> */
.L_x_2736:
[----:B------:R1:W-:Y:S02]  /*12250*/  STS.128 [R239+0x9800], RZ ;  /* 0x009800ffef007388 */ /* 0x0003e40000000c00 */
.L_x_2735:
[----:B------:R-:W-:Y:S05]  /*12260*/  BSYNC.RECONVERGENT B0 ;  /* 0x0000000000007941 */ /* 0x000fea0003800200 */
.L_x_2734:
[----:B------:R-:W5:Y:S01]  /*12270*/  LDCU.64 UR14, c[0x0][0x540] ;  /* 0x0000a800ff0e77ac */ /* 0x000f620008000a00 */
[----:B------:R-:W0:Y:S01]  /*12280*/  LDGDEPBAR ;  /* 0x00000000000079af */ /* 0x000e220000000000 */
[----:B------:R-:W2:Y:S01]  /*12290*/  LDCU.64 UR10, c[0x0][0x538] ;  /* 0x0000a700ff0a77ac */ /* 0x000ea20008000a00 */
[----:B------:R-:W-:Y:S01]  /*122a0*/  UMOV UR25, URZ ;  /* 0x000000ff00197c82 */ /* 0x000fe20008000000 */
[----:B------:R-:W3:Y:S01]  /*122b0*/  LDCU UR5, c[0x0][0x458] ;  /* 0x00008b00ff0577ac */ /* 0x000ee20008000800 */
[----:B-----5:R-:W-:-:S04]  /*122c0*/  UIMAD.WIDE.U32 UR24, UR23, UR14, UR24 ;  /* 0x0000000e171872a5 */ /* 0x020fc8000f8e0018 */
[----:B------:R-:W-:Y:S02]  /*122d0*/  UIMAD UR15, UR23, UR15, UR25 ;  /* 0x0000000f170f72a4 */ /* 0x000fe4000f8e0219 */
[----:B--2---:R-:W-:Y:S01]  /*122e0*/  ULEA UR10, UP0, UR24, UR10, 0x2 ;  /* 0x0000000a180a7291 */ /* 0x004fe2000f8010ff */
[----:B------:R-:W-:-:S04]  /*122f0*/  DEPBAR.LE SB0, 0x0 ;  /* 0x000080000000791a */ /* 0x000fc80000000000 */
[----:B------:R-:W-:Y:S01]  /*12300*/  ULEA.HI.X UR11, UR24, UR11, UR15, 0x2, UP0 ;  /* 0x0000000b180b7291 */ /* 0x000fe200080f140f */
[----:B-1----:R-:W-:-:S05]  /*12310*/  MOV R8, UR10 ;  /* 0x0000000a00087c02 */ /* 0x002fca0008000f00 */
[----:B------:R-:W-:-:S05]  /*12320*/  MOV R9, UR11 ;  /* 0x0000000b00097c02 */ /* 0x000fca0008000f00 */
[----:B------:R-:W2:Y:S01]  /*12330*/  LDG.E R3, desc[UR6][R8.64] ;  /* 0x0000000608037981 */ /* 0x000ea2000c1e1900 */
[----:B---3--:R-:W2:Y:S01]  /*12340*/  MUFU.RCP R2, UR5 ;  /* 0x0000000500027d08 */ /* 0x008ea20008001000 */
[----:B------:R-:W-:Y:S01]  /*12350*/  BSSY.RECONVERGENT B0, `(.L_x_2737) ;  /* 0x0000010000007945 */ /* 0x000fe20003800200 */
        /* <DEDUP_REMOVED lines=12> */
.L_x_2739:
[----:B------:R2:W-:Y:S01]  /*12420*/  STS.128 [R239+0xa000], RZ ;  /* 0x00a000ffef007388 */ /* 0x0005e20000000c00 */
[----:B------:R-:W-:Y:S05]  /*12430*/  BRA `(.L_x_2740) ;  /* 0x0000000000047947 */ /* 0x000fea0003800000 */
.L_x_2738:
[----:B------:R3:W-:Y:S02]  /*12440*/  STS.128 [R239+0xa000], RZ ;  /* 0x00a000ffef007388 */ /* 0x0007e40000000c00 */
.L_x_2740:
[----:B------:R-:W-:Y:S05]  /*12450*/  BSYNC.RECONVERGENT B0 ;  /* 0x0000000000007941 */ /* 0x000fea0003800200 */
.L_x_2737:
[----:B------:R-:W-:Y:S01]  /*12460*/  ISETP.GE.AND P0, PT, R30, UR29, PT ;  /* 0x0000001d1e007c0c */ /* 0x000fe2000bf06270 */
[----:B------:R-:W-:Y:S01]  /*12470*/  IMAD.U32 R3, RZ, RZ, UR28 ;  /* 0x0000001cff037e24 */ /* 0x000fe2000f8e00ff */
[----:B------:R-:W-:Y:S01]  /*12480*/  BSSY.RECONVERGENT B0, `(.L_x_2741) ;  /* 0x000000f000007945 */ /* 0x000fe20003800200 */
[----:B------:R-:W-:-:S03]  /*12490*/  IMAD.U32 R2, RZ, RZ, UR27 ;  /* 0x0000001bff027e24 */ /* 0x000fc6000f8e00ff */
[----:B------:R-:W-:-:S04]  /*124a0*/  LEA R8, P1, R3, R234, 0x1 ;  /* 0x000000ea03087211 */ /* 0x000fc800078208ff */
[----:B------:R-:W-:-:S03]  /*124b0*/  LEA.HI.X R9, R3, R235, R2, 0x1, P1 ;  /* 0x000000eb03097211 */ /* 0x000fc600008f0c02 */
        /* <DEDUP_REMOVED lines=10> */
.L_x_2743:
[----:B------:R1:W-:Y:S02]  /*12560*/  STS.128 [R239+0xa800], RZ ;  /* 0x00a800ffef007388 */ /* 0x0003e40000000c00 */
.L_x_2742:
[----:B------:R-:W-:Y:S05]  /*12570*/  BSYNC.RECONVERGENT B0 ;  /* 0x0000000000007941 */ /* 0x000fea0003800200 */
.L_x_2741:
[----:B------:R-:W-:Y:S01]  /*12580*/  ISETP.GE.AND P0, PT, R15, UR29, PT ;  /* 0x0000001d0f007c0c */ /* 0x000fe2000bf06270 */
[----:B------:R-:W-:-:S12]  /*12590*/  BSSY.RECONVERGENT B0, `(.L_x_2744) ;  /* 0x000000f000007945 */ /* 0x000fd80003800200 */
[----:B------:R1:W-:Y:S01]  /*125a0*/  @P0 STS.128 [R239+0xb000], RZ ;  /* 0x00b000ffef000388 */ /* 0x0003e20000000c00 */
        /* <DEDUP_REMOVED lines=12> */
.L_x_2746:
[----:B------:R1:W-:Y:S02]  /*12670*/  STS.128 [R239+0xb000], RZ ;  /* 0x00b000ffef007388 */ /* 0x0003e40000000c00 */
.L_x_2745:
[----:B------:R-:W-:Y:S05]  /*12680*/  BSYNC.RECONVERGENT B0 ;  /* 0x0000000000007941 */ /* 0x000fea0003800200 */
.L_x_2744:
        /* <DEDUP_REMOVED lines=15> */
.L_x_2749:
[----:B------:R1:W-:Y:S02]  /*12780*/  STS.128 [R239+0xb800], RZ ;  /* 0x00b800ffef007388 */ /* 0x0003e40000000c00 */
.L_x_2748:
[----:B------:R-:W-:Y:S05]  /*12790*/  BSYNC.RECONVERGENT B0 ;  /* 0x0000000000007941 */ /* 0x000fea0003800200 */
.L_x_2747:
        /* <DEDUP_REMOVED lines=18> */
.L_x_2752:
[----:B------:R1:W-:Y:S02]  /*128c0*/  STS.128 [R239+0xc000], RZ ;  /* 0x00c000ffef007388 */ /* 0x0003e40000000c00 */
.L_x_2751:
[----:B------:R-:W-:Y:S05]  /*128d0*/  BSYNC.RECONVERGENT B0 ;  /* 0x0000000000007941 */ /* 0x000fea0003800200 */
.L_x_2750:
[----:B------:R-:W-:Y:S01]  /*128e0*/  ISETP.GE.AND P0, PT, R4, UR29, PT ;  /* 0x0000001d04007c0c */ /* 0x000fe2000bf06270 */
[----:B------:R-:W-:-:S12]  /*128f0*/  BSSY.RECONVERGENT B0, `(.L_x_2753) ;  /* 0x000000f000007945 */ /* 0x000fd80003800200 */
[----:B------:R1:W-:Y:S01]  /*12900*/  @P0 STS.128 [R239+0xc800], RZ ;  /* 0x00c800ffef000388 */ /* 0x0003e20000000c00 */
[----:B------:R-:W-:Y:S05]  /*12910*/  @P0 BRA `(.L_x_2754) ;  /* 0x0000000000300947 */ /* 0x000fea0003800000 */
[----:B------:R-:W5:Y:S02]  /*12920*/  LDCU UR9, c[0x0][0x440] ;  /* 0x00008800ff0977ac */ /* 0x000f640008000800 */
[----:B-----5:R-:W-:-:S13]  /*12930*/  ISETP.GE.AND P0, PT, R12, UR9, PT ;  /* 0x000000090c007c0c */ /* 0x020fda000bf06270 */
[----:B------:R-:W-:Y:S05]  /*12940*/  @P0 BRA `(.L_x_2755) ;  /* 0x0000000000200947 */ /* 0x000fea0003800000 */
[----:B------:R-:W5:Y:S02]  /*12950*/  LDC.64 R2, c[0x0][0x3c0] ;  /* 0x0000f000ff027b82 */ /* 0x000f640000000a00 */
[----:B-----5:R-:W-:-:S04]  /*12960*/  LEA R4, P0, R2, R8, 0x7 ;  /* 0x0000000802047211 */ /* 0x020fc800078038ff */
[----:B------:R-:W-:-:S05]  /*12970*/  LEA.HI.X R5, R2, R9, R3, 0x7, P0 ;  /* 0x0000000902057211 */ /* 0x000fca00000f3c03 */
[----:B------:R-:W-:Y:S01]  /*12980*/  @!PT LDS RZ, [RZ] ;  /* 0x00000000fffff984 */ /* 0x000fe20000000800 */
[----:B------:R-:W-:Y:S01]  /*12990*/  @!PT LDS RZ, [RZ] ;  /* 0x00000000fffff984 */ /* 0x000fe20000000800 */
[----:B------:R-:W-:Y:S01]  /*129a0*/  @!PT LDS RZ, [RZ] ;  /* 0x00000000fffff984 */ /* 0x000fe20000000800 */
[----:B------:R1:W-:Y:S01]  /*129b0*/  LDGSTS.E.BYPASS.LTC128B.128 [R239+0xc800], desc[UR6][R4.64] ;  /* 0x0c80000004ef7fae */ /* 0x0003e2000b981a06 */
[----:B------:R-:W-:Y:S05]  /*129c0*/  BRA `(.L_x_2754) ;  /* 0x0000000000047947 */ /* 0x000fea0003800000 */
.L_x_2755:
[----:B------:R1:W-:Y:S02]  /*129d0*/  STS.128 [R239+0xc800], RZ ;  /* 0x00c800ffef007388 */ /* 0x0003e40000000c00 */
.L_x_2754:
[----:B------:R-:W-:Y:S05]  /*129e0*/  BSYNC.RECONVERGENT B0 ;  /* 0x0000000000007941 */ /* 0x000fea0003800200 */
.L_x_2753:
        /* <DEDUP_REMOVED lines=8> */
[----:B-1----:R-:W-:Y:S02]  /*12a70*/  MOV R4, R8 ;  /* 0x0000000800047202 */ /* 0x002fe40000000f00 */
        /* <DEDUP_REMOVED lines=9> */
.L_x_2758:
[----:B------:R1:W-:Y:S02]  /*12b10*/  STS.128 [R239+0xd000], RZ ;  /* 0x00d000ffef007388 */ /* 0x0003e40000000c00 */
.L_x_2757:
[----:B------:R-:W-:Y:S05]  /*12b20*/  BSYNC.RECONVERGENT B0 ;  /* 0x0000000000007941 */ /* 0x000fea0003800200 */
.L_x_2756:
        /* <DEDUP_REMOVED lines=18> */
.L_x_2761:
[----:B------:R1:W-:Y:S02]  /*12c50*/  STS.128 [R239+0xd800], RZ ;  /* 0x00d800ffef007388 */ /* 0x0003e40000000c00 */
.L_x_2760:
[----:B------:R-:W-:Y:S05]  /*12c60*/  BSYNC.RECONVERGENT B0 ;  /* 0x0000000000007941 */ /* 0x000fea0003800200 */
.L_x_2759:
        /* <DEDUP_REMOVED lines=18> */
.L_x_2764:
[----:B------:R1:W-:Y:S02]  /*12d90*/  STS.128 [R239+0xe000], RZ ;  /* 0x00e000ffef007388 */ /* 0x0003e40000000c00 */
.L_x_2763:
[----:B------:R-:W-:Y:S05]  /*12da0*/  BSYNC.RECONVERGENT B0 ;  /* 0x0000000000007941 */ /* 0x000fea0003800200 */
.L_x_2762:
[----:B------:R-:W-:Y:S01]  /*12db0*/  ISETP.GE.AND P0, PT, R10, UR29, PT ;  /* 0x0000001d0a007c0c */ /* 0x000fe2000bf06270 */
[----:B------:R-:W-:-:S12]  /*12dc0*/  BSSY.RECONVERGENT B0, `(.L_x_2765) ;  /* 0x000000f000007945 */ /* 0x000fd80003800200 */
[----:B------:R1:W-:Y:S01]  /*12dd0*/  @P0 STS.128 [R239+0xe800], RZ ;  /* 0x00e800ffef000388 */ /* 0x0003e20000000c00 */
[----:B------:R-:W-:Y:S05]  /*12de0*/  @P0 BRA `(.L_x_2766) ;  /* 0x0000000000300947 */ /* 0x000fea0003800000 */
[----:B------:R-:W5:Y:S02]  /*12df0*/  LDCU UR9, c[0x0][0x440] ;  /* 0x00008800ff0977ac */ /* 0x000f640008000800 */
[----:B-----5:R-:W-:-:S13]  /*12e00*/  ISETP.GE.AND P0, PT, R12, UR9, PT ;  /* 0x000000090c007c0c */ /* 0x020fda000bf06270 */
[----:B------:R-:W-:Y:S05]  /*12e10*/  @P0 BRA `(.L_x_2767) ;  /* 0x0000000000200947 */ /* 0x000fea0003800000 */
[----:B------:R-:W1:Y:S02]  /*12e20*/  LDC.64 R2, c[0x0][0x3c0] ;  /* 0x0000f000ff027b82 */ /* 0x000e640000000a00 */
[----:B-1----:R-:W-:-:S04]  /*12e30*/  LEA R4, P0, R2, R8, 0x8 ;  /* 0x0000000802047211 */ /* 0x002fc800078040ff */
[----:B------:R-:W-:-:S05]  /*12e40*/  LEA.HI.X R5, R2, R9, R3, 0x8, P0 ;  /* 0x0000000902057211 */ /* 0x000fca00000f4403 */
[----:B------:R-:W-:Y:S01]  /*12e50*/  @!PT LDS RZ, [RZ] ;  /* 0x00000000fffff984 */ /* 0x000fe20000000800 */
[----:B------:R-:W-:Y:S01]  /*12e60*/  @!PT LDS RZ, [RZ] ;  /* 0x00000000fffff984 */ /* 0x000fe20000000800 */
[----:B------:R-:W-:Y:S01]  /*12e70*/  @!PT LDS RZ, [RZ] ;  /* 0x00000000fffff984 */ /* 0x000fe20000000800 */
[----:B------:R1:W-:Y:S01]  /*12e80*/  LDGSTS.E.BYPASS.LTC128B.128 [R239+0xe800], desc[UR6][R4.64] ;  /* 0x0e80000004ef7fae */ /* 0x0003e2000b981a06 */
[----:B------:R-:W-:Y:S05]  /*12e90*/  BRA `(.L_x_2766) ;  /* 0x0000000000047947 */ /* 0x000fea0003800000 */
.L_x_2767:
[----:B------:R1:W-:Y:S02]  /*12ea0*/  STS.128 [R239+0xe800], RZ ;  /* 0x00e800ffef007388 */ /* 0x0003e40000000c00 */
.L_x_2766:
[----:B------:R-:W-:Y:S05]  /*12eb0*/  BSYNC.RECONVERGENT B0 ;  /* 0x0000000000007941 */ /* 0x000fea0003800200 */
.L_x_2765:
        /* <DEDUP_REMOVED lines=18> */
.L_x_2770:
[----:B------:R1:W-:Y:S02]  /*12fe0*/  STS.128 [R239+0xf000], RZ ;  /* 0x00f000ffef007388 */ /* 0x0003e40000000c00 */
.L_x_2769:
[----:B------:R-:W-:Y:S05]  /*12ff0*/  BSYNC.RECONVERGENT B0 ;  /* 0x0000000000007941 */ /* 0x000fea0003800200 */
.L_x_2768:
        /* <DEDUP_REMOVED lines=18> */
.L_x_2773:
[----:B------:R1:W-:Y:S02]  /*13120*/  STS.128 [R239+0xf800], RZ ;  /* 0x00f800ffef007388 */ /* 0x0003e40000000c00 */
.L_x_2772:
[----:B------:R-:W-:Y:S05]  /*13130*/  BSYNC.RECONVERGENT B0 ;  /* 0x0000000000007941 */ /* 0x000fea0003800200 */
.L_x_2771:
        /* <DEDUP_REMOVED lines=18> */
.L_x_2776:
[----:B------:R1:W-:Y:S02]  /*13260*/  STS.128 [R239+0x10000], RZ ;  /* 0x010000ffef007388 */ /* 0x0003e40000000c00 */
.L_x_2775:
[----:B------:R-:W-:Y:S05]  /*13270*/  BSYNC.RECONVERGENT B0 ;  /* 0x0000000000007941 */ /* 0x000fea0003800200 */
.L_x_2774:
        /* <DEDUP_REMOVED lines=18> */
.L_x_2779:
[----:B------:R1:W-:Y:S02]  /*133a0*/  STS.128 [R239+0x10800], RZ ;  /* 0x010800ffef007388 */ /* 0x0003e40000000c00 */
.L_x_2778:
[----:B------:R-:W-:Y:S05]  /*133b0*/  BSYNC.RECONVERGENT B0 ;  /* 0x0000000000007941 */ /* 0x000fea0003800200 */
.L_x_2777:
        /* <DEDUP_REMOVED lines=18> */
.L_x_2782:
[----:B------:R1:W-:Y:S02]  /*134e0*/  STS.128 [R239+0x11000], RZ ;  /* 0x011000ffef007388 */ /* 0x0003e40000000c00 */
.L_x_2781:
[----:B------:R-:W-:Y:S05]  /*134f0*/  BSYNC.RECONVERGENT B0 ;  /* 0x0000000000007941 */ /* 0x000fea0003800200 */
.L_x_2780:
        /* <DEDUP_REMOVED lines=16> */
.L_x_2785:
[----:B------:R1:W-:Y:S02]  /*13600*/  STS.128 [R239+0x11800], RZ ;  /* 0x011800ffef007388 */ /* 0x0003e40000000c00 */
.L_x_2784:
[----:B------:R-:W-:Y:S05]  /*13610*/  BSYNC.RECONVERGENT B0 ;  /* 0x0000000000007941 */ /* 0x000fea0003800200 */
.L_x_2783:
[----:B------:R-:W5:Y:S01]  /*13620*/  S2R R227, SR_TID.X ;  /* 0x0000000000e37919 */ /* 0x000f620000002100 */
[----:B------:R-:W-:Y:S01]  /*13630*/  IMAD.MOV.U32 R180, RZ, RZ, 0x20 ;  /* 0x00000020ffb47424 */ /* 0x000fe200078e00ff */
[----:B------:R-:W-:Y:S01]  /*13640*/  LOP3.LUT R2, R2, 0xfffffffd, RZ, 0xc0, !PT ;  /* 0xfffffffd02027812 */ /* 0x000fe200078ec0ff */
[----:B------:R-:W-:Y:S01]  /*13650*/  IMAD.MOV.U32 R204, RZ, RZ, 0x40 ;  /* 0x00000040ffcc7424 */ /* 0x000fe200078e00ff */
[----:B------:R-:W2:Y:S01]  /*13660*/  LDCU UR9, c[0x0][0x508] ;  /* 0x0000a100ff0977ac */ /* 0x000ea20008000800 */
[----:B------:R-:W-:Y:S01]  /*13670*/  IMAD.MOV.U32 R211, RZ, RZ, 0x1 ;  /* 0x00000001ffd37424 */ /* 0x000fe200078e00ff */
[----:B------:R-:W0:Y:S01]  /*13680*/  LDGDEPBAR ;  /* 0x00000000000079af */ /* 0x000e220000000000 */
[----:B------:R-:W-:Y:S02]  /*13690*/  UIADD3 UR14, UPT, UPT, UR26, -0x100, URZ ;  /* 0xffffff001a0e7890 */ /* 0x000fe4000fffe0ff */
[----:B------:R-:W-:Y:S01]  /*136a0*/  UISETP.NE.AND UP1, UPT, UR4, 0x1, UPT ;  /* 0x000000010400788c */ /* 0x000fe2000bf25270 */
[----:B--2---:R-:W-:-:S02]  /*136b0*/  IMAD.U32 R210, RZ, RZ, UR9 ;  /* 0x00000009ffd27e24 */ /* 0x004fc4000f8e00ff */
[C---:B-----5:R-:W-:Y:S01]  /*136c0*/  IMAD.SHL.U32 R226, R227.reuse, 0x8, RZ ;  /* 0x00000008e3e27824 */ /* 0x060fe200078e00ff */
[----:B------:R-:W-:Y:S01]  /*136d0*/  SHF.R.U32.HI R228, RZ, 0x1, R227 ;  /* 0x00000001ffe47819 */ /* 0x000fe200000116e3 */
[C---:B------:R-:W-:Y:S01]  /*136e0*/  IMAD.SHL.U32 R229, R227.reuse, 0x20, RZ ;  /* 0x00000020e3e57824 */ /* 0x040fe200078e00ff */
[C---:B-1----:R-:W-:Y:S01]  /*136f0*/  LOP3.LUT R4, R227.reuse, 0x8, RZ, 0xc0, !PT ;  /* 0x00000008e3047812 */ /* 0x042fe200078ec0ff */
[----:B------:R-:W-:Y:S01]  /*13700*/  IMAD.SHL.U32 R183, R227, 0x40, RZ ;  /* 0x00000040e3b77824 */ /* 0x000fe200078e00ff */
[----:B------:R-:W-:Y:S02]  /*13710*/  LOP3.LUT R226, R226, 0x38, RZ, 0xc0, !PT ;  /* 0x00000038e2e27812 */ /* 0x000fe400078ec0ff */
[----:B------:R-:W-:Y:S02]  /*13720*/  LOP3.LUT R229, R229, 0x7c00, RZ, 0xc0, !PT ;  /* 0x00007c00e5e57812 */ /* 0x000fe400078ec0ff */
[----:B------:R-:W-:Y:S02]  /*13730*/  LOP3.LUT R208, R228, 0x8, RZ, 0xc0, !PT ;  /* 0x00000008e4d07812 */ /* 0x000fe400078ec0ff */
[----:B------:R-:W-:-:S02]  /*13740*/  LOP3.LUT R209, R183, 0x200, RZ, 0xc0, !PT ;  /* 0x00000200b7d17812 */ /* 0x000fc400078ec0ff */
[----:B------:R-:W-:Y:S02]  /*13750*/  LOP3.LUT R181, R226, 0x1c0, R183, 0xf8, !PT ;  /* 0x000001c0e2b57812 */ /* 0x000fe400078ef8b7 */
[----:B------:R-:W-:Y:S02]  /*13760*/  LOP3.LUT R3, R209, R229, RZ, 0xfc, !PT ;  /* 0x000000e5d1037212 */ /* 0x000fe400078efcff */
[----:B------:R-:W-:Y:S02]  /*13770*/  LOP3.LUT R208, R181, R208, RZ, 0x3c, !PT ;  /* 0x000000d0b5d07212 */ /* 0x000fe400078e3cff */
[----:B------:R-:W-:Y:S02]  /*13780*/  LOP3.LUT R0, R183, 0x400, RZ, 0xc0, !PT ;  /* 0x00000400b7007812 */ /* 0x000fe400078ec0ff */
[----:B------:R-:W-:Y:S02]  /*13790*/  LOP3.LUT R5, R181, R4, RZ, 0x3c, !PT ;  /* 0x00000004b5057212 */ /* 0x000fe400078e3cff */
[----:B------:R-:W-:-:S02]  /*137a0*/  LOP3.LUT R3, R3, R208, RZ, 0xfc, !PT ;  /* 0x000000d003037212 */ /* 0x000fc400078efcff */
[----:B------:R-:W-:Y:S01]  /*137b0*/  LOP3.LUT P0, RZ, R227, 0x2, RZ, 0xc0, !PT ;  /* 0x00000002e3ff7812 */ /* 0x000fe2000780c0ff */
[----:B------:R-:W-:Y:S01]  /*137c0*/  IMAD R0, R5, 0x2, R0 ;  /* 0x0000000205007824 */ /* 0x000fe200078e0200 */
[----:B------:R-:W-:Y:S02]  /*137d0*/  LEA R3, R3, UR8, 0x1 ;  /* 0x0000000803037c11 */ /* 0x000fe4000f8e08ff */
[----:B------:R-:W-:Y:S01]  /*137e0*/  SEL R182, R180, 0xffffffe0, !P0 ;  /* 0xffffffe0b4b67807 */ /* 0x000fe20004000000 */
[----:B------:R-:W-:Y:S01]  /*137f0*/  VIADD R185, R0, UR8 ;  /* 0x0000000800b97c36 */ /* 0x000fe20008000000 */
[----:B------:R-:W-:Y:S03]  /*13800*/  LDSM.16.M88.4 R100, [R0+UR8+0x2800] ;  /* 0x002800080064783b */ /* 0x000fe60008000200 */
[--C-:B------:R-:W-:Y:S01]  /*13810*/  IMAD.IADD R116, R3, 0x1, R182.reuse ;  /* 0x0000000103747824 */ /* 0x100fe200078e02b6 */
[----:B----4-:R1:W2:Y:S03]  /*13820*/  LDSM.16.M88.4 R148, [R3] ;  /* 0x000000000394783b */ /* 0x0102a60000000200 */
[----:B------:R-:W-:Y:S01]  /*13830*/  @P0 LOP3.LUT R2, R2, 0x2, RZ, 0xfc, !PT ;  /* 0x0000000202020812 */ /* 0x000fe200078efcff */
[----:B------:R-:W4:Y:S01]  /*13840*/  LDSM.16.M88.4 R84, [R0+UR8+0x3800] ;  /* 0x003800080054783b */ /* 0x000f220008000200 */
[----:B------:R-:W-:Y:S01]  /*13850*/  IMAD.IADD R2, R185, 0x1, R182 ;  /* 0x00000001b9027824 */ /* 0x000fe200078e02b6 */
[----:B------:R-:W-:-:S02]  /*13860*/  LOP3.LUT P0, RZ, R227, 0x4, RZ, 0xc0, !PT ;  /* 0x00000004e3ff7812 */ /* 0x000fc4000780c0ff */
[----:B------:R-:W5:Y:S02]  /*13870*/  LDSM.16.M88.4 R76, [R0+UR8+0x4000] ;  /* 0x00400008004c783b */ /* 0x000f640008000200 */
[----:B------:R-:W-:Y:S02]  /*13880*/  SEL R204, R204, 0xffffffc0, !P0 ;  /* 0xffffffc0cccc7807 */ /* 0x000fe40004000000 */
[----:B------:R-:W3:Y:S03]  /*13890*/  LDSM.16.M88.4 R68, [R0+UR8+0x4800] ;  /* 0x004800080044783b */ /* 0x000ee60008000200 */
[--C-:B------:R-:W-:Y:S01]  /*138a0*/  IMAD.IADD R187, R3, 0x1, R204.reuse ;  /* 0x0000000103bb7824 */ /* 0x100fe200078e02cc */
[----:B------:R-:W3:Y:S04]  /*138b0*/  LDSM.16.M88.4 R60, [R0+UR8+0x5000] ;  /* 0x00500008003c783b */ /* 0x000ee80008000200 */
[----:B------:R-:W3:Y:S01]  /*138c0*/  LDSM.16.M88.4 R52, [R0+UR8+0x5800] ;  /* 0x005800080034783b */ /* 0x000ee20008000200 */
[----:B-1----:R-:W-:-:S03]  /*138d0*/  IMAD.IADD R3, R185, 0x1, R204 ;  /* 0x00000001b9037824 */ /* 0x002fc600078e02cc */
[----:B------:R-:W1:Y:S04]  /*138e0*/  LDSM.16.M88.4 R44, [R0+UR8+0x6000] ;  /* 0x00600008002c783b */ /* 0x000e680008000200 */
[----:B------:R-:W-:Y:S04]  /*138f0*/  LDSM.16.M88.4 R116, [R116] ;  /* 0x000000007474783b */ /* 0x000fe80000000200 */
[----:B------:R-:W1:Y:S04]  /*13900*/  LDSM.16.M88.4 R124, [R2+0x2800] ;  /* 0x00280000027c783b */ /* 0x000e680000000200 */
[----:B------:R-:W1:Y:S04]  /*13910*/  LDSM.16.M88.4 R144, [R2+0x3800] ;  /* 0x003800000290783b */ /* 0x000e680000000200 */
[----:B------:R-:W1:Y:S01]  /*13920*/  LDSM.16.M88.4 R140, [R2+0x4000] ;  /* 0x00400000028c783b */ /* 0x000e620000000200 */
[C---:B--2---:R-:W-:Y:S03]  /*13930*/  HMMA.16816.F32.BF16 R104, R148.reuse, R100, RZ ;  /* 0x000000649468723c */ /* 0x044fe600000418ff */
[----:B------:R-:W2:Y:S04]  /*13940*/  LDSM.16.M88.4 R136, [R2+0x4800] ;  /* 0x004800000288783b */ /* 0x000ea80000000200 */
[----:B------:R-:W2:Y:S01]  /*13950*/  LDSM.16.M88.4 R132, [R2+0x5000] ;  /* 0x005000000284783b */ /* 0x000ea20000000200 */
[C---:B----4-:R-:W-:Y:S03]  /*13960*/  HMMA.16816.F32.BF16 R88, R148.reuse, R84, RZ ;  /* 0x000000549458723c */ /* 0x050fe600000418ff */
[----:B------:R-:W4:Y:S04]  /*13970*/  LDSM.16.M88.4 R120, [R2+0x5800] ;  /* 0x005800000278783b */ /* 0x000f280000000200 */
[----:B------:R-:W4:Y:S01]  /*13980*/  LDSM.16.M88.4 R128, [R2+0x6000] ;  /* 0x006000000280783b */ /* 0x000f220000000200 */
[C---:B-----5:R-:W-:Y:S03]  /*13990*/  HMMA.16816.F32.BF16 R80, R148.reuse, R76, RZ ;  /* 0x0000004c9450723c */ /* 0x060fe600000418ff */
[----:B------:R-:W5:Y:S04]  /*139a0*/  LDSM.16.M88.4 R108, [R0+UR8+0x2000] ;  /* 0x00200008006c783b */ /* 0x000f680008000200 */
[----:B------:R-:W5:Y:S01]  /*139b0*/  LDSM.16.M88.4 R92, [R0+UR8+0x3000] ;  /* 0x00300008005c783b */ /* 0x000f620008000200 */
[C---:B---3--:R-:W-:Y:S03]  /*139c0*/  HMMA.16816.F32.BF16 R72, R148.reuse, R68, RZ ;  /* 0x000000449448723c */ /* 0x048fe600000418ff */
[----:B------:R-:W3:Y:S04]  /*139d0*/  LDSM.16.M88.4 R36, [R0+UR8+0x6800] ;  /* 0x006800080024783b */ /* 0x000ee80008000200 */
[----:B------:R-:W3:Y:S01]  /*139e0*/  LDSM.16.M88.4 R28, [R0+UR8+0x7000] ;  /* 0x00700008001c783b */ /* 0x000ee20008000200 */
[C---:B------:R-:W-:Y:S03]  /*139f0*/  HMMA.16816.F32.BF16 R64, R148.reuse, R60, RZ ;  /* 0x0000003c9440723c */ /* 0x040fe600000418ff */
[----:B------:R-:W3:Y:S04]  /*13a00*/  LDSM.16.M88.4 R20, [R0+UR8+0x7800] ;  /* 0x007800080014783b */ /* 0x000ee80008000200 */
[----:B------:R-:W3:Y:S01]  /*13a10*/  LDSM.16.M88.4 R12, [R0+UR8+0x8000] ;  /* 0x00800008000c783b */ /* 0x000ee20008000200 */
[C---:B------:R-:W-:Y:S03]  /*13a20*/  HMMA.16816.F32.BF16 R56, R148.reuse, R52, RZ ;  /* 0x000000349438723c */ /* 0x040fe600000418ff */
[----:B------:R-:W3:Y:S04]  /*13a30*/  LDSM.16.M88.4 R4, [R0+UR8+0x8800] ;  /* 0x008800080004783b */ /* 0x000ee80008000200 */
[----:B------:R-:W3:Y:S01]  /*13a40*/  LDSM.16.M88.4 R156, [R0+UR8+0x9000] ;  /* 0x00900008009c783b */ /* 0x000ee20008000200 */
[C---:B-1----:R-:W-:Y:S03]  /*13a50*/  HMMA.16816.F32.BF16 R48, R148.reuse, R44, RZ ;  /* 0x0000002c9430723c */ /* 0x042fe600000418ff */
[----:B------:R1:W3:Y:S04]  /*13a60*/  LDSM.16.M88.4 R172, [R0+UR8+0x9800] ;  /* 0x0098000800ac783b */ /* 0x0002e80008000200 */
[----:B------:R-:W3:Y:S01]  /*13a70*/  LDSM.16.M88.4 R168, [R2+0x2000] ;  /* 0x0020000002a8783b */ /* 0x000ee20000000200 */
[C---:B------:R-:W-:Y:S03]  /*13a80*/  HMMA.16816.F32.BF16 R100, R148.reuse, R102, RZ ;  /* 0x000000669464723c */ /* 0x040fe600000418ff */
[----:B------:R-:W3:Y:S04]  /*13a90*/  LDSM.16.M88.4 R164, [R2+0x3000] ;  /* 0x0030000002a4783b */ /* 0x000ee80000000200 */
[----:B------:R-:W-:Y:S01]  /*13aa0*/  LDSM.16.M88.4 R176, [R3+0x8800] ;  /* 0x0088000003b0783b */ /* 0x000fe20000000200 */
[C---:B------:R-:W-:Y:S08]  /*13ab0*/  HMMA.16816.F32.BF16 R84, R148.reuse, R86, RZ ;  /* 0x000000569454723c */ /* 0x040ff000000418ff */
[----:B------:R-:W-:Y:S01]  /*13ac0*/  HMMA.16816.F32.BF16 R76, R148, R78, RZ ;  /* 0x0000004e944c723c */ /* 0x000fe200000418ff */
[----:B-1----:R-:W-:-:S07]  /*13ad0*/  P2R R0, PR, RZ, 0x1 ;  /* 0x00000001ff007803 */ /* 0x002fce0000000000 */
[C---:B------:R-:W-:Y:S08]  /*13ae0*/  HMMA.16816.F32.BF16 R68, R148.reuse, R70, RZ ;  /* 0x000000469444723c */ /* 0x040ff000000418ff */
[C---:B------:R-:W-:Y:S08]  /*13af0*/  HMMA.16816.F32.BF16 R60, R148.reuse, R62, RZ ;  /* 0x0000003e943c723c */ /* 0x040ff000000418ff */
[C---:B------:R-:W-:Y:S08]  /*13b00*/  HMMA.16816.F32.BF16 R52, R148.reuse, R54, RZ ;  /* 0x000000369434723c */ /* 0x040ff000000418ff */
[----:B------:R-:W-:Y:S08]  /*13b10*/  HMMA.16816.F32.BF16 R44, R148, R46, RZ ;  /* 0x0000002e942c723c */ /* 0x000ff000000418ff */
        /* <DEDUP_REMOVED lines=19> */
[----:B------:R-:W-:Y:S01]  /*13c50*/  HMMA.16816.F32.BF16 R44, R116, R130, R44 ;  /* 0x00000082742c723c */ /* 0x000fe2000004182c */
[----:B------:R1:W4:Y:S07]  /*13c60*/  LDSM.16.M88.4 R128, [R2+0x9800] ;  /* 0x009800000280783b */ /* 0x00032e0000000200 */
[C---:B-----5:R-:W-:Y:S08]  /*13c70*/  HMMA.16816.F32.BF16 R112, R148.reuse, R108, RZ ;  /* 0x0000006c9470723c */ /* 0x060ff000000418ff */
[C---:B------:R-:W-:Y:S08]  /*13c80*/  HMMA.16816.F32.BF16 R96, R148.reuse, R92, RZ ;  /* 0x0000005c9460723c */ /* 0x040ff000000418ff */
[----:B---3--:R-:W-:Y:S01]  /*13c90*/  HMMA.16816.F32.BF16 R40, R148, R36, RZ ;  /* 0x000000249428723c */ /* 0x008fe200000418ff */
[----:B-1----:R-:W-:-:S07]  /*13ca0*/  IMAD.IADD R2, R182, 0x1, R3 ;  /* 0x00000001b6027824 */ /* 0x002fce00078e0203 */
        /* <DEDUP_REMOVED lines=15> */
[----:B------:R-:W-:Y:S07]  /*13da0*/  LDSM.16.M88.4 R172, [R187] ;  /* 0x00000000bbac783b */ /* 0x000fee0000000200 */
        /* <DEDUP_REMOVED lines=11> */
[----:B------:R-:W1:Y:S07]  /*13e60*/  LDSM.16.M88.4 R144, [R3+0x3800] ;  /* 0x003800000390783b */ /* 0x000e6e0000000200 */
[C---:B------:R-:W-:Y:S08]  /*13e70*/  HMMA.16816.F32.BF16 R24, R116.reuse, R140, R24 ;  /* 0x0000008c7418723c */ /* 0x040ff00000041818 */
[C---:B------:R-:W-:Y:S01]  /*13e80*/  HMMA.16816.F32.BF16 R20, R116.reuse, R142, R20 ;  /* 0x0000008e7414723c */ /* 0x040fe20000041814 */
[----:B------:R-:W-:Y:S07]  /*13e90*/  LDSM.16.M88.4 R140, [R3+0x4800] ;  /* 0x00480000038c783b */ /* 0x000fee0000000200 */
[C---:B--2---:R-:W-:Y:S08]  /*13ea0*/  HMMA.16816.F32.BF16 R16, R116.reuse, R136, R16 ;  /* 0x000000887410723c */ /* 0x044ff00000041810 */
[C---:B------:R-:W-:Y:S01]  /*13eb0*/  HMMA.16816.F32.BF16 R12, R116.reuse, R138, R12 ;  /* 0x0000008a740c723c */ /* 0x040fe2000004180c */
[----:B------:R-:W-:Y:S07]  /*13ec0*/  LDSM.16.M88.4 R136, [R3+0x5000] ;  /* 0x005000000388783b */ /* 0x000fee0000000200 */
[C---:B------:R-:W-:Y:S08]  /*13ed0*/  HMMA.16816.F32.BF16 R8, R116.reuse, R132, R8 ;  /* 0x000000847408723c */ /* 0x040ff00000041808 */
[C---:B------:R-:W-:Y:S01]  /*13ee0*/  HMMA.16816.F32.BF16 R4, R116.reuse, R134, R4 ;  /* 0x000000867404723c */ /* 0x040fe20000041804 */
[----:B------:R-:W-:Y:S07]  /*13ef0*/  LDSM.16.M88.4 R132, [R3+0x5800] ;  /* 0x005800000384783b */ /* 0x000fee0000000200 */
[C---:B----4-:R-:W-:Y:S08]  /*13f00*/  HMMA.16816.F32.BF16 R160, R116.reuse, R120, R160 ;  /* 0x0000007874a0723c */ /* 0x050ff000000418a0 */
[C---:B------:R-:W-:Y:S01]  /*13f10*/  HMMA.16816.F32.BF16 R156, R116.reuse, R122, R156 ;  /* 0x0000007a749c723c */ /* 0x040fe2000004189c */
[----:B------:R-:W2:Y:S07]  /*13f20*/  LDSM.16.M88.4 R120, [R3+0x4000] ;  /* 0x004000000378783b */ /* 0x000eae0000000200 */
[C---:B------:R-:W-:Y:S08]  /*13f30*/  HMMA.16816.F32.BF16 R152, R116.reuse, R128, R152 ;  /* 0x000000807498723c */ /* 0x040ff00000041898 */
[----:B------:R-:W-:Y:S01]  /*13f40*/  HMMA.16816.F32.BF16 R148, R116, R130, R148 ;  /* 0x000000827494723c */ /* 0x000fe20000041894 */
[----:B------:R-:W3:Y:S04]  /*13f50*/  LDSM.16.M88.4 R116, [R3+0x6800] ;  /* 0x006800000374783b */ /* 0x000ee80000000200 */
[----:B------:R-:W-:Y:S03]  /*13f60*/  LDSM.16.M88.4 R128, [R3+0x6000] ;  /* 0x006000000380783b */ /* 0x000fe60000000200 */
[----:B-1----:R-:W-:Y:S01]  /*13f70*/  HMMA.16816.F32.BF16 R88, R172, R144, R88 ;  /* 0x00000090ac58723c */ /* 0x002fe20000041858 */
[----:B------:R-:W-:-:S07]  /*13f80*/  IMAD.IADD R144, R182, 0x1, R187 ;  /* 0x00000001b6907824 */ /* 0x000fce00078e02bb */
[C---:B------:R-:W-:Y:S08]  /*13f90*/  HMMA.16816.F32.BF16 R96, R172.reuse, R164, R96 ;  /* 0x000000a4ac60723c */ /* 0x040ff00000041860 */
[C---:B------:R-:W-:Y:S01]  /*13fa0*/  HMMA.16816.F32.BF16 R92, R172.reuse, R166, R92 ;  /* 0x000000a6ac5c723c */ /* 0x040fe2000004185c */
[----:B------:R-:W-:Y:S07]  /*13fb0*/  LDSM.16.M88.4 R164, [R3+0x9800] ;  /* 0x0098000003a4783b */ /* 0x000fee0000000200 */
[C---:B--2---:R-:W-:Y:S08]  /*13fc0*/  HMMA.16816.F32.BF16 R80, R172.reuse, R120, R80 ;  /* 0x00000078ac50723c */ /* 0x044ff00000041850 */
[C---:B------:R-:W-:Y:S01]  /*13fd0*/  HMMA.16816.F32.BF16 R76, R172.reuse, R122, R76 ;  /* 0x0000007aac4c723c */ /* 0x040fe2000004184c */
[----:B------:R-:W-:Y:S07]  /*13fe0*/  LDSM.16.M88.4 R120, [R3+0x7800] ;  /* 0x007800000378783b */ /* 0x000fee0000000200 */
[C---:B---3--:R-:W-:Y:S08]  /*13ff0*/  HMMA.16816.F32.BF16 R40, R172.reuse, R116, R40 ;  /* 0x00000074ac28723c */ /* 0x048ff00000041828 */
[C---:B------:R-:W-:Y:S01]  /*14000*/  HMMA.16816.F32.BF16 R36, R172.reuse, R118, R36 ;  /* 0x00000076ac24723c */ /* 0x040fe20000041824 */
[----:B------:R-:W1:Y:S07]  /*14010*/  LDSM.16.M88.4 R116, [R3+0x8000] ;  /* 0x008000000374783b */ /* 0x000e6e0000000200 */
[C---:B------:R-:W-:Y:S01]  /*14020*/  HMMA.16816.F32.BF16 R84, R172.reuse, R146, R84 ;  /* 0x00000092ac54723c */ /* 0x040fe20000041854 */
[----:B------:R-:W-:Y:S07]  /*14030*/  LDSM.16.M88.4 R144, [R144] ;  /* 0x000000009090783b */ /* 0x000fee0000000200 */
[C---:B------:R-:W-:Y:S08]  /*14040*/  HMMA.16816.F32.BF16 R72, R172.reuse, R140, R72 ;  /* 0x0000008cac48723c */ /* 0x040ff00000041848 */
        /* <DEDUP_REMOVED lines=10> */
[----:B------:R-:W3:Y:S07]  /*140f0*/  LDSM.16.M88.4 R120, [R2+0x4800] ;  /* 0x004800000278783b */ /* 0x000eee0000000200 */
[----:B------:R-:W-:Y:S01]  /*14100*/  HMMA.16816.F32.BF16 R152, R172, R164, R152 ;  /* 0x000000a4ac98723c */ /* 0x000fe20000041898 */
[----:B------:R-:W4:Y:S07]  /*14110*/  S2R R164, SR_CTAID.X ;  /* 0x0000000000a47919 */ /* 0x000f2e0000002500 */
[C---:B--2---:R-:W-:Y:S08]  /*14120*/  HMMA.16816.F32.BF16 R112, R144.reuse, R140, R112 ;  /* 0x0000008c9070723c */ /* 0x044ff00000041870 */
[----:B------:R-:W-:Y:S01]  /*14130*/  HMMA.16816.F32.BF16 R108, R144, R142, R108 ;  /* 0x0000008e906c723c */ /* 0x000fe2000004186c */
[----:B------:R-:W2:Y:S07]  /*14140*/  LDSM.16.M88.4 R140, [R2+0x9800] ;  /* 0x00980000028c783b */ /* 0x000eae0000000200 */
[C---:B------:R-:W-:Y:S08]  /*14150*/  HMMA.16816.F32.BF16 R64, R172.reuse, R136, R64 ;  /* 0x00000088ac40723c */ /* 0x040ff00000041840 */
[C---:B------:R-:W-:Y:S08]  /*14160*/  HMMA.16816.F32.BF16 R56, R172.reuse, R132, R56 ;  /* 0x00000084ac38723c */ /* 0x040ff00000041838 */
[C---:B------:R-:W-:Y:S01]  /*14170*/  HMMA.16816.F32.BF16 R52, R172.reuse, R134, R52 ;  /* 0x00000086ac34723c */ /* 0x040fe20000041834 */
[----:B------:R-:W5:Y:S07]  /*14180*/  LDSM.16.M88.4 R132, [R2+0x3000] ;  /* 0x003000000284783b */ /* 0x000f6e0000000200 */
[C---:B------:R-:W-:Y:S01]  /*14190*/  HMMA.16816.F32.BF16 R60, R172.reuse, R138, R60 ;  /* 0x0000008aac3c723c */ /* 0x040fe2000004183c */
[----:B------:R-:W5:Y:S07]  /*141a0*/  LDSM.16.M88.4 R136, [R2+0x2800] ;  /* 0x002800000288783b */ /* 0x000f6e0000000200 */
[----:B------:R-:W-:Y:S08]  /*141b0*/  HMMA.16816.F32.BF16 R148, R172, R166, R148 ;  /* 0x000000a6ac94723c */ /* 0x000ff00000041894 */
[----:B-1----:R-:W-:Y:S01]  /*141c0*/  HMMA.16816.F32.BF16 R64, R144, R116, R64 ;  /* 0x000000749040723c */ /* 0x002fe20000041840 */
[----:B------:R-:W-:-:S02]  /*141d0*/  LOP3.LUT R117, R228, 0x1f0, RZ, 0xc0, !PT ;  /* 0x000001f0e4757812 */ /* 0x000fc400078ec0ff */
[----:B------:R-:W-:-:S03]  /*141e0*/  SHF.R.U32.HI R116, RZ, 0x2, R227 ;  /* 0x00000002ff747819 */ /* 0x000fc600000116e3 */
[----:B----4-:R-:W-:Y:S01]  /*141f0*/  IMAD R117, R164, 0x40, R117 ;  /* 0x00000040a4757824 */ /* 0x010fe200078e0275 */
[----:B------:R-:W-:Y:S01]  /*14200*/  LOP3.LUT R116, R116, 0x7, RZ, 0xc0, !PT ;  /* 0x0000000774747812 */ /* 0x000fe200078ec0ff */
[C---:B------:R-:W-:Y:S08]  /*14210*/  HMMA.16816.F32.BF16 R32, R172.reuse, R124, R32 ;  /* 0x0000007cac20723c */ /* 0x040ff00000041820 */
[C---:B------:R-:W-:Y:S01]  /*14220*/  HMMA.16816.F32.BF16 R28, R172.reuse, R126, R28 ;  /* 0x0000007eac1c723c */ /* 0x040fe2000004181c */
[----:B------:R-:W1:Y:S07]  /*14230*/  LDSM.16.M88.4 R124, [R2+0x4000] ;  /* 0x00400000027c783b */ /* 0x000e6e0000000200 */
[----:B------:R-:W-:Y:S01]  /*14240*/  HMMA.16816.F32.BF16 R4, R172, R178, R4 ;  /* 0x000000b2ac04723c */ /* 0x000fe20000041804 */
[----:B------:R-:W-:-:S05]  /*14250*/  IMAD.SHL.U32 R178, R227, 0x2, RZ ;  /* 0x00000002e3b27824 */ /* 0x000fca00078e00ff */
[----:B------:R-:W-:Y:S02]  /*14260*/  LOP3.LUT R178, R178, 0x6, RZ, 0xc0, !PT ;  /* 0x00000006b2b27812 */ /* 0x000fe400078ec0ff */
[C---:B---3--:R-:W-:Y:S01]  /*14270*/  HMMA.16816.F32.BF16 R72, R144.reuse, R120, R72 ;  /* 0x000000789048723c */ /* 0x048fe20000041848 */
[----:B------:R-:W-:Y:S02]  /*14280*/  IADD3 R121, PT, PT, R116, -UR21, R117 ;  /* 0x8000001574797c10 */ /* 0x000fe4000fffe075 */
[----:B------:R-:W-:Y:S02]  /*14290*/  LOP3.LUT R202, R178, UR14, RZ, 0xfc, !PT ;  /* 0x0000000eb2ca7c12 */ /* 0x000fe4000f8efcff */
[----:B------:R-:W-:Y:S01]  /*142a0*/  IADD3 R210, PT, PT, R121, UR22, R210 ;  /* 0x0000001679d27c10 */ /* 0x000fe2000fffe0d2 */
[----:B------:R-:W-:Y:S01]  /*142b0*/  IMAD.MOV.U32 R121, RZ, RZ, 0x9 ;  /* 0x00000009ff797424 */ /* 0x000fe200078e00ff */
[----:B------:R-:W-:Y:S01]  /*142c0*/  I2FP.F32.U32 R216, R202 ;  /* 0x000000ca00d87245 */ /* 0x000fe20000201000 */
[----:B------:R-:W-:Y:S01]  /*142d0*/  HMMA.16816.F32.BF16 R60, R144, R118, R60 ;  /* 0x00000076903c723c */ /* 0x000fe2000004183c */
[----:B------:R-:W3:Y:S01]  /*142e0*/  LDSM.16.M88.4 R116, [R2+0x6000] ;  /* 0x006000000274783b */ /* 0x000ee20000000200 */
[----:B------:R-:W-:-:S02]  /*142f0*/  VIADDMNMX R211, R210, R211, UR22, PT ;  /* 0x00000016d2d37e46 */ /* 0x000fc4000b8001d3 */
[----:B------:R-:W-:Y:S02]  /*14300*/  VIADDMNMX R210, R210, R121, UR22, PT ;  /* 0x00000016d2d27e46 */ /* 0x000fe4000b800179 */
[C---:B------:R-:W-:Y:S02]  /*14310*/  LOP3.LUT R120, R202.reuse, 0x1, RZ, 0xfc, !PT ;  /* 0x00000001ca787812 */ /* 0x040fe400078efcff */
[----:B--2---:R-:W-:Y:S01]  /*14320*/  HMMA.16816.F32.BF16 R148, R144, R142, R148 ;  /* 0x0000008e9094723c */ /* 0x004fe20000041894 */
[----:B------:R-:W-:Y:S02]  /*14330*/  LOP3.LUT R121, R202, 0x8, RZ, 0xfc, !PT ;  /* 0x00000008ca797812 */ /* 0x000fe400078efcff */
[C---:B------:R-:W-:Y:S02]  /*14340*/  ISETP.GE.AND P4, PT, R120.reuse, R211, PT ;  /* 0x000000d37800720c */ /* 0x040fe40003f86270 */
[----:B------:R-:W-:Y:S02]  /*14350*/  ISETP.GE.AND P5, PT, R120, R210, PT ;  /* 0x000000d27800720c */ /* 0x000fe40003fa6270 */
[----:B------:R-:W-:Y:S01]  /*14360*/  I2FP.F32.U32 R120, R120 ;  /* 0x0000007800787245 */ /* 0x000fe20000201000 */
[----:B------:R-:W-:Y:S01]  /*14370*/  HMMA.16816.F32.BF16 R104, R172, R168, R104 ;  /* 0x000000a8ac68723c */ /* 0x000fe20000041868 */
[----:B------:R-:W-:-:S02]  /*14380*/  ISETP.GE.AND P2, PT, R202, R210, PT ;  /* 0x000000d2ca00720c */ /* 0x000fc40003f46270 */
[----:B------:R-:W-:Y:S01]  /*14390*/  ISETP.GE.AND P6, PT, R121, R211, PT ;  /* 0x000000d37900720c */ /* 0x000fe20003fc6270 */
[C---:B------:R-:W-:Y:S01]  /*143a0*/  FFMA.FTZ R206, R120.reuse, UR5, R113 ;  /* 0x0000000578ce7c23 */ /* 0x040fe20008010071 */
[----:B------:R-:W-:-:S03]  /*143b0*/  FFMA.FTZ R115, R120, UR5, R115 ;  /* 0x0000000578737c23 */ /* 0x000fc60008010073 */
[----:B------:R-:W-:Y:S01]  /*143c0*/  HMMA.16816.F32.BF16 R100, R172, R170, R100 ;  /* 0x000000aaac64723c */ /* 0x000fe20000041864 */
[----:B------:R-:W-:Y:S01]  /*143d0*/  FSEL R206, R206, -INF , !P4 ;  /* 0xff800000cece7808 */ /* 0x000fe20006000000 */
[----:B------:R-:W-:Y:S01]  /*143e0*/  LDSM.16.M88.4 R168, [R3+0x9000] ;  /* 0x0090000003a8783b */ /* 0x000fe20000000200 */
[----:B------:R-:W-:-:S05]  /*143f0*/  FSEL R214, R115, -INF , !P5 ;  /* 0xff80000073d67808 */ /* 0x000fca0006800000 */
[C---:B------:R-:W-:Y:S01]  /*14400*/  HMMA.16816.F32.BF16 R68, R144.reuse, R122, R68 ;  /* 0x0000007a9044723c */ /* 0x040fe20000041844 */
[C---:B------:R-:W-:Y:S02]  /*14410*/  LOP3.LUT R123, R202.reuse, 0xf8, RZ, 0xfc, !PT ;  /* 0x000000f8ca7b7812 */ /* 0x040fe400078efcff */
[----:B------:R-:W-:Y:S02]  /*14420*/  LOP3.LUT R122, R202, 0x9, RZ, 0xfc, !PT ;  /* 0x00000009ca7a7812 */ /* 0x000fe400078efcff */
[C---:B------:R-:W-:Y:S02]  /*14430*/  ISETP.GE.AND P3, PT, R123.reuse, R211, PT ;  /* 0x000000d37b00720c */ /* 0x040fe40003f66270 */
[----:B------:R-:W-:Y:S01]  /*14440*/  ISETP.GE.AND P1, PT, R123, R210, PT ;  /* 0x000000d27b00720c */ /* 0x000fe20003f26270 */
[----:B-----5:R-:W-:Y:S01]  /*14450*/  HMMA.16816.F32.BF16 R96, R144, R132, R96 ;  /* 0x000000849060723c */ /* 0x020fe20000041860 */
[----:B------:R-:W-:Y:S01]  /*14460*/  I2FP.F32.U32 R123, R123 ;  /* 0x0000007b007b7245 */ /* 0x000fe20000201000 */
[----:B------:R-:W-:-:S04]  /*14470*/  FFMA.FTZ R132, R216, UR5, R114 ;  /* 0x00000005d8847c23 */ /* 0x000fc80008010072 */
[C---:B------:R-:W-:Y:S01]  /*14480*/  FFMA.FTZ R114, R123.reuse, UR5, R148 ;  /* 0x000000057b727c23 */ /* 0x040fe20008010094 */
[----:B------:R-:W-:Y:S01]  /*14490*/  FFMA.FTZ R150, R123, UR5, R150 ;  /* 0x000000057b967c23 */ /* 0x000fe20008010096 */
[C---:B------:R-:W-:Y:S01]  /*144a0*/  HMMA.16816.F32.BF16 R48, R172.reuse, R128, R48 ;  /* 0x00000080ac30723c */ /* 0x040fe20000041830 */
[----:B------:R-:W-:Y:S02]  /*144b0*/  FSEL R132, R132, -INF , !P2 ;  /* 0xff80000084847808 */ /* 0x000fe40005000000 */
[----:B------:R-:W-:Y:S02]  /*144c0*/  FSEL R114, R114, -INF , !P3 ;  /* 0xff80000072727808 */ /* 0x000fe40005800000 */
[----:B------:R-:W-:Y:S02]  /*144d0*/  ISETP.GE.AND P3, PT, R121, R210, PT ;  /* 0x000000d27900720c */ /* 0x000fe40003f66270 */
[----:B------:R-:W-:Y:S01]  /*144e0*/  I2FP.F32.U32 R121, R121 ;  /* 0x0000007900797245 */ /* 0x000fe20000201000 */
[----:B------:R-:W-:Y:S01]  /*144f0*/  HMMA.16816.F32.BF16 R44, R172, R130, R44 ;  /* 0x00000082ac2c723c */ /* 0x000fe2000004182c */
[----:B------:R-:W2:Y:S01]  /*14500*/  LDSM.16.M88.4 R128, [R2+0x3800] ;  /* 0x003800000280783b */ /* 0x000ea20000000200 */
[----:B------:R-:W-:-:S02]  /*14510*/  FSEL R113, R150, -INF , !P1 ;  /* 0xff80000096717808 */ /* 0x000fc40004800000 */
[CC--:B------:R-:W-:Y:S01]  /*14520*/  ISETP.GE.AND P2, PT, R122.reuse, R211.reuse, PT ;  /* 0x000000d37a00720c */ /* 0x0c0fe20003f46270 */
[C---:B------:R-:W-:Y:S01]  /*14530*/  FFMA.FTZ R108, R121.reuse, UR5, R108 ;  /* 0x00000005796c7c23 */ /* 0x040fe2000801006c */
[----:B------:R-:W-:Y:S01]  /*14540*/  ISETP.GE.AND P1, PT, R122, R210, PT ;  /* 0x000000d27a00720c */ /* 0x000fe20003f26270 */
[----:B------:R-:W-:Y:S01]  /*14550*/  FFMA.FTZ R110, R121, UR5, R110 ;  /* 0x00000005796e7c23 */ /* 0x000fe2000801006e */
[C---:B------:R-:W-:Y:S01]  /*14560*/  HMMA.16816.F32.BF16 R104, R144.reuse, R136, R104 ;  /* 0x000000889068723c */ /* 0x040fe20000041868 */
[----:B------:R-:W-:Y:S02]  /*14570*/  I2FP.F32.U32 R122, R122 ;  /* 0x0000007a007a7245 */ /* 0x000fe40000201000 */
[C---:B------:R-:W-:Y:S02]  /*14580*/  LOP3.LUT R121, R202.reuse, 0x10, RZ, 0xfc, !PT ;  /* 0x00000010ca797812 */ /* 0x040fe400078efcff */
[----:B------:R-:W-:Y:S01]  /*14590*/  LOP3.LUT R123, R202, 0x18, RZ, 0xfc, !PT ;  /* 0x00000018ca7b7812 */ /* 0x000fe200078efcff */
[----:B------:R-:W-:Y:S01]  /*145a0*/  FFMA.FTZ R109, R122, UR5, R109 ;  /* 0x000000057a6d7c23 */ /* 0x000fe2000801006d */
[C---:B------:R-:W-:Y:S01]  /*145b0*/  ISETP.GE.AND P4, PT, R121.reuse, R211, PT ;  /* 0x000000d37900720c */ /* 0x040fe20003f86270 */
[----:B------:R-:W-:Y:S01]  /*145c0*/  HMMA.16816.F32.BF16 R100, R144, R138, R100 ;  /* 0x0000008a9064723c */ /* 0x000fe20000041864 */
[----:B------:R-:W-:Y:S01]  /*145d0*/  ISETP.GE.AND P5, PT, R121, R210, PT ;  /* 0x000000d27900720c */ /* 0x000fe20003fa6270 */
[----:B------:R-:W4:Y:S01]  /*145e0*/  LDSM.16.M88.4 R136, [R2+0x5800] ;  /* 0x005800000288783b */ /* 0x000f220000000200 */
[----:B------:R-:W-:-:S02]  /*145f0*/  I2FP.F32.U32 R121, R121 ;  /* 0x0000007900797245 */ /* 0x000fc40000201000 */
[----:B------:R-:W-:Y:S02]  /*14600*/  FSEL R218, R109, -INF , !P2 ;  /* 0xff8000006dda7808 */ /* 0x000fe40005000000 */
[----:B------:R-:W-:Y:S01]  /*14610*/  ISETP.GE.AND P2, PT, R123, R211, PT ;  /* 0x000000d37b00720c */ /* 0x000fe20003f46270 */
[C---:B-1----:R-:W-:Y:S01]  /*14620*/  HMMA.16816.F32.BF16 R76, R144.reuse, R126, R76 ;  /* 0x0000007e904c723c */ /* 0x042fe2000004184c */
[----:B------:R-:W-:Y:S01]  /*14630*/  FFMA.FTZ R127, R122, UR5, R111 ;  /* 0x000000057a7f7c23 */ /* 0x000fe2000801006f */
[----:B------:R-:W-:Y:S01]  /*14640*/  FSEL R200, R110, -INF , !P3 ;  /* 0xff8000006ec87808 */ /* 0x000fe20005800000 */
[C---:B------:R-:W-:Y:S01]  /*14650*/  FFMA.FTZ R115, R121.reuse, UR5, R104 ;  /* 0x0000000579737c23 */ /* 0x040fe20008010068 */
[----:B------:R-:W-:Y:S02]  /*14660*/  FFMA.FTZ R106, R121, UR5, R106 ;  /* 0x00000005796a7c23 */ /* 0x000fe4000801006a */
[----:B------:R-:W-:Y:S02]  /*14670*/  FSEL R127, R127, -INF , !P1 ;  /* 0xff8000007f7f7808 */ /* 0x000fe40004800000 */
[----:B---3--:R-:W-:Y:S01]  /*14680*/  HMMA.16816.F32.BF16 R48, R144, R116, R48 ;  /* 0x000000749030723c */ /* 0x008fe20000041830 */
[----:B------:R-:W-:-:S02]  /*14690*/  LOP3.LUT R116, R202, 0x11, RZ, 0xfc, !PT ;  /* 0x00000011ca747812 */ /* 0x000fc400078efcff */
[-C--:B------:R-:W-:Y:S02]  /*146a0*/  ISETP.GE.AND P1, PT, R123, R210.reuse, PT ;  /* 0x000000d27b00720c */ /* 0x080fe40003f26270 */
[----:B------:R-:W-:Y:S02]  /*146b0*/  I2FP.F32.U32 R123, R123 ;  /* 0x0000007b007b7245 */ /* 0x000fe40000201000 */
[----:B------:R-:W-:Y:S01]  /*146c0*/  FSEL R117, R108, -INF , !P6 ;  /* 0xff8000006c757808 */ /* 0x000fe20007000000 */
[C---:B------:R-:W-:Y:S01]  /*146d0*/  HMMA.16816.F32.BF16 R92, R144.reuse, R134, R92 ;  /* 0x00000086905c723c */ /* 0x040fe2000004185c */
[C---:B------:R-:W-:Y:S01]  /*146e0*/  ISETP.GE.AND P6, PT, R116.reuse, R211, PT ;  /* 0x000000d37400720c */ /* 0x040fe20003fc6270 */
[C---:B------:R-:W-:Y:S01]  /*146f0*/  FFMA.FTZ R198, R123.reuse, UR5, R100 ;  /* 0x000000057bc67c23 */ /* 0x040fe20008010064 */
[----:B------:R-:W-:Y:S01]  /*14700*/  ISETP.GE.AND P3, PT, R116, R210, PT ;  /* 0x000000d27400720c */ /* 0x000fe20003f66270 */
[----:B------:R-:W-:Y:S01]  /*14710*/  FFMA.FTZ R102, R123, UR5, R102 ;  /* 0x000000057b667c23 */ /* 0x000fe20008010066 */
[----:B------:R-:W-:Y:S01]  /*14720*/  I2FP.F32.U32 R104, R116 ;  /* 0x0000007400687245 */ /* 0x000fe20000201000 */
[----:B------:R-:W1:Y:S01]  /*14730*/  LDSM.16.M88.4 R108, [R2+0x6800] ;  /* 0x00680000026c783b */ /* 0x000e620000000200 */
[----:B------:R-:W-:Y:S01]  /*14740*/  LOP3.LUT R116, R202, 0x19, RZ, 0xfc, !PT ;  /* 0x00000019ca747812 */ /* 0x000fe200078efcff */
[----:B--2---:R-:W-:Y:S01]  /*14750*/  HMMA.16816.F32.BF16 R88, R144, R128, R88 ;  /* 0x000000809058723c */ /* 0x004fe20000041858 */
[----:B------:R-:W-:Y:S01]  /*14760*/  FSEL R123, R106, -INF , !P5 ;  /* 0xff8000006a7b7808 */ /* 0x000fe20006800000 */
[C---:B------:R-:W-:Y:S01]  /*14770*/  FFMA.FTZ R105, R104.reuse, UR5, R105 ;  /* 0x0000000568697c23 */ /* 0x040fe20008010069 */
[----:B------:R-:W-:Y:S01]  /*14780*/  I2FP.F32.U32 R106, R116 ;  /* 0x00000074006a7245 */ /* 0x000fe20000201000 */
[----:B------:R-:W-:Y:S01]  /*14790*/  FFMA.FTZ R107, R104, UR5, R107 ;  /* 0x00000005686b7c23 */ /* 0x000fe2000801006b */
[----:B------:R-:W-:-:S02]  /*147a0*/  FSEL R115, R115, -INF , !P4 ;  /* 0xff80000073737808 */ /* 0x000fc40006000000 */
[----:B------:R-:W-:Y:S01]  /*147b0*/  ISETP.GE.AND P4, PT, R116, R211, PT ;  /* 0x000000d37400720c */ /* 0x000fe20003f86270 */
[C---:B------:R-:W-:Y:S01]  /*147c0*/  FFMA.FTZ R126, R106.reuse, UR5, R101 ;  /* 0x000000056a7e7c23 */ /* 0x040fe20008010065 */
[----:B------:R-:W-:Y:S01]  /*147d0*/  FFMA.FTZ R103, R106, UR5, R103 ;  /* 0x000000056a677c23 */ /* 0x000fe20008010067 */
[----:B------:R-:W-:Y:S01]  /*147e0*/  ISETP.GE.AND P5, PT, R116, R210, PT ;  /* 0x000000d27400720c */ /* 0x000fe20003fa6270 */
[C---:B------:R-:W-:Y:S01]  /*147f0*/  HMMA.16816.F32.BF16 R80, R144.reuse, R124, R80 ;  /* 0x0000007c9050723c */ /* 0x040fe20000041850 */
[C---:B------:R-:W-:Y:S02]  /*14800*/  LOP3.LUT R104, R202.reuse, 0x20, RZ, 0xfc, !PT ;  /* 0x00000020ca687812 */ /* 0x040fe400078efcff */
[----:B------:R-:W-:Y:S02]  /*14810*/  LOP3.LUT R101, R202, 0x28, RZ, 0xfc, !PT ;  /* 0x00000028ca657812 */ /* 0x000fe400078efcff */
[----:B------:R-:W-:Y:S02]  /*14820*/  FSEL R212, R105, -INF , !P6 ;  /* 0xff80000069d47808 */ /* 0x000fe40007000000 */
[----:B------:R-:W-:Y:S01]  /*14830*/  FSEL R126, R126, -INF , !P4 ;  /* 0xff8000007e7e7808 */ /* 0x000fe20006000000 */
[----:B------:R-:W-:Y:S01]  /*14840*/  HMMA.16816.F32.BF16 R84, R144, R130, R84 ;  /* 0x000000829054723c */ /* 0x000fe20000041854 */
        /* <DEDUP_REMOVED lines=8> */
[----:B----4-:R-:W-:Y:S01]  /*148d0*/  HMMA.16816.F32.BF16 R56, R144, R136, R56 ;  /* 0x000000889038723c */ /* 0x010fe20000041838 */
[C---:B------:R-:W-:Y:S01]  /*148e0*/  ISETP.GE.AND P6, PT, R104.reuse, R211, PT ;  /* 0x000000d36800720c */ /* 0x040fe20003fc6270 */
[C---:B------:R-:W-:Y:S01]  /*148f0*/  FFMA.FTZ R128, R101.reuse, UR5, R92 ;  /* 0x0000000565807c23 */ /* 0x040fe2000801005c */
[----:B------:R-:W-:Y:S01]  /*14900*/  ISETP.GE.AND P3, PT, R104, R210, PT ;  /* 0x000000d26800720c */ /* 0x000fe20003f66270 */
[----:B------:R-:W-:Y:S01]  /*14910*/  FFMA.FTZ R135, R101, UR5, R94 ;  /* 0x0000000565877c23 */ /* 0x000fe2000801005e */
[----:B------:R-:W-:-:S02]  /*14920*/  LOP3.LUT R92, R202, 0x29, RZ, 0xfc, !PT ;  /* 0x00000029ca5c7812 */ /* 0x000fc400078efcff */
[----:B------:R-:W-:Y:S01]  /*14930*/  LOP3.LUT R100, R202, 0x21, RZ, 0xfc, !PT ;  /* 0x00000021ca647812 */ /* 0x000fe200078efcff */
[----:B------:R-:W-:Y:S01]  /*14940*/  HMMA.16816.F32.BF16 R52, R144, R138, R52 ;  /* 0x0000008a9034723c */ /* 0x000fe20000041834 */
[----:B------:R-:W-:Y:S02]  /*14950*/  FSEL R125, R125, -INF , !P6 ;  /* 0xff8000007d7d7808 */ /* 0x000fe40007000000 */
[----:B------:R-:W-:Y:S02]  /*14960*/  FSEL R130, R98, -INF , !P3 ;  /* 0xff80000062827808 */ /* 0x000fe40005800000 */
[C---:B------:R-:W-:Y:S02]  /*14970*/  ISETP.GE.AND P6, PT, R92.reuse, R211, PT ;  /* 0x000000d35c00720c */ /* 0x040fe40003fc6270 */
[----:B------:R-:W-:Y:S01]  /*14980*/  ISETP.GE.AND P3, PT, R92, R210, PT ;  /* 0x000000d25c00720c */ /* 0x000fe20003f66270 */
[----:B------:R-:W-:Y:S01]  /*14990*/  HMMA.16816.F32.BF16 R8, R172, R176, R8 ;  /* 0x000000b0ac08723c */ /* 0x000fe20000041808 */
[----:B------:R-:W-:-:S02]  /*149a0*/  FSEL R198, R198, -INF , !P2 ;  /* 0xff800000c6c67808 */ /* 0x000fc40005000000 */
[----:B------:R-:W-:Y:S02]  /*149b0*/  FSEL R121, R102, -INF , !P1 ;  /* 0xff80000066797808 */ /* 0x000fe40004800000 */
[----:B------:R-:W-:Y:S02]  /*149c0*/  I2FP.F32.U32 R92, R92 ;  /* 0x0000005c005c7245 */ /* 0x000fe40000201000 */
[C---:B------:R-:W-:Y:S01]  /*149d0*/  ISETP.GE.AND P2, PT, R100.reuse, R211, PT ;  /* 0x000000d36400720c */ /* 0x040fe20003f46270 */
[----:B------:R-:W-:Y:S01]  /*149e0*/  HMMA.16816.F32.BF16 R160, R172, R168, R160 ;  /* 0x000000a8aca0723c */ /* 0x000fe200000418a0 */
[----:B------:R-:W-:Y:S01]  /*149f0*/  ISETP.GE.AND P1, PT, R100, R210, PT ;  /* 0x000000d26400720c */ /* 0x000fe20003f26270 */
[C---:B------:R-:W-:Y:S01]  /*14a00*/  FFMA.FTZ R129, R92.reuse, UR5, R93 ;  /* 0x000000055c817c23 */ /* 0x040fe2000801005d */
[----:B------:R-:W-:Y:S01]  /*14a10*/  I2FP.F32.U32 R96, R100 ;  /* 0x0000006400607245 */ /* 0x000fe20000201000 */
[----:B------:R-:W-:Y:S01]  /*14a20*/  FFMA.FTZ R95, R92, UR5, R95 ;  /* 0x000000055c5f7c23 */ /* 0x000fe2000801005f */
[----:B------:R-:W-:-:S02]  /*14a30*/  LOP3.LUT R100, R202, 0x30, RZ, 0xfc, !PT ;  /* 0x00000030ca647812 */ /* 0x000fc400078efcff */
[----:B------:R-:W-:Y:S01]  /*14a40*/  LOP3.LUT R94, R202, 0x31, RZ, 0xfc, !PT ;  /* 0x00000031ca5e7812 */ /* 0x000fe200078efcff */
[C---:B------:R-:W-:Y:S01]  /*14a50*/  FFMA.FTZ R97, R96.reuse, UR5, R97 ;  /* 0x0000000560617c23 */ /* 0x040fe20008010061 */
[----:B------:R-:W-:Y:S01]  /*14a60*/  I2FP.F32.U32 R93, R100 ;  /* 0x00000064005d7245 */ /* 0x000fe20000201000 */
[----:B------:R-:W-:Y:S01]  /*14a70*/  FFMA.FTZ R99, R96, UR5, R99 ;  /* 0x0000000560637c23 */ /* 0x000fe20008010063 */
[----:B------:R-:W-:Y:S01]  /*14a80*/  FSEL R128, R128, -INF , !P4 ;  /* 0xff80000080807808 */ /* 0x000fe20006000000 */
[----:B------:R-:W-:Y:S01]  /*14a90*/  HMMA.16816.F32.BF16 R156, R172, R170, R156 ;  /* 0x000000aaac9c723c */ /* 0x000fe2000004189c */
[----:B------:R-:W-:Y:S01]  /*14aa0*/  FSEL R124, R97, -INF , !P2 ;  /* 0xff800000617c7808 */ /* 0x000fe20005000000 */
[----:B------:R-:W-:Y:S01]  /*14ab0*/  FFMA.FTZ R88, R93, UR5, R88 ;  /* 0x000000055d587c23 */ /* 0x000fe20008010058 */
[----:B------:R-:W-:Y:S01]  /*14ac0*/  FSEL R135, R135, -INF , !P5 ;  /* 0xff80000087877808 */ /* 0x000fe20006800000 */
[----:B------:R-:W-:Y:S01]  /*14ad0*/  FFMA.FTZ R90, R93, UR5, R90 ;  /* 0x000000055d5a7c23 */ /* 0x000fe2000801005a */
[----:B------:R-:W-:-:S02]  /*14ae0*/  ISETP.GE.AND P2, PT, R100, R211, PT ;  /* 0x000000d36400720c */ /* 0x000fc40003f46270 */
[C---:B------:R-:W-:Y:S01]  /*14af0*/  ISETP.GE.AND P4, PT, R94.reuse, R211, PT ;  /* 0x000000d35e00720c */ /* 0x040fe20003f86270 */
[C---:B------:R-:W-:Y:S01]  /*14b00*/  HMMA.16816.F32.BF16 R44, R144.reuse, R118, R44 ;  /* 0x00000076902c723c */ /* 0x040fe2000004182c */
[----:B------:R-:W-:Y:S02]  /*14b10*/  ISETP.GE.AND P5, PT, R94, R210, PT ;  /* 0x000000d25e00720c */ /* 0x000fe40003fa6270 */
[----:B------:R-:W-:Y:S02]  /*14b20*/  I2FP.F32.U32 R94, R94 ;  /* 0x0000005e005e7245 */ /* 0x000fe40000201000 */
[C---:B------:R-:W-:Y:S02]  /*14b30*/  LOP3.LUT R93, R202.reuse, 0x38, RZ, 0xfc, !PT ;  /* 0x00000038ca5d7812 */ /* 0x040fe400078efcff */
[----:B------:R-:W-:Y:S01]  /*14b40*/  LOP3.LUT R92, R202, 0x39, RZ, 0xfc, !PT ;  /* 0x00000039ca5c7812 */ /* 0x000fe200078efcff */
[C---:B------:R-:W-:Y:S01]  /*14b50*/  FFMA.FTZ R134, R94.reuse, UR5, R89 ;  /* 0x000000055e867c23 */ /* 0x040fe20008010059 */
[----:B------:R-:W-:Y:S01]  /*14b60*/  FSEL R129, R129, -INF , !P6 ;  /* 0xff80000081817808 */ /* 0x000fe20007000000 */
[----:B------:R-:W-:Y:S01]  /*14b70*/  FFMA.FTZ R91, R94, UR5, R91 ;  /* 0x000000055e5b7c23 */ /* 0x000fe2000801005b */
[----:B------:R-:W-:Y:S01]  /*14b80*/  FSEL R196, R95, -INF , !P3 ;  /* 0xff8000005fc47808 */ /* 0x000fe20005800000 */
[----:B-1----:R-:W-:Y:S01]  /*14b90*/  HMMA.16816.F32.BF16 R40, R144, R108, R40 ;  /* 0x0000006c9028723c */ /* 0x002fe20000041828 */
[----:B------:R-:W-:-:S02]  /*14ba0*/  FSEL R137, R88, -INF , !P2 ;  /* 0xff80000058897808 */ /* 0x000fc40005000000 */
[C---:B------:R-:W-:Y:S02]  /*14bb0*/  ISETP.GE.AND P6, PT, R93.reuse, R211, PT ;  /* 0x000000d35d00720c */ /* 0x040fe40003fc6270 */
[----:B------:R-:W-:Y:S02]  /*14bc0*/  ISETP.GE.AND P3, PT, R93, R210, PT ;  /* 0x000000d25d00720c */ /* 0x000fe40003f66270 */
[----:B------:R-:W-:Y:S01]  /*14bd0*/  I2FP.F32.U32 R88, R92 ;  /* 0x0000005c00587245 */ /* 0x000fe20000201000 */
[C---:B------:R-:W-:Y:S01]  /*14be0*/  HMMA.16816.F32.BF16 R36, R144.reuse, R110, R36 ;  /* 0x0000006e9024723c */ /* 0x040fe20000041824 */
[----:B------:R-:W-:Y:S02]  /*14bf0*/  I2FP.F32.U32 R93, R93 ;  /* 0x0000005d005d7245 */ /* 0x000fe40000201000 */
[----:B------:R-:W-:Y:S01]  /*14c00*/  LOP3.LUT R89, R202, 0x40, RZ, 0xfc, !PT ;  /* 0x00000040ca597812 */ /* 0x000fe200078efcff */
[----:B------:R-:W-:Y:S01]  /*14c10*/  FFMA.FTZ R139, R88, UR5, R85 ;  /* 0x00000005588b7c23 */ /* 0x000fe20008010055 */
[----:B------:R-:W-:Y:S01]  /*14c20*/  FSEL R131, R99, -INF , !P1 ;  /* 0xff80000063837808 */ /* 0x000fe20004800000 */
[C---:B------:R-:W-:Y:S01]  /*14c30*/  FFMA.FTZ R136, R93.reuse, UR5, R84 ;  /* 0x000000055d887c23 */ /* 0x040fe20008010054 */
[-C--:B------:R-:W-:Y:S01]  /*14c40*/  ISETP.GE.AND P1, PT, R100, R210.reuse, PT ;  /* 0x000000d26400720c */ /* 0x080fe20003f26270 */
[----:B------:R-:W-:Y:S01]  /*14c50*/  FFMA.FTZ R86, R93, UR5, R86 ;  /* 0x000000055d567c23 */ /* 0x000fe20008010056 */
[----:B------:R-:W-:Y:S01]  /*14c60*/  I2FP.F32.U32 R85, R89 ;  /* 0x0000005900557245 */ /* 0x000fe20000201000 */
[----:B------:R-:W-:Y:S01]  /*14c70*/  FFMA.FTZ R194, R88, UR5, R87 ;  /* 0x0000000558c27c23 */ /* 0x000fe20008010057 */
[----:B------:R-:W-:Y:S01]  /*14c80*/  LOP3.LUT R84, R202, 0x41, RZ, 0xfc, !PT ;  /* 0x00000041ca547812 */ /* 0x000fe200078efcff */
[----:B------:R-:W1:Y:S01]  /*14c90*/  LDSM.16.M88.4 R96, [R2+0x7000] ;  /* 0x007000000260783b */ /* 0x000e620000000200 */
[----:B------:R-:W-:Y:S01]  /*14ca0*/  FSEL R138, R90, -INF , !P1 ;  /* 0xff8000005a8a7808 */ /* 0x000fe20004800000 */
[C---:B------:R-:W-:Y:S01]  /*14cb0*/  FFMA.FTZ R80, R85.reuse, UR5, R80 ;  /* 0x0000000555507c23 */ /* 0x040fe20008010050 */
[C---:B------:R-:W-:Y:S01]  /*14cc0*/  ISETP.GE.AND P2, PT, R92.reuse, R211, PT ;  /* 0x000000d35c00720c */ /* 0x040fe20003f46270 */
[----:B------:R-:W-:Y:S01]  /*14cd0*/  FFMA.FTZ R82, R85, UR5, R82 ;  /* 0x0000000555527c23 */ /* 0x000fe20008010052 */
[----:B------:R-:W-:Y:S01]  /*14ce0*/  ISETP.GE.AND P1, PT, R92, R210, PT ;  /* 0x000000d25c00720c */ /* 0x000fe20003f26270 */
[----:B------:R-:W-:Y:S01]  /*14cf0*/  HMMA.16816.F32.BF16 R152, R144, R140, R152 ;  /* 0x0000008c9098723c */ /* 0x000fe20000041898 */
[----:B------:R-:W-:-:S02]  /*14d00*/  FSEL R136, R136, -INF , !P6 ;  /* 0xff80000088887808 */ /* 0x000fc40007000000 */
[----:B------:R-:W-:Y:S02]  /*14d10*/  FSEL R190, R86, -INF , !P3 ;  /* 0xff80000056be7808 */ /* 0x000fe40005800000 */
[C---:B------:R-:W-:Y:S02]  /*14d20*/  ISETP.GE.AND P6, PT, R84.reuse, R211, PT ;  /* 0x000000d35400720c */ /* 0x040fe40003fc6270 */
[----:B------:R-:W-:Y:S02]  /*14d30*/  ISETP.GE.AND P3, PT, R84, R210, PT ;  /* 0x000000d25400720c */ /* 0x000fe40003f66270 */
[----:B------:R-:W-:Y:S02]  /*14d40*/  LOP3.LUT R85, R202, 0x48, RZ, 0xfc, !PT ;  /* 0x00000048ca557812 */ /* 0x000fe400078efcff */
[----:B------:R-:W-:Y:S02]  /*14d50*/  I2FP.F32.U32 R84, R84 ;  /* 0x0000005400547245 */ /* 0x000fe40000201000 */
[----:B------:R-:W-:-:S02]  /*14d60*/  FSEL R139, R139, -INF , !P2 ;  /* 0xff8000008b8b7808 */ /* 0x000fc40005000000 */
[----:B------:R-:W-:Y:S01]  /*14d70*/  FSEL R194, R194, -INF , !P1 ;  /* 0xff800000c2c27808 */ /* 0x000fe20004800000 */
[C---:B------:R-:W-:Y:S01]  /*14d80*/  FFMA.FTZ R81, R84.reuse, UR5, R81 ;  /* 0x0000000554517c23 */ /* 0x040fe20008010051 */
[C---:B------:R-:W-:Y:S01]  /*14d90*/  ISETP.GE.AND P2, PT, R85.reuse, R211, PT ;  /* 0x000000d35500720c */ /* 0x040fe20003f46270 */
[----:B------:R-:W-:Y:S01]  /*14da0*/  FFMA.FTZ R148, R84, UR5, R83 ;  /* 0x0000000554947c23 */ /* 0x000fe20008010053 */
[----:B------:R-:W-:Y:S02]  /*14db0*/  ISETP.GE.AND P1, PT, R85, R210, PT ;  /* 0x000000d25500720c */ /* 0x000fe40003f26270 */
[----:B------:R-:W-:Y:S02]  /*14dc0*/  FSEL R134, R134, -INF , !P4 ;  /* 0xff80000086867808 */ /* 0x000fe40006000000 */
[----:B------:R-:W-:Y:S02]  /*14dd0*/  FSEL R192, R91, -INF , !P5 ;  /* 0xff8000005bc07808 */ /* 0x000fe40006800000 */
[----:B------:R-:W-:-:S02]  /*14de0*/  I2FP.F32.U32 R85, R85 ;  /* 0x0000005500557245 */ /* 0x000fc40000201000 */
[CC--:B------:R-:W-:Y:S02]  /*14df0*/  ISETP.GE.AND P4, PT, R89.reuse, R211.reuse, PT ;  /* 0x000000d35900720c */ /* 0x0c0fe40003f86270 */
[----:B------:R-:W-:Y:S01]  /*14e00*/  ISETP.GE.AND P5, PT, R89, R210, PT ;  /* 0x000000d25900720c */ /* 0x000fe20003fa6270 */
[C---:B------:R-:W-:Y:S01]  /*14e10*/  FFMA.FTZ R184, R85.reuse, UR5, R76 ;  /* 0x0000000555b87c23 */ /* 0x040fe2000801004c */
[----:B------:R-:W-:Y:S01]  /*14e20*/  LOP3.LUT R84, R202, 0x49, RZ, 0xfc, !PT ;  /* 0x00000049ca547812 */ /* 0x000fe200078efcff */
[----:B------:R-:W-:Y:S01]  /*14e30*/  FFMA.FTZ R78, R85, UR5, R78 ;  /* 0x00000005554e7c23 */ /* 0x000fe2000801004e */
[----:B------:R-:W-:Y:S01]  /*14e40*/  FSEL R188, R80, -INF , !P4 ;  /* 0xff80000050bc7808 */ /* 0x000fe20006000000 */
[----:B-1----:R-:W-:Y:S01]  /*14e50*/  HMMA.16816.F32.BF16 R32, R144, R96, R32 ;  /* 0x000000609020723c */ /* 0x002fe20000041820 */
[----:B------:R-:W-:Y:S02]  /*14e60*/  FSEL R174, R82, -INF , !P5 ;  /* 0xff80000052ae7808 */ /* 0x000fe40006800000 */
[----:B------:R-:W-:-:S02]  /*14e70*/  ISETP.GE.AND P4, PT, R84, R211, PT ;  /* 0x000000d35400720c */ /* 0x000fc40003f86270 */
[----:B------:R-:W-:Y:S02]  /*14e80*/  ISETP.GE.AND P5, PT, R84, R210, PT ;  /* 0x000000d25400720c */ /* 0x000fe40003fa6270 */
[----:B------:R-:W-:Y:S01]  /*14e90*/  I2FP.F32.U32 R76, R84 ;  /* 0x00000054004c7245 */ /* 0x000fe20000201000 */
[----:B------:R-:W-:Y:S01]  /*14ea0*/  HMMA.16816.F32.BF16 R28, R144, R98, R28 ;  /* 0x00000062901c723c */ /* 0x000fe2000004181c */
[----:B------:R-:W-:Y:S02]  /*14eb0*/  LOP3.LUT R84, R202, 0x51, RZ, 0xfc, !PT ;  /* 0x00000051ca547812 */ /* 0x000fe400078efcff */
        /* <DEDUP_REMOVED lines=8> */
[----:B------:R-:W-:Y:S02]  /*14f40*/  ISETP.GE.AND P1, PT, R84, R210, PT ;  /* 0x000000d25400720c */ /* 0x000fe40003f26270 */
[C---:B------:R-:W-:Y:S02]  /*14f50*/  LOP3.LUT R76, R202.reuse, 0x58, RZ, 0xfc, !PT ;  /* 0x00000058ca4c7812 */ /* 0x040fe400078efcff */
[C---:B------:R-:W-:Y:S02]  /*14f60*/  LOP3.LUT R73, R202.reuse, 0x60, RZ, 0xfc, !PT ;  /* 0x00000060ca497812 */ /* 0x040fe400078efcff */
[----:B------:R-:W-:Y:S02]  /*14f70*/  LOP3.LUT R87, R202, 0x50, RZ, 0xfc, !PT ;  /* 0x00000050ca577812 */ /* 0x000fe400078efcff */
[----:B------:R-:W-:-:S02]  /*14f80*/  FSEL R186, R77, -INF , !P4 ;  /* 0xff8000004dba7808 */ /* 0x000fc40006000000 */
[----:B------:R-:W-:Y:S02]  /*14f90*/  FSEL R150, R150, -INF , !P2 ;  /* 0xff80000096967808 */ /* 0x000fe40005000000 */
[----:B------:R-:W-:Y:S02]  /*14fa0*/  FSEL R247, R75, -INF , !P1 ;  /* 0xff8000004bf77808 */ /* 0x000fe40004800000 */
[----:B------:R-:W-:Y:S02]  /*14fb0*/  FSEL R142, R81, -INF , !P6 ;  /* 0xff800000518e7808 */ /* 0x000fe40007000000 */
[----:B------:R-:W-:Y:S01]  /*14fc0*/  FSEL R148, R148, -INF , !P3 ;  /* 0xff80000094947808 */ /* 0x000fe20005800000 */
[----:B------:R-:W1:Y:S01]  /*14fd0*/  LDSM.16.M88.4 R80, [R2+0x7800] ;  /* 0x007800000250783b */ /* 0x000e620000000200 */
[----:B------:R-:W-:Y:S02]  /*14fe0*/  I2FP.F32.U32 R77, R76 ;  /* 0x0000004c004d7245 */ /* 0x000fe40000201000 */
[----:B------:R-:W-:-:S02]  /*14ff0*/  ISETP.GE.AND P2, PT, R73, R211, PT ;  /* 0x000000d34900720c */ /* 0x000fc40003f46270 */
[-C--:B------:R-:W-:Y:S01]  /*15000*/  ISETP.GE.AND P1, PT, R73, R210.reuse, PT ;  /* 0x000000d24900720c */ /* 0x080fe20003f26270 */
[----:B------:R-:W-:Y:S01]  /*15010*/  FFMA.FTZ R166, R77, UR5, R68 ;  /* 0x000000054da67c23 */ /* 0x000fe20008010044 */
[----:B------:R-:W-:Y:S01]  /*15020*/  ISETP.GE.AND P6, PT, R87, R211, PT ;  /* 0x000000d35700720c */ /* 0x000fe20003fc6270 */
[----:B------:R-:W-:Y:S01]  /*15030*/  FFMA.FTZ R70, R77, UR5, R70 ;  /* 0x000000054d467c23 */ /* 0x000fe20008010046 */
[-C--:B------:R-:W-:Y:S02]  /*15040*/  ISETP.GE.AND P3, PT, R87, R210.reuse, PT ;  /* 0x000000d25700720c */ /* 0x080fe40003f66270 */
[----:B------:R-:W-:Y:S02]  /*15050*/  I2FP.F32.U32 R73, R73 ;  /* 0x0000004900497245 */ /* 0x000fe40000201000 */
[----:B------:R-:W-:Y:S02]  /*15060*/  I2FP.F32.U32 R87, R87 ;  /* 0x0000005700577245 */ /* 0x000fe40000201000 */
[----:B------:R-:W-:Y:S01]  /*15070*/  FSEL R172, R79, -INF , !P5 ;  /* 0xff8000004fac7808 */ /* 0x000fe20006800000 */
[----:B------:R-:W-:Y:S01]  /*15080*/  FFMA.FTZ R245, R73, UR5, R64 ;  /* 0x0000000549f57c23 */ /* 0x000fe20008010040 */
[C---:B------:R-:W-:Y:S01]  /*15090*/  ISETP.GE.AND P4, PT, R76.reuse, R211, PT ;  /* 0x000000d34c00720c */ /* 0x040fe20003f86270 */
[C---:B------:R-:W-:Y:S01]  /*150a0*/  FFMA.FTZ R170, R87.reuse, UR5, R72 ;  /* 0x0000000557aa7c23 */ /* 0x040fe20008010048 */
[----:B------:R-:W-:Y:S01]  /*150b0*/  ISETP.GE.AND P5, PT, R76, R210, PT ;  /* 0x000000d24c00720c */ /* 0x000fe20003fa6270 */
        /* <DEDUP_REMOVED lines=8> */
[----:B------:R-:W-:Y:S02]  /*15140*/  FSEL R170, R170, -INF , !P6 ;  /* 0xff800000aaaa7808 */ /* 0x000fe40007000000 */
[----:B------:R-:W-:-:S02]  /*15150*/  FSEL R251, R74, -INF , !P3 ;  /* 0xff8000004afb7808 */ /* 0x000fc40005800000 */
[----:B------:R-:W-:Y:S02]  /*15160*/  I2FP.F32.U32 R64, R64 ;  /* 0x0000004000407245 */ /* 0x000fe40000201000 */
[CC--:B------:R-:W-:Y:S01]  /*15170*/  ISETP.GE.AND P6, PT, R72.reuse, R211.reuse, PT ;  /* 0x000000d34800720c */ /* 0x0c0fe20003fc6270 */
[C---:B-1----:R-:W-:Y:S01]  /*15180*/  HMMA.16816.F32.BF16 R24, R144.reuse, R80, R24 ;  /* 0x000000509018723c */ /* 0x042fe20000041818 */
[----:B------:R-:W-:Y:S01]  /*15190*/  ISETP.GE.AND P3, PT, R72, R210, PT ;  /* 0x000000d24800720c */ /* 0x000fe20003f66270 */
[C---:B------:R-:W-:Y:S01]  /*151a0*/  FFMA.FTZ R241, R64.reuse, UR5, R65 ;  /* 0x0000000540f17c23 */ /* 0x040fe20008010041 */
[----:B------:R-:W-:Y:S01]  /*151b0*/  I2FP.F32.U32 R68, R72 ;  /* 0x0000004800447245 */ /* 0x000fe20000201000 */
[----:B------:R-:W-:Y:S01]  /*151c0*/  FFMA.FTZ R67, R64, UR5, R67 ;  /* 0x0000000540437c23 */ /* 0x000fe20008010043 */
[C---:B------:R-:W-:Y:S02]  /*151d0*/  LOP3.LUT R72, R202.reuse, 0x68, RZ, 0xfc, !PT ;  /* 0x00000068ca487812 */ /* 0x040fe400078efcff */
        /* <DEDUP_REMOVED lines=11> */
[C---:B------:R-:W-:Y:S02]  /*15290*/  ISETP.GE.AND P2, PT, R66.reuse, R211, PT ;  /* 0x000000d34200720c */ /* 0x040fe40003f46270 */
[----:B------:R-:W-:Y:S02]  /*152a0*/  ISETP.GE.AND P1, PT, R66, R210, PT ;  /* 0x000000d24200720c */ /* 0x000fe40003f26270 */
[----:B------:R-:W-:Y:S02]  /*152b0*/  I2FP.F32.U32 R66, R66 ;  /* 0x0000004200427245 */ /* 0x000fe40000201000 */
[C---:B------:R-:W-:Y:S02]  /*152c0*/  LOP3.LUT R65, R202.reuse, 0x70, RZ, 0xfc, !PT ;  /* 0x00000070ca417812 */ /* 0x040fe400078efcff */
[----:B------:R-:W-:Y:S01]  /*152d0*/  LOP3.LUT R64, R202, 0x71, RZ, 0xfc, !PT ;  /* 0x00000071ca407812 */ /* 0x000fe200078efcff */
[C---:B------:R-:W-:Y:S01]  /*152e0*/  FFMA.FTZ R199, R66.reuse, UR5, R61 ;  /* 0x0000000542c77c23 */ /* 0x040fe2000801003d */
[----:B------:R-:W-:Y:S01]  /*152f0*/  FSEL R241, R241, -INF , !P4 ;  /* 0xff800000f1f17808 */ /* 0x000fe20006000000 */
[----:B------:R-:W-:Y:S01]  /*15300*/  FFMA.FTZ R63, R66, UR5, R63 ;  /* 0x00000005423f7c23 */ /* 0x000fe2000801003f */
[----:B------:R-:W-:-:S02]  /*15310*/  FSEL R201, R67, -INF , !P5 ;  /* 0xff80000043c97808 */ /* 0x000fc40006800000 */
[----:B------:R-:W-:Y:S02]  /*15320*/  FSEL R243, R60, -INF , !P6 ;  /* 0xff8000003cf37808 */ /* 0x000fe40007000000 */
[C---:B------:R-:W-:Y:S02]  /*15330*/  ISETP.GE.AND P4, PT, R65.reuse, R211, PT ;  /* 0x000000d34100720c */ /* 0x040fe40003f86270 */
[----:B------:R-:W-:Y:S02]  /*15340*/  ISETP.GE.AND P5, PT, R65, R210, PT ;  /* 0x000000d24100720c */ /* 0x000fe40003fa6270 */
[----:B------:R-:W-:Y:S02]  /*15350*/  I2FP.F32.U32 R60, R64 ;  /* 0x00000040003c7245 */ /* 0x000fe40000201000 */
        /* <DEDUP_REMOVED lines=15> */
[----:B------:R-:W-:-:S02]  /*15450*/  ISETP.GE.AND P3, PT, R64, R210, PT ;  /* 0x000000d24000720c */ /* 0x000fc40003f66270 */
[----:B------:R-:W-:Y:S02]  /*15460*/  FSEL R223, R223, -INF , !P4 ;  /* 0xff800000dfdf7808 */ /* 0x000fe40006000000 */
[----:B------:R-:W-:Y:S02]  /*15470*/  FSEL R205, R58, -INF , !P5 ;  /* 0xff8000003acd7808 */ /* 0x000fe40006800000 */
[C---:B------:R-:W-:Y:S02]  /*15480*/  ISETP.GE.AND P4, PT, R56.reuse, R211, PT ;  /* 0x000000d33800720c */ /* 0x040fe40003f86270 */
[----:B------:R-:W-:Y:S02]  /*15490*/  ISETP.GE.AND P5, PT, R56, R210, PT ;  /* 0x000000d23800720c */ /* 0x000fe40003fa6270 */
[----:B------:R-:W-:Y:S02]  /*154a0*/  LOP3.LUT R57, R202, 0x80, RZ, 0xfc, !PT ;  /* 0x00000080ca397812 */ /* 0x000fe400078efcff */
[----:B------:R-:W-:-:S02]  /*154b0*/  I2FP.F32.U32 R56, R56 ;  /* 0x0000003800387245 */ /* 0x000fc40000201000 */
[----:B------:R-:W-:Y:S02]  /*154c0*/  FSEL R217, R217, -INF , !P6 ;  /* 0xff800000d9d97808 */ /* 0x000fe40007000000 */
[----:B------:R-:W-:Y:S01]  /*154d0*/  FSEL R213, R213, -INF , !P3 ;  /* 0xff800000d5d57808 */ /* 0x000fe20005800000 */
[C---:B------:R-:W-:Y:S01]  /*154e0*/  FFMA.FTZ R53, R56.reuse, UR5, R53 ;  /* 0x0000000538357c23 */ /* 0x040fe20008010035 */
[C---:B------:R-:W-:Y:S01]  /*154f0*/  ISETP.GE.AND P6, PT, R57.reuse, R211, PT ;  /* 0x000000d33900720c */ /* 0x040fe20003fc6270 */
[----:B------:R-:W-:Y:S01]  /*15500*/  FFMA.FTZ R203, R56, UR5, R55 ;  /* 0x0000000538cb7c23 */ /* 0x000fe20008010037 */
[----:B------:R-:W-:Y:S02]  /*15510*/  ISETP.GE.AND P3, PT, R57, R210, PT ;  /* 0x000000d23900720c */ /* 0x000fe40003f66270 */
[----:B------:R-:W-:Y:S02]  /*15520*/  FSEL R199, R199, -INF , !P2 ;  /* 0xff800000c7c77808 */ /* 0x000fe40005000000 */
[----:B------:R-:W-:-:S02]  /*15530*/  FSEL R219, R63, -INF , !P1 ;  /* 0xff8000003fdb7808 */ /* 0x000fc40004800000 */
[----:B------:R-:W-:Y:S02]  /*15540*/  I2FP.F32.U32 R57, R57 ;  /* 0x0000003900397245 */ /* 0x000fe40000201000 */
[C---:B------:R-:W-:Y:S02]  /*15550*/  ISETP.GE.AND P2, PT, R61.reuse, R211, PT ;  /* 0x000000d33d00720c */ /* 0x040fe40003f46270 */
[----:B------:R-:W-:Y:S01]  /*15560*/  ISETP.GE.AND P1, PT, R61, R210, PT ;  /* 0x000000d23d00720c */ /* 0x000fe20003f26270 */
[C---:B------:R-:W-:Y:S01]  /*15570*/  FFMA.FTZ R197, R57.reuse, UR5, R48 ;  /* 0x0000000539c57c23 */ /* 0x040fe20008010030 */
[----:B------:R-:W-:Y:S01]  /*15580*/  LOP3.LUT R56, R202, 0x81, RZ, 0xfc, !PT ;  /* 0x00000081ca387812 */ /* 0x000fe200078efcff */
[----:B------:R-:W-:Y:S01]  /*15590*/  FFMA.FTZ R50, R57, UR5, R50 ;  /* 0x0000000539327c23 */ /* 0x000fe20008010032 */
[----:B------:R-:W-:Y:S01]  /*155a0*/  FSEL R221, R52, -INF , !P2 ;  /* 0xff80000034dd7808 */ /* 0x000fe20005000000 */
[----:B-1----:R-:W-:Y:S01]  /*155b0*/  HMMA.16816.F32.BF16 R16, R144, R68, R16 ;  /* 0x000000449010723c */ /* 0x002fe20000041810 */
[----:B------:R-:W-:-:S02]  /*155c0*/  FSEL R207, R54, -INF , !P1 ;  /* 0xff80000036cf7808 */ /* 0x000fc40004800000 */
[C---:B------:R-:W-:Y:S02]  /*155d0*/  ISETP.GE.AND P2, PT, R56.reuse, R211, PT ;  /* 0x000000d33800720c */ /* 0x040fe40003f46270 */
        /* <DEDUP_REMOVED lines=47> */
[C---:B------:R-:W-:Y:S01]  /*158d0*/  ISETP.GE.AND P4, PT, R44.reuse, R211, PT ;  /* 0x000000d32c00720c */ /* 0x040fe20003f86270 */
        /* <DEDUP_REMOVED lines=8> */
[----:B------:R-:W-:Y:S01]  /*15960*/  FFMA.FTZ R43, R40, UR5, R43 ;  /* 0x00000005282b7c23 */ /* 0x000fe2000801002b */
[----:B------:R-:W-:Y:S01]  /*15970*/  I2FP.F32.U32 R37, R44 ;  /* 0x0000002c00257245 */ /* 0x000fe20000201000 */
[----:B------:R-:W-:Y:S01]  /*15980*/  HMMA.16816.F32.BF16 R4, R144, R54, R4 ;  /* 0x000000369004723c */ /* 0x000fe20000041804 */
[----:B------:R-:W-:-:S02]  /*15990*/  FSEL R171, R171, -INF , !P6 ;  /* 0xff800000abab7808 */ /* 0x000fc40007000000 */
[----:B------:R-:W-:Y:S01]  /*159a0*/  FSEL R173, R41, -INF , !P4 ;  /* 0xff80000029ad7808 */ /* 0x000fe20006000000 */
[----:B------:R-:W-:Y:S01]  /*159b0*/  FFMA.FTZ R62, R37, UR5, R32 ;  /* 0x00000005253e7c23 */ /* 0x000fe20008010020 */
[----:B------:R-:W-:Y:S01]  /*159c0*/  FSEL R165, R43, -INF , !P5 ;  /* 0xff8000002ba57808 */ /* 0x000fe20006800000 */
[----:B------:R-:W-:Y:S01]  /*159d0*/  FFMA.FTZ R34, R37, UR5, R34 ;  /* 0x0000000525227c23 */ /* 0x000fe20008010022 */
[C---:B------:R-:W-:Y:S01]  /*159e0*/  ISETP.GE.AND P4, PT, R44.reuse, R211, PT ;  /* 0x000000d32c00720c */ /* 0x040fe20003f86270 */
[----:B------:R1:W2:Y:S01]  /*159f0*/  LDSM.16.M88.4 R40, [R2+0x9000] ;  /* 0x009000000228783b */ /* 0x0002a20000000200 */
[----:B------:R-:W-:Y:S01]  /*15a00*/  ISETP.GE.AND P5, PT, R44, R210, PT ;  /* 0x000000d22c00720c */ /* 0x000fe20003fa6270 */
[----:B------:R-:W-:-:S04]  /*15a10*/  DEPBAR.LE SB0, 0x0 ;  /* 0x000080000000791a */ /* 0x000fc80000000000 */
[----:B------:R-:W-:Y:S02]  /*15a20*/  FSEL R62, R62, -INF , !P4 ;  /* 0xff8000003e3e7808 */ /* 0x000fe40006000000 */
[----:B------:R-:W-:Y:S02]  /*15a30*/  FSEL R58, R34, -INF , !P5 ;  /* 0xff800000223a7808 */ /* 0x000fe40006800000 */
[----:B------:R-:W-:Y:S02]  /*15a40*/  FSEL R143, R143, -INF , !P3 ;  /* 0xff8000008f8f7808 */ /* 0x000fe40005800000 */
[C---:B------:R-:W-:Y:S02]  /*15a50*/  ISETP.GE.AND P6, PT, R38.reuse, R211, PT ;  /* 0x000000d32600720c */ /* 0x040fe40003fc6270 */
[----:B------:R-:W-:Y:S02]  /*15a60*/  ISETP.GE.AND P3, PT, R38, R210, PT ;  /* 0x000000d22600720c */ /* 0x000fe40003f66270 */
[----:B------:R-:W-:-:S02]  /*15a70*/  I2FP.F32.U32 R38, R38 ;  /* 0x0000002600267245 */ /* 0x000fc40000201000 */
[C---:B------:R-:W-:Y:S02]  /*15a80*/  LOP3.LUT R37, R202.reuse, 0xa8, RZ, 0xfc, !PT ;  /* 0x000000a8ca257812 */ /* 0x040fe400078efcff */
[----:B------:R-:W-:Y:S01]  /*15a90*/  LOP3.LUT R32, R202, 0xb0, RZ, 0xfc, !PT ;  /* 0x000000b0ca207812 */ /* 0x000fe200078efcff */
[C---:B------:R-:W-:Y:S01]  /*15aa0*/  FFMA.FTZ R33, R38.reuse, UR5, R33 ;  /* 0x0000000526217c23 */ /* 0x040fe20008010021 */
[----:B------:R-:W-:Y:S01]  /*15ab0*/  FSEL R169, R169, -INF , !P2 ;  /* 0xff800000a9a97808 */ /* 0x000fe20005000000 */
[----:B------:R-:W-:Y:S01]  /*15ac0*/  FFMA.FTZ R35, R38, UR5, R35 ;  /* 0x0000000526237c23 */ /* 0x000fe20008010023 */
[----:B-1----:R-:W-:Y:S02]  /*15ad0*/  LOP3.LUT R2, R202, 0xa9, RZ, 0xfc, !PT ;  /* 0x000000a9ca027812 */ /* 0x002fe400078efcff */
[----:B------:R-:W-:Y:S02]  /*15ae0*/  FSEL R133, R39, -INF , !P1 ;  /* 0xff80000027857808 */ /* 0x000fe40004800000 */
        /* <DEDUP_REMOVED lines=8> */
[----:B------:R-:W-:Y:S01]  /*15b70*/  I2FP.F32.U32 R37, R37 ;  /* 0x0000002500257245 */ /* 0x000fe20000201000 */
[C---:B--2---:R-:W-:Y:S01]  /*15b80*/  HMMA.16816.F32.BF16 R160, R144.reuse, R40, R160 ;  /* 0x0000002890a0723c */ /* 0x044fe200000418a0 */
[----:B------:R-:W-:Y:S01]  /*15b90*/  FSEL R61, R33, -INF , !P6 ;  /* 0xff800000213d7808 */ /* 0x000fe20007000000 */
[----:B------:R-:W-:Y:S01]  /*15ba0*/  FFMA.FTZ R70, R29, UR5, R24 ;  /* 0x000000051d467c23 */ /* 0x000fe20008010018 */
[----:B------:R-:W-:Y:S01]  /*15bb0*/  FSEL R57, R35, -INF , !P3 ;  /* 0xff80000023397808 */ /* 0x000fe20005800000 */
[----:B------:R-:W-:Y:S01]  /*15bc0*/  FFMA.FTZ R26, R29, UR5, R26 ;  /* 0x000000051d1a7c23 */ /* 0x000fe2000801001a */
[C---:B------:R-:W-:Y:S01]  /*15bd0*/  FFMA.FTZ R60, R37.reuse, UR5, R28 ;  /* 0x00000005253c7c23 */ /* 0x040fe2000801001c */
[----:B------:R-:W-:Y:S01]  /*15be0*/  FFMA.FTZ R30, R37, UR5, R30 ;  /* 0x00000005251e7c23 */ /* 0x000fe2000801001e */
        /* <DEDUP_REMOVED lines=8> */
[----:B------:R-:W-:-:S02]  /*15c70*/  FSEL R56, R30, -INF , !P1 ;  /* 0xff8000001e387808 */ /* 0x000fc40004800000 */
[CC--:B------:R-:W-:Y:S02]  /*15c80*/  ISETP.GE.AND P6, PT, R2.reuse, R211.reuse, PT ;  /* 0x000000d30200720c */ /* 0x0c0fe40003fc6270 */
[-C--:B------:R-:W-:Y:S02]  /*15c90*/  ISETP.GE.AND P3, PT, R2, R210.reuse, PT ;  /* 0x000000d20200720c */ /* 0x080fe40003f66270 */
[C---:B------:R-:W-:Y:S02]  /*15ca0*/  ISETP.GE.AND P2, PT, R28.reuse, R211, PT ;  /* 0x000000d31c00720c */ /* 0x040fe40003f46270 */
[----:B------:R-:W-:Y:S02]  /*15cb0*/  ISETP.GE.AND P1, PT, R28, R210, PT ;  /* 0x000000d21c00720c */ /* 0x000fe40003f26270 */
[----:B------:R-:W-:Y:S02]  /*15cc0*/  I2FP.F32.U32 R2, R2 ;  /* 0x0000000200027245 */ /* 0x000fe40000201000 */
[----:B------:R-:W-:-:S02]  /*15cd0*/  I2FP.F32.U32 R28, R28 ;  /* 0x0000001c001c7245 */ /* 0x000fc40000201000 */
[----:B------:R-:W-:Y:S01]  /*15ce0*/  LOP3.LUT R24, R202, 0xc0, RZ, 0xfc, !PT ;  /* 0x000000c0ca187812 */ /* 0x000fe200078efcff */
[----:B------:R-:W-:Y:S01]  /*15cf0*/  FFMA.FTZ R67, R2, UR5, R21 ;  /* 0x0000000502437c23 */ /* 0x000fe20008010015 */
[----:B------:R-:W-:Y:S01]  /*15d00*/  LOP3.LUT R29, R202, 0xb8, RZ, 0xfc, !PT ;  /* 0x000000b8ca1d7812 */ /* 0x000fe200078efcff */
[C---:B------:R-:W-:Y:S01]  /*15d10*/  FFMA.FTZ R25, R28.reuse, UR5, R25 ;  /* 0x000000051c197c23 */ /* 0x040fe20008010019 */
[----:B------:R-:W-:Y:S01]  /*15d20*/  FFMA.FTZ R27, R28, UR5, R27 ;  /* 0x000000051c1b7c23 */ /* 0x000fe2000801001b */
[----:B------:R-:W-:Y:S01]  /*15d30*/  I2FP.F32.U32 R21, R24 ;  /* 0x0000001800157245 */ /* 0x000fe20000201000 */
[----:B------:R-:W-:Y:S01]  /*15d40*/  FFMA.FTZ R23, R2, UR5, R23 ;  /* 0x0000000502177c23 */ /* 0x000fe20008010017 */
[----:B------:R-:W-:Y:S02]  /*15d50*/  FSEL R59, R59, -INF , !P4 ;  /* 0xff8000003b3b7808 */ /* 0x000fe40006000000 */
[----:B------:R-:W-:Y:S01]  /*15d60*/  FSEL R66, R31, -INF , !P5 ;  /* 0xff8000001f427808 */ /* 0x000fe20006800000 */
[----:B------:R-:W-:Y:S01]  /*15d70*/  FFMA.FTZ R78, R21, UR5, R16 ;  /* 0x00000005154e7c23 */ /* 0x000fe20008010010 */
[----:B------:R-:W-:Y:S01]  /*15d80*/  FSEL R69, R25, -INF , !P2 ;  /* 0xff80000019457808 */ /* 0x000fe20005000000 */
[----:B------:R-:W-:Y:S01]  /*15d90*/  FFMA.FTZ R18, R21, UR5, R18 ;  /* 0x0000000515127c23 */ /* 0x000fe20008010012 */
[----:B------:R-:W-:-:S02]  /*15da0*/  FSEL R64, R27, -INF , !P1 ;  /* 0xff8000001b407808 */ /* 0x000fc40004800000 */
[CC--:B------:R-:W-:Y:S02]  /*15db0*/  ISETP.GE.AND P4, PT, R29.reuse, R211.reuse, PT ;  /* 0x000000d31d00720c */ /* 0x0c0fe40003f86270 */
[-C--:B------:R-:W-:Y:S02]  /*15dc0*/  ISETP.GE.AND P5, PT, R29, R210.reuse, PT ;  /* 0x000000d21d00720c */ /* 0x080fe40003fa6270 */
[C---:B------:R-:W-:Y:S02]  /*15dd0*/  ISETP.GE.AND P2, PT, R24.reuse, R211, PT ;  /* 0x000000d31800720c */ /* 0x040fe40003f46270 */
[----:B------:R-:W-:Y:S02]  /*15de0*/  ISETP.GE.AND P1, PT, R24, R210, PT ;  /* 0x000000d21800720c */ /* 0x000fe40003f26270 */
[----:B------:R-:W-:Y:S02]  /*15df0*/  I2FP.F32.U32 R29, R29 ;  /* 0x0000001d001d7245 */ /* 0x000fe40000201000 */
[----:B------:R-:W-:-:S02]  /*15e00*/  LOP3.LUT R21, R202, 0xc8, RZ, 0xfc, !PT ;  /* 0x000000c8ca157812 */ /* 0x000fc400078efcff */
[----:B------:R-:W-:Y:S01]  /*15e10*/  LOP3.LUT R2, R202, 0xc9, RZ, 0xfc, !PT ;  /* 0x000000c9ca027812 */ /* 0x000fe200078efcff */
[----:B------:R-:W-:Y:S01]  /*15e20*/  FFMA.FTZ R68, R29, UR5, R20 ;  /* 0x000000051d447c23 */ /* 0x000fe20008010014 */
[----:B------:R-:W-:Y:S01]  /*15e30*/  FSEL R67, R67, -INF , !P6 ;  /* 0xff80000043437808 */ /* 0x000fe20007000000 */
[----:B------:R-:W-:Y:S01]  /*15e40*/  FFMA.FTZ R22, R29, UR5, R22 ;  /* 0x000000051d167c23 */ /* 0x000fe20008010016 */
[----:B------:R-:W-:Y:S02]  /*15e50*/  FSEL R74, R23, -INF , !P3 ;  /* 0xff800000174a7808 */ /* 0x000fe40005800000 */
[----:B------:R-:W-:Y:S02]  /*15e60*/  FSEL R78, R78, -INF , !P2 ;  /* 0xff8000004e4e7808 */ /* 0x000fe40005000000 */
[----:B------:R-:W-:Y:S02]  /*15e70*/  FSEL R73, R18, -INF , !P1 ;  /* 0xff80000012497808 */ /* 0x000fe40004800000 */
[----:B------:R-:W-:-:S02]  /*15e80*/  ISETP.GE.AND P6, PT, R21, R211, PT ;  /* 0x000000d31500720c */ /* 0x000fc40003fc6270 */
[-C--:B------:R-:W-:Y:S02]  /*15e90*/  ISETP.GE.AND P3, PT, R21, R210.reuse, PT ;  /* 0x000000d21500720c */ /* 0x080fe40003f66270 */
[C---:B------:R-:W-:Y:S02]  /*15ea0*/  ISETP.GE.AND P2, PT, R2.reuse, R211, PT ;  /* 0x000000d30200720c */ /* 0x040fe40003f46270 */
[----:B------:R-:W-:Y:S02]  /*15eb0*/  ISETP.GE.AND P1, PT, R2, R210, PT ;  /* 0x000000d20200720c */ /* 0x000fe40003f26270 */
[----:B------:R-:W-:Y:S02]  /*15ec0*/  I2FP.F32.U32 R21, R21 ;  /* 0x0000001500157245 */ /* 0x000fe40000201000 */
[----:B------:R-:W-:Y:S02]  /*15ed0*/  I2FP.F32.U32 R2, R2 ;  /* 0x0000000200027245 */ /* 0x000fe40000201000 */
[C---:B------:R-:W-:Y:S01]  /*15ee0*/  LOP3.LUT R20, R202.reuse, 0xc1, RZ, 0xfc, !PT ;  /* 0x000000c1ca147812 */ /* 0x040fe200078efcff */
[C---:B------:R-:W-:Y:S01]  /*15ef0*/  FFMA.FTZ R76, R21.reuse, UR5, R12 ;  /* 0x00000005154c7c23 */ /* 0x040fe2000801000c */
[----:B------:R-:W-:Y:S01]  /*15f00*/  LOP3.LUT R16, R202, 0xd0, RZ, 0xfc, !PT ;  /* 0x000000d0ca107812 */ /* 0x000fe200078efcff */
[----:B------:R-:W-:Y:S01]  /*15f10*/  FFMA.FTZ R14, R21, UR5, R14 ;  /* 0x00000005150e7c23 */ /* 0x000fe2000801000e */
[----:B------:R-:W-:Y:S01]  /*15f20*/  FSEL R68, R68, -INF , !P4 ;  /* 0xff80000044447808 */ /* 0x000fe20006000000 */
[----:B------:R-:W-:Y:S01]  /*15f30*/  FFMA.FTZ R75, R2, UR5, R13 ;  /* 0x00000005024b7c23 */ /* 0x000fe2000801000d */
[----:B------:R-:W-:Y:S01]  /*15f40*/  FSEL R63, R22, -INF , !P5 ;  /* 0xff800000163f7808 */ /* 0x000fe20006800000 */
[----:B------:R-:W-:Y:S01]  /*15f50*/  FFMA.FTZ R15, R2, UR5, R15 ;  /* 0x00000005020f7c23 */ /* 0x000fe2000801000f */
[----:B------:R-:W-:-:S02]  /*15f60*/  ISETP.GE.AND P4, PT, R20, R211, PT ;  /* 0x000000d31400720c */ /* 0x000fc40003f86270 */
[----:B------:R-:W-:Y:S02]  /*15f70*/  ISETP.GE.AND P5, PT, R20, R210, PT ;  /* 0x000000d21400720c */ /* 0x000fe40003fa6270 */
[----:B------:R-:W-:Y:S02]  /*15f80*/  I2FP.F32.U32 R13, R16 ;  /* 0x00000010000d7245 */ /* 0x000fe40000201000 */
[----:B------:R-:W-:Y:S02]  /*15f90*/  I2FP.F32.U32 R20, R20 ;  /* 0x0000001400147245 */ /* 0x000fe40000201000 */
[----:B------:R-:W-:Y:S01]  /*15fa0*/  LOP3.LUT R12, R202, 0xd1, RZ, 0xfc, !PT ;  /* 0x000000d1ca0c7812 */ /* 0x000fe200078efcff */
[C---:B------:R-:W-:Y:S01]  /*15fb0*/  FFMA.FTZ R8, R13.reuse, UR5, R8 ;  /* 0x000000050d087c23 */ /* 0x040fe20008010008 */
[----:B------:R-:W-:Y:S01]  /*15fc0*/  FSEL R76, R76, -INF , !P6 ;  /* 0xff8000004c4c7808 */ /* 0x000fe20007000000 */
[----:B------:R-:W-:Y:S01]  /*15fd0*/  FFMA.FTZ R10, R13, UR5, R10 ;  /* 0x000000050d0a7c23 */ /* 0x000fe2000801000a */
[----:B------:R-:W-:Y:S01]  /*15fe0*/  FSEL R71, R14, -INF , !P3 ;  /* 0xff8000000e477808 */ /* 0x000fe20005800000 */
[----:B------:R-:W-:Y:S01]  /*15ff0*/  FFMA.FTZ R17, R20, UR5, R17 ;  /* 0x0000000514117c23 */ /* 0x000fe20008010011 */
[----:B------:R-:W-:Y:S01]  /*16000*/  ISETP.GE.AND P6, PT, R12, R211, PT ;  /* 0x000000d30c00720c */ /* 0x000fe20003fc6270 */
        /* <DEDUP_REMOVED lines=17> */
[----:B------:R-:W-:-:S02]  /*16120*/  FSEL R94, R94, -INF , !P6 ;  /* 0xff8000005e5e7808 */ /* 0x000fc40007000000 */
[C---:B------:R-:W-:Y:S02]  /*16130*/  ISETP.GE.AND P4, PT, R2.reuse, R211, PT ;  /* 0x000000d30200720c */ /* 0x040fe40003f86270 */
[----:B------:R-:W-:Y:S02]  /*16140*/  ISETP.GE.AND P6, PT, R2, R210, PT ;  /* 0x000000d20200720c */ /* 0x000fe40003fc6270 */
[----:B------:R-:W-:Y:S02]  /*16150*/  I2FP.F32.U32 R8, R2 ;  /* 0x0000000200087245 */ /* 0x000fe40000201000 */
[C---:B------:R-:W-:Y:S02]  /*16160*/  LOP3.LUT R2, R202.reuse, 0xe1, RZ, 0xfc, !PT ;  /* 0x000000e1ca027812 */ /* 0x040fe400078efcff */
[----:B------:R-:W-:Y:S01]  /*16170*/  LOP3.LUT R9, R202, 0xe0, RZ, 0xfc, !PT ;  /* 0x000000e0ca097812 */ /* 0x000fe200078efcff */
[----:B------:R-:W-:Y:S01]  /*16180*/  FFMA.FTZ R92, R8, UR5, R5 ;  /* 0x00000005085c7c23 */ /* 0x000fe20008010005 */
[----:B------:R-:W-:Y:S01]  /*16190*/  FSEL R93, R4, -INF , !P2 ;  /* 0xff800000045d7808 */ /* 0x000fe20005000000 */
[----:B------:R-:W-:Y:S01]  /*161a0*/  FFMA.FTZ R7, R8, UR5, R7 ;  /* 0x0000000508077c23 */ /* 0x000fe20008010007 */
[----:B------:R-:W-:-:S02]  /*161b0*/  FSEL R84, R6, -INF , !P1 ;  /* 0xff80000006547808 */ /* 0x000fc40004800000 */
[C---:B------:R-:W-:Y:S02]  /*161c0*/  ISETP.GE.AND P1, PT, R2.reuse, R211, PT ;  /* 0x000000d30200720c */ /* 0x040fe40003f26270 */
[----:B------:R-:W-:Y:S02]  /*161d0*/  ISETP.GE.AND P2, PT, R2, R210, PT ;  /* 0x000000d20200720c */ /* 0x000fe40003f46270 */
[----:B------:R-:W-:Y:S02]  /*161e0*/  I2FP.F32.U32 R5, R9 ;  /* 0x0000000900057245 */ /* 0x000fe40000201000 */
[----:B------:R-:W-:Y:S02]  /*161f0*/  I2FP.F32.U32 R2, R2 ;  /* 0x0000000200027245 */ /* 0x000fe40000201000 */
[----:B------:R-:W-:Y:S01]  /*16200*/  ISETP.GE.AND P0, PT, R9, R211, PT ;  /* 0x000000d30900720c */ /* 0x000fe20003f06270 */
[C---:B------:R-:W-:Y:S01]  /*16210*/  FFMA.FTZ R91, R5.reuse, UR5, R160 ;  /* 0x00000005055b7c23 */ /* 0x040fe200080100a0 */
[----:B------:R-:W-:Y:S01]  /*16220*/  FFMA.FTZ R82, R5, UR5, R162 ;  /* 0x0000000505527c23 */ /* 0x000fe200080100a2 */
[----:B------:R-:W-:Y:S01]  /*16230*/  FFMA.FTZ R90, R2, UR5, R161 ;  /* 0x00000005025a7c23 */ /* 0x000fe200080100a1 */
[----:B------:R-:W-:Y:S01]  /*16240*/  LOP3.LUT R98, R202, 0xe9, RZ, 0xfc, !PT ;  /* 0x000000e9ca627812 */ /* 0x000fe200078efcff */
[----:B------:R-:W-:Y:S01]  /*16250*/  FFMA.FTZ R81, R2, UR5, R163 ;  /* 0x0000000502517c23 */ /* 0x000fe200080100a3 */
        /* <DEDUP_REMOVED lines=9> */
[----:B------:R-:W-:Y:S02]  /*162f0*/  I2FP.F32.U32 R98, R98 ;  /* 0x0000006200627245 */ /* 0x000fe40000201000 */
[----:B------:R-:W-:Y:S02]  /*16300*/  FSEL R72, R19, -INF , !P5 ;  /* 0xff80000013487808 */ /* 0x000fe40006800000 */
[----:B------:R-:W-:Y:S01]  /*16310*/  I2FP.F32.U32 R5, R5 ;  /* 0x0000000500057245 */ /* 0x000fe20000201000 */
[----:B------:R-:W-:Y:S01]  /*16320*/  FFMA.FTZ R88, R98, UR5, R157 ;  /* 0x0000000562587c23 */ /* 0x000fe2000801009d */
[----:B------:R-:W-:Y:S01]  /*16330*/  ISETP.GE.AND P5, PT, R16, R210, PT ;  /* 0x000000d21000720c */ /* 0x000fe20003fa6270 */
[----:B------:R-:W-:Y:S01]  /*16340*/  FFMA.FTZ R98, R98, UR5, R159 ;  /* 0x0000000562627c23 */ /* 0x000fe2000801009f */
[----:B------:R-:W-:Y:S01]  /*16350*/  LOP3.LUT R95, R202, 0xf0, RZ, 0xfc, !PT ;  /* 0x000000f0ca5f7812 */ /* 0x000fe200078efcff */
[----:B------:R-:W-:Y:S01]  /*16360*/  FFMA.FTZ R89, R5, UR5, R156 ;  /* 0x0000000505597c23 */ /* 0x000fe2000801009c */
[----:B------:R-:W-:Y:S01]  /*16370*/  FSEL R83, R7, -INF , !P6 ;  /* 0xff80000007537808 */ /* 0x000fe20007000000 */
[----:B------:R-:W-:Y:S01]  /*16380*/  FFMA.FTZ R80, R5, UR5, R158 ;  /* 0x0000000505507c23 */ /* 0x000fe2000801009e */
[----:B------:R-:W-:Y:S01]  /*16390*/  FSEL R81, R81, -INF , !P2 ;  /* 0xff80000051517808 */ /* 0x000fe20005000000 */
[----:B------:R-:W-:Y:S01]  /*163a0*/  FFMA.FTZ R7, R216, UR5, R112 ;  /* 0x00000005d8077c23 */ /* 0x000fe20008010070 */
[----:B------:R-:W-:-:S02]  /*163b0*/  FSEL R86, R10, -INF , !P5 ;  /* 0xff8000000a567808 */ /* 0x000fc40006800000 */
[C---:B------:R-:W-:Y:S02]  /*163c0*/  ISETP.GE.AND P6, PT, R95.reuse, R211, PT ;  /* 0x000000d35f00720c */ /* 0x040fe40003fc6270 */
[-C--:B------:R-:W-:Y:S02]  /*163d0*/  ISETP.GE.AND P2, PT, R95, R210.reuse, PT ;  /* 0x000000d25f00720c */ /* 0x080fe40003f46270 */
        /* <DEDUP_REMOVED lines=9> */
[----:B------:R-:W-:Y:S01]  /*16470*/  FSEL R98, R98, -INF , !P1 ;  /* 0xff80000062627808 */ /* 0x000fe20004800000 */
[----:B------:R-:W-:Y:S01]  /*16480*/  BAR.SYNC.DEFER_BLOCKING 0x0 ;  /* 0x0000000000007b1d */ /* 0x000fe20000010000 */
[CC--:B------:R-:W-:Y:S02]  /*16490*/  ISETP.GE.AND P5, PT, R4.reuse, R211.reuse, PT ;  /* 0x000000d30400720c */ /* 0x0c0fe40003fa6270 */
[-C--:B------:R-:W-:Y:S02]  /*164a0*/  ISETP.GE.AND P4, PT, R4, R210.reuse, PT ;  /* 0x000000d20400720c */ /* 0x080fe40003f86270 */
[C---:B------:R-:W-:Y:S02]  /*164b0*/  ISETP.GE.AND P3, PT, R2.reuse, R211, PT ;  /* 0x000000d30200720c */ /* 0x040fe40003f66270 */
[----:B------:R-:W-:-:S02]  /*164c0*/  ISETP.GE.AND P1, PT, R2, R210, PT ;  /* 0x000000d20200720c */ /* 0x000fc40003f26270 */
[----:B------:R-:W-:Y:S02]  /*164d0*/  I2FP.F32.U32 R4, R4 ;  /* 0x0000000400047245 */ /* 0x000fe40000201000 */
[----:B------:R-:W-:Y:S02]  /*164e0*/  I2FP.F32.U32 R2, R2 ;  /* 0x0000000200027245 */ /* 0x000fe40000201000 */
[----:B------:R-:W-:Y:S01]  /*164f0*/  FSEL R95, R95, -INF , !P2 ;  /* 0xff8000005f5f7808 */ /* 0x000fe20005000000 */
[C---:B------:R-:W-:Y:S01]  /*16500*/  FFMA.FTZ R103, R4.reuse, UR5, R153 ;  /* 0x0000000504677c23 */ /* 0x040fe20008010099 */
[----:B------:R-:W-:Y:S01]  /*16510*/  FFMA.FTZ R100, R4, UR5, R155 ;  /* 0x0000000504647c23 */ /* 0x000fe2000801009b */
[C---:B------:R-:W-:Y:S01]  /*16520*/  FFMA.FTZ R101, R2.reuse, UR5, R149 ;  /* 0x0000000502657c23 */ /* 0x040fe20008010095 */
[----:B------:R-:W-:Y:S01]  /*16530*/  FFMA.FTZ R99, R2, UR5, R151 ;  /* 0x0000000502637c23 */ /* 0x000fe20008010097 */
[----:B------:R-:W-:Y:S02]  /*16540*/  ISETP.GE.AND P2, PT, R202, R211, PT ;  /* 0x000000d3ca00720c */ /* 0x000fe40003f46270 */
[----:B------:R-:W-:-:S02]  /*16550*/  FSEL R88, R88, -INF , !P0 ;  /* 0xff80000058587808 */ /* 0x000fc40004000000 */
[----:B------:R-:W-:Y:S02]  /*16560*/  ISETP.NE.AND P0, PT, R0, RZ, PT ;  /* 0x000000ff0000720c */ /* 0x000fe40003f05270 */
[----:B------:R-:W-:Y:S02]  /*16570*/  FSEL R97, R97, -INF , !P6 ;  /* 0xff80000061617808 */ /* 0x000fe40007000000 */
[----:B------:R-:W-:Y:S02]  /*16580*/  FSEL R103, R103, -INF , !P5 ;  /* 0xff80000067677808 */ /* 0x000fe40006800000 */
[----:B------:R-:W-:Y:S02]  /*16590*/  FSEL R100, R100, -INF , !P4 ;  /* 0xff80000064647808 */ /* 0x000fe40006000000 */
[----:B------:R-:W-:Y:S02]  /*165a0*/  FSEL R101, R101, -INF , !P3 ;  /* 0xff80000065657808 */ /* 0x000fe40005800000 */
[----:B------:R-:W-:-:S02]  /*165b0*/  FSEL R99, R99, -INF , !P1 ;  /* 0xff80000063637808 */ /* 0x000fc40004800000 */
[----:B------:R-:W-:Y:S01]  /*165c0*/  FSEL R7, R7, -INF , !P2 ;  /* 0xff80000007077808 */ /* 0x000fe20005000000 */
[----:B------:R-:W-:Y:S06]  /*165d0*/  BRA.U !UP1, `(.L_x_2786) ;  /* 0x0000000909fc7547 */ /* 0x000fec000b800000 */
        /* <DEDUP_REMOVED lines=13> */
.L_x_2787:
[----:B------:R-:W1:Y:S01]  /*166b0*/  LDC R0, c[0x0][0x4f0] ;  /* 0x00013c00ff007b82 */ /* 0x000e620000000800 */
[----:B------:R-:W-:Y:S01]  /*166c0*/  UIADD3 UR9, UPT, UPT, UR26, -0x200, URZ ;  /* 0xfffffe001a097890 */ /* 0x000fe2000fffe0ff */
[----:B------:R-:W-:Y:S01]  /*166d0*/  IABS R6, UR14 ;  /* 0x0000000e00067c13 */ /* 0x000fe20008000000 */
[----:B------:R-:W2:Y:S04]  /*166e0*/  LDCU.64 UR10, c[0x0][0x3a0] ;  /* 0x00007400ff0a77ac */ /* 0x000ea80008000a00 */
        /* <DEDUP_REMOVED lines=19> */
[----:B------:R-:W-:Y:S02]  /*16820*/  ISETP.GT.U32.AND P1, PT, R2, R5, PT ;  /* 0x000000050200720c */ /* 0x000fe40003f24070 */
[----:B------:R-:W-:-:S09]  /*16830*/  ISETP.GE.AND P5, PT, R4, RZ, PT ;  /* 0x000000ff0400720c */ /* 0x000fd20003fa6270 */
[-C--:B------:R-:W-:Y:S01]  /*16840*/  @!P2 IADD3 R9, PT, PT, R9, -R2.reuse, RZ ;  /* 0x800000020909a210 */ /* 0x080fe20007ffe0ff */
[----:B------:R-:W-:Y:S01]  /*16850*/  @!P2 VIADD R10, R10, 0x1 ;  /* 0x000000010a0aa836 */ /* 0x000fe20000000000 */
[----:B------:R-:W-:Y:S01]  /*16860*/  @!P1 IADD3 R8, PT, PT, R8, 0x1, RZ ;  /* 0x0000000108089810 */ /* 0x000fe20007ffe0ff */
[----:B------:R-:W-:Y:S01]  /*16870*/  @!P1 IMAD.IADD R5, R5, 0x1, -R2 ;  /* 0x0000000105059824 */ /* 0x000fe200078e0a02 */
[-C--:B------:R-:W-:Y:S02]  /*16880*/  ISETP.GE.U32.AND P4, PT, R9, R2.reuse, PT ;  /* 0x000000020900720c */ /* 0x080fe40003f86070 */
[C---:B------:R-:W-:Y:S02]  /*16890*/  ISETP.NE.AND P1, PT, R0.reuse, RZ, PT ;  /* 0x000000ff0000720c */ /* 0x040fe40003f25270 */
[----:B------:R-:W-:Y:S02]  /*168a0*/  ISETP.GE.U32.AND P3, PT, R5, R2, PT ;  /* 0x000000020500720c */ /* 0x000fe40003f66070 */
[----:B------:R-:W-:Y:S01]  /*168b0*/  LOP3.LUT R2, R0, UR9, RZ, 0x3c, !PT ;  /* 0x0000000900027c12 */ /* 0x000fe2000f8e3cff */
[----:B------:R-:W1:Y:S01]  /*168c0*/  LDC.64 R4, c[0x0][0x3b8] ;  /* 0x0000ee00ff047b82 */ /* 0x000e620000000a00 */
[----:B------:R-:W-:-:S02]  /*168d0*/  LOP3.LUT R9, RZ, R0, RZ, 0x33, !PT ;  /* 0x00000000ff097212 */ /* 0x000fc400078e33ff */
[----:B------:R-:W-:-:S03]  /*168e0*/  ISETP.GE.AND P2, PT, R2, RZ, PT ;  /* 0x000000ff0200720c */ /* 0x000fc60003f46270 */
[----:B------:R-:W-:-:S04]  /*168f0*/  @P4 IADD3 R10, PT, PT, R10, 0x1, RZ ;  /* 0x000000010a0a4810 */ /* 0x000fc80007ffe0ff */
[----:B------:R-:W-:Y:S01]  /*16900*/  @P3 VIADD R8, R8, 0x1 ;  /* 0x0000000108083836 */ /* 0x000fe20000000000 */
[----:B------:R-:W-:-:S05]  /*16910*/  @!P5 IADD3 R10, PT, PT, -R10, RZ, RZ ;  /* 0x000000ff0a0ad210 */ /* 0x000fca0007ffe1ff */
        /* <DEDUP_REMOVED lines=22> */
.L_x_2788:
        /* <DEDUP_REMOVED lines=117> */
.L_x_2786:
[----:B-1----:R-:W-:Y:S01]  /*171d0*/  FMNMX3.FTZ R5, R7, R206, R117, !PT ;  /* 0x000000ce07057276 */ /* 0x002fe20007810075 */
[----:B------:R-:W1:Y:S01]  /*171e0*/  LDCU UR9, c[0x0][0x45c] ;  /* 0x00008b80ff0977ac */ /* 0x000e620008000800 */
[----:B------:R-:W-:Y:S02]  /*171f0*/  IADD3 R107, PT, PT, R209, R208, RZ ;  /* 0x000000d0d16b7210 */ /* 0x000fe40007ffe0ff */
[----:B------:R-:W-:Y:S02]  /*17200*/  FMNMX3.FTZ R5, R5, R218, R115, !PT ;  /* 0x000000da05057276 */ /* 0x000fe40007810073 */
[----:B------:R-:W-:Y:S02]  /*17210*/  LEA R107, R107, UR8, 0x1 ;  /* 0x000000086b6b7c11 */ /* 0x000fe4000f8e08ff */
[----:B------:R-:W-:Y:S02]  /*17220*/  FMNMX3.FTZ R5, R5, R212, R198, !PT ;  /* 0x000000d405057276 */ /* 0x000fe400078100c6 */
[----:B------:R-:W-:Y:S01]  /*17230*/  IADD3 R102, PT, PT, R182, R107, RZ ;  /* 0x0000006bb6667210 */ /* 0x000fe20007ffe0ff */
[----:B------:R-:W-:Y:S01]  /*17240*/  LDSM.16.MT88.4 R20, [R107+0xa000] ;  /* 0x00a000006b14783b */ /* 0x000fe20000004200 */
[----:B------:R-:W-:-:S02]  /*17250*/  FMNMX3.FTZ R5, R5, R126, R125, !PT ;  /* 0x0000007e05057276 */ /* 0x000fc4000781007d */
[----:B------:R-:W-:Y:S01]  /*17260*/  IADD3 R105, PT, PT, R204, R107, RZ ;  /* 0x0000006bcc697210 */ /* 0x000fe20007ffe0ff */
[----:B------:R-:W-:Y:S01]  /*17270*/  LDSM.16.MT88.4 R12, [R102+0xa000] ;  /* 0x00a00000660c783b */ /* 0x000fe20000004200 */
[----:B------:R-:W-:Y:S02]  /*17280*/  FMNMX3.FTZ R0, R5, R124, R128, !PT ;  /* 0x0000007c05007276 */ /* 0x000fe40007810080 */
[----:B------:R-:W-:Y:S01]  /*17290*/  IADD3 R79, PT, PT, R182, R105, RZ ;  /* 0x00000069b64f7210 */ /* 0x000fe20007ffe0ff */
[----:B------:R-:W-:Y:S01]  /*172a0*/  LDSM.16.MT88.4 R28, [R102+0xa800] ;  /* 0x00a80000661c783b */ /* 0x000fe20000004200 */
[----:B------:R-:W-:Y:S02]  /*172b0*/  FMNMX3.FTZ R5, R0, R129, R137, !PT ;  /* 0x0000008100057276 */ /* 0x000fe40007810089 */
[----:B------:R-:W-:Y:S01]  /*172c0*/  FMNMX3.FTZ R0, R132, R214, R200, !PT ;  /* 0x000000d684007276 */ /* 0x000fe200078100c8 */
[----:B------:R-:W-:Y:S01]  /*172d0*/  LDSM.16.MT88.4 R44, [R79+0xa000] ;  /* 0x00a000004f2c783b */ /* 0x000fe20000004200 */
[----:B------:R-:W-:-:S02]  /*172e0*/  FMNMX3.FTZ R5, R5, R134, R136, !PT ;  /* 0x0000008605057276 */ /* 0x000fc40007810088 */
[----:B------:R-:W-:Y:S01]  /*172f0*/  FMNMX3.FTZ R9, R0, R127, R123, !PT ;  /* 0x0000007f00097276 */ /* 0x000fe2000781007b */
[----:B------:R-:W-:Y:S01]  /*17300*/  LDSM.16.MT88.4 R32, [R107+0xa800] ;  /* 0x00a800006b20783b */ /* 0x000fe20000004200 */
[----:B------:R-:W-:Y:S02]  /*17310*/  FMNMX3.FTZ R5, R5, R139, R188, !PT ;  /* 0x0000008b05057276 */ /* 0x000fe400078100bc */
[----:B------:R-:W-:Y:S01]  /*17320*/  FMNMX3.FTZ R9, R9, R122, R121, !PT ;  /* 0x0000007a09097276 */ /* 0x000fe20007810079 */
[----:B------:R-:W-:Y:S01]  /*17330*/  LDSM.16.MT88.4 R52, [R105+0xa800] ;  /* 0x00a800006934783b */ /* 0x000fe20000004200 */
[----:B------:R-:W-:Y:S02]  /*17340*/  FMNMX3.FTZ R5, R5, R142, R184, !PT ;  /* 0x0000008e05057276 */ /* 0x000fe400078100b8 */
[----:B------:R-:W-:Y:S01]  /*17350*/  FMNMX3.FTZ R2, R9, R120, R130, !PT ;  /* 0x0000007809027276 */ /* 0x000fe20007810082 */
[----:B------:R-:W-:Y:S01]  /*17360*/  LDSM.16.MT88.4 R48, [R79+0xa800] ;  /* 0x00a800004f30783b */ /* 0x000fe20000004200 */
        /* <DEDUP_REMOVED lines=71> */
[----:B--2---:R-:W-:Y:S01]  /*177e0*/  FMNMX.FTZ R0, R5, R0, !PT ;  /* 0x0000000005007209 */ /* 0x004fe20007810000 */
[--C-:B------:R-:W-:Y:S01]  /*177f0*/  FFMA.FTZ R128, R128, UR9, -R118.reuse ;  /* 0x0000000980807c23 */ /* 0x100fe20008010876 */
[----:B------:R-:W1:Y:S01]  /*17800*/  LDSM.16.MT88.4 R4, [R105+0xa000] ;  /* 0x00a000006904783b */ /* 0x000e620000004200 */
[--C-:B------:R-:W-:Y:S01]  /*17810*/  FFMA.FTZ R129, R129, UR9, -R118.reuse ;  /* 0x0000000981817c23 */ /* 0x100fe20008010876 */
[C---:B------:R-:W-:Y:S01]  /*17820*/  FSETP.NEU.FTZ.AND P1, PT, R0.reuse, -INF , PT ;  /* 0xff8000000000780b */ /* 0x040fe20003f3d000 */
[----:B------:R-:W-:Y:S01]  /*17830*/  FMUL.FTZ R108, R0, UR9 ;  /* 0x00000009006c7c20 */ /* 0x000fe20008410000 */
[----:B------:R-:W2:Y:S01]  /*17840*/  MUFU.EX2 R116, R116 ;  /* 0x0000007400747308 */ /* 0x000ea20000000800 */
[--C-:B------:R-:W-:Y:S01]  /*17850*/  FFMA.FTZ R137, R137, UR9, -R118.reuse ;  /* 0x0000000989897c23 */ /* 0x100fe20008010876 */
[--C-:B------:R-:W-:Y:S01]  /*17860*/  FFMA.FTZ R134, R134, UR9, -R118.reuse ;  /* 0x0000000986867c23 */ /* 0x100fe20008010876 */
[--C-:B------:R-:W-:Y:S01]  /*17870*/  FFMA.FTZ R136, R136, UR9, -R118.reuse ;  /* 0x0000000988887c23 */ /* 0x100fe20008010876 */
[----:B------:R-:W-:Y:S01]  /*17880*/  FSEL R108, R108, RZ, P1 ;  /* 0x000000ff6c6c7208 */ /* 0x000fe20000800000 */
        /* <DEDUP_REMOVED lines=8> */
[----:B------:R-:W-:Y:S01]  /*17910*/  FFMA.FTZ R127, R198, UR9, -R118 ;  /* 0x00000009c67f7c23 */ /* 0x000fe20008010876 */
[--C-:B------:R-:W-:Y:S01]  /*17920*/  FFMA.FTZ R123, R123, UR9, -R108.reuse ;  /* 0x000000097b7b7c23 */ /* 0x100fe2000801086c */
[--C-:B------:R-:W-:Y:S01]  /*17930*/  FFMA.FTZ R122, R122, UR9, -R108.reuse ;  /* 0x000000097a7a7c23 */ /* 0x100fe2000801086c */
[----:B------:R-:W3:Y:S01]  /*17940*/  MUFU.EX2 R112, R112 ;  /* 0x0000007000707308 */ /* 0x000ee20000000800 */
[--C-:B------:R-:W-:Y:S01]  /*17950*/  FFMA.FTZ R121, R121, UR9, -R108.reuse ;  /* 0x0000000979797c23 */ /* 0x100fe2000801086c */
[--C-:B------:R-:W-:Y:S01]  /*17960*/  FFMA.FTZ R120, R120, UR9, -R108.reuse ;  /* 0x0000000978787c23 */ /* 0x100fe2000801086c */
[----:B--2---:R-:W-:Y:S01]  /*17970*/  F2FP.BF16.F32.PACK_AB R36, R116, R119 ;  /* 0x000000777424723e */ /* 0x004fe200000010ff */
        /* <DEDUP_REMOVED lines=28> */
[----:B------:R-:W3:Y:S01]  /*17b40*/  MUFU.EX2 R104, R104 ;  /* 0x0000006800687308 */ /* 0x000ee20000000800 */
[----:B--2---:R-:W-:Y:S01]  /*17b50*/  F2FP.BF16.F32.PACK_AB R37, R106, R111 ;  /* 0x0000006f6a25723e */ /* 0x004fe200000010ff */
[--C-:B------:R-:W-:Y:S01]  /*17b60*/  FFMA.FTZ R160, R243, UR9, -R118.reuse ;  /* 0x00000009f3a07c23 */ /* 0x100fe20008010876 */
[----:B------:R-:W-:Y:S01]  /*17b70*/  FFMA.FTZ R199, R199, UR9, -R118 ;  /* 0x00000009c7c77c23 */ /* 0x000fe20008010876 */
[--C-:B------:R-:W-:Y:S01]  /*17b80*/  FFMA.FTZ R162, R233, UR9, -R108.reuse ;  /* 0x00000009e9a27c23 */ /* 0x100fe2000801086c */
        /* <DEDUP_REMOVED lines=12> */
[----:B---3--:R-:W-:Y:S01]  /*17c50*/  F2FP.BF16.F32.PACK_AB R39, R104, R109 ;  /* 0x0000006d6827723e */ /* 0x008fe200000010ff */
        /* <DEDUP_REMOVED lines=31> */
[C---:B-1----:R-:W-:Y:S01]  /*17e50*/  HMMA.16816.F32.BF16 R8, R36.reuse, R4, RZ ;  /* 0x000000042408723c */ /* 0x042fe200000418ff */
        /* <DEDUP_REMOVED lines=26> */
[----:B---3--:R-:W-:Y:S01]  /*18000*/  F2FP.BF16.F32.PACK_AB R45, R122, R123 ;  /* 0x0000007b7a2d723e */ /* 0x008fe200000010ff */
[----:B------:R-:W-:Y:S01]  /*18010*/  FADD.FTZ R117, R117, R116 ;  /* 0x0000007475757221 */ /* 0x000fe20000010000 */
[----:B------:R-:W-:Y:S01]  /*18020*/  FFMA.FTZ R86, R86, UR9, -R108 ;  /* 0x0000000956567c23 */ /* 0x000fe2000801086c */
[----:B------:R-:W-:Y:S01]  /*18030*/  FADD.FTZ R109, R109, R106 ;  /* 0x0000006a6d6d7221 */ /* 0x000fe20000010000 */
[----:B------:R-:W2:Y:S01]  /*18040*/  MUFU.EX2 R124, R124 ;  /* 0x0000007c007c7308 */ /* 0x000ea20000000800 */
[----:B------:R-:W-:Y:S01]  /*18050*/  HMMA.16816.F32.BF16 R36, R36, R46, RZ ;  /* 0x0000002e2424723c */ /* 0x000fe200000418ff */
[----:B------:R-:W-:Y:S01]  /*18060*/  F2FP.BF16.F32.PACK_AB R46, R126, R127 ;  /* 0x0000007f7e2e723e */ /* 0x000fe200000010ff */
[----:B------:R-:W-:Y:S01]  /*18070*/  FADD.FTZ R112, R112, R117 ;  /* 0x0000007570707221 */ /* 0x000fe20000010000 */
[----:B-1----:R-:W-:Y:S01]  /*18080*/  F2FP.BF16.F32.PACK_AB R47, R120, R121 ;  /* 0x00000079782f723e */ /* 0x002fe200000010ff */
[----:B------:R-:W-:Y:S01]  /*18090*/  FADD.FTZ R104, R104, R109 ;  /* 0x0000006d68687221 */ /* 0x000fe20000010000 */
[----:B------:R-:W-:Y:S01]  /*180a0*/  FFMA.FTZ R85, R85, UR9, -R108 ;  /* 0x0000000955557c23 */ /* 0x000fe2000801086c */
[----:B------:R-:W-:Y:S01]  /*180b0*/  FADD.FTZ R115, R115, R112 ;  /* 0x0000007073737221 */ /* 0x000fe20000010000 */
[----:B------:R-:W-:Y:S01]  /*180c0*/  MUFU.EX2 R128, R128 ;  /* 0x0000008000807308 */ /* 0x000fe20000000800 */
[----:B------:R-:W-:Y:S01]  /*180d0*/  FADD.FTZ R123, R123, R104 ;  /* 0x000000687b7b7221 */ /* 0x000fe20000010000 */
[--C-:B------:R-:W-:Y:S01]  /*180e0*/  FFMA.FTZ R84, R84, UR9, -R108.reuse ;  /* 0x0000000954547c23 */ /* 0x100fe2000801086c */
        /* <DEDUP_REMOVED lines=9> */
[----:B------:R-:W1:Y:S01]  /*18180*/  LDSM.16.MT88.4 R28, [R102+0xb000] ;  /* 0x00b00000661c783b */ /* 0x000e620000004200 */
[----:B------:R-:W-:Y:S01]  /*18190*/  FADD.FTZ R126, R126, R127 ;  /* 0x0000007f7e7e7221 */ /* 0x000fe20000010000 */
[----:B------:R-:W-:Y:S01]  /*181a0*/  FADD.FTZ R121, R120, R121 ;  /* 0x0000007978797221 */ /* 0x000fe20000010000 */
[--C-:B------:R-:W-:Y:S01]  /*181b0*/  FFMA.FTZ R90, R90, UR9, -R118.reuse ;  /* 0x000000095a5a7c23 */ /* 0x100fe20008010876 */
[----:B------:R-:W-:Y:S01]  /*181c0*/  MUFU.EX2 R130, R130 ;  /* 0x0000008200827308 */ /* 0x000fe20000000800 */
[--C-:B------:R-:W-:Y:S01]  /*181d0*/  FFMA.FTZ R89, R89, UR9, -R118.reuse ;  /* 0x0000000959597c23 */ /* 0x100fe20008010876 */
[----:B------:R-:W-:Y:S01]  /*181e0*/  FFMA.FTZ R88, R88, UR9, -R118 ;  /* 0x0000000958587c23 */ /* 0x000fe20008010876 */
[----:B------:R-:W-:Y:S01]  /*181f0*/  HMMA.16816.F32.BF16 R24, R44, R32, R24 ;  /* 0x000000202c18723c */ /* 0x000fe20000041818 */
[--C-:B------:R-:W-:Y:S01]  /*18200*/  FFMA.FTZ R82, R82, UR9, -R108.reuse ;  /* 0x0000000952527c23 */ /* 0x100fe2000801086c */
[--C-:B------:R-:W-:Y:S01]  /*18210*/  FFMA.FTZ R81, R81, UR9, -R108.reuse ;  /* 0x0000000951517c23 */ /* 0x100fe2000801086c */
[--C-:B------:R-:W-:Y:S01]  /*18220*/  FFMA.FTZ R80, R80, UR9, -R108.reuse ;  /* 0x0000000950507c23 */ /* 0x100fe2000801086c */
[----:B------:R-:W-:Y:S01]  /*18230*/  FFMA.FTZ R91, R98, UR9, -R108 ;  /* 0x00000009625b7c23 */ /* 0x000fe2000801086c */
[----:B------:R-:W3:Y:S01]  /*18240*/  MUFU.EX2 R131, R131 ;  /* 0x0000008300837308 */ /* 0x000ee20000000800 */
[----:B------:R-:W-:-:S02]  /*18250*/  FFMA.FTZ R243, R101, UR9, -R118 ;  /* 0x0000000965f37c23 */ /* 0x000fc40008010876 */
[C---:B------:R-:W-:Y:S01]  /*18260*/  HMMA.16816.F32.BF16 R20, R44.reuse, R34, R20 ;  /* 0x000000222c14723c */ /* 0x040fe20000041814 */
[----:B------:R-:W4:Y:S04]  /*18270*/  LDSM.16.MT88.4 R32, [R107+0xb000] ;  /* 0x00b000006b20783b */ /* 0x000f280000004200 */
[----:B------:R-:W-:Y:S03]  /*18280*/  MUFU.EX2 R132, R132 ;  /* 0x0000008400847308 */ /* 0x000fe60000000800 */
[C---:B------:R-:W-:Y:S05]  /*18290*/  HMMA.16816.F32.BF16 R8, R44.reuse, R52, R8 ;  /* 0x000000342c08723c */ /* 0x040fea0000041808 */
        /* <DEDUP_REMOVED lines=8> */
[----:B--2---:R-:W-:Y:S01]  /*18320*/  F2FP.BF16.F32.PACK_AB R44, R124, R125 ;  /* 0x0000007d7c2c723e */ /* 0x004fe200000010ff */
[----:B------:R-:W-:Y:S01]  /*18330*/  FADD.FTZ R125, R125, R126 ;  /* 0x0000007e7d7d7221 */ /* 0x000fe20000010000 */
[----:B---3--:R-:W-:Y:S01]  /*18340*/  F2FP.BF16.F32.PACK_AB R45, R131, R130 ;  /* 0x00000082832d723e */ /* 0x008fe200000010ff */
[----:B------:R-:W-:Y:S01]  /*18350*/  MUFU.EX2 R136, R136 ;  /* 0x0000008800887308 */ /* 0x000fe20000000800 */
[----:B------:R-:W-:Y:S01]  /*18360*/  F2FP.BF16.F32.PACK_AB R46, R129, R128 ;  /* 0x00000080812e723e */ /* 0x000fe200000010ff */
[----:B------:R-:W-:Y:S01]  /*18370*/  FADD.FTZ R130, R130, R121 ;  /* 0x0000007982827221 */ /* 0x000fe20000010000 */
[----:B-----5:R-:W-:Y:S01]  /*18380*/  F2FP.BF16.F32.PACK_AB R47, R135, R132 ;  /* 0x00000084872f723e */ /* 0x020fe200000010ff */
        /* <DEDUP_REMOVED lines=26> */
[----:B------:R-:W-:Y:S01]  /*18530*/  F2FP.BF16.F32.PACK_AB R44, R134, R137 ;  /* 0x00000089862c723e */ /* 0x000fe200000010ff */
[----:B------:R-:W-:Y:S01]  /*18540*/  FADD.FTZ R137, R137, R128 ;  /* 0x0000008089897221 */ /* 0x000fe20000010000 */
[----:B--2---:R-:W-:Y:S01]  /*18550*/  F2FP.BF16.F32.PACK_AB R45, R141, R138 ;  /* 0x0000008a8d2d723e */ /* 0x004fe200000010ff */
[----:B------:R-:W-:Y:S01]  /*18560*/  FADD.FTZ R138, R138, R135 ;  /* 0x000000878a8a7221 */ /* 0x000fe20000010000 */
[----:B------:R-:W-:Y:S01]  /*18570*/  F2FP.BF16.F32.PACK_AB R46, R139, R136 ;  /* 0x000000888b2e723e */ /* 0x000fe200000010ff */
[----:B------:R-:W-:Y:S01]  /*18580*/  MUFU.EX2 R149, R149 ;  /* 0x0000009500957308 */ /* 0x000fe20000000800 */
[----:B----4-:R-:W-:Y:S01]  /*18590*/  F2FP.BF16.F32.PACK_AB R47, R145, R140 ;  /* 0x0000008c912f723e */ /* 0x010fe200000010ff */
[----:B------:R-:W-:Y:S01]  /*185a0*/  FADD.FTZ R137, R134, R137 ;  /* 0x0000008986897221 */ /* 0x000fe20000010000 */
[----:B------:R-:W-:-:S03]  /*185b0*/  FADD.FTZ R141, R141, R138 ;  /* 0x0000008a8d8d7221 */ /* 0x000fc60000010000 */
[----:B------:R-:W-:Y:S01]  /*185c0*/  FADD.FTZ R136, R136, R137 ;  /* 0x0000008988887221 */ /* 0x000fe20000010000 */
[----:B------:R-:W-:Y:S01]  /*185d0*/  FADD.FTZ R140, R140, R141 ;  /* 0x0000008d8c8c7221 */ /* 0x000fe20000010000 */
[----:B-1----:R-:W-:Y:S01]  /*185e0*/  HMMA.16816.F32.BF16 R16, R44, R28, R16 ;  /* 0x0000001c2c10723c */ /* 0x002fe20000041810 */
[----:B------:R-:W-:Y:S01]  /*185f0*/  MUFU.EX2 R146, R146 ;  /* 0x0000009200927308 */ /* 0x000fe20000000800 */
[----:B------:R-:W-:Y:S01]  /*18600*/  FADD.FTZ R136, R139, R136 ;  /* 0x000000888b887221 */ /* 0x000fe20000010000 */
[----:B------:R-:W-:-:S05]  /*18610*/  FADD.FTZ R145, R145, R140 ;  /* 0x0000008c91917221 */ /* 0x000fca0000010000 */
        /* <DEDUP_REMOVED lines=19> */
[----:B--2---:R-:W-:Y:S01]  /*18750*/  F2FP.BF16.F32.PACK_AB R45, R151, R146 ;  /* 0x00000092972d723e */ /* 0x004fe200000010ff */
[----:B------:R-:W-:Y:S01]  /*18760*/  FADD.FTZ R146, R146, R145 ;  /* 0x0000009192927221 */ /* 0x000fe20000010000 */
[----:B------:R-:W-:-:S02]  /*18770*/  F2FP.BF16.F32.PACK_AB R46, R149, R144 ;  /* 0x00000090952e723e */ /* 0x000fc400000010ff */
[----:B----4-:R-:W-:Y:S01]  /*18780*/  F2FP.BF16.F32.PACK_AB R47, R153, R148 ;  /* 0x00000094992f723e */ /* 0x010fe200000010ff */
        /* <DEDUP_REMOVED lines=26> */
[----:B------:R-:W-:Y:S01]  /*18930*/  F2FP.BF16.F32.PACK_AB R46, R157, R152 ;  /* 0x000000989d2e723e */ /* 0x000fe200000010ff */
        /* <DEDUP_REMOVED lines=26> */
[----:B-1----:R-:W-:Y:S01]  /*18ae0*/  F2FP.BF16.F32.PACK_AB R45, R201, R162 ;  /* 0x000000a2c92d723e */ /* 0x002fe200000010ff */
[----:B------:R-:W-:Y:S01]  /*18af0*/  FADD.FTZ R162, R162, R161 ;  /* 0x000000a1a2a27221 */ /* 0x000fe20000010000 */
[----:B------:R-:W-:Y:S01]  /*18b00*/  F2FP.BF16.F32.PACK_AB R46, R199, R160 ;  /* 0x000000a0c72e723e */ /* 0x000fe200000010ff */
[----:B------:R-:W1:Y:S01]  /*18b10*/  MUFU.EX2 R205, R205 ;  /* 0x000000cd00cd7308 */ /* 0x000e620000000800 */
[----:B---3--:R-:W-:Y:S01]  /*18b20*/  F2FP.BF16.F32.PACK_AB R47, R219, R164 ;  /* 0x000000a4db2f723e */ /* 0x008fe200000010ff */
[----:B------:R-:W-:-:S04]  /*18b30*/  FADD.FTZ R201, R201, R162 ;  /* 0x000000a2c9c97221 */ /* 0x000fc80000010000 */
[----:B------:R-:W-:Y:S02]  /*18b40*/  FADD.FTZ R164, R164, R201 ;  /* 0x000000c9a4a47221 */ /* 0x000fe40000010000 */
[----:B--2---:R-:W-:Y:S01]  /*18b50*/  HMMA.16816.F32.BF16 R16, R44, R28, R16 ;  /* 0x0000001c2c10723c */ /* 0x004fe20000041810 */
[----:B------:R-:W-:Y:S01]  /*18b60*/  MUFU.EX2 R172, R172 ;  /* 0x000000ac00ac7308 */ /* 0x000fe20000000800 */
[----:B------:R-:W-:-:S06]  /*18b70*/  FADD.FTZ R219, R219, R164 ;  /* 0x000000a4dbdb7221 */ /* 0x000fcc0000010000 */
        /* <DEDUP_REMOVED lines=19> */
[----:B-1----:R-:W-:Y:S01]  /*18cb0*/  F2FP.BF16.F32.PACK_AB R45, R205, R170 ;  /* 0x000000aacd2d723e */ /* 0x002fe200000010ff */
[----:B------:R-:W-:Y:S01]  /*18cc0*/  FADD.FTZ R170, R170, R219 ;  /* 0x000000dbaaaa7221 */ /* 0x000fe20000010000 */
[----:B------:R-:W-:-:S02]  /*18cd0*/  F2FP.BF16.F32.PACK_AB R46, R215, R168 ;  /* 0x000000a8d72e723e */ /* 0x000fc400000010ff */
[----:B---3--:R-:W-:Y:S01]  /*18ce0*/  F2FP.BF16.F32.PACK_AB R47, R203, R172 ;  /* 0x000000accb2f723e */ /* 0x008fe200000010ff */
[----:B------:R-:W-:Y:S02]  /*18cf0*/  FADD.FTZ R205, R205, R170 ;  /* 0x000000aacdcd7221 */ /* 0x000fe40000010000 */
[----:B------:R-:W-:Y:S02]  /*18d00*/  MUFU.EX2 R184, R184 ;  /* 0x000000b800b87308 */ /* 0x000fe40000000800 */
[----:B------:R-:W-:Y:S02]  /*18d10*/  FADD.FTZ R172, R172, R205 ;  /* 0x000000cdacac7221 */ /* 0x000fe40000010000 */
[C---:B--2---:R-:W-:Y:S02]  /*18d20*/  HMMA.16816.F32.BF16 R16, R44.reuse, R28, R16 ;  /* 0x0000001c2c10723c */ /* 0x044fe40000041810 */
[----:B------:R-:W-:Y:S02]  /*18d30*/  FADD.FTZ R203, R203, R172 ;  /* 0x000000accbcb7221 */ /* 0x000fe40000010000 */
        /* <DEDUP_REMOVED lines=9> */
[C---:B-----5:R-:W-:Y:S04]  /*18dd0*/  HMMA.16816.F32.BF16 R8, R44.reuse, R52, R8 ;  /* 0x000000342c08723c */ /* 0x060fe80000041808 */
[----:B------:R-:W-:Y:S04]  /*18de0*/  MUFU.EX2 R188, R188 ;  /* 0x000000bc00bc7308 */ /* 0x000fe80000000800 */
[C---:B------:R-:W-:Y:S01]  /*18df0*/  HMMA.16816.F32.BF16 R4, R44.reuse, R54, R4 ;  /* 0x000000362c04723c */ /* 0x040fe20000041804 */
[----:B------:R-:W-:Y:S03]  /*18e00*/  LDSM.16.MT88.4 R52, [R105+0xe000] ;  /* 0x00e000006934783b */ /* 0x000fe60000004200 */
[----:B------:R-:W-:Y:S04]  /*18e10*/  MUFU.EX2 R167, R167 ;  /* 0x000000a700a77308 */ /* 0x000fe80000000800 */
[----:B------:R-:W-:Y:S01]  /*18e20*/  HMMA.16816.F32.BF16 R40, R44, R48, R40 ;  /* 0x000000302c28723c */ /* 0x000fe20000041828 */
[----:B------:R-:W-:-:S02]  /*18e30*/  F2FP.BF16.F32.PACK_AB R48, R195, R174 ;  /* 0x000000aec330723e */ /* 0x000fc400000010ff */
[----:B------:R-:W-:Y:S01]  /*18e40*/  F2FP.BF16.F32.PACK_AB R49, R179, R182 ;  /* 0x000000b6b331723e */ /* 0x000fe200000010ff */
[----:B------:R-:W5:Y:S01]  /*18e50*/  MUFU.EX2 R190, R190 ;  /* 0x000000be00be7308 */ /* 0x000f620000000800 */
[----:B------:R-:W-:-:S03]  /*18e60*/  FADD.FTZ R182, R182, R203 ;  /* 0x000000cbb6b67221 */ /* 0x000fc60000010000 */
[----:B------:R-:W-:Y:S01]  /*18e70*/  HMMA.16816.F32.BF16 R36, R44, R50, R36 ;  /* 0x000000322c24723c */ /* 0x000fe20000041824 */
[----:B------:R-:W3:Y:S01]  /*18e80*/  LDSM.16.MT88.4 R44, [R79+0xe000] ;  /* 0x00e000004f2c783b */ /* 0x000ee20000004200 */
[----:B------:R-:W-:Y:S01]  /*18e90*/  F2FP.BF16.F32.PACK_AB R50, R191, R176 ;  /* 0x000000b0bf32723e */ /* 0x000fe200000010ff */
[----:B------:R-:W-:Y:S01]  /*18ea0*/  FADD.FTZ R179, R179, R182 ;  /* 0x000000b6b3b37221 */ /* 0x000fe20000010000 */
[----:B-1----:R-:W-:Y:S01]  /*18eb0*/  F2FP.BF16.F32.PACK_AB R51, R177, R184 ;  /* 0x000000b8b133723e */ /* 0x002fe200000010ff */
[----:B------:R-:W-:Y:S06]  /*18ec0*/  MUFU.EX2 R143, R143 ;  /* 0x0000008f008f7308 */ /* 0x000fec0000000800 */
[C---:B--2---:R-:W-:Y:S02]  /*18ed0*/  HMMA.16816.F32.BF16 R16, R48.reuse, R28, R16 ;  /* 0x0000001c3010723c */ /* 0x044fe40000041810 */
[----:B------:R-:W1:Y:S06]  /*18ee0*/  MUFU.EX2 R192, R192 ;  /* 0x000000c000c07308 */ /* 0x000e6c0000000800 */
        /* <DEDUP_REMOVED lines=13> */
[C---:B------:R-:W-:Y:S02]  /*18fc0*/  HMMA.16816.F32.BF16 R8, R48.reuse, R52, R8 ;  /* 0x000000343008723c */ /* 0x040fe40000041808 */
[----:B------:R-:W3:Y:S06]  /*18fd0*/  MUFU.EX2 R57, R57 ;  /* 0x0000003900397308 */ /* 0x000eec0000000800 */
[----:B------:R-:W-:Y:S01]  /*18fe0*/  HMMA.16816.F32.BF16 R4, R48, R54, R4 ;  /* 0x000000363004723c */ /* 0x000fe20000041804 */
[----:B------:R-:W-:Y:S01]  /*18ff0*/  F2FP.BF16.F32.PACK_AB R48, R186, R175 ;  /* 0x000000afba30723e */ /* 0x000fe200000010ff */
[----:B------:R-:W3:Y:S01]  /*19000*/  LDSM.16.MT88.4 R52, [R79+0xe800] ;  /* 0x00e800004f34783b */ /* 0x000ee20000004200 */
[----:B-----5:R-:W-:Y:S01]  /*19010*/  F2FP.BF16.F32.PACK_AB R49, R190, R167 ;  /* 0x000000a7be31723e */ /* 0x020fe200000010ff */
        /* <DEDUP_REMOVED lines=13> */
[----:B------:R-:W-:Y:S02]  /*190f0*/  MUFU.EX2 R67, R67 ;  /* 0x0000004300437308 */ /* 0x000fe40000000800 */
[C---:B---3--:R-:W-:Y:S06]  /*19100*/  HMMA.16816.F32.BF16 R8, R48.reuse, R44, R8 ;  /* 0x0000002c3008723c */ /* 0x048fec0000041808 */
[----:B------:R-:W-:Y:S02]  /*19110*/  MUFU.EX2 R65, R65 ;  /* 0x0000004100417308 */ /* 0x000fe40000000800 */
[C---:B------:R-:W-:Y:S01]  /*19120*/  HMMA.16816.F32.BF16 R4, R48.reuse, R46, R4 ;  /* 0x0000002e3004723c */ /* 0x040fe20000041804 */
[----:B------:R-:W3:Y:S05]  /*19130*/  LDSM.16.MT88.4 R44, [R105+0xf000] ;  /* 0x00f00000692c783b */ /* 0x000eea0000004200 */
[----:B------:R-:W5:Y:S02]  /*19140*/  MUFU.EX2 R64, R64 ;  /* 0x0000004000407308 */ /* 0x000f640000000800 */
[C---:B------:R-:W-:Y:S06]  /*19150*/  HMMA.16816.F32.BF16 R40, R48.reuse, R52, R40 ;  /* 0x000000343028723c */ /* 0x040fec0000041828 */
[----:B------:R-:W-:Y:S02]  /*19160*/  MUFU.EX2 R63, R63 ;  /* 0x0000003f003f7308 */ /* 0x000fe40000000800 */
[----:B------:R-:W-:Y:S01]  /*19170*/  HMMA.16816.F32.BF16 R36, R48, R54, R36 ;  /* 0x000000363024723c */ /* 0x000fe20000041824 */
[----:B------:R-:W-:Y:S01]  /*19180*/  F2FP.BF16.F32.PACK_AB R48, R61, R62 ;  /* 0x0000003e3d30723e */ /* 0x000fe200000010ff */
[----:B------:R-:W5:Y:S01]  /*19190*/  LDSM.16.MT88.4 R52, [R79+0xf000] ;  /* 0x00f000004f34783b */ /* 0x000f620000004200 */
[----:B------:R-:W-:-:S02]  /*191a0*/  F2FP.BF16.F32.PACK_AB R49, R57, R58 ;  /* 0x0000003a3931723e */ /* 0x000fc400000010ff */
[----:B------:R-:W-:Y:S01]  /*191b0*/  F2FP.BF16.F32.PACK_AB R50, R59, R60 ;  /* 0x0000003c3b32723e */ /* 0x000fe200000010ff */
[----:B------:R-:W5:Y:S01]  /*191c0*/  MUFU.EX2 R70, R70 ;  /* 0x0000004600467308 */ /* 0x000f620000000800 */
[----:B-1----:R-:W-:-:S07]  /*191d0*/  F2FP.BF16.F32.PACK_AB R51, R133, R56 ;  /* 0x000000388533723e */ /* 0x002fce00000010ff */
[C---:B--2---:R-:W-:Y:S01]  /*191e0*/  HMMA.16816.F32.BF16 R24, R48.reuse, R28, R24 ;  /* 0x0000001c3018723c */ /* 0x044fe20000041818 */
[----:B------:R-:W-:Y:S07]  /*191f0*/  MUFU.EX2 R74, R74 ;  /* 0x0000004a004a7308 */ /* 0x000fee0000000800 */
[C---:B------:R-:W-:Y:S01]  /*19200*/  HMMA.16816.F32.BF16 R20, R48.reuse, R30, R20 ;  /* 0x0000001e3014723c */ /* 0x040fe20000041814 */
[----:B------:R-:W1:Y:S01]  /*19210*/  LDSM.16.MT88.4 R28, [R107+0xf800] ;  /* 0x00f800006b1c783b */ /* 0x000e620000004200 */
[----:B------:R-:W2:Y:S06]  /*19220*/  MUFU.EX2 R77, R77 ;  /* 0x0000004d004d7308 */ /* 0x000eac0000000800 */
[C---:B----4-:R-:W-:Y:S02]  /*19230*/  HMMA.16816.F32.BF16 R16, R48.reuse, R32, R16 ;  /* 0x000000203010723c */ /* 0x050fe40000041810 */
[----:B------:R-:W-:Y:S06]  /*19240*/  MUFU.EX2 R76, R76 ;  /* 0x0000004c004c7308 */ /* 0x000fec0000000800 */
[C---:B------:R-:W-:Y:S01]  /*19250*/  HMMA.16816.F32.BF16 R12, R48.reuse, R34, R12 ;  /* 0x00000022300c723c */ /* 0x040fe2000004180c */
[----:B------:R-:W4:Y:S01]  /*19260*/  LDSM.16.MT88.4 R32, [R102+0xf800] ;  /* 0x00f800006620783b */ /* 0x000f220000004200 */
[----:B------:R-:W-:Y:S06]  /*19270*/  MUFU.EX2 R75, R75 ;  /* 0x0000004b004b7308 */ /* 0x000fec0000000800 */
[C---:B---3--:R-:W-:Y:S02]  /*19280*/  HMMA.16816.F32.BF16 R8, R48.reuse, R44, R8 ;  /* 0x0000002c3008723c */ /* 0x048fe40000041808 */
[----:B------:R-:W-:Y:S06]  /*19290*/  MUFU.EX2 R73, R73 ;  /* 0x0000004900497308 */ /* 0x000fec0000000800 */
[C---:B------:R-:W-:Y:S01]  /*192a0*/  HMMA.16816.F32.BF16 R4, R48.reuse, R46, R4 ;  /* 0x0000002e3004723c */ /* 0x040fe20000041804 */
[----:B------:R-:W3:Y:S01]  /*192b0*/  LDSM.16.MT88.4 R44, [R105+0xf800] ;  /* 0x00f80000692c783b */ /* 0x000ee20000004200 */
[----:B------:R-:W2:Y:S06]  /*192c0*/  MUFU.EX2 R72, R72 ;  /* 0x0000004800487308 */ /* 0x000eac0000000800 */
[C---:B-----5:R-:W-:Y:S02]  /*192d0*/  HMMA.16816.F32.BF16 R40, R48.reuse, R52, R40 ;  /* 0x000000343028723c */ /* 0x060fe40000041828 */
[----:B------:R-:W-:Y:S06]  /*192e0*/  MUFU.EX2 R71, R71 ;  /* 0x0000004700477308 */ /* 0x000fec0000000800 */
[----:B------:R-:W-:Y:S01]  /*192f0*/  HMMA.16816.F32.BF16 R36, R48, R54, R36 ;  /* 0x000000363024723c */ /* 0x000fe20000041824 */
[----:B------:R-:W-:Y:S01]  /*19300*/  F2FP.BF16.F32.PACK_AB R48, R69, R66 ;  /* 0x000000424530723e */ /* 0x000fe200000010ff */
[----:B------:R-:W5:Y:S01]  /*19310*/  LDSM.16.MT88.4 R52, [R79+0xf800] ;  /* 0x00f800004f34783b */ /* 0x000f620000004200 */
[----:B------:R-:W-:Y:S01]  /*19320*/  F2FP.BF16.F32.PACK_AB R49, R64, R65 ;  /* 0x000000414031723e */ /* 0x000fe200000010ff */
[----:B------:R-:W2:Y:S01]  /*19330*/  MUFU.EX2 R78, R78 ;  /* 0x0000004e004e7308 */ /* 0x000ea20000000800 */
[----:B------:R-:W-:-:S02]  /*19340*/  F2FP.BF16.F32.PACK_AB R50, R67, R68 ;  /* 0x000000444332723e */ /* 0x000fc400000010ff */
[----:B------:R-:W-:-:S05]  /*19350*/  F2FP.BF16.F32.PACK_AB R51, R70, R63 ;  /* 0x0000003f4633723e */ /* 0x000fca00000010ff */
[----:B------:R-:W-:Y:S02]  /*19360*/  MUFU.EX2 R86, R86 ;  /* 0x0000005600567308 */ /* 0x000fe40000000800 */
[C---:B-1----:R-:W-:Y:S06]  /*19370*/  HMMA.16816.F32.BF16 R24, R48.reuse, R28, R24 ;  /* 0x0000001c3018723c */ /* 0x042fec0000041818 */
[----:B------:R-:W-:Y:S02]  /*19380*/  MUFU.EX2 R85, R85 ;  /* 0x0000005500557308 */ /* 0x000fe40000000800 */
[C---:B------:R-:W-:Y:S01]  /*19390*/  HMMA.16816.F32.BF16 R20, R48.reuse, R30, R20 ;  /* 0x0000001e3014723c */ /* 0x040fe20000041814 */
[----:B------:R-:W1:Y:S05]  /*193a0*/  LDSM.16.MT88.4 R28, [R107+0x10000] ;  /* 0x010000006b1c783b */ /* 0x000e6a0000004200 */
[----:B------:R-:W-:Y:S02]  /*193b0*/  MUFU.EX2 R84, R84 ;  /* 0x0000005400547308 */ /* 0x000fe40000000800 */
        /* <DEDUP_REMOVED lines=10> */
[----:B-----5:R-:W-:Y:S01]  /*19460*/  HMMA.16816.F32.BF16 R40, R48, R52, R40 ;  /* 0x000000343028723c */ /* 0x020fe20000041828 */
[--C-:B------:R-:W-:Y:S01]  /*19470*/  FFMA.FTZ R52, R96, UR9, -R118.reuse ;  /* 0x0000000960347c23 */ /* 0x100fe20008010876 */
[--C-:B------:R-:W-:Y:S01]  /*19480*/  FFMA.FTZ R53, R94, UR9, -R118.reuse ;  /* 0x000000095e357c23 */ /* 0x100fe20008010876 */
[----:B------:R-:W-:-:S03]  /*19490*/  FFMA.FTZ R94, R114, UR9, -R118 ;  /* 0x00000009725e7c23 */ /* 0x000fc60008010876 */
[----:B------:R-:W-:Y:S02]  /*194a0*/  MUFU.EX2 R88, R88 ;  /* 0x0000005800587308 */ /* 0x000fe40000000800 */
[----:B------:R-:W-:Y:S01]  /*194b0*/  HMMA.16816.F32.BF16 R36, R48, R54, R36 ;  /* 0x000000363024723c */ /* 0x000fe20000041824 */
[----:B--2---:R-:W-:Y:S01]  /*194c0*/  F2FP.BF16.F32.PACK_AB R48, R77, R74 ;  /* 0x0000004a4d30723e */ /* 0x004fe200000010ff */
[--C-:B------:R-:W-:Y:S01]  /*194d0*/  FFMA.FTZ R54, R93, UR9, -R118.reuse ;  /* 0x000000095d367c23 */ /* 0x100fe20008010876 */
[----:B------:R-:W-:Y:S01]  /*194e0*/  F2FP.BF16.F32.PACK_AB R49, R72, R73 ;  /* 0x000000494831723e */ /* 0x000fe200000010ff */
[--C-:B------:R-:W-:Y:S01]  /*194f0*/  FFMA.FTZ R55, R92, UR9, -R118.reuse ;  /* 0x000000095c377c23 */ /* 0x100fe20008010876 */
[----:B------:R-:W-:Y:S01]  /*19500*/  F2FP.BF16.F32.PACK_AB R50, R75, R76 ;  /* 0x0000004c4b32723e */ /* 0x000fe200000010ff */
[----:B------:R-:W-:Y:S01]  /*19510*/  MUFU.EX2 R52, R52 ;  /* 0x0000003400347308 */ /* 0x000fe20000000800 */
[----:B------:R-:W-:Y:S01]  /*19520*/  F2FP.BF16.F32.PACK_AB R51, R78, R71 ;  /* 0x000000474e33723e */ /* 0x000fe200000010ff */
[----:B------:R-:W-:-:S06]  /*19530*/  FFMA.FTZ R93, R103, UR9, -R118 ;  /* 0x00000009675d7c23 */ /* 0x000fcc0008010876 */
[C---:B-1----:R-:W-:Y:S01]  /*19540*/  HMMA.16816.F32.BF16 R24, R48.reuse, R28, R24 ;  /* 0x0000001c3018723c */ /* 0x042fe20000041818 */
[----:B------:R-:W1:Y:S07]  /*19550*/  MUFU.EX2 R53, R53 ;  /* 0x0000003500357308 */ /* 0x000e6e0000000800 */
[C---:B------:R-:W-:Y:S01]  /*19560*/  HMMA.16816.F32.BF16 R20, R48.reuse, R30, R20 ;  /* 0x0000001e3014723c */ /* 0x040fe20000041814 */
[----:B------:R-:W2:Y:S01]  /*19570*/  LDSM.16.MT88.4 R28, [R79+0x10000] ;  /* 0x010000004f1c783b */ /* 0x000ea20000004200 */
[----:B------:R-:W-:Y:S06]  /*19580*/  MUFU.EX2 R54, R54 ;  /* 0x0000003600367308 */ /* 0x000fec0000000800 */
[C---:B----4-:R-:W-:Y:S02]  /*19590*/  HMMA.16816.F32.BF16 R16, R48.reuse, R32, R16 ;  /* 0x000000203010723c */ /* 0x050fe40000041810 */
[----:B------:R-:W4:Y:S06]  /*195a0*/  MUFU.EX2 R55, R55 ;  /* 0x0000003700377308 */ /* 0x000f2c0000000800 */
        /* <DEDUP_REMOVED lines=11> */
[----:B------:R-:W2:Y:S01]  /*19660*/  LDSM.16.MT88.4 R28, [R105+0x10800] ;  /* 0x01080000691c783b */ /* 0x000ea20000004200 */
[----:B-1----:R-:W-:Y:S01]  /*19670*/  F2FP.BF16.F32.PACK_AB R48, R53, R52 ;  /* 0x000000343530723e */ /* 0x002fe200000010ff */
[----:B------:R-:W-:Y:S01]  /*19680*/  MUFU.EX2 R93, R93 ;  /* 0x0000005d005d7308 */ /* 0x000fe20000000800 */
[----:B------:R-:W-:-:S02]  /*19690*/  F2FP.BF16.F32.PACK_AB R49, R85, R86 ;  /* 0x000000565531723e */ /* 0x000fc400000010ff */
[----:B----4-:R-:W-:Y:S02]  /*196a0*/  F2FP.BF16.F32.PACK_AB R50, R55, R54 ;  /* 0x000000363732723e */ /* 0x010fe400000010ff */
[----:B------:R-:W-:-:S03]  /*196b0*/  F2FP.BF16.F32.PACK_AB R51, R83, R84 ;  /* 0x000000545333723e */ /* 0x000fc600000010ff */
[----:B------:R-:W-:Y:S04]  /*196c0*/  MUFU.EX2 R94, R94 ;  /* 0x0000005e005e7308 */ /* 0x000fe80000000800 */
[C---:B-----5:R-:W-:Y:S04]  /*196d0*/  HMMA.16816.F32.BF16 R24, R48.reuse, R32, R24 ;  /* 0x000000203018723c */ /* 0x060fe80000041818 */
[----:B------:R-:W1:Y:S04]  /*196e0*/  MUFU.EX2 R243, R243 ;  /* 0x000000f300f37308 */ /* 0x000e680000000800 */
[C---:B------:R-:W-:Y:S01]  /*196f0*/  HMMA.16816.F32.BF16 R20, R48.reuse, R34, R20 ;  /* 0x000000223014723c */ /* 0x040fe20000041814 */
[----:B------:R-:W4:Y:S07]  /*19700*/  LDSM.16.MT88.4 R32, [R79+0x10800] ;  /* 0x010800004f20783b */ /* 0x000f2e0000004200 */
[----:B---3--:R-:W-:Y:S01]  /*19710*/  HMMA.16816.F32.BF16 R16, R48, R44, R16 ;  /* 0x0000002c3010723c */ /* 0x008fe20000041810 */
[----:B------:R-:W-:-:S02]  /*19720*/  FADD.FTZ R45, R147, R136 ;  /* 0x00000088932d7221 */ /* 0x000fc40000010000 */
[----:B------:R-:W-:Y:S02]  /*19730*/  LDSM.16.MT88.4 R136, [R102+0x11800] ;  /* 0x011800006688783b */ /* 0x000fe40000004200 */
[----:B------:R-:W-:-:S03]  /*19740*/  FADD.FTZ R45, R142, R45 ;  /* 0x0000002d8e2d7221 */ /* 0x000fc60000010000 */
[C---:B------:R-:W-:Y:S01]  /*19750*/  HMMA.16816.F32.BF16 R12, R48.reuse, R46, R12 ;  /* 0x0000002e300c723c */ /* 0x040fe2000004180c */
[----:B------:R-:W-:Y:S02]  /*19760*/  FADD.FTZ R92, R144, R45 ;  /* 0x0000002d905c7221 */ /* 0x000fe40000010000 */
[----:B------:R-:W3:Y:S02]  /*19770*/  LDSM.16.MT88.4 R44, [R107+0x11000] ;  /* 0x011000006b2c783b */ /* 0x000ee40000004200 */
[----:B------:R-:W-:Y:S02]  /*19780*/  FADD.FTZ R92, R149, R92 ;  /* 0x0000005c955c7221 */ /* 0x000fe40000010000 */
[----:B------:R-:W-:Y:S01]  /*19790*/  LDSM.16.MT88.4 R144, [R105+0x11800] ;  /* 0x011800006990783b */ /* 0x000fe20000004200 */
[----:B--2---:R-:W-:Y:S01]  /*197a0*/  HMMA.16816.F32.BF16 R8, R48, R28, R8 ;  /* 0x0000001c3008723c */ /* 0x004fe20000041808 */
[----:B------:R-:W-:-:S04]  /*197b0*/  FADD.FTZ R29, R155, R92 ;  /* 0x0000005c9b1d7221 */ /* 0x000fc80000010000 */
[----:B------:R-:W-:Y:S01]  /*197c0*/  FADD.FTZ R29, R150, R29 ;  /* 0x0000001d961d7221 */ /* 0x000fe20000010000 */
[----:B-1----:R-:W-:Y:S02]  /*197d0*/  F2FP.BF16.F32.PACK_AB R150, R243, R94 ;  /* 0x0000005ef396723e */ /* 0x002fe400000010ff */
[----:B------:R-:W-:Y:S01]  /*197e0*/  HMMA.16816.F32.BF16 R4, R48, R30, R4 ;  /* 0x0000001e3004723c */ /* 0x000fe20000041804 */
[----:B------:R-:W-:Y:S02]  /*197f0*/  FADD.FTZ R92, R152, R29 ;  /* 0x0000001d985c7221 */ /* 0x000fe40000010000 */
[----:B------:R-:W1:Y:S02]  /*19800*/  LDSM.16.MT88.4 R28, [R102+0x11000] ;  /* 0x01100000661c783b */ /* 0x000e640000004200 */
[----:B------:R-:W-:-:S03]  /*19810*/  FADD.FTZ R92, R157, R92 ;  /* 0x0000005c9d5c7221 */ /* 0x000fc60000010000 */
[----:B----4-:R-:W-:Y:S01]  /*19820*/  HMMA.16816.F32.BF16 R40, R48, R32, R40 ;  /* 0x000000203028723c */ /* 0x010fe20000041828 */
[----:B------:R-:W-:Y:S01]  /*19830*/  FADD.FTZ R33, R163, R92 ;  /* 0x0000005ca3217221 */ /* 0x000fe20000010000 */
[----:B------:R-:W-:-:S03]  /*19840*/  FFMA.FTZ R92, R97, UR9, -R118 ;  /* 0x00000009615c7c23 */ /* 0x000fc60008010876 */
[----:B------:R-:W-:Y:S02]  /*19850*/  FADD.FTZ R33, R158, R33 ;  /* 0x000000219e217221 */ /* 0x000fe40000010000 */
[----:B------:R-:W-:Y:S01]  /*19860*/  LDSM.16.MT88.4 R156, [R107+0x11800] ;  /* 0x011800006b9c783b */ /* 0x000fe20000004200 */
[----:B------:R-:W-:Y:S01]  /*19870*/  HMMA.16816.F32.BF16 R36, R48, R34, R36 ;  /* 0x000000223024723c */ /* 0x000fe20000041824 */
[----:B------:R-:W-:Y:S01]  /*19880*/  FADD.FTZ R160, R160, R33 ;  /* 0x00000021a0a07221 */ /* 0x000fe20000010000 */
[----:B------:R-:W-:Y:S01]  /*19890*/  F2FP.BF16.F32.PACK_AB R48, R90, R87 ;  /* 0x000000575a30723e */ /* 0x000fe200000010ff */
[----:B------:R-:W2:Y:S01]  /*198a0*/  LDSM.16.MT88.4 R32, [R105+0x11000] ;  /* 0x011000006920783b */ /* 0x000ea20000004200 */
[----:B------:R-:W-:Y:S01]  /*198b0*/  F2FP.BF16.F32.PACK_AB R49, R81, R82 ;  /* 0x000000525131723e */ /* 0x000fe200000010ff */
[----:B------:R-:W-:Y:S01]  /*198c0*/  FADD.FTZ R199, R199, R160 ;  /* 0x000000a0c7c77221 */ /* 0x000fe20000010000 */
[----:B------:R-:W-:Y:S01]  /*198d0*/  F2FP.BF16.F32.PACK_AB R50, R88, R89 ;  /* 0x000000595832723e */ /* 0x000fe200000010ff */
[----:B------:R-:W4:Y:S01]  /*198e0*/  MUFU.EX2 R92, R92 ;  /* 0x0000005c005c7308 */ /* 0x000f220000000800 */
[----:B------:R-:W-:Y:S01]  /*198f0*/  F2FP.BF16.F32.PACK_AB R51, R91, R80 ;  /* 0x000000505b33723e */ /* 0x000fe200000010ff */
[----:B------:R-:W-:-:S04]  /*19900*/  FADD.FTZ R166, R166, R199 ;  /* 0x000000c7a6a67221 */ /* 0x000fc80000010000 */
[----:B------:R-:W-:Y:S02]  /*19910*/  FADD.FTZ R217, R217, R166 ;  /* 0x000000a6d9d97221 */ /* 0x000fe40000010000 */
[----:B---3--:R-:W-:Y:S02]  /*19920*/  HMMA.16816.F32.BF16 R24, R48, R44, R24 ;  /* 0x0000002c3018723c */ /* 0x008fe40000041818 */
[----:B------:R-:W-:-:S04]  /*19930*/  FADD.FTZ R168, R168, R217 ;  /* 0x000000d9a8a87221 */ /* 0x000fc80000010000 */
[----:B------:R-:W-:Y:S02]  /*19940*/  FADD.FTZ R215, R215, R168 ;  /* 0x000000a8d7d77221 */ /* 0x000fe40000010000 */
[----:B------:R-:W-:Y:S01]  /*19950*/  HMMA.16816.F32.BF16 R20, R48, R46, R20 ;  /* 0x0000002e3014723c */ /* 0x000fe20000041814 */
[----:B------:R-:W3:Y:S01]  /*19960*/  LDSM.16.MT88.4 R44, [R79+0x11000] ;  /* 0x011000004f2c783b */ /* 0x000ee20000004200 */
[----:B------:R-:W-:Y:S01]  /*19970*/  FADD.FTZ R174, R174, R215 ;  /* 0x000000d7aeae7221 */ /* 0x000fe20000010000 */
[----:B----4-:R-:W-:-:S03]  /*19980*/  F2FP.BF16.F32.PACK_AB R148, R93, R92 ;  /* 0x0000005c5d94723e */ /* 0x010fc600000010ff */
[----:B------:R-:W-:Y:S02]  /*19990*/  FADD.FTZ R195, R195, R174 ;  /* 0x000000aec3c37221 */ /* 0x000fe40000010000 */
        /* <DEDUP_REMOVED lines=8> */
[--C-:B------:R-:W-:Y:S01]  /*19a20*/  FFMA.FTZ R28, R95, UR9, -R108.reuse ;  /* 0x000000095f1c7c23 */ /* 0x100fe2000801086c */
[--C-:B------:R-:W-:Y:S01]  /*19a30*/  FFMA.FTZ R29, R100, UR9, -R108.reuse ;  /* 0x00000009641d7c23 */ /* 0x100fe2000801086c */
[----:B------:R-:W-:Y:S01]  /*19a40*/  FADD.FTZ R190, R190, R167 ;  /* 0x000000a7bebe7221 */ /* 0x000fe20000010000 */
[----:B------:R-:W-:Y:S01]  /*19a50*/  FADD.FTZ R186, R186, R175 ;  /* 0x000000afbaba7221 */ /* 0x000fe20000010000 */
[----:B------:R-:W-:Y:S01]  /*19a60*/  FFMA.FTZ R30, R113, UR9, -R108 ;  /* 0x00000009711e7c23 */ /* 0x000fe2000801086c */
[----:B--2---:R-:W-:Y:S01]  /*19a70*/  HMMA.16816.F32.BF16 R8, R48, R32, R8 ;  /* 0x000000203008723c */ /* 0x004fe20000041808 */
[----:B------:R-:W-:Y:S01]  /*19a80*/  FADD.FTZ R143, R143, R190 ;  /* 0x000000be8f8f7221 */ /* 0x000fe20000010000 */
[----:B------:R-:W-:Y:S01]  /*19a90*/  FADD.FTZ R31, R171, R186 ;  /* 0x000000baab1f7221 */ /* 0x000fe20000010000 */
[----:B------:R-:W-:Y:S02]  /*19aa0*/  MUFU.EX2 R28, R28 ;  /* 0x0000001c001c7308 */ /* 0x000fe40000000800 */
[----:B------:R-:W-:Y:S01]  /*19ab0*/  FADD.FTZ R143, R192, R143 ;  /* 0x0000008fc08f7221 */ /* 0x000fe20000010000 */
[----:B------:R-:W-:-:S02]  /*19ac0*/  FADD.FTZ R31, R188, R31 ;  /* 0x0000001fbc1f7221 */ /* 0x000fc40000010000 */
[C---:B------:R-:W-:Y:S01]  /*19ad0*/  HMMA.16816.F32.BF16 R4, R48.reuse, R34, R4 ;  /* 0x000000223004723c */ /* 0x040fe20000041804 */
[----:B------:R-:W-:Y:S01]  /*19ae0*/  FADD.FTZ R58, R58, R143 ;  /* 0x0000008f3a3a7221 */ /* 0x000fe20000010000 */
[----:B------:R-:W-:Y:S01]  /*19af0*/  FADD.FTZ R62, R62, R31 ;  /* 0x0000001f3e3e7221 */ /* 0x000fe20000010000 */
[----:B------:R-:W-:Y:S01]  /*19b00*/  FFMA.FTZ R31, R99, UR9, -R108 ;  /* 0x00000009631f7c23 */ /* 0x000fe2000801086c */
[----:B------:R-:W1:Y:S01]  /*19b10*/  MUFU.EX2 R29, R29 ;  /* 0x0000001d001d7308 */ /* 0x000e620000000800 */
[----:B------:R-:W-:Y:S01]  /*19b20*/  FADD.FTZ R57, R57, R58 ;  /* 0x0000003a39397221 */ /* 0x000fe20000010000 */
[----:B------:R-:W-:Y:S01]  /*19b30*/  FADD.FTZ R61, R61, R62 ;  /* 0x0000003e3d3d7221 */ /* 0x000fe20000010000 */
[----:B------:R-:W-:Y:S02]  /*19b40*/  UMOV UR9, 0xffffffff ;  /* 0xffffffff00097882 */ /* 0x000fe40000000000 */
[----:B------:R-:W-:Y:S01]  /*19b50*/  FADD.FTZ R56, R56, R57 ;  /* 0x0000003938387221 */ /* 0x000fe20000010000 */
[----:B------:R-:W-:Y:S01]  /*19b60*/  FADD.FTZ R60, R60, R61 ;  /* 0x0000003d3c3c7221 */ /* 0x000fe20000010000 */
[----:B---3--:R-:W-:Y:S01]  /*19b70*/  HMMA.16816.F32.BF16 R40, R48, R44, R40 ;  /* 0x0000002c3028723c */ /* 0x008fe20000041828 */
[----:B------:R-:W-:Y:S01]  /*19b80*/  MUFU.EX2 R30, R30 ;  /* 0x0000001e001e7308 */ /* 0x000fe20000000800 */
[----:B------:R-:W-:Y:S01]  /*19b90*/  FADD.FTZ R56, R133, R56 ;  /* 0x0000003885387221 */ /* 0x000fe20000010000 */
[----:B------:R-:W-:-:S03]  /*19ba0*/  FADD.FTZ R59, R59, R60 ;  /* 0x0000003c3b3b7221 */ /* 0x000fc60000010000 */
[----:B------:R-:W-:Y:S01]  /*19bb0*/  FADD.FTZ R65, R65, R56 ;  /* 0x0000003841417221 */ /* 0x000fe20000010000 */
[----:B------:R-:W-:Y:S01]  /*19bc0*/  FADD.FTZ R66, R66, R59 ;  /* 0x0000003b42427221 */ /* 0x000fe20000010000 */
[----:B------:R-:W-:Y:S01]  /*19bd0*/  HMMA.16816.F32.BF16 R36, R48, R46, R36 ;  /* 0x0000002e3024723c */ /* 0x000fe20000041824 */
[----:B------:R-:W2:Y:S01]  /*19be0*/  MUFU.EX2 R31, R31 ;  /* 0x0000001f001f7308 */ /* 0x000ea20000000800 */
[----:B------:R-:W-:Y:S01]  /*19bf0*/  FADD.FTZ R64, R64, R65 ;  /* 0x0000004140407221 */ /* 0x000fe20000010000 */
[----:B------:R-:W-:Y:S01]  /*19c00*/  FADD.FTZ R69, R69, R66 ;  /* 0x0000004245457221 */ /* 0x000fe20000010000 */
[----:B-1----:R-:W-:Y:S02]  /*19c10*/  F2FP.BF16.F32.PACK_AB R149, R29, R28 ;  /* 0x0000001c1d95723e */ /* 0x002fe400000010ff */
[----:B------:R-:W-:Y:S01]  /*19c20*/  FADD.FTZ R63, R63, R64 ;  /* 0x000000403f3f7221 */ /* 0x000fe20000010000 */
[----:B------:R-:W-:-:S03]  /*19c30*/  FADD.FTZ R68, R68, R69 ;  /* 0x0000004544447221 */ /* 0x000fc60000010000 */
[----:B------:R-:W-:Y:S01]  /*19c40*/  FADD.FTZ R70, R70, R63 ;  /* 0x0000003f46467221 */ /* 0x000fe20000010000 */
[----:B------:R-:W-:-:S03]  /*19c50*/  FADD.FTZ R67, R67, R68 ;  /* 0x0000004443437221 */ /* 0x000fc60000010000 */
[----:B------:R-:W-:Y:S01]  /*19c60*/  FADD.FTZ R73, R73, R70 ;  /* 0x0000004649497221 */ /* 0x000fe20000010000 */
[----:B------:R-:W-:Y:S01]  /*19c70*/  FADD.FTZ R74, R74, R67 ;  /* 0x000000434a4a7221 */ /* 0x000fe20000010000 */
[----:B--2---:R-:W-:-:S03]  /*19c80*/  F2FP.BF16.F32.PACK_AB R151, R31, R30 ;  /* 0x0000001e1f97723e */ /* 0x004fc600000010ff */
[----:B------:R-:W-:Y:S01]  /*19c90*/  FADD.FTZ R77, R77, R74 ;  /* 0x0000004a4d4d7221 */ /* 0x000fe20000010000 */
[----:B------:R-:W-:-:S03]  /*19ca0*/  FADD.FTZ R72, R72, R73 ;  /* 0x0000004948487221 */ /* 0x000fc60000010000 */
[----:B------:R-:W-:Y:S01]  /*19cb0*/  FADD.FTZ R76, R76, R77 ;  /* 0x0000004d4c4c7221 */ /* 0x000fe20000010000 */
[C---:B------:R-:W-:Y:S01]  /*19cc0*/  HMMA.16816.F32.BF16 R132, R148.reuse, R136, R16 ;  /* 0x000000889484723c */ /* 0x040fe20000041810 */
[----:B------:R-:W-:Y:S02]  /*19cd0*/  FADD.FTZ R17, R71, R72 ;  /* 0x0000004847117221 */ /* 0x000fe40000010000 */
[----:B------:R-:W-:Y:S02]  /*19ce0*/  FADD.FTZ R75, R75, R76 ;  /* 0x0000004c4b4b7221 */ /* 0x000fe40000010000 */
[----:B------:R-:W-:Y:S02]  /*19cf0*/  FADD.FTZ R17, R78, R17 ;  /* 0x000000114e117221 */ /* 0x000fe40000010000 */
[----:B------:R-:W-:Y:S01]  /*19d00*/  FADD.FTZ R52, R52, R75 ;  /* 0x0000004b34347221 */ /* 0x000fe20000010000 */
[----:B------:R-:W-:Y:S01]  /*19d10*/  HMMA.16816.F32.BF16 R136, R148, R138, R12 ;  /* 0x0000008a9488723c */ /* 0x000fe2000004180c */
[----:B------:R-:W1:Y:S01]  /*19d20*/  LDSM.16.MT88.4 R12, [R79+0x11800] ;  /* 0x011800004f0c783b */ /* 0x000e620000004200 */
[----:B------:R-:W-:Y:S01]  /*19d30*/  FADD.FTZ R86, R86, R17 ;  /* 0x0000001156567221 */ /* 0x000fe20000010000 */
[----:B------:R-:W-:-:S03]  /*19d40*/  FADD.FTZ R53, R53, R52 ;  /* 0x0000003435357221 */ /* 0x000fc60000010000 */
        /* <DEDUP_REMOVED lines=27> */
[----:B------:R-:W-:-:S04]  /*19f00*/  NOP ;  /* 0x0000000000007918 */ /* 0x000fc80000000000 */
[----:B------:R-:W-:-:S15]  /*19f10*/  BRA.U !UP1, `(.L_x_2789) ;  /* 0x0000007509847547 */ /* 0x000fde000b800000 */
[----:B------:R-:W-:-:S04]  /*19f20*/  DEPBAR.LE SB0, 0x0 ;  /* 0x000080000000791a */ /* 0x000fc80000000000 */
[----:B------:R-:W-:-:S04]  /*19f30*/  UISETP.NE.U32.AND UP0, UPT, UR12, URZ, UPT ;  /* 0x000000ff0c00728c */ /* 0x000fc8000bf05070 */
[----:B------:R-:W-:Y:S01]  /*19f40*/  UISETP.NE.AND.EX UP0, UPT, UR13, URZ, UPT, UP0 ;  /* 0x000000ff0d00728c */ /* 0x000fe2000bf05300 */
[----:B------:R-:W-:Y:S08]  /*19f50*/  BAR.SYNC.DEFER_BLOCKING 0x0 ;  /* 0x0000000000007b1d */ /* 0x000ff00000010000 */
[----:B------:R-:W-:Y:S05]  /*19f60*/  BRA.U !UP0, `(.L_x_2790) ;  /* 0x0000000108f87547 */ /* 0x000fea000b800000 */
        /* <DEDUP_REMOVED lines=32> */
[C---:B------:R-:W-:Y:S02]  /*1a170*/  LOP3.LUT R4, R5.reuse, UR26, RZ, 0x3c, !PT ;  /* 0x0000001a05047c12 */ /* 0x040fe4000f8e3cff */
        /* <DEDUP_REMOVED lines=16> */
[----:B-1----:R-:W-:-:S04]  /*1a280*/  IMAD R5, R5, UR14, RZ ;  /* 0x0000000e05057c24 */ /* 0x002fc8000f8e02ff */
        /* <DEDUP_REMOVED lines=12> */
.L_x_2790:
        /* <DEDUP_REMOVED lines=8> */
.L_x_2791:
[----:B------:R-:W1:Y:S01]  /*1a3d0*/  LDCU UR9, c[0x0][0x3c4] ;  /* 0x00007880ff0977ac */ /* 0x000e620008000800 */
[----:B------:R-:W-:Y:S01]  /*1a3e0*/  IMAD.SHL.U32 R229, R227, 0x20, RZ ;  /* 0x00000020e3e57824 */ /* 0x000fe200078e00ff */
[----:B------:R-:W-:Y:S01]  /*1a3f0*/  SHF.R.U32.HI R228, RZ, 0x1, R227 ;  /* 0x00000001ffe47819 */ /* 0x000fe200000116e3 */
[----:B------:R-:W-:Y:S01]  /*1a400*/  USHF.L.U32 UR11, UR14, 0x5, URZ ;  /* 0x000000050e0b7899 */ /* 0x000fe200080006ff */
[----:B------:R-:W-:Y:S01]  /*1a410*/  LOP3.LUT R209, R183, 0x200, RZ, 0xc0, !PT ;  /* 0x00000200b7d17812 */ /* 0x000fe200078ec0ff */
[----:B------:R-:W2:Y:S01]  /*1a420*/  LDCU UR10, c[0x0][0x440] ;  /* 0x00008800ff0a77ac */ /* 0x000ea20008000800 */
[----:B------:R-:W-:Y:S02]  /*1a430*/  LOP3.LUT R208, R228, 0x8, RZ, 0xc0, !PT ;  /* 0x00000008e4d07812 */ /* 0x000fe400078ec0ff */
[----:B------:R-:W-:Y:S01]  /*1a440*/  LOP3.LUT R229, R229, 0x7c00, RZ, 0xc0, !PT ;  /* 0x00007c00e5e57812 */ /* 0x000fe200078ec0ff */
[----:B------:R-:W-:Y:S01]  /*1a450*/  UISETP.GE.AND UP1, UPT, UR4, 0x3, UPT ;  /* 0x000000030400788c */ /* 0x000fe2000bf26270 */
        /* <DEDUP_REMOVED lines=11> */
[C---:B------:R-:W-:Y:S01]  /*1a510*/  IMAD.IADD R180, R205.reuse, 0x1, R212 ;  /* 0x00000001cdb47824 */ /* 0x040fe200078e02d4 */
[----:B--2---:R-:W-:Y:S01]  /*1a520*/  ISETP.GE.AND P1, PT, R226, UR10, PT ;  /* 0x0000000ae2007c0c */ /* 0x004fe2000bf26270 */
[----:B------:R-:W-:Y:S01]  /*1a530*/  IMAD.IADD R213, R205, 0x1, R204 ;  /* 0x00000001cdd57824 */ /* 0x000fe200078e02cc */
[----:B------:R-:W-:Y:S02]  /*1a540*/  IADD3.X R15, PT, PT, R9, UR9, RZ, P2, !PT ;  /* 0x00000009090f7c10 */ /* 0x000fe400097fe4ff */
        /* <DEDUP_REMOVED lines=87> */
[----:B------:R2:W-:Y:S01]  /*1aac0*/  @!P1 LDGSTS.E.BYPASS.LTC128B.128 [R239+0x10000], desc[UR6][R4.64] ;  /* 0x1000000004ef9fae */ /* 0x0005e2000b981a06 */
        /* <DEDUP_REMOVED lines=17> */
[----:B------:R-:W-:-:S03]  /*1abe0*/  USHF.L.U32 UR6, UR4, 0x8, URZ ;  /* 0x0000000804067899 */ /* 0x000fc600080006ff */
[----:B------:R-:W-:Y:S04]  /*1abf0*/  @P1 STS.128 [R239+0x11800], RZ ;  /* 0x011800ffef001388 */ /* 0x000fe80000000c00 */
[----:B------:R-:W-:Y:S04]  /*1ac00*/  LDSM.16.M88.4 R48, [R205] ;  /* 0x00000000cd30783b */ /* 0x000fe80000000200 */
[----:B------:R-:W4:Y:S04]  /*1ac10*/  LDSM.16.M88.4 R28, [R185+0x2000] ;  /* 0x00200000b91c783b */ /* 0x000f280000000200 */
[----:B------:R-:W5:Y:S04]  /*1ac20*/  LDSM.16.M88.4 R20, [R185+0x2800] ;  /* 0x00280000b914783b */ /* 0x000f680000000200 */
[----:B-1----:R-:W3:Y:S04]  /*1ac30*/  LDSM.16.M88.4 R12, [R185+0x3000] ;  /* 0x00300000b90c783b */ /* 0x002ee80000000200 */
[----:B--2---:R-:W1:Y:S04]  /*1ac40*/  LDSM.16.M88.4 R4, [R185+0x3800] ;  /* 0x00380000b904783b */ /* 0x004e680000000200 */
[----:B------:R-:W2:Y:S04]  /*1ac50*/  LDSM.16.M88.4 R168, [R185+0x4000] ;  /* 0x00400000b9a8783b */ /* 0x000ea80000000200 */
[----:B------:R-:W2:Y:S04]  /*1ac60*/  LDSM.16.M88.4 R128, [R185+0x4800] ;  /* 0x00480000b980783b */ /* 0x000ea80000000200 */
        /* <DEDUP_REMOVED lines=8> */
[C---:B------:R-:W-:Y:S03]  /*1acf0*/  HMMA.16816.F32.BF16 R28, R48.reuse, R30, RZ ;  /* 0x0000001e301c723c */ /* 0x040fe600000418ff */
[----:B------:R-:W4:Y:S04]  /*1ad00*/  LDSM.16.M88.4 R64, [R185+0x8800] ;  /* 0x00880000b940783b */ /* 0x000f280000000200 */
[----:B------:R-:W4:Y:S01]  /*1ad10*/  LDSM.16.M88.4 R56, [R185+0x9000] ;  /* 0x00900000b938783b */ /* 0x000f220000000200 */
[C---:B-----5:R-:W-:Y:S03]  /*1ad20*/  HMMA.16816.F32.BF16 R24, R48.reuse, R20, RZ ;  /* 0x000000143018723c */ /* 0x060fe600000418ff */
[----:B------:R-:W5:Y:S04]  /*1ad30*/  LDSM.16.M88.4 R176, [R185+0x9800] ;  /* 0x00980000b9b0783b */ /* 0x000f680000000200 */
[----:B------:R-:W-:Y:S01]  /*1ad40*/  LDSM.16.M88.4 R180, [R180] ;  /* 0x00000000b4b4783b */ /* 0x000fe20000000200 */
[C---:B---3--:R-:W-:Y:S03]  /*1ad50*/  HMMA.16816.F32.BF16 R16, R48.reuse, R12, RZ ;  /* 0x0000000c3010723c */ /* 0x048fe600000418ff */
        /* <DEDUP_REMOVED lines=36> */
[C---:B-----5:R-:W-:Y:S08]  /*1afa0*/  HMMA.16816.F32.BF16 R52, R48.reuse, R176, RZ ;  /* 0x000000b03034723c */ /* 0x060ff000000418ff */
[----:B------:R-:W-:Y:S01]  /*1afb0*/  HMMA.16816.F32.BF16 R48, R48, R178, RZ ;  /* 0x000000b23030723c */ /* 0x000fe200000418ff */
[----:B------:R-:W2:Y:S07]  /*1afc0*/  LDSM.16.M88.4 R176, [R214+0x5800] ;  /* 0x00580000d6b0783b */ /* 0x000eae0000000200 */
[C---:B---3--:R-:W-:Y:S08]  /*1afd0*/  HMMA.16816.F32.BF16 R32, R180.reuse, R44, R32 ;  /* 0x0000002cb420723c */ /* 0x048ff00000041820 */
        /* <DEDUP_REMOVED lines=26> */
[C---:B------:R-:W-:Y:S08]  /*1b180*/  HMMA.16816.F32.BF16 R16, R180.reuse, R192, R16 ;  /* 0x000000c0b410723c */ /* 0x040ff00000041810 */
[C---:B------:R-:W-:Y:S01]  /*1b190*/  HMMA.16816.F32.BF16 R12, R180.reuse, R194, R12 ;  /* 0x000000c2b40c723c */ /* 0x040fe2000004180c */
[----:B------:R-:W1:Y:S07]  /*1b1a0*/  LDSM.16.M88.4 R192, [R214+0x8800] ;  /* 0x00880000d6c0783b */ /* 0x000e6e0000000200 */
[C---:B------:R-:W-:Y:S08]  /*1b1b0*/  HMMA.16816.F32.BF16 R24, R180.reuse, R196, R24 ;  /* 0x000000c4b418723c */ /* 0x040ff00000041818 */
[----:B------:R-:W-:Y:S01]  /*1b1c0*/  HMMA.16816.F32.BF16 R20, R180, R198, R20 ;  /* 0x000000c6b414723c */ /* 0x000fe20000041814 */
[----:B------:R-:W1:Y:S07]  /*1b1d0*/  LDSM.16.M88.4 R196, [R214+0x7000] ;  /* 0x00700000d6c4783b */ /* 0x000e6e0000000200 */
[C---:B--2---:R-:W-:Y:S08]  /*1b1e0*/  HMMA.16816.F32.BF16 R32, R204.reuse, R176, R32 ;  /* 0x000000b0cc20723c */ /* 0x044ff00000041820 */
[----:B------:R-:W-:Y:S01]  /*1b1f0*/  HMMA.16816.F32.BF16 R28, R204, R178, R28 ;  /* 0x000000b2cc1c723c */ /* 0x000fe2000004181c */
[----:B------:R-:W2:Y:S07]  /*1b200*/  LDSM.16.M88.4 R176, [R3+0x9800] ;  /* 0x0098000003b0783b */ /* 0x000eae0000000200 */
[C---:B-----5:R-:W-:Y:S08]  /*1b210*/  HMMA.16816.F32.BF16 R52, R180.reuse, R184, R52 ;  /* 0x000000b8b434723c */ /* 0x060ff00000041834 */
[C---:B------:R-:W-:Y:S01]  /*1b220*/  HMMA.16816.F32.BF16 R48, R180.reuse, R186, R48 ;  /* 0x000000bab430723c */ /* 0x040fe20000041830 */
[----:B------:R-:W5:Y:S07]  /*1b230*/  LDSM.16.M88.4 R184, [R3+0x6000] ;  /* 0x0060000003b8783b */ /* 0x000f6e0000000200 */
[C---:B------:R-:W-:Y:S08]  /*1b240*/  HMMA.16816.F32.BF16 R60, R180.reuse, R188, R60 ;  /* 0x000000bcb43c723c */ /* 0x040ff0000004183c */
[----:B------:R-:W-:Y:S01]  /*1b250*/  HMMA.16816.F32.BF16 R56, R180, R190, R56 ;  /* 0x000000beb438723c */ /* 0x000fe20000041838 */
[----:B------:R-:W5:Y:S07]  /*1b260*/  LDSM.16.M88.4 R188, [R3+0x5800] ;  /* 0x0058000003bc783b */ /* 0x000f6e0000000200 */
[----:B---3--:R-:W-:Y:S01]  /*1b270*/  HMMA.16816.F32.BF16 R24, R204, R44, R24 ;  /* 0x0000002ccc18723c */ /* 0x008fe20000041818 */
[----:B------:R-:W-:-:S02]  /*1b280*/  IMAD.IADD R44, R212, 0x1, R213 ;  /* 0x00000001d42c7824 */ /* 0x000fc400078e02d5 */
[----:B------:R-:W-:-:S05]  /*1b290*/  IMAD.IADD R212, R212, 0x1, R3 ;  /* 0x00000001d4d47824 */ /* 0x000fca00078e0203 */
[C---:B------:R-:W-:Y:S01]  /*1b2a0*/  HMMA.16816.F32.BF16 R20, R204.reuse, R46, R20 ;  /* 0x0000002ecc14723c */ /* 0x040fe20000041814 */
[----:B------:R-:W-:Y:S07]  /*1b2b0*/  LDSM.16.M88.4 R44, [R44] ;  /* 0x000000002c2c783b */ /* 0x000fee0000000200 */
[C---:B----4-:R-:W-:Y:S08]  /*1b2c0*/  HMMA.16816.F32.BF16 R16, R204.reuse, R36, R16 ;  /* 0x00000024cc10723c */ /* 0x050ff00000041810 */
[C---:B------:R-:W-:Y:S01]  /*1b2d0*/  HMMA.16816.F32.BF16 R12, R204.reuse, R38, R12 ;  /* 0x00000026cc0c723c */ /* 0x040fe2000004180c */
[----:B------:R-:W3:Y:S07]  /*1b2e0*/  LDSM.16.M88.4 R36, [R212+0x9800] ;  /* 0x00980000d424783b */ /* 0x000eee0000000200 */
[C---:B-1----:R-:W-:Y:S08]  /*1b2f0*/  HMMA.16816.F32.BF16 R8, R204.reuse, R40, R8 ;  /* 0x00000028cc08723c */ /* 0x042ff00000041808 */
[----:B------:R-:W-:Y:S01]  /*1b300*/  HMMA.16816.F32.BF16 R4, R204, R42, R4 ;  /* 0x0000002acc04723c */ /* 0x000fe20000041804 */
[----:B------:R-:W1:Y:S07]  /*1b310*/  LDSM.16.M88.4 R40, [R212+0x2000] ;  /* 0x00200000d428783b */ /* 0x000e6e0000000200 */
[C---:B------:R-:W-:Y:S08]  /*1b320*/  HMMA.16816.F32.BF16 R68, R180.reuse, R192, R68 ;  /* 0x000000c0b444723c */ /* 0x040ff00000041844 */
[C---:B------:R-:W-:Y:S01]  /*1b330*/  HMMA.16816.F32.BF16 R64, R180.reuse, R194, R64 ;  /* 0x000000c2b440723c */ /* 0x040fe20000041840 */
[----:B------:R-:W4:Y:S07]  /*1b340*/  LDSM.16.M88.4 R192, [R3+0x5000] ;  /* 0x0050000003c0783b */ /* 0x000f2e0000000200 */
[C---:B------:R-:W-:Y:S08]  /*1b350*/  HMMA.16816.F32.BF16 R100, R180.reuse, R200, R100 ;  /* 0x000000c8b464723c */ /* 0x040ff00000041864 */
[C---:B------:R-:W-:Y:S01]  /*1b360*/  HMMA.16816.F32.BF16 R96, R180.reuse, R202, R96 ;  /* 0x000000cab460723c */ /* 0x040fe20000041860 */
[----:B------:R-:W-:Y:S07]  /*1b370*/  LDSM.16.M88.4 R200, [R3+0x4000] ;  /* 0x0040000003c8783b */ /* 0x000fee0000000200 */
[C---:B------:R-:W-:Y:S08]  /*1b380*/  HMMA.16816.F32.BF16 R92, R180.reuse, R196, R92 ;  /* 0x000000c4b45c723c */ /* 0x040ff0000004185c */
[----:B------:R-:W-:Y:S01]  /*1b390*/  HMMA.16816.F32.BF16 R88, R180, R198, R88 ;  /* 0x000000c6b458723c */ /* 0x000fe20000041858 */
[----:B------:R-:W4:Y:S04]  /*1b3a0*/  LDSM.16.M88.4 R180, [R3+0x6800] ;  /* 0x0068000003b4783b */ /* 0x000f280000000200 */
[----:B------:R-:W4:Y:S03]  /*1b3b0*/  LDSM.16.M88.4 R196, [R3+0x4800] ;  /* 0x0048000003c4783b */ /* 0x000f260000000200 */
[----:B--2---:R-:W-:Y:S01]  /*1b3c0*/  HMMA.16816.F32.BF16 R48, R204, R178, R48 ;  /* 0x000000b2cc30723c */ /* 0x004fe20000041830 */
[----:B------:R-:W-:-:S05]  /*1b3d0*/  IMAD.SHL.U32 R178, R227, 0x2, RZ ;  /* 0x00000002e3b27824 */ /* 0x000fca00078e00ff */
[----:B------:R-:W-:Y:S02]  /*1b3e0*/  LOP3.LUT R178, R178, 0x6, RZ, 0xc0, !PT ;  /* 0x00000006b2b27812 */ /* 0x000fe400078ec0ff */
[----:B-----5:R-:W-:Y:S02]  /*1b3f0*/  HMMA.16816.F32.BF16 R108, R204, R184, R108 ;  /* 0x000000b8cc6c723c */ /* 0x020fe4000004186c */
[----:B------:R-:W-:-:S06]  /*1b400*/  LOP3.LUT R179, R178, UR6, RZ, 0xfc, !PT ;  /* 0x00000006b2b37c12 */ /* 0x000fcc000f8efcff */
[C---:B------:R-:W-:Y:S01]  /*1b410*/  HMMA.16816.F32.BF16 R104, R204.reuse, R186, R104 ;  /* 0x000000bacc68723c */ /* 0x040fe20000041868 */
[----:B------:R-:W2:Y:S07]  /*1b420*/  LDSM.16.M88.4 R184, [R212+0x2800] ;  /* 0x00280000d4b8783b */ /* 0x000eae0000000200 */
[C---:B------:R-:W-:Y:S08]  /*1b430*/  HMMA.16816.F32.BF16 R116, R204.reuse, R188, R116 ;  /* 0x000000bccc74723c */ /* 0x040ff00000041874 */
[----:B------:R-:W-:Y:S01]  /*1b440*/  HMMA.16816.F32.BF16 R112, R204, R190, R112 ;  /* 0x000000becc70723c */ /* 0x000fe20000041870 */
[----:B------:R-:W5:Y:S07]  /*1b450*/  LDSM.16.M88.4 R188, [R3+0x7000] ;  /* 0x0070000003bc783b */ /* 0x000f6e0000000200 */
[----:B---3--:R-:W-:Y:S01]  /*1b460*/  HMMA.16816.F32.BF16 R48, R44, R38, R48 ;  /* 0x000000262c30723c */ /* 0x008fe20000041830 */
[----:B------:R-:W-:-:S05]  /*1b470*/  VIADD R38, R179, 0xfffffef9 ;  /* 0xfffffef9b3267836 */ /* 0x000fca0000000000 */
[C---:B------:R-:W-:Y:S02]  /*1b480*/  ISETP.GE.AND P2, PT, R38.reuse, R211, PT ;  /* 0x000000d32600720c */ /* 0x040fe40003f46270 */
[----:B-1----:R-:W-:Y:S01]  /*1b490*/  HMMA.16816.F32.BF16 R32, R44, R40, R32 ;  /* 0x000000282c20723c */ /* 0x002fe20000041820 */
[----:B------:R-:W-:Y:S01]  /*1b4a0*/  VIADD R40, R179, 0xfffffe00 ;  /* 0xfffffe00b3287836 */ /* 0x000fe20000000000 */
[----:B------:R-:W-:-:S04]  /*1b4b0*/  ISETP.GE.AND P6, PT, R38, R210, PT ;  /* 0x000000d22600720c */ /* 0x000fc80003fc6270 */
[C---:B------:R-:W-:Y:S02]  /*1b4c0*/  ISETP.GE.AND P3, PT, R40.reuse, R211, PT ;  /* 0x000000d32800720c */ /* 0x040fe40003f66270 */
[----:B------:R-:W-:Y:S01]  /*1b4d0*/  HMMA.16816.F32.BF16 R28, R44, R42, R28 ;  /* 0x0000002a2c1c723c */ /* 0x000fe2000004181c */
[----:B------:R-:W-:Y:S02]  /*1b4e0*/  I2FP.F32.U32 R39, R40 ;  /* 0x0000002800277245 */ /* 0x000fe40000201000 */
[----:B------:R-:W-:Y:S01]  /*1b4f0*/  ISETP.GE.AND P4, PT, R40, R210, PT ;  /* 0x000000d22800720c */ /* 0x000fe20003f86270 */
[----:B------:R-:W-:-:S04]  /*1b500*/  VIADD R40, R179, 0xfffffe01 ;  /* 0xfffffe01b3287836 */ /* 0x000fc80000000000 */
[C---:B----4-:R-:W-:Y:S01]  /*1b510*/  HMMA.16816.F32.BF16 R124, R204.reuse, R192, R124 ;  /* 0x000000c0cc7c723c */ /* 0x050fe2000004187c */
[----:B------:R-:W-:Y:S02]  /*1b520*/  I2FP.F32.U32 R192, R38 ;  /* 0x0000002600c07245 */ /* 0x000fe40000201000 */
[----:B------:R-:W-:Y:S02]  /*1b530*/  I2FP.F32.U32 R38, R40 ;  /* 0x0000002800267245 */ /* 0x000fe40000201000 */
[----:B------:R-:W-:Y:S01]  /*1b540*/  ISETP.GE.AND P5, PT, R40, R211, PT ;  /* 0x000000d32800720c */ /* 0x000fe20003fa6270 */
[C---:B------:R-:W-:Y:S01]  /*1b550*/  FFMA.FTZ R49, R192.reuse, UR5, R49 ;  /* 0x00000005c0317c23 */ /* 0x040fe20008010031 */
[----:B------:R-:W-:Y:S01]  /*1b560*/  FFMA.FTZ R192, R192, UR5, R51 ;  /* 0x00000005c0c07c23 */ /* 0x000fe20008010033 */
[----:B------:R-:W-:Y:S01]  /*1b570*/  HMMA.16816.F32.BF16 R96, R204, R182, R96 ;  /* 0x000000b6cc60723c */ /* 0x000fe20000041860 */
[----:B------:R-:W-:Y:S01]  /*1b580*/  FFMA.FTZ R183, R39, UR5, R34 ;  /* 0x0000000527b77c23 */ /* 0x000fe20008010022 */
[----:B------:R-:W-:-:S02]  /*1b590*/  VIADD R34, R179, 0xfffffe08 ;  /* 0xfffffe08b3227836 */ /* 0x000fc40000000000 */
[----:B------:R-:W-:Y:S02]  /*1b5a0*/  FFMA.FTZ R35, R38, UR5, R35 ;  /* 0x0000000526237c23 */ /* 0x000fe40008010023 */
[----:B------:R-:W-:Y:S02]  /*1b5b0*/  FSEL R183, R183, -INF , !P4 ;  /* 0xff800000b7b77808 */ /* 0x000fe40006000000 */
[----:B------:R-:W-:Y:S01]  /*1b5c0*/  HMMA.16816.F32.BF16 R164, R204, R196, R164 ;  /* 0x000000c4cca4723c */ /* 0x000fe200000418a4 */
[----:B------:R-:W-:Y:S01]  /*1b5d0*/  FFMA.FTZ R196, R39, UR5, R32 ;  /* 0x0000000527c47c23 */ /* 0x000fe20008010020 */
[----:B------:R-:W-:Y:S02]  /*1b5e0*/  FSEL R32, R49, -INF , !P2 ;  /* 0xff80000031207808 */ /* 0x000fe40005000000 */
[----:B------:R-:W-:Y:S02]  /*1b5f0*/  ISETP.GE.AND P2, PT, R40, R210, PT ;  /* 0x000000d22800720c */ /* 0x000fe40003f46270 */
[----:B------:R-:W1:Y:S01]  /*1b600*/  LDSM.16.M88.4 R40, [R212+0x3000] ;  /* 0x00300000d428783b */ /* 0x000e620000000200 */
[----:B------:R-:W-:Y:S01]  /*1b610*/  FSEL R196, R196, -INF , !P3 ;  /* 0xff800000c4c47808 */ /* 0x000fe20005800000 */
[----:B--2---:R-:W-:Y:S01]  /*1b620*/  HMMA.16816.F32.BF16 R24, R44, R184, R24 ;  /* 0x000000b82c18723c */ /* 0x004fe20000041818 */
[----:B------:R-:W-:-:S02]  /*1b630*/  ISETP.GE.AND P3, PT, R34, R211, PT ;  /* 0x000000d32200720c */ /* 0x000fc40003f66270 */
[----:B------:R-:W-:Y:S02]  /*1b640*/  ISETP.GE.AND P4, PT, R34, R210, PT ;  /* 0x000000d22200720c */ /* 0x000fe40003f86270 */
[----:B------:R-:W-:Y:S01]  /*1b650*/  FSEL R185, R35, -INF , !P2 ;  /* 0xff80000023b97808 */ /* 0x000fe20005000000 */
[C---:B------:R-:W-:Y:S02]  /*1b660*/  VIADD R35, R179.reuse, 0xfffffe29 ;  /* 0xfffffe29b3237836 */ /* 0x040fe40000000000 */
[----:B------:R-:W-:Y:S01]  /*1b670*/  HMMA.16816.F32.BF16 R128, R204, R198, R128 ;  /* 0x000000c6cc80723c */ /* 0x000fe20000041880 */
[----:B------:R-:W-:Y:S01]  /*1b680*/  FFMA.FTZ R198, R38, UR5, R33 ;  /* 0x0000000526c67c23 */ /* 0x000fe20008010021 */
[----:B------:R-:W-:Y:S01]  /*1b690*/  I2FP.F32.U32 R33, R34 ;  /* 0x0000002200217245 */ /* 0x000fe20000201000 */
[----:B------:R-:W-:-:S03]  /*1b6a0*/  VIADD R38, R179, 0xfffffe09 ;  /* 0xfffffe09b3267836 */ /* 0x000fc60000000000 */
[----:B------:R-:W-:Y:S01]  /*1b6b0*/  FSEL R198, R198, -INF , !P5 ;  /* 0xff800000c6c67808 */ /* 0x000fe20006800000 */
[C---:B------:R-:W-:Y:S01]  /*1b6c0*/  FFMA.FTZ R30, R33.reuse, UR5, R30 ;  /* 0x00000005211e7c23 */ /* 0x040fe2000801001e */
[C---:B-----5:R-:W-:Y:S01]  /*1b6d0*/  HMMA.16816.F32.BF16 R92, R204.reuse, R188, R92 ;  /* 0x000000bccc5c723c */ /* 0x060fe2000004185c */
[----:B------:R-:W-:Y:S01]  /*1b6e0*/  FFMA.FTZ R188, R33, UR5, R28 ;  /* 0x0000000521bc7c23 */ /* 0x000fe2000801001c */
[----:B------:R-:W-:Y:S01]  /*1b6f0*/  VIADD R28, R179, 0xfffffe10 ;  /* 0xfffffe10b31c7836 */ /* 0x000fe20000000000 */
[----:B------:R-:W-:Y:S02]  /*1b700*/  I2FP.F32.U32 R34, R38 ;  /* 0x0000002600227245 */ /* 0x000fe40000201000 */
[-C--:B------:R-:W-:Y:S02]  /*1b710*/  ISETP.GE.AND P5, PT, R38, R211.reuse, PT ;  /* 0x000000d32600720c */ /* 0x080fe40003fa6270 */
[----:B------:R-:W-:Y:S01]  /*1b720*/  I2FP.F32.U32 R33, R28 ;  /* 0x0000001c00217245 */ /* 0x000fe20000201000 */
[----:B------:R-:W-:Y:S01]  /*1b730*/  FFMA.FTZ R220, R34, UR5, R29 ;  /* 0x0000000522dc7c23 */ /* 0x000fe2000801001d */
[----:B------:R-:W-:Y:S01]  /*1b740*/  FSEL R188, R188, -INF , !P3 ;  /* 0xff800000bcbc7808 */ /* 0x000fe20005800000 */
[----:B------:R-:W-:Y:S01]  /*1b750*/  FFMA.FTZ R31, R34, UR5, R31 ;  /* 0x00000005221f7c23 */ /* 0x000fe2000801001f */
[----:B------:R-:W-:Y:S01]  /*1b760*/  ISETP.GE.AND P2, PT, R38, R210, PT ;  /* 0x000000d22600720c */ /* 0x000fe20003f46270 */
[----:B------:R-:W-:Y:S01]  /*1b770*/  FFMA.FTZ R24, R33, UR5, R24 ;  /* 0x0000000521187c23 */ /* 0x000fe20008010018 */
[----:B------:R-:W-:Y:S01]  /*1b780*/  VIADD R29, R179, 0xfffffe11 ;  /* 0xfffffe11b31d7836 */ /* 0x000fe20000000000 */
[----:B------:R-:W-:Y:S01]  /*1b790*/  ISETP.GE.AND P3, PT, R28, R211, PT ;  /* 0x000000d31c00720c */ /* 0x000fe20003f66270 */
[----:B------:R-:W-:Y:S01]  /*1b7a0*/  HMMA.16816.F32.BF16 R120, R204, R194, R120 ;  /* 0x000000c2cc78723c */ /* 0x000fe20000041878 */
[----:B------:R-:W-:-:S02]  /*1b7b0*/  FSEL R195, R30, -INF , !P4 ;  /* 0xff8000001ec37808 */ /* 0x000fc40006000000 */
[----:B------:R-:W-:Y:S02]  /*1b7c0*/  FSEL R220, R220, -INF , !P5 ;  /* 0xff800000dcdc7808 */ /* 0x000fe40006800000 */
[----:B------:R-:W-:Y:S02]  /*1b7d0*/  FSEL R197, R31, -INF , !P2 ;  /* 0xff8000001fc57808 */ /* 0x000fe40005000000 */
[----:B------:R-:W-:Y:S01]  /*1b7e0*/  FSEL R216, R24, -INF , !P3 ;  /* 0xff80000018d87808 */ /* 0x000fe20005800000 */
[----:B------:R-:W-:Y:S01]  /*1b7f0*/  HMMA.16816.F32.BF16 R20, R44, R186, R20 ;  /* 0x000000ba2c14723c */ /* 0x000fe20000041814 */
[-C--:B------:R-:W-:Y:S02]  /*1b800*/  ISETP.GE.AND P4, PT, R28, R210.reuse, PT ;  /* 0x000000d21c00720c */ /* 0x080fe40003f86270 */
[C---:B------:R-:W-:Y:S02]  /*1b810*/  ISETP.GE.AND P5, PT, R29.reuse, R211, PT ;  /* 0x000000d31d00720c */ /* 0x040fe40003fa6270 */
[----:B------:R-:W-:-:S02]  /*1b820*/  ISETP.GE.AND P2, PT, R29, R210, PT ;  /* 0x000000d21d00720c */ /* 0x000fc40003f46270 */
[----:B------:R-:W-:Y:S01]  /*1b830*/  I2FP.F32.U32 R24, R29 ;  /* 0x0000001d00187245 */ /* 0x000fe20000201000 */
[----:B------:R-:W-:Y:S01]  /*1b840*/  HMMA.16816.F32.BF16 R168, R204, R202, R168 ;  /* 0x000000cacca8723c */ /* 0x000fe200000418a8 */
[----:B------:R-:W2:Y:S01]  /*1b850*/  LDSM.16.M88.4 R28, [R212+0x3800] ;  /* 0x00380000d41c783b */ /* 0x000ea20000000200 */
[----:B------:R-:W-:Y:S01]  /*1b860*/  FFMA.FTZ R203, R33, UR5, R26 ;  /* 0x0000000521cb7c23 */ /* 0x000fe2000801001a */
[C---:B------:R-:W-:Y:S02]  /*1b870*/  VIADD R33, R179.reuse, 0xfffffe18 ;  /* 0xfffffe18b3217836 */ /* 0x040fe40000000000 */
[C---:B------:R-:W-:Y:S01]  /*1b880*/  FFMA.FTZ R202, R24.reuse, UR5, R25 ;  /* 0x0000000518ca7c23 */ /* 0x040fe20008010019 */
[----:B------:R-:W-:Y:S02]  /*1b890*/  VIADD R26, R179, 0xfffffe19 ;  /* 0xfffffe19b31a7836 */ /* 0x000fe40000000000 */
[----:B------:R-:W-:Y:S01]  /*1b8a0*/  FFMA.FTZ R27, R24, UR5, R27 ;  /* 0x00000005181b7c23 */ /* 0x000fe2000801001b */
[----:B------:R-:W-:Y:S01]  /*1b8b0*/  FSEL R203, R203, -INF , !P4 ;  /* 0xff800000cbcb7808 */ /* 0x000fe20006000000 */
[----:B-1----:R-:W-:Y:S01]  /*1b8c0*/  HMMA.16816.F32.BF16 R16, R44, R40, R16 ;  /* 0x000000282c10723c */ /* 0x002fe20000041810 */
[----:B------:R-:W-:-:S02]  /*1b8d0*/  I2FP.F32.U32 R25, R33 ;  /* 0x0000002100197245 */ /* 0x000fc40000201000 */
[----:B------:R-:W-:Y:S02]  /*1b8e0*/  I2FP.F32.U32 R34, R26 ;  /* 0x0000001a00227245 */ /* 0x000fe40000201000 */
[----:B------:R-:W-:Y:S01]  /*1b8f0*/  FSEL R202, R202, -INF , !P5 ;  /* 0xff800000caca7808 */ /* 0x000fe20006800000 */
[C---:B------:R-:W-:Y:S01]  /*1b900*/  FFMA.FTZ R20, R25.reuse, UR5, R20 ;  /* 0x0000000519147c23 */ /* 0x040fe20008010014 */
[----:B------:R-:W-:Y:S01]  /*1b910*/  FFMA.FTZ R22, R25, UR5, R22 ;  /* 0x0000000519167c23 */ /* 0x000fe20008010016 */
[C---:B------:R-:W-:Y:S01]  /*1b920*/  FFMA.FTZ R21, R34.reuse, UR5, R21 ;  /* 0x0000000522157c23 */ /* 0x040fe20008010015 */
[CC--:B------:R-:W-:Y:S01]  /*1b930*/  ISETP.GE.AND P3, PT, R33.reuse, R211.reuse, PT ;  /* 0x000000d32100720c */ /* 0x0c0fe20003f66270 */
[----:B------:R-:W-:Y:S01]  /*1b940*/  HMMA.16816.F32.BF16 R172, R204, R200, R172 ;  /* 0x000000c8ccac723c */ /* 0x000fe200000418ac */
[----:B------:R-:W-:Y:S01]  /*1b950*/  ISETP.GE.AND P4, PT, R33, R210, PT ;  /* 0x000000d22100720c */ /* 0x000fe20003f86270 */
[----:B------:R-:W-:Y:S01]  /*1b960*/  FFMA.FTZ R34, R34, UR5, R23 ;  /* 0x0000000522227c23 */ /* 0x000fe20008010017 */
[----:B------:R-:W-:Y:S01]  /*1b970*/  ISETP.GE.AND P5, PT, R26, R211, PT ;  /* 0x000000d31a00720c */ /* 0x000fe20003fa6270 */
[C---:B------:R-:W-:Y:S01]  /*1b980*/  VIADD R25, R179.reuse, 0xfffffe20 ;  /* 0xfffffe20b3197836 */ /* 0x040fe20000000000 */
[----:B------:R-:W-:Y:S01]  /*1b990*/  FSEL R218, R20, -INF , !P3 ;  /* 0xff80000014da7808 */ /* 0x000fe20005800000 */
[----:B------:R-:W-:Y:S01]  /*1b9a0*/  VIADD R33, R179, 0xfffffe28 ;  /* 0xfffffe28b3217836 */ /* 0x000fe20000000000 */
[----:B------:R-:W-:Y:S01]  /*1b9b0*/  FSEL R24, R22, -INF , !P4 ;  /* 0xff80000016187808 */ /* 0x000fe20006000000 */
[----:B------:R-:W-:Y:S01]  /*1b9c0*/  HMMA.16816.F32.BF16 R12, R44, R42, R12 ;  /* 0x0000002a2c0c723c */ /* 0x000fe2000004180c */
[----:B------:R-:W-:-:S02]  /*1b9d0*/  FSEL R200, R21, -INF , !P5 ;  /* 0xff80000015c87808 */ /* 0x000fc40006800000 */
[----:B------:R-:W1:Y:S01]  /*1b9e0*/  LDSM.16.M88.4 R20, [R212+0x4000] ;  /* 0x00400000d414783b */ /* 0x000e620000000200 */
[C---:B------:R-:W-:Y:S02]  /*1b9f0*/  ISETP.GE.AND P3, PT, R25.reuse, R211, PT ;  /* 0x000000d31900720c */ /* 0x040fe40003f66270 */
[-C--:B------:R-:W-:Y:S02]  /*1ba00*/  ISETP.GE.AND P4, PT, R25, R210.reuse, PT ;  /* 0x000000d21900720c */ /* 0x080fe40003f86270 */
[----:B------:R-:W-:Y:S01]  /*1ba10*/  I2FP.F32.U32 R25, R25 ;  /* 0x0000001900197245 */ /* 0x000fe20000201000 */
[----:B------:R-:W-:Y:S01]  /*1ba20*/  HMMA.16816.F32.BF16 R100, R204, R180, R100 ;  /* 0x000000b4cc64723c */ /* 0x000fe20000041864 */
[----:B------:R-:W-:Y:S02]  /*1ba30*/  FSEL R201, R27, -INF , !P2 ;  /* 0xff8000001bc97808 */ /* 0x000fe40005000000 */
[----:B------:R-:W-:Y:S01]  /*1ba40*/  ISETP.GE.AND P2, PT, R26, R210, PT ;  /* 0x000000d21a00720c */ /* 0x000fe20003f46270 */
[----:B------:R-:W-:-:S02]  /*1ba50*/  VIADD R26, R179, 0xfffffe21 ;  /* 0xfffffe21b31a7836 */ /* 0x000fc40000000000 */
[C---:B------:R-:W-:Y:S01]  /*1ba60*/  FFMA.FTZ R16, R25.reuse, UR5, R16 ;  /* 0x0000000519107c23 */ /* 0x040fe20008010010 */
[----:B------:R-:W-:Y:S01]  /*1ba70*/  FFMA.FTZ R18, R25, UR5, R18 ;  /* 0x0000000519127c23 */ /* 0x000fe20008010012 */
[----:B------:R-:W-:Y:S01]  /*1ba80*/  FSEL R25, R34, -INF , !P2 ;  /* 0xff80000022197808 */ /* 0x000fe20005000000 */
[C---:B--2---:R-:W-:Y:S01]  /*1ba90*/  HMMA.16816.F32.BF16 R8, R44.reuse, R28, R8 ;  /* 0x0000001c2c08723c */ /* 0x044fe20000041808 */
[----:B------:R-:W-:Y:S02]  /*1baa0*/  I2FP.F32.U32 R38, R26 ;  /* 0x0000001a00267245 */ /* 0x000fe40000201000 */
[CC--:B------:R-:W-:Y:S02]  /*1bab0*/  ISETP.GE.AND P5, PT, R26.reuse, R211.reuse, PT ;  /* 0x000000d31a00720c */ /* 0x0c0fe40003fa6270 */
[-C--:B------:R-:W-:Y:S01]  /*1bac0*/  ISETP.GE.AND P2, PT, R26, R210.reuse, PT ;  /* 0x000000d21a00720c */ /* 0x080fe20003f46270 */
[----:B------:R-:W-:Y:S01]  /*1bad0*/  FFMA.FTZ R17, R38, UR5, R17 ;  /* 0x0000000526117c23 */ /* 0x000fe20008010011 */
[----:B------:R-:W-:Y:S01]  /*1bae0*/  FSEL R34, R16, -INF , !P3 ;  /* 0xff80000010227808 */ /* 0x000fe20005800000 */
[----:B------:R-:W-:Y:S01]  /*1baf0*/  FFMA.FTZ R29, R38, UR5, R19 ;  /* 0x00000005261d7c23 */ /* 0x000fe20008010013 */
[----:B------:R-:W-:Y:S01]  /*1bb00*/  FSEL R26, R18, -INF , !P4 ;  /* 0xff800000121a7808 */ /* 0x000fe20006000000 */
[----:B------:R-:W-:Y:S01]  /*1bb10*/  VIADD R38, R179, 0xfffffe30 ;  /* 0xfffffe30b3267836 */ /* 0x000fe20000000000 */
[C---:B------:R-:W-:Y:S01]  /*1bb20*/  ISETP.GE.AND P3, PT, R33.reuse, R211, PT ;  /* 0x000000d32100720c */ /* 0x040fe20003f66270 */
[----:B------:R-:W-:Y:S01]  /*1bb30*/  HMMA.16816.F32.BF16 R4, R44, R30, R4 ;  /* 0x0000001e2c04723c */ /* 0x000fe20000041804 */
[----:B------:R-:W-:-:S02]  /*1bb40*/  ISETP.GE.AND P4, PT, R33, R210, PT ;  /* 0x000000d22100720c */ /* 0x000fc40003f86270 */
[----:B------:R-:W-:Y:S02]  /*1bb50*/  I2FP.F32.U32 R33, R33 ;  /* 0x0000002100217245 */ /* 0x000fe40000201000 */
[----:B------:R-:W-:Y:S02]  /*1bb60*/  I2FP.F32.U32 R39, R38 ;  /* 0x0000002600277245 */ /* 0x000fe40000201000 */
[----:B------:R-:W-:Y:S01]  /*1bb70*/  FSEL R27, R17, -INF , !P5 ;  /* 0xff800000111b7808 */ /* 0x000fe20006800000 */
[C---:B------:R-:W-:Y:S01]  /*1bb80*/  FFMA.FTZ R28, R33.reuse, UR5, R12 ;  /* 0x00000005211c7c23 */ /* 0x040fe2000801000c */
[----:B------:R-:W-:Y:S01]  /*1bb90*/  I2FP.F32.U32 R12, R35 ;  /* 0x00000023000c7245 */ /* 0x000fe20000201000 */
[----:B------:R-:W-:Y:S01]  /*1bba0*/  FFMA.FTZ R14, R33, UR5, R14 ;  /* 0x00000005210e7c23 */ /* 0x000fe2000801000e */
[----:B------:R-:W-:Y:S01]  /*1bbb0*/  FFMA.FTZ R33, R39, UR5, R8 ;  /* 0x0000000527217c23 */ /* 0x000fe20008010008 */
[----:B------:R-:W-:Y:S01]  /*1bbc0*/  FSEL R29, R29, -INF , !P2 ;  /* 0xff8000001d1d7808 */ /* 0x000fe20005000000 */
[----:B------:R-:W2:Y:S01]  /*1bbd0*/  LDSM.16.M88.4 R16, [R3+0x7800] ;  /* 0x007800000310783b */ /* 0x000ea20000000200 */
[C---:B------:R-:W-:Y:S01]  /*1bbe0*/  FFMA.FTZ R13, R12.reuse, UR5, R13 ;  /* 0x000000050c0d7c23 */ /* 0x040fe2000801000d */
[----:B------:R-:W-:Y:S01]  /*1bbf0*/  FFMA.FTZ R15, R12, UR5, R15 ;  /* 0x000000050c0f7c23 */ /* 0x000fe2000801000f */
[----:B------:R-:W-:Y:S01]  /*1bc00*/  VIADD R12, R179, 0xfffffe31 ;  /* 0xfffffe31b30c7836 */ /* 0x000fe20000000000 */
[C---:B------:R-:W-:Y:S01]  /*1bc10*/  ISETP.GE.AND P5, PT, R35.reuse, R211, PT ;  /* 0x000000d32300720c */ /* 0x040fe20003fa6270 */
[----:B-1----:R-:W-:Y:S01]  /*1bc20*/  HMMA.16816.F32.BF16 R172, R44, R20, R172 ;  /* 0x000000142cac723c */ /* 0x002fe200000418ac */
[----:B------:R-:W-:Y:S01]  /*1bc30*/  ISETP.GE.AND P2, PT, R35, R210, PT ;  /* 0x000000d22300720c */ /* 0x000fe20003f46270 */
[----:B------:R-:W-:Y:S01]  /*1bc40*/  FFMA.FTZ R20, R39, UR5, R10 ;  /* 0x0000000527147c23 */ /* 0x000fe2000801000a */
[----:B------:R-:W-:-:S02]  /*1bc50*/  I2FP.F32.U32 R8, R12 ;  /* 0x0000000c00087245 */ /* 0x000fc40000201000 */
[----:B------:R-:W-:Y:S01]  /*1bc60*/  FSEL R35, R13, -INF , !P5 ;  /* 0xff8000000d237808 */ /* 0x000fe20006800000 */
[----:B------:R-:W-:Y:S01]  /*1bc70*/  VIADD R13, R179, 0xfffffe39 ;  /* 0xfffffe39b30d7836 */ /* 0x000fe20000000000 */
[----:B------:R-:W-:Y:S01]  /*1bc80*/  FSEL R31, R15, -INF , !P2 ;  /* 0xff8000000f1f7808 */ /* 0x000fe20005000000 */
[C---:B------:R-:W-:Y:S01]  /*1bc90*/  FFMA.FTZ R40, R8.reuse, UR5, R9 ;  /* 0x0000000508287c23 */ /* 0x040fe20008010009 */
[----:B------:R-:W-:Y:S01]  /*1bca0*/  FFMA.FTZ R21, R8, UR5, R11 ;  /* 0x0000000508157c23 */ /* 0x000fe2000801000b */
[C---:B------:R-:W-:Y:S01]  /*1bcb0*/  ISETP.GE.AND P5, PT, R12.reuse, R211, PT ;  /* 0x000000d30c00720c */ /* 0x040fe20003fa6270 */
[----:B------:R-:W1:Y:S01]  /*1bcc0*/  LDSM.16.M88.4 R8, [R212+0x4800] ;  /* 0x00480000d408783b */ /* 0x000e620000000200 */
[----:B------:R-:W-:Y:S01]  /*1bcd0*/  ISETP.GE.AND P2, PT, R12, R210, PT ;  /* 0x000000d20c00720c */ /* 0x000fe20003f46270 */
[C---:B------:R-:W-:Y:S01]  /*1bce0*/  VIADD R12, R179.reuse, 0xfffffe38 ;  /* 0xfffffe38b30c7836 */ /* 0x040fe20000000000 */
[----:B------:R-:W-:Y:S01]  /*1bcf0*/  FSEL R28, R28, -INF , !P3 ;  /* 0xff8000001c1c7808 */ /* 0x000fe20005800000 */
[----:B------:R-:W-:Y:S01]  /*1bd00*/  HMMA.16816.F32.BF16 R168, R44, R22, R168 ;  /* 0x000000162ca8723c */ /* 0x000fe200000418a8 */
[----:B------:R-:W-:Y:S01]  /*1bd10*/  FSEL R30, R14, -INF , !P4 ;  /* 0xff8000000e1e7808 */ /* 0x000fe20006000000 */
[----:B------:R-:W-:Y:S01]  /*1bd20*/  VIADD R14, R179, 0xfffffe48 ;  /* 0xfffffe48b30e7836 */ /* 0x000fe20000000000 */
[----:B------:R-:W-:-:S02]  /*1bd30*/  I2FP.F32.U32 R15, R12 ;  /* 0x0000000c000f7245 */ /* 0x000fc40000201000 */
        /* <DEDUP_REMOVED lines=9> */
[----:B------:R-:W-:Y:S01]  /*1bdd0*/  FSEL R21, R21, -INF , !P2 ;  /* 0xff80000015157808 */ /* 0x000fe20005000000 */
[----:B------:R-:W-:Y:S01]  /*1bde0*/  FFMA.FTZ R7, R4, UR5, R7 ;  /* 0x0000000504077c23 */ /* 0x000fe20008010007 */
[----:B------:R-:W-:-:S02]  /*1bdf0*/  ISETP.GE.AND P4, PT, R12, R210, PT ;  /* 0x000000d20c00720c */ /* 0x000fc40003f86270 */
[CC--:B------:R-:W-:Y:S01]  /*1be00*/  ISETP.GE.AND P5, PT, R13.reuse, R211.reuse, PT ;  /* 0x000000d30d00720c */ /* 0x0c0fe20003fa6270 */
[C---:B--2---:R-:W-:Y:S01]  /*1be10*/  HMMA.16816.F32.BF16 R84, R204.reuse, R16, R84 ;  /* 0x00000010cc54723c */ /* 0x044fe20000041854 */
[----:B------:R-:W-:Y:S01]  /*1be20*/  ISETP.GE.AND P2, PT, R13, R210, PT ;  /* 0x000000d20d00720c */ /* 0x000fe20003f46270 */
[C---:B------:R-:W-:Y:S01]  /*1be30*/  VIADD R13, R179.reuse, 0xfffffe41 ;  /* 0xfffffe41b30d7836 */ /* 0x040fe20000000000 */
[----:B------:R-:W-:Y:S01]  /*1be40*/  FSEL R39, R6, -INF , !P4 ;  /* 0xff80000006277808 */ /* 0x000fe20006000000 */
[----:B------:R-:W-:Y:S01]  /*1be50*/  VIADD R17, R179, 0xfffffe50 ;  /* 0xfffffe50b3117836 */ /* 0x000fe20000000000 */
[----:B------:R-:W-:Y:S01]  /*1be60*/  FSEL R41, R5, -INF , !P5 ;  /* 0xff80000005297808 */ /* 0x000fe20006800000 */
[----:B------:R-:W-:Y:S01]  /*1be70*/  VIADD R16, R179, 0xfffffe58 ;  /* 0xfffffe58b3107836 */ /* 0x000fe20000000000 */
[----:B------:R-:W-:Y:S01]  /*1be80*/  FSEL R22, R7, -INF , !P2 ;  /* 0xff80000007167808 */ /* 0x000fe20005000000 */
[----:B------:R-:W-:Y:S01]  /*1be90*/  HMMA.16816.F32.BF16 R80, R204, R18, R80 ;  /* 0x00000012cc50723c */ /* 0x000fe20000041850 */
[----:B------:R-:W2:Y:S01]  /*1bea0*/  LDSM.16.M88.4 R4, [R212+0x5000] ;  /* 0x00500000d404783b */ /* 0x000ea20000000200 */
[----:B------:R-:W-:Y:S01]  /*1beb0*/  FSEL R33, R33, -INF , !P3 ;  /* 0xff80000021217808 */ /* 0x000fe20005800000 */
[C---:B------:R-:W-:Y:S01]  /*1bec0*/  VIADD R19, R179.reuse, 0xfffffe51 ;  /* 0xfffffe51b3137836 */ /* 0x040fe20000000000 */
[-C--:B------:R-:W-:Y:S01]  /*1bed0*/  ISETP.GE.AND P3, PT, R12, R211.reuse, PT ;  /* 0x000000d30c00720c */ /* 0x080fe20003f66270 */
[----:B------:R-:W-:Y:S01]  /*1bee0*/  VIADD R12, R179, 0xfffffe40 ;  /* 0xfffffe40b30c7836 */ /* 0x000fe20000000000 */
[----:B------:R-:W-:-:S02]  /*1bef0*/  ISETP.GE.AND P5, PT, R13, R211, PT ;  /* 0x000000d30d00720c */ /* 0x000fc40003fa6270 */
[----:B------:R-:W-:Y:S01]  /*1bf00*/  FSEL R38, R38, -INF , !P3 ;  /* 0xff80000026267808 */ /* 0x000fe20005800000 */
[----:B-1----:R-:W-:Y:S01]  /*1bf10*/  HMMA.16816.F32.BF16 R164, R44, R8, R164 ;  /* 0x000000082ca4723c */ /* 0x002fe200000418a4 */
[C---:B------:R-:W-:Y:S02]  /*1bf20*/  ISETP.GE.AND P3, PT, R12.reuse, R211, PT ;  /* 0x000000d30c00720c */ /* 0x040fe40003f66270 */
[----:B------:R-:W-:Y:S02]  /*1bf30*/  I2FP.F32.U32 R15, R12 ;  /* 0x0000000c000f7245 */ /* 0x000fe40000201000 */
[-C--:B------:R-:W-:Y:S02]  /*1bf40*/  ISETP.GE.AND P4, PT, R12, R210.reuse, PT ;  /* 0x000000d20c00720c */ /* 0x080fe40003f86270 */
[----:B------:R-:W-:Y:S01]  /*1bf50*/  I2FP.F32.U32 R12, R13 ;  /* 0x0000000d000c7245 */ /* 0x000fe20000201000 */
[----:B------:R-:W-:Y:S01]  /*1bf60*/  FFMA.FTZ R23, R15, UR5, R172 ;  /* 0x000000050f177c23 */ /* 0x000fe200080100ac */
[----:B------:R-:W-:Y:S01]  /*1bf70*/  ISETP.GE.AND P2, PT, R13, R210, PT ;  /* 0x000000d20d00720c */ /* 0x000fe20003f46270 */
[----:B------:R-:W-:-:S02]  /*1bf80*/  VIADD R13, R179, 0xfffffe49 ;  /* 0xfffffe49b30d7836 */ /* 0x000fc40000000000 */
[----:B------:R-:W-:Y:S01]  /*1bf90*/  FFMA.FTZ R42, R15, UR5, R174 ;  /* 0x000000050f2a7c23 */ /* 0x000fe200080100ae */
[----:B------:R-:W-:Y:S01]  /*1bfa0*/  I2FP.F32.U32 R15, R14 ;  /* 0x0000000e000f7245 */ /* 0x000fe20000201000 */
[C---:B------:R-:W-:Y:S01]  /*1bfb0*/  FFMA.FTZ R172, R12.reuse, UR5, R173 ;  /* 0x000000050cac7c23 */ /* 0x040fe200080100ad */
[----:B------:R-:W-:Y:S01]  /*1bfc0*/  FSEL R23, R23, -INF , !P3 ;  /* 0xff80000017177808 */ /* 0x000fe20005800000 */
[----:B------:R-:W-:Y:S01]  /*1bfd0*/  FFMA.FTZ R43, R12, UR5, R175 ;  /* 0x000000050c2b7c23 */ /* 0x000fe200080100af */
[----:B------:R-:W-:Y:S01]  /*1bfe0*/  I2FP.F32.U32 R8, R13 ;  /* 0x0000000d00087245 */ /* 0x000fe20000201000 */
[C---:B------:R-:W-:Y:S01]  /*1bff0*/  FFMA.FTZ R168, R15.reuse, UR5, R168 ;  /* 0x000000050fa87c23 */ /* 0x040fe200080100a8 */
[-C--:B------:R-:W-:Y:S01]  /*1c000*/  ISETP.GE.AND P3, PT, R14, R211.reuse, PT ;  /* 0x000000d30e00720c */ /* 0x080fe20003f66270 */
[----:B------:R-:W-:Y:S01]  /*1c010*/  FFMA.FTZ R49, R15, UR5, R170 ;  /* 0x000000050f317c23 */ /* 0x000fe200080100aa */
[----:B------:R-:W-:Y:S01]  /*1c020*/  FSEL R172, R172, -INF , !P5 ;  /* 0xff800000acac7808 */ /* 0x000fe20006800000 */
[----:B------:R-:W-:Y:S01]  /*1c030*/  FFMA.FTZ R9, R8, UR5, R169 ;  /* 0x0000000508097c23 */ /* 0x000fe200080100a9 */
[----:B------:R-:W-:Y:S01]  /*1c040*/  ISETP.GE.AND P5, PT, R13, R211, PT ;  /* 0x000000d30d00720c */ /* 0x000fe20003fa6270 */
[----:B------:R-:W-:Y:S01]  /*1c050*/  HMMA.16816.F32.BF16 R128, R44, R10, R128 ;  /* 0x0000000a2c80723c */ /* 0x000fe20000041880 */
[----:B------:R-:W-:Y:S01]  /*1c060*/  FSEL R42, R42, -INF , !P4 ;  /* 0xff8000002a2a7808 */ /* 0x000fe20006000000 */
[----:B------:R-:W-:Y:S01]  /*1c070*/  FFMA.FTZ R171, R8, UR5, R171 ;  /* 0x0000000508ab7c23 */ /* 0x000fe200080100ab */
[----:B------:R-:W-:-:S02]  /*1c080*/  FSEL R43, R43, -INF , !P2 ;  /* 0xff8000002b2b7808 */ /* 0x000fc40005000000 */
[----:B------:R-:W-:Y:S02]  /*1c090*/  FSEL R169, R168, -INF , !P3 ;  /* 0xff800000a8a97808 */ /* 0x000fe40005800000 */
[-C--:B------:R-:W-:Y:S01]  /*1c0a0*/  ISETP.GE.AND P4, PT, R14, R210.reuse, PT ;  /* 0x000000d20e00720c */ /* 0x080fe20003f86270 */
[----:B------:R-:W-:Y:S01]  /*1c0b0*/  HMMA.16816.F32.BF16 R52, R204, R176, R52 ;  /* 0x000000b0cc34723c */ /* 0x000fe20000041834 */
[-C--:B------:R-:W-:Y:S02]  /*1c0c0*/  ISETP.GE.AND P2, PT, R13, R210.reuse, PT ;  /* 0x000000d20d00720c */ /* 0x080fe40003f46270 */
[----:B------:R-:W-:Y:S01]  /*1c0d0*/  FSEL R168, R9, -INF , !P5 ;  /* 0xff80000009a87808 */ /* 0x000fe20006800000 */
[----:B------:R-:W1:Y:S01]  /*1c0e0*/  LDSM.16.M88.4 R12, [R3+0x8000] ;  /* 0x00800000030c783b */ /* 0x000e620000000200 */
[----:B------:R-:W-:Y:S02]  /*1c0f0*/  FSEL R49, R49, -INF , !P4 ;  /* 0xff80000031317808 */ /* 0x000fe40006000000 */
[C---:B------:R-:W-:Y:S01]  /*1c100*/  ISETP.GE.AND P3, PT, R17.reuse, R211, PT ;  /* 0x000000d31100720c */ /* 0x040fe20003f66270 */
[----:B------:R-:W3:Y:S01]  /*1c110*/  LDSM.16.M88.4 R8, [R212+0x5800] ;  /* 0x00580000d408783b */ /* 0x000ee20000000200 */
[----:B------:R-:W-:Y:S01]  /*1c120*/  ISETP.GE.AND P4, PT, R17, R210, PT ;  /* 0x000000d21100720c */ /* 0x000fe20003f86270 */
[----:B--2---:R-:W-:Y:S01]  /*1c130*/  HMMA.16816.F32.BF16 R124, R44, R4, R124 ;  /* 0x000000042c7c723c */ /* 0x004fe2000004187c */
[----:B------:R-:W-:-:S02]  /*1c140*/  I2FP.F32.U32 R17, R17 ;  /* 0x0000001100117245 */ /* 0x000fc40000201000 */
[----:B------:R-:W-:Y:S02]  /*1c150*/  I2FP.F32.U32 R18, R19 ;  /* 0x0000001300127245 */ /* 0x000fe40000201000 */
[----:B------:R-:W-:Y:S01]  /*1c160*/  I2FP.F32.U32 R5, R16 ;  /* 0x0000001000057245 */ /* 0x000fe20000201000 */
[C---:B------:R-:W-:Y:S01]  /*1c170*/  FFMA.FTZ R166, R17.reuse, UR5, R166 ;  /* 0x0000000511a67c23 */ /* 0x040fe200080100a6 */
[----:B------:R-:W-:Y:S01]  /*1c180*/  FFMA.FTZ R170, R17, UR5, R164 ;  /* 0x0000000511aa7c23 */ /* 0x000fe200080100a4 */
[C---:B------:R-:W-:Y:S01]  /*1c190*/  FFMA.FTZ R4, R18.reuse, UR5, R165 ;  /* 0x0000000512047c23 */ /* 0x040fe200080100a5 */
[----:B------:R-:W-:Y:S01]  /*1c1a0*/  ISETP.GE.AND P5, PT, R19, R211, PT ;  /* 0x000000d31300720c */ /* 0x000fe20003fa6270 */
[----:B------:R-:W-:Y:S01]  /*1c1b0*/  VIADD R17, R179, 0xfffffe59 ;  /* 0xfffffe59b3117836 */ /* 0x000fe20000000000 */
[----:B------:R-:W-:Y:S01]  /*1c1c0*/  FSEL R164, R171, -INF , !P2 ;  /* 0xff800000aba47808 */ /* 0x000fe20005000000 */
[----:B------:R-:W-:Y:S01]  /*1c1d0*/  FFMA.FTZ R18, R18, UR5, R167 ;  /* 0x0000000512127c23 */ /* 0x000fe200080100a7 */
[----:B------:R-:W-:Y:S01]  /*1c1e0*/  FSEL R165, R166, -INF , !P4 ;  /* 0xff800000a6a57808 */ /* 0x000fe20006000000 */
[----:B------:R-:W-:Y:S01]  /*1c1f0*/  FFMA.FTZ R166, R5, UR5, R128 ;  /* 0x0000000505a67c23 */ /* 0x000fe20008010080 */
[----:B------:R-:W-:Y:S01]  /*1c200*/  ISETP.GE.AND P2, PT, R19, R210, PT ;  /* 0x000000d21300720c */ /* 0x000fe20003f46270 */
[----:B------:R-:W-:Y:S01]  /*1c210*/  FFMA.FTZ R130, R5, UR5, R130 ;  /* 0x0000000505827c23 */ /* 0x000fe20008010082 */
[----:B------:R-:W-:Y:S01]  /*1c220*/  FSEL R167, R4, -INF , !P5 ;  /* 0xff80000004a77808 */ /* 0x000fe20006800000 */
[----:B------:R-:W-:Y:S01]  /*1c230*/  VIADD R5, R179, 0xfffffe60 ;  /* 0xfffffe60b3057836 */ /* 0x000fe20000000000 */
[----:B------:R-:W-:Y:S01]  /*1c240*/  I2FP.F32.U32 R4, R17 ;  /* 0x0000001100047245 */ /* 0x000fe20000201000 */
[----:B------:R-:W-:Y:S01]  /*1c250*/  HMMA.16816.F32.BF16 R120, R44, R6, R120 ;  /* 0x000000062c78723c */ /* 0x000fe20000041878 */
[----:B------:R-:W-:-:S02]  /*1c260*/  FSEL R128, R18, -INF , !P2 ;  /* 0xff80000012807808 */ /* 0x000fc40005000000 */
[C---:B------:R-:W-:Y:S01]  /*1c270*/  ISETP.GE.AND P5, PT, R17.reuse, R211, PT ;  /* 0x000000d31100720c */ /* 0x040fe20003fa6270 */
[C---:B------:R-:W-:Y:S01]  /*1c280*/  FFMA.FTZ R6, R4.reuse, UR5, R129 ;  /* 0x0000000504067c23 */ /* 0x040fe20008010081 */
[-C--:B------:R-:W-:Y:S01]  /*1c290*/  ISETP.GE.AND P2, PT, R17, R210.reuse, PT ;  /* 0x000000d21100720c */ /* 0x080fe20003f46270 */
[----:B------:R-:W-:Y:S01]  /*1c2a0*/  FFMA.FTZ R4, R4, UR5, R131 ;  /* 0x0000000504047c23 */ /* 0x000fe20008010083 */
[----:B------:R-:W-:Y:S01]  /*1c2b0*/  FSEL R170, R170, -INF , !P3 ;  /* 0xff800000aaaa7808 */ /* 0x000fe20005800000 */
[----:B------:R-:W-:Y:S01]  /*1c2c0*/  HMMA.16816.F32.BF16 R52, R44, R36, R52 ;  /* 0x000000242c34723c */ /* 0x000fe20000041834 */
[C---:B------:R-:W-:Y:S02]  /*1c2d0*/  ISETP.GE.AND P4, PT, R16.reuse, R210, PT ;  /* 0x000000d21000720c */ /* 0x040fe40003f86270 */
[----:B------:R-:W-:Y:S02]  /*1c2e0*/  I2FP.F32.U32 R17, R5 ;  /* 0x0000000500117245 */ /* 0x000fe40000201000 */
[-C--:B------:R-:W-:Y:S01]  /*1c2f0*/  ISETP.GE.AND P3, PT, R16, R211.reuse, PT ;  /* 0x000000d31000720c */ /* 0x080fe20003f66270 */
[----:B------:R-:W-:Y:S01]  /*1c300*/  VIADD R16, R179, 0xfffffe61 ;  /* 0xfffffe61b3107836 */ /* 0x000fe20000000000 */
[----:B------:R-:W-:Y:S01]  /*1c310*/  FSEL R129, R130, -INF , !P4 ;  /* 0xff80000082817808 */ /* 0x000fe20006000000 */
[----:B------:R-:W-:Y:S01]  /*1c320*/  FFMA.FTZ R130, R17, UR5, R124 ;  /* 0x0000000511827c23 */ /* 0x000fe2000801007c */
[----:B------:R-:W-:Y:S01]  /*1c330*/  FSEL R166, R166, -INF , !P3 ;  /* 0xff800000a6a67808 */ /* 0x000fe20005800000 */
[----:B-1----:R-:W-:Y:S01]  /*1c340*/  HMMA.16816.F32.BF16 R76, R204, R12, R76 ;  /* 0x0000000ccc4c723c */ /* 0x002fe2000004184c */
[----:B------:R-:W-:Y:S01]  /*1c350*/  ISETP.GE.AND P3, PT, R5, R211, PT ;  /* 0x000000d30500720c */ /* 0x000fe20003f66270 */
[----:B------:R-:W-:Y:S01]  /*1c360*/  FFMA.FTZ R126, R17, UR5, R126 ;  /* 0x00000005117e7c23 */ /* 0x000fe2000801007e */
[----:B------:R-:W-:-:S02]  /*1c370*/  FSEL R131, R6, -INF , !P5 ;  /* 0xff80000006837808 */ /* 0x000fc40006800000 */
[----:B------:R-:W-:Y:S02]  /*1c380*/  ISETP.GE.AND P4, PT, R5, R210, PT ;  /* 0x000000d20500720c */ /* 0x000fe40003f86270 */
[----:B------:R-:W-:Y:S01]  /*1c390*/  FSEL R124, R4, -INF , !P2 ;  /* 0xff800000047c7808 */ /* 0x000fe20005000000 */
[----:B---3--:R-:W-:Y:S01]  /*1c3a0*/  HMMA.16816.F32.BF16 R116, R44, R8, R116 ;  /* 0x000000082c74723c */ /* 0x008fe20000041874 */
[----:B------:R-:W1:Y:S01]  /*1c3b0*/  LDSM.16.M88.4 R4, [R3+0x8800] ;  /* 0x008800000304783b */ /* 0x000e620000000200 */
[----:B------:R-:W-:Y:S01]  /*1c3c0*/  I2FP.F32.U32 R12, R16 ;  /* 0x00000010000c7245 */ /* 0x000fe20000201000 */
[C---:B------:R-:W-:Y:S01]  /*1c3d0*/  VIADD R8, R179.reuse, 0xfffffe68 ;  /* 0xfffffe68b3087836 */ /* 0x040fe20000000000 */
[CC--:B------:R-:W-:Y:S01]  /*1c3e0*/  ISETP.GE.AND P5, PT, R16.reuse, R211.reuse, PT ;  /* 0x000000d31000720c */ /* 0x0c0fe20003fa6270 */
[----:B------:R-:W-:Y:S01]  /*1c3f0*/  VIADD R9, R179, 0xfffffe69 ;  /* 0xfffffe69b3097836 */ /* 0x000fe20000000000 */
[----:B------:R-:W-:Y:S01]  /*1c400*/  ISETP.GE.AND P2, PT, R16, R210, PT ;  /* 0x000000d21000720c */ /* 0x000fe20003f46270 */
[C---:B------:R-:W-:Y:S01]  /*1c410*/  FFMA.FTZ R171, R12.reuse, UR5, R125 ;  /* 0x000000050cab7c23 */ /* 0x040fe2000801007d */
[----:B------:R-:W-:Y:S01]  /*1c420*/  I2FP.F32.U32 R13, R8 ;  /* 0x00000008000d7245 */ /* 0x000fe20000201000 */
[----:B------:R-:W2:Y:S01]  /*1c430*/  LDSM.16.M88.4 R16, [R212+0x6000] ;  /* 0x00600000d410783b */ /* 0x000ea20000000200 */
[----:B------:R-:W-:Y:S01]  /*1c440*/  FFMA.FTZ R12, R12, UR5, R127 ;  /* 0x000000050c0c7c23 */ /* 0x000fe2000801007f */
[----:B------:R-:W-:Y:S01]  /*1c450*/  FSEL R125, R126, -INF , !P4 ;  /* 0xff8000007e7d7808 */ /* 0x000fe20006000000 */
[----:B------:R-:W-:Y:S01]  /*1c460*/  HMMA.16816.F32.BF16 R72, R204, R14, R72 ;  /* 0x0000000ecc48723c */ /* 0x000fe20000041848 */
[----:B------:R-:W-:Y:S01]  /*1c470*/  FSEL R130, R130, -INF , !P3 ;  /* 0xff80000082827808 */ /* 0x000fe20005800000 */
[C---:B------:R-:W-:Y:S01]  /*1c480*/  FFMA.FTZ R126, R13.reuse, UR5, R120 ;  /* 0x000000050d7e7c23 */ /* 0x040fe20008010078 */
[C---:B------:R-:W-:Y:S01]  /*1c490*/  ISETP.GE.AND P3, PT, R8.reuse, R211, PT ;  /* 0x000000d30800720c */ /* 0x040fe20003f66270 */
[----:B------:R-:W-:Y:S01]  /*1c4a0*/  FFMA.FTZ R122, R13, UR5, R122 ;  /* 0x000000050d7a7c23 */ /* 0x000fe2000801007a */
[----:B------:R-:W-:Y:S01]  /*1c4b0*/  FSEL R127, R171, -INF , !P5 ;  /* 0xff800000ab7f7808 */ /* 0x000fe20006800000 */
[----:B------:R-:W-:Y:S01]  /*1c4c0*/  VIADD R13, R179, 0xfffffe71 ;  /* 0xfffffe71b30d7836 */ /* 0x000fe20000000000 */
[----:B------:R-:W-:Y:S01]  /*1c4d0*/  ISETP.GE.AND P4, PT, R8, R210, PT ;  /* 0x000000d20800720c */ /* 0x000fe20003f86270 */
[----:B------:R-:W-:Y:S01]  /*1c4e0*/  HMMA.16816.F32.BF16 R112, R44, R10, R112 ;  /* 0x0000000a2c70723c */ /* 0x000fe20000041870 */
[----:B------:R-:W-:-:S02]  /*1c4f0*/  FSEL R120, R12, -INF , !P2 ;  /* 0xff8000000c787808 */ /* 0x000fc40005000000 */
[C---:B------:R-:W-:Y:S02]  /*1c500*/  ISETP.GE.AND P5, PT, R9.reuse, R211, PT ;  /* 0x000000d30900720c */ /* 0x040fe40003fa6270 */
[----:B------:R-:W-:Y:S02]  /*1c510*/  I2FP.F32.U32 R8, R9 ;  /* 0x0000000900087245 */ /* 0x000fe40000201000 */
[----:B------:R-:W-:Y:S01]  /*1c520*/  ISETP.GE.AND P2, PT, R9, R210, PT ;  /* 0x000000d20900720c */ /* 0x000fe20003f46270 */
[----:B------:R-:W-:Y:S01]  /*1c530*/  VIADD R9, R179, 0xfffffe70 ;  /* 0xfffffe70b3097836 */ /* 0x000fe20000000000 */
[----:B------:R-:W-:Y:S01]  /*1c540*/  FSEL R126, R126, -INF , !P3 ;  /* 0xff8000007e7e7808 */ /* 0x000fe20005800000 */
[C---:B------:R-:W-:Y:S01]  /*1c550*/  FFMA.FTZ R12, R8.reuse, UR5, R121 ;  /* 0x00000005080c7c23 */ /* 0x040fe20008010079 */
[----:B------:R-:W-:Y:S01]  /*1c560*/  FFMA.FTZ R8, R8, UR5, R123 ;  /* 0x0000000508087c23 */ /* 0x000fe2000801007b */
[----:B------:R-:W-:Y:S02]  /*1c570*/  FSEL R121, R122, -INF , !P4 ;  /* 0xff8000007a797808 */ /* 0x000fe40006000000 */
[----:B------:R-:W-:-:S02]  /*1c580*/  I2FP.F32.U32 R15, R9 ;  /* 0x00000009000f7245 */ /* 0x000fc40000201000 */
[CC--:B------:R-:W-:Y:S02]  /*1c590*/  ISETP.GE.AND P3, PT, R9.reuse, R211.reuse, PT ;  /* 0x000000d30900720c */ /* 0x0c0fe40003f66270 */
[----:B------:R-:W-:Y:S01]  /*1c5a0*/  ISETP.GE.AND P4, PT, R9, R210, PT ;  /* 0x000000d20900720c */ /* 0x000fe20003f86270 */
[----:B------:R-:W-:Y:S01]  /*1c5b0*/  FFMA.FTZ R122, R15, UR5, R116 ;  /* 0x000000050f7a7c23 */ /* 0x000fe20008010074 */
[----:B------:R-:W-:Y:S01]  /*1c5c0*/  FSEL R116, R8, -INF , !P2 ;  /* 0xff80000008747808 */ /* 0x000fe20005000000 */
[----:B-1----:R-:W-:Y:S01]  /*1c5d0*/  HMMA.16816.F32.BF16 R68, R204, R4, R68 ;  /* 0x00000004cc44723c */ /* 0x002fe20000041844 */
[----:B------:R-:W1:Y:S01]  /*1c5e0*/  LDSM.16.M88.4 R8, [R212+0x6800] ;  /* 0x00680000d408783b */ /* 0x000e620000000200 */
[----:B------:R-:W-:Y:S01]  /*1c5f0*/  FSEL R123, R12, -INF , !P5 ;  /* 0xff8000000c7b7808 */ /* 0x000fe20006800000 */
[----:B------:R-:W-:Y:S01]  /*1c600*/  VIADD R4, R179, 0xfffffe79 ;  /* 0xfffffe79b3047836 */ /* 0x000fe20000000000 */
[----:B------:R-:W-:Y:S01]  /*1c610*/  ISETP.GE.AND P5, PT, R13, R211, PT ;  /* 0x000000d30d00720c */ /* 0x000fe20003fa6270 */
[----:B------:R-:W-:Y:S01]  /*1c620*/  FFMA.FTZ R118, R15, UR5, R118 ;  /* 0x000000050f767c23 */ /* 0x000fe20008010076 */
[----:B------:R-:W-:-:S02]  /*1c630*/  I2FP.F32.U32 R12, R13 ;  /* 0x0000000d000c7245 */ /* 0x000fc40000201000 */
[----:B------:R-:W-:Y:S01]  /*1c640*/  ISETP.GE.AND P2, PT, R13, R210, PT ;  /* 0x000000d20d00720c */ /* 0x000fe20003f46270 */
[C---:B------:R-:W-:Y:S01]  /*1c650*/  VIADD R13, R179.reuse, 0xfffffe78 ;  /* 0xfffffe78b30d7836 */ /* 0x040fe20000000000 */
[----:B------:R-:W-:Y:S01]  /*1c660*/  FSEL R122, R122, -INF , !P3 ;  /* 0xff8000007a7a7808 */ /* 0x000fe20005800000 */
[C---:B------:R-:W-:Y:S01]  /*1c670*/  FFMA.FTZ R171, R12.reuse, UR5, R117 ;  /* 0x000000050cab7c23 */ /* 0x040fe20008010075 */
[----:B------:R-:W-:Y:S01]  /*1c680*/  FFMA.FTZ R119, R12, UR5, R119 ;  /* 0x000000050c777c23 */ /* 0x000fe20008010077 */
[----:B------:R-:W-:Y:S01]  /*1c690*/  I2FP.F32.U32 R12, R4 ;  /* 0x00000004000c7245 */ /* 0x000fe20000201000 */
[C---:B--2---:R-:W-:Y:S01]  /*1c6a0*/  HMMA.16816.F32.BF16 R108, R44.reuse, R16, R108 ;  /* 0x000000102c6c723c */ /* 0x044fe2000004186c */
[----:B------:R-:W-:Y:S01]  /*1c6b0*/  I2FP.F32.U32 R5, R13 ;  /* 0x0000000d00057245 */ /* 0x000fe20000201000 */
[----:B------:R-:W-:Y:S01]  /*1c6c0*/  VIADD R17, R179, 0xfffffe81 ;  /* 0xfffffe81b3117836 */ /* 0x000fe20000000000 */
[----:B------:R-:W-:Y:S01]  /*1c6d0*/  FSEL R117, R118, -INF , !P4 ;  /* 0xff80000076757808 */ /* 0x000fe20006000000 */
[C---:B------:R-:W-:Y:S01]  /*1c6e0*/  FFMA.FTZ R14, R12.reuse, UR5, R113 ;  /* 0x000000050c0e7c23 */ /* 0x040fe20008010071 */
[-C--:B------:R-:W-:Y:S01]  /*1c6f0*/  ISETP.GE.AND P3, PT, R13, R211.reuse, PT ;  /* 0x000000d30d00720c */ /* 0x080fe20003f66270 */
[----:B------:R-:W-:Y:S01]  /*1c700*/  FFMA.FTZ R114, R5, UR5, R114 ;  /* 0x0000000505727c23 */ /* 0x000fe20008010072 */
[----:B------:R-:W-:Y:S01]  /*1c710*/  ISETP.GE.AND P4, PT, R13, R210, PT ;  /* 0x000000d20d00720c */ /* 0x000fe20003f86270 */
[----:B------:R-:W-:Y:S01]  /*1c720*/  FFMA.FTZ R13, R5, UR5, R112 ;  /* 0x00000005050d7c23 */ /* 0x000fe20008010070 */
[----:B------:R-:W-:Y:S01]  /*1c730*/  FSEL R171, R171, -INF , !P5 ;  /* 0xff800000abab7808 */ /* 0x000fe20006800000 */
[----:B------:R-:W-:Y:S01]  /*1c740*/  FFMA.FTZ R16, R12, UR5, R115 ;  /* 0x000000050c107c23 */ /* 0x000fe20008010073 */
[----:B------:R-:W-:Y:S01]  /*1c750*/  ISETP.GE.AND P5, PT, R4, R211, PT ;  /* 0x000000d30400720c */ /* 0x000fe20003fa6270 */
[----:B------:R-:W-:Y:S01]  /*1c760*/  VIADD R5, R179, 0xfffffe80 ;  /* 0xfffffe80b3057836 */ /* 0x000fe20000000000 */
[----:B------:R-:W-:Y:S01]  /*1c770*/  FSEL R112, R119, -INF , !P2 ;  /* 0xff80000077707808 */ /* 0x000fe20005000000 */
[----:B------:R-:W-:Y:S01]  /*1c780*/  HMMA.16816.F32.BF16 R104, R44, R18, R104 ;  /* 0x000000122c68723c */ /* 0x000fe20000041868 */
[----:B------:R-:W-:Y:S01]  /*1c790*/  FSEL R113, R114, -INF , !P4 ;  /* 0xff80000072717808 */ /* 0x000fe20006000000 */
[----:B------:R-:W-:Y:S01]  /*1c7a0*/  VIADD R19, R179, 0xfffffeb1 ;  /* 0xfffffeb1b3137836 */ /* 0x000fe20000000000 */
[----:B------:R-:W-:-:S02]  /*1c7b0*/  FSEL R119, R13, -INF , !P3 ;  /* 0xff8000000d777808 */ /* 0x000fc40005800000 */
[----:B------:R-:W-:Y:S02]  /*1c7c0*/  FSEL R114, R14, -INF , !P5 ;  /* 0xff8000000e727808 */ /* 0x000fe40006800000 */
[----:B------:R-:W2:Y:S01]  /*1c7d0*/  LDSM.16.M88.4 R12, [R212+0x7000] ;  /* 0x00700000d40c783b */ /* 0x000ea20000000200 */
[C---:B------:R-:W-:Y:S01]  /*1c7e0*/  ISETP.GE.AND P3, PT, R5.reuse, R211, PT ;  /* 0x000000d30500720c */ /* 0x040fe20003f66270 */
[----:B------:R-:W-:Y:S01]  /*1c7f0*/  HMMA.16816.F32.BF16 R64, R204, R6, R64 ;  /* 0x00000006cc40723c */ /* 0x000fe20000041840 */
[-C--:B------:R-:W-:Y:S02]  /*1c800*/  ISETP.GE.AND P4, PT, R5, R210.reuse, PT ;  /* 0x000000d20500720c */ /* 0x080fe40003f86270 */
[----:B------:R-:W-:Y:S02]  /*1c810*/  I2FP.F32.U32 R5, R5 ;  /* 0x0000000500057245 */ /* 0x000fe40000201000 */
[----:B------:R-:W-:Y:S01]  /*1c820*/  ISETP.GE.AND P2, PT, R4, R210, PT ;  /* 0x000000d20400720c */ /* 0x000fe20003f46270 */
[----:B------:R-:W-:Y:S01]  /*1c830*/  VIADD R4, R179, 0xfffffe88 ;  /* 0xfffffe88b3047836 */ /* 0x000fe20000000000 */
[----:B------:R-:W-:Y:S01]  /*1c840*/  ISETP.GE.AND P5, PT, R17, R211, PT ;  /* 0x000000d31100720c */ /* 0x000fe20003fa6270 */
[C---:B------:R-:W-:Y:S01]  /*1c850*/  FFMA.FTZ R115, R5.reuse, UR5, R108 ;  /* 0x0000000505737c23 */ /* 0x040fe2000801006c */
[----:B------:R-:W-:Y:S01]  /*1c860*/  FSEL R108, R16, -INF , !P2 ;  /* 0xff800000106c7808 */ /* 0x000fe20005000000 */
[----:B-1----:R-:W-:Y:S01]  /*1c870*/  HMMA.16816.F32.BF16 R100, R44, R8, R100 ;  /* 0x000000082c64723c */ /* 0x002fe20000041864 */
[----:B------:R-:W-:Y:S01]  /*1c880*/  I2FP.F32.U32 R16, R17 ;  /* 0x0000001100107245 */ /* 0x000fe20000201000 */
[----:B------:R-:W-:Y:S01]  /*1c890*/  FFMA.FTZ R110, R5, UR5, R110 ;  /* 0x00000005056e7c23 */ /* 0x000fe2000801006e */
[----:B------:R-:W-:-:S02]  /*1c8a0*/  I2FP.F32.U32 R5, R4 ;  /* 0x0000000400057245 */ /* 0x000fc40000201000 */
[----:B------:R-:W-:Y:S01]  /*1c8b0*/  ISETP.GE.AND P2, PT, R17, R210, PT ;  /* 0x000000d21100720c */ /* 0x000fe20003f46270 */
[C---:B------:R-:W-:Y:S01]  /*1c8c0*/  FFMA.FTZ R118, R16.reuse, UR5, R109 ;  /* 0x0000000510767c23 */ /* 0x040fe2000801006d */
[----:B------:R-:W-:Y:S01]  /*1c8d0*/  FFMA.FTZ R111, R16, UR5, R111 ;  /* 0x00000005106f7c23 */ /* 0x000fe2000801006f */
[----:B------:R-:W-:Y:S01]  /*1c8e0*/  HMMA.16816.F32.BF16 R96, R44, R10, R96 ;  /* 0x0000000a2c60723c */ /* 0x000fe20000041860 */
[----:B------:R-:W1:Y:S01]  /*1c8f0*/  LDSM.16.M88.4 R8, [R212+0x7800] ;  /* 0x00780000d408783b */ /* 0x000e620000000200 */
[----:B------:R-:W-:Y:S01]  /*1c900*/  VIADD R16, R179, 0xfffffe89 ;  /* 0xfffffe89b3107836 */ /* 0x000fe20000000000 */
[----:B------:R-:W-:Y:S01]  /*1c910*/  FSEL R109, R110, -INF , !P4 ;  /* 0xff8000006e6d7808 */ /* 0x000fe20006000000 */
[C---:B------:R-:W-:Y:S01]  /*1c920*/  FFMA.FTZ R110, R5.reuse, UR5, R104 ;  /* 0x00000005056e7c23 */ /* 0x040fe20008010068 */
[----:B------:R-:W-:Y:S01]  /*1c930*/  FSEL R118, R118, -INF , !P5 ;  /* 0xff80000076767808 */ /* 0x000fe20006800000 */
[----:B------:R-:W-:Y:S01]  /*1c940*/  FFMA.FTZ R106, R5, UR5, R106 ;  /* 0x00000005056a7c23 */ /* 0x000fe2000801006a */
[----:B------:R-:W-:-:S02]  /*1c950*/  FSEL R104, R111, -INF , !P2 ;  /* 0xff8000006f687808 */ /* 0x000fc40005000000 */
[CC--:B------:R-:W-:Y:S02]  /*1c960*/  ISETP.GE.AND P5, PT, R16.reuse, R211.reuse, PT ;  /* 0x000000d31000720c */ /* 0x0c0fe40003fa6270 */
[----:B------:R-:W-:Y:S02]  /*1c970*/  ISETP.GE.AND P2, PT, R16, R210, PT ;  /* 0x000000d21000720c */ /* 0x000fe40003f46270 */
[----:B------:R-:W-:Y:S02]  /*1c980*/  FSEL R115, R115, -INF , !P3 ;  /* 0xff80000073737808 */ /* 0x000fe40005800000 */
[----:B------:R-:W-:Y:S02]  /*1c990*/  I2FP.F32.U32 R16, R16 ;  /* 0x0000001000107245 */ /* 0x000fe40000201000 */
[C---:B------:R-:W-:Y:S02]  /*1c9a0*/  ISETP.GE.AND P3, PT, R4.reuse, R211, PT ;  /* 0x000000d30400720c */ /* 0x040fe40003f66270 */
[----:B------:R-:W-:Y:S01]  /*1c9b0*/  ISETP.GE.AND P4, PT, R4, R210, PT ;  /* 0x000000d20400720c */ /* 0x000fe20003f86270 */
[----:B------:R-:W-:-:S02]  /*1c9c0*/  VIADD R4, R179, 0xfffffe90 ;  /* 0xfffffe90b3047836 */ /* 0x000fc40000000000 */
[C---:B------:R-:W-:Y:S01]  /*1c9d0*/  FFMA.FTZ R17, R16.reuse, UR5, R105 ;  /* 0x0000000510117c23 */ /* 0x040fe20008010069 */
[----:B------:R-:W-:Y:S01]  /*1c9e0*/  FFMA.FTZ R18, R16, UR5, R107 ;  /* 0x0000000510127c23 */ /* 0x000fe2000801006b */
[C---:B------:R-:W-:Y:S01]  /*1c9f0*/  VIADD R16, R179.reuse, 0xfffffe91 ;  /* 0xfffffe91b3107836 */ /* 0x040fe20000000000 */
[----:B------:R-:W-:Y:S01]  /*1ca00*/  FSEL R110, R110, -INF , !P3 ;  /* 0xff8000006e6e7808 */ /* 0x000fe20005800000 */
[C---:B--2---:R-:W-:Y:S01]  /*1ca10*/  HMMA.16816.F32.BF16 R92, R44.reuse, R12, R92 ;  /* 0x0000000c2c5c723c */ /* 0x044fe2000004185c */
[----:B------:R-:W-:Y:S01]  /*1ca20*/  I2FP.F32.U32 R5, R4 ;  /* 0x0000000400057245 */ /* 0x000fe20000201000 */
[----:B------:R-:W-:Y:S01]  /*1ca30*/  VIADD R12, R179, 0xfffffe98 ;  /* 0xfffffe98b30c7836 */ /* 0x000fe20000000000 */
[----:B------:R-:W-:Y:S02]  /*1ca40*/  FSEL R105, R106, -INF , !P4 ;  /* 0xff8000006a697808 */ /* 0x000fe40006000000 */
[CC--:B------:R-:W-:Y:S01]  /*1ca50*/  ISETP.GE.AND P3, PT, R4.reuse, R211.reuse, PT ;  /* 0x000000d30400720c */ /* 0x0c0fe20003f66270 */
[C---:B------:R-:W-:Y:S01]  /*1ca60*/  FFMA.FTZ R106, R5.reuse, UR5, R100 ;  /* 0x00000005056a7c23 */ /* 0x040fe20008010064 */
[----:B------:R-:W-:Y:S01]  /*1ca70*/  ISETP.GE.AND P4, PT, R4, R210, PT ;  /* 0x000000d20400720c */ /* 0x000fe20003f86270 */
[----:B------:R-:W-:Y:S01]  /*1ca80*/  FFMA.FTZ R102, R5, UR5, R102 ;  /* 0x0000000505667c23 */ /* 0x000fe20008010066 */
[----:B------:R-:W-:Y:S01]  /*1ca90*/  I2FP.F32.U32 R4, R16 ;  /* 0x0000001000047245 */ /* 0x000fe20000201000 */
[----:B------:R-:W-:Y:S01]  /*1caa0*/  VIADD R5, R179, 0xfffffe99 ;  /* 0xfffffe99b3057836 */ /* 0x000fe20000000000 */
[----:B------:R-:W-:Y:S01]  /*1cab0*/  I2FP.F32.U32 R13, R12 ;  /* 0x0000000c000d7245 */ /* 0x000fe20000201000 */
[C---:B------:R-:W-:Y:S01]  /*1cac0*/  HMMA.16816.F32.BF16 R88, R44.reuse, R14, R88 ;  /* 0x0000000e2c58723c */ /* 0x040fe20000041858 */
[----:B------:R-:W-:Y:S01]  /*1cad0*/  FSEL R107, R17, -INF , !P5 ;  /* 0xff800000116b7808 */ /* 0x000fe20006800000 */
[----:B------:R-:W-:Y:S01]  /*1cae0*/  FFMA.FTZ R111, R4, UR5, R101 ;  /* 0x00000005046f7c23 */ /* 0x000fe20008010065 */
[----:B------:R-:W-:Y:S01]  /*1caf0*/  FSEL R100, R18, -INF , !P2 ;  /* 0xff80000012647808 */ /* 0x000fe20005000000 */
[----:B------:R-:W-:Y:S01]  /*1cb00*/  FFMA.FTZ R103, R4, UR5, R103 ;  /* 0x0000000504677c23 */ /* 0x000fe20008010067 */
[----:B------:R-:W-:Y:S01]  /*1cb10*/  FSEL R106, R106, -INF , !P3 ;  /* 0xff8000006a6a7808 */ /* 0x000fe20005800000 */
[C---:B------:R-:W-:Y:S01]  /*1cb20*/  FFMA.FTZ R14, R13.reuse, UR5, R96 ;  /* 0x000000050d0e7c23 */ /* 0x040fe20008010060 */
[----:B------:R-:W-:Y:S01]  /*1cb30*/  FSEL R101, R102, -INF , !P4 ;  /* 0xff80000066657808 */ /* 0x000fe20006000000 */
[----:B------:R-:W-:Y:S01]  /*1cb40*/  FFMA.FTZ R98, R13, UR5, R98 ;  /* 0x000000050d627c23 */ /* 0x000fe20008010062 */
        /* <DEDUP_REMOVED lines=10> */
[----:B------:R-:W-:-:S02]  /*1cbf0*/  I2FP.F32.U32 R4, R5 ;  /* 0x0000000500047245 */ /* 0x000fc40000201000 */
[----:B------:R-:W-:Y:S02]  /*1cc00*/  FSEL R96, R103, -INF , !P2 ;  /* 0xff80000067607808 */ /* 0x000fe40005000000 */
[C---:B------:R-:W-:Y:S01]  /*1cc10*/  ISETP.GE.AND P5, PT, R5.reuse, R211, PT ;  /* 0x000000d30500720c */ /* 0x040fe20003fa6270 */
[C---:B------:R-:W-:Y:S01]  /*1cc20*/  FFMA.FTZ R15, R4.reuse, UR5, R97 ;  /* 0x00000005040f7c23 */ /* 0x040fe20008010061 */
[----:B------:R-:W-:Y:S01]  /*1cc30*/  ISETP.GE.AND P2, PT, R5, R210, PT ;  /* 0x000000d20500720c */ /* 0x000fe20003f46270 */
[----:B------:R-:W-:Y:S01]  /*1cc40*/  VIADD R5, R179, 0xfffffea1 ;  /* 0xfffffea1b3057836 */ /* 0x000fe20000000000 */
[----:B------:R-:W-:Y:S01]  /*1cc50*/  I2FP.F32.U32 R13, R12 ;  /* 0x0000000c000d7245 */ /* 0x000fe20000201000 */
[----:B------:R-:W-:Y:S01]  /*1cc60*/  FFMA.FTZ R99, R4, UR5, R99 ;  /* 0x0000000504637c23 */ /* 0x000fe20008010063 */
[----:B------:R-:W-:Y:S02]  /*1cc70*/  FSEL R103, R14, -INF , !P3 ;  /* 0xff8000000e677808 */ /* 0x000fe40005800000 */
[----:B------:R-:W-:Y:S01]  /*1cc80*/  I2FP.F32.U32 R4, R5 ;  /* 0x0000000500047245 */ /* 0x000fe20000201000 */
[C---:B------:R-:W-:Y:S01]  /*1cc90*/  FFMA.FTZ R9, R13.reuse, UR5, R92 ;  /* 0x000000050d097c23 */ /* 0x040fe2000801005c */
[----:B------:R-:W-:Y:S01]  /*1cca0*/  ISETP.GE.AND P3, PT, R12, R211, PT ;  /* 0x000000d30c00720c */ /* 0x000fe20003f66270 */
[----:B------:R-:W-:Y:S01]  /*1ccb0*/  FFMA.FTZ R94, R13, UR5, R94 ;  /* 0x000000050d5e7c23 */ /* 0x000fe2000801005e */
[----:B------:R-:W-:Y:S01]  /*1ccc0*/  FSEL R97, R98, -INF , !P4 ;  /* 0xff80000062617808 */ /* 0x000fe20006000000 */
[C---:B------:R-:W-:Y:S01]  /*1ccd0*/  FFMA.FTZ R16, R4.reuse, UR5, R93 ;  /* 0x0000000504107c23 */ /* 0x040fe2000801005d */
[----:B------:R-:W-:Y:S01]  /*1cce0*/  FSEL R98, R15, -INF , !P5 ;  /* 0xff8000000f627808 */ /* 0x000fe20006800000 */
[----:B------:R-:W-:Y:S01]  /*1ccf0*/  FFMA.FTZ R95, R4, UR5, R95 ;  /* 0x00000005045f7c23 */ /* 0x000fe2000801005f */
[----:B------:R-:W-:-:S02]  /*1cd00*/  ISETP.GE.AND P4, PT, R12, R210, PT ;  /* 0x000000d20c00720c */ /* 0x000fc40003f86270 */
[----:B------:R-:W1:Y:S01]  /*1cd10*/  LDSM.16.M88.4 R12, [R212+0x8000] ;  /* 0x00800000d40c783b */ /* 0x000e620000000200 */
[----:B------:R-:W-:Y:S02]  /*1cd20*/  FSEL R92, R99, -INF , !P2 ;  /* 0xff800000635c7808 */ /* 0x000fe40005000000 */
[----:B------:R-:W-:Y:S02]  /*1cd30*/  FSEL R99, R9, -INF , !P3 ;  /* 0xff80000009637808 */ /* 0x000fe40005800000 */
        /* <DEDUP_REMOVED lines=8> */
[----:B------:R2:W3:Y:S01]  /*1cdc0*/  LDSM.16.M88.4 R8, [R3+0x9000] ;  /* 0x009000000308783b */ /* 0x0004e20000000200 */
[----:B------:R-:W-:Y:S01]  /*1cdd0*/  ISETP.GE.AND P2, PT, R5, R210, PT ;  /* 0x000000d20500720c */ /* 0x000fe20003f46270 */
[----:B------:R-:W-:-:S03]  /*1cde0*/  VIADD R5, R179, 0xfffffea9 ;  /* 0xfffffea9b3057836 */ /* 0x000fc60000000000 */
[----:B------:R-:W-:Y:S02]  /*1cdf0*/  FSEL R88, R95, -INF , !P2 ;  /* 0xff8000005f587808 */ /* 0x000fe40005000000 */
[----:B------:R-:W-:Y:S02]  /*1ce00*/  I2FP.F32.U32 R4, R5 ;  /* 0x0000000500047245 */ /* 0x000fe40000201000 */
[CC--:B------:R-:W-:Y:S02]  /*1ce10*/  ISETP.GE.AND P5, PT, R5.reuse, R211.reuse, PT ;  /* 0x000000d30500720c */ /* 0x0c0fe40003fa6270 */
[-C--:B------:R-:W-:Y:S01]  /*1ce20*/  ISETP.GE.AND P2, PT, R5, R210.reuse, PT ;  /* 0x000000d20500720c */ /* 0x080fe20003f46270 */
[C---:B------:R-:W-:Y:S01]  /*1ce30*/  FFMA.FTZ R18, R4.reuse, UR5, R89 ;  /* 0x0000000504127c23 */ /* 0x040fe20008010059 */
[----:B------:R-:W-:Y:S01]  /*1ce40*/  FFMA.FTZ R91, R4, UR5, R91 ;  /* 0x00000005045b7c23 */ /* 0x000fe2000801005b */
[----:B------:R-:W-:Y:S01]  /*1ce50*/  FSEL R95, R16, -INF , !P3 ;  /* 0xff800000105f7808 */ /* 0x000fe20005800000 */
[----:B------:R-:W4:Y:S01]  /*1ce60*/  LDSM.16.M88.4 R4, [R212+0x8800] ;  /* 0x00880000d404783b */ /* 0x000f220000000200 */
[----:B------:R-:W-:Y:S01]  /*1ce70*/  FSEL R89, R90, -INF , !P4 ;  /* 0xff8000005a597808 */ /* 0x000fe20006000000 */
[----:B------:R-:W-:Y:S01]  /*1ce80*/  VIADD R16, R179, 0xfffffeb8 ;  /* 0xfffffeb8b3107836 */ /* 0x000fe20000000000 */
[C---:B------:R-:W-:Y:S01]  /*1ce90*/  ISETP.GE.AND P3, PT, R17.reuse, R211, PT ;  /* 0x000000d31100720c */ /* 0x040fe20003f66270 */
[----:B------:R-:W5:Y:S01]  /*1cea0*/  LDSM.16.M88.4 R212, [R212+0x9000] ;  /* 0x00900000d4d4783b */ /* 0x000f620000000200 */
[----:B------:R-:W-:Y:S01]  /*1ceb0*/  ISETP.GE.AND P4, PT, R17, R210, PT ;  /* 0x000000d21100720c */ /* 0x000fe20003f86270 */
[----:B------:R-:W-:-:S04]  /*1cec0*/  DEPBAR.LE SB0, 0x0 ;  /* 0x000080000000791a */ /* 0x000fc80000000000 */
[----:B------:R-:W-:Y:S01]  /*1ced0*/  I2FP.F32.U32 R17, R17 ;  /* 0x0000001100117245 */ /* 0x000fe20000201000 */
[C---:B-1----:R-:W-:Y:S01]  /*1cee0*/  HMMA.16816.F32.BF16 R76, R44.reuse, R12, R76 ;  /* 0x0000000c2c4c723c */ /* 0x042fe2000004184c */
[----:B------:R-:W-:Y:S02]  /*1cef0*/  FSEL R90, R18, -INF , !P5 ;  /* 0xff800000125a7808 */ /* 0x000fe40006800000 */
[----:B------:R-:W-:Y:S01]  /*1cf00*/  I2FP.F32.U32 R18, R19 ;  /* 0x0000001300127245 */ /* 0x000fe20000201000 */
[C---:B--2---:R-:W-:Y:S01]  /*1cf10*/  FFMA.FTZ R3, R17.reuse, UR5, R84 ;  /* 0x0000000511037c23 */ /* 0x044fe20008010054 */
[----:B------:R-:W-:Y:S01]  /*1cf20*/  FFMA.FTZ R86, R17, UR5, R86 ;  /* 0x0000000511567c23 */ /* 0x000fe20008010056 */
[----:B------:R-:W-:Y:S01]  /*1cf30*/  VIADD R17, R179, 0xfffffeb9 ;  /* 0xfffffeb9b3117836 */ /* 0x000fe20000000000 */
[----:B------:R-:W-:Y:S01]  /*1cf40*/  ISETP.GE.AND P5, PT, R19, R211, PT ;  /* 0x000000d31300720c */ /* 0x000fe20003fa6270 */
[C---:B------:R-:W-:Y:S01]  /*1cf50*/  FFMA.FTZ R102, R18.reuse, UR5, R85 ;  /* 0x0000000512667c23 */ /* 0x040fe20008010055 */
[----:B------:R-:W-:Y:S01]  /*1cf60*/  I2FP.F32.U32 R13, R16 ;  /* 0x00000010000d7245 */ /* 0x000fe20000201000 */
[----:B------:R-:W-:Y:S01]  /*1cf70*/  FFMA.FTZ R87, R18, UR5, R87 ;  /* 0x0000000512577c23 */ /* 0x000fe20008010057 */
[----:B------:R-:W-:Y:S01]  /*1cf80*/  I2FP.F32.U32 R12, R17 ;  /* 0x00000011000c7245 */ /* 0x000fe20000201000 */
[----:B------:R-:W-:Y:S01]  /*1cf90*/  HMMA.16816.F32.BF16 R72, R44, R14, R72 ;  /* 0x0000000e2c48723c */ /* 0x000fe20000041848 */
[----:B------:R-:W-:Y:S01]  /*1cfa0*/  FSEL R84, R91, -INF , !P2 ;  /* 0xff8000005b547808 */ /* 0x000fe20005000000 */
[----:B------:R-:W-:Y:S01]  /*1cfb0*/  FFMA.FTZ R82, R13, UR5, R82 ;  /* 0x000000050d527c23 */ /* 0x000fe20008010052 */
[----:B------:R-:W-:-:S02]  /*1cfc0*/  FSEL R102, R102, -INF , !P5 ;  /* 0xff80000066667808 */ /* 0x000fc40006800000 */
[-C--:B------:R-:W-:Y:S01]  /*1cfd0*/  ISETP.GE.AND P2, PT, R19, R210.reuse, PT ;  /* 0x000000d21300720c */ /* 0x080fe20003f46270 */
[----:B------:R-:W-:Y:S01]  /*1cfe0*/  BAR.SYNC.DEFER_BLOCKING 0x0 ;  /* 0x0000000000007b1d */ /* 0x000fe20000010000 */
[----:B------:R-:W-:Y:S01]  /*1cff0*/  ISETP.GE.AND P5, PT, R17, R211, PT ;  /* 0x000000d31100720c */ /* 0x000fe20003fa6270 */
[C---:B---3--:R-:W-:Y:S01]  /*1d000*/  HMMA.16816.F32.BF16 R60, R204.reuse, R8, R60 ;  /* 0x00000008cc3c723c */ /* 0x048fe2000004183c */
[----:B------:R-:W-:Y:S02]  /*1d010*/  VIADD R8, R179, 0xfffffec0 ;  /* 0xfffffec0b3087836 */ /* 0x000fe40000000000 */
[----:B------:R-:W-:Y:S01]  /*1d020*/  FFMA.FTZ R9, R12, UR5, R81 ;  /* 0x000000050c097c23 */ /* 0x000fe20008010051 */
[----:B------:R-:W-:Y:S01]  /*1d030*/  FSEL R85, R86, -INF , !P4 ;  /* 0xff80000056557808 */ /* 0x000fe20006000000 */
[----:B------:R-:W-:Y:S01]  /*1d040*/  FFMA.FTZ R86, R13, UR5, R80 ;  /* 0x000000050d567c23 */ /* 0x000fe20008010050 */
[----:B------:R-:W-:Y:S01]  /*1d050*/  FSEL R3, R3, -INF , !P3 ;  /* 0xff80000003037808 */ /* 0x000fe20005800000 */
[----:B------:R-:W-:Y:S01]  /*1d060*/  FFMA.FTZ R12, R12, UR5, R83 ;  /* 0x000000050c0c7c23 */ /* 0x000fe20008010053 */
[----:B------:R-:W-:Y:S01]  /*1d070*/  ISETP.GE.AND P4, PT, R16, R210, PT ;  /* 0x000000d21000720c */ /* 0x000fe20003f86270 */
[----:B------:R-:W-:Y:S01]  /*1d080*/  HMMA.16816.F32.BF16 R56, R204, R10, R56 ;  /* 0x0000000acc38723c */ /* 0x000fe20000041838 */
[----:B------:R-:W-:-:S02]  /*1d090*/  I2FP.F32.U32 R13, R8 ;  /* 0x00000008000d7245 */ /* 0x000fc40000201000 */
[-C--:B------:R-:W-:Y:S02]  /*1d0a0*/  ISETP.GE.AND P3, PT, R16, R211.reuse, PT ;  /* 0x000000d31000720c */ /* 0x080fe40003f66270 */
[----:B------:R-:W-:Y:S01]  /*1d0b0*/  FSEL R80, R87, -INF , !P2 ;  /* 0xff80000057507808 */ /* 0x000fe20005000000 */
[----:B------:R-:W-:Y:S01]  /*1d0c0*/  FFMA.FTZ R78, R13, UR5, R78 ;  /* 0x000000050d4e7c23 */ /* 0x000fe2000801004e */
[----:B------:R-:W-:Y:S01]  /*1d0d0*/  FSEL R83, R9, -INF , !P5 ;  /* 0xff80000009537808 */ /* 0x000fe20006800000 */
[----:B------:R-:W-:Y:S01]  /*1d0e0*/  VIADD R9, R179, 0xfffffec1 ;  /* 0xfffffec1b3097836 */ /* 0x000fe20000000000 */
[----:B------:R-:W-:Y:S01]  /*1d0f0*/  ISETP.GE.AND P2, PT, R17, R210, PT ;  /* 0x000000d21100720c */ /* 0x000fe20003f46270 */
[----:B----4-:R-:W-:Y:S01]  /*1d100*/  HMMA.16816.F32.BF16 R68, R44, R4, R68 ;  /* 0x000000042c44723c */ /* 0x010fe20000041844 */
[----:B------:R-:W-:Y:S01]  /*1d110*/  FSEL R81, R82, -INF , !P4 ;  /* 0xff80000052517808 */ /* 0x000fe20006000000 */
[----:B------:R-:W-:Y:S01]  /*1d120*/  FFMA.FTZ R82, R13, UR5, R76 ;  /* 0x000000050d527c23 */ /* 0x000fe2000801004c */
[----:B------:R-:W-:Y:S01]  /*1d130*/  FSEL R86, R86, -INF , !P3 ;  /* 0xff80000056567808 */ /* 0x000fe20005800000 */
[----:B------:R-:W-:Y:S01]  /*1d140*/  VIADD R4, R179, 0xfffffec9 ;  /* 0xfffffec9b3047836 */ /* 0x000fe20000000000 */
[----:B------:R-:W-:-:S02]  /*1d150*/  ISETP.GE.AND P3, PT, R8, R211, PT ;  /* 0x000000d30800720c */ /* 0x000fc40003f66270 */
[-C--:B------:R-:W-:Y:S01]  /*1d160*/  ISETP.GE.AND P4, PT, R8, R210.reuse, PT ;  /* 0x000000d20800720c */ /* 0x080fe20003f86270 */
[C---:B------:R-:W-:Y:S01]  /*1d170*/  HMMA.16816.F32.BF16 R64, R44.reuse, R6, R64 ;  /* 0x000000062c40723c */ /* 0x040fe20000041840 */
[----:B------:R-:W-:Y:S01]  /*1d180*/  FSEL R76, R12, -INF , !P2 ;  /* 0xff8000000c4c7808 */ /* 0x000fe20005000000 */
[----:B------:R-:W-:Y:S01]  /*1d190*/  VIADD R7, R179, 0xfffffed0 ;  /* 0xfffffed0b3077836 */ /* 0x000fe20000000000 */
[C---:B------:R-:W-:Y:S02]  /*1d1a0*/  ISETP.GE.AND P5, PT, R9.reuse, R211, PT ;  /* 0x000000d30900720c */ /* 0x040fe40003fa6270 */
[----:B------:R-:W-:Y:S02]  /*1d1b0*/  I2FP.F32.U32 R8, R9 ;  /* 0x0000000900087245 */ /* 0x000fe40000201000 */
[----:B------:R-:W-:Y:S01]  /*1d1c0*/  ISETP.GE.AND P2, PT, R9, R210, PT ;  /* 0x000000d20900720c */ /* 0x000fe20003f46270 */
[----:B------:R-:W-:Y:S01]  /*1d1d0*/  VIADD R9, R179, 0xfffffec8 ;  /* 0xfffffec8b3097836 */ /* 0x000fe20000000000 */
[----:B------:R-:W-:Y:S01]  /*1d1e0*/  I2FP.F32.U32 R6, R4 ;  /* 0x0000000400067245 */ /* 0x000fe20000201000 */
[C---:B------:R-:W-:Y:S01]  /*1d1f0*/  FFMA.FTZ R87, R8.reuse, UR5, R77 ;  /* 0x0000000508577c23 */ /* 0x040fe2000801004d */
[----:B------:R-:W-:Y:S01]  /*1d200*/  FFMA.FTZ R79, R8, UR5, R79 ;  /* 0x00000005084f7c23 */ /* 0x000fe2000801004f */
[----:B------:R-:W-:Y:S01]  /*1d210*/  FSEL R82, R82, -INF , !P3 ;  /* 0xff80000052527808 */ /* 0x000fe20005800000 */
[----:B-----5:R-:W-:Y:S01]  /*1d220*/  HMMA.16816.F32.BF16 R60, R44, R212, R60 ;  /* 0x000000d42c3c723c */ /* 0x020fe2000004183c */
[----:B------:R-:W-:Y:S01]  /*1d230*/  I2FP.F32.U32 R5, R9 ;  /* 0x0000000900057245 */ /* 0x000fe20000201000 */
[----:B------:R-:W-:Y:S01]  /*1d240*/  FFMA.FTZ R75, R6, UR5, R75 ;  /* 0x00000005064b7c23 */ /* 0x000fe2000801004b */
[----:B------:R-:W-:-:S02]  /*1d250*/  FSEL R77, R78, -INF , !P4 ;  /* 0xff8000004e4d7808 */ /* 0x000fc40006000000 */
[-C--:B------:R-:W-:Y:S01]  /*1d260*/  ISETP.GE.AND P3, PT, R9, R211.reuse, PT ;  /* 0x000000d30900720c */ /* 0x080fe20003f66270 */
[C---:B------:R-:W-:Y:S01]  /*1d270*/  FFMA.FTZ R8, R5.reuse, UR5, R72 ;  /* 0x0000000505087c23 */ /* 0x040fe20008010048 */
[----:B------:R-:W-:Y:S01]  /*1d280*/  FFMA.FTZ R74, R5, UR5, R74 ;  /* 0x00000005054a7c23 */ /* 0x000fe2000801004a */
[----:B------:R-:W-:Y:S01]  /*1d290*/  ISETP.GE.AND P4, PT, R9, R210, PT ;  /* 0x000000d20900720c */ /* 0x000fe20003f86270 */
[----:B------:R-:W-:Y:S01]  /*1d2a0*/  FFMA.FTZ R9, R6, UR5, R73 ;  /* 0x0000000506097c23 */ /* 0x000fe20008010049 */
[----:B------:R-:W-:Y:S01]  /*1d2b0*/  FSEL R72, R79, -INF , !P2 ;  /* 0xff8000004f487808 */ /* 0x000fe20005000000 */
[----:B------:R-:W-:Y:S01]  /*1d2c0*/  HMMA.16816.F32.BF16 R56, R44, R214, R56 ;  /* 0x000000d62c38723c */ /* 0x000fe20000041838 */
[----:B------:R-:W-:Y:S02]  /*1d2d0*/  FSEL R79, R8, -INF , !P3 ;  /* 0xff800000084f7808 */ /* 0x000fe40005800000 */
[----:B------:R-:W-:Y:S02]  /*1d2e0*/  FSEL R73, R74, -INF , !P4 ;  /* 0xff8000004a497808 */ /* 0x000fe40006000000 */
[----:B------:R-:W-:-:S02]  /*1d2f0*/  ISETP.GE.AND P3, PT, R7, R211, PT ;  /* 0x000000d30700720c */ /* 0x000fc40003f66270 */
[----:B------:R-:W-:Y:S02]  /*1d300*/  I2FP.F32.U32 R5, R7 ;  /* 0x0000000700057245 */ /* 0x000fe40000201000 */
[-C--:B------:R-:W-:Y:S01]  /*1d310*/  ISETP.GE.AND P4, PT, R7, R210.reuse, PT ;  /* 0x000000d20700720c */ /* 0x080fe20003f86270 */
[----:B------:R-:W-:Y:S01]  /*1d320*/  VIADD R7, R179, 0xfffffed1 ;  /* 0xfffffed1b3077836 */ /* 0x000fe20000000000 */
        /* <DEDUP_REMOVED lines=8> */
[----:B------:R-:W-:Y:S01]  /*1d3b0*/  I2FP.F32.U32 R5, R4 ;  /* 0x0000000400057245 */ /* 0x000fe20000201000 */
[C---:B------:R-:W-:Y:S01]  /*1d3c0*/  FFMA.FTZ R78, R6.reuse, UR5, R69 ;  /* 0x00000005064e7c23 */ /* 0x040fe20008010045 */
[----:B------:R-:W-:Y:S01]  /*1d3d0*/  FSEL R68, R75, -INF , !P2 ;  /* 0xff8000004b447808 */ /* 0x000fe20005000000 */
[----:B------:R-:W-:Y:S01]  /*1d3e0*/  FFMA.FTZ R71, R6, UR5, R71 ;  /* 0x0000000506477c23 */ /* 0x000fe20008010047 */
[-C--:B------:R-:W-:Y:S01]  /*1d3f0*/  ISETP.GE.AND P5, PT, R7, R211.reuse, PT ;  /* 0x000000d30700720c */ /* 0x080fe20003fa6270 */
[----:B------:R-:W-:Y:S01]  /*1d400*/  VIADD R6, R179, 0xfffffed9 ;  /* 0xfffffed9b3067836 */ /* 0x000fe20000000000 */
[----:B------:R-:W-:Y:S01]  /*1d410*/  ISETP.GE.AND P2, PT, R7, R210, PT ;  /* 0x000000d20700720c */ /* 0x000fe20003f46270 */
[C---:B------:R-:W-:Y:S01]  /*1d420*/  FFMA.FTZ R66, R5.reuse, UR5, R66 ;  /* 0x0000000505427c23 */ /* 0x040fe20008010042 */
[----:B------:R-:W-:Y:S01]  /*1d430*/  FSEL R69, R70, -INF , !P4 ;  /* 0xff80000046457808 */ /* 0x000fe20006000000 */
[----:B------:R-:W-:Y:S01]  /*1d440*/  FFMA.FTZ R70, R5, UR5, R64 ;  /* 0x0000000505467c23 */ /* 0x000fe20008010040 */
[----:B------:R-:W-:Y:S01]  /*1d450*/  FSEL R75, R8, -INF , !P3 ;  /* 0xff800000084b7808 */ /* 0x000fe20005800000 */
[----:B------:R-:W-:Y:S01]  /*1d460*/  VIADD R5, R179, 0xfffffee1 ;  /* 0xfffffee1b3057836 */ /* 0x000fe20000000000 */
[----:B------:R-:W-:-:S02]  /*1d470*/  ISETP.GE.AND P3, PT, R4, R211, PT ;  /* 0x000000d30400720c */ /* 0x000fc40003f66270 */
[----:B------:R-:W-:Y:S02]  /*1d480*/  FSEL R78, R78, -INF , !P5 ;  /* 0xff8000004e4e7808 */ /* 0x000fe40006800000 */
[----:B------:R-:W-:Y:S02]  /*1d490*/  ISETP.GE.AND P4, PT, R4, R210, PT ;  /* 0x000000d20400720c */ /* 0x000fe40003f86270 */
[----:B------:R-:W-:Y:S02]  /*1d4a0*/  FSEL R64, R71, -INF , !P2 ;  /* 0xff80000047407808 */ /* 0x000fe40005000000 */
[C---:B------:R-:W-:Y:S02]  /*1d4b0*/  ISETP.GE.AND P5, PT, R6.reuse, R211, PT ;  /* 0x000000d30600720c */ /* 0x040fe40003fa6270 */
[----:B------:R-:W-:Y:S02]  /*1d4c0*/  I2FP.F32.U32 R4, R6 ;  /* 0x0000000600047245 */ /* 0x000fe40000201000 */
[----:B------:R-:W-:Y:S01]  /*1d4d0*/  ISETP.GE.AND P2, PT, R6, R210, PT ;  /* 0x000000d20600720c */ /* 0x000fe20003f46270 */
[----:B------:R-:W-:Y:S01]  /*1d4e0*/  VIADD R6, R179, 0xfffffee0 ;  /* 0xfffffee0b3067836 */ /* 0x000fe20000000000 */
[----:B------:R-:W-:Y:S01]  /*1d4f0*/  FSEL R70, R70, -INF , !P3 ;  /* 0xff80000046467808 */ /* 0x000fe20005800000 */
[----:B------:R-:W-:Y:S01]  /*1d500*/  FFMA.FTZ R71, R4, UR5, R65 ;  /* 0x0000000504477c23 */ /* 0x000fe20008010041 */
[----:B------:R-:W-:Y:S01]  /*1d510*/  FSEL R65, R66, -INF , !P4 ;  /* 0xff80000042417808 */ /* 0x000fe20006000000 */
[----:B------:R-:W-:Y:S01]  /*1d520*/  FFMA.FTZ R66, R4, UR5, R67 ;  /* 0x0000000504427c23 */ /* 0x000fe20008010043 */
[----:B------:R-:W-:-:S02]  /*1d530*/  I2FP.F32.U32 R7, R6 ;  /* 0x0000000600077245 */ /* 0x000fc40000201000 */
[----:B------:R-:W-:Y:S02]  /*1d540*/  I2FP.F32.U32 R4, R5 ;  /* 0x0000000500047245 */ /* 0x000fe40000201000 */
[CC--:B------:R-:W-:Y:S01]  /*1d550*/  ISETP.GE.AND P3, PT, R6.reuse, R211.reuse, PT ;  /* 0x000000d30600720c */ /* 0x0c0fe20003f66270 */
[C---:B------:R-:W-:Y:S01]  /*1d560*/  FFMA.FTZ R60, R7.reuse, UR5, R60 ;  /* 0x00000005073c7c23 */ /* 0x040fe2000801003c */
[----:B------:R-:W-:Y:S01]  /*1d570*/  FFMA.FTZ R62, R7, UR5, R62 ;  /* 0x00000005073e7c23 */ /* 0x000fe2000801003e */
[----:B------:R-:W-:Y:S01]  /*1d580*/  FSEL R71, R71, -INF , !P5 ;  /* 0xff80000047477808 */ /* 0x000fe20006800000 */
[----:B------:R-:W-:Y:S01]  /*1d590*/  VIADD R7, R179, 0xfffffee8 ;  /* 0xfffffee8b3077836 */ /* 0x000fe20000000000 */
[-C--:B------:R-:W-:Y:S01]  /*1d5a0*/  ISETP.GE.AND P4, PT, R6, R210.reuse, PT ;  /* 0x000000d20600720c */ /* 0x080fe20003f86270 */
[----:B------:R-:W-:Y:S01]  /*1d5b0*/  FFMA.FTZ R61, R4, UR5, R61 ;  /* 0x00000005043d7c23 */ /* 0x000fe2000801003d */
[----:B------:R-:W-:Y:S01]  /*1d5c0*/  FSEL R66, R66, -INF , !P2 ;  /* 0xff80000042427808 */ /* 0x000fe20005000000 */
[----:B------:R-:W-:Y:S01]  /*1d5d0*/  FFMA.FTZ R63, R4, UR5, R63 ;  /* 0x00000005043f7c23 */ /* 0x000fe2000801003f */
[----:B------:R-:W-:Y:S01]  /*1d5e0*/  ISETP.GE.AND P5, PT, R5, R211, PT ;  /* 0x000000d30500720c */ /* 0x000fe20003fa6270 */
[----:B------:R-:W-:Y:S01]  /*1d5f0*/  VIADD R6, R179, 0xfffffef0 ;  /* 0xfffffef0b3067836 */ /* 0x000fe20000000000 */
[----:B------:R-:W-:Y:S01]  /*1d600*/  ISETP.GE.AND P2, PT, R5, R210, PT ;  /* 0x000000d20500720c */ /* 0x000fe20003f46270 */
[----:B------:R-:W-:Y:S01]  /*1d610*/  VIADD R5, R179, 0xfffffee9 ;  /* 0xfffffee9b3057836 */ /* 0x000fe20000000000 */
[----:B------:R-:W-:-:S02]  /*1d620*/  FSEL R174, R60, -INF , !P3 ;  /* 0xff8000003cae7808 */ /* 0x000fc40005800000 */
[----:B------:R-:W-:Y:S02]  /*1d630*/  FSEL R67, R62, -INF , !P4 ;  /* 0xff8000003e437808 */ /* 0x000fe40006000000 */
[C---:B------:R-:W-:Y:S02]  /*1d640*/  ISETP.GE.AND P3, PT, R7.reuse, R211, PT ;  /* 0x000000d30700720c */ /* 0x040fe40003f66270 */
[-C--:B------:R-:W-:Y:S02]  /*1d650*/  ISETP.GE.AND P4, PT, R7, R210.reuse, PT ;  /* 0x000000d20700720c */ /* 0x080fe40003f86270 */
[----:B------:R-:W-:Y:S02]  /*1d660*/  I2FP.F32.U32 R7, R7 ;  /* 0x0000000700077245 */ /* 0x000fe40000201000 */
[----:B------:R-:W-:Y:S02]  /*1d670*/  I2FP.F32.U32 R4, R5 ;  /* 0x0000000500047245 */ /* 0x000fe40000201000 */
[----:B------:R-:W-:Y:S01]  /*1d680*/  FSEL R91, R61, -INF , !P5 ;  /* 0xff8000003d5b7808 */ /* 0x000fe20006800000 */
[----:B------:R-:W-:Y:S01]  /*1d690*/  FFMA.FTZ R56, R7, UR5, R56 ;  /* 0x0000000507387c23 */ /* 0x000fe20008010038 */
[----:B------:R-:W-:Y:S01]  /*1d6a0*/  FSEL R176, R63, -INF , !P2 ;  /* 0xff8000003fb07808 */ /* 0x000fe20005000000 */
[----:B------:R-:W-:Y:S01]  /*1d6b0*/  FFMA.FTZ R58, R7, UR5, R58 ;  /* 0x00000005073a7c23 */ /* 0x000fe2000801003a */
[C---:B------:R-:W-:Y:S01]  /*1d6c0*/  ISETP.GE.AND P5, PT, R5.reuse, R211, PT ;  /* 0x000000d30500720c */ /* 0x040fe20003fa6270 */
[C---:B------:R-:W-:Y:S01]  /*1d6d0*/  FFMA.FTZ R57, R4.reuse, UR5, R57 ;  /* 0x0000000504397c23 */ /* 0x040fe20008010039 */
[----:B------:R-:W-:Y:S01]  /*1d6e0*/  ISETP.GE.AND P2, PT, R5, R210, PT ;  /* 0x000000d20500720c */ /* 0x000fe20003f46270 */
[----:B------:R-:W-:Y:S01]  /*1d6f0*/  FFMA.FTZ R59, R4, UR5, R59 ;  /* 0x00000005043b7c23 */ /* 0x000fe2000801003b */
[----:B------:R-:W-:Y:S01]  /*1d700*/  I2FP.F32.U32 R5, R6 ;  /* 0x0000000600057245 */ /* 0x000fe20000201000 */
[----:B------:R-:W-:Y:S01]  /*1d710*/  VIADD R4, R179, 0xfffffef1 ;  /* 0xfffffef1b3047836 */ /* 0x000fe20000000000 */
[----:B------:R-:W-:-:S02]  /*1d720*/  FSEL R180, R56, -INF , !P3 ;  /* 0xff80000038b47808 */ /* 0x000fc40005800000 */
[----:B------:R-:W-:Y:S01]  /*1d730*/  FSEL R173, R58, -INF , !P4 ;  /* 0xff8000003aad7808 */ /* 0x000fe20006000000 */
[C---:B------:R-:W-:Y:S01]  /*1d740*/  FFMA.FTZ R52, R5.reuse, UR5, R52 ;  /* 0x0000000505347c23 */ /* 0x040fe20008010034 */
[----:B------:R-:W-:Y:S01]  /*1d750*/  FFMA.FTZ R54, R5, UR5, R54 ;  /* 0x0000000505367c23 */ /* 0x000fe20008010036 */
[C---:B------:R-:W-:Y:S01]  /*1d760*/  ISETP.GE.AND P3, PT, R6.reuse, R211, PT ;  /* 0x000000d30600720c */ /* 0x040fe20003f66270 */
[----:B------:R-:W-:Y:S01]  /*1d770*/  VIADD R5, R179, 0xfffffef8 ;  /* 0xfffffef8b3057836 */ /* 0x000fe20000000000 */
[----:B------:R-:W-:Y:S02]  /*1d780*/  ISETP.GE.AND P4, PT, R6, R210, PT ;  /* 0x000000d20600720c */ /* 0x000fe40003f86270 */
[----:B------:R-:W-:Y:S02]  /*1d790*/  I2FP.F32.U32 R6, R4 ;  /* 0x0000000400067245 */ /* 0x000fe40000201000 */
[----:B------:R-:W-:Y:S02]  /*1d7a0*/  I2FP.F32.U32 R7, R5 ;  /* 0x0000000500077245 */ /* 0x000fe40000201000 */
[----:B------:R-:W-:Y:S01]  /*1d7b0*/  FSEL R182, R59, -INF , !P2 ;  /* 0xff8000003bb67808 */ /* 0x000fe20005000000 */
[----:B------:R-:W-:Y:S01]  /*1d7c0*/  FFMA.FTZ R53, R6, UR5, R53 ;  /* 0x0000000506357c23 */ /* 0x000fe20008010035 */
[-C--:B------:R-:W-:Y:S01]  /*1d7d0*/  ISETP.GE.AND P2, PT, R4, R211.reuse, PT ;  /* 0x000000d30400720c */ /* 0x080fe20003f46270 */
[C---:B------:R-:W-:Y:S01]  /*1d7e0*/  FFMA.FTZ R48, R7.reuse, UR5, R48 ;  /* 0x0000000507307c23 */ /* 0x040fe20008010030 */
[----:B------:R-:W-:Y:S01]  /*1d7f0*/  FSEL R177, R54, -INF , !P4 ;  /* 0xff80000036b17808 */ /* 0x000fe20006000000 */
[----:B------:R-:W-:Y:S01]  /*1d800*/  FFMA.FTZ R55, R6, UR5, R55 ;  /* 0x0000000506377c23 */ /* 0x000fe20008010037 */
[----:B------:R-:W-:Y:S01]  /*1d810*/  FSEL R179, R52, -INF , !P3 ;  /* 0xff80000034b37808 */ /* 0x000fe20005800000 */
[----:B------:R-:W-:Y:S01]  /*1d820*/  FFMA.FTZ R7, R7, UR5, R50 ;  /* 0x0000000507077c23 */ /* 0x000fe20008010032 */
[----:B------:R-:W-:-:S02]  /*1d830*/  ISETP.GE.AND P4, PT, R5, R211, PT ;  /* 0x000000d30500720c */ /* 0x000fc40003f86270 */
[----:B------:R-:W-:Y:S02]  /*1d840*/  FSEL R184, R53, -INF , !P2 ;  /* 0xff80000035b87808 */ /* 0x000fe40005000000 */
[-C--:B------:R-:W-:Y:S02]  /*1d850*/  ISETP.GE.AND P3, PT, R4, R210.reuse, PT ;  /* 0x000000d20400720c */ /* 0x080fe40003f66270 */
[----:B------:R-:W-:Y:S02]  /*1d860*/  ISETP.GE.AND P2, PT, R5, R210, PT ;  /* 0x000000d20500720c */ /* 0x000fe40003f46270 */
[----:B------:R-:W-:Y:S02]  /*1d870*/  FSEL R181, R48, -INF , !P4 ;  /* 0xff80000030b57808 */ /* 0x000fe40006000000 */
[----:B------:R-:W-:Y:S02]  /*1d880*/  FSEL R175, R57, -INF , !P5 ;  /* 0xff80000039af7808 */ /* 0x000fe40006800000 */
[----:B------:R-:W-:-:S02]  /*1d890*/  FSEL R50, R55, -INF , !P3 ;  /* 0xff80000037327808 */ /* 0x000fc40005800000 */
        /* <DEDUP_REMOVED lines=52> */
[----:B-1----:R-:W4:Y:S04]  /*1dbe0*/  LDG.E R5, desc[UR14][R12.64] ;  /* 0x0000000e0c057981 */ /* 0x002f28000c1e1900 */
[----:B------:R-:W4:Y:S01]  /*1dbf0*/  LDG.E R4, desc[UR14][R10.64] ;  /* 0x0000000e0a047981 */ /* 0x000f22000c1e1900 */
[----:B------:R-:W-:-:S05]  /*1dc00*/  IADD3 R7, PT, PT, R7, -R6, RZ ;  /* 0x8000000607077210 */ /* 0x000fca0007ffe0ff */
[----:B------:R-:W-:Y:S02]  /*1dc10*/  IMAD R8, R7, R8, -0x100 ;  /* 0xffffff0007087424 */ /* 0x000fe400078e0208 */
[----:B--2---:R-:W-:-:S03]  /*1dc20*/  IMAD.U32 R7, RZ, RZ, UR6 ;  /* 0x00000006ff077e24 */ /* 0x004fc6000f8e00ff */
[----:B------:R-:W-:-:S05]  /*1dc30*/  SHF.R.S32.HI R6, RZ, 0x1f, R8 ;  /* 0x0000001fff067819 */ /* 0x000fca0000011408 */
[----:B------:R-:W-:-:S04]  /*1dc40*/  IMAD R6, R6, R7, RZ ;  /* 0x0000000706067224 */ /* 0x000fc800078e02ff */
[C---:B------:R-:W-:Y:S02]  /*1dc50*/  IMAD R6, R8.reuse, UR7, R6 ;  /* 0x0000000708067c24 */ /* 0x040fe4000f8e0206 */
[----:B------:R-:W-:-:S04]  /*1dc60*/  IMAD.WIDE.U32 R8, R8, R7, RZ ;  /* 0x0000000708087225 */ /* 0x000fc800078e00ff */
        /* <DEDUP_REMOVED lines=10> */
.L_x_2793:
        /* <DEDUP_REMOVED lines=8> */
.L_x_2794:
[----:B------:R-:W2:Y:S01]  /*1dd90*/  LDC R6, c[0x0][0x3bc] ;  /* 0x0000ef00ff067b82 */ /* 0x000ea20000000800 */
[C---:B------:R-:W-:Y:S01]  /*1dda0*/  IMAD.SHL.U32 R4, R7.reuse, 0x20, RZ ;  /* 0x0000002007047824 */ /* 0x040fe200078e00ff */
[----:B------:R-:W-:Y:S01]  /*1ddb0*/  LEA R10, P2, R7, R232, 0x5 ;  /* 0x000000e8070a7211 */ /* 0x000fe200078428ff */
[----:B------:R-:W-:-:S03]  /*1ddc0*/  @!P1 IMAD.MOV.U32 R230, RZ, RZ, R232 ;  /* 0x000000ffffe69224 */ /* 0x000fc600078e00e8 */
[-C--:B------:R-:W-:Y:S02]  /*1ddd0*/  IADD3 R8, P3, PT, R10, R4.reuse, RZ ;  /* 0x000000040a087210 */ /* 0x080fe40007f7e0ff */
[----:B------:R-:W-:Y:S01]  /*1dde0*/  @!PT LDS RZ, [RZ] ;  /* 0x00000000fffff984 */ /* 0x000fe20000000800 */
[----:B------:R-:W-:Y:S01]  /*1ddf0*/  @!PT LDS RZ, [RZ] ;  /* 0x00000000fffff984 */ /* 0x000fe20000000800 */
[----:B------:R-:W-:Y:S01]  /*1de00*/  @!PT LDS RZ, [RZ] ;  /* 0x00000000fffff984 */ /* 0x000fe20000000800 */
[----:B-1----:R-:W-:Y:S04]  /*1de10*/  @!P1 LDGSTS.E.BYPASS.LTC128B.128 [R239+0x2000], desc[UR14][R230.64] ;  /* 0x02000000e6ef9fae */ /* 0x002fe8000b981a0e */
[----:B------:R1:W-:Y:S01]  /*1de20*/  @P1 STS.128 [R239+0x2000], RZ ;  /* 0x002000ffef001388 */ /* 0x0003e20000000c00 */
[C-C-:B--2---:R-:W-:Y:S02]  /*1de30*/  SHF.L.U64.HI R5, R7.reuse, 0x5, R6.reuse ;  /* 0x0000000507057819 */ /* 0x144fe40000010206 */
[----:B------:R-:W-:Y:S02]  /*1de40*/  LEA.HI.X R11, R7, R231, R6, 0x5, P2 ;  /* 0x000000e7070b7211 */ /* 0x000fe400010f2c06 */
[----:B------:R-:W-:-:S03]  /*1de50*/  IADD3 R14, P2, PT, R8, R4, RZ ;  /* 0x00000004080e7210 */ /* 0x000fc60007f5e0ff */
        /* <DEDUP_REMOVED lines=102> */
.L_x_2792:
[----:B-1----:R-:W-:Y:S01]  /*1e4c0*/  FMNMX3.FTZ R4, R0, R183, R185, !PT ;  /* 0x000000b700047276 */ /* 0x002fe200078100b9 */
[----:B------:R-:W1:Y:S01]  /*1e4d0*/  LDCU UR6, c[0x0][0x45c] ;  /* 0x00008b80ff0677ac */ /* 0x000e620008000800 */
[----:B------:R-:W-:Y:S02]  /*1e4e0*/  FMNMX3.FTZ R5, R2, R196, R198, !PT ;  /* 0x000000c402057276 */ /* 0x000fe400078100c6 */
[----:B------:R-:W-:Y:S01]  /*1e4f0*/  FMNMX3.FTZ R4, R4, R195, R197, !PT ;  /* 0x000000c304047276 */ /* 0x000fe200078100c5 */
[----:B------:R-:W-:Y:S01]  /*1e500*/  UISETP.LT.AND UP0, UPT, UR4, 0x2, UPT ;  /* 0x000000020400788c */ /* 0x000fe2000bf01270 */
[----:B------:R-:W-:Y:S02]  /*1e510*/  FMNMX3.FTZ R5, R5, R188, R220, !PT ;  /* 0x000000bc05057276 */ /* 0x000fe400078100dc */
[----:B------:R-:W-:Y:S01]  /*1e520*/  FMNMX3.FTZ R7, R4, R203, R201, !PT ;  /* 0x000000cb04077276 */ /* 0x000fe200078100c9 */
[----:B------:R-:W-:Y:S01]  /*1e530*/  USEL UR4, UR4, 0x2, !UP0 ;  /* 0x0000000204047887 */ /* 0x000fe2000c000000 */
[----:B------:R-:W-:-:S02]  /*1e540*/  FMNMX3.FTZ R5, R5, R216, R202, !PT ;  /* 0x000000d805057276 */ /* 0x000fc400078100ca */
[----:B------:R-:W-:Y:S01]  /*1e550*/  FMNMX3.FTZ R7, R7, R24, R25, !PT ;  /* 0x0000001807077276 */ /* 0x000fe20007810019 */
[----:B------:R-:W-:Y:S01]  /*1e560*/  UIADD3 UR9, UPT, UPT, UR4, -0x3, URZ ;  /* 0xfffffffd04097890 */ /* 0x000fe2000fffe0ff */
        /* <DEDUP_REMOVED lines=67> */
[----:B------:R-:W-:Y:S02]  /*1e9a0*/  LOP3.LUT R4, R208, R209, RZ, 0xfc, !PT ;  /* 0x000000d1d0047212 */ /* 0x000fe400078efcff */
[C---:B------:R-:W-:Y:S01]  /*1e9b0*/  FSETP.NEU.FTZ.AND P1, PT, R193.reuse, -INF , PT ;  /* 0xff800000c100780b */ /* 0x040fe20003f3d000 */
[----:B-1----:R-:W-:Y:S01]  /*1e9c0*/  FMUL.FTZ R186, R193, UR6 ;  /* 0x00000006c1ba7c20 */ /* 0x002fe20008410000 */
[----:B---3--:R-:W-:-:S02]  /*1e9d0*/  FMNMX.FTZ R194, R5, R194, !PT ;  /* 0x000000c205c27209 */ /* 0x008fc40007810000 */
[----:B------:R-:W-:Y:S02]  /*1e9e0*/  FSEL R9, R193, RZ, P1 ;  /* 0x000000ffc1097208 */ /* 0x000fe40000800000 */
[----:B------:R-:W-:Y:S01]  /*1e9f0*/  FSEL R186, R186, RZ, P1 ;  /* 0x000000ffbaba7208 */ /* 0x000fe20000800000 */
[C---:B------:R-:W-:Y:S01]  /*1ea00*/  FMUL.FTZ R191, R194.reuse, UR6 ;  /* 0x00000006c2bf7c20 */ /* 0x040fe20008410000 */
[----:B------:R-:W-:Y:S01]  /*1ea10*/  FSETP.NEU.FTZ.AND P2, PT, R194, -INF , PT ;  /* 0xff800000c200780b */ /* 0x000fe20003f5d000 */
[----:B------:R-:W-:Y:S02]  /*1ea20*/  FADD.FTZ R9, R0, -R9 ;  /* 0x8000000900097221 */ /* 0x000fe40000010000 */
[--C-:B------:R-:W-:Y:S01]  /*1ea30*/  FFMA.FTZ R187, R183, UR6, -R186.reuse ;  /* 0x00000006b7bb7c23 */ /* 0x100fe200080108ba */
[----:B------:R-:W-:Y:S01]  /*1ea40*/  FSEL R5, R194, RZ, P2 ;  /* 0x000000ffc2057208 */ /* 0x000fe20001000000 */
[--C-:B------:R-:W-:Y:S01]  /*1ea50*/  FFMA.FTZ R183, R195, UR6, -R186.reuse ;  /* 0x00000006c3b77c23 */ /* 0x100fe200080108ba */
[----:B------:R-:W-:Y:S01]  /*1ea60*/  LEA R195, R4, UR8, 0x1 ;  /* 0x0000000804c37c11 */ /* 0x000fe2000f8e08ff */
[--C-:B------:R-:W-:Y:S01]  /*1ea70*/  FFMA.FTZ R185, R185, UR6, -R186.reuse ;  /* 0x00000006b9b97c23 */ /* 0x100fe200080108ba */
[----:B------:R-:W-:Y:S01]  /*1ea80*/  FSEL R191, R191, RZ, P2 ;  /* 0x000000ffbfbf7208 */ /* 0x000fe20001000000 */
[----:B------:R-:W-:Y:S01]  /*1ea90*/  FADD.FTZ R8, R2, -R5 ;  /* 0x8000000502087221 */ /* 0x000fe20000010000 */
[----:B------:R-:W-:Y:S01]  /*1eaa0*/  IADD3 R0, PT, PT, R199, R195, RZ ;  /* 0x000000c3c7007210 */ /* 0x000fe20007ffe0ff */
[----:B------:R-:W1:Y:S01]  /*1eab0*/  LDSM.16.MT88.4 R4, [R195+0xa000] ;  /* 0x00a00000c304783b */ /* 0x000e620000004200 */
[----:B------:R-:W-:Y:S01]  /*1eac0*/  IADD3 R36, PT, PT, R195, 0xa000, RZ ;  /* 0x0000a000c3247810 */ /* 0x000fe20007ffe0ff */
[--C-:B------:R-:W-:Y:S01]  /*1ead0*/  FFMA.FTZ R190, R198, UR6, -R191.reuse ;  /* 0x00000006c6be7c23 */ /* 0x100fe200080108bf */
[--C-:B------:R-:W-:Y:S01]  /*1eae0*/  FFMA.FTZ R192, R196, UR6, -R191.reuse ;  /* 0x00000006c4c07c23 */ /* 0x100fe200080108bf */
[--C-:B------:R-:W-:Y:S01]  /*1eaf0*/  FFMA.FTZ R2, R197, UR6, -R186.reuse ;  /* 0x00000006c5027c23 */ /* 0x100fe200080108ba */
[----:B------:R-:W-:Y:S01]  /*1eb00*/  IADD3 R198, PT, PT, R195, 0xa040, RZ ;  /* 0x0000a040c3c67810 */ /* 0x000fe20007ffe0ff */
[----:B------:R-:W-:Y:S01]  /*1eb10*/  FMUL.FTZ R197, R8, UR6 ;  /* 0x0000000608c57c20 */ /* 0x000fe20008410000 */
[----:B------:R-:W-:Y:S01]  /*1eb20*/  FMUL.FTZ R196, R9, UR6 ;  /* 0x0000000609c47c20 */ /* 0x000fe20008410000 */
[----:B------:R-:W-:Y:S01]  /*1eb30*/  @P0 IADD3 R198, PT, PT, R36, -0x40, RZ ;  /* 0xffffffc024c60810 */ /* 0x000fe20007ffe0ff */
[----:B------:R-:W2:Y:S01]  /*1eb40*/  LDSM.16.MT88.4 R8, [R0+0xa000] ;  /* 0x00a000000008783b */ /* 0x000ea20000004200 */
[--C-:B------:R-:W-:Y:S01]  /*1eb50*/  FFMA.FTZ R189, R188, UR6, -R191.reuse ;  /* 0x00000006bcbd7c23 */ /* 0x100fe200080108bf */
[--C-:B------:R-:W-:Y:S01]  /*1eb60*/  FFMA.FTZ R188, R220, UR6, -R191.reuse ;  /* 0x00000006dcbc7c23 */ /* 0x100fe200080108bf */
[----:B------:R-:W-:Y:S01]  /*1eb70*/  IADD3 R199, PT, PT, R199, R198, RZ ;  /* 0x000000c6c7c77210 */ /* 0x000fe20007ffe0ff */
[----:B------:R-:W-:Y:S01]  /*1eb80*/  MUFU.EX2 R192, R192 ;  /* 0x000000c000c07308 */ /* 0x000fe20000000800 */
[----:B------:R-:W3:Y:S01]  /*1eb90*/  LDSM.16.MT88.4 R44, [R198] ;  /* 0x00000000c62c783b */ /* 0x000ee20000004200 */
[--C-:B------:R-:W-:Y:S01]  /*1eba0*/  FFMA.FTZ R218, R218, UR6, -R191.reuse ;  /* 0x00000006dada7c23 */ /* 0x100fe200080108bf */
[--C-:B------:R-:W-:Y:S01]  /*1ebb0*/  FFMA.FTZ R34, R34, UR6, -R191.reuse ;  /* 0x0000000622227c23 */ /* 0x100fe200080108bf */
[--C-:B------:R-:W-:Y:S01]  /*1ebc0*/  FFMA.FTZ R35, R35, UR6, -R191.reuse ;  /* 0x0000000623237c23 */ /* 0x100fe200080108bf */
[----:B------:R-:W4:Y:S01]  /*1ebd0*/  LDSM.16.MT88.4 R52, [R199] ;  /* 0x00000000c734783b */ /* 0x000f220000004200 */
[--C-:B------:R-:W-:Y:S01]  /*1ebe0*/  FFMA.FTZ R33, R33, UR6, -R191.reuse ;  /* 0x0000000621217c23 */ /* 0x100fe200080108bf */
[--C-:B------:R-:W-:Y:S01]  /*1ebf0*/  FFMA.FTZ R40, R40, UR6, -R191.reuse ;  /* 0x0000000628287c23 */ /* 0x100fe200080108bf */
[----:B------:R-:W5:Y:S01]  /*1ec00*/  MUFU.EX2 R190, R190 ;  /* 0x000000be00be7308 */ /* 0x000f620000000800 */
[----:B------:R-:W4:Y:S01]  /*1ec10*/  LDSM.16.MT88.4 R56, [R195+0xa800] ;  /* 0x00a80000c338783b */ /* 0x000f220000004200 */
[--C-:B------:R-:W-:Y:S01]  /*1ec20*/  FFMA.FTZ R41, R41, UR6, -R191.reuse ;  /* 0x0000000629297c23 */ /* 0x100fe200080108bf */
[--C-:B------:R-:W-:Y:S01]  /*1ec30*/  FFMA.FTZ R42, R42, UR6, -R186.reuse ;  /* 0x000000062a2a7c23 */ /* 0x100fe200080108ba */
[--C-:B------:R-:W-:Y:S01]  /*1ec40*/  FFMA.FTZ R43, R43, UR6, -R186.reuse ;  /* 0x000000062b2b7c23 */ /* 0x100fe200080108ba */
[----:B------:R-:W-:Y:S01]  /*1ec50*/  LDSM.16.MT88.4 R60, [R199+0x800] ;  /* 0x00080000c73c783b */ /* 0x000fe20000004200 */
        /* <DEDUP_REMOVED lines=67> */
[-C--:B-----5:R-:W-:Y:S01]  /*1f090*/  FMUL.FTZ R16, R160, R197.reuse ;  /* 0x000000c5a0107220 */ /* 0x0a0fe20000410000 */
[-C--:B------:R-:W-:Y:S01]  /*1f0a0*/  FMUL.FTZ R17, R161, R197.reuse ;  /* 0x000000c5a1117220 */ /* 0x080fe20000410000 */
[-C--:B------:R-:W-:Y:S01]  /*1f0b0*/  FMUL.FTZ R156, R156, R197.reuse ;  /* 0x000000c59c9c7220 */ /* 0x080fe20000410000 */
[-C--:B------:R-:W-:Y:S01]  /*1f0c0*/  FMUL.FTZ R157, R157, R197.reuse ;  /* 0x000000c59d9d7220 */ /* 0x080fe20000410000 */
[-C--:B------:R-:W-:Y:S01]  /*1f0d0*/  FMUL.FTZ R136, R136, R197.reuse ;  /* 0x000000c588887220 */ /* 0x080fe20000410000 */
[-C--:B------:R-:W-:Y:S01]  /*1f0e0*/  FMUL.FTZ R137, R137, R197.reuse ;  /* 0x000000c589897220 */ /* 0x080fe20000410000 */
[-C--:B------:R-:W-:Y:S01]  /*1f0f0*/  FMUL.FTZ R144, R144, R197.reuse ;  /* 0x000000c590907220 */ /* 0x080fe20000410000 */
[-C--:B------:R-:W-:Y:S01]  /*1f100*/  FMUL.FTZ R145, R145, R197.reuse ;  /* 0x000000c591917220 */ /* 0x080fe20000410000 */
[-C--:B--2---:R-:W-:Y:S01]  /*1f110*/  FMUL.FTZ R18, R162, R196.reuse ;  /* 0x000000c4a2127220 */ /* 0x084fe20000410000 */
        /* <DEDUP_REMOVED lines=21> */
[--C-:B------:R-:W-:Y:S01]  /*1f270*/  FFMA.FTZ R160, R216, UR6, -R191.reuse ;  /* 0x00000006d8a07c23 */ /* 0x100fe200080108bf */
[--C-:B------:R-:W-:Y:S01]  /*1f280*/  FFMA.FTZ R161, R202, UR6, -R191.reuse ;  /* 0x00000006caa17c23 */ /* 0x100fe200080108bf */
[C---:B------:R-:W-:Y:S01]  /*1f290*/  HMMA.16816.F32.BF16 R136, R12.reuse, R10, R136 ;  /* 0x0000000a0c88723c */ /* 0x040fe20000041888 */
[-C--:B------:R-:W-:Y:S01]  /*1f2a0*/  FMUL.FTZ R10, R142, R196.reuse ;  /* 0x000000c48e0a7220 */ /* 0x080fe20000410000 */
[-C--:B------:R-:W-:Y:S01]  /*1f2b0*/  FMUL.FTZ R11, R143, R196.reuse ;  /* 0x000000c48f0b7220 */ /* 0x080fe20000410000 */
[--C-:B------:R-:W-:Y:S01]  /*1f2c0*/  FFMA.FTZ R133, R200, UR6, -R191.reuse ;  /* 0x00000006c8857c23 */ /* 0x100fe200080108bf */
[--C-:B------:R-:W-:Y:S01]  /*1f2d0*/  FFMA.FTZ R134, R203, UR6, -R186.reuse ;  /* 0x00000006cb867c23 */ /* 0x100fe200080108ba */
[--C-:B------:R-:W-:Y:S01]  /*1f2e0*/  FFMA.FTZ R135, R201, UR6, -R186.reuse ;  /* 0x00000006c9877c23 */ /* 0x100fe200080108ba */
[----:B------:R-:W-:Y:S01]  /*1f2f0*/  MUFU.EX2 R160, R160 ;  /* 0x000000a000a07308 */ /* 0x000fe20000000800 */
[--C-:B------:R-:W-:Y:S01]  /*1f300*/  FFMA.FTZ R143, R27, UR6, -R191.reuse ;  /* 0x000000061b8f7c23 */ /* 0x100fe200080108bf */
[C---:B------:R-:W-:Y:S01]  /*1f310*/  HMMA.16816.F32.BF16 R4, R12.reuse, R8, R4 ;  /* 0x000000080c04723c */ /* 0x040fe20000041804 */
[-C--:B------:R-:W-:Y:S01]  /*1f320*/  FMUL.FTZ R8, R140, R197.reuse ;  /* 0x000000c58c087220 */ /* 0x080fe20000410000 */
[-C--:B------:R-:W-:Y:S01]  /*1f330*/  FMUL.FTZ R9, R141, R197.reuse ;  /* 0x000000c58d097220 */ /* 0x080fe20000410000 */
[--C-:B------:R-:W-:Y:S01]  /*1f340*/  FFMA.FTZ R140, R24, UR6, -R186.reuse ;  /* 0x00000006188c7c23 */ /* 0x100fe200080108ba */
[--C-:B------:R-:W-:Y:S01]  /*1f350*/  FFMA.FTZ R141, R25, UR6, -R186.reuse ;  /* 0x00000006198d7c23 */ /* 0x100fe200080108ba */
[----:B------:R-:W-:Y:S01]  /*1f360*/  FFMA.FTZ R142, R31, UR6, -R186 ;  /* 0x000000061f8e7c23 */ /* 0x000fe200080108ba */
[----:B------:R-:W1:Y:S01]  /*1f370*/  MUFU.EX2 R161, R161 ;  /* 0x000000a100a17308 */ /* 0x000e620000000800 */
[--C-:B------:R-:W-:Y:S01]  /*1f380*/  FFMA.FTZ R162, R167, UR6, -R191.reuse ;  /* 0x00000006a7a27c23 */ /* 0x100fe200080108bf */
[C---:B---3--:R-:W-:Y:S01]  /*1f390*/  HMMA.16816.F32.BF16 R144, R12.reuse, R46, R144 ;  /* 0x0000002e0c90723c */ /* 0x048fe20000041890 */
[--C-:B------:R-:W-:Y:S01]  /*1f3a0*/  FFMA.FTZ R163, R171, UR6, -R191.reuse ;  /* 0x00000006aba37c23 */ /* 0x100fe200080108bf */
[----:B------:R-:W-:Y:S01]  /*1f3b0*/  FFMA.FTZ R74, R74, UR6, -R191 ;  /* 0x000000064a4a7c23 */ /* 0x000fe200080108bf */
[----:B------:R-:W-:Y:S01]  /*1f3c0*/  FFMA.FTZ R197, R243, R197, R192 ;  /* 0x000000c5f3c57223 */ /* 0x000fe200000100c0 */
[----:B------:R-:W-:Y:S01]  /*1f3d0*/  FFMA.FTZ R196, R242, R196, R187 ;  /* 0x000000c4f2c47223 */ /* 0x000fe200000100bb */
[----:B------:R-:W-:Y:S01]  /*1f3e0*/  FFMA.FTZ R70, R70, UR6, -R191 ;  /* 0x0000000646467c23 */ /* 0x000fe200080108bf */
[----:B------:R-:W-:Y:S01]  /*1f3f0*/  MUFU.EX2 R132, R218 ;  /* 0x000000da00847308 */ /* 0x000fe20000000800 */
[----:B------:R-:W-:Y:S01]  /*1f400*/  FADD.FTZ R190, R190, R197 ;  /* 0x000000c5bebe7221 */ /* 0x000fe20000010000 */
[C---:B------:R-:W-:Y:S01]  /*1f410*/  HMMA.16816.F32.BF16 R8, R12.reuse, R44, R8 ;  /* 0x0000002c0c08723c */ /* 0x040fe20000041808 */
[----:B------:R-:W-:Y:S01]  /*1f420*/  LDSM.16.MT88.4 R44, [R0+0xa800] ;  /* 0x00a80000002c783b */ /* 0x000fe20000004200 */
[----:B------:R-:W-:Y:S01]  /*1f430*/  FADD.FTZ R196, R185, R196 ;  /* 0x000000c4b9c47221 */ /* 0x000fe20000010000 */
[----:B------:R-:W-:Y:S01]  /*1f440*/  FADD.FTZ R189, R189, R190 ;  /* 0x000000bebdbd7221 */ /* 0x000fe20000010000 */
[----:B------:R-:W-:Y:S01]  /*1f450*/  FFMA.FTZ R71, R71, UR6, -R191 ;  /* 0x0000000647477c23 */ /* 0x000fe200080108bf */
[----:B------:R-:W-:Y:S01]  /*1f460*/  FFMA.FTZ R69, R69, UR6, -R186 ;  /* 0x0000000645457c23 */ /* 0x000fe200080108ba */
[----:B------:R-:W2:Y:S01]  /*1f470*/  MUFU.EX2 R133, R133 ;  /* 0x0000008500857308 */ /* 0x000ea20000000800 */
[----:B------:R-:W-:Y:S01]  /*1f480*/  FADD.FTZ R183, R183, R196 ;  /* 0x000000c4b7b77221 */ /* 0x000fe20000010000 */
[C---:B----4-:R-:W-:Y:S01]  /*1f490*/  HMMA.16816.F32.BF16 R152, R12.reuse, R52, R152 ;  /* 0x000000340c98723c */ /* 0x050fe20000041898 */
[----:B-1----:R-:W-:Y:S01]  /*1f4a0*/  F2FP.BF16.F32.PACK_AB R52, R161, R160 ;  /* 0x000000a0a134723e */ /* 0x002fe200000010ff */
[----:B------:R-:W-:Y:S01]  /*1f4b0*/  FADD.FTZ R189, R188, R189 ;  /* 0x000000bdbcbd7221 */ /* 0x000fe20000010000 */
[----:B------:R-:W-:Y:S01]  /*1f4c0*/  FADD.FTZ R183, R2, R183 ;  /* 0x000000b702b77221 */ /* 0x000fe20000010000 */
[--C-:B------:R-:W-:Y:S01]  /*1f4d0*/  FFMA.FTZ R91, R91, UR6, -R191.reuse ;  /* 0x000000065b5b7c23 */ /* 0x100fe200080108bf */
[----:B------:R-:W-:Y:S01]  /*1f4e0*/  FFMA.FTZ R32, R32, UR6, -R191 ;  /* 0x0000000620207c23 */ /* 0x000fe200080108bf */
[----:B------:R-:W-:Y:S01]  /*1f4f0*/  MUFU.EX2 R134, R134 ;  /* 0x0000008600867308 */ /* 0x000fe20000000800 */
[----:B------:R-:W-:Y:S01]  /*1f500*/  FADD.FTZ R160, R160, R189 ;  /* 0x000000bda0a07221 */ /* 0x000fe20000010000 */
[----:B------:R-:W-:Y:S01]  /*1f510*/  HMMA.16816.F32.BF16 R148, R12, R54, R148 ;  /* 0x000000360c94723c */ /* 0x000fe20000041894 */
[----:B------:R-:W1:Y:S01]  /*1f520*/  LDSM.16.MT88.4 R12, [R198+0x800] ;  /* 0x00080000c60c783b */ /* 0x000e620000004200 */
[----:B------:R-:W-:Y:S01]  /*1f530*/  FFMA.FTZ R50, R50, UR6, -R186 ;  /* 0x0000000632327c23 */ /* 0x000fe200080108ba */
[----:B------:R-:W-:Y:S01]  /*1f540*/  FADD.FTZ R161, R161, R160 ;  /* 0x000000a0a1a17221 */ /* 0x000fe20000010000 */
[--C-:B------:R-:W-:Y:S01]  /*1f550*/  FFMA.FTZ R51, R51, UR6, -R186.reuse ;  /* 0x0000000633337c23 */ /* 0x100fe200080108ba */
[----:B------:R-:W-:Y:S01]  /*1f560*/  FFMA.FTZ R242, R48, UR6, -R186 ;  /* 0x0000000630f27c23 */ /* 0x000fe200080108ba */
[----:B------:R-:W3:Y:S01]  /*1f570*/  MUFU.EX2 R135, R135 ;  /* 0x0000008700877308 */ /* 0x000ee20000000800 */
[----:B--2---:R-:W-:Y:S01]  /*1f580*/  F2FP.BF16.F32.PACK_AB R54, R133, R132 ;  /* 0x000000848536723e */ /* 0x004fe200000010ff */
[----:B------:R-:W-:-:S04]  /*1f590*/  FADD.FTZ R132, R132, R161 ;  /* 0x000000a184847221 */ /* 0x000fc80000010000 */
[----:B------:R-:W-:Y:S02]  /*1f5a0*/  FADD.FTZ R133, R133, R132 ;  /* 0x0000008485857221 */ /* 0x000fe40000010000 */
[----:B------:R-:W-:Y:S08]  /*1f5b0*/  MUFU.EX2 R140, R140 ;  /* 0x0000008c008c7308 */ /* 0x000ff00000000800 */
[----:B------:R-:W2:Y:S01]  /*1f5c0*/  MUFU.EX2 R141, R141 ;  /* 0x0000008d008d7308 */ /* 0x000ea20000000800 */
[----:B---3--:R-:W-:Y:S01]  /*1f5d0*/  F2FP.BF16.F32.PACK_AB R53, R135, R134 ;  /* 0x000000868735723e */ /* 0x008fe200000010ff */
[----:B------:R-:W-:-:S04]  /*1f5e0*/  FADD.FTZ R134, R134, R183 ;  /* 0x000000b786867221 */ /* 0x000fc80000010000 */
[----:B------:R-:W-:Y:S02]  /*1f5f0*/  FADD.FTZ R135, R135, R134 ;  /* 0x0000008687877221 */ /* 0x000fe40000010000 */
[----:B------:R-:W3:Y:S08]  /*1f600*/  MUFU.EX2 R143, R143 ;  /* 0x0000008f008f7308 */ /* 0x000ef00000000800 */
[----:B------:R-:W-:Y:S01]  /*1f610*/  MUFU.EX2 R35, R35 ;  /* 0x0000002300237308 */ /* 0x000fe20000000800 */
[----:B--2---:R-:W-:Y:S01]  /*1f620*/  F2FP.BF16.F32.PACK_AB R55, R141, R140 ;  /* 0x0000008c8d37723e */ /* 0x004fe200000010ff */
[----:B------:R-:W-:-:S04]  /*1f630*/  FADD.FTZ R140, R140, R135 ;  /* 0x000000878c8c7221 */ /* 0x000fc80000010000 */
[----:B------:R-:W-:Y:S02]  /*1f640*/  FADD.FTZ R140, R141, R140 ;  /* 0x0000008c8d8c7221 */ /* 0x000fe40000010000 */
[C---:B------:R-:W-:Y:S01]  /*1f650*/  HMMA.16816.F32.BF16 R16, R52.reuse, R56, R16 ;  /* 0x000000383410723c */ /* 0x040fe20000041810 */
[----:B------:R-:W-:Y:S01]  /*1f660*/  FFMA.FTZ R57, R26, UR6, -R186 ;  /* 0x000000061a397c23 */ /* 0x000fe200080108ba */
[----:B------:R-:W-:Y:S01]  /*1f670*/  FFMA.FTZ R56, R28, UR6, -R191 ;  /* 0x000000061c387c23 */ /* 0x000fe200080108bf */
[----:B------:R-:W2:Y:S01]  /*1f680*/  LDSM.16.MT88.4 R24, [R195+0xb000] ;  /* 0x00b00000c318783b */ /* 0x000ea20000004200 */
[----:B------:R-:W-:Y:S01]  /*1f690*/  MUFU.EX2 R142, R142 ;  /* 0x0000008e008e7308 */ /* 0x000fe20000000800 */
[C---:B---3--:R-:W-:Y:S01]  /*1f6a0*/  F2FP.BF16.F32.PACK_AB R28, R143.reuse, R34 ;  /* 0x000000228f1c723e */ /* 0x048fe200000010ff */
[----:B------:R-:W-:Y:S02]  /*1f6b0*/  FADD.FTZ R34, R34, R133 ;  /* 0x0000008522227221 */ /* 0x000fe40000010000 */
[C---:B-1----:R-:W-:Y:S02]  /*1f6c0*/  HMMA.16816.F32.BF16 R8, R52.reuse, R12, R8 ;  /* 0x0000000c3408723c */ /* 0x042fe40000041808 */
[----:B------:R-:W-:Y:S01]  /*1f6d0*/  FADD.FTZ R143, R143, R34 ;  /* 0x000000228f8f7221 */ /* 0x000fe20000010000 */
[----:B------:R-:W-:Y:S01]  /*1f6e0*/  FFMA.FTZ R34, R174, UR6, -R191 ;  /* 0x00000006ae227c23 */ /* 0x000fe200080108bf */
[----:B------:R-:W1:Y:S04]  /*1f6f0*/  MUFU.EX2 R56, R56 ;  /* 0x0000003800387308 */ /* 0x000e680000000800 */
[C---:B------:R-:W-:Y:S01]  /*1f700*/  HMMA.16816.F32.BF16 R144, R52.reuse, R14, R144 ;  /* 0x0000000e3490723c */ /* 0x040fe20000041890 */
[----:B------:R-:W3:Y:S03]  /*1f710*/  LDSM.16.MT88.4 R12, [R198+0x1000] ;  /* 0x00100000c60c783b */ /* 0x000ee60000004200 */
[----:B------:R-:W-:Y:S04]  /*1f720*/  MUFU.EX2 R57, R57 ;  /* 0x0000003900397308 */ /* 0x000fe80000000800 */
[C---:B------:R-:W-:Y:S04]  /*1f730*/  HMMA.16816.F32.BF16 R4, R52.reuse, R44, R4 ;  /* 0x0000002c3404723c */ /* 0x040fe80000041804 */
[----:B------:R-:W-:Y:S04]  /*1f740*/  MUFU.EX2 R33, R33 ;  /* 0x0000002100217308 */ /* 0x000fe80000000800 */
[C---:B------:R-:W-:Y:S01]  /*1f750*/  HMMA.16816.F32.BF16 R136, R52.reuse, R46, R136 ;  /* 0x0000002e3488723c */ /* 0x040fe20000041888 */
[----:B------:R-:W4:Y:S03]  /*1f760*/  LDSM.16.MT88.4 R44, [R0+0xb000] ;  /* 0x00b00000002c783b */ /* 0x000f260000004200 */
[----:B------:R-:W-:Y:S04]  /*1f770*/  MUFU.EX2 R40, R40 ;  /* 0x0000002800287308 */ /* 0x000fe80000000800 */
[----:B------:R-:W-:Y:S01]  /*1f780*/  HMMA.16816.F32.BF16 R156, R52, R58, R156 ;  /* 0x0000003a349c723c */ /* 0x000fe2000004189c */
[--C-:B------:R-:W-:Y:S01]  /*1f790*/  FFMA.FTZ R58, R29, UR6, -R186.reuse ;  /* 0x000000061d3a7c23 */ /* 0x100fe200080108ba */
[----:B------:R-:W-:Y:S01]  /*1f7a0*/  FFMA.FTZ R59, R30, UR6, -R186 ;  /* 0x000000061e3b7c23 */ /* 0x000fe200080108ba */
[----:B-1----:R-:W-:Y:S01]  /*1f7b0*/  F2FP.BF16.F32.PACK_AB R30, R35, R56 ;  /* 0x00000038231e723e */ /* 0x002fe200000010ff */
[----:B------:R-:W-:Y:S01]  /*1f7c0*/  MUFU.EX2 R41, R41 ;  /* 0x0000002900297308 */ /* 0x000fe20000000800 */
[----:B------:R-:W-:-:S03]  /*1f7d0*/  FADD.FTZ R56, R56, R143 ;  /* 0x0000008f38387221 */ /* 0x000fc60000010000 */
[----:B------:R-:W-:Y:S01]  /*1f7e0*/  HMMA.16816.F32.BF16 R152, R52, R60, R152 ;  /* 0x0000003c3498723c */ /* 0x000fe20000041898 */
[--C-:B------:R-:W-:Y:S01]  /*1f7f0*/  FFMA.FTZ R60, R38, UR6, -R191.reuse ;  /* 0x00000006263c7c23 */ /* 0x100fe200080108bf */
[--C-:B------:R-:W-:Y:S01]  /*1f800*/  FFMA.FTZ R61, R170, UR6, -R191.reuse ;  /* 0x00000006aa3d7c23 */ /* 0x100fe200080108bf */
[----:B------:R-:W-:Y:S01]  /*1f810*/  FADD.FTZ R56, R35, R56 ;  /* 0x0000003823387221 */ /* 0x000fe20000010000 */
[----:B------:R-:W1:Y:S01]  /*1f820*/  MUFU.EX2 R58, R58 ;  /* 0x0000003a003a7308 */ /* 0x000e620000000800 */
[----:B------:R-:W-:-:S03]  /*1f830*/  FFMA.FTZ R35, R180, UR6, -R191 ;  /* 0x00000006b4237c23 */ /* 0x000fc600080108bf */
[----:B------:R-:W-:Y:S01]  /*1f840*/  HMMA.16816.F32.BF16 R148, R52, R62, R148 ;  /* 0x0000003e3494723c */ /* 0x000fe20000041894 */
[----:B------:R-:W5:Y:S01]  /*1f850*/  LDSM.16.MT88.4 R52, [R199+0x1000] ;  /* 0x00100000c734783b */ /* 0x000f620000004200 */
[--C-:B------:R-:W-:Y:S01]  /*1f860*/  FFMA.FTZ R62, R164, UR6, -R186.reuse ;  /* 0x00000006a43e7c23 */ /* 0x100fe200080108ba */
[--C-:B------:R-:W-:Y:S01]  /*1f870*/  FFMA.FTZ R164, R131, UR6, -R191.reuse ;  /* 0x0000000683a47c23 */ /* 0x100fe200080108bf */
[----:B------:R-:W2:Y:S01]  /*1f880*/  MUFU.EX2 R59, R59 ;  /* 0x0000003b003b7308 */ /* 0x000ea20000000800 */
[----:B------:R-:W-:Y:S01]  /*1f890*/  FFMA.FTZ R63, R166, UR6, -R191 ;  /* 0x00000006a63f7c23 */ /* 0x000fe200080108bf */
[----:B------:R-:W-:-:S06]  /*1f8a0*/  FFMA.FTZ R131, R165, UR6, -R186 ;  /* 0x00000006a5837c23 */ /* 0x000fcc00080108ba */
[----:B------:R-:W4:Y:S01]  /*1f8b0*/  MUFU.EX2 R60, R60 ;  /* 0x0000003c003c7308 */ /* 0x000f220000000800 */
[----:B-1----:R-:W-:Y:S01]  /*1f8c0*/  F2FP.BF16.F32.PACK_AB R29, R58, R57 ;  /* 0x000000393a1d723e */ /* 0x002fe200000010ff */
[----:B------:R-:W-:-:S04]  /*1f8d0*/  FADD.FTZ R57, R57, R140 ;  /* 0x0000008c39397221 */ /* 0x000fc80000010000 */
[----:B------:R-:W-:Y:S02]  /*1f8e0*/  FADD.FTZ R58, R58, R57 ;  /* 0x000000393a3a7221 */ /* 0x000fe40000010000 */
[----:B------:R-:W-:Y:S01]  /*1f8f0*/  MUFU.EX2 R42, R42 ;  /* 0x0000002a002a7308 */ /* 0x000fe20000000800 */
[----:B--2---:R-:W-:Y:S01]  /*1f900*/  F2FP.BF16.F32.PACK_AB R31, R142, R59 ;  /* 0x0000003b8e1f723e */ /* 0x004fe200000010ff */
[----:B------:R-:W-:-:S04]  /*1f910*/  FADD.FTZ R59, R59, R58 ;  /* 0x0000003a3b3b7221 */ /* 0x000fc80000010000 */
[----:B------:R-:W-:Y:S02]  /*1f920*/  FADD.FTZ R59, R142, R59 ;  /* 0x0000003b8e3b7221 */ /* 0x000fe40000010000 */
[C---:B------:R-:W-:Y:S01]  /*1f930*/  HMMA.16816.F32.BF16 R16, R28.reuse, R24, R16 ;  /* 0x000000181c10723c */ /* 0x040fe20000041810 */
[----:B------:R-:W-:Y:S07]  /*1f940*/  MUFU.EX2 R43, R43 ;  /* 0x0000002b002b7308 */ /* 0x000fee0000000800 */
[C---:B------:R-:W-:Y:S01]  /*1f950*/  HMMA.16816.F32.BF16 R156, R28.reuse, R26, R156 ;  /* 0x0000001a1c9c723c */ /* 0x040fe2000004189c */
[----:B------:R-:W1:Y:S01]  /*1f960*/  LDSM.16.MT88.4 R24, [R195+0xb800] ;  /* 0x00b80000c318783b */ /* 0x000e620000004200 */
[----:B------:R-:W-:Y:S06]  /*1f970*/  MUFU.EX2 R49, R49 ;  /* 0x0000003100317308 */ /* 0x000fec0000000800 */
[C---:B---3--:R-:W-:Y:S02]  /*1f980*/  HMMA.16816.F32.BF16 R8, R28.reuse, R12, R8 ;  /* 0x0000000c1c08723c */ /* 0x048fe40000041808 */
[----:B------:R-:W-:Y:S06]  /*1f990*/  MUFU.EX2 R62, R62 ;  /* 0x0000003e003e7308 */ /* 0x000fec0000000800 */
[C---:B------:R-:W-:Y:S01]  /*1f9a0*/  HMMA.16816.F32.BF16 R144, R28.reuse, R14, R144 ;  /* 0x0000000e1c90723c */ /* 0x040fe20000041890 */
[----:B------:R-:W2:Y:S01]  /*1f9b0*/  LDSM.16.MT88.4 R12, [R198+0x1800] ;  /* 0x00180000c60c783b */ /* 0x000ea20000004200 */
[----:B------:R-:W-:Y:S06]  /*1f9c0*/  MUFU.EX2 R61, R61 ;  /* 0x0000003d003d7308 */ /* 0x000fec0000000800 */
[C---:B----4-:R-:W-:Y:S01]  /*1f9d0*/  HMMA.16816.F32.BF16 R136, R28.reuse, R46, R136 ;  /* 0x0000002e1c88723c */ /* 0x050fe20000041888 */
[--C-:B------:R-:W-:Y:S01]  /*1f9e0*/  FFMA.FTZ R46, R39, UR6, -R186.reuse ;  /* 0x00000006272e7c23 */ /* 0x100fe200080108ba */
[--C-:B------:R-:W-:Y:S01]  /*1f9f0*/  FFMA.FTZ R47, R22, UR6, -R186.reuse ;  /* 0x00000006162f7c23 */ /* 0x100fe200080108ba */
[----:B------:R-:W3:Y:S01]  /*1fa00*/  LDSM.16.MT88.4 R36, [R0+0xb800] ;  /* 0x00b800000024783b */ /* 0x000ee20000004200 */
[----:B------:R-:W-:Y:S01]  /*1fa10*/  F2FP.BF16.F32.PACK_AB R22, R41, R60 ;  /* 0x0000003c2916723e */ /* 0x000fe200000010ff */
[----:B------:R-:W-:Y:S03]  /*1fa20*/  MUFU.EX2 R162, R162 ;  /* 0x000000a200a27308 */ /* 0x000fe60000000800 */
[----:B------:R-:W-:Y:S01]  /*1fa30*/  HMMA.16816.F32.BF16 R4, R28, R44, R4 ;  /* 0x0000002c1c04723c */ /* 0x000fe20000041804 */
[--C-:B------:R-:W-:Y:S01]  /*1fa40*/  FFMA.FTZ R44, R20, UR6, -R186.reuse ;  /* 0x00000006142c7c23 */ /* 0x100fe200080108ba */
[----:B------:R-:W-:Y:S01]  /*1fa50*/  FFMA.FTZ R45, R21, UR6, -R186 ;  /* 0x00000006152d7c23 */ /* 0x000fe200080108ba */
[----:B------:R-:W-:-:S02]  /*1fa60*/  F2FP.BF16.F32.PACK_AB R20, R40, R33 ;  /* 0x000000212814723e */ /* 0x000fc400000010ff */
[----:B------:R-:W-:Y:S03]  /*1fa70*/  MUFU.EX2 R46, R46 ;  /* 0x0000002e002e7308 */ /* 0x000fe60000000800 */
[----:B-----5:R-:W-:Y:S01]  /*1fa80*/  HMMA.16816.F32.BF16 R152, R28, R52, R152 ;  /* 0x000000341c98723c */ /* 0x020fe20000041898 */
[--C-:B------:R-:W-:Y:S01]  /*1fa90*/  FFMA.FTZ R52, R23, UR6, -R191.reuse ;  /* 0x0000000617347c23 */ /* 0x100fe200080108bf */
[----:B------:R-:W-:-:S03]  /*1faa0*/  FFMA.FTZ R53, R172, UR6, -R191 ;  /* 0x00000006ac357c23 */ /* 0x000fc600080108bf */
[----:B------:R-:W-:Y:S03]  /*1fab0*/  MUFU.EX2 R44, R44 ;  /* 0x0000002c002c7308 */ /* 0x000fe60000000800 */
[----:B------:R-:W-:Y:S01]  /*1fac0*/  HMMA.16816.F32.BF16 R148, R28, R54, R148 ;  /* 0x000000361c94723c */ /* 0x000fe20000041894 */
[----:B------:R-:W4:Y:S01]  /*1fad0*/  LDSM.16.MT88.4 R28, [R199+0x1800] ;  /* 0x00180000c71c783b */ /* 0x000f220000004200 */
[--C-:B------:R-:W-:Y:S01]  /*1fae0*/  FFMA.FTZ R54, R169, UR6, -R191.reuse ;  /* 0x00000006a9367c23 */ /* 0x100fe200080108bf */
[----:B------:R-:W-:Y:S02]  /*1faf0*/  FFMA.FTZ R55, R168, UR6, -R191 ;  /* 0x00000006a8377c23 */ /* 0x000fe400080108bf */
[----:B------:R-:W5:Y:S08]  /*1fb00*/  MUFU.EX2 R45, R45 ;  /* 0x0000002d002d7308 */ /* 0x000f700000000800 */
[----:B------:R-:W1:Y:S08]  /*1fb10*/  MUFU.EX2 R47, R47 ;  /* 0x0000002f002f7308 */ /* 0x000e700000000800 */
[----:B------:R-:W-:Y:S01]  /*1fb20*/  MUFU.EX2 R52, R52 ;  /* 0x0000003400347308 */ /* 0x000fe20000000800 */
[----:B-----5:R-:W-:Y:S01]  /*1fb30*/  F2FP.BF16.F32.PACK_AB R21, R45, R44 ;  /* 0x0000002c2d15723e */ /* 0x020fe200000010ff */
[----:B------:R-:W-:-:S04]  /*1fb40*/  FADD.FTZ R44, R44, R59 ;  /* 0x0000003b2c2c7221 */ /* 0x000fc80000010000 */
[----:B------:R-:W-:Y:S02]  /*1fb50*/  FADD.FTZ R45, R45, R44 ;  /* 0x0000002c2d2d7221 */ /* 0x000fe40000010000 */
[----:B------:R-:W5:Y:S01]  /*1fb60*/  MUFU.EX2 R53, R53 ;  /* 0x0000003500357308 */ /* 0x000f620000000800 */
[----:B-1----:R-:W-:Y:S01]  /*1fb70*/  F2FP.BF16.F32.PACK_AB R23, R47, R46 ;  /* 0x0000002e2f17723e */ /* 0x002fe200000010ff */
[----:B------:R-:W-:-:S04]  /*1fb80*/  FADD.FTZ R46, R46, R45 ;  /* 0x0000002d2e2e7221 */ /* 0x000fc80000010000 */
[----:B------:R-:W-:Y:S01]  /*1fb90*/  FADD.FTZ R47, R47, R46 ;  /* 0x0000002e2f2f7221 */ /* 0x000fe20000010000 */
[----:B------:R-:W-:Y:S01]  /*1fba0*/  FFMA.FTZ R46, R184, UR6, -R191 ;  /* 0x00000006b82e7c23 */ /* 0x000fe200080108bf */
[C---:B------:R-:W-:Y:S01]  /*1fbb0*/  HMMA.16816.F32.BF16 R16, R20.reuse, R24, R16 ;  /* 0x000000181410723c */ /* 0x040fe20000041810 */
[----:B------:R-:W-:Y:S07]  /*1fbc0*/  MUFU.EX2 R54, R54 ;  /* 0x0000003600367308 */ /* 0x000fee0000000800 */
[C---:B------:R-:W-:Y:S01]  /*1fbd0*/  HMMA.16816.F32.BF16 R156, R20.reuse, R26, R156 ;  /* 0x0000001a149c723c */ /* 0x040fe2000004189c */
[----:B------:R-:W1:Y:S01]  /*1fbe0*/  LDSM.16.MT88.4 R24, [R195+0xc000] ;  /* 0x00c00000c318783b */ /* 0x000e620000004200 */
[----:B------:R-:W5:Y:S06]  /*1fbf0*/  MUFU.EX2 R55, R55 ;  /* 0x0000003700377308 */ /* 0x000f6c0000000800 */
[C---:B--2---:R-:W-:Y:S02]  /*1fc00*/  HMMA.16816.F32.BF16 R8, R20.reuse, R12, R8 ;  /* 0x0000000c1408723c */ /* 0x044fe40000041808 */
        /* <DEDUP_REMOVED lines=12> */
[----:B------:R-:W4:Y:S01]  /*1fcd0*/  LDSM.16.MT88.4 R28, [R199+0x2000] ;  /* 0x00200000c71c783b */ /* 0x000f220000004200 */
[----:B-----5:R-:W-:Y:S01]  /*1fce0*/  F2FP.BF16.F32.PACK_AB R20, R53, R52 ;  /* 0x000000343514723e */ /* 0x020fe200000010ff */
[----:B------:R-:W5:Y:S01]  /*1fcf0*/  MUFU.EX2 R124, R124 ;  /* 0x0000007c007c7308 */ /* 0x000f620000000800 */
[----:B------:R-:W-:-:S02]  /*1fd00*/  F2FP.BF16.F32.PACK_AB R21, R43, R42 ;  /* 0x0000002a2b15723e */ /* 0x000fc400000010ff */
[----:B------:R-:W-:Y:S02]  /*1fd10*/  F2FP.BF16.F32.PACK_AB R22, R55, R54 ;  /* 0x000000363716723e */ /* 0x000fe400000010ff */
[----:B------:R-:W-:-:S03]  /*1fd20*/  F2FP.BF16.F32.PACK_AB R23, R62, R49 ;  /* 0x000000313e17723e */ /* 0x000fc600000010ff */
[----:B------:R-:W-:Y:S04]  /*1fd30*/  MUFU.EX2 R130, R130 ;  /* 0x0000008200827308 */ /* 0x000fe80000000800 */
[C---:B-1----:R-:W-:Y:S04]  /*1fd40*/  HMMA.16816.F32.BF16 R16, R20.reuse, R24, R16 ;  /* 0x000000181410723c */ /* 0x042fe80000041810 */
[----:B------:R-:W1:Y:S04]  /*1fd50*/  MUFU.EX2 R127, R127 ;  /* 0x0000007f007f7308 */ /* 0x000e680000000800 */
[C---:B------:R-:W-:Y:S01]  /*1fd60*/  HMMA.16816.F32.BF16 R156, R20.reuse, R26, R156 ;  /* 0x0000001a149c723c */ /* 0x040fe2000004189c */
[----:B------:R-:W1:Y:S03]  /*1fd70*/  LDSM.16.MT88.4 R24, [R195+0xc800] ;  /* 0x00c80000c318783b */ /* 0x000e660000004200 */
[----:B------:R-:W-:Y:S04]  /*1fd80*/  MUFU.EX2 R126, R126 ;  /* 0x0000007e007e7308 */ /* 0x000fe80000000800 */
[C---:B--2---:R-:W-:Y:S04]  /*1fd90*/  HMMA.16816.F32.BF16 R8, R20.reuse, R12, R8 ;  /* 0x0000000c1408723c */ /* 0x044fe80000041808 */
[----:B------:R-:W-:Y:S04]  /*1fda0*/  MUFU.EX2 R123, R123 ;  /* 0x0000007b007b7308 */ /* 0x000fe80000000800 */
[C---:B------:R-:W-:Y:S01]  /*1fdb0*/  HMMA.16816.F32.BF16 R144, R20.reuse, R14, R144 ;  /* 0x0000000e1490723c */ /* 0x040fe20000041890 */
[----:B------:R-:W2:Y:S03]  /*1fdc0*/  LDSM.16.MT88.4 R12, [R198+0x2800] ;  /* 0x00280000c60c783b */ /* 0x000ea60000004200 */
[----:B------:R-:W-:Y:S04]  /*1fdd0*/  MUFU.EX2 R125, R125 ;  /* 0x0000007d007d7308 */ /* 0x000fe80000000800 */
[C---:B---3--:R-:W-:Y:S04]  /*1fde0*/  HMMA.16816.F32.BF16 R4, R20.reuse, R36, R4 ;  /* 0x000000241404723c */ /* 0x048fe80000041804 */
[----:B------:R-:W3:Y:S04]  /*1fdf0*/  MUFU.EX2 R120, R120 ;  /* 0x0000007800787308 */ /* 0x000ee80000000800 */
[C---:B------:R-:W-:Y:S01]  /*1fe00*/  HMMA.16816.F32.BF16 R136, R20.reuse, R38, R136 ;  /* 0x000000261488723c */ /* 0x040fe20000041888 */
[----:B------:R-:W3:Y:S03]  /*1fe10*/  LDSM.16.MT88.4 R36, [R0+0xc800] ;  /* 0x00c800000024783b */ /* 0x000ee60000004200 */
        /* <DEDUP_REMOVED lines=8> */
[----:B------:R-:W-:Y:S02]  /*1fea0*/  F2FP.BF16.F32.PACK_AB R22, R164, R63 ;  /* 0x0000003fa416723e */ /* 0x000fe400000010ff */
[----:B-----5:R-:W-:-:S05]  /*1feb0*/  F2FP.BF16.F32.PACK_AB R23, R124, R129 ;  /* 0x000000817c17723e */ /* 0x020fca00000010ff */
[----:B------:R-:W5:Y:S02]  /*1fec0*/  MUFU.EX2 R163, R163 ;  /* 0x000000a300a37308 */ /* 0x000f640000000800 */
[C---:B-1----:R-:W-:Y:S06]  /*1fed0*/  HMMA.16816.F32.BF16 R16, R20.reuse, R24, R16 ;  /* 0x000000181410723c */ /* 0x042fec0000041810 */
[----:B------:R-:W-:Y:S02]  /*1fee0*/  MUFU.EX2 R119, R119 ;  /* 0x0000007700777308 */ /* 0x000fe40000000800 */
[C---:B------:R-:W-:Y:S01]  /*1fef0*/  HMMA.16816.F32.BF16 R156, R20.reuse, R26, R156 ;  /* 0x0000001a149c723c */ /* 0x040fe2000004189c */
[----:B------:R-:W1:Y:S05]  /*1ff00*/  LDSM.16.MT88.4 R24, [R195+0xd000] ;  /* 0x00d00000c318783b */ /* 0x000e6a0000004200 */
[----:B------:R-:W-:Y:S02]  /*1ff10*/  MUFU.EX2 R114, R114 ;  /* 0x0000007200727308 */ /* 0x000fe40000000800 */
[C---:B--2---:R-:W-:Y:S06]  /*1ff20*/  HMMA.16816.F32.BF16 R8, R20.reuse, R12, R8 ;  /* 0x0000000c1408723c */ /* 0x044fec0000041808 */
[----:B------:R-:W-:Y:S02]  /*1ff30*/  MUFU.EX2 R117, R117 ;  /* 0x0000007500757308 */ /* 0x000fe40000000800 */
[C---:B------:R-:W-:Y:S01]  /*1ff40*/  HMMA.16816.F32.BF16 R144, R20.reuse, R14, R144 ;  /* 0x0000000e1490723c */ /* 0x040fe20000041890 */
[----:B------:R-:W2:Y:S05]  /*1ff50*/  LDSM.16.MT88.4 R12, [R198+0x3000] ;  /* 0x00300000c60c783b */ /* 0x000eaa0000004200 */
[----:B------:R-:W5:Y:S02]  /*1ff60*/  MUFU.EX2 R112, R112 ;  /* 0x0000007000707308 */ /* 0x000f640000000800 */
[C---:B---3--:R-:W-:Y:S06]  /*1ff70*/  HMMA.16816.F32.BF16 R4, R20.reuse, R36, R4 ;  /* 0x000000241404723c */ /* 0x048fec0000041804 */
[----:B------:R-:W-:Y:S02]  /*1ff80*/  MUFU.EX2 R113, R113 ;  /* 0x0000007100717308 */ /* 0x000fe40000000800 */
[C---:B------:R-:W-:Y:S01]  /*1ff90*/  HMMA.16816.F32.BF16 R136, R20.reuse, R38, R136 ;  /* 0x000000261488723c */ /* 0x040fe20000041888 */
[----:B------:R-:W3:Y:S05]  /*1ffa0*/  LDSM.16.MT88.4 R36, [R0+0xd000] ;  /* 0x00d000000024783b */ /* 0x000eea0000004200 */
[----:B------:R-:W5:Y:S02]  /*1ffb0*/  MUFU.EX2 R108, R108 ;  /* 0x0000006c006c7308 */ /* 0x000f640000000800 */
[C---:B----4-:R-:W-:Y:S06]  /*1ffc0*/  HMMA.16816.F32.BF16 R152, R20.reuse, R28, R152 ;  /* 0x0000001c1498723c */ /* 0x050fec0000041898 */
[----:B------:R-:W-:Y:S02]  /*1ffd0*/  MUFU.EX2 R115, R115 ;  /* 0x0000007300737308 */ /* 0x000fe40000000800 */
[----:B------:R-:W-:Y:S01]  /*1ffe0*/  HMMA.16816.F32.BF16 R148, R20, R30, R148 ;  /* 0x0000001e1494723c */ /* 0x000fe20000041894 */
[----:B------:R-:W4:Y:S01]  /*1fff0*/  LDSM.16.MT88.4 R28, [R199+0x3000] ;  /* 0x00300000c71c783b */ /* 0x000f220000004200 */
[----:B------:R-:W-:-:S02]  /*20000*/  F2FP.BF16.F32.PACK_AB R20, R127, R130 ;  /* 0x000000827f14723e */ /* 0x000fc400000010ff */
[----:B------:R-:W-:Y:S02]  /*20010*/  F2FP.BF16.F32.PACK_AB R21, R120, R125 ;  /* 0x0000007d7815723e */ /* 0x000fe400000010ff */
[----:B------:R-:W-:Y:S01]  /*20020*/  F2FP.BF16.F32.PACK_AB R22, R123, R126 ;  /* 0x0000007e7b16723e */ /* 0x000fe200000010ff */
[----:B------:R-:W5:Y:S01]  /*20030*/  MUFU.EX2 R118, R118 ;  /* 0x0000007600767308 */ /* 0x000f620000000800 */
[----:B------:R-:W-:-:S07]  /*20040*/  F2FP.BF16.F32.PACK_AB R23, R116, R121 ;  /* 0x000000797417723e */ /* 0x000fce00000010ff */
[C---:B-1----:R-:W-:Y:S01]  /*20050*/  HMMA.16816.F32.BF16 R16, R20.reuse, R24, R16 ;  /* 0x000000181410723c */ /* 0x042fe20000041810 */
[----:B------:R-:W-:Y:S07]  /*20060*/  MUFU.EX2 R110, R110 ;  /* 0x0000006e006e7308 */ /* 0x000fee0000000800 */
[C---:B------:R-:W-:Y:S01]  /*20070*/  HMMA.16816.F32.BF16 R156, R20.reuse, R26, R156 ;  /* 0x0000001a149c723c */ /* 0x040fe2000004189c */
[----:B------:R-:W1:Y:S01]  /*20080*/  LDSM.16.MT88.4 R24, [R195+0xd800] ;  /* 0x00d80000c318783b */ /* 0x000e620000004200 */
[----:B------:R-:W-:Y:S06]  /*20090*/  MUFU.EX2 R107, R107 ;  /* 0x0000006b006b7308 */ /* 0x000fec0000000800 */
[C---:B--2---:R-:W-:Y:S02]  /*200a0*/  HMMA.16816.F32.BF16 R8, R20.reuse, R12, R8 ;  /* 0x0000000c1408723c */ /* 0x044fe40000041808 */
[----:B------:R-:W-:Y:S06]  /*200b0*/  MUFU.EX2 R109, R109 ;  /* 0x0000006d006d7308 */ /* 0x000fec0000000800 */
[C---:B------:R-:W-:Y:S01]  /*200c0*/  HMMA.16816.F32.BF16 R144, R20.reuse, R14, R144 ;  /* 0x0000000e1490723c */ /* 0x040fe20000041890 */
[----:B------:R-:W2:Y:S01]  /*200d0*/  LDSM.16.MT88.4 R12, [R198+0x3800] ;  /* 0x00380000c60c783b */ /* 0x000ea20000004200 */
[----:B------:R-:W2:Y:S06]  /*200e0*/  MUFU.EX2 R104, R104 ;  /* 0x0000006800687308 */ /* 0x000eac0000000800 */
        /* <DEDUP_REMOVED lines=16> */
[----:B------:R-:W-:Y:S04]  /*201f0*/  MUFU.EX2 R98, R98 ;  /* 0x0000006200627308 */ /* 0x000fe80000000800 */
[C---:B------:R-:W-:Y:S01]  /*20200*/  HMMA.16816.F32.BF16 R156, R20.reuse, R26, R156 ;  /* 0x0000001a149c723c */ /* 0x040fe2000004189c */
[----:B------:R-:W1:Y:S03]  /*20210*/  LDSM.16.MT88.4 R24, [R195+0xe000] ;  /* 0x00e00000c318783b */ /* 0x000e660000004200 */
[----:B------:R-:W-:Y:S04]  /*20220*/  MUFU.EX2 R101, R101 ;  /* 0x0000006500657308 */ /* 0x000fe80000000800 */
[C---:B--2---:R-:W-:Y:S04]  /*20230*/  HMMA.16816.F32.BF16 R8, R20.reuse, R12, R8 ;  /* 0x0000000c1408723c */ /* 0x044fe80000041808 */
[----:B------:R-:W2:Y:S04]  /*20240*/  MUFU.EX2 R96, R96 ;  /* 0x0000006000607308 */ /* 0x000ea80000000800 */
[C---:B------:R-:W-:Y:S01]  /*20250*/  HMMA.16816.F32.BF16 R144, R20.reuse, R14, R144 ;  /* 0x0000000e1490723c */ /* 0x040fe20000041890 */
[----:B------:R-:W5:Y:S03]  /*20260*/  LDSM.16.MT88.4 R12, [R198+0x4000] ;  /* 0x00400000c60c783b */ /* 0x000f660000004200 */
[----:B------:R-:W-:Y:S04]  /*20270*/  MUFU.EX2 R97, R97 ;  /* 0x0000006100617308 */ /* 0x000fe80000000800 */
[C---:B---3--:R-:W-:Y:S04]  /*20280*/  HMMA.16816.F32.BF16 R4, R20.reuse, R36, R4 ;  /* 0x000000241404723c */ /* 0x048fe80000041804 */
[----:B------:R-:W3:Y:S04]  /*20290*/  MUFU.EX2 R92, R92 ;  /* 0x0000005c005c7308 */ /* 0x000ee80000000800 */
[C---:B------:R-:W-:Y:S01]  /*202a0*/  HMMA.16816.F32.BF16 R136, R20.reuse, R38, R136 ;  /* 0x000000261488723c */ /* 0x040fe20000041888 */
[----:B------:R-:W2:Y:S03]  /*202b0*/  LDSM.16.MT88.4 R36, [R0+0xe000] ;  /* 0x00e000000024783b */ /* 0x000ea60000004200 */
[----:B------:R-:W-:Y:S04]  /*202c0*/  MUFU.EX2 R99, R99 ;  /* 0x0000006300637308 */ /* 0x000fe80000000800 */
[C---:B----4-:R-:W-:Y:S04]  /*202d0*/  HMMA.16816.F32.BF16 R152, R20.reuse, R28, R152 ;  /* 0x0000001c1498723c */ /* 0x050fe80000041898 */
[----:B------:R-:W4:Y:S04]  /*202e0*/  MUFU.EX2 R94, R94 ;  /* 0x0000005e005e7308 */ /* 0x000f280000000800 */
[----:B------:R-:W-:Y:S01]  /*202f0*/  HMMA.16816.F32.BF16 R148, R20, R30, R148 ;  /* 0x0000001e1494723c */ /* 0x000fe20000041894 */
[----:B------:R-:W3:Y:S01]  /*20300*/  LDSM.16.MT88.4 R28, [R199+0x4000] ;  /* 0x00400000c71c783b */ /* 0x000ee20000004200 */
[----:B------:R-:W-:-:S02]  /*20310*/  F2FP.BF16.F32.PACK_AB R20, R118, R115 ;  /* 0x000000737614723e */ /* 0x000fc400000010ff */
[----:B------:R-:W-:Y:S01]  /*20320*/  F2FP.BF16.F32.PACK_AB R21, R104, R109 ;  /* 0x0000006d6815723e */ /* 0x000fe200000010ff */
[----:B------:R-:W-:Y:S01]  /*20330*/  MUFU.EX2 R95, R95 ;  /* 0x0000005f005f7308 */ /* 0x000fe20000000800 */
[----:B------:R-:W-:Y:S02]  /*20340*/  F2FP.BF16.F32.PACK_AB R22, R107, R110 ;  /* 0x0000006e6b16723e */ /* 0x000fe400000010ff */
[----:B------:R-:W-:-:S05]  /*20350*/  F2FP.BF16.F32.PACK_AB R23, R100, R105 ;  /* 0x000000696417723e */ /* 0x000fca00000010ff */
[----:B------:R-:W-:Y:S02]  /*20360*/  MUFU.EX2 R90, R90 ;  /* 0x0000005a005a7308 */ /* 0x000fe40000000800 */
[C---:B-1----:R-:W-:Y:S06]  /*20370*/  HMMA.16816.F32.BF16 R16, R20.reuse, R24, R16 ;  /* 0x000000181410723c */ /* 0x042fec0000041810 */
[----:B------:R-:W-:Y:S02]  /*20380*/  MUFU.EX2 R93, R93 ;  /* 0x0000005d005d7308 */ /* 0x000fe40000000800 */
[C---:B------:R-:W-:Y:S01]  /*20390*/  HMMA.16816.F32.BF16 R156, R20.reuse, R26, R156 ;  /* 0x0000001a149c723c */ /* 0x040fe2000004189c */
[----:B------:R-:W1:Y:S05]  /*203a0*/  LDSM.16.MT88.4 R24, [R195+0xe800] ;  /* 0x00e80000c318783b */ /* 0x000e6a0000004200 */
[----:B------:R-:W4:Y:S02]  /*203b0*/  MUFU.EX2 R88, R88 ;  /* 0x0000005800587308 */ /* 0x000f240000000800 */
[C---:B-----5:R-:W-:Y:S06]  /*203c0*/  HMMA.16816.F32.BF16 R8, R20.reuse, R12, R8 ;  /* 0x0000000c1408723c */ /* 0x060fec0000041808 */
[----:B------:R-:W-:Y:S02]  /*203d0*/  MUFU.EX2 R89, R89 ;  /* 0x0000005900597308 */ /* 0x000fe40000000800 */
[C---:B------:R-:W-:Y:S01]  /*203e0*/  HMMA.16816.F32.BF16 R144, R20.reuse, R14, R144 ;  /* 0x0000000e1490723c */ /* 0x040fe20000041890 */
[----:B------:R-:W5:Y:S05]  /*203f0*/  LDSM.16.MT88.4 R12, [R198+0x4800] ;  /* 0x00480000c60c783b */ /* 0x000f6a0000004200 */
[----:B------:R-:W4:Y:S02]  /*20400*/  MUFU.EX2 R84, R84 ;  /* 0x0000005400547308 */ /* 0x000f240000000800 */
[C---:B--2---:R-:W-:Y:S06]  /*20410*/  HMMA.16816.F32.BF16 R4, R20.reuse, R36, R4 ;  /* 0x000000241404723c */ /* 0x044fec0000041804 */
[----:B------:R-:W-:Y:S02]  /*20420*/  MUFU.EX2 R3, R3 ;  /* 0x0000000300037308 */ /* 0x000fe40000000800 */
[C---:B------:R-:W-:Y:S01]  /*20430*/  HMMA.16816.F32.BF16 R136, R20.reuse, R38, R136 ;  /* 0x000000261488723c */ /* 0x040fe20000041888 */
[----:B------:R-:W2:Y:S05]  /*20440*/  LDSM.16.MT88.4 R36, [R0+0xe800] ;  /* 0x00e800000024783b */ /* 0x000eaa0000004200 */
[----:B------:R-:W4:Y:S02]  /*20450*/  MUFU.EX2 R102, R102 ;  /* 0x0000006600667308 */ /* 0x000f240000000800 */
[C---:B---3--:R-:W-:Y:S06]  /*20460*/  HMMA.16816.F32.BF16 R152, R20.reuse, R28, R152 ;  /* 0x0000001c1498723c */ /* 0x048fec0000041898 */
[----:B------:R-:W-:Y:S02]  /*20470*/  MUFU.EX2 R86, R86 ;  /* 0x0000005600567308 */ /* 0x000fe40000000800 */
[----:B------:R-:W-:Y:S01]  /*20480*/  HMMA.16816.F32.BF16 R148, R20, R30, R148 ;  /* 0x0000001e1494723c */ /* 0x000fe20000041894 */
[----:B------:R-:W3:Y:S01]  /*20490*/  LDSM.16.MT88.4 R28, [R199+0x4800] ;  /* 0x00480000c71c783b */ /* 0x000ee20000004200 */
[----:B------:R-:W-:-:S02]  /*204a0*/  F2FP.BF16.F32.PACK_AB R20, R111, R106 ;  /* 0x0000006a6f14723e */ /* 0x000fc400000010ff */
[----:B------:R-:W-:Y:S02]  /*204b0*/  F2FP.BF16.F32.PACK_AB R21, R96, R101 ;  /* 0x000000656015723e */ /* 0x000fe400000010ff */
[----:B------:R-:W-:Y:S01]  /*204c0*/  F2FP.BF16.F32.PACK_AB R22, R98, R103 ;  /* 0x000000676216723e */ /* 0x000fe200000010ff */
[----:B------:R-:W-:Y:S01]  /*204d0*/  MUFU.EX2 R83, R83 ;  /* 0x0000005300537308 */ /* 0x000fe20000000800 */
[----:B------:R-:W-:-:S07]  /*204e0*/  F2FP.BF16.F32.PACK_AB R23, R92, R97 ;  /* 0x000000615c17723e */ /* 0x000fce00000010ff */
[C---:B-1----:R-:W-:Y:S01]  /*204f0*/  HMMA.16816.F32.BF16 R16, R20.reuse, R24, R16 ;  /* 0x000000181410723c */ /* 0x042fe20000041810 */
[----:B------:R-:W-:Y:S07]  /*20500*/  MUFU.EX2 R85, R85 ;  /* 0x0000005500557308 */ /* 0x000fee0000000800 */
[C---:B------:R-:W-:Y:S01]  /*20510*/  HMMA.16816.F32.BF16 R156, R20.reuse, R26, R156 ;  /* 0x0000001a149c723c */ /* 0x040fe2000004189c */
[----:B------:R-:W1:Y:S01]  /*20520*/  LDSM.16.MT88.4 R24, [R195+0xf000] ;  /* 0x00f00000c318783b */ /* 0x000e620000004200 */
[----:B------:R-:W1:Y:S06]  /*20530*/  MUFU.EX2 R80, R80 ;  /* 0x0000005000507308 */ /* 0x000e6c0000000800 */
[C---:B-----5:R-:W-:Y:S02]  /*20540*/  HMMA.16816.F32.BF16 R8, R20.reuse, R12, R8 ;  /* 0x0000000c1408723c */ /* 0x060fe40000041808 */
[----:B------:R-:W-:Y:S06]  /*20550*/  MUFU.EX2 R81, R81 ;  /* 0x0000005100517308 */ /* 0x000fec0000000800 */
[C---:B------:R-:W-:Y:S01]  /*20560*/  HMMA.16816.F32.BF16 R144, R20.reuse, R14, R144 ;  /* 0x0000000e1490723c */ /* 0x040fe20000041890 */
[----:B------:R-:W5:Y:S01]  /*20570*/  LDSM.16.MT88.4 R12, [R198+0x5000] ;  /* 0x00500000c60c783b */ /* 0x000f620000004200 */
[----:B------:R-:W5:Y:S06]  /*20580*/  MUFU.EX2 R76, R76 ;  /* 0x0000004c004c7308 */ /* 0x000f6c0000000800 */
[C---:B--2---:R-:W-:Y:S02]  /*20590*/  HMMA.16816.F32.BF16 R4, R20.reuse, R36, R4 ;  /* 0x000000241404723c */ /* 0x044fe40000041804 */
[----:B------:R-:W-:Y:S06]  /*205a0*/  MUFU.EX2 R82, R82 ;  /* 0x0000005200527308 */ /* 0x000fec0000000800 */
[C---:B------:R-:W-:Y:S01]  /*205b0*/  HMMA.16816.F32.BF16 R136, R20.reuse, R38, R136 ;  /* 0x000000261488723c */ /* 0x040fe20000041888 */
[----:B------:R-:W2:Y:S01]  /*205c0*/  LDSM.16.MT88.4 R36, [R0+0xf000] ;  /* 0x00f000000024783b */ /* 0x000ea20000004200 */
[----:B------:R-:W2:Y:S06]  /*205d0*/  MUFU.EX2 R87, R87 ;  /* 0x0000005700577308 */ /* 0x000eac0000000800 */
[C---:B---3--:R-:W-:Y:S02]  /*205e0*/  HMMA.16816.F32.BF16 R152, R20.reuse, R28, R152 ;  /* 0x0000001c1498723c */ /* 0x048fe40000041898 */
[----:B------:R-:W-:Y:S06]  /*205f0*/  MUFU.EX2 R79, R79 ;  /* 0x0000004f004f7308 */ /* 0x000fec0000000800 */
[----:B------:R-:W-:Y:S01]  /*20600*/  HMMA.16816.F32.BF16 R148, R20, R30, R148 ;  /* 0x0000001e1494723c */ /* 0x000fe20000041894 */
[----:B------:R-:W3:Y:S01]  /*20610*/  LDSM.16.MT88.4 R28, [R199+0x5000] ;  /* 0x00500000c71c783b */ /* 0x000ee20000004200 */
[----:B----4-:R-:W-:Y:S01]  /*20620*/  F2FP.BF16.F32.PACK_AB R20, R94, R99 ;  /* 0x000000635e14723e */ /* 0x010fe200000010ff */
[----:B------:R-:W4:Y:S01]  /*20630*/  MUFU.EX2 R74, R74 ;  /* 0x0000004a004a7308 */ /* 0x000f220000000800 */
        /* <DEDUP_REMOVED lines=9> */
[C---:B-----5:R-:W-:Y:S04]  /*206d0*/  HMMA.16816.F32.BF16 R8, R20.reuse, R12, R8 ;  /* 0x0000000c1408723c */ /* 0x060fe80000041808 */
[----:B------:R-:W-:Y:S04]  /*206e0*/  MUFU.EX2 R34, R34 ;  /* 0x0000002200227308 */ /* 0x000fe80000000800 */
[C---:B------:R-:W-:Y:S01]  /*206f0*/  HMMA.16816.F32.BF16 R144, R20.reuse, R14, R144 ;  /* 0x0000000e1490723c */ /* 0x040fe20000041890 */
[----:B------:R-:W5:Y:S03]  /*20700*/  LDSM.16.MT88.4 R12, [R198+0x5800] ;  /* 0x00580000c60c783b */ /* 0x000f660000004200 */
[----:B------:R-:W-:Y:S04]  /*20710*/  MUFU.EX2 R35, R35 ;  /* 0x0000002300237308 */ /* 0x000fe80000000800 */
[C---:B--2---:R-:W-:Y:S04]  /*20720*/  HMMA.16816.F32.BF16 R4, R20.reuse, R36, R4 ;  /* 0x000000241404723c */ /* 0x044fe80000041804 */
[----:B------:R-:W-:Y:S04]  /*20730*/  MUFU.EX2 R46, R46 ;  /* 0x0000002e002e7308 */ /* 0x000fe80000000800 */
[C---:B------:R-:W-:Y:S01]  /*20740*/  HMMA.16816.F32.BF16 R136, R20.reuse, R38, R136 ;  /* 0x000000261488723c */ /* 0x040fe20000041888 */
[----:B------:R-:W2:Y:S03]  /*20750*/  LDSM.16.MT88.4 R36, [R0+0xf800] ;  /* 0x00f800000024783b */ /* 0x000ea60000004200 */
[----:B------:R-:W-:Y:S04]  /*20760*/  MUFU.EX2 R32, R32 ;  /* 0x0000002000207308 */ /* 0x000fe80000000800 */
[C---:B---3--:R-:W-:Y:S04]  /*20770*/  HMMA.16816.F32.BF16 R152, R20.reuse, R28, R152 ;  /* 0x0000001c1498723c */ /* 0x048fe80000041898 */
[----:B------:R-:W-:Y:S04]  /*20780*/  MUFU.EX2 R50, R50 ;  /* 0x0000003200327308 */ /* 0x000fe80000000800 */
        /* <DEDUP_REMOVED lines=8> */
[C---:B-1----:R-:W-:Y:S08]  /*20810*/  HMMA.16816.F32.BF16 R16, R20.reuse, R24, R16 ;  /* 0x000000181410723c */ /* 0x042ff00000041810 */
[C---:B------:R-:W-:Y:S01]  /*20820*/  HMMA.16816.F32.BF16 R156, R20.reuse, R26, R156 ;  /* 0x0000001a149c723c */ /* 0x040fe2000004189c */
[----:B------:R-:W1:Y:S07]  /*20830*/  LDSM.16.MT88.4 R24, [R195+0x10000] ;  /* 0x01000000c318783b */ /* 0x000e6e0000004200 */
[C---:B-----5:R-:W-:Y:S08]  /*20840*/  HMMA.16816.F32.BF16 R8, R20.reuse, R12, R8 ;  /* 0x0000000c1408723c */ /* 0x060ff00000041808 */
[C---:B------:R-:W-:Y:S01]  /*20850*/  HMMA.16816.F32.BF16 R144, R20.reuse, R14, R144 ;  /* 0x0000000e1490723c */ /* 0x040fe20000041890 */
[----:B------:R-:W5:Y:S07]  /*20860*/  LDSM.16.MT88.4 R12, [R0+0x10000] ;  /* 0x01000000000c783b */ /* 0x000f6e0000004200 */
[----:B--2---:R-:W-:Y:S01]  /*20870*/  HMMA.16816.F32.BF16 R4, R20, R36, R4 ;  /* 0x000000241404723c */ /* 0x004fe20000041804 */
[--C-:B------:R-:W-:Y:S01]  /*20880*/  FFMA.FTZ R36, R77, UR6, -R186.reuse ;  /* 0x000000064d247c23 */ /* 0x100fe200080108ba */
[--C-:B------:R-:W-:Y:S01]  /*20890*/  FFMA.FTZ R37, R72, UR6, -R186.reuse ;  /* 0x0000000648257c23 */ /* 0x100fe200080108ba */
[--C-:B------:R-:W-:Y:S01]  /*208a0*/  FFMA.FTZ R72, R64, UR6, -R186.reuse ;  /* 0x0000000640487c23 */ /* 0x100fe200080108ba */
[--C-:B------:R-:W-:Y:S01]  /*208b0*/  FFMA.FTZ R64, R65, UR6, -R186.reuse ;  /* 0x0000000641407c23 */ /* 0x100fe200080108ba */
[----:B------:R-:W-:-:S02]  /*208c0*/  FFMA.FTZ R65, R66, UR6, -R186 ;  /* 0x0000000642417c23 */ /* 0x000fc400080108ba */
[----:B------:R-:W-:Y:S01]  /*208d0*/  MUFU.EX2 R36, R36 ;  /* 0x0000002400247308 */ /* 0x000fe20000000800 */
[----:B------:R-:W-:Y:S01]  /*208e0*/  HMMA.16816.F32.BF16 R136, R20, R38, R136 ;  /* 0x000000261488723c */ /* 0x000fe20000041888 */
[--C-:B------:R-:W-:Y:S01]  /*208f0*/  FFMA.FTZ R38, R73, UR6, -R186.reuse ;  /* 0x0000000649267c23 */ /* 0x100fe200080108ba */
[----:B------:R-:W-:Y:S01]  /*20900*/  FFMA.FTZ R39, R68, UR6, -R186 ;  /* 0x0000000644277c23 */ /* 0x000fe200080108ba */
[--C-:B------:R-:W-:Y:S01]  /*20910*/  FFMA.FTZ R68, R75, UR6, -R191.reuse ;  /* 0x000000064b447c23 */ /* 0x100fe200080108bf */
[----:B------:R-:W-:-:S03]  /*20920*/  FFMA.FTZ R73, R78, UR6, -R191 ;  /* 0x000000064e497c23 */ /* 0x000fc600080108bf */
[----:B------:R-:W2:Y:S01]  /*20930*/  MUFU.EX2 R37, R37 ;  /* 0x0000002500257308 */ /* 0x000ea20000000800 */
[----:B---3--:R-:W-:Y:S01]  /*20940*/  HMMA.16816.F32.BF16 R152, R20, R28, R152 ;  /* 0x0000001c1498723c */ /* 0x008fe20000041898 */
[----:B------:R-:W-:-:S06]  /*20950*/  F2FP.BF16.F32.PACK_AB R28, R87, R82 ;  /* 0x00000052571c723e */ /* 0x000fcc00000010ff */
[----:B------:R-:W-:Y:S01]  /*20960*/  MUFU.EX2 R38, R38 ;  /* 0x0000002600267308 */ /* 0x000fe20000000800 */
[----:B------:R-:W-:Y:S01]  /*20970*/  HMMA.16816.F32.BF16 R148, R20, R30, R148 ;  /* 0x0000001e1494723c */ /* 0x000fe20000041894 */
[----:B------:R-:W3:Y:S01]  /*20980*/  LDSM.16.MT88.4 R20, [R198+0x6000] ;  /* 0x00600000c614783b */ /* 0x000ee20000004200 */
[----:B----4-:R-:W-:-:S05]  /*20990*/  F2FP.BF16.F32.PACK_AB R30, R74, R79 ;  /* 0x0000004f4a1e723e */ /* 0x010fca00000010ff */
[----:B------:R-:W4:Y:S01]  /*209a0*/  MUFU.EX2 R39, R39 ;  /* 0x0000002700277308 */ /* 0x000f220000000800 */
[----:B--2---:R-:W-:-:S07]  /*209b0*/  F2FP.BF16.F32.PACK_AB R29, R37, R36 ;  /* 0x00000024251d723e */ /* 0x004fce00000010ff */
[----:B------:R-:W-:Y:S08]  /*209c0*/  MUFU.EX2 R68, R68 ;  /* 0x0000004400447308 */ /* 0x000ff00000000800 */
[----:B------:R-:W2:Y:S01]  /*209d0*/  MUFU.EX2 R73, R73 ;  /* 0x0000004900497308 */ /* 0x000ea20000000800 */
[----:B----4-:R-:W-:-:S07]  /*209e0*/  F2FP.BF16.F32.PACK_AB R31, R39, R38 ;  /* 0x00000026271f723e */ /* 0x010fce00000010ff */
[C---:B-1----:R-:W-:Y:S01]  /*209f0*/  HMMA.16816.F32.BF16 R16, R28.reuse, R24, R16 ;  /* 0x000000181c10723c */ /* 0x042fe20000041810 */
[----:B------:R-:W1:Y:S07]  /*20a00*/  MUFU.EX2 R2, R72 ;  /* 0x0000004800027308 */ /* 0x000e6e0000000800 */
[C---:B------:R-:W-:Y:S01]  /*20a10*/  HMMA.16816.F32.BF16 R156, R28.reuse, R26, R156 ;  /* 0x0000001a1c9c723c */ /* 0x040fe2000004189c */
[----:B------:R-:W4:Y:S01]  /*20a20*/  LDSM.16.MT88.4 R24, [R199+0x6000] ;  /* 0x00600000c718783b */ /* 0x000f220000004200 */
[----:B------:R-:W-:Y:S06]  /*20a30*/  MUFU.EX2 R64, R64 ;  /* 0x0000004000407308 */ /* 0x000fec0000000800 */
[C---:B-----5:R-:W-:Y:S02]  /*20a40*/  HMMA.16816.F32.BF16 R4, R28.reuse, R12, R4 ;  /* 0x0000000c1c04723c */ /* 0x060fe40000041804 */
[----:B------:R-:W5:Y:S06]  /*20a50*/  MUFU.EX2 R65, R65 ;  /* 0x0000004100417308 */ /* 0x000f6c0000000800 */
[C---:B------:R-:W-:Y:S01]  /*20a60*/  HMMA.16816.F32.BF16 R136, R28.reuse, R14, R136 ;  /* 0x0000000e1c88723c */ /* 0x040fe20000041888 */
[----:B------:R-:W5:Y:S07]  /*20a70*/  LDSM.16.MT88.4 R12, [R195+0x10800] ;  /* 0x01080000c30c783b */ /* 0x000f6e0000004200 */
[C---:B---3--:R-:W-:Y:S08]  /*20a80*/  HMMA.16816.F32.BF16 R8, R28.reuse, R20, R8 ;  /* 0x000000141c08723c */ /* 0x048ff00000041808 */
[C---:B------:R-:W-:Y:S01]  /*20a90*/  HMMA.16816.F32.BF16 R144, R28.reuse, R22, R144 ;  /* 0x000000161c90723c */ /* 0x040fe20000041890 */
[----:B------:R-:W3:Y:S07]  /*20aa0*/  LDSM.16.MT88.4 R20, [R0+0x10800] ;  /* 0x010800000014783b */ /* 0x000eee0000004200 */
[C---:B----4-:R-:W-:Y:S08]  /*20ab0*/  HMMA.16816.F32.BF16 R152, R28.reuse, R24, R152 ;  /* 0x000000181c98723c */ /* 0x050ff00000041898 */
[----:B------:R-:W-:Y:S01]  /*20ac0*/  HMMA.16816.F32.BF16 R148, R28, R26, R148 ;  /* 0x0000001a1c94723c */ /* 0x000fe20000041894 */
[----:B--2---:R-:W-:Y:S01]  /*20ad0*/  F2FP.BF16.F32.PACK_AB R28, R73, R68 ;  /* 0x00000044491c723e */ /* 0x004fe200000010ff */
[----:B------:R-:W2:Y:S01]  /*20ae0*/  LDSM.16.MT88.4 R24, [R198+0x6800] ;  /* 0x00680000c618783b */ /* 0x000ea20000004200 */
[----:B-1----:R-:W-:-:S02]  /*20af0*/  F2FP.BF16.F32.PACK_AB R29, R2, R69 ;  /* 0x00000045021d723e */ /* 0x002fc400000010ff */
[----:B------:R-:W-:Y:S02]  /*20b00*/  F2FP.BF16.F32.PACK_AB R30, R71, R70 ;  /* 0x00000046471e723e */ /* 0x000fe400000010ff */
[----:B-----5:R-:W-:-:S07]  /*20b10*/  F2FP.BF16.F32.PACK_AB R31, R65, R64 ;  /* 0x00000040411f723e */ /* 0x020fce00000010ff */
[C---:B------:R-:W-:Y:S01]  /*20b20*/  HMMA.16816.F32.BF16 R16, R28.reuse, R12, R16 ;  /* 0x0000000c1c10723c */ /* 0x040fe20000041810 */
[----:B------:R-:W-:Y:S02]  /*20b30*/  FADD.FTZ R13, R33, R56 ;  /* 0x00000038210d7221 */ /* 0x000fe40000010000 */
[----:B------:R-:W1:Y:S02]  /*20b40*/  MUFU.EX2 R33, R91 ;  /* 0x0000005b00217308 */ /* 0x000e640000000800 */
[----:B------:R-:W-:Y:S01]  /*20b50*/  FADD.FTZ R13, R40, R13 ;  /* 0x0000000d280d7221 */ /* 0x000fe20000010000 */
[----:B------:R-:W-:Y:S02]  /*20b60*/  FFMA.FTZ R40, R175, UR6, -R191 ;  /* 0x00000006af287c23 */ /* 0x000fe400080108bf */
[----:B------:R-:W-:Y:S01]  /*20b70*/  HMMA.16816.F32.BF16 R156, R28, R14, R156 ;  /* 0x0000000e1c9c723c */ /* 0x000fe2000004189c */
[----:B------:R-:W-:Y:S02]  /*20b80*/  FADD.FTZ R60, R60, R13 ;  /* 0x0000000d3c3c7221 */ /* 0x000fe40000010000 */
[----:B------:R-:W4:Y:S01]  /*20b90*/  LDSM.16.MT88.4 R12, [R199+0x6800] ;  /* 0x00680000c70c783b */ /* 0x000f220000004200 */
[----:B------:R-:W-:Y:S01]  /*20ba0*/  MUFU.EX2 R40, R40 ;  /* 0x0000002800287308 */ /* 0x000fe20000000800 */
[----:B------:R-:W-:-:S03]  /*20bb0*/  FADD.FTZ R41, R41, R60 ;  /* 0x0000003c29297221 */ /* 0x000fc60000010000 */
[C---:B---3--:R-:W-:Y:S01]  /*20bc0*/  HMMA.16816.F32.BF16 R4, R28.reuse, R20, R4 ;  /* 0x000000141c04723c */ /* 0x048fe20000041804 */
[----:B------:R-:W-:Y:S01]  /*20bd0*/  FADD.FTZ R52, R52, R41 ;  /* 0x0000002934347221 */ /* 0x000fe20000010000 */
[----:B------:R-:W-:Y:S01]  /*20be0*/  FADD.FTZ R20, R42, R47 ;  /* 0x0000002f2a147221 */ /* 0x000fe20000010000 */
[--C-:B------:R-:W-:Y:S01]  /*20bf0*/  FFMA.FTZ R41, R67, UR6, -R186.reuse ;  /* 0x0000000643297c23 */ /* 0x100fe200080108ba */
[----:B------:R-:W-:Y:S01]  /*20c00*/  FFMA.FTZ R42, R176, UR6, -R186 ;  /* 0x00000006b02a7c23 */ /* 0x000fe200080108ba */
[----:B------:R-:W-:Y:S01]  /*20c10*/  FADD.FTZ R53, R53, R52 ;  /* 0x0000003435357221 */ /* 0x000fe20000010000 */
[----:B------:R-:W-:Y:S01]  /*20c20*/  FADD.FTZ R20, R43, R20 ;  /* 0x000000142b147221 */ /* 0x000fe20000010000 */
[----:B------:R-:W-:Y:S01]  /*20c30*/  FFMA.FTZ R43, R173, UR6, -R186 ;  /* 0x00000006ad2b7c23 */ /* 0x000fe200080108ba */
[C---:B------:R-:W-:Y:S01]  /*20c40*/  HMMA.16816.F32.BF16 R136, R28.reuse, R22, R136 ;  /* 0x000000161c88723c */ /* 0x040fe20000041888 */
[----:B------:R-:W-:Y:S01]  /*20c50*/  FADD.FTZ R44, R54, R53 ;  /* 0x00000035362c7221 */ /* 0x000fe20000010000 */
[----:B------:R-:W-:Y:S01]  /*20c60*/  FADD.FTZ R49, R49, R20 ;  /* 0x0000001431317221 */ /* 0x000fe20000010000 */
[----:B------:R-:W-:Y:S01]  /*20c70*/  MUFU.EX2 R41, R41 ;  /* 0x0000002900297308 */ /* 0x000fe20000000800 */
[----:B------:R-:W3:Y:S01]  /*20c80*/  LDSM.16.MT88.4 R20, [R195+0x11000] ;  /* 0x01100000c314783b */ /* 0x000ee20000004200 */
[----:B------:R-:W-:Y:S01]  /*20c90*/  FADD.FTZ R44, R55, R44 ;  /* 0x0000002c372c7221 */ /* 0x000fe20000010000 */
[----:B------:R-:W-:Y:S01]  /*20ca0*/  FADD.FTZ R62, R62, R49 ;  /* 0x000000313e3e7221 */ /* 0x000fe20000010000 */
[----:B------:R-:W-:Y:S01]  /*20cb0*/  FFMA.FTZ R47, R181, UR6, -R191 ;  /* 0x00000006b52f7c23 */ /* 0x000fe200080108bf */
[C---:B--2---:R-:W-:Y:S01]  /*20cc0*/  HMMA.16816.F32.BF16 R8, R28.reuse, R24, R8 ;  /* 0x000000181c08723c */ /* 0x044fe20000041808 */
[----:B------:R-:W-:Y:S01]  /*20cd0*/  FADD.FTZ R61, R61, R44 ;  /* 0x0000002c3d3d7221 */ /* 0x000fe20000010000 */
[----:B------:R-:W-:Y:S01]  /*20ce0*/  FADD.FTZ R131, R131, R62 ;  /* 0x0000003e83837221 */ /* 0x000fe20000010000 */
[--C-:B------:R-:W-:Y:S01]  /*20cf0*/  FFMA.FTZ R44, R182, UR6, -R186.reuse ;  /* 0x00000006b62c7c23 */ /* 0x100fe200080108ba */
[----:B------:R-:W2:Y:S01]  /*20d00*/  MUFU.EX2 R42, R42 ;  /* 0x0000002a002a7308 */ /* 0x000ea20000000800 */
[----:B------:R-:W-:Y:S01]  /*20d10*/  FADD.FTZ R162, R162, R61 ;  /* 0x0000003da2a27221 */ /* 0x000fe20000010000 */
[----:B------:R-:W-:Y:S01]  /*20d20*/  FADD.FTZ R128, R128, R131 ;  /* 0x0000008380807221 */ /* 0x000fe20000010000 */
[----:B------:R-:W-:Y:S01]  /*20d30*/  FFMA.FTZ R49, R177, UR6, -R186 ;  /* 0x00000006b1317c23 */ /* 0x000fe200080108ba */
[----:B------:R-:W-:Y:S01]  /*20d40*/  HMMA.16816.F32.BF16 R144, R28, R26, R144 ;  /* 0x0000001a1c90723c */ /* 0x000fe20000041890 */
[----:B------:R-:W-:Y:S01]  /*20d50*/  FADD.FTZ R45, R63, R162 ;  /* 0x000000a23f2d7221 */ /* 0x000fe20000010000 */
[----:B------:R-:W-:Y:S01]  /*20d60*/  FADD.FTZ R129, R129, R128 ;  /* 0x0000008081817221 */ /* 0x000fe20000010000 */
[----:B------:R-:W5:Y:S01]  /*20d70*/  LDSM.16.MT88.4 R24, [R0+0x11000] ;  /* 0x011000000018783b */ /* 0x000f620000004200 */
[----:B------:R-:W-:Y:S01]  /*20d80*/  MUFU.EX2 R43, R43 ;  /* 0x0000002b002b7308 */ /* 0x000fe20000000800 */
[----:B------:R-:W-:Y:S01]  /*20d90*/  FADD.FTZ R45, R164, R45 ;  /* 0x0000002da42d7221 */ /* 0x000fe20000010000 */
[----:B------:R-:W-:-:S03]  /*20da0*/  FADD.FTZ R124, R124, R129 ;  /* 0x000000817c7c7221 */ /* 0x000fc60000010000 */
[----:B------:R-:W-:Y:S01]  /*20db0*/  FADD.FTZ R130, R130, R45 ;  /* 0x0000002d82827221 */ /* 0x000fe20000010000 */
[----:B------:R-:W-:Y:S01]  /*20dc0*/  FADD.FTZ R125, R125, R124 ;  /* 0x0000007c7d7d7221 */ /* 0x000fe20000010000 */
[C---:B----4-:R-:W-:Y:S01]  /*20dd0*/  HMMA.16816.F32.BF16 R152, R28.reuse, R12, R152 ;  /* 0x0000000c1c98723c */ /* 0x050fe20000041898 */
[----:B------:R-:W4:Y:S01]  /*20de0*/  MUFU.EX2 R44, R44 ;  /* 0x0000002c002c7308 */ /* 0x000f220000000800 */
[----:B------:R-:W-:Y:S01]  /*20df0*/  FADD.FTZ R127, R127, R130 ;  /* 0x000000827f7f7221 */ /* 0x000fe20000010000 */
[----:B------:R-:W-:Y:S01]  /*20e00*/  FADD.FTZ R120, R120, R125 ;  /* 0x0000007d78787221 */ /* 0x000fe20000010000 */
[----:B------:R-:W-:Y:S02]  /*20e10*/  FFMA.FTZ R45, R179, UR6, -R191 ;  /* 0x00000006b32d7c23 */ /* 0x000fe400080108bf */
[----:B------:R-:W-:Y:S01]  /*20e20*/  FADD.FTZ R126, R126, R127 ;  /* 0x0000007f7e7e7221 */ /* 0x000fe20000010000 */
[----:B------:R-:W-:Y:S01]  /*20e30*/  FADD.FTZ R121, R121, R120 ;  /* 0x0000007879797221 */ /* 0x000fe20000010000 */
[----:B------:R-:W-:Y:S01]  /*20e40*/  HMMA.16816.F32.BF16 R148, R28, R14, R148 ;  /* 0x0000000e1c94723c */ /* 0x000fe20000041894 */
[----:B-1----:R-:W-:Y:S01]  /*20e50*/  F2FP.BF16.F32.PACK_AB R28, R33, R34 ;  /* 0x00000022211c723e */ /* 0x002fe200000010ff */
[----:B------:R-:W-:Y:S01]  /*20e60*/  FADD.FTZ R123, R123, R126 ;  /* 0x0000007e7b7b7221 */ /* 0x000fe20000010000 */
[----:B------:R-:W-:Y:S01]  /*20e70*/  FADD.FTZ R116, R116, R121 ;  /* 0x0000007974747221 */ /* 0x000fe20000010000 */
[----:B--2---:R-:W-:Y:S01]  /*20e80*/  F2FP.BF16.F32.PACK_AB R29, R42, R41 ;  /* 0x000000292a1d723e */ /* 0x004fe200000010ff */
[----:B------:R-:W1:Y:S01]  /*20e90*/  LDSM.16.MT88.4 R12, [R198+0x7000] ;  /* 0x00700000c60c783b */ /* 0x000e620000004200 */
[----:B------:R-:W-:Y:S01]  /*20ea0*/  FADD.FTZ R122, R122, R123 ;  /* 0x0000007b7a7a7221 */ /* 0x000fe20000010000 */
[----:B------:R-:W-:Y:S01]  /*20eb0*/  FADD.FTZ R117, R117, R116 ;  /* 0x0000007475757221 */ /* 0x000fe20000010000 */
[----:B------:R-:W-:Y:S01]  /*20ec0*/  F2FP.BF16.F32.PACK_AB R30, R40, R35 ;  /* 0x00000023281e723e */ /* 0x000fe200000010ff */
[----:B------:R-:W2:Y:S01]  /*20ed0*/  MUFU.EX2 R45, R45 ;  /* 0x0000002d002d7308 */ /* 0x000ea20000000800 */
[----:B------:R-:W-:Y:S01]  /*20ee0*/  FADD.FTZ R122, R163, R122 ;  /* 0x0000007aa37a7221 */ /* 0x000fe20000010000 */
[----:B------:R-:W-:Y:S01]  /*20ef0*/  FADD.FTZ R112, R112, R117 ;  /* 0x0000007570707221 */ /* 0x000fe20000010000 */
[----:B----4-:R-:W-:-:S02]  /*20f00*/  F2FP.BF16.F32.PACK_AB R31, R44, R43 ;  /* 0x0000002b2c1f723e */ /* 0x010fc400000010ff */
[----:B------:R-:W-:Y:S01]  /*20f10*/  FADD.FTZ R119, R119, R122 ;  /* 0x0000007a77777221 */ /* 0x000fe20000010000 */
[----:B------:R-:W-:Y:S02]  /*20f20*/  FADD.FTZ R113, R113, R112 ;  /* 0x0000007071717221 */ /* 0x000fe40000010000 */
[----:B------:R-:W-:Y:S01]  /*20f30*/  MUFU.EX2 R47, R47 ;  /* 0x0000002f002f7308 */ /* 0x000fe20000000800 */
[----:B------:R-:W-:Y:S01]  /*20f40*/  FADD.FTZ R114, R114, R119 ;  /* 0x0000007772727221 */ /* 0x000fe20000010000 */
[----:B------:R-:W-:Y:S01]  /*20f50*/  FADD.FTZ R108, R108, R113 ;  /* 0x000000716c6c7221 */ /* 0x000fe20000010000 */
[C---:B---3--:R-:W-:Y:S02]  /*20f60*/  HMMA.16816.F32.BF16 R16, R28.reuse, R20, R16 ;  /* 0x000000141c10723c */ /* 0x048fe40000041810 */
[----:B------:R-:W-:Y:S01]  /*20f70*/  FADD.FTZ R115, R115, R114 ;  /* 0x0000007273737221 */ /* 0x000fe20000010000 */
[----:B------:R-:W-:Y:S02]  /*20f80*/  FADD.FTZ R109, R109, R108 ;  /* 0x0000006c6d6d7221 */ /* 0x000fe40000010000 */
[----:B------:R-:W3:Y:S01]  /*20f90*/  MUFU.EX2 R49, R49 ;  /* 0x0000003100317308 */ /* 0x000ee20000000800 */
[----:B------:R-:W-:Y:S01]  /*20fa0*/  FADD.FTZ R115, R118, R115 ;  /* 0x0000007376737221 */ /* 0x000fe20000010000 */
[----:B------:R-:W-:Y:S01]  /*20fb0*/  FADD.FTZ R104, R104, R109 ;  /* 0x0000006d68687221 */ /* 0x000fe20000010000 */
[----:B------:R-:W-:Y:S01]  /*20fc0*/  HMMA.16816.F32.BF16 R156, R28, R22, R156 ;  /* 0x000000161c9c723c */ /* 0x000fe2000004189c */
[----:B------:R-:W4:Y:S01]  /*20fd0*/  LDSM.16.MT88.4 R20, [R199+0x7000] ;  /* 0x00700000c714783b */ /* 0x000f220000004200 */
[----:B------:R-:W-:Y:S01]  /*20fe0*/  FADD.FTZ R110, R110, R115 ;  /* 0x000000736e6e7221 */ /* 0x000fe20000010000 */
[----:B------:R-:W-:-:S03]  /*20ff0*/  FADD.FTZ R105, R105, R104 ;  /* 0x0000006869697221 */ /* 0x000fc60000010000 */
        /* <DEDUP_REMOVED lines=18> */
[----:B------:R-:W-:Y:S01]  /*21120*/  HMMA.16816.F32.BF16 R144, R28, R14, R144 ;  /* 0x0000000e1c90723c */ /* 0x000fe20000041890 */
[----:B------:R1:W5:Y:S01]  /*21130*/  LDSM.16.MT88.4 R12, [R0+0x11800] ;  /* 0x01180000000c783b */ /* 0x0003620000004200 */
[----:B------:R-:W-:Y:S01]  /*21140*/  FADD.FTZ R95, R95, R94 ;  /* 0x0000005e5f5f7221 */ /* 0x000fe20000010000 */
[----:B------:R-:W-:-:S03]  /*21150*/  FADD.FTZ R89, R89, R88 ;  /* 0x0000005859597221 */ /* 0x000fc60000010000 */
[----:B------:R-:W-:Y:S01]  /*21160*/  FADD.FTZ R90, R90, R95 ;  /* 0x0000005f5a5a7221 */ /* 0x000fe20000010000 */
[----:B------:R-:W-:Y:S01]  /*21170*/  FADD.FTZ R84, R84, R89 ;  /* 0x0000005954547221 */ /* 0x000fe20000010000 */
[C---:B----4-:R-:W-:Y:S02]  /*21180*/  HMMA.16816.F32.BF16 R152, R28.reuse, R20, R152 ;  /* 0x000000141c98723c */ /* 0x050fe40000041898 */
[----:B------:R-:W-:Y:S01]  /*21190*/  FADD.FTZ R3, R3, R90 ;  /* 0x0000005a03037221 */ /* 0x000fe20000010000 */
[----:B------:R-:W-:Y:S01]  /*211a0*/  FADD.FTZ R85, R85, R84 ;  /* 0x0000005455557221 */ /* 0x000fe20000010000 */
[----:B--2---:R-:W-:Y:S02]  /*211b0*/  F2FP.BF16.F32.PACK_AB R20, R46, R45 ;  /* 0x0000002d2e14723e */ /* 0x004fe400000010ff */
[----:B------:R-:W-:Y:S01]  /*211c0*/  FADD.FTZ R3, R102, R3 ;  /* 0x0000000366037221 */ /* 0x000fe20000010000 */
[----:B------:R-:W-:Y:S01]  /*211d0*/  FADD.FTZ R80, R80, R85 ;  /* 0x0000005550507221 */ /* 0x000fe20000010000 */
[----:B---3--:R-:W-:Y:S01]  /*211e0*/  F2FP.BF16.F32.PACK_AB R21, R50, R49 ;  /* 0x000000313215723e */ /* 0x008fe200000010ff */
[----:B------:R-:W-:Y:S01]  /*211f0*/  HMMA.16816.F32.BF16 R148, R28, R22, R148 ;  /* 0x000000161c94723c */ /* 0x000fe20000041894 */
[----:B------:R-:W-:Y:S01]  /*21200*/  FADD.FTZ R86, R86, R3 ;  /* 0x0000000356567221 */ /* 0x000fe20000010000 */
[----:B------:R-:W-:Y:S01]  /*21210*/  FADD.FTZ R3, R81, R80 ;  /* 0x0000005051037221 */ /* 0x000fe20000010000 */
[----:B------:R-:W2:Y:S01]  /*21220*/  LDSM.16.MT88.4 R28, [R198+0x7800] ;  /* 0x00780000c61c783b */ /* 0x000ea20000004200 */
[----:B------:R-:W-:Y:S01]  /*21230*/  F2FP.BF16.F32.PACK_AB R22, R32, R47 ;  /* 0x0000002f2016723e */ /* 0x000fe200000010ff */
[----:B------:R-:W-:Y:S01]  /*21240*/  FADD.FTZ R83, R83, R86 ;  /* 0x0000005653537221 */ /* 0x000fe20000010000 */
[----:B------:R-:W-:Y:S01]  /*21250*/  FADD.FTZ R3, R76, R3 ;  /* 0x000000034c037221 */ /* 0x000fe20000010000 */
[----:B------:R-:W3:Y:S01]  /*21260*/  LDSM.16.MT88.4 R196, [R199+0x7800] ;  /* 0x00780000c7c4783b */ /* 0x000ee20000004200 */
[----:B------:R-:W-:Y:S01]  /*21270*/  F2FP.BF16.F32.PACK_AB R23, R242, R51 ;  /* 0x00000033f217723e */ /* 0x000fe200000010ff */
[----:B-1----:R-:W-:Y:S01]  /*21280*/  FADD.FTZ R0, R82, R83 ;  /* 0x0000005352007221 */ /* 0x002fe20000010000 */
        /* <DEDUP_REMOVED lines=40> */
[----:B------:R-:W-:-:S15]  /*21510*/  HMMA.16816.F32.BF16 R148, R20, R198, R148 ;  /* 0x000000c61494723c */ /* 0x000fde0000041894 */
[----:B------:R-:W-:-:S05]  /*21520*/  NOP ;  /* 0x0000000000007918 */ /* 0x000fca0000000000 */
.L_x_2789:
[----:B------:R-:W-:-:S09]  /*21530*/  UISETP.GE.AND UP0, UPT, UR9, URZ, UPT ;  /* 0x000000ff0900728c */ /* 0x000fd2000bf06270 */
[----:B------:R-:W-:Y:S05]  /*21540*/  BRA.U !UP0, `(.L_x_2795) ;  /* 0x0000006908087547 */ /* 0x000fea000b800000 */
[----:B------:R-:W1:Y:S01]  /*21550*/  S2UR UR6, SR_CgaCtaId ;  /* 0x00000000000679c3 */ /* 0x000e620000008800 */
[----:B------:R-:W-:Y:S01]  /*21560*/  UMOV UR18, 0x400 ;  /* 0x0000040000127882 */ /* 0x000fe20000000000 */
[----:B------:R-:W-:Y:S01]  /*21570*/  USHF.L.U32 UR17, UR9, 0x8, URZ ;  /* 0x0000000809117899 */ /* 0x000fe200080006ff */
[----:B------:R-:W-:Y:S01]  /*21580*/  IMAD.MOV.U32 R224, RZ, RZ, 0x20 ;  /* 0x00000020ffe07424 */ /* 0x000fe200078e00ff */
[----:B------:R-:W-:Y:S01]  /*21590*/  UISETP.NE.U32.AND UP0, UPT, UR12, URZ, UPT ;  /* 0x000000ff0c00728c */ /* 0x000fe2000bf05070 */
[----:B------:R-:W-:Y:S01]  /*215a0*/  LOP3.LUT R225, R208, R209, RZ, 0xfc, !PT ;  /* 0x000000d1d0e17212 */ /* 0x000fe200078efcff */
[----:B------:R-:W-:Y:S01]  /*215b0*/  IMAD.MOV.U32 R165, RZ, RZ, R0 ;  /* 0x000000ffffa57224 */ /* 0x000fe200078e0000 */
[----:B------:R-:W-:Y:S01]  /*215c0*/  LOP3.LUT P1, RZ, R227, 0x2, RZ, 0xc0, !PT ;  /* 0x00000002e3ff7812 */ /* 0x000fe2000782c0ff */
[----:B------:R-:W2:Y:S01]  /*215d0*/  S2UR UR8, SR_CgaCtaId ;  /* 0x00000000000879c3 */ /* 0x000ea20000008800 */
[----:B------:R-:W-:Y:S01]  /*215e0*/  UISETP.NE.AND.EX UP0, UPT, UR13, URZ, UPT, UP0 ;  /* 0x000000ff0d00728c */ /* 0x000fe2000bf05300 */
[----:B------:R-:W-:Y:S01]  /*215f0*/  IMAD.U32 R3, RZ, RZ, UR17 ;  /* 0x00000011ff037e24 */ /* 0x000fe2000f8e00ff */
[----:B------:R-:W-:Y:S01]  /*21600*/  SEL R224, R224, 0xffffffe0, !P1 ;  /* 0xffffffe0e0e07807 */ /* 0x000fe20004800000 */
[----:B------:R-:W-:Y:S01]  /*21610*/  IMAD.MOV.U32 R240, RZ, RZ, RZ ;  /* 0x000000fffff07224 */ /* 0x000fe200078e00ff */
[----:B------:R-:W-:Y:S01]  /*21620*/  UMOV UR16, 0x400 ;  /* 0x0000040000107882 */ /* 0x000fe20000000000 */
[----:B------:R-:W-:Y:S01]  /*21630*/  UIADD3 UR9, UPT, UPT, UR9, 0x1, URZ ;  /* 0x0000000109097890 */ /* 0x000fe2000fffe0ff */
[----:B------:R-:W-:Y:S01]  /*21640*/  LOP3.LUT R238, R3, 0x80, R178, 0xfe, !PT ;  /* 0x0000008003ee7812 */ /* 0x000fe200078efeb2 */
[----:B------:R-:W3:Y:S01]  /*21650*/  LDCU UR7, c[0x0][0x440] ;  /* 0x00008800ff0777ac */ /* 0x000ee20008000800 */
[----:B------:R-:W-:-:S02]  /*21660*/  PLOP3.LUT P5, PT, PT, PT, UP0, 0x80, 0x8 ;  /* 0x000000000008781c */ /* 0x000fc40003faf008 */
[----:B------:R-:W-:Y:S01]  /*21670*/  MOV R3, R2 ;  /* 0x0000000200037202 */ /* 0x000fe20000000f00 */
[----:B------:R-:W4:Y:S01]  /*21680*/  LDCU UR4, c[0x0][0x45c] ;  /* 0x00008b80ff0477ac */ /* 0x000f220008000800 */
[----:B-1----:R-:W-:Y:S01]  /*21690*/  ULEA UR6, UR6, UR18, 0x18 ;  /* 0x0000001206067291 */ /* 0x002fe2000f8ec0ff */
[----:B------:R-:W1:Y:S05]  /*216a0*/  LDCU.64 UR14, c[0x0][0x358] ;  /* 0x00006b00ff0e77ac */ /* 0x000e6a0008000a00 */
[----:B------:R-:W-:Y:S01]  /*216b0*/  LEA R225, R225, UR6, 0x1 ;  /* 0x00000006e1e17c11 */ /* 0x000fe2000f8e08ff */
[----:B------:R-:W1:Y:S03]  /*216c0*/  LDCU.64 UR10, c[0x0][0x3a0] ;  /* 0x00007400ff0a77ac */ /* 0x000e660008000a00 */
[----:B------:R-:W-:Y:S01]  /*216d0*/  IADD3 R241, PT, PT, R225, 0xa000, RZ ;  /* 0x0000a000e1f17810 */ /* 0x000fe20007ffe0ff */
[----:B------:R-:W-:Y:S01]  /*216e0*/  IMAD.IADD R224, R224, 0x1, R225 ;  /* 0x00000001e0e07824 */ /* 0x000fe200078e02e1 */
[----:B------:R-:W1:Y:S01]  /*216f0*/  LDCU.64 UR12, c[0x0][0x3a8] ;  /* 0x00007500ff0c77ac */ /* 0x000e620008000a00 */
[----:B------:R-:W-:-:S02]  /*21700*/  UIADD3 UR17, UPT, UPT, UR17, 0x100, URZ ;  /* 0x0000010011117890 */ /* 0x000fc4000fffe0ff */
[----:B--234-:R-:W-:-:S12]  /*21710*/  ULEA UR8, UR8, UR16, 0x18 ;  /* 0x0000001008087291 */ /* 0x01cfd8000f8ec0ff */
.L_x_2799:
[----:B------:R-:W-:Y:S01]  /*21720*/  @!P5 IADD3 R7, P0, PT, RZ, -R240, RZ ;  /* 0x800000f0ff07d210 */ /* 0x000fe20007f1e0ff */
[----:B------:R-:W2:Y:S01]  /*21730*/  S2R R227, SR_TID.X ;  /* 0x0000000000e37919 */ /* 0x000ea20000002100 */
[----:B------:R-:W3:Y:S01]  /*21740*/  @!P5 LDC R6, c[0x0][0x3c0] ;  /* 0x0000f000ff06db82 */ /* 0x000ee20000000800 */
[----:B------:R-:W-:Y:S07]  /*21750*/  DEPBAR.LE SB0, 0x0 ;  /* 0x000080000000791a */ /* 0x000fee0000000000 */
[----:B------:R-:W4:Y:S08]  /*21760*/  LDC R9, c[0x0][0x3c4] ;  /* 0x0000f100ff097b82 */ /* 0x000f300000000800 */
[----:B------:R-:W-:Y:S01]  /*21770*/  BAR.SYNC.DEFER_BLOCKING 0x0 ;  /* 0x0000000000007b1d */ /* 0x000fe20000010000 */
[----:B------:R-:W-:Y:S01]  /*21780*/  IMAD.MOV.U32 R5, RZ, RZ, R234 ;  /* 0x000000ffff057224 */ /* 0x000fe200078e00ea */
[----:B--2---:R-:W-:Y:S01]  /*21790*/  SHF.R.U32.HI R228, RZ, 0x1, R227 ;  /* 0x00000001ffe47819 */ /* 0x004fe200000116e3 */
[----:B---3--:R-:W-:Y:S01]  /*217a0*/  @!P5 IMAD.SHL.U32 R8, R6, 0x100, RZ ;  /* 0x000001000608d824 */ /* 0x008fe200078e00ff */
[C---:B------:R-:W-:Y:S01]  /*217b0*/  LOP3.LUT R239, R227.reuse, 0x38, RZ, 0xc0, !PT ;  /* 0x00000038e3ef7812 */ /* 0x040fe200078ec0ff */
[C---:B------:R-:W-:Y:S01]  /*217c0*/  IMAD.SHL.U32 R229, R227.reuse, 0x20, RZ ;  /* 0x00000020e3e57824 */ /* 0x040fe200078e00ff */
[----:B------:R-:W-:Y:S01]  /*217d0*/  LOP3.LUT R167, R228, 0x8, RZ, 0xc0, !PT ;  /* 0x00000008e4a77812 */ /* 0x000fe200078ec0ff */
[----:B------:R-:W-:Y:S02]  /*217e0*/  IMAD.SHL.U32 R10, R227, 0x8, RZ ;  /* 0x00000008e30a7824 */ /* 0x000fe400078e00ff */
[----:B------:R-:W-:Y:S01]  /*217f0*/  @!P5 IMAD.X R8, RZ, RZ, ~R8, P0 ;  /* 0x000000ffff08d224 */ /* 0x000fe200000e0e08 */
[----:B------:R-:W-:Y:S01]  /*21800*/  LOP3.LUT R229, R229, 0x7c00, RZ, 0xc0, !PT ;  /* 0x00007c00e5e57812 */ /* 0x000fe200078ec0ff */
[----:B------:R-:W-:Y:S01]  /*21810*/  IMAD.SHL.U32 R2, R227, 0x40, RZ ;  /* 0x00000040e3027824 */ /* 0x000fe200078e00ff */
[----:B------:R-:W-:Y:S02]  /*21820*/  LOP3.LUT R226, R10, 0x38, RZ, 0xc0, !PT ;  /* 0x000000380ae27812 */ /* 0x000fe400078ec0ff */
[----:B------:R-:W-:Y:S02]  /*21830*/  @!P5 SHF.R.S64 R7, R7, 0x1f, R8 ;  /* 0x0000001f0707d819 */ /* 0x000fe40000001008 */
[--C-:B------:R-:W-:Y:S02]  /*21840*/  LOP3.LUT R0, R226, 0x1c0, R2.reuse, 0xf8, !PT ;  /* 0x000001c0e2007812 */ /* 0x100fe400078ef802 */
[----:B------:R-:W-:Y:S02]  /*21850*/  LOP3.LUT R4, R229, 0x200, R2, 0xf8, !PT ;  /* 0x00000200e5047812 */ /* 0x000fe400078ef802 */
[--C-:B------:R-:W-:Y:S02]  /*21860*/  LOP3.LUT R239, R239, 0x1f8, R10.reuse, 0x78, !PT ;  /* 0x000001f8efef7812 */ /* 0x100fe400078e780a */
[----:B------:R-:W-:Y:S02]  /*21870*/  @!P5 IADD3 R234, P0, PT, R234, R7, RZ ;  /* 0x00000007eaead210 */ /* 0x000fe40007f1e0ff */
[----:B------:R-:W-:Y:S01]  /*21880*/  LOP3.LUT R167, R4, R0, R167, 0xf6, !PT ;  /* 0x0000000004a77212 */ /* 0x000fe200078ef6a7 */
[----:B------:R-:W-:Y:S01]  /*21890*/  IMAD.MOV.U32 R4, RZ, RZ, R235 ;  /* 0x000000ffff047224 */ /* 0x000fe200078e00eb */
[----:B------:R-:W-:Y:S02]  /*218a0*/  LOP3.LUT R239, R239, 0x1e00, R10, 0xf8, !PT ;  /* 0x00001e00efef7812 */ /* 0x000fe400078ef80a */
[----:B------:R-:W-:Y:S02]  /*218b0*/  ISETP.GE.AND P1, PT, R226, UR7, PT ;  /* 0x00000007e2007c0c */ /* 0x000fe4000bf26270 */
[----:B------:R-:W-:Y:S01]  /*218c0*/  @!P5 LEA.HI.X.SX32 R235, R8, R235, 0x1, P0 ;  /* 0x000000eb08ebd211 */ /* 0x000fe200000f0eff */
[----:B----4-:R-:W-:Y:S10]  /*218d0*/  @!P5 BRA `(.L_x_2796) ;  /* 0x0000000000f8d947 */ /* 0x010ff40003800000 */
[----:B------:R-:W2:Y:S01]  /*218e0*/  LDC R8, c[0x0][0x4f0] ;  /* 0x00013c00ff087b82 */ /* 0x000ea20000000800 */
[----:B------:R-:W-:Y:S01]  /*218f0*/  UIADD3 UR6, UPT, UPT, UR17, -0x100, URZ ;  /* 0xffffff0011067890 */ /* 0x000fe2000fffe0ff */
[----:B------:R-:W-:Y:S05]  /*21900*/  IABS R12, UR17 ;  /* 0x00000011000c7c13 */ /* 0x000fea0008000000 */
[----:B------:R-:W-:Y:S05]  /*21910*/  IMAD.U32 R10, RZ, RZ, UR6 ;  /* 0x00000006ff0a7e24 */ /* 0x000fea000f8e00ff */
[----:B------:R-:W-:Y:S02]  /*21920*/  IABS R10, R10 ;  /* 0x0000000a000a7213 */ /* 0x000fe40000000000 */
[----:B--2---:R-:W-:Y:S04]  /*21930*/  IABS R6, R8 ;  /* 0x0000000800067213 */ /* 0x004fe80000000000 */
[----:B------:R-:W2:Y:S10]  /*21940*/  I2F.RP R11, R6 ;  /* 0x00000006000b7306 */ /* 0x000eb40000209400 */
[----:B--2---:R-:W2:Y:S02]  /*21950*/  MUFU.RCP R7, R11 ;  /* 0x0000000b00077308 */ /* 0x004ea40000001000 */
[----:B--2---:R-:W-:Y:S08]  /*21960*/  VIADD R14, R7, 0xffffffe ;  /* 0x0ffffffe070e7836 */ /* 0x004ff00000000000 */
[----:B------:R-:W2:Y:S02]  /*21970*/  F2I.FTZ.U32.TRUNC.NTZ R15, R14 ;  /* 0x0000000e000f7305 */ /* 0x000ea4000021f000 */
        /* <DEDUP_REMOVED lines=27> */
[----:B------:R-:W-:Y:S05]  /*21b30*/  @!P2 IMAD.MOV R13, RZ, RZ, -R13 ;  /* 0x000000ffff0da224 */ /* 0x000fea00078e0a0d */
[C---:B------:R-:W-:Y:S02]  /*21b40*/  SEL R15, R6.reuse, R13, !P0 ;  /* 0x0000000d060f7207 */ /* 0x040fe40004000000 */
[----:B------:R-:W-:Y:S02]  /*21b50*/  SEL R13, R6, R14, !P0 ;  /* 0x0000000e060d7207 */ /* 0x000fe40004000000 */
[-C--:B------:R-:W-:Y:S01]  /*21b60*/  LEA R18, P2, R15, R236.reuse, 0x2 ;  /* 0x000000ec0f127211 */ /* 0x080fe200078410ff */
[----:B------:R-:W2:Y:S01]  /*21b70*/  LDC.64 R6, c[0x0][0x3c0] ;  /* 0x0000f000ff067b82 */ /* 0x000ea20000000a00 */
[----:B------:R-:W-:Y:S02]  /*21b80*/  LEA R16, P0, R13, R236, 0x2 ;  /* 0x000000ec0d107211 */ /* 0x000fe400078010ff */
[-C--:B------:R-:W-:Y:S02]  /*21b90*/  LEA.HI.X.SX32 R19, R15, R237.reuse, 0x2, P2 ;  /* 0x000000ed0f137211 */ /* 0x080fe400010f16ff */
[C---:B------:R-:W-:Y:S01]  /*21ba0*/  LEA.HI.X.SX32 R17, R13.reuse, R237, 0x2, P0 ;  /* 0x000000ed0d117211 */ /* 0x040fe200000f16ff */
[----:B------:R-:W-:Y:S02]  /*21bb0*/  IMAD.IADD R13, R13, 0x1, -R15 ;  /* 0x000000010d0d7824 */ /* 0x000fe400078e0a0f */
[----:B-1----:R-:W3:Y:S02]  /*21bc0*/  LDG.E R11, desc[UR14][R18.64] ;  /* 0x0000000e120b7981 */ /* 0x002ee4000c1e1900 */
[----:B------:R-:W-:Y:S02]  /*21bd0*/  IMAD R13, R13, R8, -0x100 ;  /* 0xffffff000d0d7424 */ /* 0x000fe400078e0208 */
[----:B------:R-:W3:Y:S03]  /*21be0*/  LDG.E R10, desc[UR14][R16.64] ;  /* 0x0000000e100a7981 */ /* 0x000ee6000c1e1900 */
[----:B------:R-:W-:Y:S05]  /*21bf0*/  SHF.R.S32.HI R15, RZ, 0x1f, R13 ;  /* 0x0000001fff0f7819 */ /* 0x000fea000001140d */
[-C--:B--2---:R-:W-:Y:S02]  /*21c00*/  IMAD R8, R15, R6.reuse, RZ ;  /* 0x000000060f087224 */ /* 0x084fe400078e02ff */
[C---:B------:R-:W-:Y:S04]  /*21c10*/  IMAD.WIDE.U32 R14, R13.reuse, R6, RZ ;  /* 0x000000060d0e7225 */ /* 0x040fe800078e00ff */
[----:B------:R-:W-:Y:S05]  /*21c20*/  IMAD R8, R13, R7, R8 ;  /* 0x000000070d087224 */ /* 0x000fea00078e0208 */
[----:B------:R-:W-:Y:S01]  /*21c30*/  IADD3 R15, PT, PT, R15, R8, RZ ;  /* 0x000000080f0f7210 */ /* 0x000fe20007ffe0ff */
[----:B---3--:R-:W-:Y:S04]  /*21c40*/  IMAD.IADD R11, R11, 0x1, -R10 ;  /* 0x000000010b0b7824 */ /* 0x008fe800078e0a0a */
[----:B------:R-:W-:Y:S01]  /*21c50*/  IMAD.WIDE.U32 R14, R11, UR12, R14 ;  /* 0x0000000c0b0e7c25 */ /* 0x000fe2000f8e000e */
[----:B------:R-:W-:Y:S02]  /*21c60*/  SHF.R.S32.HI R7, RZ, 0x1f, R11 ;  /* 0x0000001fff077819 */ /* 0x000fe4000001140b */
[C---:B------:R-:W-:Y:S03]  /*21c70*/  LEA R234, P0, R14.reuse, R5, 0x1 ;  /* 0x000000050eea7211 */ /* 0x040fe600078008ff */
[----:B------:R-:W-:Y:S04]  /*21c80*/  IMAD R8, R7, UR12, RZ ;  /* 0x0000000c07087c24 */ /* 0x000fe8000f8e02ff */
[----:B------:R-:W-:Y:S04]  /*21c90*/  IMAD R8, R11, UR13, R8 ;  /* 0x0000000d0b087c24 */ /* 0x000fe8000f8e0208 */
[----:B------:R-:W-:Y:S05]  /*21ca0*/  IMAD.IADD R235, R15, 0x1, R8 ;  /* 0x000000010feb7824 */ /* 0x000fea00078e0208 */
[----:B------:R-:W-:Y:S07]  /*21cb0*/  LEA.HI.X R235, R14, R4, R235, 0x1, P0 ;  /* 0x000000040eeb7211 */ /* 0x000fee00000f0ceb */
.L_x_2796:
[----:B------:R-:W-:Y:S01]  /*21cc0*/  IMAD.SHL.U32 R7, R6, 0x20, RZ ;  /* 0x0000002006077824 */ /* 0x000fe200078e00ff */
[----:B------:R-:W-:Y:S01]  /*21cd0*/  LEA R239, R239, UR8, 0x1 ;  /* 0x00000008efef7c11 */ /* 0x000fe2000f8e08ff */
[----:B------:R-:W-:Y:S01]  /*21ce0*/  IMAD.MOV.U32 R230, RZ, RZ, 0x20 ;  /* 0x00000020ffe67424 */ /* 0x000fe200078e00ff */
[----:B------:R-:W-:Y:S01]  /*21cf0*/  LOP3.LUT R2, R2, 0x400, RZ, 0xc0, !PT ;  /* 0x0000040002027812 */ /* 0x000fe200078ec0ff */
[----:B------:R-:W-:Y:S01]  /*21d00*/  UISETP.NE.AND UP0, UPT, UR9, 0x1, UPT ;  /* 0x000000010900788c */ /* 0x000fe2000bf05270 */
[----:B------:R-:W-:Y:S01]  /*21d10*/  LOP3.LUT R5, R0, 0x8, R227, 0x78, !PT ;  /* 0x0000000800057812 */ /* 0x000fe200078e78e3 */
[----:B------:R-:W-:Y:S01]  /*21d20*/  @!PT LDS RZ, [RZ] ;  /* 0x00000000fffff984 */ /* 0x000fe20000000800 */
[----:B------:R-:W-:Y:S01]  /*21d30*/  @!PT LDS RZ, [RZ] ;  /* 0x00000000fffff984 */ /* 0x000fe20000000800 */
[----:B------:R-:W-:Y:S01]  /*21d40*/  @!PT LDS RZ, [RZ] ;  /* 0x00000000fffff984 */ /* 0x000fe20000000800 */
[----:B-1----:R-:W-:Y:S01]  /*21d50*/  @!P1 LDGSTS.E.BYPASS.LTC128B.128 [R239+0xa000], desc[UR14][R234.64] ;  /* 0x0a000000eaef9fae */ /* 0x002fe2000b981a0e */
[----:B------:R-:W-:Y:S02]  /*21d60*/  IADD3 R4, P0, PT, R7, R234, RZ ;  /* 0x000000ea07047210 */ /* 0x000fe40007f1e0ff */
[----:B------:R-:W-:Y:S01]  /*21d70*/  SHF.L.U64.HI R6, R6, 0x5, R9 ;  /* 0x0000000506067819 */ /* 0x000fe20000010209 */
[----:B------:R-:W-:Y:S01]  /*21d80*/  IMAD R2, R5, 0x2, R2 ;  /* 0x0000000205027824 */ /* 0x000fe200078e0202 */
[----:B------:R-:W-:Y:S01]  /*21d90*/  @P1 STS.128 [R239+0xa000], RZ ;  /* 0x00a000ffef001388 */ /* 0x000fe20000000c00 */
[-C--:B------:R-:W-:Y:S02]  /*21da0*/  IADD3 R8, P2, PT, R4, R7.reuse, RZ ;  /* 0x0000000704087210 */ /* 0x080fe40007f5e0ff */
        /* <DEDUP_REMOVED lines=73> */
[-C--:B---3--:R-:W-:Y:S04]  /*22240*/  IADD3 R4, P0, PT, R16, R7.reuse, RZ ;  /* 0x0000000710047210 */ /* 0x088fe80007f1e0ff */
        /* <DEDUP_REMOVED lines=14> */
[----:B------:R-:W-:Y:S01]  /*22330*/  @!P1 IMAD.X R23, R21, 0x1, R6, P0 ;  /* 0x0000000115179824 */ /* 0x000fe200000e0606 */
[C---:B------:R-:W-:Y:S03]  /*22340*/  LOP3.LUT P0, RZ, R227.reuse, 0x2, RZ, 0xc0, !PT ;  /* 0x00000002e3ff7812 */ /* 0x040fe6000780c0ff */
[----:B------:R-:W-:Y:S01]  /*22350*/  @P1 STS.128 [R239+0x10000], RZ ;  /* 0x010000ffef001388 */ /* 0x000fe20000000c00 */
[----:B------:R-:W-:Y:S04]  /*22360*/  SEL R230, R230, 0xffffffe0, !P0 ;  /* 0xffffffe0e6e67807 */ /* 0x000fe80004000000 */
[----:B------:R-:W-:Y:S01]  /*22370*/  @!PT LDS RZ, [RZ] ;  /* 0x00000000fffff984 */ /* 0x000fe20000000800 */
[----:B------:R-:W-:Y:S01]  /*22380*/  @!PT LDS RZ, [RZ] ;  /* 0x00000000fffff984 */ /* 0x000fe20000000800 */
[----:B------:R-:W-:Y:S01]  /*22390*/  @!PT LDS RZ, [RZ] ;  /* 0x00000000fffff984 */ /* 0x000fe20000000800 */
[----:B------:R3:W-:Y:S01]  /*223a0*/  @!P1 LDGSTS.E.BYPASS.LTC128B.128 [R239+0x10800], desc[UR14][R4.64] ;  /* 0x1080000004ef9fae */ /* 0x0007e2000b981a0e */
[----:B------:R-:W-:Y:S01]  /*223b0*/  LOP3.LUT P0, RZ, R227, 0x4, RZ, 0xc0, !PT ;  /* 0x00000004e3ff7812 */ /* 0x000fe2000780c0ff */
[----:B------:R-:W-:Y:S03]  /*223c0*/  IMAD.IADD R172, R167, 0x1, R230 ;  /* 0x00000001a7ac7824 */ /* 0x000fe600078e02e6 */
[----:B------:R-:W-:Y:S01]  /*223d0*/  @P1 STS.128 [R239+0x10800], RZ ;  /* 0x010800ffef001388 */ /* 0x000fe20000000c00 */
[----:B------:R-:W-:Y:S04]  /*223e0*/  IADD3 R0, PT, PT, R211, R230, RZ ;  /* 0x000000e6d3007210 */ /* 0x000fe80007ffe0ff */
        /* <DEDUP_REMOVED lines=10> */
[----:B------:R-:W-:Y:S05]  /*22490*/  LDSM.16.M88.4 R128, [R167] ;  /* 0x00000000a780783b */ /* 0x000fea0000000200 */
[----:B-1----:R-:W3:Y:S05]  /*224a0*/  LDSM.16.M88.4 R8, [R2+UR8+0x2000] ;  /* 0x002000080208783b */ /* 0x002eea0008000200 */
[----:B--2---:R-:W1:Y:S05]  /*224b0*/  LDSM.16.M88.4 R16, [R2+UR8+0x2800] ;  /* 0x002800080210783b */ /* 0x004e6a0008000200 */
[----:B------:R-:W4:Y:S05]  /*224c0*/  LDSM.16.M88.4 R24, [R2+UR8+0x3000] ;  /* 0x003000080218783b */ /* 0x000f2a0008000200 */
[----:B------:R-:W0:Y:S05]  /*224d0*/  LDGDEPBAR ;  /* 0x00000000000079af */ /* 0x000e2a0000000000 */
[----:B------:R-:W2:Y:S05]  /*224e0*/  LDSM.16.M88.4 R32, [R2+UR8+0x3800] ;  /* 0x003800080220783b */ /* 0x000eaa0008000200 */
        /* <DEDUP_REMOVED lines=24> */
[C---:B-----5:R-:W-:Y:S01]  /*22670*/  HMMA.16816.F32.BF16 R36, R128.reuse, R40, RZ ;  /* 0x000000288024723c */ /* 0x060fe200000418ff */
[----:B---3--:R-:W-:Y:S02]  /*22680*/  IMAD.MOV.U32 R2, RZ, RZ, 0x40 ;  /* 0x00000040ff027424 */ /* 0x008fe400078e00ff */
[----:B------:R-:W3:Y:S03]  /*22690*/  LDSM.16.M88.4 R188, [R0+0x3800] ;  /* 0x0038000000bc783b */ /* 0x000ee60000000200 */
[----:B------:R-:W-:Y:S02]  /*226a0*/  SEL R2, R2, 0xffffffc0, !P0 ;  /* 0xffffffc002027807 */ /* 0x000fe40004000000 */
[C---:B------:R-:W-:Y:S01]  /*226b0*/  HMMA.16816.F32.BF16 R40, R128.reuse, R42, RZ ;  /* 0x0000002a8028723c */ /* 0x040fe200000418ff */
[----:B------:R-:W5:Y:S02]  /*226c0*/  LDSM.16.M88.4 R192, [R0+0x4000] ;  /* 0x0040000000c0783b */ /* 0x000f640000000200 */
[--C-:B------:R-:W-:Y:S02]  /*226d0*/  IMAD.IADD R209, R167, 0x1, R2.reuse ;  /* 0x00000001a7d17824 */ /* 0x100fe400078e0202 */
[----:B------:R-:W-:Y:S01]  /*226e0*/  IMAD.IADD R167, R211, 0x1, R2 ;  /* 0x00000001d3a77824 */ /* 0x000fe200078e0202 */
[----:B------:R-:W5:Y:S01]  /*226f0*/  LDSM.16.M88.4 R196, [R0+0x4800] ;  /* 0x0048000000c4783b */ /* 0x000f620000000200 */
[C---:B------:R-:W-:Y:S01]  /*22700*/  IMAD.IADD R212, R230.reuse, 0x1, R209 ;  /* 0x00000001e6d47824 */ /* 0x040fe200078e02d1 */
[C---:B------:R-:W-:Y:S03]  /*22710*/  HMMA.16816.F32.BF16 R44, R128.reuse, R48, RZ ;  /* 0x00000030802c723c */ /* 0x040fe600000418ff */
[----:B------:R-:W5:Y:S05]  /*22720*/  LDSM.16.M88.4 R200, [R0+0x5000] ;  /* 0x0050000000c8783b */ /* 0x000f6a0000000200 */
[C---:B------:R-:W-:Y:S01]  /*22730*/  HMMA.16816.F32.BF16 R48, R128.reuse, R50, RZ ;  /* 0x000000328030723c */ /* 0x040fe200000418ff */
[----:B------:R-:W5:Y:S05]  /*22740*/  LDSM.16.M88.4 R204, [R0+0x5800] ;  /* 0x0058000000cc783b */ /* 0x000f6a0000000200 */
[----:B------:R-:W-:Y:S02]  /*22750*/  LDSM.16.M88.4 R212, [R212] ;  /* 0x00000000d4d4783b */ /* 0x000fe40000000200 */
        /* <DEDUP_REMOVED lines=32> */
[----:B------:R-:W-:Y:S07]  /*22960*/  LDSM.16.M88.4 R188, [R0+0x9000] ;  /* 0x0090000000bc783b */ /* 0x000fee0000000200 */
[C---:B-----5:R-:W-:Y:S08]  /*22970*/  HMMA.16816.F32.BF16 R36, R172.reuse, R192, R36 ;  /* 0x000000c0ac24723c */ /* 0x060ff00000041824 */
        /* <DEDUP_REMOVED lines=17> */
[----:B------:R2:W3:Y:S07]  /*22a90*/  LDSM.16.M88.4 R176, [R0+0x8800] ;  /* 0x0088000000b0783b */ /* 0x0004ee0000000200 */
[C---:B----4-:R-:W-:Y:S08]  /*22aa0*/  HMMA.16816.F32.BF16 R84, R172.reuse, R180, R84 ;  /* 0x000000b4ac54723c */ /* 0x050ff00000041854 */
[C---:B------:R-:W-:Y:S01]  /*22ab0*/  HMMA.16816.F32.BF16 R88, R172.reuse, R182, R88 ;  /* 0x000000b6ac58723c */ /* 0x040fe20000041858 */
[----:B------:R-:W4:Y:S07]  /*22ac0*/  LDSM.16.M88.4 R180, [R167+0x2800] ;  /* 0x00280000a7b4783b */ /* 0x000f2e0000000200 */
[C---:B------:R-:W-:Y:S03]  /*22ad0*/  HMMA.16816.F32.BF16 R92, R172.reuse, R184, R92 ;  /* 0x000000b8ac5c723c */ /* 0x040fe6000004185c */
        /* <DEDUP_REMOVED lines=8> */
[C---:B---3--:R-:W-:Y:S08]  /*22b60*/  HMMA.16816.F32.BF16 R108, R172.reuse, R176, R108 ;  /* 0x000000b0ac6c723c */ /* 0x048ff0000004186c */
        /* <DEDUP_REMOVED lines=12> */
[C---:B----4-:R-:W-:Y:S08]  /*22c30*/  HMMA.16816.F32.BF16 R12, R196.reuse, R180, R12 ;  /* 0x000000b4c40c723c */ /* 0x050ff0000004180c */
        /* <DEDUP_REMOVED lines=11> */
[C---:B---3--:R-:W-:Y:S08]  /*22cf0*/  HMMA.16816.F32.BF16 R44, R196.reuse, R172, R44 ;  /* 0x000000acc42c723c */ /* 0x048ff0000004182c */
        /* <DEDUP_REMOVED lines=120> */
[----:B------:R-:W-:Y:S01]  /*23480*/  LOP3.LUT R164, R0, UR6, RZ, 0x3c, !PT ;  /* 0x0000000600a47c12 */ /* 0x000fe2000f8e3cff */
[----:B------:R-:W1:Y:S01]  /*23490*/  LDC.64 R166, c[0x0][0x3b8] ;  /* 0x0000ee00ffa67b82 */ /* 0x000e620000000a00 */
        /* <DEDUP_REMOVED lines=30> */
.L_x_2798:
        /* <DEDUP_REMOVED lines=114> */
.L_x_2797:
[C---:B------:R-:W-:Y:S01]  /*23da0*/  IADD3 R2, PT, PT, R238.reuse, -0x7f, RZ ;  /* 0xffffff81ee027810 */ /* 0x040fe20007ffe0ff */
[----:B------:R-:W-:Y:S01]  /*23db0*/  UIADD3 UR9, UPT, UPT, UR9, -0x1, URZ ;  /* 0xffffffff09097890 */ /* 0x000fe2000fffe0ff */
[----:B------:R-:W-:Y:S01]  /*23dc0*/  IADD3 R0, PT, PT, R238, -0x77, RZ ;  /* 0xffffff89ee007810 */ /* 0x000fe20007ffe0ff */
[----:B------:R-:W-:Y:S01]  /*23dd0*/  UIADD3 UR17, UPT, UPT, UR17, -0x100, URZ ;  /* 0xffffff0011117890 */ /* 0x000fe2000fffe0ff */
[----:B------:R-:W-:Y:S01]  /*23de0*/  I2FP.F32.U32 R2, R2 ;  /* 0x0000000200027245 */ /* 0x000fe20000201000 */
[----:B------:R-:W-:Y:S01]  /*23df0*/  UISETP.NE.AND UP0, UPT, UR9, URZ, UPT ;  /* 0x000000ff0900728c */ /* 0x000fe2000bf05270 */
[----:B------:R-:W-:Y:S02]  /*23e00*/  I2FP.F32.U32 R0, R0 ;  /* 0x0000000000007245 */ /* 0x000fe40000201000 */
[----:B-1----:R-:W-:Y:S01]  /*23e10*/  I2FP.F32.U32 R167, R238 ;  /* 0x000000ee00a77245 */ /* 0x002fe20000201000 */
        /* <DEDUP_REMOVED lines=9> */
[----:B------:R-:W-:Y:S01]  /*23eb0*/  IADD3 R0, PT, PT, R238, -0x67, RZ ;  /* 0xffffff99ee007810 */ /* 0x000fe20007ffe0ff */
        /* <DEDUP_REMOVED lines=10> */
[----:B------:R-:W-:Y:S01]  /*23f60*/  IADD3 R2, PT, PT, R238, -0x4f, RZ ;  /* 0xffffffb1ee027810 */ /* 0x000fe20007ffe0ff */
[C---:B------:R-:W-:Y:S01]  /*23f70*/  FFMA.FTZ R19, R0.reuse, UR5, R19 ;  /* 0x0000000500137c23 */ /* 0x040fe20008010013 */
[----:B------:R-:W-:Y:S01]  /*23f80*/  FFMA.FTZ R17, R0, UR5, R17 ;  /* 0x0000000500117c23 */ /* 0x000fe20008010011 */
[C---:B------:R-:W-:Y:S02]  /*23f90*/  IADD3 R0, PT, PT, R238.reuse, -0x57, RZ ;  /* 0xffffffa9ee007810 */ /* 0x040fe40007ffe0ff */
[----:B------:R-:W-:Y:S02]  /*23fa0*/  I2FP.F32.U32 R2, R2 ;  /* 0x0000000200027245 */ /* 0x000fe40000201000 */
[----:B------:R-:W-:Y:S02]  /*23fb0*/  IADD3 R167, PT, PT, R238, -0x68, RZ ;  /* 0xffffff98eea77810 */ /* 0x000fe40007ffe0ff */
        /* <DEDUP_REMOVED lines=16> */
[----:B------:R-:W-:Y:S02]  /*240c0*/  IADD3 R0, PT, PT, R238, -0x47, RZ ;  /* 0xffffffb9ee007810 */ /* 0x000fe40007ffe0ff */
        /* <DEDUP_REMOVED lines=8> */
[----:B------:R-:W-:Y:S01]  /*24150*/  I2FP.F32.U32 R0, R0 ;  /* 0x0000000000007245 */ /* 0x000fe20000201000 */
[C---:B------:R-:W-:Y:S01]  /*24160*/  FFMA.FTZ R26, R167.reuse, UR5, R26 ;  /* 0x00000005a71a7c23 */ /* 0x040fe2000801001a */
[----:B------:R-:W-:Y:S01]  /*24170*/  IADD3 R169, PT, PT, R238, -0x70, RZ ;  /* 0xffffff90eea97810 */ /* 0x000fe20007ffe0ff */
        /* <DEDUP_REMOVED lines=8> */
[----:B------:R-:W-:Y:S01]  /*24200*/  IADD3 R0, PT, PT, R238, -0x37, RZ ;  /* 0xffffffc9ee007810 */ /* 0x000fe20007ffe0ff */
[C---:B------:R-:W-:Y:S01]  /*24210*/  FFMA.FTZ R63, R2.reuse, UR5, R63 ;  /* 0x00000005023f7c23 */ /* 0x040fe2000801003f */
[----:B------:R-:W-:Y:S01]  /*24220*/  FFMA.FTZ R61, R2, UR5, R61 ;  /* 0x00000005023d7c23 */ /* 0x000fe2000801003d */
[----:B------:R-:W-:Y:S02]  /*24230*/  IADD3 R2, PT, PT, R238, 0x1, RZ ;  /* 0x00000001ee027810 */ /* 0x000fe40007ffe0ff */
[----:B------:R-:W-:Y:S02]  /*24240*/  I2FP.F32.U32 R169, R169 ;  /* 0x000000a900a97245 */ /* 0x000fe40000201000 */
[----:B------:R-:W-:Y:S02]  /*24250*/  I2FP.F32.U32 R2, R2 ;  /* 0x0000000200027245 */ /* 0x000fe40000201000 */
[----:B------:R-:W-:Y:S01]  /*24260*/  I2FP.F32.U32 R167, R167 ;  /* 0x000000a700a77245 */ /* 0x000fe20000201000 */
[C---:B------:R-:W-:Y:S01]  /*24270*/  FFMA.FTZ R14, R169.reuse, UR5, R14 ;  /* 0x00000005a90e7c23 */ /* 0x040fe2000801000e */
[----:B------:R-:W-:Y:S01]  /*24280*/  I2FP.F32.U32 R0, R0 ;  /* 0x0000000000007245 */ /* 0x000fe20000201000 */
[C---:B------:R-:W-:Y:S01]  /*24290*/  FFMA.FTZ R71, R2.reuse, UR5, R71 ;  /* 0x0000000502477c23 */ /* 0x040fe20008010047 */
[----:B------:R-:W-:Y:S01]  /*242a0*/  FFMA.FTZ R69, R2, UR5, R69 ;  /* 0x0000000502457c23 */ /* 0x000fe20008010045 */
[C---:B------:R-:W-:Y:S01]  /*242b0*/  IADD3 R2, PT, PT, R238.reuse, 0x11, RZ ;  /* 0x00000011ee027810 */ /* 0x040fe20007ffe0ff */
[----:B------:R-:W-:Y:S01]  /*242c0*/  FFMA.FTZ R12, R169, UR5, R12 ;  /* 0x00000005a90c7c23 */ /* 0x000fe2000801000c */
[----:B------:R-:W-:Y:S01]  /*242d0*/  IADD3 R169, PT, PT, R238, -0x60, RZ ;  /* 0xffffffa0eea97810 */ /* 0x000fe20007ffe0ff */
[C---:B------:R-:W-:Y:S01]  /*242e0*/  FFMA.FTZ R34, R167.reuse, UR5, R34 ;  /* 0x00000005a7227c23 */ /* 0x040fe20008010022 */
[----:B------:R-:W-:Y:S01]  /*242f0*/  I2FP.F32.U32 R2, R2 ;  /* 0x0000000200027245 */ /* 0x000fe20000201000 */
[----:B------:R-:W-:Y:S01]  /*24300*/  FFMA.FTZ R32, R167, UR5, R32 ;  /* 0x00000005a7207c23 */ /* 0x000fe20008010020 */
[C---:B------:R-:W-:Y:S01]  /*24310*/  FFMA.FTZ R41, R0.reuse, UR5, R41 ;  /* 0x0000000500297c23 */ /* 0x040fe20008010029 */
[----:B------:R-:W-:Y:S01]  /*24320*/  FFMA.FTZ R43, R0, UR5, R43 ;  /* 0x00000005002b7c23 */ /* 0x000fe2000801002b */
[----:B------:R-:W-:Y:S01]  /*24330*/  IADD3 R167, PT, PT, R238, -0x38, RZ ;  /* 0xffffffc8eea77810 */ /* 0x000fe20007ffe0ff */
[C---:B------:R-:W-:Y:S01]  /*24340*/  FFMA.FTZ R79, R2.reuse, UR5, R79 ;  /* 0x00000005024f7c23 */ /* 0x040fe2000801004f */
[----:B------:R-:W-:Y:S01]  /*24350*/  FFMA.FTZ R77, R2, UR5, R77 ;  /* 0x00000005024d7c23 */ /* 0x000fe2000801004d */
[C---:B------:R-:W-:Y:S02]  /*24360*/  IADD3 R2, PT, PT, R238.reuse, 0x21, RZ ;  /* 0x00000021ee027810 */ /* 0x040fe40007ffe0ff */
[----:B------:R-:W-:Y:S02]  /*24370*/  IADD3 R0, PT, PT, R238, -0x27, RZ ;  /* 0xffffffd9ee007810 */ /* 0x000fe40007ffe0ff */
[----:B------:R-:W-:Y:S02]  /*24380*/  I2FP.F32.U32 R2, R2 ;  /* 0x0000000200027245 */ /* 0x000fe40000201000 */
[----:B------:R-:W-:Y:S02]  /*24390*/  I2FP.F32.U32 R169, R169 ;  /* 0x000000a900a97245 */ /* 0x000fe40000201000 */
[----:B------:R-:W-:Y:S01]  /*243a0*/  I2FP.F32.U32 R167, R167 ;  /* 0x000000a700a77245 */ /* 0x000fe20000201000 */
[C---:B------:R-:W-:Y:S01]  /*243b0*/  FFMA.FTZ R87, R2.reuse, UR5, R87 ;  /* 0x0000000502577c23 */ /* 0x040fe20008010057 */
[----:B------:R-:W-:Y:S01]  /*243c0*/  FFMA.FTZ R85, R2, UR5, R85 ;  /* 0x0000000502557c23 */ /* 0x000fe20008010055 */
[C---:B------:R-:W-:Y:S01]  /*243d0*/  IADD3 R2, PT, PT, R238.reuse, 0x31, RZ ;  /* 0x00000031ee027810 */ /* 0x040fe20007ffe0ff */
[C---:B------:R-:W-:Y:S01]  /*243e0*/  FFMA.FTZ R22, R169.reuse, UR5, R22 ;  /* 0x00000005a9167c23 */ /* 0x040fe20008010016 */
[----:B------:R-:W-:Y:S01]  /*243f0*/  I2FP.F32.U32 R0, R0 ;  /* 0x0000000000007245 */ /* 0x000fe20000201000 */
[----:B------:R-:W-:Y:S01]  /*24400*/  FFMA.FTZ R20, R169, UR5, R20 ;  /* 0x00000005a9147c23 */ /* 0x000fe20008010014 */
[----:B------:R-:W-:Y:S01]  /*24410*/  I2FP.F32.U32 R2, R2 ;  /* 0x0000000200027245 */ /* 0x000fe20000201000 */
[C---:B------:R-:W-:Y:S01]  /*24420*/  FFMA.FTZ R40, R167.reuse, UR5, R40 ;  /* 0x00000005a7287c23 */ /* 0x040fe20008010028 */
        /* <DEDUP_REMOVED lines=36> */
[----:B------:R-:W-:Y:S01]  /*24670*/  IADD3 R169, PT, PT, R238, -0x30, RZ ;  /* 0xffffffd0eea97810 */ /* 0x000fe20007ffe0ff */
        /* <DEDUP_REMOVED lines=50> */
[----:B------:R-:W-:Y:S01]  /*249a0*/  IADD3 R169, PT, PT, R238, 0x8, RZ ;  /* 0x00000008eea97810 */ /* 0x000fe20007ffe0ff */
        /* <DEDUP_REMOVED lines=50> */
[----:B------:R-:W-:Y:S01]  /*24cd0*/  IADD3 R169, PT, PT, R238, 0x38, RZ ;  /* 0x00000038eea97810 */ /* 0x000fe20007ffe0ff */
[----:B------:R-:W-:Y:S01]  /*24ce0*/  FFMA.FTZ R104, R167, UR5, R104 ;  /* 0x00000005a7687c23 */ /* 0x000fe20008010068 */
[----:B------:R-:W-:Y:S01]  /*24cf0*/  FFMA.FTZ R109, R0, UR5, R109 ;  /* 0x00000005006d7c23 */ /* 0x000fe2000801006d */
[----:B------:R-:W-:Y:S02]  /*24d00*/  FMNMX3.FTZ R2, R2, R86, R87, !PT ;  /* 0x0000005602027276 */ /* 0x000fe40007810057 */
[C---:B------:R-:W-:Y:S02]  /*24d10*/  IADD3 R167, PT, PT, R238.reuse, 0x58, RZ ;  /* 0x00000058eea77810 */ /* 0x040fe40007ffe0ff */
[----:B------:R-:W-:Y:S02]  /*24d20*/  IADD3 R0, PT, PT, R238, 0x61, RZ ;  /* 0x00000061ee007810 */ /* 0x000fe40007ffe0ff */
        /* <DEDUP_REMOVED lines=35> */
[----:B------:R-:W-:Y:S01]  /*24f60*/  FMNMX3.FTZ R0, R2, R106, R107, !PT ;  /* 0x0000006a02007276 */ /* 0x000fe2000781006b */
[----:B------:R-:W-:Y:S01]  /*24f70*/  FFMA.FTZ R108, R169, UR5, R108 ;  /* 0x00000005a96c7c23 */ /* 0x000fe2000801006c */
[----:B------:R-:W-:Y:S01]  /*24f80*/  IADD3 R167, PT, PT, R238, 0x70, RZ ;  /* 0x00000070eea77810 */ /* 0x000fe20007ffe0ff */
        /* <DEDUP_REMOVED lines=30> */
[----:B------:R-:W-:Y:S01]  /*25170*/  FMNMX3.FTZ R164, R164, R120, R121, !PT ;  /* 0x00000078a4a47276 */ /* 0x000fe20007810079 */
[----:B------:R-:W-:Y:S01]  /*25180*/  FFMA.FTZ R128, R167, UR5, R128 ;  /* 0x00000005a7807c23 */ /* 0x000fe20008010080 */
[----:B------:R-:W-:Y:S02]  /*25190*/  FMNMX3.FTZ R169, R0, R130, R131, !PT ;  /* 0x0000008200a97276 */ /* 0x000fe40007810083 */
[----:B------:R-:W-:Y:S02]  /*251a0*/  FMNMX3.FTZ R164, R164, R124, R125, !PT ;  /* 0x0000007ca4a47276 */ /* 0x000fe4000781007d */
[----:B------:R-:W-:Y:S01]  /*251b0*/  IADD3 R238, PT, PT, R238, -0x100, RZ ;  /* 0xffffff00eeee7810 */ /* 0x000fe20007ffe0ff */
[----:B------:R-:W-:Y:S01]  /*251c0*/  SHFL.BFLY PT, R0, R169, 0x2, 0x1f ;  /* 0x0c401f00a9007f89 */ /* 0x000fe200000e0000 */
[----:B------:R-:W-:Y:S07]  /*251d0*/  FMNMX3.FTZ R173, R164, R128, R129, !PT ;  /* 0x00000080a4ad7276 */ /* 0x000fee0007810081 */
        /* <DEDUP_REMOVED lines=8> */
[C---:B------:R-:W-:Y:S01]  /*25260*/  FMUL.FTZ R176, R0.reuse, UR4 ;  /* 0x0000000400b07c20 */ /* 0x040fe20008410000 */
[C---:B------:R-:W-:Y:S01]  /*25270*/  FSETP.NEU.FTZ.AND P1, PT, R0.reuse, -INF , PT ;  /* 0xff8000000000780b */ /* 0x040fe20003f3d000 */
[----:B------:R-:W1:Y:S01]  /*25280*/  LDSM.16.MT88.4 R168, [R225+0xa000] ;  /* 0x00a00000e1a8783b */ /* 0x000e620000004200 */
[----:B------:R-:W-:Y:S01]  /*25290*/  FADD.FTZ R164, -R0, R165 ;  /* 0x000000a500a47221 */ /* 0x000fe20000010100 */
[----:B------:R-:W-:Y:S01]  /*252a0*/  FMUL.FTZ R167, R2, UR4 ;  /* 0x0000000402a77c20 */ /* 0x000fe20008410000 */
[----:B------:R-:W-:Y:S01]  /*252b0*/  FSEL R176, R176, RZ, P1 ;  /* 0x000000ffb0b07208 */ /* 0x000fe20000800000 */
[C---:B------:R-:W-:Y:S01]  /*252c0*/  FADD.FTZ R165, -R2.reuse, R3 ;  /* 0x0000000302a57221 */ /* 0x040fe20000010100 */
[----:B------:R-:W-:Y:S01]  /*252d0*/  FSETP.NEU.FTZ.AND P1, PT, R2, -INF , PT ;  /* 0xff8000000200780b */ /* 0x000fe20003f3d000 */
[----:B------:R-:W-:Y:S02]  /*252e0*/  FMUL.FTZ R3, R164, UR4 ;  /* 0x00000004a4037c20 */ /* 0x000fe40008410000 */
[----:B------:R-:W-:Y:S01]  /*252f0*/  FMUL.FTZ R166, R165, UR4 ;  /* 0x00000004a5a67c20 */ /* 0x000fe20008410000 */
[----:B------:R-:W-:Y:S01]  /*25300*/  FSEL R167, R167, RZ, P1 ;  /* 0x000000ffa7a77208 */ /* 0x000fe20000800000 */
        /* <DEDUP_REMOVED lines=9> */
[----:B------:R-:W-:Y:S03]  /*253a0*/  IADD3 R165, PT, PT, R225, 0xa040, RZ ;  /* 0x0000a040e1a57810 */ /* 0x000fe60007ffe0ff */
[----:B------:R-:W3:Y:S01]  /*253b0*/  MUFU.EX2 R164, R166 ;  /* 0x000000a600a47308 */ /* 0x000ee20000000800 */
[----:B------:R-:W-:Y:S01]  /*253c0*/  @P0 IADD3 R165, PT, PT, R241, -0x40, RZ ;  /* 0xffffffc0f1a50810 */ /* 0x000fe20007ffe0ff */
[--C-:B------:R-:W-:Y:S01]  /*253d0*/  FFMA.FTZ R184, R14, UR4, -R176.reuse ;  /* 0x000000040eb87c23 */ /* 0x100fe200080108b0 */
[--C-:B------:R-:W-:Y:S01]  /*253e0*/  FFMA.FTZ R187, R15, UR4, -R176.reuse ;  /* 0x000000040fbb7c23 */ /* 0x100fe200080108b0 */
[--C-:B------:R-:W-:Y:S01]  /*253f0*/  FFMA.FTZ R191, R12, UR4, -R167.reuse ;  /* 0x000000040cbf7c23 */ /* 0x100fe200080108a7 */
[--C-:B------:R-:W-:Y:S01]  /*25400*/  FFMA.FTZ R188, R13, UR4, -R167.reuse ;  /* 0x000000040dbc7c23 */ /* 0x100fe200080108a7 */
[--C-:B------:R-:W-:Y:S01]  /*25410*/  FFMA.FTZ R195, R22, UR4, -R176.reuse ;  /* 0x0000000416c37c23 */ /* 0x100fe200080108b0 */
[--C-:B------:R-:W-:Y:S03]  /*25420*/  FFMA.FTZ R186, R18, UR4, -R176.reuse ;  /* 0x0000000412ba7c23 */ /* 0x100fe600080108b0 */
[----:B------:R-:W-:Y:S01]  /*25430*/  MUFU.EX2 R182, R182 ;  /* 0x000000b600b67308 */ /* 0x000fe20000000800 */
[C---:B--2---:R-:W-:Y:S01]  /*25440*/  FMUL.FTZ R10, R3.reuse, R158 ;  /* 0x0000009e030a7220 */ /* 0x044fe20000410000 */
[C---:B------:R-:W-:Y:S01]  /*25450*/  FMUL.FTZ R11, R3.reuse, R159 ;  /* 0x0000009f030b7220 */ /* 0x040fe20000410000 */
[C---:B------:R-:W-:Y:S01]  /*25460*/  FMUL.FTZ R6, R3.reuse, R162 ;  /* 0x000000a203067220 */ /* 0x040fe20000410000 */
[C---:B------:R-:W-:Y:S01]  /*25470*/  FMUL.FTZ R7, R3.reuse, R163 ;  /* 0x000000a303077220 */ /* 0x040fe20000410000 */
[C---:B------:R-:W-:Y:S01]  /*25480*/  FMUL.FTZ R134, R3.reuse, R134 ;  /* 0x0000008603867220 */ /* 0x040fe20000410000 */
[C---:B------:R-:W-:Y:S01]  /*25490*/  FMUL.FTZ R135, R3.reuse, R135 ;  /* 0x0000008703877220 */ /* 0x040fe20000410000 */
[C---:B------:R-:W-:Y:S03]  /*254a0*/  FMUL.FTZ R138, R3.reuse, R138 ;  /* 0x0000008a038a7220 */ /* 0x040fe60000410000 */
[----:B------:R-:W2:Y:S01]  /*254b0*/  MUFU.EX2 R181, R181 ;  /* 0x000000b500b57308 */ /* 0x000ea20000000800 */
[C---:B---3--:R-:W-:Y:S01]  /*254c0*/  FMUL.FTZ R8, R164.reuse, R156 ;  /* 0x0000009ca4087220 */ /* 0x048fe20000410000 */
[C---:B------:R-:W-:Y:S01]  /*254d0*/  FMUL.FTZ R9, R164.reuse, R157 ;  /* 0x0000009da4097220 */ /* 0x040fe20000410000 */
[C---:B------:R-:W-:Y:S01]  /*254e0*/  FMUL.FTZ R4, R164.reuse, R160 ;  /* 0x000000a0a4047220 */ /* 0x040fe20000410000 */
[----:B------:R-:W-:Y:S01]  /*254f0*/  FMUL.FTZ R5, R164, R161 ;  /* 0x000000a1a4057220 */ /* 0x000fe20000410000 */
[----:B------:R-:W3:Y:S01]  /*25500*/  LDSM.16.MT88.4 R156, [R165] ;  /* 0x00000000a59c783b */ /* 0x000ee20000004200 */
[----:B------:R-:W-:Y:S01]  /*25510*/  IADD3 R166, PT, PT, R230, R165, RZ ;  /* 0x000000a5e6a67210 */ /* 0x000fe20007ffe0ff */
[C---:B------:R-:W-:Y:S03]  /*25520*/  FMUL.FTZ R132, R164.reuse, R132 ;  /* 0x00000084a4847220 */ /* 0x040fe60000410000 */
        /* <DEDUP_REMOVED lines=12> */
[----:B------:R-:W-:Y:S01]  /*255f0*/  LDSM.16.MT88.4 R152, [R224+0xa800] ;  /* 0x00a80000e098783b */ /* 0x000fe20000004200 */
[C---:B------:R-:W-:Y:S01]  /*25600*/  FMUL.FTZ R143, R3.reuse, R143 ;  /* 0x0000008f038f7220 */ /* 0x040fe20000410000 */
[C---:B------:R-:W-:Y:S01]  /*25610*/  FMUL.FTZ R140, R164.reuse, R140 ;  /* 0x0000008ca48c7220 */ /* 0x040fe20000410000 */
[C---:B------:R-:W-:Y:S03]  /*25620*/  FMUL.FTZ R141, R164.reuse, R141 ;  /* 0x0000008da48d7220 */ /* 0x040fe60000410000 */
[----:B------:R-:W-:Y:S01]  /*25630*/  MUFU.EX2 R185, R185 ;  /* 0x000000b900b97308 */ /* 0x000fe20000000800 */
[C---:B------:R-:W-:Y:S01]  /*25640*/  FMUL.FTZ R146, R3.reuse, R146 ;  /* 0x0000009203927220 */ /* 0x040fe20000410000 */
[C---:B------:R-:W-:Y:S01]  /*25650*/  FMUL.FTZ R147, R3.reuse, R147 ;  /* 0x0000009303937220 */ /* 0x040fe20000410000 */
[C---:B------:R-:W-:Y:S01]  /*25660*/  FMUL.FTZ R144, R164.reuse, R144 ;  /* 0x00000090a4907220 */ /* 0x040fe20000410000 */
[----:B------:R-:W-:Y:S01]  /*25670*/  FMUL.FTZ R145, R164, R145 ;  /* 0x00000091a4917220 */ /* 0x000fe20000410000 */
[----:B------:R-:W-:Y:S01]  /*25680*/  FMUL.FTZ R18, R3, R150 ;  /* 0x0000009603127220 */ /* 0x000fe20000410000 */
[--C-:B------:R-:W-:Y:S01]  /*25690*/  FFMA.FTZ R189, R19, UR4, -R176.reuse ;  /* 0x0000000413bd7c23 */ /* 0x100fe200080108b0 */
[----:B------:R-:W-:Y:S03]  /*256a0*/  FMUL.FTZ R19, R3, R151 ;  /* 0x0000009703137220 */ /* 0x000fe60000410000 */
[----:B------:R-:W2:Y:S01]  /*256b0*/  MUFU.EX2 R183, R183 ;  /* 0x000000b700b77308 */ /* 0x000ea20000000800 */
[----:B----4-:R-:W-:Y:S01]  /*256c0*/  F2FP.BF16.F32.PACK_AB R163, R177, R178 ;  /* 0x000000b2b1a3723e */ /* 0x010fe200000010ff */
[--C-:B------:R-:W-:Y:S01]  /*256d0*/  FFMA.FTZ R190, R16, UR4, -R167.reuse ;  /* 0x0000000410be7c23 */ /* 0x100fe200080108a7 */
[C---:B------:R-:W-:Y:S01]  /*256e0*/  FMUL.FTZ R16, R164.reuse, R148 ;  /* 0x00000094a4107220 */ /* 0x040fe20000410000 */
[--C-:B------:R-:W-:Y:S01]  /*256f0*/  FFMA.FTZ R193, R17, UR4, -R167.reuse ;  /* 0x0000000411c17c23 */ /* 0x100fe200080108a7 */
        /* <DEDUP_REMOVED lines=27> */
[----:B------:R-:W2:Y:S01]  /*258b0*/  MUFU.EX2 R187, R187 ;  /* 0x000000bb00bb7308 */ /* 0x000ea20000000800 */
[----:B----4-:R-:W-:Y:S01]  /*258c0*/  F2FP.BF16.F32.PACK_AB R162, R179, R180 ;  /* 0x000000b4b3a2723e */ /* 0x010fe200000010ff */
[--C-:B------:R-:W-:Y:S01]  /*258d0*/  FFMA.FTZ R85, R85, UR4, -R167.reuse ;  /* 0x0000000455557c23 */ /* 0x100fe200080108a7 */
[--C-:B------:R-:W-:Y:S01]  /*258e0*/  FFMA.FTZ R88, R88, UR4, -R167.reuse ;  /* 0x0000000458587c23 */ /* 0x100fe200080108a7 */
[----:B------:R-:W-:Y:S01]  /*258f0*/  FFMA.FTZ R94, R94, UR4, -R176 ;  /* 0x000000045e5e7c23 */ /* 0x000fe200080108b0 */
[--C-:B------:R-:W-:Y:S01]  /*25900*/  FFMA.FTZ R92, R92, UR4, -R167.reuse ;  /* 0x000000045c5c7c23 */ /* 0x100fe200080108a7 */
[----:B------:R-:W-:Y:S01]  /*25910*/  FFMA.FTZ R100, R100, UR4, -R167 ;  /* 0x0000000464647c23 */ /* 0x000fe200080108a7 */
[----:B------:R-:W-:Y:S01]  /*25920*/  FFMA.FTZ R185, R164, R243, R185 ;  /* 0x000000f3a4b97223 */ /* 0x000fe200000100b9 */
[C---:B-1----:R-:W-:Y:S02]  /*25930*/  HMMA.16816.F32.BF16 R4, R160.reuse, R168, R4 ;  /* 0x000000a8a004723c */ /* 0x042fe40000041804 */
[----:B------:R-:W-:Y:S03]  /*25940*/  MUFU.EX2 R186, R186 ;  /* 0x000000ba00ba7308 */ /* 0x000fe60000000800 */
[----:B------:R-:W-:Y:S01]  /*25950*/  FADD.FTZ R185, R183, R185 ;  /* 0x000000b9b7b97221 */ /* 0x000fe20000010000 */
[----:B------:R-:W-:Y:S01]  /*25960*/  FFMA.FTZ R182, R3, R242, R182 ;  /* 0x000000f203b67223 */ /* 0x000fe200000100b6 */
[--C-:B------:R-:W-:Y:S01]  /*25970*/  FFMA.FTZ R3, R110, UR4, -R176.reuse ;  /* 0x000000046e037c23 */ /* 0x100fe200080108b0 */
[C---:B------:R-:W-:Y:S01]  /*25980*/  HMMA.16816.F32.BF16 R8, R160.reuse, R170, R8 ;  /* 0x000000aaa008723c */ /* 0x040fe20000041808 */
[----:B------:R-:W1:Y:S03]  /*25990*/  LDSM.16.MT88.4 R168, [R166] ;  /* 0x00000000a6a8783b */ /* 0x000e660000004200 */
[----:B------:R-:W4:Y:S01]  /*259a0*/  MUFU.EX2 R189, R189 ;  /* 0x000000bd00bd7308 */ /* 0x000f220000000800 */
[----:B--2---:R-:W-:Y:S01]  /*259b0*/  F2FP.BF16.F32.PACK_AB R149, R187, R184 ;  /* 0x000000b8bb95723e */ /* 0x004fe200000010ff */
[----:B------:R-:W-:Y:S01]  /*259c0*/  FFMA.FTZ R110, R115, UR4, -R176 ;  /* 0x00000004736e7c23 */ /* 0x000fe200080108b0 */
[----:B------:R-:W-:Y:S01]  /*259d0*/  FADD.FTZ R181, R181, R182 ;  /* 0x000000b6b5b57221 */ /* 0x000fe20000010000 */
[C---:B------:R-:W-:Y:S06]  /*259e0*/  HMMA.16816.F32.BF16 R132, R160.reuse, R172, R132 ;  /* 0x000000aca084723c */ /* 0x040fec0000041884 */
[----:B------:R-:W-:Y:S01]  /*259f0*/  MUFU.EX2 R191, R191 ;  /* 0x000000bf00bf7308 */ /* 0x000fe20000000800 */
[----:B------:R-:W-:Y:S04]  /*25a00*/  FADD.FTZ R178, R178, R181 ;  /* 0x000000b5b2b27221 */ /* 0x000fe80000010000 */
[----:B------:R-:W-:Y:S01]  /*25a10*/  FADD.FTZ R177, R177, R178 ;  /* 0x000000b2b1b17221 */ /* 0x000fe20000010000 */
[C---:B------:R-:W-:Y:S01]  /*25a20*/  HMMA.16816.F32.BF16 R136, R160.reuse, R174, R136 ;  /* 0x000000aea088723c */ /* 0x040fe20000041888 */
[----:B------:R-:W2:Y:S03]  /*25a30*/  LDSM.16.MT88.4 R172, [R225+0xa800] ;  /* 0x00a80000e1ac783b */ /* 0x000ea60000004200 */
[----:B------:R-:W5:Y:S01]  /*25a40*/  MUFU.EX2 R188, R188 ;  /* 0x000000bc00bc7308 */ /* 0x000f620000000800 */
[----:B----4-:R-:W-:Y:S01]  /*25a50*/  F2FP.BF16.F32.PACK_AB R151, R189, R186 ;  /* 0x000000babd97723e */ /* 0x010fe200000010ff */
[----:B------:R-:W-:Y:S02]  /*25a60*/  FADD.FTZ R184, R184, R177 ;  /* 0x000000b1b8b87221 */ /* 0x000fe40000010000 */
[C---:B---3--:R-:W-:Y:S06]  /*25a70*/  HMMA.16816.F32.BF16 R140, R160.reuse, R156, R140 ;  /* 0x0000009ca08c723c */ /* 0x048fec000004188c */
[----:B------:R-:W-:Y:S01]  /*25a80*/  MUFU.EX2 R190, R190 ;  /* 0x000000be00be7308 */ /* 0x000fe20000000800 */
[----:B------:R-:W-:Y:S01]  /*25a90*/  FADD.FTZ R187, R187, R184 ;  /* 0x000000b8bbbb7221 */ /* 0x000fe20000010000 */
[C---:B------:R-:W-:Y:S01]  /*25aa0*/  HMMA.16816.F32.BF16 R144, R160.reuse, R158, R144 ;  /* 0x0000009ea090723c */ /* 0x040fe20000041890 */
[----:B------:R-:W3:Y:S07]  /*25ab0*/  LDSM.16.MT88.4 R156, [R165+0x800] ;  /* 0x00080000a59c783b */ /* 0x000eee0000004200 */
[----:B------:R-:W4:Y:S01]  /*25ac0*/  MUFU.EX2 R193, R193 ;  /* 0x000000c100c17308 */ /* 0x000f220000000800 */
[----:B-----5:R-:W-:Y:S01]  /*25ad0*/  F2FP.BF16.F32.PACK_AB R148, R188, R191 ;  /* 0x000000bfbc94723e */ /* 0x020fe200000010ff */
[C---:B-1----:R-:W-:Y:S08]  /*25ae0*/  HMMA.16816.F32.BF16 R12, R160.reuse, R168, R12 ;  /* 0x000000a8a00c723c */ /* 0x042ff0000004180c */
[----:B------:R-:W-:Y:S01]  /*25af0*/  MUFU.EX2 R195, R195 ;  /* 0x000000c300c37308 */ /* 0x000fe20000000800 */
[----:B------:R-:W-:Y:S01]  /*25b00*/  HMMA.16816.F32.BF16 R16, R160, R170, R16 ;  /* 0x000000aaa010723c */ /* 0x000fe20000041810 */
[----:B------:R-:W1:Y:S08]  /*25b10*/  LDSM.16.MT88.4 R160, [R166+0x800] ;  /* 0x00080000a6a0783b */ /* 0x000e700000004200 */
[----:B------:R-:W5:Y:S01]  /*25b20*/  MUFU.EX2 R192, R192 ;  /* 0x000000c000c07308 */ /* 0x000f620000000800 */
[----:B----4-:R-:W-:Y:S01]  /*25b30*/  F2FP.BF16.F32.PACK_AB R150, R193, R190 ;  /* 0x000000bec196723e */ /* 0x010fe200000010ff */
        /* <DEDUP_REMOVED lines=10> */
[----:B-----5:R-:W-:Y:S01]  /*25be0*/  F2FP.BF16.F32.PACK_AB R21, R192, R195 ;  /* 0x000000c3c015723e */ /* 0x020fe200000010ff */
[C---:B------:R-:W-:Y:S05]  /*25bf0*/  HMMA.16816.F32.BF16 R132, R148.reuse, R152, R132 ;  /* 0x000000989484723c */ /* 0x040fea0000041884 */
[----:B------:R-:W-:Y:S03]  /*25c00*/  MUFU.EX2 R172, R172 ;  /* 0x000000ac00ac7308 */ /* 0x000fe60000000800 */
[C---:B------:R-:W-:Y:S01]  /*25c10*/  HMMA.16816.F32.BF16 R136, R148.reuse, R154, R136 ;  /* 0x0000009a9488723c */ /* 0x040fe20000041888 */
[----:B------:R-:W2:Y:S06]  /*25c20*/  LDSM.16.MT88.4 R152, [R225+0xb000] ;  /* 0x00b00000e198783b */ /* 0x000eac0000004200 */
[----:B------:R-:W-:Y:S01]  /*25c30*/  MUFU.EX2 R57, R57 ;  /* 0x0000003900397308 */ /* 0x000fe20000000800 */
[C---:B---3--:R-:W-:Y:S09]  /*25c40*/  HMMA.16816.F32.BF16 R140, R148.reuse, R156, R140 ;  /* 0x0000009c948c723c */ /* 0x048ff2000004188c */
[----:B------:R-:W-:Y:S01]  /*25c50*/  MUFU.EX2 R156, R20 ;  /* 0x00000014009c7308 */ /* 0x000fe20000000800 */
[--C-:B------:R-:W-:Y:S02]  /*25c60*/  FFMA.FTZ R157, R25, UR4, -R167.reuse ;  /* 0x00000004199d7c23 */ /* 0x100fe400080108a7 */
[----:B------:R-:W3:Y:S01]  /*25c70*/  LDSM.16.MT88.4 R24, [R165+0x1000] ;  /* 0x00100000a518783b */ /* 0x000ee20000004200 */
[C---:B------:R-:W-:Y:S06]  /*25c80*/  HMMA.16816.F32.BF16 R144, R148.reuse, R158, R144 ;  /* 0x0000009e9490723c */ /* 0x040fec0000041890 */
[----:B------:R-:W4:Y:S01]  /*25c90*/  MUFU.EX2 R157, R157 ;  /* 0x0000009d009d7308 */ /* 0x000f220000000800 */
[--C-:B------:R-:W-:Y:S01]  /*25ca0*/  FFMA.FTZ R159, R31, UR4, -R176.reuse ;  /* 0x000000041f9f7c23 */ /* 0x100fe200080108b0 */
[--C-:B------:R-:W-:Y:S01]  /*25cb0*/  FFMA.FTZ R158, R35, UR4, -R176.reuse ;  /* 0x00000004239e7c23 */ /* 0x100fe200080108b0 */
[C---:B-1----:R-:W-:Y:S07]  /*25cc0*/  HMMA.16816.F32.BF16 R12, R148.reuse, R160, R12 ;  /* 0x000000a0940c723c */ /* 0x042fee000004180c */
[----:B------:R-:W1:Y:S01]  /*25cd0*/  MUFU.EX2 R173, R173 ;  /* 0x000000ad00ad7308 */ /* 0x000e620000000800 */
[--C-:B------:R-:W-:Y:S01]  /*25ce0*/  FFMA.FTZ R160, R30, UR4, -R176.reuse ;  /* 0x000000041ea07c23 */ /* 0x100fe200080108b0 */
[--C-:B------:R-:W-:Y:S01]  /*25cf0*/  FFMA.FTZ R161, R34, UR4, -R176.reuse ;  /* 0x0000000422a17c23 */ /* 0x100fe200080108b0 */
[----:B------:R-:W-:Y:S01]  /*25d00*/  HMMA.16816.F32.BF16 R16, R148, R162, R16 ;  /* 0x000000a29410723c */ /* 0x000fe20000041810 */
[----:B------:R-:W5:Y:S06]  /*25d10*/  LDSM.16.MT88.4 R148, [R166+0x1000] ;  /* 0x00100000a694783b */ /* 0x000f6c0000004200 */
[----:B------:R-:W-:Y:S01]  /*25d20*/  MUFU.EX2 R174, R174 ;  /* 0x000000ae00ae7308 */ /* 0x000fe20000000800 */
[----:B----4-:R-:W-:Y:S01]  /*25d30*/  F2FP.BF16.F32.PACK_AB R22, R157, R156 ;  /* 0x0000009c9d16723e */ /* 0x010fe200000010ff */
[--C-:B------:R-:W-:Y:S01]  /*25d40*/  FFMA.FTZ R163, R28, UR4, -R167.reuse ;  /* 0x000000041ca37c23 */ /* 0x100fe200080108a7 */
[--C-:B------:R-:W-:Y:S07]  /*25d50*/  FFMA.FTZ R162, R32, UR4, -R167.reuse ;  /* 0x0000000420a27c23 */ /* 0x100fee00080108a7 */
[----:B------:R-:W4:Y:S01]  /*25d60*/  MUFU.EX2 R175, R175 ;  /* 0x000000af00af7308 */ /* 0x000f220000000800 */
[----:B-1----:R-:W-:Y:S09]  /*25d70*/  F2FP.BF16.F32.PACK_AB R23, R173, R172 ;  /* 0x000000acad17723e */ /* 0x002ff200000010ff */
[----:B------:R-:W-:Y:S10]  /*25d80*/  MUFU.EX2 R159, R159 ;  /* 0x0000009f009f7308 */ /* 0x000ff40000000800 */
[----:B------:R-:W1:Y:S01]  /*25d90*/  MUFU.EX2 R160, R160 ;  /* 0x000000a000a07308 */ /* 0x000e620000000800 */
[----:B----4-:R-:W-:Y:S07]  /*25da0*/  F2FP.BF16.F32.PACK_AB R20, R175, R174 ;  /* 0x000000aeaf14723e */ /* 0x010fee00000010ff */
[C---:B--2---:R-:W-:Y:S02]  /*25db0*/  HMMA.16816.F32.BF16 R4, R20.reuse, R152, R4 ;  /* 0x000000981404723c */ /* 0x044fe40000041804 */
[----:B------:R-:W-:Y:S06]  /*25dc0*/  MUFU.EX2 R161, R161 ;  /* 0x000000a100a17308 */ /* 0x000fec0000000800 */
[C---:B------:R-:W-:Y:S01]  /*25dd0*/  HMMA.16816.F32.BF16 R8, R20.reuse, R154, R8 ;  /* 0x0000009a1408723c */ /* 0x040fe20000041808 */
[----:B------:R-:W2:Y:S03]  /*25de0*/  LDSM.16.MT88.4 R152, [R225+0xb800] ;  /* 0x00b80000e198783b */ /* 0x000ea60000004200 */
[----:B------:R-:W4:Y:S04]  /*25df0*/  MUFU.EX2 R158, R158 ;  /* 0x0000009e009e7308 */ /* 0x000f280000000800 */
[C---:B------:R-:W-:Y:S06]  /*25e00*/  HMMA.16816.F32.BF16 R132, R20.reuse, R168, R132 ;  /* 0x000000a81484723c */ /* 0x040fec0000041884 */
[----:B------:R-:W-:Y:S01]  /*25e10*/  MUFU.EX2 R163, R163 ;  /* 0x000000a300a37308 */ /* 0x000fe20000000800 */
[--C-:B------:R-:W-:Y:S01]  /*25e20*/  FFMA.FTZ R168, R29, UR4, -R167.reuse ;  /* 0x000000041da87c23 */ /* 0x100fe200080108a7 */
[--C-:B------:R-:W-:Y:S01]  /*25e30*/  FFMA.FTZ R169, R33, UR4, -R167.reuse ;  /* 0x0000000421a97c23 */ /* 0x100fe200080108a7 */
[----:B------:R-:W2:Y:S01]  /*25e40*/  LDSM.16.MT88.4 R28, [R224+0xb800] ;  /* 0x00b80000e01c783b */ /* 0x000ea20000004200 */
[C---:B------:R-:W-:Y:S06]  /*25e50*/  HMMA.16816.F32.BF16 R136, R20.reuse, R170, R136 ;  /* 0x000000aa1488723c */ /* 0x040fec0000041888 */
[----:B------:R-:W4:Y:S01]  /*25e60*/  MUFU.EX2 R168, R168 ;  /* 0x000000a800a87308 */ /* 0x000f220000000800 */
[----:B------:R-:W-:Y:S01]  /*25e70*/  LDSM.16.MT88.4 R32, [R166+0x1800] ;  /* 0x00180000a620783b */ /* 0x000fe20000004200 */
[C---:B---3--:R-:W-:Y:S08]  /*25e80*/  HMMA.16816.F32.BF16 R140, R20.reuse, R24, R140 ;  /* 0x00000018148c723c */ /* 0x048ff0000004188c */
[----:B------:R-:W-:Y:S01]  /*25e90*/  MUFU.EX2 R162, R162 ;  /* 0x000000a200a27308 */ /* 0x000fe20000000800 */
[C---:B------:R-:W-:Y:S01]  /*25ea0*/  HMMA.16816.F32.BF16 R144, R20.reuse, R26, R144 ;  /* 0x0000001a1490723c */ /* 0x040fe20000041890 */
[----:B------:R-:W3:Y:S08]  /*25eb0*/  LDSM.16.MT88.4 R24, [R165+0x1800] ;  /* 0x00180000a518783b */ /* 0x000ef00000004200 */
[----:B------:R-:W2:Y:S01]  /*25ec0*/  MUFU.EX2 R169, R169 ;  /* 0x000000a900a97308 */ /* 0x000ea20000000800 */
[C---:B-----5:R-:W-:Y:S09]  /*25ed0*/  HMMA.16816.F32.BF16 R12, R20.reuse, R148, R12 ;  /* 0x00000094140c723c */ /* 0x060ff2000004180c */
[----:B------:R-:W-:Y:S01]  /*25ee0*/  MUFU.EX2 R42, R42 ;  /* 0x0000002a002a7308 */ /* 0x000fe20000000800 */
[--C-:B------:R-:W-:Y:S01]  /*25ef0*/  FFMA.FTZ R149, R38, UR4, -R176.reuse ;  /* 0x0000000426957c23 */ /* 0x100fe200080108b0 */
[--C-:B------:R-:W-:Y:S01]  /*25f00*/  FFMA.FTZ R148, R39, UR4, -R176.reuse ;  /* 0x0000000427947c23 */ /* 0x100fe200080108b0 */
[----:B------:R-:W-:Y:S07]  /*25f10*/  HMMA.16816.F32.BF16 R16, R20, R150, R16 ;  /* 0x000000961410723c */ /* 0x000fee0000041810 */
[----:B------:R-:W-:Y:S01]  /*25f20*/  MUFU.EX2 R149, R149 ;  /* 0x0000009500957308 */ /* 0x000fe20000000800 */
[----:B-1----:R-:W-:Y:S01]  /*25f30*/  F2FP.BF16.F32.PACK_AB R21, R159, R160 ;  /* 0x000000a09f15723e */ /* 0x002fe200000010ff */
[--C-:B------:R-:W-:Y:S01]  /*25f40*/  FFMA.FTZ R150, R36, UR4, -R167.reuse ;  /* 0x0000000424967c23 */ /* 0x100fe200080108a7 */
[----:B----4-:R-:W-:Y:S01]  /*25f50*/  F2FP.BF16.F32.PACK_AB R23, R158, R161 ;  /* 0x000000a19e17723e */ /* 0x010fe200000010ff */
        /* <DEDUP_REMOVED lines=57> */
[----:B------:R-:W3:Y:S03]  /*262f0*/  LDSM.16.MT88.4 R32, [R166+0x2000] ;  /* 0x00200000a620783b */ /* 0x000ee60000004200 */
        /* <DEDUP_REMOVED lines=16> */
[C---:B----4-:R-:W-:Y:S02]  /*26400*/  HMMA.16816.F32.BF16 R4, R20.reuse, R28, R4 ;  /* 0x0000001c1404723c */ /* 0x050fe40000041804 */
        /* <DEDUP_REMOVED lines=8> */
[----:B------:R-:W4:Y:S01]  /*26490*/  MUFU.EX2 R47, R47 ;  /* 0x0000002f002f7308 */ /* 0x000f220000000800 */
[----:B------:R-:W-:Y:S01]  /*264a0*/  FFMA.FTZ R114, R119, UR4, -R176 ;  /* 0x0000000477727c23 */ /* 0x000fe200080108b0 */
[----:B------:R-:W-:Y:S02]  /*264b0*/  FFMA.FTZ R112, R113, UR4, -R167 ;  /* 0x0000000471707c23 */ /* 0x000fe400080108a7 */
[C---:B------:R-:W-:Y:S06]  /*264c0*/  HMMA.16816.F32.BF16 R132, R20.reuse, R36, R132 ;  /* 0x000000241484723c */ /* 0x040fec0000041884 */
[----:B------:R-:W-:Y:S02]  /*264d0*/  MUFU.EX2 R111, R111 ;  /* 0x0000006f006f7308 */ /* 0x000fe40000000800 */
[C---:B------:R-:W-:Y:S01]  /*264e0*/  HMMA.16816.F32.BF16 R136, R20.reuse, R38, R136 ;  /* 0x000000261488723c */ /* 0x040fe20000041888 */
[----:B------:R-:W5:Y:S07]  /*264f0*/  LDSM.16.MT88.4 R36, [R224+0xc800] ;  /* 0x00c80000e024783b */ /* 0x000f6e0000004200 */
[----:B------:R-:W-:Y:S01]  /*26500*/  MUFU.EX2 R114, R114 ;  /* 0x0000007200727308 */ /* 0x000fe20000000800 */
[C---:B---3--:R-:W-:Y:S09]  /*26510*/  HMMA.16816.F32.BF16 R140, R20.reuse, R24, R140 ;  /* 0x00000018148c723c */ /* 0x048ff2000004188c */
[----:B------:R-:W-:Y:S01]  /*26520*/  MUFU.EX2 R44, R44 ;  /* 0x0000002c002c7308 */ /* 0x000fe20000000800 */
[C---:B------:R-:W-:Y:S01]  /*26530*/  HMMA.16816.F32.BF16 R144, R20.reuse, R26, R144 ;  /* 0x0000001a1490723c */ /* 0x040fe20000041890 */
[----:B------:R-:W3:Y:S08]  /*26540*/  LDSM.16.MT88.4 R24, [R165+0x2800] ;  /* 0x00280000a518783b */ /* 0x000ef00000004200 */
[----:B------:R-:W2:Y:S01]  /*26550*/  MUFU.EX2 R45, R45 ;  /* 0x0000002d002d7308 */ /* 0x000ea20000000800 */
[C---:B------:R-:W-:Y:S09]  /*26560*/  HMMA.16816.F32.BF16 R12, R20.reuse, R32, R12 ;  /* 0x00000020140c723c */ /* 0x040ff2000004180c */
[----:B------:R-:W-:Y:S01]  /*26570*/  MUFU.EX2 R48, R48 ;  /* 0x0000003000307308 */ /* 0x000fe20000000800 */
[----:B------:R-:W-:Y:S01]  /*26580*/  HMMA.16816.F32.BF16 R16, R20, R34, R16 ;  /* 0x000000221410723c */ /* 0x000fe20000041810 */
[----:B------:R-:W3:Y:S08]  /*26590*/  LDSM.16.MT88.4 R32, [R166+0x2800] ;  /* 0x00280000a620783b */ /* 0x000ef00000004200 */
[----:B------:R-:W5:Y:S01]  /*265a0*/  MUFU.EX2 R49, R49 ;  /* 0x0000003100317308 */ /* 0x000f620000000800 */
[----:B-1----:R-:W-:Y:S02]  /*265b0*/  F2FP.BF16.F32.PACK_AB R21, R46, R153 ;  /* 0x000000992e15723e */ /* 0x002fe400000010ff */
[----:B----4-:R-:W-:Y:S02]  /*265c0*/  F2FP.BF16.F32.PACK_AB R23, R50, R47 ;  /* 0x0000002f3217723e */ /* 0x010fe400000010ff */
[----:B--2---:R-:W-:Y:S05]  /*265d0*/  F2FP.BF16.F32.PACK_AB R20, R45, R44 ;  /* 0x0000002c2d14723e */ /* 0x004fea00000010ff */
[----:B------:R-:W1:Y:S10]  /*265e0*/  MUFU.EX2 R51, R51 ;  /* 0x0000003300337308 */ /* 0x000e740000000800 */
[----:B------:R-:W2:Y:S01]  /*265f0*/  MUFU.EX2 R54, R54 ;  /* 0x0000003600367308 */ /* 0x000ea20000000800 */
[----:B-----5:R-:W-:Y:S07]  /*26600*/  F2FP.BF16.F32.PACK_AB R22, R49, R48 ;  /* 0x000000303116723e */ /* 0x020fee00000010ff */
[C---:B------:R-:W-:Y:S02]  /*26610*/  HMMA.16816.F32.BF16 R4, R20.reuse, R28, R4 ;  /* 0x0000001c1404723c */ /* 0x040fe40000041804 */
[----:B------:R-:W-:Y:S06]  /*26620*/  MUFU.EX2 R52, R52 ;  /* 0x0000003400347308 */ /* 0x000fec0000000800 */
[C---:B------:R-:W-:Y:S01]  /*26630*/  HMMA.16816.F32.BF16 R8, R20.reuse, R30, R8 ;  /* 0x0000001e1408723c */ /* 0x040fe20000041808 */
[----:B------:R-:W4:Y:S03]  /*26640*/  LDSM.16.MT88.4 R28, [R225+0xd000] ;  /* 0x00d00000e11c783b */ /* 0x000f260000004200 */
[----:B------:R-:W5:Y:S04]  /*26650*/  MUFU.EX2 R53, R53 ;  /* 0x0000003500357308 */ /* 0x000f680000000800 */
[C---:B------:R-:W-:Y:S06]  /*26660*/  HMMA.16816.F32.BF16 R132, R20.reuse, R36, R132 ;  /* 0x000000241484723c */ /* 0x040fec0000041884 */
[----:B------:R-:W5:Y:S02]  /*26670*/  MUFU.EX2 R56, R56 ;  /* 0x0000003800387308 */ /* 0x000f640000000800 */
[C---:B------:R-:W-:Y:S01]  /*26680*/  HMMA.16816.F32.BF16 R136, R20.reuse, R38, R136 ;  /* 0x000000261488723c */ /* 0x040fe20000041888 */
[----:B------:R-:W4:Y:S07]  /*26690*/  LDSM.16.MT88.4 R36, [R224+0xd000] ;  /* 0x00d00000e024783b */ /* 0x000f2e0000004200 */
[----:B------:R-:W4:Y:S01]  /*266a0*/  MUFU.EX2 R58, R58 ;  /* 0x0000003a003a7308 */ /* 0x000f220000000800 */
[C---:B---3--:R-:W-:Y:S09]  /*266b0*/  HMMA.16816.F32.BF16 R140, R20.reuse, R24, R140 ;  /* 0x00000018148c723c */ /* 0x048ff2000004188c */
[----:B------:R-:W-:Y:S01]  /*266c0*/  MUFU.EX2 R62, R62 ;  /* 0x0000003e003e7308 */ /* 0x000fe20000000800 */
[C---:B------:R-:W-:Y:S01]  /*266d0*/  HMMA.16816.F32.BF16 R144, R20.reuse, R26, R144 ;  /* 0x0000001a1490723c */ /* 0x040fe20000041890 */
[----:B------:R-:W3:Y:S08]  /*266e0*/  LDSM.16.MT88.4 R24, [R165+0x3000] ;  /* 0x00300000a518783b */ /* 0x000ef00000004200 */
[----:B------:R-:W3:Y:S01]  /*266f0*/  MUFU.EX2 R59, R59 ;  /* 0x0000003b003b7308 */ /* 0x000ee20000000800 */
[C---:B------:R-:W-:Y:S09]  /*26700*/  HMMA.16816.F32.BF16 R12, R20.reuse, R32, R12 ;  /* 0x00000020140c723c */ /* 0x040ff2000004180c */
[----:B------:R-:W3:Y:S01]  /*26710*/  MUFU.EX2 R60, R60 ;  /* 0x0000003c003c7308 */ /* 0x000ee20000000800 */
[----:B------:R-:W-:Y:S01]  /*26720*/  HMMA.16816.F32.BF16 R16, R20, R34, R16 ;  /* 0x000000221410723c */ /* 0x000fe20000041810 */
[----:B------:R-:W3:Y:S08]  /*26730*/  LDSM.16.MT88.4 R32, [R166+0x3000] ;  /* 0x00300000a620783b */ /* 0x000ef00000004200 */
[----:B------:R-:W-:Y:S01]  /*26740*/  MUFU.EX2 R64, R64 ;  /* 0x0000004000407308 */ /* 0x000fe20000000800 */
[----:B-1----:R-:W-:Y:S02]  /*26750*/  F2FP.BF16.F32.PACK_AB R21, R51, R152 ;  /* 0x000000983315723e */ /* 0x002fe400000010ff */
[----:B--2---:R-:W-:Y:S02]  /*26760*/  F2FP.BF16.F32.PACK_AB R23, R55, R54 ;  /* 0x000000363717723e */ /* 0x004fe400000010ff */
[----:B-----5:R-:W-:Y:S02]  /*26770*/  F2FP.BF16.F32.PACK_AB R20, R53, R52 ;  /* 0x000000343514723e */ /* 0x020fe400000010ff */
[----:B------:R-:W-:Y:S03]  /*26780*/  F2FP.BF16.F32.PACK_AB R22, R57, R56 ;  /* 0x000000383916723e */ /* 0x000fe600000010ff */
[----:B------:R-:W1:Y:S04]  /*26790*/  MUFU.EX2 R61, R61 ;  /* 0x0000003d003d7308 */ /* 0x000e680000000800 */
[C---:B----4-:R-:W-:Y:S06]  /*267a0*/  HMMA.16816.F32.BF16 R4, R20.reuse, R28, R4 ;  /* 0x0000001c1404723c */ /* 0x050fec0000041804 */
[----:B------:R-:W-:Y:S02]  /*267b0*/  MUFU.EX2 R66, R66 ;  /* 0x0000004200427308 */ /* 0x000fe40000000800 */
[C---:B------:R-:W-:Y:S01]  /*267c0*/  HMMA.16816.F32.BF16 R8, R20.reuse, R30, R8 ;  /* 0x0000001e1408723c */ /* 0x040fe20000041808 */
[----:B------:R-:W2:Y:S07]  /*267d0*/  LDSM.16.MT88.4 R28, [R225+0xd800] ;  /* 0x00d80000e11c783b */ /* 0x000eae0000004200 */
[----:B------:R-:W4:Y:S01]  /*267e0*/  MUFU.EX2 R65, R65 ;  /* 0x0000004100417308 */ /* 0x000f220000000800 */
[C---:B------:R-:W-:Y:S09]  /*267f0*/  HMMA.16816.F32.BF16 R132, R20.reuse, R36, R132 ;  /* 0x000000241484723c */ /* 0x040ff20000041884 */
[----:B------:R-:W-:Y:S01]  /*26800*/  MUFU.EX2 R70, R70 ;  /* 0x0000004600467308 */ /* 0x000fe20000000800 */
[C---:B------:R-:W-:Y:S01]  /*26810*/  HMMA.16816.F32.BF16 R136, R20.reuse, R38, R136 ;  /* 0x000000261488723c */ /* 0x040fe20000041888 */
[----:B------:R-:W5:Y:S08]  /*26820*/  LDSM.16.MT88.4 R36, [R224+0xd800] ;  /* 0x00d80000e024783b */ /* 0x000f700000004200 */
[----:B------:R-:W4:Y:S01]  /*26830*/  MUFU.EX2 R67, R67 ;  /* 0x0000004300437308 */ /* 0x000f220000000800 */
[C---:B---3--:R-:W-:Y:S09]  /*26840*/  HMMA.16816.F32.BF16 R140, R20.reuse, R24, R140 ;  /* 0x00000018148c723c */ /* 0x048ff2000004188c */
[----:B------:R-:W-:Y:S01]  /*26850*/  MUFU.EX2 R68, R68 ;  /* 0x0000004400447308 */ /* 0x000fe20000000800 */
[C---:B------:R-:W-:Y:S01]  /*26860*/  HMMA.16816.F32.BF16 R144, R20.reuse, R26, R144 ;  /* 0x0000001a1490723c */ /* 0x040fe20000041890 */
[----:B------:R-:W3:Y:S08]  /*26870*/  LDSM.16.MT88.4 R24, [R165+0x3800] ;  /* 0x00380000a518783b */ /* 0x000ef00000004200 */
[----:B------:R-:W4:Y:S01]  /*26880*/  MUFU.EX2 R69, R69 ;  /* 0x0000004500457308 */ /* 0x000f220000000800 */
[C---:B------:R-:W-:Y:S09]  /*26890*/  HMMA.16816.F32.BF16 R12, R20.reuse, R32, R12 ;  /* 0x00000020140c723c */ /* 0x040ff2000004180c */
[----:B------:R-:W-:Y:S01]  /*268a0*/  MUFU.EX2 R72, R72 ;  /* 0x0000004800487308 */ /* 0x000fe20000000800 */
[----:B------:R-:W-:Y:S01]  /*268b0*/  HMMA.16816.F32.BF16 R16, R20, R34, R16 ;  /* 0x000000221410723c */ /* 0x000fe20000041810 */
[----:B------:R-:W4:Y:S08]  /*268c0*/  LDSM.16.MT88.4 R32, [R166+0x3800] ;  /* 0x00380000a620783b */ /* 0x000f300000004200 */
[----:B------:R-:W4:Y:S01]  /*268d0*/  MUFU.EX2 R71, R71 ;  /* 0x0000004700477308 */ /* 0x000f220000000800 */
        /* <DEDUP_REMOVED lines=15> */
[C---:B---3--:R-:W-:Y:S09]  /*269d0*/  HMMA.16816.F32.BF16 R140, R20.reuse, R24, R140 ;  /* 0x00000018148c723c */ /* 0x048ff2000004188c */
[----:B------:R-:W3:Y:S01]  /*269e0*/  MUFU.EX2 R77, R77 ;  /* 0x0000004d004d7308 */ /* 0x000ee20000000800 */
[C---:B------:R-:W-:Y:S01]  /*269f0*/  HMMA.16816.F32.BF16 R144, R20.reuse, R26, R144 ;  /* 0x0000001a1490723c */ /* 0x040fe20000041890 */
[----:B------:R-:W5:Y:S08]  /*26a00*/  LDSM.16.MT88.4 R24, [R165+0x4000] ;  /* 0x00400000a518783b */ /* 0x000f700000004200 */
[----:B------:R-:W-:Y:S01]  /*26a10*/  MUFU.EX2 R79, R79 ;  /* 0x0000004f004f7308 */ /* 0x000fe20000000800 */
[C---:B----4-:R-:W-:Y:S09]  /*26a20*/  HMMA.16816.F32.BF16 R12, R20.reuse, R32, R12 ;  /* 0x00000020140c723c */ /* 0x050ff2000004180c */
[----:B------:R-:W4:Y:S01]  /*26a30*/  MUFU.EX2 R80, R80 ;  /* 0x0000005000507308 */ /* 0x000f220000000800 */
[----:B------:R-:W-:Y:S01]  /*26a40*/  HMMA.16816.F32.BF16 R16, R20, R34, R16 ;  /* 0x000000221410723c */ /* 0x000fe20000041810 */
[----:B------:R-:W3:Y:S08]  /*26a50*/  LDSM.16.MT88.4 R32, [R166+0x4000] ;  /* 0x00400000a620783b */ /* 0x000ef00000004200 */
[----:B------:R-:W-:Y:S01]  /*26a60*/  MUFU.EX2 R82, R82 ;  /* 0x0000005200527308 */ /* 0x000fe20000000800 */
[----:B------:R-:W-:Y:S02]  /*26a70*/  F2FP.BF16.F32.PACK_AB R21, R65, R66 ;  /* 0x000000424115723e */ /* 0x000fe400000010ff */
[----:B------:R-:W-:Y:S02]  /*26a80*/  F2FP.BF16.F32.PACK_AB R23, R67, R70 ;  /* 0x000000464317723e */ /* 0x000fe400000010ff */
[----:B------:R-:W-:Y:S02]  /*26a90*/  F2FP.BF16.F32.PACK_AB R20, R69, R68 ;  /* 0x000000444514723e */ /* 0x000fe400000010ff */
[----:B------:R-:W-:Y:S03]  /*26aa0*/  F2FP.BF16.F32.PACK_AB R22, R71, R72 ;  /* 0x000000484716723e */ /* 0x000fe600000010ff */
[----:B------:R-:W4:Y:S04]  /*26ab0*/  MUFU.EX2 R81, R81 ;  /* 0x0000005100517308 */ /* 0x000f280000000800 */
        /* <DEDUP_REMOVED lines=15> */
[C---:B---3--:R-:W-:Y:S09]  /*26bb0*/  HMMA.16816.F32.BF16 R12, R20.reuse, R32, R12 ;  /* 0x00000020140c723c */ /* 0x048ff2000004180c */
[----:B------:R-:W-:Y:S01]  /*26bc0*/  MUFU.EX2 R94, R94 ;  /* 0x0000005e005e7308 */ /* 0x000fe20000000800 */
[----:B------:R-:W-:Y:S01]  /*26bd0*/  HMMA.16816.F32.BF16 R16, R20, R34, R16 ;  /* 0x000000221410723c */ /* 0x000fe20000041810 */
[----:B------:R-:W3:Y:S08]  /*26be0*/  LDSM.16.MT88.4 R32, [R166+0x4800] ;  /* 0x00480000a620783b */ /* 0x000ef00000004200 */
[----:B------:R-:W3:Y:S01]  /*26bf0*/  MUFU.EX2 R89, R89 ;  /* 0x0000005900597308 */ /* 0x000ee20000000800 */
[----:B------:R-:W-:Y:S02]  /*26c00*/  F2FP.BF16.F32.PACK_AB R21, R73, R74 ;  /* 0x0000004a4915723e */ /* 0x000fe400000010ff */
[----:B------:R-:W-:Y:S02]  /*26c10*/  F2FP.BF16.F32.PACK_AB R23, R78, R75 ;  /* 0x0000004b4e17723e */ /* 0x000fe400000010ff */
[----:B------:R-:W-:Y:S02]  /*26c20*/  F2FP.BF16.F32.PACK_AB R20, R77, R76 ;  /* 0x0000004c4d14723e */ /* 0x000fe400000010ff */
[----:B----4-:R-:W-:Y:S03]  /*26c30*/  F2FP.BF16.F32.PACK_AB R22, R80, R79 ;  /* 0x0000004f5016723e */ /* 0x010fe600000010ff */
[----:B------:R-:W-:Y:S04]  /*26c40*/  MUFU.EX2 R91, R91 ;  /* 0x0000005b005b7308 */ /* 0x000fe80000000800 */
[C---:B--2---:R-:W-:Y:S06]  /*26c50*/  HMMA.16816.F32.BF16 R4, R20.reuse, R28, R4 ;  /* 0x0000001c1404723c */ /* 0x044fec0000041804 */
[----:B------:R-:W2:Y:S02]  /*26c60*/  MUFU.EX2 R90, R90 ;  /* 0x0000005a005a7308 */ /* 0x000ea40000000800 */
[C---:B------:R-:W-:Y:S01]  /*26c70*/  HMMA.16816.F32.BF16 R8, R20.reuse, R30, R8 ;  /* 0x0000001e1408723c */ /* 0x040fe20000041808 */
[----:B------:R-:W4:Y:S07]  /*26c80*/  LDSM.16.MT88.4 R28, [R225+0xf000] ;  /* 0x00f00000e11c783b */ /* 0x000f2e0000004200 */
        /* <DEDUP_REMOVED lines=13> */
[----:B------:R-:W-:Y:S01]  /*26d60*/  HMMA.16816.F32.BF16 R16, R20, R34, R16 ;  /* 0x000000221410723c */ /* 0x000fe20000041810 */
[----:B------:R-:W5:Y:S08]  /*26d70*/  LDSM.16.MT88.4 R32, [R166+0x5000] ;  /* 0x00500000a620783b */ /* 0x000f700000004200 */
[----:B------:R-:W-:Y:S01]  /*26d80*/  MUFU.EX2 R97, R97 ;  /* 0x0000006100617308 */ /* 0x000fe20000000800 */
[----:B------:R-:W-:Y:S02]  /*26d90*/  F2FP.BF16.F32.PACK_AB R21, R81, R82 ;  /* 0x000000525115723e */ /* 0x000fe400000010ff */
[----:B------:R-:W-:Y:S02]  /*26da0*/  F2FP.BF16.F32.PACK_AB R23, R86, R83 ;  /* 0x000000535617723e */ /* 0x000fe400000010ff */
[----:B------:R-:W-:Y:S02]  /*26db0*/  F2FP.BF16.F32.PACK_AB R20, R85, R84 ;  /* 0x000000545514723e */ /* 0x000fe400000010ff */
[----:B------:R-:W-:Y:S03]  /*26dc0*/  F2FP.BF16.F32.PACK_AB R22, R87, R88 ;  /* 0x000000585716723e */ /* 0x000fe600000010ff */
[----:B------:R-:W3:Y:S04]  /*26dd0*/  MUFU.EX2 R102, R102 ;  /* 0x0000006600667308 */ /* 0x000ee80000000800 */
[C---:B----4-:R-:W-:Y:S06]  /*26de0*/  HMMA.16816.F32.BF16 R4, R20.reuse, R28, R4 ;  /* 0x0000001c1404723c */ /* 0x050fec0000041804 */
[----:B------:R-:W-:Y:S02]  /*26df0*/  MUFU.EX2 R100, R100 ;  /* 0x0000006400647308 */ /* 0x000fe40000000800 */
[C---:B------:R-:W-:Y:S01]  /*26e00*/  HMMA.16816.F32.BF16 R8, R20.reuse, R30, R8 ;  /* 0x0000001e1408723c */ /* 0x040fe20000041808 */
[----:B------:R-:W4:Y:S07]  /*26e10*/  LDSM.16.MT88.4 R28, [R225+0xf800] ;  /* 0x00f80000e11c783b */ /* 0x000f2e0000004200 */
[----:B------:R-:W3:Y:S01]  /*26e20*/  MUFU.EX2 R103, R103 ;  /* 0x0000006700677308 */ /* 0x000ee20000000800 */
        /* <DEDUP_REMOVED lines=23> */
[----:B------:R-:W-:Y:S07]  /*26fa0*/  LDSM.16.MT88.4 R28, [R224+0x10000] ;  /* 0x01000000e01c783b */ /* 0x000fee0000004200 */
[----:B------:R-:W-:Y:S01]  /*26fb0*/  MUFU.EX2 R109, R109 ;  /* 0x0000006d006d7308 */ /* 0x000fe20000000800 */
[C---:B-1----:R-:W-:Y:S09]  /*26fc0*/  HMMA.16816.F32.BF16 R132, R20.reuse, R24, R132 ;  /* 0x000000181484723c */ /* 0x042ff20000041884 */
[----:B------:R-:W1:Y:S01]  /*26fd0*/  MUFU.EX2 R112, R112 ;  /* 0x0000007000707308 */ /* 0x000e620000000800 */
[C---:B------:R-:W-:Y:S01]  /*26fe0*/  HMMA.16816.F32.BF16 R136, R20.reuse, R26, R136 ;  /* 0x0000001a1488723c */ /* 0x040fe20000041888 */
[----:B------:R-:W4:Y:S07]  /*26ff0*/  LDSM.16.MT88.4 R24, [R225+0x10000] ;  /* 0x01000000e118783b */ /* 0x000f2e0000004200 */
[C---:B-----5:R-:W-:Y:S08]  /*27000*/  HMMA.16816.F32.BF16 R140, R20.reuse, R32, R140 ;  /* 0x00000020148c723c */ /* 0x060ff0000004188c */
[C---:B------:R-:W-:Y:S01]  /*27010*/  HMMA.16816.F32.BF16 R144, R20.reuse, R34, R144 ;  /* 0x000000221490723c */ /* 0x040fe20000041890 */
[----:B------:R-:W5:Y:S07]  /*27020*/  LDSM.16.MT88.4 R32, [R165+0x6000] ;  /* 0x00600000a520783b */ /* 0x000f6e0000004200 */
[C---:B------:R-:W-:Y:S03]  /*27030*/  HMMA.16816.F32.BF16 R12, R20.reuse, R36, R12 ;  /* 0x00000024140c723c */ /* 0x040fe6000004180c */
[----:B------:R-:W-:Y:S04]  /*27040*/  FADD.FTZ R36, R180, R185 ;  /* 0x000000b9b4247221 */ /* 0x000fe80000010000 */
[----:B------:R-:W-:Y:S01]  /*27050*/  FADD.FTZ R36, R179, R36 ;  /* 0x00000024b3247221 */ /* 0x000fe20000010000 */
[----:B------:R-:W-:Y:S03]  /*27060*/  HMMA.16816.F32.BF16 R16, R20, R38, R16 ;  /* 0x000000261410723c */ /* 0x000fe60000041810 */
[----:B---3--:R-:W-:Y:S01]  /*27070*/  F2FP.BF16.F32.PACK_AB R21, R99, R98 ;  /* 0x000000626315723e */ /* 0x008fe200000010ff */
[----:B------:R-:W-:Y:S01]  /*27080*/  FADD.FTZ R191, R191, R36 ;  /* 0x00000024bfbf7221 */ /* 0x000fe20000010000 */
[----:B------:R-:W-:Y:S01]  /*27090*/  F2FP.BF16.F32.PACK_AB R23, R102, R97 ;  /* 0x000000616617723e */ /* 0x000fe200000010ff */
[----:B------:R-:W3:Y:S01]  /*270a0*/  LDSM.16.MT88.4 R36, [R166+0x6000] ;  /* 0x00600000a624783b */ /* 0x000ee20000004200 */
[----:B------:R-:W-:Y:S01]  /*270b0*/  F2FP.BF16.F32.PACK_AB R20, R103, R100 ;  /* 0x000000646714723e */ /* 0x000fe200000010ff */
[----:B------:R-:W-:Y:S01]  /*270c0*/  FADD.FTZ R191, R188, R191 ;  /* 0x000000bfbcbf7221 */ /* 0x000fe20000010000 */
[----:B--2---:R-:W-:Y:S03]  /*270d0*/  F2FP.BF16.F32.PACK_AB R22, R104, R101 ;  /* 0x000000656816723e */ /* 0x004fe600000010ff */
[----:B------:R-:W-:Y:S04]  /*270e0*/  FADD.FTZ R190, R190, R191 ;  /* 0x000000bfbebe7221 */ /* 0x000fe80000010000 */
        /* <DEDUP_REMOVED lines=17> */
[C---:B-----5:R-:W-:Y:S03]  /*27200*/  HMMA.16816.F32.BF16 R140, R20.reuse, R32, R140 ;  /* 0x00000020148c723c */ /* 0x060fe6000004188c */
[----:B------:R-:W-:Y:S01]  /*27210*/  FADD.FTZ R156, R157, R156 ;  /* 0x0000009c9d9c7221 */ /* 0x000fe20000010000 */
[----:B------:R-:W-:Y:S02]  /*27220*/  FADD.FTZ R161, R161, R28 ;  /* 0x0000001ca1a17221 */ /* 0x000fe40000010000 */
[----:B------:R-:W4:Y:S01]  /*27230*/  LDSM.16.MT88.4 R28, [R224+0x10800] ;  /* 0x01080000e01c783b */ /* 0x000f220000004200 */
[----:B------:R-:W-:Y:S01]  /*27240*/  FADD.FTZ R33, R163, R156 ;  /* 0x0000009ca3217221 */ /* 0x000fe20000010000 */
[C---:B------:R-:W-:Y:S03]  /*27250*/  HMMA.16816.F32.BF16 R144, R20.reuse, R34, R144 ;  /* 0x000000221490723c */ /* 0x040fe60000041890 */
[----:B------:R-:W-:Y:S01]  /*27260*/  FADD.FTZ R33, R168, R33 ;  /* 0x00000021a8217221 */ /* 0x000fe20000010000 */
[----:B------:R-:W-:Y:S03]  /*27270*/  FADD.FTZ R158, R158, R161 ;  /* 0x000000a19e9e7221 */ /* 0x000fe60000010000 */
[----:B------:R-:W-:Y:S01]  /*27280*/  FADD.FTZ R162, R162, R33 ;  /* 0x00000021a2a27221 */ /* 0x000fe20000010000 */
[C---:B---3--:R-:W-:Y:S01]  /*27290*/  HMMA.16816.F32.BF16 R12, R20.reuse, R36, R12 ;  /* 0x00000024140c723c */ /* 0x048fe2000004180c */
[----:B------:R-:W3:Y:S02]  /*272a0*/  LDSM.16.MT88.4 R32, [R165+0x6800] ;  /* 0x00680000a520783b */ /* 0x000ee40000004200 */
[----:B------:R-:W-:Y:S01]  /*272b0*/  FADD.FTZ R169, R169, R162 ;  /* 0x000000a2a9a97221 */ /* 0x000fe20000010000 */
[----:B------:R-:W-:Y:S03]  /*272c0*/  FADD.FTZ R149, R149, R158 ;  /* 0x0000009e95957221 */ /* 0x000fe60000010000 */
[----:B------:R-:W-:Y:S01]  /*272d0*/  FADD.FTZ R150, R150, R169 ;  /* 0x000000a996967221 */ /* 0x000fe20000010000 */
[----:B------:R-:W-:Y:S01]  /*272e0*/  HMMA.16816.F32.BF16 R16, R20, R38, R16 ;  /* 0x000000261410723c */ /* 0x000fe20000041810 */
[----:B------:R-:W5:Y:S02]  /*272f0*/  LDSM.16.MT88.4 R36, [R166+0x6800] ;  /* 0x00680000a624783b */ /* 0x000f640000004200 */
[----:B------:R-:W-:Y:S01]  /*27300*/  F2FP.BF16.F32.PACK_AB R21, R106, R3 ;  /* 0x000000036a15723e */ /* 0x000fe200000010ff */
[----:B------:R-:W-:Y:S01]  /*27310*/  FADD.FTZ R149, R148, R149 ;  /* 0x0000009594957221 */ /* 0x000fe20000010000 */
[----:B------:R-:W-:Y:S01]  /*27320*/  F2FP.BF16.F32.PACK_AB R23, R110, R105 ;  /* 0x000000696e17723e */ /* 0x000fe200000010ff */
[----:B------:R-:W-:Y:S01]  /*27330*/  FADD.FTZ R151, R151, R150 ;  /* 0x0000009697977221 */ /* 0x000fe20000010000 */
[----:B------:R-:W-:Y:S01]  /*27340*/  F2FP.BF16.F32.PACK_AB R20, R108, R107 ;  /* 0x0000006b6c14723e */ /* 0x000fe200000010ff */
[----:B------:R-:W-:Y:S01]  /*27350*/  FADD.FTZ R42, R42, R149 ;  /* 0x000000952a2a7221 */ /* 0x000fe20000010000 */
[----:B-1----:R-:W-:Y:S01]  /*27360*/  F2FP.BF16.F32.PACK_AB R22, R112, R109 ;  /* 0x0000006d7016723e */ /* 0x002fe200000010ff */
[----:B------:R-:W-:Y:S02]  /*27370*/  LDSM.16.MT88.4 R156, [R225+0x11800] ;  /* 0x01180000e19c783b */ /* 0x000fe40000004200 */
[----:B------:R-:W-:Y:S01]  /*27380*/  FADD.FTZ R42, R43, R42 ;  /* 0x0000002a2b2a7221 */ /* 0x000fe20000010000 */
[----:B------:R-:W-:Y:S03]  /*27390*/  FFMA.FTZ R43, R117, UR4, -R167 ;  /* 0x00000004752b7c23 */ /* 0x000fe600080108a7 */
[C---:B--2---:R-:W-:Y:S03]  /*273a0*/  HMMA.16816.F32.BF16 R4, R20.reuse, R24, R4 ;  /* 0x000000181404723c */ /* 0x044fe60000041804 */
        /* <DEDUP_REMOVED lines=8> */
[----:B------:R-:W1:Y:S01]  /*27430*/  MUFU.EX2 R41, R123 ;  /* 0x0000007b00297308 */ /* 0x000e620000000800 */
[----:B------:R-:W-:Y:S01]  /*27440*/  FADD.FTZ R45, R45, R44 ;  /* 0x0000002c2d2d7221 */ /* 0x000fe20000010000 */
[C---:B----4-:R-:W-:Y:S03]  /*27450*/  HMMA.16816.F32.BF16 R132, R20.reuse, R28, R132 ;  /* 0x0000001c1484723c */ /* 0x050fe60000041884 */
[----:B------:R-:W-:Y:S01]  /*27460*/  FADD.FTZ R25, R47, R46 ;  /* 0x0000002e2f197221 */ /* 0x000fe20000010000 */
[----:B------:R-:W-:Y:S04]  /*27470*/  FADD.FTZ R48, R48, R45 ;  /* 0x0000002d30307221 */ /* 0x000fe80000010000 */
[----:B------:R-:W-:Y:S01]  /*27480*/  MUFU.EX2 R42, R42 ;  /* 0x0000002a002a7308 */ /* 0x000fe20000000800 */
[----:B------:R-:W-:Y:S01]  /*27490*/  FFMA.FTZ R44, R120, UR4, -R167 ;  /* 0x00000004782c7c23 */ /* 0x000fe200080108a7 */
[----:B------:R-:W-:Y:S01]  /*274a0*/  FADD.FTZ R25, R50, R25 ;  /* 0x0000001932197221 */ /* 0x000fe20000010000 */
[C---:B------:R-:W-:Y:S03]  /*274b0*/  HMMA.16816.F32.BF16 R136, R20.reuse, R30, R136 ;  /* 0x0000001e1488723c */ /* 0x040fe60000041888 */
[----:B------:R-:W-:Y:S01]  /*274c0*/  FADD.FTZ R49, R49, R48 ;  /* 0x0000003031317221 */ /* 0x000fe20000010000 */
[----:B------:R-:W-:Y:S03]  /*274d0*/  FADD.FTZ R152, R152, R25 ;  /* 0x0000001998987221 */ /* 0x000fe60000010000 */
[----:B------:R-:W2:Y:S01]  /*274e0*/  MUFU.EX2 R43, R43 ;  /* 0x0000002b002b7308 */ /* 0x000ea20000000800 */
[----:B------:R-:W4:Y:S01]  /*274f0*/  LDSM.16.MT88.4 R24, [R225+0x11000] ;  /* 0x01100000e118783b */ /* 0x000f220000004200 */
[----:B------:R-:W-:Y:S01]  /*27500*/  FADD.FTZ R52, R52, R49 ;  /* 0x0000003134347221 */ /* 0x000fe20000010000 */
[C---:B---3--:R-:W-:Y:S03]  /*27510*/  HMMA.16816.F32.BF16 R140, R20.reuse, R32, R140 ;  /* 0x00000020148c723c */ /* 0x048fe6000004188c */
[----:B------:R-:W-:Y:S01]  /*27520*/  FADD.FTZ R51, R51, R152 ;  /* 0x0000009833337221 */ /* 0x000fe20000010000 */
[----:B------:R-:W-:Y:S01]  /*27530*/  FADD.FTZ R53, R53, R52 ;  /* 0x0000003435357221 */ /* 0x000fe20000010000 */
[----:B------:R-:W-:Y:S02]  /*27540*/  FFMA.FTZ R45, R121, UR4, -R167 ;  /* 0x00000004792d7c23 */ /* 0x000fe400080108a7 */
[----:B------:R-:W-:Y:S01]  /*27550*/  MUFU.EX2 R44, R44 ;  /* 0x0000002c002c7308 */ /* 0x000fe20000000800 */
[----:B------:R-:W-:Y:S01]  /*27560*/  FADD.FTZ R28, R54, R51 ;  /* 0x00000033361c7221 */ /* 0x000fe20000010000 */
[C---:B------:R-:W-:Y:S01]  /*27570*/  HMMA.16816.F32.BF16 R144, R20.reuse, R34, R144 ;  /* 0x000000221490723c */ /* 0x040fe20000041890 */
[----:B------:R-:W-:Y:S02]  /*27580*/  LDSM.16.MT88.4 R32, [R165+0x7000] ;  /* 0x00700000a520783b */ /* 0x000fe40000004200 */
[----:B------:R-:W-:Y:S01]  /*27590*/  FADD.FTZ R30, R56, R53 ;  /* 0x00000035381e7221 */ /* 0x000fe20000010000 */
[----:B------:R-:W-:Y:S01]  /*275a0*/  FADD.FTZ R28, R55, R28 ;  /* 0x0000001c371c7221 */ /* 0x000fe20000010000 */
[--C-:B------:R-:W-:Y:S03]  /*275b0*/  FFMA.FTZ R46, R124, UR4, -R167.reuse ;  /* 0x000000047c2e7c23 */ /* 0x100fe600080108a7 */
[----:B------:R-:W3:Y:S01]  /*275c0*/  MUFU.EX2 R45, R45 ;  /* 0x0000002d002d7308 */ /* 0x000ee20000000800 */
[----:B------:R-:W-:Y:S01]  /*275d0*/  FADD.FTZ R30, R57, R30 ;  /* 0x0000001e391e7221 */ /* 0x000fe20000010000 */
[C---:B-----5:R-:W-:Y:S03]  /*275e0*/  HMMA.16816.F32.BF16 R12, R20.reuse, R36, R12 ;  /* 0x00000024140c723c */ /* 0x060fe6000004180c */
[----:B------:R-:W-:Y:S01]  /*275f0*/  FADD.FTZ R155, R155, R28 ;  /* 0x0000001c9b9b7221 */ /* 0x000fe20000010000 */
[----:B------:R-:W-:Y:S01]  /*27600*/  FADD.FTZ R63, R63, R30 ;  /* 0x0000001e3f3f7221 */ /* 0x000fe20000010000 */
[----:B------:R-:W-:Y:S01]  /*27610*/  FFMA.FTZ R47, R125, UR4, -R167 ;  /* 0x000000047d2f7c23 */ /* 0x000fe200080108a7 */
[----:B------:R-:W5:Y:S02]  /*27620*/  LDSM.16.MT88.4 R28, [R224+0x11000] ;  /* 0x01100000e01c783b */ /* 0x000f640000004200 */
[----:B------:R-:W-:Y:S01]  /*27630*/  MUFU.EX2 R46, R46 ;  /* 0x0000002e002e7308 */ /* 0x000fe20000000800 */
[----:B------:R-:W-:Y:S03]  /*27640*/  HMMA.16816.F32.BF16 R16, R20, R38, R16 ;  /* 0x000000261410723c */ /* 0x000fe60000041810 */
[----:B------:R-:W-:Y:S01]  /*27650*/  F2FP.BF16.F32.PACK_AB R21, R114, R111 ;  /* 0x0000006f7215723e */ /* 0x000fe200000010ff */
[----:B------:R-:W-:Y:S01]  /*27660*/  FADD.FTZ R155, R58, R155 ;  /* 0x0000009b3a9b7221 */ /* 0x000fe20000010000 */
[----:B-1----:R-:W-:Y:S01]  /*27670*/  F2FP.BF16.F32.PACK_AB R23, R41, R40 ;  /* 0x000000282917723e */ /* 0x002fe200000010ff */
[----:B------:R-:W-:Y:S01]  /*27680*/  FADD.FTZ R63, R60, R63 ;  /* 0x0000003f3c3f7221 */ /* 0x000fe20000010000 */
[----:B--2---:R-:W-:Y:S01]  /*27690*/  F2FP.BF16.F32.PACK_AB R20, R43, R42 ;  /* 0x0000002a2b14723e */ /* 0x004fe200000010ff */
[----:B------:R-:W-:Y:S01]  /*276a0*/  FADD.FTZ R62, R62, R155 ;  /* 0x0000009b3e3e7221 */ /* 0x000fe20000010000 */
[----:B---3--:R-:W-:Y:S01]  /*276b0*/  F2FP.BF16.F32.PACK_AB R22, R45, R44 ;  /* 0x0000002c2d16723e */ /* 0x008fe200000010ff */
[----:B------:R-:W1:Y:S01]  /*276c0*/  MUFU.EX2 R47, R47 ;  /* 0x0000002f002f7308 */ /* 0x000e620000000800 */
[--C-:B------:R-:W-:Y:S01]  /*276d0*/  FFMA.FTZ R36, R126, UR4, -R176.reuse ;  /* 0x000000047e247c23 */ /* 0x100fe200080108b0 */
[--C-:B------:R-:W-:Y:S01]  /*276e0*/  FFMA.FTZ R37, R127, UR4, -R176.reuse ;  /* 0x000000047f257c23 */ /* 0x100fe200080108b0 */
[--C-:B------:R-:W-:Y:S01]  /*276f0*/  FFMA.FTZ R38, R130, UR4, -R176.reuse ;  /* 0x0000000482267c23 */ /* 0x100fe200080108b0 */
[----:B------:R-:W-:Y:S01]  /*27700*/  FFMA.FTZ R176, R131, UR4, -R176 ;  /* 0x0000000483b07c23 */ /* 0x000fe200080108b0 */
[----:B------:R-:W-:Y:S01]  /*27710*/  FADD.FTZ R64, R64, R63 ;  /* 0x0000003f40407221 */ /* 0x000fe20000010000 */
[C---:B----4-:R-:W-:Y:S04]  /*27720*/  HMMA.16816.F32.BF16 R4, R20.reuse, R24, R4 ;  /* 0x000000181404723c */ /* 0x050fe80000041804 */
[----:B------:R-:W-:Y:S01]  /*27730*/  MUFU.EX2 R36, R36 ;  /* 0x0000002400247308 */ /* 0x000fe20000000800 */
[----:B------:R-:W-:Y:S01]  /*27740*/  FADD.FTZ R59, R59, R62 ;  /* 0x0000003e3b3b7221 */ /* 0x000fe20000010000 */
[----:B------:R-:W-:Y:S03]  /*27750*/  FADD.FTZ R61, R61, R64 ;  /* 0x000000403d3d7221 */ /* 0x000fe60000010000 */
[----:B------:R-:W-:Y:S01]  /*27760*/  FADD.FTZ R66, R66, R59 ;  /* 0x0000003b42427221 */ /* 0x000fe20000010000 */
[C---:B------:R-:W-:Y:S01]  /*27770*/  HMMA.16816.F32.BF16 R8, R20.reuse, R26, R8 ;  /* 0x0000001a1408723c */ /* 0x040fe20000041808 */
[----:B------:R-:W2:Y:S03]  /*27780*/  LDSM.16.MT88.4 R24, [R166+0x7000] ;  /* 0x00700000a618783b */ /* 0x000ea60000004200 */
[----:B------:R-:W3:Y:S01]  /*27790*/  MUFU.EX2 R37, R37 ;  /* 0x0000002500257308 */ /* 0x000ee20000000800 */
[----:B------:R-:W-:Y:S01]  /*277a0*/  FADD.FTZ R68, R68, R61 ;  /* 0x0000003d44447221 */ /* 0x000fe20000010000 */
[----:B-1----:R-:W-:Y:S01]  /*277b0*/  F2FP.BF16.F32.PACK_AB R148, R47, R46 ;  /* 0x0000002e2f94723e */ /* 0x002fe200000010ff */
[----:B------:R-:W-:Y:S02]  /*277c0*/  FADD.FTZ R65, R65, R66 ;  /* 0x0000004241417221 */ /* 0x000fe40000010000 */
[----:B------:R-:W-:Y:S02]  /*277d0*/  FADD.FTZ R69, R69, R68 ;  /* 0x0000004445457221 */ /* 0x000fe40000010000 */
[----:B------:R-:W-:Y:S03]  /*277e0*/  FADD.FTZ R70, R70, R65 ;  /* 0x0000004146467221 */ /* 0x000fe60000010000 */
[----:B------:R-:W-:Y:S01]  /*277f0*/  MUFU.EX2 R38, R38 ;  /* 0x0000002600267308 */ /* 0x000fe20000000800 */
[----:B------:R-:W-:Y:S01]  /*27800*/  FADD.FTZ R72, R72, R69 ;  /* 0x0000004548487221 */ /* 0x000fe20000010000 */
[----:B------:R-:W-:Y:S01]  /*27810*/  FADD.FTZ R67, R67, R70 ;  /* 0x0000004643437221 */ /* 0x000fe20000010000 */
[C---:B-----5:R-:W-:Y:S03]  /*27820*/  HMMA.16816.F32.BF16 R132, R20.reuse, R28, R132 ;  /* 0x0000001c1484723c */ /* 0x060fe60000041884 */
[----:B------:R-:W-:Y:S04]  /*27830*/  FADD.FTZ R71, R71, R72 ;  /* 0x0000004847477221 */ /* 0x000fe80000010000 */
[----:B------:R-:W1:Y:S01]  /*27840*/  MUFU.EX2 R39, R176 ;  /* 0x000000b000277308 */ /* 0x000e620000000800 */
[----:B---3--:R-:W-:Y:S01]  /*27850*/  F2FP.BF16.F32.PACK_AB R149, R37, R36 ;  /* 0x000000242595723e */ /* 0x008fe200000010ff */
[----:B------:R-:W-:Y:S01]  /*27860*/  FADD.FTZ R74, R74, R67 ;  /* 0x000000434a4a7221 */ /* 0x000fe20000010000 */
[----:B------:R-:W-:Y:S01]  /*27870*/  FADD.FTZ R76, R76, R71 ;  /* 0x000000474c4c7221 */ /* 0x000fe20000010000 */
[C---:B------:R-:W-:Y:S01]  /*27880*/  HMMA.16816.F32.BF16 R136, R20.reuse, R30, R136 ;  /* 0x0000001e1488723c */ /* 0x040fe20000041888 */
[----:B------:R-:W3:Y:S02]  /*27890*/  LDSM.16.MT88.4 R28, [R224+0x11800] ;  /* 0x01180000e01c783b */ /* 0x000ee40000004200 */
[----:B------:R-:W-:Y:S01]  /*278a0*/  FADD.FTZ R74, R73, R74 ;  /* 0x0000004a494a7221 */ /* 0x000fe20000010000 */
[----:B------:R-:W-:Y:S03]  /*278b0*/  FADD.FTZ R76, R77, R76 ;  /* 0x0000004c4d4c7221 */ /* 0x000fe60000010000 */
        /* <DEDUP_REMOVED lines=12> */
[C---:B--2---:R-:W-:Y:S03]  /*27980*/  HMMA.16816.F32.BF16 R12, R20.reuse, R24, R12 ;  /* 0x00000018140c723c */ /* 0x044fe6000004180c */
[----:B------:R-:W1:Y:S01]  /*27990*/  MUFU.EX2 R167, R167 ;  /* 0x000000a700a77308 */ /* 0x000e620000000800 */
[----:B------:R-:W-:Y:S01]  /*279a0*/  FADD.FTZ R82, R81, R82 ;  /* 0x0000005251527221 */ /* 0x000fe20000010000 */
[----:B------:R-:W-:Y:S03]  /*279b0*/  FADD.FTZ R85, R85, R84 ;  /* 0x0000005455557221 */ /* 0x000fe60000010000 */
[----:B------:R-:W-:Y:S01]  /*279c0*/  FADD.FTZ R83, R83, R82 ;  /* 0x0000005253537221 */ /* 0x000fe20000010000 */
[----:B------:R-:W-:Y:S01]  /*279d0*/  HMMA.16816.F32.BF16 R16, R20, R26, R16 ;  /* 0x0000001a1410723c */ /* 0x000fe20000041810 */
[----:B------:R2:W4:Y:S02]  /*279e0*/  LDSM.16.MT88.4 R20, [R165+0x7800] ;  /* 0x00780000a514783b */ /* 0x0005240000004200 */
        /* <DEDUP_REMOVED lines=56> */
.L_x_2795:
[----:B------:R-:W1:Y:S01]  /*27d70*/  SHFL.BFLY PT, R3, R242, 0x2, 0x1f ;  /* 0x0c401f00f2037f89 */ /* 0x000e6200000e0000 */
[----:B------:R-:W-:Y:S01]  /*27d80*/  UISETP.NE.AND UP1, UPT, UR20, -0x1, UPT ;  /* 0xffffffff1400788c */ /* 0x000fe2000bf25270 */
[----:B------:R-:W-:Y:S01]  /*27d90*/  SHF.L.U32 R7, R227, 0x4, RZ ;  /* 0x00000004e3077819 */ /* 0x000fe200000006ff */
[----:B------:R-:W2:Y:S01]  /*27da0*/  S2UR UR9, SR_CTAID.Y ;  /* 0x00000000000979c3 */ /* 0x000ea20000002600 */
[----:B------:R-:W3:Y:S01]  /*27db0*/  SHFL.BFLY PT, R4, R243, 0x2, 0x1f ;  /* 0x0c401f00f3047f89 */ /* 0x000ee200000e0000 */
[----:B------:R-:W4:Y:S01]  /*27dc0*/  LDCU.U8 UR10, c[0x0][0x548] ;  /* 0x0000a900ff0a77ac */ /* 0x000f220008000000 */
[----:B------:R-:W-:Y:S01]  /*27dd0*/  LOP3.LUT R7, R7, 0x1c0, RZ, 0xc0, !PT ;  /* 0x000001c007077812 */ /* 0x000fe200078ec0ff */
[----:B------:R-:W-:Y:S01]  /*27de0*/  BSSY.RECONVERGENT B0, `(.L_x_2800) ;  /* 0x0000092000007945 */ /* 0x000fe20003800200 */
[C---:B------:R-:W-:Y:S01]  /*27df0*/  LOP3.LUT P4, RZ, R227.reuse, 0x8, RZ, 0xc0, !PT ;  /* 0x00000008e3ff7812 */ /* 0x040fe2000788c0ff */
[----:B------:R-:W2:Y:S01]  /*27e00*/  LDCU.64 UR12, c[0x0][0x358] ;  /* 0x00006b00ff0c77ac */ /* 0x000ea20008000a00 */
[----:B------:R-:W-:-:S02]  /*27e10*/  LOP3.LUT P3, RZ, R227, 0x10, RZ, 0xc0, !PT ;  /* 0x00000010e3ff7812 */ /* 0x000fc4000786c0ff */
[----:B------:R-:W-:Y:S01]  /*27e20*/  LOP3.LUT R228, R228, 0x30, RZ, 0xc0, !PT ;  /* 0x00000030e4e47812 */ /* 0x000fe200078ec0ff */
[----:B------:R-:W2:Y:S01]  /*27e30*/  @!UP1 LDCU.64 UR4, c[0x0][0x400] ;  /* 0x00008000ff0497ac */ /* 0x000ea20008000a00 */
[----:B------:R-:W5:Y:S01]  /*27e40*/  @UP1 LDCU.64 UR6, c[0x0][0x408] ;  /* 0x00008100ff0617ac */ /* 0x000f620008000a00 */
[----:B----4-:R-:W-:Y:S01]  /*27e50*/  UISETP.NE.AND UP2, UPT, UR10, URZ, UPT ;  /* 0x000000ff0a00728c */ /* 0x010fe2000bf45270 */
[----:B-1----:R-:W-:-:S03]  /*27e60*/  FADD.FTZ R10, R3, R242 ;  /* 0x000000f2030a7221 */ /* 0x002fc60000010000 */
[----:B------:R-:W-:Y:S01]  /*27e70*/  UISETP.NE.OR UP0, UPT, UR20, -0x1, !UP2 ;  /* 0xffffffff1400788c */ /* 0x000fe2000d705670 */
[----:B---3--:R-:W-:Y:S01]  /*27e80*/  FADD.FTZ R9, R4, R243 ;  /* 0x000000f304097221 */ /* 0x008fe20000010000 */
[----:B------:R-:W1:Y:S01]  /*27e90*/  SHFL.BFLY PT, R3, R10, 0x1, 0x1f ;  /* 0x0c201f000a037f89 */ /* 0x000e6200000e0000 */
[----:B--2---:R-:W-:-:S03]  /*27ea0*/  @!UP1 UIMAD.WIDE.U32 UR16, UR9, UR4, URZ ;  /* 0x00000004091092a5 */ /* 0x004fc6000f8e00ff */
[----:B------:R-:W2:Y:S01]  /*27eb0*/  SHFL.BFLY PT, R4, R9, 0x1, 0x1f ;  /* 0x0c201f0009047f89 */ /* 0x000ea200000e0000 */
[----:B------:R-:W3:Y:S01]  /*27ec0*/  LDCU UR4, c[0x0][0x434] ;  /* 0x00008680ff0477ac */ /* 0x000ee20008000800 */
[----:B------:R-:W-:Y:S01]  /*27ed0*/  @!UP1 UIMAD UR10, UR9, UR5, UR17 ;  /* 0x00000005090a92a4 */ /* 0x000fe2000f8e0211 */
[----:B------:R-:W-:Y:S01]  /*27ee0*/  S2UR UR5, SR_CTAID.X ;  /* 0x00000000000579c3 */ /* 0x000fe20000002500 */
[----:B-----5:R-:W-:Y:S01]  /*27ef0*/  @UP1 UIMAD.WIDE.U32 UR14, UR20, UR6, URZ ;  /* 0x00000006140e12a5 */ /* 0x020fe2000f8e00ff */
[----:B------:R-:W4:Y:S01]  /*27f00*/  @!UP2 LDCU UR6, c[0x0][0x3e0] ;  /* 0x00007c00ff06a7ac */ /* 0x000f220008000800 */
[----:B------:R-:W5:Y:S02]  /*27f10*/  @UP2 LDCU UR11, c[0x0][0x454] ;  /* 0x00008a80ff0b27ac */ /* 0x000f640008000800 */
[----:B------:R-:W-:Y:S02]  /*27f20*/  @UP1 UIMAD UR10, UR20, UR7, UR15 ;  /* 0x00000007140a12a4 */ /* 0x000fe4000f8e020f */
[----:B---3--:R-:W-:Y:S01]  /*27f30*/  @!UP0 UIMAD UR20, UR9, UR4, URZ ;  /* 0x00000004091482a4 */ /* 0x008fe2000f8e02ff */
        /* <DEDUP_REMOVED lines=9> */
[----:B------:R-:W-:-:S02]  /*27fd0*/  LOP3.LUT R4, R229, R4, RZ, 0xfc, !PT ;  /* 0x00000004e5047212 */ /* 0x000fc400078efcff */
[----:B------:R-:W-:Y:S02]  /*27fe0*/  SHF.R.U32.HI R7, RZ, 0x2, R227 ;  /* 0x00000002ff077819 */ /* 0x000fe400000116e3 */
[----:B------:R-:W-:Y:S01]  /*27ff0*/  LEA R9, R4, UR8, 0x1 ;  /* 0x0000000804097c11 */ /* 0x000fe2000f8e08ff */
[----:B------:R-:W4:Y:S01]  /*28000*/  S2UR UR8, SR_CTAID.Z ;  /* 0x00000000000879c3 */ /* 0x000f220000002700 */
[----:B-1----:R-:W-:Y:S01]  /*28010*/  FSEL R6, R6, 1, P1 ;  /* 0x3f80000006067808 */ /* 0x002fe20000800000 */
[----:B------:R-:W1:Y:S01]  /*28020*/  @P1 MUFU.LG2 R3, R3 ;  /* 0x0000000300031308 */ /* 0x000e620000000c00 */
[----:B------:R-:W-:Y:S02]  /*28030*/  MOV R4, 0x10 ;  /* 0x0000001000047802 */ /* 0x000fe40000000f00 */
[----:B------:R-:W-:Y:S01]  /*28040*/  IADD3 R11, PT, PT, R9, 0x40, RZ ;  /* 0x00000040090b7810 */ /* 0x000fe20007ffe0ff */
        /* <DEDUP_REMOVED lines=17> */
[----:B------:R-:W-:-:S02]  /*28160*/  IMAD.MOV.U32 R6, RZ, RZ, 0x20 ;  /* 0x00000020ff067424 */ /* 0x000fc400078e00ff */
[C---:B------:R-:W-:Y:S01]  /*28170*/  FMUL.FTZ R160, R8.reuse, R160 ;  /* 0x000000a008a07220 */ /* 0x040fe20000410000 */
[C---:B------:R-:W-:Y:S01]  /*28180*/  FMUL.FTZ R161, R8.reuse, R161 ;  /* 0x000000a108a17220 */ /* 0x040fe20000410000 */
[C---:B------:R-:W-:Y:S01]  /*28190*/  FMUL.FTZ R156, R8.reuse, R156 ;  /* 0x0000009c089c7220 */ /* 0x040fe20000410000 */
[C---:B------:R-:W-:Y:S01]  /*281a0*/  FMUL.FTZ R157, R8.reuse, R157 ;  /* 0x0000009d089d7220 */ /* 0x040fe20000410000 */
[C---:B------:R-:W-:Y:S01]  /*281b0*/  FMUL.FTZ R132, R8.reuse, R132 ;  /* 0x0000008408847220 */ /* 0x040fe20000410000 */
[----:B------:R-:W-:Y:S01]  /*281c0*/  FMUL.FTZ R133, R8, R133 ;  /* 0x0000008508857220 */ /* 0x000fe20000410000 */
[----:B------:R-:W-:Y:S01]  /*281d0*/  SEL R4, R4, 0xfffffff0, !P0 ;  /* 0xfffffff004047807 */ /* 0x000fe20004000000 */
[----:B------:R-:W-:Y:S01]  /*281e0*/  FMUL.FTZ R136, R8, R136 ;  /* 0x0000008808887220 */ /* 0x000fe20000410000 */
[----:B------:R-:W-:Y:S01]  /*281f0*/  SEL R6, R6, 0xffffffe0, !P4 ;  /* 0xffffffe006067807 */ /* 0x000fe20006000000 */
[C---:B------:R-:W-:Y:S01]  /*28200*/  FMUL.FTZ R137, R8.reuse, R137 ;  /* 0x0000008908897220 */ /* 0x040fe20000410000 */
[----:B------:R-:W-:Y:S01]  /*28210*/  F2FP.BF16.F32.PACK_AB R160, R161, R160 ;  /* 0x000000a0a1a0723e */ /* 0x000fe200000010ff */
[----:B------:R-:W2:Y:S01]  /*28220*/  @P2 MUFU.LG2 R5, R5 ;  /* 0x0000000500052308 */ /* 0x000ea20000000c00 */
[----:B------:R-:W-:Y:S01]  /*28230*/  F2FP.BF16.F32.PACK_AB R162, R163, R162 ;  /* 0x000000a2a3a2723e */ /* 0x000fe200000010ff */
[C---:B------:R-:W-:Y:S01]  /*28240*/  FMUL.FTZ R140, R8.reuse, R140 ;  /* 0x0000008c088c7220 */ /* 0x040fe20000410000 */
[----:B------:R-:W-:Y:S01]  /*28250*/  F2FP.BF16.F32.PACK_AB R156, R157, R156 ;  /* 0x0000009c9d9c723e */ /* 0x000fe200000010ff */
[----:B------:R-:W-:Y:S01]  /*28260*/  STS [R9], R160 ;  /* 0x000000a009007388 */ /* 0x000fe20000000800 */
[----:B------:R-:W-:Y:S01]  /*28270*/  F2FP.BF16.F32.PACK_AB R158, R159, R158 ;  /* 0x0000009e9f9e723e */ /* 0x000fe200000010ff */
[----:B------:R-:W-:Y:S01]  /*28280*/  FMUL.FTZ R141, R8, R141 ;  /* 0x0000008d088d7220 */ /* 0x000fe20000410000 */
[-C--:B------:R-:W-:Y:S01]  /*28290*/  IADD3 R13, PT, PT, R4, R9.reuse, RZ ;  /* 0x00000009040d7210 */ /* 0x080fe20007ffe0ff */
[----:B------:R3:W-:Y:S01]  /*282a0*/  STS [R9+0x400], R162 ;  /* 0x000400a209007388 */ /* 0x0007e20000000800 */
[----:B------:R-:W-:Y:S01]  /*282b0*/  F2FP.BF16.F32.PACK_AB R132, R133, R132 ;  /* 0x000000848584723e */ /* 0x000fe200000010ff */
[----:B------:R-:W-:Y:S01]  /*282c0*/  @P3 VIADD R11, R9, 0xffffffc0 ;  /* 0xffffffc0090b3836 */ /* 0x000fe20000000000 */
[----:B------:R-:W-:Y:S01]  /*282d0*/  F2FP.BF16.F32.PACK_AB R134, R135, R134 ;  /* 0x000000868786723e */ /* 0x000fe200000010ff */
[----:B------:R-:W-:Y:S01]  /*282e0*/  STS [R13], R156 ;  /* 0x0000009c0d007388 */ /* 0x000fe20000000800 */
[----:B------:R-:W-:Y:S01]  /*282f0*/  IADD3 R15, PT, PT, R6, R9, RZ ;  /* 0x00000009060f7210 */ /* 0x000fe20007ffe0ff */
[C---:B------:R-:W-:Y:S01]  /*28300*/  FMUL.FTZ R144, R8.reuse, R144 ;  /* 0x0000009008907220 */ /* 0x040fe20000410000 */
[----:B------:R-:W-:Y:S01]  /*28310*/  FMUL.FTZ R145, R8, R145 ;  /* 0x0000009108917220 */ /* 0x000fe20000410000 */
[----:B------:R5:W-:Y:S01]  /*28320*/  STS [R13+0x400], R158 ;  /* 0x0004009e0d007388 */ /* 0x000be20000000800 */
[----:B------:R-:W-:Y:S01]  /*28330*/  IADD3 R17, PT, PT, R4, R15, RZ ;  /* 0x0000000f04117210 */ /* 0x000fe20007ffe0ff */
[C---:B------:R-:W-:Y:S01]  /*28340*/  FMUL.FTZ R152, R8.reuse, R152 ;  /* 0x0000009808987220 */ /* 0x040fe20000410000 */
[----:B------:R-:W-:Y:S01]  /*28350*/  F2FP.BF16.F32.PACK_AB R136, R137, R136 ;  /* 0x000000888988723e */ /* 0x000fe200000010ff */
[----:B------:R-:W-:Y:S01]  /*28360*/  STS [R15], R132 ;  /* 0x000000840f007388 */ /* 0x000fe20000000800 */
[----:B------:R-:W-:Y:S01]  /*28370*/  F2FP.BF16.F32.PACK_AB R138, R139, R138 ;  /* 0x0000008a8b8a723e */ /* 0x000fe200000010ff */
[C---:B------:R-:W-:Y:S01]  /*28380*/  FMUL.FTZ R153, R8.reuse, R153 ;  /* 0x0000009908997220 */ /* 0x040fe20000410000 */
[----:B------:R-:W-:Y:S01]  /*28390*/  F2FP.BF16.F32.PACK_AB R140, R141, R140 ;  /* 0x0000008c8d8c723e */ /* 0x000fe200000010ff */
[----:B------:R2:W-:Y:S01]  /*283a0*/  STS [R15+0x400], R134 ;  /* 0x000400860f007388 */ /* 0x0005e20000000800 */
[----:B------:R-:W-:Y:S01]  /*283b0*/  F2FP.BF16.F32.PACK_AB R142, R143, R142 ;  /* 0x0000008e8f8e723e */ /* 0x000fe200000010ff */
[C---:B------:R-:W-:Y:S01]  /*283c0*/  FMUL.FTZ R148, R8.reuse, R148 ;  /* 0x0000009408947220 */ /* 0x040fe20000410000 */
[----:B------:R-:W-:Y:S01]  /*283d0*/  LOP3.LUT P0, RZ, R227, 0x3, RZ, 0xc0, !PT ;  /* 0x00000003e3ff7812 */ /* 0x000fe2000780c0ff */
[----:B------:R-:W-:Y:S01]  /*283e0*/  FMUL.FTZ R149, R8, R149 ;  /* 0x0000009508957220 */ /* 0x000fe20000410000 */
[----:B------:R-:W-:Y:S01]  /*283f0*/  F2FP.BF16.F32.PACK_AB R144, R145, R144 ;  /* 0x000000909190723e */ /* 0x000fe200000010ff */
[----:B------:R-:W-:Y:S01]  /*28400*/  STS [R17], R136 ;  /* 0x0000008811007388 */ /* 0x000fe20000000800 */
[----:B------:R-:W-:Y:S01]  /*28410*/  F2FP.BF16.F32.PACK_AB R146, R147, R146 ;  /* 0x000000929392723e */ /* 0x000fe200000010ff */
[----:B------:R-:W-:Y:S01]  /*28420*/  IMAD.IADD R19, R4, 0x1, R11 ;  /* 0x0000000104137824 */ /* 0x000fe200078e020b */
[----:B---3--:R-:W-:Y:S01]  /*28430*/  IADD3 R9, PT, PT, R6, R11, RZ ;  /* 0x0000000b06097210 */ /* 0x008fe20007ffe0ff */
[----:B------:R3:W-:Y:S01]  /*28440*/  STS [R17+0x400], R138 ;  /* 0x0004008a11007388 */ /* 0x0007e20000000800 */
[----:B------:R-:W-:Y:S01]  /*28450*/  F2FP.BF16.F32.PACK_AB R152, R153, R152 ;  /* 0x000000989998723e */ /* 0x000fe200000010ff */
[----:B----4-:R-:W-:Y:S01]  /*28460*/  @!UP2 UIMAD UR7, UR9, UR6, UR8 ;  /* 0x000000060907a2a4 */ /* 0x010fe2000f8e0208 */
[----:B------:R-:W-:Y:S01]  /*28470*/  F2FP.BF16.F32.PACK_AB R154, R155, R154 ;  /* 0x0000009a9b9a723e */ /* 0x000fe200000010ff */
[----:B------:R-:W-:Y:S01]  /*28480*/  STS [R11], R140 ;  /* 0x0000008c0b007388 */ /* 0x000fe20000000800 */
[----:B------:R-:W-:Y:S01]  /*28490*/  F2FP.BF16.F32.PACK_AB R148, R149, R148 ;  /* 0x000000949594723e */ /* 0x000fe200000010ff */
[----:B------:R-:W-:Y:S01]  /*284a0*/  @!UP1 UMOV UR6, UR16 ;  /* 0x0000001000069c82 */ /* 0x000fe20008000000 */
[----:B-----5:R-:W4:Y:S01]  /*284b0*/  @P1 LDC R13, c[0x0][0x458] ;  /* 0x00011600ff0d1b82 */ /* 0x020f220000000800 */
[----:B------:R5:W-:Y:S01]  /*284c0*/  STS [R11+0x400], R142 ;  /* 0x0004008e0b007388 */ /* 0x000be20000000800 */
[----:B------:R-:W-:Y:S01]  /*284d0*/  F2FP.BF16.F32.PACK_AB R150, R151, R150 ;  /* 0x000000969796723e */ /* 0x000fe200000010ff */
[----:B------:R-:W-:Y:S01]  /*284e0*/  @!UP2 UIMAD UR7, UR7, UR4, URZ ;  /* 0x000000040707a2a4 */ /* 0x000fe2000f8e02ff */
[----:B-1----:R-:W-:Y:S01]  /*284f0*/  @P1 FMUL.FTZ R3, R3, 0.69314718246459960938 ;  /* 0x3f31721803031820 */ /* 0x002fe20000410000 */
[----:B------:R1:W-:Y:S01]  /*28500*/  STS [R19], R144 ;  /* 0x0000009013007388 */ /* 0x0003e20000000800 */
[----:B------:R-:W-:Y:S01]  /*28510*/  USHF.L.U32 UR9, UR5, 0x6, URZ ;  /* 0x0000000605097899 */ /* 0x000fe200080006ff */
[----:B------:R-:W-:Y:S01]  /*28520*/  LOP3.LUT R7, R228, 0x7, R7, 0xf8, !PT ;  /* 0x00000007e4077812 */ /* 0x000fe200078ef807 */
[----:B--2---:R-:W2:Y:S01]  /*28530*/  @P2 LDC R15, c[0x0][0x458] ;  /* 0x00011600ff0f2b82 */ /* 0x004ea20000000800 */
[----:B------:R1:W-:Y:S01]  /*28540*/  STS [R19+0x400], R146 ;  /* 0x0004009213007388 */ /* 0x0003e20000000800 */
[----:B------:R-:W-:Y:S01]  /*28550*/  @UP1 UMOV UR6, UR14 ;  /* 0x0000000e00061c82 */ /* 0x000fe20008000000 */
[----:B------:R-:W-:-:S02]  /*28560*/  @UP2 UIMAD UR7, UR8, UR11, UR20 ;  /* 0x0000000b080722a4 */ /* 0x000fc4000f8e0214 */
[----:B------:R1:W-:Y:S04]  /*28570*/  STS [R9], R152 ;  /* 0x0000009809007388 */ /* 0x0003e80000000800 */
[----:B------:R1:W-:Y:S01]  /*28580*/  STS [R9+0x400], R154 ;  /* 0x0004009a09007388 */ /* 0x0003e20000000800 */
[----:B---3--:R-:W-:Y:S01]  /*28590*/  @P2 FMUL.FTZ R17, R5, 0.69314718246459960938 ;  /* 0x3f31721805112820 */ /* 0x008fe20000410000 */
[----:B------:R-:W-:Y:S01]  /*285a0*/  MOV R5, 0x7f800000 ;  /* 0x7f80000000057802 */ /* 0x000fe20000000f00 */
[----:B----4-:R-:W-:Y:S01]  /*285b0*/  @P1 FFMA.FTZ R5, R0, R13, R3 ;  /* 0x0000000d00051223 */ /* 0x010fe20000010003 */
[----:B-----5:R-:W-:Y:S02]  /*285c0*/  IADD3 R11, PT, PT, R4, R9, RZ ;  /* 0x00000009040b7210 */ /* 0x020fe40007ffe0ff */
[----:B------:R-:W-:-:S03]  /*285d0*/  MOV R4, 0x7f800000 ;  /* 0x7f80000000047802 */ /* 0x000fc60000000f00 */
[----:B------:R1:W-:Y:S01]  /*285e0*/  STS [R11], R148 ;  /* 0x000000940b007388 */ /* 0x0003e20000000800 */
[----:B--2---:R-:W-:-:S03]  /*285f0*/  @P2 FFMA.FTZ R4, R2, R15, R17 ;  /* 0x0000000f02042223 */ /* 0x004fc60000010011 */
[----:B------:R1:W-:Y:S01]  /*28600*/  STS [R11+0x400], R150 ;  /* 0x000400960b007388 */ /* 0x0003e20000000800 */
[----:B------:R-:W-:Y:S06]  /*28610*/  BAR.SYNC.DEFER_BLOCKING 0x0 ;  /* 0x0000000000007b1d */ /* 0x000fec0000010000 */
[----:B------:R-:W-:Y:S05]  /*28620*/  @P0 BRA `(.L_x_2801) ;  /* 0x0000000000340947 */ /* 0x000fea0003800000 */
[----:B------:R-:W2:Y:S01]  /*28630*/  LDCU.64 UR4, c[0x0][0x420] ;  /* 0x00008400ff0477ac */ /* 0x000ea20008000a00 */
[----:B------:R-:W-:Y:S01]  /*28640*/  VIADD R3, R7, 0x8 ;  /* 0x0000000807037836 */ /* 0x000fe20000000000 */
[----:B------:R-:W-:Y:S02]  /*28650*/  UIADD3 UR14, UPT, UPT, UR9, UR7, URZ ;  /* 0x00000007090e7290 */ /* 0x000fe4000fffe0ff */
[----:B------:R-:W-:-:S04]  /*28660*/  UIADD3 UR11, UPT, UPT, -UR9, UR21, URZ ;  /* 0x00000015090b7290 */ /* 0x000fc8000fffe1ff */
[----:B------:R-:W-:Y:S01]  /*28670*/  IMAD.U32 R0, RZ, RZ, UR14 ;  /* 0x0000000eff007e24 */ /* 0x000fe2000f8e00ff */
[C---:B------:R-:W-:Y:S02]  /*28680*/  IADD3 R2, P0, PT, R7.reuse, UR14, RZ ;  /* 0x0000000e07027c10 */ /* 0x040fe4000ff1e0ff */
[----:B------:R-:W-:Y:S02]  /*28690*/  ISETP.GE.AND P2, PT, R7, UR11, PT ;  /* 0x0000000b07007c0c */ /* 0x000fe4000bf46270 */
[----:B------:R-:W-:Y:S02]  /*286a0*/  ISETP.GE.AND P1, PT, R3, UR11, PT ;  /* 0x0000000b03007c0c */ /* 0x000fe4000bf26270 */
[----:B------:R-:W-:Y:S02]  /*286b0*/  LEA.HI.X.SX32 R3, R0, RZ, 0x1, P0 ;  /* 0x000000ff00037211 */ /* 0x000fe400000f0eff */
[----:B--2---:R-:W-:-:S04]  /*286c0*/  LEA R6, P0, R2, UR4, 0x2 ;  /* 0x0000000402067c11 */ /* 0x004fc8000f8010ff */
[----:B------:R-:W-:-:S05]  /*286d0*/  LEA.HI.X R7, R2, UR5, R3, 0x2, P0 ;  /* 0x0000000502077c11 */ /* 0x000fca00080f1403 */
[----:B------:R2:W-:Y:S04]  /*286e0*/  @!P2 STG.E desc[UR12][R6.64], R4 ;  /* 0x000000040600a986 */ /* 0x0005e8000c10190c */
[----:B------:R2:W-:Y:S02]  /*286f0*/  @!P1 STG.E desc[UR12][R6.64+0x20], R5 ;  /* 0x0000200506009986 */ /* 0x0005e4000c10190c */
.L_x_2801:
[----:B------:R-:W-:Y:S05]  /*28700*/  BSYNC.RECONVERGENT B0 ;  /* 0x0000000000007941 */ /* 0x000fea0003800200 */
.L_x_2800:
[----:B------:R-:W3:Y:S01]  /*28710*/  LDCU UR4, c[0x0][0x440] ;  /* 0x00008800ff0477ac */ /* 0x000ee20008000800 */
[----:B------:R-:W4:Y:S01]  /*28720*/  LDC.64 R2, c[0x0][0x408] ;  /* 0x00010200ff027b82 */ /* 0x000f220000000a00 */
[----:B------:R-:W-:Y:S01]  /*28730*/  SHF.R.U32.HI R0, RZ, 0x3, R227 ;  /* 0x00000003ff007819 */ /* 0x000fe200000116e3 */
[----:B------:R-:W-:Y:S01]  /*28740*/  IMAD.MOV.U32 R227, RZ, RZ, RZ ;  /* 0x000000ffffe37224 */ /* 0x000fe200078e00ff */
[----:B------:R-:W-:Y:S01]  /*28750*/  UIADD3 UR21, UPT, UPT, -UR9, UR21, URZ ;  /* 0x0000001509157290 */ /* 0x000fe2000fffe1ff */
[----:B------:R-:W5:Y:S01]  /*28760*/  LDS.128 R12, [R239] ;  /* 0x00000000ef0c7984 */ /* 0x000f620000000c00 */
[----:B------:R-:W-:Y:S01]  /*28770*/  BSSY.RECONVERGENT B0, `(.L_x_2802) ;  /* 0x0000028000007945 */ /* 0x000fe20003800200 */
[----:B--2---:R-:W-:Y:S02]  /*28780*/  VIADD R7, R0, 0x20 ;  /* 0x0000002000077836 */ /* 0x004fe40000000000 */
[----:B-1----:R1:W2:Y:S01]  /*28790*/  LDS.128 R8, [R239+0x1800] ;  /* 0x00180000ef087984 */ /* 0x0022a20000000c00 */
[----:B---3--:R-:W-:Y:S01]  /*287a0*/  ISETP.GE.AND P1, PT, R226, UR4, PT ;  /* 0x00000004e2007c0c */ /* 0x008fe2000bf26270 */
[----:B------:R-:W3:Y:S03]  /*287b0*/  LDCU.64 UR4, c[0x0][0x410] ;  /* 0x00008200ff0477ac */ /* 0x000ee60008000a00 */
[----:B------:R-:W-:-:S02]  /*287c0*/  ISETP.GE.OR P0, PT, R0, UR21, P1 ;  /* 0x0000001500007c0c */ /* 0x000fc40008f06670 */
[----:B------:R-:W-:Y:S01]  /*287d0*/  ISETP.GE.OR P4, PT, R7, UR21, P1 ;  /* 0x0000001507007c0c */ /* 0x000fe20008f86670 */
[----:B----4-:R-:W-:-:S04]  /*287e0*/  IMAD.WIDE.U32 R16, R2, UR9, R226 ;  /* 0x0000000902107c25 */ /* 0x010fc8000f8e00e2 */
[----:B------:R-:W-:Y:S01]  /*287f0*/  IMAD R6, R3, UR9, R17 ;  /* 0x0000000903067c24 */ /* 0x000fe2000f8e0211 */
[----:B------:R-:W-:-:S04]  /*28800*/  IADD3 R16, P2, PT, R16, UR6, RZ ;  /* 0x0000000610107c10 */ /* 0x000fc8000ff5e0ff */
[----:B------:R-:W-:Y:S01]  /*28810*/  IADD3.X R17, PT, PT, R6, UR10, RZ, P2, !PT ;  /* 0x0000000a06117c10 */ /* 0x000fe200097fe4ff */
[----:B------:R-:W4:Y:S01]  /*28820*/  @!P0 LDC.64 R4, c[0x0][0x3f0] ;  /* 0x0000fc00ff048b82 */ /* 0x000f220000000a00 */
[----:B------:R-:W-:Y:S01]  /*28830*/  IADD3 R6, PT, PT, R0, 0x30, RZ ;  /* 0x0000003000067810 */ /* 0x000fe20007ffe0ff */
[----:B---3--:R-:W-:Y:S01]  /*28840*/  IMAD.U32 R20, RZ, RZ, UR4 ;  /* 0x00000004ff147e24 */ /* 0x008fe2000f8e00ff */
        /* <DEDUP_REMOVED lines=9> */
[----:B----4-:R-:W-:-:S04]  /*288e0*/  @!P0 LEA R26, P2, R24, R4, 0x1 ;  /* 0x00000004181a8211 */ /* 0x010fc800078408ff */
[----:B------:R-:W-:Y:S02]  /*288f0*/  @!P0 LEA.HI.X R27, R24, R5, R18, 0x1, P2 ;  /* 0x00000005181b8211 */ /* 0x000fe400010f0c12 */
[----:B------:R1:W3:Y:S04]  /*28900*/  LDS.128 R4, [R239+0x800] ;  /* 0x00080000ef047984 */ /* 0x0002e80000000c00 */
[----:B-----5:R1:W-:Y:S01]  /*28910*/  @!P0 STG.E.128 desc[UR12][R26.64], R12 ;  /* 0x0000000c1a008986 */ /* 0x0203e2000c101d0c */
[----:B--2---:R-:W-:Y:S05]  /*28920*/  @P3 BRA `(.L_x_2803) ;  /* 0x0000000000303947 */ /* 0x004fea0003800000 */
        /* <DEDUP_REMOVED lines=12> */
.L_x_2803:
[----:B------:R-:W-:Y:S05]  /*289f0*/  BSYNC.RECONVERGENT B0 ;  /* 0x0000000000007941 */ /* 0x000fea0003800200 */
.L_x_2802:
[----:B--23--:R2:W3:Y:S01]  /*28a00*/  LDS.128 R4, [R239+0x1000] ;  /* 0x00100000ef047984 */ /* 0x00c4e20000000c00 */
[----:B------:R-:W-:Y:S04]  /*28a10*/  BSSY.RECONVERGENT B0, `(.L_x_2804) ;  /* 0x000000e000007945 */ /* 0x000fe80003800200 */
        /* <DEDUP_REMOVED lines=13> */
.L_x_2805:
[----:B------:R-:W-:Y:S05]  /*28af0*/  BSYNC.RECONVERGENT B0 ;  /* 0x0000000000007941 */ /* 0x000fea0003800200 */
.L_x_2804:
        /* <DEDUP_REMOVED lines=13> */
.L_x_2806:
        /* <DEDUP_REMOVED lines=11> */
.L_x_7148:


//--------------------- .text._ZN5flash24flash_fwd_splitkv_kernelI23Flash_fwd_kernel_traitsILi64ELi64ELi256ELi4ELb0ELb0EN7cutlass10bfloat16_tE19Flash_kernel_traitsILi64ELi64ELi256ELi4ES3_EELb1ELb0ELb1ELb0ELb0ELb1ELb0ELb1EEEvNS_16Flash_fwd_paramsE --------------------------
	.section	.text._ZN5flash24flash_fwd_splitkv_kernelI23Flash_fwd_kernel_traitsILi64ELi64ELi256ELi4ELb0ELb0EN7cutlass10bfloat16_tE19Flash_kernel_traitsILi64ELi64ELi256ELi4ES3_EELb1ELb0ELb1ELb0ELb0ELb1ELb0ELb1EEEvNS_16Flash_fwd_paramsE,"ax",@progbits
	.align	128
        .global         _ZN5flash24flash_fwd_splitkv_kernelI23Flash_fwd_kernel_traitsILi64ELi64ELi256ELi4ELb0ELb0EN7cutlass10bfloat16_tE19Flash_kernel_traitsILi64ELi64ELi256ELi4ES3_EELb1ELb0ELb1ELb0ELb0ELb1ELb0ELb1EEEvNS_16Flash_fwd_paramsE
        .type           _ZN5flash24flash_fwd_splitkv_kernelI23Flash_fwd_kernel_traitsILi64ELi64ELi256ELi4ELb0ELb0EN7cutlass10bfloat16_tE19Flash_kernel_traitsILi64ELi64ELi256ELi4ES3_EELb1ELb0ELb1ELb0ELb0ELb1ELb0ELb1EEEvNS_16Flash_fwd_paramsE,@function
        .size           _ZN5flash24flash_fwd_splitkv_kernelI23Flash_fwd_kernel_traitsILi64ELi64ELi256ELi4ELb0ELb0EN7cutlass10bfloat16_tE19Flash_kernel_traitsILi64ELi64ELi256ELi4ES3_EELb1ELb0ELb1ELb0ELb0ELb1ELb0ELb1EEEvNS_16Flash_fwd_paramsE,(.L_x_7149 - _ZN5flash24flash_fwd_splitkv_kernelI23Flash_fwd_kernel_traitsILi64ELi64ELi256ELi4ELb0ELb0EN7cutlass10bfloat16_tE19Flash_kernel_traitsILi64ELi64ELi256ELi4ES3_EELb1ELb0ELb1ELb0ELb0ELb1ELb0ELb1EEEvNS_16Flash_fwd_paramsE)
        .other          _ZN5flash24flash_fwd_splitkv_kernelI23Flash_fwd_kernel_traitsILi64ELi64ELi256ELi4ELb0ELb0EN7cutlass10bfloat16_tE19Flash_kernel_traitsILi64ELi64ELi256ELi4ES3_EELb1ELb0ELb1ELb0ELb0ELb1ELb0ELb1EEEvNS_16Flash_fwd_paramsE,@"STO_CUDA_ENTRY STV_DEFAULT"
_ZN5flash24flash_fwd_splitkv_kernelI23Flash_fwd_kernel_traitsILi64ELi64ELi256ELi4ELb0ELb0EN7cutlass10bfloat16_tE19Flash_kernel_traitsILi64ELi64ELi256ELi4ES3_EELb1ELb0ELb1ELb0ELb0ELb1ELb0ELb1EEEvNS_16Flash_fwd_paramsE:
.text._ZN5flash24flash_fwd_splitkv_kernelI23Flash_fwd_kernel_traitsILi64ELi64ELi256ELi4ELb0ELb0EN7cutlass10bfloat16_tE19Flash_kernel_traitsILi64ELi64ELi256ELi4ES3_EELb1ELb0ELb1ELb0ELb0ELb1ELb0ELb1EEEvNS_16Flash_fwd_paramsE:
[----:B------:R-:W1:Y:S01]  /*0000*/  LDC R1, c[0x0][0x37c] ;  /* 0x0000df00ff017b82 */ /* 0x000e620000000800 */
[----:B------:R-:W2:Y:S07]  /*0010*/  LDCU.64 UR12, c[0x0][0x460] ;  /* 0x00008c00ff0c77ac */ /* 0x000eae0008000a00 */
[----:B------:R-:W3:Y:S01]  /*0020*/  S2UR UR23, SR_CTAID.Y ;  /* 0x00000000001779c3 */ /* 0x000ee20000002600 */
[----:B-1----:R-:W-:Y:S01]  /*0030*/  VIADD R1, R1, 0xfffffff8 ;  /* 0xfffffff801017836 */ /* 0x002fe20000000000 */
[----:B------:R-:W1:Y:S01]  /*0040*/  LDCU.64 UR4, c[0x0][0x478] ;  /* 0x00008f00ff0477ac */ /* 0x000e620008000a00 */
[----:B------:R-:W3:Y:S01]  /*0050*/  LDCU.64 UR14, c[0x0][0x460] ;  /* 0x00008c00ff0e77ac */ /* 0x000ee20008000a00 */
[----:B------:R-:W4:Y:S01]  /*0060*/  LDCU.64 UR10, c[0x0][0x470] ;  /* 0x00008e00ff0a77ac */ /* 0x000f220008000a00 */
[----:B------:R-:W5:Y:S01]  /*0070*/  LDCU.U8 UR16, c[0x0][0x532] ;  /* 0x0000a640ff1077ac */ /* 0x000f620008000000 */
[----:B--2---:R-:W-:Y:S01]  /*0080*/  ISETP.NE.U32.AND P0, PT, RZ, UR12, PT ;  /* 0x0000000cff007c0c */ /* 0x004fe2000bf05070 */
[----:B------:R-:W2:Y:S03]  /*0090*/  LDCU.64 UR8, c[0x0][0x468] ;  /* 0x00008d00ff0877ac */ /* 0x000ea60008000a00 */
[----:B------:R-:W-:Y:S01]  /*00a0*/  ISETP.NE.AND.EX P3, PT, RZ, UR13, PT, P0 ;  /* 0x0000000dff007c0c */ /* 0x000fe2000bf65300 */
[----:B------:R-:W-:-:S02]  /*00b0*/  UISETP.NE.U32.AND UP3, UPT, UR12, URZ, UPT ;  /* 0x000000ff0c00728c */ /* 0x000fc4000bf65070 */
[----:B-1----:R-:W-:Y:S02]  /*00c0*/  UISETP.NE.U32.AND UP2, UPT, UR4, URZ, UPT ;  /* 0x000000ff0400728c */ /* 0x002fe4000bf45070 */
[----:B------:R-:W-:Y:S01]  /*00d0*/  UISETP.NE.AND.EX UP3, UPT, UR13, URZ, UPT, UP3 ;  /* 0x000000ff0d00728c */ /* 0x000fe2000bf65330 */
[----:B------:R-:W1:Y:S01]  /*00e0*/  LDCU.64 UR6, c[0x0][0x358] ;  /* 0x00006b00ff0677ac */ /* 0x000e620008000a00 */
[----:B---3--:R-:W-:-:S04]  /*00f0*/  UIMAD.WIDE.U32 UR12, UR23, 0x4, UR14 ;  /* 0x00000004170c78a5 */ /* 0x008fc8000f8e000e */
[----:B------:R-:W-:Y:S01]  /*0100*/  PLOP3.LUT P1, PT, PT, PT, UP3, 0x80, 0x8 ;  /* 0x000000000008781c */ /* 0x000fe20003f2f038 */
[----:B------:R-:W-:Y:S02]  /*0110*/  UISETP.NE.AND.EX UP2, UPT, UR5, URZ, UPT, UP2 ;  /* 0x000000ff0500728c */ /* 0x000fe4000bf45320 */
[----:B------:R-:W-:Y:S01]  /*0120*/  USHF.L.U32 UR15, UR23, 0x2, URZ ;  /* 0x00000002170f7899 */ /* 0x000fe200080006ff */
[----:B------:R-:W-:Y:S01]  /*0130*/  IMAD.U32 R6, RZ, RZ, UR12 ;  /* 0x0000000cff067e24 */ /* 0x000fe2000f8e00ff */
[----:B------:R-:W-:Y:S01]  /*0140*/  USHF.R.U32.HI UR14, URZ, 0x1e, UR23 ;  /* 0x0000001eff0e7899 */ /* 0x000fe20008011617 */
[----:B----4-:R-:W-:Y:S01]  /*0150*/  ISETP.NE.U32.AND P0, PT, RZ, UR10, PT ;  /* 0x0000000aff007c0c */ /* 0x010fe2000bf05070 */
[----:B------:R-:W-:Y:S01]  /*0160*/  UIADD3 UR12, UP0, UPT, UR15, UR10, URZ ;  /* 0x0000000a0f0c7290 */ /* 0x000fe2000ff1e0ff */
[----:B------:R-:W-:Y:S01]  /*0170*/  IMAD.U32 R7, RZ, RZ, UR13 ;  /* 0x0000000dff077e24 */ /* 0x000fe2000f8e00ff */
[----:B-----5:R-:W-:Y:S02]  /*0180*/  UISETP.NE.AND UP4, UPT, UR16, URZ, UPT ;  /* 0x000000ff1000728c */ /* 0x020fe4000bf85270 */
[----:B--2---:R-:W-:-:S02]  /*0190*/  UISETP.EQ.U32.AND UP1, UPT, UR8, URZ, UPT ;  /* 0x000000ff0800728c */ /* 0x004fc4000bf22070 */
[----:B------:R-:W-:Y:S01]  /*01a0*/  UIADD3.X UR10, UPT, UPT, UR14, UR11, URZ, UP0, !UPT ;  /* 0x0000000b0e0a7290 */ /* 0x000fe200087fe4ff */
[----:B-1----:R-:W2:Y:S01]  /*01b0*/  @P3 LDG.E R5, desc[UR6][R6.64] ;  /* 0x0000000606053981 */ /* 0x002ea2000c1e1900 */
[----:B------:R-:W-:Y:S02]  /*01c0*/  @UP2 UIADD3 UR4, UP0, UPT, UR15, UR4, URZ ;  /* 0x000000040f042290 */ /* 0x000fe4000ff1e0ff */
[----:B------:R-:W-:Y:S01]  /*01d0*/  UISETP.EQ.OR.EX UP1, UPT, UR9, URZ, !UP4, UP1 ;  /* 0x000000ff0900728c */ /* 0x000fe2000e722710 */
[----:B------:R1:W3:Y:S01]  /*01e0*/  @P1 LDG.E R2, desc[UR6][R6.64+0x4] ;  /* 0x0000040606021981 */ /* 0x0002e2000c1e1900 */
[----:B------:R-:W-:Y:S01]  /*01f0*/  ISETP.NE.AND.EX P4, PT, RZ, UR11, PT, P0 ;  /* 0x0000000bff007c0c */ /* 0x000fe2000bf85300 */
[----:B------:R-:W-:Y:S01]  /*0200*/  @UP2 UIADD3.X UR5, UPT, UPT, UR14, UR5, URZ, UP0, !UPT ;  /* 0x000000050e052290 */ /* 0x000fe200087fe4ff */
[----:B------:R-:W-:Y:S01]  /*0210*/  PLOP3.LUT P0, PT, PT, PT, UP2, 0x80, 0x8 ;  /* 0x000000000008781c */ /* 0x000fe20003f0f028 */
[----:B------:R-:W-:Y:S01]  /*0220*/  UIADD3 UR11, UP0, UPT, UR15, UR8, URZ ;  /* 0x000000080f0b7290 */ /* 0x000fe2000ff1e0ff */
[----:B------:R-:W-:Y:S01]  /*0230*/  PLOP3.LUT P2, PT, PT, PT, UP1, 0x80, 0x8 ;  /* 0x000000000008781c */ /* 0x000fe20003f4f018 */
[----:B------:R-:W-:-:S02]  /*0240*/  IMAD.U32 R8, RZ, RZ, UR4 ;  /* 0x00000004ff087e24 */ /* 0x000fc4000f8e00ff */
[----:B------:R-:W-:Y:S01]  /*0250*/  UIADD3.X UR4, UPT, UPT, UR14, UR9, URZ, UP0, !UPT ;  /* 0x000000090e047290 */ /* 0x000fe200087fe4ff */
[----:B------:R-:W-:Y:S02]  /*0260*/  IMAD.U32 R136, RZ, RZ, UR12 ;  /* 0x0000000cff887e24 */ /* 0x000fe4000f8e00ff */
[----:B------:R-:W-:Y:S02]  /*0270*/  IMAD.U32 R137, RZ, RZ, UR10 ;  /* 0x0000000aff897e24 */ /* 0x000fe4000f8e00ff */
[----:B------:R-:W-:-:S03]  /*0280*/  IMAD.U32 R9, RZ, RZ, UR5 ;  /* 0x00000005ff097e24 */ /* 0x000fc6000f8e00ff */
[----:B------:R-:W4:Y:S04]  /*0290*/  @P4 LDG.E R3, desc[UR6][R136.64] ;  /* 0x0000000688034981 */ /* 0x000f28000c1e1900 */
[----:B------:R-:W5:Y:S01]  /*02a0*/  @P0 LDG.E R0, desc[UR6][R8.64] ;  /* 0x0000000608000981 */ /* 0x000f62000c1e1900 */
[----:B-1----:R-:W-:Y:S02]  /*02b0*/  IMAD.U32 R6, RZ, RZ, UR11 ;  /* 0x0000000bff067e24 */ /* 0x002fe4000f8e00ff */
[----:B------:R-:W-:Y:S01]  /*02c0*/  IMAD.U32 R7, RZ, RZ, UR4 ;  /* 0x00000004ff077e24 */ /* 0x000fe2000f8e00ff */
[----:B------:R-:W1:Y:S01]  /*02d0*/  S2UR UR10, SR_CTAID.X ;  /* 0x00000000000a79c3 */ /* 0x000e620000002500 */
[----:B------:R-:W-:Y:S01]  /*02e0*/  UMOV UR20, 0xffffffff ;  /* 0xffffffff00147882 */ /* 0x000fe20000000000 */
[----:B------:R-:W3:Y:S02]  /*02f0*/  @!UP3 LDCU UR21, c[0x0][0x434] ;  /* 0x00008680ff15b7ac */ /* 0x000ee40008000800 */
[----:B------:R-:W5:Y:S01]  /*0300*/  @!P2 LDG.E R4, desc[UR6][R6.64] ;  /* 0x000000060604a981 */ /* 0x000f62000c1e1900 */
[----:B------:R-:W4:Y:S01]  /*0310*/  @!UP2 LDCU.64 UR4, c[0x0][0x488] ;  /* 0x00009100ff04a7ac */ /* 0x000f220008000a00 */
[----:B------:R-:W-:Y:S01]  /*0320*/  UISETP.NE.U32.AND UP0, UPT, UR8, URZ, UPT ;  /* 0x000000ff0800728c */ /* 0x000fe2000bf05070 */
[----:B------:R-:W-:Y:S01]  /*0330*/  UMOV UR11, URZ ;  /* 0x000000ff000b7c82 */ /* 0x000fe20008000000 */
[----:B------:R-:W-:Y:S01]  /*0340*/  UMOV UR18, 0xffffffff ;  /* 0xffffffff00127882 */ /* 0x000fe20000000000 */
[----:B------:R-:W2:Y:S01]  /*0350*/  @!UP2 LDCU UR8, c[0x0][0x43c] ;  /* 0x00008780ff08a7ac */ /* 0x000ea20008000800 */
[----:B-1----:R-:W-:Y:S01]  /*0360*/  USHF.L.U32 UR25, UR10, 0x6, URZ ;  /* 0x000000060a197899 */ /* 0x002fe200080006ff */
[----:B--2---:R-:W-:-:S02]  /*0370*/  @P3 R2UR UR20, R5 ;  /* 0x00000000051432ca */ /* 0x004fc400000e0000 */
[----:B---3--:R-:W-:-:S13]  /*0380*/  @P1 R2UR UR12, R2 ;  /* 0x00000000020c12ca */ /* 0x008fda00000e0000 */
[----:B------:R-:W-:Y:S02]  /*0390*/  @UP3 UIADD3 UR21, UPT, UPT, UR12, -UR20, URZ ;  /* 0x800000140c153290 */ /* 0x000fe4000fffe0ff */
[----:B------:R-:W-:Y:S01]  /*03a0*/  UISETP.NE.AND.EX UP3, UPT, UR9, URZ, UPT, UP0 ;  /* 0x000000ff0900728c */ /* 0x000fe2000bf65300 */
[----:B----4-:R-:W-:Y:S01]  /*03b0*/  @P4 R2UR UR11, R3 ;  /* 0x00000000030b42ca */ /* 0x010fe200000e0000 */
[----:B------:R-:W-:Y:S02]  /*03c0*/  UISETP.GT.AND UP1, UPT, UR21, UR25, UPT ;  /* 0x000000191500728c */ /* 0x000fe4000bf24270 */
[----:B------:R-:W-:Y:S01]  /*03d0*/  @!UP2 UISETP.NE.U32.AND UP0, UPT, UR4, URZ, UPT ;  /* 0x000000ff0400a28c */ /* 0x000fe2000bf05070 */
[----:B-----5:R-:W-:-:S03]  /*03e0*/  @P0 R2UR UR22, R0 ;  /* 0x00000000001602ca */ /* 0x020fc600000e0000 */
[----:B------:R-:W-:Y:S01]  /*03f0*/  PLOP3.LUT P1, PT, PT, PT, UP1, 0x80, 0x8 ;  /* 0x000000000008781c */ /* 0x000fe20003f2f018 */
[----:B------:R-:W-:Y:S02]  /*0400*/  @!UP2 UISETP.NE.AND.EX UP0, UPT, UR5, URZ, UPT, UP0 ;  /* 0x000000ff0500a28c */ /* 0x000fe4000bf05300 */
        /* <DEDUP_REMOVED lines=8> */
[----:B--2---:R-:W-:-:S15]  /*0490*/  @!P0 R2UR UR5, R2 ;  /* 0x00000000020582ca */ /* 0x004fde00000e0000 */
.L_x_2807:
[----:B------:R-:W-:Y:S01]  /*04a0*/  @!UP2 USEL UR4, UR8, URZ, UP0 ;  /* 0x000000ff0804a287 */ /* 0x000fe20008000000 */
[----:B-1----:R-:W-:Y:S11]  /*04b0*/  @!P1 EXIT ;  /* 0x000000000000994d */ /* 0x002ff60003800000 */
[----:B------:R-:W1:Y:S01]  /*04c0*/  LDCU UR8, c[0x0][0x508] ;  /* 0x0000a100ff0877ac */ /* 0x000e620008000800 */
[----:B------:R-:W2:Y:S01]  /*04d0*/  S2UR UR24, SR_CTAID.Z ;  /* 0x00000000001879c3 */ /* 0x000ea20000002700 */
[----:B------:R-:W3:Y:S01]  /*04e0*/  S2R R58, SR_TID.X ;  /* 0x00000000003a7919 */ /* 0x000ee20000002100 */
[----:B------:R-:W4:Y:S01]  /*04f0*/  LDCU UR13, c[0x0][0x438] ;  /* 0x00008700ff0d77ac */ /* 0x000f220008000800 */
[----:B------:R-:W-:Y:S02]  /*0500*/  UIADD3 UR5, UPT, UPT, UR5, -UR11, URZ ;  /* 0x8000000b05057290 */ /* 0x000fe4000fffe0ff */
[----:B------:R-:W-:Y:S02]  /*0510*/  @UP2 UIADD3 UR22, UPT, UPT, UR22, -UR11, URZ ;  /* 0x8000000b16162290 */ /* 0x000fe4000fffe0ff */
[----:B------:R-:W-:Y:S02]  /*0520*/  @!UP2 UIADD3 UR22, UPT, UPT, UR5, UR4, URZ ;  /* 0x000000040516a290 */ /* 0x000fe4000fffe0ff */
        /* <DEDUP_REMOVED lines=57> */
[----:B------:R-:W-:Y:S01]  /*08c0*/  @!P0 IMAD R0, R58, UR5, R13 ;  /* 0x000000053a008c24 */ /* 0x000fe2000f8e020d */
[----:B--2---:R-:W-:Y:S01]  /*08d0*/  @!P0 LEA R14, P2, R12, R2, 0x1 ;  /* 0x000000020c0e8211 */ /* 0x004fe200078408ff */
        /* <DEDUP_REMOVED lines=20> */
.L_x_2810:
[----:B------:R-:W-:Y:S05]  /*0a20*/  BSYNC.RECONVERGENT B0 ;  /* 0x0000000000007941 */ /* 0x000fea0003800200 */
.L_x_2809:
        /* <DEDUP_REMOVED lines=14> */
.L_x_2812:
[----:B------:R-:W-:Y:S05]  /*0b10*/  BSYNC.RECONVERGENT B0 ;  /* 0x0000000000007941 */ /* 0x000fea0003800200 */
.L_x_2811:
        /* <DEDUP_REMOVED lines=13> */
.L_x_2814:
[----:B------:R-:W-:Y:S05]  /*0bf0*/  BSYNC.RECONVERGENT B0 ;  /* 0x0000000000007941 */ /* 0x000fea0003800200 */
.L_x_2813:
[----:B------:R-:W5:Y:S01]  /*0c00*/  LDCU.64 UR8, c[0x0][0x420] ;  /* 0x00008400ff0877ac */ /* 0x000f620008000a00 */
[----:B------:R-:W-:Y:S01]  /*0c10*/  IMAD.U32 R0, RZ, RZ, UR25 ;  /* 0x00000019ff007e24 */ /* 0x000fe2000f8e00ff */
[----:B------:R-:W-:Y:S02]  /*0c20*/  ISETP.NE.AND P1, PT, R4, RZ, PT ;  /* 0x000000ff0400720c */ /* 0x000fe40003f25270 */
[C---:B------:R-:W-:Y:S02]  /*0c30*/  IADD3 R3, P0, PT, R58.reuse, UR25, RZ ;  /* 0x000000193a037c10 */ /* 0x040fe4000ff1e0ff */
[----:B------:R-:W-:Y:S02]  /*0c40*/  ISETP.GE.OR P3, PT, R7, UR21, P1 ;  /* 0x0000001507007c0c */ /* 0x000fe40008f66670 */
[----:B------:R-:W-:Y:S02]  /*0c50*/  ISETP.GE.OR P4, PT, R58, UR21, P1 ;  /* 0x000000153a007c0c */ /* 0x000fe40008f86670 */
[----:B------:R-:W-:-:S02]  /*0c60*/  ISETP.GE.OR P2, PT, R6, UR21, P1 ;  /* 0x0000001506007c0c */ /* 0x000fc40008f46670 */
[----:B------:R-:W-:Y:S02]  /*0c70*/  LEA.HI.X.SX32 R0, R0, RZ, 0x1, P0 ;  /* 0x000000ff00007211 */ /* 0x000fe400000f0eff */
[----:B-----5:R-:W-:-:S07]  /*0c80*/  LEA R6, P0, R3, UR8, 0x2 ;  /* 0x0000000803067c11 */ /* 0x020fce000f8010ff */
[----:B------:R-:W-:Y:S01]  /*0c90*/  @!P4 IMAD.MOV.U32 R4, RZ, RZ, 0x7f800000 ;  /* 0x7f800000ff04c424 */ /* 0x000fe200078e00ff */
[----:B------:R-:W-:Y:S01]  /*0ca0*/  LEA.HI.X R7, R3, UR9, R0, 0x2, P0 ;  /* 0x0000000903077c11 */ /* 0x000fe200080f1400 */
[----:B------:R-:W-:Y:S01]  /*0cb0*/  @!P3 IMAD.MOV.U32 R3, RZ, RZ, 0x7f800000 ;  /* 0x7f800000ff03b424 */ /* 0x000fe200078e00ff */
[----:B------:R-:W-:Y:S01]  /*0cc0*/  ISETP.GE.OR P0, PT, R2, UR21, P1 ;  /* 0x0000001502007c0c */ /* 0x000fe20008f06670 */
[----:B------:R-:W-:Y:S02]  /*0cd0*/  @!P2 IMAD.MOV.U32 R0, RZ, RZ, 0x7f800000 ;  /* 0x7f800000ff00a424 */ /* 0x000fe400078e00ff */
[----:B------:R1:W-:Y:S04]  /*0ce0*/  @!P4 STG.E desc[UR6][R6.64], R4 ;  /* 0x000000040600c986 */ /* 0x0003e8000c101906 */
[----:B------:R1:W-:Y:S04]  /*0cf0*/  @!P3 STG.E desc[UR6][R6.64+0x40], R3 ;  /* 0x000040030600b986 */ /* 0x0003e8000c101906 */
[----:B------:R1:W-:Y:S02]  /*0d00*/  @!P2 STG.E desc[UR6][R6.64+0x80], R0 ;  /* 0x000080000600a986 */ /* 0x0003e4000c101906 */
[----:B------:R-:W-:Y:S05]  /*0d10*/  @P0 EXIT ;  /* 0x000000000000094d */ /* 0x000fea0003800000 */
[----:B-1----:R-:W-:-:S05]  /*0d20*/  MOV R3, 0x7f800000 ;  /* 0x7f80000000037802 */ /* 0x002fca0000000f00 */
[----:B------:R-:W-:Y:S01]  /*0d30*/  STG.E desc[UR6][R6.64+0xc0], R3 ;  /* 0x0000c00306007986 */ /* 0x000fe2000c101906 */
[----:B------:R-:W-:Y:S05]  /*0d40*/  EXIT ;  /* 0x000000000000794d */ /* 0x000fea0003800000 */
.L_x_2808:
        /* <DEDUP_REMOVED lines=13> */
.L_x_2815:
        /* <DEDUP_REMOVED lines=102> */
.L_x_2816:
        /* <DEDUP_REMOVED lines=16> */
.L_x_2818:
[----:B------:R-:W1:Y:S01]  /*1580*/  LDCU.64 UR16, c[0x0][0x3b8] ;  /* 0x00007700ff1077ac */ /* 0x000e620008000a00 */
[----:B------:R-:W-:-:S04]  /*1590*/  UIADD3 UR15, UPT, UPT, UR11, UR18, URZ ;  /* 0x000000120b0f7290 */ /* 0x000fc8000fffe0ff */
[----:B-1----:R-:W-:Y:S02]  /*15a0*/  UIMAD.WIDE.U32 UR8, UR15, UR16, URZ ;  /* 0x000000100f0872a5 */ /* 0x002fe4000f8e00ff */
[----:B------:R-:W-:-:S04]  /*15b0*/  UIMAD UR15, UR15, UR17, URZ ;  /* 0x000000110f0f72a4 */ /* 0x000fc8000f8e02ff */
[----:B------:R-:W-:Y:S01]  /*15c0*/  UIADD3 UR15, UPT, UPT, UR9, UR15, URZ ;  /* 0x0000000f090f7290 */ /* 0x000fe2000fffe0ff */
[----:B------:R-:W-:-:S11]  /*15d0*/  UMOV UR14, UR8 ;  /* 0x00000008000e7c82 */ /* 0x000fd60008000000 */
.L_x_2819:
        /* <DEDUP_REMOVED lines=15> */
.L_x_2820:
[----:B------:R-:W1:Y:S01]  /*16d0*/  LDCU.64 UR28, c[0x0][0x3c0] ;  /* 0x00007800ff1c77ac */ /* 0x000e620008000a00 */
[----:B------:R-:W-:-:S04]  /*16e0*/  UIADD3 UR11, UPT, UPT, UR11, UR18, URZ ;  /* 0x000000120b0b7290 */ /* 0x000fc8000fffe0ff */
[----:B-1----:R-:W-:Y:S02]  /*16f0*/  UIMAD.WIDE.U32 UR8, UR11, UR28, URZ ;  /* 0x0000001c0b0872a5 */ /* 0x002fe4000f8e00ff */
[----:B------:R-:W-:-:S04]  /*1700*/  UIMAD UR11, UR11, UR29, URZ ;  /* 0x0000001d0b0b72a4 */ /* 0x000fc8000f8e02ff */
[----:B------:R-:W-:Y:S01]  /*1710*/  UIADD3 UR9, UPT, UPT, UR9, UR11, URZ ;  /* 0x0000000b09097290 */ /* 0x000fe2000fffe0ff */
[----:B------:R-:W-:-:S11]  /*1720*/  UMOV UR10, UR8 ;  /* 0x00000008000a7c82 */ /* 0x000fd60008000000 */
.L_x_2821:
        /* <DEDUP_REMOVED lines=54> */
.L_x_2817:
        /* <DEDUP_REMOVED lines=215> */
.L_x_2892:
        /* <DEDUP_REMOVED lines=367> */
.L_x_2824:
        /* <DEDUP_REMOVED lines=69> */
.L_x_2828:
[----:B------:R-:W-:Y:S05]  /*4340*/  BSYNC.RECONVERGENT B0 ;  /* 0x0000000000007941 */ /* 0x000fea0003800200 */
.L_x_2827:
        /* <DEDUP_REMOVED lines=50> */
.L_x_2830:
[----:B------:R-:W-:Y:S05]  /*4670*/  BSYNC.RECONVERGENT B0 ;  /* 0x0000000000007941 */ /* 0x000fea0003800200 */
.L_x_2829:
        /* <DEDUP_REMOVED lines=58> */
.L_x_2832:
[----:B------:R-:W-:Y:S05]  /*4a20*/  BSYNC.RECONVERGENT B0 ;  /* 0x0000000000007941 */ /* 0x000fea0003800200 */
.L_x_2831:
        /* <DEDUP_REMOVED lines=58> */
.L_x_2834:
[----:B------:R-:W-:Y:S05]  /*4dd0*/  BSYNC.RECONVERGENT B0 ;  /* 0x0000000000007941 */ /* 0x000fea0003800200 */
.L_x_2833:
        /* <DEDUP_REMOVED lines=58> */
.L_x_2836:
[----:B------:R-:W-:Y:S05]  /*5180*/  BSYNC.RECONVERGENT B0 ;  /* 0x0000000000007941 */ /* 0x000fea0003800200 */
.L_x_2835:
        /* <DEDUP_REMOVED lines=58> */
.L_x_2838:
[----:B------:R-:W-:Y:S05]  /*5530*/  BSYNC.RECONVERGENT B0 ;  /* 0x0000000000007941 */ /* 0x000fea0003800200 */
.L_x_2837:
        /* <DEDUP_REMOVED lines=58> */
.L_x_2840:
[----:B------:R-:W-:Y:S05]  /*58e0*/  BSYNC.RECONVERGENT B0 ;  /* 0x0000000000007941 */ /* 0x000fea0003800200 */
.L_x_2839:
        /* <DEDUP_REMOVED lines=58> */
.L_x_2842:
[----:B------:R-:W-:Y:S05]  /*5c90*/  BSYNC.RECONVERGENT B0 ;  /* 0x0000000000007941 */ /* 0x000fea0003800200 */
.L_x_2841:
        /* <DEDUP_REMOVED lines=58> */
.L_x_2844:
[----:B------:R-:W-:Y:S05]  /*6040*/  BSYNC.RECONVERGENT B0 ;  /* 0x0000000000007941 */ /* 0x000fea0003800200 */
.L_x_2843:
        /* <DEDUP_REMOVED lines=58> */
.L_x_2846:
[----:B------:R-:W-:Y:S05]  /*63f0*/  BSYNC.RECONVERGENT B0 ;  /* 0x0000000000007941 */ /* 0x000fea0003800200 */
.L_x_2845:
        /* <DEDUP_REMOVED lines=60> */
.L_x_2848:
[----:B------:R-:W-:Y:S05]  /*67c0*/  BSYNC.RECONVERGENT B0 ;  /* 0x0000000000007941 */ /* 0x000fea0003800200 */
.L_x_2847:
        /* <DEDUP_REMOVED lines=60> */
.L_x_2850:
[----:B------:R-:W-:Y:S05]  /*6b90*/  BSYNC.RECONVERGENT B0 ;  /* 0x0000000000007941 */ /* 0x000fea0003800200 */
.L_x_2849:
        /* <DEDUP_REMOVED lines=60> */
.L_x_2852:
[----:B------:R-:W-:Y:S05]  /*6f60*/  BSYNC.RECONVERGENT B0 ;  /* 0x0000000000007941 */ /* 0x000fea0003800200 */
.L_x_2851:
        /* <DEDUP_REMOVED lines=60> */
.L_x_2854:
[----:B------:R-:W-:Y:S05]  /*7330*/  BSYNC.RECONVERGENT B0 ;  /* 0x0000000000007941 */ /* 0x000fea0003800200 */
.L_x_2853:
        /* <DEDUP_REMOVED lines=60> */
.L_x_2856:
[----:B------:R-:W-:Y:S05]  /*7700*/  BSYNC.RECONVERGENT B0 ;  /* 0x0000000000007941 */ /* 0x000fea0003800200 */
.L_x_2855:
        /* <DEDUP_REMOVED lines=58> */
.L_x_2858:
[----:B------:R-:W-:Y:S05]  /*7ab0*/  BSYNC.RECONVERGENT B0 ;  /* 0x0000000000007941 */ /* 0x000fea0003800200 */
.L_x_2857:
[----:B-1----:R-:W1:Y:S01]  /*7ac0*/  LDC R17, c[0x0][0x450] ;  /* 0x00011400ff117b82 */ /* 0x002e620000000800 */
[----:B------:R-:W-:Y:S05]  /*7ad0*/  IMAD.U32 R3, R38, -0x80, RZ ;  /* 0xffffff8026037824 */ /* 0x000fea00078e00ff */
[C---:B------:R-:W-:Y:S02]  /*7ae0*/  LEA R14, P1, R3.reuse, R14, 0x1 ;  /* 0x0000000e030e7211 */ /* 0x040fe400078208ff */
[C---:B------:R-:W-:Y:S02]  /*7af0*/  LEA R56, P0, R3.reuse, R56, 0x1 ;  /* 0x0000003803387211 */ /* 0x040fe400078008ff */
[C---:B------:R-:W-:Y:S02]  /*7b00*/  LEA.HI.X.SX32 R15, R3.reuse, R15, 0x1, P1 ;  /* 0x0000000f030f7211 */ /* 0x040fe400008f0eff */
[----:B------:R-:W-:Y:S01]  /*7b10*/  LEA.HI.X.SX32 R57, R3, R57, 0x1, P0 ;  /* 0x0000003903397211 */ /* 0x000fe200000f0eff */
[----:B------:R-:W-:Y:S05]  /*7b20*/  BRA `(.L_x_2825) ;  /* 0x00000060001c7947 */ /* 0x000fea0003800000 */
.L_x_2826:
        /* <DEDUP_REMOVED lines=100> */
.L_x_2860:
[----:B------:R-:W-:Y:S05]  /*8170*/  BSYNC.RECONVERGENT B0 ;  /* 0x0000000000007941 */ /* 0x000fea0003800200 */
.L_x_2859:
        /* <DEDUP_REMOVED lines=89> */
.L_x_2862:
[----:B------:R-:W-:Y:S05]  /*8710*/  BSYNC.RECONVERGENT B0 ;  /* 0x0000000000007941 */ /* 0x000fea0003800200 */
.L_x_2861:
        /* <DEDUP_REMOVED lines=95> */
.L_x_2864:
[----:B------:R-:W-:Y:S05]  /*8d10*/  BSYNC.RECONVERGENT B0 ;  /* 0x0000000000007941 */ /* 0x000fea0003800200 */
.L_x_2863:
        /* <DEDUP_REMOVED lines=95> */
.L_x_2866:
[----:B------:R-:W-:Y:S05]  /*9310*/  BSYNC.RECONVERGENT B0 ;  /* 0x0000000000007941 */ /* 0x000fea0003800200 */
.L_x_2865:
        /* <DEDUP_REMOVED lines=94> */
.L_x_2868:
[----:B------:R-:W-:Y:S05]  /*9900*/  BSYNC.RECONVERGENT B0 ;  /* 0x0000000000007941 */ /* 0x000fea0003800200 */
.L_x_2867:
        /* <DEDUP_REMOVED lines=95> */
.L_x_2870:
[----:B------:R-:W-:Y:S05]  /*9f00*/  BSYNC.RECONVERGENT B0 ;  /* 0x0000000000007941 */ /* 0x000fea0003800200 */
.L_x_2869:
        /* <DEDUP_REMOVED lines=94> */
.L_x_2872:
[----:B------:R-:W-:Y:S05]  /*a4f0*/  BSYNC.RECONVERGENT B0 ;  /* 0x0000000000007941 */ /* 0x000fea0003800200 */
.L_x_2871:
        /* <DEDUP_REMOVED lines=94> */
.L_x_2874:
[----:B------:R-:W-:Y:S05]  /*aae0*/  BSYNC.RECONVERGENT B0 ;  /* 0x0000000000007941 */ /* 0x000fea0003800200 */
.L_x_2873:
        /* <DEDUP_REMOVED lines=94> */
.L_x_2876:
[----:B------:R-:W-:Y:S05]  /*b0d0*/  BSYNC.RECONVERGENT B0 ;  /* 0x0000000000007941 */ /* 0x000fea0003800200 */
.L_x_2875:
        /* <DEDUP_REMOVED lines=95> */
.L_x_2878:
[----:B------:R-:W-:Y:S05]  /*b6d0*/  BSYNC.RECONVERGENT B0 ;  /* 0x0000000000007941 */ /* 0x000fea0003800200 */
.L_x_2877:
        /* <DEDUP_REMOVED lines=96> */
.L_x_2880:
[----:B------:R-:W-:Y:S05]  /*bce0*/  BSYNC.RECONVERGENT B0 ;  /* 0x0000000000007941 */ /* 0x000fea0003800200 */
.L_x_2879:
        /* <DEDUP_REMOVED lines=96> */
.L_x_2882:
[----:B------:R-:W-:Y:S05]  /*c2f0*/  BSYNC.RECONVERGENT B0 ;  /* 0x0000000000007941 */ /* 0x000fea0003800200 */
.L_x_2881:
        /* <DEDUP_REMOVED lines=96> */
.L_x_2884:
[----:B------:R-:W-:Y:S05]  /*c900*/  BSYNC.RECONVERGENT B0 ;  /* 0x0000000000007941 */ /* 0x000fea0003800200 */
.L_x_2883:
        /* <DEDUP_REMOVED lines=98> */
.L_x_2886:
[----:B------:R-:W-:Y:S05]  /*cf30*/  BSYNC.RECONVERGENT B0 ;  /* 0x0000000000007941 */ /* 0x000fea0003800200 */
.L_x_2885:
        /* <DEDUP_REMOVED lines=96> */
.L_x_2888:
[----:B------:R-:W-:Y:S05]  /*d540*/  BSYNC.RECONVERGENT B0 ;  /* 0x0000000000007941 */ /* 0x000fea0003800200 */
.L_x_2887:
        /* <DEDUP_REMOVED lines=94> */
.L_x_2890:
[----:B------:R-:W-:Y:S05]  /*db30*/  BSYNC.RECONVERGENT B0 ;  /* 0x0000000000007941 */ /* 0x000fea0003800200 */
.L_x_2889:
[----:B------:R-:W1:Y:S01]  /*db40*/  LDC R17, c[0x0][0x450] ;  /* 0x00011400ff117b82 */ /* 0x000e620000000800 */
[----:B---3--:R-:W-:Y:S05]  /*db50*/  IMAD.U32 R145, R145, -0x80, RZ ;  /* 0xffffff8091917824 */ /* 0x008fea00078e00ff */
[C---:B------:R-:W-:Y:S02]  /*db60*/  LEA R76, P1, R145.reuse, R76, 0x1 ;  /* 0x0000004c914c7211 */ /* 0x040fe400078208ff */
[C---:B------:R-:W-:Y:S02]  /*db70*/  LEA R74, P0, R145.reuse, R74, 0x1 ;  /* 0x0000004a914a7211 */ /* 0x040fe400078008ff */
[C---:B------:R-:W-:Y:S02]  /*db80*/  LEA.HI.X.SX32 R77, R145.reuse, R77, 0x1, P1 ;  /* 0x0000004d914d7211 */ /* 0x040fe400008f0eff */
[----:B------:R-:W-:Y:S09]  /*db90*/  LEA.HI.X.SX32 R75, R145, R75, 0x1, P0 ;  /* 0x0000004b914b7211 */ /* 0x000ff200000f0eff */
.L_x_2825:
[----:B------:R-:W-:Y:S05]  /*dba0*/  BSYNC.RECONVERGENT B1 ;  /* 0x0000000000017941 */ /* 0x000fea0003800200 */
.L_x_2823:
        /* <DEDUP_REMOVED lines=89> */
.L_x_2891:
[----:B------:R-:W-:Y:S01]  /*e140*/  UISETP.GT.AND UP0, UPT, UR33, UR32, UPT ;  /* 0x000000202100728c */ /* 0x000fe2000bf04270 */
[----:B------:R-:W-:Y:S02]  /*e150*/  IADD3 R72, P1, PT, R72, R79, RZ ;  /* 0x0000004f48487210 */ /* 0x000fe40007f3e0ff */
[----:B------:R-:W-:Y:S03]  /*e160*/  IADD3 R10, P0, PT, R10, R81, RZ ;  /* 0x000000510a0a7210 */ /* 0x000fe60007f1e0ff */
[----:B------:R-:W-:Y:S02]  /*e170*/  IMAD.X R73, R73, 0x1, R78, P1 ;  /* 0x0000000149497824 */ /* 0x000fe400008e064e */
[----:B------:R-:W-:Y:S01]  /*e180*/  IMAD.X R9, R9, 0x1, R80, P0 ;  /* 0x0000000109097824 */ /* 0x000fe200000e0650 */
[----:B------:R-:W-:Y:S07]  /*e190*/  BRA.U UP0, `(.L_x_2892) ;  /* 0xffffff4500987547 */ /* 0x000fee000b83ffff */
.L_x_2822:
[----:B------:R-:W1:Y:S01]  /*e1a0*/  LDC R5, c[0x0][0x450] ;  /* 0x00011400ff057b82 */ /* 0x000e620000000800 */
[----:B------:R-:W-:Y:S01]  /*e1b0*/  LOP3.LUT R7, R59, 0x1f8, RZ, 0xc0, !PT ;  /* 0x000001f83b077812 */ /* 0x000fe200078ec0ff */
[----:B------:R-:W-:Y:S01]  /*e1c0*/  UMOV UR9, 0x400 ;  /* 0x0000040000097882 */ /* 0x000fe20000000000 */
[----:B------:R-:W-:Y:S02]  /*e1d0*/  BSSY.RECONVERGENT B2, `(.L_x_2893) ;  /* 0x00002e3000027945 */ /* 0x000fe40003800200 */
[----:B-----5:R-:W-:-:S03]  /*e1e0*/  LOP3.LUT R0, R7, 0x38, R58, 0x78, !PT ;  /* 0x0000003807007812 */ /* 0x020fc600078e783a */
        /* <DEDUP_REMOVED lines=25> */
.L_x_2897:
[----:B------:R2:W-:Y:S02]  /*e380*/  STS.128 [R249], RZ ;  /* 0x000000fff9007388 */ /* 0x0005e40000000c00 */
.L_x_2896:
[----:B------:R-:W-:Y:S05]  /*e390*/  BSYNC.RECONVERGENT B0 ;  /* 0x0000000000007941 */ /* 0x000fea0003800200 */
.L_x_2895:
        /* <DEDUP_REMOVED lines=18> */
.L_x_2899:
[----:B------:R-:W-:Y:S05]  /*e4c0*/  BSYNC.RECONVERGENT B0 ;  /* 0x0000000000007941 */ /* 0x000fea0003800200 */
.L_x_2898:
        /* <DEDUP_REMOVED lines=12> */
.L_x_2901:
[----:B------:R-:W-:Y:S05]  /*e590*/  BSYNC.RECONVERGENT B0 ;  /* 0x0000000000007941 */ /* 0x000fea0003800200 */
.L_x_2900:
        /* <DEDUP_REMOVED lines=12> */
.L_x_2894:
        /* <DEDUP_REMOVED lines=78> */
.L_x_2908:
[----:B------:R-:W-:Y:S05]  /*eb40*/  BSYNC.RECONVERGENT B0 ;  /* 0x0000000000007941 */ /* 0x000fea0003800200 */
.L_x_2907:
[----:B-----5:R2:W-:Y:S01]  /*eb50*/  STS.128 [R249], R20 ;  /* 0x00000014f9007388 */ /* 0x0205e20000000c00 */
[----:B------:R-:W-:Y:S05]  /*eb60*/  BRA `(.L_x_2905) ;  /* 0x0000000000047947 */ /* 0x000fea0003800000 */
.L_x_2906:
[----:B------:R3:W-:Y:S02]  /*eb70*/  STS.128 [R249], RZ ;  /* 0x000000fff9007388 */ /* 0x0007e40000000c00 */
.L_x_2905:
[----:B------:R-:W-:Y:S05]  /*eb80*/  BSYNC.RECONVERGENT B1 ;  /* 0x0000000000017941 */ /* 0x000fea0003800200 */
.L_x_2904:
        /* <DEDUP_REMOVED lines=63> */
.L_x_2912:
[----:B------:R-:W-:Y:S05]  /*ef80*/  BSYNC.RECONVERGENT B0 ;  /* 0x0000000000007941 */ /* 0x000fea0003800200 */
.L_x_2911:
[----:B-----5:R1:W-:Y:S02]  /*ef90*/  STS.128 [R249+0x800], R16 ;  /* 0x00080010f9007388 */ /* 0x0203e40000000c00 */
.L_x_2910:
[----:B------:R-:W-:Y:S05]  /*efa0*/  BSYNC.RECONVERGENT B1 ;  /* 0x0000000000017941 */ /* 0x000fea0003800200 */
.L_x_2909:
        /* <DEDUP_REMOVED lines=63> */
.L_x_2916:
[----:B------:R-:W-:Y:S05]  /*f3a0*/  BSYNC.RECONVERGENT B0 ;  /* 0x0000000000007941 */ /* 0x000fea0003800200 */
.L_x_2915:
[----:B-----5:R1:W-:Y:S02]  /*f3b0*/  STS.128 [R249+0x1000], R16 ;  /* 0x00100010f9007388 */ /* 0x0203e40000000c00 */
.L_x_2914:
[----:B------:R-:W-:Y:S05]  /*f3c0*/  BSYNC.RECONVERGENT B1 ;  /* 0x0000000000017941 */ /* 0x000fea0003800200 */
.L_x_2913:
        /* <DEDUP_REMOVED lines=63> */
.L_x_2918:
[----:B------:R-:W-:Y:S05]  /*f7c0*/  BSYNC.RECONVERGENT B0 ;  /* 0x0000000000007941 */ /* 0x000fea0003800200 */
.L_x_2917:
[----:B-----5:R4:W-:Y:S01]  /*f7d0*/  STS.128 [R249+0x1800], R20 ;  /* 0x00180014f9007388 */ /* 0x0209e20000000c00 */
[----:B------:R-:W-:Y:S05]  /*f7e0*/  BRA `(.L_x_2902) ;  /* 0x0000001800047947 */ /* 0x000fea0003800000 */
.L_x_2903:
        /* <DEDUP_REMOVED lines=96> */
.L_x_2923:
[----:B------:R-:W-:Y:S05]  /*fdf0*/  BSYNC.RECONVERGENT B0 ;  /* 0x0000000000007941 */ /* 0x000fea0003800200 */
.L_x_2922:
[----:B-----5:R2:W-:Y:S01]  /*fe00*/  STS.128 [R249], R24 ;  /* 0x00000018f9007388 */ /* 0x0205e20000000c00 */
[----:B------:R-:W-:Y:S05]  /*fe10*/  BRA `(.L_x_2920) ;  /* 0x0000000000047947 */ /* 0x000fea0003800000 */
.L_x_2921:
[----:B------:R1:W-:Y:S02]  /*fe20*/  STS.128 [R249], RZ ;  /* 0x000000fff9007388 */ /* 0x0003e40000000c00 */
.L_x_2920:
[----:B------:R-:W-:Y:S05]  /*fe30*/  BSYNC.RECONVERGENT B1 ;  /* 0x0000000000017941 */ /* 0x000fea0003800200 */
.L_x_2919:
        /* <DEDUP_REMOVED lines=91> */
.L_x_2927:
[----:B------:R-:W-:Y:S05]  /*103f0*/  BSYNC.RECONVERGENT B0 ;  /* 0x0000000000007941 */ /* 0x000fea0003800200 */
.L_x_2926:
[----:B-----5:R1:W-:Y:S02]  /*10400*/  STS.128 [R249+0x800], R8 ;  /* 0x00080008f9007388 */ /* 0x0203e40000000c00 */
.L_x_2925:
[----:B------:R-:W-:Y:S05]  /*10410*/  BSYNC.RECONVERGENT B1 ;  /* 0x0000000000017941 */ /* 0x000fea0003800200 */
.L_x_2924:
        /* <DEDUP_REMOVED lines=92> */
.L_x_2931:
[----:B------:R-:W-:Y:S05]  /*109e0*/  BSYNC.RECONVERGENT B0 ;  /* 0x0000000000007941 */ /* 0x000fea0003800200 */
.L_x_2930:
[----:B-----5:R1:W-:Y:S02]  /*109f0*/  STS.128 [R249+0x1000], R24 ;  /* 0x00100018f9007388 */ /* 0x0203e40000000c00 */
.L_x_2929:
[----:B------:R-:W-:Y:S05]  /*10a00*/  BSYNC.RECONVERGENT B1 ;  /* 0x0000000000017941 */ /* 0x000fea0003800200 */
.L_x_2928:
        /* <DEDUP_REMOVED lines=93> */
.L_x_2933:
[----:B------:R-:W-:Y:S05]  /*10fe0*/  BSYNC.RECONVERGENT B0 ;  /* 0x0000000000007941 */ /* 0x000fea0003800200 */
.L_x_2932:
[----:B-----5:R1:W-:Y:S02]  /*10ff0*/  STS.128 [R249+0x1800], R8 ;  /* 0x00180008f9007388 */ /* 0x0203e40000000c00 */
.L_x_2902:
[----:B------:R-:W-:Y:S05]  /*11000*/  BSYNC.RECONVERGENT B2 ;  /* 0x0000000000027941 */ /* 0x000fea0003800200 */
.L_x_2893:
[----:B------:R-:W-:Y:S01]  /*11010*/  UIADD3 UR29, UPT, UPT, -UR29, UR22, URZ ;  /* 0x000000161d1d7290 */ /* 0x000fe2000fffe1ff */
[----:B------:R-:W-:Y:S05]  /*11020*/  BSSY.RECONVERGENT B0, `(.L_x_2934) ;  /* 0x000000c000007945 */ /* 0x000fea0003800200 */
        /* <DEDUP_REMOVED lines=10> */
.L_x_2936:
[----:B------:R1:W-:Y:S02]  /*110d0*/  STS.128 [R249+0x2000], RZ ;  /* 0x002000fff9007388 */ /* 0x0003e40000000c00 */
.L_x_2935:
[----:B------:R-:W-:Y:S05]  /*110e0*/  BSYNC.RECONVERGENT B0 ;  /* 0x0000000000007941 */ /* 0x000fea0003800200 */
.L_x_2934:
        /* <DEDUP_REMOVED lines=15> */
.L_x_2939:
[----:B------:R1:W-:Y:S02]  /*111e0*/  STS.128 [R249+0x2800], RZ ;  /* 0x002800fff9007388 */ /* 0x0003e40000000c00 */
.L_x_2938:
[----:B------:R-:W-:Y:S05]  /*111f0*/  BSYNC.RECONVERGENT B0 ;  /* 0x0000000000007941 */ /* 0x000fea0003800200 */
.L_x_2937:
        /* <DEDUP_REMOVED lines=14> */
.L_x_2942:
[----:B------:R1:W-:Y:S02]  /*112e0*/  STS.128 [R249+0x3000], RZ ;  /* 0x003000fff9007388 */ /* 0x0003e40000000c00 */
.L_x_2941:
[----:B------:R-:W-:Y:S05]  /*112f0*/  BSYNC.RECONVERGENT B0 ;  /* 0x0000000000007941 */ /* 0x000fea0003800200 */
.L_x_2940:
        /* <DEDUP_REMOVED lines=14> */
.L_x_2945:
[----:B------:R1:W-:Y:S02]  /*113e0*/  STS.128 [R249+0x3800], RZ ;  /* 0x003800fff9007388 */ /* 0x0003e40000000c00 */
.L_x_2944:
[----:B------:R-:W-:Y:S05]  /*113f0*/  BSYNC.RECONVERGENT B0 ;  /* 0x0000000000007941 */ /* 0x000fea0003800200 */
.L_x_2943:
        /* <DEDUP_REMOVED lines=18> */
.L_x_2948:
[----:B------:R1:W-:Y:S02]  /*11520*/  STS.128 [R249+0x4000], RZ ;  /* 0x004000fff9007388 */ /* 0x0003e40000000c00 */
.L_x_2947:
[----:B------:R-:W-:Y:S05]  /*11530*/  BSYNC.RECONVERGENT B0 ;  /* 0x0000000000007941 */ /* 0x000fea0003800200 */
.L_x_2946:
        /* <DEDUP_REMOVED lines=15> */
.L_x_2951:
[----:B------:R3:W-:Y:S02]  /*11630*/  STS.128 [R249+0x4800], RZ ;  /* 0x004800fff9007388 */ /* 0x0007e40000000c00 */
.L_x_2950:
[----:B------:R-:W-:Y:S05]  /*11640*/  BSYNC.RECONVERGENT B0 ;  /* 0x0000000000007941 */ /* 0x000fea0003800200 */
.L_x_2949:
        /* <DEDUP_REMOVED lines=18> */
.L_x_2954:
[----:B------:R1:W-:Y:S02]  /*11770*/  STS.128 [R249+0x5000], RZ ;  /* 0x005000fff9007388 */ /* 0x0003e40000000c00 */
.L_x_2953:
[----:B------:R-:W-:Y:S05]  /*11780*/  BSYNC.RECONVERGENT B0 ;  /* 0x0000000000007941 */ /* 0x000fea0003800200 */
.L_x_2952:
        /* <DEDUP_REMOVED lines=18> */
.L_x_2957:
[----:B------:R1:W-:Y:S02]  /*118b0*/  STS.128 [R249+0x5800], RZ ;  /* 0x005800fff9007388 */ /* 0x0003e40000000c00 */
.L_x_2956:
[----:B------:R-:W-:Y:S05]  /*118c0*/  BSYNC.RECONVERGENT B0 ;  /* 0x0000000000007941 */ /* 0x000fea0003800200 */
.L_x_2955:
[----:B---3--:R-:W-:Y:S01]  /*118d0*/  LOP3.LUT R8, R134, 0x80, RZ, 0xfc, !PT ;  /* 0x0000008086087812 */ /* 0x008fe200078efcff */
        /* <DEDUP_REMOVED lines=17> */
.L_x_2960:
[----:B------:R3:W-:Y:S02]  /*119f0*/  STS.128 [R249+0x6000], RZ ;  /* 0x006000fff9007388 */ /* 0x0007e40000000c00 */
.L_x_2959:
[----:B------:R-:W-:Y:S05]  /*11a00*/  BSYNC.RECONVERGENT B0 ;  /* 0x0000000000007941 */ /* 0x000fea0003800200 */
.L_x_2958:
        /* <DEDUP_REMOVED lines=15> */
.L_x_2963:
[----:B------:R1:W-:Y:S02]  /*11b00*/  STS.128 [R249+0x6800], RZ ;  /* 0x006800fff9007388 */ /* 0x0003e40000000c00 */
.L_x_2962:
[----:B------:R-:W-:Y:S05]  /*11b10*/  BSYNC.RECONVERGENT B0 ;  /* 0x0000000000007941 */ /* 0x000fea0003800200 */
.L_x_2961:
        /* <DEDUP_REMOVED lines=18> */
.L_x_2966:
[----:B------:R1:W-:Y:S02]  /*11c40*/  STS.128 [R249+0x7000], RZ ;  /* 0x007000fff9007388 */ /* 0x0003e40000000c00 */
.L_x_2965:
[----:B------:R-:W-:Y:S05]  /*11c50*/  BSYNC.RECONVERGENT B0 ;  /* 0x0000000000007941 */ /* 0x000fea0003800200 */
.L_x_2964:
        /* <DEDUP_REMOVED lines=18> */
.L_x_2969:
[----:B------:R1:W-:Y:S02]  /*11d80*/  STS.128 [R249+0x7800], RZ ;  /* 0x007800fff9007388 */ /* 0x0003e40000000c00 */
.L_x_2968:
[----:B------:R-:W-:Y:S05]  /*11d90*/  BSYNC.RECONVERGENT B0 ;  /* 0x0000000000007941 */ /* 0x000fea0003800200 */
.L_x_2967:
        /* <DEDUP_REMOVED lines=18> */
.L_x_2972:
[----:B------:R3:W-:Y:S02]  /*11ec0*/  STS.128 [R249+0x8000], RZ ;  /* 0x008000fff9007388 */ /* 0x0007e40000000c00 */
.L_x_2971:
[----:B------:R-:W-:Y:S05]  /*11ed0*/  BSYNC.RECONVERGENT B0 ;  /* 0x0000000000007941 */ /* 0x000fea0003800200 */
.L_x_2970:
        /* <DEDUP_REMOVED lines=18> */
.L_x_2975:
[----:B------:R1:W-:Y:S02]  /*12000*/  STS.128 [R249+0x8800], RZ ;  /* 0x008800fff9007388 */ /* 0x0003e40000000c00 */
.L_x_2974:
[----:B------:R-:W-:Y:S05]  /*12010*/  BSYNC.RECONVERGENT B0 ;  /* 0x0000000000007941 */ /* 0x000fea0003800200 */
.L_x_2973:
[----:B---34-:R-:W-:Y:S01]  /*12020*/  IADD3 R20, PT, PT, R134, 0xe0, RZ ;  /* 0x000000e086147810 */ /* 0x018fe20007ffe0ff */
        /* <DEDUP_REMOVED lines=17> */
.L_x_2978:
[----:B------:R4:W-:Y:S02]  /*12140*/  STS.128 [R249+0x9000], RZ ;  /* 0x009000fff9007388 */ /* 0x0009e40000000c00 */
.L_x_2977:
[----:B------:R-:W-:Y:S05]  /*12150*/  BSYNC.RECONVERGENT B0 ;  /* 0x0000000000007941 */ /* 0x000fea0003800200 */
.L_x_2976:
[----:B------:R-:W-:Y:S01]  /*12160*/  VIADD R134, R134, 0xf0 ;  /* 0x000000f086867836 */ /* 0x000fe20000000000 */
[----:B------:R-:W-:Y:S01]  /*12170*/  BSSY.RECONVERGENT B0, `(.L_x_2979) ;  /* 0x0000011000007945 */ /* 0x000fe20003800200 */
[----:B------:R-:W-:-:S03]  /*12180*/  SHF.R.U32.HI R164, RZ, 0x1, R58 ;  /* 0x00000001ffa47819 */ /* 0x000fc6000001163a */
        /* <DEDUP_REMOVED lines=14> */
.L_x_2981:
[----:B------:R1:W-:Y:S02]  /*12270*/  STS.128 [R249+0x9800], RZ ;  /* 0x009800fff9007388 */ /* 0x0003e40000000c00 */
.L_x_2980:
[----:B------:R-:W-:Y:S05]  /*12280*/  BSYNC.RECONVERGENT B0 ;  /* 0x0000000000007941 */ /* 0x000fea0003800200 */
.L_x_2979:
[----:B------:R-:W5:Y:S01]  /*12290*/  LDCU.64 UR14, c[0x0][0x540] ;  /* 0x0000a800ff0e77ac */ /* 0x000f620008000a00 */
[----:B------:R-:W0:Y:S01]  /*122a0*/  LDGDEPBAR ;  /* 0x00000000000079af */ /* 0x000e220000000000 */
[----:B------:R-:W2:Y:S01]  /*122b0*/  LDCU.64 UR10, c[0x0][0x538] ;  /* 0x0000a700ff0a77ac */ /* 0x000ea20008000a00 */
[----:B------:R-:W-:Y:S01]  /*122c0*/  UMOV UR16, UR24 ;  /* 0x0000001800107c82 */ /* 0x000fe20008000000 */
[----:B------:R-:W-:Y:S01]  /*122d0*/  UMOV UR17, URZ ;  /* 0x000000ff00117c82 */ /* 0x000fe20008000000 */
[----:B------:R-:W3:Y:S01]  /*122e0*/  LDCU UR5, c[0x0][0x458] ;  /* 0x00008b00ff0577ac */ /* 0x000ee20008000800 */
[----:B------:R-:W4:Y:S01]  /*122f0*/  LDCU UR9, c[0x0][0x508] ;  /* 0x0000a100ff0977ac */ /* 0x000f220008000800 */
[----:B-----5:R-:W-:-:S04]  /*12300*/  UIMAD.WIDE.U32 UR16, UR23, UR14, UR16 ;  /* 0x0000000e171072a5 */ /* 0x020fc8000f8e0010 */
[----:B------:R-:W-:Y:S02]  /*12310*/  UIMAD UR15, UR23, UR15, UR17 ;  /* 0x0000000f170f72a4 */ /* 0x000fe4000f8e0211 */
[----:B--2---:R-:W-:Y:S01]  /*12320*/  ULEA UR10, UP0, UR16, UR10, 0x2 ;  /* 0x0000000a100a7291 */ /* 0x004fe2000f8010ff */
[----:B------:R-:W-:Y:S01]  /*12330*/  IMAD.U32 R2, RZ, RZ, UR25 ;  /* 0x00000019ff027e24 */ /* 0x000fe2000f8e00ff */
[----:B------:R-:W-:Y:S01]  /*12340*/  SHF.R.U32.HI R58, RZ, 0x2, R58 ;  /* 0x00000002ff3a7819 */ /* 0x000fe2000001163a */
[----:B------:R-:W-:-:S04]  /*12350*/  DEPBAR.LE SB0, 0x0 ;  /* 0x000080000000791a */ /* 0x000fc80000000000 */
[----:B------:R-:W-:Y:S01]  /*12360*/  ULEA.HI.X UR11, UR16, UR11, UR15, 0x2, UP0 ;  /* 0x0000000b100b7291 */ /* 0x000fe200080f140f */
[----:B-1----:R-:W-:-:S05]  /*12370*/  IMAD.U32 R10, RZ, RZ, UR10 ;  /* 0x0000000aff0a7e24 */ /* 0x002fca000f8e00ff */
[----:B------:R-:W-:-:S05]  /*12380*/  IMAD.U32 R11, RZ, RZ, UR11 ;  /* 0x0000000bff0b7e24 */ /* 0x000fca000f8e00ff */
[----:B------:R-:W2:Y:S01]  /*12390*/  LDG.E R3, desc[UR6][R10.64] ;  /* 0x000000060a037981 */ /* 0x000ea2000c1e1900 */
[----:B---3--:R-:W2:Y:S01]  /*123a0*/  MUFU.RCP R0, UR5 ;  /* 0x0000000500007d08 */ /* 0x008ea20008001000 */
[----:B------:R-:W-:Y:S01]  /*123b0*/  BSSY.RECONVERGENT B0, `(.L_x_2982) ;  /* 0x0000016000007945 */ /* 0x000fe20003800200 */
[----:B------:R-:W-:Y:S01]  /*123c0*/  BAR.SYNC.DEFER_BLOCKING 0x0 ;  /* 0x0000000000007b1d */ /* 0x000fe20000010000 */
[----:B--2---:R-:W-:Y:S01]  /*123d0*/  FMUL.FTZ R0, R3, R0 ;  /* 0x0000000003007220 */ /* 0x004fe20000410000 */
[----:B------:R-:W-:-:S04]  /*123e0*/  LOP3.LUT R3, R164, 0x1f0, RZ, 0xc0, !PT ;  /* 0x000001f0a4037812 */ /* 0x000fc800078ec0ff */
[----:B------:R-:W-:Y:S02]  /*123f0*/  IADD3 R2, PT, PT, R3, 0x1, R2 ;  /* 0x0000000103027810 */ /* 0x000fe40007ffe002 */
[----:B------:R-:W-:Y:S02]  /*12400*/  LOP3.LUT R3, R58, 0x7, RZ, 0xc0, !PT ;  /* 0x000000073a037812 */ /* 0x000fe400078ec0ff */
[----:B------:R-:W-:Y:S01]  /*12410*/  R2UR UR5, R0 ;  /* 0x00000000000572ca */ /* 0x000fe200000e0000 */
[----:B----4-:R-:W-:Y:S01]  /*12420*/  IMAD.U32 R0, RZ, RZ, UR9 ;  /* 0x00000009ff007e24 */ /* 0x010fe2000f8e00ff */
[----:B------:R-:W-:-:S04]  /*12430*/  IADD3 R3, PT, PT, R2, -UR21, R3 ;  /* 0x8000001502037c10 */ /* 0x000fc8000fffe003 */
[----:B------:R-:W-:Y:S01]  /*12440*/  IADD3 R0, PT, PT, R3, UR22, R0 ;  /* 0x0000001603007c10 */ /* 0x000fe2000fffe000 */
[----:B------:R-:W-:Y:S08]  /*12450*/  @P2 BRA `(.L_x_2983) ;  /* 0x0000000000282947 */ /* 0x000ff00003800000 */
        /* <DEDUP_REMOVED lines=8> */
.L_x_2984:
[----:B------:R2:W-:Y:S01]  /*124e0*/  STS.128 [R249+0xa000], RZ ;  /* 0x00a000fff9007388 */ /* 0x0005e20000000c00 */
[----:B------:R-:W-:Y:S05]  /*124f0*/  BRA `(.L_x_2985) ;  /* 0x0000000000047947 */ /* 0x000fea0003800000 */
.L_x_2983:
[----:B------:R3:W-:Y:S02]  /*12500*/  STS.128 [R249+0xa000], RZ ;  /* 0x00a000fff9007388 */ /* 0x0007e40000000c00 */
.L_x_2985:
[----:B------:R-:W-:Y:S05]  /*12510*/  BSYNC.RECONVERGENT B0 ;  /* 0x0000000000007941 */ /* 0x000fea0003800200 */
.L_x_2982:
        /* <DEDUP_REMOVED lines=16> */
.L_x_2988:
[----:B------:R1:W-:Y:S02]  /*12620*/  STS.128 [R249+0xa800], RZ ;  /* 0x00a800fff9007388 */ /* 0x0003e40000000c00 */
.L_x_2987:
[----:B------:R-:W-:Y:S05]  /*12630*/  BSYNC.RECONVERGENT B0 ;  /* 0x0000000000007941 */ /* 0x000fea0003800200 */
.L_x_2986:
        /* <DEDUP_REMOVED lines=15> */
.L_x_2991:
[----:B------:R1:W-:Y:S02]  /*12730*/  STS.128 [R249+0xb000], RZ ;  /* 0x00b000fff9007388 */ /* 0x0003e40000000c00 */
.L_x_2990:
[----:B------:R-:W-:Y:S05]  /*12740*/  BSYNC.RECONVERGENT B0 ;  /* 0x0000000000007941 */ /* 0x000fea0003800200 */
.L_x_2989:
        /* <DEDUP_REMOVED lines=15> */
.L_x_2994:
[----:B------:R1:W-:Y:S02]  /*12840*/  STS.128 [R249+0xb800], RZ ;  /* 0x00b800fff9007388 */ /* 0x0003e40000000c00 */
.L_x_2993:
[----:B------:R-:W-:Y:S05]  /*12850*/  BSYNC.RECONVERGENT B0 ;  /* 0x0000000000007941 */ /* 0x000fea0003800200 */
.L_x_2992:
        /* <DEDUP_REMOVED lines=18> */
.L_x_2997:
[----:B------:R1:W-:Y:S02]  /*12980*/  STS.128 [R249+0xc000], RZ ;  /* 0x00c000fff9007388 */ /* 0x0003e40000000c00 */
.L_x_2996:
[----:B------:R-:W-:Y:S05]  /*12990*/  BSYNC.RECONVERGENT B0 ;  /* 0x0000000000007941 */ /* 0x000fea0003800200 */
.L_x_2995:
        /* <DEDUP_REMOVED lines=15> */
.L_x_3000:
[----:B------:R1:W-:Y:S02]  /*12a90*/  STS.128 [R249+0xc800], RZ ;  /* 0x00c800fff9007388 */ /* 0x0003e40000000c00 */
.L_x_2999:
[----:B------:R-:W-:Y:S05]  /*12aa0*/  BSYNC.RECONVERGENT B0 ;  /* 0x0000000000007941 */ /* 0x000fea0003800200 */
.L_x_2998:
        /* <DEDUP_REMOVED lines=8> */
[----:B------:R-:W-:Y:S02]  /*12b30*/  MOV R4, R10 ;  /* 0x0000000a00047202 */ /* 0x000fe40000000f00 */
        /* <DEDUP_REMOVED lines=9> */
.L_x_3003:
[----:B------:R1:W-:Y:S02]  /*12bd0*/  STS.128 [R249+0xd000], RZ ;  /* 0x00d000fff9007388 */ /* 0x0003e40000000c00 */
.L_x_3002:
[----:B------:R-:W-:Y:S05]  /*12be0*/  BSYNC.RECONVERGENT B0 ;  /* 0x0000000000007941 */ /* 0x000fea0003800200 */
.L_x_3001:
        /* <DEDUP_REMOVED lines=18> */
.L_x_3006:
[----:B------:R1:W-:Y:S02]  /*12d10*/  STS.128 [R249+0xd800], RZ ;  /* 0x00d800fff9007388 */ /* 0x0003e40000000c00 */
.L_x_3005:
[----:B------:R-:W-:Y:S05]  /*12d20*/  BSYNC.RECONVERGENT B0 ;  /* 0x0000000000007941 */ /* 0x000fea0003800200 */
.L_x_3004:
        /* <DEDUP_REMOVED lines=18> */
.L_x_3009:
[----:B------:R1:W-:Y:S02]  /*12e50*/  STS.128 [R249+0xe000], RZ ;  /* 0x00e000fff9007388 */ /* 0x0003e40000000c00 */
.L_x_3008:
[----:B------:R-:W-:Y:S05]  /*12e60*/  BSYNC.RECONVERGENT B0 ;  /* 0x0000000000007941 */ /* 0x000fea0003800200 */
.L_x_3007:
        /* <DEDUP_REMOVED lines=15> */
.L_x_3012:
[----:B------:R1:W-:Y:S02]  /*12f60*/  STS.128 [R249+0xe800], RZ ;  /* 0x00e800fff9007388 */ /* 0x0003e40000000c00 */
.L_x_3011:
[----:B------:R-:W-:Y:S05]  /*12f70*/  BSYNC.RECONVERGENT B0 ;  /* 0x0000000000007941 */ /* 0x000fea0003800200 */
.L_x_3010:
        /* <DEDUP_REMOVED lines=18> */
.L_x_3015:
[----:B------:R1:W-:Y:S02]  /*130a0*/  STS.128 [R249+0xf000], RZ ;  /* 0x00f000fff9007388 */ /* 0x0003e40000000c00 */
.L_x_3014:
[----:B------:R-:W-:Y:S05]  /*130b0*/  BSYNC.RECONVERGENT B0 ;  /* 0x0000000000007941 */ /* 0x000fea0003800200 */
.L_x_3013:
        /* <DEDUP_REMOVED lines=18> */
.L_x_3018:
[----:B------:R1:W-:Y:S02]  /*131e0*/  STS.128 [R249+0xf800], RZ ;  /* 0x00f800fff9007388 */ /* 0x0003e40000000c00 */
.L_x_3017:
[----:B------:R-:W-:Y:S05]  /*131f0*/  BSYNC.RECONVERGENT B0 ;  /* 0x0000000000007941 */ /* 0x000fea0003800200 */
.L_x_3016:
        /* <DEDUP_REMOVED lines=18> */
.L_x_3021:
[----:B------:R1:W-:Y:S02]  /*13320*/  STS.128 [R249+0x10000], RZ ;  /* 0x010000fff9007388 */ /* 0x0003e40000000c00 */
.L_x_3020:
[----:B------:R-:W-:Y:S05]  /*13330*/  BSYNC.RECONVERGENT B0 ;  /* 0x0000000000007941 */ /* 0x000fea0003800200 */
.L_x_3019:
        /* <DEDUP_REMOVED lines=18> */
.L_x_3024:
[----:B------:R1:W-:Y:S02]  /*13460*/  STS.128 [R249+0x10800], RZ ;  /* 0x010800fff9007388 */ /* 0x0003e40000000c00 */
.L_x_3023:
[----:B------:R-:W-:Y:S05]  /*13470*/  BSYNC.RECONVERGENT B0 ;  /* 0x0000000000007941 */ /* 0x000fea0003800200 */
.L_x_3022:
        /* <DEDUP_REMOVED lines=18> */
.L_x_3027:
[----:B------:R1:W-:Y:S02]  /*135a0*/  STS.128 [R249+0x11000], RZ ;  /* 0x011000fff9007388 */ /* 0x0003e40000000c00 */
.L_x_3026:
[----:B------:R-:W-:Y:S05]  /*135b0*/  BSYNC.RECONVERGENT B0 ;  /* 0x0000000000007941 */ /* 0x000fea0003800200 */
.L_x_3025:
        /* <DEDUP_REMOVED lines=16> */
.L_x_3030:
[----:B------:R1:W-:Y:S02]  /*136c0*/  STS.128 [R249+0x11800], RZ ;  /* 0x011800fff9007388 */ /* 0x0003e40000000c00 */
.L_x_3029:
[----:B------:R-:W-:Y:S05]  /*136d0*/  BSYNC.RECONVERGENT B0 ;  /* 0x0000000000007941 */ /* 0x000fea0003800200 */
.L_x_3028:
[----:B------:R-:W5:Y:S01]  /*136e0*/  S2R R237, SR_TID.X ;  /* 0x0000000000ed7919 */ /* 0x000f620000002100 */
[----:B------:R-:W-:Y:S01]  /*136f0*/  IMAD.MOV.U32 R176, RZ, RZ, 0x20 ;  /* 0x00000020ffb07424 */ /* 0x000fe200078e00ff */
[----:B------:R-:W2:Y:S01]  /*13700*/  LDCU UR10, c[0x0][0x50c] ;  /* 0x0000a180ff0a77ac */ /* 0x000ea20008000800 */
[----:B------:R-:W-:Y:S01]  /*13710*/  IMAD.MOV.U32 R188, RZ, RZ, 0x40 ;  /* 0x00000040ffbc7424 */ /* 0x000fe200078e00ff */
[----:B------:R-:W-:Y:S01]  /*13720*/  VIMNMX R209, PT, PT, R0, UR22, PT ;  /* 0x0000001600d17c48 */ /* 0x000fe2000bfe0100 */
[----:B------:R-:W0:Y:S01]  /*13730*/  LDGDEPBAR ;  /* 0x00000000000079af */ /* 0x000e220000000000 */
[----:B------:R-:W-:Y:S02]  /*13740*/  UIADD3 UR9, UPT, UPT, UR26, -0x100, URZ ;  /* 0xffffff001a097890 */ /* 0x000fe4000fffe0ff */
[----:B------:R-:W-:Y:S01]  /*13750*/  UISETP.NE.AND UP1, UPT, UR4, 0x1, UPT ;  /* 0x000000010400788c */ /* 0x000fe2000bf25270 */
[C---:B-----5:R-:W-:Y:S01]  /*13760*/  IMAD.SHL.U32 R238, R237.reuse, 0x8, RZ ;  /* 0x00000008edee7824 */ /* 0x060fe200078e00ff */
[C---:B-1----:R-:W-:Y:S01]  /*13770*/  LOP3.LUT R4, R237.reuse, 0x8, RZ, 0xc0, !PT ;  /* 0x00000008ed047812 */ /* 0x042fe200078ec0ff */
[C---:B------:R-:W-:Y:S01]  /*13780*/  IMAD.SHL.U32 R239, R237.reuse, 0x20, RZ ;  /* 0x00000020edef7824 */ /* 0x040fe200078e00ff */
[C---:B------:R-:W-:Y:S01]  /*13790*/  LOP3.LUT P0, RZ, R237.reuse, 0x2, RZ, 0xc0, !PT ;  /* 0x00000002edff7812 */ /* 0x040fe2000780c0ff */
[----:B------:R-:W-:Y:S01]  /*137a0*/  IMAD.SHL.U32 R179, R237, 0x40, RZ ;  /* 0x00000040edb37824 */ /* 0x000fe200078e00ff */
[----:B------:R-:W-:-:S02]  /*137b0*/  LOP3.LUT R238, R238, 0x38, RZ, 0xc0, !PT ;  /* 0x00000038eeee7812 */ /* 0x000fc400078ec0ff */
[----:B------:R-:W-:Y:S02]  /*137c0*/  LOP3.LUT R239, R239, 0x7c00, RZ, 0xc0, !PT ;  /* 0x00007c00efef7812 */ /* 0x000fe400078ec0ff */
[----:B------:R-:W-:Y:S02]  /*137d0*/  LOP3.LUT R166, R179, 0x200, RZ, 0xc0, !PT ;  /* 0x00000200b3a67812 */ /* 0x000fe400078ec0ff */
[----:B------:R-:W-:Y:S02]  /*137e0*/  LOP3.LUT R177, R238, 0x1c0, R179, 0xf8, !PT ;  /* 0x000001c0eeb17812 */ /* 0x000fe400078ef8b3 */
[----:B------:R-:W-:Y:S02]  /*137f0*/  LOP3.LUT R2, R166, R239, RZ, 0xfc, !PT ;  /* 0x000000efa6027212 */ /* 0x000fe400078efcff */
[----:B------:R-:W-:Y:S02]  /*13800*/  LOP3.LUT R3, R177, 0x8, R164, 0x78, !PT ;  /* 0x00000008b1037812 */ /* 0x000fe400078e78a4 */
[----:B------:R-:W-:-:S02]  /*13810*/  LOP3.LUT R16, R179, 0x400, RZ, 0xc0, !PT ;  /* 0x00000400b3107812 */ /* 0x000fc400078ec0ff */
[----:B------:R-:W-:Y:S02]  /*13820*/  LOP3.LUT R5, R177, R4, RZ, 0x3c, !PT ;  /* 0x00000004b1057212 */ /* 0x000fe400078e3cff */
[----:B------:R-:W-:Y:S02]  /*13830*/  LOP3.LUT R165, R2, R3, RZ, 0xfc, !PT ;  /* 0x0000000302a57212 */ /* 0x000fe400078efcff */
[----:B------:R-:W-:Y:S01]  /*13840*/  SEL R178, R176, 0xffffffe0, !P0 ;  /* 0xffffffe0b0b27807 */ /* 0x000fe20004000000 */
[----:B------:R-:W-:Y:S01]  /*13850*/  IMAD R16, R5, 0x2, R16 ;  /* 0x0000000205107824 */ /* 0x000fe200078e0210 */
[----:B------:R-:W-:Y:S02]  /*13860*/  LEA R165, R165, UR8, 0x1 ;  /* 0x00000008a5a57c11 */ /* 0x000fe4000f8e08ff */
[----:B------:R-:W-:Y:S01]  /*13870*/  LOP3.LUT P0, RZ, R237, 0x4, RZ, 0xc0, !PT ;  /* 0x00000004edff7812 */ /* 0x000fe2000780c0ff */
[----:B------:R-:W-:Y:S01]  /*13880*/  VIADD R167, R16, UR8 ;  /* 0x0000000810a77c36 */ /* 0x000fe20008000000 */
[----:B------:R-:W-:Y:S01]  /*13890*/  LDSM.16.M88.4 R4, [R16+UR8+0x2000] ;  /* 0x002000081004783b */ /* 0x000fe20008000200 */
[--C-:B------:R-:W-:Y:S01]  /*138a0*/  IMAD.IADD R172, R165, 0x1, R178.reuse ;  /* 0x00000001a5ac7824 */ /* 0x100fe200078e02b2 */
[----:B------:R-:W-:Y:S01]  /*138b0*/  SEL R188, R188, 0xffffffc0, !P0 ;  /* 0xffffffc0bcbc7807 */ /* 0x000fe20004000000 */
[----:B------:R-:W-:Y:S01]  /*138c0*/  IMAD.IADD R2, R167, 0x1, R178 ;  /* 0x00000001a7027824 */ /* 0x000fe200078e02b2 */
[----:B------:R-:W1:Y:S04]  /*138d0*/  LDSM.16.M88.4 R12, [R165] ;  /* 0x00000000a50c783b */ /* 0x000e680000000200 */
[----:B------:R-:W5:Y:S04]  /*138e0*/  LDSM.16.M88.4 R116, [R16+UR8+0x3000] ;  /* 0x003000081074783b */ /* 0x000f680008000200 */
[----:B------:R-:W-:Y:S04]  /*138f0*/  LDSM.16.M88.4 R172, [R172] ;  /* 0x00000000acac783b */ /* 0x000fe80000000200 */
[----:B------:R-:W3:Y:S04]  /*13900*/  LDSM.16.M88.4 R132, [R2+0x2000] ;  /* 0x002000000284783b */ /* 0x000ee80000000200 */
[----:B------:R-:W4:Y:S04]  /*13910*/  LDSM.16.M88.4 R160, [R2+0x3000] ;  /* 0x0030000002a0783b */ /* 0x000f280000000200 */
[----:B------:R-:W2:Y:S04]  /*13920*/  LDSM.16.M88.4 R124, [R16+UR8+0x2800] ;  /* 0x00280008107c783b */ /* 0x000ea80008000200 */
[----:B------:R-:W2:Y:S04]  /*13930*/  LDSM.16.M88.4 R108, [R16+UR8+0x3800] ;  /* 0x00380008106c783b */ /* 0x000ea80008000200 */
[----:B------:R-:W2:Y:S04]  /*13940*/  LDSM.16.M88.4 R100, [R16+UR8+0x4000] ;  /* 0x004000081064783b */ /* 0x000ea80008000200 */
[----:B------:R-:W2:Y:S04]  /*13950*/  LDSM.16.M88.4 R92, [R16+UR8+0x4800] ;  /* 0x00480008105c783b */ /* 0x000ea80008000200 */
[----:B------:R-:W2:Y:S04]  /*13960*/  LDSM.16.M88.4 R84, [R16+UR8+0x5000] ;  /* 0x005000081054783b */ /* 0x000ea80008000200 */
[----:B------:R-:W2:Y:S01]  /*13970*/  LDSM.16.M88.4 R76, [R16+UR8+0x5800] ;  /* 0x00580008104c783b */ /* 0x000ea20008000200 */
[C---:B-1----:R-:W-:Y:S03]  /*13980*/  HMMA.16816.F32.BF16 R8, R12.reuse, R4, RZ ;  /* 0x000000040c08723c */ /* 0x042fe600000418ff */
[----:B------:R-:W1:Y:S04]  /*13990*/  LDSM.16.M88.4 R68, [R16+UR8+0x6000] ;  /* 0x006000081044783b */ /* 0x000e680008000200 */
[----:B------:R-:W1:Y:S01]  /*139a0*/  LDSM.16.M88.4 R60, [R16+UR8+0x6800] ;  /* 0x00680008103c783b */ /* 0x000e620008000200 */
[C---:B------:R-:W-:Y:S03]  /*139b0*/  HMMA.16816.F32.BF16 R4, R12.reuse, R6, RZ ;  /* 0x000000060c04723c */ /* 0x040fe600000418ff */
[----:B------:R-:W1:Y:S04]  /*139c0*/  LDSM.16.M88.4 R52, [R16+UR8+0x7000] ;  /* 0x007000081034783b */ /* 0x000e680008000200 */
[----:B------:R-:W1:Y:S01]  /*139d0*/  LDSM.16.M88.4 R44, [R16+UR8+0x7800] ;  /* 0x00780008102c783b */ /* 0x000e620008000200 */
[C---:B-----5:R-:W-:Y:S03]  /*139e0*/  HMMA.16816.F32.BF16 R120, R12.reuse, R116, RZ ;  /* 0x000000740c78723c */ /* 0x060fe600000418ff */
[----:B------:R-:W5:Y:S04]  /*139f0*/  LDSM.16.M88.4 R36, [R16+UR8+0x8000] ;  /* 0x008000081024783b */ /* 0x000f680008000200 */
[----:B------:R-:W5:Y:S01]  /*13a00*/  LDSM.16.M88.4 R28, [R16+UR8+0x8800] ;  /* 0x00880008101c783b */ /* 0x000f620008000200 */
[----:B------:R-:W-:Y:S03]  /*13a10*/  HMMA.16816.F32.BF16 R116, R12, R118, RZ ;  /* 0x000000760c74723c */ /* 0x000fe600000418ff */
[----:B------:R-:W5:Y:S04]  /*13a20*/  LDSM.16.M88.4 R20, [R16+UR8+0x9000] ;  /* 0x009000081014783b */ /* 0x000f680008000200 */
[----:B------:R-:W5:Y:S01]  /*13a30*/  LDSM.16.M88.4 R136, [R16+UR8+0x9800] ;  /* 0x009800081088783b */ /* 0x000f620008000200 */
[C---:B---3--:R-:W-:Y:S03]  /*13a40*/  HMMA.16816.F32.BF16 R8, R172.reuse, R132, R8 ;  /* 0x00000084ac08723c */ /* 0x048fe60000041808 */
[----:B------:R-:W-:Y:S04]  /*13a50*/  LDSM.16.M88.4 R156, [R2+0x3800] ;  /* 0x00380000029c783b */ /* 0x000fe80000000200 */
[----:B------:R-:W-:Y:S01]  /*13a60*/  LDSM.16.M88.4 R152, [R2+0x4000] ;  /* 0x004000000298783b */ /* 0x000fe20000000200 */
[C---:B------:R-:W-:Y:S03]  /*13a70*/  HMMA.16816.F32.BF16 R4, R172.reuse, R134, R4 ;  /* 0x00000086ac04723c */ /* 0x040fe60000041804 */
[----:B------:R-:W3:Y:S04]  /*13a80*/  LDSM.16.M88.4 R132, [R2+0x6800] ;  /* 0x006800000284783b */ /* 0x000ee80000000200 */
[----:B------:R-:W-:Y:S01]  /*13a90*/  LDSM.16.M88.4 R168, [R2+0x2800] ;  /* 0x0028000002a8783b */ /* 0x000fe20000000200 */
[C---:B----4-:R-:W-:Y:S03]  /*13aa0*/  HMMA.16816.F32.BF16 R120, R172.reuse, R160, R120 ;  /* 0x000000a0ac78723c */ /* 0x050fe60000041878 */
[----:B------:R-:W-:Y:S04]  /*13ab0*/  LDSM.16.M88.4 R144, [R2+0x5000] ;  /* 0x005000000290783b */ /* 0x000fe80000000200 */
[----:B------:R-:W-:Y:S01]  /*13ac0*/  LDSM.16.M88.4 R140, [R2+0x5800] ;  /* 0x00580000028c783b */ /* 0x000fe20000000200 */
[----:B------:R-:W-:Y:S03]  /*13ad0*/  HMMA.16816.F32.BF16 R116, R172, R162, R116 ;  /* 0x000000a2ac74723c */ /* 0x000fe60000041874 */
[----:B------:R-:W4:Y:S04]  /*13ae0*/  LDSM.16.M88.4 R160, [R2+0x7800] ;  /* 0x0078000002a0783b */ /* 0x000f280000000200 */
[----:B------:R-:W-:Y:S01]  /*13af0*/  LDSM.16.M88.4 R148, [R2+0x4800] ;  /* 0x004800000294783b */ /* 0x000fe20000000200 */
[C---:B--2---:R-:W-:Y:S08]  /*13b00*/  HMMA.16816.F32.BF16 R128, R12.reuse, R124, RZ ;  /* 0x0000007c0c80723c */ /* 0x044ff000000418ff */
        /* <DEDUP_REMOVED lines=28> */
[C---:B---3--:R-:W-:Y:S08]  /*13cd0*/  HMMA.16816.F32.BF16 R64, R172.reuse, R132, R64 ;  /* 0x00000084ac40723c */ /* 0x048ff00000041840 */
[C---:B------:R-:W-:Y:S01]  /*13ce0*/  HMMA.16816.F32.BF16 R60, R172.reuse, R134, R60 ;  /* 0x00000086ac3c723c */ /* 0x040fe2000004183c */
[----:B------:R-:W2:Y:S07]  /*13cf0*/  LDSM.16.M88.4 R132, [R2+0x8800] ;  /* 0x008800000284783b */ /* 0x000eae0000000200 */
[----:B----4-:R-:W-:Y:S01]  /*13d00*/  HMMA.16816.F32.BF16 R48, R172, R160, R48 ;  /* 0x000000a0ac30723c */ /* 0x010fe20000041830 */
[----:B------:R-:W-:-:S02]  /*13d10*/  IMAD.IADD R161, R165, 0x1, R188 ;  /* 0x00000001a5a17824 */ /* 0x000fc400078e02bc */
[----:B------:R-:W-:-:S05]  /*13d20*/  IMAD.IADD R165, R167, 0x1, R188 ;  /* 0x00000001a7a57824 */ /* 0x000fca00078e02bc */
[C---:B------:R-:W-:Y:S08]  /*13d30*/  HMMA.16816.F32.BF16 R112, R172.reuse, R156, R112 ;  /* 0x0000009cac70723c */ /* 0x040ff00000041870 */
[C---:B------:R-:W-:Y:S01]  /*13d40*/  HMMA.16816.F32.BF16 R108, R172.reuse, R158, R108 ;  /* 0x0000009eac6c723c */ /* 0x040fe2000004186c */
[----:B------:R-:W-:Y:S07]  /*13d50*/  LDSM.16.M88.4 R156, [R165+0x2800] ;  /* 0x00280000a59c783b */ /* 0x000fee0000000200 */
[C---:B------:R-:W-:Y:S08]  /*13d60*/  HMMA.16816.F32.BF16 R104, R172.reuse, R152, R104 ;  /* 0x00000098ac68723c */ /* 0x040ff00000041868 */
[C---:B------:R-:W-:Y:S01]  /*13d70*/  HMMA.16816.F32.BF16 R100, R172.reuse, R154, R100 ;  /* 0x0000009aac64723c */ /* 0x040fe20000041864 */
[----:B------:R-:W3:Y:S07]  /*13d80*/  LDSM.16.M88.4 R152, [R161] ;  /* 0x00000000a198783b */ /* 0x000eee0000000200 */
        /* <DEDUP_REMOVED lines=14> */
[----:B------:R-:W5:Y:S07]  /*13e70*/  LDSM.16.M88.4 R148, [R165+0x2000] ;  /* 0x00200000a594783b */ /* 0x000f6e0000000200 */
[C---:B--2---:R-:W-:Y:S08]  /*13e80*/  HMMA.16816.F32.BF16 R32, R172.reuse, R132, R32 ;  /* 0x00000084ac20723c */ /* 0x044ff00000041820 */
[----:B------:R-:W-:Y:S01]  /*13e90*/  HMMA.16816.F32.BF16 R28, R172, R134, R28 ;  /* 0x00000086ac1c723c */ /* 0x000fe2000004181c */
[----:B------:R-:W2:Y:S07]  /*13ea0*/  LDSM.16.M88.4 R132, [R165+0x3000] ;  /* 0x00300000a584783b */ /* 0x000eae0000000200 */
[----:B---3--:R-:W-:Y:S01]  /*13eb0*/  HMMA.16816.F32.BF16 R128, R152, R156, R128 ;  /* 0x0000009c9880723c */ /* 0x008fe20000041880 */
[----:B------:R-:W-:-:S07]  /*13ec0*/  IMAD.IADD R156, R178, 0x1, R161 ;  /* 0x00000001b29c7824 */ /* 0x000fce00078e02a1 */
[C---:B----4-:R-:W-:Y:S08]  /*13ed0*/  HMMA.16816.F32.BF16 R56, R172.reuse, R168, R56 ;  /* 0x000000a8ac38723c */ /* 0x050ff00000041838 */
[C---:B------:R-:W-:Y:S01]  /*13ee0*/  HMMA.16816.F32.BF16 R52, R172.reuse, R170, R52 ;  /* 0x000000aaac34723c */ /* 0x040fe20000041834 */
[----:B------:R-:W-:Y:S07]  /*13ef0*/  LDSM.16.M88.4 R168, [R165+0x5800] ;  /* 0x00580000a5a8783b */ /* 0x000fee0000000200 */
[C---:B------:R-:W-:Y:S01]  /*13f00*/  HMMA.16816.F32.BF16 R44, R172.reuse, R162, R44 ;  /* 0x000000a2ac2c723c */ /* 0x040fe2000004182c */
[----:B------:R-:W-:Y:S07]  /*13f10*/  LDSM.16.M88.4 R160, [R165+0x5000] ;  /* 0x00500000a5a0783b */ /* 0x000fee0000000200 */
[C---:B-1----:R-:W-:Y:S08]  /*13f20*/  HMMA.16816.F32.BF16 R40, R172.reuse, R136, R40 ;  /* 0x00000088ac28723c */ /* 0x042ff00000041828 */
[C---:B------:R-:W-:Y:S01]  /*13f30*/  HMMA.16816.F32.BF16 R36, R172.reuse, R138, R36 ;  /* 0x0000008aac24723c */ /* 0x040fe20000041824 */
[----:B------:R-:W-:Y:S07]  /*13f40*/  LDSM.16.M88.4 R136, [R165+0x3800] ;  /* 0x00380000a588783b */ /* 0x000fee0000000200 */
[C---:B------:R-:W-:Y:S08]  /*13f50*/  HMMA.16816.F32.BF16 R24, R172.reuse, R140, R24 ;  /* 0x0000008cac18723c */ /* 0x040ff00000041818 */
[C---:B------:R-:W-:Y:S01]  /*13f60*/  HMMA.16816.F32.BF16 R20, R172.reuse, R142, R20 ;  /* 0x0000008eac14723c */ /* 0x040fe20000041814 */
[----:B------:R-:W1:Y:S07]  /*13f70*/  LDSM.16.M88.4 R140, [R165+0x4800] ;  /* 0x00480000a58c783b */ /* 0x000e6e0000000200 */
[C---:B------:R-:W-:Y:S08]  /*13f80*/  HMMA.16816.F32.BF16 R16, R172.reuse, R144, R16 ;  /* 0x00000090ac10723c */ /* 0x040ff00000041810 */
[----:B------:R-:W-:Y:S01]  /*13f90*/  HMMA.16816.F32.BF16 R12, R172, R146, R12 ;  /* 0x00000092ac0c723c */ /* 0x000fe2000004180c */
[----:B------:R-:W-:Y:S01]  /*13fa0*/  IMAD.IADD R172, R178, 0x1, R165 ;  /* 0x00000001b2ac7824 */ /* 0x000fe200078e02a5 */
[----:B------:R-:W3:Y:S06]  /*13fb0*/  LDSM.16.M88.4 R144, [R165+0x4000] ;  /* 0x00400000a590783b */ /* 0x000eec0000000200 */
[C---:B-----5:R-:W-:Y:S08]  /*13fc0*/  HMMA.16816.F32.BF16 R8, R152.reuse, R148, R8 ;  /* 0x000000949808723c */ /* 0x060ff00000041808 */
[C---:B------:R-:W-:Y:S01]  /*13fd0*/  HMMA.16816.F32.BF16 R4, R152.reuse, R150, R4 ;  /* 0x000000969804723c */ /* 0x040fe20000041804 */
[----:B------:R-:W-:Y:S07]  /*13fe0*/  LDSM.16.M88.4 R148, [R172+0x2000] ;  /* 0x00200000ac94783b */ /* 0x000fee0000000200 */
[C---:B------:R-:W-:Y:S01]  /*13ff0*/  HMMA.16816.F32.BF16 R124, R152.reuse, R158, R124 ;  /* 0x0000009e987c723c */ /* 0x040fe2000004187c */
[----:B------:R-:W4:Y:S07]  /*14000*/  LDSM.16.M88.4 R156, [R156] ;  /* 0x000000009c9c783b */ /* 0x000f2e0000000200 */
[C---:B--2---:R-:W-:Y:S08]  /*14010*/  HMMA.16816.F32.BF16 R120, R152.reuse, R132, R120 ;  /* 0x000000849878723c */ /* 0x044ff00000041878 */
[C---:B------:R-:W-:Y:S01]  /*14020*/  HMMA.16816.F32.BF16 R116, R152.reuse, R134, R116 ;  /* 0x000000869874723c */ /* 0x040fe20000041874 */
[----:B------:R-:W2:Y:S07]  /*14030*/  LDSM.16.M88.4 R132, [R165+0x6000] ;  /* 0x00600000a584783b */ /* 0x000eae0000000200 */
[C---:B-1----:R-:W-:Y:S08]  /*14040*/  HMMA.16816.F32.BF16 R96, R152.reuse, R140, R96 ;  /* 0x0000008c9860723c */ /* 0x042ff00000041860 */
[C---:B------:R-:W-:Y:S01]  /*14050*/  HMMA.16816.F32.BF16 R92, R152.reuse, R142, R92 ;  /* 0x0000008e985c723c */ /* 0x040fe2000004185c */
[----:B------:R-:W1:Y:S07]  /*14060*/  LDSM.16.M88.4 R140, [R165+0x7000] ;  /* 0x00700000a58c783b */ /* 0x000e6e0000000200 */
[----:B---3--:R-:W-:Y:S08]  /*14070*/  HMMA.16816.F32.BF16 R104, R152, R144, R104 ;  /* 0x000000909868723c */ /* 0x008ff00000041868 */
[----:B----4-:R-:W-:Y:S08]  /*14080*/  HMMA.16816.F32.BF16 R8, R156, R148, R8 ;  /* 0x000000949c08723c */ /* 0x010ff00000041808 */
[C---:B------:R-:W-:Y:S01]  /*14090*/  HMMA.16816.F32.BF16 R100, R152.reuse, R146, R100 ;  /* 0x000000929864723c */ /* 0x040fe20000041864 */
[----:B------:R-:W3:Y:S07]  /*140a0*/  LDSM.16.M88.4 R144, [R172+0x2800] ;  /* 0x00280000ac90783b */ /* 0x000eee0000000200 */
[----:B--2---:R-:W-:Y:S03]  /*140b0*/  HMMA.16816.F32.BF16 R72, R152, R132, R72 ;  /* 0x000000849848723c */ /* 0x004fe60000041848 */
[----:B------:R-:W-:Y:S01]  /*140c0*/  FMUL.FTZ R2, R8, UR10 ;  /* 0x0000000a08027c20 */ /* 0x000fe20008410000 */
[----:B------:R-:W-:Y:S01]  /*140d0*/  FMUL.FTZ R148, R9, UR10 ;  /* 0x0000000a09947c20 */ /* 0x000fe20008410000 */
[----:B------:R-:W-:-:S03]  /*140e0*/  FMUL.FTZ R149, R10, UR10 ;  /* 0x0000000a0a957c20 */ /* 0x000fc60008410000 */
[----:B------:R-:W-:Y:S01]  /*140f0*/  HMMA.16816.F32.BF16 R68, R152, R134, R68 ;  /* 0x000000869844723c */ /* 0x000fe20000041844 */
[----:B------:R-:W2:Y:S01]  /*14100*/  LDSM.16.M88.4 R132, [R165+0x7800] ;  /* 0x00780000a584783b */ /* 0x000ea20000000200 */
[----:B------:R-:W-:Y:S06]  /*14110*/  MUFU.TANH R148, R148 ;  /* 0x0000009400947308 */ /* 0x000fec0000002400 */
[----:B------:R-:W-:Y:S01]  /*14120*/  HMMA.16816.F32.BF16 R4, R156, R150, R4 ;  /* 0x000000969c04723c */ /* 0x000fe20000041804 */
[----:B------:R-:W-:Y:S01]  /*14130*/  FMUL.FTZ R150, R11, UR10 ;  /* 0x0000000a0b967c20 */ /* 0x000fe20008410000 */
[----:B------:R-:W-:Y:S01]  /*14140*/  MUFU.TANH R149, R149 ;  /* 0x0000009500957308 */ /* 0x000fe20000002400 */
[----:B------:R-:W4:Y:S05]  /*14150*/  LDSM.16.M88.4 R8, [R165+0x8000] ;  /* 0x00800000a508783b */ /* 0x000f2a0000000200 */
[C---:B------:R-:W-:Y:S02]  /*14160*/  HMMA.16816.F32.BF16 R112, R152.reuse, R136, R112 ;  /* 0x000000889870723c */ /* 0x040fe40000041870 */
[----:B------:R-:W-:Y:S06]  /*14170*/  MUFU.TANH R150, R150 ;  /* 0x0000009600967308 */ /* 0x000fec0000002400 */
[----:B------:R-:W-:Y:S01]  /*14180*/  HMMA.16816.F32.BF16 R108, R152, R138, R108 ;  /* 0x0000008a986c723c */ /* 0x000fe2000004186c */
[----:B------:R-:W5:Y:S01]  /*14190*/  LDSM.16.M88.4 R136, [R165+0x6800] ;  /* 0x00680000a588783b */ /* 0x000f620000000200 */
[----:B------:R-:W-:Y:S01]  /*141a0*/  MUFU.TANH R2, R2 ;  /* 0x0000000200027308 */ /* 0x000fe20000002400 */
[----:B------:R-:W-:-:S05]  /*141b0*/  FMUL.FTZ R4, R4, UR10 ;  /* 0x0000000a04047c20 */ /* 0x000fca0008410000 */
[C---:B-1----:R-:W-:Y:S02]  /*141c0*/  HMMA.16816.F32.BF16 R56, R152.reuse, R140, R56 ;  /* 0x0000008c9838723c */ /* 0x042fe40000041838 */
[----:B------:R1:W-:Y:S06]  /*141d0*/  MUFU.TANH R151, R4 ;  /* 0x0000000400977308 */ /* 0x0003ec0000002400 */
[----:B------:R-:W-:Y:S01]  /*141e0*/  HMMA.16816.F32.BF16 R52, R152, R142, R52 ;  /* 0x0000008e9834723c */ /* 0x000fe20000041834 */
[----:B------:R-:W5:Y:S07]  /*141f0*/  LDSM.16.M88.4 R140, [R172+0x3000] ;  /* 0x00300000ac8c783b */ /* 0x000f6e0000000200 */
[----:B---3--:R-:W-:Y:S01]  /*14200*/  HMMA.16816.F32.BF16 R128, R156, R144, R128 ;  /* 0x000000909c80723c */ /* 0x008fe20000041880 */
[----:B------:R-:W-:Y:S01]  /*14210*/  FMUL.FTZ R144, R5, UR10 ;  /* 0x0000000a05907c20 */ /* 0x000fe20008410000 */
[----:B------:R-:W-:-:S05]  /*14220*/  FMUL.FTZ R145, R6, UR10 ;  /* 0x0000000a06917c20 */ /* 0x000fca0008410000 */
[----:B------:R-:W-:Y:S01]  /*14230*/  MUFU.TANH R144, R144 ;  /* 0x0000009000907308 */ /* 0x000fe20000002400 */
[C---:B--2---:R-:W-:Y:S01]  /*14240*/  HMMA.16816.F32.BF16 R48, R152.reuse, R132, R48 ;  /* 0x000000849830723c */ /* 0x044fe20000041830 */
[----:B------:R-:W-:Y:S02]  /*14250*/  FMUL.FTZ R132, R7, UR10 ;  /* 0x0000000a07847c20 */ /* 0x000fe40008410000 */
[----:B-1----:R-:W1:Y:S04]  /*14260*/  LDSM.16.M88.4 R4, [R165+0x9000] ;  /* 0x00900000a504783b */ /* 0x002e680000000200 */
[----:B------:R-:W-:Y:S01]  /*14270*/  MUFU.TANH R145, R145 ;  /* 0x0000009100917308 */ /* 0x000fe20000002400 */
[----:B----4-:R-:W-:Y:S03]  /*14280*/  HMMA.16816.F32.BF16 R40, R152, R8, R40 ;  /* 0x000000089828723c */ /* 0x010fe60000041828 */
[----:B------:R-:W-:Y:S01]  /*14290*/  FMUL.FTZ R128, R128, UR10 ;  /* 0x0000000a80807c20 */ /* 0x000fe20008410000 */
[----:B------:R-:W-:-:S03]  /*142a0*/  FMUL.FTZ R129, R129, UR10 ;  /* 0x0000000a81817c20 */ /* 0x000fc60008410000 */
[----:B------:R-:W-:Y:S01]  /*142b0*/  MUFU.TANH R133, R128 ;  /* 0x0000008000857308 */ /* 0x000fe20000002400 */
[C---:B------:R-:W-:Y:S01]  /*142c0*/  HMMA.16816.F32.BF16 R36, R152.reuse, R10, R36 ;  /* 0x0000000a9824723c */ /* 0x040fe20000041824 */
[----:B------:R-:W2:Y:S06]  /*142d0*/  LDSM.16.M88.4 R8, [R165+0x9800] ;  /* 0x00980000a508783b */ /* 0x000eac0000000200 */
[----:B------:R-:W-:Y:S01]  /*142e0*/  MUFU.TANH R132, R132 ;  /* 0x0000008400847308 */ /* 0x000fe20000002400 */
[C---:B-----5:R-:W-:Y:S08]  /*142f0*/  HMMA.16816.F32.BF16 R64, R152.reuse, R136, R64 ;  /* 0x000000889840723c */ /* 0x060ff00000041840 */
[----:B------:R-:W-:Y:S01]  /*14300*/  HMMA.16816.F32.BF16 R60, R152, R138, R60 ;  /* 0x0000008a983c723c */ /* 0x000fe2000004183c */
[----:B------:R-:W3:Y:S07]  /*14310*/  LDSM.16.M88.4 R136, [R165+0x8800] ;  /* 0x00880000a588783b */ /* 0x000eee0000000200 */
[----:B------:R-:W-:Y:S01]  /*14320*/  HMMA.16816.F32.BF16 R124, R156, R146, R124 ;  /* 0x000000929c7c723c */ /* 0x000fe2000004187c */
[----:B------:R-:W-:-:S06]  /*14330*/  FMUL.FTZ R146, R131, UR10 ;  /* 0x0000000a83927c20 */ /* 0x000fcc0008410000 */
[----:B------:R-:W-:Y:S01]  /*14340*/  MUFU.TANH R146, R146 ;  /* 0x0000009200927308 */ /* 0x000fe20000002400 */
[----:B------:R-:W-:Y:S01]  /*14350*/  HMMA.16816.F32.BF16 R44, R152, R134, R44 ;  /* 0x00000086982c723c */ /* 0x000fe2000004182c */
[----:B------:R-:W-:-:S06]  /*14360*/  FMUL.FTZ R135, R130, UR10 ;  /* 0x0000000a82877c20 */ /* 0x000fcc0008410000 */
[----:B------:R4:W-:Y:S01]  /*14370*/  MUFU.TANH R134, R129 ;  /* 0x0000008100867308 */ /* 0x0009e20000002400 */
[----:B------:R-:W-:Y:S07]  /*14380*/  HMMA.16816.F32.BF16 R120, R156, R140, R120 ;  /* 0x0000008c9c78723c */ /* 0x000fee0000041878 */
[----:B------:R-:W-:Y:S01]  /*14390*/  MUFU.TANH R135, R135 ;  /* 0x0000008700877308 */ /* 0x000fe20000002400 */
[C---:B-1----:R-:W-:Y:S01]  /*143a0*/  HMMA.16816.F32.BF16 R24, R152.reuse, R4, R24 ;  /* 0x000000049818723c */ /* 0x042fe20000041818 */
[----:B----4-:R-:W1:Y:S07]  /*143b0*/  LDSM.16.M88.4 R128, [R172+0x3800] ;  /* 0x00380000ac80783b */ /* 0x010e6e0000000200 */
[----:B------:R-:W-:Y:S03]  /*143c0*/  HMMA.16816.F32.BF16 R20, R152, R6, R20 ;  /* 0x000000069814723c */ /* 0x000fe60000041814 */
[----:B------:R-:W-:Y:S01]  /*143d0*/  FMUL.FTZ R120, R120, UR10 ;  /* 0x0000000a78787c20 */ /* 0x000fe20008410000 */
[----:B------:R-:W4:Y:S01]  /*143e0*/  LDSM.16.M88.4 R4, [R172+0x4800] ;  /* 0x00480000ac04783b */ /* 0x000f220000000200 */
[----:B------:R-:W-:-:S02]  /*143f0*/  FMUL.FTZ R121, R121, UR10 ;  /* 0x0000000a79797c20 */ /* 0x000fc40008410000 */
[----:B------:R-:W-:Y:S01]  /*14400*/  MUFU.TANH R140, R120 ;  /* 0x00000078008c7308 */ /* 0x000fe20000002400 */
[C---:B--2---:R-:W-:Y:S07]  /*14410*/  HMMA.16816.F32.BF16 R16, R152.reuse, R8, R16 ;  /* 0x000000089810723c */ /* 0x044fee0000041810 */
[----:B------:R2:W-:Y:S01]  /*14420*/  MUFU.TANH R141, R121 ;  /* 0x00000079008d7308 */ /* 0x0005e20000002400 */
[C---:B------:R-:W-:Y:S01]  /*14430*/  HMMA.16816.F32.BF16 R12, R152.reuse, R10, R12 ;  /* 0x0000000a980c723c */ /* 0x040fe2000004180c */
[----:B------:R-:W5:Y:S07]  /*14440*/  LDSM.16.M88.4 R8, [R172+0x5000] ;  /* 0x00500000ac08783b */ /* 0x000f6e0000000200 */
[----:B---3--:R-:W-:Y:S01]  /*14450*/  HMMA.16816.F32.BF16 R32, R152, R136, R32 ;  /* 0x000000889820723c */ /* 0x008fe20000041820 */
[----:B------:R-:W-:Y:S01]  /*14460*/  FMUL.FTZ R136, R124, UR10 ;  /* 0x0000000a7c887c20 */ /* 0x000fe20008410000 */
[----:B------:R-:W-:-:S05]  /*14470*/  FMUL.FTZ R137, R125, UR10 ;  /* 0x0000000a7d897c20 */ /* 0x000fca0008410000 */
[----:B------:R-:W-:Y:S01]  /*14480*/  MUFU.TANH R136, R136 ;  /* 0x0000008800887308 */ /* 0x000fe20000002400 */
[----:B------:R-:W-:Y:S01]  /*14490*/  HMMA.16816.F32.BF16 R28, R152, R138, R28 ;  /* 0x0000008a981c723c */ /* 0x000fe2000004181c */
[----:B------:R-:W-:Y:S01]  /*144a0*/  FMUL.FTZ R138, R126, UR10 ;  /* 0x0000000a7e8a7c20 */ /* 0x000fe20008410000 */
[----:B------:R-:W-:Y:S02]  /*144b0*/  FMUL.FTZ R139, R127, UR10 ;  /* 0x0000000a7f8b7c20 */ /* 0x000fe40008410000 */
[----:B------:R-:W3:Y:S03]  /*144c0*/  LDSM.16.M88.4 R124, [R172+0x4000] ;  /* 0x00400000ac7c783b */ /* 0x000ee60000000200 */
[----:B------:R-:W-:Y:S01]  /*144d0*/  MUFU.TANH R138, R138 ;  /* 0x0000008a008a7308 */ /* 0x000fe20000002400 */
[----:B------:R-:W-:Y:S01]  /*144e0*/  HMMA.16816.F32.BF16 R116, R156, R142, R116 ;  /* 0x0000008e9c74723c */ /* 0x000fe20000041874 */
[----:B------:R-:W-:Y:S01]  /*144f0*/  FMUL.FTZ R142, R122, UR10 ;  /* 0x0000000a7a8e7c20 */ /* 0x000fe20008410000 */
[----:B------:R-:W-:-:S02]  /*14500*/  FMUL.FTZ R143, R123, UR10 ;  /* 0x0000000a7b8f7c20 */ /* 0x000fc40008410000 */
[----:B--2---:R-:W2:Y:S03]  /*14510*/  LDSM.16.M88.4 R120, [R172+0x5800] ;  /* 0x00580000ac78783b */ /* 0x004ea60000000200 */
[----:B------:R-:W-:Y:S01]  /*14520*/  MUFU.TANH R137, R137 ;  /* 0x0000008900897308 */ /* 0x000fe20000002400 */
[C---:B------:R-:W-:Y:S07]  /*14530*/  HMMA.16816.F32.BF16 R88, R152.reuse, R160, R88 ;  /* 0x000000a09858723c */ /* 0x040fee0000041858 */
[----:B------:R-:W-:Y:S01]  /*14540*/  MUFU.TANH R139, R139 ;  /* 0x0000008b008b7308 */ /* 0x000fe20000002400 */
[----:B------:R-:W-:Y:S07]  /*14550*/  HMMA.16816.F32.BF16 R84, R152, R162, R84 ;  /* 0x000000a29854723c */ /* 0x000fee0000041854 */
[----:B------:R-:W-:Y:S01]  /*14560*/  MUFU.TANH R142, R142 ;  /* 0x0000008e008e7308 */ /* 0x000fe20000002400 */
[C---:B-1----:R-:W-:Y:S07]  /*14570*/  HMMA.16816.F32.BF16 R108, R156.reuse, R130, R108 ;  /* 0x000000829c6c723c */ /* 0x042fee000004186c */
[----:B------:R-:W-:Y:S01]  /*14580*/  MUFU.TANH R143, R143 ;  /* 0x0000008f008f7308 */ /* 0x000fe20000002400 */
[C---:B----4-:R-:W-:Y:S08]  /*14590*/  HMMA.16816.F32.BF16 R96, R156.reuse, R4, R96 ;  /* 0x000000049c60723c */ /* 0x050ff00000041860 */
[----:B------:R-:W-:Y:S01]  /*145a0*/  HMMA.16816.F32.BF16 R92, R156, R6, R92 ;  /* 0x000000069c5c723c */ /* 0x000fe2000004185c */
[----:B------:R-:W1:Y:S02]  /*145b0*/  LDSM.16.M88.4 R4, [R172+0x6800] ;  /* 0x00680000ac04783b */ /* 0x000e640000000200 */
[----:B------:R-:W-:Y:S01]  /*145c0*/  FMUL.FTZ R108, R108, UR10 ;  /* 0x0000000a6c6c7c20 */ /* 0x000fe20008410000 */
[----:B------:R-:W-:Y:S01]  /*145d0*/  FMUL.FTZ R109, R109, UR10 ;  /* 0x0000000a6d6d7c20 */ /* 0x000fe20008410000 */
[----:B------:R-:W-:-:S02]  /*145e0*/  FMUL.FTZ R110, R110, UR10 ;  /* 0x0000000a6e6e7c20 */ /* 0x000fc40008410000 */
[----:B------:R-:W-:Y:S01]  /*145f0*/  MUFU.TANH R147, R108 ;  /* 0x0000006c00937308 */ /* 0x000fe20000002400 */
[----:B-----5:R-:W-:Y:S03]  /*14600*/  HMMA.16816.F32.BF16 R88, R156, R8, R88 ;  /* 0x000000089c58723c */ /* 0x020fe60000041858 */
[----:B------:R-:W-:-:S04]  /*14610*/  FMUL.FTZ R98, R98, UR10 ;  /* 0x0000000a62627c20 */ /* 0x000fc80008410000 */
[----:B------:R-:W-:Y:S01]  /*14620*/  MUFU.TANH R163, R98 ;  /* 0x0000006200a37308 */ /* 0x000fe20000002400 */
[----:B------:R-:W-:Y:S01]  /*14630*/  HMMA.16816.F32.BF16 R84, R156, R10, R84 ;  /* 0x0000000a9c54723c */ /* 0x000fe20000041854 */
[----:B------:R-:W4:Y:S02]  /*14640*/  LDSM.16.M88.4 R8, [R172+0x7000] ;  /* 0x00700000ac08783b */ /* 0x000f240000000200 */
[----:B------:R-:W-:Y:S01]  /*14650*/  FMUL.FTZ R93, R93, UR10 ;  /* 0x0000000a5d5d7c20 */ /* 0x000fe20008410000 */
[----:B------:R-:W-:Y:S01]  /*14660*/  FMUL.FTZ R94, R94, UR10 ;  /* 0x0000000a5e5e7c20 */ /* 0x000fe20008410000 */
[----:B------:R-:W-:-:S03]  /*14670*/  FMUL.FTZ R95, R95, UR10 ;  /* 0x0000000a5f5f7c20 */ /* 0x000fc60008410000 */
[----:B------:R-:W-:Y:S03]  /*14680*/  HMMA.16816.F32.BF16 R76, R152, R170, R76 ;  /* 0x000000aa984c723c */ /* 0x000fe6000004184c */
[----:B------:R-:W-:-:S05]  /*14690*/  FMUL.FTZ R91, R91, UR10 ;  /* 0x0000000a5b5b7c20 */ /* 0x000fca0008410000 */
[----:B------:R-:W-:Y:S01]  /*146a0*/  HMMA.16816.F32.BF16 R112, R156, R128, R112 ;  /* 0x000000809c70723c */ /* 0x000fe20000041870 */
[----:B------:R-:W-:Y:S01]  /*146b0*/  FMUL.FTZ R128, R116, UR10 ;  /* 0x0000000a74807c20 */ /* 0x000fe20008410000 */
[----:B------:R-:W-:-:S05]  /*146c0*/  FMUL.FTZ R129, R117, UR10 ;  /* 0x0000000a75817c20 */ /* 0x000fca0008410000 */
[----:B------:R-:W-:Y:S01]  /*146d0*/  MUFU.TANH R128, R128 ;  /* 0x0000008000807308 */ /* 0x000fe20000002400 */
[----:B---3--:R-:W-:Y:S01]  /*146e0*/  HMMA.16816.F32.BF16 R104, R156, R124, R104 ;  /* 0x0000007c9c68723c */ /* 0x008fe20000041868 */
[----:B------:R-:W-:Y:S01]  /*146f0*/  FMUL.FTZ R124, R118, UR10 ;  /* 0x0000000a767c7c20 */ /* 0x000fe20008410000 */
[----:B------:R-:W-:Y:S02]  /*14700*/  FMUL.FTZ R125, R119, UR10 ;  /* 0x0000000a777d7c20 */ /* 0x000fe40008410000 */
[----:B------:R-:W3:Y:S03]  /*14710*/  LDSM.16.M88.4 R116, [R172+0x6000] ;  /* 0x00600000ac74783b */ /* 0x000ee60000000200 */
[----:B------:R-:W-:Y:S01]  /*14720*/  MUFU.TANH R124, R124 ;  /* 0x0000007c007c7308 */ /* 0x000fe20000002400 */
[----:B------:R-:W-:Y:S01]  /*14730*/  HMMA.16816.F32.BF16 R80, R152, R168, R80 ;  /* 0x000000a89850723c */ /* 0x000fe20000041850 */
[----:B------:R-:W-:-:S02]  /*14740*/  FMUL.FTZ R153, R111, UR10 ;  /* 0x0000000a6f997c20 */ /* 0x000fc40008410000 */
[----:B------:R-:W-:Y:S01]  /*14750*/  FMUL.FTZ R112, R112, UR10 ;  /* 0x0000000a70707c20 */ /* 0x000fe20008410000 */
[----:B------:R-:W-:Y:S01]  /*14760*/  FMUL.FTZ R113, R113, UR10 ;  /* 0x0000000a71717c20 */ /* 0x000fe20008410000 */
[----:B------:R-:W-:Y:S01]  /*14770*/  FMUL.FTZ R130, R114, UR10 ;  /* 0x0000000a72827c20 */ /* 0x000fe20008410000 */
[----:B------:R-:W-:Y:S01]  /*14780*/  FMUL.FTZ R131, R115, UR10 ;  /* 0x0000000a73837c20 */ /* 0x000fe20008410000 */
[----:B------:R-:W-:Y:S01]  /*14790*/  MUFU.TANH R152, R110 ;  /* 0x0000006e00987308 */ /* 0x000fe20000002400 */
[C---:B--2---:R-:W-:Y:S03]  /*147a0*/  HMMA.16816.F32.BF16 R76, R156.reuse, R122, R76 ;  /* 0x0000007a9c4c723c */ /* 0x044fe6000004184c */
[----:B------:R-:W-:Y:S01]  /*147b0*/  FMUL.FTZ R104, R104, UR10 ;  /* 0x0000000a68687c20 */ /* 0x000fe20008410000 */
[----:B------:R-:W-:Y:S01]  /*147c0*/  FMUL.FTZ R105, R105, UR10 ;  /* 0x0000000a69697c20 */ /* 0x000fe20008410000 */
[----:B------:R-:W-:Y:S01]  /*147d0*/  FMUL.FTZ R107, R107, UR10 ;  /* 0x0000000a6b6b7c20 */ /* 0x000fe20008410000 */
[----:B------:R-:W-:Y:S01]  /*147e0*/  FMUL.FTZ R106, R106, UR10 ;  /* 0x0000000a6a6a7c20 */ /* 0x000fe20008410000 */
[----:B------:R2:W-:Y:S01]  /*147f0*/  MUFU.TANH R123, R109 ;  /* 0x0000006d007b7308 */ /* 0x0005e20000002400 */
[C---:B-1----:R-:W-:Y:S07]  /*14800*/  HMMA.16816.F32.BF16 R64, R156.reuse, R4, R64 ;  /* 0x000000049c40723c */ /* 0x042fee0000041840 */
[----:B------:R-:W-:Y:S01]  /*14810*/  MUFU.TANH R154, R104 ;  /* 0x00000068009a7308 */ /* 0x000fe20000002400 */
[C---:B------:R-:W-:Y:S01]  /*14820*/  HMMA.16816.F32.BF16 R60, R156.reuse, R6, R60 ;  /* 0x000000069c3c723c */ /* 0x040fe2000004183c */
[----:B------:R-:W-:Y:S06]  /*14830*/  LDSM.16.M88.4 R4, [R172+0x8800] ;  /* 0x00880000ac04783b */ /* 0x000fec0000000200 */
[----:B------:R-:W-:Y:S01]  /*14840*/  MUFU.TANH R155, R105 ;  /* 0x00000069009b7308 */ /* 0x000fe20000002400 */
[----:B--2---:R-:W1:Y:S01]  /*14850*/  LDSM.16.M88.4 R108, [R172+0x9800] ;  /* 0x00980000ac6c783b */ /* 0x004e620000000200 */
[C---:B----4-:R-:W-:Y:S06]  /*14860*/  HMMA.16816.F32.BF16 R56, R156.reuse, R8, R56 ;  /* 0x000000089c38723c */ /* 0x050fec0000041838 */
[----:B------:R-:W-:Y:S02]  /*14870*/  MUFU.TANH R161, R107 ;  /* 0x0000006b00a17308 */ /* 0x000fe40000002400 */
[C---:B------:R-:W-:Y:S01]  /*14880*/  HMMA.16816.F32.BF16 R52, R156.reuse, R10, R52 ;  /* 0x0000000a9c34723c */ /* 0x040fe20000041834 */
[----:B------:R-:W2:Y:S05]  /*14890*/  LDSM.16.M88.4 R8, [R172+0x9000] ;  /* 0x00900000ac08783b */ /* 0x000eaa0000000200 */
[----:B------:R-:W-:Y:S02]  /*148a0*/  MUFU.TANH R160, R106 ;  /* 0x0000006a00a07308 */ /* 0x000fe40000002400 */
[----:B---3--:R-:W-:Y:S03]  /*148b0*/  HMMA.16816.F32.BF16 R72, R156, R116, R72 ;  /* 0x000000749c48723c */ /* 0x008fe60000041848 */
[----:B------:R-:W-:Y:S01]  /*148c0*/  FMUL.FTZ R58, R58, UR10 ;  /* 0x0000000a3a3a7c20 */ /* 0x000fe20008410000 */
[----:B------:R-:W-:-:S02]  /*148d0*/  FMUL.FTZ R59, R59, UR10 ;  /* 0x0000000a3b3b7c20 */ /* 0x000fc40008410000 */
[----:B------:R-:W-:Y:S02]  /*148e0*/  MUFU.TANH R130, R130 ;  /* 0x0000008200827308 */ /* 0x000fe40000002400 */
[C---:B------:R-:W-:Y:S01]  /*148f0*/  HMMA.16816.F32.BF16 R116, R156.reuse, R118, R68 ;  /* 0x000000769c74723c */ /* 0x040fe20000041844 */
[----:B------:R-:W3:Y:S02]  /*14900*/  LDSM.16.M88.4 R68, [R172+0x8000] ;  /* 0x00800000ac44783b */ /* 0x000ee40000000200 */
[----:B------:R-:W-:Y:S01]  /*14910*/  FMUL.FTZ R54, R54, UR10 ;  /* 0x0000000a36367c20 */ /* 0x000fe20008410000 */
[----:B------:R-:W-:Y:S02]  /*14920*/  FMUL.FTZ R55, R55, UR10 ;  /* 0x0000000a37377c20 */ /* 0x000fe40008410000 */
[----:B------:R-:W-:Y:S02]  /*14930*/  MUFU.TANH R129, R129 ;  /* 0x0000008100817308 */ /* 0x000fe40000002400 */
[C---:B------:R-:W-:Y:S06]  /*14940*/  HMMA.16816.F32.BF16 R100, R156.reuse, R126, R100 ;  /* 0x0000007e9c64723c */ /* 0x040fec0000041864 */
[----:B------:R-:W-:Y:S02]  /*14950*/  MUFU.TANH R126, R112 ;  /* 0x00000070007e7308 */ /* 0x000fe40000002400 */
[----:B-1----:R-:W-:Y:S03]  /*14960*/  HMMA.16816.F32.BF16 R12, R156, R110, R12 ;  /* 0x0000006e9c0c723c */ /* 0x002fe6000004180c */
[----:B------:R-:W-:-:S03]  /*14970*/  FMUL.FTZ R111, R119, UR10 ;  /* 0x0000000a776f7c20 */ /* 0x000fc60008410000 */
[----:B------:R1:W-:Y:S02]  /*14980*/  MUFU.TANH R127, R113 ;  /* 0x00000071007f7308 */ /* 0x0003e40000002400 */
[C---:B------:R-:W-:Y:S01]  /*14990*/  HMMA.16816.F32.BF16 R28, R156.reuse, R6, R28 ;  /* 0x000000069c1c723c */ /* 0x040fe2000004181c */
[----:B------:R-:W-:Y:S02]  /*149a0*/  IMAD.SHL.U32 R6, R237, 0x2, RZ ;  /* 0x00000002ed067824 */ /* 0x000fe400078e00ff */
[----:B------:R-:W-:Y:S01]  /*149b0*/  FMUL.FTZ R100, R100, UR10 ;  /* 0x0000000a64647c20 */ /* 0x000fe20008410000 */
[----:B------:R-:W-:Y:S02]  /*149c0*/  FMUL.FTZ R101, R101, UR10 ;  /* 0x0000000a65657c20 */ /* 0x000fe40008410000 */
[----:B------:R-:W-:Y:S01]  /*149d0*/  LOP3.LUT R6, R6, 0x6, RZ, 0xc0, !PT ;  /* 0x0000000606067812 */ /* 0x000fe200078ec0ff */
[----:B------:R-:W-:Y:S01]  /*149e0*/  MUFU.TANH R125, R125 ;  /* 0x0000007d007d7308 */ /* 0x000fe20000002400 */
[----:B--2---:R-:W-:Y:S01]  /*149f0*/  HMMA.16816.F32.BF16 R20, R156, R10, R20 ;  /* 0x0000000a9c14723c */ /* 0x004fe20000041814 */
[----:B------:R-:W-:-:S02]  /*14a00*/  FMUL.FTZ R10, R84, UR10 ;  /* 0x0000000a540a7c20 */ /* 0x000fc40008410000 */
[----:B------:R-:W-:Y:S01]  /*14a10*/  FMUL.FTZ R7, R12, UR10 ;  /* 0x0000000a0c077c20 */ /* 0x000fe20008410000 */
[----:B------:R-:W-:Y:S01]  /*14a20*/  FMUL.FTZ R11, R14, UR10 ;  /* 0x0000000a0e0b7c20 */ /* 0x000fe20008410000 */
[----:B------:R-:W-:Y:S01]  /*14a30*/  FMUL.FTZ R14, R88, UR10 ;  /* 0x0000000a580e7c20 */ /* 0x000fe20008410000 */
[----:B------:R-:W-:Y:S01]  /*14a40*/  FMUL.FTZ R12, R89, UR10 ;  /* 0x0000000a590c7c20 */ /* 0x000fe20008410000 */
[----:B-1----:R-:W1:Y:S01]  /*14a50*/  LDSM.16.M88.4 R112, [R172+0x7800] ;  /* 0x00780000ac70783b */ /* 0x002e620000000200 */
[C---:B------:R-:W-:Y:S01]  /*14a60*/  HMMA.16816.F32.BF16 R32, R156.reuse, R4, R32 ;  /* 0x000000049c20723c */ /* 0x040fe20000041820 */
[----:B------:R-:W2:Y:S01]  /*14a70*/  MUFU.TANH R7, R7 ;  /* 0x0000000700077308 */ /* 0x000ea20000002400 */
[----:B------:R-:W-:Y:S01]  /*14a80*/  LOP3.LUT R5, R6, UR9, RZ, 0xfc, !PT ;  /* 0x0000000906057c12 */ /* 0x000fe2000f8efcff */
[----:B------:R-:W-:Y:S01]  /*14a90*/  FMUL.FTZ R4, R85, UR10 ;  /* 0x0000000a55047c20 */ /* 0x000fe20008410000 */
[----:B------:R-:W-:Y:S01]  /*14aa0*/  FMUL.FTZ R28, R28, UR10 ;  /* 0x0000000a1c1c7c20 */ /* 0x000fe20008410000 */
[----:B------:R-:W-:Y:S01]  /*14ab0*/  FMUL.FTZ R30, R30, UR10 ;  /* 0x0000000a1e1e7c20 */ /* 0x000fe20008410000 */
[----:B------:R-:W-:Y:S01]  /*14ac0*/  LOP3.LUT R105, R5, 0x11, RZ, 0xfc, !PT ;  /* 0x0000001105697812 */ /* 0x000fe200078efcff */
[----:B------:R-:W-:Y:S01]  /*14ad0*/  FMUL.FTZ R29, R29, UR10 ;  /* 0x0000000a1d1d7c20 */ /* 0x000fe20008410000 */
[C---:B---3--:R-:W-:Y:S01]  /*14ae0*/  HMMA.16816.F32.BF16 R36, R156.reuse, R70, R36 ;  /* 0x000000469c24723c */ /* 0x048fe20000041824 */
[----:B------:R-:W-:Y:S01]  /*14af0*/  IMAD.MOV.U32 R71, RZ, RZ, 0x8 ;  /* 0x00000008ff477424 */ /* 0x000fe200078e00ff */
[----:B------:R-:W3:Y:S01]  /*14b00*/  MUFU.TANH R11, R11 ;  /* 0x0000000b000b7308 */ /* 0x000ee20000002400 */
[----:B------:R-:W-:Y:S01]  /*14b10*/  FMUL.FTZ R70, R96, UR10 ;  /* 0x0000000a60467c20 */ /* 0x000fe20008410000 */
[----:B------:R-:W-:Y:S01]  /*14b20*/  FMUL.FTZ R96, R97, UR10 ;  /* 0x0000000a61607c20 */ /* 0x000fe20008410000 */
[----:B------:R-:W-:Y:S01]  /*14b30*/  FMUL.FTZ R97, R87, UR10 ;  /* 0x0000000a57617c20 */ /* 0x000fe20008410000 */
[----:B------:R-:W-:Y:S01]  /*14b40*/  VIADDMNMX R208, R0, R71, UR22, PT ;  /* 0x0000001600d07e46 */ /* 0x000fe2000b800147 */
[----:B------:R-:W-:Y:S01]  /*14b50*/  FMUL.FTZ R31, R31, UR10 ;  /* 0x0000000a1f1f7c20 */ /* 0x000fe20008410000 */
[C---:B------:R-:W-:Y:S01]  /*14b60*/  LOP3.LUT R0, R5.reuse, 0xf8, RZ, 0xfc, !PT ;  /* 0x000000f805007812 */ /* 0x040fe200078efcff */
[C---:B------:R-:W-:Y:S01]  /*14b70*/  HMMA.16816.F32.BF16 R80, R156.reuse, R120, R80 ;  /* 0x000000789c50723c */ /* 0x040fe20000041850 */
[C---:B------:R-:W-:Y:S01]  /*14b80*/  LOP3.LUT R87, R5.reuse, 0x1, RZ, 0xfc, !PT ;  /* 0x0000000105577812 */ /* 0x040fe200078efcff */
[----:B------:R4:W-:Y:S01]  /*14b90*/  MUFU.TANH R88, R93 ;  /* 0x0000005d00587308 */ /* 0x0009e20000002400 */
[-C--:B------:R-:W-:Y:S01]  /*14ba0*/  ISETP.GE.AND P3, PT, R0, R209.reuse, PT ;  /* 0x000000d10000720c */ /* 0x080fe20003f66270 */
[----:B------:R-:W-:Y:S01]  /*14bb0*/  FMUL.FTZ R32, R32, UR10 ;  /* 0x0000000a20207c20 */ /* 0x000fe20008410000 */
[----:B------:R-:W-:Y:S01]  /*14bc0*/  ISETP.GE.AND P1, PT, R0, R208, PT ;  /* 0x000000d00000720c */ /* 0x000fe20003f26270 */
[----:B------:R-:W-:Y:S01]  /*14bd0*/  FMUL.FTZ R34, R34, UR10 ;  /* 0x0000000a22227c20 */ /* 0x000fe20008410000 */
[----:B------:R-:W-:Y:S01]  /*14be0*/  I2FP.F32.U32 R0, R0 ;  /* 0x0000000000007245 */ /* 0x000fe20000201000 */
[C---:B------:R-:W-:Y:S01]  /*14bf0*/  HMMA.16816.F32.BF16 R24, R156.reuse, R8, R24 ;  /* 0x000000089c18723c */ /* 0x040fe20000041818 */
[-C--:B------:R-:W-:Y:S01]  /*14c00*/  ISETP.GE.AND P2, PT, R5, R208.reuse, PT ;  /* 0x000000d00500720c */ /* 0x080fe20003f46270 */
[----:B------:R-:W-:Y:S01]  /*14c10*/  FMUL.FTZ R9, R92, UR10 ;  /* 0x0000000a5c097c20 */ /* 0x000fe20008410000 */
[C---:B------:R-:W-:Y:S01]  /*14c20*/  ISETP.GE.AND P4, PT, R87.reuse, R209, PT ;  /* 0x000000d15700720c */ /* 0x040fe20003f86270 */
[C---:B--2---:R-:W-:Y:S01]  /*14c30*/  FFMA.FTZ R71, R0.reuse, UR5, R7 ;  /* 0x0000000500477c23 */ /* 0x044fe20008010007 */
[----:B---3--:R-:W-:Y:S01]  /*14c40*/  FFMA.FTZ R7, R0, UR5, R11 ;  /* 0x0000000500077c23 */ /* 0x008fe2000801000b */
[----:B------:R-:W-:Y:S01]  /*14c50*/  I2FP.F32.U32 R0, R5 ;  /* 0x0000000500007245 */ /* 0x000fe20000201000 */
[----:B------:R-:W-:Y:S01]  /*14c60*/  FMUL.FTZ R92, R90, UR10 ;  /* 0x0000000a5a5c7c20 */ /* 0x000fe20008410000 */
[-C--:B------:R-:W-:Y:S01]  /*14c70*/  ISETP.GE.AND P5, PT, R87, R208.reuse, PT ;  /* 0x000000d05700720c */ /* 0x080fe20003fa6270 */
[----:B------:R2:W-:Y:S01]  /*14c80*/  MUFU.TANH R90, R14 ;  /* 0x0000000e005a7308 */ /* 0x0005e20000002400 */
[----:B------:R-:W-:Y:S01]  /*14c90*/  FSEL R71, R71, -INF , !P3 ;  /* 0xff80000047477808 */ /* 0x000fe20005800000 */
[----:B------:R-:W-:Y:S01]  /*14ca0*/  FFMA.FTZ R85, R0, UR5, R149 ;  /* 0x0000000500557c23 */ /* 0x000fe20008010095 */
[----:B----4-:R-:W-:Y:S01]  /*14cb0*/  LOP3.LUT R93, R5, 0x9, RZ, 0xfc, !PT ;  /* 0x00000009055d7812 */ /* 0x010fe200078efcff */
[----:B------:R-:W-:Y:S01]  /*14cc0*/  FMUL.FTZ R98, R83, UR10 ;  /* 0x0000000a53627c20 */ /* 0x000fe20008410000 */
[C---:B-1----:R-:W-:Y:S01]  /*14cd0*/  HMMA.16816.F32.BF16 R48, R156.reuse, R112, R48 ;  /* 0x000000709c30723c */ /* 0x042fe20000041830 */
[----:B------:R-:W-:Y:S01]  /*14ce0*/  I2FP.F32.U32 R87, R87 ;  /* 0x0000005700577245 */ /* 0x000fe20000201000 */
[----:B------:R-:W-:Y:S01]  /*14cf0*/  FMUL.FTZ R104, R80, UR10 ;  /* 0x0000000a50687c20 */ /* 0x000fe20008410000 */
[----:B------:R1:W-:Y:S01]  /*14d00*/  MUFU.TANH R112, R100 ;  /* 0x0000006400707308 */ /* 0x0003e20000002400 */
[----:B------:R-:W-:Y:S01]  /*14d10*/  FSEL R85, R85, -INF , !P2 ;  /* 0xff80000055557808 */ /* 0x000fe20005000000 */
[----:B------:R-:W-:Y:S01]  /*14d20*/  FMUL.FTZ R11, R81, UR10 ;  /* 0x0000000a510b7c20 */ /* 0x000fe20008410000 */
[----:B------:R-:W-:Y:S01]  /*14d30*/  FSEL R7, R7, -INF , !P1 ;  /* 0xff80000007077808 */ /* 0x000fe20004800000 */
[----:B------:R-:W-:Y:S01]  /*14d40*/  FFMA.FTZ R89, R87, UR5, R148 ;  /* 0x0000000557597c23 */ /* 0x000fe20008010094 */
[----:B------:R-:W-:Y:S01]  /*14d50*/  ISETP.GE.AND P2, PT, R93, R209, PT ;  /* 0x000000d15d00720c */ /* 0x000fe20003f46270 */
[----:B------:R-:W-:Y:S01]  /*14d60*/  FFMA.FTZ R150, R87, UR5, R150 ;  /* 0x0000000557967c23 */ /* 0x000fe20008010096 */
[-C--:B------:R-:W-:Y:S01]  /*14d70*/  ISETP.GE.AND P1, PT, R93, R208.reuse, PT ;  /* 0x000000d05d00720c */ /* 0x080fe20003f26270 */
[----:B------:R3:W-:Y:S01]  /*14d80*/  MUFU.TANH R80, R12 ;  /* 0x0000000c00507308 */ /* 0x0007e20000002400 */
[----:B------:R-:W-:Y:S01]  /*14d90*/  I2FP.F32.U32 R93, R93 ;  /* 0x0000005d005d7245 */ /* 0x000fe20000201000 */
[C---:B------:R-:W-:Y:S01]  /*14da0*/  HMMA.16816.F32.BF16 R16, R156.reuse, R108, R16 ;  /* 0x0000006c9c10723c */ /* 0x040fe20000041810 */
[----:B------:R-:W-:Y:S01]  /*14db0*/  LOP3.LUT R107, R5, 0x18, RZ, 0xfc, !PT ;  /* 0x00000018056b7812 */ /* 0x000fe200078efcff */
[----:B------:R-:W-:Y:S01]  /*14dc0*/  FMUL.FTZ R113, R72, UR10 ;  /* 0x0000000a48717c20 */ /* 0x000fe20008410000 */
[----:B------:R-:W-:Y:S01]  /*14dd0*/  FSEL R89, R89, -INF , !P4 ;  /* 0xff80000059597808 */ /* 0x000fe20006000000 */
[C---:B--2---:R-:W-:Y:S01]  /*14de0*/  FFMA.FTZ R14, R93.reuse, UR5, R144 ;  /* 0x000000055d0e7c23 */ /* 0x044fe20008010090 */
[----:B------:R-:W-:Y:S01]  /*14df0*/  FFMA.FTZ R83, R93, UR5, R132 ;  /* 0x000000055d537c23 */ /* 0x000fe20008010084 */
[----:B------:R2:W-:Y:S01]  /*14e00*/  MUFU.TANH R84, R94 ;  /* 0x0000005e00547308 */ /* 0x0005e20000002400 */
[----:B-1----:R-:W-:Y:S01]  /*14e10*/  LOP3.LUT R100, R5, 0x8, RZ, 0xfc, !PT ;  /* 0x0000000805647812 */ /* 0x002fe200078efcff */
[C---:B------:R-:W-:Y:S01]  /*14e20*/  HMMA.16816.F32.BF16 R40, R156.reuse, R68, R40 ;  /* 0x000000449c28723c */ /* 0x040fe20000041828 */
[----:B------:R-:W-:Y:S01]  /*14e30*/  FSEL R14, R14, -INF , !P2 ;  /* 0xff8000000e0e7808 */ /* 0x000fe20005000000 */
[----:B------:R-:W-:Y:S01]  /*14e40*/  FMUL.FTZ R69, R103, UR10 ;  /* 0x0000000a67457c20 */ /* 0x000fe20008410000 */
[-C--:B------:R-:W-:Y:S01]  /*14e50*/  ISETP.GE.AND P6, PT, R100, R209.reuse, PT ;  /* 0x000000d16400720c */ /* 0x080fe20003fc6270 */
[----:B------:R-:W-:Y:S01]  /*14e60*/  FMUL.FTZ R103, R76, UR10 ;  /* 0x0000000a4c677c20 */ /* 0x000fe20008410000 */
[----:B------:R-:W-:Y:S01]  /*14e70*/  ISETP.GE.AND P3, PT, R100, R208, PT ;  /* 0x000000d06400720c */ /* 0x000fe20003f66270 */
[----:B------:R-:W-:Y:S01]  /*14e80*/  MUFU.TANH R81, R91 ;  /* 0x0000005b00517308 */ /* 0x000fe20000002400 */
[----:B------:R-:W-:Y:S01]  /*14e90*/  I2FP.F32.U32 R100, R100 ;  /* 0x0000006400647245 */ /* 0x000fe20000201000 */
[----:B------:R-:W-:Y:S01]  /*14ea0*/  HMMA.16816.F32.BF16 R44, R156, R114, R44 ;  /* 0x000000729c2c723c */ /* 0x000fe2000004182c */
[----:B---3--:R-:W-:Y:S01]  /*14eb0*/  FSEL R12, R150, -INF , !P5 ;  /* 0xff800000960c7808 */ /* 0x008fe20006800000 */
[----:B------:R-:W-:Y:S01]  /*14ec0*/  FMUL.FTZ R68, R102, UR10 ;  /* 0x0000000a66447c20 */ /* 0x000fe20008410000 */
[----:B------:R-:W-:Y:S01]  /*14ed0*/  FSEL R83, R83, -INF , !P1 ;  /* 0xff80000053537808 */ /* 0x000fe20004800000 */
[C---:B------:R-:W-:Y:S01]  /*14ee0*/  FFMA.FTZ R151, R100.reuse, UR5, R151 ;  /* 0x0000000564977c23 */ /* 0x040fe20008010097 */
[----:B------:R-:W-:Y:S01]  /*14ef0*/  FFMA.FTZ R87, R100, UR5, R145 ;  /* 0x0000000564577c23 */ /* 0x000fe20008010091 */
[----:B------:R-:W-:Y:S01]  /*14f00*/  LOP3.LUT R100, R5, 0x10, RZ, 0xfc, !PT ;  /* 0x0000001005647812 */ /* 0x000fe200078efcff */
[----:B--2---:R-:W-:Y:S01]  /*14f10*/  FMUL.FTZ R94, R82, UR10 ;  /* 0x0000000a525e7c20 */ /* 0x004fe20008410000 */
[-C--:B------:R-:W-:Y:S01]  /*14f20*/  ISETP.GE.AND P2, PT, R107, R209.reuse, PT ;  /* 0x000000d16b00720c */ /* 0x080fe20003f46270 */
[----:B------:R1:W-:Y:S01]  /*14f30*/  MUFU.TANH R82, R10 ;  /* 0x0000000a00527308 */ /* 0x0003e20000002400 */
[CC--:B------:R-:W-:Y:S01]  /*14f40*/  ISETP.GE.AND P4, PT, R100.reuse, R209.reuse, PT ;  /* 0x000000d16400720c */ /* 0x0c0fe20003f86270 */
[----:B------:R-:W-:Y:S01]  /*14f50*/  FMUL.FTZ R102, R77, UR10 ;  /* 0x0000000a4d667c20 */ /* 0x000fe20008410000 */
[----:B------:R-:W-:Y:S01]  /*14f60*/  ISETP.GE.AND P5, PT, R100, R208, PT ;  /* 0x000000d06400720c */ /* 0x000fe20003fa6270 */
[----:B------:R-:W-:Y:S01]  /*14f70*/  FMUL.FTZ R8, R99, UR10 ;  /* 0x0000000a63087c20 */ /* 0x000fe20008410000 */
[----:B------:R-:W-:Y:S01]  /*14f80*/  FSEL R93, R151, -INF , !P6 ;  /* 0xff800000975d7808 */ /* 0x000fe20007000000 */
[----:B------:R-:W-:Y:S01]  /*14f90*/  FMUL.FTZ R99, R86, UR10 ;  /* 0x0000000a56637c20 */ /* 0x000fe20008410000 */
[----:B------:R-:W-:Y:S01]  /*14fa0*/  I2FP.F32.U32 R100, R100 ;  /* 0x0000006400647245 */ /* 0x000fe20000201000 */
[----:B------:R2:W-:Y:S01]  /*14fb0*/  MUFU.TANH R76, R4 ;  /* 0x00000004004c7308 */ /* 0x0005e20000002400 */
[----:B------:R-:W-:Y:S01]  /*14fc0*/  FSEL R87, R87, -INF , !P3 ;  /* 0xff80000057577808 */ /* 0x000fe20005800000 */
[----:B------:R-:W-:Y:S01]  /*14fd0*/  FMUL.FTZ R132, R116, UR10 ;  /* 0x0000000a74847c20 */ /* 0x000fe20008410000 */
[C---:B------:R-:W-:Y:S01]  /*14fe0*/  ISETP.GE.AND P6, PT, R105.reuse, R209, PT ;  /* 0x000000d16900720c */ /* 0x040fe20003fc6270 */
[C---:B------:R-:W-:Y:S01]  /*14ff0*/  FFMA.FTZ R133, R100.reuse, UR5, R133 ;  /* 0x0000000564857c23 */ /* 0x040fe20008010085 */
[-C--:B------:R-:W-:Y:S01]  /*15000*/  ISETP.GE.AND P3, PT, R105, R208.reuse, PT ;  /* 0x000000d06900720c */ /* 0x080fe20003f66270 */
[----:B------:R-:W-:Y:S01]  /*15010*/  FMUL.FTZ R51, R51, UR10 ;  /* 0x0000000a33337c20 */ /* 0x000fe20008410000 */
[-C--:B------:R-:W-:Y:S01]  /*15020*/  ISETP.GE.AND P1, PT, R107, R208.reuse, PT ;  /* 0x000000d06b00720c */ /* 0x080fe20003f26270 */
[----:B------:R-:W-:Y:S01]  /*15030*/  MUFU.TANH R72, R11 ;  /* 0x0000000b00487308 */ /* 0x000fe20000002400 */
[----:B------:R-:W-:Y:S01]  /*15040*/  I2FP.F32.U32 R105, R105 ;  /* 0x0000006900697245 */ /* 0x000fe20000201000 */
[----:B-1----:R-:W-:Y:S01]  /*15050*/  FFMA.FTZ R10, R100, UR5, R135 ;  /* 0x00000005640a7c23 */ /* 0x002fe20008010087 */
[----:B------:R-:W-:Y:S01]  /*15060*/  I2FP.F32.U32 R107, R107 ;  /* 0x0000006b006b7245 */ /* 0x000fe20000201000 */
[----:B------:R-:W-:Y:S01]  /*15070*/  FMUL.FTZ R100, R73, UR10 ;  /* 0x0000000a49647c20 */ /* 0x000fe20008410000 */
[----:B------:R-:W-:Y:S01]  /*15080*/  LOP3.LUT R106, R5, 0x19, RZ, 0xfc, !PT ;  /* 0x00000019056a7812 */ /* 0x000fe200078efcff */
[C---:B------:R-:W-:Y:S01]  /*15090*/  FFMA.FTZ R134, R105.reuse, UR5, R134 ;  /* 0x0000000569867c23 */ /* 0x040fe20008010086 */
[----:B------:R-:W-:Y:S01]  /*150a0*/  FFMA.FTZ R109, R105, UR5, R146 ;  /* 0x00000005696d7c23 */ /* 0x000fe20008010092 */
[C---:B------:R-:W-:Y:S01]  /*150b0*/  FFMA.FTZ R110, R107.reuse, UR5, R136 ;  /* 0x000000056b6e7c23 */ /* 0x040fe20008010088 */
[----:B------:R-:W-:Y:S01]  /*150c0*/  FFMA.FTZ R107, R107, UR5, R138 ;  /* 0x000000056b6b7c23 */ /* 0x000fe2000801008a */
[----:B------:R-:W-:Y:S01]  /*150d0*/  LOP3.LUT R105, R5, 0x20, RZ, 0xfc, !PT ;  /* 0x0000002005697812 */ /* 0x000fe200078efcff */
[----:B------:R-:W-:Y:S01]  /*150e0*/  MUFU.TANH R77, R104 ;  /* 0x00000068004d7308 */ /* 0x000fe20000002400 */
[----:B------:R-:W-:Y:S01]  /*150f0*/  FSEL R91, R133, -INF , !P4 ;  /* 0xff800000855b7808 */ /* 0x000fe20006000000 */
[----:B------:R-:W-:Y:S01]  /*15100*/  FMUL.FTZ R135, R62, UR10 ;  /* 0x0000000a3e877c20 */ /* 0x000fe20008410000 */
[----:B------:R-:W-:Y:S01]  /*15110*/  LOP3.LUT R114, R5, 0x21, RZ, 0xfc, !PT ;  /* 0x0000002105727812 */ /* 0x000fe200078efcff */
[----:B------:R-:W-:Y:S01]  /*15120*/  FMUL.FTZ R50, R50, UR10 ;  /* 0x0000000a32327c20 */ /* 0x000fe20008410000 */
[----:B------:R-:W-:Y:S01]  /*15130*/  FSEL R10, R10, -INF , !P5 ;  /* 0xff8000000a0a7808 */ /* 0x000fe20006800000 */
[----:B------:R-:W-:Y:S01]  /*15140*/  FMUL.FTZ R46, R46, UR10 ;  /* 0x0000000a2e2e7c20 */ /* 0x000fe20008410000 */
[CC--:B------:R-:W-:Y:S01]  /*15150*/  ISETP.GE.AND P4, PT, R106.reuse, R209.reuse, PT ;  /* 0x000000d16a00720c */ /* 0x0c0fe20003f86270 */
[----:B------:R-:W-:Y:S01]  /*15160*/  MUFU.TANH R131, R131 ;  /* 0x0000008300837308 */ /* 0x000fe20000002400 */
[----:B------:R-:W-:Y:S01]  /*15170*/  ISETP.GE.AND P5, PT, R106, R208, PT ;  /* 0x000000d06a00720c */ /* 0x000fe20003fa6270 */
[----:B------:R-:W-:Y:S01]  /*15180*/  FMUL.FTZ R40, R40, UR10 ;  /* 0x0000000a28287c20 */ /* 0x000fe20008410000 */
[----:B--2---:R-:W-:Y:S01]  /*15190*/  FSEL R4, R134, -INF , !P6 ;  /* 0xff80000086047808 */ /* 0x004fe20007000000 */
[----:B------:R-:W-:Y:S01]  /*151a0*/  FMUL.FTZ R134, R60, UR10 ;  /* 0x0000000a3c867c20 */ /* 0x000fe20008410000 */
[----:B------:R-:W-:Y:S01]  /*151b0*/  I2FP.F32.U32 R106, R106 ;  /* 0x0000006a006a7245 */ /* 0x000fe20000201000 */
[----:B------:R-:W-:Y:S01]  /*151c0*/  FMUL.FTZ R42, R42, UR10 ;  /* 0x0000000a2a2a7c20 */ /* 0x000fe20008410000 */
[----:B------:R-:W-:Y:S01]  /*151d0*/  FSEL R109, R109, -INF , !P3 ;  /* 0xff8000006d6d7808 */ /* 0x000fe20005800000 */
[----:B------:R1:W-:Y:S01]  /*151e0*/  MUFU.TANH R162, R101 ;  /* 0x0000006500a27308 */ /* 0x0003e20000002400 */
[C---:B------:R-:W-:Y:S01]  /*151f0*/  ISETP.GE.AND P6, PT, R105.reuse, R209, PT ;  /* 0x000000d16900720c */ /* 0x040fe20003fc6270 */
[----:B------:R-:W-:Y:S01]  /*15200*/  FFMA.FTZ R108, R106, UR5, R137 ;  /* 0x000000056a6c7c23 */ /* 0x000fe20008010089 */
[----:B------:R-:W-:Y:S01]  /*15210*/  FSEL R110, R110, -INF , !P2 ;  /* 0xff8000006e6e7808 */ /* 0x000fe20005000000 */
[----:B------:R-:W-:Y:S01]  /*15220*/  FFMA.FTZ R139, R106, UR5, R139 ;  /* 0x000000056a8b7c23 */ /* 0x000fe2000801008b */
[-C--:B------:R-:W-:Y:S01]  /*15230*/  ISETP.GE.AND P3, PT, R105, R208.reuse, PT ;  /* 0x000000d06900720c */ /* 0x080fe20003f66270 */
[----:B------:R-:W-:Y:S01]  /*15240*/  FMUL.FTZ R137, R56, UR10 ;  /* 0x0000000a38897c20 */ /* 0x000fe20008410000 */
[----:B------:R-:W-:Y:S01]  /*15250*/  FSEL R107, R107, -INF , !P1 ;  /* 0xff8000006b6b7808 */ /* 0x000fe20004800000 */
[----:B------:R-:W2:Y:S01]  /*15260*/  MUFU.TANH R153, R153 ;  /* 0x0000009900997308 */ /* 0x000ea20000002400 */
[----:B------:R-:W-:Y:S01]  /*15270*/  I2FP.F32.U32 R105, R105 ;  /* 0x0000006900697245 */ /* 0x000fe20000201000 */
[----:B------:R-:W-:Y:S01]  /*15280*/  FMUL.FTZ R47, R47, UR10 ;  /* 0x0000000a2f2f7c20 */ /* 0x000fe20008410000 */
[CC--:B------:R-:W-:Y:S01]  /*15290*/  ISETP.GE.AND P2, PT, R114.reuse, R209.reuse, PT ;  /* 0x000000d17200720c */ /* 0x0c0fe20003f46270 */
[----:B------:R-:W-:Y:S01]  /*152a0*/  FMUL.FTZ R41, R41, UR10 ;  /* 0x0000000a29297c20 */ /* 0x000fe20008410000 */
[----:B------:R-:W-:Y:S01]  /*152b0*/  ISETP.GE.AND P1, PT, R114, R208, PT ;  /* 0x000000d07200720c */ /* 0x000fe20003f26270 */
[C---:B------:R-:W-:Y:S01]  /*152c0*/  FFMA.FTZ R122, R105.reuse, UR5, R140 ;  /* 0x00000005697a7c23 */ /* 0x040fe2000801008c */
[----:B------:R-:W-:Y:S01]  /*152d0*/  I2FP.F32.U32 R114, R114 ;  /* 0x0000007200727245 */ /* 0x000fe20000201000 */
[----:B------:R-:W-:Y:S01]  /*152e0*/  FFMA.FTZ R106, R105, UR5, R142 ;  /* 0x00000005696a7c23 */ /* 0x000fe2000801008e */
[C---:B------:R-:W-:Y:S01]  /*152f0*/  LOP3.LUT R115, R5.reuse, 0x28, RZ, 0xfc, !PT ;  /* 0x0000002805737812 */ /* 0x040fe200078efcff */
[----:B-1----:R-:W-:Y:S01]  /*15300*/  FMUL.FTZ R101, R78, UR10 ;  /* 0x0000000a4e657c20 */ /* 0x002fe20008410000 */
[----:B------:R-:W-:Y:S01]  /*15310*/  FSEL R108, R108, -INF , !P4 ;  /* 0xff8000006c6c7808 */ /* 0x000fe20006000000 */
[C---:B------:R-:W-:Y:S01]  /*15320*/  FFMA.FTZ R121, R114.reuse, UR5, R141 ;  /* 0x0000000572797c23 */ /* 0x040fe2000801008d */
[----:B------:R-:W-:Y:S01]  /*15330*/  FFMA.FTZ R105, R114, UR5, R143 ;  /* 0x0000000572697c23 */ /* 0x000fe2000801008f */
[----:B------:R-:W-:Y:S01]  /*15340*/  LOP3.LUT R133, R5, 0x30, RZ, 0xfc, !PT ;  /* 0x0000003005857812 */ /* 0x000fe200078efcff */
[----:B------:R1:W-:Y:S01]  /*15350*/  MUFU.TANH R78, R97 ;  /* 0x00000061004e7308 */ /* 0x0003e20000002400 */
[----:B------:R-:W-:Y:S01]  /*15360*/  FSEL R11, R139, -INF , !P5 ;  /* 0xff8000008b0b7808 */ /* 0x000fe20006800000 */
[----:B------:R-:W-:Y:S01]  /*15370*/  FMUL.FTZ R43, R43, UR10 ;  /* 0x0000000a2b2b7c20 */ /* 0x000fe20008410000 */
[----:B------:R-:W-:Y:S01]  /*15380*/  LOP3.LUT R104, R5, 0x29, RZ, 0xfc, !PT ;  /* 0x0000002905687812 */ /* 0x000fe200078efcff */
[----:B------:R-:W-:Y:S01]  /*15390*/  FMUL.FTZ R37, R37, UR10 ;  /* 0x0000000a25257c20 */ /* 0x000fe20008410000 */
[----:B------:R-:W-:Y:S01]  /*153a0*/  ISETP.GE.AND P4, PT, R115, R209, PT ;  /* 0x000000d17300720c */ /* 0x000fe20003f86270 */
[----:B------:R-:W-:Y:S01]  /*153b0*/  FMUL.FTZ R39, R39, UR10 ;  /* 0x0000000a27277c20 */ /* 0x000fe20008410000 */
[-C--:B------:R-:W-:Y:S01]  /*153c0*/  ISETP.GE.AND P5, PT, R115, R208.reuse, PT ;  /* 0x000000d07300720c */ /* 0x080fe20003fa6270 */
[----:B------:R3:W-:Y:S01]  /*153d0*/  MUFU.TANH R86, R95 ;  /* 0x0000005f00567308 */ /* 0x0007e20000002400 */
[----:B------:R-:W-:Y:S01]  /*153e0*/  I2FP.F32.U32 R115, R115 ;  /* 0x0000007300737245 */ /* 0x000fe20000201000 */
[----:B------:R-:W-:Y:S01]  /*153f0*/  FMUL.FTZ R36, R36, UR10 ;  /* 0x0000000a24247c20 */ /* 0x000fe20008410000 */
[----:B------:R-:W-:Y:S01]  /*15400*/  FSEL R121, R121, -INF , !P2 ;  /* 0xff80000079797808 */ /* 0x000fe20005000000 */
[----:B------:R-:W-:Y:S01]  /*15410*/  FMUL.FTZ R38, R38, UR10 ;  /* 0x0000000a26267c20 */ /* 0x000fe20008410000 */
[----:B------:R-:W-:Y:S01]  /*15420*/  FSEL R105, R105, -INF , !P1 ;  /* 0xff80000069697808 */ /* 0x000fe20004800000 */
[C---:B------:R-:W-:Y:S01]  /*15430*/  FFMA.FTZ R120, R115.reuse, UR5, R128 ;  /* 0x0000000573787c23 */ /* 0x040fe20008010080 */
[----:B------:R-:W-:Y:S01]  /*15440*/  FSEL R122, R122, -INF , !P6 ;  /* 0xff8000007a7a7808 */ /* 0x000fe20007000000 */
[----:B------:R-:W-:Y:S01]  /*15450*/  FFMA.FTZ R124, R115, UR5, R124 ;  /* 0x00000005737c7c23 */ /* 0x000fe2000801007c */
[----:B------:R-:W-:Y:S01]  /*15460*/  FSEL R106, R106, -INF , !P3 ;  /* 0xff8000006a6a7808 */ /* 0x000fe20005800000 */
[----:B-1----:R-:W-:Y:S01]  /*15470*/  FMUL.FTZ R97, R75, UR10 ;  /* 0x0000000a4b617c20 */ /* 0x002fe20008410000 */
[CC--:B------:R-:W-:Y:S01]  /*15480*/  ISETP.GE.AND P2, PT, R133.reuse, R209.reuse, PT ;  /* 0x000000d18500720c */ /* 0x0c0fe20003f46270 */
[----:B------:R-:W-:Y:S01]  /*15490*/  MUFU.TANH R75, R94 ;  /* 0x0000005e004b7308 */ /* 0x000fe20000002400 */
[-C--:B------:R-:W-:Y:S01]  /*154a0*/  ISETP.GE.AND P1, PT, R133, R208.reuse, PT ;  /* 0x000000d08500720c */ /* 0x080fe20003f26270 */
[----:B------:R-:W-:Y:S01]  /*154b0*/  FMUL.FTZ R128, R118, UR10 ;  /* 0x0000000a76807c20 */ /* 0x000fe20008410000 */
[C---:B------:R-:W-:Y:S01]  /*154c0*/  ISETP.GE.AND P6, PT, R104.reuse, R209, PT ;  /* 0x000000d16800720c */ /* 0x040fe20003fc6270 */
[----:B------:R-:W-:Y:S01]  /*154d0*/  FMUL.FTZ R33, R33, UR10 ;  /* 0x0000000a21217c20 */ /* 0x000fe20008410000 */
[----:B------:R-:W-:Y:S01]  /*154e0*/  ISETP.GE.AND P3, PT, R104, R208, PT ;  /* 0x000000d06800720c */ /* 0x000fe20003f66270 */
[----:B---3--:R-:W-:Y:S01]  /*154f0*/  FMUL.FTZ R95, R79, UR10 ;  /* 0x0000000a4f5f7c20 */ /* 0x008fe20008410000 */
[----:B------:R-:W-:Y:S01]  /*15500*/  I2FP.F32.U32 R133, R133 ;  /* 0x0000008500857245 */ /* 0x000fe20000201000 */
[----:B------:R1:W-:Y:S01]  /*15510*/  MUFU.TANH R94, R103 ;  /* 0x00000067005e7308 */ /* 0x0003e20000002400 */
[----:B------:R-:W-:Y:S01]  /*15520*/  I2FP.F32.U32 R104, R104 ;  /* 0x0000006800687245 */ /* 0x000fe20000201000 */
[----:B------:R-:W-:Y:S01]  /*15530*/  FMUL.FTZ R35, R35, UR10 ;  /* 0x0000000a23237c20 */ /* 0x000fe20008410000 */
[----:B------:R-:W-:Y:S01]  /*15540*/  LOP3.LUT R114, R5, 0x31, RZ, 0xfc, !PT ;  /* 0x0000003105727812 */ /* 0x000fe200078efcff */
[C---:B------:R-:W-:Y:S01]  /*15550*/  FFMA.FTZ R118, R133.reuse, UR5, R126 ;  /* 0x0000000585767c23 */ /* 0x040fe2000801007e */
[----:B------:R-:W-:Y:S01]  /*15560*/  FFMA.FTZ R130, R133, UR5, R130 ;  /* 0x0000000585827c23 */ /* 0x000fe20008010082 */
[----:B------:R-:W-:Y:S01]  /*15570*/  FFMA.FTZ R119, R104, UR5, R129 ;  /* 0x0000000568777c23 */ /* 0x000fe20008010081 */
[----:B------:R-:W-:Y:S01]  /*15580*/  FSEL R120, R120, -INF , !P4 ;  /* 0xff80000078787808 */ /* 0x000fe20006000000 */
[----:B------:R3:W-:Y:S01]  /*15590*/  MUFU.TANH R73, R102 ;  /* 0x0000006600497308 */ /* 0x0007e20000002400 */
[----:B------:R-:W-:Y:S01]  /*155a0*/  LOP3.LUT R126, R5, 0x39, RZ, 0xfc, !PT ;  /* 0x00000039057e7812 */ /* 0x000fe200078efcff */
[----:B------:R-:W-:Y:S01]  /*155b0*/  FMUL.FTZ R133, R64, UR10 ;  /* 0x0000000a40857c20 */ /* 0x000fe20008410000 */
[-C--:B------:R-:W-:Y:S01]  /*155c0*/  ISETP.GE.AND P4, PT, R114, R209.reuse, PT ;  /* 0x000000d17200720c */ /* 0x080fe20003f86270 */
[----:B------:R-:W-:Y:S01]  /*155d0*/  FMUL.FTZ R129, R65, UR10 ;  /* 0x0000000a41817c20 */ /* 0x000fe20008410000 */
[----:B------:R-:W-:Y:S01]  /*155e0*/  LOP3.LUT R116, R5, 0x38, RZ, 0xfc, !PT ;  /* 0x0000003805747812 */ /* 0x000fe200078efcff */
[----:B------:R-:W-:Y:S01]  /*155f0*/  FMUL.FTZ R25, R25, UR10 ;  /* 0x0000000a19197c20 */ /* 0x000fe20008410000 */
[----:B------:R-:W-:Y:S01]  /*15600*/  FSEL R118, R118, -INF , !P2 ;  /* 0xff80000076767808 */ /* 0x000fe20005000000 */
[----:B------:R-:W4:Y:S01]  /*15610*/  MUFU.TANH R68, R68 ;  /* 0x0000004400447308 */ /* 0x000f220000002400 */
[----:B-1----:R-:W-:Y:S01]  /*15620*/  FFMA.FTZ R103, R104, UR5, R125 ;  /* 0x0000000568677c23 */ /* 0x002fe2000801007d */
[----:B------:R-:W-:Y:S01]  /*15630*/  FSEL R104, R124, -INF , !P5 ;  /* 0xff8000007c687808 */ /* 0x000fe20006800000 */
[----:B------:R-:W-:Y:S01]  /*15640*/  FMUL.FTZ R26, R26, UR10 ;  /* 0x0000000a1a1a7c20 */ /* 0x000fe20008410000 */
[----:B------:R-:W-:Y:S01]  /*15650*/  ISETP.GE.AND P5, PT, R114, R208, PT ;  /* 0x000000d07200720c */ /* 0x000fe20003fa6270 */
[----:B------:R-:W-:Y:S01]  /*15660*/  FMUL.FTZ R24, R24, UR10 ;  /* 0x0000000a18187c20 */ /* 0x000fe20008410000 */
[----:B------:R-:W-:Y:S01]  /*15670*/  I2FP.F32.U32 R114, R114 ;  /* 0x0000007200727245 */ /* 0x000fe20000201000 */
[----:B------:R-:W-:Y:S01]  /*15680*/  FMUL.FTZ R27, R27, UR10 ;  /* 0x0000000a1b1b7c20 */ /* 0x000fe20008410000 */
[----:B------:R1:W-:Y:S01]  /*15690*/  MUFU.TANH R79, R99 ;  /* 0x00000063004f7308 */ /* 0x0003e20000002400 */
[----:B---3--:R-:W-:Y:S01]  /*156a0*/  FSEL R102, R130, -INF , !P1 ;  /* 0xff80000082667808 */ /* 0x008fe20004800000 */
[----:B------:R-:W-:Y:S01]  /*156b0*/  FMUL.FTZ R130, R66, UR10 ;  /* 0x0000000a42827c20 */ /* 0x000fe20008410000 */
[-C--:B------:R-:W-:Y:S01]  /*156c0*/  ISETP.GE.AND P2, PT, R126, R209.reuse, PT ;  /* 0x000000d17e00720c */ /* 0x080fe20003f46270 */
[----:B------:R-:W-:Y:S01]  /*156d0*/  FMUL.FTZ R20, R20, UR10 ;  /* 0x0000000a14147c20 */ /* 0x000fe20008410000 */
[----:B------:R-:W-:Y:S01]  /*156e0*/  ISETP.GE.AND P1, PT, R126, R208, PT ;  /* 0x000000d07e00720c */ /* 0x000fe20003f26270 */
[----:B------:R-:W-:Y:S01]  /*156f0*/  FMUL.FTZ R21, R21, UR10 ;  /* 0x0000000a15157c20 */ /* 0x000fe20008410000 */
[----:B------:R-:W-:Y:S01]  /*15700*/  FSEL R119, R119, -INF , !P6 ;  /* 0xff80000077777808 */ /* 0x000fe20007000000 */
[----:B------:R3:W-:Y:S01]  /*15710*/  MUFU.TANH R125, R101 ;  /* 0x00000065007d7308 */ /* 0x0007e20000002400 */
[----:B------:R-:W-:Y:S01]  /*15720*/  FSEL R103, R103, -INF , !P3 ;  /* 0xff80000067677808 */ /* 0x000fe20005800000 */
[----:B------:R-:W-:Y:S01]  /*15730*/  FMUL.FTZ R22, R22, UR10 ;  /* 0x0000000a16167c20 */ /* 0x000fe20008410000 */
[----:B------:R-:W-:Y:S01]  /*15740*/  I2FP.F32.U32 R126, R126 ;  /* 0x0000007e007e7245 */ /* 0x000fe20000201000 */
[----:B------:R-:W-:Y:S01]  /*15750*/  FMUL.FTZ R16, R16, UR10 ;  /* 0x0000000a10107c20 */ /* 0x000fe20008410000 */
[CC--:B------:R-:W-:Y:S01]  /*15760*/  ISETP.GE.AND P6, PT, R116.reuse, R209.reuse, PT ;  /* 0x000000d17400720c */ /* 0x0c0fe20003fc6270 */
[----:B------:R-:W-:Y:S01]  /*15770*/  FMUL.FTZ R23, R23, UR10 ;  /* 0x0000000a17177c20 */ /* 0x000fe20008410000 */
[----:B------:R-:W-:Y:S01]  /*15780*/  ISETP.GE.AND P3, PT, R116, R208, PT ;  /* 0x000000d07400720c */ /* 0x000fe20003f66270 */
[----:B------:R5:W-:Y:S01]  /*15790*/  MUFU.TANH R124, R113 ;  /* 0x00000071007c7308 */ /* 0x000be20000002400 */
[----:B-1----:R-:W-:Y:S01]  /*157a0*/  FMUL.FTZ R99, R74, UR10 ;  /* 0x0000000a4a637c20 */ /* 0x002fe20008410000 */
[----:B------:R-:W-:Y:S01]  /*157b0*/  I2FP.F32.U32 R116, R116 ;  /* 0x0000007400747245 */ /* 0x000fe20000201000 */
[C---:B------:R-:W-:Y:S01]  /*157c0*/  FFMA.FTZ R115, R126.reuse, UR5, R123 ;  /* 0x000000057e737c23 */ /* 0x040fe2000801007b */
[C---:B------:R-:W-:Y:S01]  /*157d0*/  LOP3.LUT R123, R5.reuse, 0x48, RZ, 0xfc, !PT ;  /* 0x00000048057b7812 */ /* 0x040fe200078efcff */
[----:B--2---:R-:W-:Y:S01]  /*157e0*/  FFMA.FTZ R153, R126, UR5, R153 ;  /* 0x000000057e997c23 */ /* 0x004fe20008010099 */
[----:B------:R-:W-:Y:S01]  /*157f0*/  LOP3.LUT R126, R5, 0x41, RZ, 0xfc, !PT ;  /* 0x00000041057e7812 */ /* 0x000fe200078efcff */
[----:B------:R-:W-:Y:S01]  /*15800*/  FFMA.FTZ R147, R116, UR5, R147 ;  /* 0x0000000574937c23 */ /* 0x000fe20008010093 */
[----:B------:R1:W-:Y:S01]  /*15810*/  MUFU.TANH R74, R98 ;  /* 0x00000062004a7308 */ /* 0x0003e20000002400 */
[----:B---3--:R-:W-:Y:S01]  /*15820*/  FFMA.FTZ R101, R114, UR5, R131 ;  /* 0x0000000572657c23 */ /* 0x008fe20008010083 */
[----:B------:R-:W-:Y:S01]  /*15830*/  FFMA.FTZ R152, R116, UR5, R152 ;  /* 0x0000000574987c23 */ /* 0x000fe20008010098 */
[----:B------:R-:W-:Y:S01]  /*15840*/  FSEL R115, R115, -INF , !P2 ;  /* 0xff80000073737808 */ /* 0x000fe20005000000 */
[----:B------:R-:W-:Y:S01]  /*15850*/  FMUL.FTZ R131, R61, UR10 ;  /* 0x0000000a3d837c20 */ /* 0x000fe20008410000 */
[----:B------:R-:W-:Y:S01]  /*15860*/  FSEL R116, R147, -INF , !P6 ;  /* 0xff80000093747808 */ /* 0x000fe20007000000 */
[----:B------:R-:W-:Y:S01]  /*15870*/  FMUL.FTZ R13, R13, UR10 ;  /* 0x0000000a0d0d7c20 */ /* 0x000fe20008410000 */
[----:B------:R-:W-:Y:S01]  /*15880*/  FSEL R101, R101, -INF , !P5 ;  /* 0xff80000065657808 */ /* 0x000fe20006800000 */
[----:B------:R-:W-:Y:S01]  /*15890*/  MUFU.TANH R69, R69 ;  /* 0x0000004500457308 */ /* 0x000fe20000002400 */
[----:B-----5:R-:W-:Y:S01]  /*158a0*/  LOP3.LUT R113, R5, 0x40, RZ, 0xfc, !PT ;  /* 0x0000004005717812 */ /* 0x020fe200078efcff */
[----:B------:R-:W-:Y:S01]  /*158b0*/  FMUL.FTZ R17, R17, UR10 ;  /* 0x0000000a11117c20 */ /* 0x000fe20008410000 */
[-C--:B------:R-:W-:Y:S01]  /*158c0*/  ISETP.GE.AND P6, PT, R126, R209.reuse, PT ;  /* 0x000000d17e00720c */ /* 0x080fe20003fc6270 */
[----:B------:R-:W-:Y:S01]  /*158d0*/  FMUL.FTZ R18, R18, UR10 ;  /* 0x0000000a12127c20 */ /* 0x000fe20008410000 */
[----:B------:R-:W-:Y:S01]  /*158e0*/  ISETP.GE.AND P5, PT, R113, R208, PT ;  /* 0x000000d07100720c */ /* 0x000fe20003fa6270 */
[----:B------:R-:W-:Y:S01]  /*158f0*/  FMUL.FTZ R19, R19, UR10 ;  /* 0x0000000a13137c20 */ /* 0x000fe20008410000 */
[----:B------:R-:W-:Y:S01]  /*15900*/  ISETP.GE.AND P2, PT, R123, R209, PT ;  /* 0x000000d17b00720c */ /* 0x000fe20003f46270 */
[----:B------:R2:W-:Y:S01]  /*15910*/  MUFU.TANH R66, R97 ;  /* 0x0000006100427308 */ /* 0x0005e20000002400 */
[----:B-1----:R-:W-:Y:S01]  /*15920*/  FMUL.FTZ R98, R117, UR10 ;  /* 0x0000000a75627c20 */ /* 0x002fe20008410000 */
[----:B------:R-:W-:Y:S01]  /*15930*/  FFMA.FTZ R117, R114, UR5, R127 ;  /* 0x0000000572757c23 */ /* 0x000fe2000801007f */
[----:B------:R-:W-:Y:S01]  /*15940*/  FMUL.FTZ R127, R67, UR10 ;  /* 0x0000000a437f7c20 */ /* 0x000fe20008410000 */
[----:B------:R-:W-:Y:S01]  /*15950*/  LOP3.LUT R141, R5, 0x51, RZ, 0xfc, !PT ;  /* 0x00000051058d7812 */ /* 0x000fe200078efcff */
[----:B------:R-:W-:Y:S01]  /*15960*/  FMUL.FTZ R15, R15, UR10 ;  /* 0x0000000a0f0f7c20 */ /* 0x000fe20008410000 */
[----:B------:R-:W-:Y:S01]  /*15970*/  LOP3.LUT R139, R5, 0x50, RZ, 0xfc, !PT ;  /* 0x00000050058b7812 */ /* 0x000fe200078efcff */
[----:B------:R-:W-:-:S04]  /*15980*/  DEPBAR.LE SB0, 0x0 ;  /* 0x000080000000791a */ /* 0x000fc80000000000 */
[----:B------:R-:W-:Y:S01]  /*15990*/  FSEL R117, R117, -INF , !P4 ;  /* 0xff80000075757808 */ /* 0x000fe20006000000 */
[----:B------:R-:W-:Y:S01]  /*159a0*/  MUFU.TANH R96, R96 ;  /* 0x0000006000607308 */ /* 0x000fe20000002400 */
[----:B------:R-:W-:Y:S01]  /*159b0*/  ISETP.GE.AND P4, PT, R113, R209, PT ;  /* 0x000000d17100720c */ /* 0x000fe20003f86270 */
[----:B------:R-:W-:Y:S01]  /*159c0*/  FFMA.FTZ R2, R0, UR5, R2 ;  /* 0x0000000500027c23 */ /* 0x000fe20008010002 */
[----:B------:R-:W-:Y:S02]  /*159d0*/  I2FP.F32.U32 R113, R113 ;  /* 0x0000007100717245 */ /* 0x000fe40000201000 */
[----:B--2---:R-:W-:-:S03]  /*159e0*/  I2FP.F32.U32 R97, R123 ;  /* 0x0000007b00617245 */ /* 0x004fc60000201000 */
[----:B------:R1:W-:Y:S01]  /*159f0*/  MUFU.TANH R64, R100 ;  /* 0x0000006400407308 */ /* 0x0003e20000002400 */
[C---:B------:R-:W-:Y:S01]  /*15a00*/  FFMA.FTZ R114, R113.reuse, UR5, R154 ;  /* 0x0000000571727c23 */ /* 0x040fe2000801009a */
[----:B------:R-:W-:Y:S01]  /*15a10*/  FFMA.FTZ R160, R113, UR5, R160 ;  /* 0x0000000571a07c23 */ /* 0x000fe200080100a0 */
[C---:B------:R-:W-:Y:S01]  /*15a20*/  FFMA.FTZ R112, R97.reuse, UR5, R112 ;  /* 0x0000000561707c23 */ /* 0x040fe20008010070 */
[----:B----4-:R-:W-:Y:S02]  /*15a30*/  FFMA.FTZ R68, R97, UR5, R68 ;  /* 0x0000000561447c23 */ /* 0x010fe40008010044 */
[----:B------:R-:W-:Y:S02]  /*15a40*/  FSEL R114, R114, -INF , !P4 ;  /* 0xff80000072727808 */ /* 0x000fe40006000000 */
[----:B------:R2:W-:Y:S01]  /*15a50*/  MUFU.TANH R67, R99 ;  /* 0x0000006300437308 */ /* 0x0005e20000002400 */
[----:B------:R-:W-:Y:S02]  /*15a60*/  FSEL R112, R112, -INF , !P2 ;  /* 0xff80000070707808 */ /* 0x000fe40005000000 */
[----:B------:R-:W-:-:S05]  /*15a70*/  ISETP.GE.AND P2, PT, R141, R209, PT ;  /* 0x000000d18d00720c */ /* 0x000fca0003f46270 */
[----:B------:R-:W3:Y:S01]  /*15a80*/  MUFU.TANH R8, R8 ;  /* 0x0000000800087308 */ /* 0x000ee20000002400 */
[----:B-1----:R-:W-:Y:S02]  /*15a90*/  FSEL R100, R152, -INF , !P3 ;  /* 0xff80000098647808 */ /* 0x002fe40005800000 */
[----:B------:R-:W-:Y:S02]  /*15aa0*/  ISETP.GE.AND P3, PT, R126, R208, PT ;  /* 0x000000d07e00720c */ /* 0x000fe40003f66270 */
[----:B------:R-:W-:-:S03]  /*15ab0*/  I2FP.F32.U32 R126, R126 ;  /* 0x0000007e007e7245 */ /* 0x000fc60000201000 */
[----:B------:R1:W-:Y:S01]  /*15ac0*/  MUFU.TANH R65, R132 ;  /* 0x0000008400417308 */ /* 0x0003e20000002400 */
[----:B--2---:R-:W-:Y:S01]  /*15ad0*/  FSEL R99, R153, -INF , !P1 ;  /* 0xff80000099637808 */ /* 0x004fe20004800000 */
[C---:B------:R-:W-:Y:S01]  /*15ae0*/  FFMA.FTZ R113, R126.reuse, UR5, R155 ;  /* 0x000000057e717c23 */ /* 0x040fe2000801009b */
[-C--:B------:R-:W-:Y:S01]  /*15af0*/  ISETP.GE.AND P1, PT, R123, R208.reuse, PT ;  /* 0x000000d07b00720c */ /* 0x080fe20003f26270 */
[----:B------:R-:W-:Y:S01]  /*15b00*/  FFMA.FTZ R161, R126, UR5, R161 ;  /* 0x000000057ea17c23 */ /* 0x000fe200080100a1 */
[----:B------:R-:W-:Y:S02]  /*15b10*/  FMUL.FTZ R123, R63, UR10 ;  /* 0x0000000a3f7b7c20 */ /* 0x000fe40008410000 */
[----:B------:R-:W-:Y:S01]  /*15b20*/  FSEL R126, R68, -INF , !P1 ;  /* 0xff800000447e7808 */ /* 0x000fe20004800000 */
[----:B------:R2:W-:Y:S01]  /*15b30*/  MUFU.TANH R60, R98 ;  /* 0x00000062003c7308 */ /* 0x0005e20000002400 */
[----:B------:R-:W-:Y:S01]  /*15b40*/  ISETP.GE.AND P1, PT, R141, R208, PT ;  /* 0x000000d08d00720c */ /* 0x000fe20003f26270 */
[----:B------:R-:W-:Y:S01]  /*15b50*/  FMUL.FTZ R68, R57, UR10 ;  /* 0x0000000a39447c20 */ /* 0x000fe20008410000 */
[----:B------:R-:W-:-:S02]  /*15b60*/  I2FP.F32.U32 R141, R141 ;  /* 0x0000008d008d7245 */ /* 0x000fc40000201000 */
[----:B------:R-:W-:Y:S02]  /*15b70*/  FSEL R113, R113, -INF , !P6 ;  /* 0xff80000071717808 */ /* 0x000fe40007000000 */
[----:B------:R-:W-:Y:S01]  /*15b80*/  FSEL R97, R161, -INF , !P3 ;  /* 0xff800000a1617808 */ /* 0x000fe20005800000 */
[----:B------:R-:W-:Y:S01]  /*15b90*/  MUFU.TANH R9, R9 ;  /* 0x0000000900097308 */ /* 0x000fe20000002400 */
[----:B-1----:R-:W-:Y:S01]  /*15ba0*/  LOP3.LUT R132, R5, 0x49, RZ, 0xfc, !PT ;  /* 0x0000004905847812 */ /* 0x002fe200078efcff */
[----:B---3--:R-:W-:Y:S01]  /*15bb0*/  FFMA.FTZ R187, R141, UR5, R8 ;  /* 0x000000058dbb7c23 */ /* 0x008fe20008010008 */
[CC--:B------:R-:W-:Y:S02]  /*15bc0*/  ISETP.GE.AND P6, PT, R139.reuse, R209.reuse, PT ;  /* 0x000000d18b00720c */ /* 0x0c0fe40003fc6270 */
[----:B------:R-:W-:Y:S02]  /*15bd0*/  ISETP.GE.AND P4, PT, R132, R209, PT ;  /* 0x000000d18400720c */ /* 0x000fe40003f86270 */
[----:B------:R-:W-:Y:S01]  /*15be0*/  ISETP.GE.AND P3, PT, R139, R208, PT ;  /* 0x000000d08b00720c */ /* 0x000fe20003f66270 */
[----:B------:R-:W-:Y:S01]  /*15bf0*/  MUFU.TANH R92, R92 ;  /* 0x0000005c005c7308 */ /* 0x000fe20000002400 */
[----:B--2---:R-:W-:-:S02]  /*15c00*/  FSEL R98, R160, -INF , !P5 ;  /* 0xff800000a0627808 */ /* 0x004fc40006800000 */
[----:B------:R-:W-:Y:S02]  /*15c10*/  ISETP.GE.AND P5, PT, R132, R208, PT ;  /* 0x000000d08400720c */ /* 0x000fe40003fa6270 */
[----:B------:R-:W-:Y:S02]  /*15c20*/  I2FP.F32.U32 R132, R132 ;  /* 0x0000008400847245 */ /* 0x000fe40000201000 */
[----:B------:R-:W-:Y:S01]  /*15c30*/  I2FP.F32.U32 R139, R139 ;  /* 0x0000008b008b7245 */ /* 0x000fe20000201000 */
[----:B------:R-:W1:Y:S01]  /*15c40*/  MUFU.TANH R70, R70 ;  /* 0x0000004600467308 */ /* 0x000e620000002400 */
[----:B------:R-:W-:Y:S01]  /*15c50*/  FSEL R187, R187, -INF , !P1 ;  /* 0xff800000bbbb7808 */ /* 0x000fe20004800000 */
[C---:B------:R-:W-:Y:S01]  /*15c60*/  FFMA.FTZ R162, R132.reuse, UR5, R162 ;  /* 0x0000000584a27c23 */ /* 0x040fe200080100a2 */
[----:B------:R-:W-:Y:S01]  /*15c70*/  FFMA.FTZ R155, R132, UR5, R69 ;  /* 0x00000005849b7c23 */ /* 0x000fe20008010045 */
[----:B------:R-:W-:Y:S01]  /*15c80*/  LOP3.LUT R69, R5, 0x60, RZ, 0xfc, !PT ;  /* 0x0000006005457812 */ /* 0x000fe200078efcff */
[----:B------:R-:W-:-:S03]  /*15c90*/  FFMA.FTZ R132, R139, UR5, R163 ;  /* 0x000000058b847c23 */ /* 0x000fc600080100a3 */
[----:B------:R2:W-:Y:S01]  /*15ca0*/  MUFU.TANH R62, R128 ;  /* 0x00000080003e7308 */ /* 0x0005e20000002400 */
[----:B------:R-:W-:Y:S02]  /*15cb0*/  FSEL R155, R155, -INF , !P5 ;  /* 0xff8000009b9b7808 */ /* 0x000fe40006800000 */
[----:B------:R-:W-:Y:S02]  /*15cc0*/  ISETP.GE.AND P1, PT, R69, R208, PT ;  /* 0x000000d04500720c */ /* 0x000fe40003f26270 */
[----:B------:R-:W-:-:S03]  /*15cd0*/  FSEL R132, R132, -INF , !P3 ;  /* 0xff80000084847808 */ /* 0x000fc60005800000 */
[----:B------:R3:W-:Y:S01]  /*15ce0*/  MUFU.TANH R63, R133 ;  /* 0x00000085003f7308 */ /* 0x0007e20000002400 */
[----:B-1----:R-:W-:-:S05]  /*15cf0*/  FFMA.FTZ R70, R139, UR5, R70 ;  /* 0x000000058b467c23 */ /* 0x002fca0008010046 */
[----:B------:R-:W-:Y:S01]  /*15d00*/  FSEL R157, R70, -INF , !P6 ;  /* 0xff800000469d7808 */ /* 0x000fe20007000000 */
[----:B------:R-:W-:Y:S01]  /*15d10*/  FMUL.FTZ R70, R52, UR10 ;  /* 0x0000000a34467c20 */ /* 0x000fe20008410000 */
[----:B------:R1:W-:Y:S01]  /*15d20*/  MUFU.TANH R61, R111 ;  /* 0x0000006f003d7308 */ /* 0x0003e20000002400 */
[----:B--2---:R-:W-:Y:S01]  /*15d30*/  FFMA.FTZ R128, R141, UR5, R96 ;  /* 0x000000058d807c23 */ /* 0x004fe20008010060 */
[----:B------:R-:W-:-:S04]  /*15d40*/  LOP3.LUT R96, R5, 0x58, RZ, 0xfc, !PT ;  /* 0x0000005805607812 */ /* 0x000fc800078efcff */
[----:B------:R-:W-:Y:S02]  /*15d50*/  ISETP.GE.AND P5, PT, R96, R208, PT ;  /* 0x000000d06000720c */ /* 0x000fe40003fa6270 */
[----:B------:R2:W-:Y:S01]  /*15d60*/  MUFU.TANH R56, R129 ;  /* 0x0000008100387308 */ /* 0x0005e20000002400 */
[----:B---3--:R-:W-:Y:S02]  /*15d70*/  LOP3.LUT R133, R5, 0x59, RZ, 0xfc, !PT ;  /* 0x0000005905857812 */ /* 0x008fe400078efcff */
[----:B------:R-:W-:Y:S02]  /*15d80*/  FSEL R128, R128, -INF , !P2 ;  /* 0xff80000080807808 */ /* 0x000fe40005000000 */
[-C--:B------:R-:W-:Y:S02]  /*15d90*/  ISETP.GE.AND P2, PT, R69, R209.reuse, PT ;  /* 0x000000d14500720c */ /* 0x080fe40003f46270 */
[----:B------:R-:W-:Y:S01]  /*15da0*/  ISETP.GE.AND P6, PT, R133, R209, PT ;  /* 0x000000d18500720c */ /* 0x000fe20003fc6270 */
[----:B------:R3:W-:Y:S01]  /*15db0*/  MUFU.TANH R8, R127 ;  /* 0x0000007f00087308 */ /* 0x0007e20000002400 */
[----:B-1----:R-:W-:-:S02]  /*15dc0*/  FSEL R111, R162, -INF , !P4 ;  /* 0xff800000a26f7808 */ /* 0x002fc40006000000 */
[----:B------:R-:W-:Y:S02]  /*15dd0*/  ISETP.GE.AND P4, PT, R96, R209, PT ;  /* 0x000000d16000720c */ /* 0x000fe40003f86270 */
[----:B------:R-:W-:Y:S02]  /*15de0*/  I2FP.F32.U32 R96, R96 ;  /* 0x0000006000607245 */ /* 0x000fe40000201000 */
[----:B------:R-:W-:Y:S01]  /*15df0*/  ISETP.GE.AND P3, PT, R133, R208, PT ;  /* 0x000000d08500720c */ /* 0x000fe20003f66270 */
[----:B------:R1:W-:Y:S01]  /*15e00*/  MUFU.TANH R57, R130 ;  /* 0x0000008200397308 */ /* 0x0003e20000002400 */
[----:B--2---:R-:W-:Y:S01]  /*15e10*/  I2FP.F32.U32 R129, R133 ;  /* 0x0000008500817245 */ /* 0x004fe20000201000 */
[----:B------:R-:W-:-:S04]  /*15e20*/  FFMA.FTZ R84, R96, UR5, R84 ;  /* 0x0000000560547c23 */ /* 0x000fc80008010054 */
[C---:B------:R-:W-:Y:S01]  /*15e30*/  FFMA.FTZ R191, R129.reuse, UR5, R86 ;  /* 0x0000000581bf7c23 */ /* 0x040fe20008010056 */
[----:B------:R-:W-:Y:S01]  /*15e40*/  FFMA.FTZ R88, R129, UR5, R88 ;  /* 0x0000000581587c23 */ /* 0x000fe20008010058 */
[----:B------:R-:W-:Y:S01]  /*15e50*/  LOP3.LUT R86, R5, 0x61, RZ, 0xfc, !PT ;  /* 0x0000006105567812 */ /* 0x000fe200078efcff */
[----:B------:R-:W2:Y:S01]  /*15e60*/  MUFU.TANH R95, R95 ;  /* 0x0000005f005f7308 */ /* 0x000ea20000002400 */
[----:B---3--:R-:W-:Y:S01]  /*15e70*/  I2FP.F32.U32 R127, R69 ;  /* 0x00000045007f7245 */ /* 0x008fe20000201000 */
[----:B------:R-:W-:Y:S01]  /*15e80*/  FMUL.FTZ R69, R53, UR10 ;  /* 0x0000000a35457c20 */ /* 0x000fe20008410000 */
[----:B------:R-:W-:Y:S02]  /*15e90*/  LOP3.LUT R129, R5, 0x69, RZ, 0xfc, !PT ;  /* 0x0000006905817812 */ /* 0x000fe400078efcff */
[----:B------:R-:W-:Y:S01]  /*15ea0*/  FSEL R159, R88, -INF , !P6 ;  /* 0xff800000589f7808 */ /* 0x000fe20007000000 */
[C---:B------:R-:W-:Y:S01]  /*15eb0*/  FFMA.FTZ R90, R127.reuse, UR5, R90 ;  /* 0x000000057f5a7c23 */ /* 0x040fe2000801005a */
[----:B------:R-:W-:Y:S01]  /*15ec0*/  FFMA.FTZ R92, R127, UR5, R92 ;  /* 0x000000057f5c7c23 */ /* 0x000fe2000801005c */
[----:B-1----:R-:W-:Y:S01]  /*15ed0*/  FFMA.FTZ R130, R96, UR5, R9 ;  /* 0x0000000560827c23 */ /* 0x002fe20008010009 */
[----:B------:R-:W-:Y:S01]  /*15ee0*/  LOP3.LUT R127, R5, 0x68, RZ, 0xfc, !PT ;  /* 0x00000068057f7812 */ /* 0x000fe200078efcff */
[----:B------:R1:W-:Y:S01]  /*15ef0*/  MUFU.TANH R9, R134 ;  /* 0x0000008600097308 */ /* 0x0003e20000002400 */
[----:B------:R-:W-:-:S02]  /*15f00*/  FSEL R201, R90, -INF , !P2 ;  /* 0xff8000005ac97808 */ /* 0x000fc40005000000 */
[----:B------:R-:W-:Y:S02]  /*15f10*/  FSEL R130, R130, -INF , !P4 ;  /* 0xff80000082827808 */ /* 0x000fe40006000000 */
[-C--:B------:R-:W-:Y:S02]  /*15f20*/  ISETP.GE.AND P4, PT, R86, R209.reuse, PT ;  /* 0x000000d15600720c */ /* 0x080fe40003f86270 */
[----:B------:R-:W-:Y:S01]  /*15f30*/  FSEL R140, R92, -INF , !P1 ;  /* 0xff8000005c8c7808 */ /* 0x000fe20004800000 */
[----:B------:R-:W3:Y:S01]  /*15f40*/  MUFU.TANH R52, R131 ;  /* 0x0000008300347308 */ /* 0x000ee20000002400 */
[C---:B------:R-:W-:Y:S02]  /*15f50*/  ISETP.GE.AND P2, PT, R129.reuse, R209, PT ;  /* 0x000000d18100720c */ /* 0x040fe40003f46270 */
[----:B------:R-:W-:Y:S02]  /*15f60*/  ISETP.GE.AND P1, PT, R129, R208, PT ;  /* 0x000000d08100720c */ /* 0x000fe40003f26270 */
[----:B------:R-:W-:-:S02]  /*15f70*/  I2FP.F32.U32 R129, R129 ;  /* 0x0000008100817245 */ /* 0x000fc40000201000 */
[----:B------:R-:W-:Y:S01]  /*15f80*/  FSEL R191, R191, -INF , !P3 ;  /* 0xff800000bfbf7808 */ /* 0x000fe20005800000 */
[----:B------:R-:W4:Y:S01]  /*15f90*/  MUFU.TANH R123, R123 ;  /* 0x0000007b007b7308 */ /* 0x000f220000002400 */
[----:B-1----:R-:W-:Y:S01]  /*15fa0*/  FSEL R134, R84, -INF , !P5 ;  /* 0xff80000054867808 */ /* 0x002fe20006800000 */
[C---:B------:R-:W-:Y:S01]  /*15fb0*/  FFMA.FTZ R225, R129.reuse, UR5, R78 ;  /* 0x0000000581e17c23 */ /* 0x040fe2000801004e */
[----:B------:R-:W-:Y:S01]  /*15fc0*/  ISETP.GE.AND P5, PT, R86, R208, PT ;  /* 0x000000d05600720c */ /* 0x000fe20003fa6270 */
[----:B------:R-:W-:Y:S01]  /*15fd0*/  FFMA.FTZ R76, R129, UR5, R76 ;  /* 0x00000005814c7c23 */ /* 0x000fe2000801004c */
[----:B------:R-:W-:Y:S01]  /*15fe0*/  I2FP.F32.U32 R86, R86 ;  /* 0x0000005600567245 */ /* 0x000fe20000201000 */
[----:B------:R-:W-:Y:S01]  /*15ff0*/  FMUL.FTZ R84, R48, UR10 ;  /* 0x0000000a30547c20 */ /* 0x000fe20008410000 */
[C---:B------:R-:W-:Y:S01]  /*16000*/  ISETP.GE.AND P6, PT, R127.reuse, R209, PT ;  /* 0x000000d17f00720c */ /* 0x040fe20003fc6270 */
[----:B------:R1:W-:Y:S01]  /*16010*/  MUFU.TANH R48, R68 ;  /* 0x0000004400307308 */ /* 0x0003e20000002400 */
[----:B------:R-:W-:Y:S01]  /*16020*/  ISETP.GE.AND P3, PT, R127, R208, PT ;  /* 0x000000d07f00720c */ /* 0x000fe20003f66270 */
[C---:B------:R-:W-:Y:S01]  /*16030*/  FFMA.FTZ R80, R86.reuse, UR5, R80 ;  /* 0x0000000556507c23 */ /* 0x040fe20008010050 */
[----:B------:R-:W-:Y:S01]  /*16040*/  FFMA.FTZ R81, R86, UR5, R81 ;  /* 0x0000000556517c23 */ /* 0x000fe20008010051 */
[----:B------:R-:W-:-:S02]  /*16050*/  I2FP.F32.U32 R127, R127 ;  /* 0x0000007f007f7245 */ /* 0x000fc40000201000 */
[----:B------:R-:W-:Y:S02]  /*16060*/  LOP3.LUT R78, R5, 0x70, RZ, 0xfc, !PT ;  /* 0x00000070054e7812 */ /* 0x000fe400078efcff */
[----:B------:R-:W-:Y:S01]  /*16070*/  FSEL R136, R80, -INF , !P4 ;  /* 0xff80000050887808 */ /* 0x000fe20006000000 */
[----:B------:R-:W-:Y:S01]  /*16080*/  FMUL.FTZ R80, R49, UR10 ;  /* 0x0000000a31507c20 */ /* 0x000fe20008410000 */
[----:B------:R-:W-:Y:S01]  /*16090*/  FSEL R219, R81, -INF , !P5 ;  /* 0xff80000051db7808 */ /* 0x000fe20006800000 */
[C---:B------:R-:W-:Y:S01]  /*160a0*/  FFMA.FTZ R82, R127.reuse, UR5, R82 ;  /* 0x000000057f527c23 */ /* 0x040fe20008010052 */
[C---:B------:R-:W-:Y:S01]  /*160b0*/  ISETP.GE.AND P4, PT, R78.reuse, R209, PT ;  /* 0x000000d14e00720c */ /* 0x040fe20003f86270 */
[----:B------:R-:W-:Y:S01]  /*160c0*/  FFMA.FTZ R142, R127, UR5, R79 ;  /* 0x000000057f8e7c23 */ /* 0x000fe2000801004f */
[----:B------:R-:W-:Y:S01]  /*160d0*/  ISETP.GE.AND P5, PT, R78, R208, PT ;  /* 0x000000d04e00720c */ /* 0x000fe20003fa6270 */
[----:B------:R-:W5:Y:S01]  /*160e0*/  MUFU.TANH R135, R135 ;  /* 0x0000008700877308 */ /* 0x000f620000002400 */
[----:B------:R-:W-:Y:S01]  /*160f0*/  I2FP.F32.U32 R78, R78 ;  /* 0x0000004e004e7245 */ /* 0x000fe20000201000 */
[----:B-1----:R-:W-:Y:S01]  /*16100*/  FMUL.FTZ R68, R45, UR10 ;  /* 0x0000000a2d447c20 */ /* 0x002fe20008410000 */
[----:B------:R-:W-:-:S02]  /*16110*/  LOP3.LUT R49, R5, 0x71, RZ, 0xfc, !PT ;  /* 0x0000007105317812 */ /* 0x000fc400078efcff */
[----:B------:R-:W-:Y:S01]  /*16120*/  FSEL R138, R82, -INF , !P6 ;  /* 0xff800000528a7808 */ /* 0x000fe20007000000 */
[----:B------:R-:W-:Y:S01]  /*16130*/  FFMA.FTZ R231, R78, UR5, R77 ;  /* 0x000000054ee77c23 */ /* 0x000fe2000801004d */
[----:B------:R-:W-:Y:S01]  /*16140*/  FSEL R142, R142, -INF , !P3 ;  /* 0xff8000008e8e7808 */ /* 0x000fe20005800000 */
[----:B------:R-:W-:Y:S01]  /*16150*/  FFMA.FTZ R75, R78, UR5, R75 ;  /* 0x000000054e4b7c23 */ /* 0x000fe2000801004b */
[C---:B------:R-:W-:Y:S01]  /*16160*/  ISETP.GE.AND P6, PT, R49.reuse, R209, PT ;  /* 0x000000d13100720c */ /* 0x040fe20003fc6270 */
[----:B------:R-:W1:Y:S01]  /*16170*/  MUFU.TANH R53, R137 ;  /* 0x0000008900357308 */ /* 0x000e620000002400 */
[----:B------:R-:W-:Y:S02]  /*16180*/  ISETP.GE.AND P3, PT, R49, R208, PT ;  /* 0x000000d03100720c */ /* 0x000fe40003f66270 */
[----:B------:R-:W-:Y:S02]  /*16190*/  I2FP.F32.U32 R77, R49 ;  /* 0x00000031004d7245 */ /* 0x000fe40000201000 */
[----:B------:R-:W-:-:S02]  /*161a0*/  FSEL R231, R231, -INF , !P4 ;  /* 0xff800000e7e77808 */ /* 0x000fc40006000000 */
[----:B------:R-:W-:Y:S01]  /*161b0*/  FSEL R148, R75, -INF , !P5 ;  /* 0xff8000004b947808 */ /* 0x000fe20006800000 */
[----:B------:R2:W-:Y:S01]  /*161c0*/  MUFU.TANH R49, R70 ;  /* 0x0000004600317308 */ /* 0x0005e20000002400 */
[----:B------:R-:W-:Y:S01]  /*161d0*/  LOP3.LUT R79, R5, 0x78, RZ, 0xfc, !PT ;  /* 0x00000078054f7812 */ /* 0x000fe200078efcff */
[----:B------:R-:W-:Y:S01]  /*161e0*/  FFMA.FTZ R144, R77, UR5, R72 ;  /* 0x000000054d907c23 */ /* 0x000fe20008010048 */
[----:B------:R-:W-:Y:S01]  /*161f0*/  FSEL R207, R76, -INF , !P2 ;  /* 0xff8000004ccf7808 */ /* 0x000fe20005000000 */
[----:B------:R-:W-:Y:S01]  /*16200*/  FMUL.FTZ R76, R44, UR10 ;  /* 0x0000000a2c4c7c20 */ /* 0x000fe20008410000 */
[----:B------:R-:W-:Y:S01]  /*16210*/  FSEL R225, R225, -INF , !P1 ;  /* 0xff800000e1e17808 */ /* 0x000fe20004800000 */
[----:B------:R-:W-:Y:S01]  /*16220*/  FFMA.FTZ R74, R77, UR5, R74 ;  /* 0x000000054d4a7c23 */ /* 0x000fe2000801004a */
[C---:B------:R-:W-:Y:S01]  /*16230*/  ISETP.GE.AND P2, PT, R79.reuse, R209, PT ;  /* 0x000000d14f00720c */ /* 0x040fe20003f46270 */
[----:B------:R3:W-:Y:S01]  /*16240*/  MUFU.TANH R44, R69 ;  /* 0x00000045002c7308 */ /* 0x0007e20000002400 */
[----:B------:R-:W-:-:S02]  /*16250*/  ISETP.GE.AND P1, PT, R79, R208, PT ;  /* 0x000000d04f00720c */ /* 0x000fc40003f26270 */
[----:B------:R-:W-:Y:S02]  /*16260*/  I2FP.F32.U32 R79, R79 ;  /* 0x0000004f004f7245 */ /* 0x000fe40000201000 */
[C---:B------:R-:W-:Y:S02]  /*16270*/  LOP3.LUT R72, R5.reuse, 0x81, RZ, 0xfc, !PT ;  /* 0x0000008105487812 */ /* 0x040fe400078efcff */
[----:B------:R-:W-:Y:S01]  /*16280*/  LOP3.LUT R45, R5, 0x80, RZ, 0xfc, !PT ;  /* 0x00000080052d7812 */ /* 0x000fe200078efcff */
[----:B------:R-:W-:Y:S01]  /*16290*/  FFMA.FTZ R94, R79, UR5, R94 ;  /* 0x000000054f5e7c23 */ /* 0x000fe2000801005e */
[----:B--2---:R-:W-:Y:S01]  /*162a0*/  LOP3.LUT R70, R5, 0x79, RZ, 0xfc, !PT ;  /* 0x0000007905467812 */ /* 0x004fe200078efcff */
[----:B------:R-:W-:Y:S01]  /*162b0*/  FFMA.FTZ R125, R79, UR5, R125 ;  /* 0x000000054f7d7c23 */ /* 0x000fe2000801007d */
[----:B------:R-:W2:Y:S01]  /*162c0*/  MUFU.TANH R58, R58 ;  /* 0x0000003a003a7308 */ /* 0x000ea20000002400 */
[----:B------:R-:W-:Y:S02]  /*162d0*/  FSEL R144, R144, -INF , !P6 ;  /* 0xff80000090907808 */ /* 0x000fe40007000000 */
[----:B------:R-:W-:-:S02]  /*162e0*/  ISETP.GE.AND P4, PT, R70, R209, PT ;  /* 0x000000d14600720c */ /* 0x000fc40003f86270 */
[----:B------:R-:W-:Y:S02]  /*162f0*/  ISETP.GE.AND P5, PT, R70, R208, PT ;  /* 0x000000d04600720c */ /* 0x000fe40003fa6270 */
[----:B------:R-:W-:Y:S01]  /*16300*/  I2FP.F32.U32 R70, R70 ;  /* 0x0000004600467245 */ /* 0x000fe20000201000 */
[----:B------:R-:W2:Y:S01]  /*16310*/  MUFU.TANH R54, R54 ;  /* 0x0000003600367308 */ /* 0x000ea20000002400 */
[----:B------:R-:W-:Y:S02]  /*16320*/  FSEL R146, R94, -INF , !P2 ;  /* 0xff8000005e927808 */ /* 0x000fe40005000000 */
[----:B------:R-:W-:Y:S01]  /*16330*/  FSEL R251, R125, -INF , !P1 ;  /* 0xff8000007dfb7808 */ /* 0x000fe20004800000 */
[C---:B------:R-:W-:Y:S01]  /*16340*/  FFMA.FTZ R73, R70.reuse, UR5, R73 ;  /* 0x0000000546497c23 */ /* 0x040fe20008010049 */
[----:B------:R-:W-:Y:S01]  /*16350*/  FFMA.FTZ R95, R70, UR5, R95 ;  /* 0x00000005465f7c23 */ /* 0x000fe2000801005f */
[----:B---3--:R-:W-:Y:S02]  /*16360*/  I2FP.F32.U32 R69, R45 ;  /* 0x0000002d00457245 */ /* 0x008fe40000201000 */
[C---:B------:R-:W-:Y:S01]  /*16370*/  ISETP.GE.AND P2, PT, R72.reuse, R209, PT ;  /* 0x000000d14800720c */ /* 0x040fe20003f46270 */
[----:B------:R-:W3:Y:S01]  /*16380*/  MUFU.TANH R59, R59 ;  /* 0x0000003b003b7308 */ /* 0x000ee20000002400 */
[----:B------:R-:W-:Y:S01]  /*16390*/  FSEL R235, R73, -INF , !P4 ;  /* 0xff80000049eb7808 */ /* 0x000fe20006000000 */
[C---:B------:R-:W-:Y:S01]  /*163a0*/  FFMA.FTZ R124, R69.reuse, UR5, R124 ;  /* 0x00000005457c7c23 */ /* 0x040fe2000801007c */
[----:B------:R-:W-:Y:S01]  /*163b0*/  I2FP.F32.U32 R73, R72 ;  /* 0x0000004800497245 */ /* 0x000fe20000201000 */
[----:B------:R-:W-:Y:S01]  /*163c0*/  FFMA.FTZ R67, R69, UR5, R67 ;  /* 0x0000000545437c23 */ /* 0x000fe20008010043 */
[----:B------:R-:W-:-:S02]  /*163d0*/  ISETP.GE.AND P1, PT, R72, R208, PT ;  /* 0x000000d04800720c */ /* 0x000fc40003f26270 */
[----:B------:R-:W-:Y:S01]  /*163e0*/  FSEL R241, R95, -INF , !P5 ;  /* 0xff8000005ff17808 */ /* 0x000fe20006800000 */
[C---:B------:R-:W-:Y:S01]  /*163f0*/  FFMA.FTZ R229, R73.reuse, UR5, R64 ;  /* 0x0000000549e57c23 */ /* 0x040fe20008010040 */
[----:B------:R-:W-:Y:S01]  /*16400*/  FFMA.FTZ R215, R73, UR5, R66 ;  /* 0x0000000549d77c23 */ /* 0x000fe20008010042 */
[C---:B------:R-:W-:Y:S01]  /*16410*/  LOP3.LUT R64, R5.reuse, 0x88, RZ, 0xfc, !PT ;  /* 0x0000008805407812 */ /* 0x040fe200078efcff */
[----:B------:R-:W3:Y:S01]  /*16420*/  MUFU.TANH R55, R55 ;  /* 0x0000003700377308 */ /* 0x000ee20000002400 */
[----:B------:R-:W-:Y:S02]  /*16430*/  LOP3.LUT R66, R5, 0x90, RZ, 0xfc, !PT ;  /* 0x0000009005427812 */ /* 0x000fe400078efcff */
[C---:B------:R-:W-:Y:S02]  /*16440*/  ISETP.GE.AND P4, PT, R64.reuse, R209, PT ;  /* 0x000000d14000720c */ /* 0x040fe40003f86270 */
[----:B------:R-:W-:Y:S02]  /*16450*/  ISETP.GE.AND P5, PT, R64, R208, PT ;  /* 0x000000d04000720c */ /* 0x000fe40003fa6270 */
[----:B------:R-:W-:Y:S01]  /*16460*/  I2FP.F32.U32 R64, R64 ;  /* 0x0000004000407245 */ /* 0x000fe20000201000 */
[----:B------:R-:W3:Y:S01]  /*16470*/  MUFU.TANH R80, R80 ;  /* 0x0000005000507308 */ /* 0x000ee20000002400 */
[----:B------:R-:W-:-:S02]  /*16480*/  FSEL R229, R229, -INF , !P2 ;  /* 0xff800000e5e57808 */ /* 0x000fc40005000000 */
[----:B------:R-:W-:Y:S01]  /*16490*/  FSEL R215, R215, -INF , !P1 ;  /* 0xff800000d7d77808 */ /* 0x000fe20004800000 */
[----:B------:R-:W-:Y:S01]  /*164a0*/  FFMA.FTZ R227, R64, UR5, R65 ;  /* 0x0000000540e37c23 */ /* 0x000fe20008010041 */
[----:B------:R-:W-:Y:S01]  /*164b0*/  ISETP.GE.AND P2, PT, R66, R209, PT ;  /* 0x000000d14200720c */ /* 0x000fe20003f46270 */
[----:B------:R-:W-:Y:S01]  /*164c0*/  FFMA.FTZ R62, R64, UR5, R62 ;  /* 0x00000005403e7c23 */ /* 0x000fe2000801003e */
[----:B------:R-:W-:Y:S01]  /*164d0*/  ISETP.GE.AND P1, PT, R66, R208, PT ;  /* 0x000000d04200720c */ /* 0x000fe20003f26270 */
[----:B------:R-:W3:Y:S01]  /*164e0*/  MUFU.TANH R51, R51 ;  /* 0x0000003300337308 */ /* 0x000ee20000002400 */
[----:B------:R-:W-:Y:S02]  /*164f0*/  LOP3.LUT R69, R5, 0x89, RZ, 0xfc, !PT ;  /* 0x0000008905457812 */ /* 0x000fe400078efcff */
[----:B------:R-:W-:Y:S02]  /*16500*/  I2FP.F32.U32 R66, R66 ;  /* 0x0000004200427245 */ /* 0x000fe40000201000 */
[----:B------:R-:W-:-:S02]  /*16510*/  I2FP.F32.U32 R65, R69 ;  /* 0x0000004500417245 */ /* 0x000fc40000201000 */
[----:B------:R-:W-:Y:S01]  /*16520*/  FSEL R227, R227, -INF , !P4 ;  /* 0xff800000e3e37808 */ /* 0x000fe20006000000 */
[C---:B------:R-:W-:Y:S01]  /*16530*/  FFMA.FTZ R197, R66.reuse, UR5, R57 ;  /* 0x0000000542c57c23 */ /* 0x040fe20008010039 */
[----:B------:R-:W-:Y:S01]  /*16540*/  LOP3.LUT R57, R5, 0x91, RZ, 0xfc, !PT ;  /* 0x0000009105397812 */ /* 0x000fe200078efcff */
[----:B------:R-:W-:Y:S01]  /*16550*/  FFMA.FTZ R63, R66, UR5, R63 ;  /* 0x00000005423f7c23 */ /* 0x000fe2000801003f */
[C---:B------:R-:W-:Y:S01]  /*16560*/  FFMA.FTZ R213, R65.reuse, UR5, R61 ;  /* 0x0000000541d57c23 */ /* 0x040fe2000801003d */
[----:B------:R-:W-:Y:S01]  /*16570*/  FSEL R217, R62, -INF , !P5 ;  /* 0xff8000003ed97808 */ /* 0x000fe20006800000 */
[----:B------:R-:W-:Y:S01]  /*16580*/  FFMA.FTZ R60, R65, UR5, R60 ;  /* 0x00000005413c7c23 */ /* 0x000fe2000801003c */
[----:B------:R-:W-:Y:S01]  /*16590*/  LOP3.LUT R61, R5, 0x99, RZ, 0xfc, !PT ;  /* 0x00000099053d7812 */ /* 0x000fe200078efcff */
[----:B------:R-:W-:Y:S01]  /*165a0*/  MUFU.TANH R50, R50 ;  /* 0x0000003200327308 */ /* 0x000fe20000002400 */
[C---:B------:R-:W-:Y:S02]  /*165b0*/  ISETP.GE.AND P4, PT, R57.reuse, R209, PT ;  /* 0x000000d13900720c */ /* 0x040fe40003f86270 */
[----:B------:R-:W-:-:S02]  /*165c0*/  ISETP.GE.AND P5, PT, R57, R208, PT ;  /* 0x000000d03900720c */ /* 0x000fc40003fa6270 */
[----:B------:R-:W-:Y:S02]  /*165d0*/  I2FP.F32.U32 R57, R57 ;  /* 0x0000003900397245 */ /* 0x000fe40000201000 */
[-C--:B------:R-:W-:Y:S01]  /*165e0*/  ISETP.GE.AND P6, PT, R45, R209.reuse, PT ;  /* 0x000000d12d00720c */ /* 0x080fe20003fc6270 */
[----:B------:R-:W-:Y:S01]  /*165f0*/  MUFU.TANH R76, R76 ;  /* 0x0000004c004c7308 */ /* 0x000fe20000002400 */
[----:B------:R-:W-:Y:S01]  /*16600*/  LOP3.LUT R64, R5, 0x98, RZ, 0xfc, !PT ;  /* 0x0000009805407812 */ /* 0x000fe200078efcff */
[----:B------:R-:W-:Y:S01]  /*16610*/  FFMA.FTZ R205, R57, UR5, R56 ;  /* 0x0000000539cd7c23 */ /* 0x000fe20008010038 */
[----:B------:R-:W-:Y:S01]  /*16620*/  FSEL R211, R63, -INF , !P2 ;  /* 0xff8000003fd37808 */ /* 0x000fe20005000000 */
[----:B------:R-:W-:Y:S01]  /*16630*/  FFMA.FTZ R8, R57, UR5, R8 ;  /* 0x0000000539087c23 */ /* 0x000fe20008010008 */
[----:B------:R-:W-:Y:S02]  /*16640*/  FSEL R197, R197, -INF , !P1 ;  /* 0xff800000c5c57808 */ /* 0x000fe40004800000 */
[C---:B------:R-:W-:Y:S01]  /*16650*/  ISETP.GE.AND P2, PT, R61.reuse, R209, PT ;  /* 0x000000d13d00720c */ /* 0x040fe20003f46270 */
[----:B------:R-:W-:Y:S01]  /*16660*/  MUFU.TANH R46, R46 ;  /* 0x0000002e002e7308 */ /* 0x000fe20000002400 */
[----:B------:R-:W-:-:S02]  /*16670*/  ISETP.GE.AND P1, PT, R61, R208, PT ;  /* 0x000000d03d00720c */ /* 0x000fc40003f26270 */
[----:B------:R-:W-:Y:S02]  /*16680*/  I2FP.F32.U32 R61, R61 ;  /* 0x0000003d003d7245 */ /* 0x000fe40000201000 */
[----:B------:R-:W-:Y:S02]  /*16690*/  FSEL R233, R124, -INF , !P6 ;  /* 0xff8000007ce97808 */ /* 0x000fe40007000000 */
[----:B------:R-:W-:Y:S01]  /*166a0*/  I2FP.F32.U32 R56, R64 ;  /* 0x0000004000387245 */ /* 0x000fe20000201000 */
[----:B------:R-:W-:Y:S01]  /*166b0*/  FFMA.FTZ R199, R61, UR5, R52 ;  /* 0x000000053dc77c23 */ /* 0x000fe20008010034 */
[----:B------:R-:W-:Y:S01]  /*166c0*/  ISETP.GE.AND P6, PT, R69, R209, PT ;  /* 0x000000d14500720c */ /* 0x000fe20003fc6270 */
[----:B----4-:R-:W-:Y:S01]  /*166d0*/  FFMA.FTZ R123, R61, UR5, R123 ;  /* 0x000000053d7b7c23 */ /* 0x010fe2000801007b */
[C---:B------:R-:W-:Y:S01]  /*166e0*/  LOP3.LUT R57, R5.reuse, 0xa0, RZ, 0xfc, !PT ;  /* 0x000000a005397812 */ /* 0x040fe200078efcff */
[----:B------:R-:W-:Y:S01]  /*166f0*/  FFMA.FTZ R9, R56, UR5, R9 ;  /* 0x0000000538097c23 */ /* 0x000fe20008010009 */
[----:B------:R-:W-:Y:S01]  /*16700*/  FSEL R223, R60, -INF , !P6 ;  /* 0xff8000003cdf7808 */ /* 0x000fe20007000000 */
[----:B-----5:R-:W-:Y:S01]  /*16710*/  FFMA.FTZ R135, R56, UR5, R135 ;  /* 0x0000000538877c23 */ /* 0x020fe20008010087 */
[----:B------:R-:W-:Y:S01]  /*16720*/  LOP3.LUT R52, R5, 0xa8, RZ, 0xfc, !PT ;  /* 0x000000a805347812 */ /* 0x000fe200078efcff */
[----:B------:R-:W-:Y:S01]  /*16730*/  MUFU.TANH R40, R40 ;  /* 0x0000002800287308 */ /* 0x000fe20000002400 */
[----:B------:R-:W-:-:S02]  /*16740*/  FSEL R195, R8, -INF , !P5 ;  /* 0xff80000008c37808 */ /* 0x000fc40006800000 */
[----:B------:R-:W-:Y:S02]  /*16750*/  ISETP.GE.AND P6, PT, R64, R209, PT ;  /* 0x000000d14000720c */ /* 0x000fe40003fc6270 */
[----:B------:R-:W-:Y:S02]  /*16760*/  I2FP.F32.U32 R8, R57 ;  /* 0x0000003900087245 */ /* 0x000fe40000201000 */
[----:B------:R-:W-:Y:S01]  /*16770*/  LOP3.LUT R56, R5, 0xa1, RZ, 0xfc, !PT ;  /* 0x000000a105387812 */ /* 0x000fe200078efcff */
[----:B------:R-:W-:Y:S01]  /*16780*/  MUFU.TANH R42, R42 ;  /* 0x0000002a002a7308 */ /* 0x000fe20000002400 */
[----:B------:R-:W-:Y:S01]  /*16790*/  FSEL R199, R199, -INF , !P2 ;  /* 0xff800000c7c77808 */ /* 0x000fe20005000000 */
[C---:B-1----:R-:W-:Y:S01]  /*167a0*/  FFMA.FTZ R53, R8.reuse, UR5, R53 ;  /* 0x0000000508357c23 */ /* 0x042fe20008010035 */
[----:B------:R-:W-:Y:S01]  /*167b0*/  FSEL R189, R123, -INF , !P1 ;  /* 0xff8000007bbd7808 */ /* 0x000fe20004800000 */
[----:B--2---:R-:W-:Y:S01]  /*167c0*/  FFMA.FTZ R58, R8, UR5, R58 ;  /* 0x00000005083a7c23 */ /* 0x004fe2000801003a */
[----:B------:R-:W-:-:S02]  /*167d0*/  ISETP.GE.AND P2, PT, R52, R209, PT ;  /* 0x000000d13400720c */ /* 0x000fc40003f46270 */
[----:B------:R-:W-:Y:S01]  /*167e0*/  ISETP.GE.AND P1, PT, R52, R208, PT ;  /* 0x000000d03400720c */ /* 0x000fe20003f26270 */
[----:B------:R-:W-:Y:S01]  /*167f0*/  MUFU.TANH R68, R68 ;  /* 0x0000004400447308 */ /* 0x000fe20000002400 */
[----:B------:R-:W-:Y:S02]  /*16800*/  FSEL R150, R74, -INF , !P3 ;  /* 0xff8000004a967808 */ /* 0x000fe40005800000 */
[----:B------:R-:W-:Y:S02]  /*16810*/  FSEL R203, R9, -INF , !P6 ;  /* 0xff80000009cb7808 */ /* 0x000fe40007000000 */
[----:B------:R-:W-:Y:S02]  /*16820*/  I2FP.F32.U32 R52, R52 ;  /* 0x0000003400347245 */ /* 0x000fe40000201000 */
[----:B------:R-:W-:Y:S01]  /*16830*/  ISETP.GE.AND P3, PT, R45, R208, PT ;  /* 0x000000d02d00720c */ /* 0x000fe20003f66270 */
[----:B------:R-:W-:Y:S01]  /*16840*/  MUFU.TANH R47, R47 ;  /* 0x0000002f002f7308 */ /* 0x000fe20000002400 */
[----:B------:R-:W-:Y:S01]  /*16850*/  FSEL R205, R205, -INF , !P4 ;  /* 0xff800000cdcd7808 */ /* 0x000fe20006000000 */
[C---:B------:R-:W-:Y:S01]  /*16860*/  FFMA.FTZ R49, R52.reuse, UR5, R49 ;  /* 0x0000000534317c23 */ /* 0x040fe20008010031 */
[----:B------:R-:W-:Y:S01]  /*16870*/  I2FP.F32.U32 R9, R56 ;  /* 0x0000003800097245 */ /* 0x000fe20000201000 */
[----:B------:R-:W-:Y:S01]  /*16880*/  FFMA.FTZ R54, R52, UR5, R54 ;  /* 0x0000000534367c23 */ /* 0x000fe20008010036 */
[----:B------:R-:W-:-:S02]  /*16890*/  ISETP.GE.AND P4, PT, R57, R209, PT ;  /* 0x000000d13900720c */ /* 0x000fc40003f86270 */
[----:B------:R-:W-:Y:S01]  /*168a0*/  ISETP.GE.AND P5, PT, R57, R208, PT ;  /* 0x000000d03900720c */ /* 0x000fe20003fa6270 */
[----:B------:R-:W1:Y:S01]  /*168b0*/  MUFU.TANH R45, R84 ;  /* 0x00000054002d7308 */ /* 0x000e620000002400 */
[----:B------:R-:W-:Y:S01]  /*168c0*/  LOP3.LUT R8, R5, 0xa9, RZ, 0xfc, !PT ;  /* 0x000000a905087812 */ /* 0x000fe200078efcff */
[----:B------:R-:W-:Y:S01]  /*168d0*/  FFMA.FTZ R48, R9, UR5, R48 ;  /* 0x0000000509307c23 */ /* 0x000fe20008010030 */
[----:B------:R-:W-:Y:S01]  /*168e0*/  FSEL R185, R53, -INF , !P4 ;  /* 0xff80000035b97808 */ /* 0x000fe20006000000 */
[----:B---3--:R-:W-:Y:S01]  /*168f0*/  FFMA.FTZ R59, R9, UR5, R59 ;  /* 0x00000005093b7c23 */ /* 0x008fe2000801003b */
[----:B------:R-:W-:Y:S02]  /*16900*/  FSEL R173, R58, -INF , !P5 ;  /* 0xff8000003aad7808 */ /* 0x000fe40006800000 */
[----:B------:R-:W-:Y:S01]  /*16910*/  LOP3.LUT R9, R5, 0xb1, RZ, 0xfc, !PT ;  /* 0x000000b105097812 */ /* 0x000fe200078efcff */
[----:B------:R-:W2:Y:S01]  /*16920*/  MUFU.TANH R41, R41 ;  /* 0x0000002900297308 */ /* 0x000ea20000002400 */
[----:B------:R-:W-:-:S02]  /*16930*/  ISETP.GE.AND P4, PT, R8, R209, PT ;  /* 0x000000d10800720c */ /* 0x000fc40003f86270 */
[----:B------:R-:W-:Y:S02]  /*16940*/  ISETP.GE.AND P5, PT, R8, R208, PT ;  /* 0x000000d00800720c */ /* 0x000fe40003fa6270 */
[----:B------:R-:W-:Y:S02]  /*16950*/  FSEL R221, R67, -INF , !P3 ;  /* 0xff80000043dd7808 */ /* 0x000fe40005800000 */
[----:B------:R-:W-:Y:S01]  /*16960*/  I2FP.F32.U32 R8, R8 ;  /* 0x0000000800087245 */ /* 0x000fe20000201000 */
[----:B------:R-:W3:Y:S01]  /*16970*/  MUFU.TANH R43, R43 ;  /* 0x0000002b002b7308 */ /* 0x000ee20000002400 */
[----:B------:R-:W-:Y:S02]  /*16980*/  ISETP.GE.AND P3, PT, R69, R208, PT ;  /* 0x000000d04500720c */ /* 0x000fe40003f66270 */
[----:B------:R-:W-:Y:S01]  /*16990*/  LOP3.LUT R52, R5, 0xb0, RZ, 0xfc, !PT ;  /* 0x000000b005347812 */ /* 0x000fe200078efcff */
[C---:B------:R-:W-:Y:S01]  /*169a0*/  FFMA.FTZ R175, R8.reuse, UR5, R44 ;  /* 0x0000000508af7c23 */ /* 0x040fe2000801002c */
[----:B------:R-:W-:Y:S01]  /*169b0*/  FSEL R181, R49, -INF , !P2 ;  /* 0xff80000031b57808 */ /* 0x000fe20005000000 */
[----:B------:R-:W-:Y:S01]  /*169c0*/  FFMA.FTZ R55, R8, UR5, R55 ;  /* 0x0000000508377c23 */ /* 0x000fe20008010037 */
[----:B------:R-:W-:Y:S01]  /*169d0*/  FSEL R169, R54, -INF , !P1 ;  /* 0xff80000036a97808 */ /* 0x000fe20004800000 */
[----:B------:R-:W4:Y:S01]  /*169e0*/  MUFU.TANH R37, R37 ;  /* 0x0000002500257308 */ /* 0x000f220000002400 */
[----:B------:R-:W-:-:S02]  /*169f0*/  ISETP.GE.AND P2, PT, R9, R209, PT ;  /* 0x000000d10900720c */ /* 0x000fc40003f46270 */
[-C--:B------:R-:W-:Y:S02]  /*16a00*/  ISETP.GE.AND P1, PT, R9, R208.reuse, PT ;  /* 0x000000d00900720c */ /* 0x080fe40003f26270 */
[----:B------:R-:W-:Y:S02]  /*16a10*/  I2FP.F32.U32 R9, R9 ;  /* 0x0000000900097245 */ /* 0x000fe40000201000 */
[----:B------:R-:W-:Y:S01]  /*16a20*/  FSEL R213, R213, -INF , !P3 ;  /* 0xff800000d5d57808 */ /* 0x000fe20005800000 */
[----:B------:R-:W5:Y:S01]  /*16a30*/  MUFU.TANH R39, R39 ;  /* 0x0000002700277308 */ /* 0x000f620000002400 */
[----:B------:R-:W-:Y:S01]  /*16a40*/  ISETP.GE.AND P3, PT, R64, R208, PT ;  /* 0x000000d04000720c */ /* 0x000fe20003f66270 */
[C---:B------:R-:W-:Y:S01]  /*16a50*/  FFMA.FTZ R80, R9.reuse, UR5, R80 ;  /* 0x0000000509507c23 */ /* 0x040fe20008010050 */
[----:B------:R-:W-:Y:S01]  /*16a60*/  I2FP.F32.U32 R44, R52 ;  /* 0x00000034002c7245 */ /* 0x000fe20000201000 */
[----:B------:R-:W-:Y:S01]  /*16a70*/  FFMA.FTZ R51, R9, UR5, R51 ;  /* 0x0000000509337c23 */ /* 0x000fe20008010033 */
[----:B------:R-:W-:-:S02]  /*16a80*/  ISETP.GE.AND P6, PT, R56, R209, PT ;  /* 0x000000d13800720c */ /* 0x000fc40003fc6270 */
[----:B------:R-:W-:Y:S01]  /*16a90*/  FSEL R193, R135, -INF , !P3 ;  /* 0xff80000087c17808 */ /* 0x000fe20005800000 */
[C---:B-1----:R-:W-:Y:S01]  /*16aa0*/  FFMA.FTZ R45, R44.reuse, UR5, R45 ;  /* 0x000000052c2d7c23 */ /* 0x042fe2000801002d */
[C---:B------:R-:W-:Y:S01]  /*16ab0*/  LOP3.LUT R9, R5.reuse, 0xb8, RZ, 0xfc, !PT ;  /* 0x000000b805097812 */ /* 0x040fe200078efcff */
[----:B------:R-:W-:Y:S01]  /*16ac0*/  FFMA.FTZ R50, R44, UR5, R50 ;  /* 0x000000052c327c23 */ /* 0x000fe20008010032 */
[----:B------:R-:W-:Y:S01]  /*16ad0*/  ISETP.GE.AND P3, PT, R56, R208, PT ;  /* 0x000000d03800720c */ /* 0x000fe20003f66270 */
[----:B------:R-:W1:Y:S01]  /*16ae0*/  MUFU.TANH R36, R36 ;  /* 0x0000002400247308 */ /* 0x000e620000002400 */
[----:B------:R-:W-:Y:S02]  /*16af0*/  FSEL R183, R48, -INF , !P6 ;  /* 0xff80000030b77808 */ /* 0x000fe40007000000 */
[----:B------:R-:W-:Y:S02]  /*16b00*/  LOP3.LUT R49, R5, 0xc0, RZ, 0xfc, !PT ;  /* 0x000000c005317812 */ /* 0x000fe400078efcff */
[----:B------:R-:W-:-:S02]  /*16b10*/  ISETP.GE.AND P6, PT, R52, R209, PT ;  /* 0x000000d13400720c */ /* 0x000fc40003fc6270 */
[----:B------:R-:W-:Y:S01]  /*16b20*/  FSEL R175, R175, -INF , !P4 ;  /* 0xff800000afaf7808 */ /* 0x000fe20006000000 */
[----:B------:R-:W1:Y:S01]  /*16b30*/  MUFU.TANH R38, R38 ;  /* 0x0000002600267308 */ /* 0x000e620000002400 */
[----:B------:R-:W-:Y:S02]  /*16b40*/  LOP3.LUT R8, R5, 0xb9, RZ, 0xfc, !PT ;  /* 0x000000b905087812 */ /* 0x000fe400078efcff */
[----:B------:R-:W-:Y:S02]  /*16b50*/  FSEL R163, R55, -INF , !P5 ;  /* 0xff80000037a37808 */ /* 0x000fe40006800000 */
[C---:B------:R-:W-:Y:S02]  /*16b60*/  ISETP.GE.AND P4, PT, R9.reuse, R209, PT ;  /* 0x000000d10900720c */ /* 0x040fe40003f86270 */
[----:B------:R-:W-:Y:S01]  /*16b70*/  ISETP.GE.AND P5, PT, R9, R208, PT ;  /* 0x000000d00900720c */ /* 0x000fe20003fa6270 */
[----:B------:R-:W1:Y:S01]  /*16b80*/  MUFU.TANH R32, R32 ;  /* 0x0000002000207308 */ /* 0x000e620000002400 */
[----:B------:R-:W-:-:S02]  /*16b90*/  FSEL R153, R80, -INF , !P2 ;  /* 0xff80000050997808 */ /* 0x000fc40005000000 */
[----:B------:R-:W-:Y:S02]  /*16ba0*/  FSEL R145, R51, -INF , !P1 ;  /* 0xff80000033917808 */ /* 0x000fe40004800000 */
[----:B------:R-:W-:Y:S02]  /*16bb0*/  FSEL R171, R59, -INF , !P3 ;  /* 0xff8000003bab7808 */ /* 0x000fe40005800000 */
[----:B------:R-:W-:Y:S01]  /*16bc0*/  I2FP.F32.U32 R9, R9 ;  /* 0x0000000900097245 */ /* 0x000fe20000201000 */
[----:B------:R-:W1:Y:S01]  /*16bd0*/  MUFU.TANH R34, R34 ;  /* 0x0000002200227308 */ /* 0x000e620000002400 */
[C---:B------:R-:W-:Y:S02]  /*16be0*/  ISETP.GE.AND P2, PT, R49.reuse, R209, PT ;  /* 0x000000d13100720c */ /* 0x040fe40003f46270 */
[-C--:B------:R-:W-:Y:S01]  /*16bf0*/  ISETP.GE.AND P1, PT, R49, R208.reuse, PT ;  /* 0x000000d03100720c */ /* 0x080fe20003f26270 */
[C---:B------:R-:W-:Y:S01]  /*16c00*/  FFMA.FTZ R76, R9.reuse, UR5, R76 ;  /* 0x00000005094c7c23 */ /* 0x040fe2000801004c */
[----:B------:R-:W-:Y:S01]  /*16c10*/  ISETP.GE.AND P3, PT, R52, R208, PT ;  /* 0x000000d03400720c */ /* 0x000fe20003f66270 */
[----:B------:R-:W-:Y:S01]  /*16c20*/  FFMA.FTZ R46, R9, UR5, R46 ;  /* 0x00000005092e7c23 */ /* 0x000fe2000801002e */
[----:B------:R-:W-:Y:S01]  /*16c30*/  FSEL R161, R45, -INF , !P6 ;  /* 0xff8000002da17808 */ /* 0x000fe20007000000 */
[----:B------:R-:W1:Y:S01]  /*16c40*/  MUFU.TANH R28, R28 ;  /* 0x0000001c001c7308 */ /* 0x000e620000002400 */
[----:B------:R-:W-:-:S02]  /*16c50*/  I2FP.F32.U32 R49, R49 ;  /* 0x0000003100317245 */ /* 0x000fc40000201000 */
[----:B------:R-:W-:Y:S02]  /*16c60*/  I2FP.F32.U32 R45, R8 ;  /* 0x00000008002d7245 */ /* 0x000fe40000201000 */
[----:B------:R-:W-:Y:S01]  /*16c70*/  FSEL R147, R50, -INF , !P3 ;  /* 0xff80000032937808 */ /* 0x000fe20005800000 */
[C---:B------:R-:W-:Y:S01]  /*16c80*/  FFMA.FTZ R139, R49.reuse, UR5, R40 ;  /* 0x00000005318b7c23 */ /* 0x040fe20008010028 */
[C---:B------:R-:W-:Y:S01]  /*16c90*/  ISETP.GE.AND P6, PT, R8.reuse, R209, PT ;  /* 0x000000d10800720c */ /* 0x040fe20003fc6270 */
[----:B------:R-:W-:Y:S01]  /*16ca0*/  FFMA.FTZ R42, R49, UR5, R42 ;  /* 0x00000005312a7c23 */ /* 0x000fe2000801002a */
[----:B------:R-:W-:Y:S01]  /*16cb0*/  ISETP.GE.AND P3, PT, R8, R208, PT ;  /* 0x000000d00800720c */ /* 0x000fe20003f66270 */
[C---:B------:R-:W-:Y:S01]  /*16cc0*/  FFMA.FTZ R68, R45.reuse, UR5, R68 ;  /* 0x000000052d447c23 */ /* 0x040fe20008010044 */
[----:B------:R-:W-:Y:S01]  /*16cd0*/  FFMA.FTZ R47, R45, UR5, R47 ;  /* 0x000000052d2f7c23 */ /* 0x000fe2000801002f */
[C---:B------:R-:W-:Y:S01]  /*16ce0*/  LOP3.LUT R8, R5.reuse, 0xc1, RZ, 0xfc, !PT ;  /* 0x000000c105087812 */ /* 0x040fe200078efcff */
[----:B------:R-:W-:Y:S01]  /*16cf0*/  MUFU.TANH R33, R33 ;  /* 0x0000002100217308 */ /* 0x000fe20000002400 */
[----:B------:R-:W-:-:S02]  /*16d00*/  LOP3.LUT R40, R5, 0xc9, RZ, 0xfc, !PT ;  /* 0x000000c905287812 */ /* 0x000fc400078efcff */
[----:B------:R-:W-:Y:S02]  /*16d10*/  LOP3.LUT R9, R5, 0xc8, RZ, 0xfc, !PT ;  /* 0x000000c805097812 */ /* 0x000fe400078efcff */
[----:B------:R-:W-:Y:S02]  /*16d20*/  FSEL R151, R76, -INF , !P4 ;  /* 0xff8000004c977808 */ /* 0x000fe40006000000 */
[----:B------:R-:W-:Y:S01]  /*16d30*/  FSEL R143, R46, -INF , !P5 ;  /* 0xff8000002e8f7808 */ /* 0x000fe20006800000 */
[----:B------:R-:W-:Y:S01]  /*16d40*/  MUFU.TANH R35, R35 ;  /* 0x0000002300237308 */ /* 0x000fe20000002400 */
[C---:B------:R-:W-:Y:S02]  /*16d50*/  ISETP.GE.AND P4, PT, R8.reuse, R209, PT ;  /* 0x000000d10800720c */ /* 0x040fe40003f86270 */
[----:B------:R-:W-:Y:S02]  /*16d60*/  ISETP.GE.AND P5, PT, R8, R208, PT ;  /* 0x000000d00800720c */ /* 0x000fe40003fa6270 */
[----:B------:R-:W-:-:S02]  /*16d70*/  FSEL R139, R139, -INF , !P2 ;  /* 0xff8000008b8b7808 */ /* 0x000fc40005000000 */
[----:B------:R-:W-:Y:S01]  /*16d80*/  FSEL R131, R42, -INF , !P1 ;  /* 0xff8000002a837808 */ /* 0x000fe20004800000 */
[----:B------:R-:W1:Y:S01]  /*16d90*/  MUFU.TANH R30, R30 ;  /* 0x0000001e001e7308 */ /* 0x000e620000002400 */
[----:B------:R-:W-:Y:S02]  /*16da0*/  FSEL R149, R68, -INF , !P6 ;  /* 0xff80000044957808 */ /* 0x000fe40007000000 */
[----:B------:R-:W-:Y:S02]  /*16db0*/  I2FP.F32.U32 R8, R8 ;  /* 0x0000000800087245 */ /* 0x000fe40000201000 */
[----:B------:R-:W-:Y:S02]  /*16dc0*/  FSEL R141, R47, -INF , !P3 ;  /* 0xff8000002f8d7808 */ /* 0x000fe40005800000 */
[-C--:B------:R-:W-:Y:S01]  /*16dd0*/  ISETP.GE.AND P2, PT, R40, R209.reuse, PT ;  /* 0x000000d12800720c */ /* 0x080fe20003f46270 */
[----:B--2---:R-:W-:Y:S01]  /*16de0*/  FFMA.FTZ R41, R8, UR5, R41 ;  /* 0x0000000508297c23 */ /* 0x004fe20008010029 */
[-C--:B------:R-:W-:Y:S01]  /*16df0*/  ISETP.GE.AND P1, PT, R40, R208.reuse, PT ;  /* 0x000000d02800720c */ /* 0x080fe20003f26270 */
[----:B---3--:R-:W-:Y:S01]  /*16e00*/  FFMA.FTZ R43, R8, UR5, R43 ;  /* 0x00000005082b7c23 */ /* 0x008fe2000801002b */
[C---:B------:R-:W-:Y:S01]  /*16e10*/  ISETP.GE.AND P6, PT, R9.reuse, R209, PT ;  /* 0x000000d10900720c */ /* 0x040fe20003fc6270 */
[----:B------:R-:W2:Y:S01]  /*16e20*/  MUFU.TANH R29, R29 ;  /* 0x0000001d001d7308 */ /* 0x000ea20000002400 */
[----:B------:R-:W-:-:S02]  /*16e30*/  ISETP.GE.AND P3, PT, R9, R208, PT ;  /* 0x000000d00900720c */ /* 0x000fc40003f66270 */
[----:B------:R-:W-:Y:S02]  /*16e40*/  I2FP.F32.U32 R40, R40 ;  /* 0x0000002800287245 */ /* 0x000fe40000201000 */
[----:B------:R-:W-:Y:S02]  /*16e50*/  I2FP.F32.U32 R9, R9 ;  /* 0x0000000900097245 */ /* 0x000fe40000201000 */
[----:B------:R-:W-:Y:S01]  /*16e60*/  FSEL R137, R41, -INF , !P4 ;  /* 0xff80000029897808 */ /* 0x000fe20006000000 */
[C---:B----4-:R-:W-:Y:S01]  /*16e70*/  FFMA.FTZ R133, R40.reuse, UR5, R37 ;  /* 0x0000000528857c23 */ /* 0x050fe20008010025 */
[----:B-----5:R-:W-:Y:S01]  /*16e80*/  FFMA.FTZ R39, R40, UR5, R39 ;  /* 0x0000000528277c23 */ /* 0x020fe20008010027 */
[C---:B-1----:R-:W-:Y:S01]  /*16e90*/  FFMA.FTZ R36, R9.reuse, UR5, R36 ;  /* 0x0000000509247c23 */ /* 0x042fe20008010024 */
[----:B------:R-:W-:Y:S01]  /*16ea0*/  FFMA.FTZ R38, R9, UR5, R38 ;  /* 0x0000000509267c23 */ /* 0x000fe20008010026 */
[C---:B------:R-:W-:Y:S01]  /*16eb0*/  LOP3.LUT R37, R5.reuse, 0xd0, RZ, 0xfc, !PT ;  /* 0x000000d005257812 */ /* 0x040fe200078efcff */
[----:B------:R-:W1:Y:S01]  /*16ec0*/  MUFU.TANH R31, R31 ;  /* 0x0000001f001f7308 */ /* 0x000e620000002400 */
[----:B------:R-:W-:-:S02]  /*16ed0*/  LOP3.LUT R9, R5, 0xd8, RZ, 0xfc, !PT ;  /* 0x000000d805097812 */ /* 0x000fc400078efcff */
[----:B------:R-:W-:Y:S02]  /*16ee0*/  FSEL R129, R43, -INF , !P5 ;  /* 0xff8000002b817808 */ /* 0x000fe40006800000 */
[C---:B------:R-:W-:Y:S02]  /*16ef0*/  ISETP.GE.AND P4, PT, R37.reuse, R209, PT ;  /* 0x000000d12500720c */ /* 0x040fe40003f86270 */
[----:B------:R-:W-:Y:S01]  /*16f00*/  ISETP.GE.AND P5, PT, R37, R208, PT ;  /* 0x000000d02500720c */ /* 0x000fe20003fa6270 */
[----:B------:R-:W-:Y:S01]  /*16f10*/  MUFU.TANH R25, R25 ;  /* 0x0000001900197308 */ /* 0x000fe20000002400 */
[----:B------:R-:W-:Y:S02]  /*16f20*/  FSEL R133, R133, -INF , !P2 ;  /* 0xff80000085857808 */ /* 0x000fe40005000000 */
[----:B------:R-:W-:Y:S02]  /*16f30*/  FSEL R125, R39, -INF , !P1 ;  /* 0xff800000277d7808 */ /* 0x000fe40004800000 */
[----:B------:R-:W-:-:S02]  /*16f40*/  I2FP.F32.U32 R37, R37 ;  /* 0x0000002500257245 */ /* 0x000fc40000201000 */
[C---:B------:R-:W-:Y:S01]  /*16f50*/  ISETP.GE.AND P2, PT, R9.reuse, R209, PT ;  /* 0x000000d10900720c */ /* 0x040fe20003f46270 */
[----:B------:R-:W3:Y:S01]  /*16f60*/  MUFU.TANH R26, R26 ;  /* 0x0000001a001a7308 */ /* 0x000ee20000002400 */
[----:B------:R-:W-:Y:S01]  /*16f70*/  ISETP.GE.AND P1, PT, R9, R208, PT ;  /* 0x000000d00900720c */ /* 0x000fe20003f26270 */
[C---:B------:R-:W-:Y:S01]  /*16f80*/  FFMA.FTZ R32, R37.reuse, UR5, R32 ;  /* 0x0000000525207c23 */ /* 0x040fe20008010020 */
[----:B------:R-:W-:Y:S01]  /*16f90*/  I2FP.F32.U32 R9, R9 ;  /* 0x0000000900097245 */ /* 0x000fe20000201000 */
[----:B------:R-:W-:Y:S01]  /*16fa0*/  FFMA.FTZ R34, R37, UR5, R34 ;  /* 0x0000000525227c23 */ /* 0x000fe20008010022 */
[----:B------:R-:W-:Y:S02]  /*16fb0*/  LOP3.LUT R8, R5, 0xd1, RZ, 0xfc, !PT ;  /* 0x000000d105087812 */ /* 0x000fe400078efcff */
[----:B------:R-:W-:Y:S01]  /*16fc0*/  FSEL R135, R36, -INF , !P6 ;  /* 0xff80000024877808 */ /* 0x000fe20007000000 */
[----:B------:R-:W-:Y:S01]  /*16fd0*/  FFMA.FTZ R79, R9, UR5, R28 ;  /* 0x00000005094f7c23 */ /* 0x000fe2000801001c */
[----:B------:R-:W-:Y:S01]  /*16fe0*/  LOP3.LUT R28, R5, 0xd9, RZ, 0xfc, !PT ;  /* 0x000000d9051c7812 */ /* 0x000fe200078efcff */
[----:B------:R-:W4:Y:S01]  /*16ff0*/  MUFU.TANH R24, R24 ;  /* 0x0000001800187308 */ /* 0x000f220000002400 */
[----:B------:R-:W-:Y:S01]  /*17000*/  FSEL R127, R38, -INF , !P3 ;  /* 0xff800000267f7808 */ /* 0x000fe20005800000 */
[----:B------:R-:W-:Y:S01]  /*17010*/  FFMA.FTZ R30, R9, UR5, R30 ;  /* 0x00000005091e7c23 */ /* 0x000fe2000801001e */
[----:B------:R-:W-:-:S02]  /*17020*/  ISETP.GE.AND P6, PT, R8, R209, PT ;  /* 0x000000d10800720c */ /* 0x000fc40003fc6270 */
[----:B------:R-:W-:Y:S02]  /*17030*/  ISETP.GE.AND P3, PT, R8, R208, PT ;  /* 0x000000d00800720c */ /* 0x000fe40003f66270 */
[----:B------:R-:W-:Y:S01]  /*17040*/  FSEL R81, R32, -INF , !P4 ;  /* 0xff80000020517808 */ /* 0x000fe20006000000 */
[----:B------:R-:W5:Y:S01]  /*17050*/  MUFU.TANH R27, R27 ;  /* 0x0000001b001b7308 */ /* 0x000f620000002400 */
[----:B------:R-:W-:Y:S02]  /*17060*/  FSEL R69, R34, -INF , !P5 ;  /* 0xff80000022457808 */ /* 0x000fe40006800000 */
[----:B------:R-:W-:Y:S02]  /*17070*/  I2FP.F32.U32 R8, R8 ;  /* 0x0000000800087245 */ /* 0x000fe40000201000 */
[C---:B------:R-:W-:Y:S02]  /*17080*/  ISETP.GE.AND P4, PT, R28.reuse, R209, PT ;  /* 0x000000d11c00720c */ /* 0x040fe40003f86270 */
[----:B------:R-:W-:Y:S01]  /*17090*/  ISETP.GE.AND P5, PT, R28, R208, PT ;  /* 0x000000d01c00720c */ /* 0x000fe20003fa6270 */
[----:B------:R-:W5:Y:S01]  /*170a0*/  MUFU.TANH R20, R20 ;  /* 0x0000001400147308 */ /* 0x000f620000002400 */
[----:B------:R-:W-:Y:S01]  /*170b0*/  I2FP.F32.U32 R28, R28 ;  /* 0x0000001c001c7245 */ /* 0x000fe20000201000 */
[C---:B------:R-:W-:Y:S01]  /*170c0*/  FFMA.FTZ R33, R8.reuse, UR5, R33 ;  /* 0x0000000508217c23 */ /* 0x040fe20008010021 */
[----:B------:R-:W-:Y:S01]  /*170d0*/  FFMA.FTZ R35, R8, UR5, R35 ;  /* 0x0000000508237c23 */ /* 0x000fe20008010023 */
[----:B------:R-:W-:-:S02]  /*170e0*/  LOP3.LUT R9, R5, 0xe0, RZ, 0xfc, !PT ;  /* 0x000000e005097812 */ /* 0x000fc400078efcff */
[C---:B--2---:R-:W-:Y:S01]  /*170f0*/  FFMA.FTZ R29, R28.reuse, UR5, R29 ;  /* 0x000000051c1d7c23 */ /* 0x044fe2000801001d */
[----:B------:R-:W-:Y:S01]  /*17100*/  LOP3.LUT R8, R5, 0xe1, RZ, 0xfc, !PT ;  /* 0x000000e105087812 */ /* 0x000fe200078efcff */
[----:B-1----:R-:W-:Y:S01]  /*17110*/  FFMA.FTZ R31, R28, UR5, R31 ;  /* 0x000000051c1f7c23 */ /* 0x002fe2000801001f */
[----:B------:R-:W-:Y:S01]  /*17120*/  FSEL R80, R33, -INF , !P6 ;  /* 0xff80000021507808 */ /* 0x000fe20007000000 */
[----:B------:R-:W-:Y:S01]  /*17130*/  MUFU.TANH R21, R21 ;  /* 0x0000001500157308 */ /* 0x000fe20000002400 */
[----:B------:R-:W-:Y:S02]  /*17140*/  FSEL R68, R35, -INF , !P3 ;  /* 0xff80000023447808 */ /* 0x000fe40005800000 */
[----:B------:R-:W-:Y:S02]  /*17150*/  FSEL R79, R79, -INF , !P2 ;  /* 0xff8000004f4f7808 */ /* 0x000fe40005000000 */
[----:B------:R-:W-:Y:S02]  /*17160*/  FSEL R67, R30, -INF , !P1 ;  /* 0xff8000001e437808 */ /* 0x000fe40004800000 */
[C---:B------:R-:W-:Y:S01]  /*17170*/  ISETP.GE.AND P6, PT, R9.reuse, R209, PT ;  /* 0x000000d10900720c */ /* 0x040fe20003fc6270 */
[----:B------:R-:W1:Y:S01]  /*17180*/  MUFU.TANH R22, R22 ;  /* 0x0000001600167308 */ /* 0x000e620000002400 */
[----:B------:R-:W-:-:S02]  /*17190*/  ISETP.GE.AND P3, PT, R9, R208, PT ;  /* 0x000000d00900720c */ /* 0x000fc40003f66270 */
[C---:B------:R-:W-:Y:S02]  /*171a0*/  ISETP.GE.AND P1, PT, R8.reuse, R209, PT ;  /* 0x000000d10800720c */ /* 0x040fe40003f26270 */
[----:B------:R-:W-:Y:S02]  /*171b0*/  FSEL R78, R29, -INF , !P4 ;  /* 0xff8000001d4e7808 */ /* 0x000fe40006000000 */
[----:B------:R-:W-:Y:S01]  /*171c0*/  ISETP.GE.AND P2, PT, R8, R208, PT ;  /* 0x000000d00800720c */ /* 0x000fe20003f46270 */
[----:B------:R-:W2:Y:S01]  /*171d0*/  MUFU.TANH R16, R16 ;  /* 0x0000001000107308 */ /* 0x000ea20000002400 */
[----:B------:R-:W-:Y:S02]  /*171e0*/  I2FP.F32.U32 R9, R9 ;  /* 0x0000000900097245 */ /* 0x000fe40000201000 */
[----:B------:R-:W-:Y:S02]  /*171f0*/  I2FP.F32.U32 R8, R8 ;  /* 0x0000000800087245 */ /* 0x000fe40000201000 */
[----:B------:R-:W-:Y:S01]  /*17200*/  LOP3.LUT R29, R5, 0xe8, RZ, 0xfc, !PT ;  /* 0x000000e8051d7812 */ /* 0x000fe200078efcff */
[----:B---3--:R-:W-:Y:S01]  /*17210*/  FFMA.FTZ R26, R9, UR5, R26 ;  /* 0x00000005091a7c23 */ /* 0x008fe2000801001a */
[----:B------:R-:W-:Y:S01]  /*17220*/  FSEL R66, R31, -INF , !P5 ;  /* 0xff8000001f427808 */ /* 0x000fe20006800000 */
[----:B------:R-:W3:Y:S01]  /*17230*/  MUFU.TANH R23, R23 ;  /* 0x0000001700177308 */ /* 0x000ee20000002400 */
[C---:B------:R-:W-:Y:S01]  /*17240*/  ISETP.GE.AND P4, PT, R29.reuse, R209, PT ;  /* 0x000000d11d00720c */ /* 0x040fe20003f86270 */
[C---:B------:R-:W-:Y:S01]  /*17250*/  FFMA.FTZ R25, R8.reuse, UR5, R25 ;  /* 0x0000000508197c23 */ /* 0x040fe20008010019 */
[----:B------:R-:W-:Y:S01]  /*17260*/  ISETP.GE.AND P5, PT, R29, R208, PT ;  /* 0x000000d01d00720c */ /* 0x000fe20003fa6270 */
[----:B----4-:R-:W-:Y:S01]  /*17270*/  FFMA.FTZ R24, R9, UR5, R24 ;  /* 0x0000000509187c23 */ /* 0x010fe20008010018 */
[----:B------:R-:W-:Y:S01]  /*17280*/  I2FP.F32.U32 R29, R29 ;  /* 0x0000001d001d7245 */ /* 0x000fe20000201000 */
[----:B-----5:R-:W-:Y:S01]  /*17290*/  FFMA.FTZ R27, R8, UR5, R27 ;  /* 0x00000005081b7c23 */ /* 0x020fe2000801001b */
[C---:B------:R-:W-:Y:S01]  /*172a0*/  LOP3.LUT R9, R5.reuse, 0xe9, RZ, 0xfc, !PT ;  /* 0x000000e905097812 */ /* 0x040fe200078efcff */
[----:B------:R-:W-:Y:S01]  /*172b0*/  MUFU.TANH R13, R13 ;  /* 0x0000000d000d7308 */ /* 0x000fe20000002400 */
[----:B------:R-:W-:Y:S01]  /*172c0*/  LOP3.LUT R8, R5, 0xf0, RZ, 0xfc, !PT ;  /* 0x000000f005087812 */ /* 0x000fe200078efcff */
[C---:B------:R-:W-:Y:S01]  /*172d0*/  FFMA.FTZ R75, R29.reuse, UR5, R20 ;  /* 0x000000051d4b7c23 */ /* 0x040fe20008010014 */
[----:B------:R-:W-:Y:S01]  /*172e0*/  FSEL R65, R26, -INF , !P3 ;  /* 0xff8000001a417808 */ /* 0x000fe20005800000 */
[----:B-1----:R-:W-:Y:S01]  /*172f0*/  FFMA.FTZ R22, R29, UR5, R22 ;  /* 0x000000051d167c23 */ /* 0x002fe20008010016 */
[----:B------:R-:W-:-:S02]  /*17300*/  FSEL R76, R25, -INF , !P1 ;  /* 0xff800000194c7808 */ /* 0x000fc40004800000 */
[C---:B------:R-:W-:Y:S01]  /*17310*/  ISETP.GE.AND P3, PT, R9.reuse, R209, PT ;  /* 0x000000d10900720c */ /* 0x040fe20003f66270 */
[----:B------:R-:W-:Y:S01]  /*17320*/  MUFU.TANH R17, R17 ;  /* 0x0000001100117308 */ /* 0x000fe20000002400 */
[----:B------:R-:W-:Y:S02]  /*17330*/  ISETP.GE.AND P1, PT, R9, R208, PT ;  /* 0x000000d00900720c */ /* 0x000fe40003f26270 */
[----:B------:R-:W-:Y:S02]  /*17340*/  I2FP.F32.U32 R20, R9 ;  /* 0x0000000900147245 */ /* 0x000fe40000201000 */
[----:B------:R-:W-:Y:S02]  /*17350*/  I2FP.F32.U32 R9, R8 ;  /* 0x0000000800097245 */ /* 0x000fe40000201000 */
[----:B------:R-:W-:Y:S01]  /*17360*/  FSEL R64, R27, -INF , !P2 ;  /* 0xff8000001b407808 */ /* 0x000fe20005000000 */
[----:B------:R-:W1:Y:S01]  /*17370*/  MUFU.TANH R18, R18 ;  /* 0x0000001200127308 */ /* 0x000e620000002400 */
[----:B------:R-:W-:Y:S01]  /*17380*/  FSEL R75, R75, -INF , !P4 ;  /* 0xff8000004b4b7808 */ /* 0x000fe20006000000 */
[----:B------:R-:W-:Y:S01]  /*17390*/  FFMA.FTZ R21, R20, UR5, R21 ;  /* 0x0000000514157c23 */ /* 0x000fe20008010015 */
[----:B------:R-:W-:Y:S01]  /*173a0*/  FSEL R77, R24, -INF , !P6 ;  /* 0xff800000184d7808 */ /* 0x000fe20007000000 */
[----:B--2---:R-:W-:Y:S01]  /*173b0*/  FFMA.FTZ R16, R9, UR5, R16 ;  /* 0x0000000509107c23 */ /* 0x004fe20008010010 */
[-C--:B------:R-:W-:Y:S01]  /*173c0*/  ISETP.GE.AND P2, PT, R8, R209.reuse, PT ;  /* 0x000000d10800720c */ /* 0x080fe20003f46270 */
[----:B---3--:R-:W-:Y:S01]  /*173d0*/  FFMA.FTZ R23, R20, UR5, R23 ;  /* 0x0000000514177c23 */ /* 0x008fe20008010017 */
[----:B------:R-:W-:Y:S01]  /*173e0*/  ISETP.GE.AND P4, PT, R8, R208, PT ;  /* 0x000000d00800720c */ /* 0x000fe20003f86270 */
[----:B------:R-:W2:Y:S01]  /*173f0*/  MUFU.TANH R19, R19 ;  /* 0x0000001300137308 */ /* 0x000ea20000002400 */
[C---:B------:R-:W-:Y:S01]  /*17400*/  LOP3.LUT R8, R5.reuse, 0xf1, RZ, 0xfc, !PT ;  /* 0x000000f105087812 */ /* 0x040fe200078efcff */
[----:B------:R-:W-:Y:S01]  /*17410*/  BAR.SYNC.DEFER_BLOCKING 0x0 ;  /* 0x0000000000007b1d */ /* 0x000fe20000010000 */
[----:B------:R-:W-:-:S02]  /*17420*/  ISETP.GE.AND P6, PT, R5, R209, PT ;  /* 0x000000d10500720c */ /* 0x000fc40003fc6270 */
[----:B------:R-:W-:Y:S02]  /*17430*/  LOP3.LUT R5, R5, 0xf9, RZ, 0xfc, !PT ;  /* 0x000000f905057812 */ /* 0x000fe400078efcff */
[----:B------:R-:W-:Y:S01]  /*17440*/  FSEL R63, R22, -INF , !P5 ;  /* 0xff800000163f7808 */ /* 0x000fe20006800000 */
[----:B------:R-:W3:Y:S01]  /*17450*/  MUFU.TANH R15, R15 ;  /* 0x0000000f000f7308 */ /* 0x000ee20000002400 */
[----:B------:R-:W-:Y:S01]  /*17460*/  FSEL R74, R21, -INF , !P3 ;  /* 0xff800000154a7808 */ /* 0x000fe20005800000 */
[----:B-1----:R-:W-:Y:S01]  /*17470*/  FFMA.FTZ R18, R9, UR5, R18 ;  /* 0x0000000509127c23 */ /* 0x002fe20008010012 */
[----:B------:R-:W-:Y:S02]  /*17480*/  FSEL R73, R16, -INF , !P2 ;  /* 0xff80000010497808 */ /* 0x000fe40005000000 */
[C---:B------:R-:W-:Y:S02]  /*17490*/  ISETP.GE.AND P5, PT, R8.reuse, R209, PT ;  /* 0x000000d10800720c */ /* 0x040fe40003fa6270 */
[----:B------:R-:W-:-:S02]  /*174a0*/  ISETP.GE.AND P3, PT, R8, R208, PT ;  /* 0x000000d00800720c */ /* 0x000fc40003f66270 */
[----:B------:R-:W-:Y:S02]  /*174b0*/  I2FP.F32.U32 R16, R5 ;  /* 0x0000000500107245 */ /* 0x000fe40000201000 */
[----:B------:R-:W-:Y:S02]  /*174c0*/  I2FP.F32.U32 R8, R8 ;  /* 0x0000000800087245 */ /* 0x000fe40000201000 */
[----:B------:R-:W-:Y:S01]  /*174d0*/  FSEL R62, R23, -INF , !P1 ;  /* 0xff800000173e7808 */ /* 0x000fe20004800000 */
[----:B------:R-:W-:Y:S01]  /*174e0*/  FFMA.FTZ R13, R16, UR5, R13 ;  /* 0x00000005100d7c23 */ /* 0x000fe2000801000d */
[C---:B------:R-:W-:Y:S01]  /*174f0*/  ISETP.GE.AND P2, PT, R5.reuse, R209, PT ;  /* 0x000000d10500720c */ /* 0x040fe20003f46270 */
[C---:B------:R-:W-:Y:S01]  /*17500*/  FFMA.FTZ R17, R8.reuse, UR5, R17 ;  /* 0x0000000508117c23 */ /* 0x040fe20008010011 */
[----:B------:R-:W-:Y:S01]  /*17510*/  ISETP.GE.AND P1, PT, R5, R208, PT ;  /* 0x000000d00500720c */ /* 0x000fe20003f26270 */
[----:B--2---:R-:W-:Y:S01]  /*17520*/  FFMA.FTZ R19, R8, UR5, R19 ;  /* 0x0000000508137c23 */ /* 0x004fe20008010013 */
[----:B---3--:R-:W-:Y:S01]  /*17530*/  FFMA.FTZ R5, R16, UR5, R15 ;  /* 0x0000000510057c23 */ /* 0x008fe2000801000f */
[----:B------:R-:W-:-:S02]  /*17540*/  FSEL R70, R13, -INF , !P2 ;  /* 0xff8000000d467808 */ /* 0x000fc40005000000 */
        /* <DEDUP_REMOVED lines=19> */
.L_x_3032:
[----:B------:R-:W1:Y:S01]  /*17680*/  LDC R0, c[0x0][0x4f0] ;  /* 0x00013c00ff007b82 */ /* 0x000e620000000800 */
[----:B------:R-:W-:Y:S01]  /*17690*/  UIADD3 UR10, UPT, UPT, UR26, -0x200, URZ ;  /* 0xfffffe001a0a7890 */ /* 0x000fe2000fffe0ff */
[----:B------:R-:W-:-:S05]  /*176a0*/  IABS R16, UR9 ;  /* 0x0000000900107c13 */ /* 0x000fca0008000000 */
        /* <DEDUP_REMOVED lines=30> */
[----:B------:R-:W-:Y:S01]  /*17890*/  LOP3.LUT R15, RZ, R0, RZ, 0x33, !PT ;  /* 0x00000000ff0f7212 */ /* 0x000fe200078e33ff */
[----:B------:R-:W2:Y:S01]  /*178a0*/  LDCU.64 UR10, c[0x0][0x3a0] ;  /* 0x00007400ff0a77ac */ /* 0x000ea20008000a00 */
        /* <DEDUP_REMOVED lines=26> */
.L_x_3033:
        /* <DEDUP_REMOVED lines=116> */
.L_x_3031:
[----:B-1----:R-:W-:Y:S01]  /*18190*/  FMNMX3.FTZ R9, R13, R89, R93, !PT ;  /* 0x000000590d097276 */ /* 0x002fe2000781005d */
[----:B------:R-:W1:Y:S01]  /*181a0*/  LDCU UR10, c[0x0][0x45c] ;  /* 0x00008b80ff0a77ac */ /* 0x000e620008000800 */
[----:B------:R-:W-:Y:S02]  /*181b0*/  FMNMX3.FTZ R8, R85, R12, R87, !PT ;  /* 0x0000000c55087276 */ /* 0x000fe40007810057 */
        /* <DEDUP_REMOVED lines=62> */
[----:B------:R-:W-:-:S03]  /*185a0*/  FMNMX.FTZ R8, R5, R8, !PT ;  /* 0x0000000805087209 */ /* 0x000fc60007810000 */
[----:B------:R-:W2:Y:S04]  /*185b0*/  SHFL.BFLY PT, R15, R0, 0x2, 0x1f ;  /* 0x0c401f00000f7f89 */ /* 0x000ea800000e0000 */
[----:B------:R-:W3:Y:S01]  /*185c0*/  SHFL.BFLY PT, R9, R8, 0x2, 0x1f ;  /* 0x0c401f0008097f89 */ /* 0x000ee200000e0000 */
[----:B--2---:R-:W-:Y:S02]  /*185d0*/  FMNMX.FTZ R15, R0, R15, !PT ;  /* 0x0000000f000f7209 */ /* 0x004fe40007810000 */
[----:B---3--:R-:W-:-:S03]  /*185e0*/  FMNMX.FTZ R9, R8, R9, !PT ;  /* 0x0000000908097209 */ /* 0x008fc60007810000 */
[----:B------:R-:W2:Y:S01]  /*185f0*/  SHFL.BFLY PT, R2, R15, 0x1, 0x1f ;  /* 0x0c201f000f027f89 */ /* 0x000ea200000e0000 */
[----:B------:R-:W-:-:S03]  /*18600*/  IADD3 R8, PT, PT, R166, R3, RZ ;  /* 0x00000003a6087210 */ /* 0x000fc60007ffe0ff */
[----:B------:R-:W3:Y:S01]  /*18610*/  SHFL.BFLY PT, R0, R9, 0x1, 0x1f ;  /* 0x0c201f0009007f89 */ /* 0x000ee200000e0000 */
[----:B--2---:R-:W-:Y:S02]  /*18620*/  FMNMX.FTZ R2, R15, R2, !PT ;  /* 0x000000020f027209 */ /* 0x004fe40007810000 */
[----:B---3--:R-:W-:-:S03]  /*18630*/  FMNMX.FTZ R0, R9, R0, !PT ;  /* 0x0000000009007209 */ /* 0x008fc60007810000 */
[C---:B-1----:R-:W-:Y:S01]  /*18640*/  FMUL.FTZ R96, R2.reuse, UR10 ;  /* 0x0000000a02607c20 */ /* 0x042fe20008410000 */
[----:B------:R-:W-:Y:S01]  /*18650*/  FSETP.NEU.FTZ.AND P1, PT, R2, -INF , PT ;  /* 0xff8000000200780b */ /* 0x000fe20003f3d000 */
[----:B------:R-:W-:-:S03]  /*18660*/  FMUL.FTZ R88, R0, UR10 ;  /* 0x0000000a00587c20 */ /* 0x000fc60008410000 */
[----:B------:R-:W-:Y:S02]  /*18670*/  FSEL R96, R96, RZ, P1 ;  /* 0x000000ff60607208 */ /* 0x000fe40000800000 */
[----:B------:R-:W-:-:S03]  /*18680*/  FSETP.NEU.FTZ.AND P1, PT, R0, -INF , PT ;  /* 0xff8000000000780b */ /* 0x000fc60003f3d000 */
[--C-:B------:R-:W-:Y:S01]  /*18690*/  FFMA.FTZ R94, R89, UR10, -R96.reuse ;  /* 0x0000000a595e7c23 */ /* 0x100fe20008010860 */
[----:B------:R-:W-:Y:S01]  /*186a0*/  FSEL R88, R88, RZ, P1 ;  /* 0x000000ff58587208 */ /* 0x000fe20000800000 */
[--C-:B------:R-:W-:Y:S01]  /*186b0*/  FFMA.FTZ R90, R4, UR10, -R96.reuse ;  /* 0x0000000a045a7c23 */ /* 0x100fe20008010860 */
[--C-:B------:R-:W-:Y:S01]  /*186c0*/  FFMA.FTZ R95, R13, UR10, -R96.reuse ;  /* 0x0000000a0d5f7c23 */ /* 0x100fe20008010860 */
[--C-:B------:R-:W-:Y:S01]  /*186d0*/  FFMA.FTZ R93, R93, UR10, -R96.reuse ;  /* 0x0000000a5d5d7c23 */ /* 0x100fe20008010860 */
[----:B------:R-:W-:Y:S01]  /*186e0*/  FFMA.FTZ R92, R14, UR10, -R96 ;  /* 0x0000000a0e5c7c23 */ /* 0x000fe20008010860 */
[--C-:B------:R-:W-:Y:S01]  /*186f0*/  FFMA.FTZ R89, R85, UR10, -R88.reuse ;  /* 0x0000000a55597c23 */ /* 0x100fe20008010858 */
[----:B------:R-:W-:Y:S01]  /*18700*/  LEA R85, R8, UR8, 0x1 ;  /* 0x0000000808557c11 */ /* 0x000fe2000f8e08ff */
[--C-:B------:R-:W-:Y:S01]  /*18710*/  FFMA.FTZ R84, R83, UR10, -R88.reuse ;  /* 0x0000000a53547c23 */ /* 0x100fe20008010858 */
[--C-:B------:R-:W-:Y:S01]  /*18720*/  FFMA.FTZ R86, R12, UR10, -R88.reuse ;  /* 0x0000000a0c567c23 */ /* 0x100fe20008010858 */
[----:B------:R-:W-:Y:S01]  /*18730*/  FFMA.FTZ R87, R87, UR10, -R88 ;  /* 0x0000000a57577c23 */ /* 0x000fe20008010858 */
[-C--:B------:R-:W-:Y:S01]  /*18740*/  IADD3 R83, PT, PT, R188, R85.reuse, RZ ;  /* 0x00000055bc537210 */ /* 0x080fe20007ffe0ff */
[----:B------:R-:W1:Y:S01]  /*18750*/  LDSM.16.MT88.4 R20, [R85+0xa000] ;  /* 0x00a000005514783b */ /* 0x000e620000004200 */
[C---:B------:R-:W-:Y:S01]  /*18760*/  IADD3 R82, PT, PT, R178.reuse, R85, RZ ;  /* 0x00000055b2527210 */ /* 0x040fe20007ffe0ff */
[----:B------:R-:W-:Y:S01]  /*18770*/  MUFU.EX2 R95, R95 ;  /* 0x0000005f005f7308 */ /* 0x000fe20000000800 */
[----:B------:R-:W-:Y:S01]  /*18780*/  IADD3 R4, PT, PT, R178, R83, RZ ;  /* 0x00000053b2047210 */ /* 0x000fe20007ffe0ff */
[----:B------:R-:W2:Y:S01]  /*18790*/  LDSM.16.MT88.4 R44, [R83+0xa000] ;  /* 0x00a00000532c783b */ /* 0x000ea20000004200 */
[--C-:B------:R-:W-:Y:S01]  /*187a0*/  FFMA.FTZ R123, R108, UR10, -R96.reuse ;  /* 0x0000000a6c7b7c23 */ /* 0x100fe20008010860 */
[----:B------:R-:W-:Y:S01]  /*187b0*/  FFMA.FTZ R124, R110, UR10, -R96 ;  /* 0x0000000a6e7c7c23 */ /* 0x000fe20008010860 */
[----:B------:R-:W-:Y:S01]  /*187c0*/  FFMA.FTZ R108, R107, UR10, -R88 ;  /* 0x0000000a6b6c7c23 */ /* 0x000fe20008010858 */
[----:B------:R-:W3:Y:S01]  /*187d0*/  LDSM.16.MT88.4 R12, [R82+0xa000] ;  /* 0x00a00000520c783b */ /* 0x000ee20000004200 */
[----:B------:R-:W-:Y:S01]  /*187e0*/  FFMA.FTZ R91, R91, UR10, -R96 ;  /* 0x0000000a5b5b7c23 */ /* 0x000fe20008010860 */
[----:B------:R-:W4:Y:S01]  /*187f0*/  MUFU.EX2 R94, R94 ;  /* 0x0000005e005e7308 */ /* 0x000f220000000800 */
[--C-:B------:R-:W-:Y:S01]  /*18800*/  FFMA.FTZ R110, R10, UR10, -R88.reuse ;  /* 0x0000000a0a6e7c23 */ /* 0x100fe20008010858 */
[----:B------:R-:W5:Y:S01]  /*18810*/  LDSM.16.MT88.4 R48, [R4+0xa000] ;  /* 0x00a000000430783b */ /* 0x000f620000004200 */
[--C-:B------:R-:W-:Y:S01]  /*18820*/  FFMA.FTZ R109, R109, UR10, -R88.reuse ;  /* 0x0000000a6d6d7c23 */ /* 0x100fe20008010858 */
[----:B------:R-:W-:Y:S01]  /*18830*/  FFMA.FTZ R107, R11, UR10, -R88 ;  /* 0x0000000a0b6b7c23 */ /* 0x000fe20008010858 */
[--C-:B------:R-:W-:Y:S01]  /*18840*/  FFMA.FTZ R122, R122, UR10, -R96.reuse ;  /* 0x0000000a7a7a7c23 */ /* 0x100fe20008010860 */
[----:B------:R-:W5:Y:S01]  /*18850*/  LDSM.16.MT88.4 R32, [R85+0xa800] ;  /* 0x00a800005520783b */ /* 0x000f620000004200 */
[--C-:B------:R-:W-:Y:S01]  /*18860*/  FFMA.FTZ R121, R121, UR10, -R96.reuse ;  /* 0x0000000a79797c23 */ /* 0x100fe20008010860 */
[----:B------:R-:W-:Y:S01]  /*18870*/  MUFU.EX2 R93, R93 ;  /* 0x0000005d005d7308 */ /* 0x000fe20000000800 */
[--C-:B------:R-:W-:Y:S01]  /*18880*/  FFMA.FTZ R120, R120, UR10, -R96.reuse ;  /* 0x0000000a78787c23 */ /* 0x100fe20008010860 */
[----:B------:R-:W5:Y:S01]  /*18890*/  LDSM.16.MT88.4 R56, [R83+0xa800] ;  /* 0x00a800005338783b */ /* 0x000f620000004200 */
[----:B------:R-:W-:Y:S01]  /*188a0*/  FFMA.FTZ R119, R119, UR10, -R96 ;  /* 0x0000000a77777c23 */ /* 0x000fe20008010860 */
[--C-:B------:R-:W-:Y:S01]  /*188b0*/  FFMA.FTZ R106, R106, UR10, -R88.reuse ;  /* 0x0000000a6a6a7c23 */ /* 0x100fe20008010858 */
[--C-:B------:R-:W-:Y:S01]  /*188c0*/  FFMA.FTZ R105, R105, UR10, -R88.reuse ;  /* 0x0000000a69697c23 */ /* 0x100fe20008010858 */
[----:B------:R-:W5:Y:S01]  /*188d0*/  LDSM.16.MT88.4 R28, [R82+0xa800] ;  /* 0x00a80000521c783b */ /* 0x000f620000004200 */
[--C-:B------:R-:W-:Y:S01]  /*188e0*/  FFMA.FTZ R104, R104, UR10, -R88.reuse ;  /* 0x0000000a68687c23 */ /* 0x100fe20008010858 */
[----:B------:R-:W1:Y:S01]  /*188f0*/  MUFU.EX2 R92, R92 ;  /* 0x0000005c005c7308 */ /* 0x000e620000000800 */
[----:B----4-:R-:W-:Y:S01]  /*18900*/  F2FP.BF16.F32.PACK_AB R36, R94, R95 ;  /* 0x0000005f5e24723e */ /* 0x010fe200000010ff */
[----:B------:R-:W4:Y:S01]  /*18910*/  LDSM.16.MT88.4 R52, [R4+0xa800] ;  /* 0x00a800000434783b */ /* 0x000f220000004200 */
        /* <DEDUP_REMOVED lines=14> */
[----:B-1----:R-:W-:Y:S01]  /*18a00*/  F2FP.BF16.F32.PACK_AB R38, R92, R93 ;  /* 0x0000005d5c26723e */ /* 0x002fe200000010ff */
        /* <DEDUP_REMOVED lines=62> */
[----:B------:R-:W1:Y:S01]  /*18df0*/  MUFU.EX2 R109, R109 ;  /* 0x0000006d006d7308 */ /* 0x000e620000000800 */
[C---:B---3--:R-:W-:Y:S01]  /*18e00*/  HMMA.16816.F32.BF16 R16, R36.reuse, R12, RZ ;  /* 0x0000000c2410723c */ /* 0x048fe200000418ff */
        /* <DEDUP_REMOVED lines=14> */
[----:B------:R-:W3:Y:S01]  /*18ef0*/  MUFU.EX2 R107, R107 ;  /* 0x0000006b006b7308 */ /* 0x000ee20000000800 */
[C---:B------:R-:W-:Y:S01]  /*18f00*/  HMMA.16816.F32.BF16 R12, R36.reuse, R14, RZ ;  /* 0x0000000e240c723c */ /* 0x040fe200000418ff */
[--C-:B------:R-:W-:Y:S01]  /*18f10*/  FFMA.FTZ R139, R139, UR10, -R96.reuse ;  /* 0x0000000a8b8b7c23 */ /* 0x100fe20008010860 */
[--C-:B------:R-:W-:Y:S01]  /*18f20*/  FFMA.FTZ R137, R135, UR10, -R96.reuse ;  /* 0x0000000a87897c23 */ /* 0x100fe20008010860 */
[----:B------:R-:W-:Y:S01]  /*18f30*/  FFMA.FTZ R196, R133, UR10, -R96 ;  /* 0x0000000a85c47c23 */ /* 0x000fe20008010860 */
[--C-:B------:R-:W-:Y:S01]  /*18f40*/  FFMA.FTZ R131, R131, UR10, -R88.reuse ;  /* 0x0000000a83837c23 */ /* 0x100fe20008010858 */
[----:B------:R-:W-:Y:S01]  /*18f50*/  FFMA.FTZ R198, R129, UR10, -R88 ;  /* 0x0000000a81c67c23 */ /* 0x000fe20008010858 */
[----:B------:R-:W-:Y:S01]  /*18f60*/  FADD.FTZ R94, R95, R94 ;  /* 0x0000005e5f5e7221 */ /* 0x000fe20000010000 */
[----:B------:R-:W-:Y:S01]  /*18f70*/  MUFU.EX2 R122, R122 ;  /* 0x0000007a007a7308 */ /* 0x000fe20000000800 */
[C---:B-----5:R-:W-:Y:S01]  /*18f80*/  HMMA.16816.F32.BF16 R40, R36.reuse, R48, RZ ;  /* 0x000000302428723c */ /* 0x060fe200000418ff */
        /* <DEDUP_REMOVED lines=13> */
[--C-:B------:R-:W-:Y:S01]  /*19060*/  FFMA.FTZ R69, R69, UR10, -R88.reuse ;  /* 0x0000000a45457c23 */ /* 0x100fe20008010858 */
[----:B------:R-:W-:Y:S01]  /*19070*/  MUFU.EX2 R120, R120 ;  /* 0x0000007800787308 */ /* 0x000fe20000000800 */
[----:B------:R-:W-:Y:S01]  /*19080*/  FADD.FTZ R110, R110, R87 ;  /* 0x000000576e6e7221 */ /* 0x000fe20000010000 */
[--C-:B------:R-:W-:Y:S01]  /*19090*/  FFMA.FTZ R68, R68, UR10, -R88.reuse ;  /* 0x0000000a44447c23 */ /* 0x100fe20008010858 */
[C---:B------:R-:W-:Y:S01]  /*190a0*/  HMMA.16816.F32.BF16 R24, R48.reuse, R32, R24 ;  /* 0x000000203018723c */ /* 0x040fe20000041818 */
[----:B------:R-:W-:Y:S01]  /*190b0*/  FFMA.FTZ R67, R67, UR10, -R88 ;  /* 0x0000000a43437c23 */ /* 0x000fe20008010858 */
[----:B------:R-:W-:Y:S01]  /*190c0*/  FADD.FTZ R109, R109, R110 ;  /* 0x0000006e6d6d7221 */ /* 0x000fe20000010000 */
        /* <DEDUP_REMOVED lines=11> */
[--C-:B------:R-:W-:Y:S01]  /*19180*/  FFMA.FTZ R65, R65, UR10, -R88.reuse ;  /* 0x0000000a41417c23 */ /* 0x100fe20008010858 */
[--C-:B------:R-:W-:Y:S01]  /*19190*/  FFMA.FTZ R64, R64, UR10, -R88.reuse ;  /* 0x0000000a40407c23 */ /* 0x100fe20008010858 */
[C---:B------:R-:W-:Y:S01]  /*191a0*/  HMMA.16816.F32.BF16 R8, R48.reuse, R56, R8 ;  /* 0x000000383008723c */ /* 0x040fe20000041808 */
[--C-:B------:R-:W-:Y:S01]  /*191b0*/  FFMA.FTZ R63, R63, UR10, -R88.reuse ;  /* 0x0000000a3f3f7c23 */ /* 0x100fe20008010858 */
[----:B------:R-:W-:Y:S01]  /*191c0*/  FFMA.FTZ R62, R62, UR10, -R88 ;  /* 0x0000000a3e3e7c23 */ /* 0x000fe20008010858 */
[--C-:B------:R-:W-:Y:S01]  /*191d0*/  FFMA.FTZ R73, R73, UR10, -R96.reuse ;  /* 0x0000000a49497c23 */ /* 0x100fe20008010860 */
[--C-:B------:R-:W-:Y:S01]  /*191e0*/  FFMA.FTZ R72, R72, UR10, -R96.reuse ;  /* 0x0000000a48487c23 */ /* 0x100fe20008010860 */
[----:B------:R-:W3:Y:S01]  /*191f0*/  MUFU.EX2 R105, R105 ;  /* 0x0000006900697308 */ /* 0x000ee20000000800 */
[--C-:B------:R-:W-:Y:S01]  /*19200*/  FFMA.FTZ R71, R71, UR10, -R96.reuse ;  /* 0x0000000a47477c23 */ /* 0x100fe20008010860 */
[----:B------:R-:W-:Y:S01]  /*19210*/  FFMA.FTZ R70, R70, UR10, -R96 ;  /* 0x0000000a46467c23 */ /* 0x000fe20008010860 */
[C---:B------:R-:W-:Y:S01]  /*19220*/  HMMA.16816.F32.BF16 R44, R48.reuse, R58, R44 ;  /* 0x0000003a302c723c */ /* 0x040fe2000004182c */
[----:B------:R-:W5:Y:S01]  /*19230*/  LDSM.16.MT88.4 R56, [R83+0xb000] ;  /* 0x00b000005338783b */ /* 0x000f620000004200 */
[--C-:B------:R-:W-:Y:S01]  /*19240*/  FFMA.FTZ R61, R61, UR10, -R88.reuse ;  /* 0x0000000a3d3d7c23 */ /* 0x100fe20008010858 */
[--C-:B------:R-:W-:Y:S01]  /*19250*/  FFMA.FTZ R7, R7, UR10, -R88.reuse ;  /* 0x0000000a07077c23 */ /* 0x100fe20008010858 */
[----:B------:R-:W-:Y:S01]  /*19260*/  FFMA.FTZ R252, R5, UR10, -R88 ;  /* 0x0000000a05fc7c23 */ /* 0x000fe20008010858 */
[----:B------:R-:W-:Y:S03]  /*19270*/  MUFU.EX2 R104, R104 ;  /* 0x0000006800687308 */ /* 0x000fe60000000800 */
[C---:B------:R-:W-:Y:S05]  /*19280*/  HMMA.16816.F32.BF16 R16, R48.reuse, R28, R16 ;  /* 0x0000001c3010723c */ /* 0x040fea0000041810 */
[----:B------:R-:W2:Y:S03]  /*19290*/  MUFU.EX2 R103, R103 ;  /* 0x0000006700677308 */ /* 0x000ea60000000800 */
[C---:B------:R-:W-:Y:S01]  /*192a0*/  HMMA.16816.F32.BF16 R12, R48.reuse, R30, R12 ;  /* 0x0000001e300c723c */ /* 0x040fe2000004180c */
[----:B------:R-:W5:Y:S04]  /*192b0*/  LDSM.16.MT88.4 R28, [R82+0xb000] ;  /* 0x00b00000521c783b */ /* 0x000f680000004200 */
[----:B------:R-:W-:Y:S03]  /*192c0*/  MUFU.EX2 R118, R118 ;  /* 0x0000007600767308 */ /* 0x000fe60000000800 */
[C---:B----4-:R-:W-:Y:S05]  /*192d0*/  HMMA.16816.F32.BF16 R40, R48.reuse, R52, R40 ;  /* 0x000000343028723c */ /* 0x050fea0000041828 */
        /* <DEDUP_REMOVED lines=21> */
[----:B------:R-:W3:Y:S05]  /*19430*/  LDSM.16.MT88.4 R56, [R83+0xb800] ;  /* 0x00b800005338783b */ /* 0x000eea0000004200 */
[----:B------:R-:W5:Y:S02]  /*19440*/  MUFU.EX2 R99, R99 ;  /* 0x0000006300637308 */ /* 0x000f640000000800 */
        /* <DEDUP_REMOVED lines=8> */
[----:B------:R-:W4:Y:S01]  /*194d0*/  LDSM.16.MT88.4 R52, [R4+0xb800] ;  /* 0x00b800000434783b */ /* 0x000f220000004200 */
        /* <DEDUP_REMOVED lines=18> */
[----:B------:R-:W5:Y:S06]  /*19600*/  MUFU.EX2 R155, R155 ;  /* 0x0000009b009b7308 */ /* 0x000f6c0000000800 */
[C---:B------:R-:W-:Y:S02]  /*19610*/  HMMA.16816.F32.BF16 R16, R48.reuse, R28, R16 ;  /* 0x0000001c3010723c */ /* 0x040fe40000041810 */
        /* <DEDUP_REMOVED lines=34> */
[----:B------:R-:W-:Y:S04]  /*19840*/  MUFU.EX2 R207, R207 ;  /* 0x000000cf00cf7308 */ /* 0x000fe80000000800 */
[----:B------:R-:W-:Y:S01]  /*19850*/  HMMA.16816.F32.BF16 R36, R48, R54, R36 ;  /* 0x000000363024723c */ /* 0x000fe20000041824 */
[----:B------:R-:W4:Y:S01]  /*19860*/  LDSM.16.MT88.4 R52, [R4+0xc800] ;  /* 0x00c800000434783b */ /* 0x000f220000004200 */
        /* <DEDUP_REMOVED lines=25> */
[C---:B----4-:R-:W-:Y:S06]  /*19a00*/  HMMA.16816.F32.BF16 R40, R48.reuse, R52, R40 ;  /* 0x000000343028723c */ /* 0x050fec0000041828 */
[----:B------:R-:W-:Y:S02]  /*19a10*/  MUFU.EX2 R148, R148 ;  /* 0x0000009400947308 */ /* 0x000fe40000000800 */
[----:B------:R-:W-:Y:S01]  /*19a20*/  HMMA.16816.F32.BF16 R36, R48, R54, R36 ;  /* 0x000000363024723c */ /* 0x000fe20000041824 */
[----:B------:R-:W4:Y:S01]  /*19a30*/  LDSM.16.MT88.4 R52, [R4+0xd000] ;  /* 0x00d000000434783b */ /* 0x000f220000004200 */
        /* <DEDUP_REMOVED lines=29> */
[----:B------:R-:W4:Y:S01]  /*19c10*/  MUFU.EX2 R215, R215 ;  /* 0x000000d700d77308 */ /* 0x000f220000000800 */
[----:B-1----:R-:W-:-:S02]  /*19c20*/  F2FP.BF16.F32.PACK_AB R49, R150, R148 ;  /* 0x000000949631723e */ /* 0x002fc400000010ff */
[----:B------:R-:W-:Y:S02]  /*19c30*/  F2FP.BF16.F32.PACK_AB R50, R235, R146 ;  /* 0x00000092eb32723e */ /* 0x000fe400000010ff */
        /* <DEDUP_REMOVED lines=13> */
[----:B------:R-:W-:Y:S04]  /*19d10*/  MUFU.EX2 R199, R199 ;  /* 0x000000c700c77308 */ /* 0x000fe80000000800 */
        /* <DEDUP_REMOVED lines=11> */
[----:B-1----:R-:W-:-:S05]  /*19dd0*/  F2FP.BF16.F32.PACK_AB R51, R213, R160 ;  /* 0x000000a0d533723e */ /* 0x002fca00000010ff */
[----:B------:R-:W1:Y:S02]  /*19de0*/  MUFU.EX2 R189, R189 ;  /* 0x000000bd00bd7308 */ /* 0x000e640000000800 */
[C---:B--2---:R-:W-:Y:S06]  /*19df0*/  HMMA.16816.F32.BF16 R24, R48.reuse, R32, R24 ;  /* 0x000000203018723c */ /* 0x044fec0000041818 */
        /* <DEDUP_REMOVED lines=19> */
[----:B------:R-:W-:Y:S02]  /*19f30*/  F2FP.BF16.F32.PACK_AB R49, R195, R170 ;  /* 0x000000aac331723e */ /* 0x000fe400000010ff */
        /* <DEDUP_REMOVED lines=15> */
[C---:B------:R-:W-:Y:S01]  /*1a030*/  HMMA.16816.F32.BF16 R12, R48.reuse, R30, R12 ;  /* 0x0000001e300c723c */ /* 0x040fe2000004180c */
[----:B------:R-:W3:Y:S01]  /*1a040*/  LDSM.16.MT88.4 R28, [R82+0xf000] ;  /* 0x00f00000521c783b */ /* 0x000ee20000004200 */
[----:B------:R-:W2:Y:S06]  /*1a050*/  MUFU.EX2 R190, R190 ;  /* 0x000000be00be7308 */ /* 0x000eac0000000800 */
[C---:B----4-:R-:W-:Y:S02]  /*1a060*/  HMMA.16816.F32.BF16 R40, R48.reuse, R52, R40 ;  /* 0x000000343028723c */ /* 0x050fe40000041828 */
[----:B------:R-:W-:Y:S06]  /*1a070*/  MUFU.EX2 R143, R143 ;  /* 0x0000008f008f7308 */ /* 0x000fec0000000800 */
[----:B------:R-:W-:Y:S01]  /*1a080*/  HMMA.16816.F32.BF16 R36, R48, R54, R36 ;  /* 0x000000363024723c */ /* 0x000fe20000041824 */
[----:B------:R-:W4:Y:S01]  /*1a090*/  LDSM.16.MT88.4 R52, [R4+0xf000] ;  /* 0x00f000000434783b */ /* 0x000f220000004200 */
[----:B------:R-:W-:Y:S01]  /*1a0a0*/  F2FP.BF16.F32.PACK_AB R48, R183, R174 ;  /* 0x000000aeb730723e */ /* 0x000fe200000010ff */
[----:B------:R-:W2:Y:S01]  /*1a0b0*/  MUFU.EX2 R192, R192 ;  /* 0x000000c000c07308 */ /* 0x000ea20000000800 */
        /* <DEDUP_REMOVED lines=14> */
[C---:B---3--:R-:W-:Y:S04]  /*1a1a0*/  HMMA.16816.F32.BF16 R16, R48.reuse, R28, R16 ;  /* 0x0000001c3010723c */ /* 0x048fe80000041810 */
[----:B------:R-:W3:Y:S04]  /*1a1b0*/  MUFU.EX2 R198, R198 ;  /* 0x000000c600c67308 */ /* 0x000ee80000000800 */
[C---:B------:R-:W-:Y:S01]  /*1a1c0*/  HMMA.16816.F32.BF16 R12, R48.reuse, R30, R12 ;  /* 0x0000001e300c723c */ /* 0x040fe2000004180c */
[----:B------:R-:W3:Y:S03]  /*1a1d0*/  LDSM.16.MT88.4 R28, [R82+0xf800] ;  /* 0x00f80000521c783b */ /* 0x000ee60000004200 */
[----:B------:R-:W-:Y:S04]  /*1a1e0*/  MUFU.EX2 R79, R79 ;  /* 0x0000004f004f7308 */ /* 0x000fe80000000800 */
[----:B----4-:R-:W-:Y:S01]  /*1a1f0*/  HMMA.16816.F32.BF16 R40, R48, R52, R40 ;  /* 0x000000343028723c */ /* 0x010fe20000041828 */
[----:B--2---:R-:W-:-:S02]  /*1a200*/  F2FP.BF16.F32.PACK_AB R52, R184, R161 ;  /* 0x000000a1b834723e */ /* 0x004fc400000010ff */
[----:B------:R-:W-:Y:S01]  /*1a210*/  F2FP.BF16.F32.PACK_AB R53, R190, R147 ;  /* 0x00000093be35723e */ /* 0x000fe200000010ff */
[----:B------:R-:W-:Y:S04]  /*1a220*/  MUFU.EX2 R78, R78 ;  /* 0x0000004e004e7308 */ /* 0x000fe80000000800 */
[----:B------:R-:W-:Y:S01]  /*1a230*/  HMMA.16816.F32.BF16 R36, R48, R54, R36 ;  /* 0x000000363024723c */ /* 0x000fe20000041824 */
[----:B------:R-:W2:Y:S01]  /*1a240*/  LDSM.16.MT88.4 R48, [R4+0xf800] ;  /* 0x00f800000430783b */ /* 0x000ea20000004200 */
[----:B------:R-:W-:Y:S02]  /*1a250*/  F2FP.BF16.F32.PACK_AB R54, R186, R151 ;  /* 0x00000097ba36723e */ /* 0x000fe400000010ff */
[----:B------:R-:W-:Y:S01]  /*1a260*/  F2FP.BF16.F32.PACK_AB R55, R192, R143 ;  /* 0x0000008fc037723e */ /* 0x000fe200000010ff */
[----:B------:R-:W-:Y:S06]  /*1a270*/  MUFU.EX2 R69, R69 ;  /* 0x0000004500457308 */ /* 0x000fec0000000800 */
[C---:B-1----:R-:W-:Y:S02]  /*1a280*/  HMMA.16816.F32.BF16 R24, R52.reuse, R32, R24 ;  /* 0x000000203418723c */ /* 0x042fe40000041818 */
[----:B------:R-:W-:Y:S06]  /*1a290*/  MUFU.EX2 R68, R68 ;  /* 0x0000004400447308 */ /* 0x000fec0000000800 */
[C---:B------:R-:W-:Y:S01]  /*1a2a0*/  HMMA.16816.F32.BF16 R20, R52.reuse, R34, R20 ;  /* 0x000000223414723c */ /* 0x040fe20000041814 */
[----:B------:R-:W1:Y:S01]  /*1a2b0*/  LDSM.16.MT88.4 R32, [R85+0x10000] ;  /* 0x010000005520783b */ /* 0x000e620000004200 */
[----:B------:R-:W-:Y:S06]  /*1a2c0*/  MUFU.EX2 R67, R67 ;  /* 0x0000004300437308 */ /* 0x000fec0000000800 */
[C---:B-----5:R-:W-:Y:S01]  /*1a2d0*/  HMMA.16816.F32.BF16 R8, R52.reuse, R56, R8 ;  /* 0x000000383408723c */ /* 0x060fe20000041808 */
[--C-:B------:R-:W-:Y:S01]  /*1a2e0*/  FFMA.FTZ R56, R127, UR10, -R88.reuse ;  /* 0x0000000a7f387c23 */ /* 0x100fe20008010858 */
[----:B------:R-:W-:Y:S01]  /*1a2f0*/  FFMA.FTZ R57, R125, UR10, -R88 ;  /* 0x0000000a7d397c23 */ /* 0x000fe20008010858 */
[----:B------:R-:W-:Y:S05]  /*1a300*/  MUFU.EX2 R66, R66 ;  /* 0x0000004200427308 */ /* 0x000fea0000000800 */
[C---:B---3--:R-:W-:Y:S03]  /*1a310*/  HMMA.16816.F32.BF16 R16, R52.reuse, R28, R16 ;  /* 0x0000001c3410723c */ /* 0x048fe60000041810 */
[----:B------:R-:W-:Y:S05]  /*1a320*/  MUFU.EX2 R56, R56 ;  /* 0x0000003800387308 */ /* 0x000fea0000000800 */
[C---:B------:R-:W-:Y:S01]  /*1a330*/  HMMA.16816.F32.BF16 R12, R52.reuse, R30, R12 ;  /* 0x0000001e340c723c */ /* 0x040fe2000004180c */
[----:B------:R-:W3:Y:S02]  /*1a340*/  LDSM.16.MT88.4 R28, [R82+0x10000] ;  /* 0x01000000521c783b */ /* 0x000ee40000004200 */
[----:B------:R-:W4:Y:S05]  /*1a350*/  MUFU.EX2 R57, R57 ;  /* 0x0000003900397308 */ /* 0x000f2a0000000800 */
[C---:B--2---:R-:W-:Y:S03]  /*1a360*/  HMMA.16816.F32.BF16 R40, R52.reuse, R48, R40 ;  /* 0x000000303428723c */ /* 0x044fe60000041828 */
[----:B------:R-:W-:Y:S05]  /*1a370*/  MUFU.EX2 R77, R77 ;  /* 0x0000004d004d7308 */ /* 0x000fea0000000800 */
[C---:B------:R-:W-:Y:S01]  /*1a380*/  HMMA.16816.F32.BF16 R36, R52.reuse, R50, R36 ;  /* 0x000000323424723c */ /* 0x040fe20000041824 */
[----:B------:R-:W2:Y:S02]  /*1a390*/  LDSM.16.MT88.4 R48, [R83+0x10000] ;  /* 0x010000005330783b */ /* 0x000ea40000004200 */
[----:B------:R-:W-:Y:S05]  /*1a3a0*/  MUFU.EX2 R76, R76 ;  /* 0x0000004c004c7308 */ /* 0x000fea0000000800 */
[----:B------:R-:W-:Y:S01]  /*1a3b0*/  HMMA.16816.F32.BF16 R44, R52, R58, R44 ;  /* 0x0000003a342c723c */ /* 0x000fe2000004182c */
[----:B------:R-:W-:Y:S01]  /*1a3c0*/  F2FP.BF16.F32.PACK_AB R52, R194, R139 ;  /* 0x0000008bc234723e */ /* 0x000fe200000010ff */
[----:B------:R-:W-:Y:S01]  /*1a3d0*/  FFMA.FTZ R58, R81, UR10, -R96 ;  /* 0x0000000a513a7c23 */ /* 0x000fe20008010860 */
[----:B------:R-:W-:Y:S01]  /*1a3e0*/  F2FP.BF16.F32.PACK_AB R53, R198, R131 ;  /* 0x00000083c635723e */ /* 0x000fe200000010ff */
[----:B------:R-:W-:Y:S01]  /*1a3f0*/  FADD.FTZ R81, R91, R92 ;  /* 0x0000005c5b517221 */ /* 0x000fe20000010000 */
[----:B------:R-:W-:Y:S01]  /*1a400*/  F2FP.BF16.F32.PACK_AB R54, R196, R137 ;  /* 0x00000089c436723e */ /* 0x000fe200000010ff */
[----:B------:R-:W-:Y:S01]  /*1a410*/  FFMA.FTZ R59, R80, UR10, -R96 ;  /* 0x0000000a503b7c23 */ /* 0x000fe20008010860 */
[----:B----4-:R-:W-:Y:S01]  /*1a420*/  F2FP.BF16.F32.PACK_AB R55, R57, R56 ;  /* 0x000000383937723e */ /* 0x010fe200000010ff */
[----:B------:R-:W-:Y:S01]  /*1a430*/  FADD.FTZ R81, R90, R81 ;  /* 0x000000515a517221 */ /* 0x000fe20000010000 */
[----:B------:R-:W-:Y:S03]  /*1a440*/  MUFU.EX2 R58, R58 ;  /* 0x0000003a003a7308 */ /* 0x000fe60000000800 */
[----:B------:R-:W-:-:S02]  /*1a450*/  FADD.FTZ R124, R124, R81 ;  /* 0x000000517c7c7221 */ /* 0x000fc40000010000 */
[C---:B-1----:R-:W-:Y:S02]  /*1a460*/  HMMA.16816.F32.BF16 R24, R52.reuse, R32, R24 ;  /* 0x000000203418723c */ /* 0x042fe40000041818 */
[----:B------:R-:W-:Y:S01]  /*1a470*/  FADD.FTZ R123, R123, R124 ;  /* 0x0000007c7b7b7221 */ /* 0x000fe20000010000 */
[----:B------:R-:W1:Y:S03]  /*1a480*/  MUFU.EX2 R59, R59 ;  /* 0x0000003b003b7308 */ /* 0x000e660000000800 */
[----:B------:R-:W-:Y:S02]  /*1a490*/  FADD.FTZ R122, R122, R123 ;  /* 0x0000007b7a7a7221 */ /* 0x000fe40000010000 */
[----:B------:R-:W-:Y:S01]  /*1a4a0*/  HMMA.16816.F32.BF16 R20, R52, R34, R20 ;  /* 0x000000223414723c */ /* 0x000fe20000041814 */
[----:B------:R-:W4:Y:S01]  /*1a4b0*/  LDSM.16.MT88.4 R32, [R4+0x10000] ;  /* 0x010000000420783b */ /* 0x000f220000004200 */
[----:B------:R-:W-:Y:S01]  /*1a4c0*/  FADD.FTZ R121, R121, R122 ;  /* 0x0000007a79797221 */ /* 0x000fe20000010000 */
[----:B------:R-:W-:Y:S03]  /*1a4d0*/  MUFU.EX2 R75, R75 ;  /* 0x0000004b004b7308 */ /* 0x000fe60000000800 */
[----:B------:R-:W-:-:S02]  /*1a4e0*/  FADD.FTZ R120, R120, R121 ;  /* 0x0000007978787221 */ /* 0x000fc40000010000 */
[C---:B---3--:R-:W-:Y:S02]  /*1a4f0*/  HMMA.16816.F32.BF16 R16, R52.reuse, R28, R16 ;  /* 0x0000001c3410723c */ /* 0x048fe40000041810 */
[----:B------:R-:W-:Y:S01]  /*1a500*/  FADD.FTZ R119, R119, R120 ;  /* 0x0000007877777221 */ /* 0x000fe20000010000 */
[----:B------:R-:W-:Y:S03]  /*1a510*/  MUFU.EX2 R74, R74 ;  /* 0x0000004a004a7308 */ /* 0x000fe60000000800 */
[----:B------:R-:W-:Y:S02]  /*1a520*/  FADD.FTZ R118, R118, R119 ;  /* 0x0000007776767221 */ /* 0x000fe40000010000 */
[----:B------:R-:W-:Y:S01]  /*1a530*/  HMMA.16816.F32.BF16 R12, R52, R30, R12 ;  /* 0x0000001e340c723c */ /* 0x000fe2000004180c */
[----:B------:R-:W3:Y:S01]  /*1a540*/  LDSM.16.MT88.4 R28, [R85+0x10800] ;  /* 0x01080000551c783b */ /* 0x000ee20000004200 */
[----:B------:R-:W-:Y:S01]  /*1a550*/  FADD.FTZ R117, R117, R118 ;  /* 0x0000007675757221 */ /* 0x000fe20000010000 */
[----:B------:R-:W-:Y:S03]  /*1a560*/  MUFU.EX2 R65, R65 ;  /* 0x0000004100417308 */ /* 0x000fe60000000800 */
[----:B------:R-:W-:-:S02]  /*1a570*/  FADD.FTZ R116, R116, R117 ;  /* 0x0000007574747221 */ /* 0x000fc40000010000 */
[C---:B--2---:R-:W-:Y:S02]  /*1a580*/  HMMA.16816.F32.BF16 R8, R52.reuse, R48, R8 ;  /* 0x000000303408723c */ /* 0x044fe40000041808 */
[----:B------:R-:W-:Y:S01]  /*1a590*/  FADD.FTZ R115, R115, R116 ;  /* 0x0000007473737221 */ /* 0x000fe20000010000 */
[----:B------:R-:W-:Y:S03]  /*1a5a0*/  MUFU.EX2 R64, R64 ;  /* 0x0000004000407308 */ /* 0x000fe60000000800 */
[----:B------:R-:W-:Y:S02]  /*1a5b0*/  FADD.FTZ R114, R114, R115 ;  /* 0x0000007372727221 */ /* 0x000fe40000010000 */
[----:B------:R-:W-:Y:S01]  /*1a5c0*/  HMMA.16816.F32.BF16 R44, R52, R50, R44 ;  /* 0x00000032342c723c */ /* 0x000fe2000004182c */
[----:B------:R-:W2:Y:S01]  /*1a5d0*/  LDSM.16.MT88.4 R48, [R82+0x10800] ;  /* 0x010800005230783b */ /* 0x000ea20000004200 */
[----:B------:R-:W-:Y:S01]  /*1a5e0*/  FADD.FTZ R113, R113, R114 ;  /* 0x0000007271717221 */ /* 0x000fe20000010000 */
[----:B------:R-:W-:Y:S03]  /*1a5f0*/  MUFU.EX2 R63, R63 ;  /* 0x0000003f003f7308 */ /* 0x000fe60000000800 */
[----:B------:R-:W-:-:S02]  /*1a600*/  FADD.FTZ R80, R112, R113 ;  /* 0x0000007170507221 */ /* 0x000fc40000010000 */
[C---:B----4-:R-:W-:Y:S02]  /*1a610*/  HMMA.16816.F32.BF16 R40, R52.reuse, R32, R40 ;  /* 0x000000203428723c */ /* 0x050fe40000041828 */
[----:B------:R-:W-:Y:S01]  /*1a620*/  FADD.FTZ R80, R111, R80 ;  /* 0x000000506f507221 */ /* 0x000fe20000010000 */
[----:B------:R-:W-:Y:S05]  /*1a630*/  MUFU.EX2 R62, R62 ;  /* 0x0000003e003e7308 */ /* 0x000fea0000000800 */
[----:B------:R-:W-:Y:S01]  /*1a640*/  HMMA.16816.F32.BF16 R36, R52, R34, R36 ;  /* 0x000000223424723c */ /* 0x000fe20000041824 */
[----:B------:R-:W4:Y:S01]  /*1a650*/  LDSM.16.MT88.4 R32, [R83+0x10800] ;  /* 0x010800005320783b */ /* 0x000f220000004200 */
[----:B-1----:R-:W-:Y:S01]  /*1a660*/  F2FP.BF16.F32.PACK_AB R52, R59, R58 ;  /* 0x0000003a3b34723e */ /* 0x002fe200000010ff */
[----:B------:R-:W-:Y:S01]  /*1a670*/  MUFU.EX2 R73, R73 ;  /* 0x0000004900497308 */ /* 0x000fe20000000800 */
[----:B------:R-:W-:-:S02]  /*1a680*/  F2FP.BF16.F32.PACK_AB R53, R68, R69 ;  /* 0x000000454435723e */ /* 0x000fc400000010ff */
[----:B------:R-:W-:Y:S02]  /*1a690*/  F2FP.BF16.F32.PACK_AB R54, R78, R79 ;  /* 0x0000004f4e36723e */ /* 0x000fe400000010ff */
[----:B------:R-:W-:-:S03]  /*1a6a0*/  F2FP.BF16.F32.PACK_AB R55, R66, R67 ;  /* 0x000000434237723e */ /* 0x000fc600000010ff */
[----:B------:R-:W1:Y:S04]  /*1a6b0*/  MUFU.EX2 R72, R72 ;  /* 0x0000004800487308 */ /* 0x000e680000000800 */
[C---:B---3--:R-:W-:Y:S04]  /*1a6c0*/  HMMA.16816.F32.BF16 R24, R52.reuse, R28, R24 ;  /* 0x0000001c3418723c */ /* 0x048fe80000041818 */
[----:B------:R-:W-:Y:S04]  /*1a6d0*/  MUFU.EX2 R71, R71 ;  /* 0x0000004700477308 */ /* 0x000fe80000000800 */
[----:B------:R-:W-:Y:S01]  /*1a6e0*/  HMMA.16816.F32.BF16 R20, R52, R30, R20 ;  /* 0x0000001e3414723c */ /* 0x000fe20000041814 */
[----:B------:R-:W3:Y:S03]  /*1a6f0*/  LDSM.16.MT88.4 R28, [R4+0x10800] ;  /* 0x01080000041c783b */ /* 0x000ee60000004200 */
[----:B------:R-:W5:Y:S01]  /*1a700*/  MUFU.EX2 R70, R70 ;  /* 0x0000004600467308 */ /* 0x000f620000000800 */
[----:B-1----:R-:W-:-:S03]  /*1a710*/  F2FP.BF16.F32.PACK_AB R132, R72, R73 ;  /* 0x000000494884723e */ /* 0x002fc600000010ff */
[C---:B--2---:R-:W-:Y:S04]  /*1a720*/  HMMA.16816.F32.BF16 R16, R52.reuse, R48, R16 ;  /* 0x000000303410723c */ /* 0x044fe80000041810 */
[----:B------:R-:W-:Y:S04]  /*1a730*/  MUFU.EX2 R61, R61 ;  /* 0x0000003d003d7308 */ /* 0x000fe80000000800 */
[----:B------:R-:W-:Y:S01]  /*1a740*/  HMMA.16816.F32.BF16 R12, R52, R50, R12 ;  /* 0x00000032340c723c */ /* 0x000fe2000004180c */
[----:B------:R-:W1:Y:S03]  /*1a750*/  LDSM.16.MT88.4 R48, [R85+0x11000] ;  /* 0x011000005530783b */ /* 0x000e660000004200 */
[----:B------:R-:W-:Y:S01]  /*1a760*/  MUFU.EX2 R7, R7 ;  /* 0x0000000700077308 */ /* 0x000fe20000000800 */
[----:B-----5:R-:W-:-:S03]  /*1a770*/  F2FP.BF16.F32.PACK_AB R134, R70, R71 ;  /* 0x000000474686723e */ /* 0x020fc600000010ff */
[----:B----4-:R-:W-:Y:S01]  /*1a780*/  HMMA.16816.F32.BF16 R8, R52, R32, R8 ;  /* 0x000000203408723c */ /* 0x010fe20000041808 */
[----:B------:R-:W-:-:S03]  /*1a790*/  FADD.FTZ R33, R157, R80 ;  /* 0x000000509d217221 */ /* 0x000fc60000010000 */
[----:B------:R-:W2:Y:S01]  /*1a7a0*/  MUFU.EX2 R252, R252 ;  /* 0x000000fc00fc7308 */ /* 0x000ea20000000800 */
[----:B------:R-:W-:-:S03]  /*1a7b0*/  FADD.FTZ R33, R128, R33 ;  /* 0x0000002180217221 */ /* 0x000fc60000010000 */
[----:B------:R-:W-:Y:S01]  /*1a7c0*/  HMMA.16816.F32.BF16 R44, R52, R34, R44 ;  /* 0x00000022342c723c */ /* 0x000fe2000004182c */
[----:B------:R-:W-:Y:S02]  /*1a7d0*/  FADD.FTZ R80, R130, R33 ;  /* 0x0000002182507221 */ /* 0x000fe40000010000 */
[----:B------:R-:W4:Y:S02]  /*1a7e0*/  LDSM.16.MT88.4 R32, [R82+0x11000] ;  /* 0x011000005220783b */ /* 0x000f240000004200 */
[----:B------:R-:W-:-:S03]  /*1a7f0*/  FADD.FTZ R80, R159, R80 ;  /* 0x000000509f507221 */ /* 0x000fc60000010000 */
[----:B---3--:R-:W-:Y:S01]  /*1a800*/  HMMA.16816.F32.BF16 R40, R52, R28, R40 ;  /* 0x0000001c3428723c */ /* 0x008fe20000041828 */
[----:B------:R-:W-:Y:S01]  /*1a810*/  FADD.FTZ R29, R201, R80 ;  /* 0x00000050c91d7221 */ /* 0x000fe20000010000 */
[----:B--2---:R-:W-:-:S03]  /*1a820*/  F2FP.BF16.F32.PACK_AB R135, R252, R7 ;  /* 0x00000007fc87723e */ /* 0x004fc600000010ff */
[----:B------:R-:W-:-:S03]  /*1a830*/  FADD.FTZ R29, R136, R29 ;  /* 0x0000001d881d7221 */ /* 0x000fc60000010000 */
[----:B------:R-:W-:Y:S01]  /*1a840*/  HMMA.16816.F32.BF16 R36, R52, R30, R36 ;  /* 0x0000001e3424723c */ /* 0x000fe20000041824 */
[----:B------:R-:W-:Y:S01]  /*1a850*/  FADD.FTZ R138, R138, R29 ;  /* 0x0000001d8a8a7221 */ /* 0x000fe20000010000 */
[----:B------:R-:W-:Y:S01]  /*1a860*/  F2FP.BF16.F32.PACK_AB R52, R76, R77 ;  /* 0x0000004d4c34723e */ /* 0x000fe200000010ff */
[----:B------:R-:W2:Y:S01]  /*1a870*/  LDSM.16.MT88.4 R28, [R83+0x11000] ;  /* 0x01100000531c783b */ /* 0x000ea20000004200 */
[----:B------:R-:W-:Y:S01]  /*1a880*/  F2FP.BF16.F32.PACK_AB R53, R64, R65 ;  /* 0x000000414035723e */ /* 0x000fe200000010ff */
[----:B------:R-:W-:Y:S01]  /*1a890*/  FADD.FTZ R138, R207, R138 ;  /* 0x0000008acf8a7221 */ /* 0x000fe20000010000 */
[----:B------:R-:W-:Y:S02]  /*1a8a0*/  F2FP.BF16.F32.PACK_AB R54, R74, R75 ;  /* 0x0000004b4a36723e */ /* 0x000fe400000010ff */
[----:B------:R-:W-:Y:S01]  /*1a8b0*/  F2FP.BF16.F32.PACK_AB R55, R62, R63 ;  /* 0x0000003f3e37723e */ /* 0x000fe200000010ff */
[----:B------:R-:W-:-:S04]  /*1a8c0*/  FADD.FTZ R231, R231, R138 ;  /* 0x0000008ae7e77221 */ /* 0x000fc80000010000 */
        /* <DEDUP_REMOVED lines=11> */
[----:B------:R-:W-:Y:S02]  /*1a980*/  FADD.FTZ R229, R229, R154 ;  /* 0x0000009ae5e57221 */ /* 0x000fe40000010000 */
[----:B----4-:R-:W-:Y:S01]  /*1a990*/  HMMA.16816.F32.BF16 R16, R52, R32, R16 ;  /* 0x000000203410723c */ /* 0x010fe20000041810 */
[----:B------:R-:W-:Y:S01]  /*1a9a0*/  FADD.FTZ R158, R158, R241 ;  /* 0x000000f19e9e7221 */ /* 0x000fe20000010000 */
[----:B------:R-:W-:-:S03]  /*1a9b0*/  FADD.FTZ R156, R156, R229 ;  /* 0x000000e59c9c7221 */ /* 0x000fc60000010000 */
[----:B------:R-:W-:Y:S01]  /*1a9c0*/  FADD.FTZ R215, R215, R158 ;  /* 0x0000009ed7d77221 */ /* 0x000fe20000010000 */
[----:B------:R-:W-:Y:S02]  /*1a9d0*/  FADD.FTZ R223, R223, R156 ;  /* 0x0000009cdfdf7221 */ /* 0x000fe40000010000 */
[C---:B------:R-:W-:Y:S01]  /*1a9e0*/  HMMA.16816.F32.BF16 R12, R52.reuse, R34, R12 ;  /* 0x00000022340c723c */ /* 0x040fe2000004180c */
[----:B------:R-:W-:Y:S01]  /*1a9f0*/  FADD.FTZ R160, R160, R215 ;  /* 0x000000d7a0a07221 */ /* 0x000fe20000010000 */
[----:B------:R-:W-:Y:S01]  /*1aa00*/  FADD.FTZ R162, R162, R223 ;  /* 0x000000dfa2a27221 */ /* 0x000fe20000010000 */
[----:B------:R-:W3:Y:S02]  /*1aa10*/  LDSM.16.MT88.4 R32, [R82+0x11800] ;  /* 0x011800005220783b */ /* 0x000ee40000004200 */
[----:B------:R-:W-:Y:S01]  /*1aa20*/  FADD.FTZ R213, R213, R160 ;  /* 0x000000a0d5d57221 */ /* 0x000fe20000010000 */
[----:B------:R-:W-:Y:S01]  /*1aa30*/  FADD.FTZ R205, R205, R162 ;  /* 0x000000a2cdcd7221 */ /* 0x000fe20000010000 */
[----:B------:R-:W4:Y:S01]  /*1aa40*/  LDSM.16.MT88.4 R156, [R85+0x11800] ;  /* 0x01180000559c783b */ /* 0x000f220000004200 */
[----:B--2---:R-:W-:Y:S01]  /*1aa50*/  HMMA.16816.F32.BF16 R8, R52, R28, R8 ;  /* 0x0000001c3408723c */ /* 0x004fe20000041808 */
[----:B------:R-:W-:Y:S01]  /*1aa60*/  FADD.FTZ R170, R170, R213 ;  /* 0x000000d5aaaa7221 */ /* 0x000fe20000010000 */
[----:B------:R-:W-:Y:S01]  /*1aa70*/  FADD.FTZ R168, R168, R205 ;  /* 0x000000cda8a87221 */ /* 0x000fe20000010000 */
[----:B------:R-:W-:Y:S01]  /*1aa80*/  FFMA.FTZ R28, R60, UR10, -R88 ;  /* 0x0000000a3c1c7c23 */ /* 0x000fe20008010858 */
[----:B------:R-:W2:Y:S01]  /*1aa90*/  LDSM.16.MT88.4 R80, [R83+0x11800] ;  /* 0x011800005350783b */ /* 0x000ea20000004200 */
[----:B------:R-:W-:Y:S01]  /*1aaa0*/  FADD.FTZ R195, R195, R170 ;  /* 0x000000aac3c37221 */ /* 0x000fe20000010000 */
[----:B------:R-:W-:-:S02]  /*1aab0*/  FADD.FTZ R199, R199, R168 ;  /* 0x000000a8c7c77221 */ /* 0x000fc40000010000 */
[----:B------:R-:W-:Y:S01]  /*1aac0*/  HMMA.16816.F32.BF16 R44, R52, R30, R44 ;  /* 0x0000001e342c723c */ /* 0x000fe2000004182c */
[----:B------:R-:W-:Y:S01]  /*1aad0*/  FADD.FTZ R172, R172, R195 ;  /* 0x000000c3acac7221 */ /* 0x000fe20000010000 */
[----:B------:R-:W-:Y:S01]  /*1aae0*/  FADD.FTZ R174, R174, R199 ;  /* 0x000000c7aeae7221 */ /* 0x000fe20000010000 */
[----:B------:R-:W5:Y:S02]  /*1aaf0*/  MUFU.EX2 R28, R28 ;  /* 0x0000001c001c7308 */ /* 0x000f640000000800 */
        /* <DEDUP_REMOVED lines=21> */
[----:B------:R1:W3:Y:S01]  /*1ac50*/  LDSM.16.MT88.4 R12, [R4+0x11800] ;  /* 0x01180000040c783b */ /* 0x0002e20000004200 */
[----:B------:R-:W-:Y:S01]  /*1ac60*/  FADD.FTZ R192, R192, R143 ;  /* 0x0000008fc0c07221 */ /* 0x000fe20000010000 */
[----:B------:R-:W-:-:S03]  /*1ac70*/  FADD.FTZ R194, R194, R139 ;  /* 0x0000008bc2c27221 */ /* 0x000fc60000010000 */
[----:B------:R-:W-:Y:S01]  /*1ac80*/  FADD.FTZ R5, R131, R192 ;  /* 0x000000c083057221 */ /* 0x000fe20000010000 */
[----:B------:R-:W-:Y:S01]  /*1ac90*/  FADD.FTZ R137, R137, R194 ;  /* 0x000000c289897221 */ /* 0x000fe20000010000 */
[----:B----4-:R-:W-:Y:S02]  /*1aca0*/  HMMA.16816.F32.BF16 R160, R132, R156, R24 ;  /* 0x0000009c84a0723c */ /* 0x010fe40000041818 */
[----:B------:R-:W-:-:S04]  /*1acb0*/  FADD.FTZ R5, R198, R5 ;  /* 0x00000005c6057221 */ /* 0x000fc80000010000 */
[----:B------:R-:W-:Y:S01]  /*1acc0*/  FADD.FTZ R16, R56, R5 ;  /* 0x0000000538107221 */ /* 0x000fe20000010000 */
[----:B------:R-:W-:Y:S01]  /*1acd0*/  FADD.FTZ R5, R196, R137 ;  /* 0x00000089c4057221 */ /* 0x000fe20000010000 */
[----:B------:R-:W-:Y:S02]  /*1ace0*/  HMMA.16816.F32.BF16 R156, R132, R158, R20 ;  /* 0x0000009e849c723c */ /* 0x000fe40000041814 */
[----:B------:R-:W-:-:S04]  /*1acf0*/  FADD.FTZ R16, R57, R16 ;  /* 0x0000001039107221 */ /* 0x000fc80000010000 */
[----:B------:R-:W-:Y:S01]  /*1ad00*/  FADD.FTZ R69, R69, R16 ;  /* 0x0000001045457221 */ /* 0x000fe20000010000 */
[----:B-1----:R-:W-:Y:S01]  /*1ad10*/  FADD.FTZ R4, R58, R5 ;  /* 0x000000053a047221 */ /* 0x002fe20000010000 */
        /* <DEDUP_REMOVED lines=36> */
[----:B------:R-:W-:Y:S01]  /*1af60*/  MOV R5, UR26 ;  /* 0x0000001a00057c02 */ /* 0x000fe20008000f00 */
[----:B------:R-:W3:Y:S03]  /*1af70*/  LDCU.64 UR10, c[0x0][0x3a8] ;  /* 0x00007500ff0a77ac */ /* 0x000ee60008000a00 */
[----:B------:R-:W-:-:S02]  /*1af80*/  IABS R5, R5 ;  /* 0x0000000500057213 */ /* 0x000fc40000000000 */
        /* <DEDUP_REMOVED lines=37> */
[----:B------:R-:W4:Y:S04]  /*1b1e0*/  LDG.E R6, desc[UR6][R10.64] ;  /* 0x000000060a067981 */ /* 0x000f28000c1e1900 */
        /* <DEDUP_REMOVED lines=17> */
.L_x_3035:
        /* <DEDUP_REMOVED lines=8> */
.L_x_3036:
[----:B------:R-:W1:Y:S01]  /*1b380*/  LDCU UR9, c[0x0][0x3c4] ;  /* 0x00007880ff0977ac */ /* 0x000e620008000800 */
[----:B------:R-:W-:Y:S01]  /*1b390*/  SHF.R.U32.HI R164, RZ, 0x1, R237 ;  /* 0x00000001ffa47819 */ /* 0x000fe200000116ed */
[----:B------:R-:W-:Y:S01]  /*1b3a0*/  IMAD.SHL.U32 R239, R237, 0x20, RZ ;  /* 0x00000020edef7824 */ /* 0x000fe200078e00ff */
[----:B------:R-:W-:Y:S01]  /*1b3b0*/  LOP3.LUT R166, R179, 0x200, RZ, 0xc0, !PT ;  /* 0x00000200b3a67812 */ /* 0x000fe200078ec0ff */
[----:B------:R-:W-:Y:S01]  /*1b3c0*/  USHF.L.U32 UR11, UR14, 0x5, URZ ;  /* 0x000000050e0b7899 */ /* 0x000fe200080006ff */
[----:B------:R-:W-:Y:S01]  /*1b3d0*/  LOP3.LUT R4, R164, 0x8, RZ, 0xc0, !PT ;  /* 0x00000008a4047812 */ /* 0x000fe200078ec0ff */
[----:B------:R-:W2:Y:S01]  /*1b3e0*/  LDCU UR10, c[0x0][0x440] ;  /* 0x00008800ff0a77ac */ /* 0x000ea20008000800 */
[----:B------:R-:W-:Y:S02]  /*1b3f0*/  LOP3.LUT R239, R239, 0x7c00, RZ, 0xc0, !PT ;  /* 0x00007c00efef7812 */ /* 0x000fe400078ec0ff */
[----:B------:R-:W-:Y:S01]  /*1b400*/  LOP3.LUT R3, R177, R4, RZ, 0x3c, !PT ;  /* 0x00000004b1037212 */ /* 0x000fe200078e3cff */
[----:B------:R-:W-:Y:S01]  /*1b410*/  UISETP.GE.AND UP1, UPT, UR4, 0x3, UPT ;  /* 0x000000030400788c */ /* 0x000fe2000bf26270 */
[----:B------:R-:W-:-:S02]  /*1b420*/  IADD3 R8, P2, PT, R244, UR11, RZ ;  /* 0x0000000bf4087c10 */ /* 0x000fc4000ff5e0ff */
[----:B------:R-:W-:Y:S01]  /*1b430*/  LOP3.LUT P3, RZ, R237, 0x2, RZ, 0xc0, !PT ;  /* 0x00000002edff7812 */ /* 0x000fe2000786c0ff */
[----:B-1----:R-:W-:-:S06]  /*1b440*/  USHF.L.U64.HI UR9, UR14, 0x5, UR9 ;  /* 0x000000050e097899 */ /* 0x002fcc0008010209 */
[----:B------:R-:W-:Y:S02]  /*1b450*/  IADD3.X R9, PT, PT, R245, UR9, RZ, P2, !PT ;  /* 0x00000009f5097c10 */ /* 0x000fe400097fe4ff */
[----:B------:R-:W-:Y:S02]  /*1b460*/  IADD3 R16, P2, PT, R8, UR11, RZ ;  /* 0x0000000b08107c10 */ /* 0x000fe4000ff5e0ff */
[----:B--2---:R-:W-:Y:S02]  /*1b470*/  ISETP.GE.AND P1, PT, R238, UR10, PT ;  /* 0x0000000aee007c0c */ /* 0x004fe4000bf26270 */
        /* <DEDUP_REMOVED lines=23> */
[----:B------:R-:W-:Y:S03]  /*1b5f0*/  @!P1 LDGSTS.E.BYPASS.LTC128B.128 [R249+0xb000], desc[UR6][R16.64] ;  /* 0x0b00000010f99fae */ /* 0x000fe6000b981a06 */
        /* <DEDUP_REMOVED lines=18> */
[----:B------:R-:W-:-:S03]  /*1b720*/  IADD3 R18, P2, PT, R8, UR11, RZ ;  /* 0x0000000b08127c10 */ /* 0x000fc6000ff5e0ff */
        /* <DEDUP_REMOVED lines=31> */
[----:B------:R-:W-:Y:S01]  /*1b920*/  @!P1 LDGSTS.E.BYPASS.LTC128B.128 [R249+0xf000], desc[UR6][R14.64] ;  /* 0x0f0000000ef99fae */ /* 0x000fe2000b981a06 */
[----:B------:R-:W-:Y:S02]  /*1b930*/  IADD3 R10, P2, PT, R6, UR11, RZ ;  /* 0x0000000b060a7c10 */ /* 0x000fe4000ff5e0ff */
[----:B--2---:R-:W-:Y:S01]  /*1b940*/  LOP3.LUT R4, R166, R239, RZ, 0xfc, !PT ;  /* 0x000000efa6047212 */ /* 0x004fe200078efcff */
[----:B------:R-:W-:Y:S01]  /*1b950*/  @P1 STS.128 [R249+0xf000], RZ ;  /* 0x00f000fff9001388 */ /* 0x000fe20000000c00 */
[----:B------:R-:W-:Y:S02]  /*1b960*/  IADD3.X R11, PT, PT, R7, UR9, RZ, P2, !PT ;  /* 0x00000009070b7c10 */ /* 0x000fe400097fe4ff */
[----:B------:R-:W-:Y:S01]  /*1b970*/  LOP3.LUT R5, R4, R3, RZ, 0xfc, !PT ;  /* 0x0000000304057212 */ /* 0x000fe200078efcff */
[----:B------:R-:W-:Y:S01]  /*1b980*/  @!PT LDS RZ, [RZ] ;  /* 0x00000000fffff984 */ /* 0x000fe20000000800 */
[----:B------:R-:W-:Y:S01]  /*1b990*/  @!PT LDS RZ, [RZ] ;  /* 0x00000000fffff984 */ /* 0x000fe20000000800 */
[----:B------:R-:W-:Y:S01]  /*1b9a0*/  @!PT LDS RZ, [RZ] ;  /* 0x00000000fffff984 */ /* 0x000fe20000000800 */
[----:B------:R1:W-:Y:S01]  /*1b9b0*/  @!P1 LDGSTS.E.BYPASS.LTC128B.128 [R249+0xf800], desc[UR6][R12.64] ;  /* 0x0f8000000cf99fae */ /* 0x0003e2000b981a06 */
[----:B------:R-:W-:Y:S02]  /*1b9c0*/  SEL R4, R176, 0xffffffe0, !P3 ;  /* 0xffffffe0b0047807 */ /* 0x000fe40005800000 */
[----:B---3--:R-:W-:Y:S01]  /*1b9d0*/  IADD3 R8, P2, PT, R10, UR11, RZ ;  /* 0x0000000b0a087c10 */ /* 0x008fe2000ff5e0ff */
[----:B------:R-:W-:Y:S01]  /*1b9e0*/  @P1 STS.128 [R249+0xf800], RZ ;  /* 0x00f800fff9001388 */ /* 0x000fe20000000c00 */
[----:B------:R-:W-:Y:S01]  /*1b9f0*/  LEA R5, R5, UR8, 0x1 ;  /* 0x0000000805057c11 */ /* 0x000fe2000f8e08ff */
[--C-:B------:R-:W-:Y:S01]  /*1ba00*/  IMAD.IADD R210, R167, 0x1, R4.reuse ;  /* 0x00000001a7d27824 */ /* 0x100fe200078e0204 */
[----:B------:R-:W-:Y:S01]  /*1ba10*/  IADD3.X R9, PT, PT, R11, UR9, RZ, P2, !PT ;  /* 0x000000090b097c10 */ /* 0x000fe200097fe4ff */
[----:B------:R-:W-:Y:S01]  /*1ba20*/  @!PT LDS RZ, [RZ] ;  /* 0x00000000fffff984 */ /* 0x000fe20000000800 */
[----:B------:R-:W-:Y:S01]  /*1ba30*/  @!PT LDS RZ, [RZ] ;  /* 0x00000000fffff984 */ /* 0x000fe20000000800 */
[----:B------:R-:W-:Y:S01]  /*1ba40*/  @!PT LDS RZ, [RZ] ;  /* 0x00000000fffff984 */ /* 0x000fe20000000800 */
[----:B------:R-:W-:Y:S01]  /*1ba50*/  @!P1 LDGSTS.E.BYPASS.LTC128B.128 [R249+0x10000], desc[UR6][R6.64] ;  /* 0x1000000006f99fae */ /* 0x000fe2000b981a06 */
[----:B------:R-:W-:Y:S01]  /*1ba60*/  @!P1 IADD3 R16, P2, PT, R8, UR11, RZ ;  /* 0x0000000b08109c10 */ /* 0x000fe2000ff5e0ff */
[----:B------:R-:W-:-:S02]  /*1ba70*/  IMAD.IADD R200, R5, 0x1, R4 ;  /* 0x0000000105c87824 */ /* 0x000fc400078e0204 */
        /* <DEDUP_REMOVED lines=16> */
[----:B------:R-:W4:Y:S03]  /*1bb80*/  LDCU UR7, c[0x0][0x50c] ;  /* 0x0000a180ff0777ac */ /* 0x000f260008000800 */
[----:B------:R-:W-:Y:S01]  /*1bb90*/  @P1 STS.128 [R249+0x11800], RZ ;  /* 0x011800fff9001388 */ /* 0x000fe20000000c00 */
[----:B------:R-:W-:-:S03]  /*1bba0*/  USHF.L.U32 UR6, UR4, 0x8, URZ ;  /* 0x0000000804067899 */ /* 0x000fc600080006ff */
[----:B------:R5:W-:Y:S04]  /*1bbb0*/  LDSM.16.M88.4 R28, [R5] ;  /* 0x00000000051c783b */ /* 0x000be80000000200 */
[----:B-1----:R-:W3:Y:S04]  /*1bbc0*/  LDSM.16.M88.4 R12, [R167+0x2000] ;  /* 0x00200000a70c783b */ /* 0x002ee80000000200 */
[----:B------:R-:W-:Y:S04]  /*1bbd0*/  LDSM.16.M88.4 R200, [R200] ;  /* 0x00000000c8c8783b */ /* 0x000fe80000000200 */
[----:B------:R-:W-:Y:S04]  /*1bbe0*/  LDSM.16.M88.4 R204, [R210+0x2000] ;  /* 0x00200000d2cc783b */ /* 0x000fe80000000200 */
[----:B------:R-:W1:Y:S04]  /*1bbf0*/  LDSM.16.M88.4 R124, [R167+0x3800] ;  /* 0x00380000a77c783b */ /* 0x000e680000000200 */
[----:B------:R-:W-:Y:S01]  /*1bc00*/  LDSM.16.M88.4 R20, [R165+0x2000] ;  /* 0x00200000a514783b */ /* 0x000fe20000000200 */
[----:B-----5:R-:W-:-:S03]  /*1bc10*/  IMAD.IADD R5, R5, 0x1, R188 ;  /* 0x0000000105057824 */ /* 0x020fc600078e02bc */
[----:B------:R-:W-:Y:S01]  /*1bc20*/  LDSM.16.M88.4 R168, [R167+0x3000] ;  /* 0x00300000a7a8783b */ /* 0x000fe20000000200 */
[----:B--2---:R-:W-:-:S03]  /*1bc30*/  IMAD.IADD R8, R4, 0x1, R5 ;  /* 0x0000000104087824 */ /* 0x004fc600078e0205 */
[----:B------:R-:W2:Y:S04]  /*1bc40*/  LDSM.16.M88.4 R24, [R5] ;  /* 0x000000000518783b */ /* 0x000ea80000000200 */
[----:B------:R-:W5:Y:S04]  /*1bc50*/  LDSM.16.M88.4 R188, [R210+0x3800] ;  /* 0x00380000d2bc783b */ /* 0x000f680000000200 */
[----:B------:R-:W4:Y:S04]  /*1bc60*/  LDSM.16.M88.4 R176, [R167+0x2800] ;  /* 0x00280000a7b0783b */ /* 0x000f280000000200 */
[----:B------:R-:W4:Y:S01]  /*1bc70*/  LDSM.16.M88.4 R116, [R167+0x4000] ;  /* 0x00400000a774783b */ /* 0x000f220000000200 */
[C---:B---3--:R-:W-:Y:S03]  /*1bc80*/  HMMA.16816.F32.BF16 R16, R28.reuse, R12, RZ ;  /* 0x0000000c1c10723c */ /* 0x048fe600000418ff */
[----:B------:R-:W3:Y:S04]  /*1bc90*/  LDSM.16.M88.4 R108, [R167+0x4800] ;  /* 0x00480000a76c783b */ /* 0x000ee80000000200 */
[----:B------:R-:W3:Y:S01]  /*1bca0*/  LDSM.16.M88.4 R100, [R167+0x5000] ;  /* 0x00500000a764783b */ /* 0x000ee20000000200 */
[C---:B------:R-:W-:Y:S03]  /*1bcb0*/  HMMA.16816.F32.BF16 R12, R28.reuse, R14, RZ ;  /* 0x0000000e1c0c723c */ /* 0x040fe600000418ff */
[----:B------:R-:W3:Y:S04]  /*1bcc0*/  LDSM.16.M88.4 R92, [R167+0x5800] ;  /* 0x00580000a75c783b */ /* 0x000ee80000000200 */
[----:B------:R-:W3:Y:S01]  /*1bcd0*/  LDSM.16.M88.4 R84, [R167+0x6000] ;  /* 0x00600000a754783b */ /* 0x000ee20000000200 */
[----:B-1----:R-:W-:Y:S03]  /*1bce0*/  HMMA.16816.F32.BF16 R128, R28, R124, RZ ;  /* 0x0000007c1c80723c */ /* 0x002fe600000418ff */
[----:B------:R-:W1:Y:S04]  /*1bcf0*/  LDSM.16.M88.4 R76, [R167+0x6800] ;  /* 0x00680000a74c783b */ /* 0x000e680000000200 */
[----:B------:R-:W1:Y:S01]  /*1bd00*/  LDSM.16.M88.4 R68, [R167+0x7000] ;  /* 0x00700000a744783b */ /* 0x000e620000000200 */
[----:B------:R-:W-:Y:S03]  /*1bd10*/  HMMA.16816.F32.BF16 R16, R200, R204, R16 ;  /* 0x000000ccc810723c */ /* 0x000fe60000041810 */
[----:B------:R-:W1:Y:S04]  /*1bd20*/  LDSM.16.M88.4 R60, [R167+0x7800] ;  /* 0x00780000a73c783b */ /* 0x000e680000000200 */
[----:B------:R-:W1:Y:S01]  /*1bd30*/  LDSM.16.M88.4 R52, [R167+0x8000] ;  /* 0x00800000a734783b */ /* 0x000e620000000200 */
[----:B------:R-:W-:Y:S03]  /*1bd40*/  HMMA.16816.F32.BF16 R124, R28, R126, RZ ;  /* 0x0000007e1c7c723c */ /* 0x000fe600000418ff */
[----:B------:R-:W1:Y:S04]  /*1bd50*/  LDSM.16.M88.4 R44, [R167+0x8800] ;  /* 0x00880000a72c783b */ /* 0x000e680000000200 */
[----:B------:R-:W1:Y:S01]  /*1bd60*/  LDSM.16.M88.4 R36, [R167+0x9000] ;  /* 0x00900000a724783b */ /* 0x000e620000000200 */
[----:B------:R-:W-:Y:S03]  /*1bd70*/  HMMA.16816.F32.BF16 R12, R200, R206, R12 ;  /* 0x000000cec80c723c */ /* 0x000fe6000004180c */
[----:B------:R5:W1:Y:S04]  /*1bd80*/  LDSM.16.M88.4 R184, [R167+0x9800] ;  /* 0x00980000a7b8783b */ /* 0x000a680000000200 */
[----:B------:R-:W-:Y:S01]  /*1bd90*/  LDSM.16.M88.4 R8, [R8] ;  /* 0x000000000808783b */ /* 0x000fe20000000200 */
[----:B--2---:R-:W-:Y:S03]  /*1bda0*/  HMMA.16816.F32.BF16 R16, R24, R20, R16 ;  /* 0x000000141810723c */ /* 0x004fe60000041810 */
[----:B------:R-:W-:Y:S04]  /*1bdb0*/  LDSM.16.M88.4 R192, [R210+0x3000] ;  /* 0x00300000d2c0783b */ /* 0x000fe80000000200 */
[----:B------:R-:W-:Y:S01]  /*1bdc0*/  LDSM.16.M88.4 R196, [R210+0x2800] ;  /* 0x00280000d2c4783b */ /* 0x000fe20000000200 */
[----:B------:R-:W-:Y:S03]  /*1bdd0*/  HMMA.16816.F32.BF16 R172, R28, R168, RZ ;  /* 0x000000a81cac723c */ /* 0x000fe600000418ff */
[----:B------:R-:W0:Y:S01]  /*1bde0*/  LDGDEPBAR ;  /* 0x00000000000079af */ /* 0x000e220000000000 */
[----:B-----5:R-:W-:-:S04]  /*1bdf0*/  IMAD.IADD R167, R4, 0x1, R165 ;  /* 0x0000000104a77824 */ /* 0x020fc800078e02a5 */
[----:B------:R-:W-:Y:S01]  /*1be00*/  HMMA.16816.F32.BF16 R168, R28, R170, RZ ;  /* 0x000000aa1ca8723c */ /* 0x000fe200000418ff */
[----:B------:R-:W2:Y:S07]  /*1be10*/  LDSM.16.M88.4 R4, [R167+0x2000] ;  /* 0x00200000a704783b */ /* 0x000eae0000000200 */
[C---:B------:R-:W-:Y:S08]  /*1be20*/  HMMA.16816.F32.BF16 R128, R200.reuse, R188, R128 ;  /* 0x000000bcc880723c */ /* 0x040ff00000041880 */
[----:B------:R-:W-:Y:S01]  /*1be30*/  HMMA.16816.F32.BF16 R124, R200, R190, R124 ;  /* 0x000000bec87c723c */ /* 0x000fe2000004187c */
[----:B------:R-:W5:Y:S07]  /*1be40*/  LDSM.16.M88.4 R188, [R165+0x2800] ;  /* 0x00280000a5bc783b */ /* 0x000f6e0000000200 */
[----:B----4-:R-:W-:Y:S08]  /*1be50*/  HMMA.16816.F32.BF16 R180, R28, R176, RZ ;  /* 0x000000b01cb4723c */ /* 0x010ff000000418ff */
[----:B------:R-:W-:Y:S01]  /*1be60*/  HMMA.16816.F32.BF16 R12, R24, R22, R12 ;  /* 0x00000016180c723c */ /* 0x000fe2000004180c */
[----:B------:R-:W-:Y:S07]  /*1be70*/  LDSM.16.M88.4 R20, [R167+0x2800] ;  /* 0x00280000a714783b */ /* 0x000fee0000000200 */
[C---:B------:R-:W-:Y:S08]  /*1be80*/  HMMA.16816.F32.BF16 R176, R28.reuse, R178, RZ ;  /* 0x000000b21cb0723c */ /* 0x040ff000000418ff */
[C---:B------:R-:W-:Y:S08]  /*1be90*/  HMMA.16816.F32.BF16 R120, R28.reuse, R116, RZ ;  /* 0x000000741c78723c */ /* 0x040ff000000418ff */
[C---:B---3--:R-:W-:Y:S08]  /*1bea0*/  HMMA.16816.F32.BF16 R112, R28.reuse, R108, RZ ;  /* 0x0000006c1c70723c */ /* 0x048ff000000418ff */
        /* <DEDUP_REMOVED lines=23> */
[----:B--2---:R-:W-:Y:S08]  /*1c020*/  HMMA.16816.F32.BF16 R16, R8, R4, R16 ;  /* 0x000000040810723c */ /* 0x004ff00000041810 */
[C---:B------:R-:W-:Y:S08]  /*1c030*/  HMMA.16816.F32.BF16 R172, R200.reuse, R192, R172 ;  /* 0x000000c0c8ac723c */ /* 0x040ff000000418ac */
[----:B------:R-:W-:Y:S01]  /*1c040*/  HMMA.16816.F32.BF16 R168, R200, R194, R168 ;  /* 0x000000c2c8a8723c */ /* 0x000fe200000418a8 */
[----:B------:R-:W2:Y:S02]  /*1c050*/  LDSM.16.M88.4 R192, [R210+0x4800] ;  /* 0x00480000d2c0783b */ /* 0x000ea40000000200 */
[----:B------:R-:W-:-:S05]  /*1c060*/  FMUL.FTZ R16, R16, UR7 ;  /* 0x0000000710107c20 */ /* 0x000fca0008410000 */
[----:B------:R-:W-:Y:S01]  /*1c070*/  HMMA.16816.F32.BF16 R180, R200, R196, R180 ;  /* 0x000000c4c8b4723c */ /* 0x000fe200000418b4 */
[----:B------:R3:W4:Y:S01]  /*1c080*/  MUFU.TANH R196, R16 ;  /* 0x0000001000c47308 */ /* 0x0007220000002400 */
[----:B------:R-:W-:-:S06]  /*1c090*/  FMUL.FTZ R197, R17, UR7 ;  /* 0x0000000711c57c20 */ /* 0x000fcc0008410000 */
[----:B------:R-:W-:Y:S01]  /*1c0a0*/  HMMA.16816.F32.BF16 R12, R8, R6, R12 ;  /* 0x00000006080c723c */ /* 0x000fe2000004180c */
[----:B------:R-:W4:Y:S01]  /*1c0b0*/  LDSM.16.M88.4 R4, [R210+0x5000] ;  /* 0x00500000d204783b */ /* 0x000f220000000200 */
[----:B------:R-:W-:Y:S06]  /*1c0c0*/  MUFU.TANH R197, R197 ;  /* 0x000000c500c57308 */ /* 0x000fec0000002400 */
[----:B------:R-:W-:Y:S08]  /*1c0d0*/  HMMA.16816.F32.BF16 R176, R200, R198, R176 ;  /* 0x000000c6c8b0723c */ /* 0x000ff000000418b0 */
[----:B-----5:R-:W-:Y:S01]  /*1c0e0*/  HMMA.16816.F32.BF16 R180, R24, R188, R180 ;  /* 0x000000bc18b4723c */ /* 0x020fe200000418b4 */
[----:B------:R-:W-:Y:S01]  /*1c0f0*/  FMUL.FTZ R188, R18, UR7 ;  /* 0x0000000712bc7c20 */ /* 0x000fe20008410000 */
[----:B------:R-:W-:-:S02]  /*1c100*/  FMUL.FTZ R189, R19, UR7 ;  /* 0x0000000713bd7c20 */ /* 0x000fc40008410000 */
[----:B---3--:R-:W3:Y:S03]  /*1c110*/  LDSM.16.M88.4 R16, [R165+0x3000] ;  /* 0x00300000a510783b */ /* 0x008ee60000000200 */
[----:B------:R-:W5:Y:S01]  /*1c120*/  MUFU.TANH R188, R188 ;  /* 0x000000bc00bc7308 */ /* 0x000f620000002400 */
[----:B-1----:R-:W-:Y:S07]  /*1c130*/  HMMA.16816.F32.BF16 R120, R200, R184, R120 ;  /* 0x000000b8c878723c */ /* 0x002fee0000041878 */
[----:B------:R-:W-:Y:S01]  /*1c140*/  MUFU.TANH R189, R189 ;  /* 0x000000bd00bd7308 */ /* 0x000fe20000002400 */
[----:B------:R-:W-:Y:S01]  /*1c150*/  HMMA.16816.F32.BF16 R176, R24, R190, R176 ;  /* 0x000000be18b0723c */ /* 0x000fe200000418b0 */
[----:B------:R-:W-:Y:S01]  /*1c160*/  FMUL.FTZ R191, R14, UR7 ;  /* 0x000000070ebf7c20 */ /* 0x000fe20008410000 */
[----:B------:R-:W-:-:S05]  /*1c170*/  FMUL.FTZ R190, R15, UR7 ;  /* 0x000000070fbe7c20 */ /* 0x000fca0008410000 */
[----:B------:R-:W-:Y:S01]  /*1c180*/  MUFU.TANH R191, R191 ;  /* 0x000000bf00bf7308 */ /* 0x000fe20000002400 */
[C---:B------:R-:W-:Y:S01]  /*1c190*/  HMMA.16816.F32.BF16 R116, R200.reuse, R186, R116 ;  /* 0x000000bac874723c */ /* 0x040fe20000041874 */
[----:B------:R-:W1:Y:S06]  /*1c1a0*/  LDSM.16.M88.4 R184, [R210+0x5800] ;  /* 0x00580000d2b8783b */ /* 0x000e6c0000000200 */
[----:B------:R-:W-:Y:S01]  /*1c1b0*/  MUFU.TANH R190, R190 ;  /* 0x000000be00be7308 */ /* 0x000fe20000002400 */
[----:B--2---:R-:W-:Y:S01]  /*1c1c0*/  HMMA.16816.F32.BF16 R112, R200, R192, R112 ;  /* 0x000000c0c870723c */ /* 0x004fe20000041870 */
[----:B------:R-:W-:Y:S01]  /*1c1d0*/  FMUL.FTZ R192, R12, UR7 ;  /* 0x000000070cc07c20 */ /* 0x000fe20008410000 */
[----:B------:R-:W-:-:S02]  /*1c1e0*/  FMUL.FTZ R193, R13, UR7 ;  /* 0x000000070dc17c20 */ /* 0x000fc40008410000 */
[----:B------:R-:W2:Y:S03]  /*1c1f0*/  LDSM.16.M88.4 R12, [R167+0x3000] ;  /* 0x00300000a70c783b */ /* 0x000ea60000000200 */
[----:B------:R-:W-:Y:S01]  /*1c200*/  MUFU.TANH R192, R192 ;  /* 0x000000c000c07308 */ /* 0x000fe20000002400 */
[C---:B----4-:R-:W-:Y:S07]  /*1c210*/  HMMA.16816.F32.BF16 R104, R200.reuse, R4, R104 ;  /* 0x00000004c868723c */ /* 0x050fee0000041868 */
[----:B------:R-:W-:Y:S01]  /*1c220*/  MUFU.TANH R193, R193 ;  /* 0x000000c100c17308 */ /* 0x000fe20000002400 */
[----:B------:R-:W-:Y:S01]  /*1c230*/  HMMA.16816.F32.BF16 R100, R200, R6, R100 ;  /* 0x00000006c864723c */ /* 0x000fe20000041864 */
[----:B------:R-:W4:Y:S07]  /*1c240*/  LDSM.16.M88.4 R4, [R210+0x6000] ;  /* 0x00600000d204783b */ /* 0x000f2e0000000200 */
[C---:B------:R-:W-:Y:S08]  /*1c250*/  HMMA.16816.F32.BF16 R180, R8.reuse, R20, R180 ;  /* 0x0000001408b4723c */ /* 0x040ff000000418b4 */
[----:B------:R-:W-:Y:S01]  /*1c260*/  HMMA.16816.F32.BF16 R176, R8, R22, R176 ;  /* 0x0000001608b0723c */ /* 0x000fe200000418b0 */
[----:B------:R-:W5:Y:S07]  /*1c270*/  LDSM.16.M88.4 R20, [R165+0x3800] ;  /* 0x00380000a514783b */ /* 0x000f6e0000000200 */
[----:B---3--:R-:W-:Y:S03]  /*1c280*/  HMMA.16816.F32.BF16 R168, R24, R18, R168 ;  /* 0x0000001218a8723c */ /* 0x008fe600000418a8 */
[----:B------:R-:W-:Y:S01]  /*1c290*/  FMUL.FTZ R180, R180, UR7 ;  /* 0x00000007b4b47c20 */ /* 0x000fe20008410000 */
[----:B------:R-:W-:Y:S01]  /*1c2a0*/  FMUL.FTZ R182, R182, UR7 ;  /* 0x00000007b6b67c20 */ /* 0x000fe20008410000 */
[----:B------:R-:W-:Y:S01]  /*1c2b0*/  FMUL.FTZ R181, R181, UR7 ;  /* 0x00000007b5b57c20 */ /* 0x000fe20008410000 */
[----:B------:R-:W-:-:S02]  /*1c2c0*/  FMUL.FTZ R183, R183, UR7 ;  /* 0x00000007b7b77c20 */ /* 0x000fc40008410000 */
[----:B------:R-:W-:Y:S01]  /*1c2d0*/  HMMA.16816.F32.BF16 R172, R24, R16, R172 ;  /* 0x0000001018ac723c */ /* 0x000fe200000418ac */
[----:B------:R-:W3:Y:S01]  /*1c2e0*/  LDSM.16.M88.4 R16, [R210+0x6800] ;  /* 0x00680000d210783b */ /* 0x000ee20000000200 */
[----:B------:R-:W-:Y:S01]  /*1c2f0*/  MUFU.TANH R180, R180 ;  /* 0x000000b400b47308 */ /* 0x000fe20000002400 */
[----:B------:R-:W-:Y:S01]  /*1c300*/  FMUL.FTZ R176, R176, UR7 ;  /* 0x00000007b0b07c20 */ /* 0x000fe20008410000 */
[----:B------:R-:W-:-:S04]  /*1c310*/  FMUL.FTZ R177, R177, UR7 ;  /* 0x00000007b1b17c20 */ /* 0x000fc80008410000 */
[C---:B-1----:R-:W-:Y:S02]  /*1c320*/  HMMA.16816.F32.BF16 R96, R200.reuse, R184, R96 ;  /* 0x000000b8c860723c */ /* 0x042fe40000041860 */
[----:B------:R-:W-:Y:S06]  /*1c330*/  MUFU.TANH R182, R182 ;  /* 0x000000b600b67308 */ /* 0x000fec0000002400 */
[----:B------:R-:W-:Y:S01]  /*1c340*/  HMMA.16816.F32.BF16 R184, R200, R186, R92 ;  /* 0x000000bac8b8723c */ /* 0x000fe2000004185c */
[----:B------:R-:W1:Y:S01]  /*1c350*/  LDSM.16.M88.4 R92, [R167+0x3800] ;  /* 0x00380000a75c783b */ /* 0x000e620000000200 */
[----:B------:R-:W-:Y:S06]  /*1c360*/  MUFU.TANH R176, R176 ;  /* 0x000000b000b07308 */ /* 0x000fec0000002400 */
[C---:B--2---:R-:W-:Y:S02]  /*1c370*/  HMMA.16816.F32.BF16 R168, R8.reuse, R14, R168 ;  /* 0x0000000e08a8723c */ /* 0x044fe400000418a8 */
[----:B------:R-:W-:Y:S06]  /*1c380*/  MUFU.TANH R181, R181 ;  /* 0x000000b500b57308 */ /* 0x000fec0000002400 */
[----:B------:R-:W-:Y:S01]  /*1c390*/  HMMA.16816.F32.BF16 R172, R8, R12, R172 ;  /* 0x0000000c08ac723c */ /* 0x000fe200000418ac */
[----:B------:R-:W-:Y:S01]  /*1c3a0*/  LDSM.16.M88.4 R12, [R210+0x7000] ;  /* 0x00700000d20c783b */ /* 0x000fe20000000200 */
[----:B------:R-:W-:Y:S06]  /*1c3b0*/  MUFU.TANH R183, R183 ;  /* 0x000000b700b77308 */ /* 0x000fec0000002400 */
[----:B----4-:R-:W-:Y:S02]  /*1c3c0*/  HMMA.16816.F32.BF16 R88, R200, R4, R88 ;  /* 0x00000004c858723c */ /* 0x010fe40000041858 */
[----:B------:R-:W-:Y:S01]  /*1c3d0*/  MUFU.TANH R177, R177 ;  /* 0x000000b100b17308 */ /* 0x000fe20000002400 */
[----:B------:R-:W-:Y:S01]  /*1c3e0*/  FMUL.FTZ R168, R168, UR7 ;  /* 0x00000007a8a87c20 */ /* 0x000fe20008410000 */
[----:B------:R-:W-:Y:S01]  /*1c3f0*/  FMUL.FTZ R169, R169, UR7 ;  /* 0x00000007a9a97c20 */ /* 0x000fe20008410000 */
[----:B------:R-:W-:Y:S01]  /*1c400*/  FMUL.FTZ R170, R170, UR7 ;  /* 0x00000007aaaa7c20 */ /* 0x000fe20008410000 */
[----:B------:R-:W-:-:S02]  /*1c410*/  FMUL.FTZ R206, R171, UR7 ;  /* 0x00000007abce7c20 */ /* 0x000fc40008410000 */
[----:B------:R-:W-:Y:S01]  /*1c420*/  HMMA.16816.F32.BF16 R84, R200, R6, R84 ;  /* 0x00000006c854723c */ /* 0x000fe20000041854 */
[----:B------:R-:W2:Y:S01]  /*1c430*/  LDSM.16.M88.4 R4, [R165+0x4000] ;  /* 0x00400000a504783b */ /* 0x000ea20000000200 */
[----:B------:R-:W-:Y:S01]  /*1c440*/  MUFU.TANH R198, R169 ;  /* 0x000000a900c67308 */ /* 0x000fe20000002400 */
[----:B------:R-:W-:-:S05]  /*1c450*/  FMUL.FTZ R174, R174, UR7 ;  /* 0x00000007aeae7c20 */ /* 0x000fca0008410000 */
[C---:B-----5:R-:W-:Y:S02]  /*1c460*/  HMMA.16816.F32.BF16 R128, R24.reuse, R20, R128 ;  /* 0x000000141880723c */ /* 0x060fe40000041880 */
[----:B------:R-:W-:Y:S06]  /*1c470*/  MUFU.TANH R204, R170 ;  /* 0x000000aa00cc7308 */ /* 0x000fec0000002400 */
[----:B------:R-:W-:Y:S01]  /*1c480*/  HMMA.16816.F32.BF16 R124, R24, R22, R124 ;  /* 0x00000016187c723c */ /* 0x000fe2000004187c */
[----:B------:R-:W4:Y:S01]  /*1c490*/  LDSM.16.M88.4 R20, [R210+0x9800] ;  /* 0x00980000d214783b */ /* 0x000f220000000200 */
[----:B------:R-:W-:Y:S06]  /*1c4a0*/  MUFU.TANH R174, R174 ;  /* 0x000000ae00ae7308 */ /* 0x000fec0000002400 */
[C---:B------:R-:W-:Y:S01]  /*1c4b0*/  HMMA.16816.F32.BF16 R108, R200.reuse, R194, R108 ;  /* 0x000000c2c86c723c */ /* 0x040fe2000004186c */
[----:B------:R-:W-:Y:S01]  /*1c4c0*/  FMUL.FTZ R194, R178, UR7 ;  /* 0x00000007b2c27c20 */ /* 0x000fe20008410000 */
[----:B------:R-:W-:Y:S01]  /*1c4d0*/  FMUL.FTZ R178, R179, UR7 ;  /* 0x00000007b3b27c20 */ /* 0x000fe20008410000 */
[----:B------:R-:W-:Y:S01]  /*1c4e0*/  FMUL.FTZ R179, R172, UR7 ;  /* 0x00000007acb37c20 */ /* 0x000fe20008410000 */
[----:B------:R-:W-:Y:S01]  /*1c4f0*/  FMUL.FTZ R172, R173, UR7 ;  /* 0x00000007adac7c20 */ /* 0x000fe20008410000 */
[----:B------:R-:W-:Y:S01]  /*1c500*/  FMUL.FTZ R173, R175, UR7 ;  /* 0x00000007afad7c20 */ /* 0x000fe20008410000 */
[----:B------:R-:W-:Y:S02]  /*1c510*/  MUFU.TANH R206, R206 ;  /* 0x000000ce00ce7308 */ /* 0x000fe40000002400 */
[C---:B---3--:R-:W-:Y:S06]  /*1c520*/  HMMA.16816.F32.BF16 R80, R200.reuse, R16, R80 ;  /* 0x00000010c850723c */ /* 0x048fec0000041850 */
[----:B------:R3:W-:Y:S02]  /*1c530*/  MUFU.TANH R175, R168 ;  /* 0x000000a800af7308 */ /* 0x0007e40000002400 */
[----:B------:R-:W-:Y:S01]  /*1c540*/  HMMA.16816.F32.BF16 R76, R200, R18, R76 ;  /* 0x00000012c84c723c */ /* 0x000fe2000004184c */
[----:B------:R-:W-:Y:S05]  /*1c550*/  LDSM.16.M88.4 R16, [R167+0x4000] ;  /* 0x00400000a710783b */ /* 0x000fea0000000200 */
[----:B------:R-:W-:Y:S02]  /*1c560*/  MUFU.TANH R194, R194 ;  /* 0x000000c200c27308 */ /* 0x000fe40000002400 */
[C---:B-1----:R-:W-:Y:S06]  /*1c570*/  HMMA.16816.F32.BF16 R128, R8.reuse, R92, R128 ;  /* 0x0000005c0880723c */ /* 0x042fec0000041880 */
[----:B------:R-:W-:Y:S01]  /*1c580*/  MUFU.TANH R178, R178 ;  /* 0x000000b200b27308 */ /* 0x000fe20000002400 */
[----:B---3--:R-:W1:Y:S01]  /*1c590*/  LDSM.16.M88.4 R168, [R165+0x9800] ;  /* 0x00980000a5a8783b */ /* 0x008e620000000200 */
[----:B------:R-:W-:Y:S03]  /*1c5a0*/  HMMA.16816.F32.BF16 R124, R8, R94, R124 ;  /* 0x0000005e087c723c */ /* 0x000fe6000004187c */
[----:B------:R-:W3:Y:S03]  /*1c5b0*/  LDSM.16.M88.4 R92, [R210+0x7800] ;  /* 0x00780000d25c783b */ /* 0x000ee60000000200 */
[----:B------:R-:W-:Y:S02]  /*1c5c0*/  MUFU.TANH R179, R179 ;  /* 0x000000b300b37308 */ /* 0x000fe40000002400 */
[C---:B--2---:R-:W-:Y:S03]  /*1c5d0*/  HMMA.16816.F32.BF16 R120, R24.reuse, R4, R120 ;  /* 0x000000041878723c */ /* 0x044fe60000041878 */
[----:B------:R-:W-:Y:S01]  /*1c5e0*/  FMUL.FTZ R129, R129, UR7 ;  /* 0x0000000781817c20 */ /* 0x000fe20008410000 */
[----:B------:R-:W-:Y:S01]  /*1c5f0*/  FMUL.FTZ R131, R131, UR7 ;  /* 0x0000000783837c20 */ /* 0x000fe20008410000 */
[----:B------:R-:W-:Y:S01]  /*1c600*/  FMUL.FTZ R128, R128, UR7 ;  /* 0x0000000780807c20 */ /* 0x000fe20008410000 */
[----:B------:R-:W-:Y:S01]  /*1c610*/  MUFU.TANH R172, R172 ;  /* 0x000000ac00ac7308 */ /* 0x000fe20000002400 */
[----:B------:R-:W-:Y:S01]  /*1c620*/  FMUL.FTZ R130, R130, UR7 ;  /* 0x0000000782827c20 */ /* 0x000fe20008410000 */
[----:B------:R-:W-:Y:S01]  /*1c630*/  HMMA.16816.F32.BF16 R116, R24, R6, R116 ;  /* 0x000000061874723c */ /* 0x000fe20000041874 */
[----:B------:R-:W2:Y:S02]  /*1c640*/  LDSM.16.M88.4 R4, [R167+0x9800] ;  /* 0x00980000a704783b */ /* 0x000ea40000000200 */
[----:B------:R-:W-:Y:S01]  /*1c650*/  FMUL.FTZ R124, R124, UR7 ;  /* 0x000000077c7c7c20 */ /* 0x000fe20008410000 */
[----:B------:R-:W-:Y:S01]  /*1c660*/  FMUL.FTZ R211, R125, UR7 ;  /* 0x000000077dd37c20 */ /* 0x000fe20008410000 */
[----:B------:R-:W-:Y:S01]  /*1c670*/  FMUL.FTZ R213, R126, UR7 ;  /* 0x000000077ed57c20 */ /* 0x000fe20008410000 */
[----:B------:R-:W-:Y:S01]  /*1c680*/  FMUL.FTZ R214, R127, UR7 ;  /* 0x000000077fd67c20 */ /* 0x000fe20008410000 */
[----:B------:R5:W-:Y:S01]  /*1c690*/  MUFU.TANH R207, R124 ;  /* 0x0000007c00cf7308 */ /* 0x000be20000002400 */
[C---:B----4-:R-:W-:Y:S07]  /*1c6a0*/  HMMA.16816.F32.BF16 R28, R200.reuse, R22, R28 ;  /* 0x00000016c81c723c */ /* 0x050fee000004181c */
[----:B------:R-:W-:Y:S01]  /*1c6b0*/  MUFU.TANH R173, R173 ;  /* 0x000000ad00ad7308 */ /* 0x000fe20000002400 */
[C---:B------:R-:W-:Y:S07]  /*1c6c0*/  HMMA.16816.F32.BF16 R72, R200.reuse, R12, R72 ;  /* 0x0000000cc848723c */ /* 0x040fee0000041848 */
[----:B------:R-:W-:Y:S01]  /*1c6d0*/  MUFU.TANH R129, R129 ;  /* 0x0000008100817308 */ /* 0x000fe20000002400 */
[----:B------:R-:W-:Y:S01]  /*1c6e0*/  HMMA.16816.F32.BF16 R68, R200, R14, R68 ;  /* 0x0000000ec844723c */ /* 0x000fe20000041844 */
[----:B------:R-:W4:Y:S04]  /*1c6f0*/  LDSM.16.M88.4 R12, [R165+0x4800] ;  /* 0x00480000a50c783b */ /* 0x000f280000000200 */
[----:B-----5:R-:W-:Y:S02]  /*1c700*/  LDSM.16.M88.4 R124, [R167+0x4800] ;  /* 0x00480000a77c783b */ /* 0x020fe40000000200 */
[----:B------:R-:W-:Y:S01]  /*1c710*/  MUFU.TANH R131, R131 ;  /* 0x0000008300837308 */ /* 0x000fe20000002400 */
[----:B-1----:R-:W-:Y:S07]  /*1c720*/  HMMA.16816.F32.BF16 R28, R24, R170, R28 ;  /* 0x000000aa181c723c */ /* 0x002fee000004181c */
[----:B------:R-:W-:Y:S01]  /*1c730*/  MUFU.TANH R128, R128 ;  /* 0x0000008000807308 */ /* 0x000fe20000002400 */
[C---:B------:R-:W-:Y:S07]  /*1c740*/  HMMA.16816.F32.BF16 R120, R8.reuse, R16, R120 ;  /* 0x000000100878723c */ /* 0x040fee0000041878 */
[----:B------:R-:W-:Y:S01]  /*1c750*/  MUFU.TANH R130, R130 ;  /* 0x0000008200827308 */ /* 0x000fe20000002400 */
[----:B------:R-:W-:Y:S01]  /*1c760*/  HMMA.16816.F32.BF16 R116, R8, R18, R116 ;  /* 0x000000120874723c */ /* 0x000fe20000041874 */
[----:B------:R-:W1:Y:S06]  /*1c770*/  LDSM.16.M88.4 R16, [R210+0x8000] ;  /* 0x00800000d210783b */ /* 0x000e6c0000000200 */
[----:B------:R-:W-:Y:S01]  /*1c780*/  MUFU.TANH R211, R211 ;  /* 0x000000d300d37308 */ /* 0x000fe20000002400 */
[C---:B---3--:R-:W-:Y:S03]  /*1c790*/  HMMA.16816.F32.BF16 R64, R200.reuse, R92, R64 ;  /* 0x0000005cc840723c */ /* 0x048fe60000041840 */
[----:B------:R-:W-:Y:S01]  /*1c7a0*/  FMUL.FTZ R120, R120, UR7 ;  /* 0x0000000778787c20 */ /* 0x000fe20008410000 */
[----:B------:R-:W-:Y:S01]  /*1c7b0*/  FMUL.FTZ R122, R122, UR7 ;  /* 0x000000077a7a7c20 */ /* 0x000fe20008410000 */
[----:B------:R-:W-:Y:S01]  /*1c7c0*/  FMUL.FTZ R121, R121, UR7 ;  /* 0x0000000779797c20 */ /* 0x000fe20008410000 */
[----:B------:R-:W-:Y:S01]  /*1c7d0*/  FMUL.FTZ R123, R123, UR7 ;  /* 0x000000077b7b7c20 */ /* 0x000fe20008410000 */
[----:B------:R-:W-:Y:S01]  /*1c7e0*/  MUFU.TANH R213, R213 ;  /* 0x000000d500d57308 */ /* 0x000fe20000002400 */
[----:B------:R-:W-:Y:S01]  /*1c7f0*/  HMMA.16816.F32.BF16 R60, R200, R94, R60 ;  /* 0x0000005ec83c723c */ /* 0x000fe2000004183c */
[----:B------:R-:W3:Y:S02]  /*1c800*/  LDSM.16.M88.4 R92, [R165+0x5000] ;  /* 0x00500000a55c783b */ /* 0x000ee40000000200 */
[----:B------:R-:W-:Y:S01]  /*1c810*/  FMUL.FTZ R116, R116, UR7 ;  /* 0x0000000774747c20 */ /* 0x000fe20008410000 */
[----:B------:R-:W-:Y:S01]  /*1c820*/  FMUL.FTZ R118, R118, UR7 ;  /* 0x0000000776767c20 */ /* 0x000fe20008410000 */
[----:B------:R-:W-:Y:S01]  /*1c830*/  FMUL.FTZ R117, R117, UR7 ;  /* 0x0000000775757c20 */ /* 0x000fe20008410000 */
[----:B------:R-:W-:Y:S01]  /*1c840*/  FMUL.FTZ R119, R119, UR7 ;  /* 0x0000000777777c20 */ /* 0x000fe20008410000 */
[----:B------:R-:W-:Y:S01]  /*1c850*/  MUFU.TANH R214, R214 ;  /* 0x000000d600d67308 */ /* 0x000fe20000002400 */
[----:B--2---:R-:W-:Y:S01]  /*1c860*/  HMMA.16816.F32.BF16 R28, R8, R6, R28 ;  /* 0x00000006081c723c */ /* 0x004fe2000004181c */
[----:B------:R-:W-:-:S05]  /*1c870*/  IMAD.SHL.U32 R6, R237, 0x2, RZ ;  /* 0x00000002ed067824 */ /* 0x000fca00078e00ff */
[----:B------:R-:W-:Y:S01]  /*1c880*/  LOP3.LUT R6, R6, 0x6, RZ, 0xc0, !PT ;  /* 0x0000000606067812 */ /* 0x000fe200078ec0ff */
[----:B------:R-:W-:Y:S01]  /*1c890*/  MUFU.TANH R120, R120 ;  /* 0x0000007800787308 */ /* 0x000fe20000002400 */
[----:B----4-:R-:W-:Y:S02]  /*1c8a0*/  HMMA.16816.F32.BF16 R108, R24, R14, R108 ;  /* 0x0000000e186c723c */ /* 0x010fe4000004186c */
[----:B------:R-:W-:-:S05]  /*1c8b0*/  LOP3.LUT R195, R6, UR6, RZ, 0xfc, !PT ;  /* 0x0000000606c37c12 */ /* 0x000fca000f8efcff */
[C---:B------:R-:W-:Y:S01]  /*1c8c0*/  VIADD R199, R195.reuse, 0xfffffef9 ;  /* 0xfffffef9c3c77836 */ /* 0x040fe20000000000 */
[----:B------:R-:W-:Y:S01]  /*1c8d0*/  HMMA.16816.F32.BF16 R112, R24, R12, R112 ;  /* 0x0000000c1870723c */ /* 0x000fe20000041870 */
[----:B------:R-:W2:Y:S01]  /*1c8e0*/  LDSM.16.M88.4 R12, [R167+0x5000] ;  /* 0x00500000a70c783b */ /* 0x000ea20000000200 */
[----:B------:R-:W-:Y:S02]  /*1c8f0*/  VIADD R23, R195, 0xfffffe00 ;  /* 0xfffffe00c3177836 */ /* 0x000fe40000000000 */
[----:B------:R-:W-:Y:S01]  /*1c900*/  FMUL.FTZ R22, R29, UR7 ;  /* 0x000000071d167c20 */ /* 0x000fe20008410000 */
[-C--:B------:R-:W-:Y:S01]  /*1c910*/  ISETP.GE.AND P2, PT, R199, R209.reuse, PT ;  /* 0x000000d1c700720c */ /* 0x080fe20003f46270 */
[----:B------:R-:W-:Y:S01]  /*1c920*/  VIADD R29, R195, 0xfffffe01 ;  /* 0xfffffe01c31d7836 */ /* 0x000fe20000000000 */
[-C--:B------:R-:W-:Y:S01]  /*1c930*/  ISETP.GE.AND P6, PT, R199, R208.reuse, PT ;  /* 0x000000d0c700720c */ /* 0x080fe20003fc6270 */
[----:B------:R-:W-:Y:S01]  /*1c940*/  MUFU.TANH R122, R122 ;  /* 0x0000007a007a7308 */ /* 0x000fe20000002400 */
[----:B-1----:R-:W-:Y:S01]  /*1c950*/  HMMA.16816.F32.BF16 R56, R200, R16, R56 ;  /* 0x00000010c838723c */ /* 0x002fe20000041838 */
[C---:B------:R-:W-:Y:S01]  /*1c960*/  ISETP.GE.AND P3, PT, R23.reuse, R209, PT ;  /* 0x000000d11700720c */ /* 0x040fe20003f66270 */
[----:B------:R-:W-:Y:S01]  /*1c970*/  FMUL.FTZ R28, R28, UR7 ;  /* 0x000000071c1c7c20 */ /* 0x000fe20008410000 */
[----:B------:R-:W-:Y:S01]  /*1c980*/  ISETP.GE.AND P4, PT, R23, R208, PT ;  /* 0x000000d01700720c */ /* 0x000fe20003f86270 */
[----:B------:R-:W-:Y:S01]  /*1c990*/  FMUL.FTZ R30, R30, UR7 ;  /* 0x000000071e1e7c20 */ /* 0x000fe20008410000 */
[----:B------:R-:W-:Y:S01]  /*1c9a0*/  I2FP.F32.U32 R199, R199 ;  /* 0x000000c700c77245 */ /* 0x000fe20000201000 */
[----:B------:R-:W-:Y:S01]  /*1c9b0*/  FMUL.FTZ R31, R31, UR7 ;  /* 0x000000071f1f7c20 */ /* 0x000fe20008410000 */
[----:B------:R-:W1:Y:S01]  /*1c9c0*/  MUFU.TANH R22, R22 ;  /* 0x0000001600167308 */ /* 0x000e620000002400 */
[----:B------:R-:W-:Y:S01]  /*1c9d0*/  HMMA.16816.F32.BF16 R108, R8, R126, R108 ;  /* 0x0000007e086c723c */ /* 0x000fe2000004186c */
[----:B------:R-:W-:-:S02]  /*1c9e0*/  I2FP.F32.U32 R23, R23 ;  /* 0x0000001700177245 */ /* 0x000fc40000201000 */
[----:B------:R-:W-:-:S03]  /*1c9f0*/  ISETP.GE.AND P5, PT, R29, R209, PT ;  /* 0x000000d11d00720c */ /* 0x000fc60003fa6270 */
[C---:B------:R-:W-:Y:S01]  /*1ca00*/  FFMA.FTZ R196, R23.reuse, UR5, R196 ;  /* 0x0000000517c47c23 */ /* 0x040fe200080100c4 */
[----:B------:R-:W-:Y:S01]  /*1ca10*/  FFMA.FTZ R188, R23, UR5, R188 ;  /* 0x0000000517bc7c23 */ /* 0x000fe200080100bc */
[----:B------:R-:W-:Y:S01]  /*1ca20*/  HMMA.16816.F32.BF16 R112, R8, R124, R112 ;  /* 0x0000007c0870723c */ /* 0x000fe20000041870 */
[----:B------:R-:W-:Y:S01]  /*1ca30*/  VIADD R23, R195, 0xfffffe21 ;  /* 0xfffffe21c3177836 */ /* 0x000fe20000000000 */
[----:B------:R-:W-:Y:S01]  /*1ca40*/  MUFU.TANH R121, R121 ;  /* 0x0000007900797308 */ /* 0x000fe20000002400 */
[----:B------:R-:W-:Y:S02]  /*1ca50*/  FSEL R212, R196, -INF , !P3 ;  /* 0xff800000c4d47808 */ /* 0x000fe40005800000 */
[----:B------:R-:W-:-:S03]  /*1ca60*/  FSEL R216, R188, -INF , !P4 ;  /* 0xff800000bcd87808 */ /* 0x000fc60006000000 */
[----:B------:R-:W-:Y:S01]  /*1ca70*/  HMMA.16816.F32.BF16 R52, R200, R18, R52 ;  /* 0x00000012c834723c */ /* 0x000fe20000041834 */
[----:B------:R-:W4:Y:S01]  /*1ca80*/  LDSM.16.M88.4 R16, [R165+0x5800] ;  /* 0x00580000a510783b */ /* 0x000f220000000200 */
[----:B-1----:R-:W-:Y:S01]  /*1ca90*/  FFMA.FTZ R7, R199, UR5, R22 ;  /* 0x00000005c7077c23 */ /* 0x002fe20008010016 */
[----:B------:R-:W-:Y:S02]  /*1caa0*/  VIADD R22, R195, 0xfffffe08 ;  /* 0xfffffe08c3167836 */ /* 0x000fe40000000000 */
[----:B------:R-:W-:Y:S01]  /*1cab0*/  FMUL.FTZ R108, R108, UR7 ;  /* 0x000000076c6c7c20 */ /* 0x000fe20008410000 */
[----:B------:R-:W-:Y:S01]  /*1cac0*/  FMUL.FTZ R109, R109, UR7 ;  /* 0x000000076d6d7c20 */ /* 0x000fe20008410000 */
[----:B------:R-:W-:Y:S01]  /*1cad0*/  FMUL.FTZ R110, R110, UR7 ;  /* 0x000000076e6e7c20 */ /* 0x000fe20008410000 */
[----:B------:R-:W-:Y:S01]  /*1cae0*/  FMUL.FTZ R127, R111, UR7 ;  /* 0x000000076f7f7c20 */ /* 0x000fe20008410000 */
[C---:B---3--:R-:W-:Y:S01]  /*1caf0*/  HMMA.16816.F32.BF16 R104, R24.reuse, R92, R104 ;  /* 0x0000005c1868723c */ /* 0x048fe20000041868 */
[C---:B------:R-:W-:Y:S01]  /*1cb00*/  ISETP.GE.AND P3, PT, R22.reuse, R209, PT ;  /* 0x000000d11600720c */ /* 0x040fe20003f66270 */
[----:B------:R-:W-:Y:S01]  /*1cb10*/  MUFU.TANH R125, R108 ;  /* 0x0000006c007d7308 */ /* 0x000fe20000002400 */
[----:B------:R-:W-:Y:S01]  /*1cb20*/  ISETP.GE.AND P4, PT, R22, R208, PT ;  /* 0x000000d01600720c */ /* 0x000fe20003f86270 */
[----:B------:R-:W-:Y:S01]  /*1cb30*/  FMUL.FTZ R124, R112, UR7 ;  /* 0x00000007707c7c20 */ /* 0x000fe20008410000 */
[----:B------:R-:W-:Y:S01]  /*1cb40*/  I2FP.F32.U32 R92, R29 ;  /* 0x0000001d005c7245 */ /* 0x000fe20000201000 */
[----:B------:R-:W-:Y:S01]  /*1cb50*/  FMUL.FTZ R112, R113, UR7 ;  /* 0x0000000771707c20 */ /* 0x000fe20008410000 */
[----:B------:R-:W-:Y:S01]  /*1cb60*/  I2FP.F32.U32 R22, R22 ;  /* 0x0000001600167245 */ /* 0x000fe20000201000 */
[----:B------:R-:W-:Y:S01]  /*1cb70*/  HMMA.16816.F32.BF16 R100, R24, R94, R100 ;  /* 0x0000005e1864723c */ /* 0x000fe20000041864 */
[----:B------:R-:W-:Y:S01]  /*1cb80*/  FMUL.FTZ R113, R114, UR7 ;  /* 0x0000000772717c20 */ /* 0x000fe20008410000 */
[----:B------:R-:W-:Y:S01]  /*1cb90*/  FMUL.FTZ R114, R115, UR7 ;  /* 0x0000000773727c20 */ /* 0x000fe20008410000 */
[----:B------:R-:W-:Y:S01]  /*1cba0*/  MUFU.TANH R126, R110 ;  /* 0x0000006e007e7308 */ /* 0x000fe20000002400 */
[----:B------:R-:W-:Y:S01]  /*1cbb0*/  FSEL R7, R7, -INF , !P2 ;  /* 0xff80000007077808 */ /* 0x000fe20005000000 */
[C---:B------:R-:W-:Y:S01]  /*1cbc0*/  FFMA.FTZ R197, R92.reuse, UR5, R197 ;  /* 0x000000055cc57c23 */ /* 0x040fe200080100c5 */
[----:B------:R-:W-:Y:S01]  /*1cbd0*/  FFMA.FTZ R189, R92, UR5, R189 ;  /* 0x000000055cbd7c23 */ /* 0x000fe200080100bd */
[C---:B------:R-:W-:Y:S01]  /*1cbe0*/  FFMA.FTZ R192, R22.reuse, UR5, R192 ;  /* 0x0000000516c07c23 */ /* 0x040fe200080100c0 */
[----:B------:R-:W-:Y:S01]  /*1cbf0*/  FFMA.FTZ R191, R22, UR5, R191 ;  /* 0x0000000516bf7c23 */ /* 0x000fe200080100bf */
[----:B------:R-:W-:Y:S01]  /*1cc00*/  ISETP.GE.AND P2, PT, R29, R208, PT ;  /* 0x000000d01d00720c */ /* 0x000fe20003f46270 */
[----:B------:R-:W1:Y:S01]  /*1cc10*/  LDSM.16.M88.4 R92, [R210+0x8800] ;  /* 0x00880000d25c783b */ /* 0x000e620000000200 */
[----:B------:R3:W-:Y:S01]  /*1cc20*/  MUFU.TANH R115, R109 ;  /* 0x0000006d00737308 */ /* 0x0007e20000002400 */
[C---:B--2---:R-:W-:Y:S01]  /*1cc30*/  HMMA.16816.F32.BF16 R104, R8.reuse, R12, R104 ;  /* 0x0000000c0868723c */ /* 0x044fe20000041868 */
[----:B------:R-:W-:Y:S01]  /*1cc40*/  VIADD R12, R195, 0xfffffe09 ;  /* 0xfffffe09c30c7836 */ /* 0x000fe20000000000 */
[----:B------:R-:W-:Y:S01]  /*1cc50*/  FSEL R218, R197, -INF , !P5 ;  /* 0xff800000c5da7808 */ /* 0x000fe20006800000 */
[----:B------:R-:W-:Y:S01]  /*1cc60*/  VIADD R13, R195, 0xfffffe10 ;  /* 0xfffffe10c30d7836 */ /* 0x000fe20000000000 */
[----:B------:R-:W-:Y:S01]  /*1cc70*/  FSEL R215, R189, -INF , !P2 ;  /* 0xff800000bdd77808 */ /* 0x000fe20005000000 */
[----:B------:R-:W-:Y:S01]  /*1cc80*/  VIADD R22, R195, 0xfffffe19 ;  /* 0xfffffe19c3167836 */ /* 0x000fe20000000000 */
[----:B------:R-:W-:Y:S01]  /*1cc90*/  FSEL R205, R192, -INF , !P3 ;  /* 0xff800000c0cd7808 */ /* 0x000fe20005800000 */
[----:B------:R-:W2:Y:S01]  /*1cca0*/  MUFU.TANH R123, R123 ;  /* 0x0000007b007b7308 */ /* 0x000ea20000002400 */
[----:B------:R-:W-:Y:S01]  /*1ccb0*/  FSEL R217, R191, -INF , !P4 ;  /* 0xff800000bfd97808 */ /* 0x000fe20006000000 */
[----:B------:R-:W-:Y:S01]  /*1ccc0*/  HMMA.16816.F32.BF16 R100, R8, R14, R100 ;  /* 0x0000000e0864723c */ /* 0x000fe20000041864 */
[----:B------:R-:W-:-:S02]  /*1ccd0*/  ISETP.GE.AND P5, PT, R12, R209, PT ;  /* 0x000000d10c00720c */ /* 0x000fc40003fa6270 */
[-C--:B------:R-:W-:Y:S02]  /*1cce0*/  ISETP.GE.AND P2, PT, R12, R208.reuse, PT ;  /* 0x000000d00c00720c */ /* 0x080fe40003f46270 */
[C---:B------:R-:W-:Y:S01]  /*1ccf0*/  ISETP.GE.AND P3, PT, R13.reuse, R209, PT ;  /* 0x000000d10d00720c */ /* 0x040fe20003f66270 */
[----:B------:R-:W5:Y:S01]  /*1cd00*/  MUFU.TANH R116, R116 ;  /* 0x0000007400747308 */ /* 0x000f620000002400 */
[----:B---3--:R-:W3:Y:S01]  /*1cd10*/  LDSM.16.M88.4 R108, [R167+0x5800] ;  /* 0x00580000a76c783b */ /* 0x008ee20000000200 */
[----:B------:R-:W-:Y:S01]  /*1cd20*/  ISETP.GE.AND P4, PT, R13, R208, PT ;  /* 0x000000d00d00720c */ /* 0x000fe20003f86270 */
[----:B----4-:R-:W-:Y:S01]  /*1cd30*/  HMMA.16816.F32.BF16 R96, R24, R16, R96 ;  /* 0x000000101860723c */ /* 0x010fe20000041860 */
[----:B------:R-:W-:Y:S01]  /*1cd40*/  I2FP.F32.U32 R12, R12 ;  /* 0x0000000c000c7245 */ /* 0x000fe20000201000 */
[C---:B------:R-:W-:Y:S01]  /*1cd50*/  VIADD R17, R195.reuse, 0xfffffe18 ;  /* 0xfffffe18c3117836 */ /* 0x040fe20000000000 */
[----:B------:R-:W-:Y:S01]  /*1cd60*/  I2FP.F32.U32 R13, R13 ;  /* 0x0000000d000d7245 */ /* 0x000fe20000201000 */
[----:B------:R-:W-:-:S02]  /*1cd70*/  VIADD R16, R195, 0xfffffe11 ;  /* 0xfffffe11c3107836 */ /* 0x000fc40000000000 */
[----:B------:R-:W-:Y:S01]  /*1cd80*/  FMUL.FTZ R104, R104, UR7 ;  /* 0x0000000768687c20 */ /* 0x000fe20008410000 */
[C---:B------:R-:W-:Y:S01]  /*1cd90*/  FFMA.FTZ R193, R12.reuse, UR5, R193 ;  /* 0x000000050cc17c23 */ /* 0x040fe200080100c1 */
[----:B------:R-:W-:Y:S01]  /*1cda0*/  FFMA.FTZ R190, R12, UR5, R190 ;  /* 0x000000050cbe7c23 */ /* 0x000fe200080100be */
[C---:B------:R-:W-:Y:S01]  /*1cdb0*/  FFMA.FTZ R180, R13.reuse, UR5, R180 ;  /* 0x000000050db47c23 */ /* 0x040fe200080100b4 */
[----:B------:R-:W-:Y:S01]  /*1cdc0*/  FFMA.FTZ R182, R13, UR5, R182 ;  /* 0x000000050db67c23 */ /* 0x000fe200080100b6 */
[----:B------:R-:W-:Y:S01]  /*1cdd0*/  HMMA.16816.F32.BF16 R184, R24, R18, R184 ;  /* 0x0000001218b8723c */ /* 0x000fe200000418b8 */
[----:B------:R-:W4:Y:S01]  /*1cde0*/  LDSM.16.M88.4 R12, [R165+0x6000] ;  /* 0x00600000a50c783b */ /* 0x000f220000000200 */
[----:B------:R-:W-:Y:S01]  /*1cdf0*/  FSEL R221, R193, -INF , !P5 ;  /* 0xff800000c1dd7808 */ /* 0x000fe20006800000 */
[----:B------:R-:W-:Y:S01]  /*1ce00*/  FMUL.FTZ R100, R100, UR7 ;  /* 0x0000000764647c20 */ /* 0x000fe20008410000 */
[----:B------:R-:W-:Y:S01]  /*1ce10*/  FSEL R250, R180, -INF , !P3 ;  /* 0xff800000b4fa7808 */ /* 0x000fe20005800000 */
[----:B------:R-:W-:Y:S01]  /*1ce20*/  FMUL.FTZ R101, R101, UR7 ;  /* 0x0000000765657c20 */ /* 0x000fe20008410000 */
[----:B------:R-:W-:Y:S01]  /*1ce30*/  FSEL R234, R182, -INF , !P4 ;  /* 0xff800000b6ea7808 */ /* 0x000fe20006000000 */
[----:B------:R-:W-:Y:S01]  /*1ce40*/  FMUL.FTZ R102, R102, UR7 ;  /* 0x0000000766667c20 */ /* 0x000fe20008410000 */
[----:B------:R-:W-:Y:S01]  /*1ce50*/  ISETP.GE.AND P3, PT, R17, R209, PT ;  /* 0x000000d11100720c */ /* 0x000fe20003f66270 */
[----:B------:R-:W-:Y:S01]  /*1ce60*/  FMUL.FTZ R103, R103, UR7 ;  /* 0x0000000767677c20 */ /* 0x000fe20008410000 */
[-C--:B------:R-:W-:Y:S01]  /*1ce70*/  ISETP.GE.AND P4, PT, R17, R208.reuse, PT ;  /* 0x000000d01100720c */ /* 0x080fe20003f86270 */
[C---:B-1----:R-:W-:Y:S01]  /*1ce80*/  HMMA.16816.F32.BF16 R48, R200.reuse, R92, R48 ;  /* 0x0000005cc830723c */ /* 0x042fe20000041830 */
[----:B------:R-:W-:Y:S01]  /*1ce90*/  I2FP.F32.U32 R17, R17 ;  /* 0x0000001100117245 */ /* 0x000fe20000201000 */
[----:B------:R-:W-:Y:S01]  /*1cea0*/  VIADD R92, R195, 0xfffffe31 ;  /* 0xfffffe31c35c7836 */ /* 0x000fe20000000000 */
[----:B------:R-:W-:Y:S01]  /*1ceb0*/  FSEL R219, R190, -INF , !P2 ;  /* 0xff800000bedb7808 */ /* 0x000fe20005000000 */
[----:B------:R-:W-:Y:S01]  /*1cec0*/  FMUL.FTZ R105, R105, UR7 ;  /* 0x0000000769697c20 */ /* 0x000fe20008410000 */
[CC--:B------:R-:W-:Y:S01]  /*1ced0*/  ISETP.GE.AND P5, PT, R16.reuse, R209.reuse, PT ;  /* 0x000000d11000720c */ /* 0x0c0fe20003fa6270 */
        /* <DEDUP_REMOVED lines=11> */
[----:B------:R-:W-:Y:S01]  /*1cf90*/  MUFU.TANH R176, R100 ;  /* 0x0000006400b07308 */ /* 0x000fe20000002400 */
[----:B------:R-:W-:Y:S01]  /*1cfa0*/  ISETP.GE.AND P4, PT, R17, R208, PT ;  /* 0x000000d01100720c */ /* 0x000fe20003f86270 */
[----:B------:R-:W-:Y:S01]  /*1cfb0*/  FMUL.FTZ R106, R106, UR7 ;  /* 0x000000076a6a7c20 */ /* 0x000fe20008410000 */
[----:B------:R-:W-:Y:S01]  /*1cfc0*/  I2FP.F32.U32 R16, R22 ;  /* 0x0000001600107245 */ /* 0x000fe20000201000 */
[----:B---3--:R-:W-:Y:S01]  /*1cfd0*/  HMMA.16816.F32.BF16 R96, R8, R108, R96 ;  /* 0x0000006c0860723c */ /* 0x008fe20000041860 */
[----:B------:R-:W-:Y:S01]  /*1cfe0*/  I2FP.F32.U32 R17, R17 ;  /* 0x0000001100117245 */ /* 0x000fe20000201000 */
[----:B------:R-:W-:Y:S01]  /*1cff0*/  FMUL.FTZ R107, R107, UR7 ;  /* 0x000000076b6b7c20 */ /* 0x000fe20008410000 */
[----:B------:R-:W-:Y:S01]  /*1d000*/  FSEL R236, R181, -INF , !P5 ;  /* 0xff800000b5ec7808 */ /* 0x000fe20006800000 */
[C---:B------:R-:W-:Y:S01]  /*1d010*/  FFMA.FTZ R177, R16.reuse, UR5, R177 ;  /* 0x0000000510b17c23 */ /* 0x040fe200080100b1 */
[----:B------:R-:W-:Y:S01]  /*1d020*/  FSEL R232, R183, -INF , !P2 ;  /* 0xff800000b7e87808 */ /* 0x000fe20005000000 */
[----:B------:R-:W-:Y:S01]  /*1d030*/  FFMA.FTZ R178, R16, UR5, R178 ;  /* 0x0000000510b27c23 */ /* 0x000fe200080100b2 */
[CC--:B------:R-:W-:Y:S01]  /*1d040*/  ISETP.GE.AND P5, PT, R22.reuse, R209.reuse, PT ;  /* 0x000000d11600720c */ /* 0x0c0fe20003fa6270 */
[C---:B------:R-:W-:Y:S01]  /*1d050*/  FFMA.FTZ R179, R17.reuse, UR5, R179 ;  /* 0x0000000511b37c23 */ /* 0x040fe200080100b3 */
[-C--:B------:R-:W-:Y:S01]  /*1d060*/  ISETP.GE.AND P2, PT, R22, R208.reuse, PT ;  /* 0x000000d01600720c */ /* 0x080fe20003f46270 */
[----:B------:R-:W-:Y:S01]  /*1d070*/  FFMA.FTZ R22, R17, UR5, R174 ;  /* 0x0000000511167c23 */ /* 0x000fe200080100ae */
[----:B------:R-:W-:Y:S01]  /*1d080*/  FSEL R248, R177, -INF , !P5 ;  /* 0xff800000b1f87808 */ /* 0x000fe20006800000 */
[----:B------:R-:W1:Y:S01]  /*1d090*/  LDSM.16.M88.4 R16, [R167+0x6000] ;  /* 0x00600000a710783b */ /* 0x000e620000000200 */
[----:B------:R-:W-:Y:S01]  /*1d0a0*/  FSEL R228, R178, -INF , !P2 ;  /* 0xff800000b2e47808 */ /* 0x000fe20005000000 */
[C---:B----4-:R-:W-:Y:S01]  /*1d0b0*/  HMMA.16816.F32.BF16 R88, R24.reuse, R12, R88 ;  /* 0x0000000c1858723c */ /* 0x050fe20000041858 */
[----:B------:R-:W-:Y:S01]  /*1d0c0*/  ISETP.GE.AND P5, PT, R23, R209, PT ;  /* 0x000000d11700720c */ /* 0x000fe20003fa6270 */
[----:B------:R-:W-:Y:S01]  /*1d0d0*/  VIADD R13, R195, 0xfffffe29 ;  /* 0xfffffe29c30d7836 */ /* 0x000fe20000000000 */
[-C--:B------:R-:W-:Y:S01]  /*1d0e0*/  ISETP.GE.AND P2, PT, R23, R208.reuse, PT ;  /* 0x000000d01700720c */ /* 0x080fe20003f46270 */
[----:B------:R-:W-:Y:S01]  /*1d0f0*/  VIADD R12, R195, 0xfffffe28 ;  /* 0xfffffe28c30c7836 */ /* 0x000fe20000000000 */
[----:B------:R-:W-:Y:S01]  /*1d100*/  I2FP.F32.U32 R23, R23 ;  /* 0x0000001700177245 */ /* 0x000fe20000201000 */
[----:B------:R-:W-:Y:S01]  /*1d110*/  FMUL.FTZ R96, R96, UR7 ;  /* 0x0000000760607c20 */ /* 0x000fe20008410000 */
[----:B------:R-:W-:Y:S01]  /*1d120*/  I2FP.F32.U32 R93, R13 ;  /* 0x0000000d005d7245 */ /* 0x000fe20000201000 */
[----:B------:R-:W-:Y:S01]  /*1d130*/  FMUL.FTZ R99, R99, UR7 ;  /* 0x0000000763637c20 */ /* 0x000fe20008410000 */
[----:B------:R-:W-:Y:S01]  /*1d140*/  FSEL R226, R179, -INF , !P3 ;  /* 0xff800000b3e27808 */ /* 0x000fe20005800000 */
[C---:B------:R-:W-:Y:S01]  /*1d150*/  FFMA.FTZ R222, R23.reuse, UR5, R172 ;  /* 0x0000000517de7c23 */ /* 0x040fe200080100ac */
[----:B------:R-:W-:Y:S01]  /*1d160*/  FFMA.FTZ R23, R23, UR5, R173 ;  /* 0x0000000517177c23 */ /* 0x000fe200080100ad */
[----:B------:R3:W-:Y:S01]  /*1d170*/  MUFU.TANH R174, R96 ;  /* 0x0000006000ae7308 */ /* 0x0007e20000002400 */
[----:B------:R-:W-:Y:S01]  /*1d180*/  FFMA.FTZ R198, R93, UR5, R198 ;  /* 0x000000055dc67c23 */ /* 0x000fe200080100c6 */
[----:B------:R-:W-:Y:S01]  /*1d190*/  FSEL R22, R22, -INF , !P4 ;  /* 0xff80000016167808 */ /* 0x000fe20006000000 */
[----:B------:R-:W-:Y:S01]  /*1d1a0*/  FMUL.FTZ R97, R97, UR7 ;  /* 0x0000000761617c20 */ /* 0x000fe20008410000 */
[----:B------:R-:W-:Y:S01]  /*1d1b0*/  FSEL R222, R222, -INF , !P5 ;  /* 0xff800000dede7808 */ /* 0x000fe20006800000 */
[----:B------:R-:W-:Y:S01]  /*1d1c0*/  FMUL.FTZ R98, R98, UR7 ;  /* 0x0000000762627c20 */ /* 0x000fe20008410000 */
[----:B------:R-:W-:Y:S01]  /*1d1d0*/  FSEL R23, R23, -INF , !P2 ;  /* 0xff80000017177808 */ /* 0x000fe20005000000 */
[----:B------:R-:W-:Y:S01]  /*1d1e0*/  HMMA.16816.F32.BF16 R84, R24, R14, R84 ;  /* 0x0000000e1854723c */ /* 0x000fe20000041854 */
[C---:B------:R-:W-:Y:S01]  /*1d1f0*/  ISETP.GE.AND P5, PT, R13.reuse, R209, PT ;  /* 0x000000d10d00720c */ /* 0x040fe20003fa6270 */
[----:B------:R4:W-:Y:S01]  /*1d200*/  MUFU.TANH R173, R99 ;  /* 0x0000006300ad7308 */ /* 0x0009e20000002400 */
[----:B------:R-:W-:-:S02]  /*1d210*/  ISETP.GE.AND P2, PT, R13, R208, PT ;  /* 0x000000d00d00720c */ /* 0x000fc40003f46270 */
[CC--:B------:R-:W-:Y:S02]  /*1d220*/  ISETP.GE.AND P3, PT, R12.reuse, R209.reuse, PT ;  /* 0x000000d10c00720c */ /* 0x0c0fe40003f66270 */
[----:B------:R-:W-:Y:S01]  /*1d230*/  ISETP.GE.AND P4, PT, R12, R208, PT ;  /* 0x000000d00c00720c */ /* 0x000fe20003f86270 */
[C---:B------:R-:W-:Y:S01]  /*1d240*/  HMMA.16816.F32.BF16 R184, R8.reuse, R110, R184 ;  /* 0x0000006e08b8723c */ /* 0x040fe200000418b8 */
[----:B------:R-:W-:Y:S01]  /*1d250*/  I2FP.F32.U32 R12, R12 ;  /* 0x0000000c000c7245 */ /* 0x000fe20000201000 */
[----:B---3--:R-:W-:Y:S01]  /*1d260*/  FFMA.FTZ R96, R93, UR5, R206 ;  /* 0x000000055d607c23 */ /* 0x008fe200080100ce */
[----:B------:R-:W-:Y:S01]  /*1d270*/  FSEL R220, R198, -INF , !P5 ;  /* 0xff800000c6dc7808 */ /* 0x000fe20006800000 */
[----:B------:R3:W-:Y:S01]  /*1d280*/  MUFU.TANH R179, R98 ;  /* 0x0000006200b37308 */ /* 0x0007e20000002400 */
[-C--:B------:R-:W-:Y:S01]  /*1d290*/  ISETP.GE.AND P5, PT, R92, R209.reuse, PT ;  /* 0x000000d15c00720c */ /* 0x080fe20003fa6270 */
[----:B------:R-:W-:Y:S01]  /*1d2a0*/  FFMA.FTZ R224, R12, UR5, R175 ;  /* 0x000000050ce07c23 */ /* 0x000fe200080100af */
[----:B------:R-:W-:Y:S01]  /*1d2b0*/  FSEL R96, R96, -INF , !P2 ;  /* 0xff80000060607808 */ /* 0x000fe20005000000 */
[----:B------:R-:W-:Y:S01]  /*1d2c0*/  FFMA.FTZ R29, R12, UR5, R204 ;  /* 0x000000050c1d7c23 */ /* 0x000fe200080100cc */
[----:B------:R-:W-:Y:S01]  /*1d2d0*/  ISETP.GE.AND P2, PT, R92, R208, PT ;  /* 0x000000d05c00720c */ /* 0x000fe20003f46270 */
[----:B------:R-:W-:Y:S01]  /*1d2e0*/  VIADD R12, R195, 0xfffffe30 ;  /* 0xfffffe30c30c7836 */ /* 0x000fe20000000000 */
[----:B------:R-:W-:Y:S01]  /*1d2f0*/  I2FP.F32.U32 R92, R92 ;  /* 0x0000005c005c7245 */ /* 0x000fe20000201000 */
[----:B------:R2:W-:Y:S01]  /*1d300*/  MUFU.TANH R175, R97 ;  /* 0x0000006100af7308 */ /* 0x0005e20000002400 */
[----:B------:R-:W-:Y:S01]  /*1d310*/  FSEL R224, R224, -INF , !P3 ;  /* 0xff800000e0e07808 */ /* 0x000fe20005800000 */
[C---:B-1----:R-:W-:Y:S01]  /*1d320*/  HMMA.16816.F32.BF16 R88, R8.reuse, R16, R88 ;  /* 0x000000100858723c */ /* 0x042fe20000041858 */
[----:B------:R-:W-:Y:S01]  /*1d330*/  I2FP.F32.U32 R13, R12 ;  /* 0x0000000c000d7245 */ /* 0x000fe20000201000 */
[C---:B------:R-:W-:Y:S01]  /*1d340*/  FFMA.FTZ R100, R92.reuse, UR5, R129 ;  /* 0x000000055c647c23 */ /* 0x040fe20008010081 */
[----:B----4-:R-:W-:Y:S01]  /*1d350*/  FFMA.FTZ R99, R92, UR5, R131 ;  /* 0x000000055c637c23 */ /* 0x010fe20008010083 */
[----:B------:R-:W-:Y:S01]  /*1d360*/  FSEL R29, R29, -INF , !P4 ;  /* 0xff8000001d1d7808 */ /* 0x000fe20006000000 */
[----:B------:R-:W1:Y:S01]  /*1d370*/  LDSM.16.M88.4 R92, [R165+0x6800] ;  /* 0x00680000a55c783b */ /* 0x000e620000000200 */
[CC--:B------:R-:W-:Y:S01]  /*1d380*/  ISETP.GE.AND P3, PT, R12.reuse, R209.reuse, PT ;  /* 0x000000d10c00720c */ /* 0x0c0fe20003f66270 */
[----:B---3--:R-:W-:Y:S01]  /*1d390*/  FFMA.FTZ R98, R13, UR5, R130 ;  /* 0x000000050d627c23 */ /* 0x008fe20008010082 */
[-C--:B------:R-:W-:Y:S01]  /*1d3a0*/  ISETP.GE.AND P4, PT, R12, R208.reuse, PT ;  /* 0x000000d00c00720c */ /* 0x080fe20003f86270 */
[----:B------:R-:W-:Y:S01]  /*1d3b0*/  VIADD R12, R195, 0xfffffe38 ;  /* 0xfffffe38c30c7836 */ /* 0x000fe20000000000 */
[----:B------:R3:W-:Y:S01]  /*1d3c0*/  MUFU.TANH R177, R101 ;  /* 0x0000006500b17308 */ /* 0x0007e20000002400 */
[----:B------:R-:W-:Y:S01]  /*1d3d0*/  FSEL R100, R100, -INF , !P5 ;  /* 0xff80000064647808 */ /* 0x000fe20006800000 */
[----:B------:R-:W-:Y:S01]  /*1d3e0*/  HMMA.16816.F32.BF16 R84, R8, R18, R84 ;  /* 0x000000120854723c */ /* 0x000fe20000041854 */
[----:B------:R-:W-:Y:S01]  /*1d3f0*/  FSEL R98, R98, -INF , !P4 ;  /* 0xff80000062627808 */ /* 0x000fe20006000000 */
[----:B------:R-:W-:Y:S01]  /*1d400*/  FMUL.FTZ R182, R184, UR7 ;  /* 0x00000007b8b67c20 */ /* 0x000fe20008410000 */
[----:B--2---:R-:W-:Y:S01]  /*1d410*/  FFMA.FTZ R97, R13, UR5, R128 ;  /* 0x000000050d617c23 */ /* 0x004fe20008010080 */
[----:B------:R-:W-:Y:S01]  /*1d420*/  VIADD R13, R195, 0xfffffe39 ;  /* 0xfffffe39c30d7836 */ /* 0x000fe20000000000 */
[----:B------:R-:W-:Y:S01]  /*1d430*/  ISETP.GE.AND P4, PT, R12, R208, PT ;  /* 0x000000d00c00720c */ /* 0x000fe20003f86270 */
[----:B------:R2:W-:Y:S01]  /*1d440*/  MUFU.TANH R178, R102 ;  /* 0x0000006600b27308 */ /* 0x0005e20000002400 */
        /* <DEDUP_REMOVED lines=8> */
[----:B------:R-:W-:Y:S01]  /*1d4d0*/  I2FP.F32.U32 R14, R13 ;  /* 0x0000000d000e7245 */ /* 0x000fe20000201000 */
[----:B------:R-:W-:Y:S01]  /*1d4e0*/  FMUL.FTZ R130, R186, UR7 ;  /* 0x00000007ba827c20 */ /* 0x000fe20008410000 */
[CC--:B------:R-:W-:Y:S01]  /*1d4f0*/  ISETP.GE.AND P5, PT, R13.reuse, R209.reuse, PT ;  /* 0x000000d10d00720c */ /* 0x0c0fe20003fa6270 */
[C---:B---3--:R-:W-:Y:S01]  /*1d500*/  FFMA.FTZ R101, R12.reuse, UR5, R207 ;  /* 0x000000050c657c23 */ /* 0x048fe200080100cf */
[----:B------:R-:W-:Y:S01]  /*1d510*/  ISETP.GE.AND P2, PT, R13, R208, PT ;  /* 0x000000d00d00720c */ /* 0x000fe20003f46270 */
[----:B------:R-:W-:Y:S01]  /*1d520*/  FFMA.FTZ R213, R12, UR5, R213 ;  /* 0x000000050cd57c23 */ /* 0x000fe200080100d5 */
[C---:B------:R-:W-:Y:S01]  /*1d530*/  FFMA.FTZ R214, R14.reuse, UR5, R214 ;  /* 0x000000050ed67c23 */ /* 0x040fe200080100d6 */
[----:B------:R3:W-:Y:S01]  /*1d540*/  MUFU.TANH R170, R104 ;  /* 0x0000006800aa7308 */ /* 0x0007e20000002400 */
[----:B--2---:R-:W-:Y:S01]  /*1d550*/  FFMA.FTZ R102, R14, UR5, R211 ;  /* 0x000000050e667c23 */ /* 0x004fe200080100d3 */
[----:B------:R-:W-:Y:S01]  /*1d560*/  FSEL R101, R101, -INF , !P3 ;  /* 0xff80000065657808 */ /* 0x000fe20005800000 */
[----:B------:R-:W2:Y:S01]  /*1d570*/  LDSM.16.M88.4 R12, [R167+0x6800] ;  /* 0x00680000a70c783b */ /* 0x000ea20000000200 */
[----:B------:R-:W-:Y:S01]  /*1d580*/  FSEL R88, R213, -INF , !P4 ;  /* 0xff800000d5587808 */ /* 0x000fe20006000000 */
[----:B------:R-:W-:Y:S01]  /*1d590*/  FMUL.FTZ R86, R86, UR7 ;  /* 0x0000000756567c20 */ /* 0x000fe20008410000 */
[----:B------:R-:W-:Y:S01]  /*1d5a0*/  FSEL R102, R102, -INF , !P5 ;  /* 0xff80000066667808 */ /* 0x000fe20006800000 */
[----:B------:R-:W-:Y:S01]  /*1d5b0*/  FMUL.FTZ R129, R187, UR7 ;  /* 0x00000007bb817c20 */ /* 0x000fe20008410000 */
[----:B------:R-:W5:Y:S01]  /*1d5c0*/  MUFU.TANH R118, R118 ;  /* 0x0000007600767308 */ /* 0x000f620000002400 */
[----:B----4-:R-:W-:Y:S01]  /*1d5d0*/  VIADD R103, R195, 0xfffffe40 ;  /* 0xfffffe40c3677836 */ /* 0x010fe20000000000 */
[----:B------:R-:W-:Y:S04]  /*1d5e0*/  HMMA.16816.F32.BF16 R32, R200, R20, R32 ;  /* 0x00000014c820723c */ /* 0x000fe80000041820 */
[----:B------:R-:W-:-:S02]  /*1d5f0*/  ISETP.GE.AND P3, PT, R103, R209, PT ;  /* 0x000000d16700720c */ /* 0x000fc40003f66270 */
[----:B------:R-:W-:Y:S01]  /*1d600*/  ISETP.GE.AND P4, PT, R103, R208, PT ;  /* 0x000000d06700720c */ /* 0x000fe20003f86270 */
[----:B---3--:R-:W-:Y:S01]  /*1d610*/  VIADD R104, R195, 0xfffffe41 ;  /* 0xfffffe41c3687836 */ /* 0x008fe20000000000 */
[----:B------:R-:W-:Y:S01]  /*1d620*/  I2FP.F32.U32 R103, R103 ;  /* 0x0000006700677245 */ /* 0x000fe20000201000 */
[----:B------:R3:W-:Y:S01]  /*1d630*/  MUFU.TANH R171, R105 ;  /* 0x0000006900ab7308 */ /* 0x0007e20000002400 */
[C---:B-1----:R-:W-:Y:S02]  /*1d640*/  HMMA.16816.F32.BF16 R80, R24.reuse, R92, R80 ;  /* 0x0000005c1850723c */ /* 0x042fe40000041850 */
[-C--:B------:R-:W-:Y:S01]  /*1d650*/  ISETP.GE.AND P5, PT, R104, R209.reuse, PT ;  /* 0x000000d16800720c */ /* 0x080fe20003fa6270 */
[C---:B------:R-:W-:Y:S01]  /*1d660*/  FFMA.FTZ R16, R103.reuse, UR5, R120 ;  /* 0x0000000567107c23 */ /* 0x040fe20008010078 */
[----:B------:R-:W-:Y:S01]  /*1d670*/  FFMA.FTZ R122, R103, UR5, R122 ;  /* 0x00000005677a7c23 */ /* 0x000fe2000801007a */
[----:B------:R-:W-:Y:S02]  /*1d680*/  VIADD R103, R195, 0xfffffe48 ;  /* 0xfffffe48c3677836 */ /* 0x000fe40000000000 */
[----:B------:R-:W1:Y:S01]  /*1d690*/  MUFU.TANH R117, R117 ;  /* 0x0000007500757308 */ /* 0x000e620000002400 */
[----:B------:R-:W-:Y:S01]  /*1d6a0*/  FSEL R90, R16, -INF , !P3 ;  /* 0xff800000105a7808 */ /* 0x000fe20005800000 */
[----:B------:R-:W-:Y:S01]  /*1d6b0*/  HMMA.16816.F32.BF16 R76, R24, R94, R76 ;  /* 0x0000005e184c723c */ /* 0x000fe2000004184c */
[----:B------:R-:W4:Y:S01]  /*1d6c0*/  LDSM.16.M88.4 R16, [R165+0x7000] ;  /* 0x00700000a510783b */ /* 0x000f220000000200 */
[----:B------:R-:W-:Y:S01]  /*1d6d0*/  ISETP.GE.AND P3, PT, R103, R209, PT ;  /* 0x000000d16700720c */ /* 0x000fe20003f66270 */
[----:B------:R-:W-:-:S03]  /*1d6e0*/  VIADD R95, R195, 0xfffffe49 ;  /* 0xfffffe49c35f7836 */ /* 0x000fc60000000000 */
[----:B------:R-:W1:Y:S01]  /*1d6f0*/  MUFU.TANH R119, R119 ;  /* 0x0000007700777308 */ /* 0x000e620000002400 */
[----:B---3--:R-:W-:Y:S01]  /*1d700*/  FMUL.FTZ R105, R89, UR7 ;  /* 0x0000000759697c20 */ /* 0x008fe20008410000 */
[----:B------:R-:W-:Y:S01]  /*1d710*/  FSEL R89, R214, -INF , !P2 ;  /* 0xff800000d6597808 */ /* 0x000fe20005000000 */
[----:B------:R-:W-:Y:S01]  /*1d720*/  HMMA.16816.F32.BF16 R32, R24, R168, R32 ;  /* 0x000000a81820723c */ /* 0x000fe20000041820 */
[----:B------:R-:W-:Y:S02]  /*1d730*/  ISETP.GE.AND P2, PT, R104, R208, PT ;  /* 0x000000d06800720c */ /* 0x000fe40003f46270 */
[----:B------:R-:W-:Y:S02]  /*1d740*/  I2FP.F32.U32 R104, R104 ;  /* 0x0000006800687245 */ /* 0x000fe40000201000 */
[----:B------:R3:W-:Y:S03]  /*1d750*/  MUFU.TANH R180, R106 ;  /* 0x0000006a00b47308 */ /* 0x0007e60000002400 */
[----:B------:R-:W-:Y:S01]  /*1d760*/  FFMA.FTZ R92, R104, UR5, R123 ;  /* 0x00000005685c7c23 */ /* 0x000fe2000801007b */
[----:B--2---:R-:W-:Y:S01]  /*1d770*/  HMMA.16816.F32.BF16 R80, R8, R12, R80 ;  /* 0x0000000c0850723c */ /* 0x004fe20000041850 */
[----:B------:R-:W-:-:S03]  /*1d780*/  VIADD R13, R195, 0xfffffe51 ;  /* 0xfffffe51c30d7836 */ /* 0x000fc60000000000 */
[----:B------:R2:W-:Y:S01]  /*1d790*/  MUFU.TANH R120, R105 ;  /* 0x0000006900787308 */ /* 0x0005e20000002400 */
[----:B------:R-:W-:Y:S02]  /*1d7a0*/  FSEL R92, R92, -INF , !P2 ;  /* 0xff8000005c5c7808 */ /* 0x000fe40005000000 */
[-C--:B------:R-:W-:Y:S01]  /*1d7b0*/  ISETP.GE.AND P2, PT, R95, R208.reuse, PT ;  /* 0x000000d05f00720c */ /* 0x080fe20003f46270 */
[----:B------:R-:W-:Y:S04]  /*1d7c0*/  HMMA.16816.F32.BF16 R76, R8, R14, R76 ;  /* 0x0000000e084c723c */ /* 0x000fe8000004184c */
[----:B------:R1:W-:Y:S01]  /*1d7d0*/  MUFU.TANH R181, R107 ;  /* 0x0000006b00b57308 */ /* 0x0003e20000002400 */
[----:B---3--:R-:W-:Y:S01]  /*1d7e0*/  FMUL.FTZ R106, R91, UR7 ;  /* 0x000000075b6a7c20 */ /* 0x008fe20008410000 */
[----:B------:R-:W-:Y:S01]  /*1d7f0*/  FSEL R91, R122, -INF , !P4 ;  /* 0xff8000007a5b7808 */ /* 0x000fe20006000000 */
[----:B------:R-:W-:Y:S01]  /*1d800*/  FMUL.FTZ R122, R85, UR7 ;  /* 0x00000007557a7c20 */ /* 0x000fe20008410000 */
[-C--:B------:R-:W-:Y:S01]  /*1d810*/  ISETP.GE.AND P4, PT, R103, R208.reuse, PT ;  /* 0x000000d06700720c */ /* 0x080fe20003f86270 */
[----:B------:R-:W-:Y:S01]  /*1d820*/  VIADD R85, R195, 0xfffffe50 ;  /* 0xfffffe50c3557836 */ /* 0x000fe20000000000 */
[----:B------:R-:W-:Y:S01]  /*1d830*/  I2FP.F32.U32 R103, R103 ;  /* 0x0000006700677245 */ /* 0x000fe20000201000 */
[----:B------:R-:W-:Y:S01]  /*1d840*/  FMUL.FTZ R185, R80, UR7 ;  /* 0x0000000750b97c20 */ /* 0x000fe20008410000 */
[----:B------:R3:W-:Y:S01]  /*1d850*/  MUFU.TANH R184, R86 ;  /* 0x0000005600b87308 */ /* 0x0007e20000002400 */
[----:B--2---:R-:W-:Y:S01]  /*1d860*/  FFMA.FTZ R105, R104, UR5, R121 ;  /* 0x0000000568697c23 */ /* 0x004fe20008010079 */
[----:B------:R-:W-:Y:S01]  /*1d870*/  I2FP.F32.U32 R12, R85 ;  /* 0x00000055000c7245 */ /* 0x000fe20000201000 */
[----:B-----5:R-:W-:Y:S01]  /*1d880*/  FFMA.FTZ R94, R103, UR5, R116 ;  /* 0x00000005675e7c23 */ /* 0x020fe20008010074 */
[----:B------:R-:W-:Y:S01]  /*1d890*/  FMUL.FTZ R186, R81, UR7 ;  /* 0x0000000751ba7c20 */ /* 0x000fe20008410000 */
[C---:B----4-:R-:W-:Y:S01]  /*1d8a0*/  HMMA.16816.F32.BF16 R72, R24.reuse, R16, R72 ;  /* 0x000000101848723c */ /* 0x050fe20000041848 */
[----:B------:R-:W-:Y:S01]  /*1d8b0*/  FSEL R93, R105, -INF , !P5 ;  /* 0xff800000695d7808 */ /* 0x000fe20006800000 */
[----:B------:R-:W-:Y:S01]  /*1d8c0*/  FMUL.FTZ R105, R84, UR7 ;  /* 0x0000000754697c20 */ /* 0x000fe20008410000 */
[----:B------:R-:W-:Y:S01]  /*1d8d0*/  ISETP.GE.AND P5, PT, R95, R209, PT ;  /* 0x000000d15f00720c */ /* 0x000fe20003fa6270 */
[----:B-1----:R-:W-:Y:S01]  /*1d8e0*/  FMUL.FTZ R107, R87, UR7 ;  /* 0x00000007576b7c20 */ /* 0x002fe20008410000 */
[----:B------:R-:W-:Y:S01]  /*1d8f0*/  I2FP.F32.U32 R84, R95 ;  /* 0x0000005f00547245 */ /* 0x000fe20000201000 */
[----:B------:R-:W-:Y:S01]  /*1d900*/  FFMA.FTZ R95, R103, UR5, R118 ;  /* 0x00000005675f7c23 */ /* 0x000fe20008010076 */
[----:B------:R-:W-:Y:S01]  /*1d910*/  FSEL R94, R94, -INF , !P3 ;  /* 0xff8000005e5e7808 */ /* 0x000fe20005800000 */
[----:B------:R-:W-:Y:S01]  /*1d920*/  MUFU.TANH R124, R124 ;  /* 0x0000007c007c7308 */ /* 0x000fe20000002400 */
[-C--:B------:R-:W-:Y:S01]  /*1d930*/  ISETP.GE.AND P3, PT, R85, R209.reuse, PT ;  /* 0x000000d15500720c */ /* 0x080fe20003f66270 */
[C---:B------:R-:W-:Y:S01]  /*1d940*/  FFMA.FTZ R103, R84.reuse, UR5, R117 ;  /* 0x0000000554677c23 */ /* 0x040fe20008010075 */
[----:B------:R-:W-:Y:S01]  /*1d950*/  FSEL R95, R95, -INF , !P4 ;  /* 0xff8000005f5f7808 */ /* 0x000fe20006000000 */
[----:B------:R-:W-:Y:S01]  /*1d960*/  FFMA.FTZ R104, R84, UR5, R119 ;  /* 0x0000000554687c23 */ /* 0x000fe20008010077 */
[-C--:B------:R-:W-:Y:S01]  /*1d970*/  ISETP.GE.AND P4, PT, R85, R208.reuse, PT ;  /* 0x000000d05500720c */ /* 0x080fe20003f86270 */
[----:B------:R-:W-:Y:S01]  /*1d980*/  VIADD R17, R195, 0xfffffe58 ;  /* 0xfffffe58c3117836 */ /* 0x000fe20000000000 */
[----:B---3--:R-:W1:Y:S01]  /*1d990*/  LDSM.16.M88.4 R84, [R167+0x7000] ;  /* 0x00700000a754783b */ /* 0x008e620000000200 */
[----:B------:R-:W-:Y:S01]  /*1d9a0*/  MUFU.TANH R112, R112 ;  /* 0x0000007000707308 */ /* 0x000fe20000002400 */
[----:B------:R-:W-:Y:S01]  /*1d9b0*/  FSEL R103, R103, -INF , !P5 ;  /* 0xff80000067677808 */ /* 0x000fe20006800000 */
[----:B------:R-:W-:Y:S01]  /*1d9c0*/  VIADD R16, R195, 0xfffffe59 ;  /* 0xfffffe59c3107836 */ /* 0x000fe20000000000 */
[----:B------:R-:W-:Y:S01]  /*1d9d0*/  FSEL R104, R104, -INF , !P2 ;  /* 0xff80000068687808 */ /* 0x000fe20005000000 */
[----:B------:R-:W-:Y:S01]  /*1d9e0*/  FMUL.FTZ R108, R83, UR7 ;  /* 0x00000007536c7c20 */ /* 0x000fe20008410000 */
[C---:B------:R-:W-:Y:S01]  /*1d9f0*/  ISETP.GE.AND P5, PT, R13.reuse, R209, PT ;  /* 0x000000d10d00720c */ /* 0x040fe20003fa6270 */
[----:B------:R-:W-:Y:S01]  /*1da00*/  HMMA.16816.F32.BF16 R68, R24, R18, R68 ;  /* 0x000000121844723c */ /* 0x000fe20000041844 */
[----:B------:R-:W-:Y:S01]  /*1da10*/  ISETP.GE.AND P2, PT, R13, R208, PT ;  /* 0x000000d00d00720c */ /* 0x000fe20003f46270 */
[----:B------:R-:W2:Y:S01]  /*1da20*/  MUFU.TANH R113, R113 ;  /* 0x0000007100717308 */ /* 0x000ea20000002400 */
[----:B------:R-:W-:Y:S01]  /*1da30*/  I2FP.F32.U32 R13, R13 ;  /* 0x0000000d000d7245 */ /* 0x000fe20000201000 */
[----:B------:R-:W-:-:S02]  /*1da40*/  VIADD R18, R195, 0xfffffe60 ;  /* 0xfffffe60c3127836 */ /* 0x000fc40000000000 */
[----:B------:R-:W-:Y:S01]  /*1da50*/  FMUL.FTZ R187, R82, UR7 ;  /* 0x0000000752bb7c20 */ /* 0x000fe20008410000 */
[----:B------:R-:W-:Y:S01]  /*1da60*/  FMUL.FTZ R77, R77, UR7 ;  /* 0x000000074d4d7c20 */ /* 0x000fe20008410000 */
[----:B------:R-:W-:Y:S01]  /*1da70*/  FMUL.FTZ R78, R78, UR7 ;  /* 0x000000074e4e7c20 */ /* 0x000fe20008410000 */
[----:B------:R-:W-:Y:S01]  /*1da80*/  HMMA.16816.F32.BF16 R32, R8, R4, R32 ;  /* 0x000000040820723c */ /* 0x000fe20000041820 */
[----:B------:R-:W3:Y:S08]  /*1da90*/  MUFU.TANH R114, R114 ;  /* 0x0000007200727308 */ /* 0x000ef00000002400 */
[----:B------:R4:W-:Y:S01]  /*1daa0*/  MUFU.TANH R121, R106 ;  /* 0x0000006a00797308 */ /* 0x0009e20000002400 */
[----:B--2---:R-:W-:Y:S01]  /*1dab0*/  FFMA.FTZ R80, R12, UR5, R113 ;  /* 0x000000050c507c23 */ /* 0x004fe20008010071 */
[----:B------:R-:W-:-:S04]  /*1dac0*/  VIADD R113, R195, 0xfffffe68 ;  /* 0xfffffe68c3717836 */ /* 0x000fc80000000000 */
[----:B------:R-:W-:Y:S02]  /*1dad0*/  FSEL R80, R80, -INF , !P4 ;  /* 0xff80000050507808 */ /* 0x000fe40006000000 */
[----:B------:R2:W-:Y:S01]  /*1dae0*/  MUFU.TANH R123, R105 ;  /* 0x00000069007b7308 */ /* 0x0005e20000002400 */
[----:B---3--:R-:W-:Y:S01]  /*1daf0*/  FFMA.FTZ R81, R13, UR5, R114 ;  /* 0x000000050d517c23 */ /* 0x008fe20008010072 */
[-C--:B------:R-:W-:Y:S01]  /*1db00*/  ISETP.GE.AND P4, PT, R17, R208.reuse, PT ;  /* 0x000000d01100720c */ /* 0x080fe20003f86270 */
[----:B------:R-:W-:Y:S01]  /*1db10*/  FMUL.FTZ R32, R32, UR7 ;  /* 0x0000000720207c20 */ /* 0x000fe20008410000 */
[----:B------:R-:W-:Y:S02]  /*1db20*/  FMUL.FTZ R35, R35, UR7 ;  /* 0x0000000723237c20 */ /* 0x000fe40008410000 */
[----:B------:R-:W-:Y:S01]  /*1db30*/  FSEL R81, R81, -INF , !P2 ;  /* 0xff80000051517808 */ /* 0x000fe20005000000 */
[----:B-1----:R-:W-:Y:S01]  /*1db40*/  HMMA.16816.F32.BF16 R72, R8, R84, R72 ;  /* 0x000000540848723c */ /* 0x002fe20000041848 */
[----:B------:R-:W1:Y:S01]  /*1db50*/  MUFU.TANH R127, R127 ;  /* 0x0000007f007f7308 */ /* 0x000e620000002400 */
[----:B----4-:R-:W-:Y:S01]  /*1db60*/  FFMA.FTZ R106, R13, UR5, R112 ;  /* 0x000000050d6a7c23 */ /* 0x010fe20008010070 */
[----:B------:R-:W-:Y:S01]  /*1db70*/  ISETP.GE.AND P2, PT, R16, R208, PT ;  /* 0x000000d01000720c */ /* 0x000fe20003f46270 */
[----:B------:R-:W-:-:S03]  /*1db80*/  FMUL.FTZ R112, R79, UR7 ;  /* 0x000000074f707c20 */ /* 0x000fc60008410000 */
[----:B------:R-:W-:Y:S01]  /*1db90*/  FSEL R106, R106, -INF , !P5 ;  /* 0xff8000006a6a7808 */ /* 0x000fe20006800000 */
[----:B------:R-:W-:Y:S01]  /*1dba0*/  HMMA.16816.F32.BF16 R68, R8, R86, R68 ;  /* 0x000000560844723c */ /* 0x000fe20000041844 */
[-C--:B------:R-:W-:Y:S01]  /*1dbb0*/  ISETP.GE.AND P5, PT, R16, R209.reuse, PT ;  /* 0x000000d11000720c */ /* 0x080fe20003fa6270 */
[----:B--2---:R-:W-:Y:S01]  /*1dbc0*/  FFMA.FTZ R105, R12, UR5, R124 ;  /* 0x000000050c697c23 */ /* 0x004fe2000801007c */
[----:B------:R-:W-:Y:S01]  /*1dbd0*/  I2FP.F32.U32 R16, R16 ;  /* 0x0000001000107245 */ /* 0x000fe20000201000 */
[----:B------:R-:W2:Y:S01]  /*1dbe0*/  LDSM.16.M88.4 R12, [R165+0x7800] ;  /* 0x00780000a50c783b */ /* 0x000ea20000000200 */
[----:B------:R3:W-:Y:S02]  /*1dbf0*/  MUFU.TANH R124, R107 ;  /* 0x0000006b007c7308 */ /* 0x0007e40000002400 */
[----:B------:R-:W-:Y:S02]  /*1dc00*/  FSEL R105, R105, -INF , !P3 ;  /* 0xff80000069697808 */ /* 0x000fe40005800000 */
[----:B------:R-:W-:Y:S01]  /*1dc10*/  ISETP.GE.AND P3, PT, R17, R209, PT ;  /* 0x000000d11100720c */ /* 0x000fe20003f66270 */
[----:B-1----:R-:W-:Y:S01]  /*1dc20*/  FFMA.FTZ R127, R16, UR5, R127 ;  /* 0x00000005107f7c23 */ /* 0x002fe2000801007f */
[----:B------:R-:W-:Y:S01]  /*1dc30*/  I2FP.F32.U32 R17, R17 ;  /* 0x0000001100117245 */ /* 0x000fe20000201000 */
[----:B------:R-:W-:Y:S01]  /*1dc40*/  FMUL.FTZ R72, R72, UR7 ;  /* 0x0000000748487c20 */ /* 0x000fe20008410000 */
[----:B------:R-:W1:Y:S01]  /*1dc50*/  MUFU.TANH R182, R182 ;  /* 0x000000b600b67308 */ /* 0x000e620000002400 */
[----:B------:R-:W-:Y:S01]  /*1dc60*/  FMUL.FTZ R73, R73, UR7 ;  /* 0x0000000749497c20 */ /* 0x000fe20008410000 */
[----:B------:R-:W-:Y:S01]  /*1dc70*/  FSEL R84, R127, -INF , !P2 ;  /* 0xff8000007f547808 */ /* 0x000fe20005000000 */
[----:B------:R-:W-:Y:S01]  /*1dc80*/  FFMA.FTZ R83, R17, UR5, R126 ;  /* 0x0000000511537c23 */ /* 0x000fe2000801007e */
[----:B------:R-:W-:Y:S01]  /*1dc90*/  FMUL.FTZ R126, R76, UR7 ;  /* 0x000000074c7e7c20 */ /* 0x000fe20008410000 */
[----:B------:R-:W-:-:S02]  /*1dca0*/  VIADD R76, R195, 0xfffffe61 ;  /* 0xfffffe61c34c7836 */ /* 0x000fc40000000000 */
[----:B------:R-:W-:Y:S01]  /*1dcb0*/  FFMA.FTZ R82, R17, UR5, R125 ;  /* 0x0000000511527c23 */ /* 0x000fe2000801007d */
[----:B------:R-:W-:Y:S01]  /*1dcc0*/  I2FP.F32.U32 R17, R18 ;  /* 0x0000001200117245 */ /* 0x000fe20000201000 */
[----:B------:R-:W-:Y:S01]  /*1dcd0*/  MUFU.TANH R127, R77 ;  /* 0x0000004d007f7308 */ /* 0x000fe20000002400 */
[----:B---3--:R-:W-:Y:S01]  /*1dce0*/  FFMA.FTZ R107, R16, UR5, R115 ;  /* 0x00000005106b7c23 */ /* 0x008fe20008010073 */
[----:B------:R-:W-:Y:S01]  /*1dcf0*/  ISETP.GE.AND P2, PT, R76, R208, PT ;  /* 0x000000d04c00720c */ /* 0x000fe20003f46270 */
[----:B------:R-:W-:Y:S01]  /*1dd00*/  FMUL.FTZ R74, R74, UR7 ;  /* 0x000000074a4a7c20 */ /* 0x000fe20008410000 */
[----:B------:R-:W-:Y:S01]  /*1dd10*/  FSEL R82, R82, -INF , !P3 ;  /* 0xff80000052527808 */ /* 0x000fe20005800000 */
[----:B------:R-:W-:Y:S01]  /*1dd20*/  FFMA.FTZ R170, R17, UR5, R170 ;  /* 0x0000000511aa7c23 */ /* 0x000fe200080100aa */
[----:B------:R-:W-:Y:S01]  /*1dd30*/  FSEL R107, R107, -INF , !P5 ;  /* 0xff8000006b6b7808 */ /* 0x000fe20006800000 */
[----:B------:R-:W-:Y:S01]  /*1dd40*/  FMUL.FTZ R75, R75, UR7 ;  /* 0x000000074b4b7c20 */ /* 0x000fe20008410000 */
[-C--:B------:R-:W-:Y:S01]  /*1dd50*/  ISETP.GE.AND P5, PT, R76, R209.reuse, PT ;  /* 0x000000d14c00720c */ /* 0x080fe20003fa6270 */
[----:B------:R3:W-:Y:S01]  /*1dd60*/  MUFU.TANH R125, R108 ;  /* 0x0000006c007d7308 */ /* 0x0007e20000002400 */
[----:B------:R-:W-:Y:S01]  /*1dd70*/  I2FP.F32.U32 R76, R76 ;  /* 0x0000004c004c7245 */ /* 0x000fe20000201000 */
[----:B------:R-:W-:Y:S01]  /*1dd80*/  FMUL.FTZ R70, R70, UR7 ;  /* 0x0000000746467c20 */ /* 0x000fe20008410000 */
[----:B------:R-:W-:Y:S01]  /*1dd90*/  FSEL R83, R83, -INF , !P4 ;  /* 0xff80000053537808 */ /* 0x000fe20006000000 */
[----:B------:R-:W-:Y:S01]  /*1dda0*/  FMUL.FTZ R71, R71, UR7 ;  /* 0x0000000747477c20 */ /* 0x000fe20008410000 */
[----:B------:R-:W-:Y:S01]  /*1ddb0*/  ISETP.GE.AND P3, PT, R18, R209, PT ;  /* 0x000000d11200720c */ /* 0x000fe20003f66270 */
[C---:B------:R-:W-:Y:S01]  /*1ddc0*/  FFMA.FTZ R110, R76.reuse, UR5, R171 ;  /* 0x000000054c6e7c23 */ /* 0x040fe200080100ab */
[----:B------:R-:W-:Y:S01]  /*1ddd0*/  FFMA.FTZ R109, R76, UR5, R181 ;  /* 0x000000054c6d7c23 */ /* 0x000fe200080100b5 */
[----:B------:R4:W-:Y:S01]  /*1dde0*/  MUFU.TANH R171, R78 ;  /* 0x0000004e00ab7308 */ /* 0x0009e20000002400 */
[----:B------:R-:W-:-:S02]  /*1ddf0*/  ISETP.GE.AND P4, PT, R18, R208, PT ;  /* 0x000000d01200720c */ /* 0x000fc40003f86270 */
[----:B------:R-:W-:Y:S02]  /*1de00*/  FSEL R85, R170, -INF , !P3 ;  /* 0xff800000aa557808 */ /* 0x000fe40005800000 */
[-C--:B------:R-:W-:Y:S01]  /*1de10*/  ISETP.GE.AND P3, PT, R113, R209.reuse, PT ;  /* 0x000000d17100720c */ /* 0x080fe20003f66270 */
[C---:B--2---:R-:W-:Y:S01]  /*1de20*/  HMMA.16816.F32.BF16 R64, R24.reuse, R12, R64 ;  /* 0x0000000c1840723c */ /* 0x044fe20000041840 */
[----:B------:R-:W-:Y:S01]  /*1de30*/  VIADD R12, R195, 0xfffffe69 ;  /* 0xfffffe69c30c7836 */ /* 0x000fe20000000000 */
[----:B------:R-:W-:Y:S01]  /*1de40*/  FSEL R110, R110, -INF , !P5 ;  /* 0xff8000006e6e7808 */ /* 0x000fe20006800000 */
[----:B---3--:R-:W-:Y:S01]  /*1de50*/  FFMA.FTZ R108, R17, UR5, R180 ;  /* 0x00000005116c7c23 */ /* 0x008fe200080100b4 */
[----:B------:R-:W-:Y:S01]  /*1de60*/  VIADD R13, R195, 0xfffffe70 ;  /* 0xfffffe70c30d7836 */ /* 0x000fe20000000000 */
[----:B------:R-:W-:Y:S01]  /*1de70*/  FSEL R109, R109, -INF , !P2 ;  /* 0xff8000006d6d7808 */ /* 0x000fe20005000000 */
[----:B------:R-:W2:Y:S01]  /*1de80*/  MUFU.TANH R130, R130 ;  /* 0x0000008200827308 */ /* 0x000ea20000002400 */
[----:B------:R-:W-:Y:S01]  /*1de90*/  ISETP.GE.AND P5, PT, R12, R209, PT ;  /* 0x000000d10c00720c */ /* 0x000fe20003fa6270 */
[----:B------:R-:W-:Y:S01]  /*1dea0*/  LDSM.16.M88.4 R16, [R210+0x9000] ;  /* 0x00900000d210783b */ /* 0x000fe20000000200 */
[----:B------:R-:W-:Y:S01]  /*1deb0*/  FSEL R108, R108, -INF , !P4 ;  /* 0xff8000006c6c7808 */ /* 0x000fe20006000000 */
[----:B------:R-:W-:Y:S01]  /*1dec0*/  HMMA.16816.F32.BF16 R60, R24, R14, R60 ;  /* 0x0000000e183c723c */ /* 0x000fe2000004183c */
[-C--:B------:R-:W-:Y:S01]  /*1ded0*/  ISETP.GE.AND P4, PT, R113, R208.reuse, PT ;  /* 0x000000d07100720c */ /* 0x080fe20003f86270 */
[----:B----4-:R-:W3:Y:S01]  /*1dee0*/  LDSM.16.M88.4 R76, [R167+0x7800] ;  /* 0x00780000a74c783b */ /* 0x010ee20000000200 */
[----:B------:R-:W-:Y:S01]  /*1def0*/  I2FP.F32.U32 R113, R113 ;  /* 0x0000007100717245 */ /* 0x000fe20000201000 */
[----:B------:R4:W-:Y:S01]  /*1df00*/  MUFU.TANH R170, R72 ;  /* 0x0000004800aa7308 */ /* 0x0009e20000002400 */
[----:B------:R-:W-:-:S02]  /*1df10*/  ISETP.GE.AND P2, PT, R12, R208, PT ;  /* 0x000000d00c00720c */ /* 0x000fc40003f46270 */
[----:B------:R-:W-:Y:S01]  /*1df20*/  I2FP.F32.U32 R12, R12 ;  /* 0x0000000c000c7245 */ /* 0x000fe20000201000 */
[C---:B------:R-:W-:Y:S01]  /*1df30*/  FFMA.FTZ R111, R113.reuse, UR5, R176 ;  /* 0x00000005716f7c23 */ /* 0x040fe200080100b0 */
[----:B------:R-:W-:-:S03]  /*1df40*/  FFMA.FTZ R178, R113, UR5, R178 ;  /* 0x0000000571b27c23 */ /* 0x000fc600080100b2 */
[----:B------:R5:W-:Y:S01]  /*1df50*/  MUFU.TANH R176, R112 ;  /* 0x0000007000b07308 */ /* 0x000be20000002400 */
[----:B------:R-:W-:Y:S01]  /*1df60*/  FSEL R111, R111, -INF , !P3 ;  /* 0xff8000006f6f7808 */ /* 0x000fe20005800000 */
[----:B------:R-:W-:Y:S01]  /*1df70*/  FFMA.FTZ R87, R12, UR5, R172 ;  /* 0x000000050c577c23 */ /* 0x000fe200080100ac */
[----:B------:R-:W-:Y:S02]  /*1df80*/  FSEL R86, R178, -INF , !P4 ;  /* 0xff800000b2567808 */ /* 0x000fe40006000000 */
[C---:B------:R-:W-:Y:S02]  /*1df90*/  ISETP.GE.AND P3, PT, R13.reuse, R209, PT ;  /* 0x000000d10d00720c */ /* 0x040fe40003f66270 */
[----:B------:R-:W-:Y:S01]  /*1dfa0*/  ISETP.GE.AND P4, PT, R13, R208, PT ;  /* 0x000000d00d00720c */ /* 0x000fe20003f86270 */
[----:B------:R-:W-:Y:S01]  /*1dfb0*/  MUFU.TANH R172, R75 ;  /* 0x0000004b00ac7308 */ /* 0x000fe20000002400 */
[----:B------:R-:W-:Y:S01]  /*1dfc0*/  I2FP.F32.U32 R13, R13 ;  /* 0x0000000d000d7245 */ /* 0x000fe20000201000 */
[----:B----4-:R-:W-:Y:S01]  /*1dfd0*/  VIADD R72, R195, 0xfffffe71 ;  /* 0xfffffe71c3487836 */ /* 0x010fe20000000000 */
[----:B------:R-:W-:-:S03]  /*1dfe0*/  FSEL R87, R87, -INF , !P2 ;  /* 0xff80000057577808 */ /* 0x000fc60005000000 */
[C---:B------:R-:W-:Y:S01]  /*1dff0*/  FFMA.FTZ R113, R13.reuse, UR5, R174 ;  /* 0x000000050d717c23 */ /* 0x040fe200080100ae */
[----:B------:R-:W-:Y:S01]  /*1e000*/  FFMA.FTZ R114, R13, UR5, R179 ;  /* 0x000000050d727c23 */ /* 0x000fe200080100b3 */
[----:B------:R-:W-:Y:S02]  /*1e010*/  VIADD R13, R195, 0xfffffe78 ;  /* 0xfffffe78c30d7836 */ /* 0x000fe40000000000 */
[----:B-----5:R-:W-:Y:S01]  /*1e020*/  FFMA.FTZ R112, R12, UR5, R177 ;  /* 0x000000050c707c23 */ /* 0x020fe200080100b1 */
[----:B------:R-:W-:Y:S01]  /*1e030*/  MUFU.TANH R174, R74 ;  /* 0x0000004a00ae7308 */ /* 0x000fe20000002400 */
[----:B------:R-:W-:Y:S02]  /*1e040*/  I2FP.F32.U32 R12, R72 ;  /* 0x00000048000c7245 */ /* 0x000fe40000201000 */
[-C--:B------:R-:W-:Y:S02]  /*1e050*/  ISETP.GE.AND P2, PT, R72, R208.reuse, PT ;  /* 0x000000d04800720c */ /* 0x080fe40003f46270 */
[----:B------:R-:W-:Y:S01]  /*1e060*/  FSEL R112, R112, -INF , !P5 ;  /* 0xff80000070707808 */ /* 0x000fe20006800000 */
[----:B------:R-:W-:Y:S01]  /*1e070*/  FFMA.FTZ R116, R12, UR5, R175 ;  /* 0x000000050c747c23 */ /* 0x000fe200080100af */
[-C--:B------:R-:W-:Y:S01]  /*1e080*/  ISETP.GE.AND P5, PT, R72, R209.reuse, PT ;  /* 0x000000d14800720c */ /* 0x080fe20003fa6270 */
[----:B------:R4:W-:Y:S01]  /*1e090*/  MUFU.TANH R177, R73 ;  /* 0x0000004900b17308 */ /* 0x0009e20000002400 */
[----:B------:R-:W-:Y:S01]  /*1e0a0*/  FSEL R113, R113, -INF , !P3 ;  /* 0xff80000071717808 */ /* 0x000fe20005800000 */
[----:B------:R-:W-:Y:S01]  /*1e0b0*/  FFMA.FTZ R173, R12, UR5, R173 ;  /* 0x000000050cad7c23 */ /* 0x000fe200080100ad */
[----:B------:R-:W-:Y:S01]  /*1e0c0*/  FSEL R114, R114, -INF , !P4 ;  /* 0xff80000072727808 */ /* 0x000fe20006000000 */
[----:B------:R-:W-:Y:S01]  /*1e0d0*/  VIADD R12, R195, 0xfffffe79 ;  /* 0xfffffe79c30c7836 */ /* 0x000fe20000000000 */
[C---:B------:R-:W-:Y:S01]  /*1e0e0*/  ISETP.GE.AND P3, PT, R13.reuse, R209, PT ;  /* 0x000000d10d00720c */ /* 0x040fe20003f66270 */
[----:B---3--:R-:W-:Y:S01]  /*1e0f0*/  HMMA.16816.F32.BF16 R64, R8, R76, R64 ;  /* 0x0000004c0840723c */ /* 0x008fe20000041840 */
[----:B------:R-:W-:Y:S01]  /*1e100*/  ISETP.GE.AND P4, PT, R13, R208, PT ;  /* 0x000000d00d00720c */ /* 0x000fe20003f86270 */
[----:B------:R-:W3:Y:S01]  /*1e110*/  MUFU.TANH R128, R128 ;  /* 0x0000008000807308 */ /* 0x000ee20000002400 */
[----:B------:R-:W-:-:S02]  /*1e120*/  I2FP.F32.U32 R13, R13 ;  /* 0x0000000d000d7245 */ /* 0x000fc40000201000 */
[----:B------:R-:W-:Y:S02]  /*1e130*/  FSEL R116, R116, -INF , !P5 ;  /* 0xff80000074747808 */ /* 0x000fe40006800000 */
[----:B------:R-:W-:Y:S01]  /*1e140*/  FSEL R77, R173, -INF , !P2 ;  /* 0xff800000ad4d7808 */ /* 0x000fe20005000000 */
[C---:B-1----:R-:W-:Y:S01]  /*1e150*/  FFMA.FTZ R182, R13.reuse, UR5, R182 ;  /* 0x000000050db67c23 */ /* 0x042fe200080100b6 */
[----:B--2---:R-:W-:Y:S01]  /*1e160*/  FFMA.FTZ R115, R13, UR5, R130 ;  /* 0x000000050d737c23 */ /* 0x004fe20008010082 */
[----:B------:R-:W1:Y:S01]  /*1e170*/  MUFU.TANH R129, R129 ;  /* 0x0000008100817308 */ /* 0x000e620000002400 */
[----:B----4-:R-:W2:Y:S01]  /*1e180*/  LDSM.16.M88.4 R72, [R165+0x8000] ;  /* 0x00800000a548783b */ /* 0x010ea20000000200 */
[C---:B------:R-:W-:Y:S01]  /*1e190*/  VIADD R13, R195.reuse, 0xfffffe80 ;  /* 0xfffffe80c30d7836 */ /* 0x040fe20000000000 */
[C---:B------:R-:W-:Y:S01]  /*1e1a0*/  ISETP.GE.AND P5, PT, R12.reuse, R209, PT ;  /* 0x000000d10c00720c */ /* 0x040fe20003fa6270 */
[----:B------:R-:W-:Y:S01]  /*1e1b0*/  HMMA.16816.F32.BF16 R60, R8, R78, R60 ;  /* 0x0000004e083c723c */ /* 0x000fe2000004183c */
[----:B------:R-:W-:Y:S01]  /*1e1c0*/  ISETP.GE.AND P2, PT, R12, R208, PT ;  /* 0x000000d00c00720c */ /* 0x000fe20003f46270 */
[----:B------:R-:W-:Y:S01]  /*1e1d0*/  VIADD R79, R195, 0xfffffe88 ;  /* 0xfffffe88c34f7836 */ /* 0x000fe20000000000 */
[----:B------:R-:W-:Y:S01]  /*1e1e0*/  I2FP.F32.U32 R12, R12 ;  /* 0x0000000c000c7245 */ /* 0x000fe20000201000 */
[----:B------:R-:W4:Y:S01]  /*1e1f0*/  MUFU.TANH R131, R131 ;  /* 0x0000008300837308 */ /* 0x000f220000002400 */
[----:B------:R-:W-:Y:S01]  /*1e200*/  I2FP.F32.U32 R14, R13 ;  /* 0x0000000d000e7245 */ /* 0x000fe20000201000 */
[----:B------:R-:W-:Y:S01]  /*1e210*/  FMUL.FTZ R64, R64, UR7 ;  /* 0x0000000740407c20 */ /* 0x000fe20008410000 */
[----:B------:R-:W-:Y:S01]  /*1e220*/  FSEL R76, R182, -INF , !P3 ;  /* 0xff800000b64c7808 */ /* 0x000fe20005800000 */
[C---:B---3--:R-:W-:Y:S01]  /*1e230*/  FFMA.FTZ R117, R12.reuse, UR5, R128 ;  /* 0x000000050c757c23 */ /* 0x048fe20008010080 */
[----:B------:R-:W-:Y:S01]  /*1e240*/  FSEL R115, R115, -INF , !P4 ;  /* 0xff80000073737808 */ /* 0x000fe20006000000 */
[----:B------:R-:W-:Y:S01]  /*1e250*/  VIADD R128, R195, 0xfffffe81 ;  /* 0xfffffe81c3807836 */ /* 0x000fe20000000000 */
[CC--:B------:R-:W-:Y:S01]  /*1e260*/  ISETP.GE.AND P3, PT, R13.reuse, R209.reuse, PT ;  /* 0x000000d10d00720c */ /* 0x0c0fe20003f66270 */
[----:B------:R-:W3:Y:S01]  /*1e270*/  MUFU.TANH R183, R183 ;  /* 0x000000b700b77308 */ /* 0x000ee20000002400 */
[-C--:B------:R-:W-:Y:S01]  /*1e280*/  ISETP.GE.AND P4, PT, R13, R208.reuse, PT ;  /* 0x000000d00d00720c */ /* 0x080fe20003f86270 */
[----:B-1----:R-:W-:Y:S01]  /*1e290*/  FFMA.FTZ R118, R12, UR5, R129 ;  /* 0x000000050c767c23 */ /* 0x002fe20008010081 */
[----:B------:R-:W-:Y:S01]  /*1e2a0*/  FSEL R117, R117, -INF , !P5 ;  /* 0xff80000075757808 */ /* 0x000fe20006800000 */
[----:B------:R-:W-:Y:S01]  /*1e2b0*/  HMMA.16816.F32.BF16 R40, R200, R16, R40 ;  /* 0x00000010c828723c */ /* 0x000fe20000041828 */
[-C--:B------:R-:W-:Y:S01]  /*1e2c0*/  ISETP.GE.AND P5, PT, R128, R209.reuse, PT ;  /* 0x000000d18000720c */ /* 0x080fe20003fa6270 */
[----:B------:R-:W-:Y:S01]  /*1e2d0*/  FMUL.FTZ R17, R68, UR7 ;  /* 0x0000000744117c20 */ /* 0x000fe20008410000 */
[----:B------:R-:W-:Y:S01]  /*1e2e0*/  FSEL R118, R118, -INF , !P2 ;  /* 0xff80000076767808 */ /* 0x000fe20005000000 */
[----:B------:R-:W1:Y:S01]  /*1e2f0*/  MUFU.TANH R122, R122 ;  /* 0x0000007a007a7308 */ /* 0x000e620000002400 */
[----:B----4-:R-:W-:Y:S01]  /*1e300*/  FFMA.FTZ R119, R14, UR5, R131 ;  /* 0x000000050e777c23 */ /* 0x010fe20008010083 */
[----:B------:R-:W-:Y:S01]  /*1e310*/  ISETP.GE.AND P2, PT, R128, R208, PT ;  /* 0x000000d08000720c */ /* 0x000fe20003f46270 */
[----:B------:R-:W-:Y:S01]  /*1e320*/  FMUL.FTZ R16, R69, UR7 ;  /* 0x0000000745107c20 */ /* 0x000fe20008410000 */
[----:B------:R-:W-:Y:S01]  /*1e330*/  I2FP.F32.U32 R128, R128 ;  /* 0x0000008000807245 */ /* 0x000fe20000201000 */
[----:B------:R-:W-:Y:S01]  /*1e340*/  FMUL.FTZ R179, R60, UR7 ;  /* 0x000000073cb37c20 */ /* 0x000fe20008410000 */
[----:B------:R-:W-:Y:S01]  /*1e350*/  FSEL R119, R119, -INF , !P3 ;  /* 0xff80000077777808 */ /* 0x000fe20005800000 */
[----:B------:R-:W-:Y:S01]  /*1e360*/  FMUL.FTZ R178, R61, UR7 ;  /* 0x000000073db27c20 */ /* 0x000fe20008410000 */
[----:B------:R-:W-:Y:S01]  /*1e370*/  MUFU.TANH R175, R70 ;  /* 0x0000004600af7308 */ /* 0x000fe20000002400 */
[----:B---3--:R-:W-:Y:S01]  /*1e380*/  FFMA.FTZ R183, R14, UR5, R183 ;  /* 0x000000050eb77c23 */ /* 0x008fe200080100b7 */
[C---:B------:R-:W-:Y:S01]  /*1e390*/  FFMA.FTZ R120, R128.reuse, UR5, R120 ;  /* 0x0000000580787c23 */ /* 0x040fe20008010078 */
[----:B------:R-:W3:Y:S01]  /*1e3a0*/  LDSM.16.M88.4 R12, [R167+0x8000] ;  /* 0x00800000a70c783b */ /* 0x000ee20000000200 */
[----:B------:R-:W-:Y:S01]  /*1e3b0*/  ISETP.GE.AND P3, PT, R79, R209, PT ;  /* 0x000000d14f00720c */ /* 0x000fe20003f66270 */
[----:B------:R-:W-:Y:S01]  /*1e3c0*/  FFMA.FTZ R128, R128, UR5, R121 ;  /* 0x0000000580807c23 */ /* 0x000fe20008010079 */
[----:B------:R-:W-:Y:S01]  /*1e3d0*/  FSEL R78, R183, -INF , !P4 ;  /* 0xff800000b74e7808 */ /* 0x000fe20006000000 */
[----:B------:R-:W-:Y:S01]  /*1e3e0*/  VIADD R121, R195, 0xfffffe89 ;  /* 0xfffffe89c3797836 */ /* 0x000fe20000000000 */
[----:B------:R4:W-:Y:S01]  /*1e3f0*/  MUFU.TANH R173, R71 ;  /* 0x0000004700ad7308 */ /* 0x0009e20000002400 */
[C---:B--2---:R-:W-:Y:S01]  /*1e400*/  HMMA.16816.F32.BF16 R56, R24.reuse, R72, R56 ;  /* 0x000000481838723c */ /* 0x044fe20000041838 */
[-C--:B------:R-:W-:Y:S01]  /*1e410*/  ISETP.GE.AND P4, PT, R79, R208.reuse, PT ;  /* 0x000000d04f00720c */ /* 0x080fe20003f86270 */
[----:B------:R-:W-:Y:S01]  /*1e420*/  VIADD R61, R195, 0xfffffe91 ;  /* 0xfffffe91c33d7836 */ /* 0x000fe20000000000 */
[----:B------:R-:W-:Y:S01]  /*1e430*/  I2FP.F32.U32 R79, R79 ;  /* 0x0000004f004f7245 */ /* 0x000fe20000201000 */
[----:B------:R-:W-:Y:S01]  /*1e440*/  FMUL.FTZ R62, R62, UR7 ;  /* 0x000000073e3e7c20 */ /* 0x000fe20008410000 */
[----:B------:R-:W-:Y:S01]  /*1e450*/  FSEL R120, R120, -INF , !P5 ;  /* 0xff80000078787808 */ /* 0x000fe20006800000 */
[----:B------:R-:W-:Y:S01]  /*1e460*/  FMUL.FTZ R180, R63, UR7 ;  /* 0x000000073fb47c20 */ /* 0x000fe20008410000 */
[----:B------:R-:W2:Y:S01]  /*1e470*/  MUFU.TANH R185, R185 ;  /* 0x000000b900b97308 */ /* 0x000ea20000002400 */
[C---:B------:R-:W-:Y:S01]  /*1e480*/  FFMA.FTZ R123, R79.reuse, UR5, R123 ;  /* 0x000000054f7b7c23 */ /* 0x040fe2000801007b */
[----:B------:R-:W-:Y:S01]  /*1e490*/  FSEL R73, R128, -INF , !P2 ;  /* 0xff80000080497808 */ /* 0x000fe20005000000 */
[----:B------:R-:W-:Y:S01]  /*1e4a0*/  FFMA.FTZ R184, R79, UR5, R184 ;  /* 0x000000054fb87c23 */ /* 0x000fe200080100b8 */
[----:B------:R-:W-:Y:S01]  /*1e4b0*/  ISETP.GE.AND P5, PT, R121, R209, PT ;  /* 0x000000d17900720c */ /* 0x000fe20003fa6270 */
[----:B------:R-:W-:Y:S01]  /*1e4c0*/  VIADD R79, R195, 0xfffffe90 ;  /* 0xfffffe90c34f7836 */ /* 0x000fe20000000000 */
[-C--:B------:R-:W-:Y:S01]  /*1e4d0*/  ISETP.GE.AND P2, PT, R121, R208.reuse, PT ;  /* 0x000000d07900720c */ /* 0x080fe20003f46270 */
[----:B------:R-:W-:Y:S01]  /*1e4e0*/  HMMA.16816.F32.BF16 R52, R24, R74, R52 ;  /* 0x0000004a1834723c */ /* 0x000fe20000041834 */
[----:B------:R-:W5:Y:S01]  /*1e4f0*/  MUFU.TANH R187, R187 ;  /* 0x000000bb00bb7308 */ /* 0x000f620000002400 */
[----:B----4-:R-:W4:Y:S01]  /*1e500*/  LDSM.16.M88.4 R68, [R165+0x8800] ;  /* 0x00880000a544783b */ /* 0x010f220000000200 */
[----:B------:R-:W-:Y:S01]  /*1e510*/  I2FP.F32.U32 R121, R121 ;  /* 0x0000007900797245 */ /* 0x000fe20000201000 */
[----:B------:R-:W-:Y:S01]  /*1e520*/  VIADD R129, R195, 0xfffffea0 ;  /* 0xfffffea0c3817836 */ /* 0x000fe20000000000 */
[----:B------:R-:W-:Y:S01]  /*1e530*/  FSEL R72, R123, -INF , !P3 ;  /* 0xff8000007b487808 */ /* 0x000fe20005800000 */
[----:B------:R-:W-:Y:S01]  /*1e540*/  FMUL.FTZ R66, R66, UR7 ;  /* 0x0000000742427c20 */ /* 0x000fe20008410000 */
[----:B------:R-:W-:Y:S01]  /*1e550*/  FSEL R74, R184, -INF , !P4 ;  /* 0xff800000b84a7808 */ /* 0x000fe20006000000 */
[----:B-1----:R-:W-:Y:S01]  /*1e560*/  FFMA.FTZ R75, R121, UR5, R122 ;  /* 0x00000005794b7c23 */ /* 0x002fe2000801007a */
[C---:B------:R-:W-:Y:S01]  /*1e570*/  ISETP.GE.AND P3, PT, R79.reuse, R209, PT ;  /* 0x000000d14f00720c */ /* 0x040fe20003f66270 */
[----:B------:R1:W-:Y:S01]  /*1e580*/  MUFU.TANH R181, R62 ;  /* 0x0000003e00b57308 */ /* 0x0003e20000002400 */
[----:B------:R-:W-:Y:S01]  /*1e590*/  I2FP.F32.U32 R60, R79 ;  /* 0x0000004f003c7245 */ /* 0x000fe20000201000 */
[----:B------:R-:W-:Y:S01]  /*1e5a0*/  HMMA.16816.F32.BF16 R36, R200, R18, R36 ;  /* 0x00000012c824723c */ /* 0x000fe20000041824 */
[-C--:B------:R-:W-:Y:S01]  /*1e5b0*/  ISETP.GE.AND P4, PT, R79, R208.reuse, PT ;  /* 0x000000d04f00720c */ /* 0x080fe20003f86270 */
[----:B------:R-:W-:Y:S01]  /*1e5c0*/  FFMA.FTZ R79, R121, UR5, R124 ;  /* 0x00000005794f7c23 */ /* 0x000fe2000801007c */
[----:B------:R-:W-:Y:S01]  /*1e5d0*/  FSEL R75, R75, -INF , !P5 ;  /* 0xff8000004b4b7808 */ /* 0x000fe20006800000 */
[C---:B--2---:R-:W-:Y:S01]  /*1e5e0*/  FFMA.FTZ R121, R60.reuse, UR5, R185 ;  /* 0x000000053c797c23 */ /* 0x044fe200080100b9 */
[----:B------:R-:W-:Y:S01]  /*1e5f0*/  ISETP.GE.AND P5, PT, R61, R209, PT ;  /* 0x000000d13d00720c */ /* 0x000fe20003fa6270 */
[----:B-----5:R-:W-:Y:S01]  /*1e600*/  FFMA.FTZ R187, R60, UR5, R187 ;  /* 0x000000053cbb7c23 */ /* 0x020fe200080100bb */
[----:B------:R-:W-:Y:S01]  /*1e610*/  FSEL R79, R79, -INF , !P2 ;  /* 0xff8000004f4f7808 */ /* 0x000fe20005000000 */
[C---:B---3--:R-:W-:Y:S01]  /*1e620*/  HMMA.16816.F32.BF16 R56, R8.reuse, R12, R56 ;  /* 0x0000000c0838723c */ /* 0x048fe20000041838 */
[----:B------:R-:W-:Y:S01]  /*1e630*/  ISETP.GE.AND P2, PT, R61, R208, PT ;  /* 0x000000d03d00720c */ /* 0x000fe20003f46270 */
[----:B------:R-:W2:Y:S01]  /*1e640*/  MUFU.TANH R186, R186 ;  /* 0x000000ba00ba7308 */ /* 0x000ea20000002400 */
[----:B------:R-:W-:Y:S01]  /*1e650*/  I2FP.F32.U32 R12, R61 ;  /* 0x0000003d000c7245 */ /* 0x000fe20000201000 */
[----:B------:R-:W-:Y:S01]  /*1e660*/  VIADD R13, R195, 0xfffffe98 ;  /* 0xfffffe98c30d7836 */ /* 0x000fe20000000000 */
[----:B------:R-:W-:Y:S01]  /*1e670*/  FSEL R121, R121, -INF , !P3 ;  /* 0xff80000079797808 */ /* 0x000fe20005800000 */
[----:B------:R-:W-:Y:S01]  /*1e680*/  VIADD R19, R195, 0xfffffea1 ;  /* 0xfffffea1c3137836 */ /* 0x000fe20000000000 */
[----:B-1----:R-:W1:Y:S01]  /*1e690*/  LDSM.16.M88.4 R60, [R167+0x8800] ;  /* 0x00880000a73c783b */ /* 0x002e620000000200 */
[----:B------:R-:W-:Y:S01]  /*1e6a0*/  HMMA.16816.F32.BF16 R52, R8, R14, R52 ;  /* 0x0000000e0834723c */ /* 0x000fe20000041834 */
[----:B------:R-:W-:Y:S01]  /*1e6b0*/  ISETP.GE.AND P3, PT, R13, R209, PT ;  /* 0x000000d10d00720c */ /* 0x000fe20003f66270 */
[----:B------:R-:W3:Y:S01]  /*1e6c0*/  MUFU.TANH R126, R126 ;  /* 0x0000007e007e7308 */ /* 0x000ee20000002400 */
[----:B------:R-:W-:Y:S01]  /*1e6d0*/  I2FP.F32.U32 R18, R19 ;  /* 0x0000001300127245 */ /* 0x000fe20000201000 */
[----:B------:R-:W-:Y:S01]  /*1e6e0*/  FMUL.FTZ R65, R65, UR7 ;  /* 0x0000000741417c20 */ /* 0x000fe20008410000 */
[----:B------:R-:W-:-:S03]  /*1e6f0*/  FMUL.FTZ R67, R67, UR7 ;  /* 0x0000000743437c20 */ /* 0x000fc60008410000 */
[C---:B------:R-:W-:Y:S01]  /*1e700*/  FFMA.FTZ R130, R18.reuse, UR5, R177 ;  /* 0x0000000512827c23 */ /* 0x040fe200080100b1 */
[----:B------:R-:W-:Y:S01]  /*1e710*/  FFMA.FTZ R172, R18, UR5, R172 ;  /* 0x0000000512ac7c23 */ /* 0x000fe200080100ac */
[----:B------:R-:W5:Y:S01]  /*1e720*/  MUFU.TANH R17, R17 ;  /* 0x0000001100117308 */ /* 0x000f620000002400 */
[----:B--2---:R-:W-:Y:S01]  /*1e730*/  FFMA.FTZ R122, R12, UR5, R186 ;  /* 0x000000050c7a7c23 */ /* 0x004fe200080100ba */
[----:B------:R-:W-:Y:S01]  /*1e740*/  FMUL.FTZ R128, R58, UR7 ;  /* 0x000000073a807c20 */ /* 0x000fe20008410000 */
[----:B------:R-:W-:Y:S01]  /*1e750*/  FMUL.FTZ R58, R59, UR7 ;  /* 0x000000073b3a7c20 */ /* 0x000fe20008410000 */
[C---:B----4-:R-:W-:Y:S01]  /*1e760*/  HMMA.16816.F32.BF16 R48, R24.reuse, R68, R48 ;  /* 0x000000441830723c */ /* 0x050fe20000041830 */
[----:B------:R-:W-:Y:S01]  /*1e770*/  FSEL R68, R187, -INF , !P4 ;  /* 0xff800000bb447808 */ /* 0x000fe20006000000 */
[----:B------:R-:W-:Y:S01]  /*1e780*/  FFMA.FTZ R69, R12, UR5, R125 ;  /* 0x000000050c457c23 */ /* 0x000fe2000801007d */
[-C--:B------:R-:W-:Y:S01]  /*1e790*/  ISETP.GE.AND P4, PT, R13, R208.reuse, PT ;  /* 0x000000d00d00720c */ /* 0x080fe20003f86270 */
[----:B------:R-:W-:Y:S01]  /*1e7a0*/  VIADD R125, R195, 0xfffffe99 ;  /* 0xfffffe99c37d7836 */ /* 0x000fe20000000000 */
[----:B------:R-:W-:Y:S01]  /*1e7b0*/  I2FP.F32.U32 R13, R13 ;  /* 0x0000000d000d7245 */ /* 0x000fe20000201000 */
[----:B------:R-:W2:Y:S01]  /*1e7c0*/  MUFU.TANH R16, R16 ;  /* 0x0000001000107308 */ /* 0x000ea20000002400 */
[----:B------:R-:W-:Y:S01]  /*1e7d0*/  FSEL R122, R122, -INF , !P5 ;  /* 0xff8000007a7a7808 */ /* 0x000fe20006800000 */
[----:B------:R-:W-:Y:S01]  /*1e7e0*/  HMMA.16816.F32.BF16 R44, R24, R70, R44 ;  /* 0x00000046182c723c */ /* 0x000fe2000004182c */
[----:B------:R-:W-:Y:S01]  /*1e7f0*/  FSEL R69, R69, -INF , !P2 ;  /* 0xff80000045457808 */ /* 0x000fe20005000000 */
[----:B---3--:R-:W-:Y:S01]  /*1e800*/  FFMA.FTZ R123, R13, UR5, R126 ;  /* 0x000000050d7b7c23 */ /* 0x008fe2000801007e */
[----:B------:R-:W-:Y:S01]  /*1e810*/  ISETP.GE.AND P5, PT, R125, R209, PT ;  /* 0x000000d17d00720c */ /* 0x000fe20003fa6270 */
[----:B------:R-:W-:Y:S01]  /*1e820*/  FFMA.FTZ R124, R13, UR5, R171 ;  /* 0x000000050d7c7c23 */ /* 0x000fe200080100ab */
[-C--:B------:R-:W-:Y:S01]  /*1e830*/  ISETP.GE.AND P2, PT, R125, R208.reuse, PT ;  /* 0x000000d07d00720c */ /* 0x080fe20003f46270 */
[----:B------:R-:W3:Y:S01]  /*1e840*/  LDSM.16.M88.4 R12, [R165+0x9000] ;  /* 0x00900000a50c783b */ /* 0x000ee20000000200 */
[----:B------:R-:W-:Y:S01]  /*1e850*/  I2FP.F32.U32 R125, R125 ;  /* 0x0000007d007d7245 */ /* 0x000fe20000201000 */
[----:B------:R4:W-:Y:S01]  /*1e860*/  MUFU.TANH R59, R128 ;  /* 0x00000080003b7308 */ /* 0x0009e20000002400 */
[----:B------:R-:W-:Y:S01]  /*1e870*/  FSEL R123, R123, -INF , !P3 ;  /* 0xff8000007b7b7808 */ /* 0x000fe20005800000 */
[----:B------:R-:W-:Y:S01]  /*1e880*/  FMUL.FTZ R56, R56, UR7 ;  /* 0x0000000738387c20 */ /* 0x000fe20008410000 */
[----:B------:R-:W-:Y:S01]  /*1e890*/  FSEL R124, R124, -INF , !P4 ;  /* 0xff8000007c7c7808 */ /* 0x000fe20006000000 */
[----:B------:R-:W-:Y:S01]  /*1e8a0*/  FFMA.FTZ R126, R125, UR5, R127 ;  /* 0x000000057d7e7c23 */ /* 0x000fe2000801007f */
[----:B------:R-:W-:Y:S01]  /*1e8b0*/  ISETP.GE.AND P3, PT, R129, R209, PT ;  /* 0x000000d18100720c */ /* 0x000fe20003f66270 */
[----:B------:R-:W-:Y:S01]  /*1e8c0*/  FFMA.FTZ R125, R125, UR5, R176 ;  /* 0x000000057d7d7c23 */ /* 0x000fe200080100b0 */
[----:B------:R-:W-:Y:S01]  /*1e8d0*/  ISETP.GE.AND P4, PT, R129, R208, PT ;  /* 0x000000d08100720c */ /* 0x000fe20003f86270 */
[----:B------:R-:W2:Y:S01]  /*1e8e0*/  MUFU.TANH R64, R64 ;  /* 0x0000004000407308 */ /* 0x000ea20000002400 */
[----:B------:R-:W-:Y:S01]  /*1e8f0*/  I2FP.F32.U32 R129, R129 ;  /* 0x0000008100817245 */ /* 0x000fe20000201000 */
[----:B-1----:R-:W-:Y:S01]  /*1e900*/  HMMA.16816.F32.BF16 R48, R8, R60, R48 ;  /* 0x0000003c0830723c */ /* 0x002fe20000041830 */
[----:B------:R-:W-:Y:S01]  /*1e910*/  FSEL R126, R126, -INF , !P5 ;  /* 0xff8000007e7e7808 */ /* 0x000fe20006800000 */
[----:B------:R-:W-:Y:S01]  /*1e920*/  VIADD R60, R195, 0xfffffea9 ;  /* 0xfffffea9c33c7836 */ /* 0x000fe20000000000 */
[----:B------:R-:W-:Y:S01]  /*1e930*/  FSEL R125, R125, -INF , !P2 ;  /* 0xff8000007d7d7808 */ /* 0x000fe20005000000 */
[----:B------:R-:W-:Y:S01]  /*1e940*/  FFMA.FTZ R127, R129, UR5, R170 ;  /* 0x00000005817f7c23 */ /* 0x000fe200080100aa */
[----:B------:R-:W-:Y:S01]  /*1e950*/  ISETP.GE.AND P5, PT, R19, R209, PT ;  /* 0x000000d11300720c */ /* 0x000fe20003fa6270 */
[----:B------:R-:W-:-:S02]  /*1e960*/  VIADD R170, R195, 0xfffffea8 ;  /* 0xfffffea8c3aa7836 */ /* 0x000fc40000000000 */
[----:B----4-:R-:W-:Y:S01]  /*1e970*/  FFMA.FTZ R128, R129, UR5, R174 ;  /* 0x0000000581807c23 */ /* 0x010fe200080100ae */
[-C--:B------:R-:W-:Y:S01]  /*1e980*/  ISETP.GE.AND P2, PT, R19, R208.reuse, PT ;  /* 0x000000d01300720c */ /* 0x080fe20003f46270 */
[----:B------:R-:W1:Y:S01]  /*1e990*/  MUFU.TANH R66, R66 ;  /* 0x0000004200427308 */ /* 0x000e620000002400 */
[----:B------:R-:W-:Y:S01]  /*1e9a0*/  FSEL R127, R127, -INF , !P3 ;  /* 0xff8000007f7f7808 */ /* 0x000fe20005800000 */
[----:B------:R-:W-:Y:S01]  /*1e9b0*/  FMUL.FTZ R61, R55, UR7 ;  /* 0x00000007373d7c20 */ /* 0x000fe20008410000 */
[----:B------:R-:W-:Y:S01]  /*1e9c0*/  FSEL R128, R128, -INF , !P4 ;  /* 0xff80000080807808 */ /* 0x000fe20006000000 */
[----:B------:R-:W-:Y:S01]  /*1e9d0*/  VIADD R55, R195, 0xfffffeb0 ;  /* 0xfffffeb0c3377836 */ /* 0x000fe20000000000 */
[----:B------:R-:W-:Y:S01]  /*1e9e0*/  FSEL R130, R130, -INF , !P5 ;  /* 0xff80000082827808 */ /* 0x000fe20006800000 */
[----:B------:R-:W-:Y:S01]  /*1e9f0*/  HMMA.16816.F32.BF16 R44, R8, R62, R44 ;  /* 0x0000003e082c723c */ /* 0x000fe2000004182c */
[----:B------:R-:W-:Y:S01]  /*1ea00*/  FSEL R71, R172, -INF , !P2 ;  /* 0xff800000ac477808 */ /* 0x000fe20005000000 */
[----:B------:R-:W-:Y:S01]  /*1ea10*/  MUFU.TANH R65, R65 ;  /* 0x0000004100417308 */ /* 0x000fe20000002400 */
[CC--:B------:R-:W-:Y:S01]  /*1ea20*/  ISETP.GE.AND P3, PT, R170.reuse, R209.reuse, PT ;  /* 0x000000d1aa00720c */ /* 0x0c0fe20003f66270 */
[----:B------:R-:W-:Y:S01]  /*1ea30*/  FMUL.FTZ R57, R57, UR7 ;  /* 0x0000000739397c20 */ /* 0x000fe20008410000 */
[-C--:B------:R-:W-:Y:S01]  /*1ea40*/  ISETP.GE.AND P4, PT, R170, R208.reuse, PT ;  /* 0x000000d0aa00720c */ /* 0x080fe20003f86270 */
[----:B------:R-:W-:Y:S01]  /*1ea50*/  FMUL.FTZ R52, R52, UR7 ;  /* 0x0000000734347c20 */ /* 0x000fe20008410000 */
[-C--:B------:R-:W-:Y:S01]  /*1ea60*/  ISETP.GE.AND P5, PT, R60, R209.reuse, PT ;  /* 0x000000d13c00720c */ /* 0x080fe20003fa6270 */
[----:B------:R-:W-:Y:S01]  /*1ea70*/  FMUL.FTZ R54, R54, UR7 ;  /* 0x0000000736367c20 */ /* 0x000fe20008410000 */
[----:B------:R-:W-:Y:S01]  /*1ea80*/  ISETP.GE.AND P2, PT, R60, R208, PT ;  /* 0x000000d03c00720c */ /* 0x000fe20003f46270 */
[----:B------:R-:W-:Y:S01]  /*1ea90*/  MUFU.TANH R67, R67 ;  /* 0x0000004300437308 */ /* 0x000fe20000002400 */
[----:B------:R-:W-:Y:S01]  /*1eaa0*/  I2FP.F32.U32 R170, R170 ;  /* 0x000000aa00aa7245 */ /* 0x000fe20000201000 */
[----:B------:R-:W-:Y:S01]  /*1eab0*/  FMUL.FTZ R53, R53, UR7 ;  /* 0x0000000735357c20 */ /* 0x000fe20008410000 */
[----:B------:R-:W-:Y:S01]  /*1eac0*/  I2FP.F32.U32 R60, R60 ;  /* 0x0000003c003c7245 */ /* 0x000fe20000201000 */
[C---:B---3--:R-:W-:Y:S01]  /*1ead0*/  HMMA.16816.F32.BF16 R40, R24.reuse, R12, R40 ;  /* 0x0000000c1828723c */ /* 0x048fe20000041828 */
[----:B------:R-:W-:Y:S01]  /*1eae0*/  FMUL.FTZ R13, R48, UR7 ;  /* 0x00000007300d7c20 */ /* 0x000fe20008410000 */
[C---:B-----5:R-:W-:Y:S01]  /*1eaf0*/  FFMA.FTZ R17, R170.reuse, UR5, R17 ;  /* 0x00000005aa117c23 */ /* 0x060fe20008010011 */
[----:B------:R-:W-:Y:S01]  /*1eb00*/  FFMA.FTZ R129, R170, UR5, R175 ;  /* 0x00000005aa817c23 */ /* 0x000fe200080100af */
[C---:B--2---:R-:W-:Y:S01]  /*1eb10*/  FFMA.FTZ R16, R60.reuse, UR5, R16 ;  /* 0x000000053c107c23 */ /* 0x044fe20008010010 */
[----:B------:R-:W-:Y:S01]  /*1eb20*/  MUFU.TANH R178, R178 ;  /* 0x000000b200b27308 */ /* 0x000fe20000002400 */
[----:B------:R-:W-:Y:S01]  /*1eb30*/  FFMA.FTZ R170, R60, UR5, R173 ;  /* 0x000000053caa7c23 */ /* 0x000fe200080100ad */
[----:B------:R-:W-:Y:S01]  /*1eb40*/  FSEL R70, R17, -INF , !P3 ;  /* 0xff80000011467808 */ /* 0x000fe20005800000 */
[----:B------:R-:W-:Y:S01]  /*1eb50*/  VIADD R48, R195, 0xfffffeb1 ;  /* 0xfffffeb1c3307836 */ /* 0x000fe20000000000 */
[----:B------:R-:W-:Y:S01]  /*1eb60*/  FSEL R131, R16, -INF , !P5 ;  /* 0xff80000010837808 */ /* 0x000fe20006800000 */
[----:B------:R-:W-:Y:S01]  /*1eb70*/  HMMA.16816.F32.BF16 R36, R24, R14, R36 ;  /* 0x0000000e1824723c */ /* 0x000fe20000041824 */
[----:B------:R2:W3:Y:S01]  /*1eb80*/  LDSM.16.M88.4 R16, [R167+0x9000] ;  /* 0x00900000a710783b */ /* 0x0004e20000000200 */
[----:B------:R-:W-:Y:S01]  /*1eb90*/  FSEL R129, R129, -INF , !P4 ;  /* 0xff80000081817808 */ /* 0x000fe20006000000 */
[----:B------:R-:W-:Y:S01]  /*1eba0*/  MUFU.TANH R180, R180 ;  /* 0x000000b400b47308 */ /* 0x000fe20000002400 */
[C---:B------:R-:W-:Y:S01]  /*1ebb0*/  ISETP.GE.AND P3, PT, R55.reuse, R209, PT ;  /* 0x000000d13700720c */ /* 0x040fe20003f66270 */
[----:B------:R-:W-:Y:S01]  /*1ebc0*/  FMUL.FTZ R20, R44, UR7 ;  /* 0x000000072c147c20 */ /* 0x000fe20008410000 */
[-C--:B------:R-:W-:Y:S01]  /*1ebd0*/  ISETP.GE.AND P4, PT, R55, R208.reuse, PT ;  /* 0x000000d03700720c */ /* 0x080fe20003f86270 */
[----:B------:R-:W-:Y:S01]  /*1ebe0*/  VIADD R44, R195, 0xfffffec0 ;  /* 0xfffffec0c32c7836 */ /* 0x000fe20000000000 */
[----:B------:R-:W-:Y:S01]  /*1ebf0*/  I2FP.F32.U32 R55, R55 ;  /* 0x0000003700377245 */ /* 0x000fe20000201000 */
[----:B------:R-:W-:Y:S01]  /*1ec00*/  FMUL.FTZ R49, R49, UR7 ;  /* 0x0000000731317c20 */ /* 0x000fe20008410000 */
[----:B------:R-:W-:Y:S01]  /*1ec10*/  FSEL R170, R170, -INF , !P2 ;  /* 0xff800000aaaa7808 */ /* 0x000fe20005000000 */
[----:B------:R-:W4:Y:S01]  /*1ec20*/  MUFU.TANH R179, R179 ;  /* 0x000000b300b37308 */ /* 0x000f220000002400 */
[CC--:B------:R-:W-:Y:S01]  /*1ec30*/  ISETP.GE.AND P5, PT, R48.reuse, R209.reuse, PT ;  /* 0x000000d13000720c */ /* 0x0c0fe20003fa6270 */
[C---:B------:R-:W-:Y:S01]  /*1ec40*/  FFMA.FTZ R64, R55.reuse, UR5, R64 ;  /* 0x0000000537407c23 */ /* 0x040fe20008010040 */
[----:B-1----:R-:W-:Y:S01]  /*1ec50*/  FFMA.FTZ R66, R55, UR5, R66 ;  /* 0x0000000537427c23 */ /* 0x002fe20008010042 */
[----:B------:R-:W-:Y:S01]  /*1ec60*/  FMUL.FTZ R55, R51, UR7 ;  /* 0x0000000733377c20 */ /* 0x000fe20008410000 */
[----:B------:R-:W-:Y:S01]  /*1ec70*/  VIADD R51, R195, 0xfffffeb8 ;  /* 0xfffffeb8c3337836 */ /* 0x000fe20000000000 */
[-C--:B------:R-:W-:Y:S01]  /*1ec80*/  ISETP.GE.AND P2, PT, R48, R208.reuse, PT ;  /* 0x000000d03000720c */ /* 0x080fe20003f46270 */
[----:B------:R-:W-:Y:S01]  /*1ec90*/  FMUL.FTZ R50, R50, UR7 ;  /* 0x0000000732327c20 */ /* 0x000fe20008410000 */
[----:B------:R-:W-:Y:S01]  /*1eca0*/  FSEL R165, R64, -INF , !P3 ;  /* 0xff80000040a57808 */ /* 0x000fe20005800000 */
[----:B------:R-:W1:Y:S01]  /*1ecb0*/  MUFU.TANH R56, R56 ;  /* 0x0000003800387308 */ /* 0x000e620000002400 */
[----:B------:R-:W-:Y:S01]  /*1ecc0*/  ISETP.GE.AND P3, PT, R51, R209, PT ;  /* 0x000000d13300720c */ /* 0x000fe20003f66270 */
[----:B------:R-:W-:Y:S01]  /*1ecd0*/  VIADD R24, R195, 0xfffffec8 ;  /* 0xfffffec8c3187836 */ /* 0x000fe20000000000 */
[----:B------:R-:W-:Y:S01]  /*1ece0*/  I2FP.F32.U32 R60, R51 ;  /* 0x00000033003c7245 */ /* 0x000fe20000201000 */
[----:B------:R-:W-:Y:S01]  /*1ecf0*/  FMUL.FTZ R14, R47, UR7 ;  /* 0x000000072f0e7c20 */ /* 0x000fe20008410000 */
[----:B--2---:R-:W-:Y:S01]  /*1ed00*/  FSEL R167, R66, -INF , !P4 ;  /* 0xff80000042a77808 */ /* 0x004fe20006000000 */
[----:B------:R-:W-:Y:S01]  /*1ed10*/  FMUL.FTZ R45, R45, UR7 ;  /* 0x000000072d2d7c20 */ /* 0x000fe20008410000 */
[----:B------:R-:W-:Y:S01]  /*1ed20*/  ISETP.GE.AND P4, PT, R51, R208, PT ;  /* 0x000000d03300720c */ /* 0x000fe20003f86270 */
[----:B------:R-:W-:Y:S01]  /*1ed30*/  VIADD R51, R195, 0xfffffeb9 ;  /* 0xfffffeb9c3337836 */ /* 0x000fe20000000000 */
[----:B------:R-:W-:Y:S01]  /*1ed40*/  I2FP.F32.U32 R48, R48 ;  /* 0x0000003000307245 */ /* 0x000fe20000201000 */
[----:B------:R-:W2:Y:S01]  /*1ed50*/  MUFU.TANH R57, R57 ;  /* 0x0000003900397308 */ /* 0x000ea20000002400 */
[C---:B----4-:R-:W-:Y:S01]  /*1ed60*/  FFMA.FTZ R171, R60.reuse, UR5, R179 ;  /* 0x000000053cab7c23 */ /* 0x050fe200080100b3 */
[----:B------:R-:W-:Y:S01]  /*1ed70*/  FFMA.FTZ R173, R60, UR5, R181 ;  /* 0x000000053cad7c23 */ /* 0x000fe200080100b5 */
[----:B------:R-:W-:Y:S01]  /*1ed80*/  I2FP.F32.U32 R21, R51 ;  /* 0x0000003300157245 */ /* 0x000fe20000201000 */
[C---:B------:R-:W-:Y:S01]  /*1ed90*/  FFMA.FTZ R65, R48.reuse, UR5, R65 ;  /* 0x0000000530417c23 */ /* 0x040fe20008010041 */
[----:B------:R-:W-:Y:S01]  /*1eda0*/  FFMA.FTZ R67, R48, UR5, R67 ;  /* 0x0000000530437c23 */ /* 0x000fe20008010043 */
[----:B------:R-:W-:Y:S01]  /*1edb0*/  FSEL R171, R171, -INF , !P3 ;  /* 0xff800000abab7808 */ /* 0x000fe20005800000 */
[----:B------:R-:W-:Y:S01]  /*1edc0*/  FMUL.FTZ R46, R46, UR7 ;  /* 0x000000072e2e7c20 */ /* 0x000fe20008410000 */
[----:B------:R-:W4:Y:S01]  /*1edd0*/  MUFU.TANH R58, R58 ;  /* 0x0000003a003a7308 */ /* 0x000f220000002400 */
[----:B------:R-:W-:Y:S01]  /*1ede0*/  FFMA.FTZ R176, R21, UR5, R178 ;  /* 0x0000000515b07c23 */ /* 0x000fe200080100b2 */
[----:B------:R-:W-:Y:S01]  /*1edf0*/  FSEL R172, R65, -INF , !P5 ;  /* 0xff80000041ac7808 */ /* 0x000fe20006800000 */
[----:B------:R-:W-:Y:S01]  /*1ee00*/  FFMA.FTZ R178, R21, UR5, R180 ;  /* 0x0000000515b27c23 */ /* 0x000fe200080100b4 */
[----:B------:R-:W-:Y:S01]  /*1ee10*/  FSEL R174, R67, -INF , !P2 ;  /* 0xff80000043ae7808 */ /* 0x000fe20005000000 */
[----:B------:R-:W-:Y:S01]  /*1ee20*/  VIADD R21, R195, 0xfffffec1 ;  /* 0xfffffec1c3157836 */ /* 0x000fe20000000000 */
[C---:B------:R-:W-:Y:S01]  /*1ee30*/  ISETP.GE.AND P5, PT, R51.reuse, R209, PT ;  /* 0x000000d13300720c */ /* 0x040fe20003fa6270 */
[----:B---3--:R-:W-:Y:S01]  /*1ee40*/  HMMA.16816.F32.BF16 R40, R8, R16, R40 ;  /* 0x000000100828723c */ /* 0x008fe20000041828 */
[----:B------:R-:W3:Y:S01]  /*1ee50*/  MUFU.TANH R52, R52 ;  /* 0x0000003400347308 */ /* 0x000ee20000002400 */
[----:B------:R-:W-:Y:S01]  /*1ee60*/  ISETP.GE.AND P2, PT, R51, R208, PT ;  /* 0x000000d03300720c */ /* 0x000fe20003f46270 */
[----:B------:R-:W-:-:S04]  /*1ee70*/  DEPBAR.LE SB0, 0x0 ;  /* 0x000080000000791a */ /* 0x000fc80000000000 */
[----:B------:R-:W-:Y:S01]  /*1ee80*/  FSEL R176, R176, -INF , !P5 ;  /* 0xff800000b0b07808 */ /* 0x000fe20006800000 */
[----:B------:R-:W-:Y:S01]  /*1ee90*/  HMMA.16816.F32.BF16 R36, R8, R18, R36 ;  /* 0x000000120824723c */ /* 0x000fe20000041824 */
[----:B------:R-:W5:Y:S01]  /*1eea0*/  MUFU.TANH R54, R54 ;  /* 0x0000003600367308 */ /* 0x000f620000002400 */
[----:B------:R-:W-:Y:S01]  /*1eeb0*/  FSEL R178, R178, -INF , !P2 ;  /* 0xff800000b2b27808 */ /* 0x000fe20005000000 */
[----:B------:R-:W-:Y:S01]  /*1eec0*/  VIADD R10, R195, 0xfffffed9 ;  /* 0xfffffed9c30a7836 */ /* 0x000fe20000000000 */
[----:B------:R-:W-:Y:S02]  /*1eed0*/  I2FP.F32.U32 R17, R44 ;  /* 0x0000002c00117245 */ /* 0x000fe40000201000 */
[C---:B------:R-:W-:Y:S02]  /*1eee0*/  ISETP.GE.AND P5, PT, R21.reuse, R209, PT ;  /* 0x000000d11500720c */ /* 0x040fe40003fa6270 */
[-C--:B------:R-:W-:Y:S01]  /*1eef0*/  ISETP.GE.AND P2, PT, R21, R208.reuse, PT ;  /* 0x000000d01500720c */ /* 0x080fe20003f46270 */
[----:B------:R-:W5:Y:S01]  /*1ef00*/  MUFU.TANH R53, R53 ;  /* 0x0000003500357308 */ /* 0x000f620000002400 */
[----:B------:R-:W-:Y:S01]  /*1ef10*/  I2FP.F32.U32 R21, R21 ;  /* 0x0000001500157245 */ /* 0x000fe20000201000 */
[----:B-1----:R-:W-:Y:S01]  /*1ef20*/  FFMA.FTZ R56, R17, UR5, R56 ;  /* 0x0000000511387c23 */ /* 0x002fe20008010038 */
[----:B------:R-:W-:Y:S01]  /*1ef30*/  FSEL R173, R173, -INF , !P4 ;  /* 0xff800000adad7808 */ /* 0x000fe20006000000 */
[----:B------:R-:W-:Y:S01]  /*1ef40*/  FFMA.FTZ R59, R17, UR5, R59 ;  /* 0x00000005113b7c23 */ /* 0x000fe2000801003b */
[CC--:B------:R-:W-:Y:S01]  /*1ef50*/  ISETP.GE.AND P3, PT, R44.reuse, R209.reuse, PT ;  /* 0x000000d12c00720c */ /* 0x0c0fe20003f66270 */
[C---:B--2---:R-:W-:Y:S01]  /*1ef60*/  FFMA.FTZ R57, R21.reuse, UR5, R57 ;  /* 0x0000000515397c23 */ /* 0x044fe20008010039 */
[----:B------:R-:W-:Y:S01]  /*1ef70*/  ISETP.GE.AND P4, PT, R44, R208, PT ;  /* 0x000000d02c00720c */ /* 0x000fe20003f86270 */
[----:B------:R-:W1:Y:S01]  /*1ef80*/  MUFU.TANH R12, R61 ;  /* 0x0000003d000c7308 */ /* 0x000e620000002400 */
[----:B----4-:R-:W-:Y:S01]  /*1ef90*/  FFMA.FTZ R58, R21, UR5, R58 ;  /* 0x00000005153a7c23 */ /* 0x010fe2000801003a */
[----:B------:R-:W-:Y:S01]  /*1efa0*/  I2FP.F32.U32 R25, R24 ;  /* 0x0000001800197245 */ /* 0x000fe20000201000 */
[----:B------:R-:W-:Y:S01]  /*1efb0*/  VIADD R21, R195, 0xfffffec9 ;  /* 0xfffffec9c3157836 */ /* 0x000fe20000000000 */
[----:B------:R-:W-:Y:S01]  /*1efc0*/  FSEL R175, R56, -INF , !P3 ;  /* 0xff80000038af7808 */ /* 0x000fe20005800000 */
[----:B------:R-:W-:Y:S01]  /*1efd0*/  FMUL.FTZ R17, R40, UR7 ;  /* 0x0000000728117c20 */ /* 0x000fe20008410000 */
[----:B------:R-:W-:Y:S01]  /*1efe0*/  FSEL R168, R59, -INF , !P4 ;  /* 0xff8000003ba87808 */ /* 0x000fe20006000000 */
[C---:B---3--:R-:W-:Y:S01]  /*1eff0*/  FFMA.FTZ R52, R25.reuse, UR5, R52 ;  /* 0x0000000519347c23 */ /* 0x048fe20008010034 */
[----:B------:R-:W2:Y:S01]  /*1f000*/  MUFU.TANH R13, R13 ;  /* 0x0000000d000d7308 */ /* 0x000ea20000002400 */
[CC--:B------:R-:W-:Y:S01]  /*1f010*/  ISETP.GE.AND P3, PT, R24.reuse, R209.reuse, PT ;  /* 0x000000d11800720c */ /* 0x0c0fe20003f66270 */
[----:B-----5:R-:W-:Y:S01]  /*1f020*/  FFMA.FTZ R54, R25, UR5, R54 ;  /* 0x0000000519367c23 */ /* 0x020fe20008010036 */
[----:B------:R-:W-:Y:S01]  /*1f030*/  FSEL R180, R57, -INF , !P5 ;  /* 0xff80000039b47808 */ /* 0x000fe20006800000 */
[----:B------:R-:W-:Y:S01]  /*1f040*/  VIADD R25, R195, 0xfffffed1 ;  /* 0xfffffed1c3197836 */ /* 0x000fe20000000000 */
[-C--:B------:R-:W-:Y:S01]  /*1f050*/  ISETP.GE.AND P4, PT, R24, R208.reuse, PT ;  /* 0x000000d01800720c */ /* 0x080fe20003f86270 */
[----:B------:R-:W-:Y:S01]  /*1f060*/  FMUL.FTZ R19, R42, UR7 ;  /* 0x000000072a137c20 */ /* 0x000fe20008410000 */
[----:B------:R-:W-:Y:S01]  /*1f070*/  FSEL R169, R58, -INF , !P2 ;  /* 0xff8000003aa97808 */ /* 0x000fe20005000000 */
[----:B------:R-:W-:Y:S01]  /*1f080*/  MUFU.TANH R49, R49 ;  /* 0x0000003100317308 */ /* 0x000fe20000002400 */
[----:B------:R-:W-:Y:S01]  /*1f090*/  ISETP.GE.AND P5, PT, R21, R209, PT ;  /* 0x000000d11500720c */ /* 0x000fe20003fa6270 */
[----:B------:R-:W-:Y:S01]  /*1f0a0*/  FMUL.FTZ R43, R43, UR7 ;  /* 0x000000072b2b7c20 */ /* 0x000fe20008410000 */
[-C--:B------:R-:W-:Y:S01]  /*1f0b0*/  ISETP.GE.AND P2, PT, R21, R208.reuse, PT ;  /* 0x000000d01500720c */ /* 0x080fe20003f46270 */
[----:B------:R-:W-:Y:S01]  /*1f0c0*/  FMUL.FTZ R9, R38, UR7 ;  /* 0x0000000726097c20 */ /* 0x000fe20008410000 */
[----:B------:R-:W-:Y:S01]  /*1f0d0*/  I2FP.F32.U32 R24, R21 ;  /* 0x0000001500187245 */ /* 0x000fe20000201000 */
[----:B------:R-:W-:Y:S01]  /*1f0e0*/  VIADD R21, R195, 0xfffffed0 ;  /* 0xfffffed0c3157836 */ /* 0x000fe20000000000 */
[----:B------:R-:W-:Y:S01]  /*1f0f0*/  FSEL R177, R52, -INF , !P3 ;  /* 0xff80000034b17808 */ /* 0x000fe20005800000 */
[----:B------:R-:W3:Y:S01]  /*1f100*/  MUFU.TANH R50, R50 ;  /* 0x0000003200327308 */ /* 0x000ee20000002400 */
[----:B------:R-:W-:Y:S01]  /*1f110*/  FSEL R182, R54, -INF , !P4 ;  /* 0xff80000036b67808 */ /* 0x000fe20006000000 */
[C---:B------:R-:W-:Y:S01]  /*1f120*/  FFMA.FTZ R53, R24.reuse, UR5, R53 ;  /* 0x0000000518357c23 */ /* 0x040fe20008010035 */
[----:B-1----:R-:W-:Y:S01]  /*1f130*/  FFMA.FTZ R179, R24, UR5, R12 ;  /* 0x0000000518b37c23 */ /* 0x002fe2000801000c */
[----:B------:R-:W-:Y:S01]  /*1f140*/  I2FP.F32.U32 R24, R21 ;  /* 0x0000001500187245 */ /* 0x000fe20000201000 */
[----:B------:R-:W-:Y:S01]  /*1f150*/  FMUL.FTZ R41, R41, UR7 ;  /* 0x0000000729297c20 */ /* 0x000fe20008410000 */
[C---:B------:R-:W-:Y:S01]  /*1f160*/  ISETP.GE.AND P3, PT, R21.reuse, R209, PT ;  /* 0x000000d11500720c */ /* 0x040fe20003f66270 */
[----:B------:R-:W-:Y:S01]  /*1f170*/  FMUL.FTZ R36, R36, UR7 ;  /* 0x0000000724247c20 */ /* 0x000fe20008410000 */
[----:B------:R-:W1:Y:S01]  /*1f180*/  MUFU.TANH R48, R55 ;  /* 0x0000003700307308 */ /* 0x000e620000002400 */
[-C--:B------:R-:W-:Y:S01]  /*1f190*/  ISETP.GE.AND P4, PT, R21, R208.reuse, PT ;  /* 0x000000d01500720c */ /* 0x080fe20003f86270 */
[C---:B--2---:R-:W-:Y:S01]  /*1f1a0*/  FFMA.FTZ R13, R24.reuse, UR5, R13 ;  /* 0x00000005180d7c23 */ /* 0x044fe2000801000d */
[----:B------:R-:W-:Y:S01]  /*1f1b0*/  I2FP.F32.U32 R21, R25 ;  /* 0x0000001900157245 */ /* 0x000fe20000201000 */
[----:B------:R-:W-:Y:S01]  /*1f1c0*/  FMUL.FTZ R8, R39, UR7 ;  /* 0x0000000727087c20 */ /* 0x000fe20008410000 */
[----:B------:R-:W-:Y:S01]  /*1f1d0*/  FSEL R184, R53, -INF , !P5 ;  /* 0xff80000035b87808 */ /* 0x000fe20006800000 */
[----:B------:R-:W-:Y:S01]  /*1f1e0*/  FMUL.FTZ R37, R37, UR7 ;  /* 0x0000000725257c20 */ /* 0x000fe20008410000 */
[----:B------:R-:W-:Y:S01]  /*1f1f0*/  FSEL R179, R179, -INF , !P2 ;  /* 0xff800000b3b37808 */ /* 0x000fe20005000000 */
[----:B------:R-:W2:Y:S01]  /*1f200*/  MUFU.TANH R20, R20 ;  /* 0x0000001400147308 */ /* 0x000ea20000002400 */
[----:B---3--:R-:W-:Y:S01]  /*1f210*/  FFMA.FTZ R50, R24, UR5, R50 ;  /* 0x0000000518327c23 */ /* 0x008fe20008010032 */
[----:B------:R-:W-:Y:S01]  /*1f220*/  FFMA.FTZ R49, R21, UR5, R49 ;  /* 0x0000000515317c23 */ /* 0x000fe20008010031 */
[----:B------:R-:W-:Y:S01]  /*1f230*/  ISETP.GE.AND P5, PT, R25, R209, PT ;  /* 0x000000d11900720c */ /* 0x000fe20003fa6270 */
[----:B------:R-:W-:Y:S01]  /*1f240*/  VIADD R24, R195, 0xfffffed8 ;  /* 0xfffffed8c3187836 */ /* 0x000fe20000000000 */
[----:B------:R-:W-:-:S02]  /*1f250*/  ISETP.GE.AND P2, PT, R25, R208, PT ;  /* 0x000000d01900720c */ /* 0x000fc40003f46270 */
[----:B------:R-:W-:Y:S01]  /*1f260*/  FSEL R186, R49, -INF , !P5 ;  /* 0xff80000031ba7808 */ /* 0x000fe20006800000 */
[----:B------:R-:W3:Y:S01]  /*1f270*/  MUFU.TANH R16, R45 ;  /* 0x0000002d00107308 */ /* 0x000ee20000002400 */
[----:B-1----:R-:W-:Y:S01]  /*1f280*/  FFMA.FTZ R48, R21, UR5, R48 ;  /* 0x0000000515307c23 */ /* 0x002fe20008010030 */
[----:B------:R-:W-:Y:S02]  /*1f290*/  I2FP.F32.U32 R5, R24 ;  /* 0x0000001800057245 */ /* 0x000fe40000201000 */
[----:B------:R-:W-:Y:S02]  /*1f2a0*/  ISETP.GE.AND P5, PT, R10, R209, PT ;  /* 0x000000d10a00720c */ /* 0x000fe40003fa6270 */
[----:B------:R-:W-:Y:S02]  /*1f2b0*/  FSEL R183, R48, -INF , !P2 ;  /* 0xff80000030b77808 */ /* 0x000fe40005000000 */
[----:B------:R-:W1:Y:S01]  /*1f2c0*/  MUFU.TANH R15, R46 ;  /* 0x0000002e000f7308 */ /* 0x000e620000002400 */
[----:B------:R-:W-:Y:S01]  /*1f2d0*/  I2FP.F32.U32 R11, R10 ;  /* 0x0000000a000b7245 */ /* 0x000fe20000201000 */
[----:B--2---:R-:W-:Y:S01]  /*1f2e0*/  FFMA.FTZ R20, R5, UR5, R20 ;  /* 0x0000000505147c23 */ /* 0x004fe20008010014 */
[----:B------:R-:W-:Y:S01]  /*1f2f0*/  ISETP.GE.AND P2, PT, R10, R208, PT ;  /* 0x000000d00a00720c */ /* 0x000fe20003f46270 */
[----:B------:R-:W-:Y:S01]  /*1f300*/  VIADD R10, R195, 0xfffffee0 ;  /* 0xfffffee0c30a7836 */ /* 0x000fe20000000000 */
[----:B------:R-:W-:-:S02]  /*1f310*/  FSEL R181, R13, -INF , !P3 ;  /* 0xff8000000db57808 */ /* 0x000fc40005800000 */
[----:B------:R-:W-:Y:S01]  /*1f320*/  FSEL R4, R50, -INF , !P4 ;  /* 0xff80000032047808 */ /* 0x000fe20006000000 */
[----:B------:R-:W2:Y:S01]  /*1f330*/  MUFU.TANH R14, R14 ;  /* 0x0000000e000e7308 */ /* 0x000ea20000002400 */
[----:B---3--:R-:W-:Y:S01]  /*1f340*/  FFMA.FTZ R188, R11, UR5, R16 ;  /* 0x000000050bbc7c23 */ /* 0x008fe20008010010 */
[----:B------:R-:W-:Y:S02]  /*1f350*/  I2FP.F32.U32 R16, R10 ;  /* 0x0000000a00107245 */ /* 0x000fe40000201000 */
[C---:B------:R-:W-:Y:S02]  /*1f360*/  ISETP.GE.AND P3, PT, R24.reuse, R209, PT ;  /* 0x000000d11800720c */ /* 0x040fe40003f66270 */
[----:B------:R-:W-:Y:S02]  /*1f370*/  ISETP.GE.AND P4, PT, R24, R208, PT ;  /* 0x000000d01800720c */ /* 0x000fe40003f86270 */
[----:B------:R-:W3:Y:S01]  /*1f380*/  MUFU.TANH R17, R17 ;  /* 0x0000001100117308 */ /* 0x000ee20000002400 */
[----:B-1----:R-:W-:Y:S01]  /*1f390*/  FFMA.FTZ R5, R5, UR5, R15 ;  /* 0x0000000505057c23 */ /* 0x002fe2000801000f */
[----:B------:R-:W-:-:S02]  /*1f3a0*/  FSEL R185, R20, -INF , !P3 ;  /* 0xff80000014b97808 */ /* 0x000fc40005800000 */
[----:B------:R-:W-:Y:S02]  /*1f3b0*/  FSEL R188, R188, -INF , !P5 ;  /* 0xff800000bcbc7808 */ /* 0x000fe40006800000 */
[----:B------:R-:W-:Y:S02]  /*1f3c0*/  FSEL R5, R5, -INF , !P4 ;  /* 0xff80000005057808 */ /* 0x000fe40006000000 */
[----:B------:R-:W1:Y:S01]  /*1f3d0*/  MUFU.TANH R19, R19 ;  /* 0x0000001300137308 */ /* 0x000e620000002400 */
[----:B--2---:R-:W-:Y:S01]  /*1f3e0*/  FFMA.FTZ R190, R11, UR5, R14 ;  /* 0x000000050bbe7c23 */ /* 0x004fe2000801000e */
[----:B------:R-:W-:Y:S01]  /*1f3f0*/  VIADD R14, R195, 0xfffffee1 ;  /* 0xfffffee1c30e7836 */ /* 0x000fe20000000000 */
[C---:B------:R-:W-:Y:S01]  /*1f400*/  ISETP.GE.AND P3, PT, R10.reuse, R209, PT ;  /* 0x000000d10a00720c */ /* 0x040fe20003f66270 */
[----:B------:R-:W-:Y:S01]  /*1f410*/  FMUL.FTZ R11, R33, UR7 ;  /* 0x00000007210b7c20 */ /* 0x000fe20008410000 */
[----:B------:R-:W-:Y:S02]  /*1f420*/  ISETP.GE.AND P4, PT, R10, R208, PT ;  /* 0x000000d00a00720c */ /* 0x000fe40003f86270 */
[----:B------:R-:W-:Y:S01]  /*1f430*/  FSEL R190, R190, -INF , !P2 ;  /* 0xff800000bebe7808 */ /* 0x000fe20005000000 */
[----:B------:R-:W2:Y:S01]  /*1f440*/  MUFU.TANH R12, R43 ;  /* 0x0000002b000c7308 */ /* 0x000ea20000002400 */
[----:B---3--:R-:W-:Y:S01]  /*1f450*/  FFMA.FTZ R17, R16, UR5, R17 ;  /* 0x0000000510117c23 */ /* 0x008fe20008010011 */
[----:B------:R-:W-:-:S02]  /*1f460*/  I2FP.F32.U32 R15, R14 ;  /* 0x0000000e000f7245 */ /* 0x000fc40000201000 */
[C---:B------:R-:W-:Y:S02]  /*1f470*/  ISETP.GE.AND P5, PT, R14.reuse, R209, PT ;  /* 0x000000d10e00720c */ /* 0x040fe40003fa6270 */
[----:B------:R-:W-:Y:S01]  /*1f480*/  ISETP.GE.AND P2, PT, R14, R208, PT ;  /* 0x000000d00e00720c */ /* 0x000fe20003f46270 */
[----:B------:R-:W-:Y:S01]  /*1f490*/  FMUL.FTZ R14, R34, UR7 ;  /* 0x00000007220e7c20 */ /* 0x000fe20008410000 */
[----:B------:R-:W3:Y:S01]  /*1f4a0*/  MUFU.TANH R18, R41 ;  /* 0x0000002900127308 */ /* 0x000ee20000002400 */
[----:B-1----:R-:W-:Y:S01]  /*1f4b0*/  FFMA.FTZ R19, R16, UR5, R19 ;  /* 0x0000000510137c23 */ /* 0x002fe20008010013 */
[----:B------:R-:W-:Y:S01]  /*1f4c0*/  VIADD R16, R195, 0xfffffee8 ;  /* 0xfffffee8c3107836 */ /* 0x000fe20000000000 */
[----:B------:R-:W-:-:S03]  /*1f4d0*/  FSEL R189, R17, -INF , !P3 ;  /* 0xff80000011bd7808 */ /* 0x000fc60005800000 */
[----:B------:R-:W-:Y:S02]  /*1f4e0*/  FSEL R187, R19, -INF , !P4 ;  /* 0xff80000013bb7808 */ /* 0x000fe40006000000 */
[----:B------:R-:W1:Y:S01]  /*1f4f0*/  MUFU.TANH R13, R36 ;  /* 0x00000024000d7308 */ /* 0x000e620000002400 */
[C---:B------:R-:W-:Y:S01]  /*1f500*/  ISETP.GE.AND P3, PT, R16.reuse, R209, PT ;  /* 0x000000d11000720c */ /* 0x040fe20003f66270 */
[----:B--2---:R-:W-:Y:S01]  /*1f510*/  FFMA.FTZ R194, R15, UR5, R12 ;  /* 0x000000050fc27c23 */ /* 0x004fe2000801000c */
[----:B------:R-:W-:Y:S01]  /*1f520*/  ISETP.GE.AND P4, PT, R16, R208, PT ;  /* 0x000000d01000720c */ /* 0x000fe20003f86270 */
[----:B------:R-:W-:Y:S01]  /*1f530*/  VIADD R12, R195, 0xfffffee9 ;  /* 0xfffffee9c30c7836 */ /* 0x000fe20000000000 */
[----:B------:R-:W-:Y:S02]  /*1f540*/  I2FP.F32.U32 R16, R16 ;  /* 0x0000001000107245 */ /* 0x000fe40000201000 */
[----:B------:R-:W-:Y:S01]  /*1f550*/  FSEL R194, R194, -INF , !P2 ;  /* 0xff800000c2c27808 */ /* 0x000fe20005000000 */
[----:B------:R-:W2:Y:S01]  /*1f560*/  MUFU.TANH R9, R9 ;  /* 0x0000000900097308 */ /* 0x000ea20000002400 */
[----:B---3--:R-:W-:Y:S01]  /*1f570*/  FFMA.FTZ R18, R15, UR5, R18 ;  /* 0x000000050f127c23 */ /* 0x008fe20008010012 */
[----:B------:R-:W-:-:S02]  /*1f580*/  I2FP.F32.U32 R15, R12 ;  /* 0x0000000c000f7245 */ /* 0x000fc40000201000 */
[----:B------:R-:W-:Y:S02]  /*1f590*/  ISETP.GE.AND P2, PT, R12, R208, PT ;  /* 0x000000d00c00720c */ /* 0x000fe40003f46270 */
[----:B------:R-:W-:Y:S02]  /*1f5a0*/  FSEL R192, R18, -INF , !P5 ;  /* 0xff80000012c07808 */ /* 0x000fe40006800000 */
[----:B------:R-:W3:Y:S01]  /*1f5b0*/  MUFU.TANH R8, R8 ;  /* 0x0000000800087308 */ /* 0x000ee20000002400 */
[----:B-1----:R-:W-:Y:S01]  /*1f5c0*/  FFMA.FTZ R196, R16, UR5, R13 ;  /* 0x0000000510c47c23 */ /* 0x002fe2000801000d */
[----:B------:R-:W-:Y:S01]  /*1f5d0*/  VIADD R13, R195, 0xfffffef0 ;  /* 0xfffffef0c30d7836 */ /* 0x000fe20000000000 */
[----:B------:R-:W-:-:S03]  /*1f5e0*/  ISETP.GE.AND P5, PT, R12, R209, PT ;  /* 0x000000d10c00720c */ /* 0x000fc60003fa6270 */
[----:B------:R-:W-:Y:S02]  /*1f5f0*/  FSEL R196, R196, -INF , !P3 ;  /* 0xff800000c4c47808 */ /* 0x000fe40005800000 */
[----:B------:R-:W1:Y:S01]  /*1f600*/  MUFU.TANH R37, R37 ;  /* 0x0000002500257308 */ /* 0x000e620000002400 */
[----:B--2---:R-:W-:Y:S01]  /*1f610*/  FFMA.FTZ R191, R16, UR5, R9 ;  /* 0x0000000510bf7c23 */ /* 0x004fe20008010009 */
[----:B------:R-:W-:-:S04]  /*1f620*/  ISETP.GE.AND P3, PT, R13, R209, PT ;  /* 0x000000d10d00720c */ /* 0x000fc80003f66270 */
[----:B------:R-:W-:Y:S02]  /*1f630*/  FSEL R191, R191, -INF , !P4 ;  /* 0xff800000bfbf7808 */ /* 0x000fe40006000000 */
[----:B------:R-:W2:Y:S01]  /*1f640*/  MUFU.TANH R10, R32 ;  /* 0x00000020000a7308 */ /* 0x000ea20000002400 */
[----:B------:R-:W-:Y:S01]  /*1f650*/  ISETP.GE.AND P4, PT, R13, R208, PT ;  /* 0x000000d00d00720c */ /* 0x000fe20003f86270 */
[----:B---3--:R-:W-:Y:S01]  /*1f660*/  FFMA.FTZ R198, R15, UR5, R8 ;  /* 0x000000050fc67c23 */ /* 0x008fe20008010008 */
[----:B------:R-:W-:-:S04]  /*1f670*/  I2FP.F32.U32 R13, R13 ;  /* 0x0000000d000d7245 */ /* 0x000fc80000201000 */
[----:B------:R-:W-:Y:S01]  /*1f680*/  FSEL R198, R198, -INF , !P2 ;  /* 0xff800000c6c67808 */ /* 0x000fe20005000000 */
[----:B------:R-:W3:Y:S01]  /*1f690*/  MUFU.TANH R14, R14 ;  /* 0x0000000e000e7308 */ /* 0x000ee20000002400 */
[----:B-1----:R-:W-:Y:S01]  /*1f6a0*/  FFMA.FTZ R37, R15, UR5, R37 ;  /* 0x000000050f257c23 */ /* 0x002fe20008010025 */
[----:B------:R-:W-:-:S04]  /*1f6b0*/  VIADD R15, R195, 0xfffffef1 ;  /* 0xfffffef1c30f7836 */ /* 0x000fc80000000000 */
[----:B------:R-:W-:Y:S02]  /*1f6c0*/  FSEL R193, R37, -INF , !P5 ;  /* 0xff80000025c17808 */ /* 0x000fe40006800000 */
[----:B------:R-:W1:Y:S01]  /*1f6d0*/  MUFU.TANH R11, R11 ;  /* 0x0000000b000b7308 */ /* 0x000e620000002400 */
[----:B--2---:R-:W-:Y:S01]  /*1f6e0*/  FFMA.FTZ R10, R13, UR5, R10 ;  /* 0x000000050d0a7c23 */ /* 0x004fe2000801000a */
[----:B------:R-:W-:Y:S02]  /*1f6f0*/  I2FP.F32.U32 R16, R15 ;  /* 0x0000000f00107245 */ /* 0x000fe40000201000 */
[----:B------:R-:W-:Y:S02]  /*1f700*/  ISETP.GE.AND P2, PT, R15, R209, PT ;  /* 0x000000d10f00720c */ /* 0x000fe40003f46270 */
[----:B------:R-:W-:Y:S02]  /*1f710*/  FSEL R197, R10, -INF , !P3 ;  /* 0xff8000000ac57808 */ /* 0x000fe40005800000 */
[----:B------:R-:W2:Y:S01]  /*1f720*/  MUFU.TANH R9, R35 ;  /* 0x0000002300097308 */ /* 0x000ea20000002400 */
[----:B---3--:R-:W-:Y:S01]  /*1f730*/  FFMA.FTZ R14, R13, UR5, R14 ;  /* 0x000000050d0e7c23 */ /* 0x008fe2000801000e */
[----:B------:R-:W-:Y:S01]  /*1f740*/  VIADD R13, R195, 0xfffffef8 ;  /* 0xfffffef8c30d7836 */ /* 0x000fe20000000000 */
[----:B------:R-:W-:Y:S01]  /*1f750*/  BAR.SYNC.DEFER_BLOCKING 0x0 ;  /* 0x0000000000007b1d */ /* 0x000fe20000010000 */
[----:B------:R-:W-:-:S02]  /*1f760*/  ISETP.GE.AND P3, PT, R15, R208, PT ;  /* 0x000000d00f00720c */ /* 0x000fc40003f66270 */
[----:B------:R-:W-:Y:S02]  /*1f770*/  FSEL R195, R14, -INF , !P4 ;  /* 0xff8000000ec37808 */ /* 0x000fe40006000000 */
[----:B------:R-:W-:Y:S01]  /*1f780*/  I2FP.F32.U32 R15, R13 ;  /* 0x0000000d000f7245 */ /* 0x000fe20000201000 */
[----:B------:R-:W3:Y:S01]  /*1f790*/  MUFU.TANH R12, R28 ;  /* 0x0000001c000c7308 */ /* 0x000ee20000002400 */
[----:B-1----:R-:W-:Y:S01]  /*1f7a0*/  FFMA.FTZ R11, R16, UR5, R11 ;  /* 0x00000005100b7c23 */ /* 0x002fe2000801000b */
[----:B------:R-:W-:-:S04]  /*1f7b0*/  ISETP.GE.AND P4, PT, R13, R209, PT ;  /* 0x000000d10d00720c */ /* 0x000fc80003f86270 */
[----:B------:R-:W-:Y:S02]  /*1f7c0*/  FSEL R200, R11, -INF , !P2 ;  /* 0xff8000000bc87808 */ /* 0x000fe40005000000 */
[----:B------:R-:W1:Y:S01]  /*1f7d0*/  MUFU.TANH R8, R30 ;  /* 0x0000001e00087308 */ /* 0x000e620000002400 */
[----:B--2---:R-:W-:Y:S01]  /*1f7e0*/  FFMA.FTZ R9, R16, UR5, R9 ;  /* 0x0000000510097c23 */ /* 0x004fe20008010009 */
[----:B------:R-:W-:-:S04]  /*1f7f0*/  ISETP.GE.AND P2, PT, R13, R208, PT ;  /* 0x000000d00d00720c */ /* 0x000fc80003f46270 */
[----:B------:R-:W-:Y:S02]  /*1f800*/  FSEL R204, R9, -INF , !P3 ;  /* 0xff80000009cc7808 */ /* 0x000fe40005800000 */
[----:B------:R-:W2:Y:S01]  /*1f810*/  MUFU.TANH R18, R31 ;  /* 0x0000001f00127308 */ /* 0x000ea20000002400 */
[----:B---3--:R-:W-:-:S05]  /*1f820*/  FFMA.FTZ R12, R15, UR5, R12 ;  /* 0x000000050f0c7c23 */ /* 0x008fca000801000c */
[----:B------:R-:W-:Y:S01]  /*1f830*/  FSEL R206, R12, -INF , !P4 ;  /* 0xff8000000cce7808 */ /* 0x000fe20006000000 */
[----:B-1----:R-:W-:-:S05]  /*1f840*/  FFMA.FTZ R8, R15, UR5, R8 ;  /* 0x000000050f087c23 */ /* 0x002fca0008010008 */
[----:B------:R-:W-:Y:S01]  /*1f850*/  FSEL R202, R8, -INF , !P2 ;  /* 0xff80000008ca7808 */ /* 0x000fe20005000000 */
[----:B--2---:R-:W-:-:S05]  /*1f860*/  FFMA.FTZ R199, R199, UR5, R18 ;  /* 0x00000005c7c77c23 */ /* 0x004fca0008010012 */
        /* <DEDUP_REMOVED lines=70> */
.L_x_3038:
        /* <DEDUP_REMOVED lines=8> */
.L_x_3039:
[----:B------:R-:W2:Y:S01]  /*1fd50*/  LDC R10, c[0x0][0x3bc] ;  /* 0x0000ef00ff0a7b82 */ /* 0x000ea20000000800 */
[C---:B------:R-:W-:Y:S01]  /*1fd60*/  IMAD.SHL.U32 R8, R11.reuse, 0x20, RZ ;  /* 0x000000200b087824 */ /* 0x040fe200078e00ff */
[C---:B------:R-:W-:Y:S01]  /*1fd70*/  LEA R14, P2, R11.reuse, R242, 0x5 ;  /* 0x000000f20b0e7211 */ /* 0x040fe200078428ff */
[----:B------:R-:W-:Y:S01]  /*1fd80*/  @!PT LDS RZ, [RZ] ;  /* 0x00000000fffff984 */ /* 0x000fe20000000800 */
[----:B------:R-:W-:Y:S01]  /*1fd90*/  @!PT LDS RZ, [RZ] ;  /* 0x00000000fffff984 */ /* 0x000fe20000000800 */
[----:B------:R-:W-:Y:S01]  /*1fda0*/  @!PT LDS RZ, [RZ] ;  /* 0x00000000fffff984 */ /* 0x000fe20000000800 */
[----:B-1----:R-:W-:Y:S03]  /*1fdb0*/  @!P1 LDGSTS.E.BYPASS.LTC128B.128 [R249+0x2000], desc[UR14][R242.64] ;  /* 0x02000000f2f99fae */ /* 0x002fe6000b981a0e */
[----:B------:R-:W-:Y:S01]  /*1fdc0*/  IADD3 R12, P3, PT, R14, R8, RZ ;  /* 0x000000080e0c7210 */ /* 0x000fe20007f7e0ff */
[----:B------:R1:W-:Y:S01]  /*1fdd0*/  @P1 STS.128 [R249+0x2000], RZ ;  /* 0x002000fff9001388 */ /* 0x0003e20000000c00 */
[C-C-:B--2---:R-:W-:Y:S02]  /*1fde0*/  SHF.L.U64.HI R9, R11.reuse, 0x5, R10.reuse ;  /* 0x000000050b097819 */ /* 0x144fe4000001020a */
[----:B------:R-:W-:-:S02]  /*1fdf0*/  LEA.HI.X R15, R11, R243, R10, 0x5, P2 ;  /* 0x000000f30b0f7211 */ /* 0x000fc400010f2c0a */
        /* <DEDUP_REMOVED lines=103> */
.L_x_3037:
[----:B-1----:R-:W-:Y:S01]  /*20470*/  FMNMX3.FTZ R8, R2, R212, R218, !PT ;  /* 0x000000d402087276 */ /* 0x002fe200078100da */
[----:B------:R-:W1:Y:S01]  /*20480*/  LDCU UR6, c[0x0][0x45c] ;  /* 0x00008b80ff0677ac */ /* 0x000e620008000800 */
[----:B------:R-:W-:Y:S02]  /*20490*/  LOP3.LUT P3, RZ, R237, 0x2, RZ, 0xc0, !PT ;  /* 0x00000002edff7812 */ /* 0x000fe4000786c0ff */
        /* <DEDUP_REMOVED lines=65> */
[----:B------:R-:W2:Y:S01]  /*208b0*/  SHFL.BFLY PT, R9, R10, 0x2, 0x1f ;  /* 0x0c401f000a097f89 */ /* 0x000ea200000e0000 */
        /* <DEDUP_REMOVED lines=8> */
[----:B-1----:R-:W-:Y:S01]  /*20940*/  FMUL.FTZ R211, R214, UR6 ;  /* 0x00000006d6d37c20 */ /* 0x002fe20008410000 */
[----:B---3--:R-:W-:Y:S02]  /*20950*/  FMNMX.FTZ R213, R8, R213, !PT ;  /* 0x000000d508d57209 */ /* 0x008fe40007810000 */
[----:B------:R-:W-:Y:S02]  /*20960*/  FSEL R9, R214, RZ, P2 ;  /* 0x000000ffd6097208 */ /* 0x000fe40001000000 */
[C---:B------:R-:W-:Y:S01]  /*20970*/  FSETP.NEU.FTZ.AND P1, PT, R213.reuse, -INF , PT ;  /* 0xff800000d500780b */ /* 0x040fe20003f3d000 */
[----:B------:R-:W-:Y:S01]  /*20980*/  FMUL.FTZ R207, R213, UR6 ;  /* 0x00000006d5cf7c20 */ /* 0x000fe20008410000 */
[----:B------:R-:W-:Y:S01]  /*20990*/  FSEL R211, R211, RZ, P2 ;  /* 0x000000ffd3d37208 */ /* 0x000fe20001000000 */
[----:B------:R-:W-:Y:S01]  /*209a0*/  FADD.FTZ R8, R2, -R9 ;  /* 0x8000000902087221 */ /* 0x000fe20000010000 */
[----:B------:R-:W-:-:S02]  /*209b0*/  FSEL R9, R213, RZ, P1 ;  /* 0x000000ffd5097208 */ /* 0x000fc40000800000 */
[----:B------:R-:W-:Y:S01]  /*209c0*/  FSEL R207, R207, RZ, P1 ;  /* 0x000000ffcfcf7208 */ /* 0x000fe20000800000 */
[--C-:B------:R-:W-:Y:S01]  /*209d0*/  FFMA.FTZ R210, R218, UR6, -R211.reuse ;  /* 0x00000006dad27c23 */ /* 0x100fe200080108d3 */
[----:B------:R-:W-:Y:S01]  /*209e0*/  FFMA.FTZ R209, R205, UR6, -R211 ;  /* 0x00000006cdd17c23 */ /* 0x000fe200080108d3 */
[----:B------:R-:W-:Y:S01]  /*209f0*/  FADD.FTZ R9, R0, -R9 ;  /* 0x8000000900097221 */ /* 0x000fe20000010000 */
[----:B------:R-:W-:Y:S01]  /*20a00*/  FFMA.FTZ R212, R212, UR6, -R211 ;  /* 0x00000006d4d47c23 */ /* 0x000fe200080108d3 */
[--C-:B------:R-:W-:Y:S01]  /*20a10*/  FFMA.FTZ R203, R215, UR6, -R207.reuse ;  /* 0x00000006d7cb7c23 */ /* 0x100fe200080108cf */
[----:B------:R-:W-:Y:S01]  /*20a20*/  LOP3.LUT R215, R3, R166, RZ, 0xfc, !PT ;  /* 0x000000a603d77212 */ /* 0x000fe200078efcff */
[--C-:B------:R-:W-:Y:S01]  /*20a30*/  FFMA.FTZ R2, R219, UR6, -R207.reuse ;  /* 0x00000006db027c23 */ /* 0x100fe200080108cf */
[----:B------:R-:W-:Y:S01]  /*20a40*/  MOV R219, 0x20 ;  /* 0x0000002000db7802 */ /* 0x000fe20000000f00 */
[--C-:B------:R-:W-:Y:S01]  /*20a50*/  FFMA.FTZ R205, R216, UR6, -R207.reuse ;  /* 0x00000006d8cd7c23 */ /* 0x100fe200080108cf */
[----:B------:R-:W-:Y:S01]  /*20a60*/  LEA R215, R215, UR8, 0x1 ;  /* 0x00000008d7d77c11 */ /* 0x000fe2000f8e08ff */
[----:B------:R-:W-:Y:S01]  /*20a70*/  FFMA.FTZ R201, R217, UR6, -R207 ;  /* 0x00000006d9c97c23 */ /* 0x000fe200080108cf */
[----:B------:R-:W-:Y:S01]  /*20a80*/  SEL R219, R219, 0xffffffe0, !P3 ;  /* 0xffffffe0dbdb7807 */ /* 0x000fe20005800000 */
[----:B------:R-:W-:Y:S01]  /*20a90*/  FMUL.FTZ R217, R8, UR6 ;  /* 0x0000000608d97c20 */ /* 0x000fe20008410000 */
[----:B------:R-:W-:Y:S01]  /*20aa0*/  IADD3 R20, PT, PT, R215, 0xa000, RZ ;  /* 0x0000a000d7147810 */ /* 0x000fe20007ffe0ff */
[----:B------:R-:W-:Y:S01]  /*20ab0*/  FMUL.FTZ R216, R9, UR6 ;  /* 0x0000000609d87c20 */ /* 0x000fe20008410000 */
[----:B------:R-:W-:Y:S01]  /*20ac0*/  IADD3 R218, PT, PT, R215, 0xa040, RZ ;  /* 0x0000a040d7da7810 */ /* 0x000fe20007ffe0ff */
[----:B------:R-:W1:Y:S01]  /*20ad0*/  LDSM.16.MT88.4 R24, [R215+0xa000] ;  /* 0x00a00000d718783b */ /* 0x000e620000004200 */
[----:B------:R-:W-:Y:S01]  /*20ae0*/  @P0 IADD3 R218, PT, PT, R20, -0x40, RZ ;  /* 0xffffffc014da0810 */ /* 0x000fe20007ffe0ff */
[--C-:B------:R-:W-:Y:S01]  /*20af0*/  FFMA.FTZ R208, R221, UR6, -R211.reuse ;  /* 0x00000006ddd07c23 */ /* 0x100fe200080108d3 */
[C---:B------:R-:W-:Y:S01]  /*20b00*/  IADD3 R0, PT, PT, R219.reuse, R215, RZ ;  /* 0x000000d7db007210 */ /* 0x040fe20007ffe0ff */
[----:B------:R-:W-:Y:S01]  /*20b10*/  MUFU.EX2 R212, R212 ;  /* 0x000000d400d47308 */ /* 0x000fe20000000800 */
[----:B------:R-:W-:Y:S01]  /*20b20*/  IADD3 R219, PT, PT, R219, R218, RZ ;  /* 0x000000dadbdb7210 */ /* 0x000fe20007ffe0ff */
[----:B------:R-:W-:Y:S01]  /*20b30*/  LDSM.16.MT88.4 R32, [R218] ;  /* 0x00000000da20783b */ /* 0x000fe20000004200 */
[--C-:B------:R-:W-:Y:S01]  /*20b40*/  FFMA.FTZ R236, R236, UR6, -R211.reuse ;  /* 0x00000006ecec7c23 */ /* 0x100fe200080108d3 */
[----:B------:R-:W-:Y:S01]  /*20b50*/  FFMA.FTZ R240, R240, UR6, -R211 ;  /* 0x00000006f0f07c23 */ /* 0x000fe200080108d3 */
[--C-:B------:R-:W-:Y:S01]  /*20b60*/  FFMA.FTZ R234, R234, UR6, -R207.reuse ;  /* 0x00000006eaea7c23 */ /* 0x100fe200080108cf */
[----:B------:R-:W2:Y:S01]  /*20b70*/  LDSM.16.MT88.4 R8, [R0+0xa000] ;  /* 0x00a000000008783b */ /* 0x000ea20000004200 */
[----:B------:R-:W-:Y:S01]  /*20b80*/  FFMA.FTZ R230, R230, UR6, -R207 ;  /* 0x00000006e6e67c23 */ /* 0x000fe200080108cf */
[----:B------:R-:W3:Y:S01]  /*20b90*/  MUFU.EX2 R210, R210 ;  /* 0x000000d200d27308 */ /* 0x000ee20000000800 */
[--C-:B------:R-:W-:Y:S01]  /*20ba0*/  FFMA.FTZ R226, R226, UR6, -R211.reuse ;  /* 0x00000006e2e27c23 */ /* 0x100fe200080108d3 */
[----:B------:R-:W4:Y:S01]  /*20bb0*/  LDSM.16.MT88.4 R40, [R219] ;  /* 0x00000000db28783b */ /* 0x000f220000004200 */
[----:B------:R-:W-:Y:S01]  /*20bc0*/  FFMA.FTZ R97, R97, UR6, -R211 ;  /* 0x0000000661617c23 */ /* 0x000fe200080108d3 */
[--C-:B------:R-:W-:Y:S01]  /*20bd0*/  FFMA.FTZ R91, R91, UR6, -R207.reuse ;  /* 0x000000065b5b7c23 */ /* 0x100fe200080108cf */
[----:B------:R-:W-:Y:S01]  /*20be0*/  FFMA.FTZ R92, R92, UR6, -R207 ;  /* 0x000000065c5c7c23 */ /* 0x000fe200080108cf */
        /* <DEDUP_REMOVED lines=8> */
[----:B------:R-:W-:Y:S01]  /*20c70*/  LDSM.16.MT88.4 R64, [R219+0x800] ;  /* 0x00080000db40783b */ /* 0x000fe20000004200 */
[----:B------:R-:W-:Y:S01]  /*20c80*/  FFMA.FTZ R85, R85, UR6, -R211 ;  /* 0x0000000655557c23 */ /* 0x000fe200080108d3 */
[----:B------:R-:W1:Y:S01]  /*20c90*/  MUFU.EX2 R208, R208 ;  /* 0x000000d000d07308 */ /* 0x000e620000000800 */
[----:B---3--:R-:W-:Y:S01]  /*20ca0*/  F2FP.BF16.F32.PACK_AB R12, R210, R212 ;  /* 0x000000d4d20c723e */ /* 0x008fe200000010ff */
[--C-:B------:R-:W-:Y:S01]  /*20cb0*/  FFMA.FTZ R86, R86, UR6, -R207.reuse ;  /* 0x0000000656567c23 */ /* 0x100fe200080108cf */
[----:B------:R-:W-:Y:S01]  /*20cc0*/  FFMA.FTZ R87, R87, UR6, -R207 ;  /* 0x0000000657577c23 */ /* 0x000fe200080108cf */
[----:B------:R-:W-:Y:S01]  /*20cd0*/  FFMA.FTZ R76, R76, UR6, -R211 ;  /* 0x000000064c4c7c23 */ /* 0x000fe200080108d3 */
[----:B------:R-:W-:Y:S01]  /*20ce0*/  FFMA.FTZ R77, R77, UR6, -R207 ;  /* 0x000000064d4d7c23 */ /* 0x000fe200080108cf */
[--C-:B------:R-:W-:Y:S01]  /*20cf0*/  FFMA.FTZ R72, R72, UR6, -R211.reuse ;  /* 0x0000000648487c23 */ /* 0x100fe200080108d3 */
[----:B------:R-:W-:Y:S01]  /*20d00*/  FFMA.FTZ R75, R75, UR6, -R211 ;  /* 0x000000064b4b7c23 */ /* 0x000fe200080108d3 */
        /* <DEDUP_REMOVED lines=8> */
[----:B------:R-:W3:Y:S01]  /*20d90*/  MUFU.EX2 R203, R203 ;  /* 0x000000cb00cb7308 */ /* 0x000ee20000000800 */
[----:B-1----:R-:W-:Y:S01]  /*20da0*/  F2FP.BF16.F32.PACK_AB R14, R208, R209 ;  /* 0x000000d1d00e723e */ /* 0x002fe200000010ff */
[--C-:B------:R-:W-:Y:S01]  /*20db0*/  FFMA.FTZ R71, R71, UR6, -R207.reuse ;  /* 0x0000000647477c23 */ /* 0x100fe200080108cf */
[----:B------:R-:W-:Y:S01]  /*20dc0*/  FFMA.FTZ R4, R4, UR6, -R207 ;  /* 0x0000000604047c23 */ /* 0x000fe200080108cf */
[----:B------:R-:W-:-:S04]  /*20dd0*/  FFMA.FTZ R206, R206, UR6, -R211 ;  /* 0x00000006cece7c23 */ /* 0x000fc800080108d3 */
[----:B------:R-:W-:Y:S08]  /*20de0*/  MUFU.EX2 R201, R201 ;  /* 0x000000c900c97308 */ /* 0x000ff00000000800 */
[----:B------:R-:W1:Y:S01]  /*20df0*/  MUFU.EX2 R2, R2 ;  /* 0x0000000200027308 */ /* 0x000e620000000800 */
[----:B---3--:R-:W-:-:S07]  /*20e00*/  F2FP.BF16.F32.PACK_AB R13, R203, R205 ;  /* 0x000000cdcb0d723e */ /* 0x008fce00000010ff */
[----:B------:R-:W3:Y:S08]  /*20e10*/  MUFU.EX2 R217, R217 ;  /* 0x000000d900d97308 */ /* 0x000ef00000000800 */
[----:B------:R-:W2:Y:S01]  /*20e20*/  MUFU.EX2 R216, R216 ;  /* 0x000000d800d87308 */ /* 0x000ea20000000800 */
[----:B-1----:R-:W-:-:S07]  /*20e30*/  F2FP.BF16.F32.PACK_AB R15, R2, R201 ;  /* 0x000000c9020f723e */ /* 0x002fce00000010ff */
[----:B------:R-:W-:Y:S01]  /*20e40*/  MUFU.EX2 R91, R91 ;  /* 0x0000005b005b7308 */ /* 0x000fe20000000800 */
        /* <DEDUP_REMOVED lines=35> */
[--C-:B------:R-:W-:Y:S01]  /*21080*/  FFMA.FTZ R145, R232, UR6, -R207.reuse ;  /* 0x00000006e8917c23 */ /* 0x100fe200080108cf */
[--C-:B------:R-:W-:Y:S01]  /*21090*/  FFMA.FTZ R137, R228, UR6, -R207.reuse ;  /* 0x00000006e4897c23 */ /* 0x100fe200080108cf */
[----:B------:R-:W-:Y:S01]  /*210a0*/  MUFU.EX2 R152, R240 ;  /* 0x000000f000987308 */ /* 0x000fe20000000800 */
[--C-:B------:R-:W-:Y:S01]  /*210b0*/  FFMA.FTZ R136, R22, UR6, -R207.reuse ;  /* 0x0000000616887c23 */ /* 0x100fe200080108cf */
[--C-:B------:R-:W-:Y:S01]  /*210c0*/  FFMA.FTZ R139, R23, UR6, -R207.reuse ;  /* 0x00000006178b7c23 */ /* 0x100fe200080108cf */
[C---:B------:R-:W-:Y:S01]  /*210d0*/  HMMA.16816.F32.BF16 R36, R12.reuse, R8, R36 ;  /* 0x000000080c24723c */ /* 0x040fe20000041824 */
[----:B------:R-:W-:Y:S01]  /*210e0*/  LDSM.16.MT88.4 R20, [R0+0xb000] ;  /* 0x00b000000014783b */ /* 0x000fe20000004200 */
[--C-:B------:R-:W-:Y:S01]  /*210f0*/  FFMA.FTZ R138, R29, UR6, -R207.reuse ;  /* 0x000000061d8a7c23 */ /* 0x100fe200080108cf */
[----:B------:R-:W-:Y:S01]  /*21100*/  FFMA.FTZ R146, R168, UR6, -R207 ;  /* 0x00000006a8927c23 */ /* 0x000fe200080108cf */
[--C-:B------:R-:W-:Y:S01]  /*21110*/  FFMA.FTZ R144, R177, UR6, -R211.reuse ;  /* 0x00000006b1907c23 */ /* 0x100fe200080108d3 */
[----:B------:R-:W-:Y:S01]  /*21120*/  MUFU.EX2 R160, R160 ;  /* 0x000000a000a07308 */ /* 0x000fe20000000800 */
[----:B------:R-:W-:Y:S01]  /*21130*/  LDSM.16.MT88.4 R28, [R218+0x1000] ;  /* 0x00100000da1c783b */ /* 0x000fe20000004200 */
[----:B------:R-:W-:Y:S01]  /*21140*/  FFMA.FTZ R147, R184, UR6, -R211 ;  /* 0x00000006b8937c23 */ /* 0x000fe200080108d3 */
[C---:B------:R-:W-:Y:S01]  /*21150*/  HMMA.16816.F32.BF16 R44, R12.reuse, R32, R44 ;  /* 0x000000200c2c723c */ /* 0x040fe2000004182c */
[--C-:B------:R-:W-:Y:S01]  /*21160*/  FFMA.FTZ R155, R169, UR6, -R207.reuse ;  /* 0x00000006a99b7c23 */ /* 0x100fe200080108cf */
[----:B------:R-:W-:Y:S01]  /*21170*/  FFMA.FTZ R168, R179, UR6, -R207 ;  /* 0x00000006b3a87c23 */ /* 0x000fe200080108cf */
[----:B------:R-:W-:Y:S01]  /*21180*/  FFMA.FTZ R217, R251, R217, R212 ;  /* 0x000000d9fbd97223 */ /* 0x000fe200000100d4 */
[----:B------:R-:W-:Y:S01]  /*21190*/  FFMA.FTZ R216, R252, R216, R205 ;  /* 0x000000d8fcd87223 */ /* 0x000fe200000100cd */
[----:B------:R-:W1:Y:S01]  /*211a0*/  MUFU.EX2 R153, R153 ;  /* 0x0000009900997308 */ /* 0x000e620000000800 */
[----:B------:R-:W-:Y:S01]  /*211b0*/  FFMA.FTZ R251, R7, UR6, -R211 ;  /* 0x0000000607fb7c23 */ /* 0x000fe200080108d3 */
[----:B------:R-:W-:Y:S01]  /*211c0*/  FADD.FTZ R210, R210, R217 ;  /* 0x000000d9d2d27221 */ /* 0x000fe20000010000 */
[C---:B------:R-:W-:Y:S01]  /*211d0*/  HMMA.16816.F32.BF16 R24, R12.reuse, R26, R156 ;  /* 0x0000001a0c18723c */ /* 0x040fe2000004189c */
[----:B------:R-:W-:Y:S01]  /*211e0*/  FADD.FTZ R216, R203, R216 ;  /* 0x000000d8cbd87221 */ /* 0x000fe20000010000 */
[--C-:B------:R-:W-:Y:S01]  /*211f0*/  FFMA.FTZ R7, R195, UR6, -R207.reuse ;  /* 0x00000006c3077c23 */ /* 0x100fe200080108cf */
[----:B------:R-:W-:Y:S01]  /*21200*/  FADD.FTZ R209, R209, R210 ;  /* 0x000000d2d1d17221 */ /* 0x000fe20000010000 */
[----:B------:R-:W-:Y:S01]  /*21210*/  FFMA.FTZ R252, R199, UR6, -R207 ;  /* 0x00000006c7fc7c23 */ /* 0x000fe200080108cf */
[----:B------:R-:W2:Y:S01]  /*21220*/  MUFU.EX2 R157, R236 ;  /* 0x000000ec009d7308 */ /* 0x000ea20000000800 */
[----:B------:R-:W-:Y:S01]  /*21230*/  FADD.FTZ R201, R201, R216 ;  /* 0x000000d8c9c97221 */ /* 0x000fe20000010000 */
[----:B------:R-:W-:Y:S01]  /*21240*/  FADD.FTZ R209, R208, R209 ;  /* 0x000000d1d0d17221 */ /* 0x000fe20000010000 */
[----:B------:R-:W-:Y:S02]  /*21250*/  HMMA.16816.F32.BF16 R8, R12, R10, R148 ;  /* 0x0000000a0c08723c */ /* 0x000fe40000041894 */
[----:B------:R-:W-:Y:S01]  /*21260*/  FADD.FTZ R201, R2, R201 ;  /* 0x000000c902c97221 */ /* 0x000fe20000010000 */
[--C-:B------:R-:W-:Y:S01]  /*21270*/  FFMA.FTZ R2, R5, UR6, -R207.reuse ;  /* 0x0000000605027c23 */ /* 0x100fe200080108cf */
[----:B------:R-:W-:Y:S01]  /*21280*/  FFMA.FTZ R5, R190, UR6, -R207 ;  /* 0x00000006be057c23 */ /* 0x000fe200080108cf */
[----:B------:R-:W-:Y:S01]  /*21290*/  MUFU.EX2 R148, R234 ;  /* 0x000000ea00947308 */ /* 0x000fe20000000800 */
[----:B-1----:R-:W-:-:S02]  /*212a0*/  F2FP.BF16.F32.PACK_AB R62, R153, R152 ;  /* 0x00000098993e723e */ /* 0x002fc400000010ff */
[C---:B------:R-:W-:Y:S01]  /*212b0*/  HMMA.16816.F32.BF16 R32, R12.reuse, R34, R140 ;  /* 0x000000220c20723c */ /* 0x040fe2000004188c */
[----:B------:R-:W-:Y:S01]  /*212c0*/  FFMA.FTZ R141, R96, UR6, -R207 ;  /* 0x00000006608d7c23 */ /* 0x000fe200080108cf */
[--C-:B------:R-:W-:Y:S01]  /*212d0*/  FFMA.FTZ R96, R105, UR6, -R211.reuse ;  /* 0x0000000669607c23 */ /* 0x100fe200080108d3 */
[----:B------:R-:W-:Y:S01]  /*212e0*/  FFMA.FTZ R105, R116, UR6, -R211 ;  /* 0x0000000674697c23 */ /* 0x000fe200080108d3 */
[----:B------:R-:W-:Y:S01]  /*212f0*/  FFMA.FTZ R116, R124, UR6, -R207 ;  /* 0x000000067c747c23 */ /* 0x000fe200080108cf */
[----:B------:R-:W1:Y:S01]  /*21300*/  MUFU.EX2 R145, R145 ;  /* 0x0000009100917308 */ /* 0x000e620000000800 */
[----:B--2---:R-:W-:Y:S01]  /*21310*/  F2FP.BF16.F32.PACK_AB R60, R157, R160 ;  /* 0x000000a09d3c723e */ /* 0x004fe200000010ff */
[--C-:B------:R-:W-:Y:S01]  /*21320*/  FFMA.FTZ R124, R165, UR6, -R211.reuse ;  /* 0x00000006a57c7c23 */ /* 0x100fe200080108d3 */
[C---:B----4-:R-:W-:Y:S01]  /*21330*/  HMMA.16816.F32.BF16 R56, R12.reuse, R40, R56 ;  /* 0x000000280c38723c */ /* 0x050fe20000041838 */
[--C-:B------:R-:W-:Y:S01]  /*21340*/  FFMA.FTZ R142, R175, UR6, -R211.reuse ;  /* 0x00000006af8e7c23 */ /* 0x100fe200080108d3 */
[----:B------:R-:W-:Y:S01]  /*21350*/  FFMA.FTZ R143, R180, UR6, -R211 ;  /* 0x00000006b48f7c23 */ /* 0x000fe200080108d3 */
[----:B------:R-:W-:Y:S01]  /*21360*/  FFMA.FTZ R165, R182, UR6, -R207 ;  /* 0x00000006b6a57c23 */ /* 0x000fe200080108cf */
[----:B------:R-:W-:Y:S01]  /*21370*/  FADD.FTZ R160, R160, R209 ;  /* 0x000000d1a0a07221 */ /* 0x000fe20000010000 */
[----:B------:R-:W-:Y:S03]  /*21380*/  MUFU.EX2 R140, R230 ;  /* 0x000000e6008c7308 */ /* 0x000fe60000000800 */
[----:B------:R-:W-:Y:S01]  /*21390*/  HMMA.16816.F32.BF16 R12, R12, R42, R132 ;  /* 0x0000002a0c0c723c */ /* 0x000fe20000041884 */
[----:B------:R-:W2:Y:S01]  /*213a0*/  LDSM.16.MT88.4 R40, [R218+0x800] ;  /* 0x00080000da28783b */ /* 0x000ea20000004200 */
[--C-:B------:R-:W-:Y:S01]  /*213b0*/  FFMA.FTZ R132, R222, UR6, -R211.reuse ;  /* 0x00000006de847c23 */ /* 0x100fe200080108d3 */
[--C-:B------:R-:W-:Y:S01]  /*213c0*/  FFMA.FTZ R134, R224, UR6, -R211.reuse ;  /* 0x00000006e0867c23 */ /* 0x100fe200080108d3 */
[----:B------:R-:W-:Y:S01]  /*213d0*/  FFMA.FTZ R135, R220, UR6, -R211 ;  /* 0x00000006dc877c23 */ /* 0x000fe200080108d3 */
[----:B------:R-:W3:Y:S01]  /*213e0*/  MUFU.EX2 R137, R137 ;  /* 0x0000008900897308 */ /* 0x000ee20000000800 */
[----:B-1----:R-:W-:Y:S01]  /*213f0*/  F2FP.BF16.F32.PACK_AB R61, R145, R148 ;  /* 0x00000094913d723e */ /* 0x002fe200000010ff */
[----:B------:R-:W-:Y:S01]  /*21400*/  FADD.FTZ R148, R148, R201 ;  /* 0x000000c994947221 */ /* 0x000fe20000010000 */
[----:B------:R-:W-:-:S03]  /*21410*/  FADD.FTZ R157, R157, R160 ;  /* 0x000000a09d9d7221 */ /* 0x000fc60000010000 */
[----:B------:R-:W-:Y:S01]  /*21420*/  FADD.FTZ R145, R145, R148 ;  /* 0x0000009491917221 */ /* 0x000fe20000010000 */
[----:B------:R-:W-:Y:S01]  /*21430*/  FADD.FTZ R152, R152, R157 ;  /* 0x0000009d98987221 */ /* 0x000fe20000010000 */
[----:B------:R-:W-:Y:S01]  /*21440*/  MUFU.EX2 R133, R226 ;  /* 0x000000e200857308 */ /* 0x000fe20000000800 */
[----:B------:R-:W-:Y:S02]  /*21450*/  LDSM.16.MT88.4 R156, [R215+0x11800] ;  /* 0x01180000d79c783b */ /* 0x000fe40000004200 */
[----:B------:R-:W-:Y:S02]  /*21460*/  FADD.FTZ R152, R153, R152 ;  /* 0x0000009899987221 */ /* 0x000fe40000010000 */
[----:B------:R-:W-:Y:S03]  /*21470*/  LDSM.16.MT88.4 R148, [R0+0x11800] ;  /* 0x011800000094783b */ /* 0x000fe60000004200 */
[----:B------:R-:W1:Y:S01]  /*21480*/  MUFU.EX2 R132, R132 ;  /* 0x0000008400847308 */ /* 0x000e620000000800 */
[----:B---3--:R-:W-:Y:S01]  /*21490*/  F2FP.BF16.F32.PACK_AB R63, R137, R140 ;  /* 0x0000008c893f723e */ /* 0x008fe200000010ff */
[----:B------:R-:W-:-:S04]  /*214a0*/  FADD.FTZ R140, R140, R145 ;  /* 0x000000918c8c7221 */ /* 0x000fc80000010000 */
[----:B------:R-:W-:Y:S02]  /*214b0*/  FADD.FTZ R137, R137, R140 ;  /* 0x0000008c89897221 */ /* 0x000fe40000010000 */
[----:B------:R-:W-:Y:S01]  /*214c0*/  MUFU.EX2 R134, R134 ;  /* 0x0000008600867308 */ /* 0x000fe20000000800 */
[C---:B-----5:R-:W-:Y:S07]  /*214d0*/  HMMA.16816.F32.BF16 R16, R60.reuse, R48, R16 ;  /* 0x000000303c10723c */ /* 0x060fee0000041810 */
[----:B------:R-:W-:Y:S01]  /*214e0*/  MUFU.EX2 R135, R135 ;  /* 0x0000008700877308 */ /* 0x000fe20000000800 */
[C---:B------:R-:W-:Y:S01]  /*214f0*/  HMMA.16816.F32.BF16 R24, R60.reuse, R50, R24 ;  /* 0x000000323c18723c */ /* 0x040fe20000041818 */
[----:B------:R-:W3:Y:S06]  /*21500*/  LDSM.16.MT88.4 R48, [R215+0xb000] ;  /* 0x00b00000d730783b */ /* 0x000eec0000004200 */
[----:B------:R-:W-:Y:S01]  /*21510*/  MUFU.EX2 R136, R136 ;  /* 0x0000008800887308 */ /* 0x000fe20000000800 */
[C---:B------:R-:W-:Y:S07]  /*21520*/  HMMA.16816.F32.BF16 R36, R60.reuse, R52, R36 ;  /* 0x000000343c24723c */ /* 0x040fee0000041824 */
[----:B------:R-:W4:Y:S01]  /*21530*/  MUFU.EX2 R139, R139 ;  /* 0x0000008b008b7308 */ /* 0x000f220000000800 */
[C---:B------:R-:W-:Y:S01]  /*21540*/  HMMA.16816.F32.BF16 R8, R60.reuse, R54, R8 ;  /* 0x000000363c08723c */ /* 0x040fe20000041808 */
[----:B------:R-:W5:Y:S06]  /*21550*/  LDSM.16.MT88.4 R52, [R219+0x1000] ;  /* 0x00100000db34783b */ /* 0x000f6c0000004200 */
[----:B------:R-:W-:Y:S01]  /*21560*/  MUFU.EX2 R138, R138 ;  /* 0x0000008a008a7308 */ /* 0x000fe20000000800 */
[----:B--2---:R-:W-:Y:S01]  /*21570*/  HMMA.16816.F32.BF16 R44, R60, R40, R44 ;  /* 0x000000283c2c723c */ /* 0x004fe2000004182c */
[----:B-1----:R-:W-:Y:S01]  /*21580*/  F2FP.BF16.F32.PACK_AB R40, R132, R133 ;  /* 0x000000858428723e */ /* 0x002fe200000010ff */
[----:B------:R-:W-:-:S04]  /*21590*/  FADD.FTZ R133, R133, R152 ;  /* 0x0000009885857221 */ /* 0x000fc80000010000 */
[----:B------:R-:W-:Y:S01]  /*215a0*/  FADD.FTZ R133, R132, R133 ;  /* 0x0000008584857221 */ /* 0x000fe20000010000 */
[----:B------:R-:W1:Y:S01]  /*215b0*/  MUFU.EX2 R141, R141 ;  /* 0x0000008d008d7308 */ /* 0x000e620000000800 */
[C---:B------:R-:W-:Y:S01]  /*215c0*/  HMMA.16816.F32.BF16 R32, R60.reuse, R42, R32 ;  /* 0x0000002a3c20723c */ /* 0x040fe20000041820 */
[----:B----4-:R-:W-:Y:S01]  /*215d0*/  F2FP.BF16.F32.PACK_AB R41, R139, R136 ;  /* 0x000000888b29723e */ /* 0x010fe200000010ff */
[----:B------:R-:W-:Y:S01]  /*215e0*/  FADD.FTZ R136, R136, R137 ;  /* 0x0000008988887221 */ /* 0x000fe20000010000 */
[----:B------:R-:W-:Y:S01]  /*215f0*/  F2FP.BF16.F32.PACK_AB R42, R135, R134 ;  /* 0x00000086872a723e */ /* 0x000fe200000010ff */
[----:B------:R-:W-:Y:S01]  /*21600*/  FADD.FTZ R134, R134, R133 ;  /* 0x0000008586867221 */ /* 0x000fe20000010000 */
[----:B------:R-:W-:Y:S01]  /*21610*/  FFMA.FTZ R137, R192, UR6, -R211 ;  /* 0x00000006c0897c23 */ /* 0x000fe200080108d3 */
[----:B------:R-:W-:Y:S01]  /*21620*/  FADD.FTZ R139, R139, R136 ;  /* 0x000000888b8b7221 */ /* 0x000fe20000010000 */
[----:B------:R-:W-:Y:S01]  /*21630*/  MUFU.EX2 R92, R92 ;  /* 0x0000005c005c7308 */ /* 0x000fe20000000800 */
[C---:B------:R-:W-:Y:S01]  /*21640*/  HMMA.16816.F32.BF16 R56, R60.reuse, R64, R56 ;  /* 0x000000403c38723c */ /* 0x040fe20000041838 */
[--C-:B------:R-:W-:Y:S01]  /*21650*/  FFMA.FTZ R64, R98, UR6, -R207.reuse ;  /* 0x0000000662407c23 */ /* 0x100fe200080108cf */
[----:B------:R-:W-:Y:S01]  /*21660*/  FFMA.FTZ R65, R99, UR6, -R207 ;  /* 0x0000000663417c23 */ /* 0x000fe200080108cf */
[--C-:B------:R-:W-:Y:S01]  /*21670*/  FFMA.FTZ R99, R107, UR6, -R211.reuse ;  /* 0x000000066b637c23 */ /* 0x100fe200080108d3 */
[--C-:B------:R-:W-:Y:S01]  /*21680*/  FFMA.FTZ R98, R110, UR6, -R211.reuse ;  /* 0x000000066e627c23 */ /* 0x100fe200080108d3 */
[--C-:B------:R-:W-:Y:S01]  /*21690*/  FFMA.FTZ R107, R117, UR6, -R211.reuse ;  /* 0x00000006756b7c23 */ /* 0x100fe200080108d3 */
[--C-:B------:R-:W-:Y:S01]  /*216a0*/  FFMA.FTZ R110, R119, UR6, -R211.reuse ;  /* 0x00000006776e7c23 */ /* 0x100fe200080108d3 */
[----:B------:R-:W-:Y:S01]  /*216b0*/  MUFU.EX2 R64, R64 ;  /* 0x0000004000407308 */ /* 0x000fe20000000800 */
[----:B-1----:R-:W-:Y:S01]  /*216c0*/  F2FP.BF16.F32.PACK_AB R43, R141, R138 ;  /* 0x0000008a8d2b723e */ /* 0x002fe200000010ff */
[----:B------:R-:W-:Y:S01]  /*216d0*/  HMMA.16816.F32.BF16 R12, R60, R66, R12 ;  /* 0x000000423c0c723c */ /* 0x000fe2000004180c */
[--C-:B------:R-:W-:Y:S01]  /*216e0*/  FFMA.FTZ R61, R100, UR6, -R211.reuse ;  /* 0x00000006643d7c23 */ /* 0x100fe200080108d3 */
[--C-:B------:R-:W-:Y:S01]  /*216f0*/  FFMA.FTZ R62, R101, UR6, -R211.reuse ;  /* 0x00000006653e7c23 */ /* 0x100fe200080108d3 */
[----:B------:R-:W-:Y:S01]  /*21700*/  FFMA.FTZ R63, R102, UR6, -R211 ;  /* 0x00000006663f7c23 */ /* 0x000fe200080108d3 */
[--C-:B------:R-:W-:Y:S01]  /*21710*/  FFMA.FTZ R66, R88, UR6, -R207.reuse ;  /* 0x0000000658427c23 */ /* 0x100fe200080108cf */
[----:B------:R-:W-:Y:S01]  /*21720*/  FFMA.FTZ R67, R89, UR6, -R207 ;  /* 0x0000000659437c23 */ /* 0x000fe200080108cf */
[----:B------:R1:W-:Y:S01]  /*21730*/  MUFU.EX2 R60, R97 ;  /* 0x00000061003c7308 */ /* 0x0003e20000000800 */
[--C-:B------:R-:W-:Y:S01]  /*21740*/  FFMA.FTZ R88, R90, UR6, -R211.reuse ;  /* 0x000000065a587c23 */ /* 0x100fe200080108d3 */
[C---:B------:R-:W-:Y:S01]  /*21750*/  HMMA.16816.F32.BF16 R36, R40.reuse, R20, R36 ;  /* 0x000000142824723c */ /* 0x040fe20000041824 */
[--C-:B------:R-:W-:Y:S01]  /*21760*/  FFMA.FTZ R90, R94, UR6, -R211.reuse ;  /* 0x000000065e5a7c23 */ /* 0x100fe200080108d3 */
[----:B------:R-:W-:Y:S01]  /*21770*/  FFMA.FTZ R89, R93, UR6, -R211 ;  /* 0x000000065d597c23 */ /* 0x000fe200080108d3 */
[----:B------:R-:W-:Y:S01]  /*21780*/  FFMA.FTZ R94, R95, UR6, -R207 ;  /* 0x000000065f5e7c23 */ /* 0x000fe200080108cf */
[----:B------:R-:W-:Y:S01]  /*21790*/  FFMA.FTZ R93, R103, UR6, -R211 ;  /* 0x00000006675d7c23 */ /* 0x000fe200080108d3 */
[----:B------:R-:W-:Y:S01]  /*217a0*/  FFMA.FTZ R95, R104, UR6, -R207 ;  /* 0x00000006685f7c23 */ /* 0x000fe200080108cf */
[----:B------:R-:W2:Y:S01]  /*217b0*/  MUFU.EX2 R61, R61 ;  /* 0x0000003d003d7308 */ /* 0x000ea20000000800 */
[--C-:B------:R-:W-:Y:S01]  /*217c0*/  FFMA.FTZ R100, R111, UR6, -R211.reuse ;  /* 0x000000066f647c23 */ /* 0x100fe200080108d3 */
[C---:B------:R-:W-:Y:S01]  /*217d0*/  HMMA.16816.F32.BF16 R8, R40.reuse, R22, R8 ;  /* 0x000000162808723c */ /* 0x040fe20000041808 */
[----:B------:R-:W4:Y:S01]  /*217e0*/  LDSM.16.MT88.4 R20, [R215+0xb800] ;  /* 0x00b80000d714783b */ /* 0x000f220000004200 */
[----:B------:R-:W-:Y:S01]  /*217f0*/  FFMA.FTZ R101, R112, UR6, -R211 ;  /* 0x0000000670657c23 */ /* 0x000fe200080108d3 */
[--C-:B------:R-:W-:Y:S01]  /*21800*/  FFMA.FTZ R102, R108, UR6, -R207.reuse ;  /* 0x000000066c667c23 */ /* 0x100fe200080108cf */
[----:B------:R-:W-:Y:S01]  /*21810*/  FFMA.FTZ R103, R109, UR6, -R207 ;  /* 0x000000066d677c23 */ /* 0x000fe200080108cf */
[--C-:B------:R-:W-:Y:S01]  /*21820*/  FFMA.FTZ R104, R113, UR6, -R211.reuse ;  /* 0x0000000671687c23 */ /* 0x100fe200080108d3 */
[----:B------:R-:W-:Y:S01]  /*21830*/  MUFU.EX2 R62, R62 ;  /* 0x0000003e003e7308 */ /* 0x000fe20000000800 */
[----:B-1----:R-:W-:Y:S01]  /*21840*/  FFMA.FTZ R97, R106, UR6, -R211 ;  /* 0x000000066a617c23 */ /* 0x002fe200080108d3 */
[C---:B------:R-:W-:Y:S01]  /*21850*/  HMMA.16816.F32.BF16 R44, R40.reuse, R28, R44 ;  /* 0x0000001c282c723c */ /* 0x040fe2000004182c */
[--C-:B------:R-:W-:Y:S01]  /*21860*/  FFMA.FTZ R106, R114, UR6, -R207.reuse ;  /* 0x00000006726a7c23 */ /* 0x100fe200080108cf */
[--C-:B------:R-:W-:Y:S01]  /*21870*/  FFMA.FTZ R108, R115, UR6, -R207.reuse ;  /* 0x00000006736c7c23 */ /* 0x100fe200080108cf */
[----:B------:R-:W-:Y:S01]  /*21880*/  FFMA.FTZ R109, R118, UR6, -R207 ;  /* 0x00000006766d7c23 */ /* 0x000fe200080108cf */
[--C-:B------:R-:W-:Y:S01]  /*21890*/  FFMA.FTZ R111, R120, UR6, -R211.reuse ;  /* 0x00000006786f7c23 */ /* 0x100fe200080108d3 */
[--C-:B------:R-:W-:Y:S01]  /*218a0*/  FFMA.FTZ R112, R121, UR6, -R211.reuse ;  /* 0x0000000679707c23 */ /* 0x100fe200080108d3 */
[----:B------:R-:W-:Y:S01]  /*218b0*/  MUFU.EX2 R63, R63 ;  /* 0x0000003f003f7308 */ /* 0x000fe20000000800 */
[--C-:B------:R-:W-:Y:S01]  /*218c0*/  FFMA.FTZ R113, R122, UR6, -R211.reuse ;  /* 0x000000067a717c23 */ /* 0x100fe200080108d3 */
[C---:B------:R-:W-:Y:S01]  /*218d0*/  HMMA.16816.F32.BF16 R32, R40.reuse, R30, R32 ;  /* 0x0000001e2820723c */ /* 0x040fe20000041820 */
[----:B------:R-:W1:Y:S01]  /*218e0*/  LDSM.16.MT88.4 R28, [R218+0x1800] ;  /* 0x00180000da1c783b */ /* 0x000e620000004200 */
[--C-:B------:R-:W-:Y:S01]  /*218f0*/  FFMA.FTZ R114, R123, UR6, -R211.reuse ;  /* 0x000000067b727c23 */ /* 0x100fe200080108d3 */
[----:B------:R-:W-:Y:S01]  /*21900*/  FFMA.FTZ R115, R126, UR6, -R211 ;  /* 0x000000067e737c23 */ /* 0x000fe200080108d3 */
[----:B------:R-:W-:Y:S01]  /*21910*/  FFMA.FTZ R117, R125, UR6, -R207 ;  /* 0x000000067d757c23 */ /* 0x000fe200080108cf */
[--C-:B------:R-:W-:Y:S01]  /*21920*/  FFMA.FTZ R118, R127, UR6, -R211.reuse ;  /* 0x000000067f767c23 */ /* 0x100fe200080108d3 */
[----:B------:R-:W2:Y:S01]  /*21930*/  MUFU.EX2 R65, R65 ;  /* 0x0000004100417308 */ /* 0x000ea20000000800 */
[--C-:B------:R-:W-:Y:S01]  /*21940*/  FFMA.FTZ R119, R130, UR6, -R211.reuse ;  /* 0x0000000682777c23 */ /* 0x100fe200080108d3 */
[C---:B---3--:R-:W-:Y:S01]  /*21950*/  HMMA.16816.F32.BF16 R16, R40.reuse, R48, R16 ;  /* 0x000000302810723c */ /* 0x048fe20000041810 */
[----:B------:R-:W-:Y:S01]  /*21960*/  FFMA.FTZ R121, R131, UR6, -R211 ;  /* 0x0000000683797c23 */ /* 0x000fe200080108d3 */
[--C-:B------:R-:W-:Y:S01]  /*21970*/  FFMA.FTZ R120, R128, UR6, -R207.reuse ;  /* 0x0000000680787c23 */ /* 0x100fe200080108cf */
[--C-:B------:R-:W-:Y:S01]  /*21980*/  FFMA.FTZ R122, R129, UR6, -R207.reuse ;  /* 0x00000006817a7c23 */ /* 0x100fe200080108cf */
[----:B------:R-:W-:Y:S01]  /*21990*/  FFMA.FTZ R123, R170, UR6, -R207 ;  /* 0x00000006aa7b7c23 */ /* 0x000fe200080108cf */
[--C-:B------:R-:W-:Y:S01]  /*219a0*/  FFMA.FTZ R125, R172, UR6, -R211.reuse ;  /* 0x00000006ac7d7c23 */ /* 0x100fe200080108d3 */
[----:B------:R-:W-:Y:S01]  /*219b0*/  MUFU.EX2 R66, R66 ;  /* 0x0000004200427308 */ /* 0x000fe20000000800 */
[--C-:B------:R-:W-:Y:S01]  /*219c0*/  FFMA.FTZ R126, R171, UR6, -R211.reuse ;  /* 0x00000006ab7e7c23 */ /* 0x100fe200080108d3 */
[C---:B------:R-:W-:Y:S01]  /*219d0*/  HMMA.16816.F32.BF16 R24, R40.reuse, R50, R24 ;  /* 0x000000322818723c */ /* 0x040fe20000041818 */
[----:B------:R-:W3:Y:S01]  /*219e0*/  LDSM.16.MT88.4 R48, [R0+0xb800] ;  /* 0x00b800000030783b */ /* 0x000ee20000004200 */
[----:B------:R-:W-:Y:S01]  /*219f0*/  FFMA.FTZ R127, R176, UR6, -R211 ;  /* 0x00000006b07f7c23 */ /* 0x000fe200080108d3 */
[--C-:B------:R-:W-:Y:S01]  /*21a00*/  FFMA.FTZ R128, R167, UR6, -R207.reuse ;  /* 0x00000006a7807c23 */ /* 0x100fe200080108cf */
[--C-:B------:R-:W-:Y:S01]  /*21a10*/  FFMA.FTZ R129, R174, UR6, -R207.reuse ;  /* 0x00000006ae817c23 */ /* 0x100fe200080108cf */
[--C-:B------:R-:W-:Y:S01]  /*21a20*/  FFMA.FTZ R130, R173, UR6, -R207.reuse ;  /* 0x00000006ad827c23 */ /* 0x100fe200080108cf */
[----:B------:R-:W4:Y:S01]  /*21a30*/  MUFU.EX2 R67, R67 ;  /* 0x0000004300437308 */ /* 0x000f220000000800 */
[--C-:B------:R-:W-:Y:S01]  /*21a40*/  FFMA.FTZ R131, R178, UR6, -R207.reuse ;  /* 0x00000006b2837c23 */ /* 0x100fe200080108cf */
[----:B-----5:R-:W-:Y:S01]  /*21a50*/  HMMA.16816.F32.BF16 R56, R40, R52, R56 ;  /* 0x000000342838723c */ /* 0x020fe20000041838 */
[----:B------:R-:W-:Y:S01]  /*21a60*/  FFMA.FTZ R167, R183, UR6, -R207 ;  /* 0x00000006b7a77c23 */ /* 0x000fe200080108cf */
[----:B------:R-:W-:Y:S01]  /*21a70*/  FADD.FTZ R138, R138, R139 ;  /* 0x0000008b8a8a7221 */ /* 0x000fe20000010000 */
[----:B------:R-:W-:Y:S01]  /*21a80*/  FADD.FTZ R135, R135, R134 ;  /* 0x0000008687877221 */ /* 0x000fe20000010000 */
[----:B------:R-:W-:-:S02]  /*21a90*/  FFMA.FTZ R136, R189, UR6, -R211 ;  /* 0x00000006bd887c23 */ /* 0x000fc400080108d3 */
[----:B------:R-:W-:Y:S01]  /*21aa0*/  MUFU.EX2 R88, R88 ;  /* 0x0000005800587308 */ /* 0x000fe20000000800 */
[----:B------:R-:W-:Y:S01]  /*21ab0*/  FADD.FTZ R141, R141, R138 ;  /* 0x0000008a8d8d7221 */ /* 0x000fe20000010000 */
[----:B------:R-:W-:Y:S01]  /*21ac0*/  HMMA.16816.F32.BF16 R12, R40, R54, R12 ;  /* 0x00000036280c723c */ /* 0x000fe2000004180c */
[----:B------:R-:W5:Y:S01]  /*21ad0*/  LDSM.16.MT88.4 R52, [R219+0x1800] ;  /* 0x00180000db34783b */ /* 0x000f620000004200 */
[----:B--2---:R-:W-:Y:S01]  /*21ae0*/  F2FP.BF16.F32.PACK_AB R40, R61, R60 ;  /* 0x0000003c3d28723e */ /* 0x004fe200000010ff */
[----:B------:R-:W-:Y:S01]  /*21af0*/  FADD.FTZ R60, R60, R135 ;  /* 0x000000873c3c7221 */ /* 0x000fe20000010000 */
[----:B------:R-:W-:Y:S01]  /*21b00*/  F2FP.BF16.F32.PACK_AB R41, R65, R64 ;  /* 0x000000404129723e */ /* 0x000fe200000010ff */
[----:B------:R-:W-:Y:S01]  /*21b10*/  FADD.FTZ R64, R64, R141 ;  /* 0x0000008d40407221 */ /* 0x000fe20000010000 */
[----:B------:R-:W-:Y:S01]  /*21b20*/  F2FP.BF16.F32.PACK_AB R42, R63, R62 ;  /* 0x0000003e3f2a723e */ /* 0x000fe200000010ff */
[----:B------:R-:W2:Y:S01]  /*21b30*/  MUFU.EX2 R89, R89 ;  /* 0x0000005900597308 */ /* 0x000ea20000000800 */
[----:B----4-:R-:W-:Y:S01]  /*21b40*/  F2FP.BF16.F32.PACK_AB R43, R67, R66 ;  /* 0x00000042432b723e */ /* 0x010fe200000010ff */
[----:B------:R-:W-:Y:S01]  /*21b50*/  FADD.FTZ R61, R61, R60 ;  /* 0x0000003c3d3d7221 */ /* 0x000fe20000010000 */
[----:B------:R-:W-:Y:S01]  /*21b60*/  FADD.FTZ R65, R65, R64 ;  /* 0x0000004041417221 */ /* 0x000fe20000010000 */
[----:B------:R-:W-:Y:S01]  /*21b70*/  FFMA.FTZ R60, R196, UR6, -R211 ;  /* 0x00000006c43c7c23 */ /* 0x000fe200080108d3 */
[----:B------:R-:W-:Y:S01]  /*21b80*/  FFMA.FTZ R64, R191, UR6, -R207 ;  /* 0x00000006bf407c23 */ /* 0x000fe200080108cf */
[----:B------:R-:W-:Y:S01]  /*21b90*/  FADD.FTZ R62, R62, R61 ;  /* 0x0000003d3e3e7221 */ /* 0x000fe20000010000 */
[----:B------:R-:W-:Y:S01]  /*21ba0*/  FADD.FTZ R66, R66, R65 ;  /* 0x0000004142427221 */ /* 0x000fe20000010000 */
[----:B------:R-:W-:Y:S01]  /*21bb0*/  HMMA.16816.F32.BF16 R16, R40, R20, R16 ;  /* 0x000000142810723c */ /* 0x000fe20000041810 */
[----:B------:R-:W-:Y:S01]  /*21bc0*/  MUFU.EX2 R90, R90 ;  /* 0x0000005a005a7308 */ /* 0x000fe20000000800 */
[----:B------:R-:W-:Y:S01]  /*21bd0*/  FADD.FTZ R63, R63, R62 ;  /* 0x0000003e3f3f7221 */ /* 0x000fe20000010000 */
[----:B------:R-:W-:Y:S01]  /*21be0*/  FADD.FTZ R62, R67, R66 ;  /* 0x00000042433e7221 */ /* 0x000fe20000010000 */
[----:B------:R-:W-:Y:S01]  /*21bf0*/  FFMA.FTZ R61, R193, UR6, -R211 ;  /* 0x00000006c13d7c23 */ /* 0x000fe200080108d3 */
[----:B------:R-:W-:-:S03]  /*21c00*/  FFMA.FTZ R65, R198, UR6, -R207 ;  /* 0x00000006c6417c23 */ /* 0x000fc600080108cf */
[C---:B------:R-:W-:Y:S01]  /*21c10*/  HMMA.16816.F32.BF16 R24, R40.reuse, R22, R24 ;  /* 0x000000162818723c */ /* 0x040fe20000041818 */
[----:B------:R-:W4:Y:S01]  /*21c20*/  LDSM.16.MT88.4 R20, [R215+0xc000] ;  /* 0x00c00000d714783b */ /* 0x000f220000004200 */
[----:B------:R-:W2:Y:S06]  /*21c30*/  MUFU.EX2 R93, R93 ;  /* 0x0000005d005d7308 */ /* 0x000eac0000000800 */
[C---:B-1----:R-:W-:Y:S02]  /*21c40*/  HMMA.16816.F32.BF16 R44, R40.reuse, R28, R44 ;  /* 0x0000001c282c723c */ /* 0x042fe4000004182c */
[----:B------:R-:W-:Y:S06]  /*21c50*/  MUFU.EX2 R94, R94 ;  /* 0x0000005e005e7308 */ /* 0x000fec0000000800 */
[C---:B------:R-:W-:Y:S01]  /*21c60*/  HMMA.16816.F32.BF16 R32, R40.reuse, R30, R32 ;  /* 0x0000001e2820723c */ /* 0x040fe20000041820 */
[----:B------:R-:W1:Y:S01]  /*21c70*/  LDSM.16.MT88.4 R28, [R218+0x2000] ;  /* 0x00200000da1c783b */ /* 0x000e620000004200 */
[----:B------:R-:W2:Y:S06]  /*21c80*/  MUFU.EX2 R95, R95 ;  /* 0x0000005f005f7308 */ /* 0x000eac0000000800 */
[C---:B---3--:R-:W-:Y:S02]  /*21c90*/  HMMA.16816.F32.BF16 R36, R40.reuse, R48, R36 ;  /* 0x000000302824723c */ /* 0x048fe40000041824 */
        /* <DEDUP_REMOVED lines=8> */
[----:B--2---:R-:W-:Y:S01]  /*21d20*/  F2FP.BF16.F32.PACK_AB R40, R89, R88 ;  /* 0x000000585928723e */ /* 0x004fe200000010ff */
[----:B------:R-:W-:Y:S01]  /*21d30*/  MUFU.EX2 R99, R99 ;  /* 0x0000006300637308 */ /* 0x000fe20000000800 */
[----:B------:R-:W-:Y:S01]  /*21d40*/  F2FP.BF16.F32.PACK_AB R41, R92, R91 ;  /* 0x0000005b5c29723e */ /* 0x000fe200000010ff */
[----:B------:R-:W-:Y:S01]  /*21d50*/  FADD.FTZ R88, R88, R63 ;  /* 0x0000003f58587221 */ /* 0x000fe20000010000 */
[----:B------:R-:W-:Y:S01]  /*21d60*/  F2FP.BF16.F32.PACK_AB R42, R93, R90 ;  /* 0x0000005a5d2a723e */ /* 0x000fe200000010ff */
[----:B------:R-:W-:Y:S01]  /*21d70*/  FFMA.FTZ R63, R194, UR6, -R207 ;  /* 0x00000006c23f7c23 */ /* 0x000fe200080108cf */
[----:B------:R-:W-:Y:S01]  /*21d80*/  F2FP.BF16.F32.PACK_AB R43, R95, R94 ;  /* 0x0000005e5f2b723e */ /* 0x000fe200000010ff */
[----:B------:R-:W-:-:S02]  /*21d90*/  FADD.FTZ R89, R89, R88 ;  /* 0x0000005859597221 */ /* 0x000fc40000010000 */
[----:B------:R-:W-:Y:S02]  /*21da0*/  MUFU.EX2 R80, R80 ;  /* 0x0000005000507308 */ /* 0x000fe40000000800 */
[----:B------:R-:W-:Y:S02]  /*21db0*/  FADD.FTZ R90, R90, R89 ;  /* 0x000000595a5a7221 */ /* 0x000fe40000010000 */
[C---:B----4-:R-:W-:Y:S02]  /*21dc0*/  HMMA.16816.F32.BF16 R16, R40.reuse, R20, R16 ;  /* 0x000000142810723c */ /* 0x050fe40000041810 */
[----:B------:R-:W-:Y:S02]  /*21dd0*/  FADD.FTZ R93, R93, R90 ;  /* 0x0000005a5d5d7221 */ /* 0x000fe40000010000 */
[----:B------:R-:W2:Y:S04]  /*21de0*/  MUFU.EX2 R81, R81 ;  /* 0x0000005100517308 */ /* 0x000ea80000000800 */
[C---:B------:R-:W-:Y:S01]  /*21df0*/  HMMA.16816.F32.BF16 R24, R40.reuse, R22, R24 ;  /* 0x000000162818723c */ /* 0x040fe20000041818 */
[----:B------:R-:W4:Y:S03]  /*21e00*/  LDSM.16.MT88.4 R20, [R215+0xc800] ;  /* 0x00c80000d714783b */ /* 0x000f260000004200 */
[----:B------:R-:W-:Y:S04]  /*21e10*/  MUFU.EX2 R83, R83 ;  /* 0x0000005300537308 */ /* 0x000fe80000000800 */
[C---:B-1----:R-:W-:Y:S04]  /*21e20*/  HMMA.16816.F32.BF16 R44, R40.reuse, R28, R44 ;  /* 0x0000001c282c723c */ /* 0x042fe8000004182c */
[----:B------:R-:W1:Y:S04]  /*21e30*/  MUFU.EX2 R84, R84 ;  /* 0x0000005400547308 */ /* 0x000e680000000800 */
[C---:B------:R-:W-:Y:S01]  /*21e40*/  HMMA.16816.F32.BF16 R32, R40.reuse, R30, R32 ;  /* 0x0000001e2820723c */ /* 0x040fe20000041820 */
[----:B------:R-:W4:Y:S03]  /*21e50*/  LDSM.16.MT88.4 R28, [R218+0x2800] ;  /* 0x00280000da1c783b */ /* 0x000f260000004200 */
[----:B------:R-:W-:Y:S04]  /*21e60*/  MUFU.EX2 R85, R85 ;  /* 0x0000005500557308 */ /* 0x000fe80000000800 */
[C---:B---3--:R-:W-:Y:S04]  /*21e70*/  HMMA.16816.F32.BF16 R36, R40.reuse, R48, R36 ;  /* 0x000000302824723c */ /* 0x048fe80000041824 */
[----:B------:R-:W3:Y:S04]  /*21e80*/  MUFU.EX2 R98, R98 ;  /* 0x0000006200627308 */ /* 0x000ee80000000800 */
[C---:B------:R-:W-:Y:S01]  /*21e90*/  HMMA.16816.F32.BF16 R8, R40.reuse, R50, R8 ;  /* 0x000000322808723c */ /* 0x040fe20000041808 */
[----:B------:R-:W3:Y:S03]  /*21ea0*/  LDSM.16.MT88.4 R48, [R0+0xc800] ;  /* 0x00c800000030783b */ /* 0x000ee60000004200 */
[----:B------:R-:W-:Y:S04]  /*21eb0*/  MUFU.EX2 R100, R100 ;  /* 0x0000006400647308 */ /* 0x000fe80000000800 */
[C---:B-----5:R-:W-:Y:S04]  /*21ec0*/  HMMA.16816.F32.BF16 R56, R40.reuse, R52, R56 ;  /* 0x000000342838723c */ /* 0x060fe80000041838 */
[----:B------:R-:W-:Y:S04]  /*21ed0*/  MUFU.EX2 R101, R101 ;  /* 0x0000006500657308 */ /* 0x000fe80000000800 */
[----:B------:R-:W-:Y:S01]  /*21ee0*/  HMMA.16816.F32.BF16 R12, R40, R54, R12 ;  /* 0x00000036280c723c */ /* 0x000fe2000004180c */
[----:B------:R-:W5:Y:S01]  /*21ef0*/  LDSM.16.MT88.4 R52, [R219+0x2800] ;  /* 0x00280000db34783b */ /* 0x000f620000004200 */
[----:B------:R-:W-:Y:S01]  /*21f00*/  F2FP.BF16.F32.PACK_AB R40, R97, R96 ;  /* 0x000000606128723e */ /* 0x000fe200000010ff */
[----:B------:R-:W-:Y:S01]  /*21f10*/  FADD.FTZ R96, R96, R93 ;  /* 0x0000005d60607221 */ /* 0x000fe20000010000 */
[----:B--2---:R-:W-:Y:S01]  /*21f20*/  F2FP.BF16.F32.PACK_AB R41, R81, R80 ;  /* 0x000000505129723e */ /* 0x004fe200000010ff */
[----:B------:R-:W-:Y:S01]  /*21f30*/  MUFU.EX2 R102, R102 ;  /* 0x0000006600667308 */ /* 0x000fe20000000800 */
[----:B------:R-:W-:Y:S01]  /*21f40*/  F2FP.BF16.F32.PACK_AB R42, R99, R82 ;  /* 0x00000052632a723e */ /* 0x000fe200000010ff */
[----:B------:R-:W-:Y:S01]  /*21f50*/  FADD.FTZ R97, R97, R96 ;  /* 0x0000006061617221 */ /* 0x000fe20000010000 */
[----:B-1----:R-:W-:-:S03]  /*21f60*/  F2FP.BF16.F32.PACK_AB R43, R84, R83 ;  /* 0x00000053542b723e */ /* 0x002fc600000010ff */
[----:B------:R-:W-:Y:S02]  /*21f70*/  FADD.FTZ R66, R82, R97 ;  /* 0x0000006152427221 */ /* 0x000fe40000010000 */
[----:B------:R-:W1:Y:S02]  /*21f80*/  MUFU.EX2 R103, R103 ;  /* 0x0000006700677308 */ /* 0x000e640000000800 */
[----:B----4-:R-:W-:Y:S01]  /*21f90*/  HMMA.16816.F32.BF16 R16, R40, R20, R16 ;  /* 0x000000142810723c */ /* 0x010fe20000041810 */
[----:B------:R-:W-:-:S05]  /*21fa0*/  FADD.FTZ R66, R99, R66 ;  /* 0x0000004263427221 */ /* 0x000fca0000010000 */
        /* <DEDUP_REMOVED lines=9> */
[C---:B---3--:R-:W-:Y:S06]  /*22040*/  HMMA.16816.F32.BF16 R36, R40.reuse, R48, R36 ;  /* 0x000000302824723c */ /* 0x048fec0000041824 */
[----:B------:R-:W-:Y:S02]  /*22050*/  MUFU.EX2 R76, R76 ;  /* 0x0000004c004c7308 */ /* 0x000fe40000000800 */
[C---:B------:R-:W-:Y:S01]  /*22060*/  HMMA.16816.F32.BF16 R8, R40.reuse, R50, R8 ;  /* 0x000000322808723c */ /* 0x040fe20000041808 */
[----:B------:R-:W3:Y:S05]  /*22070*/  LDSM.16.MT88.4 R48, [R0+0xd000] ;  /* 0x00d000000030783b */ /* 0x000eea0000004200 */
        /* <DEDUP_REMOVED lines=40> */
[C---:B------:R-:W-:Y:S04]  /*22300*/  HMMA.16816.F32.BF16 R44, R40.reuse, R28, R44 ;  /* 0x0000001c282c723c */ /* 0x040fe8000004182c */
[----:B------:R-:W4:Y:S04]  /*22310*/  MUFU.EX2 R113, R113 ;  /* 0x0000007100717308 */ /* 0x000f280000000800 */
[C---:B------:R-:W-:Y:S01]  /*22320*/  HMMA.16816.F32.BF16 R32, R40.reuse, R30, R32 ;  /* 0x0000001e2820723c */ /* 0x040fe20000041820 */
[----:B------:R-:W4:Y:S03]  /*22330*/  LDSM.16.MT88.4 R28, [R218+0x4000] ;  /* 0x00400000da1c783b */ /* 0x000f260000004200 */
[----:B------:R-:W-:Y:S04]  /*22340*/  MUFU.EX2 R114, R114 ;  /* 0x0000007200727308 */ /* 0x000fe80000000800 */
[C---:B---3--:R-:W-:Y:S04]  /*22350*/  HMMA.16816.F32.BF16 R36, R40.reuse, R48, R36 ;  /* 0x000000302824723c */ /* 0x048fe80000041824 */
[----:B------:R-:W-:Y:S04]  /*22360*/  MUFU.EX2 R115, R115 ;  /* 0x0000007300737308 */ /* 0x000fe80000000800 */
[C---:B------:R-:W-:Y:S01]  /*22370*/  HMMA.16816.F32.BF16 R8, R40.reuse, R50, R8 ;  /* 0x000000322808723c */ /* 0x040fe20000041808 */
[----:B------:R-:W3:Y:S03]  /*22380*/  LDSM.16.MT88.4 R48, [R0+0xe000] ;  /* 0x00e000000030783b */ /* 0x000ee60000004200 */
[----:B------:R-:W-:Y:S04]  /*22390*/  MUFU.EX2 R68, R68 ;  /* 0x0000004400447308 */ /* 0x000fe80000000800 */
[C---:B-----5:R-:W-:Y:S04]  /*223a0*/  HMMA.16816.F32.BF16 R56, R40.reuse, R52, R56 ;  /* 0x000000342838723c */ /* 0x060fe80000041838 */
[----:B------:R-:W5:Y:S04]  /*223b0*/  MUFU.EX2 R69, R69 ;  /* 0x0000004500457308 */ /* 0x000f680000000800 */
[----:B------:R-:W-:Y:S01]  /*223c0*/  HMMA.16816.F32.BF16 R12, R40, R54, R12 ;  /* 0x00000036280c723c */ /* 0x000fe2000004180c */
[----:B------:R-:W5:Y:S01]  /*223d0*/  LDSM.16.MT88.4 R52, [R219+0x4000] ;  /* 0x00400000db34783b */ /* 0x000f620000004200 */
        /* <DEDUP_REMOVED lines=26> */
[----:B------:R-:W-:Y:S02]  /*22580*/  F2FP.BF16.F32.PACK_AB R41, R69, R68 ;  /* 0x000000444529723e */ /* 0x000fe400000010ff */
        /* <DEDUP_REMOVED lines=21> */
[----:B------:R-:W5:Y:S01]  /*226e0*/  LDSM.16.MT88.4 R52, [R219+0x5000] ;  /* 0x00500000db34783b */ /* 0x000f620000004200 */
        /* <DEDUP_REMOVED lines=11> */
[C---:B----4-:R-:W-:Y:S04]  /*227a0*/  HMMA.16816.F32.BF16 R44, R40.reuse, R28, R44 ;  /* 0x0000001c282c723c */ /* 0x050fe8000004182c */
[----:B------:R-:W-:Y:S04]  /*227b0*/  MUFU.EX2 R147, R147 ;  /* 0x0000009300937308 */ /* 0x000fe80000000800 */
        /* <DEDUP_REMOVED lines=9> */
[----:B------:R-:W5:Y:S04]  /*22850*/  MUFU.EX2 R168, R168 ;  /* 0x000000a800a87308 */ /* 0x000f680000000800 */
[----:B------:R-:W-:Y:S01]  /*22860*/  HMMA.16816.F32.BF16 R12, R40, R54, R12 ;  /* 0x00000036280c723c */ /* 0x000fe2000004180c */
[----:B------:R-:W5:Y:S01]  /*22870*/  LDSM.16.MT88.4 R52, [R219+0x5800] ;  /* 0x00580000db34783b */ /* 0x000f620000004200 */
[----:B--2---:R-:W-:-:S02]  /*22880*/  F2FP.BF16.F32.PACK_AB R40, R125, R124 ;  /* 0x0000007c7d28723e */ /* 0x004fc400000010ff */
        /* <DEDUP_REMOVED lines=13> */
[----:B------:R-:W2:Y:S05]  /*22960*/  LDSM.16.MT88.4 R28, [R0+0x10000] ;  /* 0x01000000001c783b */ /* 0x000eaa0000004200 */
[----:B------:R-:W-:Y:S02]  /*22970*/  MUFU.EX2 R137, R137 ;  /* 0x0000008900897308 */ /* 0x000fe40000000800 */
[----:B---3--:R-:W-:Y:S01]  /*22980*/  HMMA.16816.F32.BF16 R36, R40, R48, R36 ;  /* 0x000000302824723c */ /* 0x008fe20000041824 */
[----:B------:R-:W-:-:S02]  /*22990*/  F2FP.BF16.F32.PACK_AB R48, R143, R142 ;  /* 0x0000008e8f30723e */ /* 0x000fc400000010ff */
[----:B------:R-:W-:-:S03]  /*229a0*/  F2FP.BF16.F32.PACK_AB R49, R155, R146 ;  /* 0x000000929b31723e */ /* 0x000fc600000010ff */
[----:B------:R-:W-:Y:S02]  /*229b0*/  MUFU.EX2 R60, R60 ;  /* 0x0000003c003c7308 */ /* 0x000fe40000000800 */
[----:B------:R-:W-:Y:S01]  /*229c0*/  HMMA.16816.F32.BF16 R8, R40, R50, R8 ;  /* 0x000000322808723c */ /* 0x000fe20000041808 */
[----:B------:R-:W-:Y:S02]  /*229d0*/  F2FP.BF16.F32.PACK_AB R50, R147, R144 ;  /* 0x000000909332723e */ /* 0x000fe400000010ff */
[----:B-----5:R-:W-:-:S03]  /*229e0*/  F2FP.BF16.F32.PACK_AB R51, R168, R165 ;  /* 0x000000a5a833723e */ /* 0x020fc600000010ff */
[----:B------:R-:W-:Y:S02]  /*229f0*/  MUFU.EX2 R61, R61 ;  /* 0x0000003d003d7308 */ /* 0x000fe40000000800 */
[----:B------:R-:W-:Y:S01]  /*22a00*/  HMMA.16816.F32.BF16 R56, R40, R52, R56 ;  /* 0x000000342838723c */ /* 0x000fe20000041838 */
[--C-:B------:R-:W-:Y:S01]  /*22a10*/  FFMA.FTZ R52, R181, UR6, -R211.reuse ;  /* 0x00000006b5347c23 */ /* 0x100fe200080108d3 */
[----:B------:R-:W-:-:S04]  /*22a20*/  FFMA.FTZ R53, R186, UR6, -R211 ;  /* 0x00000006ba357c23 */ /* 0x000fc800080108d3 */
[----:B------:R-:W-:Y:S02]  /*22a30*/  MUFU.EX2 R63, R63 ;  /* 0x0000003f003f7308 */ /* 0x000fe40000000800 */
[----:B------:R-:W-:Y:S01]  /*22a40*/  HMMA.16816.F32.BF16 R12, R40, R54, R12 ;  /* 0x00000036280c723c */ /* 0x000fe2000004180c */
[----:B------:R-:W3:Y:S01]  /*22a50*/  LDSM.16.MT88.4 R40, [R218+0x6000] ;  /* 0x00600000da28783b */ /* 0x000ee20000004200 */
[--C-:B------:R-:W-:Y:S01]  /*22a60*/  FFMA.FTZ R54, R185, UR6, -R211.reuse ;  /* 0x00000006b9367c23 */ /* 0x100fe200080108d3 */
[----:B------:R-:W-:-:S03]  /*22a70*/  FFMA.FTZ R55, R188, UR6, -R211 ;  /* 0x00000006bc377c23 */ /* 0x000fc600080108d3 */
        /* <DEDUP_REMOVED lines=16> */
[C---:B----4-:R-:W-:Y:S06]  /*22b80*/  HMMA.16816.F32.BF16 R56, R48.reuse, R20, R56 ;  /* 0x000000143038723c */ /* 0x050fec0000041838 */
[----:B------:R-:W-:Y:S02]  /*22b90*/  MUFU.EX2 R7, R7 ;  /* 0x0000000700077308 */ /* 0x000fe40000000800 */
[----:B------:R-:W-:Y:S01]  /*22ba0*/  HMMA.16816.F32.BF16 R12, R48, R22, R12 ;  /* 0x00000016300c723c */ /* 0x000fe2000004180c */
[----:B------:R-:W4:Y:S01]  /*22bb0*/  LDSM.16.MT88.4 R20, [R218+0x6800] ;  /* 0x00680000da14783b */ /* 0x000f220000004200 */
[----:B-1----:R-:W-:-:S02]  /*22bc0*/  F2FP.BF16.F32.PACK_AB R48, R53, R52 ;  /* 0x000000343530723e */ /* 0x002fc400000010ff */
[----:B------:R-:W-:Y:S02]  /*22bd0*/  F2FP.BF16.F32.PACK_AB R49, R167, R4 ;  /* 0x00000004a731723e */ /* 0x000fe400000010ff */
[----:B------:R-:W-:Y:S01]  /*22be0*/  MUFU.EX2 R252, R252 ;  /* 0x000000fc00fc7308 */ /* 0x000fe20000000800 */
[----:B--2---:R-:W-:Y:S02]  /*22bf0*/  F2FP.BF16.F32.PACK_AB R50, R55, R54 ;  /* 0x000000363732723e */ /* 0x004fe400000010ff */
[----:B------:R-:W-:-:S07]  /*22c00*/  F2FP.BF16.F32.PACK_AB R51, R5, R2 ;  /* 0x000000020533723e */ /* 0x000fce00000010ff */
[C---:B-----5:R-:W-:Y:S08]  /*22c10*/  HMMA.16816.F32.BF16 R16, R48.reuse, R28, R16 ;  /* 0x0000001c3010723c */ /* 0x060ff00000041810 */
[C---:B------:R-:W-:Y:S01]  /*22c20*/  HMMA.16816.F32.BF16 R24, R48.reuse, R30, R24 ;  /* 0x0000001e3018723c */ /* 0x040fe20000041818 */
[----:B------:R-:W1:Y:S07]  /*22c30*/  LDSM.16.MT88.4 R28, [R219+0x6800] ;  /* 0x00680000db1c783b */ /* 0x000e6e0000004200 */
[----:B---3--:R-:W-:Y:S01]  /*22c40*/  HMMA.16816.F32.BF16 R36, R48, R40, R36 ;  /* 0x000000283024723c */ /* 0x008fe20000041824 */
[----:B------:R-:W-:Y:S01]  /*22c50*/  FADD.FTZ R41, R91, R62 ;  /* 0x0000003e5b297221 */ /* 0x000fe20000010000 */
[----:B------:R-:W-:-:S03]  /*22c60*/  FFMA.FTZ R62, R187, UR6, -R207 ;  /* 0x00000006bb3e7c23 */ /* 0x000fc600080108cf */
[----:B------:R-:W-:-:S03]  /*22c70*/  FADD.FTZ R41, R92, R41 ;  /* 0x000000295c297221 */ /* 0x000fc60000010000 */
[----:B------:R-:W-:Y:S01]  /*22c80*/  HMMA.16816.F32.BF16 R8, R48, R42, R8 ;  /* 0x0000002a3008723c */ /* 0x000fe20000041808 */
[----:B------:R-:W-:Y:S01]  /*22c90*/  FADD.FTZ R94, R94, R41 ;  /* 0x000000295e5e7221 */ /* 0x000fe20000010000 */
[----:B------:R-:W2:Y:S01]  /*22ca0*/  MUFU.EX2 R62, R62 ;  /* 0x0000003e003e7308 */ /* 0x000ea20000000800 */
[----:B------:R-:W3:Y:S02]  /*22cb0*/  LDSM.16.MT88.4 R40, [R215+0x11000] ;  /* 0x01100000d728783b */ /* 0x000ee40000004200 */
[----:B------:R-:W-:-:S03]  /*22cc0*/  FADD.FTZ R95, R95, R94 ;  /* 0x0000005e5f5f7221 */ /* 0x000fc60000010000 */
[----:B----4-:R-:W-:Y:S01]  /*22cd0*/  HMMA.16816.F32.BF16 R44, R48, R20, R44 ;  /* 0x00000014302c723c */ /* 0x010fe2000004182c */
[----:B------:R-:W-:-:S04]  /*22ce0*/  FADD.FTZ R20, R80, R95 ;  /* 0x0000005f50147221 */ /* 0x000fc80000010000 */
        /* <DEDUP_REMOVED lines=8> */
[--C-:B------:R-:W-:Y:S01]  /*22d70*/  FFMA.FTZ R66, R197, UR6, -R211.reuse ;  /* 0x00000006c5427c23 */ /* 0x100fe200080108d3 */
[----:B------:R-:W-:Y:S01]  /*22d80*/  FFMA.FTZ R67, R200, UR6, -R211 ;  /* 0x00000006c8437c23 */ /* 0x000fe200080108d3 */
[----:B------:R-:W-:Y:S01]  /*22d90*/  FADD.FTZ R29, R98, R29 ;  /* 0x0000001d621d7221 */ /* 0x000fe20000010000 */
[----:B------:R-:W-:Y:S02]  /*22da0*/  FADD.FTZ R103, R103, R102 ;  /* 0x0000006667677221 */ /* 0x000fe40000010000 */
[----:B------:R-:W-:Y:S01]  /*22db0*/  HMMA.16816.F32.BF16 R12, R48, R30, R12 ;  /* 0x0000001e300c723c */ /* 0x000fe2000004180c */
[----:B------:R-:W-:Y:S01]  /*22dc0*/  FADD.FTZ R100, R100, R29 ;  /* 0x0000001d64647221 */ /* 0x000fe20000010000 */
[----:B------:R-:W-:Y:S01]  /*22dd0*/  FADD.FTZ R86, R86, R103 ;  /* 0x0000006756567221 */ /* 0x000fe20000010000 */
[----:B------:R-:W1:Y:S01]  /*22de0*/  LDSM.16.MT88.4 R28, [R218+0x7000] ;  /* 0x00700000da1c783b */ /* 0x000e620000004200 */
[----:B------:R-:W-:Y:S01]  /*22df0*/  F2FP.BF16.F32.PACK_AB R48, R137, R136 ;  /* 0x000000888930723e */ /* 0x000fe200000010ff */
[----:B------:R-:W-:Y:S01]  /*22e00*/  FADD.FTZ R101, R101, R100 ;  /* 0x0000006465657221 */ /* 0x000fe20000010000 */
[----:B------:R-:W-:Y:S01]  /*22e10*/  FADD.FTZ R87, R87, R86 ;  /* 0x0000005657577221 */ /* 0x000fe20000010000 */
[----:B--2---:R-:W-:Y:S01]  /*22e20*/  F2FP.BF16.F32.PACK_AB R49, R63, R62 ;  /* 0x0000003e3f31723e */ /* 0x004fe200000010ff */
[----:B------:R-:W-:Y:S01]  /*22e30*/  MUFU.EX2 R66, R66 ;  /* 0x0000004200427308 */ /* 0x000fe20000000800 */
[----:B------:R-:W-:Y:S01]  /*22e40*/  FADD.FTZ R104, R104, R101 ;  /* 0x0000006568687221 */ /* 0x000fe20000010000 */
[----:B------:R-:W-:Y:S01]  /*22e50*/  FADD.FTZ R106, R106, R87 ;  /* 0x000000576a6a7221 */ /* 0x000fe20000010000 */
[----:B------:R-:W-:-:S02]  /*22e60*/  F2FP.BF16.F32.PACK_AB R50, R61, R60 ;  /* 0x0000003c3d32723e */ /* 0x000fc400000010ff */
[----:B------:R-:W-:Y:S01]  /*22e70*/  FADD.FTZ R105, R105, R104 ;  /* 0x0000006869697221 */ /* 0x000fe20000010000 */
[----:B------:R-:W-:Y:S01]  /*22e80*/  FADD.FTZ R77, R77, R106 ;  /* 0x0000006a4d4d7221 */ /* 0x000fe20000010000 */
[----:B------:R-:W-:Y:S01]  /*22e90*/  F2FP.BF16.F32.PACK_AB R51, R65, R64 ;  /* 0x000000404133723e */ /* 0x000fe200000010ff */
[----:B------:R-:W2:Y:S01]  /*22ea0*/  MUFU.EX2 R67, R67 ;  /* 0x0000004300437308 */ /* 0x000ea20000000800 */
[----:B------:R-:W-:Y:S01]  /*22eb0*/  FADD.FTZ R76, R76, R105 ;  /* 0x000000694c4c7221 */ /* 0x000fe20000010000 */
[----:B------:R-:W-:-:S03]  /*22ec0*/  FADD.FTZ R108, R108, R77 ;  /* 0x0000004d6c6c7221 */ /* 0x000fc60000010000 */
[----:B------:R-:W-:Y:S01]  /*22ed0*/  FADD.FTZ R107, R107, R76 ;  /* 0x0000004c6b6b7221 */ /* 0x000fe20000010000 */
[----:B------:R-:W-:Y:S01]  /*22ee0*/  FADD.FTZ R109, R109, R108 ;  /* 0x0000006c6d6d7221 */ /* 0x000fe20000010000 */
[----:B---3--:R-:W-:Y:S01]  /*22ef0*/  HMMA.16816.F32.BF16 R16, R48, R40, R16 ;  /* 0x000000283010723c */ /* 0x008fe20000041810 */
[----:B------:R-:W3:Y:S01]  /*22f00*/  MUFU.EX2 R76, R206 ;  /* 0x000000ce004c7308 */ /* 0x000ee20000000800 */
[----:B------:R-:W-:Y:S01]  /*22f10*/  FADD.FTZ R110, R110, R107 ;  /* 0x0000006b6e6e7221 */ /* 0x000fe20000010000 */
[----:B------:R-:W-:-:S03]  /*22f20*/  FADD.FTZ R78, R78, R109 ;  /* 0x0000006d4e4e7221 */ /* 0x000fc60000010000 */
[----:B------:R-:W-:Y:S01]  /*22f30*/  FADD.FTZ R111, R111, R110 ;  /* 0x0000006e6f6f7221 */ /* 0x000fe20000010000 */
[----:B------:R-:W-:Y:S01]  /*22f40*/  FADD.FTZ R73, R73, R78 ;  /* 0x0000004e49497221 */ /* 0x000fe20000010000 */
[C---:B------:R-:W-:Y:S01]  /*22f50*/  HMMA.16816.F32.BF16 R24, R48.reuse, R42, R24 ;  /* 0x0000002a3018723c */ /* 0x040fe20000041818 */
[----:B------:R-:W5:Y:S01]  /*22f60*/  LDSM.16.MT88.4 R40, [R219+0x7000] ;  /* 0x00700000db28783b */ /* 0x000f620000004200 */
[----:B------:R-:W-:Y:S01]  /*22f70*/  FADD.FTZ R72, R72, R111 ;  /* 0x0000006f48487221 */ /* 0x000fe20000010000 */
[----:B------:R-:W-:Y:S01]  /*22f80*/  FADD.FTZ R74, R74, R73 ;  /* 0x000000494a4a7221 */ /* 0x000fe20000010000 */
[----:B--2---:R-:W-:Y:S02]  /*22f90*/  F2FP.BF16.F32.PACK_AB R132, R67, R66 ;  /* 0x000000424384723e */ /* 0x004fe400000010ff */
[----:B------:R-:W-:Y:S01]  /*22fa0*/  FADD.FTZ R75, R75, R72 ;  /* 0x000000484b4b7221 */ /* 0x000fe20000010000 */
[----:B------:R-:W-:Y:S01]  /*22fb0*/  FADD.FTZ R79, R79, R74 ;  /* 0x0000004a4f4f7221 */ /* 0x000fe20000010000 */
[----:B----4-:R-:W-:Y:S02]  /*22fc0*/  HMMA.16816.F32.BF16 R36, R48, R20, R36 ;  /* 0x000000143024723c */ /* 0x010fe40000041824 */
[----:B------:R-:W-:Y:S01]  /*22fd0*/  FADD.FTZ R112, R112, R75 ;  /* 0x0000004b70707221 */ /* 0x000fe20000010000 */
[----:B------:R-:W-:Y:S01]  /*22fe0*/  FADD.FTZ R68, R68, R79 ;  /* 0x0000004f44447221 */ /* 0x000fe20000010000 */
[----:B---3--:R-:W-:-:S02]  /*22ff0*/  F2FP.BF16.F32.PACK_AB R134, R251, R76 ;  /* 0x0000004cfb86723e */ /* 0x008fc400000010ff */
[----:B------:R-:W-:Y:S01]  /*23000*/  FADD.FTZ R113, R113, R112 ;  /* 0x0000007071717221 */ /* 0x000fe20000010000 */
[----:B------:R-:W-:Y:S01]  /*23010*/  FADD.FTZ R69, R69, R68 ;  /* 0x0000004445457221 */ /* 0x000fe20000010000 */
[C---:B-1----:R-:W-:Y:S01]  /*23020*/  HMMA.16816.F32.BF16 R44, R48.reuse, R28, R44 ;  /* 0x0000001c302c723c */ /* 0x042fe2000004182c */
[----:B------:R-:W-:Y:S01]  /*23030*/  FFMA.FTZ R28, R204, UR6, -R207 ;  /* 0x00000006cc1c7c23 */ /* 0x000fe200080108cf */
[----:B------:R-:W-:Y:S01]  /*23040*/  FADD.FTZ R114, R114, R113 ;  /* 0x0000007172727221 */ /* 0x000fe20000010000 */
[----:B------:R-:W-:Y:S01]  /*23050*/  FADD.FTZ R116, R116, R69 ;  /* 0x0000004574747221 */ /* 0x000fe20000010000 */
[----:B------:R-:W-:Y:S02]  /*23060*/  FFMA.FTZ R29, R202, UR6, -R207 ;  /* 0x00000006ca1d7c23 */ /* 0x000fe400080108cf */
[----:B------:R-:W-:Y:S01]  /*23070*/  FADD.FTZ R115, R115, R114 ;  /* 0x0000007273737221 */ /* 0x000fe20000010000 */
[----:B------:R-:W-:Y:S01]  /*23080*/  FADD.FTZ R117, R117, R116 ;  /* 0x0000007475757221 */ /* 0x000fe20000010000 */
[----:B------:R-:W1:Y:S01]  /*23090*/  MUFU.EX2 R28, R28 ;  /* 0x0000001c001c7308 */ /* 0x000e620000000800 */
[C---:B------:R-:W-:Y:S01]  /*230a0*/  HMMA.16816.F32.BF16 R8, R48.reuse, R22, R8 ;  /* 0x000000163008723c */ /* 0x040fe20000041808 */
[----:B------:R-:W-:Y:S01]  /*230b0*/  FADD.FTZ R118, R118, R115 ;  /* 0x0000007376767221 */ /* 0x000fe20000010000 */
[----:B------:R-:W-:Y:S01]  /*230c0*/  FADD.FTZ R120, R120, R117 ;  /* 0x0000007578787221 */ /* 0x000fe20000010000 */
[----:B------:R-:W2:Y:S02]  /*230d0*/  LDSM.16.MT88.4 R20, [R218+0x7800] ;  /* 0x00780000da14783b */ /* 0x000ea40000004200 */
[----:B------:R-:W-:Y:S01]  /*230e0*/  FADD.FTZ R119, R119, R118 ;  /* 0x0000007677777221 */ /* 0x000fe20000010000 */
[----:B------:R-:W-:Y:S01]  /*230f0*/  FADD.FTZ R71, R71, R120 ;  /* 0x0000007847477221 */ /* 0x000fe20000010000 */
[----:B------:R-:W3:Y:S01]  /*23100*/  MUFU.EX2 R29, R29 ;  /* 0x0000001d001d7308 */ /* 0x000ee20000000800 */
[----:B------:R-:W4:Y:S01]  /*23110*/  LDSM.16.MT88.4 R216, [R219+0x7800] ;  /* 0x00780000dbd8783b */ /* 0x000f220000004200 */
[----:B------:R-:W-:Y:S01]  /*23120*/  FADD.FTZ R70, R70, R119 ;  /* 0x0000007746467221 */ /* 0x000fe20000010000 */
[----:B------:R-:W-:Y:S01]  /*23130*/  FADD.FTZ R122, R122, R71 ;  /* 0x000000477a7a7221 */ /* 0x000fe20000010000 */
[----:B------:R-:W-:Y:S02]  /*23140*/  HMMA.16816.F32.BF16 R32, R48, R30, R32 ;  /* 0x0000001e3020723c */ /* 0x000fe40000041820 */
[----:B------:R-:W-:Y:S01]  /*23150*/  FADD.FTZ R121, R121, R70 ;  /* 0x0000004679797221 */ /* 0x000fe20000010000 */
[----:B------:R-:W-:Y:S01]  /*23160*/  FADD.FTZ R123, R123, R122 ;  /* 0x0000007a7b7b7221 */ /* 0x000fe20000010000 */
[----:B-1----:R-:W-:-:S02]  /*23170*/  F2FP.BF16.F32.PACK_AB R133, R28, R7 ;  /* 0x000000071c85723e */ /* 0x002fc400000010ff */
[----:B------:R-:W-:Y:S01]  /*23180*/  FADD.FTZ R124, R124, R121 ;  /* 0x000000797c7c7221 */ /* 0x000fe20000010000 */
[----:B------:R-:W-:Y:S01]  /*23190*/  FADD.FTZ R128, R128, R123 ;  /* 0x0000007b80807221 */ /* 0x000fe20000010000 */
[C---:B-----5:R-:W-:Y:S02]  /*231a0*/  HMMA.16816.F32.BF16 R56, R48.reuse, R40, R56 ;  /* 0x000000283038723c */ /* 0x060fe40000041838 */
[----:B------:R-:W-:Y:S01]  /*231b0*/  FADD.FTZ R125, R125, R124 ;  /* 0x0000007c7d7d7221 */ /* 0x000fe20000010000 */
[----:B------:R-:W-:Y:S01]  /*231c0*/  FADD.FTZ R129, R129, R128 ;  /* 0x0000008081817221 */ /* 0x000fe20000010000 */
[----:B---3--:R-:W-:Y:S02]  /*231d0*/  F2FP.BF16.F32.PACK_AB R135, R252, R29 ;  /* 0x0000001dfc87723e */ /* 0x008fe400000010ff */
        /* <DEDUP_REMOVED lines=25> */
[----:B------:R-:W-:Y:S02]  /*23370*/  MOV R2, R214 ;  /* 0x000000d600027202 */ /* 0x000fe40000000f00 */
        /* <DEDUP_REMOVED lines=12> */
[----:B----4-:R-:W-:Y:S01]  /*23440*/  HMMA.16816.F32.BF16 R136, R132, R216, R56 ;  /* 0x000000d88488723c */ /* 0x010fe20000041838 */
[----:B------:R-:W-:Y:S01]  /*23450*/  MOV R0, R213 ;  /* 0x000000d500007202 */ /* 0x000fe20000000f00 */
[----:B------:R-:W-:Y:S01]  /*23460*/  FADD.FTZ R67, R67, R66 ;  /* 0x0000004243437221 */ /* 0x000fe20000010000 */
[----:B------:R-:W-:-:S03]  /*23470*/  FADD.FTZ R28, R28, R7 ;  /* 0x000000071c1c7221 */ /* 0x000fc60000010000 */
[----:B------:R-:W-:Y:S01]  /*23480*/  FADD.FTZ R76, R76, R67 ;  /* 0x000000434c4c7221 */ /* 0x000fe20000010000 */
[----:B------:R-:W-:Y:S01]  /*23490*/  FADD.FTZ R29, R29, R28 ;  /* 0x0000001c1d1d7221 */ /* 0x000fe20000010000 */
[----:B------:R-:W-:Y:S02]  /*234a0*/  HMMA.16816.F32.BF16 R132, R132, R218, R12 ;  /* 0x000000da8484723c */ /* 0x000fe4000004180c */
[----:B------:R-:W-:Y:S01]  /*234b0*/  FADD.FTZ R251, R251, R76 ;  /* 0x0000004cfbfb7221 */ /* 0x000fe20000010000 */
[----:B------:R-:W-:-:S15]  /*234c0*/  FADD.FTZ R252, R252, R29 ;  /* 0x0000001dfcfc7221 */ /* 0x000fde0000010000 */
[----:B------:R-:W-:-:S02]  /*234d0*/  NOP ;  /* 0x0000000000007918 */ /* 0x000fc40000000000 */
.L_x_3034:
[----:B------:R-:W-:-:S09]  /*234e0*/  UISETP.GE.AND UP0, UPT, UR14, URZ, UPT ;  /* 0x000000ff0e00728c */ /* 0x000fd2000bf06270 */
[----:B------:R-:W-:Y:S05]  /*234f0*/  BRA.U !UP0, `(.L_x_3040) ;  /* 0x00000079080c7547 */ /* 0x000fea000b800000 */
[----:B------:R-:W1:Y:S01]  /*23500*/  S2UR UR6, SR_CgaCtaId ;  /* 0x00000000000679c3 */ /* 0x000e620000008800 */
[----:B------:R-:W-:Y:S01]  /*23510*/  UMOV UR19, 0x400 ;  /* 0x0000040000137882 */ /* 0x000fe20000000000 */
[----:B------:R-:W-:Y:S01]  /*23520*/  USHF.L.U32 UR18, UR14, 0x8, URZ ;  /* 0x000000080e127899 */ /* 0x000fe200080006ff */
[----:B------:R-:W-:Y:S01]  /*23530*/  LOP3.LUT R236, R3, R166, RZ, 0xfc, !PT ;  /* 0x000000a603ec7212 */ /* 0x000fe200078efcff */
[----:B------:R-:W-:Y:S01]  /*23540*/  UISETP.NE.U32.AND UP0, UPT, UR12, URZ, UPT ;  /* 0x000000ff0c00728c */ /* 0x000fe2000bf05070 */
[----:B------:R-:W-:Y:S01]  /*23550*/  IMAD.MOV.U32 R3, RZ, RZ, 0x20 ;  /* 0x00000020ff037424 */ /* 0x000fe200078e00ff */
[----:B------:R-:W-:Y:S01]  /*23560*/  LOP3.LUT P1, RZ, R237, 0x2, RZ, 0xc0, !PT ;  /* 0x00000002edff7812 */ /* 0x000fe2000782c0ff */
[----:B------:R-:W-:Y:S01]  /*23570*/  IMAD.MOV.U32 R167, RZ, RZ, R0 ;  /* 0x000000ffffa77224 */ /* 0x000fe200078e0000 */
[----:B------:R-:W2:Y:S01]  /*23580*/  S2UR UR8, SR_CgaCtaId ;  /* 0x00000000000879c3 */ /* 0x000ea20000008800 */
[----:B------:R-:W-:Y:S01]  /*23590*/  UISETP.NE.AND.EX UP0, UPT, UR13, URZ, UPT, UP0 ;  /* 0x000000ff0d00728c */ /* 0x000fe2000bf05300 */
[----:B------:R-:W-:Y:S01]  /*235a0*/  IMAD.U32 R5, RZ, RZ, UR18 ;  /* 0x00000012ff057e24 */ /* 0x000fe2000f8e00ff */
[----:B------:R-:W-:Y:S01]  /*235b0*/  SEL R3, R3, 0xffffffe0, !P1 ;  /* 0xffffffe003037807 */ /* 0x000fe20004800000 */
[----:B------:R-:W-:Y:S01]  /*235c0*/  IMAD.MOV.U32 R248, RZ, RZ, RZ ;  /* 0x000000fffff87224 */ /* 0x000fe200078e00ff */
[----:B------:R-:W-:Y:S01]  /*235d0*/  MOV R165, R2 ;  /* 0x0000000200a57202 */ /* 0x000fe20000000f00 */
[----:B------:R-:W-:Y:S01]  /*235e0*/  UMOV UR15, 0x400 ;  /* 0x00000400000f7882 */ /* 0x000fe20000000000 */
[----:B------:R-:W-:Y:S01]  /*235f0*/  LOP3.LUT R240, R5, 0x80, R6, 0xfe, !PT ;  /* 0x0000008005f07812 */ /* 0x000fe200078efe06 */
[----:B------:R-:W-:Y:S01]  /*23600*/  UIADD3 UR14, UPT, UPT, UR14, 0x1, URZ ;  /* 0x000000010e0e7890 */ /* 0x000fe2000fffe0ff */
[----:B------:R-:W-:Y:S01]  /*23610*/  PLOP3.LUT P5, PT, PT, PT, UP0, 0x80, 0x8 ;  /* 0x000000000008781c */ /* 0x000fe20003faf008 */
[----:B------:R-:W3:Y:S01]  /*23620*/  LDCU UR9, c[0x0][0x440] ;  /* 0x00008800ff0977ac */ /* 0x000ee20008000800 */
[----:B------:R-:W4:Y:S01]  /*23630*/  LDCU UR7, c[0x0][0x50c] ;  /* 0x0000a180ff0777ac */ /* 0x000f220008000800 */
[----:B-1----:R-:W-:Y:S01]  /*23640*/  ULEA UR6, UR6, UR19, 0x18 ;  /* 0x0000001306067291 */ /* 0x002fe2000f8ec0ff */
[----:B------:R-:W1:Y:S05]  /*23650*/  LDCU UR4, c[0x0][0x45c] ;  /* 0x00008b80ff0477ac */ /* 0x000e6a0008000800 */
[----:B------:R-:W-:Y:S01]  /*23660*/  LEA R236, R236, UR6, 0x1 ;  /* 0x00000006ecec7c11 */ /* 0x000fe2000f8e08ff */
[----:B------:R-:W1:Y:S03]  /*23670*/  LDCU.64 UR16, c[0x0][0x358] ;  /* 0x00006b00ff1077ac */ /* 0x000e660008000a00 */
[----:B------:R-:W-:Y:S01]  /*23680*/  IADD3 R250, PT, PT, R236, 0xa000, RZ ;  /* 0x0000a000ecfa7810 */ /* 0x000fe20007ffe0ff */
[----:B------:R-:W-:Y:S01]  /*23690*/  IMAD.IADD R166, R3, 0x1, R236 ;  /* 0x0000000103a67824 */ /* 0x000fe200078e02ec */
[----:B------:R-:W1:Y:S01]  /*236a0*/  LDCU.64 UR10, c[0x0][0x3a0] ;  /* 0x00007400ff0a77ac */ /* 0x000e620008000a00 */
[----:B------:R-:W1:Y:S01]  /*236b0*/  LDCU.64 UR12, c[0x0][0x3a8] ;  /* 0x00007500ff0c77ac */ /* 0x000e620008000a00 */
[----:B------:R-:W-:-:S02]  /*236c0*/  UIADD3 UR18, UPT, UPT, UR18, 0x100, URZ ;  /* 0x0000010012127890 */ /* 0x000fc4000fffe0ff */
[----:B--234-:R-:W-:-:S12]  /*236d0*/  ULEA UR8, UR8, UR15, 0x18 ;  /* 0x0000000f08087291 */ /* 0x01cfd8000f8ec0ff */
.L_x_3044:
[----:B------:R-:W-:Y:S01]  /*236e0*/  @!P5 IADD3 R9, P0, PT, RZ, -R248, RZ ;  /* 0x800000f8ff09d210 */ /* 0x000fe20007f1e0ff */
[----:B------:R-:W2:Y:S01]  /*236f0*/  S2R R237, SR_TID.X ;  /* 0x0000000000ed7919 */ /* 0x000ea20000002100 */
[----:B------:R-:W3:Y:S01]  /*23700*/  @!P5 LDC R4, c[0x0][0x3c0] ;  /* 0x0000f000ff04db82 */ /* 0x000ee20000000800 */
[----:B------:R-:W-:Y:S07]  /*23710*/  DEPBAR.LE SB0, 0x0 ;  /* 0x000080000000791a */ /* 0x000fee0000000000 */
[----:B------:R-:W4:Y:S08]  /*23720*/  LDC R7, c[0x0][0x3c4] ;  /* 0x0000f100ff077b82 */ /* 0x000f300000000800 */
[----:B------:R-:W-:Y:S01]  /*23730*/  BAR.SYNC.DEFER_BLOCKING 0x0 ;  /* 0x0000000000007b1d */ /* 0x000fe20000010000 */
[----:B------:R-:W-:Y:S01]  /*23740*/  IMAD.MOV.U32 R8, RZ, RZ, R245 ;  /* 0x000000ffff087224 */ /* 0x000fe200078e00f5 */
[C---:B--2---:R-:W-:Y:S01]  /*23750*/  LOP3.LUT R249, R237.reuse, 0x38, RZ, 0xc0, !PT ;  /* 0x00000038edf97812 */ /* 0x044fe200078ec0ff */
[----:B---3--:R-:W-:Y:S01]  /*23760*/  @!P5 IMAD.SHL.U32 R10, R4, 0x100, RZ ;  /* 0x00000100040ad824 */ /* 0x008fe200078e00ff */
[----:B------:R-:W-:Y:S01]  /*23770*/  SHF.R.U32.HI R164, RZ, 0x1, R237 ;  /* 0x00000001ffa47819 */ /* 0x000fe200000116ed */
[C---:B------:R-:W-:Y:S02]  /*23780*/  IMAD.SHL.U32 R6, R237.reuse, 0x8, RZ ;  /* 0x00000008ed067824 */ /* 0x040fe400078e00ff */
[----:B------:R-:W-:Y:S01]  /*23790*/  IMAD.SHL.U32 R239, R237, 0x20, RZ ;  /* 0x00000020edef7824 */ /* 0x000fe200078e00ff */
[----:B------:R-:W-:Y:S01]  /*237a0*/  LOP3.LUT R5, R164, 0x8, RZ, 0xc0, !PT ;  /* 0x00000008a4057812 */ /* 0x000fe200078ec0ff */
[----:B------:R-:W-:Y:S01]  /*237b0*/  @!P5 IMAD.X R10, RZ, RZ, ~R10, P0 ;  /* 0x000000ffff0ad224 */ /* 0x000fe200000e0e0a */
[----:B------:R-:W-:Y:S01]  /*237c0*/  LOP3.LUT R249, R249, 0x1f8, R6, 0x78, !PT ;  /* 0x000001f8f9f97812 */ /* 0x000fe200078e7806 */
[----:B------:R-:W-:Y:S01]  /*237d0*/  IMAD.SHL.U32 R3, R237, 0x40, RZ ;  /* 0x00000040ed037824 */ /* 0x000fe200078e00ff */
[----:B------:R-:W-:Y:S02]  /*237e0*/  LOP3.LUT R239, R239, 0x7c00, RZ, 0xc0, !PT ;  /* 0x00007c00efef7812 */ /* 0x000fe400078ec0ff */
[----:B------:R-:W-:Y:S02]  /*237f0*/  LOP3.LUT R238, R6, 0x38, RZ, 0xc0, !PT ;  /* 0x0000003806ee7812 */ /* 0x000fe400078ec0ff */
[----:B------:R-:W-:Y:S02]  /*23800*/  @!P5 SHF.R.S64 R9, R9, 0x1f, R10 ;  /* 0x0000001f0909d819 */ /* 0x000fe4000000100a */
[----:B------:R-:W-:Y:S01]  /*23810*/  LOP3.LUT R249, R249, 0x1e00, R6, 0xf8, !PT ;  /* 0x00001e00f9f97812 */ /* 0x000fe200078ef806 */
[----:B------:R-:W-:Y:S01]  /*23820*/  IMAD.MOV.U32 R6, RZ, RZ, R244 ;  /* 0x000000ffff067224 */ /* 0x000fe200078e00f4 */
[--C-:B------:R-:W-:Y:S02]  /*23830*/  LOP3.LUT R2, R238, 0x1c0, R3.reuse, 0xf8, !PT ;  /* 0x000001c0ee027812 */ /* 0x100fe400078ef803 */
[----:B------:R-:W-:Y:S02]  /*23840*/  LOP3.LUT R0, R239, 0x200, R3, 0xf8, !PT ;  /* 0x00000200ef007812 */ /* 0x000fe400078ef803 */
[----:B------:R-:W-:Y:S02]  /*23850*/  @!P5 IADD3 R244, P0, PT, R244, R9, RZ ;  /* 0x00000009f4f4d210 */ /* 0x000fe40007f1e0ff */
[----:B------:R-:W-:Y:S02]  /*23860*/  LOP3.LUT R0, R0, R2, R5, 0xf6, !PT ;  /* 0x0000000200007212 */ /* 0x000fe400078ef605 */
        /* <DEDUP_REMOVED lines=45> */
[C---:B------:R-:W-:Y:S01]  /*23b40*/  LEA R16, P0, R13.reuse, R246, 0x2 ;  /* 0x000000f60d107211 */ /* 0x040fe200078010ff */
[----:B------:R-:W-:Y:S01]  /*23b50*/  IMAD.IADD R12, R13, 0x1, -R15 ;  /* 0x000000010d0c7824 */ /* 0x000fe200078e0a0f */
[-C--:B------:R-:W-:Y:S02]  /*23b60*/  LEA.HI.X.SX32 R19, R15, R247.reuse, 0x2, P2 ;  /* 0x000000f70f137211 */ /* 0x080fe400010f16ff */
[----:B------:R-:W-:Y:S01]  /*23b70*/  LEA.HI.X.SX32 R17, R13, R247, 0x2, P0 ;  /* 0x000000f70d117211 */ /* 0x000fe200000f16ff */
[----:B------:R-:W-:Y:S02]  /*23b80*/  IMAD R9, R12, R9, -0x100 ;  /* 0xffffff000c097424 */ /* 0x000fe400078e0209 */
[----:B-1----:R-:W3:Y:S03]  /*23b90*/  LDG.E R11, desc[UR16][R18.64] ;  /* 0x00000010120b7981 */ /* 0x002ee6000c1e1900 */
[----:B------:R-:W-:Y:S01]  /*23ba0*/  SHF.R.S32.HI R13, RZ, 0x1f, R9 ;  /* 0x0000001fff0d7819 */ /* 0x000fe20000011409 */
[----:B------:R-:W3:Y:S04]  /*23bb0*/  LDG.E R10, desc[UR16][R16.64] ;  /* 0x00000010100a7981 */ /* 0x000ee8000c1e1900 */
        /* <DEDUP_REMOVED lines=12> */
.L_x_3041:
[----:B------:R-:W-:Y:S01]  /*23c80*/  LEA R249, R249, UR8, 0x1 ;  /* 0x00000008f9f97c11 */ /* 0x000fe2000f8e08ff */
[----:B------:R-:W-:Y:S01]  /*23c90*/  UISETP.NE.AND UP0, UPT, UR14, 0x1, UPT ;  /* 0x000000010e00788c */ /* 0x000fe2000bf05270 */
[----:B------:R-:W-:Y:S02]  /*23ca0*/  SHF.L.U32 R5, R4, 0x5, RZ ;  /* 0x0000000504057819 */ /* 0x000fe400000006ff */
[----:B------:R-:W-:Y:S01]  /*23cb0*/  LOP3.LUT R100, R3, 0x400, RZ, 0xc0, !PT ;  /* 0x0000040003647812 */ /* 0x000fe200078ec0ff */
[----:B------:R-:W-:Y:S01]  /*23cc0*/  @!PT LDS RZ, [RZ] ;  /* 0x00000000fffff984 */ /* 0x000fe20000000800 */
[----:B------:R-:W-:Y:S01]  /*23cd0*/  @!PT LDS RZ, [RZ] ;  /* 0x00000000fffff984 */ /* 0x000fe20000000800 */
[----:B------:R-:W-:Y:S01]  /*23ce0*/  @!PT LDS RZ, [RZ] ;  /* 0x00000000fffff984 */ /* 0x000fe20000000800 */
[----:B-1----:R-:W-:Y:S01]  /*23cf0*/  @!P1 LDGSTS.E.BYPASS.LTC128B.128 [R249+0xa000], desc[UR16][R244.64] ;  /* 0x0a000000f4f99fae */ /* 0x002fe2000b981a10 */
[----:B------:R-:W-:Y:S02]  /*23d00*/  LOP3.LUT R3, R2, 0x8, R237, 0x78, !PT ;  /* 0x0000000802037812 */ /* 0x000fe400078e78ed */
[----:B------:R-:W-:Y:S02]  /*23d10*/  IADD3 R2, P0, PT, R5, R244, RZ ;  /* 0x000000f405027210 */ /* 0x000fe40007f1e0ff */
[----:B------:R-:W-:Y:S02]  /*23d20*/  SHF.L.U64.HI R4, R4, 0x5, R7 ;  /* 0x0000000504047819 */ /* 0x000fe40000010207 */
[----:B------:R-:W-:Y:S01]  /*23d30*/  LEA R100, R3, R100, 0x1 ;  /* 0x0000006403647211 */ /* 0x000fe200078e08ff */
[----:B------:R-:W-:Y:S01]  /*23d40*/  @P1 STS.128 [R249+0xa000], RZ ;  /* 0x00a000fff9001388 */ /* 0x000fe20000000c00 */
[----:B------:R-:W-:Y:S02]  /*23d50*/  IADD3.X R3, PT, PT, R4, R245, RZ, P0, !PT ;  /* 0x000000f504037210 */ /* 0x000fe400007fe4ff */
[-C--:B------:R-:W-:Y:S02]  /*23d60*/  IADD3 R6, P2, PT, R2, R5.reuse, RZ ;  /* 0x0000000502067210 */ /* 0x080fe40007f5e0ff */
[----:B------:R-:W-:Y:S02]  /*23d70*/  LEA R0, R0, UR8, 0x1 ;  /* 0x0000000800007c11 */ /* 0x000fe4000f8e08ff */
[-C--:B------:R-:W-:Y:S01]  /*23d80*/  IADD3.X R7, PT, PT, R3, R4.reuse, RZ, P2, !PT ;  /* 0x0000000403077210 */ /* 0x080fe200017fe4ff */
[----:B------:R-:W-:Y:S01]  /*23d90*/  @!PT LDS RZ, [RZ] ;  /* 0x00000000fffff984 */ /* 0x000fe20000000800 */
[----:B------:R-:W-:Y:S01]  /*23da0*/  @!PT LDS RZ, [RZ] ;  /* 0x00000000fffff984 */ /* 0x000fe20000000800 */
[----:B------:R-:W-:Y:S01]  /*23db0*/  @!PT LDS RZ, [RZ] ;  /* 0x00000000fffff984 */ /* 0x000fe20000000800 */
[----:B------:R1:W-:Y:S01]  /*23dc0*/  @!P1 LDGSTS.E.BYPASS.LTC128B.128 [R249+0xa800], desc[UR16][R2.64] ;  /* 0x0a80000002f99fae */ /* 0x0003e2000b981a10 */
[-C--:B------:R-:W-:Y:S02]  /*23dd0*/  IADD3 R8, P0, PT, R6, R5.reuse, RZ ;  /* 0x0000000506087210 */ /* 0x080fe40007f1e0ff */
[----:B------:R-:W-:Y:S02]  /*23de0*/  MOV R241, 0x20 ;  /* 0x0000002000f17802 */ /* 0x000fe40000000f00 */
[-C--:B------:R-:W-:Y:S02]  /*23df0*/  IADD3.X R9, PT, PT, R7, R4.reuse, RZ, P0, !PT ;  /* 0x0000000407097210 */ /* 0x080fe400007fe4ff */
[-C--:B------:R-:W-:Y:S01]  /*23e00*/  IADD3 R10, P2, PT, R8, R5.reuse, RZ ;  /* 0x00000005080a7210 */ /* 0x080fe20007f5e0ff */
[----:B------:R-:W-:Y:S03]  /*23e10*/  @P1 STS.128 [R249+0xa800], RZ ;  /* 0x00a800fff9001388 */ /* 0x000fe60000000c00 */
[-C--:B------:R-:W-:Y:S02]  /*23e20*/  IADD3.X R11, PT, PT, R9, R4.reuse, RZ, P2, !PT ;  /* 0x00000004090b7210 */ /* 0x080fe400017fe4ff */
[-C--:B------:R-:W-:Y:S03]  /*23e30*/  IADD3 R12, P0, PT, R10, R5.reuse, RZ ;  /* 0x000000050a0c7210 */ /* 0x080fe60007f1e0ff */
[----:B------:R-:W-:Y:S01]  /*23e40*/  @!PT LDS RZ, [RZ] ;  /* 0x00000000fffff984 */ /* 0x000fe20000000800 */
[----:B------:R-:W-:Y:S01]  /*23e50*/  @!PT LDS RZ, [RZ] ;  /* 0x00000000fffff984 */ /* 0x000fe20000000800 */
[----:B------:R-:W-:Y:S01]  /*23e60*/  @!PT LDS RZ, [RZ] ;  /* 0x00000000fffff984 */ /* 0x000fe20000000800 */
[----:B------:R2:W-:Y:S01]  /*23e70*/  @!P1 LDGSTS.E.BYPASS.LTC128B.128 [R249+0xb000], desc[UR16][R6.64] ;  /* 0x0b00000006f99fae */ /* 0x0005e2000b981a10 */
[-C--:B------:R-:W-:Y:S02]  /*23e80*/  IADD3.X R13, PT, PT, R11, R4.reuse, RZ, P0, !PT ;  /* 0x000000040b0d7210 */ /* 0x080fe400007fe4ff */
[-C--:B------:R-:W-:Y:S04]  /*23e90*/  IADD3 R14, P2, PT, R12, R5.reuse, RZ ;  /* 0x000000050c0e7210 */ /* 0x080fe80007f5e0ff */
[-C--:B------:R-:W-:Y:S01]  /*23ea0*/  IADD3.X R15, PT, PT, R13, R4.reuse, RZ, P2, !PT ;  /* 0x000000040d0f7210 */ /* 0x080fe200017fe4ff */
[----:B------:R-:W-:Y:S01]  /*23eb0*/  @P1 STS.128 [R249+0xb000], RZ ;  /* 0x00b000fff9001388 */ /* 0x000fe20000000c00 */
[-C--:B-1----:R-:W-:Y:S04]  /*23ec0*/  IADD3 R2, P0, PT, R14, R5.reuse, RZ ;  /* 0x000000050e027210 */ /* 0x082fe80007f1e0ff */
[-C--:B------:R-:W-:Y:S03]  /*23ed0*/  IADD3.X R3, PT, PT, R15, R4.reuse, RZ, P0, !PT ;  /* 0x000000040f037210 */ /* 0x080fe600007fe4ff */
        /* <DEDUP_REMOVED lines=10> */
[----:B------:R2:W-:Y:S08]  /*23f80*/  @!P1 LDGSTS.E.BYPASS.LTC128B.128 [R249+0xc000], desc[UR16][R10.64] ;  /* 0x0c0000000af99fae */ /* 0x0005f0000b981a10 */
        /* <DEDUP_REMOVED lines=42> */
[----:B------:R-:W-:Y:S04]  /*24230*/  @!P1 IADD3 R20, P0, PT, R6, R5, RZ ;  /* 0x0000000506149210 */ /* 0x000fe80007f1e0ff */
[----:B------:R-:W-:Y:S02]  /*24240*/  @!P1 IADD3.X R21, PT, PT, R7, R4, RZ, P0, !PT ;  /* 0x0000000407159210 */ /* 0x000fe400007fe4ff */
[----:B------:R-:W-:Y:S01]  /*24250*/  LOP3.LUT P0, RZ, R237, 0x2, RZ, 0xc0, !PT ;  /* 0x00000002edff7812 */ /* 0x000fe2000780c0ff */
[----:B------:R-:W-:Y:S03]  /*24260*/  @P1 STS.128 [R249+0xf000], RZ ;  /* 0x00f000fff9001388 */ /* 0x000fe60000000c00 */
[----:B------:R-:W-:Y:S02]  /*24270*/  SEL R241, R241, 0xffffffe0, !P0 ;  /* 0xffffffe0f1f17807 */ /* 0x000fe40004000000 */
[----:B------:R-:W-:Y:S02]  /*24280*/  LOP3.LUT P0, RZ, R237, 0x4, RZ, 0xc0, !PT ;  /* 0x00000004edff7812 */ /* 0x000fe4000780c0ff */
[-C--:B------:R-:W-:Y:S01]  /*24290*/  IADD3 R172, PT, PT, R0, R241.reuse, RZ ;  /* 0x000000f100ac7210 */ /* 0x080fe20007ffe0ff */
        /* <DEDUP_REMOVED lines=19> */
[----:B------:R-:W-:Y:S01]  /*243d0*/  @P1 STS.128 [R249+0x11000], RZ ;  /* 0x011000fff9001388 */ /* 0x000fe20000000c00 */
[----:B-1----:R-:W-:Y:S04]  /*243e0*/  IADD3 R2, PT, PT, R100, UR8, RZ ;  /* 0x0000000864027c10 */ /* 0x002fe8000fffe0ff */
[----:B------:R-:W-:Y:S03]  /*243f0*/  IADD3 R3, PT, PT, R2, R241, RZ ;  /* 0x000000f102037210 */ /* 0x000fe60007ffe0ff */
[----:B------:R-:W-:Y:S01]  /*24400*/  @!PT LDS RZ, [RZ] ;  /* 0x00000000fffff984 */ /* 0x000fe20000000800 */
[----:B------:R-:W-:Y:S01]  /*24410*/  @!PT LDS RZ, [RZ] ;  /* 0x00000000fffff984 */ /* 0x000fe20000000800 */
[----:B------:R-:W-:Y:S01]  /*24420*/  @!PT LDS RZ, [RZ] ;  /* 0x00000000fffff984 */ /* 0x000fe20000000800 */
[----:B------:R1:W-:Y:S08]  /*24430*/  @!P1 LDGSTS.E.BYPASS.LTC128B.128 [R249+0x11800], desc[UR16][R20.64] ;  /* 0x1180000014f99fae */ /* 0x0003f0000b981a10 */
[----:B------:R-:W-:Y:S08]  /*24440*/  @P1 STS.128 [R249+0x11800], RZ ;  /* 0x011800fff9001388 */ /* 0x000ff00000000c00 */
[----:B------:R-:W-:Y:S08]  /*24450*/  LDSM.16.M88.4 R128, [R0] ;  /* 0x000000000080783b */ /* 0x000ff00000000200 */
[----:B------:R-:W2:Y:S08]  /*24460*/  LDSM.16.M88.4 R8, [R100+UR8+0x2000] ;  /* 0x002000086408783b */ /* 0x000eb00008000200 */
[----:B------:R-:W3:Y:S08]  /*24470*/  LDSM.16.M88.4 R16, [R100+UR8+0x2800] ;  /* 0x002800086410783b */ /* 0x000ef00008000200 */
[----:B------:R-:W1:Y:S08]  /*24480*/  LDSM.16.M88.4 R24, [R100+UR8+0x3000] ;  /* 0x003000086418783b */ /* 0x000e700008000200 */
        /* <DEDUP_REMOVED lines=22> */
[----:B------:R-:W5:Y:S01]  /*245f0*/  LDSM.16.M88.4 R204, [R3+0x5800] ;  /* 0x0058000003cc783b */ /* 0x000f620000000200 */
[C---:B--2---:R-:W-:Y:S08]  /*24600*/  HMMA.16816.F32.BF16 R4, R128.reuse, R8, RZ ;  /* 0x000000088004723c */ /* 0x044ff000000418ff */
[C---:B------:R-:W-:Y:S08]  /*24610*/  HMMA.16816.F32.BF16 R8, R128.reuse, R10, RZ ;  /* 0x0000000a8008723c */ /* 0x040ff000000418ff */
[C---:B---3--:R-:W-:Y:S08]  /*24620*/  HMMA.16816.F32.BF16 R12, R128.reuse, R16, RZ ;  /* 0x00000010800c723c */ /* 0x048ff000000418ff */
[C---:B------:R-:W-:Y:S08]  /*24630*/  HMMA.16816.F32.BF16 R16, R128.reuse, R18, RZ ;  /* 0x000000128010723c */ /* 0x040ff000000418ff */
[C---:B-1----:R-:W-:Y:S08]  /*24640*/  HMMA.16816.F32.BF16 R20, R128.reuse, R24, RZ ;  /* 0x000000188014723c */ /* 0x042ff000000418ff */
        /* <DEDUP_REMOVED lines=41> */
[----:B------:R-:W-:Y:S07]  /*248e0*/  MOV R192, 0x40 ;  /* 0x0000004000c07802 */ /* 0x000fee0000000f00 */
[C---:B------:R-:W-:Y:S08]  /*248f0*/  HMMA.16816.F32.BF16 R40, R172.reuse, R194, R40 ;  /* 0x000000c2ac28723c */ /* 0x040ff00000041828 */
[C---:B------:R-:W-:Y:S03]  /*24900*/  HMMA.16816.F32.BF16 R44, R172.reuse, R196, R44 ;  /* 0x000000c4ac2c723c */ /* 0x040fe6000004182c */
[----:B------:R-:W-:Y:S02]  /*24910*/  SEL R197, R192, 0xffffffc0, !P0 ;  /* 0xffffffc0c0c57807 */ /* 0x000fe40004000000 */
[----:B------:R-:W5:Y:S02]  /*24920*/  LDSM.16.M88.4 R192, [R3+0x8800] ;  /* 0x0088000003c0783b */ /* 0x000f640000000200 */
[-C--:B------:R-:W-:Y:S01]  /*24930*/  IADD3 R0, PT, PT, R0, R197.reuse, RZ ;  /* 0x000000c500007210 */ /* 0x080fe20007ffe0ff */
[C---:B------:R-:W-:Y:S03]  /*24940*/  HMMA.16816.F32.BF16 R48, R172.reuse, R198, R48 ;  /* 0x000000c6ac30723c */ /* 0x040fe60000041830 */
[----:B------:R-:W-:Y:S02]  /*24950*/  IADD3 R2, PT, PT, R2, R197, RZ ;  /* 0x000000c502027210 */ /* 0x000fe40007ffe0ff */
[----:B------:R-:W5:Y:S01]  /*24960*/  LDSM.16.M88.4 R196, [R3+0x9000] ;  /* 0x0090000003c4783b */ /* 0x000f620000000200 */
[C---:B------:R-:W-:Y:S02]  /*24970*/  IADD3 R228, PT, PT, R241.reuse, R0, RZ ;  /* 0x00000000f1e47210 */ /* 0x040fe40007ffe0ff */
[C---:B------:R-:W-:Y:S05]  /*24980*/  HMMA.16816.F32.BF16 R52, R172.reuse, R200, R52 ;  /* 0x000000c8ac34723c */ /* 0x040fea0000041834 */
[----:B------:R-:W-:Y:S03]  /*24990*/  LDSM.16.M88.4 R208, [R2+0x2000] ;  /* 0x0020000002d0783b */ /* 0x000fe60000000200 */
[C---:B------:R-:W-:Y:S05]  /*249a0*/  HMMA.16816.F32.BF16 R56, R172.reuse, R202, R56 ;  /* 0x000000caac38723c */ /* 0x040fea0000041838 */
[----:B------:R-:W5:Y:S03]  /*249b0*/  LDSM.16.M88.4 R200, [R3+0x9800] ;  /* 0x0098000003c8783b */ /* 0x000f660000000200 */
[C---:B------:R-:W-:Y:S05]  /*249c0*/  HMMA.16816.F32.BF16 R60, R172.reuse, R204, R60 ;  /* 0x000000ccac3c723c */ /* 0x040fea000004183c */
[----:B------:R-:W-:Y:S03]  /*249d0*/  LDSM.16.M88.4 R212, [R2+0x2800] ;  /* 0x0028000002d4783b */ /* 0x000fe60000000200 */
[C---:B------:R-:W-:Y:S05]  /*249e0*/  HMMA.16816.F32.BF16 R64, R172.reuse, R206, R64 ;  /* 0x000000ceac40723c */ /* 0x040fea0000041840 */
[----:B------:R3:W5:Y:S03]  /*249f0*/  LDSM.16.M88.4 R204, [R0] ;  /* 0x0000000000cc783b */ /* 0x0007660000000200 */
[C---:B-1----:R-:W-:Y:S05]  /*24a00*/  HMMA.16816.F32.BF16 R68, R172.reuse, R168, R68 ;  /* 0x000000a8ac44723c */ /* 0x042fea0000041844 */
[----:B------:R-:W-:Y:S03]  /*24a10*/  LDSM.16.M88.4 R216, [R2+0x8800] ;  /* 0x0088000002d8783b */ /* 0x000fe60000000200 */
[C---:B------:R-:W-:Y:S05]  /*24a20*/  HMMA.16816.F32.BF16 R72, R172.reuse, R170, R72 ;  /* 0x000000aaac48723c */ /* 0x040fea0000041848 */
[----:B------:R-:W1:Y:S03]  /*24a30*/  LDSM.16.M88.4 R168, [R2+0x3000] ;  /* 0x0030000002a8783b */ /* 0x000e660000000200 */
[C---:B--2---:R-:W-:Y:S03]  /*24a40*/  HMMA.16816.F32.BF16 R76, R172.reuse, R176, R76 ;  /* 0x000000b0ac4c723c */ /* 0x044fe6000004184c */
[----:B---3--:R-:W-:Y:S02]  /*24a50*/  IADD3 R0, PT, PT, R241, R2, RZ ;  /* 0x00000002f1007210 */ /* 0x008fe40007ffe0ff */
[----:B------:R-:W-:Y:S03]  /*24a60*/  LDSM.16.M88.4 R220, [R2+0x9000] ;  /* 0x0090000002dc783b */ /* 0x000fe60000000200 */
[C---:B------:R-:W-:Y:S05]  /*24a70*/  HMMA.16816.F32.BF16 R80, R172.reuse, R178, R80 ;  /* 0x000000b2ac50723c */ /* 0x040fea0000041850 */
[----:B------:R-:W-:Y:S03]  /*24a80*/  LDSM.16.M88.4 R176, [R2+0x4000] ;  /* 0x0040000002b0783b */ /* 0x000fe60000000200 */
[C---:B------:R-:W-:Y:S05]  /*24a90*/  HMMA.16816.F32.BF16 R84, R172.reuse, R180, R84 ;  /* 0x000000b4ac54723c */ /* 0x040fea0000041854 */
[----:B------:R-:W-:Y:S03]  /*24aa0*/  LDSM.16.M88.4 R224, [R2+0x9800] ;  /* 0x0098000002e0783b */ /* 0x000fe60000000200 */
[C---:B------:R-:W-:Y:S05]  /*24ab0*/  HMMA.16816.F32.BF16 R88, R172.reuse, R182, R88 ;  /* 0x000000b6ac58723c */ /* 0x040fea0000041858 */
[----:B------:R-:W-:Y:S03]  /*24ac0*/  LDSM.16.M88.4 R180, [R2+0x4800] ;  /* 0x0048000002b4783b */ /* 0x000fe60000000200 */
[C---:B----4-:R-:W-:Y:S05]  /*24ad0*/  HMMA.16816.F32.BF16 R92, R172.reuse, R184, R92 ;  /* 0x000000b8ac5c723c */ /* 0x050fea000004185c */
[----:B------:R-:W-:Y:S03]  /*24ae0*/  LDSM.16.M88.4 R228, [R228] ;  /* 0x00000000e4e4783b */ /* 0x000fe60000000200 */
[C---:B------:R-:W-:Y:S05]  /*24af0*/  HMMA.16816.F32.BF16 R96, R172.reuse, R186, R96 ;  /* 0x000000baac60723c */ /* 0x040fea0000041860 */
[----:B------:R-:W-:Y:S03]  /*24b00*/  LDSM.16.M88.4 R184, [R2+0x5000] ;  /* 0x0050000002b8783b */ /* 0x000fe60000000200 */
[C---:B-----5:R-:W-:Y:S05]  /*24b10*/  HMMA.16816.F32.BF16 R100, R172.reuse, R188, R100 ;  /* 0x000000bcac64723c */ /* 0x060fea0000041864 */
[----:B------:R-:W-:Y:S03]  /*24b20*/  LDSM.16.M88.4 R232, [R0+0x2000] ;  /* 0x0020000000e8783b */ /* 0x000fe60000000200 */
[C---:B------:R-:W-:Y:S05]  /*24b30*/  HMMA.16816.F32.BF16 R104, R172.reuse, R190, R104 ;  /* 0x000000beac68723c */ /* 0x040fea0000041868 */
[----:B------:R-:W-:Y:S03]  /*24b40*/  LDSM.16.M88.4 R188, [R2+0x5800] ;  /* 0x0058000002bc783b */ /* 0x000fe60000000200 */
        /* <DEDUP_REMOVED lines=44> */
[----:B------:R-:W-:Y:S08]  /*24e10*/  HMMA.16816.F32.BF16 R128, R204, R226, R128 ;  /* 0x000000e2cc80723c */ /* 0x000ff00000041880 */
[C---:B------:R-:W-:Y:S08]  /*24e20*/  HMMA.16816.F32.BF16 R4, R228.reuse, R232, R4 ;  /* 0x000000e8e404723c */ /* 0x040ff00000041804 */
[C---:B------:R-:W-:Y:S08]  /*24e30*/  HMMA.16816.F32.BF16 R8, R228.reuse, R234, R8 ;  /* 0x000000eae408723c */ /* 0x040ff00000041808 */
[C---:B-1----:R-:W-:Y:S03]  /*24e40*/  HMMA.16816.F32.BF16 R12, R228.reuse, R168, R12 ;  /* 0x000000a8e40c723c */ /* 0x042fe6000004180c */
[----:B------:R-:W-:Y:S01]  /*24e50*/  FMUL.FTZ R2, R4, UR7 ;  /* 0x0000000704027c20 */ /* 0x000fe20008410000 */
[----:B------:R-:W-:Y:S01]  /*24e60*/  FMUL.FTZ R224, R5, UR7 ;  /* 0x0000000705e07c20 */ /* 0x000fe20008410000 */
[----:B------:R-:W-:Y:S01]  /*24e70*/  FMUL.FTZ R226, R6, UR7 ;  /* 0x0000000706e27c20 */ /* 0x000fe20008410000 */
[----:B------:R-:W-:Y:S02]  /*24e80*/  FMUL.FTZ R232, R7, UR7 ;  /* 0x0000000707e87c20 */ /* 0x000fe40008410000 */
[----:B------:R-:W1:Y:S01]  /*24e90*/  LDSM.16.M88.4 R4, [R0+0x3000] ;  /* 0x003000000004783b */ /* 0x000e620000000200 */
[----:B------:R-:W-:Y:S01]  /*24ea0*/  MUFU.TANH R2, R2 ;  /* 0x0000000200027308 */ /* 0x000fe20000002400 */
[C---:B------:R-:W-:Y:S03]  /*24eb0*/  HMMA.16816.F32.BF16 R16, R228.reuse, R170, R16 ;  /* 0x000000aae410723c */ /* 0x040fe60000041810 */
[----:B------:R-:W-:Y:S01]  /*24ec0*/  FMUL.FTZ R9, R9, UR7 ;  /* 0x0000000709097c20 */ /* 0x000fe20008410000 */
[----:B------:R-:W-:Y:S01]  /*24ed0*/  FMUL.FTZ R10, R10, UR7 ;  /* 0x000000070a0a7c20 */ /* 0x000fe20008410000 */
[----:B------:R-:W-:Y:S01]  /*24ee0*/  FMUL.FTZ R11, R11, UR7 ;  /* 0x000000070b0b7c20 */ /* 0x000fe20008410000 */
[----:B------:R-:W-:Y:S03]  /*24ef0*/  FMUL.FTZ R233, R8, UR7 ;  /* 0x0000000708e97c20 */ /* 0x000fe60008410000 */
[----:B------:R-:W-:Y:S01]  /*24f00*/  MUFU.TANH R234, R9 ;  /* 0x0000000900ea7308 */ /* 0x000fe20000002400 */
[----:B------:R-:W-:Y:S01]  /*24f10*/  FMUL.FTZ R12, R12, UR7 ;  /* 0x000000070c0c7c20 */ /* 0x000fe20008410000 */
[----:B------:R-:W-:Y:S01]  /*24f20*/  FMUL.FTZ R13, R13, UR7 ;  /* 0x000000070d0d7c20 */ /* 0x000fe20008410000 */
[----:B------:R-:W-:Y:S01]  /*24f30*/  FMUL.FTZ R14, R14, UR7 ;  /* 0x000000070e0e7c20 */ /* 0x000fe20008410000 */
[----:B------:R-:W-:Y:S06]  /*24f40*/  FMUL.FTZ R15, R15, UR7 ;  /* 0x000000070f0f7c20 */ /* 0x000fec0008410000 */
[----:B------:R-:W-:Y:S01]  /*24f50*/  MUFU.TANH R235, R10 ;  /* 0x0000000a00eb7308 */ /* 0x000fe20000002400 */
[----:B------:R-:W-:Y:S01]  /*24f60*/  FMUL.FTZ R17, R17, UR7 ;  /* 0x0000000711117c20 */ /* 0x000fe20008410000 */
[----:B------:R-:W-:Y:S01]  /*24f70*/  FMUL.FTZ R18, R18, UR7 ;  /* 0x0000000712127c20 */ /* 0x000fe20008410000 */
[----:B------:R-:W-:Y:S07]  /*24f80*/  FMUL.FTZ R19, R19, UR7 ;  /* 0x0000000713137c20 */ /* 0x000fee0008410000 */
[----:B------:R2:W3:Y:S10]  /*24f90*/  MUFU.TANH R3, R11 ;  /* 0x0000000b00037308 */ /* 0x0004f40000002400 */
[----:B------:R-:W4:Y:S01]  /*24fa0*/  MUFU.TANH R224, R224 ;  /* 0x000000e000e07308 */ /* 0x000f220000002400 */
[C---:B-1----:R-:W-:Y:S09]  /*24fb0*/  HMMA.16816.F32.BF16 R20, R228.reuse, R4, R20 ;  /* 0x00000004e414723c */ /* 0x042ff20000041814 */
[----:B------:R-:W1:Y:S01]  /*24fc0*/  MUFU.TANH R226, R226 ;  /* 0x000000e200e27308 */ /* 0x000e620000002400 */
[----:B--2---:R-:W2:Y:S01]  /*24fd0*/  LDSM.16.M88.4 R8, [R0+0x3800] ;  /* 0x003800000008783b */ /* 0x004ea20000000200 */
[C---:B------:R-:W-:Y:S08]  /*24fe0*/  HMMA.16816.F32.BF16 R24, R228.reuse, R6, R24 ;  /* 0x00000006e418723c */ /* 0x040ff00000041818 */
[----:B------:R-:W1:Y:S01]  /*24ff0*/  MUFU.TANH R232, R232 ;  /* 0x000000e800e87308 */ /* 0x000e620000002400 */
[----:B------:R-:W5:Y:S09]  /*25000*/  LDSM.16.M88.4 R4, [R0+0x4000] ;  /* 0x004000000004783b */ /* 0x000f720000000200 */
[----:B------:R-:W1:Y:S01]  /*25010*/  MUFU.TANH R233, R233 ;  /* 0x000000e900e97308 */ /* 0x000e620000002400 */
[----:B---3--:R3:W-:Y:S01]  /*25020*/  STL [R1], R3 ;  /* 0x0000000301007387 */ /* 0x0087e20000100800 */
[----:B------:R-:W-:Y:S01]  /*25030*/  FMUL.FTZ R20, R20, UR7 ;  /* 0x0000000714147c20 */ /* 0x000fe20008410000 */
[----:B------:R-:W-:Y:S01]  /*25040*/  FMUL.FTZ R21, R21, UR7 ;  /* 0x0000000715157c20 */ /* 0x000fe20008410000 */
[----:B------:R-:W-:Y:S01]  /*25050*/  FMUL.FTZ R22, R22, UR7 ;  /* 0x0000000716167c20 */ /* 0x000fe20008410000 */
[----:B------:R-:W-:Y:S05]  /*25060*/  FMUL.FTZ R23, R23, UR7 ;  /* 0x0000000717177c20 */ /* 0x000fea0008410000 */
[----:B------:R-:W1:Y:S01]  /*25070*/  MUFU.TANH R12, R12 ;  /* 0x0000000c000c7308 */ /* 0x000e620000002400 */
[----:B------:R-:W-:Y:S01]  /*25080*/  FMUL.FTZ R25, R25, UR7 ;  /* 0x0000000719197c20 */ /* 0x000fe20008410000 */
[----:B------:R-:W-:Y:S01]  /*25090*/  FMUL.FTZ R26, R26, UR7 ;  /* 0x000000071a1a7c20 */ /* 0x000fe20008410000 */
[----:B------:R-:W-:Y:S07]  /*250a0*/  FMUL.FTZ R27, R27, UR7 ;  /* 0x000000071b1b7c20 */ /* 0x000fee0008410000 */
[----:B------:R-:W1:Y:S10]  /*250b0*/  MUFU.TANH R13, R13 ;  /* 0x0000000d000d7308 */ /* 0x000e740000002400 */
[----:B------:R-:W1:Y:S01]  /*250c0*/  MUFU.TANH R14, R14 ;  /* 0x0000000e000e7308 */ /* 0x000e620000002400 */
[C---:B--2---:R-:W-:Y:S03]  /*250d0*/  HMMA.16816.F32.BF16 R28, R228.reuse, R8, R28 ;  /* 0x00000008e41c723c */ /* 0x044fe6000004181c */
[----:B---3--:R-:W-:Y:S06]  /*250e0*/  FMUL.FTZ R3, R16, UR7 ;  /* 0x0000000710037c20 */ /* 0x008fec0008410000 */
[----:B------:R2:W3:Y:S01]  /*250f0*/  MUFU.TANH R16, R3 ;  /* 0x0000000300107308 */ /* 0x0004e20000002400 */
[C---:B------:R-:W-:Y:S01]  /*25100*/  HMMA.16816.F32.BF16 R32, R228.reuse, R10, R32 ;  /* 0x0000000ae420723c */ /* 0x040fe20000041820 */
[----:B------:R-:W4:Y:S08]  /*25110*/  LDSM.16.M88.4 R8, [R0+0x4800] ;  /* 0x004800000008783b */ /* 0x000f300000000200 */
[----:B------:R-:W1:Y:S01]  /*25120*/  MUFU.TANH R15, R15 ;  /* 0x0000000f000f7308 */ /* 0x000e620000002400 */
[C---:B-----5:R-:W-:Y:S03]  /*25130*/  HMMA.16816.F32.BF16 R36, R228.reuse, R4, R36 ;  /* 0x00000004e424723c */ /* 0x060fe60000041824 */
[----:B------:R-:W-:Y:S01]  /*25140*/  FMUL.FTZ R227, R28, UR7 ;  /* 0x000000071ce37c20 */ /* 0x000fe20008410000 */
[----:B------:R-:W-:Y:S01]  /*25150*/  FMUL.FTZ R225, R29, UR7 ;  /* 0x000000071de17c20 */ /* 0x000fe20008410000 */
[----:B------:R-:W-:Y:S01]  /*25160*/  FMUL.FTZ R29, R30, UR7 ;  /* 0x000000071e1d7c20 */ /* 0x000fe20008410000 */
[----:B------:R-:W-:Y:S03]  /*25170*/  FMUL.FTZ R28, R31, UR7 ;  /* 0x000000071f1c7c20 */ /* 0x000fe60008410000 */
[----:B------:R-:W1:Y:S01]  /*25180*/  MUFU.TANH R17, R17 ;  /* 0x0000001100117308 */ /* 0x000e620000002400 */
[C---:B------:R-:W-:Y:S01]  /*25190*/  HMMA.16816.F32.BF16 R40, R228.reuse, R6, R40 ;  /* 0x00000006e428723c */ /* 0x040fe20000041828 */
[----:B------:R-:W5:Y:S02]  /*251a0*/  LDSM.16.M88.4 R4, [R0+0x5000] ;  /* 0x005000000004783b */ /* 0x000f640000000200 */
[----:B--2---:R-:W-:Y:S01]  /*251b0*/  FMUL.FTZ R3, R24, UR7 ;  /* 0x0000000718037c20 */ /* 0x004fe20008410000 */
[----:B------:R-:W-:Y:S01]  /*251c0*/  FMUL.FTZ R223, R32, UR7 ;  /* 0x0000000720df7c20 */ /* 0x000fe20008410000 */
[----:B------:R-:W-:Y:S01]  /*251d0*/  FMUL.FTZ R31, R34, UR7 ;  /* 0x00000007221f7c20 */ /* 0x000fe20008410000 */
[----:B------:R-:W-:Y:S03]  /*251e0*/  FMUL.FTZ R30, R35, UR7 ;  /* 0x00000007231e7c20 */ /* 0x000fe60008410000 */
[----:B------:R-:W2:Y:S01]  /*251f0*/  MUFU.TANH R24, R3 ;  /* 0x0000000300187308 */ /* 0x000ea20000002400 */
[----:B------:R-:W-:Y:S01]  /*25200*/  FMUL.FTZ R33, R33, UR7 ;  /* 0x0000000721217c20 */ /* 0x000fe20008410000 */
[----:B------:R-:W-:Y:S01]  /*25210*/  FMUL.FTZ R36, R36, UR7 ;  /* 0x0000000724247c20 */ /* 0x000fe20008410000 */
[----:B------:R-:W-:Y:S01]  /*25220*/  FMUL.FTZ R37, R37, UR7 ;  /* 0x0000000725257c20 */ /* 0x000fe20008410000 */
[----:B------:R-:W-:Y:S01]  /*25230*/  FMUL.FTZ R38, R38, UR7 ;  /* 0x0000000726267c20 */ /* 0x000fe20008410000 */
[----:B------:R-:W-:Y:S05]  /*25240*/  FMUL.FTZ R39, R39, UR7 ;  /* 0x0000000727277c20 */ /* 0x000fea0008410000 */
[----:B------:R-:W1:Y:S01]  /*25250*/  MUFU.TANH R219, R36 ;  /* 0x0000002400db7308 */ /* 0x000e620000002400 */
[----:B------:R-:W-:Y:S01]  /*25260*/  FMUL.FTZ R41, R41, UR7 ;  /* 0x0000000729297c20 */ /* 0x000fe20008410000 */
[----:B------:R-:W-:Y:S01]  /*25270*/  FMUL.FTZ R42, R42, UR7 ;  /* 0x000000072a2a7c20 */ /* 0x000fe20008410000 */
[----:B------:R-:W-:Y:S01]  /*25280*/  FMUL.FTZ R43, R43, UR7 ;  /* 0x000000072b2b7c20 */ /* 0x000fe20008410000 */
[----:B------:R-:W-:Y:S06]  /*25290*/  FMUL.FTZ R215, R40, UR7 ;  /* 0x0000000728d77c20 */ /* 0x000fec0008410000 */
[----:B------:R-:W1:Y:S01]  /*252a0*/  MUFU.TANH R217, R37 ;  /* 0x0000002500d97308 */ /* 0x000e620000002400 */
[C---:B----4-:R-:W-:Y:S09]  /*252b0*/  HMMA.16816.F32.BF16 R44, R228.reuse, R8, R44 ;  /* 0x00000008e42c723c */ /* 0x050ff2000004182c */
[----:B------:R-:W4:Y:S01]  /*252c0*/  MUFU.TANH R222, R38 ;  /* 0x0000002600de7308 */ /* 0x000f220000002400 */
[C---:B------:R-:W-:Y:S01]  /*252d0*/  HMMA.16816.F32.BF16 R48, R228.reuse, R10, R48 ;  /* 0x0000000ae430723c */ /* 0x040fe20000041830 */
[----:B------:R-:W3:Y:S08]  /*252e0*/  LDSM.16.M88.4 R8, [R0+0x5800] ;  /* 0x005800000008783b */ /* 0x000ef00000000200 */
[----:B------:R2:W1:Y:S01]  /*252f0*/  MUFU.TANH R220, R39 ;  /* 0x0000002700dc7308 */ /* 0x0004620000002400 */
[C---:B-----5:R-:W-:Y:S03]  /*25300*/  HMMA.16816.F32.BF16 R52, R228.reuse, R4, R52 ;  /* 0x00000004e434723c */ /* 0x060fe60000041834 */
[----:B------:R-:W-:Y:S01]  /*25310*/  FMUL.FTZ R44, R44, UR7 ;  /* 0x000000072c2c7c20 */ /* 0x000fe20008410000 */
[----:B------:R-:W-:Y:S01]  /*25320*/  FMUL.FTZ R45, R45, UR7 ;  /* 0x000000072d2d7c20 */ /* 0x000fe20008410000 */
[----:B------:R-:W-:Y:S04]  /*25330*/  FMUL.FTZ R46, R46, UR7 ;  /* 0x000000072e2e7c20 */ /* 0x000fe80008410000 */
[----:B------:R-:W1:Y:S01]  /*25340*/  MUFU.TANH R213, R41 ;  /* 0x0000002900d57308 */ /* 0x000e620000002400 */
[----:B------:R-:W-:Y:S01]  /*25350*/  FMUL.FTZ R47, R47, UR7 ;  /* 0x000000072f2f7c20 */ /* 0x000fe20008410000 */
[C---:B------:R-:W-:Y:S01]  /*25360*/  HMMA.16816.F32.BF16 R56, R228.reuse, R6, R56 ;  /* 0x00000006e438723c */ /* 0x040fe20000041838 */
[----:B------:R-:W5:Y:S02]  /*25370*/  LDSM.16.M88.4 R4, [R0+0x6000] ;  /* 0x006000000004783b */ /* 0x000f640000000200 */
        /* <DEDUP_REMOVED lines=15> */
[C---:B---3--:R-:W-:Y:S08]  /*25470*/  HMMA.16816.F32.BF16 R60, R228.reuse, R8, R60 ;  /* 0x00000008e43c723c */ /* 0x048ff0000004183c */
[----:B------:R-:W3:Y:S01]  /*25480*/  MUFU.TANH R203, R52 ;  /* 0x0000003400cb7308 */ /* 0x000ee20000002400 */
[C---:B------:R-:W-:Y:S01]  /*25490*/  HMMA.16816.F32.BF16 R64, R228.reuse, R10, R64 ;  /* 0x0000000ae440723c */ /* 0x040fe20000041840 */
[----:B------:R-:W4:Y:S08]  /*254a0*/  LDSM.16.M88.4 R8, [R0+0x6800] ;  /* 0x006800000008783b */ /* 0x000f300000000200 */
[----:B------:R-:W1:Y:S01]  /*254b0*/  MUFU.TANH R206, R54 ;  /* 0x0000003600ce7308 */ /* 0x000e620000002400 */
[C---:B-----5:R-:W-:Y:S03]  /*254c0*/  HMMA.16816.F32.BF16 R68, R228.reuse, R4, R68 ;  /* 0x00000004e444723c */ /* 0x060fe60000041844 */
[----:B------:R-:W-:Y:S01]  /*254d0*/  FMUL.FTZ R60, R60, UR7 ;  /* 0x000000073c3c7c20 */ /* 0x000fe20008410000 */
[----:B------:R-:W-:Y:S05]  /*254e0*/  FMUL.FTZ R61, R61, UR7 ;  /* 0x000000073d3d7c20 */ /* 0x000fea0008410000 */
[----:B------:R-:W1:Y:S01]  /*254f0*/  MUFU.TANH R216, R43 ;  /* 0x0000002b00d87308 */ /* 0x000e620000002400 */
        /* <DEDUP_REMOVED lines=15> */
[----:B------:R-:W-:Y:S06]  /*255f0*/  FMUL.FTZ R74, R74, UR7 ;  /* 0x000000074a4a7c20 */ /* 0x000fec0008410000 */
[----:B------:R-:W1:Y:S01]  /*25600*/  MUFU.TANH R214, R46 ;  /* 0x0000002e00d67308 */ /* 0x000e620000002400 */
[----:B------:R-:W-:Y:S01]  /*25610*/  FMUL.FTZ R75, R75, UR7 ;  /* 0x000000074b4b7c20 */ /* 0x000fe20008410000 */
[----:B------:R-:W-:Y:S01]  /*25620*/  FMUL.FTZ R183, R72, UR7 ;  /* 0x0000000748b77c20 */ /* 0x000fe20008410000 */
[C---:B----4-:R-:W-:Y:S07]  /*25630*/  HMMA.16816.F32.BF16 R76, R228.reuse, R8, R76 ;  /* 0x00000008e44c723c */ /* 0x050fee000004184c */
[----:B------:R4:W1:Y:S01]  /*25640*/  MUFU.TANH R212, R47 ;  /* 0x0000002f00d47308 */ /* 0x0008620000002400 */
[C---:B------:R-:W-:Y:S01]  /*25650*/  HMMA.16816.F32.BF16 R80, R228.reuse, R10, R80 ;  /* 0x0000000ae450723c */ /* 0x040fe20000041850 */
[----:B------:R-:W3:Y:S08]  /*25660*/  LDSM.16.M88.4 R8, [R0+0x7800] ;  /* 0x007800000008783b */ /* 0x000ef00000000200 */
        /* <DEDUP_REMOVED lines=21> */
[----:B--2---:R-:W-:Y:S01]  /*257c0*/  FMUL.FTZ R39, R89, UR7 ;  /* 0x0000000759277c20 */ /* 0x004fe20008410000 */
[----:B------:R-:W-:Y:S01]  /*257d0*/  FMUL.FTZ R90, R90, UR7 ;  /* 0x000000075a5a7c20 */ /* 0x000fe20008410000 */
[----:B------:R-:W-:Y:S01]  /*257e0*/  FMUL.FTZ R91, R91, UR7 ;  /* 0x000000075b5b7c20 */ /* 0x000fe20008410000 */
[C---:B---3--:R-:W-:Y:S06]  /*257f0*/  HMMA.16816.F32.BF16 R92, R228.reuse, R8, R92 ;  /* 0x00000008e45c723c */ /* 0x048fec000004185c */
[----:B------:R-:W2:Y:S02]  /*25800*/  MUFU.TANH R186, R74 ;  /* 0x0000004a00ba7308 */ /* 0x000ea40000002400 */
[C---:B------:R-:W-:Y:S01]  /*25810*/  HMMA.16816.F32.BF16 R96, R228.reuse, R10, R96 ;  /* 0x0000000ae460723c */ /* 0x040fe20000041860 */
[----:B------:R-:W3:Y:S07]  /*25820*/  LDSM.16.M88.4 R8, [R0+0x8800] ;  /* 0x008800000008783b */ /* 0x000eee0000000200 */
[----:B------:R-:W1:Y:S01]  /*25830*/  MUFU.TANH R184, R75 ;  /* 0x0000004b00b87308 */ /* 0x000e620000002400 */
[C---:B-----5:R-:W-:Y:S09]  /*25840*/  HMMA.16816.F32.BF16 R100, R228.reuse, R4, R100 ;  /* 0x00000004e464723c */ /* 0x060ff20000041864 */
[----:B------:R-:W1:Y:S01]  /*25850*/  MUFU.TANH R179, R76 ;  /* 0x0000004c00b37308 */ /* 0x000e620000002400 */
[----:B------:R-:W-:Y:S01]  /*25860*/  FMUL.FTZ R45, R92, UR7 ;  /* 0x000000075c2d7c20 */ /* 0x000fe20008410000 */
[----:B------:R-:W-:Y:S01]  /*25870*/  FMUL.FTZ R44, R93, UR7 ;  /* 0x000000075d2c7c20 */ /* 0x000fe20008410000 */
[----:B----4-:R-:W-:Y:S01]  /*25880*/  FMUL.FTZ R47, R94, UR7 ;  /* 0x000000075e2f7c20 */ /* 0x010fe20008410000 */
        /* <DEDUP_REMOVED lines=18> */
[C---:B---3--:R-:W-:Y:S05]  /*259b0*/  HMMA.16816.F32.BF16 R108, R228.reuse, R8, R108 ;  /* 0x00000008e46c723c */ /* 0x048fea000004186c */
[----:B------:R3:W1:Y:S03]  /*259c0*/  MUFU.TANH R173, R81 ;  /* 0x0000005100ad7308 */ /* 0x0006660000002400 */
[C---:B------:R-:W-:Y:S01]  /*259d0*/  HMMA.16816.F32.BF16 R112, R228.reuse, R10, R112 ;  /* 0x0000000ae470723c */ /* 0x040fe20000041870 */
[----:B------:R-:W5:Y:S06]  /*259e0*/  LDSM.16.M88.4 R8, [R0+0x9800] ;  /* 0x009800000008783b */ /* 0x000f6c0000000200 */
[----:B------:R2:W1:Y:S01]  /*259f0*/  MUFU.TANH R178, R82 ;  /* 0x0000005200b27308 */ /* 0x0004620000002400 */
[----:B------:R-:W-:Y:S04]  /*25a00*/  DEPBAR.LE SB0, 0x0 ;  /* 0x000080000000791a */ /* 0x000fe80000000000 */
[C---:B----4-:R-:W-:Y:S05]  /*25a10*/  HMMA.16816.F32.BF16 R116, R228.reuse, R4, R116 ;  /* 0x00000004e474723c */ /* 0x050fea0000041874 */
[----:B------:R4:W1:Y:S01]  /*25a20*/  MUFU.TANH R176, R83 ;  /* 0x0000005300b07308 */ /* 0x0008620000002400 */
[----:B------:R-:W-:Y:S01]  /*25a30*/  BAR.SYNC.DEFER_BLOCKING 0x0 ;  /* 0x0000000000007b1d */ /* 0x000fe20000010000 */
[----:B------:R-:W-:Y:S01]  /*25a40*/  FMUL.FTZ R42, R111, UR7 ;  /* 0x000000076f2a7c20 */ /* 0x000fe20008410000 */
[C---:B------:R-:W-:Y:S07]  /*25a50*/  HMMA.16816.F32.BF16 R120, R228.reuse, R6, R120 ;  /* 0x00000006e478723c */ /* 0x040fee0000041878 */
[----:B------:R1:W1:Y:S01]  /*25a60*/  MUFU.TANH R171, R84 ;  /* 0x0000005400ab7308 */ /* 0x0002620000002400 */
[----:B---3--:R-:W-:Y:S01]  /*25a70*/  FMUL.FTZ R81, R113, UR7 ;  /* 0x0000000771517c20 */ /* 0x008fe20008410000 */
[----:B--2---:R-:W-:Y:S01]  /*25a80*/  FMUL.FTZ R82, R114, UR7 ;  /* 0x0000000772527c20 */ /* 0x004fe20008410000 */
[----:B------:R-:W-:Y:S07]  /*25a90*/  FMUL.FTZ R80, R115, UR7 ;  /* 0x0000000773507c20 */ /* 0x000fee0008410000 */
[----:B------:R2:W3:Y:S01]  /*25aa0*/  MUFU.TANH R169, R85 ;  /* 0x0000005500a97308 */ /* 0x0004e20000002400 */
[----:B----4-:R-:W-:Y:S01]  /*25ab0*/  FMUL.FTZ R83, R112, UR7 ;  /* 0x0000000770537c20 */ /* 0x010fe20008410000 */
[----:B------:R-:W-:Y:S01]  /*25ac0*/  FMUL.FTZ R79, R116, UR7 ;  /* 0x00000007744f7c20 */ /* 0x000fe20008410000 */
[----:B------:R-:W-:Y:S01]  /*25ad0*/  FMUL.FTZ R77, R117, UR7 ;  /* 0x00000007754d7c20 */ /* 0x000fe20008410000 */
[----:B------:R-:W-:Y:S01]  /*25ae0*/  FMUL.FTZ R78, R118, UR7 ;  /* 0x00000007764e7c20 */ /* 0x000fe20008410000 */
[----:B------:R-:W-:Y:S05]  /*25af0*/  FMUL.FTZ R76, R119, UR7 ;  /* 0x00000007774c7c20 */ /* 0x000fea0008410000 */
[----:B------:R4:W3:Y:S01]  /*25b00*/  MUFU.TANH R172, R87 ;  /* 0x0000005700ac7308 */ /* 0x0008e20000002400 */
[----:B-1----:R-:W-:Y:S01]  /*25b10*/  FMUL.FTZ R84, R110, UR7 ;  /* 0x000000076e547c20 */ /* 0x002fe20008410000 */
[----:B------:R-:W-:Y:S01]  /*25b20*/  FMUL.FTZ R75, R120, UR7 ;  /* 0x00000007784b7c20 */ /* 0x000fe20008410000 */
[----:B------:R-:W-:Y:S01]  /*25b30*/  FMUL.FTZ R73, R121, UR7 ;  /* 0x0000000779497c20 */ /* 0x000fe20008410000 */
[----:B------:R-:W-:Y:S01]  /*25b40*/  FMUL.FTZ R74, R122, UR7 ;  /* 0x000000077a4a7c20 */ /* 0x000fe20008410000 */
[----:B------:R-:W-:Y:S01]  /*25b50*/  FMUL.FTZ R72, R123, UR7 ;  /* 0x000000077b487c20 */ /* 0x000fe20008410000 */
[C---:B-----5:R-:W-:Y:S04]  /*25b60*/  HMMA.16816.F32.BF16 R124, R228.reuse, R8, R124 ;  /* 0x00000008e47c723c */ /* 0x060fe8000004187c */
[----:B------:R-:W1:Y:S01]  /*25b70*/  MUFU.TANH R18, R18 ;  /* 0x0000001200127308 */ /* 0x000e620000002400 */
[----:B--2---:R-:W-:Y:S03]  /*25b80*/  FMUL.FTZ R85, R109, UR7 ;  /* 0x000000076d557c20 */ /* 0x004fe60008410000 */
[----:B------:R-:W-:Y:S06]  /*25b90*/  HMMA.16816.F32.BF16 R128, R228, R10, R128 ;  /* 0x0000000ae480723c */ /* 0x000fec0000041880 */
[----:B------:R-:W2:Y:S01]  /*25ba0*/  MUFU.TANH R19, R19 ;  /* 0x0000001300137308 */ /* 0x000ea20000002400 */
[----:B----4-:R-:W-:Y:S09]  /*25bb0*/  FMUL.FTZ R87, R108, UR7 ;  /* 0x000000076c577c20 */ /* 0x010ff20008410000 */
[----:B------:R-:W4:Y:S01]  /*25bc0*/  MUFU.TANH R20, R20 ;  /* 0x0000001400147308 */ /* 0x000f220000002400 */
        /* <DEDUP_REMOVED lines=38> */
[----:B------:R1:W1:Y:S10]  /*25e30*/  MUFU.TANH R188, R71 ;  /* 0x0000004700bc7308 */ /* 0x0002740000002400 */
[----:B------:R-:W1:Y:S10]  /*25e40*/  MUFU.TANH R183, R183 ;  /* 0x000000b700b77308 */ /* 0x000e740000002400 */
[----:B------:R-:W1:Y:S10]  /*25e50*/  MUFU.TANH R175, R175 ;  /* 0x000000af00af7308 */ /* 0x000e740000002400 */
[----:B------:R1:W1:Y:S10]  /*25e60*/  MUFU.TANH R174, R86 ;  /* 0x0000005600ae7308 */ /* 0x0002740000002400 */
        /* <DEDUP_REMOVED lines=77> */
[----:B------:R-:W-:Y:S02]  /*26340*/  IMAD.MOV R9, RZ, RZ, -R11 ;  /* 0x000000ffff097224 */ /* 0x000fe400078e0a0b */
[----:B------:R-:W-:Y:S02]  /*26350*/  IMAD.MOV R5, RZ, RZ, -R10 ;  /* 0x000000ffff057224 */ /* 0x000fe400078e0a0a */
[C---:B------:R-:W-:Y:S02]  /*26360*/  IMAD R8, R4.reuse, R9, R8 ;  /* 0x0000000904087224 */ /* 0x040fe400078e0208 */
[----:B------:R-:W-:Y:S01]  /*26370*/  IMAD R6, R4, R5, R6 ;  /* 0x0000000504067224 */ /* 0x000fe200078e0206 */
[----:B------:R-:W-:Y:S02]  /*26380*/  LOP3.LUT R5, R0, UR6, RZ, 0x3c, !PT ;  /* 0x0000000600057c12 */ /* 0x000fe4000f8e3cff */
        /* <DEDUP_REMOVED lines=9> */
[----:B------:R-:W-:Y:S02]  /*26420*/  LOP3.LUT R4, R0, UR15, RZ, 0x3c, !PT ;  /* 0x0000000f00047c12 */ /* 0x000fe4000f8e3cff */
[----:B------:R-:W-:Y:S02]  /*26430*/  ISETP.NE.AND P3, PT, R6, RZ, PT ;  /* 0x000000ff0600720c */ /* 0x000fe40003f65270 */
[----:B------:R-:W-:Y:S02]  /*26440*/  ISETP.GE.AND P4, PT, R4, RZ, PT ;  /* 0x000000ff0400720c */ /* 0x000fe40003f86270 */
[----:B------:R-:W-:Y:S02]  /*26450*/  ISETP.GE.AND P2, PT, R5, RZ, PT ;  /* 0x000000ff0500720c */ /* 0x000fe40003f46270 */
[----:B------:R-:W-:Y:S02]  /*26460*/  LOP3.LUT R4, RZ, R0, RZ, 0x33, !PT ;  /* 0x00000000ff047212 */ /* 0x000fe400078e33ff */
[----:B------:R-:W-:Y:S05]  /*26470*/  @P6 IADD3 R10, PT, PT, R10, 0x1, RZ ;  /* 0x000000010a0a6810 */ /* 0x000fea0007ffe0ff */
[----:B------:R-:W-:Y:S01]  /*26480*/  @P3 VIADD R11, R11, 0x1 ;  /* 0x000000010b0b3836 */ /* 0x000fe20000000000 */
[----:B------:R-:W-:Y:S01]  /*26490*/  ISETP.NE.AND P3, PT, R0, RZ, PT ;  /* 0x000000ff0000720c */ /* 0x000fe20003f65270 */
[----:B------:R-:W-:Y:S03]  /*264a0*/  @!P4 IMAD.MOV R10, RZ, RZ, -R10 ;  /* 0x000000ffff0ac224 */ /* 0x000fe600078e0a0a */
[----:B------:R-:W-:Y:S02]  /*264b0*/  @!P2 IADD3 R11, PT, PT, -R11, RZ, RZ ;  /* 0x000000ff0b0ba210 */ /* 0x000fe40007ffe1ff */
[C---:B-1----:R-:W-:Y:S02]  /*264c0*/  SEL R33, R4.reuse, R10, !P3 ;  /* 0x0000000a04217207 */ /* 0x042fe40005800000 */
[----:B------:R-:W-:Y:S02]  /*264d0*/  SEL R11, R4, R11, !P3 ;  /* 0x0000000b040b7207 */ /* 0x000fe40005800000 */
[-C--:B------:R-:W-:Y:S01]  /*264e0*/  LEA R58, P3, R33, R246.reuse, 0x2 ;  /* 0x000000f6213a7211 */ /* 0x080fe200078610ff */
[----:B------:R-:W1:Y:S01]  /*264f0*/  LDC.64 R4, c[0x0][0x3b8] ;  /* 0x0000ee00ff047b82 */ /* 0x000e620000000a00 */
        /* <DEDUP_REMOVED lines=20> */
.L_x_3043:
[----:B------:R-:W-:Y:S01]  /*26640*/  @!PT LDS RZ, [RZ] ;  /* 0x00000000fffff984 */ /* 0x000fe20000000800 */
[----:B------:R-:W-:Y:S01]  /*26650*/  @!PT LDS RZ, [RZ] ;  /* 0x00000000fffff984 */ /* 0x000fe20000000800 */
[----:B------:R-:W-:Y:S01]  /*26660*/  @!PT LDS RZ, [RZ] ;  /* 0x00000000fffff984 */ /* 0x000fe20000000800 */
[----:B------:R-:W-:Y:S01]  /*26670*/  @!P1 LDGSTS.E.BYPASS.LTC128B.128 [R249+0x2000], desc[UR16][R242.64] ;  /* 0x02000000f2f99fae */ /* 0x000fe2000b981a10 */
[C---:B------:R-:W-:Y:S01]  /*26680*/  LEA R8, P2, R4.reuse, R242, 0x5 ;  /* 0x000000f204087211 */ /* 0x040fe200078428ff */
[C---:B------:R-:W-:Y:S01]  /*26690*/  IMAD.SHL.U32 R0, R4.reuse, 0x20, RZ ;  /* 0x0000002004007824 */ /* 0x040fe200078e00ff */
[C-C-:B------:R-:W-:Y:S01]  /*266a0*/  SHF.L.U64.HI R5, R4.reuse, 0x5, R7.reuse ;  /* 0x0000000504057819 */ /* 0x140fe20000010207 */
[----:B------:R2:W-:Y:S01]  /*266b0*/  @P1 STS.128 [R249+0x2000], RZ ;  /* 0x002000fff9001388 */ /* 0x0005e20000000c00 */
[----:B------:R-:W-:Y:S02]  /*266c0*/  LEA.HI.X R9, R4, R243, R7, 0x5, P2 ;  /* 0x000000f304097211 */ /* 0x000fe400010f2c07 */
[-C--:B------:R-:W-:Y:S03]  /*266d0*/  IADD3 R6, P3, PT, R8, R0.reuse, RZ ;  /* 0x0000000008067210 */ /* 0x080fe60007f7e0ff */
[----:B------:R-:W-:Y:S01]  /*266e0*/  @!PT LDS RZ, [RZ] ;  /* 0x00000000fffff984 */ /* 0x000fe20000000800 */
[----:B------:R-:W-:Y:S01]  /*266f0*/  @!PT LDS RZ, [RZ] ;  /* 0x00000000fffff984 */ /* 0x000fe20000000800 */
[----:B------:R-:W-:Y:S01]  /*26700*/  @!PT LDS RZ, [RZ] ;  /* 0x00000000fffff984 */ /* 0x000fe20000000800 */
[----:B------:R3:W-:Y:S01]  /*26710*/  @!P1 LDGSTS.E.BYPASS.LTC128B.128 [R249+0x2800], desc[UR16][R8.64] ;  /* 0x0280000008f99fae */ /* 0x0007e2000b981a10 */
[-C--:B------:R-:W-:Y:S01]  /*26720*/  IADD3 R34, P2, PT, R6, R0.reuse, RZ ;  /* 0x0000000006227210 */ /* 0x080fe20007f5e0ff */
[--C-:B------:R-:W-:Y:S02]  /*26730*/  IMAD.X R7, R9, 0x1, R5.reuse, P3 ;  /* 0x0000000109077824 */ /* 0x100fe400018e0605 */
[----:B------:R2:W-:Y:S01]  /*26740*/  @P1 STS.128 [R249+0x2800], RZ ;  /* 0x002800fff9001388 */ /* 0x0005e20000000c00 */
[-C--:B------:R-:W-:Y:S01]  /*26750*/  IADD3 R32, P3, PT, R34, R0.reuse, RZ ;  /* 0x0000000022207210 */ /* 0x080fe20007f7e0ff */
[--C-:B------:R-:W-:Y:S02]  /*26760*/  IMAD.X R35, R7, 0x1, R5.reuse, P2 ;  /* 0x0000000107237824 */ /* 0x100fe400010e0605 */
[----:B------:R-:W-:Y:S01]  /*26770*/  @!PT LDS RZ, [RZ] ;  /* 0x00000000fffff984 */ /* 0x000fe20000000800 */
[----:B------:R-:W-:Y:S01]  /*26780*/  @!PT LDS RZ, [RZ] ;  /* 0x00000000fffff984 */ /* 0x000fe20000000800 */
[----:B------:R-:W-:Y:S01]  /*26790*/  @!PT LDS RZ, [RZ] ;  /* 0x00000000fffff984 */ /* 0x000fe20000000800 */
[----:B------:R4:W-:Y:S01]  /*267a0*/  @!P1 LDGSTS.E.BYPASS.LTC128B.128 [R249+0x3000], desc[UR16][R6.64] ;  /* 0x0300000006f99fae */ /* 0x0009e2000b981a10 */
[-C--:B------:R-:W-:Y:S01]  /*267b0*/  IADD3 R10, P2, PT, R32, R0.reuse, RZ ;  /* 0x00000000200a7210 */ /* 0x080fe20007f5e0ff */
[--C-:B-1----:R-:W-:Y:S02]  /*267c0*/  IMAD.X R33, R35, 0x1, R5.reuse, P3 ;  /* 0x0000000123217824 */ /* 0x102fe400018e0605 */
        /* <DEDUP_REMOVED lines=15> */
[----:B------:R5:W-:Y:S02]  /*268c0*/  @!P1 LDGSTS.E.BYPASS.LTC128B.128 [R249+0x4000], desc[UR16][R32.64] ;  /* 0x0400000020f99fae */ /* 0x000be4000b981a10 */
[--C-:B------:R-:W-:Y:S01]  /*268d0*/  IMAD.X R61, R63, 0x1, R5.reuse, P3 ;  /* 0x000000013f3d7824 */ /* 0x100fe200018e0605 */
[-C--:B---3--:R-:W-:Y:S01]  /*268e0*/  IADD3 R8, P2, PT, R60, R0.reuse, RZ ;  /* 0x000000003c087210 */ /* 0x088fe20007f5e0ff */
[----:B------:R2:W-:Y:S04]  /*268f0*/  @P1 STS.128 [R249+0x4000], RZ ;  /* 0x004000fff9001388 */ /* 0x0005e80000000c00 */
[----:B------:R-:W-:Y:S01]  /*26900*/  @!PT LDS RZ, [RZ] ;  /* 0x00000000fffff984 */ /* 0x000fe20000000800 */
[----:B------:R-:W-:Y:S01]  /*26910*/  @!PT LDS RZ, [RZ] ;  /* 0x00000000fffff984 */ /* 0x000fe20000000800 */
[----:B------:R-:W-:Y:S01]  /*26920*/  @!PT LDS RZ, [RZ] ;  /* 0x00000000fffff984 */ /* 0x000fe20000000800 */
[----:B------:R3:W-:Y:S01]  /*26930*/  @!P1 LDGSTS.E.BYPASS.LTC128B.128 [R249+0x4800], desc[UR16][R10.64] ;  /* 0x048000000af99fae */ /* 0x0007e2000b981a10 */
[--C-:B------:R-:W-:Y:S01]  /*26940*/  IMAD.X R9, R61, 0x1, R5.reuse, P2 ;  /* 0x000000013d097824 */ /* 0x100fe200010e0605 */
[-C--:B----4-:R-:W-:Y:S02]  /*26950*/  IADD3 R6, P3, PT, R8, R0.reuse, RZ ;  /* 0x0000000008067210 */ /* 0x090fe40007f7e0ff */
[----:B------:R2:W-:Y:S02]  /*26960*/  @P1 STS.128 [R249+0x4800], RZ ;  /* 0x004800fff9001388 */ /* 0x0005e40000000c00 */
[-C--:B------:R-:W-:Y:S02]  /*26970*/  IADD3 R64, P2, PT, R6, R0.reuse, RZ ;  /* 0x0000000006407210 */ /* 0x080fe40007f5e0ff */
[----:B------:R-:W-:Y:S01]  /*26980*/  @!PT LDS RZ, [RZ] ;  /* 0x00000000fffff984 */ /* 0x000fe20000000800 */
[----:B------:R-:W-:Y:S01]  /*26990*/  @!PT LDS RZ, [RZ] ;  /* 0x00000000fffff984 */ /* 0x000fe20000000800 */
[----:B------:R-:W-:Y:S01]  /*269a0*/  @!PT LDS RZ, [RZ] ;  /* 0x00000000fffff984 */ /* 0x000fe20000000800 */
[----:B------:R2:W-:Y:S01]  /*269b0*/  @!P1 LDGSTS.E.BYPASS.LTC128B.128 [R249+0x5000], desc[UR16][R58.64] ;  /* 0x050000003af99fae */ /* 0x0005e2000b981a10 */
[--C-:B------:R-:W-:Y:S01]  /*269c0*/  IMAD.X R7, R9, 0x1, R5.reuse, P3 ;  /* 0x0000000109077824 */ /* 0x100fe200018e0605 */
[-C--:B-1----:R-:W-:Y:S02]  /*269d0*/  IADD3 R34, P3, PT, R64, R0.reuse, RZ ;  /* 0x0000000040227210 */ /* 0x082fe40007f7e0ff */
        /* <DEDUP_REMOVED lines=16> */
[----:B------:R-:W-:Y:S02]  /*26ae0*/  @!P1 IADD3 R4, P2, PT, R10, R0, RZ ;  /* 0x000000000a049210 */ /* 0x000fe40007f5e0ff */
[----:B------:R-:W-:Y:S01]  /*26af0*/  @!PT LDS RZ, [RZ] ;  /* 0x00000000fffff984 */ /* 0x000fe20000000800 */
[----:B------:R-:W-:Y:S01]  /*26b00*/  @!PT LDS RZ, [RZ] ;  /* 0x00000000fffff984 */ /* 0x000fe20000000800 */
[----:B------:R-:W-:Y:S01]  /*26b10*/  @!PT LDS RZ, [RZ] ;  /* 0x00000000fffff984 */ /* 0x000fe20000000800 */
[----:B------:R2:W-:Y:S01]  /*26b20*/  @!P1 LDGSTS.E.BYPASS.LTC128B.128 [R249+0x6800], desc[UR16][R8.64] ;  /* 0x0680000008f99fae */ /* 0x0005e2000b981a10 */
[--C-:B------:R-:W-:Y:S03]  /*26b30*/  IMAD.X R11, R33, 0x1, R5.reuse, P3 ;  /* 0x00000001210b7824 */ /* 0x100fe600018e0605 */
[----:B------:R2:W-:Y:S01]  /*26b40*/  @P1 STS.128 [R249+0x6800], RZ ;  /* 0x006800fff9001388 */ /* 0x0005e20000000c00 */
[----:B------:R-:W-:Y:S03]  /*26b50*/  @!P1 IMAD.X R5, R11, 0x1, R5, P2 ;  /* 0x000000010b059824 */ /* 0x000fe600010e0605 */
        /* <DEDUP_REMOVED lines=31> */
.L_x_3042:
[----:B--2---:R-:W2:Y:S01]  /*26d50*/  LDL.LU R4, [R1] ;  /* 0x0000000001047983 */ /* 0x004ea20000300800 */
        /* <DEDUP_REMOVED lines=20> */
[----:B------:R-:W-:Y:S01]  /*26ea0*/  IADD3 R7, PT, PT, R240, -0x7f, RZ ;  /* 0xffffff81f0077810 */ /* 0x000fe20007ffe0ff */
        /* <DEDUP_REMOVED lines=10> */
[----:B------:R-:W-:Y:S02]  /*26f50*/  I2FP.F32.U32 R0, R0 ;  /* 0x0000000000007245 */ /* 0x000fe40000201000 */
[----:B------:R-:W-:Y:S02]  /*26f60*/  I2FP.F32.U32 R9, R9 ;  /* 0x0000000900097245 */ /* 0x000fe40000201000 */
[----:B------:R-:W-:Y:S01]  /*26f70*/  IADD3 R7, PT, PT, R240, -0x47, RZ ;  /* 0xffffffb9f0077810 */ /* 0x000fe20007ffe0ff */
[C---:B------:R-:W-:Y:S01]  /*26f80*/  FFMA.FTZ R32, R0.reuse, UR5, R19 ;  /* 0x0000000500207c23 */ /* 0x040fe20008010013 */
[----:B------:R-:W-:Y:S01]  /*26f90*/  FFMA.FTZ R33, R0, UR5, R17 ;  /* 0x0000000500217c23 */ /* 0x000fe20008010011 */
[C---:B------:R-:W-:Y:S01]  /*26fa0*/  FFMA.FTZ R199, R9.reuse, UR5, R199 ;  /* 0x0000000509c77c23 */ /* 0x040fe200080100c7 */
[----:B------:R-:W-:Y:S01]  /*26fb0*/  FFMA.FTZ R202, R9, UR5, R202 ;  /* 0x0000000509ca7c23 */ /* 0x000fe200080100ca */
[C---:B------:R-:W-:Y:S02]  /*26fc0*/  IADD3 R9, PT, PT, R240.reuse, -0xf, RZ ;  /* 0xfffffff1f0097810 */ /* 0x040fe40007ffe0ff */
[----:B------:R-:W-:Y:S02]  /*26fd0*/  I2FP.F32.U32 R7, R7 ;  /* 0x0000000700077245 */ /* 0x000fe40000201000 */
[----:B------:R-:W-:Y:S02]  /*26fe0*/  I2FP.F32.U32 R9, R9 ;  /* 0x0000000900097245 */ /* 0x000fe40000201000 */
[C---:B------:R-:W-:Y:S01]  /*26ff0*/  IADD3 R0, PT, PT, R240.reuse, -0x57, RZ ;  /* 0xffffffa9f0007810 */ /* 0x040fe20007ffe0ff */
[C---:B------:R-:W-:Y:S01]  /*27000*/  FFMA.FTZ R126, R7.reuse, UR5, R30 ;  /* 0x00000005077e7c23 */ /* 0x040fe2000801001e */
[----:B------:R-:W-:Y:S01]  /*27010*/  FFMA.FTZ R221, R7, UR5, R221 ;  /* 0x0000000507dd7c23 */ /* 0x000fe200080100dd */
[C---:B------:R-:W-:Y:S01]  /*27020*/  FFMA.FTZ R193, R9.reuse, UR5, R193 ;  /* 0x0000000509c17c23 */ /* 0x040fe200080100c1 */
[----:B------:R-:W-:Y:S01]  /*27030*/  FFMA.FTZ R196, R9, UR5, R196 ;  /* 0x0000000509c47c23 */ /* 0x000fe200080100c4 */
[C---:B------:R-:W-:Y:S02]  /*27040*/  IADD3 R9, PT, PT, R240.reuse, 0x1, RZ ;  /* 0x00000001f0097810 */ /* 0x040fe40007ffe0ff */
[----:B------:R-:W-:Y:S02]  /*27050*/  I2FP.F32.U32 R0, R0 ;  /* 0x0000000000007245 */ /* 0x000fe40000201000 */
[----:B------:R-:W-:Y:S02]  /*27060*/  I2FP.F32.U32 R9, R9 ;  /* 0x0000000900097245 */ /* 0x000fe40000201000 */
[----:B------:R-:W-:Y:S01]  /*27070*/  IADD3 R11, PT, PT, R240, -0x80, RZ ;  /* 0xffffff80f00b7810 */ /* 0x000fe20007ffe0ff */
[----:B------:R-:W-:Y:S01]  /*27080*/  FFMA.FTZ R118, R0, UR5, R27 ;  /* 0x0000000500767c23 */ /* 0x000fe2000801001b */
[C---:B------:R-:W-:Y:S01]  /*27090*/  IADD3 R7, PT, PT, R240.reuse, -0x38, RZ ;  /* 0xffffffc8f0077810 */ /* 0x040fe20007ffe0ff */
[C---:B------:R-:W-:Y:S01]  /*270a0*/  FFMA.FTZ R188, R9.reuse, UR5, R188 ;  /* 0x0000000509bc7c23 */ /* 0x040fe200080100bc */
[----:B------:R-:W-:Y:S01]  /*270b0*/  FFMA.FTZ R185, R9, UR5, R185 ;  /* 0x0000000509b97c23 */ /* 0x000fe200080100b9 */
[----:B------:R-:W-:Y:S01]  /*270c0*/  IADD3 R9, PT, PT, R240, 0x10, RZ ;  /* 0x00000010f0097810 */ /* 0x000fe20007ffe0ff */
[----:B------:R-:W-:Y:S01]  /*270d0*/  FFMA.FTZ R123, R0, UR5, R25 ;  /* 0x00000005007b7c23 */ /* 0x000fe20008010019 */
[----:B------:R-:W-:Y:S02]  /*270e0*/  I2FP.F32.U32 R11, R11 ;  /* 0x0000000b000b7245 */ /* 0x000fe40000201000 */
[----:B------:R-:W-:Y:S02]  /*270f0*/  I2FP.F32.U32 R7, R7 ;  /* 0x0000000700077245 */ /* 0x000fe40000201000 */
[----:B------:R-:W-:Y:S01]  /*27100*/  I2FP.F32.U32 R9, R9 ;  /* 0x0000000900097245 */ /* 0x000fe20000201000 */
[C---:B------:R-:W-:Y:S01]  /*27110*/  FFMA.FTZ R226, R11.reuse, UR5, R226 ;  /* 0x000000050be27c23 */ /* 0x040fe200080100e2 */
[C---:B------:R-:W-:Y:S01]  /*27120*/  IADD3 R0, PT, PT, R240.reuse, -0x48, RZ ;  /* 0xffffffb8f0007810 */ /* 0x040fe20007ffe0ff */
[----:B------:R-:W-:Y:S01]  /*27130*/  FFMA.FTZ R11, R11, UR5, R2 ;  /* 0x000000050b0b7c23 */ /* 0x000fe20008010002 */
[C---:B------:R-:W-:Y:S01]  /*27140*/  FFMA.FTZ R215, R7.reuse, UR5, R215 ;  /* 0x0000000507d77c23 */ /* 0x040fe200080100d7 */
[----:B------:R-:W-:Y:S01]  /*27150*/  FFMA.FTZ R218, R7, UR5, R218 ;  /* 0x0000000507da7c23 */ /* 0x000fe200080100da */
[----:B------:R-:W-:Y:S01]  /*27160*/  I2FP.F32.U32 R0, R0 ;  /* 0x0000000000007245 */ /* 0x000fe20000201000 */
[C---:B------:R-:W-:Y:S01]  /*27170*/  FFMA.FTZ R182, R9.reuse, UR5, R182 ;  /* 0x0000000509b67c23 */ /* 0x040fe200080100b6 */
[----:B------:R-:W-:Y:S01]  /*27180*/  FFMA.FTZ R179, R9, UR5, R179 ;  /* 0x0000000509b37c23 */ /* 0x000fe200080100b3 */
[C---:B------:R-:W-:Y:S02]  /*27190*/  IADD3 R2, PT, PT, R240.reuse, -0x6f, RZ ;  /* 0xffffff91f0027810 */ /* 0x040fe40007ffe0ff */
[----:B------:R-:W-:Y:S01]  /*271a0*/  IADD3 R7, PT, PT, R240, -0x2f, RZ ;  /* 0xffffffd1f0077810 */ /* 0x000fe20007ffe0ff */
[----:B------:R-:W-:Y:S01]  /*271b0*/  FFMA.FTZ R130, R0, UR5, R31 ;  /* 0x0000000500827c23 */ /* 0x000fe2000801001f */
[----:B------:R-:W-:Y:S01]  /*271c0*/  IADD3 R9, PT, PT, R240, 0x19, RZ ;  /* 0x00000019f0097810 */ /* 0x000fe20007ffe0ff */
[----:B------:R-:W-:Y:S01]  /*271d0*/  FFMA.FTZ R223, R0, UR5, R223 ;  /* 0x0000000500df7c23 */ /* 0x000fe200080100df */
[----:B------:R-:W-:Y:S02]  /*271e0*/  I2FP.F32.U32 R2, R2 ;  /* 0x0000000200027245 */ /* 0x000fe40000201000 */
[----:B------:R-:W-:Y:S02]  /*271f0*/  IADD3 R55, PT, PT, R240, -0x70, RZ ;  /* 0xffffff90f0377810 */ /* 0x000fe40007ffe0ff */
[----:B------:R-:W-:Y:S01]  /*27200*/  I2FP.F32.U32 R7, R7 ;  /* 0x0000000700077245 */ /* 0x000fe20000201000 */
[C---:B------:R-:W-:Y:S01]  /*27210*/  FFMA.FTZ R48, R2.reuse, UR5, R15 ;  /* 0x0000000502307c23 */ /* 0x040fe2000801000f */
[----:B------:R-:W-:Y:S01]  /*27220*/  I2FP.F32.U32 R9, R9 ;  /* 0x0000000900097245 */ /* 0x000fe20000201000 */
[----:B------:R-:W-:Y:S01]  /*27230*/  FFMA.FTZ R53, R2, UR5, R13 ;  /* 0x0000000502357c23 */ /* 0x000fe2000801000d */
[C---:B------:R-:W-:Y:S01]  /*27240*/  IADD3 R0, PT, PT, R240.reuse, 0x30, RZ ;  /* 0x00000030f0007810 */ /* 0x040fe20007ffe0ff */
[C---:B------:R-:W-:Y:S01]  /*27250*/  FFMA.FTZ R212, R7.reuse, UR5, R212 ;  /* 0x0000000507d47c23 */ /* 0x040fe200080100d4 */
[----:B------:R-:W-:Y:S01]  /*27260*/  I2FP.F32.U32 R55, R55 ;  /* 0x0000003700377245 */ /* 0x000fe20000201000 */
[----:B------:R-:W-:Y:S01]  /*27270*/  FFMA.FTZ R209, R7, UR5, R209 ;  /* 0x0000000507d17c23 */ /* 0x000fe200080100d1 */
[C---:B------:R-:W-:Y:S01]  /*27280*/  IADD3 R35, PT, PT, R240.reuse, -0x68, RZ ;  /* 0xffffff98f0237810 */ /* 0x040fe20007ffe0ff */
[C---:B------:R-:W-:Y:S01]  /*27290*/  FFMA.FTZ R176, R9.reuse, UR5, R176 ;  /* 0x0000000509b07c23 */ /* 0x040fe200080100b0 */
[----:B------:R-:W-:Y:S01]  /*272a0*/  FFMA.FTZ R173, R9, UR5, R173 ;  /* 0x0000000509ad7c23 */ /* 0x000fe200080100ad */
[----:B------:R-:W-:Y:S01]  /*272b0*/  I2FP.F32.U32 R0, R0 ;  /* 0x0000000000007245 */ /* 0x000fe20000201000 */
[C---:B------:R-:W-:Y:S01]  /*272c0*/  FFMA.FTZ R50, R55.reuse, UR5, R14 ;  /* 0x0000000537327c23 */ /* 0x040fe2000801000e */
[----:B------:R-:W-:Y:S01]  /*272d0*/  IADD3 R2, PT, PT, R240, -0x5f, RZ ;  /* 0xffffffa1f0027810 */ /* 0x000fe20007ffe0ff */
[----:B------:R-:W-:Y:S01]  /*272e0*/  FFMA.FTZ R55, R55, UR5, R12 ;  /* 0x0000000537377c23 */ /* 0x000fe2000801000c */
[----:B------:R-:W-:Y:S01]  /*272f0*/  FMNMX3.FTZ R9, R167, R226, R232, !PT ;  /* 0x000000e2a7097276 */ /* 0x000fe200078100e8 */
[----:B------:R-:W-:Y:S01]  /*27300*/  FFMA.FTZ R124, R0, UR5, R47 ;  /* 0x00000005007c7c23 */ /* 0x000fe2000801002f */
[----:B------:R-:W-:Y:S01]  /*27310*/  IADD3 R7, PT, PT, R240, -0x20, RZ ;  /* 0xffffffe0f0077810 */ /* 0x000fe20007ffe0ff */
[----:B------:R-:W-:Y:S01]  /*27320*/  FFMA.FTZ R117, R0, UR5, R45 ;  /* 0x0000000500757c23 */ /* 0x000fe2000801002d */
[----:B------:R-:W-:Y:S02]  /*27330*/  IADD3 R129, PT, PT, R240, -0x60, RZ ;  /* 0xffffffa0f0817810 */ /* 0x000fe40007ffe0ff */
[----:B------:R-:W-:Y:S02]  /*27340*/  I2FP.F32.U32 R35, R35 ;  /* 0x0000002300237245 */ /* 0x000fe40000201000 */
[----:B------:R-:W-:Y:S02]  /*27350*/  I2FP.F32.U32 R2, R2 ;  /* 0x0000000200027245 */ /* 0x000fe40000201000 */
[----:B------:R-:W-:Y:S01]  /*27360*/  I2FP.F32.U32 R7, R7 ;  /* 0x0000000700077245 */ /* 0x000fe20000201000 */
[----:B------:R-:W-:Y:S01]  /*27370*/  FFMA.FTZ R34, R35, UR5, R18 ;  /* 0x0000000523227c23 */ /* 0x000fe20008010012 */
[----:B------:R-:W-:Y:S01]  /*27380*/  FMNMX3.FTZ R0, R165, R11, R224, !PT ;  /* 0x0000000ba5007276 */ /* 0x000fe200078100e0 */
[C---:B------:R-:W-:Y:S01]  /*27390*/  FFMA.FTZ R62, R2.reuse, UR5, R23 ;  /* 0x00000005023e7c23 */ /* 0x040fe20008010017 */
[----:B------:R-:W-:Y:S01]  /*273a0*/  I2FP.F32.U32 R129, R129 ;  /* 0x0000008100817245 */ /* 0x000fe20000201000 */
[----:B------:R-:W-:Y:S01]  /*273b0*/  FFMA.FTZ R121, R2, UR5, R21 ;  /* 0x0000000502797c23 */ /* 0x000fe20008010015 */
[----:B------:R-:W-:Y:S01]  /*273c0*/  IADD3 R127, PT, PT, R240, -0x58, RZ ;  /* 0xffffffa8f07f7810 */ /* 0x000fe20007ffe0ff */
[C---:B------:R-:W-:Y:S01]  /*273d0*/  FFMA.FTZ R206, R7.reuse, UR5, R206 ;  /* 0x0000000507ce7c23 */ /* 0x040fe200080100ce */
[----:B------:R-:W-:Y:S01]  /*273e0*/  FMNMX3.FTZ R0, R0, R233, R234, !PT ;  /* 0x000000e900007276 */ /* 0x000fe200078100ea */
[----:B------:R-:W-:Y:S01]  /*273f0*/  FFMA.FTZ R203, R7, UR5, R203 ;  /* 0x0000000507cb7c23 */ /* 0x000fe200080100cb */
[----:B------:R-:W-:Y:S01]  /*27400*/  I2FP.F32.U32 R127, R127 ;  /* 0x0000007f007f7245 */ /* 0x000fe20000201000 */
[----:B------:R-:W-:Y:S01]  /*27410*/  FFMA.FTZ R110, R129, UR5, R22 ;  /* 0x00000005816e7c23 */ /* 0x000fe20008010016 */
[C---:B------:R-:W-:Y:S01]  /*27420*/  IADD3 R2, PT, PT, R240.reuse, -0x50, RZ ;  /* 0xffffffb0f0027810 */ /* 0x040fe20007ffe0ff */
[----:B------:R-:W-:Y:S01]  /*27430*/  FFMA.FTZ R35, R35, UR5, R16 ;  /* 0x0000000523237c23 */ /* 0x000fe20008010010 */
[----:B------:R-:W-:Y:S01]  /*27440*/  IADD3 R7, PT, PT, R240, -0x17, RZ ;  /* 0xffffffe9f0077810 */ /* 0x000fe20007ffe0ff */
[----:B------:R-:W-:Y:S01]  /*27450*/  FFMA.FTZ R60, R127, UR5, R26 ;  /* 0x000000057f3c7c23 */ /* 0x000fe2000801001a */
[----:B------:R-:W-:Y:S01]  /*27460*/  FMNMX3.FTZ R0, R0, R55, R53, !PT ;  /* 0x0000003700007276 */ /* 0x000fe20007810035 */
[----:B------:R-:W-:Y:S01]  /*27470*/  FFMA.FTZ R129, R129, UR5, R20 ;  /* 0x0000000581817c23 */ /* 0x000fe20008010014 */
[----:B------:R-:W-:Y:S01]  /*27480*/  I2FP.F32.U32 R2, R2 ;  /* 0x0000000200027245 */ /* 0x000fe20000201000 */
[----:B------:R-:W-:Y:S01]  /*27490*/  FFMA.FTZ R127, R127, UR5, R24 ;  /* 0x000000057f7f7c23 */ /* 0x000fe20008010018 */
[----:B------:R-:W-:Y:S01]  /*274a0*/  I2FP.F32.U32 R7, R7 ;  /* 0x0000000700077245 */ /* 0x000fe20000201000 */
[----:B------:R-:W-:Y:S01]  /*274b0*/  LDSM.16.MT88.4 R20, [R166+0xa000] ;  /* 0x00a00000a614783b */ /* 0x000fe20000004200 */
[----:B------:R-:W-:Y:S01]  /*274c0*/  FMNMX3.FTZ R0, R0, R35, R33, !PT ;  /* 0x0000002300007276 */ /* 0x000fe20007810021 */
[C---:B------:R-:W-:Y:S01]  /*274d0*/  FFMA.FTZ R128, R2.reuse, UR5, R29 ;  /* 0x0000000502807c23 */ /* 0x040fe2000801001d */
[----:B------:R-:W-:Y:S01]  /*274e0*/  FFMA.FTZ R227, R2, UR5, R227 ;  /* 0x0000000502e37c23 */ /* 0x000fe200080100e3 */
[C---:B------:R-:W-:Y:S01]  /*274f0*/  FFMA.FTZ R197, R7.reuse, UR5, R197 ;  /* 0x0000000507c57c23 */ /* 0x040fe200080100c5 */
[----:B------:R-:W-:Y:S01]  /*27500*/  FFMA.FTZ R200, R7, UR5, R200 ;  /* 0x0000000507c87c23 */ /* 0x000fe200080100c8 */
[----:B------:R-:W-:Y:S02]  /*27510*/  IADD3 R7, PT, PT, R240, -0x8, RZ ;  /* 0xfffffff8f0077810 */ /* 0x000fe40007ffe0ff */
[----:B------:R-:W-:Y:S02]  /*27520*/  FMNMX3.FTZ R0, R0, R129, R121, !PT ;  /* 0x0000008100007276 */ /* 0x000fe40007810079 */
[----:B------:R-:W-:Y:S02]  /*27530*/  I2FP.F32.U32 R7, R7 ;  /* 0x0000000700077245 */ /* 0x000fe40000201000 */
[----:B------:R-:W-:Y:S02]  /*27540*/  FMNMX3.FTZ R0, R0, R127, R123, !PT ;  /* 0x0000007f00007276 */ /* 0x000fe4000781007b */
[C---:B------:R-:W-:Y:S01]  /*27550*/  IADD3 R131, PT, PT, R240.reuse, 0x28, RZ ;  /* 0x00000028f0837810 */ /* 0x040fe20007ffe0ff */
[C---:B------:R-:W-:Y:S01]  /*27560*/  FFMA.FTZ R194, R7.reuse, UR5, R194 ;  /* 0x0000000507c27c23 */ /* 0x040fe200080100c2 */
[----:B------:R-:W-:Y:S01]  /*27570*/  FFMA.FTZ R191, R7, UR5, R191 ;  /* 0x0000000507bf7c23 */ /* 0x000fe200080100bf */
[C---:B------:R-:W-:Y:S02]  /*27580*/  IADD3 R7, PT, PT, R240.reuse, 0x8, RZ ;  /* 0x00000008f0077810 */ /* 0x040fe40007ffe0ff */
[C---:B------:R-:W-:Y:S02]  /*27590*/  IADD3 R125, PT, PT, R240.reuse, 0x29, RZ ;  /* 0x00000029f07d7810 */ /* 0x040fe40007ffe0ff */
[----:B------:R-:W-:Y:S02]  /*275a0*/  I2FP.F32.U32 R7, R7 ;  /* 0x0000000700077245 */ /* 0x000fe40000201000 */
[C---:B------:R-:W-:Y:S02]  /*275b0*/  IADD3 R13, PT, PT, R240.reuse, 0x41, RZ ;  /* 0x00000041f00d7810 */ /* 0x040fe40007ffe0ff */
[----:B------:R-:W-:Y:S01]  /*275c0*/  I2FP.F32.U32 R131, R131 ;  /* 0x0000008300837245 */ /* 0x000fe20000201000 */
[C---:B------:R-:W-:Y:S01]  /*275d0*/  FFMA.FTZ R186, R7.reuse, UR5, R186 ;  /* 0x0000000507ba7c23 */ /* 0x040fe200080100ba */
[----:B------:R-:W-:Y:S01]  /*275e0*/  FFMA.FTZ R183, R7, UR5, R183 ;  /* 0x0000000507b77c23 */ /* 0x000fe200080100b7 */
[C---:B------:R-:W-:Y:S02]  /*275f0*/  IADD3 R7, PT, PT, R240.reuse, 0x11, RZ ;  /* 0x00000011f0077810 */ /* 0x040fe40007ffe0ff */
[C---:B------:R-:W-:Y:S01]  /*27600*/  IADD3 R113, PT, PT, R240.reuse, 0x31, RZ ;  /* 0x00000031f0717810 */ /* 0x040fe20007ffe0ff */
[C---:B------:R-:W-:Y:S01]  /*27610*/  FFMA.FTZ R170, R131.reuse, UR5, R170 ;  /* 0x0000000583aa7c23 */ /* 0x040fe200080100aa */
[----:B------:R-:W-:Y:S01]  /*27620*/  I2FP.F32.U32 R7, R7 ;  /* 0x0000000700077245 */ /* 0x000fe20000201000 */
[----:B------:R-:W-:Y:S01]  /*27630*/  FFMA.FTZ R131, R131, UR5, R40 ;  /* 0x0000000583837c23 */ /* 0x000fe20008010028 */
[----:B------:R-:W-:Y:S02]  /*27640*/  I2FP.F32.U32 R125, R125 ;  /* 0x0000007d007d7245 */ /* 0x000fe40000201000 */
[----:B------:R-:W-:Y:S01]  /*27650*/  I2FP.F32.U32 R13, R13 ;  /* 0x0000000d000d7245 */ /* 0x000fe20000201000 */
[C---:B------:R-:W-:Y:S01]  /*27660*/  FFMA.FTZ R180, R7.reuse, UR5, R180 ;  /* 0x0000000507b47c23 */ /* 0x040fe200080100b4 */
[----:B------:R-:W-:Y:S01]  /*27670*/  FFMA.FTZ R177, R7, UR5, R177 ;  /* 0x0000000507b17c23 */ /* 0x000fe200080100b1 */
[C---:B------:R-:W-:Y:S01]  /*27680*/  IADD3 R7, PT, PT, R240.reuse, 0x20, RZ ;  /* 0x00000020f0077810 */ /* 0x040fe20007ffe0ff */
[----:B------:R-:W-:Y:S01]  /*27690*/  FFMA.FTZ R168, R125, UR5, R168 ;  /* 0x000000057da87c23 */ /* 0x000fe200080100a8 */
[C---:B------:R-:W-:Y:S01]  /*276a0*/  IADD3 R111, PT, PT, R240.reuse, 0x38, RZ ;  /* 0x00000038f06f7810 */ /* 0x040fe20007ffe0ff */
[C---:B------:R-:W-:Y:S01]  /*276b0*/  FFMA.FTZ R102, R13.reuse, UR5, R102 ;  /* 0x000000050d667c23 */ /* 0x040fe20008010066 */
[----:B------:R-:W-:Y:S01]  /*276c0*/  I2FP.F32.U32 R7, R7 ;  /* 0x0000000700077245 */ /* 0x000fe20000201000 */
[----:B------:R-:W-:Y:S01]  /*276d0*/  FFMA.FTZ R97, R13, UR5, R97 ;  /* 0x000000050d617c23 */ /* 0x000fe20008010061 */
[C---:B------:R-:W-:Y:S01]  /*276e0*/  IADD3 R109, PT, PT, R240.reuse, 0x39, RZ ;  /* 0x00000039f06d7810 */ /* 0x040fe20007ffe0ff */
[----:B------:R-:W-:Y:S01]  /*276f0*/  FFMA.FTZ R125, R125, UR5, R39 ;  /* 0x000000057d7d7c23 */ /* 0x000fe20008010027 */
        /* <DEDUP_REMOVED lines=10> */
[C---:B------:R-:W-:Y:S01]  /*277a0*/  IADD3 R13, PT, PT, R240.reuse, 0x50, RZ ;  /* 0x00000050f00d7810 */ /* 0x040fe20007ffe0ff */
[C---:B------:R-:W-:Y:S01]  /*277b0*/  FFMA.FTZ R98, R7.reuse, UR5, R98 ;  /* 0x0000000507627c23 */ /* 0x040fe20008010062 */
[----:B------:R-:W-:Y:S01]  /*277c0*/  FFMA.FTZ R43, R7, UR5, R43 ;  /* 0x00000005072b7c23 */ /* 0x000fe2000801002b */
[C---:B------:R-:W-:Y:S01]  /*277d0*/  IADD3 R7, PT, PT, R240.reuse, 0x51, RZ ;  /* 0x00000051f0077810 */ /* 0x040fe20007ffe0ff */
[----:B------:R-:W-:Y:S01]  /*277e0*/  FFMA.FTZ R114, R109, UR5, R52 ;  /* 0x000000056d727c23 */ /* 0x000fe20008010034 */
[----:B------:R-:W-:Y:S01]  /*277f0*/  I2FP.F32.U32 R13, R13 ;  /* 0x0000000d000d7245 */ /* 0x000fe20000201000 */
[----:B------:R-:W-:Y:S01]  /*27800*/  FFMA.FTZ R111, R111, UR5, R51 ;  /* 0x000000056f6f7c23 */ /* 0x000fe20008010033 */
[----:B------:R-:W-:Y:S01]  /*27810*/  I2FP.F32.U32 R7, R7 ;  /* 0x0000000700077245 */ /* 0x000fe20000201000 */
[----:B------:R-:W-:Y:S01]  /*27820*/  FFMA.FTZ R109, R109, UR5, R49 ;  /* 0x000000056d6d7c23 */ /* 0x000fe20008010031 */
[C---:B------:R-:W-:Y:S01]  /*27830*/  IADD3 R2, PT, PT, R240.reuse, 0x79, RZ ;  /* 0x00000079f0027810 */ /* 0x040fe20007ffe0ff */
[C---:B------:R-:W-:Y:S01]  /*27840*/  FFMA.FTZ R84, R13.reuse, UR5, R84 ;  /* 0x000000050d547c23 */ /* 0x040fe20008010054 */
[----:B------:R-:W-:Y:S01]  /*27850*/  FFMA.FTZ R87, R13, UR5, R87 ;  /* 0x000000050d577c23 */ /* 0x000fe20008010057 */
[C---:B------:R-:W-:Y:S01]  /*27860*/  FFMA.FTZ R42, R7.reuse, UR5, R42 ;  /* 0x00000005072a7c23 */ /* 0x040fe2000801002a */
[----:B------:R-:W-:Y:S01]  /*27870*/  FFMA.FTZ R85, R7, UR5, R85 ;  /* 0x0000000507557c23 */ /* 0x000fe20008010055 */
[C---:B------:R-:W-:Y:S02]  /*27880*/  IADD3 R7, PT, PT, R240.reuse, 0x60, RZ ;  /* 0x00000060f0077810 */ /* 0x040fe40007ffe0ff */
[C---:B------:R-:W-:Y:S02]  /*27890*/  IADD3 R13, PT, PT, R240.reuse, 0x59, RZ ;  /* 0x00000059f00d7810 */ /* 0x040fe40007ffe0ff */
[----:B------:R-:W-:Y:S02]  /*278a0*/  I2FP.F32.U32 R7, R7 ;  /* 0x0000000700077245 */ /* 0x000fe40000201000 */
[----:B------:R-:W-:Y:S02]  /*278b0*/  I2FP.F32.U32 R13, R13 ;  /* 0x0000000d000d7245 */ /* 0x000fe40000201000 */
[----:B------:R-:W-:Y:S01]  /*278c0*/  I2FP.F32.U32 R2, R2 ;  /* 0x0000000200027245 */ /* 0x000fe20000201000 */
[C---:B------:R-:W-:Y:S01]  /*278d0*/  FFMA.FTZ R78, R7.reuse, UR5, R78 ;  /* 0x00000005074e7c23 */ /* 0x040fe2000801004e */
[----:B------:R-:W-:Y:S01]  /*278e0*/  FFMA.FTZ R79, R7, UR5, R79 ;  /* 0x00000005074f7c23 */ /* 0x000fe2000801004f */
[C---:B------:R-:W-:Y:S01]  /*278f0*/  IADD3 R7, PT, PT, R240.reuse, 0x69, RZ ;  /* 0x00000069f0077810 */ /* 0x040fe20007ffe0ff */
[C---:B------:R-:W-:Y:S01]  /*27900*/  FFMA.FTZ R80, R13.reuse, UR5, R80 ;  /* 0x000000050d507c23 */ /* 0x040fe20008010050 */
[----:B------:R-:W-:Y:S01]  /*27910*/  FFMA.FTZ R81, R13, UR5, R81 ;  /* 0x000000050d517c23 */ /* 0x000fe20008010051 */
[----:B------:R-:W-:Y:S01]  /*27920*/  IADD3 R13, PT, PT, R240, 0x68, RZ ;  /* 0x00000068f00d7810 */ /* 0x000fe20007ffe0ff */
[C---:B------:R-:W-:Y:S01]  /*27930*/  FFMA.FTZ R3, R2.reuse, UR5, R3 ;  /* 0x0000000502037c23 */ /* 0x040fe20008010003 */
[----:B------:R-:W-:Y:S01]  /*27940*/  I2FP.F32.U32 R7, R7 ;  /* 0x0000000700077245 */ /* 0x000fe20000201000 */
[----:B------:R-:W-:Y:S01]  /*27950*/  FFMA.FTZ R66, R2, UR5, R66 ;  /* 0x0000000502427c23 */ /* 0x000fe20008010042 */
[----:B------:R-:W-:Y:S02]  /*27960*/  I2FP.F32.U32 R13, R13 ;  /* 0x0000000d000d7245 */ /* 0x000fe40000201000 */
[----:B------:R-:W-:Y:S01]  /*27970*/  IADD3 R64, PT, PT, R236, 0xa040, RZ ;  /* 0x0000a040ec407810 */ /* 0x000fe20007ffe0ff */
[C---:B------:R-:W-:Y:S01]  /*27980*/  FFMA.FTZ R72, R7.reuse, UR5, R72 ;  /* 0x0000000507487c23 */ /* 0x040fe20008010048 */
[----:B------:R-:W-:Y:S01]  /*27990*/  FFMA.FTZ R73, R7, UR5, R73 ;  /* 0x0000000507497c23 */ /* 0x000fe20008010049 */
[C---:B------:R-:W-:Y:S01]  /*279a0*/  FFMA.FTZ R74, R13.reuse, UR5, R74 ;  /* 0x000000050d4a7c23 */ /* 0x040fe2000801004a */
[----:B------:R-:W-:Y:S01]  /*279b0*/  FFMA.FTZ R75, R13, UR5, R75 ;  /* 0x000000050d4b7c23 */ /* 0x000fe2000801004b */
[----:B------:R-:W-:Y:S04]  /*279c0*/  @P0 IADD3 R64, PT, PT, R250, -0x40, RZ ;  /* 0xffffffc0fa400810 */ /* 0x000fe80007ffe0ff */
[----:B------:R-:W-:Y:S01]  /*279d0*/  IADD3 R65, PT, PT, R241, R64, RZ ;  /* 0x00000040f1417210 */ /* 0x000fe20007ffe0ff */
[----:B--2---:R-:W-:Y:S01]  /*279e0*/  FFMA.FTZ R6, R5, UR5, R4 ;  /* 0x0000000505067c23 */ /* 0x004fe20008010004 */
[C---:B------:R-:W-:Y:S04]  /*279f0*/  IADD3 R5, PT, PT, R240.reuse, -0x4f, RZ ;  /* 0xffffffb1f0057810 */ /* 0x040fe80007ffe0ff */
[----:B------:R-:W-:Y:S02]  /*27a00*/  I2FP.F32.U32 R5, R5 ;  /* 0x0000000500057245 */ /* 0x000fe40000201000 */
[----:B------:R-:W-:Y:S03]  /*27a10*/  FMNMX3.FTZ R9, R9, R235, R6, !PT ;  /* 0x000000eb09097276 */ /* 0x000fe60007810006 */
[C---:B------:R-:W-:Y:S01]  /*27a20*/  FFMA.FTZ R228, R5.reuse, UR5, R28 ;  /* 0x0000000505e47c23 */ /* 0x040fe2000801001c */
[----:B------:R-:W-:Y:S01]  /*27a30*/  FFMA.FTZ R225, R5, UR5, R225 ;  /* 0x0000000505e17c23 */ /* 0x000fe200080100e1 */
[----:B------:R-:W-:Y:S01]  /*27a40*/  IADD3 R5, PT, PT, R240, -0x40, RZ ;  /* 0xffffffc0f0057810 */ /* 0x000fe20007ffe0ff */
[----:B------:R-:W-:Y:S01]  /*27a50*/  LDSM.16.MT88.4 R28, [R64] ;  /* 0x00000000401c783b */ /* 0x000fe20000004200 */
[----:B------:R-:W-:Y:S02]  /*27a60*/  FMNMX3.FTZ R9, R9, R50, R48, !PT ;  /* 0x0000003209097276 */ /* 0x000fe40007810030 */
[----:B------:R-:W-:Y:S02]  /*27a70*/  I2FP.F32.U32 R5, R5 ;  /* 0x0000000500057245 */ /* 0x000fe40000201000 */
[----:B------:R-:W-:Y:S02]  /*27a80*/  FMNMX3.FTZ R9, R9, R34, R32, !PT ;  /* 0x0000002209097276 */ /* 0x000fe40007810020 */
[----:B------:R-:W-:Y:S01]  /*27a90*/  FMNMX3.FTZ R0, R0, R227, R225, !PT ;  /* 0x000000e300007276 */ /* 0x000fe200078100e1 */
[C---:B------:R-:W-:Y:S01]  /*27aa0*/  FFMA.FTZ R222, R5.reuse, UR5, R222 ;  /* 0x0000000505de7c23 */ /* 0x040fe200080100de */
[----:B------:R-:W-:Y:S01]  /*27ab0*/  FFMA.FTZ R219, R5, UR5, R219 ;  /* 0x0000000505db7c23 */ /* 0x000fe200080100db */
[----:B------:R-:W-:Y:S02]  /*27ac0*/  IADD3 R5, PT, PT, R240, -0x37, RZ ;  /* 0xffffffc9f0057810 */ /* 0x000fe40007ffe0ff */
        /* <DEDUP_REMOVED lines=34> */
[----:B------:R-:W-:Y:S02]  /*27cf0*/  IADD3 R5, PT, PT, R240, 0x9, RZ ;  /* 0x00000009f0057810 */ /* 0x000fe40007ffe0ff */
        /* <DEDUP_REMOVED lines=27> */
[----:B------:R-:W-:Y:S01]  /*27eb0*/  IADD3 R5, PT, PT, R240, 0x49, RZ ;  /* 0x00000049f0057810 */ /* 0x000fe20007ffe0ff */
[----:B------:R-:W-:Y:S01]  /*27ec0*/  LDSM.16.MT88.4 R56, [R166+0xa800] ;  /* 0x00a80000a638783b */ /* 0x000fe20000004200 */
        /* <DEDUP_REMOVED lines=12> */
[----:B------:R-:W-:Y:S01]  /*27f90*/  FMNMX3.FTZ R0, R0, R131, R125, !PT ;  /* 0x0000008300007276 */ /* 0x000fe2000781007d */
[----:B------:R-:W-:Y:S01]  /*27fa0*/  FFMA.FTZ R83, R5, UR5, R83 ;  /* 0x0000000505537c23 */ /* 0x000fe20008010053 */
[----:B------:R-:W-:Y:S02]  /*27fb0*/  IADD3 R5, PT, PT, R240, 0x61, RZ ;  /* 0x00000061f0057810 */ /* 0x000fe40007ffe0ff */
[----:B------:R-:W-:Y:S02]  /*27fc0*/  FMNMX3.FTZ R9, R9, R116, R114, !PT ;  /* 0x0000007409097276 */ /* 0x000fe40007810072 */
[----:B------:R-:W-:Y:S02]  /*27fd0*/  FMNMX3.FTZ R0, R0, R117, R113, !PT ;  /* 0x0000007500007276 */ /* 0x000fe40007810071 */
[----:B------:R-:W-:Y:S02]  /*27fe0*/  I2FP.F32.U32 R5, R5 ;  /* 0x0000000500057245 */ /* 0x000fe40000201000 */
[----:B------:R-:W-:Y:S02]  /*27ff0*/  FMNMX3.FTZ R9, R9, R106, R102, !PT ;  /* 0x0000006a09097276 */ /* 0x000fe40007810066 */
[----:B------:R-:W-:Y:S01]  /*28000*/  FMNMX3.FTZ R0, R0, R111, R109, !PT ;  /* 0x0000006f00007276 */ /* 0x000fe2000781006d */
[C---:B------:R-:W-:Y:S01]  /*28010*/  FFMA.FTZ R76, R5.reuse, UR5, R76 ;  /* 0x00000005054c7c23 */ /* 0x040fe2000801004c */
[----:B------:R-:W-:Y:S01]  /*28020*/  FFMA.FTZ R77, R5, UR5, R77 ;  /* 0x00000005054d7c23 */ /* 0x000fe2000801004d */
[----:B------:R-:W-:Y:S02]  /*28030*/  FMNMX3.FTZ R7, R9, R98, R96, !PT ;  /* 0x0000006209077276 */ /* 0x000fe40007810060 */
[----:B------:R-:W-:Y:S02]  /*28040*/  IADD3 R5, PT, PT, R240, 0x70, RZ ;  /* 0x00000070f0057810 */ /* 0x000fe40007ffe0ff */
[----:B------:R-:W-:Y:S02]  /*28050*/  FMNMX3.FTZ R4, R0, R99, R97, !PT ;  /* 0x0000006300047276 */ /* 0x000fe40007810061 */
[----:B------:R-:W-:Y:S02]  /*28060*/  I2FP.F32.U32 R5, R5 ;  /* 0x0000000500057245 */ /* 0x000fe40000201000 */
[----:B------:R-:W-:Y:S02]  /*28070*/  FMNMX3.FTZ R7, R7, R84, R42, !PT ;  /* 0x0000005407077276 */ /* 0x000fe4000781002a */
[----:B------:R-:W-:Y:S01]  /*28080*/  FMNMX3.FTZ R4, R4, R43, R41, !PT ;  /* 0x0000002b04047276 */ /* 0x000fe20007810029 */
[C---:B------:R-:W-:Y:S01]  /*28090*/  FFMA.FTZ R38, R5.reuse, UR5, R38 ;  /* 0x0000000505267c23 */ /* 0x040fe20008010026 */
[----:B------:R-:W-:Y:S01]  /*280a0*/  IADD3 R0, PT, PT, R240, 0x71, RZ ;  /* 0x00000071f0007810 */ /* 0x000fe20007ffe0ff */
[----:B------:R-:W-:Y:S01]  /*280b0*/  FFMA.FTZ R69, R5, UR5, R69 ;  /* 0x0000000505457c23 */ /* 0x000fe20008010045 */
[----:B------:R-:W-:Y:S02]  /*280c0*/  FMNMX3.FTZ R7, R7, R82, R80, !PT ;  /* 0x0000005207077276 */ /* 0x000fe40007810050 */
[----:B------:R-:W-:Y:S02]  /*280d0*/  FMNMX3.FTZ R4, R4, R87, R85, !PT ;  /* 0x0000005704047276 */ /* 0x000fe40007810055 */
[----:B------:R-:W-:Y:S02]  /*280e0*/  I2FP.F32.U32 R0, R0 ;  /* 0x0000000000007245 */ /* 0x000fe40000201000 */
[----:B------:R-:W-:Y:S02]  /*280f0*/  IADD3 R5, PT, PT, R240, 0x78, RZ ;  /* 0x00000078f0057810 */ /* 0x000fe40007ffe0ff */
[----:B------:R-:W-:Y:S01]  /*28100*/  FMNMX3.FTZ R7, R7, R78, R76, !PT ;  /* 0x0000004e07077276 */ /* 0x000fe2000781004c */
[----:B------:R-:W-:Y:S01]  /*28110*/  FFMA.FTZ R37, R0, UR5, R37 ;  /* 0x0000000500257c23 */ /* 0x000fe20008010025 */
[----:B------:R-:W-:Y:S01]  /*28120*/  FMNMX3.FTZ R4, R4, R83, R81, !PT ;  /* 0x0000005304047276 */ /* 0x000fe20007810051 */
[----:B------:R-:W-:Y:S01]  /*28130*/  FFMA.FTZ R68, R0, UR5, R68 ;  /* 0x0000000500447c23 */ /* 0x000fe20008010044 */
[----:B------:R-:W-:Y:S02]  /*28140*/  I2FP.F32.U32 R5, R5 ;  /* 0x0000000500057245 */ /* 0x000fe40000201000 */
[----:B------:R-:W-:Y:S02]  /*28150*/  FMNMX3.FTZ R0, R7, R74, R72, !PT ;  /* 0x0000004a07007276 */ /* 0x000fe40007810048 */
[----:B------:R-:W-:Y:S01]  /*28160*/  FMNMX3.FTZ R4, R4, R79, R77, !PT ;  /* 0x0000004f04047276 */ /* 0x000fe2000781004d */
[C---:B------:R-:W-:Y:S01]  /*28170*/  FFMA.FTZ R36, R5.reuse, UR5, R36 ;  /* 0x0000000505247c23 */ /* 0x040fe20008010024 */
[----:B------:R-:W-:Y:S01]  /*28180*/  FMNMX3.FTZ R0, R0, R38, R37, !PT ;  /* 0x0000002600007276 */ /* 0x000fe20007810025 */
[----:B------:R-:W-:Y:S01]  /*28190*/  FFMA.FTZ R67, R5, UR5, R67 ;  /* 0x0000000505437c23 */ /* 0x000fe20008010043 */
[----:B------:R-:W-:Y:S02]  /*281a0*/  FMNMX3.FTZ R4, R4, R75, R73, !PT ;  /* 0x0000004b04047276 */ /* 0x000fe40007810049 */
[----:B------:R-:W-:Y:S02]  /*281b0*/  FMNMX3.FTZ R9, R0, R36, R3, !PT ;  /* 0x0000002400097276 */ /* 0x000fe40007810003 */
[----:B------:R-:W-:Y:S02]  /*281c0*/  FMNMX3.FTZ R4, R4, R69, R68, !PT ;  /* 0x0000004504047276 */ /* 0x000fe40007810044 */
[----:B------:R-:W-:Y:S01]  /*281d0*/  IADD3 R240, PT, PT, R240, -0x100, RZ ;  /* 0xffffff00f0f07810 */ /* 0x000fe20007ffe0ff */
[----:B------:R-:W1:Y:S01]  /*281e0*/  SHFL.BFLY PT, R0, R9, 0x2, 0x1f ;  /* 0x0c401f0009007f89 */ /* 0x000e6200000e0000 */
[----:B------:R-:W-:Y:S07]  /*281f0*/  FMNMX3.FTZ R15, R4, R67, R66, !PT ;  /* 0x00000043040f7276 */ /* 0x000fee0007810042 */
[----:B------:R-:W2:Y:S01]  /*28200*/  SHFL.BFLY PT, R2, R15, 0x2, 0x1f ;  /* 0x0c401f000f027f89 */ /* 0x000ea200000e0000 */
        /* <DEDUP_REMOVED lines=8> */
[----:B------:R-:W-:Y:S01]  /*28290*/  FADD.FTZ R4, -R0, R167 ;  /* 0x000000a700047221 */ /* 0x000fe20000010100 */
[----:B------:R-:W1:Y:S02]  /*282a0*/  LDSM.16.MT88.4 R12, [R236+0xa000] ;  /* 0x00a00000ec0c783b */ /* 0x000e640000004200 */
[----:B------:R-:W-:Y:S01]  /*282b0*/  FSEL R71, R71, RZ, P1 ;  /* 0x000000ff47477208 */ /* 0x000fe20000800000 */
[C---:B------:R-:W-:Y:S01]  /*282c0*/  FMUL.FTZ R70, R2.reuse, UR4 ;  /* 0x0000000402467c20 */ /* 0x040fe20008410000 */
[C---:B------:R-:W-:Y:S01]  /*282d0*/  FSETP.NEU.FTZ.AND P1, PT, R2.reuse, -INF , PT ;  /* 0xff8000000200780b */ /* 0x040fe20003f3d000 */
[----:B------:R-:W-:Y:S01]  /*282e0*/  FADD.FTZ R5, -R2, R165 ;  /* 0x000000a502057221 */ /* 0x000fe20000010100 */
[----:B------:R-:W-:Y:S01]  /*282f0*/  FMUL.FTZ R39, R4, UR4 ;  /* 0x0000000404277c20 */ /* 0x000fe20008410000 */
[--C-:B------:R-:W-:Y:S01]  /*28300*/  FFMA.FTZ R92, R226, UR4, -R71.reuse ;  /* 0x00000004e25c7c23 */ /* 0x100fe20008010847 */
[----:B------:R-:W-:Y:S01]  /*28310*/  FSEL R70, R70, RZ, P1 ;  /* 0x000000ff46467208 */ /* 0x000fe20000800000 */
[----:B------:R-:W-:Y:S01]  /*28320*/  FMUL.FTZ R40, R5, UR4 ;  /* 0x0000000405287c20 */ /* 0x000fe20008410000 */
        /* <DEDUP_REMOVED lines=11> */
[----:B------:R-:W4:Y:S01]  /*283e0*/  LDSM.16.MT88.4 R48, [R65] ;  /* 0x000000004130783b */ /* 0x000f220000004200 */
        /* <DEDUP_REMOVED lines=13> */
[----:B------:R-:W2:Y:S03]  /*284c0*/  LDSM.16.MT88.4 R52, [R236+0xa800] ;  /* 0x00a80000ec34783b */ /* 0x000ea60000004200 */
[----:B------:R-:W-:Y:S01]  /*284d0*/  MUFU.EX2 R93, R93 ;  /* 0x0000005d005d7308 */ /* 0x000fe20000000800 */
[C---:B---3--:R-:W-:Y:S01]  /*284e0*/  FMUL.FTZ R4, R40.reuse, R160 ;  /* 0x000000a028047220 */ /* 0x048fe20000410000 */
[C---:B------:R-:W-:Y:S01]  /*284f0*/  FMUL.FTZ R5, R40.reuse, R161 ;  /* 0x000000a128057220 */ /* 0x040fe20000410000 */
[C---:B------:R-:W-:Y:S01]  /*28500*/  FMUL.FTZ R8, R40.reuse, R156 ;  /* 0x0000009c28087220 */ /* 0x040fe20000410000 */
[C---:B------:R-:W-:Y:S01]  /*28510*/  FMUL.FTZ R9, R40.reuse, R157 ;  /* 0x0000009d28097220 */ /* 0x040fe20000410000 */
[C---:B------:R-:W-:Y:S01]  /*28520*/  FMUL.FTZ R16, R40.reuse, R148 ;  /* 0x0000009428107220 */ /* 0x040fe20000410000 */
[----:B------:R-:W-:Y:S01]  /*28530*/  FMUL.FTZ R17, R40, R149 ;  /* 0x0000009528117220 */ /* 0x000fe20000410000 */
[----:B------:R-:W-:Y:S03]  /*28540*/  LDSM.16.MT88.4 R60, [R65+0x800] ;  /* 0x00080000413c783b */ /* 0x000fe60000004200 */
[----:B------:R-:W-:Y:S01]  /*28550*/  MUFU.EX2 R91, R91 ;  /* 0x0000005b005b7308 */ /* 0x000fe20000000800 */
[----:B------:R-:W-:Y:S01]  /*28560*/  FMUL.FTZ R34, R39, R134 ;  /* 0x0000008627227220 */ /* 0x000fe20000410000 */
[--C-:B------:R-:W-:Y:S01]  /*28570*/  FFMA.FTZ R150, R204, UR4, -R71.reuse ;  /* 0x00000004cc967c23 */ /* 0x100fe20008010847 */
[--C-:B------:R-:W-:Y:S01]  /*28580*/  FFMA.FTZ R156, R199, UR4, -R70.reuse ;  /* 0x00000004c79c7c23 */ /* 0x100fe20008010846 */
[--C-:B------:R-:W-:Y:S01]  /*28590*/  FFMA.FTZ R159, R197, UR4, -R70.reuse ;  /* 0x00000004c59f7c23 */ /* 0x100fe20008010846 */
[C---:B------:R-:W-:Y:S01]  /*285a0*/  FMUL.FTZ R26, R39.reuse, R142 ;  /* 0x0000008e271a7220 */ /* 0x040fe20000410000 */
[--C-:B------:R-:W-:Y:S01]  /*285b0*/  FFMA.FTZ R142, R212, UR4, -R71.reuse ;  /* 0x00000004d48e7c23 */ /* 0x100fe20008010847 */
[----:B------:R-:W-:Y:S03]  /*285c0*/  FMUL.FTZ R27, R39, R143 ;  /* 0x0000008f271b7220 */ /* 0x000fe60000410000 */
[----:B------:R-:W3:Y:S01]  /*285d0*/  MUFU.EX2 R90, R90 ;  /* 0x0000005a005a7308 */ /* 0x000ee20000000800 */
[C---:B------:R-:W-:Y:S01]  /*285e0*/  FMUL.FTZ R24, R40.reuse, R140 ;  /* 0x0000008c28187220 */ /* 0x040fe20000410000 */
[----:B------:R-:W-:Y:S01]  /*285f0*/  FMUL.FTZ R25, R40, R141 ;  /* 0x0000008d28197220 */ /* 0x000fe20000410000 */
[--C-:B------:R-:W-:Y:S01]  /*28600*/  FFMA.FTZ R103, R32, UR4, -R71.reuse ;  /* 0x0000000420677c23 */ /* 0x100fe20008010847 */
[C---:B------:R-:W-:Y:S01]  /*28610*/  FMUL.FTZ R32, R40.reuse, R132 ;  /* 0x0000008428207220 */ /* 0x040fe20000410000 */
[--C-:B------:R-:W-:Y:S01]  /*28620*/  FFMA.FTZ R107, R35, UR4, -R70.reuse ;  /* 0x00000004236b7c23 */ /* 0x100fe20008010846 */
[----:B------:R-:W-:Y:S01]  /*28630*/  FMUL.FTZ R35, R39, R135 ;  /* 0x0000008727237220 */ /* 0x000fe20000410000 */
[--C-:B------:R-:W-:Y:S03]  /*28640*/  FFMA.FTZ R108, R33, UR4, -R70.reuse ;  /* 0x00000004216c7c23 */ /* 0x100fe60008010846 */
[----:B------:R-:W-:Y:S01]  /*28650*/  MUFU.EX2 R89, R89 ;  /* 0x0000005900597308 */ /* 0x000fe20000000800 */
[----:B------:R-:W-:Y:S01]  /*28660*/  FMUL.FTZ R33, R40, R133 ;  /* 0x0000008528217220 */ /* 0x000fe20000410000 */
[--C-:B------:R-:W-:Y:S01]  /*28670*/  FFMA.FTZ R141, R217, UR4, -R70.reuse ;  /* 0x00000004d98d7c23 */ /* 0x100fe20008010846 */
[--C-:B------:R-:W-:Y:S01]  /*28680*/  FFMA.FTZ R140, R215, UR4, -R70.reuse ;  /* 0x00000004d78c7c23 */ /* 0x100fe20008010846 */
[--C-:B------:R-:W-:Y:S01]  /*28690*/  FFMA.FTZ R143, R213, UR4, -R70.reuse ;  /* 0x00000004d58f7c23 */ /* 0x100fe20008010846 */
[--C-:B------:R-:W-:Y:S01]  /*286a0*/  FFMA.FTZ R149, R209, UR4, -R70.reuse ;  /* 0x00000004d1957c23 */ /* 0x100fe20008010846 */
[--C-:B------:R-:W-:Y:S01]  /*286b0*/  FFMA.FTZ R148, R207, UR4, -R70.reuse ;  /* 0x00000004cf947c23 */ /* 0x100fe20008010846 */
[--C-:B------:R-:W-:Y:S03]  /*286c0*/  FFMA.FTZ R151, R205, UR4, -R70.reuse ;  /* 0x00000004cd977c23 */ /* 0x100fe60008010846 */
[----:B------:R-:W5:Y:S01]  /*286d0*/  MUFU.EX2 R86, R86 ;  /* 0x0000005600567308 */ /* 0x000f620000000800 */
[----:B---3--:R-:W-:Y:S01]  /*286e0*/  F2FP.BF16.F32.PACK_AB R45, R90, R92 ;  /* 0x0000005c5a2d723e */ /* 0x008fe200000010ff */
[--C-:B------:R-:W-:Y:S01]  /*286f0*/  FFMA.FTZ R157, R201, UR4, -R70.reuse ;  /* 0x00000004c99d7c23 */ /* 0x100fe20008010846 */
[--C-:B------:R-:W-:Y:S01]  /*28700*/  FFMA.FTZ R158, R192, UR4, -R71.reuse ;  /* 0x00000004c09e7c23 */ /* 0x100fe20008010847 */
[--C-:B------:R-:W-:Y:S01]  /*28710*/  FFMA.FTZ R163, R198, UR4, -R71.reuse ;  /* 0x00000004c6a37c23 */ /* 0x100fe20008010847 */
[--C-:B------:R-:W-:Y:S01]  /*28720*/  FFMA.FTZ R165, R195, UR4, -R70.reuse ;  /* 0x00000004c3a57c23 */ /* 0x100fe20008010846 */
[--C-:B------:R-:W-:Y:S01]  /*28730*/  FFMA.FTZ R162, R193, UR4, -R70.reuse ;  /* 0x00000004c1a27c23 */ /* 0x100fe20008010846 */
[--C-:B------:R-:W-:Y:S03]  /*28740*/  FFMA.FTZ R120, R120, UR4, -R71.reuse ;  /* 0x0000000478787c23 */ /* 0x100fe60008010847 */
[----:B------:R-:W3:Y:S01]  /*28750*/  MUFU.EX2 R95, R95 ;  /* 0x0000005f005f7308 */ /* 0x000ee20000000800 */
        /* <DEDUP_REMOVED lines=8> */
[----:B-----5:R-:W-:Y:S01]  /*287e0*/  F2FP.BF16.F32.PACK_AB R47, R86, R89 ;  /* 0x00000059562f723e */ /* 0x020fe200000010ff */
[--C-:B------:R-:W-:Y:S01]  /*287f0*/  FFMA.FTZ R122, R127, UR4, -R70.reuse ;  /* 0x000000047f7a7c23 */ /* 0x100fe20008010846 */
[--C-:B------:R-:W-:Y:S01]  /*28800*/  FFMA.FTZ R127, R228, UR4, -R71.reuse ;  /* 0x00000004e47f7c23 */ /* 0x100fe20008010847 */
[--C-:B------:R-:W-:Y:S01]  /*28810*/  FFMA.FTZ R123, R123, UR4, -R70.reuse ;  /* 0x000000047b7b7c23 */ /* 0x100fe20008010846 */
[--C-:B------:R-:W-:Y:S01]  /*28820*/  FFMA.FTZ R128, R128, UR4, -R71.reuse ;  /* 0x0000000480807c23 */ /* 0x100fe20008010847 */
[----:B------:R-:W-:Y:S01]  /*28830*/  FFMA.FTZ R126, R126, UR4, -R71 ;  /* 0x000000047e7e7c23 */ /* 0x000fe20008010847 */
[--C-:B------:R-:W-:Y:S03]  /*28840*/  FFMA.FTZ R132, R227, UR4, -R70.reuse ;  /* 0x00000004e3847c23 */ /* 0x100fe60008010846 */
[----:B------:R-:W-:Y:S01]  /*28850*/  MUFU.EX2 R142, R142 ;  /* 0x0000008e008e7308 */ /* 0x000fe20000000800 */
        /* <DEDUP_REMOVED lines=60> */
[C---:B----4-:R-:W-:Y:S04]  /*28c20*/  HMMA.16816.F32.BF16 R28, R44.reuse, R48, R28 ;  /* 0x000000302c1c723c */ /* 0x050fe8000004181c */
[----:B------:R-:W1:Y:S01]  /*28c30*/  MUFU.EX2 R101, R101 ;  /* 0x0000006500657308 */ /* 0x000e620000000800 */
[--C-:B------:R-:W-:Y:S01]  /*28c40*/  FFMA.FTZ R178, R178, UR4, -R71.reuse ;  /* 0x00000004b2b27c23 */ /* 0x100fe20008010847 */
[--C-:B------:R-:W-:Y:S01]  /*28c50*/  FFMA.FTZ R176, R179, UR4, -R70.reuse ;  /* 0x00000004b3b07c23 */ /* 0x100fe20008010846 */
[--C-:B------:R-:W-:Y:S01]  /*28c60*/  FFMA.FTZ R177, R177, UR4, -R70.reuse ;  /* 0x00000004b1b17c23 */ /* 0x100fe20008010846 */
[--C-:B------:R-:W-:Y:S01]  /*28c70*/  FFMA.FTZ R175, R175, UR4, -R70.reuse ;  /* 0x00000004afaf7c23 */ /* 0x100fe20008010846 */
[--C-:B------:R-:W-:Y:S01]  /*28c80*/  FFMA.FTZ R182, R173, UR4, -R70.reuse ;  /* 0x00000004adb67c23 */ /* 0x100fe20008010846 */
[----:B------:R-:W-:Y:S01]  /*28c90*/  HMMA.16816.F32.BF16 R32, R44, R50, R32 ;  /* 0x000000322c20723c */ /* 0x000fe20000041820 */
[----:B------:R-:W3:Y:S03]  /*28ca0*/  LDSM.16.MT88.4 R48, [R64+0x800] ;  /* 0x000800004030783b */ /* 0x000ee60000004200 */
        /* <DEDUP_REMOVED lines=15> */
[--C-:B------:R-:W-:Y:S03]  /*28da0*/  FFMA.FTZ R109, R96, UR4, -R71.reuse ;  /* 0x00000004606d7c23 */ /* 0x100fe60008010847 */
[----:B------:R-:W1:Y:S01]  /*28db0*/  MUFU.EX2 R104, R104 ;  /* 0x0000006800687308 */ /* 0x000e620000000800 */
[----:B----4-:R-:W-:Y:S01]  /*28dc0*/  F2FP.BF16.F32.PACK_AB R47, R103, R100 ;  /* 0x00000064672f723e */ /* 0x010fe200000010ff */
[--C-:B------:R-:W-:Y:S01]  /*28dd0*/  FFMA.FTZ R96, R99, UR4, -R70.reuse ;  /* 0x0000000463607c23 */ /* 0x100fe20008010846 */
[--C-:B------:R-:W-:Y:S01]  /*28de0*/  FFMA.FTZ R117, R102, UR4, -R71.reuse ;  /* 0x0000000466757c23 */ /* 0x100fe20008010847 */
[--C-:B------:R-:W-:Y:S01]  /*28df0*/  FFMA.FTZ R102, R41, UR4, -R70.reuse ;  /* 0x0000000429667c23 */ /* 0x100fe20008010846 */
[--C-:B------:R-:W-:Y:S01]  /*28e00*/  FFMA.FTZ R99, R97, UR4, -R70.reuse ;  /* 0x0000000461637c23 */ /* 0x100fe20008010846 */
[----:B------:R-:W-:Y:S01]  /*28e10*/  FFMA.FTZ R97, R43, UR4, -R70 ;  /* 0x000000042b617c23 */ /* 0x000fe20008010846 */
[--C-:B------:R-:W-:Y:S03]  /*28e20*/  FFMA.FTZ R106, R106, UR4, -R71.reuse ;  /* 0x000000046a6a7c23 */ /* 0x100fe60008010847 */
[----:B------:R-:W-:Y:S01]  /*28e30*/  MUFU.EX2 R107, R107 ;  /* 0x0000006b006b7308 */ /* 0x000fe20000000800 */
[--C-:B------:R-:W-:Y:S01]  /*28e40*/  FFMA.FTZ R98, R98, UR4, -R71.reuse ;  /* 0x0000000462627c23 */ /* 0x100fe20008010847 */
[----:B------:R-:W-:Y:S01]  /*28e50*/  FFMA.FTZ R92, R39, R252, R92 ;  /* 0x000000fc275c7223 */ /* 0x000fe2000001005c */
[--C-:B------:R-:W-:Y:S01]  /*28e60*/  FFMA.FTZ R85, R85, UR4, -R70.reuse ;  /* 0x0000000455557c23 */ /* 0x100fe20008010846 */
[----:B------:R-:W-:Y:S01]  /*28e70*/  FFMA.FTZ R81, R81, UR4, -R70 ;  /* 0x0000000451517c23 */ /* 0x000fe20008010846 */
[--C-:B------:R-:W-:Y:S01]  /*28e80*/  FFMA.FTZ R78, R78, UR4, -R71.reuse ;  /* 0x000000044e4e7c23 */ /* 0x100fe20008010847 */
[----:B------:R-:W-:Y:S01]  /*28e90*/  FADD.FTZ R92, R90, R92 ;  /* 0x0000005c5a5c7221 */ /* 0x000fe20000010000 */
[----:B------:R-:W-:Y:S03]  /*28ea0*/  FFMA.FTZ R74, R74, UR4, -R71 ;  /* 0x000000044a4a7c23 */ /* 0x000fe60008010847 */
[----:B------:R-:W4:Y:S01]  /*28eb0*/  MUFU.EX2 R108, R108 ;  /* 0x0000006c006c7308 */ /* 0x000f220000000800 */
[----:B-1----:R-:W-:Y:S01]  /*28ec0*/  F2FP.BF16.F32.PACK_AB R44, R104, R105 ;  /* 0x00000069682c723e */ /* 0x002fe200000010ff */
[----:B------:R-:W-:Y:S01]  /*28ed0*/  FADD.FTZ R39, R89, R92 ;  /* 0x0000005c59277221 */ /* 0x000fe20000010000 */
[--C-:B------:R-:W-:Y:S01]  /*28ee0*/  FFMA.FTZ R77, R77, UR4, -R70.reuse ;  /* 0x000000044d4d7c23 */ /* 0x100fe20008010846 */
[----:B------:R-:W-:Y:S02]  /*28ef0*/  FFMA.FTZ R75, R75, UR4, -R70 ;  /* 0x000000044b4b7c23 */ /* 0x000fe40008010846 */
[----:B------:R-:W-:Y:S04]  /*28f00*/  FADD.FTZ R39, R86, R39 ;  /* 0x0000002756277221 */ /* 0x000fe80000010000 */
[----:B------:R-:W-:Y:S01]  /*28f10*/  MUFU.EX2 R141, R141 ;  /* 0x0000008d008d7308 */ /* 0x000fe20000000800 */
[----:B------:R-:W-:Y:S04]  /*28f20*/  FADD.FTZ R94, R94, R39 ;  /* 0x000000275e5e7221 */ /* 0x000fe80000010000 */
[----:B------:R-:W-:Y:S05]  /*28f30*/  FADD.FTZ R101, R101, R94 ;  /* 0x0000005e65657221 */ /* 0x000fea0000010000 */
[----:B------:R-:W-:Y:S01]  /*28f40*/  MUFU.EX2 R140, R140 ;  /* 0x0000008c008c7308 */ /* 0x000fe20000000800 */
[----:B----4-:R-:W-:Y:S07]  /*28f50*/  F2FP.BF16.F32.PACK_AB R46, R108, R107 ;  /* 0x0000006b6c2e723e */ /* 0x010fee00000010ff */
[C---:B--2---:R-:W-:Y:S02]  /*28f60*/  HMMA.16816.F32.BF16 R4, R44.reuse, R52, R4 ;  /* 0x000000342c04723c */ /* 0x044fe40000041804 */
[----:B------:R-:W-:Y:S06]  /*28f70*/  MUFU.EX2 R143, R143 ;  /* 0x0000008f008f7308 */ /* 0x000fec0000000800 */
[C---:B------:R-:W-:Y:S01]  /*28f80*/  HMMA.16816.F32.BF16 R8, R44.reuse, R54, R8 ;  /* 0x000000362c08723c */ /* 0x040fe20000041808 */
[----:B------:R-:W1:Y:S03]  /*28f90*/  LDSM.16.MT88.4 R52, [R236+0xb000] ;  /* 0x00b00000ec34783b */ /* 0x000e660000004200 */
[----:B------:R-:W-:Y:S04]  /*28fa0*/  MUFU.EX2 R145, R145 ;  /* 0x0000009100917308 */ /* 0x000fe80000000800 */
[C---:B------:R-:W-:Y:S06]  /*28fb0*/  HMMA.16816.F32.BF16 R12, R44.reuse, R56, R12 ;  /* 0x000000382c0c723c */ /* 0x040fec000004180c */
[----:B------:R-:W-:Y:S02]  /*28fc0*/  MUFU.EX2 R147, R147 ;  /* 0x0000009300937308 */ /* 0x000fe40000000800 */
[C---:B------:R-:W-:Y:S01]  /*28fd0*/  HMMA.16816.F32.BF16 R16, R44.reuse, R58, R16 ;  /* 0x0000003a2c10723c */ /* 0x040fe20000041810 */
[----:B------:R-:W2:Y:S07]  /*28fe0*/  LDSM.16.MT88.4 R56, [R166+0xb000] ;  /* 0x00b00000a638783b */ /* 0x000eae0000004200 */
[----:B------:R-:W-:Y:S01]  /*28ff0*/  MUFU.EX2 R146, R146 ;  /* 0x0000009200927308 */ /* 0x000fe20000000800 */
        /* <DEDUP_REMOVED lines=8> */
[----:B------:R-:W5:Y:S08]  /*29080*/  LDSM.16.MT88.4 R60, [R65+0x1000] ;  /* 0x00100000413c783b */ /* 0x000f700000004200 */
[----:B------:R-:W1:Y:S01]  /*29090*/  MUFU.EX2 R119, R119 ;  /* 0x0000007700777308 */ /* 0x000e620000000800 */
[----:B----4-:R-:W-:Y:S09]  /*290a0*/  F2FP.BF16.F32.PACK_AB R45, R110, R115 ;  /* 0x000000736e2d723e */ /* 0x010ff200000010ff */
[----:B------:R-:W-:Y:S10]  /*290b0*/  MUFU.EX2 R118, R118 ;  /* 0x0000007600767308 */ /* 0x000ff40000000800 */
[----:B------:R-:W4:Y:S01]  /*290c0*/  MUFU.EX2 R121, R121 ;  /* 0x0000007900797308 */ /* 0x000f220000000800 */
[----:B-1----:R-:W-:Y:S09]  /*290d0*/  F2FP.BF16.F32.PACK_AB R47, R119, R112 ;  /* 0x00000070772f723e */ /* 0x002ff200000010ff */
[----:B------:R-:W-:Y:S10]  /*290e0*/  MUFU.EX2 R122, R122 ;  /* 0x0000007a007a7308 */ /* 0x000ff40000000800 */
[----:B------:R-:W1:Y:S01]  /*290f0*/  MUFU.EX2 R123, R123 ;  /* 0x0000007b007b7308 */ /* 0x000e620000000800 */
[----:B----4-:R-:W-:Y:S09]  /*29100*/  F2FP.BF16.F32.PACK_AB R44, R121, R118 ;  /* 0x00000076792c723e */ /* 0x010ff200000010ff */
[----:B------:R-:W-:Y:S10]  /*29110*/  MUFU.EX2 R148, R148 ;  /* 0x0000009400947308 */ /* 0x000ff40000000800 */
[----:B------:R-:W-:Y:S01]  /*29120*/  MUFU.EX2 R151, R151 ;  /* 0x0000009700977308 */ /* 0x000fe20000000800 */
[----:B-1----:R-:W-:Y:S07]  /*29130*/  F2FP.BF16.F32.PACK_AB R46, R123, R122 ;  /* 0x0000007a7b2e723e */ /* 0x002fee00000010ff */
[C---:B------:R-:W-:Y:S02]  /*29140*/  HMMA.16816.F32.BF16 R4, R44.reuse, R52, R4 ;  /* 0x000000342c04723c */ /* 0x040fe40000041804 */
[----:B------:R-:W-:Y:S06]  /*29150*/  MUFU.EX2 R153, R153 ;  /* 0x0000009900997308 */ /* 0x000fec0000000800 */
[C---:B------:R-:W-:Y:S01]  /*29160*/  HMMA.16816.F32.BF16 R8, R44.reuse, R54, R8 ;  /* 0x000000362c08723c */ /* 0x040fe20000041808 */
[----:B------:R-:W1:Y:S03]  /*29170*/  LDSM.16.MT88.4 R52, [R236+0xb800] ;  /* 0x00b80000ec34783b */ /* 0x000e660000004200 */
[----:B------:R-:W-:Y:S04]  /*29180*/  MUFU.EX2 R152, R152 ;  /* 0x0000009800987308 */ /* 0x000fe80000000800 */
[C---:B--2---:R-:W-:Y:S06]  /*29190*/  HMMA.16816.F32.BF16 R12, R44.reuse, R56, R12 ;  /* 0x000000382c0c723c */ /* 0x044fec000004180c */
        /* <DEDUP_REMOVED lines=9> */
[C---:B-----5:R-:W-:Y:S09]  /*29230*/  HMMA.16816.F32.BF16 R28, R44.reuse, R60, R28 ;  /* 0x0000003c2c1c723c */ /* 0x060ff2000004181c */
[----:B------:R-:W5:Y:S01]  /*29240*/  MUFU.EX2 R126, R126 ;  /* 0x0000007e007e7308 */ /* 0x000f620000000800 */
[----:B------:R-:W-:Y:S01]  /*29250*/  HMMA.16816.F32.BF16 R32, R44, R62, R32 ;  /* 0x0000003e2c20723c */ /* 0x000fe20000041820 */
[----:B------:R-:W3:Y:S08]  /*29260*/  LDSM.16.MT88.4 R60, [R65+0x1800] ;  /* 0x00180000413c783b */ /* 0x000ef00000004200 */
[----:B------:R-:W-:Y:S01]  /*29270*/  MUFU.EX2 R132, R132 ;  /* 0x0000008400847308 */ /* 0x000fe20000000800 */
[----:B----4-:R-:W-:Y:S09]  /*29280*/  F2FP.BF16.F32.PACK_AB R45, R127, R128 ;  /* 0x000000807f2d723e */ /* 0x010ff200000010ff */
[----:B------:R-:W4:Y:S01]  /*29290*/  MUFU.EX2 R133, R133 ;  /* 0x0000008500857308 */ /* 0x000f220000000800 */
[----:B-----5:R-:W-:Y:S09]  /*292a0*/  F2FP.BF16.F32.PACK_AB R47, R126, R129 ;  /* 0x000000817e2f723e */ /* 0x020ff200000010ff */
[----:B------:R-:W-:Y:S10]  /*292b0*/  MUFU.EX2 R130, R130 ;  /* 0x0000008200827308 */ /* 0x000ff40000000800 */
[----:B------:R-:W5:Y:S01]  /*292c0*/  MUFU.EX2 R135, R135 ;  /* 0x0000008700877308 */ /* 0x000f620000000800 */
[----:B----4-:R-:W-:Y:S09]  /*292d0*/  F2FP.BF16.F32.PACK_AB R44, R133, R132 ;  /* 0x00000084852c723e */ /* 0x010ff200000010ff */
[----:B------:R-:W-:Y:S10]  /*292e0*/  MUFU.EX2 R163, R163 ;  /* 0x000000a300a37308 */ /* 0x000ff40000000800 */
[----:B------:R-:W-:Y:S01]  /*292f0*/  MUFU.EX2 R158, R158 ;  /* 0x0000009e009e7308 */ /* 0x000fe20000000800 */
[----:B-----5:R-:W-:Y:S07]  /*29300*/  F2FP.BF16.F32.PACK_AB R46, R135, R130 ;  /* 0x00000082872e723e */ /* 0x020fee00000010ff */
[C---:B-1----:R-:W-:Y:S02]  /*29310*/  HMMA.16816.F32.BF16 R4, R44.reuse, R52, R4 ;  /* 0x000000342c04723c */ /* 0x042fe40000041804 */
        /* <DEDUP_REMOVED lines=13> */
[----:B------:R-:W-:Y:S01]  /*293f0*/  MUFU.EX2 R139, R139 ;  /* 0x0000008b008b7308 */ /* 0x000fe20000000800 */
[C---:B------:R-:W-:Y:S09]  /*29400*/  HMMA.16816.F32.BF16 R28, R44.reuse, R60, R28 ;  /* 0x0000003c2c1c723c */ /* 0x040ff2000004181c */
[----:B------:R-:W4:Y:S01]  /*29410*/  MUFU.EX2 R134, R134 ;  /* 0x0000008600867308 */ /* 0x000f220000000800 */
[----:B------:R-:W-:Y:S01]  /*29420*/  HMMA.16816.F32.BF16 R32, R44, R62, R32 ;  /* 0x0000003e2c20723c */ /* 0x000fe20000041820 */
[----:B------:R-:W5:Y:S08]  /*29430*/  LDSM.16.MT88.4 R60, [R65+0x2000] ;  /* 0x00200000413c783b */ /* 0x000f700000004200 */
[----:B------:R-:W-:Y:S01]  /*29440*/  MUFU.EX2 R136, R136 ;  /* 0x0000008800887308 */ /* 0x000fe20000000800 */
[----:B------:R-:W-:Y:S09]  /*29450*/  F2FP.BF16.F32.PACK_AB R46, R143, R140 ;  /* 0x0000008c8f2e723e */ /* 0x000ff200000010ff */
[----:B------:R-:W1:Y:S01]  /*29460*/  MUFU.EX2 R137, R137 ;  /* 0x0000008900897308 */ /* 0x000e620000000800 */
[----:B----4-:R-:W-:Y:S09]  /*29470*/  F2FP.BF16.F32.PACK_AB R45, R134, R139 ;  /* 0x0000008b862d723e */ /* 0x010ff200000010ff */
[----:B------:R-:W4:Y:S10]  /*29480*/  MUFU.EX2 R138, R138 ;  /* 0x0000008a008a7308 */ /* 0x000f340000000800 */
[----:B------:R-:W-:Y:S01]  /*29490*/  MUFU.EX2 R171, R171 ;  /* 0x000000ab00ab7308 */ /* 0x000fe20000000800 */
[----:B-1----:R-:W-:Y:S09]  /*294a0*/  F2FP.BF16.F32.PACK_AB R47, R137, R136 ;  /* 0x00000088892f723e */ /* 0x002ff200000010ff */
[----:B------:R-:W-:Y:S01]  /*294b0*/  MUFU.EX2 R114, R114 ;  /* 0x0000007200727308 */ /* 0x000fe20000000800 */
[----:B----4-:R-:W-:Y:S07]  /*294c0*/  F2FP.BF16.F32.PACK_AB R44, R141, R138 ;  /* 0x0000008a8d2c723e */ /* 0x010fee00000010ff */
        /* <DEDUP_REMOVED lines=11> */
[----:B------:R-:W3:Y:S01]  /*29580*/  MUFU.EX2 R144, R144 ;  /* 0x0000009000907308 */ /* 0x000ee20000000800 */
[C---:B------:R-:W-:Y:S01]  /*29590*/  HMMA.16816.F32.BF16 R24, R44.reuse, R50, R24 ;  /* 0x000000322c18723c */ /* 0x040fe20000041818 */
[----:B------:R-:W4:Y:S08]  /*295a0*/  LDSM.16.MT88.4 R48, [R64+0x2800] ;  /* 0x002800004030783b */ /* 0x000f300000004200 */
[----:B------:R-:W4:Y:S01]  /*295b0*/  MUFU.EX2 R160, R160 ;  /* 0x000000a000a07308 */ /* 0x000f220000000800 */
[C---:B-----5:R-:W-:Y:S09]  /*295c0*/  HMMA.16816.F32.BF16 R28, R44.reuse, R60, R28 ;  /* 0x0000003c2c1c723c */ /* 0x060ff2000004181c */
[----:B------:R-:W5:Y:S01]  /*295d0*/  MUFU.EX2 R161, R161 ;  /* 0x000000a100a17308 */ /* 0x000f620000000800 */
[----:B------:R-:W-:Y:S01]  /*295e0*/  HMMA.16816.F32.BF16 R32, R44, R62, R32 ;  /* 0x0000003e2c20723c */ /* 0x000fe20000041820 */
[----:B------:R-:W5:Y:S08]  /*295f0*/  LDSM.16.MT88.4 R60, [R65+0x2800] ;  /* 0x00280000413c783b */ /* 0x000f700000004200 */
[----:B------:R-:W-:Y:S01]  /*29600*/  MUFU.EX2 R192, R192 ;  /* 0x000000c000c07308 */ /* 0x000fe20000000800 */
[----:B------:R-:W-:Y:S02]  /*29610*/  F2FP.BF16.F32.PACK_AB R45, R142, R145 ;  /* 0x000000918e2d723e */ /* 0x000fe400000010ff */
[----:B---3--:R-:W-:Y:S02]  /*29620*/  F2FP.BF16.F32.PACK_AB R47, R147, R144 ;  /* 0x00000090932f723e */ /* 0x008fe400000010ff */
[----:B------:R-:W-:Y:S02]  /*29630*/  F2FP.BF16.F32.PACK_AB R44, R149, R146 ;  /* 0x00000092952c723e */ /* 0x000fe400000010ff */
[----:B------:R-:W-:Y:S03]  /*29640*/  F2FP.BF16.F32.PACK_AB R46, R151, R148 ;  /* 0x00000094972e723e */ /* 0x000fe600000010ff */
[----:B------:R-:W3:Y:S04]  /*29650*/  MUFU.EX2 R167, R167 ;  /* 0x000000a700a77308 */ /* 0x000ee80000000800 */
[C---:B-1----:R-:W-:Y:S06]  /*29660*/  HMMA.16816.F32.BF16 R4, R44.reuse, R52, R4 ;  /* 0x000000342c04723c */ /* 0x042fec0000041804 */
[----:B------:R-:W1:Y:S02]  /*29670*/  MUFU.EX2 R188, R188 ;  /* 0x000000bc00bc7308 */ /* 0x000e640000000800 */
[C---:B------:R-:W-:Y:S01]  /*29680*/  HMMA.16816.F32.BF16 R8, R44.reuse, R54, R8 ;  /* 0x000000362c08723c */ /* 0x040fe20000041808 */
[----:B------:R-:W3:Y:S07]  /*29690*/  LDSM.16.MT88.4 R52, [R236+0xd000] ;  /* 0x00d00000ec34783b */ /* 0x000eee0000004200 */
[----:B------:R-:W-:Y:S01]  /*296a0*/  MUFU.EX2 R191, R191 ;  /* 0x000000bf00bf7308 */ /* 0x000fe20000000800 */
[C---:B--2---:R-:W-:Y:S09]  /*296b0*/  HMMA.16816.F32.BF16 R12, R44.reuse, R56, R12 ;  /* 0x000000382c0c723c */ /* 0x044ff2000004180c */
[----:B------:R-:W2:Y:S01]  /*296c0*/  MUFU.EX2 R184, R184 ;  /* 0x000000b800b87308 */ /* 0x000ea20000000800 */
[C---:B------:R-:W-:Y:S01]  /*296d0*/  HMMA.16816.F32.BF16 R16, R44.reuse, R58, R16 ;  /* 0x0000003a2c10723c */ /* 0x040fe20000041810 */
[----:B------:R-:W1:Y:S08]  /*296e0*/  LDSM.16.MT88.4 R56, [R166+0xd000] ;  /* 0x00d00000a638783b */ /* 0x000e700000004200 */
[----:B------:R-:W-:Y:S01]  /*296f0*/  MUFU.EX2 R186, R186 ;  /* 0x000000ba00ba7308 */ /* 0x000fe20000000800 */
[C---:B----4-:R-:W-:Y:S09]  /*29700*/  HMMA.16816.F32.BF16 R20, R44.reuse, R48, R20 ;  /* 0x000000302c14723c */ /* 0x050ff20000041814 */
[----:B------:R-:W4:Y:S01]  /*29710*/  MUFU.EX2 R185, R185 ;  /* 0x000000b900b97308 */ /* 0x000f220000000800 */
[C---:B------:R-:W-:Y:S01]  /*29720*/  HMMA.16816.F32.BF16 R24, R44.reuse, R50, R24 ;  /* 0x000000322c18723c */ /* 0x040fe20000041818 */
[----:B------:R-:W2:Y:S08]  /*29730*/  LDSM.16.MT88.4 R48, [R64+0x3000] ;  /* 0x003000004030783b */ /* 0x000eb00000004200 */
[----:B------:R-:W-:Y:S01]  /*29740*/  MUFU.EX2 R190, R190 ;  /* 0x000000be00be7308 */ /* 0x000fe20000000800 */
[C---:B-----5:R-:W-:Y:S09]  /*29750*/  HMMA.16816.F32.BF16 R28, R44.reuse, R60, R28 ;  /* 0x0000003c2c1c723c */ /* 0x060ff2000004181c */
[----:B------:R-:W5:Y:S01]  /*29760*/  MUFU.EX2 R181, R181 ;  /* 0x000000b500b57308 */ /* 0x000f620000000800 */
[----:B------:R-:W-:Y:S01]  /*29770*/  HMMA.16816.F32.BF16 R32, R44, R62, R32 ;  /* 0x0000003e2c20723c */ /* 0x000fe20000041820 */
[----:B------:R-:W4:Y:S08]  /*29780*/  LDSM.16.MT88.4 R60, [R65+0x3000] ;  /* 0x00300000413c783b */ /* 0x000f300000004200 */
[----:B------:R-:W-:Y:S01]  /*29790*/  MUFU.EX2 R183, R183 ;  /* 0x000000b700b77308 */ /* 0x000fe20000000800 */
[----:B------:R-:W-:Y:S02]  /*297a0*/  F2FP.BF16.F32.PACK_AB R45, R150, R153 ;  /* 0x00000099962d723e */ /* 0x000fe400000010ff */
[----:B------:R-:W-:Y:S02]  /*297b0*/  F2FP.BF16.F32.PACK_AB R46, R159, R156 ;  /* 0x0000009c9f2e723e */ /* 0x000fe400000010ff */
[----:B------:R-:W-:Y:S02]  /*297c0*/  F2FP.BF16.F32.PACK_AB R47, R155, R152 ;  /* 0x000000989b2f723e */ /* 0x000fe400000010ff */
[----:B------:R-:W-:Y:S03]  /*297d0*/  F2FP.BF16.F32.PACK_AB R44, R157, R154 ;  /* 0x0000009a9d2c723e */ /* 0x000fe600000010ff */
[----:B------:R-:W-:Y:S04]  /*297e0*/  MUFU.EX2 R180, R180 ;  /* 0x000000b400b47308 */ /* 0x000fe80000000800 */
[C---:B---3--:R-:W-:Y:S06]  /*297f0*/  HMMA.16816.F32.BF16 R4, R44.reuse, R52, R4 ;  /* 0x000000342c04723c */ /* 0x048fec0000041804 */
[----:B------:R-:W-:Y:S02]  /*29800*/  MUFU.EX2 R178, R178 ;  /* 0x000000b200b27308 */ /* 0x000fe40000000800 */
[C---:B------:R-:W-:Y:S01]  /*29810*/  HMMA.16816.F32.BF16 R8, R44.reuse, R54, R8 ;  /* 0x000000362c08723c */ /* 0x040fe20000041808 */
[----:B------:R-:W3:Y:S07]  /*29820*/  LDSM.16.MT88.4 R52, [R236+0xd800] ;  /* 0x00d80000ec34783b */ /* 0x000eee0000004200 */
[----:B------:R-:W-:Y:S01]  /*29830*/  MUFU.EX2 R187, R187 ;  /* 0x000000bb00bb7308 */ /* 0x000fe20000000800 */
[C---:B-1----:R-:W-:Y:S09]  /*29840*/  HMMA.16816.F32.BF16 R12, R44.reuse, R56, R12 ;  /* 0x000000382c0c723c */ /* 0x042ff2000004180c */
[----:B------:R-:W-:Y:S01]  /*29850*/  MUFU.EX2 R176, R176 ;  /* 0x000000b000b07308 */ /* 0x000fe20000000800 */
[C---:B------:R-:W-:Y:S01]  /*29860*/  HMMA.16816.F32.BF16 R16, R44.reuse, R58, R16 ;  /* 0x0000003a2c10723c */ /* 0x040fe20000041810 */
[----:B------:R-:W1:Y:S08]  /*29870*/  LDSM.16.MT88.4 R56, [R166+0xd800] ;  /* 0x00d80000a638783b */ /* 0x000e700000004200 */
[----:B------:R-:W-:Y:S01]  /*29880*/  MUFU.EX2 R177, R177 ;  /* 0x000000b100b17308 */ /* 0x000fe20000000800 */
[C---:B--2---:R-:W-:Y:S09]  /*29890*/  HMMA.16816.F32.BF16 R20, R44.reuse, R48, R20 ;  /* 0x000000302c14723c */ /* 0x044ff20000041814 */
[----:B------:R-:W-:Y:S01]  /*298a0*/  MUFU.EX2 R175, R175 ;  /* 0x000000af00af7308 */ /* 0x000fe20000000800 */
[C---:B------:R-:W-:Y:S01]  /*298b0*/  HMMA.16816.F32.BF16 R24, R44.reuse, R50, R24 ;  /* 0x000000322c18723c */ /* 0x040fe20000041818 */
[----:B------:R-:W2:Y:S08]  /*298c0*/  LDSM.16.MT88.4 R48, [R64+0x3800] ;  /* 0x003800004030783b */ /* 0x000eb00000004200 */
[----:B------:R-:W-:Y:S01]  /*298d0*/  MUFU.EX2 R182, R182 ;  /* 0x000000b600b67308 */ /* 0x000fe20000000800 */
[C---:B----4-:R-:W-:Y:S09]  /*298e0*/  HMMA.16816.F32.BF16 R28, R44.reuse, R60, R28 ;  /* 0x0000003c2c1c723c */ /* 0x050ff2000004181c */
[----:B------:R-:W-:Y:S01]  /*298f0*/  MUFU.EX2 R173, R173 ;  /* 0x000000ad00ad7308 */ /* 0x000fe20000000800 */
        /* <DEDUP_REMOVED lines=24> */
[----:B------:R-:W4:Y:S01]  /*29a80*/  MUFU.EX2 R117, R117 ;  /* 0x0000007500757308 */ /* 0x000f220000000800 */
[----:B------:R-:W-:Y:S01]  /*29a90*/  HMMA.16816.F32.BF16 R32, R44, R62, R32 ;  /* 0x0000003e2c20723c */ /* 0x000fe20000041820 */
[----:B------:R-:W2:Y:S08]  /*29aa0*/  LDSM.16.MT88.4 R60, [R65+0x4000] ;  /* 0x00400000413c783b */ /* 0x000eb00000004200 */
[----:B------:R-:W-:Y:S01]  /*29ab0*/  MUFU.EX2 R98, R98 ;  /* 0x0000006200627308 */ /* 0x000fe20000000800 */
[----:B------:R-:W-:Y:S02]  /*29ac0*/  F2FP.BF16.F32.PACK_AB R45, R188, R189 ;  /* 0x000000bdbc2d723e */ /* 0x000fe400000010ff */
[----:B------:R-:W-:Y:S02]  /*29ad0*/  F2FP.BF16.F32.PACK_AB R47, R184, R191 ;  /* 0x000000bfb82f723e */ /* 0x000fe400000010ff */
[----:B------:R-:W-:Y:S02]  /*29ae0*/  F2FP.BF16.F32.PACK_AB R44, R185, R186 ;  /* 0x000000bab92c723e */ /* 0x000fe400000010ff */
[----:B-----5:R-:W-:Y:S03]  /*29af0*/  F2FP.BF16.F32.PACK_AB R46, R181, R190 ;  /* 0x000000beb52e723e */ /* 0x020fe600000010ff */
[----:B------:R-:W5:Y:S01]  /*29b00*/  MUFU.EX2 R109, R109 ;  /* 0x0000006d006d7308 */ /* 0x000f620000000800 */
[----:B----4-:R-:W-:Y:S03]  /*29b10*/  F2FP.BF16.F32.PACK_AB R41, R117, R106 ;  /* 0x0000006a7529723e */ /* 0x010fe600000010ff */
[C---:B---3--:R-:W-:Y:S06]  /*29b20*/  HMMA.16816.F32.BF16 R4, R44.reuse, R52, R4 ;  /* 0x000000342c04723c */ /* 0x048fec0000041804 */
[----:B------:R-:W-:Y:S02]  /*29b30*/  MUFU.EX2 R96, R96 ;  /* 0x0000006000607308 */ /* 0x000fe40000000800 */
[C---:B------:R-:W-:Y:S01]  /*29b40*/  HMMA.16816.F32.BF16 R8, R44.reuse, R54, R8 ;  /* 0x000000362c08723c */ /* 0x040fe20000041808 */
[----:B------:R-:W3:Y:S07]  /*29b50*/  LDSM.16.MT88.4 R52, [R236+0xe800] ;  /* 0x00e80000ec34783b */ /* 0x000eee0000004200 */
[----:B------:R-:W4:Y:S01]  /*29b60*/  MUFU.EX2 R99, R99 ;  /* 0x0000006300637308 */ /* 0x000f220000000800 */
[----:B-----5:R-:W-:Y:S01]  /*29b70*/  F2FP.BF16.F32.PACK_AB R43, R109, R98 ;  /* 0x000000626d2b723e */ /* 0x020fe200000010ff */
[C---:B-1----:R-:W-:Y:S08]  /*29b80*/  HMMA.16816.F32.BF16 R12, R44.reuse, R56, R12 ;  /* 0x000000382c0c723c */ /* 0x042ff0000004180c */
[----:B------:R-:W-:Y:S01]  /*29b90*/  MUFU.EX2 R97, R97 ;  /* 0x0000006100617308 */ /* 0x000fe20000000800 */
[C---:B------:R-:W-:Y:S01]  /*29ba0*/  HMMA.16816.F32.BF16 R16, R44.reuse, R58, R16 ;  /* 0x0000003a2c10723c */ /* 0x040fe20000041810 */
[----:B------:R-:W1:Y:S08]  /*29bb0*/  LDSM.16.MT88.4 R56, [R166+0xe800] ;  /* 0x00e80000a638783b */ /* 0x000e700000004200 */
[----:B------:R-:W5:Y:S01]  /*29bc0*/  MUFU.EX2 R102, R102 ;  /* 0x0000006600667308 */ /* 0x000f620000000800 */
[----:B----4-:R-:W-:Y:S01]  /*29bd0*/  F2FP.BF16.F32.PACK_AB R40, R99, R96 ;  /* 0x000000606328723e */ /* 0x010fe200000010ff */
[C---:B--2---:R-:W-:Y:S08]  /*29be0*/  HMMA.16816.F32.BF16 R20, R44.reuse, R48, R20 ;  /* 0x000000302c14723c */ /* 0x044ff00000041814 */
[----:B------:R-:W-:Y:S01]  /*29bf0*/  MUFU.EX2 R85, R85 ;  /* 0x0000005500557308 */ /* 0x000fe20000000800 */
[C---:B------:R-:W-:Y:S01]  /*29c00*/  HMMA.16816.F32.BF16 R24, R44.reuse, R50, R24 ;  /* 0x000000322c18723c */ /* 0x040fe20000041818 */
[----:B------:R-:W2:Y:S08]  /*29c10*/  LDSM.16.MT88.4 R48, [R64+0x4800] ;  /* 0x004800004030783b */ /* 0x000eb00000004200 */
[----:B------:R-:W-:Y:S01]  /*29c20*/  MUFU.EX2 R81, R81 ;  /* 0x0000005100517308 */ /* 0x000fe20000000800 */
[C---:B------:R-:W-:Y:S09]  /*29c30*/  HMMA.16816.F32.BF16 R28, R44.reuse, R60, R28 ;  /* 0x0000003c2c1c723c */ /* 0x040ff2000004181c */
        /* <DEDUP_REMOVED lines=9> */
[C---:B---3--:R-:W-:Y:S08]  /*29cd0*/  HMMA.16816.F32.BF16 R4, R44.reuse, R52, R4 ;  /* 0x000000342c04723c */ /* 0x048ff00000041804 */
[C---:B------:R-:W-:Y:S01]  /*29ce0*/  HMMA.16816.F32.BF16 R8, R44.reuse, R54, R8 ;  /* 0x000000362c08723c */ /* 0x040fe20000041808 */
[----:B------:R-:W3:Y:S07]  /*29cf0*/  LDSM.16.MT88.4 R52, [R236+0xf000] ;  /* 0x00f00000ec34783b */ /* 0x000eee0000004200 */
[C---:B-1----:R-:W-:Y:S08]  /*29d00*/  HMMA.16816.F32.BF16 R12, R44.reuse, R56, R12 ;  /* 0x000000382c0c723c */ /* 0x042ff0000004180c */
[C---:B------:R-:W-:Y:S01]  /*29d10*/  HMMA.16816.F32.BF16 R16, R44.reuse, R58, R16 ;  /* 0x0000003a2c10723c */ /* 0x040fe20000041810 */
[----:B------:R-:W1:Y:S07]  /*29d20*/  LDSM.16.MT88.4 R56, [R166+0xf000] ;  /* 0x00f00000a638783b */ /* 0x000e6e0000004200 */
[C---:B--2---:R-:W-:Y:S08]  /*29d30*/  HMMA.16816.F32.BF16 R20, R44.reuse, R48, R20 ;  /* 0x000000302c14723c */ /* 0x044ff00000041814 */
[C---:B------:R-:W-:Y:S01]  /*29d40*/  HMMA.16816.F32.BF16 R24, R44.reuse, R50, R24 ;  /* 0x000000322c18723c */ /* 0x040fe20000041818 */
[----:B------:R-:W2:Y:S07]  /*29d50*/  LDSM.16.MT88.4 R48, [R64+0x5000] ;  /* 0x005000004030783b */ /* 0x000eae0000004200 */
[C---:B----4-:R-:W-:Y:S08]  /*29d60*/  HMMA.16816.F32.BF16 R28, R44.reuse, R60, R28 ;  /* 0x0000003c2c1c723c */ /* 0x050ff0000004181c */
[----:B------:R-:W-:Y:S01]  /*29d70*/  HMMA.16816.F32.BF16 R32, R44, R62, R32 ;  /* 0x0000003e2c20723c */ /* 0x000fe20000041820 */
[----:B------:R-:W4:Y:S02]  /*29d80*/  LDSM.16.MT88.4 R60, [R65+0x5000] ;  /* 0x00500000413c783b */ /* 0x000f240000004200 */
[----:B------:R-:W-:Y:S02]  /*29d90*/  F2FP.BF16.F32.PACK_AB R45, R172, R173 ;  /* 0x000000adac2d723e */ /* 0x000fe400000010ff */
[----:B------:R-:W-:Y:S02]  /*29da0*/  F2FP.BF16.F32.PACK_AB R47, R179, R170 ;  /* 0x000000aab32f723e */ /* 0x000fe400000010ff */
[----:B------:R-:W-:Y:S02]  /*29db0*/  F2FP.BF16.F32.PACK_AB R44, R169, R168 ;  /* 0x000000a8a92c723e */ /* 0x000fe400000010ff */
[----:B------:R-:W-:Y:S07]  /*29dc0*/  F2FP.BF16.F32.PACK_AB R46, R125, R174 ;  /* 0x000000ae7d2e723e */ /* 0x000fee00000010ff */
[C---:B---3--:R-:W-:Y:S08]  /*29dd0*/  HMMA.16816.F32.BF16 R4, R44.reuse, R52, R4 ;  /* 0x000000342c04723c */ /* 0x048ff00000041804 */
[C---:B------:R-:W-:Y:S01]  /*29de0*/  HMMA.16816.F32.BF16 R8, R44.reuse, R54, R8 ;  /* 0x000000362c08723c */ /* 0x040fe20000041808 */
[----:B------:R-:W3:Y:S07]  /*29df0*/  LDSM.16.MT88.4 R52, [R236+0xf800] ;  /* 0x00f80000ec34783b */ /* 0x000eee0000004200 */
[C---:B-1----:R-:W-:Y:S08]  /*29e00*/  HMMA.16816.F32.BF16 R12, R44.reuse, R56, R12 ;  /* 0x000000382c0c723c */ /* 0x042ff0000004180c */
[C---:B------:R-:W-:Y:S01]  /*29e10*/  HMMA.16816.F32.BF16 R16, R44.reuse, R58, R16 ;  /* 0x0000003a2c10723c */ /* 0x040fe20000041810 */
[----:B------:R-:W-:Y:S07]  /*29e20*/  LDSM.16.MT88.4 R56, [R64+0x5800] ;  /* 0x005800004038783b */ /* 0x000fee0000004200 */
[C---:B--2---:R-:W-:Y:S08]  /*29e30*/  HMMA.16816.F32.BF16 R20, R44.reuse, R48, R20 ;  /* 0x000000302c14723c */ /* 0x044ff00000041814 */
[C---:B------:R-:W-:Y:S01]  /*29e40*/  HMMA.16816.F32.BF16 R24, R44.reuse, R50, R24 ;  /* 0x000000322c18723c */ /* 0x040fe20000041818 */
[----:B------:R-:W1:Y:S07]  /*29e50*/  LDSM.16.MT88.4 R48, [R166+0xf800] ;  /* 0x00f80000a630783b */ /* 0x000e6e0000004200 */
[C---:B----4-:R-:W-:Y:S08]  /*29e60*/  HMMA.16816.F32.BF16 R28, R44.reuse, R60, R28 ;  /* 0x0000003c2c1c723c */ /* 0x050ff0000004181c */
[----:B------:R-:W-:Y:S01]  /*29e70*/  HMMA.16816.F32.BF16 R32, R44, R62, R32 ;  /* 0x0000003e2c20723c */ /* 0x000fe20000041820 */
[----:B------:R-:W2:Y:S02]  /*29e80*/  LDSM.16.MT88.4 R60, [R65+0x5800] ;  /* 0x00580000413c783b */ /* 0x000ea40000004200 */
[----:B------:R-:W-:Y:S02]  /*29e90*/  F2FP.BF16.F32.PACK_AB R45, R120, R131 ;  /* 0x00000083782d723e */ /* 0x000fe400000010ff */
[----:B------:R-:W-:Y:S02]  /*29ea0*/  F2FP.BF16.F32.PACK_AB R47, R114, R171 ;  /* 0x000000ab722f723e */ /* 0x000fe400000010ff */
[----:B------:R-:W-:Y:S02]  /*29eb0*/  F2FP.BF16.F32.PACK_AB R44, R113, R116 ;  /* 0x00000074712c723e */ /* 0x000fe400000010ff */
[----:B------:R-:W-:Y:S07]  /*29ec0*/  F2FP.BF16.F32.PACK_AB R46, R124, R111 ;  /* 0x0000006f7c2e723e */ /* 0x000fee00000010ff */
[C---:B---3--:R-:W-:Y:S08]  /*29ed0*/  HMMA.16816.F32.BF16 R4, R44.reuse, R52, R4 ;  /* 0x000000342c04723c */ /* 0x048ff00000041804 */
[C---:B------:R-:W-:Y:S01]  /*29ee0*/  HMMA.16816.F32.BF16 R8, R44.reuse, R54, R8 ;  /* 0x000000362c08723c */ /* 0x040fe20000041808 */
[----:B------:R-:W-:Y:S07]  /*29ef0*/  LDSM.16.MT88.4 R52, [R166+0x10000] ;  /* 0x01000000a634783b */ /* 0x000fee0000004200 */
[C---:B-1----:R-:W-:Y:S08]  /*29f00*/  HMMA.16816.F32.BF16 R12, R44.reuse, R48, R12 ;  /* 0x000000302c0c723c */ /* 0x042ff0000004180c */
[C---:B------:R-:W-:Y:S01]  /*29f10*/  HMMA.16816.F32.BF16 R16, R44.reuse, R50, R16 ;  /* 0x000000322c10723c */ /* 0x040fe20000041810 */
[----:B------:R-:W1:Y:S07]  /*29f20*/  LDSM.16.MT88.4 R48, [R236+0x10000] ;  /* 0x01000000ec30783b */ /* 0x000e6e0000004200 */
[C---:B------:R-:W-:Y:S03]  /*29f30*/  HMMA.16816.F32.BF16 R20, R44.reuse, R56, R20 ;  /* 0x000000382c14723c */ /* 0x040fe60000041814 */
[----:B------:R-:W-:Y:S04]  /*29f40*/  FADD.FTZ R56, R93, R95 ;  /* 0x0000005f5d387221 */ /* 0x000fe80000010000 */
[----:B------:R-:W-:Y:S01]  /*29f50*/  FADD.FTZ R91, R91, R56 ;  /* 0x000000385b5b7221 */ /* 0x000fe20000010000 */
[C---:B------:R-:W-:Y:S01]  /*29f60*/  HMMA.16816.F32.BF16 R24, R44.reuse, R58, R24 ;  /* 0x0000003a2c18723c */ /* 0x040fe20000041818 */
[----:B------:R-:W-:Y:S02]  /*29f70*/  LDSM.16.MT88.4 R56, [R65+0x6000] ;  /* 0x006000004138783b */ /* 0x000fe40000004200 */
[----:B------:R-:W-:Y:S04]  /*29f80*/  FADD.FTZ R88, R88, R91 ;  /* 0x0000005b58587221 */ /* 0x000fe80000010000 */
[----:B------:R-:W-:Y:S01]  /*29f90*/  FADD.FTZ R105, R105, R88 ;  /* 0x0000005869697221 */ /* 0x000fe20000010000 */
[C---:B--2---:R-:W-:Y:S03]  /*29fa0*/  HMMA.16816.F32.BF16 R28, R44.reuse, R60, R28 ;  /* 0x0000003c2c1c723c */ /* 0x044fe6000004181c */
[--C-:B------:R-:W-:Y:S01]  /*29fb0*/  FFMA.FTZ R61, R42, UR4, -R71.reuse ;  /* 0x000000042a3d7c23 */ /* 0x100fe20008010847 */
[----:B-----5:R-:W-:Y:S01]  /*29fc0*/  F2FP.BF16.F32.PACK_AB R42, R102, R97 ;  /* 0x00000061662a723e */ /* 0x020fe200000010ff */
[----:B------:R-:W-:Y:S01]  /*29fd0*/  FFMA.FTZ R60, R84, UR4, -R71 ;  /* 0x00000004543c7c23 */ /* 0x000fe20008010847 */
[----:B------:R-:W-:Y:S02]  /*29fe0*/  FADD.FTZ R104, R104, R105 ;  /* 0x0000006968687221 */ /* 0x000fe40000010000 */
[----:B------:R-:W-:Y:S01]  /*29ff0*/  HMMA.16816.F32.BF16 R32, R44, R62, R32 ;  /* 0x0000003e2c20723c */ /* 0x000fe20000041820 */
[----:B------:R-:W2:Y:S01]  /*2a000*/  LDSM.16.MT88.4 R44, [R64+0x6000] ;  /* 0x00600000402c783b */ /* 0x000ea20000004200 */
[----:B------:R-:W-:Y:S01]  /*2a010*/  MUFU.EX2 R61, R61 ;  /* 0x0000003d003d7308 */ /* 0x000fe20000000800 */
[--C-:B------:R-:W-:Y:S01]  /*2a020*/  FFMA.FTZ R62, R82, UR4, -R71.reuse ;  /* 0x00000004523e7c23 */ /* 0x100fe20008010847 */
[--C-:B------:R-:W-:Y:S01]  /*2a030*/  FFMA.FTZ R63, R80, UR4, -R71.reuse ;  /* 0x00000004503f7c23 */ /* 0x100fe20008010847 */
[--C-:B------:R-:W-:Y:S01]  /*2a040*/  FFMA.FTZ R80, R87, UR4, -R70.reuse ;  /* 0x0000000457507c23 */ /* 0x100fe20008010846 */
[--C-:B------:R-:W-:Y:S01]  /*2a050*/  FFMA.FTZ R82, R83, UR4, -R70.reuse ;  /* 0x0000000453527c23 */ /* 0x100fe20008010846 */
[--C-:B------:R-:W-:Y:S01]  /*2a060*/  FFMA.FTZ R83, R76, UR4, -R71.reuse ;  /* 0x000000044c537c23 */ /* 0x100fe20008010847 */
[----:B------:R-:W-:Y:S01]  /*2a070*/  FFMA.FTZ R87, R72, UR4, -R71 ;  /* 0x0000000448577c23 */ /* 0x000fe20008010847 */
[C---:B-1----:R-:W-:Y:S03]  /*2a080*/  HMMA.16816.F32.BF16 R4, R40.reuse, R48, R4 ;  /* 0x000000302804723c */ /* 0x042fe60000041804 */
[----:B------:R-:W1:Y:S02]  /*2a090*/  MUFU.EX2 R60, R60 ;  /* 0x0000003c003c7308 */ /* 0x000e640000000800 */
[----:B------:R-:W-:Y:S01]  /*2a0a0*/  FADD.FTZ R48, R100, R101 ;  /* 0x0000006564307221 */ /* 0x000fe20000010000 */
[----:B------:R-:W-:Y:S01]  /*2a0b0*/  FFMA.FTZ R72, R79, UR4, -R70 ;  /* 0x000000044f487c23 */ /* 0x000fe20008010846 */
[----:B------:R-:W-:Y:S01]  /*2a0c0*/  FADD.FTZ R107, R107, R104 ;  /* 0x000000686b6b7221 */ /* 0x000fe20000010000 */
[C---:B------:R-:W-:Y:S05]  /*2a0d0*/  HMMA.16816.F32.BF16 R8, R40.reuse, R50, R8 ;  /* 0x000000322808723c */ /* 0x040fea0000041808 */
[----:B------:R-:W-:Y:S01]  /*2a0e0*/  MUFU.EX2 R62, R62 ;  /* 0x0000003e003e7308 */ /* 0x000fe20000000800 */
[----:B------:R-:W-:Y:S01]  /*2a0f0*/  FADD.FTZ R48, R103, R48 ;  /* 0x0000003067307221 */ /* 0x000fe20000010000 */
[----:B------:R-:W-:Y:S03]  /*2a100*/  FADD.FTZ R107, R108, R107 ;  /* 0x0000006b6c6b7221 */ /* 0x000fe60000010000 */
[----:B------:R-:W-:Y:S01]  /*2a110*/  FADD.FTZ R39, R115, R48 ;  /* 0x0000003073277221 */ /* 0x000fe20000010000 */
[C---:B------:R-:W-:Y:S01]  /*2a120*/  HMMA.16816.F32.BF16 R12, R40.reuse, R52, R12 ;  /* 0x00000034280c723c */ /* 0x040fe2000004180c */
[----:B------:R-:W3:Y:S03]  /*2a130*/  LDSM.16.MT88.4 R48, [R236+0x10800] ;  /* 0x01080000ec30783b */ /* 0x000ee60000004200 */
[----:B------:R-:W4:Y:S01]  /*2a140*/  MUFU.EX2 R63, R63 ;  /* 0x0000003f003f7308 */ /* 0x000f220000000800 */
[----:B------:R-:W-:Y:S01]  /*2a150*/  FADD.FTZ R39, R110, R39 ;  /* 0x000000276e277221 */ /* 0x000fe20000010000 */
[----:B------:R-:W-:Y:S03]  /*2a160*/  FADD.FTZ R118, R118, R107 ;  /* 0x0000006b76767221 */ /* 0x000fe60000010000 */
[----:B------:R-:W-:Y:S01]  /*2a170*/  FADD.FTZ R112, R112, R39 ;  /* 0x0000002770707221 */ /* 0x000fe20000010000 */
[C---:B------:R-:W-:Y:S01]  /*2a180*/  HMMA.16816.F32.BF16 R16, R40.reuse, R54, R16 ;  /* 0x000000362810723c */ /* 0x040fe20000041810 */
[----:B------:R-:W-:Y:S03]  /*2a190*/  LDSM.16.MT88.4 R52, [R64+0x6800] ;  /* 0x006800004034783b */ /* 0x000fe60000004200 */
[----:B------:R-:W5:Y:S01]  /*2a1a0*/  MUFU.EX2 R80, R80 ;  /* 0x0000005000507308 */ /* 0x000f620000000800 */
[----:B------:R-:W-:Y:S01]  /*2a1b0*/  FADD.FTZ R119, R119, R112 ;  /* 0x0000007077777221 */ /* 0x000fe20000010000 */
[----:B------:R-:W-:Y:S02]  /*2a1c0*/  FADD.FTZ R121, R121, R118 ;  /* 0x0000007679797221 */ /* 0x000fe40000010000 */
[C---:B--2---:R-:W-:Y:S06]  /*2a1d0*/  HMMA.16816.F32.BF16 R20, R40.reuse, R44, R20 ;  /* 0x0000002c2814723c */ /* 0x044fec0000041814 */
[----:B------:R-:W2:Y:S01]  /*2a1e0*/  MUFU.EX2 R82, R82 ;  /* 0x0000005200527308 */ /* 0x000ea20000000800 */
[----:B------:R-:W-:Y:S01]  /*2a1f0*/  FADD.FTZ R44, R128, R119 ;  /* 0x00000077802c7221 */ /* 0x000fe20000010000 */
[----:B------:R-:W-:Y:S03]  /*2a200*/  FADD.FTZ R122, R122, R121 ;  /* 0x000000797a7a7221 */ /* 0x000fe60000010000 */
[----:B------:R-:W-:Y:S01]  /*2a210*/  FADD.FTZ R44, R127, R44 ;  /* 0x0000002c7f2c7221 */ /* 0x000fe20000010000 */
[C---:B------:R-:W-:Y:S04]  /*2a220*/  HMMA.16816.F32.BF16 R24, R40.reuse, R46, R24 ;  /* 0x0000002e2818723c */ /* 0x040fe80000041818 */
[----:B------:R3:W-:Y:S01]  /*2a230*/  MUFU.EX2 R76, R78 ;  /* 0x0000004e004c7308 */ /* 0x0007e20000000800 */
[----:B------:R-:W-:Y:S01]  /*2a240*/  FADD.FTZ R123, R123, R122 ;  /* 0x0000007a7b7b7221 */ /* 0x000fe20000010000 */
[----:B------:R-:W-:Y:S02]  /*2a250*/  FADD.FTZ R129, R129, R44 ;  /* 0x0000002c81817221 */ /* 0x000fe40000010000 */
[----:B------:R-:W3:Y:S01]  /*2a260*/  LDSM.16.MT88.4 R44, [R166+0x10800] ;  /* 0x01080000a62c783b */ /* 0x000ee20000004200 */
[----:B------:R-:W-:Y:S01]  /*2a270*/  FADD.FTZ R132, R132, R123 ;  /* 0x0000007b84847221 */ /* 0x000fe20000010000 */
[C---:B------:R-:W-:Y:S04]  /*2a280*/  HMMA.16816.F32.BF16 R28, R40.reuse, R56, R28 ;  /* 0x00000038281c723c */ /* 0x040fe8000004181c */
[----:B------:R-:W3:Y:S01]  /*2a290*/  MUFU.EX2 R83, R83 ;  /* 0x0000005300537308 */ /* 0x000ee20000000800 */
[----:B------:R-:W-:Y:S01]  /*2a2a0*/  FADD.FTZ R133, R133, R132 ;  /* 0x0000008485857221 */ /* 0x000fe20000010000 */
[----:B------:R-:W-:Y:S03]  /*2a2b0*/  FADD.FTZ R126, R126, R129 ;  /* 0x000000817e7e7221 */ /* 0x000fe60000010000 */
[----:B------:R-:W-:Y:S01]  /*2a2c0*/  FADD.FTZ R130, R130, R133 ;  /* 0x0000008582827221 */ /* 0x000fe20000010000 */
[----:B------:R-:W-:Y:S01]  /*2a2d0*/  HMMA.16816.F32.BF16 R32, R40, R58, R32 ;  /* 0x0000003a2820723c */ /* 0x000fe20000041820 */
[----:B------:R-:W3:Y:S03]  /*2a2e0*/  LDSM.16.MT88.4 R56, [R65+0x6800] ;  /* 0x006800004138783b */ /* 0x000ee60000004200 */
[----:B------:R-:W3:Y:S01]  /*2a2f0*/  MUFU.EX2 R87, R87 ;  /* 0x0000005700577308 */ /* 0x000ee20000000800 */
[----:B------:R-:W-:Y:S01]  /*2a300*/  FADD.FTZ R135, R135, R130 ;  /* 0x0000008287877221 */ /* 0x000fe20000010000 */
[----:B-1----:R-:W-:Y:S01]  /*2a310*/  F2FP.BF16.F32.PACK_AB R41, R61, R60 ;  /* 0x0000003c3d29723e */ /* 0x002fe200000010ff */
[----:B------:R-:W-:Y:S01]  /*2a320*/  FADD.FTZ R139, R139, R126 ;  /* 0x0000007e8b8b7221 */ /* 0x000fe20000010000 */
[----:B----4-:R-:W-:Y:S01]  /*2a330*/  F2FP.BF16.F32.PACK_AB R43, R63, R62 ;  /* 0x0000003e3f2b723e */ /* 0x010fe200000010ff */
[----:B------:R-:W-:Y:S01]  /*2a340*/  FADD.FTZ R138, R138, R135 ;  /* 0x000000878a8a7221 */ /* 0x000fe20000010000 */
[----:B-----5:R-:W-:Y:S01]  /*2a350*/  F2FP.BF16.F32.PACK_AB R40, R85, R80 ;  /* 0x000000505528723e */ /* 0x020fe200000010ff */
[----:B------:R-:W-:Y:S01]  /*2a360*/  FADD.FTZ R139, R134, R139 ;  /* 0x0000008b868b7221 */ /* 0x000fe20000010000 */
[----:B--2---:R-:W-:Y:S01]  /*2a370*/  F2FP.BF16.F32.PACK_AB R42, R81, R82 ;  /* 0x00000052512a723e */ /* 0x004fe200000010ff */
[----:B------:R-:W-:Y:S01]  /*2a380*/  FADD.FTZ R141, R141, R138 ;  /* 0x0000008a8d8d7221 */ /* 0x000fe20000010000 */
[----:B------:R-:W1:Y:S01]  /*2a390*/  MUFU.EX2 R72, R72 ;  /* 0x0000004800487308 */ /* 0x000e620000000800 */
[----:B------:R-:W-:Y:S01]  /*2a3a0*/  FADD.FTZ R136, R136, R139 ;  /* 0x0000008b88887221 */ /* 0x000fe20000010000 */
[----:B---3--:R-:W-:Y:S01]  /*2a3b0*/  FFMA.FTZ R78, R73, UR4, -R70 ;  /* 0x00000004494e7c23 */ /* 0x008fe20008010846 */
[----:B------:R-:W-:Y:S02]  /*2a3c0*/  FADD.FTZ R140, R140, R141 ;  /* 0x0000008d8c8c7221 */ /* 0x000fe40000010000 */
[C---:B------:R-:W-:Y:S03]  /*2a3d0*/  HMMA.16816.F32.BF16 R4, R40.reuse, R48, R4 ;  /* 0x000000302804723c */ /* 0x040fe60000041804 */
[----:B------:R-:W-:Y:S01]  /*2a3e0*/  FADD.FTZ R143, R143, R140 ;  /* 0x0000008c8f8f7221 */ /* 0x000fe20000010000 */
[----:B------:R-:W-:Y:S01]  /*2a3f0*/  FADD.FTZ R136, R137, R136 ;  /* 0x0000008889887221 */ /* 0x000fe20000010000 */
[----:B------:R-:W2:Y:S02]  /*2a400*/  MUFU.EX2 R78, R78 ;  /* 0x0000004e004e7308 */ /* 0x000ea40000000800 */
[----:B------:R-:W-:Y:S01]  /*2a410*/  FADD.FTZ R146, R146, R143 ;  /* 0x0000008f92927221 */ /* 0x000fe20000010000 */
[C---:B------:R-:W-:Y:S03]  /*2a420*/  HMMA.16816.F32.BF16 R8, R40.reuse, R50, R8 ;  /* 0x000000322808723c */ /* 0x040fe60000041808 */
[----:B------:R-:W-:Y:S01]  /*2a430*/  FADD.FTZ R39, R145, R136 ;  /* 0x0000008891277221 */ /* 0x000fe20000010000 */
[----:B------:R-:W-:Y:S03]  /*2a440*/  FADD.FTZ R149, R149, R146 ;  /* 0x0000009295957221 */ /* 0x000fe60000010000 */
[----:B------:R-:W-:Y:S01]  /*2a450*/  FADD.FTZ R39, R142, R39 ;  /* 0x000000278e277221 */ /* 0x000fe20000010000 */
[C---:B------:R-:W-:Y:S01]  /*2a460*/  HMMA.16816.F32.BF16 R12, R40.reuse, R44, R12 ;  /* 0x0000002c280c723c */ /* 0x040fe2000004180c */
[----:B------:R-:W-:Y:S02]  /*2a470*/  LDSM.16.MT88.4 R140, [R64+0x7800] ;  /* 0x00780000408c783b */ /* 0x000fe40000004200 */
[----:B------:R-:W-:Y:S01]  /*2a480*/  FADD.FTZ R148, R148, R149 ;  /* 0x0000009594947221 */ /* 0x000fe20000010000 */
[----:B------:R-:W-:Y:S03]  /*2a490*/  FADD.FTZ R44, R144, R39 ;  /* 0x00000027902c7221 */ /* 0x000fe60000010000 */
[----:B------:R-:W-:Y:S01]  /*2a4a0*/  FADD.FTZ R151, R151, R148 ;  /* 0x0000009497977221 */ /* 0x000fe20000010000 */
[C---:B------:R-:W-:Y:S03]  /*2a4b0*/  HMMA.16816.F32.BF16 R16, R40.reuse, R46, R16 ;  /* 0x0000002e2810723c */ /* 0x040fe60000041810 */
[----:B------:R-:W-:Y:S01]  /*2a4c0*/  FADD.FTZ R44, R147, R44 ;  /* 0x0000002c932c7221 */ /* 0x000fe20000010000 */
[----:B------:R-:W-:Y:S03]  /*2a4d0*/  FADD.FTZ R154, R154, R151 ;  /* 0x000000979a9a7221 */ /* 0x000fe60000010000 */
[----:B------:R-:W-:Y:S01]  /*2a4e0*/  FADD.FTZ R39, R153, R44 ;  /* 0x0000002c99277221 */ /* 0x000fe20000010000 */
[C---:B------:R-:W-:Y:S01]  /*2a4f0*/  HMMA.16816.F32.BF16 R20, R40.reuse, R52, R20 ;  /* 0x000000342814723c */ /* 0x040fe20000041814 */
[----:B------:R-:W3:Y:S02]  /*2a500*/  LDSM.16.MT88.4 R44, [R236+0x11000] ;  /* 0x01100000ec2c783b */ /* 0x000ee40000004200 */
        /* <DEDUP_REMOVED lines=8> */
[C---:B------:R-:W-:Y:S01]  /*2a590*/  HMMA.16816.F32.BF16 R28, R40.reuse, R56, R28 ;  /* 0x00000038281c723c */ /* 0x040fe2000004181c */
[----:B------:R-:W-:Y:S02]  /*2a5a0*/  LDSM.16.MT88.4 R148, [R166+0x11800] ;  /* 0x01180000a694783b */ /* 0x000fe40000004200 */
[----:B------:R-:W-:Y:S01]  /*2a5b0*/  FADD.FTZ R163, R163, R48 ;  /* 0x00000030a3a37221 */ /* 0x000fe20000010000 */
[----:B------:R-:W-:Y:S01]  /*2a5c0*/  FADD.FTZ R165, R165, R50 ;  /* 0x00000032a5a57221 */ /* 0x000fe20000010000 */
[--C-:B------:R-:W-:Y:S01]  /*2a5d0*/  FFMA.FTZ R56, R38, UR4, -R71.reuse ;  /* 0x0000000426387c23 */ /* 0x100fe20008010847 */
[----:B------:R-:W-:Y:S01]  /*2a5e0*/  FFMA.FTZ R57, R37, UR4, -R71 ;  /* 0x0000000425397c23 */ /* 0x000fe20008010847 */
[----:B------:R-:W-:Y:S01]  /*2a5f0*/  FADD.FTZ R160, R160, R163 ;  /* 0x000000a3a0a07221 */ /* 0x000fe20000010000 */
[----:B------:R-:W-:Y:S01]  /*2a600*/  HMMA.16816.F32.BF16 R32, R40, R58, R32 ;  /* 0x0000003a2820723c */ /* 0x000fe20000041820 */
[----:B------:R-:W4:Y:S02]  /*2a610*/  LDSM.16.MT88.4 R48, [R166+0x11000] ;  /* 0x01100000a630783b */ /* 0x000f240000004200 */
[----:B------:R-:W-:Y:S01]  /*2a620*/  F2FP.BF16.F32.PACK_AB R41, R83, R76 ;  /* 0x0000004c5329723e */ /* 0x000fe200000010ff */
[----:B------:R-:W-:Y:S01]  /*2a630*/  FADD.FTZ R165, R162, R165 ;  /* 0x000000a5a2a57221 */ /* 0x000fe20000010000 */
[----:B------:R-:W-:Y:S01]  /*2a640*/  F2FP.BF16.F32.PACK_AB R43, R87, R74 ;  /* 0x0000004a572b723e */ /* 0x000fe200000010ff */
[----:B------:R-:W-:Y:S01]  /*2a650*/  FADD.FTZ R161, R161, R160 ;  /* 0x000000a0a1a17221 */ /* 0x000fe20000010000 */
[----:B-1----:R-:W-:Y:S01]  /*2a660*/  F2FP.BF16.F32.PACK_AB R40, R77, R72 ;  /* 0x000000484d28723e */ /* 0x002fe200000010ff */
[----:B------:R-:W-:Y:S01]  /*2a670*/  FADD.FTZ R192, R192, R165 ;  /* 0x000000a5c0c07221 */ /* 0x000fe20000010000 */
[----:B--2---:R-:W-:Y:S01]  /*2a680*/  F2FP.BF16.F32.PACK_AB R42, R78, R75 ;  /* 0x0000004b4e2a723e */ /* 0x004fe200000010ff */
[----:B------:R-:W-:Y:S01]  /*2a690*/  FADD.FTZ R158, R158, R161 ;  /* 0x000000a19e9e7221 */ /* 0x000fe20000010000 */
[----:B------:R-:W-:Y:S01]  /*2a6a0*/  MUFU.EX2 R56, R56 ;  /* 0x0000003800387308 */ /* 0x000fe20000000800 */
[----:B------:R-:W-:Y:S01]  /*2a6b0*/  FADD.FTZ R167, R167, R192 ;  /* 0x000000c0a7a77221 */ /* 0x000fe20000010000 */
[----:B------:R-:W-:Y:S01]  /*2a6c0*/  MOV R165, R2 ;  /* 0x0000000200a57202 */ /* 0x000fe20000000f00 */
[----:B------:R-:W-:Y:S02]  /*2a6d0*/  FADD.FTZ R189, R189, R158 ;  /* 0x0000009ebdbd7221 */ /* 0x000fe40000010000 */
[----:B------:R-:W-:Y:S01]  /*2a6e0*/  LDSM.16.MT88.4 R156, [R236+0x11800] ;  /* 0x01180000ec9c783b */ /* 0x000fe20000004200 */
[C---:B---3--:R-:W-:Y:S04]  /*2a6f0*/  HMMA.16816.F32.BF16 R4, R40.reuse, R44, R4 ;  /* 0x0000002c2804723c */ /* 0x048fe80000041804 */
[----:B------:R-:W1:Y:S01]  /*2a700*/  MUFU.EX2 R57, R57 ;  /* 0x0000003900397308 */ /* 0x000e620000000800 */
[--C-:B------:R-:W-:Y:S01]  /*2a710*/  FFMA.FTZ R44, R36, UR4, -R71.reuse ;  /* 0x00000004242c7c23 */ /* 0x100fe20008010847 */
[----:B------:R-:W-:Y:S01]  /*2a720*/  FFMA.FTZ R71, R3, UR4, -R71 ;  /* 0x0000000403477c23 */ /* 0x000fe20008010847 */
[--C-:B------:R-:W-:Y:S01]  /*2a730*/  FFMA.FTZ R45, R68, UR4, -R70.reuse ;  /* 0x00000004442d7c23 */ /* 0x100fe20008010846 */
[----:B------:R-:W-:Y:S01]  /*2a740*/  FADD.FTZ R186, R186, R167 ;  /* 0x000000a7baba7221 */ /* 0x000fe20000010000 */
[----:B------:R-:W2:Y:S01]  /*2a750*/  LDSM.16.MT88.4 R36, [R65+0x7000] ;  /* 0x007000004124783b */ /* 0x000ea20000004200 */
[C---:B------:R-:W-:Y:S04]  /*2a760*/  HMMA.16816.F32.BF16 R8, R40.reuse, R46, R8 ;  /* 0x0000002e2808723c */ /* 0x040fe80000041808 */
[----:B------:R3:W-:Y:S01]  /*2a770*/  MUFU.EX2 R3, R44 ;  /* 0x0000002c00037308 */ /* 0x0007e20000000800 */
[----:B------:R-:W-:Y:S01]  /*2a780*/  FFMA.FTZ R46, R67, UR4, -R70 ;  /* 0x00000004432e7c23 */ /* 0x000fe20008010846 */
[----:B------:R-:W-:Y:S01]  /*2a790*/  FADD.FTZ R188, R188, R189 ;  /* 0x000000bdbcbc7221 */ /* 0x000fe20000010000 */
[----:B------:R-:W-:Y:S01]  /*2a7a0*/  FADD.FTZ R185, R185, R186 ;  /* 0x000000bab9b97221 */ /* 0x000fe20000010000 */
[----:B------:R-:W-:Y:S02]  /*2a7b0*/  MOV R167, R0 ;  /* 0x0000000000a77202 */ /* 0x000fe40000000f00 */
[----:B------:R-:W-:Y:S01]  /*2a7c0*/  FADD.FTZ R191, R191, R188 ;  /* 0x000000bcbfbf7221 */ /* 0x000fe20000010000 */
[----:B------:R-:W-:Y:S03]  /*2a7d0*/  FADD.FTZ R190, R190, R185 ;  /* 0x000000b9bebe7221 */ /* 0x000fe60000010000 */
[----:B------:R-:W5:Y:S01]  /*2a7e0*/  MUFU.EX2 R252, R71 ;  /* 0x0000004700fc7308 */ /* 0x000f620000000800 */
[----:B-1----:R-:W-:Y:S01]  /*2a7f0*/  F2FP.BF16.F32.PACK_AB R133, R57, R56 ;  /* 0x000000383985723e */ /* 0x002fe200000010ff */
[----:B------:R-:W-:Y:S01]  /*2a800*/  FADD.FTZ R184, R184, R191 ;  /* 0x000000bfb8b87221 */ /* 0x000fe20000010000 */
[----:B------:R-:W-:Y:S01]  /*2a810*/  FADD.FTZ R181, R181, R190 ;  /* 0x000000beb5b57221 */ /* 0x000fe20000010000 */
[C---:B----4-:R-:W-:Y:S06]  /*2a820*/  HMMA.16816.F32.BF16 R12, R40.reuse, R48, R12 ;  /* 0x00000030280c723c */ /* 0x050fec000004180c */
[----:B------:R-:W-:Y:S01]  /*2a830*/  MUFU.EX2 R45, R45 ;  /* 0x0000002d002d7308 */ /* 0x000fe20000000800 */
[--C-:B---3--:R-:W-:Y:S01]  /*2a840*/  FFMA.FTZ R44, R69, UR4, -R70.reuse ;  /* 0x00000004452c7c23 */ /* 0x108fe20008010846 */
[----:B------:R-:W-:Y:S01]  /*2a850*/  FFMA.FTZ R70, R66, UR4, -R70 ;  /* 0x0000000442467c23 */ /* 0x000fe20008010846 */
[----:B------:R-:W-:Y:S01]  /*2a860*/  FADD.FTZ R183, R183, R184 ;  /* 0x000000b8b7b77221 */ /* 0x000fe20000010000 */
[----:B------:R-:W-:Y:S01]  /*2a870*/  FADD.FTZ R176, R176, R181 ;  /* 0x000000b5b0b07221 */ /* 0x000fe20000010000 */
[C---:B------:R-:W-:Y:S05]  /*2a880*/  HMMA.16816.F32.BF16 R16, R40.reuse, R50, R16 ;  /* 0x000000322810723c */ /* 0x040fea0000041810 */
[----:B------:R-:W1:Y:S01]  /*2a890*/  MUFU.EX2 R44, R44 ;  /* 0x0000002c002c7308 */ /* 0x000e620000000800 */
[----:B-----5:R-:W-:Y:S01]  /*2a8a0*/  F2FP.BF16.F32.PACK_AB R135, R252, R3 ;  /* 0x00000003fc87723e */ /* 0x020fe200000010ff */
[----:B------:R-:W-:Y:S01]  /*2a8b0*/  FADD.FTZ R183, R180, R183 ;  /* 0x000000b7b4b77221 */ /* 0x000fe20000010000 */
[----:B------:R-:W-:Y:S01]  /*2a8c0*/  FADD.FTZ R176, R177, R176 ;  /* 0x000000b0b1b07221 */ /* 0x000fe20000010000 */
[C---:B------:R-:W-:Y:S06]  /*2a8d0*/  HMMA.16816.F32.BF16 R20, R40.reuse, R52, R20 ;  /* 0x000000342814723c */ /* 0x040fec0000041814 */
[----:B------:R-:W-:Y:S01]  /*2a8e0*/  MUFU.EX2 R46, R46 ;  /* 0x0000002e002e7308 */ /* 0x000fe20000000800 */
[----:B------:R-:W-:Y:S01]  /*2a8f0*/  FADD.FTZ R178, R178, R183 ;  /* 0x000000b7b2b27221 */ /* 0x000fe20000010000 */
[----:B------:R-:W-:Y:S03]  /*2a900*/  FADD.FTZ R175, R175, R176 ;  /* 0x000000b0afaf7221 */ /* 0x000fe60000010000 */
[----:B------:R-:W-:Y:S01]  /*2a910*/  FADD.FTZ R178, R187, R178 ;  /* 0x000000b2bbb27221 */ /* 0x000fe20000010000 */
[C---:B------:R-:W-:Y:S04]  /*2a920*/  HMMA.16816.F32.BF16 R24, R40.reuse, R54, R24 ;  /* 0x000000362818723c */ /* 0x040fe80000041818 */
[----:B------:R-:W3:Y:S01]  /*2a930*/  MUFU.EX2 R251, R70 ;  /* 0x0000004600fb7308 */ /* 0x000ee20000000800 */
[----:B------:R-:W-:Y:S01]  /*2a940*/  FADD.FTZ R175, R182, R175 ;  /* 0x000000afb6af7221 */ /* 0x000fe20000010000 */
[----:B------:R-:W-:Y:S01]  /*2a950*/  FADD.FTZ R173, R173, R178 ;  /* 0x000000b2adad7221 */ /* 0x000fe20000010000 */
[----:B-1----:R-:W-:Y:S02]  /*2a960*/  F2FP.BF16.F32.PACK_AB R132, R45, R44 ;  /* 0x0000002c2d84723e */ /* 0x002fe400000010ff */
[----:B------:R-:W-:Y:S01]  /*2a970*/  FADD.FTZ R168, R168, R175 ;  /* 0x000000afa8a87221 */ /* 0x000fe20000010000 */
[C---:B--2---:R-:W-:Y:S03]  /*2a980*/  HMMA.16816.F32.BF16 R28, R40.reuse, R36, R28 ;  /* 0x00000024281c723c */ /* 0x044fe6000004181c */
[----:B------:R-:W-:Y:S01]  /*2a990*/  FADD.FTZ R173, R172, R173 ;  /* 0x000000adacad7221 */ /* 0x000fe20000010000 */
[----:B------:R-:W-:Y:S03]  /*2a9a0*/  FADD.FTZ R169, R169, R168 ;  /* 0x000000a8a9a97221 */ /* 0x000fe60000010000 */
[----:B------:R-:W-:Y:S01]  /*2a9b0*/  FADD.FTZ R170, R170, R173 ;  /* 0x000000adaaaa7221 */ /* 0x000fe20000010000 */
[----:B------:R-:W-:Y:S03]  /*2a9c0*/  HMMA.16816.F32.BF16 R32, R40, R38, R32 ;  /* 0x000000262820723c */ /* 0x000fe60000041820 */
[----:B------:R-:W-:Y:S01]  /*2a9d0*/  FADD.FTZ R174, R174, R169 ;  /* 0x000000a9aeae7221 */ /* 0x000fe20000010000 */
[----:B---3--:R-:W-:Y:S01]  /*2a9e0*/  F2FP.BF16.F32.PACK_AB R134, R251, R46 ;  /* 0x0000002efb86723e */ /* 0x008fe200000010ff */
[----:B------:R-:W-:Y:S02]  /*2a9f0*/  FADD.FTZ R170, R179, R170 ;  /* 0x000000aab3aa7221 */ /* 0x000fe40000010000 */
[----:B------:R-:W-:Y:S02]  /*2aa00*/  FADD.FTZ R125, R125, R174 ;  /* 0x000000ae7d7d7221 */ /* 0x000fe40000010000 */
[----:B------:R-:W-:Y:S02]  /*2aa10*/  FADD.FTZ R131, R131, R170 ;  /* 0x000000aa83837221 */ /* 0x000fe40000010000 */
[C---:B------:R-:W-:Y:S01]  /*2aa20*/  HMMA.16816.F32.BF16 R160, R132.reuse, R156, R4 ;  /* 0x0000009c84a0723c */ /* 0x040fe20000041804 */
        /* <DEDUP_REMOVED lines=47> */
[----:B------:R-:W-:Y:S06]  /*2ad20*/  BRA.U UP0, `(.L_x_3044) ;  /* 0xffffff89006c7547 */ /* 0x000fec000b83ffff */
.L_x_3040:
        /* <DEDUP_REMOVED lines=153> */
.L_x_3046:
[----:B------:R-:W-:Y:S05]  /*2b6c0*/  BSYNC.RECONVERGENT B0 ;  /* 0x0000000000007941 */ /* 0x000fea0003800200 */
.L_x_3045:
        /* <DEDUP_REMOVED lines=46> */
.L_x_3048:
[----:B------:R-:W-:Y:S05]  /*2b9b0*/  BSYNC.RECONVERGENT B0 ;  /* 0x0000000000007941 */ /* 0x000fea0003800200 */
.L_x_3047:
        /* <DEDUP_REMOVED lines=15> */
.L_x_3050:
[----:B------:R-:W-:Y:S05]  /*2bab0*/  BSYNC.RECONVERGENT B0 ;  /* 0x0000000000007941 */ /* 0x000fea0003800200 */
.L_x_3049:
        /* <DEDUP_REMOVED lines=13> */
.L_x_3051:
        /* <DEDUP_REMOVED lines=15> */
.L_x_7149:


//--------------------- .text._ZN5flash24flash_fwd_splitkv_kernelI23Flash_fwd_kernel_traitsILi64ELi64ELi256ELi4ELb0ELb0EN7cutlass10bfloat16_tE19Flash_kernel_traitsILi64ELi64ELi256ELi4ES3_EELb1ELb0ELb0ELb0ELb1ELb0ELb1ELb0EEEvNS_16Flash_fwd_paramsE --------------------------
	.section	.text._ZN5flash24flash_fwd_splitkv_kernelI23Flash_fwd_kernel_traitsILi64ELi64ELi256ELi4ELb0ELb0EN7cutlass10bfloat16_tE19Flash_kernel_traitsILi64ELi64ELi256ELi4ES3_EELb1ELb0ELb0ELb0ELb1ELb0ELb1ELb0EEEvNS_16Flash_fwd_paramsE,"ax",@progbits
	.align	128
        .global         _ZN5flash24flash_fwd_splitkv_kernelI23Flash_fwd_kernel_traitsILi64ELi64ELi256ELi4ELb0ELb0EN7cutlass10bfloat16_tE19Flash_kernel_traitsILi64ELi64ELi256ELi4ES3_EELb1ELb0ELb0ELb0ELb1ELb0ELb1ELb0EEEvNS_16Flash_fwd_paramsE
        .type           _ZN5flash24flash_fwd_splitkv_kernelI23Flash_fwd_kernel_traitsILi64ELi64ELi256ELi4ELb0ELb0EN7cutlass10bfloat16_tE19Flash_kernel_traitsILi64ELi64ELi256ELi4ES3_EELb1ELb0ELb0ELb0ELb1ELb0ELb1ELb0EEEvNS_16Flash_fwd_paramsE,@function
        .size           _ZN5flash24flash_fwd_splitkv_kernelI23Flash_fwd_kernel_traitsILi64ELi64ELi256ELi4ELb0ELb0EN7cutlass10bfloat16_tE19Flash_kernel_traitsILi64ELi64ELi256ELi4ES3_EELb1ELb0ELb0ELb0ELb1ELb0ELb1ELb0EEEvNS_16Flash_fwd_paramsE,(.L_x_7150 - _ZN5flash24flash_fwd_splitkv_kernelI23Flash_fwd_kernel_traitsILi64ELi64ELi256ELi4ELb0ELb0EN7cutlass10bfloat16_tE19Flash_kernel_traitsILi64ELi64ELi256ELi4ES3_EELb1ELb0ELb0ELb0ELb1ELb0ELb1ELb0EEEvNS_16Flash_fwd_paramsE)
        .other          _ZN5flash24flash_fwd_splitkv_kernelI23Flash_fwd_kernel_traitsILi64ELi64ELi256ELi4ELb0ELb0EN7cutlass10bfloat16_tE19Flash_kernel_traitsILi64ELi64ELi256ELi4ES3_EELb1ELb0ELb0ELb0ELb1ELb0ELb1ELb0EEEvNS_16Flash_fwd_paramsE,@"STO_CUDA_ENTRY STV_DEFAULT"
_ZN5flash24flash_fwd_splitkv_kernelI23Flash_fwd_kernel_traitsILi64ELi64ELi256ELi4ELb0ELb0EN7cutlass10bfloat16_tE19Flash_kernel_traitsILi64ELi64ELi256ELi4ES3_EELb1ELb0ELb0ELb0ELb1ELb0ELb1ELb0EEEvNS_16Flash_fwd_paramsE:
.text._ZN5flash24flash_fwd_splitkv_kernelI23Flash_fwd_kernel_traitsILi64ELi64ELi256ELi4ELb0ELb0EN7cutlass10bfloat16_tE19Flash_kernel_traitsILi64ELi64ELi256ELi4ES3_EELb1ELb0ELb0ELb0ELb1ELb0ELb1ELb0EEEvNS_16Flash_fwd_paramsE:
        /* <DEDUP_REMOVED lines=80> */
.L_x_3052:
        /* <DEDUP_REMOVED lines=49> */
[----:B------:R-:W-:Y:S01]  /*0810*/  UIMAD.WIDE.U32 UR28, UR17, UR5, UR16 ;  /* 0x00000005111c72a5 */ /* 0x000fe2000f8e0010 */
[----:B------:R-:W-:Y:S01]  /*0820*/  R2UR UR16, R0 ;  /* 0x00000000001072ca */ /* 0x000fe200000e0000 */
[----:B------:R-:W1:Y:S05]  /*0830*/  LDCU UR17, c[0x0][0x508] ;  /* 0x0000a100ff1177ac */ /* 0x000e6a0008000800 */
[----:B------:R-:W-:Y:S02]  /*0840*/  UMOV UR5, UR29 ;  /* 0x0000001d00057c82 */ /* 0x000fe40008000000 */
[----:B------:R-:W-:-:S07]  /*0850*/  UIMAD.WIDE.U32 UR28, UR5, UR12, URZ ;  /* 0x0000000c051c72a5 */ /* 0x000fce000f8e00ff */
[----:B------:R-:W-:Y:S02]  /*0860*/  UMOV UR5, UR29 ;  /* 0x0000001d00057c82 */ /* 0x000fe40008000000 */
[----:B------:R-:W-:-:S04]  /*0870*/  UIMAD UR12, UR5, UR16, UR12 ;  /* 0x00000010050c72a4 */ /* 0x000fc8000f8e020c */
        /* <DEDUP_REMOVED lines=27> */
[----:B------:R-:W-:Y:S01]  /*0a30*/  SHF.R.U32.HI R0, RZ, 0x4, R226 ;  /* 0x00000004ff007819 */ /* 0x000fe200000116e2 */
[----:B------:R-:W2:Y:S04]  /*0a40*/  LDCU UR8, c[0x0][0x44c] ;  /* 0x00008980ff0877ac */ /* 0x000ea80008000800 */
[C---:B------:R-:W-:Y:S02]  /*0a50*/  VIADD R2, R0.reuse, 0x8 ;  /* 0x0000000800027836 */ /* 0x040fe40000000000 */
[C---:B------:R-:W-:Y:S02]  /*0a60*/  VIADD R5, R0.reuse, 0x10 ;  /* 0x0000001000057836 */ /* 0x040fe40000000000 */
[----:B------:R-:W-:-:S02]  /*0a70*/  VIADD R4, R0, 0x18 ;  /* 0x0000001800047836 */ /* 0x000fc40000000000 */
[----:B------:R-:W-:Y:S01]  /*0a80*/  VIADD R6, R0, 0x20 ;  /* 0x0000002000067836 */ /* 0x000fe20000000000 */
[----:B-1----:R-:W-:-:S04]  /*0a90*/  UIMAD UR4, UR10, UR4, UR15 ;  /* 0x000000040a0472a4 */ /* 0x002fc8000f8e020f */
[----:B------:R-:W-:Y:S01]  /*0aa0*/  UIMAD UR9, UR4, UR6, UR23 ;  /* 0x00000006040972a4 */ /* 0x000fe2000f8e0217 */
[----:B------:R-:W1:Y:S03]  /*0ab0*/  LDCU.64 UR6, c[0x0][0x3f8] ;  /* 0x00007f00ff0677ac */ /* 0x000e660008000a00 */
[----:B------:R-:W-:Y:S02]  /*0ac0*/  UIMAD UR9, UR9, UR5, UR20 ;  /* 0x00000005090972a4 */ /* 0x000fe4000f8e0214 */
[----:B------:R-:W-:Y:S02]  /*0ad0*/  UIADD3 UR20, UPT, UPT, -UR20, UR22, URZ ;  /* 0x0000001614147290 */ /* 0x000fe4000fffe1ff */
[----:B--2---:R-:W-:Y:S01]  /*0ae0*/  UIMAD UR8, UR9, UR8, URZ ;  /* 0x00000008090872a4 */ /* 0x004fe2000f8e02ff */
[----:B------:R-:W2:Y:S03]  /*0af0*/  LDCU.64 UR4, c[0x0][0x428] ;  /* 0x00008500ff0477ac */ /* 0x000ea60008000a00 */
[----:B------:R-:W-:-:S02]  /*0b00*/  ISETP.GE.AND P6, PT, R2, UR20, PT ;  /* 0x0000001402007c0c */ /* 0x000fc4000bfc6270 */
[----:B------:R-:W-:Y:S01]  /*0b10*/  IMAD.U32 R3, RZ, RZ, UR8 ;  /* 0x00000008ff037e24 */ /* 0x000fe2000f8e00ff */
[C---:B------:R-:W-:Y:S02]  /*0b20*/  LEA R2, P0, R226.reuse, UR8, 0x2 ;  /* 0x00000008e2027c11 */ /* 0x040fe4000f8010ff */
[----:B------:R-:W-:Y:S02]  /*0b30*/  LOP3.LUT P2, R226, R226, 0xf, RZ, 0xc0, !PT ;  /* 0x0000000fe2e27812 */ /* 0x000fe4000784c0ff */
[----:B------:R-:W-:Y:S02]  /*0b40*/  LEA.HI.X.SX32 R3, R3, RZ, 0x1, P0 ;  /* 0x000000ff03037211 */ /* 0x000fe400000f0eff */
[----:B-1----:R-:W-:Y:S02]  /*0b50*/  LEA R8, P0, R2, UR6, 0x2 ;  /* 0x0000000602087c11 */ /* 0x002fe4000f8010ff */
[----:B------:R-:W-:Y:S02]  /*0b60*/  ISETP.GE.OR P2, PT, R0, UR20, P2 ;  /* 0x0000001400007c0c */ /* 0x000fe40009746670 */
[----:B------:R-:W-:Y:S01]  /*0b70*/  LEA.HI.X R9, R2, UR7, R3, 0x2, P0 ;  /* 0x0000000702097c11 */ /* 0x000fe200080f1403 */
[----:B------:R-:W-:Y:S01]  /*0b80*/  IMAD.U32 R2, RZ, RZ, UR9 ;  /* 0x00000009ff027e24 */ /* 0x000fe2000f8e00ff */
[----:B------:R-:W-:-:S02]  /*0b90*/  IADD3 R3, P0, PT, R0, UR9, RZ ;  /* 0x0000000900037c10 */ /* 0x000fc4000ff1e0ff */
[----:B------:R-:W-:Y:S01]  /*0ba0*/  P2R R7, PR, RZ, 0x4 ;  /* 0x00000004ff077803 */ /* 0x000fe20000000000 */
[----:B------:R-:W-:Y:S01]  /*0bb0*/  @!P6 STG.E.128 desc[UR18][R8.64+0x800], RZ ;  /* 0x000800ff0800e986 */ /* 0x000fe2000c101d12 */
[----:B------:R-:W-:Y:S02]  /*0bc0*/  LEA.HI.X.SX32 R2, R2, RZ, 0x1, P0 ;  /* 0x000000ff02027211 */ /* 0x000fe400000f0eff */
[C---:B--2---:R-:W-:Y:S02]  /*0bd0*/  LEA R10, P0, R3.reuse, UR4, 0x2 ;  /* 0x00000004030a7c11 */ /* 0x044fe4000f8010ff */
[----:B------:R-:W-:Y:S02]  /*0be0*/  ISETP.GE.AND P1, PT, R0, UR20, PT ;  /* 0x0000001400007c0c */ /* 0x000fe4000bf26270 */
[----:B------:R-:W-:Y:S02]  /*0bf0*/  LEA.HI.X R11, R3, UR5, R2, 0x2, P0 ;  /* 0x00000005030b7c11 */ /* 0x000fe400080f1402 */
[----:B------:R-:W-:-:S02]  /*0c00*/  ISETP.NE.AND P0, PT, R7, RZ, PT ;  /* 0x000000ff0700720c */ /* 0x000fc40003f05270 */
[----:B------:R-:W-:Y:S01]  /*0c10*/  ISETP.GE.AND P5, PT, R5, UR20, PT ;  /* 0x0000001405007c0c */ /* 0x000fe2000bfa6270 */
[----:B------:R-:W-:Y:S01]  /*0c20*/  VIADD R5, R0, 0x28 ;  /* 0x0000002800057836 */ /* 0x000fe20000000000 */
[----:B------:R-:W-:Y:S01]  /*0c30*/  ISETP.GE.AND P4, PT, R4, UR20, PT ;  /* 0x0000001404007c0c */ /* 0x000fe2000bf86270 */
[----:B------:R-:W-:Y:S01]  /*0c40*/  VIADD R4, R0, 0x30 ;  /* 0x0000003000047836 */ /* 0x000fe20000000000 */
[----:B------:R-:W-:Y:S01]  /*0c50*/  ISETP.GE.AND P3, PT, R6, UR20, PT ;  /* 0x0000001406007c0c */ /* 0x000fe2000bf66270 */
[----:B------:R-:W-:Y:S01]  /*0c60*/  VIADD R0, R0, 0x38 ;  /* 0x0000003800007836 */ /* 0x000fe20000000000 */
[----:B------:R-:W-:Y:S01]  /*0c70*/  ISETP.GE.AND P2, PT, R5, UR20, PT ;  /* 0x0000001405007c0c */ /* 0x000fe2000bf46270 */
[----:B------:R-:W-:Y:S01]  /*0c80*/  @!P1 STG.E.128 desc[UR18][R8.64], RZ ;  /* 0x000000ff08009986 */ /* 0x000fe2000c101d12 */
[----:B------:R-:W-:Y:S02]  /*0c90*/  ISETP.GE.AND P1, PT, R4, UR20, PT ;  /* 0x0000001404007c0c */ /* 0x000fe4000bf26270 */
[----:B------:R-:W-:Y:S01]  /*0ca0*/  P2R R2, PR, RZ, 0x40 ;  /* 0x00000040ff027803 */ /* 0x000fe20000000000 */
[----:B------:R-:W-:Y:S01]  /*0cb0*/  @!P0 IMAD.MOV.U32 R3, RZ, RZ, -0x800000 ;  /* 0xff800000ff038424 */ /* 0x000fe200078e00ff */
[----:B------:R-:W-:Y:S01]  /*0cc0*/  ISETP.GE.AND P0, PT, R0, UR20, PT ;  /* 0x0000001400007c0c */ /* 0x000fe2000bf06270 */
[----:B------:R-:W-:Y:S01]  /*0cd0*/  @!P5 STG.E.128 desc[UR18][R8.64+0x1000], RZ ;  /* 0x001000ff0800d986 */ /* 0x000fe2000c101d12 */
[----:B------:R-:W-:-:S02]  /*0ce0*/  ISETP.NE.AND P6, PT, R7, RZ, PT ;  /* 0x000000ff0700720c */ /* 0x000fc40003fc5270 */
[C---:B------:R-:W-:Y:S01]  /*0cf0*/  ISETP.NE.OR P5, PT, R226.reuse, RZ, P5 ;  /* 0x000000ffe200720c */ /* 0x040fe20002fa5670 */
[----:B------:R-:W-:Y:S01]  /*0d00*/  @!P4 STG.E.128 desc[UR18][R8.64+0x1800], RZ ;  /* 0x001800ff0800c986 */ /* 0x000fe2000c101d12 */
[----:B------:R-:W-:-:S03]  /*0d10*/  ISETP.NE.OR P4, PT, R226, RZ, P4 ;  /* 0x000000ffe200720c */ /* 0x000fc60002785670 */
[----:B------:R-:W-:Y:S01]  /*0d20*/  @!P3 STG.E.128 desc[UR18][R8.64+0x2000], RZ ;  /* 0x002000ff0800b986 */ /* 0x000fe2000c101d12 */
[----:B------:R-:W-:-:S03]  /*0d30*/  ISETP.NE.OR P3, PT, R226, RZ, P3 ;  /* 0x000000ffe200720c */ /* 0x000fc60001f65670 */
[----:B------:R-:W-:Y:S01]  /*0d40*/  @!P2 STG.E.128 desc[UR18][R8.64+0x2800], RZ ;  /* 0x002800ff0800a986 */ /* 0x000fe2000c101d12 */
[----:B------:R-:W-:-:S03]  /*0d50*/  ISETP.NE.OR P2, PT, R226, RZ, P2 ;  /* 0x000000ffe200720c */ /* 0x000fc60001745670 */
[----:B------:R-:W-:Y:S01]  /*0d60*/  @!P1 STG.E.128 desc[UR18][R8.64+0x3000], RZ ;  /* 0x003000ff08009986 */ /* 0x000fe2000c101d12 */
[C---:B------:R-:W-:Y:S01]  /*0d70*/  ISETP.NE.OR P1, PT, R226.reuse, RZ, P1 ;  /* 0x000000ffe200720c */ /* 0x040fe20000f25670 */
[----:B------:R-:W-:Y:S02]  /*0d80*/  @!P5 IMAD.MOV.U32 R13, RZ, RZ, -0x800000 ;  /* 0xff800000ff0dd424 */ /* 0x000fe400078e00ff */
[----:B------:R1:W-:Y:S01]  /*0d90*/  @!P0 STG.E.128 desc[UR18][R8.64+0x3800], RZ ;  /* 0x003800ff08008986 */ /* 0x0003e2000c101d12 */
[----:B------:R-:W-:Y:S01]  /*0da0*/  ISETP.NE.OR P0, PT, R226, RZ, P0 ;  /* 0x000000ffe200720c */ /* 0x000fe20000705670 */
[----:B------:R-:W-:Y:S02]  /*0db0*/  @!P3 IMAD.MOV.U32 R7, RZ, RZ, -0x800000 ;  /* 0xff800000ff07b424 */ /* 0x000fe400078e00ff */
[----:B------:R2:W-:Y:S01]  /*0dc0*/  @!P6 STG.E desc[UR18][R10.64], R3 ;  /* 0x000000030a00e986 */ /* 0x0005e2000c101912 */
[----:B------:R-:W-:Y:S01]  /*0dd0*/  ISETP.NE.AND P6, PT, R2, RZ, PT ;  /* 0x000000ff0200720c */ /* 0x000fe20003fc5270 */
[----:B------:R-:W-:-:S02]  /*0de0*/  @!P2 IMAD.MOV.U32 R5, RZ, RZ, -0x800000 ;  /* 0xff800000ff05a424 */ /* 0x000fc400078e00ff */
[----:B------:R3:W-:Y:S01]  /*0df0*/  @!P5 STG.E desc[UR18][R10.64+0x40], R13 ;  /* 0x0000400d0a00d986 */ /* 0x0007e2000c101912 */
[----:B------:R-:W-:-:S03]  /*0e00*/  ISETP.NE.OR P6, PT, R226, RZ, P6 ;  /* 0x000000ffe200720c */ /* 0x000fc600037c5670 */
[----:B------:R3:W-:Y:S04]  /*0e10*/  @!P3 STG.E desc[UR18][R10.64+0x80], R7 ;  /* 0x000080070a00b986 */ /* 0x0007e8000c101912 */
[----:B------:R3:W-:Y:S06]  /*0e20*/  @!P2 STG.E desc[UR18][R10.64+0xa0], R5 ;  /* 0x0000a0050a00a986 */ /* 0x0007ec000c101912 */
[----:B------:R-:W-:-:S02]  /*0e30*/  @!P6 IMAD.MOV.U32 R15, RZ, RZ, -0x800000 ;  /* 0xff800000ff0fe424 */ /* 0x000fc400078e00ff */
[----:B-1----:R-:W-:-:S03]  /*0e40*/  @!P4 IMAD.MOV.U32 R9, RZ, RZ, -0x800000 ;  /* 0xff800000ff09c424 */ /* 0x002fc600078e00ff */
[----:B------:R3:W-:Y:S01]  /*0e50*/  @!P6 STG.E desc[UR18][R10.64+0x20], R15 ;  /* 0x0000200f0a00e986 */ /* 0x0007e2000c101912 */
[----:B--2---:R-:W-:-:S03]  /*0e60*/  @!P1 IMAD.MOV.U32 R3, RZ, RZ, -0x800000 ;  /* 0xff800000ff039424 */ /* 0x004fc600078e00ff */
[----:B------:R3:W-:Y:S04]  /*0e70*/  @!P4 STG.E desc[UR18][R10.64+0x60], R9 ;  /* 0x000060090a00c986 */ /* 0x0007e8000c101912 */
[----:B------:R3:W-:Y:S01]  /*0e80*/  @!P1 STG.E desc[UR18][R10.64+0xc0], R3 ;  /* 0x0000c0030a009986 */ /* 0x0007e2000c101912 */
[----:B------:R-:W-:Y:S05]  /*0e90*/  @P0 EXIT ;  /* 0x000000000000094d */ /* 0x000fea0003800000 */
[----:B---3--:R-:W-:-:S05]  /*0ea0*/  MOV R3, 0xff800000 ;  /* 0xff80000000037802 */ /* 0x008fca0000000f00 */
[----:B------:R-:W-:Y:S01]  /*0eb0*/  STG.E desc[UR18][R10.64+0xe0], R3 ;  /* 0x0000e0030a007986 */ /* 0x000fe2000c101912 */
[----:B------:R-:W-:Y:S05]  /*0ec0*/  EXIT ;  /* 0x000000000000794d */ /* 0x000fea0003800000 */
.L_x_3053:
[----:B------:R-:W1:Y:S01]  /*0ed0*/  LDCU.64 UR4, c[0x0][0x4d8] ;  /* 0x00009b00ff0477ac */ /* 0x000e620008000a00 */
[----:B------:R-:W-:Y:S01]  /*0ee0*/  UMOV UR6, UR15 ;  /* 0x0000000f00067c82 */ /* 0x000fe20008000000 */
[----:B-1----:R-:W-:-:S04]  /*0ef0*/  UISETP.NE.U32.AND UP0, UPT, UR4, URZ, UPT ;  /* 0x000000ff0400728c */ /* 0x002fc8000bf05070 */
[----:B------:R-:W-:-:S09]  /*0f00*/  UISETP.NE.AND.EX UP0, UPT, UR5, URZ, UPT, UP0 ;  /* 0x000000ff0500728c */ /* 0x000fd2000bf05300 */
[----:B------:R-:W-:Y:S05]  /*0f10*/  BRA.U !UP0, `(.L_x_3054) ;  /* 0x0000000108187547 */ /* 0x000fea000b800000 */
[----:B------:R-:W-:-:S04]  /*0f20*/  UIADD3 UR4, UP0, UPT, UR9, UR4, URZ ;  /* 0x0000000409047290 */ /* 0x000fc8000ff1e0ff */
[----:B------:R-:W-:Y:S02]  /*0f30*/  UIADD3.X UR5, UPT, UPT, UR8, UR5, URZ, UP0, !UPT ;  /* 0x0000000508057290 */ /* 0x000fe400087fe4ff */
[----:B------:R-:W-:-:S04]  /*0f40*/  IMAD.U32 R2, RZ, RZ, UR4 ;  /* 0x00000004ff027e24 */ /* 0x000fc8000f8e00ff */
[----:B------:R-:W-:-:S05]  /*0f50*/  MOV R3, UR5 ;  /* 0x0000000500037c02 */ /* 0x000fca0008000f00 */
[----:B------:R-:W2:Y:S02]  /*0f60*/  LDG.E R2, desc[UR18][R2.64] ;  /* 0x0000001202027981 */ /* 0x000ea4000c1e1900 */
[----:B--2---:R-:W-:Y:S02]  /*0f70*/  R2UR UR6, R2 ;  /* 0x00000000020672ca */ /* 0x004fe400000e0000 */
.L_x_3054:
[----:B------:R-:W1:Y:S02]  /*0f80*/  LDCU.64 UR12, c[0x0][0x4e0] ;  /* 0x00009c00ff0c77ac */ /* 0x000e640008000a00 */
[----:B-1----:R-:W-:-:S04]  /*0f90*/  UISETP.NE.U32.AND UP6, UPT, UR12, URZ, UPT ;  /* 0x000000ff0c00728c */ /* 0x002fc8000bfc5070 */
[----:B------:R-:W-:-:S09]  /*0fa0*/  UISETP.NE.AND.EX UP6, UPT, UR13, URZ, UPT, UP6 ;  /* 0x000000ff0d00728c */ /* 0x000fd2000bfc5360 */
[----:B------:R-:W-:Y:S05]  /*0fb0*/  BRA.U !UP6, `(.L_x_3055) ;  /* 0x000000050e887547 */ /* 0x000fea000b800000 */
[----:B------:R-:W1:Y:S01]  /*0fc0*/  LDC R6, c[0x0][0x4f0] ;  /* 0x00013c00ff067b82 */ /* 0x000e620000000800 */
[----:B------:R-:W-:Y:S01]  /*0fd0*/  ULEA UR8, UR16, 0xffffff00, 0x8 ;  /* 0xffffff0010087891 */ /* 0x000fe2000f8e40ff */
[----:B------:R-:W2:Y:S05]  /*0fe0*/  LDCU.64 UR4, c[0x0][0x4e8] ;  /* 0x00009d00ff0477ac */ /* 0x000eaa0008000a00 */
[----:B------:R-:W-:Y:S01]  /*0ff0*/  IMAD.U32 R0, RZ, RZ, UR8 ;  /* 0x00000008ff007e24 */ /* 0x000fe2000f8e00ff */
[----:B------:R-:W3:Y:S04]  /*1000*/  LDCU.64 UR10, c[0x0][0x3b8] ;  /* 0x00007700ff0a77ac */ /* 0x000ee80008000a00 */
[----:B------:R-:W-:Y:S01]  /*1010*/  IABS R0, R0 ;  /* 0x0000000000007213 */ /* 0x000fe20000000000 */
        /* <DEDUP_REMOVED lines=13> */
[----:B-1----:R-:W-:Y:S02]  /*10f0*/  IADD3 R2, PT, PT, RZ, -R5, RZ ;  /* 0x80000005ff027210 */ /* 0x002fe40007ffe0ff */
[----:B------:R-:W-:-:S03]  /*1100*/  MOV R4, RZ ;  /* 0x000000ff00047202 */ /* 0x000fc60000000f00 */
[----:B------:R-:W-:-:S04]  /*1110*/  IMAD R2, R2, R3, RZ ;  /* 0x0000000302027224 */ /* 0x000fc800078e02ff */
[----:B------:R-:W-:Y:S02]  /*1120*/  IMAD.HI.U32 R5, R5, R2, R4 ;  /* 0x0000000205057227 */ /* 0x000fe400078e0004 */
[----:B------:R-:W1:Y:S02]  /*1130*/  LDC R4, c[0x0][0x3e8] ;  /* 0x0000fa00ff047b82 */ /* 0x000e640000000800 */
        /* <DEDUP_REMOVED lines=9> */
[----:B------:R-:W-:-:S04]  /*11d0*/  LOP3.LUT R0, R6, UR8, RZ, 0x3c, !PT ;  /* 0x0000000806007c12 */ /* 0x000fc8000f8e3cff */
[----:B------:R-:W-:-:S07]  /*11e0*/  ISETP.GE.AND P0, PT, R0, RZ, PT ;  /* 0x000000ff0000720c */ /* 0x000fce0003f06270 */
[----:B------:R-:W-:-:S06]  /*11f0*/  @P2 IADD3 R7, PT, PT, R7, 0x1, RZ ;  /* 0x0000000107072810 */ /* 0x000fcc0007ffe0ff */
[----:B------:R-:W-:Y:S01]  /*1200*/  @!P0 IMAD.MOV R7, RZ, RZ, -R7 ;  /* 0x000000ffff078224 */ /* 0x000fe200078e0a07 */
[----:B------:R-:W-:-:S05]  /*1210*/  @!P1 LOP3.LUT R7, RZ, R6, RZ, 0x33, !PT ;  /* 0x00000006ff079212 */ /* 0x000fca00078e33ff */
[----:B------:R-:W-:-:S06]  /*1220*/  IMAD.WIDE R2, R7, 0x4, R234 ;  /* 0x0000000407027825 */ /* 0x000fcc00078e02ea */
[----:B------:R5:W3:Y:S01]  /*1230*/  LDG.E R2, desc[UR18][R2.64] ;  /* 0x0000001202027981 */ /* 0x000ae2000c1e1900 */
[----:B-1----:R-:W-:Y:S02]  /*1240*/  IABS R5, R4 ;  /* 0x0000000400057213 */ /* 0x002fe40000000000 */
[----:B------:R-:W-:Y:S02]  /*1250*/  MOV R0, UR23 ;  /* 0x0000001700007c02 */ /* 0x000fe40008000f00 */
[----:B------:R-:W1:Y:S01]  /*1260*/  I2F.RP R10, R5 ;  /* 0x00000005000a7306 */ /* 0x000e620000209400 */
[----:B------:R-:W-:Y:S02]  /*1270*/  IADD3 R7, PT, PT, -R7, RZ, RZ ;  /* 0x000000ff07077210 */ /* 0x000fe40007ffe1ff */
[----:B------:R-:W-:-:S03]  /*1280*/  IABS R0, R0 ;  /* 0x0000000000007213 */ /* 0x000fc60000000000 */
[----:B------:R-:W-:Y:S01]  /*1290*/  IMAD R6, R6, R7, UR8 ;  /* 0x0000000806067e24 */ /* 0x000fe2000f8e0207 */
[----:B------:R-:W4:Y:S01]  /*12a0*/  LDCU.64 UR8, c[0x0][0x3c0] ;  /* 0x00007800ff0877ac */ /* 0x000f220008000a00 */
[----:B-1----:R-:W1:Y:S02]  /*12b0*/  MUFU.RCP R9, R10 ;  /* 0x0000000a00097308 */ /* 0x002e640000001000 */
[----:B-1----:R-:W-:-:S06]  /*12c0*/  VIADD R9, R9, 0xffffffe ;  /* 0x0ffffffe09097836 */ /* 0x002fcc0000000000 */
[----:B------:R-:W1:Y:S02]  /*12d0*/  F2I.FTZ.U32.TRUNC.NTZ R9, R9 ;  /* 0x0000000900097305 */ /* 0x000e64000021f000 */
[----:B-1----:R-:W-:-:S05]  /*12e0*/  IADD3 R8, PT, PT, RZ, -R9, RZ ;  /* 0x80000009ff087210 */ /* 0x002fca0007ffe0ff */
[----:B-----5:R-:W-:Y:S02]  /*12f0*/  IMAD R3, R8, R5, RZ ;  /* 0x0000000508037224 */ /* 0x020fe400078e02ff */
[----:B------:R-:W-:-:S04]  /*1300*/  IMAD.MOV.U32 R8, RZ, RZ, RZ ;  /* 0x000000ffff087224 */ /* 0x000fc800078e00ff */
[----:B------:R-:W-:Y:S01]  /*1310*/  IMAD.HI.U32 R8, R9, R3, R8 ;  /* 0x0000000309087227 */ /* 0x000fe200078e0008 */
[----:B------:R-:W-:-:S05]  /*1320*/  MOV R3, R0 ;  /* 0x0000000000037202 */ /* 0x000fca0000000f00 */
        /* <DEDUP_REMOVED lines=22> */
[----:B------:R-:W-:Y:S01]  /*1490*/  IADD3 R9, PT, PT, R9, R5, RZ ;  /* 0x0000000509097210 */ /* 0x000fe20007ffe0ff */
[----:B------:R-:W-:Y:S02]  /*14a0*/  IMAD.IADD R11, R11, 0x1, R3 ;  /* 0x000000010b0b7824 */ /* 0x000fe400078e0203 */
[C---:B------:R-:W-:Y:S02]  /*14b0*/  IMAD R3, R2.reuse, UR10, RZ ;  /* 0x0000000a02037c24 */ /* 0x040fe4000f8e02ff */
[----:B------:R-:W-:Y:S01]  /*14c0*/  IMAD R5, R2, UR8, RZ ;  /* 0x0000000802057c24 */ /* 0x000fe2000f8e02ff */
[----:B------:R-:W-:Y:S01]  /*14d0*/  SHF.R.S32.HI R2, RZ, 0x1f, R0 ;  /* 0x0000001fff027819 */ /* 0x000fe20000011400 */
[C---:B------:R-:W-:Y:S02]  /*14e0*/  IMAD R3, R6.reuse, UR11, R3 ;  /* 0x0000000b06037c24 */ /* 0x040fe4000f8e0203 */
[----:B------:R-:W-:-:S04]  /*14f0*/  IMAD.WIDE.U32 R8, R6, UR10, R8 ;  /* 0x0000000a06087c25 */ /* 0x000fc8000f8e0008 */
[C---:B------:R-:W-:Y:S01]  /*1500*/  IMAD R5, R6.reuse, UR9, R5 ;  /* 0x0000000906057c24 */ /* 0x040fe2000f8e0205 */
[----:B------:R-:W-:Y:S01]  /*1510*/  IADD3 R9, PT, PT, R9, R3, RZ ;  /* 0x0000000309097210 */ /* 0x000fe20007ffe0ff */
[----:B------:R-:W-:-:S04]  /*1520*/  IMAD.WIDE.U32 R6, R6, UR8, R10 ;  /* 0x0000000806067c25 */ /* 0x000fc8000f8e000a */
[C---:B-1----:R-:W-:Y:S01]  /*1530*/  IMAD R3, R2.reuse, UR4, RZ ;  /* 0x0000000402037c24 */ /* 0x042fe2000f8e02ff */
[----:B------:R-:W-:Y:S01]  /*1540*/  IADD3 R7, PT, PT, R7, R5, RZ ;  /* 0x0000000507077210 */ /* 0x000fe20007ffe0ff */
[----:B------:R-:W-:Y:S02]  /*1550*/  IMAD R5, R2, UR6, RZ ;  /* 0x0000000602057c24 */ /* 0x000fe4000f8e02ff */
[----:B------:R-:W-:-:S04]  /*1560*/  IMAD.WIDE.U32 R8, R0, UR4, R8 ;  /* 0x0000000400087c25 */ /* 0x000fc8000f8e0008 */
[C---:B------:R-:W-:Y:S01]  /*1570*/  IMAD R5, R0.reuse, UR7, R5 ;  /* 0x0000000700057c24 */ /* 0x040fe2000f8e0205 */
[----:B------:R-:W-:Y:S01]  /*1580*/  MOV R2, R8 ;  /* 0x0000000800027202 */ /* 0x000fe20000000f00 */
[----:B------:R-:W-:-:S04]  /*1590*/  IMAD.WIDE.U32 R20, R0, UR6, R6 ;  /* 0x0000000600147c25 */ /* 0x000fc8000f8e0006 */
[----:B------:R-:W-:Y:S01]  /*15a0*/  IMAD R3, R0, UR5, R3 ;  /* 0x0000000500037c24 */ /* 0x000fe2000f8e0203 */
[----:B------:R-:W-:-:S03]  /*15b0*/  IADD3 R19, PT, PT, R21, R5, RZ ;  /* 0x0000000515137210 */ /* 0x000fc60007ffe0ff */
[----:B------:R-:W-:Y:S01]  /*15c0*/  IMAD.IADD R0, R9, 0x1, R3 ;  /* 0x0000000109007824 */ /* 0x000fe200078e0203 */
[----:B------:R-:W-:Y:S06]  /*15d0*/  BRA `(.L_x_3056) ;  /* 0x0000000400847947 */ /* 0x000fec0003800000 */
.L_x_3055:
        /* <DEDUP_REMOVED lines=16> */
.L_x_3057:
[----:B------:R-:W1:Y:S01]  /*16e0*/  LDCU.64 UR10, c[0x0][0x3b8] ;  /* 0x00007700ff0a77ac */ /* 0x000e620008000a00 */
[----:B------:R-:W-:-:S04]  /*16f0*/  UIADD3 UR25, UPT, UPT, UR7, UR27, URZ ;  /* 0x0000001b07197290 */ /* 0x000fc8000fffe0ff */
[----:B-1----:R-:W-:Y:S02]  /*1700*/  UIMAD.WIDE.U32 UR4, UR25, UR10, URZ ;  /* 0x0000000a190472a5 */ /* 0x002fe4000f8e00ff */
[----:B------:R-:W-:-:S04]  /*1710*/  UIMAD UR25, UR25, UR11, URZ ;  /* 0x0000000b191972a4 */ /* 0x000fc8000f8e02ff */
[----:B------:R-:W-:Y:S01]  /*1720*/  UIADD3 UR25, UPT, UPT, UR5, UR25, URZ ;  /* 0x0000001905197290 */ /* 0x000fe2000fffe0ff */
[----:B------:R-:W-:-:S11]  /*1730*/  UMOV UR26, UR4 ;  /* 0x00000004001a7c82 */ /* 0x000fd60008000000 */
.L_x_3058:
        /* <DEDUP_REMOVED lines=14> */
.L_x_3059:
[----:B------:R-:W1:Y:S01]  /*1820*/  LDCU.64 UR8, c[0x0][0x3c0] ;  /* 0x00007800ff0877ac */ /* 0x000e620008000a00 */
[----:B------:R-:W-:-:S04]  /*1830*/  UIADD3 UR7, UPT, UPT, UR7, UR27, URZ ;  /* 0x0000001b07077290 */ /* 0x000fc8000fffe0ff */
[----:B-1----:R-:W-:Y:S02]  /*1840*/  UIMAD.WIDE.U32 UR28, UR7, UR8, URZ ;  /* 0x00000008071c72a5 */ /* 0x002fe4000f8e00ff */
[----:B------:R-:W-:-:S04]  /*1850*/  UIMAD UR5, UR7, UR9, URZ ;  /* 0x00000009070572a4 */ /* 0x000fc8000f8e02ff */
[----:B------:R-:W-:-:S12]  /*1860*/  UIADD3 UR5, UPT, UPT, UR29, UR5, URZ ;  /* 0x000000051d057290 */ /* 0x000fd8000fffe0ff */
.L_x_3060:
[----:B------:R-:W1:Y:S01]  /*1870*/  LDC R0, c[0x0][0x3e8] ;  /* 0x0000fa00ff007b82 */ /* 0x000e620000000800 */
[----:B------:R-:W-:Y:S01]  /*1880*/  MOV R3, UR23 ;  /* 0x0000001700037c02 */ /* 0x000fe20008000f00 */
[----:B------:R-:W-:Y:S01]  /*1890*/  ULEA UR4, UR16, 0xffffff00, 0x8 ;  /* 0xffffff0010047891 */ /* 0x000fe2000f8e40ff */
[----:B------:R-:W-:Y:S01]  /*18a0*/  CS2R R234, SRZ ;  /* 0x0000000000ea7805 */ /* 0x000fe2000001ff00 */
[----:B------:R-:W-:Y:S01]  /*18b0*/  UMOV UR29, UR5 ;  /* 0x00000005001d7c82 */ /* 0x000fe20008000000 */
[----:B------:R-:W-:Y:S01]  /*18c0*/  IABS R3, R3 ;  /* 0x0000000300037213 */ /* 0x000fe20000000000 */
[----:B------:R-:W-:Y:S01]  /*18d0*/  USHF.R.S32.HI UR5, URZ, 0x1f, UR4 ;  /* 0x0000001fff057899 */ /* 0x000fe20008011404 */
[----:B------:R-:W-:Y:S01]  /*18e0*/  UMOV UR27, UR25 ;  /* 0x00000019001b7c82 */ /* 0x000fe20008000000 */
[----:B------:R-:W-:Y:S02]  /*18f0*/  UIMAD.WIDE.U32 UR28, UR4, UR8, UR28 ;  /* 0x00000008041c72a5 */ /* 0x000fe4000f8e001c */
[----:B------:R-:W-:-:S02]  /*1900*/  UIMAD UR6, UR5, UR8, URZ ;  /* 0x00000008050672a4 */ /* 0x000fc4000f8e02ff */
[----:B------:R-:W-:Y:S02]  /*1910*/  UIMAD UR5, UR5, UR10, URZ ;  /* 0x0000000a050572a4 */ /* 0x000fe4000f8e02ff */
[----:B------:R-:W-:Y:S01]  /*1920*/  UIMAD.WIDE.U32 UR26, UR4, UR10, UR26 ;  /* 0x0000000a041a72a5 */ /* 0x000fe2000f8e001a */
[----:B------:R-:W-:Y:S01]  /*1930*/  MOV R13, UR29 ;  /* 0x0000001d000d7c02 */ /* 0x000fe20008000f00 */
[----:B------:R-:W-:Y:S01]  /*1940*/  UIMAD UR5, UR4, UR11, UR5 ;  /* 0x0000000b040572a4 */ /* 0x000fe2000f8e0205 */
[----:B------:R-:W-:Y:S01]  /*1950*/  IMAD.U32 R12, RZ, RZ, UR28 ;  /* 0x0000001cff0c7e24 */ /* 0x000fe2000f8e00ff */
[----:B------:R-:W-:Y:S02]  /*1960*/  UIMAD UR6, UR4, UR9, UR6 ;  /* 0x00000009040672a4 */ /* 0x000fe4000f8e0206 */
[----:B------:R-:W-:Y:S01]  /*1970*/  UIADD3 UR5, UPT, UPT, UR27, UR5, URZ ;  /* 0x000000051b057290 */ /* 0x000fe2000fffe0ff */
[----:B------:R-:W-:Y:S01]  /*1980*/  MOV R9, UR27 ;  /* 0x0000001b00097c02 */ /* 0x000fe20008000f00 */
[----:B------:R-:W-:Y:S01]  /*1990*/  UIADD3 UR6, UPT, UPT, UR29, UR6, URZ ;  /* 0x000000061d067290 */ /* 0x000fe2000fffe0ff */
[----:B-1----:R-:W-:-:S03]  /*19a0*/  IABS R2, R0 ;  /* 0x0000000000027213 */ /* 0x002fc60000000000 */
[----:B------:R-:W-:Y:S01]  /*19b0*/  MOV R9, UR5 ;  /* 0x0000000500097c02 */ /* 0x000fe20008000f00 */
[----:B------:R-:W1:Y:S01]  /*19c0*/  I2F.RP R8, R2 ;  /* 0x0000000200087306 */ /* 0x000e620000209400 */
[----:B------:R-:W-:-:S07]  /*19d0*/  IMAD.U32 R13, RZ, RZ, UR6 ;  /* 0x00000006ff0d7e24 */ /* 0x000fce000f8e00ff */
[----:B-1----:R-:W1:Y:S02]  /*19e0*/  MUFU.RCP R6, R8 ;  /* 0x0000000800067308 */ /* 0x002e640000001000 */
[----:B-1----:R-:W-:Y:S02]  /*19f0*/  VIADD R6, R6, 0xffffffe ;  /* 0x0ffffffe06067836 */ /* 0x002fe40000000000 */
[----:B------:R-:W-:-:S04]  /*1a00*/  IMAD.U32 R8, RZ, RZ, UR26 ;  /* 0x0000001aff087e24 */ /* 0x000fc8000f8e00ff */
        /* <DEDUP_REMOVED lines=14> */
[----:B------:R-:W-:Y:S02]  /*1af0*/  ISETP.GE.U32.AND P2, PT, R5, R2, PT ;  /* 0x000000020500720c */ /* 0x000fe40003f46070 */
[----:B------:R-:W1:Y:S08]  /*1b00*/  LDC.64 R2, c[0x0][0x3d0] ;  /* 0x0000f400ff027b82 */ /* 0x000e700000000a00 */
[----:B------:R-:W2:Y:S03]  /*1b10*/  LDC.64 R4, c[0x0][0x3d8] ;  /* 0x0000f600ff047b82 */ /* 0x000ea60000000a00 */
[----:B------:R-:W-:-:S05]  /*1b20*/  @P2 VIADD R7, R7, 0x1 ;  /* 0x0000000107072836 */ /* 0x000fca0000000000 */
[----:B------:R-:W-:Y:S02]  /*1b30*/  @!P1 IADD3 R7, PT, PT, -R7, RZ, RZ ;  /* 0x000000ff07079210 */ /* 0x000fe40007ffe1ff */
[----:B------:R-:W-:-:S04]  /*1b40*/  @!P0 LOP3.LUT R7, RZ, R0, RZ, 0x33, !PT ;  /* 0x00000000ff078212 */ /* 0x000fc800078e33ff */
[----:B------:R-:W-:Y:S01]  /*1b50*/  SHF.R.S32.HI R11, RZ, 0x1f, R7 ;  /* 0x0000001fff0b7819 */ /* 0x000fe20000011407 */
[----:B-1----:R-:W-:-:S04]  /*1b60*/  IMAD.WIDE.U32 R8, R7, R2, R8 ;  /* 0x0000000207087225 */ /* 0x002fc800078e0008 */
[C---:B------:R-:W-:Y:S01]  /*1b70*/  IMAD R0, R11.reuse, R2, RZ ;  /* 0x000000020b007224 */ /* 0x040fe200078e02ff */
[----:B------:R-:W-:Y:S01]  /*1b80*/  MOV R2, R8 ;  /* 0x0000000800027202 */ /* 0x000fe20000000f00 */
[-C--:B--2---:R-:W-:Y:S02]  /*1b90*/  IMAD R6, R11, R4.reuse, RZ ;  /* 0x000000040b067224 */ /* 0x084fe400078e02ff */
[C---:B------:R-:W-:Y:S02]  /*1ba0*/  IMAD R3, R7.reuse, R3, R0 ;  /* 0x0000000307037224 */ /* 0x040fe400078e0200 */
[----:B------:R-:W-:-:S03]  /*1bb0*/  IMAD.WIDE.U32 R20, R7, R4, R12 ;  /* 0x0000000407147225 */ /* 0x000fc600078e000c */
[----:B------:R-:W-:Y:S01]  /*1bc0*/  IADD3 R0, PT, PT, R9, R3, RZ ;  /* 0x0000000309007210 */ /* 0x000fe20007ffe0ff */
[----:B------:R-:W-:-:S04]  /*1bd0*/  IMAD R5, R7, R5, R6 ;  /* 0x0000000507057224 */ /* 0x000fc800078e0206 */
[----:B------:R-:W-:-:S07]  /*1be0*/  IMAD.IADD R19, R21, 0x1, R5 ;  /* 0x0000000115137824 */ /* 0x000fce00078e0205 */
.L_x_3056:
[----:B------:R-:W-:Y:S01]  /*1bf0*/  UISETP.NE.AND UP0, UPT, UR24, -0x1, UPT ;  /* 0xffffffff1800788c */ /* 0x000fe2000bf05270 */
[C---:B------:R-:W-:Y:S01]  /*1c00*/  IMAD.SHL.U32 R6, R226.reuse, 0x8, RZ ;  /* 0x00000008e2067824 */ /* 0x040fe200078e00ff */
[----:B------:R-:W-:Y:S01]  /*1c10*/  UIADD3 UR25, UPT, UPT, -UR20, UR22, URZ ;  /* 0x0000001614197290 */ /* 0x000fe2000fffe1ff */
[----:B------:R-:W-:Y:S01]  /*1c20*/  SHF.R.U32.HI R28, RZ, 0x3, R226 ;  /* 0x00000003ff1c7819 */ /* 0x000fe200000116e2 */
[----:B------:R-:W1:Y:S01]  /*1c30*/  S2R R39, SR_CTAID.X ;  /* 0x0000000000277919 */ /* 0x000e620000002500 */
[----:B------:R-:W-:Y:S01]  /*1c40*/  MOV R29, RZ ;  /* 0x000000ff001d7202 */ /* 0x000fe20000000f00 */
[----:B------:R-:W-:Y:S01]  /*1c50*/  IMAD.SHL.U32 R220, R226, 0x40, RZ ;  /* 0x00000040e2dc7824 */ /* 0x000fe200078e00ff */
[----:B------:R-:W-:Y:S01]  /*1c60*/  LOP3.LUT R21, R6, 0x38, RZ, 0xc0, !PT ;  /* 0x0000003806157812 */ /* 0x000fe200078ec0ff */
[C---:B------:R-:W-:Y:S01]  /*1c70*/  VIADD R18, R28.reuse, 0x10 ;  /* 0x000000101c127836 */ /* 0x040fe20000000000 */
[C---:B------:R-:W-:Y:S01]  /*1c80*/  ISETP.GE.AND P2, PT, R28.reuse, UR25, PT ;  /* 0x000000191c007c0c */ /* 0x040fe2000bf46270 */
[----:B------:R-:W-:Y:S01]  /*1c90*/  VIADD R7, R28, 0x20 ;  /* 0x000000201c077836 */ /* 0x000fe20000000000 */
[----:B------:R-:W2:Y:S01]  /*1ca0*/  @!UP0 LDCU.64 UR4, c[0x0][0x398] ;  /* 0x00007300ff0487ac */ /* 0x000ea20008000a00 */
[----:B------:R-:W-:Y:S01]  /*1cb0*/  IADD3 R2, P1, PT, R21, R2, RZ ;  /* 0x0000000215027210 */ /* 0x000fe20007f3e0ff */
[----:B------:R-:W-:Y:S01]  /*1cc0*/  IMAD.MOV.U32 R223, RZ, RZ, 0x8 ;  /* 0x00000008ffdf7424 */ /* 0x000fe200078e00ff */
[----:B------:R-:W-:Y:S01]  /*1cd0*/  ISETP.GE.AND P6, PT, R18, UR25, PT ;  /* 0x0000001912007c0c */ /* 0x000fe2000bfc6270 */
[----:B------:R-:W3:Y:S01]  /*1ce0*/  @UP0 LDCU.64 UR6, c[0x0][0x3b0] ;  /* 0x00007600ff0607ac */ /* 0x000ee20008000a00 */
[----:B------:R-:W-:Y:S01]  /*1cf0*/  ISETP.GE.AND P5, PT, R7, UR25, PT ;  /* 0x0000001907007c0c */ /* 0x000fe2000bfa6270 */
[----:B------:R-:W-:Y:S01]  /*1d00*/  IMAD.X R3, RZ, RZ, R0, P1 ;  /* 0x000000ffff037224 */ /* 0x000fe200008e0600 */
[----:B------:R-:W-:Y:S01]  /*1d10*/  LOP3.LUT R13, R6, 0x1f8, RZ, 0xc0, !PT ;  /* 0x000001f8060d7812 */ /* 0x000fe200078ec0ff */
[----:B------:R-:W-:Y:S01]  /*1d20*/  VIADD R0, R28, 0x30 ;  /* 0x000000301c007836 */ /* 0x000fe20000000000 */
[----:B------:R-:W-:Y:S01]  /*1d30*/  LOP3.LUT R194, R220, 0x200, RZ, 0xc0, !PT ;  /* 0x00000200dcc27812 */ /* 0x000fe200078ec0ff */
[----:B------:R-:W-:Y:S01]  /*1d40*/  IMAD.WIDE.U32 R2, R28, UR10, R2 ;  /* 0x0000000a1c027c25 */ /* 0x000fe2000f8e0002 */
[----:B------:R-:W4:Y:S01]  /*1d50*/  @!P2 LDC.64 R8, c[0x0][0x3b0] ;  /* 0x0000ec00ff08ab82 */ /* 0x000f220000000a00 */
[----:B------:R-:W-:-:S02]  /*1d60*/  MOV R205, 0x40 ;  /* 0x0000004000cd7802 */ /* 0x000fc40000000f00 */
[----:B------:R-:W-:Y:S01]  /*1d70*/  IMAD R231, R28, UR11, R3 ;  /* 0x0000000b1ce77c24 */ /* 0x000fe2000f8e0203 */
[----:B------:R-:W-:Y:S02]  /*1d80*/  ISETP.GE.AND P4, PT, R0, UR25, PT ;  /* 0x0000001900007c0c */ /* 0x000fe4000bf86270 */
[----:B------:R-:W-:Y:S01]  /*1d90*/  MOV R224, UR17 ;  /* 0x0000001100e07c02 */ /* 0x000fe20008000f00 */
[----:B--2---:R-:W-:Y:S01]  /*1da0*/  @!UP0 UIMAD.WIDE.U32 UR30, UR15, UR4, URZ ;  /* 0x000000040f1e82a5 */ /* 0x004fe2000f8e00ff */
[----:B------:R-:W2:Y:S01]  /*1db0*/  @!P5 LDC.64 R14, c[0x0][0x3b0] ;  /* 0x0000ec00ff0edb82 */ /* 0x000ea20000000a00 */
[----:B---3--:R-:W-:Y:S02]  /*1dc0*/  @UP0 UIMAD.WIDE.U32 UR28, UR24, UR6, URZ ;  /* 0x00000006181c02a5 */ /* 0x008fe4000f8e00ff */
[----:B------:R-:W-:Y:S01]  /*1dd0*/  @!UP0 UIMAD UR26, UR15, UR5, UR31 ;  /* 0x000000050f1a82a4 */ /* 0x000fe2000f8e021f */
[----:B-1----:R-:W-:Y:S01]  /*1de0*/  IMAD.WIDE.U32 R38, R39, 0x40, R28 ;  /* 0x0000004027267825 */ /* 0x002fe200078e001c */
[----:B------:R-:W1:Y:S03]  /*1df0*/  LDCU.64 UR4, c[0x0][0x3c8] ;  /* 0x00007900ff0477ac */ /* 0x000e660008000a00 */
[----:B------:R-:W3:Y:S01]  /*1e00*/  @!P6 LDC.64 R16, c[0x0][0x380] ;  /* 0x0000e000ff10eb82 */ /* 0x000ee20000000a00 */
[----:B------:R-:W-:Y:S01]  /*1e10*/  @UP0 UIMAD UR26, UR24, UR7, UR29 ;  /* 0x00000007181a02a4 */ /* 0x000fe2000f8e021d */
[C---:B------:R-:W-:Y:S01]  /*1e20*/  @!P5 IADD3 R24, P1, PT, R38.reuse, 0x20, RZ ;  /* 0x000000202618d810 */ /* 0x040fe20007f3e0ff */
[----:B------:R-:W5:Y:S01]  /*1e30*/  LDCU.64 UR6, c[0x0][0x388] ;  /* 0x00007100ff0677ac */ /* 0x000f620008000a00 */
[----:B----4-:R-:W-:Y:S01]  /*1e40*/  @!P2 IMAD R10, R39, R8, RZ ;  /* 0x00000008270aa224 */ /* 0x010fe200078e02ff */
[----:B------:R-:W-:Y:S01]  /*1e50*/  @UP0 UMOV UR30, UR28 ;  /* 0x0000001c001e0c82 */ /* 0x000fe20008000000 */
[----:B------:R-:W-:Y:S01]  /*1e60*/  USHF.R.S32.HI UR24, URZ, 0x1f, UR23 ;  /* 0x0000001fff187899 */ /* 0x000fe20008011417 */
[----:B------:R-:W-:Y:S01]  /*1e70*/  IADD3 R4, P0, PT, R21, UR30, RZ ;  /* 0x0000001e15047c10 */ /* 0x000fe2000ff1e0ff */
[----:B------:R-:W-:-:S02]  /*1e80*/  @!P2 IMAD R9, R38, R9, R10 ;  /* 0x000000092609a224 */ /* 0x000fc400078e020a */
[----:B------:R-:W4:Y:S02]  /*1e90*/  @!P4 LDC.64 R10, c[0x0][0x3b0] ;  /* 0x0000ec00ff0acb82 */ /* 0x000f240000000a00 */
[----:B------:R-:W-:Y:S01]  /*1ea0*/  IMAD.X R5, RZ, RZ, UR26, P0 ;  /* 0x0000001aff057e24 */ /* 0x000fe200080e06ff */
[----:B-1----:R-:W-:Y:S01]  /*1eb0*/  MOV R36, UR4 ;  /* 0x0000000400247c02 */ /* 0x002fe20008000f00 */
[----:B------:R-:W-:Y:S02]  /*1ec0*/  UIMAD UR24, UR24, UR4, URZ ;  /* 0x00000004181872a4 */ /* 0x000fe4000f8e02ff */
[----:B------:R-:W-:Y:S02]  /*1ed0*/  UIMAD.WIDE.U32 UR26, UR10, 0x20, URZ ;  /* 0x000000200a1a78a5 */ /* 0x000fe4000f8e00ff */
[----:B------:R-:W-:Y:S01]  /*1ee0*/  IMAD.WIDE.U32 R36, R36, UR23, R4 ;  /* 0x0000001724247c25 */ /* 0x000fe2000f8e0004 */
[C---:B-----5:R-:W-:Y:S01]  /*1ef0*/  LEA R230, P0, R2.reuse, UR6, 0x1 ;  /* 0x0000000602e67c11 */ /* 0x060fe2000f8008ff */
[----:B------:R-:W1:Y:S01]  /*1f00*/  @!P6 LDC.64 R4, c[0x0][0x3b0] ;  /* 0x0000ec00ff04eb82 */ /* 0x000e620000000a00 */
[----:B------:R-:W-:Y:S01]  /*1f10*/  UIMAD UR5, UR23, UR5, UR24 ;  /* 0x00000005170572a4 */ /* 0x000fe2000f8e0218 */
[--C-:B------:R-:W-:Y:S01]  /*1f20*/  @!P6 IMAD.MOV.U32 R34, RZ, RZ, R36.reuse ;  /* 0x000000ffff22e224 */ /* 0x100fe200078e0024 */
[----:B------:R-:W-:Y:S01]  /*1f30*/  LEA.HI.X R231, R2, UR7, R231, 0x1, P0 ;  /* 0x0000000702e77c11 */ /* 0x000fe200080f0ce7 */
[--C-:B------:R-:W-:Y:S01]  /*1f40*/  @!P4 IMAD.MOV.U32 R22, RZ, RZ, R36.reuse ;  /* 0x000000ffff16c224 */ /* 0x100fe200078e0024 */
[C---:B------:R-:W-:Y:S01]  /*1f50*/  @!P6 IADD3 R32, P0, PT, R38.reuse, 0x10, RZ ;  /* 0x000000102620e810 */ /* 0x040fe20007f1e0ff */
[----:B------:R-:W-:Y:S01]  /*1f60*/  UMOV UR4, 0x400 ;  /* 0x0000040000047882 */ /* 0x000fe20000000000 */
[----:B------:R-:W-:Y:S01]  /*1f70*/  VIADD R37, R37, UR5 ;  /* 0x0000000525257c36 */ /* 0x000fe20008000000 */
[----:B------:R-:W5:Y:S01]  /*1f80*/  @!P2 LDC.64 R2, c[0x0][0x380] ;  /* 0x0000e000ff02ab82 */ /* 0x000f620000000a00 */
[----:B------:R-:W-:Y:S01]  /*1f90*/  @!P6 IADD3.X R25, PT, PT, RZ, R39, RZ, P0, !PT ;  /* 0x00000027ff19e210 */ /* 0x000fe200007fe4ff */
[----:B------:R-:W-:Y:S01]  /*1fa0*/  USHF.L.U32 UR7, UR10, 0x4, URZ ;  /* 0x000000040a077899 */ /* 0x000fe200080006ff */
[--C-:B------:R-:W-:Y:S01]  /*1fb0*/  @!P6 IMAD.MOV.U32 R35, RZ, RZ, R37.reuse ;  /* 0x000000ffff23e224 */ /* 0x100fe200078e0025 */
[----:B------:R-:W-:Y:S01]  /*1fc0*/  @!P5 MOV R30, R36 ;  /* 0x00000024001ed202 */ /* 0x000fe20000000f00 */
[--C-:B------:R-:W-:Y:S01]  /*1fd0*/  @!P5 IMAD.MOV.U32 R31, RZ, RZ, R37.reuse ;  /* 0x000000ffff1fd224 */ /* 0x100fe200078e0025 */
[C---:B------:R-:W-:Y:S01]  /*1fe0*/  @!P4 IADD3 R29, P0, PT, R38.reuse, 0x30, RZ ;  /* 0x00000030261dc810 */ /* 0x040fe20007f1e0ff */
[--C-:B------:R-:W-:Y:S01]  /*1ff0*/  @!P4 IMAD.MOV.U32 R23, RZ, RZ, R37.reuse ;  /* 0x000000ffff17c224 */ /* 0x100fe200078e0025 */
[----:B------:R-:W3:Y:S01]  /*2000*/  S2UR UR5, SR_CgaCtaId ;  /* 0x00000000000579c3 */ /* 0x000ee20000008800 */
[----:B------:R-:W-:Y:S01]  /*2010*/  @!P2 IMAD.WIDE.U32 R36, R38, R8, R36 ;  /* 0x000000082624a225 */ /* 0x000fe200078e0024 */
[----:B------:R-:W-:-:S03]  /*2020*/  USHF.L.U64.HI UR6, UR10, 0x4, UR11 ;  /* 0x000000040a067899 */ /* 0x000fc6000801020b */
[----:B------:R-:W-:Y:S02]  /*2030*/  @!P4 IMAD.X R27, RZ, RZ, R39, P0 ;  /* 0x000000ffff1bc224 */ /* 0x000fe400000e0627 */
[----:B------:R-:W-:Y:S02]  /*2040*/  @!P2 IMAD.IADD R8, R37, 0x1, R9 ;  /* 0x000000012508a824 */ /* 0x000fe400078e0209 */
[-C--:B-1----:R-:W-:Y:S02]  /*2050*/  @!P6 IMAD R26, R25, R4.reuse, RZ ;  /* 0x00000004191ae224 */ /* 0x082fe400078e02ff */
[----:B------:R-:W-:Y:S02]  /*2060*/  @!P5 IMAD.X R25, RZ, RZ, R39, P1 ;  /* 0x000000ffff19d224 */ /* 0x000fe400008e0627 */
[C---:B------:R-:W-:Y:S01]  /*2070*/  @!P6 IMAD R26, R32.reuse, R5, R26 ;  /* 0x00000005201ae224 */ /* 0x040fe200078e021a */
[----:B------:R-:W-:Y:S01]  /*2080*/  LOP3.LUT R5, R13, 0x38, R226, 0x78, !PT ;  /* 0x000000380d057812 */ /* 0x000fe200078e78e2 */
[----:B------:R-:W-:Y:S01]  /*2090*/  @!P6 IMAD.WIDE.U32 R34, R32, R4, R34 ;  /* 0x000000042022e225 */ /* 0x000fe200078e0022 */
[C---:B-----5:R-:W-:Y:S01]  /*20a0*/  @!P2 LEA R38, P0, R36.reuse, R2, 0x1 ;  /* 0x000000022426a211 */ /* 0x060fe200078008ff */
[----:B------:R-:W1:Y:S01]  /*20b0*/  @!P5 LDC.64 R12, c[0x0][0x380] ;  /* 0x0000e000ff0cdb82 */ /* 0x000e620000000a00 */
[----:B------:R-:W-:Y:S01]  /*20c0*/  LOP3.LUT R2, R5, 0x1e00, R6, 0xf8, !PT ;  /* 0x00001e0005027812 */ /* 0x000fe200078ef806 */
[----:B--2---:R-:W-:Y:S01]  /*20d0*/  @!P5 IMAD R25, R25, R14, RZ ;  /* 0x0000000e1919d224 */ /* 0x004fe200078e02ff */
[----:B------:R-:W-:Y:S01]  /*20e0*/  @!P2 LEA.HI.X R39, R36, R3, R8, 0x1, P0 ;  /* 0x000000032427a211 */ /* 0x000fe200000f0c08 */
[----:B----4-:R-:W-:Y:S01]  /*20f0*/  @!P4 IMAD R4, R27, R10, RZ ;  /* 0x0000000a1b04c224 */ /* 0x010fe200078e02ff */
[----:B------:R-:W-:Y:S01]  /*2100*/  @!P6 IADD3 R26, PT, PT, R35, R26, RZ ;  /* 0x0000001a231ae210 */ /* 0x000fe20007ffe0ff */
[----:B------:R-:W-:Y:S01]  /*2110*/  @!P5 IMAD R15, R24, R15, R25 ;  /* 0x0000000f180fd224 */ /* 0x000fe200078e0219 */
[----:B---3--:R-:W-:Y:S01]  /*2120*/  @!P6 LEA R16, P0, R34, R16, 0x1 ;  /* 0x000000102210e211 */ /* 0x008fe200078008ff */
[----:B------:R-:W2:Y:S01]  /*2130*/  @!P4 LDC.64 R8, c[0x0][0x380] ;  /* 0x0000e000ff08cb82 */ /* 0x000ea20000000a00 */
[----:B------:R-:W-:Y:S01]  /*2140*/  @!P5 IMAD.WIDE.U32 R30, R24, R14, R30 ;  /* 0x0000000e181ed225 */ /* 0x000fe200078e001e */
[----:B------:R-:W-:Y:S01]  /*2150*/  ULEA UR5, UR5, UR4, 0x18 ;  /* 0x0000000405057291 */ /* 0x000fe2000f8ec0ff */
[----:B------:R-:W-:Y:S01]  /*2160*/  @!P6 LEA.HI.X R17, R34, R17, R26, 0x1, P0 ;  /* 0x000000112211e211 */ /* 0x000fe200000f0c1a */
[----:B------:R-:W-:Y:S01]  /*2170*/  UIMAD UR4, UR16, -0x100, UR21 ;  /* 0xffffff00100478a4 */ /* 0x000fe2000f8e0215 */
[----:B------:R-:W-:-:S02]  /*2180*/  @!P4 IMAD R4, R29, R11, R4 ;  /* 0x0000000b1d04c224 */ /* 0x000fc400078e0204 */
[----:B------:R-:W-:Y:S01]  /*2190*/  @!P4 IMAD.WIDE.U32 R22, R29, R10, R22 ;  /* 0x0000000a1d16c225 */ /* 0x000fe200078e0016 */
[----:B------:R-:W-:Y:S01]  /*21a0*/  UIADD3 UR4, UPT, UPT, UR4, 0x100, URZ ;  /* 0x0000010004047890 */ /* 0x000fe2000fffe0ff */
[----:B------:R-:W-:Y:S02]  /*21b0*/  LEA R2, R2, UR5, 0x1 ;  /* 0x0000000502027c11 */ /* 0x000fe4000f8e08ff */
[----:B------:R-:W-:Y:S01]  /*21c0*/  @!P5 IMAD.IADD R15, R31, 0x1, R15 ;  /* 0x000000011f0fd824 */ /* 0x000fe200078e020f */
[----:B------:R-:W-:Y:S01]  /*21d0*/  @!P4 IADD3 R4, PT, PT, R23, R4, RZ ;  /* 0x000000041704c210 */ /* 0x000fe20007ffe0ff */
[----:B------:R-:W-:Y:S01]  /*21e0*/  VIADD R23, R28, 0x40 ;  /* 0x000000401c177836 */ /* 0x000fe20000000000 */
[----:B------:R-:W-:Y:S01]  /*21f0*/  @!PT LDS RZ, [RZ] ;  /* 0x00000000fffff984 */ /* 0x000fe20000000800 */
[----:B------:R-:W-:Y:S01]  /*2200*/  @!PT LDS RZ, [RZ] ;  /* 0x00000000fffff984 */ /* 0x000fe20000000800 */
[----:B------:R-:W-:Y:S01]  /*2210*/  @!PT LDS RZ, [RZ] ;  /* 0x00000000fffff984 */ /* 0x000fe20000000800 */
[----:B------:R-:W-:Y:S01]  /*2220*/  @!P2 LDGSTS.E.BYPASS.LTC128B.128 [R2], desc[UR18][R38.64] ;  /* 0x000000002602afae */ /* 0x000fe2000b981a12 */
[----:B------:R-:W-:Y:S01]  /*2230*/  IMAD.U32 R3, RZ, RZ, UR7 ;  /* 0x00000007ff037e24 */ /* 0x000fe2000f8e00ff */
[----:B-1----:R-:W-:Y:S01]  /*2240*/  @!P5 LEA R12, P0, R30, R12, 0x1 ;  /* 0x0000000c1e0cd211 */ /* 0x002fe200078008ff */
[----:B------:R-:W-:Y:S01]  /*2250*/  IMAD.U32 R14, RZ, RZ, UR6 ;  /* 0x00000006ff0e7e24 */ /* 0x000fe2000f8e00ff */
[----:B------:R-:W-:Y:S01]  /*2260*/  ISETP.GE.AND P1, PT, R28, UR4, PT ;  /* 0x000000041c007c0c */ /* 0x000fe2000bf26270 */
[----:B------:R1:W-:Y:S01]  /*2270*/  @!P6 LDGSTS.E.BYPASS.LTC128B.128 [R2+0x800], desc[UR18][R16.64] ;  /* 0x008000001002efae */ /* 0x0003e2000b981a12 */
[----:B------:R-:W-:Y:S01]  /*2280*/  @!P5 LEA.HI.X R13, R30, R13, R15, 0x1, P0 ;  /* 0x0000000d1e0dd211 */ /* 0x000fe200000f0c0f */
[----:B------:R-:W-:Y:S01]  /*2290*/  USHF.L.U32 UR6, UR11, 0x5, URZ ;  /* 0x000000050b067899 */ /* 0x000fe200080006ff */
[----:B------:R-:W-:Y:S01]  /*22a0*/  ISETP.GE.AND P0, PT, R18, UR4, PT ;  /* 0x0000000412007c0c */ /* 0x000fe2000bf06270 */
[----:B------:R-:W-:Y:S01]  /*22b0*/  IMAD.U32 R15, RZ, RZ, UR10 ;  /* 0x0000000aff0f7e24 */ /* 0x000fe2000f8e00ff */
[C---:B--2---:R-:W-:Y:S01]  /*22c0*/  @!P4 LEA R8, P3, R22.reuse, R8, 0x1 ;  /* 0x000000081608c211 */ /* 0x044fe200078608ff */
[----:B------:R2:W-:Y:S01]  /*22d0*/  @!P5 LDGSTS.E.BYPASS.LTC128B.128 [R2+0x1000], desc[UR18][R12.64] ;  /* 0x010000000c02dfae */ /* 0x0005e2000b981a12 */
[----:B------:R-:W-:Y:S01]  /*22e0*/  ISETP.GE.AND P6, PT, R7, UR4, PT ;  /* 0x0000000407007c0c */ /* 0x000fe2000bfc6270 */
[----:B------:R-:W-:Y:S01]  /*22f0*/  IMAD.U32 R27, RZ, RZ, UR10 ;  /* 0x0000000aff1b7e24 */ /* 0x000fe2000f8e00ff */
[----:B------:R-:W-:Y:S01]  /*2300*/  @!P4 LEA.HI.X R9, R22, R9, R4, 0x1, P3 ;  /* 0x000000091609c211 */ /* 0x000fe200018f0c04 */
[----:B------:R-:W-:Y:S01]  /*2310*/  VIADD R22, R28, 0x50 ;  /* 0x000000501c167836 */ /* 0x000fe20000000000 */
[----:B------:R-:W-:Y:S01]  /*2320*/  LEA R10, P2, R3, R230, 0x1 ;  /* 0x000000e6030a7211 */ /* 0x000fe200078408ff */
[----:B------:R-:W-:Y:S01]  /*2330*/  IMAD.U32 R4, RZ, RZ, UR10 ;  /* 0x0000000aff047e24 */ /* 0x000fe2000f8e00ff */
[----:B------:R-:W-:Y:S01]  /*2340*/  ISETP.GE.AND P5, PT, R0, UR4, PT ;  /* 0x0000000400007c0c */ /* 0x000fe2000bfa6270 */
[----:B------:R3:W-:Y:S01]  /*2350*/  @!P4 LDGSTS.E.BYPASS.LTC128B.128 [R2+0x1800], desc[UR18][R8.64] ;  /* 0x018000000802cfae */ /* 0x0007e2000b981a12 */
[----:B------:R-:W-:Y:S01]  /*2360*/  ISETP.GE.AND P4, PT, R23, UR4, PT ;  /* 0x0000000417007c0c */ /* 0x000fe2000bf86270 */
[----:B------:R-:W-:Y:S01]  /*2370*/  IMAD.U32 R24, RZ, RZ, UR10 ;  /* 0x0000000aff187e24 */ /* 0x000fe2000f8e00ff */
[----:B------:R-:W-:Y:S01]  /*2380*/  LEA.HI.X R11, R3, R231, R14, 0x1, P2 ;  /* 0x000000e7030b7211 */ /* 0x000fe200010f0c0e */
[----:B------:R-:W-:Y:S01]  /*2390*/  @!P1 LDGSTS.E.BYPASS.LTC128B.128 [R2+0x2000], desc[UR18][R230.64] ;  /* 0x02000000e6029fae */ /* 0x000fe2000b981a12 */
[----:B------:R-:W-:-:S02]  /*23a0*/  ISETP.GE.AND P3, PT, R22, UR4, PT ;  /* 0x0000000416007c0c */ /* 0x000fc4000bf66270 */
[----:B------:R-:W-:Y:S01]  /*23b0*/  MOV R3, UR11 ;  /* 0x0000000b00037c02 */ /* 0x000fe20008000f00 */
[----:B------:R-:W-:Y:S01]  /*23c0*/  @!P0 LDGSTS.E.BYPASS.LTC128B.128 [R2+0x2800], desc[UR18][R10.64] ;  /* 0x028000000a028fae */ /* 0x000fe2000b981a12 */
[----:B------:R-:W-:Y:S02]  /*23d0*/  @!P6 IADD3 R14, P0, PT, R10, UR26, RZ ;  /* 0x0000001a0a0eec10 */ /* 0x000fe4000ff1e0ff */
[----:B------:R-:W-:Y:S01]  /*23e0*/  MOV R30, UR10 ;  /* 0x0000000a001e7c02 */ /* 0x000fe20008000f00 */
[C---:B-1----:R-:W-:Y:S02]  /*23f0*/  VIADD R17, R28.reuse, 0x60 ;  /* 0x000000601c117836 */ /* 0x042fe40000000000 */
[----:B------:R-:W-:Y:S01]  /*2400*/  VOTEU.ALL UP0, P4 ;  /* 0x0000000000ff7886 */ /* 0x000fe20002000000 */
[----:B------:R-:W-:Y:S02]  /*2410*/  VIADD R16, R28, 0x70 ;  /* 0x000000701c107836 */ /* 0x000fe40000000000 */
[----:B--2---:R-:W-:Y:S01]  /*2420*/  IMAD.U32 R13, RZ, RZ, UR6 ;  /* 0x00000006ff0d7e24 */ /* 0x004fe2000f8e00ff */
[----:B------:R-:W-:Y:S01]  /*2430*/  @!P5 LEA R12, P2, R15, R10, 0x6 ;  /* 0x0000000a0f0cd211 */ /* 0x000fe200078430ff */
[----:B------:R-:W-:-:S03]  /*2440*/  @!UP0 UIMAD UR6, UR11, 0x60, URZ ;  /* 0x000000600b0688a4 */ /* 0x000fc6000f8e02ff */
[----:B------:R-:W-:Y:S02]  /*2450*/  @!P6 IADD3.X R15, PT, PT, R11, UR27, R13, P0, !PT ;  /* 0x0000001b0b0fec10 */ /* 0x000fe400087fe40d */
[----:B------:R-:W-:Y:S01]  /*2460*/  @!P3 LEA R26, P0, R27, R10, 0x7 ;  /* 0x0000000a1b1ab211 */ /* 0x000fe200078038ff */
[----:B---3--:R-:W-:Y:S01]  /*2470*/  IMAD.U32 R8, RZ, RZ, UR10 ;  /* 0x0000000aff087e24 */ /* 0x008fe2000f8e00ff */
[----:B------:R-:W-:Y:S01]  /*2480*/  MOV R9, UR11 ;  /* 0x0000000b00097c02 */ /* 0x000fe20008000f00 */
[----:B------:R1:W-:Y:S01]  /*2490*/  @!P6 LDGSTS.E.BYPASS.LTC128B.128 [R2+0x3000], desc[UR18][R14.64] ;  /* 0x030000000e02efae */ /* 0x0003e2000b981a12 */
[-C--:B------:R-:W-:Y:S02]  /*24a0*/  @!P3 LEA.HI.X R27, R4, R11.reuse, R3, 0x7, P0 ;  /* 0x0000000b041bb211 */ /* 0x080fe400000f3c03 */
[C---:B------:R-:W-:Y:S01]  /*24b0*/  @!P5 LEA.HI.X R13, R8.reuse, R11, R9, 0x6, P2 ;  /* 0x0000000b080dd211 */ /* 0x040fe200010f3409 */
[----:B------:R-:W-:Y:S01]  /*24c0*/  @!P4 IMAD.WIDE.U32 R8, R8, 0x60, R10 ;  /* 0x000000600808c825 */ /* 0x000fe200078e000a */
[----:B------:R-:W-:-:S02]  /*24d0*/  ISETP.GE.AND P2, PT, R17, UR4, PT ;  /* 0x0000000411007c0c */ /* 0x000fc4000bf46270 */
[----:B------:R-:W-:Y:S01]  /*24e0*/  ISETP.GE.AND P0, PT, R16, UR4, PT ;  /* 0x0000000410007c0c */ /* 0x000fe2000bf06270 */
[----:B------:R2:W-:Y:S01]  /*24f0*/  @!P5 LDGSTS.E.BYPASS.LTC128B.128 [R2+0x3800], desc[UR18][R12.64] ;  /* 0x038000000c02dfae */ /* 0x0005e2000b981a12 */
[----:B------:R-:W-:Y:S01]  /*2500*/  @!P4 VIADD R33, R9, UR6 ;  /* 0x000000060921cc36 */ /* 0x000fe20008000000 */
[----:B------:R-:W-:Y:S01]  /*2510*/  @!P4 MOV R32, R8 ;  /* 0x000000080020c202 */ /* 0x000fe20000000f00 */
[----:B------:R-:W-:Y:S02]  /*2520*/  IMAD.U32 R9, RZ, RZ, UR10 ;  /* 0x0000000aff097e24 */ /* 0x000fe4000f8e00ff */
[----:B------:R-:W-:Y:S02]  /*2530*/  IMAD.U32 R8, RZ, RZ, UR10 ;  /* 0x0000000aff087e24 */ /* 0x000fe4000f8e00ff */
[----:B------:R-:W-:Y:S03]  /*2540*/  @!P4 LDGSTS.E.BYPASS.LTC128B.128 [R2+0x4000], desc[UR18][R32.64] ;  /* 0x040000002002cfae */ /* 0x000fe6000b981a12 */
[----:B------:R-:W-:Y:S01]  /*2550*/  VOTEU.ALL UP2, P2 ;  /* 0x0000000000ff7886 */ /* 0x000fe20001040000 */
[----:B------:R3:W-:Y:S01]  /*2560*/  @!P3 LDGSTS.E.BYPASS.LTC128B.128 [R2+0x4800], desc[UR18][R26.64] ;  /* 0x048000001a02bfae */ /* 0x0007e2000b981a12 */
[----:B------:R-:W-:Y:S01]  /*2570*/  VOTEU.ALL UP1, P0 ;  /* 0x0000000000ff7886 */ /* 0x000fe20000020000 */
[----:B------:R-:W-:-:S02]  /*2580*/  @!P2 IMAD.WIDE.U32 R30, R30, 0xa0, R10 ;  /* 0x000000a01e1ea825 */ /* 0x000fc400078e000a */
[----:B------:R-:W-:Y:S02]  /*2590*/  @!UP2 UIMAD UR23, UR11, 0xa0, URZ ;  /* 0x000000a00b17a8a4 */ /* 0x000fe4000f8e02ff */
[----:B------:R-:W-:Y:S01]  /*25a0*/  @!UP1 UIMAD UR7, UR11, 0xc0, URZ ;  /* 0x000000c00b0798a4 */ /* 0x000fe2000f8e02ff */
[----:B------:R-:W-:Y:S01]  /*25b0*/  @!P0 IMAD.WIDE.U32 R24, R24, 0xc0, R10 ;  /* 0x000000c018188825 */ /* 0x000fe200078e000a */
[----:B-1----:R-:W-:-:S03]  /*25c0*/  LOP3.LUT R15, R28, 0x80, RZ, 0xfc, !PT ;  /* 0x000000801c0f7812 */ /* 0x002fc600078efcff */
[----:B------:R-:W-:Y:S01]  /*25d0*/  VIADD R14, R28, 0x90 ;  /* 0x000000901c0e7836 */ /* 0x000fe20000000000 */
[----:B------:R-:W-:Y:S01]  /*25e0*/  ISETP.GE.AND P5, PT, R15, UR4, PT ;  /* 0x000000040f007c0c */ /* 0x000fe2000bfa6270 */
[----:B------:R-:W-:Y:S02]  /*25f0*/  @!P2 VIADD R31, R31, UR23 ;  /* 0x000000171f1fac36 */ /* 0x000fe40008000000 */
[----:B------:R-:W-:Y:S01]  /*2600*/  @!P0 VIADD R25, R25, UR7 ;  /* 0x0000000719198c36 */ /* 0x000fe20008000000 */
[----:B------:R-:W-:Y:S01]  /*2610*/  ISETP.GE.AND P4, PT, R14, UR4, PT ;  /* 0x000000040e007c0c */ /* 0x000fe2000bf86270 */
[C---:B--2---:R-:W-:Y:S01]  /*2620*/  VIADD R13, R28.reuse, 0xa0 ;  /* 0x000000a01c0d7836 */ /* 0x044fe20000000000 */
[----:B------:R1:W-:Y:S01]  /*2630*/  @!P2 LDGSTS.E.BYPASS.LTC128B.128 [R2+0x5000], desc[UR18][R30.64] ;  /* 0x050000001e02afae */ /* 0x0003e2000b981a12 */
[----:B------:R-:W-:-:S03]  /*2640*/  VIADD R12, R28, 0xb0 ;  /* 0x000000b01c0c7836 */ /* 0x000fc60000000000 */
[----:B------:R-:W-:Y:S01]  /*2650*/  ISETP.GE.AND P6, PT, R13, UR4, PT ;  /* 0x000000040d007c0c */ /* 0x000fe2000bfc6270 */
[----:B------:R2:W-:Y:S02]  /*2660*/  @!P0 LDGSTS.E.BYPASS.LTC128B.128 [R2+0x5800], desc[UR18][R24.64] ;  /* 0x0580000018028fae */ /* 0x0005e4000b981a12 */
[----:B------:R-:W-:Y:S01]  /*2670*/  VOTEU.ALL UP0, P5 ;  /* 0x0000000000ff7886 */ /* 0x000fe20002800000 */
[----:B---3--:R-:W-:-:S03]  /*2680*/  MOV R26, UR10 ;  /* 0x0000000a001a7c02 */ /* 0x008fc60008000f00 */
[----:B------:R-:W-:Y:S01]  /*2690*/  @!P4 LEA R32, P3, R9, R10, 0x8 ;  /* 0x0000000a0920c211 */ /* 0x000fe200078640ff */
[----:B------:R-:W-:Y:S01]  /*26a0*/  @!UP0 UIMAD UR6, UR11, 0xe0, URZ ;  /* 0x000000e00b0688a4 */ /* 0x000fe2000f8e02ff */
[----:B------:R-:W-:Y:S02]  /*26b0*/  @!P5 IMAD.WIDE.U32 R8, R8, 0xe0, R10 ;  /* 0x000000e00808d825 */ /* 0x000fe400078e000a */
[----:B------:R-:W-:Y:S02]  /*26c0*/  @!P4 LEA.HI.X R33, R4, R11, R3, 0x8, P3 ;  /* 0x0000000b0421c211 */ /* 0x000fe400018f4403 */
[----:B------:R-:W-:Y:S01]  /*26d0*/  VOTEU.ALL UP0, P6 ;  /* 0x0000000000ff7886 */ /* 0x000fe20003000000 */
[----:B------:R-:W-:Y:S01]  /*26e0*/  @!P5 VIADD R35, R9, UR6 ;  /* 0x000000060923dc36 */ /* 0x000fe20008000000 */
[----:B------:R-:W-:Y:S01]  /*26f0*/  @!P5 MOV R34, R8 ;  /* 0x000000080022d202 */ /* 0x000fe20000000f00 */
[C---:B------:R-:W-:Y:S01]  /*2700*/  VIADD R9, R28.reuse, 0xc0 ;  /* 0x000000c01c097836 */ /* 0x040fe20000000000 */
[C---:B------:R-:W-:Y:S01]  /*2710*/  IADD3 R4, PT, PT, R28.reuse, 0xe0, RZ ;  /* 0x000000e01c047810 */ /* 0x040fe20007ffe0ff */
[C---:B------:R-:W-:Y:S01]  /*2720*/  VIADD R8, R28.reuse, 0xd0 ;  /* 0x000000d01c087836 */ /* 0x040fe20000000000 */
[----:B------:R-:W-:Y:S01]  /*2730*/  @!UP0 UIMAD UR6, UR11, 0x120, URZ ;  /* 0x000001200b0688a4 */ /* 0x000fe2000f8e02ff */
[----:B------:R3:W-:Y:S01]  /*2740*/  @!P5 LDGSTS.E.BYPASS.LTC128B.128 [R2+0x6000], desc[UR18][R34.64] ;  /* 0x060000002202dfae */ /* 0x0007e2000b981a12 */
[----:B------:R-:W-:Y:S01]  /*2750*/  VIADD R3, R28, 0xf0 ;  /* 0x000000f01c037836 */ /* 0x000fe20000000000 */
[----:B------:R-:W-:Y:S01]  /*2760*/  ISETP.GE.AND P5, PT, R12, UR4, PT ;  /* 0x000000040c007c0c */ /* 0x000fe2000bfa6270 */
[----:B------:R-:W-:Y:S01]  /*2770*/  @!P6 IMAD.WIDE.U32 R26, R26, 0x120, R10 ;  /* 0x000001201a1ae825 */ /* 0x000fe200078e000a */
[----:B------:R4:W-:Y:S01]  /*2780*/  @!P4 LDGSTS.E.BYPASS.LTC128B.128 [R2+0x6800], desc[UR18][R32.64] ;  /* 0x068000002002cfae */ /* 0x0009e2000b981a12 */
[----:B------:R-:W-:-:S02]  /*2790*/  ISETP.GE.AND P4, PT, R9, UR4, PT ;  /* 0x0000000409007c0c */ /* 0x000fc4000bf86270 */
[----:B------:R-:W-:Y:S01]  /*27a0*/  ISETP.GE.AND P3, PT, R8, UR4, PT ;  /* 0x0000000408007c0c */ /* 0x000fe2000bf66270 */
[----:B-1----:R-:W-:Y:S01]  /*27b0*/  @!P6 VIADD R31, R27, UR6 ;  /* 0x000000061b1fec36 */ /* 0x002fe20008000000 */
[----:B------:R-:W-:Y:S01]  /*27c0*/  ISETP.GE.AND P2, PT, R4, UR4, PT ;  /* 0x0000000404007c0c */ /* 0x000fe2000bf46270 */
[----:B--2---:R-:W-:Y:S01]  /*27d0*/  IMAD.U32 R24, RZ, RZ, UR10 ;  /* 0x0000000aff187e24 */ /* 0x004fe2000f8e00ff */
[----:B------:R-:W-:Y:S01]  /*27e0*/  ISETP.GE.AND P0, PT, R3, UR4, PT ;  /* 0x0000000403007c0c */ /* 0x000fe2000bf06270 */
[----:B------:R-:W1:Y:S01]  /*27f0*/  LDCU.64 UR6, c[0x0][0x390] ;  /* 0x00007200ff0677ac */ /* 0x000e620008000a00 */
[----:B------:R-:W-:Y:S02]  /*2800*/  @!P6 MOV R30, R26 ;  /* 0x0000001a001ee202 */ /* 0x000fe40000000f00 */
[----:B------:R-:W-:Y:S01]  /*2810*/  @!P5 IMAD.WIDE.U32 R24, R24, 0x140, R10 ;  /* 0x000001401818d825 */ /* 0x000fe200078e000a */
[----:B------:R-:W-:Y:S02]  /*2820*/  VOTEU.ALL UP4, P5 ;  /* 0x0000000000ff7886 */ /* 0x000fe40002880000 */
[----:B------:R-:W-:Y:S01]  /*2830*/  VOTEU.ALL UP3, P4 ;  /* 0x0000000000ff7886 */ /* 0x000fe20002060000 */
[----:B------:R2:W-:Y:S01]  /*2840*/  @!P6 LDGSTS.E.BYPASS.LTC128B.128 [R2+0x7000], desc[UR18][R30.64] ;  /* 0x070000001e02efae */ /* 0x0005e2000b981a12 */
[----:B------:R-:W-:Y:S01]  /*2850*/  VOTEU.ALL UP2, P3 ;  /* 0x0000000000ff7886 */ /* 0x000fe20001840000 */
[----:B------:R-:W-:Y:S01]  /*2860*/  IADD3 R26, P6, PT, R21, R20, RZ ;  /* 0x00000014151a7210 */ /* 0x000fe20007fde0ff */
[----:B------:R-:W-:Y:S01]  /*2870*/  VOTEU.ALL UP1, P2 ;  /* 0x0000000000ff7886 */ /* 0x000fe20001020000 */
[----:B------:R-:W-:Y:S01]  /*2880*/  IMAD.U32 R21, RZ, RZ, UR10 ;  /* 0x0000000aff157e24 */ /* 0x000fe2000f8e00ff */
[----:B------:R-:W-:Y:S01]  /*2890*/  VOTEU.ALL UP0, P0 ;  /* 0x0000000000ff7886 */ /* 0x000fe20000000000 */
[----:B------:R-:W-:Y:S01]  /*28a0*/  IMAD.U32 R20, RZ, RZ, UR10 ;  /* 0x0000000aff147e24 */ /* 0x000fe2000f8e00ff */
[----:B------:R-:W-:Y:S01]  /*28b0*/  @!UP4 UIMAD UR28, UR11, 0x140, URZ ;  /* 0x000001400b1cc8a4 */ /* 0x000fe2000f8e02ff */
[----:B---3--:R-:W-:Y:S01]  /*28c0*/  @!P2 MOV R35, R11 ;  /* 0x0000000b0023a202 */ /* 0x008fe20000000f00 */
[--C-:B------:R-:W-:Y:S01]  /*28d0*/  @!P2 IMAD.MOV.U32 R34, RZ, RZ, R10.reuse ;  /* 0x000000ffff22a224 */ /* 0x100fe200078e000a */
[----:B------:R-:W-:Y:S01]  /*28e0*/  @!UP3 UIMAD UR27, UR11, 0x160, URZ ;  /* 0x000001600b1bb8a4 */ /* 0x000fe2000f8e02ff */
[----:B------:R-:W-:Y:S01]  /*28f0*/  IMAD.X R27, RZ, RZ, R19, P6 ;  /* 0x000000ffff1b7224 */ /* 0x000fe200030e0613 */
[----:B------:R-:W-:Y:S01]  /*2900*/  @!UP2 UIMAD UR26, UR11, 0x180, URZ ;  /* 0x000001800b1aa8a4 */ /* 0x000fe2000f8e02ff */
[----:B----4-:R-:W-:Y:S01]  /*2910*/  @!P3 IMAD.MOV.U32 R32, RZ, RZ, R10 ;  /* 0x000000ffff20b224 */ /* 0x010fe200078e000a */
[----:B------:R-:W-:Y:S01]  /*2920*/  @!UP1 UIMAD UR24, UR11, 0x1a0, URZ ;  /* 0x000001a00b1898a4 */ /* 0x000fe2000f8e02ff */
[----:B------:R-:W-:Y:S01]  /*2930*/  @!P3 IMAD.MOV.U32 R33, RZ, RZ, R11 ;  /* 0x000000ffff21b224 */ /* 0x000fe200078e000b */
[----:B------:R-:W-:Y:S01]  /*2940*/  @!UP0 UIMAD UR23, UR11, 0x1c0, URZ ;  /* 0x000001c00b1788a4 */ /* 0x000fe2000f8e02ff */
[----:B------:R-:W-:Y:S01]  /*2950*/  @!P2 IMAD.WIDE.U32 R34, R21, 0x1a0, R34 ;  /* 0x000001a01522a825 */ /* 0x000fe200078e0022 */
[----:B------:R-:W-:-:S03]  /*2960*/  ISETP.GE.AND P6, PT, R23, UR4, PT ;  /* 0x0000000417007c0c */ /* 0x000fc6000bfc6270 */
[C---:B------:R-:W-:Y:S01]  /*2970*/  @!P3 IMAD.WIDE.U32 R32, R20.reuse, 0x180, R32 ;  /* 0x000001801420b825 */ /* 0x040fe200078e0020 */
[----:B------:R-:W-:Y:S01]  /*2980*/  @!P2 IADD3 R35, PT, PT, R35, UR24, RZ ;  /* 0x000000182323ac10 */ /* 0x000fe2000fffe0ff */
[----:B------:R-:W-:Y:S02]  /*2990*/  USHF.L.U32 UR24, UR8, 0x4, URZ ;  /* 0x0000000408187899 */ /* 0x000fe400080006ff */
[----:B------:R-:W-:Y:S01]  /*29a0*/  @!P5 VIADD R25, R25, UR28 ;  /* 0x0000001c1919dc36 */ /* 0x000fe20008000000 */
[----:B--2---:R-:W-:Y:S01]  /*29b0*/  @!P4 MOV R31, R11 ;  /* 0x0000000b001fc202 */ /* 0x004fe20000000f00 */
[--C-:B------:R-:W-:Y:S02]  /*29c0*/  @!P4 IMAD.MOV.U32 R30, RZ, RZ, R10.reuse ;  /* 0x000000ffff1ec224 */ /* 0x100fe400078e000a */
[----:B------:R-:W-:Y:S01]  /*29d0*/  @!P0 IMAD.WIDE.U32 R10, R20, 0x1c0, R10 ;  /* 0x000001c0140a8825 */ /* 0x000fe200078e000a */
[----:B------:R2:W-:Y:S01]  /*29e0*/  @!P5 LDGSTS.E.BYPASS.LTC128B.128 [R2+0x7800], desc[UR18][R24.64] ;  /* 0x078000001802dfae */ /* 0x0005e2000b981a12 */
[----:B------:R-:W-:Y:S01]  /*29f0*/  VOTEU.ALL UP0, P6 ;  /* 0x0000000000ff7886 */ /* 0x000fe20003000000 */
[----:B------:R-:W-:Y:S01]  /*2a00*/  ISETP.GE.AND P5, PT, R22, UR4, PT ;  /* 0x0000000416007c0c */ /* 0x000fe2000bfa6270 */
[----:B------:R-:W-:-:S04]  /*2a10*/  @!P4 IMAD.WIDE.U32 R30, R21, 0x160, R30 ;  /* 0x00000160151ec825 */ /* 0x000fc800078e001e */
[----:B------:R-:W-:Y:S02]  /*2a20*/  @!P4 VIADD R31, R31, UR27 ;  /* 0x0000001b1f1fcc36 */ /* 0x000fe40008000000 */
[----:B------:R-:W-:Y:S01]  /*2a30*/  @!P3 VIADD R33, R33, UR26 ;  /* 0x0000001a2121bc36 */ /* 0x000fe20008000000 */
[----:B------:R-:W-:Y:S01]  /*2a40*/  UIMAD.WIDE.U32 UR26, UR8, 0x20, URZ ;  /* 0x00000020081a78a5 */ /* 0x000fe2000f8e00ff */
[----:B------:R-:W-:Y:S01]  /*2a50*/  @!P0 VIADD R11, R11, UR23 ;  /* 0x000000170b0b8c36 */ /* 0x000fe20008000000 */
[----:B------:R-:W-:Y:S01]  /*2a60*/  @!P4 LDGSTS.E.BYPASS.LTC128B.128 [R2+0x8000], desc[UR18][R30.64] ;  /* 0x080000001e02cfae */ /* 0x000fe2000b981a12 */
[----:B------:R-:W-:Y:S01]  /*2a70*/  IMAD.WIDE.U32 R26, R28, UR8, R26 ;  /* 0x000000081c1a7c25 */ /* 0x000fe2000f8e001a */
[----:B------:R-:W-:Y:S01]  /*2a80*/  USHF.L.U64.HI UR23, UR8, 0x4, UR9 ;  /* 0x0000000408177899 */ /* 0x000fe20008010209 */
[----:B------:R-:W-:Y:S01]  /*2a90*/  ISETP.GE.AND P4, PT, R18, UR4, PT ;  /* 0x0000000412007c0c */ /* 0x000fe2000bf86270 */
[----:B------:R-:W-:Y:S01]  /*2aa0*/  @!P3 LDGSTS.E.BYPASS.LTC128B.128 [R2+0x8800], desc[UR18][R32.64] ;  /* 0x088000002002bfae */ /* 0x000fe2000b981a12 */
[----:B------:R-:W-:-:S02]  /*2ab0*/  IMAD R29, R28, UR9, R27 ;  /* 0x000000091c1d7c24 */ /* 0x000fc4000f8e021b */
[----:B------:R-:W-:Y:S01]  /*2ac0*/  IMAD.U32 R19, RZ, RZ, UR24 ;  /* 0x00000018ff137e24 */ /* 0x000fe2000f8e00ff */
[----:B------:R-:W-:Y:S01]  /*2ad0*/  @!P2 LDGSTS.E.BYPASS.LTC128B.128 [R2+0x9000], desc[UR18][R34.64] ;  /* 0x090000002202afae */ /* 0x000fe2000b981a12 */
[----:B------:R-:W-:Y:S01]  /*2ae0*/  ISETP.GE.AND P2, PT, R7, UR4, PT ;  /* 0x0000000407007c0c */ /* 0x000fe2000bf46270 */
[----:B------:R-:W-:Y:S01]  /*2af0*/  IMAD.U32 R23, RZ, RZ, UR8 ;  /* 0x00000008ff177e24 */ /* 0x000fe2000f8e00ff */
[----:B------:R-:W-:Y:S01]  /*2b00*/  MOV R7, UR9 ;  /* 0x0000000900077c02 */ /* 0x000fe20008000f00 */
[----:B------:R3:W-:Y:S01]  /*2b10*/  @!P0 LDGSTS.E.BYPASS.LTC128B.128 [R2+0x9800], desc[UR18][R10.64] ;  /* 0x098000000a028fae */ /* 0x0007e2000b981a12 */
[C---:B-1----:R-:W-:Y:S01]  /*2b20*/  LEA R232, P0, R26.reuse, UR6, 0x1 ;  /* 0x000000061ae87c11 */ /* 0x042fe2000f8008ff */
[----:B------:R-:W-:Y:S01]  /*2b30*/  USHF.L.U32 UR6, UR9, 0x5, URZ ;  /* 0x0000000509067899 */ /* 0x000fe200080006ff */
[----:B--2---:R-:W-:Y:S01]  /*2b40*/  MOV R24, UR23 ;  /* 0x0000001700187c02 */ /* 0x004fe20008000f00 */
[----:B------:R-:W0:Y:S01]  /*2b50*/  LDGDEPBAR ;  /* 0x00000000000079af */ /* 0x000e220000000000 */
[----:B------:R-:W-:-:S02]  /*2b60*/  LEA.HI.X R233, R26, UR7, R29, 0x1, P0 ;  /* 0x000000071ae97c11 */ /* 0x000fc400080f0c1d */
[----:B------:R-:W-:-:S04]  /*2b70*/  LEA R20, P0, R19, R232, 0x1 ;  /* 0x000000e813147211 */ /* 0x000fc800078008ff */
[----:B------:R-:W-:Y:S01]  /*2b80*/  LEA.HI.X R21, R19, R233, R24, 0x1, P0 ;  /* 0x000000e913157211 */ /* 0x000fe200000f0c18 */
[----:B------:R-:W-:Y:S01]  /*2b90*/  IMAD.U32 R19, RZ, RZ, UR6 ;  /* 0x00000006ff137e24 */ /* 0x000fe2000f8e00ff */
[----:B------:R-:W-:Y:S01]  /*2ba0*/  ISETP.GE.AND P0, PT, R0, UR4, PT ;  /* 0x0000000400007c0c */ /* 0x000fe2000bf06270 */
[----:B------:R-:W-:Y:S01]  /*2bb0*/  IMAD.U32 R0, RZ, RZ, UR8 ;  /* 0x00000008ff007e24 */ /* 0x000fe2000f8e00ff */
[----:B------:R-:W-:Y:S01]  /*2bc0*/  @!UP0 UIMAD UR6, UR9, 0x60, URZ ;  /* 0x00000060090688a4 */ /* 0x000fe2000f8e02ff */
[----:B------:R-:W-:-:S04]  /*2bd0*/  @!P6 IMAD.WIDE.U32 R22, R23, 0x60, R20 ;  /* 0x000000601716e825 */ /* 0x000fc800078e0014 */
[----:B------:R-:W-:Y:S02]  /*2be0*/  IMAD.U32 R24, RZ, RZ, UR8 ;  /* 0x00000008ff187e24 */ /* 0x000fe4000f8e00ff */
[----:B------:R-:W-:Y:S02]  /*2bf0*/  @!P6 VIADD R23, R23, UR6 ;  /* 0x000000061717ec36 */ /* 0x000fe40008000000 */
[----:B---3--:R-:W-:Y:S01]  /*2c00*/  IMAD.U32 R11, RZ, RZ, UR8 ;  /* 0x00000008ff0b7e24 */ /* 0x008fe2000f8e00ff */
[----:B------:R-:W-:-:S04]  /*2c10*/  DEPBAR.LE SB0, 0x0 ;  /* 0x000080000000791a */ /* 0x000fc80000000000 */
[----:B------:R-:W-:Y:S01]  /*2c20*/  BAR.SYNC.DEFER_BLOCKING 0x0 ;  /* 0x0000000000007b1d */ /* 0x000fe20000010000 */
[----:B------:R-:W-:-:S05]  /*2c30*/  @!P2 IADD3 R10, P3, PT, R20, UR26, RZ ;  /* 0x0000001a140aac10 */ /* 0x000fca000ff7e0ff */
[----:B------:R-:W-:Y:S01]  /*2c40*/  @!PT LDS RZ, [RZ] ;  /* 0x00000000fffff984 */ /* 0x000fe20000000800 */
[----:B------:R-:W-:Y:S01]  /*2c50*/  @!PT LDS RZ, [RZ] ;  /* 0x00000000fffff984 */ /* 0x000fe20000000800 */
[----:B------:R-:W-:Y:S01]  /*2c60*/  @!PT LDS RZ, [RZ] ;  /* 0x00000000fffff984 */ /* 0x000fe20000000800 */
[----:B------:R-:W-:Y:S04]  /*2c70*/  @!P1 LDGSTS.E.BYPASS.LTC128B.128 [R2+0xa000], desc[UR18][R232.64] ;  /* 0x0a000000e8029fae */ /* 0x000fe8000b981a12 */
[----:B------:R-:W-:Y:S01]  /*2c80*/  @P1 STS.128 [R2+0xa000], RZ ;  /* 0x00a000ff02001388 */ /* 0x000fe20000000c00 */
[-C--:B------:R-:W-:Y:S02]  /*2c90*/  @!P0 LEA R18, P1, R11, R20.reuse, 0x6 ;  /* 0x000000140b128211 */ /* 0x080fe400078230ff */
[----:B------:R-:W-:Y:S01]  /*2ca0*/  @!P2 IADD3.X R11, PT, PT, R21, UR27, R19, P3, !PT ;  /* 0x0000001b150bac10 */ /* 0x000fe20009ffe413 */
[----:B------:R-:W-:Y:S01]  /*2cb0*/  @P4 STS.128 [R2+0xa800], RZ ;  /* 0x00a800ff02004388 */ /* 0x000fe20000000c00 */
[----:B------:R-:W-:Y:S02]  /*2cc0*/  ISETP.GE.AND P3, PT, R16, UR4, PT ;  /* 0x0000000410007c0c */ /* 0x000fe4000bf66270 */
[----:B------:R-:W-:Y:S01]  /*2cd0*/  @!P0 LEA.HI.X R19, R0, R21, R7, 0x6, P1 ;  /* 0x0000001500138211 */ /* 0x000fe200008f3407 */
[----:B------:R-:W-:Y:S01]  /*2ce0*/  @!PT LDS RZ, [RZ] ;  /* 0x00000000fffff984 */ /* 0x000fe20000000800 */
[----:B------:R-:W-:Y:S01]  /*2cf0*/  @!PT LDS RZ, [RZ] ;  /* 0x00000000fffff984 */ /* 0x000fe20000000800 */
[----:B------:R-:W-:Y:S01]  /*2d00*/  @!PT LDS RZ, [RZ] ;  /* 0x00000000fffff984 */ /* 0x000fe20000000800 */
[----:B------:R-:W-:Y:S01]  /*2d10*/  @!P4 LDGSTS.E.BYPASS.LTC128B.128 [R2+0xa800], desc[UR18][R20.64] ;  /* 0x0a8000001402cfae */ /* 0x000fe2000b981a12 */
[----:B------:R-:W-:Y:S01]  /*2d20*/  ISETP.GE.AND P4, PT, R17, UR4, PT ;  /* 0x0000000411007c0c */ /* 0x000fe2000bf86270 */
[----:B------:R-:W-:Y:S01]  /*2d30*/  IMAD.U32 R7, RZ, RZ, UR8 ;  /* 0x00000008ff077e24 */ /* 0x000fe2000f8e00ff */
[----:B------:R-:W-:Y:S01]  /*2d40*/  ISETP.GE.AND P1, PT, R14, UR4, PT ;  /* 0x000000040e007c0c */ /* 0x000fe2000bf26270 */
[----:B------:R-:W-:Y:S04]  /*2d50*/  @P2 STS.128 [R2+0xb000], RZ ;  /* 0x00b000ff02002388 */ /* 0x000fe80000000c00 */
[----:B------:R-:W-:Y:S01]  /*2d60*/  @!PT LDS RZ, [RZ] ;  /* 0x00000000fffff984 */ /* 0x000fe20000000800 */
[----:B------:R-:W-:Y:S01]  /*2d70*/  @!PT LDS RZ, [RZ] ;  /* 0x00000000fffff984 */ /* 0x000fe20000000800 */
[----:B------:R-:W-:Y:S01]  /*2d80*/  @!PT LDS RZ, [RZ] ;  /* 0x00000000fffff984 */ /* 0x000fe20000000800 */
[----:B------:R1:W-:Y:S01]  /*2d90*/  @!P2 LDGSTS.E.BYPASS.LTC128B.128 [R2+0xb000], desc[UR18][R10.64] ;  /* 0x0b0000000a02afae */ /* 0x0003e2000b981a12 */
[----:B------:R-:W-:Y:S01]  /*2da0*/  ISETP.GE.AND P2, PT, R15, UR4, PT ;  /* 0x000000040f007c0c */ /* 0x000fe2000bf46270 */
[----:B------:R-:W-:Y:S01]  /*2db0*/  VOTEU.ALL UP1, P3 ;  /* 0x0000000000ff7886 */ /* 0x000fe20001820000 */
[----:B------:R-:W-:Y:S01]  /*2dc0*/  MOV R15, UR9 ;  /* 0x00000009000f7c02 */ /* 0x000fe20008000f00 */
[----:B------:R-:W-:Y:S02]  /*2dd0*/  @P0 STS.128 [R2+0xb800], RZ ;  /* 0x00b800ff02000388 */ /* 0x000fe40000000c00 */
[----:B------:R-:W-:Y:S01]  /*2de0*/  VOTEU.ALL UP2, P4 ;  /* 0x0000000000ff7886 */ /* 0x000fe20002040000 */
[----:B------:R-:W-:Y:S01]  /*2df0*/  @!UP1 UIMAD UR7, UR9, 0xc0, URZ ;  /* 0x000000c0090798a4 */ /* 0x000fe2000f8e02ff */
[----:B------:R-:W-:Y:S01]  /*2e00*/  @!PT LDS RZ, [RZ] ;  /* 0x00000000fffff984 */ /* 0x000fe20000000800 */
[----:B------:R-:W-:Y:S01]  /*2e10*/  @!PT LDS RZ, [RZ] ;  /* 0x00000000fffff984 */ /* 0x000fe20000000800 */
[----:B------:R-:W-:Y:S01]  /*2e20*/  @!PT LDS RZ, [RZ] ;  /* 0x00000000fffff984 */ /* 0x000fe20000000800 */
[----:B------:R2:W-:Y:S01]  /*2e30*/  @!P0 LDGSTS.E.BYPASS.LTC128B.128 [R2+0xb800], desc[UR18][R18.64] ;  /* 0x0b80000012028fae */ /* 0x0005e2000b981a12 */
[----:B------:R-:W-:-:S02]  /*2e40*/  @!P5 LEA R14, P0, R7, R20, 0x7 ;  /* 0x00000014070ed211 */ /* 0x000fc400078038ff */
[----:B------:R-:W-:Y:S01]  /*2e50*/  @!UP2 UIMAD UR23, UR9, 0xa0, URZ ;  /* 0x000000a00917a8a4 */ /* 0x000fe2000f8e02ff */
[----:B------:R-:W-:Y:S01]  /*2e60*/  @P6 STS.128 [R2+0xc000], RZ ;  /* 0x00c000ff02006388 */ /* 0x000fe20000000c00 */
[-C--:B------:R-:W-:Y:S01]  /*2e70*/  @!P5 LEA.HI.X R15, R0, R21.reuse, R15, 0x7, P0 ;  /* 0x00000015000fd211 */ /* 0x080fe200000f3c0f */
[----:B------:R-:W-:Y:S01]  /*2e80*/  VOTEU.ALL UP0, P2 ;  /* 0x0000000000ff7886 */ /* 0x000fe20001000000 */
[----:B------:R-:W-:Y:S01]  /*2e90*/  ISETP.GE.AND P0, PT, R12, UR4, PT ;  /* 0x000000040c007c0c */ /* 0x000fe2000bf06270 */
[----:B------:R-:W-:Y:S01]  /*2ea0*/  @!PT LDS RZ, [RZ] ;  /* 0x00000000fffff984 */ /* 0x000fe20000000800 */
[----:B------:R-:W-:Y:S01]  /*2eb0*/  @!PT LDS RZ, [RZ] ;  /* 0x00000000fffff984 */ /* 0x000fe20000000800 */
[----:B------:R-:W-:Y:S01]  /*2ec0*/  @!PT LDS RZ, [RZ] ;  /* 0x00000000fffff984 */ /* 0x000fe20000000800 */
[----:B------:R3:W-:Y:S01]  /*2ed0*/  @!P6 LDGSTS.E.BYPASS.LTC128B.128 [R2+0xc000], desc[UR18][R22.64] ;  /* 0x0c0000001602efae */ /* 0x0007e2000b981a12 */
[----:B------:R-:W-:Y:S01]  /*2ee0*/  ISETP.GE.AND P6, PT, R13, UR4, PT ;  /* 0x000000040d007c0c */ /* 0x000fe2000bfc6270 */
[--C-:B------:R-:W-:Y:S01]  /*2ef0*/  @!P3 IMAD.MOV.U32 R12, RZ, RZ, R20.reuse ;  /* 0x000000ffff0cb224 */ /* 0x100fe200078e0014 */
[----:B------:R-:W-:Y:S01]  /*2f00*/  @!P3 MOV R13, R21 ;  /* 0x00000015000db202 */ /* 0x000fe20000000f00 */
[----:B------:R-:W-:Y:S01]  /*2f10*/  @!P2 IMAD.MOV.U32 R16, RZ, RZ, R20 ;  /* 0x000000ffff10a224 */ /* 0x000fe200078e0014 */
[----:B------:R-:W-:Y:S01]  /*2f20*/  @P5 STS.128 [R2+0xc800], RZ ;  /* 0x00c800ff02005388 */ /* 0x000fe20000000c00 */
[----:B------:R-:W-:Y:S01]  /*2f30*/  @!P2 IMAD.MOV.U32 R17, RZ, RZ, R21 ;  /* 0x000000ffff11a224 */ /* 0x000fe200078e0015 */
[----:B------:R-:W-:Y:S01]  /*2f40*/  @!UP0 UIMAD UR6, UR9, 0xe0, URZ ;  /* 0x000000e0090688a4 */ /* 0x000fe2000f8e02ff */
[----:B------:R-:W-:Y:S01]  /*2f50*/  @!P3 IMAD.WIDE.U32 R12, R7, 0xc0, R12 ;  /* 0x000000c0070cb825 */ /* 0x000fe200078e000c */
[----:B------:R-:W-:Y:S01]  /*2f60*/  @!PT LDS RZ, [RZ] ;  /* 0x00000000fffff984 */ /* 0x000fe20000000800 */
[----:B------:R-:W-:Y:S01]  /*2f70*/  @!PT LDS RZ, [RZ] ;  /* 0x00000000fffff984 */ /* 0x000fe20000000800 */
[----:B------:R-:W-:Y:S01]  /*2f80*/  @!PT LDS RZ, [RZ] ;  /* 0x00000000fffff984 */ /* 0x000fe20000000800 */
[----:B------:R4:W-:Y:S01]  /*2f90*/  @!P5 LDGSTS.E.BYPASS.LTC128B.128 [R2+0xc800], desc[UR18][R14.64] ;  /* 0x0c8000000e02dfae */ /* 0x0009e2000b981a12 */
[----:B------:R-:W-:-:S02]  /*2fa0*/  ISETP.GE.AND P5, PT, R9, UR4, PT ;  /* 0x0000000409007c0c */ /* 0x000fc4000bfa6270 */
[----:B-1----:R-:W-:Y:S01]  /*2fb0*/  @!P4 IMAD.MOV.U32 R10, RZ, RZ, R20 ;  /* 0x000000ffff0ac224 */ /* 0x002fe200078e0014 */
[----:B------:R-:W-:Y:S01]  /*2fc0*/  @P4 STS.128 [R2+0xd000], RZ ;  /* 0x00d000ff02004388 */ /* 0x000fe20000000c00 */
[----:B------:R-:W-:Y:S01]  /*2fd0*/  @!P4 IMAD.MOV.U32 R11, RZ, RZ, R21 ;  /* 0x000000ffff0bc224 */ /* 0x000fe200078e0015 */
[----:B------:R-:W-:Y:S01]  /*2fe0*/  @!P3 IADD3 R13, PT, PT, R13, UR7, RZ ;  /* 0x000000070d0dbc10 */ /* 0x000fe2000fffe0ff */
[----:B------:R-:W-:Y:S01]  /*2ff0*/  @!P2 IMAD.WIDE.U32 R16, R0, 0xe0, R16 ;  /* 0x000000e00010a825 */ /* 0x000fe200078e0010 */
[----:B------:R-:W-:Y:S01]  /*3000*/  VOTEU.ALL UP5, P6 ;  /* 0x0000000000ff7886 */ /* 0x000fe200030a0000 */
[----:B------:R-:W-:Y:S01]  /*3010*/  VOTEU.ALL UP4, P0 ;  /* 0x0000000000ff7886 */ /* 0x000fe20000080000 */
[----:B--2---:R-:W-:Y:S01]  /*3020*/  MOV R18, UR8 ;  /* 0x0000000800127c02 */ /* 0x004fe20008000f00 */
[----:B------:R-:W-:Y:S01]  /*3030*/  @!P4 IMAD.WIDE.U32 R10, R7, 0xa0, R10 ;  /* 0x000000a0070ac825 */ /* 0x000fe200078e000a */
[----:B------:R-:W-:Y:S02]  /*3040*/  MOV R7, UR9 ;  /* 0x0000000900077c02 */ /* 0x000fe40008000f00 */
[----:B------:R-:W-:Y:S01]  /*3050*/  VOTEU.ALL UP3, P5 ;  /* 0x0000000000ff7886 */ /* 0x000fe20002860000 */
[----:B------:R-:W-:Y:S01]  /*3060*/  @!P4 VIADD R11, R11, UR23 ;  /* 0x000000170b0bcc36 */ /* 0x000fe20008000000 */
[----:B------:R-:W-:Y:S01]  /*3070*/  LOP3.LUT R9, R220, 0x1c0, RZ, 0xc0, !PT ;  /* 0x000001c0dc097812 */ /* 0x000fe200078ec0ff */
[----:B------:R-:W-:Y:S01]  /*3080*/  @!P2 VIADD R17, R17, UR6 ;  /* 0x000000061111ac36 */ /* 0x000fe20008000000 */
[----:B------:R-:W-:Y:S01]  /*3090*/  @!UP4 UIMAD UR24, UR9, 0x140, URZ ;  /* 0x000001400918c8a4 */ /* 0x000fe2000f8e02ff */
[----:B---3--:R-:W-:Y:S01]  /*30a0*/  IMAD.U32 R23, RZ, RZ, UR8 ;  /* 0x00000008ff177e24 */ /* 0x008fe2000f8e00ff */
[----:B------:R-:W-:Y:S01]  /*30b0*/  @!PT LDS RZ, [RZ] ;  /* 0x00000000fffff984 */ /* 0x000fe20000000800 */
[----:B------:R-:W-:Y:S01]  /*30c0*/  @!PT LDS RZ, [RZ] ;  /* 0x00000000fffff984 */ /* 0x000fe20000000800 */
[----:B------:R-:W-:Y:S01]  /*30d0*/  @!PT LDS RZ, [RZ] ;  /* 0x00000000fffff984 */ /* 0x000fe20000000800 */
[----:B------:R1:W-:Y:S01]  /*30e0*/  @!P4 LDGSTS.E.BYPASS.LTC128B.128 [R2+0xd000], desc[UR18][R10.64] ;  /* 0x0d0000000a02cfae */ /* 0x0003e2000b981a12 */
[----:B------:R-:W-:Y:S01]  /*30f0*/  ISETP.GE.AND P4, PT, R8, UR4, PT ;  /* 0x0000000408007c0c */ /* 0x000fe2000bf86270 */
[----:B------:R-:W-:Y:S01]  /*3100*/  @!UP3 UIMAD UR23, UR9, 0x160, URZ ;  /* 0x000001600917b8a4 */ /* 0x000fe2000f8e02ff */
[----:B------:R-:W-:Y:S01]  /*3110*/  LOP3.LUT R8, R9, 0x38, R6, 0xf8, !PT ;  /* 0x0000003809087812 */ /* 0x000fe200078ef806 */
[----:B------:R-:W-:Y:S01]  /*3120*/  @P3 STS.128 [R2+0xd800], RZ ;  /* 0x00d800ff02003388 */ /* 0x000fe20000000c00 */
[----:B----4-:R-:W-:-:S03]  /*3130*/  IMAD.U32 R14, RZ, RZ, UR8 ;  /* 0x00000008ff0e7e24 */ /* 0x010fc6000f8e00ff */
[----:B------:R-:W-:Y:S01]  /*3140*/  @!PT LDS RZ, [RZ] ;  /* 0x00000000fffff984 */ /* 0x000fe20000000800 */
[----:B------:R-:W-:Y:S01]  /*3150*/  @!PT LDS RZ, [RZ] ;  /* 0x00000000fffff984 */ /* 0x000fe20000000800 */
[----:B------:R-:W-:Y:S01]  /*3160*/  @!PT LDS RZ, [RZ] ;  /* 0x00000000fffff984 */ /* 0x000fe20000000800 */
[----:B------:R2:W-:Y:S01]  /*3170*/  @!P3 LDGSTS.E.BYPASS.LTC128B.128 [R2+0xd800], desc[UR18][R12.64] ;  /* 0x0d8000000c02bfae */ /* 0x0005e2000b981a12 */
[----:B------:R-:W-:Y:S02]  /*3180*/  ISETP.GE.AND P3, PT, R4, UR4, PT ;  /* 0x0000000404007c0c */ /* 0x000fe4000bf66270 */
[----:B------:R-:W-:Y:S01]  /*3190*/  LOP3.LUT R4, R220, 0x400, RZ, 0xc0, !PT ;  /* 0x00000400dc047812 */ /* 0x000fe200078ec0ff */
[----:B------:R-:W-:Y:S01]  /*31a0*/  @P2 STS.128 [R2+0xe000], RZ ;  /* 0x00e000ff02002388 */ /* 0x000fe20000000c00 */
[----:B------:R-:W-:Y:S01]  /*31b0*/  LOP3.LUT R9, R8, 0x8, R226, 0x78, !PT ;  /* 0x0000000808097812 */ /* 0x000fe200078e78e2 */
[----:B------:R-:W-:Y:S02]  /*31c0*/  VOTEU.ALL UP2, P4 ;  /* 0x0000000000ff7886 */ /* 0x000fe40002040000 */
[----:B------:R-:W-:Y:S01]  /*31d0*/  @!PT LDS RZ, [RZ] ;  /* 0x00000000fffff984 */ /* 0x000fe20000000800 */
[----:B------:R-:W-:Y:S01]  /*31e0*/  @!PT LDS RZ, [RZ] ;  /* 0x00000000fffff984 */ /* 0x000fe20000000800 */
[----:B------:R-:W-:Y:S01]  /*31f0*/  @!PT LDS RZ, [RZ] ;  /* 0x00000000fffff984 */ /* 0x000fe20000000800 */
[----:B------:R3:W-:Y:S01]  /*3200*/  @!P2 LDGSTS.E.BYPASS.LTC128B.128 [R2+0xe000], desc[UR18][R16.64] ;  /* 0x0e0000001002afae */ /* 0x0007e2000b981a12 */
[----:B------:R-:W-:Y:S02]  /*3210*/  @!P1 LEA R22, P2, R23, R20, 0x8 ;  /* 0x0000001417169211 */ /* 0x000fe400078440ff */
[----:B------:R-:W-:Y:S01]  /*3220*/  @!UP2 UIMAD UR7, UR9, 0x180, URZ ;  /* 0x000001800907a8a4 */ /* 0x000fe2000f8e02ff */
[----:B------:R-:W-:Y:S01]  /*3230*/  @P1 STS.128 [R2+0xe800], RZ ;  /* 0x00e800ff02001388 */ /* 0x000fe20000000c00 */
[----:B------:R-:W-:Y:S01]  /*3240*/  @!P1 LEA.HI.X R23, R0, R21, R7, 0x8, P2 ;  /* 0x0000001500179211 */ /* 0x000fe200010f4407 */
[----:B------:R-:W-:Y:S01]  /*3250*/  VOTEU.ALL UP1, P3 ;  /* 0x0000000000ff7886 */ /* 0x000fe20001820000 */
[----:B------:R-:W-:Y:S01]  /*3260*/  ISETP.GE.AND P2, PT, R3, UR4, PT ;  /* 0x0000000403007c0c */ /* 0x000fe2000bf46270 */
[----:B------:R-:W-:Y:S01]  /*3270*/  @!UP5 UIMAD UR4, UR9, 0x120, URZ ;  /* 0x000001200904d8a4 */ /* 0x000fe2000f8e02ff */
[----:B------:R-:W-:Y:S01]  /*3280*/  MOV R3, UR8 ;  /* 0x0000000800037c02 */ /* 0x000fe20008000f00 */
[----:B------:R-:W-:Y:S01]  /*3290*/  @!PT LDS RZ, [RZ] ;  /* 0x00000000fffff984 */ /* 0x000fe20000000800 */
[----:B------:R-:W-:Y:S01]  /*32a0*/  @!PT LDS RZ, [RZ] ;  /* 0x00000000fffff984 */ /* 0x000fe20000000800 */
[----:B------:R-:W-:Y:S01]  /*32b0*/  @!PT LDS RZ, [RZ] ;  /* 0x00000000fffff984 */ /* 0x000fe20000000800 */
[----:B------:R-:W-:Y:S01]  /*32c0*/  @!P1 LDGSTS.E.BYPASS.LTC128B.128 [R2+0xe800], desc[UR18][R22.64] ;  /* 0x0e80000016029fae */ /* 0x000fe2000b981a12 */
[----:B-1----:R-:W-:Y:S01]  /*32d0*/  @!P6 IMAD.MOV.U32 R10, RZ, RZ, R20 ;  /* 0x000000ffff0ae224 */ /* 0x002fe200078e0014 */
[----:B------:R-:W-:Y:S01]  /*32e0*/  SHF.R.U32.HI R7, RZ, 0x1, R226 ;  /* 0x00000001ff077819 */ /* 0x000fe200000116e2 */
[----:B------:R-:W-:Y:S01]  /*32f0*/  @!P6 IMAD.MOV.U32 R11, RZ, RZ, R21 ;  /* 0x000000ffff0be224 */ /* 0x000fe200078e0015 */
[----:B------:R-:W-:Y:S01]  /*3300*/  @!UP1 UIMAD UR6, UR9, 0x1a0, URZ ;  /* 0x000001a0090698a4 */ /* 0x000fe2000f8e02ff */
[----:B------:R-:W-:Y:S01]  /*3310*/  @P6 STS.128 [R2+0xf000], RZ ;  /* 0x00f000ff02006388 */ /* 0x000fe20000000c00 */
[----:B------:R-:W-:-:S02]  /*3320*/  IMAD R0, R9, 0x2, R4 ;  /* 0x0000000209007824 */ /* 0x000fc400078e0204 */
[----:B------:R-:W-:Y:S01]  /*3330*/  @!P6 IMAD.WIDE.U32 R14, R14, 0x120, R10 ;  /* 0x000001200e0ee825 */ /* 0x000fe200078e000a */
[----:B------:R-:W-:Y:S01]  /*3340*/  @!P0 MOV R11, R21 ;  /* 0x00000015000b8202 */ /* 0x000fe20000000f00 */
[----:B------:R-:W-:Y:S01]  /*3350*/  VOTEU.ALL UP0, P2 ;  /* 0x0000000000ff7886 */ /* 0x000fe20001000000 */
[----:B--2---:R-:W-:Y:S01]  /*3360*/  MOV R12, UR8 ;  /* 0x00000008000c7c02 */ /* 0x004fe20008000f00 */
[----:B------:R-:W-:Y:S01]  /*3370*/  @!P0 IMAD.MOV.U32 R10, RZ, RZ, R20 ;  /* 0x000000ffff0a8224 */ /* 0x000fe200078e0014 */
[----:B------:R-:W-:Y:S01]  /*3380*/  IADD3 R227, PT, PT, R0, UR5, RZ ;  /* 0x0000000500e37c10 */ /* 0x000fe2000fffe0ff */
[----:B------:R-:W-:Y:S01]  /*3390*/  @!P6 VIADD R15, R15, UR4 ;  /* 0x000000040f0fec36 */ /* 0x000fe20008000000 */
[----:B------:R-:W-:Y:S01]  /*33a0*/  @!UP0 UIMAD UR4, UR9, 0x1c0, URZ ;  /* 0x000001c0090488a4 */ /* 0x000fe2000f8e02ff */
[----:B------:R-:W-:-:S03]  /*33b0*/  @!P0 IMAD.WIDE.U32 R24, R24, 0x140, R10 ;  /* 0x0000014018188825 */ /* 0x000fc600078e000a */
[----:B------:R-:W-:Y:S01]  /*33c0*/  @!PT LDS RZ, [RZ] ;  /* 0x00000000fffff984 */ /* 0x000fe20000000800 */
[----:B------:R-:W-:Y:S01]  /*33d0*/  @!PT LDS RZ, [RZ] ;  /* 0x00000000fffff984 */ /* 0x000fe20000000800 */
[----:B------:R-:W-:Y:S01]  /*33e0*/  @!PT LDS RZ, [RZ] ;  /* 0x00000000fffff984 */ /* 0x000fe20000000800 */
[----:B------:R-:W-:Y:S01]  /*33f0*/  @!P6 LDGSTS.E.BYPASS.LTC128B.128 [R2+0xf000], desc[UR18][R14.64] ;  /* 0x0f0000000e02efae */ /* 0x000fe2000b981a12 */
[----:B------:R-:W-:Y:S02]  /*3400*/  @!P5 IMAD.MOV.U32 R10, RZ, RZ, R20 ;  /* 0x000000ffff0ad224 */ /* 0x000fe400078e0014 */
[----:B------:R-:W-:Y:S01]  /*3410*/  @!P5 IMAD.MOV.U32 R11, RZ, RZ, R21 ;  /* 0x000000ffff0bd224 */ /* 0x000fe200078e0015 */
[----:B------:R-:W-:Y:S01]  /*3420*/  @P0 STS.128 [R2+0xf800], RZ ;  /* 0x00f800ff02000388 */ /* 0x000fe20000000c00 */
[----:B---3--:R-:W-:Y:S02]  /*3430*/  IMAD.U32 R16, RZ, RZ, UR8 ;  /* 0x00000008ff107e24 */ /* 0x008fe4000f8e00ff */
[----:B------:R-:W-:Y:S01]  /*3440*/  @!P5 IMAD.WIDE.U32 R12, R12, 0x160, R10 ;  /* 0x000001600c0cd825 */ /* 0x000fe200078e000a */
[----:B------:R-:W-:-:S03]  /*3450*/  @!P4 MOV R11, R21 ;  /* 0x00000015000bc202 */ /* 0x000fc60000000f00 */
[----:B------:R-:W-:Y:S02]  /*3460*/  @!P4 IMAD.MOV.U32 R10, RZ, RZ, R20 ;  /* 0x000000ffff0ac224 */ /* 0x000fe400078e0014 */
[----:B------:R-:W-:Y:S02]  /*3470*/  @!P5 VIADD R13, R13, UR23 ;  /* 0x000000170d0ddc36 */ /* 0x000fe40008000000 */
[----:B------:R-:W-:-:S04]  /*3480*/  @!P4 IMAD.WIDE.U32 R18, R18, 0x180, R10 ;  /* 0x000001801212c825 */ /* 0x000fc800078e000a */
[----:B------:R-:W-:Y:S01]  /*3490*/  @!P3 IMAD.MOV.U32 R10, RZ, RZ, R20 ;  /* 0x000000ffff0ab224 */ /* 0x000fe200078e0014 */
[----:B------:R-:W-:Y:S01]  /*34a0*/  @!P4 IADD3 R19, PT, PT, R19, UR7, RZ ;  /* 0x000000071313cc10 */ /* 0x000fe2000fffe0ff */
[----:B------:R-:W-:Y:S02]  /*34b0*/  @!P3 IMAD.MOV.U32 R11, RZ, RZ, R21 ;  /* 0x000000ffff0bb224 */ /* 0x000fe400078e0015 */
[----:B------:R-:W-:Y:S02]  /*34c0*/  IMAD.MOV.U32 R4, RZ, RZ, 0x20 ;  /* 0x00000020ff047424 */ /* 0x000fe400078e00ff */
[----:B------:R-:W-:Y:S01]  /*34d0*/  @!P3 IMAD.WIDE.U32 R16, R16, 0x1a0, R10 ;  /* 0x000001a01010b825 */ /* 0x000fe200078e000a */
[----:B------:R-:W-:-:S03]  /*34e0*/  @!P2 MOV R11, R21 ;  /* 0x00000015000ba202 */ /* 0x000fc60000000f00 */
[----:B------:R-:W-:Y:S01]  /*34f0*/  @!P2 IMAD.MOV.U32 R10, RZ, RZ, R20 ;  /* 0x000000ffff0aa224 */ /* 0x000fe200078e0014 */
[----:B------:R-:W-:Y:S01]  /*3500*/  @!P0 MOV R20, R24 ;  /* 0x0000001800148202 */ /* 0x000fe20000000f00 */
[----:B------:R-:W-:Y:S02]  /*3510*/  @!P0 VIADD R21, R25, UR24 ;  /* 0x0000001819158c36 */ /* 0x000fe40008000000 */
[----:B------:R-:W-:-:S03]  /*3520*/  @!P2 IMAD.WIDE.U32 R10, R3, 0x1c0, R10 ;  /* 0x000001c0030aa825 */ /* 0x000fc600078e000a */
[----:B------:R-:W-:Y:S01]  /*3530*/  @!PT LDS RZ, [RZ] ;  /* 0x00000000fffff984 */ /* 0x000fe20000000800 */
[----:B------:R-:W-:Y:S01]  /*3540*/  @!PT LDS RZ, [RZ] ;  /* 0x00000000fffff984 */ /* 0x000fe20000000800 */
[----:B------:R-:W-:Y:S01]  /*3550*/  @!PT LDS RZ, [RZ] ;  /* 0x00000000fffff984 */ /* 0x000fe20000000800 */
[----:B------:R1:W-:Y:S01]  /*3560*/  @!P0 LDGSTS.E.BYPASS.LTC128B.128 [R2+0xf800], desc[UR18][R20.64] ;  /* 0x0f80000014028fae */ /* 0x0003e2000b981a12 */
[C---:B------:R-:W-:Y:S01]  /*3570*/  IMAD.SHL.U32 R3, R226.reuse, 0x20, RZ ;  /* 0x00000020e2037824 */ /* 0x040fe200078e00ff */
[----:B------:R-:W-:Y:S01]  /*3580*/  LOP3.LUT P0, RZ, R226, 0x4, RZ, 0xc0, !PT ;  /* 0x00000004e2ff7812 */ /* 0x000fe2000780c0ff */
[----:B------:R-:W-:Y:S01]  /*3590*/  @!P3 VIADD R17, R17, UR6 ;  /* 0x000000061111bc36 */ /* 0x000fe20008000000 */
[----:B------:R-:W-:Y:S01]  /*35a0*/  @P5 STS.128 [R2+0x10000], RZ ;  /* 0x010000ff02005388 */ /* 0x000fe20000000c00 */
[----:B------:R-:W-:Y:S01]  /*35b0*/  @!P2 VIADD R11, R11, UR4 ;  /* 0x000000040b0bac36 */ /* 0x000fe20008000000 */
[----:B------:R-:W-:Y:S01]  /*35c0*/  LOP3.LUT R228, R194, 0x7c00, R3, 0xf8, !PT ;  /* 0x00007c00c2e47812 */ /* 0x000fe200078ef803 */
[----:B------:R-:W-:Y:S01]  /*35d0*/  UIADD3 UR4, UPT, UPT, UR16, -0x1, URZ ;  /* 0xffffffff10047890 */ /* 0x000fe2000fffe0ff */
[----:B------:R-:W-:Y:S01]  /*35e0*/  LOP3.LUT R3, R8, 0x8, R7, 0x78, !PT ;  /* 0x0000000808037812 */ /* 0x000fe200078e7807 */
[----:B------:R-:W-:Y:S01]  /*35f0*/  @!PT LDS RZ, [RZ] ;  /* 0x00000000fffff984 */ /* 0x000fe20000000800 */
[----:B------:R-:W-:Y:S01]  /*3600*/  @!PT LDS RZ, [RZ] ;  /* 0x00000000fffff984 */ /* 0x000fe20000000800 */
[----:B------:R-:W-:Y:S01]  /*3610*/  @!PT LDS RZ, [RZ] ;  /* 0x00000000fffff984 */ /* 0x000fe20000000800 */
[----:B------:R2:W-:Y:S01]  /*3620*/  @!P5 LDGSTS.E.BYPASS.LTC128B.128 [R2+0x10000], desc[UR18][R12.64] ;  /* 0x100000000c02dfae */ /* 0x0005e2000b981a12 */
[----:B------:R-:W-:Y:S01]  /*3630*/  SEL R205, R205, 0xffffffc0, !P0 ;  /* 0xffffffc0cdcd7807 */ /* 0x000fe20004000000 */
[----:B------:R-:W-:Y:S01]  /*3640*/  UISETP.GT.AND UP0, UPT, UR4, UR14, UPT ;  /* 0x0000000e0400728c */ /* 0x000fe2000bf04270 */
[----:B------:R-:W-:Y:S01]  /*3650*/  LOP3.LUT R228, R228, R3, RZ, 0xfc, !PT ;  /* 0x00000003e4e47212 */ /* 0x000fe200078efcff */
[----:B------:R-:W-:Y:S01]  /*3660*/  @P4 STS.128 [R2+0x10800], RZ ;  /* 0x010800ff02004388 */ /* 0x000fe20000000c00 */
[----:B------:R-:W-:Y:S01]  /*3670*/  LOP3.LUT R7, R7, 0x1f0, RZ, 0xc0, !PT ;  /* 0x000001f007077812 */ /* 0x000fe200078ec0ff */
[----:B------:R-:W-:Y:S01]  /*3680*/  IMAD.IADD R177, R227, 0x1, R205 ;  /* 0x00000001e3b17824 */ /* 0x000fe200078e02cd */
[----:B------:R-:W-:Y:S01]  /*3690*/  LEA R228, R228, UR5, 0x1 ;  /* 0x00000005e4e47c11 */ /* 0x000fe2000f8e08ff */
[----:B------:R-:W-:Y:S01]  /*36a0*/  @!PT LDS RZ, [RZ] ;  /* 0x00000000fffff984 */ /* 0x000fe20000000800 */
[----:B------:R-:W-:Y:S01]  /*36b0*/  @!PT LDS RZ, [RZ] ;  /* 0x00000000fffff984 */ /* 0x000fe20000000800 */
[----:B------:R-:W-:Y:S01]  /*36c0*/  @!PT LDS RZ, [RZ] ;  /* 0x00000000fffff984 */ /* 0x000fe20000000800 */
[----:B------:R-:W-:Y:S01]  /*36d0*/  @!P4 LDGSTS.E.BYPASS.LTC128B.128 [R2+0x10800], desc[UR18][R18.64] ;  /* 0x108000001202cfae */ /* 0x000fe2000b981a12 */
[----:B------:R-:W-:-:S03]  /*36e0*/  LOP3.LUT P4, RZ, R226, 0x2, RZ, 0xc0, !PT ;  /* 0x00000002e2ff7812 */ /* 0x000fc6000788c0ff */
[----:B------:R-:W-:Y:S01]  /*36f0*/  @P3 STS.128 [R2+0x11000], RZ ;  /* 0x011000ff02003388 */ /* 0x000fe20000000c00 */
[----:B------:R-:W-:Y:S01]  /*3700*/  SEL R4, R4, 0xffffffe0, !P4 ;  /* 0xffffffe004047807 */ /* 0x000fe20006000000 */
[C---:B------:R-:W-:Y:S02]  /*3710*/  IMAD.IADD R179, R228.reuse, 0x1, R205 ;  /* 0x00000001e4b37824 */ /* 0x040fe400078e02cd */
[----:B------:R-:W-:Y:S01]  /*3720*/  @!PT LDS RZ, [RZ] ;  /* 0x00000000fffff984 */ /* 0x000fe20000000800 */
[----:B------:R-:W-:Y:S01]  /*3730*/  @!PT LDS RZ, [RZ] ;  /* 0x00000000fffff984 */ /* 0x000fe20000000800 */
[----:B------:R-:W-:Y:S01]  /*3740*/  @!PT LDS RZ, [RZ] ;  /* 0x00000000fffff984 */ /* 0x000fe20000000800 */
[----:B------:R3:W-:Y:S02]  /*3750*/  @!P3 LDGSTS.E.BYPASS.LTC128B.128 [R2+0x11000], desc[UR18][R16.64] ;  /* 0x110000001002bfae */ /* 0x0007e4000b981a12 */
[--C-:B------:R-:W-:Y:S01]  /*3760*/  IMAD.IADD R192, R228, 0x1, R4.reuse ;  /* 0x00000001e4c07824 */ /* 0x100fe200078e0204 */
[C---:B------:R-:W-:Y:S01]  /*3770*/  IADD3 R222, PT, PT, R4.reuse, R179, RZ ;  /* 0x000000b304de7210 */ /* 0x040fe20007ffe0ff */
[----:B------:R-:W-:Y:S01]  /*3780*/  @P2 STS.128 [R2+0x11800], RZ ;  /* 0x011800ff02002388 */ /* 0x000fe20000000c00 */
[----:B------:R-:W-:Y:S02]  /*3790*/  IMAD.IADD R204, R227, 0x1, R4 ;  /* 0x00000001e3cc7824 */ /* 0x000fe400078e0204 */
[----:B------:R-:W-:Y:S01]  /*37a0*/  IMAD.IADD R221, R4, 0x1, R177 ;  /* 0x0000000104dd7824 */ /* 0x000fe200078e02b1 */
[----:B------:R-:W-:Y:S01]  /*37b0*/  @!PT LDS RZ, [RZ] ;  /* 0x00000000fffff984 */ /* 0x000fe20000000800 */
[----:B------:R-:W-:Y:S01]  /*37c0*/  @!PT LDS RZ, [RZ] ;  /* 0x00000000fffff984 */ /* 0x000fe20000000800 */
[----:B------:R-:W-:Y:S01]  /*37d0*/  @!PT LDS RZ, [RZ] ;  /* 0x00000000fffff984 */ /* 0x000fe20000000800 */
[----:B------:R4:W-:Y:S04]  /*37e0*/  @!P2 LDGSTS.E.BYPASS.LTC128B.128 [R2+0x11800], desc[UR18][R10.64] ;  /* 0x118000000a02afae */ /* 0x0009e8000b981a12 */
[----:B------:R-:W-:Y:S04]  /*37f0*/  LDSM.16.M88.4 R36, [R228] ;  /* 0x00000000e424783b */ /* 0x000fe80000000200 */
[----:B------:R-:W5:Y:S04]  /*3800*/  LDSM.16.M88.4 R28, [R0+UR5+0x2000] ;  /* 0x00200005001c783b */ /* 0x000f680008000200 */
[----:B-1----:R-:W1:Y:S04]  /*3810*/  LDSM.16.M88.4 R20, [R0+UR5+0x2800] ;  /* 0x002800050014783b */ /* 0x002e680008000200 */
[----:B--2---:R-:W3:Y:S04]  /*3820*/  LDSM.16.M88.4 R12, [R0+UR5+0x3000] ;  /* 0x00300005000c783b */ /* 0x004ee80008000200 */
[----:B------:R-:W4:Y:S04]  /*3830*/  LDSM.16.M88.4 R132, [R0+UR5+0x3800] ;  /* 0x003800050084783b */ /* 0x000f280008000200 */
[----:B------:R-:W2:Y:S04]  /*3840*/  LDSM.16.M88.4 R124, [R0+UR5+0x4000] ;  /* 0x00400005007c783b */ /* 0x000ea80008000200 */
[----:B------:R-:W2:Y:S04]  /*3850*/  LDSM.16.M88.4 R116, [R0+UR5+0x4800] ;  /* 0x004800050074783b */ /* 0x000ea80008000200 */
[----:B------:R-:W2:Y:S04]  /*3860*/  LDSM.16.M88.4 R108, [R0+UR5+0x5000] ;  /* 0x00500005006c783b */ /* 0x000ea80008000200 */
[----:B------:R-:W2:Y:S04]  /*3870*/  LDSM.16.M88.4 R100, [R0+UR5+0x5800] ;  /* 0x005800050064783b */ /* 0x000ea80008000200 */
[----:B------:R-:W2:Y:S04]  /*3880*/  LDSM.16.M88.4 R92, [R0+UR5+0x6000] ;  /* 0x00600005005c783b */ /* 0x000ea80008000200 */
[----:B------:R-:W2:Y:S04]  /*3890*/  LDSM.16.M88.4 R84, [R0+UR5+0x6800] ;  /* 0x006800050054783b */ /* 0x000ea80008000200 */
[----:B------:R-:W2:Y:S01]  /*38a0*/  LDSM.16.M88.4 R76, [R0+UR5+0x7000] ;  /* 0x00700005004c783b */ /* 0x000ea20008000200 */
[C---:B-----5:R-:W-:Y:S03]  /*38b0*/  HMMA.16816.F32.BF16 R32, R36.reuse, R28, RZ ;  /* 0x0000001c2420723c */ /* 0x060fe600000418ff */
[----:B------:R-:W5:Y:S04]  /*38c0*/  LDSM.16.M88.4 R68, [R0+UR5+0x7800] ;  /* 0x007800050044783b */ /* 0x000f680008000200 */
[----:B------:R-:W5:Y:S01]  /*38d0*/  LDSM.16.M88.4 R60, [R0+UR5+0x8000] ;  /* 0x00800005003c783b */ /* 0x000f620008000200 */
[C---:B------:R-:W-:Y:S03]  /*38e0*/  HMMA.16816.F32.BF16 R28, R36.reuse, R30, RZ ;  /* 0x0000001e241c723c */ /* 0x040fe600000418ff */
[----:B------:R-:W5:Y:S04]  /*38f0*/  LDSM.16.M88.4 R52, [R0+UR5+0x8800] ;  /* 0x008800050034783b */ /* 0x000f680008000200 */
[----:B------:R-:W5:Y:S01]  /*3900*/  LDSM.16.M88.4 R44, [R0+UR5+0x9000] ;  /* 0x00900005002c783b */ /* 0x000f620008000200 */
[C---:B-1----:R-:W-:Y:S03]  /*3910*/  HMMA.16816.F32.BF16 R24, R36.reuse, R20, RZ ;  /* 0x000000142418723c */ /* 0x042fe600000418ff */
[----:B------:R1:W5:Y:S04]  /*3920*/  LDSM.16.M88.4 R140, [R0+UR5+0x9800] ;  /* 0x00980005008c783b */ /* 0x0003680008000200 */
[----:B------:R-:W-:Y:S01]  /*3930*/  LDSM.16.M88.4 R144, [R192] ;  /* 0x00000000c090783b */ /* 0x000fe20000000200 */
[C---:B---3--:R-:W-:Y:S03]  /*3940*/  HMMA.16816.F32.BF16 R16, R36.reuse, R12, RZ ;  /* 0x0000000c2410723c */ /* 0x048fe600000418ff */
[----:B------:R-:W3:Y:S04]  /*3950*/  LDSM.16.M88.4 R136, [R204+0x2000] ;  /* 0x00200000cc88783b */ /* 0x000ee80000000200 */
[----:B------:R-:W3:Y:S01]  /*3960*/  LDSM.16.M88.4 R152, [R204+0x2800] ;  /* 0x00280000cc98783b */ /* 0x000ee20000000200 */
[C---:B----4-:R-:W-:Y:S03]  /*3970*/  HMMA.16816.F32.BF16 R8, R36.reuse, R132, RZ ;  /* 0x000000842408723c */ /* 0x050fe600000418ff */
[----:B------:R-:W4:Y:S04]  /*3980*/  LDSM.16.M88.4 R148, [R204+0x3000] ;  /* 0x00300000cc94783b */ /* 0x000f280000000200 */
[----:B------:R-:W-:Y:S01]  /*3990*/  LDSM.16.M88.4 R172, [R204+0x3800] ;  /* 0x00380000ccac783b */ /* 0x000fe20000000200 */
[----:B--2---:R-:W-:Y:S01]  /*39a0*/  HMMA.16816.F32.BF16 R128, R36, R124, RZ ;  /* 0x0000007c2480723c */ /* 0x004fe200000418ff */
[----:B-1----:R-:W-:-:S02]  /*39b0*/  IMAD.U32 R0, RZ, RZ, UR20 ;  /* 0x00000014ff007e24 */ /* 0x002fc4000f8e00ff */
[----:B------:R-:W-:Y:S04]  /*39c0*/  LDSM.16.M88.4 R168, [R204+0x4000] ;  /* 0x00400000cca8783b */ /* 0x000fe80000000200 */
[----:B------:R-:W-:Y:S01]  /*39d0*/  LDSM.16.M88.4 R164, [R204+0x4800] ;  /* 0x00480000cca4783b */ /* 0x000fe20000000200 */
[C---:B------:R-:W-:Y:S01]  /*39e0*/  HMMA.16816.F32.BF16 R120, R36.reuse, R116, RZ ;  /* 0x000000742478723c */ /* 0x040fe200000418ff */
[----:B------:R-:W-:Y:S02]  /*39f0*/  IADD3 R0, PT, PT, R7, 0x1, R0 ;  /* 0x0000000107007810 */ /* 0x000fe40007ffe000 */
        /* <DEDUP_REMOVED lines=51> */
[C---:B------:R-:W-:Y:S01]  /*3d30*/  HMMA.16816.F32.BF16 R76, R144.reuse, R154, R76 ;  /* 0x0000009a904c723c */ /* 0x040fe2000004184c */
[----:B------:R-:W3:Y:S07]  /*3d40*/  LDSM.16.M88.4 R152, [R204+0x9000] ;  /* 0x00900000cc98783b */ /* 0x000eee0000000200 */
[C---:B----4-:R-:W-:Y:S08]  /*3d50*/  HMMA.16816.F32.BF16 R72, R144.reuse, R148, R72 ;  /* 0x000000949048723c */ /* 0x050ff00000041848 */
[C---:B------:R-:W-:Y:S01]  /*3d60*/  HMMA.16816.F32.BF16 R68, R144.reuse, R150, R68 ;  /* 0x000000969044723c */ /* 0x040fe20000041844 */
[----:B------:R-:W-:Y:S07]  /*3d70*/  LDSM.16.M88.4 R148, [R179] ;  /* 0x00000000b394783b */ /* 0x000fee0000000200 */
        /* <DEDUP_REMOVED lines=21> */
[C---:B------:R-:W-:Y:S08]  /*3ed0*/  HMMA.16816.F32.BF16 R40, R144.reuse, R172, R40 ;  /* 0x000000ac9028723c */ /* 0x040ff00000041828 */
[----:B------:R-:W-:Y:S01]  /*3ee0*/  HMMA.16816.F32.BF16 R36, R144, R174, R36 ;  /* 0x000000ae9024723c */ /* 0x000fe20000041824 */
[----:B------:R-:W3:Y:S04]  /*3ef0*/  LDSM.16.M88.4 R144, [R177+0x5800] ;  /* 0x00580000b190783b */ /* 0x000ee80000000200 */
[----:B------:R-:W-:Y:S03]  /*3f00*/  LDSM.16.M88.4 R172, [R177+0x6000] ;  /* 0x00600000b1ac783b */ /* 0x000fe60000000200 */
[C---:B-1----:R-:W-:Y:S08]  /*3f10*/  HMMA.16816.F32.BF16 R128, R148.reuse, R140, R128 ;  /* 0x0000008c9480723c */ /* 0x042ff00000041880 */
[C---:B------:R-:W-:Y:S01]  /*3f20*/  HMMA.16816.F32.BF16 R124, R148.reuse, R142, R124 ;  /* 0x0000008e947c723c */ /* 0x040fe2000004187c */
[----:B------:R-:W1:Y:S07]  /*3f30*/  LDSM.16.M88.4 R140, [R177+0x7000] ;  /* 0x00700000b18c783b */ /* 0x000e6e0000000200 */
[C---:B--2---:R-:W-:Y:S08]  /*3f40*/  HMMA.16816.F32.BF16 R120, R148.reuse, R136, R120 ;  /* 0x000000889478723c */ /* 0x044ff00000041878 */
[C---:B------:R-:W-:Y:S01]  /*3f50*/  HMMA.16816.F32.BF16 R116, R148.reuse, R138, R116 ;  /* 0x0000008a9474723c */ /* 0x040fe20000041874 */
[----:B------:R-:W2:Y:S07]  /*3f60*/  LDSM.16.M88.4 R136, [R177+0x7800] ;  /* 0x00780000b188783b */ /* 0x000eae0000000200 */
        /* <DEDUP_REMOVED lines=14> */
[----:B------:R-:W3:Y:S04]  /*4050*/  LDSM.16.M88.4 R152, [R177+0x9800] ;  /* 0x00980000b198783b */ /* 0x000ee80000000200 */
[----:B------:R-:W-:Y:S03]  /*4060*/  LDSM.16.M88.4 R176, [R221+0x4800] ;  /* 0x00480000ddb0783b */ /* 0x000fe60000000200 */
[C---:B------:R-:W-:Y:S08]  /*4070*/  HMMA.16816.F32.BF16 R104, R148.reuse, R144, R104 ;  /* 0x000000909468723c */ /* 0x040ff00000041868 */
[C---:B------:R-:W-:Y:S01]  /*4080*/  HMMA.16816.F32.BF16 R100, R148.reuse, R146, R100 ;  /* 0x000000929464723c */ /* 0x040fe20000041864 */
[----:B------:R-:W3:Y:S07]  /*4090*/  LDSM.16.M88.4 R144, [R221+0x2000] ;  /* 0x00200000dd90783b */ /* 0x000eee0000000200 */
        /* <DEDUP_REMOVED lines=22> */
[----:B------:R-:W-:Y:S01]  /*4200*/  HMMA.16816.F32.BF16 R36, R148, R154, R36 ;  /* 0x0000009a9424723c */ /* 0x000fe20000041824 */
[----:B------:R-:W3:Y:S04]  /*4210*/  LDSM.16.M88.4 R152, [R221+0x7800] ;  /* 0x00780000dd98783b */ /* 0x000ee80000000200 */
[----:B------:R-:W3:Y:S03]  /*4220*/  LDSM.16.M88.4 R148, [R221+0x8000] ;  /* 0x00800000dd94783b */ /* 0x000ee60000000200 */
[C---:B------:R-:W-:Y:S08]  /*4230*/  HMMA.16816.F32.BF16 R32, R184.reuse, R144, R32 ;  /* 0x00000090b820723c */ /* 0x040ff00000041820 */
[C---:B------:R-:W-:Y:S01]  /*4240*/  HMMA.16816.F32.BF16 R28, R184.reuse, R146, R28 ;  /* 0x00000092b81c723c */ /* 0x040fe2000004181c */
[----:B------:R-:W3:Y:S07]  /*4250*/  LDSM.16.M88.4 R144, [R221+0x8800] ;  /* 0x00880000dd90783b */ /* 0x000eee0000000200 */
[C---:B-1----:R-:W-:Y:S08]  /*4260*/  HMMA.16816.F32.BF16 R24, R184.reuse, R140, R24 ;  /* 0x0000008cb818723c */ /* 0x042ff00000041818 */
[C---:B------:R-:W-:Y:S01]  /*4270*/  HMMA.16816.F32.BF16 R20, R184.reuse, R142, R20 ;  /* 0x0000008eb814723c */ /* 0x040fe20000041814 */
[----:B------:R-:W1:Y:S07]  /*4280*/  LDSM.16.M88.4 R140, [R221+0x9000] ;  /* 0x00900000dd8c783b */ /* 0x000e6e0000000200 */
[C---:B--2---:R-:W-:Y:S08]  /*4290*/  HMMA.16816.F32.BF16 R16, R184.reuse, R136, R16 ;  /* 0x00000088b810723c */ /* 0x044ff00000041810 */
[----:B------:R-:W-:Y:S01]  /*42a0*/  HMMA.16816.F32.BF16 R12, R184, R138, R12 ;  /* 0x0000008ab80c723c */ /* 0x000fe2000004180c */
[----:B------:R-:W2:Y:S01]  /*42b0*/  LDSM.16.M88.4 R136, [R221+0x9800] ;  /* 0x00980000dd88783b */ /* 0x000ea20000000200 */
[----:B------:R-:W-:-:S06]  /*42c0*/  DEPBAR.LE SB0, 0x0 ;  /* 0x000080000000791a */ /* 0x000fcc0000000000 */
        /* <DEDUP_REMOVED lines=22> */
[C---:B-1----:R-:W-:Y:S08]  /*4430*/  HMMA.16816.F32.BF16 R48, R184.reuse, R140, R48 ;  /* 0x0000008cb830723c */ /* 0x042ff00000041830 */
[C---:B------:R-:W-:Y:S08]  /*4440*/  HMMA.16816.F32.BF16 R44, R184.reuse, R142, R44 ;  /* 0x0000008eb82c723c */ /* 0x040ff0000004182c */
[----:B--2---:R-:W-:Y:S01]  /*4450*/  HMMA.16816.F32.BF16 R40, R184, R136, R40 ;  /* 0x00000088b828723c */ /* 0x004fe20000041828 */
[----:B------:R-:W-:-:S04]  /*4460*/  SHF.R.U32.HI R136, RZ, 0x2, R226 ;  /* 0x00000002ff887819 */ /* 0x000fc800000116e2 */
[----:B------:R-:W-:-:S03]  /*4470*/  LOP3.LUT R7, R136, 0x7, RZ, 0xc0, !PT ;  /* 0x0000000788077812 */ /* 0x000fc600078ec0ff */
[----:B------:R-:W-:Y:S01]  /*4480*/  HMMA.16816.F32.BF16 R36, R184, R138, R36 ;  /* 0x0000008ab824723c */ /* 0x000fe20000041824 */
[----:B------:R-:W-:-:S04]  /*4490*/  IADD3 R7, PT, PT, R0, -UR22, R7 ;  /* 0x8000001600077c10 */ /* 0x000fc8000fffe007 */
[----:B------:R-:W-:-:S04]  /*44a0*/  IADD3 R224, PT, PT, R7, UR21, R224 ;  /* 0x0000001507e07c10 */ /* 0x000fc8000fffe0e0 */
[C---:B------:R-:W-:Y:S02]  /*44b0*/  VIADDMNMX R223, R224.reuse, R223, UR21, PT ;  /* 0x00000015e0df7e46 */ /* 0x040fe4000b8001df */
[----:B------:R-:W-:Y:S01]  /*44c0*/  VIMNMX R224, PT, PT, R224, UR21, PT ;  /* 0x00000015e0e07c48 */ /* 0x000fe2000bfe0100 */
[----:B------:R-:W-:Y:S06]  /*44d0*/  BAR.SYNC.DEFER_BLOCKING 0x0 ;  /* 0x0000000000007b1d */ /* 0x000fec0000010000 */
[----:B------:R-:W-:Y:S05]  /*44e0*/  BRA.U !UP0, `(.L_x_3061) ;  /* 0x0000000508f47547 */ /* 0x000fea000b800000 */
        /* <DEDUP_REMOVED lines=11> */
.L_x_3062:
        /* <DEDUP_REMOVED lines=62> */
.L_x_3063:
[----:B------:R-:W-:Y:S01]  /*4980*/  USHF.L.U32 UR7, UR10, 0x5, URZ ;  /* 0x000000050a077899 */ /* 0x000fe200080006ff */
[----:B------:R-:W-:Y:S01]  /*4990*/  @!PT LDS RZ, [RZ] ;  /* 0x00000000fffff984 */ /* 0x000fe20000000800 */
[----:B------:R-:W-:Y:S01]  /*49a0*/  @!PT LDS RZ, [RZ] ;  /* 0x00000000fffff984 */ /* 0x000fe20000000800 */
[----:B------:R-:W-:Y:S01]  /*49b0*/  @!PT LDS RZ, [RZ] ;  /* 0x00000000fffff984 */ /* 0x000fe20000000800 */
[----:B------:R-:W-:Y:S01]  /*49c0*/  LDGSTS.E.BYPASS.LTC128B.128 [R2+0x2000], desc[UR18][R230.64] ;  /* 0x02000000e6027fae */ /* 0x000fe2000b981a12 */
        /* <DEDUP_REMOVED lines=47> */
.L_x_3061:
[----:B------:R-:W-:Y:S01]  /*4cc0*/  IMAD.SHL.U32 R7, R226, 0x2, RZ ;  /* 0x00000002e2077824 */ /* 0x000fe200078e00ff */
[----:B------:R-:W2:Y:S01]  /*4cd0*/  LDCU UR6, c[0x0][0x45c] ;  /* 0x00008b80ff0677ac */ /* 0x000ea20008000800 */
[----:B------:R-:W-:-:S03]  /*4ce0*/  IMAD.U32 R0, RZ, RZ, UR4 ;  /* 0x00000004ff007e24 */ /* 0x000fc6000f8e00ff */
[----:B------:R-:W-:Y:S01]  /*4cf0*/  LOP3.LUT R7, R7, 0x6, RZ, 0xc0, !PT ;  /* 0x0000000607077812 */ /* 0x000fe200078ec0ff */
[----:B------:R-:W-:-:S04]  /*4d00*/  UISETP.GT.AND UP0, UPT, UR4, UR14, UPT ;  /* 0x0000000e0400728c */ /* 0x000fc8000bf04270 */
[----:B------:R-:W-:-:S04]  /*4d10*/  IMAD R0, R0, 0x100, R7 ;  /* 0x0000010000007824 */ /* 0x000fc800078e0207 */
[C---:B------:R-:W-:Y:S01]  /*4d20*/  VIADD R7, R0.reuse, 0x1 ;  /* 0x0000000100077836 */ /* 0x040fe20000000000 */
[CC--:B------:R-:W-:Y:S01]  /*4d30*/  ISETP.GE.AND P5, PT, R0.reuse, R223.reuse, PT ;  /* 0x000000df0000720c */ /* 0x0c0fe20003fa6270 */
[C---:B-1----:R-:W-:Y:S02]  /*4d40*/  VIADD R2, R0.reuse, 0x8 ;  /* 0x0000000800027836 */ /* 0x042fe40000000000 */
[C---:B------:R-:W-:Y:S01]  /*4d50*/  VIADD R137, R0.reuse, 0x10 ;  /* 0x0000001000897836 */ /* 0x040fe20000000000 */
[CC--:B------:R-:W-:Y:S02]  /*4d60*/  ISETP.GE.AND P3, PT, R7.reuse, R224.reuse, PT ;  /* 0x000000e00700720c */ /* 0x0c0fe40003f66270 */
[-C--:B------:R-:W-:Y:S01]  /*4d70*/  ISETP.GE.AND P2, PT, R7, R223.reuse, PT ;  /* 0x000000df0700720c */ /* 0x080fe20003f46270 */
[----:B------:R-:W-:Y:S01]  /*4d80*/  VIADD R7, R0, 0x9 ;  /* 0x0000000900077836 */ /* 0x000fe20000000000 */
[C---:B------:R-:W-:Y:S02]  /*4d90*/  ISETP.GE.AND P1, PT, R2.reuse, R224, PT ;  /* 0x000000e00200720c */ /* 0x040fe40003f26270 */
[----:B------:R-:W-:-:S02]  /*4da0*/  ISETP.GE.AND P6, PT, R2, R223, PT ;  /* 0x000000df0200720c */ /* 0x000fc40003fc6270 */
[----:B------:R-:W-:Y:S02]  /*4db0*/  FSEL R2, R34, -INF , !P5 ;  /* 0xff80000022027808 */ /* 0x000fe40006800000 */
[----:B------:R-:W-:Y:S01]  /*4dc0*/  FSEL R197, R33, -INF , !P3 ;  /* 0xff80000021c57808 */ /* 0x000fe20005800000 */
[C---:B------:R-:W-:Y:S01]  /*4dd0*/  VIADD R33, R0.reuse, 0x18 ;  /* 0x0000001800217836 */ /* 0x040fe20000000000 */
[C---:B------:R-:W-:Y:S02]  /*4de0*/  ISETP.GE.AND P5, PT, R7.reuse, R224, PT ;  /* 0x000000e00700720c */ /* 0x040fe40003fa6270 */
[----:B------:R-:W-:Y:S01]  /*4df0*/  ISETP.GE.AND P3, PT, R7, R223, PT ;  /* 0x000000df0700720c */ /* 0x000fe20003f66270 */
[----:B------:R-:W-:Y:S01]  /*4e00*/  VIADD R7, R0, 0x11 ;  /* 0x0000001100077836 */ /* 0x000fe20000000000 */
[----:B------:R-:W-:Y:S02]  /*4e10*/  FSEL R136, R35, -INF , !P2 ;  /* 0xff80000023887808 */ /* 0x000fe40005000000 */
[----:B------:R-:W-:-:S02]  /*4e20*/  FSEL R195, R28, -INF , !P1 ;  /* 0xff8000001cc37808 */ /* 0x000fc40004800000 */
[CC--:B------:R-:W-:Y:S02]  /*4e30*/  ISETP.GE.AND P2, PT, R137.reuse, R224.reuse, PT ;  /* 0x000000e08900720c */ /* 0x0c0fe40003f46270 */
[-C--:B------:R-:W-:Y:S02]  /*4e40*/  ISETP.GE.AND P1, PT, R137, R223.reuse, PT ;  /* 0x000000df8900720c */ /* 0x080fe40003f26270 */
[----:B------:R-:W-:Y:S02]  /*4e50*/  FSEL R30, R30, -INF , !P6 ;  /* 0xff8000001e1e7808 */ /* 0x000fe40007000000 */
[----:B------:R-:W-:Y:S02]  /*4e60*/  FSEL R137, R29, -INF , !P5 ;  /* 0xff8000001d897808 */ /* 0x000fe40006800000 */
[C---:B------:R-:W-:Y:S02]  /*4e70*/  ISETP.GE.AND P6, PT, R7.reuse, R224, PT ;  /* 0x000000e00700720c */ /* 0x040fe40003fc6270 */
[----:B------:R-:W-:Y:S01]  /*4e80*/  ISETP.GE.AND P5, PT, R7, R223, PT ;  /* 0x000000df0700720c */ /* 0x000fe20003fa6270 */
[----:B------:R-:W-:Y:S01]  /*4e90*/  VIADD R7, R0, 0x19 ;  /* 0x0000001900077836 */ /* 0x000fe20000000000 */
[----:B------:R-:W-:-:S02]  /*4ea0*/  FSEL R28, R31, -INF , !P3 ;  /* 0xff8000001f1c7808 */ /* 0x000fc40005800000 */
[----:B------:R-:W-:Y:S01]  /*4eb0*/  FSEL R35, R24, -INF , !P2 ;  /* 0xff80000018237808 */ /* 0x000fe20005000000 */
[----:B------:R-:W-:Y:S01]  /*4ec0*/  VIADD R24, R0, 0x20 ;  /* 0x0000002000187836 */ /* 0x000fe20000000000 */
[CC--:B------:R-:W-:Y:S02]  /*4ed0*/  ISETP.GE.AND P3, PT, R33.reuse, R224.reuse, PT ;  /* 0x000000e02100720c */ /* 0x0c0fe40003f66270 */
[----:B------:R-:W-:Y:S02]  /*4ee0*/  ISETP.GE.AND P2, PT, R33, R223, PT ;  /* 0x000000df2100720c */ /* 0x000fe40003f46270 */
[----:B------:R-:W-:Y:S02]  /*4ef0*/  FSEL R202, R26, -INF , !P1 ;  /* 0xff8000001aca7808 */ /* 0x000fe40004800000 */
[----:B------:R-:W-:Y:S02]  /*4f00*/  FSEL R33, R25, -INF , !P6 ;  /* 0xff80000019217808 */ /* 0x000fe40007000000 */
[----:B------:R-:W-:-:S02]  /*4f10*/  ISETP.GE.AND P1, PT, R7, R224, PT ;  /* 0x000000e00700720c */ /* 0x000fc40003f26270 */
[----:B------:R-:W-:Y:S01]  /*4f20*/  ISETP.GE.AND P6, PT, R7, R223, PT ;  /* 0x000000df0700720c */ /* 0x000fe20003fc6270 */
[----:B------:R-:W-:Y:S01]  /*4f30*/  VIADD R7, R0, 0x21 ;  /* 0x0000002100077836 */ /* 0x000fe20000000000 */
[----:B------:R-:W-:Y:S02]  /*4f40*/  FSEL R34, R27, -INF , !P5 ;  /* 0xff8000001b227808 */ /* 0x000fe40006800000 */
[----:B------:R-:W-:Y:S02]  /*4f50*/  FSEL R26, R22, -INF , !P2 ;  /* 0xff800000161a7808 */ /* 0x000fe40005000000 */
[----:B------:R-:W-:Y:S02]  /*4f60*/  FSEL R25, R21, -INF , !P1 ;  /* 0xff80000015197808 */ /* 0x000fe40004800000 */
[----:B------:R-:W-:Y:S01]  /*4f70*/  FSEL R27, R20, -INF , !P3 ;  /* 0xff800000141b7808 */ /* 0x000fe20005800000 */
[----:B------:R-:W-:Y:S01]  /*4f80*/  VIADD R20, R0, 0x28 ;  /* 0x0000002800147836 */ /* 0x000fe20000000000 */
[----:B------:R-:W-:-:S02]  /*4f90*/  ISETP.GE.AND P2, PT, R7, R224, PT ;  /* 0x000000e00700720c */ /* 0x000fc40003f46270 */
[-C--:B------:R-:W-:Y:S01]  /*4fa0*/  ISETP.GE.AND P1, PT, R7, R223.reuse, PT ;  /* 0x000000df0700720c */ /* 0x080fe20003f26270 */
[----:B------:R-:W-:Y:S01]  /*4fb0*/  VIADD R7, R0, 0x29 ;  /* 0x0000002900077836 */ /* 0x000fe20000000000 */
[C---:B------:R-:W-:Y:S02]  /*4fc0*/  ISETP.GE.AND P3, PT, R24.reuse, R223, PT ;  /* 0x000000df1800720c */ /* 0x040fe40003f66270 */
[-C--:B------:R-:W-:Y:S02]  /*4fd0*/  ISETP.GE.AND P5, PT, R24, R224.reuse, PT ;  /* 0x000000e01800720c */ /* 0x080fe40003fa6270 */
[----:B------:R-:W-:Y:S02]  /*4fe0*/  FSEL R200, R18, -INF , !P3 ;  /* 0xff80000012c87808 */ /* 0x000fe40005800000 */
[----:B------:R-:W-:Y:S02]  /*4ff0*/  FSEL R141, R17, -INF , !P2 ;  /* 0xff800000118d7808 */ /* 0x000fe40005000000 */
[----:B------:R-:W-:Y:S01]  /*5000*/  FSEL R139, R16, -INF , !P5 ;  /* 0xff800000108b7808 */ /* 0x000fe20006800000 */
[----:B------:R-:W-:Y:S01]  /*5010*/  VIADD R16, R0, 0x30 ;  /* 0x0000003000107836 */ /* 0x000fe20000000000 */
[----:B------:R-:W-:-:S02]  /*5020*/  ISETP.GE.AND P3, PT, R7, R224, PT ;  /* 0x000000e00700720c */ /* 0x000fc40003f66270 */
[-C--:B------:R-:W-:Y:S01]  /*5030*/  ISETP.GE.AND P2, PT, R7, R223.reuse, PT ;  /* 0x000000df0700720c */ /* 0x080fe20003f46270 */
[----:B------:R-:W-:Y:S01]  /*5040*/  VIADD R7, R0, 0x31 ;  /* 0x0000003100077836 */ /* 0x000fe20000000000 */
[----:B------:R-:W-:Y:S02]  /*5050*/  FSEL R24, R23, -INF , !P6 ;  /* 0xff80000017187808 */ /* 0x000fe40007000000 */
[C---:B------:R-:W-:Y:S02]  /*5060*/  ISETP.GE.AND P5, PT, R20.reuse, R223, PT ;  /* 0x000000df1400720c */ /* 0x040fe40003fa6270 */
[-C--:B------:R-:W-:Y:S02]  /*5070*/  ISETP.GE.AND P6, PT, R20, R224.reuse, PT ;  /* 0x000000e01400720c */ /* 0x080fe40003fc6270 */
[----:B------:R-:W-:Y:S01]  /*5080*/  FSEL R142, R14, -INF , !P5 ;  /* 0xff8000000e8e7808 */ /* 0x000fe20006800000 */
[C---:B------:R-:W-:Y:S01]  /*5090*/  VIADD R14, R0.reuse, 0xe1 ;  /* 0x000000e1000e7836 */ /* 0x040fe20000000000 */
        /* <DEDUP_REMOVED lines=130> */
[----:B------:R-:W-:Y:S01]  /*58c0*/  VIADD R8, R0, 0x98 ;  /* 0x0000009800087836 */ /* 0x000fe20000000000 */
[----:B------:R-:W-:Y:S02]  /*58d0*/  ISETP.GE.AND P1, PT, R7, R224, PT ;  /* 0x000000e00700720c */ /* 0x000fe40003f26270 */
[----:B------:R-:W-:Y:S02]  /*58e0*/  FSEL R151, R93, -INF , !P6 ;  /* 0xff8000005d977808 */ /* 0x000fe40007000000 */
[----:B------:R-:W-:Y:S02]  /*58f0*/  ISETP.GE.AND P6, PT, R7, R223, PT ;  /* 0x000000df0700720c */ /* 0x000fe40003fc6270 */
        /* <DEDUP_REMOVED lines=26> */
[C---:B------:R-:W-:Y:S02]  /*5aa0*/  ISETP.GE.AND P6, PT, R8.reuse, R223, PT ;  /* 0x000000df0800720c */ /* 0x040fe40003fc6270 */
[----:B------:R-:W-:Y:S02]  /*5ab0*/  FSEL R87, R87, -INF , !P1 ;  /* 0xff80000057577808 */ /* 0x000fe40004800000 */
        /* <DEDUP_REMOVED lines=12> */
[----:B------:R-:W-:Y:S02]  /*5b80*/  FMNMX3.FTZ R11, R2, R136, R30, !PT ;  /* 0x00000088020b7276 */ /* 0x000fe4000781001e */
[----:B------:R-:W-:Y:S02]  /*5b90*/  FSEL R73, R73, -INF , !P6 ;  /* 0xff80000049497808 */ /* 0x000fe40007000000 */
[----:B------:R-:W-:Y:S02]  /*5ba0*/  ISETP.GE.AND P6, PT, R9, R223, PT ;  /* 0x000000df0900720c */ /* 0x000fe40003fc6270 */
[----:B------:R-:W-:Y:S02]  /*5bb0*/  FSEL R74, R74, -INF , !P1 ;  /* 0xff8000004a4a7808 */ /* 0x000fe40004800000 */
[----:B------:R-:W-:-:S02]  /*5bc0*/  FMNMX3.FTZ R11, R11, R28, R202, !PT ;  /* 0x0000001c0b0b7276 */ /* 0x000fc400078100ca */
[----:B------:R-:W-:Y:S02]  /*5bd0*/  FSEL R72, R72, -INF , !P2 ;  /* 0xff80000048487808 */ /* 0x000fe40005000000 */
[----:B------:R-:W-:Y:S01]  /*5be0*/  ISETP.GE.AND P1, PT, R9, R224, PT ;  /* 0x000000e00900720c */ /* 0x000fe20003f26270 */
[----:B------:R-:W-:Y:S01]  /*5bf0*/  VIADD R9, R0, 0xc1 ;  /* 0x000000c100097836 */ /* 0x000fe20000000000 */
[----:B------:R-:W-:Y:S02]  /*5c00*/  ISETP.GE.AND P2, PT, R8, R223, PT ;  /* 0x000000df0800720c */ /* 0x000fe40003f46270 */
[----:B------:R-:W-:Y:S02]  /*5c10*/  FSEL R71, R71, -INF , !P6 ;  /* 0xff80000047477808 */ /* 0x000fe40007000000 */
[----:B------:R-:W-:Y:S02]  /*5c20*/  FMNMX3.FTZ R11, R11, R34, R26, !PT ;  /* 0x000000220b0b7276 */ /* 0x000fe4000781001a */
[----:B------:R-:W-:-:S02]  /*5c30*/  ISETP.GE.AND P6, PT, R0, R224, PT ;  /* 0x000000e00000720c */ /* 0x000fc40003fc6270 */
[----:B------:R-:W-:Y:S02]  /*5c40*/  FSEL R70, R70, -INF , !P2 ;  /* 0xff80000046467808 */ /* 0x000fe40005000000 */
[----:B------:R-:W-:Y:S02]  /*5c50*/  FSEL R69, R69, -INF , !P1 ;  /* 0xff80000045457808 */ /* 0x000fe40004800000 */
[C---:B------:R-:W-:Y:S02]  /*5c60*/  ISETP.GE.AND P2, PT, R9.reuse, R224, PT ;  /* 0x000000e00900720c */ /* 0x040fe40003f46270 */
[----:B------:R-:W-:Y:S02]  /*5c70*/  ISETP.GE.AND P1, PT, R9, R223, PT ;  /* 0x000000df0900720c */ /* 0x000fe40003f26270 */
[----:B------:R-:W-:Y:S02]  /*5c80*/  FMNMX3.FTZ R11, R11, R24, R200, !PT ;  /* 0x000000180b0b7276 */ /* 0x000fe400078100c8 */
[----:B------:R-:W-:-:S02]  /*5c90*/  FSEL R9, R32, -INF , !P6 ;  /* 0xff80000020097808 */ /* 0x000fc40007000000 */
        /* <DEDUP_REMOVED lines=23> */
[----:B------:R-:W-:Y:S01]  /*5e10*/  ISETP.GE.AND P3, PT, R8, R224, PT ;  /* 0x000000e00800720c */ /* 0x000fe20003f66270 */
[----:B------:R-:W-:Y:S01]  /*5e20*/  VIADD R8, R0, 0xc0 ;  /* 0x000000c000087836 */ /* 0x000fe20000000000 */
        /* <DEDUP_REMOVED lines=15> */
[C---:B------:R-:W-:Y:S01]  /*5f20*/  VIADD R8, R0.reuse, 0xc9 ;  /* 0x000000c900087836 */ /* 0x040fe20000000000 */
[----:B------:R-:W-:Y:S01]  /*5f30*/  FMNMX3.FTZ R16, R11, R138, R86, !PT ;  /* 0x0000008a0b107276 */ /* 0x000fe20007810056 */
[----:B------:R-:W-:Y:S01]  /*5f40*/  VIADD R11, R0, 0xf0 ;  /* 0x000000f0000b7836 */ /* 0x000fe20000000000 */
[----:B------:R-:W-:Y:S02]  /*5f50*/  FMNMX3.FTZ R18, R18, R181, R183, !PT ;  /* 0x000000b512127276 */ /* 0x000fe400078100b7 */
        /* <DEDUP_REMOVED lines=10> */
[----:B------:R-:W-:Y:S02]  /*6000*/  FSEL R67, R67, -INF , !P1 ;  /* 0xff80000043437808 */ /* 0x000fe40004800000 */
[CC--:B------:R-:W-:Y:S02]  /*6010*/  ISETP.GE.AND P3, PT, R8.reuse, R224.reuse, PT ;  /* 0x000000e00800720c */ /* 0x0c0fe40003f66270 */
[----:B------:R-:W-:Y:S01]  /*6020*/  ISETP.GE.AND P2, PT, R8, R223, PT ;  /* 0x000000df0800720c */ /* 0x000fe20003f46270 */
[----:B------:R-:W-:Y:S01]  /*6030*/  VIADD R8, R0, 0xd8 ;  /* 0x000000d800087836 */ /* 0x000fe20000000000 */
[----:B------:R-:W-:Y:S02]  /*6040*/  FMNMX3.FTZ R16, R16, R79, R74, !PT ;  /* 0x0000004f10107276 */ /* 0x000fe4000781004a */
[----:B------:R-:W-:Y:S02]  /*6050*/  FMNMX3.FTZ R17, R18, R151, R7, !PT ;  /* 0x0000009712117276 */ /* 0x000fe40007810007 */
        /* <DEDUP_REMOVED lines=54> */
[----:B------:R-:W-:Y:S02]  /*63c0*/  ISETP.GE.AND P5, PT, R11, R224, PT ;  /* 0x000000e00b00720c */ /* 0x000fe40003fa6270 */
[----:B------:R-:W-:Y:S02]  /*63d0*/  FMNMX3.FTZ R15, R16, R100, R101, !PT ;  /* 0x00000064100f7276 */ /* 0x000fe40007810065 */
[----:B------:R-:W-:Y:S02]  /*63e0*/  ISETP.GE.AND P1, PT, R13, R224, PT ;  /* 0x000000e00d00720c */ /* 0x000fe40003f26270 */
[----:B------:R-:W-:Y:S02]  /*63f0*/  FSEL R106, R48, -INF , !P2 ;  /* 0xff800000306a7808 */ /* 0x000fe40005000000 */
[----:B------:R-:W-:Y:S02]  /*6400*/  FMNMX3.FTZ R11, R14, R91, R104, !PT ;  /* 0x0000005b0e0b7276 */ /* 0x000fe40007810068 */
[----:B------:R-:W-:-:S02]  /*6410*/  FMNMX.FTZ R13, R102, R15, !PT ;  /* 0x0000000f660d7209 */ /* 0x000fc40007810000 */
[-C--:B------:R-:W-:Y:S02]  /*6420*/  ISETP.GE.AND P6, PT, R12, R224.reuse, PT ;  /* 0x000000e00c00720c */ /* 0x080fe40003fc6270 */
        /* <DEDUP_REMOVED lines=17> */
[----:B------:R-:W-:Y:S01]  /*6540*/  LEA R122, R122, UR5, 0x1 ;  /* 0x000000057a7a7c11 */ /* 0x000fe2000f8e08ff */
[----:B------:R-:W1:Y:S04]  /*6550*/  SHFL.BFLY PT, R0, R13, 0x1, 0x1f ;  /* 0x0c201f000d007f89 */ /* 0x000e6800000e0000 */
        /* <DEDUP_REMOVED lines=26> */
[----:B------:R-:W3:Y:S01]  /*6700*/  LDSM.16.MT88.4 R44, [R105+0xa800] ;  /* 0x00a80000692c783b */ /* 0x000ee20000004200 */
        /* <DEDUP_REMOVED lines=21> */
[----:B----4-:R-:W-:Y:S01]  /*6860*/  F2FP.BF16.F32.PACK_AB R13, R116, R117 ;  /* 0x00000075740d723e */ /* 0x010fe200000010ff */
        /* <DEDUP_REMOVED lines=132> */
[----:B------:R-:W4:Y:S01]  /*70b0*/  LDSM.16.MT88.4 R48, [R120+0xb000] ;  /* 0x00b000007830783b */ /* 0x000f220000004200 */
[----:B------:R-:W-:Y:S01]  /*70c0*/  FADD.FTZ R126, R126, R127 ;  /* 0x0000007f7e7e7221 */ /* 0x000fe20000010000 */
[----:B------:R-:W-:Y:S01]  /*70d0*/  FADD.FTZ R130, R129, R130 ;  /* 0x0000008281827221 */ /* 0x000fe20000010000 */
[--C-:B------:R-:W-:Y:S01]  /*70e0*/  FFMA.FTZ R97, R107, UR6, -R118.reuse ;  /* 0x000000066b617c23 */ /* 0x100fe20008010876 */
[----:B------:R-:W-:Y:S01]  /*70f0*/  MUFU.EX2 R139, R139 ;  /* 0x0000008b008b7308 */ /* 0x000fe20000000800 */
[----:B------:R-:W-:Y:S01]  /*7100*/  LDSM.16.MT88.4 R132, [R122+0x11800] ;  /* 0x011800007a84783b */ /* 0x000fe20000004200 */
[--C-:B------:R-:W-:Y:S01]  /*7110*/  FFMA.FTZ R99, R99, UR6, -R119.reuse ;  /* 0x0000000663637c23 */ /* 0x100fe20008010877 */
[C---:B------:R-:W-:Y:S01]  /*7120*/  HMMA.16816.F32.BF16 R8, R40.reuse, R56, R8 ;  /* 0x000000382808723c */ /* 0x040fe20000041808 */
[--C-:B------:R-:W-:Y:S01]  /*7130*/  FFMA.FTZ R100, R100, UR6, -R119.reuse ;  /* 0x0000000664647c23 */ /* 0x100fe20008010877 */
[--C-:B------:R-:W-:Y:S01]  /*7140*/  FFMA.FTZ R101, R101, UR6, -R119.reuse ;  /* 0x0000000665657c23 */ /* 0x100fe20008010877 */
[----:B------:R-:W-:Y:S01]  /*7150*/  FFMA.FTZ R240, R102, UR6, -R119 ;  /* 0x0000000666f07c23 */ /* 0x000fe20008010877 */
[----:B------:R-:W-:Y:S01]  /*7160*/  FFMA.FTZ R111, R111, UR6, -R118 ;  /* 0x000000066f6f7c23 */ /* 0x000fe20008010876 */
[----:B------:R-:W5:Y:S03]  /*7170*/  MUFU.EX2 R142, R142 ;  /* 0x0000008e008e7308 */ /* 0x000f660000000800 */
        /* <DEDUP_REMOVED lines=8> */
[C---:B---3--:R-:W-:Y:S05]  /*7200*/  HMMA.16816.F32.BF16 R16, R40.reuse, R44, R16 ;  /* 0x0000002c2810723c */ /* 0x048fea0000041810 */
[----:B------:R-:W3:Y:S03]  /*7210*/  MUFU.EX2 R143, R143 ;  /* 0x0000008f008f7308 */ /* 0x000ee60000000800 */
[----:B------:R-:W-:Y:S01]  /*7220*/  HMMA.16816.F32.BF16 R12, R40, R46, R12 ;  /* 0x0000002e280c723c */ /* 0x000fe2000004180c */
[----:B------:R-:W3:Y:S01]  /*7230*/  LDSM.16.MT88.4 R44, [R105+0xb000] ;  /* 0x00b00000692c783b */ /* 0x000ee20000004200 */
        /* <DEDUP_REMOVED lines=8> */
[----:B------:R-:W-:Y:S02]  /*72c0*/  FADD.FTZ R142, R142, R139 ;  /* 0x0000008b8e8e7221 */ /* 0x000fe40000010000 */
[----:B------:R-:W1:Y:S01]  /*72d0*/  MUFU.EX2 R148, R148 ;  /* 0x0000009400947308 */ /* 0x000e620000000800 */
[----:B------:R-:W-:Y:S01]  /*72e0*/  FADD.FTZ R137, R137, R124 ;  /* 0x0000007c89897221 */ /* 0x000fe20000010000 */
[C---:B----4-:R-:W-:Y:S01]  /*72f0*/  HMMA.16816.F32.BF16 R32, R40.reuse, R48, R32 ;  /* 0x000000302820723c */ /* 0x050fe20000041820 */
[----:B------:R-:W-:Y:S02]  /*7300*/  FADD.FTZ R141, R141, R142 ;  /* 0x0000008e8d8d7221 */ /* 0x000fe40000010000 */
[----:B------:R-:W-:Y:S02]  /*7310*/  FADD.FTZ R137, R140, R137 ;  /* 0x000000898c897221 */ /* 0x000fe40000010000 */
[----:B------:R-:W-:Y:S01]  /*7320*/  FADD.FTZ R144, R144, R141 ;  /* 0x0000008d90907221 */ /* 0x000fe20000010000 */
[----:B------:R-:W-:Y:S02]  /*7330*/  MUFU.EX2 R147, R147 ;  /* 0x0000009300937308 */ /* 0x000fe40000000800 */
[C---:B------:R-:W-:Y:S01]  /*7340*/  HMMA.16816.F32.BF16 R28, R40.reuse, R50, R28 ;  /* 0x00000032281c723c */ /* 0x040fe2000004181c */
[----:B------:R-:W2:Y:S05]  /*7350*/  LDSM.16.MT88.4 R48, [R120+0xb800] ;  /* 0x00b800007830783b */ /* 0x000eaa0000004200 */
[----:B------:R-:W4:Y:S02]  /*7360*/  MUFU.EX2 R150, R150 ;  /* 0x0000009600967308 */ /* 0x000f240000000800 */
        /* <DEDUP_REMOVED lines=13> */
[----:B------:R-:W3:Y:S01]  /*7440*/  LDSM.16.MT88.4 R44, [R105+0xb800] ;  /* 0x00b80000692c783b */ /* 0x000ee20000004200 */
[----:B------:R-:W-:Y:S01]  /*7450*/  F2FP.BF16.F32.PACK_AB R41, R143, R146 ;  /* 0x000000928f29723e */ /* 0x000fe200000010ff */
[----:B------:R-:W-:Y:S01]  /*7460*/  FADD.FTZ R146, R146, R137 ;  /* 0x0000008992927221 */ /* 0x000fe20000010000 */
[----:B-1----:R-:W-:-:S02]  /*7470*/  F2FP.BF16.F32.PACK_AB R43, R148, R145 ;  /* 0x00000091942b723e */ /* 0x002fc400000010ff */
[----:B----4-:R-:W-:Y:S01]  /*7480*/  F2FP.BF16.F32.PACK_AB R40, R150, R147 ;  /* 0x000000939628723e */ /* 0x010fe200000010ff */
[----:B------:R-:W1:Y:S01]  /*7490*/  MUFU.EX2 R158, R158 ;  /* 0x0000009e009e7308 */ /* 0x000e620000000800 */
[----:B--2---:R-:W-:Y:S01]  /*74a0*/  F2FP.BF16.F32.PACK_AB R42, R152, R149 ;  /* 0x00000095982a723e */ /* 0x004fe200000010ff */
[----:B------:R-:W-:Y:S01]  /*74b0*/  FADD.FTZ R147, R147, R144 ;  /* 0x0000009093937221 */ /* 0x000fe20000010000 */
[----:B------:R-:W-:Y:S02]  /*74c0*/  FADD.FTZ R146, R143, R146 ;  /* 0x000000928f927221 */ /* 0x000fe40000010000 */
[----:B------:R-:W-:Y:S01]  /*74d0*/  LDSM.16.MT88.4 R140, [R120+0x11800] ;  /* 0x01180000788c783b */ /* 0x000fe20000004200 */
[----:B------:R-:W-:Y:S01]  /*74e0*/  FADD.FTZ R150, R150, R147 ;  /* 0x0000009396967221 */ /* 0x000fe20000010000 */
[----:B------:R-:W-:Y:S01]  /*74f0*/  FADD.FTZ R145, R145, R146 ;  /* 0x0000009291917221 */ /* 0x000fe20000010000 */
[----:B------:R-:W-:Y:S01]  /*7500*/  HMMA.16816.F32.BF16 R32, R40, R48, R32 ;  /* 0x000000302820723c */ /* 0x000fe20000041820 */
[----:B------:R-:W-:Y:S01]  /*7510*/  MUFU.EX2 R159, R159 ;  /* 0x0000009f009f7308 */ /* 0x000fe20000000800 */
[----:B------:R-:W-:Y:S01]  /*7520*/  FADD.FTZ R149, R149, R150 ;  /* 0x0000009695957221 */ /* 0x000fe20000010000 */
[----:B------:R-:W-:-:S03]  /*7530*/  FADD.FTZ R145, R148, R145 ;  /* 0x0000009194917221 */ /* 0x000fc60000010000 */
[----:B------:R-:W-:Y:S02]  /*7540*/  FADD.FTZ R152, R152, R149 ;  /* 0x0000009598987221 */ /* 0x000fe40000010000 */
[C---:B------:R-:W-:Y:S01]  /*7550*/  HMMA.16816.F32.BF16 R28, R40.reuse, R50, R28 ;  /* 0x00000032281c723c */ /* 0x040fe2000004181c */
[----:B------:R-:W2:Y:S01]  /*7560*/  LDSM.16.MT88.4 R48, [R120+0xc000] ;  /* 0x00c000007830783b */ /* 0x000ea20000004200 */
        /* <DEDUP_REMOVED lines=11> */
[C---:B---3--:R-:W-:Y:S02]  /*7620*/  HMMA.16816.F32.BF16 R16, R40.reuse, R44, R16 ;  /* 0x0000002c2810723c */ /* 0x048fe40000041810 */
[----:B------:R-:W-:Y:S06]  /*7630*/  MUFU.EX2 R166, R166 ;  /* 0x000000a600a67308 */ /* 0x000fec0000000800 */
[----:B------:R-:W-:Y:S01]  /*7640*/  HMMA.16816.F32.BF16 R12, R40, R46, R12 ;  /* 0x0000002e280c723c */ /* 0x000fe2000004180c */
[----:B------:R-:W3:Y:S01]  /*7650*/  LDSM.16.MT88.4 R44, [R105+0xc000] ;  /* 0x00c00000692c783b */ /* 0x000ee20000004200 */
[----:B------:R-:W-:Y:S01]  /*7660*/  F2FP.BF16.F32.PACK_AB R41, R153, R156 ;  /* 0x0000009c9929723e */ /* 0x000fe200000010ff */
[----:B------:R-:W3:Y:S01]  /*7670*/  MUFU.EX2 R169, R169 ;  /* 0x000000a900a97308 */ /* 0x000ee20000000800 */
[----:B-1----:R-:W-:-:S02]  /*7680*/  F2FP.BF16.F32.PACK_AB R43, R158, R157 ;  /* 0x0000009d9e2b723e */ /* 0x002fc400000010ff */
[----:B----4-:R-:W-:Y:S02]  /*7690*/  F2FP.BF16.F32.PACK_AB R40, R160, R159 ;  /* 0x0000009fa028723e */ /* 0x010fe400000010ff */
[----:B------:R-:W-:-:S03]  /*76a0*/  F2FP.BF16.F32.PACK_AB R42, R165, R162 ;  /* 0x000000a2a52a723e */ /* 0x000fc600000010ff */
        /* <DEDUP_REMOVED lines=17> */
[----:B------:R-:W3:Y:S04]  /*77c0*/  MUFU.EX2 R182, R182 ;  /* 0x000000b600b67308 */ /* 0x000ee80000000800 */
[----:B------:R-:W-:Y:S01]  /*77d0*/  HMMA.16816.F32.BF16 R12, R40, R46, R12 ;  /* 0x0000002e280c723c */ /* 0x000fe2000004180c */
[----:B------:R-:W3:Y:S01]  /*77e0*/  LDSM.16.MT88.4 R44, [R105+0xc800] ;  /* 0x00c80000692c783b */ /* 0x000ee20000004200 */
[----:B------:R-:W-:-:S02]  /*77f0*/  F2FP.BF16.F32.PACK_AB R41, R164, R167 ;  /* 0x000000a7a429723e */ /* 0x000fc400000010ff */
[----:B------:R-:W-:Y:S01]  /*7800*/  F2FP.BF16.F32.PACK_AB R43, R169, R166 ;  /* 0x000000a6a92b723e */ /* 0x000fe200000010ff */
[----:B------:R-:W-:Y:S01]  /*7810*/  MUFU.EX2 R184, R184 ;  /* 0x000000b800b87308 */ /* 0x000fe20000000800 */
[----:B-1----:R-:W-:Y:S02]  /*7820*/  F2FP.BF16.F32.PACK_AB R40, R171, R168 ;  /* 0x000000a8ab28723e */ /* 0x002fe400000010ff */
[----:B----4-:R-:W-:-:S05]  /*7830*/  F2FP.BF16.F32.PACK_AB R42, R173, R170 ;  /* 0x000000aaad2a723e */ /* 0x010fca00000010ff */
        /* <DEDUP_REMOVED lines=20> */
[----:B------:R-:W-:-:S02]  /*7980*/  F2FP.BF16.F32.PACK_AB R41, R175, R178 ;  /* 0x000000b2af29723e */ /* 0x000fc400000010ff */
[----:B------:R-:W-:Y:S02]  /*7990*/  F2FP.BF16.F32.PACK_AB R43, R182, R177 ;  /* 0x000000b1b62b723e */ /* 0x000fe400000010ff */
[----:B-1----:R-:W-:Y:S01]  /*79a0*/  F2FP.BF16.F32.PACK_AB R40, R187, R184 ;  /* 0x000000b8bb28723e */ /* 0x002fe200000010ff */
        /* <DEDUP_REMOVED lines=23> */
[----:B------:R-:W-:-:S02]  /*7b20*/  F2FP.BF16.F32.PACK_AB R43, R193, R190 ;  /* 0x000000bec12b723e */ /* 0x000fc400000010ff */
[----:B-1----:R-:W-:Y:S02]  /*7b30*/  F2FP.BF16.F32.PACK_AB R40, R188, R185 ;  /* 0x000000b9bc28723e */ /* 0x002fe400000010ff */
        /* <DEDUP_REMOVED lines=36> */
[C---:B---3--:R-:W-:Y:S04]  /*7d80*/  HMMA.16816.F32.BF16 R16, R52.reuse, R40, R16 ;  /* 0x000000283410723c */ /* 0x048fe80000041810 */
[----:B------:R-:W3:Y:S04]  /*7d90*/  MUFU.EX2 R79, R79 ;  /* 0x0000004f004f7308 */ /* 0x000ee80000000800 */
        /* <DEDUP_REMOVED lines=32> */
[----:B---3--:R-:W-:Y:S01]  /*7fa0*/  F2FP.BF16.F32.PACK_AB R47, R79, R78 ;  /* 0x0000004e4f2f723e */ /* 0x008fe200000010ff */
        /* <DEDUP_REMOVED lines=70> */
[--C-:B------:R-:W-:Y:S01]  /*8410*/  FFMA.FTZ R59, R103, UR6, -R118.reuse ;  /* 0x00000006673b7c23 */ /* 0x100fe20008010876 */
[--C-:B------:R-:W-:Y:S01]  /*8420*/  FFMA.FTZ R98, R108, UR6, -R118.reuse ;  /* 0x000000066c627c23 */ /* 0x100fe20008010876 */
[----:B------:R-:W-:-:S03]  /*8430*/  FFMA.FTZ R103, R109, UR6, -R118 ;  /* 0x000000066d677c23 */ /* 0x000fc60008010876 */
[----:B------:R-:W3:Y:S01]  /*8440*/  MUFU.EX2 R57, R57 ;  /* 0x0000003900397308 */ /* 0x000ee20000000800 */
[----:B-1----:R-:W-:Y:S01]  /*8450*/  HMMA.16816.F32.BF16 R16, R44, R48, R16 ;  /* 0x000000302c10723c */ /* 0x002fe20000041810 */
[----:B--2---:R-:W-:-:S06]  /*8460*/  F2FP.BF16.F32.PACK_AB R49, R90, R89 ;  /* 0x000000595a31723e */ /* 0x004fcc00000010ff */
[----:B------:R-:W-:Y:S01]  /*8470*/  MUFU.EX2 R58, R58 ;  /* 0x0000003a003a7308 */ /* 0x000fe20000000800 */
[----:B------:R-:W-:Y:S01]  /*8480*/  HMMA.16816.F32.BF16 R12, R44, R50, R12 ;  /* 0x000000322c0c723c */ /* 0x000fe2000004180c */
[----:B------:R-:W1:Y:S01]  /*8490*/  LDSM.16.MT88.4 R44, [R123+0x10800] ;  /* 0x010800007b2c783b */ /* 0x000e620000004200 */
[----:B------:R-:W-:-:S05]  /*84a0*/  F2FP.BF16.F32.PACK_AB R51, R93, R92 ;  /* 0x0000005c5d33723e */ /* 0x000fca00000010ff */
[----:B------:R-:W2:Y:S01]  /*84b0*/  MUFU.EX2 R59, R59 ;  /* 0x0000003b003b7308 */ /* 0x000ea20000000800 */
[----:B---3--:R-:W-:-:S07]  /*84c0*/  F2FP.BF16.F32.PACK_AB R48, R57, R56 ;  /* 0x000000383930723e */ /* 0x008fce00000010ff */
[----:B------:R-:W-:Y:S08]  /*84d0*/  MUFU.EX2 R88, R88 ;  /* 0x0000005800587308 */ /* 0x000ff00000000800 */
[----:B------:R-:W3:Y:S01]  /*84e0*/  MUFU.EX2 R91, R91 ;  /* 0x0000005b005b7308 */ /* 0x000ee20000000800 */
[----:B--2---:R-:W-:-:S07]  /*84f0*/  F2FP.BF16.F32.PACK_AB R50, R59, R58 ;  /* 0x0000003a3b32723e */ /* 0x004fce00000010ff */
[C---:B------:R-:W-:Y:S01]  /*8500*/  HMMA.16816.F32.BF16 R8, R48.reuse, R52, R8 ;  /* 0x000000343008723c */ /* 0x040fe20000041808 */
[----:B------:R-:W2:Y:S07]  /*8510*/  MUFU.EX2 R95, R95 ;  /* 0x0000005f005f7308 */ /* 0x000eae0000000800 */
[C---:B------:R-:W-:Y:S01]  /*8520*/  HMMA.16816.F32.BF16 R36, R48.reuse, R54, R36 ;  /* 0x000000363024723c */ /* 0x040fe20000041824 */
[----:B------:R-:W5:Y:S01]  /*8530*/  LDSM.16.MT88.4 R52, [R105+0x10800] ;  /* 0x010800006934783b */ /* 0x000f620000004200 */
[----:B------:R-:W2:Y:S06]  /*8540*/  MUFU.EX2 R96, R96 ;  /* 0x0000006000607308 */ /* 0x000eac0000000800 */
[C---:B----4-:R-:W-:Y:S01]  /*8550*/  HMMA.16816.F32.BF16 R32, R48.reuse, R40, R32 ;  /* 0x000000283020723c */ /* 0x050fe20000041820 */
[----:B------:R-:W-:Y:S01]  /*8560*/  FADD.FTZ R40, R156, R145 ;  /* 0x000000919c287221 */ /* 0x000fe20000010000 */
[----:B------:R-:W-:Y:S01]  /*8570*/  FADD.FTZ R41, R159, R152 ;  /* 0x000000989f297221 */ /* 0x000fe20000010000 */
[----:B------:R-:W-:Y:S02]  /*8580*/  MUFU.EX2 R98, R98 ;  /* 0x0000006200627308 */ /* 0x000fe40000000800 */
[----:B------:R-:W-:Y:S01]  /*8590*/  FADD.FTZ R40, R153, R40 ;  /* 0x0000002899287221 */ /* 0x000fe20000010000 */
[----:B------:R-:W-:Y:S01]  /*85a0*/  FADD.FTZ R41, R160, R41 ;  /* 0x00000029a0297221 */ /* 0x000fe20000010000 */
[----:B------:R-:W-:Y:S01]  /*85b0*/  F2FP.BF16.F32.PACK_AB R153, R100, R99 ;  /* 0x000000636499723e */ /* 0x000fe200000010ff */
        /* <DEDUP_REMOVED lines=9> */
[----:B------:R-:W-:Y:S02]  /*8650*/  LDSM.16.MT88.4 R156, [R123+0x11800] ;  /* 0x011800007b9c783b */ /* 0x000fe40000004200 */
[----:B------:R-:W-:Y:S01]  /*8660*/  FADD.FTZ R45, R164, R45 ;  /* 0x0000002da42d7221 */ /* 0x000fe20000010000 */
[----:B------:R-:W-:Y:S02]  /*8670*/  FADD.FTZ R171, R171, R168 ;  /* 0x000000a8abab7221 */ /* 0x000fe40000010000 */
[C---:B------:R-:W-:Y:S01]  /*8680*/  HMMA.16816.F32.BF16 R28, R48.reuse, R42, R28 ;  /* 0x0000002a301c723c */ /* 0x040fe2000004181c */
[----:B------:R-:W-:Y:S01]  /*8690*/  FADD.FTZ R166, R166, R45 ;  /* 0x0000002da6a67221 */ /* 0x000fe20000010000 */
[----:B------:R-:W-:Y:S01]  /*86a0*/  FADD.FTZ R170, R170, R171 ;  /* 0x000000abaaaa7221 */ /* 0x000fe20000010000 */
[----:B------:R-:W4:Y:S02]  /*86b0*/  LDSM.16.MT88.4 R44, [R120+0x11000] ;  /* 0x01100000782c783b */ /* 0x000f240000004200 */
[----:B------:R-:W-:Y:S01]  /*86c0*/  FADD.FTZ R169, R169, R166 ;  /* 0x000000a6a9a97221 */ /* 0x000fe20000010000 */
[----:B------:R-:W-:Y:S01]  /*86d0*/  FADD.FTZ R173, R173, R170 ;  /* 0x000000aaadad7221 */ /* 0x000fe20000010000 */
[----:B------:R-:W4:Y:S01]  /*86e0*/  LDSM.16.MT88.4 R40, [R122+0x11000] ;  /* 0x011000007a28783b */ /* 0x000f220000004200 */
[----:B-----5:R-:W-:Y:S01]  /*86f0*/  HMMA.16816.F32.BF16 R16, R48, R52, R16 ;  /* 0x000000343010723c */ /* 0x020fe20000041810 */
[----:B------:R-:W-:Y:S01]  /*8700*/  FADD.FTZ R52, R178, R169 ;  /* 0x000000a9b2347221 */ /* 0x000fe20000010000 */
[----:B------:R-:W-:Y:S01]  /*8710*/  FADD.FTZ R184, R184, R173 ;  /* 0x000000adb8b87221 */ /* 0x000fe20000010000 */
[----:B---3--:R-:W-:-:S02]  /*8720*/  F2FP.BF16.F32.PACK_AB R53, R91, R88 ;  /* 0x000000585b35723e */ /* 0x008fc400000010ff */
[----:B------:R-:W-:Y:S01]  /*8730*/  FADD.FTZ R52, R175, R52 ;  /* 0x00000034af347221 */ /* 0x000fe20000010000 */
[----:B------:R-:W-:Y:S02]  /*8740*/  FADD.FTZ R187, R187, R184 ;  /* 0x000000b8bbbb7221 */ /* 0x000fe40000010000 */
[----:B------:R-:W-:Y:S01]  /*8750*/  HMMA.16816.F32.BF16 R12, R48, R54, R12 ;  /* 0x00000036300c723c */ /* 0x000fe2000004180c */
[----:B------:R-:W-:Y:S01]  /*8760*/  FADD.FTZ R177, R177, R52 ;  /* 0x00000034b1b17221 */ /* 0x000fe20000010000 */
[----:B------:R-:W-:Y:S01]  /*8770*/  FADD.FTZ R104, R186, R187 ;  /* 0x000000bbba687221 */ /* 0x000fe20000010000 */
[----:B--2---:R-:W-:Y:S01]  /*8780*/  F2FP.BF16.F32.PACK_AB R55, R95, R94 ;  /* 0x0000005e5f37723e */ /* 0x004fe200000010ff */
        /* <DEDUP_REMOVED lines=15> */
[----:B----4-:R-:W-:Y:S01]  /*8880*/  HMMA.16816.F32.BF16 R32, R52, R44, R32 ;  /* 0x0000002c3420723c */ /* 0x010fe20000041820 */
[----:B------:R-:W-:Y:S01]  /*8890*/  FFMA.FTZ R44, R110, UR6, -R118 ;  /* 0x000000066e2c7c23 */ /* 0x000fe20008010876 */
[----:B------:R-:W-:Y:S01]  /*88a0*/  FADD.FTZ R179, R176, R179 ;  /* 0x000000b3b0b37221 */ /* 0x000fe20000010000 */
[----:B------:R-:W-:-:S03]  /*88b0*/  FADD.FTZ R172, R172, R163 ;  /* 0x000000a3acac7221 */ /* 0x000fc60000010000 */
[----:B------:R-:W-:Y:S01]  /*88c0*/  FADD.FTZ R174, R174, R179 ;  /* 0x000000b3aeae7221 */ /* 0x000fe20000010000 */
[----:B------:R-:W-:Y:S01]  /*88d0*/  FADD.FTZ R155, R155, R172 ;  /* 0x000000ac9b9b7221 */ /* 0x000fe20000010000 */
[C---:B------:R-:W-:Y:S01]  /*88e0*/  HMMA.16816.F32.BF16 R28, R52.reuse, R46, R28 ;  /* 0x0000002e341c723c */ /* 0x040fe2000004181c */
[----:B------:R-:W-:Y:S01]  /*88f0*/  FFMA.FTZ R46, R121, UR6, -R118 ;  /* 0x00000006792e7c23 */ /* 0x000fe20008010876 */
[----:B------:R-:W-:Y:S01]  /*8900*/  FADD.FTZ R174, R183, R174 ;  /* 0x000000aeb7ae7221 */ /* 0x000fe20000010000 */
[----:B------:R-:W-:Y:S01]  /*8910*/  FADD.FTZ R180, R180, R155 ;  /* 0x0000009bb4b47221 */ /* 0x000fe20000010000 */
[----:B------:R-:W-:Y:S01]  /*8920*/  MUFU.EX2 R44, R44 ;  /* 0x0000002c002c7308 */ /* 0x000fe20000000800 */
[----:B------:R-:W-:Y:S01]  /*8930*/  F2FP.BF16.F32.PACK_AB R155, R240, R101 ;  /* 0x00000065f09b723e */ /* 0x000fe200000010ff */
[----:B------:R-:W-:Y:S01]  /*8940*/  FADD.FTZ R151, R151, R174 ;  /* 0x000000ae97977221 */ /* 0x000fe20000010000 */
[----:B------:R-:W-:Y:S01]  /*8950*/  FADD.FTZ R45, R7, R180 ;  /* 0x000000b4072d7221 */ /* 0x000fe20000010000 */
[C---:B------:R-:W-:Y:S02]  /*8960*/  HMMA.16816.F32.BF16 R8, R52.reuse, R40, R8 ;  /* 0x000000283408723c */ /* 0x040fe40000041808 */
        /* <DEDUP_REMOVED lines=10> */
[----:B------:R-:W-:Y:S01]  /*8a10*/  MUFU.EX2 R45, R45 ;  /* 0x0000002d002d7308 */ /* 0x000fe20000000800 */
[----:B------:R-:W-:Y:S01]  /*8a20*/  FADD.FTZ R82, R82, R87 ;  /* 0x0000005752527221 */ /* 0x000fe20000010000 */
[----:B------:R-:W-:Y:S01]  /*8a30*/  FADD.FTZ R80, R80, R85 ;  /* 0x0000005550507221 */ /* 0x000fe20000010000 */
[----:B------:R-:W4:Y:S01]  /*8a40*/  LDSM.16.MT88.4 R104, [R105+0x11800] ;  /* 0x011800006968783b */ /* 0x000f220000004200 */
[C---:B--2---:R-:W-:Y:S01]  /*8a50*/  HMMA.16816.F32.BF16 R24, R52.reuse, R48, R24 ;  /* 0x000000303418723c */ /* 0x044fe20000041818 */
[----:B------:R-:W-:Y:S01]  /*8a60*/  FADD.FTZ R83, R83, R82 ;  /* 0x0000005253537221 */ /* 0x000fe20000010000 */
[----:B------:R-:W-:Y:S02]  /*8a70*/  FADD.FTZ R81, R81, R80 ;  /* 0x0000005051517221 */ /* 0x000fe40000010000 */
        /* <DEDUP_REMOVED lines=55> */
[----:B------:R-:W-:-:S05]  /*8df0*/  FADD.FTZ R239, R46, R45 ;  /* 0x0000002d2eef7221 */ /* 0x000fca0000010000 */
[C---:B----4-:R-:W-:Y:S08]  /*8e00*/  HMMA.16816.F32.BF16 R148, R152.reuse, R104, R16 ;  /* 0x000000689894723c */ /* 0x050ff00000041810 */
[----:B------:R-:W-:Y:S01]  /*8e10*/  HMMA.16816.F32.BF16 R152, R152, R106, R12 ;  /* 0x0000006a9898723c */ /* 0x000fe2000004180c */
[----:B------:R-:W-:Y:S07]  /*8e20*/  BRA.U !UP0, `(.L_x_3064) ;  /* 0x0000006108547547 */ /* 0x000fee000b800000 */
[----:B------:R-:W-:-:S04]  /*8e30*/  DEPBAR.LE SB0, 0x0 ;  /* 0x000080000000791a */ /* 0x000fc80000000000 */
[----:B------:R-:W-:Y:S06]  /*8e40*/  BAR.SYNC.DEFER_BLOCKING 0x0 ;  /* 0x0000000000007b1d */ /* 0x000fec0000010000 */
[----:B------:R-:W-:Y:S05]  /*8e50*/  BRA.U !UP6, `(.L_x_3065) ;  /* 0x000000050e007547 */ /* 0x000fea000b800000 */
[----:B------:R-:W1:Y:S01]  /*8e60*/  LDC R7, c[0x0][0x4f0] ;  /* 0x00013c00ff077b82 */ /* 0x000e620000000800 */
[----:B------:R-:W-:-:S04]  /*8e70*/  UIADD3 UR4, UPT, UPT, UR16, -0x2, URZ ;  /* 0xfffffffe10047890 */ /* 0x000fc8000fffe0ff */
        /* <DEDUP_REMOVED lines=62> */
.L_x_3065:
[----:B------:R-:W-:Y:S01]  /*9260*/  UMOV UR4, URZ ;  /* 0x000000ff00047c82 */ /* 0x000fe20008000000 */
[----:B------:R-:W-:Y:S01]  /*9270*/  USHF.L.U32 UR8, UR8, 0x8, URZ ;  /* 0x0000000808087899 */ /* 0x000fe200080006ff */
[----:B------:R-:W-:-:S05]  /*9280*/  IADD3 R7, P1, PT, RZ, -UR4, RZ ;  /* 0x80000004ff077c10 */ /* 0x000fca000ff3e0ff */
[----:B------:R-:W-:-:S05]  /*9290*/  IMAD.X R4, RZ, RZ, ~UR8, P1 ;  /* 0x80000008ff047e24 */ /* 0x000fca00088e06ff */
[----:B------:R-:W-:-:S04]  /*92a0*/  SHF.R.S64 R7, R7, 0x1f, R4 ;  /* 0x0000001f07077819 */ /* 0x000fc80000001004 */
[----:B------:R-:W-:-:S04]  /*92b0*/  IADD3 R232, P1, PT, R7, R232, RZ ;  /* 0x000000e807e87210 */ /* 0x000fc80007f3e0ff */
[----:B------:R-:W-:-:S09]  /*92c0*/  LEA.HI.X.SX32 R233, R4, R233, 0x1, P1 ;  /* 0x000000e904e97211 */ /* 0x000fd200008f0eff */
.L_x_3066:
[----:B------:R-:W1:Y:S01]  /*92d0*/  LDCU.64 UR4, c[0x0][0x3c0] ;  /* 0x00007800ff0477ac */ /* 0x000e620008000a00 */
[----:B------:R-:W2:Y:S01]  /*92e0*/  S2UR UR7, SR_CgaCtaId ;  /* 0x00000000000779c3 */ /* 0x000ea20000008800 */
[----:B------:R-:W-:Y:S01]  /*92f0*/  LOP3.LUT R225, R5, 0x1e00, R6, 0xf8, !PT ;  /* 0x00001e0005e17812 */ /* 0x000fe200078ef806 */
[--C-:B------:R-:W-:Y:S02]  /*9300*/  IMAD.IADD R216, R228, 0x1, R205.reuse ;  /* 0x00000001e4d87824 */ /* 0x100fe400078e02cd */
[----:B------:R-:W-:Y:S01]  /*9310*/  IMAD.IADD R229, R227, 0x1, R205 ;  /* 0x00000001e3e57824 */ /* 0x000fe200078e02cd */
[----:B-1----:R-:W-:Y:S02]  /*9320*/  USHF.L.U32 UR6, UR4, 0x5, URZ ;  /* 0x0000000504067899 */ /* 0x002fe400080006ff */
[----:B------:R-:W-:-:S03]  /*9330*/  USHF.L.U64.HI UR4, UR4, 0x5, UR5 ;  /* 0x0000000504047899 */ /* 0x000fc60008010205 */
[----:B------:R-:W-:Y:S01]  /*9340*/  UMOV UR5, 0x400 ;  /* 0x0000040000057882 */ /* 0x000fe20000000000 */
[----:B------:R-:W-:Y:S01]  /*9350*/  IADD3 R14, P1, PT, R232, UR6, RZ ;  /* 0x00000006e80e7c10 */ /* 0x000fe2000ff3e0ff */
[----:B--2---:R-:W-:-:S03]  /*9360*/  ULEA UR5, UR7, UR5, 0x18 ;  /* 0x0000000507057291 */ /* 0x004fc6000f8ec0ff */
        /* <DEDUP_REMOVED lines=8> */
[----:B------:R-:W-:Y:S03]  /*93f0*/  LDGSTS.E.BYPASS.LTC128B.128 [R225+0xa000], desc[UR18][R232.64] ;  /* 0x0a000000e8e17fae */ /* 0x000fe6000b981a12 */
[----:B------:R-:W-:Y:S01]  /*9400*/  IADD3.X R11, PT, PT, R13, UR4, RZ, P1, !PT ;  /* 0x000000040d0b7c10 */ /* 0x000fe20008ffe4ff */
[----:B------:R-:W-:Y:S01]  /*9410*/  LDGSTS.E.BYPASS.LTC128B.128 [R225+0xa800], desc[UR18][R14.64] ;  /* 0x0a8000000ee17fae */ /* 0x000fe2000b981a12 */
[----:B------:R-:W-:-:S03]  /*9420*/  IADD3 R8, P1, PT, R10, UR6, RZ ;  /* 0x000000060a087c10 */ /* 0x000fc6000ff3e0ff */
[----:B------:R-:W-:Y:S01]  /*9430*/  LDGSTS.E.BYPASS.LTC128B.128 [R225+0xb000], desc[UR18][R12.64] ;  /* 0x0b0000000ce17fae */ /* 0x000fe2000b981a12 */
[----:B------:R-:W-:Y:S02]  /*9440*/  IADD3.X R9, PT, PT, R11, UR4, RZ, P1, !PT ;  /* 0x000000040b097c10 */ /* 0x000fe40008ffe4ff */
[----:B------:R-:W-:Y:S01]  /*9450*/  IADD3 R4, P1, PT, R8, UR6, RZ ;  /* 0x0000000608047c10 */ /* 0x000fe2000ff3e0ff */
[----:B------:R1:W-:Y:S03]  /*9460*/  LDGSTS.E.BYPASS.LTC128B.128 [R225+0xb800], desc[UR18][R10.64] ;  /* 0x0b8000000ae17fae */ /* 0x0003e6000b981a12 */
[----:B------:R-:W-:Y:S01]  /*9470*/  IADD3.X R5, PT, PT, R9, UR4, RZ, P1, !PT ;  /* 0x0000000409057c10 */ /* 0x000fe20008ffe4ff */
[----:B------:R2:W-:Y:S01]  /*9480*/  LDGSTS.E.BYPASS.LTC128B.128 [R225+0xc000], desc[UR18][R8.64] ;  /* 0x0c00000008e17fae */ /* 0x0005e2000b981a12 */
        /* <DEDUP_REMOVED lines=25> */
[----:B------:R-:W-:Y:S01]  /*9620*/  LDGSTS.E.BYPASS.LTC128B.128 [R225+0x10800], desc[UR18][R10.64] ;  /* 0x108000000ae17fae */ /* 0x000fe2000b981a12 */
[----:B------:R-:W-:Y:S02]  /*9630*/  IADD3.X R9, PT, PT, R11, UR4, RZ, P1, !PT ;  /* 0x000000040b097c10 */ /* 0x000fe40008ffe4ff */
[----:B------:R-:W-:-:S03]  /*9640*/  IADD3 R32, P1, PT, R8, UR6, RZ ;  /* 0x0000000608207c10 */ /* 0x000fc6000ff3e0ff */
[----:B------:R-:W-:Y:S01]  /*9650*/  LDGSTS.E.BYPASS.LTC128B.128 [R225+0x11000], desc[UR18][R8.64] ;  /* 0x1100000008e17fae */ /* 0x000fe2000b981a12 */
[----:B------:R-:W-:Y:S01]  /*9660*/  IADD3.X R33, PT, PT, R9, UR4, RZ, P1, !PT ;  /* 0x0000000409217c10 */ /* 0x000fe20008ffe4ff */
[----:B------:R-:W-:-:S04]  /*9670*/  UIADD3 UR4, UPT, UPT, UR16, -0x2, URZ ;  /* 0xfffffffe10047890 */ /* 0x000fc8000fffe0ff */
[----:B------:R1:W-:Y:S01]  /*9680*/  LDGSTS.E.BYPASS.LTC128B.128 [R225+0x11800], desc[UR18][R32.64] ;  /* 0x1180000020e17fae */ /* 0x0003e2000b981a12 */
[----:B------:R-:W-:-:S03]  /*9690*/  UISETP.GT.AND UP0, UPT, UR4, UR14, UPT ;  /* 0x0000000e0400728c */ /* 0x000fc6000bf04270 */
[----:B------:R-:W-:Y:S04]  /*96a0*/  LDSM.16.M88.4 R52, [R228] ;  /* 0x00000000e434783b */ /* 0x000fe80000000200 */
[----:B------:R-:W2:Y:S04]  /*96b0*/  LDSM.16.M88.4 R36, [R227+0x2000] ;  /* 0x00200000e324783b */ /* 0x000ea80000000200 */
[----:B------:R-:W1:Y:S04]  /*96c0*/  LDSM.16.M88.4 R28, [R227+0x2800] ;  /* 0x00280000e31c783b */ /* 0x000e680000000200 */
[----:B---3--:R-:W3:Y:S04]  /*96d0*/  LDSM.16.M88.4 R20, [R227+0x3000] ;  /* 0x00300000e314783b */ /* 0x008ee80000000200 */
[----:B------:R-:W4:Y:S04]  /*96e0*/  LDSM.16.M88.4 R12, [R227+0x3800] ;  /* 0x00380000e30c783b */ /* 0x000f280000000200 */
[----:B------:R-:W5:Y:S04]  /*96f0*/  LDSM.16.M88.4 R4, [R227+0x4000] ;  /* 0x00400000e304783b */ /* 0x000f680000000200 */
[----:B------:R-:W5:Y:S04]  /*9700*/  LDSM.16.M88.4 R164, [R227+0x4800] ;  /* 0x00480000e3a4783b */ /* 0x000f680000000200 */
[----:B------:R-:W5:Y:S04]  /*9710*/  LDSM.16.M88.4 R124, [R227+0x5000] ;  /* 0x00500000e37c783b */ /* 0x000f680000000200 */
[----:B------:R-:W5:Y:S04]  /*9720*/  LDSM.16.M88.4 R116, [R227+0x5800] ;  /* 0x00580000e374783b */ /* 0x000f680000000200 */
[----:B------:R-:W5:Y:S04]  /*9730*/  LDSM.16.M88.4 R108, [R227+0x6000] ;  /* 0x00600000e36c783b */ /* 0x000f680000000200 */
[----:B------:R-:W5:Y:S04]  /*9740*/  LDSM.16.M88.4 R100, [R227+0x6800] ;  /* 0x00680000e364783b */ /* 0x000f680000000200 */
[----:B------:R-:W5:Y:S01]  /*9750*/  LDSM.16.M88.4 R92, [R227+0x7000] ;  /* 0x00700000e35c783b */ /* 0x000f620000000200 */
[C---:B--2---:R-:W-:Y:S03]  /*9760*/  HMMA.16816.F32.BF16 R40, R52.reuse, R36, RZ ;  /* 0x000000243428723c */ /* 0x044fe600000418ff */
[----:B------:R-:W2:Y:S04]  /*9770*/  LDSM.16.M88.4 R84, [R227+0x7800] ;  /* 0x00780000e354783b */ /* 0x000ea80000000200 */
[----:B------:R-:W2:Y:S01]  /*9780*/  LDSM.16.M88.4 R76, [R227+0x8000] ;  /* 0x00800000e34c783b */ /* 0x000ea20000000200 */
[C---:B-1----:R-:W-:Y:S03]  /*9790*/  HMMA.16816.F32.BF16 R32, R52.reuse, R28, RZ ;  /* 0x0000001c3420723c */ /* 0x042fe600000418ff */
[----:B------:R-:W1:Y:S04]  /*97a0*/  LDSM.16.M88.4 R68, [R227+0x8800] ;  /* 0x00880000e344783b */ /* 0x000e680000000200 */
[----:B------:R-:W1:Y:S01]  /*97b0*/  LDSM.16.M88.4 R60, [R227+0x9000] ;  /* 0x00900000e33c783b */ /* 0x000e620000000200 */
[C---:B---3--:R-:W-:Y:S03]  /*97c0*/  HMMA.16816.F32.BF16 R24, R52.reuse, R20, RZ ;  /* 0x000000143418723c */ /* 0x048fe600000418ff */
[----:B------:R-:W3:Y:S04]  /*97d0*/  LDSM.16.M88.4 R44, [R227+0x9800] ;  /* 0x00980000e32c783b */ /* 0x000ee80000000200 */
[----:B------:R-:W-:Y:S01]  /*97e0*/  LDSM.16.M88.4 R184, [R192] ;  /* 0x00000000c0b8783b */ /* 0x000fe20000000200 */
[C---:B----4-:R-:W-:Y:S03]  /*97f0*/  HMMA.16816.F32.BF16 R16, R52.reuse, R12, RZ ;  /* 0x0000000c3410723c */ /* 0x050fe600000418ff */
[----:B------:R-:W4:Y:S04]  /*9800*/  LDSM.16.M88.4 R48, [R204+0x5800] ;  /* 0x00580000cc30783b */ /* 0x000f280000000200 */
[----:B------:R-:W4:Y:S01]  /*9810*/  LDSM.16.M88.4 R172, [R204+0x2000] ;  /* 0x00200000ccac783b */ /* 0x000f220000000200 */
        /* <DEDUP_REMOVED lines=17> */
[C---:B--2---:R-:W-:Y:S08]  /*9930*/  HMMA.16816.F32.BF16 R88, R52.reuse, R84, RZ ;  /* 0x000000543458723c */ /* 0x044ff000000418ff */
        /* <DEDUP_REMOVED lines=21> */
[C---:B----4-:R-:W-:Y:S08]  /*9a90*/  HMMA.16816.F32.BF16 R120, R184.reuse, R48, R120 ;  /* 0x00000030b878723c */ /* 0x050ff00000041878 */
[C---:B------:R-:W-:Y:S01]  /*9aa0*/  HMMA.16816.F32.BF16 R116, R184.reuse, R50, R116 ;  /* 0x00000032b874723c */ /* 0x040fe20000041874 */
[----:B------:R-:W2:Y:S07]  /*9ab0*/  LDSM.16.M88.4 R48, [R204+0x7800] ;  /* 0x00780000cc30783b */ /* 0x000eae0000000200 */
[C---:B------:R-:W-:Y:S08]  /*9ac0*/  HMMA.16816.F32.BF16 R40, R184.reuse, R172, R40 ;  /* 0x000000acb828723c */ /* 0x040ff00000041828 */
[C---:B------:R-:W-:Y:S01]  /*9ad0*/  HMMA.16816.F32.BF16 R36, R184.reuse, R174, R36 ;  /* 0x000000aeb824723c */ /* 0x040fe20000041824 */
[----:B------:R-:W-:Y:S07]  /*9ae0*/  LDSM.16.M88.4 R172, [R204+0x6800] ;  /* 0x00680000ccac783b */ /* 0x000fee0000000200 */
[C---:B-----5:R-:W-:Y:S08]  /*9af0*/  HMMA.16816.F32.BF16 R8, R184.reuse, R188, R8 ;  /* 0x000000bcb808723c */ /* 0x060ff00000041808 */
[C---:B-1----:R-:W-:Y:S08]  /*9b00*/  HMMA.16816.F32.BF16 R112, R184.reuse, R44, R112 ;  /* 0x0000002cb870723c */ /* 0x042ff00000041870 */
[C---:B------:R-:W-:Y:S01]  /*9b10*/  HMMA.16816.F32.BF16 R108, R184.reuse, R46, R108 ;  /* 0x0000002eb86c723c */ /* 0x040fe2000004186c */
[----:B------:R-:W1:Y:S07]  /*9b20*/  LDSM.16.M88.4 R44, [R204+0x8000] ;  /* 0x00800000cc2c783b */ /* 0x000e6e0000000200 */
[C---:B------:R-:W-:Y:S01]  /*9b30*/  HMMA.16816.F32.BF16 R4, R184.reuse, R190, R4 ;  /* 0x000000beb804723c */ /* 0x040fe20000041804 */
[----:B------:R-:W3:Y:S07]  /*9b40*/  LDSM.16.M88.4 R188, [R204+0x9800] ;  /* 0x00980000ccbc783b */ /* 0x000eee0000000200 */
        /* <DEDUP_REMOVED lines=23> */
[----:B------:R-:W-:Y:S04]  /*9cc0*/  LDSM.16.M88.4 R196, [R204+0x8800] ;  /* 0x00880000ccc4783b */ /* 0x000fe80000000200 */
[----:B------:R-:W-:Y:S03]  /*9cd0*/  LDSM.16.M88.4 R204, [R229+0x5800] ;  /* 0x00580000e5cc783b */ /* 0x000fe60000000200 */
[C---:B---3--:R-:W-:Y:S08]  /*9ce0*/  HMMA.16816.F32.BF16 R56, R184.reuse, R188, R56 ;  /* 0x000000bcb838723c */ /* 0x048ff00000041838 */
[----:B------:R-:W-:Y:S01]  /*9cf0*/  HMMA.16816.F32.BF16 R52, R184, R190, R52 ;  /* 0x000000beb834723c */ /* 0x000fe20000041834 */
[----:B------:R-:W3:Y:S07]  /*9d00*/  LDSM.16.M88.4 R188, [R229+0x7800] ;  /* 0x00780000e5bc783b */ /* 0x000eee0000000200 */
[C---:B--2---:R-:W-:Y:S08]  /*9d10*/  HMMA.16816.F32.BF16 R16, R216.reuse, R48, R16 ;  /* 0x00000030d810723c */ /* 0x044ff00000041810 */
[C---:B------:R-:W-:Y:S01]  /*9d20*/  HMMA.16816.F32.BF16 R12, R216.reuse, R50, R12 ;  /* 0x00000032d80c723c */ /* 0x040fe2000004180c */
[----:B------:R-:W-:Y:S07]  /*9d30*/  LDSM.16.M88.4 R48, [R222] ;  /* 0x00000000de30783b */ /* 0x000fee0000000200 */
[C---:B-1----:R-:W-:Y:S08]  /*9d40*/  HMMA.16816.F32.BF16 R8, R216.reuse, R44, R8 ;  /* 0x0000002cd808723c */ /* 0x042ff00000041808 */
[C---:B------:R-:W-:Y:S01]  /*9d50*/  HMMA.16816.F32.BF16 R4, R216.reuse, R46, R4 ;  /* 0x0000002ed804723c */ /* 0x040fe20000041804 */
[----:B------:R-:W1:Y:S07]  /*9d60*/  LDSM.16.M88.4 R44, [R221+0x2000] ;  /* 0x00200000dd2c783b */ /* 0x000e6e0000000200 */
[C---:B------:R-:W-:Y:S08]  /*9d70*/  HMMA.16816.F32.BF16 R32, R216.reuse, R176, R32 ;  /* 0x000000b0d820723c */ /* 0x040ff00000041820 */
[C---:B------:R-:W-:Y:S01]  /*9d80*/  HMMA.16816.F32.BF16 R28, R216.reuse, R178, R28 ;  /* 0x000000b2d81c723c */ /* 0x040fe2000004181c */
[----:B------:R-:W2:Y:S07]  /*9d90*/  LDSM.16.M88.4 R176, [R229+0x9000] ;  /* 0x00900000e5b0783b */ /* 0x000eae0000000200 */
[C---:B----4-:R-:W-:Y:S08]  /*9da0*/  HMMA.16816.F32.BF16 R24, R216.reuse, R172, R24 ;  /* 0x000000acd818723c */ /* 0x050ff00000041818 */
[C---:B------:R-:W-:Y:S01]  /*9db0*/  HMMA.16816.F32.BF16 R20, R216.reuse, R174, R20 ;  /* 0x000000aed814723c */ /* 0x040fe20000041814 */
[----:B------:R-:W4:Y:S07]  /*9dc0*/  LDSM.16.M88.4 R172, [R229+0x9800] ;  /* 0x00980000e5ac783b */ /* 0x000f2e0000000200 */
[----:B-----5:R-:W-:Y:S08]  /*9dd0*/  HMMA.16816.F32.BF16 R40, R216, R180, R40 ;  /* 0x000000b4d828723c */ /* 0x020ff00000041828 */
[C---:B------:R-:W-:Y:S08]  /*9de0*/  HMMA.16816.F32.BF16 R64, R184.reuse, R192, R64 ;  /* 0x000000c0b840723c */ /* 0x040ff00000041840 */
[----:B------:R-:W-:Y:S01]  /*9df0*/  HMMA.16816.F32.BF16 R60, R184, R194, R60 ;  /* 0x000000c2b83c723c */ /* 0x000fe2000004183c */
[----:B------:R-:W5:Y:S07]  /*9e00*/  LDSM.16.M88.4 R192, [R229+0x7000] ;  /* 0x00700000e5c0783b */ /* 0x000f6e0000000200 */
[C---:B------:R-:W-:Y:S01]  /*9e10*/  HMMA.16816.F32.BF16 R36, R216.reuse, R182, R36 ;  /* 0x000000b6d824723c */ /* 0x040fe20000041824 */
[----:B------:R-:W-:Y:S07]  /*9e20*/  LDSM.16.M88.4 R180, [R229+0x8800] ;  /* 0x00880000e5b4783b */ /* 0x000fee0000000200 */
[C---:B---3--:R-:W-:Y:S08]  /*9e30*/  HMMA.16816.F32.BF16 R88, R216.reuse, R188, R88 ;  /* 0x000000bcd858723c */ /* 0x048ff00000041858 */
[----:B------:R-:W-:Y:S01]  /*9e40*/  HMMA.16816.F32.BF16 R84, R216, R190, R84 ;  /* 0x000000bed854723c */ /* 0x000fe20000041854 */
[----:B------:R-:W3:Y:S07]  /*9e50*/  LDSM.16.M88.4 R188, [R221+0x2800] ;  /* 0x00280000ddbc783b */ /* 0x000eee0000000200 */
[----:B-1----:R-:W-:Y:S01]  /*9e60*/  HMMA.16816.F32.BF16 R40, R48, R44, R40 ;  /* 0x0000002c3028723c */ /* 0x002fe20000041828 */
[----:B------:R-:W-:-:S05]  /*9e70*/  IMAD.SHL.U32 R44, R226, 0x2, RZ ;  /* 0x00000002e22c7824 */ /* 0x000fca00078e00ff */
[----:B------:R-:W-:Y:S02]  /*9e80*/  LOP3.LUT R44, R44, 0x6, RZ, 0xc0, !PT ;  /* 0x000000062c2c7812 */ /* 0x000fe400078ec0ff */
[----:B------:R-:W-:Y:S08]  /*9e90*/  HMMA.16816.F32.BF16 R96, R184, R200, R96 ;  /* 0x000000c8b860723c */ /* 0x000ff00000041860 */
[----:B--2---:R-:W-:Y:S01]  /*9ea0*/  HMMA.16816.F32.BF16 R60, R216, R178, R60 ;  /* 0x000000b2d83c723c */ /* 0x004fe2000004183c */
[----:B------:R-:W-:-:S04]  /*9eb0*/  IMAD.U32 R179, RZ, RZ, UR16 ;  /* 0x00000010ffb37e24 */ /* 0x000fc8000f8e00ff */
[----:B------:R-:W-:-:S03]  /*9ec0*/  IMAD R179, R179, 0x100, R44 ;  /* 0x00000100b3b37824 */ /* 0x000fc600078e022c */
[----:B----4-:R-:W-:Y:S01]  /*9ed0*/  HMMA.16816.F32.BF16 R56, R216, R172, R56 ;  /* 0x000000acd838723c */ /* 0x010fe20000041838 */
[C---:B------:R-:W-:Y:S02]  /*9ee0*/  VIADD R44, R179.reuse, 0xfffffe00 ;  /* 0xfffffe00b32c7836 */ /* 0x040fe40000000000 */
[----:B------:R-:W-:-:S03]  /*9ef0*/  VIADD R45, R179, 0xfffffe08 ;  /* 0xfffffe08b32d7836 */ /* 0x000fc60000000000 */
[CC--:B------:R-:W-:Y:S02]  /*9f00*/  ISETP.GE.AND P6, PT, R44.reuse, R224.reuse, PT ;  /* 0x000000e02c00720c */ /* 0x0c0fe40003fc6270 */
[----:B------:R-:W-:Y:S01]  /*9f10*/  HMMA.16816.F32.BF16 R52, R216, R174, R52 ;  /* 0x000000aed834723c */ /* 0x000fe20000041834 */
[----:B------:R-:W1:Y:S01]  /*9f20*/  LDSM.16.M88.4 R172, [R221+0x3000] ;  /* 0x00300000ddac783b */ /* 0x000e620000000200 */
[----:B------:R-:W-:Y:S01]  /*9f30*/  ISETP.GE.AND P2, PT, R44, R223, PT ;  /* 0x000000df2c00720c */ /* 0x000fe20003f46270 */
[----:B------:R-:W-:Y:S01]  /*9f40*/  VIADD R44, R179, 0xfffffe09 ;  /* 0xfffffe09b32c7836 */ /* 0x000fe20000000000 */
[----:B------:R-:W-:-:S04]  /*9f50*/  ISETP.GE.AND P5, PT, R45, R224, PT ;  /* 0x000000e02d00720c */ /* 0x000fc80003fa6270 */
[C---:B------:R-:W-:Y:S01]  /*9f60*/  HMMA.16816.F32.BF16 R92, R184.reuse, R202, R92 ;  /* 0x000000cab85c723c */ /* 0x040fe2000004185c */
[----:B------:R-:W2:Y:S07]  /*9f70*/  LDSM.16.M88.4 R200, [R229+0x6000] ;  /* 0x00600000e5c8783b */ /* 0x000eae0000000200 */
[C---:B------:R-:W-:Y:S08]  /*9f80*/  HMMA.16816.F32.BF16 R72, R184.reuse, R196, R72 ;  /* 0x000000c4b848723c */ /* 0x040ff00000041848 */
[----:B------:R-:W-:Y:S01]  /*9f90*/  HMMA.16816.F32.BF16 R68, R184, R198, R68 ;  /* 0x000000c6b844723c */ /* 0x000fe20000041844 */
[----:B------:R-:W4:Y:S04]  /*9fa0*/  LDSM.16.M88.4 R196, [R229+0x6800] ;  /* 0x00680000e5c4783b */ /* 0x000f280000000200 */
[----:B------:R-:W4:Y:S03]  /*9fb0*/  LDSM.16.M88.4 R184, [R229+0x8000] ;  /* 0x00800000e5b8783b */ /* 0x000f260000000200 */
[----:B------:R-:W-:Y:S01]  /*9fc0*/  HMMA.16816.F32.BF16 R36, R48, R46, R36 ;  /* 0x0000002e3024723c */ /* 0x000fe20000041824 */
[----:B------:R-:W-:-:S05]  /*9fd0*/  VIADD R46, R179, 0xfffffe01 ;  /* 0xfffffe01b32e7836 */ /* 0x000fca0000000000 */
[----:B------:R-:W-:Y:S02]  /*9fe0*/  ISETP.GE.AND P1, PT, R46, R224, PT ;  /* 0x000000e02e00720c */ /* 0x000fe40003f26270 */
[----:B-----5:R-:W-:Y:S01]  /*9ff0*/  HMMA.16816.F32.BF16 R96, R216, R192, R96 ;  /* 0x000000c0d860723c */ /* 0x020fe20000041860 */
[----:B------:R-:W-:Y:S02]  /*a000*/  FSEL R193, R42, -INF , !P2 ;  /* 0xff8000002ac17808 */ /* 0x000fe40005000000 */
[----:B------:R-:W-:Y:S01]  /*a010*/  FSEL R192, R40, -INF , !P6 ;  /* 0xff80000028c07808 */ /* 0x000fe20007000000 */
[----:B------:R-:W-:Y:S01]  /*a020*/  VIADD R40, R179, 0xfffffe10 ;  /* 0xfffffe10b3287836 */ /* 0x000fe20000000000 */
[----:B------:R-:W-:Y:S02]  /*a030*/  FSEL R42, R41, -INF , !P1 ;  /* 0xff800000292a7808 */ /* 0x000fe40004800000 */
[-C--:B------:R-:W-:Y:S01]  /*a040*/  ISETP.GE.AND P3, PT, R46, R223.reuse, PT ;  /* 0x000000df2e00720c */ /* 0x080fe20003f66270 */
[----:B---3--:R-:W-:Y:S01]  /*a050*/  HMMA.16816.F32.BF16 R32, R48, R188, R32 ;  /* 0x000000bc3020723c */ /* 0x008fe20000041820 */
[----:B------:R-:W-:-:S02]  /*a060*/  ISETP.GE.AND P6, PT, R45, R223, PT ;  /* 0x000000df2d00720c */ /* 0x000fc40003fc6270 */
[C---:B------:R-:W-:Y:S02]  /*a070*/  ISETP.GE.AND P2, PT, R44.reuse, R224, PT ;  /* 0x000000e02c00720c */ /* 0x040fe40003f46270 */
[----:B------:R-:W-:Y:S02]  /*a080*/  ISETP.GE.AND P1, PT, R44, R223, PT ;  /* 0x000000df2c00720c */ /* 0x000fe40003f26270 */
[----:B------:R-:W3:Y:S01]  /*a090*/  LDSM.16.M88.4 R44, [R221+0x3800] ;  /* 0x00380000dd2c783b */ /* 0x000ee20000000200 */
[----:B------:R-:W-:Y:S01]  /*a0a0*/  HMMA.16816.F32.BF16 R28, R48, R190, R28 ;  /* 0x000000be301c723c */ /* 0x000fe2000004181c */
[----:B------:R-:W-:Y:S02]  /*a0b0*/  FSEL R191, R38, -INF , !P6 ;  /* 0xff80000026bf7808 */ /* 0x000fe40007000000 */
[----:B------:R-:W-:Y:S02]  /*a0c0*/  FSEL R43, R43, -INF , !P3 ;  /* 0xff8000002b2b7808 */ /* 0x000fe40005800000 */
[----:B------:R-:W-:-:S02]  /*a0d0*/  FSEL R41, R39, -INF , !P1 ;  /* 0xff80000027297808 */ /* 0x000fc40004800000 */
[-C--:B------:R-:W-:Y:S01]  /*a0e0*/  ISETP.GE.AND P3, PT, R40, R224.reuse, PT ;  /* 0x000000e02800720c */ /* 0x080fe20003f66270 */
[C---:B------:R-:W-:Y:S01]  /*a0f0*/  HMMA.16816.F32.BF16 R92, R216.reuse, R194, R92 ;  /* 0x000000c2d85c723c */ /* 0x040fe2000004185c */
[----:B------:R-:W-:Y:S01]  /*a100*/  FSEL R194, R36, -INF , !P5 ;  /* 0xff80000024c27808 */ /* 0x000fe20006800000 */
[C---:B------:R-:W-:Y:S01]  /*a110*/  VIADD R36, R179.reuse, 0xfffffe11 ;  /* 0xfffffe11b3247836 */ /* 0x040fe20000000000 */
[----:B------:R-:W-:Y:S02]  /*a120*/  ISETP.GE.AND P5, PT, R40, R223, PT ;  /* 0x000000df2800720c */ /* 0x000fe40003fa6270 */
[----:B------:R-:W-:Y:S01]  /*a130*/  FSEL R40, R32, -INF , !P3 ;  /* 0xff80000020287808 */ /* 0x000fe20005800000 */
[C---:B------:R-:W-:Y:S01]  /*a140*/  VIADD R32, R179.reuse, 0xfffffe20 ;  /* 0xfffffe20b3207836 */ /* 0x040fe20000000000 */
[----:B------:R-:W-:Y:S01]  /*a150*/  ISETP.GE.AND P6, PT, R36, R224, PT ;  /* 0x000000e02400720c */ /* 0x000fe20003fc6270 */
[----:B------:R-:W-:Y:S01]  /*a160*/  HMMA.16816.F32.BF16 R64, R216, R176, R64 ;  /* 0x000000b0d840723c */ /* 0x000fe20000041840 */
[----:B------:R-:W-:-:S02]  /*a170*/  VIADD R176, R179, 0xfffffe18 ;  /* 0xfffffe18b3b07836 */ /* 0x000fc40000000000 */
[----:B------:R-:W-:-:S03]  /*a180*/  FSEL R238, R33, -INF , !P6 ;  /* 0xff80000021ee7808 */ /* 0x000fc60007000000 */
[C---:B------:R-:W-:Y:S02]  /*a190*/  ISETP.GE.AND P1, PT, R176.reuse, R224, PT ;  /* 0x000000e0b000720c */ /* 0x040fe40003f26270 */
[----:B-1----:R-:W-:Y:S01]  /*a1a0*/  HMMA.16816.F32.BF16 R24, R48, R172, R24 ;  /* 0x000000ac3018723c */ /* 0x002fe20000041818 */
[-C--:B------:R-:W-:Y:S02]  /*a1b0*/  ISETP.GE.AND P3, PT, R176, R223.reuse, PT ;  /* 0x000000dfb000720c */ /* 0x080fe40003f66270 */
[----:B------:R-:W-:Y:S01]  /*a1c0*/  FSEL R222, R28, -INF , !P1 ;  /* 0xff8000001cde7808 */ /* 0x000fe20004800000 */
[----:B------:R-:W-:Y:S01]  /*a1d0*/  VIADD R28, R179, 0xfffffe21 ;  /* 0xfffffe21b31c7836 */ /* 0x000fe20000000000 */
[----:B------:R-:W-:-:S03]  /*a1e0*/  ISETP.GE.AND P1, PT, R32, R223, PT ;  /* 0x000000df2000720c */ /* 0x000fc60003f26270 */
[----:B--2---:R-:W-:Y:S01]  /*a1f0*/  HMMA.16816.F32.BF16 R112, R216, R200, R112 ;  /* 0x000000c8d870723c */ /* 0x004fe20000041870 */
[----:B------:R-:W-:Y:S02]  /*a200*/  FSEL R200, R37, -INF , !P2 ;  /* 0xff80000025c87808 */ /* 0x000fe40005000000 */
[----:B------:R-:W-:Y:S01]  /*a210*/  ISETP.GE.AND P2, PT, R36, R223, PT ;  /* 0x000000df2400720c */ /* 0x000fe20003f46270 */
[----:B------:R-:W-:-:S04]  /*a220*/  VIADD R36, R179, 0xfffffe19 ;  /* 0xfffffe19b3247836 */ /* 0x000fc80000000000 */
[----:B------:R-:W-:Y:S01]  /*a230*/  HMMA.16816.F32.BF16 R168, R216, R212, R168 ;  /* 0x000000d4d8a8723c */ /* 0x000fe200000418a8 */
[----:B------:R-:W-:-:S04]  /*a240*/  ISETP.GE.AND P6, PT, R36, R223, PT ;  /* 0x000000df2400720c */ /* 0x000fc80003fc6270 */
[----:B------:R-:W-:-:S03]  /*a250*/  FSEL R213, R31, -INF , !P6 ;  /* 0xff8000001fd57808 */ /* 0x000fc60007000000 */
[----:B------:R-:W-:Y:S01]  /*a260*/  HMMA.16816.F32.BF16 R164, R216, R214, R164 ;  /* 0x000000d6d8a4723c */ /* 0x000fe200000418a4 */
[----:B------:R-:W-:Y:S02]  /*a270*/  FSEL R215, R30, -INF , !P3 ;  /* 0xff8000001ed77808 */ /* 0x000fe40005800000 */
[----:B------:R-:W-:-:S05]  /*a280*/  ISETP.GE.AND P3, PT, R28, R224, PT ;  /* 0x000000e01c00720c */ /* 0x000fca0003f66270 */
[C---:B------:R-:W-:Y:S08]  /*a290*/  HMMA.16816.F32.BF16 R128, R216.reuse, R208, R128 ;  /* 0x000000d0d880723c */ /* 0x040ff00000041880 */
[----:B------:R-:W-:Y:S01]  /*a2a0*/  HMMA.16816.F32.BF16 R124, R216, R210, R124 ;  /* 0x000000d2d87c723c */ /* 0x000fe2000004187c */
[----:B------:R-:W-:-:S07]  /*a2b0*/  FSEL R211, R26, -INF , !P1 ;  /* 0xff8000001ad37808 */ /* 0x000fce0004800000 */
[C---:B------:R-:W-:Y:S08]  /*a2c0*/  HMMA.16816.F32.BF16 R120, R216.reuse, R204, R120 ;  /* 0x000000ccd878723c */ /* 0x040ff00000041878 */
[C---:B------:R-:W-:Y:S08]  /*a2d0*/  HMMA.16816.F32.BF16 R116, R216.reuse, R206, R116 ;  /* 0x000000ced874723c */ /* 0x040ff00000041874 */
[C---:B------:R-:W-:Y:S08]  /*a2e0*/  HMMA.16816.F32.BF16 R108, R216.reuse, R202, R108 ;  /* 0x000000cad86c723c */ /* 0x040ff0000004186c */
[C---:B----4-:R-:W-:Y:S08]  /*a2f0*/  HMMA.16816.F32.BF16 R104, R216.reuse, R196, R104 ;  /* 0x000000c4d868723c */ /* 0x050ff00000041868 */
[C---:B------:R-:W-:Y:S08]  /*a300*/  HMMA.16816.F32.BF16 R100, R216.reuse, R198, R100 ;  /* 0x000000c6d864723c */ /* 0x040ff00000041864 */
[C---:B------:R-:W-:Y:S08]  /*a310*/  HMMA.16816.F32.BF16 R80, R216.reuse, R184, R80 ;  /* 0x000000b8d850723c */ /* 0x040ff00000041850 */
[C---:B------:R-:W-:Y:S08]  /*a320*/  HMMA.16816.F32.BF16 R76, R216.reuse, R186, R76 ;  /* 0x000000bad84c723c */ /* 0x040ff0000004184c */
[C---:B------:R-:W-:Y:S08]  /*a330*/  HMMA.16816.F32.BF16 R72, R216.reuse, R180, R72 ;  /* 0x000000b4d848723c */ /* 0x040ff00000041848 */
[----:B------:R-:W-:Y:S01]  /*a340*/  HMMA.16816.F32.BF16 R68, R216, R182, R68 ;  /* 0x000000b6d844723c */ /* 0x000fe20000041844 */
[----:B------:R-:W-:-:S02]  /*a350*/  FSEL R219, R34, -INF , !P5 ;  /* 0xff80000022db7808 */ /* 0x000fc40006800000 */
[-C--:B------:R-:W-:Y:S02]  /*a360*/  ISETP.GE.AND P5, PT, R36, R224.reuse, PT ;  /* 0x000000e02400720c */ /* 0x080fe40003fa6270 */
[----:B------:R-:W1:Y:S01]  /*a370*/  LDSM.16.M88.4 R36, [R221+0x4000] ;  /* 0x00400000dd24783b */ /* 0x000e620000000200 */
[----:B------:R-:W-:Y:S02]  /*a380*/  FSEL R217, R35, -INF , !P2 ;  /* 0xff80000023d97808 */ /* 0x000fe40005000000 */
[C---:B------:R-:W-:Y:S01]  /*a390*/  HMMA.16816.F32.BF16 R20, R48.reuse, R174, R20 ;  /* 0x000000ae3014723c */ /* 0x040fe20000041814 */
[----:B------:R-:W-:Y:S02]  /*a3a0*/  FSEL R236, R29, -INF , !P5 ;  /* 0xff8000001dec7808 */ /* 0x000fe40006800000 */
[-C--:B------:R-:W-:Y:S01]  /*a3b0*/  ISETP.GE.AND P5, PT, R28, R223.reuse, PT ;  /* 0x000000df1c00720c */ /* 0x080fe20003fa6270 */
[C---:B------:R-:W-:Y:S01]  /*a3c0*/  VIADD R28, R179.reuse, 0xfffffe29 ;  /* 0xfffffe29b31c7836 */ /* 0x040fe20000000000 */
[-C--:B------:R-:W-:Y:S01]  /*a3d0*/  ISETP.GE.AND P2, PT, R32, R224.reuse, PT ;  /* 0x000000e02000720c */ /* 0x080fe20003f46270 */
[----:B------:R-:W-:Y:S01]  /*a3e0*/  VIADD R32, R179, 0xfffffe28 ;  /* 0xfffffe28b3207836 */ /* 0x000fe20000000000 */
[----:B------:R-:W-:Y:S01]  /*a3f0*/  FSEL R216, R25, -INF , !P3 ;  /* 0xff80000019d87808 */ /* 0x000fe20005800000 */
[----:B---3--:R-:W-:Y:S01]  /*a400*/  HMMA.16816.F32.BF16 R16, R48, R44, R16 ;  /* 0x0000002c3010723c */ /* 0x008fe20000041810 */
[C---:B------:R-:W-:Y:S01]  /*a410*/  ISETP.GE.AND P1, PT, R28.reuse, R224, PT ;  /* 0x000000e01c00720c */ /* 0x040fe20003f26270 */
[----:B------:R-:W-:Y:S01]  /*a420*/  VIADD R25, R179, 0xfffffe48 ;  /* 0xfffffe48b3197836 */ /* 0x000fe20000000000 */
[----:B------:R-:W-:-:S02]  /*a430*/  ISETP.GE.AND P3, PT, R28, R223, PT ;  /* 0x000000df1c00720c */ /* 0x000fc40003f66270 */
[----:B------:R-:W2:Y:S01]  /*a440*/  LDSM.16.M88.4 R28, [R221+0x4800] ;  /* 0x00480000dd1c783b */ /* 0x000ea20000000200 */
[----:B------:R-:W-:Y:S02]  /*a450*/  ISETP.GE.AND P6, PT, R32, R224, PT ;  /* 0x000000e02000720c */ /* 0x000fe40003fc6270 */
[----:B------:R-:W-:Y:S01]  /*a460*/  FSEL R218, R24, -INF , !P2 ;  /* 0xff80000018da7808 */ /* 0x000fe20005000000 */
[C---:B------:R-:W-:Y:S01]  /*a470*/  VIADD R24, R179.reuse, 0xfffffe30 ;  /* 0xfffffe30b3187836 */ /* 0x040fe20000000000 */
[----:B------:R-:W-:Y:S01]  /*a480*/  ISETP.GE.AND P2, PT, R32, R223, PT ;  /* 0x000000df2000720c */ /* 0x000fe20003f46270 */
[----:B------:R-:W-:Y:S01]  /*a490*/  HMMA.16816.F32.BF16 R12, R48, R46, R12 ;  /* 0x0000002e300c723c */ /* 0x000fe2000004180c */
[----:B------:R-:W-:Y:S01]  /*a4a0*/  FSEL R214, R20, -INF , !P6 ;  /* 0xff80000014d67808 */ /* 0x000fe20007000000 */
[----:B------:R-:W-:Y:S01]  /*a4b0*/  VIADD R20, R179, 0xfffffe31 ;  /* 0xfffffe31b3147836 */ /* 0x000fe20000000000 */
[----:B------:R-:W-:Y:S02]  /*a4c0*/  FSEL R209, R22, -INF , !P2 ;  /* 0xff80000016d17808 */ /* 0x000fe40005000000 */
[----:B------:R-:W-:-:S02]  /*a4d0*/  FSEL R212, R21, -INF , !P1 ;  /* 0xff80000015d47808 */ /* 0x000fc40004800000 */
[CC--:B------:R-:W-:Y:S02]  /*a4e0*/  ISETP.GE.AND P2, PT, R20.reuse, R224.reuse, PT ;  /* 0x000000e01400720c */ /* 0x0c0fe40003f46270 */
[-C--:B------:R-:W-:Y:S01]  /*a4f0*/  ISETP.GE.AND P1, PT, R20, R223.reuse, PT ;  /* 0x000000df1400720c */ /* 0x080fe20003f26270 */
[----:B------:R-:W-:Y:S01]  /*a500*/  VIADD R20, R179, 0xfffffe39 ;  /* 0xfffffe39b3147836 */ /* 0x000fe20000000000 */
[----:B------:R-:W-:Y:S02]  /*a510*/  ISETP.GE.AND P6, PT, R24, R223, PT ;  /* 0x000000df1800720c */ /* 0x000fe40003fc6270 */
[----:B------:R-:W-:Y:S02]  /*a520*/  FSEL R208, R17, -INF , !P2 ;  /* 0xff80000011d07808 */ /* 0x000fe40005000000 */
[----:B------:R-:W-:Y:S02]  /*a530*/  FSEL R18, R18, -INF , !P6 ;  /* 0xff80000012127808 */ /* 0x000fe40007000000 */
[----:B------:R-:W-:Y:S01]  /*a540*/  FSEL R205, R23, -INF , !P3 ;  /* 0xff80000017cd7808 */ /* 0x000fe20005800000 */
[----:B-1----:R-:W-:Y:S01]  /*a550*/  HMMA.16816.F32.BF16 R8, R48, R36, R8 ;  /* 0x000000243008723c */ /* 0x002fe20000041808 */
[----:B------:R-:W-:-:S02]  /*a560*/  ISETP.GE.AND P6, PT, R20, R224, PT ;  /* 0x000000e01400720c */ /* 0x000fc40003fc6270 */
[----:B------:R-:W-:Y:S02]  /*a570*/  ISETP.GE.AND P2, PT, R20, R223, PT ;  /* 0x000000df1400720c */ /* 0x000fe40003f46270 */
[----:B------:R-:W1:Y:S01]  /*a580*/  LDSM.16.M88.4 R20, [R221+0x5000] ;  /* 0x00500000dd14783b */ /* 0x000e620000000200 */
[----:B------:R-:W-:Y:S02]  /*a590*/  FSEL R207, R27, -INF , !P5 ;  /* 0xff8000001bcf7808 */ /* 0x000fe40006800000 */
[-C--:B------:R-:W-:Y:S01]  /*a5a0*/  ISETP.GE.AND P5, PT, R24, R224.reuse, PT ;  /* 0x000000e01800720c */ /* 0x080fe20003fa6270 */
[----:B------:R-:W-:Y:S01]  /*a5b0*/  VIADD R24, R179, 0xfffffe38 ;  /* 0xfffffe38b3187836 */ /* 0x000fe20000000000 */
[----:B------:R-:W-:Y:S01]  /*a5c0*/  HMMA.16816.F32.BF16 R4, R48, R38, R4 ;  /* 0x000000263004723c */ /* 0x000fe20000041804 */
[----:B------:R-:W-:Y:S02]  /*a5d0*/  FSEL R19, R19, -INF , !P1 ;  /* 0xff80000013137808 */ /* 0x000fe40004800000 */
[----:B------:R-:W-:Y:S01]  /*a5e0*/  FSEL R210, R16, -INF , !P5 ;  /* 0xff80000010d27808 */ /* 0x000fe20006800000 */
[----:B------:R-:W-:Y:S01]  /*a5f0*/  VIADD R16, R179, 0xfffffe40 ;  /* 0xfffffe40b3107836 */ /* 0x000fe20000000000 */
[----:B------:R-:W-:-:S02]  /*a600*/  ISETP.GE.AND P3, PT, R24, R224, PT ;  /* 0x000000e01800720c */ /* 0x000fc40003f66270 */
[-C--:B------:R-:W-:Y:S01]  /*a610*/  ISETP.GE.AND P5, PT, R24, R223.reuse, PT ;  /* 0x000000df1800720c */ /* 0x080fe20003fa6270 */
[C---:B--2---:R-:W-:Y:S01]  /*a620*/  HMMA.16816.F32.BF16 R168, R48.reuse, R28, R168 ;  /* 0x0000001c30a8723c */ /* 0x044fe200000418a8 */
[----:B------:R-:W-:Y:S01]  /*a630*/  FSEL R206, R12, -INF , !P3 ;  /* 0xff8000000cce7808 */ /* 0x000fe20005800000 */
[----:B------:R-:W-:Y:S01]  /*a640*/  VIADD R12, R179, 0xfffffe41 ;  /* 0xfffffe41b30c7836 */ /* 0x000fe20000000000 */
[C---:B------:R-:W-:Y:S02]  /*a650*/  ISETP.GE.AND P1, PT, R16.reuse, R224, PT ;  /* 0x000000e01000720c */ /* 0x040fe40003f26270 */
[----:B------:R-:W-:Y:S02]  /*a660*/  ISETP.GE.AND P3, PT, R16, R223, PT ;  /* 0x000000df1000720c */ /* 0x000fe40003f66270 */
[----:B------:R-:W-:Y:S01]  /*a670*/  FSEL R16, R14, -INF , !P5 ;  /* 0xff8000000e107808 */ /* 0x000fe20006800000 */
[----:B------:R-:W-:Y:S01]  /*a680*/  HMMA.16816.F32.BF16 R164, R48, R30, R164 ;  /* 0x0000001e30a4723c */ /* 0x000fe200000418a4 */
[----:B------:R-:W-:-:S02]  /*a690*/  FSEL R204, R13, -INF , !P6 ;  /* 0xff8000000dcc7808 */ /* 0x000fc40007000000 */
[CC--:B------:R-:W-:Y:S02]  /*a6a0*/  ISETP.GE.AND P5, PT, R12.reuse, R224.reuse, PT ;  /* 0x000000e00c00720c */ /* 0x0c0fe40003fa6270 */
[-C--:B------:R-:W-:Y:S01]  /*a6b0*/  ISETP.GE.AND P6, PT, R12, R223.reuse, PT ;  /* 0x000000df0c00720c */ /* 0x080fe20003fc6270 */
[----:B------:R-:W-:Y:S01]  /*a6c0*/  VIADD R12, R179, 0xfffffe49 ;  /* 0xfffffe49b30c7836 */ /* 0x000fe20000000000 */
[----:B------:R-:W-:Y:S02]  /*a6d0*/  FSEL R17, R15, -INF , !P2 ;  /* 0xff8000000f117808 */ /* 0x000fe40005000000 */
[----:B------:R-:W-:Y:S01]  /*a6e0*/  FSEL R24, R8, -INF , !P1 ;  /* 0xff80000008187808 */ /* 0x000fe20004800000 */
[----:B------:R-:W-:Y:S01]  /*a6f0*/  VIADD R8, R179, 0xfffffe50 ;  /* 0xfffffe50b3087836 */ /* 0x000fe20000000000 */
[C---:B------:R-:W-:Y:S02]  /*a700*/  ISETP.GE.AND P2, PT, R25.reuse, R224, PT ;  /* 0x000000e01900720c */ /* 0x040fe40003f46270 */
[----:B------:R-:W-:-:S02]  /*a710*/  ISETP.GE.AND P1, PT, R25, R223, PT ;  /* 0x000000df1900720c */ /* 0x000fc40003f26270 */
[----:B------:R-:W-:Y:S02]  /*a720*/  FSEL R25, R10, -INF , !P3 ;  /* 0xff8000000a197808 */ /* 0x000fe40005800000 */
[----:B------:R-:W-:Y:S01]  /*a730*/  FSEL R27, R9, -INF , !P5 ;  /* 0xff800000091b7808 */ /* 0x000fe20006800000 */
[----:B------:R-:W-:Y:S01]  /*a740*/  VIADD R9, R179, 0xfffffe68 ;  /* 0xfffffe68b3097836 */ /* 0x000fe20000000000 */
[----:B------:R-:W-:Y:S01]  /*a750*/  FSEL R26, R11, -INF , !P6 ;  /* 0xff8000000b1a7808 */ /* 0x000fe20007000000 */
[----:B-1----:R-:W-:Y:S01]  /*a760*/  HMMA.16816.F32.BF16 R128, R48, R20, R128 ;  /* 0x000000143080723c */ /* 0x002fe20000041880 */
[----:B------:R-:W-:Y:S01]  /*a770*/  FSEL R28, R4, -INF , !P2 ;  /* 0xff800000041c7808 */ /* 0x000fe20005000000 */
[----:B------:R-:W-:Y:S01]  /*a780*/  VIADD R4, R179, 0xfffffe51 ;  /* 0xfffffe51b3047836 */ /* 0x000fe20000000000 */
[C---:B------:R-:W-:Y:S02]  /*a790*/  ISETP.GE.AND P3, PT, R12.reuse, R224, PT ;  /* 0x000000e00c00720c */ /* 0x040fe40003f66270 */
[----:B------:R-:W-:-:S02]  /*a7a0*/  ISETP.GE.AND P5, PT, R12, R223, PT ;  /* 0x000000df0c00720c */ /* 0x000fc40003fa6270 */
[C---:B------:R-:W-:Y:S01]  /*a7b0*/  ISETP.GE.AND P6, PT, R8.reuse, R224, PT ;  /* 0x000000e00800720c */ /* 0x040fe20003fc6270 */
[----:B------:R-:W1:Y:S01]  /*a7c0*/  LDSM.16.M88.4 R12, [R221+0x5800] ;  /* 0x00580000dd0c783b */ /* 0x000e620000000200 */
[----:B------:R-:W-:Y:S01]  /*a7d0*/  ISETP.GE.AND P2, PT, R8, R223, PT ;  /* 0x000000df0800720c */ /* 0x000fe20003f46270 */
[----:B------:R-:W-:Y:S01]  /*a7e0*/  VIADD R8, R179, 0xfffffe58 ;  /* 0xfffffe58b3087836 */ /* 0x000fe20000000000 */
[----:B------:R-:W-:Y:S01]  /*a7f0*/  FSEL R29, R6, -INF , !P1 ;  /* 0xff800000061d7808 */ /* 0x000fe20004800000 */
[----:B------:R-:W-:Y:S01]  /*a800*/  HMMA.16816.F32.BF16 R124, R48, R22, R124 ;  /* 0x00000016307c723c */ /* 0x000fe2000004187c */
        /* <DEDUP_REMOVED lines=14> */
[-C--:B------:R-:W-:Y:S02]  /*a8f0*/  ISETP.GE.AND P1, PT, R4, R223.reuse, PT ;  /* 0x000000df0400720c */ /* 0x080fe40003f26270 */
[C---:B------:R-:W-:Y:S01]  /*a900*/  ISETP.GE.AND P3, PT, R8.reuse, R224, PT ;  /* 0x000000e00800720c */ /* 0x040fe20003f66270 */
[----:B------:R-:W2:Y:S01]  /*a910*/  LDSM.16.M88.4 R4, [R221+0x6000] ;  /* 0x00600000dd04783b */ /* 0x000ea20000000200 */
[----:B------:R-:W-:Y:S01]  /*a920*/  ISETP.GE.AND P5, PT, R8, R223, PT ;  /* 0x000000df0800720c */ /* 0x000fe20003fa6270 */
[----:B------:R-:W-:Y:S01]  /*a930*/  VIADD R8, R179, 0xfffffe61 ;  /* 0xfffffe61b3087836 */ /* 0x000fe20000000000 */
[----:B------:R-:W-:-:S02]  /*a940*/  FSEL R166, R166, -INF , !P6 ;  /* 0xff800000a6a67808 */ /* 0x000fc40007000000 */
[----:B------:R-:W-:Y:S02]  /*a950*/  FSEL R165, R165, -INF , !P2 ;  /* 0xff800000a5a57808 */ /* 0x000fe40005000000 */
[C---:B------:R-:W-:Y:S01]  /*a960*/  ISETP.GE.AND P6, PT, R8.reuse, R224, PT ;  /* 0x000000e00800720c */ /* 0x040fe20003fc6270 */
[C---:B-1----:R-:W-:Y:S01]  /*a970*/  HMMA.16816.F32.BF16 R120, R48.reuse, R12, R120 ;  /* 0x0000000c3078723c */ /* 0x042fe20000041878 */
[----:B------:R-:W-:Y:S01]  /*a980*/  ISETP.GE.AND P2, PT, R8, R223, PT ;  /* 0x000000df0800720c */ /* 0x000fe20003f46270 */
[----:B------:R-:W-:Y:S01]  /*a990*/  VIADD R8, R179, 0xfffffe69 ;  /* 0xfffffe69b3087836 */ /* 0x000fe20000000000 */
        /* <DEDUP_REMOVED lines=14> */
[CC--:B------:R-:W-:Y:S02]  /*aa80*/  ISETP.GE.AND P2, PT, R12.reuse, R224.reuse, PT ;  /* 0x000000e00c00720c */ /* 0x0c0fe40003f46270 */
[-C--:B------:R-:W-:Y:S01]  /*aa90*/  ISETP.GE.AND P1, PT, R12, R223.reuse, PT ;  /* 0x000000df0c00720c */ /* 0x080fe20003f26270 */
[----:B------:R-:W-:Y:S01]  /*aaa0*/  VIADD R12, R179, 0xfffffe71 ;  /* 0xfffffe71b30c7836 */ /* 0x000fe20000000000 */
[----:B------:R-:W-:Y:S02]  /*aab0*/  FSEL R126, R126, -INF , !P3 ;  /* 0xff8000007e7e7808 */ /* 0x000fe40005800000 */
[----:B------:R-:W-:Y:S01]  /*aac0*/  FSEL R125, R125, -INF , !P5 ;  /* 0xff8000007d7d7808 */ /* 0x000fe20006800000 */
[C---:B--2---:R-:W-:Y:S01]  /*aad0*/  HMMA.16816.F32.BF16 R112, R48.reuse, R4, R112 ;  /* 0x000000043070723c */ /* 0x044fe20000041870 */
[CC--:B------:R-:W-:Y:S01]  /*aae0*/  ISETP.GE.AND P3, PT, R12.reuse, R224.reuse, PT ;  /* 0x000000e00c00720c */ /* 0x0c0fe20003f66270 */
[C---:B------:R-:W-:Y:S01]  /*aaf0*/  VIADD R4, R179.reuse, 0xfffffe80 ;  /* 0xfffffe80b3047836 */ /* 0x040fe20000000000 */
[----:B------:R-:W-:Y:S01]  /*ab00*/  ISETP.GE.AND P5, PT, R12, R223, PT ;  /* 0x000000df0c00720c */ /* 0x000fe20003fa6270 */
[----:B------:R-:W-:Y:S01]  /*ab10*/  VIADD R12, R179, 0xfffffe79 ;  /* 0xfffffe79b30c7836 */ /* 0x000fe20000000000 */
[----:B------:R-:W-:Y:S01]  /*ab20*/  FSEL R127, R127, -INF , !P6 ;  /* 0xff8000007f7f7808 */ /* 0x000fe20007000000 */
[----:B------:R-:W-:Y:S01]  /*ab30*/  VIADD R5, R179, 0xfffffe88 ;  /* 0xfffffe88b3057836 */ /* 0x000fe20000000000 */
[----:B------:R-:W-:Y:S01]  /*ab40*/  ISETP.GE.AND P6, PT, R13, R224, PT ;  /* 0x000000e00d00720c */ /* 0x000fe20003fc6270 */
[----:B------:R-:W-:Y:S01]  /*ab50*/  HMMA.16816.F32.BF16 R108, R48, R6, R108 ;  /* 0x00000006306c723c */ /* 0x000fe2000004186c */
[----:B------:R-:W-:-:S02]  /*ab60*/  FSEL R120, R120, -INF , !P2 ;  /* 0xff80000078787808 */ /* 0x000fc40005000000 */
[----:B------:R-:W-:Y:S02]  /*ab70*/  FSEL R122, R122, -INF , !P1 ;  /* 0xff8000007a7a7808 */ /* 0x000fe40004800000 */
[----:B------:R-:W-:Y:S02]  /*ab80*/  FSEL R121, R121, -INF , !P3 ;  /* 0xff80000079797808 */ /* 0x000fe40005800000 */
[----:B------:R-:W-:Y:S02]  /*ab90*/  FSEL R123, R123, -INF , !P5 ;  /* 0xff8000007b7b7808 */ /* 0x000fe40006800000 */
[----:B------:R-:W-:Y:S02]  /*aba0*/  FSEL R116, R116, -INF , !P6 ;  /* 0xff80000074747808 */ /* 0x000fe40007000000 */
[----:B------:R-:W-:Y:S02]  /*abb0*/  ISETP.GE.AND P2, PT, R13, R223, PT ;  /* 0x000000df0d00720c */ /* 0x000fe40003f46270 */
[----:B------:R-:W-:-:S02]  /*abc0*/  ISETP.GE.AND P1, PT, R12, R224, PT ;  /* 0x000000e00c00720c */ /* 0x000fc40003f26270 */
[-C--:B------:R-:W-:Y:S02]  /*abd0*/  ISETP.GE.AND P3, PT, R12, R223.reuse, PT ;  /* 0x000000df0c00720c */ /* 0x080fe40003f66270 */
[CC--:B------:R-:W-:Y:S01]  /*abe0*/  ISETP.GE.AND P5, PT, R4.reuse, R224.reuse, PT ;  /* 0x000000e00400720c */ /* 0x0c0fe20003fa6270 */
[----:B------:R-:W2:Y:S01]  /*abf0*/  LDSM.16.M88.4 R12, [R221+0x7000] ;  /* 0x00700000dd0c783b */ /* 0x000ea20000000200 */
[----:B------:R-:W-:Y:S01]  /*ac00*/  ISETP.GE.AND P6, PT, R4, R223, PT ;  /* 0x000000df0400720c */ /* 0x000fe20003fc6270 */
[C---:B------:R-:W-:Y:S01]  /*ac10*/  VIADD R4, R179.reuse, 0xfffffe81 ;  /* 0xfffffe81b3047836 */ /* 0x040fe20000000000 */
[----:B-1----:R-:W-:Y:S01]  /*ac20*/  HMMA.16816.F32.BF16 R104, R48, R8, R104 ;  /* 0x000000083068723c */ /* 0x002fe20000041868 */
[----:B------:R-:W-:Y:S01]  /*ac30*/  FSEL R118, R118, -INF , !P2 ;  /* 0xff80000076767808 */ /* 0x000fe20005000000 */
[----:B------:R-:W-:Y:S01]  /*ac40*/  VIADD R8, R179, 0xfffffe90 ;  /* 0xfffffe90b3087836 */ /* 0x000fe20000000000 */
[----:B------:R-:W-:Y:S01]  /*ac50*/  FSEL R117, R117, -INF , !P1 ;  /* 0xff80000075757808 */ /* 0x000fe20004800000 */
[----:B------:R-:W-:Y:S01]  /*ac60*/  VIADD R9, R179, 0xfffffe98 ;  /* 0xfffffe98b3097836 */ /* 0x000fe20000000000 */
[----:B------:R-:W-:-:S02]  /*ac70*/  ISETP.GE.AND P2, PT, R4, R224, PT ;  /* 0x000000e00400720c */ /* 0x000fc40003f46270 */
[----:B------:R-:W-:Y:S01]  /*ac80*/  ISETP.GE.AND P1, PT, R4, R223, PT ;  /* 0x000000df0400720c */ /* 0x000fe20003f26270 */
[----:B------:R-:W-:Y:S01]  /*ac90*/  VIADD R4, R179, 0xfffffe89 ;  /* 0xfffffe89b3047836 */ /* 0x000fe20000000000 */
[----:B------:R-:W-:Y:S01]  /*aca0*/  FSEL R119, R119, -INF , !P3 ;  /* 0xff80000077777808 */ /* 0x000fe20005800000 */
[----:B------:R-:W-:Y:S01]  /*acb0*/  HMMA.16816.F32.BF16 R100, R48, R10, R100 ;  /* 0x0000000a3064723c */ /* 0x000fe20000041864 */
[----:B------:R-:W-:Y:S02]  /*acc0*/  ISETP.GE.AND P3, PT, R5, R224, PT ;  /* 0x000000e00500720c */ /* 0x000fe40003f66270 */
[----:B------:R-:W-:Y:S02]  /*acd0*/  FSEL R112, R112, -INF , !P5 ;  /* 0xff80000070707808 */ /* 0x000fe40006800000 */
[----:B------:R-:W-:Y:S02]  /*ace0*/  FSEL R114, R114, -INF , !P6 ;  /* 0xff80000072727808 */ /* 0x000fe40007000000 */
[----:B------:R-:W-:-:S02]  /*acf0*/  FSEL R113, R113, -INF , !P2 ;  /* 0xff80000071717808 */ /* 0x000fc40005000000 */
[----:B------:R-:W-:Y:S02]  /*ad00*/  FSEL R115, R115, -INF , !P1 ;  /* 0xff80000073737808 */ /* 0x000fe40004800000 */
[----:B------:R-:W-:Y:S02]  /*ad10*/  FSEL R108, R108, -INF , !P3 ;  /* 0xff8000006c6c7808 */ /* 0x000fe40005800000 */
[-C--:B------:R-:W-:Y:S02]  /*ad20*/  ISETP.GE.AND P5, PT, R5, R223.reuse, PT ;  /* 0x000000df0500720c */ /* 0x080fe40003fa6270 */
[CC--:B------:R-:W-:Y:S02]  /*ad30*/  ISETP.GE.AND P6, PT, R4.reuse, R224.reuse, PT ;  /* 0x000000e00400720c */ /* 0x0c0fe40003fc6270 */
[-C--:B------:R-:W-:Y:S02]  /*ad40*/  ISETP.GE.AND P2, PT, R4, R223.reuse, PT ;  /* 0x000000df0400720c */ /* 0x080fe40003f46270 */
[C---:B------:R-:W-:Y:S01]  /*ad50*/  ISETP.GE.AND P1, PT, R8.reuse, R224, PT ;  /* 0x000000e00800720c */ /* 0x040fe20003f26270 */
[----:B------:R-:W1:Y:S01]  /*ad60*/  LDSM.16.M88.4 R4, [R221+0x7800] ;  /* 0x00780000dd04783b */ /* 0x000e620000000200 */
[----:B------:R-:W-:Y:S01]  /*ad70*/  ISETP.GE.AND P3, PT, R8, R223, PT ;  /* 0x000000df0800720c */ /* 0x000fe20003f66270 */
[----:B------:R-:W-:Y:S01]  /*ad80*/  VIADD R8, R179, 0xfffffe91 ;  /* 0xfffffe91b3087836 */ /* 0x000fe20000000000 */
[----:B------:R-:W-:-:S02]  /*ad90*/  FSEL R110, R110, -INF , !P5 ;  /* 0xff8000006e6e7808 */ /* 0x000fc40006800000 */
[----:B------:R-:W-:Y:S02]  /*ada0*/  FSEL R109, R109, -INF , !P6 ;  /* 0xff8000006d6d7808 */ /* 0x000fe40007000000 */
[C---:B------:R-:W-:Y:S01]  /*adb0*/  ISETP.GE.AND P5, PT, R8.reuse, R224, PT ;  /* 0x000000e00800720c */ /* 0x040fe20003fa6270 */
[C---:B--2---:R-:W-:Y:S01]  /*adc0*/  HMMA.16816.F32.BF16 R96, R48.reuse, R12, R96 ;  /* 0x0000000c3060723c */ /* 0x044fe20000041860 */
        /* <DEDUP_REMOVED lines=16> */
[CC--:B------:R-:W-:Y:S02]  /*aed0*/  ISETP.GE.AND P6, PT, R12.reuse, R224.reuse, PT ;  /* 0x000000e00c00720c */ /* 0x0c0fe40003fc6270 */
[-C--:B------:R-:W-:Y:S01]  /*aee0*/  ISETP.GE.AND P2, PT, R12, R223.reuse, PT ;  /* 0x000000df0c00720c */ /* 0x080fe20003f46270 */
[----:B------:R-:W-:Y:S01]  /*aef0*/  VIADD R12, R179, 0xfffffea1 ;  /* 0xfffffea1b30c7836 */ /* 0x000fe20000000000 */
        /* <DEDUP_REMOVED lines=20> */
[----:B------:R-:W1:Y:S01]  /*b040*/  LDSM.16.M88.4 R12, [R221+0x8800] ;  /* 0x00880000dd0c783b */ /* 0x000e620000000200 */
[----:B------:R-:W-:Y:S01]  /*b050*/  ISETP.GE.AND P5, PT, R4, R223, PT ;  /* 0x000000df0400720c */ /* 0x000fe20003fa6270 */
[C---:B------:R-:W-:Y:S01]  /*b060*/  VIADD R4, R179.reuse, 0xfffffeb1 ;  /* 0xfffffeb1b3047836 */ /* 0x040fe20000000000 */
[----:B--2---:R-:W-:Y:S01]  /*b070*/  HMMA.16816.F32.BF16 R80, R48, R8, R80 ;  /* 0x000000083050723c */ /* 0x004fe20000041850 */
        /* <DEDUP_REMOVED lines=40> */
[----:B------:R-:W-:Y:S01]  /*b300*/  FSEL R83, R83, -INF , !P5 ;  /* 0xff80000053537808 */ /* 0x000fe20006800000 */
[----:B------:R-:W-:-:S04]  /*b310*/  DEPBAR.LE SB0, 0x0 ;  /* 0x000080000000791a */ /* 0x000fc80000000000 */
[----:B------:R-:W-:Y:S02]  /*b320*/  FSEL R76, R76, -INF , !P6 ;  /* 0xff8000004c4c7808 */ /* 0x000fe40007000000 */
[C---:B------:R-:W-:Y:S02]  /*b330*/  ISETP.GE.AND P5, PT, R12.reuse, R224, PT ;  /* 0x000000e00c00720c */ /* 0x040fe40003fa6270 */
[----:B------:R-:W-:Y:S01]  /*b340*/  ISETP.GE.AND P6, PT, R12, R223, PT ;  /* 0x000000df0c00720c */ /* 0x000fe20003fc6270 */
[----:B------:R-:W-:Y:S01]  /*b350*/  VIADD R12, R179, 0xfffffed1 ;  /* 0xfffffed1b30c7836 */ /* 0x000fe20000000000 */
[----:B------:R-:W-:Y:S01]  /*b360*/  FSEL R78, R78, -INF , !P2 ;  /* 0xff8000004e4e7808 */ /* 0x000fe20005000000 */
[----:B--2---:R-:W-:Y:S01]  /*b370*/  HMMA.16816.F32.BF16 R64, R48, R4, R64 ;  /* 0x000000043040723c */ /* 0x004fe20000041840 */
[----:B------:R-:W-:Y:S01]  /*b380*/  FSEL R77, R77, -INF , !P1 ;  /* 0xff8000004d4d7808 */ /* 0x000fe20004800000 */
[----:B------:R-:W-:Y:S01]  /*b390*/  VIADD R4, R179, 0xfffffee0 ;  /* 0xfffffee0b3047836 */ /* 0x000fe20000000000 */
[----:B------:R-:W-:-:S02]  /*b3a0*/  FSEL R79, R79, -INF , !P3 ;  /* 0xff8000004f4f7808 */ /* 0x000fc40005800000 */
[CC--:B------:R-:W-:Y:S02]  /*b3b0*/  ISETP.GE.AND P2, PT, R12.reuse, R224.reuse, PT ;  /* 0x000000e00c00720c */ /* 0x0c0fe40003f46270 */
[----:B------:R-:W-:Y:S01]  /*b3c0*/  ISETP.GE.AND P1, PT, R12, R223, PT ;  /* 0x000000df0c00720c */ /* 0x000fe20003f26270 */
[----:B------:R-:W-:Y:S01]  /*b3d0*/  VIADD R12, R179, 0xfffffed9 ;  /* 0xfffffed9b30c7836 */ /* 0x000fe20000000000 */
[----:B------:R-:W-:Y:S01]  /*b3e0*/  ISETP.GE.AND P3, PT, R13, R224, PT ;  /* 0x000000e00d00720c */ /* 0x000fe20003f66270 */
[----:B------:R-:W-:Y:S01]  /*b3f0*/  HMMA.16816.F32.BF16 R60, R48, R6, R60 ;  /* 0x00000006303c723c */ /* 0x000fe2000004183c */
[----:B------:R-:W-:Y:S02]  /*b400*/  FSEL R170, R75, -INF , !P1 ;  /* 0xff8000004baa7808 */ /* 0x000fe40004800000 */
[----:B------:R-:W-:Y:S02]  /*b410*/  FSEL R171, R68, -INF , !P3 ;  /* 0xff80000044ab7808 */ /* 0x000fe40005800000 */
[----:B------:R-:W-:-:S02]  /*b420*/  FSEL R168, R72, -INF , !P5 ;  /* 0xff80000048a87808 */ /* 0x000fc40006800000 */
[----:B------:R-:W-:Y:S01]  /*b430*/  FSEL R5, R74, -INF , !P6 ;  /* 0xff8000004a057808 */ /* 0x000fe20007000000 */
[----:B------:R-:W-:Y:S01]  /*b440*/  BAR.SYNC.DEFER_BLOCKING 0x0 ;  /* 0x0000000000007b1d */ /* 0x000fe20000010000 */
[CC--:B------:R-:W-:Y:S02]  /*b450*/  ISETP.GE.AND P1, PT, R4.reuse, R224.reuse, PT ;  /* 0x000000e00400720c */ /* 0x0c0fe40003f26270 */
[-C--:B------:R-:W-:Y:S01]  /*b460*/  ISETP.GE.AND P3, PT, R4, R223.reuse, PT ;  /* 0x000000df0400720c */ /* 0x080fe20003f66270 */
[----:B------:R-:W-:Y:S01]  /*b470*/  VIADD R4, R179, 0xfffffee1 ;  /* 0xfffffee1b3047836 */ /* 0x000fe20000000000 */
[----:B------:R-:W-:Y:S02]  /*b480*/  ISETP.GE.AND P5, PT, R13, R223, PT ;  /* 0x000000df0d00720c */ /* 0x000fe40003fa6270 */
[----:B------:R-:W-:Y:S01]  /*b490*/  ISETP.GE.AND P6, PT, R12, R224, PT ;  /* 0x000000e00c00720c */ /* 0x000fe20003fc6270 */
[----:B-1----:R-:W-:Y:S01]  /*b4a0*/  HMMA.16816.F32.BF16 R56, R48, R8, R56 ;  /* 0x000000083038723c */ /* 0x002fe20000041838 */
[----:B------:R-:W-:Y:S01]  /*b4b0*/  FSEL R6, R70, -INF , !P5 ;  /* 0xff80000046067808 */ /* 0x000fe20006800000 */
[----:B------:R-:W-:Y:S01]  /*b4c0*/  VIADD R8, R179, 0xfffffef0 ;  /* 0xfffffef0b3087836 */ /* 0x000fe20000000000 */
[----:B------:R-:W-:-:S02]  /*b4d0*/  FSEL R172, R69, -INF , !P6 ;  /* 0xff80000045ac7808 */ /* 0x000fc40007000000 */
[----:B------:R-:W-:Y:S02]  /*b4e0*/  FSEL R169, R73, -INF , !P2 ;  /* 0xff80000049a97808 */ /* 0x000fe40005000000 */
[C---:B------:R-:W-:Y:S01]  /*b4f0*/  ISETP.GE.AND P5, PT, R4.reuse, R224, PT ;  /* 0x000000e00400720c */ /* 0x040fe20003fa6270 */
[----:B------:R-:W-:Y:S01]  /*b500*/  HMMA.16816.F32.BF16 R52, R48, R10, R52 ;  /* 0x0000000a3034723c */ /* 0x000fe20000041834 */
[-C--:B------:R-:W-:Y:S01]  /*b510*/  ISETP.GE.AND P6, PT, R4, R223.reuse, PT ;  /* 0x000000df0400720c */ /* 0x080fe20003fc6270 */
[C---:B------:R-:W-:Y:S01]  /*b520*/  VIADD R4, R179.reuse, 0xfffffee9 ;  /* 0xfffffee9b3047836 */ /* 0x040fe20000000000 */
        /* <DEDUP_REMOVED lines=35> */
[----:B------:R-:W-:Y:S05]  /*b760*/  BRA.U !UP6, `(.L_x_3068) ;  /* 0x000000010efc7547 */ /* 0x000fea000b800000 */
[----:B------:R-:W1:Y:S01]  /*b770*/  LDC R8, c[0x0][0x4f0] ;  /* 0x00013c00ff087b82 */ /* 0x000e620000000800 */
[----:B------:R-:W-:Y:S02]  /*b780*/  ULEA UR7, UR16, 0xfffffe00, 0x8 ;  /* 0xfffffe0010077891 */ /* 0x000fe4000f8e40ff */
[----:B------:R-:W-:-:S04]  /*b790*/  ULEA UR6, UR16, 0xfffffd00, 0x8 ;  /* 0xfffffd0010067891 */ /* 0x000fc8000f8e40ff */
[----:B------:R-:W-:Y:S02]  /*b7a0*/  IMAD.U32 R12, RZ, RZ, UR7 ;  /* 0x00000007ff0c7e24 */ /* 0x000fe4000f8e00ff */
[----:B------:R-:W-:-:S03]  /*b7b0*/  MOV R10, UR6 ;  /* 0x00000006000a7c02 */ /* 0x000fc60008000f00 */
        /* <DEDUP_REMOVED lines=24> */
[C---:B------:R-:W-:Y:S02]  /*b940*/  ISETP.NE.AND P2, PT, R8.reuse, RZ, PT ;  /* 0x000000ff0800720c */ /* 0x040fe40003f45270 */
[----:B------:R-:W-:Y:S02]  /*b950*/  ISETP.GE.U32.AND P5, PT, R9, R4, PT ;  /* 0x000000040900720c */ /* 0x000fe40003fa6070 */
[----:B------:R-:W-:-:S02]  /*b960*/  LOP3.LUT R4, R8, UR6, RZ, 0x3c, !PT ;  /* 0x0000000608047c12 */ /* 0x000fc4000f8e3cff */
[----:B------:R-:W-:Y:S01]  /*b970*/  LOP3.LUT R9, R8, UR7, RZ, 0x3c, !PT ;  /* 0x0000000708097c12 */ /* 0x000fe2000f8e3cff */
[----:B------:R-:W1:Y:S01]  /*b980*/  LDCU.64 UR6, c[0x0][0x3a0] ;  /* 0x00007400ff0677ac */ /* 0x000e620008000a00 */
[----:B------:R-:W-:Y:S02]  /*b990*/  ISETP.GE.AND P1, PT, R4, RZ, PT ;  /* 0x000000ff0400720c */ /* 0x000fe40003f26270 */
[----:B------:R-:W-:Y:S02]  /*b9a0*/  ISETP.GE.AND P3, PT, R9, RZ, PT ;  /* 0x000000ff0900720c */ /* 0x000fe40003f66270 */
[----:B------:R-:W-:Y:S02]  /*b9b0*/  @P6 IADD3 R14, PT, PT, R14, 0x1, RZ ;  /* 0x000000010e0e6810 */ /* 0x000fe40007ffe0ff */
[----:B------:R-:W-:Y:S01]  /*b9c0*/  LOP3.LUT R9, RZ, R8, RZ, 0x33, !PT ;  /* 0x00000008ff097212 */ /* 0x000fe200078e33ff */
[----:B------:R-:W-:-:S06]  /*b9d0*/  @P5 VIADD R13, R13, 0x1 ;  /* 0x000000010d0d5836 */ /* 0x000fcc0000000000 */
        /* <DEDUP_REMOVED lines=24> */
.L_x_3068:
[----:B------:R-:W-:Y:S01]  /*bb60*/  UMOV UR7, URZ ;  /* 0x000000ff00077c82 */ /* 0x000fe20008000000 */
[----:B------:R-:W-:Y:S01]  /*bb70*/  USHF.L.U32 UR6, UR10, 0x8, URZ ;  /* 0x000000080a067899 */ /* 0x000fe200080006ff */
[----:B------:R-:W-:-:S05]  /*bb80*/  IADD3 R9, P1, PT, RZ, -UR7, RZ ;  /* 0x80000007ff097c10 */ /* 0x000fca000ff3e0ff */
[----:B------:R-:W-:-:S05]  /*bb90*/  IMAD.X R4, RZ, RZ, ~UR6, P1 ;  /* 0x80000006ff047e24 */ /* 0x000fca00088e06ff */
[----:B------:R-:W-:-:S04]  /*bba0*/  SHF.R.S64 R9, R9, 0x1f, R4 ;  /* 0x0000001f09097819 */ /* 0x000fc80000001004 */
[----:B------:R-:W-:-:S04]  /*bbb0*/  IADD3 R230, P1, PT, R9, R230, RZ ;  /* 0x000000e609e67210 */ /* 0x000fc80007f3e0ff */
[----:B------:R-:W-:-:S09]  /*bbc0*/  LEA.HI.X.SX32 R231, R4, R231, 0x1, P1 ;  /* 0x000000e704e77211 */ /* 0x000fd200008f0eff */
.L_x_3069:
        /* <DEDUP_REMOVED lines=52> */
.L_x_3067:
[----:B------:R-:W-:Y:S01]  /*bf10*/  FMNMX3.FTZ R9, R2, R192, R42, !PT ;  /* 0x000000c002097276 */ /* 0x000fe2000781002a */
[----:B------:R-:W2:Y:S01]  /*bf20*/  LDCU UR6, c[0x0][0x45c] ;  /* 0x00008b80ff0677ac */ /* 0x000ea20008000800 */
        /* <DEDUP_REMOVED lines=64> */
[----:B------:R-:W-:Y:S01]  /*c330*/  LOP3.LUT R201, R3, 0x200, R220, 0xf8, !PT ;  /* 0x0000020003c97812 */ /* 0x000fe200078ef8dc */
[----:B------:R-:W3:Y:S03]  /*c340*/  SHFL.BFLY PT, R9, R4, 0x2, 0x1f ;  /* 0x0c401f0004097f89 */ /* 0x000ee600000e0000 */
[----:B------:R-:W-:Y:S01]  /*c350*/  LEA R201, R201, UR5, 0x1 ;  /* 0x00000005c9c97c11 */ /* 0x000fe2000f8e08ff */
[----:B------:R-:W4:Y:S04]  /*c360*/  SHFL.BFLY PT, R8, R11, 0x2, 0x1f ;  /* 0x0c401f000b087f89 */ /* 0x000f2800000e0000 */
[----:B-1----:R-:W-:Y:S04]  /*c370*/  LDSM.16.MT88.4 R36, [R201+0xa000] ;  /* 0x00a00000c924783b */ /* 0x002fe80000004200 */
[----:B------:R-:W-:Y:S01]  /*c380*/  LDSM.16.MT88.4 R56, [R201+0xa800] ;  /* 0x00a80000c938783b */ /* 0x000fe20000004200 */
[----:B---3--:R-:W-:-:S02]  /*c390*/  FMNMX.FTZ R9, R4, R9, !PT ;  /* 0x0000000904097209 */ /* 0x008fc40007810000 */
[----:B----4-:R-:W-:-:S03]  /*c3a0*/  FMNMX.FTZ R8, R11, R8, !PT ;  /* 0x000000080b087209 */ /* 0x010fc60007810000 */
[----:B------:R-:W1:Y:S04]  /*c3b0*/  SHFL.BFLY PT, R190, R9, 0x1, 0x1f ;  /* 0x0c201f0009be7f89 */ /* 0x000e6800000e0000 */
[----:B------:R-:W3:Y:S01]  /*c3c0*/  SHFL.BFLY PT, R189, R8, 0x1, 0x1f ;  /* 0x0c201f0008bd7f89 */ /* 0x000ee200000e0000 */
[----:B-1----:R-:W-:-:S04]  /*c3d0*/  FMNMX.FTZ R190, R9, R190, !PT ;  /* 0x000000be09be7209 */ /* 0x002fc80007810000 */
[C---:B------:R-:W-:Y:S01]  /*c3e0*/  FSETP.NEU.FTZ.AND P2, PT, R190.reuse, -INF , PT ;  /* 0xff800000be00780b */ /* 0x040fe20003f5d000 */
[----:B--2---:R-:W-:Y:S01]  /*c3f0*/  FMUL.FTZ R199, R190, UR6 ;  /* 0x00000006bec77c20 */ /* 0x004fe20008410000 */
[----:B---3--:R-:W-:Y:S02]  /*c400*/  FMNMX.FTZ R189, R8, R189, !PT ;  /* 0x000000bd08bd7209 */ /* 0x008fe40007810000 */
[----:B------:R-:W-:Y:S02]  /*c410*/  FSEL R9, R190, RZ, P2 ;  /* 0x000000ffbe097208 */ /* 0x000fe40001000000 */
[----:B------:R-:W-:Y:S01]  /*c420*/  FSEL R199, R199, RZ, P2 ;  /* 0x000000ffc7c77208 */ /* 0x000fe20001000000 */
[C---:B------:R-:W-:Y:S01]  /*c430*/  FMUL.FTZ R4, R189.reuse, UR6 ;  /* 0x00000006bd047c20 */ /* 0x040fe20008410000 */
[----:B------:R-:W-:-:S03]  /*c440*/  FSETP.NEU.FTZ.AND P1, PT, R189, -INF , PT ;  /* 0xff800000bd00780b */ /* 0x000fc60003f3d000 */
[----:B------:R-:W-:Y:S01]  /*c450*/  FFMA.FTZ R196, R194, UR6, -R199 ;  /* 0x00000006c2c47c23 */ /* 0x000fe200080108c7 */
[----:B------:R-:W-:Y:S01]  /*c460*/  FSEL R194, R4, RZ, P1 ;  /* 0x000000ff04c27208 */ /* 0x000fe20000800000 */
[----:B------:R-:W-:Y:S01]  /*c470*/  FADD.FTZ R4, R2, -R9 ;  /* 0x8000000902047221 */ /* 0x000fe20000010000 */
[----:B------:R-:W-:Y:S01]  /*c480*/  FSEL R9, R189, RZ, P1 ;  /* 0x000000ffbd097208 */ /* 0x000fe20000800000 */
[--C-:B------:R-:W-:Y:S01]  /*c490*/  FFMA.FTZ R198, R192, UR6, -R199.reuse ;  /* 0x00000006c0c67c23 */ /* 0x100fe200080108c7 */
[----:B------:R-:W-:Y:S01]  /*c4a0*/  FFMA.FTZ R195, R200, UR6, -R199 ;  /* 0x00000006c8c37c23 */ /* 0x000fe200080108c7 */
[----:B------:R-:W-:Y:S01]  /*c4b0*/  FMUL.FTZ R202, R4, UR6 ;  /* 0x0000000604ca7c20 */ /* 0x000fe20008410000 */
[--C-:B------:R-:W-:Y:S01]  /*c4c0*/  FFMA.FTZ R2, R41, UR6, -R194.reuse ;  /* 0x0000000629027c23 */ /* 0x100fe200080108c2 */
[----:B------:R-:W-:Y:S01]  /*c4d0*/  MOV R4, 0x20 ;  /* 0x0000002000047802 */ /* 0x000fe20000000f00 */
[----:B------:R-:W-:Y:S01]  /*c4e0*/  FADD.FTZ R9, R0, -R9 ;  /* 0x8000000900097221 */ /* 0x000fe20000010000 */
[----:B------:R-:W-:Y:S01]  /*c4f0*/  IADD3 R41, PT, PT, R201, 0xa000, RZ ;  /* 0x0000a000c9297810 */ /* 0x000fe20007ffe0ff */
[--C-:B------:R-:W-:Y:S01]  /*c500*/  FFMA.FTZ R197, R42, UR6, -R199.reuse ;  /* 0x000000062ac57c23 */ /* 0x100fe200080108c7 */
[----:B------:R-:W1:Y:S01]  /*c510*/  MUFU.EX2 R202, R202 ;  /* 0x000000ca00ca7308 */ /* 0x000e620000000800 */
[----:B------:R-:W-:Y:S01]  /*c520*/  SEL R4, R4, 0xffffffe0, !P4 ;  /* 0xffffffe004047807 */ /* 0x000fe20006000000 */
[--C-:B------:R-:W-:Y:S01]  /*c530*/  FFMA.FTZ R192, R43, UR6, -R194.reuse ;  /* 0x000000062bc07c23 */ /* 0x100fe200080108c2 */
[----:B------:R-:W-:Y:S01]  /*c540*/  FMUL.FTZ R200, R9, UR6 ;  /* 0x0000000609c87c20 */ /* 0x000fe20008410000 */
[--C-:B------:R-:W-:Y:S01]  /*c550*/  FFMA.FTZ R193, R193, UR6, -R194.reuse ;  /* 0x00000006c1c17c23 */ /* 0x100fe200080108c2 */
[----:B------:R-:W-:Y:S01]  /*c560*/  IADD3 R0, PT, PT, R4, R201, RZ ;  /* 0x000000c904007210 */ /* 0x000fe20007ffe0ff */
[--C-:B------:R-:W-:Y:S01]  /*c570*/  FFMA.FTZ R191, R191, UR6, -R194.reuse ;  /* 0x00000006bfbf7c23 */ /* 0x100fe200080108c2 */
[--C-:B------:R-:W-:Y:S01]  /*c580*/  FFMA.FTZ R238, R238, UR6, -R199.reuse ;  /* 0x00000006eeee7c23 */ /* 0x100fe200080108c7 */
[----:B------:R-:W-:Y:S01]  /*c590*/  MUFU.EX2 R198, R198 ;  /* 0x000000c600c67308 */ /* 0x000fe20000000800 */
[--C-:B------:R-:W-:Y:S01]  /*c5a0*/  FFMA.FTZ R128, R128, UR6, -R199.reuse ;  /* 0x0000000680807c23 */ /* 0x100fe200080108c7 */
[----:B------:R-:W2:Y:S01]  /*c5b0*/  LDSM.16.MT88.4 R8, [R0+0xa000] ;  /* 0x00a000000008783b */ /* 0x000ea20000004200 */
[--C-:B------:R-:W-:Y:S01]  /*c5c0*/  FFMA.FTZ R129, R129, UR6, -R199.reuse ;  /* 0x0000000681817c23 */ /* 0x100fe200080108c7 */
[--C-:B------:R-:W-:Y:S01]  /*c5d0*/  FFMA.FTZ R124, R124, UR6, -R199.reuse ;  /* 0x000000067c7c7c23 */ /* 0x100fe200080108c7 */
[--C-:B------:R-:W-:Y:S01]  /*c5e0*/  FFMA.FTZ R125, R125, UR6, -R199.reuse ;  /* 0x000000067d7d7c23 */ /* 0x100fe200080108c7 */
[----:B------:R-:W-:Y:S01]  /*c5f0*/  LDSM.16.MT88.4 R60, [R0+0xa800] ;  /* 0x00a80000003c783b */ /* 0x000fe20000004200 */
[--C-:B------:R-:W-:Y:S01]  /*c600*/  FFMA.FTZ R130, R130, UR6, -R194.reuse ;  /* 0x0000000682827c23 */ /* 0x100fe200080108c2 */
[----:B------:R-:W3:Y:S01]  /*c610*/  MUFU.EX2 R197, R197 ;  /* 0x000000c500c57308 */ /* 0x000ee20000000800 */
[-C--:B-1----:R-:W-:Y:S01]  /*c620*/  FMUL.FTZ R21, R161, R202.reuse ;  /* 0x000000caa1157220 */ /* 0x082fe20000410000 */
[----:B------:R-:W-:Y:S01]  /*c630*/  IADD3 R161, PT, PT, R201, 0xa040, RZ ;  /* 0x0000a040c9a17810 */ /* 0x000fe20007ffe0ff */
[-C--:B------:R-:W-:Y:S01]  /*c640*/  FMUL.FTZ R20, R160, R202.reuse ;  /* 0x000000caa0147220 */ /* 0x080fe20000410000 */
[----:B------:R-:W-:Y:S01]  /*c650*/  @P0 IADD3 R161, PT, PT, R41, -0x40, RZ ;  /* 0xffffffc029a10810 */ /* 0x000fe20007ffe0ff */
[--C-:B------:R-:W-:Y:S01]  /*c660*/  FFMA.FTZ R160, R40, UR6, -R199.reuse ;  /* 0x0000000628a07c23 */ /* 0x100fe200080108c7 */
[-C--:B------:R-:W-:Y:S01]  /*c670*/  FMUL.FTZ R132, R132, R202.reuse ;  /* 0x000000ca84847220 */ /* 0x080fe20000410000 */
[-C--:B------:R-:W-:Y:S01]  /*c680*/  FMUL.FTZ R133, R133, R202.reuse ;  /* 0x000000ca85857220 */ /* 0x080fe20000410000 */
[----:B------:R-:W-:Y:S01]  /*c690*/  IADD3 R203, PT, PT, R4, R161, RZ ;  /* 0x000000a104cb7210 */ /* 0x000fe20007ffe0ff */
[----:B------:R-:W1:Y:S01]  /*c6a0*/  LDSM.16.MT88.4 R40, [R161] ;  /* 0x00000000a128783b */ /* 0x000e620000004200 */
[----:B------:R-:W-:Y:S01]  /*c6b0*/  MUFU.EX2 R196, R196 ;  /* 0x000000c400c47308 */ /* 0x000fe20000000800 */
[-C--:B------:R-:W-:Y:S01]  /*c6c0*/  FMUL.FTZ R44, R136, R202.reuse ;  /* 0x000000ca882c7220 */ /* 0x080fe20000410000 */
[-C--:B------:R-:W-:Y:S01]  /*c6d0*/  FMUL.FTZ R45, R137, R202.reuse ;  /* 0x000000ca892d7220 */ /* 0x080fe20000410000 */
[----:B------:R-:W4:Y:S01]  /*c6e0*/  LDSM.16.MT88.4 R48, [R203] ;  /* 0x00000000cb30783b */ /* 0x000f220000004200 */
[-C--:B------:R-:W-:Y:S01]  /*c6f0*/  FMUL.FTZ R52, R144, R202.reuse ;  /* 0x000000ca90347220 */ /* 0x080fe20000410000 */
[-C--:B------:R-:W-:Y:S01]  /*c700*/  FMUL.FTZ R53, R145, R202.reuse ;  /* 0x000000ca91357220 */ /* 0x080fe20000410000 */
[----:B------:R-:W-:Y:S01]  /*c710*/  FMUL.FTZ R140, R140, R202 ;  /* 0x000000ca8c8c7220 */ /* 0x000fe20000410000 */
[----:B---3--:R-:W-:Y:S01]  /*c720*/  F2FP.BF16.F32.PACK_AB R12, R197, R198 ;  /* 0x000000c6c50c723e */ /* 0x008fe200000010ff */
[----:B------:R-:W3:Y:S01]  /*c730*/  MUFU.EX2 R195, R195 ;  /* 0x000000c300c37308 */ /* 0x000ee20000000800 */
[-C--:B------:R-:W-:Y:S01]  /*c740*/  FMUL.FTZ R141, R141, R202.reuse ;  /* 0x000000ca8d8d7220 */ /* 0x080fe20000410000 */
[-C--:B------:R-:W-:Y:S01]  /*c750*/  FMUL.FTZ R156, R156, R202.reuse ;  /* 0x000000ca9c9c7220 */ /* 0x080fe20000410000 */
[-C--:B------:R-:W-:Y:S01]  /*c760*/  FMUL.FTZ R157, R157, R202.reuse ;  /* 0x000000ca9d9d7220 */ /* 0x080fe20000410000 */
[-C--:B------:R-:W-:Y:S01]  /*c770*/  FMUL.FTZ R64, R148, R202.reuse ;  /* 0x000000ca94407220 */ /* 0x080fe20000410000 */
[-C--:B------:R-:W-:Y:S01]  /*c780*/  FMUL.FTZ R65, R149, R202.reuse ;  /* 0x000000ca95417220 */ /* 0x080fe20000410000 */
[-C--:B------:R-:W-:Y:S01]  /*c790*/  FMUL.FTZ R152, R152, R202.reuse ;  /* 0x000000ca98987220 */ /* 0x080fe20000410000 */
[----:B------:R-:W-:Y:S01]  /*c7a0*/  FMUL.FTZ R153, R153, R202 ;  /* 0x000000ca99997220 */ /* 0x000fe20000410000 */
[----:B------:R-:W-:Y:S01]  /*c7b0*/  MUFU.EX2 R193, R193 ;  /* 0x000000c100c17308 */ /* 0x000fe20000000800 */
[--C-:B------:R-:W-:Y:S01]  /*c7c0*/  FFMA.FTZ R137, R217, UR6, -R194.reuse ;  /* 0x00000006d9897c23 */ /* 0x100fe200080108c2 */
[--C-:B------:R-:W-:Y:S01]  /*c7d0*/  FFMA.FTZ R136, R215, UR6, -R194.reuse ;  /* 0x00000006d7887c23 */ /* 0x100fe200080108c2 */
[----:B------:R-:W-:Y:S01]  /*c7e0*/  LDSM.16.MT88.4 R72, [R203+0x800] ;  /* 0x00080000cb48783b */ /* 0x000fe20000004200 */
[--C-:B------:R-:W-:Y:S01]  /*c7f0*/  FFMA.FTZ R145, R207, UR6, -R194.reuse ;  /* 0x00000006cf917c23 */ /* 0x100fe200080108c2 */
[--C-:B------:R-:W-:Y:S01]  /*c800*/  FFMA.FTZ R144, R209, UR6, -R194.reuse ;  /* 0x00000006d1907c23 */ /* 0x100fe200080108c2 */
[--C-:B------:R-:W-:Y:S01]  /*c810*/  FFMA.FTZ R149, R208, UR6, -R199.reuse ;  /* 0x00000006d0957c23 */ /* 0x100fe200080108c7 */
[--C-:B------:R-:W-:Y:S01]  /*c820*/  FFMA.FTZ R148, R206, UR6, -R199.reuse ;  /* 0x00000006ce947c23 */ /* 0x100fe200080108c7 */
[----:B------:R-:W5:Y:S01]  /*c830*/  MUFU.EX2 R192, R192 ;  /* 0x000000c000c07308 */ /* 0x000f620000000800 */
        /* <DEDUP_REMOVED lines=57> */
[--C-:B------:R-:W-:Y:S01]  /*cbd0*/  FFMA.FTZ R139, R213, UR6, -R194.reuse ;  /* 0x00000006d58b7c23 */ /* 0x100fe200080108c2 */
[----:B------:R-:W-:Y:S01]  /*cbe0*/  MUFU.EX2 R136, R136 ;  /* 0x0000008800887308 */ /* 0x000fe20000000800 */
[--C-:B------:R-:W-:Y:S01]  /*cbf0*/  FFMA.FTZ R138, R216, UR6, -R199.reuse ;  /* 0x00000006d88a7c23 */ /* 0x100fe200080108c7 */
[--C-:B------:R-:W-:Y:S01]  /*cc00*/  FFMA.FTZ R147, R205, UR6, -R194.reuse ;  /* 0x00000006cd937c23 */ /* 0x100fe200080108c2 */
[--C-:B------:R-:W-:Y:S01]  /*cc10*/  FFMA.FTZ R150, R18, UR6, -R194.reuse ;  /* 0x0000000612967c23 */ /* 0x100fe200080108c2 */
[--C-:B------:R-:W-:Y:S01]  /*cc20*/  FFMA.FTZ R146, R210, UR6, -R199.reuse ;  /* 0x00000006d2927c23 */ /* 0x100fe200080108c7 */
[--C-:B------:R-:W-:Y:S01]  /*cc30*/  FFMA.FTZ R151, R204, UR6, -R199.reuse ;  /* 0x00000006cc977c23 */ /* 0x100fe200080108c7 */
[C---:B------:R-:W-:Y:S01]  /*cc40*/  HMMA.16816.F32.BF16 R36, R12.reuse, R38, R132 ;  /* 0x000000260c24723c */ /* 0x040fe20000041884 */
[--C-:B------:R-:W-:Y:S01]  /*cc50*/  FFMA.FTZ R132, R222, UR6, -R199.reuse ;  /* 0x00000006de847c23 */ /* 0x100fe200080108c7 */
[--C-:B------:R-:W-:Y:S01]  /*cc60*/  FFMA.FTZ R135, R236, UR6, -R199.reuse ;  /* 0x00000006ec877c23 */ /* 0x100fe200080108c7 */
[--C-:B------:R-:W-:Y:S01]  /*cc70*/  FFMA.FTZ R134, R219, UR6, -R194.reuse ;  /* 0x00000006db867c23 */ /* 0x100fe200080108c2 */
[----:B------:R-:W3:Y:S01]  /*cc80*/  MUFU.EX2 R133, R238 ;  /* 0x000000ee00857308 */ /* 0x000ee20000000800 */
[--C-:B------:R-:W-:Y:S01]  /*cc90*/  FFMA.FTZ R99, R99, UR6, -R194.reuse ;  /* 0x0000000663637c23 */ /* 0x100fe200080108c2 */
[--C-:B------:R-:W-:Y:S01]  /*cca0*/  FFMA.FTZ R94, R94, UR6, -R194.reuse ;  /* 0x000000065e5e7c23 */ /* 0x100fe200080108c2 */
[--C-:B------:R-:W-:Y:S01]  /*ccb0*/  FFMA.FTZ R95, R95, UR6, -R194.reuse ;  /* 0x000000065f5f7c23 */ /* 0x100fe200080108c2 */
[C---:B--2---:R-:W-:Y:S01]  /*ccc0*/  HMMA.16816.F32.BF16 R44, R12.reuse, R8, R44 ;  /* 0x000000080c2c723c */ /* 0x044fe2000004182c */
[--C-:B------:R-:W-:Y:S01]  /*ccd0*/  FFMA.FTZ R88, R88, UR6, -R199.reuse ;  /* 0x0000000658587c23 */ /* 0x100fe200080108c7 */
[--C-:B------:R-:W-:Y:S01]  /*cce0*/  FFMA.FTZ R89, R89, UR6, -R199.reuse ;  /* 0x0000000659597c23 */ /* 0x100fe200080108c7 */
[--C-:B------:R-:W-:Y:S01]  /*ccf0*/  FFMA.FTZ R84, R84, UR6, -R199.reuse ;  /* 0x0000000654547c23 */ /* 0x100fe200080108c7 */
[----:B------:R-:W-:Y:S01]  /*cd00*/  MUFU.EX2 R132, R132 ;  /* 0x0000008400847308 */ /* 0x000fe20000000800 */
[--C-:B------:R-:W-:Y:S01]  /*cd10*/  FFMA.FTZ R85, R85, UR6, -R199.reuse ;  /* 0x0000000655557c23 */ /* 0x100fe200080108c7 */
[--C-:B------:R-:W-:Y:S01]  /*cd20*/  FFMA.FTZ R90, R90, UR6, -R194.reuse ;  /* 0x000000065a5a7c23 */ /* 0x100fe200080108c2 */
[--C-:B------:R-:W-:Y:S01]  /*cd30*/  FFMA.FTZ R91, R91, UR6, -R194.reuse ;  /* 0x000000065b5b7c23 */ /* 0x100fe200080108c2 */
[C---:B-1----:R-:W-:Y:S01]  /*cd40*/  HMMA.16816.F32.BF16 R52, R12.reuse, R40, R52 ;  /* 0x000000280c34723c */ /* 0x042fe20000041834 */
[--C-:B------:R-:W-:Y:S01]  /*cd50*/  FFMA.FTZ R86, R86, UR6, -R194.reuse ;  /* 0x0000000656567c23 */ /* 0x100fe200080108c2 */
[--C-:B------:R-:W-:Y:S01]  /*cd60*/  FFMA.FTZ R87, R87, UR6, -R194.reuse ;  /* 0x0000000657577c23 */ /* 0x100fe200080108c2 */
[--C-:B------:R-:W-:Y:S01]  /*cd70*/  FFMA.FTZ R76, R76, UR6, -R199.reuse ;  /* 0x000000064c4c7c23 */ /* 0x100fe200080108c7 */
[----:B------:R-:W1:Y:S01]  /*cd80*/  MUFU.EX2 R135, R135 ;  /* 0x0000008700877308 */ /* 0x000e620000000800 */
[----:B---3--:R-:W-:Y:S01]  /*cd90*/  F2FP.BF16.F32.PACK_AB R68, R133, R160 ;  /* 0x000000a08544723e */ /* 0x008fe200000010ff */
[--C-:B------:R-:W-:Y:S01]  /*cda0*/  FFMA.FTZ R77, R77, UR6, -R199.reuse ;  /* 0x000000064d4d7c23 */ /* 0x100fe200080108c7 */
[--C-:B------:R-:W-:Y:S01]  /*cdb0*/  FFMA.FTZ R78, R78, UR6, -R194.reuse ;  /* 0x000000064e4e7c23 */ /* 0x100fe200080108c2 */
[C---:B------:R-:W-:Y:S01]  /*cdc0*/  HMMA.16816.F32.BF16 R8, R12.reuse, R10, R140 ;  /* 0x0000000a0c08723c */ /* 0x040fe2000004188c */
[--C-:B------:R-:W-:Y:S01]  /*cdd0*/  FFMA.FTZ R141, R218, UR6, -R199.reuse ;  /* 0x00000006da8d7c23 */ /* 0x100fe200080108c7 */
[--C-:B------:R-:W-:Y:S01]  /*cde0*/  FFMA.FTZ R140, R214, UR6, -R199.reuse ;  /* 0x00000006d68c7c23 */ /* 0x100fe200080108c7 */
[--C-:B------:R-:W-:Y:S01]  /*cdf0*/  FFMA.FTZ R143, R212, UR6, -R199.reuse ;  /* 0x00000006d48f7c23 */ /* 0x100fe200080108c7 */
[----:B------:R-:W2:Y:S01]  /*ce00*/  MUFU.EX2 R134, R134 ;  /* 0x0000008600867308 */ /* 0x000ea20000000800 */
[--C-:B------:R-:W-:Y:S01]  /*ce10*/  FFMA.FTZ R142, R211, UR6, -R194.reuse ;  /* 0x00000006d38e7c23 */ /* 0x100fe200080108c2 */
[----:B------:R-:W-:Y:S01]  /*ce20*/  FFMA.FTZ R79, R79, UR6, -R194 ;  /* 0x000000064f4f7c23 */ /* 0x000fe200080108c2 */
[----:B------:R-:W-:Y:S01]  /*ce30*/  FFMA.FTZ R198, R239, R202, R198 ;  /* 0x000000caefc67223 */ /* 0x000fe200000100c6 */
[C---:B------:R-:W-:Y:S01]  /*ce40*/  HMMA.16816.F32.BF16 R40, R12.reuse, R42, R156 ;  /* 0x0000002a0c28723c */ /* 0x040fe2000004189c */
[--C-:B------:R-:W-:Y:S01]  /*ce50*/  FFMA.FTZ R157, R80, UR6, -R199.reuse ;  /* 0x00000006509d7c23 */ /* 0x100fe200080108c7 */
[----:B------:R-:W-:Y:S01]  /*ce60*/  FFMA.FTZ R80, R81, UR6, -R199 ;  /* 0x0000000651507c23 */ /* 0x000fe200080108c7 */
[--C-:B------:R-:W-:Y:S01]  /*ce70*/  FFMA.FTZ R81, R82, UR6, -R194.reuse ;  /* 0x0000000652517c23 */ /* 0x100fe200080108c2 */
[----:B------:R-:W3:Y:S01]  /*ce80*/  MUFU.EX2 R139, R139 ;  /* 0x0000008b008b7308 */ /* 0x000ee20000000800 */
[----:B-1----:R-:W-:Y:S01]  /*ce90*/  F2FP.BF16.F32.PACK_AB R70, R135, R132 ;  /* 0x000000848746723e */ /* 0x002fe200000010ff */
[----:B------:R-:W-:Y:S01]  /*cea0*/  FFMA.FTZ R82, R83, UR6, -R194 ;  /* 0x0000000653527c23 */ /* 0x000fe200080108c2 */
[----:B------:R-:W-:Y:S01]  /*ceb0*/  FADD.FTZ R197, R197, R198 ;  /* 0x000000c6c5c57221 */ /* 0x000fe20000010000 */
[C---:B----4-:R-:W-:Y:S01]  /*cec0*/  HMMA.16816.F32.BF16 R64, R12.reuse, R48, R64 ;  /* 0x000000300c40723c */ /* 0x050fe20000041840 */
[----:B------:R-:W-:Y:S01]  /*ced0*/  FFMA.FTZ R193, R240, R200, R193 ;  /* 0x000000c8f0c17223 */ /* 0x000fe200000100c1 */
[----:B------:R-:W-:Y:S01]  /*cee0*/  FFMA.FTZ R5, R5, UR6, -R194 ;  /* 0x0000000605057c23 */ /* 0x000fe200080108c2 */
[----:B------:R-:W-:Y:S01]  /*cef0*/  FADD.FTZ R196, R196, R197 ;  /* 0x000000c5c4c47221 */ /* 0x000fe20000010000 */
[----:B------:R-:W-:Y:S01]  /*cf00*/  MUFU.EX2 R141, R141 ;  /* 0x0000008d008d7308 */ /* 0x000fe20000000800 */
[----:B--2---:R-:W-:Y:S01]  /*cf10*/  F2FP.BF16.F32.PACK_AB R69, R137, R134 ;  /* 0x000000868945723e */ /* 0x004fe200000010ff */
[----:B------:R-:W-:Y:S01]  /*cf20*/  FADD.FTZ R192, R192, R193 ;  /* 0x000000c1c0c07221 */ /* 0x000fe20000010000 */
[----:B------:R-:W-:Y:S01]  /*cf30*/  FADD.FTZ R195, R195, R196 ;  /* 0x000000c4c3c37221 */ /* 0x000fe20000010000 */
[----:B------:R-:W-:Y:S01]  /*cf40*/  HMMA.16816.F32.BF16 R12, R12, R50, R152 ;  /* 0x000000320c0c723c */ /* 0x000fe20000041898 */
[----:B------:R-:W1:Y:S01]  /*cf50*/  LDSM.16.MT88.4 R48, [R161+0x800] ;  /* 0x00080000a130783b */ /* 0x000e620000004200 */
[--C-:B------:R-:W-:Y:S01]  /*cf60*/  FFMA.FTZ R153, R19, UR6, -R194.reuse ;  /* 0x0000000613997c23 */ /* 0x100fe200080108c2 */
[--C-:B------:R-:W-:Y:S01]  /*cf70*/  FFMA.FTZ R152, R16, UR6, -R194.reuse ;  /* 0x0000000610987c23 */ /* 0x100fe200080108c2 */
[----:B------:R-:W2:Y:S01]  /*cf80*/  MUFU.EX2 R138, R138 ;  /* 0x0000008a008a7308 */ /* 0x000ea20000000800 */
[----:B---3--:R-:W-:Y:S01]  /*cf90*/  F2FP.BF16.F32.PACK_AB R71, R139, R136 ;  /* 0x000000888b47723e */ /* 0x008fe200000010ff */
[----:B------:R-:W-:Y:S01]  /*cfa0*/  FFMA.FTZ R155, R17, UR6, -R194 ;  /* 0x00000006119b7c23 */ /* 0x000fe200080108c2 */
[----:B------:R-:W-:Y:S01]  /*cfb0*/  FADD.FTZ R160, R160, R195 ;  /* 0x000000c3a0a07221 */ /* 0x000fe20000010000 */
[----:B------:R-:W-:Y:S01]  /*cfc0*/  LDSM.16.MT88.4 R16, [R161+0x1800] ;  /* 0x00180000a110783b */ /* 0x000fe20000004200 */
[----:B------:R-:W-:Y:S01]  /*cfd0*/  FADD.FTZ R191, R191, R192 ;  /* 0x000000c0bfbf7221 */ /* 0x000fe20000010000 */
[----:B------:R-:W-:Y:S01]  /*cfe0*/  FFMA.FTZ R6, R6, UR6, -R194 ;  /* 0x0000000606067c23 */ /* 0x000fe200080108c2 */
[----:B------:R-:W-:Y:S01]  /*cff0*/  FADD.FTZ R133, R133, R160 ;  /* 0x000000a085857221 */ /* 0x000fe20000010000 */
[C---:B------:R-:W-:Y:S01]  /*d000*/  HMMA.16816.F32.BF16 R44, R68.reuse, R60, R44 ;  /* 0x0000003c442c723c */ /* 0x040fe2000004182c */
[----:B------:R-:W-:Y:S01]  /*d010*/  MUFU.EX2 R140, R140 ;  /* 0x0000008c008c7308 */ /* 0x000fe20000000800 */
[----:B------:R-:W-:Y:S01]  /*d020*/  FADD.FTZ R191, R2, R191 ;  /* 0x000000bf02bf7221 */ /* 0x000fe20000010000 */
[--C-:B------:R-:W-:Y:S01]  /*d030*/  FFMA.FTZ R7, R7, UR6, -R194.reuse ;  /* 0x0000000607077c23 */ /* 0x100fe200080108c2 */
[----:B------:R-:W-:Y:S01]  /*d040*/  FFMA.FTZ R170, R170, UR6, -R194 ;  /* 0x00000006aaaa7c23 */ /* 0x000fe200080108c2 */
[----:B------:R-:W-:Y:S01]  /*d050*/  FFMA.FTZ R176, R176, UR6, -R199 ;  /* 0x00000006b0b07c23 */ /* 0x000fe200080108c7 */
[----:B------:R-:W-:Y:S01]  /*d060*/  FADD.FTZ R134, R134, R191 ;  /* 0x000000bf86867221 */ /* 0x000fe20000010000 */
[--C-:B------:R-:W-:Y:S01]  /*d070*/  FFMA.FTZ R177, R177, UR6, -R199.reuse ;  /* 0x00000006b1b17c23 */ /* 0x100fe200080108c7 */
[C---:B------:R-:W-:Y:S01]  /*d080*/  HMMA.16816.F32.BF16 R8, R68.reuse, R62, R8 ;  /* 0x0000003e4408723c */ /* 0x040fe20000041808 */
[----:B------:R-:W3:Y:S01]  /*d090*/  LDSM.16.MT88.4 R60, [R0+0xb000] ;  /* 0x00b00000003c783b */ /* 0x000ee20000004200 */
[----:B------:R-:W-:Y:S01]  /*d0a0*/  MUFU.EX2 R143, R143 ;  /* 0x0000008f008f7308 */ /* 0x000fe20000000800 */
[----:B------:R-:W-:Y:S01]  /*d0b0*/  FADD.FTZ R137, R137, R134 ;  /* 0x0000008689897221 */ /* 0x000fe20000010000 */
[--C-:B------:R-:W-:Y:S01]  /*d0c0*/  FFMA.FTZ R178, R178, UR6, -R194.reuse ;  /* 0x00000006b2b27c23 */ /* 0x100fe200080108c2 */
[----:B------:R-:W-:Y:S01]  /*d0d0*/  FFMA.FTZ R179, R179, UR6, -R194 ;  /* 0x00000006b3b37c23 */ /* 0x000fe200080108c2 */
[----:B------:R-:W-:Y:S01]  /*d0e0*/  FFMA.FTZ R239, R185, UR6, -R199 ;  /* 0x00000006b9ef7c23 */ /* 0x000fe200080108c7 */
[----:B------:R-:W-:Y:S01]  /*d0f0*/  FADD.FTZ R136, R136, R137 ;  /* 0x0000008988887221 */ /* 0x000fe20000010000 */
[----:B------:R-:W-:Y:S01]  /*d100*/  HMMA.16816.F32.BF16 R20, R68, R56, R20 ;  /* 0x000000384414723c */ /* 0x000fe20000041814 */
[----:B------:R-:W-:Y:S01]  /*d110*/  PLOP3.LUT P1, PT, PT, PT, UP0, 0x80, 0x8 ;  /* 0x000000000008781c */ /* 0x000fe20003f2f008 */
[----:B------:R-:W-:Y:S01]  /*d120*/  MUFU.EX2 R142, R142 ;  /* 0x0000008e008e7308 */ /* 0x000fe20000000800 */
[----:B------:R-:W-:-:S05]  /*d130*/  FADD.FTZ R139, R139, R136 ;  /* 0x000000888b8b7221 */ /* 0x000fca0000010000 */
        /* <DEDUP_REMOVED lines=11> */
[----:B------:R-:W1:Y:S01]  /*d1f0*/  LDSM.16.MT88.4 R72, [R203+0x1000] ;  /* 0x00100000cb48783b */ /* 0x000e620000004200 */
[----:B--2---:R-:W-:Y:S01]  /*d200*/  F2FP.BF16.F32.PACK_AB R68, R138, R141 ;  /* 0x0000008d8a44723e */ /* 0x004fe200000010ff */
[----:B------:R-:W2:Y:S01]  /*d210*/  MUFU.EX2 R149, R149 ;  /* 0x0000009500957308 */ /* 0x000ea20000000800 */
[----:B-----5:R-:W-:Y:S01]  /*d220*/  F2FP.BF16.F32.PACK_AB R69, R145, R142 ;  /* 0x0000008e9145723e */ /* 0x020fe200000010ff */
[----:B------:R-:W-:Y:S01]  /*d230*/  FADD.FTZ R142, R142, R139 ;  /* 0x0000008b8e8e7221 */ /* 0x000fe20000010000 */
[----:B------:R-:W-:-:S02]  /*d240*/  F2FP.BF16.F32.PACK_AB R70, R143, R140 ;  /* 0x0000008c8f46723e */ /* 0x000fc400000010ff */
[----:B---3--:R-:W-:Y:S01]  /*d250*/  F2FP.BF16.F32.PACK_AB R71, R147, R144 ;  /* 0x000000909347723e */ /* 0x008fe200000010ff */
[----:B------:R-:W-:Y:S02]  /*d260*/  FADD.FTZ R145, R145, R142 ;  /* 0x0000008e91917221 */ /* 0x000fe40000010000 */
[----:B------:R-:W-:Y:S02]  /*d270*/  MUFU.EX2 R148, R148 ;  /* 0x0000009400947308 */ /* 0x000fe40000000800 */
[----:B------:R-:W-:Y:S02]  /*d280*/  FADD.FTZ R144, R144, R145 ;  /* 0x0000009190907221 */ /* 0x000fe40000010000 */
[C---:B------:R-:W-:Y:S02]  /*d290*/  HMMA.16816.F32.BF16 R44, R68.reuse, R60, R44 ;  /* 0x0000003c442c723c */ /* 0x040fe4000004182c */
[----:B------:R-:W-:Y:S02]  /*d2a0*/  FADD.FTZ R147, R147, R144 ;  /* 0x0000009093937221 */ /* 0x000fe40000010000 */
[----:B------:R-:W-:Y:S04]  /*d2b0*/  MUFU.EX2 R151, R151 ;  /* 0x0000009700977308 */ /* 0x000fe80000000800 */
[C---:B------:R-:W-:Y:S01]  /*d2c0*/  HMMA.16816.F32.BF16 R8, R68.reuse, R62, R8 ;  /* 0x0000003e4408723c */ /* 0x040fe20000041808 */
[----:B------:R-:W3:Y:S03]  /*d2d0*/  LDSM.16.MT88.4 R60, [R0+0xb800] ;  /* 0x00b80000003c783b */ /* 0x000ee60000004200 */
[----:B------:R-:W-:Y:S04]  /*d2e0*/  MUFU.EX2 R150, R150 ;  /* 0x0000009600967308 */ /* 0x000fe80000000800 */
[C---:B----4-:R-:W-:Y:S04]  /*d2f0*/  HMMA.16816.F32.BF16 R20, R68.reuse, R56, R20 ;  /* 0x000000384414723c */ /* 0x050fe80000041814 */
[----:B------:R-:W4:Y:S04]  /*d300*/  MUFU.EX2 R153, R153 ;  /* 0x0000009900997308 */ /* 0x000f280000000800 */
[C---:B------:R-:W-:Y:S01]  /*d310*/  HMMA.16816.F32.BF16 R36, R68.reuse, R58, R36 ;  /* 0x0000003a4424723c */ /* 0x040fe20000041824 */
[----:B------:R-:W5:Y:S03]  /*d320*/  LDSM.16.MT88.4 R56, [R201+0xb800] ;  /* 0x00b80000c938783b */ /* 0x000f660000004200 */
[----:B------:R-:W-:Y:S04]  /*d330*/  MUFU.EX2 R152, R152 ;  /* 0x0000009800987308 */ /* 0x000fe80000000800 */
[----:B-1----:R-:W-:Y:S01]  /*d340*/  HMMA.16816.F32.BF16 R52, R68, R48, R52 ;  /* 0x000000304434723c */ /* 0x002fe20000041834 */
[----:B--2---:R-:W-:-:S03]  /*d350*/  F2FP.BF16.F32.PACK_AB R48, R149, R146 ;  /* 0x000000929530723e */ /* 0x004fc600000010ff */
[----:B------:R-:W1:Y:S01]  /*d360*/  MUFU.EX2 R155, R155 ;  /* 0x0000009b009b7308 */ /* 0x000e620000000800 */
[----:B----4-:R-:W-:-:S03]  /*d370*/  F2FP.BF16.F32.PACK_AB R49, R153, R150 ;  /* 0x000000969931723e */ /* 0x010fc600000010ff */
[----:B------:R-:W-:Y:S01]  /*d380*/  HMMA.16816.F32.BF16 R40, R68, R50, R40 ;  /* 0x000000324428723c */ /* 0x000fe20000041828 */
[----:B------:R-:W-:-:S03]  /*d390*/  F2FP.BF16.F32.PACK_AB R50, R151, R148 ;  /* 0x000000949732723e */ /* 0x000fc600000010ff */
[----:B------:R-:W-:Y:S04]  /*d3a0*/  MUFU.EX2 R128, R128 ;  /* 0x0000008000807308 */ /* 0x000fe80000000800 */
[----:B------:R-:W-:Y:S01]  /*d3b0*/  HMMA.16816.F32.BF16 R64, R68, R72, R64 ;  /* 0x000000484440723c */ /* 0x000fe20000041840 */
[--C-:B------:R-:W-:Y:S01]  /*d3c0*/  FFMA.FTZ R72, R24, UR6, -R199.reuse ;  /* 0x0000000618487c23 */ /* 0x100fe200080108c7 */
[----:B------:R-:W-:Y:S02]  /*d3d0*/  FFMA.FTZ R73, R27, UR6, -R199 ;  /* 0x000000061b497c23 */ /* 0x000fe400080108c7 */
[----:B------:R-:W-:Y:S01]  /*d3e0*/  MUFU.EX2 R129, R129 ;  /* 0x0000008100817308 */ /* 0x000fe20000000800 */
[----:B-1----:R-:W-:-:S03]  /*d3f0*/  F2FP.BF16.F32.PACK_AB R51, R155, R152 ;  /* 0x000000989b33723e */ /* 0x002fc600000010ff */
[----:B------:R-:W-:Y:S01]  /*d400*/  HMMA.16816.F32.BF16 R12, R68, R74, R12 ;  /* 0x0000004a440c723c */ /* 0x000fe2000004180c */
[----:B------:R-:W1:Y:S01]  /*d410*/  LDSM.16.MT88.4 R68, [R203+0x1800] ;  /* 0x00180000cb44783b */ /* 0x000e620000004200 */
[--C-:B------:R-:W-:Y:S01]  /*d420*/  FFMA.FTZ R74, R28, UR6, -R199.reuse ;  /* 0x000000061c4a7c23 */ /* 0x100fe200080108c7 */
[----:B------:R-:W-:Y:S01]  /*d430*/  FFMA.FTZ R75, R31, UR6, -R199 ;  /* 0x000000061f4b7c23 */ /* 0x000fe200080108c7 */
[----:B------:R-:W-:Y:S04]  /*d440*/  MUFU.EX2 R72, R72 ;  /* 0x0000004800487308 */ /* 0x000fe80000000800 */
[----:B---3--:R-:W-:Y:S01]  /*d450*/  HMMA.16816.F32.BF16 R44, R48, R60, R44 ;  /* 0x0000003c302c723c */ /* 0x008fe2000004182c */
[--C-:B------:R-:W-:Y:S01]  /*d460*/  FFMA.FTZ R60, R25, UR6, -R194.reuse ;  /* 0x00000006193c7c23 */ /* 0x100fe200080108c2 */
[----:B------:R-:W-:-:S02]  /*d470*/  FFMA.FTZ R61, R26, UR6, -R194 ;  /* 0x000000061a3d7c23 */ /* 0x000fc400080108c2 */
[----:B------:R-:W2:Y:S01]  /*d480*/  LDSM.16.MT88.4 R24, [R0+0xc000] ;  /* 0x00c000000018783b */ /* 0x000ea20000004200 */
[----:B------:R-:W3:Y:S03]  /*d490*/  MUFU.EX2 R73, R73 ;  /* 0x0000004900497308 */ /* 0x000ee60000000800 */
[C---:B------:R-:W-:Y:S05]  /*d4a0*/  HMMA.16816.F32.BF16 R52, R48.reuse, R16, R52 ;  /* 0x000000103034723c */ /* 0x040fea0000041834 */
[----:B------:R-:W-:Y:S03]  /*d4b0*/  MUFU.EX2 R74, R74 ;  /* 0x0000004a004a7308 */ /* 0x000fe60000000800 */
[----:B------:R-:W-:Y:S01]  /*d4c0*/  HMMA.16816.F32.BF16 R40, R48, R18, R40 ;  /* 0x000000123028723c */ /* 0x000fe20000041828 */
[----:B------:R-:W4:Y:S04]  /*d4d0*/  LDSM.16.MT88.4 R16, [R161+0x2000] ;  /* 0x00200000a110783b */ /* 0x000f280000004200 */
[----:B------:R-:W1:Y:S01]  /*d4e0*/  MUFU.EX2 R75, R75 ;  /* 0x0000004b004b7308 */ /* 0x000e620000000800 */
[----:B---3--:R-:W-:-:S02]  /*d4f0*/  F2FP.BF16.F32.PACK_AB R28, R73, R72 ;  /* 0x00000048491c723e */ /* 0x008fc400000010ff */
[C---:B-----5:R-:W-:Y:S05]  /*d500*/  HMMA.16816.F32.BF16 R20, R48.reuse, R56, R20 ;  /* 0x000000383014723c */ /* 0x060fea0000041814 */
[----:B------:R-:W-:Y:S03]  /*d510*/  MUFU.EX2 R60, R60 ;  /* 0x0000003c003c7308 */ /* 0x000fe60000000800 */
[C---:B------:R-:W-:Y:S01]  /*d520*/  HMMA.16816.F32.BF16 R36, R48.reuse, R58, R36 ;  /* 0x0000003a3024723c */ /* 0x040fe20000041824 */
[----:B------:R-:W3:Y:S04]  /*d530*/  LDSM.16.MT88.4 R56, [R201+0xc000] ;  /* 0x00c00000c938783b */ /* 0x000ee80000004200 */
[----:B------:R-:W5:Y:S03]  /*d540*/  MUFU.EX2 R61, R61 ;  /* 0x0000003d003d7308 */ /* 0x000f660000000800 */
[----:B------:R-:W-:Y:S01]  /*d550*/  HMMA.16816.F32.BF16 R8, R48, R62, R8 ;  /* 0x0000003e3008723c */ /* 0x000fe20000041808 */
[--C-:B------:R-:W-:Y:S01]  /*d560*/  FFMA.FTZ R62, R29, UR6, -R194.reuse ;  /* 0x000000061d3e7c23 */ /* 0x100fe200080108c2 */
[----:B------:R-:W-:Y:S01]  /*d570*/  FFMA.FTZ R63, R30, UR6, -R194 ;  /* 0x000000061e3f7c23 */ /* 0x000fe200080108c2 */
[----:B-1----:R-:W-:-:S02]  /*d580*/  F2FP.BF16.F32.PACK_AB R30, R75, R74 ;  /* 0x0000004a4b1e723e */ /* 0x002fc400000010ff */
[----:B------:R-:W-:Y:S03]  /*d590*/  MUFU.EX2 R124, R124 ;  /* 0x0000007c007c7308 */ /* 0x000fe60000000800 */
[----:B------:R-:W-:Y:S01]  /*d5a0*/  HMMA.16816.F32.BF16 R64, R48, R68, R64 ;  /* 0x000000443040723c */ /* 0x000fe20000041840 */
[--C-:B------:R-:W-:Y:S01]  /*d5b0*/  FFMA.FTZ R68, R32, UR6, -R199.reuse ;  /* 0x0000000620447c23 */ /* 0x100fe200080108c7 */
[----:B------:R-:W-:-:S03]  /*d5c0*/  FFMA.FTZ R69, R35, UR6, -R199 ;  /* 0x0000000623457c23 */ /* 0x000fc600080108c7 */
[----:B------:R-:W-:Y:S01]  /*d5d0*/  MUFU.EX2 R62, R62 ;  /* 0x0000003e003e7308 */ /* 0x000fe20000000800 */
[----:B-----5:R-:W-:Y:S02]  /*d5e0*/  F2FP.BF16.F32.PACK_AB R29, R61, R60 ;  /* 0x0000003c3d1d723e */ /* 0x020fe400000010ff */
[----:B------:R-:W-:Y:S01]  /*d5f0*/  HMMA.16816.F32.BF16 R12, R48, R70, R12 ;  /* 0x00000046300c723c */ /* 0x000fe2000004180c */
[----:B------:R-:W1:Y:S01]  /*d600*/  LDSM.16.MT88.4 R48, [R203+0x2000] ;  /* 0x00200000cb30783b */ /* 0x000e620000004200 */
[--C-:B------:R-:W-:Y:S01]  /*d610*/  FFMA.FTZ R70, R166, UR6, -R194.reuse ;  /* 0x00000006a6467c23 */ /* 0x100fe200080108c2 */
[----:B------:R-:W-:Y:S02]  /*d620*/  FFMA.FTZ R71, R167, UR6, -R194 ;  /* 0x00000006a7477c23 */ /* 0x000fe400080108c2 */
[----:B------:R-:W5:Y:S08]  /*d630*/  MUFU.EX2 R63, R63 ;  /* 0x0000003f003f7308 */ /* 0x000f700000000800 */
[----:B------:R-:W-:Y:S08]  /*d640*/  MUFU.EX2 R68, R68 ;  /* 0x0000004400447308 */ /* 0x000ff00000000800 */
[----:B------:R-:W1:Y:S01]  /*d650*/  MUFU.EX2 R69, R69 ;  /* 0x0000004500457308 */ /* 0x000e620000000800 */
[----:B-----5:R-:W-:-:S07]  /*d660*/  F2FP.BF16.F32.PACK_AB R31, R63, R62 ;  /* 0x0000003e3f1f723e */ /* 0x020fce00000010ff */
[C---:B--2---:R-:W-:Y:S01]  /*d670*/  HMMA.16816.F32.BF16 R44, R28.reuse, R24, R44 ;  /* 0x000000181c2c723c */ /* 0x044fe2000004182c */
[----:B------:R-:W-:Y:S07]  /*d680*/  MUFU.EX2 R70, R70 ;  /* 0x0000004600467308 */ /* 0x000fee0000000800 */
[C---:B------:R-:W-:Y:S01]  /*d690*/  HMMA.16816.F32.BF16 R8, R28.reuse, R26, R8 ;  /* 0x0000001a1c08723c */ /* 0x040fe20000041808 */
[----:B------:R-:W2:Y:S01]  /*d6a0*/  LDSM.16.MT88.4 R24, [R201+0xc800] ;  /* 0x00c80000c918783b */ /* 0x000ea20000004200 */
[----:B------:R-:W5:Y:S06]  /*d6b0*/  MUFU.EX2 R71, R71 ;  /* 0x0000004700477308 */ /* 0x000f6c0000000800 */
[C---:B----4-:R-:W-:Y:S02]  /*d6c0*/  HMMA.16816.F32.BF16 R52, R28.reuse, R16, R52 ;  /* 0x000000101c34723c */ /* 0x050fe40000041834 */
[----:B------:R-:W-:Y:S06]  /*d6d0*/  MUFU.EX2 R125, R125 ;  /* 0x0000007d007d7308 */ /* 0x000fec0000000800 */
[C---:B------:R-:W-:Y:S01]  /*d6e0*/  HMMA.16816.F32.BF16 R40, R28.reuse, R18, R40 ;  /* 0x000000121c28723c */ /* 0x040fe20000041828 */
[----:B------:R-:W4:Y:S01]  /*d6f0*/  LDSM.16.MT88.4 R16, [R161+0x2800] ;  /* 0x00280000a110783b */ /* 0x000f220000004200 */
[----:B------:R-:W-:Y:S06]  /*d700*/  MUFU.EX2 R130, R130 ;  /* 0x0000008200827308 */ /* 0x000fec0000000800 */
[----:B---3--:R-:W-:Y:S01]  /*d710*/  HMMA.16816.F32.BF16 R20, R28, R56, R20 ;  /* 0x000000381c14723c */ /* 0x008fe20000041814 */
[--C-:B------:R-:W-:Y:S01]  /*d720*/  FFMA.FTZ R56, R164, UR6, -R199.reuse ;  /* 0x00000006a4387c23 */ /* 0x100fe200080108c7 */
[--C-:B------:R-:W-:Y:S01]  /*d730*/  FFMA.FTZ R57, R165, UR6, -R199.reuse ;  /* 0x00000006a5397c23 */ /* 0x100fe200080108c7 */
[----:B------:R-:W-:Y:S01]  /*d740*/  MUFU.EX2 R131, R131 ;  /* 0x0000008300837308 */ /* 0x000fe20000000800 */
[----:B------:R-:W-:-:S04]  /*d750*/  FFMA.FTZ R165, R180, UR6, -R199 ;  /* 0x00000006b4a57c23 */ /* 0x000fc800080108c7 */
[C---:B------:R-:W-:Y:S01]  /*d760*/  HMMA.16816.F32.BF16 R36, R28.reuse, R58, R36 ;  /* 0x0000003a1c24723c */ /* 0x040fe20000041824 */
[--C-:B------:R-:W-:Y:S01]  /*d770*/  FFMA.FTZ R58, R33, UR6, -R194.reuse ;  /* 0x00000006213a7c23 */ /* 0x100fe200080108c2 */
[----:B------:R-:W-:Y:S01]  /*d780*/  FFMA.FTZ R59, R34, UR6, -R194 ;  /* 0x00000006223b7c23 */ /* 0x000fe200080108c2 */
[----:B------:R-:W-:Y:S01]  /*d790*/  MUFU.EX2 R56, R56 ;  /* 0x0000003800387308 */ /* 0x000fe20000000800 */
[----:B------:R-:W3:Y:S04]  /*d7a0*/  LDSM.16.MT88.4 R32, [R0+0xc800] ;  /* 0x00c800000020783b */ /* 0x000ee80000004200 */
[C---:B-1----:R-:W-:Y:S03]  /*d7b0*/  HMMA.16816.F32.BF16 R64, R28.reuse, R48, R64 ;  /* 0x000000301c40723c */ /* 0x042fe60000041840 */
[----:B------:R-:W1:Y:S05]  /*d7c0*/  MUFU.EX2 R57, R57 ;  /* 0x0000003900397308 */ /* 0x000e6a0000000800 */
[----:B------:R-:W-:Y:S01]  /*d7d0*/  HMMA.16816.F32.BF16 R12, R28, R50, R12 ;  /* 0x000000321c0c723c */ /* 0x000fe2000004180c */
[----:B------:R-:W3:Y:S01]  /*d7e0*/  LDSM.16.MT88.4 R48, [R203+0x2800] ;  /* 0x00280000cb30783b */ /* 0x000ee20000004200 */
[----:B------:R-:W-:Y:S01]  /*d7f0*/  F2FP.BF16.F32.PACK_AB R28, R69, R68 ;  /* 0x00000044451c723e */ /* 0x000fe200000010ff */
[----:B------:R-:W-:Y:S01]  /*d800*/  MUFU.EX2 R58, R58 ;  /* 0x0000003a003a7308 */ /* 0x000fe20000000800 */
[----:B-----5:R-:W-:-:S07]  /*d810*/  F2FP.BF16.F32.PACK_AB R31, R71, R70 ;  /* 0x00000046471f723e */ /* 0x020fce00000010ff */
[----:B------:R-:W5:Y:S01]  /*d820*/  MUFU.EX2 R59, R59 ;  /* 0x0000003b003b7308 */ /* 0x000f620000000800 */
[----:B-1----:R-:W-:-:S07]  /*d830*/  F2FP.BF16.F32.PACK_AB R30, R57, R56 ;  /* 0x00000038391e723e */ /* 0x002fce00000010ff */
        /* <DEDUP_REMOVED lines=17> */
[----:B------:R-:W5:Y:S06]  /*d950*/  MUFU.EX2 R123, R123 ;  /* 0x0000007b007b7308 */ /* 0x000f6c0000000800 */
[C---:B------:R-:W-:Y:S02]  /*d960*/  HMMA.16816.F32.BF16 R64, R28.reuse, R48, R64 ;  /* 0x000000301c40723c */ /* 0x040fe40000041840 */
[----:B------:R-:W-:Y:S06]  /*d970*/  MUFU.EX2 R118, R118 ;  /* 0x0000007600767308 */ /* 0x000fec0000000800 */
[----:B------:R-:W-:Y:S01]  /*d980*/  HMMA.16816.F32.BF16 R12, R28, R50, R12 ;  /* 0x000000321c0c723c */ /* 0x000fe2000004180c */
[----:B------:R-:W5:Y:S01]  /*d990*/  LDSM.16.MT88.4 R48, [R203+0x3000] ;  /* 0x00300000cb30783b */ /* 0x000f620000004200 */
[----:B------:R-:W-:Y:S01]  /*d9a0*/  F2FP.BF16.F32.PACK_AB R28, R129, R128 ;  /* 0x00000080811c723e */ /* 0x000fe200000010ff */
[----:B------:R-:W5:Y:S01]  /*d9b0*/  MUFU.EX2 R119, R119 ;  /* 0x0000007700777308 */ /* 0x000f620000000800 */
[----:B------:R-:W-:-:S02]  /*d9c0*/  F2FP.BF16.F32.PACK_AB R29, R131, R130 ;  /* 0x00000082831d723e */ /* 0x000fc400000010ff */
[----:B------:R-:W-:Y:S02]  /*d9d0*/  F2FP.BF16.F32.PACK_AB R30, R125, R124 ;  /* 0x0000007c7d1e723e */ /* 0x000fe400000010ff */
[----:B-1----:R-:W-:-:S03]  /*d9e0*/  F2FP.BF16.F32.PACK_AB R31, R127, R126 ;  /* 0x0000007e7f1f723e */ /* 0x002fc600000010ff */
[----:B------:R-:W-:Y:S04]  /*d9f0*/  MUFU.EX2 R112, R112 ;  /* 0x0000007000707308 */ /* 0x000fe80000000800 */
[C---:B--2---:R-:W-:Y:S04]  /*da00*/  HMMA.16816.F32.BF16 R20, R28.reuse, R24, R20 ;  /* 0x000000181c14723c */ /* 0x044fe80000041814 */
[----:B------:R-:W1:Y:S04]  /*da10*/  MUFU.EX2 R113, R113 ;  /* 0x0000007100717308 */ /* 0x000e680000000800 */
[C---:B------:R-:W-:Y:S01]  /*da20*/  HMMA.16816.F32.BF16 R36, R28.reuse, R26, R36 ;  /* 0x0000001a1c24723c */ /* 0x040fe20000041824 */
[----:B------:R-:W2:Y:S03]  /*da30*/  LDSM.16.MT88.4 R24, [R201+0xd800] ;  /* 0x00d80000c918783b */ /* 0x000ea60000004200 */
        /* <DEDUP_REMOVED lines=9> */
[----:B------:R-:W1:Y:S03]  /*dad0*/  LDSM.16.MT88.4 R32, [R0+0xd800] ;  /* 0x00d800000020783b */ /* 0x000e660000004200 */
[----:B------:R-:W-:Y:S04]  /*dae0*/  MUFU.EX2 R110, R110 ;  /* 0x0000006e006e7308 */ /* 0x000fe80000000800 */
[C---:B-----5:R-:W-:Y:S04]  /*daf0*/  HMMA.16816.F32.BF16 R64, R28.reuse, R48, R64 ;  /* 0x000000301c40723c */ /* 0x060fe80000041840 */
[----:B------:R-:W5:Y:S04]  /*db00*/  MUFU.EX2 R111, R111 ;  /* 0x0000006f006f7308 */ /* 0x000f680000000800 */
[----:B------:R-:W-:Y:S01]  /*db10*/  HMMA.16816.F32.BF16 R12, R28, R50, R12 ;  /* 0x000000321c0c723c */ /* 0x000fe2000004180c */
[----:B------:R-:W3:Y:S01]  /*db20*/  LDSM.16.MT88.4 R48, [R203+0x3800] ;  /* 0x00380000cb30783b */ /* 0x000ee20000004200 */
[----:B------:R-:W-:-:S02]  /*db30*/  F2FP.BF16.F32.PACK_AB R28, R121, R120 ;  /* 0x00000078791c723e */ /* 0x000fc400000010ff */
[----:B------:R-:W-:Y:S01]  /*db40*/  F2FP.BF16.F32.PACK_AB R29, R123, R122 ;  /* 0x0000007a7b1d723e */ /* 0x000fe200000010ff */
[----:B------:R-:W-:Y:S01]  /*db50*/  MUFU.EX2 R104, R104 ;  /* 0x0000006800687308 */ /* 0x000fe20000000800 */
[----:B------:R-:W-:Y:S02]  /*db60*/  F2FP.BF16.F32.PACK_AB R30, R117, R116 ;  /* 0x00000074751e723e */ /* 0x000fe400000010ff */
[----:B------:R-:W-:-:S05]  /*db70*/  F2FP.BF16.F32.PACK_AB R31, R119, R118 ;  /* 0x00000076771f723e */ /* 0x000fca00000010ff */
[----:B------:R-:W5:Y:S02]  /*db80*/  MUFU.EX2 R105, R105 ;  /* 0x0000006900697308 */ /* 0x000f640000000800 */
[C---:B--2---:R-:W-:Y:S06]  /*db90*/  HMMA.16816.F32.BF16 R20, R28.reuse, R24, R20 ;  /* 0x000000181c14723c */ /* 0x044fec0000041814 */
[----:B------:R-:W-:Y:S02]  /*dba0*/  MUFU.EX2 R100, R100 ;  /* 0x0000006400647308 */ /* 0x000fe40000000800 */
[C---:B------:R-:W-:Y:S01]  /*dbb0*/  HMMA.16816.F32.BF16 R36, R28.reuse, R26, R36 ;  /* 0x0000001a1c24723c */ /* 0x040fe20000041824 */
[----:B------:R-:W2:Y:S05]  /*dbc0*/  LDSM.16.MT88.4 R24, [R201+0xe000] ;  /* 0x00e00000c918783b */ /* 0x000eaa0000004200 */
[----:B------:R-:W-:Y:S02]  /*dbd0*/  MUFU.EX2 R101, R101 ;  /* 0x0000006500657308 */ /* 0x000fe40000000800 */
        /* <DEDUP_REMOVED lines=9> */
[----:B------:R-:W1:Y:S02]  /*dc70*/  MUFU.EX2 R103, R103 ;  /* 0x0000006700677308 */ /* 0x000e640000000800 */
[C---:B---3--:R-:W-:Y:S06]  /*dc80*/  HMMA.16816.F32.BF16 R64, R28.reuse, R48, R64 ;  /* 0x000000301c40723c */ /* 0x048fec0000041840 */
[----:B------:R-:W-:Y:S02]  /*dc90*/  MUFU.EX2 R96, R96 ;  /* 0x0000006000607308 */ /* 0x000fe40000000800 */
[----:B------:R-:W-:Y:S01]  /*dca0*/  HMMA.16816.F32.BF16 R12, R28, R50, R12 ;  /* 0x000000321c0c723c */ /* 0x000fe2000004180c */
[----:B------:R-:W3:Y:S01]  /*dcb0*/  LDSM.16.MT88.4 R48, [R203+0x4000] ;  /* 0x00400000cb30783b */ /* 0x000ee20000004200 */
[----:B------:R-:W-:-:S02]  /*dcc0*/  F2FP.BF16.F32.PACK_AB R28, R113, R112 ;  /* 0x00000070711c723e */ /* 0x000fc400000010ff */
[----:B------:R-:W-:Y:S02]  /*dcd0*/  F2FP.BF16.F32.PACK_AB R29, R115, R114 ;  /* 0x00000072731d723e */ /* 0x000fe400000010ff */
[----:B------:R-:W-:Y:S01]  /*dce0*/  F2FP.BF16.F32.PACK_AB R30, R109, R108 ;  /* 0x0000006c6d1e723e */ /* 0x000fe200000010ff */
[----:B------:R-:W3:Y:S01]  /*dcf0*/  MUFU.EX2 R97, R97 ;  /* 0x0000006100617308 */ /* 0x000ee20000000800 */
[----:B-----5:R-:W-:-:S07]  /*dd00*/  F2FP.BF16.F32.PACK_AB R31, R111, R110 ;  /* 0x0000006e6f1f723e */ /* 0x020fce00000010ff */
        /* <DEDUP_REMOVED lines=14> */
[----:B------:R-:W5:Y:S06]  /*ddf0*/  MUFU.EX2 R95, R95 ;  /* 0x0000005f005f7308 */ /* 0x000f6c0000000800 */
[C---:B---3--:R-:W-:Y:S02]  /*de00*/  HMMA.16816.F32.BF16 R64, R28.reuse, R48, R64 ;  /* 0x000000301c40723c */ /* 0x048fe40000041840 */
[----:B------:R-:W-:Y:S06]  /*de10*/  MUFU.EX2 R88, R88 ;  /* 0x0000005800587308 */ /* 0x000fec0000000800 */
[----:B------:R-:W-:Y:S01]  /*de20*/  HMMA.16816.F32.BF16 R12, R28, R50, R12 ;  /* 0x000000321c0c723c */ /* 0x000fe2000004180c */
[----:B------:R-:W3:Y:S01]  /*de30*/  LDSM.16.MT88.4 R48, [R203+0x4800] ;  /* 0x00480000cb30783b */ /* 0x000ee20000004200 */
[----:B------:R-:W-:Y:S01]  /*de40*/  F2FP.BF16.F32.PACK_AB R28, R105, R104 ;  /* 0x00000068691c723e */ /* 0x000fe200000010ff */
[----:B------:R-:W5:Y:S01]  /*de50*/  MUFU.EX2 R89, R89 ;  /* 0x0000005900597308 */ /* 0x000f620000000800 */
[----:B------:R-:W-:-:S02]  /*de60*/  F2FP.BF16.F32.PACK_AB R29, R107, R106 ;  /* 0x0000006a6b1d723e */ /* 0x000fc400000010ff */
[----:B------:R-:W-:Y:S02]  /*de70*/  F2FP.BF16.F32.PACK_AB R30, R101, R100 ;  /* 0x00000064651e723e */ /* 0x000fe400000010ff */
[----:B------:R-:W-:-:S03]  /*de80*/  F2FP.BF16.F32.PACK_AB R31, R103, R102 ;  /* 0x00000066671f723e */ /* 0x000fc600000010ff */
[----:B------:R-:W-:Y:S04]  /*de90*/  MUFU.EX2 R84, R84 ;  /* 0x0000005400547308 */ /* 0x000fe80000000800 */
[C---:B--2---:R-:W-:Y:S04]  /*dea0*/  HMMA.16816.F32.BF16 R20, R28.reuse, R24, R20 ;  /* 0x000000181c14723c */ /* 0x044fe80000041814 */
[----:B------:R-:W-:Y:S04]  /*deb0*/  MUFU.EX2 R85, R85 ;  /* 0x0000005500557308 */ /* 0x000fe80000000800 */
        /* <DEDUP_REMOVED lines=8> */
[C---:B-1----:R-:W-:Y:S04]  /*df40*/  HMMA.16816.F32.BF16 R44, R28.reuse, R32, R44 ;  /* 0x000000201c2c723c */ /* 0x042fe8000004182c */
[----:B------:R-:W1:Y:S04]  /*df50*/  MUFU.EX2 R87, R87 ;  /* 0x0000005700577308 */ /* 0x000e680000000800 */
[C---:B------:R-:W-:Y:S01]  /*df60*/  HMMA.16816.F32.BF16 R8, R28.reuse, R34, R8 ;  /* 0x000000221c08723c */ /* 0x040fe20000041808 */
[----:B------:R-:W1:Y:S03]  /*df70*/  LDSM.16.MT88.4 R32, [R0+0xf000] ;  /* 0x00f000000020783b */ /* 0x000e660000004200 */
[----:B------:R-:W-:Y:S04]  /*df80*/  MUFU.EX2 R157, R157 ;  /* 0x0000009d009d7308 */ /* 0x000fe80000000800 */
[C---:B---3--:R-:W-:Y:S04]  /*df90*/  HMMA.16816.F32.BF16 R64, R28.reuse, R48, R64 ;  /* 0x000000301c40723c */ /* 0x048fe80000041840 */
[----:B------:R-:W3:Y:S04]  /*dfa0*/  MUFU.EX2 R80, R80 ;  /* 0x0000005000507308 */ /* 0x000ee80000000800 */
[----:B------:R-:W-:Y:S01]  /*dfb0*/  HMMA.16816.F32.BF16 R12, R28, R50, R12 ;  /* 0x000000321c0c723c */ /* 0x000fe2000004180c */
[----:B------:R-:W3:Y:S01]  /*dfc0*/  LDSM.16.MT88.4 R48, [R203+0x5000] ;  /* 0x00500000cb30783b */ /* 0x000ee20000004200 */
[----:B------:R-:W-:-:S02]  /*dfd0*/  F2FP.BF16.F32.PACK_AB R28, R97, R96 ;  /* 0x00000060611c723e */ /* 0x000fc400000010ff */
[----:B-----5:R-:W-:Y:S01]  /*dfe0*/  F2FP.BF16.F32.PACK_AB R29, R99, R98 ;  /* 0x00000062631d723e */ /* 0x020fe200000010ff */
[----:B------:R-:W-:Y:S01]  /*dff0*/  MUFU.EX2 R76, R76 ;  /* 0x0000004c004c7308 */ /* 0x000fe20000000800 */
[----:B------:R-:W-:Y:S02]  /*e000*/  F2FP.BF16.F32.PACK_AB R30, R93, R92 ;  /* 0x0000005c5d1e723e */ /* 0x000fe400000010ff */
[----:B------:R-:W-:-:S05]  /*e010*/  F2FP.BF16.F32.PACK_AB R31, R95, R94 ;  /* 0x0000005e5f1f723e */ /* 0x000fca00000010ff */
[----:B------:R-:W-:Y:S02]  /*e020*/  MUFU.EX2 R77, R77 ;  /* 0x0000004d004d7308 */ /* 0x000fe40000000800 */
        /* <DEDUP_REMOVED lines=29> */
[C---:B----4-:R-:W-:Y:S08]  /*e200*/  HMMA.16816.F32.BF16 R52, R28.reuse, R16, R52 ;  /* 0x000000101c34723c */ /* 0x050ff00000041834 */
[C---:B------:R-:W-:Y:S01]  /*e210*/  HMMA.16816.F32.BF16 R40, R28.reuse, R18, R40 ;  /* 0x000000121c28723c */ /* 0x040fe20000041828 */
[----:B------:R-:W4:Y:S07]  /*e220*/  LDSM.16.MT88.4 R16, [R0+0x10000] ;  /* 0x010000000010783b */ /* 0x000f2e0000004200 */
[----:B-1----:R-:W-:Y:S01]  /*e230*/  HMMA.16816.F32.BF16 R44, R28, R32, R44 ;  /* 0x000000201c2c723c */ /* 0x002fe2000004182c */
[----:B------:R-:W-:-:S02]  /*e240*/  F2FP.BF16.F32.PACK_AB R32, R80, R157 ;  /* 0x0000009d5020723e */ /* 0x000fc400000010ff */
[----:B-----5:R-:W-:-:S05]  /*e250*/  F2FP.BF16.F32.PACK_AB R33, R82, R81 ;  /* 0x000000515221723e */ /* 0x020fca00000010ff */
[----:B------:R-:W-:Y:S01]  /*e260*/  HMMA.16816.F32.BF16 R8, R28, R34, R8 ;  /* 0x000000221c08723c */ /* 0x000fe20000041808 */
[----:B------:R-:W-:Y:S02]  /*e270*/  F2FP.BF16.F32.PACK_AB R34, R77, R76 ;  /* 0x0000004c4d22723e */ /* 0x000fe400000010ff */
[----:B------:R-:W-:-:S05]  /*e280*/  F2FP.BF16.F32.PACK_AB R35, R79, R78 ;  /* 0x0000004e4f23723e */ /* 0x000fca00000010ff */
[----:B---3--:R-:W-:Y:S01]  /*e290*/  HMMA.16816.F32.BF16 R64, R28, R48, R64 ;  /* 0x000000301c40723c */ /* 0x008fe20000041840 */
[--C-:B------:R-:W-:Y:S01]  /*e2a0*/  FFMA.FTZ R49, R168, UR6, -R199.reuse ;  /* 0x00000006a8317c23 */ /* 0x100fe200080108c7 */
[----:B------:R-:W-:-:S05]  /*e2b0*/  FFMA.FTZ R48, R169, UR6, -R199 ;  /* 0x00000006a9307c23 */ /* 0x000fca00080108c7 */
[----:B------:R-:W-:Y:S01]  /*e2c0*/  MUFU.EX2 R49, R49 ;  /* 0x0000003100317308 */ /* 0x000fe20000000800 */
[----:B------:R-:W-:Y:S01]  /*e2d0*/  HMMA.16816.F32.BF16 R12, R28, R50, R12 ;  /* 0x000000321c0c723c */ /* 0x000fe2000004180c */
[----:B------:R-:W1:Y:S01]  /*e2e0*/  LDSM.16.MT88.4 R28, [R161+0x6000] ;  /* 0x00600000a11c783b */ /* 0x000e620000004200 */
[--C-:B------:R-:W-:Y:S01]  /*e2f0*/  FFMA.FTZ R50, R171, UR6, -R199.reuse ;  /* 0x00000006ab327c23 */ /* 0x100fe200080108c7 */
[----:B------:R-:W-:-:S04]  /*e300*/  FFMA.FTZ R51, R172, UR6, -R199 ;  /* 0x00000006ac337c23 */ /* 0x000fc800080108c7 */
[----:B------:R-:W3:Y:S01]  /*e310*/  MUFU.EX2 R48, R48 ;  /* 0x0000003000307308 */ /* 0x000ee20000000800 */
[C---:B--2---:R-:W-:Y:S07]  /*e320*/  HMMA.16816.F32.BF16 R20, R32.reuse, R24, R20 ;  /* 0x000000182014723c */ /* 0x044fee0000041814 */
[----:B------:R-:W-:Y:S01]  /*e330*/  MUFU.EX2 R50, R50 ;  /* 0x0000003200327308 */ /* 0x000fe20000000800 */
[C---:B------:R-:W-:Y:S01]  /*e340*/  HMMA.16816.F32.BF16 R36, R32.reuse, R26, R36 ;  /* 0x0000001a2024723c */ /* 0x040fe20000041824 */
[----:B------:R-:W2:Y:S06]  /*e350*/  LDSM.16.MT88.4 R24, [R203+0x6000] ;  /* 0x00600000cb18783b */ /* 0x000eac0000004200 */
[----:B------:R-:W5:Y:S01]  /*e360*/  MUFU.EX2 R51, R51 ;  /* 0x0000003300337308 */ /* 0x000f620000000800 */
[C---:B----4-:R-:W-:Y:S08]  /*e370*/  HMMA.16816.F32.BF16 R44, R32.reuse, R16, R44 ;  /* 0x00000010202c723c */ /* 0x050ff0000004182c */
[C---:B------:R-:W-:Y:S01]  /*e380*/  HMMA.16816.F32.BF16 R8, R32.reuse, R18, R8 ;  /* 0x000000122008723c */ /* 0x040fe20000041808 */
[----:B------:R-:W4:Y:S07]  /*e390*/  LDSM.16.MT88.4 R16, [R201+0x10800] ;  /* 0x01080000c910783b */ /* 0x000f2e0000004200 */
[----:B-1----:R-:W-:Y:S01]  /*e3a0*/  HMMA.16816.F32.BF16 R52, R32, R28, R52 ;  /* 0x0000001c2034723c */ /* 0x002fe20000041834 */
[----:B------:R-:W-:-:S04]  /*e3b0*/  FADD.FTZ R28, R132, R133 ;  /* 0x00000085841c7221 */ /* 0x000fc80000010000 */
[----:B------:R-:W-:Y:S02]  /*e3c0*/  FADD.FTZ R28, R135, R28 ;  /* 0x0000001c871c7221 */ /* 0x000fe40000010000 */
[----:B------:R-:W-:Y:S01]  /*e3d0*/  LDSM.16.MT88.4 R132, [R201+0x11800] ;  /* 0x01180000c984783b */ /* 0x000fe20000004200 */
[----:B------:R-:W-:Y:S01]  /*e3e0*/  HMMA.16816.F32.BF16 R40, R32, R30, R40 ;  /* 0x0000001e2028723c */ /* 0x000fe20000041828 */
[----:B------:R-:W-:Y:S02]  /*e3f0*/  FADD.FTZ R83, R141, R28 ;  /* 0x0000001c8d537221 */ /* 0x000fe40000010000 */
[----:B------:R-:W1:Y:S02]  /*e400*/  LDSM.16.MT88.4 R28, [R0+0x10800] ;  /* 0x01080000001c783b */ /* 0x000e640000004200 */
[----:B------:R-:W-:-:S03]  /*e410*/  FADD.FTZ R83, R138, R83 ;  /* 0x000000538a537221 */ /* 0x000fc60000010000 */
[----:B--2---:R-:W-:Y:S01]  /*e420*/  HMMA.16816.F32.BF16 R64, R32, R24, R64 ;  /* 0x000000182040723c */ /* 0x004fe20000041840 */
[----:B------:R-:W-:Y:S01]  /*e430*/  FADD.FTZ R140, R140, R83 ;  /* 0x000000538c8c7221 */ /* 0x000fe20000010000 */
[----:B------:R-:W-:-:S03]  /*e440*/  FFMA.FTZ R83, R173, UR6, -R199 ;  /* 0x00000006ad537c23 */ /* 0x000fc600080108c7 */
[----:B------:R-:W-:-:S03]  /*e450*/  FADD.FTZ R143, R143, R140 ;  /* 0x0000008c8f8f7221 */ /* 0x000fc60000010000 */
[----:B------:R-:W-:Y:S01]  /*e460*/  HMMA.16816.F32.BF16 R12, R32, R26, R12 ;  /* 0x0000001a200c723c */ /* 0x000fe2000004180c */
[----:B---3--:R-:W-:Y:S01]  /*e470*/  F2FP.BF16.F32.PACK_AB R32, R48, R49 ;  /* 0x000000313020723e */ /* 0x008fe200000010ff */
[----:B------:R-:W2:Y:S01]  /*e480*/  LDSM.16.MT88.4 R24, [R161+0x6800] ;  /* 0x00680000a118783b */ /* 0x000ea20000004200 */
[----:B------:R-:W-:Y:S01]  /*e490*/  F2FP.BF16.F32.PACK_AB R33, R2, R5 ;  /* 0x000000050221723e */ /* 0x000fe200000010ff */
[----:B------:R-:W-:Y:S01]  /*e4a0*/  FADD.FTZ R146, R146, R143 ;  /* 0x0000008f92927221 */ /* 0x000fe20000010000 */
[----:B-----5:R-:W-:Y:S01]  /*e4b0*/  F2FP.BF16.F32.PACK_AB R34, R51, R50 ;  /* 0x000000323322723e */ /* 0x020fe200000010ff */
[----:B------:R-:W-:Y:S01]  /*e4c0*/  MUFU.EX2 R83, R83 ;  /* 0x0000005300537308 */ /* 0x000fe20000000800 */
[----:B------:R-:W-:Y:S01]  /*e4d0*/  F2FP.BF16.F32.PACK_AB R35, R7, R6 ;  /* 0x000000060723723e */ /* 0x000fe200000010ff */
[----:B------:R-:W-:Y:S01]  /*e4e0*/  FADD.FTZ R149, R149, R146 ;  /* 0x0000009295957221 */ /* 0x000fe20000010000 */
[----:B------:R-:W-:Y:S05]  /*e4f0*/  LDSM.16.MT88.4 R140, [R0+0x11800] ;  /* 0x01180000008c783b */ /* 0x000fea0000004200 */
[----:B----4-:R-:W-:Y:S01]  /*e500*/  HMMA.16816.F32.BF16 R20, R32, R16, R20 ;  /* 0x000000102014723c */ /* 0x010fe20000041814 */
[----:B------:R-:W-:-:S02]  /*e510*/  FADD.FTZ R16, R150, R147 ;  /* 0x0000009396107221 */ /* 0x000fc40000010000 */
[----:B------:R-:W3:Y:S02]  /*e520*/  MUFU.EX2 R150, R176 ;  /* 0x000000b000967308 */ /* 0x000ee40000000800 */
        /* <DEDUP_REMOVED lines=8> */
[----:B------:R-:W-:-:S02]  /*e5b0*/  FADD.FTZ R72, R72, R151 ;  /* 0x0000009748487221 */ /* 0x000fc40000010000 */
[C---:B-1----:R-:W-:Y:S01]  /*e5c0*/  HMMA.16816.F32.BF16 R44, R32.reuse, R28, R44 ;  /* 0x0000001c202c723c */ /* 0x042fe2000004182c */
[----:B------:R-:W-:Y:S01]  /*e5d0*/  FADD.FTZ R28, R60, R155 ;  /* 0x0000009b3c1c7221 */ /* 0x000fe20000010000 */
[----:B------:R-:W-:Y:S01]  /*e5e0*/  FADD.FTZ R73, R73, R72 ;  /* 0x0000004849497221 */ /* 0x000fe20000010000 */
[----:B------:R-:W-:Y:S02]  /*e5f0*/  FFMA.FTZ R60, R174, UR6, -R194 ;  /* 0x00000006ae3c7c23 */ /* 0x000fe400080108c2 */
[----:B------:R-:W-:Y:S01]  /*e600*/  FADD.FTZ R61, R61, R28 ;  /* 0x0000001c3d3d7221 */ /* 0x000fe20000010000 */
[----:B------:R-:W-:Y:S02]  /*e610*/  FADD.FTZ R74, R74, R73 ;  /* 0x000000494a4a7221 */ /* 0x000fe40000010000 */
[C---:B------:R-:W-:Y:S01]  /*e620*/  HMMA.16816.F32.BF16 R8, R32.reuse, R30, R8 ;  /* 0x0000001e2008723c */ /* 0x040fe20000041808 */
[----:B------:R-:W-:Y:S01]  /*e630*/  FADD.FTZ R62, R62, R61 ;  /* 0x0000003d3e3e7221 */ /* 0x000fe20000010000 */
[----:B------:R-:W-:Y:S01]  /*e640*/  FADD.FTZ R75, R75, R74 ;  /* 0x0000004a4b4b7221 */ /* 0x000fe20000010000 */
[----:B------:R-:W-:Y:S01]  /*e650*/  FFMA.FTZ R61, R175, UR6, -R194 ;  /* 0x00000006af3d7c23 */ /* 0x000fe200080108c2 */
[----:B------:R-:W1:Y:S01]  /*e660*/  LDSM.16.MT88.4 R28, [R201+0x11000] ;  /* 0x01100000c91c783b */ /* 0x000e620000004200 */
[----:B------:R-:W-:Y:S01]  /*e670*/  FADD.FTZ R63, R63, R62 ;  /* 0x0000003e3f3f7221 */ /* 0x000fe20000010000 */
[----:B------:R-:W-:Y:S01]  /*e680*/  FADD.FTZ R68, R68, R75 ;  /* 0x0000004b44447221 */ /* 0x000fe20000010000 */
[----:B------:R-:W-:Y:S01]  /*e690*/  MUFU.EX2 R60, R60 ;  /* 0x0000003c003c7308 */ /* 0x000fe20000000800 */
[----:B--2---:R-:W-:Y:S01]  /*e6a0*/  HMMA.16816.F32.BF16 R52, R32, R24, R52 ;  /* 0x000000182034723c */ /* 0x004fe20000041834 */
[----:B------:R-:W-:Y:S01]  /*e6b0*/  FADD.FTZ R58, R58, R63 ;  /* 0x0000003f3a3a7221 */ /* 0x000fe20000010000 */
[----:B------:R-:W-:Y:S01]  /*e6c0*/  FADD.FTZ R69, R69, R68 ;  /* 0x0000004445457221 */ /* 0x000fe20000010000 */
[----:B------:R-:W-:-:S02]  /*e6d0*/  FFMA.FTZ R62, R186, UR6, -R199 ;  /* 0x00000006ba3e7c23 */ /* 0x000fc400080108c7 */
[----:B------:R-:W-:Y:S01]  /*e6e0*/  FADD.FTZ R59, R59, R58 ;  /* 0x0000003a3b3b7221 */ /* 0x000fe20000010000 */
[----:B------:R-:W-:Y:S01]  /*e6f0*/  FADD.FTZ R24, R56, R69 ;  /* 0x0000004538187221 */ /* 0x000fe20000010000 */
[----:B------:R-:W2:Y:S01]  /*e700*/  MUFU.EX2 R61, R61 ;  /* 0x0000003d003d7308 */ /* 0x000ea20000000800 */
[C---:B------:R-:W-:Y:S01]  /*e710*/  HMMA.16816.F32.BF16 R40, R32.reuse, R26, R40 ;  /* 0x0000001a2028723c */ /* 0x040fe20000041828 */
[----:B------:R-:W-:Y:S01]  /*e720*/  FADD.FTZ R70, R70, R59 ;  /* 0x0000003b46467221 */ /* 0x000fe20000010000 */
[----:B------:R-:W-:Y:S01]  /*e730*/  FADD.FTZ R57, R57, R24 ;  /* 0x0000001839397221 */ /* 0x000fe20000010000 */
[----:B------:R-:W-:Y:S01]  /*e740*/  FFMA.FTZ R58, R181, UR6, -R199 ;  /* 0x00000006b53a7c23 */ /* 0x000fe200080108c7 */
[----:B------:R-:W5:Y:S01]  /*e750*/  LDSM.16.MT88.4 R24, [R0+0x11000] ;  /* 0x011000000018783b */ /* 0x000f620000004200 */
[----:B------:R-:W-:Y:S01]  /*e760*/  FADD.FTZ R71, R71, R70 ;  /* 0x0000004647477221 */ /* 0x000fe20000010000 */
[----:B------:R-:W-:Y:S01]  /*e770*/  FADD.FTZ R128, R128, R57 ;  /* 0x0000003980807221 */ /* 0x000fe20000010000 */
[----:B------:R-:W-:Y:S01]  /*e780*/  MUFU.EX2 R56, R178 ;  /* 0x000000b200387308 */ /* 0x000fe20000000800 */
[----:B------:R-:W-:Y:S01]  /*e790*/  FFMA.FTZ R59, R184, UR6, -R199 ;  /* 0x00000006b83b7c23 */ /* 0x000fe200080108c7 */
[----:B------:R-:W-:Y:S01]  /*e7a0*/  FADD.FTZ R130, R130, R71 ;  /* 0x0000004782827221 */ /* 0x000fe20000010000 */
[----:B------:R-:W-:Y:S01]  /*e7b0*/  FADD.FTZ R129, R129, R128 ;  /* 0x0000008081817221 */ /* 0x000fe20000010000 */
[C---:B----4-:R-:W-:Y:S02]  /*e7c0*/  HMMA.16816.F32.BF16 R64, R32.reuse, R16, R64 ;  /* 0x000000102040723c */ /* 0x050fe40000041840 */
[----:B------:R-:W-:Y:S01]  /*e7d0*/  FADD.FTZ R131, R131, R130 ;  /* 0x0000008283837221 */ /* 0x000fe20000010000 */
[----:B------:R-:W-:Y:S01]  /*e7e0*/  FADD.FTZ R124, R124, R129 ;  /* 0x000000817c7c7221 */ /* 0x000fe20000010000 */
[----:B------:R-:W4:Y:S02]  /*e7f0*/  MUFU.EX2 R57, R179 ;  /* 0x000000b300397308 */ /* 0x000f240000000800 */
[----:B------:R-:W-:Y:S01]  /*e800*/  FADD.FTZ R126, R126, R131 ;  /* 0x000000837e7e7221 */ /* 0x000fe20000010000 */
[----:B------:R-:W-:Y:S01]  /*e810*/  FADD.FTZ R125, R125, R124 ;  /* 0x0000007c7d7d7221 */ /* 0x000fe20000010000 */
[----:B------:R-:W-:Y:S02]  /*e820*/  HMMA.16816.F32.BF16 R12, R32, R18, R12 ;  /* 0x00000012200c723c */ /* 0x000fe4000004180c */
[----:B------:R-:W-:Y:S01]  /*e830*/  FADD.FTZ R127, R127, R126 ;  /* 0x0000007e7f7f7221 */ /* 0x000fe20000010000 */
[----:B------:R-:W-:Y:S01]  /*e840*/  FADD.FTZ R120, R120, R125 ;  /* 0x0000007d78787221 */ /* 0x000fe20000010000 */
[----:B------:R-:W5:Y:S01]  /*e850*/  LDSM.16.MT88.4 R16, [R161+0x7000] ;  /* 0x00700000a110783b */ /* 0x000f620000004200 */
[----:B---3--:R-:W-:Y:S01]  /*e860*/  F2FP.BF16.F32.PACK_AB R32, R150, R83 ;  /* 0x000000539620723e */ /* 0x008fe200000010ff */
        /* <DEDUP_REMOVED lines=9> */
[----:B----4-:R-:W-:Y:S01]  /*e900*/  F2FP.BF16.F32.PACK_AB R35, R57, R56 ;  /* 0x000000383923723e */ /* 0x010fe200000010ff */
[----:B------:R-:W2:Y:S01]  /*e910*/  MUFU.EX2 R59, R59 ;  /* 0x0000003b003b7308 */ /* 0x000ea20000000800 */
[----:B------:R-:W-:Y:S01]  /*e920*/  FADD.FTZ R119, R119, R118 ;  /* 0x0000007677777221 */ /* 0x000fe20000010000 */
[----:B------:R-:W-:-:S03]  /*e930*/  FADD.FTZ R112, R112, R117 ;  /* 0x0000007570707221 */ /* 0x000fc60000010000 */
[----:B------:R-:W-:Y:S01]  /*e940*/  FADD.FTZ R114, R114, R119 ;  /* 0x0000007772727221 */ /* 0x000fe20000010000 */
[----:B------:R-:W-:Y:S01]  /*e950*/  FADD.FTZ R113, R113, R112 ;  /* 0x0000007071717221 */ /* 0x000fe20000010000 */
[----:B-1----:R-:W-:Y:S01]  /*e960*/  HMMA.16816.F32.BF16 R20, R32, R28, R20 ;  /* 0x0000001c2014723c */ /* 0x002fe20000041814 */
[----:B------:R-:W1:Y:S01]  /*e970*/  MUFU.EX2 R62, R62 ;  /* 0x0000003e003e7308 */ /* 0x000e620000000800 */
[----:B------:R-:W-:Y:S01]  /*e980*/  FADD.FTZ R115, R115, R114 ;  /* 0x0000007273737221 */ /* 0x000fe20000010000 */
[----:B------:R-:W-:-:S03]  /*e990*/  FADD.FTZ R108, R108, R113 ;  /* 0x000000716c6c7221 */ /* 0x000fc60000010000 */
[----:B------:R-:W-:Y:S01]  /*e9a0*/  FADD.FTZ R110, R110, R115 ;  /* 0x000000736e6e7221 */ /* 0x000fe20000010000 */
[----:B------:R-:W-:Y:S01]  /*e9b0*/  FADD.FTZ R109, R109, R108 ;  /* 0x0000006c6d6d7221 */ /* 0x000fe20000010000 */
[C---:B-----5:R-:W-:Y:S01]  /*e9c0*/  HMMA.16816.F32.BF16 R44, R32.reuse, R24, R44 ;  /* 0x00000018202c723c */ /* 0x060fe2000004182c */
[----:B------:R-:W-:Y:S01]  /*e9d0*/  FFMA.FTZ R24, R182, UR6, -R194 ;  /* 0x00000006b6187c23 */ /* 0x000fe200080108c2 */
[----:B------:R-:W-:Y:S01]  /*e9e0*/  FADD.FTZ R111, R111, R110 ;  /* 0x0000006e6f6f7221 */ /* 0x000fe20000010000 */
[----:B------:R-:W-:Y:S01]  /*e9f0*/  FADD.FTZ R104, R104, R109 ;  /* 0x0000006d68687221 */ /* 0x000fe20000010000 */
[----:B------:R-:W-:Y:S01]  /*ea00*/  FFMA.FTZ R25, R183, UR6, -R194 ;  /* 0x00000006b7197c23 */ /* 0x000fe200080108c2 */
[----:B--2---:R-:W-:Y:S01]  /*ea10*/  F2FP.BF16.F32.PACK_AB R152, R59, R58 ;  /* 0x0000003a3b98723e */ /* 0x004fe200000010ff */
        /* <DEDUP_REMOVED lines=14> */
[----:B-1----:R-:W-:Y:S01]  /*eb00*/  F2FP.BF16.F32.PACK_AB R154, R239, R62 ;  /* 0x0000003eef9a723e */ /* 0x002fe200000010ff */
[----:B------:R-:W1:Y:S01]  /*eb10*/  MUFU.EX2 R25, R25 ;  /* 0x0000001900197308 */ /* 0x000e620000000800 */
[----:B------:R-:W-:Y:S01]  /*eb20*/  FADD.FTZ R98, R98, R103 ;  /* 0x0000006762627221 */ /* 0x000fe20000010000 */
[----:B------:R-:W-:Y:S01]  /*eb30*/  FADD.FTZ R97, R97, R96 ;  /* 0x0000006061617221 */ /* 0x000fe20000010000 */
[----:B------:R-:W-:Y:S01]  /*eb40*/  HMMA.16816.F32.BF16 R52, R32, R16, R52 ;  /* 0x000000102034723c */ /* 0x000fe20000041834 */
[----:B------:R-:W-:Y:S01]  /*eb50*/  LDSM.16.MT88.4 R200, [R203+0x7800] ;  /* 0x00780000cbc8783b */ /* 0x000fe20000004200 */
[----:B------:R-:W-:Y:S01]  /*eb60*/  FADD.FTZ R99, R99, R98 ;  /* 0x0000006263637221 */ /* 0x000fe20000010000 */
[----:B------:R-:W-:-:S02]  /*eb70*/  FADD.FTZ R92, R92, R97 ;  /* 0x000000615c5c7221 */ /* 0x000fc40000010000 */
[----:B------:R-:W-:Y:S01]  /*eb80*/  MUFU.EX2 R26, R26 ;  /* 0x0000001a001a7308 */ /* 0x000fe20000000800 */
[----:B------:R-:W-:Y:S01]  /*eb90*/  FADD.FTZ R94, R94, R99 ;  /* 0x000000635e5e7221 */ /* 0x000fe20000010000 */
[----:B------:R-:W-:Y:S01]  /*eba0*/  FADD.FTZ R93, R93, R92 ;  /* 0x0000005c5d5d7221 */ /* 0x000fe20000010000 */
[----:B------:R-:W-:Y:S01]  /*ebb0*/  HMMA.16816.F32.BF16 R40, R32, R18, R40 ;  /* 0x000000122028723c */ /* 0x000fe20000041828 */
[----:B------:R3:W4:Y:S01]  /*ebc0*/  LDSM.16.MT88.4 R16, [R161+0x7800] ;  /* 0x00780000a110783b */ /* 0x0007220000004200 */
[----:B------:R-:W-:Y:S01]  /*ebd0*/  FADD.FTZ R95, R95, R94 ;  /* 0x0000005e5f5f7221 */ /* 0x000fe20000010000 */
[----:B------:R-:W-:Y:S02]  /*ebe0*/  FADD.FTZ R88, R88, R93 ;  /* 0x0000005d58587221 */ /* 0x000fe40000010000 */
[----:B------:R-:W5:Y:S01]  /*ebf0*/  MUFU.EX2 R27, R27 ;  /* 0x0000001b001b7308 */ /* 0x000f620000000800 */
[----:B------:R-:W-:Y:S01]  /*ec00*/  FADD.FTZ R90, R90, R95 ;  /* 0x0000005f5a5a7221 */ /* 0x000fe20000010000 */
[----:B------:R-:W-:Y:S01]  /*ec10*/  FADD.FTZ R89, R89, R88 ;  /* 0x0000005859597221 */ /* 0x000fe20000010000 */
[----:B-1----:R-:W-:-:S02]  /*ec20*/  F2FP.BF16.F32.PACK_AB R153, R25, R24 ;  /* 0x000000181999723e */ /* 0x002fc400000010ff */
[----:B------:R-:W-:Y:S01]  /*ec30*/  FADD.FTZ R91, R91, R90 ;  /* 0x0000005a5b5b7221 */ /* 0x000fe20000010000 */
[----:B------:R-:W-:-:S03]  /*ec40*/  FADD.FTZ R84, R84, R89 ;  /* 0x0000005954547221 */ /* 0x000fc60000010000 */
[----:B------:R-:W-:Y:S01]  /*ec50*/  FADD.FTZ R0, R86, R91 ;  /* 0x0000005b56007221 */ /* 0x000fe20000010000 */
[----:B------:R-:W-:-:S03]  /*ec60*/  FADD.FTZ R84, R85, R84 ;  /* 0x0000005455547221 */ /* 0x000fc60000010000 */
[----:B------:R-:W-:Y:S01]  /*ec70*/  FADD.FTZ R0, R87, R0 ;  /* 0x0000000057007221 */ /* 0x000fe20000010000 */
[----:B------:R-:W-:Y:S01]  /*ec80*/  FADD.FTZ R157, R157, R84 ;  /* 0x000000549d9d7221 */ /* 0x000fe20000010000 */
[----:B-----5:R-:W-:-:S03]  /*ec90*/  F2FP.BF16.F32.PACK_AB R155, R27, R26 ;  /* 0x0000001a1b9b723e */ /* 0x020fc600000010ff */
[----:B------:R-:W-:Y:S01]  /*eca0*/  FADD.FTZ R157, R80, R157 ;  /* 0x0000009d509d7221 */ /* 0x000fe20000010000 */
[----:B--2---:R-:W-:Y:S03]  /*ecb0*/  HMMA.16816.F32.BF16 R64, R32, R28, R64 ;  /* 0x0000001c2040723c */ /* 0x004fe60000041840 */
[----:B------:R-:W-:-:S04]  /*ecc0*/  FADD.FTZ R76, R76, R157 ;  /* 0x0000009d4c4c7221 */ /* 0x000fc80000010000 */
[----:B------:R-:W-:Y:S01]  /*ecd0*/  FADD.FTZ R76, R77, R76 ;  /* 0x0000004c4d4c7221 */ /* 0x000fe20000010000 */
[----:B------:R-:W-:Y:S03]  /*ece0*/  HMMA.16816.F32.BF16 R136, R152, R140, R44 ;  /* 0x0000008c9888723c */ /* 0x000fe6000004182c */
[----:B------:R-:W-:-:S04]  /*ecf0*/  FADD.FTZ R49, R49, R76 ;  /* 0x0000004c31317221 */ /* 0x000fc80000010000 */
        /* <DEDUP_REMOVED lines=11> */
[----:B---3--:R-:W-:Y:S01]  /*edb0*/  HMMA.16816.F32.BF16 R160, R152, R132, R20 ;  /* 0x0000008498a0723c */ /* 0x008fe20000041814 */
[----:B------:R-:W-:Y:S02]  /*edc0*/  FADD.FTZ R5, R5, R0 ;  /* 0x0000000005057221 */ /* 0x000fe40000010000 */
[----:B------:R-:W-:Y:S02]  /*edd0*/  FADD.FTZ R0, R148, R83 ;  /* 0x0000005394007221 */ /* 0x000fe40000010000 */
[----:B------:R-:W-:-:S02]  /*ede0*/  FADD.FTZ R5, R2, R5 ;  /* 0x0000000502057221 */ /* 0x000fc40000010000 */
[----:B------:R-:W-:Y:S01]  /*edf0*/  FADD.FTZ R165, R165, R0 ;  /* 0x00000000a5a57221 */ /* 0x000fe20000010000 */
[-C--:B------:R-:W-:Y:S01]  /*ee00*/  MOV R0, R189.reuse ;  /* 0x000000bd00007202 */ /* 0x080fe20000000f00 */
[C---:B------:R-:W-:Y:S01]  /*ee10*/  HMMA.16816.F32.BF16 R132, R152.reuse, R134, R36 ;  /* 0x000000869884723c */ /* 0x040fe20000041824 */
[----:B------:R-:W-:Y:S01]  /*ee20*/  FADD.FTZ R6, R6, R5 ;  /* 0x0000000506067221 */ /* 0x000fe20000010000 */
[----:B------:R-:W-:Y:S01]  /*ee30*/  FADD.FTZ R58, R58, R165 ;  /* 0x000000a53a3a7221 */ /* 0x000fe20000010000 */
[-C--:B------:R-:W-:Y:S02]  /*ee40*/  MOV R2, R190.reuse ;  /* 0x000000be00027202 */ /* 0x080fe40000000f00 */
[----:B------:R-:W-:Y:S01]  /*ee50*/  FADD.FTZ R7, R7, R6 ;  /* 0x0000000607077221 */ /* 0x000fe20000010000 */
[----:B------:R-:W-:Y:S01]  /*ee60*/  FADD.FTZ R59, R59, R58 ;  /* 0x0000003a3b3b7221 */ /* 0x000fe20000010000 */
[----:B------:R-:W-:Y:S01]  /*ee70*/  @P1 MOV R0, R189 ;  /* 0x000000bd00001202 */ /* 0x000fe20000000f00 */
[----:B----4-:R-:W-:Y:S01]  /*ee80*/  HMMA.16816.F32.BF16 R144, R152, R16, R52 ;  /* 0x000000109890723c */ /* 0x010fe20000041834 */
[----:B------:R-:W-:Y:S01]  /*ee90*/  FADD.FTZ R60, R60, R7 ;  /* 0x000000073c3c7221 */ /* 0x000fe20000010000 */
[----:B------:R-:W-:Y:S01]  /*eea0*/  FADD.FTZ R62, R62, R59 ;  /* 0x0000003b3e3e7221 */ /* 0x000fe20000010000 */
[----:B------:R-:W-:-:S02]  /*eeb0*/  @P1 MOV R2, R190 ;  /* 0x000000be00021202 */ /* 0x000fc40000000f00 */
[----:B------:R-:W-:Y:S01]  /*eec0*/  FADD.FTZ R61, R61, R60 ;  /* 0x0000003c3d3d7221 */ /* 0x000fe20000010000 */
[----:B------:R-:W-:Y:S02]  /*eed0*/  FADD.FTZ R239, R239, R62 ;  /* 0x0000003eefef7221 */ /* 0x000fe40000010000 */
        /* <DEDUP_REMOVED lines=8> */
[----:B------:R-:W-:Y:S01]  /*ef60*/  FADD.FTZ R240, R27, R26 ;  /* 0x0000001a1bf07221 */ /* 0x000fe20000010000 */
[----:B------:R-:W-:-:S14]  /*ef70*/  BRA.U UP0, `(.L_x_3070) ;  /* 0x0000000100047547 */ /* 0x000fdc000b800000 */
.L_x_3064:
[----:B------:R-:W-:-:S12]  /*ef80*/  UIADD3 UR16, UPT, UPT, UR4, -0x1, URZ ;  /* 0xffffffff04107890 */ /* 0x000fd8000fffe0ff */
.L_x_3070:
[----:B------:R-:W-:-:S09]  /*ef90*/  UISETP.GE.AND UP0, UPT, UR16, UR14, UPT ;  /* 0x0000000e1000728c */ /* 0x000fd2000bf06270 */
[----:B------:R-:W-:Y:S05]  /*efa0*/  BRA.U !UP0, `(.L_x_3071) ;  /* 0x0000004d08b07547 */ /* 0x000fea000b800000 */
[----:B------:R-:W1:Y:S01]  /*efb0*/  S2UR UR10, SR_CgaCtaId ;  /* 0x00000000000a79c3 */ /* 0x000e620000008800 */
[----:B------:R-:W-:Y:S01]  /*efc0*/  UISETP.NE.U32.AND UP0, UPT, UR12, URZ, UPT ;  /* 0x000000ff0c00728c */ /* 0x000fe2000bf05070 */
[----:B------:R-:W-:Y:S01]  /*efd0*/  LOP3.LUT R225, R3, 0x200, R220, 0xf8, !PT ;  /* 0x0000020003e17812 */ /* 0x000fe200078ef8dc */
[----:B------:R-:W-:Y:S01]  /*efe0*/  IMAD.MOV.U32 R3, RZ, RZ, R0 ;  /* 0x000000ffff037224 */ /* 0x000fe200078e0000 */
[----:B------:R-:W-:Y:S01]  /*eff0*/  MOV R236, RZ ;  /* 0x000000ff00ec7202 */ /* 0x000fe20000000f00 */
[----:B------:R-:W-:Y:S01]  /*f000*/  UISETP.NE.AND.EX UP0, UPT, UR13, URZ, UPT, UP0 ;  /* 0x000000ff0d00728c */ /* 0x000fe2000bf05300 */
[----:B------:R-:W-:Y:S01]  /*f010*/  LEA R225, R225, UR5, 0x1 ;  /* 0x00000005e1e17c11 */ /* 0x000fe2000f8e08ff */
[----:B------:R-:W-:Y:S01]  /*f020*/  IMAD.MOV.U32 R165, RZ, RZ, R2 ;  /* 0x000000ffffa57224 */ /* 0x000fe200078e0002 */
[----:B------:R-:W-:Y:S01]  /*f030*/  UMOV UR13, 0x400 ;  /* 0x00000400000d7882 */ /* 0x000fe20000000000 */
[----:B------:R-:W-:Y:S01]  /*f040*/  ULEA UR11, UR16, 0x100, 0x8 ;  /* 0x00000100100b7891 */ /* 0x000fe2000f8e40ff */
[C---:B------:R-:W-:Y:S01]  /*f050*/  IADD3 R238, PT, PT, R225.reuse, 0xa000, RZ ;  /* 0x0000a000e1ee7810 */ /* 0x040fe20007ffe0ff */
[----:B------:R-:W-:Y:S01]  /*f060*/  IMAD.IADD R224, R4, 0x1, R225 ;  /* 0x0000000104e07824 */ /* 0x000fe200078e02e1 */
[----:B------:R-:W-:Y:S01]  /*f070*/  PLOP3.LUT P1, PT, PT, PT, UP0, 0x80, 0x8 ;  /* 0x000000000008781c */ /* 0x000fe20003f2f008 */
[----:B------:R-:W-:Y:S01]  /*f080*/  VIADD R237, R225, 0xa040 ;  /* 0x0000a040e1ed7836 */ /* 0x000fe20000000000 */
[----:B------:R-:W-:Y:S01]  /*f090*/  UIADD3 UR12, UPT, UPT, UR16, 0x1, URZ ;  /* 0x00000001100c7890 */ /* 0x000fe2000fffe0ff */
[----:B------:R-:W2:Y:S01]  /*f0a0*/  LDCU UR4, c[0x0][0x45c] ;  /* 0x00008b80ff0477ac */ /* 0x000ea20008000800 */
[----:B------:R-:W3:Y:S01]  /*f0b0*/  LDCU.64 UR6, c[0x0][0x3a0] ;  /* 0x00007400ff0677ac */ /* 0x000ee20008000a00 */
[----:B------:R-:W4:Y:S01]  /*f0c0*/  LDCU.64 UR8, c[0x0][0x3a8] ;  /* 0x00007500ff0877ac */ /* 0x000f220008000a00 */
[----:B-1----:R-:W-:-:S12]  /*f0d0*/  ULEA UR5, UR10, UR13, 0x18 ;  /* 0x0000000d0a057291 */ /* 0x002fd8000f8ec0ff */
.L_x_3075:
[----:B------:R-:W1:Y:S01]  /*f0e0*/  S2R R226, SR_TID.X ;  /* 0x0000000000e27919 */ /* 0x000e620000002100 */
[----:B------:R-:W-:Y:S01]  /*f0f0*/  @!P1 IADD3 R5, P0, PT, RZ, -R236, RZ ;  /* 0x800000ecff059210 */ /* 0x000fe20007f1e0ff */
[----:B------:R-:W-:Y:S01]  /*f100*/  IMAD.MOV.U32 R4, RZ, RZ, R232 ;  /* 0x000000ffff047224 */ /* 0x000fe200078e00e8 */
[----:B------:R-:W5:Y:S01]  /*f110*/  @!P1 LDC R60, c[0x0][0x3c0] ;  /* 0x0000f000ff3c9b82 */ /* 0x000f620000000800 */
[----:B------:R-:W-:Y:S07]  /*f120*/  DEPBAR.LE SB0, 0x0 ;  /* 0x000080000000791a */ /* 0x000fee0000000000 */
[----:B------:R-:W-:Y:S01]  /*f130*/  BAR.SYNC.DEFER_BLOCKING 0x0 ;  /* 0x0000000000007b1d */ /* 0x000fe20000010000 */
[----:B------:R-:W-:Y:S02]  /*f140*/  IMAD.MOV.U32 R2, RZ, RZ, R233 ;  /* 0x000000ffff027224 */ /* 0x000fe400078e00e9 */
[----:B-1----:R-:W-:Y:S05]  /*f150*/  IMAD.SHL.U32 R65, R226, 0x8, RZ ;  /* 0x00000008e2417824 */ /* 0x002fea00078e00ff */
[----:B------:R-:W1:Y:S01]  /*f160*/  LDC R63, c[0x0][0x3c4] ;  /* 0x0000f100ff3f7b82 */ /* 0x000e620000000800 */
[----:B-----5:R-:W-:Y:S04]  /*f170*/  @!P1 IMAD.SHL.U32 R0, R60, 0x100, RZ ;  /* 0x000001003c009824 */ /* 0x020fe800078e00ff */
[----:B------:R-:W-:Y:S05]  /*f180*/  @!P1 IMAD.X R0, RZ, RZ, ~R0, P0 ;  /* 0x000000ffff009224 */ /* 0x000fea00000e0e00 */
[----:B------:R-:W-:Y:S04]  /*f190*/  @!P1 SHF.R.S64 R5, R5, 0x1f, R0 ;  /* 0x0000001f05059819 */ /* 0x000fe80000001000 */
[----:B------:R-:W-:Y:S04]  /*f1a0*/  @!P1 IADD3 R232, P0, PT, R232, R5, RZ ;  /* 0x00000005e8e89210 */ /* 0x000fe80007f1e0ff */
[----:B------:R-:W-:Y:S02]  /*f1b0*/  @!P1 LEA.HI.X.SX32 R233, R0, R233, 0x1, P0 ;  /* 0x000000e900e99211 */ /* 0x000fe400000f0eff */
[----:B------:R-:W-:Y:S01]  /*f1c0*/  LOP3.LUT R0, R226, 0x38, RZ, 0xc0, !PT ;  /* 0x00000038e2007812 */ /* 0x000fe200078ec0ff */
[----:B------:R-:W-:Y:S06]  /*f1d0*/  @!P1 BRA `(.L_x_3072) ;  /* 0x0000000000f89947 */ /* 0x000fec0003800000 */
[----:B------:R-:W5:Y:S01]  /*f1e0*/  LDC R5, c[0x0][0x4f0] ;  /* 0x00013c00ff057b82 */ /* 0x000f620000000800 */
[----:B------:R-:W-:Y:S01]  /*f1f0*/  UIADD3 UR10, UPT, UPT, UR11, -0x100, URZ ;  /* 0xffffff000b0a7890 */ /* 0x000fe2000fffe0ff */
[----:B------:R-:W-:Y:S06]  /*f200*/  IABS R10, UR11 ;  /* 0x0000000b000a7c13 */ /* 0x000fec0008000000 */
[----:B------:R-:W2:Y:S01]  /*f210*/  LDC.64 R60, c[0x0][0x3c0] ;  /* 0x0000f000ff3c7b82 */ /* 0x000ea20000000a00 */
[----:B------:R-:W-:Y:S05]  /*f220*/  IMAD.U32 R8, RZ, RZ, UR10 ;  /* 0x0000000aff087e24 */ /* 0x000fea000f8e00ff */
[----:B------:R-:W-:Y:S02]  /*f230*/  IABS R8, R8 ;  /* 0x0000000800087213 */ /* 0x000fe40000000000 */
[----:B-----5:R-:W-:Y:S04]  /*f240*/  IABS R6, R5 ;  /* 0x0000000500067213 */ /* 0x020fe80000000000 */
[----:B------:R-:W5:Y:S10]  /*f250*/  I2F.RP R9, R6 ;  /* 0x0000000600097306 */ /* 0x000f740000209400 */
[----:B-----5:R-:W5:Y:S02]  /*f260*/  MUFU.RCP R7, R9 ;  /* 0x0000000900077308 */ /* 0x020f640000001000 */
[----:B-----5:R-:W-:Y:S08]  /*f270*/  VIADD R12, R7, 0xffffffe ;  /* 0x0ffffffe070c7836 */ /* 0x020ff00000000000 */
[----:B------:R-:W5:Y:S02]  /*f280*/  F2I.FTZ.U32.TRUNC.NTZ R13, R12 ;  /* 0x0000000c000d7305 */ /* 0x000f64000021f000 */
        /* <DEDUP_REMOVED lines=10> */
[C---:B------:R-:W-:Y:S01]  /*f330*/  IMAD R10, R6.reuse, R9, R10 ;  /* 0x00000009060a7224 */ /* 0x040fe200078e020a */
[----:B------:R-:W-:Y:S02]  /*f340*/  LOP3.LUT R9, RZ, R5, RZ, 0x33, !PT ;  /* 0x00000005ff097212 */ /* 0x000fe400078e33ff */
[C---:B------:R-:W-:Y:S02]  /*f350*/  ISETP.GT.U32.AND P2, PT, R6.reuse, R8, PT ;  /* 0x000000080600720c */ /* 0x040fe40003f44070 */
[----:B------:R-:W-:Y:S02]  /*f360*/  ISETP.GT.U32.AND P4, PT, R6, R10, PT ;  /* 0x0000000a0600720c */ /* 0x000fe40003f84070 */
[----:B------:R-:W-:Y:S09]  /*f370*/  ISETP.GE.AND P3, PT, R7, RZ, PT ;  /* 0x000000ff0700720c */ /* 0x000ff20003f66270 */
[----:B------:R-:W-:Y:S02]  /*f380*/  @!P2 IMAD.IADD R8, R8, 0x1, -R6 ;  /* 0x000000010808a824 */ /* 0x000fe400078e0a06 */
[-C--:B------:R-:W-:Y:S01]  /*f390*/  @!P4 IADD3 R10, PT, PT, R10, -R6.reuse, RZ ;  /* 0x800000060a0ac210 */ /* 0x080fe20007ffe0ff */
[----:B------:R-:W-:Y:S01]  /*f3a0*/  @!P2 VIADD R11, R11, 0x1 ;  /* 0x000000010b0ba836 */ /* 0x000fe20000000000 */
[C---:B------:R-:W-:Y:S01]  /*f3b0*/  ISETP.NE.AND P2, PT, R5.reuse, RZ, PT ;  /* 0x000000ff0500720c */ /* 0x040fe20003f45270 */
[----:B------:R-:W-:Y:S01]  /*f3c0*/  @!P4 VIADD R12, R12, 0x1 ;  /* 0x000000010c0cc836 */ /* 0x000fe20000000000 */
[-C--:B------:R-:W-:Y:S02]  /*f3d0*/  ISETP.GE.U32.AND P5, PT, R8, R6.reuse, PT ;  /* 0x000000060800720c */ /* 0x080fe40003fa6070 */
[----:B------:R-:W-:Y:S02]  /*f3e0*/  ISETP.GE.U32.AND P6, PT, R10, R6, PT ;  /* 0x000000060a00720c */ /* 0x000fe40003fc6070 */
[----:B------:R-:W-:Y:S04]  /*f3f0*/  LOP3.LUT R6, R5, UR10, RZ, 0x3c, !PT ;  /* 0x0000000a05067c12 */ /* 0x000fe8000f8e3cff */
[----:B------:R-:W-:Y:S05]  /*f400*/  ISETP.GE.AND P0, PT, R6, RZ, PT ;  /* 0x000000ff0600720c */ /* 0x000fea0003f06270 */
[----:B------:R-:W-:Y:S02]  /*f410*/  @P5 IADD3 R11, PT, PT, R11, 0x1, RZ ;  /* 0x000000010b0b5810 */ /* 0x000fe40007ffe0ff */
[----:B------:R-:W-:Y:S05]  /*f420*/  @P6 VIADD R12, R12, 0x1 ;  /* 0x000000010c0c6836 */ /* 0x000fea0000000000 */
[----:B------:R-:W-:Y:S01]  /*f430*/  @!P3 IADD3 R12, PT, PT, -R12, RZ, RZ ;  /* 0x000000ff0c0cb210 */ /* 0x000fe20007ffe1ff */
[----:B------:R-:W-:Y:S05]  /*f440*/  @!P0 IMAD.MOV R11, RZ, RZ, -R11 ;  /* 0x000000ffff0b8224 */ /* 0x000fea00078e0a0b */
        /* <DEDUP_REMOVED lines=8> */
[----:B------:R-:W5:Y:S02]  /*f4d0*/  LDG.E R7, desc[UR18][R16.64] ;  /* 0x0000001210077981 */ /* 0x000f64000c1e1900 */
[-C--:B--2---:R-:W-:Y:S01]  /*f4e0*/  IMAD.WIDE.U32 R10, R5, R60.reuse, RZ ;  /* 0x0000003c050a7225 */ /* 0x084fe200078e00ff */
[----:B------:R-:W-:Y:S01]  /*f4f0*/  SHF.R.S32.HI R9, RZ, 0x1f, R5 ;  /* 0x0000001fff097819 */ /* 0x000fe20000011405 */
[----:B------:R-:W5:Y:S04]  /*f500*/  LDG.E R6, desc[UR18][R14.64] ;  /* 0x000000120e067981 */ /* 0x000f68000c1e1900 */
[----:B------:R-:W-:Y:S04]  /*f510*/  IMAD R8, R9, R60, RZ ;  /* 0x0000003c09087224 */ /* 0x000fe800078e02ff */
[----:B------:R-:W-:Y:S05]  /*f520*/  IMAD R8, R5, R61, R8 ;  /* 0x0000003d05087224 */ /* 0x000fea00078e0208 */
[----:B------:R-:W-:Y:S01]  /*f530*/  IADD3 R11, PT, PT, R11, R8, RZ ;  /* 0x000000080b0b7210 */ /* 0x000fe20007ffe0ff */
[----:B-----5:R-:W-:Y:S04]  /*f540*/  IMAD.IADD R7, R7, 0x1, -R6 ;  /* 0x0000000107077824 */ /* 0x020fe800078e0a06 */
[----:B----4-:R-:W-:Y:S01]  /*f550*/  IMAD.WIDE.U32 R10, R7, UR8, R10 ;  /* 0x00000008070a7c25 */ /* 0x010fe2000f8e000a */
[----:B------:R-:W-:Y:S02]  /*f560*/  SHF.R.S32.HI R5, RZ, 0x1f, R7 ;  /* 0x0000001fff057819 */ /* 0x000fe40000011407 */
[C---:B------:R-:W-:Y:S03]  /*f570*/  LEA R232, P0, R10.reuse, R4, 0x1 ;  /* 0x000000040ae87211 */ /* 0x040fe600078008ff */
[----:B------:R-:W-:Y:S04]  /*f580*/  IMAD R6, R5, UR8, RZ ;  /* 0x0000000805067c24 */ /* 0x000fe8000f8e02ff */
[----:B------:R-:W-:Y:S04]  /*f590*/  IMAD R6, R7, UR9, R6 ;  /* 0x0000000907067c24 */ /* 0x000fe8000f8e0206 */
[----:B------:R-:W-:Y:S05]  /*f5a0*/  IMAD.IADD R233, R11, 0x1, R6 ;  /* 0x000000010be97824 */ /* 0x000fea00078e0206 */
[----:B------:R-:W-:Y:S07]  /*f5b0*/  LEA.HI.X R233, R10, R2, R233, 0x1, P0 ;  /* 0x000000020ae97211 */ /* 0x000fee00000f0ce9 */
.L_x_3072:
[----:B------:R-:W-:Y:S01]  /*f5c0*/  LOP3.LUT R0, R0, 0x1f8, R65, 0x78, !PT ;  /* 0x000001f800007812 */ /* 0x000fe200078e7841 */
[C---:B------:R-:W-:Y:S01]  /*f5d0*/  IMAD.SHL.U32 R61, R60.reuse, 0x20, RZ ;  /* 0x000000203c3d7824 */ /* 0x040fe200078e00ff */
[----:B-1----:R-:W-:Y:S01]  /*f5e0*/  SHF.L.U64.HI R60, R60, 0x5, R63 ;  /* 0x000000053c3c7819 */ /* 0x002fe2000001023f */
[----:B------:R-:W-:Y:S01]  /*f5f0*/  IMAD.MOV.U32 R229, RZ, RZ, 0x20 ;  /* 0x00000020ffe57424 */ /* 0x000fe200078e00ff */
[----:B------:R-:W-:Y:S01]  /*f600*/  LOP3.LUT R0, R0, 0x1e00, R65, 0xf8, !PT ;  /* 0x00001e0000007812 */ /* 0x000fe200078ef841 */
[----:B------:R-:W-:Y:S01]  /*f610*/  UIADD3 UR12, UPT, UPT, UR12, -0x1, URZ ;  /* 0xffffffff0c0c7890 */ /* 0x000fe2000fffe0ff */
[----:B------:R-:W-:Y:S02]  /*f620*/  IADD3 R62, P0, PT, R61, R232, RZ ;  /* 0x000000e83d3e7210 */ /* 0x000fe40007f1e0ff */
[----:B------:R-:W-:Y:S01]  /*f630*/  LEA R167, R0, UR5, 0x1 ;  /* 0x0000000500a77c11 */ /* 0x000fe2000f8e08ff */
[----:B------:R-:W-:Y:S01]  /*f640*/  UISETP.GT.AND UP0, UPT, UR12, UR14, UPT ;  /* 0x0000000e0c00728c */ /* 0x000fe2000bf04270 */
[-C--:B------:R-:W-:Y:S01]  /*f650*/  IADD3 R70, P2, PT, R62, R61.reuse, RZ ;  /* 0x0000003d3e467210 */ /* 0x080fe20007f5e0ff */
[----:B------:R-:W-:Y:S01]  /*f660*/  IMAD.X R63, R60, 0x1, R233, P0 ;  /* 0x000000013c3f7824 */ /* 0x000fe200000e06e9 */
[----:B------:R-:W-:Y:S01]  /*f670*/  MOV R166, 0x40 ;  /* 0x0000004000a67802 */ /* 0x000fe20000000f00 */
[----:B------:R-:W-:Y:S01]  /*f680*/  @!PT LDS RZ, [RZ] ;  /* 0x00000000fffff984 */ /* 0x000fe20000000800 */
[----:B------:R-:W-:Y:S01]  /*f690*/  @!PT LDS RZ, [RZ] ;  /* 0x00000000fffff984 */ /* 0x000fe20000000800 */
[----:B------:R-:W-:Y:S01]  /*f6a0*/  @!PT LDS RZ, [RZ] ;  /* 0x00000000fffff984 */ /* 0x000fe20000000800 */
[----:B------:R-:W-:Y:S01]  /*f6b0*/  LDGSTS.E.BYPASS.LTC128B.128 [R167+0xa000], desc[UR18][R232.64] ;  /* 0x0a000000e8a77fae */ /* 0x000fe2000b981a12 */
        /* <DEDUP_REMOVED lines=24> */
[-C--:B-----5:R-:W-:Y:S01]  /*f840*/  IADD3 R70, P0, PT, R62, R61.reuse, RZ ;  /* 0x0000003d3e467210 */ /* 0x0a0fe20007f1e0ff */
[--C-:B------:R-:W-:Y:S03]  /*f850*/  IMAD.X R63, R79, 0x1, R60.reuse, P2 ;  /* 0x000000014f3f7824 */ /* 0x100fe600010e063c */
[----:B------:R-:W-:Y:S01]  /*f860*/  LDGSTS.E.BYPASS.LTC128B.128 [R167+0xe800], desc[UR18][R78.64] ;  /* 0x0e8000004ea77fae */ /* 0x000fe2000b981a12 */
[-C--:B--2---:R-:W-:Y:S01]  /*f870*/  IADD3 R68, P2, PT, R70, R61.reuse, RZ ;  /* 0x0000003d46447210 */ /* 0x084fe20007f5e0ff */
[--C-:B------:R-:W-:Y:S03]  /*f880*/  IMAD.X R71, R63, 0x1, R60.reuse, P0 ;  /* 0x000000013f477824 */ /* 0x100fe600000e063c */
[----:B------:R1:W-:Y:S01]  /*f890*/  LDGSTS.E.BYPASS.LTC128B.128 [R167+0xf000], desc[UR18][R62.64] ;  /* 0x0f0000003ea77fae */ /* 0x0003e2000b981a12 */
[-C--:B---3--:R-:W-:Y:S02]  /*f8a0*/  IADD3 R66, P0, PT, R68, R61.reuse, RZ ;  /* 0x0000003d44427210 */ /* 0x088fe40007f1e0ff */
[----:B------:R-:W-:Y:S02]  /*f8b0*/  IADD3.X R69, PT, PT, R71, R60, RZ, P2, !PT ;  /* 0x0000003c47457210 */ /* 0x000fe400017fe4ff */
[----:B------:R-:W-:Y:S01]  /*f8c0*/  LDGSTS.E.BYPASS.LTC128B.128 [R167+0xf800], desc[UR18][R70.64] ;  /* 0x0f80000046a77fae */ /* 0x000fe2000b981a12 */
[-C--:B----4-:R-:W-:Y:S02]  /*f8d0*/  IADD3 R64, P2, PT, R66, R61.reuse, RZ ;  /* 0x0000003d42407210 */ /* 0x090fe40007f5e0ff */
[--C-:B------:R-:W-:Y:S02]  /*f8e0*/  IMAD.X R67, R69, 0x1, R60.reuse, P0 ;  /* 0x0000000145437824 */ /* 0x100fe400000e063c */
[----:B------:R-:W-:Y:S01]  /*f8f0*/  LDGSTS.E.BYPASS.LTC128B.128 [R167+0x10000], desc[UR18][R68.64] ;  /* 0x1000000044a77fae */ /* 0x000fe2000b981a12 */
[----:B------:R-:W-:Y:S01]  /*f900*/  IADD3 R72, P0, PT, R64, R61, RZ ;  /* 0x0000003d40487210 */ /* 0x000fe20007f1e0ff */
[--C-:B------:R-:W-:Y:S03]  /*f910*/  IMAD.X R65, R67, 0x1, R60.reuse, P2 ;  /* 0x0000000143417824 */ /* 0x100fe600010e063c */
[----:B------:R-:W-:Y:S01]  /*f920*/  LDGSTS.E.BYPASS.LTC128B.128 [R167+0x10800], desc[UR18][R66.64] ;  /* 0x1080000042a77fae */ /* 0x000fe2000b981a12 */
[----:B------:R-:W-:Y:S04]  /*f930*/  IMAD.X R73, R65, 0x1, R60, P0 ;  /* 0x0000000141497824 */ /* 0x000fe800000e063c */
[----:B------:R2:W-:Y:S01]  /*f940*/  LDGSTS.E.BYPASS.LTC128B.128 [R167+0x11000], desc[UR18][R64.64] ;  /* 0x1100000040a77fae */ /* 0x0005e2000b981a12 */
[C---:B------:R-:W-:Y:S04]  /*f950*/  LOP3.LUT P0, RZ, R226.reuse, 0x2, RZ, 0xc0, !PT ;  /* 0x00000002e2ff7812 */ /* 0x040fe8000780c0ff */
[----:B------:R3:W-:Y:S01]  /*f960*/  LDGSTS.E.BYPASS.LTC128B.128 [R167+0x11800], desc[UR18][R72.64] ;  /* 0x1180000048a77fae */ /* 0x0007e2000b981a12 */
[----:B------:R-:W-:Y:S02]  /*f970*/  SEL R229, R229, 0xffffffe0, !P0 ;  /* 0xffffffe0e5e57807 */ /* 0x000fe40004000000 */
[----:B------:R-:W-:Y:S02]  /*f980*/  LOP3.LUT P0, RZ, R226, 0x4, RZ, 0xc0, !PT ;  /* 0x00000004e2ff7812 */ /* 0x000fe4000780c0ff */
[----:B------:R-:W-:Y:S01]  /*f990*/  LDSM.16.M88.4 R168, [R228] ;  /* 0x00000000e4a8783b */ /* 0x000fe20000000200 */
[C-C-:B------:R-:W-:Y:S01]  /*f9a0*/  IMAD.IADD R164, R227.reuse, 0x1, R229.reuse ;  /* 0x00000001e3a47824 */ /* 0x140fe200078e02e5 */
[----:B------:R-:W-:Y:S03]  /*f9b0*/  SEL R166, R166, 0xffffffc0, !P0 ;  /* 0xffffffc0a6a67807 */ /* 0x000fe60004000000 */
[----:B------:R-:W4:Y:S02]  /*f9c0*/  LDSM.16.M88.4 R172, [R227+0x2000] ;  /* 0x00200000e3ac783b */ /* 0x000f240000000200 */
[C-C-:B------:R-:W-:Y:S03]  /*f9d0*/  IMAD.IADD R0, R228.reuse, 0x1, R166.reuse ;  /* 0x00000001e4007824 */ /* 0x140fe600078e02a6 */
[----:B------:R-:W5:Y:S01]  /*f9e0*/  LDSM.16.M88.4 R176, [R227+0x2800] ;  /* 0x00280000e3b0783b */ /* 0x000f620000000200 */
[----:B------:R-:W-:Y:S02]  /*f9f0*/  IMAD.IADD R2, R227, 0x1, R166 ;  /* 0x00000001e3027824 */ /* 0x000fe400078e02a6 */
[C---:B------:R-:W-:Y:S02]  /*fa00*/  IMAD.IADD R212, R229.reuse, 0x1, R0 ;  /* 0x00000001e5d47824 */ /* 0x040fe400078e0200 */
[----:B------:R-:W1:Y:S05]  /*fa10*/  LDSM.16.M88.4 R180, [R227+0x3000] ;  /* 0x00300000e3b4783b */ /* 0x000e6a0000000200 */
[----:B------:R-:W0:Y:S05]  /*fa20*/  LDGDEPBAR ;  /* 0x00000000000079af */ /* 0x000e2a0000000000 */
[----:B------:R-:W2:Y:S05]  /*fa30*/  LDSM.16.M88.4 R184, [R227+0x3800] ;  /* 0x00380000e3b8783b */ /* 0x000eaa0000000200 */
[----:B------:R-:W3:Y:S05]  /*fa40*/  LDSM.16.M88.4 R188, [R227+0x4000] ;  /* 0x00400000e3bc783b */ /* 0x000eea0000000200 */
[----:B------:R-:W3:Y:S05]  /*fa50*/  LDSM.16.M88.4 R192, [R227+0x4800] ;  /* 0x00480000e3c0783b */ /* 0x000eea0000000200 */
[----:B------:R-:W3:Y:S05]  /*fa60*/  LDSM.16.M88.4 R196, [R227+0x5000] ;  /* 0x00500000e3c4783b */ /* 0x000eea0000000200 */
[----:B------:R-:W3:Y:S01]  /*fa70*/  LDSM.16.M88.4 R200, [R227+0x5800] ;  /* 0x00580000e3c8783b */ /* 0x000ee20000000200 */
[C---:B----4-:R-:W-:Y:S04]  /*fa80*/  HMMA.16816.F32.BF16 R4, R168.reuse, R172, RZ ;  /* 0x000000aca804723c */ /* 0x050fe800000418ff */
[----:B------:R-:W4:Y:S04]  /*fa90*/  LDSM.16.M88.4 R204, [R227+0x6000] ;  /* 0x00600000e3cc783b */ /* 0x000f280000000200 */
[C---:B------:R-:W-:Y:S01]  /*faa0*/  HMMA.16816.F32.BF16 R8, R168.reuse, R174, RZ ;  /* 0x000000aea808723c */ /* 0x040fe200000418ff */
[----:B------:R-:W4:Y:S05]  /*fab0*/  LDSM.16.M88.4 R208, [R227+0x6800] ;  /* 0x00680000e3d0783b */ /* 0x000f2a0000000200 */
[----:B------:R-:W4:Y:S02]  /*fac0*/  LDSM.16.M88.4 R172, [R227+0x7000] ;  /* 0x00700000e3ac783b */ /* 0x000f240000000200 */
[C---:B-----5:R-:W-:Y:S03]  /*fad0*/  HMMA.16816.F32.BF16 R12, R168.reuse, R176, RZ ;  /* 0x000000b0a80c723c */ /* 0x060fe600000418ff */
[----:B------:R-:W-:Y:S05]  /*fae0*/  LDSM.16.M88.4 R104, [R227+0x8000] ;  /* 0x00800000e368783b */ /* 0x000fea0000000200 */
[C---:B------:R-:W-:Y:S01]  /*faf0*/  HMMA.16816.F32.BF16 R16, R168.reuse, R178, RZ ;  /* 0x000000b2a810723c */ /* 0x040fe200000418ff */
[----:B------:R-:W5:Y:S05]  /*fb00*/  LDSM.16.M88.4 R176, [R227+0x7800] ;  /* 0x00780000e3b0783b */ /* 0x000f6a0000000200 */
[----:B------:R-:W5:Y:S02]  /*fb10*/  LDSM.16.M88.4 R112, [R227+0x8800] ;  /* 0x00880000e370783b */ /* 0x000f640000000200 */
[C---:B-1----:R-:W-:Y:S03]  /*fb20*/  HMMA.16816.F32.BF16 R20, R168.reuse, R180, RZ ;  /* 0x000000b4a814723c */ /* 0x042fe600000418ff */
[----:B------:R-:W1:Y:S05]  /*fb30*/  LDSM.16.M88.4 R120, [R227+0x9000] ;  /* 0x00900000e378783b */ /* 0x000e6a0000000200 */
[C---:B------:R-:W-:Y:S01]  /*fb40*/  HMMA.16816.F32.BF16 R24, R168.reuse, R182, RZ ;  /* 0x000000b6a818723c */ /* 0x040fe200000418ff */
[----:B------:R-:W1:Y:S05]  /*fb50*/  LDSM.16.M88.4 R128, [R227+0x9800] ;  /* 0x00980000e380783b */ /* 0x000e6a0000000200 */
[----:B------:R-:W-:Y:S02]  /*fb60*/  LDSM.16.M88.4 R180, [R164+0x2800] ;  /* 0x00280000a4b4783b */ /* 0x000fe40000000200 */
[C---:B--2---:R-:W-:Y:S03]  /*fb70*/  HMMA.16816.F32.BF16 R28, R168.reuse, R184, RZ ;  /* 0x000000b8a81c723c */ /* 0x044fe600000418ff */
[----:B------:R-:W-:Y:S05]  /*fb80*/  LDSM.16.M88.4 R212, [R212] ;  /* 0x00000000d4d4783b */ /* 0x000fea0000000200 */
[C---:B------:R-:W-:Y:S01]  /*fb90*/  HMMA.16816.F32.BF16 R32, R168.reuse, R186, RZ ;  /* 0x000000baa820723c */ /* 0x040fe200000418ff */
[----:B------:R-:W-:Y:S07]  /*fba0*/  LDSM.16.M88.4 R184, [R164+0x3000] ;  /* 0x00300000a4b8783b */ /* 0x000fee0000000200 */
[C---:B---3--:R-:W-:Y:S08]  /*fbb0*/  HMMA.16816.F32.BF16 R36, R168.reuse, R188, RZ ;  /* 0x000000bca824723c */ /* 0x048ff000000418ff */
        /* <DEDUP_REMOVED lines=208> */
[C---:B------:R-:W-:Y:S02]  /*108c0*/  IMAD R166, R2.reuse, R173, R166 ;  /* 0x000000ad02a67224 */ /* 0x040fe400078e02a6 */
[C---:B------:R-:W-:Y:S03]  /*108d0*/  IMAD R164, R2.reuse, R169, R164 ;  /* 0x000000a902a47224 */ /* 0x040fe600078e02a4 */
[C---:B------:R-:W-:Y:S02]  /*108e0*/  ISETP.GT.U32.AND P4, PT, R2.reuse, R166, PT ;  /* 0x000000a60200720c */ /* 0x040fe40003f84070 */
[----:B------:R-:W-:Y:S11]  /*108f0*/  ISETP.GT.U32.AND P3, PT, R2, R164, PT ;  /* 0x000000a40200720c */ /* 0x000ff60003f64070 */
[--C-:B------:R-:W-:Y:S02]  /*10900*/  @!P4 IMAD.IADD R166, R166, 0x1, -R2.reuse ;  /* 0x00000001a6a6c824 */ /* 0x100fe400078e0a02 */
[----:B------:R-:W-:Y:S01]  /*10910*/  @!P3 IADD3 R168, PT, PT, R168, 0x1, RZ ;  /* 0x00000001a8a8b810 */ /* 0x000fe20007ffe0ff */
[----:B------:R-:W-:Y:S02]  /*10920*/  @!P3 IMAD.IADD R164, R164, 0x1, -R2 ;  /* 0x00000001a4a4b824 */ /* 0x000fe400078e0a02 */
[-C--:B------:R-:W-:Y:S01]  /*10930*/  ISETP.GE.U32.AND P6, PT, R166, R2.reuse, PT ;  /* 0x00000002a600720c */ /* 0x080fe20003fc6070 */
[----:B------:R-:W-:Y:S01]  /*10940*/  @!P4 VIADD R170, R170, 0x1 ;  /* 0x00000001aaaac836 */ /* 0x000fe20000000000 */
[----:B------:R-:W-:Y:S02]  /*10950*/  ISETP.NE.AND P4, PT, R0, RZ, PT ;  /* 0x000000ff0000720c */ /* 0x000fe40003f85270 */
[----:B------:R-:W-:Y:S02]  /*10960*/  ISETP.GE.U32.AND P5, PT, R164, R2, PT ;  /* 0x00000002a400720c */ /* 0x000fe40003fa6070 */
[C---:B------:R-:W-:Y:S02]  /*10970*/  LOP3.LUT R2, R0.reuse, UR13, RZ, 0x3c, !PT ;  /* 0x0000000d00027c12 */ /* 0x040fe4000f8e3cff */
[----:B------:R-:W-:Y:S02]  /*10980*/  LOP3.LUT R164, R0, UR10, RZ, 0x3c, !PT ;  /* 0x0000000a00a47c12 */ /* 0x000fe4000f8e3cff */
[----:B------:R-:W-:Y:S02]  /*10990*/  ISETP.GE.AND P2, PT, R2, RZ, PT ;  /* 0x000000ff0200720c */ /* 0x000fe40003f46270 */
[----:B------:R-:W-:Y:S02]  /*109a0*/  ISETP.GE.AND P3, PT, R164, RZ, PT ;  /* 0x000000ffa400720c */ /* 0x000fe40003f66270 */
[----:B------:R-:W-:Y:S03]  /*109b0*/  @P6 IADD3 R170, PT, PT, R170, 0x1, RZ ;  /* 0x00000001aaaa6810 */ /* 0x000fe60007ffe0ff */
[----:B------:R-:W-:Y:S06]  /*109c0*/  @P5 VIADD R168, R168, 0x1 ;  /* 0x00000001a8a85836 */ /* 0x000fec0000000000 */
[----:B------:R-:W-:Y:S02]  /*109d0*/  @!P2 IMAD.MOV R168, RZ, RZ, -R168 ;  /* 0x000000ffffa8a224 */ /* 0x000fe400078e0aa8 */
[----:B------:R-:W-:Y:S03]  /*109e0*/  @!P3 IMAD.MOV R170, RZ, RZ, -R170 ;  /* 0x000000ffffaab224 */ /* 0x000fe600078e0aaa */
[C---:B------:R-:W-:Y:S02]  /*109f0*/  SEL R177, R175.reuse, R168, !P4 ;  /* 0x000000a8afb17207 */ /* 0x040fe40006000000 */
[----:B------:R-:W-:Y:S01]  /*10a00*/  SEL R175, R175, R170, !P4 ;  /* 0x000000aaafaf7207 */ /* 0x000fe20006000000 */
[----:B------:R-:W1:Y:S01]  /*10a10*/  LDC.64 R168, c[0x0][0x3b8] ;  /* 0x0000ee00ffa87b82 */ /* 0x000e620000000a00 */
        /* <DEDUP_REMOVED lines=21> */
.L_x_3074:
        /* <DEDUP_REMOVED lines=52> */
.L_x_3073:
        /* <DEDUP_REMOVED lines=764> */
.L_x_3071:
[----:B------:R-:W1:Y:S01]  /*13e70*/  SHFL.BFLY PT, R11, R240, 0x2, 0x1f ;  /* 0x0c401f00f00b7f89 */ /* 0x000e6200000e0000 */
[C---:B------:R-:W-:Y:S01]  /*13e80*/  SHF.L.U32 R6, R226.reuse, 0x1, RZ ;  /* 0x00000001e2067819 */ /* 0x040fe200000006ff */
[----:B------:R-:W2:Y:S01]  /*13e90*/  S2UR UR12, SR_CTAID.Y ;  /* 0x00000000000c79c3 */ /* 0x000ea20000002600 */
[C---:B------:R-:W-:Y:S01]  /*13ea0*/  SHF.L.U32 R37, R226.reuse, 0x4, RZ ;  /* 0x00000004e2257819 */ /* 0x040fe200000006ff */
[----:B------:R-:W3:Y:S01]  /*13eb0*/  SHFL.BFLY PT, R10, R239, 0x2, 0x1f ;  /* 0x0c401f00ef0a7f89 */ /* 0x000ee200000e0000 */
[C---:B------:R-:W-:Y:S01]  /*13ec0*/  SHF.L.U32 R3, R226.reuse, 0x2, RZ ;  /* 0x00000002e2037819 */ /* 0x040fe200000006ff */
[----:B------:R-:W2:Y:S01]  /*13ed0*/  LDCU.64 UR6, c[0x0][0x430] ;  /* 0x00008600ff0677ac */ /* 0x000ea20008000a00 */
[----:B------:R-:W-:Y:S01]  /*13ee0*/  SHF.L.U32 R9, R226, 0x5, RZ ;  /* 0x00000005e2097819 */ /* 0x000fe200000006ff */
[----:B------:R-:W-:Y:S01]  /*13ef0*/  BSSY.RECONVERGENT B0, `(.L_x_3076) ;  /* 0x0000084000007945 */ /* 0x000fe20003800200 */
[----:B------:R-:W-:Y:S01]  /*13f00*/  LOP3.LUT R12, R6, 0x6, RZ, 0xc0, !PT ;  /* 0x00000006060c7812 */ /* 0x000fe200078ec0ff */
[----:B------:R-:W4:Y:S01]  /*13f10*/  S2UR UR11, SR_CTAID.Z ;  /* 0x00000000000b79c3 */ /* 0x000f220000002700 */
[----:B------:R-:W-:Y:S01]  /*13f20*/  LOP3.LUT R13, R37, 0x1c0, RZ, 0xc0, !PT ;  /* 0x000001c0250d7812 */ /* 0x000fe200078ec0ff */
[----:B------:R-:W4:Y:S01]  /*13f30*/  LDCU UR9, c[0x0][0x3e0] ;  /* 0x00007c00ff0977ac */ /* 0x000f220008000800 */
[----:B------:R-:W-:-:S02]  /*13f40*/  LOP3.LUT R9, R12, 0x7c00, R9, 0xf8, !PT ;  /* 0x00007c000c097812 */ /* 0x000fc400078ef809 */
[----:B------:R-:W-:Y:S01]  /*13f50*/  LOP3.LUT R6, R13, 0x38, R6, 0xf8, !PT ;  /* 0x000000380d067812 */ /* 0x000fe200078ef806 */
[----:B------:R-:W5:Y:S01]  /*13f60*/  LDCU UR4, c[0x0][0x44c] ;  /* 0x00008980ff0477ac */ /* 0x000f620008000800 */
[----:B------:R-:W-:Y:S01]  /*13f70*/  SHF.R.U32.HI R36, RZ, 0x2, R226 ;  /* 0x00000002ff247819 */ /* 0x000fe200000116e2 */
[----:B------:R-:W5:Y:S01]  /*13f80*/  S2UR UR8, SR_CTAID.X ;  /* 0x00000000000879c3 */ /* 0x000f620000002500 */
[----:B------:R-:W-:Y:S01]  /*13f90*/  LOP3.LUT R6, R9, R6, RZ, 0xfc, !PT ;  /* 0x0000000609067212 */ /* 0x000fe200078efcff */
[----:B------:R-:W-:Y:S01]  /*13fa0*/  UIADD3 UR10, UPT, UPT, -UR15, URZ, URZ ;  /* 0x000000ff0f0a7290 */ /* 0x000fe2000fffe1ff */
[----:B------:R-:W-:Y:S02]  /*13fb0*/  LOP3.LUT R37, R37, 0x10, RZ, 0xc0, !PT ;  /* 0x0000001025257812 */ /* 0x000fe400078ec0ff */
[----:B------:R-:W-:Y:S01]  /*13fc0*/  LEA R6, R6, UR5, 0x2 ;  /* 0x0000000506067c11 */ /* 0x000fe2000f8e10ff */
[----:B-1----:R-:W-:Y:S01]  /*13fd0*/  FADD.FTZ R11, R11, R240 ;  /* 0x000000f00b0b7221 */ /* 0x002fe20000010000 */
[----:B------:R-:W-:Y:S01]  /*13fe0*/  MOV R39, 0xff800000 ;  /* 0xff80000000277802 */ /* 0x000fe20000000f00 */
[----:B--2---:R-:W-:Y:S01]  /*13ff0*/  UIMAD UR6, UR12, UR6, UR15 ;  /* 0x000000060c0672a4 */ /* 0x004fe2000f8e020f */
[----:B------:R-:W-:Y:S01]  /*14000*/  MOV R38, 0xff800000 ;  /* 0xff80000000267802 */ /* 0x000fe20000000f00 */
[----:B---3--:R-:W-:Y:S01]  /*14010*/  FADD.FTZ R10, R10, R239 ;  /* 0x000000ef0a0a7221 */ /* 0x008fe20000010000 */
        /* <DEDUP_REMOVED lines=8> */
[----:B------:R-:W-:Y:S01]  /*140a0*/  SHF.R.U32.HI R11, RZ, 0x1, R226 ;  /* 0x00000001ff0b7819 */ /* 0x000fe200000116e2 */
[----:B--2---:R-:W-:Y:S02]  /*140b0*/  FADD.FTZ R5, R10, R5 ;  /* 0x000000050a057221 */ /* 0x004fe40000010000 */
[----:B------:R-:W1:Y:S01]  /*140c0*/  MUFU.RCP R7, R4 ;  /* 0x0000000400077308 */ /* 0x000e620000001000 */
[----:B------:R-:W-:Y:S01]  /*140d0*/  BAR.SYNC.DEFER_BLOCKING 0x0 ;  /* 0x0000000000007b1d */ /* 0x000fe20000010000 */
[----:B------:R-:W-:Y:S02]  /*140e0*/  FSETP.NE.FTZ.AND P1, PT, R4, RZ, PT ;  /* 0x000000ff0400720b */ /* 0x000fe40003f35000 */
[----:B------:R-:W-:Y:S02]  /*140f0*/  FSETP.NE.FTZ.AND P2, PT, R5, RZ, PT ;  /* 0x000000ff0500720b */ /* 0x000fe40003f55000 */
[----:B------:R-:W-:-:S02]  /*14100*/  LOP3.LUT R10, R3, 0x1f8, RZ, 0xc0, !PT ;  /* 0x000001f8030a7812 */ /* 0x000fc400078ec0ff */
[----:B------:R-:W2:Y:S01]  /*14110*/  MUFU.RCP R8, R5 ;  /* 0x0000000500087308 */ /* 0x000ea20000001000 */
[----:B------:R-:W-:Y:S02]  /*14120*/  R2P PR, R226, 0x18 ;  /* 0x00000018e2007804 */ /* 0x000fe40000000000 */
[----:B------:R-:W-:Y:S02]  /*14130*/  LOP3.LUT R10, R10, 0x38, R11, 0x78, !PT ;  /* 0x000000380a0a7812 */ /* 0x000fe400078e780b */
[----:B------:R-:W-:Y:S02]  /*14140*/  LOP3.LUT R11, R11, 0x30, RZ, 0xc0, !PT ;  /* 0x000000300b0b7812 */ /* 0x000fe400078ec0ff */
[----:B------:R-:W-:Y:S01]  /*14150*/  LEA R37, R10, R37, 0x2 ;  /* 0x000000250a257211 */ /* 0x000fe200078e10ff */
[----:B------:R-:W3:Y:S01]  /*14160*/  @P1 MUFU.LG2 R4, R4 ;  /* 0x0000000400041308 */ /* 0x000ee20000000c00 */
[----:B-1----:R-:W-:Y:S01]  /*14170*/  FSEL R7, R7, 1, P1 ;  /* 0x3f80000007077808 */ /* 0x002fe20000800000 */
[----:B------:R-:W1:Y:S01]  /*14180*/  @P2 LDC R13, c[0x0][0x458] ;  /* 0x00011600ff0d2b82 */ /* 0x000e620000000800 */
[----:B------:R-:W-:-:S03]  /*14190*/  LOP3.LUT R36, R11, 0x7, R36, 0xf8, !PT ;  /* 0x000000070b247812 */ /* 0x000fc600078ef824 */
        /* <DEDUP_REMOVED lines=36> */
[----:B------:R-:W-:Y:S01]  /*143e0*/  SEL R11, R7, 0xffffffc0, !P3 ;  /* 0xffffffc0070b7807 */ /* 0x000fe20005800000 */
[----:B------:R-:W2:Y:S01]  /*143f0*/  @P2 MUFU.LG2 R5, R5 ;  /* 0x0000000500052308 */ /* 0x000ea20000000c00 */
[----:B------:R-:W-:Y:S01]  /*14400*/  SEL R9, R8, 0xffffffe0, !P0 ;  /* 0xffffffe008097807 */ /* 0x000fe20004000000 */
[----:B------:R4:W-:Y:S01]  /*14410*/  STS.64 [R6+0x800], R162 ;  /* 0x000800a206007388 */ /* 0x0009e20000000a00 */
[----:B------:R-:W-:-:S02]  /*14420*/  IADD3 R8, PT, PT, R6, 0x80, RZ ;  /* 0x0000008006087810 */ /* 0x000fc40007ffe0ff */
[-C--:B------:R-:W-:Y:S02]  /*14430*/  IADD3 R10, PT, PT, R11, R6.reuse, RZ ;  /* 0x000000060b0a7210 */ /* 0x080fe40007ffe0ff */
[----:B------:R-:W-:Y:S02]  /*14440*/  @P4 IADD3 R8, PT, PT, R6, -0x80, RZ ;  /* 0xffffff8006084810 */ /* 0x000fe40007ffe0ff */
[C---:B------:R-:W-:Y:S02]  /*14450*/  IADD3 R7, PT, PT, R9.reuse, R6, RZ ;  /* 0x0000000609077210 */ /* 0x040fe40007ffe0ff */
[----:B------:R-:W-:Y:S02]  /*14460*/  IADD3 R12, PT, PT, R9, R10, RZ ;  /* 0x0000000a090c7210 */ /* 0x000fe40007ffe0ff */
[-C--:B------:R-:W-:Y:S01]  /*14470*/  IADD3 R14, PT, PT, R11, R8.reuse, RZ ;  /* 0x000000080b0e7210 */ /* 0x080fe20007ffe0ff */
[----:B------:R-:W-:Y:S01]  /*14480*/  STS.64 [R7], R132 ;  /* 0x0000008407007388 */ /* 0x000fe20000000a00 */
[----:B------:R-:W-:Y:S01]  /*14490*/  LOP3.LUT P0, RZ, R226, 0x3, RZ, 0xc0, !PT ;  /* 0x00000003e2ff7812 */ /* 0x000fe2000780c0ff */
[----:B---3--:R-:W-:Y:S01]  /*144a0*/  @P1 FMUL.FTZ R11, R4, 0.69314718246459960938 ;  /* 0x3f317218040b1820 */ /* 0x008fe20000410000 */
[----:B--2---:R-:W-:Y:S01]  /*144b0*/  @P2 FMUL.FTZ R5, R5, 0.69314718246459960938 ;  /* 0x3f31721805052820 */ /* 0x004fe20000410000 */
[----:B------:R2:W-:Y:S03]  /*144c0*/  STS.64 [R7+0x800], R134 ;  /* 0x0008008607007388 */ /* 0x0005e60000000a00 */
[----:B-1----:R-:W-:Y:S01]  /*144d0*/  @P2 FFMA.FTZ R39, R2, R13, R5 ;  /* 0x0000000d02272223 */ /* 0x002fe20000010005 */
[----:B------:R1:W-:Y:S04]  /*144e0*/  STS.64 [R10], R136 ;  /* 0x000000880a007388 */ /* 0x0003e80000000a00 */
[----:B------:R1:W-:Y:S01]  /*144f0*/  STS.64 [R10+0x800], R138 ;  /* 0x0008008a0a007388 */ /* 0x0003e20000000a00 */
[----:B----4-:R-:W-:-:S03]  /*14500*/  IADD3 R6, PT, PT, R9, R8, RZ ;  /* 0x0000000809067210 */ /* 0x010fc60007ffe0ff */
[----:B------:R1:W-:Y:S01]  /*14510*/  STS.64 [R12], R140 ;  /* 0x0000008c0c007388 */ /* 0x0003e20000000a00 */
[----:B------:R-:W-:-:S03]  /*14520*/  IADD3 R9, PT, PT, R9, R14, RZ ;  /* 0x0000000e09097210 */ /* 0x000fc60007ffe0ff */
[----:B------:R1:W-:Y:S04]  /*14530*/  STS.64 [R12+0x800], R142 ;  /* 0x0008008e0c007388 */ /* 0x0003e80000000a00 */
[----:B------:R1:W-:Y:S04]  /*14540*/  STS.64 [R8], R144 ;  /* 0x0000009008007388 */ /* 0x0003e80000000a00 */
[----:B------:R1:W-:Y:S01]  /*14550*/  STS.64 [R8+0x800], R146 ;  /* 0x0008009208007388 */ /* 0x0003e20000000a00 */
[----:B--2---:R-:W2:Y:S03]  /*14560*/  @P1 LDC R7, c[0x0][0x458] ;  /* 0x00011600ff071b82 */ /* 0x004ea60000000800 */
[----:B------:R1:W-:Y:S04]  /*14570*/  STS.64 [R6], R156 ;  /* 0x0000009c06007388 */ /* 0x0003e80000000a00 */
[----:B------:R1:W-:Y:S04]  /*14580*/  STS.64 [R6+0x800], R158 ;  /* 0x0008009e06007388 */ /* 0x0003e80000000a00 */
[----:B------:R1:W-:Y:S04]  /*14590*/  STS.64 [R14], R148 ;  /* 0x000000940e007388 */ /* 0x0003e80000000a00 */
[----:B------:R1:W-:Y:S04]  /*145a0*/  STS.64 [R14+0x800], R150 ;  /* 0x000800960e007388 */ /* 0x0003e80000000a00 */
[----:B------:R1:W-:Y:S04]  /*145b0*/  STS.64 [R9], R152 ;  /* 0x0000009809007388 */ /* 0x0003e80000000a00 */
[----:B------:R1:W-:Y:S01]  /*145c0*/  STS.64 [R9+0x800], R154 ;  /* 0x0008009a09007388 */ /* 0x0003e20000000a00 */
[----:B--2---:R-:W-:Y:S01]  /*145d0*/  @P1 FFMA.FTZ R38, R0, R7, R11 ;  /* 0x0000000700261223 */ /* 0x004fe2000001000b */
        /* <DEDUP_REMOVED lines=21> */
.L_x_3077:
[----:B------:R-:W-:Y:S05]  /*14730*/  BSYNC.RECONVERGENT B0 ;  /* 0x0000000000007941 */ /* 0x000fea0003800200 */
.L_x_3076:
[----:B------:R-:W5:Y:S01]  /*14740*/  LDCU.64 UR4, c[0x0][0x3f8] ;  /* 0x00007f00ff0477ac */ /* 0x000f620008000a00 */
[----:B------:R-:W-:Y:S02]  /*14750*/  SHF.R.U32.HI R226, RZ, 0x4, R226 ;  /* 0x00000004ffe27819 */ /* 0x000fe400000116e2 */
[----:B-1----:R-:W-:Y:S02]  /*14760*/  LOP3.LUT R37, R3, 0xffc, RZ, 0xc0, !PT ;  /* 0x00000ffc03257812 */ /* 0x002fe400078ec0ff */
[C---:B------:R-:W-:Y:S01]  /*14770*/  ISETP.GE.AND P6, PT, R226.reuse, UR25, PT ;  /* 0x00000019e2007c0c */ /* 0x040fe2000bfc6270 */
[C---:B------:R-:W-:Y:S01]  /*14780*/  VIADD R36, R226.reuse, 0x8 ;  /* 0x00000008e2247836 */ /* 0x040fe20000000000 */
[----:B------:R-:W-:Y:S01]  /*14790*/  IADD3 R37, P0, PT, R37, UR6, RZ ;  /* 0x0000000625257c10 */ /* 0x000fe2000ff1e0ff */
[C---:B------:R-:W-:Y:S02]  /*147a0*/  VIADD R2, R226.reuse, 0x10 ;  /* 0x00000010e2027836 */ /* 0x040fe40000000000 */
[----:B------:R-:W-:Y:S01]  /*147b0*/  VIADD R0, R226, 0x18 ;  /* 0x00000018e2007836 */ /* 0x000fe20000000000 */
[----:B------:R-:W-:Y:S01]  /*147c0*/  ISETP.GE.AND P5, PT, R36, UR25, PT ;  /* 0x0000001924007c0c */ /* 0x000fe2000bfa6270 */
[----:B------:R-:W-:Y:S01]  /*147d0*/  IMAD.U32 R36, RZ, RZ, UR6 ;  /* 0x00000006ff247e24 */ /* 0x000fe2000f8e00ff */
[----:B------:R-:W-:Y:S01]  /*147e0*/  ISETP.GE.AND P4, PT, R2, UR25, PT ;  /* 0x0000001902007c0c */ /* 0x000fe2000bf86270 */
[----:B------:R-:W-:Y:S01]  /*147f0*/  VIADD R3, R226, 0x20 ;  /* 0x00000020e2037836 */ /* 0x000fe20000000000 */
[----:B------:R-:W-:Y:S01]  /*14800*/  ISETP.GE.AND P3, PT, R0, UR25, PT ;  /* 0x0000001900007c0c */ /* 0x000fe2000bf66270 */
[----:B------:R-:W-:Y:S01]  /*14810*/  VIADD R2, R226, 0x28 ;  /* 0x00000028e2027836 */ /* 0x000fe20000000000 */
[----:B------:R-:W-:Y:S01]  /*14820*/  LEA.HI.X.SX32 R36, R36, RZ, 0x1, P0 ;  /* 0x000000ff24247211 */ /* 0x000fe200000f0eff */
[C---:B------:R-:W-:Y:S01]  /*14830*/  VIADD R0, R226.reuse, 0x30 ;  /* 0x00000030e2007836 */ /* 0x040fe20000000000 */
[----:B-----5:R-:W-:Y:S01]  /*14840*/  LEA R38, P0, R37, UR4, 0x2 ;  /* 0x0000000425267c11 */ /* 0x020fe2000f8010ff */
[----:B------:R-:W-:Y:S01]  /*14850*/  VIADD R226, R226, 0x38 ;  /* 0x00000038e2e27836 */ /* 0x000fe20000000000 */
[----:B------:R-:W-:-:S02]  /*14860*/  ISETP.GE.AND P2, PT, R3, UR25, PT ;  /* 0x0000001903007c0c */ /* 0x000fc4000bf46270 */
[----:B------:R-:W-:Y:S02]  /*14870*/  LEA.HI.X R39, R37, UR5, R36, 0x2, P0 ;  /* 0x0000000525277c11 */ /* 0x000fe400080f1424 */
[----:B------:R-:W-:Y:S02]  /*14880*/  ISETP.GE.AND P1, PT, R2, UR25, PT ;  /* 0x0000001902007c0c */ /* 0x000fe4000bf26270 */
[----:B------:R-:W-:Y:S01]  /*14890*/  ISETP.GE.AND P0, PT, R0, UR25, PT ;  /* 0x0000001900007c0c */ /* 0x000fe2000bf06270 */
[----:B--2---:R1:W-:Y:S01]  /*148a0*/  @!P6 STG.E.128 desc[UR18][R38.64], R32 ;  /* 0x000000202600e986 */ /* 0x0043e2000c101d12 */
[----:B------:R-:W-:-:S03]  /*148b0*/  ISETP.GE.AND P6, PT, R226, UR25, PT ;  /* 0x00000019e2007c0c */ /* 0x000fc6000bfc6270 */
[----:B---3--:R1:W-:Y:S04]  /*148c0*/  @!P5 STG.E.128 desc[UR18][R38.64+0x800], R28 ;  /* 0x0008001c2600d986 */ /* 0x0083e8000c101d12 */
        /* <DEDUP_REMOVED lines=8> */
.L_x_3078:
        /* <DEDUP_REMOVED lines=11> */
.L_x_7150:


//--------------------- .text._ZN5flash24flash_fwd_splitkv_kernelI23Flash_fwd_kernel_traitsILi64ELi64ELi256ELi4ELb0ELb0EN7cutlass10bfloat16_tE19Flash_kernel_traitsILi64ELi64ELi256ELi4ES3_EELb1ELb0ELb0ELb0ELb1ELb1ELb1ELb0EEEvNS_16Flash_fwd_paramsE --------------------------
	.section	.text._ZN5flash24flash_fwd_splitkv_kernelI23Flash_fwd_kernel_traitsILi64ELi64ELi256ELi4ELb0ELb0EN7cutlass10bfloat16_tE19Flash_kernel_traitsILi64ELi64ELi256ELi4ES3_EELb1ELb0ELb0ELb0ELb1ELb1ELb1ELb0EEEvNS_16Flash_fwd_paramsE,"ax",@progbits
	.align	128
        .global         _ZN5flash24flash_fwd_splitkv_kernelI23Flash_fwd_kernel_traitsILi64ELi64ELi256ELi4ELb0ELb0EN7cutlass10bfloat16_tE19Flash_kernel_traitsILi64ELi64ELi256ELi4ES3_EELb1ELb0ELb0ELb0ELb1ELb1ELb1ELb0EEEvNS_16Flash_fwd_paramsE
        .type           _ZN5flash24flash_fwd_splitkv_kernelI23Flash_fwd_kernel_traitsILi64ELi64ELi256ELi4ELb0ELb0EN7cutlass10bfloat16_tE19Flash_kernel_traitsILi64ELi64ELi256ELi4ES3_EELb1ELb0ELb0ELb0ELb1ELb1ELb1ELb0EEEvNS_16Flash_fwd_paramsE,@function
        .size           _ZN5flash24flash_fwd_splitkv_kernelI23Flash_fwd_kernel_traitsILi64ELi64ELi256ELi4ELb0ELb0EN7cutlass10bfloat16_tE19Flash_kernel_traitsILi64ELi64ELi256ELi4ES3_EELb1ELb0ELb0ELb0ELb1ELb1ELb1ELb0EEEvNS_16Flash_fwd_paramsE,(.L_x_7151 - _ZN5flash24flash_fwd_splitkv_kernelI23Flash_fwd_kernel_traitsILi64ELi64ELi256ELi4ELb0ELb0EN7cutlass10bfloat16_tE19Flash_kernel_traitsILi64ELi64ELi256ELi4ES3_EELb1ELb0ELb0ELb0ELb1ELb1ELb1ELb0EEEvNS_16Flash_fwd_paramsE)
        .other          _ZN5flash24flash_fwd_splitkv_kernelI23Flash_fwd_kernel_traitsILi64ELi64ELi256ELi4ELb0ELb0EN7cutlass10bfloat16_tE19Flash_kernel_traitsILi64ELi64ELi256ELi4ES3_EELb1ELb0ELb0ELb0ELb1ELb1ELb1ELb0EEEvNS_16Flash_fwd_paramsE,@"STO_CUDA_ENTRY STV_DEFAULT"
_ZN5flash24flash_fwd_splitkv_kernelI23Flash_fwd_kernel_traitsILi64ELi64ELi256ELi4ELb0ELb0EN7cutlass10bfloat16_tE19Flash_kernel_traitsILi64ELi64ELi256ELi4ES3_EELb1ELb0ELb0ELb0ELb1ELb1ELb1ELb0EEEvNS_16Flash_fwd_paramsE:
.text._ZN5flash24flash_fwd_splitkv_kernelI23Flash_fwd_kernel_traitsILi64ELi64ELi256ELi4ELb0ELb0EN7cutlass10bfloat16_tE19Flash_kernel_traitsILi64ELi64ELi256ELi4ES3_EELb1ELb0ELb0ELb0ELb1ELb1ELb1ELb0EEEvNS_16Flash_fwd_paramsE:
        /* <DEDUP_REMOVED lines=81> */
.L_x_3079:
        /* <DEDUP_REMOVED lines=88> */
[C---:B------:R-:W-:Y:S02]  /*0a90*/  VIADD R8, R6.reuse, 0x30 ;  /* 0x0000003006087836 */ /* 0x040fe40000000000 */
[C---:B------:R-:W-:Y:S02]  /*0aa0*/  VIADD R10, R6.reuse, 0x20 ;  /* 0x00000020060a7836 */ /* 0x040fe40000000000 */
        /* <DEDUP_REMOVED lines=10> */
[----:B------:R-:W-:Y:S02]  /*0b50*/  LEA R0, P0, R239, UR8, 0x2 ;  /* 0x00000008ef007c11 */ /* 0x000fe4000f8010ff */
[----:B------:R-:W-:Y:S02]  /*0b60*/  ISETP.GE.AND P5, PT, R5, UR20, PT ;  /* 0x0000001405007c0c */ /* 0x000fe4000bfa6270 */
[----:B------:R-:W-:Y:S02]  /*0b70*/  LEA.HI.X.SX32 R2, R2, RZ, 0x1, P0 ;  /* 0x000000ff02027211 */ /* 0x000fe400000f0eff */
[C---:B-1----:R-:W-:Y:S02]  /*0b80*/  LEA R4, P0, R0.reuse, UR6, 0x2 ;  /* 0x0000000600047c11 */ /* 0x042fe4000f8010ff */
[----:B------:R-:W-:Y:S02]  /*0b90*/  LOP3.LUT P2, R239, R239, 0xf, RZ, 0xc0, !PT ;  /* 0x0000000fefef7812 */ /* 0x000fe4000784c0ff */
[----:B------:R-:W-:Y:S01]  /*0ba0*/  LEA.HI.X R5, R0, UR7, R2, 0x2, P0 ;  /* 0x0000000700057c11 */ /* 0x000fe200080f1402 */
[----:B------:R-:W-:Y:S01]  /*0bb0*/  IMAD.U32 R2, RZ, RZ, UR9 ;  /* 0x00000009ff027e24 */ /* 0x000fe2000f8e00ff */
[----:B------:R-:W-:-:S02]  /*0bc0*/  IADD3 R0, P0, PT, R6, UR9, RZ ;  /* 0x0000000906007c10 */ /* 0x000fc4000ff1e0ff */
[C---:B------:R-:W-:Y:S01]  /*0bd0*/  ISETP.GE.OR P2, PT, R6.reuse, UR20, P2 ;  /* 0x0000001406007c0c */ /* 0x040fe20009746670 */
[----:B------:R-:W-:Y:S01]  /*0be0*/  @!P6 STG.E.128 desc[UR18][R4.64+0x800], RZ ;  /* 0x000800ff0400e986 */ /* 0x000fe2000c101d12 */
[----:B------:R-:W-:Y:S02]  /*0bf0*/  ISETP.GE.AND P4, PT, R3, UR20, PT ;  /* 0x0000001403007c0c */ /* 0x000fe4000bf86270 */
[----:B------:R-:W-:Y:S01]  /*0c00*/  ISETP.GE.AND P1, PT, R6, UR20, PT ;  /* 0x0000001406007c0c */ /* 0x000fe2000bf26270 */
[----:B------:R-:W-:Y:S01]  /*0c10*/  @!P5 STG.E.128 desc[UR18][R4.64+0x1000], RZ ;  /* 0x001000ff0400d986 */ /* 0x000fe2000c101d12 */
[----:B------:R-:W-:Y:S02]  /*0c20*/  LEA.HI.X.SX32 R3, R2, RZ, 0x1, P0 ;  /* 0x000000ff02037211 */ /* 0x000fe400000f0eff */
[----:B--2---:R-:W-:Y:S02]  /*0c30*/  LEA R2, P0, R0, UR4, 0x2 ;  /* 0x0000000400027c11 */ /* 0x004fe4000f8010ff */
[----:B------:R-:W-:-:S02]  /*0c40*/  P2R R7, PR, RZ, 0x4 ;  /* 0x00000004ff077803 */ /* 0x000fc40000000000 */
[----:B------:R-:W-:Y:S02]  /*0c50*/  LEA.HI.X R3, R0, UR5, R3, 0x2, P0 ;  /* 0x0000000500037c11 */ /* 0x000fe400080f1403 */
[----:B------:R-:W-:Y:S01]  /*0c60*/  ISETP.NE.AND P0, PT, R7, RZ, PT ;  /* 0x000000ff0700720c */ /* 0x000fe20003f05270 */
[----:B------:R-:W-:Y:S01]  /*0c70*/  @!P4 STG.E.128 desc[UR18][R4.64+0x1800], RZ ;  /* 0x001800ff0400c986 */ /* 0x000fe2000c101d12 */
[----:B------:R-:W-:Y:S02]  /*0c80*/  ISETP.GE.AND P3, PT, R10, UR20, PT ;  /* 0x000000140a007c0c */ /* 0x000fe4000bf66270 */
[----:B------:R-:W-:Y:S01]  /*0c90*/  ISETP.GE.AND P2, PT, R9, UR20, PT ;  /* 0x0000001409007c0c */ /* 0x000fe2000bf46270 */
[----:B------:R-:W-:Y:S01]  /*0ca0*/  @!P1 STG.E.128 desc[UR18][R4.64], RZ ;  /* 0x000000ff04009986 */ /* 0x000fe2000c101d12 */
[----:B------:R-:W-:Y:S01]  /*0cb0*/  ISETP.GE.AND P1, PT, R8, UR20, PT ;  /* 0x0000001408007c0c */ /* 0x000fe2000bf26270 */
[----:B------:R-:W-:Y:S01]  /*0cc0*/  VIADD R8, R6, 0x38 ;  /* 0x0000003806087836 */ /* 0x000fe20000000000 */
[----:B------:R-:W-:-:S02]  /*0cd0*/  P2R R0, PR, RZ, 0x40 ;  /* 0x00000040ff007803 */ /* 0x000fc40000000000 */
[----:B------:R-:W-:Y:S02]  /*0ce0*/  ISETP.NE.AND P6, PT, R7, RZ, PT ;  /* 0x000000ff0700720c */ /* 0x000fe40003fc5270 */
[C---:B------:R-:W-:Y:S01]  /*0cf0*/  ISETP.NE.OR P5, PT, R239.reuse, RZ, P5 ;  /* 0x000000ffef00720c */ /* 0x040fe20002fa5670 */
[----:B------:R-:W-:Y:S01]  /*0d00*/  @!P0 IMAD.MOV.U32 R6, RZ, RZ, -0x800000 ;  /* 0xff800000ff068424 */ /* 0x000fe200078e00ff */
[----:B------:R-:W-:Y:S01]  /*0d10*/  ISETP.GE.AND P0, PT, R8, UR20, PT ;  /* 0x0000001408007c0c */ /* 0x000fe2000bf06270 */
[----:B------:R-:W-:Y:S01]  /*0d20*/  @!P3 STG.E.128 desc[UR18][R4.64+0x2000], RZ ;  /* 0x002000ff0400b986 */ /* 0x000fe2000c101d12 */
[C---:B------:R-:W-:Y:S02]  /*0d30*/  ISETP.NE.OR P4, PT, R239.reuse, RZ, P4 ;  /* 0x000000ffef00720c */ /* 0x040fe40002785670 */
[C---:B------:R-:W-:Y:S01]  /*0d40*/  ISETP.NE.OR P3, PT, R239.reuse, RZ, P3 ;  /* 0x000000ffef00720c */ /* 0x040fe20001f65670 */
[----:B------:R-:W-:Y:S01]  /*0d50*/  @!P2 STG.E.128 desc[UR18][R4.64+0x2800], RZ ;  /* 0x002800ff0400a986 */ /* 0x000fe2000c101d12 */
[----:B------:R-:W-:-:S03]  /*0d60*/  ISETP.NE.OR P2, PT, R239, RZ, P2 ;  /* 0x000000ffef00720c */ /* 0x000fc60001745670 */
[----:B------:R-:W-:Y:S01]  /*0d70*/  @!P1 STG.E.128 desc[UR18][R4.64+0x3000], RZ ;  /* 0x003000ff04009986 */ /* 0x000fe2000c101d12 */
[C---:B------:R-:W-:Y:S01]  /*0d80*/  ISETP.NE.OR P1, PT, R239.reuse, RZ, P1 ;  /* 0x000000ffef00720c */ /* 0x040fe20000f25670 */
[----:B------:R-:W-:Y:S02]  /*0d90*/  @!P5 IMAD.MOV.U32 R7, RZ, RZ, -0x800000 ;  /* 0xff800000ff07d424 */ /* 0x000fe400078e00ff */
[----:B------:R1:W-:Y:S01]  /*0da0*/  @!P0 STG.E.128 desc[UR18][R4.64+0x3800], RZ ;  /* 0x003800ff04008986 */ /* 0x0003e2000c101d12 */
[----:B------:R-:W-:-:S03]  /*0db0*/  ISETP.NE.OR P0, PT, R239, RZ, P0 ;  /* 0x000000ffef00720c */ /* 0x000fc60000705670 */
[----:B------:R2:W-:Y:S01]  /*0dc0*/  @!P6 STG.E desc[UR18][R2.64], R6 ;  /* 0x000000060200e986 */ /* 0x0005e2000c101912 */
[----:B------:R-:W-:-:S03]  /*0dd0*/  ISETP.NE.AND P6, PT, R0, RZ, PT ;  /* 0x000000ff0000720c */ /* 0x000fc60003fc5270 */
[----:B------:R-:W-:Y:S01]  /*0de0*/  @!P5 STG.E desc[UR18][R2.64+0x40], R7 ;  /* 0x000040070200d986 */ /* 0x000fe2000c101912 */
[----:B------:R-:W-:-:S13]  /*0df0*/  ISETP.NE.OR P6, PT, R239, RZ, P6 ;  /* 0x000000ffef00720c */ /* 0x000fda00037c5670 */
[----:B------:R-:W-:Y:S02]  /*0e00*/  @!P6 IMAD.MOV.U32 R0, RZ, RZ, -0x800000 ;  /* 0xff800000ff00e424 */ /* 0x000fe400078e00ff */
[----:B-1----:R-:W-:-:S03]  /*0e10*/  @!P3 IMAD.MOV.U32 R5, RZ, RZ, -0x800000 ;  /* 0xff800000ff05b424 */ /* 0x002fc600078e00ff */
[----:B------:R1:W-:Y:S01]  /*0e20*/  @!P6 STG.E desc[UR18][R2.64+0x20], R0 ;  /* 0x000020000200e986 */ /* 0x0003e2000c101912 */
[----:B------:R-:W-:Y:S02]  /*0e30*/  @!P2 IMAD.MOV.U32 R4, RZ, RZ, -0x800000 ;  /* 0xff800000ff04a424 */ /* 0x000fe400078e00ff */
[----:B--2---:R-:W-:Y:S01]  /*0e40*/  @!P4 IMAD.MOV.U32 R6, RZ, RZ, -0x800000 ;  /* 0xff800000ff06c424 */ /* 0x004fe200078e00ff */
[----:B------:R2:W-:Y:S04]  /*0e50*/  @!P3 STG.E desc[UR18][R2.64+0x80], R5 ;  /* 0x000080050200b986 */ /* 0x0005e8000c101912 */
[----:B------:R2:W-:Y:S04]  /*0e60*/  @!P4 STG.E desc[UR18][R2.64+0x60], R6 ;  /* 0x000060060200c986 */ /* 0x0005e8000c101912 */
[----:B------:R2:W-:Y:S01]  /*0e70*/  @!P2 STG.E desc[UR18][R2.64+0xa0], R4 ;  /* 0x0000a0040200a986 */ /* 0x0005e2000c101912 */
[----:B-1----:R-:W-:-:S05]  /*0e80*/  @!P1 IMAD.MOV.U32 R0, RZ, RZ, -0x800000 ;  /* 0xff800000ff009424 */ /* 0x002fca00078e00ff */
[----:B------:R2:W-:Y:S01]  /*0e90*/  @!P1 STG.E desc[UR18][R2.64+0xc0], R0 ;  /* 0x0000c00002009986 */ /* 0x0005e2000c101912 */
[----:B------:R-:W-:Y:S05]  /*0ea0*/  @P0 EXIT ;  /* 0x000000000000094d */ /* 0x000fea0003800000 */
[----:B--2---:R-:W-:-:S05]  /*0eb0*/  MOV R0, 0xff800000 ;  /* 0xff80000000007802 */ /* 0x004fca0000000f00 */
[----:B------:R-:W-:Y:S01]  /*0ec0*/  STG.E desc[UR18][R2.64+0xe0], R0 ;  /* 0x0000e00002007986 */ /* 0x000fe2000c101912 */
[----:B------:R-:W-:Y:S05]  /*0ed0*/  EXIT ;  /* 0x000000000000794d */ /* 0x000fea0003800000 */
.L_x_3080:
        /* <DEDUP_REMOVED lines=11> */
.L_x_3081:
[----:B------:R-:W1:Y:S02]  /*0f90*/  LDCU.64 UR12, c[0x0][0x4e0] ;  /* 0x00009c00ff0c77ac */ /* 0x000e640008000a00 */
[----:B-1----:R-:W-:-:S04]  /*0fa0*/  UISETP.NE.U32.AND UP6, UPT, UR12, URZ, UPT ;  /* 0x000000ff0c00728c */ /* 0x002fc8000bfc5070 */
        /* <DEDUP_REMOVED lines=30> */
[----:B------:R-:W-:Y:S01]  /*1190*/  IMAD R2, R5, R2, R3 ;  /* 0x0000000205027224 */ /* 0x000fe200078e0203 */
[----:B------:R-:W-:-:S04]  /*11a0*/  MOV R3, R248 ;  /* 0x000000f800037202 */ /* 0x000fc80000000f00 */
[----:B------:R-:W-:-:S13]  /*11b0*/  ISETP.GT.U32.AND P1, PT, R5, R2, PT ;  /* 0x000000020500720c */ /* 0x000fda0003f24070 */
[-C--:B------:R-:W-:Y:S01]  /*11c0*/  @!P1 IADD3 R2, PT, PT, R2, -R5.reuse, RZ ;  /* 0x8000000502029210 */ /* 0x080fe20007ffe0ff */
[----:B------:R-:W-:Y:S01]  /*11d0*/  @!P1 VIADD R0, R0, 0x1 ;  /* 0x0000000100009836 */ /* 0x000fe20000000000 */
[C---:B------:R-:W-:Y:S02]  /*11e0*/  ISETP.NE.AND P1, PT, R9.reuse, RZ, PT ;  /* 0x000000ff0900720c */ /* 0x040fe40003f25270 */
[----:B------:R-:W-:Y:S02]  /*11f0*/  ISETP.GE.U32.AND P2, PT, R2, R5, PT ;  /* 0x000000050200720c */ /* 0x000fe40003f46070 */
[----:B------:R-:W-:-:S04]  /*1200*/  LOP3.LUT R2, R9, UR8, RZ, 0x3c, !PT ;  /* 0x0000000809027c12 */ /* 0x000fc8000f8e3cff */
[----:B------:R-:W-:Y:S01]  /*1210*/  ISETP.GE.AND P0, PT, R2, RZ, PT ;  /* 0x000000ff0200720c */ /* 0x000fe20003f06270 */
[----:B------:R-:W-:-:S06]  /*1220*/  IMAD.MOV.U32 R2, RZ, RZ, R249 ;  /* 0x000000ffff027224 */ /* 0x000fcc00078e00f9 */
        /* <DEDUP_REMOVED lines=8> */
[----:B-1----:R-:W-:-:S06]  /*12b0*/  VIADD R2, R2, 0xffffffe ;  /* 0x0ffffffe02027836 */ /* 0x002fcc0000000000 */
[----:B------:R-:W1:Y:S02]  /*12c0*/  F2I.FTZ.U32.TRUNC.NTZ R3, R2 ;  /* 0x0000000200037305 */ /* 0x000e64000021f000 */
[----:B-1----:R-:W-:Y:S02]  /*12d0*/  IADD3 R0, PT, PT, RZ, -R3, RZ ;  /* 0x80000003ff007210 */ /* 0x002fe40007ffe0ff */
[----:B------:R-:W-:Y:S02]  /*12e0*/  MOV R2, RZ ;  /* 0x000000ff00027202 */ /* 0x000fe40000000f00 */
[----:B------:R-:W-:Y:S01]  /*12f0*/  MOV R7, R0 ;  /* 0x0000000000077202 */ /* 0x000fe20000000f00 */
[----:B------:R-:W-:-:S04]  /*1300*/  IMAD.U32 R0, RZ, RZ, UR23 ;  /* 0x00000017ff007e24 */ /* 0x000fc8000f8e00ff */
[----:B------:R-:W-:Y:S01]  /*1310*/  IMAD R7, R7, R8, RZ ;  /* 0x0000000807077224 */ /* 0x000fe200078e02ff */
[----:B------:R-:W-:-:S03]  /*1320*/  IABS R6, R0 ;  /* 0x0000000000067213 */ /* 0x000fc60000000000 */
[----:B------:R-:W-:Y:S01]  /*1330*/  IMAD.HI.U32 R0, R3, R7, R2 ;  /* 0x0000000703007227 */ /* 0x000fe200078e0002 */
[----:B------:R-:W-:-:S05]  /*1340*/  MOV R2, R6 ;  /* 0x0000000600027202 */ /* 0x000fca0000000f00 */
        /* <DEDUP_REMOVED lines=10> */
[----:B------:R-:W-:-:S05]  /*13f0*/  IADD3 R2, PT, PT, -R5, RZ, RZ ;  /* 0x000000ff05027210 */ /* 0x000fca0007ffe1ff */
[----:B------:R-:W-:Y:S01]  /*1400*/  IMAD R6, R9, R2, UR8 ;  /* 0x0000000809067e24 */ /* 0x000fe2000f8e0202 */
[----:B------:R-:W1:Y:S05]  /*1410*/  LDCU.64 UR8, c[0x0][0x3c0] ;  /* 0x00007800ff0877ac */ /* 0x000e6a0008000a00 */
[----:B------:R-:W-:-:S04]  /*1420*/  @P2 IADD3 R0, PT, PT, R0, 0x1, RZ ;  /* 0x0000000100002810 */ /* 0x000fc80007ffe0ff */
[----:B------:R-:W-:Y:S02]  /*1430*/  @!P0 IADD3 R0, PT, PT, -R0, RZ, RZ ;  /* 0x000000ff00008210 */ /* 0x000fe40007ffe1ff */
        /* <DEDUP_REMOVED lines=10> */
[----:B------:R-:W-:Y:S01]  /*14e0*/  IMAD.IADD R3, R11, 0x1, R2 ;  /* 0x000000010b037824 */ /* 0x000fe200078e0202 */
[----:B------:R-:W-:Y:S02]  /*14f0*/  IADD3 R5, PT, PT, R9, R5, RZ ;  /* 0x0000000509057210 */ /* 0x000fe40007ffe0ff */
[----:B------:R-:W-:Y:S01]  /*1500*/  MOV R2, R10 ;  /* 0x0000000a00027202 */ /* 0x000fe20000000f00 */
[C---:B---3--:R-:W-:Y:S02]  /*1510*/  IMAD R7, R4.reuse, UR10, RZ ;  /* 0x0000000a04077c24 */ /* 0x048fe4000f8e02ff */
[----:B-1----:R-:W-:Y:S02]  /*1520*/  IMAD R9, R4, UR8, RZ ;  /* 0x0000000804097c24 */ /* 0x002fe4000f8e02ff */
[----:B------:R-:W-:Y:S01]  /*1530*/  IMAD.MOV.U32 R4, RZ, RZ, R8 ;  /* 0x000000ffff047224 */ /* 0x000fe200078e0008 */
[----:B------:R-:W-:Y:S01]  /*1540*/  SHF.R.S32.HI R8, RZ, 0x1f, R0 ;  /* 0x0000001fff087819 */ /* 0x000fe20000011400 */
[----:B------:R-:W-:-:S02]  /*1550*/  IMAD R10, R6, UR11, R7 ;  /* 0x0000000b060a7c24 */ /* 0x000fc4000f8e0207 */
[----:B------:R-:W-:-:S04]  /*1560*/  IMAD.WIDE.U32 R2, R6, UR10, R2 ;  /* 0x0000000a06027c25 */ /* 0x000fc8000f8e0002 */
[C---:B------:R-:W-:Y:S02]  /*1570*/  IMAD R9, R6.reuse, UR9, R9 ;  /* 0x0000000906097c24 */ /* 0x040fe4000f8e0209 */
[----:B------:R-:W-:Y:S01]  /*1580*/  IMAD.WIDE.U32 R6, R6, UR8, R4 ;  /* 0x0000000806067c25 */ /* 0x000fe2000f8e0004 */
[----:B------:R-:W-:-:S03]  /*1590*/  IADD3 R5, PT, PT, R3, R10, RZ ;  /* 0x0000000a03057210 */ /* 0x000fc60007ffe0ff */
[----:B------:R-:W-:Y:S01]  /*15a0*/  IMAD.MOV.U32 R4, RZ, RZ, R2 ;  /* 0x000000ffff047224 */ /* 0x000fe200078e0002 */
[----:B------:R-:W-:Y:S01]  /*15b0*/  IADD3 R3, PT, PT, R7, R9, RZ ;  /* 0x0000000907037210 */ /* 0x000fe20007ffe0ff */
[C---:B--2---:R-:W-:Y:S01]  /*15c0*/  IMAD R7, R8.reuse, UR4, RZ ;  /* 0x0000000408077c24 */ /* 0x044fe2000f8e02ff */
        /* <DEDUP_REMOVED lines=11> */
.L_x_3082:
        /* <DEDUP_REMOVED lines=16> */
.L_x_3084:
[----:B------:R-:W1:Y:S01]  /*1780*/  LDCU.64 UR10, c[0x0][0x3b8] ;  /* 0x00007700ff0a77ac */ /* 0x000e620008000a00 */
[----:B------:R-:W-:-:S04]  /*1790*/  UIADD3 UR25, UPT, UPT, UR7, UR27, URZ ;  /* 0x0000001b07197290 */ /* 0x000fc8000fffe0ff */
[----:B-1----:R-:W-:Y:S02]  /*17a0*/  UIMAD.WIDE.U32 UR4, UR25, UR10, URZ ;  /* 0x0000000a190472a5 */ /* 0x002fe4000f8e00ff */
[----:B------:R-:W-:-:S04]  /*17b0*/  UIMAD UR25, UR25, UR11, URZ ;  /* 0x0000000b191972a4 */ /* 0x000fc8000f8e02ff */
[----:B------:R-:W-:Y:S01]  /*17c0*/  UIADD3 UR25, UPT, UPT, UR5, UR25, URZ ;  /* 0x0000001905197290 */ /* 0x000fe2000fffe0ff */
[----:B------:R-:W-:-:S11]  /*17d0*/  UMOV UR26, UR4 ;  /* 0x00000004001a7c82 */ /* 0x000fd60008000000 */
.L_x_3085:
        /* <DEDUP_REMOVED lines=14> */
.L_x_3086:
[----:B------:R-:W1:Y:S01]  /*18c0*/  LDCU.64 UR8, c[0x0][0x3c0] ;  /* 0x00007800ff0877ac */ /* 0x000e620008000a00 */
[----:B------:R-:W-:-:S04]  /*18d0*/  UIADD3 UR7, UPT, UPT, UR7, UR27, URZ ;  /* 0x0000001b07077290 */ /* 0x000fc8000fffe0ff */
[----:B-1----:R-:W-:Y:S02]  /*18e0*/  UIMAD.WIDE.U32 UR28, UR7, UR8, URZ ;  /* 0x00000008071c72a5 */ /* 0x002fe4000f8e00ff */
[----:B------:R-:W-:-:S04]  /*18f0*/  UIMAD UR5, UR7, UR9, URZ ;  /* 0x00000009070572a4 */ /* 0x000fc8000f8e02ff */
[----:B------:R-:W-:-:S12]  /*1900*/  UIADD3 UR5, UPT, UPT, UR29, UR5, URZ ;  /* 0x000000051d057290 */ /* 0x000fd8000fffe0ff */
.L_x_3087:
[----:B------:R-:W1:Y:S01]  /*1910*/  LDC R7, c[0x0][0x3e8] ;  /* 0x0000fa00ff077b82 */ /* 0x000e620000000800 */
[----:B------:R-:W-:Y:S01]  /*1920*/  ULEA UR4, UR16, 0xffffff00, 0x8 ;  /* 0xffffff0010047891 */ /* 0x000fe2000f8e40ff */
[----:B------:R-:W-:Y:S01]  /*1930*/  CS2R R248, SRZ ;  /* 0x0000000000f87805 */ /* 0x000fe2000001ff00 */
[----:B------:R-:W-:Y:S01]  /*1940*/  UMOV UR29, UR5 ;  /* 0x00000005001d7c82 */ /* 0x000fe20008000000 */
[----:B------:R-:W-:Y:S01]  /*1950*/  UMOV UR27, UR25 ;  /* 0x00000019001b7c82 */ /* 0x000fe20008000000 */
        /* <DEDUP_REMOVED lines=45> */
[C---:B------:R-:W-:Y:S01]  /*1c30*/  IMAD R10, R6.reuse, R8, RZ ;  /* 0x00000008060a7224 */ /* 0x040fe200078e02ff */
[----:B------:R-:W-:Y:S01]  /*1c40*/  MOV R38, R4 ;  /* 0x0000000400267202 */ /* 0x000fe20000000f00 */
[-C--:B---3--:R-:W-:Y:S02]  /*1c50*/  IMAD R7, R6, R12.reuse, RZ ;  /* 0x0000000c06077224 */ /* 0x088fe400078e02ff */
[C---:B------:R-:W-:Y:S02]  /*1c60*/  IMAD R6, R0.reuse, R9, R10 ;  /* 0x0000000900067224 */ /* 0x040fe400078e020a */
[----:B------:R-:W-:-:S04]  /*1c70*/  IMAD.WIDE.U32 R2, R0, R12, R2 ;  /* 0x0000000c00027225 */ /* 0x000fc800078e0002 */
[----:B------:R-:W-:Y:S02]  /*1c80*/  IMAD R0, R0, R13, R7 ;  /* 0x0000000d00007224 */ /* 0x000fe400078e0207 */
[----:B------:R-:W-:Y:S01]  /*1c90*/  IMAD.IADD R39, R5, 0x1, R6 ;  /* 0x0000000105277824 */ /* 0x000fe200078e0206 */
[----:B------:R-:W-:Y:S01]  /*1ca0*/  MOV R5, R2 ;  /* 0x0000000200057202 */ /* 0x000fe20000000f00 */
[----:B------:R-:W-:-:S07]  /*1cb0*/  IMAD.IADD R7, R3, 0x1, R0 ;  /* 0x0000000103077824 */ /* 0x000fce00078e0200 */
.L_x_3083:
[----:B------:R-:W-:Y:S01]  /*1cc0*/  UISETP.NE.AND UP0, UPT, UR24, -0x1, UPT ;  /* 0xffffffff1800788c */ /* 0x000fe2000bf05270 */
[----:B------:R-:W-:Y:S01]  /*1cd0*/  SHF.R.U32.HI R2, RZ, 0x3, R239 ;  /* 0x00000003ff027819 */ /* 0x000fe200000116ef */
[----:B------:R-:W-:Y:S01]  /*1ce0*/  UIADD3 UR25, UPT, UPT, -UR20, UR22, URZ ;  /* 0x0000001614197290 */ /* 0x000fe2000fffe1ff */
[----:B------:R-:W1:Y:S01]  /*1cf0*/  S2R R8, SR_CTAID.X ;  /* 0x0000000000087919 */ /* 0x000e620000002500 */
[----:B------:R-:W-:Y:S01]  /*1d00*/  SHF.L.U32 R41, R239, 0x3, RZ ;  /* 0x00000003ef297819 */ /* 0x000fe200000006ff */
[----:B------:R-:W-:Y:S01]  /*1d10*/  IMAD.MOV.U32 R3, RZ, RZ, RZ ;  /* 0x000000ffff037224 */ /* 0x000fe200078e00ff */
[C---:B------:R-:W-:Y:S02]  /*1d20*/  IADD3 R37, PT, PT, R2.reuse, 0x10, RZ ;  /* 0x0000001002257810 */ /* 0x040fe40007ffe0ff */
[----:B------:R-:W-:Y:S02]  /*1d30*/  ISETP.GE.AND P2, PT, R2, UR25, PT ;  /* 0x0000001902007c0c */ /* 0x000fe4000bf46270 */
[----:B------:R-:W-:Y:S01]  /*1d40*/  LOP3.LUT R40, R41, 0x38, RZ, 0xc0, !PT ;  /* 0x0000003829287812 */ /* 0x000fe200078ec0ff */
[----:B------:R-:W2:Y:S01]  /*1d50*/  @!UP0 LDCU.64 UR4, c[0x0][0x398] ;  /* 0x00007300ff0487ac */ /* 0x000ea20008000a00 */
[----:B------:R-:W-:-:S02]  /*1d60*/  ISETP.GE.AND P6, PT, R37, UR25, PT ;  /* 0x0000001925007c0c */ /* 0x000fc4000bfc6270 */
[----:B------:R-:W-:Y:S01]  /*1d70*/  IADD3 R6, P1, PT, R40, R5, RZ ;  /* 0x0000000528067210 */ /* 0x000fe20007f3e0ff */
[----:B------:R-:W3:Y:S01]  /*1d80*/  @UP0 LDCU.64 UR6, c[0x0][0x3b0] ;  /* 0x00007600ff0607ac */ /* 0x000ee20008000a00 */
[C---:B------:R-:W-:Y:S02]  /*1d90*/  IADD3 R36, PT, PT, R2.reuse, 0x20, RZ ;  /* 0x0000002002247810 */ /* 0x040fe40007ffe0ff */
[----:B------:R-:W-:Y:S02]  /*1da0*/  IADD3.X R7, PT, PT, RZ, R7, RZ, P1, !PT ;  /* 0x00000007ff077210 */ /* 0x000fe40000ffe4ff */
[----:B------:R-:W-:Y:S01]  /*1db0*/  IADD3 R35, PT, PT, R2, 0x30, RZ ;  /* 0x0000003002237810 */ /* 0x000fe20007ffe0ff */
[----:B------:R-:W4:Y:S01]  /*1dc0*/  @!P2 LDC.64 R12, c[0x0][0x3b0] ;  /* 0x0000ec00ff0cab82 */ /* 0x000f220000000a00 */
[----:B------:R-:W-:Y:S01]  /*1dd0*/  ISETP.GE.AND P5, PT, R36, UR25, PT ;  /* 0x0000001924007c0c */ /* 0x000fe2000bfa6270 */
[----:B------:R-:W-:Y:S01]  /*1de0*/  IMAD.WIDE.U32 R6, R2, UR10, R6 ;  /* 0x0000000a02067c25 */ /* 0x000fe2000f8e0006 */
[----:B------:R-:W-:-:S02]  /*1df0*/  ISETP.GE.AND P4, PT, R35, UR25, PT ;  /* 0x0000001923007c0c */ /* 0x000fc4000bf86270 */
[----:B------:R-:W-:Y:S02]  /*1e00*/  LOP3.LUT R11, R41, 0x1f8, RZ, 0xc0, !PT ;  /* 0x000001f8290b7812 */ /* 0x000fe400078ec0ff */
[--C-:B------:R-:W-:Y:S01]  /*1e10*/  SHF.R.U32.HI R185, RZ, 0x1, R239.reuse ;  /* 0x00000001ffb97819 */ /* 0x100fe200000116ef */
[----:B--2---:R-:W-:Y:S01]  /*1e20*/  @!UP0 UIMAD.WIDE.U32 UR30, UR15, UR4, URZ ;  /* 0x000000040f1e82a5 */ /* 0x004fe2000f8e00ff */
[----:B------:R-:W2:Y:S01]  /*1e30*/  @!P6 LDC.64 R14, c[0x0][0x3b0] ;  /* 0x0000ec00ff0eeb82 */ /* 0x000ea20000000a00 */
[----:B------:R-:W-:Y:S02]  /*1e40*/  LOP3.LUT R28, R11, 0x38, R239, 0x78, !PT ;  /* 0x000000380b1c7812 */ /* 0x000fe400078e78ef */
[----:B------:R-:W-:Y:S01]  /*1e50*/  @!UP0 UIMAD UR26, UR15, UR5, UR31 ;  /* 0x000000050f1a82a4 */ /* 0x000fe2000f8e021f */
[-C--:B------:R-:W-:Y:S01]  /*1e60*/  LOP3.LUT R249, R249, R248.reuse, RZ, 0x3c, !PT ;  /* 0x000000f8f9f97212 */ /* 0x080fe200078e3cff */
[----:B------:R-:W5:Y:S03]  /*1e70*/  LDCU.64 UR4, c[0x0][0x3c8] ;  /* 0x00007900ff0477ac */ /* 0x000f660008000a00 */
[----:B------:R-:W2:Y:S01]  /*1e80*/  @!P2 LDC.64 R16, c[0x0][0x380] ;  /* 0x0000e000ff10ab82 */ /* 0x000ea20000000a00 */
[----:B---3--:R-:W-:Y:S01]  /*1e90*/  @UP0 UIMAD.WIDE.U32 UR28, UR24, UR6, URZ ;  /* 0x00000006181c02a5 */ /* 0x008fe2000f8e00ff */
[----:B------:R-:W-:-:S03]  /*1ea0*/  LOP3.LUT R248, R249, R248, RZ, 0x3c, !PT ;  /* 0x000000f8f9f87212 */ /* 0x000fc600078e3cff */
[----:B------:R-:W-:Y:S01]  /*1eb0*/  @UP0 UIMAD UR26, UR24, UR7, UR29 ;  /* 0x00000007181a02a4 */ /* 0x000fe2000f8e021d */
[----:B------:R-:W-:Y:S01]  /*1ec0*/  LOP3.LUT R249, R249, R248, RZ, 0x3c, !PT ;  /* 0x000000f8f9f97212 */ /* 0x000fe200078e3cff */
[----:B------:R-:W-:Y:S01]  /*1ed0*/  USHF.R.S32.HI UR24, URZ, 0x1f, UR23 ;  /* 0x0000001fff187899 */ /* 0x000fe20008011417 */
[----:B------:R-:W3:Y:S01]  /*1ee0*/  @!P6 LDC.64 R30, c[0x0][0x380] ;  /* 0x0000e000ff1eeb82 */ /* 0x000ee20000000a00 */
[----:B------:R-:W1:Y:S01]  /*1ef0*/  LDCU.64 UR6, c[0x0][0x388] ;  /* 0x00007100ff0677ac */ /* 0x000e620008000a00 */
[----:B------:R-:W-:Y:S02]  /*1f00*/  @UP0 UMOV UR30, UR28 ;  /* 0x0000001c001e0c82 */ /* 0x000fe40008000000 */
[----:B------:R-:W-:Y:S01]  /*1f10*/  IADD3 R4, P0, PT, R40, UR30, RZ ;  /* 0x0000001e28047c10 */ /* 0x000fe2000ff1e0ff */
[----:B-----5:R-:W-:Y:S01]  /*1f20*/  UIMAD UR24, UR24, UR4, URZ ;  /* 0x00000004181872a4 */ /* 0x020fe2000f8e02ff */
[----:B------:R-:W-:Y:S02]  /*1f30*/  IMAD.U32 R0, RZ, RZ, UR4 ;  /* 0x00000004ff007e24 */ /* 0x000fe4000f8e00ff */
[----:B------:R-:W5:Y:S01]  /*1f40*/  @!P5 LDC.64 R20, c[0x0][0x3b0] ;  /* 0x0000ec00ff14db82 */ /* 0x000f620000000a00 */
[----:B------:R-:W-:Y:S01]  /*1f50*/  IADD3.X R5, PT, PT, RZ, UR26, RZ, P0, !PT ;  /* 0x0000001aff057c10 */ /* 0x000fe200087fe4ff */
[----:B------:R-:W-:Y:S01]  /*1f60*/  UIMAD UR5, UR23, UR5, UR24 ;  /* 0x00000005170572a4 */ /* 0x000fe2000f8e0218 */
[----:B------:R-:W-:Y:S01]  /*1f70*/  UMOV UR4, 0x400 ;  /* 0x0000040000047882 */ /* 0x000fe20000000000 */
[----:B------:R-:W-:Y:S01]  /*1f80*/  UIMAD.WIDE.U32 UR26, UR10, 0x20, URZ ;  /* 0x000000200a1a78a5 */ /* 0x000fe2000f8e00ff */
[----:B------:R-:W-:-:S03]  /*1f90*/  IMAD.WIDE.U32 R4, R0, UR23, R4 ;  /* 0x0000001700047c25 */ /* 0x000fc6000f8e0004 */
[----:B------:R-:W3:Y:S01]  /*1fa0*/  @!P4 LDC.64 R24, c[0x0][0x3b0] ;  /* 0x0000ec00ff18cb82 */ /* 0x000ee20000000a00 */
[----:B-1----:R-:W-:Y:S01]  /*1fb0*/  LEA R9, P0, R6, UR6, 0x1 ;  /* 0x0000000606097c11 */ /* 0x002fe2000f8008ff */
[----:B------:R-:W-:Y:S01]  /*1fc0*/  IMAD R0, R2, UR11, R7 ;  /* 0x0000000b02007c24 */ /* 0x000fe2000f8e0207 */
[----:B------:R-:W-:Y:S01]  /*1fd0*/  IADD3 R5, PT, PT, R5, UR5, RZ ;  /* 0x0000000505057c10 */ /* 0x000fe2000fffe0ff */
[----:B------:R-:W-:Y:S01]  /*1fe0*/  @!P4 IMAD.MOV.U32 R26, RZ, RZ, R4 ;  /* 0x000000ffff1ac224 */ /* 0x000fe200078e0004 */
[----:B------:R-:W-:Y:S01]  /*1ff0*/  MOV R186, R9 ;  /* 0x0000000900ba7202 */ /* 0x000fe20000000f00 */
[----:B------:R1:W-:Y:S01]  /*2000*/  STL [R1+0x10], R9 ;  /* 0x0000100901007387 */ /* 0x0003e20000100800 */
[----:B------:R-:W-:Y:S01]  /*2010*/  LEA.HI.X R0, R6, UR7, R0, 0x1, P0 ;  /* 0x0000000706007c11 */ /* 0x000fe200080f0c00 */
[----:B------:R-:W4:Y:S01]  /*2020*/  S2UR UR5, SR_CgaCtaId ;  /* 0x00000000000579c3 */ /* 0x000f220000008800 */
[----:B------:R-:W-:Y:S01]  /*2030*/  @!P6 IMAD.MOV.U32 R6, RZ, RZ, R4 ;  /* 0x000000ffff06e224 */ /* 0x000fe200078e0004 */
[-C--:B------:R-:W-:Y:S01]  /*2040*/  @!P6 MOV R7, R5.reuse ;  /* 0x000000050007e202 */ /* 0x080fe20000000f00 */
[----:B------:R-:W-:Y:S01]  /*2050*/  USHF.L.U32 UR7, UR10, 0x4, URZ ;  /* 0x000000040a077899 */ /* 0x000fe200080006ff */
[----:B------:R2:W-:Y:S01]  /*2060*/  STL [R1+0xc], R0 ;  /* 0x00000c0001007387 */ /* 0x0005e20000100800 */
[----:B------:R-:W-:Y:S01]  /*2070*/  MOV R187, R0 ;  /* 0x0000000000bb7202 */ /* 0x000fe20000000f00 */
[----:B------:R-:W-:Y:S01]  /*2080*/  USHF.L.U64.HI UR6, UR10, 0x4, UR11 ;  /* 0x000000040a067899 */ /* 0x000fe2000801020b */
[----:B------:R-:W-:Y:S01]  /*2090*/  @!P5 MOV R22, R4 ;  /* 0x000000040016d202 */ /* 0x000fe20000000f00 */
[----:B------:R-:W3:Y:S01]  /*20a0*/  @!P5 LDC.64 R32, c[0x0][0x380] ;  /* 0x0000e000ff20db82 */ /* 0x000ee20000000a00 */
[----:B------:R-:W-:-:S02]  /*20b0*/  @!P5 MOV R23, R5 ;  /* 0x000000050017d202 */ /* 0x000fc40000000f00 */
[----:B------:R-:W-:Y:S01]  /*20c0*/  @!P4 MOV R27, R5 ;  /* 0x00000005001bc202 */ /* 0x000fe20000000f00 */
[----:B-1----:R-:W-:Y:S01]  /*20d0*/  IMAD.WIDE.U32 R8, R8, 0x40, R2 ;  /* 0x0000004008087825 */ /* 0x002fe200078e0002 */
[----:B----4-:R-:W-:Y:S02]  /*20e0*/  ULEA UR5, UR5, UR4, 0x18 ;  /* 0x0000000405057291 */ /* 0x010fe4000f8ec0ff */
[----:B------:R-:W-:Y:S01]  /*20f0*/  UIMAD UR4, UR16, -0x100, UR21 ;  /* 0xffffff00100478a4 */ /* 0x000fe2000f8e0215 */
[-C--:B------:R-:W-:Y:S01]  /*2100*/  @!P2 IMAD R3, R9, R12.reuse, RZ ;  /* 0x0000000c0903a224 */ /* 0x080fe200078e02ff */
[C---:B--2---:R-:W-:Y:S01]  /*2110*/  @!P6 IADD3 R0, P0, PT, R8.reuse, 0x10, RZ ;  /* 0x000000100800e810 */ /* 0x044fe20007f1e0ff */
[C---:B------:R-:W-:Y:S01]  /*2120*/  @!P2 IMAD.WIDE.U32 R4, R8.reuse, R12, R4 ;  /* 0x0000000c0804a225 */ /* 0x040fe200078e0004 */
[----:B------:R-:W-:Y:S02]  /*2130*/  UIADD3 UR4, UPT, UPT, UR4, 0x100, URZ ;  /* 0x0000010004047890 */ /* 0x000fe4000fffe0ff */
[----:B------:R-:W-:Y:S01]  /*2140*/  @!P6 IADD3.X R10, PT, PT, RZ, R9, RZ, P0, !PT ;  /* 0x00000009ff0ae210 */ /* 0x000fe200007fe4ff */
[C---:B------:R-:W-:Y:S01]  /*2150*/  @!P2 IMAD R3, R8.reuse, R13, R3 ;  /* 0x0000000d0803a224 */ /* 0x040fe200078e0203 */
[----:B------:R-:W-:-:S02]  /*2160*/  @!P4 IADD3 R18, P0, PT, R8, 0x30, RZ ;  /* 0x000000300812c810 */ /* 0x000fc40007f1e0ff */
[----:B------:R-:W-:Y:S01]  /*2170*/  @!P5 IADD3 R13, P1, PT, R8, 0x20, RZ ;  /* 0x00000020080dd810 */ /* 0x000fe20007f3e0ff */
[-C--:B------:R-:W-:Y:S01]  /*2180*/  @!P6 IMAD R10, R10, R14.reuse, RZ ;  /* 0x0000000e0a0ae224 */ /* 0x080fe200078e02ff */
[----:B------:R-:W-:Y:S01]  /*2190*/  @!P2 IADD3 R3, PT, PT, R5, R3, RZ ;  /* 0x000000030503a210 */ /* 0x000fe20007ffe0ff */
[----:B------:R-:W-:Y:S01]  /*21a0*/  @!P4 IMAD.X R34, RZ, RZ, R9, P0 ;  /* 0x000000ffff22c224 */ /* 0x000fe200000e0609 */
[----:B------:R-:W-:Y:S01]  /*21b0*/  LOP3.LUT R5, R28, 0x1e00, R41, 0xf8, !PT ;  /* 0x00001e001c057812 */ /* 0x000fe200078ef829 */
[C---:B------:R-:W-:Y:S01]  /*21c0*/  @!P6 IMAD R12, R0.reuse, R15, R10 ;  /* 0x0000000f000ce224 */ /* 0x040fe200078e020a */
[----:B------:R-:W1:Y:S01]  /*21d0*/  @!P4 LDC.64 R28, c[0x0][0x380] ;  /* 0x0000e000ff1ccb82 */ /* 0x000e620000000a00 */
[----:B------:R-:W-:Y:S01]  /*21e0*/  @!P5 IADD3.X R19, PT, PT, RZ, R9, RZ, P1, !PT ;  /* 0x00000009ff13d210 */ /* 0x000fe20000ffe4ff */
[----:B------:R-:W-:Y:S01]  /*21f0*/  @!P6 IMAD.WIDE.U32 R8, R0, R14, R6 ;  /* 0x0000000e0008e225 */ /* 0x000fe200078e0006 */
[----:B------:R-:W-:Y:S02]  /*2200*/  @!P2 LEA R10, P0, R4, R16, 0x1 ;  /* 0x00000010040aa211 */ /* 0x000fe400078008ff */
[----:B------:R-:W-:-:S02]  /*2210*/  LEA R6, R5, UR5, 0x1 ;  /* 0x0000000505067c11 */ /* 0x000fc4000f8e08ff */
[----:B------:R-:W-:Y:S01]  /*2220*/  @!P2 LEA.HI.X R11, R4, R17, R3, 0x1, P0 ;  /* 0x00000011040ba211 */ /* 0x000fe200000f0c03 */
[----:B-----5:R-:W-:Y:S01]  /*2230*/  @!P5 IMAD R3, R19, R20, RZ ;  /* 0x000000141303d224 */ /* 0x020fe200078e02ff */
[----:B------:R-:W-:Y:S02]  /*2240*/  @!P6 IADD3 R0, PT, PT, R9, R12, RZ ;  /* 0x0000000c0900e210 */ /* 0x000fe40007ffe0ff */
[----:B---3--:R-:W-:Y:S01]  /*2250*/  @!P6 LEA R16, P0, R8, R30, 0x1 ;  /* 0x0000001e0810e211 */ /* 0x008fe200078008ff */
[----:B------:R-:W-:Y:S01]  /*2260*/  @!PT LDS RZ, [RZ] ;  /* 0x00000000fffff984 */ /* 0x000fe20000000800 */
[----:B------:R-:W-:Y:S01]  /*2270*/  @!PT LDS RZ, [RZ] ;  /* 0x00000000fffff984 */ /* 0x000fe20000000800 */
[----:B------:R-:W-:Y:S01]  /*2280*/  @!PT LDS RZ, [RZ] ;  /* 0x00000000fffff984 */ /* 0x000fe20000000800 */
[----:B------:R2:W-:Y:S01]  /*2290*/  @!P2 LDGSTS.E.BYPASS.LTC128B.128 [R6], desc[UR18][R10.64] ;  /* 0x000000000a06afae */ /* 0x0005e2000b981a12 */
[----:B------:R-:W-:Y:S01]  /*22a0*/  @!P5 IMAD R3, R13, R21, R3 ;  /* 0x000000150d03d224 */ /* 0x000fe200078e0203 */
[C---:B------:R-:W-:Y:S01]  /*22b0*/  ISETP.GE.AND P1, PT, R2.reuse, UR4, PT ;  /* 0x0000000402007c0c */ /* 0x040fe2000bf26270 */
[----:B------:R-:W-:Y:S01]  /*22c0*/  VIADD R21, R2, 0xc0 ;  /* 0x000000c002157836 */ /* 0x000fe20000000000 */
[----:B------:R-:W-:Y:S01]  /*22d0*/  @!P6 LEA.HI.X R17, R8, R31, R0, 0x1, P0 ;  /* 0x0000001f0811e211 */ /* 0x000fe200000f0c00 */
[-C--:B------:R-:W-:Y:S01]  /*22e0*/  @!P4 IMAD R0, R34, R24.reuse, RZ ;  /* 0x000000182200c224 */ /* 0x080fe200078e02ff */
[----:B------:R-:W-:Y:S01]  /*22f0*/  IADD3 R31, PT, PT, R2, 0x60, RZ ;  /* 0x00000060021f7810 */ /* 0x000fe20007ffe0ff */
[----:B------:R-:W-:Y:S01]  /*2300*/  @!P4 IMAD.WIDE.U32 R8, R18, R24, R26 ;  /* 0x000000181208c225 */ /* 0x000fe200078e001a */
[----:B------:R-:W-:Y:S01]  /*2310*/  IADD3 R30, PT, PT, R2, 0x70, RZ ;  /* 0x00000070021e7810 */ /* 0x000fe20007ffe0ff */
[----:B------:R-:W-:Y:S01]  /*2320*/  @!P6 LDGSTS.E.BYPASS.LTC128B.128 [R6+0x800], desc[UR18][R16.64] ;  /* 0x008000001006efae */ /* 0x000fe2000b981a12 */
[----:B------:R-:W-:Y:S01]  /*2330*/  ISETP.GE.AND P6, PT, R36, UR4, PT ;  /* 0x0000000424007c0c */ /* 0x000fe2000bfc6270 */
[----:B------:R-:W-:Y:S01]  /*2340*/  @!P4 IMAD R5, R18, R25, R0 ;  /* 0x000000191205c224 */ /* 0x000fe200078e0200 */
[----:B------:R-:W-:Y:S01]  /*2350*/  MOV R0, UR7 ;  /* 0x0000000700007c02 */ /* 0x000fe20008000f00 */
[----:B------:R-:W-:Y:S01]  /*2360*/  VIADD R24, R2, 0xa0 ;  /* 0x000000a002187836 */ /* 0x000fe20000000000 */
[----:B-1----:R-:W-:-:S02]  /*2370*/  @!P4 LEA R12, P3, R8, R28, 0x1 ;  /* 0x0000001c080cc211 */ /* 0x002fc400078608ff */
[----:B------:R-:W-:Y:S02]  /*2380*/  LEA R4, P2, R0, R186, 0x1 ;  /* 0x000000ba00047211 */ /* 0x000fe400078408ff */
[C---:B------:R-:W-:Y:S02]  /*2390*/  LOP3.LUT R27, R2.reuse, 0x80, RZ, 0xfc, !PT ;  /* 0x00000080021b7812 */ /* 0x040fe400078efcff */
[C---:B------:R-:W-:Y:S02]  /*23a0*/  IADD3 R26, PT, PT, R2.reuse, 0x90, RZ ;  /* 0x00000090021a7810 */ /* 0x040fe40007ffe0ff */
[----:B------:R-:W-:Y:S02]  /*23b0*/  MOV R18, UR10 ;  /* 0x0000000a00127c02 */ /* 0x000fe40008000f00 */
[C---:B------:R-:W-:Y:S02]  /*23c0*/  IADD3 R25, PT, PT, R2.reuse, 0xe0, RZ ;  /* 0x000000e002197810 */ /* 0x040fe40007ffe0ff */
[C---:B------:R-:W-:Y:S01]  /*23d0*/  IADD3 R28, PT, PT, R2.reuse, 0xf0, RZ ;  /* 0x000000f0021c7810 */ /* 0x040fe20007ffe0ff */
[----:B--2---:R-:W-:Y:S01]  /*23e0*/  @!P5 IMAD.WIDE.U32 R10, R13, R20, R22 ;  /* 0x000000140d0ad225 */ /* 0x004fe200078e0016 */
[----:B------:R-:W-:-:S02]  /*23f0*/  IADD3 R23, PT, PT, R2, 0x40, RZ ;  /* 0x0000004002177810 */ /* 0x000fc40007ffe0ff */
[----:B------:R-:W-:Y:S01]  /*2400*/  IADD3 R20, PT, PT, R2, 0xb0, RZ ;  /* 0x000000b002147810 */ /* 0x000fe20007ffe0ff */
[----:B------:R-:W-:Y:S01]  /*2410*/  IMAD.U32 R13, RZ, RZ, UR6 ;  /* 0x00000006ff0d7e24 */ /* 0x000fe2000f8e00ff */
[----:B------:R-:W-:Y:S01]  /*2420*/  @!P5 IADD3 R7, PT, PT, R11, R3, RZ ;  /* 0x000000030b07d210 */ /* 0x000fe20007ffe0ff */
[----:B------:R-:W-:Y:S01]  /*2430*/  USHF.L.U32 UR6, UR11, 0x5, URZ ;  /* 0x000000050b067899 */ /* 0x000fe200080006ff */
[C---:B------:R-:W-:Y:S01]  /*2440*/  @!P5 LEA R14, P0, R10.reuse, R32, 0x1 ;  /* 0x000000200a0ed211 */ /* 0x040fe200078008ff */
[----:B------:R-:W-:Y:S01]  /*2450*/  IMAD.U32 R11, RZ, RZ, UR11 ;  /* 0x0000000bff0b7e24 */ /* 0x000fe2000f8e00ff */
[----:B------:R-:W-:Y:S01]  /*2460*/  @!P4 IADD3 R3, PT, PT, R9, R5, RZ ;  /* 0x000000050903c210 */ /* 0x000fe20007ffe0ff */
[----:B------:R-:W-:Y:S01]  /*2470*/  @!P1 IMAD.MOV.U32 R9, RZ, RZ, R187 ;  /* 0x000000ffff099224 */ /* 0x000fe200078e00bb */
[----:B------:R-:W-:Y:S02]  /*2480*/  @!P5 LEA.HI.X R15, R10, R33, R7, 0x1, P0 ;  /* 0x000000210a0fd211 */ /* 0x000fe400000f0c07 */
[----:B------:R-:W-:-:S02]  /*2490*/  ISETP.GE.AND P0, PT, R37, UR4, PT ;  /* 0x0000000425007c0c */ /* 0x000fc4000bf06270 */
[----:B------:R-:W-:Y:S01]  /*24a0*/  LEA.HI.X R5, R0, R187, R13, 0x1, P2 ;  /* 0x000000bb00057211 */ /* 0x000fe200010f0c0d */
[----:B------:R-:W-:Y:S01]  /*24b0*/  @!P5 LDGSTS.E.BYPASS.LTC128B.128 [R6+0x1000], desc[UR18][R14.64] ;  /* 0x010000000e06dfae */ /* 0x000fe2000b981a12 */
[----:B------:R-:W-:Y:S01]  /*24c0*/  @!P4 LEA.HI.X R13, R8, R29, R3, 0x1, P3 ;  /* 0x0000001d080dc211 */ /* 0x000fe200018f0c03 */
[----:B------:R-:W-:Y:S01]  /*24d0*/  IMAD.U32 R3, RZ, RZ, UR11 ;  /* 0x0000000bff037e24 */ /* 0x000fe2000f8e00ff */
[----:B------:R-:W-:Y:S02]  /*24e0*/  @!P1 MOV R8, R186 ;  /* 0x000000ba00089202 */ /* 0x000fe40000000f00 */
[----:B------:R-:W-:Y:S01]  /*24f0*/  IADD3 R29, PT, PT, R2, 0x50, RZ ;  /* 0x00000050021d7810 */ /* 0x000fe20007ffe0ff */
[----:B------:R1:W-:Y:S01]  /*2500*/  @!P4 LDGSTS.E.BYPASS.LTC128B.128 [R6+0x1800], desc[UR18][R12.64] ;  /* 0x018000000c06cfae */ /* 0x0003e2000b981a12 */
[----:B------:R-:W-:Y:S02]  /*2510*/  ISETP.GE.AND P5, PT, R35, UR4, PT ;  /* 0x0000000423007c0c */ /* 0x000fe4000bfa6270 */
[----:B------:R-:W-:Y:S01]  /*2520*/  ISETP.GE.AND P4, PT, R23, UR4, PT ;  /* 0x0000000417007c0c */ /* 0x000fe2000bf86270 */
[----:B------:R2:W-:Y:S01]  /*2530*/  @!P1 LDGSTS.E.BYPASS.LTC128B.128 [R6+0x2000], desc[UR18][R8.64] ;  /* 0x0200000008069fae */ /* 0x0005e2000b981a12 */
[----:B------:R-:W-:-:S02]  /*2540*/  ISETP.GE.AND P3, PT, R29, UR4, PT ;  /* 0x000000041d007c0c */ /* 0x000fc4000bf66270 */
[----:B------:R-:W-:Y:S01]  /*2550*/  MOV R0, UR6 ;  /* 0x0000000600007c02 */ /* 0x000fe20008000f00 */
[----:B------:R-:W-:Y:S01]  /*2560*/  @!P0 LDGSTS.E.BYPASS.LTC128B.128 [R6+0x2800], desc[UR18][R4.64] ;  /* 0x0280000004068fae */ /* 0x000fe2000b981a12 */
[----:B------:R-:W-:Y:S02]  /*2570*/  MOV R10, UR10 ;  /* 0x0000000a000a7c02 */ /* 0x000fe40008000f00 */
[----:B------:R-:W-:Y:S02]  /*2580*/  MOV R7, UR10 ;  /* 0x0000000a00077c02 */ /* 0x000fe40008000f00 */
[----:B------:R-:W-:Y:S02]  /*2590*/  IADD3 R22, PT, PT, R2, 0xd0, RZ ;  /* 0x000000d002167810 */ /* 0x000fe40007ffe0ff */
[----:B------:R-:W-:Y:S01]  /*25a0*/  @!P5 LEA R10, P2, R10, R4, 0x6 ;  /* 0x000000040a0ad211 */ /* 0x000fe200078430ff */
[----:B------:R-:W-:-:S05]  /*25b0*/  VOTEU.ALL UP0, P4 ;  /* 0x0000000000ff7886 */ /* 0x000fca0002000000 */
[----:B------:R-:W-:Y:S01]  /*25c0*/  @!UP0 UIMAD UR6, UR11, 0x60, URZ ;  /* 0x000000600b0688a4 */ /* 0x000fe2000f8e02ff */
[----:B-1----:R-:W-:Y:S02]  /*25d0*/  MOV R13, UR10 ;  /* 0x0000000a000d7c02 */ /* 0x002fe40008000f00 */
[----:B------:R-:W-:Y:S02]  /*25e0*/  MOV R12, UR10 ;  /* 0x0000000a000c7c02 */ /* 0x000fe40008000f00 */
[----:B--2---:R-:W-:Y:S02]  /*25f0*/  @!P6 IADD3 R8, P0, PT, R4, UR26, RZ ;  /* 0x0000001a0408ec10 */ /* 0x004fe4000ff1e0ff */
[----:B------:R-:W-:Y:S02]  /*2600*/  @!P5 LEA.HI.X R11, R13, R5, R11, 0x6, P2 ;  /* 0x000000050d0bd211 */ /* 0x000fe400010f340b */
[----:B------:R-:W-:Y:S01]  /*2610*/  @!P6 IADD3.X R9, PT, PT, R5, UR27, R0, P0, !PT ;  /* 0x0000001b0509ec10 */ /* 0x000fe200087fe400 */
[----:B------:R-:W-:Y:S01]  /*2620*/  IMAD.U32 R0, RZ, RZ, UR10 ;  /* 0x0000000aff007e24 */ /* 0x000fe2000f8e00ff */
[----:B------:R-:W-:-:S02]  /*2630*/  @!P3 LEA R12, P0, R12, R4, 0x7 ;  /* 0x000000040c0cb211 */ /* 0x000fc400078038ff */
[----:B------:R-:W-:Y:S01]  /*2640*/  ISETP.GE.AND P2, PT, R31, UR4, PT ;  /* 0x000000041f007c0c */ /* 0x000fe2000bf46270 */
[----:B------:R1:W-:Y:S01]  /*2650*/  @!P6 LDGSTS.E.BYPASS.LTC128B.128 [R6+0x3000], desc[UR18][R8.64] ;  /* 0x030000000806efae */ /* 0x0003e2000b981a12 */
[----:B------:R-:W-:Y:S02]  /*2660*/  @!P3 LEA.HI.X R13, R7, R5, R3, 0x7, P0 ;  /* 0x00000005070db211 */ /* 0x000fe400000f3c03 */
[----:B------:R-:W-:Y:S01]  /*2670*/  ISETP.GE.AND P0, PT, R30, UR4, PT ;  /* 0x000000041e007c0c */ /* 0x000fe2000bf06270 */
[----:B------:R2:W-:Y:S01]  /*2680*/  @!P5 LDGSTS.E.BYPASS.LTC128B.128 [R6+0x3800], desc[UR18][R10.64] ;  /* 0x038000000a06dfae */ /* 0x0005e2000b981a12 */
[----:B------:R-:W-:Y:S02]  /*2690*/  ISETP.GE.AND P5, PT, R27, UR4, PT ;  /* 0x000000041b007c0c */ /* 0x000fe4000bfa6270 */
[----:B------:R-:W-:-:S05]  /*26a0*/  ISETP.GE.AND P6, PT, R24, UR4, PT ;  /* 0x0000000418007c0c */ /* 0x000fca000bfc6270 */
[----:B------:R-:W-:Y:S01]  /*26b0*/  VOTEU.ALL UP2, P2 ;  /* 0x0000000000ff7886 */ /* 0x000fe20001040000 */
[----:B------:R-:W-:-:S03]  /*26c0*/  @!P2 IMAD.WIDE.U32 R18, R18, 0xa0, R4 ;  /* 0x000000a01212a825 */ /* 0x000fc600078e0004 */
[----:B------:R-:W-:Y:S01]  /*26d0*/  VOTEU.ALL UP1, P0 ;  /* 0x0000000000ff7886 */ /* 0x000fe20000020000 */
[----:B------:R-:W-:Y:S01]  /*26e0*/  @!UP2 UIMAD UR23, UR11, 0xa0, URZ ;  /* 0x000000a00b17a8a4 */ /* 0x000fe2000f8e02ff */
[----:B------:R-:W-:Y:S02]  /*26f0*/  VOTEU.ALL UP0, P5 ;  /* 0x0000000000ff7886 */ /* 0x000fe40002800000 */
[----:B------:R-:W-:Y:S01]  /*2700*/  @!P6 MOV R15, R5 ;  /* 0x00000005000fe202 */ /* 0x000fe20000000f00 */
[----:B------:R-:W-:Y:S01]  /*2710*/  @!UP1 UIMAD UR7, UR11, 0xc0, URZ ;  /* 0x000000c00b0798a4 */ /* 0x000fe2000f8e02ff */
[----:B------:R-:W-:-:S04]  /*2720*/  @!P6 IMAD.MOV.U32 R14, RZ, RZ, R4 ;  /* 0x000000ffff0ee224 */ /* 0x000fc800078e0004 */
[C---:B------:R-:W-:Y:S01]  /*2730*/  @!P6 IMAD.WIDE.U32 R14, R0.reuse, 0x120, R14 ;  /* 0x00000120000ee825 */ /* 0x040fe200078e000e */
[----:B-1----:R-:W-:Y:S02]  /*2740*/  @!P4 MOV R8, R4 ;  /* 0x000000040008c202 */ /* 0x002fe40000000f00 */
[----:B------:R-:W-:Y:S01]  /*2750*/  @!P4 MOV R9, R5 ;  /* 0x000000050009c202 */ /* 0x000fe20000000f00 */
[----:B--2---:R-:W-:Y:S02]  /*2760*/  IMAD.U32 R10, RZ, RZ, UR10 ;  /* 0x0000000aff0a7e24 */ /* 0x004fe4000f8e00ff */
[----:B------:R-:W-:-:S04]  /*2770*/  @!P4 IMAD.WIDE.U32 R8, R0, 0x60, R8 ;  /* 0x000000600008c825 */ /* 0x000fc800078e0008 */
[----:B------:R-:W-:Y:S01]  /*2780*/  @!P0 IMAD.WIDE.U32 R10, R10, 0xc0, R4 ;  /* 0x000000c00a0a8825 */ /* 0x000fe200078e0004 */
[----:B------:R-:W-:Y:S01]  /*2790*/  @!P4 IADD3 R9, PT, PT, R9, UR6, RZ ;  /* 0x000000060909cc10 */ /* 0x000fe2000fffe0ff */
[----:B------:R-:W-:Y:S01]  /*27a0*/  @!UP0 UIMAD UR6, UR11, 0xe0, URZ ;  /* 0x000000e00b0688a4 */ /* 0x000fe2000f8e02ff */
[----:B------:R-:W-:Y:S02]  /*27b0*/  VOTEU.ALL UP0, P6 ;  /* 0x0000000000ff7886 */ /* 0x000fe40003000000 */
[----:B------:R-:W-:Y:S01]  /*27c0*/  @!P0 IADD3 R11, PT, PT, R11, UR7, RZ ;  /* 0x000000070b0b8c10 */ /* 0x000fe2000fffe0ff */
[----:B------:R1:W-:Y:S01]  /*27d0*/  @!P4 LDGSTS.E.BYPASS.LTC128B.128 [R6+0x4000], desc[UR18][R8.64] ;  /* 0x040000000806cfae */ /* 0x0003e2000b981a12 */
[----:B------:R-:W-:-:S03]  /*27e0*/  ISETP.GE.AND P4, PT, R26, UR4, PT ;  /* 0x000000041a007c0c */ /* 0x000fc6000bf86270 */
[----:B------:R2:W-:Y:S10]  /*27f0*/  @!P3 LDGSTS.E.BYPASS.LTC128B.128 [R6+0x4800], desc[UR18][R12.64] ;  /* 0x048000000c06bfae */ /* 0x0005f4000b981a12 */
[----:B------:R-:W-:-:S04]  /*2800*/  @!P4 LEA R16, P3, R0, R4, 0x8 ;  /* 0x000000040010c211 */ /* 0x000fc800078640ff */
[----:B------:R-:W-:Y:S02]  /*2810*/  @!P4 LEA.HI.X R17, R7, R5, R3, 0x8, P3 ;  /* 0x000000050711c211 */ /* 0x000fe400018f4403 */
[----:B------:R-:W-:Y:S02]  /*2820*/  ISETP.GE.AND P3, PT, R22, UR4, PT ;  /* 0x0000000416007c0c */ /* 0x000fe4000bf66270 */
[----:B------:R-:W-:Y:S02]  /*2830*/  MOV R7, UR9 ;  /* 0x0000000900077c02 */ /* 0x000fe40008000f00 */
[----:B-1----:R-:W-:Y:S02]  /*2840*/  MOV R8, UR10 ;  /* 0x0000000a00087c02 */ /* 0x002fe40008000f00 */
[----:B--2---:R-:W-:-:S03]  /*2850*/  @!P2 IADD3 R13, PT, PT, R19, UR23, RZ ;  /* 0x00000017130dac10 */ /* 0x004fc6000fffe0ff */
[----:B------:R-:W-:Y:S01]  /*2860*/  @!P5 IMAD.WIDE.U32 R8, R8, 0xe0, R4 ;  /* 0x000000e00808d825 */ /* 0x000fe200078e0004 */
[----:B------:R-:W-:-:S03]  /*2870*/  @!P2 MOV R12, R18 ;  /* 0x00000012000ca202 */ /* 0x000fc60000000f00 */
[----:B------:R-:W-:Y:S01]  /*2880*/  VOTEU.ALL UP2, P3 ;  /* 0x0000000000ff7886 */ /* 0x000fe20001840000 */
[----:B------:R-:W-:Y:S01]  /*2890*/  @!P5 IADD3 R9, PT, PT, R9, UR6, RZ ;  /* 0x000000060909dc10 */ /* 0x000fe2000fffe0ff */
[----:B------:R1:W-:Y:S01]  /*28a0*/  @!P2 LDGSTS.E.BYPASS.LTC128B.128 [R6+0x5000], desc[UR18][R12.64] ;  /* 0x050000000c06afae */ /* 0x0003e2000b981a12 */
[----:B------:R-:W-:Y:S01]  /*28b0*/  ISETP.GE.AND P2, PT, R25, UR4, PT ;  /* 0x0000000419007c0c */ /* 0x000fe2000bf46270 */
[----:B------:R-:W-:Y:S02]  /*28c0*/  @!UP0 UIMAD UR6, UR11, 0x120, URZ ;  /* 0x000001200b0688a4 */ /* 0x000fe4000f8e02ff */
[----:B------:R2:W-:Y:S01]  /*28d0*/  @!P0 LDGSTS.E.BYPASS.LTC128B.128 [R6+0x5800], desc[UR18][R10.64] ;  /* 0x058000000a068fae */ /* 0x0005e2000b981a12 */
[----:B------:R-:W-:Y:S01]  /*28e0*/  ISETP.GE.AND P0, PT, R28, UR4, PT ;  /* 0x000000041c007c0c */ /* 0x000fe2000bf06270 */
[----:B------:R-:W-:Y:S02]  /*28f0*/  @!UP2 UIMAD UR26, UR11, 0x180, URZ ;  /* 0x000001800b1aa8a4 */ /* 0x000fe4000f8e02ff */
[----:B------:R3:W-:Y:S01]  /*2900*/  @!P5 LDGSTS.E.BYPASS.LTC128B.128 [R6+0x6000], desc[UR18][R8.64] ;  /* 0x060000000806dfae */ /* 0x0007e2000b981a12 */
[----:B------:R-:W-:-:S03]  /*2910*/  ISETP.GE.AND P5, PT, R20, UR4, PT ;  /* 0x0000000414007c0c */ /* 0x000fc6000bfa6270 */
[----:B------:R4:W-:Y:S01]  /*2920*/  @!P4 LDGSTS.E.BYPASS.LTC128B.128 [R6+0x6800], desc[UR18][R16.64] ;  /* 0x068000001006cfae */ /* 0x0009e2000b981a12 */
[----:B------:R-:W-:Y:S01]  /*2930*/  ISETP.GE.AND P4, PT, R21, UR4, PT ;  /* 0x0000000415007c0c */ /* 0x000fe2000bf86270 */
[----:B------:R-:W-:-:S04]  /*2940*/  VOTEU.ALL UP1, P2 ;  /* 0x0000000000ff7886 */ /* 0x000fc80001020000 */
[----:B------:R-:W-:Y:S01]  /*2950*/  VOTEU.ALL UP0, P0 ;  /* 0x0000000000ff7886 */ /* 0x000fe20000000000 */
[----:B------:R-:W-:-:S03]  /*2960*/  @!UP1 UIMAD UR24, UR11, 0x1a0, URZ ;  /* 0x000001a00b1898a4 */ /* 0x000fc6000f8e02ff */
[----:B------:R-:W-:Y:S01]  /*2970*/  VOTEU.ALL UP4, P5 ;  /* 0x0000000000ff7886 */ /* 0x000fe20002880000 */
[----:B------:R-:W-:-:S03]  /*2980*/  @!UP0 UIMAD UR23, UR11, 0x1c0, URZ ;  /* 0x000001c00b1788a4 */ /* 0x000fc6000f8e02ff */
[----:B------:R-:W-:Y:S01]  /*2990*/  VOTEU.ALL UP3, P4 ;  /* 0x0000000000ff7886 */ /* 0x000fe20002060000 */
[----:B-1----:R-:W-:Y:S01]  /*29a0*/  MOV R12, UR10 ;  /* 0x0000000a000c7c02 */ /* 0x002fe20008000f00 */
[----:B------:R-:W-:Y:S01]  /*29b0*/  @!UP4 UIMAD UR28, UR11, 0x140, URZ ;  /* 0x000001400b1cc8a4 */ /* 0x000fe2000f8e02ff */
[----:B--2---:R-:W-:-:S03]  /*29c0*/  MOV R10, UR10 ;  /* 0x0000000a000a7c02 */ /* 0x004fc60008000f00 */
[--C-:B------:R-:W-:Y:S01]  /*29d0*/  @!P5 IMAD.WIDE.U32 R12, R12, 0x140, R4.reuse ;  /* 0x000001400c0cd825 */ /* 0x100fe200078e0004 */
[----:B------:R-:W-:Y:S01]  /*29e0*/  @!UP3 UIMAD UR27, UR11, 0x160, URZ ;  /* 0x000001600b1bb8a4 */ /* 0x000fe2000f8e02ff */
[----:B---3--:R-:W-:Y:S02]  /*29f0*/  @!P6 MOV R8, R14 ;  /* 0x0000000e0008e202 */ /* 0x008fe40000000f00 */
[----:B------:R-:W-:Y:S01]  /*2a00*/  @!P6 VIADD R9, R15, UR6 ;  /* 0x000000060f09ec36 */ /* 0x000fe20008000000 */
[----:B------:R-:W-:Y:S01]  /*2a10*/  MOV R14, UR10 ;  /* 0x0000000a000e7c02 */ /* 0x000fe20008000f00 */
[--C-:B------:R-:W-:Y:S01]  /*2a20*/  @!P4 IMAD.WIDE.U32 R10, R10, 0x160, R4.reuse ;  /* 0x000001600a0ac825 */ /* 0x100fe200078e0004 */
[----:B----4-:R-:W-:Y:S01]  /*2a30*/  MOV R16, UR10 ;  /* 0x0000000a00107c02 */ /* 0x010fe20008000f00 */
[----:B------:R-:W1:Y:S01]  /*2a40*/  LDCU.64 UR6, c[0x0][0x390] ;  /* 0x00007200ff0677ac */ /* 0x000e620008000a00 */
[----:B------:R2:W-:Y:S01]  /*2a50*/  @!P6 LDGSTS.E.BYPASS.LTC128B.128 [R6+0x7000], desc[UR18][R8.64] ;  /* 0x070000000806efae */ /* 0x0005e2000b981a12 */
[----:B------:R-:W-:Y:S01]  /*2a60*/  @!P0 IMAD.WIDE.U32 R14, R14, 0x1c0, R4 ;  /* 0x000001c00e0e8825 */ /* 0x000fe200078e0004 */
[----:B------:R-:W-:-:S02]  /*2a70*/  @!P5 IADD3 R13, PT, PT, R13, UR28, RZ ;  /* 0x0000001c0d0ddc10 */ /* 0x000fc4000fffe0ff */
[----:B------:R-:W-:Y:S01]  /*2a80*/  IADD3 R18, P6, PT, R40, R38, RZ ;  /* 0x0000002628127210 */ /* 0x000fe20007fde0ff */
[----:B------:R-:W-:Y:S01]  /*2a90*/  @!P2 IMAD.WIDE.U32 R16, R16, 0x1a0, R4 ;  /* 0x000001a01010a825 */ /* 0x000fe200078e0004 */
[----:B------:R-:W-:Y:S01]  /*2aa0*/  @!P0 IADD3 R15, PT, PT, R15, UR23, RZ ;  /* 0x000000170f0f8c10 */ /* 0x000fe2000fffe0ff */
[----:B------:R3:W-:Y:S01]  /*2ab0*/  @!P5 LDGSTS.E.BYPASS.LTC128B.128 [R6+0x7800], desc[UR18][R12.64] ;  /* 0x078000000c06dfae */ /* 0x0007e2000b981a12 */
[----:B------:R-:W-:Y:S01]  /*2ac0*/  IADD3.X R19, PT, PT, RZ, R39, RZ, P6, !PT ;  /* 0x00000027ff137210 */ /* 0x000fe200037fe4ff */
[----:B------:R-:W-:Y:S01]  /*2ad0*/  @!P4 VIADD R11, R11, UR27 ;  /* 0x0000001b0b0bcc36 */ /* 0x000fe20008000000 */
[----:B------:R-:W-:Y:S01]  /*2ae0*/  USHF.L.U64.HI UR23, UR8, 0x4, UR9 ;  /* 0x0000000408177899 */ /* 0x000fe20008010209 */
[----:B------:R-:W-:Y:S02]  /*2af0*/  ISETP.GE.AND P6, PT, R23, UR4, PT ;  /* 0x0000000417007c0c */ /* 0x000fe4000bfc6270 */
[----:B------:R-:W-:Y:S01]  /*2b00*/  ISETP.GE.AND P5, PT, R29, UR4, PT ;  /* 0x000000041d007c0c */ /* 0x000fe2000bfa6270 */
[----:B------:R-:W-:Y:S01]  /*2b10*/  @!P4 LDGSTS.E.BYPASS.LTC128B.128 [R6+0x8000], desc[UR18][R10.64] ;  /* 0x080000000a06cfae */ /* 0x000fe2000b981a12 */
[----:B------:R-:W-:-:S02]  /*2b20*/  ISETP.GE.AND P4, PT, R37, UR4, PT ;  /* 0x0000000425007c0c */ /* 0x000fc4000bf86270 */
[----:B------:R-:W-:Y:S02]  /*2b30*/  MOV R3, UR23 ;  /* 0x0000001700037c02 */ /* 0x000fe40008000f00 */
[----:B------:R-:W-:-:S04]  /*2b40*/  SHF.L.U32 R23, R239, 0x6, RZ ;  /* 0x00000006ef177819 */ /* 0x000fc800000006ff */
[----:B------:R-:W-:Y:S01]  /*2b50*/  LOP3.LUT R189, R23, 0x200, RZ, 0xc0, !PT ;  /* 0x0000020017bd7812 */ /* 0x000fe200078ec0ff */
[----:B------:R-:W-:Y:S01]  /*2b60*/  VOTEU.ALL UP0, P6 ;  /* 0x0000000000ff7886 */ /* 0x000fe20003000000 */
[----:B--2---:R-:W-:-:S04]  /*2b70*/  IMAD.U32 R8, RZ, RZ, UR10 ;  /* 0x0000000aff087e24 */ /* 0x004fc8000f8e00ff */
[----:B------:R-:W-:Y:S01]  /*2b80*/  @!P3 IMAD.WIDE.U32 R8, R8, 0x180, R4 ;  /* 0x000001800808b825 */ /* 0x000fe200078e0004 */
[----:B------:R-:W-:Y:S01]  /*2b90*/  @!P2 IADD3 R5, PT, PT, R17, UR24, RZ ;  /* 0x000000181105ac10 */ /* 0x000fe2000fffe0ff */
[----:B------:R-:W-:Y:S02]  /*2ba0*/  USHF.L.U32 UR24, UR8, 0x4, URZ ;  /* 0x0000000408187899 */ /* 0x000fe400080006ff */
[----:B------:R-:W-:Y:S01]  /*2bb0*/  @!P2 IMAD.MOV.U32 R4, RZ, RZ, R16 ;  /* 0x000000ffff04a224 */ /* 0x000fe200078e0010 */
[----:B------:R-:W-:Y:S01]  /*2bc0*/  @!P3 IADD3 R9, PT, PT, R9, UR26, RZ ;  /* 0x0000001a0909bc10 */ /* 0x000fe2000fffe0ff */
[----:B------:R-:W-:Y:S01]  /*2bd0*/  UIMAD.WIDE.U32 UR26, UR8, 0x20, URZ ;  /* 0x00000020081a78a5 */ /* 0x000fe2000f8e00ff */
[----:B---3--:R-:W-:Y:S01]  /*2be0*/  IMAD.U32 R12, RZ, RZ, UR8 ;  /* 0x00000008ff0c7e24 */ /* 0x008fe2000f8e00ff */
[----:B------:R-:W-:Y:S02]  /*2bf0*/  MOV R0, UR24 ;  /* 0x0000001800007c02 */ /* 0x000fe40008000f00 */
[----:B------:R-:W-:Y:S01]  /*2c00*/  @!P3 LDGSTS.E.BYPASS.LTC128B.128 [R6+0x8800], desc[UR18][R8.64] ;  /* 0x088000000806bfae */ /* 0x000fe2000b981a12 */
[----:B------:R-:W-:-:S03]  /*2c10*/  MOV R16, UR8 ;  /* 0x0000000800107c02 */ /* 0x000fc60008000f00 */
[----:B------:R2:W-:Y:S01]  /*2c20*/  @!P2 LDGSTS.E.BYPASS.LTC128B.128 [R6+0x9000], desc[UR18][R4.64] ;  /* 0x090000000406afae */ /* 0x0005e2000b981a12 */
[----:B------:R-:W-:-:S03]  /*2c30*/  ISETP.GE.AND P2, PT, R36, UR4, PT ;  /* 0x0000000424007c0c */ /* 0x000fc6000bf46270 */
[----:B------:R-:W-:Y:S04]  /*2c40*/  @!P0 LDGSTS.E.BYPASS.LTC128B.128 [R6+0x9800], desc[UR18][R14.64] ;  /* 0x098000000e068fae */ /* 0x000fe8000b981a12 */
[----:B------:R-:W0:Y:S01]  /*2c50*/  LDGDEPBAR ;  /* 0x00000000000079af */ /* 0x000e220000000000 */
[----:B--2---:R-:W-:-:S04]  /*2c60*/  IMAD.WIDE.U32 R4, R2, UR8, R18 ;  /* 0x0000000802047c25 */ /* 0x004fc8000f8e0012 */
[----:B------:R-:W-:Y:S01]  /*2c70*/  IMAD R2, R2, UR9, R5 ;  /* 0x0000000902027c24 */ /* 0x000fe2000f8e0205 */
[----:B------:R-:W-:-:S04]  /*2c80*/  DEPBAR.LE SB0, 0x0 ;  /* 0x000080000000791a */ /* 0x000fc80000000000 */
[----:B------:R-:W-:Y:S01]  /*2c90*/  BAR.SYNC.DEFER_BLOCKING 0x0 ;  /* 0x0000000000007b1d */ /* 0x000fe20000010000 */
[----:B-1----:R-:W-:Y:S01]  /*2ca0*/  LEA R42, P0, R4, UR6, 0x1 ;  /* 0x00000006042a7c11 */ /* 0x002fe2000f8008ff */
[----:B------:R-:W-:-:S03]  /*2cb0*/  USHF.L.U32 UR6, UR9, 0x5, URZ ;  /* 0x0000000509067899 */ /* 0x000fc600080006ff */
[----:B------:R-:W-:Y:S01]  /*2cc0*/  LEA.HI.X R43, R4, UR7, R2, 0x1, P0 ;  /* 0x00000007042b7c11 */ /* 0x000fe200080f0c02 */
[----:B------:R-:W-:Y:S01]  /*2cd0*/  IMAD.U32 R4, RZ, RZ, UR8 ;  /* 0x00000008ff047e24 */ /* 0x000fe2000f8e00ff */
[CC--:B------:R-:W-:Y:S01]  /*2ce0*/  LEA R2, P0, R0.reuse, R42.reuse, 0x1 ;  /* 0x0000002a00027211 */ /* 0x0c0fe200078008ff */
[----:B------:R-:W-:Y:S01]  /*2cf0*/  STL [R1+0x18], R42 ;  /* 0x0000182a01007387 */ /* 0x000fe20000100800 */
[----:B------:R-:W-:Y:S02]  /*2d00*/  @!P1 MOV R8, R42 ;  /* 0x0000002a00089202 */ /* 0x000fe40000000f00 */
[-C--:B------:R-:W-:Y:S01]  /*2d10*/  @!P1 MOV R9, R43.reuse ;  /* 0x0000002b00099202 */ /* 0x080fe20000000f00 */
[----:B------:R-:W-:Y:S01]  /*2d20*/  STL [R1+0x14], R43 ;  /* 0x0000142b01007387 */ /* 0x000fe20000100800 */
[----:B------:R-:W-:Y:S02]  /*2d30*/  LEA.HI.X R3, R0, R43, R3, 0x1, P0 ;  /* 0x0000002b00037211 */ /* 0x000fe400000f0c03 */
[----:B------:R-:W-:-:S02]  /*2d40*/  ISETP.GE.AND P0, PT, R35, UR4, PT ;  /* 0x0000000423007c0c */ /* 0x000fc4000bf06270 */
[----:B------:R-:W-:Y:S01]  /*2d50*/  MOV R0, UR6 ;  /* 0x0000000600007c02 */ /* 0x000fe20008000f00 */
[----:B------:R-:W-:Y:S01]  /*2d60*/  @!UP0 UIMAD UR6, UR9, 0x60, URZ ;  /* 0x00000060090688a4 */ /* 0x000fe2000f8e02ff */
[----:B------:R-:W-:Y:S01]  /*2d70*/  @!P2 IADD3 R10, P3, PT, R2, UR26, RZ ;  /* 0x0000001a020aac10 */ /* 0x000fe2000ff7e0ff */
[----:B------:R-:W-:-:S03]  /*2d80*/  @!P6 IMAD.WIDE.U32 R4, R4, 0x60, R2 ;  /* 0x000000600404e825 */ /* 0x000fc600078e0002 */
[----:B------:R-:W-:Y:S01]  /*2d90*/  @!P2 IADD3.X R11, PT, PT, R3, UR27, R0, P3, !PT ;  /* 0x0000001b030bac10 */ /* 0x000fe20009ffe400 */
[----:B------:R-:W-:Y:S01]  /*2da0*/  @!PT LDS RZ, [RZ] ;  /* 0x00000000fffff984 */ /* 0x000fe20000000800 */
[----:B------:R-:W-:Y:S01]  /*2db0*/  @!PT LDS RZ, [RZ] ;  /* 0x00000000fffff984 */ /* 0x000fe20000000800 */
[----:B------:R-:W-:Y:S01]  /*2dc0*/  @!PT LDS RZ, [RZ] ;  /* 0x00000000fffff984 */ /* 0x000fe20000000800 */
[----:B------:R1:W-:Y:S01]  /*2dd0*/  @!P1 LDGSTS.E.BYPASS.LTC128B.128 [R6+0xa000], desc[UR18][R8.64] ;  /* 0x0a00000008069fae */ /* 0x0003e2000b981a12 */
[----:B------:R-:W-:Y:S02]  /*2de0*/  ISETP.GE.AND P3, PT, R30, UR4, PT ;  /* 0x000000041e007c0c */ /* 0x000fe4000bf66270 */
[----:B------:R-:W-:Y:S01]  /*2df0*/  @!P6 IADD3 R5, PT, PT, R5, UR6, RZ ;  /* 0x000000060505ec10 */ /* 0x000fe2000fffe0ff */
[----:B------:R-:W-:Y:S01]  /*2e00*/  @P1 STS.128 [R6+0xa000], RZ ;  /* 0x00a000ff06001388 */ /* 0x000fe20000000c00 */
[----:B------:R-:W-:-:S03]  /*2e10*/  MOV R0, UR9 ;  /* 0x0000000900007c02 */ /* 0x000fc60008000f00 */
[----:B------:R-:W-:Y:S04]  /*2e20*/  @P4 STS.128 [R6+0xa800], RZ ;  /* 0x00a800ff06004388 */ /* 0x000fe80000000c00 */
[----:B------:R-:W-:Y:S01]  /*2e30*/  @!PT LDS RZ, [RZ] ;  /* 0x00000000fffff984 */ /* 0x000fe20000000800 */
[----:B------:R-:W-:Y:S01]  /*2e40*/  @!PT LDS RZ, [RZ] ;  /* 0x00000000fffff984 */ /* 0x000fe20000000800 */
[----:B------:R-:W-:Y:S01]  /*2e50*/  @!PT LDS RZ, [RZ] ;  /* 0x00000000fffff984 */ /* 0x000fe20000000800 */
[----:B------:R-:W-:Y:S01]  /*2e60*/  @!P4 LDGSTS.E.BYPASS.LTC128B.128 [R6+0xa800], desc[UR18][R2.64] ;  /* 0x0a8000000206cfae */ /* 0x000fe2000b981a12 */
[----:B------:R-:W-:Y:S01]  /*2e70*/  ISETP.GE.AND P4, PT, R31, UR4, PT ;  /* 0x000000041f007c0c */ /* 0x000fe2000bf86270 */
[----:B------:R-:W-:Y:S02]  /*2e80*/  VOTEU.ALL UP1, P3 ;  /* 0x0000000000ff7886 */ /* 0x000fe40001820000 */
[----:B------:R-:W-:Y:S03]  /*2e90*/  @P2 STS.128 [R6+0xb000], RZ ;  /* 0x00b000ff06002388 */ /* 0x000fe60000000c00 */
[----:B------:R-:W-:Y:S01]  /*2ea0*/  @!UP1 UIMAD UR7, UR9, 0xc0, URZ ;  /* 0x000000c0090798a4 */ /* 0x000fe2000f8e02ff */
[----:B------:R-:W-:Y:S01]  /*2eb0*/  @!PT LDS RZ, [RZ] ;  /* 0x00000000fffff984 */ /* 0x000fe20000000800 */
[----:B------:R-:W-:Y:S01]  /*2ec0*/  @!PT LDS RZ, [RZ] ;  /* 0x00000000fffff984 */ /* 0x000fe20000000800 */
[----:B------:R-:W-:Y:S01]  /*2ed0*/  @!PT LDS RZ, [RZ] ;  /* 0x00000000fffff984 */ /* 0x000fe20000000800 */
[----:B------:R2:W-:Y:S01]  /*2ee0*/  @!P2 LDGSTS.E.BYPASS.LTC128B.128 [R6+0xb000], desc[UR18][R10.64] ;  /* 0x0b0000000a06afae */ /* 0x0005e2000b981a12 */
[----:B------:R-:W-:-:S03]  /*2ef0*/  ISETP.GE.AND P2, PT, R27, UR4, PT ;  /* 0x000000041b007c0c */ /* 0x000fc6000bf46270 */
[----:B------:R-:W-:Y:S02]  /*2f00*/  @P0 STS.128 [R6+0xb800], RZ ;  /* 0x00b800ff06000388 */ /* 0x000fe40000000c00 */
[----:B------:R-:W-:Y:S01]  /*2f10*/  VOTEU.ALL UP2, P4 ;  /* 0x0000000000ff7886 */ /* 0x000fe20002040000 */
[----:B-1----:R-:W-:Y:S01]  /*2f20*/  MOV R8, UR8 ;  /* 0x0000000800087c02 */ /* 0x002fe20008000f00 */
[----:B------:R-:W-:-:S03]  /*2f30*/  IMAD.U32 R9, RZ, RZ, UR8 ;  /* 0x00000008ff097e24 */ /* 0x000fc6000f8e00ff */
[-C--:B------:R-:W-:Y:S01]  /*2f40*/  @!P0 LEA R8, P1, R8, R2.reuse, 0x6 ;  /* 0x0000000208088211 */ /* 0x080fe200078230ff */
[----:B------:R-:W-:Y:S02]  /*2f50*/  @!UP2 UIMAD UR23, UR9, 0xa0, URZ ;  /* 0x000000a00917a8a4 */ /* 0x000fe4000f8e02ff */
[----:B------:R-:W-:Y:S01]  /*2f60*/  VOTEU.ALL UP0, P2 ;  /* 0x0000000000ff7886 */ /* 0x000fe20001000000 */
[----:B------:R-:W-:Y:S02]  /*2f70*/  @!P0 LEA.HI.X R9, R9, R3, R7, 0x6, P1 ;  /* 0x0000000309098211 */ /* 0x000fe400008f3407 */
[----:B------:R-:W-:Y:S02]  /*2f80*/  MOV R7, UR8 ;  /* 0x0000000800077c02 */ /* 0x000fe40008000f00 */
[----:B------:R-:W-:Y:S01]  /*2f90*/  @!UP0 UIMAD UR6, UR9, 0xe0, URZ ;  /* 0x000000e0090688a4 */ /* 0x000fe2000f8e02ff */
[----:B------:R-:W-:Y:S01]  /*2fa0*/  @!PT LDS RZ, [RZ] ;  /* 0x00000000fffff984 */ /* 0x000fe20000000800 */
[----:B------:R-:W-:Y:S01]  /*2fb0*/  @!PT LDS RZ, [RZ] ;  /* 0x00000000fffff984 */ /* 0x000fe20000000800 */
[----:B------:R-:W-:Y:S01]  /*2fc0*/  @!PT LDS RZ, [RZ] ;  /* 0x00000000fffff984 */ /* 0x000fe20000000800 */
[----:B------:R1:W-:Y:S01]  /*2fd0*/  @!P0 LDGSTS.E.BYPASS.LTC128B.128 [R6+0xb800], desc[UR18][R8.64] ;  /* 0x0b80000008068fae */ /* 0x0003e2000b981a12 */
[----:B------:R-:W-:-:S02]  /*2fe0*/  @!P5 LEA R12, P0, R12, R2, 0x7 ;  /* 0x000000020c0cd211 */ /* 0x000fc400078038ff */
[----:B------:R-:W-:Y:S01]  /*2ff0*/  ISETP.GE.AND P1, PT, R26, UR4, PT ;  /* 0x000000041a007c0c */ /* 0x000fe2000bf26270 */
[----:B------:R-:W-:Y:S01]  /*3000*/  @P6 STS.128 [R6+0xc000], RZ ;  /* 0x00c000ff06006388 */ /* 0x000fe20000000c00 */
[----:B------:R-:W-:Y:S02]  /*3010*/  @!P5 LEA.HI.X R13, R7, R3, R0, 0x7, P0 ;  /* 0x00000003070dd211 */ /* 0x000fe400000f3c00 */
[----:B--2---:R-:W-:Y:S01]  /*3020*/  MOV R10, UR8 ;  /* 0x00000008000a7c02 */ /* 0x004fe20008000f00 */
[----:B------:R-:W-:Y:S01]  /*3030*/  @!PT LDS RZ, [RZ] ;  /* 0x00000000fffff984 */ /* 0x000fe20000000800 */
[----:B------:R-:W-:Y:S01]  /*3040*/  @!PT LDS RZ, [RZ] ;  /* 0x00000000fffff984 */ /* 0x000fe20000000800 */
[----:B------:R-:W-:Y:S01]  /*3050*/  @!PT LDS RZ, [RZ] ;  /* 0x00000000fffff984 */ /* 0x000fe20000000800 */
[----:B------:R2:W-:Y:S01]  /*3060*/  @!P6 LDGSTS.E.BYPASS.LTC128B.128 [R6+0xc000], desc[UR18][R4.64] ;  /* 0x0c0000000406efae */ /* 0x0005e2000b981a12 */
[----:B------:R-:W-:Y:S02]  /*3070*/  ISETP.GE.AND P6, PT, R24, UR4, PT ;  /* 0x0000000418007c0c */ /* 0x000fe4000bfc6270 */
[----:B------:R-:W-:Y:S01]  /*3080*/  ISETP.GE.AND P0, PT, R20, UR4, PT ;  /* 0x0000000414007c0c */ /* 0x000fe2000bf06270 */
[----:B------:R-:W-:Y:S01]  /*3090*/  @!P4 IMAD.WIDE.U32 R10, R10, 0xa0, R2 ;  /* 0x000000a00a0ac825 */ /* 0x000fe200078e0002 */
[----:B------:R-:W-:Y:S01]  /*30a0*/  @P5 STS.128 [R6+0xc800], RZ ;  /* 0x00c800ff06005388 */ /* 0x000fe20000000c00 */
[----:B------:R-:W-:-:S02]  /*30b0*/  LOP3.LUT R20, R23, 0x1c0, RZ, 0xc0, !PT ;  /* 0x000001c017147812 */ /* 0x000fc400078ec0ff */
[----:B------:R-:W-:Y:S01]  /*30c0*/  LOP3.LUT R7, R23, 0x400, RZ, 0xc0, !PT ;  /* 0x0000040017077812 */ /* 0x000fe200078ec0ff */
[----:B------:R-:W-:Y:S01]  /*30d0*/  @!PT LDS RZ, [RZ] ;  /* 0x00000000fffff984 */ /* 0x000fe20000000800 */
[----:B------:R-:W-:Y:S01]  /*30e0*/  @!PT LDS RZ, [RZ] ;  /* 0x00000000fffff984 */ /* 0x000fe20000000800 */
[----:B------:R-:W-:Y:S01]  /*30f0*/  @!PT LDS RZ, [RZ] ;  /* 0x00000000fffff984 */ /* 0x000fe20000000800 */
[----:B------:R3:W-:Y:S01]  /*3100*/  @!P5 LDGSTS.E.BYPASS.LTC128B.128 [R6+0xc800], desc[UR18][R12.64] ;  /* 0x0c8000000c06dfae */ /* 0x0007e2000b981a12 */
[----:B------:R-:W-:Y:S02]  /*3110*/  @!P4 IADD3 R11, PT, PT, R11, UR23, RZ ;  /* 0x000000170b0bcc10 */ /* 0x000fe4000fffe0ff */
[----:B------:R-:W-:Y:S01]  /*3120*/  ISETP.GE.AND P5, PT, R21, UR4, PT ;  /* 0x0000000415007c0c */ /* 0x000fe2000bfa6270 */
[----:B------:R-:W-:Y:S01]  /*3130*/  @P4 STS.128 [R6+0xd000], RZ ;  /* 0x00d000ff06004388 */ /* 0x000fe20000000c00 */
[----:B------:R-:W-:Y:S01]  /*3140*/  LOP3.LUT R20, R20, 0x38, R41, 0xf8, !PT ;  /* 0x0000003814147812 */ /* 0x000fe200078ef829 */
[----:B------:R-:W-:Y:S01]  /*3150*/  VOTEU.ALL UP5, P6 ;  /* 0x0000000000ff7886 */ /* 0x000fe200030a0000 */
[----:B------:R-:W-:Y:S01]  /*3160*/  VOTEU.ALL UP4, P0 ;  /* 0x0000000000ff7886 */ /* 0x000fe20000080000 */
[----:B------:R-:W-:Y:S01]  /*3170*/  @!PT LDS RZ, [RZ] ;  /* 0x00000000fffff984 */ /* 0x000fe20000000800 */
[----:B------:R-:W-:Y:S01]  /*3180*/  @!PT LDS RZ, [RZ] ;  /* 0x00000000fffff984 */ /* 0x000fe20000000800 */
[----:B------:R-:W-:Y:S01]  /*3190*/  @!PT LDS RZ, [RZ] ;  /* 0x00000000fffff984 */ /* 0x000fe20000000800 */
[----:B------:R4:W-:Y:S01]  /*31a0*/  @!P4 LDGSTS.E.BYPASS.LTC128B.128 [R6+0xd000], desc[UR18][R10.64] ;  /* 0x0d0000000a06cfae */ /* 0x0009e2000b981a12 */
[----:B------:R-:W-:Y:S01]  /*31b0*/  ISETP.GE.AND P4, PT, R22, UR4, PT ;  /* 0x0000000416007c0c */ /* 0x000fe2000bf86270 */
[----:B-1----:R-:W-:Y:S01]  /*31c0*/  IMAD.U32 R8, RZ, RZ, UR8 ;  /* 0x00000008ff087e24 */ /* 0x002fe2000f8e00ff */
[----:B------:R-:W-:Y:S01]  /*31d0*/  LOP3.LUT R195, R20, 0x8, R185, 0x78, !PT ;  /* 0x0000000814c37812 */ /* 0x000fe200078e78b9 */
[----:B------:R-:W-:Y:S01]  /*31e0*/  @P3 STS.128 [R6+0xd800], RZ ;  /* 0x00d800ff06003388 */ /* 0x000fe20000000c00 */
[----:B------:R-:W-:Y:S01]  /*31f0*/  @!UP4 UIMAD UR24, UR9, 0x140, URZ ;  /* 0x000001400918c8a4 */ /* 0x000fe2000f8e02ff */
[----:B------:R-:W-:-:S02]  /*3200*/  @!P3 IMAD.WIDE.U32 R8, R8, 0xc0, R2 ;  /* 0x000000c00808b825 */ /* 0x000fc400078e0002 */
[----:B------:R-:W-:Y:S01]  /*3210*/  VOTEU.ALL UP3, P5 ;  /* 0x0000000000ff7886 */ /* 0x000fe20002860000 */
[----:B--2---:R-:W-:Y:S01]  /*3220*/  MOV R4, UR8 ;  /* 0x0000000800047c02 */ /* 0x004fe20008000f00 */
[--C-:B------:R-:W-:Y:S01]  /*3230*/  @!P0 IMAD.WIDE.U32 R16, R16, 0x140, R2.reuse ;  /* 0x0000014010108825 */ /* 0x100fe200078e0002 */
[----:B------:R-:W-:Y:S02]  /*3240*/  @!P3 IADD3 R9, PT, PT, R9, UR7, RZ ;  /* 0x000000070909bc10 */ /* 0x000fe4000fffe0ff */
[----:B------:R-:W-:Y:S01]  /*3250*/  @!UP3 UIMAD UR23, UR9, 0x160, URZ ;  /* 0x000001600917b8a4 */ /* 0x000fe2000f8e02ff */
[----:B------:R-:W-:Y:S01]  /*3260*/  @!P2 IMAD.WIDE.U32 R4, R4, 0xe0, R2 ;  /* 0x000000e00404a825 */ /* 0x000fe200078e0002 */
[----:B------:R-:W-:Y:S01]  /*3270*/  VOTEU.ALL UP2, P4 ;  /* 0x0000000000ff7886 */ /* 0x000fe20002040000 */
[----:B------:R-:W-:Y:S01]  /*3280*/  @!PT LDS RZ, [RZ] ;  /* 0x00000000fffff984 */ /* 0x000fe20000000800 */
[----:B------:R-:W-:Y:S01]  /*3290*/  @!PT LDS RZ, [RZ] ;  /* 0x00000000fffff984 */ /* 0x000fe20000000800 */
[----:B------:R-:W-:Y:S01]  /*32a0*/  @!PT LDS RZ, [RZ] ;  /* 0x00000000fffff984 */ /* 0x000fe20000000800 */
[----:B------:R1:W-:Y:S01]  /*32b0*/  @!P3 LDGSTS.E.BYPASS.LTC128B.128 [R6+0xd800], desc[UR18][R8.64] ;  /* 0x0d8000000806bfae */ /* 0x0003e2000b981a12 */
[----:B------:R-:W-:Y:S01]  /*32c0*/  ISETP.GE.AND P3, PT, R25, UR4, PT ;  /* 0x0000000419007c0c */ /* 0x000fe2000bf66270 */
[----:B------:R-:W-:Y:S01]  /*32d0*/  @!P2 VIADD R5, R5, UR6 ;  /* 0x000000060505ac36 */ /* 0x000fe20008000000 */
[----:B---3--:R-:W-:Y:S01]  /*32e0*/  MOV R12, UR8 ;  /* 0x00000008000c7c02 */ /* 0x008fe20008000f00 */
[----:B------:R-:W-:Y:S01]  /*32f0*/  @P2 STS.128 [R6+0xe000], RZ ;  /* 0x00e000ff06002388 */ /* 0x000fe20000000c00 */
[----:B------:R-:W-:-:S03]  /*3300*/  @!UP2 UIMAD UR7, UR9, 0x180, URZ ;  /* 0x000001800907a8a4 */ /* 0x000fc6000f8e02ff */
[----:B------:R-:W-:Y:S01]  /*3310*/  @!PT LDS RZ, [RZ] ;  /* 0x00000000fffff984 */ /* 0x000fe20000000800 */
[----:B------:R-:W-:Y:S01]  /*3320*/  @!PT LDS RZ, [RZ] ;  /* 0x00000000fffff984 */ /* 0x000fe20000000800 */
[----:B------:R-:W-:Y:S01]  /*3330*/  @!PT LDS RZ, [RZ] ;  /* 0x00000000fffff984 */ /* 0x000fe20000000800 */
[----:B------:R2:W-:Y:S01]  /*3340*/  @!P2 LDGSTS.E.BYPASS.LTC128B.128 [R6+0xe000], desc[UR18][R4.64] ;  /* 0x0e0000000406afae */ /* 0x0005e2000b981a12 */
[----:B----4-:R-:W-:-:S03]  /*3350*/  IMAD.U32 R10, RZ, RZ, UR8 ;  /* 0x00000008ff0a7e24 */ /* 0x010fc6000f8e00ff */
[----:B------:R-:W-:Y:S02]  /*3360*/  @P1 STS.128 [R6+0xe800], RZ ;  /* 0x00e800ff06001388 */ /* 0x000fe40000000c00 */
[----:B------:R-:W-:Y:S01]  /*3370*/  VOTEU.ALL UP1, P3 ;  /* 0x0000000000ff7886 */ /* 0x000fe20001820000 */
[----:B------:R-:W-:-:S04]  /*3380*/  @!P3 IMAD.WIDE.U32 R12, R12, 0x1a0, R2 ;  /* 0x000001a00c0cb825 */ /* 0x000fc800078e0002 */
[----:B------:R-:W-:-:S06]  /*3390*/  @!UP1 UIMAD UR6, UR9, 0x1a0, URZ ;  /* 0x000001a0090698a4 */ /* 0x000fcc000f8e02ff */
[----:B------:R-:W-:Y:S02]  /*33a0*/  @!P3 IADD3 R13, PT, PT, R13, UR6, RZ ;  /* 0x000000060d0dbc10 */ /* 0x000fe4000fffe0ff */
[----:B-1----:R-:W-:-:S05]  /*33b0*/  MOV R8, UR8 ;  /* 0x0000000800087c02 */ /* 0x002fca0008000f00 */
[----:B------:R-:W-:Y:S01]  /*33c0*/  @!P5 IMAD.WIDE.U32 R8, R8, 0x160, R2 ;  /* 0x000001600808d825 */ /* 0x000fe200078e0002 */
[----:B--2---:R-:W-:Y:S02]  /*33d0*/  MOV R5, UR8 ;  /* 0x0000000800057c02 */ /* 0x004fe40008000f00 */
[----:B------:R-:W-:Y:S02]  /*33e0*/  MOV R4, UR8 ;  /* 0x0000000800047c02 */ /* 0x000fe40008000f00 */
[----:B------:R-:W-:Y:S02]  /*33f0*/  @!P1 LEA R18, P2, R5, R2, 0x8 ;  /* 0x0000000205129211 */ /* 0x000fe400078440ff */
[----:B------:R-:W-:Y:S01]  /*3400*/  LOP3.LUT R5, R20, 0x8, R239, 0x78, !PT ;  /* 0x0000000814057812 */ /* 0x000fe200078e78ef */
[C---:B------:R-:W-:Y:S01]  /*3410*/  @!P6 IMAD.WIDE.U32 R14, R4.reuse, 0x120, R2 ;  /* 0x00000120040ee825 */ /* 0x040fe200078e0002 */
[----:B------:R-:W-:Y:S02]  /*3420*/  @!P1 LEA.HI.X R19, R4, R3, R0, 0x8, P2 ;  /* 0x0000000304139211 */ /* 0x000fe400010f4400 */
[----:B------:R-:W-:Y:S01]  /*3430*/  ISETP.GE.AND P2, PT, R28, UR4, PT ;  /* 0x000000041c007c0c */ /* 0x000fe2000bf46270 */
[----:B------:R-:W-:Y:S01]  /*3440*/  @!UP5 UIMAD UR4, UR9, 0x120, URZ ;  /* 0x000001200904d8a4 */ /* 0x000fe2000f8e02ff */
[----:B------:R-:W-:Y:S01]  /*3450*/  IMAD R0, R5, 0x2, R7 ;  /* 0x0000000205007824 */ /* 0x000fe200078e0207 */
[----:B------:R-:W-:Y:S01]  /*3460*/  @!PT LDS RZ, [RZ] ;  /* 0x00000000fffff984 */ /* 0x000fe20000000800 */
[----:B------:R-:W-:Y:S01]  /*3470*/  @!PT LDS RZ, [RZ] ;  /* 0x00000000fffff984 */ /* 0x000fe20000000800 */
[----:B------:R-:W-:Y:S01]  /*3480*/  @!PT LDS RZ, [RZ] ;  /* 0x00000000fffff984 */ /* 0x000fe20000000800 */
[----:B------:R-:W-:Y:S01]  /*3490*/  @!P1 LDGSTS.E.BYPASS.LTC128B.128 [R6+0xe800], desc[UR18][R18.64] ;  /* 0x0e80000012069fae */ /* 0x000fe2000b981a12 */
[----:B------:R-:W-:Y:S01]  /*34a0*/  IMAD.SHL.U32 R7, R239, 0x20, RZ ;  /* 0x00000020ef077824 */ /* 0x000fe200078e00ff */
[----:B------:R-:W-:Y:S01]  /*34b0*/  @!P5 IADD3 R9, PT, PT, R9, UR23, RZ ;  /* 0x000000170909dc10 */ /* 0x000fe2000fffe0ff */
[----:B------:R-:W-:Y:S01]  /*34c0*/  @!P4 IMAD.WIDE.U32 R4, R4, 0x180, R2 ;  /* 0x000001800404c825 */ /* 0x000fe200078e0002 */
[----:B------:R-:W-:Y:S01]  /*34d0*/  @!P6 IADD3 R15, PT, PT, R15, UR4, RZ ;  /* 0x000000040f0fec10 */ /* 0x000fe2000fffe0ff */
[----:B------:R-:W-:Y:S01]  /*34e0*/  @P6 STS.128 [R6+0xf000], RZ ;  /* 0x00f000ff06006388 */ /* 0x000fe20000000c00 */
[----:B------:R-:W-:Y:S01]  /*34f0*/  LOP3.LUT R7, R189, 0x7c00, R7, 0xf8, !PT ;  /* 0x00007c00bd077812 */ /* 0x000fe200078ef807 */
[----:B------:R-:W-:Y:S01]  /*3500*/  @!P4 VIADD R5, R5, UR7 ;  /* 0x000000070505cc36 */ /* 0x000fe20008000000 */
[----:B------:R-:W-:Y:S01]  /*3510*/  IADD3 R134, PT, PT, R0, UR5, RZ ;  /* 0x0000000500867c10 */ /* 0x000fe2000fffe0ff */
[----:B------:R-:W-:Y:S01]  /*3520*/  @!PT LDS RZ, [RZ] ;  /* 0x00000000fffff984 */ /* 0x000fe20000000800 */
[----:B------:R-:W-:Y:S01]  /*3530*/  @!PT LDS RZ, [RZ] ;  /* 0x00000000fffff984 */ /* 0x000fe20000000800 */
[----:B------:R-:W-:Y:S01]  /*3540*/  @!PT LDS RZ, [RZ] ;  /* 0x00000000fffff984 */ /* 0x000fe20000000800 */
[----:B------:R-:W-:Y:S01]  /*3550*/  @!P6 LDGSTS.E.BYPASS.LTC128B.128 [R6+0xf000], desc[UR18][R14.64] ;  /* 0x0f0000000e06efae */ /* 0x000fe2000b981a12 */
[----:B------:R-:W-:Y:S01]  /*3560*/  VOTEU.ALL UP0, P2 ;  /* 0x0000000000ff7886 */ /* 0x000fe20001000000 */
[----:B------:R-:W-:Y:S01]  /*3570*/  @!P2 IMAD.WIDE.U32 R10, R10, 0x1c0, R2 ;  /* 0x000001c00a0aa825 */ /* 0x000fe200078e0002 */
[----:B------:R-:W-:Y:S01]  /*3580*/  @!P0 IADD3 R3, PT, PT, R17, UR24, RZ ;  /* 0x0000001811038c10 */ /* 0x000fe2000fffe0ff */
[----:B------:R-:W-:Y:S01]  /*3590*/  @P0 STS.128 [R6+0xf800], RZ ;  /* 0x00f800ff06000388 */ /* 0x000fe20000000c00 */
[----:B------:R-:W-:Y:S01]  /*35a0*/  @!P0 MOV R2, R16 ;  /* 0x0000001000028202 */ /* 0x000fe20000000f00 */
[----:B------:R-:W-:-:S04]  /*35b0*/  @!UP0 UIMAD UR4, UR9, 0x1c0, URZ ;  /* 0x000001c0090488a4 */ /* 0x000fc8000f8e02ff */
[----:B------:R-:W-:Y:S01]  /*35c0*/  @!PT LDS RZ, [RZ] ;  /* 0x00000000fffff984 */ /* 0x000fe20000000800 */
[----:B------:R-:W-:Y:S01]  /*35d0*/  @!PT LDS RZ, [RZ] ;  /* 0x00000000fffff984 */ /* 0x000fe20000000800 */
[----:B------:R-:W-:Y:S01]  /*35e0*/  @!PT LDS RZ, [RZ] ;  /* 0x00000000fffff984 */ /* 0x000fe20000000800 */
[----:B------:R1:W-:Y:S01]  /*35f0*/  @!P0 LDGSTS.E.BYPASS.LTC128B.128 [R6+0xf800], desc[UR18][R2.64] ;  /* 0x0f80000002068fae */ /* 0x0003e2000b981a12 */
[----:B------:R-:W-:Y:S02]  /*3600*/  LOP3.LUT P0, RZ, R239, 0x4, RZ, 0xc0, !PT ;  /* 0x00000004efff7812 */ /* 0x000fe4000780c0ff */
[----:B------:R-:W-:Y:S01]  /*3610*/  @!P2 IADD3 R11, PT, PT, R11, UR4, RZ ;  /* 0x000000040b0bac10 */ /* 0x000fe2000fffe0ff */
[----:B------:R-:W-:Y:S03]  /*3620*/  @P5 STS.128 [R6+0x10000], RZ ;  /* 0x010000ff06005388 */ /* 0x000fe60000000c00 */
[----:B------:R-:W2:Y:S01]  /*3630*/  LDCU UR4, c[0x0][0x50c] ;  /* 0x0000a180ff0477ac */ /* 0x000ea20008000800 */
        /* <DEDUP_REMOVED lines=9> */
[----:B------:R-:W-:-:S03]  /*36d0*/  LOP3.LUT P4, RZ, R239, 0x2, RZ, 0xc0, !PT ;  /* 0x00000002efff7812 */ /* 0x000fc6000788c0ff */
[----:B------:R-:W-:Y:S04]  /*36e0*/  @P3 STS.128 [R6+0x11000], RZ ;  /* 0x011000ff06003388 */ /* 0x000fe80000000c00 */
[----:B------:R-:W-:Y:S01]  /*36f0*/  @!PT LDS RZ, [RZ] ;  /* 0x00000000fffff984 */ /* 0x000fe20000000800 */
[----:B------:R-:W-:Y:S01]  /*3700*/  @!PT LDS RZ, [RZ] ;  /* 0x00000000fffff984 */ /* 0x000fe20000000800 */
[----:B------:R-:W-:Y:S01]  /*3710*/  @!PT LDS RZ, [RZ] ;  /* 0x00000000fffff984 */ /* 0x000fe20000000800 */
[----:B------:R-:W-:Y:S01]  /*3720*/  @!P3 LDGSTS.E.BYPASS.LTC128B.128 [R6+0x11000], desc[UR18][R12.64] ;  /* 0x110000000c06bfae */ /* 0x000fe2000b981a12 */
[----:B-1----:R-:W-:-:S03]  /*3730*/  LOP3.LUT R2, R7, R195, RZ, 0xfc, !PT ;  /* 0x000000c307027212 */ /* 0x002fc600078efcff */
[----:B------:R-:W-:Y:S01]  /*3740*/  @P2 STS.128 [R6+0x11800], RZ ;  /* 0x011800ff06002388 */ /* 0x000fe20000000c00 */
[----:B------:R-:W-:Y:S02]  /*3750*/  MOV R3, 0x40 ;  /* 0x0000004000037802 */ /* 0x000fe40000000f00 */
[----:B------:R-:W-:Y:S01]  /*3760*/  LEA R238, R2, UR5, 0x1 ;  /* 0x0000000502ee7c11 */ /* 0x000fe2000f8e08ff */
[----:B------:R-:W-:Y:S01]  /*3770*/  @!PT LDS RZ, [RZ] ;  /* 0x00000000fffff984 */ /* 0x000fe20000000800 */
[----:B------:R-:W-:Y:S01]  /*3780*/  @!PT LDS RZ, [RZ] ;  /* 0x00000000fffff984 */ /* 0x000fe20000000800 */
[----:B------:R-:W-:Y:S01]  /*3790*/  @!PT LDS RZ, [RZ] ;  /* 0x00000000fffff984 */ /* 0x000fe20000000800 */
[----:B------:R1:W-:Y:S01]  /*37a0*/  @!P2 LDGSTS.E.BYPASS.LTC128B.128 [R6+0x11800], desc[UR18][R10.64] ;  /* 0x118000000a06afae */ /* 0x0003e2000b981a12 */
[----:B------:R-:W-:Y:S02]  /*37b0*/  MOV R2, 0x20 ;  /* 0x0000002000027802 */ /* 0x000fe40000000f00 */
[----:B------:R-:W-:Y:S01]  /*37c0*/  SEL R193, R3, 0xffffffc0, !P0 ;  /* 0xffffffc003c17807 */ /* 0x000fe20004000000 */
[----:B------:R-:W-:Y:S01]  /*37d0*/  LDSM.16.M88.4 R20, [R238] ;  /* 0x00000000ee14783b */ /* 0x000fe20000000200 */
[----:B------:R-:W-:Y:S02]  /*37e0*/  SEL R2, R2, 0xffffffe0, !P4 ;  /* 0xffffffe002027807 */ /* 0x000fe40006000000 */
[CC--:B------:R-:W-:Y:S01]  /*37f0*/  IADD3 R3, PT, PT, R238.reuse, R193.reuse, RZ ;  /* 0x000000c1ee037210 */ /* 0x0c0fe20007ffe0ff */
[----:B------:R-:W4:Y:S01]  /*3800*/  LDSM.16.M88.4 R40, [R0+UR5+0x2800] ;  /* 0x002800050028783b */ /* 0x000f220008000200 */
[----:B------:R-:W-:Y:S01]  /*3810*/  IADD3 R16, PT, PT, R238, R2, RZ ;  /* 0x00000002ee107210 */ /* 0x000fe20007ffe0ff */
[C---:B------:R-:W-:Y:S01]  /*3820*/  IMAD.IADD R88, R134.reuse, 0x1, R2 ;  /* 0x0000000186587824 */ /* 0x040fe200078e0202 */
[----:B---3--:R-:W-:Y:S01]  /*3830*/  IADD3 R4, PT, PT, R134, R193, RZ ;  /* 0x000000c186047210 */ /* 0x008fe20007ffe0ff */
[----:B------:R-:W-:Y:S01]  /*3840*/  LDSM.16.M88.4 R68, [R0+UR5+0x3000] ;  /* 0x003000050044783b */ /* 0x000fe20008000200 */
[----:B------:R-:W-:Y:S01]  /*3850*/  IMAD.IADD R5, R2, 0x1, R3 ;  /* 0x0000000102057824 */ /* 0x000fe200078e0203 */
[----:B------:R-:W-:-:S02]  /*3860*/  MOV R7, UR20 ;  /* 0x0000001400077c02 */ /* 0x000fc40008000f00 */
[----:B------:R-:W-:Y:S01]  /*3870*/  STL [R1+0x4], R16 ;  /* 0x0000041001007387 */ /* 0x000fe20000100800 */
[----:B------:R-:W-:-:S03]  /*3880*/  IADD3 R89, PT, PT, R2, R4, RZ ;  /* 0x0000000402597210 */ /* 0x000fc60007ffe0ff */
[----:B------:R-:W-:Y:S04]  /*3890*/  LDSM.16.M88.4 R16, [R16] ;  /* 0x000000001010783b */ /* 0x000fe80000000200 */
[----:B------:R-:W-:Y:S04]  /*38a0*/  LDSM.16.M88.4 R32, [R88+0x2000] ;  /* 0x002000005820783b */ /* 0x000fe80000000200 */
[----:B-1----:R-:W1:Y:S04]  /*38b0*/  LDSM.16.M88.4 R8, [R0+UR5+0x2000] ;  /* 0x002000050008783b */ /* 0x002e680008000200 */
[----:B------:R-:W-:Y:S04]  /*38c0*/  LDSM.16.M88.4 R12, [R3] ;  /* 0x00000000030c783b */ /* 0x000fe80000000200 */
[----:B------:R-:W-:Y:S04]  /*38d0*/  LDSM.16.M88.4 R44, [R4+0x2000] ;  /* 0x00200000042c783b */ /* 0x000fe80000000200 */
[----:B------:R-:W3:Y:S04]  /*38e0*/  LDSM.16.M88.4 R48, [R88+0x2800] ;  /* 0x002800005830783b */ /* 0x000ee80000000200 */
[----:B------:R-:W-:Y:S01]  /*38f0*/  LDSM.16.M88.4 R56, [R89+0x2000] ;  /* 0x002000005938783b */ /* 0x000fe20000000200 */
[C---:B----4-:R-:W-:Y:S03]  /*3900*/  HMMA.16816.F32.BF16 R36, R20.reuse, R40, RZ ;  /* 0x000000281424723c */ /* 0x050fe600000418ff */
[----:B------:R-:W-:Y:S04]  /*3910*/  LDSM.16.M88.4 R60, [R88+0x3000] ;  /* 0x00300000583c783b */ /* 0x000fe80000000200 */
[----:B------:R-:W-:Y:S04]  /*3920*/  LDSM.16.M88.4 R64, [R4+0x2800] ;  /* 0x002800000440783b */ /* 0x000fe80000000200 */
[----:B------:R-:W-:Y:S04]  /*3930*/  LDSM.16.M88.4 R52, [R89+0x2800] ;  /* 0x002800005934783b */ /* 0x000fe80000000200 */
[----:B------:R-:W-:Y:S04]  /*3940*/  LDSM.16.M88.4 R72, [R0+UR5+0x3800] ;  /* 0x003800050048783b */ /* 0x000fe80008000200 */
[----:B------:R-:W-:Y:S01]  /*3950*/  LDSM.16.M88.4 R76, [R4+0x3000] ;  /* 0x00300000044c783b */ /* 0x000fe20000000200 */
[C---:B-1----:R-:W-:Y:S03]  /*3960*/  HMMA.16816.F32.BF16 R24, R20.reuse, R8, RZ ;  /* 0x000000081418723c */ /* 0x042fe600000418ff */
[----:B------:R-:W-:Y:S04]  /*3970*/  LDSM.16.M88.4 R80, [R0+UR5+0x9800] ;  /* 0x009800050050783b */ /* 0x000fe80008000200 */
[----:B------:R-:W0:Y:S01]  /*3980*/  LDGDEPBAR ;  /* 0x00000000000079af */ /* 0x000e220000000000 */
[----:B------:R-:W-:Y:S03]  /*3990*/  HMMA.16816.F32.BF16 R28, R20, R10, RZ ;  /* 0x0000000a141c723c */ /* 0x000fe600000418ff */
[----:B------:R-:W1:Y:S04]  /*39a0*/  LDSM.16.M88.4 R8, [R5] ;  /* 0x000000000508783b */ /* 0x000e680000000200 */
[----:B------:R-:W-:Y:S01]  /*39b0*/  STL [R1], R193 ;  /* 0x000000c101007387 */ /* 0x000fe20000100800 */
[C---:B---3--:R-:W-:Y:S03]  /*39c0*/  HMMA.16816.F32.BF16 R36, R16.reuse, R48, R36 ;  /* 0x000000301024723c */ /* 0x048fe60000041824 */
[----:B------:R3:W-:Y:S05]  /*39d0*/  STL [R1+0x8], R5 ;  /* 0x0000080501007387 */ /* 0x0007ea0000100800 */
[C---:B------:R-:W-:Y:S08]  /*39e0*/  HMMA.16816.F32.BF16 R24, R16.reuse, R32, R24 ;  /* 0x000000201018723c */ /* 0x040ff00000041818 */
[----:B------:R-:W-:Y:S08]  /*39f0*/  HMMA.16816.F32.BF16 R28, R16, R34, R28 ;  /* 0x00000022101c723c */ /* 0x000ff0000004181c */
[----:B------:R-:W-:Y:S01]  /*3a00*/  HMMA.16816.F32.BF16 R32, R20, R42, RZ ;  /* 0x0000002a1420723c */ /* 0x000fe200000418ff */
[----:B---3--:R-:W-:-:S07]  /*3a10*/  MOV R5, 0x8 ;  /* 0x0000000800057802 */ /* 0x008fce0000000f00 */
[C---:B------:R-:W-:Y:S08]  /*3a20*/  HMMA.16816.F32.BF16 R24, R12.reuse, R44, R24 ;  /* 0x0000002c0c18723c */ /* 0x040ff00000041818 */
[----:B------:R-:W-:Y:S08]  /*3a30*/  HMMA.16816.F32.BF16 R28, R12, R46, R28 ;  /* 0x0000002e0c1c723c */ /* 0x000ff0000004181c */
[----:B------:R-:W-:Y:S08]  /*3a40*/  HMMA.16816.F32.BF16 R48, R16, R50, R32 ;  /* 0x000000321030723c */ /* 0x000ff00000041820 */
[----:B------:R-:W-:Y:S08]  /*3a50*/  HMMA.16816.F32.BF16 R32, R20, R68, RZ ;  /* 0x000000441420723c */ /* 0x000ff000000418ff */
[C---:B-1----:R-:W-:Y:S08]  /*3a60*/  HMMA.16816.F32.BF16 R24, R8.reuse, R56, R24 ;  /* 0x000000380818723c */ /* 0x042ff00000041818 */
[----:B------:R-:W-:Y:S01]  /*3a70*/  HMMA.16816.F32.BF16 R40, R8, R58, R28 ;  /* 0x0000003a0828723c */ /* 0x000fe2000004181c */
[----:B------:R-:W-:Y:S07]  /*3a80*/  LDSM.16.M88.4 R56, [R89+0x3000] ;  /* 0x003000005938783b */ /* 0x000fee0000000200 */
[----:B------:R-:W-:Y:S03]  /*3a90*/  HMMA.16816.F32.BF16 R44, R16, R60, R32 ;  /* 0x0000003c102c723c */ /* 0x000fe60000041820 */
[----:B--2---:R-:W-:Y:S01]  /*3aa0*/  FMUL.FTZ R3, R25, UR4 ;  /* 0x0000000419037c20 */ /* 0x004fe20008410000 */
        /* <DEDUP_REMOVED lines=46> */
[----:B-----5:R-:W-:Y:S01]  /*3d90*/  HMMA.16816.F32.BF16 R24, R12, R72, R44 ;  /* 0x000000480c18723c */ /* 0x020fe2000004182c */
        /* <DEDUP_REMOVED lines=9> */
[----:B------:R-:W-:Y:S01]  /*3e30*/  HMMA.16816.F32.BF16 R28, R20, R66, RZ ;  /* 0x00000042141c723c */ /* 0x000fe200000418ff */
[----:B------:R-:W5:Y:S01]  /*3e40*/  LDSM.16.M88.4 R64, [R88+0x4800] ;  /* 0x004800005840783b */ /* 0x000f620000000200 */
[----:B-1----:R-:W-:-:S04]  /*3e50*/  FMUL.FTZ R3, R32, UR4 ;  /* 0x0000000420037c20 */ /* 0x002fc80008410000 */
[----:B------:R1:W1:-:S14]  /*3e60*/  MUFU.TANH R164, R3 ;  /* 0x0000000300a47308 */ /* 0x00025c0000002400 */
[----:B------:R-:W-:Y:S01]  /*3e70*/  HMMA.16816.F32.BF16 R44, R16, R62, R28 ;  /* 0x0000003e102c723c */ /* 0x000fe2000004181c */
[----:B------:R-:W2:Y:S07]  /*3e80*/  LDSM.16.M88.4 R60, [R0+UR5+0x5000] ;  /* 0x00500005003c783b */ /* 0x000eae0008000200 */
[----:B---3--:R-:W-:Y:S01]  /*3e90*/  HMMA.16816.F32.BF16 R28, R20, R68, RZ ;  /* 0x00000044141c723c */ /* 0x008fe200000418ff */
[----:B-1----:R-:W-:-:S04]  /*3ea0*/  FMUL.FTZ R3, R33, UR4 ;  /* 0x0000000421037c20 */ /* 0x002fc80008410000 */
[----:B------:R1:W3:Y:S02]  /*3eb0*/  MUFU.TANH R163, R3 ;  /* 0x0000000300a37308 */ /* 0x0002e40000002400 */
[----:B-1----:R-:W-:-:S06]  /*3ec0*/  FMUL.FTZ R3, R34, UR4 ;  /* 0x0000000422037c20 */ /* 0x002fcc0008410000 */
[----:B------:R1:W1:Y:S02]  /*3ed0*/  MUFU.TANH R161, R3 ;  /* 0x0000000300a17308 */ /* 0x0002640000002400 */
[----:B-1----:R-:W-:Y:S02]  /*3ee0*/  FMUL.FTZ R3, R35, UR4 ;  /* 0x0000000423037c20 */ /* 0x002fe40008410000 */
[----:B------:R-:W-:Y:S04]  /*3ef0*/  HMMA.16816.F32.BF16 R32, R8, R52, R24 ;  /* 0x000000340820723c */ /* 0x000fe80000041818 */
[----:B------:R1:W1:Y:S04]  /*3f00*/  MUFU.TANH R158, R3 ;  /* 0x00000003009e7308 */ /* 0x0002680000002400 */
[----:B------:R-:W-:Y:S01]  /*3f10*/  HMMA.16816.F32.BF16 R24, R12, R74, R48 ;  /* 0x0000004a0c18723c */ /* 0x000fe20000041830 */
[----:B------:R-:W-:Y:S04]  /*3f20*/  LDSM.16.M88.4 R48, [R89+0x4800] ;  /* 0x004800005930783b */ /* 0x000fe80000000200 */
        /* <DEDUP_REMOVED lines=27> */
[----:B------:R-:W-:Y:S01]  /*40e0*/  LDSM.16.M88.4 R64, [R4+0x5000] ;  /* 0x005000000440783b */ /* 0x000fe20000000200 */
        /* <DEDUP_REMOVED lines=16> */
[----:B------:R-:W5:Y:S01]  /*41f0*/  LDSM.16.M88.4 R60, [R88+0x5800] ;  /* 0x00580000583c783b */ /* 0x000f620000000200 */
        /* <DEDUP_REMOVED lines=10> */
[----:B------:R-:W3:Y:S01]  /*42a0*/  LDSM.16.M88.4 R52, [R89+0x5000] ;  /* 0x005000005934783b */ /* 0x000ee20000000200 */
        /* <DEDUP_REMOVED lines=53> */
[----:B------:R-:W4:Y:S07]  /*4600*/  LDSM.16.M88.4 R68, [R0+UR5+0x7000] ;  /* 0x007000050044783b */ /* 0x000f2e0008000200 */
        /* <DEDUP_REMOVED lines=32> */
[----:B----4-:R-:W-:Y:S01]  /*4810*/  HMMA.16816.F32.BF16 R28, R20, R68, RZ ;  /* 0x00000044141c723c */ /* 0x010fe200000418ff */
[----:B-1----:R-:W-:-:S05]  /*4820*/  FMUL.FTZ R3, R37, UR4 ;  /* 0x0000000425037c20 */ /* 0x002fca0008410000 */
[----:B------:R1:W4:Y:S02]  /*4830*/  MUFU.TANH R122, R3 ;  /* 0x00000003007a7308 */ /* 0x0003240000002400 */
[----:B-1----:R-:W-:-:S06]  /*4840*/  FMUL.FTZ R3, R38, UR4 ;  /* 0x0000000426037c20 */ /* 0x002fcc0008410000 */
[----:B------:R1:W1:Y:S02]  /*4850*/  MUFU.TANH R116, R3 ;  /* 0x0000000300747308 */ /* 0x0002640000002400 */
[----:B-1----:R-:W-:Y:S02]  /*4860*/  FMUL.FTZ R3, R39, UR4 ;  /* 0x0000000427037c20 */ /* 0x002fe40008410000 */
[----:B------:R-:W-:Y:S01]  /*4870*/  HMMA.16816.F32.BF16 R36, R8, R54, R24 ;  /* 0x000000360824723c */ /* 0x000fe20000041818 */
[----:B------:R-:W1:Y:S03]  /*4880*/  LDSM.16.M88.4 R52, [R88+0x7800] ;  /* 0x007800005834783b */ /* 0x000e660000000200 */
[----:B------:R2:W1:Y:S04]  /*4890*/  MUFU.TANH R117, R3 ;  /* 0x0000000300757308 */ /* 0x0004680000002400 */
[----:B-----5:R-:W-:Y:S08]  /*48a0*/  HMMA.16816.F32.BF16 R24, R12, R64, R40 ;  /* 0x000000400c18723c */ /* 0x020ff00000041828 */
[----:B------:R-:W-:Y:S01]  /*48b0*/  HMMA.16816.F32.BF16 R40, R16, R56, R28 ;  /* 0x000000381028723c */ /* 0x000fe2000004181c */
[----:B--2---:R-:W-:-:S04]  /*48c0*/  FMUL.FTZ R3, R32, UR4 ;  /* 0x0000000420037c20 */ /* 0x004fc80008410000 */
[----:B------:R2:W1:Y:S03]  /*48d0*/  MUFU.TANH R148, R3 ;  /* 0x0000000300947308 */ /* 0x0004660000002400 */
[----:B------:R-:W-:Y:S01]  /*48e0*/  HMMA.16816.F32.BF16 R28, R20, R70, RZ ;  /* 0x00000046141c723c */ /* 0x000fe200000418ff */
[----:B------:R-:W-:Y:S01]  /*48f0*/  LDSM.16.M88.4 R68, [R0+UR5+0x8000] ;  /* 0x008000050044783b */ /* 0x000fe20008000200 */
        /* <DEDUP_REMOVED lines=9> */
[----:B------:R-:W-:Y:S01]  /*4990*/  HMMA.16816.F32.BF16 R44, R16, R58, R28 ;  /* 0x0000003a102c723c */ /* 0x000fe2000004181c */
[----:B------:R-:W5:Y:S01]  /*49a0*/  LDSM.16.M88.4 R56, [R89+0x7000] ;  /* 0x007000005938783b */ /* 0x000f620000000200 */
[----:B--2---:R-:W-:-:S04]  /*49b0*/  FMUL.FTZ R3, R36, UR4 ;  /* 0x0000000424037c20 */ /* 0x004fc80008410000 */
[----:B------:R2:W1:Y:S02]  /*49c0*/  MUFU.TANH R150, R3 ;  /* 0x0000000300967308 */ /* 0x0004640000002400 */
[----:B---3--:R-:W-:Y:S01]  /*49d0*/  HMMA.16816.F32.BF16 R28, R20, R60, RZ ;  /* 0x0000003c141c723c */ /* 0x008fe200000418ff */
[----:B--2---:R-:W-:-:S05]  /*49e0*/  FMUL.FTZ R3, R37, UR4 ;  /* 0x0000000425037c20 */ /* 0x004fca0008410000 */
[----:B------:R2:W3:Y:S02]  /*49f0*/  MUFU.TANH R155, R3 ;  /* 0x00000003009b7308 */ /* 0x0004e40000002400 */
        /* <DEDUP_REMOVED lines=8> */
[----:B--2---:R-:W-:-:S04]  /*4a80*/  FMUL.FTZ R3, R32, UR4 ;  /* 0x0000000420037c20 */ /* 0x004fc80008410000 */
[----:B------:R1:W2:Y:S03]  /*4a90*/  MUFU.TANH R166, R3 ;  /* 0x0000000300a67308 */ /* 0x0002a60000002400 */
        /* <DEDUP_REMOVED lines=10> */
[----:B------:R-:W-:Y:S07]  /*4b40*/  LDSM.16.M88.4 R72, [R4+0x8800] ;  /* 0x008800000448783b */ /* 0x000fee0000000200 */
[----:B------:R-:W-:Y:S01]  /*4b50*/  HMMA.16816.F32.BF16 R44, R16, R54, R28 ;  /* 0x00000036102c723c */ /* 0x000fe2000004181c */
[----:B------:R-:W5:Y:S01]  /*4b60*/  LDSM.16.M88.4 R52, [R89+0x7800] ;  /* 0x007800005934783b */ /* 0x000f620000000200 */
        /* <DEDUP_REMOVED lines=9> */
[----:B------:R-:W-:Y:S03]  /*4c00*/  LDSM.16.M88.4 R56, [R0+UR5+0x9000] ;  /* 0x009000050038783b */ /* 0x000fe60008000200 */
[----:B------:R1:W1:Y:S04]  /*4c10*/  MUFU.TANH R162, R3 ;  /* 0x0000000300a27308 */ /* 0x0002680000002400 */
[----:B----4-:R-:W-:Y:S08]  /*4c20*/  HMMA.16816.F32.BF16 R24, R12, R60, R40 ;  /* 0x0000003c0c18723c */ /* 0x010ff00000041828 */
[----:B------:R-:W-:Y:S01]  /*4c30*/  HMMA.16816.F32.BF16 R40, R16, R48, R28 ;  /* 0x000000301028723c */ /* 0x000fe2000004181c */
[----:B-1----:R-:W-:-:S04]  /*4c40*/  FMUL.FTZ R3, R32, UR4 ;  /* 0x0000000420037c20 */ /* 0x002fc80008410000 */
[----:B------:R1:W4:Y:S03]  /*4c50*/  MUFU.TANH R144, R3 ;  /* 0x0000000300907308 */ /* 0x0003260000002400 */
[----:B------:R-:W-:Y:S01]  /*4c60*/  HMMA.16816.F32.BF16 R28, R20, R70, RZ ;  /* 0x00000046141c723c */ /* 0x000fe200000418ff */
[----:B------:R-:W3:Y:S01]  /*4c70*/  LDSM.16.M88.4 R68, [R88+0x8800] ;  /* 0x008800005844783b */ /* 0x000ee20000000200 */
[----:B-1----:R-:W-:-:S04]  /*4c80*/  FMUL.FTZ R3, R33, UR4 ;  /* 0x0000000421037c20 */ /* 0x002fc80008410000 */
[----:B------:R1:W1:-:S14]  /*4c90*/  MUFU.TANH R143, R3 ;  /* 0x00000003008f7308 */ /* 0x00025c0000002400 */
[----:B------:R-:W-:Y:S08]  /*4ca0*/  HMMA.16816.F32.BF16 R48, R16, R50, R28 ;  /* 0x000000321030723c */ /* 0x000ff0000004181c */
[----:B------:R-:W-:Y:S01]  /*4cb0*/  HMMA.16816.F32.BF16 R28, R20, R64, RZ ;  /* 0x00000040141c723c */ /* 0x000fe200000418ff */
[----:B-1----:R-:W-:-:S04]  /*4cc0*/  FMUL.FTZ R3, R34, UR4 ;  /* 0x0000000422037c20 */ /* 0x002fc80008410000 */
[----:B------:R1:W1:Y:S02]  /*4cd0*/  MUFU.TANH R173, R3 ;  /* 0x0000000300ad7308 */ /* 0x0002640000002400 */
[----:B-1----:R-:W-:Y:S02]  /*4ce0*/  FMUL.FTZ R3, R35, UR4 ;  /* 0x0000000423037c20 */ /* 0x002fe40008410000 */
[----:B-----5:R-:W-:Y:S04]  /*4cf0*/  HMMA.16816.F32.BF16 R32, R8, R52, R24 ;  /* 0x000000340820723c */ /* 0x020fe80000041818 */
[----:B------:R1:W1:Y:S04]  /*4d00*/  MUFU.TANH R142, R3 ;  /* 0x00000003008e7308 */ /* 0x0002680000002400 */
[----:B------:R-:W-:Y:S01]  /*4d10*/  HMMA.16816.F32.BF16 R24, R12, R62, R44 ;  /* 0x0000003e0c18723c */ /* 0x000fe2000004182c */
[----:B------:R-:W5:Y:S07]  /*4d20*/  LDSM.16.M88.4 R60, [R89+0x8000] ;  /* 0x00800000593c783b */ /* 0x000f6e0000000200 */
[----:B---3--:R-:W-:Y:S01]  /*4d30*/  HMMA.16816.F32.BF16 R44, R16, R68, R28 ;  /* 0x00000044102c723c */ /* 0x008fe2000004181c */
[----:B-1----:R-:W-:-:S04]  /*4d40*/  FMUL.FTZ R3, R36, UR4 ;  /* 0x0000000424037c20 */ /* 0x002fc80008410000 */
[----:B------:R1:W3:Y:S03]  /*4d50*/  MUFU.TANH R141, R3 ;  /* 0x00000003008d7308 */ /* 0x0002e60000002400 */
[----:B------:R-:W-:Y:S01]  /*4d60*/  HMMA.16816.F32.BF16 R28, R20, R66, RZ ;  /* 0x00000042141c723c */ /* 0x000fe200000418ff */
[----:B------:R-:W2:Y:S01]  /*4d70*/  LDSM.16.M88.4 R64, [R88+0x9000] ;  /* 0x009000005840783b */ /* 0x000ea20000000200 */
[----:B-1----:R-:W-:-:S04]  /*4d80*/  FMUL.FTZ R3, R37, UR4 ;  /* 0x0000000425037c20 */ /* 0x002fc80008410000 */
        /* <DEDUP_REMOVED lines=8> */
[----:B------:R-:W4:Y:S01]  /*4e10*/  LDSM.16.M88.4 R68, [R89+0x8800] ;  /* 0x008800005944783b */ /* 0x000f220000000200 */
        /* <DEDUP_REMOVED lines=12> */
[----:B--2---:R-:W-:Y:S01]  /*4ee0*/  HMMA.16816.F32.BF16 R48, R16, R64, R28 ;  /* 0x000000401030723c */ /* 0x004fe2000004181c */
[----:B-1----:R-:W-:-:S02]  /*4ef0*/  FMUL.FTZ R3, R36, UR4 ;  /* 0x0000000424037c20 */ /* 0x002fc40008410000 */
[----:B------:R-:W-:Y:S02]  /*4f00*/  FMUL.FTZ R0, R34, UR4 ;  /* 0x0000000422007c20 */ /* 0x000fe40008410000 */
[----:B------:R1:W2:Y:S03]  /*4f10*/  MUFU.TANH R132, R3 ;  /* 0x0000000300847308 */ /* 0x0002a60000002400 */
[----:B------:R-:W-:Y:S01]  /*4f20*/  HMMA.16816.F32.BF16 R28, R20, R58, RZ ;  /* 0x0000003a141c723c */ /* 0x000fe200000418ff */
[----:B------:R-:W5:Y:S04]  /*4f30*/  LDSM.16.M88.4 R56, [R4+0x9000] ;  /* 0x009000000438783b */ /* 0x000f680000000200 */
[----:B------:R3:W2:Y:S03]  /*4f40*/  MUFU.TANH R121, R0 ;  /* 0x0000000000797308 */ /* 0x0006a60000002400 */
[----:B------:R-:W-:Y:S01]  /*4f50*/  HMMA.16816.F32.BF16 R40, R8, R62, R24 ;  /* 0x0000003e0828723c */ /* 0x000fe20000041818 */
[----:B------:R-:W-:Y:S07]  /*4f60*/  LDSM.16.M88.4 R60, [R4+0x9800] ;  /* 0x00980000043c783b */ /* 0x000fee0000000200 */
[----:B------:R-:W-:Y:S01]  /*4f70*/  HMMA.16816.F32.BF16 R24, R12, R72, R44 ;  /* 0x000000480c18723c */ /* 0x000fe2000004182c */
[----:B-1----:R-:W-:-:S04]  /*4f80*/  FMUL.FTZ R3, R37, UR4 ;  /* 0x0000000425037c20 */ /* 0x002fc80008410000 */
[----:B------:R1:W1:Y:S01]  /*4f90*/  MUFU.TANH R131, R3 ;  /* 0x0000000300837308 */ /* 0x0002620000002400 */
[----:B---3--:R-:W-:Y:S02]  /*4fa0*/  FMUL.FTZ R0, R35, UR4 ;  /* 0x0000000423007c20 */ /* 0x008fe40008410000 */
[----:B------:R-:W-:Y:S05]  /*4fb0*/  HMMA.16816.F32.BF16 R28, R16, R66, R28 ;  /* 0x00000042101c723c */ /* 0x000fea000004181c */
[----:B------:R3:W2:Y:S01]  /*4fc0*/  MUFU.TANH R73, R0 ;  /* 0x0000000000497308 */ /* 0x0006a20000002400 */
[----:B-1----:R-:W-:-:S07]  /*4fd0*/  FMUL.FTZ R3, R38, UR4 ;  /* 0x0000000426037c20 */ /* 0x002fce0008410000 */
[----:B------:R1:W1:Y:S01]  /*4fe0*/  MUFU.TANH R129, R3 ;  /* 0x0000000300817308 */ /* 0x0002620000002400 */
[----:B---3--:R-:W-:-:S07]  /*4ff0*/  FMUL.FTZ R0, R40, UR4 ;  /* 0x0000000428007c20 */ /* 0x008fce0008410000 */
[----:B------:R3:W2:Y:S01]  /*5000*/  MUFU.TANH R72, R0 ;  /* 0x0000000000487308 */ /* 0x0006a20000002400 */
[----:B-1----:R-:W-:Y:S02]  /*5010*/  FMUL.FTZ R3, R39, UR4 ;  /* 0x0000000427037c20 */ /* 0x002fe40008410000 */
[----:B----4-:R-:W-:Y:S05]  /*5020*/  HMMA.16816.F32.BF16 R36, R8, R68, R24 ;  /* 0x000000440824723c */ /* 0x010fea0000041818 */
[----:B------:R1:W4:Y:S01]  /*5030*/  MUFU.TANH R127, R3 ;  /* 0x00000003007f7308 */ /* 0x0003220000002400 */
[----:B---3--:R-:W-:Y:S02]  /*5040*/  FMUL.FTZ R0, R41, UR4 ;  /* 0x0000000429007c20 */ /* 0x008fe40008410000 */
[----:B------:R-:W-:Y:S01]  /*5050*/  HMMA.16816.F32.BF16 R24, R12, R74, R52 ;  /* 0x0000004a0c18723c */ /* 0x000fe20000041834 */
[----:B------:R-:W3:Y:S04]  /*5060*/  LDSM.16.M88.4 R52, [R89+0x9000] ;  /* 0x009000005934783b */ /* 0x000ee80000000200 */
[----:B------:R5:W2:Y:S01]  /*5070*/  MUFU.TANH R69, R0 ;  /* 0x0000000000457308 */ /* 0x000aa20000002400 */
[----:B-1----:R-:W-:-:S07]  /*5080*/  FMUL.FTZ R3, R32, UR4 ;  /* 0x0000000420037c20 */ /* 0x002fce0008410000 */
[----:B------:R1:W1:Y:S01]  /*5090*/  MUFU.TANH R125, R3 ;  /* 0x00000003007d7308 */ /* 0x0002620000002400 */
[----:B-----5:R-:W-:-:S06]  /*50a0*/  FMUL.FTZ R0, R42, UR4 ;  /* 0x000000042a007c20 */ /* 0x020fcc0008410000 */
[----:B------:R-:W-:Y:S01]  /*50b0*/  HMMA.16816.F32.BF16 R44, R8, R70, R24 ;  /* 0x00000046082c723c */ /* 0x000fe20000041818 */
[----:B------:R5:W2:Y:S07]  /*50c0*/  MUFU.TANH R68, R0 ;  /* 0x0000000000447308 */ /* 0x000aae0000002400 */
[----:B------:R-:W-:Y:S01]  /*50d0*/  HMMA.16816.F32.BF16 R24, R12, R56, R48 ;  /* 0x000000380c18723c */ /* 0x000fe20000041830 */
[----:B-1----:R-:W-:-:S07]  /*50e0*/  FMUL.FTZ R3, R33, UR4 ;  /* 0x0000000421037c20 */ /* 0x002fce0008410000 */
[----:B------:R-:W-:Y:S01]  /*50f0*/  HMMA.16816.F32.BF16 R32, R20, R80, RZ ;  /* 0x000000501420723c */ /* 0x000fe200000418ff */
[----:B------:R-:W1:Y:S01]  /*5100*/  MUFU.TANH R124, R3 ;  /* 0x00000003007c7308 */ /* 0x000e620000002400 */
[----:B-----5:R-:W-:-:S06]  /*5110*/  FMUL.FTZ R0, R43, UR4 ;  /* 0x000000042b007c20 */ /* 0x020fcc0008410000 */
[----:B------:R-:W-:Y:S01]  /*5120*/  HMMA.16816.F32.BF16 R20, R20, R82, RZ ;  /* 0x000000521414723c */ /* 0x000fe200000418ff */
[----:B------:R5:W1:Y:S11]  /*5130*/  MUFU.TANH R66, R0 ;  /* 0x0000000000427308 */ /* 0x000a760000002400 */
[----:B------:R-:W-:Y:S01]  /*5140*/  HMMA.16816.F32.BF16 R40, R16, R76, R32 ;  /* 0x0000004c1028723c */ /* 0x000fe20000041820 */
[----:B-----5:R-:W-:-:S07]  /*5150*/  FMUL.FTZ R0, R36, UR4 ;  /* 0x0000000424007c20 */ /* 0x020fce0008410000 */
[----:B------:R-:W-:Y:S01]  /*5160*/  HMMA.16816.F32.BF16 R32, R12, R58, R28 ;  /* 0x0000003a0c20723c */ /* 0x000fe2000004181c */
[----:B------:R5:W1:Y:S07]  /*5170*/  MUFU.TANH R65, R0 ;  /* 0x0000000000417308 */ /* 0x000a6e0000002400 */
[----:B---3--:R-:W-:Y:S08]  /*5180*/  HMMA.16816.F32.BF16 R28, R8, R52, R24 ;  /* 0x00000034081c723c */ /* 0x008ff00000041818 */
[----:B------:R-:W-:Y:S01]  /*5190*/  HMMA.16816.F32.BF16 R24, R12, R60, R40 ;  /* 0x0000003c0c18723c */ /* 0x000fe20000041828 */
[----:B-----5:R-:W-:-:S04]  /*51a0*/  FMUL.FTZ R0, R37, UR4 ;  /* 0x0000000425007c20 */ /* 0x020fc80008410000 */
[----:B------:R3:W1:Y:S03]  /*51b0*/  MUFU.TANH R64, R0 ;  /* 0x0000000000407308 */ /* 0x0006660000002400 */
[----:B------:R-:W-:Y:S08]  /*51c0*/  HMMA.16816.F32.BF16 R32, R8, R54, R32 ;  /* 0x000000360820723c */ /* 0x000ff00000041820 */
        /* <DEDUP_REMOVED lines=49> */
[----:B-----5:R-:W-:Y:S01]  /*54e0*/  FMUL.FTZ R0, R27, UR4 ;  /* 0x000000041b007c20 */ /* 0x020fe20008410000 */
[----:B------:R-:W-:-:S05]  /*54f0*/  UIADD3 UR4, UPT, UPT, UR16, -0x1, URZ ;  /* 0xffffffff10047890 */ /* 0x000fca000fffe0ff */
[----:B------:R5:W1:Y:S01]  /*5500*/  MUFU.TANH R36, R0 ;  /* 0x0000000000247308 */ /* 0x000a620000002400 */
[----:B------:R-:W-:Y:S01]  /*5510*/  UISETP.GT.AND UP0, UPT, UR4, UR14, UPT ;  /* 0x0000000e0400728c */ /* 0x000fe2000bf04270 */
[----:B-----5:R-:W-:-:S04]  /*5520*/  LOP3.LUT R0, R185, 0x1f0, RZ, 0xc0, !PT ;  /* 0x000001f0b9007812 */ /* 0x020fc800078ec0ff */
[----:B------:R-:W-:Y:S02]  /*5530*/  IADD3 R7, PT, PT, R0, 0x1, R7 ;  /* 0x0000000100077810 */ /* 0x000fe40007ffe007 */
[----:B------:R-:W-:-:S04]  /*5540*/  SHF.R.U32.HI R0, RZ, 0x2, R239 ;  /* 0x00000002ff007819 */ /* 0x000fc800000116ef */
[----:B------:R-:W-:-:S04]  /*5550*/  LOP3.LUT R0, R0, 0x7, RZ, 0xc0, !PT ;  /* 0x0000000700007812 */ /* 0x000fc800078ec0ff */
[----:B------:R-:W-:Y:S02]  /*5560*/  IADD3 R7, PT, PT, R7, -UR22, R0 ;  /* 0x8000001607077c10 */ /* 0x000fe4000fffe000 */
[----:B------:R-:W-:-:S04]  /*5570*/  MOV R0, UR17 ;  /* 0x0000001100007c02 */ /* 0x000fc80008000f00 */
[----:B------:R-:W-:-:S04]  /*5580*/  IADD3 R7, PT, PT, R7, UR21, R0 ;  /* 0x0000001507077c10 */ /* 0x000fc8000fffe000 */
[C---:B------:R-:W-:Y:S02]  /*5590*/  VIADDMNMX R5, R7.reuse, R5, UR21, PT ;  /* 0x0000001507057e46 */ /* 0x040fe4000b800105 */
[----:B------:R-:W-:Y:S01]  /*55a0*/  VIMNMX R7, PT, PT, R7, UR21, PT ;  /* 0x0000001507077c48 */ /* 0x000fe2000bfe0100 */
[----:B------:R-:W-:Y:S06]  /*55b0*/  BAR.SYNC.DEFER_BLOCKING 0x0 ;  /* 0x0000000000007b1d */ /* 0x000fec0000010000 */
[----:B-1234-:R-:W-:Y:S05]  /*55c0*/  BRA.U !UP0, `(.L_x_3088) ;  /* 0x0000000908287547 */ /* 0x01efea000b800000 */
        /* <DEDUP_REMOVED lines=11> */
[----:B------:R1:W-:Y:S01]  /*5680*/  STL [R1+0xc], R187 ;  /* 0x00000cbb01007387 */ /* 0x0003e20000100800 */
[----:B------:R-:W-:Y:S05]  /*5690*/  BRA `(.L_x_3090) ;  /* 0x0000000400147947 */ /* 0x000fea0003800000 */
.L_x_3089:
[----:B------:R-:W1:Y:S01]  /*56a0*/  LDC R12, c[0x0][0x4f0] ;  /* 0x00013c00ff0c7b82 */ /* 0x000e620000000800 */
[----:B------:R-:W-:Y:S01]  /*56b0*/  ULEA UR6, UR16, 0xfffffe00, 0x8 ;  /* 0xfffffe0010067891 */ /* 0x000fe2000f8e40ff */
[----:B------:R-:W-:Y:S01]  /*56c0*/  IMAD.MOV.U32 R14, RZ, RZ, R186 ;  /* 0x000000ffff0e7224 */ /* 0x000fe200078e00ba */
[----:B------:R-:W-:Y:S01]  /*56d0*/  ULEA UR7, UR16, 0xffffff00, 0x8 ;  /* 0xffffff0010077891 */ /* 0x000fe2000f8e40ff */
[----:B------:R-:W-:-:S05]  /*56e0*/  IMAD.MOV.U32 R13, RZ, RZ, R187 ;  /* 0x000000ffff0d7224 */ /* 0x000fca00078e00bb */
[----:B------:R-:W-:-:S05]  /*56f0*/  IMAD.U32 R3, RZ, RZ, UR7 ;  /* 0x00000007ff037e24 */ /* 0x000fca000f8e00ff */
[----:B------:R-:W-:Y:S02]  /*5700*/  IABS R10, R3 ;  /* 0x00000003000a7213 */ /* 0x000fe40000000000 */
[----:B-1----:R-:W-:-:S04]  /*5710*/  IABS R11, R12 ;  /* 0x0000000c000b7213 */ /* 0x002fc80000000000 */
[----:B------:R-:W1:Y:S08]  /*5720*/  I2F.RP R8, R11 ;  /* 0x0000000b00087306 */ /* 0x000e700000209400 */
[----:B-1----:R-:W1:Y:S02]  /*5730*/  MUFU.RCP R8, R8 ;  /* 0x0000000800087308 */ /* 0x002e640000001000 */
[----:B-1----:R-:W-:-:S06]  /*5740*/  IADD3 R8, PT, PT, R8, 0xffffffe, RZ ;  /* 0x0ffffffe08087810 */ /* 0x002fcc0007ffe0ff */
[----:B------:R-:W1:Y:S02]  /*5750*/  F2I.FTZ.U32.TRUNC.NTZ R9, R8 ;  /* 0x0000000800097305 */ /* 0x000e64000021f000 */
[----:B-1----:R-:W-:Y:S01]  /*5760*/  IMAD.MOV R0, RZ, RZ, -R9 ;  /* 0x000000ffff007224 */ /* 0x002fe200078e0a09 */
[----:B------:R-:W-:-:S03]  /*5770*/  MOV R8, RZ ;  /* 0x000000ff00087202 */ /* 0x000fc60000000f00 */
[----:B------:R-:W-:Y:S01]  /*5780*/  IMAD.MOV.U32 R4, RZ, RZ, R0 ;  /* 0x000000ffff047224 */ /* 0x000fe200078e0000 */
[----:B------:R-:W-:-:S03]  /*5790*/  MOV R0, UR6 ;  /* 0x0000000600007c02 */ /* 0x000fc60008000f00 */
        /* <DEDUP_REMOVED lines=53> */
.L_x_3090:
[----:B------:R-:W2:Y:S04]  /*5af0*/  LDL R0, [R1+0x10] ;  /* 0x0000100001007983 */ /* 0x000ea80000100800 */
[----:B------:R-:W3:Y:S01]  /*5b00*/  LDL R3, [R1+0xc] ;  /* 0x00000c0001037983 */ /* 0x000ee20000100800 */
[----:B------:R-:W-:Y:S02]  /*5b10*/  USHF.L.U32 UR7, UR10, 0x5, URZ ;  /* 0x000000050a077899 */ /* 0x000fe400080006ff */
[----:B------:R-:W-:-:S04]  /*5b20*/  USHF.L.U64.HI UR6, UR10, 0x5, UR11 ;  /* 0x000000050a067899 */ /* 0x000fc8000801020b */
[----:B--2---:R-:W-:-:S04]  /*5b30*/  IADD3 R14, P1, PT, R0, UR7, RZ ;  /* 0x00000007000e7c10 */ /* 0x004fc8000ff3e0ff */
[----:B---3--:R-:W-:Y:S02]  /*5b40*/  IADD3.X R15, PT, PT, R3, UR6, RZ, P1, !PT ;  /* 0x00000006030f7c10 */ /* 0x008fe40008ffe4ff */
        /* <DEDUP_REMOVED lines=50> */
.L_x_3088:
[----:B------:R-:W-:Y:S01]  /*5e70*/  IMAD.SHL.U32 R3, R239, 0x2, RZ ;  /* 0x00000002ef037824 */ /* 0x000fe200078e00ff */
[----:B------:R-:W1:Y:S01]  /*5e80*/  LDCU UR6, c[0x0][0x45c] ;  /* 0x00008b80ff0677ac */ /* 0x000e620008000800 */
[----:B------:R-:W-:-:S03]  /*5e90*/  IMAD.U32 R0, RZ, RZ, UR4 ;  /* 0x00000004ff007e24 */ /* 0x000fc6000f8e00ff */
[----:B------:R-:W-:Y:S01]  /*5ea0*/  LOP3.LUT R3, R3, 0x6, RZ, 0xc0, !PT ;  /* 0x0000000603037812 */ /* 0x000fe200078ec0ff */
[----:B------:R-:W-:-:S04]  /*5eb0*/  UISETP.GT.AND UP0, UPT, UR4, UR14, UPT ;  /* 0x0000000e0400728c */ /* 0x000fc8000bf04270 */
[----:B------:R-:W-:-:S04]  /*5ec0*/  IMAD R0, R0, 0x100, R3 ;  /* 0x0000010000007824 */ /* 0x000fc800078e0203 */
[C---:B------:R-:W-:Y:S01]  /*5ed0*/  VIADD R3, R0.reuse, 0x1 ;  /* 0x0000000100037836 */ /* 0x040fe20000000000 */
[C---:B------:R-:W-:Y:S01]  /*5ee0*/  ISETP.GE.AND P3, PT, R0.reuse, R5, PT ;  /* 0x000000050000720c */ /* 0x040fe20003f66270 */
[C---:B------:R-:W-:Y:S02]  /*5ef0*/  VIADD R4, R0.reuse, 0x8 ;  /* 0x0000000800047836 */ /* 0x040fe40000000000 */
[C---:B---3--:R-:W-:Y:S01]  /*5f00*/  VIADD R6, R0.reuse, 0xb8 ;  /* 0x000000b800067836 */ /* 0x048fe20000000000 */
[C---:B------:R-:W-:Y:S01]  /*5f10*/  ISETP.GE.AND P6, PT, R3.reuse, R7, PT ;  /* 0x000000070300720c */ /* 0x040fe20003fc6270 */
[C---:B------:R-:W-:Y:S01]  /*5f20*/  VIADD R13, R0.reuse, 0xe1 ;  /* 0x000000e1000d7836 */ /* 0x040fe20000000000 */
[----:B------:R-:W-:Y:S01]  /*5f30*/  ISETP.GE.AND P2, PT, R3, R5, PT ;  /* 0x000000050300720c */ /* 0x000fe20003f46270 */
[----:B------:R-:W-:Y:S01]  /*5f40*/  VIADD R3, R0, 0x9 ;  /* 0x0000000900037836 */ /* 0x000fe20000000000 */
[----:B------:R-:W-:Y:S01]  /*5f50*/  ISETP.GE.AND P1, PT, R4, R7, PT ;  /* 0x000000070400720c */ /* 0x000fe20003f26270 */
[----:B------:R-:W-:Y:S01]  /*5f60*/  VIADD R12, R0, 0xe9 ;  /* 0x000000e9000c7836 */ /* 0x000fe20000000000 */
[----:B------:R-:W-:Y:S01]  /*5f70*/  ISETP.GE.AND P5, PT, R4, R5, PT ;  /* 0x000000050400720c */ /* 0x000fe20003fa6270 */
[C---:B------:R-:W-:Y:S01]  /*5f80*/  VIADD R4, R0.reuse, 0x10 ;  /* 0x0000001000047836 */ /* 0x040fe20000000000 */
[----:B------:R-:W-:Y:S01]  /*5f90*/  FSEL R18, R183, -INF , !P3 ;  /* 0xff800000b7127808 */ /* 0x000fe20005800000 */
[----:B------:R-:W-:Y:S01]  /*5fa0*/  VIADD R11, R0, 0xf0 ;  /* 0x000000f0000b7836 */ /* 0x000fe20000000000 */
[----:B------:R-:W-:Y:S01]  /*5fb0*/  FSEL R21, R184, -INF , !P6 ;  /* 0xff800000b8157808 */ /* 0x000fe20007000000 */
[----:B------:R-:W-:Y:S01]  /*5fc0*/  VIADD R14, R0, 0xf1 ;  /* 0x000000f1000e7836 */ /* 0x000fe20000000000 */
[----:B------:R-:W-:Y:S01]  /*5fd0*/  FSEL R17, R182, -INF , !P2 ;  /* 0xff800000b6117808 */ /* 0x000fe20005000000 */
[C---:B------:R-:W-:Y:S01]  /*5fe0*/  VIADD R10, R0.reuse, 0xf8 ;  /* 0x000000f8000a7836 */ /* 0x040fe20000000000 */
[----:B------:R-:W-:Y:S01]  /*5ff0*/  FSEL R22, R181, -INF , !P1 ;  /* 0xff800000b5167808 */ /* 0x000fe20004800000 */
[----:B------:R-:W-:Y:S01]  /*6000*/  VIADD R9, R0, 0xf9 ;  /* 0x000000f900097836 */ /* 0x000fe20000000000 */
[----:B------:R-:W-:-:S02]  /*6010*/  ISETP.GE.AND P3, PT, R3, R7, PT ;  /* 0x000000070300720c */ /* 0x000fc40003f66270 */
[----:B------:R-:W-:Y:S01]  /*6020*/  ISETP.GE.AND P6, PT, R3, R5, PT ;  /* 0x000000050300720c */ /* 0x000fe20003fc6270 */
        /* <DEDUP_REMOVED lines=197> */
[C---:B------:R-:W-:Y:S02]  /*6c80*/  ISETP.GE.AND P3, PT, R3.reuse, R7, PT ;  /* 0x000000070300720c */ /* 0x040fe40003f66270 */
[----:B------:R-:W-:Y:S01]  /*6c90*/  ISETP.GE.AND P6, PT, R3, R5, PT ;  /* 0x000000050300720c */ /* 0x000fe20003fc6270 */
[----:B------:R-:W-:Y:S01]  /*6ca0*/  VIADD R3, R0, 0xb1 ;  /* 0x000000b100037836 */ /* 0x000fe20000000000 */
[----:B------:R-:W-:Y:S02]  /*6cb0*/  ISETP.GE.AND P2, PT, R4, R7, PT ;  /* 0x000000070400720c */ /* 0x000fe40003f46270 */
[----:B------:R-:W-:-:S02]  /*6cc0*/  FSEL R186, R141, -INF , !P1 ;  /* 0xff8000008dba7808 */ /* 0x000fc40004800000 */
[----:B------:R-:W-:Y:S02]  /*6cd0*/  FSEL R183, R138, -INF , !P6 ;  /* 0xff8000008ab77808 */ /* 0x000fe40007000000 */
[----:B------:R-:W-:Y:S02]  /*6ce0*/  FSEL R213, R137, -INF , !P2 ;  /* 0xff80000089d57808 */ /* 0x000fe40005000000 */
[----:B------:R-:W-:Y:S01]  /*6cf0*/  ISETP.GE.AND P1, PT, R4, R5, PT ;  /* 0x000000050400720c */ /* 0x000fe20003f26270 */
        /* <DEDUP_REMOVED lines=100> */
[----:B------:R-:W-:Y:S02]  /*7340*/  ISETP.GE.AND P2, PT, R8, R5, PT ;  /* 0x000000050800720c */ /* 0x000fe40003f46270 */
        /* <DEDUP_REMOVED lines=17> */
[-C--:B------:R-:W-:Y:S02]  /*7460*/  ISETP.GE.AND P2, PT, R10, R5.reuse, PT ;  /* 0x000000050a00720c */ /* 0x080fe40003f46270 */
        /* <DEDUP_REMOVED lines=14> */
[----:B------:R-:W2:Y:S01]  /*7550*/  SHFL.BFLY PT, R3, R4, 0x2, 0x1f ;  /* 0x0c401f0004037f89 */ /* 0x000ea200000e0000 */
[----:B------:R-:W-:Y:S01]  /*7560*/  FSEL R237, R59, -INF , !P6 ;  /* 0xff8000003bed7808 */ /* 0x000fe20007000000 */
[----:B------:R-:W-:Y:S01]  /*7570*/  IMAD.IADD R8, R189, 0x1, R195 ;  /* 0x00000001bd087824 */ /* 0x000fe200078e02c3 */
[----:B------:R-:W-:-:S02]  /*7580*/  ISETP.GE.AND P3, PT, R13, R7, PT ;  /* 0x000000070d00720c */ /* 0x000fc40003f66270 */
[-C--:B------:R-:W-:Y:S02]  /*7590*/  ISETP.GE.AND P1, PT, R6, R7.reuse, PT ;  /* 0x000000070600720c */ /* 0x080fe40003f26270 */
        /* <DEDUP_REMOVED lines=40> */
[----:B------:R-:W-:Y:S08]  /*7820*/  MUFU.EX2 R222, R6 ;  /* 0x0000000600de7308 */ /* 0x000ff00000000800 */
[----:B------:R1:W2:Y:S02]  /*7830*/  MUFU.EX2 R214, R4 ;  /* 0x0000000400d67308 */ /* 0x0002a40000000800 */
[----:B-1----:R-:W-:Y:S01]  /*7840*/  FFMA.FTZ R4, R16, UR6, -R0 ;  /* 0x0000000610047c23 */ /* 0x002fe20008010800 */
[----:B--2---:R-:W-:-:S05]  /*7850*/  F2FP.BF16.F32.PACK_AB R9, R214, R215 ;  /* 0x000000d7d609723e */ /* 0x004fca00000010ff */
[----:B------:R1:W-:Y:S02]  /*7860*/  MUFU.EX2 R218, R4 ;  /* 0x0000000400da7308 */ /* 0x0003e40000000800 */
[----:B-1----:R-:W-:Y:S02]  /*7870*/  FFMA.FTZ R4, R19, UR6, -R0 ;  /* 0x0000000613047c23 */ /* 0x002fe40008010800 */
[----:B------:R-:W-:Y:S04]  /*7880*/  LDSM.16.MT88.4 R16, [R60+0xa000] ;  /* 0x00a000003c10783b */ /* 0x000fe80000004200 */
[----:B------:R1:W2:Y:S02]  /*7890*/  MUFU.EX2 R217, R4 ;  /* 0x0000000400d97308 */ /* 0x0002a40000000800 */
[----:B-1----:R-:W-:Y:S01]  /*78a0*/  FMUL.FTZ R4, R36, UR6 ;  /* 0x0000000624047c20 */ /* 0x002fe20008410000 */
[----:B--2---:R-:W-:-:S04]  /*78b0*/  F2FP.BF16.F32.PACK_AB R11, R217, R218 ;  /* 0x000000dad90b723e */ /* 0x004fc800000010ff */
[----:B------:R-:W-:-:S05]  /*78c0*/  FSEL R4, R4, RZ, P1 ;  /* 0x000000ff04047208 */ /* 0x000fca0000800000 */
[--C-:B------:R-:W-:Y:S02]  /*78d0*/  FFMA.FTZ R6, R15, UR6, -R4.reuse ;  /* 0x000000060f067c23 */ /* 0x100fe40008010804 */
[----:B------:R-:W-:Y:S02]  /*78e0*/  LDSM.16.MT88.4 R12, [R38+0xa000] ;  /* 0x00a00000260c783b */ /* 0x000fe40000004200 */
[----:B------:R1:W-:Y:S02]  /*78f0*/  MUFU.EX2 R206, R6 ;  /* 0x0000000600ce7308 */ /* 0x0003e40000000800 */
[----:B-1----:R-:W-:-:S06]  /*7900*/  FFMA.FTZ R6, R21, UR6, -R4 ;  /* 0x0000000615067c23 */ /* 0x002fcc0008010804 */
[----:B------:R1:W2:Y:S02]  /*7910*/  MUFU.EX2 R203, R6 ;  /* 0x0000000600cb7308 */ /* 0x0002a40000000800 */
[--C-:B-1----:R-:W-:Y:S01]  /*7920*/  FFMA.FTZ R6, R22, UR6, -R4.reuse ;  /* 0x0000000616067c23 */ /* 0x102fe20008010804 */
[----:B--2---:R-:W-:Y:S01]  /*7930*/  F2FP.BF16.F32.PACK_AB R8, R203, R206 ;  /* 0x000000cecb08723e */ /* 0x004fe200000010ff */
[----:B------:R-:W1:Y:S04]  /*7940*/  LDSM.16.MT88.4 R20, [R39+0xa000] ;  /* 0x00a000002714783b */ /* 0x000e680000004200 */
[----:B------:R2:W-:Y:S02]  /*7950*/  MUFU.EX2 R205, R6 ;  /* 0x0000000600cd7308 */ /* 0x0005e40000000800 */
[----:B--2---:R-:W-:-:S06]  /*7960*/  FFMA.FTZ R6, R29, UR6, -R4 ;  /* 0x000000061d067c23 */ /* 0x004fcc0008010804 */
[----:B------:R2:W3:Y:S02]  /*7970*/  MUFU.EX2 R212, R6 ;  /* 0x0000000600d47308 */ /* 0x0004e40000000800 */
[----:B--2---:R-:W-:Y:S01]  /*7980*/  FFMA.FTZ R6, R28, UR6, -R0 ;  /* 0x000000061c067c23 */ /* 0x004fe20008010800 */
[----:B---3--:R-:W-:-:S05]  /*7990*/  F2FP.BF16.F32.PACK_AB R10, R212, R205 ;  /* 0x000000cdd40a723e */ /* 0x008fca00000010ff */
[----:B------:R2:W3:Y:S02]  /*79a0*/  MUFU.EX2 R216, R6 ;  /* 0x0000000600d87308 */ /* 0x0004e40000000800 */
[C---:B------:R-:W-:Y:S08]  /*79b0*/  HMMA.16816.F32.BF16 R40, R8.reuse, R24, RZ ;  /* 0x000000180828723c */ /* 0x040ff000000418ff */
[----:B------:R-:W-:Y:S01]  /*79c0*/  HMMA.16816.F32.BF16 R44, R8, R26, RZ ;  /* 0x0000001a082c723c */ /* 0x000fe200000418ff */
[----:B--2---:R-:W-:-:S07]  /*79d0*/  FFMA.FTZ R6, R30, UR6, -R0 ;  /* 0x000000061e067c23 */ /* 0x004fce0008010800 */
[C---:B-1----:R-:W-:Y:S01]  /*79e0*/  HMMA.16816.F32.BF16 R24, R8.reuse, R22, RZ ;  /* 0x000000160818723c */ /* 0x042fe200000418ff */
[----:B------:R1:W-:Y:S07]  /*79f0*/  MUFU.EX2 R223, R6 ;  /* 0x0000000600df7308 */ /* 0x0003ee0000000800 */
[C---:B------:R-:W-:Y:S08]  /*7a00*/  HMMA.16816.F32.BF16 R56, R8.reuse, R12, RZ ;  /* 0x0000000c0838723c */ /* 0x040ff000000418ff */
[----:B------:R-:W-:Y:S01]  /*7a10*/  HMMA.16816.F32.BF16 R64, R8, R14, RZ ;  /* 0x0000000e0840723c */ /* 0x000fe200000418ff */
[----:B------:R-:W-:Y:S01]  /*7a20*/  LDSM.16.MT88.4 R12, [R60+0xa800] ;  /* 0x00a800003c0c783b */ /* 0x000fe20000004200 */
[----:B-1----:R-:W-:-:S03]  /*7a30*/  FFMA.FTZ R6, R31, UR6, -R0 ;  /* 0x000000061f067c23 */ /* 0x002fc60008010800 */
[----:B------:R-:W1:Y:S01]  /*7a40*/  LDSM.16.MT88.4 R28, [R37+0xa800] ;  /* 0x00a80000251c783b */ /* 0x000e620000004200 */
[----:B------:R2:W4:Y:S02]  /*7a50*/  MUFU.EX2 R221, R6 ;  /* 0x0000000600dd7308 */ /* 0x0005240000000800 */
        /* <DEDUP_REMOVED lines=15> */
[----:B---3--:R-:W-:Y:S02]  /*7b50*/  F2FP.BF16.F32.PACK_AB R9, R216, R222 ;  /* 0x000000ded809723e */ /* 0x008fe400000010ff */
[----:B----4-:R-:W-:-:S02]  /*7b60*/  F2FP.BF16.F32.PACK_AB R11, R221, R223 ;  /* 0x000000dfdd0b723e */ /* 0x010fc400000010ff */
        /* <DEDUP_REMOVED lines=32> */
[----:B-----5:R-:W-:Y:S01]  /*7d70*/  F2FP.BF16.F32.PACK_AB R10, R197, R193 ;  /* 0x000000c1c50a723e */ /* 0x020fe200000010ff */
[----:B------:R-:W-:-:S04]  /*7d80*/  IMAD.MOV.U32 R80, RZ, RZ, R181 ;  /* 0x000000ffff507224 */ /* 0x000fc800078e00b5 */
[----:B------:R4:W-:Y:S02]  /*7d90*/  MUFU.EX2 R189, R6 ;  /* 0x0000000600bd7308 */ /* 0x0009e40000000800 */
[----:B---3--:R-:W-:Y:S01]  /*7da0*/  HMMA.16816.F32.BF16 R52, R8, R28, R68 ;  /* 0x0000001c0834723c */ /* 0x008fe20000041844 */
[----:B------:R-:W-:Y:S02]  /*7db0*/  IMAD.MOV.U32 R69, RZ, RZ, R190 ;  /* 0x000000ffff457224 */ /* 0x000fe400078e00be */
[----:B------:R-:W-:Y:S02]  /*7dc0*/  IMAD.MOV.U32 R70, RZ, RZ, R184 ;  /* 0x000000ffff467224 */ /* 0x000fe400078e00b8 */
[----:B------:R-:W-:-:S03]  /*7dd0*/  IMAD.MOV.U32 R71, RZ, RZ, R182 ;  /* 0x000000ffff477224 */ /* 0x000fc600078e00b6 */
[----:B------:R-:W-:Y:S01]  /*7de0*/  HMMA.16816.F32.BF16 R72, R8, R30, R72 ;  /* 0x0000001e0848723c */ /* 0x000fe20000041848 */
[----:B------:R-:W3:Y:S01]  /*7df0*/  LDSM.16.MT88.4 R28, [R37+0xb800] ;  /* 0x00b80000251c783b */ /* 0x000ee20000004200 */
[----:B----4-:R-:W-:Y:S01]  /*7e00*/  FFMA.FTZ R6, R81, UR6, -R0 ;  /* 0x0000000651067c23 */ /* 0x010fe20008010800 */
[----:B------:R-:W-:-:S05]  /*7e10*/  IMAD.MOV.U32 R81, RZ, RZ, R191 ;  /* 0x000000ffff517224 */ /* 0x000fca00078e00bf */
[C---:B-1----:R-:W-:Y:S01]  /*7e20*/  HMMA.16816.F32.BF16 R40, R8.reuse, R24, R40 ;  /* 0x000000180828723c */ /* 0x042fe20000041828 */
        /* <DEDUP_REMOVED lines=182> */
[----:B------:R-:W-:Y:S01]  /*8990*/  IMAD.MOV.U32 R150, RZ, RZ, R124 ;  /* 0x000000ffff967224 */ /* 0x000fe200078e007c */
[----:B-----5:R-:W-:-:S04]  /*89a0*/  F2FP.BF16.F32.PACK_AB R8, R129, R130 ;  /* 0x000000828108723e */ /* 0x020fc800000010ff */
        /* <DEDUP_REMOVED lines=113> */
[----:B------:R-:W-:Y:S01]  /*90c0*/  FADD.FTZ R12, R206, R203 ;  /* 0x000000cbce0c7221 */ /* 0x000fe20000010000 */
[----:B------:R-:W-:-:S03]  /*90d0*/  FFMA.FTZ R13, R241, UR6, -R4 ;  /* 0x00000006f10d7c23 */ /* 0x000fc60008010804 */
[----:B------:R-:W-:Y:S02]  /*90e0*/  FADD.FTZ R12, R205, R12 ;  /* 0x0000000ccd0c7221 */ /* 0x000fe40000010000 */
[C---:B------:R-:W-:Y:S01]  /*90f0*/  HMMA.16816.F32.BF16 R68, R8.reuse, R24, R28 ;  /* 0x000000180844723c */ /* 0x040fe2000004181c */
[----:B------:R4:W-:Y:S01]  /*9100*/  MUFU.EX2 R90, R13 ;  /* 0x0000000d005a7308 */ /* 0x0009e20000000800 */
[----:B------:R-:W-:Y:S01]  /*9110*/  FADD.FTZ R12, R212, R12 ;  /* 0x0000000cd40c7221 */ /* 0x000fe20000010000 */
[----:B------:R-:W5:Y:S03]  /*9120*/  LDSM.16.MT88.4 R24, [R39+0x10000] ;  /* 0x010000002718783b */ /* 0x000f660000004200 */
[----:B------:R-:W-:Y:S02]  /*9130*/  FADD.FTZ R12, R204, R12 ;  /* 0x0000000ccc0c7221 */ /* 0x000fe40000010000 */
[----:B------:R-:W-:Y:S01]  /*9140*/  HMMA.16816.F32.BF16 R28, R8, R40, R44 ;  /* 0x00000028081c723c */ /* 0x000fe2000004182c */
[----:B------:R-:W5:Y:S01]  /*9150*/  LDSM.16.MT88.4 R40, [R38+0x10000] ;  /* 0x010000002628783b */ /* 0x000f620000004200 */
[----:B--2---:R-:W-:Y:S01]  /*9160*/  FFMA.FTZ R6, R226, UR6, -R0 ;  /* 0x00000006e2067c23 */ /* 0x004fe20008010800 */
[----:B------:R-:W-:-:S03]  /*9170*/  FADD.FTZ R12, R209, R12 ;  /* 0x0000000cd10c7221 */ /* 0x000fc60000010000 */
[----:B------:R2:W-:Y:S01]  /*9180*/  MUFU.EX2 R100, R6 ;  /* 0x0000000600647308 */ /* 0x0005e20000000800 */
[----:B------:R-:W-:Y:S01]  /*9190*/  FADD.FTZ R12, R207, R12 ;  /* 0x0000000ccf0c7221 */ /* 0x000fe20000010000 */
[----:B------:R-:W-:Y:S01]  /*91a0*/  HMMA.16816.F32.BF16 R44, R8, R56, R64 ;  /* 0x00000038082c723c */ /* 0x000fe20000041840 */
[----:B----4-:R-:W-:Y:S02]  /*91b0*/  FFMA.FTZ R13, R242, UR6, -R4 ;  /* 0x00000006f20d7c23 */ /* 0x010fe40008010804 */
[----:B------:R-:W-:-:S03]  /*91c0*/  FADD.FTZ R12, R211, R12 ;  /* 0x0000000cd30c7221 */ /* 0x000fc60000010000 */
[----:B------:R4:W-:Y:S01]  /*91d0*/  MUFU.EX2 R87, R13 ;  /* 0x0000000d00577308 */ /* 0x0009e20000000800 */
[----:B------:R-:W-:Y:S01]  /*91e0*/  FADD.FTZ R12, R196, R12 ;  /* 0x0000000cc40c7221 */ /* 0x000fe20000010000 */
        /* <DEDUP_REMOVED lines=59> */
[C---:B-1----:R-:W-:Y:S01]  /*95a0*/  HMMA.16816.F32.BF16 R32, R8.reuse, R20, R76 ;  /* 0x000000140820723c */ /* 0x042fe2000004184c */
[----:B------:R-:W-:Y:S01]  /*95b0*/  FADD.FTZ R13, R201, R13 ;  /* 0x0000000dc90d7221 */ /* 0x000fe20000010000 */
[----:B------:R-:W-:Y:S01]  /*95c0*/  FADD.FTZ R14, R193, R6 ;  /* 0x00000006c10e7221 */ /* 0x000fe20000010000 */
[----:B------:R1:W-:Y:S02]  /*95d0*/  MUFU.EX2 R84, R12 ;  /* 0x0000000c00547308 */ /* 0x0003e40000000800 */
[----:B------:R-:W-:Y:S01]  /*95e0*/  FADD.FTZ R6, R210, R13 ;  /* 0x0000000dd2067221 */ /* 0x000fe20000010000 */
[----:B------:R-:W-:Y:S02]  /*95f0*/  FFMA.FTZ R13, R244, UR6, -R0 ;  /* 0x00000006f40d7c23 */ /* 0x000fe40008010800 */
[----:B------:R-:W-:Y:S01]  /*9600*/  HMMA.16816.F32.BF16 R56, R8, R22, R56 ;  /* 0x000000160838723c */ /* 0x000fe20000041838 */
[----:B------:R-:W-:Y:S01]  /*9610*/  FADD.FTZ R6, R189, R6 ;  /* 0x00000006bd067221 */ /* 0x000fe20000010000 */
[----:B------:R-:W3:Y:S01]  /*9620*/  LDSM.16.MT88.4 R20, [R39+0x11000] ;  /* 0x011000002714783b */ /* 0x000ee20000004200 */
[----:B------:R4:W5:Y:S02]  /*9630*/  MUFU.EX2 R71, R13 ;  /* 0x0000000d00477308 */ /* 0x0009640000000800 */
[----:B------:R-:W-:-:S03]  /*9640*/  FADD.FTZ R6, R191, R6 ;  /* 0x00000006bf067221 */ /* 0x000fc60000010000 */
[C---:B------:R-:W-:Y:S01]  /*9650*/  HMMA.16816.F32.BF16 R52, R8.reuse, R24, R72 ;  /* 0x000000180834723c */ /* 0x040fe20000041848 */
[----:B------:R-:W-:Y:S01]  /*9660*/  FADD.FTZ R6, R188, R6 ;  /* 0x00000006bc067221 */ /* 0x000fe20000010000 */
[----:B------:R-:W3:Y:S01]  /*9670*/  LDSM.16.MT88.4 R24, [R37+0x11000] ;  /* 0x011000002518783b */ /* 0x000ee20000004200 */
[----:B-1----:R-:W-:Y:S02]  /*9680*/  FADD.FTZ R12, R197, R14 ;  /* 0x0000000ec50c7221 */ /* 0x002fe40000010000 */
[----:B------:R-:W-:Y:S02]  /*9690*/  FADD.FTZ R6, R190, R6 ;  /* 0x00000006be067221 */ /* 0x000fe40000010000 */
[----:B------:R-:W-:Y:S02]  /*96a0*/  FADD.FTZ R12, R184, R12 ;  /* 0x0000000cb80c7221 */ /* 0x000fe40000010000 */
[----:B------:R-:W-:Y:S01]  /*96b0*/  FADD.FTZ R6, R176, R6 ;  /* 0x00000006b0067221 */ /* 0x000fe20000010000 */
[----:B--2---:R-:W-:Y:S01]  /*96c0*/  HMMA.16816.F32.BF16 R64, R8, R18, R28 ;  /* 0x000000120840723c */ /* 0x004fe2000004181c */
[----:B------:R-:W-:-:S02]  /*96d0*/  FADD.FTZ R12, R182, R12 ;  /* 0x0000000cb60c7221 */ /* 0x000fc40000010000 */
[----:B------:R-:W-:Y:S01]  /*96e0*/  FADD.FTZ R6, R177, R6 ;  /* 0x00000006b1067221 */ /* 0x000fe20000010000 */
[----:B----4-:R-:W-:Y:S01]  /*96f0*/  FFMA.FTZ R13, R246, UR6, -R0 ;  /* 0x00000006f60d7c23 */ /* 0x010fe20008010800 */
        /* <DEDUP_REMOVED lines=17> */
[----:B------:R1:W4:Y:S02]  /*9810*/  MUFU.EX2 R69, R13 ;  /* 0x0000000d00457308 */ /* 0x0003240000000800 */
        /* <DEDUP_REMOVED lines=36> */
[C---:B---3--:R-:W-:Y:S08]  /*9a60*/  HMMA.16816.F32.BF16 R52, R8.reuse, R20, R52 ;  /* 0x000000140834723c */ /* 0x048ff00000041834 */
[----:B------:R-:W-:Y:S01]  /*9a70*/  HMMA.16816.F32.BF16 R48, R8, R24, R48 ;  /* 0x000000180830723c */ /* 0x000fe20000041830 */
[----:B-1----:R-:W-:-:S07]  /*9a80*/  FFMA.FTZ R13, R160, UR6, -R0 ;  /* 0x00000006a00d7c23 */ /* 0x002fce0008010800 */
[C---:B------:R-:W-:Y:S01]  /*9a90*/  HMMA.16816.F32.BF16 R40, R8.reuse, R26, R40 ;  /* 0x0000001a0828723c */ /* 0x040fe20000041828 */
[----:B------:R1:W3:Y:S01]  /*9aa0*/  MUFU.EX2 R29, R13 ;  /* 0x0000000d001d7308 */ /* 0x0002e20000000800 */
[----:B------:R-:W4:Y:S06]  /*9ab0*/  LDSM.16.MT88.4 R24, [R60+0x11000] ;  /* 0x011000003c18783b */ /* 0x000f2c0000004200 */
[C---:B--2---:R-:W-:Y:S08]  /*9ac0*/  HMMA.16816.F32.BF16 R32, R8.reuse, R16, R32 ;  /* 0x000000100820723c */ /* 0x044ff00000041820 */
        /* <DEDUP_REMOVED lines=12> */
[----:B----4-:R-:W-:Y:S01]  /*9b90*/  HMMA.16816.F32.BF16 R160, R8, R24, R80 ;  /* 0x0000001808a0723c */ /* 0x010fe20000041850 */
        /* <DEDUP_REMOVED lines=34> */
[----:B------:R-:W3:Y:S01]  /*9dc0*/  MUFU.EX2 R6, R12 ;  /* 0x0000000c00067308 */ /* 0x000ee20000000800 */
        /* <DEDUP_REMOVED lines=30> */
[C---:B------:R-:W-:Y:S02]  /*9fb0*/  HMMA.16816.F32.BF16 R140, R164.reuse, R142, R40 ;  /* 0x0000008ea48c723c */ /* 0x040fe40000041828 */
[----:B------:R-:W-:Y:S02]  /*9fc0*/  FADD.FTZ R4, R86, R4 ;  /* 0x0000000456047221 */ /* 0x000fe40000010000 */
[----:B------:R1:W-:Y:S02]  /*9fd0*/  STL [R1+0x20], R244 ;  /* 0x000020f401007387 */ /* 0x0003e40000100800 */
        /* <DEDUP_REMOVED lines=12> */
[----:B------:R-:W-:-:S05]  /*a0a0*/  FADD.FTZ R245, R6, R4 ;  /* 0x0000000406f57221 */ /* 0x000fca0000010000 */
[----:B------:R1:W-:Y:S01]  /*a0b0*/  STL [R1+0x1c], R245 ;  /* 0x00001cf501007387 */ /* 0x0003e20000100800 */
[----:B------:R-:W-:Y:S08]  /*a0c0*/  BRA.U !UP0, `(.L_x_3091) ;  /* 0x0000007508607547 */ /* 0x000ff0000b800000 */
[----:B------:R2:W5:Y:S01]  /*a0d0*/  LDL R169, [R1+0x14] ;  /* 0x0000140001a97983 */ /* 0x0005620000100800 */
[----:B------:R-:W-:-:S04]  /*a0e0*/  DEPBAR.LE SB0, 0x0 ;  /* 0x000080000000791a */ /* 0x000fc80000000000 */
[----:B------:R2:W5:Y:S01]  /*a0f0*/  LDL R170, [R1+0x18] ;  /* 0x0000180001aa7983 */ /* 0x0005620000100800 */
[----:B------:R-:W-:Y:S06]  /*a100*/  BAR.SYNC.DEFER_BLOCKING 0x0 ;  /* 0x0000000000007b1d */ /* 0x000fec0000010000 */
[----:B------:R-:W-:Y:S05]  /*a110*/  BRA.U !UP6, `(.L_x_3092) ;  /* 0x000000050e107547 */ /* 0x000fea000b800000 */
[----:B------:R-:W3:Y:S01]  /*a120*/  LDC R12, c[0x0][0x4f0] ;  /* 0x00013c00ff0c7b82 */ /* 0x000ee20000000800 */
[----:B------:R-:W-:-:S04]  /*a130*/  UIADD3 UR4, UPT, UPT, UR16, -0x2, URZ ;  /* 0xfffffffe10047890 */ /* 0x000fc8000fffe0ff */
[----:B------:R-:W-:-:S04]  /*a140*/  USHF.L.U32 UR4, UR4, 0x8, URZ ;  /* 0x0000000804047899 */ /* 0x000fc800080006ff */
[----:B------:R-:W-:-:S06]  /*a150*/  UIADD3 UR5, UPT, UPT, UR4, 0x100, URZ ;  /* 0x0000010004057890 */ /* 0x000fcc000fffe0ff */
[----:B------:R-:W-:-:S04]  /*a160*/  MOV R2, UR5 ;  /* 0x0000000500027c02 */ /* 0x000fc80008000f00 */
[----:B------:R-:W-:Y:S02]  /*a170*/  IABS R6, R2 ;  /* 0x0000000200067213 */ /* 0x000fe40000000000 */
[----:B---3--:R-:W-:-:S04]  /*a180*/  IABS R10, R12 ;  /* 0x0000000c000a7213 */ /* 0x008fc80000000000 */
[----:B------:R-:W3:Y:S08]  /*a190*/  I2F.RP R8, R10 ;  /* 0x0000000a00087306 */ /* 0x000ef00000209400 */
[----:B---3--:R-:W3:Y:S02]  /*a1a0*/  MUFU.RCP R8, R8 ;  /* 0x0000000800087308 */ /* 0x008ee40000001000 */
[----:B---3--:R-:W-:-:S06]  /*a1b0*/  VIADD R8, R8, 0xffffffe ;  /* 0x0ffffffe08087836 */ /* 0x008fcc0000000000 */
[----:B------:R-:W3:Y:S02]  /*a1c0*/  F2I.FTZ.U32.TRUNC.NTZ R9, R8 ;  /* 0x0000000800097305 */ /* 0x000ee4000021f000 */
[----:B---3--:R-:W-:Y:S02]  /*a1d0*/  IMAD.MOV R0, RZ, RZ, -R9 ;  /* 0x000000ffff007224 */ /* 0x008fe400078e0a09 */
[----:B------:R-:W-:-:S03]  /*a1e0*/  IMAD.MOV.U32 R8, RZ, RZ, RZ ;  /* 0x000000ffff087224 */ /* 0x000fc600078e00ff */
[----:B------:R-:W-:Y:S01]  /*a1f0*/  MOV R4, R0 ;  /* 0x0000000000047202 */ /* 0x000fe20000000f00 */
[----:B------:R-:W-:-:S04]  /*a200*/  IMAD.U32 R0, RZ, RZ, UR4 ;  /* 0x00000004ff007e24 */ /* 0x000fc8000f8e00ff */
        /* <DEDUP_REMOVED lines=20> */
[----:B------:R-:W3:Y:S01]  /*a350*/  LDCU.64 UR4, c[0x0][0x3a8] ;  /* 0x00007500ff0477ac */ /* 0x000ee20008000a00 */
        /* <DEDUP_REMOVED lines=12> */
[----:B------:R-:W4:Y:S04]  /*a420*/  LDG.E R10, desc[UR18][R10.64] ;  /* 0x000000120a0a7981 */ /* 0x000f28000c1e1900 */
[----:B------:R-:W4:Y:S01]  /*a430*/  LDG.E R8, desc[UR18][R8.64] ;  /* 0x0000001208087981 */ /* 0x000f22000c1e1900 */
[----:B------:R-:W-:-:S04]  /*a440*/  IMAD.IADD R0, R2, 0x1, -R0 ;  /* 0x0000000102007824 */ /* 0x000fc800078e0a00 */
[----:B------:R-:W-:-:S05]  /*a450*/  IMAD R0, R0, R12, -0x100 ;  /* 0xffffff0000007424 */ /* 0x000fca00078e020c */
[----:B------:R-:W-:-:S05]  /*a460*/  SHF.R.S32.HI R2, RZ, 0x1f, R0 ;  /* 0x0000001fff027819 */ /* 0x000fca0000011400 */
[----:B------:R-:W-:-:S04]  /*a470*/  IMAD R2, R2, UR8, RZ ;  /* 0x0000000802027c24 */ /* 0x000fc8000f8e02ff */
        /* <DEDUP_REMOVED lines=14> */
.L_x_3092:
        /* <DEDUP_REMOVED lines=11> */
.L_x_3093:
[----:B------:R-:W5:Y:S01]  /*a610*/  LDL R16, [R1+0x18] ;  /* 0x0000180001107983 */ /* 0x000f620000100800 */
[----:B------:R-:W1:Y:S03]  /*a620*/  LDCU.64 UR4, c[0x0][0x3c0] ;  /* 0x00007800ff0477ac */ /* 0x000e660008000a00 */
[----:B------:R-:W2:Y:S04]  /*a630*/  LDL R17, [R1+0x14] ;  /* 0x0000140001117983 */ /* 0x000ea80000100800 */
[----:B------:R-:W3:Y:S04]  /*a640*/  LDL.LU R23, [R1] ;  /* 0x0000000001177983 */ /* 0x000ee80000300800 */
[----:B------:R-:W3:Y:S04]  /*a650*/  LDL R0, [R1+0x10] ;  /* 0x0000100001007983 */ /* 0x000ee80000100800 */
[----:B----4-:R-:W4:Y:S04]  /*a660*/  LDL R4, [R1+0xc] ;  /* 0x00000c0001047983 */ /* 0x010f280000100800 */
[----:B------:R-:W4:Y:S04]  /*a670*/  LDL.LU R6, [R1+0x8] ;  /* 0x0000080001067983 */ /* 0x000f280000300800 */
[----:B------:R-:W4:Y:S01]  /*a680*/  LDL.LU R22, [R1+0x4] ;  /* 0x0000040001167983 */ /* 0x000f220000300800 */
[----:B-1----:R-:W-:-:S02]  /*a690*/  USHF.L.U32 UR6, UR4, 0x5, URZ ;  /* 0x0000000504067899 */ /* 0x002fc400080006ff */
[----:B------:R-:W-:Y:S01]  /*a6a0*/  USHF.L.U64.HI UR4, UR4, 0x5, UR5 ;  /* 0x0000000504047899 */ /* 0x000fe20008010205 */
[----:B------:R-:W1:Y:S01]  /*a6b0*/  S2UR UR7, SR_CgaCtaId ;  /* 0x00000000000779c3 */ /* 0x000e620000008800 */
[C---:B------:R-:W-:Y:S01]  /*a6c0*/  IMAD.SHL.U32 R2, R239.reuse, 0x8, RZ ;  /* 0x00000008ef027824 */ /* 0x040fe200078e00ff */
[----:B------:R-:W-:Y:S01]  /*a6d0*/  UMOV UR5, 0x400 ;  /* 0x0000040000057882 */ /* 0x000fe20000000000 */
[----:B------:R-:W-:-:S03]  /*a6e0*/  IMAD.SHL.U32 R246, R239, 0x8, RZ ;  /* 0x00000008eff67824 */ /* 0x000fc600078e00ff */
[----:B------:R-:W-:-:S04]  /*a6f0*/  LOP3.LUT R2, R2, 0x1f8, RZ, 0xc0, !PT ;  /* 0x000001f802027812 */ /* 0x000fc800078ec0ff */
[----:B------:R-:W-:-:S04]  /*a700*/  LOP3.LUT R2, R2, 0x38, R239, 0x78, !PT ;  /* 0x0000003802027812 */ /* 0x000fc800078e78ef */
[----:B------:R-:W-:Y:S01]  /*a710*/  LOP3.LUT R2, R2, 0x1e00, R246, 0xf8, !PT ;  /* 0x00001e0002027812 */ /* 0x000fe200078ef8f6 */
[----:B-1----:R-:W-:-:S06]  /*a720*/  ULEA UR5, UR7, UR5, 0x18 ;  /* 0x0000000507057291 */ /* 0x002fcc000f8ec0ff */
        /* <DEDUP_REMOVED lines=8> */
[----:B---3--:R-:W-:Y:S02]  /*a7b0*/  IMAD.MOV.U32 R37, RZ, RZ, R23 ;  /* 0x000000ffff257224 */ /* 0x008fe400078e0017 */
        /* <DEDUP_REMOVED lines=8> */
[----:B------:R-:W-:Y:S01]  /*a840*/  IADD3 R20, P1, PT, R8, UR6, RZ ;  /* 0x0000000608147c10 */ /* 0x000fe2000ff3e0ff */
[----:B----4-:R-:W-:Y:S02]  /*a850*/  IMAD.MOV.U32 R28, RZ, RZ, R22 ;  /* 0x000000ffff1c7224 */ /* 0x010fe400078e0016 */
        /* <DEDUP_REMOVED lines=23> */
[----:B-----5:R-:W-:-:S03]  /*a9d0*/  IADD3 R10, P1, PT, R12, UR6, RZ ;  /* 0x000000060c0a7c10 */ /* 0x020fc6000ff3e0ff */
[----:B------:R2:W-:Y:S01]  /*a9e0*/  LDGSTS.E.BYPASS.LTC128B.128 [R2+0x10000], desc[UR18][R12.64] ;  /* 0x100000000c027fae */ /* 0x0005e2000b981a12 */
[----:B------:R-:W-:Y:S02]  /*a9f0*/  IADD3.X R11, PT, PT, R13, UR4, RZ, P1, !PT ;  /* 0x000000040d0b7c10 */ /* 0x000fe40008ffe4ff */
[----:B----4-:R-:W-:-:S03]  /*aa00*/  IADD3 R8, P1, PT, R10, UR6, RZ ;  /* 0x000000060a087c10 */ /* 0x010fc6000ff3e0ff */
[----:B------:R-:W-:Y:S01]  /*aa10*/  LDGSTS.E.BYPASS.LTC128B.128 [R2+0x10800], desc[UR18][R10.64] ;  /* 0x108000000a027fae */ /* 0x000fe2000b981a12 */
[----:B------:R-:W-:-:S05]  /*aa20*/  IADD3.X R9, PT, PT, R11, UR4, RZ, P1, !PT ;  /* 0x000000040b097c10 */ /* 0x000fca0008ffe4ff */
[----:B------:R3:W-:Y:S01]  /*aa30*/  LDGSTS.E.BYPASS.LTC128B.128 [R2+0x11000], desc[UR18][R8.64] ;  /* 0x1100000008027fae */ /* 0x0007e2000b981a12 */
[----:B-1----:R-:W-:-:S04]  /*aa40*/  IADD3 R16, P1, PT, R8, UR6, RZ ;  /* 0x0000000608107c10 */ /* 0x002fc8000ff3e0ff */
[----:B------:R-:W-:Y:S01]  /*aa50*/  IADD3.X R17, PT, PT, R9, UR4, RZ, P1, !PT ;  /* 0x0000000409117c10 */ /* 0x000fe20008ffe4ff */
[----:B------:R-:W-:Y:S01]  /*aa60*/  IMAD.MOV.U32 R38, RZ, RZ, R6 ;  /* 0x000000ffff267224 */ /* 0x000fe200078e0006 */
[----:B------:R-:W1:Y:S03]  /*aa70*/  LDCU UR4, c[0x0][0x50c] ;  /* 0x0000a180ff0477ac */ /* 0x000e660008000800 */
[----:B------:R4:W-:Y:S04]  /*aa80*/  LDGSTS.E.BYPASS.LTC128B.128 [R2+0x11800], desc[UR18][R16.64] ;  /* 0x1180000010027fae */ /* 0x0009e8000b981a12 */
[----:B--2---:R-:W-:Y:S04]  /*aa90*/  LDSM.16.M88.4 R12, [R134+0x2000] ;  /* 0x00200000860c783b */ /* 0x004fe80000000200 */
[----:B------:R-:W-:Y:S04]  /*aaa0*/  LDSM.16.M88.4 R20, [R28] ;  /* 0x000000001c14783b */ /* 0x000fe80000000200 */
[----:B------:R-:W-:Y:S04]  /*aab0*/  LDSM.16.M88.4 R24, [R88+0x2000] ;  /* 0x002000005818783b */ /* 0x000fe80000000200 */
[----:B---3--:R-:W4:Y:S04]  /*aac0*/  LDSM.16.M88.4 R8, [R238] ;  /* 0x00000000ee08783b */ /* 0x008f280000000200 */
[----:B------:R-:W2:Y:S04]  /*aad0*/  LDSM.16.M88.4 R28, [R134+0x2800] ;  /* 0x00280000861c783b */ /* 0x000ea80000000200 */
[----:B------:R-:W-:Y:S04]  /*aae0*/  LDSM.16.M88.4 R48, [R88+0x2800] ;  /* 0x002800005830783b */ /* 0x000fe80000000200 */
[----:B------:R-:W3:Y:S04]  /*aaf0*/  LDSM.16.M88.4 R40, [R134+0x3000] ;  /* 0x003000008628783b */ /* 0x000ee80000000200 */
[----:B------:R-:W5:Y:S04]  /*ab00*/  LDSM.16.M88.4 R44, [R88+0x3000] ;  /* 0x00300000582c783b */ /* 0x000f680000000200 */
[----:B------:R-:W1:Y:S04]  /*ab10*/  LDSM.16.M88.4 R32, [R134+0x3800] ;  /* 0x003800008620783b */ /* 0x000e680000000200 */
[----:B------:R-:W1:Y:S04]  /*ab20*/  LDSM.16.M88.4 R52, [R134+0x4000] ;  /* 0x004000008634783b */ /* 0x000e680000000200 */
[----:B------:R-:W1:Y:S01]  /*ab30*/  LDSM.16.M88.4 R56, [R88+0x3800] ;  /* 0x003800005838783b */ /* 0x000e620000000200 */
[----:B------:R-:W-:-:S03]  /*ab40*/  IMAD.MOV.U32 R6, RZ, RZ, R4 ;  /* 0x000000ffff067224 */ /* 0x000fc600078e0004 */
[----:B------:R-:W-:Y:S04]  /*ab50*/  LDSM.16.M88.4 R68, [R88+0x4800] ;  /* 0x004800005844783b */ /* 0x000fe80000000200 */
[----:B------:R-:W0:Y:S01]  /*ab60*/  LDGDEPBAR ;  /* 0x00000000000079af */ /* 0x000e220000000000 */
[C---:B----4-:R-:W-:Y:S08]  /*ab70*/  HMMA.16816.F32.BF16 R16, R8.reuse, R12, RZ ;  /* 0x0000000c0810723c */ /* 0x050ff000000418ff */
[----:B------:R-:W-:-:S12]  /*ab80*/  HMMA.16816.F32.BF16 R12, R8, R14, RZ ;  /* 0x0000000e080c723c */ /* 0x000fd800000418ff */
[C---:B------:R-:W-:Y:S08]  /*ab90*/  HMMA.16816.F32.BF16 R60, R20.reuse, R24, R16 ;  /* 0x00000018143c723c */ /* 0x040ff00000041810 */
[----:B------:R-:W-:Y:S08]  /*aba0*/  HMMA.16816.F32.BF16 R64, R20, R26, R12 ;  /* 0x0000001a1440723c */ /* 0x000ff0000004180c */
[C---:B--2---:R-:W-:Y:S08]  /*abb0*/  HMMA.16816.F32.BF16 R24, R8.reuse, R28, RZ ;  /* 0x0000001c0818723c */ /* 0x044ff000000418ff */
[C---:B---3--:R-:W-:Y:S08]  /*abc0*/  HMMA.16816.F32.BF16 R12, R8.reuse, R40, RZ ;  /* 0x00000028080c723c */ /* 0x048ff000000418ff */
[----:B------:R-:W-:Y:S08]  /*abd0*/  HMMA.16816.F32.BF16 R16, R8, R30, RZ ;  /* 0x0000001e0810723c */ /* 0x000ff000000418ff */
[----:B------:R-:W-:Y:S08]  /*abe0*/  HMMA.16816.F32.BF16 R72, R20, R48, R24 ;  /* 0x000000301448723c */ /* 0x000ff00000041818 */
[----:B------:R-:W-:Y:S01]  /*abf0*/  HMMA.16816.F32.BF16 R24, R8, R42, RZ ;  /* 0x0000002a0818723c */ /* 0x000fe200000418ff */
[----:B------:R-:W-:-:S02]  /*ac00*/  IMAD.MOV.U32 R4, RZ, RZ, R0 ;  /* 0x000000ffff047224 */ /* 0x000fc400078e0000 */
[--C-:B------:R-:W-:Y:S02]  /*ac10*/  IMAD.IADD R0, R238, 0x1, R37.reuse ;  /* 0x00000001ee007824 */ /* 0x100fe400078e0225 */
[----:B------:R-:W-:-:S03]  /*ac20*/  IMAD.IADD R37, R134, 0x1, R37 ;  /* 0x0000000186257824 */ /* 0x000fc600078e0225 */
[----:B-----5:R-:W-:Y:S02]  /*ac30*/  HMMA.16816.F32.BF16 R80, R20, R44, R12 ;  /* 0x0000002c1450723c */ /* 0x020fe4000004180c */
[----:B------:R-:W-:Y:S06]  /*ac40*/  LDSM.16.M88.4 R40, [R37+0x2000] ;  /* 0x002000002528783b */ /* 0x000fec0000000200 */
[----:B-1----:R-:W-:Y:S08]  /*ac50*/  HMMA.16816.F32.BF16 R12, R8, R32, RZ ;  /* 0x00000020080c723c */ /* 0x002ff000000418ff */
[----:B------:R-:W-:Y:S01]  /*ac60*/  HMMA.16816.F32.BF16 R84, R20, R46, R24 ;  /* 0x0000002e1454723c */ /* 0x000fe20000041818 */
[----:B------:R-:W1:Y:S07]  /*ac70*/  LDSM.16.M88.4 R44, [R88+0x4000] ;  /* 0x00400000582c783b */ /* 0x000e6e0000000200 */
[----:B------:R-:W-:Y:S08]  /*ac80*/  HMMA.16816.F32.BF16 R24, R8, R34, RZ ;  /* 0x000000220818723c */ /* 0x000ff000000418ff */
[----:B------:R-:W-:Y:S01]  /*ac90*/  HMMA.16816.F32.BF16 R76, R20, R50, R16 ;  /* 0x00000032144c723c */ /* 0x000fe20000041810 */
[----:B------:R-:W2:Y:S04]  /*aca0*/  LDSM.16.M88.4 R16, [R0] ;  /* 0x000000000010783b */ /* 0x000ea80000000200 */
[----:B------:R-:W-:Y:S03]  /*acb0*/  LDSM.16.M88.4 R48, [R89+0x2000] ;  /* 0x002000005930783b */ /* 0x000fe60000000200 */
[----:B------:R-:W-:Y:S08]  /*acc0*/  HMMA.16816.F32.BF16 R28, R8, R52, RZ ;  /* 0x00000034081c723c */ /* 0x000ff000000418ff */
[C---:B------:R-:W-:Y:S01]  /*acd0*/  HMMA.16816.F32.BF16 R100, R20.reuse, R56, R12 ;  /* 0x000000381464723c */ /* 0x040fe2000004180c */
[----:B------:R-:W-:Y:S07]  /*ace0*/  LDSM.16.M88.4 R12, [R38] ;  /* 0x00000000260c783b */ /* 0x000fee0000000200 */
[C---:B------:R-:W-:Y:S01]  /*acf0*/  HMMA.16816.F32.BF16 R104, R20.reuse, R58, R24 ;  /* 0x0000003a1468723c */ /* 0x040fe20000041818 */
[----:B------:R-:W3:Y:S07]  /*ad00*/  LDSM.16.M88.4 R56, [R134+0x4800] ;  /* 0x004800008638783b */ /* 0x000eee0000000200 */
[----:B-1----:R-:W-:Y:S08]  /*ad10*/  HMMA.16816.F32.BF16 R112, R20, R44, R28 ;  /* 0x0000002c1470723c */ /* 0x002ff0000004181c */
[----:B------:R-:W-:Y:S01]  /*ad20*/  HMMA.16816.F32.BF16 R28, R8, R54, RZ ;  /* 0x00000036081c723c */ /* 0x000fe200000418ff */
[----:B------:R-:W1:Y:S07]  /*ad30*/  LDSM.16.M88.4 R52, [R37+0x2800] ;  /* 0x002800002534783b */ /* 0x000e6e0000000200 */
[C---:B--2---:R-:W-:Y:S01]  /*ad40*/  HMMA.16816.F32.BF16 R24, R16.reuse, R40, R60 ;  /* 0x000000281018723c */ /* 0x044fe2000004183c */
[----:B------:R-:W-:Y:S07]  /*ad50*/  LDSM.16.M88.4 R60, [R88+0x5000] ;  /* 0x00500000583c783b */ /* 0x000fee0000000200 */
[----:B------:R-:W-:Y:S01]  /*ad60*/  HMMA.16816.F32.BF16 R32, R16, R42, R64 ;  /* 0x0000002a1020723c */ /* 0x000fe20000041840 */
[----:B------:R-:W-:Y:S07]  /*ad70*/  LDSM.16.M88.4 R64, [R37+0x3000] ;  /* 0x003000002540783b */ /* 0x000fee0000000200 */
[----:B------:R-:W-:Y:S01]  /*ad80*/  HMMA.16816.F32.BF16 R116, R20, R46, R28 ;  /* 0x0000002e1474723c */ /* 0x000fe2000004181c */
[----:B------:R-:W2:Y:S07]  /*ad90*/  LDSM.16.M88.4 R44, [R89+0x2800] ;  /* 0x00280000592c783b */ /* 0x000eae0000000200 */
[----:B---3--:R-:W-:Y:S08]  /*ada0*/  HMMA.16816.F32.BF16 R28, R8, R56, RZ ;  /* 0x00000038081c723c */ /* 0x008ff000000418ff */
[C---:B------:R-:W-:Y:S08]  /*adb0*/  HMMA.16816.F32.BF16 R24, R12.reuse, R48, R24 ;  /* 0x000000300c18723c */ /* 0x040ff00000041818 */
[----:B------:R-:W-:Y:S01]  /*adc0*/  HMMA.16816.F32.BF16 R40, R12, R50, R32 ;  /* 0x000000320c28723c */ /* 0x000fe20000041820 */
[----:B------:R-:W3:Y:S07]  /*add0*/  LDSM.16.M88.4 R48, [R134+0x5000] ;  /* 0x005000008630783b */ /* 0x000eee0000000200 */
[----:B------:R-:W-:Y:S03]  /*ade0*/  HMMA.16816.F32.BF16 R108, R20, R68, R28 ;  /* 0x00000044146c723c */ /* 0x000fe6000004181c */
[----:B------:R-:W-:-:S05]  /*adf0*/  FMUL.FTZ R0, R24, UR4 ;  /* 0x0000000418007c20 */ /* 0x000fca0008410000 */
[----:B------:R-:W-:Y:S01]  /*ae00*/  HMMA.16816.F32.BF16 R28, R8, R58, RZ ;  /* 0x0000003a081c723c */ /* 0x000fe200000418ff */
[----:B------:R4:W5:Y:S01]  /*ae10*/  MUFU.TANH R207, R0 ;  /* 0x0000000000cf7308 */ /* 0x0009620000002400 */
[----:B------:R-:W5:Y:S06]  /*ae20*/  LDSM.16.M88.4 R56, [R134+0x5800] ;  /* 0x005800008638783b */ /* 0x000f6c0000000200 */
[----:B-1----:R-:W-:Y:S01]  /*ae30*/  HMMA.16816.F32.BF16 R32, R16, R52, R72 ;  /* 0x000000341020723c */ /* 0x002fe20000041848 */
[----:B----4-:R-:W-:-:S04]  /*ae40*/  FMUL.FTZ R0, R25, UR4 ;  /* 0x0000000419007c20 */ /* 0x010fc80008410000 */
[----:B------:R1:W-:Y:S02]  /*ae50*/  MUFU.TANH R243, R0 ;  /* 0x0000000000f37308 */ /* 0x0003e40000002400 */
[----:B-1----:R-:W-:-:S06]  /*ae60*/  FMUL.FTZ R0, R26, UR4 ;  /* 0x000000041a007c20 */ /* 0x002fcc0008410000 */
[----:B------:R1:W4:Y:S07]  /*ae70*/  MUFU.TANH R90, R0 ;  /* 0x00000000005a7308 */ /* 0x00032e0000002400 */
[----:B--2---:R-:W-:Y:S01]  /*ae80*/  HMMA.16816.F32.BF16 R32, R12, R44, R32 ;  /* 0x0000002c0c20723c */ /* 0x004fe20000041820 */
[----:B-1----:R-:W-:-:S07]  /*ae90*/  FMUL.FTZ R0, R27, UR4 ;  /* 0x000000041b007c20 */ /* 0x002fce0008410000 */
[----:B------:R-:W-:Y:S01]  /*aea0*/  HMMA.16816.F32.BF16 R24, R16, R54, R76 ;  /* 0x000000361018723c */ /* 0x000fe2000004184c */
[----:B------:R-:W1:Y:S01]  /*aeb0*/  LDSM.16.M88.4 R52, [R89+0x3000] ;  /* 0x003000005934783b */ /* 0x000e620000000200 */
[----:B------:R2:W4:Y:S06]  /*aec0*/  MUFU.TANH R206, R0 ;  /* 0x0000000000ce7308 */ /* 0x00052c0000002400 */
[----:B------:R-:W-:Y:S01]  /*aed0*/  HMMA.16816.F32.BF16 R76, R20, R70, R28 ;  /* 0x00000046144c723c */ /* 0x000fe2000004181c */
[----:B------:R-:W-:Y:S07]  /*aee0*/  LDSM.16.M88.4 R68, [R37+0x3800] ;  /* 0x003800002544783b */ /* 0x000fee0000000200 */
[----:B---3--:R-:W-:Y:S01]  /*aef0*/  HMMA.16816.F32.BF16 R28, R8, R48, RZ ;  /* 0x00000030081c723c */ /* 0x008fe200000418ff */
[----:B--2---:R-:W-:-:S04]  /*af00*/  FMUL.FTZ R0, R40, UR4 ;  /* 0x0000000428007c20 */ /* 0x004fc80008410000 */
[----:B------:R2:W3:Y:S02]  /*af10*/  MUFU.TANH R205, R0 ;  /* 0x0000000000cd7308 */ /* 0x0004e40000002400 */
[----:B--2---:R-:W-:-:S06]  /*af20*/  FMUL.FTZ R0, R41, UR4 ;  /* 0x0000000429007c20 */ /* 0x004fcc0008410000 */
[----:B------:R2:W-:Y:S07]  /*af30*/  MUFU.TANH R242, R0 ;  /* 0x0000000000f27308 */ /* 0x0005ee0000002400 */
[----:B------:R-:W-:Y:S08]  /*af40*/  HMMA.16816.F32.BF16 R96, R20, R60, R28 ;  /* 0x0000003c1460723c */ /* 0x000ff0000004181c */
[----:B------:R-:W-:Y:S01]  /*af50*/  HMMA.16816.F32.BF16 R28, R8, R50, RZ ;  /* 0x00000032081c723c */ /* 0x000fe200000418ff */
[----:B------:R-:W4:Y:S01]  /*af60*/  LDSM.16.M88.4 R48, [R88+0x5800] ;  /* 0x005800005830783b */ /* 0x000f220000000200 */
[----:B--2---:R-:W-:-:S04]  /*af70*/  FMUL.FTZ R0, R42, UR4 ;  /* 0x000000042a007c20 */ /* 0x004fc80008410000 */
[----:B------:R2:W3:Y:S02]  /*af80*/  MUFU.TANH R91, R0 ;  /* 0x00000000005b7308 */ /* 0x0004e40000002400 */
[----:B--2---:R-:W-:Y:S02]  /*af90*/  FMUL.FTZ R0, R43, UR4 ;  /* 0x000000042b007c20 */ /* 0x004fe40008410000 */
[----:B------:R-:W-:Y:S01]  /*afa0*/  HMMA.16816.F32.BF16 R40, R12, R46, R24 ;  /* 0x0000002e0c28723c */ /* 0x000fe20000041818 */
[----:B------:R-:W2:Y:S03]  /*afb0*/  LDSM.16.M88.4 R44, [R89+0x3800] ;  /* 0x00380000592c783b */ /* 0x000ea60000000200 */
[----:B------:R5:W3:Y:S04]  /*afc0*/  MUFU.TANH R204, R0 ;  /* 0x0000000000cc7308 */ /* 0x000ae80000002400 */
[----:B------:R-:W-:Y:S01]  /*afd0*/  HMMA.16816.F32.BF16 R24, R16, R64, R80 ;  /* 0x000000401018723c */ /* 0x000fe20000041850 */
[----:B-----5:R-:W-:-:S04]  /*afe0*/  FMUL.FTZ R0, R32, UR4 ;  /* 0x0000000420007c20 */ /* 0x020fc80008410000 */
[----:B------:R5:W3:Y:S03]  /*aff0*/  MUFU.TANH R203, R0 ;  /* 0x0000000000cb7308 */ /* 0x000ae60000002400 */
[----:B------:R-:W-:Y:S01]  /*b000*/  HMMA.16816.F32.BF16 R92, R20, R62, R28 ;  /* 0x0000003e145c723c */ /* 0x000fe2000004181c */
[----:B------:R-:W-:Y:S01]  /*b010*/  LDSM.16.M88.4 R60, [R37+0x4000] ;  /* 0x00400000253c783b */ /* 0x000fe20000000200 */
[----:B-----5:R-:W-:-:S04]  /*b020*/  FMUL.FTZ R0, R33, UR4 ;  /* 0x0000000421007c20 */ /* 0x020fc80008410000 */
[----:B------:R5:W-:Y:S02]  /*b030*/  MUFU.TANH R241, R0 ;  /* 0x0000000000f17308 */ /* 0x000be40000002400 */
[----:B------:R-:W-:Y:S01]  /*b040*/  HMMA.16816.F32.BF16 R28, R8, R56, RZ ;  /* 0x00000038081c723c */ /* 0x000fe200000418ff */
[----:B-----5:R-:W-:-:S05]  /*b050*/  FMUL.FTZ R0, R34, UR4 ;  /* 0x0000000422007c20 */ /* 0x020fca0008410000 */
[----:B------:R5:W3:Y:S02]  /*b060*/  MUFU.TANH R39, R0 ;  /* 0x0000000000277308 */ /* 0x000ae40000002400 */
[----:B-----5:R-:W-:Y:S02]  /*b070*/  FMUL.FTZ R0, R35, UR4 ;  /* 0x0000000423007c20 */ /* 0x020fe40008410000 */
[----:B-1----:R-:W-:Y:S04]  /*b080*/  HMMA.16816.F32.BF16 R32, R12, R52, R24 ;  /* 0x000000340c20723c */ /* 0x002fe80000041818 */
[----:B------:R1:W5:Y:S04]  /*b090*/  MUFU.TANH R240, R0 ;  /* 0x0000000000f07308 */ /* 0x0003680000002400 */
[----:B------:R-:W-:Y:S01]  /*b0a0*/  HMMA.16816.F32.BF16 R24, R16, R66, R84 ;  /* 0x000000421018723c */ /* 0x000fe20000041854 */
[----:B------:R-:W-:Y:S01]  /*b0b0*/  LDSM.16.M88.4 R64, [R37+0x5800] ;  /* 0x005800002540783b */ /* 0x000fe20000000200 */
[----:B-1----:R-:W-:-:S04]  /*b0c0*/  FMUL.FTZ R0, R40, UR4 ;  /* 0x0000000428007c20 */ /* 0x002fc80008410000 */
[----:B------:R1:W5:Y:S02]  /*b0d0*/  MUFU.TANH R199, R0 ;  /* 0x0000000000c77308 */ /* 0x0003640000002400 */
[----:B----4-:R-:W-:Y:S01]  /*b0e0*/  HMMA.16816.F32.BF16 R84, R20, R48, R28 ;  /* 0x000000301454723c */ /* 0x010fe2000004181c */
[----:B-1----:R-:W-:-:S05]  /*b0f0*/  FMUL.FTZ R0, R41, UR4 ;  /* 0x0000000429007c20 */ /* 0x002fca0008410000 */
[----:B------:R1:W-:Y:S02]  /*b100*/  MUFU.TANH R237, R0 ;  /* 0x0000000000ed7308 */ /* 0x0003e40000002400 */
[----:B------:R-:W-:Y:S01]  /*b110*/  HMMA.16816.F32.BF16 R28, R8, R58, RZ ;  /* 0x0000003a081c723c */ /* 0x000fe200000418ff */
[----:B------:R-:W-:Y:S01]  /*b120*/  LDSM.16.M88.4 R56, [R88+0x6000] ;  /* 0x006000005838783b */ /* 0x000fe20000000200 */
[----:B-1----:R-:W-:-:S04]  /*b130*/  FMUL.FTZ R0, R42, UR4 ;  /* 0x000000042a007c20 */ /* 0x002fc80008410000 */
[----:B------:R1:W4:Y:S02]  /*b140*/  MUFU.TANH R190, R0 ;  /* 0x0000000000be7308 */ /* 0x0003240000002400 */
[----:B-1----:R-:W-:Y:S02]  /*b150*/  FMUL.FTZ R0, R43, UR4 ;  /* 0x000000042b007c20 */ /* 0x002fe40008410000 */
[----:B------:R-:W-:Y:S01]  /*b160*/  HMMA.16816.F32.BF16 R40, R12, R54, R24 ;  /* 0x000000360c28723c */ /* 0x000fe20000041818 */
[----:B------:R-:W1:Y:S03]  /*b170*/  LDSM.16.M88.4 R52, [R134+0x6000] ;  /* 0x006000008634783b */ /* 0x000e660000000200 */
[----:B------:R2:W4:Y:S04]  /*b180*/  MUFU.TANH R194, R0 ;  /* 0x0000000000c27308 */ /* 0x0005280000002400 */
[----:B------:R-:W-:Y:S01]  /*b190*/  HMMA.16816.F32.BF16 R24, R16, R68, R100 ;  /* 0x000000441018723c */ /* 0x000fe20000041864 */
[----:B--2---:R-:W-:-:S04]  /*b1a0*/  FMUL.FTZ R0, R32, UR4 ;  /* 0x0000000420007c20 */ /* 0x004fc80008410000 */
[----:B------:R2:W-:Y:S03]  /*b1b0*/  MUFU.TANH R235, R0 ;  /* 0x0000000000eb7308 */ /* 0x0005e60000002400 */
[----:B------:R-:W-:Y:S01]  /*b1c0*/  HMMA.16816.F32.BF16 R80, R20, R50, R28 ;  /* 0x000000321450723c */ /* 0x000fe2000004181c */
[----:B------:R-:W3:Y:S01]  /*b1d0*/  LDSM.16.M88.4 R48, [R89+0x4000] ;  /* 0x004000005930783b */ /* 0x000ee20000000200 */
[----:B--2---:R-:W-:-:S04]  /*b1e0*/  FMUL.FTZ R0, R33, UR4 ;  /* 0x0000000421007c20 */ /* 0x004fc80008410000 */
[----:B------:R2:W-:Y:S02]  /*b1f0*/  MUFU.TANH R236, R0 ;  /* 0x0000000000ec7308 */ /* 0x0005e40000002400 */
[----:B--2---:R-:W-:-:S06]  /*b200*/  FMUL.FTZ R0, R34, UR4 ;  /* 0x0000000422007c20 */ /* 0x004fcc0008410000 */
[----:B------:R2:W4:Y:S02]  /*b210*/  MUFU.TANH R234, R0 ;  /* 0x0000000000ea7308 */ /* 0x0005240000002400 */
[----:B--2---:R-:W-:Y:S02]  /*b220*/  FMUL.FTZ R0, R35, UR4 ;  /* 0x0000000423007c20 */ /* 0x004fe40008410000 */
[----:B------:R-:W-:Y:S04]  /*b230*/  HMMA.16816.F32.BF16 R32, R12, R44, R24 ;  /* 0x0000002c0c20723c */ /* 0x000fe80000041818 */
[----:B------:R2:W-:Y:S04]  /*b240*/  MUFU.TANH R38, R0 ;  /* 0x0000000000267308 */ /* 0x0005e80000002400 */
[----:B------:R-:W-:Y:S01]  /*b250*/  HMMA.16816.F32.BF16 R24, R16, R70, R104 ;  /* 0x000000461018723c */ /* 0x000fe20000041868 */
[----:B------:R-:W5:Y:S01]  /*b260*/  LDSM.16.M88.4 R68, [R37+0x4800] ;  /* 0x004800002544783b */ /* 0x000f620000000200 */
[----:B--2---:R-:W-:-:S04]  /*b270*/  FMUL.FTZ R0, R40, UR4 ;  /* 0x0000000428007c20 */ /* 0x004fc80008410000 */
[----:B------:R2:W4:Y:S02]  /*b280*/  MUFU.TANH R185, R0 ;  /* 0x0000000000b97308 */ /* 0x0005240000002400 */
[----:B-1----:R-:W-:Y:S01]  /*b290*/  HMMA.16816.F32.BF16 R28, R8, R52, RZ ;  /* 0x00000034081c723c */ /* 0x002fe200000418ff */
[----:B--2---:R-:W-:-:S05]  /*b2a0*/  FMUL.FTZ R0, R41, UR4 ;  /* 0x0000000429007c20 */ /* 0x004fca0008410000 */
[----:B------:R1:W-:Y:S06]  /*b2b0*/  MUFU.TANH R233, R0 ;  /* 0x0000000000e97308 */ /* 0x0003ec0000002400 */
[----:B------:R-:W-:Y:S01]  /*b2c0*/  HMMA.16816.F32.BF16 R44, R12, R46, R24 ;  /* 0x0000002e0c2c723c */ /* 0x000fe20000041818 */
[----:B-1----:R-:W-:-:S04]  /*b2d0*/  FMUL.FTZ R0, R42, UR4 ;  /* 0x000000042a007c20 */ /* 0x002fc80008410000 */
[----:B------:R1:W2:Y:S03]  /*b2e0*/  MUFU.TANH R175, R0 ;  /* 0x0000000000af7308 */ /* 0x0002a60000002400 */
[----:B------:R-:W-:Y:S01]  /*b2f0*/  HMMA.16816.F32.BF16 R24, R16, R60, R112 ;  /* 0x0000003c1018723c */ /* 0x000fe20000041870 */
[----:B-1----:R-:W-:-:S04]  /*b300*/  FMUL.FTZ R0, R43, UR4 ;  /* 0x000000042b007c20 */ /* 0x002fc80008410000 */
[----:B------:R1:W-:Y:S02]  /*b310*/  MUFU.TANH R232, R0 ;  /* 0x0000000000e87308 */ /* 0x0003e40000002400 */
[----:B-1----:R-:W-:-:S06]  /*b320*/  FMUL.FTZ R0, R32, UR4 ;  /* 0x0000000420007c20 */ /* 0x002fcc0008410000 */
[----:B------:R1:W2:Y:S01]  /*b330*/  MUFU.TANH R135, R0 ;  /* 0x0000000000877308 */ /* 0x0002a20000002400 */
[----:B------:R-:W-:Y:S01]  /*b340*/  HMMA.16816.F32.BF16 R72, R20, R56, R28 ;  /* 0x000000381448723c */ /* 0x000fe2000004181c */
[----:B-1----:R-:W-:-:S06]  /*b350*/  FMUL.FTZ R0, R33, UR4 ;  /* 0x0000000421007c20 */ /* 0x002fcc0008410000 */
[----:B------:R1:W-:Y:S01]  /*b360*/  MUFU.TANH R231, R0 ;  /* 0x0000000000e77308 */ /* 0x0003e20000002400 */
[----:B------:R-:W-:Y:S01]  /*b370*/  HMMA.16816.F32.BF16 R28, R16, R62, R116 ;  /* 0x0000003e101c723c */ /* 0x000fe20000041874 */
[----:B------:R-:W4:Y:S01]  /*b380*/  LDSM.16.M88.4 R60, [R89+0x4800] ;  /* 0x00480000593c783b */ /* 0x000f220000000200 */
[----:B-1----:R-:W-:-:S05]  /*b390*/  FMUL.FTZ R0, R34, UR4 ;  /* 0x0000000422007c20 */ /* 0x002fca0008410000 */
[----:B------:R1:W2:Y:S01]  /*b3a0*/  MUFU.TANH R132, R0 ;  /* 0x0000000000847308 */ /* 0x0002a20000002400 */
[----:B---3--:R-:W-:Y:S01]  /*b3b0*/  HMMA.16816.F32.BF16 R40, R12, R48, R24 ;  /* 0x000000300c28723c */ /* 0x008fe20000041818 */
[----:B-1----:R-:W-:-:S07]  /*b3c0*/  FMUL.FTZ R0, R35, UR4 ;  /* 0x0000000423007c20 */ /* 0x002fce0008410000 */
[----:B------:R-:W-:Y:S01]  /*b3d0*/  HMMA.16816.F32.BF16 R32, R8, R54, RZ ;  /* 0x000000360820723c */ /* 0x000fe200000418ff */
[----:B------:R-:W1:Y:S01]  /*b3e0*/  LDSM.16.M88.4 R52, [R37+0x5000] ;  /* 0x005000002534783b */ /* 0x000e620000000200 */
[----:B------:R3:W-:Y:S02]  /*b3f0*/  MUFU.TANH R229, R0 ;  /* 0x0000000000e57308 */ /* 0x0007e40000002400 */
[----:B---3--:R-:W-:-:S06]  /*b400*/  FMUL.FTZ R0, R44, UR4 ;  /* 0x000000042c007c20 */ /* 0x008fcc0008410000 */
[----:B------:R3:W2:Y:S10]  /*b410*/  MUFU.TANH R228, R0 ;  /* 0x0000000000e47308 */ /* 0x0006b40000002400 */
[----:B------:R-:W-:Y:S01]  /*b420*/  HMMA.16816.F32.BF16 R112, R20, R58, R32 ;  /* 0x0000003a1470723c */ /* 0x000fe20000041820 */
[----:B------:R-:W2:Y:S01]  /*b430*/  LDSM.16.M88.4 R56, [R89+0x5000] ;  /* 0x005000005938783b */ /* 0x000ea20000000200 */
[----:B---3--:R-:W-:-:S04]  /*b440*/  FMUL.FTZ R0, R45, UR4 ;  /* 0x000000042d007c20 */ /* 0x008fc80008410000 */
[----:B------:R3:W-:Y:S02]  /*b450*/  MUFU.TANH R230, R0 ;  /* 0x0000000000e67308 */ /* 0x0007e40000002400 */
[----:B-----5:R-:W-:Y:S01]  /*b460*/  HMMA.16816.F32.BF16 R24, R16, R68, R108 ;  /* 0x000000441018723c */ /* 0x020fe2000004186c */
[----:B---3--:R-:W-:-:S05]  /*b470*/  FMUL.FTZ R0, R46, UR4 ;  /* 0x000000042e007c20 */ /* 0x008fca0008410000 */
[----:B------:R3:W5:Y:S02]  /*b480*/  MUFU.TANH R225, R0 ;  /* 0x0000000000e17308 */ /* 0x0007640000002400 */
[----:B------:R-:W-:Y:S01]  /*b490*/  HMMA.16816.F32.BF16 R32, R12, R50, R28 ;  /* 0x000000320c20723c */ /* 0x000fe2000004181c */
[----:B---3--:R-:W-:-:S05]  /*b4a0*/  FMUL.FTZ R0, R47, UR4 ;  /* 0x000000042f007c20 */ /* 0x008fca0008410000 */
[----:B------:R3:W5:Y:S02]  /*b4b0*/  MUFU.TANH R227, R0 ;  /* 0x0000000000e37308 */ /* 0x0007640000002400 */
[----:B---3--:R-:W-:-:S06]  /*b4c0*/  FMUL.FTZ R0, R40, UR4 ;  /* 0x0000000428007c20 */ /* 0x008fcc0008410000 */
[----:B------:R3:W5:Y:S01]  /*b4d0*/  MUFU.TANH R226, R0 ;  /* 0x0000000000e27308 */ /* 0x0007620000002400 */
[----:B------:R-:W-:Y:S01]  /*b4e0*/  HMMA.16816.F32.BF16 R44, R16, R70, R76 ;  /* 0x00000046102c723c */ /* 0x000fe2000004184c */
[----:B------:R-:W5:Y:S01]  /*b4f0*/  LDSM.16.M88.4 R76, [R37+0x6000] ;  /* 0x00600000254c783b */ /* 0x000f620000000200 */
[----:B---3--:R-:W-:-:S05]  /*b500*/  FMUL.FTZ R0, R41, UR4 ;  /* 0x0000000429007c20 */ /* 0x008fca0008410000 */
[----:B------:R3:W-:Y:S01]  /*b510*/  MUFU.TANH R133, R0 ;  /* 0x0000000000857308 */ /* 0x0007e20000002400 */
[----:B----4-:R-:W-:Y:S01]  /*b520*/  HMMA.16816.F32.BF16 R24, R12, R60, R24 ;  /* 0x0000003c0c18723c */ /* 0x010fe20000041818 */
[----:B---3--:R-:W-:-:S06]  /*b530*/  FMUL.FTZ R0, R42, UR4 ;  /* 0x000000042a007c20 */ /* 0x008fcc0008410000 */
[----:B------:R3:W4:Y:S02]  /*b540*/  MUFU.TANH R173, R0 ;  /* 0x0000000000ad7308 */ /* 0x0007240000002400 */
[----:B---3--:R-:W-:Y:S01]  /*b550*/  FMUL.FTZ R0, R43, UR4 ;  /* 0x000000042b007c20 */ /* 0x008fe20008410000 */
[----:B-1----:R-:W-:Y:S01]  /*b560*/  HMMA.16816.F32.BF16 R48, R16, R52, R96 ;  /* 0x000000341030723c */ /* 0x002fe20000041860 */
[----:B------:R-:W-:Y:S04]  /*b570*/  LDSM.16.M88.4 R40, [R134+0x7000] ;  /* 0x007000008628783b */ /* 0x000fe80000000200 */
[----:B------:R1:W-:Y:S02]  /*b580*/  MUFU.TANH R172, R0 ;  /* 0x0000000000ac7308 */ /* 0x0003e40000002400 */
[----:B-1----:R-:W-:-:S06]  /*b590*/  FMUL.FTZ R0, R32, UR4 ;  /* 0x0000000420007c20 */ /* 0x002fcc0008410000 */
[----:B------:R1:W-:Y:S02]  /*b5a0*/  MUFU.TANH R223, R0 ;  /* 0x0000000000df7308 */ /* 0x0003e40000002400 */
[----:B-1----:R-:W-:-:S06]  /*b5b0*/  FMUL.FTZ R0, R33, UR4 ;  /* 0x0000000421007c20 */ /* 0x002fcc0008410000 */
[----:B------:R1:W3:Y:S02]  /*b5c0*/  MUFU.TANH R224, R0 ;  /* 0x0000000000e07308 */ /* 0x0002e40000002400 */
[----:B-1----:R-:W-:-:S06]  /*b5d0*/  FMUL.FTZ R0, R34, UR4 ;  /* 0x0000000422007c20 */ /* 0x002fcc0008410000 */
[----:B------:R1:W3:Y:S02]  /*b5e0*/  MUFU.TANH R222, R0 ;  /* 0x0000000000de7308 */ /* 0x0002e40000002400 */
[----:B-1----:R-:W-:Y:S02]  /*b5f0*/  FMUL.FTZ R0, R35, UR4 ;  /* 0x0000000423007c20 */ /* 0x002fe40008410000 */
[----:B------:R-:W-:Y:S01]  /*b600*/  HMMA.16816.F32.BF16 R32, R12, R62, R44 ;  /* 0x0000003e0c20723c */ /* 0x000fe2000004182c */
[----:B------:R-:W-:Y:S03]  /*b610*/  LDSM.16.M88.4 R44, [R134+0x8000] ;  /* 0x00800000862c783b */ /* 0x000fe60000000200 */
[----:B------:R1:W3:Y:S02]  /*b620*/  MUFU.TANH R221, R0 ;  /* 0x0000000000dd7308 */ /* 0x0002e40000002400 */
[----:B-1----:R-:W-:-:S06]  /*b630*/  FMUL.FTZ R0, R24, UR4 ;  /* 0x0000000418007c20 */ /* 0x002fcc0008410000 */
[----:B------:R1:W3:Y:S02]  /*b640*/  MUFU.TANH R219, R0 ;  /* 0x0000000000db7308 */ /* 0x0002e40000002400 */
[----:B-1----:R-:W-:-:S06]  /*b650*/  FMUL.FTZ R0, R25, UR4 ;  /* 0x0000000419007c20 */ /* 0x002fcc0008410000 */
[----:B------:R1:W-:Y:S02]  /*b660*/  MUFU.TANH R220, R0 ;  /* 0x0000000000dc7308 */ /* 0x0003e40000002400 */
[----:B-1----:R-:W-:-:S06]  /*b670*/  FMUL.FTZ R0, R26, UR4 ;  /* 0x000000041a007c20 */ /* 0x002fcc0008410000 */
[----:B------:R1:W3:Y:S01]  /*b680*/  MUFU.TANH R176, R0 ;  /* 0x0000000000b07308 */ /* 0x0002e20000002400 */
[----:B------:R-:W-:Y:S01]  /*b690*/  HMMA.16816.F32.BF16 R68, R16, R54, R92 ;  /* 0x000000361044723c */ /* 0x000fe2000004185c */
[----:B------:R-:W4:Y:S01]  /*b6a0*/  LDSM.16.M88.4 R52, [R89+0x5800] ;  /* 0x005800005934783b */ /* 0x000f220000000200 */
[----:B-1----:R-:W-:-:S03]  /*b6b0*/  FMUL.FTZ R0, R27, UR4 ;  /* 0x000000041b007c20 */ /* 0x002fc60008410000 */
[----:B------:R-:W1:Y:S02]  /*b6c0*/  LDSM.16.M88.4 R24, [R134+0x7800] ;  /* 0x007800008618783b */ /* 0x000e640000000200 */
[----:B------:R2:W3:Y:S02]  /*b6d0*/  MUFU.TANH R177, R0 ;  /* 0x0000000000b17308 */ /* 0x0004e40000002400 */
[----:B--2---:R-:W-:-:S06]  /*b6e0*/  FMUL.FTZ R0, R32, UR4 ;  /* 0x0000000420007c20 */ /* 0x004fcc0008410000 */
[----:B------:R2:W3:Y:S01]  /*b6f0*/  MUFU.TANH R174, R0 ;  /* 0x0000000000ae7308 */ /* 0x0004e20000002400 */
[----:B------:R-:W-:Y:S01]  /*b700*/  HMMA.16816.F32.BF16 R48, R12, R56, R48 ;  /* 0x000000380c30723c */ /* 0x000fe20000041830 */
[----:B--2---:R-:W-:-:S06]  /*b710*/  FMUL.FTZ R0, R33, UR4 ;  /* 0x0000000421007c20 */ /* 0x004fcc0008410000 */
[----:B------:R2:W-:Y:S02]  /*b720*/  MUFU.TANH R179, R0 ;  /* 0x0000000000b37308 */ /* 0x0005e40000002400 */
[----:B--2---:R-:W-:-:S06]  /*b730*/  FMUL.FTZ R0, R34, UR4 ;  /* 0x0000000422007c20 */ /* 0x004fcc0008410000 */
[----:B------:R2:W-:Y:S01]  /*b740*/  MUFU.TANH R178, R0 ;  /* 0x0000000000b27308 */ /* 0x0005e20000002400 */
[C---:B------:R-:W-:Y:S01]  /*b750*/  HMMA.16816.F32.BF16 R28, R16.reuse, R64, R84 ;  /* 0x00000040101c723c */ /* 0x040fe20000041854 */
[----:B--2---:R-:W-:Y:S02]  /*b760*/  FMUL.FTZ R0, R35, UR4 ;  /* 0x0000000423007c20 */ /* 0x004fe40008410000 */
[----:B------:R-:W2:Y:S05]  /*b770*/  LDSM.16.M88.4 R32, [R134+0x8800] ;  /* 0x008800008620783b */ /* 0x000eaa0000000200 */
[----:B-----5:R-:W-:Y:S01]  /*b780*/  HMMA.16816.F32.BF16 R92, R16, R76, R72 ;  /* 0x0000004c105c723c */ /* 0x020fe20000041848 */
[----:B------:R-:W5:Y:S01]  /*b790*/  LDSM.16.M88.4 R72, [R134+0x6800] ;  /* 0x006800008648783b */ /* 0x000f620000000200 */
[----:B------:R4:W3:Y:S06]  /*b7a0*/  MUFU.TANH R218, R0 ;  /* 0x0000000000da7308 */ /* 0x0008ec0000002400 */
[----:B------:R-:W-:Y:S01]  /*b7b0*/  HMMA.16816.F32.BF16 R60, R12, R58, R68 ;  /* 0x0000003a0c3c723c */ /* 0x000fe20000041844 */
[----:B----4-:R-:W-:-:S04]  /*b7c0*/  FMUL.FTZ R0, R48, UR4 ;  /* 0x0000000430007c20 */ /* 0x010fc80008410000 */
[----:B------:R4:W3:Y:S03]  /*b7d0*/  MUFU.TANH R186, R0 ;  /* 0x0000000000ba7308 */ /* 0x0008e60000002400 */
[----:B------:R-:W-:Y:S01]  /*b7e0*/  HMMA.16816.F32.BF16 R56, R12, R52, R28 ;  /* 0x000000340c38723c */ /* 0x000fe2000004181c */
[----:B------:R-:W3:Y:S07]  /*b7f0*/  LDSM.16.M88.4 R28, [R134+0x9000] ;  /* 0x00900000861c783b */ /* 0x000eee0000000200 */
[----:B-1----:R-:W-:Y:S01]  /*b800*/  HMMA.16816.F32.BF16 R96, R8, R24, RZ ;  /* 0x000000180860723c */ /* 0x002fe200000418ff */
[----:B----4-:R-:W-:-:S04]  /*b810*/  FMUL.FTZ R0, R49, UR4 ;  /* 0x0000000431007c20 */ /* 0x010fc80008410000 */
[----:B------:R1:W-:Y:S03]  /*b820*/  MUFU.TANH R184, R0 ;  /* 0x0000000000b87308 */ /* 0x0003e60000002400 */
[----:B------:R-:W-:Y:S01]  /*b830*/  HMMA.16816.F32.BF16 R100, R8, R26, RZ ;  /* 0x0000001a0864723c */ /* 0x000fe200000418ff */
[----:B------:R-:W4:Y:S07]  /*b840*/  LDSM.16.M88.4 R24, [R134+0x9800] ;  /* 0x009800008618783b */ /* 0x000f2e0000000200 */
[----:B------:R-:W-:Y:S01]  /*b850*/  HMMA.16816.F32.BF16 R64, R16, R66, R80 ;  /* 0x000000421040723c */ /* 0x000fe20000041850 */
[----:B-1----:R-:W-:-:S07]  /*b860*/  FMUL.FTZ R0, R50, UR4 ;  /* 0x0000000432007c20 */ /* 0x002fce0008410000 */
[C---:B------:R-:W-:Y:S01]  /*b870*/  HMMA.16816.F32.BF16 R80, R8.reuse, R40, RZ ;  /* 0x000000280850723c */ /* 0x040fe200000418ff */
[----:B------:R1:W-:Y:S07]  /*b880*/  MUFU.TANH R189, R0 ;  /* 0x0000000000bd7308 */ /* 0x0003ee0000002400 */
[----:B------:R-:W-:Y:S01]  /*b890*/  HMMA.16816.F32.BF16 R84, R8, R42, RZ ;  /* 0x0000002a0854723c */ /* 0x000fe200000418ff */
[----:B------:R-:W4:Y:S01]  /*b8a0*/  LDSM.16.M88.4 R40, [R88+0x6800] ;  /* 0x006800005828783b */ /* 0x000f220000000200 */
[----:B-1----:R-:W-:-:S06]  /*b8b0*/  FMUL.FTZ R0, R51, UR4 ;  /* 0x0000000433007c20 */ /* 0x002fcc0008410000 */
[C---:B--2---:R-:W-:Y:S01]  /*b8c0*/  HMMA.16816.F32.BF16 R116, R8.reuse, R32, RZ ;  /* 0x000000200874723c */ /* 0x044fe200000418ff */
[----:B------:R-:W-:Y:S01]  /*b8d0*/  LDSM.16.M88.4 R48, [R37+0x6800] ;  /* 0x006800002530783b */ /* 0x000fe20000000200 */
[----:B------:R1:W-:Y:S06]  /*b8e0*/  MUFU.TANH R188, R0 ;  /* 0x0000000000bc7308 */ /* 0x0003ec0000002400 */
[----:B------:R-:W-:Y:S01]  /*b8f0*/  HMMA.16816.F32.BF16 R120, R8, R34, RZ ;  /* 0x000000220878723c */ /* 0x000fe200000418ff */
[----:B------:R-:W2:Y:S01]  /*b900*/  LDSM.16.M88.4 R32, [R89+0x6000] ;  /* 0x006000005920783b */ /* 0x000ea20000000200 */
[----:B-1----:R-:W-:-:S04]  /*b910*/  FMUL.FTZ R0, R60, UR4 ;  /* 0x000000043c007c20 */ /* 0x002fc80008410000 */
[----:B------:R1:W2:Y:S02]  /*b920*/  MUFU.TANH R217, R0 ;  /* 0x0000000000d97308 */ /* 0x0002a40000002400 */
[----:B------:R-:W-:Y:S01]  /*b930*/  HMMA.16816.F32.BF16 R68, R12, R54, R64 ;  /* 0x000000360c44723c */ /* 0x000fe20000041840 */
[----:B------:R-:W-:Y:S01]  /*b940*/  LDSM.16.M88.4 R64, [R89+0x6800] ;  /* 0x006800005940783b */ /* 0x000fe20000000200 */
[----:B-1----:R-:W-:-:S04]  /*b950*/  FMUL.FTZ R0, R61, UR4 ;  /* 0x000000043d007c20 */ /* 0x002fc80008410000 */
[----:B------:R1:W-:Y:S02]  /*b960*/  MUFU.TANH R216, R0 ;  /* 0x0000000000d87308 */ /* 0x0003e40000002400 */
[----:B-----5:R-:W-:Y:S01]  /*b970*/  HMMA.16816.F32.BF16 R52, R8, R72, RZ ;  /* 0x000000480834723c */ /* 0x020fe200000418ff */
[----:B-1----:R-:W-:-:S05]  /*b980*/  FMUL.FTZ R0, R62, UR4 ;  /* 0x000000043e007c20 */ /* 0x002fca0008410000 */
[----:B------:R1:W-:Y:S02]  /*b990*/  MUFU.TANH R187, R0 ;  /* 0x0000000000bb7308 */ /* 0x0003e40000002400 */
[----:B-1----:R-:W-:Y:S01]  /*b9a0*/  FMUL.FTZ R0, R63, UR4 ;  /* 0x000000043f007c20 */ /* 0x002fe20008410000 */
[----:B------:R-:W-:Y:S01]  /*b9b0*/  HMMA.16816.F32.BF16 R72, R8, R74, RZ ;  /* 0x0000004a0848723c */ /* 0x000fe200000418ff */
[----:B------:R-:W-:Y:S04]  /*b9c0*/  LDSM.16.M88.4 R60, [R37+0x7000] ;  /* 0x00700000253c783b */ /* 0x000fe80000000200 */
[----:B------:R1:W5:Y:S02]  /*b9d0*/  MUFU.TANH R215, R0 ;  /* 0x0000000000d77308 */ /* 0x0003640000002400 */
[----:B-1----:R-:W-:-:S06]  /*b9e0*/  FMUL.FTZ R0, R56, UR4 ;  /* 0x0000000438007c20 */ /* 0x002fcc0008410000 */
[----:B------:R1:W5:Y:S01]  /*b9f0*/  MUFU.TANH R191, R0 ;  /* 0x0000000000bf7308 */ /* 0x0003620000002400 */
[----:B------:R-:W-:Y:S01]  /*ba00*/  HMMA.16816.F32.BF16 R104, R8, R44, RZ ;  /* 0x0000002c0868723c */ /* 0x000fe200000418ff */
[----:B-1----:R-:W-:-:S06]  /*ba10*/  FMUL.FTZ R0, R57, UR4 ;  /* 0x0000000439007c20 */ /* 0x002fcc0008410000 */
[----:B------:R1:W-:Y:S01]  /*ba20*/  MUFU.TANH R192, R0 ;  /* 0x0000000000c07308 */ /* 0x0003e20000002400 */
[C---:B------:R-:W-:Y:S01]  /*ba30*/  HMMA.16816.F32.BF16 R108, R8.reuse, R46, RZ ;  /* 0x0000002e086c723c */ /* 0x040fe200000418ff */
[----:B------:R-:W5:Y:S07]  /*ba40*/  LDSM.16.M88.4 R44, [R88+0x7000] ;  /* 0x00700000582c783b */ /* 0x000f6e0000000200 */
[----:B---3--:R-:W-:Y:S01]  /*ba50*/  HMMA.16816.F32.BF16 R124, R8, R28, RZ ;  /* 0x0000001c087c723c */ /* 0x008fe200000418ff */
[----:B-1----:R-:W-:-:S07]  /*ba60*/  FMUL.FTZ R0, R58, UR4 ;  /* 0x000000043a007c20 */ /* 0x002fce0008410000 */
[C---:B------:R-:W-:Y:S01]  /*ba70*/  HMMA.16816.F32.BF16 R128, R8.reuse, R30, RZ ;  /* 0x0000001e0880723c */ /* 0x040fe200000418ff */
[----:B------:R1:W-:Y:S07]  /*ba80*/  MUFU.TANH R197, R0 ;  /* 0x0000000000c57308 */ /* 0x0003ee0000002400 */
[C---:B----4-:R-:W-:Y:S08]  /*ba90*/  HMMA.16816.F32.BF16 R168, R8.reuse, R24, RZ ;  /* 0x0000001808a8723c */ /* 0x050ff000000418ff */
[----:B------:R-:W-:Y:S01]  /*baa0*/  HMMA.16816.F32.BF16 R180, R8, R26, RZ ;  /* 0x0000001a08b4723c */ /* 0x000fe200000418ff */
[----:B-1----:R-:W-:-:S07]  /*bab0*/  FMUL.FTZ R0, R59, UR4 ;  /* 0x000000043b007c20 */ /* 0x002fce0008410000 */
[----:B------:R-:W-:Y:S01]  /*bac0*/  HMMA.16816.F32.BF16 R8, R16, R78, R112 ;  /* 0x0000004e1008723c */ /* 0x000fe20000041870 */
[----:B------:R1:W3:Y:S07]  /*bad0*/  MUFU.TANH R196, R0 ;  /* 0x0000000000c47308 */ /* 0x0002ee0000002400 */
[----:B------:R-:W-:Y:S01]  /*bae0*/  HMMA.16816.F32.BF16 R24, R20, R40, R52 ;  /* 0x000000281418723c */ /* 0x000fe20000041834 */
[----:B------:R-:W-:Y:S01]  /*baf0*/  IMAD.MOV.U32 R247, RZ, RZ, R6 ;  /* 0x000000fffff77224 */ /* 0x000fe200078e0006 */
[----:B------:R-:W4:Y:S06]  /*bb00*/  LDSM.16.M88.4 R52, [R88+0x7800] ;  /* 0x007800005834783b */ /* 0x000f2c0000000200 */
[----:B--2---:R-:W-:Y:S01]  /*bb10*/  HMMA.16816.F32.BF16 R28, R12, R32, R92 ;  /* 0x000000200c1c723c */ /* 0x004fe2000004185c */
[----:B-1----:R-:W-:-:S04]  /*bb20*/  FMUL.FTZ R0, R68, UR4 ;  /* 0x0000000444007c20 */ /* 0x002fc80008410000 */
[----:B------:R1:W2:Y:S03]  /*bb30*/  MUFU.TANH R214, R0 ;  /* 0x0000000000d67308 */ /* 0x0002a60000002400 */
[----:B------:R-:W-:Y:S01]  /*bb40*/  HMMA.16816.F32.BF16 R32, R12, R34, R8 ;  /* 0x000000220c20723c */ /* 0x000fe20000041808 */
[----:B-1----:R-:W-:-:S04]  /*bb50*/  FMUL.FTZ R0, R69, UR4 ;  /* 0x0000000445007c20 */ /* 0x002fc80008410000 */
[----:B------:R1:W2:Y:S03]  /*bb60*/  MUFU.TANH R193, R0 ;  /* 0x0000000000c17308 */ /* 0x0002a60000002400 */
[----:B------:R-:W-:Y:S08]  /*bb70*/  HMMA.16816.F32.BF16 R8, R16, R48, R24 ;  /* 0x000000301008723c */ /* 0x000ff00000041818 */
[----:B------:R-:W-:Y:S01]  /*bb80*/  HMMA.16816.F32.BF16 R40, R20, R42, R72 ;  /* 0x0000002a1428723c */ /* 0x000fe20000041848 */
[----:B-1----:R-:W-:-:S04]  /*bb90*/  FMUL.FTZ R0, R70, UR4 ;  /* 0x0000000446007c20 */ /* 0x002fc80008410000 */
[----:B------:R1:W2:Y:S02]  /*bba0*/  MUFU.TANH R195, R0 ;  /* 0x0000000000c37308 */ /* 0x0002a40000002400 */
[----:B-1----:R-:W-:-:S06]  /*bbb0*/  FMUL.FTZ R0, R71, UR4 ;  /* 0x0000000447007c20 */ /* 0x002fcc0008410000 */
[----:B------:R1:W2:Y:S02]  /*bbc0*/  MUFU.TANH R213, R0 ;  /* 0x0000000000d57308 */ /* 0x0002a40000002400 */
[----:B-1----:R-:W-:-:S06]  /*bbd0*/  FMUL.FTZ R0, R28, UR4 ;  /* 0x000000041c007c20 */ /* 0x002fcc0008410000 */
[----:B------:R1:W2:Y:S01]  /*bbe0*/  MUFU.TANH R212, R0 ;  /* 0x0000000000d47308 */ /* 0x0002a20000002400 */
[----:B-----5:R-:W-:Y:S01]  /*bbf0*/  HMMA.16816.F32.BF16 R56, R20, R44, R80 ;  /* 0x0000002c1438723c */ /* 0x020fe20000041850 */
[----:B------:R-:W-:Y:S02]  /*bc00*/  IMAD.SHL.U32 R6, R239, 0x2, RZ ;  /* 0x00000002ef067824 */ /* 0x000fe400078e00ff */
[----:B-1----:R-:W-:-:S04]  /*bc10*/  FMUL.FTZ R0, R29, UR4 ;  /* 0x000000041d007c20 */ /* 0x002fc80008410000 */
[----:B------:R1:W-:Y:S01]  /*bc20*/  MUFU.TANH R211, R0 ;  /* 0x0000000000d37308 */ /* 0x0003e20000002400 */
[----:B------:R-:W-:Y:S01]  /*bc30*/  HMMA.16816.F32.BF16 R72, R20, R46, R84 ;  /* 0x0000002e1448723c */ /* 0x000fe20000041854 */
[----:B------:R-:W-:Y:S01]  /*bc40*/  LDSM.16.M88.4 R44, [R89+0x7000] ;  /* 0x00700000592c783b */ /* 0x000fe20000000200 */
[----:B------:R-:W-:Y:S02]  /*bc50*/  IMAD.MOV.U32 R250, RZ, RZ, R4 ;  /* 0x000000fffffa7224 */ /* 0x000fe400078e0004 */
[----:B-1----:R-:W-:-:S04]  /*bc60*/  FMUL.FTZ R0, R30, UR4 ;  /* 0x000000041e007c20 */ /* 0x002fc80008410000 */
[----:B------:R1:W-:Y:S01]  /*bc70*/  MUFU.TANH R202, R0 ;  /* 0x0000000000ca7308 */ /* 0x0003e20000002400 */
[----:B------:R-:W-:Y:S01]  /*bc80*/  FMUL.FTZ R4, R33, UR4 ;  /* 0x0000000421047c20 */ /* 0x000fe20008410000 */
[----:B------:R-:W-:Y:S01]  /*bc90*/  LOP3.LUT R6, R6, 0x6, RZ, 0xc0, !PT ;  /* 0x0000000606067812 */ /* 0x000fe200078ec0ff */
[----:B-1----:R-:W-:Y:S02]  /*bca0*/  FMUL.FTZ R0, R31, UR4 ;  /* 0x000000041f007c20 */ /* 0x002fe40008410000 */
[----:B------:R-:W-:Y:S03]  /*bcb0*/  HMMA.16816.F32.BF16 R28, R12, R64, R8 ;  /* 0x000000400c1c723c */ /* 0x000fe60000041808 */
[----:B------:R1:W5:Y:S05]  /*bcc0*/  MUFU.TANH R201, R0 ;  /* 0x0000000000c97308 */ /* 0x00036a0000002400 */
[----:B------:R-:W-:Y:S01]  /*bcd0*/  HMMA.16816.F32.BF16 R8, R16, R50, R40 ;  /* 0x000000321008723c */ /* 0x000fe20000041828 */
[----:B------:R-:W3:Y:S02]  /*bce0*/  LDSM.16.M88.4 R40, [R88+0x8000] ;  /* 0x008000005828783b */ /* 0x000ee40000000200 */
[----:B------:R4:W-:Y:S01]  /*bcf0*/  MUFU.TANH R198, R4 ;  /* 0x0000000400c67308 */ /* 0x0009e20000002400 */
[----:B------:R-:W-:Y:S01]  /*bd00*/  FMUL.FTZ R24, R35, UR4 ;  /* 0x0000000423187c20 */ /* 0x000fe20008410000 */
[----:B------:R-:W2:Y:S01]  /*bd10*/  LDSM.16.M88.4 R48, [R37+0x7800] ;  /* 0x007800002530783b */ /* 0x000ea20000000200 */
[----:B-1----:R-:W-:-:S05]  /*bd20*/  FMUL.FTZ R0, R32, UR4 ;  /* 0x0000000420007c20 */ /* 0x002fca0008410000 */
[----:B------:R1:W5:Y:S01]  /*bd30*/  MUFU.TANH R210, R0 ;  /* 0x0000000000d27308 */ /* 0x0003620000002400 */
[----:B----4-:R-:W-:Y:S01]  /*bd40*/  FMUL.FTZ R4, R34, UR4 ;  /* 0x0000000422047c20 */ /* 0x010fe20008410000 */
[----:B------:R-:W-:Y:S01]  /*bd50*/  HMMA.16816.F32.BF16 R68, R20, R52, R96 ;  /* 0x000000341444723c */ /* 0x000fe20000041860 */
[----:B------:R-:W4:Y:S05]  /*bd60*/  LDSM.16.M88.4 R32, [R88+0x8800] ;  /* 0x008800005820783b */ /* 0x000f2a0000000200 */
[----:B------:R5:W-:Y:S01]  /*bd70*/  MUFU.TANH R200, R4 ;  /* 0x0000000400c87308 */ /* 0x000be20000002400 */
[----:B-1----:R-:W-:-:S04]  /*bd80*/  IMAD.U32 R0, RZ, RZ, UR16 ;  /* 0x00000010ff007e24 */ /* 0x002fc8000f8e00ff */
[----:B------:R-:W-:-:S03]  /*bd90*/  IMAD R0, R0, 0x100, R6 ;  /* 0x0000010000007824 */ /* 0x000fc600078e0206 */
[----:B------:R1:W4:Y:S01]  /*bda0*/  MUFU.TANH R209, R24 ;  /* 0x0000001800d17308 */ /* 0x0003220000002400 */
[C---:B-----5:R-:W-:Y:S02]  /*bdb0*/  VIADD R4, R0.reuse, 0xfffffe01 ;  /* 0xfffffe0100047836 */ /* 0x060fe40000000000 */
[----:B------:R-:W-:-:S03]  /*bdc0*/  VIADD R6, R0, 0xfffffe00 ;  /* 0xfffffe0000067836 */ /* 0x000fc60000000000 */
[C---:B------:R-:W-:Y:S02]  /*bdd0*/  ISETP.GE.AND P1, PT, R4.reuse, R7, PT ;  /* 0x000000070400720c */ /* 0x040fe40003f26270 */
[----:B------:R-:W-:Y:S01]  /*bde0*/  ISETP.GE.AND P3, PT, R4, R5, PT ;  /* 0x000000050400720c */ /* 0x000fe20003f66270 */
[----:B------:R-:W-:Y:S01]  /*bdf0*/  VIADD R4, R0, 0xfffffe08 ;  /* 0xfffffe0800047836 */ /* 0x000fe20000000000 */
[C---:B------:R-:W-:Y:S01]  /*be00*/  ISETP.GE.AND P6, PT, R6.reuse, R7, PT ;  /* 0x000000070600720c */ /* 0x040fe20003fc6270 */
[----:B-1----:R-:W-:Y:S01]  /*be10*/  HMMA.16816.F32.BF16 R24, R12, R66, R8 ;  /* 0x000000420c18723c */ /* 0x002fe20000041808 */
[----:B------:R-:W-:Y:S01]  /*be20*/  ISETP.GE.AND P2, PT, R6, R5, PT ;  /* 0x000000050600720c */ /* 0x000fe20003f46270 */
[----:B------:R-:W-:-:S06]  /*be30*/  FMUL.FTZ R6, R28, UR4 ;  /* 0x000000041c067c20 */ /* 0x000fcc0008410000 */
[----:B------:R-:W-:Y:S01]  /*be40*/  HMMA.16816.F32.BF16 R8, R16, R60, R56 ;  /* 0x0000003c1008723c */ /* 0x000fe20000041838 */
[----:B------:R-:W-:Y:S01]  /*be50*/  FSEL R95, R207, -INF , !P6 ;  /* 0xff800000cf5f7808 */ /* 0x000fe20007000000 */
[----:B------:R1:W5:Y:S01]  /*be60*/  MUFU.TANH R208, R6 ;  /* 0x0000000600d07308 */ /* 0x0003620000002400 */
[C---:B------:R-:W-:Y:S02]  /*be70*/  ISETP.GE.AND P5, PT, R4.reuse, R7, PT ;  /* 0x000000070400720c */ /* 0x040fe40003fa6270 */
[----:B------:R-:W-:Y:S01]  /*be80*/  ISETP.GE.AND P6, PT, R4, R5, PT ;  /* 0x000000050400720c */ /* 0x000fe20003fc6270 */
[----:B------:R-:W-:Y:S01]  /*be90*/  VIADD R4, R0, 0xfffffe09 ;  /* 0xfffffe0900047836 */ /* 0x000fe20000000000 */
[----:B------:R-:W-:Y:S02]  /*bea0*/  FSEL R93, R90, -INF , !P2 ;  /* 0xff8000005a5d7808 */ /* 0x000fe40005000000 */
[----:B------:R-:W-:Y:S02]  /*beb0*/  FSEL R90, R243, -INF , !P1 ;  /* 0xff800000f35a7808 */ /* 0x000fe40004800000 */
[----:B------:R-:W-:-:S02]  /*bec0*/  ISETP.GE.AND P2, PT, R4, R7, PT ;  /* 0x000000070400720c */ /* 0x000fc40003f46270 */
[----:B------:R-:W-:Y:S01]  /*bed0*/  ISETP.GE.AND P1, PT, R4, R5, PT ;  /* 0x000000050400720c */ /* 0x000fe20003f26270 */
[----:B------:R-:W-:Y:S02]  /*bee0*/  VIADD R4, R0, 0xfffffe10 ;  /* 0xfffffe1000047836 */ /* 0x000fe40000000000 */
[----:B-1----:R-:W-:-:S04]  /*bef0*/  FMUL.FTZ R6, R29, UR4 ;  /* 0x000000041d067c20 */ /* 0x002fc80008410000 */
[----:B------:R1:W-:Y:S01]  /*bf00*/  MUFU.TANH R207, R6 ;  /* 0x0000000600cf7308 */ /* 0x0003e20000002400 */
[----:B------:R-:W-:Y:S02]  /*bf10*/  FSEL R86, R206, -INF , !P3 ;  /* 0xff800000ce567808 */ /* 0x000fe40005800000 */
[----:B------:R-:W-:Y:S02]  /*bf20*/  FSEL R94, R205, -INF , !P5 ;  /* 0xff800000cd5e7808 */ /* 0x000fe40006800000 */
[C---:B------:R-:W-:Y:S02]  /*bf30*/  ISETP.GE.AND P3, PT, R4.reuse, R7, PT ;  /* 0x000000070400720c */ /* 0x040fe40003f66270 */
[----:B------:R-:W-:Y:S01]  /*bf40*/  ISETP.GE.AND P5, PT, R4, R5, PT ;  /* 0x000000050400720c */ /* 0x000fe20003fa6270 */
[----:B------:R-:W-:Y:S02]  /*bf50*/  VIADD R4, R0, 0xfffffe11 ;  /* 0xfffffe1100047836 */ /* 0x000fe40000000000 */
[----:B-1----:R-:W-:-:S04]  /*bf60*/  FMUL.FTZ R6, R30, UR4 ;  /* 0x000000041e067c20 */ /* 0x002fc80008410000 */
[----:B------:R1:W-:Y:S01]  /*bf70*/  MUFU.TANH R206, R6 ;  /* 0x0000000600ce7308 */ /* 0x0003e20000002400 */
[----:B------:R-:W-:Y:S02]  /*bf80*/  FSEL R92, R91, -INF , !P6 ;  /* 0xff8000005b5c7808 */ /* 0x000fe40007000000 */
[----:B------:R-:W-:Y:S01]  /*bf90*/  FSEL R87, R242, -INF , !P2 ;  /* 0xff800000f2577808 */ /* 0x000fe20005000000 */
[----:B---3--:R-:W-:Y:S01]  /*bfa0*/  HMMA.16816.F32.BF16 R64, R20, R40, R104 ;  /* 0x000000281440723c */ /* 0x008fe20000041868 */
[C---:B------:R-:W-:Y:S02]  /*bfb0*/  ISETP.GE.AND P6, PT, R4.reuse, R7, PT ;  /* 0x000000070400720c */ /* 0x040fe40003fc6270 */
[----:B------:R-:W-:Y:S01]  /*bfc0*/  ISETP.GE.AND P2, PT, R4, R5, PT ;  /* 0x000000050400720c */ /* 0x000fe20003f46270 */
[----:B------:R-:W-:Y:S02]  /*bfd0*/  VIADD R4, R0, 0xfffffe18 ;  /* 0xfffffe1800047836 */ /* 0x000fe40000000000 */
[----:B-1----:R-:W-:-:S02]  /*bfe0*/  FMUL.FTZ R6, R31, UR4 ;  /* 0x000000041f067c20 */ /* 0x002fc40008410000 */
[----:B------:R-:W-:Y:S02]  /*bff0*/  HMMA.16816.F32.BF16 R28, R12, R44, R8 ;  /* 0x0000002c0c1c723c */ /* 0x000fe40000041808 */
[----:B------:R1:W3:Y:S06]  /*c000*/  MUFU.TANH R205, R6 ;  /* 0x0000000600cd7308 */ /* 0x0002ec0000002400 */
[----:B------:R-:W-:Y:S01]  /*c010*/  HMMA.16816.F32.BF16 R8, R16, R62, R72 ;  /* 0x0000003e1008723c */ /* 0x000fe20000041848 */
[----:B------:R-:W-:Y:S02]  /*c020*/  FSEL R91, R204, -INF , !P1 ;  /* 0xff800000cc5b7808 */ /* 0x000fe40004800000 */
[----:B------:R-:W-:-:S05]  /*c030*/  FSEL R99, R203, -INF , !P3 ;  /* 0xff800000cb637808 */ /* 0x000fca0005800000 */
[C---:B------:R-:W-:Y:S01]  /*c040*/  HMMA.16816.F32.BF16 R80, R20.reuse, R42, R108 ;  /* 0x0000002a1450723c */ /* 0x040fe2000004186c */
[----:B------:R-:W5:Y:S01]  /*c050*/  LDSM.16.M88.4 R40, [R89+0x7800] ;  /* 0x007800005928783b */ /* 0x000f620000000200 */
[----:B-1----:R-:W-:Y:S01]  /*c060*/  FMUL.FTZ R6, R24, UR4 ;  /* 0x0000000418067c20 */ /* 0x002fe20008410000 */
[C---:B------:R-:W-:Y:S02]  /*c070*/  ISETP.GE.AND P1, PT, R4.reuse, R7, PT ;  /* 0x000000070400720c */ /* 0x040fe40003f26270 */
[----:B------:R-:W-:Y:S01]  /*c080*/  ISETP.GE.AND P3, PT, R4, R5, PT ;  /* 0x000000050400720c */ /* 0x000fe20003f66270 */
[----:B------:R1:W3:Y:S01]  /*c090*/  MUFU.TANH R204, R6 ;  /* 0x0000000600cc7308 */ /* 0x0002e20000002400 */
[----:B------:R-:W-:Y:S01]  /*c0a0*/  VIADD R4, R0, 0xfffffe19 ;  /* 0xfffffe1900047836 */ /* 0x000fe20000000000 */
[----:B------:R-:W-:Y:S01]  /*c0b0*/  HMMA.16816.F32.BF16 R76, R20, R54, R100 ;  /* 0x00000036144c723c */ /* 0x000fe20000041864 */
[----:B------:R-:W-:Y:S01]  /*c0c0*/  FSEL R103, R39, -INF , !P5 ;  /* 0xff80000027677808 */ /* 0x000fe20006800000 */
[----:B------:R-:W-:Y:S01]  /*c0d0*/  FMUL.FTZ R27, R27, UR4 ;  /* 0x000000041b1b7c20 */ /* 0x000fe20008410000 */
[----:B------:R-:W-:Y:S01]  /*c0e0*/  FSEL R98, R241, -INF , !P6 ;  /* 0xff800000f1627808 */ /* 0x000fe20007000000 */
[----:B------:R-:W-:Y:S01]  /*c0f0*/  LDSM.16.M88.4 R52, [R37+0x8000] ;  /* 0x008000002534783b */ /* 0x000fe20000000200 */
[----:B------:R-:W-:-:S02]  /*c100*/  ISETP.GE.AND P5, PT, R4, R7, PT ;  /* 0x000000070400720c */ /* 0x000fc40003fa6270 */
[----:B------:R-:W-:Y:S01]  /*c110*/  ISETP.GE.AND P6, PT, R4, R5, PT ;  /* 0x000000050400720c */ /* 0x000fe20003fc6270 */
[----:B------:R-:W-:Y:S01]  /*c120*/  FMUL.FTZ R4, R26, UR4 ;  /* 0x000000041a047c20 */ /* 0x000fe20008410000 */
[----:B-1----:R-:W-:-:S04]  /*c130*/  FMUL.FTZ R6, R25, UR4 ;  /* 0x0000000419067c20 */ /* 0x002fc80008410000 */
[----:B------:R1:W-:Y:S01]  /*c140*/  MUFU.TANH R203, R6 ;  /* 0x0000000600cb7308 */ /* 0x0003e20000002400 */
[----:B------:R-:W-:Y:S01]  /*c150*/  HMMA.16816.F32.BF16 R8, R12, R46, R8 ;  /* 0x0000002e0c08723c */ /* 0x000fe20000041808 */
[----:B------:R-:W-:Y:S01]  /*c160*/  FSEL R102, R240, -INF , !P2 ;  /* 0xff800000f0667808 */ /* 0x000fe20005000000 */
[----:B------:R-:W3:Y:S01]  /*c170*/  LDSM.16.M88.4 R44, [R88+0x9000] ;  /* 0x00900000582c783b */ /* 0x000ee20000000200 */
[----:B------:R-:W-:-:S04]  /*c180*/  FSEL R96, R199, -INF , !P1 ;  /* 0xff800000c7607808 */ /* 0x000fc80004800000 */
[----:B------:R2:W3:Y:S01]  /*c190*/  MUFU.TANH R39, R4 ;  /* 0x0000000400277308 */ /* 0x0004e20000002400 */
[----:B-1----:R-:W-:-:S07]  /*c1a0*/  VIADD R6, R0, 0xfffffe20 ;  /* 0xfffffe2000067836 */ /* 0x002fce0000000000 */
[----:B------:R1:W3:Y:S01]  /*c1b0*/  MUFU.TANH R199, R27 ;  /* 0x0000001b00c77308 */ /* 0x0002e20000002400 */
[C---:B------:R-:W-:Y:S02]  /*c1c0*/  ISETP.GE.AND P2, PT, R6.reuse, R7, PT ;  /* 0x000000070600720c */ /* 0x040fe40003f46270 */
[----:B------:R-:W-:Y:S01]  /*c1d0*/  ISETP.GE.AND P1, PT, R6, R5, PT ;  /* 0x000000050600720c */ /* 0x000fe20003f26270 */
[----:B--2---:R-:W-:Y:S02]  /*c1e0*/  VIADD R4, R0, 0xfffffe21 ;  /* 0xfffffe2100047836 */ /* 0x004fe40000000000 */
[----:B------:R-:W-:Y:S01]  /*c1f0*/  FMUL.FTZ R6, R28, UR4 ;  /* 0x000000041c067c20 */ /* 0x000fe20008410000 */
[----:B------:R-:W-:Y:S02]  /*c200*/  FSEL R105, R190, -INF , !P3 ;  /* 0xff800000be697808 */ /* 0x000fe40005800000 */
[----:B------:R-:W-:Y:S02]  /*c210*/  FSEL R97, R237, -INF , !P5 ;  /* 0xff800000ed617808 */ /* 0x000fe40006800000 */
[----:B------:R-:W-:-:S02]  /*c220*/  FSEL R106, R194, -INF , !P6 ;  /* 0xff800000c26a7808 */ /* 0x000fc40007000000 */
[C---:B------:R-:W-:Y:S01]  /*c230*/  ISETP.GE.AND P3, PT, R4.reuse, R7, PT ;  /* 0x000000070400720c */ /* 0x040fe20003f66270 */
[----:B------:R2:W3:Y:S01]  /*c240*/  MUFU.TANH R194, R6 ;  /* 0x0000000600c27308 */ /* 0x0004e20000002400 */
[----:B-1----:R-:W-:Y:S01]  /*c250*/  HMMA.16816.F32.BF16 R24, R16, R48, R68 ;  /* 0x000000301018723c */ /* 0x002fe20000041844 */
[----:B------:R-:W-:Y:S01]  /*c260*/  ISETP.GE.AND P5, PT, R4, R5, PT ;  /* 0x000000050400720c */ /* 0x000fe20003fa6270 */
[----:B------:R-:W-:Y:S01]  /*c270*/  VIADD R4, R0, 0xfffffe28 ;  /* 0xfffffe2800047836 */ /* 0x000fe20000000000 */
[----:B------:R-:W-:Y:S02]  /*c280*/  FSEL R114, R234, -INF , !P1 ;  /* 0xff800000ea727808 */ /* 0x000fe40004800000 */
[----:B------:R-:W-:Y:S02]  /*c290*/  FSEL R109, R236, -INF , !P3 ;  /* 0xff800000ec6d7808 */ /* 0x000fe40005800000 */
[----:B------:R-:W-:Y:S01]  /*c2a0*/  ISETP.GE.AND P6, PT, R4, R7, PT ;  /* 0x000000070400720c */ /* 0x000fe20003fc6270 */
[----:B--2---:R-:W-:Y:S01]  /*c2b0*/  VIADD R6, R0, 0xfffffe29 ;  /* 0xfffffe2900067836 */ /* 0x004fe20000000000 */
[----:B------:R-:W-:-:S04]  /*c2c0*/  FSEL R108, R235, -INF , !P2 ;  /* 0xff800000eb6c7808 */ /* 0x000fc80005000000 */
[C---:B------:R-:W-:Y:S02]  /*c2d0*/  ISETP.GE.AND P1, PT, R6.reuse, R7, PT ;  /* 0x000000070600720c */ /* 0x040fe40003f26270 */
[-C--:B------:R-:W-:Y:S01]  /*c2e0*/  ISETP.GE.AND P3, PT, R6, R5.reuse, PT ;  /* 0x000000050600720c */ /* 0x080fe20003f66270 */
[----:B------:R-:W-:Y:S01]  /*c2f0*/  FMUL.FTZ R6, R31, UR4 ;  /* 0x000000041f067c20 */ /* 0x000fe20008410000 */
[----:B------:R-:W-:Y:S01]  /*c300*/  ISETP.GE.AND P2, PT, R4, R5, PT ;  /* 0x000000050400720c */ /* 0x000fe20003f46270 */
[----:B------:R-:W-:Y:S01]  /*c310*/  VIADD R4, R0, 0xfffffe30 ;  /* 0xfffffe3000047836 */ /* 0x000fe20000000000 */
[----:B------:R-:W-:Y:S02]  /*c320*/  FSEL R111, R185, -INF , !P6 ;  /* 0xff800000b96f7808 */ /* 0x000fe40007000000 */
[----:B------:R1:W-:Y:S01]  /*c330*/  MUFU.TANH R185, R6 ;  /* 0x0000000600b97308 */ /* 0x0003e20000002400 */
[----:B------:R-:W-:Y:S02]  /*c340*/  FSEL R115, R38, -INF , !P5 ;  /* 0xff80000026737808 */ /* 0x000fe40006800000 */
[----:B------:R-:W-:-:S02]  /*c350*/  FSEL R113, R175, -INF , !P2 ;  /* 0xff800000af717808 */ /* 0x000fc40005000000 */
[----:B------:R-:W-:Y:S01]  /*c360*/  ISETP.GE.AND P5, PT, R4, R7, PT ;  /* 0x000000070400720c */ /* 0x000fe20003fa6270 */
[----:B----4-:R-:W-:Y:S03]  /*c370*/  HMMA.16816.F32.BF16 R56, R20, R32, R116 ;  /* 0x000000201438723c */ /* 0x010fe60000041874 */
[----:B------:R-:W-:Y:S01]  /*c380*/  FSEL R118, R135, -INF , !P5 ;  /* 0xff80000087767808 */ /* 0x000fe20006800000 */
[----:B-1----:R-:W-:-:S04]  /*c390*/  FMUL.FTZ R6, R8, UR4 ;  /* 0x0000000408067c20 */ /* 0x002fc80008410000 */
[----:B------:R-:W-:Y:S01]  /*c3a0*/  HMMA.16816.F32.BF16 R60, R20, R34, R120 ;  /* 0x00000022143c723c */ /* 0x000fe20000041878 */
[----:B------:R1:W-:Y:S07]  /*c3b0*/  MUFU.TANH R175, R6 ;  /* 0x0000000600af7308 */ /* 0x0003ee0000002400 */
[----:B-----5:R-:W-:Y:S01]  /*c3c0*/  HMMA.16816.F32.BF16 R32, R12, R40, R24 ;  /* 0x000000280c20723c */ /* 0x020fe20000041818 */
[----:B-1----:R-:W-:-:S04]  /*c3d0*/  FMUL.FTZ R6, R9, UR4 ;  /* 0x0000000409067c20 */ /* 0x002fc80008410000 */
[----:B------:R1:W-:Y:S01]  /*c3e0*/  MUFU.TANH R135, R6 ;  /* 0x0000000600877308 */ /* 0x0003e20000002400 */
[----:B------:R-:W-:Y:S01]  /*c3f0*/  ISETP.GE.AND P6, PT, R4, R5, PT ;  /* 0x000000050400720c */ /* 0x000fe20003fc6270 */
[----:B------:R-:W-:Y:S02]  /*c400*/  VIADD R4, R0, 0xfffffe31 ;  /* 0xfffffe3100047836 */ /* 0x000fe40000000000 */
[----:B-1----:R-:W-:-:S04]  /*c410*/  FMUL.FTZ R6, R10, UR4 ;  /* 0x000000040a067c20 */ /* 0x002fc80008410000 */
[----:B------:R1:W-:Y:S06]  /*c420*/  MUFU.TANH R121, R6 ;  /* 0x0000000600797308 */ /* 0x0003ec0000002400 */
[----:B------:R-:W-:Y:S01]  /*c430*/  FMUL.FTZ R24, R32, UR4 ;  /* 0x0000000420187c20 */ /* 0x000fe20008410000 */
[----:B------:R-:W-:Y:S01]  /*c440*/  FSEL R110, R233, -INF , !P1 ;  /* 0xff800000e96e7808 */ /* 0x000fe20004800000 */
[----:B-1----:R-:W-:Y:S02]  /*c450*/  FMUL.FTZ R6, R11, UR4 ;  /* 0x000000040b067c20 */ /* 0x002fe40008410000 */
[----:B------:R-:W-:Y:S01]  /*c460*/  HMMA.16816.F32.BF16 R8, R16, R50, R76 ;  /* 0x000000321008723c */ /* 0x000fe2000004184c */
[C---:B------:R-:W-:Y:S01]  /*c470*/  ISETP.GE.AND P2, PT, R4.reuse, R7, PT ;  /* 0x000000070400720c */ /* 0x040fe20003f46270 */
[----:B------:R1:W-:Y:S01]  /*c480*/  MUFU.TANH R107, R24 ;  /* 0x00000018006b7308 */ /* 0x0003e20000002400 */
[----:B------:R-:W-:Y:S01]  /*c490*/  ISETP.GE.AND P1, PT, R4, R5, PT ;  /* 0x000000050400720c */ /* 0x000fe20003f26270 */
[----:B------:R-:W-:Y:S01]  /*c4a0*/  VIADD R4, R0, 0xfffffe38 ;  /* 0xfffffe3800047836 */ /* 0x000fe20000000000 */
[----:B------:R-:W-:Y:S01]  /*c4b0*/  FSEL R112, R232, -INF , !P3 ;  /* 0xff800000e8707808 */ /* 0x000fe20005800000 */
[----:B------:R-:W2:Y:S03]  /*c4c0*/  LDSM.16.M88.4 R48, [R89+0x8000] ;  /* 0x008000005930783b */ /* 0x000ea60000000200 */
        /* <DEDUP_REMOVED lines=8> */
[-C--:B------:R-:W-:Y:S01]  /*c550*/  ISETP.GE.AND P2, PT, R4, R5.reuse, PT ;  /* 0x000000050400720c */ /* 0x080fe20003f46270 */
[----:B------:R-:W-:Y:S01]  /*c560*/  VIADD R4, R0, 0xfffffe40 ;  /* 0xfffffe4000047836 */ /* 0x000fe20000000000 */
[----:B-1----:R-:W-:Y:S01]  /*c570*/  HMMA.16816.F32.BF16 R24, R12, R42, R8 ;  /* 0x0000002a0c18723c */ /* 0x002fe20000041808 */
[----:B------:R-:W1:Y:S01]  /*c580*/  LDSM.16.M88.4 R40, [R37+0x8800] ;  /* 0x008800002528783b */ /* 0x000e620000000200 */
[----:B------:R-:W-:Y:S01]  /*c590*/  FSEL R117, R228, -INF , !P3 ;  /* 0xff800000e4757808 */ /* 0x000fe20005800000 */
[----:B------:R4:W-:Y:S01]  /*c5a0*/  MUFU.TANH R120, R6 ;  /* 0x0000000600787308 */ /* 0x0009e20000002400 */
[----:B------:R-:W-:-:S04]  /*c5b0*/  ISETP.GE.AND P3, PT, R4, R5, PT ;  /* 0x000000050400720c */ /* 0x000fc80003f66270 */
[----:B---3--:R-:W-:Y:S01]  /*c5c0*/  HMMA.16816.F32.BF16 R68, R20, R44, R124 ;  /* 0x0000002c1444723c */ /* 0x008fe2000004187c */
[----:B------:R-:W-:Y:S02]  /*c5d0*/  FSEL R125, R229, -INF , !P1 ;  /* 0xff800000e57d7808 */ /* 0x000fe40004800000 */
[----:B------:R-:W-:Y:S01]  /*c5e0*/  ISETP.GE.AND P1, PT, R4, R7, PT ;  /* 0x000000070400720c */ /* 0x000fe20003f26270 */
[----:B------:R-:W-:Y:S02]  /*c5f0*/  VIADD R4, R0, 0xfffffe41 ;  /* 0xfffffe4100047836 */ /* 0x000fe40000000000 */
[----:B------:R-:W-:Y:S01]  /*c600*/  FMUL.FTZ R8, R35, UR4 ;  /* 0x0000000423087c20 */ /* 0x000fe20008410000 */
[----:B------:R-:W-:Y:S02]  /*c610*/  FSEL R123, R225, -INF , !P5 ;  /* 0xff800000e17b7808 */ /* 0x000fe40006800000 */
[----:B------:R-:W-:Y:S01]  /*c620*/  FSEL R116, R230, -INF , !P6 ;  /* 0xff800000e6747808 */ /* 0x000fe20007000000 */
[----:B----4-:R-:W-:Y:S01]  /*c630*/  VIADD R6, R0, 0xfffffe48 ;  /* 0xfffffe4800067836 */ /* 0x010fe20000000000 */
[----:B------:R-:W-:-:S02]  /*c640*/  FSEL R122, R227, -INF , !P2 ;  /* 0xff800000e37a7808 */ /* 0x000fc40005000000 */
[----:B------:R-:W-:Y:S01]  /*c650*/  FSEL R124, R226, -INF , !P1 ;  /* 0xff800000e27c7808 */ /* 0x000fe20004800000 */
[----:B------:R-:W-:Y:S01]  /*c660*/  FMUL.FTZ R29, R29, UR4 ;  /* 0x000000041d1d7c20 */ /* 0x000fe20008410000 */
[----:B------:R-:W-:Y:S01]  /*c670*/  ISETP.GE.AND P5, PT, R4, R7, PT ;  /* 0x000000070400720c */ /* 0x000fe20003fa6270 */
[----:B------:R-:W-:Y:S01]  /*c680*/  FMUL.FTZ R30, R30, UR4 ;  /* 0x000000041e1e7c20 */ /* 0x000fe20008410000 */
[----:B------:R-:W-:Y:S01]  /*c690*/  ISETP.GE.AND P6, PT, R4, R5, PT ;  /* 0x000000050400720c */ /* 0x000fe20003fc6270 */
[----:B------:R-:W-:Y:S01]  /*c6a0*/  VIADD R4, R0, 0xfffffe49 ;  /* 0xfffffe4900047836 */ /* 0x000fe20000000000 */
[C---:B------:R-:W-:Y:S01]  /*c6b0*/  ISETP.GE.AND P2, PT, R6.reuse, R7, PT ;  /* 0x000000070600720c */ /* 0x040fe20003f46270 */
[----:B------:R3:W-:Y:S01]  /*c6c0*/  MUFU.TANH R100, R8 ;  /* 0x0000000800647308 */ /* 0x0007e20000002400 */
[----:B------:R-:W-:Y:S01]  /*c6d0*/  ISETP.GE.AND P1, PT, R6, R5, PT ;  /* 0x000000050600720c */ /* 0x000fe20003f26270 */
[----:B------:R-:W-:Y:S01]  /*c6e0*/  FMUL.FTZ R6, R34, UR4 ;  /* 0x0000000422067c20 */ /* 0x000fe20008410000 */
[----:B------:R-:W-:-:S02]  /*c6f0*/  FSEL R173, R173, -INF , !P3 ;  /* 0xff800000adad7808 */ /* 0x000fc40005800000 */
[----:B------:R-:W-:-:S03]  /*c700*/  ISETP.GE.AND P3, PT, R4, R7, PT ;  /* 0x000000070400720c */ /* 0x000fc60003f66270 */
[----:B------:R-:W-:Y:S01]  /*c710*/  MUFU.TANH R190, R29 ;  /* 0x0000001d00be7308 */ /* 0x000fe20000002400 */
[----:B------:R-:W-:Y:S01]  /*c720*/  FSEL R133, R133, -INF , !P5 ;  /* 0xff80000085857808 */ /* 0x000fe20006800000 */
[----:B---3--:R-:W-:-:S06]  /*c730*/  FMUL.FTZ R8, R25, UR4 ;  /* 0x0000000419087c20 */ /* 0x008fcc0008410000 */
[----:B------:R3:W4:Y:S01]  /*c740*/  MUFU.TANH R38, R30 ;  /* 0x0000001e00267308 */ /* 0x0007220000002400 */
[----:B------:R-:W-:Y:S01]  /*c750*/  ISETP.GE.AND P5, PT, R4, R5, PT ;  /* 0x000000050400720c */ /* 0x000fe20003fa6270 */
[----:B------:R-:W-:Y:S01]  /*c760*/  VIADD R4, R0, 0xfffffe50 ;  /* 0xfffffe5000047836 */ /* 0x000fe20000000000 */
[----:B------:R-:W-:-:S05]  /*c770*/  FSEL R126, R224, -INF , !P3 ;  /* 0xff800000e07e7808 */ /* 0x000fca0005800000 */
[----:B------:R5:W4:Y:S08]  /*c780*/  MUFU.TANH R101, R6 ;  /* 0x0000000600657308 */ /* 0x000b300000002400 */
[----:B------:R2:W4:Y:S01]  /*c790*/  MUFU.TANH R84, R8 ;  /* 0x0000000800547308 */ /* 0x0005220000002400 */
[----:B---3--:R-:W-:Y:S01]  /*c7a0*/  HMMA.16816.F32.BF16 R28, R16, R52, R64 ;  /* 0x00000034101c723c */ /* 0x008fe20000041840 */
[----:B-----5:R-:W-:-:S07]  /*c7b0*/  VIADD R6, R0, 0xfffffe51 ;  /* 0xfffffe5100067836 */ /* 0x020fce0000000000 */
[----:B------:R-:W-:Y:S01]  /*c7c0*/  HMMA.16816.F32.BF16 R64, R20, R46, R128 ;  /* 0x0000002e1440723c */ /* 0x000fe20000041880 */
[----:B------:R-:W3:Y:S01]  /*c7d0*/  LDSM.16.M88.4 R44, [R89+0x8800] ;  /* 0x00880000592c783b */ /* 0x000ee20000000200 */
[----:B------:R-:W-:Y:S02]  /*c7e0*/  FSEL R128, R222, -INF , !P1 ;  /* 0xff800000de807808 */ /* 0x000fe40004800000 */
[----:B------:R-:W-:-:S04]  /*c7f0*/  ISETP.GE.AND P1, PT, R6, R7, PT ;  /* 0x000000070600720c */ /* 0x000fc80003f26270 */
[----:B--2---:R-:W-:Y:S01]  /*c800*/  HMMA.16816.F32.BF16 R8, R16, R54, R80 ;  /* 0x000000361008723c */ /* 0x004fe20000041850 */
[----:B------:R-:W-:Y:S01]  /*c810*/  ISETP.GE.AND P3, PT, R6, R5, PT ;  /* 0x000000050600720c */ /* 0x000fe20003f66270 */
[----:B------:R-:W-:Y:S01]  /*c820*/  FMUL.FTZ R6, R24, UR4 ;  /* 0x0000000418067c20 */ /* 0x000fe20008410000 */
[----:B------:R-:W-:Y:S01]  /*c830*/  FSEL R172, R172, -INF , !P6 ;  /* 0xff800000acac7808 */ /* 0x000fe20007000000 */
[----:B------:R-:W-:Y:S01]  /*c840*/  LDSM.16.M88.4 R52, [R37+0x9000] ;  /* 0x009000002534783b */ /* 0x000fe20000000200 */
[----:B------:R-:W-:Y:S01]  /*c850*/  FSEL R127, R223, -INF , !P2 ;  /* 0xff800000df7f7808 */ /* 0x000fe20005000000 */
[----:B------:R2:W-:Y:S01]  /*c860*/  MUFU.TANH R85, R6 ;  /* 0x0000000600557308 */ /* 0x0005e20000002400 */
[C---:B------:R-:W-:Y:S02]  /*c870*/  ISETP.GE.AND P6, PT, R4.reuse, R7, PT ;  /* 0x000000070400720c */ /* 0x040fe40003fc6270 */
[----:B------:R-:W-:Y:S01]  /*c880*/  ISETP.GE.AND P2, PT, R4, R5, PT ;  /* 0x000000050400720c */ /* 0x000fe20003f46270 */
[----:B------:R-:W-:Y:S01]  /*c890*/  VIADD R4, R0, 0xfffffe58 ;  /* 0xfffffe5800047836 */ /* 0x000fe20000000000 */
[----:B------:R-:W-:-:S02]  /*c8a0*/  FSEL R129, R221, -INF , !P5 ;  /* 0xff800000dd817808 */ /* 0x000fc40006800000 */
[----:B------:R-:W-:Y:S02]  /*c8b0*/  FSEL R130, R219, -INF , !P6 ;  /* 0xff800000db827808 */ /* 0x000fe40007000000 */
[----:B------:R-:W-:Y:S02]  /*c8c0*/  FSEL R176, R176, -INF , !P2 ;  /* 0xff800000b0b07808 */ /* 0x000fe40005000000 */
[----:B------:R-:W-:Y:S01]  /*c8d0*/  FSEL R131, R220, -INF , !P1 ;  /* 0xff800000dc837808 */ /* 0x000fe20004800000 */
[----:B--2---:R-:W-:Y:S01]  /*c8e0*/  VIADD R6, R0, 0xfffffe59 ;  /* 0xfffffe5900067836 */ /* 0x004fe20000000000 */
[C---:B------:R-:W-:Y:S02]  /*c8f0*/  ISETP.GE.AND P5, PT, R4.reuse, R7, PT ;  /* 0x000000070400720c */ /* 0x040fe40003fa6270 */
[----:B------:R-:W-:Y:S01]  /*c900*/  ISETP.GE.AND P6, PT, R4, R5, PT ;  /* 0x000000050400720c */ /* 0x000fe20003fc6270 */
[----:B------:R-:W-:Y:S01]  /*c910*/  VIADD R4, R0, 0xfffffe60 ;  /* 0xfffffe6000047836 */ /* 0x000fe20000000000 */
[----:B------:R-:W-:-:S02]  /*c920*/  ISETP.GE.AND P2, PT, R6, R7, PT ;  /* 0x000000070600720c */ /* 0x000fc40003f46270 */
[----:B------:R-:W-:Y:S01]  /*c930*/  ISETP.GE.AND P1, PT, R6, R5, PT ;  /* 0x000000050600720c */ /* 0x000fe20003f26270 */
[----:B------:R-:W-:Y:S01]  /*c940*/  FMUL.FTZ R6, R26, UR4 ;  /* 0x000000041a067c20 */ /* 0x000fe20008410000 */
[C---:B------:R-:W-:Y:S01]  /*c950*/  HMMA.16816.F32.BF16 R32, R12.reuse, R48, R28 ;  /* 0x000000300c20723c */ /* 0x040fe2000004181c */
[----:B------:R-:W-:Y:S02]  /*c960*/  FSEL R177, R177, -INF , !P3 ;  /* 0xff800000b1b17808 */ /* 0x000fe40005800000 */
[----:B------:R-:W-:Y:S01]  /*c970*/  FSEL R174, R174, -INF , !P5 ;  /* 0xff800000aeae7808 */ /* 0x000fe20006800000 */
[----:B------:R2:W5:Y:S01]  /*c980*/  MUFU.TANH R79, R6 ;  /* 0x00000006004f7308 */ /* 0x0005620000002400 */
[C---:B------:R-:W-:Y:S02]  /*c990*/  ISETP.GE.AND P3, PT, R4.reuse, R7, PT ;  /* 0x000000070400720c */ /* 0x040fe40003f66270 */
[----:B------:R-:W-:Y:S01]  /*c9a0*/  ISETP.GE.AND P5, PT, R4, R5, PT ;  /* 0x000000050400720c */ /* 0x000fe20003fa6270 */
[----:B------:R-:W-:Y:S01]  /*c9b0*/  HMMA.16816.F32.BF16 R8, R12, R50, R8 ;  /* 0x000000320c08723c */ /* 0x000fe20000041808 */
[----:B------:R-:W-:Y:S01]  /*c9c0*/  VIADD R4, R0, 0xfffffe61 ;  /* 0xfffffe6100047836 */ /* 0x000fe20000000000 */
[----:B------:R-:W-:Y:S01]  /*c9d0*/  FSEL R81, R218, -INF , !P1 ;  /* 0xff800000da517808 */ /* 0x000fe20004800000 */
[----:B------:R-:W-:Y:S01]  /*c9e0*/  LDSM.16.M88.4 R48, [R89+0x9000] ;  /* 0x009000005930783b */ /* 0x000fe20000000200 */
[----:B------:R-:W-:-:S04]  /*c9f0*/  FSEL R83, R186, -INF , !P3 ;  /* 0xff800000ba537808 */ /* 0x000fc80005800000 */
[C---:B-1----:R-:W-:Y:S01]  /*ca00*/  HMMA.16816.F32.BF16 R28, R16.reuse, R40, R56 ;  /* 0x00000028101c723c */ /* 0x042fe20000041838 */
[----:B------:R-:W-:Y:S01]  /*ca10*/  FSEL R82, R178, -INF , !P6 ;  /* 0xff800000b2527808 */ /* 0x000fe20007000000 */
[----:B------:R1:W4:Y:S01]  /*ca20*/  LDSM.16.M88.4 R56, [R88+0x9800] ;  /* 0x009800005838783b */ /* 0x0003220000000200 */
[----:B--2---:R-:W-:Y:S01]  /*ca30*/  VIADD R6, R0, 0xfffffe68 ;  /* 0xfffffe6800067836 */ /* 0x004fe20000000000 */
[----:B------:R-:W-:Y:S02]  /*ca40*/  FSEL R80, R179, -INF , !P2 ;  /* 0xff800000b3507808 */ /* 0x000fe40005000000 */
[-C--:B------:R-:W-:Y:S02]  /*ca50*/  ISETP.GE.AND P6, PT, R4, R7.reuse, PT ;  /* 0x000000070400720c */ /* 0x080fe40003fc6270 */
[C---:B------:R-:W-:Y:S02]  /*ca60*/  ISETP.GE.AND P1, PT, R6.reuse, R7, PT ;  /* 0x000000070600720c */ /* 0x040fe40003f26270 */
[-C--:B------:R-:W-:Y:S01]  /*ca70*/  ISETP.GE.AND P3, PT, R6, R5.reuse, PT ;  /* 0x000000050600720c */ /* 0x080fe20003f66270 */
[----:B------:R-:W-:Y:S01]  /*ca80*/  VIADD R6, R0, 0xfffffe70 ;  /* 0xfffffe7000067836 */ /* 0x000fe20000000000 */
[----:B------:R-:W-:Y:S01]  /*ca90*/  ISETP.GE.AND P2, PT, R4, R5, PT ;  /* 0x000000050400720c */ /* 0x000fe20003f46270 */
[----:B------:R-:W-:Y:S01]  /*caa0*/  VIADD R4, R0, 0xfffffe69 ;  /* 0xfffffe6900047836 */ /* 0x000fe20000000000 */
[----:B------:R-:W-:Y:S01]  /*cab0*/  HMMA.16816.F32.BF16 R40, R16, R42, R60 ;  /* 0x0000002a1028723c */ /* 0x000fe2000004183c */
[----:B------:R-:W-:-:S02]  /*cac0*/  FSEL R178, R217, -INF , !P1 ;  /* 0xff800000d9b27808 */ /* 0x000fc40004800000 */
[----:B------:R-:W-:Y:S02]  /*cad0*/  FSEL R188, R188, -INF , !P2 ;  /* 0xff800000bcbc7808 */ /* 0x000fe40005000000 */
[----:B------:R-:W-:Y:S02]  /*cae0*/  FSEL R179, R184, -INF , !P6 ;  /* 0xff800000b8b37808 */ /* 0x000fe40007000000 */
[C---:B------:R-:W-:Y:S02]  /*caf0*/  ISETP.GE.AND P2, PT, R6.reuse, R7, PT ;  /* 0x000000070600720c */ /* 0x040fe40003f46270 */
[-C--:B------:R-:W-:Y:S01]  /*cb00*/  ISETP.GE.AND P1, PT, R6, R5.reuse, PT ;  /* 0x000000050600720c */ /* 0x080fe20003f26270 */
[----:B------:R-:W-:Y:S01]  /*cb10*/  VIADD R6, R0, 0xfffffe78 ;  /* 0xfffffe7800067836 */ /* 0x000fe20000000000 */
[----:B------:R-:W-:Y:S01]  /*cb20*/  ISETP.GE.AND P6, PT, R4, R5, PT ;  /* 0x000000050400720c */ /* 0x000fe20003fc6270 */
[----:B------:R-:W-:Y:S01]  /*cb30*/  FMUL.FTZ R24, R32, UR4 ;  /* 0x0000000420187c20 */ /* 0x000fe20008410000 */
[----:B------:R-:W-:-:S02]  /*cb40*/  FSEL R189, R189, -INF , !P5 ;  /* 0xff800000bdbd7808 */ /* 0x000fc40006800000 */
[----:B------:R-:W-:Y:S02]  /*cb50*/  FSEL R186, R215, -INF , !P6 ;  /* 0xff800000d7ba7808 */ /* 0x000fe40007000000 */
[----:B------:R-:W-:Y:S02]  /*cb60*/  FSEL R191, R191, -INF , !P2 ;  /* 0xff800000bfbf7808 */ /* 0x000fe40005000000 */
[-C--:B------:R-:W-:Y:S01]  /*cb70*/  ISETP.GE.AND P5, PT, R4, R7.reuse, PT ;  /* 0x000000070400720c */ /* 0x080fe20003fa6270 */
[----:B------:R-:W-:Y:S01]  /*cb80*/  VIADD R4, R0, 0xfffffe71 ;  /* 0xfffffe7100047836 */ /* 0x000fe20000000000 */
[C---:B------:R-:W-:Y:S02]  /*cb90*/  ISETP.GE.AND P6, PT, R6.reuse, R7, PT ;  /* 0x000000070600720c */ /* 0x040fe40003fc6270 */
[----:B------:R-:W-:Y:S01]  /*cba0*/  ISETP.GE.AND P2, PT, R6, R5, PT ;  /* 0x000000050600720c */ /* 0x000fe20003f46270 */
[----:B------:R-:W-:Y:S01]  /*cbb0*/  FMUL.FTZ R6, R8, UR4 ;  /* 0x0000000408067c20 */ /* 0x000fe20008410000 */
[----:B------:R2:W-:Y:S01]  /*cbc0*/  MUFU.TANH R77, R24 ;  /* 0x00000018004d7308 */ /* 0x0005e20000002400 */
[----:B---3--:R-:W-:Y:S01]  /*cbd0*/  HMMA.16816.F32.BF16 R28, R12, R44, R28 ;  /* 0x0000002c0c1c723c */ /* 0x008fe2000004181c */
[----:B------:R-:W-:-:S02]  /*cbe0*/  FSEL R184, R216, -INF , !P5 ;  /* 0xff800000d8b87808 */ /* 0x000fc40006800000 */
[----:B------:R-:W-:-:S04]  /*cbf0*/  ISETP.GE.AND P5, PT, R4, R5, PT ;  /* 0x000000050400720c */ /* 0x000fc80003fa6270 */
[----:B------:R3:W-:Y:S01]  /*cc00*/  MUFU.TANH R73, R6 ;  /* 0x0000000600497308 */ /* 0x0007e20000002400 */
[----:B------:R-:W-:Y:S02]  /*cc10*/  FSEL R187, R187, -INF , !P3 ;  /* 0xff800000bbbb7808 */ /* 0x000fe40005800000 */
[----:B------:R-:W-:Y:S01]  /*cc20*/  FSEL R196, R196, -INF , !P5 ;  /* 0xff800000c4c47808 */ /* 0x000fe20006800000 */
[----:B--2---:R-:W-:Y:S01]  /*cc30*/  FMUL.FTZ R24, R33, UR4 ;  /* 0x0000000421187c20 */ /* 0x004fe20008410000 */
[----:B-1----:R-:W-:-:S03]  /*cc40*/  FSEL R88, R214, -INF , !P6 ;  /* 0xff800000d6587808 */ /* 0x002fc60007000000 */
[----:B------:R1:W2:Y:S01]  /*cc50*/  MUFU.TANH R76, R24 ;  /* 0x00000018004c7308 */ /* 0x0002a20000002400 */
[----:B---3--:R-:W-:Y:S01]  /*cc60*/  VIADD R6, R0, 0xfffffe80 ;  /* 0xfffffe8000067836 */ /* 0x008fe20000000000 */
[-C--:B------:R-:W-:Y:S01]  /*cc70*/  ISETP.GE.AND P3, PT, R4, R7.reuse, PT ;  /* 0x000000070400720c */ /* 0x080fe20003f66270 */
[----:B------:R-:W-:Y:S01]  /*cc80*/  VIADD R4, R0, 0xfffffe79 ;  /* 0xfffffe7900047836 */ /* 0x000fe20000000000 */
[----:B------:R-:W-:Y:S01]  /*cc90*/  HMMA.16816.F32.BF16 R40, R12, R46, R40 ;  /* 0x0000002e0c28723c */ /* 0x000fe20000041828 */
[----:B------:R-:W3:Y:S01]  /*cca0*/  LDSM.16.M88.4 R44, [R37+0x9800] ;  /* 0x00980000252c783b */ /* 0x000ee20000000200 */
[C---:B------:R-:W-:Y:S02]  /*ccb0*/  ISETP.GE.AND P5, PT, R6.reuse, R7, PT ;  /* 0x000000070600720c */ /* 0x040fe40003fa6270 */
[----:B------:R-:W-:Y:S01]  /*ccc0*/  ISETP.GE.AND P6, PT, R6, R5, PT ;  /* 0x000000050600720c */ /* 0x000fe20003fc6270 */
[----:B------:R-:W-:Y:S01]  /*ccd0*/  FMUL.FTZ R6, R10, UR4 ;  /* 0x000000040a067c20 */ /* 0x000fe20008410000 */
[----:B-1----:R-:W-:Y:S01]  /*cce0*/  FMUL.FTZ R24, R34, UR4 ;  /* 0x0000000422187c20 */ /* 0x002fe20008410000 */
[----:B------:R-:W-:Y:S01]  /*ccf0*/  FMUL.FTZ R27, R27, UR4 ;  /* 0x000000041b1b7c20 */ /* 0x000fe20008410000 */
[----:B------:R-:W-:-:S02]  /*cd00*/  FSEL R192, R192, -INF , !P3 ;  /* 0xff800000c0c07808 */ /* 0x000fc40005800000 */
[----:B------:R1:W2:Y:S01]  /*cd10*/  MUFU.TANH R75, R24 ;  /* 0x00000018004b7308 */ /* 0x0002a20000002400 */
[----:B------:R-:W-:Y:S02]  /*cd20*/  ISETP.GE.AND P3, PT, R4, R5, PT ;  /* 0x000000050400720c */ /* 0x000fe40003f66270 */
[----:B------:R-:W-:-:S05]  /*cd30*/  FSEL R197, R197, -INF , !P1 ;  /* 0xff800000c5c57808 */ /* 0x000fca0004800000 */
[----:B------:R5:W-:Y:S01]  /*cd40*/  MUFU.TANH R63, R6 ;  /* 0x00000006003f7308 */ /* 0x000be20000002400 */
[----:B------:R-:W-:Y:S01]  /*cd50*/  ISETP.GE.AND P1, PT, R4, R7, PT ;  /* 0x000000070400720c */ /* 0x000fe20003f26270 */
[----:B-1----:R-:W-:-:S06]  /*cd60*/  FMUL.FTZ R24, R35, UR4 ;  /* 0x0000000423187c20 */ /* 0x002fcc0008410000 */
[----:B------:R-:W1:Y:S01]  /*cd70*/  MUFU.TANH R78, R27 ;  /* 0x0000001b004e7308 */ /* 0x000e620000002400 */
[C---:B------:R-:W-:Y:S02]  /*cd80*/  VIADD R4, R0.reuse, 0xfffffe81 ;  /* 0xfffffe8100047836 */ /* 0x040fe40000000000 */
[----:B-----5:R-:W-:-:S05]  /*cd90*/  VIADD R6, R0, 0xfffffe88 ;  /* 0xfffffe8800067836 */ /* 0x020fca0000000000 */
[----:B------:R5:W1:Y:S01]  /*cda0*/  MUFU.TANH R74, R24 ;  /* 0x00000018004a7308 */ /* 0x000a620000002400 */
[----:B------:R-:W-:Y:S02]  /*cdb0*/  FSEL R193, R193, -INF , !P1 ;  /* 0xff800000c1c17808 */ /* 0x000fe40004800000 */
[----:B------:R-:W-:Y:S01]  /*cdc0*/  ISETP.GE.AND P1, PT, R4, R5, PT ;  /* 0x000000050400720c */ /* 0x000fe20003f26270 */
[----:B----4-:R-:W-:Y:S01]  /*cdd0*/  HMMA.16816.F32.BF16 R32, R20, R56, R168 ;  /* 0x000000381420723c */ /* 0x010fe200000418a8 */
[----:B------:R-:W-:-:S07]  /*cde0*/  FSEL R195, R195, -INF , !P2 ;  /* 0xff800000c3c37808 */ /* 0x000fce0005000000 */
[----:B-----5:R-:W-:Y:S01]  /*cdf0*/  HMMA.16816.F32.BF16 R24, R16, R52, R68 ;  /* 0x000000341018723c */ /* 0x020fe20000041844 */
[----:B------:R-:W-:Y:S02]  /*ce00*/  FSEL R68, R213, -INF , !P3 ;  /* 0xff800000d5447808 */ /* 0x000fe40005800000 */
[----:B------:R-:W-:Y:S02]  /*ce10*/  FSEL R69, R212, -INF , !P5 ;  /* 0xff800000d4457808 */ /* 0x000fe40006800000 */
[C---:B------:R-:W-:Y:S02]  /*ce20*/  ISETP.GE.AND P3, PT, R6.reuse, R7, PT ;  /* 0x000000070600720c */ /* 0x040fe40003f66270 */
[----:B------:R-:W-:Y:S01]  /*ce30*/  ISETP.GE.AND P5, PT, R6, R5, PT ;  /* 0x000000050600720c */ /* 0x000fe20003fa6270 */
[----:B------:R-:W-:-:S04]  /*ce40*/  FMUL.FTZ R6, R28, UR4 ;  /* 0x000000041c067c20 */ /* 0x000fc80008410000 */
[----:B------:R4:W-:Y:S01]  /*ce50*/  MUFU.TANH R60, R6 ;  /* 0x00000006003c7308 */ /* 0x0009e20000002400 */
[----:B------:R-:W-:Y:S02]  /*ce60*/  FSEL R201, R201, -INF , !P1 ;  /* 0xff800000c9c97808 */ /* 0x000fe40004800000 */
[----:B------:R-:W-:Y:S02]  /*ce70*/  FSEL R70, R210, -INF , !P3 ;  /* 0xff800000d2467808 */ /* 0x000fe40005800000 */
[----:B------:R-:W-:Y:S01]  /*ce80*/  ISETP.GE.AND P2, PT, R4, R7, PT ;  /* 0x000000070400720c */ /* 0x000fe20003f46270 */
[C---:B------:R-:W-:Y:S02]  /*ce90*/  VIADD R4, R0.reuse, 0xfffffe89 ;  /* 0xfffffe8900047836 */ /* 0x040fe40000000000 */
[----:B------:R-:W-:Y:S01]  /*cea0*/  FMUL.FTZ R8, R29, UR4 ;  /* 0x000000041d087c20 */ /* 0x000fe20008410000 */
[----:B----4-:R-:W-:-:S05]  /*ceb0*/  VIADD R6, R0, 0xfffffe90 ;  /* 0xfffffe9000067836 */ /* 0x010fca0000000000 */
[C---:B------:R-:W-:Y:S02]  /*cec0*/  ISETP.GE.AND P1, PT, R6.reuse, R7, PT ;  /* 0x000000070600720c */ /* 0x040fe40003f26270 */
[----:B------:R-:W-:Y:S01]  /*ced0*/  ISETP.GE.AND P3, PT, R6, R5, PT ;  /* 0x000000050600720c */ /* 0x000fe20003f66270 */
[----:B------:R-:W-:Y:S01]  /*cee0*/  FMUL.FTZ R6, R30, UR4 ;  /* 0x000000041e067c20 */ /* 0x000fe20008410000 */
[----:B------:R-:W-:Y:S01]  /*cef0*/  FSEL R202, R202, -INF , !P6 ;  /* 0xff800000caca7808 */ /* 0x000fe20007000000 */
[----:B------:R4:W-:Y:S01]  /*cf00*/  MUFU.TANH R61, R8 ;  /* 0x00000008003d7308 */ /* 0x0009e20000002400 */
[----:B------:R-:W-:Y:S02]  /*cf10*/  FSEL R71, R211, -INF , !P2 ;  /* 0xff800000d3477808 */ /* 0x000fe40005000000 */
[C---:B------:R-:W-:Y:S02]  /*cf20*/  ISETP.GE.AND P6, PT, R4.reuse, R7, PT ;  /* 0x000000070400720c */ /* 0x040fe40003fc6270 */
[----:B------:R-:W-:Y:S01]  /*cf30*/  ISETP.GE.AND P2, PT, R4, R5, PT ;  /* 0x000000050400720c */ /* 0x000fe20003f46270 */
[----:B------:R-:W-:-:S02]  /*cf40*/  VIADD R4, R0, 0xfffffe91 ;  /* 0xfffffe9100047836 */ /* 0x000fc40000000000 */
[----:B------:R5:W-:Y:S01]  /*cf50*/  MUFU.TANH R53, R6 ;  /* 0x0000000600357308 */ /* 0x000be20000002400 */
[----:B------:R-:W-:Y:S02]  /*cf60*/  FSEL R168, R209, -INF , !P2 ;  /* 0xff800000d1a87808 */ /* 0x000fe40005000000 */
[----:B------:R-:W-:Y:S02]  /*cf70*/  FSEL R169, R208, -INF , !P1 ;  /* 0xff800000d0a97808 */ /* 0x000fe40004800000 */
[----:B------:R-:W-:Y:S01]  /*cf80*/  FSEL R200, R200, -INF , !P5 ;  /* 0xff800000c8c87808 */ /* 0x000fe20006800000 */
[----:B----4-:R-:W-:Y:S01]  /*cf90*/  FMUL.FTZ R8, R31, UR4 ;  /* 0x000000041f087c20 */ /* 0x010fe20008410000 */
[----:B------:R-:W-:Y:S01]  /*cfa0*/  FSEL R198, R198, -INF , !P6 ;  /* 0xff800000c6c67808 */ /* 0x000fe20007000000 */
[----:B-----5:R-:W-:Y:S02]  /*cfb0*/  VIADD R6, R0, 0xfffffe98 ;  /* 0xfffffe9800067836 */ /* 0x020fe40000000000 */
[----:B------:R4:W-:Y:S01]  /*cfc0*/  MUFU.TANH R52, R8 ;  /* 0x0000000800347308 */ /* 0x0009e20000002400 */
[----:B------:R-:W-:-:S02]  /*cfd0*/  ISETP.GE.AND P5, PT, R4, R7, PT ;  /* 0x000000070400720c */ /* 0x000fc40003fa6270 */
[----:B------:R-:W-:Y:S02]  /*cfe0*/  ISETP.GE.AND P6, PT, R4, R5, PT ;  /* 0x000000050400720c */ /* 0x000fe40003fc6270 */
[C---:B------:R-:W-:Y:S02]  /*cff0*/  ISETP.GE.AND P2, PT, R6.reuse, R7, PT ;  /* 0x000000070600720c */ /* 0x040fe40003f46270 */
[----:B------:R-:W-:Y:S01]  /*d000*/  ISETP.GE.AND P1, PT, R6, R5, PT ;  /* 0x000000050600720c */ /* 0x000fe20003f26270 */
[C---:B------:R-:W-:Y:S01]  /*d010*/  VIADD R6, R0.reuse, 0xfffffea0 ;  /* 0xfffffea000067836 */ /* 0x040fe20000000000 */
[----:B------:R-:W-:Y:S01]  /*d020*/  HMMA.16816.F32.BF16 R28, R12, R48, R24 ;  /* 0x000000300c1c723c */ /* 0x000fe20000041818 */
[----:B------:R-:W-:Y:S02]  /*d030*/  VIADD R4, R0, 0xfffffe99 ;  /* 0xfffffe9900047836 */ /* 0x000fe40000000000 */
[----:B------:R-:W-:Y:S01]  /*d040*/  FMUL.FTZ R24, R42, UR4 ;  /* 0x000000042a187c20 */ /* 0x000fe20008410000 */
[----:B------:R-:W-:Y:S01]  /*d050*/  FSEL R205, R205, -INF , !P6 ;  /* 0xff800000cdcd7808 */ /* 0x000fe20007000000 */
[----:B----4-:R-:W-:Y:S01]  /*d060*/  FMUL.FTZ R8, R40, UR4 ;  /* 0x0000000428087c20 */ /* 0x010fe20008410000 */
[----:B------:R-:W-:Y:S01]  /*d070*/  FSEL R170, R204, -INF , !P2 ;  /* 0xff800000ccaa7808 */ /* 0x000fe20005000000 */
[----:B------:R-:W-:Y:S01]  /*d080*/  FMUL.FTZ R9, R9, UR4 ;  /* 0x0000000409097c20 */ /* 0x000fe20008410000 */
[----:B------:R-:W-:Y:S01]  /*d090*/  FMUL.FTZ R11, R11, UR4 ;  /* 0x000000040b0b7c20 */ /* 0x000fe20008410000 */
[----:B------:R4:W-:Y:S01]  /*d0a0*/  MUFU.TANH R40, R8 ;  /* 0x0000000800287308 */ /* 0x0009e20000002400 */
[----:B------:R-:W-:-:S02]  /*d0b0*/  FSEL R171, R207, -INF , !P5 ;  /* 0xff800000cfab7808 */ /* 0x000fc40006800000 */
[C---:B------:R-:W-:Y:S02]  /*d0c0*/  ISETP.GE.AND P6, PT, R6.reuse, R7, PT ;  /* 0x000000070600720c */ /* 0x040fe40003fc6270 */
[-C--:B------:R-:W-:Y:S01]  /*d0d0*/  ISETP.GE.AND P2, PT, R6, R5.reuse, PT ;  /* 0x000000050600720c */ /* 0x080fe20003f46270 */
[----:B------:R-:W-:Y:S01]  /*d0e0*/  VIADD R6, R0, 0xfffffea8 ;  /* 0xfffffea800067836 */ /* 0x000fe20000000000 */
[----:B------:R-:W-:Y:S02]  /*d0f0*/  ISETP.GE.AND P5, PT, R4, R5, PT ;  /* 0x000000050400720c */ /* 0x000fe40003fa6270 */
[----:B------:R-:W-:Y:S02]  /*d100*/  FSEL R204, R39, -INF , !P1 ;  /* 0xff80000027cc7808 */ /* 0x000fe40004800000 */
[----:B------:R-:W-:Y:S01]  /*d110*/  FSEL R206, R206, -INF , !P3 ;  /* 0xff800000cece7808 */ /* 0x000fe20005800000 */
[----:B------:R3:W-:Y:S01]  /*d120*/  MUFU.TANH R39, R24 ;  /* 0x0000001800277308 */ /* 0x0007e20000002400 */
[----:B------:R-:W-:Y:S01]  /*d130*/  ISETP.GE.AND P3, PT, R4, R7, PT ;  /* 0x000000070400720c */ /* 0x000fe20003f66270 */
[----:B----4-:R-:W-:Y:S01]  /*d140*/  FMUL.FTZ R8, R41, UR4 ;  /* 0x0000000429087c20 */ /* 0x010fe20008410000 */
[----:B------:R-:W-:Y:S01]  /*d150*/  VIADD R4, R0, 0xfffffea1 ;  /* 0xfffffea100047836 */ /* 0x000fe20000000000 */
[----:B------:R-:W-:-:S04]  /*d160*/  FSEL R199, R199, -INF , !P5 ;  /* 0xff800000c7c77808 */ /* 0x000fc80006800000 */
[----:B------:R-:W-:Y:S01]  /*d170*/  MUFU.TANH R72, R9 ;  /* 0x0000000900487308 */ /* 0x000fe20000002400 */
[----:B------:R-:W-:Y:S02]  /*d180*/  FSEL R194, R194, -INF , !P6 ;  /* 0xff800000c2c27808 */ /* 0x000fe40007000000 */
[C---:B------:R-:W-:Y:S02]  /*d190*/  ISETP.GE.AND P5, PT, R6.reuse, R7, PT ;  /* 0x000000070600720c */ /* 0x040fe40003fa6270 */
[----:B------:R-:W-:-:S03]  /*d1a0*/  ISETP.GE.AND P6, PT, R6, R5, PT ;  /* 0x000000050600720c */ /* 0x000fc60003fc6270 */
[----:B------:R-:W4:Y:S01]  /*d1b0*/  MUFU.TANH R62, R11 ;  /* 0x0000000b003e7308 */ /* 0x000f220000002400 */
[----:B---3--:R-:W-:Y:S01]  /*d1c0*/  HMMA.16816.F32.BF16 R24, R16, R44, R32 ;  /* 0x0000002c1018723c */ /* 0x008fe20000041820 */
[----:B------:R-:W3:Y:S01]  /*d1d0*/  LDSM.16.M88.4 R32, [R89+0x9800] ;  /* 0x009800005920783b */ /* 0x000ee20000000200 */
[----:B------:R-:W-:Y:S01]  /*d1e0*/  FMUL.FTZ R6, R43, UR4 ;  /* 0x000000042b067c20 */ /* 0x000fe20008410000 */
[----:B------:R-:W-:-:S05]  /*d1f0*/  FSEL R203, R203, -INF , !P3 ;  /* 0xff800000cbcb7808 */ /* 0x000fca0005800000 */
[----:B------:R-:W-:Y:S01]  /*d200*/  HMMA.16816.F32.BF16 R20, R20, R58, R180 ;  /* 0x0000003a1414723c */ /* 0x000fe200000418b4 */
[----:B------:R5:W-:Y:S01]  /*d210*/  MUFU.TANH R41, R8 ;  /* 0x0000000800297308 */ /* 0x000be20000002400 */
[----:B------:R-:W-:Y:S01]  /*d220*/  ISETP.GE.AND P1, PT, R4, R7, PT ;  /* 0x000000070400720c */ /* 0x000fe20003f26270 */
[----:B------:R-:W-:Y:S01]  /*d230*/  FMUL.FTZ R28, R28, UR4 ;  /* 0x000000041c1c7c20 */ /* 0x000fe20008410000 */
[----:B------:R-:W-:Y:S01]  /*d240*/  ISETP.GE.AND P3, PT, R4, R5, PT ;  /* 0x000000050400720c */ /* 0x000fe20003f66270 */
[----:B------:R-:W-:Y:S01]  /*d250*/  VIADD R4, R0, 0xfffffea9 ;  /* 0xfffffea900047836 */ /* 0x000fe20000000000 */
[----:B------:R-:W-:Y:S01]  /*d260*/  FSEL R207, R38, -INF , !P2 ;  /* 0xff80000026cf7808 */ /* 0x000fe20005000000 */
[----:B------:R-:W-:Y:S01]  /*d270*/  FMUL.FTZ R31, R31, UR4 ;  /* 0x000000041f1f7c20 */ /* 0x000fe20008410000 */
[----:B------:R-:W-:Y:S01]  /*d280*/  FSEL R175, R175, -INF , !P5 ;  /* 0xff800000afaf7808 */ /* 0x000fe20006800000 */
[----:B------:R2:W4:Y:S01]  /*d290*/  MUFU.TANH R38, R6 ;  /* 0x0000000600267308 */ /* 0x0005220000002400 */
[----:B------:R-:W-:Y:S01]  /*d2a0*/  FSEL R121, R121, -INF , !P6 ;  /* 0xff80000079797808 */ /* 0x000fe20007000000 */
[----:B------:R-:W-:Y:S01]  /*d2b0*/  FMUL.FTZ R30, R30, UR4 ;  /* 0x000000041e1e7c20 */ /* 0x000fe20008410000 */
[----:B------:R-:W-:-:S04]  /*d2c0*/  DEPBAR.LE SB0, 0x0 ;  /* 0x000080000000791a */ /* 0x000fc80000000000 */
[----:B-----5:R-:W-:Y:S01]  /*d2d0*/  HMMA.16816.F32.BF16 R8, R16, R54, R64 ;  /* 0x000000361008723c */ /* 0x020fe20000041840 */
[----:B------:R-:W-:Y:S02]  /*d2e0*/  FSEL R190, R190, -INF , !P1 ;  /* 0xff800000bebe7808 */ /* 0x000fe40004800000 */
[C---:B------:R-:W-:Y:S02]  /*d2f0*/  ISETP.GE.AND P2, PT, R4.reuse, R7, PT ;  /* 0x000000070400720c */ /* 0x040fe40003f46270 */
[----:B------:R-:W-:Y:S01]  /*d300*/  ISETP.GE.AND P1, PT, R4, R5, PT ;  /* 0x000000050400720c */ /* 0x000fe20003f26270 */
[C---:B--2---:R-:W-:Y:S01]  /*d310*/  VIADD R6, R0.reuse, 0xfffffeb0 ;  /* 0xfffffeb000067836 */ /* 0x044fe20000000000 */
[----:B------:R-:W-:Y:S01]  /*d320*/  FSEL R185, R185, -INF , !P3 ;  /* 0xff800000b9b97808 */ /* 0x000fe20005800000 */
[----:B------:R-:W-:-:S03]  /*d330*/  VIADD R4, R0, 0xfffffeb1 ;  /* 0xfffffeb100047836 */ /* 0x000fc60000000000 */
[C---:B------:R-:W-:Y:S02]  /*d340*/  ISETP.GE.AND P3, PT, R6.reuse, R7, PT ;  /* 0x000000070600720c */ /* 0x040fe40003f66270 */
[----:B------:R-:W-:Y:S01]  /*d350*/  ISETP.GE.AND P5, PT, R6, R5, PT ;  /* 0x000000050600720c */ /* 0x000fe20003fa6270 */
[----:B------:R-:W-:Y:S01]  /*d360*/  FMUL.FTZ R6, R29, UR4 ;  /* 0x000000041d067c20 */ /* 0x000fe20008410000 */
[----:B------:R-:W-:Y:S02]  /*d370*/  FSEL R135, R135, -INF , !P2 ;  /* 0xff80000087877808 */ /* 0x000fe40005000000 */
[C---:B------:R-:W-:Y:S01]  /*d380*/  ISETP.GE.AND P6, PT, R4.reuse, R7, PT ;  /* 0x000000070400720c */ /* 0x040fe20003fc6270 */
[----:B------:R2:W-:Y:S01]  /*d390*/  MUFU.TANH R29, R6 ;  /* 0x00000006001d7308 */ /* 0x0005e20000002400 */
[----:B------:R-:W-:Y:S01]  /*d3a0*/  ISETP.GE.AND P2, PT, R4, R5, PT ;  /* 0x000000050400720c */ /* 0x000fe20003f46270 */
[----:B------:R-:W-:Y:S01]  /*d3b0*/  VIADD R4, R0, 0xfffffeb9 ;  /* 0xfffffeb900047836 */ /* 0x000fe20000000000 */
[----:B------:R-:W-:Y:S01]  /*d3c0*/  HMMA.16816.F32.BF16 R8, R12, R50, R8 ;  /* 0x000000320c08723c */ /* 0x000fe20000041808 */
[----:B------:R-:W-:-:S02]  /*d3d0*/  FSEL R101, R101, -INF , !P5 ;  /* 0xff80000065657808 */ /* 0x000fc40006800000 */
[----:B------:R-:W-:Y:S02]  /*d3e0*/  FSEL R104, R104, -INF , !P6 ;  /* 0xff80000068687808 */ /* 0x000fe40007000000 */
[----:B------:R-:W-:Y:S02]  /*d3f0*/  FSEL R120, R120, -INF , !P1 ;  /* 0xff80000078787808 */ /* 0x000fe40004800000 */
[----:B------:R-:W-:Y:S02]  /*d400*/  FSEL R107, R107, -INF , !P3 ;  /* 0xff8000006b6b7808 */ /* 0x000fe40005800000 */
[----:B------:R-:W-:Y:S01]  /*d410*/  ISETP.GE.AND P5, PT, R4, R7, PT ;  /* 0x000000070400720c */ /* 0x000fe20003fa6270 */
[----:B--2---:R-:W-:Y:S01]  /*d420*/  VIADD R6, R0, 0xfffffeb8 ;  /* 0xfffffeb800067836 */ /* 0x004fe20000000000 */
[----:B------:R-:W-:Y:S01]  /*d430*/  ISETP.GE.AND P6, PT, R4, R5, PT ;  /* 0x000000050400720c */ /* 0x000fe20003fc6270 */
[----:B------:R-:W-:Y:S01]  /*d440*/  VIADD R4, R0, 0xfffffec1 ;  /* 0xfffffec100047836 */ /* 0x000fe20000000000 */
[----:B------:R-:W-:Y:S02]  /*d450*/  HMMA.16816.F32.BF16 R16, R16, R46, R20 ;  /* 0x0000002e1010723c */ /* 0x000fe40000041814 */
        /* <DEDUP_REMOVED lines=15> */
[----:B-1----:R-:W-:-:S02]  /*d550*/  FSEL R78, R78, -INF , !P6 ;  /* 0xff8000004e4e7808 */ /* 0x002fc40007000000 */
[C---:B------:R-:W-:Y:S02]  /*d560*/  ISETP.GE.AND P1, PT, R4.reuse, R7, PT ;  /* 0x000000070400720c */ /* 0x040fe40003f26270 */
[----:B------:R-:W-:Y:S01]  /*d570*/  ISETP.GE.AND P3, PT, R4, R5, PT ;  /* 0x000000050400720c */ /* 0x000fe20003f66270 */
[----:B------:R-:W-:Y:S01]  /*d580*/  VIADD R4, R0, 0xfffffed0 ;  /* 0xfffffed000047836 */ /* 0x000fe20000000000 */
[----:B------:R-:W-:Y:S01]  /*d590*/  ISETP.GE.AND P6, PT, R6, R7, PT ;  /* 0x000000070600720c */ /* 0x000fe20003fc6270 */
[----:B------:R-:W-:Y:S01]  /*d5a0*/  FMUL.FTZ R8, R8, UR4 ;  /* 0x0000000408087c20 */ /* 0x000fe20008410000 */
[----:B---3--:R-:W-:Y:S01]  /*d5b0*/  HMMA.16816.F32.BF16 R24, R12, R32, R24 ;  /* 0x000000200c18723c */ /* 0x008fe20000041818 */
[----:B------:R-:W-:Y:S02]  /*d5c0*/  FSEL R209, R74, -INF , !P5 ;  /* 0xff8000004ad17808 */ /* 0x000fe40006800000 */
[----:B------:R-:W-:Y:S02]  /*d5d0*/  FSEL R180, R73, -INF , !P6 ;  /* 0xff80000049b47808 */ /* 0x000fe40007000000 */
[----:B------:R-:W-:-:S02]  /*d5e0*/  FSEL R181, R77, -INF , !P2 ;  /* 0xff8000004db57808 */ /* 0x000fc40005000000 */
[C---:B------:R-:W-:Y:S02]  /*d5f0*/  ISETP.GE.AND P5, PT, R4.reuse, R7, PT ;  /* 0x000000070400720c */ /* 0x040fe40003fa6270 */
[-C--:B------:R-:W-:Y:S01]  /*d600*/  ISETP.GE.AND P6, PT, R4, R5.reuse, PT ;  /* 0x000000050400720c */ /* 0x080fe20003fc6270 */
[----:B------:R-:W-:Y:S01]  /*d610*/  VIADD R4, R0, 0xfffffed8 ;  /* 0xfffffed800047836 */ /* 0x000fe20000000000 */
[----:B------:R-:W-:Y:S01]  /*d620*/  ISETP.GE.AND P2, PT, R6, R5, PT ;  /* 0x000000050600720c */ /* 0x000fe20003f46270 */
[----:B------:R-:W-:Y:S01]  /*d630*/  VIADD R6, R0, 0xfffffed1 ;  /* 0xfffffed100067836 */ /* 0x000fe20000000000 */
[----:B------:R-:W-:Y:S01]  /*d640*/  HMMA.16816.F32.BF16 R12, R12, R34, R16 ;  /* 0x000000220c0c723c */ /* 0x000fe20000041810 */
[----:B------:R-:W1:Y:S01]  /*d650*/  MUFU.TANH R8, R8 ;  /* 0x0000000800087308 */ /* 0x000e620000002400 */
[----:B----4-:R-:W-:Y:S02]  /*d660*/  FSEL R208, R62, -INF , !P3 ;  /* 0xff8000003ed07808 */ /* 0x010fe40005800000 */
[----:B------:R-:W-:-:S02]  /*d670*/  FSEL R214, R60, -INF , !P5 ;  /* 0xff8000003cd67808 */ /* 0x000fc40006800000 */
[----:B------:R-:W-:Y:S02]  /*d680*/  FSEL R210, R63, -INF , !P2 ;  /* 0xff8000003fd27808 */ /* 0x000fe40005000000 */
[----:B------:R-:W-:Y:S01]  /*d690*/  FSEL R182, R72, -INF , !P1 ;  /* 0xff80000048b67808 */ /* 0x000fe20004800000 */
[----:B------:R-:W2:Y:S01]  /*d6a0*/  MUFU.TANH R37, R28 ;  /* 0x0000001c00257308 */ /* 0x000ea20000002400 */
[C---:B------:R-:W-:Y:S02]  /*d6b0*/  ISETP.GE.AND P3, PT, R4.reuse, R7, PT ;  /* 0x000000070400720c */ /* 0x040fe40003f66270 */
[----:B------:R-:W-:Y:S01]  /*d6c0*/  ISETP.GE.AND P5, PT, R4, R5, PT ;  /* 0x000000050400720c */ /* 0x000fe20003fa6270 */
[----:B------:R-:W-:Y:S01]  /*d6d0*/  VIADD R4, R0, 0xfffffee0 ;  /* 0xfffffee000047836 */ /* 0x000fe20000000000 */
[C---:B------:R-:W-:Y:S02]  /*d6e0*/  ISETP.GE.AND P2, PT, R6.reuse, R7, PT ;  /* 0x000000070600720c */ /* 0x040fe40003f46270 */
[----:B------:R-:W-:Y:S01]  /*d6f0*/  ISETP.GE.AND P1, PT, R6, R5, PT ;  /* 0x000000050600720c */ /* 0x000fe20003f26270 */
[----:B------:R-:W-:Y:S01]  /*d700*/  VIADD R6, R0, 0xfffffed9 ;  /* 0xfffffed900067836 */ /* 0x000fe20000000000 */
[----:B------:R-:W-:-:S02]  /*d710*/  FSEL R213, R40, -INF , !P3 ;  /* 0xff80000028d57808 */ /* 0x000fc40005800000 */
[----:B------:R-:W-:Y:S01]  /*d720*/  FSEL R217, R52, -INF , !P1 ;  /* 0xff80000034d97808 */ /* 0x000fe20004800000 */
[----:B------:R-:W3:Y:S01]  /*d730*/  MUFU.TANH R31, R31 ;  /* 0x0000001f001f7308 */ /* 0x000ee20000002400 */
[----:B------:R-:W-:Y:S01]  /*d740*/  FSEL R212, R61, -INF , !P2 ;  /* 0xff8000003dd47808 */ /* 0x000fe20005000000 */
[----:B------:R-:W-:Y:S01]  /*d750*/  FMUL.FTZ R10, R10, UR4 ;  /* 0x000000040a0a7c20 */ /* 0x000fe20008410000 */
[C---:B------:R-:W-:Y:S02]  /*d760*/  ISETP.GE.AND P1, PT, R4.reuse, R7, PT ;  /* 0x000000070400720c */ /* 0x040fe40003f26270 */
[-C--:B------:R-:W-:Y:S01]  /*d770*/  ISETP.GE.AND P3, PT, R4, R5.reuse, PT ;  /* 0x000000050400720c */ /* 0x080fe20003f66270 */
[----:B------:R-:W-:Y:S01]  /*d780*/  VIADD R4, R0, 0xfffffee8 ;  /* 0xfffffee800047836 */ /* 0x000fe20000000000 */
[----:B------:R-:W-:Y:S01]  /*d790*/  ISETP.GE.AND P2, PT, R6, R5, PT ;  /* 0x000000050600720c */ /* 0x000fe20003f46270 */
[----:B------:R-:W4:Y:S01]  /*d7a0*/  MUFU.TANH R30, R30 ;  /* 0x0000001e001e7308 */ /* 0x000f220000002400 */
[----:B------:R-:W-:Y:S01]  /*d7b0*/  FMUL.FTZ R9, R9, UR4 ;  /* 0x0000000409097c20 */ /* 0x000fe20008410000 */
[----:B------:R-:W-:Y:S01]  /*d7c0*/  FMUL.FTZ R11, R11, UR4 ;  /* 0x000000040b0b7c20 */ /* 0x000fe20008410000 */
[----:B------:R-:W-:Y:S01]  /*d7d0*/  FSEL R219, R38, -INF , !P2 ;  /* 0xff80000026db7808 */ /* 0x000fe20005000000 */
[----:B------:R-:W-:Y:S01]  /*d7e0*/  FMUL.FTZ R24, R24, UR4 ;  /* 0x0000000418187c20 */ /* 0x000fe20008410000 */
[----:B------:R-:W-:Y:S01]  /*d7f0*/  FMUL.FTZ R25, R25, UR4 ;  /* 0x0000000419197c20 */ /* 0x000fe20008410000 */
[----:B------:R-:W-:Y:S01]  /*d800*/  FMUL.FTZ R26, R26, UR4 ;  /* 0x000000041a1a7c20 */ /* 0x000fe20008410000 */
[----:B------:R-:W-:Y:S01]  /*d810*/  ISETP.GE.AND P2, PT, R4, R7, PT ;  /* 0x000000070400720c */ /* 0x000fe20003f46270 */
[----:B------:R-:W5:Y:S01]  /*d820*/  MUFU.TANH R10, R10 ;  /* 0x0000000a000a7308 */ /* 0x000f620000002400 */
[----:B------:R-:W-:-:S02]  /*d830*/  FSEL R216, R53, -INF , !P6 ;  /* 0xff80000035d87808 */ /* 0x000fc40007000000 */
[----:B------:R-:W-:Y:S01]  /*d840*/  ISETP.GE.AND P6, PT, R6, R7, PT ;  /* 0x000000070600720c */ /* 0x000fe20003fc6270 */
[----:B------:R-:W-:Y:S01]  /*d850*/  VIADD R6, R0, 0xfffffee1 ;  /* 0xfffffee100067836 */ /* 0x000fe20000000000 */
[----:B-1----:R-:W-:Y:S01]  /*d860*/  FSEL R222, R8, -INF , !P2 ;  /* 0xff80000008de7808 */ /* 0x002fe20005000000 */
[----:B------:R-:W-:Y:S01]  /*d870*/  FMUL.FTZ R27, R27, UR4 ;  /* 0x000000041b1b7c20 */ /* 0x000fe20008410000 */
[----:B------:R-:W-:Y:S01]  /*d880*/  FMUL.FTZ R12, R12, UR4 ;  /* 0x000000040c0c7c20 */ /* 0x000fe20008410000 */
[----:B------:R1:W5:Y:S01]  /*d890*/  MUFU.TANH R28, R9 ;  /* 0x00000009001c7308 */ /* 0x0003620000002400 */
[----:B------:R-:W-:Y:S01]  /*d8a0*/  FMUL.FTZ R13, R13, UR4 ;  /* 0x000000040d0d7c20 */ /* 0x000fe20008410000 */
[----:B------:R-:W-:Y:S01]  /*d8b0*/  FMUL.FTZ R8, R15, UR4 ;  /* 0x000000040f087c20 */ /* 0x000fe20008410000 */
[----:B--2---:R-:W-:Y:S02]  /*d8c0*/  FSEL R220, R37, -INF , !P1 ;  /* 0xff80000025dc7808 */ /* 0x004fe40004800000 */
[----:B------:R-:W-:-:S02]  /*d8d0*/  FSEL R215, R41, -INF , !P6 ;  /* 0xff80000029d77808 */ /* 0x000fc40007000000 */
[-C--:B------:R-:W-:Y:S01]  /*d8e0*/  ISETP.GE.AND P1, PT, R4, R5.reuse, PT ;  /* 0x000000050400720c */ /* 0x080fe20003f26270 */
[----:B------:R-:W2:Y:S01]  /*d8f0*/  MUFU.TANH R11, R11 ;  /* 0x0000000b000b7308 */ /* 0x000ea20000002400 */
[----:B------:R-:W-:Y:S01]  /*d900*/  ISETP.GE.AND P6, PT, R6, R5, PT ;  /* 0x000000050600720c */ /* 0x000fe20003fc6270 */
[----:B------:R-:W-:Y:S01]  /*d910*/  VIADD R4, R0, 0xfffffef0 ;  /* 0xfffffef000047836 */ /* 0x000fe20000000000 */
[----:B------:R-:W-:-:S05]  /*d920*/  FSEL R218, R39, -INF , !P5 ;  /* 0xff80000027da7808 */ /* 0x000fca0006800000 */
[----:B------:R-:W2:Y:S01]  /*d930*/  MUFU.TANH R24, R24 ;  /* 0x0000001800187308 */ /* 0x000ea20000002400 */
[----:B-1----:R-:W-:Y:S01]  /*d940*/  FMUL.FTZ R9, R14, UR4 ;  /* 0x000000040e097c20 */ /* 0x002fe20008410000 */
[----:B------:R-:W-:-:S06]  /*d950*/  ISETP.GE.AND P5, PT, R6, R7, PT ;  /* 0x000000070600720c */ /* 0x000fcc0003fa6270 */
[----:B------:R-:W-:Y:S01]  /*d960*/  MUFU.TANH R25, R25 ;  /* 0x0000001900197308 */ /* 0x000fe20000002400 */
[----:B------:R-:W-:Y:S01]  /*d970*/  VIADD R6, R0, 0xfffffee9 ;  /* 0xfffffee900067836 */ /* 0x000fe20000000000 */
[----:B---3--:R-:W-:-:S06]  /*d980*/  FSEL R225, R31, -INF , !P6 ;  /* 0xff8000001fe17808 */ /* 0x008fcc0007000000 */
[----:B------:R-:W1:Y:S01]  /*d990*/  MUFU.TANH R26, R26 ;  /* 0x0000001a001a7308 */ /* 0x000e620000002400 */
[C---:B------:R-:W-:Y:S01]  /*d9a0*/  ISETP.GE.AND P6, PT, R4.reuse, R7, PT ;  /* 0x000000070400720c */ /* 0x040fe20003fc6270 */
[----:B------:R-:W-:Y:S01]  /*d9b0*/  UIADD3 UR4, UPT, UPT, UR16, -0x2, URZ ;  /* 0xfffffffe10047890 */ /* 0x000fe2000fffe0ff */
[----:B------:R-:W-:Y:S01]  /*d9c0*/  ISETP.GE.AND P2, PT, R4, R5, PT ;  /* 0x000000050400720c */ /* 0x000fe20003f46270 */
[----:B------:R-:W-:-:S04]  /*d9d0*/  VIADD R4, R0, 0xfffffef1 ;  /* 0xfffffef100047836 */ /* 0x000fc80000000000 */
[----:B------:R-:W3:Y:S01]  /*d9e0*/  MUFU.TANH R27, R27 ;  /* 0x0000001b001b7308 */ /* 0x000ee20000002400 */
[----:B----4-:R-:W-:Y:S01]  /*d9f0*/  FSEL R224, R30, -INF , !P3 ;  /* 0xff8000001ee07808 */ /* 0x010fe20005800000 */
[----:B------:R-:W-:Y:S01]  /*da00*/  UISETP.GT.AND UP0, UPT, UR4, UR14, UPT ;  /* 0x0000000e0400728c */ /* 0x000fe2000bf04270 */
[----:B------:R-:W-:-:S05]  /*da10*/  FSEL R221, R29, -INF , !P5 ;  /* 0xff8000001ddd7808 */ /* 0x000fca0006800000 */
[----:B------:R-:W-:Y:S01]  /*da20*/  MUFU.TANH R12, R12 ;  /* 0x0000000c000c7308 */ /* 0x000fe20000002400 */
[----:B------:R-:W-:-:S07]  /*da30*/  ISETP.GE.AND P3, PT, R6, R7, PT ;  /* 0x000000070600720c */ /* 0x000fce0003f66270 */
[----:B------:R-:W4:Y:S01]  /*da40*/  MUFU.TANH R13, R13 ;  /* 0x0000000d000d7308 */ /* 0x000f220000002400 */
[----:B------:R-:W-:Y:S01]  /*da50*/  BAR.SYNC.DEFER_BLOCKING 0x0 ;  /* 0x0000000000007b1d */ /* 0x000fe20000010000 */
[----:B------:R-:W-:-:S06]  /*da60*/  ISETP.GE.AND P5, PT, R6, R5, PT ;  /* 0x000000050600720c */ /* 0x000fcc0003fa6270 */
[----:B------:R-:W4:Y:S01]  /*da70*/  MUFU.TANH R9, R9 ;  /* 0x0000000900097308 */ /* 0x000f220000002400 */
[----:B------:R-:W-:-:S07]  /*da80*/  VIADD R6, R0, 0xfffffef9 ;  /* 0xfffffef900067836 */ /* 0x000fce0000000000 */
[----:B------:R-:W4:Y:S01]  /*da90*/  MUFU.TANH R8, R8 ;  /* 0x0000000800087308 */ /* 0x000f220000002400 */
[----:B-----5:R-:W-:Y:S01]  /*daa0*/  FSEL R226, R10, -INF , !P1 ;  /* 0xff8000000ae27808 */ /* 0x020fe20004800000 */
[----:B------:R-:W-:Y:S01]  /*dab0*/  VIADD R0, R0, 0xfffffef8 ;  /* 0xfffffef800007836 */ /* 0x000fe20000000000 */
[----:B------:R-:W-:Y:S02]  /*dac0*/  ISETP.GE.AND P1, PT, R4, R7, PT ;  /* 0x000000070400720c */ /* 0x000fe40003f26270 */
[----:B------:R-:W-:Y:S02]  /*dad0*/  FSEL R223, R28, -INF , !P3 ;  /* 0xff8000001cdf7808 */ /* 0x000fe40005800000 */
[----:B--2---:R-:W-:Y:S02]  /*dae0*/  FSEL R227, R11, -INF , !P5 ;  /* 0xff8000000be37808 */ /* 0x004fe40006800000 */
[----:B------:R-:W-:Y:S02]  /*daf0*/  FSEL R228, R24, -INF , !P6 ;  /* 0xff80000018e47808 */ /* 0x000fe40007000000 */
[----:B-1----:R-:W-:-:S02]  /*db00*/  FSEL R232, R26, -INF , !P2 ;  /* 0xff8000001ae87808 */ /* 0x002fc40005000000 */
[----:B------:R-:W-:Y:S02]  /*db10*/  FSEL R229, R25, -INF , !P1 ;  /* 0xff80000019e57808 */ /* 0x000fe40004800000 */
[----:B------:R-:W-:Y:S02]  /*db20*/  ISETP.GE.AND P3, PT, R4, R5, PT ;  /* 0x000000050400720c */ /* 0x000fe40003f66270 */
[-C--:B------:R-:W-:Y:S02]  /*db30*/  ISETP.GE.AND P5, PT, R6, R7.reuse, PT ;  /* 0x000000070600720c */ /* 0x080fe40003fa6270 */
[C---:B------:R-:W-:Y:S02]  /*db40*/  ISETP.GE.AND P6, PT, R0.reuse, R7, PT ;  /* 0x000000070000720c */ /* 0x040fe40003fc6270 */
[-C--:B------:R-:W-:Y:S02]  /*db50*/  ISETP.GE.AND P2, PT, R0, R5.reuse, PT ;  /* 0x000000050000720c */ /* 0x080fe40003f46270 */
[----:B------:R-:W-:-:S02]  /*db60*/  ISETP.GE.AND P1, PT, R6, R5, PT ;  /* 0x000000050600720c */ /* 0x000fc40003f26270 */
[----:B---3--:R-:W-:Y:S02]  /*db70*/  FSEL R233, R27, -INF , !P3 ;  /* 0xff8000001be97808 */ /* 0x008fe40005800000 */
[----:B----4-:R-:W-:Y:S02]  /*db80*/  FSEL R231, R13, -INF , !P5 ;  /* 0xff8000000de77808 */ /* 0x010fe40006800000 */
[----:B------:R-:W-:Y:S02]  /*db90*/  FSEL R230, R12, -INF , !P6 ;  /* 0xff8000000ce67808 */ /* 0x000fe40007000000 */
[----:B------:R-:W-:Y:S02]  /*dba0*/  FSEL R234, R9, -INF , !P2 ;  /* 0xff80000009ea7808 */ /* 0x000fe40005000000 */
[----:B------:R-:W-:Y:S01]  /*dbb0*/  FSEL R235, R8, -INF , !P1 ;  /* 0xff80000008eb7808 */ /* 0x000fe20004800000 */
[----:B------:R-:W-:Y:S06]  /*dbc0*/  BRA.U !UP0, `(.L_x_3094) ;  /* 0x00000009081c7547 */ /* 0x000fec000b800000 */
[----:B------:R-:W-:Y:S05]  /*dbd0*/  BRA.U !UP6, `(.L_x_3095) ;  /* 0x000000050e0c7547 */ /* 0x000fea000b800000 */
[----:B------:R-:W1:Y:S01]  /*dbe0*/  LDC R10, c[0x0][0x4f0] ;  /* 0x00013c00ff0a7b82 */ /* 0x000e620000000800 */
[----:B------:R-:W-:Y:S02]  /*dbf0*/  ULEA UR7, UR16, 0xfffffe00, 0x8 ;  /* 0xfffffe0010077891 */ /* 0x000fe4000f8e40ff */
[----:B------:R-:W-:Y:S01]  /*dc00*/  ULEA UR6, UR16, 0xfffffd00, 0x8 ;  /* 0xfffffd0010067891 */ /* 0x000fe2000f8e40ff */
[----:B-1----:R-:W-:-:S04]  /*dc10*/  IABS R9, R10 ;  /* 0x0000000a00097213 */ /* 0x002fc80000000000 */
[----:B------:R-:W1:Y:S08]  /*dc20*/  I2F.RP R4, R9 ;  /* 0x0000000900047306 */ /* 0x000e700000209400 */
[----:B-1----:R-:W1:Y:S02]  /*dc30*/  MUFU.RCP R4, R4 ;  /* 0x0000000400047308 */ /* 0x002e640000001000 */
[----:B-1----:R-:W-:-:S06]  /*dc40*/  VIADD R4, R4, 0xffffffe ;  /* 0x0ffffffe04047836 */ /* 0x002fcc0000000000 */
        /* <DEDUP_REMOVED lines=60> */
.L_x_3095:
        /* <DEDUP_REMOVED lines=11> */
.L_x_3096:
[----:B------:R-:W3:Y:S04]  /*e0c0*/  LDL R0, [R1+0x10] ;  /* 0x0000100001007983 */ /* 0x000ee80000100800 */
[----:B------:R-:W4:Y:S01]  /*e0d0*/  LDL R12, [R1+0xc] ;  /* 0x00000c00010c7983 */ /* 0x000f220000100800 */
[----:B------:R-:W-:Y:S02]  /*e0e0*/  USHF.L.U32 UR6, UR10, 0x5, URZ ;  /* 0x000000050a067899 */ /* 0x000fe400080006ff */
[----:B------:R-:W-:-:S04]  /*e0f0*/  USHF.L.U64.HI UR10, UR10, 0x5, UR11 ;  /* 0x000000050a0a7899 */ /* 0x000fc8000801020b */
[----:B---3--:R-:W-:-:S04]  /*e100*/  IADD3 R10, P1, PT, R0, UR6, RZ ;  /* 0x00000006000a7c10 */ /* 0x008fc8000ff3e0ff */
[----:B----4-:R-:W-:Y:S02]  /*e110*/  IADD3.X R11, PT, PT, R12, UR10, RZ, P1, !PT ;  /* 0x0000000a0c0b7c10 */ /* 0x010fe40008ffe4ff */
[----:B------:R-:W-:-:S04]  /*e120*/  IADD3 R8, P1, PT, R10, UR6, RZ ;  /* 0x000000060a087c10 */ /* 0x000fc8000ff3e0ff */
[----:B------:R-:W-:Y:S02]  /*e130*/  IADD3.X R9, PT, PT, R11, UR10, RZ, P1, !PT ;  /* 0x0000000a0b097c10 */ /* 0x000fe40008ffe4ff */
[----:B--2---:R-:W-:-:S04]  /*e140*/  IADD3 R6, P1, PT, R8, UR6, RZ ;  /* 0x0000000608067c10 */ /* 0x004fc8000ff3e0ff */
        /* <DEDUP_REMOVED lines=47> */
.L_x_3094:
[----:B------:R-:W-:Y:S01]  /*e440*/  FMNMX3.FTZ R0, R36, R95, R90, !PT ;  /* 0x0000005f24007276 */ /* 0x000fe2000781005a */
[----:B------:R-:W1:Y:S01]  /*e450*/  LDCU UR6, c[0x0][0x45c] ;  /* 0x00008b80ff0677ac */ /* 0x000e620008000800 */
[----:B---3--:R-:W-:Y:S02]  /*e460*/  SHF.L.U32 R9, R239, 0x6, RZ ;  /* 0x00000006ef097819 */ /* 0x008fe400000006ff */
[----:B------:R-:W-:Y:S01]  /*e470*/  FMNMX3.FTZ R0, R0, R94, R87, !PT ;  /* 0x0000005e00007276 */ /* 0x000fe20007810057 */
[----:B------:R-:W-:Y:S01]  /*e480*/  @UP0 UIADD3 UR16, UPT, UPT, UR16, -0x3, URZ ;  /* 0xfffffffd10100890 */ /* 0x000fe2000fffe0ff */
[----:B------:R-:W-:Y:S02]  /*e490*/  LOP3.LUT R6, R9, 0x1c0, RZ, 0xc0, !PT ;  /* 0x000001c009067812 */ /* 0x000fe400078ec0ff */
[----:B------:R-:W-:Y:S02]  /*e4a0*/  FMNMX3.FTZ R0, R0, R99, R98, !PT ;  /* 0x0000006300007276 */ /* 0x000fe40007810062 */
[----:B------:R-:W-:-:S02]  /*e4b0*/  SHF.R.U32.HI R7, RZ, 0x1, R239 ;  /* 0x00000001ff077819 */ /* 0x000fc400000116ef */
[----:B------:R-:W-:Y:S02]  /*e4c0*/  FMNMX3.FTZ R0, R0, R96, R97, !PT ;  /* 0x0000006000007276 */ /* 0x000fe40007810061 */
[----:B------:R-:W-:Y:S02]  /*e4d0*/  LOP3.LUT R6, R6, 0x38, R246, 0xf8, !PT ;  /* 0x0000003806067812 */ /* 0x000fe400078ef8f6 */
        /* <DEDUP_REMOVED lines=57> */
[----:B------:R-:W2:Y:S01]  /*e870*/  SHFL.BFLY PT, R5, R0, 0x2, 0x1f ;  /* 0x0c401f0000057f89 */ /* 0x000ea200000e0000 */
[----:B------:R-:W-:-:S02]  /*e880*/  FMNMX3.FTZ R2, R2, R224, R225, !PT ;  /* 0x000000e002027276 */ /* 0x000fc400078100e1 */
[----:B------:R-:W-:Y:S02]  /*e890*/  MOV R73, R245 ;  /* 0x000000f500497202 */ /* 0x000fe40000000f00 */
[----:B------:R-:W-:Y:S02]  /*e8a0*/  FMNMX3.FTZ R2, R2, R226, R227, !PT ;  /* 0x000000e202027276 */ /* 0x000fe400078100e3 */
[----:B------:R-:W-:Y:S02]  /*e8b0*/  MOV R75, R244 ;  /* 0x000000f4004b7202 */ /* 0x000fe40000000f00 */
        /* <DEDUP_REMOVED lines=9> */
[----:B-1----:R-:W-:-:S03]  /*e950*/  FMUL.FTZ R8, R76, UR6 ;  /* 0x000000064c087c20 */ /* 0x002fc60008410000 */
[----:B------:R-:W-:Y:S02]  /*e960*/  FSEL R5, R76, RZ, P2 ;  /* 0x000000ff4c057208 */ /* 0x000fe40001000000 */
[----:B------:R-:W-:-:S03]  /*e970*/  FSEL R8, R8, RZ, P2 ;  /* 0x000000ff08087208 */ /* 0x000fc60001000000 */
[----:B------:R-:W-:Y:S02]  /*e980*/  FADD.FTZ R5, R36, -R5 ;  /* 0x8000000524057221 */ /* 0x000fe40000010000 */
[--C-:B------:R-:W-:Y:S02]  /*e990*/  FFMA.FTZ R0, R95, UR6, -R8.reuse ;  /* 0x000000065f007c23 */ /* 0x100fe40008010808 */
[----:B------:R-:W-:Y:S01]  /*e9a0*/  FMUL.FTZ R5, R5, UR6 ;  /* 0x0000000605057c20 */ /* 0x000fe20008410000 */
[----:B---3--:R-:W-:Y:S01]  /*e9b0*/  FMNMX.FTZ R55, R2, R4, !PT ;  /* 0x0000000402377209 */ /* 0x008fe20007810000 */
[----:B------:R1:W-:Y:S01]  /*e9c0*/  MUFU.EX2 R72, R0 ;  /* 0x0000000000487308 */ /* 0x0003e20000000800 */
[--C-:B------:R-:W-:Y:S01]  /*e9d0*/  FFMA.FTZ R2, R94, UR6, -R8.reuse ;  /* 0x000000065e027c23 */ /* 0x100fe20008010808 */
[----:B------:R-:W-:Y:S01]  /*e9e0*/  LOP3.LUT R4, R6, 0x200, R9, 0xf8, !PT ;  /* 0x0000020006047812 */ /* 0x000fe200078ef809 */
[----:B------:R-:W-:Y:S01]  /*e9f0*/  FFMA.FTZ R9, R96, UR6, -R8 ;  /* 0x0000000660097c23 */ /* 0x000fe20008010808 */
[----:B------:R-:W-:-:S02]  /*ea00*/  FSETP.NEU.FTZ.AND P1, PT, R55, -INF , PT ;  /* 0xff8000003700780b */ /* 0x000fc40003f3d000 */
[----:B------:R-:W-:Y:S02]  /*ea10*/  LEA R53, R4, UR5, 0x1 ;  /* 0x0000000504357c11 */ /* 0x000fe4000f8e08ff */
[----:B------:R-:W-:Y:S01]  /*ea20*/  FSEL R4, R55, RZ, P1 ;  /* 0x000000ff37047208 */ /* 0x000fe20000800000 */
[----:B------:R-:W2:Y:S01]  /*ea30*/  MUFU.EX2 R11, R5 ;  /* 0x00000005000b7308 */ /* 0x000ea20000000800 */
[----:B------:R-:W-:Y:S01]  /*ea40*/  IADD3 R52, PT, PT, R53, 0xa040, RZ ;  /* 0x0000a04035347810 */ /* 0x000fe20007ffe0ff */
[----:B------:R-:W3:Y:S04]  /*ea50*/  LDSM.16.MT88.4 R12, [R53+0xa000] ;  /* 0x00a00000350c783b */ /* 0x000ee80000004200 */
[----:B------:R-:W-:Y:S01]  /*ea60*/  LDSM.16.MT88.4 R28, [R53+0xa800] ;  /* 0x00a80000351c783b */ /* 0x000fe20000004200 */
[----:B-1----:R-:W-:-:S02]  /*ea70*/  FFMA.FTZ R0, R90, UR6, -R8 ;  /* 0x000000065a007c23 */ /* 0x002fc40008010808 */
[----:B------:R1:W-:Y:S01]  /*ea80*/  MUFU.EX2 R90, R2 ;  /* 0x00000002005a7308 */ /* 0x0003e20000000800 */
[----:B--2---:R-:W-:-:S07]  /*ea90*/  FMUL.FTZ R136, R136, R11 ;  /* 0x0000000b88887220 */ /* 0x004fce0000410000 */
        /* <DEDUP_REMOVED lines=10> */
[-C--:B------:R-:W-:Y:S01]  /*eb40*/  FMUL.FTZ R161, R161, R11.reuse ;  /* 0x0000000ba1a17220 */ /* 0x080fe20000410000 */
[-C--:B------:R-:W-:Y:S01]  /*eb50*/  FMUL.FTZ R152, R152, R11.reuse ;  /* 0x0000000b98987220 */ /* 0x080fe20000410000 */
[-C--:B------:R-:W-:Y:S01]  /*eb60*/  FMUL.FTZ R153, R153, R11.reuse ;  /* 0x0000000b99997220 */ /* 0x080fe20000410000 */
[----:B------:R1:W4:Y:S01]  /*eb70*/  MUFU.EX2 R94, R2 ;  /* 0x00000002005e7308 */ /* 0x0003220000000800 */
[-C--:B------:R-:W-:Y:S01]  /*eb80*/  FMUL.FTZ R156, R156, R11.reuse ;  /* 0x0000000b9c9c7220 */ /* 0x080fe20000410000 */
[-C--:B------:R-:W-:Y:S01]  /*eb90*/  FMUL.FTZ R157, R157, R11.reuse ;  /* 0x0000000b9d9d7220 */ /* 0x080fe20000410000 */
[-C--:B------:R-:W-:Y:S01]  /*eba0*/  FMUL.FTZ R164, R164, R11.reuse ;  /* 0x0000000ba4a47220 */ /* 0x080fe20000410000 */
[----:B--2---:R-:W-:Y:S01]  /*ebb0*/  FMUL.FTZ R0, R55, UR6 ;  /* 0x0000000637007c20 */ /* 0x004fe20008410000 */
[----:B------:R-:W-:-:S04]  /*ebc0*/  FMUL.FTZ R165, R165, R11 ;  /* 0x0000000ba5a57220 */ /* 0x000fc80000410000 */
[----:B------:R-:W-:Y:S02]  /*ebd0*/  FSEL R0, R0, RZ, P1 ;  /* 0x000000ff00007208 */ /* 0x000fe40000800000 */
[----:B------:R-:W-:-:S03]  /*ebe0*/  PLOP3.LUT P1, PT, PT, PT, UP0, 0x80, 0x8 ;  /* 0x000000000008781c */ /* 0x000fc60003f2f008 */
[----:B-1----:R-:W-:Y:S01]  /*ebf0*/  FFMA.FTZ R2, R93, UR6, -R0 ;  /* 0x000000065d027c23 */ /* 0x002fe20008010800 */
[----:B----4-:R-:W-:-:S03]  /*ec00*/  F2FP.BF16.F32.PACK_AB R6, R94, R90 ;  /* 0x0000005a5e06723e */ /* 0x010fc600000010ff */
        /* <DEDUP_REMOVED lines=8> */
[----:B-1----:R-:W-:Y:S01]  /*ec90*/  FADD.FTZ R2, R3, -R4 ;  /* 0x8000000403027221 */ /* 0x002fe20000010000 */
[----:B------:R-:W-:Y:S02]  /*eca0*/  MOV R3, 0x20 ;  /* 0x0000002000037802 */ /* 0x000fe40000000f00 */
[----:B------:R-:W-:Y:S01]  /*ecb0*/  F2FP.BF16.F32.PACK_AB R4, R89, R72 ;  /* 0x000000485904723e */ /* 0x000fe200000010ff */
[----:B------:R-:W-:Y:S01]  /*ecc0*/  FMUL.FTZ R2, R2, UR6 ;  /* 0x0000000602027c20 */ /* 0x000fe20008410000 */
[----:B--2---:R-:W-:-:S03]  /*ecd0*/  F2FP.BF16.F32.PACK_AB R7, R87, R86 ;  /* 0x000000565707723e */ /* 0x004fc600000010ff */
[----:B------:R1:W2:Y:S02]  /*ece0*/  MUFU.EX2 R10, R2 ;  /* 0x00000002000a7308 */ /* 0x0002a40000000800 */
[----:B-1----:R-:W-:Y:S01]  /*ecf0*/  SEL R2, R3, 0xffffffe0, !P4 ;  /* 0xffffffe003027807 */ /* 0x002fe20006000000 */
[-C--:B--2---:R-:W-:Y:S01]  /*ed00*/  FMUL.FTZ R138, R138, R10.reuse ;  /* 0x0000000a8a8a7220 */ /* 0x084fe20000410000 */
[----:B------:R-:W-:Y:S01]  /*ed10*/  IADD3 R3, PT, PT, R53, 0xa000, RZ ;  /* 0x0000a00035037810 */ /* 0x000fe20007ffe0ff */
[-C--:B------:R-:W-:Y:S01]  /*ed20*/  FMUL.FTZ R139, R139, R10.reuse ;  /* 0x0000000a8b8b7220 */ /* 0x080fe20000410000 */
[----:B------:R-:W-:Y:S01]  /*ed30*/  IADD3 R54, PT, PT, R2, R53, RZ ;  /* 0x0000003502367210 */ /* 0x000fe20007ffe0ff */
[-C--:B------:R-:W-:Y:S01]  /*ed40*/  FMUL.FTZ R146, R146, R10.reuse ;  /* 0x0000000a92927220 */ /* 0x080fe20000410000 */
[----:B------:R-:W-:Y:S01]  /*ed50*/  @P0 IADD3 R52, PT, PT, R3, -0x40, RZ ;  /* 0xffffffc003340810 */ /* 0x000fe20007ffe0ff */
[--C-:B------:R-:W-:Y:S01]  /*ed60*/  FFMA.FTZ R3, R99, UR6, -R8.reuse ;  /* 0x0000000663037c23 */ /* 0x100fe20008010808 */
[----:B------:R-:W-:Y:S01]  /*ed70*/  FMUL.FTZ R147, R147, R10 ;  /* 0x0000000a93937220 */ /* 0x000fe20000410000 */
[----:B------:R-:W1:Y:S01]  /*ed80*/  LDSM.16.MT88.4 R24, [R54+0xa000] ;  /* 0x00a000003618783b */ /* 0x000e620000004200 */
[----:B------:R-:W-:Y:S01]  /*ed90*/  IADD3 R77, PT, PT, R2, R52, RZ ;  /* 0x00000034024d7210 */ /* 0x000fe20007ffe0ff */
[----:B------:R2:W-:Y:S01]  /*eda0*/  MUFU.EX2 R93, R3 ;  /* 0x00000003005d7308 */ /* 0x0005e20000000800 */
[C---:B---3--:R-:W-:Y:S01]  /*edb0*/  HMMA.16816.F32.BF16 R36, R4.reuse, R12, R136 ;  /* 0x0000000c0424723c */ /* 0x048fe20000041888 */
[----:B------:R-:W-:Y:S01]  /*edc0*/  LDSM.16.MT88.4 R16, [R52] ;  /* 0x000000003410783b */ /* 0x000fe20000004200 */
[-C--:B------:R-:W-:Y:S01]  /*edd0*/  FMUL.FTZ R150, R150, R10.reuse ;  /* 0x0000000a96967220 */ /* 0x080fe20000410000 */
        /* <DEDUP_REMOVED lines=10> */
[----:B------:R-:W-:Y:S01]  /*ee80*/  HMMA.16816.F32.BF16 R44, R4, R14, R140 ;  /* 0x0000000e042c723c */ /* 0x000fe2000004188c */
[----:B------:R-:W-:Y:S01]  /*ee90*/  LDSM.16.MT88.4 R12, [R77+0x800] ;  /* 0x000800004d0c783b */ /* 0x000fe20000004200 */
[-C--:B------:R-:W-:Y:S01]  /*eea0*/  FMUL.FTZ R159, R159, R10.reuse ;  /* 0x0000000a9f9f7220 */ /* 0x080fe20000410000 */
[----:B--2---:R-:W-:Y:S01]  /*eeb0*/  FFMA.FTZ R3, R98, UR6, -R8 ;  /* 0x0000000662037c23 */ /* 0x004fe20008010808 */
[-C--:B------:R-:W-:Y:S01]  /*eec0*/  FMUL.FTZ R166, R166, R10.reuse ;  /* 0x0000000aa6a67220 */ /* 0x080fe20000410000 */
[----:B------:R-:W-:-:S02]  /*eed0*/  FMUL.FTZ R167, R167, R10 ;  /* 0x0000000aa7a77220 */ /* 0x000fc40000410000 */
[----:B------:R2:W5:Y:S01]  /*eee0*/  MUFU.EX2 R91, R3 ;  /* 0x00000003005b7308 */ /* 0x0005620000000800 */
[----:B----4-:R-:W-:Y:S01]  /*eef0*/  MOV R9, R73 ;  /* 0x0000004900097202 */ /* 0x010fe20000000f00 */
[----:B--2---:R-:W-:Y:S01]  /*ef00*/  FFMA.FTZ R3, R97, UR6, -R8 ;  /* 0x0000000661037c23 */ /* 0x004fe20008010808 */
[----:B-1----:R-:W-:Y:S01]  /*ef10*/  HMMA.16816.F32.BF16 R32, R4, R24, R144 ;  /* 0x000000180420723c */ /* 0x002fe20000041890 */
[----:B------:R-:W-:-:S04]  /*ef20*/  MOV R147, R89 ;  /* 0x0000005900937202 */ /* 0x000fc80000000f00 */
[----:B------:R1:W2:Y:S01]  /*ef30*/  MUFU.EX2 R136, R3 ;  /* 0x0000000300887308 */ /* 0x0002a20000000800 */
[----:B------:R-:W-:Y:S02]  /*ef40*/  MOV R146, R75 ;  /* 0x0000004b00927202 */ /* 0x000fe40000000f00 */
[----:B------:R-:W-:Y:S01]  /*ef50*/  MOV R145, R74 ;  /* 0x0000004a00917202 */ /* 0x000fe20000000f00 */
[----:B------:R-:W-:Y:S01]  /*ef60*/  HMMA.16816.F32.BF16 R40, R4, R26, R148 ;  /* 0x0000001a0428723c */ /* 0x000fe20000041894 */
[----:B------:R-:W4:Y:S01]  /*ef70*/  LDSM.16.MT88.4 R24, [R54+0xa800] ;  /* 0x00a800003618783b */ /* 0x000f220000004200 */
[----:B------:R-:W-:-:S05]  /*ef80*/  MOV R144, R72 ;  /* 0x0000004800907202 */ /* 0x000fca0000000f00 */
[----:B------:R-:W-:Y:S01]  /*ef90*/  FFMA.FTZ R9, R9, R11, R144 ;  /* 0x0000000b09097223 */ /* 0x000fe20000010090 */
[----:B---3--:R-:W-:Y:S03]  /*efa0*/  HMMA.16816.F32.BF16 R160, R4, R20, R160 ;  /* 0x0000001404a0723c */ /* 0x008fe600000418a0 */
[----:B------:R-:W-:Y:S01]  /*efb0*/  FADD.FTZ R11, R147, R9 ;  /* 0x00000009930b7221 */ /* 0x000fe20000010000 */
[--C-:B-1----:R-:W-:Y:S01]  /*efc0*/  FFMA.FTZ R3, R103, UR6, -R0.reuse ;  /* 0x0000000667037c23 */ /* 0x102fe20008010800 */
[----:B------:R-:W-:-:S03]  /*efd0*/  FFMA.FTZ R9, R216, UR6, -R0 ;  /* 0x00000006d8097c23 */ /* 0x000fc60008010800 */
[----:B------:R1:W-:Y:S01]  /*efe0*/  MUFU.EX2 R92, R3 ;  /* 0x00000003005c7308 */ /* 0x0003e20000000800 */
[C---:B------:R-:W-:Y:S08]  /*eff0*/  HMMA.16816.F32.BF16 R60, R4.reuse, R16, R152 ;  /* 0x00000010043c723c */ /* 0x040ff00000041898 */
[----:B------:R-:W-:Y:S01]  /*f000*/  HMMA.16816.F32.BF16 R156, R4, R18, R156 ;  /* 0x00000012049c723c */ /* 0x000fe2000004189c */
[----:B------:R-:W3:Y:S01]  /*f010*/  LDSM.16.MT88.4 R16, [R52+0x800] ;  /* 0x000800003410783b */ /* 0x000ee20000004200 */
[----:B-1----:R-:W-:-:S06]  /*f020*/  FFMA.FTZ R3, R102, UR6, -R0 ;  /* 0x0000000666037c23 */ /* 0x002fcc0008010800 */
[----:B------:R-:W-:Y:S01]  /*f030*/  HMMA.16816.F32.BF16 R20, R4, R22, R164 ;  /* 0x000000160414723c */ /* 0x000fe200000418a4 */
[----:B-----5:R-:W-:Y:S01]  /*f040*/  F2FP.BF16.F32.PACK_AB R4, R91, R93 ;  /* 0x0000005d5b04723e */ /* 0x020fe200000010ff */
[----:B------:R1:W5:Y:S01]  /*f050*/  MUFU.EX2 R139, R3 ;  /* 0x00000003008b7308 */ /* 0x0003620000000800 */
[----:B--2---:R-:W-:Y:S01]  /*f060*/  F2FP.BF16.F32.PACK_AB R6, R136, R138 ;  /* 0x0000008a8806723e */ /* 0x004fe200000010ff */
[----:B-1----:R-:W-:Y:S01]  /*f070*/  FFMA.FTZ R3, R105, UR6, -R0 ;  /* 0x0000000669037c23 */ /* 0x002fe20008010800 */
[----:B-----5:R-:W-:-:S05]  /*f080*/  F2FP.BF16.F32.PACK_AB R5, R139, R92 ;  /* 0x0000005c8b05723e */ /* 0x020fca00000010ff */
        /* <DEDUP_REMOVED lines=10> */
[C---:B----4-:R-:W-:Y:S01]  /*f130*/  HMMA.16816.F32.BF16 R32, R4.reuse, R24, R32 ;  /* 0x000000180420723c */ /* 0x050fe20000041820 */
[----:B------:R1:W4:Y:S07]  /*f140*/  MUFU.EX2 R251, R3 ;  /* 0x0000000300fb7308 */ /* 0x00032e0000000800 */
[C---:B------:R-:W-:Y:S01]  /*f150*/  HMMA.16816.F32.BF16 R40, R4.reuse, R26, R40 ;  /* 0x0000001a0428723c */ /* 0x040fe20000041828 */
[----:B------:R-:W5:Y:S07]  /*f160*/  LDSM.16.MT88.4 R24, [R54+0xb000] ;  /* 0x00b000003618783b */ /* 0x000f6e0000004200 */
[----:B------:R-:W-:Y:S01]  /*f170*/  HMMA.16816.F32.BF16 R160, R4, R12, R160 ;  /* 0x0000000c04a0723c */ /* 0x000fe200000418a0 */
[----:B-1----:R-:W-:-:S04]  /*f180*/  FFMA.FTZ R3, R111, UR6, -R8 ;  /* 0x000000066f037c23 */ /* 0x002fc80008010808 */
[----:B------:R1:W-:Y:S03]  /*f190*/  MUFU.EX2 R250, R3 ;  /* 0x0000000300fa7308 */ /* 0x0003e60000000800 */
[C---:B------:R-:W-:Y:S01]  /*f1a0*/  HMMA.16816.F32.BF16 R20, R4.reuse, R14, R20 ;  /* 0x0000000e0414723c */ /* 0x040fe20000041814 */
[----:B------:R-:W5:Y:S07]  /*f1b0*/  LDSM.16.MT88.4 R12, [R77+0x1000] ;  /* 0x001000004d0c783b */ /* 0x000f6e0000004200 */
[----:B---3--:R-:W-:Y:S01]  /*f1c0*/  HMMA.16816.F32.BF16 R60, R4, R16, R60 ;  /* 0x00000010043c723c */ /* 0x008fe2000004183c */
[----:B-1----:R-:W-:-:S07]  /*f1d0*/  FFMA.FTZ R3, R110, UR6, -R8 ;  /* 0x000000066e037c23 */ /* 0x002fce0008010808 */
[----:B------:R-:W-:Y:S01]  /*f1e0*/  HMMA.16816.F32.BF16 R64, R4, R18, R156 ;  /* 0x000000120440723c */ /* 0x000fe2000004189c */
[----:B------:R-:W1:Y:S01]  /*f1f0*/  LDSM.16.MT88.4 R16, [R52+0x1000] ;  /* 0x001000003410783b */ /* 0x000e620000004200 */
[----:B----4-:R-:W-:Y:S01]  /*f200*/  F2FP.BF16.F32.PACK_AB R4, R251, R247 ;  /* 0x000000f7fb04723e */ /* 0x010fe200000010ff */
        /* <DEDUP_REMOVED lines=14> */
[C---:B--2---:R-:W-:Y:S08]  /*f2f0*/  HMMA.16816.F32.BF16 R48, R4.reuse, R28, R36 ;  /* 0x0000001c0430723c */ /* 0x044ff00000041824 */
[----:B-----5:R-:W-:Y:S01]  /*f300*/  HMMA.16816.F32.BF16 R36, R4, R24, R32 ;  /* 0x000000180424723c */ /* 0x020fe20000041820 */
        /* <DEDUP_REMOVED lines=85> */
[----:B------:R-:W-:Y:S02]  /*f860*/  MOV R176, R139 ;  /* 0x0000008b00b07202 */ /* 0x000fe40000000f00 */
[----:B----4-:R-:W-:-:S03]  /*f870*/  F2FP.BF16.F32.PACK_AB R6, R153, R154 ;  /* 0x0000009a9906723e */ /* 0x010fc600000010ff */
        /* <DEDUP_REMOVED lines=149> */
[----:B--2---:R-:W-:-:S07]  /*101d0*/  FFMA.FTZ R3, R190, UR6, -R8 ;  /* 0x00000006be037c23 */ /* 0x004fce0008010808 */
[C---:B------:R-:W-:Y:S01]  /*101e0*/  HMMA.16816.F32.BF16 R48, R4.reuse, R26, R40 ;  /* 0x0000001a0430723c */ /* 0x040fe20000041828 */
[----:B------:R2:W3:Y:S01]  /*101f0*/  MUFU.EX2 R105, R3 ;  /* 0x0000000300697308 */ /* 0x0004e20000000800 */
[----:B------:R-:W4:Y:S04]  /*10200*/  LDSM.16.MT88.4 R24, [R53+0xf000] ;  /* 0x00f000003518783b */ /* 0x000f280000004200 */
[----:B------:R-:W5:Y:S02]  /*10210*/  LDSM.16.MT88.4 R40, [R54+0xf000] ;  /* 0x00f000003628783b */ /* 0x000f640000004200 */
[C---:B------:R-:W-:Y:S08]  /*10220*/  HMMA.16816.F32.BF16 R36, R4.reuse, R12, R36 ;  /* 0x0000000c0424723c */ /* 0x040ff00000041824 */
        /* <DEDUP_REMOVED lines=61> */
[----:B------:R2:W3:Y:S07]  /*10600*/  MUFU.EX2 R87, R3 ;  /* 0x0000000300577308 */ /* 0x0004ee0000000800 */
[C---:B------:R-:W-:Y:S01]  /*10610*/  HMMA.16816.F32.BF16 R60, R4.reuse, R12, R72 ;  /* 0x0000000c043c723c */ /* 0x040fe20000041848 */
[----:B------:R-:W-:Y:S07]  /*10620*/  MUFU.EX2 R73, R9 ;  /* 0x0000000900497308 */ /* 0x000fee0000000800 */
[----:B------:R-:W-:Y:S01]  /*10630*/  HMMA.16816.F32.BF16 R36, R4, R14, R36 ;  /* 0x0000000e0424723c */ /* 0x000fe20000041824 */
[----:B------:R-:W4:Y:S01]  /*10640*/  LDSM.16.MT88.4 R12, [R52+0x6000] ;  /* 0x00600000340c783b */ /* 0x000f220000004200 */
[----:B--2---:R-:W-:-:S04]  /*10650*/  FFMA.FTZ R3, R180, UR6, -R8 ;  /* 0x00000006b4037c23 */ /* 0x004fc80008010808 */
[----:B------:R2:W-:Y:S02]  /*10660*/  MUFU.EX2 R86, R3 ;  /* 0x0000000300567308 */ /* 0x0005e40000000800 */
[C---:B------:R-:W-:Y:S01]  /*10670*/  HMMA.16816.F32.BF16 R20, R4.reuse, R26, R32 ;  /* 0x0000001a0414723c */ /* 0x040fe20000041820 */
[----:B------:R-:W5:Y:S04]  /*10680*/  LDSM.16.MT88.4 R32, [R77+0x6000] ;  /* 0x006000004d20783b */ /* 0x000f680000004200 */
[----:B------:R-:W5:Y:S03]  /*10690*/  LDSM.16.MT88.4 R24, [R54+0x10000] ;  /* 0x010000003618783b */ /* 0x000f660000004200 */
[----:B------:R-:W-:Y:S01]  /*106a0*/  HMMA.16816.F32.BF16 R40, R4, R42, R48 ;  /* 0x0000002a0428723c */ /* 0x000fe20000041830 */
[----:B--2---:R-:W-:-:S07]  /*106b0*/  FFMA.FTZ R3, R182, UR6, -R8 ;  /* 0x00000006b6037c23 */ /* 0x004fce0008010808 */
        /* <DEDUP_REMOVED lines=28> */
[C---:B------:R-:W-:Y:S08]  /*10880*/  HMMA.16816.F32.BF16 R40, R4.reuse, R26, R40 ;  /* 0x0000001a0428723c */ /* 0x040ff00000041828 */
[----:B------:R-:W-:Y:S01]  /*10890*/  HMMA.16816.F32.BF16 R32, R4, R34, R36 ;  /* 0x000000220420723c */ /* 0x000fe20000041824 */
[----:B--2---:R-:W-:-:S04]  /*108a0*/  FFMA.FTZ R3, R215, UR6, -R8 ;  /* 0x00000006d7037c23 */ /* 0x004fc80008010808 */
[----:B------:R2:W5:Y:S02]  /*108b0*/  MUFU.EX2 R74, R3 ;  /* 0x00000003004a7308 */ /* 0x0005640000000800 */
[----:B--2---:R-:W-:Y:S02]  /*108c0*/  FFMA.FTZ R3, R146, R10, R145 ;  /* 0x0000000a92037223 */ /* 0x004fe40000010091 */
[----:B------:R-:W-:Y:S01]  /*108d0*/  HMMA.16816.F32.BF16 R144, R4, R24, R28 ;  /* 0x000000180490723c */ /* 0x000fe2000004181c */
[----:B----4-:R-:W-:Y:S01]  /*108e0*/  F2FP.BF16.F32.PACK_AB R4, R79, R78 ;  /* 0x0000004e4f04723e */ /* 0x010fe200000010ff */
[----:B------:R-:W-:Y:S01]  /*108f0*/  FADD.FTZ R10, R186, R3 ;  /* 0x00000003ba0a7221 */ /* 0x000fe20000010000 */
[----:B------:R-:W-:Y:S01]  /*10900*/  FADD.FTZ R3, R187, R11 ;  /* 0x0000000bbb037221 */ /* 0x000fe20000010000 */
[----:B-----5:R-:W-:Y:S01]  /*10910*/  F2FP.BF16.F32.PACK_AB R6, R74, R75 ;  /* 0x0000004b4a06723e */ /* 0x020fe200000010ff */
[----:B------:R-:W-:Y:S01]  /*10920*/  LDSM.16.MT88.4 R24, [R53+0x11000] ;  /* 0x011000003518783b */ /* 0x000fe20000004200 */
[----:B------:R-:W-:Y:S01]  /*10930*/  FADD.FTZ R10, R188, R10 ;  /* 0x0000000abc0a7221 */ /* 0x000fe20000010000 */
[----:B------:R-:W-:Y:S01]  /*10940*/  FADD.FTZ R9, R189, R3 ;  /* 0x00000003bd097221 */ /* 0x000fe20000010000 */
[----:B------:R-:W-:-:S02]  /*10950*/  FFMA.FTZ R3, R217, UR6, -R0 ;  /* 0x00000006d9037c23 */ /* 0x000fc40008010800 */
[----:B------:R-:W-:Y:S01]  /*10960*/  FADD.FTZ R10, R184, R10 ;  /* 0x0000000ab80a7221 */ /* 0x000fe20000010000 */
[----:B------:R-:W-:Y:S01]  /*10970*/  FADD.FTZ R9, R178, R9 ;  /* 0x00000009b2097221 */ /* 0x000fe20000010000 */
[----:B------:R2:W4:Y:S03]  /*10980*/  MUFU.EX2 R72, R3 ;  /* 0x0000000300487308 */ /* 0x0005260000000800 */
[----:B------:R-:W-:-:S04]  /*10990*/  FADD.FTZ R9, R177, R9 ;  /* 0x00000009b1097221 */ /* 0x000fc80000010000 */
[----:B------:R-:W-:-:S04]  /*109a0*/  FADD.FTZ R9, R174, R9 ;  /* 0x00000009ae097221 */ /* 0x000fc80000010000 */
[----:B------:R-:W-:-:S04]  /*109b0*/  FADD.FTZ R9, R173, R9 ;  /* 0x00000009ad097221 */ /* 0x000fc80000010000 */
[----:B------:R-:W-:Y:S01]  /*109c0*/  FADD.FTZ R9, R247, R9 ;  /* 0x00000009f7097221 */ /* 0x000fe20000010000 */
[----:B--2---:R-:W-:Y:S01]  /*109d0*/  FADD.FTZ R3, R179, R10 ;  /* 0x0000000ab3037221 */ /* 0x004fe20000010000 */
[----:B------:R-:W-:Y:S02]  /*109e0*/  FFMA.FTZ R10, R218, UR6, -R0 ;  /* 0x00000006da0a7c23 */ /* 0x000fe40008010800 */
[----:B------:R-:W-:Y:S01]  /*109f0*/  FADD.FTZ R9, R251, R9 ;  /* 0x00000009fb097221 */ /* 0x000fe20000010000 */
[----:B----4-:R-:W-:Y:S01]  /*10a00*/  F2FP.BF16.F32.PACK_AB R5, R72, R73 ;  /* 0x000000494805723e */ /* 0x010fe200000010ff */
[----:B------:R-:W-:Y:S01]  /*10a10*/  FADD.FTZ R3, R176, R3 ;  /* 0x00000003b0037221 */ /* 0x000fe20000010000 */
[----:B------:R2:W-:Y:S01]  /*10a20*/  MUFU.EX2 R67, R10 ;  /* 0x0000000a00437308 */ /* 0x0005e20000000800 */
[----:B------:R-:W-:Y:S02]  /*10a30*/  FADD.FTZ R9, R250, R9 ;  /* 0x00000009fa097221 */ /* 0x000fe40000010000 */
[----:B------:R-:W-:-:S02]  /*10a40*/  FADD.FTZ R3, R172, R3 ;  /* 0x00000003ac037221 */ /* 0x000fc40000010000 */
[----:B------:R-:W-:Y:S02]  /*10a50*/  FADD.FTZ R9, R246, R9 ;  /* 0x00000009f6097221 */ /* 0x000fe40000010000 */
[----:B------:R-:W-:Y:S02]  /*10a60*/  FADD.FTZ R3, R252, R3 ;  /* 0x00000003fc037221 */ /* 0x000fe40000010000 */
[----:B------:R-:W-:Y:S02]  /*10a70*/  FADD.FTZ R9, R240, R9 ;  /* 0x00000009f0097221 */ /* 0x000fe40000010000 */
[----:B------:R-:W-:Y:S02]  /*10a80*/  FADD.FTZ R3, R245, R3 ;  /* 0x00000003f5037221 */ /* 0x000fe40000010000 */
[----:B------:R-:W-:Y:S02]  /*10a90*/  FADD.FTZ R9, R241, R9 ;  /* 0x00000009f1097221 */ /* 0x000fe40000010000 */
[----:B------:R-:W-:Y:S01]  /*10aa0*/  FADD.FTZ R3, R243, R3 ;  /* 0x00000003f3037221 */ /* 0x000fe20000010000 */
[----:B--2---:R-:W-:Y:S01]  /*10ab0*/  FFMA.FTZ R10, R219, UR6, -R0 ;  /* 0x00000006db0a7c23 */ /* 0x004fe20008010800 */
[----:B------:R-:W-:-:S03]  /*10ac0*/  FADD.FTZ R9, R237, R9 ;  /* 0x00000009ed097221 */ /* 0x000fc60000010000 */
[----:B------:R2:W4:Y:S01]  /*10ad0*/  MUFU.EX2 R66, R10 ;  /* 0x0000000a00427308 */ /* 0x0005220000000800 */
[----:B------:R-:W-:-:S04]  /*10ae0*/  FADD.FTZ R9, R236, R9 ;  /* 0x00000009ec097221 */ /* 0x000fc80000010000 */
[----:B------:R-:W-:-:S04]  /*10af0*/  FADD.FTZ R9, R162, R9 ;  /* 0x00000009a2097221 */ /* 0x000fc80000010000 */
[----:B------:R-:W-:-:S04]  /*10b00*/  FADD.FTZ R9, R163, R9 ;  /* 0x00000009a3097221 */ /* 0x000fc80000010000 */
[----:B------:R-:W-:Y:S01]  /*10b10*/  FADD.FTZ R9, R161, R9 ;  /* 0x00000009a1097221 */ /* 0x000fe20000010000 */
[----:B--2---:R-:W-:Y:S01]  /*10b20*/  FADD.FTZ R10, R242, R3 ;  /* 0x00000003f20a7221 */ /* 0x004fe20000010000 */
[----:B------:R-:W-:Y:S01]  /*10b30*/  FFMA.FTZ R3, R220, UR6, -R8 ;  /* 0x00000006dc037c23 */ /* 0x000fe20008010808 */
[----:B----4-:R-:W-:Y:S01]  /*10b40*/  F2FP.BF16.F32.PACK_AB R7, R66, R67 ;  /* 0x000000434207723e */ /* 0x010fe200000010ff */
[----:B------:R-:W-:Y:S02]  /*10b50*/  FADD.FTZ R9, R160, R9 ;  /* 0x00000009a0097221 */ /* 0x000fe40000010000 */
[----:B------:R2:W-:Y:S02]  /*10b60*/  MUFU.EX2 R65, R3 ;  /* 0x0000000300417308 */ /* 0x0005e40000000800 */
[----:B------:R-:W-:Y:S02]  /*10b70*/  FADD.FTZ R9, R152, R9 ;  /* 0x0000000998097221 */ /* 0x000fe40000010000 */
[----:B-1----:R-:W-:Y:S02]  /*10b80*/  HMMA.16816.F32.BF16 R28, R4, R22, R48 ;  /* 0x00000016041c723c */ /* 0x002fe40000041830 */
[----:B------:R-:W-:-:S04]  /*10b90*/  FADD.FTZ R9, R155, R9 ;  /* 0x000000099b097221 */ /* 0x000fc80000010000 */
[----:B------:R-:W-:Y:S02]  /*10ba0*/  FADD.FTZ R9, R154, R9 ;  /* 0x000000099a097221 */ /* 0x000fe40000010000 */
[C---:B------:R-:W-:Y:S01]  /*10bb0*/  HMMA.16816.F32.BF16 R68, R4.reuse, R20, R68 ;  /* 0x000000140444723c */ /* 0x040fe20000041844 */
[----:B------:R-:W1:Y:S01]  /*10bc0*/  LDSM.16.MT88.4 R20, [R77+0x6800] ;  /* 0x006800004d14783b */ /* 0x000e620000004200 */
[----:B------:R-:W-:Y:S01]  /*10bd0*/  FADD.FTZ R9, R153, R9 ;  /* 0x0000000999097221 */ /* 0x000fe20000010000 */
[----:B--2---:R-:W-:Y:S01]  /*10be0*/  FADD.FTZ R3, R244, R10 ;  /* 0x0000000af4037221 */ /* 0x004fe20000010000 */
[----:B------:R-:W-:Y:S02]  /*10bf0*/  FFMA.FTZ R10, R221, UR6, -R8 ;  /* 0x00000006dd0a7c23 */ /* 0x000fe40008010808 */
[----:B------:R-:W-:Y:S02]  /*10c00*/  FADD.FTZ R9, R140, R9 ;  /* 0x000000098c097221 */ /* 0x000fe40000010000 */
[----:B---3--:R-:W-:Y:S01]  /*10c10*/  HMMA.16816.F32.BF16 R36, R4, R18, R40 ;  /* 0x000000120424723c */ /* 0x008fe20000041828 */
[----:B------:R-:W-:Y:S01]  /*10c20*/  FADD.FTZ R3, R167, R3 ;  /* 0x00000003a7037221 */ /* 0x000fe20000010000 */
[----:B------:R2:W3:Y:S01]  /*10c30*/  MUFU.EX2 R64, R10 ;  /* 0x0000000a00407308 */ /* 0x0004e20000000800 */
[----:B------:R-:W-:-:S02]  /*10c40*/  FADD.FTZ R9, R143, R9 ;  /* 0x000000098f097221 */ /* 0x000fc40000010000 */
[----:B------:R-:W-:Y:S02]  /*10c50*/  FADD.FTZ R3, R166, R3 ;  /* 0x00000003a6037221 */ /* 0x000fe40000010000 */
[----:B------:R-:W-:Y:S01]  /*10c60*/  FADD.FTZ R9, R142, R9 ;  /* 0x000000098e097221 */ /* 0x000fe20000010000 */
[C---:B------:R-:W-:Y:S01]  /*10c70*/  HMMA.16816.F32.BF16 R40, R4.reuse, R12, R44 ;  /* 0x0000000c0428723c */ /* 0x040fe2000004182c */
[----:B------:R-:W-:Y:S02]  /*10c80*/  FADD.FTZ R3, R165, R3 ;  /* 0x00000003a5037221 */ /* 0x000fe40000010000 */
[----:B------:R-:W-:Y:S02]  /*10c90*/  FADD.FTZ R9, R141, R9 ;  /* 0x000000098d097221 */ /* 0x000fe40000010000 */
[----:B------:R-:W-:Y:S01]  /*10ca0*/  FADD.FTZ R3, R164, R3 ;  /* 0x00000003a4037221 */ /* 0x000fe20000010000 */
[----:B------:R-:W-:Y:S01]  /*10cb0*/  LDSM.16.MT88.4 R140, [R53+0x11800] ;  /* 0x01180000358c783b */ /* 0x000fe20000004200 */
[----:B------:R-:W-:Y:S01]  /*10cc0*/  FADD.FTZ R9, R132, R9 ;  /* 0x0000000984097221 */ /* 0x000fe20000010000 */
[----:B------:R-:W-:Y:S01]  /*10cd0*/  HMMA.16816.F32.BF16 R144, R4, R16, R144 ;  /* 0x000000100490723c */ /* 0x000fe20000041890 */
[----:B------:R-:W-:Y:S01]  /*10ce0*/  FADD.FTZ R3, R159, R3 ;  /* 0x000000039f037221 */ /* 0x000fe20000010000 */
[----:B------:R-:W-:Y:S01]  /*10cf0*/  LDSM.16.MT88.4 R16, [R52+0x7000] ;  /* 0x007000003410783b */ /* 0x000fe20000004200 */
[----:B--2---:R-:W-:Y:S01]  /*10d00*/  FFMA.FTZ R10, R222, UR6, -R8 ;  /* 0x00000006de0a7c23 */ /* 0x004fe20008010808 */
[----:B------:R-:W-:Y:S01]  /*10d10*/  FADD.FTZ R9, R133, R9 ;  /* 0x0000000985097221 */ /* 0x000fe20000010000 */
[----:B------:R-:W-:-:S02]  /*10d20*/  FADD.FTZ R3, R158, R3 ;  /* 0x000000039e037221 */ /* 0x000fc40000010000 */
[----:B------:R2:W-:Y:S01]  /*10d30*/  MUFU.EX2 R51, R10 ;  /* 0x0000000a00337308 */ /* 0x0005e20000000800 */
[----:B------:R-:W-:Y:S01]  /*10d40*/  FADD.FTZ R9, R131, R9 ;  /* 0x0000000983097221 */ /* 0x000fe20000010000 */
[----:B------:R-:W-:Y:S01]  /*10d50*/  FADD.FTZ R3, R157, R3 ;  /* 0x000000039d037221 */ /* 0x000fe20000010000 */
[C---:B------:R-:W-:Y:S01]  /*10d60*/  HMMA.16816.F32.BF16 R56, R4.reuse, R14, R56 ;  /* 0x0000000e0438723c */ /* 0x040fe20000041838 */
[----:B------:R-:W4:Y:S01]  /*10d70*/  LDSM.16.MT88.4 R12, [R54+0x11000] ;  /* 0x01100000360c783b */ /* 0x000f220000004200 */
[----:B------:R-:W-:Y:S01]  /*10d80*/  FADD.FTZ R9, R130, R9 ;  /* 0x0000000982097221 */ /* 0x000fe20000010000 */
[----:B------:R-:W-:Y:S02]  /*10d90*/  FADD.FTZ R3, R156, R3 ;  /* 0x000000039c037221 */ /* 0x000fe40000010000 */
[----:B------:R-:W-:Y:S01]  /*10da0*/  LDSM.16.MT88.4 R156, [R52+0x7800] ;  /* 0x00780000349c783b */ /* 0x000fe20000004200 */
[----:B------:R-:W-:Y:S01]  /*10db0*/  FADD.FTZ R9, R122, R9 ;  /* 0x000000097a097221 */ /* 0x000fe20000010000 */
[----:B------:R-:W-:Y:S01]  /*10dc0*/  FADD.FTZ R3, R151, R3 ;  /* 0x0000000397037221 */ /* 0x000fe20000010000 */
[----:B-1----:R-:W-:Y:S03]  /*10dd0*/  HMMA.16816.F32.BF16 R60, R4, R20, R60 ;  /* 0x00000014043c723c */ /* 0x002fe6000004183c */
[----:B------:R-:W-:Y:S01]  /*10de0*/  FADD.FTZ R3, R150, R3 ;  /* 0x0000000396037221 */ /* 0x000fe20000010000 */
[----:B--2---:R-:W-:-:S03]  /*10df0*/  FFMA.FTZ R10, R223, UR6, -R8 ;  /* 0x00000006df0a7c23 */ /* 0x004fc60008010808 */
[----:B------:R-:W-:Y:S01]  /*10e00*/  FADD.FTZ R3, R149, R3 ;  /* 0x0000000395037221 */ /* 0x000fe20000010000 */
[----:B------:R-:W-:Y:S01]  /*10e10*/  HMMA.16816.F32.BF16 R32, R4, R22, R32 ;  /* 0x000000160420723c */ /* 0x000fe20000041820 */
[----:B---3--:R-:W-:Y:S01]  /*10e20*/  F2FP.BF16.F32.PACK_AB R4, R64, R65 ;  /* 0x000000414004723e */ /* 0x008fe200000010ff */
[----:B------:R1:W2:Y:S01]  /*10e30*/  MUFU.EX2 R50, R10 ;  /* 0x0000000a00327308 */ /* 0x0002a20000000800 */
[----:B------:R-:W-:Y:S01]  /*10e40*/  FADD.FTZ R3, R148, R3 ;  /* 0x0000000394037221 */ /* 0x000fe20000010000 */
[----:B------:R-:W3:Y:S03]  /*10e50*/  LDSM.16.MT88.4 R20, [R77+0x7000] ;  /* 0x007000004d14783b */ /* 0x000ee60000004200 */
[----:B------:R-:W-:Y:S01]  /*10e60*/  FADD.FTZ R3, R139, R3 ;  /* 0x000000038b037221 */ /* 0x000fe20000010000 */
[----:B------:R-:W-:Y:S03]  /*10e70*/  LDSM.16.MT88.4 R148, [R54+0x11800] ;  /* 0x011800003694783b */ /* 0x000fe60000004200 */
[----:B------:R-:W-:-:S04]  /*10e80*/  FADD.FTZ R3, R137, R3 ;  /* 0x0000000389037221 */ /* 0x000fc80000010000 */
[----:B------:R-:W-:Y:S01]  /*10e90*/  FADD.FTZ R3, R136, R3 ;  /* 0x0000000388037221 */ /* 0x000fe20000010000 */
[----:B-1----:R-:W-:-:S03]  /*10ea0*/  FFMA.FTZ R10, R224, UR6, -R0 ;  /* 0x00000006e00a7c23 */ /* 0x002fc60008010800 */
[----:B------:R-:W-:Y:S01]  /*10eb0*/  FADD.FTZ R3, R138, R3 ;  /* 0x000000038a037221 */ /* 0x000fe20000010000 */
[----:B--2---:R-:W-:Y:S01]  /*10ec0*/  F2FP.BF16.F32.PACK_AB R6, R50, R51 ;  /* 0x000000333206723e */ /* 0x004fe200000010ff */
        /* <DEDUP_REMOVED lines=12> */
[----:B-1----:R-:W-:Y:S01]  /*10f90*/  FFMA.FTZ R10, R226, UR6, -R0 ;  /* 0x00000006e20a7c23 */ /* 0x002fe20008010800 */
[----:B--2---:R-:W-:Y:S02]  /*10fa0*/  F2FP.BF16.F32.PACK_AB R5, R48, R49 ;  /* 0x000000313005723e */ /* 0x004fe400000010ff */
[----:B------:R-:W-:Y:S01]  /*10fb0*/  FADD.FTZ R3, R110, R3 ;  /* 0x000000036e037221 */ /* 0x000fe20000010000 */
[----:B------:R1:W-:Y:S03]  /*10fc0*/  MUFU.EX2 R47, R10 ;  /* 0x0000000a002f7308 */ /* 0x0003e60000000800 */
[----:B------:R-:W-:-:S04]  /*10fd0*/  FADD.FTZ R3, R109, R3 ;  /* 0x000000036d037221 */ /* 0x000fc80000010000 */
[----:B------:R-:W-:-:S04]  /*10fe0*/  FADD.FTZ R3, R108, R3 ;  /* 0x000000036c037221 */ /* 0x000fc80000010000 */
[----:B------:R-:W-:Y:S01]  /*10ff0*/  FADD.FTZ R3, R99, R3 ;  /* 0x0000000363037221 */ /* 0x000fe20000010000 */
[----:B-1----:R-:W-:-:S04]  /*11000*/  FFMA.FTZ R10, R227, UR6, -R0 ;  /* 0x00000006e30a7c23 */ /* 0x002fc80008010800 */
[----:B------:R1:W2:Y:S02]  /*11010*/  MUFU.EX2 R46, R10 ;  /* 0x0000000a002e7308 */ /* 0x0002a40000000800 */
[----:B-1----:R-:W-:Y:S01]  /*11020*/  FFMA.FTZ R10, R228, UR6, -R8 ;  /* 0x00000006e40a7c23 */ /* 0x002fe20008010808 */
[----:B--2---:R-:W-:-:S05]  /*11030*/  F2FP.BF16.F32.PACK_AB R7, R46, R47 ;  /* 0x0000002f2e07723e */ /* 0x004fca00000010ff */
[----:B------:R1:W-:Y:S02]  /*11040*/  MUFU.EX2 R45, R10 ;  /* 0x0000000a002d7308 */ /* 0x0003e40000000800 */
[C---:B------:R-:W-:Y:S08]  /*11050*/  HMMA.16816.F32.BF16 R28, R4.reuse, R26, R28 ;  /* 0x0000001a041c723c */ /* 0x040ff0000004181c */
[----:B------:R-:W-:Y:S01]  /*11060*/  HMMA.16816.F32.BF16 R68, R4, R24, R68 ;  /* 0x000000180444723c */ /* 0x000fe20000041844 */
[----:B-1----:R-:W-:-:S07]  /*11070*/  FFMA.FTZ R10, R229, UR6, -R8 ;  /* 0x00000006e50a7c23 */ /* 0x002fce0008010808 */
[C---:B----4-:R-:W-:Y:S01]  /*11080*/  HMMA.16816.F32.BF16 R144, R4.reuse, R12, R144 ;  /* 0x0000000c0490723c */ /* 0x050fe20000041890 */
[----:B------:R1:W2:Y:S07]  /*11090*/  MUFU.EX2 R44, R10 ;  /* 0x0000000a002c7308 */ /* 0x0002ae0000000800 */
[C---:B------:R-:W-:Y:S08]  /*110a0*/  HMMA.16816.F32.BF16 R40, R4.reuse, R16, R40 ;  /* 0x000000100428723c */ /* 0x040ff00000041828 */
[----:B---3--:R-:W-:Y:S01]  /*110b0*/  HMMA.16816.F32.BF16 R160, R4, R20, R60 ;  /* 0x0000001404a0723c */ /* 0x008fe2000004183c */
[----:B-1----:R-:W-:Y:S01]  /*110c0*/  FFMA.FTZ R10, R230, UR6, -R8 ;  /* 0x00000006e60a7c23 */ /* 0x002fe20008010808 */
[----:B--2---:R-:W-:-:S03]  /*110d0*/  F2FP.BF16.F32.PACK_AB R164, R44, R45 ;  /* 0x0000002d2ca4723e */ /* 0x004fc600000010ff */
[----:B------:R1:W-:Y:S03]  /*110e0*/  MUFU.EX2 R26, R10 ;  /* 0x0000000a001a7308 */ /* 0x0003e60000000800 */
[----:B------:R-:W-:Y:S01]  /*110f0*/  HMMA.16816.F32.BF16 R12, R4, R14, R36 ;  /* 0x0000000e040c723c */ /* 0x000fe20000041824 */
[-C--:B------:R-:W-:Y:S02]  /*11100*/  MOV R36, R76.reuse ;  /* 0x0000004c00247202 */ /* 0x080fe40000000f00 */
[----:B------:R-:W-:-:S05]  /*11110*/  @P1 MOV R36, R76 ;  /* 0x0000004c00241202 */ /* 0x000fca0000000f00 */
[----:B------:R-:W-:Y:S01]  /*11120*/  HMMA.16816.F32.BF16 R16, R4, R18, R56 ;  /* 0x000000120410723c */ /* 0x000fe20000041838 */
[----:B-1----:R-:W-:Y:S01]  /*11130*/  FFMA.FTZ R10, R231, UR6, -R8 ;  /* 0x00000006e70a7c23 */ /* 0x002fe20008010808 */
[----:B------:R-:W-:Y:S01]  /*11140*/  FADD.FTZ R8, R125, R9 ;  /* 0x000000097d087221 */ /* 0x000fe20000010000 */
[----:B------:R-:W-:-:S05]  /*11150*/  FFMA.FTZ R9, R232, UR6, -R0 ;  /* 0x00000006e8097c23 */ /* 0x000fca0008010800 */
[----:B------:R-:W-:Y:S01]  /*11160*/  HMMA.16816.F32.BF16 R20, R4, R22, R32 ;  /* 0x000000160414723c */ /* 0x000fe20000041820 */
[----:B------:R-:W1:Y:S01]  /*11170*/  MUFU.EX2 R25, R10 ;  /* 0x0000000a00197308 */ /* 0x000e620000000800 */
[----:B------:R-:W-:Y:S01]  /*11180*/  FADD.FTZ R8, R124, R8 ;  /* 0x000000087c087221 */ /* 0x000fe20000010000 */
[----:B------:R-:W2:Y:S03]  /*11190*/  LDSM.16.MT88.4 R4, [R77+0x7800] ;  /* 0x007800004d04783b */ /* 0x000ea60000004200 */
[----:B------:R-:W-:-:S03]  /*111a0*/  FADD.FTZ R8, R123, R8 ;  /* 0x000000087b087221 */ /* 0x000fc60000010000 */
[----:B------:R3:W-:Y:S01]  /*111b0*/  MUFU.EX2 R24, R9 ;  /* 0x0000000900187308 */ /* 0x0007e20000000800 */
[----:B------:R-:W-:-:S04]  /*111c0*/  FADD.FTZ R8, R113, R8 ;  /* 0x0000000871087221 */ /* 0x000fc80000010000 */
[----:B------:R-:W-:-:S04]  /*111d0*/  FADD.FTZ R8, R115, R8 ;  /* 0x0000000873087221 */ /* 0x000fc80000010000 */
[----:B------:R-:W-:Y:S01]  /*111e0*/  FADD.FTZ R8, R114, R8 ;  /* 0x0000000872087221 */ /* 0x000fe20000010000 */
[----:B-1----:R-:W-:-:S03]  /*111f0*/  F2FP.BF16.F32.PACK_AB R166, R25, R26 ;  /* 0x0000001a19a6723e */ /* 0x002fc600000010ff */
[----:B------:R-:W-:Y:S01]  /*11200*/  FADD.FTZ R8, R112, R8 ;  /* 0x0000000870087221 */ /* 0x000fe20000010000 */
[----:B---3--:R-:W-:-:S03]  /*11210*/  FFMA.FTZ R9, R233, UR6, -R0 ;  /* 0x00000006e9097c23 */ /* 0x008fc60008010800 */
[----:B------:R-:W-:Y:S01]  /*11220*/  FADD.FTZ R8, R103, R8 ;  /* 0x0000000867087221 */ /* 0x000fe20000010000 */
[----:B------:R1:W3:Y:S03]  /*11230*/  MUFU.EX2 R11, R9 ;  /* 0x00000009000b7308 */ /* 0x0002e60000000800 */
[----:B------:R-:W-:Y:S01]  /*11240*/  FADD.FTZ R8, R105, R8 ;  /* 0x0000000869087221 */ /* 0x000fe20000010000 */
[----:B-1----:R-:W-:Y:S01]  /*11250*/  FFMA.FTZ R9, R234, UR6, -R0 ;  /* 0x00000006ea097c23 */ /* 0x002fe20008010800 */
[----:B---3--:R-:W-:-:S03]  /*11260*/  F2FP.BF16.F32.PACK_AB R165, R11, R24 ;  /* 0x000000180ba5723e */ /* 0x008fc600000010ff */
        /* <DEDUP_REMOVED lines=58> */
[----:B------:R-:W-:-:S02]  /*11610*/  FADD.FTZ R0, R9, R0 ;  /* 0x0000000009007221 */ /* 0x000fc40000010000 */
[----:B------:R2:W-:Y:S04]  /*11620*/  STL [R1+0x1c], R4 ;  /* 0x00001c0401007387 */ /* 0x0005e80000100800 */
[----:B------:R2:W-:Y:S01]  /*11630*/  STL [R1+0x20], R0 ;  /* 0x0000200001007387 */ /* 0x0005e20000100800 */
[----:B------:R-:W-:Y:S11]  /*11640*/  BRA.U UP0, `(.L_x_3097) ;  /* 0x0000000100047547 */ /* 0x000ff6000b800000 */
.L_x_3091:
[----:B------:R-:W-:-:S12]  /*11650*/  UIADD3 UR16, UPT, UPT, UR4, -0x1, URZ ;  /* 0xffffffff04107890 */ /* 0x000fd8000fffe0ff */
.L_x_3097:
[----:B------:R-:W-:-:S09]  /*11660*/  UISETP.GE.AND UP0, UPT, UR16, UR14, UPT ;  /* 0x0000000e1000728c */ /* 0x000fd2000bf06270 */
[----:B------:R-:W-:Y:S05]  /*11670*/  BRA.U !UP0, `(.L_x_3098) ;  /* 0x0000006108747547 */ /* 0x000fea000b800000 */
[----:B------:R-:W3:Y:S01]  /*11680*/  S2R R5, SR_TID.X ;  /* 0x0000000000057919 */ /* 0x000ee20000002100 */
[----:B------:R-:W4:Y:S01]  /*11690*/  S2UR UR10, SR_CgaCtaId ;  /* 0x00000000000a79c3 */ /* 0x000f220000008800 */
[----:B------:R-:W-:Y:S01]  /*116a0*/  UISETP.NE.U32.AND UP0, UPT, UR12, URZ, UPT ;  /* 0x000000ff0c00728c */ /* 0x000fe2000bf05070 */
[----:B------:R-:W-:Y:S01]  /*116b0*/  IMAD.MOV.U32 R133, RZ, RZ, R3 ;  /* 0x000000ffff857224 */ /* 0x000fe200078e0003 */
[----:B------:R-:W5:Y:S01]  /*116c0*/  S2R R6, SR_TID.X ;  /* 0x0000000000067919 */ /* 0x000f620000002100 */
[----:B------:R-:W-:Y:S01]  /*116d0*/  ULEA UR11, UR16, 0x100, 0x8 ;  /* 0x00000100100b7891 */ /* 0x000fe2000f8e40ff */
[----:B------:R-:W-:Y:S01]  /*116e0*/  IMAD.MOV.U32 R132, RZ, RZ, R36 ;  /* 0x000000ffff847224 */ /* 0x000fe200078e0024 */
[----:B------:R-:W-:Y:S01]  /*116f0*/  UISETP.NE.AND.EX UP0, UPT, UR13, URZ, UPT, UP0 ;  /* 0x000000ff0d00728c */ /* 0x000fe2000bf05300 */
[----:B--2---:R-:W2:Y:S01]  /*11700*/  S2R R4, SR_TID.X ;  /* 0x0000000000047919 */ /* 0x004ea20000002100 */
[----:B------:R-:W-:Y:S01]  /*11710*/  UIADD3 UR13, UPT, UPT, UR16, 0x1, URZ ;  /* 0x00000001100d7890 */ /* 0x000fe2000fffe0ff */
[----:B------:R-:W1:Y:S03]  /*11720*/  LDCU UR12, c[0x0][0x50c] ;  /* 0x0000a180ff0c77ac */ /* 0x000e660008000800 */
[----:B------:R-:W-:Y:S01]  /*11730*/  PLOP3.LUT P1, PT, PT, PT, UP0, 0x80, 0x8 ;  /* 0x000000000008781c */ /* 0x000fe20003f2f008 */
[----:B------:R-:W-:Y:S01]  /*11740*/  UMOV UR16, 0x400 ;  /* 0x0000040000107882 */ /* 0x000fe20000000000 */
[----:B------:R-:W1:Y:S01]  /*11750*/  LDCU UR4, c[0x0][0x45c] ;  /* 0x00008b80ff0477ac */ /* 0x000e620008000800 */
[----:B------:R-:W1:Y:S01]  /*11760*/  LDCU.64 UR6, c[0x0][0x3a0] ;  /* 0x00007400ff0677ac */ /* 0x000e620008000a00 */
[----:B------:R-:W1:Y:S01]  /*11770*/  LDCU.64 UR8, c[0x0][0x3a8] ;  /* 0x00007500ff0877ac */ /* 0x000e620008000a00 */
[----:B---3--:R-:W-:-:S02]  /*11780*/  IMAD.SHL.U32 R5, R5, 0x40, RZ ;  /* 0x0000004005057824 */ /* 0x008fc400078e00ff */
[----:B-----5:R-:W-:-:S03]  /*11790*/  IMAD.SHL.U32 R6, R6, 0x8, RZ ;  /* 0x0000000806067824 */ /* 0x020fc600078e00ff */
[----:B------:R-:W-:Y:S02]  /*117a0*/  LOP3.LUT R0, R5, 0x1c0, RZ, 0xc0, !PT ;  /* 0x000001c005007812 */ /* 0x000fe400078ec0ff */
[----:B--2---:R-:W-:Y:S02]  /*117b0*/  SHF.R.U32.HI R4, RZ, 0x1, R4 ;  /* 0x00000001ff047819 */ /* 0x004fe40000011604 */
[----:B------:R-:W-:-:S04]  /*117c0*/  LOP3.LUT R0, R0, 0x38, R6, 0xf8, !PT ;  /* 0x0000003800007812 */ /* 0x000fc800078ef806 */
[----:B------:R-:W-:-:S04]  /*117d0*/  LOP3.LUT R0, R0, 0x8, R4, 0x78, !PT ;  /* 0x0000000800007812 */ /* 0x000fc800078e7804 */
[----:B------:R-:W-:-:S04]  /*117e0*/  LOP3.LUT R135, R0, 0x200, R5, 0xf8, !PT ;  /* 0x0000020000877812 */ /* 0x000fc800078ef805 */
[----:B------:R-:W-:Y:S01]  /*117f0*/  LEA R135, R135, UR5, 0x1 ;  /* 0x0000000587877c11 */ /* 0x000fe2000f8e08ff */
[----:B----4-:R-:W-:-:S04]  /*11800*/  ULEA UR5, UR10, UR16, 0x18 ;  /* 0x000000100a057291 */ /* 0x010fc8000f8ec0ff */
[----:B------:R-:W-:Y:S02]  /*11810*/  IMAD.IADD R236, R2, 0x1, R135 ;  /* 0x0000000102ec7824 */ /* 0x000fe400078e0287 */
[C---:B------:R-:W-:Y:S02]  /*11820*/  VIADD R0, R135.reuse, 0xa040 ;  /* 0x0000a04087007836 */ /* 0x040fe40000000000 */
[----:B------:R-:W-:-:S03]  /*11830*/  VIADD R2, R135, 0xa000 ;  /* 0x0000a00087027836 */ /* 0x000fc60000000000 */
[----:B------:R2:W-:Y:S04]  /*11840*/  STL [R1+0x24], R0 ;  /* 0x0000240001007387 */ /* 0x0005e80000100800 */
[----:B-1----:R2:W-:Y:S02]  /*11850*/  STL [R1+0x28], R2 ;  /* 0x0000280201007387 */ /* 0x0025e40000100800 */
.L_x_3102:
[----:B---3--:R-:W3:Y:S01]  /*11860*/  LDL R5, [R1+0x18] ;  /* 0x0000180001057983 */ /* 0x008ee20000100800 */
[----:B--2---:R-:W1:Y:S01]  /*11870*/  @!P1 LDC R2, c[0x0][0x3c0] ;  /* 0x0000f000ff029b82 */ /* 0x004e620000000800 */
[----:B------:R-:W-:Y:S04]  /*11880*/  DEPBAR.LE SB0, 0x0 ;  /* 0x000080000000791a */ /* 0x000fe80000000000 */
[----:B------:R-:W2:Y:S01]  /*11890*/  LDL R4, [R1+0x14] ;  /* 0x0000140001047983 */ /* 0x000ea20000100800 */
[----:B------:R-:W-:Y:S02]  /*118a0*/  IMAD.MOV.U32 R0, RZ, RZ, RZ ;  /* 0x000000ffff007224 */ /* 0x000fe400078e00ff */
[----:B------:R-:W4:Y:S01]  /*118b0*/  LDC R15, c[0x0][0x3c4] ;  /* 0x0000f100ff0f7b82 */ /* 0x000f220000000800 */
[----:B------:R-:W5:Y:S07]  /*118c0*/  S2R R239, SR_TID.X ;  /* 0x0000000000ef7919 */ /* 0x000f6e0000002100 */
[----:B------:R-:W-:Y:S01]  /*118d0*/  BAR.SYNC.DEFER_BLOCKING 0x0 ;  /* 0x0000000000007b1d */ /* 0x000fe20000010000 */
[----:B------:R-:W-:Y:S02]  /*118e0*/  @!P1 IADD3 R3, P0, PT, RZ, -R0, RZ ;  /* 0x80000000ff039210 */ /* 0x000fe40007f1e0ff */
[C---:B-----5:R-:W-:Y:S01]  /*118f0*/  SHF.L.U32 R11, R239.reuse, 0x3, RZ ;  /* 0x00000003ef0b7819 */ /* 0x060fe200000006ff */
[----:B-1----:R-:W-:Y:S01]  /*11900*/  @!P1 IMAD.SHL.U32 R0, R2, 0x100, RZ ;  /* 0x0000010002009824 */ /* 0x002fe200078e00ff */
[----:B------:R-:W-:Y:S04]  /*11910*/  LOP3.LUT R13, R239, 0x38, RZ, 0xc0, !PT ;  /* 0x00000038ef0d7812 */ /* 0x000fe800078ec0ff */
[----:B------:R-:W-:Y:S04]  /*11920*/  @!P1 IADD3.X R0, PT, PT, RZ, ~R0, RZ, P0, !PT ;  /* 0x80000000ff009210 */ /* 0x000fe800007fe4ff */
[----:B------:R-:W-:Y:S01]  /*11930*/  @!P1 SHF.R.S64 R3, R3, 0x1f, R0 ;  /* 0x0000001f03039819 */ /* 0x000fe20000001000 */
[----:B---3--:R-:W-:Y:S03]  /*11940*/  IMAD.MOV.U32 R10, RZ, RZ, R5 ;  /* 0x000000ffff0a7224 */ /* 0x008fe600078e0005 */
[----:B------:R-:W-:Y:S05]  /*11950*/  @!P1 IADD3 R5, P0, PT, R5, R3, RZ ;  /* 0x0000000305059210 */ /* 0x000fea0007f1e0ff */
[----:B------:R1:W-:Y:S01]  /*11960*/  @!P1 STL [R1+0x18], R5 ;  /* 0x0000180501009387 */ /* 0x0003e20000100800 */
[-C--:B--2---:R-:W-:Y:S01]  /*11970*/  MOV R9, R4.reuse ;  /* 0x0000000400097202 */ /* 0x084fe20000000f00 */
[----:B------:R-:W-:Y:S01]  /*11980*/  IMAD.MOV.U32 R16, RZ, RZ, R5 ;  /* 0x000000ffff107224 */ /* 0x000fe200078e0005 */
[----:B------:R-:W-:Y:S05]  /*11990*/  @!P1 LEA.HI.X.SX32 R4, R0, R4, 0x1, P0 ;  /* 0x0000000400049211 */ /* 0x000fea00000f0eff */
[----:B------:R1:W-:Y:S01]  /*119a0*/  @!P1 STL [R1+0x14], R4 ;  /* 0x0000140401009387 */ /* 0x0003e20000100800 */
[----:B------:R-:W-:Y:S01]  /*119b0*/  IMAD.MOV.U32 R17, RZ, RZ, R4 ;  /* 0x000000ffff117224 */ /* 0x000fe200078e0004 */
[----:B----4-:R-:W-:Y:S06]  /*119c0*/  @!P1 BRA `(.L_x_3099) ;  /* 0x0000000400009947 */ /* 0x010fec0003800000 */
[----:B------:R-:W2:Y:S01]  /*119d0*/  LDC R12, c[0x0][0x4f0] ;  /* 0x00013c00ff0c7b82 */ /* 0x000ea20000000800 */
[----:B------:R-:W-:Y:S01]  /*119e0*/  UIADD3 UR10, UPT, UPT, UR11, -0x100, URZ ;  /* 0xffffff000b0a7890 */ /* 0x000fe2000fffe0ff */
[----:B-1----:R-:W-:Y:S05]  /*119f0*/  IABS R4, UR11 ;  /* 0x0000000b00047c13 */ /* 0x002fea0008000000 */
[----:B------:R-:W-:Y:S05]  /*11a00*/  IMAD.U32 R5, RZ, RZ, UR10 ;  /* 0x0000000aff057e24 */ /* 0x000fea000f8e00ff */
[----:B------:R-:W-:Y:S02]  /*11a10*/  IABS R5, R5 ;  /* 0x0000000500057213 */ /* 0x000fe40000000000 */
[----:B--2---:R-:W-:Y:S04]  /*11a20*/  IABS R7, R12 ;  /* 0x0000000c00077213 */ /* 0x004fe80000000000 */
        /* <DEDUP_REMOVED lines=22> */
[----:B------:R-:W-:Y:S02]  /*11b90*/  LOP3.LUT R3, R12, UR10, RZ, 0x3c, !PT ;  /* 0x0000000a0c037c12 */ /* 0x000fe4000f8e3cff */
[----:B------:R-:W-:Y:S02]  /*11ba0*/  ISETP.GE.U32.AND P6, PT, R4, R7, PT ;  /* 0x000000070400720c */ /* 0x000fe40003fc6070 */
[----:B------:R-:W-:Y:S02]  /*11bb0*/  LOP3.LUT R4, R12, UR11, RZ, 0x3c, !PT ;  /* 0x0000000b0c047c12 */ /* 0x000fe4000f8e3cff */
[----:B------:R-:W-:Y:S02]  /*11bc0*/  ISETP.GE.AND P0, PT, R3, RZ, PT ;  /* 0x000000ff0300720c */ /* 0x000fe40003f06270 */
[----:B------:R-:W-:Y:S02]  /*11bd0*/  ISETP.GE.AND P3, PT, R4, RZ, PT ;  /* 0x000000ff0400720c */ /* 0x000fe40003f66270 */
[----:B------:R-:W-:Y:S02]  /*11be0*/  LOP3.LUT R3, RZ, R12, RZ, 0x33, !PT ;  /* 0x0000000cff037212 */ /* 0x000fe400078e33ff */
[----:B------:R-:W-:Y:S03]  /*11bf0*/  @P5 IADD3 R0, PT, PT, R0, 0x1, RZ ;  /* 0x0000000100005810 */ /* 0x000fe60007ffe0ff */
[----:B------:R-:W-:Y:S04]  /*11c00*/  @P6 VIADD R2, R2, 0x1 ;  /* 0x0000000102026836 */ /* 0x000fe80000000000 */
        /* <DEDUP_REMOVED lines=28> */
.L_x_3099:
[--C-:B------:R-:W-:Y:S01]  /*11dd0*/  LOP3.LUT R3, R13, 0x1f8, R11.reuse, 0x78, !PT ;  /* 0x000001f80d037812 */ /* 0x100fe200078e780b */
[----:B------:R-:W-:Y:S01]  /*11de0*/  UIADD3 UR13, UPT, UPT, UR13, -0x1, URZ ;  /* 0xffffffff0d0d7890 */ /* 0x000fe2000fffe0ff */
[-C--:B------:R-:W-:Y:S02]  /*11df0*/  MOV R6, R16.reuse ;  /* 0x0000001000067202 */ /* 0x080fe40000000f00 */
[----:B------:R-:W-:Y:S01]  /*11e00*/  LOP3.LUT R3, R3, 0x1e00, R11, 0xf8, !PT ;  /* 0x00001e0003037812 */ /* 0x000fe200078ef80b */
[----:B------:R-:W-:Y:S01]  /*11e10*/  UISETP.GT.AND UP0, UPT, UR13, UR14, UPT ;  /* 0x0000000e0d00728c */ /* 0x000fe2000bf04270 */
[-C--:B------:R-:W-:Y:S02]  /*11e20*/  MOV R7, R17.reuse ;  /* 0x0000001100077202 */ /* 0x080fe40000000f00 */
[----:B------:R-:W-:Y:S02]  /*11e30*/  LEA R240, R3, UR5, 0x1 ;  /* 0x0000000503f07c11 */ /* 0x000fe4000f8e08ff */
[C---:B------:R-:W-:Y:S02]  /*11e40*/  SHF.L.U32 R14, R2.reuse, 0x5, RZ ;  /* 0x00000005020e7819 */ /* 0x040fe400000006ff */
[----:B------:R-:W-:Y:S01]  /*11e50*/  SHF.L.U64.HI R0, R2, 0x5, R15 ;  /* 0x0000000502007819 */ /* 0x000fe2000001020f */
[----:B------:R-:W-:Y:S01]  /*11e60*/  @!PT LDS RZ, [RZ] ;  /* 0x00000000fffff984 */ /* 0x000fe20000000800 */
[----:B------:R-:W-:Y:S01]  /*11e70*/  @!PT LDS RZ, [RZ] ;  /* 0x00000000fffff984 */ /* 0x000fe20000000800 */
[----:B------:R-:W-:Y:S01]  /*11e80*/  @!PT LDS RZ, [RZ] ;  /* 0x00000000fffff984 */ /* 0x000fe20000000800 */
[----:B------:R3:W-:Y:S01]  /*11e90*/  LDGSTS.E.BYPASS.LTC128B.128 [R240+0xa000], desc[UR18][R6.64] ;  /* 0x0a00000006f07fae */ /* 0x0007e2000b981a12 */
[----:B-1----:R-:W-:Y:S02]  /*11ea0*/  IADD3 R4, P0, PT, R14, R16, RZ ;  /* 0x000000100e047210 */ /* 0x002fe40007f1e0ff */
[----:B------:R-:W-:Y:S02]  /*11eb0*/  MOV R237, 0x20 ;  /* 0x0000002000ed7802 */ /* 0x000fe40000000f00 */
[----:B------:R-:W-:Y:S02]  /*11ec0*/  IADD3.X R5, PT, PT, R0, R17, RZ, P0, !PT ;  /* 0x0000001100057210 */ /* 0x000fe400007fe4ff */
[----:B------:R-:W-:Y:S03]  /*11ed0*/  IADD3 R2, P2, PT, R4, R14, RZ ;  /* 0x0000000e04027210 */ /* 0x000fe60007f5e0ff */
[----:B------:R1:W-:Y:S01]  /*11ee0*/  LDGSTS.E.BYPASS.LTC128B.128 [R240+0xa800], desc[UR18][R4.64] ;  /* 0x0a80000004f07fae */ /* 0x0003e2000b981a12 */
[----:B------:R-:W-:Y:S02]  /*11ef0*/  IADD3.X R3, PT, PT, R5, R0, RZ, P2, !PT ;  /* 0x0000000005037210 */ /* 0x000fe400017fe4ff */
[----:B------:R-:W-:Y:S04]  /*11f00*/  IADD3 R8, P0, PT, R2, R14, RZ ;  /* 0x0000000e02087210 */ /* 0x000fe80007f1e0ff */
[----:B------:R-:W-:Y:S01]  /*11f10*/  IADD3.X R9, PT, PT, R3, R0, RZ, P0, !PT ;  /* 0x0000000003097210 */ /* 0x000fe200007fe4ff */
[----:B------:R4:W-:Y:S01]  /*11f20*/  LDGSTS.E.BYPASS.LTC128B.128 [R240+0xb000], desc[UR18][R2.64] ;  /* 0x0b00000002f07fae */ /* 0x0009e2000b981a12 */
[----:B------:R-:W-:Y:S04]  /*11f30*/  IADD3 R10, P2, PT, R8, R14, RZ ;  /* 0x0000000e080a7210 */ /* 0x000fe80007f5e0ff */
[----:B------:R-:W-:Y:S02]  /*11f40*/  IADD3.X R11, PT, PT, R9, R0, RZ, P2, !PT ;  /* 0x00000000090b7210 */ /* 0x000fe400017fe4ff */
[----:B------:R-:W-:Y:S01]  /*11f50*/  IADD3 R12, P0, PT, R10, R14, RZ ;  /* 0x0000000e0a0c7210 */ /* 0x000fe20007f1e0ff */
[----:B------:R-:W-:Y:S03]  /*11f60*/  LDGSTS.E.BYPASS.LTC128B.128 [R240+0xb800], desc[UR18][R8.64] ;  /* 0x0b80000008f07fae */ /* 0x000fe6000b981a12 */
[----:B------:R-:W-:Y:S02]  /*11f70*/  IADD3.X R13, PT, PT, R11, R0, RZ, P0, !PT ;  /* 0x000000000b0d7210 */ /* 0x000fe400007fe4ff */
[----:B---3--:R-:W-:Y:S03]  /*11f80*/  IADD3 R6, P2, PT, R12, R14, RZ ;  /* 0x0000000e0c067210 */ /* 0x008fe60007f5e0ff */
[----:B------:R3:W-:Y:S01]  /*11f90*/  LDGSTS.E.BYPASS.LTC128B.128 [R240+0xc000], desc[UR18][R10.64] ;  /* 0x0c0000000af07fae */ /* 0x0007e2000b981a12 */
[----:B------:R-:W-:Y:S02]  /*11fa0*/  IADD3.X R7, PT, PT, R13, R0, RZ, P2, !PT ;  /* 0x000000000d077210 */ /* 0x000fe400017fe4ff */
[----:B-1----:R-:W-:Y:S04]  /*11fb0*/  IADD3 R4, P0, PT, R6, R14, RZ ;  /* 0x0000000e06047210 */ /* 0x002fe80007f1e0ff */
[----:B------:R-:W-:Y:S01]  /*11fc0*/  IADD3.X R5, PT, PT, R7, R0, RZ, P0, !PT ;  /* 0x0000000007057210 */ /* 0x000fe200007fe4ff */
[----:B------:R1:W-:Y:S01]  /*11fd0*/  LDGSTS.E.BYPASS.LTC128B.128 [R240+0xc800], desc[UR18][R12.64] ;  /* 0x0c8000000cf07fae */ /* 0x0003e2000b981a12 */
[----:B----4-:R-:W-:Y:S04]  /*11fe0*/  IADD3 R2, P2, PT, R4, R14, RZ ;  /* 0x0000000e04027210 */ /* 0x010fe80007f5e0ff */
[----:B------:R-:W-:Y:S03]  /*11ff0*/  IADD3.X R3, PT, PT, R5, R0, RZ, P2, !PT ;  /* 0x0000000005037210 */ /* 0x000fe600017fe4ff */
[----:B------:R4:W-:Y:S08]  /*12000*/  LDGSTS.E.BYPASS.LTC128B.128 [R240+0xd000], desc[UR18][R6.64] ;  /* 0x0d00000006f07fae */ /* 0x0009f0000b981a12 */
[----:B------:R5:W-:Y:S01]  /*12010*/  LDGSTS.E.BYPASS.LTC128B.128 [R240+0xd800], desc[UR18][R4.64] ;  /* 0x0d80000004f07fae */ /* 0x000be2000b981a12 */
[----:B---3--:R-:W-:Y:S04]  /*12020*/  IADD3 R10, P0, PT, R2, R14, RZ ;  /* 0x0000000e020a7210 */ /* 0x008fe80007f1e0ff */
[----:B------:R-:W-:Y:S03]  /*12030*/  IADD3.X R11, PT, PT, R3, R0, RZ, P0, !PT ;  /* 0x00000000030b7210 */ /* 0x000fe600007fe4ff */
[----:B------:R3:W-:Y:S01]  /*12040*/  LDGSTS.E.BYPASS.LTC128B.128 [R240+0xe000], desc[UR18][R2.64] ;  /* 0x0e00000002f07fae */ /* 0x0007e2000b981a12 */
[----:B-1----:R-:W-:Y:S04]  /*12050*/  IADD3 R12, P2, PT, R10, R14, RZ ;  /* 0x0000000e0a0c7210 */ /* 0x002fe80007f5e0ff */
[----:B------:R-:W-:Y:S03]  /*12060*/  IADD3.X R13, PT, PT, R11, R0, RZ, P2, !PT ;  /* 0x000000000b0d7210 */ /* 0x000fe600017fe4ff */
[----:B------:R1:W-:Y:S01]  /*12070*/  LDGSTS.E.BYPASS.LTC128B.128 [R240+0xe800], desc[UR18][R10.64] ;  /* 0x0e8000000af07fae */ /* 0x0003e2000b981a12 */
[----:B------:R-:W-:Y:S04]  /*12080*/  IADD3 R8, P0, PT, R12, R14, RZ ;  /* 0x0000000e0c087210 */ /* 0x000fe80007f1e0ff */
[----:B------:R-:W-:Y:S02]  /*12090*/  IADD3.X R9, PT, PT, R13, R0, RZ, P0, !PT ;  /* 0x000000000d097210 */ /* 0x000fe400007fe4ff */
[----:B----4-:R-:W-:Y:S01]  /*120a0*/  IADD3 R6, P2, PT, R8, R14, RZ ;  /* 0x0000000e08067210 */ /* 0x010fe20007f5e0ff */
[----:B------:R-:W-:Y:S03]  /*120b0*/  LDGSTS.E.BYPASS.LTC128B.128 [R240+0xf000], desc[UR18][R12.64] ;  /* 0x0f0000000cf07fae */ /* 0x000fe6000b981a12 */
[----:B------:R-:W-:Y:S02]  /*120c0*/  IADD3.X R7, PT, PT, R9, R0, RZ, P2, !PT ;  /* 0x0000000009077210 */ /* 0x000fe400017fe4ff */
[----:B-----5:R-:W-:Y:S03]  /*120d0*/  IADD3 R4, P0, PT, R6, R14, RZ ;  /* 0x0000000e06047210 */ /* 0x020fe60007f1e0ff */
[----:B------:R-:W-:Y:S01]  /*120e0*/  LDGSTS.E.BYPASS.LTC128B.128 [R240+0xf800], desc[UR18][R8.64] ;  /* 0x0f80000008f07fae */ /* 0x000fe2000b981a12 */
[----:B------:R-:W-:Y:S02]  /*120f0*/  IADD3.X R5, PT, PT, R7, R0, RZ, P0, !PT ;  /* 0x0000000007057210 */ /* 0x000fe400007fe4ff */
[----:B---3--:R-:W-:Y:S04]  /*12100*/  IADD3 R2, P2, PT, R4, R14, RZ ;  /* 0x0000000e04027210 */ /* 0x008fe80007f5e0ff */
[----:B------:R-:W-:Y:S01]  /*12110*/  IADD3.X R3, PT, PT, R5, R0, RZ, P2, !PT ;  /* 0x0000000005037210 */ /* 0x000fe200017fe4ff */
[----:B------:R-:W-:Y:S01]  /*12120*/  LDGSTS.E.BYPASS.LTC128B.128 [R240+0x10000], desc[UR18][R6.64] ;  /* 0x1000000006f07fae */ /* 0x000fe2000b981a12 */
[----:B-1----:R-:W-:Y:S04]  /*12130*/  IADD3 R10, P0, PT, R2, R14, RZ ;  /* 0x0000000e020a7210 */ /* 0x002fe80007f1e0ff */
[----:B------:R-:W-:Y:S03]  /*12140*/  IADD3.X R11, PT, PT, R3, R0, RZ, P0, !PT ;  /* 0x00000000030b7210 */ /* 0x000fe600007fe4ff */
[----:B------:R-:W-:Y:S01]  /*12150*/  LDGSTS.E.BYPASS.LTC128B.128 [R240+0x10800], desc[UR18][R4.64] ;  /* 0x1080000004f07fae */ /* 0x000fe2000b981a12 */
[----:B------:R-:W-:Y:S02]  /*12160*/  LOP3.LUT P0, RZ, R239, 0x2, RZ, 0xc0, !PT ;  /* 0x00000002efff7812 */ /* 0x000fe4000780c0ff */
[----:B------:R-:W-:Y:S02]  /*12170*/  MOV R0, 0x40 ;  /* 0x0000004000007802 */ /* 0x000fe40000000f00 */
[----:B------:R-:W-:Y:S02]  /*12180*/  SEL R237, R237, 0xffffffe0, !P0 ;  /* 0xffffffe0eded7807 */ /* 0x000fe40004000000 */
[----:B------:R-:W-:Y:S01]  /*12190*/  LOP3.LUT P0, RZ, R239, 0x4, RZ, 0xc0, !PT ;  /* 0x00000004efff7812 */ /* 0x000fe2000780c0ff */
[----:B------:R1:W-:Y:S01]  /*121a0*/  LDGSTS.E.BYPASS.LTC128B.128 [R240+0x11000], desc[UR18][R2.64] ;  /* 0x1100000002f07fae */ /* 0x0003e2000b981a12 */
[-C--:B------:R-:W-:Y:S02]  /*121b0*/  IADD3 R172, PT, PT, R238, R237.reuse, RZ ;  /* 0x000000edeeac7210 */ /* 0x080fe40007ffe0ff */
[----:B------:R-:W-:Y:S02]  /*121c0*/  IADD3 R216, PT, PT, R134, R237, RZ ;  /* 0x000000ed86d87210 */ /* 0x000fe40007ffe0ff */
[----:B------:R-:W-:Y:S03]  /*121d0*/  SEL R0, R0, 0xffffffc0, !P0 ;  /* 0xffffffc000007807 */ /* 0x000fe60004000000 */
[----:B------:R3:W-:Y:S01]  /*121e0*/  LDGSTS.E.BYPASS.LTC128B.128 [R240+0x11800], desc[UR18][R10.64] ;  /* 0x118000000af07fae */ /* 0x0007e2000b981a12 */
[-C--:B------:R-:W-:Y:S02]  /*121f0*/  IADD3 R228, PT, PT, R238, R0.reuse, RZ ;  /* 0x00000000eee47210 */ /* 0x080fe40007ffe0ff */
[----:B------:R-:W-:Y:S05]  /*12200*/  IADD3 R0, PT, PT, R134, R0, RZ ;  /* 0x0000000086007210 */ /* 0x000fea0007ffe0ff */
[----:B------:R-:W-:Y:S08]  /*12210*/  LDSM.16.M88.4 R128, [R238] ;  /* 0x00000000ee80783b */ /* 0x000ff00000000200 */
[----:B--2---:R-:W-:Y:S01]  /*12220*/  LDSM.16.M88.4 R16, [R134+0x2800] ;  /* 0x002800008610783b */ /* 0x004fe20000000200 */
[C---:B-1----:R-:W-:Y:S07]  /*12230*/  IADD3 R2, PT, PT, R237.reuse, R0, RZ ;  /* 0x00000000ed027210 */ /* 0x042fee0007ffe0ff */
[----:B------:R-:W-:Y:S08]  /*12240*/  LDSM.16.M88.4 R24, [R134+0x3000] ;  /* 0x003000008618783b */ /* 0x000ff00000000200 */
[----:B---3--:R-:W1:Y:S08]  /*12250*/  LDSM.16.M88.4 R8, [R134+0x2000] ;  /* 0x002000008608783b */ /* 0x008e700000000200 */
[----:B------:R-:W2:Y:S08]  /*12260*/  LDSM.16.M88.4 R32, [R134+0x3800] ;  /* 0x003800008620783b */ /* 0x000eb00000000200 */
[----:B------:R-:W3:Y:S08]  /*12270*/  LDSM.16.M88.4 R40, [R134+0x4000] ;  /* 0x004000008628783b */ /* 0x000ef00000000200 */
[----:B------:R-:W4:Y:S08]  /*12280*/  LDSM.16.M88.4 R48, [R134+0x4800] ;  /* 0x004800008630783b */ /* 0x000f300000000200 */
        /* <DEDUP_REMOVED lines=24> */
[----:B------:R-:W-:Y:S01]  /*12410*/  LDSM.16.M88.4 R232, [R2+0x2000] ;  /* 0x0020000002e8783b */ /* 0x000fe20000000200 */
[----:B-1----:R-:W-:Y:S07]  /*12420*/  IADD3 R228, PT, PT, R237, R228, RZ ;  /* 0x000000e4ede47210 */ /* 0x002fee0007ffe0ff */
[----:B------:R-:W-:Y:S01]  /*12430*/  LDSM.16.M88.4 R228, [R228] ;  /* 0x00000000e4e4783b */ /* 0x000fe20000000200 */
        /* <DEDUP_REMOVED lines=472> */
[----:B------:R-:W-:Y:S02]  /*141c0*/  LOP3.LUT R3, R9, UR16, RZ, 0x3c, !PT ;  /* 0x0000001009037c12 */ /* 0x000fe4000f8e3cff */
[----:B------:R-:W-:Y:S02]  /*141d0*/  ISETP.GE.U32.AND P6, PT, R4, R7, PT ;  /* 0x000000070400720c */ /* 0x000fe40003fc6070 */
[----:B------:R-:W-:Y:S02]  /*141e0*/  ISETP.GE.AND P2, PT, R3, RZ, PT ;  /* 0x000000ff0300720c */ /* 0x000fe40003f46270 */
[C---:B------:R-:W-:Y:S02]  /*141f0*/  LOP3.LUT R4, R9.reuse, UR10, RZ, 0x3c, !PT ;  /* 0x0000000a09047c12 */ /* 0x040fe4000f8e3cff */
[----:B------:R-:W-:Y:S02]  /*14200*/  ISETP.NE.AND P4, PT, R9, RZ, PT ;  /* 0x000000ff0900720c */ /* 0x000fe40003f85270 */
[----:B------:R-:W-:Y:S02]  /*14210*/  ISETP.GE.AND P3, PT, R4, RZ, PT ;  /* 0x000000ff0400720c */ /* 0x000fe40003f66270 */
[----:B------:R-:W-:Y:S02]  /*14220*/  @P5 IADD3 R0, PT, PT, R0, 0x1, RZ ;  /* 0x0000000100005810 */ /* 0x000fe40007ffe0ff */
[----:B------:R-:W-:Y:S01]  /*14230*/  LOP3.LUT R3, RZ, R9, RZ, 0x33, !PT ;  /* 0x00000009ff037212 */ /* 0x000fe200078e33ff */
[----:B------:R-:W-:Y:S02]  /*14240*/  @P6 VIADD R2, R2, 0x1 ;  /* 0x0000000102026836 */ /* 0x000fe40000000000 */
[----:B------:R-:W-:Y:S05]  /*14250*/  @!P2 IMAD.MOV R0, RZ, RZ, -R0 ;  /* 0x000000ffff00a224 */ /* 0x000fea00078e0a00 */
[C---:B------:R-:W-:Y:S02]  /*14260*/  SEL R4, R3.reuse, R0, !P4 ;  /* 0x0000000003047207 */ /* 0x040fe40006000000 */
[----:B------:R-:W-:Y:S02]  /*14270*/  @!P3 IADD3 R2, PT, PT, -R2, RZ, RZ ;  /* 0x000000ff0202b210 */ /* 0x000fe40007ffe1ff */
[C---:B------:R-:W-:Y:S02]  /*14280*/  LEA R6, P3, R4.reuse, R248, 0x2 ;  /* 0x000000f804067211 */ /* 0x040fe400078610ff */
[----:B------:R-:W-:Y:S02]  /*14290*/  SEL R0, R3, R2, !P4 ;  /* 0x0000000203007207 */ /* 0x000fe40006000000 */
[-C--:B------:R-:W-:Y:S02]  /*142a0*/  LEA.HI.X.SX32 R7, R4, R249.reuse, 0x2, P3 ;  /* 0x000000f904077211 */ /* 0x080fe400018f16ff */
[C---:B------:R-:W-:Y:S03]  /*142b0*/  LEA R2, P2, R0.reuse, R248, 0x2 ;  /* 0x000000f800027211 */ /* 0x040fe600078410ff */
[----:B------:R-:W2:Y:S01]  /*142c0*/  LDG.E R8, desc[UR18][R6.64] ;  /* 0x0000001206087981 */ /* 0x000ea2000c1e1900 */
[C---:B------:R-:W-:Y:S01]  /*142d0*/  LEA.HI.X.SX32 R3, R0.reuse, R249, 0x2, P2 ;  /* 0x000000f900037211 */ /* 0x040fe200010f16ff */
[----:B------:R-:W-:Y:S04]  /*142e0*/  IMAD.IADD R0, R0, 0x1, -R4 ;  /* 0x0000000100007824 */ /* 0x000fe800078e0a04 */
        /* <DEDUP_REMOVED lines=18> */
.L_x_3101:
        /* <DEDUP_REMOVED lines=16> */
[-C--:B--2---:R-:W-:Y:S02]  /*14510*/  IADD3 R12, P2, PT, R10, R14.reuse, RZ ;  /* 0x0000000e0a0c7210 */ /* 0x084fe40007f5e0ff */
        /* <DEDUP_REMOVED lines=8> */
[-C--:B--2---:R-:W-:Y:S01]  /*145a0*/  IADD3 R4, P2, PT, R6, R14.reuse, RZ ;  /* 0x0000000e06047210 */ /* 0x084fe20007f5e0ff */
[--C-:B------:R-:W-:Y:S03]  /*145b0*/  IMAD.X R7, R13, 0x1, R0.reuse, P3 ;  /* 0x000000010d077824 */ /* 0x100fe600018e0600 */
[----:B----4-:R-:W-:Y:S02]  /*145c0*/  IADD3 R2, P3, PT, R4, R14, RZ ;  /* 0x0000000e04027210 */ /* 0x010fe40007f7e0ff */
[----:B------:R2:W-:Y:S01]  /*145d0*/  LDGSTS.E.BYPASS.LTC128B.128 [R240+0x5000], desc[UR18][R6.64] ;  /* 0x0500000006f07fae */ /* 0x0005e2000b981a12 */
        /* <DEDUP_REMOVED lines=26> */
.L_x_3100:
[----:B-1----:R-:W-:Y:S01]  /*14780*/  FMNMX3.FTZ R0, R132, R175, R174, !PT ;  /* 0x000000af84007276 */ /* 0x002fe200078100ae */
[----:B--2---:R-:W2:Y:S01]  /*14790*/  LDL R10, [R1+0x28] ;  /* 0x00002800010a7983 */ /* 0x004ea20000100800 */
        /* <DEDUP_REMOVED lines=146> */
[C---:B--2---:R-:W-:Y:S09]  /*150c0*/  FMUL.FTZ R32, R2.reuse, R164 ;  /* 0x000000a402207220 */ /* 0x044ff20000410000 */
        /* <DEDUP_REMOVED lines=632> */
.L_x_3098:
[----:B---3--:R-:W3:Y:S01]  /*17850*/  LDL.LU R2, [R1+0x1c] ;  /* 0x00001c0001027983 */ /* 0x008ee20000300800 */
[C---:B------:R-:W-:Y:S02]  /*17860*/  SHF.L.U32 R7, R239.reuse, 0x1, RZ ;  /* 0x00000001ef077819 */ /* 0x040fe400000006ff */
[C---:B------:R-:W-:Y:S01]  /*17870*/  SHF.L.U32 R11, R239.reuse, 0x4, RZ ;  /* 0x00000004ef0b7819 */ /* 0x040fe200000006ff */
[----:B--2---:R-:W2:Y:S01]  /*17880*/  LDL.LU R4, [R1+0x20] ;  /* 0x0000200001047983 */ /* 0x004ea20000300800 */
[C---:B------:R-:W-:Y:S01]  /*17890*/  SHF.L.U32 R12, R239.reuse, 0x5, RZ ;  /* 0x00000005ef0c7819 */ /* 0x040fe200000006ff */
[----:B------:R-:W4:Y:S01]  /*178a0*/  S2UR UR12, SR_CTAID.Y ;  /* 0x00000000000c79c3 */ /* 0x000f220000002600 */
[----:B------:R-:W-:Y:S01]  /*178b0*/  SHF.L.U32 R41, R239, 0x2, RZ ;  /* 0x00000002ef297819 */ /* 0x000fe200000006ff */
[----:B------:R-:W4:Y:S01]  /*178c0*/  LDCU.64 UR6, c[0x0][0x430] ;  /* 0x00008600ff0677ac */ /* 0x000f220008000a00 */
[----:B------:R-:W-:Y:S01]  /*178d0*/  SHF.R.U32.HI R6, RZ, 0x1, R239 ;  /* 0x00000001ff067819 */ /* 0x000fe200000116ef */
[----:B------:R-:W-:Y:S01]  /*178e0*/  BSSY.RECONVERGENT B0, `(.L_x_3103) ;  /* 0x0000085000007945 */ /* 0x000fe20003800200 */
[----:B------:R-:W-:Y:S01]  /*178f0*/  LOP3.LUT R8, R41, 0x1f8, RZ, 0xc0, !PT ;  /* 0x000001f829087812 */ /* 0x000fe200078ec0ff */
[----:B------:R-:W5:Y:S01]  /*17900*/  LDCU UR9, c[0x0][0x3e0] ;  /* 0x00007c00ff0977ac */ /* 0x000f620008000800 */
[----:B------:R-:W-:Y:S01]  /*17910*/  LOP3.LUT R40, R6, 0x30, RZ, 0xc0, !PT ;  /* 0x0000003006287812 */ /* 0x000fe200078ec0ff */
[----:B------:R-:W5:Y:S01]  /*17920*/  S2UR UR11, SR_CTAID.Z ;  /* 0x00000000000b79c3 */ /* 0x000f620000002700 */
[----:B------:R-:W-:Y:S01]  /*17930*/  LOP3.LUT R8, R8, 0x38, R6, 0x78, !PT ;  /* 0x0000003808087812 */ /* 0x000fe200078e7806 */
[----:B------:R-:W1:Y:S01]  /*17940*/  LDCU UR4, c[0x0][0x44c] ;  /* 0x00008980ff0477ac */ /* 0x000e620008000800 */
[----:B------:R-:W-:Y:S01]  /*17950*/  MOV R6, 0x40 ;  /* 0x0000004000067802 */ /* 0x000fe20000000f00 */
[----:B------:R-:W-:-:S04]  /*17960*/  UIADD3 UR10, UPT, UPT, -UR15, URZ, URZ ;  /* 0x000000ff0f0a7290 */ /* 0x000fc8000fffe1ff */
[----:B------:R-:W1:Y:S01]  /*17970*/  S2UR UR8, SR_CTAID.X ;  /* 0x00000000000879c3 */ /* 0x000e620000002500 */
[----:B----4-:R-:W-:Y:S02]  /*17980*/  UIMAD UR6, UR12, UR6, UR15 ;  /* 0x000000060c0672a4 */ /* 0x010fe4000f8e020f */
[----:B-----5:R-:W-:-:S04]  /*17990*/  UIMAD UR10, UR9, UR10, UR11 ;  /* 0x0000000a090a72a4 */ /* 0x020fc8000f8e020b */
[----:B------:R-:W-:Y:S02]  /*179a0*/  UIMAD UR6, UR6, UR9, UR10 ;  /* 0x00000009060672a4 */ /* 0x000fe4000f8e020a */
[----:B-1----:R-:W-:-:S04]  /*179b0*/  USHF.L.U32 UR8, UR8, 0x6, URZ ;  /* 0x0000000608087899 */ /* 0x002fc800080006ff */
[----:B------:R-:W-:-:S04]  /*179c0*/  UIMAD UR7, UR6, UR7, UR8 ;  /* 0x00000007060772a4 */ /* 0x000fc8000f8e0208 */
[----:B------:R-:W-:Y:S01]  /*179d0*/  UIMAD UR6, UR7, UR4, URZ ;  /* 0x00000004070672a4 */ /* 0x000fe2000f8e02ff */
[----:B------:R-:W-:Y:S06]  /*179e0*/  BAR.SYNC.DEFER_BLOCKING 0x0 ;  /* 0x0000000000007b1d */ /* 0x000fec0000010000 */
[----:B---3--:R-:W1:Y:S04]  /*179f0*/  SHFL.BFLY PT, R10, R2, 0x2, 0x1f ;  /* 0x0c401f00020a7f89 */ /* 0x008e6800000e0000 */
[----:B--2---:R-:W2:Y:S01]  /*17a00*/  SHFL.BFLY PT, R0, R4, 0x2, 0x1f ;  /* 0x0c401f0004007f89 */ /* 0x004ea200000e0000 */
[----:B-1----:R-:W-:Y:S01]  /*17a10*/  FADD.FTZ R10, R10, R2 ;  /* 0x000000020a0a7221 */ /* 0x002fe20000010000 */
[----:B--2---:R-:W-:-:S04]  /*17a20*/  FADD.FTZ R0, R0, R4 ;  /* 0x0000000400007221 */ /* 0x004fc80000010000 */
[----:B------:R-:W1:Y:S01]  /*17a30*/  SHFL.BFLY PT, R2, R10, 0x1, 0x1f ;  /* 0x0c201f000a027f89 */ /* 0x000e6200000e0000 */
[----:B------:R-:W-:-:S03]  /*17a40*/  LOP3.LUT R4, R7, 0x6, RZ, 0xc0, !PT ;  /* 0x0000000607047812 */ /* 0x000fc600078ec0ff */
[----:B------:R-:W2:Y:S01]  /*17a50*/  SHFL.BFLY PT, R9, R0, 0x1, 0x1f ;  /* 0x0c201f0000097f89 */ /* 0x000ea200000e0000 */
[----:B------:R-:W-:Y:S01]  /*17a60*/  LOP3.LUT R4, R4, 0x7c00, R12, 0xf8, !PT ;  /* 0x00007c0004047812 */ /* 0x000fe200078ef80c */
[----:B-1----:R-:W-:Y:S01]  /*17a70*/  FADD.FTZ R10, R10, R2 ;  /* 0x000000020a0a7221 */ /* 0x002fe20000010000 */
[----:B--2---:R-:W-:-:S03]  /*17a80*/  FADD.FTZ R9, R0, R9 ;  /* 0x0000000900097221 */ /* 0x004fc60000010000 */
[----:B------:R-:W1:Y:S01]  /*17a90*/  MUFU.RCP R2, R10 ;  /* 0x0000000a00027308 */ /* 0x000e620000001000 */
[----:B------:R-:W-:Y:S02]  /*17aa0*/  LOP3.LUT R0, R11, 0x1c0, RZ, 0xc0, !PT ;  /* 0x000001c00b007812 */ /* 0x000fe400078ec0ff */
[----:B------:R-:W-:Y:S02]  /*17ab0*/  FSETP.NE.FTZ.AND P2, PT, R10, RZ, PT ;  /* 0x000000ff0a00720b */ /* 0x000fe40003f55000 */
[----:B------:R-:W-:Y:S02]  /*17ac0*/  LOP3.LUT R0, R0, 0x38, R7, 0xf8, !PT ;  /* 0x0000003800007812 */ /* 0x000fe400078ef807 */
[----:B------:R-:W-:Y:S01]  /*17ad0*/  FSETP.NE.FTZ.AND P1, PT, R9, RZ, PT ;  /* 0x000000ff0900720b */ /* 0x000fe20003f35000 */
[----:B------:R-:W2:Y:S01]  /*17ae0*/  MUFU.RCP R5, R9 ;  /* 0x0000000900057308 */ /* 0x000ea20000001000 */
[----:B------:R-:W-:Y:S02]  /*17af0*/  SHF.R.U32.HI R7, RZ, 0x2, R239 ;  /* 0x00000002ff077819 */ /* 0x000fe400000116ef */
[----:B------:R-:W-:-:S02]  /*17b00*/  LOP3.LUT R4, R4, R0, RZ, 0xfc, !PT ;  /* 0x0000000004047212 */ /* 0x000fc400078efcff */
[----:B------:R-:W-:Y:S02]  /*17b10*/  R2P PR, R239, 0x18 ;  /* 0x00000018ef007804 */ /* 0x000fe40000000000 */
[----:B------:R-:W-:Y:S01]  /*17b20*/  LOP3.LUT R40, R40, 0x7, R7, 0xf8, !PT ;  /* 0x0000000728287812 */ /* 0x000fe200078ef807 */
[----:B------:R-:W3:Y:S01]  /*17b30*/  @P2 LDC R12, c[0x0][0x458] ;  /* 0x00011600ff0c2b82 */ /* 0x000ee20000000800 */
[----:B-1----:R-:W-:Y:S01]  /*17b40*/  FSEL R2, R2, 1, P2 ;  /* 0x3f80000002027808 */ /* 0x002fe20001000000 */
[----:B------:R-:W-:Y:S01]  /*17b50*/  @P2 MUFU.LG2 R10, R10 ;  /* 0x0000000a000a2308 */ /* 0x000fe20000000c00 */
[----:B------:R-:W-:Y:S02]  /*17b60*/  MOV R7, 0x20 ;  /* 0x0000002000077802 */ /* 0x000fe40000000f00 */
[----:B------:R-:W-:Y:S01]  /*17b70*/  SEL R6, R6, 0xffffffc0, !P3 ;  /* 0xffffffc006067807 */ /* 0x000fe20005800000 */
[C---:B------:R-:W-:Y:S01]  /*17b80*/  FMUL.FTZ R136, R2.reuse, R136 ;  /* 0x0000008802887220 */ /* 0x040fe20000410000 */
[C---:B------:R-:W-:Y:S01]  /*17b90*/  FMUL.FTZ R137, R2.reuse, R137 ;  /* 0x0000008902897220 */ /* 0x040fe20000410000 */
[----:B------:R-:W-:Y:S01]  /*17ba0*/  SEL R7, R7, 0xffffffe0, !P0 ;  /* 0xffffffe007077807 */ /* 0x000fe20004000000 */
[C---:B------:R-:W-:Y:S01]  /*17bb0*/  FMUL.FTZ R140, R2.reuse, R140 ;  /* 0x0000008c028c7220 */ /* 0x040fe20000410000 */
        /* <DEDUP_REMOVED lines=35> */
[----:B------:R-:W1:Y:S01]  /*17df0*/  @P1 MUFU.LG2 R9, R9 ;  /* 0x0000000900091308 */ /* 0x000e620000000c00 */
[----:B------:R-:W-:Y:S01]  /*17e00*/  @P4 IADD3 R2, PT, PT, R0, -0x80, RZ ;  /* 0xffffff8000024810 */ /* 0x000fe20007ffe0ff */
[----:B------:R2:W-:Y:S01]  /*17e10*/  STS.64 [R0+0x800], R138 ;  /* 0x0008008a00007388 */ /* 0x0005e20000000a00 */
[----:B------:R-:W-:-:S02]  /*17e20*/  LOP3.LUT R11, R11, 0x10, RZ, 0xc0, !PT ;  /* 0x000000100b0b7812 */ /* 0x000fc400078ec0ff */
[----:B------:R-:W-:Y:S01]  /*17e30*/  LOP3.LUT P0, RZ, R239, 0x3, RZ, 0xc0, !PT ;  /* 0x00000003efff7812 */ /* 0x000fe2000780c0ff */
[----:B------:R-:W-:Y:S01]  /*17e40*/  STS.64 [R5], R140 ;  /* 0x0000008c05007388 */ /* 0x000fe20000000a00 */
[----:B------:R-:W-:Y:S02]  /*17e50*/  LEA R8, R8, R11, 0x2 ;  /* 0x0000000b08087211 */ /* 0x000fe400078e10ff */
[----:B------:R-:W4:Y:S01]  /*17e60*/  @P1 LDC R11, c[0x0][0x458] ;  /* 0x00011600ff0b1b82 */ /* 0x000f220000000800 */
        /* <DEDUP_REMOVED lines=13> */
[----:B-1----:R-:W-:-:S03]  /*17f40*/  @P1 FMUL.FTZ R2, R9, 0.69314718246459960938 ;  /* 0x3f31721809021820 */ /* 0x002fc60000410000 */
[----:B------:R1:W-:Y:S01]  /*17f50*/  STS.64 [R0+0x800], R158 ;  /* 0x0008009e00007388 */ /* 0x0003e20000000a00 */
[----:B----4-:R-:W-:-:S03]  /*17f60*/  @P1 FFMA.FTZ R5, R3, R11, R2 ;  /* 0x0000000b03051223 */ /* 0x010fc60000010002 */
[----:B------:R-:W-:Y:S04]  /*17f70*/  STS.64 [R4], R160 ;  /* 0x000000a004007388 */ /* 0x000fe80000000a00 */
[----:B------:R2:W-:Y:S01]  /*17f80*/  STS.64 [R4+0x800], R162 ;  /* 0x000800a204007388 */ /* 0x0005e20000000a00 */
[----:B-1----:R-:W-:-:S05]  /*17f90*/  IADD3 R0, PT, PT, R7, R4, RZ ;  /* 0x0000000407007210 */ /* 0x002fca0007ffe0ff */
[----:B------:R1:W-:Y:S01]  /*17fa0*/  STS.64 [R0], R164 ;  /* 0x000000a400007388 */ /* 0x0003e20000000a00 */
[----:B--2---:R-:W-:-:S03]  /*17fb0*/  @P2 FMUL.FTZ R4, R10, 0.69314718246459960938 ;  /* 0x3f3172180a042820 */ /* 0x004fc60000410000 */
[----:B------:R1:W-:Y:S01]  /*17fc0*/  STS.64 [R0+0x800], R166 ;  /* 0x000800a600007388 */ /* 0x0003e20000000a00 */
[----:B------:R-:W-:Y:S01]  /*17fd0*/  @P2 FFMA.FTZ R6, R36, R12, R4 ;  /* 0x0000000c24062223 */ /* 0x000fe20000010004 */
        /* <DEDUP_REMOVED lines=12> */
[C---:B------:R-:W-:Y:S01]  /*180a0*/  IADD3 R3, P0, PT, R40.reuse, UR7, RZ ;  /* 0x0000000728037c10 */ /* 0x040fe2000ff1e0ff */
[----:B-1----:R-:W-:Y:S01]  /*180b0*/  IMAD.U32 R0, RZ, RZ, UR7 ;  /* 0x00000007ff007e24 */ /* 0x002fe2000f8e00ff */
[----:B------:R-:W-:Y:S02]  /*180c0*/  ISETP.GE.AND P2, PT, R40, UR25, PT ;  /* 0x0000001928007c0c */ /* 0x000fe4000bf46270 */
[----:B------:R-:W-:Y:S02]  /*180d0*/  ISETP.GE.AND P1, PT, R2, UR25, PT ;  /* 0x0000001902007c0c */ /* 0x000fe4000bf26270 */
[----:B------:R-:W-:Y:S02]  /*180e0*/  LEA.HI.X.SX32 R0, R0, RZ, 0x1, P0 ;  /* 0x000000ff00007211 */ /* 0x000fe400000f0eff */
[----:B-----5:R-:W-:-:S04]  /*180f0*/  LEA R2, P0, R3, UR4, 0x2 ;  /* 0x0000000403027c11 */ /* 0x020fc8000f8010ff */
[----:B------:R-:W-:-:S05]  /*18100*/  LEA.HI.X R3, R3, UR5, R0, 0x2, P0 ;  /* 0x0000000503037c11 */ /* 0x000fca00080f1400 */
[----:B------:R1:W-:Y:S04]  /*18110*/  @!P2 STG.E desc[UR18][R2.64], R6 ;  /* 0x000000060200a986 */ /* 0x0003e8000c101912 */
[----:B------:R1:W-:Y:S02]  /*18120*/  @!P1 STG.E desc[UR18][R2.64+0x20], R5 ;  /* 0x0000200502009986 */ /* 0x0003e4000c101912 */
.L_x_3104:
[----:B------:R-:W-:Y:S05]  /*18130*/  BSYNC.RECONVERGENT B0 ;  /* 0x0000000000007941 */ /* 0x000fea0003800200 */
.L_x_3103:
[----:B------:R-:W5:Y:S01]  /*18140*/  LDCU.64 UR4, c[0x0][0x3f8] ;  /* 0x00007f00ff0477ac */ /* 0x000f620008000a00 */
[----:B------:R-:W-:Y:S02]  /*18150*/  SHF.R.U32.HI R239, RZ, 0x4, R239 ;  /* 0x00000004ffef7819 */ /* 0x000fe400000116ef */
[----:B------:R-:W-:Y:S02]  /*18160*/  LOP3.LUT R4, R41, 0xffc, RZ, 0xc0, !PT ;  /* 0x00000ffc29047812 */ /* 0x000fe400078ec0ff */
[C---:B------:R-:W-:Y:S01]  /*18170*/  ISETP.GE.AND P6, PT, R239.reuse, UR25, PT ;  /* 0x00000019ef007c0c */ /* 0x040fe2000bfc6270 */
[C---:B-1----:R-:W-:Y:S02]  /*18180*/  VIADD R0, R239.reuse, 0x18 ;  /* 0x00000018ef007836 */ /* 0x042fe40000000000 */
[C---:B------:R-:W-:Y:S02]  /*18190*/  VIADD R3, R239.reuse, 0x8 ;  /* 0x00000008ef037836 */ /* 0x040fe40000000000 */
[----:B------:R-:W-:Y:S01]  /*181a0*/  VIADD R2, R239, 0x10 ;  /* 0x00000010ef027836 */ /* 0x000fe20000000000 */
[----:B------:R-:W-:Y:S01]  /*181b0*/  ISETP.GE.AND P3, PT, R0, UR25, PT ;  /* 0x0000001900007c0c */ /* 0x000fe2000bf66270 */
[----:B------:R-:W-:Y:S01]  /*181c0*/  IMAD.U32 R0, RZ, RZ, UR6 ;  /* 0x00000006ff007e24 */ /* 0x000fe2000f8e00ff */
[----:B------:R-:W-:Y:S01]  /*181d0*/  ISETP.GE.AND P5, PT, R3, UR25, PT ;  /* 0x0000001903007c0c */ /* 0x000fe2000bfa6270 */
[C---:B------:R-:W-:Y:S01]  /*181e0*/  VIADD R6, R239.reuse, 0x20 ;  /* 0x00000020ef067836 */ /* 0x040fe20000000000 */
[----:B------:R-:W-:Y:S01]  /*181f0*/  IADD3 R3, P0, PT, R4, UR6, RZ ;  /* 0x0000000604037c10 */ /* 0x000fe2000ff1e0ff */
[C---:B------:R-:W-:Y:S01]  /*18200*/  VIADD R5, R239.reuse, 0x28 ;  /* 0x00000028ef057836 */ /* 0x040fe20000000000 */
[----:B------:R-:W-:Y:S01]  /*18210*/  ISETP.GE.AND P4, PT, R2, UR25, PT ;  /* 0x0000001902007c0c */ /* 0x000fe2000bf86270 */
[C---:B------:R-:W-:Y:S01]  /*18220*/  VIADD R4, R239.reuse, 0x30 ;  /* 0x00000030ef047836 */ /* 0x040fe20000000000 */
[----:B------:R-:W-:Y:S01]  /*18230*/  LEA.HI.X.SX32 R0, R0, RZ, 0x1, P0 ;  /* 0x000000ff00007211 */ /* 0x000fe200000f0eff */
[----:B------:R-:W-:Y:S01]  /*18240*/  VIADD R239, R239, 0x38 ;  /* 0x00000038efef7836 */ /* 0x000fe20000000000 */
[----:B-----5:R-:W-:-:S02]  /*18250*/  LEA R2, P0, R3, UR4, 0x2 ;  /* 0x0000000403027c11 */ /* 0x020fc4000f8010ff */
[----:B------:R-:W-:Y:S02]  /*18260*/  ISETP.GE.AND P2, PT, R6, UR25, PT ;  /* 0x0000001906007c0c */ /* 0x000fe4000bf46270 */
        /* <DEDUP_REMOVED lines=14> */
.L_x_3105:
        /* <DEDUP_REMOVED lines=11> */
.L_x_7151:


//--------------------- .text._ZN5flash24flash_fwd_splitkv_kernelI23Flash_fwd_kernel_traitsILi64ELi64ELi256ELi4ELb0ELb0EN7cutlass10bfloat16_tE19Flash_kernel_traitsILi64ELi64ELi256ELi4ES3_EELb1ELb0ELb1ELb0ELb0ELb0ELb1ELb0EEEvNS_16Flash_fwd_paramsE --------------------------
	.section	.text._ZN5flash24flash_fwd_splitkv_kernelI23Flash_fwd_kernel_traitsILi64ELi64ELi256ELi4ELb0ELb0EN7cutlass10bfloat16_tE19Flash_kernel_traitsILi64ELi64ELi256ELi4ES3_EELb1ELb0ELb1ELb0ELb0ELb0ELb1ELb0EEEvNS_16Flash_fwd_paramsE,"ax",@progbits
	.align	128
        .global         _ZN5flash24flash_fwd_splitkv_kernelI23Flash_fwd_kernel_traitsILi64ELi64ELi256ELi4ELb0ELb0EN7cutlass10bfloat16_tE19Flash_kernel_traitsILi64ELi64ELi256ELi4ES3_EELb1ELb0ELb1ELb0ELb0ELb0ELb1ELb0EEEvNS_16Flash_fwd_paramsE
        .type           _ZN5flash24flash_fwd_splitkv_kernelI23Flash_fwd_kernel_traitsILi64ELi64ELi256ELi4ELb0ELb0EN7cutlass10bfloat16_tE19Flash_kernel_traitsILi64ELi64ELi256ELi4ES3_EELb1ELb0ELb1ELb0ELb0ELb0ELb1ELb0EEEvNS_16Flash_fwd_paramsE,@function
        .size           _ZN5flash24flash_fwd_splitkv_kernelI23Flash_fwd_kernel_traitsILi64ELi64ELi256ELi4ELb0ELb0EN7cutlass10bfloat16_tE19Flash_kernel_traitsILi64ELi64ELi256ELi4ES3_EELb1ELb0ELb1ELb0ELb0ELb0ELb1ELb0EEEvNS_16Flash_fwd_paramsE,(.L_x_7152 - _ZN5flash24flash_fwd_splitkv_kernelI23Flash_fwd_kernel_traitsILi64ELi64ELi256ELi4ELb0ELb0EN7cutlass10bfloat16_tE19Flash_kernel_traitsILi64ELi64ELi256ELi4ES3_EELb1ELb0ELb1ELb0ELb0ELb0ELb1ELb0EEEvNS_16Flash_fwd_paramsE)
        .other          _ZN5flash24flash_fwd_splitkv_kernelI23Flash_fwd_kernel_traitsILi64ELi64ELi256ELi4ELb0ELb0EN7cutlass10bfloat16_tE19Flash_kernel_traitsILi64ELi64ELi256ELi4ES3_EELb1ELb0ELb1ELb0ELb0ELb0ELb1ELb0EEEvNS_16Flash_fwd_paramsE,@"STO_CUDA_ENTRY STV_DEFAULT"
_ZN5flash24flash_fwd_splitkv_kernelI23Flash_fwd_kernel_traitsILi64ELi64ELi256ELi4ELb0ELb0EN7cutlass10bfloat16_tE19Flash_kernel_traitsILi64ELi64ELi256ELi4ES3_EELb1ELb0ELb1ELb0ELb0ELb0ELb1ELb0EEEvNS_16Flash_fwd_paramsE:
.text._ZN5flash24flash_fwd_splitkv_kernelI23Flash_fwd_kernel_traitsILi64ELi64ELi256ELi4ELb0ELb0EN7cutlass10bfloat16_tE19Flash_kernel_traitsILi64ELi64ELi256ELi4ES3_EELb1ELb0ELb1ELb0ELb0ELb0ELb1ELb0EEEvNS_16Flash_fwd_paramsE:
[----:B------:R-:W-:Y:S01]  /*0000*/  LDC R1, c[0x0][0x37c] ;  /* 0x0000df00ff017b82 */ /* 0x000fe20000000800 */
[----:B------:R-:W1:Y:S07]  /*0010*/  LDCU UR10, c[0x0][0x3e0] ;  /* 0x00007c00ff0a77ac */ /* 0x000e6e0008000800 */
[----:B------:R-:W2:Y:S01]  /*0020*/  S2UR UR26, SR_CTAID.Z ;  /* 0x00000000001a79c3 */ /* 0x000ea20000002700 */
[----:B------:R-:W3:Y:S01]  /*0030*/  LDCU.64 UR8, c[0x0][0x460] ;  /* 0x00008c00ff0877ac */ /* 0x000ee20008000a00 */
[----:B------:R-:W4:Y:S01]  /*0040*/  LDCU.U8 UR11, c[0x0][0x532] ;  /* 0x0000a640ff0b77ac */ /* 0x000f220008000000 */
[----:B------:R-:W5:Y:S01]  /*0050*/  LDCU.64 UR14, c[0x0][0x460] ;  /* 0x00008c00ff0e77ac */ /* 0x000f620008000a00 */
        /* <DEDUP_REMOVED lines=22> */
[----:B-1----:R-:W-:Y:S02]  /*01c0*/  UISETP.EQ.U32.AND UP5, UPT, UR4, URZ, UPT ;  /* 0x000000ff0400728c */ /* 0x002fe4000bfa2070 */
[----:B--2---:R-:W-:-:S07]  /*01d0*/  UISETP.NE.U32.AND UP2, UPT, UR6, URZ, UPT ;  /* 0x000000ff0600728c */ /* 0x004fce000bf45070 */
[----:B------:R-:W-:Y:S02]  /*01e0*/  @UP4 UIADD3 UR12, UPT, UPT, UR12, -UR10, URZ ;  /* 0x8000000a0c0c4290 */ /* 0x000fe4000fffe0ff */
[----:B------:R-:W-:Y:S02]  /*01f0*/  @UP4 UIADD3 UR17, UPT, UPT, UR17, 0x1, URZ ;  /* 0x0000000111114890 */ /* 0x000fe4000fffe0ff */
[----:B------:R-:W-:Y:S02]  /*0200*/  UISETP.GE.U32.AND UP1, UPT, UR12, UR10, UPT ;  /* 0x0000000a0c00728c */ /* 0x000fe4000bf26070 */
[----:B------:R-:W-:Y:S02]  /*0210*/  UISETP.NE.AND.EX UP2, UPT, UR7, URZ, UPT, UP2 ;  /* 0x000000ff0700728c */ /* 0x000fe4000bf45320 */
[----:B----4-:R-:W-:-:S04]  /*0220*/  UISETP.NE.AND UP4, UPT, UR11, URZ, UPT ;  /* 0x000000ff0b00728c */ /* 0x010fc8000bf85270 */
[----:B------:R-:W-:Y:S01]  /*0230*/  UISETP.EQ.OR.EX UP5, UPT, UR5, URZ, !UP4, UP5 ;  /* 0x000000ff0500728c */ /* 0x000fe2000e7a2750 */
[----:B------:R-:W-:Y:S02]  /*0240*/  PLOP3.LUT P0, PT, PT, PT, UP2, 0x80, 0x8 ;  /* 0x000000000008781c */ /* 0x000fe40003f0f028 */
[----:B------:R-:W-:Y:S02]  /*0250*/  @UP1 UIADD3 UR17, UPT, UPT, UR17, 0x1, URZ ;  /* 0x0000000111111890 */ /* 0x000fe4000fffe0ff */
[----:B------:R-:W-:Y:S01]  /*0260*/  @!UP0 ULOP3.LUT UR17, URZ, UR10, URZ, 0x33, !UPT ;  /* 0x0000000aff118292 */ /* 0x000fe2000f8e33ff */
[----:B------:R-:W-:-:S03]  /*0270*/  PLOP3.LUT P2, PT, PT, PT, UP5, 0x80, 0x8 ;  /* 0x000000000008781c */ /* 0x000fc60003f4f058 */
        /* <DEDUP_REMOVED lines=40> */
.L_x_3106:
        /* <DEDUP_REMOVED lines=88> */
[----:B------:R-:W3:Y:S01]  /*0a80*/  LDCU.64 UR4, c[0x0][0x3f8] ;  /* 0x00007f00ff0477ac */ /* 0x000ee20008000a00 */
[----:B------:R-:W-:Y:S01]  /*0a90*/  LOP3.LUT R4, R4, 0x3c, RZ, 0xc0, !PT ;  /* 0x0000003c04047812 */ /* 0x000fe200078ec0ff */
[----:B------:R-:W-:-:S02]  /*0aa0*/  VIADD R8, R2, 0x10 ;  /* 0x0000001002087836 */ /* 0x000fc40000000000 */
[----:B------:R-:W-:Y:S01]  /*0ab0*/  VIADD R7, R2, 0x18 ;  /* 0x0000001802077836 */ /* 0x000fe20000000000 */
[----:B------:R-:W-:Y:S01]  /*0ac0*/  ISETP.NE.AND P6, PT, R4, RZ, PT ;  /* 0x000000ff0400720c */ /* 0x000fe20003fc5270 */
[C---:B------:R-:W-:Y:S02]  /*0ad0*/  VIADD R6, R2.reuse, 0x20 ;  /* 0x0000002002067836 */ /* 0x040fe40000000000 */
[----:B------:R-:W-:Y:S01]  /*0ae0*/  VIADD R5, R2, 0x28 ;  /* 0x0000002802057836 */ /* 0x000fe20000000000 */
[----:B-1----:R-:W-:Y:S01]  /*0af0*/  UIMAD UR11, UR11, UR6, UR17 ;  /* 0x000000060b0b72a4 */ /* 0x002fe2000f8e0211 */
[----:B------:R-:W1:Y:S03]  /*0b00*/  LDCU UR6, c[0x0][0x440] ;  /* 0x00008800ff0677ac */ /* 0x000e660008000800 */
[----:B------:R-:W-:-:S04]  /*0b10*/  UIMAD UR10, UR11, UR10, UR26 ;  /* 0x0000000a0b0a72a4 */ /* 0x000fc8000f8e021a */
[----:B------:R-:W-:-:S04]  /*0b20*/  UIMAD UR7, UR10, UR7, UR24 ;  /* 0x000000070a0772a4 */ /* 0x000fc8000f8e0218 */
[----:B--2---:R-:W-:-:S06]  /*0b30*/  UIMAD UR8, UR7, UR8, URZ ;  /* 0x00000008070872a4 */ /* 0x004fcc000f8e02ff */
[----:B------:R-:W-:Y:S01]  /*0b40*/  IMAD.U32 R3, RZ, RZ, UR8 ;  /* 0x00000008ff037e24 */ /* 0x000fe2000f8e00ff */
[----:B------:R-:W-:Y:S01]  /*0b50*/  IADD3 R0, P0, PT, R0, UR8, RZ ;  /* 0x0000000800007c10 */ /* 0x000fe2000ff1e0ff */
[----:B------:R-:W-:Y:S01]  /*0b60*/  UIADD3 UR8, UPT, UPT, -UR24, UR23, URZ ;  /* 0x0000001718087290 */ /* 0x000fe2000fffe1ff */
[----:B-1----:R-:W-:Y:S01]  /*0b70*/  ISETP.GE.AND P2, PT, R4, UR6, PT ;  /* 0x0000000604007c0c */ /* 0x002fe2000bf46270 */
[----:B------:R-:W-:Y:S01]  /*0b80*/  VIADD R4, R2, 0x30 ;  /* 0x0000003002047836 */ /* 0x000fe20000000000 */
[----:B------:R-:W-:Y:S02]  /*0b90*/  LEA.HI.X.SX32 R3, R3, RZ, 0x1, P0 ;  /* 0x000000ff03037211 */ /* 0x000fe400000f0eff */
[C---:B---3--:R-:W-:Y:S02]  /*0ba0*/  LEA R10, P0, R0.reuse, UR4, 0x2 ;  /* 0x00000004000a7c11 */ /* 0x048fe4000f8010ff */
[----:B------:R-:W-:Y:S02]  /*0bb0*/  ISETP.GE.OR P3, PT, R9, UR8, P2 ;  /* 0x0000000809007c0c */ /* 0x000fe40009766670 */
[----:B------:R-:W-:Y:S01]  /*0bc0*/  LEA.HI.X R11, R0, UR5, R3, 0x2, P0 ;  /* 0x00000005000b7c11 */ /* 0x000fe200080f1403 */
[----:B------:R-:W1:Y:S01]  /*0bd0*/  LDCU.64 UR4, c[0x0][0x428] ;  /* 0x00008500ff0477ac */ /* 0x000e620008000a00 */
[----:B------:R-:W-:Y:S01]  /*0be0*/  ISETP.GE.OR P0, PT, R8, UR8, P2 ;  /* 0x0000000808007c0c */ /* 0x000fe20009706670 */
[C---:B------:R-:W-:Y:S01]  /*0bf0*/  VIADD R3, R2.reuse, 0x38 ;  /* 0x0000003802037836 */ /* 0x040fe20000000000 */
[----:B------:R-:W-:Y:S01]  /*0c00*/  ISETP.GE.OR P4, PT, R2, UR8, P2 ;  /* 0x0000000802007c0c */ /* 0x000fe20009786670 */
[----:B------:R-:W-:Y:S01]  /*0c10*/  IMAD.U32 R0, RZ, RZ, UR7 ;  /* 0x00000007ff007e24 */ /* 0x000fe2000f8e00ff */
        /* <DEDUP_REMOVED lines=43> */
.L_x_3107:
        /* <DEDUP_REMOVED lines=12> */
.L_x_3108:
        /* <DEDUP_REMOVED lines=102> */
.L_x_3109:
        /* <DEDUP_REMOVED lines=15> */
.L_x_3111:
[----:B------:R-:W1:Y:S01]  /*16e0*/  LDCU.64 UR10, c[0x0][0x3b8] ;  /* 0x00007700ff0a77ac */ /* 0x000e620008000a00 */
[----:B------:R-:W-:-:S04]  /*16f0*/  UIADD3 UR15, UPT, UPT, UR7, UR27, URZ ;  /* 0x0000001b070f7290 */ /* 0x000fc8000fffe0ff */
[----:B-1----:R-:W-:Y:S02]  /*1700*/  UIMAD.WIDE.U32 UR4, UR15, UR10, URZ ;  /* 0x0000000a0f0472a5 */ /* 0x002fe4000f8e00ff */
[----:B------:R-:W-:-:S04]  /*1710*/  UIMAD UR15, UR15, UR11, URZ ;  /* 0x0000000b0f0f72a4 */ /* 0x000fc8000f8e02ff */
[----:B------:R-:W-:Y:S01]  /*1720*/  UIADD3 UR15, UPT, UPT, UR5, UR15, URZ ;  /* 0x0000000f050f7290 */ /* 0x000fe2000fffe0ff */
[----:B------:R-:W-:-:S11]  /*1730*/  UMOV UR14, UR4 ;  /* 0x00000004000e7c82 */ /* 0x000fd60008000000 */
.L_x_3112:
        /* <DEDUP_REMOVED lines=14> */
.L_x_3113:
[----:B------:R-:W1:Y:S01]  /*1820*/  LDCU.64 UR8, c[0x0][0x3c0] ;  /* 0x00007800ff0877ac */ /* 0x000e620008000a00 */
[----:B------:R-:W-:-:S04]  /*1830*/  UIADD3 UR7, UPT, UPT, UR7, UR27, URZ ;  /* 0x0000001b07077290 */ /* 0x000fc8000fffe0ff */
[----:B-1----:R-:W-:Y:S02]  /*1840*/  UIMAD.WIDE.U32 UR28, UR7, UR8, URZ ;  /* 0x00000008071c72a5 */ /* 0x002fe4000f8e00ff */
[----:B------:R-:W-:-:S04]  /*1850*/  UIMAD UR5, UR7, UR9, URZ ;  /* 0x00000009070572a4 */ /* 0x000fc8000f8e02ff */
[----:B------:R-:W-:-:S12]  /*1860*/  UIADD3 UR5, UPT, UPT, UR29, UR5, URZ ;  /* 0x000000051d057290 */ /* 0x000fd8000fffe0ff */
.L_x_3114:
        /* <DEDUP_REMOVED lines=56> */
.L_x_3110:
[----:B------:R-:W-:Y:S01]  /*1bf0*/  UISETP.NE.AND UP0, UPT, UR25, -0x1, UPT ;  /* 0xffffffff1900788c */ /* 0x000fe2000bf05270 */
[----:B------:R-:W-:Y:S01]  /*1c00*/  IMAD.SHL.U32 R207, R227, 0x8, RZ ;  /* 0x00000008e3cf7824 */ /* 0x000fe200078e00ff */
[----:B------:R-:W1:Y:S01]  /*1c10*/  LDCU.64 UR4, c[0x0][0x3c8] ;  /* 0x00007900ff0477ac */ /* 0x000e620008000a00 */
[----:B------:R-:W2:Y:S01]  /*1c20*/  S2R R11, SR_CTAID.X ;  /* 0x00000000000b7919 */ /* 0x000ea20000002500 */
[--C-:B------:R-:W-:Y:S01]  /*1c30*/  SHF.R.U32.HI R18, RZ, 0x3, R227.reuse ;  /* 0x00000003ff127819 */ /* 0x100fe200000116e3 */
[----:B------:R-:W-:Y:S01]  /*1c40*/  IMAD.MOV.U32 R19, RZ, RZ, RZ ;  /* 0x000000ffff137224 */ /* 0x000fe200078e00ff */
[C---:B------:R-:W-:Y:S01]  /*1c50*/  LOP3.LUT R212, R207.reuse, 0x38, RZ, 0xc0, !PT ;  /* 0x00000038cfd47812 */ /* 0x040fe200078ec0ff */
[----:B------:R-:W-:Y:S01]  /*1c60*/  USHF.R.S32.HI UR27, URZ, 0x1f, UR26 ;  /* 0x0000001fff1b7899 */ /* 0x000fe2000801141a */
[----:B------:R-:W-:Y:S01]  /*1c70*/  LOP3.LUT R210, R207, 0x1f8, RZ, 0xc0, !PT ;  /* 0x000001f8cfd27812 */ /* 0x000fe200078ec0ff */
[----:B------:R-:W-:Y:S01]  /*1c80*/  UMOV UR28, 0x400 ;  /* 0x00000400001c7882 */ /* 0x000fe20000000000 */
[----:B------:R-:W-:Y:S01]  /*1c90*/  IADD3 R4, P1, PT, R212, R4, RZ ;  /* 0x00000004d4047210 */ /* 0x000fe20007f3e0ff */
[----:B------:R-:W3:Y:S01]  /*1ca0*/  @!UP0 LDCU.64 UR14, c[0x0][0x398] ;  /* 0x00007300ff0e87ac */ /* 0x000ee20008000a00 */
[----:B------:R-:W-:Y:S01]  /*1cb0*/  LOP3.LUT R210, R210, 0x38, R227, 0x78, !PT ;  /* 0x00000038d2d27812 */ /* 0x000fe200078e78e3 */
[----:B------:R-:W-:Y:S01]  /*1cc0*/  BSSY.RECONVERGENT B0, `(.L_x_3115) ;  /* 0x0000035000007945 */ /* 0x000fe20003800200 */
[----:B------:R-:W4:Y:S01]  /*1cd0*/  @UP0 LDCU.64 UR6, c[0x0][0x3b0] ;  /* 0x00007600ff0607ac */ /* 0x000f220008000a00 */
[----:B------:R-:W-:Y:S01]  /*1ce0*/  IMAD.X R5, RZ, RZ, R0, P1 ;  /* 0x000000ffff057224 */ /* 0x000fe200008e0600 */
[----:B------:R-:W-:Y:S01]  /*1cf0*/  LOP3.LUT R210, R210, 0x1e00, R207, 0xf8, !PT ;  /* 0x00001e00d2d27812 */ /* 0x000fe200078ef8cf */
[----:B-1----:R-:W-:-:S02]  /*1d00*/  IMAD.U32 R6, RZ, RZ, UR4 ;  /* 0x00000004ff067e24 */ /* 0x002fc4000f8e00ff */
[----:B------:R-:W-:-:S04]  /*1d10*/  IMAD.WIDE.U32 R4, R18, UR10, R4 ;  /* 0x0000000a12047c25 */ /* 0x000fc8000f8e0004 */
[----:B------:R-:W-:Y:S01]  /*1d20*/  IMAD R229, R18, UR11, R5 ;  /* 0x0000000b12e57c24 */ /* 0x000fe2000f8e0205 */
[----:B---3--:R-:W-:Y:S02]  /*1d30*/  @!UP0 UIMAD.WIDE.U32 UR30, UR17, UR14, URZ ;  /* 0x0000000e111e82a5 */ /* 0x008fe4000f8e00ff */
[----:B----4-:R-:W-:Y:S01]  /*1d40*/  @UP0 UIMAD.WIDE.U32 UR32, UR25, UR6, URZ ;  /* 0x00000006192002a5 */ /* 0x010fe2000f8e00ff */
[----:B------:R-:W1:Y:S01]  /*1d50*/  S2UR UR6, SR_CgaCtaId ;  /* 0x00000000000679c3 */ /* 0x000e620000008800 */
[----:B------:R-:W-:Y:S01]  /*1d60*/  @!UP0 UIMAD UR15, UR17, UR15, UR31 ;  /* 0x0000000f110f82a4 */ /* 0x000fe2000f8e021f */
[----:B--2---:R-:W-:Y:S01]  /*1d70*/  IMAD.WIDE.U32 R10, R11, 0x40, R18 ;  /* 0x000000400b0a7825 */ /* 0x004fe200078e0012 */
[----:B------:R-:W-:Y:S02]  /*1d80*/  @UP0 UIMAD UR15, UR25, UR7, UR33 ;  /* 0x00000007190f02a4 */ /* 0x000fe4000f8e0221 */
[----:B------:R-:W-:Y:S01]  /*1d90*/  UIMAD UR25, UR27, UR4, URZ ;  /* 0x000000041b1972a4 */ /* 0x000fe2000f8e02ff */
[----:B------:R-:W-:Y:S01]  /*1da0*/  @UP0 UMOV UR30, UR32 ;  /* 0x00000020001e0c82 */ /* 0x000fe20008000000 */
[----:B------:R-:W-:Y:S01]  /*1db0*/  UIADD3 UR7, UPT, UPT, -UR24, UR23, URZ ;  /* 0x0000001718077290 */ /* 0x000fe2000fffe1ff */
[C---:B------:R-:W-:Y:S01]  /*1dc0*/  IADD3 R12, P0, PT, R212.reuse, UR30, RZ ;  /* 0x0000001ed40c7c10 */ /* 0x040fe2000ff1e0ff */
[----:B------:R-:W-:Y:S01]  /*1dd0*/  UIMAD UR25, UR26, UR5, UR25 ;  /* 0x000000051a1972a4 */ /* 0x000fe2000f8e0219 */
[----:B------:R-:W2:Y:S03]  /*1de0*/  LDCU.64 UR4, c[0x0][0x390] ;  /* 0x00007200ff0477ac */ /* 0x000ea60008000a00 */
[----:B------:R-:W-:Y:S01]  /*1df0*/  IMAD.X R13, RZ, RZ, UR15, P0 ;  /* 0x0000000fff0d7e24 */ /* 0x000fe200080e06ff */
[----:B------:R-:W-:Y:S01]  /*1e00*/  IADD3 R8, P0, PT, R212, R8, RZ ;  /* 0x00000008d4087210 */ /* 0x000fe20007f1e0ff */
[----:B------:R-:W3:Y:S01]  /*1e10*/  LDCU.64 UR14, c[0x0][0x388] ;  /* 0x00007100ff0e77ac */ /* 0x000ee20008000a00 */
[----:B------:R-:W-:Y:S01]  /*1e20*/  ISETP.GE.AND P2, PT, R18, UR7, PT ;  /* 0x0000000712007c0c */ /* 0x000fe2000bf46270 */
[----:B------:R-:W-:-:S04]  /*1e30*/  IMAD.WIDE.U32 R6, R6, UR26, R12 ;  /* 0x0000001a06067c25 */ /* 0x000fc8000f8e000c */
[----:B------:R-:W-:Y:S01]  /*1e40*/  IMAD.X R9, RZ, RZ, R2, P0 ;  /* 0x000000ffff097224 */ /* 0x000fe200000e0602 */
[----:B-1----:R-:W-:Y:S01]  /*1e50*/  ULEA UR6, UR6, UR28, 0x18 ;  /* 0x0000001c06067291 */ /* 0x002fe2000f8ec0ff */
[----:B------:R-:W-:-:S04]  /*1e60*/  IMAD.WIDE.U32 R2, R18, UR8, R8 ;  /* 0x0000000812027c25 */ /* 0x000fc8000f8e0008 */
[----:B------:R-:W-:Y:S01]  /*1e70*/  IMAD R231, R18, UR9, R3 ;  /* 0x0000000912e77c24 */ /* 0x000fe2000f8e0203 */
[----:B--2---:R-:W-:Y:S01]  /*1e80*/  LEA R234, P0, R2, UR4, 0x1 ;  /* 0x0000000402ea7c11 */ /* 0x004fe2000f8008ff */
[----:B------:R-:W-:Y:S01]  /*1e90*/  VIADD R9, R7, UR25 ;  /* 0x0000001907097c36 */ /* 0x000fe20008000000 */
[----:B------:R-:W-:Y:S02]  /*1ea0*/  LEA R210, R210, UR6, 0x1 ;  /* 0x00000006d2d27c11 */ /* 0x000fe4000f8e08ff */
[----:B---3--:R-:W-:Y:S02]  /*1eb0*/  LEA R232, P1, R4, UR14, 0x1 ;  /* 0x0000000e04e87c11 */ /* 0x008fe4000f8208ff */
        /* <DEDUP_REMOVED lines=20> */
.L_x_3117:
[----:B------:R2:W-:Y:S02]  /*2000*/  STS.128 [R210], RZ ;  /* 0x000000ffd2007388 */ /* 0x0005e40000000c00 */
.L_x_3116:
[----:B------:R-:W-:Y:S05]  /*2010*/  BSYNC.RECONVERGENT B0 ;  /* 0x0000000000007941 */ /* 0x000fea0003800200 */
.L_x_3115:
        /* <DEDUP_REMOVED lines=28> */
.L_x_3119:
[----:B------:R-:W-:Y:S05]  /*21e0*/  BSYNC.RECONVERGENT B0 ;  /* 0x0000000000007941 */ /* 0x000fea0003800200 */
.L_x_3118:
        /* <DEDUP_REMOVED lines=22> */
.L_x_3121:
[----:B------:R-:W-:Y:S05]  /*2350*/  BSYNC.RECONVERGENT B0 ;  /* 0x0000000000007941 */ /* 0x000fea0003800200 */
.L_x_3120:
        /* <DEDUP_REMOVED lines=21> */
.L_x_3123:
[----:B------:R-:W-:Y:S05]  /*24b0*/  BSYNC.RECONVERGENT B0 ;  /* 0x0000000000007941 */ /* 0x000fea0003800200 */
.L_x_3122:
        /* <DEDUP_REMOVED lines=16> */
.L_x_3126:
[----:B------:R1:W-:Y:S02]  /*25c0*/  STS.128 [R210+0x2000], RZ ;  /* 0x002000ffd2007388 */ /* 0x0003e40000000c00 */
.L_x_3125:
[----:B------:R-:W-:Y:S05]  /*25d0*/  BSYNC.RECONVERGENT B0 ;  /* 0x0000000000007941 */ /* 0x000fea0003800200 */
.L_x_3124:
        /* <DEDUP_REMOVED lines=24> */
.L_x_3128:
[----:B------:R-:W-:Y:S05]  /*2760*/  BSYNC.RECONVERGENT B0 ;  /* 0x0000000000007941 */ /* 0x000fea0003800200 */
.L_x_3127:
        /* <DEDUP_REMOVED lines=17> */
.L_x_3130:
[----:B------:R-:W-:Y:S05]  /*2880*/  BSYNC.RECONVERGENT B0 ;  /* 0x0000000000007941 */ /* 0x000fea0003800200 */
.L_x_3129:
        /* <DEDUP_REMOVED lines=17> */
.L_x_3132:
[----:B------:R-:W-:Y:S05]  /*29a0*/  BSYNC.RECONVERGENT B0 ;  /* 0x0000000000007941 */ /* 0x000fea0003800200 */
.L_x_3131:
        /* <DEDUP_REMOVED lines=18> */
.L_x_3134:
[----:B------:R-:W-:Y:S05]  /*2ad0*/  BSYNC.RECONVERGENT B0 ;  /* 0x0000000000007941 */ /* 0x000fea0003800200 */
.L_x_3133:
        /* <DEDUP_REMOVED lines=17> */
.L_x_3136:
[----:B------:R-:W-:Y:S05]  /*2bf0*/  BSYNC.RECONVERGENT B0 ;  /* 0x0000000000007941 */ /* 0x000fea0003800200 */
.L_x_3135:
        /* <DEDUP_REMOVED lines=18> */
.L_x_3138:
[----:B------:R-:W-:Y:S05]  /*2d20*/  BSYNC.RECONVERGENT B0 ;  /* 0x0000000000007941 */ /* 0x000fea0003800200 */
.L_x_3137:
        /* <DEDUP_REMOVED lines=18> */
.L_x_3140:
[----:B------:R-:W-:Y:S05]  /*2e50*/  BSYNC.RECONVERGENT B0 ;  /* 0x0000000000007941 */ /* 0x000fea0003800200 */
.L_x_3139:
        /* <DEDUP_REMOVED lines=16> */
.L_x_3142:
[----:B------:R-:W-:Y:S05]  /*2f60*/  BSYNC.RECONVERGENT B0 ;  /* 0x0000000000007941 */ /* 0x000fea0003800200 */
.L_x_3141:
        /* <DEDUP_REMOVED lines=17> */
.L_x_3144:
[----:B------:R-:W-:Y:S05]  /*3080*/  BSYNC.RECONVERGENT B0 ;  /* 0x0000000000007941 */ /* 0x000fea0003800200 */
.L_x_3143:
        /* <DEDUP_REMOVED lines=17> */
.L_x_3146:
[----:B------:R-:W-:Y:S05]  /*31a0*/  BSYNC.RECONVERGENT B0 ;  /* 0x0000000000007941 */ /* 0x000fea0003800200 */
.L_x_3145:
        /* <DEDUP_REMOVED lines=16> */
.L_x_3148:
[----:B------:R-:W-:Y:S05]  /*32b0*/  BSYNC.RECONVERGENT B0 ;  /* 0x0000000000007941 */ /* 0x000fea0003800200 */
.L_x_3147:
        /* <DEDUP_REMOVED lines=16> */
.L_x_3150:
[----:B------:R-:W-:Y:S05]  /*33c0*/  BSYNC.RECONVERGENT B0 ;  /* 0x0000000000007941 */ /* 0x000fea0003800200 */
.L_x_3149:
        /* <DEDUP_REMOVED lines=16> */
.L_x_3152:
[----:B------:R-:W-:Y:S05]  /*34d0*/  BSYNC.RECONVERGENT B0 ;  /* 0x0000000000007941 */ /* 0x000fea0003800200 */
.L_x_3151:
        /* <DEDUP_REMOVED lines=16> */
.L_x_3154:
[----:B------:R-:W-:Y:S05]  /*35e0*/  BSYNC.RECONVERGENT B0 ;  /* 0x0000000000007941 */ /* 0x000fea0003800200 */
.L_x_3153:
        /* <DEDUP_REMOVED lines=14> */
.L_x_3156:
[----:B------:R-:W-:Y:S05]  /*36d0*/  BSYNC.RECONVERGENT B0 ;  /* 0x0000000000007941 */ /* 0x000fea0003800200 */
.L_x_3155:
[----:B------:R-:W5:Y:S01]  /*36e0*/  LDCU.64 UR14, c[0x0][0x540] ;  /* 0x0000a800ff0e77ac */ /* 0x000f620008000a00 */
[----:B------:R-:W0:Y:S01]  /*36f0*/  LDGDEPBAR ;  /* 0x00000000000079af */ /* 0x000e220000000000 */
[----:B------:R-:W2:Y:S01]  /*3700*/  LDCU.64 UR4, c[0x0][0x538] ;  /* 0x0000a700ff0477ac */ /* 0x000ea20008000a00 */
        /* <DEDUP_REMOVED lines=8> */
[----:B----4-:R-:W-:Y:S02]  /*3790*/  IMAD.U32 R20, RZ, RZ, UR4 ;  /* 0x00000004ff147e24 */ /* 0x010fe4000f8e00ff */
[----:B------:R-:W-:Y:S01]  /*37a0*/  IMAD.U32 R21, RZ, RZ, UR5 ;  /* 0x00000005ff157e24 */ /* 0x000fe2000f8e00ff */
[----:B------:R-:W1:Y:S04]  /*37b0*/  LDCU UR4, c[0x0][0x458] ;  /* 0x00008b00ff0477ac */ /* 0x000e680008000800 */
[----:B------:R-:W2:Y:S01]  /*37c0*/  LDG.E R20, desc[UR18][R20.64] ;  /* 0x0000001214147981 */ /* 0x000ea2000c1e1900 */
[----:B------:R-:W-:Y:S01]  /*37d0*/  LOP3.LUT R19, R226, 0x1f0, RZ, 0xc0, !PT ;  /* 0x000001f0e2137812 */ /* 0x000fe200078ec0ff */
[----:B------:R-:W-:Y:S01]  /*37e0*/  USHF.L.U32 UR14, UR8, 0x4, URZ ;  /* 0x00000004080e7899 */ /* 0x000fe200080006ff */
[----:B------:R-:W-:Y:S02]  /*37f0*/  BSSY.RECONVERGENT B0, `(.L_x_3157) ;  /* 0x0000018000007945 */ /* 0x000fe40003800200 */
[----:B------:R-:W-:-:S02]  /*3800*/  IADD3 R0, PT, PT, R19, 0x1, R0 ;  /* 0x0000000113007810 */ /* 0x000fc40007ffe000 */
[----:B------:R-:W-:-:S04]  /*3810*/  LOP3.LUT R19, R18, 0x7, RZ, 0xc0, !PT ;  /* 0x0000000712137812 */ /* 0x000fc800078ec0ff */
        /* <DEDUP_REMOVED lines=18> */
.L_x_3159:
[----:B------:R2:W-:Y:S01]  /*3940*/  STS.128 [R210+0xa000], RZ ;  /* 0x00a000ffd2007388 */ /* 0x0005e20000000c00 */
[----:B------:R-:W-:Y:S05]  /*3950*/  BRA `(.L_x_3160) ;  /* 0x0000000000047947 */ /* 0x000fea0003800000 */
.L_x_3158:
[----:B------:R1:W-:Y:S02]  /*3960*/  STS.128 [R210+0xa000], RZ ;  /* 0x00a000ffd2007388 */ /* 0x0003e40000000c00 */
.L_x_3160:
[----:B------:R-:W-:Y:S05]  /*3970*/  BSYNC.RECONVERGENT B0 ;  /* 0x0000000000007941 */ /* 0x000fea0003800200 */
.L_x_3157:
        /* <DEDUP_REMOVED lines=22> */
.L_x_3162:
[----:B------:R-:W-:Y:S05]  /*3ae0*/  BSYNC.RECONVERGENT B0 ;  /* 0x0000000000007941 */ /* 0x000fea0003800200 */
.L_x_3161:
        /* <DEDUP_REMOVED lines=17> */
.L_x_3164:
[----:B------:R-:W-:Y:S05]  /*3c00*/  BSYNC.RECONVERGENT B0 ;  /* 0x0000000000007941 */ /* 0x000fea0003800200 */
.L_x_3163:
        /* <DEDUP_REMOVED lines=17> */
.L_x_3166:
[----:B------:R-:W-:Y:S05]  /*3d20*/  BSYNC.RECONVERGENT B0 ;  /* 0x0000000000007941 */ /* 0x000fea0003800200 */
.L_x_3165:
        /* <DEDUP_REMOVED lines=16> */
.L_x_3168:
[----:B------:R-:W-:Y:S05]  /*3e30*/  BSYNC.RECONVERGENT B0 ;  /* 0x0000000000007941 */ /* 0x000fea0003800200 */
.L_x_3167:
        /* <DEDUP_REMOVED lines=17> */
.L_x_3170:
[----:B------:R-:W-:Y:S05]  /*3f50*/  BSYNC.RECONVERGENT B0 ;  /* 0x0000000000007941 */ /* 0x000fea0003800200 */
.L_x_3169:
        /* <DEDUP_REMOVED lines=16> */
.L_x_3172:
[----:B------:R-:W-:Y:S05]  /*4060*/  BSYNC.RECONVERGENT B0 ;  /* 0x0000000000007941 */ /* 0x000fea0003800200 */
.L_x_3171:
        /* <DEDUP_REMOVED lines=19> */
.L_x_3174:
[----:B------:R-:W-:Y:S05]  /*41a0*/  BSYNC.RECONVERGENT B0 ;  /* 0x0000000000007941 */ /* 0x000fea0003800200 */
.L_x_3173:
        /* <DEDUP_REMOVED lines=21> */
.L_x_3176:
[----:B------:R-:W-:Y:S05]  /*4300*/  BSYNC.RECONVERGENT B0 ;  /* 0x0000000000007941 */ /* 0x000fea0003800200 */
.L_x_3175:
[----:B------:R2:W-:Y:S01]  /*4310*/  @P0 STS.128 [R210+0xe800], RZ ;  /* 0x00e800ffd2000388 */ /* 0x0005e20000000c00 */
[----:B-1----:R-:W-:Y:S01]  /*4320*/  LOP3.LUT R8, R211, 0x400, RZ, 0xc0, !PT ;  /* 0x00000400d3087812 */ /* 0x002fe200078ec0ff */
[----:B------:R-:W-:Y:S01]  /*4330*/  BSSY.RECONVERGENT B0, `(.L_x_3177) ;  /* 0x0000014000007945 */ /* 0x000fe20003800200 */
[----:B------:R-:W-:Y:S02]  /*4340*/  LOP3.LUT R7, R207, 0x8, R227, 0x78, !PT ;  /* 0x00000008cf077812 */ /* 0x000fe400078e78e3 */
[----:B------:R-:W-:Y:S02]  /*4350*/  LOP3.LUT R3, R3, R208, RZ, 0xfc, !PT ;  /* 0x000000d003037212 */ /* 0x000fe400078efcff */
[----:B------:R-:W-:Y:S01]  /*4360*/  ISETP.GE.AND P1, PT, R2, UR25, PT ;  /* 0x0000001902007c0c */ /* 0x000fe2000bf26270 */
[----:B------:R-:W-:Y:S01]  /*4370*/  IMAD R8, R7, 0x2, R8 ;  /* 0x0000000207087824 */ /* 0x000fe200078e0208 */
[----:B------:R-:W-:Y:S01]  /*4380*/  LEA R3, R3, UR6, 0x1 ;  /* 0x0000000603037c11 */ /* 0x000fe2000f8e08ff */
        /* <DEDUP_REMOVED lines=14> */
.L_x_3178:
[----:B------:R-:W-:Y:S05]  /*4470*/  BSYNC.RECONVERGENT B0 ;  /* 0x0000000000007941 */ /* 0x000fea0003800200 */
.L_x_3177:
        /* <DEDUP_REMOVED lines=15> */
.L_x_3180:
[----:B------:R-:W-:Y:S05]  /*4570*/  BSYNC.RECONVERGENT B0 ;  /* 0x0000000000007941 */ /* 0x000fea0003800200 */
.L_x_3179:
        /* <DEDUP_REMOVED lines=15> */
.L_x_3182:
[----:B------:R-:W-:Y:S05]  /*4670*/  BSYNC.RECONVERGENT B0 ;  /* 0x0000000000007941 */ /* 0x000fea0003800200 */
.L_x_3181:
        /* <DEDUP_REMOVED lines=15> */
.L_x_3184:
[----:B------:R-:W-:Y:S05]  /*4770*/  BSYNC.RECONVERGENT B0 ;  /* 0x0000000000007941 */ /* 0x000fea0003800200 */
.L_x_3183:
        /* <DEDUP_REMOVED lines=15> */
.L_x_3186:
[----:B------:R-:W-:Y:S05]  /*4870*/  BSYNC.RECONVERGENT B0 ;  /* 0x0000000000007941 */ /* 0x000fea0003800200 */
.L_x_3185:
        /* <DEDUP_REMOVED lines=15> */
.L_x_3188:
[----:B------:R-:W-:Y:S05]  /*4970*/  BSYNC.RECONVERGENT B0 ;  /* 0x0000000000007941 */ /* 0x000fea0003800200 */
.L_x_3187:
        /* <DEDUP_REMOVED lines=15> */
.L_x_3190:
[----:B------:R-:W-:Y:S05]  /*4a70*/  BSYNC.RECONVERGENT B0 ;  /* 0x0000000000007941 */ /* 0x000fea0003800200 */
.L_x_3189:
[----:B-1----:R1:W-:Y:S01]  /*4a80*/  LDSM.16.M88.4 R4, [R3] ;  /* 0x000000000304783b */ /* 0x0023e20000000200 */
[----:B------:R-:W-:Y:S01]  /*4a90*/  IMAD.MOV.U32 R206, RZ, RZ, 0x20 ;  /* 0x00000020ffce7424 */ /* 0x000fe200078e00ff */
[C---:B------:R-:W-:Y:S01]  /*4aa0*/  LOP3.LUT P5, RZ, R227.reuse, 0x2, RZ, 0xc0, !PT ;  /* 0x00000002e3ff7812 */ /* 0x040fe200078ac0ff */
[----:B------:R-:W-:Y:S01]  /*4ab0*/  VIADD R205, R8, UR6 ;  /* 0x0000000608cd7c36 */ /* 0x000fe20008000000 */
[----:B------:R-:W5:Y:S01]  /*4ac0*/  LDSM.16.M88.4 R124, [R8+UR6+0x2000] ;  /* 0x00200006087c783b */ /* 0x000f620008000200 */
[----:B------:R-:W-:Y:S01]  /*4ad0*/  IMAD.MOV.U32 R204, RZ, RZ, 0x40 ;  /* 0x00000040ffcc7424 */ /* 0x000fe200078e00ff */
[----:B------:R-:W-:Y:S01]  /*4ae0*/  SEL R216, R206, 0xffffffe0, !P5 ;  /* 0xffffffe0ced87807 */ /* 0x000fe20006800000 */
[----:B------:R-:W-:Y:S01]  /*4af0*/  UIADD3 UR21, UPT, UPT, UR20, -0x1, URZ ;  /* 0xffffffff14157890 */ /* 0x000fe2000fffe0ff */
[----:B------:R-:W2:Y:S01]  /*4b00*/  LDSM.16.M88.4 R108, [R8+UR6+0x3000] ;  /* 0x00300006086c783b */ /* 0x000ea20008000200 */
[----:B------:R-:W-:Y:S01]  /*4b10*/  LOP3.LUT P0, RZ, R227, 0x4, RZ, 0xc0, !PT ;  /* 0x00000004e3ff7812 */ /* 0x000fe2000780c0ff */
[----:B------:R-:W-:Y:S01]  /*4b20*/  IMAD.MOV.U32 R213, RZ, RZ, 0x8 ;  /* 0x00000008ffd57424 */ /* 0x000fe200078e00ff */
[----:B------:R-:W-:Y:S01]  /*4b30*/  USHF.L.U32 UR4, UR21, 0x8, URZ ;  /* 0x0000000815047899 */ /* 0x000fe200080006ff */
[----:B------:R-:W3:Y:S01]  /*4b40*/  LDSM.16.M88.4 R92, [R8+UR6+0x4000] ;  /* 0x00400006085c783b */ /* 0x000ee20008000200 */
[C---:B------:R-:W-:Y:S01]  /*4b50*/  IMAD.IADD R140, R3.reuse, 0x1, R216 ;  /* 0x00000001038c7824 */ /* 0x040fe200078e02d8 */
[----:B------:R-:W-:Y:S01]  /*4b60*/  SEL R204, R204, 0xffffffc0, !P0 ;  /* 0xffffffc0cccc7807 */ /* 0x000fe20004000000 */
[--C-:B------:R-:W-:Y:S01]  /*4b70*/  IMAD.IADD R2, R216, 0x1, R205.reuse ;  /* 0x00000001d8027824 */ /* 0x100fe200078e02cd */
[----:B------:R-:W4:Y:S01]  /*4b80*/  LDSM.16.M88.4 R116, [R8+UR6+0x2800] ;  /* 0x002800060874783b */ /* 0x000f220008000200 */
[C---:B------:R-:W-:Y:S01]  /*4b90*/  VIMNMX R214, PT, PT, R0.reuse, UR22, PT ;  /* 0x0000001600d67c48 */ /* 0x040fe2000bfe0100 */
[----:B------:R-:W-:Y:S01]  /*4ba0*/  UISETP.GT.AND UP0, UPT, UR21, UR16, UPT ;  /* 0x000000101500728c */ /* 0x000fe2000bf04270 */
[----:B------:R-:W-:Y:S01]  /*4bb0*/  IMAD.IADD R173, R3, 0x1, R204 ;  /* 0x0000000103ad7824 */ /* 0x000fe200078e02cc */
[----:B------:R-:W4:Y:S01]  /*4bc0*/  LDSM.16.M88.4 R100, [R8+UR6+0x3800] ;  /* 0x003800060864783b */ /* 0x000f220008000200 */
[----:B------:R-:W-:Y:S01]  /*4bd0*/  VIADDMNMX R213, R0, R213, UR22, PT ;  /* 0x0000001600d57e46 */ /* 0x000fe2000b8001d5 */
[----:B-1----:R-:W-:-:S02]  /*4be0*/  IMAD.IADD R3, R204, 0x1, R205 ;  /* 0x00000001cc037824 */ /* 0x002fc400078e02cd */
[----:B------:R-:W1:Y:S01]  /*4bf0*/  LDSM.16.M88.4 R84, [R8+UR6+0x4800] ;  /* 0x004800060854783b */ /* 0x000e620008000200 */
[----:B------:R-:W-:-:S03]  /*4c00*/  IMAD.IADD R196, R216, 0x1, R173 ;  /* 0x00000001d8c47824 */ /* 0x000fc600078e02ad */
[----:B------:R-:W1:Y:S04]  /*4c10*/  LDSM.16.M88.4 R76, [R8+UR6+0x5000] ;  /* 0x00500006084c783b */ /* 0x000e680008000200 */
[----:B------:R-:W1:Y:S04]  /*4c20*/  LDSM.16.M88.4 R68, [R8+UR6+0x5800] ;  /* 0x005800060844783b */ /* 0x000e680008000200 */
[----:B------:R-:W1:Y:S04]  /*4c30*/  LDSM.16.M88.4 R60, [R8+UR6+0x6000] ;  /* 0x00600006083c783b */ /* 0x000e680008000200 */
[----:B------:R-:W1:Y:S04]  /*4c40*/  LDSM.16.M88.4 R52, [R8+UR6+0x6800] ;  /* 0x006800060834783b */ /* 0x000e680008000200 */
[----:B------:R-:W1:Y:S01]  /*4c50*/  LDSM.16.M88.4 R44, [R8+UR6+0x7000] ;  /* 0x00700006082c783b */ /* 0x000e620008000200 */
[C---:B-----5:R-:W-:Y:S03]  /*4c60*/  HMMA.16816.F32.BF16 R128, R4.reuse, R124, RZ ;  /* 0x0000007c0480723c */ /* 0x060fe600000418ff */
[----:B------:R-:W5:Y:S04]  /*4c70*/  LDSM.16.M88.4 R36, [R8+UR6+0x7800] ;  /* 0x007800060824783b */ /* 0x000f680008000200 */
[----:B------:R-:W5:Y:S01]  /*4c80*/  LDSM.16.M88.4 R28, [R8+UR6+0x8000] ;  /* 0x00800006081c783b */ /* 0x000f620008000200 */
[C---:B--2---:R-:W-:Y:S03]  /*4c90*/  HMMA.16816.F32.BF16 R112, R4.reuse, R108, RZ ;  /* 0x0000006c0470723c */ /* 0x044fe600000418ff */
        /* <DEDUP_REMOVED lines=8> */
[C---:B------:R-:W-:Y:S03]  /*4d20*/  HMMA.16816.F32.BF16 R108, R4.reuse, R110, RZ ;  /* 0x0000006e046c723c */ /* 0x040fe600000418ff */
[----:B------:R-:W3:Y:S04]  /*4d30*/  LDSM.16.M88.4 R136, [R2+0x4000] ;  /* 0x004000000288783b */ /* 0x000ee80000000200 */
[----:B------:R-:W3:Y:S01]  /*4d40*/  LDSM.16.M88.4 R160, [R2+0x4800] ;  /* 0x0048000002a0783b */ /* 0x000ee20000000200 */
[C---:B------:R-:W-:Y:S03]  /*4d50*/  HMMA.16816.F32.BF16 R92, R4.reuse, R94, RZ ;  /* 0x0000005e045c723c */ /* 0x040fe600000418ff */
[----:B------:R-:W3:Y:S04]  /*4d60*/  LDSM.16.M88.4 R156, [R2+0x5000] ;  /* 0x00500000029c783b */ /* 0x000ee80000000200 */
[----:B------:R-:W-:Y:S01]  /*4d70*/  LDSM.16.M88.4 R168, [R2+0x2800] ;  /* 0x0028000002a8783b */ /* 0x000fe20000000200 */
[C---:B----4-:R-:W-:Y:S03]  /*4d80*/  HMMA.16816.F32.BF16 R120, R4.reuse, R116, RZ ;  /* 0x000000740478723c */ /* 0x050fe600000418ff */
[----:B------:R-:W-:Y:S04]  /*4d90*/  LDSM.16.M88.4 R164, [R2+0x3800] ;  /* 0x0038000002a4783b */ /* 0x000fe80000000200 */
[----:B------:R-:W-:Y:S01]  /*4da0*/  LDSM.16.M88.4 R152, [R2+0x5800] ;  /* 0x005800000298783b */ /* 0x000fe20000000200 */
[C---:B------:R-:W-:Y:S03]  /*4db0*/  HMMA.16816.F32.BF16 R104, R4.reuse, R100, RZ ;  /* 0x000000640468723c */ /* 0x040fe600000418ff */
[----:B------:R-:W-:Y:S04]  /*4dc0*/  LDSM.16.M88.4 R200, [R3+0x9800] ;  /* 0x0098000003c8783b */ /* 0x000fe80000000200 */
[----:B------:R-:W-:Y:S01]  /*4dd0*/  LDSM.16.M88.4 R196, [R196] ;  /* 0x00000000c4c4783b */ /* 0x000fe20000000200 */
[C---:B-1----:R-:W-:Y:S03]  /*4de0*/  HMMA.16816.F32.BF16 R88, R4.reuse, R84, RZ ;  /* 0x000000540458723c */ /* 0x042fe600000418ff */
[----:B------:R-:W0:Y:S05]  /*4df0*/  LDGDEPBAR ;  /* 0x00000000000079af */ /* 0x000e2a0000000000 */
[C---:B------:R-:W-:Y:S08]  /*4e00*/  HMMA.16816.F32.BF16 R80, R4.reuse, R76, RZ ;  /* 0x0000004c0450723c */ /* 0x040ff000000418ff */
[C---:B------:R-:W-:Y:S08]  /*4e10*/  HMMA.16816.F32.BF16 R72, R4.reuse, R68, RZ ;  /* 0x000000440448723c */ /* 0x040ff000000418ff */
[C---:B------:R-:W-:Y:S08]  /*4e20*/  HMMA.16816.F32.BF16 R64, R4.reuse, R60, RZ ;  /* 0x0000003c0440723c */ /* 0x040ff000000418ff */
[C---:B------:R-:W-:Y:S08]  /*4e30*/  HMMA.16816.F32.BF16 R56, R4.reuse, R52, RZ ;  /* 0x000000340438723c */ /* 0x040ff000000418ff */
[C---:B------:R-:W-:Y:S08]  /*4e40*/  HMMA.16816.F32.BF16 R48, R4.reuse, R44, RZ ;  /* 0x0000002c0430723c */ /* 0x040ff000000418ff */
[C---:B-----5:R-:W-:Y:S08]  /*4e50*/  HMMA.16816.F32.BF16 R40, R4.reuse, R36, RZ ;  /* 0x000000240428723c */ /* 0x060ff000000418ff */
        /* <DEDUP_REMOVED lines=38> */
[----:B------:R2:W1:Y:S07]  /*50c0*/  LDSM.16.M88.4 R144, [R2+0x9000] ;  /* 0x009000000290783b */ /* 0x00046e0000000200 */
[C---:B---3--:R-:W-:Y:S08]  /*50d0*/  HMMA.16816.F32.BF16 R48, R140.reuse, R132, R48 ;  /* 0x000000848c30723c */ /* 0x048ff00000041830 */
[C---:B------:R-:W-:Y:S01]  /*50e0*/  HMMA.16816.F32.BF16 R44, R140.reuse, R134, R44 ;  /* 0x000000868c2c723c */ /* 0x040fe2000004182c */
[----:B------:R-:W-:Y:S07]  /*50f0*/  LDSM.16.M88.4 R132, [R173] ;  /* 0x00000000ad84783b */ /* 0x000fee0000000200 */
[----:B----4-:R-:W-:Y:S01]  /*5100*/  HMMA.16816.F32.BF16 R40, R140, R136, R40 ;  /* 0x000000888c28723c */ /* 0x010fe20000041828 */
[----:B--2---:R-:W-:-:S05]  /*5110*/  IMAD.IADD R2, R216, 0x1, R3 ;  /* 0x00000001d8027824 */ /* 0x004fca00078e0203 */
[----:B------:R-:W-:Y:S02]  /*5120*/  LDSM.16.M88.4 R176, [R2+0x4000] ;  /* 0x0040000002b0783b */ /* 0x000fe40000000200 */
[C---:B------:R-:W-:Y:S02]  /*5130*/  HMMA.16816.F32.BF16 R36, R140.reuse, R138, R36 ;  /* 0x0000008a8c24723c */ /* 0x040fe40000041824 */
[----:B------:R-:W2:Y:S04]  /*5140*/  LDSM.16.M88.4 R136, [R3+0x2800] ;  /* 0x002800000388783b */ /* 0x000ea80000000200 */
[----:B------:R-:W-:Y:S02]  /*5150*/  LDSM.16.M88.4 R192, [R2+0x2000] ;  /* 0x0020000002c0783b */ /* 0x000fe40000000200 */
[C---:B------:R-:W-:Y:S02]  /*5160*/  HMMA.16816.F32.BF16 R120, R140.reuse, R168, R120 ;  /* 0x000000a88c78723c */ /* 0x040fe40000041878 */
[----:B------:R-:W-:Y:S04]  /*5170*/  LDSM.16.M88.4 R188, [R2+0x2800] ;  /* 0x0028000002bc783b */ /* 0x000fe80000000200 */
[----:B------:R-:W-:Y:S02]  /*5180*/  LDSM.16.M88.4 R184, [R2+0x3000] ;  /* 0x0030000002b8783b */ /* 0x000fe40000000200 */
[C---:B------:R-:W-:Y:S02]  /*5190*/  HMMA.16816.F32.BF16 R116, R140.reuse, R170, R116 ;  /* 0x000000aa8c74723c */ /* 0x040fe40000041874 */
[----:B------:R-:W-:Y:S04]  /*51a0*/  LDSM.16.M88.4 R168, [R3+0x4800] ;  /* 0x0048000003a8783b */ /* 0x000fe80000000200 */
[----:B------:R-:W-:Y:S02]  /*51b0*/  LDSM.16.M88.4 R180, [R2+0x3800] ;  /* 0x0038000002b4783b */ /* 0x000fe40000000200 */
[C---:B------:R-:W-:Y:S02]  /*51c0*/  HMMA.16816.F32.BF16 R104, R140.reuse, R164, R104 ;  /* 0x000000a48c68723c */ /* 0x040fe40000041868 */
[----:B------:R-:W-:Y:S06]  /*51d0*/  LDSM.16.M88.4 R172, [R2+0x4800] ;  /* 0x0048000002ac783b */ /* 0x000fec0000000200 */
[C---:B------:R-:W-:Y:S01]  /*51e0*/  HMMA.16816.F32.BF16 R100, R140.reuse, R166, R100 ;  /* 0x000000a68c64723c */ /* 0x040fe20000041864 */
[----:B------:R-:W-:Y:S07]  /*51f0*/  LDSM.16.M88.4 R164, [R3+0x5000] ;  /* 0x0050000003a4783b */ /* 0x000fee0000000200 */
[C---:B------:R-:W-:Y:S08]  /*5200*/  HMMA.16816.F32.BF16 R72, R140.reuse, R152, R72 ;  /* 0x000000988c48723c */ /* 0x040ff00000041848 */
[C---:B------:R-:W-:Y:S01]  /*5210*/  HMMA.16816.F32.BF16 R68, R140.reuse, R154, R68 ;  /* 0x0000009a8c44723c */ /* 0x040fe20000041844 */
[----:B------:R-:W3:Y:S07]  /*5220*/  LDSM.16.M88.4 R152, [R3+0x2000] ;  /* 0x002000000398783b */ /* 0x000eee0000000200 */
[C---:B-----5:R-:W-:Y:S08]  /*5230*/  HMMA.16816.F32.BF16 R32, R140.reuse, R160, R32 ;  /* 0x000000a08c20723c */ /* 0x060ff00000041820 */
        /* <DEDUP_REMOVED lines=9> */
[----:B------:R-:W-:Y:S01]  /*52d0*/  HMMA.16816.F32.BF16 R4, R140, R158, R4 ;  /* 0x0000009e8c04723c */ /* 0x000fe20000041804 */
[----:B------:R-:W5:Y:S04]  /*52e0*/  LDSM.16.M88.4 R140, [R3+0x4000] ;  /* 0x00400000038c783b */ /* 0x000f680000000200 */
[----:B------:R-:W-:Y:S03]  /*52f0*/  LDSM.16.M88.4 R156, [R3+0x6800] ;  /* 0x00680000039c783b */ /* 0x000fe60000000200 */
        /* <DEDUP_REMOVED lines=42> */
[C---:B--2---:R-:W-:Y:S08]  /*55a0*/  HMMA.16816.F32.BF16 R16, R132.reuse, R136, R16 ;  /* 0x000000888410723c */ /* 0x044ff00000041810 */
[C---:B------:R-:W-:Y:S01]  /*55b0*/  HMMA.16816.F32.BF16 R12, R132.reuse, R138, R12 ;  /* 0x0000008a840c723c */ /* 0x040fe2000004180c */
[----:B------:R-:W-:Y:S07]  /*55c0*/  LDSM.16.M88.4 R136, [R2+0x9000] ;  /* 0x009000000288783b */ /* 0x000fee0000000200 */
[C---:B------:R-:W-:Y:S08]  /*55d0*/  HMMA.16816.F32.BF16 R8, R132.reuse, R200, R8 ;  /* 0x000000c88408723c */ /* 0x040ff00000041808 */
[----:B------:R-:W-:Y:S01]  /*55e0*/  HMMA.16816.F32.BF16 R4, R132, R202, R4 ;  /* 0x000000ca8404723c */ /* 0x000fe20000041804 */
[----:B------:R1:W2:Y:S01]  /*55f0*/  LDSM.16.M88.4 R132, [R2+0x9800] ;  /* 0x009800000284783b */ /* 0x0002a20000000200 */
[----:B------:R-:W-:-:S06]  /*5600*/  DEPBAR.LE SB0, 0x0 ;  /* 0x000080000000791a */ /* 0x000fcc0000000000 */
[----:B------:R-:W-:Y:S01]  /*5610*/  HMMA.16816.F32.BF16 R92, R196, R178, R92 ;  /* 0x000000b2c45c723c */ /* 0x000fe2000004185c */
[----:B------:R-:W-:-:S05]  /*5620*/  IMAD.SHL.U32 R178, R227, 0x2, RZ ;  /* 0x00000002e3b27824 */ /* 0x000fca00078e00ff */
[----:B------:R-:W-:Y:S02]  /*5630*/  LOP3.LUT R178, R178, 0x6, RZ, 0xc0, !PT ;  /* 0x00000006b2b27812 */ /* 0x000fe400078ec0ff */
[----:B------:R-:W-:Y:S02]  /*5640*/  HMMA.16816.F32.BF16 R128, R196, R192, R128 ;  /* 0x000000c0c480723c */ /* 0x000fe40000041880 */
[----:B-1----:R-:W-:-:S06]  /*5650*/  LOP3.LUT R2, R178, UR4, RZ, 0xfc, !PT ;  /* 0x00000004b2027c12 */ /* 0x002fcc000f8efcff */
[----:B------:R-:W-:Y:S01]  /*5660*/  HMMA.16816.F32.BF16 R124, R196, R194, R124 ;  /* 0x000000c2c47c723c */ /* 0x000fe2000004187c */
[C---:B------:R-:W-:Y:S02]  /*5670*/  ISETP.GE.AND P2, PT, R2.reuse, R213, PT ;  /* 0x000000d50200720c */ /* 0x040fe40003f46270 */
[C---:B------:R-:W-:Y:S02]  /*5680*/  LOP3.LUT R251, R2.reuse, 0x38, RZ, 0xfc, !PT ;  /* 0x0000003802fb7812 */ /* 0x040fe400078efcff */
[----:B------:R-:W-:-:S03]  /*5690*/  LOP3.LUT R235, R2, 0x50, RZ, 0xfc, !PT ;  /* 0x0000005002eb7812 */ /* 0x000fc600078efcff */
[----:B------:R-:W-:Y:S01]  /*56a0*/  HMMA.16816.F32.BF16 R56, R196, R156, R56 ;  /* 0x0000009cc438723c */ /* 0x000fe20000041838 */
[----:B------:R-:W-:Y:S02]  /*56b0*/  I2FP.F32.S32 R156, R2 ;  /* 0x00000002009c7245 */ /* 0x000fe40000201400 */
[----:B------:R-:W-:-:S03]  /*56c0*/  LOP3.LUT R219, R2, 0x68, RZ, 0xfc, !PT ;  /* 0x0000006802db7812 */ /* 0x000fc600078efcff */
[----:B------:R-:W-:Y:S02]  /*56d0*/  FFMA.FTZ R128, R156, UR5, R128 ;  /* 0x000000059c807c23 */ /* 0x000fe40008010080 */
[----:B--2---:R-:W-:Y:S01]  /*56e0*/  HMMA.16816.F32.BF16 R4, R196, R134, R4 ;  /* 0x00000086c404723c */ /* 0x004fe20000041804 */
[----:B------:R-:W-:-:S04]  /*56f0*/  LOP3.LUT R134, R2, 0xf8, RZ, 0xfc, !PT ;  /* 0x000000f802867812 */ /* 0x000fc800078efcff */
[----:B------:R-:W-:Y:S02]  /*5700*/  I2FP.F32.S32 R135, R134 ;  /* 0x0000008600877245 */ /* 0x000fe40000201400 */
[-C--:B------:R-:W-:Y:S01]  /*5710*/  ISETP.GE.AND P3, PT, R134, R214.reuse, PT ;  /* 0x000000d68600720c */ /* 0x080fe20003f66270 */
[C---:B------:R-:W-:Y:S01]  /*5720*/  HMMA.16816.F32.BF16 R8, R196.reuse, R132, R8 ;  /* 0x00000084c408723c */ /* 0x040fe20000041808 */
[C---:B------:R-:W-:Y:S02]  /*5730*/  LOP3.LUT R132, R2.reuse, 0x1, RZ, 0xfc, !PT ;  /* 0x0000000102847812 */ /* 0x040fe400078efcff */
[----:B------:R-:W-:Y:S02]  /*5740*/  LOP3.LUT R133, R2, 0x8, RZ, 0xfc, !PT ;  /* 0x0000000802857812 */ /* 0x000fe400078efcff */
[C---:B------:R-:W-:Y:S02]  /*5750*/  ISETP.GE.AND P6, PT, R132.reuse, R214, PT ;  /* 0x000000d68400720c */ /* 0x040fe40003fc6270 */
[----:B------:R-:W-:Y:S01]  /*5760*/  ISETP.GE.AND P4, PT, R132, R213, PT ;  /* 0x000000d58400720c */ /* 0x000fe20003f86270 */
[----:B------:R-:W-:Y:S01]  /*5770*/  HMMA.16816.F32.BF16 R120, R196, R188, R120 ;  /* 0x000000bcc478723c */ /* 0x000fe20000041878 */
[----:B------:R-:W-:-:S02]  /*5780*/  I2FP.F32.S32 R132, R132 ;  /* 0x0000008400847245 */ /* 0x000fc40000201400 */
[C---:B------:R-:W-:Y:S01]  /*5790*/  FFMA.FTZ R0, R135.reuse, UR5, R4 ;  /* 0x0000000587007c23 */ /* 0x040fe20008010004 */
[----:B------:R-:W-:Y:S01]  /*57a0*/  FFMA.FTZ R4, R156, UR5, R130 ;  /* 0x000000059c047c23 */ /* 0x000fe20008010082 */
[----:B------:R-:W-:Y:S01]  /*57b0*/  FFMA.FTZ R135, R135, UR5, R6 ;  /* 0x0000000587877c23 */ /* 0x000fe20008010006 */
[----:B------:R-:W-:Y:S02]  /*57c0*/  LOP3.LUT R6, R2, 0x9, RZ, 0xfc, !PT ;  /* 0x0000000902067812 */ /* 0x000fe400078efcff */
[----:B------:R-:W-:Y:S01]  /*57d0*/  FSEL R130, R0, -INF , !P3 ;  /* 0xff80000000827808 */ /* 0x000fe20005800000 */
[----:B------:R-:W-:Y:S01]  /*57e0*/  FFMA.FTZ R0, R132, UR5, R129 ;  /* 0x0000000584007c23 */ /* 0x000fe20008010081 */
[----:B------:R-:W-:Y:S01]  /*57f0*/  FSEL R4, R4, -INF , !P2 ;  /* 0xff80000004047808 */ /* 0x000fe20005000000 */
[----:B------:R-:W-:Y:S01]  /*5800*/  HMMA.16816.F32.BF16 R40, R196, R148, R40 ;  /* 0x00000094c428723c */ /* 0x000fe20000041828 */
[----:B------:R-:W-:Y:S02]  /*5810*/  ISETP.GE.AND P1, PT, R134, R213, PT ;  /* 0x000000d58600720c */ /* 0x000fe40003f26270 */
[----:B------:R-:W-:-:S02]  /*5820*/  ISETP.GE.AND P2, PT, R133, R214, PT ;  /* 0x000000d68500720c */ /* 0x000fc40003f46270 */
[----:B------:R-:W-:Y:S02]  /*5830*/  ISETP.GE.AND P3, PT, R133, R213, PT ;  /* 0x000000d58500720c */ /* 0x000fe40003f66270 */
[----:B------:R-:W-:Y:S01]  /*5840*/  I2FP.F32.S32 R133, R133 ;  /* 0x0000008500857245 */ /* 0x000fe20000201400 */
[C---:B------:R-:W-:Y:S01]  /*5850*/  HMMA.16816.F32.BF16 R52, R196.reuse, R158, R52 ;  /* 0x0000009ec434723c */ /* 0x040fe20000041834 */
[----:B------:R-:W-:Y:S02]  /*5860*/  I2FP.F32.S32 R148, R6 ;  /* 0x0000000600947245 */ /* 0x000fe40000201400 */
[----:B------:R-:W-:Y:S01]  /*5870*/  FSEL R129, R135, -INF , !P1 ;  /* 0xff80000087817808 */ /* 0x000fe20004800000 */
[C---:B------:R-:W-:Y:S01]  /*5880*/  FFMA.FTZ R158, R133.reuse, UR5, R124 ;  /* 0x00000005859e7c23 */ /* 0x040fe2000801007c */
[----:B------:R-:W-:Y:S01]  /*5890*/  FSEL R0, R0, -INF , !P6 ;  /* 0xff80000000007808 */ /* 0x000fe20007000000 */
[----:B------:R-:W-:Y:S01]  /*58a0*/  FFMA.FTZ R126, R133, UR5, R126 ;  /* 0x00000005857e7c23 */ /* 0x000fe2000801007e */
[C---:B------:R-:W-:Y:S01]  /*58b0*/  ISETP.GE.AND P1, PT, R6.reuse, R214, PT ;  /* 0x000000d60600720c */ /* 0x040fe20003f26270 */
[----:B------:R-:W-:Y:S01]  /*58c0*/  HMMA.16816.F32.BF16 R44, R196, R154, R44 ;  /* 0x0000009ac42c723c */ /* 0x000fe2000004182c */
[----:B------:R-:W-:Y:S01]  /*58d0*/  ISETP.GE.AND P6, PT, R6, R213, PT ;  /* 0x000000d50600720c */ /* 0x000fe20003fc6270 */
[----:B------:R-:W-:Y:S01]  /*58e0*/  FFMA.FTZ R6, R132, UR5, R131 ;  /* 0x0000000584067c23 */ /* 0x000fe20008010083 */
[C---:B------:R-:W-:Y:S01]  /*58f0*/  FFMA.FTZ R154, R148.reuse, UR5, R125 ;  /* 0x00000005949a7c23 */ /* 0x040fe2000801007d */
[----:B------:R-:W-:Y:S01]  /*5900*/  FFMA.FTZ R148, R148, UR5, R127 ;  /* 0x0000000594947c23 */ /* 0x000fe2000801007f */
[----:B------:R-:W-:-:S02]  /*5910*/  LOP3.LUT R127, R2, 0x10, RZ, 0xfc, !PT ;  /* 0x00000010027f7812 */ /* 0x000fc400078efcff */
[----:B------:R-:W-:Y:S01]  /*5920*/  FSEL R6, R6, -INF , !P4 ;  /* 0xff80000006067808 */ /* 0x000fe20006000000 */
[C---:B------:R-:W-:Y:S01]  /*5930*/  HMMA.16816.F32.BF16 R116, R196.reuse, R190, R116 ;  /* 0x000000bec474723c */ /* 0x040fe20000041874 */
[----:B------:R-:W-:Y:S02]  /*5940*/  FSEL R158, R158, -INF , !P2 ;  /* 0xff8000009e9e7808 */ /* 0x000fe40005000000 */
[C---:B------:R-:W-:Y:S02]  /*5950*/  ISETP.GE.AND P4, PT, R127.reuse, R214, PT ;  /* 0x000000d67f00720c */ /* 0x040fe40003f86270 */
[----:B------:R-:W-:Y:S02]  /*5960*/  ISETP.GE.AND P2, PT, R127, R213, PT ;  /* 0x000000d57f00720c */ /* 0x000fe40003f46270 */
[----:B------:R-:W-:Y:S01]  /*5970*/  I2FP.F32.S32 R127, R127 ;  /* 0x0000007f007f7245 */ /* 0x000fe20000201400 */
[----:B------:R-:W-:Y:S01]  /*5980*/  HMMA.16816.F32.BF16 R48, R196, R152, R48 ;  /* 0x00000098c430723c */ /* 0x000fe20000041830 */
[----:B------:R-:W-:-:S02]  /*5990*/  LOP3.LUT R125, R2, 0x11, RZ, 0xfc, !PT ;  /* 0x00000011027d7812 */ /* 0x000fc400078efcff */
[----:B------:R-:W-:Y:S01]  /*59a0*/  LOP3.LUT R124, R2, 0x18, RZ, 0xfc, !PT ;  /* 0x00000018027c7812 */ /* 0x000fe200078efcff */
[C---:B------:R-:W-:Y:S01]  /*59b0*/  FFMA.FTZ R152, R127.reuse, UR5, R120 ;  /* 0x000000057f987c23 */ /* 0x040fe20008010078 */
[----:B------:R-:W-:Y:S01]  /*59c0*/  FSEL R154, R154, -INF , !P1 ;  /* 0xff8000009a9a7808 */ /* 0x000fe20004800000 */
[----:B------:R-:W-:Y:S01]  /*59d0*/  FFMA.FTZ R122, R127, UR5, R122 ;  /* 0x000000057f7a7c23 */ /* 0x000fe2000801007a */
[C---:B------:R-:W-:Y:S01]  /*59e0*/  ISETP.GE.AND P1, PT, R125.reuse, R213, PT ;  /* 0x000000d57d00720c */ /* 0x040fe20003f26270 */
[----:B------:R-:W-:Y:S01]  /*59f0*/  HMMA.16816.F32.BF16 R36, R196, R150, R36 ;  /* 0x00000096c424723c */ /* 0x000fe20000041824 */
[----:B------:R-:W-:Y:S02]  /*5a00*/  FSEL R150, R126, -INF , !P3 ;  /* 0xff8000007e967808 */ /* 0x000fe40005800000 */
[----:B------:R-:W-:Y:S02]  /*5a10*/  ISETP.GE.AND P3, PT, R125, R214, PT ;  /* 0x000000d67d00720c */ /* 0x000fe40003f66270 */
[----:B------:R-:W-:-:S02]  /*5a20*/  I2FP.F32.S32 R120, R125 ;  /* 0x0000007d00787245 */ /* 0x000fc40000201400 */
[----:B------:R-:W-:Y:S01]  /*5a30*/  I2FP.F32.S32 R125, R124 ;  /* 0x0000007c007d7245 */ /* 0x000fe20000201400 */
[C---:B------:R-:W-:Y:S01]  /*5a40*/  HMMA.16816.F32.BF16 R112, R196.reuse, R184, R112 ;  /* 0x000000b8c470723c */ /* 0x040fe20000041870 */
[----:B------:R-:W-:Y:S01]  /*5a50*/  FSEL R148, R148, -INF , !P6 ;  /* 0xff80000094947808 */ /* 0x000fe20007000000 */
[----:B------:R-:W-:Y:S01]  /*5a60*/  FFMA.FTZ R123, R120, UR5, R123 ;  /* 0x00000005787b7c23 */ /* 0x000fe2000801007b */
[----:B------:R-:W-:Y:S01]  /*5a70*/  FSEL R152, R152, -INF , !P4 ;  /* 0xff80000098987808 */ /* 0x000fe20006000000 */
[C---:B------:R-:W-:Y:S01]  /*5a80*/  FFMA.FTZ R132, R125.reuse, UR5, R116 ;  /* 0x000000057d847c23 */ /* 0x040fe20008010074 */
[----:B------:R-:W-:Y:S01]  /*5a90*/  FFMA.FTZ R118, R125, UR5, R118 ;  /* 0x000000057d767c23 */ /* 0x000fe20008010076 */
[----:B------:R-:W-:Y:S02]  /*5aa0*/  LOP3.LUT R125, R2, 0x19, RZ, 0xfc, !PT ;  /* 0x00000019027d7812 */ /* 0x000fe400078efcff */
[C---:B------:R-:W-:Y:S01]  /*5ab0*/  ISETP.GE.AND P6, PT, R124.reuse, R214, PT ;  /* 0x000000d67c00720c */ /* 0x040fe20003fc6270 */
[----:B------:R-:W-:Y:S01]  /*5ac0*/  HMMA.16816.F32.BF16 R108, R196, R186, R108 ;  /* 0x000000bac46c723c */ /* 0x000fe2000004186c */
[----:B------:R-:W-:Y:S01]  /*5ad0*/  ISETP.GE.AND P4, PT, R124, R213, PT ;  /* 0x000000d57c00720c */ /* 0x000fe20003f86270 */
[----:B------:R-:W-:Y:S01]  /*5ae0*/  FFMA.FTZ R124, R120, UR5, R121 ;  /* 0x00000005787c7c23 */ /* 0x000fe20008010079 */
[----:B------:R-:W-:-:S02]  /*5af0*/  FSEL R126, R122, -INF , !P2 ;  /* 0xff8000007a7e7808 */ /* 0x000fc40005000000 */
[----:B------:R-:W-:Y:S02]  /*5b00*/  I2FP.F32.S32 R122, R125 ;  /* 0x0000007d007a7245 */ /* 0x000fe40000201400 */
[C---:B------:R-:W-:Y:S01]  /*5b10*/  LOP3.LUT R121, R2.reuse, 0x20, RZ, 0xfc, !PT ;  /* 0x0000002002797812 */ /* 0x040fe200078efcff */
[C---:B------:R-:W-:Y:S01]  /*5b20*/  HMMA.16816.F32.BF16 R16, R196.reuse, R136, R16 ;  /* 0x00000088c410723c */ /* 0x040fe20000041810 */
[----:B------:R-:W-:Y:S01]  /*5b30*/  LOP3.LUT R120, R2, 0x21, RZ, 0xfc, !PT ;  /* 0x0000002102787812 */ /* 0x000fe200078efcff */
[----:B------:R-:W-:Y:S01]  /*5b40*/  FFMA.FTZ R131, R122, UR5, R117 ;  /* 0x000000057a837c23 */ /* 0x000fe20008010075 */
[----:B------:R-:W-:Y:S01]  /*5b50*/  FSEL R116, R124, -INF , !P3 ;  /* 0xff8000007c747808 */ /* 0x000fe20005800000 */
[----:B------:R-:W-:Y:S01]  /*5b60*/  FFMA.FTZ R119, R122, UR5, R119 ;  /* 0x000000057a777c23 */ /* 0x000fe20008010077 */
[----:B------:R-:W-:Y:S02]  /*5b70*/  I2FP.F32.S32 R117, R121 ;  /* 0x0000007900757245 */ /* 0x000fe40000201400 */
[----:B------:R-:W-:Y:S01]  /*5b80*/  FSEL R124, R118, -INF , !P4 ;  /* 0xff800000767c7808 */ /* 0x000fe20006000000 */
[C---:B------:R-:W-:Y:S01]  /*5b90*/  HMMA.16816.F32.BF16 R104, R196.reuse, R180, R104 ;  /* 0x000000b4c468723c */ /* 0x040fe20000041868 */
[----:B------:R-:W-:Y:S01]  /*5ba0*/  I2FP.F32.S32 R118, R120 ;  /* 0x0000007800767245 */ /* 0x000fe20000201400 */
[----:B------:R-:W-:Y:S01]  /*5bb0*/  FFMA.FTZ R136, R117, UR5, R112 ;  /* 0x0000000575887c23 */ /* 0x000fe20008010070 */
[-C--:B------:R-:W-:Y:S01]  /*5bc0*/  ISETP.GE.AND P2, PT, R125, R214.reuse, PT ;  /* 0x000000d67d00720c */ /* 0x080fe20003f46270 */
[----:B------:R-:W-:Y:S01]  /*5bd0*/  FFMA.FTZ R114, R117, UR5, R114 ;  /* 0x0000000575727c23 */ /* 0x000fe20008010072 */
[----:B------:R-:W-:Y:S01]  /*5be0*/  ISETP.GE.AND P3, PT, R125, R213, PT ;  /* 0x000000d57d00720c */ /* 0x000fe20003f66270 */
[C---:B------:R-:W-:Y:S01]  /*5bf0*/  FFMA.FTZ R137, R118.reuse, UR5, R115 ;  /* 0x0000000576897c23 */ /* 0x040fe20008010073 */
[----:B------:R-:W-:Y:S01]  /*5c00*/  FSEL R125, R123, -INF , !P1 ;  /* 0xff8000007b7d7808 */ /* 0x000fe20004800000 */
[----:B------:R-:W-:Y:S01]  /*5c10*/  FFMA.FTZ R127, R118, UR5, R113 ;  /* 0x00000005767f7c23 */ /* 0x000fe20008010071 */
[----:B------:R-:W-:Y:S01]  /*5c20*/  ISETP.GE.AND P1, PT, R121, R214, PT ;  /* 0x000000d67900720c */ /* 0x000fe20003f26270 */
[----:B------:R-:W-:Y:S01]  /*5c30*/  HMMA.16816.F32.BF16 R100, R196, R182, R100 ;  /* 0x000000b6c464723c */ /* 0x000fe20000041864 */
[----:B------:R-:W-:-:S02]  /*5c40*/  LOP3.LUT R115, R2, 0x28, RZ, 0xfc, !PT ;  /* 0x0000002802737812 */ /* 0x000fc400078efcff */
[----:B------:R-:W-:Y:S02]  /*5c50*/  FSEL R123, R119, -INF , !P3 ;  /* 0xff800000777b7808 */ /* 0x000fe40005800000 */
[----:B------:R-:W-:Y:S02]  /*5c60*/  FSEL R136, R136, -INF , !P1 ;  /* 0xff80000088887808 */ /* 0x000fe40004800000 */
[C---:B------:R-:W-:Y:S01]  /*5c70*/  ISETP.GE.AND P3, PT, R115.reuse, R214, PT ;  /* 0x000000d67300720c */ /* 0x040fe20003f66270 */
[----:B------:R-:W-:Y:S01]  /*5c80*/  HMMA.16816.F32.BF16 R32, R196, R144, R32 ;  /* 0x00000090c420723c */ /* 0x000fe20000041820 */
[----:B------:R-:W-:Y:S02]  /*5c90*/  ISETP.GE.AND P1, PT, R115, R213, PT ;  /* 0x000000d57300720c */ /* 0x000fe40003f26270 */
[----:B------:R-:W-:Y:S02]  /*5ca0*/  FSEL R132, R132, -INF , !P6 ;  /* 0xff80000084847808 */ /* 0x000fe40007000000 */
[----:B------:R-:W-:-:S02]  /*5cb0*/  I2FP.F32.S32 R115, R115 ;  /* 0x0000007300737245 */ /* 0x000fc40000201400 */
[----:B------:R-:W-:Y:S01]  /*5cc0*/  ISETP.GE.AND P6, PT, R121, R213, PT ;  /* 0x000000d57900720c */ /* 0x000fe20003fc6270 */
[C---:B------:R-:W-:Y:S01]  /*5cd0*/  HMMA.16816.F32.BF16 R28, R196.reuse, R146, R28 ;  /* 0x00000092c41c723c */ /* 0x040fe2000004181c */
[----:B------:R-:W-:Y:S01]  /*5ce0*/  ISETP.GE.AND P4, PT, R120, R214, PT ;  /* 0x000000d67800720c */ /* 0x000fe20003f86270 */
[C---:B------:R-:W-:Y:S01]  /*5cf0*/  FFMA.FTZ R133, R115.reuse, UR5, R108 ;  /* 0x0000000573857c23 */ /* 0x040fe2000801006c */
[C---:B------:R-:W-:Y:S01]  /*5d00*/  LOP3.LUT R113, R2.reuse, 0x29, RZ, 0xfc, !PT ;  /* 0x0000002902717812 */ /* 0x040fe200078efcff */
[----:B------:R-:W-:Y:S01]  /*5d10*/  FFMA.FTZ R110, R115, UR5, R110 ;  /* 0x00000005736e7c23 */ /* 0x000fe2000801006e */
[----:B------:R-:W-:Y:S02]  /*5d20*/  LOP3.LUT R112, R2, 0x30, RZ, 0xfc, !PT ;  /* 0x0000003002707812 */ /* 0x000fe400078efcff */
[----:B------:R-:W-:Y:S01]  /*5d30*/  FSEL R135, R114, -INF , !P6 ;  /* 0xff80000072877808 */ /* 0x000fe20007000000 */
[----:B------:R-:W-:Y:S01]  /*5d40*/  HMMA.16816.F32.BF16 R20, R196, R142, R20 ;  /* 0x0000008ec414723c */ /* 0x000fe20000041814 */
[----:B------:R-:W-:-:S02]  /*5d50*/  FSEL R127, R127, -INF , !P4 ;  /* 0xff8000007f7f7808 */ /* 0x000fc40006000000 */
[C---:B------:R-:W-:Y:S02]  /*5d60*/  ISETP.GE.AND P6, PT, R113.reuse, R214, PT ;  /* 0x000000d67100720c */ /* 0x040fe40003fc6270 */
[----:B------:R-:W-:Y:S02]  /*5d70*/  ISETP.GE.AND P4, PT, R113, R213, PT ;  /* 0x000000d57100720c */ /* 0x000fe40003f86270 */
[----:B------:R-:W-:Y:S01]  /*5d80*/  I2FP.F32.S32 R108, R113 ;  /* 0x00000071006c7245 */ /* 0x000fe20000201400 */
[C---:B------:R-:W-:Y:S01]  /*5d90*/  HMMA.16816.F32.BF16 R12, R196.reuse, R138, R12 ;  /* 0x0000008ac40c723c */ /* 0x040fe2000004180c */
[----:B------:R-:W-:Y:S02]  /*5da0*/  FSEL R131, R131, -INF , !P2 ;  /* 0xff80000083837808 */ /* 0x000fe40005000000 */
[----:B------:R-:W-:Y:S01]  /*5db0*/  I2FP.F32.S32 R113, R112 ;  /* 0x0000007000717245 */ /* 0x000fe20000201400 */
[----:B------:R-:W-:Y:S01]  /*5dc0*/  FFMA.FTZ R109, R108, UR5, R109 ;  /* 0x000000056c6d7c23 */ /* 0x000fe2000801006d */
[----:B------:R-:W-:Y:S01]  /*5dd0*/  ISETP.GE.AND P2, PT, R120, R213, PT ;  /* 0x000000d57800720c */ /* 0x000fe20003f46270 */
[----:B------:R-:W-:Y:S01]  /*5de0*/  FFMA.FTZ R111, R108, UR5, R111 ;  /* 0x000000056c6f7c23 */ /* 0x000fe2000801006f */
[----:B------:R-:W-:Y:S01]  /*5df0*/  LOP3.LUT R108, R2, 0x31, RZ, 0xfc, !PT ;  /* 0x00000031026c7812 */ /* 0x000fe200078efcff */
[----:B------:R-:W-:Y:S01]  /*5e00*/  FFMA.FTZ R104, R113, UR5, R104 ;  /* 0x0000000571687c23 */ /* 0x000fe20008010068 */
[----:B------:R-:W-:Y:S01]  /*5e10*/  FSEL R137, R137, -INF , !P2 ;  /* 0xff80000089897808 */ /* 0x000fe20005000000 */
[----:B------:R-:W-:Y:S01]  /*5e20*/  FFMA.FTZ R144, R113, UR5, R106 ;  /* 0x0000000571907c23 */ /* 0x000fe2000801006a */
[----:B------:R-:W-:Y:S01]  /*5e30*/  ISETP.GE.AND P2, PT, R112, R214, PT ;  /* 0x000000d67000720c */ /* 0x000fe20003f46270 */
[----:B------:R-:W-:Y:S01]  /*5e40*/  HMMA.16816.F32.BF16 R96, R196, R176, R96 ;  /* 0x000000b0c460723c */ /* 0x000fe20000041860 */
[----:B------:R-:W-:-:S02]  /*5e50*/  LOP3.LUT R106, R2, 0x39, RZ, 0xfc, !PT ;  /* 0x00000039026a7812 */ /* 0x000fc400078efcff */
[----:B------:R-:W-:Y:S02]  /*5e60*/  FSEL R146, R110, -INF , !P1 ;  /* 0xff8000006e927808 */ /* 0x000fe40004800000 */
[----:B------:R-:W-:Y:S02]  /*5e70*/  FSEL R134, R109, -INF , !P6 ;  /* 0xff8000006d867808 */ /* 0x000fe40007000000 */
[----:B------:R-:W-:Y:S01]  /*5e80*/  FSEL R138, R111, -INF , !P4 ;  /* 0xff8000006f8a7808 */ /* 0x000fe20006000000 */
[----:B------:R-:W-:Y:S01]  /*5e90*/  HMMA.16816.F32.BF16 R88, R196, R172, R88 ;  /* 0x000000acc458723c */ /* 0x000fe20000041858 */
[----:B------:R-:W-:Y:S02]  /*5ea0*/  FSEL R143, R104, -INF , !P2 ;  /* 0xff800000688f7808 */ /* 0x000fe40005000000 */
[C---:B------:R-:W-:Y:S02]  /*5eb0*/  ISETP.GE.AND P1, PT, R108.reuse, R214, PT ;  /* 0x000000d66c00720c */ /* 0x040fe40003f26270 */
[----:B------:R-:W-:-:S02]  /*5ec0*/  ISETP.GE.AND P6, PT, R108, R213, PT ;  /* 0x000000d56c00720c */ /* 0x000fc40003fc6270 */
[C---:B------:R-:W-:Y:S01]  /*5ed0*/  ISETP.GE.AND P4, PT, R251.reuse, R214, PT ;  /* 0x000000d6fb00720c */ /* 0x040fe20003f86270 */
[C---:B------:R-:W-:Y:S01]  /*5ee0*/  HMMA.16816.F32.BF16 R24, R196.reuse, R140, R24 ;  /* 0x0000008cc418723c */ /* 0x040fe20000041818 */
[----:B------:R-:W-:Y:S02]  /*5ef0*/  ISETP.GE.AND P2, PT, R251, R213, PT ;  /* 0x000000d5fb00720c */ /* 0x000fe40003f46270 */
[----:B------:R-:W-:Y:S02]  /*5f00*/  I2FP.F32.S32 R108, R108 ;  /* 0x0000006c006c7245 */ /* 0x000fe40000201400 */
[----:B------:R-:W-:Y:S02]  /*5f10*/  I2FP.F32.S32 R251, R251 ;  /* 0x000000fb00fb7245 */ /* 0x000fe40000201400 */
[----:B------:R-:W-:Y:S01]  /*5f20*/  I2FP.F32.S32 R104, R106 ;  /* 0x0000006a00687245 */ /* 0x000fe20000201400 */
[C---:B------:R-:W-:Y:S01]  /*5f30*/  FFMA.FTZ R107, R108.reuse, UR5, R107 ;  /* 0x000000056c6b7c23 */ /* 0x040fe2000801006b */
[----:B------:R-:W-:Y:S01]  /*5f40*/  FSEL R133, R133, -INF , !P3 ;  /* 0xff80000085857808 */ /* 0x000fe20005800000 */
[C---:B------:R-:W-:Y:S01]  /*5f50*/  FFMA.FTZ R142, R251.reuse, UR5, R100 ;  /* 0x00000005fb8e7c23 */ /* 0x040fe20008010064 */
[----:B------:R-:W-:Y:S01]  /*5f60*/  FFMA.FTZ R105, R108, UR5, R105 ;  /* 0x000000056c697c23 */ /* 0x000fe20008010069 */
[----:B------:R-:W-:Y:S01]  /*5f70*/  FFMA.FTZ R145, R104, UR5, R101 ;  /* 0x0000000568917c23 */ /* 0x000fe20008010065 */
[----:B------:R-:W-:Y:S01]  /*5f80*/  LOP3.LUT R101, R2, 0x40, RZ, 0xfc, !PT ;  /* 0x0000004002657812 */ /* 0x000fe200078efcff */
[----:B------:R-:W-:Y:S01]  /*5f90*/  FFMA.FTZ R251, R251, UR5, R102 ;  /* 0x00000005fbfb7c23 */ /* 0x000fe20008010066 */
[----:B------:R-:W-:Y:S01]  /*5fa0*/  FSEL R147, R107, -INF , !P6 ;  /* 0xff8000006b937808 */ /* 0x000fe20007000000 */
[----:B------:R-:W-:Y:S01]  /*5fb0*/  FFMA.FTZ R103, R104, UR5, R103 ;  /* 0x0000000568677c23 */ /* 0x000fe20008010067 */
[----:B------:R-:W-:Y:S01]  /*5fc0*/  FSEL R142, R142, -INF , !P4 ;  /* 0xff8000008e8e7808 */ /* 0x000fe20006000000 */
[----:B------:R-:W-:Y:S01]  /*5fd0*/  HMMA.16816.F32.BF16 R84, R196, R174, R84 ;  /* 0x000000aec454723c */ /* 0x000fe20000041854 */
[----:B------:R-:W-:-:S02]  /*5fe0*/  ISETP.GE.AND P6, PT, R101, R214, PT ;  /* 0x000000d66500720c */ /* 0x000fc40003fc6270 */
[----:B------:R-:W-:Y:S02]  /*5ff0*/  ISETP.GE.AND P4, PT, R101, R213, PT ;  /* 0x000000d56500720c */ /* 0x000fe40003f86270 */
[----:B------:R-:W-:Y:S02]  /*6000*/  I2FP.F32.S32 R101, R101 ;  /* 0x0000006500657245 */ /* 0x000fe40000201400 */
[----:B------:R-:W-:Y:S01]  /*6010*/  ISETP.GE.AND P3, PT, R112, R213, PT ;  /* 0x000000d57000720c */ /* 0x000fe20003f66270 */
[----:B------:R-:W-:Y:S01]  /*6020*/  HMMA.16816.F32.BF16 R80, R196, R168, R80 ;  /* 0x000000a8c450723c */ /* 0x000fe20000041850 */
[C---:B------:R-:W-:Y:S01]  /*6030*/  LOP3.LUT R102, R2.reuse, 0x41, RZ, 0xfc, !PT ;  /* 0x0000004102667812 */ /* 0x040fe200078efcff */
[C---:B------:R-:W-:Y:S01]  /*6040*/  FFMA.FTZ R151, R101.reuse, UR5, R96 ;  /* 0x0000000565977c23 */ /* 0x040fe20008010060 */
[----:B------:R-:W-:Y:S01]  /*6050*/  LOP3.LUT R100, R2, 0x48, RZ, 0xfc, !PT ;  /* 0x0000004802647812 */ /* 0x000fe200078efcff */
[----:B------:R-:W-:Y:S01]  /*6060*/  FFMA.FTZ R98, R101, UR5, R98 ;  /* 0x0000000565627c23 */ /* 0x000fe20008010062 */
[----:B------:R-:W-:-:S02]  /*6070*/  FSEL R144, R144, -INF , !P3 ;  /* 0xff80000090907808 */ /* 0x000fc40005800000 */
[----:B------:R-:W-:Y:S01]  /*6080*/  FSEL R140, R105, -INF , !P1 ;  /* 0xff800000698c7808 */ /* 0x000fe20004800000 */
[C---:B------:R-:W-:Y:S01]  /*6090*/  HMMA.16816.F32.BF16 R72, R196.reuse, R164, R72 ;  /* 0x000000a4c448723c */ /* 0x040fe20000041848 */
[----:B------:R-:W-:Y:S02]  /*60a0*/  I2FP.F32.S32 R96, R102 ;  /* 0x0000006600607245 */ /* 0x000fe40000201400 */
[----:B------:R-:W-:Y:S02]  /*60b0*/  I2FP.F32.S32 R243, R100 ;  /* 0x0000006400f37245 */ /* 0x000fe40000201400 */
[-C--:B------:R-:W-:Y:S01]  /*60c0*/  ISETP.GE.AND P3, PT, R106, R214.reuse, PT ;  /* 0x000000d66a00720c */ /* 0x080fe20003f66270 */
[----:B------:R-:W-:Y:S01]  /*60d0*/  FFMA.FTZ R97, R96, UR5, R97 ;  /* 0x0000000560617c23 */ /* 0x000fe20008010061 */
[----:B------:R-:W-:Y:S01]  /*60e0*/  ISETP.GE.AND P1, PT, R106, R213, PT ;  /* 0x000000d56a00720c */ /* 0x000fe20003f26270 */
[----:B------:R-:W-:Y:S01]  /*60f0*/  FFMA.FTZ R99, R96, UR5, R99 ;  /* 0x0000000560637c23 */ /* 0x000fe20008010063 */
[----:B------:R-:W-:Y:S01]  /*6100*/  FSEL R251, R251, -INF , !P2 ;  /* 0xff800000fbfb7808 */ /* 0x000fe20005000000 */
[----:B------:R-:W-:Y:S01]  /*6110*/  FFMA.FTZ R92, R243, UR5, R92 ;  /* 0x00000005f35c7c23 */ /* 0x000fe2000801005c */
[----:B------:R-:W-:Y:S01]  /*6120*/  FSEL R145, R145, -INF , !P3 ;  /* 0xff80000091917808 */ /* 0x000fe20005800000 */
[----:B------:R-:W-:Y:S01]  /*6130*/  FFMA.FTZ R243, R243, UR5, R94 ;  /* 0x00000005f3f37c23 */ /* 0x000fe2000801005e */
[----:B------:R-:W-:Y:S01]  /*6140*/  FSEL R149, R103, -INF , !P1 ;  /* 0xff80000067957808 */ /* 0x000fe20004800000 */
[----:B------:R-:W-:Y:S01]  /*6150*/  HMMA.16816.F32.BF16 R64, R196, R160, R64 ;  /* 0x000000a0c440723c */ /* 0x000fe20000041840 */
[----:B------:R-:W-:-:S02]  /*6160*/  ISETP.GE.AND P2, PT, R102, R214, PT ;  /* 0x000000d66600720c */ /* 0x000fc40003f46270 */
[----:B------:R-:W-:Y:S02]  /*6170*/  ISETP.GE.AND P3, PT, R102, R213, PT ;  /* 0x000000d56600720c */ /* 0x000fe40003f66270 */
[----:B------:R-:W-:Y:S02]  /*6180*/  ISETP.GE.AND P1, PT, R100, R214, PT ;  /* 0x000000d66400720c */ /* 0x000fe40003f26270 */
[C---:B------:R-:W-:Y:S01]  /*6190*/  LOP3.LUT R96, R2.reuse, 0x49, RZ, 0xfc, !PT ;  /* 0x0000004902607812 */ /* 0x040fe200078efcff */
[----:B------:R-:W-:Y:S01]  /*61a0*/  HMMA.16816.F32.BF16 R76, R196, R170, R76 ;  /* 0x000000aac44c723c */ /* 0x000fe2000004184c */
[----:B------:R-:W-:Y:S02]  /*61b0*/  LOP3.LUT R94, R2, 0x51, RZ, 0xfc, !PT ;  /* 0x00000051025e7812 */ /* 0x000fe400078efcff */
[----:B------:R-:W-:Y:S02]  /*61c0*/  FSEL R245, R98, -INF , !P4 ;  /* 0xff80000062f57808 */ /* 0x000fe40006000000 */
[----:B------:R-:W-:-:S02]  /*61d0*/  FSEL R249, R97, -INF , !P2 ;  /* 0xff80000061f97808 */ /* 0x000fc40005000000 */
[----:B------:R-:W-:Y:S01]  /*61e0*/  FSEL R159, R99, -INF , !P3 ;  /* 0xff800000639f7808 */ /* 0x000fe20005800000 */
[C---:B------:R-:W-:Y:S01]  /*61f0*/  HMMA.16816.F32.BF16 R68, R196.reuse, R166, R68 ;  /* 0x000000a6c444723c */ /* 0x040fe20000041844 */
[----:B------:R-:W-:Y:S01]  /*6200*/  FSEL R247, R92, -INF , !P1 ;  /* 0xff8000005cf77808 */ /* 0x000fe20004800000 */
[----:B------:R-:W-:Y:S01]  /*6210*/  BAR.SYNC.DEFER_BLOCKING 0x0 ;  /* 0x0000000000007b1d */ /* 0x000fe20000010000 */
[CC--:B------:R-:W-:Y:S02]  /*6220*/  ISETP.GE.AND P4, PT, R96.reuse, R214.reuse, PT ;  /* 0x000000d66000720c */ /* 0x0c0fe40003f86270 */
[-C--:B------:R-:W-:Y:S02]  /*6230*/  ISETP.GE.AND P2, PT, R96, R213.reuse, PT ;  /* 0x000000d56000720c */ /* 0x080fe40003f46270 */
[C---:B------:R-:W-:Y:S01]  /*6240*/  ISETP.GE.AND P3, PT, R235.reuse, R214, PT ;  /* 0x000000d6eb00720c */ /* 0x040fe20003f66270 */
[----:B------:R-:W-:Y:S01]  /*6250*/  HMMA.16816.F32.BF16 R60, R196, R162, R60 ;  /* 0x000000a2c43c723c */ /* 0x000fe2000004183c */
[----:B------:R-:W-:-:S02]  /*6260*/  ISETP.GE.AND P1, PT, R235, R213, PT ;  /* 0x000000d5eb00720c */ /* 0x000fc40003f26270 */
        /* <DEDUP_REMOVED lines=12> */
[----:B------:R-:W-:-:S02]  /*6330*/  FSEL R165, R165, -INF , !P3 ;  /* 0xff800000a5a57808 */ /* 0x000fc40005800000 */
[C---:B------:R-:W-:Y:S02]  /*6340*/  ISETP.GE.AND P2, PT, R89.reuse, R214, PT ;  /* 0x000000d65900720c */ /* 0x040fe40003f46270 */
[----:B------:R-:W-:Y:S02]  /*6350*/  ISETP.GE.AND P3, PT, R89, R213, PT ;  /* 0x000000d55900720c */ /* 0x000fe40003f66270 */
[----:B------:R-:W-:Y:S02]  /*6360*/  I2FP.F32.S32 R89, R89 ;  /* 0x0000005900597245 */ /* 0x000fe40000201400 */
[----:B------:R-:W-:Y:S02]  /*6370*/  ISETP.GE.AND P6, PT, R100, R213, PT ;  /* 0x000000d56400720c */ /* 0x000fe40003fc6270 */
[C---:B------:R-:W-:Y:S01]  /*6380*/  LOP3.LUT R90, R2.reuse, 0x59, RZ, 0xfc, !PT ;  /* 0x00000059025a7812 */ /* 0x040fe200078efcff */
[C---:B------:R-:W-:Y:S01]  /*6390*/  FFMA.FTZ R239, R89.reuse, UR5, R84 ;  /* 0x0000000559ef7c23 */ /* 0x040fe20008010054 */
[----:B------:R-:W-:Y:S01]  /*63a0*/  LOP3.LUT R88, R2, 0x60, RZ, 0xfc, !PT ;  /* 0x0000006002587812 */ /* 0x000fe200078efcff */
[----:B------:R-:W-:Y:S01]  /*63b0*/  FFMA.FTZ R86, R89, UR5, R86 ;  /* 0x0000000559567c23 */ /* 0x000fe20008010056 */
[----:B------:R-:W-:-:S02]  /*63c0*/  FSEL R243, R243, -INF , !P6 ;  /* 0xff800000f3f37808 */ /* 0x000fc40007000000 */
[----:B------:R-:W-:Y:S02]  /*63d0*/  FSEL R153, R93, -INF , !P4 ;  /* 0xff8000005d997808 */ /* 0x000fe40006000000 */
[----:B------:R-:W-:Y:S02]  /*63e0*/  I2FP.F32.S32 R84, R90 ;  /* 0x0000005a00547245 */ /* 0x000fe40000201400 */
[----:B------:R-:W-:Y:S02]  /*63f0*/  I2FP.F32.S32 R221, R88 ;  /* 0x0000005800dd7245 */ /* 0x000fe40000201400 */
[----:B------:R-:W-:Y:S01]  /*6400*/  ISETP.GE.AND P6, PT, R94, R214, PT ;  /* 0x000000d65e00720c */ /* 0x000fe20003fc6270 */
[----:B------:R-:W-:Y:S01]  /*6410*/  FFMA.FTZ R85, R84, UR5, R85 ;  /* 0x0000000554557c23 */ /* 0x000fe20008010055 */
[----:B------:R-:W-:Y:S01]  /*6420*/  ISETP.GE.AND P4, PT, R94, R213, PT ;  /* 0x000000d55e00720c */ /* 0x000fe20003f86270 */
[----:B------:R-:W-:Y:S01]  /*6430*/  FFMA.FTZ R87, R84, UR5, R87 ;  /* 0x0000000554577c23 */ /* 0x000fe20008010057 */
[----:B------:R-:W-:Y:S01]  /*6440*/  FSEL R235, R235, -INF , !P1 ;  /* 0xff800000ebeb7808 */ /* 0x000fe20004800000 */
[----:B------:R-:W-:Y:S01]  /*6450*/  FFMA.FTZ R80, R221, UR5, R80 ;  /* 0x00000005dd507c23 */ /* 0x000fe20008010050 */
[----:B------:R-:W-:Y:S01]  /*6460*/  FSEL R241, R241, -INF , !P6 ;  /* 0xff800000f1f17808 */ /* 0x000fe20007000000 */
[----:B------:R-:W-:Y:S01]  /*6470*/  FFMA.FTZ R221, R221, UR5, R82 ;  /* 0x00000005dddd7c23 */ /* 0x000fe20008010052 */
[----:B------:R-:W-:-:S02]  /*6480*/  FSEL R171, R91, -INF , !P4 ;  /* 0xff8000005bab7808 */ /* 0x000fc40006000000 */
[CC--:B------:R-:W-:Y:S02]  /*6490*/  ISETP.GE.AND P1, PT, R90.reuse, R214.reuse, PT ;  /* 0x000000d65a00720c */ /* 0x0c0fe40003f26270 */
[----:B------:R-:W-:Y:S02]  /*64a0*/  ISETP.GE.AND P6, PT, R90, R213, PT ;  /* 0x000000d55a00720c */ /* 0x000fe40003fc6270 */
        /* <DEDUP_REMOVED lines=10> */
[----:B------:R-:W-:Y:S02]  /*6550*/  ISETP.GE.AND P4, PT, R219, R213, PT ;  /* 0x000000d5db00720c */ /* 0x000fe40003f86270 */
[----:B------:R-:W-:Y:S02]  /*6560*/  I2FP.F32.S32 R84, R84 ;  /* 0x0000005400547245 */ /* 0x000fe40000201400 */
[----:B------:R-:W-:Y:S02]  /*6570*/  I2FP.F32.S32 R219, R219 ;  /* 0x000000db00db7245 */ /* 0x000fe40000201400 */
[----:B------:R-:W-:Y:S01]  /*6580*/  I2FP.F32.S32 R80, R82 ;  /* 0x0000005200507245 */ /* 0x000fe20000201400 */
[----:B------:R-:W-:Y:S01]  /*6590*/  FFMA.FTZ R83, R84, UR5, R83 ;  /* 0x0000000554537c23 */ /* 0x000fe20008010053 */
        /* <DEDUP_REMOVED lines=12> */
[----:B------:R-:W-:Y:S02]  /*6660*/  LOP3.LUT R78, R2, 0x71, RZ, 0xfc, !PT ;  /* 0x00000071024e7812 */ /* 0x000fe400078efcff */
[----:B------:R-:W-:Y:S01]  /*6670*/  ISETP.GE.AND P2, PT, R88, R213, PT ;  /* 0x000000d55800720c */ /* 0x000fe20003f46270 */
[C---:B------:R-:W-:Y:S01]  /*6680*/  FFMA.FTZ R217, R77.reuse, UR5, R72 ;  /* 0x000000054dd97c23 */ /* 0x040fe20008010048 */
[----:B------:R-:W-:Y:S01]  /*6690*/  I2FP.F32.S32 R72, R78 ;  /* 0x0000004e00487245 */ /* 0x000fe20000201400 */
[----:B------:R-:W-:Y:S01]  /*66a0*/  FFMA.FTZ R74, R77, UR5, R74 ;  /* 0x000000054d4a7c23 */ /* 0x000fe2000801004a */
[----:B------:R-:W-:-:S02]  /*66b0*/  LOP3.LUT R76, R2, 0x78, RZ, 0xfc, !PT ;  /* 0x00000078024c7812 */ /* 0x000fc400078efcff */
[----:B------:R-:W-:Y:S01]  /*66c0*/  FSEL R219, R219, -INF , !P4 ;  /* 0xff800000dbdb7808 */ /* 0x000fe20006000000 */
[----:B------:R-:W-:Y:S01]  /*66d0*/  FFMA.FTZ R73, R72, UR5, R73 ;  /* 0x0000000548497c23 */ /* 0x000fe20008010049 */
[----:B------:R-:W-:Y:S01]  /*66e0*/  ISETP.GE.AND P4, PT, R78, R214, PT ;  /* 0x000000d64e00720c */ /* 0x000fe20003f86270 */
[----:B------:R-:W-:Y:S01]  /*66f0*/  FFMA.FTZ R75, R72, UR5, R75 ;  /* 0x00000005484b7c23 */ /* 0x000fe2000801004b */
[----:B------:R-:W-:Y:S02]  /*6700*/  FSEL R221, R221, -INF , !P2 ;  /* 0xff800000dddd7808 */ /* 0x000fe40005000000 */
[----:B------:R-:W-:Y:S02]  /*6710*/  FSEL R225, R81, -INF , !P3 ;  /* 0xff80000051e17808 */ /* 0x000fe40005800000 */
[----:B------:R-:W-:Y:S02]  /*6720*/  I2FP.F32.S32 R193, R76 ;  /* 0x0000004c00c17245 */ /* 0x000fe40000201400 */
[----:B------:R-:W-:-:S02]  /*6730*/  LOP3.LUT R72, R2, 0x79, RZ, 0xfc, !PT ;  /* 0x0000007902487812 */ /* 0x000fc400078efcff */
[CC--:B------:R-:W-:Y:S01]  /*6740*/  ISETP.GE.AND P2, PT, R82.reuse, R214.reuse, PT ;  /* 0x000000d65200720c */ /* 0x0c0fe20003f46270 */
[C---:B------:R-:W-:Y:S01]  /*6750*/  FFMA.FTZ R203, R193.reuse, UR5, R68 ;  /* 0x00000005c1cb7c23 */ /* 0x040fe20008010044 */
[-C--:B------:R-:W-:Y:S01]  /*6760*/  ISETP.GE.AND P3, PT, R82, R213.reuse, PT ;  /* 0x000000d55200720c */ /* 0x080fe20003f66270 */
[----:B------:R-:W-:Y:S01]  /*6770*/  FFMA.FTZ R193, R193, UR5, R70 ;  /* 0x00000005c1c17c23 */ /* 0x000fe20008010046 */
[----:B------:R-:W-:Y:S02]  /*6780*/  FSEL R197, R74, -INF , !P6 ;  /* 0xff8000004ac57808 */ /* 0x000fe40007000000 */
[----:B------:R-:W-:Y:S02]  /*6790*/  FSEL R215, R73, -INF , !P4 ;  /* 0xff80000049d77808 */ /* 0x000fe40006000000 */
[C---:B------:R-:W-:Y:S02]  /*67a0*/  ISETP.GE.AND P6, PT, R72.reuse, R214, PT ;  /* 0x000000d64800720c */ /* 0x040fe40003fc6270 */
[----:B------:R-:W-:-:S02]  /*67b0*/  ISETP.GE.AND P4, PT, R72, R213, PT ;  /* 0x000000d54800720c */ /* 0x000fc40003f86270 */
[----:B------:R-:W-:Y:S02]  /*67c0*/  FSEL R187, R187, -INF , !P2 ;  /* 0xff800000bbbb7808 */ /* 0x000fe40005000000 */
[----:B------:R-:W-:Y:S02]  /*67d0*/  FSEL R201, R79, -INF , !P3 ;  /* 0xff8000004fc97808 */ /* 0x000fe40005800000 */
[----:B------:R-:W-:Y:S02]  /*67e0*/  I2FP.F32.S32 R72, R72 ;  /* 0x0000004800487245 */ /* 0x000fe40000201400 */
[----:B------:R-:W-:Y:S02]  /*67f0*/  ISETP.GE.AND P2, PT, R78, R213, PT ;  /* 0x000000d54e00720c */ /* 0x000fe40003f46270 */
[----:B------:R-:W-:Y:S01]  /*6800*/  ISETP.GE.AND P3, PT, R76, R214, PT ;  /* 0x000000d64c00720c */ /* 0x000fe20003f66270 */
[----:B------:R-:W-:Y:S01]  /*6810*/  FFMA.FTZ R199, R72, UR5, R69 ;  /* 0x0000000548c77c23 */ /* 0x000fe20008010045 */
[----:B------:R-:W-:Y:S01]  /*6820*/  LOP3.LUT R68, R2, 0x80, RZ, 0xfc, !PT ;  /* 0x0000008002447812 */ /* 0x000fe200078efcff */
[----:B------:R-:W-:Y:S01]  /*6830*/  FFMA.FTZ R71, R72, UR5, R71 ;  /* 0x0000000548477c23 */ /* 0x000fe20008010047 */
[----:B------:R-:W-:-:S02]  /*6840*/  LOP3.LUT R70, R2, 0x81, RZ, 0xfc, !PT ;  /* 0x0000008102467812 */ /* 0x000fc400078efcff */
[----:B------:R-:W-:Y:S02]  /*6850*/  FSEL R191, R75, -INF , !P2 ;  /* 0xff8000004bbf7808 */ /* 0x000fe40005000000 */
[----:B------:R-:W-:Y:S02]  /*6860*/  FSEL R203, R203, -INF , !P3 ;  /* 0xff800000cbcb7808 */ /* 0x000fe40005800000 */
[C---:B------:R-:W-:Y:S02]  /*6870*/  ISETP.GE.AND P2, PT, R68.reuse, R214, PT ;  /* 0x000000d64400720c */ /* 0x040fe40003f46270 */
[----:B------:R-:W-:Y:S02]  /*6880*/  ISETP.GE.AND P3, PT, R68, R213, PT ;  /* 0x000000d54400720c */ /* 0x000fe40003f66270 */
[----:B------:R-:W-:Y:S02]  /*6890*/  I2FP.F32.S32 R69, R68 ;  /* 0x0000004400457245 */ /* 0x000fe40000201400 */
[----:B------:R-:W-:-:S02]  /*68a0*/  I2FP.F32.S32 R68, R70 ;  /* 0x0000004600447245 */ /* 0x000fc40000201400 */
[----:B------:R-:W-:Y:S01]  /*68b0*/  FSEL R189, R71, -INF , !P4 ;  /* 0xff80000047bd7808 */ /* 0x000fe20006000000 */
[----:B------:R-:W-:Y:S01]  /*68c0*/  FFMA.FTZ R185, R69, UR5, R64 ;  /* 0x0000000545b97c23 */ /* 0x000fe20008010040 */
[----:B------:R-:W-:Y:S01]  /*68d0*/  FSEL R217, R217, -INF , !P1 ;  /* 0xff800000d9d97808 */ /* 0x000fe20004800000 */
[----:B------:R-:W-:Y:S01]  /*68e0*/  FFMA.FTZ R163, R68, UR5, R67 ;  /* 0x0000000544a37c23 */ /* 0x000fe20008010043 */
[----:B------:R-:W-:Y:S01]  /*68f0*/  LOP3.LUT R67, R2, 0x88, RZ, 0xfc, !PT ;  /* 0x0000008802437812 */ /* 0x000fe200078efcff */
[----:B------:R-:W-:Y:S01]  /*6900*/  FFMA.FTZ R66, R69, UR5, R66 ;  /* 0x0000000545427c23 */ /* 0x000fe20008010042 */
[----:B------:R-:W-:Y:S01]  /*6910*/  FSEL R185, R185, -INF , !P2 ;  /* 0xff800000b9b97808 */ /* 0x000fe20005000000 */
[----:B------:R-:W-:Y:S01]  /*6920*/  FFMA.FTZ R181, R68, UR5, R65 ;  /* 0x0000000544b57c23 */ /* 0x000fe20008010041 */
[C---:B------:R-:W-:Y:S02]  /*6930*/  ISETP.GE.AND P4, PT, R67.reuse, R214, PT ;  /* 0x000000d64300720c */ /* 0x040fe40003f86270 */
[----:B------:R-:W-:-:S02]  /*6940*/  ISETP.GE.AND P2, PT, R67, R213, PT ;  /* 0x000000d54300720c */ /* 0x000fc40003f46270 */
[----:B------:R-:W-:Y:S02]  /*6950*/  ISETP.GE.AND P1, PT, R76, R213, PT ;  /* 0x000000d54c00720c */ /* 0x000fe40003f26270 */
[----:B------:R-:W-:Y:S02]  /*6960*/  I2FP.F32.S32 R67, R67 ;  /* 0x0000004300437245 */ /* 0x000fe40000201400 */
[----:B------:R-:W-:Y:S02]  /*6970*/  FSEL R193, R193, -INF , !P1 ;  /* 0xff800000c1c17808 */ /* 0x000fe40004800000 */
[C---:B------:R-:W-:Y:S01]  /*6980*/  ISETP.GE.AND P1, PT, R70.reuse, R214, PT ;  /* 0x000000d64600720c */ /* 0x040fe20003f26270 */
[----:B------:R-:W-:Y:S01]  /*6990*/  FFMA.FTZ R179, R67, UR5, R60 ;  /* 0x0000000543b37c23 */ /* 0x000fe2000801003c */
[----:B------:R-:W-:Y:S01]  /*69a0*/  FSEL R199, R199, -INF , !P6 ;  /* 0xff800000c7c77808 */ /* 0x000fe20007000000 */
[----:B------:R-:W-:Y:S01]  /*69b0*/  FFMA.FTZ R62, R67, UR5, R62 ;  /* 0x00000005433e7c23 */ /* 0x000fe2000801003e */
[----:B------:R-:W-:-:S02]  /*69c0*/  ISETP.GE.AND P6, PT, R70, R213, PT ;  /* 0x000000d54600720c */ /* 0x000fc40003fc6270 */
[C---:B------:R-:W-:Y:S02]  /*69d0*/  LOP3.LUT R65, R2.reuse, 0x89, RZ, 0xfc, !PT ;  /* 0x0000008902417812 */ /* 0x040fe400078efcff */
[----:B------:R-:W-:Y:S02]  /*69e0*/  LOP3.LUT R64, R2, 0x90, RZ, 0xfc, !PT ;  /* 0x0000009002407812 */ /* 0x000fe400078efcff */
[----:B------:R-:W-:Y:S02]  /*69f0*/  FSEL R173, R66, -INF , !P3 ;  /* 0xff80000042ad7808 */ /* 0x000fe40005800000 */
[----:B------:R-:W-:Y:S02]  /*6a00*/  FSEL R181, R181, -INF , !P1 ;  /* 0xff800000b5b57808 */ /* 0x000fe40004800000 */
[C---:B------:R-:W-:Y:S02]  /*6a10*/  ISETP.GE.AND P3, PT, R65.reuse, R214, PT ;  /* 0x000000d64100720c */ /* 0x040fe40003f66270 */
[----:B------:R-:W-:-:S02]  /*6a20*/  ISETP.GE.AND P1, PT, R65, R213, PT ;  /* 0x000000d54100720c */ /* 0x000fc40003f26270 */
[----:B------:R-:W-:Y:S02]  /*6a30*/  I2FP.F32.S32 R60, R65 ;  /* 0x00000041003c7245 */ /* 0x000fe40000201400 */
[----:B------:R-:W-:Y:S02]  /*6a40*/  FSEL R163, R163, -INF , !P6 ;  /* 0xff800000a3a37808 */ /* 0x000fe40007000000 */
[----:B------:R-:W-:Y:S01]  /*6a50*/  FSEL R179, R179, -INF , !P4 ;  /* 0xff800000b3b37808 */ /* 0x000fe20006000000 */
[----:B------:R-:W-:Y:S01]  /*6a60*/  FFMA.FTZ R63, R60, UR5, R63 ;  /* 0x000000053c3f7c23 */ /* 0x000fe2000801003f */
[----:B------:R-:W-:Y:S01]  /*6a70*/  ISETP.GE.AND P6, PT, R64, R214, PT ;  /* 0x000000d64000720c */ /* 0x000fe20003fc6270 */
[----:B------:R-:W-:Y:S01]  /*6a80*/  FFMA.FTZ R61, R60, UR5, R61 ;  /* 0x000000053c3d7c23 */ /* 0x000fe2000801003d */
[----:B------:R-:W-:Y:S02]  /*6a90*/  I2FP.F32.S32 R65, R64 ;  /* 0x0000004000417245 */ /* 0x000fe40000201400 */
[----:B------:R-:W-:-:S02]  /*6aa0*/  ISETP.GE.AND P4, PT, R64, R213, PT ;  /* 0x000000d54000720c */ /* 0x000fc40003f86270 */
[----:B------:R-:W-:Y:S01]  /*6ab0*/  LOP3.LUT R64, R2, 0x91, RZ, 0xfc, !PT ;  /* 0x0000009102407812 */ /* 0x000fe200078efcff */
[C---:B------:R-:W-:Y:S01]  /*6ac0*/  FFMA.FTZ R155, R65.reuse, UR5, R56 ;  /* 0x00000005419b7c23 */ /* 0x040fe20008010038 */
[----:B------:R-:W-:Y:S01]  /*6ad0*/  FSEL R169, R62, -INF , !P2 ;  /* 0xff8000003ea97808 */ /* 0x000fe20005000000 */
[----:B------:R-:W-:Y:S01]  /*6ae0*/  FFMA.FTZ R56, R65, UR5, R58 ;  /* 0x0000000541387c23 */ /* 0x000fe2000801003a */
[----:B------:R-:W-:Y:S02]  /*6af0*/  I2FP.F32.S32 R62, R64 ;  /* 0x00000040003e7245 */ /* 0x000fe40000201400 */
[C---:B------:R-:W-:Y:S02]  /*6b00*/  LOP3.LUT R60, R2.reuse, 0x98, RZ, 0xfc, !PT ;  /* 0x00000098023c7812 */ /* 0x040fe400078efcff */
[----:B------:R-:W-:Y:S01]  /*6b10*/  LOP3.LUT R58, R2, 0x99, RZ, 0xfc, !PT ;  /* 0x00000099023a7812 */ /* 0x000fe200078efcff */
[----:B------:R-:W-:Y:S01]  /*6b20*/  FFMA.FTZ R139, R62, UR5, R57 ;  /* 0x000000053e8b7c23 */ /* 0x000fe20008010039 */
[----:B------:R-:W-:-:S02]  /*6b30*/  ISETP.GE.AND P2, PT, R64, R214, PT ;  /* 0x000000d64000720c */ /* 0x000fc40003f46270 */
        /* <DEDUP_REMOVED lines=10> */
[C---:B------:R-:W-:Y:S02]  /*6be0*/  ISETP.GE.AND P4, PT, R58.reuse, R214, PT ;  /* 0x000000d63a00720c */ /* 0x040fe40003f86270 */
[-C--:B------:R-:W-:Y:S01]  /*6bf0*/  ISETP.GE.AND P2, PT, R58, R213.reuse, PT ;  /* 0x000000d53a00720c */ /* 0x080fe20003f46270 */
[----:B------:R-:W-:Y:S01]  /*6c00*/  FFMA.FTZ R58, R62, UR5, R59 ;  /* 0x000000053e3a7c23 */ /* 0x000fe2000801003b */
[----:B------:R-:W-:Y:S01]  /*6c10*/  FSEL R177, R61, -INF , !P3 ;  /* 0xff8000003db17808 */ /* 0x000fe20005800000 */
[----:B------:R-:W-:Y:S01]  /*6c20*/  FFMA.FTZ R59, R60, UR5, R53 ;  /* 0x000000053c3b7c23 */ /* 0x000fe20008010035 */
[----:B------:R-:W-:Y:S01]  /*6c30*/  ISETP.GE.AND P3, PT, R64, R213, PT ;  /* 0x000000d54000720c */ /* 0x000fe20003f66270 */
[----:B------:R-:W-:Y:S01]  /*6c40*/  FFMA.FTZ R60, R60, UR5, R55 ;  /* 0x000000053c3c7c23 */ /* 0x000fe20008010037 */
[----:B------:R-:W-:-:S02]  /*6c50*/  LOP3.LUT R55, R2, 0xa0, RZ, 0xfc, !PT ;  /* 0x000000a002377812 */ /* 0x000fc400078efcff */
[----:B------:R-:W-:Y:S02]  /*6c60*/  FSEL R58, R58, -INF , !P3 ;  /* 0xff8000003a3a7808 */ /* 0x000fe40005800000 */
[----:B------:R-:W-:Y:S02]  /*6c70*/  FSEL R141, R141, -INF , !P1 ;  /* 0xff8000008d8d7808 */ /* 0x000fe40004800000 */
[C---:B------:R-:W-:Y:S02]  /*6c80*/  ISETP.GE.AND P3, PT, R55.reuse, R214, PT ;  /* 0x000000d63700720c */ /* 0x040fe40003f66270 */
[----:B------:R-:W-:Y:S02]  /*6c90*/  ISETP.GE.AND P1, PT, R55, R213, PT ;  /* 0x000000d53700720c */ /* 0x000fe40003f26270 */
[----:B------:R-:W-:Y:S02]  /*6ca0*/  I2FP.F32.S32 R55, R55 ;  /* 0x0000003700377245 */ /* 0x000fe40000201400 */
[----:B------:R-:W-:-:S02]  /*6cb0*/  LOP3.LUT R53, R2, 0xa1, RZ, 0xfc, !PT ;  /* 0x000000a102357812 */ /* 0x000fc400078efcff */
[----:B------:R-:W-:Y:S01]  /*6cc0*/  LOP3.LUT R52, R2, 0xa8, RZ, 0xfc, !PT ;  /* 0x000000a802347812 */ /* 0x000fe200078efcff */
[C---:B------:R-:W-:Y:S01]  /*6cd0*/  FFMA.FTZ R62, R55.reuse, UR5, R48 ;  /* 0x00000005373e7c23 */ /* 0x040fe20008010030 */
[----:B------:R-:W-:Y:S01]  /*6ce0*/  I2FP.F32.S32 R48, R53 ;  /* 0x0000003500307245 */ /* 0x000fe20000201400 */
[----:B------:R-:W-:Y:S01]  /*6cf0*/  FFMA.FTZ R50, R55, UR5, R50 ;  /* 0x0000000537327c23 */ /* 0x000fe20008010032 */
[----:B------:R-:W-:Y:S02]  /*6d00*/  FSEL R57, R54, -INF , !P6 ;  /* 0xff80000036397808 */ /* 0x000fe40007000000 */
[----:B------:R-:W-:Y:S01]  /*6d10*/  FSEL R59, R59, -INF , !P4 ;  /* 0xff8000003b3b7808 */ /* 0x000fe20006000000 */
[C---:B------:R-:W-:Y:S01]  /*6d20*/  FFMA.FTZ R49, R48.reuse, UR5, R49 ;  /* 0x0000000530317c23 */ /* 0x040fe20008010031 */
[C---:B------:R-:W-:Y:S01]  /*6d30*/  ISETP.GE.AND P6, PT, R53.reuse, R214, PT ;  /* 0x000000d63500720c */ /* 0x040fe20003fc6270 */
[----:B------:R-:W-:Y:S01]  /*6d40*/  FFMA.FTZ R51, R48, UR5, R51 ;  /* 0x0000000530337c23 */ /* 0x000fe20008010033 */
[----:B------:R-:W-:-:S02]  /*6d50*/  ISETP.GE.AND P4, PT, R53, R213, PT ;  /* 0x000000d53500720c */ /* 0x000fc40003f86270 */
[----:B------:R-:W-:Y:S02]  /*6d60*/  I2FP.F32.S32 R53, R52 ;  /* 0x0000003400357245 */ /* 0x000fe40000201400 */
[----:B------:R-:W-:Y:S02]  /*6d70*/  LOP3.LUT R48, R2, 0xa9, RZ, 0xfc, !PT ;  /* 0x000000a902307812 */ /* 0x000fe400078efcff */
[----:B------:R-:W-:Y:S01]  /*6d80*/  FSEL R63, R50, -INF , !P1 ;  /* 0xff800000323f7808 */ /* 0x000fe20004800000 */
[----:B------:R-:W-:Y:S01]  /*6d90*/  FFMA.FTZ R64, R53, UR5, R44 ;  /* 0x0000000535407c23 */ /* 0x000fe2000801002c */
[----:B------:R-:W-:Y:S01]  /*6da0*/  FSEL R65, R49, -INF , !P6 ;  /* 0xff80000031417808 */ /* 0x000fe20007000000 */
[----:B------:R-:W-:Y:S01]  /*6db0*/  FFMA.FTZ R66, R53, UR5, R46 ;  /* 0x0000000535427c23 */ /* 0x000fe2000801002e */
[C---:B------:R-:W-:Y:S02]  /*6dc0*/  ISETP.GE.AND P1, PT, R48.reuse, R214, PT ;  /* 0x000000d63000720c */ /* 0x040fe40003f26270 */
[----:B------:R-:W-:-:S02]  /*6dd0*/  ISETP.GE.AND P6, PT, R48, R213, PT ;  /* 0x000000d53000720c */ /* 0x000fc40003fc6270 */
[----:B------:R-:W-:Y:S02]  /*6de0*/  FSEL R60, R60, -INF , !P2 ;  /* 0xff8000003c3c7808 */ /* 0x000fe40005000000 */
[----:B------:R-:W-:Y:S02]  /*6df0*/  I2FP.F32.S32 R48, R48 ;  /* 0x0000003000307245 */ /* 0x000fe40000201400 */
        /* <DEDUP_REMOVED lines=9> */
[----:B------:R-:W-:Y:S02]  /*6e90*/  I2FP.F32.S32 R45, R44 ;  /* 0x0000002c002d7245 */ /* 0x000fe40000201400 */
[----:B------:R-:W-:Y:S02]  /*6ea0*/  I2FP.F32.S32 R44, R46 ;  /* 0x0000002e002c7245 */ /* 0x000fe40000201400 */
[----:B------:R-:W-:Y:S01]  /*6eb0*/  FSEL R69, R47, -INF , !P6 ;  /* 0xff8000002f457808 */ /* 0x000fe20007000000 */
[C---:B------:R-:W-:Y:S01]  /*6ec0*/  FFMA.FTZ R72, R45.reuse, UR5, R40 ;  /* 0x000000052d487c23 */ /* 0x040fe20008010028 */
[----:B------:R-:W-:Y:S01]  /*6ed0*/  FFMA.FTZ R68, R45, UR5, R42 ;  /* 0x000000052d447c23 */ /* 0x000fe2000801002a */
[----:B------:R-:W-:Y:S01]  /*6ee0*/  FFMA.FTZ R70, R44, UR5, R41 ;  /* 0x000000052c467c23 */ /* 0x000fe20008010029 */
[----:B------:R-:W-:Y:S01]  /*6ef0*/  LOP3.LUT R41, R2, 0xb8, RZ, 0xfc, !PT ;  /* 0x000000b802297812 */ /* 0x000fe200078efcff */
[----:B------:R-:W-:Y:S01]  /*6f00*/  FFMA.FTZ R43, R44, UR5, R43 ;  /* 0x000000052c2b7c23 */ /* 0x000fe2000801002b */
[----:B------:R-:W-:-:S02]  /*6f10*/  FSEL R72, R72, -INF , !P4 ;  /* 0xff80000048487808 */ /* 0x000fc40006000000 */
[C---:B------:R-:W-:Y:S02]  /*6f20*/  ISETP.GE.AND P6, PT, R41.reuse, R214, PT ;  /* 0x000000d62900720c */ /* 0x040fe40003fc6270 */
[----:B------:R-:W-:Y:S02]  /*6f30*/  ISETP.GE.AND P4, PT, R41, R213, PT ;  /* 0x000000d52900720c */ /* 0x000fe40003f86270 */
[----:B------:R-:W-:Y:S02]  /*6f40*/  I2FP.F32.S32 R41, R41 ;  /* 0x0000002900297245 */ /* 0x000fe40000201400 */
[----:B------:R-:W-:Y:S02]  /*6f50*/  LOP3.LUT R42, R2, 0xb9, RZ, 0xfc, !PT ;  /* 0x000000b9022a7812 */ /* 0x000fe400078efcff */
[----:B------:R-:W-:Y:S01]  /*6f60*/  FSEL R62, R62, -INF , !P3 ;  /* 0xff8000003e3e7808 */ /* 0x000fe20005800000 */
[C---:B------:R-:W-:Y:S01]  /*6f70*/  FFMA.FTZ R73, R41.reuse, UR5, R36 ;  /* 0x0000000529497c23 */ /* 0x040fe20008010024 */
[----:B------:R-:W-:Y:S01]  /*6f80*/  I2FP.F32.S32 R36, R42 ;  /* 0x0000002a00247245 */ /* 0x000fe20000201400 */
[----:B------:R-:W-:Y:S01]  /*6f90*/  FFMA.FTZ R38, R41, UR5, R38 ;  /* 0x0000000529267c23 */ /* 0x000fe20008010026 */
[----:B------:R-:W-:-:S02]  /*6fa0*/  ISETP.GE.AND P3, PT, R52, R213, PT ;  /* 0x000000d53400720c */ /* 0x000fc40003f66270 */
[----:B------:R-:W-:Y:S01]  /*6fb0*/  LOP3.LUT R40, R2, 0xc0, RZ, 0xfc, !PT ;  /* 0x000000c002287812 */ /* 0x000fe200078efcff */
[----:B------:R-:W-:Y:S01]  /*6fc0*/  FFMA.FTZ R37, R36, UR5, R37 ;  /* 0x0000000524257c23 */ /* 0x000fe20008010025 */
[----:B------:R-:W-:Y:S01]  /*6fd0*/  FSEL R68, R68, -INF , !P2 ;  /* 0xff80000044447808 */ /* 0x000fe20005000000 */
[----:B------:R-:W-:Y:S01]  /*6fe0*/  FFMA.FTZ R39, R36, UR5, R39 ;  /* 0x0000000524277c23 */ /* 0x000fe20008010027 */
[----:B------:R-:W-:Y:S02]  /*6ff0*/  ISETP.GE.AND P2, PT, R42, R214, PT ;  /* 0x000000d62a00720c */ /* 0x000fe40003f46270 */
[----:B------:R-:W-:Y:S02]  /*7000*/  FSEL R66, R66, -INF , !P3 ;  /* 0xff80000042427808 */ /* 0x000fe40005800000 */
[----:B------:R-:W-:Y:S02]  /*7010*/  FSEL R67, R67, -INF , !P1 ;  /* 0xff80000043437808 */ /* 0x000fe40004800000 */
[----:B------:R-:W-:-:S02]  /*7020*/  I2FP.F32.S32 R77, R40 ;  /* 0x00000028004d7245 */ /* 0x000fc40000201400 */
[----:B------:R-:W-:Y:S02]  /*7030*/  LOP3.LUT R36, R2, 0xc1, RZ, 0xfc, !PT ;  /* 0x000000c102247812 */ /* 0x000fe400078efcff */
[CC--:B------:R-:W-:Y:S01]  /*7040*/  ISETP.GE.AND P3, PT, R46.reuse, R214.reuse, PT ;  /* 0x000000d62e00720c */ /* 0x0c0fe20003f66270 */
[C---:B------:R-:W-:Y:S01]  /*7050*/  FFMA.FTZ R75, R77.reuse, UR5, R32 ;  /* 0x000000054d4b7c23 */ /* 0x040fe20008010020 */
[----:B------:R-:W-:Y:S01]  /*7060*/  ISETP.GE.AND P1, PT, R46, R213, PT ;  /* 0x000000d52e00720c */ /* 0x000fe20003f26270 */
[----:B------:R-:W-:Y:S01]  /*7070*/  FFMA.FTZ R77, R77, UR5, R34 ;  /* 0x000000054d4d7c23 */ /* 0x000fe20008010022 */
[----:B------:R-:W-:Y:S02]  /*7080*/  FSEL R76, R38, -INF , !P4 ;  /* 0xff800000264c7808 */ /* 0x000fe40006000000 */
[----:B------:R-:W-:Y:S02]  /*7090*/  FSEL R78, R37, -INF , !P2 ;  /* 0xff800000254e7808 */ /* 0x000fe40005000000 */
[----:B------:R-:W-:-:S02]  /*70a0*/  ISETP.GE.AND P4, PT, R36, R214, PT ;  /* 0x000000d62400720c */ /* 0x000fc40003f86270 */
[-C--:B------:R-:W-:Y:S02]  /*70b0*/  ISETP.GE.AND P2, PT, R36, R213.reuse, PT ;  /* 0x000000d52400720c */ /* 0x080fe40003f46270 */
        /* <DEDUP_REMOVED lines=16> */
[C---:B------:R-:W-:Y:S01]  /*71c0*/  FFMA.FTZ R84, R33.reuse, UR5, R28 ;  /* 0x0000000521547c23 */ /* 0x040fe2000801001c */
[----:B------:R-:W-:Y:S01]  /*71d0*/  FFMA.FTZ R80, R33, UR5, R30 ;  /* 0x0000000521507c23 */ /* 0x000fe2000801001e */
[----:B------:R-:W-:Y:S01]  /*71e0*/  FFMA.FTZ R82, R32, UR5, R29 ;  /* 0x0000000520527c23 */ /* 0x000fe2000801001d */
[----:B------:R-:W-:Y:S01]  /*71f0*/  LOP3.LUT R29, R2, 0xd0, RZ, 0xfc, !PT ;  /* 0x000000d0021d7812 */ /* 0x000fe200078efcff */
[----:B------:R-:W-:Y:S01]  /*7200*/  FFMA.FTZ R31, R32, UR5, R31 ;  /* 0x00000005201f7c23 */ /* 0x000fe2000801001f */
[----:B------:R-:W-:Y:S02]  /*7210*/  FSEL R84, R84, -INF , !P3 ;  /* 0xff80000054547808 */ /* 0x000fe40005800000 */
[C---:B------:R-:W-:Y:S02]  /*7220*/  ISETP.GE.AND P2, PT, R29.reuse, R214, PT ;  /* 0x000000d61d00720c */ /* 0x040fe40003f46270 */
[----:B------:R-:W-:-:S02]  /*7230*/  ISETP.GE.AND P3, PT, R29, R213, PT ;  /* 0x000000d51d00720c */ /* 0x000fc40003f66270 */
[----:B------:R-:W-:Y:S02]  /*7240*/  I2FP.F32.S32 R29, R29 ;  /* 0x0000001d001d7245 */ /* 0x000fe40000201400 */
[----:B------:R-:W-:Y:S02]  /*7250*/  LOP3.LUT R30, R2, 0xd1, RZ, 0xfc, !PT ;  /* 0x000000d1021e7812 */ /* 0x000fe400078efcff */
[----:B------:R-:W-:Y:S01]  /*7260*/  FSEL R73, R73, -INF , !P6 ;  /* 0xff80000049497808 */ /* 0x000fe20007000000 */
[C---:B------:R-:W-:Y:S01]  /*7270*/  FFMA.FTZ R85, R29.reuse, UR5, R24 ;  /* 0x000000051d557c23 */ /* 0x040fe20008010018 */
[----:B------:R-:W-:Y:S01]  /*7280*/  I2FP.F32.S32 R24, R30 ;  /* 0x0000001e00187245 */ /* 0x000fe20000201400 */
[----:B------:R-:W-:Y:S01]  /*7290*/  FFMA.FTZ R26, R29, UR5, R26 ;  /* 0x000000051d1a7c23 */ /* 0x000fe2000801001a */
[----:B------:R-:W-:Y:S02]  /*72a0*/  ISETP.GE.AND P6, PT, R40, R213, PT ;  /* 0x000000d52800720c */ /* 0x000fe40003fc6270 */
[----:B------:R-:W-:Y:S01]  /*72b0*/  LOP3.LUT R28, R2, 0xd8, RZ, 0xfc, !PT ;  /* 0x000000d8021c7812 */ /* 0x000fe200078efcff */
[----:B------:R-:W-:Y:S01]  /*72c0*/  FFMA.FTZ R25, R24, UR5, R25 ;  /* 0x0000000518197c23 */ /* 0x000fe20008010019 */
[----:B------:R-:W-:Y:S01]  /*72d0*/  FSEL R80, R80, -INF , !P1 ;  /* 0xff80000050507808 */ /* 0x000fe20004800000 */
[----:B------:R-:W-:Y:S01]  /*72e0*/  FFMA.FTZ R27, R24, UR5, R27 ;  /* 0x00000005181b7c23 */ /* 0x000fe2000801001b */
[----:B------:R-:W-:-:S02]  /*72f0*/  ISETP.GE.AND P1, PT, R30, R214, PT ;  /* 0x000000d61e00720c */ /* 0x000fc40003f26270 */
[----:B------:R-:W-:Y:S02]  /*7300*/  FSEL R77, R77, -INF , !P6 ;  /* 0xff8000004d4d7808 */ /* 0x000fe40007000000 */
[----:B------:R-:W-:Y:S02]  /*7310*/  FSEL R79, R79, -INF , !P4 ;  /* 0xff8000004f4f7808 */ /* 0x000fe40006000000 */
[----:B------:R-:W-:Y:S02]  /*7320*/  I2FP.F32.S32 R89, R28 ;  /* 0x0000001c00597245 */ /* 0x000fe40000201400 */
[----:B------:R-:W-:Y:S02]  /*7330*/  LOP3.LUT R24, R2, 0xd9, RZ, 0xfc, !PT ;  /* 0x000000d902187812 */ /* 0x000fe400078efcff */
[C---:B------:R-:W-:Y:S01]  /*7340*/  ISETP.GE.AND P6, PT, R34.reuse, R214, PT ;  /* 0x000000d62200720c */ /* 0x040fe20003fc6270 */
[C---:B------:R-:W-:Y:S01]  /*7350*/  FFMA.FTZ R87, R89.reuse, UR5, R20 ;  /* 0x0000000559577c23 */ /* 0x040fe20008010014 */
[----:B------:R-:W-:Y:S01]  /*7360*/  ISETP.GE.AND P4, PT, R34, R213, PT ;  /* 0x000000d52200720c */ /* 0x000fe20003f86270 */
[----:B------:R-:W-:Y:S01]  /*7370*/  FFMA.FTZ R89, R89, UR5, R22 ;  /* 0x0000000559597c23 */ /* 0x000fe20008010016 */
[----:B------:R-:W-:-:S02]  /*7380*/  FSEL R88, R26, -INF , !P3 ;  /* 0xff8000001a587808 */ /* 0x000fc40005800000 */
[----:B------:R-:W-:Y:S02]  /*7390*/  FSEL R90, R25, -INF , !P1 ;  /* 0xff800000195a7808 */ /* 0x000fe40004800000 */
[C---:B------:R-:W-:Y:S02]  /*73a0*/  ISETP.GE.AND P3, PT, R24.reuse, R214, PT ;  /* 0x000000d61800720c */ /* 0x040fe40003f66270 */
[----:B------:R-:W-:Y:S02]  /*73b0*/  ISETP.GE.AND P1, PT, R24, R213, PT ;  /* 0x000000d51800720c */ /* 0x000fe40003f26270 */
[----:B------:R-:W-:Y:S02]  /*73c0*/  FSEL R82, R82, -INF , !P6 ;  /* 0xff80000052527808 */ /* 0x000fe40007000000 */
[----:B------:R-:W-:Y:S02]  /*73d0*/  FSEL R83, R31, -INF , !P4 ;  /* 0xff8000001f537808 */ /* 0x000fe40006000000 */
[----:B------:R-:W-:-:S02]  /*73e0*/  I2FP.F32.S32 R24, R24 ;  /* 0x0000001800187245 */ /* 0x000fc40000201400 */
[----:B------:R-:W-:Y:S02]  /*73f0*/  ISETP.GE.AND P6, PT, R30, R213, PT ;  /* 0x000000d51e00720c */ /* 0x000fe40003fc6270 */
[----:B------:R-:W-:Y:S01]  /*7400*/  ISETP.GE.AND P4, PT, R28, R214, PT ;  /* 0x000000d61c00720c */ /* 0x000fe20003f86270 */
[----:B------:R-:W-:Y:S01]  /*7410*/  FFMA.FTZ R91, R24, UR5, R21 ;  /* 0x00000005185b7c23 */ /* 0x000fe20008010015 */
[----:B------:R-:W-:Y:S01]  /*7420*/  LOP3.LUT R20, R2, 0xe0, RZ, 0xfc, !PT ;  /* 0x000000e002147812 */ /* 0x000fe200078efcff */
[----:B------:R-:W-:Y:S01]  /*7430*/  FFMA.FTZ R23, R24, UR5, R23 ;  /* 0x0000000518177c23 */ /* 0x000fe20008010017 */
[----:B------:R-:W-:Y:S02]  /*7440*/  LOP3.LUT R22, R2, 0xe1, RZ, 0xfc, !PT ;  /* 0x000000e102167812 */ /* 0x000fe400078efcff */
[----:B------:R-:W-:Y:S02]  /*7450*/  FSEL R86, R27, -INF , !P6 ;  /* 0xff8000001b567808 */ /* 0x000fe40007000000 */
[----:B------:R-:W-:-:S02]  /*7460*/  FSEL R87, R87, -INF , !P4 ;  /* 0xff80000057577808 */ /* 0x000fc40006000000 */
[C---:B------:R-:W-:Y:S02]  /*7470*/  ISETP.GE.AND P6, PT, R20.reuse, R214, PT ;  /* 0x000000d61400720c */ /* 0x040fe40003fc6270 */
[-C--:B------:R-:W-:Y:S02]  /*7480*/  ISETP.GE.AND P4, PT, R20, R213.reuse, PT ;  /* 0x000000d51400720c */ /* 0x080fe40003f86270 */
[----:B------:R-:W-:Y:S02]  /*7490*/  I2FP.F32.S32 R21, R20 ;  /* 0x0000001400157245 */ /* 0x000fe40000201400 */
[----:B------:R-:W-:Y:S02]  /*74a0*/  I2FP.F32.S32 R20, R22 ;  /* 0x0000001600147245 */ /* 0x000fe40000201400 */
        /* <DEDUP_REMOVED lines=8> */
[----:B------:R-:W-:-:S02]  /*7530*/  FSEL R93, R23, -INF , !P1 ;  /* 0xff800000175d7808 */ /* 0x000fc40004800000 */
[----:B------:R-:W-:Y:S02]  /*7540*/  FSEL R96, R96, -INF , !P6 ;  /* 0xff80000060607808 */ /* 0x000fe40007000000 */
[CC--:B------:R-:W-:Y:S02]  /*7550*/  ISETP.GE.AND P2, PT, R22.reuse, R214.reuse, PT ;  /* 0x000000d61600720c */ /* 0x0c0fe40003f46270 */
[----:B------:R-:W-:Y:S02]  /*7560*/  FSEL R91, R91, -INF , !P3 ;  /* 0xff8000005b5b7808 */ /* 0x000fe40005800000 */
[C---:B------:R-:W-:Y:S02]  /*7570*/  ISETP.GE.AND P1, PT, R17.reuse, R214, PT ;  /* 0x000000d61100720c */ /* 0x040fe40003f26270 */
[-C--:B------:R-:W-:Y:S02]  /*7580*/  ISETP.GE.AND P6, PT, R17, R213.reuse, PT ;  /* 0x000000d51100720c */ /* 0x080fe40003fc6270 */
[----:B------:R-:W-:-:S02]  /*7590*/  ISETP.GE.AND P3, PT, R22, R213, PT ;  /* 0x000000d51600720c */ /* 0x000fc40003f66270 */
[C---:B------:R-:W-:Y:S02]  /*75a0*/  LOP3.LUT R20, R2.reuse, 0xe9, RZ, 0xfc, !PT ;  /* 0x000000e902147812 */ /* 0x040fe400078efcff */
[----:B------:R-:W-:Y:S02]  /*75b0*/  I2FP.F32.S32 R17, R17 ;  /* 0x0000001100117245 */ /* 0x000fe40000201400 */
[----:B------:R-:W-:Y:S02]  /*75c0*/  LOP3.LUT R16, R2, 0xf0, RZ, 0xfc, !PT ;  /* 0x000000f002107812 */ /* 0x000fe400078efcff */
[----:B------:R-:W-:Y:S01]  /*75d0*/  FSEL R92, R18, -INF , !P4 ;  /* 0xff800000125c7808 */ /* 0x000fe20006000000 */
[C---:B------:R-:W-:Y:S01]  /*75e0*/  FFMA.FTZ R12, R17.reuse, UR5, R12 ;  /* 0x00000005110c7c23 */ /* 0x040fe2000801000c */
[----:B------:R-:W-:Y:S01]  /*75f0*/  FSEL R94, R94, -INF , !P2 ;  /* 0xff8000005e5e7808 */ /* 0x000fe20005000000 */
[----:B------:R-:W-:Y:S01]  /*7600*/  FFMA.FTZ R14, R17, UR5, R14 ;  /* 0x00000005110e7c23 */ /* 0x000fe2000801000e */
[----:B------:R-:W-:-:S02]  /*7610*/  ISETP.GE.AND P4, PT, R20, R214, PT ;  /* 0x000000d61400720c */ /* 0x000fc40003f86270 */
[----:B------:R-:W-:Y:S02]  /*7620*/  ISETP.GE.AND P2, PT, R20, R213, PT ;  /* 0x000000d51400720c */ /* 0x000fe40003f46270 */
[----:B------:R-:W-:Y:S02]  /*7630*/  FSEL R95, R19, -INF , !P3 ;  /* 0xff800000135f7808 */ /* 0x000fe40005800000 */
[----:B------:R-:W-:Y:S02]  /*7640*/  I2FP.F32.S32 R20, R20 ;  /* 0x0000001400147245 */ /* 0x000fe40000201400 */
[----:B------:R-:W-:Y:S02]  /*7650*/  I2FP.F32.S32 R19, R16 ;  /* 0x0000001000137245 */ /* 0x000fe40000201400 */
[----:B------:R-:W-:Y:S01]  /*7660*/  FSEL R97, R12, -INF , !P1 ;  /* 0xff8000000c617808 */ /* 0x000fe20004800000 */
[C---:B------:R-:W-:Y:S01]  /*7670*/  FFMA.FTZ R13, R20.reuse, UR5, R13 ;  /* 0x00000005140d7c23 */ /* 0x040fe2000801000d */
[----:B------:R-:W-:Y:S01]  /*7680*/  FFMA.FTZ R15, R20, UR5, R15 ;  /* 0x00000005140f7c23 */ /* 0x000fe2000801000f */
[C---:B------:R-:W-:Y:S01]  /*7690*/  FFMA.FTZ R8, R19.reuse, UR5, R8 ;  /* 0x0000000513087c23 */ /* 0x040fe20008010008 */
[----:B------:R-:W-:Y:S01]  /*76a0*/  FSEL R102, R14, -INF , !P6 ;  /* 0xff8000000e667808 */ /* 0x000fe20007000000 */
[----:B------:R-:W-:Y:S01]  /*76b0*/  FFMA.FTZ R10, R19, UR5, R10 ;  /* 0x00000005130a7c23 */ /* 0x000fe2000801000a */
[----:B------:R-:W-:-:S02]  /*76c0*/  ISETP.GE.AND P3, PT, R16, R214, PT ;  /* 0x000000d61000720c */ /* 0x000fc40003f66270 */
[C---:B------:R-:W-:Y:S02]  /*76d0*/  LOP3.LUT R12, R2.reuse, 0xf1, RZ, 0xfc, !PT ;  /* 0x000000f1020c7812 */ /* 0x040fe400078efcff */
[C---:B------:R-:W-:Y:S02]  /*76e0*/  ISETP.GE.AND P6, PT, R2.reuse, R214, PT ;  /* 0x000000d60200720c */ /* 0x040fe40003fc6270 */
[----:B------:R-:W-:Y:S02]  /*76f0*/  LOP3.LUT R2, R2, 0xf9, RZ, 0xfc, !PT ;  /* 0x000000f902027812 */ /* 0x000fe400078efcff */
[----:B------:R-:W-:Y:S02]  /*7700*/  FSEL R104, R13, -INF , !P4 ;  /* 0xff8000000d687808 */ /* 0x000fe40006000000 */
[----:B------:R-:W-:Y:S02]  /*7710*/  FSEL R100, R15, -INF , !P2 ;  /* 0xff8000000f647808 */ /* 0x000fe40005000000 */
[----:B------:R-:W-:-:S02]  /*7720*/  FSEL R101, R8, -INF , !P3 ;  /* 0xff80000008657808 */ /* 0x000fc40005800000 */
[C---:B------:R-:W-:Y:S02]  /*7730*/  ISETP.GE.AND P4, PT, R12.reuse, R214, PT ;  /* 0x000000d60c00720c */ /* 0x040fe40003f86270 */
[-C--:B------:R-:W-:Y:S02]  /*7740*/  ISETP.GE.AND P2, PT, R12, R213.reuse, PT ;  /* 0x000000d50c00720c */ /* 0x080fe40003f46270 */
        /* <DEDUP_REMOVED lines=8> */
[----:B------:R-:W-:Y:S01]  /*77d0*/  FFMA.FTZ R7, R8, UR5, R7 ;  /* 0x0000000508077c23 */ /* 0x000fe20008010007 */
[----:B------:R-:W-:-:S02]  /*77e0*/  ISETP.GE.AND P1, PT, R2, R213, PT ;  /* 0x000000d50200720c */ /* 0x000fc40003f26270 */
        /* <DEDUP_REMOVED lines=17> */
.L_x_3192:
        /* <DEDUP_REMOVED lines=60> */
.L_x_3193:
        /* <DEDUP_REMOVED lines=24> */
[----:B------:R-:W-:Y:S01]  /*7e40*/  @!P1 IMAD.MOV.U32 R23, RZ, RZ, R15 ;  /* 0x000000ffff179224 */ /* 0x000fe200078e000f */
        /* <DEDUP_REMOVED lines=9> */
[----:B------:R-:W-:Y:S01]  /*7ee0*/  @!UP0 UIMAD UR22, UR11, 0xa0, URZ ;  /* 0x000000a00b1688a4 */ /* 0x000fe2000f8e02ff */
[-C--:B------:R-:W-:Y:S01]  /*7ef0*/  @!P1 LEA.HI.X R17, R13, R15.reuse, R12, 0x6, P6 ;  /* 0x0000000f0d119211 */ /* 0x080fe200030f340c */
[--C-:B------:R-:W-:Y:S01]  /*7f00*/  @!P1 IMAD.MOV.U32 R13, RZ, RZ, R15.reuse ;  /* 0x000000ffff0d9224 */ /* 0x100fe200078e000f */
[-C--:B------:R-:W-:Y:S01]  /*7f10*/  @!P1 MOV R12, R14.reuse ;  /* 0x0000000e000c9202 */ /* 0x080fe20000000f00 */
[----:B------:R2:W-:Y:S01]  /*7f20*/  @P2 STS.128 [R210+0x2000], RZ ;  /* 0x002000ffd2002388 */ /* 0x0005e20000000c00 */
[-C--:B------:R-:W-:Y:S01]  /*7f30*/  @!P1 MOV R22, R14.reuse ;  /* 0x0000000e00169202 */ /* 0x080fe20000000f00 */
[----:B------:R-:W-:Y:S01]  /*7f40*/  @!P1 IMAD.MOV.U32 R25, RZ, RZ, R15 ;  /* 0x000000ffff199224 */ /* 0x000fe200078e000f */
        /* <DEDUP_REMOVED lines=15> */
[----:B------:R-:W-:Y:S01]  /*8040*/  @!P1 IADD3 R23, PT, PT, R23, UR15, RZ ;  /* 0x0000000f17179c10 */ /* 0x000fe2000fffe0ff */
[----:B------:R-:W-:Y:S01]  /*8050*/  @!PT LDS RZ, [RZ] ;  /* 0x00000000fffff984 */ /* 0x000fe20000000800 */
[----:B------:R-:W-:Y:S01]  /*8060*/  @!PT LDS RZ, [RZ] ;  /* 0x00000000fffff984 */ /* 0x000fe20000000800 */
[----:B------:R-:W-:Y:S01]  /*8070*/  @!PT LDS RZ, [RZ] ;  /* 0x00000000fffff984 */ /* 0x000fe20000000800 */
[----:B------:R2:W-:Y:S01]  /*8080*/  @!P1 LDGSTS.E.BYPASS.LTC128B.128 [R210+0x3000], desc[UR18][R18.64] ;  /* 0x0300000012d29fae */ /* 0x0005e2000b981a12 */
[-C--:B-1----:R-:W-:Y:S01]  /*8090*/  @!P1 LEA R20, P4, R11, R14.reuse, 0x7 ;  /* 0x0000000e0b149211 */ /* 0x082fe200078838ff */
[----:B------:R-:W-:Y:S01]  /*80a0*/  @!P1 IMAD.WIDE.U32 R26, R7, 0x120, R26 ;  /* 0x00000120071a9825 */ /* 0x000fe200078e001a */
[----:B------:R-:W-:Y:S01]  /*80b0*/  @!UP0 UIMAD UR23, UR11, 0x140, URZ ;  /* 0x000001400b1788a4 */ /* 0x000fe2000f8e02ff */
[----:B------:R2:W-:Y:S01]  /*80c0*/  @P1 STS.128 [R210+0x3800], RZ ;  /* 0x003800ffd2001388 */ /* 0x0005e20000000c00 */
[-C--:B------:R-:W-:Y:S01]  /*80d0*/  @!P1 LEA.HI.X R21, R10, R15.reuse, R9, 0x7, P4 ;  /* 0x0000000f0a159211 */ /* 0x080fe200020f3c09 */
[----:B------:R-:W-:Y:S01]  /*80e0*/  @!P1 IMAD.WIDE.U32 R10, R11, 0x60, R14 ;  /* 0x000000600b0a9825 */ /* 0x000fe200078e000e */
[----:B------:R-:W-:Y:S01]  /*80f0*/  @!P1 LEA.HI.X R9, R7, R15, R2, 0x8, P3 ;  /* 0x0000000f07099211 */ /* 0x000fe200018f4402 */
[----:B------:R-:W-:Y:S01]  /*8100*/  @!PT LDS RZ, [RZ] ;  /* 0x00000000fffff984 */ /* 0x000fe20000000800 */
[----:B------:R-:W-:Y:S01]  /*8110*/  @!PT LDS RZ, [RZ] ;  /* 0x00000000fffff984 */ /* 0x000fe20000000800 */
[----:B------:R-:W-:Y:S01]  /*8120*/  @!PT LDS RZ, [RZ] ;  /* 0x00000000fffff984 */ /* 0x000fe20000000800 */
[----:B------:R2:W-:Y:S01]  /*8130*/  @!P1 LDGSTS.E.BYPASS.LTC128B.128 [R210+0x3800], desc[UR18][R16.64] ;  /* 0x0380000010d29fae */ /* 0x0005e2000b981a12 */
[-C--:B------:R-:W-:Y:S01]  /*8140*/  @!P1 MOV R32, R14.reuse ;  /* 0x0000000e00209202 */ /* 0x080fe20000000f00 */
[----:B------:R-:W-:Y:S01]  /*8150*/  IMAD.U32 R2, RZ, RZ, UR10 ;  /* 0x0000000aff027e24 */ /* 0x000fe2000f8e00ff */
[----:B------:R-:W-:Y:S01]  /*8160*/  @!P1 IADD3 R11, PT, PT, R11, UR14, RZ ;  /* 0x0000000e0b0b9c10 */ /* 0x000fe2000fffe0ff */
[----:B------:R-:W-:Y:S01]  /*8170*/  @!UP0 UIMAD UR14, UR11, 0xe0, URZ ;  /* 0x000000e00b0e88a4 */ /* 0x000fe2000f8e02ff */
[----:B------:R2:W-:Y:S01]  /*8180*/  @P1 STS.128 [R210+0x4000], RZ ;  /* 0x004000ffd2001388 */ /* 0x0005e20000000c00 */
[C---:B------:R-:W-:Y:S01]  /*8190*/  @!P1 IMAD.WIDE.U32 R12, R2.reuse, 0xa0, R12 ;  /* 0x000000a0020c9825 */ /* 0x040fe200078e000c */
[----:B------:R-:W-:Y:S01]  /*81a0*/  @!P1 MOV R34, R14 ;  /* 0x0000000e00229202 */ /* 0x000fe20000000f00 */
[----:B------:R-:W-:Y:S01]  /*81b0*/  @!UP0 UIMAD UR15, UR11, 0x180, URZ ;  /* 0x000001800b0f88a4 */ /* 0x000fe2000f8e02ff */
[----:B------:R-:W-:Y:S01]  /*81c0*/  @!PT LDS RZ, [RZ] ;  /* 0x00000000fffff984 */ /* 0x000fe20000000800 */
[----:B------:R-:W-:Y:S01]  /*81d0*/  @!PT LDS RZ, [RZ] ;  /* 0x00000000fffff984 */ /* 0x000fe20000000800 */
[----:B------:R-:W-:Y:S01]  /*81e0*/  @!PT LDS RZ, [RZ] ;  /* 0x00000000fffff984 */ /* 0x000fe20000000800 */
[----:B------:R2:W-:Y:S01]  /*81f0*/  @!P1 LDGSTS.E.BYPASS.LTC128B.128 [R210+0x4000], desc[UR18][R10.64] ;  /* 0x040000000ad29fae */ /* 0x0005e2000b981a12 */
[----:B------:R-:W-:Y:S01]  /*8200*/  @!P1 IMAD.WIDE.U32 R24, R2, 0xe0, R24 ;  /* 0x000000e002189825 */ /* 0x000fe200078e0018 */
[----:B------:R-:W-:-:S02]  /*8210*/  @!P1 IADD3 R27, PT, PT, R27, UR24, RZ ;  /* 0x000000181b1b9c10 */ /* 0x000fc4000fffe0ff */
[----:B------:R2:W-:Y:S01]  /*8220*/  @P1 STS.128 [R210+0x4800], RZ ;  /* 0x004800ffd2001388 */ /* 0x0005e20000000c00 */
[----:B------:R-:W-:Y:S01]  /*8230*/  @!P1 VIADD R13, R13, UR22 ;  /* 0x000000160d0d9c36 */ /* 0x000fe20008000000 */
[----:B------:R-:W-:Y:S01]  /*8240*/  @!UP0 UIMAD UR22, UR11, 0x160, URZ ;  /* 0x000001600b1688a4 */ /* 0x000fe2000f8e02ff */
[----:B------:R-:W-:Y:S01]  /*8250*/  @!P1 IMAD.MOV.U32 R31, RZ, RZ, R15 ;  /* 0x000000ffff1f9224 */ /* 0x000fe200078e000f */
[----:B------:R-:W-:Y:S01]  /*8260*/  @!PT LDS RZ, [RZ] ;  /* 0x00000000fffff984 */ /* 0x000fe20000000800 */
[----:B------:R-:W-:Y:S01]  /*8270*/  @!PT LDS RZ, [RZ] ;  /* 0x00000000fffff984 */ /* 0x000fe20000000800 */
[----:B------:R-:W-:Y:S01]  /*8280*/  @!PT LDS RZ, [RZ] ;  /* 0x00000000fffff984 */ /* 0x000fe20000000800 */
[----:B------:R2:W-:Y:S01]  /*8290*/  @!P1 LDGSTS.E.BYPASS.LTC128B.128 [R210+0x4800], desc[UR18][R20.64] ;  /* 0x0480000014d29fae */ /* 0x0005e2000b981a12 */
[----:B------:R-:W-:Y:S01]  /*82a0*/  @!P1 VIADD R25, R25, UR14 ;  /* 0x0000000e19199c36 */ /* 0x000fe20008000000 */
[----:B------:R-:W-:Y:S01]  /*82b0*/  @!UP0 UIMAD UR14, UR11, 0x1a0, URZ ;  /* 0x000001a00b0e88a4 */ /* 0x000fe2000f8e02ff */
[----:B------:R-:W-:Y:S01]  /*82c0*/  @!P1 IMAD.WIDE.U32 R28, R2, 0x140, R28 ;  /* 0x00000140021c9825 */ /* 0x000fe200078e001c */
[----:B------:R2:W-:Y:S03]  /*82d0*/  @P1 STS.128 [R210+0x5000], RZ ;  /* 0x005000ffd2001388 */ /* 0x0005e60000000c00 */
[----:B------:R-:W-:Y:S01]  /*82e0*/  @!P1 IMAD.MOV.U32 R33, RZ, RZ, R15 ;  /* 0x000000ffff219224 */ /* 0x000fe200078e000f */
[----:B------:R-:W-:Y:S01]  /*82f0*/  @!PT LDS RZ, [RZ] ;  /* 0x00000000fffff984 */ /* 0x000fe20000000800 */
[----:B------:R-:W-:Y:S01]  /*8300*/  @!PT LDS RZ, [RZ] ;  /* 0x00000000fffff984 */ /* 0x000fe20000000800 */
[----:B------:R-:W-:Y:S01]  /*8310*/  @!PT LDS RZ, [RZ] ;  /* 0x00000000fffff984 */ /* 0x000fe20000000800 */
[----:B------:R2:W-:Y:S01]  /*8320*/  @!P1 LDGSTS.E.BYPASS.LTC128B.128 [R210+0x5000], desc[UR18][R12.64] ;  /* 0x050000000cd29fae */ /* 0x0005e2000b981a12 */
[----:B------:R-:W-:-:S03]  /*8330*/  @!P1 IMAD.WIDE.U32 R30, R7, 0x160, R30 ;  /* 0x00000160071e9825 */ /* 0x000fc600078e001e */
[----:B------:R2:W-:Y:S01]  /*8340*/  @P1 STS.128 [R210+0x5800], RZ ;  /* 0x005800ffd2001388 */ /* 0x0005e20000000c00 */
[----:B------:R-:W-:Y:S01]  /*8350*/  @!P1 IMAD.MOV.U32 R35, RZ, RZ, R15 ;  /* 0x000000ffff239224 */ /* 0x000fe200078e000f */
[----:B------:R-:W-:Y:S01]  /*8360*/  @!P1 IADD3 R31, PT, PT, R31, UR22, RZ ;  /* 0x000000161f1f9c10 */ /* 0x000fe2000fffe0ff */
[----:B------:R-:W-:Y:S01]  /*8370*/  @!P1 IMAD.WIDE.U32 R32, R2, 0x180, R32 ;  /* 0x0000018002209825 */ /* 0x000fe200078e0020 */
[----:B------:R-:W-:Y:S01]  /*8380*/  @!PT LDS RZ, [RZ] ;  /* 0x00000000fffff984 */ /* 0x000fe20000000800 */
[----:B------:R-:W-:Y:S01]  /*8390*/  @!PT LDS RZ, [RZ] ;  /* 0x00000000fffff984 */ /* 0x000fe20000000800 */
[----:B------:R-:W-:Y:S01]  /*83a0*/  @!PT LDS RZ, [RZ] ;  /* 0x00000000fffff984 */ /* 0x000fe20000000800 */
[----:B------:R2:W-:Y:S03]  /*83b0*/  @!P1 LDGSTS.E.BYPASS.LTC128B.128 [R210+0x5800], desc[UR18][R22.64] ;  /* 0x0580000016d29fae */ /* 0x0005e6000b981a12 */
[----:B------:R-:W-:Y:S01]  /*83c0*/  @!P1 VIADD R29, R29, UR23 ;  /* 0x000000171d1d9c36 */ /* 0x000fe20008000000 */
[----:B------:R2:W-:Y:S01]  /*83d0*/  @P1 STS.128 [R210+0x6000], RZ ;  /* 0x006000ffd2001388 */ /* 0x0005e20000000c00 */
[----:B------:R-:W-:-:S03]  /*83e0*/  @!P1 IMAD.WIDE.U32 R34, R7, 0x1a0, R34 ;  /* 0x000001a007229825 */ /* 0x000fc600078e0022 */
[----:B------:R-:W-:Y:S01]  /*83f0*/  @!PT LDS RZ, [RZ] ;  /* 0x00000000fffff984 */ /* 0x000fe20000000800 */
[----:B------:R-:W-:Y:S01]  /*8400*/  @!PT LDS RZ, [RZ] ;  /* 0x00000000fffff984 */ /* 0x000fe20000000800 */
[----:B------:R-:W-:Y:S01]  /*8410*/  @!PT LDS RZ, [RZ] ;  /* 0x00000000fffff984 */ /* 0x000fe20000000800 */
[----:B------:R2:W-:Y:S01]  /*8420*/  @!P1 LDGSTS.E.BYPASS.LTC128B.128 [R210+0x6000], desc[UR18][R24.64] ;  /* 0x0600000018d29fae */ /* 0x0005e2000b981a12 */
[----:B------:R-:W-:Y:S01]  /*8430*/  @!P1 VIADD R33, R33, UR15 ;  /* 0x0000000f21219c36 */ /* 0x000fe20008000000 */
[----:B------:R-:W-:Y:S02]  /*8440*/  @!P1 IADD3 R35, PT, PT, R35, UR14, RZ ;  /* 0x0000000e23239c10 */ /* 0x000fe4000fffe0ff */
        /* <DEDUP_REMOVED lines=35> */
[----:B------:R-:W-:-:S05]  /*8680*/  IADD3 R9, PT, PT, R9, UR14, RZ ;  /* 0x0000000e09097c10 */ /* 0x000fca000fffe0ff */
[----:B------:R-:W-:Y:S01]  /*8690*/  @!PT LDS RZ, [RZ] ;  /* 0x00000000fffff984 */ /* 0x000fe20000000800 */
[----:B------:R-:W-:Y:S01]  /*86a0*/  @!PT LDS RZ, [RZ] ;  /* 0x00000000fffff984 */ /* 0x000fe20000000800 */
[----:B------:R-:W-:Y:S01]  /*86b0*/  @!PT LDS RZ, [RZ] ;  /* 0x00000000fffff984 */ /* 0x000fe20000000800 */
[----:B------:R1:W-:Y:S02]  /*86c0*/  LDGSTS.E.BYPASS.LTC128B.128 [R210+0x9800], desc[UR18][R8.64] ;  /* 0x0980000008d27fae */ /* 0x0003e4000b981a12 */
.L_x_3195:
[----:B------:R-:W-:Y:S05]  /*86d0*/  BSYNC.RECONVERGENT B0 ;  /* 0x0000000000007941 */ /* 0x000fea0003800200 */
.L_x_3194:
[----:B------:R-:W0:Y:S02]  /*86e0*/  LDGDEPBAR ;  /* 0x00000000000079af */ /* 0x000e240000000000 */
.L_x_3191:
[----:B------:R-:W-:Y:S01]  /*86f0*/  FMNMX3.FTZ R7, R5, R0, R158, !PT ;  /* 0x0000000005077276 */ /* 0x000fe2000781009e */
[----:B------:R-:W3:Y:S01]  /*8700*/  LDCU UR14, c[0x0][0x45c] ;  /* 0x00008b80ff0e77ac */ /* 0x000ee20008000800 */
[----:B------:R-:W-:Y:S02]  /*8710*/  IADD3 R111, PT, PT, R209, R208, RZ ;  /* 0x000000d0d16f7210 */ /* 0x000fe40007ffe0ff */
[----:B------:R-:W-:Y:S01]  /*8720*/  FMNMX3.FTZ R7, R7, R154, R152, !PT ;  /* 0x0000009a07077276 */ /* 0x000fe20007810098 */
[----:B------:R-:W-:Y:S01]  /*8730*/  UISETP.GT.AND UP0, UPT, UR21, UR16, UPT ;  /* 0x000000101500728c */ /* 0x000fe2000bf04270 */
[----:B------:R-:W-:Y:S02]  /*8740*/  LEA R111, R111, UR6, 0x1 ;  /* 0x000000066f6f7c11 */ /* 0x000fe4000f8e08ff */
[----:B------:R-:W-:Y:S02]  /*8750*/  FMNMX3.FTZ R2, R7, R116, R132, !PT ;  /* 0x0000007407027276 */ /* 0x000fe40007810084 */
[----:B------:R-:W-:Y:S01]  /*8760*/  IADD3 R108, PT, PT, R216, R111, RZ ;  /* 0x0000006fd86c7210 */ /* 0x000fe20007ffe0ff */
[----:B------:R-:W-:Y:S01]  /*8770*/  LDSM.16.MT88.4 R52, [R111+0xa800] ;  /* 0x00a800006f34783b */ /* 0x000fe20000004200 */
[----:B------:R-:W-:-:S02]  /*8780*/  FMNMX3.FTZ R2, R2, R131, R136, !PT ;  /* 0x0000008302027276 */ /* 0x000fc40007810088 */
[----:B------:R-:W-:Y:S01]  /*8790*/  IADD3 R109, PT, PT, R204, R111, RZ ;  /* 0x0000006fcc6d7210 */ /* 0x000fe20007ffe0ff */
[----:B--2---:R-:W-:Y:S01]  /*87a0*/  LDSM.16.MT88.4 R28, [R108+0xa000] ;  /* 0x00a000006c1c783b */ /* 0x004fe20000004200 */
[----:B------:R-:W-:Y:S02]  /*87b0*/  FMNMX3.FTZ R7, R2, R127, R133, !PT ;  /* 0x0000007f02077276 */ /* 0x000fe40007810085 */
[----:B------:R-:W-:Y:S01]  /*87c0*/  IADD3 R98, PT, PT, R216, R109, RZ ;  /* 0x0000006dd8627210 */ /* 0x000fe20007ffe0ff */
[----:B------:R-:W-:Y:S01]  /*87d0*/  LDSM.16.MT88.4 R20, [R109+0xa000] ;  /* 0x00a000006d14783b */ /* 0x000fe20000004200 */
[----:B------:R-:W-:-:S03]  /*87e0*/  FMNMX3.FTZ R7, R7, R134, R143, !PT ;  /* 0x0000008607077276 */ /* 0x000fc6000781008f */
[----:B------:R-:W-:Y:S01]  /*87f0*/  LDSM.16.MT88.4 R36, [R98+0xa000] ;  /* 0x00a000006224783b */ /* 0x000fe20000004200 */
[----:B------:R-:W-:Y:S02]  /*8800*/  FMNMX3.FTZ R10, R7, R140, R142, !PT ;  /* 0x0000008c070a7276 */ /* 0x000fe4000781008e */
        /* <DEDUP_REMOVED lines=52> */
[----:B------:R-:W-:Y:S02]  /*8b50*/  FMNMX.FTZ R10, R105, R10, !PT ;  /* 0x0000000a690a7209 */ /* 0x000fe40007810000 */
[----:B------:R-:W-:-:S03]  /*8b60*/  FMNMX3.FTZ R2, R2, R83, R88, !PT ;  /* 0x0000005302027276 */ /* 0x000fc60007810058 */
[----:B-1----:R-:W1:Y:S01]  /*8b70*/  SHFL.BFLY PT, R9, R10, 0x2, 0x1f ;  /* 0x0c401f000a097f89 */ /* 0x002e6200000e0000 */
[----:B------:R-:W-:-:S04]  /*8b80*/  FMNMX3.FTZ R2, R2, R86, R89, !PT ;  /* 0x0000005602027276 */ /* 0x000fc80007810059 */
[----:B------:R-:W-:-:S04]  /*8b90*/  FMNMX3.FTZ R2, R2, R93, R92, !PT ;  /* 0x0000005d02027276 */ /* 0x000fc8000781005c */
[----:B------:R-:W-:-:S04]  /*8ba0*/  FMNMX3.FTZ R2, R2, R95, R102, !PT ;  /* 0x0000005f02027276 */ /* 0x000fc80007810066 */
[----:B------:R-:W-:-:S04]  /*8bb0*/  FMNMX3.FTZ R2, R2, R100, R99, !PT ;  /* 0x0000006402027276 */ /* 0x000fc80007810063 */
[----:B------:R-:W-:-:S04]  /*8bc0*/  FMNMX3.FTZ R2, R2, R106, R129, !PT ;  /* 0x0000006a02027276 */ /* 0x000fc80007810081 */
[----:B------:R-:W-:Y:S02]  /*8bd0*/  FMNMX.FTZ R11, R103, R2, !PT ;  /* 0x00000002670b7209 */ /* 0x000fe40007810000 */
[----:B-1----:R-:W-:-:S03]  /*8be0*/  FMNMX.FTZ R9, R10, R9, !PT ;  /* 0x000000090a097209 */ /* 0x002fc60007810000 */
[----:B------:R-:W1:Y:S04]  /*8bf0*/  SHFL.BFLY PT, R8, R11, 0x2, 0x1f ;  /* 0x0c401f000b087f89 */ /* 0x000e6800000e0000 */
[----:B------:R-:W2:Y:S01]  /*8c00*/  SHFL.BFLY PT, R2, R9, 0x1, 0x1f ;  /* 0x0c201f0009027f89 */ /* 0x000ea200000e0000 */
[----:B-1----:R-:W-:Y:S02]  /*8c10*/  FMNMX.FTZ R8, R11, R8, !PT ;  /* 0x000000080b087209 */ /* 0x002fe40007810000 */
[----:B--2---:R-:W-:-:S03]  /*8c20*/  FMNMX.FTZ R2, R9, R2, !PT ;  /* 0x0000000209027209 */ /* 0x004fc60007810000 */
        /* <DEDUP_REMOVED lines=14> */
[----:B-1----:R-:W-:Y:S01]  /*8d10*/  FMNMX.FTZ R0, R8, R7, !PT ;  /* 0x0000000708007209 */ /* 0x002fe20007810000 */
[--C-:B------:R-:W-:Y:S01]  /*8d20*/  FFMA.FTZ R127, R127, UR14, -R122.reuse ;  /* 0x0000000e7f7f7c23 */ /* 0x100fe2000801087a */
[--C-:B------:R-:W-:Y:S01]  /*8d30*/  FFMA.FTZ R133, R133, UR14, -R122.reuse ;  /* 0x0000000e85857c23 */ /* 0x100fe2000801087a */
[--C-:B------:R-:W-:Y:S01]  /*8d40*/  FFMA.FTZ R134, R134, UR14, -R122.reuse ;  /* 0x0000000e86867c23 */ /* 0x100fe2000801087a */
[C---:B------:R-:W-:Y:S01]  /*8d50*/  FSETP.NEU.FTZ.AND P1, PT, R0.reuse, -INF , PT ;  /* 0xff8000000000780b */ /* 0x040fe20003f3d000 */
[----:B------:R-:W-:Y:S01]  /*8d60*/  FMUL.FTZ R114, R0, UR14 ;  /* 0x0000000e00727c20 */ /* 0x000fe20008410000 */
[----:B------:R-:W1:Y:S01]  /*8d70*/  MUFU.EX2 R121, R121 ;  /* 0x0000007900797308 */ /* 0x000e620000000800 */
        /* <DEDUP_REMOVED lines=12> */
[----:B------:R-:W2:Y:S01]  /*8e40*/  LDSM.16.MT88.4 R4, [R111+0xa000] ;  /* 0x00a000006f04783b */ /* 0x000ea20000004200 */
[--C-:B------:R-:W-:Y:S01]  /*8e50*/  FFMA.FTZ R126, R126, UR14, -R114.reuse ;  /* 0x0000000e7e7e7c23 */ /* 0x100fe20008010872 */
[--C-:B------:R-:W-:Y:S01]  /*8e60*/  FFMA.FTZ R125, R125, UR14, -R114.reuse ;  /* 0x0000000e7d7d7c23 */ /* 0x100fe20008010872 */
[----:B------:R-:W3:Y:S01]  /*8e70*/  MUFU.EX2 R118, R118 ;  /* 0x0000007600767308 */ /* 0x000ee20000000800 */
[--C-:B------:R-:W-:Y:S01]  /*8e80*/  FFMA.FTZ R124, R124, UR14, -R114.reuse ;  /* 0x0000000e7c7c7c23 */ /* 0x100fe20008010872 */
[--C-:B------:R-:W-:Y:S01]  /*8e90*/  FFMA.FTZ R123, R123, UR14, -R114.reuse ;  /* 0x0000000e7b7b7c23 */ /* 0x100fe20008010872 */
[----:B-1----:R-:W-:Y:S01]  /*8ea0*/  F2FP.BF16.F32.PACK_AB R12, R120, R121 ;  /* 0x00000079780c723e */ /* 0x002fe200000010ff */
        /* <DEDUP_REMOVED lines=8> */
[----:B------:R-:W-:Y:S01]  /*8f30*/  FFMA.FTZ R149, R149, UR14, -R114 ;  /* 0x0000000e95957c23 */ /* 0x000fe20008010872 */
[--C-:B------:R-:W-:Y:S01]  /*8f40*/  FFMA.FTZ R148, R249, UR14, -R122.reuse ;  /* 0x0000000ef9947c23 */ /* 0x100fe2000801087a */
[----:B------:R-:W-:Y:S01]  /*8f50*/  FFMA.FTZ R150, R247, UR14, -R122 ;  /* 0x0000000ef7967c23 */ /* 0x000fe2000801087a */
[--C-:B------:R-:W-:Y:S01]  /*8f60*/  FFMA.FTZ R152, R245, UR14, -R114.reuse ;  /* 0x0000000ef5987c23 */ /* 0x100fe20008010872 */
[----:B------:R-:W1:Y:S01]  /*8f70*/  MUFU.EX2 R112, R112 ;  /* 0x0000007000707308 */ /* 0x000e620000000800 */
        /* <DEDUP_REMOVED lines=43> */
[----:B------:R-:W-:Y:S01]  /*9230*/  FFMA.FTZ R188, R157, UR14, -R114 ;  /* 0x0000000e9dbc7c23 */ /* 0x000fe20008010872 */
[--C-:B------:R-:W-:Y:S01]  /*9240*/  FFMA.FTZ R192, R59, UR14, -R122.reuse ;  /* 0x0000000e3bc07c23 */ /* 0x100fe2000801087a */
[----:B------:R-:W-:Y:S01]  /*9250*/  FFMA.FTZ R190, R139, UR14, -R122 ;  /* 0x0000000e8bbe7c23 */ /* 0x000fe2000801087a */
[----:B------:R-:W-:Y:S01]  /*9260*/  FFMA.FTZ R59, R58, UR14, -R114 ;  /* 0x0000000e3a3b7c23 */ /* 0x000fe20008010872 */
[----:B------:R-:W-:Y:S01]  /*9270*/  MUFU.EX2 R131, R131 ;  /* 0x0000008300837308 */ /* 0x000fe20000000800 */
[C---:B------:R-:W-:Y:S01]  /*9280*/  HMMA.16816.F32.BF16 R28, R12.reuse, R30, RZ ;  /* 0x0000001e0c1c723c */ /* 0x040fe200000418ff */
[--C-:B------:R-:W-:Y:S01]  /*9290*/  FFMA.FTZ R155, R155, UR14, -R122.reuse ;  /* 0x0000000e9b9b7c23 */ /* 0x100fe2000801087a */
[----:B------:R-:W-:Y:S01]  /*92a0*/  FFMA.FTZ R139, R141, UR14, -R122 ;  /* 0x0000000e8d8b7c23 */ /* 0x000fe2000801087a */
[--C-:B------:R-:W-:Y:S01]  /*92b0*/  FFMA.FTZ R56, R56, UR14, -R114.reuse ;  /* 0x0000000e38387c23 */ /* 0x100fe20008010872 */
[--C-:B------:R-:W-:Y:S01]  /*92c0*/  FFMA.FTZ R57, R57, UR14, -R114.reuse ;  /* 0x0000000e39397c23 */ /* 0x100fe20008010872 */
[----:B------:R-:W-:Y:S01]  /*92d0*/  FFMA.FTZ R58, R60, UR14, -R114 ;  /* 0x0000000e3c3a7c23 */ /* 0x000fe20008010872 */
[--C-:B------:R-:W-:Y:S01]  /*92e0*/  FFMA.FTZ R60, R62, UR14, -R122.reuse ;  /* 0x0000000e3e3c7c23 */ /* 0x100fe2000801087a */
[----:B------:R-:W-:Y:S01]  /*92f0*/  MUFU.EX2 R126, R126 ;  /* 0x0000007e007e7308 */ /* 0x000fe20000000800 */
[C---:B--2---:R-:W-:Y:S01]  /*9300*/  HMMA.16816.F32.BF16 R8, R12.reuse, R4, RZ ;  /* 0x000000040c08723c */ /* 0x044fe200000418ff */
[----:B------:R-:W-:Y:S01]  /*9310*/  FFMA.FTZ R62, R64, UR14, -R122 ;  /* 0x0000000e403e7c23 */ /* 0x000fe2000801087a */
[--C-:B------:R-:W-:Y:S01]  /*9320*/  FFMA.FTZ R64, R61, UR14, -R114.reuse ;  /* 0x0000000e3d407c23 */ /* 0x100fe20008010872 */
[----:B------:R-:W-:Y:S01]  /*9330*/  FFMA.FTZ R61, R66, UR14, -R114 ;  /* 0x0000000e423d7c23 */ /* 0x000fe20008010872 */
[--C-:B------:R-:W-:Y:S01]  /*9340*/  FFMA.FTZ R65, R65, UR14, -R122.reuse ;  /* 0x0000000e41417c23 */ /* 0x100fe2000801087a */
[----:B------:R-:W-:Y:S01]  /*9350*/  FFMA.FTZ R67, R67, UR14, -R122 ;  /* 0x0000000e43437c23 */ /* 0x000fe2000801087a */
        /* <DEDUP_REMOVED lines=16> */
[----:B------:R-:W-:Y:S01]  /*9460*/  FFMA.FTZ R79, R82, UR14, -R122 ;  /* 0x0000000e524f7c23 */ /* 0x000fe2000801087a */
[----:B------:R-:W3:Y:S01]  /*9470*/  MUFU.EX2 R123, R123 ;  /* 0x0000007b007b7308 */ /* 0x000ee20000000800 */
[C---:B------:R-:W-:Y:S01]  /*9480*/  HMMA.16816.F32.BF16 R20, R12.reuse, R22, RZ ;  /* 0x000000160c14723c */ /* 0x040fe200000418ff */
[----:B------:R-:W-:Y:S01]  /*9490*/  FFMA.FTZ R82, R81, UR14, -R114 ;  /* 0x0000000e51527c23 */ /* 0x000fe20008010872 */
[----:B------:R-:W-:Y:S01]  /*94a0*/  FFMA.FTZ R78, R84, UR14, -R122 ;  /* 0x0000000e544e7c23 */ /* 0x000fe2000801087a */
        /* <DEDUP_REMOVED lines=19> */
[----:B------:R-:W-:Y:S01]  /*95e0*/  FADD.FTZ R126, R126, R113 ;  /* 0x000000717e7e7221 */ /* 0x000fe20000010000 */
[----:B------:R-:W-:Y:S01]  /*95f0*/  MUFU.EX2 R133, R133 ;  /* 0x0000008500857308 */ /* 0x000fe20000000800 */
[--C-:B------:R-:W-:Y:S01]  /*9600*/  FFMA.FTZ R85, R87, UR14, -R122.reuse ;  /* 0x0000000e57557c23 */ /* 0x100fe2000801087a */
[----:B------:R-:W-:Y:S01]  /*9610*/  FFMA.FTZ R90, R91, UR14, -R122 ;  /* 0x0000000e5b5a7c23 */ /* 0x000fe2000801087a */
[C---:B------:R-:W-:Y:S01]  /*9620*/  HMMA.16816.F32.BF16 R32, R36.reuse, R44, R32 ;  /* 0x0000002c2420723c */ /* 0x040fe20000041820 */
[----:B------:R-:W-:Y:S01]  /*9630*/  FADD.FTZ R125, R125, R126 ;  /* 0x0000007e7d7d7221 */ /* 0x000fe20000010000 */
[----:B------:R-:W-:Y:S01]  /*9640*/  FFMA.FTZ R87, R94, UR14, -R122 ;  /* 0x0000000e5e577c23 */ /* 0x000fe2000801087a */
[--C-:B------:R-:W-:Y:S01]  /*9650*/  FFMA.FTZ R91, R92, UR14, -R114.reuse ;  /* 0x0000000e5c5b7c23 */ /* 0x100fe20008010872 */
[----:B------:R-:W-:Y:S01]  /*9660*/  FFMA.FTZ R92, R95, UR14, -R114 ;  /* 0x0000000e5f5c7c23 */ /* 0x000fe20008010872 */
[----:B------:R-:W-:Y:S01]  /*9670*/  MUFU.EX2 R134, R134 ;  /* 0x0000008600867308 */ /* 0x000fe20000000800 */
[----:B------:R-:W-:Y:S01]  /*9680*/  FADD.FTZ R124, R124, R125 ;  /* 0x0000007d7c7c7221 */ /* 0x000fe20000010000 */
[----:B------:R-:W-:Y:S01]  /*9690*/  FFMA.FTZ R95, R101, UR14, -R122 ;  /* 0x0000000e655f7c23 */ /* 0x000fe2000801087a */
[----:B------:R-:W-:Y:S01]  /*96a0*/  HMMA.16816.F32.BF16 R28, R36, R46, R28 ;  /* 0x0000002e241c723c */ /* 0x000fe2000004181c */
[----:B------:R-:W2:Y:S01]  /*96b0*/  LDSM.16.MT88.4 R44, [R108+0xb000] ;  /* 0x00b000006c2c783b */ /* 0x000ea20000004200 */
[----:B------:R-:W-:Y:S01]  /*96c0*/  FADD.FTZ R124, R123, R124 ;  /* 0x0000007c7b7c7221 */ /* 0x000fe20000010000 */
[----:B------:R-:W-:-:S02]  /*96d0*/  FFMA.FTZ R101, R130, UR14, -R122 ;  /* 0x0000000e82657c23 */ /* 0x000fc4000801087a */
[----:B------:R-:W-:Y:S03]  /*96e0*/  MUFU.EX2 R135, R135 ;  /* 0x0000008700877308 */ /* 0x000fe60000000800 */
[C---:B------:R-:W-:Y:S05]  /*96f0*/  HMMA.16816.F32.BF16 R8, R36.reuse, R52, R8 ;  /* 0x000000342408723c */ /* 0x040fea0000041808 */
[----:B------:R-:W3:Y:S03]  /*9700*/  MUFU.EX2 R136, R136 ;  /* 0x0000008800887308 */ /* 0x000ee60000000800 */
        /* <DEDUP_REMOVED lines=162> */
[----:B------:R-:W-:Y:S04]  /*a130*/  MUFU.EX2 R163, R163 ;  /* 0x000000a300a37308 */ /* 0x000fe80000000800 */
        /* <DEDUP_REMOVED lines=35> */
[----:B------:R-:W-:Y:S04]  /*a370*/  MUFU.EX2 R67, R67 ;  /* 0x0000004300437308 */ /* 0x000fe80000000800 */
        /* <DEDUP_REMOVED lines=89> */
[----:B----4-:R-:W-:Y:S01]  /*a910*/  HMMA.16816.F32.BF16 R28, R40, R54, R28 ;  /* 0x00000036281c723c */ /* 0x010fe2000004181c */
[----:B------:R-:W-:Y:S01]  /*a920*/  FADD.FTZ R55, R117, R118 ;  /* 0x0000007675377221 */ /* 0x000fe20000010000 */
[----:B------:R-:W-:Y:S01]  /*a930*/  FFMA.FTZ R54, R89, UR14, -R114 ;  /* 0x0000000e59367c23 */ /* 0x000fe20008010872 */
[----:B------:R-:W-:Y:S01]  /*a940*/  FFMA.FTZ R89, R104, UR14, -R122 ;  /* 0x0000000e68597c23 */ /* 0x000fe2000801087a */
[----:B------:R-:W-:Y:S01]  /*a950*/  FFMA.FTZ R104, R99, UR14, -R114 ;  /* 0x0000000e63687c23 */ /* 0x000fe20008010872 */
[----:B------:R-:W-:-:S03]  /*a960*/  FADD.FTZ R55, R116, R55 ;  /* 0x0000003774377221 */ /* 0x000fc60000010000 */
[C---:B-----5:R-:W-:Y:S01]  /*a970*/  HMMA.16816.F32.BF16 R24, R40.reuse, R36, R24 ;  /* 0x000000242818723c */ /* 0x060fe20000041818 */
[----:B------:R-:W-:Y:S01]  /*a980*/  FADD.FTZ R132, R132, R55 ;  /* 0x0000003784847221 */ /* 0x000fe20000010000 */
[--C-:B------:R-:W-:Y:S01]  /*a990*/  FFMA.FTZ R55, R93, UR14, -R114.reuse ;  /* 0x0000000e5d377c23 */ /* 0x100fe20008010872 */
[----:B------:R-:W-:Y:S01]  /*a9a0*/  MUFU.EX2 R54, R54 ;  /* 0x0000003600367308 */ /* 0x000fe20000000800 */
[----:B------:R-:W-:Y:S01]  /*a9b0*/  FFMA.FTZ R93, R102, UR14, -R114 ;  /* 0x0000000e665d7c23 */ /* 0x000fe20008010872 */
[----:B------:R-:W-:Y:S01]  /*a9c0*/  FADD.FTZ R131, R131, R132 ;  /* 0x0000008483837221 */ /* 0x000fe20000010000 */
[----:B------:R-:W-:Y:S02]  /*a9d0*/  FFMA.FTZ R102, R105, UR14, -R122 ;  /* 0x0000000e69667c23 */ /* 0x000fe4000801087a */
[----:B------:R-:W-:Y:S01]  /*a9e0*/  HMMA.16816.F32.BF16 R20, R40, R38, R20 ;  /* 0x000000262814723c */ /* 0x000fe20000041814 */
[----:B------:R-:W3:Y:S01]  /*a9f0*/  LDSM.16.MT88.4 R36, [R108+0x10800] ;  /* 0x010800006c24783b */ /* 0x000ee20000004200 */
[----:B------:R-:W-:Y:S01]  /*aa00*/  FADD.FTZ R128, R128, R131 ;  /* 0x0000008380807221 */ /* 0x000fe20000010000 */
[----:B------:R-:W4:Y:S03]  /*aa10*/  MUFU.EX2 R55, R55 ;  /* 0x0000003700377308 */ /* 0x000f260000000800 */
[----:B------:R-:W-:-:S02]  /*aa20*/  FADD.FTZ R128, R127, R128 ;  /* 0x000000807f807221 */ /* 0x000fc40000010000 */
[C---:B------:R-:W-:Y:S01]  /*aa30*/  HMMA.16816.F32.BF16 R32, R40.reuse, R52, R32 ;  /* 0x000000342820723c */ /* 0x040fe20000041820 */
[--C-:B------:R-:W-:Y:S01]  /*aa40*/  FFMA.FTZ R52, R88, UR14, -R114.reuse ;  /* 0x0000000e58347c23 */ /* 0x100fe20008010872 */
[----:B------:R-:W-:Y:S01]  /*aa50*/  FFMA.FTZ R53, R86, UR14, -R114 ;  /* 0x0000000e56357c23 */ /* 0x000fe20008010872 */
[----:B------:R-:W-:Y:S01]  /*aa60*/  FADD.FTZ R133, R133, R128 ;  /* 0x0000008085857221 */ /* 0x000fe20000010000 */
[--C-:B------:R-:W-:Y:S01]  /*aa70*/  FFMA.FTZ R86, R96, UR14, -R122.reuse ;  /* 0x0000000e60567c23 */ /* 0x100fe2000801087a */
[----:B------:R-:W-:Y:S01]  /*aa80*/  FFMA.FTZ R88, R97, UR14, -R122 ;  /* 0x0000000e61587c23 */ /* 0x000fe2000801087a */
[----:B------:R-:W-:Y:S01]  /*aa90*/  MUFU.EX2 R89, R89 ;  /* 0x0000005900597308 */ /* 0x000fe20000000800 */
[----:B------:R-:W-:Y:S01]  /*aaa0*/  FADD.FTZ R134, R134, R133 ;  /* 0x0000008586867221 */ /* 0x000fe20000010000 */
[----:B-1----:R-:W-:Y:S01]  /*aab0*/  HMMA.16816.F32.BF16 R16, R40, R44, R16 ;  /* 0x0000002c2810723c */ /* 0x002fe20000041810 */
[----:B--2---:R-:W-:Y:S02]  /*aac0*/  F2FP.BF16.F32.PACK_AB R44, R84, R83 ;  /* 0x00000053542c723e */ /* 0x004fe400000010ff */
[----:B------:R-:W-:-:S03]  /*aad0*/  FADD.FTZ R143, R143, R134 ;  /* 0x000000868f8f7221 */ /* 0x000fc60000010000 */
[----:B------:R-:W-:Y:S01]  /*aae0*/  MUFU.EX2 R52, R52 ;  /* 0x0000003400347308 */ /* 0x000fe20000000800 */
[----:B------:R-:W-:Y:S01]  /*aaf0*/  FADD.FTZ R143, R140, R143 ;  /* 0x0000008f8c8f7221 */ /* 0x000fe20000010000 */
[----:B------:R-:W-:Y:S01]  /*ab00*/  HMMA.16816.F32.BF16 R12, R40, R46, R12 ;  /* 0x0000002e280c723c */ /* 0x000fe2000004180c */
[----:B------:R-:W1:Y:S01]  /*ab10*/  LDSM.16.MT88.4 R40, [R109+0x10800] ;  /* 0x010800006d28783b */ /* 0x000e620000004200 */
[----:B------:R-:W-:Y:S01]  /*ab20*/  F2FP.BF16.F32.PACK_AB R46, R90, R85 ;  /* 0x000000555a2e723e */ /* 0x000fe200000010ff */
[----:B------:R-:W-:Y:S01]  /*ab30*/  FADD.FTZ R142, R142, R143 ;  /* 0x0000008f8e8e7221 */ /* 0x000fe20000010000 */
[----:B----4-:R-:W-:Y:S02]  /*ab40*/  F2FP.BF16.F32.PACK_AB R47, R55, R54 ;  /* 0x00000036372f723e */ /* 0x010fe400000010ff */
[----:B------:R-:W2:Y:S01]  /*ab50*/  MUFU.EX2 R53, R53 ;  /* 0x0000003500357308 */ /* 0x000ea20000000800 */
[----:B------:R-:W-:Y:S02]  /*ab60*/  FADD.FTZ R142, R145, R142 ;  /* 0x0000008e918e7221 */ /* 0x000fe40000010000 */
[----:B------:R-:W-:Y:S05]  /*ab70*/  LDSM.16.MT88.4 R144, [R109+0x11800] ;  /* 0x011800006d90783b */ /* 0x000fea0000004200 */
[----:B------:R-:W-:Y:S08]  /*ab80*/  MUFU.EX2 R86, R86 ;  /* 0x0000005600567308 */ /* 0x000ff00000000800 */
[----:B------:R-:W-:Y:S01]  /*ab90*/  MUFU.EX2 R88, R88 ;  /* 0x0000005800587308 */ /* 0x000fe20000000800 */
[----:B--2---:R-:W-:-:S07]  /*aba0*/  F2FP.BF16.F32.PACK_AB R45, R53, R52 ;  /* 0x00000034352d723e */ /* 0x004fce00000010ff */
[C---:B------:R-:W-:Y:S01]  /*abb0*/  HMMA.16816.F32.BF16 R8, R44.reuse, R48, R8 ;  /* 0x000000302c08723c */ /* 0x040fe20000041808 */
[----:B------:R-:W-:Y:S07]  /*abc0*/  MUFU.EX2 R93, R93 ;  /* 0x0000005d005d7308 */ /* 0x000fee0000000800 */
[C---:B------:R-:W-:Y:S01]  /*abd0*/  HMMA.16816.F32.BF16 R4, R44.reuse, R50, R4 ;  /* 0x000000322c04723c */ /* 0x040fe20000041804 */
[----:B------:R-:W2:Y:S01]  /*abe0*/  LDSM.16.MT88.4 R48, [R98+0x10800] ;  /* 0x010800006230783b */ /* 0x000ea20000004200 */
[----:B------:R-:W4:Y:S06]  /*abf0*/  MUFU.EX2 R102, R102 ;  /* 0x0000006600667308 */ /* 0x000f2c0000000800 */
[----:B---3--:R-:W-:Y:S01]  /*ac00*/  HMMA.16816.F32.BF16 R32, R44, R36, R32 ;  /* 0x000000242c20723c */ /* 0x008fe20000041820 */
[----:B------:R-:W-:Y:S01]  /*ac10*/  FADD.FTZ R37, R151, R142 ;  /* 0x0000008e97257221 */ /* 0x000fe20000010000 */
[----:B------:R-:W-:Y:S03]  /*ac20*/  MUFU.EX2 R104, R104 ;  /* 0x0000006800687308 */ /* 0x000fe60000000800 */
[----:B------:R-:W-:-:S03]  /*ac30*/  FADD.FTZ R37, R148, R37 ;  /* 0x0000002594257221 */ /* 0x000fc60000010000 */
[----:B-1----:R-:W-:Y:S01]  /*ac40*/  HMMA.16816.F32.BF16 R24, R44, R40, R24 ;  /* 0x000000282c18723c */ /* 0x002fe20000041818 */
[----:B------:R-:W-:Y:S01]  /*ac50*/  FADD.FTZ R94, R150, R37 ;  /* 0x00000025965e7221 */ /* 0x000fe20000010000 */
[----:B----4-:R-:W-:-:S03]  /*ac60*/  F2FP.BF16.F32.PACK_AB R150, R102, R101 ;  /* 0x000000656696723e */ /* 0x010fc600000010ff */
[----:B------:R-:W-:-:S03]  /*ac70*/  FADD.FTZ R94, R153, R94 ;  /* 0x0000005e995e7221 */ /* 0x000fc60000010000 */
[----:B------:R-:W-:Y:S01]  /*ac80*/  HMMA.16816.F32.BF16 R28, R44, R38, R28 ;  /* 0x000000262c1c723c */ /* 0x000fe2000004181c */
[----:B------:R-:W-:Y:S01]  /*ac90*/  FADD.FTZ R41, R165, R94 ;  /* 0x0000005ea5297221 */ /* 0x000fe20000010000 */
[----:B------:R-:W1:Y:S01]  /*aca0*/  LDSM.16.MT88.4 R36, [R111+0x11000] ;  /* 0x011000006f24783b */ /* 0x000e620000004200 */
[----:B------:R-:W-:Y:S01]  /*acb0*/  FFMA.FTZ R94, R100, UR14, -R114 ;  /* 0x0000000e645e7c23 */ /* 0x000fe20008010872 */
[----:B------:R-:W-:Y:S01]  /*acc0*/  FFMA.FTZ R100, R107, UR14, -R122 ;  /* 0x0000000e6b647c23 */ /* 0x000fe2000801087a */
[----:B------:R-:W-:-:S03]  /*acd0*/  FADD.FTZ R41, R156, R41 ;  /* 0x000000299c297221 */ /* 0x000fc60000010000 */
[C---:B------:R-:W-:Y:S01]  /*ace0*/  HMMA.16816.F32.BF16 R20, R44.reuse, R42, R20 ;  /* 0x0000002a2c14723c */ /* 0x040fe20000041814 */
[----:B------:R-:W-:Y:S01]  /*acf0*/  FADD.FTZ R96, R158, R41 ;  /* 0x000000299e607221 */ /* 0x000fe20000010000 */
[----:B------:R-:W3:Y:S01]  /*ad00*/  MUFU.EX2 R94, R94 ;  /* 0x0000005e005e7308 */ /* 0x000ee20000000800 */
[----:B------:R-:W4:Y:S02]  /*ad10*/  LDSM.16.MT88.4 R40, [R108+0x11000] ;  /* 0x011000006c28783b */ /* 0x000f240000004200 */
[----:B------:R-:W-:Y:S02]  /*ad20*/  FADD.FTZ R96, R167, R96 ;  /* 0x00000060a7607221 */ /* 0x000fe40000010000 */
[----:B------:R-:W-:Y:S01]  /*ad30*/  LDSM.16.MT88.4 R156, [R111+0x11800] ;  /* 0x011800006f9c783b */ /* 0x000fe20000004200 */
[----:B--2---:R-:W-:Y:S01]  /*ad40*/  HMMA.16816.F32.BF16 R16, R44, R48, R16 ;  /* 0x000000302c10723c */ /* 0x004fe20000041810 */
[----:B------:R-:W-:Y:S01]  /*ad50*/  FADD.FTZ R49, R183, R96 ;  /* 0x00000060b7317221 */ /* 0x000fe20000010000 */
[----:B------:R-:W-:Y:S01]  /*ad60*/  FADD.FTZ R96, R180, R191 ;  /* 0x000000bfb4607221 */ /* 0x000fe20000010000 */
[----:B------:R-:W-:Y:S01]  /*ad70*/  F2FP.BF16.F32.PACK_AB R48, R87, R86 ;  /* 0x000000565730723e */ /* 0x000fe200000010ff */
[----:B------:R-:W2:Y:S01]  /*ad80*/  MUFU.EX2 R100, R100 ;  /* 0x0000006400647308 */ /* 0x000ea20000000800 */
[----:B------:R-:W-:Y:S01]  /*ad90*/  FADD.FTZ R49, R164, R49 ;  /* 0x00000031a4317221 */ /* 0x000fe20000010000 */
[----:B------:R-:W-:-:S02]  /*ada0*/  FADD.FTZ R96, R189, R96 ;  /* 0x00000060bd607221 */ /* 0x000fc40000010000 */
[----:B------:R-:W-:Y:S01]  /*adb0*/  HMMA.16816.F32.BF16 R12, R44, R50, R12 ;  /* 0x000000322c0c723c */ /* 0x000fe2000004180c */
[----:B------:R-:W-:Y:S01]  /*adc0*/  FADD.FTZ R166, R166, R49 ;  /* 0x00000031a6a67221 */ /* 0x000fe20000010000 */
[----:B------:R-:W5:Y:S01]  /*add0*/  LDSM.16.MT88.4 R44, [R109+0x11000] ;  /* 0x011000006d2c783b */ /* 0x000f620000004200 */
[----:B------:R-:W-:Y:S01]  /*ade0*/  F2FP.BF16.F32.PACK_AB R49, R92, R91 ;  /* 0x0000005b5c31723e */ /* 0x000fe200000010ff */
[----:B------:R-:W-:Y:S01]  /*adf0*/  FADD.FTZ R173, R173, R96 ;  /* 0x00000060adad7221 */ /* 0x000fe20000010000 */
[----:B------:R-:W-:Y:S01]  /*ae00*/  FADD.FTZ R187, R187, R166 ;  /* 0x000000a6bbbb7221 */ /* 0x000fe20000010000 */
[----:B------:R-:W-:Y:S02]  /*ae10*/  F2FP.BF16.F32.PACK_AB R50, R89, R88 ;  /* 0x000000585932723e */ /* 0x000fe400000010ff */
[----:B---3--:R-:W-:Y:S01]  /*ae20*/  F2FP.BF16.F32.PACK_AB R51, R94, R93 ;  /* 0x0000005d5e33723e */ /* 0x008fe200000010ff */
[----:B------:R-:W-:Y:S01]  /*ae30*/  FADD.FTZ R172, R172, R187 ;  /* 0x000000bbacac7221 */ /* 0x000fe20000010000 */
[----:B------:R-:W-:-:S03]  /*ae40*/  FADD.FTZ R186, R186, R173 ;  /* 0x000000adbaba7221 */ /* 0x000fc60000010000 */
[----:B------:R-:W-:Y:S01]  /*ae50*/  FADD.FTZ R215, R215, R172 ;  /* 0x000000acd7d77221 */ /* 0x000fe20000010000 */
[----:B--2---:R-:W-:-:S03]  /*ae60*/  F2FP.BF16.F32.PACK_AB R148, R100, R95 ;  /* 0x0000005f6494723e */ /* 0x004fc600000010ff */
        /* <DEDUP_REMOVED lines=10> */
[----:B------:R-:W-:-:S02]  /*af10*/  FADD.FTZ R41, R163, R186 ;  /* 0x000000baa3297221 */ /* 0x000fc40000010000 */
[----:B------:R-:W-:Y:S02]  /*af20*/  FADD.FTZ R184, R184, R179 ;  /* 0x000000b3b8b87221 */ /* 0x000fe40000010000 */
[----:B------:R-:W-:Y:S02]  /*af30*/  FADD.FTZ R41, R188, R41 ;  /* 0x00000029bc297221 */ /* 0x000fe40000010000 */
[----:B------:R-:W-:Y:S01]  /*af40*/  FADD.FTZ R155, R155, R184 ;  /* 0x000000b89b9b7221 */ /* 0x000fe20000010000 */
[----:B------:R-:W-:Y:S01]  /*af50*/  HMMA.16816.F32.BF16 R28, R48, R42, R28 ;  /* 0x0000002a301c723c */ /* 0x000fe2000004181c */
[----:B------:R-:W-:Y:S02]  /*af60*/  FADD.FTZ R56, R56, R41 ;  /* 0x0000002938387221 */ /* 0x000fe40000010000 */
[----:B------:R-:W2:Y:S01]  /*af70*/  LDSM.16.MT88.4 R40, [R108+0x11800] ;  /* 0x011800006c28783b */ /* 0x000ea20000004200 */
[----:B------:R-:W-:Y:S01]  /*af80*/  FADD.FTZ R190, R190, R155 ;  /* 0x0000009bbebe7221 */ /* 0x000fe20000010000 */
[----:B------:R-:W-:-:S03]  /*af90*/  FADD.FTZ R56, R59, R56 ;  /* 0x000000383b387221 */ /* 0x000fc60000010000 */
[C---:B-----5:R-:W-:Y:S01]  /*afa0*/  HMMA.16816.F32.BF16 R24, R48.reuse, R44, R24 ;  /* 0x0000002c3018723c */ /* 0x060fe20000041818 */
[----:B------:R-:W-:Y:S01]  /*afb0*/  FADD.FTZ R59, R139, R190 ;  /* 0x000000be8b3b7221 */ /* 0x000fe20000010000 */
[----:B------:R-:W-:Y:S01]  /*afc0*/  FADD.FTZ R57, R57, R56 ;  /* 0x0000003839397221 */ /* 0x000fe20000010000 */
[--C-:B------:R-:W-:Y:S01]  /*afd0*/  FFMA.FTZ R45, R106, UR14, -R114.reuse ;  /* 0x0000000e6a2d7c23 */ /* 0x100fe20008010872 */
[--C-:B------:R-:W-:Y:S01]  /*afe0*/  FFMA.FTZ R44, R129, UR14, -R114.reuse ;  /* 0x0000000e812c7c23 */ /* 0x100fe20008010872 */
[----:B------:R-:W-:Y:S01]  /*aff0*/  FADD.FTZ R59, R192, R59 ;  /* 0x0000003bc03b7221 */ /* 0x000fe20000010000 */
[----:B------:R-:W-:Y:S02]  /*b000*/  FADD.FTZ R58, R58, R57 ;  /* 0x000000393a3a7221 */ /* 0x000fe40000010000 */
[----:B------:R-:W-:Y:S01]  /*b010*/  HMMA.16816.F32.BF16 R20, R48, R46, R20 ;  /* 0x0000002e3014723c */ /* 0x000fe20000041814 */
[----:B------:R-:W-:Y:S01]  /*b020*/  FFMA.FTZ R47, R103, UR14, -R114 ;  /* 0x0000000e672f7c23 */ /* 0x000fe20008010872 */
[----:B------:R-:W3:Y:S01]  /*b030*/  MUFU.EX2 R45, R45 ;  /* 0x0000002d002d7308 */ /* 0x000ee20000000800 */
[----:B------:R-:W-:Y:S01]  /*b040*/  FADD.FTZ R60, R60, R59 ;  /* 0x0000003b3c3c7221 */ /* 0x000fe20000010000 */
[----:B------:R-:W-:-:S03]  /*b050*/  FADD.FTZ R63, R63, R58 ;  /* 0x0000003a3f3f7221 */ /* 0x000fc60000010000 */
[----:B------:R-:W-:Y:S01]  /*b060*/  FADD.FTZ R65, R65, R60 ;  /* 0x0000003c41417221 */ /* 0x000fe20000010000 */
[----:B------:R-:W-:Y:S01]  /*b070*/  FADD.FTZ R64, R64, R63 ;  /* 0x0000003f40407221 */ /* 0x000fe20000010000 */
[----:B-1----:R-:W-:Y:S01]  /*b080*/  HMMA.16816.F32.BF16 R16, R48, R36, R16 ;  /* 0x000000243010723c */ /* 0x002fe20000041810 */
[----:B------:R-:W-:Y:S01]  /*b090*/  MUFU.EX2 R44, R44 ;  /* 0x0000002c002c7308 */ /* 0x000fe20000000800 */
[----:B------:R-:W-:Y:S01]  /*b0a0*/  FADD.FTZ R36, R62, R65 ;  /* 0x000000413e247221 */ /* 0x000fe20000010000 */
[----:B------:R-:W-:-:S03]  /*b0b0*/  FADD.FTZ R61, R61, R64 ;  /* 0x000000403d3d7221 */ /* 0x000fc60000010000 */
[----:B------:R-:W-:Y:S01]  /*b0c0*/  FADD.FTZ R36, R67, R36 ;  /* 0x0000002443247221 */ /* 0x000fe20000010000 */
[----:B------:R-:W-:Y:S01]  /*b0d0*/  FADD.FTZ R61, R66, R61 ;  /* 0x0000003d423d7221 */ /* 0x000fe20000010000 */
[----:B------:R-:W-:Y:S01]  /*b0e0*/  HMMA.16816.F32.BF16 R12, R48, R38, R12 ;  /* 0x00000026300c723c */ /* 0x000fe2000004180c */
[----:B------:R-:W1:Y:S01]  /*b0f0*/  MUFU.EX2 R47, R47 ;  /* 0x0000002f002f7308 */ /* 0x000e620000000800 */
[----:B------:R-:W-:Y:S01]  /*b100*/  FADD.FTZ R37, R69, R36 ;  /* 0x0000002445257221 */ /* 0x000fe20000010000 */
[----:B---3--:R-:W-:Y:S01]  /*b110*/  F2FP.BF16.F32.PACK_AB R149, R45, R104 ;  /* 0x000000682d95723e */ /* 0x008fe200000010ff */
[----:B------:R-:W-:Y:S02]  /*b120*/  FADD.FTZ R68, R68, R61 ;  /* 0x0000003d44447221 */ /* 0x000fe40000010000 */
[----:B------:R-:W-:Y:S02]  /*b130*/  FADD.FTZ R37, R70, R37 ;  /* 0x0000002546257221 */ /* 0x000fe40000010000 */
[----:B------:R-:W-:-:S02]  /*b140*/  FADD.FTZ R71, R71, R68 ;  /* 0x0000004447477221 */ /* 0x000fc40000010000 */
[----:B------:R-:W-:-:S04]  /*b150*/  FADD.FTZ R72, R72, R37 ;  /* 0x0000002548487221 */ /* 0x000fc80000010000 */
[----:B------:R-:W-:Y:S01]  /*b160*/  FADD.FTZ R73, R73, R72 ;  /* 0x0000004849497221 */ /* 0x000fe20000010000 */
[----:B-1----:R-:W-:-:S03]  /*b170*/  F2FP.BF16.F32.PACK_AB R151, R47, R44 ;  /* 0x0000002c2f97723e */ /* 0x002fc600000010ff */
[----:B------:R-:W-:-:S04]  /*b180*/  FADD.FTZ R74, R74, R73 ;  /* 0x000000494a4a7221 */ /* 0x000fc80000010000 */
[----:B------:R-:W-:Y:S01]  /*b190*/  FADD.FTZ R75, R75, R74 ;  /* 0x0000004a4b4b7221 */ /* 0x000fe20000010000 */
[----:B--2---:R-:W-:Y:S01]  /*b1a0*/  HMMA.16816.F32.BF16 R132, R148, R40, R32 ;  /* 0x000000289484723c */ /* 0x004fe20000041820 */
[----:B------:R-:W-:-:S04]  /*b1b0*/  FADD.FTZ R32, R76, R71 ;  /* 0x000000474c207221 */ /* 0x000fc80000010000 */
[----:B------:R-:W-:-:S03]  /*b1c0*/  FADD.FTZ R32, R141, R32 ;  /* 0x000000208d207221 */ /* 0x000fc60000010000 */
[----:B------:R-:W-:Y:S01]  /*b1d0*/  HMMA.16816.F32.BF16 R136, R148, R42, R28 ;  /* 0x0000002a9488723c */ /* 0x000fe2000004181c */
[----:B------:R-:W-:-:S04]  /*b1e0*/  FADD.FTZ R29, R77, R32 ;  /* 0x000000204d1d7221 */ /* 0x000fc80000010000 */
[----:B------:R-:W-:-:S03]  /*b1f0*/  FADD.FTZ R29, R82, R29 ;  /* 0x0000001d521d7221 */ /* 0x000fc60000010000 */
        /* <DEDUP_REMOVED lines=36> */
[----:B------:R-:W-:Y:S01]  /*b440*/  UIADD3 UR14, UPT, UPT, UR20, -0x2, URZ ;  /* 0xfffffffe140e7890 */ /* 0x000fe2000fffe0ff */
[----:B------:R-:W-:Y:S06]  /*b450*/  BAR.SYNC.DEFER_BLOCKING 0x0 ;  /* 0x0000000000007b1d */ /* 0x000fec0000010000 */
[----:B------:R-:W-:Y:S05]  /*b460*/  BRA.U !UP2, `(.L_x_3197) ;  /* 0x000000010af47547 */ /* 0x000fea000b800000 */
[----:B------:R-:W1:Y:S01]  /*b470*/  LDC R5, c[0x0][0x4f0] ;  /* 0x00013c00ff057b82 */ /* 0x000e620000000800 */
[----:B------:R-:W-:Y:S01]  /*b480*/  USHF.L.U32 UR14, UR14, 0x8, URZ ;  /* 0x000000080e0e7899 */ /* 0x000fe200080006ff */
        /* <DEDUP_REMOVED lines=59> */
.L_x_3197:
[----:B------:R-:W-:Y:S01]  /*b840*/  UMOV UR14, URZ ;  /* 0x000000ff000e7c82 */ /* 0x000fe20008000000 */
[----:B------:R-:W-:Y:S01]  /*b850*/  USHF.L.U32 UR4, UR8, 0x8, URZ ;  /* 0x0000000808047899 */ /* 0x000fe200080006ff */
[----:B------:R-:W-:-:S05]  /*b860*/  IADD3 R5, P1, PT, RZ, -UR14, RZ ;  /* 0x8000000eff057c10 */ /* 0x000fca000ff3e0ff */
[----:B------:R-:W-:-:S05]  /*b870*/  IMAD.X R4, RZ, RZ, ~UR4, P1 ;  /* 0x80000004ff047e24 */ /* 0x000fca00088e06ff */
[----:B------:R-:W-:-:S04]  /*b880*/  SHF.R.S64 R5, R5, 0x1f, R4 ;  /* 0x0000001f05057819 */ /* 0x000fc80000001004 */
[----:B------:R-:W-:-:S04]  /*b890*/  IADD3 R234, P1, PT, R5, R234, RZ ;  /* 0x000000ea05ea7210 */ /* 0x000fc80007f3e0ff */
[----:B------:R-:W-:-:S09]  /*b8a0*/  LEA.HI.X.SX32 R231, R4, R231, 0x1, P1 ;  /* 0x000000e704e77211 */ /* 0x000fd200008f0eff */
.L_x_3198:
        /* <DEDUP_REMOVED lines=13> */
[----:B------:R-:W-:-:S02]  /*b980*/  IMAD.U32 R5, RZ, RZ, UR9 ;  /* 0x00000009ff057e24 */ /* 0x000fc4000f8e00ff */
[----:B------:R-:W-:Y:S02]  /*b990*/  IMAD.U32 R12, RZ, RZ, UR8 ;  /* 0x00000008ff0c7e24 */ /* 0x000fe4000f8e00ff */
[----:B------:R-:W-:Y:S01]  /*b9a0*/  IMAD.U32 R11, RZ, RZ, UR9 ;  /* 0x00000009ff0b7e24 */ /* 0x000fe2000f8e00ff */
[----:B-1----:R-:W-:Y:S01]  /*b9b0*/  ISETP.GE.AND P3, PT, R212, UR4, PT ;  /* 0x00000004d4007c0c */ /* 0x002fe2000bf66270 */
[----:B------:R-:W-:Y:S01]  /*b9c0*/  USHF.L.U64.HI UR4, UR8, 0x5, UR9 ;  /* 0x0000000508047899 */ /* 0x000fe20008010209 */
[----:B------:R-:W-:Y:S01]  /*b9d0*/  IMAD.U32 R14, RZ, RZ, UR8 ;  /* 0x00000008ff0e7e24 */ /* 0x000fe2000f8e00ff */
[----:B------:R-:W-:Y:S01]  /*b9e0*/  SEL R212, R206, 0xffffffe0, !P5 ;  /* 0xffffffe0ced47807 */ /* 0x000fe20006800000 */
[----:B------:R-:W-:Y:S02]  /*b9f0*/  IMAD.U32 R19, RZ, RZ, UR8 ;  /* 0x00000008ff137e24 */ /* 0x000fe4000f8e00ff */
[----:B------:R-:W-:Y:S01]  /*ba00*/  IMAD.SHL.U32 R228, R227, 0x20, RZ ;  /* 0x00000020e3e47824 */ /* 0x000fe200078e00ff */
[----:B------:R-:W-:Y:S01]  /*ba10*/  IADD3.X R9, PT, PT, R231, UR4, RZ, P1, !PT ;  /* 0x00000004e7097c10 */ /* 0x000fe20008ffe4ff */
[----:B------:R-:W-:-:S03]  /*ba20*/  IMAD.IADD R215, R212, 0x1, R205 ;  /* 0x00000001d4d77824 */ /* 0x000fc600078e02cd */
[----:B------:R-:W-:Y:S02]  /*ba30*/  LOP3.LUT R228, R228, 0x7c00, RZ, 0xc0, !PT ;  /* 0x00007c00e4e47812 */ /* 0x000fe400078ec0ff */
[-C--:B------:R-:W-:Y:S01]  /*ba40*/  @!P3 LEA R16, P2, R17, R8.reuse, 0x7 ;  /* 0x000000081110b211 */ /* 0x080fe200078438ff */
[----:B------:R-:W-:Y:S01]  /*ba50*/  @!P3 IMAD.MOV.U32 R230, RZ, RZ, R234 ;  /* 0x000000ffffe6b224 */ /* 0x000fe200078e00ea */
[-C--:B------:R-:W-:Y:S01]  /*ba60*/  @!P3 LEA R6, P1, R13, R8.reuse, 0x8 ;  /* 0x000000080d06b211 */ /* 0x080fe200078240ff */
[--C-:B------:R-:W-:Y:S01]  /*ba70*/  @!P3 IMAD.MOV.U32 R22, RZ, RZ, R8.reuse ;  /* 0x000000ffff16b224 */ /* 0x100fe200078e0008 */
[-C--:B------:R-:W-:Y:S01]  /*ba80*/  @!P3 LEA.HI.X R17, R10, R9.reuse, R7, 0x7, P2 ;  /* 0x000000090a11b211 */ /* 0x080fe200010f3c07 */
[----:B------:R-:W-:Y:S01]  /*ba90*/  @!P3 IMAD.MOV.U32 R23, RZ, RZ, R9 ;  /* 0x000000ffff17b224 */ /* 0x000fe200078e0009 */
[----:B------:R-:W-:Y:S01]  /*baa0*/  @!P3 LEA R20, P4, R21, R8, 0x6 ;  /* 0x000000081514b211 */ /* 0x000fe200078830ff */
[--C-:B------:R-:W-:Y:S01]  /*bab0*/  @!P3 IMAD.MOV.U32 R24, RZ, RZ, R8.reuse ;  /* 0x000000ffff18b224 */ /* 0x100fe200078e0008 */
[-C--:B------:R-:W-:Y:S01]  /*bac0*/  @!P3 LEA.HI.X R7, R4, R9.reuse, R5, 0x8, P1 ;  /* 0x000000090407b211 */ /* 0x080fe200008f4405 */
[----:B------:R-:W-:Y:S01]  /*bad0*/  @!P3 IMAD.MOV.U32 R4, RZ, RZ, R8 ;  /* 0x000000ffff04b224 */ /* 0x000fe200078e0008 */
[----:B------:R-:W-:Y:S01]  /*bae0*/  @!P3 LEA.HI.X R21, R12, R9, R11, 0x6, P4 ;  /* 0x000000090c15b211 */ /* 0x000fe200020f340b */
[--C-:B------:R-:W-:Y:S01]  /*baf0*/  @!P3 IMAD.MOV.U32 R5, RZ, RZ, R9.reuse ;  /* 0x000000ffff05b224 */ /* 0x100fe200078e0009 */
        /* <DEDUP_REMOVED lines=37> */
[----:B------:R-:W-:Y:S01]  /*bd50*/  @!P3 VIADD R15, R15, UR15 ;  /* 0x0000000f0f0fbc36 */ /* 0x000fe20008000000 */
[----:B------:R-:W-:Y:S01]  /*bd60*/  @!UP0 UIMAD UR21, UR9, 0xe0, URZ ;  /* 0x000000e0091588a4 */ /* 0x000fe2000f8e02ff */
[----:B------:R-:W-:Y:S01]  /*bd70*/  @!P3 VIADD R13, R13, UR8 ;  /* 0x000000080d0dbc36 */ /* 0x000fe20008000000 */
[----:B------:R-:W-:Y:S01]  /*bd80*/  @!UP0 UIMAD UR15, UR9, 0x120, URZ ;  /* 0x00000120090f88a4 */ /* 0x000fe2000f8e02ff */
[----:B------:R-:W-:Y:S01]  /*bd90*/  @!PT LDS RZ, [RZ] ;  /* 0x00000000fffff984 */ /* 0x000fe20000000800 */
[----:B------:R-:W-:Y:S01]  /*bda0*/  @!PT LDS RZ, [RZ] ;  /* 0x00000000fffff984 */ /* 0x000fe20000000800 */
[----:B------:R-:W-:Y:S01]  /*bdb0*/  @!PT LDS RZ, [RZ] ;  /* 0x00000000fffff984 */ /* 0x000fe20000000800 */
[----:B------:R-:W-:Y:S01]  /*bdc0*/  @!P3 LDGSTS.E.BYPASS.LTC128B.128 [R210+0xb000], desc[UR18][R8.64] ;  /* 0x0b00000008d2bfae */ /* 0x000fe2000b981a12 */
[----:B------:R-:W-:Y:S01]  /*bdd0*/  @!UP0 UIMAD UR8, UR9, 0x140, URZ ;  /* 0x00000140090888a4 */ /* 0x000fe2000f8e02ff */
[----:B------:R-:W-:Y:S02]  /*bde0*/  @!P3 IMAD.MOV.U32 R34, RZ, RZ, R28 ;  /* 0x000000ffff22b224 */ /* 0x000fe400078e001c */
        /* <DEDUP_REMOVED lines=8> */
[----:B------:R-:W-:Y:S01]  /*be70*/  @!P3 VIADD R25, R25, UR8 ;  /* 0x000000081919bc36 */ /* 0x000fe20008000000 */
[----:B------:R-:W-:Y:S01]  /*be80*/  @!UP0 UIMAD UR15, UR9, 0x180, URZ ;  /* 0x00000180090f88a4 */ /* 0x000fe2000f8e02ff */
[----:B------:R-:W-:Y:S01]  /*be90*/  @!P3 IMAD.MOV.U32 R32, RZ, RZ, R30 ;  /* 0x000000ffff20b224 */ /* 0x000fe200078e001e */
        /* <DEDUP_REMOVED lines=8> */
[----:B------:R-:W-:Y:S01]  /*bf20*/  @!P3 VIADD R35, R29, UR15 ;  /* 0x0000000f1d23bc36 */ /* 0x000fe20008000000 */
[----:B------:R-:W-:Y:S01]  /*bf30*/  UIADD3 UR21, UPT, UPT, UR20, -0x2, URZ ;  /* 0xfffffffe14157890 */ /* 0x000fe2000fffe0ff */
[----:B------:R-:W-:Y:S01]  /*bf40*/  @!P3 VIADD R33, R31, UR8 ;  /* 0x000000081f21bc36 */ /* 0x000fe20008000000 */
[----:B------:R-:W-:Y:S01]  /*bf50*/  @P3 STS.128 [R210+0xc800], RZ ;  /* 0x00c800ffd2003388 */ /* 0x000fe20000000c00 */
[----:B------:R-:W-:Y:S01]  /*bf60*/  @!P3 VIADD R37, R5, UR9 ;  /* 0x000000090525bc36 */ /* 0x000fe20008000000 */
[----:B------:R-:W-:Y:S01]  /*bf70*/  LOP3.LUT R5, R209, R228, RZ, 0xfc, !PT ;  /* 0x000000e4d1057212 */ /* 0x000fe200078efcff */
[----:B------:R-:W-:Y:S01]  /*bf80*/  @!P3 IMAD.MOV.U32 R36, RZ, RZ, R4 ;  /* 0x000000ffff24b224 */ /* 0x000fe200078e0004 */
[----:B------:R-:W-:Y:S01]  /*bf90*/  @!PT LDS RZ, [RZ] ;  /* 0x00000000fffff984 */ /* 0x000fe20000000800 */
[----:B------:R-:W-:Y:S01]  /*bfa0*/  @!PT LDS RZ, [RZ] ;  /* 0x00000000fffff984 */ /* 0x000fe20000000800 */
[----:B------:R-:W-:Y:S01]  /*bfb0*/  @!PT LDS RZ, [RZ] ;  /* 0x00000000fffff984 */ /* 0x000fe20000000800 */
[----:B------:R-:W-:Y:S01]  /*bfc0*/  @!P3 LDGSTS.E.BYPASS.LTC128B.128 [R210+0xc800], desc[UR18][R16.64] ;  /* 0x0c80000010d2bfae */ /* 0x000fe2000b981a12 */
[----:B------:R-:W-:Y:S01]  /*bfd0*/  UISETP.GT.AND UP1, UPT, UR21, UR16, UPT ;  /* 0x000000101500728c */ /* 0x000fe2000bf24270 */
[----:B------:R-:W-:-:S02]  /*bfe0*/  LOP3.LUT R5, R5, R208, RZ, 0xfc, !PT ;  /* 0x000000d005057212 */ /* 0x000fc400078efcff */
[----:B------:R-:W-:Y:S02]  /*bff0*/  @P3 STS.128 [R210+0xd000], RZ ;  /* 0x00d000ffd2003388 */ /* 0x000fe40000000c00 */
[----:B------:R-:W-:Y:S02]  /*c000*/  LEA R207, R5, UR6, 0x1 ;  /* 0x0000000605cf7c11 */ /* 0x000fe4000f8e08ff */
[----:B------:R-:W-:Y:S01]  /*c010*/  @!PT LDS RZ, [RZ] ;  /* 0x00000000fffff984 */ /* 0x000fe20000000800 */
[----:B------:R-:W-:Y:S01]  /*c020*/  @!PT LDS RZ, [RZ] ;  /* 0x00000000fffff984 */ /* 0x000fe20000000800 */
[----:B------:R-:W-:Y:S01]  /*c030*/  @!PT LDS RZ, [RZ] ;  /* 0x00000000fffff984 */ /* 0x000fe20000000800 */
[----:B------:R-:W-:Y:S03]  /*c040*/  @!P3 LDGSTS.E.BYPASS.LTC128B.128 [R210+0xd000], desc[UR18][R14.64] ;  /* 0x0d0000000ed2bfae */ /* 0x000fe6000b981a12 */
        /* <DEDUP_REMOVED lines=48> */
[----:B------:R-:W2:Y:S04]  /*c350*/  LDSM.16.M88.4 R28, [R205+0x2000] ;  /* 0x00200000cd1c783b */ /* 0x000ea80000000200 */
[----:B-1----:R-:W1:Y:S04]  /*c360*/  LDSM.16.M88.4 R20, [R205+0x2800] ;  /* 0x00280000cd14783b */ /* 0x002e680000000200 */
[----:B------:R-:W4:Y:S04]  /*c370*/  LDSM.16.M88.4 R12, [R205+0x3000] ;  /* 0x00300000cd0c783b */ /* 0x000f280000000200 */
[----:B------:R-:W5:Y:S04]  /*c380*/  LDSM.16.M88.4 R4, [R205+0x3800] ;  /* 0x00380000cd04783b */ /* 0x000f680000000200 */
        /* <DEDUP_REMOVED lines=10> */
[C---:B------:R-:W-:Y:S03]  /*c430*/  HMMA.16816.F32.BF16 R28, R48.reuse, R30, RZ ;  /* 0x0000001e301c723c */ /* 0x040fe600000418ff */
[----:B------:R-:W2:Y:S04]  /*c440*/  LDSM.16.M88.4 R64, [R205+0x8800] ;  /* 0x00880000cd40783b */ /* 0x000ea80000000200 */
[----:B------:R-:W2:Y:S01]  /*c450*/  LDSM.16.M88.4 R56, [R205+0x9000] ;  /* 0x00900000cd38783b */ /* 0x000ea20000000200 */
[C---:B-1----:R-:W-:Y:S03]  /*c460*/  HMMA.16816.F32.BF16 R24, R48.reuse, R20, RZ ;  /* 0x000000143018723c */ /* 0x042fe600000418ff */
[----:B------:R-:W1:Y:S04]  /*c470*/  LDSM.16.M88.4 R176, [R205+0x9800] ;  /* 0x00980000cdb0783b */ /* 0x000e680000000200 */
[----:B------:R-:W-:Y:S01]  /*c480*/  LDSM.16.M88.4 R180, [R180] ;  /* 0x00000000b4b4783b */ /* 0x000fe20000000200 */
[C---:B----4-:R-:W-:Y:S03]  /*c490*/  HMMA.16816.F32.BF16 R16, R48.reuse, R12, RZ ;  /* 0x0000000c3010723c */ /* 0x050fe600000418ff */
[----:B------:R-:W4:Y:S04]  /*c4a0*/  LDSM.16.M88.4 R44, [R215+0x2000] ;  /* 0x00200000d72c783b */ /* 0x000f280000000200 */
[----:B---3--:R-:W3:Y:S01]  /*c4b0*/  LDSM.16.M88.4 R36, [R215+0x4800] ;  /* 0x00480000d724783b */ /* 0x008ee20000000200 */
        /* <DEDUP_REMOVED lines=37> */
[C---:B----4-:R-:W-:Y:S08]  /*c710*/  HMMA.16816.F32.BF16 R32, R180.reuse, R44, R32 ;  /* 0x0000002cb420723c */ /* 0x050ff00000041820 */
[C---:B------:R-:W-:Y:S01]  /*c720*/  HMMA.16816.F32.BF16 R28, R180.reuse, R46, R28 ;  /* 0x0000002eb41c723c */ /* 0x040fe2000004181c */
[----:B------:R-:W2:Y:S07]  /*c730*/  LDSM.16.M88.4 R44, [R215+0x6000] ;  /* 0x00600000d72c783b */ /* 0x000eae0000000200 */
[C---:B---3--:R-:W-:Y:S08]  /*c740*/  HMMA.16816.F32.BF16 R164, R180.reuse, R36, R164 ;  /* 0x00000024b4a4723c */ /* 0x048ff000000418a4 */
        /* <DEDUP_REMOVED lines=28> */
[----:B------:R-:W-:Y:S07]  /*c910*/  LDSM.16.M88.4 R196, [R215+0x7000] ;  /* 0x00700000d7c4783b */ /* 0x000fee0000000200 */
[C---:B-1----:R-:W-:Y:S08]  /*c920*/  HMMA.16816.F32.BF16 R32, R204.reuse, R176, R32 ;  /* 0x000000b0cc20723c */ /* 0x042ff00000041820 */
[----:B------:R-:W-:Y:S01]  /*c930*/  HMMA.16816.F32.BF16 R28, R204, R178, R28 ;  /* 0x000000b2cc1c723c */ /* 0x000fe2000004181c */
[----:B------:R-:W1:Y:S07]  /*c940*/  LDSM.16.M88.4 R176, [R3+0x9800] ;  /* 0x0098000003b0783b */ /* 0x000e6e0000000200 */
[C---:B-----5:R-:W-:Y:S08]  /*c950*/  HMMA.16816.F32.BF16 R52, R180.reuse, R184, R52 ;  /* 0x000000b8b434723c */ /* 0x060ff00000041834 */
[C---:B------:R-:W-:Y:S01]  /*c960*/  HMMA.16816.F32.BF16 R48, R180.reuse, R186, R48 ;  /* 0x000000bab430723c */ /* 0x040fe20000041830 */
[----:B------:R-:W5:Y:S07]  /*c970*/  LDSM.16.M88.4 R184, [R3+0x6000] ;  /* 0x0060000003b8783b */ /* 0x000f6e0000000200 */
[C---:B------:R-:W-:Y:S08]  /*c980*/  HMMA.16816.F32.BF16 R60, R180.reuse, R188, R60 ;  /* 0x000000bcb43c723c */ /* 0x040ff0000004183c */
[----:B------:R-:W-:Y:S01]  /*c990*/  HMMA.16816.F32.BF16 R56, R180, R190, R56 ;  /* 0x000000beb438723c */ /* 0x000fe20000041838 */
[----:B------:R-:W5:Y:S07]  /*c9a0*/  LDSM.16.M88.4 R188, [R3+0x5800] ;  /* 0x0058000003bc783b */ /* 0x000f6e0000000200 */
[----:B--2---:R-:W-:Y:S01]  /*c9b0*/  HMMA.16816.F32.BF16 R24, R204, R44, R24 ;  /* 0x0000002ccc18723c */ /* 0x004fe20000041818 */
[----:B------:R-:W-:-:S02]  /*c9c0*/  IMAD.IADD R44, R212, 0x1, R211 ;  /* 0x00000001d42c7824 */ /* 0x000fc400078e02d3 */
[----:B------:R-:W-:-:S05]  /*c9d0*/  IMAD.IADD R211, R212, 0x1, R3 ;  /* 0x00000001d4d37824 */ /* 0x000fca00078e0203 */
[C---:B------:R-:W-:Y:S01]  /*c9e0*/  HMMA.16816.F32.BF16 R20, R204.reuse, R46, R20 ;  /* 0x0000002ecc14723c */ /* 0x040fe20000041814 */
[----:B------:R-:W-:Y:S07]  /*c9f0*/  LDSM.16.M88.4 R44, [R44] ;  /* 0x000000002c2c783b */ /* 0x000fee0000000200 */
[C---:B---3--:R-:W-:Y:S08]  /*ca00*/  HMMA.16816.F32.BF16 R16, R204.reuse, R36, R16 ;  /* 0x00000024cc10723c */ /* 0x048ff00000041810 */
[C---:B------:R-:W-:Y:S01]  /*ca10*/  HMMA.16816.F32.BF16 R12, R204.reuse, R38, R12 ;  /* 0x00000026cc0c723c */ /* 0x040fe2000004180c */
[----:B------:R-:W2:Y:S07]  /*ca20*/  LDSM.16.M88.4 R36, [R211+0x9800] ;  /* 0x00980000d324783b */ /* 0x000eae0000000200 */
[C---:B----4-:R-:W-:Y:S08]  /*ca30*/  HMMA.16816.F32.BF16 R8, R204.reuse, R40, R8 ;  /* 0x00000028cc08723c */ /* 0x050ff00000041808 */
[----:B------:R-:W-:Y:S01]  /*ca40*/  HMMA.16816.F32.BF16 R4, R204, R42, R4 ;  /* 0x0000002acc04723c */ /* 0x000fe20000041804 */
[----:B------:R-:W3:Y:S07]  /*ca50*/  LDSM.16.M88.4 R40, [R211+0x2000] ;  /* 0x00200000d328783b */ /* 0x000eee0000000200 */
[C---:B------:R-:W-:Y:S08]  /*ca60*/  HMMA.16816.F32.BF16 R68, R180.reuse, R192, R68 ;  /* 0x000000c0b444723c */ /* 0x040ff00000041844 */
[----:B------:R-:W-:Y:S01]  /*ca70*/  HMMA.16816.F32.BF16 R64, R180, R194, R64 ;  /* 0x000000c2b440723c */ /* 0x000fe20000041840 */
[----:B------:R-:W4:Y:S07]  /*ca80*/  LDSM.16.M88.4 R192, [R3+0x5000] ;  /* 0x0050000003c0783b */ /* 0x000f2e0000000200 */
[----:B-1----:R-:W-:Y:S01]  /*ca90*/  HMMA.16816.F32.BF16 R48, R204, R178, R48 ;  /* 0x000000b2cc30723c */ /* 0x002fe20000041830 */
[----:B------:R-:W-:-:S02]  /*caa0*/  IMAD.SHL.U32 R178, R227, 0x2, RZ ;  /* 0x00000002e3b27824 */ /* 0x000fc400078e00ff */
[----:B------:R-:W-:-:S03]  /*cab0*/  IMAD.U32 R179, RZ, RZ, UR20 ;  /* 0x00000014ffb37e24 */ /* 0x000fc6000f8e00ff */
[----:B------:R-:W-:Y:S02]  /*cac0*/  LOP3.LUT R178, R178, 0x6, RZ, 0xc0, !PT ;  /* 0x00000006b2b27812 */ /* 0x000fe400078ec0ff */
[----:B-----5:R-:W-:Y:S03]  /*cad0*/  HMMA.16816.F32.BF16 R108, R204, R184, R108 ;  /* 0x000000b8cc6c723c */ /* 0x020fe6000004186c */
[----:B------:R-:W-:-:S05]  /*cae0*/  IMAD R179, R179, 0x100, R178 ;  /* 0x00000100b3b37824 */ /* 0x000fca00078e02b2 */
[----:B------:R-:W-:Y:S01]  /*caf0*/  HMMA.16816.F32.BF16 R104, R204, R186, R104 ;  /* 0x000000bacc68723c */ /* 0x000fe20000041868 */
[----:B------:R-:W1:Y:S07]  /*cb00*/  LDSM.16.M88.4 R184, [R211+0x2800] ;  /* 0x00280000d3b8783b */ /* 0x000e6e0000000200 */
[C---:B------:R-:W-:Y:S08]  /*cb10*/  HMMA.16816.F32.BF16 R92, R180.reuse, R196, R92 ;  /* 0x000000c4b45c723c */ /* 0x040ff0000004185c */
[----:B------:R-:W-:Y:S01]  /*cb20*/  HMMA.16816.F32.BF16 R88, R180, R198, R88 ;  /* 0x000000c6b458723c */ /* 0x000fe20000041858 */
[----:B------:R-:W5:Y:S07]  /*cb30*/  LDSM.16.M88.4 R196, [R3+0x4800] ;  /* 0x0048000003c4783b */ /* 0x000f6e0000000200 */
[C---:B------:R-:W-:Y:S08]  /*cb40*/  HMMA.16816.F32.BF16 R116, R204.reuse, R188, R116 ;  /* 0x000000bccc74723c */ /* 0x040ff00000041874 */
[----:B------:R-:W-:Y:S01]  /*cb50*/  HMMA.16816.F32.BF16 R112, R204, R190, R112 ;  /* 0x000000becc70723c */ /* 0x000fe20000041870 */
[----:B------:R-:W5:Y:S07]  /*cb60*/  LDSM.16.M88.4 R188, [R3+0x7000] ;  /* 0x0070000003bc783b */ /* 0x000f6e0000000200 */
[----:B--2---:R-:W-:Y:S01]  /*cb70*/  HMMA.16816.F32.BF16 R48, R44, R38, R48 ;  /* 0x000000262c30723c */ /* 0x004fe20000041830 */
[----:B------:R-:W-:-:S05]  /*cb80*/  VIADD R38, R179, 0xfffffef9 ;  /* 0xfffffef9b3267836 */ /* 0x000fca0000000000 */
[C---:B------:R-:W-:Y:S02]  /*cb90*/  ISETP.GE.AND P2, PT, R38.reuse, R214, PT ;  /* 0x000000d62600720c */ /* 0x040fe40003f46270 */
[----:B---3--:R-:W-:Y:S01]  /*cba0*/  HMMA.16816.F32.BF16 R32, R44, R40, R32 ;  /* 0x000000282c20723c */ /* 0x008fe20000041820 */
[----:B------:R-:W-:Y:S01]  /*cbb0*/  VIADD R40, R179, 0xfffffe00 ;  /* 0xfffffe00b3287836 */ /* 0x000fe20000000000 */
[----:B------:R-:W-:-:S04]  /*cbc0*/  ISETP.GE.AND P1, PT, R38, R213, PT ;  /* 0x000000d52600720c */ /* 0x000fc80003f26270 */
[----:B------:R-:W-:Y:S02]  /*cbd0*/  I2FP.F32.S32 R39, R40 ;  /* 0x0000002800277245 */ /* 0x000fe40000201400 */
[----:B----4-:R-:W-:Y:S01]  /*cbe0*/  HMMA.16816.F32.BF16 R124, R204, R192, R124 ;  /* 0x000000c0cc7c723c */ /* 0x010fe2000004187c */
[----:B------:R-:W-:Y:S02]  /*cbf0*/  I2FP.F32.S32 R192, R38 ;  /* 0x0000002600c07245 */ /* 0x000fe40000201400 */
[C---:B------:R-:W-:Y:S02]  /*cc00*/  ISETP.GE.AND P4, PT, R40.reuse, R214, PT ;  /* 0x000000d62800720c */ /* 0x040fe40003f86270 */
[----:B------:R-:W-:Y:S01]  /*cc10*/  ISETP.GE.AND P6, PT, R40, R213, PT ;  /* 0x000000d52800720c */ /* 0x000fe20003fc6270 */
[----:B------:R-:W-:Y:S02]  /*cc20*/  VIADD R40, R179, 0xfffffe01 ;  /* 0xfffffe01b3287836 */ /* 0x000fe40000000000 */
[C---:B------:R-:W-:Y:S01]  /*cc30*/  FFMA.FTZ R49, R192.reuse, UR5, R49 ;  /* 0x00000005c0317c23 */ /* 0x040fe20008010031 */
[----:B------:R-:W-:Y:S01]  /*cc40*/  HMMA.16816.F32.BF16 R28, R44, R42, R28 ;  /* 0x0000002a2c1c723c */ /* 0x000fe2000004181c */
[----:B------:R-:W-:Y:S01]  /*cc50*/  FFMA.FTZ R192, R192, UR5, R51 ;  /* 0x00000005c0c07c23 */ /* 0x000fe20008010033 */
[----:B------:R-:W-:-:S06]  /*cc60*/  I2FP.F32.S32 R38, R40 ;  /* 0x0000002800267245 */ /* 0x000fcc0000201400 */
[----:B------:R-:W-:Y:S01]  /*cc70*/  HMMA.16816.F32.BF16 R100, R180, R200, R100 ;  /* 0x000000c8b464723c */ /* 0x000fe20000041864 */
[----:B------:R-:W-:-:S07]  /*cc80*/  FFMA.FTZ R35, R38, UR5, R35 ;  /* 0x0000000526237c23 */ /* 0x000fce0008010023 */
[----:B------:R-:W-:Y:S01]  /*cc90*/  HMMA.16816.F32.BF16 R96, R180, R202, R96 ;  /* 0x000000cab460723c */ /* 0x000fe20000041860 */
[----:B------:R-:W2:Y:S04]  /*cca0*/  LDSM.16.M88.4 R200, [R3+0x4000] ;  /* 0x0040000003c8783b */ /* 0x000ea80000000200 */
[----:B------:R-:W-:Y:S03]  /*ccb0*/  LDSM.16.M88.4 R180, [R3+0x6800] ;  /* 0x0068000003b4783b */ /* 0x000fe60000000200 */
[----:B------:R-:W-:Y:S01]  /*ccc0*/  HMMA.16816.F32.BF16 R120, R204, R194, R120 ;  /* 0x000000c2cc78723c */ /* 0x000fe20000041878 */
[C---:B------:R-:W-:Y:S01]  /*ccd0*/  FFMA.FTZ R194, R39.reuse, UR5, R32 ;  /* 0x0000000527c27c23 */ /* 0x040fe20008010020 */
[----:B------:R-:W-:Y:S01]  /*cce0*/  FFMA.FTZ R195, R39, UR5, R34 ;  /* 0x0000000527c37c23 */ /* 0x000fe20008010022 */
[----:B------:R-:W-:Y:S01]  /*ccf0*/  VIADD R34, R179, 0xfffffe08 ;  /* 0xfffffe08b3227836 */ /* 0x000fe20000000000 */
[----:B------:R-:W-:-:S02]  /*cd00*/  FSEL R32, R49, -INF , !P2 ;  /* 0xff80000031207808 */ /* 0x000fc40005000000 */
[----:B------:R-:W-:Y:S02]  /*cd10*/  FSEL R194, R194, -INF , !P4 ;  /* 0xff800000c2c27808 */ /* 0x000fe40006000000 */
[CC--:B------:R-:W-:Y:S01]  /*cd20*/  ISETP.GE.AND P2, PT, R40.reuse, R214.reuse, PT ;  /* 0x000000d62800720c */ /* 0x0c0fe20003f46270 */
[----:B-1----:R-:W-:Y:S01]  /*cd30*/  HMMA.16816.F32.BF16 R24, R44, R184, R24 ;  /* 0x000000b82c18723c */ /* 0x002fe20000041818 */
[-C--:B------:R-:W-:Y:S02]  /*cd40*/  ISETP.GE.AND P4, PT, R40, R213.reuse, PT ;  /* 0x000000d52800720c */ /* 0x080fe40003f86270 */
[----:B------:R-:W1:Y:S01]  /*cd50*/  LDSM.16.M88.4 R40, [R211+0x3000] ;  /* 0x00300000d328783b */ /* 0x000e620000000200 */
[----:B------:R-:W-:Y:S02]  /*cd60*/  FSEL R195, R195, -INF , !P6 ;  /* 0xff800000c3c37808 */ /* 0x000fe40007000000 */
[----:B------:R-:W-:Y:S02]  /*cd70*/  ISETP.GE.AND P6, PT, R34, R214, PT ;  /* 0x000000d62200720c */ /* 0x000fe40003fc6270 */
[C---:B-----5:R-:W-:Y:S01]  /*cd80*/  HMMA.16816.F32.BF16 R164, R204.reuse, R196, R164 ;  /* 0x000000c4cca4723c */ /* 0x060fe200000418a4 */
[----:B------:R-:W-:Y:S01]  /*cd90*/  FFMA.FTZ R196, R38, UR5, R33 ;  /* 0x0000000526c47c23 */ /* 0x000fe20008010021 */
[----:B------:R-:W-:Y:S01]  /*cda0*/  I2FP.F32.S32 R33, R34 ;  /* 0x0000002200217245 */ /* 0x000fe20000201400 */
[----:B------:R-:W-:Y:S01]  /*cdb0*/  VIADD R38, R179, 0xfffffe09 ;  /* 0xfffffe09b3267836 */ /* 0x000fe20000000000 */
[----:B------:R-:W-:Y:S01]  /*cdc0*/  FSEL R197, R35, -INF , !P4 ;  /* 0xff80000023c57808 */ /* 0x000fe20006000000 */
[----:B------:R-:W-:Y:S01]  /*cdd0*/  VIADD R35, R179, 0xfffffe29 ;  /* 0xfffffe29b3237836 */ /* 0x000fe20000000000 */
[----:B------:R-:W-:Y:S01]  /*cde0*/  FSEL R196, R196, -INF , !P2 ;  /* 0xff800000c4c47808 */ /* 0x000fe20005000000 */
[C---:B------:R-:W-:Y:S01]  /*cdf0*/  FFMA.FTZ R30, R33.reuse, UR5, R30 ;  /* 0x00000005211e7c23 */ /* 0x040fe2000801001e */
[----:B------:R-:W-:Y:S01]  /*ce00*/  HMMA.16816.F32.BF16 R92, R204, R188, R92 ;  /* 0x000000bccc5c723c */ /* 0x000fe2000004185c */
[----:B------:R-:W-:Y:S01]  /*ce10*/  FFMA.FTZ R188, R33, UR5, R28 ;  /* 0x0000000521bc7c23 */ /* 0x000fe2000801001c */
[----:B------:R-:W-:Y:S01]  /*ce20*/  VIADD R28, R179, 0xfffffe10 ;  /* 0xfffffe10b31c7836 */ /* 0x000fe20000000000 */
[----:B------:R-:W-:-:S02]  /*ce30*/  ISETP.GE.AND P2, PT, R34, R213, PT ;  /* 0x000000d52200720c */ /* 0x000fc40003f46270 */
[----:B------:R-:W-:Y:S02]  /*ce40*/  I2FP.F32.S32 R34, R38 ;  /* 0x0000002600227245 */ /* 0x000fe40000201400 */
[----:B------:R-:W-:Y:S01]  /*ce50*/  I2FP.F32.S32 R33, R28 ;  /* 0x0000001c00217245 */ /* 0x000fe20000201400 */
[----:B------:R-:W-:Y:S01]  /*ce60*/  HMMA.16816.F32.BF16 R20, R44, R186, R20 ;  /* 0x000000ba2c14723c */ /* 0x000fe20000041814 */
[----:B------:R-:W-:Y:S01]  /*ce70*/  FSEL R188, R188, -INF , !P6 ;  /* 0xff800000bcbc7808 */ /* 0x000fe20007000000 */
[C---:B------:R-:W-:Y:S01]  /*ce80*/  FFMA.FTZ R186, R34.reuse, UR5, R29 ;  /* 0x0000000522ba7c23 */ /* 0x040fe2000801001d */
[----:B------:R-:W-:Y:S01]  /*ce90*/  FFMA.FTZ R31, R34, UR5, R31 ;  /* 0x00000005221f7c23 */ /* 0x000fe2000801001f */
[----:B------:R-:W-:Y:S01]  /*cea0*/  FSEL R215, R30, -INF , !P2 ;  /* 0xff8000001ed77808 */ /* 0x000fe20005000000 */
[----:B------:R-:W-:Y:S01]  /*ceb0*/  FFMA.FTZ R24, R33, UR5, R24 ;  /* 0x0000000521187c23 */ /* 0x000fe20008010018 */
[CC--:B------:R-:W-:Y:S01]  /*cec0*/  ISETP.GE.AND P4, PT, R38.reuse, R214.reuse, PT ;  /* 0x000000d62600720c */ /* 0x0c0fe20003f86270 */
[----:B------:R-:W-:Y:S01]  /*ced0*/  VIADD R29, R179, 0xfffffe11 ;  /* 0xfffffe11b31d7836 */ /* 0x000fe20000000000 */
[----:B------:R-:W-:Y:S01]  /*cee0*/  ISETP.GE.AND P6, PT, R38, R213, PT ;  /* 0x000000d52600720c */ /* 0x000fe20003fc6270 */
[----:B------:R-:W-:Y:S01]  /*cef0*/  HMMA.16816.F32.BF16 R128, R204, R198, R128 ;  /* 0x000000c6cc80723c */ /* 0x000fe20000041880 */
[----:B------:R-:W-:-:S02]  /*cf00*/  ISETP.GE.AND P2, PT, R28, R214, PT ;  /* 0x000000d61c00720c */ /* 0x000fc40003f46270 */
[----:B------:R-:W-:Y:S02]  /*cf10*/  FSEL R186, R186, -INF , !P4 ;  /* 0xff800000baba7808 */ /* 0x000fe40006000000 */
[----:B------:R-:W-:Y:S02]  /*cf20*/  FSEL R199, R31, -INF , !P6 ;  /* 0xff8000001fc77808 */ /* 0x000fe40007000000 */
[----:B------:R-:W-:Y:S01]  /*cf30*/  FSEL R212, R24, -INF , !P2 ;  /* 0xff80000018d47808 */ /* 0x000fe20005000000 */
[C---:B--2---:R-:W-:Y:S01]  /*cf40*/  HMMA.16816.F32.BF16 R172, R204.reuse, R200, R172 ;  /* 0x000000c8ccac723c */ /* 0x044fe200000418ac */
[-C--:B------:R-:W-:Y:S01]  /*cf50*/  ISETP.GE.AND P4, PT, R28, R213.reuse, PT ;  /* 0x000000d51c00720c */ /* 0x080fe20003f86270 */
[----:B------:R-:W-:Y:S01]  /*cf60*/  FFMA.FTZ R201, R33, UR5, R26 ;  /* 0x0000000521c97c23 */ /* 0x000fe2000801001a */
[----:B------:R-:W-:Y:S01]  /*cf70*/  ISETP.GE.AND P6, PT, R29, R214, PT ;  /* 0x000000d61d00720c */ /* 0x000fe20003fc6270 */
[----:B------:R-:W-:Y:S01]  /*cf80*/  VIADD R33, R179, 0xfffffe18 ;  /* 0xfffffe18b3217836 */ /* 0x000fe20000000000 */
[----:B------:R-:W-:Y:S01]  /*cf90*/  ISETP.GE.AND P2, PT, R29, R213, PT ;  /* 0x000000d51d00720c */ /* 0x000fe20003f46270 */
[----:B------:R-:W-:Y:S01]  /*cfa0*/  VIADD R26, R179, 0xfffffe19 ;  /* 0xfffffe19b31a7836 */ /* 0x000fe20000000000 */
[----:B------:R-:W-:Y:S01]  /*cfb0*/  I2FP.F32.S32 R24, R29 ;  /* 0x0000001d00187245 */ /* 0x000fe20000201400 */
[----:B------:R-:W-:Y:S01]  /*cfc0*/  HMMA.16816.F32.BF16 R168, R204, R202, R168 ;  /* 0x000000cacca8723c */ /* 0x000fe200000418a8 */
[----:B------:R-:W2:Y:S01]  /*cfd0*/  LDSM.16.M88.4 R28, [R211+0x3800] ;  /* 0x00380000d31c783b */ /* 0x000ea20000000200 */
[----:B------:R-:W-:-:S02]  /*cfe0*/  FSEL R201, R201, -INF , !P4 ;  /* 0xff800000c9c97808 */ /* 0x000fc40006000000 */
[C---:B------:R-:W-:Y:S01]  /*cff0*/  FFMA.FTZ R202, R24.reuse, UR5, R25 ;  /* 0x0000000518ca7c23 */ /* 0x040fe20008010019 */
[----:B------:R-:W-:Y:S01]  /*d000*/  I2FP.F32.S32 R25, R33 ;  /* 0x0000002100197245 */ /* 0x000fe20000201400 */
[----:B------:R-:W-:Y:S01]  /*d010*/  FFMA.FTZ R27, R24, UR5, R27 ;  /* 0x00000005181b7c23 */ /* 0x000fe2000801001b */
[----:B------:R-:W-:Y:S01]  /*d020*/  I2FP.F32.S32 R34, R26 ;  /* 0x0000001a00227245 */ /* 0x000fe20000201400 */
[C---:B-1----:R-:W-:Y:S01]  /*d030*/  HMMA.16816.F32.BF16 R16, R44.reuse, R40, R16 ;  /* 0x000000282c10723c */ /* 0x042fe20000041810 */
[----:B------:R-:W-:Y:S01]  /*d040*/  FSEL R202, R202, -INF , !P6 ;  /* 0xff800000caca7808 */ /* 0x000fe20007000000 */
[C---:B------:R-:W-:Y:S01]  /*d050*/  FFMA.FTZ R20, R25.reuse, UR5, R20 ;  /* 0x0000000519147c23 */ /* 0x040fe20008010014 */
[----:B------:R-:W-:Y:S01]  /*d060*/  FFMA.FTZ R22, R25, UR5, R22 ;  /* 0x0000000519167c23 */ /* 0x000fe20008010016 */
[----:B------:R-:W-:Y:S01]  /*d070*/  FSEL R203, R27, -INF , !P2 ;  /* 0xff8000001bcb7808 */ /* 0x000fe20005000000 */
[C---:B------:R-:W-:Y:S01]  /*d080*/  FFMA.FTZ R21, R34.reuse, UR5, R21 ;  /* 0x0000000522157c23 */ /* 0x040fe20008010015 */
[-C--:B------:R-:W-:Y:S01]  /*d090*/  ISETP.GE.AND P4, PT, R33, R214.reuse, PT ;  /* 0x000000d62100720c */ /* 0x080fe20003f86270 */
[----:B------:R-:W-:Y:S01]  /*d0a0*/  VIADD R25, R179, 0xfffffe20 ;  /* 0xfffffe20b3197836 */ /* 0x000fe20000000000 */
[----:B------:R-:W-:Y:S01]  /*d0b0*/  ISETP.GE.AND P6, PT, R33, R213, PT ;  /* 0x000000d52100720c */ /* 0x000fe20003fc6270 */
[----:B------:R-:W-:Y:S01]  /*d0c0*/  FFMA.FTZ R34, R34, UR5, R23 ;  /* 0x0000000522227c23 */ /* 0x000fe20008010017 */
[----:B------:R-:W-:Y:S01]  /*d0d0*/  ISETP.GE.AND P2, PT, R26, R214, PT ;  /* 0x000000d61a00720c */ /* 0x000fe20003f46270 */
[----:B------:R-:W-:Y:S01]  /*d0e0*/  HMMA.16816.F32.BF16 R12, R44, R42, R12 ;  /* 0x0000002a2c0c723c */ /* 0x000fe2000004180c */
[----:B------:R-:W-:Y:S01]  /*d0f0*/  FSEL R216, R20, -INF , !P4 ;  /* 0xff80000014d87808 */ /* 0x000fe20006000000 */
[----:B------:R-:W-:Y:S01]  /*d100*/  VIADD R33, R179, 0xfffffe28 ;  /* 0xfffffe28b3217836 */ /* 0x000fe20000000000 */
[----:B------:R-:W-:-:S02]  /*d110*/  FSEL R24, R22, -INF , !P6 ;  /* 0xff80000016187808 */ /* 0x000fc40007000000 */
[----:B------:R-:W-:Y:S02]  /*d120*/  FSEL R200, R21, -INF , !P2 ;  /* 0xff80000015c87808 */ /* 0x000fe40005000000 */
[----:B------:R-:W1:Y:S01]  /*d130*/  LDSM.16.M88.4 R20, [R211+0x4000] ;  /* 0x00400000d314783b */ /* 0x000e620000000200 */
[-C--:B------:R-:W-:Y:S01]  /*d140*/  ISETP.GE.AND P4, PT, R26, R213.reuse, PT ;  /* 0x000000d51a00720c */ /* 0x080fe20003f86270 */
[----:B------:R-:W-:Y:S01]  /*d150*/  VIADD R26, R179, 0xfffffe21 ;  /* 0xfffffe21b31a7836 */ /* 0x000fe20000000000 */
[C---:B------:R-:W-:Y:S01]  /*d160*/  ISETP.GE.AND P6, PT, R25.reuse, R214, PT ;  /* 0x000000d61900720c */ /* 0x040fe20003fc6270 */
[----:B------:R-:W-:Y:S01]  /*d170*/  HMMA.16816.F32.BF16 R100, R204, R180, R100 ;  /* 0x000000b4cc64723c */ /* 0x000fe20000041864 */
[----:B------:R-:W-:Y:S02]  /*d180*/  ISETP.GE.AND P2, PT, R25, R213, PT ;  /* 0x000000d51900720c */ /* 0x000fe40003f46270 */
[----:B------:R-:W-:Y:S02]  /*d190*/  I2FP.F32.S32 R25, R25 ;  /* 0x0000001900197245 */ /* 0x000fe40000201400 */
[----:B------:R-:W-:-:S03]  /*d1a0*/  I2FP.F32.S32 R38, R26 ;  /* 0x0000001a00267245 */ /* 0x000fc60000201400 */
[C---:B------:R-:W-:Y:S01]  /*d1b0*/  FFMA.FTZ R16, R25.reuse, UR5, R16 ;  /* 0x0000000519107c23 */ /* 0x040fe20008010010 */
[----:B------:R-:W-:Y:S01]  /*d1c0*/  FFMA.FTZ R18, R25, UR5, R18 ;  /* 0x0000000519127c23 */ /* 0x000fe20008010012 */
[----:B------:R-:W-:Y:S01]  /*d1d0*/  FSEL R25, R34, -INF , !P4 ;  /* 0xff80000022197808 */ /* 0x000fe20006000000 */
[----:B------:R-:W-:Y:S01]  /*d1e0*/  FFMA.FTZ R17, R38, UR5, R17 ;  /* 0x0000000526117c23 */ /* 0x000fe20008010011 */
[----:B------:R-:W-:Y:S01]  /*d1f0*/  ISETP.GE.AND P4, PT, R26, R214, PT ;  /* 0x000000d61a00720c */ /* 0x000fe20003f86270 */
[----:B--2---:R-:W-:Y:S01]  /*d200*/  HMMA.16816.F32.BF16 R8, R44, R28, R8 ;  /* 0x0000001c2c08723c */ /* 0x004fe20000041808 */
[----:B------:R-:W-:Y:S01]  /*d210*/  FSEL R34, R16, -INF , !P6 ;  /* 0xff80000010227808 */ /* 0x000fe20007000000 */
[----:B------:R-:W-:Y:S01]  /*d220*/  FFMA.FTZ R29, R38, UR5, R19 ;  /* 0x00000005261d7c23 */ /* 0x000fe20008010013 */
[----:B------:R-:W-:Y:S01]  /*d230*/  ISETP.GE.AND P6, PT, R26, R213, PT ;  /* 0x000000d51a00720c */ /* 0x000fe20003fc6270 */
[----:B------:R-:W-:Y:S01]  /*d240*/  VIADD R38, R179, 0xfffffe30 ;  /* 0xfffffe30b3267836 */ /* 0x000fe20000000000 */
[----:B------:R-:W-:-:S02]  /*d250*/  FSEL R26, R18, -INF , !P2 ;  /* 0xff800000121a7808 */ /* 0x000fc40005000000 */
[----:B------:R-:W-:Y:S01]  /*d260*/  FSEL R27, R17, -INF , !P4 ;  /* 0xff800000111b7808 */ /* 0x000fe20006000000 */
[----:B------:R-:W-:Y:S01]  /*d270*/  HMMA.16816.F32.BF16 R4, R44, R30, R4 ;  /* 0x0000001e2c04723c */ /* 0x000fe20000041804 */
[C---:B------:R-:W-:Y:S01]  /*d280*/  ISETP.GE.AND P2, PT, R33.reuse, R214, PT ;  /* 0x000000d62100720c */ /* 0x040fe20003f46270 */
[----:B------:R-:W2:Y:S01]  /*d290*/  LDSM.16.M88.4 R16, [R3+0x7800] ;  /* 0x007800000310783b */ /* 0x000ea20000000200 */
[----:B------:R-:W-:Y:S02]  /*d2a0*/  ISETP.GE.AND P4, PT, R33, R213, PT ;  /* 0x000000d52100720c */ /* 0x000fe40003f86270 */
[----:B------:R-:W-:Y:S02]  /*d2b0*/  I2FP.F32.S32 R33, R33 ;  /* 0x0000002100217245 */ /* 0x000fe40000201400 */
[----:B------:R-:W-:Y:S01]  /*d2c0*/  I2FP.F32.S32 R39, R38 ;  /* 0x0000002600277245 */ /* 0x000fe20000201400 */
[----:B------:R-:W-:Y:S01]  /*d2d0*/  HMMA.16816.F32.BF16 R96, R204, R182, R96 ;  /* 0x000000b6cc60723c */ /* 0x000fe20000041860 */
[----:B------:R-:W-:Y:S01]  /*d2e0*/  FSEL R29, R29, -INF , !P6 ;  /* 0xff8000001d1d7808 */ /* 0x000fe20007000000 */
[C---:B------:R-:W-:Y:S01]  /*d2f0*/  FFMA.FTZ R28, R33.reuse, UR5, R12 ;  /* 0x00000005211c7c23 */ /* 0x040fe2000801000c */
[----:B------:R-:W-:Y:S01]  /*d300*/  I2FP.F32.S32 R12, R35 ;  /* 0x00000023000c7245 */ /* 0x000fe20000201400 */
[----:B------:R-:W-:Y:S01]  /*d310*/  FFMA.FTZ R14, R33, UR5, R14 ;  /* 0x00000005210e7c23 */ /* 0x000fe2000801000e */
[----:B------:R-:W-:Y:S01]  /*d320*/  FFMA.FTZ R33, R39, UR5, R8 ;  /* 0x0000000527217c23 */ /* 0x000fe20008010008 */
[----:B------:R-:W-:-:S02]  /*d330*/  ISETP.GE.AND P6, PT, R35, R214, PT ;  /* 0x000000d62300720c */ /* 0x000fc40003fc6270 */
[C---:B------:R-:W-:Y:S01]  /*d340*/  FFMA.FTZ R13, R12.reuse, UR5, R13 ;  /* 0x000000050c0d7c23 */ /* 0x040fe2000801000d */
[----:B------:R-:W-:Y:S01]  /*d350*/  FFMA.FTZ R15, R12, UR5, R15 ;  /* 0x000000050c0f7c23 */ /* 0x000fe2000801000f */
[----:B------:R-:W-:Y:S01]  /*d360*/  VIADD R12, R179, 0xfffffe31 ;  /* 0xfffffe31b30c7836 */ /* 0x000fe20000000000 */
[----:B------:R-:W-:Y:S01]  /*d370*/  FSEL R28, R28, -INF , !P2 ;  /* 0xff8000001c1c7808 */ /* 0x000fe20005000000 */
[C---:B-1----:R-:W-:Y:S01]  /*d380*/  HMMA.16816.F32.BF16 R172, R44.reuse, R20, R172 ;  /* 0x000000142cac723c */ /* 0x042fe200000418ac */
[----:B------:R-:W-:Y:S01]  /*d390*/  FSEL R30, R14, -INF , !P4 ;  /* 0xff8000000e1e7808 */ /* 0x000fe20006000000 */
[----:B------:R-:W-:Y:S01]  /*d3a0*/  FFMA.FTZ R20, R39, UR5, R10 ;  /* 0x0000000527147c23 */ /* 0x000fe2000801000a */
[----:B------:R-:W-:Y:S01]  /*d3b0*/  I2FP.F32.S32 R8, R12 ;  /* 0x0000000c00087245 */ /* 0x000fe20000201400 */
[----:B------:R-:W-:Y:S01]  /*d3c0*/  VIADD R14, R179, 0xfffffe48 ;  /* 0xfffffe48b30e7836 */ /* 0x000fe20000000000 */
[----:B------:R-:W-:Y:S02]  /*d3d0*/  ISETP.GE.AND P2, PT, R35, R213, PT ;  /* 0x000000d52300720c */ /* 0x000fe40003f46270 */
[-C--:B------:R-:W-:Y:S01]  /*d3e0*/  ISETP.GE.AND P4, PT, R38, R214.reuse, PT ;  /* 0x000000d62600720c */ /* 0x080fe20003f86270 */
[C---:B------:R-:W-:Y:S01]  /*d3f0*/  FFMA.FTZ R40, R8.reuse, UR5, R9 ;  /* 0x0000000508287c23 */ /* 0x040fe20008010009 */
[----:B------:R-:W-:Y:S01]  /*d400*/  FFMA.FTZ R21, R8, UR5, R11 ;  /* 0x0000000508157c23 */ /* 0x000fe2000801000b */
[----:B------:R-:W-:Y:S01]  /*d410*/  FSEL R31, R15, -INF , !P2 ;  /* 0xff8000000f1f7808 */ /* 0x000fe20005000000 */
[----:B------:R-:W1:Y:S01]  /*d420*/  LDSM.16.M88.4 R8, [R211+0x4800] ;  /* 0x00480000d308783b */ /* 0x000e620000000200 */
[----:B------:R-:W-:Y:S01]  /*d430*/  FSEL R33, R33, -INF , !P4 ;  /* 0xff80000021217808 */ /* 0x000fe20006000000 */
[----:B------:R-:W-:Y:S01]  /*d440*/  HMMA.16816.F32.BF16 R168, R44, R22, R168 ;  /* 0x000000162ca8723c */ /* 0x000fe200000418a8 */
[----:B------:R-:W-:-:S02]  /*d450*/  ISETP.GE.AND P2, PT, R12, R214, PT ;  /* 0x000000d60c00720c */ /* 0x000fc40003f46270 */
[-C--:B------:R-:W-:Y:S01]  /*d460*/  ISETP.GE.AND P4, PT, R12, R213.reuse, PT ;  /* 0x000000d50c00720c */ /* 0x080fe20003f86270 */
[----:B------:R-:W-:Y:S01]  /*d470*/  VIADD R12, R179, 0xfffffe38 ;  /* 0xfffffe38b30c7836 */ /* 0x000fe20000000000 */
[----:B------:R-:W-:Y:S01]  /*d480*/  FSEL R35, R13, -INF , !P6 ;  /* 0xff8000000d237808 */ /* 0x000fe20007000000 */
[----:B------:R-:W-:Y:S01]  /*d490*/  VIADD R13, R179, 0xfffffe39 ;  /* 0xfffffe39b30d7836 */ /* 0x000fe20000000000 */
[----:B------:R-:W-:Y:S01]  /*d4a0*/  ISETP.GE.AND P6, PT, R38, R213, PT ;  /* 0x000000d52600720c */ /* 0x000fe20003fc6270 */
[C---:B------:R-:W-:Y:S01]  /*d4b0*/  HMMA.16816.F32.BF16 R88, R204.reuse, R190, R88 ;  /* 0x000000becc58723c */ /* 0x040fe20000041858 */
[----:B------:R-:W-:Y:S02]  /*d4c0*/  I2FP.F32.S32 R15, R12 ;  /* 0x0000000c000f7245 */ /* 0x000fe40000201400 */
[----:B------:R-:W-:Y:S02]  /*d4d0*/  FSEL R20, R20, -INF , !P6 ;  /* 0xff80000014147808 */ /* 0x000fe40007000000 */
[-C--:B------:R-:W-:Y:S01]  /*d4e0*/  ISETP.GE.AND P6, PT, R12, R214.reuse, PT ;  /* 0x000000d60c00720c */ /* 0x080fe20003fc6270 */
[C---:B------:R-:W-:Y:S01]  /*d4f0*/  FFMA.FTZ R38, R15.reuse, UR5, R4 ;  /* 0x000000050f267c23 */ /* 0x040fe20008010004 */
[----:B------:R-:W-:Y:S01]  /*d500*/  I2FP.F32.S32 R4, R13 ;  /* 0x0000000d00047245 */ /* 0x000fe20000201400 */
[----:B------:R-:W-:Y:S01]  /*d510*/  FFMA.FTZ R6, R15, UR5, R6 ;  /* 0x000000050f067c23 */ /* 0x000fe20008010006 */
[----:B------:R-:W-:Y:S01]  /*d520*/  FSEL R40, R40, -INF , !P2 ;  /* 0xff80000028287808 */ /* 0x000fe20005000000 */
[C---:B--2---:R-:W-:Y:S01]  /*d530*/  HMMA.16816.F32.BF16 R84, R204.reuse, R16, R84 ;  /* 0x00000010cc54723c */ /* 0x044fe20000041854 */
[-C--:B------:R-:W-:Y:S01]  /*d540*/  ISETP.GE.AND P2, PT, R12, R213.reuse, PT ;  /* 0x000000d50c00720c */ /* 0x080fe20003f46270 */
[----:B------:R-:W-:Y:S01]  /*d550*/  VIADD R12, R179, 0xfffffe40 ;  /* 0xfffffe40b30c7836 */ /* 0x000fe20000000000 */
[----:B------:R-:W-:Y:S01]  /*d560*/  FSEL R21, R21, -INF , !P4 ;  /* 0xff80000015157808 */ /* 0x000fe20006000000 */
[----:B------:R-:W-:Y:S01]  /*d570*/  FFMA.FTZ R5, R4, UR5, R5 ;  /* 0x0000000504057c23 */ /* 0x000fe20008010005 */
[----:B------:R-:W-:Y:S01]  /*d580*/  FSEL R38, R38, -INF , !P6 ;  /* 0xff80000026267808 */ /* 0x000fe20007000000 */
[----:B------:R-:W-:Y:S01]  /*d590*/  FFMA.FTZ R7, R4, UR5, R7 ;  /* 0x0000000504077c23 */ /* 0x000fe20008010007 */
[----:B------:R-:W-:Y:S01]  /*d5a0*/  ISETP.GE.AND P4, PT, R13, R214, PT ;  /* 0x000000d60d00720c */ /* 0x000fe20003f86270 */
[----:B------:R-:W-:Y:S01]  /*d5b0*/  VIADD R17, R179, 0xfffffe50 ;  /* 0xfffffe50b3117836 */ /* 0x000fe20000000000 */
[-C--:B------:R-:W-:Y:S01]  /*d5c0*/  ISETP.GE.AND P6, PT, R13, R213.reuse, PT ;  /* 0x000000d50d00720c */ /* 0x080fe20003fc6270 */
[C---:B------:R-:W-:Y:S01]  /*d5d0*/  VIADD R13, R179.reuse, 0xfffffe41 ;  /* 0xfffffe41b30d7836 */ /* 0x040fe20000000000 */
[----:B------:R-:W-:Y:S01]  /*d5e0*/  I2FP.F32.S32 R15, R12 ;  /* 0x0000000c000f7245 */ /* 0x000fe20000201400 */
[----:B------:R-:W-:Y:S01]  /*d5f0*/  HMMA.16816.F32.BF16 R80, R204, R18, R80 ;  /* 0x00000012cc50723c */ /* 0x000fe20000041850 */
[----:B------:R-:W-:Y:S01]  /*d600*/  FSEL R39, R6, -INF , !P2 ;  /* 0xff80000006277808 */ /* 0x000fe20005000000 */
[----:B------:R-:W-:Y:S01]  /*d610*/  VIADD R19, R179, 0xfffffe51 ;  /* 0xfffffe51b3137836 */ /* 0x000fe20000000000 */
[----:B------:R-:W-:Y:S01]  /*d620*/  FSEL R41, R5, -INF , !P4 ;  /* 0xff80000005297808 */ /* 0x000fe20006000000 */
[----:B------:R-:W-:Y:S01]  /*d630*/  FFMA.FTZ R23, R15, UR5, R172 ;  /* 0x000000050f177c23 */ /* 0x000fe200080100ac */
[----:B------:R-:W-:Y:S01]  /*d640*/  FSEL R22, R7, -INF , !P6 ;  /* 0xff80000007167808 */ /* 0x000fe20007000000 */
[----:B------:R-:W-:Y:S01]  /*d650*/  FFMA.FTZ R42, R15, UR5, R174 ;  /* 0x000000050f2a7c23 */ /* 0x000fe200080100ae */
[----:B------:R-:W2:Y:S01]  /*d660*/  LDSM.16.M88.4 R4, [R211+0x5000] ;  /* 0x00500000d304783b */ /* 0x000ea20000000200 */
[C---:B------:R-:W-:Y:S01]  /*d670*/  ISETP.GE.AND P2, PT, R12.reuse, R214, PT ;  /* 0x000000d60c00720c */ /* 0x040fe20003f46270 */
[----:B-1----:R-:W-:Y:S01]  /*d680*/  HMMA.16816.F32.BF16 R164, R44, R8, R164 ;  /* 0x000000082ca4723c */ /* 0x002fe200000418a4 */
[----:B------:R-:W-:Y:S01]  /*d690*/  ISETP.GE.AND P4, PT, R12, R213, PT ;  /* 0x000000d50c00720c */ /* 0x000fe20003f86270 */
[----:B------:R-:W-:Y:S01]  /*d6a0*/  VIADD R16, R179, 0xfffffe58 ;  /* 0xfffffe58b3107836 */ /* 0x000fe20000000000 */
[----:B------:R-:W-:-:S02]  /*d6b0*/  FSEL R23, R23, -INF , !P2 ;  /* 0xff80000017177808 */ /* 0x000fc40005000000 */
[C---:B------:R-:W-:Y:S02]  /*d6c0*/  ISETP.GE.AND P6, PT, R13.reuse, R214, PT ;  /* 0x000000d60d00720c */ /* 0x040fe40003fc6270 */
[----:B------:R-:W-:Y:S01]  /*d6d0*/  I2FP.F32.S32 R12, R13 ;  /* 0x0000000d000c7245 */ /* 0x000fe20000201400 */
[----:B------:R-:W-:Y:S01]  /*d6e0*/  HMMA.16816.F32.BF16 R128, R44, R10, R128 ;  /* 0x0000000a2c80723c */ /* 0x000fe20000041880 */
[----:B------:R-:W-:Y:S01]  /*d6f0*/  ISETP.GE.AND P2, PT, R13, R213, PT ;  /* 0x000000d50d00720c */ /* 0x000fe20003f46270 */
[----:B------:R-:W-:Y:S01]  /*d700*/  VIADD R13, R179, 0xfffffe49 ;  /* 0xfffffe49b30d7836 */ /* 0x000fe20000000000 */
[----:B------:R-:W-:Y:S01]  /*d710*/  I2FP.F32.S32 R15, R14 ;  /* 0x0000000e000f7245 */ /* 0x000fe20000201400 */
[----:B------:R-:W-:Y:S01]  /*d720*/  FFMA.FTZ R43, R12, UR5, R175 ;  /* 0x000000050c2b7c23 */ /* 0x000fe200080100af */
[----:B------:R-:W-:Y:S01]  /*d730*/  FSEL R42, R42, -INF , !P4 ;  /* 0xff8000002a2a7808 */ /* 0x000fe20006000000 */
[----:B------:R-:W-:Y:S01]  /*d740*/  FFMA.FTZ R172, R12, UR5, R173 ;  /* 0x000000050cac7c23 */ /* 0x000fe200080100ad */
[----:B------:R-:W-:Y:S01]  /*d750*/  I2FP.F32.S32 R8, R13 ;  /* 0x0000000d00087245 */ /* 0x000fe20000201400 */
[C---:B------:R-:W-:Y:S01]  /*d760*/  FFMA.FTZ R168, R15.reuse, UR5, R168 ;  /* 0x000000050fa87c23 */ /* 0x040fe200080100a8 */
[-C--:B------:R-:W-:Y:S01]  /*d770*/  ISETP.GE.AND P4, PT, R14, R214.reuse, PT ;  /* 0x000000d60e00720c */ /* 0x080fe20003f86270 */
[----:B------:R-:W-:Y:S01]  /*d780*/  FFMA.FTZ R49, R15, UR5, R170 ;  /* 0x000000050f317c23 */ /* 0x000fe200080100aa */
[----:B------:R-:W-:Y:S01]  /*d790*/  FSEL R43, R43, -INF , !P2 ;  /* 0xff8000002b2b7808 */ /* 0x000fe20005000000 */
[C---:B------:R-:W-:Y:S01]  /*d7a0*/  FFMA.FTZ R9, R8.reuse, UR5, R169 ;  /* 0x0000000508097c23 */ /* 0x040fe200080100a9 */
[----:B------:R-:W-:Y:S01]  /*d7b0*/  ISETP.GE.AND P2, PT, R13, R214, PT ;  /* 0x000000d60d00720c */ /* 0x000fe20003f46270 */
[----:B------:R-:W-:Y:S01]  /*d7c0*/  FFMA.FTZ R171, R8, UR5, R171 ;  /* 0x0000000508ab7c23 */ /* 0x000fe200080100ab */
[----:B------:R-:W-:Y:S01]  /*d7d0*/  FSEL R169, R168, -INF , !P4 ;  /* 0xff800000a8a97808 */ /* 0x000fe20006000000 */
[----:B------:R-:W-:Y:S01]  /*d7e0*/  HMMA.16816.F32.BF16 R52, R204, R176, R52 ;  /* 0x000000b0cc34723c */ /* 0x000fe20000041834 */
[----:B------:R-:W-:-:S02]  /*d7f0*/  FSEL R168, R9, -INF , !P2 ;  /* 0xff80000009a87808 */ /* 0x000fc40005000000 */
[----:B------:R-:W1:Y:S01]  /*d800*/  LDSM.16.M88.4 R8, [R211+0x5800] ;  /* 0x00580000d308783b */ /* 0x000e620000000200 */
[----:B------:R-:W-:Y:S02]  /*d810*/  FSEL R172, R172, -INF , !P6 ;  /* 0xff800000acac7808 */ /* 0x000fe40007000000 */
[-C--:B------:R-:W-:Y:S02]  /*d820*/  ISETP.GE.AND P6, PT, R14, R213.reuse, PT ;  /* 0x000000d50e00720c */ /* 0x080fe40003fc6270 */
[-C--:B------:R-:W-:Y:S02]  /*d830*/  ISETP.GE.AND P4, PT, R13, R213.reuse, PT ;  /* 0x000000d50d00720c */ /* 0x080fe40003f86270 */
[----:B------:R-:W3:Y:S01]  /*d840*/  LDSM.16.M88.4 R12, [R3+0x8000] ;  /* 0x00800000030c783b */ /* 0x000ee20000000200 */
[----:B------:R-:W-:Y:S02]  /*d850*/  FSEL R49, R49, -INF , !P6 ;  /* 0xff80000031317808 */ /* 0x000fe40007000000 */
[C---:B------:R-:W-:Y:S01]  /*d860*/  ISETP.GE.AND P6, PT, R17.reuse, R214, PT ;  /* 0x000000d61100720c */ /* 0x040fe20003fc6270 */
[----:B--2---:R-:W-:Y:S01]  /*d870*/  HMMA.16816.F32.BF16 R124, R44, R4, R124 ;  /* 0x000000042c7c723c */ /* 0x004fe2000004187c */
[----:B------:R-:W-:-:S02]  /*d880*/  ISETP.GE.AND P2, PT, R17, R213, PT ;  /* 0x000000d51100720c */ /* 0x000fc40003f46270 */
[----:B------:R-:W-:Y:S02]  /*d890*/  I2FP.F32.S32 R17, R17 ;  /* 0x0000001100117245 */ /* 0x000fe40000201400 */
[----:B------:R-:W-:Y:S02]  /*d8a0*/  I2FP.F32.S32 R18, R19 ;  /* 0x0000001300127245 */ /* 0x000fe40000201400 */
[----:B------:R-:W-:Y:S01]  /*d8b0*/  I2FP.F32.S32 R5, R16 ;  /* 0x0000001000057245 */ /* 0x000fe20000201400 */
[C---:B------:R-:W-:Y:S01]  /*d8c0*/  FFMA.FTZ R166, R17.reuse, UR5, R166 ;  /* 0x0000000511a67c23 */ /* 0x040fe200080100a6 */
[----:B------:R-:W-:Y:S01]  /*d8d0*/  FFMA.FTZ R170, R17, UR5, R164 ;  /* 0x0000000511aa7c23 */ /* 0x000fe200080100a4 */
[----:B------:R-:W-:Y:S01]  /*d8e0*/  FSEL R164, R171, -INF , !P4 ;  /* 0xff800000aba47808 */ /* 0x000fe20006000000 */
[----:B------:R-:W-:Y:S01]  /*d8f0*/  FFMA.FTZ R4, R18, UR5, R165 ;  /* 0x0000000512047c23 */ /* 0x000fe200080100a5 */
[-C--:B------:R-:W-:Y:S01]  /*d900*/  ISETP.GE.AND P4, PT, R19, R214.reuse, PT ;  /* 0x000000d61300720c */ /* 0x080fe20003f86270 */
[----:B------:R-:W-:Y:S01]  /*d910*/  VIADD R17, R179, 0xfffffe59 ;  /* 0xfffffe59b3117836 */ /* 0x000fe20000000000 */
[----:B------:R-:W-:Y:S01]  /*d920*/  FSEL R165, R166, -INF , !P2 ;  /* 0xff800000a6a57808 */ /* 0x000fe20005000000 */
[----:B------:R-:W-:Y:S01]  /*d930*/  FFMA.FTZ R18, R18, UR5, R167 ;  /* 0x0000000512127c23 */ /* 0x000fe200080100a7 */
[----:B------:R-:W-:Y:S01]  /*d940*/  FSEL R170, R170, -INF , !P6 ;  /* 0xff800000aaaa7808 */ /* 0x000fe20007000000 */
[----:B------:R-:W-:Y:S01]  /*d950*/  FFMA.FTZ R166, R5, UR5, R128 ;  /* 0x0000000505a67c23 */ /* 0x000fe20008010080 */
[----:B------:R-:W-:Y:S01]  /*d960*/  ISETP.GE.AND P6, PT, R19, R213, PT ;  /* 0x000000d51300720c */ /* 0x000fe20003fc6270 */
[----:B------:R-:W-:Y:S01]  /*d970*/  FFMA.FTZ R130, R5, UR5, R130 ;  /* 0x0000000505827c23 */ /* 0x000fe20008010082 */
[----:B------:R-:W-:Y:S01]  /*d980*/  ISETP.GE.AND P2, PT, R16, R214, PT ;  /* 0x000000d61000720c */ /* 0x000fe20003f46270 */
[----:B------:R-:W-:Y:S01]  /*d990*/  VIADD R5, R179, 0xfffffe60 ;  /* 0xfffffe60b3057836 */ /* 0x000fe20000000000 */
[----:B------:R-:W-:Y:S01]  /*d9a0*/  FSEL R167, R4, -INF , !P4 ;  /* 0xff80000004a77808 */ /* 0x000fe20006000000 */
[----:B------:R-:W-:Y:S01]  /*d9b0*/  HMMA.16816.F32.BF16 R120, R44, R6, R120 ;  /* 0x000000062c78723c */ /* 0x000fe20000041878 */
[----:B------:R-:W-:-:S02]  /*d9c0*/  I2FP.F32.S32 R4, R17 ;  /* 0x0000001100047245 */ /* 0x000fc40000201400 */
[----:B------:R-:W-:Y:S02]  /*d9d0*/  FSEL R128, R18, -INF , !P6 ;  /* 0xff80000012807808 */ /* 0x000fe40007000000 */
[----:B------:R-:W-:Y:S01]  /*d9e0*/  FSEL R166, R166, -INF , !P2 ;  /* 0xff800000a6a67808 */ /* 0x000fe20005000000 */
[C---:B------:R-:W-:Y:S01]  /*d9f0*/  FFMA.FTZ R6, R4.reuse, UR5, R129 ;  /* 0x0000000504067c23 */ /* 0x040fe20008010081 */
[CC--:B------:R-:W-:Y:S01]  /*da00*/  ISETP.GE.AND P6, PT, R17.reuse, R214.reuse, PT ;  /* 0x000000d61100720c */ /* 0x0c0fe20003fc6270 */
[----:B------:R-:W-:Y:S01]  /*da10*/  FFMA.FTZ R4, R4, UR5, R131 ;  /* 0x0000000504047c23 */ /* 0x000fe20008010083 */
[-C--:B------:R-:W-:Y:S01]  /*da20*/  ISETP.GE.AND P2, PT, R17, R213.reuse, PT ;  /* 0x000000d51100720c */ /* 0x080fe20003f46270 */
[----:B-1----:R-:W-:Y:S01]  /*da30*/  HMMA.16816.F32.BF16 R116, R44, R8, R116 ;  /* 0x000000082c74723c */ /* 0x002fe20000041874 */
[----:B------:R-:W-:Y:S01]  /*da40*/  ISETP.GE.AND P4, PT, R16, R213, PT ;  /* 0x000000d51000720c */ /* 0x000fe20003f86270 */
[C---:B------:R-:W-:Y:S01]  /*da50*/  VIADD R16, R179.reuse, 0xfffffe61 ;  /* 0xfffffe61b3107836 */ /* 0x040fe20000000000 */
[----:B------:R-:W-:Y:S01]  /*da60*/  I2FP.F32.S32 R17, R5 ;  /* 0x0000000500117245 */ /* 0x000fe20000201400 */
[C---:B------:R-:W-:Y:S01]  /*da70*/  VIADD R8, R179.reuse, 0xfffffe68 ;  /* 0xfffffe68b3087836 */ /* 0x040fe20000000000 */
[----:B------:R-:W-:Y:S01]  /*da80*/  FSEL R129, R130, -INF , !P4 ;  /* 0xff80000082817808 */ /* 0x000fe20006000000 */
[----:B------:R-:W-:Y:S01]  /*da90*/  VIADD R9, R179, 0xfffffe69 ;  /* 0xfffffe69b3097836 */ /* 0x000fe20000000000 */
[----:B------:R-:W-:Y:S01]  /*daa0*/  FSEL R131, R6, -INF , !P6 ;  /* 0xff80000006837808 */ /* 0x000fe20007000000 */
[----:B------:R-:W-:Y:S01]  /*dab0*/  FFMA.FTZ R130, R17, UR5, R124 ;  /* 0x0000000511827c23 */ /* 0x000fe2000801007c */
[C---:B------:R-:W-:Y:S01]  /*dac0*/  ISETP.GE.AND P4, PT, R5.reuse, R214, PT ;  /* 0x000000d60500720c */ /* 0x040fe20003f86270 */
[----:B---3--:R-:W-:Y:S01]  /*dad0*/  HMMA.16816.F32.BF16 R76, R204, R12, R76 ;  /* 0x0000000ccc4c723c */ /* 0x008fe2000004184c */
[----:B------:R-:W-:Y:S01]  /*dae0*/  ISETP.GE.AND P6, PT, R5, R213, PT ;  /* 0x000000d50500720c */ /* 0x000fe20003fc6270 */
[----:B------:R-:W-:Y:S01]  /*daf0*/  FFMA.FTZ R126, R17, UR5, R126 ;  /* 0x00000005117e7c23 */ /* 0x000fe2000801007e */
[----:B------:R-:W-:-:S02]  /*db00*/  FSEL R124, R4, -INF , !P2 ;  /* 0xff800000047c7808 */ /* 0x000fc40005000000 */
[----:B------:R-:W1:Y:S01]  /*db10*/  LDSM.16.M88.4 R4, [R3+0x8800] ;  /* 0x008800000304783b */ /* 0x000e620000000200 */
[----:B------:R-:W-:Y:S02]  /*db20*/  I2FP.F32.S32 R12, R16 ;  /* 0x00000010000c7245 */ /* 0x000fe40000201400 */
[----:B------:R-:W-:Y:S01]  /*db30*/  FSEL R130, R130, -INF , !P4 ;  /* 0xff80000082827808 */ /* 0x000fe20006000000 */
[----:B------:R-:W-:Y:S01]  /*db40*/  HMMA.16816.F32.BF16 R72, R204, R14, R72 ;  /* 0x0000000ecc48723c */ /* 0x000fe20000041848 */
[----:B------:R-:W-:Y:S01]  /*db50*/  ISETP.GE.AND P2, PT, R16, R214, PT ;  /* 0x000000d61000720c */ /* 0x000fe20003f46270 */
[----:B------:R-:W-:Y:S01]  /*db60*/  FFMA.FTZ R171, R12, UR5, R125 ;  /* 0x000000050cab7c23 */ /* 0x000fe2000801007d */
[-C--:B------:R-:W-:Y:S01]  /*db70*/  ISETP.GE.AND P4, PT, R16, R213.reuse, PT ;  /* 0x000000d51000720c */ /* 0x080fe20003f86270 */
[----:B------:R-:W-:Y:S01]  /*db80*/  FFMA.FTZ R12, R12, UR5, R127 ;  /* 0x000000050c0c7c23 */ /* 0x000fe2000801007f */
[----:B------:R-:W-:Y:S01]  /*db90*/  I2FP.F32.S32 R13, R8 ;  /* 0x00000008000d7245 */ /* 0x000fe20000201400 */
[----:B------:R-:W2:Y:S01]  /*dba0*/  LDSM.16.M88.4 R16, [R211+0x6000] ;  /* 0x00600000d310783b */ /* 0x000ea20000000200 */
[----:B------:R-:W-:Y:S01]  /*dbb0*/  FSEL R125, R126, -INF , !P6 ;  /* 0xff8000007e7d7808 */ /* 0x000fe20007000000 */
[C---:B------:R-:W-:Y:S01]  /*dbc0*/  HMMA.16816.F32.BF16 R112, R44.reuse, R10, R112 ;  /* 0x0000000a2c70723c */ /* 0x040fe20000041870 */
[C---:B------:R-:W-:Y:S01]  /*dbd0*/  ISETP.GE.AND P6, PT, R8.reuse, R214, PT ;  /* 0x000000d60800720c */ /* 0x040fe20003fc6270 */
[----:B------:R-:W-:Y:S01]  /*dbe0*/  FFMA.FTZ R126, R13, UR5, R120 ;  /* 0x000000050d7e7c23 */ /* 0x000fe20008010078 */
[----:B------:R-:W-:Y:S01]  /*dbf0*/  FSEL R127, R171, -INF , !P2 ;  /* 0xff800000ab7f7808 */ /* 0x000fe20005000000 */
[----:B------:R-:W-:Y:S01]  /*dc00*/  FFMA.FTZ R122, R13, UR5, R122 ;  /* 0x000000050d7a7c23 */ /* 0x000fe2000801007a */
[----:B------:R-:W-:Y:S01]  /*dc10*/  ISETP.GE.AND P2, PT, R8, R213, PT ;  /* 0x000000d50800720c */ /* 0x000fe20003f46270 */
[----:B------:R-:W-:Y:S01]  /*dc20*/  VIADD R13, R179, 0xfffffe71 ;  /* 0xfffffe71b30d7836 */ /* 0x000fe20000000000 */
[----:B------:R-:W-:Y:S01]  /*dc30*/  FSEL R120, R12, -INF , !P4 ;  /* 0xff8000000c787808 */ /* 0x000fe20006000000 */
[----:B------:R-:W-:Y:S01]  /*dc40*/  HMMA.16816.F32.BF16 R52, R44, R36, R52 ;  /* 0x000000242c34723c */ /* 0x000fe20000041834 */
[----:B------:R-:W-:-:S02]  /*dc50*/  FSEL R126, R126, -INF , !P6 ;  /* 0xff8000007e7e7808 */ /* 0x000fc40007000000 */
[C---:B------:R-:W-:Y:S02]  /*dc60*/  ISETP.GE.AND P4, PT, R9.reuse, R214, PT ;  /* 0x000000d60900720c */ /* 0x040fe40003f86270 */
[----:B------:R-:W-:Y:S02]  /*dc70*/  I2FP.F32.S32 R8, R9 ;  /* 0x0000000900087245 */ /* 0x000fe40000201400 */
[----:B------:R-:W-:Y:S01]  /*dc80*/  ISETP.GE.AND P6, PT, R9, R213, PT ;  /* 0x000000d50900720c */ /* 0x000fe20003fc6270 */
[----:B------:R-:W-:Y:S02]  /*dc90*/  VIADD R9, R179, 0xfffffe70 ;  /* 0xfffffe70b3097836 */ /* 0x000fe40000000000 */
[C---:B------:R-:W-:Y:S01]  /*dca0*/  FFMA.FTZ R12, R8.reuse, UR5, R121 ;  /* 0x00000005080c7c23 */ /* 0x040fe20008010079 */
[----:B------:R-:W-:Y:S01]  /*dcb0*/  FFMA.FTZ R8, R8, UR5, R123 ;  /* 0x0000000508087c23 */ /* 0x000fe2000801007b */
[----:B------:R-:W-:Y:S02]  /*dcc0*/  FSEL R121, R122, -INF , !P2 ;  /* 0xff8000007a797808 */ /* 0x000fe40005000000 */
[----:B------:R-:W-:-:S02]  /*dcd0*/  I2FP.F32.S32 R15, R9 ;  /* 0x00000009000f7245 */ /* 0x000fc40000201400 */
[-C--:B------:R-:W-:Y:S02]  /*dce0*/  ISETP.GE.AND P2, PT, R9, R214.reuse, PT ;  /* 0x000000d60900720c */ /* 0x080fe40003f46270 */
[----:B------:R-:W-:Y:S01]  /*dcf0*/  FSEL R123, R12, -INF , !P4 ;  /* 0xff8000000c7b7808 */ /* 0x000fe20006000000 */
[----:B------:R-:W-:Y:S01]  /*dd00*/  FFMA.FTZ R122, R15, UR5, R116 ;  /* 0x000000050f7a7c23 */ /* 0x000fe20008010074 */
[----:B------:R-:W-:Y:S01]  /*dd10*/  ISETP.GE.AND P4, PT, R9, R213, PT ;  /* 0x000000d50900720c */ /* 0x000fe20003f86270 */
[----:B-1----:R-:W-:Y:S01]  /*dd20*/  HMMA.16816.F32.BF16 R68, R204, R4, R68 ;  /* 0x00000004cc44723c */ /* 0x002fe20000041844 */
[----:B------:R-:W-:Y:S01]  /*dd30*/  FSEL R116, R8, -INF , !P6 ;  /* 0xff80000008747808 */ /* 0x000fe20007000000 */
[----:B------:R-:W-:Y:S01]  /*dd40*/  VIADD R4, R179, 0xfffffe79 ;  /* 0xfffffe79b3047836 */ /* 0x000fe20000000000 */
[----:B------:R-:W-:Y:S01]  /*dd50*/  I2FP.F32.S32 R12, R13 ;  /* 0x0000000d000c7245 */ /* 0x000fe20000201400 */
[----:B------:R-:W1:Y:S01]  /*dd60*/  LDSM.16.M88.4 R8, [R211+0x6800] ;  /* 0x00680000d308783b */ /* 0x000e620000000200 */
[----:B------:R-:W-:Y:S01]  /*dd70*/  FSEL R122, R122, -INF , !P2 ;  /* 0xff8000007a7a7808 */ /* 0x000fe20005000000 */
[----:B------:R-:W-:Y:S01]  /*dd80*/  FFMA.FTZ R118, R15, UR5, R118 ;  /* 0x000000050f767c23 */ /* 0x000fe20008010076 */
[C---:B------:R-:W-:Y:S01]  /*dd90*/  ISETP.GE.AND P6, PT, R13.reuse, R214, PT ;  /* 0x000000d60d00720c */ /* 0x040fe20003fc6270 */
[----:B------:R-:W-:Y:S01]  /*dda0*/  FFMA.FTZ R171, R12, UR5, R117 ;  /* 0x000000050cab7c23 */ /* 0x000fe20008010075 */
[----:B------:R-:W-:Y:S01]  /*ddb0*/  ISETP.GE.AND P2, PT, R13, R213, PT ;  /* 0x000000d50d00720c */ /* 0x000fe20003f46270 */
[----:B------:R-:W-:-:S02]  /*ddc0*/  VIADD R13, R179, 0xfffffe78 ;  /* 0xfffffe78b30d7836 */ /* 0x000fc40000000000 */
[----:B------:R-:W-:Y:S01]  /*ddd0*/  FFMA.FTZ R119, R12, UR5, R119 ;  /* 0x000000050c777c23 */ /* 0x000fe20008010077 */
[----:B------:R-:W-:Y:S01]  /*dde0*/  I2FP.F32.S32 R12, R4 ;  /* 0x00000004000c7245 */ /* 0x000fe20000201400 */
[C---:B--2---:R-:W-:Y:S01]  /*ddf0*/  HMMA.16816.F32.BF16 R108, R44.reuse, R16, R108 ;  /* 0x000000102c6c723c */ /* 0x044fe2000004186c */
[----:B------:R-:W-:Y:S01]  /*de00*/  FSEL R117, R118, -INF , !P4 ;  /* 0xff80000076757808 */ /* 0x000fe20006000000 */
[----:B------:R-:W-:Y:S01]  /*de10*/  VIADD R17, R179, 0xfffffe81 ;  /* 0xfffffe81b3117836 */ /* 0x000fe20000000000 */
[----:B------:R-:W-:Y:S01]  /*de20*/  I2FP.F32.S32 R5, R13 ;  /* 0x0000000d00057245 */ /* 0x000fe20000201400 */
[C---:B------:R-:W-:Y:S01]  /*de30*/  FFMA.FTZ R14, R12.reuse, UR5, R113 ;  /* 0x000000050c0e7c23 */ /* 0x040fe20008010071 */
[----:B------:R-:W-:Y:S01]  /*de40*/  FSEL R171, R171, -INF , !P6 ;  /* 0xff800000abab7808 */ /* 0x000fe20007000000 */
[----:B------:R-:W-:Y:S01]  /*de50*/  FFMA.FTZ R16, R12, UR5, R115 ;  /* 0x000000050c107c23 */ /* 0x000fe20008010073 */
[-C--:B------:R-:W-:Y:S01]  /*de60*/  ISETP.GE.AND P4, PT, R13, R214.reuse, PT ;  /* 0x000000d60d00720c */ /* 0x080fe20003f86270 */
[----:B------:R-:W-:Y:S01]  /*de70*/  FFMA.FTZ R114, R5, UR5, R114 ;  /* 0x0000000505727c23 */ /* 0x000fe20008010072 */
[----:B------:R-:W-:Y:S01]  /*de80*/  ISETP.GE.AND P6, PT, R13, R213, PT ;  /* 0x000000d50d00720c */ /* 0x000fe20003fc6270 */
[----:B------:R-:W-:Y:S01]  /*de90*/  FFMA.FTZ R13, R5, UR5, R112 ;  /* 0x00000005050d7c23 */ /* 0x000fe20008010070 */
[----:B------:R-:W-:Y:S01]  /*dea0*/  FSEL R112, R119, -INF , !P2 ;  /* 0xff80000077707808 */ /* 0x000fe20005000000 */
[C---:B------:R-:W-:Y:S01]  /*deb0*/  VIADD R5, R179.reuse, 0xfffffe80 ;  /* 0xfffffe80b3057836 */ /* 0x040fe20000000000 */
[----:B------:R-:W-:Y:S01]  /*dec0*/  ISETP.GE.AND P2, PT, R4, R214, PT ;  /* 0x000000d60400720c */ /* 0x000fe20003f46270 */
        /* <DEDUP_REMOVED lines=8> */
[----:B------:R-:W-:Y:S02]  /*df50*/  ISETP.GE.AND P2, PT, R5, R213, PT ;  /* 0x000000d50500720c */ /* 0x000fe40003f46270 */
[----:B------:R-:W-:Y:S02]  /*df60*/  I2FP.F32.S32 R5, R5 ;  /* 0x0000000500057245 */ /* 0x000fe40000201400 */
[----:B------:R-:W-:Y:S01]  /*df70*/  ISETP.GE.AND P4, PT, R4, R213, PT ;  /* 0x000000d50400720c */ /* 0x000fe20003f86270 */
[----:B------:R-:W-:-:S02]  /*df80*/  VIADD R4, R179, 0xfffffe88 ;  /* 0xfffffe88b3047836 */ /* 0x000fc40000000000 */
[C---:B------:R-:W-:Y:S01]  /*df90*/  FFMA.FTZ R115, R5.reuse, UR5, R108 ;  /* 0x0000000505737c23 */ /* 0x040fe2000801006c */
[----:B------:R-:W-:Y:S01]  /*dfa0*/  FSEL R108, R16, -INF , !P4 ;  /* 0xff800000106c7808 */ /* 0x000fe20006000000 */
[----:B------:R-:W-:Y:S01]  /*dfb0*/  FFMA.FTZ R110, R5, UR5, R110 ;  /* 0x00000005056e7c23 */ /* 0x000fe2000801006e */
[----:B------:R-:W-:Y:S01]  /*dfc0*/  I2FP.F32.S32 R16, R17 ;  /* 0x0000001100107245 */ /* 0x000fe20000201400 */
[C---:B-1----:R-:W-:Y:S01]  /*dfd0*/  HMMA.16816.F32.BF16 R100, R44.reuse, R8, R100 ;  /* 0x000000082c64723c */ /* 0x042fe20000041864 */
[----:B------:R-:W-:Y:S02]  /*dfe0*/  I2FP.F32.S32 R5, R4 ;  /* 0x0000000400057245 */ /* 0x000fe40000201400 */
[----:B------:R-:W-:Y:S01]  /*dff0*/  FSEL R115, R115, -INF , !P6 ;  /* 0xff80000073737808 */ /* 0x000fe20007000000 */
[----:B------:R-:W-:Y:S01]  /*e000*/  FFMA.FTZ R118, R16, UR5, R109 ;  /* 0x0000000510767c23 */ /* 0x000fe2000801006d */
[----:B------:R-:W-:Y:S01]  /*e010*/  FSEL R109, R110, -INF , !P2 ;  /* 0xff8000006e6d7808 */ /* 0x000fe20005000000 */
[----:B------:R-:W-:Y:S01]  /*e020*/  FFMA.FTZ R111, R16, UR5, R111 ;  /* 0x00000005106f7c23 */ /* 0x000fe2000801006f */
[----:B------:R-:W-:Y:S01]  /*e030*/  FFMA.FTZ R110, R5, UR5, R104 ;  /* 0x00000005056e7c23 */ /* 0x000fe20008010068 */
[----:B------:R-:W-:Y:S01]  /*e040*/  HMMA.16816.F32.BF16 R96, R44, R10, R96 ;  /* 0x0000000a2c60723c */ /* 0x000fe20000041860 */
[----:B------:R-:W1:Y:S01]  /*e050*/  LDSM.16.M88.4 R8, [R211+0x7800] ;  /* 0x00780000d308783b */ /* 0x000e620000000200 */
[----:B------:R-:W-:Y:S01]  /*e060*/  ISETP.GE.AND P6, PT, R17, R213, PT ;  /* 0x000000d51100720c */ /* 0x000fe20003fc6270 */
[----:B------:R-:W-:Y:S01]  /*e070*/  VIADD R16, R179, 0xfffffe89 ;  /* 0xfffffe89b3107836 */ /* 0x000fe20000000000 */
[----:B------:R-:W-:Y:S01]  /*e080*/  ISETP.GE.AND P2, PT, R4, R214, PT ;  /* 0x000000d60400720c */ /* 0x000fe20003f46270 */
[----:B------:R-:W-:Y:S01]  /*e090*/  FFMA.FTZ R106, R5, UR5, R106 ;  /* 0x00000005056a7c23 */ /* 0x000fe2000801006a */
[----:B------:R-:W-:-:S02]  /*e0a0*/  FSEL R104, R111, -INF , !P6 ;  /* 0xff8000006f687808 */ /* 0x000fc40007000000 */
[----:B------:R-:W-:Y:S02]  /*e0b0*/  FSEL R110, R110, -INF , !P2 ;  /* 0xff8000006e6e7808 */ /* 0x000fe40005000000 */
[CC--:B------:R-:W-:Y:S02]  /*e0c0*/  ISETP.GE.AND P6, PT, R16.reuse, R214.reuse, PT ;  /* 0x000000d61000720c */ /* 0x0c0fe40003fc6270 */
[-C--:B------:R-:W-:Y:S02]  /*e0d0*/  ISETP.GE.AND P2, PT, R16, R213.reuse, PT ;  /* 0x000000d51000720c */ /* 0x080fe40003f46270 */
[----:B------:R-:W-:Y:S02]  /*e0e0*/  ISETP.GE.AND P4, PT, R17, R214, PT ;  /* 0x000000d61100720c */ /* 0x000fe40003f86270 */
[----:B------:R-:W-:Y:S02]  /*e0f0*/  I2FP.F32.S32 R16, R16 ;  /* 0x0000001000107245 */ /* 0x000fe40000201400 */
[----:B------:R-:W-:Y:S01]  /*e100*/  FSEL R118, R118, -INF , !P4 ;  /* 0xff80000076767808 */ /* 0x000fe20006000000 */
[----:B--2---:R-:W-:Y:S01]  /*e110*/  HMMA.16816.F32.BF16 R92, R44, R12, R92 ;  /* 0x0000000c2c5c723c */ /* 0x004fe2000004185c */
[----:B------:R-:W-:Y:S01]  /*e120*/  ISETP.GE.AND P4, PT, R4, R213, PT ;  /* 0x000000d50400720c */ /* 0x000fe20003f86270 */
[----:B------:R-:W-:Y:S01]  /*e130*/  FFMA.FTZ R17, R16, UR5, R105 ;  /* 0x0000000510117c23 */ /* 0x000fe20008010069 */
[----:B------:R-:W-:-:S02]  /*e140*/  VIADD R4, R179, 0xfffffe90 ;  /* 0xfffffe90b3047836 */ /* 0x000fc40000000000 */
[----:B------:R-:W-:Y:S01]  /*e150*/  FFMA.FTZ R18, R16, UR5, R107 ;  /* 0x0000000510127c23 */ /* 0x000fe2000801006b */
[C---:B------:R-:W-:Y:S01]  /*e160*/  VIADD R16, R179.reuse, 0xfffffe91 ;  /* 0xfffffe91b3107836 */ /* 0x040fe20000000000 */
[----:B------:R-:W-:Y:S01]  /*e170*/  FSEL R105, R106, -INF , !P4 ;  /* 0xff8000006a697808 */ /* 0x000fe20006000000 */
[----:B------:R-:W-:Y:S01]  /*e180*/  VIADD R12, R179, 0xfffffe98 ;  /* 0xfffffe98b30c7836 */ /* 0x000fe20000000000 */
[----:B------:R-:W-:Y:S01]  /*e190*/  FSEL R107, R17, -INF , !P6 ;  /* 0xff800000116b7808 */ /* 0x000fe20007000000 */
[C---:B------:R-:W-:Y:S01]  /*e1a0*/  HMMA.16816.F32.BF16 R88, R44.reuse, R14, R88 ;  /* 0x0000000e2c58723c */ /* 0x040fe20000041858 */
[----:B------:R-:W-:Y:S01]  /*e1b0*/  I2FP.F32.S32 R5, R4 ;  /* 0x0000000400057245 */ /* 0x000fe20000201400 */
[----:B------:R-:W-:Y:S01]  /*e1c0*/  VIADD R17, R179, 0xfffffeb0 ;  /* 0xfffffeb0b3117836 */ /* 0x000fe20000000000 */
[C---:B------:R-:W-:Y:S02]  /*e1d0*/  ISETP.GE.AND P4, PT, R4.reuse, R214, PT ;  /* 0x000000d60400720c */ /* 0x040fe40003f86270 */
[-C--:B------:R-:W-:Y:S01]  /*e1e0*/  ISETP.GE.AND P6, PT, R4, R213.reuse, PT ;  /* 0x000000d50400720c */ /* 0x080fe20003fc6270 */
[C---:B------:R-:W-:Y:S01]  /*e1f0*/  FFMA.FTZ R106, R5.reuse, UR5, R100 ;  /* 0x00000005056a7c23 */ /* 0x040fe20008010064 */
[----:B------:R-:W-:Y:S01]  /*e200*/  I2FP.F32.S32 R4, R16 ;  /* 0x0000001000047245 */ /* 0x000fe20000201400 */
[----:B------:R-:W-:Y:S01]  /*e210*/  FFMA.FTZ R102, R5, UR5, R102 ;  /* 0x0000000505667c23 */ /* 0x000fe20008010066 */
[----:B------:R-:W-:Y:S01]  /*e220*/  FSEL R100, R18, -INF , !P2 ;  /* 0xff80000012647808 */ /* 0x000fe20005000000 */
[----:B------:R-:W-:Y:S01]  /*e230*/  VIADD R5, R179, 0xfffffe99 ;  /* 0xfffffe99b3057836 */ /* 0x000fe20000000000 */
[----:B------:R-:W-:Y:S01]  /*e240*/  I2FP.F32.S32 R13, R12 ;  /* 0x0000000c000d7245 */ /* 0x000fe20000201400 */
[----:B------:R-:W-:Y:S01]  /*e250*/  FFMA.FTZ R111, R4, UR5, R101 ;  /* 0x00000005046f7c23 */ /* 0x000fe20008010065 */
[-C--:B------:R-:W-:Y:S01]  /*e260*/  ISETP.GE.AND P2, PT, R16, R214.reuse, PT ;  /* 0x000000d61000720c */ /* 0x080fe20003f46270 */
[----:B------:R-:W-:Y:S01]  /*e270*/  FFMA.FTZ R103, R4, UR5, R103 ;  /* 0x0000000504677c23 */ /* 0x000fe20008010067 */
[----:B------:R-:W-:Y:S01]  /*e280*/  FSEL R106, R106, -INF , !P4 ;  /* 0xff8000006a6a7808 */ /* 0x000fe20006000000 */
[C---:B------:R-:W-:Y:S01]  /*e290*/  FFMA.FTZ R14, R13.reuse, UR5, R96 ;  /* 0x000000050d0e7c23 */ /* 0x040fe20008010060 */
[----:B------:R-:W-:Y:S01]  /*e2a0*/  ISETP.GE.AND P4, PT, R16, R213, PT ;  /* 0x000000d51000720c */ /* 0x000fe20003f86270 */
[----:B------:R-:W-:Y:S01]  /*e2b0*/  FFMA.FTZ R98, R13, UR5, R98 ;  /* 0x000000050d627c23 */ /* 0x000fe20008010062 */
[----:B------:R-:W-:Y:S01]  /*e2c0*/  FSEL R101, R102, -INF , !P6 ;  /* 0xff80000066657808 */ /* 0x000fe20007000000 */
[----:B-1----:R-:W-:Y:S01]  /*e2d0*/  HMMA.16816.F32.BF16 R84, R44, R8, R84 ;  /* 0x000000082c54723c */ /* 0x002fe20000041854 */
[----:B------:R-:W-:Y:S01]  /*e2e0*/  FSEL R111, R111, -INF , !P2 ;  /* 0xff8000006f6f7808 */ /* 0x000fe20005000000 */
[----:B------:R-:W-:Y:S01]  /*e2f0*/  VIADD R8, R179, 0xfffffea8 ;  /* 0xfffffea8b3087836 */ /* 0x000fe20000000000 */
[----:B------:R-:W-:-:S02]  /*e300*/  ISETP.GE.AND P6, PT, R12, R214, PT ;  /* 0x000000d60c00720c */ /* 0x000fc40003fc6270 */
[----:B------:R-:W-:Y:S01]  /*e310*/  ISETP.GE.AND P2, PT, R12, R213, PT ;  /* 0x000000d50c00720c */ /* 0x000fe20003f46270 */
[----:B------:R-:W-:Y:S01]  /*e320*/  VIADD R12, R179, 0xfffffea0 ;  /* 0xfffffea0b30c7836 */ /* 0x000fe20000000000 */
[----:B------:R-:W-:Y:S01]  /*e330*/  I2FP.F32.S32 R4, R5 ;  /* 0x0000000500047245 */ /* 0x000fe20000201400 */
[----:B------:R-:W-:Y:S01]  /*e340*/  HMMA.16816.F32.BF16 R80, R44, R10, R80 ;  /* 0x0000000a2c50723c */ /* 0x000fe20000041850 */
[----:B------:R-:W-:Y:S02]  /*e350*/  FSEL R96, R103, -INF , !P4 ;  /* 0xff80000067607808 */ /* 0x000fe40006000000 */
[----:B------:R-:W-:Y:S01]  /*e360*/  FSEL R103, R14, -INF , !P6 ;  /* 0xff8000000e677808 */ /* 0x000fe20007000000 */
[C---:B------:R-:W-:Y:S01]  /*e370*/  FFMA.FTZ R15, R4.reuse, UR5, R97 ;  /* 0x00000005040f7c23 */ /* 0x040fe20008010061 */
[C---:B------:R-:W-:Y:S01]  /*e380*/  ISETP.GE.AND P4, PT, R5.reuse, R214, PT ;  /* 0x000000d60500720c */ /* 0x040fe20003f86270 */
[----:B------:R-:W-:Y:S01]  /*e390*/  FFMA.FTZ R99, R4, UR5, R99 ;  /* 0x0000000504637c23 */ /* 0x000fe20008010063 */
[----:B------:R-:W-:Y:S01]  /*e3a0*/  ISETP.GE.AND P6, PT, R5, R213, PT ;  /* 0x000000d50500720c */ /* 0x000fe20003fc6270 */
[----:B------:R-:W-:Y:S01]  /*e3b0*/  VIADD R5, R179, 0xfffffea1 ;  /* 0xfffffea1b3057836 */ /* 0x000fe20000000000 */
[----:B------:R-:W-:-:S02]  /*e3c0*/  I2FP.F32.S32 R13, R12 ;  /* 0x0000000c000d7245 */ /* 0x000fc40000201400 */
[----:B------:R-:W-:Y:S02]  /*e3d0*/  FSEL R97, R98, -INF , !P2 ;  /* 0xff80000062617808 */ /* 0x000fe40005000000 */
[----:B------:R-:W-:Y:S01]  /*e3e0*/  I2FP.F32.S32 R4, R5 ;  /* 0x0000000500047245 */ /* 0x000fe20000201400 */
[C---:B------:R-:W-:Y:S01]  /*e3f0*/  FFMA.FTZ R9, R13.reuse, UR5, R92 ;  /* 0x000000050d097c23 */ /* 0x040fe2000801005c */
[----:B------:R-:W-:Y:S01]  /*e400*/  ISETP.GE.AND P2, PT, R12, R214, PT ;  /* 0x000000d60c00720c */ /* 0x000fe20003f46270 */
[----:B------:R-:W-:Y:S01]  /*e410*/  FFMA.FTZ R94, R13, UR5, R94 ;  /* 0x000000050d5e7c23 */ /* 0x000fe2000801005e */
[----:B------:R-:W-:Y:S01]  /*e420*/  FSEL R98, R15, -INF , !P4 ;  /* 0xff8000000f627808 */ /* 0x000fe20006000000 */
[----:B------:R-:W-:Y:S01]  /*e430*/  FFMA.FTZ R16, R4, UR5, R93 ;  /* 0x0000000504107c23 */ /* 0x000fe2000801005d */
[----:B------:R-:W-:Y:S01]  /*e440*/  ISETP.GE.AND P4, PT, R12, R213, PT ;  /* 0x000000d50c00720c */ /* 0x000fe20003f86270 */
[----:B------:R-:W-:Y:S01]  /*e450*/  FFMA.FTZ R95, R4, UR5, R95 ;  /* 0x00000005045f7c23 */ /* 0x000fe2000801005f */
[----:B------:R-:W1:Y:S01]  /*e460*/  LDSM.16.M88.4 R12, [R211+0x8000] ;  /* 0x00800000d30c783b */ /* 0x000e620000000200 */
[----:B------:R-:W-:-:S02]  /*e470*/  FSEL R92, R99, -INF , !P6 ;  /* 0xff800000635c7808 */ /* 0x000fc40007000000 */
[----:B------:R-:W-:Y:S02]  /*e480*/  FSEL R99, R9, -INF , !P2 ;  /* 0xff80000009637808 */ /* 0x000fe40005000000 */
[----:B------:R-:W-:Y:S02]  /*e490*/  ISETP.GE.AND P6, PT, R5, R214, PT ;  /* 0x000000d60500720c */ /* 0x000fe40003fc6270 */
[----:B------:R-:W-:Y:S02]  /*e4a0*/  I2FP.F32.S32 R9, R8 ;  /* 0x0000000800097245 */ /* 0x000fe40000201400 */
        /* <DEDUP_REMOVED lines=10> */
[----:B------:R-:W-:Y:S02]  /*e550*/  I2FP.F32.S32 R4, R5 ;  /* 0x0000000500047245 */ /* 0x000fe40000201400 */
[CC--:B------:R-:W-:Y:S02]  /*e560*/  ISETP.GE.AND P2, PT, R5.reuse, R214.reuse, PT ;  /* 0x000000d60500720c */ /* 0x0c0fe40003f46270 */
[----:B------:R-:W-:Y:S01]  /*e570*/  FSEL R95, R16, -INF , !P4 ;  /* 0xff800000105f7808 */ /* 0x000fe20006000000 */
[C---:B------:R-:W-:Y:S01]  /*e580*/  FFMA.FTZ R18, R4.reuse, UR5, R89 ;  /* 0x0000000504127c23 */ /* 0x040fe20008010059 */
[----:B------:R-:W-:Y:S01]  /*e590*/  ISETP.GE.AND P4, PT, R5, R213, PT ;  /* 0x000000d50500720c */ /* 0x000fe20003f86270 */
[----:B------:R-:W-:Y:S01]  /*e5a0*/  FFMA.FTZ R91, R4, UR5, R91 ;  /* 0x00000005045b7c23 */ /* 0x000fe2000801005b */
[----:B------:R-:W-:Y:S01]  /*e5b0*/  FSEL R89, R90, -INF , !P6 ;  /* 0xff8000005a597808 */ /* 0x000fe20007000000 */
[----:B------:R-:W4:Y:S01]  /*e5c0*/  LDSM.16.M88.4 R4, [R211+0x8800] ;  /* 0x00880000d304783b */ /* 0x000f220000000200 */
[----:B------:R-:W-:Y:S01]  /*e5d0*/  FSEL R90, R18, -INF , !P2 ;  /* 0xff800000125a7808 */ /* 0x000fe20005000000 */
[----:B------:R-:W-:Y:S01]  /*e5e0*/  VIADD R16, R179, 0xfffffeb8 ;  /* 0xfffffeb8b3107836 */ /* 0x000fe20000000000 */
[----:B------:R-:W-:-:S02]  /*e5f0*/  ISETP.GE.AND P6, PT, R17, R214, PT ;  /* 0x000000d61100720c */ /* 0x000fc40003fc6270 */
[----:B------:R-:W-:Y:S02]  /*e600*/  ISETP.GE.AND P2, PT, R17, R213, PT ;  /* 0x000000d51100720c */ /* 0x000fe40003f46270 */
[----:B------:R-:W-:Y:S01]  /*e610*/  I2FP.F32.S32 R17, R17 ;  /* 0x0000001100117245 */ /* 0x000fe20000201400 */
[C---:B-1----:R-:W-:Y:S01]  /*e620*/  HMMA.16816.F32.BF16 R76, R44.reuse, R12, R76 ;  /* 0x0000000c2c4c723c */ /* 0x042fe2000004184c */
[----:B------:R-:W-:Y:S02]  /*e630*/  I2FP.F32.S32 R18, R19 ;  /* 0x0000001300127245 */ /* 0x000fe40000201400 */
[----:B------:R-:W-:Y:S01]  /*e640*/  I2FP.F32.S32 R13, R16 ;  /* 0x00000010000d7245 */ /* 0x000fe20000201400 */
[C---:B------:R-:W-:Y:S01]  /*e650*/  FFMA.FTZ R86, R17.reuse, UR5, R86 ;  /* 0x0000000511567c23 */ /* 0x040fe20008010056 */
[----:B--2---:R-:W-:Y:S01]  /*e660*/  FFMA.FTZ R3, R17, UR5, R84 ;  /* 0x0000000511037c23 */ /* 0x004fe20008010054 */
[----:B------:R-:W-:Y:S02]  /*e670*/  VIADD R17, R179, 0xfffffeb9 ;  /* 0xfffffeb9b3117836 */ /* 0x000fe40000000000 */
[C---:B------:R-:W-:Y:S01]  /*e680*/  FFMA.FTZ R102, R18.reuse, UR5, R85 ;  /* 0x0000000512667c23 */ /* 0x040fe20008010055 */
        /* <DEDUP_REMOVED lines=8> */
[-C--:B------:R-:W-:Y:S02]  /*e710*/  ISETP.GE.AND P2, PT, R16, R214.reuse, PT ;  /* 0x000000d61000720c */ /* 0x080fe40003f46270 */
[-C--:B------:R-:W-:Y:S02]  /*e720*/  ISETP.GE.AND P4, PT, R19, R214.reuse, PT ;  /* 0x000000d61300720c */ /* 0x080fe40003f86270 */
[----:B------:R-:W-:Y:S01]  /*e730*/  I2FP.F32.S32 R12, R17 ;  /* 0x00000011000c7245 */ /* 0x000fe20000201400 */
[C---:B---3--:R-:W-:Y:S01]  /*e740*/  HMMA.16816.F32.BF16 R60, R204.reuse, R8, R60 ;  /* 0x00000008cc3c723c */ /* 0x048fe2000004183c */
[----:B------:R-:W-:Y:S01]  /*e750*/  VIADD R8, R179, 0xfffffec0 ;  /* 0xfffffec0b3087836 */ /* 0x000fe20000000000 */
[----:B------:R-:W-:Y:S02]  /*e760*/  FSEL R80, R87, -INF , !P6 ;  /* 0xff80000057507808 */ /* 0x000fe40007000000 */
[----:B------:R-:W-:Y:S01]  /*e770*/  FSEL R86, R86, -INF , !P2 ;  /* 0xff80000056567808 */ /* 0x000fe20005000000 */
[----:B------:R-:W-:Y:S01]  /*e780*/  FFMA.FTZ R9, R12, UR5, R81 ;  /* 0x000000050c097c23 */ /* 0x000fe20008010051 */
[----:B------:R-:W-:Y:S01]  /*e790*/  FSEL R102, R102, -INF , !P4 ;  /* 0xff80000066667808 */ /* 0x000fe20006000000 */
[----:B------:R-:W-:Y:S01]  /*e7a0*/  FFMA.FTZ R12, R12, UR5, R83 ;  /* 0x000000050c0c7c23 */ /* 0x000fe20008010053 */
[C---:B------:R-:W-:Y:S01]  /*e7b0*/  ISETP.GE.AND P6, PT, R17.reuse, R214, PT ;  /* 0x000000d61100720c */ /* 0x040fe20003fc6270 */
[----:B------:R-:W-:Y:S01]  /*e7c0*/  HMMA.16816.F32.BF16 R56, R204, R10, R56 ;  /* 0x0000000acc38723c */ /* 0x000fe20000041838 */
[----:B------:R-:W-:-:S02]  /*e7d0*/  ISETP.GE.AND P2, PT, R17, R213, PT ;  /* 0x000000d51100720c */ /* 0x000fc40003f46270 */
[-C--:B------:R-:W-:Y:S02]  /*e7e0*/  ISETP.GE.AND P4, PT, R16, R213.reuse, PT ;  /* 0x000000d51000720c */ /* 0x080fe40003f86270 */
[----:B------:R-:W-:Y:S02]  /*e7f0*/  I2FP.F32.S32 R17, R8 ;  /* 0x0000000800117245 */ /* 0x000fe40000201400 */
[----:B------:R-:W-:Y:S01]  /*e800*/  FSEL R81, R82, -INF , !P4 ;  /* 0xff80000052517808 */ /* 0x000fe20006000000 */
[C---:B----4-:R-:W-:Y:S01]  /*e810*/  HMMA.16816.F32.BF16 R68, R44.reuse, R4, R68 ;  /* 0x000000042c44723c */ /* 0x050fe20000041844 */
[----:B------:R-:W-:Y:S01]  /*e820*/  FSEL R83, R9, -INF , !P6 ;  /* 0xff80000009537808 */ /* 0x000fe20007000000 */
[----:B------:R-:W-:Y:S01]  /*e830*/  FFMA.FTZ R82, R17, UR5, R76 ;  /* 0x0000000511527c23 */ /* 0x000fe2000801004c */
[----:B------:R-:W-:Y:S01]  /*e840*/  FSEL R76, R12, -INF , !P2 ;  /* 0xff8000000c4c7808 */ /* 0x000fe20005000000 */
[C---:B------:R-:W-:Y:S01]  /*e850*/  VIADD R9, R179.reuse, 0xfffffec1 ;  /* 0xfffffec1b3097836 */ /* 0x040fe20000000000 */
[----:B------:R-:W1:Y:S01]  /*e860*/  LDSM.16.M88.4 R12, [R211+0x9000] ;  /* 0x00900000d30c783b */ /* 0x000e620000000200 */
[CC--:B------:R-:W-:Y:S01]  /*e870*/  ISETP.GE.AND P4, PT, R8.reuse, R214.reuse, PT ;  /* 0x000000d60800720c */ /* 0x0c0fe20003f86270 */
[----:B------:R-:W-:Y:S01]  /*e880*/  VIADD R4, R179, 0xfffffec9 ;  /* 0xfffffec9b3047836 */ /* 0x000fe20000000000 */
[----:B------:R-:W-:Y:S01]  /*e890*/  ISETP.GE.AND P6, PT, R8, R213, PT ;  /* 0x000000d50800720c */ /* 0x000fe20003fc6270 */
[----:B------:R-:W-:Y:S01]  /*e8a0*/  FFMA.FTZ R78, R17, UR5, R78 ;  /* 0x00000005114e7c23 */ /* 0x000fe2000801004e */
[----:B------:R-:W-:Y:S01]  /*e8b0*/  FSEL R82, R82, -INF , !P4 ;  /* 0xff80000052527808 */ /* 0x000fe20006000000 */
[----:B------:R-:W-:Y:S01]  /*e8c0*/  HMMA.16816.F32.BF16 R64, R44, R6, R64 ;  /* 0x000000062c40723c */ /* 0x000fe20000041840 */
[----:B------:R-:W-:Y:S01]  /*e8d0*/  ISETP.GE.AND P2, PT, R9, R214, PT ;  /* 0x000000d60900720c */ /* 0x000fe20003f46270 */
[----:B------:R-:W-:Y:S01]  /*e8e0*/  VIADD R7, R179, 0xfffffed0 ;  /* 0xfffffed0b3077836 */ /* 0x000fe20000000000 */
[----:B------:R-:W-:Y:S01]  /*e8f0*/  I2FP.F32.S32 R8, R9 ;  /* 0x0000000900087245 */ /* 0x000fe20000201400 */
[----:B------:R-:W-:-:S04]  /*e900*/  DEPBAR.LE SB0, 0x0 ;  /* 0x000080000000791a */ /* 0x000fc80000000000 */
[----:B------:R-:W-:Y:S01]  /*e910*/  BAR.SYNC.DEFER_BLOCKING 0x0 ;  /* 0x0000000000007b1d */ /* 0x000fe20000010000 */
[----:B------:R-:W-:Y:S01]  /*e920*/  ISETP.GE.AND P4, PT, R9, R213, PT ;  /* 0x000000d50900720c */ /* 0x000fe20003f86270 */
[----:B------:R-:W-:Y:S02]  /*e930*/  VIADD R9, R179, 0xfffffec8 ;  /* 0xfffffec8b3097836 */ /* 0x000fe40000000000 */
[C---:B------:R-:W-:Y:S01]  /*e940*/  FFMA.FTZ R87, R8.reuse, UR5, R77 ;  /* 0x0000000508577c23 */ /* 0x040fe2000801004d */
[----:B------:R-:W-:Y:S01]  /*e950*/  FFMA.FTZ R79, R8, UR5, R79 ;  /* 0x00000005084f7c23 */ /* 0x000fe2000801004f */
[----:B------:R-:W-:Y:S02]  /*e960*/  I2FP.F32.S32 R6, R4 ;  /* 0x0000000400067245 */ /* 0x000fe40000201400 */
[----:B------:R-:W-:Y:S02]  /*e970*/  I2FP.F32.S32 R5, R9 ;  /* 0x0000000900057245 */ /* 0x000fe40000201400 */
[----:B------:R-:W-:Y:S01]  /*e980*/  FSEL R77, R78, -INF , !P6 ;  /* 0xff8000004e4d7808 */ /* 0x000fe20007000000 */
[C---:B------:R-:W-:Y:S01]  /*e990*/  FFMA.FTZ R75, R6.reuse, UR5, R75 ;  /* 0x00000005064b7c23 */ /* 0x040fe2000801004b */
[----:B------:R-:W-:Y:S01]  /*e9a0*/  FSEL R87, R87, -INF , !P2 ;  /* 0xff80000057577808 */ /* 0x000fe20005000000 */
[----:B------:R-:W-:Y:S01]  /*e9b0*/  FFMA.FTZ R8, R5, UR5, R72 ;  /* 0x0000000505087c23 */ /* 0x000fe20008010048 */
[----:B------:R-:W-:Y:S01]  /*e9c0*/  ISETP.GE.AND P6, PT, R9, R214, PT ;  /* 0x000000d60900720c */ /* 0x000fe20003fc6270 */
[----:B------:R-:W-:Y:S01]  /*e9d0*/  FFMA.FTZ R74, R5, UR5, R74 ;  /* 0x00000005054a7c23 */ /* 0x000fe2000801004a */
[----:B------:R-:W-:Y:S01]  /*e9e0*/  ISETP.GE.AND P2, PT, R9, R213, PT ;  /* 0x000000d50900720c */ /* 0x000fe20003f46270 */
[----:B------:R-:W-:Y:S01]  /*e9f0*/  FFMA.FTZ R9, R6, UR5, R73 ;  /* 0x0000000506097c23 */ /* 0x000fe20008010049 */
[----:B------:R-:W-:-:S02]  /*ea00*/  FSEL R72, R79, -INF , !P4 ;  /* 0xff8000004f487808 */ /* 0x000fc40006000000 */
[-C--:B------:R-:W-:Y:S02]  /*ea10*/  ISETP.GE.AND P4, PT, R4, R214.reuse, PT ;  /* 0x000000d60400720c */ /* 0x080fe40003f86270 */
[----:B------:R-:W-:Y:S02]  /*ea20*/  FSEL R73, R74, -INF , !P2 ;  /* 0xff8000004a497808 */ /* 0x000fe40005000000 */
[----:B------:R-:W-:Y:S02]  /*ea30*/  FSEL R74, R9, -INF , !P4 ;  /* 0xff800000094a7808 */ /* 0x000fe40006000000 */
[C---:B------:R-:W-:Y:S01]  /*ea40*/  ISETP.GE.AND P2, PT, R7.reuse, R214, PT ;  /* 0x000000d60700720c */ /* 0x040fe20003f46270 */
[C---:B-1----:R-:W-:Y:S01]  /*ea50*/  HMMA.16816.F32.BF16 R60, R44.reuse, R12, R60 ;  /* 0x0000000c2c3c723c */ /* 0x042fe2000004183c */
[----:B------:R-:W-:Y:S02]  /*ea60*/  I2FP.F32.S32 R5, R7 ;  /* 0x0000000700057245 */ /* 0x000fe40000201400 */
[-C--:B------:R-:W-:Y:S01]  /*ea70*/  ISETP.GE.AND P4, PT, R7, R213.reuse, PT ;  /* 0x000000d50700720c */ /* 0x080fe20003f86270 */
[----:B------:R-:W-:Y:S01]  /*ea80*/  VIADD R7, R179, 0xfffffed1 ;  /* 0xfffffed1b3077836 */ /* 0x000fe20000000000 */
[----:B------:R-:W-:Y:S01]  /*ea90*/  FSEL R79, R8, -INF , !P6 ;  /* 0xff800000084f7808 */ /* 0x000fe20007000000 */
[----:B------:R-:W-:Y:S01]  /*eaa0*/  FFMA.FTZ R8, R5, UR5, R68 ;  /* 0x0000000505087c23 */ /* 0x000fe20008010044 */
[----:B------:R-:W-:Y:S01]  /*eab0*/  ISETP.GE.AND P6, PT, R4, R213, PT ;  /* 0x000000d50400720c */ /* 0x000fe20003fc6270 */
[----:B------:R-:W-:Y:S01]  /*eac0*/  VIADD R4, R179, 0xfffffed8 ;  /* 0xfffffed8b3047836 */ /* 0x000fe20000000000 */
[----:B------:R-:W-:Y:S01]  /*ead0*/  I2FP.F32.S32 R6, R7 ;  /* 0x0000000700067245 */ /* 0x000fe20000201400 */
[----:B------:R-:W-:Y:S01]  /*eae0*/  FFMA.FTZ R70, R5, UR5, R70 ;  /* 0x0000000505467c23 */ /* 0x000fe20008010046 */
[----:B------:R-:W-:Y:S01]  /*eaf0*/  FSEL R68, R75, -INF , !P6 ;  /* 0xff8000004b447808 */ /* 0x000fe20007000000 */
[----:B------:R-:W-:Y:S01]  /*eb00*/  HMMA.16816.F32.BF16 R56, R44, R14, R56 ;  /* 0x0000000e2c38723c */ /* 0x000fe20000041838 */
[----:B------:R-:W-:Y:S01]  /*eb10*/  I2FP.F32.S32 R5, R4 ;  /* 0x0000000400057245 */ /* 0x000fe20000201400 */
[C---:B------:R-:W-:Y:S01]  /*eb20*/  FFMA.FTZ R78, R6.reuse, UR5, R69 ;  /* 0x00000005064e7c23 */ /* 0x040fe20008010045 */
[-C--:B------:R-:W-:Y:S01]  /*eb30*/  ISETP.GE.AND P6, PT, R7, R214.reuse, PT ;  /* 0x000000d60700720c */ /* 0x080fe20003fc6270 */
[----:B------:R-:W-:Y:S01]  /*eb40*/  FFMA.FTZ R71, R6, UR5, R71 ;  /* 0x0000000506477c23 */ /* 0x000fe20008010047 */
[----:B------:R-:W-:Y:S01]  /*eb50*/  VIADD R6, R179, 0xfffffed9 ;  /* 0xfffffed9b3067836 */ /* 0x000fe20000000000 */
[----:B------:R-:W-:Y:S01]  /*eb60*/  FSEL R69, R70, -INF , !P4 ;  /* 0xff80000046457808 */ /* 0x000fe20006000000 */
[C---:B------:R-:W-:Y:S01]  /*eb70*/  FFMA.FTZ R70, R5.reuse, UR5, R64 ;  /* 0x0000000505467c23 */ /* 0x040fe20008010040 */
[----:B------:R-:W-:Y:S01]  /*eb80*/  FSEL R75, R8, -INF , !P2 ;  /* 0xff800000084b7808 */ /* 0x000fe20005000000 */
[----:B------:R-:W-:Y:S01]  /*eb90*/  FFMA.FTZ R66, R5, UR5, R66 ;  /* 0x0000000505427c23 */ /* 0x000fe20008010042 */
[----:B------:R-:W-:Y:S01]  /*eba0*/  ISETP.GE.AND P2, PT, R7, R213, PT ;  /* 0x000000d50700720c */ /* 0x000fe20003f46270 */
[----:B------:R-:W-:Y:S01]  /*ebb0*/  VIADD R5, R179, 0xfffffee1 ;  /* 0xfffffee1b3057836 */ /* 0x000fe20000000000 */
[----:B------:R-:W-:-:S02]  /*ebc0*/  ISETP.GE.AND P4, PT, R4, R214, PT ;  /* 0x000000d60400720c */ /* 0x000fc40003f86270 */
[----:B------:R-:W-:Y:S02]  /*ebd0*/  FSEL R78, R78, -INF , !P6 ;  /* 0xff8000004e4e7808 */ /* 0x000fe40007000000 */
[----:B------:R-:W-:Y:S02]  /*ebe0*/  ISETP.GE.AND P6, PT, R4, R213, PT ;  /* 0x000000d50400720c */ /* 0x000fe40003fc6270 */
[----:B------:R-:W-:Y:S02]  /*ebf0*/  I2FP.F32.S32 R4, R6 ;  /* 0x0000000600047245 */ /* 0x000fe40000201400 */
[----:B------:R-:W-:Y:S02]  /*ec00*/  FSEL R64, R71, -INF , !P2 ;  /* 0xff80000047407808 */ /* 0x000fe40005000000 */
[----:B------:R-:W-:Y:S01]  /*ec10*/  FSEL R70, R70, -INF , !P4 ;  /* 0xff80000046467808 */ /* 0x000fe20006000000 */
[----:B------:R-:W-:Y:S01]  /*ec20*/  FFMA.FTZ R71, R4, UR5, R65 ;  /* 0x0000000504477c23 */ /* 0x000fe20008010041 */
[----:B------:R-:W-:-:S02]  /*ec30*/  ISETP.GE.AND P2, PT, R6, R214, PT ;  /* 0x000000d60600720c */ /* 0x000fc40003f46270 */
[----:B------:R-:W-:Y:S01]  /*ec40*/  ISETP.GE.AND P4, PT, R6, R213, PT ;  /* 0x000000d50600720c */ /* 0x000fe20003f86270 */
[----:B------:R-:W-:Y:S01]  /*ec50*/  VIADD R6, R179, 0xfffffee0 ;  /* 0xfffffee0b3067836 */ /* 0x000fe20000000000 */
[----:B------:R-:W-:Y:S01]  /*ec60*/  FSEL R65, R66, -INF , !P6 ;  /* 0xff80000042417808 */ /* 0x000fe20007000000 */
[----:B------:R-:W-:Y:S01]  /*ec70*/  FFMA.FTZ R66, R4, UR5, R67 ;  /* 0x0000000504427c23 */ /* 0x000fe20008010043 */
[----:B------:R-:W-:Y:S02]  /*ec80*/  I2FP.F32.S32 R4, R5 ;  /* 0x0000000500047245 */ /* 0x000fe40000201400 */
[----:B------:R-:W-:Y:S02]  /*ec90*/  I2FP.F32.S32 R7, R6 ;  /* 0x0000000600077245 */ /* 0x000fe40000201400 */
[----:B------:R-:W-:Y:S01]  /*eca0*/  FSEL R71, R71, -INF , !P2 ;  /* 0xff80000047477808 */ /* 0x000fe20005000000 */
[----:B------:R-:W-:Y:S01]  /*ecb0*/  FFMA.FTZ R61, R4, UR5, R61 ;  /* 0x00000005043d7c23 */ /* 0x000fe2000801003d */
[----:B------:R-:W-:Y:S01]  /*ecc0*/  FSEL R66, R66, -INF , !P4 ;  /* 0xff80000042427808 */ /* 0x000fe20006000000 */
[C---:B------:R-:W-:Y:S01]  /*ecd0*/  FFMA.FTZ R60, R7.reuse, UR5, R60 ;  /* 0x00000005073c7c23 */ /* 0x040fe2000801003c */
[----:B------:R-:W-:Y:S01]  /*ece0*/  FFMA.FTZ R62, R7, UR5, R62 ;  /* 0x00000005073e7c23 */ /* 0x000fe2000801003e */
[----:B------:R-:W-:Y:S01]  /*ecf0*/  ISETP.GE.AND P2, PT, R6, R213, PT ;  /* 0x000000d50600720c */ /* 0x000fe20003f46270 */
[----:B------:R-:W-:Y:S01]  /*ed00*/  VIADD R7, R179, 0xfffffee8 ;  /* 0xfffffee8b3077836 */ /* 0x000fe20000000000 */
[-C--:B------:R-:W-:Y:S01]  /*ed10*/  ISETP.GE.AND P4, PT, R5, R214.reuse, PT ;  /* 0x000000d60500720c */ /* 0x080fe20003f86270 */
[----:B------:R-:W-:Y:S01]  /*ed20*/  FFMA.FTZ R63, R4, UR5, R63 ;  /* 0x00000005043f7c23 */ /* 0x000fe2000801003f */
[----:B------:R-:W-:Y:S01]  /*ed30*/  ISETP.GE.AND P6, PT, R6, R214, PT ;  /* 0x000000d60600720c */ /* 0x000fe20003fc6270 */
[----:B------:R-:W-:Y:S01]  /*ed40*/  VIADD R6, R179, 0xfffffef0 ;  /* 0xfffffef0b3067836 */ /* 0x000fe20000000000 */
[----:B------:R-:W-:-:S02]  /*ed50*/  FSEL R67, R62, -INF , !P2 ;  /* 0xff8000003e437808 */ /* 0x000fc40005000000 */
[----:B------:R-:W-:Y:S02]  /*ed60*/  FSEL R91, R61, -INF , !P4 ;  /* 0xff8000003d5b7808 */ /* 0x000fe40006000000 */
[C---:B------:R-:W-:Y:S02]  /*ed70*/  ISETP.GE.AND P2, PT, R7.reuse, R214, PT ;  /* 0x000000d60700720c */ /* 0x040fe40003f46270 */
[----:B------:R-:W-:Y:S02]  /*ed80*/  ISETP.GE.AND P4, PT, R7, R213, PT ;  /* 0x000000d50700720c */ /* 0x000fe40003f86270 */
[----:B------:R-:W-:Y:S02]  /*ed90*/  FSEL R174, R60, -INF , !P6 ;  /* 0xff8000003cae7808 */ /* 0x000fe40007000000 */
[----:B------:R-:W-:Y:S02]  /*eda0*/  I2FP.F32.S32 R7, R7 ;  /* 0x0000000700077245 */ /* 0x000fe40000201400 */
[----:B------:R-:W-:Y:S01]  /*edb0*/  ISETP.GE.AND P6, PT, R5, R213, PT ;  /* 0x000000d50500720c */ /* 0x000fe20003fc6270 */
[----:B------:R-:W-:-:S02]  /*edc0*/  VIADD R5, R179, 0xfffffee9 ;  /* 0xfffffee9b3057836 */ /* 0x000fc40000000000 */
[----:B------:R-:W-:Y:S01]  /*edd0*/  FFMA.FTZ R56, R7, UR5, R56 ;  /* 0x0000000507387c23 */ /* 0x000fe20008010038 */
[----:B------:R-:W-:Y:S01]  /*ede0*/  FSEL R176, R63, -INF , !P6 ;  /* 0xff8000003fb07808 */ /* 0x000fe20007000000 */
[----:B------:R-:W-:Y:S01]  /*edf0*/  FFMA.FTZ R58, R7, UR5, R58 ;  /* 0x00000005073a7c23 */ /* 0x000fe2000801003a */
[----:B------:R-:W-:Y:S02]  /*ee00*/  I2FP.F32.S32 R4, R5 ;  /* 0x0000000500047245 */ /* 0x000fe40000201400 */
[----:B------:R-:W-:Y:S02]  /*ee10*/  FSEL R180, R56, -INF , !P2 ;  /* 0xff80000038b47808 */ /* 0x000fe40005000000 */
[C---:B------:R-:W-:Y:S01]  /*ee20*/  ISETP.GE.AND P6, PT, R5.reuse, R214, PT ;  /* 0x000000d60500720c */ /* 0x040fe20003fc6270 */
[C---:B------:R-:W-:Y:S01]  /*ee30*/  FFMA.FTZ R57, R4.reuse, UR5, R57 ;  /* 0x0000000504397c23 */ /* 0x040fe20008010039 */
[----:B------:R-:W-:Y:S01]  /*ee40*/  ISETP.GE.AND P2, PT, R5, R213, PT ;  /* 0x000000d50500720c */ /* 0x000fe20003f46270 */
[----:B------:R-:W-:Y:S01]  /*ee50*/  FFMA.FTZ R59, R4, UR5, R59 ;  /* 0x00000005043b7c23 */ /* 0x000fe2000801003b */
[----:B------:R-:W-:Y:S01]  /*ee60*/  I2FP.F32.S32 R5, R6 ;  /* 0x0000000600057245 */ /* 0x000fe20000201400 */
        /* <DEDUP_REMOVED lines=8> */
[----:B------:R-:W-:Y:S02]  /*eef0*/  I2FP.F32.S32 R6, R4 ;  /* 0x0000000400067245 */ /* 0x000fe40000201400 */
[----:B------:R-:W-:Y:S02]  /*ef00*/  I2FP.F32.S32 R7, R5 ;  /* 0x0000000500077245 */ /* 0x000fe40000201400 */
        /* <DEDUP_REMOVED lines=15> */
[----:B------:R-:W-:Y:S01]  /*f000*/  FSEL R48, R192, -INF , !P1 ;  /* 0xff800000c0307808 */ /* 0x000fe20004800000 */
[----:B------:R-:W-:Y:S06]  /*f010*/  BRA.U !UP1, `(.L_x_3199) ;  /* 0x0000000d09907547 */ /* 0x000fec000b800000 */
[----:B------:R-:W-:Y:S05]  /*f020*/  BRA.U !UP2, `(.L_x_3200) ;  /* 0x000000050a087547 */ /* 0x000fea000b800000 */
[----:B------:R-:W1:Y:S01]  /*f030*/  LDC R8, c[0x0][0x4f0] ;  /* 0x00013c00ff087b82 */ /* 0x000e620000000800 */
[----:B------:R-:W-:-:S04]  /*f040*/  UIADD3 UR4, UPT, UPT, UR20, -0x1, URZ ;  /* 0xffffffff14047890 */ /* 0x000fc8000fffe0ff */
[----:B------:R-:W-:-:S04]  /*f050*/  USHF.L.U32 UR4, UR4, 0x8, URZ ;  /* 0x0000000804047899 */ /* 0x000fc800080006ff */
[----:B------:R-:W-:Y:S02]  /*f060*/  UIADD3 UR8, UPT, UPT, UR4, -0x200, URZ ;  /* 0xfffffe0004087890 */ /* 0x000fe4000fffe0ff */
[----:B------:R-:W-:-:S04]  /*f070*/  UIADD3 UR4, UPT, UPT, UR4, -0x100, URZ ;  /* 0xffffff0004047890 */ /* 0x000fc8000fffe0ff */
        /* <DEDUP_REMOVED lines=29> */
[----:B------:R-:W-:Y:S01]  /*f250*/  LOP3.LUT R6, R8, UR8, RZ, 0x3c, !PT ;  /* 0x0000000808067c12 */ /* 0x000fe2000f8e3cff */
[----:B------:R-:W1:Y:S03]  /*f260*/  LDCU.64 UR8, c[0x0][0x3a0] ;  /* 0x00007400ff0877ac */ /* 0x000e660008000a00 */
[----:B------:R-:W-:-:S03]  /*f270*/  ISETP.GE.AND P4, PT, R6, RZ, PT ;  /* 0x000000ff0600720c */ /* 0x000fc60003f86270 */
[----:B------:R-:W-:-:S04]  /*f280*/  @P6 IADD3 R11, PT, PT, R11, 0x1, RZ ;  /* 0x000000010b0b6810 */ /* 0x000fc80007ffe0ff */
[----:B------:R-:W-:Y:S01]  /*f290*/  @P2 VIADD R5, R5, 0x1 ;  /* 0x0000000105052836 */ /* 0x000fe20000000000 */
[----:B------:R-:W-:-:S04]  /*f2a0*/  ISETP.NE.AND P2, PT, R8, RZ, PT ;  /* 0x000000ff0800720c */ /* 0x000fc80003f45270 */
[----:B------:R-:W-:Y:S01]  /*f2b0*/  MOV R4, R5 ;  /* 0x0000000500047202 */ /* 0x000fe20000000f00 */
[----:B------:R-:W-:Y:S01]  /*f2c0*/  @!P4 IMAD.MOV R11, RZ, RZ, -R11 ;  /* 0x000000ffff0bc224 */ /* 0x000fe200078e0a0b */
[----:B------:R-:W-:Y:S02]  /*f2d0*/  LOP3.LUT R5, RZ, R8, RZ, 0x33, !PT ;  /* 0x00000008ff057212 */ /* 0x000fe400078e33ff */
        /* <DEDUP_REMOVED lines=11> */
[C---:B------:R-:W-:Y:S02]  /*f390*/  IMAD R5, R8.reuse, UR11, R5 ;  /* 0x0000000b08057c24 */ /* 0x040fe4000f8e0205 */
[----:B------:R-:W-:-:S04]  /*f3a0*/  IMAD.WIDE.U32 R8, R8, UR10, RZ ;  /* 0x0000000a08087c25 */ /* 0x000fc8000f8e00ff */
[----:B------:R-:W-:Y:S01]  /*f3b0*/  IMAD.IADD R9, R9, 0x1, R5 ;  /* 0x0000000109097824 */ /* 0x000fe200078e0205 */
[----:B--2---:R-:W-:-:S04]  /*f3c0*/  IADD3 R4, PT, PT, R7, -R4, RZ ;  /* 0x8000000407047210 */ /* 0x004fc80007ffe0ff */
[----:B------:R-:W-:Y:S01]  /*f3d0*/  SHF.R.S32.HI R6, RZ, 0x1f, R4 ;  /* 0x0000001fff067819 */ /* 0x000fe20000011404 */
[----:B-1----:R-:W-:-:S04]  /*f3e0*/  IMAD.WIDE.U32 R8, R4, UR8, R8 ;  /* 0x0000000804087c25 */ /* 0x002fc8000f8e0008 */
[----:B------:R-:W-:Y:S01]  /*f3f0*/  IMAD R5, R6, UR8, RZ ;  /* 0x0000000806057c24 */ /* 0x000fe2000f8e02ff */
[----:B------:R-:W-:-:S03]  /*f400*/  LEA R232, P1, R8, R232, 0x1 ;  /* 0x000000e808e87211 */ /* 0x000fc600078208ff */
[----:B------:R-:W-:-:S05]  /*f410*/  IMAD R5, R4, UR9, R5 ;  /* 0x0000000904057c24 */ /* 0x000fca000f8e0205 */
[----:B------:R-:W-:-:S04]  /*f420*/  IADD3 R5, PT, PT, R9, R5, RZ ;  /* 0x0000000509057210 */ /* 0x000fc80007ffe0ff */
[----:B------:R-:W-:Y:S01]  /*f430*/  LEA.HI.X R229, R8, R229, R5, 0x1, P1 ;  /* 0x000000e508e57211 */ /* 0x000fe200008f0c05 */
[----:B------:R-:W-:Y:S06]  /*f440*/  BRA `(.L_x_3201) ;  /* 0x00000000001c7947 */ /* 0x000fec0003800000 */
.L_x_3200:
[----:B------:R-:W-:Y:S01]  /*f450*/  UMOV UR8, URZ ;  /* 0x000000ff00087c82 */ /* 0x000fe20008000000 */
[----:B------:R-:W-:Y:S01]  /*f460*/  USHF.L.U32 UR4, UR10, 0x8, URZ ;  /* 0x000000080a047899 */ /* 0x000fe200080006ff */
[----:B------:R-:W-:-:S05]  /*f470*/  IADD3 R5, P1, PT, RZ, -UR8, RZ ;  /* 0x80000008ff057c10 */ /* 0x000fca000ff3e0ff */
[----:B------:R-:W-:-:S05]  /*f480*/  IMAD.X R4, RZ, RZ, ~UR4, P1 ;  /* 0x80000004ff047e24 */ /* 0x000fca00088e06ff */
[----:B------:R-:W-:-:S04]  /*f490*/  SHF.R.S64 R5, R5, 0x1f, R4 ;  /* 0x0000001f05057819 */ /* 0x000fc80000001004 */
[----:B------:R-:W-:-:S04]  /*f4a0*/  IADD3 R232, P1, PT, R5, R232, RZ ;  /* 0x000000e805e87210 */ /* 0x000fc80007f3e0ff */
[----:B------:R-:W-:-:S09]  /*f4b0*/  LEA.HI.X.SX32 R229, R4, R229, 0x1, P1 ;  /* 0x000000e504e57211 */ /* 0x000fd200008f0eff */
.L_x_3201:
        /* <DEDUP_REMOVED lines=14> */
[----:B------:R-:W-:Y:S01]  /*f5a0*/  @!P3 IMAD.MOV.U32 R233, RZ, RZ, R229 ;  /* 0x000000ffffe9b224 */ /* 0x000fe200078e00e5 */
[-C--:B------:R-:W-:Y:S01]  /*f5b0*/  @!P3 LEA R12, P4, R12, R16.reuse, 0x6 ;  /* 0x000000100c0cb211 */ /* 0x080fe200078830ff */
[----:B------:R-:W-:Y:S01]  /*f5c0*/  @!UP0 UIMAD UR4, UR11, 0x60, URZ ;  /* 0x000000600b0488a4 */ /* 0x000fe2000f8e02ff */
[----:B------:R-:W-:Y:S01]  /*f5d0*/  MOV R9, UR10 ;  /* 0x0000000a00097c02 */ /* 0x000fe20008000f00 */
[----:B------:R1:W-:Y:S01]  /*f5e0*/  @P3 STS.128 [R210+0x2000], RZ ;  /* 0x002000ffd2003388 */ /* 0x0003e20000000c00 */
[-C--:B------:R-:W-:Y:S01]  /*f5f0*/  @!P3 LEA.HI.X R19, R14, R17.reuse, R13, 0x5, P6 ;  /* 0x000000110e13b211 */ /* 0x080fe200030f2c0d */
[----:B------:R-:W-:Y:S01]  /*f600*/  @!P3 IMAD.MOV.U32 R14, RZ, RZ, R16 ;  /* 0x000000ffff0eb224 */ /* 0x000fe200078e0010 */
[-C--:B------:R-:W-:Y:S01]  /*f610*/  @!P3 LEA.HI.X R13, R11, R17.reuse, R10, 0x6, P4 ;  /* 0x000000110b0db211 */ /* 0x080fe200020f340a */
[----:B------:R-:W-:Y:S01]  /*f620*/  @!P3 IMAD.MOV.U32 R11, RZ, RZ, R17 ;  /* 0x000000ffff0bb224 */ /* 0x000fe200078e0011 */
[----:B------:R-:W-:Y:S01]  /*f630*/  MOV R7, UR11 ;  /* 0x0000000b00077c02 */ /* 0x000fe20008000f00 */
[----:B------:R-:W-:Y:S01]  /*f640*/  @!PT LDS RZ, [RZ] ;  /* 0x00000000fffff984 */ /* 0x000fe20000000800 */
[----:B------:R-:W-:Y:S01]  /*f650*/  @!PT LDS RZ, [RZ] ;  /* 0x00000000fffff984 */ /* 0x000fe20000000800 */
[----:B------:R-:W-:Y:S01]  /*f660*/  @!PT LDS RZ, [RZ] ;  /* 0x00000000fffff984 */ /* 0x000fe20000000800 */
[----:B------:R1:W-:Y:S01]  /*f670*/  @!P3 LDGSTS.E.BYPASS.LTC128B.128 [R210+0x2000], desc[UR18][R232.64] ;  /* 0x02000000e8d2bfae */ /* 0x0003e2000b981a12 */
[-C--:B------:R-:W-:Y:S01]  /*f680*/  @!P3 LEA R36, P2, R9, R16.reuse, 0x7 ;  /* 0x000000100924b211 */ /* 0x080fe200078438ff */
[----:B------:R-:W-:Y:S01]  /*f690*/  @!UP0 UIMAD UR9, UR11, 0xa0, URZ ;  /* 0x000000a00b0988a4 */ /* 0x000fe2000f8e02ff */
[-C--:B------:R-:W-:Y:S01]  /*f6a0*/  @!P3 MOV R10, R16.reuse ;  /* 0x00000010000ab202 */ /* 0x080fe20000000f00 */
[----:B------:R1:W-:Y:S01]  /*f6b0*/  @P3 STS.128 [R210+0x2800], RZ ;  /* 0x002800ffd2003388 */ /* 0x0003e20000000c00 */
[----:B------:R-:W-:Y:S01]  /*f6c0*/  @!P3 LEA R6, P1, R6, R16, 0x8 ;  /* 0x000000100606b211 */ /* 0x000fe200078240ff */
[----:B------:R-:W-:Y:S01]  /*f6d0*/  @!P3 IMAD.MOV.U32 R44, RZ, RZ, R16 ;  /* 0x000000ffff2cb224 */ /* 0x000fe200078e0010 */
[CC--:B------:R-:W-:Y:S01]  /*f6e0*/  @!P3 LEA.HI.X R37, R8.reuse, R17.reuse, R7, 0x7, P2 ;  /* 0x000000110825b211 */ /* 0x0c0fe200010f3c07 */
[----:B------:R-:W-:Y:S01]  /*f6f0*/  @!P3 IMAD.WIDE.U32 R8, R8, 0x60, R10 ;  /* 0x000000600808b825 */ /* 0x000fe200078e000a */
[CC--:B------:R-:W-:Y:S01]  /*f700*/  @!P3 LEA.HI.X R7, R5.reuse, R17.reuse, R4, 0x8, P1 ;  /* 0x000000110507b211 */ /* 0x0c0fe200008f4404 */
[----:B------:R-:W-:Y:S01]  /*f710*/  @!PT LDS RZ, [RZ] ;  /* 0x00000000fffff984 */ /* 0x000fe20000000800 */
[----:B------:R-:W-:Y:S01]  /*f720*/  @!PT LDS RZ, [RZ] ;  /* 0x00000000fffff984 */ /* 0x000fe20000000800 */
[----:B------:R-:W-:Y:S01]  /*f730*/  @!PT LDS RZ, [RZ] ;  /* 0x00000000fffff984 */ /* 0x000fe20000000800 */
[----:B------:R1:W-:Y:S01]  /*f740*/  @!P3 LDGSTS.E.BYPASS.LTC128B.128 [R210+0x2800], desc[UR18][R16.64] ;  /* 0x0280000010d2bfae */ /* 0x0003e2000b981a12 */
[----:B------:R-:W-:Y:S01]  /*f750*/  MOV R4, UR10 ;  /* 0x0000000a00047c02 */ /* 0x000fe20008000f00 */
[----:B------:R-:W-:Y:S01]  /*f760*/  @!P3 IMAD.WIDE.U32 R10, R5, 0xa0, R10 ;  /* 0x000000a0050ab825 */ /* 0x000fe200078e000a */
[-C--:B------:R-:W-:Y:S01]  /*f770*/  @!P3 MOV R15, R17.reuse ;  /* 0x00000011000fb202 */ /* 0x080fe20000000f00 */
[----:B------:R-:W-:Y:S01]  /*f780*/  @!UP0 UIMAD UR8, UR11, 0xc0, URZ ;  /* 0x000000c00b0888a4 */ /* 0x000fe2000f8e02ff */
[-C--:B------:R-:W-:Y:S01]  /*f790*/  @!P3 MOV R45, R17.reuse ;  /* 0x00000011002db202 */ /* 0x080fe20000000f00 */
[----:B------:R-:W-:Y:S01]  /*f7a0*/  @!P3 VIADD R9, R9, UR4 ;  /* 0x000000040909bc36 */ /* 0x000fe20008000000 */
[----:B------:R1:W-:Y:S01]  /*f7b0*/  @P3 STS.128 [R210+0x3000], RZ ;  /* 0x003000ffd2003388 */ /* 0x0003e20000000c00 */
[C---:B------:R-:W-:Y:S01]  /*f7c0*/  @!P3 IMAD.WIDE.U32 R14, R4.reuse, 0xc0, R14 ;  /* 0x000000c0040eb825 */ /* 0x040fe200078e000e */
[----:B------:R-:W-:Y:S01]  /*f7d0*/  @!UP0 UIMAD UR4, UR11, 0xe0, URZ ;  /* 0x000000e00b0488a4 */ /* 0x000fe2000f8e02ff */
[-C--:B------:R-:W-:Y:S01]  /*f7e0*/  @!P3 MOV R47, R17.reuse ;  /* 0x00000011002fb202 */ /* 0x080fe20000000f00 */
        /* <DEDUP_REMOVED lines=8> */
[--C-:B------:R-:W-:Y:S01]  /*f870*/  @!P3 IMAD.MOV.U32 R46, RZ, RZ, R16.reuse ;  /* 0x000000ffff2eb224 */ /* 0x100fe200078e0010 */
[----:B------:R-:W-:Y:S01]  /*f880*/  @!P3 IADD3 R11, PT, PT, R11, UR9, RZ ;  /* 0x000000090b0bbc10 */ /* 0x000fe2000fffe0ff */
[----:B------:R-:W-:Y:S01]  /*f890*/  @!P3 IMAD.MOV.U32 R52, RZ, RZ, R16 ;  /* 0x000000ffff34b224 */ /* 0x000fe200078e0010 */
[----:B------:R-:W-:Y:S01]  /*f8a0*/  @!PT LDS RZ, [RZ] ;  /* 0x00000000fffff984 */ /* 0x000fe20000000800 */
[----:B------:R-:W-:Y:S01]  /*f8b0*/  @!PT LDS RZ, [RZ] ;  /* 0x00000000fffff984 */ /* 0x000fe20000000800 */
[----:B------:R-:W-:Y:S01]  /*f8c0*/  @!PT LDS RZ, [RZ] ;  /* 0x00000000fffff984 */ /* 0x000fe20000000800 */
[----:B------:R1:W-:Y:S01]  /*f8d0*/  @!P3 LDGSTS.E.BYPASS.LTC128B.128 [R210+0x3800], desc[UR18][R12.64] ;  /* 0x038000000cd2bfae */ /* 0x0003e2000b981a12 */
[----:B------:R-:W-:Y:S01]  /*f8e0*/  @!P3 VIADD R15, R15, UR8 ;  /* 0x000000080f0fbc36 */ /* 0x000fe20008000000 */
[-C--:B------:R-:W-:Y:S01]  /*f8f0*/  @!P3 MOV R55, R17.reuse ;  /* 0x000000110037b202 */ /* 0x080fe20000000f00 */
[C---:B------:R-:W-:Y:S01]  /*f900*/  @!P3 IMAD.WIDE.U32 R46, R4.reuse, 0x120, R46 ;  /* 0x00000120042eb825 */ /* 0x040fe200078e002e */
[----:B------:R1:W-:Y:S01]  /*f910*/  @P3 STS.128 [R210+0x4000], RZ ;  /* 0x004000ffd2003388 */ /* 0x0003e20000000c00 */
[----:B------:R-:W-:Y:S01]  /*f920*/  @!P3 MOV R57, R17 ;  /* 0x000000110039b202 */ /* 0x000fe20000000f00 */
[----:B------:R-:W-:Y:S01]  /*f930*/  @!UP0 UIMAD UR14, UR11, 0x140, URZ ;  /* 0x000001400b0e88a4 */ /* 0x000fe2000f8e02ff */
[----:B------:R-:W-:Y:S01]  /*f940*/  @!P3 IMAD.MOV.U32 R54, RZ, RZ, R16 ;  /* 0x000000ffff36b224 */ /* 0x000fe200078e0010 */
[----:B------:R-:W-:Y:S01]  /*f950*/  @!PT LDS RZ, [RZ] ;  /* 0x00000000fffff984 */ /* 0x000fe20000000800 */
[----:B------:R-:W-:Y:S01]  /*f960*/  @!PT LDS RZ, [RZ] ;  /* 0x00000000fffff984 */ /* 0x000fe20000000800 */
[----:B------:R-:W-:Y:S01]  /*f970*/  @!PT LDS RZ, [RZ] ;  /* 0x00000000fffff984 */ /* 0x000fe20000000800 */
[----:B------:R1:W-:Y:S01]  /*f980*/  @!P3 LDGSTS.E.BYPASS.LTC128B.128 [R210+0x4000], desc[UR18][R8.64] ;  /* 0x0400000008d2bfae */ /* 0x0003e2000b981a12 */
[----:B------:R-:W-:Y:S01]  /*f990*/  @!P3 IADD3 R45, PT, PT, R45, UR4, RZ ;  /* 0x000000042d2dbc10 */ /* 0x000fe2000fffe0ff */
[----:B------:R-:W-:Y:S01]  /*f9a0*/  @!P3 IMAD.WIDE.U32 R52, R5, 0x140, R52 ;  /* 0x000001400534b825 */ /* 0x000fe200078e0034 */
[----:B------:R-:W-:Y:S01]  /*f9b0*/  @!UP0 UIMAD UR9, UR11, 0x160, URZ ;  /* 0x000001600b0988a4 */ /* 0x000fe2000f8e02ff */
[----:B------:R1:W-:Y:S01]  /*f9c0*/  @P3 STS.128 [R210+0x4800], RZ ;  /* 0x004800ffd2003388 */ /* 0x0003e20000000c00 */
[----:B------:R-:W-:Y:S01]  /*f9d0*/  @!UP0 UIMAD UR8, UR11, 0x180, URZ ;  /* 0x000001800b0888a4 */ /* 0x000fe2000f8e02ff */
[----:B------:R-:W-:Y:S01]  /*f9e0*/  @!P3 IMAD.MOV.U32 R56, RZ, RZ, R16 ;  /* 0x000000ffff38b224 */ /* 0x000fe200078e0010 */
[----:B------:R-:W-:Y:S01]  /*f9f0*/  @!UP0 UIMAD UR4, UR11, 0x1a0, URZ ;  /* 0x000001a00b0488a4 */ /* 0x000fe2000f8e02ff */
[----:B------:R-:W-:Y:S01]  /*fa00*/  @!PT LDS RZ, [RZ] ;  /* 0x00000000fffff984 */ /* 0x000fe20000000800 */
[----:B------:R-:W-:Y:S01]  /*fa10*/  @!PT LDS RZ, [RZ] ;  /* 0x00000000fffff984 */ /* 0x000fe20000000800 */
[----:B------:R-:W-:Y:S01]  /*fa20*/  @!PT LDS RZ, [RZ] ;  /* 0x00000000fffff984 */ /* 0x000fe20000000800 */
[----:B------:R1:W-:Y:S01]  /*fa30*/  @!P3 LDGSTS.E.BYPASS.LTC128B.128 [R210+0x4800], desc[UR18][R36.64] ;  /* 0x0480000024d2bfae */ /* 0x0003e2000b981a12 */
[----:B------:R-:W-:Y:S01]  /*fa40*/  @!P3 IMAD.WIDE.U32 R54, R4, 0x160, R54 ;  /* 0x000001600436b825 */ /* 0x000fe200078e0036 */
[----:B------:R-:W-:Y:S01]  /*fa50*/  @!P3 IADD3 R53, PT, PT, R53, UR14, RZ ;  /* 0x0000000e3535bc10 */ /* 0x000fe2000fffe0ff */
[----:B------:R-:W-:Y:S01]  /*fa60*/  BSSY.RECONVERGENT B0, `(.L_x_3202) ;  /* 0x000003e000007945 */ /* 0x000fe20003800200 */
[----:B------:R1:W-:Y:S01]  /*fa70*/  @P3 STS.128 [R210+0x5000], RZ ;  /* 0x005000ffd2003388 */ /* 0x0003e20000000c00 */
[----:B------:R-:W-:-:S02]  /*fa80*/  @!P3 VIADD R47, R47, UR15 ;  /* 0x0000000f2f2fbc36 */ /* 0x000fc40008000000 */
[----:B------:R-:W-:Y:S01]  /*fa90*/  @!P3 IMAD.WIDE.U32 R56, R5, 0x180, R56 ;  /* 0x000001800538b825 */ /* 0x000fe200078e0038 */
[----:B------:R-:W-:Y:S01]  /*faa0*/  @!PT LDS RZ, [RZ] ;  /* 0x00000000fffff984 */ /* 0x000fe20000000800 */
[----:B------:R-:W-:Y:S01]  /*fab0*/  @!PT LDS RZ, [RZ] ;  /* 0x00000000fffff984 */ /* 0x000fe20000000800 */
[----:B------:R-:W-:Y:S01]  /*fac0*/  @!PT LDS RZ, [RZ] ;  /* 0x00000000fffff984 */ /* 0x000fe20000000800 */
[----:B------:R1:W-:Y:S03]  /*fad0*/  @!P3 LDGSTS.E.BYPASS.LTC128B.128 [R210+0x5000], desc[UR18][R10.64] ;  /* 0x050000000ad2bfae */ /* 0x0003e6000b981a12 */
[----:B------:R-:W-:Y:S01]  /*fae0*/  @!P3 IMAD.WIDE.U32 R4, R4, 0x1a0, R16 ;  /* 0x000001a00404b825 */ /* 0x000fe200078e0010 */
[----:B------:R1:W-:Y:S01]  /*faf0*/  @P3 STS.128 [R210+0x5800], RZ ;  /* 0x005800ffd2003388 */ /* 0x0003e20000000c00 */
[----:B------:R-:W-:Y:S02]  /*fb00*/  @!P3 IADD3 R57, PT, PT, R57, UR8, RZ ;  /* 0x000000083939bc10 */ /* 0x000fe4000fffe0ff */
[----:B------:R-:W-:Y:S01]  /*fb10*/  @!P3 VIADD R55, R55, UR9 ;  /* 0x000000093737bc36 */ /* 0x000fe20008000000 */
[----:B------:R-:W-:Y:S01]  /*fb20*/  @!PT LDS RZ, [RZ] ;  /* 0x00000000fffff984 */ /* 0x000fe20000000800 */
[----:B------:R-:W-:Y:S01]  /*fb30*/  @!PT LDS RZ, [RZ] ;  /* 0x00000000fffff984 */ /* 0x000fe20000000800 */
[----:B------:R-:W-:Y:S01]  /*fb40*/  @!PT LDS RZ, [RZ] ;  /* 0x00000000fffff984 */ /* 0x000fe20000000800 */
[----:B------:R1:W-:Y:S01]  /*fb50*/  @!P3 LDGSTS.E.BYPASS.LTC128B.128 [R210+0x5800], desc[UR18][R14.64] ;  /* 0x058000000ed2bfae */ /* 0x0003e2000b981a12 */
[----:B------:R-:W-:-:S03]  /*fb60*/  @!P3 IADD3 R5, PT, PT, R5, UR4, RZ ;  /* 0x000000040505bc10 */ /* 0x000fc6000fffe0ff */
        /* <DEDUP_REMOVED lines=45> */
.L_x_3203:
[----:B------:R-:W-:Y:S05]  /*fe40*/  BSYNC.RECONVERGENT B0 ;  /* 0x0000000000007941 */ /* 0x000fea0003800200 */
.L_x_3202:
[----:B------:R-:W0:Y:S02]  /*fe50*/  LDGDEPBAR ;  /* 0x00000000000079af */ /* 0x000e240000000000 */
.L_x_3199:
[----:B-1----:R-:W-:Y:S01]  /*fe60*/  FMNMX3.FTZ R7, R2, R194, R196, !PT ;  /* 0x000000c202077276 */ /* 0x002fe200078100c4 */
[----:B------:R-:W1:Y:S01]  /*fe70*/  LDCU UR4, c[0x0][0x45c] ;  /* 0x00008b80ff0477ac */ /* 0x000e620008000800 */
[----:B--2---:R-:W-:Y:S02]  /*fe80*/  FMNMX3.FTZ R4, R0, R195, R197, !PT ;  /* 0x000000c300047276 */ /* 0x004fe400078100c5 */
        /* <DEDUP_REMOVED lines=64> */
[----:B------:R-:W2:Y:S04]  /*10290*/  SHFL.BFLY PT, R4, R7, 0x2, 0x1f ;  /* 0x0c401f0007047f89 */ /* 0x000ea800000e0000 */
[----:B------:R-:W3:Y:S01]  /*102a0*/  SHFL.BFLY PT, R6, R5, 0x2, 0x1f ;  /* 0x0c401f0005067f89 */ /* 0x000ee200000e0000 */
[----:B--2---:R-:W-:Y:S02]  /*102b0*/  FMNMX.FTZ R4, R7, R4, !PT ;  /* 0x0000000407047209 */ /* 0x004fe40007810000 */
[----:B---3--:R-:W-:-:S03]  /*102c0*/  FMNMX.FTZ R6, R5, R6, !PT ;  /* 0x0000000605067209 */ /* 0x008fc60007810000 */
[----:B------:R-:W2:Y:S04]  /*102d0*/  SHFL.BFLY PT, R185, R4, 0x1, 0x1f ;  /* 0x0c201f0004b97f89 */ /* 0x000ea800000e0000 */
[----:B------:R-:W3:Y:S01]  /*102e0*/  SHFL.BFLY PT, R183, R6, 0x1, 0x1f ;  /* 0x0c201f0006b77f89 */ /* 0x000ee200000e0000 */
[----:B--2---:R-:W-:-:S04]  /*102f0*/  FMNMX.FTZ R185, R4, R185, !PT ;  /* 0x000000b904b97209 */ /* 0x004fc80007810000 */
[C---:B------:R-:W-:Y:S01]  /*10300*/  FSETP.NEU.FTZ.AND P2, PT, R185.reuse, -INF , PT ;  /* 0xff800000b900780b */ /* 0x040fe20003f5d000 */
[C---:B-1----:R-:W-:Y:S01]  /*10310*/  FMUL.FTZ R193, R185.reuse, UR4 ;  /* 0x00000004b9c17c20 */ /* 0x042fe20008410000 */
[----:B---3--:R-:W-:Y:S02]  /*10320*/  FMNMX.FTZ R183, R6, R183, !PT ;  /* 0x000000b706b77209 */ /* 0x008fe40007810000 */
[----:B------:R-:W-:Y:S02]  /*10330*/  FSEL R5, R185, RZ, P2 ;  /* 0x000000ffb9057208 */ /* 0x000fe40001000000 */
[----:B------:R-:W-:Y:S01]  /*10340*/  FSEL R193, R193, RZ, P2 ;  /* 0x000000ffc1c17208 */ /* 0x000fe20001000000 */
[C---:B------:R-:W-:Y:S01]  /*10350*/  FMUL.FTZ R4, R183.reuse, UR4 ;  /* 0x00000004b7047c20 */ /* 0x040fe20008410000 */
[C---:B------:R-:W-:Y:S01]  /*10360*/  FSETP.NEU.FTZ.AND P1, PT, R183.reuse, -INF , PT ;  /* 0xff800000b700780b */ /* 0x040fe20003f3d000 */
[----:B------:R-:W-:Y:S02]  /*10370*/  FADD.FTZ R2, R2, -R5 ;  /* 0x8000000502027221 */ /* 0x000fe40000010000 */
[--C-:B------:R-:W-:Y:S01]  /*10380*/  FFMA.FTZ R191, R188, UR4, -R193.reuse ;  /* 0x00000004bcbf7c23 */ /* 0x100fe200080108c1 */
[----:B------:R-:W-:Y:S01]  /*10390*/  FSEL R188, R4, RZ, P1 ;  /* 0x000000ff04bc7208 */ /* 0x000fe20000800000 */
[--C-:B------:R-:W-:Y:S01]  /*103a0*/  FFMA.FTZ R192, R196, UR4, -R193.reuse ;  /* 0x00000004c4c07c23 */ /* 0x100fe200080108c1 */
[----:B------:R-:W-:Y:S01]  /*103b0*/  FSEL R9, R183, RZ, P1 ;  /* 0x000000ffb7097208 */ /* 0x000fe20000800000 */
[----:B------:R-:W-:Y:S01]  /*103c0*/  FMUL.FTZ R196, R2, UR4 ;  /* 0x0000000402c47c20 */ /* 0x000fe20008410000 */
[----:B------:R-:W-:Y:S01]  /*103d0*/  FFMA.FTZ R190, R186, UR4, -R193 ;  /* 0x00000004babe7c23 */ /* 0x000fe200080108c1 */
[--C-:B------:R-:W-:Y:S01]  /*103e0*/  FFMA.FTZ R189, R195, UR4, -R188.reuse ;  /* 0x00000004c3bd7c23 */ /* 0x100fe200080108bc */
[----:B------:R-:W-:Y:S01]  /*103f0*/  LOP3.LUT R195, R208, R209, RZ, 0xfc, !PT ;  /* 0x000000d1d0c37212 */ /* 0x000fe200078efcff */
[--C-:B------:R-:W-:Y:S01]  /*10400*/  FFMA.FTZ R187, R197, UR4, -R188.reuse ;  /* 0x00000004c5bb7c23 */ /* 0x100fe200080108bc */
[--C-:B------:R-:W-:Y:S01]  /*10410*/  FFMA.FTZ R197, R199, UR4, -R188.reuse ;  /* 0x00000004c7c57c23 */ /* 0x100fe200080108bc */
[----:B------:R-:W-:Y:S01]  /*10420*/  MOV R199, 0x20 ;  /* 0x0000002000c77802 */ /* 0x000fe20000000f00 */
[----:B------:R-:W-:Y:S01]  /*10430*/  FADD.FTZ R2, R0, -R9 ;  /* 0x8000000900027221 */ /* 0x000fe20000010000 */
[----:B------:R-:W-:Y:S01]  /*10440*/  LEA R195, R195, UR6, 0x1 ;  /* 0x00000006c3c37c11 */ /* 0x000fe2000f8e08ff */
[--C-:B------:R-:W-:Y:S01]  /*10450*/  FFMA.FTZ R194, R194, UR4, -R193.reuse ;  /* 0x00000004c2c27c23 */ /* 0x100fe200080108c1 */
[----:B------:R-:W-:Y:S01]  /*10460*/  SEL R199, R199, 0xffffffe0, !P5 ;  /* 0xffffffe0c7c77807 */ /* 0x000fe20006800000 */
[--C-:B------:R-:W-:Y:S01]  /*10470*/  FFMA.FTZ R186, R215, UR4, -R188.reuse ;  /* 0x00000004d7ba7c23 */ /* 0x100fe200080108bc */
[----:B------:R-:W-:Y:S01]  /*10480*/  IADD3 R36, PT, PT, R195, 0xa000, RZ ;  /* 0x0000a000c3247810 */ /* 0x000fe20007ffe0ff */
[----:B------:R-:W1:Y:S01]  /*10490*/  LDSM.16.MT88.4 R4, [R195+0xa000] ;  /* 0x00a00000c304783b */ /* 0x000e620000004200 */
[----:B------:R-:W-:Y:S01]  /*104a0*/  IADD3 R0, PT, PT, R199, R195, RZ ;  /* 0x000000c3c7007210 */ /* 0x000fe20007ffe0ff */
[----:B------:R-:W-:Y:S01]  /*104b0*/  FMUL.FTZ R2, R2, UR4 ;  /* 0x0000000402027c20 */ /* 0x000fe20008410000 */
[----:B------:R-:W-:Y:S01]  /*104c0*/  IADD3 R198, PT, PT, R195, 0xa040, RZ ;  /* 0x0000a040c3c67810 */ /* 0x000fe20007ffe0ff */
[----:B------:R-:W-:Y:S01]  /*104d0*/  MUFU.EX2 R194, R194 ;  /* 0x000000c200c27308 */ /* 0x000fe20000000800 */
[----:B------:R-:W-:Y:S01]  /*104e0*/  @P0 IADD3 R198, PT, PT, R36, -0x40, RZ ;  /* 0xffffffc024c60810 */ /* 0x000fe20007ffe0ff */
[----:B------:R-:W2:Y:S01]  /*104f0*/  LDSM.16.MT88.4 R8, [R0+0xa000] ;  /* 0x00a000000008783b */ /* 0x000ea20000004200 */
[--C-:B------:R-:W-:Y:S01]  /*10500*/  FFMA.FTZ R216, R216, UR4, -R193.reuse ;  /* 0x00000004d8d87c23 */ /* 0x100fe200080108c1 */
[--C-:B------:R-:W-:Y:S01]  /*10510*/  FFMA.FTZ R34, R34, UR4, -R193.reuse ;  /* 0x0000000422227c23 */ /* 0x100fe200080108c1 */
[----:B------:R-:W-:Y:S01]  /*10520*/  IADD3 R199, PT, PT, R199, R198, RZ ;  /* 0x000000c6c7c77210 */ /* 0x000fe20007ffe0ff */
[----:B------:R-:W3:Y:S01]  /*10530*/  LDSM.16.MT88.4 R44, [R198] ;  /* 0x00000000c62c783b */ /* 0x000ee20000004200 */
[--C-:B------:R-:W-:Y:S01]  /*10540*/  FFMA.FTZ R35, R35, UR4, -R193.reuse ;  /* 0x0000000423237c23 */ /* 0x100fe200080108c1 */
[----:B------:R-:W4:Y:S01]  /*10550*/  MUFU.EX2 R192, R192 ;  /* 0x000000c000c07308 */ /* 0x000f220000000800 */
[--C-:B------:R-:W-:Y:S01]  /*10560*/  FFMA.FTZ R33, R33, UR4, -R193.reuse ;  /* 0x0000000421217c23 */ /* 0x100fe200080108c1 */
[----:B------:R-:W5:Y:S01]  /*10570*/  LDSM.16.MT88.4 R52, [R199] ;  /* 0x00000000c734783b */ /* 0x000f620000004200 */
[--C-:B------:R-:W-:Y:S01]  /*10580*/  FFMA.FTZ R40, R40, UR4, -R193.reuse ;  /* 0x0000000428287c23 */ /* 0x100fe200080108c1 */
[--C-:B------:R-:W-:Y:S01]  /*10590*/  FFMA.FTZ R41, R41, UR4, -R193.reuse ;  /* 0x0000000429297c23 */ /* 0x100fe200080108c1 */
[--C-:B------:R-:W-:Y:S01]  /*105a0*/  FFMA.FTZ R42, R42, UR4, -R188.reuse ;  /* 0x000000042a2a7c23 */ /* 0x100fe200080108bc */
[----:B------:R-:W5:Y:S01]  /*105b0*/  LDSM.16.MT88.4 R56, [R195+0xa800] ;  /* 0x00a80000c338783b */ /* 0x000f620000004200 */
        /* <DEDUP_REMOVED lines=74> */
[-C--:B--2---:R-:W-:Y:S01]  /*10a60*/  FMUL.FTZ R18, R162, R2.reuse ;  /* 0x00000002a2127220 */ /* 0x084fe20000410000 */
        /* <DEDUP_REMOVED lines=8> */
[-C--:B------:R-:W-:Y:S01]  /*10af0*/  FMUL.FTZ R4, R132, R196.reuse ;  /* 0x000000c484047220 */ /* 0x080fe20000410000 */
[-C--:B------:R-:W-:Y:S01]  /*10b00*/  FMUL.FTZ R5, R133, R196.reuse ;  /* 0x000000c485057220 */ /* 0x080fe20000410000 */
[--C-:B------:R-:W-:Y:S01]  /*10b10*/  FFMA.FTZ R160, R212, UR4, -R193.reuse ;  /* 0x00000004d4a07c23 */ /* 0x100fe200080108c1 */
[--C-:B------:R-:W-:Y:S01]  /*10b20*/  FFMA.FTZ R161, R202, UR4, -R193.reuse ;  /* 0x00000004caa17c23 */ /* 0x100fe200080108c1 */
[--C-:B------:R-:W-:Y:S01]  /*10b30*/  FFMA.FTZ R133, R200, UR4, -R193.reuse ;  /* 0x00000004c8857c23 */ /* 0x100fe200080108c1 */
[----:B------:R-:W-:Y:S01]  /*10b40*/  MUFU.EX2 R132, R216 ;  /* 0x000000d800847308 */ /* 0x000fe20000000800 */
[----:B------:R-:W-:Y:S01]  /*10b50*/  FMUL.FTZ R152, R152, R196 ;  /* 0x000000c498987220 */ /* 0x000fe20000410000 */
[C---:B------:R-:W-:Y:S01]  /*10b60*/  HMMA.16816.F32.BF16 R156, R12.reuse, R6, R156 ;  /* 0x000000060c9c723c */ /* 0x040fe2000004189c */
[-C--:B------:R-:W-:Y:S01]  /*10b70*/  FMUL.FTZ R6, R134, R2.reuse ;  /* 0x0000000286067220 */ /* 0x080fe20000410000 */
[----:B------:R-:W-:Y:S01]  /*10b80*/  FMUL.FTZ R7, R135, R2 ;  /* 0x0000000287077220 */ /* 0x000fe20000410000 */
[--C-:B------:R-:W-:Y:S01]  /*10b90*/  FFMA.FTZ R134, R201, UR4, -R188.reuse ;  /* 0x00000004c9867c23 */ /* 0x100fe200080108bc */
[--C-:B------:R-:W-:Y:S01]  /*10ba0*/  FFMA.FTZ R135, R203, UR4, -R188.reuse ;  /* 0x00000004cb877c23 */ /* 0x100fe200080108bc */
[----:B------:R-:W-:Y:S01]  /*10bb0*/  FMUL.FTZ R153, R153, R196 ;  /* 0x000000c499997220 */ /* 0x000fe20000410000 */
[----:B------:R-:W-:Y:S01]  /*10bc0*/  MUFU.EX2 R160, R160 ;  /* 0x000000a000a07308 */ /* 0x000fe20000000800 */
[-C--:B------:R-:W-:Y:S01]  /*10bd0*/  FMUL.FTZ R154, R154, R2.reuse ;  /* 0x000000029a9a7220 */ /* 0x080fe20000410000 */
[C---:B------:R-:W-:Y:S01]  /*10be0*/  HMMA.16816.F32.BF16 R136, R12.reuse, R10, R136 ;  /* 0x0000000a0c88723c */ /* 0x040fe20000041888 */
[-C--:B------:R-:W-:Y:S01]  /*10bf0*/  FMUL.FTZ R10, R142, R2.reuse ;  /* 0x000000028e0a7220 */ /* 0x080fe20000410000 */
[-C--:B------:R-:W-:Y:S01]  /*10c00*/  FMUL.FTZ R11, R143, R2.reuse ;  /* 0x000000028f0b7220 */ /* 0x080fe20000410000 */
[----:B------:R-:W-:Y:S01]  /*10c10*/  FMUL.FTZ R155, R155, R2 ;  /* 0x000000029b9b7220 */ /* 0x000fe20000410000 */
[-C--:B------:R-:W-:Y:S01]  /*10c20*/  FMUL.FTZ R148, R148, R196.reuse ;  /* 0x000000c494947220 */ /* 0x080fe20000410000 */
[----:B------:R-:W-:Y:S01]  /*10c30*/  FMUL.FTZ R149, R149, R196 ;  /* 0x000000c495957220 */ /* 0x000fe20000410000 */
[----:B------:R-:W1:Y:S01]  /*10c40*/  MUFU.EX2 R161, R161 ;  /* 0x000000a100a17308 */ /* 0x000e620000000800 */
[----:B------:R-:W-:Y:S01]  /*10c50*/  FMUL.FTZ R150, R150, R2 ;  /* 0x0000000296967220 */ /* 0x000fe20000410000 */
[C---:B------:R-:W-:Y:S01]  /*10c60*/  HMMA.16816.F32.BF16 R4, R12.reuse, R8, R4 ;  /* 0x000000080c04723c */ /* 0x040fe20000041804 */
[-C--:B------:R-:W-:Y:S01]  /*10c70*/  FMUL.FTZ R8, R140, R196.reuse ;  /* 0x000000c48c087220 */ /* 0x080fe20000410000 */
[----:B------:R-:W-:Y:S01]  /*10c80*/  FMUL.FTZ R9, R141, R196 ;  /* 0x000000c48d097220 */ /* 0x000fe20000410000 */
[--C-:B------:R-:W-:Y:S01]  /*10c90*/  FFMA.FTZ R140, R24, UR4, -R188.reuse ;  /* 0x00000004188c7c23 */ /* 0x100fe200080108bc */
[--C-:B------:R-:W-:Y:S01]  /*10ca0*/  FFMA.FTZ R141, R25, UR4, -R188.reuse ;  /* 0x00000004198d7c23 */ /* 0x100fe200080108bc */
[----:B------:R-:W-:Y:S01]  /*10cb0*/  FMUL.FTZ R151, R151, R2 ;  /* 0x0000000297977220 */ /* 0x000fe20000410000 */
[----:B------:R-:W2:Y:S01]  /*10cc0*/  MUFU.EX2 R133, R133 ;  /* 0x0000008500857308 */ /* 0x000ea20000000800 */
[--C-:B------:R-:W-:Y:S01]  /*10cd0*/  FFMA.FTZ R143, R27, UR4, -R193.reuse ;  /* 0x000000041b8f7c23 */ /* 0x100fe200080108c1 */
[C---:B---3--:R-:W-:Y:S01]  /*10ce0*/  HMMA.16816.F32.BF16 R144, R12.reuse, R46, R144 ;  /* 0x0000002e0c90723c */ /* 0x048fe20000041890 */
[--C-:B------:R-:W-:Y:S01]  /*10cf0*/  FFMA.FTZ R142, R31, UR4, -R188.reuse ;  /* 0x000000041f8e7c23 */ /* 0x100fe200080108bc */
[--C-:B------:R-:W-:Y:S01]  /*10d00*/  FFMA.FTZ R162, R167, UR4, -R193.reuse ;  /* 0x00000004a7a27c23 */ /* 0x100fe200080108c1 */
[--C-:B------:R-:W-:Y:S01]  /*10d10*/  FFMA.FTZ R163, R171, UR4, -R193.reuse ;  /* 0x00000004aba37c23 */ /* 0x100fe200080108c1 */
[--C-:B------:R-:W-:Y:S01]  /*10d20*/  FFMA.FTZ R82, R82, UR4, -R193.reuse ;  /* 0x0000000452527c23 */ /* 0x100fe200080108c1 */
        /* <DEDUP_REMOVED lines=10> */
[----:B------:R-:W-:Y:S01]  /*10dd0*/  FFMA.FTZ R68, R68, UR4, -R188 ;  /* 0x0000000444447c23 */ /* 0x000fe200080108bc */
[C---:B-----5:R-:W-:Y:S01]  /*10de0*/  HMMA.16816.F32.BF16 R152, R12.reuse, R52, R152 ;  /* 0x000000340c98723c */ /* 0x060fe20000041898 */
[----:B-1----:R-:W-:Y:S01]  /*10df0*/  F2FP.BF16.F32.PACK_AB R52, R161, R160 ;  /* 0x000000a0a134723e */ /* 0x002fe200000010ff */
[----:B------:R-:W-:Y:S01]  /*10e00*/  FFMA.FTZ R241, R241, R196, R194 ;  /* 0x000000c4f1f17223 */ /* 0x000fe200000100c2 */
[----:B------:R-:W-:Y:S01]  /*10e10*/  FFMA.FTZ R242, R242, R2, R189 ;  /* 0x00000002f2f27223 */ /* 0x000fe200000100bd */
[--C-:B------:R-:W-:Y:S01]  /*10e20*/  FFMA.FTZ R70, R70, UR4, -R193.reuse ;  /* 0x0000000446467c23 */ /* 0x100fe200080108c1 */
[----:B------:R-:W-:Y:S01]  /*10e30*/  FFMA.FTZ R71, R71, UR4, -R193 ;  /* 0x0000000447477c23 */ /* 0x000fe200080108c1 */
[----:B------:R-:W-:Y:S01]  /*10e40*/  MUFU.EX2 R140, R140 ;  /* 0x0000008c008c7308 */ /* 0x000fe20000000800 */
[----:B------:R-:W-:Y:S01]  /*10e50*/  FADD.FTZ R192, R192, R241 ;  /* 0x000000f1c0c07221 */ /* 0x000fe20000010000 */
[----:B------:R-:W-:Y:S01]  /*10e60*/  HMMA.16816.F32.BF16 R148, R12, R54, R148 ;  /* 0x000000360c94723c */ /* 0x000fe20000041894 */
[----:B------:R-:W1:Y:S01]  /*10e70*/  LDSM.16.MT88.4 R12, [R198+0x800] ;  /* 0x00080000c60c783b */ /* 0x000e620000004200 */
[----:B--2---:R-:W-:Y:S01]  /*10e80*/  F2FP.BF16.F32.PACK_AB R54, R133, R132 ;  /* 0x000000848536723e */ /* 0x004fe200000010ff */
[----:B------:R-:W-:Y:S01]  /*10e90*/  FADD.FTZ R187, R187, R242 ;  /* 0x000000f2bbbb7221 */ /* 0x000fe20000010000 */
[--C-:B------:R-:W-:Y:S01]  /*10ea0*/  FFMA.FTZ R69, R69, UR4, -R188.reuse ;  /* 0x0000000445457c23 */ /* 0x100fe200080108bc */
[----:B------:R-:W-:Y:S01]  /*10eb0*/  FFMA.FTZ R91, R91, UR4, -R193 ;  /* 0x000000045b5b7c23 */ /* 0x000fe200080108c1 */
[----:B------:R-:W2:Y:S01]  /*10ec0*/  MUFU.EX2 R141, R141 ;  /* 0x0000008d008d7308 */ /* 0x000ea20000000800 */
[----:B----4-:R-:W-:Y:S01]  /*10ed0*/  F2FP.BF16.F32.PACK_AB R53, R135, R134 ;  /* 0x000000868735723e */ /* 0x010fe200000010ff */
[----:B------:R-:W-:Y:S01]  /*10ee0*/  FADD.FTZ R186, R186, R187 ;  /* 0x000000bbbaba7221 */ /* 0x000fe20000010000 */
[----:B------:R-:W-:Y:S01]  /*10ef0*/  FFMA.FTZ R241, R32, UR4, -R193 ;  /* 0x0000000420f17c23 */ /* 0x000fe200080108c1 */
[----:B------:R-:W-:Y:S01]  /*10f00*/  FFMA.FTZ R32, R177, UR4, -R188 ;  /* 0x00000004b1207c23 */ /* 0x000fe200080108bc */
[----:B------:R-:W-:Y:S01]  /*10f10*/  PLOP3.LUT P1, PT, PT, PT, UP0, 0x80, 0x8 ;  /* 0x000000000008781c */ /* 0x000fe20003f2f008 */
[----:B------:R-:W-:-:S02]  /*10f20*/  FADD.FTZ R197, R197, R186 ;  /* 0x000000bac5c57221 */ /* 0x000fc40000010000 */
[----:B------:R-:W4:Y:S02]  /*10f30*/  MUFU.EX2 R143, R143 ;  /* 0x0000008f008f7308 */ /* 0x000f240000000800 */
[----:B------:R-:W-:-:S04]  /*10f40*/  FADD.FTZ R134, R134, R197 ;  /* 0x000000c586867221 */ /* 0x000fc80000010000 */
[----:B------:R-:W-:Y:S02]  /*10f50*/  FADD.FTZ R135, R135, R134 ;  /* 0x0000008687877221 */ /* 0x000fe40000010000 */
[----:B------:R-:W-:Y:S01]  /*10f60*/  MUFU.EX2 R35, R35 ;  /* 0x0000002300237308 */ /* 0x000fe20000000800 */
[----:B--2---:R-:W-:-:S07]  /*10f70*/  F2FP.BF16.F32.PACK_AB R55, R141, R140 ;  /* 0x0000008c8d37723e */ /* 0x004fce00000010ff */
[----:B------:R-:W-:Y:S01]  /*10f80*/  HMMA.16816.F32.BF16 R16, R52, R56, R16 ;  /* 0x000000383410723c */ /* 0x000fe20000041810 */
[----:B------:R-:W-:Y:S01]  /*10f90*/  FFMA.FTZ R57, R26, UR4, -R188 ;  /* 0x000000041a397c23 */ /* 0x000fe200080108bc */
[----:B------:R-:W-:Y:S01]  /*10fa0*/  FFMA.FTZ R56, R28, UR4, -R193 ;  /* 0x000000041c387c23 */ /* 0x000fe200080108c1 */
[----:B------:R-:W2:Y:S01]  /*10fb0*/  LDSM.16.MT88.4 R24, [R195+0xb000] ;  /* 0x00b00000c318783b */ /* 0x000ea20000004200 */
[----:B------:R-:W-:Y:S01]  /*10fc0*/  MUFU.EX2 R142, R142 ;  /* 0x0000008e008e7308 */ /* 0x000fe20000000800 */
[----:B----4-:R-:W-:-:S03]  /*10fd0*/  F2FP.BF16.F32.PACK_AB R28, R143, R34 ;  /* 0x000000228f1c723e */ /* 0x010fc600000010ff */
[C---:B---3--:R-:W-:Y:S04]  /*10fe0*/  HMMA.16816.F32.BF16 R4, R52.reuse, R44, R4 ;  /* 0x0000002c3404723c */ /* 0x048fe80000041804 */
[----:B------:R-:W3:Y:S04]  /*10ff0*/  MUFU.EX2 R56, R56 ;  /* 0x0000003800387308 */ /* 0x000ee80000000800 */
[C---:B------:R-:W-:Y:S01]  /*11000*/  HMMA.16816.F32.BF16 R136, R52.reuse, R46, R136 ;  /* 0x0000002e3488723c */ /* 0x040fe20000041888 */
[----:B------:R-:W4:Y:S03]  /*11010*/  LDSM.16.MT88.4 R44, [R0+0xb000] ;  /* 0x00b00000002c783b */ /* 0x000f260000004200 */
[----:B------:R-:W-:Y:S04]  /*11020*/  MUFU.EX2 R57, R57 ;  /* 0x0000003900397308 */ /* 0x000fe80000000800 */
[----:B------:R-:W-:Y:S01]  /*11030*/  HMMA.16816.F32.BF16 R156, R52, R58, R156 ;  /* 0x0000003a349c723c */ /* 0x000fe2000004189c */
[--C-:B------:R-:W-:Y:S01]  /*11040*/  FFMA.FTZ R58, R29, UR4, -R188.reuse ;  /* 0x000000041d3a7c23 */ /* 0x100fe200080108bc */
[----:B------:R-:W-:-:S02]  /*11050*/  FFMA.FTZ R59, R30, UR4, -R188 ;  /* 0x000000041e3b7c23 */ /* 0x000fc400080108bc */
[----:B------:R-:W-:Y:S01]  /*11060*/  MUFU.EX2 R33, R33 ;  /* 0x0000002100217308 */ /* 0x000fe20000000800 */
[----:B---3--:R-:W-:-:S03]  /*11070*/  F2FP.BF16.F32.PACK_AB R30, R35, R56 ;  /* 0x00000038231e723e */ /* 0x008fc600000010ff */
[C---:B-1----:R-:W-:Y:S04]  /*11080*/  HMMA.16816.F32.BF16 R8, R52.reuse, R12, R8 ;  /* 0x0000000c3408723c */ /* 0x042fe80000041808 */
[----:B------:R-:W1:Y:S04]  /*11090*/  MUFU.EX2 R58, R58 ;  /* 0x0000003a003a7308 */ /* 0x000e680000000800 */
[C---:B------:R-:W-:Y:S01]  /*110a0*/  HMMA.16816.F32.BF16 R144, R52.reuse, R14, R144 ;  /* 0x0000000e3490723c */ /* 0x040fe20000041890 */
[----:B------:R-:W3:Y:S03]  /*110b0*/  LDSM.16.MT88.4 R12, [R198+0x1000] ;  /* 0x00100000c60c783b */ /* 0x000ee60000004200 */
[----:B------:R-:W5:Y:S04]  /*110c0*/  MUFU.EX2 R59, R59 ;  /* 0x0000003b003b7308 */ /* 0x000f680000000800 */
[----:B------:R-:W-:Y:S01]  /*110d0*/  HMMA.16816.F32.BF16 R152, R52, R60, R152 ;  /* 0x0000003c3498723c */ /* 0x000fe20000041898 */
[--C-:B------:R-:W-:Y:S01]  /*110e0*/  FFMA.FTZ R60, R38, UR4, -R193.reuse ;  /* 0x00000004263c7c23 */ /* 0x100fe200080108c1 */
[----:B------:R-:W-:-:S02]  /*110f0*/  FFMA.FTZ R61, R170, UR4, -R193 ;  /* 0x00000004aa3d7c23 */ /* 0x000fc400080108c1 */
[----:B------:R-:W-:Y:S01]  /*11100*/  MUFU.EX2 R40, R40 ;  /* 0x0000002800287308 */ /* 0x000fe20000000800 */
[----:B-1----:R-:W-:-:S03]  /*11110*/  F2FP.BF16.F32.PACK_AB R29, R58, R57 ;  /* 0x000000393a1d723e */ /* 0x002fc600000010ff */
[----:B------:R-:W-:Y:S01]  /*11120*/  HMMA.16816.F32.BF16 R148, R52, R62, R148 ;  /* 0x0000003e3494723c */ /* 0x000fe20000041894 */
[----:B------:R-:W1:Y:S01]  /*11130*/  LDSM.16.MT88.4 R52, [R199+0x1000] ;  /* 0x00100000c734783b */ /* 0x000e620000004200 */
[--C-:B------:R-:W-:Y:S01]  /*11140*/  FFMA.FTZ R62, R164, UR4, -R188.reuse ;  /* 0x00000004a43e7c23 */ /* 0x100fe200080108bc */
[--C-:B------:R-:W-:Y:S01]  /*11150*/  FFMA.FTZ R164, R131, UR4, -R193.reuse ;  /* 0x0000000483a47c23 */ /* 0x100fe200080108c1 */
[----:B------:R-:W-:Y:S01]  /*11160*/  MUFU.EX2 R60, R60 ;  /* 0x0000003c003c7308 */ /* 0x000fe20000000800 */
[----:B-----5:R-:W-:Y:S01]  /*11170*/  F2FP.BF16.F32.PACK_AB R31, R142, R59 ;  /* 0x0000003b8e1f723e */ /* 0x020fe200000010ff */
[--C-:B------:R-:W-:Y:S01]  /*11180*/  FFMA.FTZ R63, R166, UR4, -R193.reuse ;  /* 0x00000004a63f7c23 */ /* 0x100fe200080108c1 */
[----:B------:R-:W-:Y:S01]  /*11190*/  FFMA.FTZ R131, R165, UR4, -R188 ;  /* 0x00000004a5837c23 */ /* 0x000fe200080108bc */
[--C-:B------:R-:W-:Y:S01]  /*111a0*/  FFMA.FTZ R166, R75, UR4, -R193.reuse ;  /* 0x000000044ba67c23 */ /* 0x100fe200080108c1 */
[----:B------:R-:W-:-:S03]  /*111b0*/  FFMA.FTZ R75, R78, UR4, -R193 ;  /* 0x000000044e4b7c23 */ /* 0x000fc600080108c1 */
[C---:B--2---:R-:W-:Y:S01]  /*111c0*/  HMMA.16816.F32.BF16 R16, R28.reuse, R24, R16 ;  /* 0x000000181c10723c */ /* 0x044fe20000041810 */
[----:B------:R-:W2:Y:S07]  /*111d0*/  MUFU.EX2 R41, R41 ;  /* 0x0000002900297308 */ /* 0x000eae0000000800 */
[C---:B------:R-:W-:Y:S01]  /*111e0*/  HMMA.16816.F32.BF16 R156, R28.reuse, R26, R156 ;  /* 0x0000001a1c9c723c */ /* 0x040fe2000004189c */
[----:B------:R-:W5:Y:S01]  /*111f0*/  LDSM.16.MT88.4 R24, [R195+0xb800] ;  /* 0x00b80000c318783b */ /* 0x000f620000004200 */
[----:B------:R-:W-:Y:S06]  /*11200*/  MUFU.EX2 R42, R42 ;  /* 0x0000002a002a7308 */ /* 0x000fec0000000800 */
[C---:B----4-:R-:W-:Y:S01]  /*11210*/  HMMA.16816.F32.BF16 R136, R28.reuse, R46, R136 ;  /* 0x0000002e1c88723c */ /* 0x050fe20000041888 */
[--C-:B------:R-:W-:Y:S01]  /*11220*/  FFMA.FTZ R46, R39, UR4, -R188.reuse ;  /* 0x00000004272e7c23 */ /* 0x100fe200080108bc */
[--C-:B------:R-:W-:Y:S01]  /*11230*/  FFMA.FTZ R47, R22, UR4, -R188.reuse ;  /* 0x00000004162f7c23 */ /* 0x100fe200080108bc */
[----:B------:R-:W4:Y:S01]  /*11240*/  LDSM.16.MT88.4 R36, [R0+0xb800] ;  /* 0x00b800000024783b */ /* 0x000f220000004200 */
[----:B--2---:R-:W-:Y:S01]  /*11250*/  F2FP.BF16.F32.PACK_AB R22, R41, R60 ;  /* 0x0000003c2916723e */ /* 0x004fe200000010ff */
[----:B------:R-:W-:Y:S03]  /*11260*/  MUFU.EX2 R43, R43 ;  /* 0x0000002b002b7308 */ /* 0x000fe60000000800 */
[----:B------:R-:W-:Y:S01]  /*11270*/  HMMA.16816.F32.BF16 R4, R28, R44, R4 ;  /* 0x0000002c1c04723c */ /* 0x000fe20000041804 */
[--C-:B------:R-:W-:Y:S01]  /*11280*/  FFMA.FTZ R44, R20, UR4, -R188.reuse ;  /* 0x00000004142c7c23 */ /* 0x100fe200080108bc */
[----:B------:R-:W-:Y:S01]  /*11290*/  FFMA.FTZ R45, R21, UR4, -R188 ;  /* 0x00000004152d7c23 */ /* 0x000fe200080108bc */
[----:B------:R-:W-:-:S02]  /*112a0*/  F2FP.BF16.F32.PACK_AB R20, R40, R33 ;  /* 0x000000212814723e */ /* 0x000fc400000010ff */
[----:B------:R-:W-:Y:S03]  /*112b0*/  MUFU.EX2 R46, R46 ;  /* 0x0000002e002e7308 */ /* 0x000fe60000000800 */
[C---:B---3--:R-:W-:Y:S05]  /*112c0*/  HMMA.16816.F32.BF16 R8, R28.reuse, R12, R8 ;  /* 0x0000000c1c08723c */ /* 0x048fea0000041808 */
[----:B------:R-:W-:Y:S03]  /*112d0*/  MUFU.EX2 R44, R44 ;  /* 0x0000002c002c7308 */ /* 0x000fe60000000800 */
[C---:B------:R-:W-:Y:S01]  /*112e0*/  HMMA.16816.F32.BF16 R144, R28.reuse, R14, R144 ;  /* 0x0000000e1c90723c */ /* 0x040fe20000041890 */
[----:B------:R-:W2:Y:S04]  /*112f0*/  LDSM.16.MT88.4 R12, [R198+0x1800] ;  /* 0x00180000c60c783b */ /* 0x000ea80000004200 */
[----:B------:R-:W3:Y:S03]  /*11300*/  MUFU.EX2 R45, R45 ;  /* 0x0000002d002d7308 */ /* 0x000ee60000000800 */
[----:B-1----:R-:W-:Y:S01]  /*11310*/  HMMA.16816.F32.BF16 R152, R28, R52, R152 ;  /* 0x000000341c98723c */ /* 0x002fe20000041898 */
[--C-:B------:R-:W-:Y:S01]  /*11320*/  FFMA.FTZ R52, R23, UR4, -R193.reuse ;  /* 0x0000000417347c23 */ /* 0x100fe200080108c1 */
[----:B------:R-:W-:-:S03]  /*11330*/  FFMA.FTZ R53, R172, UR4, -R193 ;  /* 0x00000004ac357c23 */ /* 0x000fc600080108c1 */
[----:B------:R-:W1:Y:S03]  /*11340*/  MUFU.EX2 R47, R47 ;  /* 0x0000002f002f7308 */ /* 0x000e660000000800 */
[----:B------:R-:W-:Y:S01]  /*11350*/  HMMA.16816.F32.BF16 R148, R28, R54, R148 ;  /* 0x000000361c94723c */ /* 0x000fe20000041894 */
[----:B------:R-:W2:Y:S01]  /*11360*/  LDSM.16.MT88.4 R28, [R199+0x1800] ;  /* 0x00180000c71c783b */ /* 0x000ea20000004200 */
[--C-:B------:R-:W-:Y:S01]  /*11370*/  FFMA.FTZ R54, R169, UR4, -R193.reuse ;  /* 0x00000004a9367c23 */ /* 0x100fe200080108c1 */
[----:B------:R-:W-:Y:S02]  /*11380*/  FFMA.FTZ R55, R168, UR4, -R193 ;  /* 0x00000004a8377c23 */ /* 0x000fe400080108c1 */
[----:B------:R-:W-:Y:S01]  /*11390*/  MUFU.EX2 R52, R52 ;  /* 0x0000003400347308 */ /* 0x000fe20000000800 */
[----:B---3--:R-:W-:-:S07]  /*113a0*/  F2FP.BF16.F32.PACK_AB R21, R45, R44 ;  /* 0x0000002c2d15723e */ /* 0x008fce00000010ff */
[----:B------:R-:W3:Y:S01]  /*113b0*/  MUFU.EX2 R53, R53 ;  /* 0x0000003500357308 */ /* 0x000ee20000000800 */
[----:B-1----:R-:W-:-:S07]  /*113c0*/  F2FP.BF16.F32.PACK_AB R23, R47, R46 ;  /* 0x0000002e2f17723e */ /* 0x002fce00000010ff */
[C---:B-----5:R-:W-:Y:S01]  /*113d0*/  HMMA.16816.F32.BF16 R16, R20.reuse, R24, R16 ;  /* 0x000000181410723c */ /* 0x060fe20000041810 */
[----:B------:R-:W-:Y:S07]  /*113e0*/  MUFU.EX2 R54, R54 ;  /* 0x0000003600367308 */ /* 0x000fee0000000800 */
[C---:B------:R-:W-:Y:S01]  /*113f0*/  HMMA.16816.F32.BF16 R156, R20.reuse, R26, R156 ;  /* 0x0000001a149c723c */ /* 0x040fe2000004189c */
[----:B------:R-:W1:Y:S01]  /*11400*/  LDSM.16.MT88.4 R24, [R195+0xc000] ;  /* 0x00c00000c318783b */ /* 0x000e620000004200 */
[----:B------:R-:W5:Y:S06]  /*11410*/  MUFU.EX2 R55, R55 ;  /* 0x0000003700377308 */ /* 0x000f6c0000000800 */
[C---:B----4-:R-:W-:Y:S02]  /*11420*/  HMMA.16816.F32.BF16 R4, R20.reuse, R36, R4 ;  /* 0x000000241404723c */ /* 0x050fe40000041804 */
[----:B------:R-:W-:Y:S06]  /*11430*/  MUFU.EX2 R49, R49 ;  /* 0x0000003100317308 */ /* 0x000fec0000000800 */
[C---:B------:R-:W-:Y:S01]  /*11440*/  HMMA.16816.F32.BF16 R136, R20.reuse, R38, R136 ;  /* 0x000000261488723c */ /* 0x040fe20000041888 */
[----:B------:R-:W4:Y:S01]  /*11450*/  LDSM.16.MT88.4 R36, [R0+0xc000] ;  /* 0x00c000000024783b */ /* 0x000f220000004200 */
[----:B------:R-:W5:Y:S06]  /*11460*/  MUFU.EX2 R62, R62 ;  /* 0x0000003e003e7308 */ /* 0x000f6c0000000800 */
[C---:B--2---:R-:W-:Y:S02]  /*11470*/  HMMA.16816.F32.BF16 R8, R20.reuse, R12, R8 ;  /* 0x0000000c1408723c */ /* 0x044fe40000041808 */
[----:B------:R-:W-:Y:S06]  /*11480*/  MUFU.EX2 R61, R61 ;  /* 0x0000003d003d7308 */ /* 0x000fec0000000800 */
[C---:B------:R-:W-:Y:S01]  /*11490*/  HMMA.16816.F32.BF16 R144, R20.reuse, R14, R144 ;  /* 0x0000000e1490723c */ /* 0x040fe20000041890 */
[----:B------:R-:W2:Y:S01]  /*114a0*/  LDSM.16.MT88.4 R12, [R198+0x2000] ;  /* 0x00200000c60c783b */ /* 0x000ea20000004200 */
[----:B------:R-:W2:Y:S06]  /*114b0*/  MUFU.EX2 R162, R162 ;  /* 0x000000a200a27308 */ /* 0x000eac0000000800 */
[C---:B------:R-:W-:Y:S02]  /*114c0*/  HMMA.16816.F32.BF16 R152, R20.reuse, R28, R152 ;  /* 0x0000001c1498723c */ /* 0x040fe40000041898 */
[----:B------:R-:W-:Y:S06]  /*114d0*/  MUFU.EX2 R63, R63 ;  /* 0x0000003f003f7308 */ /* 0x000fec0000000800 */
[----:B------:R-:W-:Y:S01]  /*114e0*/  HMMA.16816.F32.BF16 R148, R20, R30, R148 ;  /* 0x0000001e1494723c */ /* 0x000fe20000041894 */
[----:B---3--:R-:W-:Y:S01]  /*114f0*/  F2FP.BF16.F32.PACK_AB R20, R53, R52 ;  /* 0x000000343514723e */ /* 0x008fe200000010ff */
[----:B------:R-:W3:Y:S01]  /*11500*/  LDSM.16.MT88.4 R28, [R199+0x2000] ;  /* 0x00200000c71c783b */ /* 0x000ee20000004200 */
[----:B------:R-:W-:Y:S01]  /*11510*/  F2FP.BF16.F32.PACK_AB R21, R43, R42 ;  /* 0x0000002a2b15723e */ /* 0x000fe200000010ff */
[----:B------:R-:W-:Y:S01]  /*11520*/  MUFU.EX2 R164, R164 ;  /* 0x000000a400a47308 */ /* 0x000fe20000000800 */
[----:B-----5:R-:W-:-:S02]  /*11530*/  F2FP.BF16.F32.PACK_AB R22, R55, R54 ;  /* 0x000000363716723e */ /* 0x020fc400000010ff */
[----:B------:R-:W-:-:S05]  /*11540*/  F2FP.BF16.F32.PACK_AB R23, R62, R49 ;  /* 0x000000313e17723e */ /* 0x000fca00000010ff */
[----:B------:R-:W-:Y:S02]  /*11550*/  MUFU.EX2 R131, R131 ;  /* 0x0000008300837308 */ /* 0x000fe40000000800 */
[C---:B-1----:R-:W-:Y:S06]  /*11560*/  HMMA.16816.F32.BF16 R16, R20.reuse, R24, R16 ;  /* 0x000000181410723c */ /* 0x042fec0000041810 */
[----:B------:R-:W1:Y:S02]  /*11570*/  MUFU.EX2 R128, R128 ;  /* 0x0000008000807308 */ /* 0x000e640000000800 */
[C---:B------:R-:W-:Y:S01]  /*11580*/  HMMA.16816.F32.BF16 R156, R20.reuse, R26, R156 ;  /* 0x0000001a149c723c */ /* 0x040fe2000004189c */
[----:B------:R-:W5:Y:S05]  /*11590*/  LDSM.16.MT88.4 R24, [R195+0xc800] ;  /* 0x00c80000c318783b */ /* 0x000f6a0000004200 */
[----:B------:R-:W-:Y:S02]  /*115a0*/  MUFU.EX2 R129, R129 ;  /* 0x0000008100817308 */ /* 0x000fe40000000800 */
[C---:B----4-:R-:W-:Y:S06]  /*115b0*/  HMMA.16816.F32.BF16 R4, R20.reuse, R36, R4 ;  /* 0x000000241404723c */ /* 0x050fec0000041804 */
[----:B------:R-:W4:Y:S02]  /*115c0*/  MUFU.EX2 R124, R124 ;  /* 0x0000007c007c7308 */ /* 0x000f240000000800 */
[C---:B------:R-:W-:Y:S01]  /*115d0*/  HMMA.16816.F32.BF16 R136, R20.reuse, R38, R136 ;  /* 0x000000261488723c */ /* 0x040fe20000041888 */
[----:B------:R-:W5:Y:S05]  /*115e0*/  LDSM.16.MT88.4 R36, [R0+0xc800] ;  /* 0x00c800000024783b */ /* 0x000f6a0000004200 */
[----:B------:R-:W-:Y:S02]  /*115f0*/  MUFU.EX2 R130, R130 ;  /* 0x0000008200827308 */ /* 0x000fe40000000800 */
[C---:B--2---:R-:W-:Y:S06]  /*11600*/  HMMA.16816.F32.BF16 R8, R20.reuse, R12, R8 ;  /* 0x0000000c1408723c */ /* 0x044fec0000041808 */
[----:B------:R-:W2:Y:S02]  /*11610*/  MUFU.EX2 R127, R127 ;  /* 0x0000007f007f7308 */ /* 0x000ea40000000800 */
[C---:B------:R-:W-:Y:S01]  /*11620*/  HMMA.16816.F32.BF16 R144, R20.reuse, R14, R144 ;  /* 0x0000000e1490723c */ /* 0x040fe20000041890 */
[----:B------:R-:W2:Y:S05]  /*11630*/  LDSM.16.MT88.4 R12, [R198+0x2800] ;  /* 0x00280000c60c783b */ /* 0x000eaa0000004200 */
        /* <DEDUP_REMOVED lines=9> */
[----:B----4-:R-:W-:-:S07]  /*116d0*/  F2FP.BF16.F32.PACK_AB R23, R124, R129 ;  /* 0x000000817c17723e */ /* 0x010fce00000010ff */
        /* <DEDUP_REMOVED lines=8> */
[----:B------:R-:W4:Y:S01]  /*11760*/  LDSM.16.MT88.4 R36, [R0+0xd000] ;  /* 0x00d000000024783b */ /* 0x000f220000004200 */
[----:B------:R-:W-:Y:S06]  /*11770*/  MUFU.EX2 R122, R122 ;  /* 0x0000007a007a7308 */ /* 0x000fec0000000800 */
[C---:B--2---:R-:W-:Y:S02]  /*11780*/  HMMA.16816.F32.BF16 R8, R20.reuse, R12, R8 ;  /* 0x0000000c1408723c */ /* 0x044fe40000041808 */
[----:B------:R-:W2:Y:S06]  /*11790*/  MUFU.EX2 R163, R163 ;  /* 0x000000a300a37308 */ /* 0x000eac0000000800 */
[C---:B------:R-:W-:Y:S01]  /*117a0*/  HMMA.16816.F32.BF16 R144, R20.reuse, R14, R144 ;  /* 0x0000000e1490723c */ /* 0x040fe20000041890 */
[----:B------:R-:W2:Y:S01]  /*117b0*/  LDSM.16.MT88.4 R12, [R198+0x3000] ;  /* 0x00300000c60c783b */ /* 0x000ea20000004200 */
        /* <DEDUP_REMOVED lines=9> */
[----:B-----5:R-:W-:-:S05]  /*11850*/  F2FP.BF16.F32.PACK_AB R23, R116, R121 ;  /* 0x000000797417723e */ /* 0x020fca00000010ff */
[----:B------:R-:W1:Y:S02]  /*11860*/  MUFU.EX2 R112, R112 ;  /* 0x0000007000707308 */ /* 0x000e640000000800 */
        /* <DEDUP_REMOVED lines=10> */
[C---:B--2---:R-:W-:Y:S06]  /*11910*/  HMMA.16816.F32.BF16 R8, R20.reuse, R12, R8 ;  /* 0x0000000c1408723c */ /* 0x044fec0000041808 */
[----:B------:R-:W-:Y:S02]  /*11920*/  MUFU.EX2 R110, R110 ;  /* 0x0000006e006e7308 */ /* 0x000fe40000000800 */
        /* <DEDUP_REMOVED lines=11> */
[----:B-----5:R-:W-:-:S07]  /*119e0*/  F2FP.BF16.F32.PACK_AB R23, R108, R113 ;  /* 0x000000716c17723e */ /* 0x020fce00000010ff */
[C---:B----4-:R-:W-:Y:S01]  /*119f0*/  HMMA.16816.F32.BF16 R16, R20.reuse, R24, R16 ;  /* 0x000000181410723c */ /* 0x050fe20000041810 */
[----:B------:R-:W-:Y:S07]  /*11a00*/  MUFU.EX2 R105, R105 ;  /* 0x0000006900697308 */ /* 0x000fee0000000800 */
        /* <DEDUP_REMOVED lines=8> */
[C---:B--2---:R-:W-:Y:S02]  /*11a90*/  HMMA.16816.F32.BF16 R8, R20.reuse, R12, R8 ;  /* 0x0000000c1408723c */ /* 0x044fe40000041808 */
[----:B------:R-:W-:Y:S06]  /*11aa0*/  MUFU.EX2 R103, R103 ;  /* 0x0000006700677308 */ /* 0x000fec0000000800 */
        /* <DEDUP_REMOVED lines=11> */
[----:B-----5:R-:W-:-:S05]  /*11b60*/  F2FP.BF16.F32.PACK_AB R23, R100, R105 ;  /* 0x000000696417723e */ /* 0x020fca00000010ff */
[----:B------:R-:W-:Y:S02]  /*11b70*/  MUFU.EX2 R97, R97 ;  /* 0x0000006100617308 */ /* 0x000fe40000000800 */
[C---:B----4-:R-:W-:Y:S06]  /*11b80*/  HMMA.16816.F32.BF16 R16, R20.reuse, R24, R16 ;  /* 0x000000181410723c */ /* 0x050fec0000041810 */
[----:B------:R-:W4:Y:S02]  /*11b90*/  MUFU.EX2 R92, R92 ;  /* 0x0000005c005c7308 */ /* 0x000f240000000800 */
        /* <DEDUP_REMOVED lines=8> */
[C---:B--2---:R-:W-:Y:S06]  /*11c20*/  HMMA.16816.F32.BF16 R8, R20.reuse, R12, R8 ;  /* 0x0000000c1408723c */ /* 0x044fec0000041808 */
[----:B------:R-:W-:Y:S02]  /*11c30*/  MUFU.EX2 R90, R90 ;  /* 0x0000005a005a7308 */ /* 0x000fe40000000800 */
[C---:B------:R-:W-:Y:S01]  /*11c40*/  HMMA.16816.F32.BF16 R144, R20.reuse, R14, R144 ;  /* 0x0000000e1490723c */ /* 0x040fe20000041890 */
[----:B------:R-:W2:Y:S05]  /*11c50*/  LDSM.16.MT88.4 R12, [R198+0x4800] ;  /* 0x00480000c60c783b */ /* 0x000eaa0000004200 */
        /* <DEDUP_REMOVED lines=20> */
[C---:B--2---:R-:W-:Y:S02]  /*11da0*/  HMMA.16816.F32.BF16 R8, R20.reuse, R12, R8 ;  /* 0x0000000c1408723c */ /* 0x044fe40000041808 */
[----:B------:R-:W-:Y:S06]  /*11db0*/  MUFU.EX2 R83, R83 ;  /* 0x0000005300537308 */ /* 0x000fec0000000800 */
[C---:B------:R-:W-:Y:S01]  /*11dc0*/  HMMA.16816.F32.BF16 R144, R20.reuse, R14, R144 ;  /* 0x0000000e1490723c */ /* 0x040fe20000041890 */
[----:B------:R-:W2:Y:S01]  /*11dd0*/  LDSM.16.MT88.4 R12, [R198+0x5000] ;  /* 0x00500000c60c783b */ /* 0x000ea20000004200 */
        /* <DEDUP_REMOVED lines=21> */
[C---:B--2---:R-:W-:Y:S06]  /*11f30*/  HMMA.16816.F32.BF16 R8, R20.reuse, R12, R8 ;  /* 0x0000000c1408723c */ /* 0x044fec0000041808 */
[----:B------:R-:W-:Y:S02]  /*11f40*/  MUFU.EX2 R77, R77 ;  /* 0x0000004d004d7308 */ /* 0x000fe40000000800 */
[C---:B------:R-:W-:Y:S01]  /*11f50*/  HMMA.16816.F32.BF16 R144, R20.reuse, R14, R144 ;  /* 0x0000000e1490723c */ /* 0x040fe20000041890 */
[----:B------:R-:W2:Y:S05]  /*11f60*/  LDSM.16.MT88.4 R12, [R198+0x5800] ;  /* 0x00580000c60c783b */ /* 0x000eaa0000004200 */
[----:B------:R-:W2:Y:S02]  /*11f70*/  MUFU.EX2 R72, R72 ;  /* 0x0000004800487308 */ /* 0x000ea40000000800 */
        /* <DEDUP_REMOVED lines=9> */
[C---:B----4-:R-:W-:Y:S01]  /*12010*/  HMMA.16816.F32.BF16 R16, R20.reuse, R24, R16 ;  /* 0x000000181410723c */ /* 0x050fe20000041810 */
[----:B------:R-:W-:Y:S07]  /*12020*/  MUFU.EX2 R166, R166 ;  /* 0x000000a600a67308 */ /* 0x000fee0000000800 */
[C---:B------:R-:W-:Y:S01]  /*12030*/  HMMA.16816.F32.BF16 R156, R20.reuse, R26, R156 ;  /* 0x0000001a149c723c */ /* 0x040fe2000004189c */
[----:B------:R-:W1:Y:S01]  /*12040*/  LDSM.16.MT88.4 R24, [R195+0x10000] ;  /* 0x01000000c318783b */ /* 0x000e620000004200 */
[----:B------:R-:W4:Y:S06]  /*12050*/  MUFU.EX2 R75, R75 ;  /* 0x0000004b004b7308 */ /* 0x000f2c0000000800 */
[C---:B-----5:R-:W-:Y:S02]  /*12060*/  HMMA.16816.F32.BF16 R4, R20.reuse, R36, R4 ;  /* 0x000000241404723c */ /* 0x060fe40000041804 */
[----:B------:R-:W-:Y:S06]  /*12070*/  MUFU.EX2 R70, R70 ;  /* 0x0000004600467308 */ /* 0x000fec0000000800 */
        /* <DEDUP_REMOVED lines=12> */
[----:B------:R-:W-:Y:S01]  /*12140*/  LDSM.16.MT88.4 R28, [R195+0x10800] ;  /* 0x01080000c31c783b */ /* 0x000fe20000004200 */
[----:B------:R-:W-:-:S02]  /*12150*/  F2FP.BF16.F32.PACK_AB R21, R72, R77 ;  /* 0x0000004d4815723e */ /* 0x000fc400000010ff */
[----:B------:R-:W-:Y:S02]  /*12160*/  F2FP.BF16.F32.PACK_AB R22, R74, R79 ;  /* 0x0000004f4a16723e */ /* 0x000fe400000010ff */
[----:B------:R-:W-:-:S07]  /*12170*/  F2FP.BF16.F32.PACK_AB R23, R68, R73 ;  /* 0x000000494417723e */ /* 0x000fce00000010ff */
[C---:B-1----:R-:W-:Y:S08]  /*12180*/  HMMA.16816.F32.BF16 R16, R20.reuse, R24, R16 ;  /* 0x000000181410723c */ /* 0x042ff00000041810 */
[C---:B------:R-:W-:Y:S01]  /*12190*/  HMMA.16816.F32.BF16 R156, R20.reuse, R26, R156 ;  /* 0x0000001a149c723c */ /* 0x040fe2000004189c */
[----:B------:R-:W1:Y:S07]  /*121a0*/  LDSM.16.MT88.4 R24, [R199+0x6000] ;  /* 0x00600000c718783b */ /* 0x000e6e0000004200 */
[----:B-----5:R-:W-:Y:S01]  /*121b0*/  HMMA.16816.F32.BF16 R136, R20, R38, R136 ;  /* 0x000000261488723c */ /* 0x020fe20000041888 */
[----:B------:R-:W-:Y:S01]  /*121c0*/  FADD.FTZ R39, R191, R192 ;  /* 0x000000c0bf277221 */ /* 0x000fe20000010000 */
[----:B------:R-:W-:-:S03]  /*121d0*/  FADD.FTZ R38, R140, R135 ;  /* 0x000000878c267221 */ /* 0x000fc60000010000 */
[----:B------:R-:W-:Y:S01]  /*121e0*/  FADD.FTZ R39, R190, R39 ;  /* 0x00000027be277221 */ /* 0x000fe20000010000 */
[----:B------:R-:W-:Y:S02]  /*121f0*/  FADD.FTZ R38, R141, R38 ;  /* 0x000000268d267221 */ /* 0x000fe40000010000 */
[C---:B------:R-:W-:Y:S01]  /*12200*/  HMMA.16816.F32.BF16 R4, R20.reuse, R36, R4 ;  /* 0x000000241404723c */ /* 0x040fe20000041804 */
[----:B------:R-:W-:Y:S01]  /*12210*/  FADD.FTZ R160, R160, R39 ;  /* 0x00000027a0a07221 */ /* 0x000fe20000010000 */
[--C-:B------:R-:W-:Y:S01]  /*12220*/  FFMA.FTZ R37, R64, UR4, -R188.reuse ;  /* 0x0000000440257c23 */ /* 0x100fe200080108bc */
[--C-:B------:R-:W-:Y:S01]  /*12230*/  FFMA.FTZ R36, R65, UR4, -R188.reuse ;  /* 0x0000000441247c23 */ /* 0x100fe200080108bc */
[----:B------:R-:W-:Y:S01]  /*12240*/  FFMA.FTZ R39, R66, UR4, -R188 ;  /* 0x0000000442277c23 */ /* 0x000fe200080108bc */
[----:B------:R-:W-:Y:S01]  /*12250*/  FADD.FTZ R161, R161, R160 ;  /* 0x000000a0a1a17221 */ /* 0x000fe20000010000 */
[----:B------:R-:W-:Y:S02]  /*12260*/  FADD.FTZ R57, R57, R38 ;  /* 0x0000002639397221 */ /* 0x000fe40000010000 */
[----:B------:R-:W3:Y:S01]  /*12270*/  MUFU.EX2 R37, R37 ;  /* 0x0000002500257308 */ /* 0x000ee20000000800 */
[----:B------:R-:W-:Y:S01]  /*12280*/  FADD.FTZ R132, R132, R161 ;  /* 0x000000a184847221 */ /* 0x000fe20000010000 */
[----:B--2---:R-:W-:Y:S01]  /*12290*/  HMMA.16816.F32.BF16 R8, R20, R12, R8 ;  /* 0x0000000c1408723c */ /* 0x004fe20000041808 */
[----:B------:R-:W-:-:S02]  /*122a0*/  FADD.FTZ R58, R58, R57 ;  /* 0x000000393a3a7221 */ /* 0x000fc40000010000 */
[----:B------:R-:W-:Y:S02]  /*122b0*/  FADD.FTZ R133, R133, R132 ;  /* 0x0000008485857221 */ /* 0x000fe40000010000 */
[----:B------:R-:W-:Y:S01]  /*122c0*/  FADD.FTZ R59, R59, R58 ;  /* 0x0000003a3b3b7221 */ /* 0x000fe20000010000 */
[----:B------:R-:W-:Y:S01]  /*122d0*/  MUFU.EX2 R36, R36 ;  /* 0x0000002400247308 */ /* 0x000fe20000000800 */
[----:B------:R-:W-:Y:S01]  /*122e0*/  FADD.FTZ R34, R34, R133 ;  /* 0x0000008522227221 */ /* 0x000fe20000010000 */
[C---:B------:R-:W-:Y:S01]  /*122f0*/  HMMA.16816.F32.BF16 R144, R20.reuse, R14, R144 ;  /* 0x0000000e1490723c */ /* 0x040fe20000041890 */
[----:B------:R-:W2:Y:S02]  /*12300*/  LDSM.16.MT88.4 R12, [R0+0x10800] ;  /* 0x01080000000c783b */ /* 0x000ea40000004200 */
[----:B------:R-:W-:Y:S01]  /*12310*/  FADD.FTZ R143, R143, R34 ;  /* 0x000000228f8f7221 */ /* 0x000fe20000010000 */
[----:B------:R-:W-:Y:S02]  /*12320*/  FFMA.FTZ R34, R174, UR4, -R193 ;  /* 0x00000004ae227c23 */ /* 0x000fe400080108c1 */
[----:B------:R-:W5:Y:S01]  /*12330*/  MUFU.EX2 R39, R39 ;  /* 0x0000002700277308 */ /* 0x000f620000000800 */
[----:B------:R-:W-:Y:S01]  /*12340*/  FADD.FTZ R38, R56, R143 ;  /* 0x0000008f38267221 */ /* 0x000fe20000010000 */
[----:B-1----:R-:W-:Y:S01]  /*12350*/  HMMA.16816.F32.BF16 R152, R20, R24, R152 ;  /* 0x000000181498723c */ /* 0x002fe20000041898 */
[----:B----4-:R-:W-:-:S02]  /*12360*/  F2FP.BF16.F32.PACK_AB R24, R75, R166 ;  /* 0x000000a64b18723e */ /* 0x010fc400000010ff */
[----:B---3--:R-:W-:Y:S01]  /*12370*/  F2FP.BF16.F32.PACK_AB R25, R37, R2 ;  /* 0x000000022519723e */ /* 0x008fe200000010ff */
[----:B------:R-:W-:Y:S01]  /*12380*/  FADD.FTZ R38, R35, R38 ;  /* 0x0000002623267221 */ /* 0x000fe20000010000 */
[----:B------:R-:W-:Y:S01]  /*12390*/  FADD.FTZ R35, R142, R59 ;  /* 0x0000003b8e237221 */ /* 0x000fe20000010000 */
[----:B------:R-:W-:Y:S02]  /*123a0*/  MUFU.EX2 R34, R34 ;  /* 0x0000002200227308 */ /* 0x000fe40000000800 */
[----:B------:R-:W-:Y:S01]  /*123b0*/  HMMA.16816.F32.BF16 R148, R20, R26, R148 ;  /* 0x0000001a1494723c */ /* 0x000fe20000041894 */
[----:B------:R-:W-:Y:S01]  /*123c0*/  F2FP.BF16.F32.PACK_AB R26, R71, R70 ;  /* 0x00000046471a723e */ /* 0x000fe200000010ff */
[----:B------:R-:W-:Y:S01]  /*123d0*/  FADD.FTZ R44, R44, R35 ;  /* 0x000000232c2c7221 */ /* 0x000fe20000010000 */
[----:B------:R-:W1:Y:S01]  /*123e0*/  LDSM.16.MT88.4 R20, [R198+0x6800] ;  /* 0x00680000c614783b */ /* 0x000e620000004200 */
[--C-:B------:R-:W-:Y:S02]  /*123f0*/  FFMA.FTZ R35, R180, UR4, -R193.reuse ;  /* 0x00000004b4237c23 */ /* 0x100fe400080108c1 */
[----:B------:R-:W-:Y:S01]  /*12400*/  FADD.FTZ R45, R45, R44 ;  /* 0x0000002c2d2d7221 */ /* 0x000fe20000010000 */
[----:B-----5:R-:W-:Y:S01]  /*12410*/  F2FP.BF16.F32.PACK_AB R27, R39, R36 ;  /* 0x00000024271b723e */ /* 0x020fe200000010ff */
[----:B------:R-:W-:-:S02]  /*12420*/  FFMA.FTZ R44, R179, UR4, -R193 ;  /* 0x00000004b32c7c23 */ /* 0x000fc400080108c1 */
[----:B------:R-:W-:Y:S01]  /*12430*/  FADD.FTZ R46, R46, R45 ;  /* 0x0000002d2e2e7221 */ /* 0x000fe20000010000 */
[----:B------:R-:W-:Y:S01]  /*12440*/  MUFU.EX2 R35, R35 ;  /* 0x0000002300237308 */ /* 0x000fe20000000800 */
[--C-:B------:R-:W-:Y:S02]  /*12450*/  FFMA.FTZ R45, R184, UR4, -R193.reuse ;  /* 0x00000004b82d7c23 */ /* 0x100fe400080108c1 */
[C---:B------:R-:W-:Y:S01]  /*12460*/  HMMA.16816.F32.BF16 R16, R24.reuse, R28, R16 ;  /* 0x0000001c1810723c */ /* 0x040fe20000041810 */
        /* <DEDUP_REMOVED lines=15> */
[C---:B--2---:R-:W-:Y:S01]  /*12560*/  HMMA.16816.F32.BF16 R4, R24.reuse, R12, R4 ;  /* 0x0000000c1804723c */ /* 0x044fe20000041804 */
[----:B------:R-:W-:Y:S01]  /*12570*/  FADD.FTZ R52, R52, R41 ;  /* 0x0000002934347221 */ /* 0x000fe20000010000 */
[----:B------:R-:W-:Y:S01]  /*12580*/  FADD.FTZ R62, R62, R49 ;  /* 0x000000313e3e7221 */ /* 0x000fe20000010000 */
[----:B------:R-:W-:Y:S01]  /*12590*/  FFMA.FTZ R41, R176, UR4, -R188 ;  /* 0x00000004b0297c23 */ /* 0x000fe200080108bc */
[----:B------:R-:W2:Y:S01]  /*125a0*/  MUFU.EX2 R33, R91 ;  /* 0x0000005b00217308 */ /* 0x000ea20000000800 */
[----:B------:R-:W-:Y:S01]  /*125b0*/  FADD.FTZ R53, R53, R52 ;  /* 0x0000003435357221 */ /* 0x000fe20000010000 */
[----:B------:R-:W-:Y:S01]  /*125c0*/  FADD.FTZ R131, R131, R62 ;  /* 0x0000003e83837221 */ /* 0x000fe20000010000 */
[----:B------:R-:W-:Y:S01]  /*125d0*/  FFMA.FTZ R47, R50, UR4, -R188 ;  /* 0x00000004322f7c23 */ /* 0x000fe200080108bc */
[----:B------:R-:W-:Y:S01]  /*125e0*/  HMMA.16816.F32.BF16 R136, R24, R14, R136 ;  /* 0x0000000e1888723c */ /* 0x000fe20000041888 */
[----:B------:R-:W-:Y:S01]  /*125f0*/  FADD.FTZ R12, R54, R53 ;  /* 0x00000035360c7221 */ /* 0x000fe20000010000 */
[----:B------:R-:W-:-:S02]  /*12600*/  FADD.FTZ R128, R128, R131 ;  /* 0x0000008380807221 */ /* 0x000fc40000010000 */
[----:B------:R-:W-:Y:S01]  /*12610*/  MUFU.EX2 R38, R38 ;  /* 0x0000002600267308 */ /* 0x000fe20000000800 */
[----:B------:R-:W-:Y:S01]  /*12620*/  FADD.FTZ R12, R55, R12 ;  /* 0x0000000c370c7221 */ /* 0x000fe20000010000 */
[----:B------:R-:W-:Y:S02]  /*12630*/  FADD.FTZ R129, R129, R128 ;  /* 0x0000008081817221 */ /* 0x000fe40000010000 */
[C---:B-1----:R-:W-:Y:S01]  /*12640*/  HMMA.16816.F32.BF16 R8, R24.reuse, R20, R8 ;  /* 0x000000141808723c */ /* 0x042fe20000041808 */
[----:B------:R-:W-:Y:S01]  /*12650*/  FADD.FTZ R61, R61, R12 ;  /* 0x0000000c3d3d7221 */ /* 0x000fe20000010000 */
[----:B------:R-:W-:Y:S01]  /*12660*/  FADD.FTZ R124, R124, R129 ;  /* 0x000000817c7c7221 */ /* 0x000fe20000010000 */
[----:B------:R-:W-:Y:S01]  /*12670*/  LDSM.16.MT88.4 R12, [R195+0x11000] ;  /* 0x01100000c30c783b */ /* 0x000fe20000004200 */
[----:B------:R-:W-:Y:S01]  /*12680*/  MUFU.EX2 R40, R40 ;  /* 0x0000002800287308 */ /* 0x000fe20000000800 */
[----:B------:R-:W-:Y:S01]  /*12690*/  FADD.FTZ R162, R162, R61 ;  /* 0x0000003da2a27221 */ /* 0x000fe20000010000 */
[----:B------:R-:W-:Y:S01]  /*126a0*/  FADD.FTZ R125, R125, R124 ;  /* 0x0000007c7d7d7221 */ /* 0x000fe20000010000 */
[----:B------:R-:W-:Y:S01]  /*126b0*/  LDSM.16.MT88.4 R192, [R195+0x11800] ;  /* 0x01180000c3c0783b */ /* 0x000fe20000004200 */
[----:B------:R-:W-:Y:S01]  /*126c0*/  HMMA.16816.F32.BF16 R144, R24, R22, R144 ;  /* 0x000000161890723c */ /* 0x000fe20000041890 */
[----:B------:R-:W-:Y:S01]  /*126d0*/  FADD.FTZ R63, R63, R162 ;  /* 0x000000a23f3f7221 */ /* 0x000fe20000010000 */
[----:B------:R-:W-:Y:S01]  /*126e0*/  FADD.FTZ R120, R120, R125 ;  /* 0x0000007d78787221 */ /* 0x000fe20000010000 */
[----:B------:R-:W1:Y:S01]  /*126f0*/  LDSM.16.MT88.4 R20, [R0+0x11000] ;  /* 0x011000000014783b */ /* 0x000e620000004200 */
[----:B------:R-:W4:Y:S01]  /*12700*/  MUFU.EX2 R41, R41 ;  /* 0x0000002900297308 */ /* 0x000f220000000800 */
[----:B------:R-:W-:Y:S01]  /*12710*/  FADD.FTZ R63, R164, R63 ;  /* 0x0000003fa43f7221 */ /* 0x000fe20000010000 */
[----:B------:R-:W-:-:S03]  /*12720*/  FADD.FTZ R121, R121, R120 ;  /* 0x0000007879797221 */ /* 0x000fc60000010000 */
        /* <DEDUP_REMOVED lines=9> */
[----:B------:R-:W3:Y:S01]  /*127c0*/  MUFU.EX2 R43, R43 ;  /* 0x0000002b002b7308 */ /* 0x000ee20000000800 */
[----:B------:R-:W-:Y:S01]  /*127d0*/  FADD.FTZ R123, R123, R126 ;  /* 0x0000007e7b7b7221 */ /* 0x000fe20000010000 */
[----:B------:R-:W-:Y:S01]  /*127e0*/  FADD.FTZ R113, R113, R112 ;  /* 0x0000007071717221 */ /* 0x000fe20000010000 */
[----:B--2---:R-:W-:Y:S01]  /*127f0*/  F2FP.BF16.F32.PACK_AB R24, R33, R34 ;  /* 0x000000222118723e */ /* 0x004fe200000010ff */
[----:B------:R-:W2:Y:S01]  /*12800*/  LDSM.16.MT88.4 R28, [R198+0x7000] ;  /* 0x00700000c61c783b */ /* 0x000ea20000004200 */
[----:B------:R-:W-:Y:S01]  /*12810*/  FADD.FTZ R122, R122, R123 ;  /* 0x0000007b7a7a7221 */ /* 0x000fe20000010000 */
[----:B------:R-:W-:Y:S01]  /*12820*/  FADD.FTZ R108, R108, R113 ;  /* 0x000000716c6c7221 */ /* 0x000fe20000010000 */
[----:B----4-:R-:W-:Y:S01]  /*12830*/  F2FP.BF16.F32.PACK_AB R25, R41, R40 ;  /* 0x000000282919723e */ /* 0x010fe200000010ff */
[----:B------:R-:W-:Y:S01]  /*12840*/  MUFU.EX2 R44, R44 ;  /* 0x0000002c002c7308 */ /* 0x000fe20000000800 */
[----:B------:R-:W-:Y:S01]  /*12850*/  FADD.FTZ R122, R163, R122 ;  /* 0x0000007aa37a7221 */ /* 0x000fe20000010000 */
[----:B------:R-:W-:Y:S01]  /*12860*/  FADD.FTZ R109, R109, R108 ;  /* 0x0000006c6d6d7221 */ /* 0x000fe20000010000 */
[----:B------:R-:W-:-:S02]  /*12870*/  F2FP.BF16.F32.PACK_AB R26, R38, R35 ;  /* 0x00000023261a723e */ /* 0x000fc400000010ff */
[----:B------:R-:W-:Y:S01]  /*12880*/  FADD.FTZ R119, R119, R122 ;  /* 0x0000007a77777221 */ /* 0x000fe20000010000 */
[----:B------:R-:W-:Y:S02]  /*12890*/  FADD.FTZ R104, R104, R109 ;  /* 0x0000006d68687221 */ /* 0x000fe40000010000 */
[----:B------:R-:W4:Y:S01]  /*128a0*/  MUFU.EX2 R45, R45 ;  /* 0x0000002d002d7308 */ /* 0x000f220000000800 */
[----:B------:R-:W-:Y:S01]  /*128b0*/  FADD.FTZ R114, R114, R119 ;  /* 0x0000007772727221 */ /* 0x000fe20000010000 */
[----:B---3--:R-:W-:Y:S01]  /*128c0*/  F2FP.BF16.F32.PACK_AB R27, R43, R42 ;  /* 0x0000002a2b1b723e */ /* 0x008fe200000010ff */
[----:B------:R-:W-:Y:S02]  /*128d0*/  FADD.FTZ R105, R105, R104 ;  /* 0x0000006869697221 */ /* 0x000fe40000010000 */
[----:B------:R-:W-:Y:S02]  /*128e0*/  FADD.FTZ R115, R115, R114 ;  /* 0x0000007273737221 */ /* 0x000fe40000010000 */
        /* <DEDUP_REMOVED lines=11> */
[----:B------:R-:W-:Y:S02]  /*129a0*/  FADD.FTZ R20, R106, R107 ;  /* 0x0000006b6a147221 */ /* 0x000fe40000010000 */
[----:B------:R-:W-:-:S02]  /*129b0*/  FADD.FTZ R92, R92, R97 ;  /* 0x000000615c5c7221 */ /* 0x000fc40000010000 */
[----:B------:R-:W-:Y:S01]  /*129c0*/  FADD.FTZ R20, R111, R20 ;  /* 0x000000146f147221 */ /* 0x000fe20000010000 */
[----:B------:R-:W-:Y:S01]  /*129d0*/  HMMA.16816.F32.BF16 R156, R24, R14, R156 ;  /* 0x0000000e189c723c */ /* 0x000fe2000004189c */
[----:B------:R-:W3:Y:S01]  /*129e0*/  LDSM.16.MT88.4 R12, [R199+0x7000] ;  /* 0x00700000c70c783b */ /* 0x000ee20000004200 */
[----:B------:R-:W-:Y:S01]  /*129f0*/  FADD.FTZ R93, R93, R92 ;  /* 0x0000005c5d5d7221 */ /* 0x000fe20000010000 */
[----:B------:R-:W-:-:S03]  /*12a00*/  FADD.FTZ R103, R103, R20 ;  /* 0x0000001467677221 */ /* 0x000fc60000010000 */
[----:B------:R-:W-:Y:S01]  /*12a10*/  FADD.FTZ R88, R88, R93 ;  /* 0x0000005d58587221 */ /* 0x000fe20000010000 */
[----:B------:R-:W-:Y:S01]  /*12a20*/  FADD.FTZ R98, R98, R103 ;  /* 0x0000006762627221 */ /* 0x000fe20000010000 */
[----:B------:R-:W-:Y:S01]  /*12a30*/  HMMA.16816.F32.BF16 R136, R24, R22, R136 ;  /* 0x000000161888723c */ /* 0x000fe20000041888 */
[----:B------:R5:W1:Y:S01]  /*12a40*/  LDSM.16.MT88.4 R20, [R0+0x11800] ;  /* 0x011800000014783b */ /* 0x000a620000004200 */
[----:B------:R-:W-:Y:S01]  /*12a50*/  FADD.FTZ R89, R89, R88 ;  /* 0x0000005859597221 */ /* 0x000fe20000010000 */
[----:B------:R-:W-:-:S03]  /*12a60*/  FADD.FTZ R99, R99, R98 ;  /* 0x0000006263637221 */ /* 0x000fc60000010000 */
[----:B------:R-:W-:Y:S01]  /*12a70*/  FADD.FTZ R84, R84, R89 ;  /* 0x0000005954547221 */ /* 0x000fe20000010000 */
[----:B------:R-:W-:Y:S01]  /*12a80*/  FADD.FTZ R94, R94, R99 ;  /* 0x000000635e5e7221 */ /* 0x000fe20000010000 */
[C---:B--2---:R-:W-:Y:S01]  /*12a90*/  HMMA.16816.F32.BF16 R8, R24.reuse, R28, R8 ;  /* 0x0000001c1808723c */ /* 0x044fe20000041808 */
[----:B------:R-:W-:Y:S01]  /*12aa0*/  FFMA.FTZ R28, R51, UR4, -R188 ;  /* 0x00000004331c7c23 */ /* 0x000fe200080108bc */
[----:B------:R-:W-:Y:S01]  /*12ab0*/  FADD.FTZ R85, R85, R84 ;  /* 0x0000005455557221 */ /* 0x000fe20000010000 */
[----:B------:R-:W-:Y:S01]  /*12ac0*/  FADD.FTZ R95, R95, R94 ;  /* 0x0000005e5f5f7221 */ /* 0x000fe20000010000 */
[----:B------:R-:W-:Y:S02]  /*12ad0*/  FFMA.FTZ R29, R48, UR4, -R188 ;  /* 0x00000004301d7c23 */ /* 0x000fe400080108bc */
        /* <DEDUP_REMOVED lines=8> */
[-C--:B-----5:R-:W-:Y:S01]  /*12b60*/  MOV R0, R183.reuse ;  /* 0x000000b700007202 */ /* 0x0a0fe20000000f00 */
[----:B------:R-:W2:Y:S01]  /*12b70*/  MUFU.EX2 R29, R29 ;  /* 0x0000001d001d7308 */ /* 0x000ea20000000800 */
[----:B------:R-:W-:Y:S01]  /*12b80*/  FADD.FTZ R77, R77, R76 ;  /* 0x0000004c4d4d7221 */ /* 0x000fe20000010000 */
[----:B------:R-:W-:Y:S01]  /*12b90*/  FADD.FTZ R86, R86, R3 ;  /* 0x0000000356567221 */ /* 0x000fe20000010000 */
[----:B------:R-:W-:Y:S02]  /*12ba0*/  @P1 MOV R0, R183 ;  /* 0x000000b700001202 */ /* 0x000fe40000000f00 */
[----:B------:R-:W-:Y:S01]  /*12bb0*/  FADD.FTZ R72, R72, R77 ;  /* 0x0000004d48487221 */ /* 0x000fe20000010000 */
[----:B------:R-:W-:Y:S01]  /*12bc0*/  FADD.FTZ R83, R83, R86 ;  /* 0x0000005653537221 */ /* 0x000fe20000010000 */
[----:B---3--:R-:W-:Y:S02]  /*12bd0*/  HMMA.16816.F32.BF16 R152, R24, R12, R152 ;  /* 0x0000000c1898723c */ /* 0x008fe40000041898 */
[----:B------:R-:W-:Y:S01]  /*12be0*/  FADD.FTZ R3, R73, R72 ;  /* 0x0000004849037221 */ /* 0x000fe20000010000 */
[----:B------:R-:W-:Y:S01]  /*12bf0*/  FADD.FTZ R82, R82, R83 ;  /* 0x0000005352527221 */ /* 0x000fe20000010000 */
[----:B----4-:R-:W-:-:S02]  /*12c00*/  F2FP.BF16.F32.PACK_AB R12, R45, R44 ;  /* 0x0000002c2d0c723e */ /* 0x010fc400000010ff */
[----:B------:R-:W-:Y:S01]  /*12c10*/  FADD.FTZ R3, R68, R3 ;  /* 0x0000000344037221 */ /* 0x000fe20000010000 */
[----:B------:R-:W-:Y:S01]  /*12c20*/  FADD.FTZ R82, R87, R82 ;  /* 0x0000005257527221 */ /* 0x000fe20000010000 */
[----:B-1----:R-:W-:Y:S01]  /*12c30*/  F2FP.BF16.F32.PACK_AB R13, R47, R32 ;  /* 0x000000202f0d723e */ /* 0x002fe200000010ff */
[----:B------:R-:W-:Y:S01]  /*12c40*/  HMMA.16816.F32.BF16 R148, R24, R14, R148 ;  /* 0x0000000e1894723c */ /* 0x000fe20000041894 */
[----:B------:R-:W1:Y:S01]  /*12c50*/  LDSM.16.MT88.4 R24, [R198+0x7800] ;  /* 0x00780000c618783b */ /* 0x000e620000004200 */
[----:B------:R-:W-:Y:S01]  /*12c60*/  FADD.FTZ R79, R79, R82 ;  /* 0x000000524f4f7221 */ /* 0x000fe20000010000 */
[----:B------:R-:W-:Y:S01]  /*12c70*/  FADD.FTZ R2, R2, R3 ;  /* 0x0000000302027221 */ /* 0x000fe20000010000 */
[----:B------:R-:W-:Y:S01]  /*12c80*/  F2FP.BF16.F32.PACK_AB R14, R241, R46 ;  /* 0x0000002ef10e723e */ /* 0x000fe200000010ff */
[----:B------:R-:W3:Y:S01]  /*12c90*/  LDSM.16.MT88.4 R196, [R199+0x7800] ;  /* 0x00780000c7c4783b */ /* 0x000ee20000004200 */
[----:B------:R-:W-:Y:S01]  /*12ca0*/  FADD.FTZ R79, R74, R79 ;  /* 0x0000004f4a4f7221 */ /* 0x000fe20000010000 */
[----:B------:R-:W-:Y:S01]  /*12cb0*/  FADD.FTZ R37, R37, R2 ;  /* 0x0000000225257221 */ /* 0x000fe20000010000 */
[----:B--2---:R-:W-:-:S02]  /*12cc0*/  F2FP.BF16.F32.PACK_AB R15, R29, R28 ;  /* 0x0000001c1d0f723e */ /* 0x004fc400000010ff */
        /* <DEDUP_REMOVED lines=27> */
[----:B------:R-:W-:-:S04]  /*12e80*/  FADD.FTZ R46, R46, R45 ;  /* 0x0000002d2e2e7221 */ /* 0x000fc80000010000 */
[----:B------:R-:W-:Y:S02]  /*12e90*/  FADD.FTZ R241, R241, R46 ;  /* 0x0000002ef1f17221 */ /* 0x000fe40000010000 */
[C---:B------:R-:W-:Y:S08]  /*12ea0*/  HMMA.16816.F32.BF16 R144, R12.reuse, R26, R144 ;  /* 0x0000001a0c90723c */ /* 0x040ff00000041890 */
[C---:B---3--:R-:W-:Y:S08]  /*12eb0*/  HMMA.16816.F32.BF16 R152, R12.reuse, R196, R152 ;  /* 0x000000c40c98723c */ /* 0x048ff00000041898 */
[----:B------:R-:W-:Y:S01]  /*12ec0*/  HMMA.16816.F32.BF16 R148, R12, R198, R148 ;  /* 0x000000c60c94723c */ /* 0x000fe20000041894 */
[----:B------:R-:W-:-:S04]  /*12ed0*/  NOP ;  /* 0x0000000000007918 */ /* 0x000fc80000000000 */
[----:B------:R-:W-:-:S15]  /*12ee0*/  BRA.U UP0, `(.L_x_3204) ;  /* 0x0000000100047547 */ /* 0x000fde000b800000 */
.L_x_3196:
[----:B------:R-:W-:-:S12]  /*12ef0*/  UIADD3 UR20, UPT, UPT, UR21, -0x1, URZ ;  /* 0xffffffff15147890 */ /* 0x000fd8000fffe0ff */
.L_x_3204:
[----:B------:R-:W-:-:S09]  /*12f00*/  UISETP.GE.AND UP0, UPT, UR20, UR16, UPT ;  /* 0x000000101400728c */ /* 0x000fd2000bf06270 */
[----:B------:R-:W-:Y:S05]  /*12f10*/  BRA.U !UP0, `(.L_x_3205) ;  /* 0x0000006908e87547 */ /* 0x000fea000b800000 */
[----:B------:R-:W1:Y:S01]  /*12f20*/  S2UR UR6, SR_CgaCtaId ;  /* 0x00000000000679c3 */ /* 0x000e620000008800 */
[----:B------:R-:W-:Y:S01]  /*12f30*/  UMOV UR10, 0x400 ;  /* 0x00000400000a7882 */ /* 0x000fe20000000000 */
[----:B------:R-:W-:Y:S01]  /*12f40*/  USHF.L.U32 UR14, UR20, 0x8, URZ ;  /* 0x00000008140e7899 */ /* 0x000fe200080006ff */
[----:B------:R-:W-:Y:S01]  /*12f50*/  LOP3.LUT R225, R208, R209, RZ, 0xfc, !PT ;  /* 0x000000d1d0e17212 */ /* 0x000fe200078efcff */
[----:B------:R-:W-:Y:S01]  /*12f60*/  UISETP.NE.U32.AND UP0, UPT, UR12, URZ, UPT ;  /* 0x000000ff0c00728c */ /* 0x000fe2000bf05070 */
[----:B------:R-:W-:Y:S01]  /*12f70*/  MOV R224, 0x20 ;  /* 0x0000002000e07802 */ /* 0x000fe20000000f00 */
[----:B------:R-:W-:Y:S01]  /*12f80*/  IMAD.MOV.U32 R165, RZ, RZ, R0 ;  /* 0x000000ffffa57224 */ /* 0x000fe200078e0000 */
[----:B------:R-:W2:Y:S01]  /*12f90*/  LDCU UR12, c[0x0][0x440] ;  /* 0x00008800ff0c77ac */ /* 0x000ea20008000800 */
[----:B------:R-:W3:Y:S01]  /*12fa0*/  S2UR UR15, SR_CgaCtaId ;  /* 0x00000000000f79c3 */ /* 0x000ee20000008800 */
[----:B------:R-:W-:Y:S01]  /*12fb0*/  IMAD.U32 R235, RZ, RZ, UR14 ;  /* 0x0000000effeb7e24 */ /* 0x000fe2000f8e00ff */
[----:B------:R-:W-:Y:S01]  /*12fc0*/  SEL R224, R224, 0xffffffe0, !P5 ;  /* 0xffffffe0e0e07807 */ /* 0x000fe20006800000 */
[----:B------:R-:W-:Y:S01]  /*12fd0*/  UISETP.NE.AND.EX UP0, UPT, UR13, URZ, UPT, UP0 ;  /* 0x000000ff0d00728c */ /* 0x000fe2000bf05300 */
[----:B------:R-:W-:Y:S01]  /*12fe0*/  IMAD.MOV.U32 R3, RZ, RZ, R2 ;  /* 0x000000ffff037224 */ /* 0x000fe200078e0002 */
[----:B------:R-:W-:Y:S01]  /*12ff0*/  UIADD3 UR13, UPT, UPT, UR20, 0x1, URZ ;  /* 0x00000001140d7890 */ /* 0x000fe2000fffe0ff */
[----:B------:R-:W-:Y:S01]  /*13000*/  LOP3.LUT R235, R235, 0x80, R178, 0xfe, !PT ;  /* 0x00000080ebeb7812 */ /* 0x000fe200078efeb2 */
[----:B------:R-:W-:Y:S01]  /*13010*/  IMAD.MOV.U32 R238, RZ, RZ, RZ ;  /* 0x000000ffffee7224 */ /* 0x000fe200078e00ff */
[----:B------:R-:W-:Y:S01]  /*13020*/  UMOV UR20, 0x400 ;  /* 0x0000040000147882 */ /* 0x000fe20000000000 */
[----:B------:R-:W-:Y:S01]  /*13030*/  PLOP3.LUT P3, PT, PT, PT, UP0, 0x80, 0x8 ;  /* 0x000000000008781c */ /* 0x000fe20003f6f008 */
[----:B------:R-:W4:Y:S01]  /*13040*/  LDCU UR4, c[0x0][0x45c] ;  /* 0x00008b80ff0477ac */ /* 0x000f220008000800 */
[----:B------:R-:W2:Y:S01]  /*13050*/  LDCU.64 UR8, c[0x0][0x3a0] ;  /* 0x00007400ff0877ac */ /* 0x000ea20008000a00 */
[----:B-1----:R-:W-:Y:S01]  /*13060*/  ULEA UR6, UR6, UR10, 0x18 ;  /* 0x0000000a06067291 */ /* 0x002fe2000f8ec0ff */
[----:B------:R-:W1:Y:S05]  /*13070*/  LDCU.64 UR10, c[0x0][0x3a8] ;  /* 0x00007500ff0a77ac */ /* 0x000e6a0008000a00 */
[----:B------:R-:W-:Y:S01]  /*13080*/  LEA R225, R225, UR6, 0x1 ;  /* 0x00000006e1e17c11 */ /* 0x000fe2000f8e08ff */
[----:B------:R-:W-:-:S02]  /*13090*/  UIADD3 UR14, UPT, UPT, UR14, 0x100, URZ ;  /* 0x000001000e0e7890 */ /* 0x000fc4000fffe0ff */
[----:B---3--:R-:W-:Y:S01]  /*130a0*/  ULEA UR6, UR15, UR20, 0x18 ;  /* 0x000000140f067291 */ /* 0x008fe2000f8ec0ff */
[----:B------:R-:W-:Y:S01]  /*130b0*/  IADD3 R224, PT, PT, R224, R225, RZ ;  /* 0x000000e1e0e07210 */ /* 0x000fe20007ffe0ff */
[C---:B------:R-:W-:Y:S01]  /*130c0*/  VIADD R240, R225.reuse, 0xa040 ;  /* 0x0000a040e1f07836 */ /* 0x040fe20000000000 */
[----:B----4-:R-:W-:-:S09]  /*130d0*/  IADD3 R239, PT, PT, R225, 0xa000, RZ ;  /* 0x0000a000e1ef7810 */ /* 0x010fd20007ffe0ff */
.L_x_3209:
[----:B------:R-:W-:Y:S01]  /*130e0*/  @!P3 IADD3 R7, P0, PT, RZ, -R238, RZ ;  /* 0x800000eeff07b210 */ /* 0x000fe20007f1e0ff */
[----:B------:R-:W3:Y:S01]  /*130f0*/  S2R R227, SR_TID.X ;  /* 0x0000000000e37919 */ /* 0x000ee20000002100 */
[----:B------:R-:W4:Y:S01]  /*13100*/  @!P3 LDC R40, c[0x0][0x3c0] ;  /* 0x0000f000ff28bb82 */ /* 0x000f220000000800 */
[----:B------:R-:W-:Y:S07]  /*13110*/  DEPBAR.LE SB0, 0x0 ;  /* 0x000080000000791a */ /* 0x000fee0000000000 */
[----:B------:R-:W1:Y:S08]  /*13120*/  LDC R43, c[0x0][0x3c4] ;  /* 0x0000f100ff2b7b82 */ /* 0x000e700000000800 */
[----:B------:R-:W-:Y:S01]  /*13130*/  BAR.SYNC.DEFER_BLOCKING 0x0 ;  /* 0x0000000000007b1d */ /* 0x000fe20000010000 */
[----:B------:R-:W-:Y:S01]  /*13140*/  IMAD.MOV.U32 R4, RZ, RZ, R234 ;  /* 0x000000ffff047224 */ /* 0x000fe200078e00ea */
[C---:B---3--:R-:W-:Y:S01]  /*13150*/  LOP3.LUT R243, R227.reuse, 0x38, RZ, 0xc0, !PT ;  /* 0x00000038e3f37812 */ /* 0x048fe200078ec0ff */
[----:B----4-:R-:W-:Y:S01]  /*13160*/  @!P3 IMAD.SHL.U32 R6, R40, 0x100, RZ ;  /* 0x000001002806b824 */ /* 0x010fe200078e00ff */
        /* <DEDUP_REMOVED lines=16> */
[----:B-1----:R-:W-:Y:S06]  /*13270*/  @!P3 BRA `(.L_x_3206) ;  /* 0x0000000000f8b947 */ /* 0x002fec0003800000 */
        /* <DEDUP_REMOVED lines=31> */
[----:B------:R-:W-:Y:S04]  /*13470*/  LOP3.LUT R5, R0, UR15, RZ, 0x3c, !PT ;  /* 0x0000000f00057c12 */ /* 0x000fe8000f8e3cff */
[----:B------:R-:W-:Y:S02]  /*13480*/  ISETP.GE.AND P0, PT, R5, RZ, PT ;  /* 0x000000ff0500720c */ /* 0x000fe40003f06270 */
[----:B------:R-:W-:Y:S03]  /*13490*/  LOP3.LUT R5, RZ, R0, RZ, 0x33, !PT ;  /* 0x00000000ff057212 */ /* 0x000fe600078e33ff */
[----:B------:R-:W-:Y:S02]  /*134a0*/  @P5 IADD3 R10, PT, PT, R10, 0x1, RZ ;  /* 0x000000010a0a5810 */ /* 0x000fe40007ffe0ff */
[----:B------:R-:W-:Y:S01]  /*134b0*/  @P6 VIADD R11, R11, 0x1 ;  /* 0x000000010b0b6836 */ /* 0x000fe20000000000 */
[----:B------:R-:W-:Y:S04]  /*134c0*/  ISETP.NE.AND P5, PT, R0, RZ, PT ;  /* 0x000000ff0000720c */ /* 0x000fe80003fa5270 */
        /* <DEDUP_REMOVED lines=9> */
[----:B------:R-:W3:Y:S02]  /*13560*/  LDG.E R5, desc[UR18][R12.64] ;  /* 0x000000120c057981 */ /* 0x000ee4000c1e1900 */
        /* <DEDUP_REMOVED lines=8> */
[C---:B------:R-:W-:Y:S01]  /*135f0*/  IMAD.WIDE.U32 R8, R5.reuse, UR10, R8 ;  /* 0x0000000a05087c25 */ /* 0x040fe2000f8e0008 */
[----:B------:R-:W-:Y:S02]  /*13600*/  SHF.R.S32.HI R6, RZ, 0x1f, R5 ;  /* 0x0000001fff067819 */ /* 0x000fe40000011405 */
[----:B------:R-:W-:Y:S03]  /*13610*/  LEA R234, P0, R8, R4, 0x1 ;  /* 0x0000000408ea7211 */ /* 0x000fe600078008ff */
[----:B------:R-:W-:Y:S04]  /*13620*/  IMAD R6, R6, UR10, RZ ;  /* 0x0000000a06067c24 */ /* 0x000fe8000f8e02ff */
[----:B------:R-:W-:Y:S04]  /*13630*/  IMAD R6, R5, UR11, R6 ;  /* 0x0000000b05067c24 */ /* 0x000fe8000f8e0206 */
[----:B------:R-:W-:Y:S05]  /*13640*/  IMAD.IADD R231, R9, 0x1, R6 ;  /* 0x0000000109e77824 */ /* 0x000fea00078e0206 */
[----:B------:R-:W-:Y:S07]  /*13650*/  LEA.HI.X R231, R8, R2, R231, 0x1, P0 ;  /* 0x0000000208e77211 */ /* 0x000fee00000f0ce7 */
.L_x_3206:
[C---:B------:R-:W-:Y:S01]  /*13660*/  IMAD.SHL.U32 R57, R40.reuse, 0x20, RZ ;  /* 0x0000002028397824 */ /* 0x040fe200078e00ff */
[-C--:B------:R-:W-:Y:S01]  /*13670*/  @!P2 MOV R230, R234.reuse ;  /* 0x000000ea00e6a202 */ /* 0x080fe20000000f00 */
[----:B------:R-:W-:Y:S01]  /*13680*/  @!P1 IMAD R45, R43, 0x60, RZ ;  /* 0x000000602b2d9824 */ /* 0x000fe200078e02ff */
[----:B------:R-:W-:Y:S01]  /*13690*/  LEA R243, R243, UR6, 0x1 ;  /* 0x00000006f3f37c11 */ /* 0x000fe2000f8e08ff */
[----:B------:R-:W-:Y:S01]  /*136a0*/  @!P1 IMAD R44, R43, 0xa0, RZ ;  /* 0x000000a02b2c9824 */ /* 0x000fe200078e02ff */
[----:B------:R-:W-:Y:S01]  /*136b0*/  IADD3 R46, P0, PT, R57, R234, RZ ;  /* 0x000000ea392e7210 */ /* 0x000fe20007f1e0ff */
[----:B------:R-:W-:Y:S01]  /*136c0*/  UIADD3 UR13, UPT, UPT, UR13, -0x1, URZ ;  /* 0xffffffff0d0d7890 */ /* 0x000fe2000fffe0ff */
[----:B------:R-:W-:Y:S01]  /*136d0*/  SHF.L.U64.HI R41, R40, 0x5, R43 ;  /* 0x0000000528297819 */ /* 0x000fe2000001022b */
[----:B------:R-:W-:Y:S01]  /*136e0*/  @!PT LDS RZ, [RZ] ;  /* 0x00000000fffff984 */ /* 0x000fe20000000800 */
[----:B------:R-:W-:Y:S01]  /*136f0*/  @!PT LDS RZ, [RZ] ;  /* 0x00000000fffff984 */ /* 0x000fe20000000800 */
[----:B------:R-:W-:Y:S01]  /*13700*/  @!PT LDS RZ, [RZ] ;  /* 0x00000000fffff984 */ /* 0x000fe20000000800 */
[----:B------:R-:W-:Y:S01]  /*13710*/  @!P2 LDGSTS.E.BYPASS.LTC128B.128 [R243+0xa000], desc[UR18][R230.64] ;  /* 0x0a000000e6f3afae */ /* 0x000fe2000b981a12 */
[----:B------:R-:W-:Y:S01]  /*13720*/  @!P1 IADD3 R56, P6, PT, R46, R57, RZ ;  /* 0x000000392e389210 */ /* 0x000fe20007fde0ff */
[----:B------:R-:W-:Y:S01]  /*13730*/  UISETP.GT.AND UP0, UPT, UR13, UR16, UPT ;  /* 0x000000100d00728c */ /* 0x000fe2000bf04270 */
[CC--:B------:R-:W-:Y:S01]  /*13740*/  @!P1 LEA R62, P5, R40.reuse, R46.reuse, 0x6 ;  /* 0x0000002e283e9211 */ /* 0x0c0fe200078a30ff */
[----:B------:R-:W-:Y:S01]  /*13750*/  IMAD.X R47, R41, 0x1, R231, P0 ;  /* 0x00000001292f7824 */ /* 0x000fe200000e06e7 */
[----:B------:R-:W-:Y:S01]  /*13760*/  @P2 STS.128 [R243+0xa000], RZ ;  /* 0x00a000fff3002388 */ /* 0x000fe20000000c00 */
[-C--:B------:R-:W-:Y:S02]  /*13770*/  @!P1 MOV R66, R46.reuse ;  /* 0x0000002e00429202 */ /* 0x080fe40000000f00 */
[----:B------:R-:W-:Y:S02]  /*13780*/  @!P1 IMAD.X R57, R47, 0x1, R41, P6 ;  /* 0x000000012f399824 */ /* 0x000fe400030e0629 */
[----:B------:R-:W-:Y:S01]  /*13790*/  @P1 STS.128 [R243+0xa800], RZ ;  /* 0x00a800fff3001388 */ /* 0x000fe20000000c00 */
[----:B------:R-:W-:Y:S01]  /*137a0*/  @!P1 IMAD.MOV.U32 R67, RZ, RZ, R47 ;  /* 0x000000ffff439224 */ /* 0x000fe200078e002f */
[C---:B------:R-:W-:Y:S01]  /*137b0*/  @!P1 LEA.HI.X R63, R40.reuse, R47, R43, 0x6, P5 ;  /* 0x0000002f283f9211 */ /* 0x040fe200028f342b */
[----:B------:R-:W-:Y:S02]  /*137c0*/  @!P1 IMAD.MOV.U32 R69, RZ, RZ, R47 ;  /* 0x000000ffff459224 */ /* 0x000fe400078e002f */
[----:B------:R-:W-:Y:S01]  /*137d0*/  @!PT LDS RZ, [RZ] ;  /* 0x00000000fffff984 */ /* 0x000fe20000000800 */
[----:B------:R-:W-:Y:S01]  /*137e0*/  @!PT LDS RZ, [RZ] ;  /* 0x00000000fffff984 */ /* 0x000fe20000000800 */
[----:B------:R-:W-:Y:S01]  /*137f0*/  @!PT LDS RZ, [RZ] ;  /* 0x00000000fffff984 */ /* 0x000fe20000000800 */
[----:B------:R1:W-:Y:S01]  /*13800*/  @!P1 LDGSTS.E.BYPASS.LTC128B.128 [R243+0xa800], desc[UR18][R46.64] ;  /* 0x0a8000002ef39fae */ /* 0x0003e2000b981a12 */
[C---:B------:R-:W-:Y:S01]  /*13810*/  @!P1 IMAD.WIDE.U32 R66, R40.reuse, 0x60, R66 ;  /* 0x0000006028429825 */ /* 0x040fe200078e0042 */
[CC--:B------:R-:W-:Y:S03]  /*13820*/  @!P1 LEA R60, P4, R40.reuse, R46.reuse, 0x7 ;  /* 0x0000002e283c9211 */ /* 0x0c0fe600078838ff */
[----:B------:R-:W-:Y:S01]  /*13830*/  @P1 STS.128 [R243+0xb000], RZ ;  /* 0x00b000fff3001388 */ /* 0x000fe20000000c00 */
[-C--:B------:R-:W-:Y:S01]  /*13840*/  @!P1 MOV R68, R46.reuse ;  /* 0x0000002e00449202 */ /* 0x080fe20000000f00 */
[----:B------:R-:W-:Y:S01]  /*13850*/  @!P1 IMAD.MOV.U32 R71, RZ, RZ, R47 ;  /* 0x000000ffff479224 */ /* 0x000fe200078e002f */
[----:B------:R-:W-:Y:S02]  /*13860*/  @!P1 IADD3 R67, PT, PT, R45, R67, RZ ;  /* 0x000000432d439210 */ /* 0x000fe40007ffe0ff */
[----:B------:R-:W-:Y:S01]  /*13870*/  @!PT LDS RZ, [RZ] ;  /* 0x00000000fffff984 */ /* 0x000fe20000000800 */
[----:B------:R-:W-:Y:S01]  /*13880*/  @!PT LDS RZ, [RZ] ;  /* 0x00000000fffff984 */ /* 0x000fe20000000800 */
[----:B------:R-:W-:Y:S01]  /*13890*/  @!PT LDS RZ, [RZ] ;  /* 0x00000000fffff984 */ /* 0x000fe20000000800 */
[----:B------:R2:W-:Y:S01]  /*138a0*/  @!P1 LDGSTS.E.BYPASS.LTC128B.128 [R243+0xb000], desc[UR18][R56.64] ;  /* 0x0b00000038f39fae */ /* 0x0005e2000b981a12 */
[C---:B------:R-:W-:Y:S01]  /*138b0*/  @!P1 LEA.HI.X R61, R40.reuse, R47, R43, 0x7, P4 ;  /* 0x0000002f283d9211 */ /* 0x040fe200020f3c2b */
[----:B------:R-:W-:Y:S01]  /*138c0*/  @!P1 IMAD.WIDE.U32 R68, R40, 0xa0, R68 ;  /* 0x000000a028449825 */ /* 0x000fe200078e0044 */
[-C--:B------:R-:W-:Y:S02]  /*138d0*/  @!P1 MOV R70, R46.reuse ;  /* 0x0000002e00469202 */ /* 0x080fe40000000f00 */
[----:B------:R-:W-:Y:S01]  /*138e0*/  @P1 STS.128 [R243+0xb800], RZ ;  /* 0x00b800fff3001388 */ /* 0x000fe20000000c00 */
[----:B------:R-:W-:Y:S01]  /*138f0*/  LOP3.LUT R228, R42, 0x7c00, RZ, 0xc0, !PT ;  /* 0x00007c002ae47812 */ /* 0x000fe200078ec0ff */
[----:B------:R-:W-:Y:S01]  /*13900*/  @!P1 IMAD.IADD R69, R44, 0x1, R69 ;  /* 0x000000012c459824 */ /* 0x000fe200078e0245 */
[-C--:B------:R-:W-:Y:S02]  /*13910*/  @!P1 MOV R72, R46.reuse ;  /* 0x0000002e00489202 */ /* 0x080fe40000000f00 */
[----:B------:R-:W-:Y:S01]  /*13920*/  @!PT LDS RZ, [RZ] ;  /* 0x00000000fffff984 */ /* 0x000fe20000000800 */
[----:B------:R-:W-:Y:S01]  /*13930*/  @!PT LDS RZ, [RZ] ;  /* 0x00000000fffff984 */ /* 0x000fe20000000800 */
[----:B------:R-:W-:Y:S01]  /*13940*/  @!PT LDS RZ, [RZ] ;  /* 0x00000000fffff984 */ /* 0x000fe20000000800 */
[----:B------:R-:W-:Y:S01]  /*13950*/  @!P1 LDGSTS.E.BYPASS.LTC128B.128 [R243+0xb800], desc[UR18][R62.64] ;  /* 0x0b8000003ef39fae */ /* 0x000fe2000b981a12 */
[C---:B------:R-:W-:Y:S01]  /*13960*/  @!P1 IMAD.WIDE.U32 R70, R40.reuse, 0xc0, R70 ;  /* 0x000000c028469825 */ /* 0x040fe200078e0046 */
[-C--:B------:R-:W-:Y:S03]  /*13970*/  @!P1 LEA R58, P0, R40, R46.reuse, 0x8 ;  /* 0x0000002e283a9211 */ /* 0x080fe600078040ff */
[----:B------:R-:W-:Y:S01]  /*13980*/  @P1 STS.128 [R243+0xc000], RZ ;  /* 0x00c000fff3001388 */ /* 0x000fe20000000c00 */
[C---:B------:R-:W-:Y:S01]  /*13990*/  @!P1 IMAD R42, R43.reuse, 0xc0, RZ ;  /* 0x000000c02b2a9824 */ /* 0x040fe200078e02ff */
[-C--:B------:R-:W-:Y:S01]  /*139a0*/  @!P1 MOV R54, R46.reuse ;  /* 0x0000002e00369202 */ /* 0x080fe20000000f00 */
[----:B------:R-:W-:Y:S02]  /*139b0*/  @!P1 IMAD.MOV.U32 R73, RZ, RZ, R47 ;  /* 0x000000ffff499224 */ /* 0x000fe400078e002f */
[----:B------:R-:W-:Y:S01]  /*139c0*/  @!PT LDS RZ, [RZ] ;  /* 0x00000000fffff984 */ /* 0x000fe20000000800 */
[----:B------:R-:W-:Y:S01]  /*139d0*/  @!PT LDS RZ, [RZ] ;  /* 0x00000000fffff984 */ /* 0x000fe20000000800 */
[----:B------:R-:W-:Y:S01]  /*139e0*/  @!PT LDS RZ, [RZ] ;  /* 0x00000000fffff984 */ /* 0x000fe20000000800 */
[----:B------:R-:W-:Y:S01]  /*139f0*/  @!P1 LDGSTS.E.BYPASS.LTC128B.128 [R243+0xc000], desc[UR18][R66.64] ;  /* 0x0c00000042f39fae */ /* 0x000fe2000b981a12 */
[----:B------:R-:W-:Y:S01]  /*13a00*/  @!P1 IMAD R41, R43, 0xe0, RZ ;  /* 0x000000e02b299824 */ /* 0x000fe200078e02ff */
[----:B------:R-:W-:Y:S01]  /*13a10*/  @!P1 IADD3 R71, PT, PT, R42, R71, RZ ;  /* 0x000000472a479210 */ /* 0x000fe20007ffe0ff */
[C---:B------:R-:W-:Y:S02]  /*13a20*/  @!P1 IMAD.WIDE.U32 R72, R40.reuse, 0xe0, R72 ;  /* 0x000000e028489825 */ /* 0x040fe400078e0048 */
[----:B------:R-:W-:Y:S01]  /*13a30*/  @P1 STS.128 [R243+0xc800], RZ ;  /* 0x00c800fff3001388 */ /* 0x000fe20000000c00 */
[-C--:B------:R-:W-:Y:S01]  /*13a40*/  @!P1 MOV R52, R46.reuse ;  /* 0x0000002e00349202 */ /* 0x080fe20000000f00 */
[----:B------:R-:W-:Y:S03]  /*13a50*/  @!P1 IMAD.IADD R73, R41, 0x1, R73 ;  /* 0x0000000129499824 */ /* 0x000fe600078e0249 */
[----:B------:R-:W-:Y:S01]  /*13a60*/  @!PT LDS RZ, [RZ] ;  /* 0x00000000fffff984 */ /* 0x000fe20000000800 */
[----:B------:R-:W-:Y:S01]  /*13a70*/  @!PT LDS RZ, [RZ] ;  /* 0x00000000fffff984 */ /* 0x000fe20000000800 */
[----:B------:R-:W-:Y:S01]  /*13a80*/  @!PT LDS RZ, [RZ] ;  /* 0x00000000fffff984 */ /* 0x000fe20000000800 */
[----:B------:R-:W-:Y:S01]  /*13a90*/  @!P1 LDGSTS.E.BYPASS.LTC128B.128 [R243+0xc800], desc[UR18][R60.64] ;  /* 0x0c8000003cf39fae */ /* 0x000fe2000b981a12 */
[-C--:B------:R-:W-:Y:S01]  /*13aa0*/  @!P1 MOV R50, R46.reuse ;  /* 0x0000002e00329202 */ /* 0x080fe20000000f00 */
[--C-:B------:R-:W-:Y:S01]  /*13ab0*/  @!P1 IMAD.MOV.U32 R55, RZ, RZ, R47.reuse ;  /* 0x000000ffff379224 */ /* 0x100fe200078e002f */
[-C--:B------:R-:W-:Y:S02]  /*13ac0*/  @!P1 MOV R48, R46.reuse ;  /* 0x0000002e00309202 */ /* 0x080fe40000000f00 */
[----:B------:R-:W-:Y:S01]  /*13ad0*/  @P1 STS.128 [R243+0xd000], RZ ;  /* 0x00d000fff3001388 */ /* 0x000fe20000000c00 */
[----:B------:R-:W-:Y:S01]  /*13ae0*/  @!P1 MOV R64, R46 ;  /* 0x0000002e00409202 */ /* 0x000fe20000000f00 */
[----:B------:R-:W-:Y:S01]  /*13af0*/  @!P1 IMAD.MOV.U32 R53, RZ, RZ, R47 ;  /* 0x000000ffff359224 */ /* 0x000fe200078e002f */
        /* <DEDUP_REMOVED lines=19> */
[----:B------:R-:W-:Y:S01]  /*13c30*/  LOP3.LUT R167, R228, 0x200, R167, 0xf8, !PT ;  /* 0x00000200e4a77812 */ /* 0x000fe200078ef8a7 */
[----:B------:R-:W-:Y:S03]  /*13c40*/  @!P1 IMAD.WIDE.U32 R48, R40, 0x180, R48 ;  /* 0x0000018028309825 */ /* 0x000fe600078e0030 */
[----:B------:R-:W-:Y:S01]  /*13c50*/  @!PT LDS RZ, [RZ] ;  /* 0x00000000fffff984 */ /* 0x000fe20000000800 */
[----:B------:R-:W-:Y:S01]  /*13c60*/  @!PT LDS RZ, [RZ] ;  /* 0x00000000fffff984 */ /* 0x000fe20000000800 */
[----:B------:R-:W-:Y:S01]  /*13c70*/  @!PT LDS RZ, [RZ] ;  /* 0x00000000fffff984 */ /* 0x000fe20000000800 */
[----:B------:R-:W-:Y:S01]  /*13c80*/  @!P1 LDGSTS.E.BYPASS.LTC128B.128 [R243+0xe000], desc[UR18][R72.64] ;  /* 0x0e00000048f39fae */ /* 0x000fe2000b981a12 */
[----:B------:R-:W-:Y:S01]  /*13c90*/  LOP3.LUT R169, R164, 0x8, R227, 0x78, !PT ;  /* 0x00000008a4a97812 */ /* 0x000fe200078e78e3 */
[C---:B-1----:R-:W-:Y:S03]  /*13ca0*/  @!P1 IMAD.WIDE.U32 R46, R40.reuse, 0x1a0, R46 ;  /* 0x000001a0282e9825 */ /* 0x042fe600078e002e */
[----:B------:R-:W-:Y:S01]  /*13cb0*/  @P1 STS.128 [R243+0xe800], RZ ;  /* 0x00e800fff3001388 */ /* 0x000fe20000000c00 */
[----:B------:R-:W-:Y:S01]  /*13cc0*/  LOP3.LUT R167, R167, R164, R0, 0xf6, !PT ;  /* 0x000000a4a7a77212 */ /* 0x000fe200078ef600 */
[C---:B------:R-:W-:Y:S03]  /*13cd0*/  @!P1 IMAD.WIDE.U32 R64, R40.reuse, 0x1c0, R64 ;  /* 0x000001c028409825 */ /* 0x040fe600078e0040 */
[----:B------:R-:W-:Y:S01]  /*13ce0*/  @!PT LDS RZ, [RZ] ;  /* 0x00000000fffff984 */ /* 0x000fe20000000800 */
[----:B------:R-:W-:Y:S01]  /*13cf0*/  @!PT LDS RZ, [RZ] ;  /* 0x00000000fffff984 */ /* 0x000fe20000000800 */
[----:B------:R-:W-:Y:S01]  /*13d00*/  @!PT LDS RZ, [RZ] ;  /* 0x00000000fffff984 */ /* 0x000fe20000000800 */
[----:B------:R-:W-:Y:S01]  /*13d10*/  @!P1 LDGSTS.E.BYPASS.LTC128B.128 [R243+0xe800], desc[UR18][R58.64] ;  /* 0x0e8000003af39fae */ /* 0x000fe2000b981a12 */
[----:B------:R-:W-:Y:S01]  /*13d20*/  LEA R2, R169, R2, 0x1 ;  /* 0x00000002a9027211 */ /* 0x000fe200078e08ff */
[----:B------:R-:W-:Y:S03]  /*13d30*/  @!P1 IMAD.WIDE.U32 R54, R40, 0x120, R54 ;  /* 0x0000012028369825 */ /* 0x000fe600078e0036 */
[----:B------:R-:W-:Y:S01]  /*13d40*/  @P1 STS.128 [R243+0xf000], RZ ;  /* 0x00f000fff3001388 */ /* 0x000fe20000000c00 */
[----:B------:R-:W-:Y:S01]  /*13d50*/  LEA R167, R167, UR6, 0x1 ;  /* 0x00000006a7a77c11 */ /* 0x000fe2000f8e08ff */
        /* <DEDUP_REMOVED lines=21> */
[----:B------:R-:W-:Y:S02]  /*13eb0*/  IMAD.MOV.U32 R230, RZ, RZ, 0x20 ;  /* 0x00000020ffe67424 */ /* 0x000fe400078e00ff */
[----:B------:R-:W-:Y:S01]  /*13ec0*/  @P1 STS.128 [R243+0x10000], RZ ;  /* 0x010000fff3001388 */ /* 0x000fe20000000c00 */
[----:B------:R-:W-:Y:S04]  /*13ed0*/  @!P1 IADD3 R65, PT, PT, R43, R65, RZ ;  /* 0x000000412b419210 */ /* 0x000fe80007ffe0ff */
[----:B------:R-:W-:Y:S01]  /*13ee0*/  @!PT LDS RZ, [RZ] ;  /* 0x00000000fffff984 */ /* 0x000fe20000000800 */
[----:B------:R-:W-:Y:S01]  /*13ef0*/  @!PT LDS RZ, [RZ] ;  /* 0x00000000fffff984 */ /* 0x000fe20000000800 */
[----:B------:R-:W-:Y:S01]  /*13f00*/  @!PT LDS RZ, [RZ] ;  /* 0x00000000fffff984 */ /* 0x000fe20000000800 */
[----:B------:R-:W-:Y:S01]  /*13f10*/  @!P1 LDGSTS.E.BYPASS.LTC128B.128 [R243+0x10000], desc[UR18][R50.64] ;  /* 0x1000000032f39fae */ /* 0x000fe2000b981a12 */
[----:B------:R-:W-:Y:S02]  /*13f20*/  SEL R230, R230, 0xffffffe0, !P0 ;  /* 0xffffffe0e6e67807 */ /* 0x000fe40004000000 */
[----:B------:R-:W-:Y:S02]  /*13f30*/  LOP3.LUT P0, RZ, R227, 0x4, RZ, 0xc0, !PT ;  /* 0x00000004e3ff7812 */ /* 0x000fe4000780c0ff */
        /* <DEDUP_REMOVED lines=16> */
[----:B------:R-:W3:Y:S05]  /*14040*/  LDSM.16.M88.4 R172, [R2+UR6+0x2000] ;  /* 0x0020000602ac783b */ /* 0x000eea0008000200 */
[----:B------:R-:W4:Y:S05]  /*14050*/  LDSM.16.M88.4 R176, [R2+UR6+0x2800] ;  /* 0x0028000602b0783b */ /* 0x000f2a0008000200 */
[----:B------:R-:W5:Y:S05]  /*14060*/  LDSM.16.M88.4 R180, [R2+UR6+0x3000] ;  /* 0x0030000602b4783b */ /* 0x000f6a0008000200 */
[----:B------:R-:W0:Y:S05]  /*14070*/  LDGDEPBAR ;  /* 0x00000000000079af */ /* 0x000e2a0000000000 */
[----:B------:R-:W1:Y:S05]  /*14080*/  LDSM.16.M88.4 R184, [R2+UR6+0x3800] ;  /* 0x0038000602b8783b */ /* 0x000e6a0008000200 */
[----:B------:R-:W2:Y:S05]  /*14090*/  LDSM.16.M88.4 R188, [R2+UR6+0x4000] ;  /* 0x0040000602bc783b */ /* 0x000eaa0008000200 */
[----:B------:R-:W2:Y:S05]  /*140a0*/  LDSM.16.M88.4 R192, [R2+UR6+0x4800] ;  /* 0x0048000602c0783b */ /* 0x000eaa0008000200 */
[----:B------:R-:W2:Y:S05]  /*140b0*/  LDSM.16.M88.4 R196, [R2+UR6+0x5000] ;  /* 0x0050000602c4783b */ /* 0x000eaa0008000200 */
[----:B------:R-:W2:Y:S01]  /*140c0*/  LDSM.16.M88.4 R200, [R2+UR6+0x5800] ;  /* 0x0058000602c8783b */ /* 0x000ea20008000200 */
[C---:B---3--:R-:W-:Y:S04]  /*140d0*/  HMMA.16816.F32.BF16 R4, R168.reuse, R172, RZ ;  /* 0x000000aca804723c */ /* 0x048fe800000418ff */
[----:B------:R-:W3:Y:S04]  /*140e0*/  LDSM.16.M88.4 R204, [R2+UR6+0x6000] ;  /* 0x0060000602cc783b */ /* 0x000ee80008000200 */
[C---:B------:R-:W-:Y:S01]  /*140f0*/  HMMA.16816.F32.BF16 R8, R168.reuse, R174, RZ ;  /* 0x000000aea808723c */ /* 0x040fe200000418ff */
[----:B------:R-:W3:Y:S05]  /*14100*/  LDSM.16.M88.4 R208, [R2+UR6+0x6800] ;  /* 0x0068000602d0783b */ /* 0x000eea0008000200 */
[----:B------:R-:W3:Y:S02]  /*14110*/  LDSM.16.M88.4 R172, [R2+UR6+0x7000] ;  /* 0x0070000602ac783b */ /* 0x000ee40008000200 */
[C---:B----4-:R-:W-:Y:S03]  /*14120*/  HMMA.16816.F32.BF16 R12, R168.reuse, R176, RZ ;  /* 0x000000b0a80c723c */ /* 0x050fe600000418ff */
[----:B------:R-:W-:Y:S05]  /*14130*/  LDSM.16.M88.4 R104, [R2+UR6+0x8000] ;  /* 0x008000060268783b */ /* 0x000fea0008000200 */
[C---:B------:R-:W-:Y:S01]  /*14140*/  HMMA.16816.F32.BF16 R16, R168.reuse, R178, RZ ;  /* 0x000000b2a810723c */ /* 0x040fe200000418ff */
[----:B------:R-:W4:Y:S05]  /*14150*/  LDSM.16.M88.4 R176, [R2+UR6+0x7800] ;  /* 0x0078000602b0783b */ /* 0x000f2a0008000200 */
[----:B------:R-:W4:Y:S02]  /*14160*/  LDSM.16.M88.4 R112, [R2+UR6+0x8800] ;  /* 0x008800060270783b */ /* 0x000f240008000200 */
[C---:B-----5:R-:W-:Y:S03]  /*14170*/  HMMA.16816.F32.BF16 R20, R168.reuse, R180, RZ ;  /* 0x000000b4a814723c */ /* 0x060fe600000418ff */
[----:B------:R-:W5:Y:S05]  /*14180*/  LDSM.16.M88.4 R120, [R2+UR6+0x9000] ;  /* 0x009000060278783b */ /* 0x000f6a0008000200 */
[C---:B------:R-:W-:Y:S01]  /*14190*/  HMMA.16816.F32.BF16 R24, R168.reuse, R182, RZ ;  /* 0x000000b6a818723c */ /* 0x040fe200000418ff */
[----:B------:R4:W5:Y:S07]  /*141a0*/  LDSM.16.M88.4 R128, [R2+UR6+0x9800] ;  /* 0x009800060280783b */ /* 0x00096e0008000200 */
[C---:B-1----:R-:W-:Y:S08]  /*141b0*/  HMMA.16816.F32.BF16 R28, R168.reuse, R184, RZ ;  /* 0x000000b8a81c723c */ /* 0x042ff000000418ff */
        /* <DEDUP_REMOVED lines=10> */
[C---:B------:R-:W-:Y:S08]  /*14260*/  HMMA.16816.F32.BF16 R72, R168.reuse, R206, RZ ;  /* 0x000000cea848723c */ /* 0x040ff000000418ff */
[C---:B------:R-:W-:Y:S08]  /*14270*/  HMMA.16816.F32.BF16 R76, R168.reuse, R208, RZ ;  /* 0x000000d0a84c723c */ /* 0x040ff000000418ff */
[C---:B------:R-:W-:Y:S01]  /*14280*/  HMMA.16816.F32.BF16 R80, R168.reuse, R210, RZ ;  /* 0x000000d2a850723c */ /* 0x040fe200000418ff */
[----:B------:R-:W-:Y:S01]  /*14290*/  IADD3 R211, PT, PT, R2, UR6, RZ ;  /* 0x0000000602d37c10 */ /* 0x000fe2000fffe0ff */
[----:B----4-:R-:W-:Y:S03]  /*142a0*/  IMAD.MOV.U32 R2, RZ, RZ, 0x40 ;  /* 0x00000040ff027424 */ /* 0x010fe600078e00ff */
[----:B------:R-:W-:Y:S02]  /*142b0*/  IADD3 R0, PT, PT, R230, R211, RZ ;  /* 0x000000d3e6007210 */ /* 0x000fe40007ffe0ff */
[----:B------:R-:W-:Y:S01]  /*142c0*/  SEL R2, R2, 0xffffffc0, !P0 ;  /* 0xffffffc002027807 */ /* 0x000fe20004000000 */
[C---:B------:R-:W-:Y:S01]  /*142d0*/  HMMA.16816.F32.BF16 R84, R168.reuse, R172, RZ ;  /* 0x000000aca854723c */ /* 0x040fe200000418ff */
[C---:B------:R-:W-:Y:S01]  /*142e0*/  IMAD.IADD R172, R167.reuse, 0x1, R230 ;  /* 0x00000001a7ac7824 */ /* 0x040fe200078e02e6 */
[----:B------:R-:W-:Y:S01]  /*142f0*/  LDSM.16.M88.4 R180, [R0+0x2800] ;  /* 0x0028000000b4783b */ /* 0x000fe20000000200 */
[----:B------:R-:W-:Y:S01]  /*14300*/  IADD3 R209, PT, PT, R167, R2, RZ ;  /* 0x00000002a7d17210 */ /* 0x000fe20007ffe0ff */
[----:B------:R-:W-:Y:S03]  /*14310*/  IMAD.IADD R167, R2, 0x1, R211 ;  /* 0x0000000102a77824 */ /* 0x000fe600078e02d3 */
[----:B------:R-:W-:Y:S01]  /*14320*/  LDSM.16.M88.4 R184, [R0+0x3000] ;  /* 0x0030000000b8783b */ /* 0x000fe20000000200 */
[C---:B------:R-:W-:Y:S01]  /*14330*/  HMMA.16816.F32.BF16 R88, R168.reuse, R174, RZ ;  /* 0x000000aea858723c */ /* 0x040fe200000418ff */
[C---:B------:R-:W-:Y:S03]  /*14340*/  IADD3 R212, PT, PT, R230.reuse, R209, RZ ;  /* 0x000000d1e6d47210 */ /* 0x040fe60007ffe0ff */
[----:B------:R-:W-:Y:S04]  /*14350*/  LDSM.16.M88.4 R172, [R172] ;  /* 0x00000000acac783b */ /* 0x000fe80000000200 */
[C---:B------:R-:W-:Y:S01]  /*14360*/  HMMA.16816.F32.BF16 R92, R168.reuse, R176, RZ ;  /* 0x000000b0a85c723c */ /* 0x040fe200000418ff */
[----:B------:R-:W-:Y:S05]  /*14370*/  LDSM.16.M88.4 R188, [R0+0x3800] ;  /* 0x0038000000bc783b */ /* 0x000fea0000000200 */
[----:B------:R-:W-:Y:S02]  /*14380*/  LDSM.16.M88.4 R192, [R0+0x4000] ;  /* 0x0040000000c0783b */ /* 0x000fe40000000200 */
[C---:B------:R-:W-:Y:S03]  /*14390*/  HMMA.16816.F32.BF16 R96, R168.reuse, R178, RZ ;  /* 0x000000b2a860723c */ /* 0x040fe600000418ff */
[----:B------:R-:W1:Y:S05]  /*143a0*/  LDSM.16.M88.4 R176, [R0+0x2000] ;  /* 0x0020000000b0783b */ /* 0x000e6a0000000200 */
[C---:B------:R-:W-:Y:S01]  /*143b0*/  HMMA.16816.F32.BF16 R100, R168.reuse, R104, RZ ;  /* 0x00000068a864723c */ /* 0x040fe200000418ff */
[----:B------:R-:W2:Y:S05]  /*143c0*/  LDSM.16.M88.4 R196, [R0+0x4800] ;  /* 0x0048000000c4783b */ /* 0x000eaa0000000200 */
[----:B------:R-:W3:Y:S02]  /*143d0*/  LDSM.16.M88.4 R200, [R0+0x5000] ;  /* 0x0050000000c8783b */ /* 0x000ee40000000200 */
[C---:B------:R-:W-:Y:S03]  /*143e0*/  HMMA.16816.F32.BF16 R104, R168.reuse, R106, RZ ;  /* 0x0000006aa868723c */ /* 0x040fe600000418ff */
[----:B------:R-:W4:Y:S05]  /*143f0*/  LDSM.16.M88.4 R204, [R0+0x5800] ;  /* 0x0058000000cc783b */ /* 0x000f2a0000000200 */
[C---:B------:R-:W-:Y:S01]  /*14400*/  HMMA.16816.F32.BF16 R108, R168.reuse, R112, RZ ;  /* 0x00000070a86c723c */ /* 0x040fe200000418ff */
[----:B------:R-:W-:Y:S07]  /*14410*/  LDSM.16.M88.4 R212, [R212] ;  /* 0x00000000d4d4783b */ /* 0x000fee0000000200 */
[C---:B------:R-:W-:Y:S08]  /*14420*/  HMMA.16816.F32.BF16 R112, R168.reuse, R114, RZ ;  /* 0x00000072a870723c */ /* 0x040ff000000418ff */
[C---:B-----5:R-:W-:Y:S08]  /*14430*/  HMMA.16816.F32.BF16 R116, R168.reuse, R120, RZ ;  /* 0x00000078a874723c */ /* 0x060ff000000418ff */
[C---:B------:R-:W-:Y:S08]  /*14440*/  HMMA.16816.F32.BF16 R120, R168.reuse, R122, RZ ;  /* 0x0000007aa878723c */ /* 0x040ff000000418ff */
[C---:B------:R-:W-:Y:S08]  /*14450*/  HMMA.16816.F32.BF16 R124, R168.reuse, R128, RZ ;  /* 0x00000080a87c723c */ /* 0x040ff000000418ff */
[----:B------:R-:W-:Y:S01]  /*14460*/  HMMA.16816.F32.BF16 R128, R168, R130, RZ ;  /* 0x00000082a880723c */ /* 0x000fe200000418ff */
        /* <DEDUP_REMOVED lines=18> */
[----:B------:R-:W-:Y:S05]  /*14590*/  LDSM.16.M88.4 R196, [R209] ;  /* 0x00000000d1c4783b */ /* 0x000fea0000000200 */
[----:B------:R-:W-:Y:S02]  /*145a0*/  LDSM.16.M88.4 R208, [R167+0x9800] ;  /* 0x00980000a7d0783b */ /* 0x000fe40000000200 */
        /* <DEDUP_REMOVED lines=8> */
[----:B------:R-:W2:Y:S07]  /*14630*/  LDSM.16.M88.4 R168, [R0+0x8000] ;  /* 0x0080000000a8783b */ /* 0x000eae0000000200 */
[C---:B-1----:R-:W-:Y:S08]  /*14640*/  HMMA.16816.F32.BF16 R76, R172.reuse, R176, R76 ;  /* 0x000000b0ac4c723c */ /* 0x042ff0000004184c */
[C---:B------:R-:W-:Y:S01]  /*14650*/  HMMA.16816.F32.BF16 R80, R172.reuse, R178, R80 ;  /* 0x000000b2ac50723c */ /* 0x040fe20000041850 */
[----:B------:R1:W3:Y:S07]  /*14660*/  LDSM.16.M88.4 R176, [R0+0x8800] ;  /* 0x0088000000b0783b */ /* 0x0002ee0000000200 */
[C---:B------:R-:W-:Y:S08]  /*14670*/  HMMA.16816.F32.BF16 R84, R172.reuse, R180, R84 ;  /* 0x000000b4ac54723c */ /* 0x040ff00000041854 */
[C---:B------:R-:W-:Y:S01]  /*14680*/  HMMA.16816.F32.BF16 R88, R172.reuse, R182, R88 ;  /* 0x000000b6ac58723c */ /* 0x040fe20000041858 */
[----:B------:R-:W4:Y:S07]  /*14690*/  LDSM.16.M88.4 R180, [R167+0x2800] ;  /* 0x00280000a7b4783b */ /* 0x000f2e0000000200 */
[C---:B------:R-:W-:Y:S03]  /*146a0*/  HMMA.16816.F32.BF16 R92, R172.reuse, R184, R92 ;  /* 0x000000b8ac5c723c */ /* 0x040fe6000004185c */
[----:B-1----:R-:W-:Y:S05]  /*146b0*/  IMAD.IADD R0, R230, 0x1, R167 ;  /* 0x00000001e6007824 */ /* 0x002fea00078e02a7 */
[C---:B------:R-:W-:Y:S01]  /*146c0*/  HMMA.16816.F32.BF16 R96, R172.reuse, R186, R96 ;  /* 0x000000baac60723c */ /* 0x040fe20000041860 */
[----:B------:R-:W1:Y:S05]  /*146d0*/  LDSM.16.M88.4 R184, [R167+0x3000] ;  /* 0x00300000a7b8783b */ /* 0x000e6a0000000200 */
[----:B------:R-:W-:Y:S02]  /*146e0*/  LDSM.16.M88.4 R216, [R0+0x2000] ;  /* 0x0020000000d8783b */ /* 0x000fe40000000200 */
[C---:B--2---:R-:W-:Y:S03]  /*146f0*/  HMMA.16816.F32.BF16 R100, R172.reuse, R168, R100 ;  /* 0x000000a8ac64723c */ /* 0x044fe60000041864 */
[----:B------:R-:W-:Y:S05]  /*14700*/  LDSM.16.M88.4 R220, [R0+0x9000] ;  /* 0x0090000000dc783b */ /* 0x000fea0000000200 */
[C---:B------:R-:W-:Y:S01]  /*14710*/  HMMA.16816.F32.BF16 R104, R172.reuse, R170, R104 ;  /* 0x000000aaac68723c */ /* 0x040fe20000041868 */
[----:B------:R-:W2:Y:S07]  /*14720*/  LDSM.16.M88.4 R168, [R167+0x3800] ;  /* 0x00380000a7a8783b */ /* 0x000eae0000000200 */
        /* <DEDUP_REMOVED lines=176> */
.L_x_3208:
        /* <DEDUP_REMOVED lines=141> */
.L_x_3207:
[C---:B------:R-:W-:Y:S01]  /*15b00*/  IADD3 R2, PT, PT, R235.reuse, -0x7f, RZ ;  /* 0xffffff81eb027810 */ /* 0x040fe20007ffe0ff */
[----:B------:R-:W-:Y:S01]  /*15b10*/  UISETP.GT.AND UP0, UPT, UR13, UR16, UPT ;  /* 0x000000100d00728c */ /* 0x000fe2000bf04270 */
[C---:B------:R-:W-:Y:S01]  /*15b20*/  IADD3 R0, PT, PT, R235.reuse, -0x77, RZ ;  /* 0xffffff89eb007810 */ /* 0x040fe20007ffe0ff */
[----:B------:R-:W-:Y:S01]  /*15b30*/  UIADD3 UR14, UPT, UPT, UR14, -0x100, URZ ;  /* 0xffffff000e0e7890 */ /* 0x000fe2000fffe0ff */
[----:B------:R-:W-:Y:S02]  /*15b40*/  I2FP.F32.S32 R2, R2 ;  /* 0x0000000200027245 */ /* 0x000fe40000201400 */
[----:B------:R-:W-:Y:S02]  /*15b50*/  I2FP.F32.S32 R0, R0 ;  /* 0x0000000000007245 */ /* 0x000fe40000201400 */
[----:B------:R-:W-:Y:S01]  /*15b60*/  I2FP.F32.S32 R167, R235 ;  /* 0x000000eb00a77245 */ /* 0x000fe20000201400 */
[C---:B------:R-:W-:Y:S01]  /*15b70*/  FFMA.FTZ R7, R2.reuse, UR5, R7 ;  /* 0x0000000502077c23 */ /* 0x040fe20008010007 */
[----:B------:R-:W-:Y:S01]  /*15b80*/  FFMA.FTZ R5, R2, UR5, R5 ;  /* 0x0000000502057c23 */ /* 0x000fe20008010005 */
[----:B------:R-:W-:Y:S01]  /*15b90*/  IADD3 R2, PT, PT, R235, -0x6f, RZ ;  /* 0xffffff91eb027810 */ /* 0x000fe20007ffe0ff */
[C---:B------:R-:W-:Y:S01]  /*15ba0*/  FFMA.FTZ R11, R0.reuse, UR5, R11 ;  /* 0x00000005000b7c23 */ /* 0x040fe2000801000b */
[----:B------:R-:W-:Y:S01]  /*15bb0*/  FFMA.FTZ R9, R0, UR5, R9 ;  /* 0x0000000500097c23 */ /* 0x000fe20008010009 */
[C---:B------:R-:W-:Y:S01]  /*15bc0*/  FFMA.FTZ R70, R167.reuse, UR5, R70 ;  /* 0x00000005a7467c23 */ /* 0x040fe20008010046 */
[----:B------:R-:W-:Y:S01]  /*15bd0*/  I2FP.F32.S32 R2, R2 ;  /* 0x0000000200027245 */ /* 0x000fe20000201400 */
[----:B------:R-:W-:Y:S01]  /*15be0*/  FFMA.FTZ R68, R167, UR5, R68 ;  /* 0x00000005a7447c23 */ /* 0x000fe20008010044 */
[C---:B------:R-:W-:Y:S02]  /*15bf0*/  IADD3 R167, PT, PT, R235.reuse, -0x78, RZ ;  /* 0xffffff88eba77810 */ /* 0x040fe40007ffe0ff */
[C---:B------:R-:W-:Y:S01]  /*15c00*/  IADD3 R0, PT, PT, R235.reuse, -0x67, RZ ;  /* 0xffffff99eb007810 */ /* 0x040fe20007ffe0ff */
[C---:B------:R-:W-:Y:S01]  /*15c10*/  FFMA.FTZ R15, R2.reuse, UR5, R15 ;  /* 0x00000005020f7c23 */ /* 0x040fe2000801000f */
[----:B------:R-:W-:Y:S01]  /*15c20*/  FFMA.FTZ R13, R2, UR5, R13 ;  /* 0x00000005020d7c23 */ /* 0x000fe2000801000d */
[----:B------:R-:W-:Y:S02]  /*15c30*/  IADD3 R2, PT, PT, R235, -0x5f, RZ ;  /* 0xffffffa1eb027810 */ /* 0x000fe40007ffe0ff */
[----:B------:R-:W-:Y:S02]  /*15c40*/  I2FP.F32.S32 R167, R167 ;  /* 0x000000a700a77245 */ /* 0x000fe40000201400 */
[----:B------:R-:W-:Y:S02]  /*15c50*/  I2FP.F32.S32 R2, R2 ;  /* 0x0000000200027245 */ /* 0x000fe40000201400 */
[----:B------:R-:W-:Y:S01]  /*15c60*/  I2FP.F32.S32 R0, R0 ;  /* 0x0000000000007245 */ /* 0x000fe20000201400 */
        /* <DEDUP_REMOVED lines=8> */
[----:B------:R-:W-:Y:S02]  /*15cf0*/  I2FP.F32.S32 R2, R2 ;  /* 0x0000000200027245 */ /* 0x000fe40000201400 */
[C---:B------:R-:W-:Y:S02]  /*15d00*/  IADD3 R167, PT, PT, R235.reuse, -0x68, RZ ;  /* 0xffffff98eba77810 */ /* 0x040fe40007ffe0ff */
[----:B------:R-:W-:Y:S01]  /*15d10*/  I2FP.F32.S32 R0, R0 ;  /* 0x0000000000007245 */ /* 0x000fe20000201400 */
[C---:B------:R-:W-:Y:S01]  /*15d20*/  FFMA.FTZ R31, R2.reuse, UR5, R31 ;  /* 0x00000005021f7c23 */ /* 0x040fe2000801001f */
[----:B------:R-:W-:Y:S01]  /*15d30*/  FFMA.FTZ R29, R2, UR5, R29 ;  /* 0x00000005021d7c23 */ /* 0x000fe2000801001d */
[C---:B------:R-:W-:Y:S02]  /*15d40*/  IADD3 R2, PT, PT, R235.reuse, -0x3f, RZ ;  /* 0xffffffc1eb027810 */ /* 0x040fe40007ffe0ff */
[----:B------:R-:W-:Y:S01]  /*15d50*/  I2FP.F32.S32 R167, R167 ;  /* 0x000000a700a77245 */ /* 0x000fe20000201400 */
[C---:B------:R-:W-:Y:S01]  /*15d60*/  FFMA.FTZ R27, R0.reuse, UR5, R27 ;  /* 0x00000005001b7c23 */ /* 0x040fe2000801001b */
[----:B------:R-:W-:Y:S01]  /*15d70*/  I2FP.F32.S32 R2, R2 ;  /* 0x0000000200027245 */ /* 0x000fe20000201400 */
        /* <DEDUP_REMOVED lines=8> */
[----:B------:R-:W-:Y:S02]  /*15e00*/  I2FP.F32.S32 R2, R2 ;  /* 0x0000000200027245 */ /* 0x000fe40000201400 */
[C---:B------:R-:W-:Y:S02]  /*15e10*/  IADD3 R0, PT, PT, R235.reuse, -0x47, RZ ;  /* 0xffffffb9eb007810 */ /* 0x040fe40007ffe0ff */
[----:B------:R-:W-:Y:S01]  /*15e20*/  I2FP.F32.S32 R169, R169 ;  /* 0x000000a900a97245 */ /* 0x000fe20000201400 */
[C---:B------:R-:W-:Y:S01]  /*15e30*/  FFMA.FTZ R47, R2.reuse, UR5, R47 ;  /* 0x00000005022f7c23 */ /* 0x040fe2000801002f */
[----:B------:R-:W-:Y:S01]  /*15e40*/  FFMA.FTZ R45, R2, UR5, R45 ;  /* 0x00000005022d7c23 */ /* 0x000fe2000801002d */
[----:B------:R-:W-:Y:S02]  /*15e50*/  IADD3 R2, PT, PT, R235, -0x1f, RZ ;  /* 0xffffffe1eb027810 */ /* 0x000fe40007ffe0ff */
[----:B------:R-:W-:Y:S01]  /*15e60*/  I2FP.F32.S32 R167, R167 ;  /* 0x000000a700a77245 */ /* 0x000fe20000201400 */
[C---:B------:R-:W-:Y:S01]  /*15e70*/  FFMA.FTZ R6, R169.reuse, UR5, R6 ;  /* 0x00000005a9067c23 */ /* 0x040fe20008010006 */
[----:B------:R-:W-:Y:S01]  /*15e80*/  I2FP.F32.S32 R2, R2 ;  /* 0x0000000200027245 */ /* 0x000fe20000201400 */
[----:B------:R-:W-:Y:S01]  /*15e90*/  FFMA.FTZ R4, R169, UR5, R4 ;  /* 0x00000005a9047c23 */ /* 0x000fe20008010004 */
[----:B------:R-:W-:Y:S01]  /*15ea0*/  I2FP.F32.S32 R0, R0 ;  /* 0x0000000000007245 */ /* 0x000fe20000201400 */
        /* <DEDUP_REMOVED lines=8> */
[----:B------:R-:W-:Y:S02]  /*15f30*/  I2FP.F32.S32 R2, R2 ;  /* 0x0000000200027245 */ /* 0x000fe40000201400 */
[C---:B------:R-:W-:Y:S02]  /*15f40*/  IADD3 R167, PT, PT, R235.reuse, -0x48, RZ ;  /* 0xffffffb8eba77810 */ /* 0x040fe40007ffe0ff */
[C---:B------:R-:W-:Y:S01]  /*15f50*/  IADD3 R0, PT, PT, R235.reuse, -0x37, RZ ;  /* 0xffffffc9eb007810 */ /* 0x040fe20007ffe0ff */
[C---:B------:R-:W-:Y:S01]  /*15f60*/  FFMA.FTZ R63, R2.reuse, UR5, R63 ;  /* 0x00000005023f7c23 */ /* 0x040fe2000801003f */
[----:B------:R-:W-:Y:S01]  /*15f70*/  FFMA.FTZ R61, R2, UR5, R61 ;  /* 0x00000005023d7c23 */ /* 0x000fe2000801003d */
[----:B------:R-:W-:Y:S02]  /*15f80*/  IADD3 R2, PT, PT, R235, 0x1, RZ ;  /* 0x00000001eb027810 */ /* 0x000fe40007ffe0ff */
[----:B------:R-:W-:Y:S02]  /*15f90*/  I2FP.F32.S32 R169, R169 ;  /* 0x000000a900a97245 */ /* 0x000fe40000201400 */
[----:B------:R-:W-:Y:S02]  /*15fa0*/  I2FP.F32.S32 R2, R2 ;  /* 0x0000000200027245 */ /* 0x000fe40000201400 */
[----:B------:R-:W-:Y:S01]  /*15fb0*/  I2FP.F32.S32 R167, R167 ;  /* 0x000000a700a77245 */ /* 0x000fe20000201400 */
[----:B------:R-:W-:Y:S01]  /*15fc0*/  FFMA.FTZ R14, R169, UR5, R14 ;  /* 0x00000005a90e7c23 */ /* 0x000fe2000801000e */
[----:B------:R-:W-:Y:S01]  /*15fd0*/  I2FP.F32.S32 R0, R0 ;  /* 0x0000000000007245 */ /* 0x000fe20000201400 */
[C---:B------:R-:W-:Y:S01]  /*15fe0*/  FFMA.FTZ R71, R2.reuse, UR5, R71 ;  /* 0x0000000502477c23 */ /* 0x040fe20008010047 */
[----:B------:R-:W-:Y:S01]  /*15ff0*/  FFMA.FTZ R69, R2, UR5, R69 ;  /* 0x0000000502457c23 */ /* 0x000fe20008010045 */
[----:B------:R-:W-:Y:S01]  /*16000*/  IADD3 R2, PT, PT, R235, 0x11, RZ ;  /* 0x00000011eb027810 */ /* 0x000fe20007ffe0ff */
[----:B------:R-:W-:Y:S01]  /*16010*/  FFMA.FTZ R12, R169, UR5, R12 ;  /* 0x00000005a90c7c23 */ /* 0x000fe2000801000c */
[----:B------:R-:W-:Y:S01]  /*16020*/  IADD3 R169, PT, PT, R235, -0x60, RZ ;  /* 0xffffffa0eba97810 */ /* 0x000fe20007ffe0ff */
[C---:B------:R-:W-:Y:S01]  /*16030*/  FFMA.FTZ R34, R167.reuse, UR5, R34 ;  /* 0x00000005a7227c23 */ /* 0x040fe20008010022 */
[----:B------:R-:W-:Y:S01]  /*16040*/  I2FP.F32.S32 R2, R2 ;  /* 0x0000000200027245 */ /* 0x000fe20000201400 */
        /* <DEDUP_REMOVED lines=8> */
[----:B------:R-:W-:Y:S02]  /*160d0*/  I2FP.F32.S32 R2, R2 ;  /* 0x0000000200027245 */ /* 0x000fe40000201400 */
[----:B------:R-:W-:Y:S02]  /*160e0*/  I2FP.F32.S32 R169, R169 ;  /* 0x000000a900a97245 */ /* 0x000fe40000201400 */
[----:B------:R-:W-:Y:S01]  /*160f0*/  I2FP.F32.S32 R167, R167 ;  /* 0x000000a700a77245 */ /* 0x000fe20000201400 */
[C---:B------:R-:W-:Y:S01]  /*16100*/  FFMA.FTZ R87, R2.reuse, UR5, R87 ;  /* 0x0000000502577c23 */ /* 0x040fe20008010057 */
[----:B------:R-:W-:Y:S01]  /*16110*/  FFMA.FTZ R85, R2, UR5, R85 ;  /* 0x0000000502557c23 */ /* 0x000fe20008010055 */
[----:B------:R-:W-:Y:S01]  /*16120*/  IADD3 R2, PT, PT, R235, 0x31, RZ ;  /* 0x00000031eb027810 */ /* 0x000fe20007ffe0ff */
[C---:B------:R-:W-:Y:S01]  /*16130*/  FFMA.FTZ R22, R169.reuse, UR5, R22 ;  /* 0x00000005a9167c23 */ /* 0x040fe20008010016 */
[----:B------:R-:W-:Y:S01]  /*16140*/  I2FP.F32.S32 R0, R0 ;  /* 0x0000000000007245 */ /* 0x000fe20000201400 */
[----:B------:R-:W-:Y:S01]  /*16150*/  FFMA.FTZ R20, R169, UR5, R20 ;  /* 0x00000005a9147c23 */ /* 0x000fe20008010014 */
[----:B------:R-:W-:Y:S01]  /*16160*/  I2FP.F32.S32 R2, R2 ;  /* 0x0000000200027245 */ /* 0x000fe20000201400 */
        /* <DEDUP_REMOVED lines=10> */
[----:B------:R-:W-:Y:S02]  /*16210*/  I2FP.F32.S32 R169, R169 ;  /* 0x000000a900a97245 */ /* 0x000fe40000201400 */
[----:B------:R-:W-:Y:S02]  /*16220*/  FMNMX3.FTZ R2, R2, R10, R11, !PT ;  /* 0x0000000a02027276 */ /* 0x000fe4000781000b */
[----:B------:R-:W-:Y:S01]  /*16230*/  I2FP.F32.S32 R167, R167 ;  /* 0x000000a700a77245 */ /* 0x000fe20000201400 */
[C---:B------:R-:W-:Y:S01]  /*16240*/  FFMA.FTZ R30, R169.reuse, UR5, R30 ;  /* 0x00000005a91e7c23 */ /* 0x040fe2000801001e */
[----:B------:R-:W-:Y:S01]  /*16250*/  I2FP.F32.S32 R0, R0 ;  /* 0x0000000000007245 */ /* 0x000fe20000201400 */
        /* <DEDUP_REMOVED lines=11> */
[----:B------:R-:W-:Y:S02]  /*16310*/  I2FP.F32.S32 R169, R169 ;  /* 0x000000a900a97245 */ /* 0x000fe40000201400 */
[----:B------:R-:W-:Y:S02]  /*16320*/  FMNMX3.FTZ R2, R2, R18, R19, !PT ;  /* 0x0000001202027276 */ /* 0x000fe40007810013 */
[----:B------:R-:W-:Y:S01]  /*16330*/  FMNMX3.FTZ R164, R164, R12, R13, !PT ;  /* 0x0000000ca4a47276 */ /* 0x000fe2000781000d */
[C---:B------:R-:W-:Y:S01]  /*16340*/  FFMA.FTZ R38, R169.reuse, UR5, R38 ;  /* 0x00000005a9267c23 */ /* 0x040fe20008010026 */
[----:B------:R-:W-:Y:S01]  /*16350*/  I2FP.F32.S32 R167, R167 ;  /* 0x000000a700a77245 */ /* 0x000fe20000201400 */
[----:B------:R-:W-:Y:S01]  /*16360*/  FFMA.FTZ R36, R169, UR5, R36 ;  /* 0x00000005a9247c23 */ /* 0x000fe20008010024 */
[----:B------:R-:W-:Y:S02]  /*16370*/  I2FP.F32.S32 R0, R0 ;  /* 0x0000000000007245 */ /* 0x000fe40000201400 */
        /* <DEDUP_REMOVED lines=11> */
[----:B------:R-:W-:Y:S02]  /*16430*/  I2FP.F32.S32 R169, R169 ;  /* 0x000000a900a97245 */ /* 0x000fe40000201400 */
[----:B------:R-:W-:Y:S02]  /*16440*/  FMNMX3.FTZ R2, R2, R30, R31, !PT ;  /* 0x0000001e02027276 */ /* 0x000fe4000781001f */
[----:B------:R-:W-:Y:S01]  /*16450*/  I2FP.F32.S32 R167, R167 ;  /* 0x000000a700a77245 */ /* 0x000fe20000201400 */
[C---:B------:R-:W-:Y:S01]  /*16460*/  FFMA.FTZ R46, R169.reuse, UR5, R46 ;  /* 0x00000005a92e7c23 */ /* 0x040fe2000801002e */
[----:B------:R-:W-:Y:S01]  /*16470*/  I2FP.F32.S32 R0, R0 ;  /* 0x0000000000007245 */ /* 0x000fe20000201400 */
        /* <DEDUP_REMOVED lines=97> */
[----:B------:R-:W-:Y:S02]  /*16a90*/  I2FP.F32.S32 R169, R169 ;  /* 0x000000a900a97245 */ /* 0x000fe40000201400 */
[----:B------:R-:W-:Y:S02]  /*16aa0*/  IADD3 R166, PT, PT, R235, 0x41, RZ ;  /* 0x00000041eba67810 */ /* 0x000fe40007ffe0ff */
[----:B------:R-:W-:Y:S01]  /*16ab0*/  I2FP.F32.S32 R167, R167 ;  /* 0x000000a700a77245 */ /* 0x000fe20000201400 */
[C---:B------:R-:W-:Y:S01]  /*16ac0*/  FFMA.FTZ R98, R169.reuse, UR5, R98 ;  /* 0x00000005a9627c23 */ /* 0x040fe20008010062 */
[----:B------:R-:W-:Y:S01]  /*16ad0*/  I2FP.F32.S32 R0, R0 ;  /* 0x0000000000007245 */ /* 0x000fe20000201400 */
[----:B------:R-:W-:Y:S01]  /*16ae0*/  FFMA.FTZ R96, R169, UR5, R96 ;  /* 0x00000005a9607c23 */ /* 0x000fe20008010060 */
[----:B------:R-:W-:Y:S01]  /*16af0*/  FMNMX3.FTZ R2, R2, R90, R91, !PT ;  /* 0x0000005a02027276 */ /* 0x000fe2000781005b */
[C---:B------:R-:W-:Y:S01]  /*16b00*/  FFMA.FTZ R114, R167.reuse, UR5, R114 ;  /* 0x00000005a7727c23 */ /* 0x040fe20008010072 */
[----:B------:R-:W-:Y:S01]  /*16b10*/  FMNMX3.FTZ R164, R164, R84, R85, !PT ;  /* 0x00000054a4a47276 */ /* 0x000fe20007810055 */
[C---:B------:R-:W-:Y:S01]  /*16b20*/  FFMA.FTZ R119, R0.reuse, UR5, R119 ;  /* 0x0000000500777c23 */ /* 0x040fe20008010077 */
[----:B------:R-:W-:Y:S01]  /*16b30*/  I2FP.F32.S32 R166, R166 ;  /* 0x000000a600a67245 */ /* 0x000fe20000201400 */
        /* <DEDUP_REMOVED lines=11> */
[----:B------:R-:W-:Y:S02]  /*16bf0*/  I2FP.F32.S32 R169, R169 ;  /* 0x000000a900a97245 */ /* 0x000fe40000201400 */
[----:B------:R-:W-:Y:S02]  /*16c00*/  I2FP.F32.S32 R167, R167 ;  /* 0x000000a700a77245 */ /* 0x000fe40000201400 */
[----:B------:R-:W-:Y:S01]  /*16c10*/  I2FP.F32.S32 R0, R0 ;  /* 0x0000000000007245 */ /* 0x000fe20000201400 */
[----:B------:R-:W-:Y:S01]  /*16c20*/  FFMA.FTZ R110, R169, UR5, R110 ;  /* 0x00000005a96e7c23 */ /* 0x000fe2000801006e */
[----:B------:R-:W-:Y:S01]  /*16c30*/  IADD3 R166, PT, PT, R235, 0x59, RZ ;  /* 0x00000059eba67810 */ /* 0x000fe20007ffe0ff */
[C---:B------:R-:W-:Y:S01]  /*16c40*/  FFMA.FTZ R118, R167.reuse, UR5, R118 ;  /* 0x00000005a7767c23 */ /* 0x040fe20008010076 */
[----:B------:R-:W-:Y:S01]  /*16c50*/  FMNMX3.FTZ R2, R2, R102, R103, !PT ;  /* 0x0000006602027276 */ /* 0x000fe20007810067 */
[----:B------:R-:W-:Y:S01]  /*16c60*/  FFMA.FTZ R116, R167, UR5, R116 ;  /* 0x00000005a7747c23 */ /* 0x000fe20008010074 */
[----:B------:R-:W-:Y:S01]  /*16c70*/  FMNMX3.FTZ R164, R164, R96, R97, !PT ;  /* 0x00000060a4a47276 */ /* 0x000fe20007810061 */
[C---:B------:R-:W-:Y:S01]  /*16c80*/  FFMA.FTZ R123, R0.reuse, UR5, R123 ;  /* 0x00000005007b7c23 */ /* 0x040fe2000801007b */
[----:B------:R-:W-:Y:S01]  /*16c90*/  I2FP.F32.S32 R166, R166 ;  /* 0x000000a600a67245 */ /* 0x000fe20000201400 */
[----:B------:R-:W-:Y:S01]  /*16ca0*/  FFMA.FTZ R121, R0, UR5, R121 ;  /* 0x0000000500797c23 */ /* 0x000fe20008010079 */
[----:B------:R-:W-:Y:S01]  /*16cb0*/  FMNMX3.FTZ R0, R2, R106, R107, !PT ;  /* 0x0000006a02007276 */ /* 0x000fe2000781006b */
[----:B------:R-:W-:Y:S01]  /*16cc0*/  FFMA.FTZ R108, R169, UR5, R108 ;  /* 0x00000005a96c7c23 */ /* 0x000fe2000801006c */
[C---:B------:R-:W-:Y:S01]  /*16cd0*/  IADD3 R167, PT, PT, R235.reuse, 0x70, RZ ;  /* 0x00000070eba77810 */ /* 0x040fe20007ffe0ff */
[----:B------:R-:W-:Y:S01]  /*16ce0*/  FFMA.FTZ R115, R166, UR5, R115 ;  /* 0x00000005a6737c23 */ /* 0x000fe20008010073 */
[----:B------:R-:W-:Y:S01]  /*16cf0*/  FMNMX3.FTZ R164, R164, R100, R101, !PT ;  /* 0x00000064a4a47276 */ /* 0x000fe20007810065 */
[----:B------:R-:W-:Y:S01]  /*16d00*/  FFMA.FTZ R113, R166, UR5, R113 ;  /* 0x00000005a6717c23 */ /* 0x000fe20008010071 */
[----:B------:R-:W-:Y:S02]  /*16d10*/  IADD3 R169, PT, PT, R235, 0x68, RZ ;  /* 0x00000068eba97810 */ /* 0x000fe40007ffe0ff */
[----:B------:R-:W-:Y:S02]  /*16d20*/  I2FP.F32.S32 R167, R167 ;  /* 0x000000a700a77245 */ /* 0x000fe40000201400 */
[----:B------:R-:W-:Y:S02]  /*16d30*/  FMNMX3.FTZ R0, R0, R110, R111, !PT ;  /* 0x0000006e00007276 */ /* 0x000fe4000781006f */
[----:B------:R-:W-:Y:S01]  /*16d40*/  FMNMX3.FTZ R164, R164, R104, R105, !PT ;  /* 0x00000068a4a47276 */ /* 0x000fe20007810069 */
[C---:B------:R-:W-:Y:S01]  /*16d50*/  FFMA.FTZ R126, R167.reuse, UR5, R126 ;  /* 0x00000005a77e7c23 */ /* 0x040fe2000801007e */
[----:B------:R-:W-:Y:S01]  /*16d60*/  I2FP.F32.S32 R169, R169 ;  /* 0x000000a900a97245 */ /* 0x000fe20000201400 */
        /* <DEDUP_REMOVED lines=27> */
[----:B-1----:R-:W-:Y:S07]  /*16f20*/  FMNMX3.FTZ R173, R164, R128, R129, !PT ;  /* 0x00000080a4ad7276 */ /* 0x002fee0007810081 */
        /* <DEDUP_REMOVED lines=28> */
[----:B------:R-:W-:Y:S03]  /*170f0*/  MOV R165, R240 ;  /* 0x000000f000a57202 */ /* 0x000fe60000000f00 */
        /* <DEDUP_REMOVED lines=668> */
.L_x_3205:
        /* <DEDUP_REMOVED lines=137> */
.L_x_3211:
[----:B------:R-:W-:Y:S05]  /*1a350*/  BSYNC.RECONVERGENT B0 ;  /* 0x0000000000007941 */ /* 0x000fea0003800200 */
.L_x_3210:
        /* <DEDUP_REMOVED lines=37> */
.L_x_3212:
        /* <DEDUP_REMOVED lines=13> */
.L_x_7152:


//--------------------- .text._ZN5flash24flash_fwd_splitkv_kernelI23Flash_fwd_kernel_traitsILi64ELi64ELi256ELi4ELb0ELb0EN7cutlass10bfloat16_tE19Flash_kernel_traitsILi64ELi64ELi256ELi4ES3_EELb1ELb0ELb1ELb0ELb0ELb1ELb1ELb0EEEvNS_16Flash_fwd_paramsE --------------------------
	.section	.text._ZN5flash24flash_fwd_splitkv_kernelI23Flash_fwd_kernel_traitsILi64ELi64ELi256ELi4ELb0ELb0EN7cutlass10bfloat16_tE19Flash_kernel_traitsILi64ELi64ELi256ELi4ES3_EELb1ELb0ELb1ELb0ELb0ELb1ELb1ELb0EEEvNS_16Flash_fwd_paramsE,"ax",@progbits
	.align	128
        .global         _ZN5flash24flash_fwd_splitkv_kernelI23Flash_fwd_kernel_traitsILi64ELi64ELi256ELi4ELb0ELb0EN7cutlass10bfloat16_tE19Flash_kernel_traitsILi64ELi64ELi256ELi4ES3_EELb1ELb0ELb1ELb0ELb0ELb1ELb1ELb0EEEvNS_16Flash_fwd_paramsE
        .type           _ZN5flash24flash_fwd_splitkv_kernelI23Flash_fwd_kernel_traitsILi64ELi64ELi256ELi4ELb0ELb0EN7cutlass10bfloat16_tE19Flash_kernel_traitsILi64ELi64ELi256ELi4ES3_EELb1ELb0ELb1ELb0ELb0ELb1ELb1ELb0EEEvNS_16Flash_fwd_paramsE,@function
        .size           _ZN5flash24flash_fwd_splitkv_kernelI23Flash_fwd_kernel_traitsILi64ELi64ELi256ELi4ELb0ELb0EN7cutlass10bfloat16_tE19Flash_kernel_traitsILi64ELi64ELi256ELi4ES3_EELb1ELb0ELb1ELb0ELb0ELb1ELb1ELb0EEEvNS_16Flash_fwd_paramsE,(.L_x_7153 - _ZN5flash24flash_fwd_splitkv_kernelI23Flash_fwd_kernel_traitsILi64ELi64ELi256ELi4ELb0ELb0EN7cutlass10bfloat16_tE19Flash_kernel_traitsILi64ELi64ELi256ELi4ES3_EELb1ELb0ELb1ELb0ELb0ELb1ELb1ELb0EEEvNS_16Flash_fwd_paramsE)
        .other          _ZN5flash24flash_fwd_splitkv_kernelI23Flash_fwd_kernel_traitsILi64ELi64ELi256ELi4ELb0ELb0EN7cutlass10bfloat16_tE19Flash_kernel_traitsILi64ELi64ELi256ELi4ES3_EELb1ELb0ELb1ELb0ELb0ELb1ELb1ELb0EEEvNS_16Flash_fwd_paramsE,@"STO_CUDA_ENTRY STV_DEFAULT"
_ZN5flash24flash_fwd_splitkv_kernelI23Flash_fwd_kernel_traitsILi64ELi64ELi256ELi4ELb0ELb0EN7cutlass10bfloat16_tE19Flash_kernel_traitsILi64ELi64ELi256ELi4ES3_EELb1ELb0ELb1ELb0ELb0ELb1ELb1ELb0EEEvNS_16Flash_fwd_paramsE:
.text._ZN5flash24flash_fwd_splitkv_kernelI23Flash_fwd_kernel_traitsILi64ELi64ELi256ELi4ELb0ELb0EN7cutlass10bfloat16_tE19Flash_kernel_traitsILi64ELi64ELi256ELi4ES3_EELb1ELb0ELb1ELb0ELb0ELb1ELb1ELb0EEEvNS_16Flash_fwd_paramsE:
        /* <DEDUP_REMOVED lines=48> */
[----:B------:R-:W-:-:S04]  /*0300*/  UIADD3.X UR7, UPT, UPT, UR8, UR5, URZ, UP1, !UPT ;  /* 0x0000000508077290 */ /* 0x000fc80008ffe4ff */
[----:B------:R-:W2:Y:S01]  /*0310*/  @P3 LDG.E R4, desc[UR18][R2.64] ;  /* 0x0000001202043981 */ /* 0x000ea2000c1e1900 */
[----:B------:R-:W-:-:S03]  /*0320*/  IMAD.U32 R6, RZ, RZ, UR6 ;  /* 0x00000006ff067e24 */ /* 0x000fc6000f8e00ff */
[----:B------:R1:W3:Y:S01]  /*0330*/  @P1 LDG.E R0, desc[UR18][R2.64+0x4] ;  /* 0x0000041202001981 */ /* 0x0002e2000c1e1900 */
[----:B------:R-:W-:Y:S02]  /*0340*/  IMAD.U32 R7, RZ, RZ, UR7 ;  /* 0x00000007ff077e24 */ /* 0x000fe4000f8e00ff */
[----:B-1----:R-:W-:Y:S02]  /*0350*/  IMAD.U32 R2, RZ, RZ, UR12 ;  /* 0x0000000cff027e24 */ /* 0x002fe4000f8e00ff */
[----:B------:R-:W-:-:S05]  /*0360*/  IMAD.U32 R3, RZ, RZ, UR13 ;  /* 0x0000000dff037e24 */ /* 0x000fca000f8e00ff */
[----:B------:R-:W4:Y:S04]  /*0370*/  @P0 LDG.E R2, desc[UR18][R2.64] ;  /* 0x0000001202020981 */ /* 0x000f28000c1e1900 */
[----:B------:R-:W5:Y:S01]  /*0380*/  @!P2 LDG.E R3, desc[UR18][R6.64] ;  /* 0x000000120603a981 */ /* 0x000f62000c1e1900 */
[----:B------:R-:W1:Y:S01]  /*0390*/  S2UR UR6, SR_CTAID.X ;  /* 0x00000000000679c3 */ /* 0x000e620000002500 */
[----:B------:R-:W-:Y:S01]  /*03a0*/  UISETP.NE.U32.AND UP0, UPT, UR4, URZ, UPT ;  /* 0x000000ff0400728c */ /* 0x000fe2000bf05070 */
[----:B------:R-:W-:Y:S01]  /*03b0*/  UMOV UR25, 0xffffffff ;  /* 0xffffffff00197882 */ /* 0x000fe20000000000 */
[----:B------:R-:W-:Y:S02]  /*03c0*/  UMOV UR27, 0xffffffff ;  /* 0xffffffff001b7882 */ /* 0x000fe40000000000 */
[----:B------:R-:W-:Y:S01]  /*03d0*/  UISETP.NE.AND.EX UP0, UPT, UR5, URZ, UPT, UP0 ;  /* 0x000000ff0500728c */ /* 0x000fe2000bf05300 */
[----:B------:R-:W-:-:S02]  /*03e0*/  UMOV UR7, URZ ;  /* 0x000000ff00077c82 */ /* 0x000fc40008000000 */
[----:B------:R-:W1:Y:S01]  /*03f0*/  S2UR UR11, SR_CTAID.Y ;  /* 0x00000000000b79c3 */ /* 0x000e620000002600 */
[----:B------:R-:W-:Y:S01]  /*0400*/  UIADD3 UR5, UPT, UPT, -UR17, URZ, URZ ;  /* 0x000000ff11057290 */ /* 0x000fe2000fffe1ff */
[----:B------:R-:W1:Y:S03]  /*0410*/  @!UP3 LDCU UR23, c[0x0][0x434] ;  /* 0x00008680ff17b7ac */ /* 0x000e660008000800 */
[----:B------:R-:W-:-:S03]  /*0420*/  UIMAD UR26, UR10, UR5, UR26 ;  /* 0x000000050a1a72a4 */ /* 0x000fc6000f8e021a */
[----:B------:R-:W1:Y:S01]  /*0430*/  @!UP0 LDCU UR12, c[0x0][0x438] ;  /* 0x00008700ff0c87ac */ /* 0x000e620008000800 */
[----:B--2---:R-:W-:Y:S02]  /*0440*/  @P3 R2UR UR25, R4 ;  /* 0x00000000041932ca */ /* 0x004fe400000e0000 */
[----:B---3--:R-:W-:-:S13]  /*0450*/  @P1 R2UR UR4, R0 ;  /* 0x00000000000412ca */ /* 0x008fda00000e0000 */
[----:B-1----:R-:W-:Y:S01]  /*0460*/  @UP3 UIADD3 UR23, UPT, UPT, UR4, -UR25, URZ ;  /* 0x8000001904173290 */ /* 0x002fe2000fffe0ff */
[----:B----4-:R-:W-:Y:S02]  /*0470*/  @P0 R2UR UR7, R2 ;  /* 0x00000000020702ca */ /* 0x010fe400000e0000 */
        /* <DEDUP_REMOVED lines=8> */
.L_x_3213:
        /* <DEDUP_REMOVED lines=106> */
[----:B---3--:R-:W-:Y:S02]  /*0ba0*/  LEA R10, P0, R0, UR4, 0x2 ;  /* 0x00000004000a7c11 */ /* 0x008fe4000f8010ff */
[----:B------:R-:W-:Y:S02]  /*0bb0*/  ISETP.GE.OR P4, PT, R2, UR8, P2 ;  /* 0x0000000802007c0c */ /* 0x000fe40009786670 */
[----:B------:R-:W-:Y:S01]  /*0bc0*/  LEA.HI.X R11, R0, UR5, R3, 0x2, P0 ;  /* 0x00000005000b7c11 */ /* 0x000fe200080f1403 */
[----:B------:R-:W1:Y:S01]  /*0bd0*/  LDCU.64 UR4, c[0x0][0x428] ;  /* 0x00008500ff0477ac */ /* 0x000e620008000a00 */
[----:B------:R-:W-:Y:S01]  /*0be0*/  ISETP.GE.OR P0, PT, R8, UR8, P2 ;  /* 0x0000000808007c0c */ /* 0x000fe20009706670 */
[----:B------:R-:W-:Y:S01]  /*0bf0*/  VIADD R3, R2, 0x38 ;  /* 0x0000003802037836 */ /* 0x000fe20000000000 */
[----:B------:R-:W-:Y:S01]  /*0c00*/  ISETP.GE.OR P3, PT, R9, UR8, P2 ;  /* 0x0000000809007c0c */ /* 0x000fe20009766670 */
[----:B------:R-:W-:Y:S01]  /*0c10*/  IMAD.U32 R0, RZ, RZ, UR7 ;  /* 0x00000007ff007e24 */ /* 0x000fe2000f8e00ff */
[----:B------:R-:W-:-:S02]  /*0c20*/  ISETP.GE.OR P1, PT, R7, UR8, P2 ;  /* 0x0000000807007c0c */ /* 0x000fc40009726670 */
        /* <DEDUP_REMOVED lines=11> */
[----:B------:R-:W-:Y:S02]  /*0ce0*/  LEA.HI.X.SX32 R0, R0, RZ, 0x1, P1 ;  /* 0x000000ff00007211 */ /* 0x000fe400008f0eff */
[C---:B-1----:R-:W-:Y:S01]  /*0cf0*/  LEA R12, P1, R2.reuse, UR4, 0x2 ;  /* 0x00000004020c7c11 */ /* 0x042fe2000f8210ff */
[----:B------:R-:W-:Y:S01]  /*0d00*/  @!P4 STG.E.128 desc[UR18][R10.64+0x2800], RZ ;  /* 0x002800ff0a00c986 */ /* 0x000fe2000c101d12 */
[----:B------:R-:W-:Y:S02]  /*0d10*/  ISETP.GE.OR P5, PT, R9, UR8, P6 ;  /* 0x0000000809007c0c */ /* 0x000fe4000b7a6670 */
[----:B------:R-:W-:Y:S01]  /*0d20*/  LEA.HI.X R13, R2, UR5, R0, 0x2, P1 ;  /* 0x00000005020d7c11 */ /* 0x000fe200088f1400 */
[----:B------:R-:W-:Y:S01]  /*0d30*/  @!P0 IMAD.MOV.U32 R0, RZ, RZ, -0x800000 ;  /* 0xff800000ff008424 */ /* 0x000fe200078e00ff */
[----:B------:R-:W-:Y:S01]  /*0d40*/  @!P3 STG.E.128 desc[UR18][R10.64+0x3000], RZ ;  /* 0x003000ff0a00b986 */ /* 0x000fe2000c101d12 */
[----:B------:R-:W-:-:S02]  /*0d50*/  ISETP.GE.OR P4, PT, R8, UR8, P6 ;  /* 0x0000000808007c0c */ /* 0x000fc4000b786670 */
[----:B------:R-:W-:Y:S01]  /*0d60*/  ISETP.GE.OR P3, PT, R7, UR8, P6 ;  /* 0x0000000807007c0c */ /* 0x000fe2000b766670 */
[----:B------:R-:W-:Y:S01]  /*0d70*/  @!P2 STG.E.128 desc[UR18][R10.64+0x3800], RZ ;  /* 0x003800ff0a00a986 */ /* 0x000fe2000c101d12 */
[----:B------:R-:W-:Y:S02]  /*0d80*/  ISETP.GE.OR P2, PT, R6, UR8, P6 ;  /* 0x0000000806007c0c */ /* 0x000fe4000b746670 */
[----:B------:R-:W-:Y:S01]  /*0d90*/  ISETP.GE.OR P1, PT, R5, UR8, P6 ;  /* 0x0000000805007c0c */ /* 0x000fe2000b726670 */
[----:B------:R1:W-:Y:S01]  /*0da0*/  @!P0 STG.E desc[UR18][R12.64], R0 ;  /* 0x000000000c008986 */ /* 0x0003e2000c101912 */
[----:B------:R-:W-:Y:S02]  /*0db0*/  ISETP.GE.OR P0, PT, R4, UR8, P6 ;  /* 0x0000000804007c0c */ /* 0x000fe4000b706670 */
[----:B------:R-:W-:-:S03]  /*0dc0*/  ISETP.GE.OR P6, PT, R3, UR8, P6 ;  /* 0x0000000803007c0c */ /* 0x000fc6000b7c6670 */
[----:B------:R-:W-:Y:S02]  /*0dd0*/  @!P4 IMAD.MOV.U32 R6, RZ, RZ, -0x800000 ;  /* 0xff800000ff06c424 */ /* 0x000fe400078e00ff */
[----:B------:R-:W-:Y:S02]  /*0de0*/  @!P3 IMAD.MOV.U32 R5, RZ, RZ, -0x800000 ;  /* 0xff800000ff05b424 */ /* 0x000fe400078e00ff */
[----:B------:R-:W-:Y:S01]  /*0df0*/  @!P2 IMAD.MOV.U32 R4, RZ, RZ, -0x800000 ;  /* 0xff800000ff04a424 */ /* 0x000fe200078e00ff */
[----:B------:R-:W-:Y:S01]  /*0e00*/  @!P4 STG.E desc[UR18][R12.64+0x40], R6 ;  /* 0x000040060c00c986 */ /* 0x000fe2000c101912 */
[----:B------:R-:W-:-:S03]  /*0e10*/  @!P1 IMAD.MOV.U32 R2, RZ, RZ, -0x800000 ;  /* 0xff800000ff029424 */ /* 0x000fc600078e00ff */
[----:B------:R-:W-:Y:S04]  /*0e20*/  @!P3 STG.E desc[UR18][R12.64+0x60], R5 ;  /* 0x000060050c00b986 */ /* 0x000fe8000c101912 */
[----:B------:R-:W-:Y:S04]  /*0e30*/  @!P2 STG.E desc[UR18][R12.64+0x80], R4 ;  /* 0x000080040c00a986 */ /* 0x000fe8000c101912 */
[----:B------:R-:W-:Y:S01]  /*0e40*/  @!P1 STG.E desc[UR18][R12.64+0xa0], R2 ;  /* 0x0000a0020c009986 */ /* 0x000fe2000c101912 */
[----:B-1----:R-:W-:-:S05]  /*0e50*/  @!P5 IMAD.MOV.U32 R0, RZ, RZ, -0x800000 ;  /* 0xff800000ff00d424 */ /* 0x002fca00078e00ff */
[----:B------:R1:W-:Y:S02]  /*0e60*/  @!P5 STG.E desc[UR18][R12.64+0x20], R0 ;  /* 0x000020000c00d986 */ /* 0x0003e4000c101912 */
[----:B-1----:R-:W-:-:S05]  /*0e70*/  @!P0 IMAD.MOV.U32 R0, RZ, RZ, -0x800000 ;  /* 0xff800000ff008424 */ /* 0x002fca00078e00ff */
[----:B------:R1:W-:Y:S01]  /*0e80*/  @!P0 STG.E desc[UR18][R12.64+0xc0], R0 ;  /* 0x0000c0000c008986 */ /* 0x0003e2000c101912 */
[----:B------:R-:W-:Y:S05]  /*0e90*/  @P6 EXIT ;  /* 0x000000000000694d */ /* 0x000fea0003800000 */
[----:B-1----:R-:W-:-:S05]  /*0ea0*/  MOV R0, 0xff800000 ;  /* 0xff80000000007802 */ /* 0x002fca0000000f00 */
[----:B------:R-:W-:Y:S01]  /*0eb0*/  STG.E desc[UR18][R12.64+0xe0], R0 ;  /* 0x0000e0000c007986 */ /* 0x000fe2000c101912 */
[----:B------:R-:W-:Y:S05]  /*0ec0*/  EXIT ;  /* 0x000000000000794d */ /* 0x000fea0003800000 */
.L_x_3214:
        /* <DEDUP_REMOVED lines=12> */
.L_x_3215:
        /* <DEDUP_REMOVED lines=26> */
[----:B------:R-:W-:-:S05]  /*1130*/  MOV R2, R0 ;  /* 0x0000000000027202 */ /* 0x000fca0000000f00 */
[----:B------:R-:W-:Y:S02]  /*1140*/  IMAD.HI.U32 R7, R4, R2, RZ ;  /* 0x0000000204077227 */ /* 0x000fe400078e00ff */
[----:B------:R-:W1:Y:S02]  /*1150*/  LDC R4, c[0x0][0x3e8] ;  /* 0x0000fa00ff047b82 */ /* 0x000e640000000800 */
[----:B------:R-:W-:-:S04]  /*1160*/  IMAD.MOV R0, RZ, RZ, -R7 ;  /* 0x000000ffff007224 */ /* 0x000fc800078e0a07 */
[----:B------:R-:W-:Y:S02]  /*1170*/  IMAD R0, R3, R0, R2 ;  /* 0x0000000003007224 */ /* 0x000fe400078e0202 */
[----:B------:R-:W-:-:S03]  /*1180*/  IMAD.MOV.U32 R2, RZ, RZ, R247 ;  /* 0x000000ffff027224 */ /* 0x000fc600078e00f7 */
[----:B------:R-:W-:-:S13]  /*1190*/  ISETP.GT.U32.AND P1, PT, R3, R0, PT ;  /* 0x000000000300720c */ /* 0x000fda0003f24070 */
[-C--:B------:R-:W-:Y:S01]  /*11a0*/  @!P1 IADD3 R0, PT, PT, R0, -R3.reuse, RZ ;  /* 0x8000000300009210 */ /* 0x080fe20007ffe0ff */
[----:B------:R-:W-:Y:S01]  /*11b0*/  @!P1 VIADD R7, R7, 0x1 ;  /* 0x0000000107079836 */ /* 0x000fe20000000000 */
[----:B------:R-:W-:Y:S02]  /*11c0*/  ISETP.NE.AND P1, PT, R6, RZ, PT ;  /* 0x000000ff0600720c */ /* 0x000fe40003f25270 */
[----:B------:R-:W-:Y:S02]  /*11d0*/  ISETP.GE.U32.AND P2, PT, R0, R3, PT ;  /* 0x000000030000720c */ /* 0x000fe40003f46070 */
[----:B------:R-:W-:Y:S02]  /*11e0*/  LOP3.LUT R0, R6, UR8, RZ, 0x3c, !PT ;  /* 0x0000000806007c12 */ /* 0x000fe4000f8e3cff */
[----:B------:R-:W-:Y:S02]  /*11f0*/  MOV R3, R246 ;  /* 0x000000f600037202 */ /* 0x000fe40000000f00 */
[----:B------:R-:W-:-:S07]  /*1200*/  ISETP.GE.AND P0, PT, R0, RZ, PT ;  /* 0x000000ff0000720c */ /* 0x000fce0003f06270 */
[----:B------:R-:W-:-:S06]  /*1210*/  @P2 IADD3 R7, PT, PT, R7, 0x1, RZ ;  /* 0x0000000107072810 */ /* 0x000fcc0007ffe0ff */
[----:B------:R-:W-:Y:S01]  /*1220*/  @!P0 IMAD.MOV R7, RZ, RZ, -R7 ;  /* 0x000000ffff078224 */ /* 0x000fe200078e0a07 */
        /* <DEDUP_REMOVED lines=12> */
[----:B------:R-:W5:Y:S02]  /*12f0*/  F2I.FTZ.U32.TRUNC.NTZ R9, R8 ;  /* 0x0000000800097305 */ /* 0x000f64000021f000 */
[----:B-----5:R-:W-:Y:S01]  /*1300*/  IMAD.MOV R3, RZ, RZ, -R9 ;  /* 0x000000ffff037224 */ /* 0x020fe200078e0a09 */
        /* <DEDUP_REMOVED lines=16> */
[----:B------:R-:W-:-:S04]  /*1410*/  @!P1 LOP3.LUT R0, RZ, R4, RZ, 0x33, !PT ;  /* 0x00000004ff009212 */ /* 0x000fc800078e33ff */
[----:B------:R-:W-:Y:S02]  /*1420*/  SHF.R.S32.HI R4, RZ, 0x1f, R0 ;  /* 0x0000001fff047819 */ /* 0x000fe40000011400 */
        /* <DEDUP_REMOVED lines=12> */
[----:B------:R-:W-:Y:S02]  /*14f0*/  IMAD R2, R2, UR8, RZ ;  /* 0x0000000802027c24 */ /* 0x000fe4000f8e02ff */
        /* <DEDUP_REMOVED lines=17> */
.L_x_3216:
        /* <DEDUP_REMOVED lines=15> */
.L_x_3218:
[----:B------:R-:W1:Y:S01]  /*1700*/  LDCU.64 UR10, c[0x0][0x3b8] ;  /* 0x00007700ff0a77ac */ /* 0x000e620008000a00 */
[----:B------:R-:W-:-:S04]  /*1710*/  UIADD3 UR15, UPT, UPT, UR7, UR27, URZ ;  /* 0x0000001b070f7290 */ /* 0x000fc8000fffe0ff */
[----:B-1----:R-:W-:Y:S02]  /*1720*/  UIMAD.WIDE.U32 UR4, UR15, UR10, URZ ;  /* 0x0000000a0f0472a5 */ /* 0x002fe4000f8e00ff */
[----:B------:R-:W-:-:S04]  /*1730*/  UIMAD UR15, UR15, UR11, URZ ;  /* 0x0000000b0f0f72a4 */ /* 0x000fc8000f8e02ff */
[----:B------:R-:W-:Y:S01]  /*1740*/  UIADD3 UR15, UPT, UPT, UR5, UR15, URZ ;  /* 0x0000000f050f7290 */ /* 0x000fe2000fffe0ff */
[----:B------:R-:W-:-:S11]  /*1750*/  UMOV UR14, UR4 ;  /* 0x00000004000e7c82 */ /* 0x000fd60008000000 */
.L_x_3219:
        /* <DEDUP_REMOVED lines=14> */
.L_x_3220:
[----:B------:R-:W1:Y:S01]  /*1840*/  LDCU.64 UR8, c[0x0][0x3c0] ;  /* 0x00007800ff0877ac */ /* 0x000e620008000a00 */
[----:B------:R-:W-:-:S04]  /*1850*/  UIADD3 UR7, UPT, UPT, UR7, UR27, URZ ;  /* 0x0000001b07077290 */ /* 0x000fc8000fffe0ff */
[----:B-1----:R-:W-:Y:S02]  /*1860*/  UIMAD.WIDE.U32 UR28, UR7, UR8, URZ ;  /* 0x00000008071c72a5 */ /* 0x002fe4000f8e00ff */
[----:B------:R-:W-:-:S04]  /*1870*/  UIMAD UR5, UR7, UR9, URZ ;  /* 0x00000009070572a4 */ /* 0x000fc8000f8e02ff */
[----:B------:R-:W-:-:S12]  /*1880*/  UIADD3 UR5, UPT, UPT, UR29, UR5, URZ ;  /* 0x000000051d057290 */ /* 0x000fd8000fffe0ff */
.L_x_3221:
        /* <DEDUP_REMOVED lines=18> */
[----:B------:R-:W-:Y:S01]  /*19b0*/  IMAD.U32 R9, RZ, RZ, UR15 ;  /* 0x0000000fff097e24 */ /* 0x000fe2000f8e00ff */
[----:B------:R-:W-:-:S02]  /*19c0*/  MOV R8, UR14 ;  /* 0x0000000e00087c02 */ /* 0x000fc40008000f00 */
[----:B------:R-:W1:Y:S01]  /*19d0*/  I2F.RP R6, R2 ;  /* 0x0000000200067306 */ /* 0x000e620000209400 */
[----:B------:R-:W-:Y:S01]  /*19e0*/  MOV R11, UR6 ;  /* 0x00000006000b7c02 */ /* 0x000fe20008000f00 */
[----:B------:R-:W-:-:S06]  /*19f0*/  IMAD.U32 R9, RZ, RZ, UR5 ;  /* 0x00000005ff097e24 */ /* 0x000fcc000f8e00ff */
        /* <DEDUP_REMOVED lines=33> */
.L_x_3217:
        /* <DEDUP_REMOVED lines=14> */
[----:B------:R-:W-:Y:S01]  /*1cf0*/  LOP3.LUT R247, R247, R246, RZ, 0x3c, !PT ;  /* 0x000000f6f7f77212 */ /* 0x000fe200078e3cff */
[----:B------:R-:W4:Y:S01]  /*1d00*/  @UP0 LDCU.64 UR6, c[0x0][0x3b0] ;  /* 0x00007600ff0607ac */ /* 0x000f220008000a00 */
[----:B------:R-:W-:Y:S01]  /*1d10*/  IMAD.X R5, RZ, RZ, R0, P1 ;  /* 0x000000ffff057224 */ /* 0x000fe200008e0600 */
[----:B------:R-:W-:-:S02]  /*1d20*/  LOP3.LUT R201, R201, 0x1e00, R173, 0xf8, !PT ;  /* 0x00001e00c9c97812 */ /* 0x000fc400078ef8ad */
[C---:B------:R-:W-:Y:S01]  /*1d30*/  LOP3.LUT R246, R247.reuse, R246, RZ, 0x3c, !PT ;  /* 0x000000f6f7f67212 */ /* 0x040fe200078e3cff */
[----:B-1----:R-:W-:Y:S02]  /*1d40*/  IMAD.U32 R6, RZ, RZ, UR4 ;  /* 0x00000004ff067e24 */ /* 0x002fe4000f8e00ff */
[----:B------:R-:W-:Y:S01]  /*1d50*/  IMAD.WIDE.U32 R4, R18, UR10, R4 ;  /* 0x0000000a12047c25 */ /* 0x000fe2000f8e0004 */
[----:B------:R-:W-:-:S03]  /*1d60*/  LOP3.LUT R247, R247, R246, RZ, 0x3c, !PT ;  /* 0x000000f6f7f77212 */ /* 0x000fc600078e3cff */
        /* <DEDUP_REMOVED lines=46> */
.L_x_3224:
[----:B------:R2:W-:Y:S02]  /*2050*/  STS.128 [R201], RZ ;  /* 0x000000ffc9007388 */ /* 0x0005e40000000c00 */
.L_x_3223:
[----:B------:R-:W-:Y:S05]  /*2060*/  BSYNC.RECONVERGENT B0 ;  /* 0x0000000000007941 */ /* 0x000fea0003800200 */
.L_x_3222:
[C---:B------:R-:W-:Y:S01]  /*2070*/  VIADD R16, R18.reuse, 0x10 ;  /* 0x0000001012107836 */ /* 0x040fe20000000000 */
[----:B------:R-:W-:Y:S01]  /*2080*/  BSSY.RECONVERGENT B0, `(.L_x_3225) ;  /* 0x000001b000007945 */ /* 0x000fe20003800200 */
[C---:B------:R-:W-:Y:S02]  /*2090*/  VIADD R15, R18.reuse, 0x20 ;  /* 0x00000020120f7836 */ /* 0x040fe40000000000 */
[----:B-1----:R-:W-:Y:S01]  /*20a0*/  VIADD R4, R18, 0x30 ;  /* 0x0000003012047836 */ /* 0x002fe20000000000 */
        /* <DEDUP_REMOVED lines=24> */
.L_x_3226:
[----:B------:R-:W-:Y:S05]  /*2230*/  BSYNC.RECONVERGENT B0 ;  /* 0x0000000000007941 */ /* 0x000fea0003800200 */
.L_x_3225:
[----:B------:R-:W-:Y:S04]  /*2240*/  BSSY.RECONVERGENT B0, `(.L_x_3227) ;  /* 0x0000016000007945 */ /* 0x000fe80003800200 */
[----:B------:R-:W-:Y:S05]  /*2250*/  @P2 BRA `(.L_x_3228) ;  /* 0x0000000000502947 */ /* 0x000fea0003800000 */
[----:B------:R-:W4:Y:S02]  /*2260*/  LDCU UR4, c[0x0][0x440] ;  /* 0x00008800ff0477ac */ /* 0x000f240008000800 */
[----:B----4-:R-:W-:-:S13]  /*2270*/  ISETP.GE.AND P0, PT, R175, UR4, PT ;  /* 0x00000004af007c0c */ /* 0x010fda000bf06270 */
[----:B------:R4:W-:Y:S01]  /*2280*/  @P0 STS.128 [R201+0x1000], RZ ;  /* 0x001000ffc9000388 */ /* 0x0009e20000000c00 */
[----:B------:R-:W-:Y:S05]  /*2290*/  @P0 BRA `(.L_x_3228) ;  /* 0x0000000000400947 */ /* 0x000fea0003800000 */
[----:B------:R-:W5:Y:S01]  /*22a0*/  LDCU.64 UR14, c[0x0][0x3b0] ;  /* 0x00007600ff0e77ac */ /* 0x000f620008000a00 */
[----:B---3--:R-:W-:Y:S01]  /*22b0*/  IADD3 R2, P0, PT, R10, 0x20, RZ ;  /* 0x000000200a027810 */ /* 0x008fe20007f1e0ff */
        /* <DEDUP_REMOVED lines=14> */
.L_x_3228:
[----:B------:R-:W-:Y:S05]  /*23a0*/  BSYNC.RECONVERGENT B0 ;  /* 0x0000000000007941 */ /* 0x000fea0003800200 */
.L_x_3227:
        /* <DEDUP_REMOVED lines=10> */
[----:B---3--:R-:W-:-:S05]  /*2450*/  IADD3.X R2, PT, PT, RZ, R11, RZ, P0, !PT ;  /* 0x0000000bff027210 */ /* 0x008fca00007fe4ff */
        /* <DEDUP_REMOVED lines=10> */
.L_x_3230:
[----:B------:R-:W-:Y:S05]  /*2500*/  BSYNC.RECONVERGENT B0 ;  /* 0x0000000000007941 */ /* 0x000fea0003800200 */
.L_x_3229:
        /* <DEDUP_REMOVED lines=10> */
[----:B---3--:R-:W-:Y:S02]  /*25b0*/  MOV R2, R241 ;  /* 0x000000f100027202 */ /* 0x008fe40000000f00 */
[----:B------:R-:W-:-:S05]  /*25c0*/  MOV R3, R240 ;  /* 0x000000f000037202 */ /* 0x000fca0000000f00 */
[----:B------:R-:W-:Y:S01]  /*25d0*/  @!PT LDS RZ, [RZ] ;  /* 0x00000000fffff984 */ /* 0x000fe20000000800 */
[----:B------:R-:W-:Y:S01]  /*25e0*/  @!PT LDS RZ, [RZ] ;  /* 0x00000000fffff984 */ /* 0x000fe20000000800 */
[----:B------:R-:W-:Y:S01]  /*25f0*/  @!PT LDS RZ, [RZ] ;  /* 0x00000000fffff984 */ /* 0x000fe20000000800 */
[----:B------:R3:W-:Y:S01]  /*2600*/  LDGSTS.E.BYPASS.LTC128B.128 [R201+0x2000], desc[UR18][R2.64] ;  /* 0x0200000002c97fae */ /* 0x0007e2000b981a12 */
[----:B------:R-:W-:Y:S05]  /*2610*/  BRA `(.L_x_3232) ;  /* 0x0000000000047947 */ /* 0x000fea0003800000 */
.L_x_3233:
[----:B------:R1:W-:Y:S02]  /*2620*/  STS.128 [R201+0x2000], RZ ;  /* 0x002000ffc9007388 */ /* 0x0003e40000000c00 */
.L_x_3232:
[----:B------:R-:W-:Y:S05]  /*2630*/  BSYNC.RECONVERGENT B0 ;  /* 0x0000000000007941 */ /* 0x000fea0003800200 */
.L_x_3231:
[----:B------:R-:W-:Y:S01]  /*2640*/  ISETP.GE.AND P3, PT, R16, UR25, PT ;  /* 0x0000001910007c0c */ /* 0x000fe2000bf66270 */
[----:B---3--:R-:W-:Y:S01]  /*2650*/  IMAD.U32 R2, RZ, RZ, UR14 ;  /* 0x0000000eff027e24 */ /* 0x008fe2000f8e00ff */
[----:B------:R-:W-:Y:S01]  /*2660*/  BSSY.RECONVERGENT B0, `(.L_x_3234) ;  /* 0x0000016000007945 */ /* 0x000fe20003800200 */
[----:B------:R-:W-:Y:S01]  /*2670*/  IMAD.U32 R0, RZ, RZ, UR5 ;  /* 0x00000005ff007e24 */ /* 0x000fe2000f8e00ff */
[----:B------:R-:W-:Y:S01]  /*2680*/  ISETP.GE.AND P2, PT, R15, UR25, PT ;  /* 0x000000190f007c0c */ /* 0x000fe2000bf46270 */
[----:B------:R-:W-:Y:S01]  /*2690*/  VIADD R14, R18, 0x40 ;  /* 0x00000040120e7836 */ /* 0x000fe20000000000 */
        /* <DEDUP_REMOVED lines=18> */
.L_x_3235:
[----:B------:R-:W-:Y:S05]  /*27c0*/  BSYNC.RECONVERGENT B0 ;  /* 0x0000000000007941 */ /* 0x000fea0003800200 */
.L_x_3234:
        /* <DEDUP_REMOVED lines=17> */
.L_x_3237:
[----:B------:R-:W-:Y:S05]  /*28e0*/  BSYNC.RECONVERGENT B0 ;  /* 0x0000000000007941 */ /* 0x000fea0003800200 */
.L_x_3236:
        /* <DEDUP_REMOVED lines=17> */
.L_x_3239:
[----:B------:R-:W-:Y:S05]  /*2a00*/  BSYNC.RECONVERGENT B0 ;  /* 0x0000000000007941 */ /* 0x000fea0003800200 */
.L_x_3238:
        /* <DEDUP_REMOVED lines=18> */
.L_x_3241:
[----:B------:R-:W-:Y:S05]  /*2b30*/  BSYNC.RECONVERGENT B0 ;  /* 0x0000000000007941 */ /* 0x000fea0003800200 */
.L_x_3240:
        /* <DEDUP_REMOVED lines=17> */
.L_x_3243:
[----:B------:R-:W-:Y:S05]  /*2c50*/  BSYNC.RECONVERGENT B0 ;  /* 0x0000000000007941 */ /* 0x000fea0003800200 */
.L_x_3242:
        /* <DEDUP_REMOVED lines=18> */
.L_x_3245:
[----:B------:R-:W-:Y:S05]  /*2d80*/  BSYNC.RECONVERGENT B0 ;  /* 0x0000000000007941 */ /* 0x000fea0003800200 */
.L_x_3244:
        /* <DEDUP_REMOVED lines=18> */
.L_x_3247:
[----:B------:R-:W-:Y:S05]  /*2eb0*/  BSYNC.RECONVERGENT B0 ;  /* 0x0000000000007941 */ /* 0x000fea0003800200 */
.L_x_3246:
        /* <DEDUP_REMOVED lines=16> */
.L_x_3249:
[----:B------:R-:W-:Y:S05]  /*2fc0*/  BSYNC.RECONVERGENT B0 ;  /* 0x0000000000007941 */ /* 0x000fea0003800200 */
.L_x_3248:
        /* <DEDUP_REMOVED lines=17> */
.L_x_3251:
[----:B------:R-:W-:Y:S05]  /*30e0*/  BSYNC.RECONVERGENT B0 ;  /* 0x0000000000007941 */ /* 0x000fea0003800200 */
.L_x_3250:
        /* <DEDUP_REMOVED lines=17> */
.L_x_3253:
[----:B------:R-:W-:Y:S05]  /*3200*/  BSYNC.RECONVERGENT B0 ;  /* 0x0000000000007941 */ /* 0x000fea0003800200 */
.L_x_3252:
        /* <DEDUP_REMOVED lines=16> */
.L_x_3255:
[----:B------:R-:W-:Y:S05]  /*3310*/  BSYNC.RECONVERGENT B0 ;  /* 0x0000000000007941 */ /* 0x000fea0003800200 */
.L_x_3254:
        /* <DEDUP_REMOVED lines=16> */
.L_x_3257:
[----:B------:R-:W-:Y:S05]  /*3420*/  BSYNC.RECONVERGENT B0 ;  /* 0x0000000000007941 */ /* 0x000fea0003800200 */
.L_x_3256:
        /* <DEDUP_REMOVED lines=16> */
.L_x_3259:
[----:B------:R-:W-:Y:S05]  /*3530*/  BSYNC.RECONVERGENT B0 ;  /* 0x0000000000007941 */ /* 0x000fea0003800200 */
.L_x_3258:
        /* <DEDUP_REMOVED lines=16> */
.L_x_3261:
[----:B------:R-:W-:Y:S05]  /*3640*/  BSYNC.RECONVERGENT B0 ;  /* 0x0000000000007941 */ /* 0x000fea0003800200 */
.L_x_3260:
        /* <DEDUP_REMOVED lines=15> */
.L_x_3263:
[----:B------:R-:W-:Y:S05]  /*3740*/  BSYNC.RECONVERGENT B0 ;  /* 0x0000000000007941 */ /* 0x000fea0003800200 */
.L_x_3262:
        /* <DEDUP_REMOVED lines=13> */
[----:B------:R-:W1:Y:S04]  /*3820*/  LDCU UR4, c[0x0][0x458] ;  /* 0x00008b00ff0477ac */ /* 0x000e680008000800 */
        /* <DEDUP_REMOVED lines=25> */
.L_x_3266:
[----:B------:R2:W-:Y:S01]  /*39c0*/  STS.128 [R201+0xa000], RZ ;  /* 0x00a000ffc9007388 */ /* 0x0005e20000000c00 */
[----:B------:R-:W-:Y:S05]  /*39d0*/  BRA `(.L_x_3267) ;  /* 0x0000000000047947 */ /* 0x000fea0003800000 */
.L_x_3265:
[----:B------:R1:W-:Y:S02]  /*39e0*/  STS.128 [R201+0xa000], RZ ;  /* 0x00a000ffc9007388 */ /* 0x0003e40000000c00 */
.L_x_3267:
[----:B------:R-:W-:Y:S05]  /*39f0*/  BSYNC.RECONVERGENT B0 ;  /* 0x0000000000007941 */ /* 0x000fea0003800200 */
.L_x_3264:
        /* <DEDUP_REMOVED lines=22> */
.L_x_3269:
[----:B------:R-:W-:Y:S05]  /*3b60*/  BSYNC.RECONVERGENT B0 ;  /* 0x0000000000007941 */ /* 0x000fea0003800200 */
.L_x_3268:
        /* <DEDUP_REMOVED lines=17> */
.L_x_3271:
[----:B------:R-:W-:Y:S05]  /*3c80*/  BSYNC.RECONVERGENT B0 ;  /* 0x0000000000007941 */ /* 0x000fea0003800200 */
.L_x_3270:
        /* <DEDUP_REMOVED lines=17> */
.L_x_3273:
[----:B------:R-:W-:Y:S05]  /*3da0*/  BSYNC.RECONVERGENT B0 ;  /* 0x0000000000007941 */ /* 0x000fea0003800200 */
.L_x_3272:
        /* <DEDUP_REMOVED lines=16> */
.L_x_3275:
[----:B------:R-:W-:Y:S05]  /*3eb0*/  BSYNC.RECONVERGENT B0 ;  /* 0x0000000000007941 */ /* 0x000fea0003800200 */
.L_x_3274:
        /* <DEDUP_REMOVED lines=17> */
.L_x_3277:
[----:B------:R-:W-:Y:S05]  /*3fd0*/  BSYNC.RECONVERGENT B0 ;  /* 0x0000000000007941 */ /* 0x000fea0003800200 */
.L_x_3276:
        /* <DEDUP_REMOVED lines=16> */
.L_x_3279:
[----:B------:R-:W-:Y:S05]  /*40e0*/  BSYNC.RECONVERGENT B0 ;  /* 0x0000000000007941 */ /* 0x000fea0003800200 */
.L_x_3278:
        /* <DEDUP_REMOVED lines=19> */
.L_x_3281:
[----:B------:R-:W-:Y:S05]  /*4220*/  BSYNC.RECONVERGENT B0 ;  /* 0x0000000000007941 */ /* 0x000fea0003800200 */
.L_x_3280:
        /* <DEDUP_REMOVED lines=21> */
.L_x_3283:
[----:B------:R-:W-:Y:S05]  /*4380*/  BSYNC.RECONVERGENT B0 ;  /* 0x0000000000007941 */ /* 0x000fea0003800200 */
.L_x_3282:
        /* <DEDUP_REMOVED lines=22> */
.L_x_3285:
[----:B------:R-:W-:Y:S05]  /*44f0*/  BSYNC.RECONVERGENT B0 ;  /* 0x0000000000007941 */ /* 0x000fea0003800200 */
.L_x_3284:
        /* <DEDUP_REMOVED lines=15> */
.L_x_3287:
[----:B------:R-:W-:Y:S05]  /*45f0*/  BSYNC.RECONVERGENT B0 ;  /* 0x0000000000007941 */ /* 0x000fea0003800200 */
.L_x_3286:
        /* <DEDUP_REMOVED lines=15> */
.L_x_3289:
[----:B------:R-:W-:Y:S05]  /*46f0*/  BSYNC.RECONVERGENT B0 ;  /* 0x0000000000007941 */ /* 0x000fea0003800200 */
.L_x_3288:
        /* <DEDUP_REMOVED lines=15> */
.L_x_3291:
[----:B------:R-:W-:Y:S05]  /*47f0*/  BSYNC.RECONVERGENT B0 ;  /* 0x0000000000007941 */ /* 0x000fea0003800200 */
.L_x_3290:
        /* <DEDUP_REMOVED lines=15> */
.L_x_3293:
[----:B------:R-:W-:Y:S05]  /*48f0*/  BSYNC.RECONVERGENT B0 ;  /* 0x0000000000007941 */ /* 0x000fea0003800200 */
.L_x_3292:
        /* <DEDUP_REMOVED lines=15> */
.L_x_3295:
[----:B------:R-:W-:Y:S05]  /*49f0*/  BSYNC.RECONVERGENT B0 ;  /* 0x0000000000007941 */ /* 0x000fea0003800200 */
.L_x_3294:
        /* <DEDUP_REMOVED lines=15> */
.L_x_3297:
[----:B------:R-:W-:Y:S05]  /*4af0*/  BSYNC.RECONVERGENT B0 ;  /* 0x0000000000007941 */ /* 0x000fea0003800200 */
.L_x_3296:
[----:B-1----:R1:W-:Y:S01]  /*4b00*/  LDSM.16.M88.4 R12, [R2] ;  /* 0x00000000020c783b */ /* 0x0023e20000000200 */
[----:B------:R-:W-:Y:S01]  /*4b10*/  IMAD.MOV.U32 R172, RZ, RZ, 0x20 ;  /* 0x00000020ffac7424 */ /* 0x000fe200078e00ff */
[C---:B------:R-:W-:Y:S01]  /*4b20*/  LOP3.LUT P5, RZ, R237.reuse, 0x2, RZ, 0xc0, !PT ;  /* 0x00000002edff7812 */ /* 0x040fe200078ac0ff */
[----:B------:R-:W-:Y:S01]  /*4b30*/  VIADD R180, R136, UR6 ;  /* 0x0000000688b47c36 */ /* 0x000fe20008000000 */
[----:B------:R-:W5:Y:S01]  /*4b40*/  LDSM.16.M88.4 R4, [R136+UR6+0x2000] ;  /* 0x002000068804783b */ /* 0x000f620008000200 */
[----:B------:R-:W-:Y:S01]  /*4b50*/  IMAD.MOV.U32 R184, RZ, RZ, 0x40 ;  /* 0x00000040ffb87424 */ /* 0x000fe200078e00ff */
[----:B------:R-:W-:Y:S01]  /*4b60*/  SEL R176, R172, 0xffffffe0, !P5 ;  /* 0xffffffe0acb07807 */ /* 0x000fe20006800000 */
[----:B------:R-:W2:Y:S01]  /*4b70*/  LDCU UR14, c[0x0][0x50c] ;  /* 0x0000a180ff0e77ac */ /* 0x000ea20008000800 */
[----:B------:R-:W3:Y:S01]  /*4b80*/  LDSM.16.M88.4 R60, [R136+UR6+0x6800] ;  /* 0x00680006883c783b */ /* 0x000ee20008000200 */
[----:B------:R-:W-:Y:S01]  /*4b90*/  LOP3.LUT P0, RZ, R237, 0x4, RZ, 0xc0, !PT ;  /* 0x00000004edff7812 */ /* 0x000fe2000780c0ff */
[----:B------:R-:W-:Y:S01]  /*4ba0*/  IMAD.MOV.U32 R203, RZ, RZ, 0x8 ;  /* 0x00000008ffcb7424 */ /* 0x000fe200078e00ff */
[----:B------:R-:W-:Y:S01]  /*4bb0*/  UIADD3 UR21, UPT, UPT, UR20, -0x1, URZ ;  /* 0xffffffff14157890 */ /* 0x000fe2000fffe0ff */
[----:B------:R-:W-:Y:S01]  /*4bc0*/  IMAD.IADD R168, R2, 0x1, R176 ;  /* 0x0000000102a87824 */ /* 0x000fe200078e02b0 */
[----:B------:R-:W-:Y:S01]  /*4bd0*/  LDSM.16.M88.4 R124, [R136+UR6+0x2800] ;  /* 0x00280006887c783b */ /* 0x000fe20008000200 */
[--C-:B------:R-:W-:Y:S01]  /*4be0*/  IMAD.IADD R177, R176, 0x1, R180.reuse ;  /* 0x00000001b0b17824 */ /* 0x100fe200078e02b4 */
[----:B------:R-:W-:Y:S01]  /*4bf0*/  SEL R184, R184, 0xffffffc0, !P0 ;  /* 0xffffffc0b8b87807 */ /* 0x000fe20004000000 */
[----:B------:R-:W-:Y:S01]  /*4c00*/  USHF.L.U32 UR4, UR21, 0x8, URZ ;  /* 0x0000000815047899 */ /* 0x000fe200080006ff */
[----:B------:R-:W-:Y:S01]  /*4c10*/  LDSM.16.M88.4 R116, [R136+UR6+0x3000] ;  /* 0x003000068874783b */ /* 0x000fe20008000200 */
[----:B------:R-:W-:Y:S01]  /*4c20*/  VIADDMNMX R203, R0, R203, UR22, PT ;  /* 0x0000001600cb7e46 */ /* 0x000fe2000b8001cb */
[----:B------:R-:W-:Y:S01]  /*4c30*/  UISETP.GT.AND UP0, UPT, UR21, UR16, UPT ;  /* 0x000000101500728c */ /* 0x000fe2000bf04270 */
[----:B------:R-:W-:Y:S01]  /*4c40*/  IMAD.IADD R202, R184, 0x1, R180 ;  /* 0x00000001b8ca7824 */ /* 0x000fe200078e02b4 */
[----:B------:R-:W-:Y:S01]  /*4c50*/  LDSM.16.M88.4 R168, [R168] ;  /* 0x00000000a8a8783b */ /* 0x000fe20000000200 */
[----:B------:R-:W-:Y:S01]  /*4c60*/  VIMNMX R208, PT, PT, R0, UR22, PT ;  /* 0x0000001600d07c48 */ /* 0x000fe2000bfe0100 */
[----:B-1----:R-:W-:-:S02]  /*4c70*/  IMAD.IADD R2, R2, 0x1, R184 ;  /* 0x0000000102027824 */ /* 0x002fc400078e02b8 */
[----:B------:R-:W1:Y:S04]  /*4c80*/  LDSM.16.M88.4 R132, [R177+0x2000] ;  /* 0x00200000b184783b */ /* 0x000e680000000200 */
[----:B------:R-:W4:Y:S04]  /*4c90*/  LDSM.16.M88.4 R108, [R136+UR6+0x3800] ;  /* 0x00380006886c783b */ /* 0x000f280008000200 */
        /* <DEDUP_REMOVED lines=9> */
[----:B---3--:R-:W-:Y:S03]  /*4d30*/  HMMA.16816.F32.BF16 R64, R12, R60, RZ ;  /* 0x0000003c0c40723c */ /* 0x008fe600000418ff */
[----:B------:R-:W-:Y:S04]  /*4d40*/  LDSM.16.M88.4 R36, [R136+UR6+0x8000] ;  /* 0x008000068824783b */ /* 0x000fe80008000200 */
[----:B------:R-:W-:Y:S01]  /*4d50*/  LDSM.16.M88.4 R28, [R136+UR6+0x8800] ;  /* 0x00880006881c783b */ /* 0x000fe20008000200 */
[C---:B-1----:R-:W-:Y:S03]  /*4d60*/  HMMA.16816.F32.BF16 R8, R168.reuse, R132, R8 ;  /* 0x00000084a808723c */ /* 0x042fe60000041808 */
[----:B------:R-:W-:Y:S04]  /*4d70*/  LDSM.16.M88.4 R20, [R136+UR6+0x9000] ;  /* 0x009000068814783b */ /* 0x000fe80008000200 */
[----:B------:R-:W-:Y:S01]  /*4d80*/  LDSM.16.M88.4 R136, [R136+UR6+0x9800] ;  /* 0x009800068888783b */ /* 0x000fe20008000200 */
[----:B------:R-:W-:Y:S03]  /*4d90*/  HMMA.16816.F32.BF16 R4, R168, R134, R4 ;  /* 0x00000086a804723c */ /* 0x000fe60000041804 */
[----:B------:R-:W1:Y:S04]  /*4da0*/  LDSM.16.M88.4 R132, [R177+0x6800] ;  /* 0x00680000b184783b */ /* 0x000e680000000200 */
[----:B------:R-:W3:Y:S01]  /*4db0*/  LDSM.16.M88.4 R140, [R177+0x5800] ;  /* 0x00580000b18c783b */ /* 0x000ee20000000200 */
[C---:B------:R-:W-:Y:S03]  /*4dc0*/  HMMA.16816.F32.BF16 R60, R12.reuse, R62, RZ ;  /* 0x0000003e0c3c723c */ /* 0x040fe600000418ff */
[----:B------:R-:W5:Y:S04]  /*4dd0*/  LDSM.16.M88.4 R152, [R177+0x4000] ;  /* 0x00400000b198783b */ /* 0x000f680000000200 */
[----:B------:R-:W5:Y:S01]  /*4de0*/  LDSM.16.M88.4 R144, [R177+0x5000] ;  /* 0x00500000b190783b */ /* 0x000f620000000200 */
[C---:B------:R-:W-:Y:S03]  /*4df0*/  HMMA.16816.F32.BF16 R128, R12.reuse, R124, RZ ;  /* 0x0000007c0c80723c */ /* 0x040fe600000418ff */
[----:B------:R-:W-:Y:S04]  /*4e00*/  LDSM.16.M88.4 R156, [R177+0x3800] ;  /* 0x00380000b19c783b */ /* 0x000fe80000000200 */
[----:B------:R-:W-:Y:S01]  /*4e10*/  LDSM.16.M88.4 R164, [R177+0x2800] ;  /* 0x00280000b1a4783b */ /* 0x000fe20000000200 */
[C---:B------:R-:W-:Y:S03]  /*4e20*/  HMMA.16816.F32.BF16 R120, R12.reuse, R116, RZ ;  /* 0x000000740c78723c */ /* 0x040fe600000418ff */
[----:B------:R-:W-:Y:S04]  /*4e30*/  LDSM.16.M88.4 R160, [R177+0x3000] ;  /* 0x00300000b1a0783b */ /* 0x000fe80000000200 */
[----:B------:R-:W-:Y:S01]  /*4e40*/  LDSM.16.M88.4 R148, [R177+0x4800] ;  /* 0x00480000b194783b */ /* 0x000fe20000000200 */
[C---:B----4-:R-:W-:Y:S03]  /*4e50*/  HMMA.16816.F32.BF16 R112, R12.reuse, R108, RZ ;  /* 0x0000006c0c70723c */ /* 0x050fe600000418ff */
[----:B------:R-:W0:Y:S05]  /*4e60*/  LDGDEPBAR ;  /* 0x00000000000079af */ /* 0x000e2a0000000000 */
[----:B--2---:R-:W-:Y:S08]  /*4e70*/  HMMA.16816.F32.BF16 R104, R12, R100, RZ ;  /* 0x000000640c68723c */ /* 0x004ff000000418ff */
        /* <DEDUP_REMOVED lines=28> */
[C---:B---3--:R-:W-:Y:S08]  /*5040*/  HMMA.16816.F32.BF16 R80, R168.reuse, R140, R80 ;  /* 0x0000008ca850723c */ /* 0x048ff00000041850 */
[C---:B------:R-:W-:Y:S01]  /*5050*/  HMMA.16816.F32.BF16 R76, R168.reuse, R142, R76 ;  /* 0x0000008ea84c723c */ /* 0x040fe2000004184c */
[----:B------:R-:W3:Y:S07]  /*5060*/  LDSM.16.M88.4 R140, [R177+0x9000] ;  /* 0x00900000b18c783b */ /* 0x000eee0000000200 */
[C---:B-----5:R-:W-:Y:S08]  /*5070*/  HMMA.16816.F32.BF16 R104, R168.reuse, R152, R104 ;  /* 0x00000098a868723c */ /* 0x060ff00000041868 */
[C---:B------:R-:W-:Y:S01]  /*5080*/  HMMA.16816.F32.BF16 R100, R168.reuse, R154, R100 ;  /* 0x0000009aa864723c */ /* 0x040fe20000041864 */
[----:B------:R-:W-:Y:S07]  /*5090*/  LDSM.16.M88.4 R152, [R2] ;  /* 0x000000000298783b */ /* 0x000fee0000000200 */
[C---:B------:R-:W-:Y:S08]  /*50a0*/  HMMA.16816.F32.BF16 R88, R168.reuse, R144, R88 ;  /* 0x00000090a858723c */ /* 0x040ff00000041858 */
        /* <DEDUP_REMOVED lines=19> */
[----:B------:R-:W2:Y:S07]  /*51e0*/  LDSM.16.M88.4 R148, [R202+0x2000] ;  /* 0x00200000ca94783b */ /* 0x000eae0000000200 */
[C---:B---3--:R-:W-:Y:S08]  /*51f0*/  HMMA.16816.F32.BF16 R24, R168.reuse, R140, R24 ;  /* 0x0000008ca818723c */ /* 0x048ff00000041818 */
[C---:B------:R-:W-:Y:S01]  /*5200*/  HMMA.16816.F32.BF16 R20, R168.reuse, R142, R20 ;  /* 0x0000008ea814723c */ /* 0x040fe20000041814 */
[----:B------:R-:W3:Y:S07]  /*5210*/  LDSM.16.M88.4 R140, [R202+0x4800] ;  /* 0x00480000ca8c783b */ /* 0x000eee0000000200 */
[C---:B----4-:R-:W-:Y:S08]  /*5220*/  HMMA.16816.F32.BF16 R16, R168.reuse, R144, R16 ;  /* 0x00000090a810723c */ /* 0x050ff00000041810 */
[----:B------:R-:W-:Y:S01]  /*5230*/  HMMA.16816.F32.BF16 R12, R168, R146, R12 ;  /* 0x00000092a80c723c */ /* 0x000fe2000004180c */
[----:B------:R-:W4:Y:S07]  /*5240*/  LDSM.16.M88.4 R144, [R202+0x4000] ;  /* 0x00400000ca90783b */ /* 0x000f2e0000000200 */
[C---:B-1----:R-:W-:Y:S08]  /*5250*/  HMMA.16816.F32.BF16 R120, R152.reuse, R132, R120 ;  /* 0x000000849878723c */ /* 0x042ff00000041878 */
[C---:B------:R-:W-:Y:S01]  /*5260*/  HMMA.16816.F32.BF16 R116, R152.reuse, R134, R116 ;  /* 0x000000869874723c */ /* 0x040fe20000041874 */
[----:B------:R-:W1:Y:S07]  /*5270*/  LDSM.16.M88.4 R132, [R202+0x6000] ;  /* 0x00600000ca84783b */ /* 0x000e6e0000000200 */
[----:B-----5:R-:W-:Y:S01]  /*5280*/  HMMA.16816.F32.BF16 R128, R152, R156, R128 ;  /* 0x0000009c9880723c */ /* 0x020fe20000041880 */
[----:B------:R-:W-:-:S07]  /*5290*/  IMAD.IADD R156, R176, 0x1, R2 ;  /* 0x00000001b09c7824 */ /* 0x000fce00078e0202 */
[C---:B------:R-:W-:Y:S08]  /*52a0*/  HMMA.16816.F32.BF16 R56, R168.reuse, R164, R56 ;  /* 0x000000a4a838723c */ /* 0x040ff00000041838 */
[C---:B------:R-:W-:Y:S01]  /*52b0*/  HMMA.16816.F32.BF16 R52, R168.reuse, R166, R52 ;  /* 0x000000a6a834723c */ /* 0x040fe20000041834 */
[----:B------:R-:W-:Y:S07]  /*52c0*/  LDSM.16.M88.4 R164, [R202+0x5800] ;  /* 0x00580000caa4783b */ /* 0x000fee0000000200 */
[C---:B------:R-:W-:Y:S08]  /*52d0*/  HMMA.16816.F32.BF16 R48, R168.reuse, R160, R48 ;  /* 0x000000a0a830723c */ /* 0x040ff00000041830 */
[C---:B------:R-:W-:Y:S01]  /*52e0*/  HMMA.16816.F32.BF16 R44, R168.reuse, R162, R44 ;  /* 0x000000a2a82c723c */ /* 0x040fe2000004182c */
[----:B------:R-:W-:Y:S07]  /*52f0*/  LDSM.16.M88.4 R160, [R202+0x5000] ;  /* 0x00500000caa0783b */ /* 0x000fee0000000200 */
[C---:B--2---:R-:W-:Y:S08]  /*5300*/  HMMA.16816.F32.BF16 R40, R168.reuse, R136, R40 ;  /* 0x00000088a828723c */ /* 0x044ff00000041828 */
[----:B------:R-:W-:Y:S01]  /*5310*/  HMMA.16816.F32.BF16 R36, R168, R138, R36 ;  /* 0x0000008aa824723c */ /* 0x000fe20000041824 */
[----:B------:R-:W-:Y:S01]  /*5320*/  IMAD.IADD R168, R176, 0x1, R202 ;  /* 0x00000001b0a87824 */ /* 0x000fe200078e02ca */
[----:B------:R-:W-:Y:S06]  /*5330*/  LDSM.16.M88.4 R136, [R202+0x3800] ;  /* 0x00380000ca88783b */ /* 0x000fec0000000200 */
[C---:B------:R-:W-:Y:S08]  /*5340*/  HMMA.16816.F32.BF16 R8, R152.reuse, R148, R8 ;  /* 0x000000949808723c */ /* 0x040ff00000041808 */
[C---:B------:R-:W-:Y:S01]  /*5350*/  HMMA.16816.F32.BF16 R4, R152.reuse, R150, R4 ;  /* 0x000000969804723c */ /* 0x040fe20000041804 */
[----:B------:R-:W-:Y:S07]  /*5360*/  LDSM.16.M88.4 R148, [R168+0x2000] ;  /* 0x00200000a894783b */ /* 0x000fee0000000200 */
[C---:B------:R-:W-:Y:S01]  /*5370*/  HMMA.16816.F32.BF16 R124, R152.reuse, R158, R124 ;  /* 0x0000009e987c723c */ /* 0x040fe2000004187c */
[----:B------:R-:W2:Y:S07]  /*5380*/  LDSM.16.M88.4 R156, [R156] ;  /* 0x000000009c9c783b */ /* 0x000eae0000000200 */
[C---:B---3--:R-:W-:Y:S08]  /*5390*/  HMMA.16816.F32.BF16 R96, R152.reuse, R140, R96 ;  /* 0x0000008c9860723c */ /* 0x048ff00000041860 */
[C---:B------:R-:W-:Y:S01]  /*53a0*/  HMMA.16816.F32.BF16 R92, R152.reuse, R142, R92 ;  /* 0x0000008e985c723c */ /* 0x040fe2000004185c */
[----:B------:R-:W3:Y:S07]  /*53b0*/  LDSM.16.M88.4 R140, [R202+0x7000] ;  /* 0x00700000ca8c783b */ /* 0x000eee0000000200 */
[C---:B----4-:R-:W-:Y:S08]  /*53c0*/  HMMA.16816.F32.BF16 R104, R152.reuse, R144, R104 ;  /* 0x000000909868723c */ /* 0x050ff00000041868 */
[C---:B------:R-:W-:Y:S01]  /*53d0*/  HMMA.16816.F32.BF16 R100, R152.reuse, R146, R100 ;  /* 0x000000929864723c */ /* 0x040fe20000041864 */
[----:B------:R-:W4:Y:S07]  /*53e0*/  LDSM.16.M88.4 R144, [R168+0x2800] ;  /* 0x00280000a890783b */ /* 0x000f2e0000000200 */
[C---:B-1----:R-:W-:Y:S08]  /*53f0*/  HMMA.16816.F32.BF16 R72, R152.reuse, R132, R72 ;  /* 0x000000849848723c */ /* 0x042ff00000041848 */
[----:B------:R-:W-:Y:S01]  /*5400*/  HMMA.16816.F32.BF16 R68, R152, R134, R68 ;  /* 0x000000869844723c */ /* 0x000fe20000041844 */
[----:B------:R-:W1:Y:S07]  /*5410*/  LDSM.16.M88.4 R132, [R202+0x7800] ;  /* 0x00780000ca84783b */ /* 0x000e6e0000000200 */
[C---:B--2---:R-:W-:Y:S08]  /*5420*/  HMMA.16816.F32.BF16 R8, R156.reuse, R148, R8 ;  /* 0x000000949c08723c */ /* 0x044ff00000041808 */
[----:B------:R-:W-:Y:S08]  /*5430*/  HMMA.16816.F32.BF16 R4, R156, R150, R4 ;  /* 0x000000969c04723c */ /* 0x000ff00000041804 */
[C---:B------:R-:W-:Y:S03]  /*5440*/  HMMA.16816.F32.BF16 R112, R152.reuse, R136, R112 ;  /* 0x000000889870723c */ /* 0x040fe60000041870 */
[----:B------:R-:W-:Y:S01]  /*5450*/  FMUL.FTZ R9, R9, UR14 ;  /* 0x0000000e09097c20 */ /* 0x000fe20008410000 */
[----:B------:R-:W-:Y:S01]  /*5460*/  FMUL.FTZ R10, R10, UR14 ;  /* 0x0000000e0a0a7c20 */ /* 0x000fe20008410000 */
[----:B------:R-:W-:Y:S01]  /*5470*/  FMUL.FTZ R2, R8, UR14 ;  /* 0x0000000e08027c20 */ /* 0x000fe20008410000 */
[----:B------:R-:W-:Y:S01]  /*5480*/  FMUL.FTZ R150, R11, UR14 ;  /* 0x0000000e0b967c20 */ /* 0x000fe20008410000 */
[----:B------:R-:W-:Y:S01]  /*5490*/  MUFU.TANH R148, R9 ;  /* 0x0000000900947308 */ /* 0x000fe20000002400 */
[C---:B------:R-:W-:Y:S01]  /*54a0*/  HMMA.16816.F32.BF16 R108, R152.reuse, R138, R108 ;  /* 0x0000008a986c723c */ /* 0x040fe2000004186c */
[----:B------:R-:W2:Y:S02]  /*54b0*/  LDSM.16.M88.4 R136, [R202+0x6800] ;  /* 0x00680000ca88783b */ /* 0x000ea40000000200 */
[----:B------:R-:W-:Y:S01]  /*54c0*/  FMUL.FTZ R4, R4, UR14 ;  /* 0x0000000e04047c20 */ /* 0x000fe20008410000 */
[----:B------:R-:W-:Y:S01]  /*54d0*/  FMUL.FTZ R5, R5, UR14 ;  /* 0x0000000e05057c20 */ /* 0x000fe20008410000 */
[----:B------:R-:W-:Y:S01]  /*54e0*/  FMUL.FTZ R6, R6, UR14 ;  /* 0x0000000e06067c20 */ /* 0x000fe20008410000 */
[----:B------:R-:W-:Y:S01]  /*54f0*/  FMUL.FTZ R7, R7, UR14 ;  /* 0x0000000e07077c20 */ /* 0x000fe20008410000 */
[----:B------:R5:W-:Y:S01]  /*5500*/  MUFU.TANH R149, R10 ;  /* 0x0000000a00957308 */ /* 0x000be20000002400 */
[C---:B---3--:R-:W-:Y:S07]  /*5510*/  HMMA.16816.F32.BF16 R56, R152.reuse, R140, R56 ;  /* 0x0000008c9838723c */ /* 0x048fee0000041838 */
[----:B------:R-:W-:Y:S01]  /*5520*/  MUFU.TANH R151, R4 ;  /* 0x0000000400977308 */ /* 0x000fe20000002400 */
[----:B------:R-:W-:Y:S01]  /*5530*/  HMMA.16816.F32.BF16 R52, R152, R142, R52 ;  /* 0x0000008e9834723c */ /* 0x000fe20000041834 */
[----:B------:R-:W-:Y:S06]  /*5540*/  LDSM.16.M88.4 R140, [R168+0x3000] ;  /* 0x00300000a88c783b */ /* 0x000fec0000000200 */
[----:B------:R-:W-:Y:S01]  /*5550*/  MUFU.TANH R150, R150 ;  /* 0x0000009600967308 */ /* 0x000fe20000002400 */
[----:B-----5:R-:W3:Y:S01]  /*5560*/  LDSM.16.M88.4 R8, [R202+0x8000] ;  /* 0x00800000ca08783b */ /* 0x020ee20000000200 */
[----:B----4-:R-:W-:Y:S06]  /*5570*/  HMMA.16816.F32.BF16 R128, R156, R144, R128 ;  /* 0x000000909c80723c */ /* 0x010fec0000041880 */
[----:B------:R-:W-:Y:S02]  /*5580*/  MUFU.TANH R144, R5 ;  /* 0x0000000500907308 */ /* 0x000fe40000002400 */
[C---:B-1----:R-:W-:Y:S06]  /*5590*/  HMMA.16816.F32.BF16 R48, R152.reuse, R132, R48 ;  /* 0x000000849830723c */ /* 0x042fec0000041830 */
[----:B------:R-:W-:Y:S02]  /*55a0*/  MUFU.TANH R145, R6 ;  /* 0x0000000600917308 */ /* 0x000fe40000002400 */
[C---:B--2---:R-:W-:Y:S03]  /*55b0*/  HMMA.16816.F32.BF16 R64, R152.reuse, R136, R64 ;  /* 0x000000889840723c */ /* 0x044fe60000041840 */
[----:B------:R-:W-:Y:S01]  /*55c0*/  FMUL.FTZ R128, R128, UR14 ;  /* 0x0000000e80807c20 */ /* 0x000fe20008410000 */
[----:B------:R-:W-:Y:S01]  /*55d0*/  FMUL.FTZ R129, R129, UR14 ;  /* 0x0000000e81817c20 */ /* 0x000fe20008410000 */
[----:B------:R-:W-:Y:S01]  /*55e0*/  FMUL.FTZ R130, R130, UR14 ;  /* 0x0000000e82827c20 */ /* 0x000fe20008410000 */
[----:B------:R1:W-:Y:S01]  /*55f0*/  MUFU.TANH R132, R7 ;  /* 0x0000000700847308 */ /* 0x0003e20000002400 */
[----:B------:R-:W-:Y:S01]  /*5600*/  FMUL.FTZ R131, R131, UR14 ;  /* 0x0000000e83837c20 */ /* 0x000fe20008410000 */
[----:B------:R-:W-:Y:S01]  /*5610*/  HMMA.16816.F32.BF16 R60, R152, R138, R60 ;  /* 0x0000008a983c723c */ /* 0x000fe2000004183c */
[----:B------:R-:W2:Y:S05]  /*5620*/  LDSM.16.M88.4 R136, [R202+0x8800] ;  /* 0x00880000ca88783b */ /* 0x000eaa0000000200 */
[----:B------:R-:W-:Y:S02]  /*5630*/  MUFU.TANH R133, R128 ;  /* 0x0000008000857308 */ /* 0x000fe40000002400 */
[----:B------:R-:W-:Y:S06]  /*5640*/  HMMA.16816.F32.BF16 R124, R156, R146, R124 ;  /* 0x000000929c7c723c */ /* 0x000fec000004187c */
[----:B------:R-:W-:Y:S01]  /*5650*/  MUFU.TANH R146, R131 ;  /* 0x0000008300927308 */ /* 0x000fe20000002400 */
[----:B-1----:R-:W1:Y:S01]  /*5660*/  LDSM.16.M88.4 R4, [R202+0x9000] ;  /* 0x00900000ca04783b */ /* 0x002e620000000200 */
[C---:B---3--:R-:W-:Y:S06]  /*5670*/  HMMA.16816.F32.BF16 R40, R152.reuse, R8, R40 ;  /* 0x000000089828723c */ /* 0x048fec0000041828 */
[----:B------:R-:W-:Y:S02]  /*5680*/  MUFU.TANH R2, R2 ;  /* 0x0000000200027308 */ /* 0x000fe40000002400 */
[----:B------:R-:W-:Y:S01]  /*5690*/  HMMA.16816.F32.BF16 R36, R152, R10, R36 ;  /* 0x0000000a9824723c */ /* 0x000fe20000041824 */
[----:B------:R-:W3:Y:S02]  /*56a0*/  LDSM.16.M88.4 R8, [R202+0x9800] ;  /* 0x00980000ca08783b */ /* 0x000ee40000000200 */
[----:B------:R-:W-:Y:S01]  /*56b0*/  FMUL.FTZ R124, R124, UR14 ;  /* 0x0000000e7c7c7c20 */ /* 0x000fe20008410000 */
[----:B------:R-:W-:Y:S01]  /*56c0*/  FMUL.FTZ R125, R125, UR14 ;  /* 0x0000000e7d7d7c20 */ /* 0x000fe20008410000 */
[----:B------:R-:W-:-:S03]  /*56d0*/  FMUL.FTZ R126, R126, UR14 ;  /* 0x0000000e7e7e7c20 */ /* 0x000fc60008410000 */
[----:B------:R-:W-:Y:S01]  /*56e0*/  HMMA.16816.F32.BF16 R44, R152, R134, R44 ;  /* 0x00000086982c723c */ /* 0x000fe2000004182c */
[----:B------:R-:W-:Y:S07]  /*56f0*/  MUFU.TANH R134, R129 ;  /* 0x0000008100867308 */ /* 0x000fee0000002400 */
[----:B------:R-:W-:Y:S01]  /*5700*/  HMMA.16816.F32.BF16 R120, R156, R140, R120 ;  /* 0x0000008c9c78723c */ /* 0x000fe20000041878 */
[----:B------:R4:W-:Y:S07]  /*5710*/  MUFU.TANH R135, R130 ;  /* 0x0000008200877308 */ /* 0x0009ee0000002400 */
[C---:B--2---:R-:W-:Y:S01]  /*5720*/  HMMA.16816.F32.BF16 R32, R152.reuse, R136, R32 ;  /* 0x000000889820723c */ /* 0x044fe20000041820 */
[----:B------:R-:W-:Y:S07]  /*5730*/  MUFU.TANH R136, R124 ;  /* 0x0000007c00887308 */ /* 0x000fee0000002400 */
[----:B-1----:R-:W-:Y:S01]  /*5740*/  HMMA.16816.F32.BF16 R24, R152, R4, R24 ;  /* 0x000000049818723c */ /* 0x002fe20000041818 */
[----:B------:R-:W-:Y:S01]  /*5750*/  MUFU.TANH R137, R125 ;  /* 0x0000007d00897308 */ /* 0x000fe20000002400 */
[----:B----4-:R-:W1:Y:S01]  /*5760*/  LDSM.16.M88.4 R128, [R168+0x3800] ;  /* 0x00380000a880783b */ /* 0x010e620000000200 */
[----:B------:R-:W-:Y:S01]  /*5770*/  FMUL.FTZ R120, R120, UR14 ;  /* 0x0000000e78787c20 */ /* 0x000fe20008410000 */
[----:B------:R-:W-:Y:S01]  /*5780*/  FMUL.FTZ R121, R121, UR14 ;  /* 0x0000000e79797c20 */ /* 0x000fe20008410000 */
[----:B------:R-:W-:Y:S01]  /*5790*/  FMUL.FTZ R122, R122, UR14 ;  /* 0x0000000e7a7a7c20 */ /* 0x000fe20008410000 */
[----:B------:R-:W-:-:S02]  /*57a0*/  FMUL.FTZ R123, R123, UR14 ;  /* 0x0000000e7b7b7c20 */ /* 0x000fc40008410000 */
[C---:B------:R-:W-:Y:S01]  /*57b0*/  HMMA.16816.F32.BF16 R20, R152.reuse, R6, R20 ;  /* 0x000000069814723c */ /* 0x040fe20000041814 */
[----:B------:R-:W2:Y:S01]  /*57c0*/  LDSM.16.M88.4 R4, [R168+0x4800] ;  /* 0x00480000a804783b */ /* 0x000ea20000000200 */
[----:B------:R-:W-:Y:S06]  /*57d0*/  MUFU.TANH R140, R120 ;  /* 0x00000078008c7308 */ /* 0x000fec0000002400 */
[----:B------:R-:W-:Y:S01]  /*57e0*/  HMMA.16816.F32.BF16 R28, R152, R138, R28 ;  /* 0x0000008a981c723c */ /* 0x000fe2000004181c */
[----:B------:R-:W-:Y:S01]  /*57f0*/  FMUL.FTZ R139, R127, UR14 ;  /* 0x0000000e7f8b7c20 */ /* 0x000fe20008410000 */
[----:B------:R4:W-:Y:S06]  /*5800*/  MUFU.TANH R138, R126 ;  /* 0x0000007e008a7308 */ /* 0x0009ec0000002400 */
[----:B------:R-:W-:Y:S02]  /*5810*/  HMMA.16816.F32.BF16 R116, R156, R142, R116 ;  /* 0x0000008e9c74723c */ /* 0x000fe40000041874 */
[----:B------:R-:W-:Y:S06]  /*5820*/  MUFU.TANH R141, R121 ;  /* 0x00000079008d7308 */ /* 0x000fec0000002400 */
[C---:B---3--:R-:W-:Y:S02]  /*5830*/  HMMA.16816.F32.BF16 R16, R152.reuse, R8, R16 ;  /* 0x000000089810723c */ /* 0x048fe40000041810 */
[----:B------:R-:W-:Y:S01]  /*5840*/  MUFU.TANH R142, R122 ;  /* 0x0000007a008e7308 */ /* 0x000fe20000002400 */
[----:B----4-:R-:W3:Y:S05]  /*5850*/  LDSM.16.M88.4 R124, [R168+0x4000] ;  /* 0x00400000a87c783b */ /* 0x010eea0000000200 */
[----:B------:R-:W-:Y:S01]  /*5860*/  HMMA.16816.F32.BF16 R12, R152, R10, R12 ;  /* 0x0000000a980c723c */ /* 0x000fe2000004180c */
[----:B------:R-:W-:Y:S01]  /*5870*/  LDSM.16.M88.4 R8, [R168+0x5000] ;  /* 0x00500000a808783b */ /* 0x000fe20000000200 */
[----:B------:R4:W-:Y:S01]  /*5880*/  MUFU.TANH R143, R123 ;  /* 0x0000007b008f7308 */ /* 0x0009e20000002400 */
[----:B------:R-:W-:Y:S01]  /*5890*/  FMUL.FTZ R116, R116, UR14 ;  /* 0x0000000e74747c20 */ /* 0x000fe20008410000 */
[----:B------:R-:W-:Y:S01]  /*58a0*/  FMUL.FTZ R117, R117, UR14 ;  /* 0x0000000e75757c20 */ /* 0x000fe20008410000 */
[----:B------:R-:W-:-:S03]  /*58b0*/  FMUL.FTZ R118, R118, UR14 ;  /* 0x0000000e76767c20 */ /* 0x000fc60008410000 */
[C---:B-1----:R-:W-:Y:S02]  /*58c0*/  HMMA.16816.F32.BF16 R108, R156.reuse, R130, R108 ;  /* 0x000000829c6c723c */ /* 0x042fe4000004186c */
[----:B------:R-:W-:Y:S06]  /*58d0*/  MUFU.TANH R139, R139 ;  /* 0x0000008b008b7308 */ /* 0x000fec0000002400 */
[C---:B--2---:R-:W-:Y:S01]  /*58e0*/  HMMA.16816.F32.BF16 R96, R156.reuse, R4, R96 ;  /* 0x000000049c60723c */ /* 0x044fe20000041860 */
[----:B----4-:R-:W1:Y:S07]  /*58f0*/  LDSM.16.M88.4 R120, [R168+0x5800] ;  /* 0x00580000a878783b */ /* 0x010e6e0000000200 */
[----:B------:R-:W-:Y:S01]  /*5900*/  HMMA.16816.F32.BF16 R92, R156, R6, R92 ;  /* 0x000000069c5c723c */ /* 0x000fe2000004185c */
[----:B------:R-:W2:Y:S02]  /*5910*/  LDSM.16.M88.4 R4, [R168+0x6800] ;  /* 0x00680000a804783b */ /* 0x000ea40000000200 */
[----:B------:R-:W-:Y:S01]  /*5920*/  FMUL.FTZ R108, R108, UR14 ;  /* 0x0000000e6c6c7c20 */ /* 0x000fe20008410000 */
[----:B------:R-:W-:Y:S01]  /*5930*/  FMUL.FTZ R109, R109, UR14 ;  /* 0x0000000e6d6d7c20 */ /* 0x000fe20008410000 */
[----:B------:R-:W-:Y:S01]  /*5940*/  FMUL.FTZ R110, R110, UR14 ;  /* 0x0000000e6e6e7c20 */ /* 0x000fe20008410000 */
[----:B------:R-:W-:Y:S01]  /*5950*/  FMUL.FTZ R111, R111, UR14 ;  /* 0x0000000e6f6f7c20 */ /* 0x000fe20008410000 */
[----:B------:R-:W-:Y:S01]  /*5960*/  MUFU.TANH R147, R108 ;  /* 0x0000006c00937308 */ /* 0x000fe20000002400 */
[----:B------:R-:W-:Y:S03]  /*5970*/  HMMA.16816.F32.BF16 R76, R152, R166, R76 ;  /* 0x000000a6984c723c */ /* 0x000fe6000004184c */
[----:B------:R-:W-:Y:S01]  /*5980*/  FMUL.FTZ R99, R99, UR14 ;  /* 0x0000000e63637c20 */ /* 0x000fe20008410000 */
[----:B------:R-:W-:Y:S01]  /*5990*/  FMUL.FTZ R98, R98, UR14 ;  /* 0x0000000e62627c20 */ /* 0x000fe20008410000 */
[----:B------:R-:W-:Y:S01]  /*59a0*/  FMUL.FTZ R97, R97, UR14 ;  /* 0x0000000e61617c20 */ /* 0x000fe20008410000 */
[----:B------:R-:W-:-:S02]  /*59b0*/  FMUL.FTZ R96, R96, UR14 ;  /* 0x0000000e60607c20 */ /* 0x000fc40008410000 */
[C---:B------:R-:W-:Y:S03]  /*59c0*/  HMMA.16816.F32.BF16 R88, R152.reuse, R160, R88 ;  /* 0x000000a09858723c */ /* 0x040fe60000041858 */
[----:B------:R-:W-:Y:S01]  /*59d0*/  FMUL.FTZ R94, R94, UR14 ;  /* 0x0000000e5e5e7c20 */ /* 0x000fe20008410000 */
[----:B------:R-:W-:Y:S01]  /*59e0*/  FMUL.FTZ R95, R95, UR14 ;  /* 0x0000000e5f5f7c20 */ /* 0x000fe20008410000 */
[----:B------:R-:W-:Y:S01]  /*59f0*/  MUFU.TANH R96, R96 ;  /* 0x0000006000607308 */ /* 0x000fe20000002400 */
[----:B------:R-:W-:Y:S02]  /*5a00*/  FMUL.FTZ R92, R92, UR14 ;  /* 0x0000000e5c5c7c20 */ /* 0x000fe40008410000 */
[----:B------:R-:W-:Y:S05]  /*5a10*/  HMMA.16816.F32.BF16 R84, R152, R162, R84 ;  /* 0x000000a29854723c */ /* 0x000fea0000041854 */
[----:B------:R-:W-:Y:S03]  /*5a20*/  MUFU.TANH R163, R98 ;  /* 0x0000006200a37308 */ /* 0x000fe60000002400 */
[C---:B------:R-:W-:Y:S05]  /*5a30*/  HMMA.16816.F32.BF16 R112, R156.reuse, R128, R112 ;  /* 0x000000809c70723c */ /* 0x040fea0000041870 */
[----:B------:R-:W-:Y:S03]  /*5a40*/  MUFU.TANH R128, R116 ;  /* 0x0000007400807308 */ /* 0x000fe60000002400 */
[----:B---3--:R-:W-:Y:S01]  /*5a50*/  HMMA.16816.F32.BF16 R104, R156, R124, R104 ;  /* 0x0000007c9c68723c */ /* 0x008fe20000041868 */
[----:B------:R-:W-:-:S04]  /*5a60*/  FMUL.FTZ R125, R119, UR14 ;  /* 0x0000000e777d7c20 */ /* 0x000fc80008410000 */
[----:B------:R-:W-:Y:S03]  /*5a70*/  MUFU.TANH R129, R117 ;  /* 0x0000007500817308 */ /* 0x000fe60000002400 */
[----:B------:R-:W-:Y:S03]  /*5a80*/  HMMA.16816.F32.BF16 R80, R152, R164, R80 ;  /* 0x000000a49850723c */ /* 0x000fe60000041850 */
[----:B------:R-:W-:Y:S01]  /*5a90*/  FMUL.FTZ R112, R112, UR14 ;  /* 0x0000000e70707c20 */ /* 0x000fe20008410000 */
[----:B------:R-:W-:Y:S01]  /*5aa0*/  FMUL.FTZ R113, R113, UR14 ;  /* 0x0000000e71717c20 */ /* 0x000fe20008410000 */
[----:B------:R3:W-:Y:S01]  /*5ab0*/  MUFU.TANH R124, R118 ;  /* 0x00000076007c7308 */ /* 0x0007e20000002400 */
[----:B------:R-:W-:Y:S01]  /*5ac0*/  FMUL.FTZ R114, R114, UR14 ;  /* 0x0000000e72727c20 */ /* 0x000fe20008410000 */
[----:B------:R-:W-:Y:S01]  /*5ad0*/  FMUL.FTZ R115, R115, UR14 ;  /* 0x0000000e73737c20 */ /* 0x000fe20008410000 */
[C---:B-1----:R-:W-:Y:S03]  /*5ae0*/  HMMA.16816.F32.BF16 R76, R156.reuse, R122, R76 ;  /* 0x0000007a9c4c723c */ /* 0x042fe6000004184c */
[----:B------:R-:W-:Y:S01]  /*5af0*/  FMUL.FTZ R104, R104, UR14 ;  /* 0x0000000e68687c20 */ /* 0x000fe20008410000 */
[----:B------:R-:W-:Y:S01]  /*5b00*/  FMUL.FTZ R107, R107, UR14 ;  /* 0x0000000e6b6b7c20 */ /* 0x000fe20008410000 */
[----:B------:R-:W-:Y:S01]  /*5b10*/  MUFU.TANH R123, R109 ;  /* 0x0000006d007b7308 */ /* 0x000fe20000002400 */
[----:B------:R-:W-:Y:S01]  /*5b20*/  FMUL.FTZ R105, R105, UR14 ;  /* 0x0000000e69697c20 */ /* 0x000fe20008410000 */
[----:B------:R-:W-:Y:S01]  /*5b30*/  FMUL.FTZ R106, R106, UR14 ;  /* 0x0000000e6a6a7c20 */ /* 0x000fe20008410000 */
[C---:B------:R-:W-:Y:S05]  /*5b40*/  HMMA.16816.F32.BF16 R88, R156.reuse, R8, R88 ;  /* 0x000000089c58723c */ /* 0x040fea0000041858 */
[----:B------:R-:W-:Y:S01]  /*5b50*/  MUFU.TANH R152, R110 ;  /* 0x0000006e00987308 */ /* 0x000fe20000002400 */
[----:B---3--:R-:W1:Y:S02]  /*5b60*/  LDSM.16.M88.4 R116, [R168+0x6000] ;  /* 0x00600000a874783b */ /* 0x008e640000000200 */
[C---:B------:R-:W-:Y:S02]  /*5b70*/  HMMA.16816.F32.BF16 R84, R156.reuse, R10, R84 ;  /* 0x0000000a9c54723c */ /* 0x040fe40000041854 */
[----:B------:R-:W3:Y:S03]  /*5b80*/  LDSM.16.M88.4 R8, [R168+0x7000] ;  /* 0x00700000a808783b */ /* 0x000ee60000000200 */
[----:B------:R4:W-:Y:S03]  /*5b90*/  MUFU.TANH R153, R111 ;  /* 0x0000006f00997308 */ /* 0x0009e60000002400 */
[----:B--2---:R-:W-:Y:S03]  /*5ba0*/  HMMA.16816.F32.BF16 R64, R156, R4, R64 ;  /* 0x000000049c40723c */ /* 0x004fe60000041840 */
[----:B------:R-:W-:-:S02]  /*5bb0*/  FMUL.FTZ R0, R88, UR14 ;  /* 0x0000000e58007c20 */ /* 0x000fc40008410000 */
[----:B------:R-:W-:Y:S03]  /*5bc0*/  MUFU.TANH R130, R114 ;  /* 0x0000007200827308 */ /* 0x000fe60000002400 */
[C---:B------:R-:W-:Y:S01]  /*5bd0*/  HMMA.16816.F32.BF16 R60, R156.reuse, R6, R60 ;  /* 0x000000069c3c723c */ /* 0x040fe2000004183c */
[----:B------:R-:W-:Y:S04]  /*5be0*/  LDSM.16.M88.4 R4, [R168+0x8800] ;  /* 0x00880000a804783b */ /* 0x000fe80000000200 */
[----:B------:R-:W-:Y:S01]  /*5bf0*/  MUFU.TANH R131, R115 ;  /* 0x0000007300837308 */ /* 0x000fe20000002400 */
[----:B----4-:R-:W2:Y:S02]  /*5c00*/  LDSM.16.M88.4 R108, [R168+0x9800] ;  /* 0x00980000a86c783b */ /* 0x010ea40000000200 */
[C---:B------:R-:W-:Y:S05]  /*5c10*/  HMMA.16816.F32.BF16 R100, R156.reuse, R126, R100 ;  /* 0x0000007e9c64723c */ /* 0x040fea0000041864 */
[----:B------:R-:W-:Y:S03]  /*5c20*/  MUFU.TANH R126, R112 ;  /* 0x00000070007e7308 */ /* 0x000fe60000002400 */
[C---:B------:R-:W-:Y:S05]  /*5c30*/  HMMA.16816.F32.BF16 R80, R156.reuse, R120, R80 ;  /* 0x000000789c50723c */ /* 0x040fea0000041850 */
[----:B------:R4:W-:Y:S03]  /*5c40*/  MUFU.TANH R127, R113 ;  /* 0x00000071007f7308 */ /* 0x0009e60000002400 */
[C---:B-1----:R-:W-:Y:S03]  /*5c50*/  HMMA.16816.F32.BF16 R72, R156.reuse, R116, R72 ;  /* 0x000000749c48723c */ /* 0x042fe60000041848 */
[----:B------:R-:W-:Y:S01]  /*5c60*/  FMUL.FTZ R100, R100, UR14 ;  /* 0x0000000e64647c20 */ /* 0x000fe20008410000 */
[----:B------:R-:W-:Y:S01]  /*5c70*/  FMUL.FTZ R101, R101, UR14 ;  /* 0x0000000e65657c20 */ /* 0x000fe20008410000 */
[----:B------:R-:W-:Y:S03]  /*5c80*/  MUFU.TANH R164, R99 ;  /* 0x0000006300a47308 */ /* 0x000fe60000002400 */
[----:B------:R-:W-:Y:S01]  /*5c90*/  HMMA.16816.F32.BF16 R116, R156, R118, R68 ;  /* 0x000000769c74723c */ /* 0x000fe20000041844 */
[----:B------:R-:W1:Y:S02]  /*5ca0*/  LDSM.16.M88.4 R68, [R168+0x8000] ;  /* 0x00800000a844783b */ /* 0x000e640000000200 */
[----:B------:R-:W-:-:S02]  /*5cb0*/  FMUL.FTZ R98, R81, UR14 ;  /* 0x0000000e51627c20 */ /* 0x000fc40008410000 */
[----:B------:R-:W-:Y:S01]  /*5cc0*/  MUFU.TANH R154, R104 ;  /* 0x00000068009a7308 */ /* 0x000fe20000002400 */
[----:B----4-:R-:W4:Y:S02]  /*5cd0*/  LDSM.16.M88.4 R112, [R168+0x7800] ;  /* 0x00780000a870783b */ /* 0x010f240000000200 */
[C---:B---3--:R-:W-:Y:S05]  /*5ce0*/  HMMA.16816.F32.BF16 R56, R156.reuse, R8, R56 ;  /* 0x000000089c38723c */ /* 0x048fea0000041838 */
[----:B------:R3:W-:Y:S03]  /*5cf0*/  MUFU.TANH R162, R101 ;  /* 0x0000006500a27308 */ /* 0x0007e60000002400 */
[----:B--2---:R-:W-:Y:S03]  /*5d00*/  HMMA.16816.F32.BF16 R12, R156, R110, R12 ;  /* 0x0000006e9c0c723c */ /* 0x004fe6000004180c */
[----:B------:R-:W-:-:S02]  /*5d10*/  FMUL.FTZ R111, R118, UR14 ;  /* 0x0000000e766f7c20 */ /* 0x000fc40008410000 */
[----:B------:R-:W-:Y:S03]  /*5d20*/  MUFU.TANH R161, R107 ;  /* 0x0000006b00a17308 */ /* 0x000fe60000002400 */
[----:B------:R-:W-:Y:S01]  /*5d30*/  HMMA.16816.F32.BF16 R52, R156, R10, R52 ;  /* 0x0000000a9c34723c */ /* 0x000fe20000041834 */
[----:B------:R-:W2:Y:S01]  /*5d40*/  LDSM.16.M88.4 R8, [R168+0x9000] ;  /* 0x00900000a808783b */ /* 0x000ea20000000200 */
[----:B------:R-:W-:-:S04]  /*5d50*/  DEPBAR.LE SB0, 0x0 ;  /* 0x000080000000791a */ /* 0x000fc80000000000 */
[----:B---3--:R-:W-:Y:S01]  /*5d60*/  FMUL.FTZ R101, R78, UR14 ;  /* 0x0000000e4e657c20 */ /* 0x008fe20008410000 */
[----:B------:R-:W-:Y:S01]  /*5d70*/  MUFU.TANH R155, R105 ;  /* 0x00000069009b7308 */ /* 0x000fe20000002400 */
[C---:B------:R-:W-:Y:S03]  /*5d80*/  HMMA.16816.F32.BF16 R32, R156.reuse, R4, R32 ;  /* 0x000000049c20723c */ /* 0x040fe60000041820 */
[----:B------:R-:W-:Y:S01]  /*5d90*/  FMUL.FTZ R4, R12, UR14 ;  /* 0x0000000e0c047c20 */ /* 0x000fe20008410000 */
[----:B------:R-:W-:Y:S01]  /*5da0*/  FMUL.FTZ R13, R13, UR14 ;  /* 0x0000000e0d0d7c20 */ /* 0x000fe20008410000 */
[----:B------:R-:W-:Y:S02]  /*5db0*/  FMUL.FTZ R15, R15, UR14 ;  /* 0x0000000e0f0f7c20 */ /* 0x000fe40008410000 */
[----:B------:R3:W-:Y:S01]  /*5dc0*/  MUFU.TANH R110, R97 ;  /* 0x00000061006e7308 */ /* 0x0007e20000002400 */
[----:B------:R-:W-:Y:S01]  /*5dd0*/  HMMA.16816.F32.BF16 R28, R156, R6, R28 ;  /* 0x000000069c1c723c */ /* 0x000fe2000004181c */
[----:B------:R-:W-:-:S02]  /*5de0*/  IMAD.SHL.U32 R6, R237, 0x2, RZ ;  /* 0x00000002ed067824 */ /* 0x000fc400078e00ff */
[----:B------:R-:W-:Y:S01]  /*5df0*/  FMUL.FTZ R7, R14, UR14 ;  /* 0x0000000e0e077c20 */ /* 0x000fe20008410000 */
[----:B------:R-:W-:Y:S01]  /*5e00*/  FMUL.FTZ R14, R91, UR14 ;  /* 0x0000000e5b0e7c20 */ /* 0x000fe20008410000 */
[----:B------:R-:W-:Y:S01]  /*5e10*/  FMUL.FTZ R91, R84, UR14 ;  /* 0x0000000e545b7c20 */ /* 0x000fe20008410000 */
[----:B------:R-:W-:Y:S01]  /*5e20*/  FMUL.FTZ R54, R54, UR14 ;  /* 0x0000000e36367c20 */ /* 0x000fe20008410000 */
[----:B------:R-:W-:Y:S01]  /*5e30*/  LOP3.LUT R6, R6, 0x6, RZ, 0xc0, !PT ;  /* 0x0000000606067812 */ /* 0x000fe200078ec0ff */
[----:B------:R-:W5:Y:S01]  /*5e40*/  MUFU.TANH R4, R4 ;  /* 0x0000000400047308 */ /* 0x000f620000002400 */
[C---:B-1----:R-:W-:Y:S01]  /*5e50*/  HMMA.16816.F32.BF16 R36, R156.reuse, R70, R36 ;  /* 0x000000469c24723c */ /* 0x042fe20000041824 */
[----:B------:R-:W-:Y:S01]  /*5e60*/  FMUL.FTZ R55, R55, UR14 ;  /* 0x0000000e37377c20 */ /* 0x000fe20008410000 */
[----:B------:R-:W-:Y:S01]  /*5e70*/  LOP3.LUT R5, R6, UR4, RZ, 0xfc, !PT ;  /* 0x0000000406057c12 */ /* 0x000fe2000f8efcff */
[----:B------:R-:W-:Y:S01]  /*5e80*/  FMUL.FTZ R32, R32, UR14 ;  /* 0x0000000e20207c20 */ /* 0x000fe20008410000 */
[----:B------:R-:W-:Y:S01]  /*5e90*/  FMUL.FTZ R33, R33, UR14 ;  /* 0x0000000e21217c20 */ /* 0x000fe20008410000 */
[----:B------:R-:W-:Y:S01]  /*5ea0*/  FMUL.FTZ R34, R34, UR14 ;  /* 0x0000000e22227c20 */ /* 0x000fe20008410000 */
[----:B------:R-:W-:Y:S01]  /*5eb0*/  LOP3.LUT R12, R5, 0xf8, RZ, 0xfc, !PT ;  /* 0x000000f8050c7812 */ /* 0x000fe200078efcff */
[----:B------:R-:W1:Y:S01]  /*5ec0*/  MUFU.TANH R7, R7 ;  /* 0x0000000700077308 */ /* 0x000e620000002400 */
[----:B------:R-:W-:Y:S01]  /*5ed0*/  I2FP.F32.S32 R70, R5 ;  /* 0x0000000500467245 */ /* 0x000fe20000201400 */
[C---:B----4-:R-:W-:Y:S01]  /*5ee0*/  HMMA.16816.F32.BF16 R48, R156.reuse, R112, R48 ;  /* 0x000000709c30723c */ /* 0x050fe20000041830 */
[C---:B------:R-:W-:Y:S01]  /*5ef0*/  ISETP.GE.AND P3, PT, R12.reuse, R208, PT ;  /* 0x000000d00c00720c */ /* 0x040fe20003f66270 */
[----:B---3--:R-:W-:Y:S01]  /*5f00*/  FMUL.FTZ R97, R77, UR14 ;  /* 0x0000000e4d617c20 */ /* 0x008fe20008410000 */
[-C--:B------:R-:W-:Y:S01]  /*5f10*/  ISETP.GE.AND P1, PT, R12, R203.reuse, PT ;  /* 0x000000cb0c00720c */ /* 0x080fe20003f26270 */
[----:B------:R-:W-:Y:S01]  /*5f20*/  FMUL.FTZ R113, R117, UR14 ;  /* 0x0000000e75717c20 */ /* 0x000fe20008410000 */
[----:B------:R-:W-:Y:S01]  /*5f30*/  I2FP.F32.S32 R12, R12 ;  /* 0x0000000c000c7245 */ /* 0x000fe20000201400 */
[----:B------:R-:W-:Y:S01]  /*5f40*/  MUFU.TANH R112, R100 ;  /* 0x0000006400707308 */ /* 0x000fe20000002400 */
[CC--:B------:R-:W-:Y:S01]  /*5f50*/  ISETP.GE.AND P2, PT, R5.reuse, R203.reuse, PT ;  /* 0x000000cb0500720c */ /* 0x0c0fe20003f46270 */
[C---:B--2---:R-:W-:Y:S01]  /*5f60*/  HMMA.16816.F32.BF16 R24, R156.reuse, R8, R24 ;  /* 0x000000089c18723c */ /* 0x044fe20000041818 */
[C---:B------:R-:W-:Y:S01]  /*5f70*/  LOP3.LUT R84, R5.reuse, 0x8, RZ, 0xfc, !PT ;  /* 0x0000000805547812 */ /* 0x040fe200078efcff */
[----:B-----5:R-:W-:Y:S01]  /*5f80*/  FFMA.FTZ R71, R12, UR5, R4 ;  /* 0x000000050c477c23 */ /* 0x020fe20008010004 */
[----:B------:R-:W-:Y:S01]  /*5f90*/  LOP3.LUT R4, R5, 0x1, RZ, 0xfc, !PT ;  /* 0x0000000105047812 */ /* 0x000fe200078efcff */
[----:B------:R-:W-:Y:S01]  /*5fa0*/  FMUL.FTZ R9, R93, UR14 ;  /* 0x0000000e5d097c20 */ /* 0x000fe20008410000 */
[----:B------:R-:W-:Y:S01]  /*5fb0*/  FMUL.FTZ R93, R90, UR14 ;  /* 0x0000000e5a5d7c20 */ /* 0x000fe20008410000 */
[----:B------:R-:W-:Y:S01]  /*5fc0*/  FMUL.FTZ R90, R85, UR14 ;  /* 0x0000000e555a7c20 */ /* 0x000fe20008410000 */
[----:B------:R-:W-:Y:S01]  /*5fd0*/  ISETP.GE.AND P6, PT, R4, R208, PT ;  /* 0x000000d00400720c */ /* 0x000fe20003fc6270 */
[----:B-1----:R-:W-:Y:S01]  /*5fe0*/  FFMA.FTZ R7, R12, UR5, R7 ;  /* 0x000000050c077c23 */ /* 0x002fe20008010007 */
[-C--:B------:R-:W-:Y:S01]  /*5ff0*/  ISETP.GE.AND P4, PT, R4, R203.reuse, PT ;  /* 0x000000cb0400720c */ /* 0x080fe20003f86270 */
[----:B------:R-:W-:Y:S01]  /*6000*/  FFMA.FTZ R12, R70, UR5, R149 ;  /* 0x00000005460c7c23 */ /* 0x000fe20008010095 */
[----:B------:R-:W-:Y:S01]  /*6010*/  I2FP.F32.S32 R4, R4 ;  /* 0x0000000400047245 */ /* 0x000fe20000201400 */
[----:B------:R-:W-:Y:S01]  /*6020*/  FMUL.FTZ R8, R89, UR14 ;  /* 0x0000000e59087c20 */ /* 0x000fe20008410000 */
[----:B------:R-:W-:Y:S01]  /*6030*/  FSEL R71, R71, -INF , !P3 ;  /* 0xff80000047477808 */ /* 0x000fe20005800000 */
[----:B------:R1:W-:Y:S01]  /*6040*/  MUFU.TANH R88, R9 ;  /* 0x0000000900587308 */ /* 0x0003e20000002400 */
[----:B------:R-:W-:Y:S01]  /*6050*/  FSEL R12, R12, -INF , !P2 ;  /* 0xff8000000c0c7808 */ /* 0x000fe20005000000 */
[----:B------:R-:W-:Y:S01]  /*6060*/  FFMA.FTZ R148, R4, UR5, R148 ;  /* 0x0000000504947c23 */ /* 0x000fe20008010094 */
[----:B------:R-:W-:Y:S01]  /*6070*/  LOP3.LUT R85, R5, 0x9, RZ, 0xfc, !PT ;  /* 0x0000000905557812 */ /* 0x000fe200078efcff */
[C---:B------:R-:W-:Y:S01]  /*6080*/  HMMA.16816.F32.BF16 R20, R156.reuse, R10, R20 ;  /* 0x0000000a9c14723c */ /* 0x040fe20000041814 */
[----:B------:R-:W-:Y:S01]  /*6090*/  ISETP.GE.AND P2, PT, R84, R208, PT ;  /* 0x000000d05400720c */ /* 0x000fe20003f46270 */
[----:B------:R-:W-:Y:S01]  /*60a0*/  FMUL.FTZ R11, R86, UR14 ;  /* 0x0000000e560b7c20 */ /* 0x000fe20008410000 */
[-C--:B------:R-:W-:Y:S01]  /*60b0*/  ISETP.GE.AND P3, PT, R84, R203.reuse, PT ;  /* 0x000000cb5400720c */ /* 0x080fe20003f66270 */
[----:B------:R2:W-:Y:S01]  /*60c0*/  MUFU.TANH R89, R0 ;  /* 0x0000000000597308 */ /* 0x0005e20000002400 */
[----:B------:R-:W-:Y:S01]  /*60d0*/  I2FP.F32.S32 R84, R84 ;  /* 0x0000005400547245 */ /* 0x000fe20000201400 */
[----:B------:R-:W-:Y:S01]  /*60e0*/  FMUL.FTZ R10, R87, UR14 ;  /* 0x0000000e570a7c20 */ /* 0x000fe20008410000 */
[----:B------:R-:W-:Y:S01]  /*60f0*/  FSEL R7, R7, -INF , !P1 ;  /* 0xff80000007077808 */ /* 0x000fe20004800000 */
[C---:B------:R-:W-:Y:S01]  /*6100*/  HMMA.16816.F32.BF16 R40, R156.reuse, R68, R40 ;  /* 0x000000449c28723c */ /* 0x040fe20000041828 */
[-C--:B------:R-:W-:Y:S01]  /*6110*/  ISETP.GE.AND P1, PT, R85, R208.reuse, PT ;  /* 0x000000d05500720c */ /* 0x080fe20003f26270 */
[C---:B------:R-:W-:Y:S01]  /*6120*/  FFMA.FTZ R151, R84.reuse, UR5, R151 ;  /* 0x0000000554977c23 */ /* 0x040fe20008010097 */
[----:B------:R-:W-:Y:S01]  /*6130*/  LOP3.LUT R99, R5, 0x10, RZ, 0xfc, !PT ;  /* 0x0000001005637812 */ /* 0x000fe200078efcff */
[----:B------:R-:W-:Y:S01]  /*6140*/  FFMA.FTZ R145, R84, UR5, R145 ;  /* 0x0000000554917c23 */ /* 0x000fe20008010091 */
[----:B-1----:R-:W-:Y:S01]  /*6150*/  FMUL.FTZ R9, R80, UR14 ;  /* 0x0000000e50097c20 */ /* 0x002fe20008410000 */
[----:B------:R1:W-:Y:S01]  /*6160*/  MUFU.TANH R86, R94 ;  /* 0x0000005e00567308 */ /* 0x0003e20000002400 */
[----:B------:R-:W-:Y:S01]  /*6170*/  FMUL.FTZ R69, R103, UR14 ;  /* 0x0000000e67457c20 */ /* 0x000fe20008410000 */
[C---:B------:R-:W-:Y:S01]  /*6180*/  LOP3.LUT R100, R5.reuse, 0x11, RZ, 0xfc, !PT ;  /* 0x0000001105647812 */ /* 0x040fe200078efcff */
[----:B------:R-:W-:Y:S01]  /*6190*/  FMUL.FTZ R68, R102, UR14 ;  /* 0x0000000e66447c20 */ /* 0x000fe20008410000 */
[----:B------:R-:W-:Y:S01]  /*61a0*/  LOP3.LUT R103, R5, 0x18, RZ, 0xfc, !PT ;  /* 0x0000001805677812 */ /* 0x000fe200078efcff */
[----:B------:R-:W-:Y:S01]  /*61b0*/  FMUL.FTZ R102, R76, UR14 ;  /* 0x0000000e4c667c20 */ /* 0x000fe20008410000 */
[C---:B------:R-:W-:Y:S01]  /*61c0*/  HMMA.16816.F32.BF16 R16, R156.reuse, R108, R16 ;  /* 0x0000006c9c10723c */ /* 0x040fe20000041810 */
[----:B--2---:R-:W-:Y:S01]  /*61d0*/  FSEL R0, R148, -INF , !P6 ;  /* 0xff80000094007808 */ /* 0x004fe20007000000 */
[----:B------:R2:W-:Y:S01]  /*61e0*/  MUFU.TANH R80, R8 ;  /* 0x0000000800507308 */ /* 0x0005e20000002400 */
[----:B------:R-:W-:Y:S01]  /*61f0*/  ISETP.GE.AND P6, PT, R85, R203, PT ;  /* 0x000000cb5500720c */ /* 0x000fe20003fc6270 */
[----:B------:R-:W-:Y:S01]  /*6200*/  FMUL.FTZ R109, R72, UR14 ;  /* 0x0000000e486d7c20 */ /* 0x000fe20008410000 */
[----:B------:R-:W-:Y:S01]  /*6210*/  I2FP.F32.S32 R85, R85 ;  /* 0x0000005500557245 */ /* 0x000fe20000201400 */
[----:B------:R-:W-:Y:S01]  /*6220*/  FMUL.FTZ R50, R50, UR14 ;  /* 0x0000000e32327c20 */ /* 0x000fe20008410000 */
[C---:B------:R-:W-:Y:S01]  /*6230*/  LOP3.LUT R104, R5.reuse, 0x20, RZ, 0xfc, !PT ;  /* 0x0000002005687812 */ /* 0x040fe200078efcff */
[----:B------:R-:W-:Y:S01]  /*6240*/  HMMA.16816.F32.BF16 R44, R156, R114, R44 ;  /* 0x000000729c2c723c */ /* 0x000fe2000004182c */
[----:B------:R-:W-:Y:S01]  /*6250*/  LOP3.LUT R105, R5, 0x21, RZ, 0xfc, !PT ;  /* 0x0000002105697812 */ /* 0x000fe200078efcff */
[----:B------:R-:W-:Y:S01]  /*6260*/  FFMA.FTZ R84, R85, UR5, R144 ;  /* 0x0000000555547c23 */ /* 0x000fe20008010090 */
[----:B-1----:R-:W-:Y:S01]  /*6270*/  FMUL.FTZ R94, R83, UR14 ;  /* 0x0000000e535e7c20 */ /* 0x002fe20008410000 */
[----:B------:R1:W-:Y:S01]  /*6280*/  MUFU.TANH R81, R14 ;  /* 0x0000000e00517308 */ /* 0x0003e20000002400 */
[----:B------:R-:W-:Y:S01]  /*6290*/  LOP3.LUT R115, R5, 0x38, RZ, 0xfc, !PT ;  /* 0x0000003805737812 */ /* 0x000fe200078efcff */
[----:B------:R-:W-:Y:S01]  /*62a0*/  FMUL.FTZ R114, R116, UR14 ;  /* 0x0000000e74727c20 */ /* 0x000fe20008410000 */
[----:B------:R-:W-:Y:S01]  /*62b0*/  FSEL R84, R84, -INF , !P1 ;  /* 0xff80000054547808 */ /* 0x000fe20004800000 */
[----:B------:R-:W-:Y:S01]  /*62c0*/  FMUL.FTZ R51, R51, UR14 ;  /* 0x0000000e33337c20 */ /* 0x000fe20008410000 */
[-C--:B------:R-:W-:Y:S01]  /*62d0*/  ISETP.GE.AND P1, PT, R100, R203.reuse, PT ;  /* 0x000000cb6400720c */ /* 0x080fe20003f26270 */
[----:B------:R-:W-:Y:S01]  /*62e0*/  FMUL.FTZ R40, R40, UR14 ;  /* 0x0000000e28287c20 */ /* 0x000fe20008410000 */
[----:B--2---:R-:W-:Y:S01]  /*62f0*/  FMUL.FTZ R8, R82, UR14 ;  /* 0x0000000e52087c20 */ /* 0x004fe20008410000 */
[----:B------:R-:W-:Y:S01]  /*6300*/  FFMA.FTZ R82, R4, UR5, R150 ;  /* 0x0000000504527c23 */ /* 0x000fe20008010096 */
[----:B------:R-:W-:Y:S01]  /*6310*/  FFMA.FTZ R4, R85, UR5, R132 ;  /* 0x0000000555047c23 */ /* 0x000fe20008010084 */
[----:B------:R-:W-:Y:S01]  /*6320*/  FSEL R85, R151, -INF , !P2 ;  /* 0xff80000097557808 */ /* 0x000fe20005000000 */
[----:B------:R2:W-:Y:S01]  /*6330*/  MUFU.TANH R76, R90 ;  /* 0x0000005a004c7308 */ /* 0x0005e20000002400 */
[----:B------:R-:W-:Y:S01]  /*6340*/  ISETP.GE.AND P2, PT, R99, R203, PT ;  /* 0x000000cb6300720c */ /* 0x000fe20003f46270 */
[----:B------:R-:W-:Y:S01]  /*6350*/  FMUL.FTZ R41, R41, UR14 ;  /* 0x0000000e29297c20 */ /* 0x000fe20008410000 */
[----:B------:R-:W-:Y:S01]  /*6360*/  FSEL R82, R82, -INF , !P4 ;  /* 0xff80000052527808 */ /* 0x000fe20006000000 */
[----:B------:R-:W-:Y:S01]  /*6370*/  FMUL.FTZ R46, R46, UR14 ;  /* 0x0000000e2e2e7c20 */ /* 0x000fe20008410000 */
[-C--:B------:R-:W-:Y:S01]  /*6380*/  ISETP.GE.AND P4, PT, R99, R208.reuse, PT ;  /* 0x000000d06300720c */ /* 0x080fe20003f86270 */
[----:B------:R-:W-:Y:S01]  /*6390*/  FMUL.FTZ R47, R47, UR14 ;  /* 0x0000000e2f2f7c20 */ /* 0x000fe20008410000 */
[----:B------:R-:W-:Y:S01]  /*63a0*/  I2FP.F32.S32 R99, R99 ;  /* 0x0000006300637245 */ /* 0x000fe20000201400 */
[----:B------:R3:W-:Y:S01]  /*63b0*/  MUFU.TANH R87, R95 ;  /* 0x0000005f00577308 */ /* 0x0007e20000002400 */
[----:B-1----:R-:W-:Y:S01]  /*63c0*/  FSEL R14, R145, -INF , !P3 ;  /* 0xff800000910e7808 */ /* 0x002fe20005800000 */
[----:B------:R-:W-:Y:S01]  /*63d0*/  FMUL.FTZ R42, R42, UR14 ;  /* 0x0000000e2a2a7c20 */ /* 0x000fe20008410000 */
[----:B------:R-:W-:Y:S01]  /*63e0*/  ISETP.GE.AND P3, PT, R100, R208, PT ;  /* 0x000000d06400720c */ /* 0x000fe20003f66270 */
[C---:B------:R-:W-:Y:S01]  /*63f0*/  FFMA.FTZ R83, R99.reuse, UR5, R133 ;  /* 0x0000000563537c23 */ /* 0x040fe20008010085 */
[----:B------:R-:W-:Y:S01]  /*6400*/  FSEL R4, R4, -INF , !P6 ;  /* 0xff80000004047808 */ /* 0x000fe20007000000 */
[----:B------:R-:W-:Y:S01]  /*6410*/  FFMA.FTZ R135, R99, UR5, R135 ;  /* 0x0000000563877c23 */ /* 0x000fe20008010087 */
[----:B------:R-:W-:Y:S01]  /*6420*/  I2FP.F32.S32 R100, R100 ;  /* 0x0000006400647245 */ /* 0x000fe20000201400 */
[----:B------:R1:W-:Y:S01]  /*6430*/  MUFU.TANH R78, R10 ;  /* 0x0000000a004e7308 */ /* 0x0003e20000002400 */
[----:B------:R-:W-:Y:S01]  /*6440*/  FSEL R83, R83, -INF , !P4 ;  /* 0xff80000053537808 */ /* 0x000fe20006000000 */
[----:B------:R-:W-:Y:S01]  /*6450*/  FMUL.FTZ R99, R74, UR14 ;  /* 0x0000000e4a637c20 */ /* 0x000fe20008410000 */
[CC--:B------:R-:W-:Y:S01]  /*6460*/  ISETP.GE.AND P6, PT, R103.reuse, R208.reuse, PT ;  /* 0x000000d06700720c */ /* 0x0c0fe20003fc6270 */
[C---:B--2---:R-:W-:Y:S01]  /*6470*/  FFMA.FTZ R90, R100.reuse, UR5, R134 ;  /* 0x00000005645a7c23 */ /* 0x044fe20008010086 */
[----:B------:R-:W-:Y:S01]  /*6480*/  ISETP.GE.AND P4, PT, R103, R203, PT ;  /* 0x000000cb6700720c */ /* 0x000fe20003f86270 */
[----:B------:R-:W-:Y:S01]  /*6490*/  FFMA.FTZ R146, R100, UR5, R146 ;  /* 0x0000000564927c23 */ /* 0x000fe20008010092 */
[----:B------:R-:W-:Y:S01]  /*64a0*/  I2FP.F32.S32 R103, R103 ;  /* 0x0000006700677245 */ /* 0x000fe20000201400 */
[----:B------:R2:W-:Y:S01]  /*64b0*/  MUFU.TANH R77, R9 ;  /* 0x00000009004d7308 */ /* 0x0005e20000002400 */
[----:B---3--:R-:W-:Y:S01]  /*64c0*/  FMUL.FTZ R95, R79, UR14 ;  /* 0x0000000e4f5f7c20 */ /* 0x008fe20008410000 */
[----:B------:R-:W-:Y:S01]  /*64d0*/  FSEL R90, R90, -INF , !P3 ;  /* 0xff8000005a5a7808 */ /* 0x000fe20005800000 */
[----:B------:R-:W-:Y:S01]  /*64e0*/  FMUL.FTZ R100, R73, UR14 ;  /* 0x0000000e49647c20 */ /* 0x000fe20008410000 */
[C---:B------:R-:W-:Y:S01]  /*64f0*/  FFMA.FTZ R108, R103.reuse, UR5, R136 ;  /* 0x00000005676c7c23 */ /* 0x040fe20008010088 */
[----:B------:R-:W-:Y:S01]  /*6500*/  FFMA.FTZ R138, R103, UR5, R138 ;  /* 0x00000005678a7c23 */ /* 0x000fe2000801008a */
[----:B------:R-:W-:Y:S01]  /*6510*/  LOP3.LUT R103, R5, 0x19, RZ, 0xfc, !PT ;  /* 0x0000001905677812 */ /* 0x000fe200078efcff */
[----:B------:R-:W-:Y:S01]  /*6520*/  FMUL.FTZ R36, R36, UR14 ;  /* 0x0000000e24247c20 */ /* 0x000fe20008410000 */
[----:B------:R3:W-:Y:S01]  /*6530*/  MUFU.TANH R79, R11 ;  /* 0x0000000b004f7308 */ /* 0x0007e20000002400 */
[----:B-1----:R-:W-:Y:S01]  /*6540*/  FSEL R10, R146, -INF , !P1 ;  /* 0xff800000920a7808 */ /* 0x002fe20004800000 */
[----:B------:R-:W-:Y:S01]  /*6550*/  FMUL.FTZ R38, R38, UR14 ;  /* 0x0000000e26267c20 */ /* 0x000fe20008410000 */
[-C--:B------:R-:W-:Y:S01]  /*6560*/  ISETP.GE.AND P3, PT, R103, R203.reuse, PT ;  /* 0x000000cb6700720c */ /* 0x080fe20003f66270 */
[----:B------:R-:W-:Y:S01]  /*6570*/  FMUL.FTZ R43, R43, UR14 ;  /* 0x0000000e2b2b7c20 */ /* 0x000fe20008410000 */
[----:B------:R-:W-:Y:S01]  /*6580*/  FSEL R108, R108, -INF , !P6 ;  /* 0xff8000006c6c7808 */ /* 0x000fe20007000000 */
[----:B------:R-:W-:Y:S01]  /*6590*/  FMUL.FTZ R39, R39, UR14 ;  /* 0x0000000e27277c20 */ /* 0x000fe20008410000 */
[C---:B------:R-:W-:Y:S01]  /*65a0*/  ISETP.GE.AND P1, PT, R104.reuse, R208, PT ;  /* 0x000000d06800720c */ /* 0x040fe20003f26270 */
[----:B------:R1:W-:Y:S01]  /*65b0*/  MUFU.TANH R72, R98 ;  /* 0x0000006200487308 */ /* 0x0003e20000002400 */
[----:B------:R-:W-:Y:S01]  /*65c0*/  ISETP.GE.AND P6, PT, R104, R203, PT ;  /* 0x000000cb6800720c */ /* 0x000fe20003fc6270 */
[----:B------:R-:W-:Y:S01]  /*65d0*/  FMUL.FTZ R37, R37, UR14 ;  /* 0x0000000e25257c20 */ /* 0x000fe20008410000 */
[----:B------:R-:W-:Y:S01]  /*65e0*/  I2FP.F32.S32 R104, R104 ;  /* 0x0000006800687245 */ /* 0x000fe20000201400 */
[----:B------:R-:W-:Y:S01]  /*65f0*/  FMUL.FTZ R28, R28, UR14 ;  /* 0x0000000e1c1c7c20 */ /* 0x000fe20008410000 */
[----:B--2---:R-:W-:Y:S01]  /*6600*/  FSEL R9, R138, -INF , !P4 ;  /* 0xff8000008a097808 */ /* 0x004fe20006000000 */
[----:B------:R-:W-:Y:S01]  /*6610*/  FMUL.FTZ R30, R30, UR14 ;  /* 0x0000000e1e1e7c20 */ /* 0x000fe20008410000 */
[-C--:B------:R-:W-:Y:S01]  /*6620*/  ISETP.GE.AND P4, PT, R105, R208.reuse, PT ;  /* 0x000000d06900720c */ /* 0x080fe20003f86270 */
[C---:B------:R-:W-:Y:S01]  /*6630*/  FFMA.FTZ R122, R104.reuse, UR5, R140 ;  /* 0x00000005687a7c23 */ /* 0x040fe2000801008c */
[----:B---3--:R-:W-:Y:S01]  /*6640*/  FSEL R11, R135, -INF , !P2 ;  /* 0xff800000870b7808 */ /* 0x008fe20005000000 */
[----:B------:R-:W2:Y:S01]  /*6650*/  MUFU.TANH R125, R125 ;  /* 0x0000007d007d7308 */ /* 0x000ea20000002400 */
[-C--:B------:R-:W-:Y:S01]  /*6660*/  ISETP.GE.AND P2, PT, R103, R208.reuse, PT ;  /* 0x000000d06700720c */ /* 0x080fe20003f46270 */
[----:B------:R-:W-:Y:S01]  /*6670*/  FFMA.FTZ R142, R104, UR5, R142 ;  /* 0x00000005688e7c23 */ /* 0x000fe2000801008e */
[----:B------:R-:W-:Y:S01]  /*6680*/  I2FP.F32.S32 R103, R103 ;  /* 0x0000006700677245 */ /* 0x000fe20000201400 */
[----:B------:R-:W-:Y:S01]  /*6690*/  FMUL.FTZ R35, R35, UR14 ;  /* 0x0000000e23237c20 */ /* 0x000fe20008410000 */
[----:B------:R-:W-:Y:S01]  /*66a0*/  FSEL R122, R122, -INF , !P1 ;  /* 0xff8000007a7a7808 */ /* 0x000fe20004800000 */
[----:B------:R-:W-:Y:S01]  /*66b0*/  FMUL.FTZ R29, R29, UR14 ;  /* 0x0000000e1d1d7c20 */ /* 0x000fe20008410000 */
[----:B-1----:R-:W-:Y:S01]  /*66c0*/  FMUL.FTZ R98, R75, UR14 ;  /* 0x0000000e4b627c20 */ /* 0x002fe20008410000 */
[C---:B------:R-:W-:Y:S01]  /*66d0*/  FFMA.FTZ R107, R103.reuse, UR5, R137 ;  /* 0x00000005676b7c23 */ /* 0x040fe20008010089 */
[----:B------:R-:W-:Y:S01]  /*66e0*/  FFMA.FTZ R139, R103, UR5, R139 ;  /* 0x00000005678b7c23 */ /* 0x000fe2000801008b */
[C---:B------:R-:W-:Y:S01]  /*66f0*/  LOP3.LUT R103, R5.reuse, 0x28, RZ, 0xfc, !PT ;  /* 0x0000002805677812 */ /* 0x040fe200078efcff */
[----:B------:R1:W-:Y:S01]  /*6700*/  MUFU.TANH R75, R8 ;  /* 0x00000008004b7308 */ /* 0x0003e20000002400 */
[----:B------:R-:W-:Y:S01]  /*6710*/  LOP3.LUT R73, R5, 0x30, RZ, 0xfc, !PT ;  /* 0x0000003005497812 */ /* 0x000fe200078efcff */
[----:B------:R-:W-:Y:S01]  /*6720*/  FMUL.FTZ R24, R24, UR14 ;  /* 0x0000000e18187c20 */ /* 0x000fe20008410000 */
[----:B------:R-:W-:Y:S01]  /*6730*/  FSEL R107, R107, -INF , !P2 ;  /* 0xff8000006b6b7808 */ /* 0x000fe20005000000 */
[----:B------:R-:W-:Y:S01]  /*6740*/  FMUL.FTZ R31, R31, UR14 ;  /* 0x0000000e1f1f7c20 */ /* 0x000fe20008410000 */
[----:B------:R-:W-:Y:S01]  /*6750*/  ISETP.GE.AND P2, PT, R105, R203, PT ;  /* 0x000000cb6900720c */ /* 0x000fe20003f46270 */
[----:B------:R-:W-:Y:S01]  /*6760*/  FMUL.FTZ R25, R25, UR14 ;  /* 0x0000000e19197c20 */ /* 0x000fe20008410000 */
[----:B------:R-:W-:Y:S01]  /*6770*/  I2FP.F32.S32 R105, R105 ;  /* 0x0000006900697245 */ /* 0x000fe20000201400 */
[----:B------:R3:W4:Y:S01]  /*6780*/  MUFU.TANH R160, R106 ;  /* 0x0000006a00a07308 */ /* 0x0007220000002400 */
[----:B------:R-:W-:Y:S01]  /*6790*/  ISETP.GE.AND P1, PT, R103, R203, PT ;  /* 0x000000cb6700720c */ /* 0x000fe20003f26270 */
[----:B------:R-:W-:Y:S01]  /*67a0*/  FMUL.FTZ R26, R26, UR14 ;  /* 0x0000000e1a1a7c20 */ /* 0x000fe20008410000 */
[----:B------:R-:W-:Y:S01]  /*67b0*/  LOP3.LUT R116, R5, 0x39, RZ, 0xfc, !PT ;  /* 0x0000003905747812 */ /* 0x000fe200078efcff */
[C---:B------:R-:W-:Y:S01]  /*67c0*/  FFMA.FTZ R121, R105.reuse, UR5, R141 ;  /* 0x0000000569797c23 */ /* 0x040fe2000801008d */
[----:B------:R-:W-:Y:S01]  /*67d0*/  FFMA.FTZ R104, R105, UR5, R143 ;  /* 0x0000000569687c23 */ /* 0x000fe2000801008f */
[----:B------:R-:W-:Y:S01]  /*67e0*/  FSEL R105, R142, -INF , !P6 ;  /* 0xff8000008e697808 */ /* 0x000fe20007000000 */
[----:B------:R-:W-:Y:S01]  /*67f0*/  FMUL.FTZ R27, R27, UR14 ;  /* 0x0000000e1b1b7c20 */ /* 0x000fe20008410000 */
[----:B------:R-:W-:Y:S01]  /*6800*/  MUFU.TANH R74, R94 ;  /* 0x0000005e004a7308 */ /* 0x000fe20000002400 */
[----:B-1----:R-:W-:Y:S01]  /*6810*/  FSEL R8, R139, -INF , !P3 ;  /* 0xff8000008b087808 */ /* 0x002fe20005800000 */
[----:B------:R-:W-:Y:S01]  /*6820*/  FMUL.FTZ R20, R20, UR14 ;  /* 0x0000000e14147c20 */ /* 0x000fe20008410000 */
[-C--:B------:R-:W-:Y:S01]  /*6830*/  ISETP.GE.AND P3, PT, R103, R208.reuse, PT ;  /* 0x000000d06700720c */ /* 0x080fe20003f66270 */
[----:B------:R-:W-:Y:S01]  /*6840*/  FMUL.FTZ R22, R22, UR14 ;  /* 0x0000000e16167c20 */ /* 0x000fe20008410000 */
[----:B------:R-:W-:Y:S01]  /*6850*/  I2FP.F32.S32 R103, R103 ;  /* 0x0000006700677245 */ /* 0x000fe20000201400 */
[----:B------:R-:W-:Y:S01]  /*6860*/  FMUL.FTZ R21, R21, UR14 ;  /* 0x0000000e15157c20 */ /* 0x000fe20008410000 */
[----:B------:R-:W-:Y:S01]  /*6870*/  FSEL R121, R121, -INF , !P4 ;  /* 0xff80000079797808 */ /* 0x000fe20006000000 */
[----:B------:R1:W-:Y:S01]  /*6880*/  MUFU.TANH R94, R102 ;  /* 0x00000066005e7308 */ /* 0x0003e20000002400 */
[----:B---3--:R-:W-:Y:S01]  /*6890*/  LOP3.LUT R106, R5, 0x29, RZ, 0xfc, !PT ;  /* 0x00000029056a7812 */ /* 0x008fe200078efcff */
[C---:B------:R-:W-:Y:S01]  /*68a0*/  FFMA.FTZ R120, R103.reuse, UR5, R128 ;  /* 0x0000000567787c23 */ /* 0x040fe20008010080 */
[----:B------:R-:W-:Y:S01]  /*68b0*/  FSEL R104, R104, -INF , !P2 ;  /* 0xff80000068687808 */ /* 0x000fe20005000000 */
[----:B------:R-:W-:Y:S01]  /*68c0*/  FFMA.FTZ R124, R103, UR5, R124 ;  /* 0x00000005677c7c23 */ /* 0x000fe2000801007c */
[C---:B------:R-:W-:Y:S01]  /*68d0*/  ISETP.GE.AND P6, PT, R106.reuse, R208, PT ;  /* 0x000000d06a00720c */ /* 0x040fe20003fc6270 */
[----:B------:R-:W-:Y:S01]  /*68e0*/  FMUL.FTZ R128, R61, UR14 ;  /* 0x0000000e3d807c20 */ /* 0x000fe20008410000 */
[-C--:B------:R-:W-:Y:S01]  /*68f0*/  ISETP.GE.AND P4, PT, R106, R203.reuse, PT ;  /* 0x000000cb6a00720c */ /* 0x080fe20003f86270 */
[----:B------:R-:W3:Y:S01]  /*6900*/  MUFU.TANH R68, R68 ;  /* 0x0000004400447308 */ /* 0x000ee20000002400 */
[----:B------:R-:W-:Y:S01]  /*6910*/  I2FP.F32.S32 R106, R106 ;  /* 0x0000006a006a7245 */ /* 0x000fe20000201400 */
[----:B------:R-:W-:Y:S01]  /*6920*/  FMUL.FTZ R23, R23, UR14 ;  /* 0x0000000e17177c20 */ /* 0x000fe20008410000 */
[----:B------:R-:W-:Y:S01]  /*6930*/  FSEL R120, R120, -INF , !P3 ;  /* 0xff80000078787808 */ /* 0x000fe20005800000 */
[----:B------:R-:W-:Y:S01]  /*6940*/  FMUL.FTZ R16, R16, UR14 ;  /* 0x0000000e10107c20 */ /* 0x000fe20008410000 */
[CC--:B------:R-:W-:Y:S01]  /*6950*/  ISETP.GE.AND P2, PT, R73.reuse, R208.reuse, PT ;  /* 0x000000d04900720c */ /* 0x0c0fe20003f46270 */
[C---:B------:R-:W-:Y:S01]  /*6960*/  FFMA.FTZ R129, R106.reuse, UR5, R129 ;  /* 0x000000056a817c23 */ /* 0x040fe20008010081 */
[----:B------:R-:W-:Y:S01]  /*6970*/  ISETP.GE.AND P3, PT, R73, R203, PT ;  /* 0x000000cb4900720c */ /* 0x000fe20003f66270 */
[----:B--2---:R-:W-:Y:S01]  /*6980*/  FFMA.FTZ R103, R106, UR5, R125 ;  /* 0x000000056a677c23 */ /* 0x004fe2000801007d */
[----:B-1----:R-:W-:Y:S01]  /*6990*/  I2FP.F32.S32 R102, R73 ;  /* 0x0000004900667245 */ /* 0x002fe20000201400 */
[----:B------:R-:W-:Y:S01]  /*69a0*/  FMUL.FTZ R125, R65, UR14 ;  /* 0x0000000e417d7c20 */ /* 0x000fe20008410000 */
[----:B------:R1:W-:Y:S01]  /*69b0*/  MUFU.TANH R73, R97 ;  /* 0x0000006100497308 */ /* 0x0003e20000002400 */
[----:B------:R-:W-:Y:S01]  /*69c0*/  FSEL R198, R124, -INF , !P1 ;  /* 0xff8000007cc67808 */ /* 0x000fe20004800000 */
[----:B------:R-:W-:Y:S01]  /*69d0*/  FMUL.FTZ R124, R67, UR14 ;  /* 0x0000000e437c7c20 */ /* 0x000fe20008410000 */
[----:B------:R-:W-:Y:S01]  /*69e0*/  FSEL R106, R129, -INF , !P6 ;  /* 0xff800000816a7808 */ /* 0x000fe20007000000 */
[C---:B------:R-:W-:Y:S01]  /*69f0*/  FFMA.FTZ R118, R102.reuse, UR5, R126 ;  /* 0x0000000566767c23 */ /* 0x040fe2000801007e */
[----:B------:R-:W-:Y:S01]  /*6a00*/  FFMA.FTZ R102, R102, UR5, R130 ;  /* 0x0000000566667c23 */ /* 0x000fe20008010082 */
[----:B------:R-:W-:Y:S01]  /*6a10*/  FSEL R103, R103, -INF , !P4 ;  /* 0xff80000067677808 */ /* 0x000fe20006000000 */
[----:B------:R-:W-:Y:S01]  /*6a20*/  FMUL.FTZ R126, R66, UR14 ;  /* 0x0000000e427e7c20 */ /* 0x000fe20008410000 */
[CC--:B------:R-:W-:Y:S01]  /*6a30*/  ISETP.GE.AND P4, PT, R115.reuse, R208.reuse, PT ;  /* 0x000000d07300720c */ /* 0x0c0fe20003f86270 */
[----:B------:R2:W-:Y:S01]  /*6a40*/  MUFU.TANH R66, R98 ;  /* 0x0000006200427308 */ /* 0x0005e20000002400 */
[----:B------:R-:W-:Y:S01]  /*6a50*/  FSEL R118, R118, -INF , !P2 ;  /* 0xff80000076767808 */ /* 0x000fe20005000000 */
[----:B------:R-:W-:Y:S01]  /*6a60*/  FMUL.FTZ R130, R60, UR14 ;  /* 0x0000000e3c827c20 */ /* 0x000fe20008410000 */
[----:B------:R-:W-:Y:S01]  /*6a70*/  ISETP.GE.AND P2, PT, R115, R203, PT ;  /* 0x000000cb7300720c */ /* 0x000fe20003f46270 */
[----:B------:R-:W-:Y:S01]  /*6a80*/  FMUL.FTZ R129, R62, UR14 ;  /* 0x0000000e3e817c20 */ /* 0x000fe20008410000 */
[----:B------:R-:W-:Y:S01]  /*6a90*/  LOP3.LUT R65, R5, 0x40, RZ, 0xfc, !PT ;  /* 0x0000004005417812 */ /* 0x000fe200078efcff */
[----:B------:R-:W-:Y:S01]  /*6aa0*/  FMUL.FTZ R18, R18, UR14 ;  /* 0x0000000e12127c20 */ /* 0x000fe20008410000 */
[----:B------:R-:W-:Y:S01]  /*6ab0*/  I2FP.F32.S32 R115, R115 ;  /* 0x0000007300737245 */ /* 0x000fe20000201400 */
[----:B-1----:R-:W-:Y:S01]  /*6ac0*/  FMUL.FTZ R97, R119, UR14 ;  /* 0x0000000e77617c20 */ /* 0x002fe20008410000 */
[----:B------:R-:W-:Y:S01]  /*6ad0*/  FSEL R102, R102, -INF , !P3 ;  /* 0xff80000066667808 */ /* 0x000fe20005800000 */
[----:B------:R1:W-:Y:S01]  /*6ae0*/  MUFU.TANH R119, R101 ;  /* 0x0000006500777308 */ /* 0x0003e20000002400 */
[----:B------:R-:W-:Y:S01]  /*6af0*/  ISETP.GE.AND P3, PT, R116, R208, PT ;  /* 0x000000d07400720c */ /* 0x000fe20003f66270 */
[----:B------:R-:W-:Y:S01]  /*6b00*/  FFMA.FTZ R147, R115, UR5, R147 ;  /* 0x0000000573937c23 */ /* 0x000fe20008010093 */
[----:B------:R-:W-:Y:S01]  /*6b10*/  LOP3.LUT R132, R5, 0x48, RZ, 0xfc, !PT ;  /* 0x0000004805847812 */ /* 0x000fe200078efcff */
[----:B------:R-:W-:Y:S01]  /*6b20*/  FMUL.FTZ R17, R17, UR14 ;  /* 0x0000000e11117c20 */ /* 0x000fe20008410000 */
[----:B------:R-:W-:Y:S01]  /*6b30*/  LOP3.LUT R134, R5, 0x50, RZ, 0xfc, !PT ;  /* 0x0000005005867812 */ /* 0x000fe200078efcff */
[----:B------:R-:W-:Y:S01]  /*6b40*/  FMUL.FTZ R19, R19, UR14 ;  /* 0x0000000e13137c20 */ /* 0x000fe20008410000 */
[----:B--2---:R-:W-:Y:S01]  /*6b50*/  I2FP.F32.S32 R98, R65 ;  /* 0x0000004100627245 */ /* 0x004fe20000201400 */
[----:B------:R2:W-:Y:S01]  /*6b60*/  MUFU.TANH R67, R99 ;  /* 0x0000006300437308 */ /* 0x0005e20000002400 */
[----:B------:R-:W-:Y:S01]  /*6b70*/  LOP3.LUT R135, R5, 0x51, RZ, 0xfc, !PT ;  /* 0x0000005105877812 */ /* 0x000fe200078efcff */
[----:B------:R-:W-:-:S02]  /*6b80*/  FFMA.FTZ R2, R70, UR5, R2 ;  /* 0x0000000546027c23 */ /* 0x000fc40008010002 */
[C---:B------:R-:W-:Y:S01]  /*6b90*/  FFMA.FTZ R154, R98.reuse, UR5, R154 ;  /* 0x00000005629a7c23 */ /* 0x040fe2000801009a */
[----:B----4-:R-:W-:-:S03]  /*6ba0*/  FFMA.FTZ R98, R98, UR5, R160 ;  /* 0x0000000562627c23 */ /* 0x010fc600080100a0 */
[----:B------:R-:W-:Y:S01]  /*6bb0*/  MUFU.TANH R60, R113 ;  /* 0x00000071003c7308 */ /* 0x000fe20000002400 */
[----:B-1----:R-:W-:-:S04]  /*6bc0*/  LOP3.LUT R101, R5, 0x31, RZ, 0xfc, !PT ;  /* 0x0000003105657812 */ /* 0x002fc800078efcff */
[C---:B------:R-:W-:Y:S02]  /*6bd0*/  ISETP.GE.AND P1, PT, R101.reuse, R208, PT ;  /* 0x000000d06500720c */ /* 0x040fe40003f26270 */
[----:B------:R-:W-:Y:S01]  /*6be0*/  ISETP.GE.AND P6, PT, R101, R203, PT ;  /* 0x000000cb6500720c */ /* 0x000fe20003fc6270 */
[----:B------:R-:W-:Y:S01]  /*6bf0*/  MUFU.TANH R62, R111 ;  /* 0x0000006f003e7308 */ /* 0x000fe20000002400 */
[----:B------:R-:W-:-:S05]  /*6c00*/  I2FP.F32.S32 R101, R101 ;  /* 0x0000006500657245 */ /* 0x000fca0000201400 */
[C---:B------:R-:W-:Y:S01]  /*6c10*/  FFMA.FTZ R117, R101.reuse, UR5, R127 ;  /* 0x0000000565757c23 */ /* 0x040fe2000801007f */
[----:B------:R-:W-:Y:S01]  /*6c20*/  FFMA.FTZ R101, R101, UR5, R131 ;  /* 0x0000000565657c23 */ /* 0x000fe20008010083 */
[----:B------:R-:W-:Y:S01]  /*6c30*/  FMUL.FTZ R127, R64, UR14 ;  /* 0x0000000e407f7c20 */ /* 0x000fe20008410000 */
[----:B------:R-:W-:Y:S01]  /*6c40*/  LOP3.LUT R131, R5, 0x41, RZ, 0xfc, !PT ;  /* 0x0000004105837812 */ /* 0x000fe200078efcff */
[----:B------:R1:W-:Y:S01]  /*6c50*/  MUFU.TANH R64, R100 ;  /* 0x0000006400407308 */ /* 0x0003e20000002400 */
[----:B------:R-:W-:Y:S02]  /*6c60*/  FSEL R117, R117, -INF , !P1 ;  /* 0xff80000075757808 */ /* 0x000fe40004800000 */
[----:B------:R-:W-:Y:S02]  /*6c70*/  ISETP.GE.AND P1, PT, R116, R203, PT ;  /* 0x000000cb7400720c */ /* 0x000fe40003f26270 */
[----:B------:R-:W-:Y:S02]  /*6c80*/  I2FP.F32.S32 R116, R116 ;  /* 0x0000007400747245 */ /* 0x000fe40000201400 */
[----:B------:R-:W-:Y:S01]  /*6c90*/  FSEL R101, R101, -INF , !P6 ;  /* 0xff80000065657808 */ /* 0x000fe20007000000 */
[----:B------:R-:W-:Y:S01]  /*6ca0*/  MUFU.TANH R61, R97 ;  /* 0x00000061003d7308 */ /* 0x000fe20000002400 */
[----:B------:R-:W-:Y:S01]  /*6cb0*/  ISETP.GE.AND P6, PT, R65, R208, PT ;  /* 0x000000d04100720c */ /* 0x000fe20003fc6270 */
[----:B------:R-:W-:-:S05]  /*6cc0*/  FFMA.FTZ R153, R116, UR5, R153 ;  /* 0x0000000574997c23 */ /* 0x000fca0008010099 */
[----:B--2---:R-:W-:Y:S01]  /*6cd0*/  FSEL R99, R153, -INF , !P1 ;  /* 0xff80000099637808 */ /* 0x004fe20004800000 */
[----:B------:R-:W2:Y:S01]  /*6ce0*/  MUFU.TANH R69, R69 ;  /* 0x0000004500457308 */ /* 0x000ea20000002400 */
[----:B-1----:R-:W-:Y:S01]  /*6cf0*/  FFMA.FTZ R100, R115, UR5, R152 ;  /* 0x0000000573647c23 */ /* 0x002fe20008010098 */
[----:B------:R-:W-:Y:S01]  /*6d00*/  FFMA.FTZ R115, R116, UR5, R123 ;  /* 0x0000000574737c23 */ /* 0x000fe2000801007b */
[----:B------:R-:W-:Y:S01]  /*6d10*/  FSEL R116, R147, -INF , !P4 ;  /* 0xff80000093747808 */ /* 0x000fe20006000000 */
[----:B------:R-:W-:Y:S01]  /*6d20*/  FMUL.FTZ R123, R63, UR14 ;  /* 0x0000000e3f7b7c20 */ /* 0x000fe20008410000 */
[----:B------:R-:W-:Y:S02]  /*6d30*/  ISETP.GE.AND P4, PT, R65, R203, PT ;  /* 0x000000cb4100720c */ /* 0x000fe40003f86270 */
[----:B------:R-:W-:Y:S01]  /*6d40*/  FSEL R100, R100, -INF , !P2 ;  /* 0xff80000064647808 */ /* 0x000fe20005000000 */
[----:B------:R1:W-:Y:S01]  /*6d50*/  MUFU.TANH R65, R114 ;  /* 0x0000007200417308 */ /* 0x0003e20000002400 */
[----:B------:R-:W-:-:S02]  /*6d60*/  FSEL R115, R115, -INF , !P3 ;  /* 0xff80000073737808 */ /* 0x000fc40005800000 */
[CC--:B------:R-:W-:Y:S02]  /*6d70*/  ISETP.GE.AND P2, PT, R131.reuse, R208.reuse, PT ;  /* 0x000000d08300720c */ /* 0x0c0fe40003f46270 */
[----:B------:R-:W-:Y:S02]  /*6d80*/  ISETP.GE.AND P3, PT, R131, R203, PT ;  /* 0x000000cb8300720c */ /* 0x000fe40003f66270 */
[----:B------:R-:W-:Y:S01]  /*6d90*/  I2FP.F32.S32 R131, R131 ;  /* 0x0000008300837245 */ /* 0x000fe20000201400 */
[----:B------:R-:W4:Y:S01]  /*6da0*/  MUFU.TANH R92, R92 ;  /* 0x0000005c005c7308 */ /* 0x000f220000002400 */
[----:B------:R-:W-:Y:S02]  /*6db0*/  ISETP.GE.AND P1, PT, R132, R208, PT ;  /* 0x000000d08400720c */ /* 0x000fe40003f26270 */
[----:B------:R-:W-:Y:S01]  /*6dc0*/  FSEL R98, R98, -INF , !P4 ;  /* 0xff80000062627808 */ /* 0x000fe20006000000 */
[C---:B------:R-:W-:Y:S01]  /*6dd0*/  FFMA.FTZ R113, R131.reuse, UR5, R155 ;  /* 0x0000000583717c23 */ /* 0x040fe2000801009b */
[----:B------:R-:W-:Y:S01]  /*6de0*/  FFMA.FTZ R161, R131, UR5, R161 ;  /* 0x0000000583a17c23 */ /* 0x000fe200080100a1 */
[----:B------:R-:W-:-:S02]  /*6df0*/  FMUL.FTZ R131, R56, UR14 ;  /* 0x0000000e38837c20 */ /* 0x000fc40008410000 */
[----:B------:R5:W-:Y:S01]  /*6e00*/  MUFU.TANH R56, R125 ;  /* 0x0000007d00387308 */ /* 0x000be20000002400 */
[----:B-1----:R-:W-:Y:S02]  /*6e10*/  FSEL R114, R154, -INF , !P6 ;  /* 0xff8000009a727808 */ /* 0x002fe40007000000 */
[----:B------:R-:W-:Y:S02]  /*6e20*/  ISETP.GE.AND P6, PT, R132, R203, PT ;  /* 0x000000cb8400720c */ /* 0x000fe40003fc6270 */
[----:B------:R-:W-:Y:S02]  /*6e30*/  I2FP.F32.S32 R132, R132 ;  /* 0x0000008400847245 */ /* 0x000fe40000201400 */
[----:B------:R-:W-:Y:S01]  /*6e40*/  FSEL R113, R113, -INF , !P2 ;  /* 0xff80000071717808 */ /* 0x000fe20005000000 */
[----:B------:R-:W1:Y:S01]  /*6e50*/  MUFU.TANH R93, R93 ;  /* 0x0000005d005d7308 */ /* 0x000e620000002400 */
[----:B------:R-:W-:Y:S01]  /*6e60*/  FSEL R97, R161, -INF , !P3 ;  /* 0xff800000a1617808 */ /* 0x000fe20005800000 */
[C---:B------:R-:W-:Y:S01]  /*6e70*/  FFMA.FTZ R112, R132.reuse, UR5, R112 ;  /* 0x0000000584707c23 */ /* 0x040fe20008010070 */
[----:B---3--:R-:W-:Y:S01]  /*6e80*/  FFMA.FTZ R68, R132, UR5, R68 ;  /* 0x0000000584447c23 */ /* 0x008fe20008010044 */
[----:B------:R-:W-:-:S02]  /*6e90*/  LOP3.LUT R132, R5, 0x49, RZ, 0xfc, !PT ;  /* 0x0000004905847812 */ /* 0x000fc400078efcff */
[-C--:B------:R-:W-:Y:S02]  /*6ea0*/  ISETP.GE.AND P3, PT, R134, R208.reuse, PT ;  /* 0x000000d08600720c */ /* 0x080fe40003f66270 */
[----:B------:R-:W-:Y:S01]  /*6eb0*/  ISETP.GE.AND P4, PT, R132, R208, PT ;  /* 0x000000d08400720c */ /* 0x000fe20003f86270 */
[----:B-----5:R-:W-:Y:S01]  /*6ec0*/  FMUL.FTZ R125, R58, UR14 ;  /* 0x0000000e3a7d7c20 */ /* 0x020fe20008410000 */
[-C--:B------:R-:W-:Y:S01]  /*6ed0*/  ISETP.GE.AND P2, PT, R132, R203.reuse, PT ;  /* 0x000000cb8400720c */ /* 0x080fe20003f46270 */
[----:B------:R3:W-:Y:S01]  /*6ee0*/  MUFU.TANH R63, R127 ;  /* 0x0000007f003f7308 */ /* 0x0007e20000002400 */
[----:B------:R-:W-:Y:S02]  /*6ef0*/  I2FP.F32.S32 R132, R132 ;  /* 0x0000008400847245 */ /* 0x000fe40000201400 */
[----:B------:R-:W-:Y:S02]  /*6f00*/  FSEL R112, R112, -INF , !P1 ;  /* 0xff80000070707808 */ /* 0x000fe40004800000 */
[----:B------:R-:W-:Y:S01]  /*6f10*/  FSEL R133, R68, -INF , !P6 ;  /* 0xff80000044857808 */ /* 0x000fe20007000000 */
[----:B------:R-:W-:Y:S01]  /*6f20*/  FFMA.FTZ R111, R132, UR5, R162 ;  /* 0x00000005846f7c23 */ /* 0x000fe200080100a2 */
[-C--:B------:R-:W-:Y:S01]  /*6f30*/  ISETP.GE.AND P1, PT, R134, R203.reuse, PT ;  /* 0x000000cb8600720c */ /* 0x080fe20003f26270 */
[----:B------:R-:W-:Y:S01]  /*6f40*/  FMUL.FTZ R68, R59, UR14 ;  /* 0x0000000e3b447c20 */ /* 0x000fe20008410000 */
[----:B------:R-:W-:Y:S01]  /*6f50*/  ISETP.GE.AND P6, PT, R135, R208, PT ;  /* 0x000000d08700720c */ /* 0x000fe20003fc6270 */
[----:B------:R5:W-:Y:S01]  /*6f60*/  MUFU.TANH R59, R126 ;  /* 0x0000007e003b7308 */ /* 0x000be20000002400 */
[----:B------:R-:W-:Y:S01]  /*6f70*/  FSEL R111, R111, -INF , !P4 ;  /* 0xff8000006f6f7808 */ /* 0x000fe20006000000 */
[----:B--2---:R-:W-:Y:S01]  /*6f80*/  FFMA.FTZ R141, R132, UR5, R69 ;  /* 0x00000005848d7c23 */ /* 0x004fe20008010045 */
[----:B------:R-:W-:-:S02]  /*6f90*/  ISETP.GE.AND P4, PT, R135, R203, PT ;  /* 0x000000cb8700720c */ /* 0x000fc40003f86270 */
[----:B------:R-:W-:Y:S02]  /*6fa0*/  I2FP.F32.S32 R134, R134 ;  /* 0x0000008600867245 */ /* 0x000fe40000201400 */
[----:B------:R-:W-:Y:S01]  /*6fb0*/  I2FP.F32.S32 R135, R135 ;  /* 0x0000008700877245 */ /* 0x000fe20000201400 */
[----:B---3--:R-:W-:Y:S01]  /*6fc0*/  FMUL.FTZ R127, R57, UR14 ;  /* 0x0000000e397f7c20 */ /* 0x008fe20008410000 */
[----:B------:R-:W-:Y:S01]  /*6fd0*/  LOP3.LUT R58, R5, 0x59, RZ, 0xfc, !PT ;  /* 0x00000059053a7812 */ /* 0x000fe200078efcff */
[C---:B------:R-:W-:Y:S01]  /*6fe0*/  FFMA.FTZ R96, R134.reuse, UR5, R96 ;  /* 0x0000000586607c23 */ /* 0x040fe20008010060 */
[----:B------:R-:W-:Y:S01]  /*6ff0*/  FFMA.FTZ R146, R134, UR5, R163 ;  /* 0x0000000586927c23 */ /* 0x000fe200080100a3 */
[----:B------:R-:W-:Y:S01]  /*7000*/  FFMA.FTZ R110, R135, UR5, R110 ;  /* 0x00000005876e7c23 */ /* 0x000fe2000801006e */
[----:B------:R-:W-:Y:S01]  /*7010*/  LOP3.LUT R69, R5, 0x60, RZ, 0xfc, !PT ;  /* 0x0000006005457812 */ /* 0x000fe200078efcff */
[----:B------:R-:W2:Y:S01]  /*7020*/  MUFU.TANH R91, R91 ;  /* 0x0000005b005b7308 */ /* 0x000ea20000002400 */
[----:B------:R-:W-:Y:S01]  /*7030*/  FSEL R143, R96, -INF , !P3 ;  /* 0xff800000608f7808 */ /* 0x000fe20005800000 */
[----:B------:R-:W-:Y:S01]  /*7040*/  FFMA.FTZ R156, R135, UR5, R164 ;  /* 0x00000005879c7c23 */ /* 0x000fe200080100a4 */
[----:B-----5:R-:W-:-:S02]  /*7050*/  LOP3.LUT R126, R5, 0x58, RZ, 0xfc, !PT ;  /* 0x00000058057e7812 */ /* 0x020fc400078efcff */
[----:B------:R-:W-:Y:S02]  /*7060*/  FSEL R142, R110, -INF , !P6 ;  /* 0xff8000006e8e7808 */ /* 0x000fe40007000000 */
[----:B------:R-:W-:Y:S01]  /*7070*/  I2FP.F32.S32 R96, R126 ;  /* 0x0000007e00607245 */ /* 0x000fe20000201400 */
[----:B------:R3:W-:Y:S01]  /*7080*/  MUFU.TANH R57, R124 ;  /* 0x0000007c00397308 */ /* 0x0007e20000002400 */
[----:B------:R-:W-:Y:S02]  /*7090*/  I2FP.F32.S32 R110, R58 ;  /* 0x0000003a006e7245 */ /* 0x000fe40000201400 */
[----:B------:R-:W-:Y:S01]  /*70a0*/  FSEL R146, R146, -INF , !P1 ;  /* 0xff80000092927808 */ /* 0x000fe20004800000 */
[----:B------:R-:W-:Y:S01]  /*70b0*/  FFMA.FTZ R86, R96, UR5, R86 ;  /* 0x0000000560567c23 */ /* 0x000fe20008010056 */
[----:B------:R-:W-:Y:S01]  /*70c0*/  ISETP.GE.AND P3, PT, R126, R203, PT ;  /* 0x000000cb7e00720c */ /* 0x000fe20003f66270 */
[----:B------:R-:W-:Y:S01]  /*70d0*/  FFMA.FTZ R88, R110, UR5, R88 ;  /* 0x000000056e587c23 */ /* 0x000fe20008010058 */
[----:B------:R-:W-:Y:S01]  /*70e0*/  ISETP.GE.AND P1, PT, R58, R208, PT ;  /* 0x000000d03a00720c */ /* 0x000fe20003f26270 */
[----:B------:R-:W-:Y:S01]  /*70f0*/  FFMA.FTZ R159, R110, UR5, R87 ;  /* 0x000000056e9f7c23 */ /* 0x000fe20008010057 */
[----:B------:R-:W-:Y:S01]  /*7100*/  LOP3.LUT R87, R5, 0x61, RZ, 0xfc, !PT ;  /* 0x0000006105577812 */ /* 0x000fe200078efcff */
[----:B----4-:R-:W-:Y:S01]  /*7110*/  FFMA.FTZ R92, R96, UR5, R92 ;  /* 0x00000005605c7c23 */ /* 0x010fe2000801005c */
[----:B------:R-:W-:Y:S01]  /*7120*/  FSEL R157, R86, -INF , !P3 ;  /* 0xff800000569d7808 */ /* 0x000fe20005800000 */
[----:B------:R-:W-:Y:S01]  /*7130*/  MUFU.TANH R95, R95 ;  /* 0x0000005f005f7308 */ /* 0x000fe20000002400 */
[----:B------:R-:W-:Y:S01]  /*7140*/  FSEL R145, R88, -INF , !P1 ;  /* 0xff80000058917808 */ /* 0x000fe20004800000 */
[----:B------:R-:W-:Y:S01]  /*7150*/  FMUL.FTZ R86, R48, UR14 ;  /* 0x0000000e30567c20 */ /* 0x000fe20008410000 */
[----:B------:R-:W-:-:S02]  /*7160*/  FSEL R141, R141, -INF , !P2 ;  /* 0xff8000008d8d7808 */ /* 0x000fc40005000000 */
[CC--:B------:R-:W-:Y:S02]  /*7170*/  ISETP.GE.AND P3, PT, R87.reuse, R208.reuse, PT ;  /* 0x000000d05700720c */ /* 0x0c0fe40003f66270 */
[----:B------:R-:W-:Y:S01]  /*7180*/  ISETP.GE.AND P1, PT, R87, R203, PT ;  /* 0x000000cb5700720c */ /* 0x000fe20003f26270 */
[----:B------:R-:W4:Y:S01]  /*7190*/  MUFU.TANH R109, R109 ;  /* 0x0000006d006d7308 */ /* 0x000f220000002400 */
[-C--:B------:R-:W-:Y:S02]  /*71a0*/  ISETP.GE.AND P2, PT, R126, R208.reuse, PT ;  /* 0x000000d07e00720c */ /* 0x080fe40003f46270 */
[----:B---3--:R-:W-:Y:S02]  /*71b0*/  I2FP.F32.S32 R124, R69 ;  /* 0x00000045007c7245 */ /* 0x008fe40000201400 */
[----:B------:R-:W-:Y:S02]  /*71c0*/  I2FP.F32.S32 R87, R87 ;  /* 0x0000005700577245 */ /* 0x000fe40000201400 */
[----:B------:R-:W-:Y:S01]  /*71d0*/  FSEL R156, R156, -INF , !P4 ;  /* 0xff8000009c9c7808 */ /* 0x000fe20006000000 */
[----:B-1----:R-:W-:Y:S01]  /*71e0*/  FFMA.FTZ R93, R124, UR5, R93 ;  /* 0x000000057c5d7c23 */ /* 0x002fe2000801005d */
[----:B------:R-:W-:Y:S01]  /*71f0*/  FSEL R144, R92, -INF , !P2 ;  /* 0xff8000005c907808 */ /* 0x000fe20005000000 */
[----:B------:R-:W-:Y:S01]  /*7200*/  FFMA.FTZ R80, R87, UR5, R80 ;  /* 0x0000000557507c23 */ /* 0x000fe20008010050 */
[C---:B------:R-:W-:Y:S01]  /*7210*/  ISETP.GE.AND P4, PT, R69.reuse, R208, PT ;  /* 0x000000d04500720c */ /* 0x040fe20003f86270 */
[----:B------:R-:W-:Y:S01]  /*7220*/  FFMA.FTZ R165, R124, UR5, R89 ;  /* 0x000000057ca57c23 */ /* 0x000fe20008010059 */
[----:B------:R-:W-:Y:S01]  /*7230*/  ISETP.GE.AND P2, PT, R69, R203, PT ;  /* 0x000000cb4500720c */ /* 0x000fe20003f46270 */
[----:B------:R-:W-:Y:S01]  /*7240*/  FMUL.FTZ R69, R53, UR14 ;  /* 0x0000000e35457c20 */ /* 0x000fe20008410000 */
[----:B------:R-:W-:Y:S01]  /*7250*/  LOP3.LUT R53, R5, 0x68, RZ, 0xfc, !PT ;  /* 0x0000006805357812 */ /* 0x000fe200078efcff */
[----:B------:R-:W-:Y:S01]  /*7260*/  FFMA.FTZ R197, R87, UR5, R81 ;  /* 0x0000000557c57c23 */ /* 0x000fe20008010051 */
[----:B------:R-:W-:Y:S01]  /*7270*/  LOP3.LUT R89, R5, 0x69, RZ, 0xfc, !PT ;  /* 0x0000006905597812 */ /* 0x000fe200078efcff */
[----:B------:R-:W-:Y:S01]  /*7280*/  FMUL.FTZ R92, R52, UR14 ;  /* 0x0000000e345c7c20 */ /* 0x000fe20008410000 */
[----:B------:R-:W-:Y:S01]  /*7290*/  FSEL R170, R93, -INF , !P2 ;  /* 0xff8000005daa7808 */ /* 0x000fe20005000000 */
[----:B------:R-:W-:Y:S01]  /*72a0*/  MUFU.TANH R52, R128 ;  /* 0x0000008000347308 */ /* 0x000fe20000002400 */
[----:B------:R-:W-:Y:S01]  /*72b0*/  FSEL R164, R80, -INF , !P3 ;  /* 0xff80000050a47808 */ /* 0x000fe20005800000 */
[----:B------:R-:W-:Y:S01]  /*72c0*/  FMUL.FTZ R80, R49, UR14 ;  /* 0x0000000e31507c20 */ /* 0x000fe20008410000 */
[----:B------:R-:W-:-:S02]  /*72d0*/  I2FP.F32.S32 R88, R53 ;  /* 0x0000003500587245 */ /* 0x000fc40000201400 */
[CC--:B------:R-:W-:Y:S02]  /*72e0*/  ISETP.GE.AND P2, PT, R89.reuse, R208.reuse, PT ;  /* 0x000000d05900720c */ /* 0x0c0fe40003f46270 */
[-C--:B------:R-:W-:Y:S01]  /*72f0*/  ISETP.GE.AND P3, PT, R89, R203.reuse, PT ;  /* 0x000000cb5900720c */ /* 0x080fe20003f66270 */
[----:B--2---:R-:W-:Y:S01]  /*7300*/  FFMA.FTZ R91, R88, UR5, R91 ;  /* 0x00000005585b7c23 */ /* 0x004fe2000801005b */
[----:B------:R-:W-:Y:S01]  /*7310*/  ISETP.GE.AND P6, PT, R58, R203, PT ;  /* 0x000000cb3a00720c */ /* 0x000fe20003fc6270 */
[----:B------:R-:W-:Y:S01]  /*7320*/  FFMA.FTZ R79, R88, UR5, R79 ;  /* 0x00000005584f7c23 */ /* 0x000fe2000801004f */
[----:B------:R-:W-:Y:S01]  /*7330*/  I2FP.F32.S32 R89, R89 ;  /* 0x0000005900597245 */ /* 0x000fe20000201400 */
[----:B------:R-:W1:Y:S01]  /*7340*/  MUFU.TANH R58, R130 ;  /* 0x00000082003a7308 */ /* 0x000e620000002400 */
[----:B------:R-:W-:Y:S02]  /*7350*/  FSEL R159, R159, -INF , !P6 ;  /* 0xff8000009f9f7808 */ /* 0x000fe40007000000 */
[----:B------:R-:W-:Y:S01]  /*7360*/  ISETP.GE.AND P6, PT, R53, R208, PT ;  /* 0x000000d03500720c */ /* 0x000fe20003fc6270 */
[----:B------:R-:W-:Y:S01]  /*7370*/  FFMA.FTZ R185, R89, UR5, R78 ;  /* 0x0000000559b97c23 */ /* 0x000fe2000801004e */
[----:B------:R-:W-:Y:S01]  /*7380*/  LOP3.LUT R78, R5, 0x70, RZ, 0xfc, !PT ;  /* 0x00000070054e7812 */ /* 0x000fe200078efcff */
[----:B------:R-:W-:Y:S01]  /*7390*/  FFMA.FTZ R76, R89, UR5, R76 ;  /* 0x00000005594c7c23 */ /* 0x000fe2000801004c */
[----:B------:R-:W-:Y:S01]  /*73a0*/  FSEL R197, R197, -INF , !P1 ;  /* 0xff800000c5c57808 */ /* 0x000fe20004800000 */
[----:B------:R-:W2:Y:S01]  /*73b0*/  MUFU.TANH R129, R129 ;  /* 0x0000008100817308 */ /* 0x000ea20000002400 */
[----:B------:R-:W-:-:S02]  /*73c0*/  FSEL R168, R91, -INF , !P6 ;  /* 0xff8000005ba87808 */ /* 0x000fc40007000000 */
[C---:B------:R-:W-:Y:S02]  /*73d0*/  ISETP.GE.AND P1, PT, R78.reuse, R208, PT ;  /* 0x000000d04e00720c */ /* 0x040fe40003f26270 */
[-C--:B------:R-:W-:Y:S02]  /*73e0*/  ISETP.GE.AND P6, PT, R78, R203.reuse, PT ;  /* 0x000000cb4e00720c */ /* 0x080fe40003fc6270 */
[----:B------:R-:W-:Y:S01]  /*73f0*/  FSEL R165, R165, -INF , !P4 ;  /* 0xff800000a5a57808 */ /* 0x000fe20006000000 */
[----:B------:R-:W-:Y:S01]  /*7400*/  MUFU.TANH R48, R127 ;  /* 0x0000007f00307308 */ /* 0x000fe20000002400 */
[----:B------:R-:W-:Y:S02]  /*7410*/  I2FP.F32.S32 R78, R78 ;  /* 0x0000004e004e7245 */ /* 0x000fe40000201400 */
[----:B------:R-:W-:Y:S02]  /*7420*/  ISETP.GE.AND P4, PT, R53, R203, PT ;  /* 0x000000cb3500720c */ /* 0x000fe40003f86270 */
[----:B------:R-:W-:Y:S01]  /*7430*/  LOP3.LUT R49, R5, 0x71, RZ, 0xfc, !PT ;  /* 0x0000007105317812 */ /* 0x000fe200078efcff */
[C---:B------:R-:W-:Y:S01]  /*7440*/  FFMA.FTZ R77, R78.reuse, UR5, R77 ;  /* 0x000000054e4d7c23 */ /* 0x040fe2000801004d */
[----:B------:R-:W-:Y:S01]  /*7450*/  FSEL R183, R79, -INF , !P4 ;  /* 0xff8000004fb77808 */ /* 0x000fe20006000000 */
[----:B------:R-:W-:Y:S01]  /*7460*/  FFMA.FTZ R75, R78, UR5, R75 ;  /* 0x000000054e4b7c23 */ /* 0x000fe2000801004b */
[----:B------:R-:W-:Y:S01]  /*7470*/  I2FP.F32.S32 R79, R49 ;  /* 0x00000031004f7245 */ /* 0x000fe20000201400 */
[----:B------:R-:W-:Y:S01]  /*7480*/  MUFU.TANH R53, R131 ;  /* 0x0000008300357308 */ /* 0x000fe20000002400 */
[----:B------:R-:W-:Y:S01]  /*7490*/  FSEL R189, R77, -INF , !P1 ;  /* 0xff8000004dbd7808 */ /* 0x000fe20004800000 */
[----:B------:R-:W-:Y:S01]  /*74a0*/  FMUL.FTZ R77, R44, UR14 ;  /* 0x0000000e2c4d7c20 */ /* 0x000fe20008410000 */
[----:B------:R-:W-:Y:S01]  /*74b0*/  ISETP.GE.AND P4, PT, R49, R208, PT ;  /* 0x000000d03100720c */ /* 0x000fe20003f86270 */
[----:B------:R-:W-:Y:S01]  /*74c0*/  FFMA.FTZ R72, R79, UR5, R72 ;  /* 0x000000054f487c23 */ /* 0x000fe20008010048 */
[----:B------:R-:W-:Y:S01]  /*74d0*/  FSEL R194, R75, -INF , !P6 ;  /* 0xff8000004bc27808 */ /* 0x000fe20007000000 */
[----:B------:R-:W-:Y:S01]  /*74e0*/  FFMA.FTZ R196, R79, UR5, R74 ;  /* 0x000000054fc47c23 */ /* 0x000fe2000801004a */
[----:B------:R-:W-:Y:S01]  /*74f0*/  FSEL R169, R76, -INF , !P2 ;  /* 0xff8000004ca97808 */ /* 0x000fe20005000000 */
[----:B------:R3:W-:Y:S01]  /*7500*/  MUFU.TANH R44, R69 ;  /* 0x00000045002c7308 */ /* 0x0007e20000002400 */
[----:B------:R-:W-:Y:S01]  /*7510*/  FSEL R188, R72, -INF , !P4 ;  /* 0xff80000048bc7808 */ /* 0x000fe20006000000 */
[----:B------:R-:W-:Y:S01]  /*7520*/  FMUL.FTZ R76, R45, UR14 ;  /* 0x0000000e2d4c7c20 */ /* 0x000fe20008410000 */
[----:B------:R-:W-:-:S02]  /*7530*/  LOP3.LUT R45, R5, 0x80, RZ, 0xfc, !PT ;  /* 0x00000080052d7812 */ /* 0x000fc400078efcff */
[----:B------:R-:W-:Y:S02]  /*7540*/  LOP3.LUT R74, R5, 0x81, RZ, 0xfc, !PT ;  /* 0x00000081054a7812 */ /* 0x000fe400078efcff */
[----:B------:R-:W-:Y:S01]  /*7550*/  I2FP.F32.S32 R72, R45 ;  /* 0x0000002d00487245 */ /* 0x000fe20000201400 */
[----:B------:R-:W-:Y:S01]  /*7560*/  MUFU.TANH R68, R68 ;  /* 0x0000004400447308 */ /* 0x000fe20000002400 */
[----:B------:R-:W-:Y:S02]  /*7570*/  ISETP.GE.AND P2, PT, R49, R203, PT ;  /* 0x000000cb3100720c */ /* 0x000fe40003f46270 */
[----:B------:R-:W-:Y:S01]  /*7580*/  LOP3.LUT R81, R5, 0x78, RZ, 0xfc, !PT ;  /* 0x0000007805517812 */ /* 0x000fe200078efcff */
[----:B----4-:R-:W-:Y:S01]  /*7590*/  FFMA.FTZ R109, R72, UR5, R109 ;  /* 0x00000005486d7c23 */ /* 0x010fe2000801006d */
[----:B------:R-:W-:Y:S01]  /*75a0*/  FSEL R196, R196, -INF , !P2 ;  /* 0xff800000c4c47808 */ /* 0x000fe20005000000 */
[----:B------:R-:W-:Y:S01]  /*75b0*/  FFMA.FTZ R67, R72, UR5, R67 ;  /* 0x0000000548437c23 */ /* 0x000fe20008010043 */
[----:B------:R-:W-:Y:S01]  /*75c0*/  ISETP.GE.AND P2, PT, R45, R208, PT ;  /* 0x000000d02d00720c */ /* 0x000fe20003f46270 */
[----:B------:R-:W4:Y:S01]  /*75d0*/  MUFU.TANH R123, R123 ;  /* 0x0000007b007b7308 */ /* 0x000f220000002400 */
[----:B---3--:R-:W-:-:S02]  /*75e0*/  LOP3.LUT R69, R5, 0x79, RZ, 0xfc, !PT ;  /* 0x0000007905457812 */ /* 0x008fc400078efcff */
[----:B------:R-:W-:Y:S02]  /*75f0*/  FSEL R190, R109, -INF , !P2 ;  /* 0xff8000006dbe7808 */ /* 0x000fe40005000000 */
[CC--:B------:R-:W-:Y:S02]  /*7600*/  ISETP.GE.AND P6, PT, R69.reuse, R208.reuse, PT ;  /* 0x000000d04500720c */ /* 0x0c0fe40003fc6270 */
[----:B------:R-:W-:Y:S01]  /*7610*/  ISETP.GE.AND P4, PT, R69, R203, PT ;  /* 0x000000cb4500720c */ /* 0x000fe20003f86270 */
[----:B------:R-:W3:Y:S01]  /*7620*/  MUFU.TANH R125, R125 ;  /* 0x0000007d007d7308 */ /* 0x000ee20000002400 */
[----:B------:R-:W-:Y:S02]  /*7630*/  I2FP.F32.S32 R69, R69 ;  /* 0x0000004500457245 */ /* 0x000fe40000201400 */
[----:B------:R-:W-:Y:S02]  /*7640*/  FSEL R185, R185, -INF , !P3 ;  /* 0xff800000b9b97808 */ /* 0x000fe40005800000 */
[----:B------:R-:W-:Y:S01]  /*7650*/  ISETP.GE.AND P3, PT, R81, R208, PT ;  /* 0x000000d05100720c */ /* 0x000fe20003f66270 */
[C---:B------:R-:W-:Y:S01]  /*7660*/  FFMA.FTZ R73, R69.reuse, UR5, R73 ;  /* 0x0000000545497c23 */ /* 0x040fe20008010049 */
[----:B------:R-:W-:Y:S01]  /*7670*/  FFMA.FTZ R95, R69, UR5, R95 ;  /* 0x00000005455f7c23 */ /* 0x000fe2000801005f */
[----:B------:R-:W-:Y:S01]  /*7680*/  ISETP.GE.AND P1, PT, R81, R203, PT ;  /* 0x000000cb5100720c */ /* 0x000fe20003f26270 */
[----:B------:R-:W-:Y:S01]  /*7690*/  MUFU.TANH R54, R54 ;  /* 0x0000003600367308 */ /* 0x000fe20000002400 */
[----:B------:R-:W-:-:S02]  /*76a0*/  I2FP.F32.S32 R81, R81 ;  /* 0x0000005100517245 */ /* 0x000fc40000201400 */
[----:B------:R-:W-:Y:S02]  /*76b0*/  FSEL R192, R73, -INF , !P6 ;  /* 0xff80000049c07808 */ /* 0x000fe40007000000 */
[----:B------:R-:W-:Y:S01]  /*76c0*/  I2FP.F32.S32 R73, R74 ;  /* 0x0000004a00497245 */ /* 0x000fe20000201400 */
[----:B------:R-:W-:Y:S01]  /*76d0*/  FFMA.FTZ R94, R81, UR5, R94 ;  /* 0x00000005515e7c23 */ /* 0x000fe2000801005e */
[----:B------:R-:W-:Y:S01]  /*76e0*/  FSEL R193, R95, -INF , !P4 ;  /* 0xff8000005fc17808 */ /* 0x000fe20006000000 */
[----:B------:R-:W-:Y:S01]  /*76f0*/  FFMA.FTZ R119, R81, UR5, R119 ;  /* 0x0000000551777c23 */ /* 0x000fe20008010077 */
[----:B------:R-:W-:Y:S01]  /*7700*/  ISETP.GE.AND P6, PT, R74, R203, PT ;  /* 0x000000cb4a00720c */ /* 0x000fe20003fc6270 */
[----:B------:R-:W-:Y:S01]  /*7710*/  FFMA.FTZ R187, R73, UR5, R64 ;  /* 0x0000000549bb7c23 */ /* 0x000fe20008010040 */
[----:B------:R-:W-:Y:S01]  /*7720*/  LOP3.LUT R64, R5, 0x88, RZ, 0xfc, !PT ;  /* 0x0000008805407812 */ /* 0x000fe200078efcff */
[----:B------:R-:W-:Y:S01]  /*7730*/  FFMA.FTZ R178, R73, UR5, R66 ;  /* 0x0000000549b27c23 */ /* 0x000fe20008010042 */
[----:B------:R-:W-:Y:S01]  /*7740*/  LOP3.LUT R69, R5, 0x89, RZ, 0xfc, !PT ;  /* 0x0000008905457812 */ /* 0x000fe200078efcff */
[----:B------:R-:W5:Y:S01]  /*7750*/  MUFU.TANH R55, R55 ;  /* 0x0000003700377308 */ /* 0x000f620000002400 */
[----:B------:R-:W-:-:S02]  /*7760*/  ISETP.GE.AND P4, PT, R64, R208, PT ;  /* 0x000000d04000720c */ /* 0x000fc40003f86270 */
[----:B------:R-:W-:Y:S02]  /*7770*/  ISETP.GE.AND P2, PT, R64, R203, PT ;  /* 0x000000cb4000720c */ /* 0x000fe40003f46270 */
[----:B------:R-:W-:Y:S02]  /*7780*/  I2FP.F32.S32 R64, R64 ;  /* 0x0000004000407245 */ /* 0x000fe40000201400 */
[----:B------:R-:W-:Y:S01]  /*7790*/  LOP3.LUT R66, R5, 0x90, RZ, 0xfc, !PT ;  /* 0x0000009005427812 */ /* 0x000fe200078efcff */
[----:B------:R-:W-:Y:S01]  /*77a0*/  MUFU.TANH R49, R92 ;  /* 0x0000005c00317308 */ /* 0x000fe20000002400 */
[----:B------:R-:W-:Y:S01]  /*77b0*/  FSEL R178, R178, -INF , !P6 ;  /* 0xff800000b2b27808 */ /* 0x000fe20007000000 */
[----:B------:R-:W-:Y:S01]  /*77c0*/  FFMA.FTZ R186, R64, UR5, R65 ;  /* 0x0000000540ba7c23 */ /* 0x000fe20008010041 */
[----:B------:R-:W-:Y:S01]  /*77d0*/  FSEL R191, R94, -INF , !P3 ;  /* 0xff8000005ebf7808 */ /* 0x000fe20005800000 */
[----:B------:R-:W-:Y:S01]  /*77e0*/  FFMA.FTZ R62, R64, UR5, R62 ;  /* 0x00000005403e7c23 */ /* 0x000fe2000801003e */
[----:B------:R-:W-:-:S02]  /*77f0*/  I2FP.F32.S32 R65, R69 ;  /* 0x0000004500417245 */ /* 0x000fc40000201400 */
[----:B------:R-:W-:Y:S01]  /*7800*/  FSEL R186, R186, -INF , !P4 ;  /* 0xff800000baba7808 */ /* 0x000fe20006000000 */
[----:B------:R-:W-:Y:S01]  /*7810*/  MUFU.TANH R50, R50 ;  /* 0x0000003200327308 */ /* 0x000fe20000002400 */
[C---:B------:R-:W-:Y:S01]  /*7820*/  ISETP.GE.AND P6, PT, R66.reuse, R208, PT ;  /* 0x000000d04200720c */ /* 0x040fe20003fc6270 */
[C---:B------:R-:W-:Y:S01]  /*7830*/  FFMA.FTZ R182, R65.reuse, UR5, R60 ;  /* 0x0000000541b67c23 */ /* 0x040fe2000801003c */
[-C--:B------:R-:W-:Y:S01]  /*7840*/  ISETP.GE.AND P4, PT, R66, R203.reuse, PT ;  /* 0x000000cb4200720c */ /* 0x080fe20003f86270 */
[----:B------:R-:W-:Y:S01]  /*7850*/  FFMA.FTZ R61, R65, UR5, R61 ;  /* 0x00000005413d7c23 */ /* 0x000fe2000801003d */
[----:B------:R-:W-:Y:S02]  /*7860*/  ISETP.GE.AND P3, PT, R45, R203, PT ;  /* 0x000000cb2d00720c */ /* 0x000fe40003f66270 */
[----:B------:R-:W-:Y:S01]  /*7870*/  I2FP.F32.S32 R66, R66 ;  /* 0x0000004200427245 */ /* 0x000fe20000201400 */
[----:B------:R-:W5:Y:S01]  /*7880*/  MUFU.TANH R45, R86 ;  /* 0x00000056002d7308 */ /* 0x000f620000002400 */
[----:B------:R-:W-:-:S02]  /*7890*/  FSEL R181, R67, -INF , !P3 ;  /* 0xff80000043b57808 */ /* 0x000fc40005800000 */
[-C--:B------:R-:W-:Y:S01]  /*78a0*/  ISETP.GE.AND P3, PT, R69, R208.reuse, PT ;  /* 0x000000d04500720c */ /* 0x080fe20003f66270 */
[C---:B------:R-:W-:Y:S01]  /*78b0*/  FFMA.FTZ R162, R66.reuse, UR5, R59 ;  /* 0x0000000542a27c23 */ /* 0x040fe2000801003b */
[----:B------:R-:W-:Y:S01]  /*78c0*/  LOP3.LUT R59, R5, 0x91, RZ, 0xfc, !PT ;  /* 0x00000091053b7812 */ /* 0x000fe200078efcff */
[----:B------:R-:W-:Y:S01]  /*78d0*/  FFMA.FTZ R63, R66, UR5, R63 ;  /* 0x00000005423f7c23 */ /* 0x000fe2000801003f */
[----:B------:R-:W-:Y:S01]  /*78e0*/  FSEL R179, R62, -INF , !P2 ;  /* 0xff8000003eb37808 */ /* 0x000fe20005000000 */
[----:B------:R-:W5:Y:S01]  /*78f0*/  MUFU.TANH R51, R51 ;  /* 0x0000003300337308 */ /* 0x000f620000002400 */
[----:B------:R-:W-:Y:S02]  /*7900*/  FSEL R182, R182, -INF , !P3 ;  /* 0xff800000b6b67808 */ /* 0x000fe40005800000 */
[C---:B------:R-:W-:Y:S02]  /*7910*/  ISETP.GE.AND P2, PT, R59.reuse, R208, PT ;  /* 0x000000d03b00720c */ /* 0x040fe40003f46270 */
[----:B------:R-:W-:-:S02]  /*7920*/  ISETP.GE.AND P3, PT, R59, R203, PT ;  /* 0x000000cb3b00720c */ /* 0x000fc40003f66270 */
[----:B------:R-:W-:Y:S01]  /*7930*/  I2FP.F32.S32 R59, R59 ;  /* 0x0000003b003b7245 */ /* 0x000fe20000201400 */
[----:B------:R-:W-:Y:S01]  /*7940*/  MUFU.TANH R77, R77 ;  /* 0x0000004d004d7308 */ /* 0x000fe20000002400 */
[----:B------:R-:W-:Y:S02]  /*7950*/  FSEL R195, R119, -INF , !P1 ;  /* 0xff80000077c37808 */ /* 0x000fe40004800000 */
[----:B------:R-:W-:Y:S01]  /*7960*/  ISETP.GE.AND P1, PT, R74, R208, PT ;  /* 0x000000d04a00720c */ /* 0x000fe20003f26270 */
[----:B------:R-:W-:Y:S01]  /*7970*/  FFMA.FTZ R167, R59, UR5, R56 ;  /* 0x000000053ba77c23 */ /* 0x000fe20008010038 */
[----:B------:R-:W-:Y:S01]  /*7980*/  LOP3.LUT R64, R5, 0x98, RZ, 0xfc, !PT ;  /* 0x0000009805407812 */ /* 0x000fe200078efcff */
[----:B------:R-:W-:Y:S01]  /*7990*/  FFMA.FTZ R57, R59, UR5, R57 ;  /* 0x000000053b397c23 */ /* 0x000fe20008010039 */
[----:B------:R-:W-:Y:S01]  /*79a0*/  LOP3.LUT R60, R5, 0x99, RZ, 0xfc, !PT ;  /* 0x00000099053c7812 */ /* 0x000fe200078efcff */
[----:B------:R-:W5:Y:S01]  /*79b0*/  MUFU.TANH R80, R80 ;  /* 0x0000005000507308 */ /* 0x000f620000002400 */
[----:B------:R-:W-:-:S02]  /*79c0*/  FSEL R162, R162, -INF , !P4 ;  /* 0xff800000a2a27808 */ /* 0x000fc40006000000 */
[----:B------:R-:W-:Y:S02]  /*79d0*/  FSEL R167, R167, -INF , !P2 ;  /* 0xff800000a7a77808 */ /* 0x000fe40005000000 */
[----:B------:R-:W-:Y:S02]  /*79e0*/  FSEL R187, R187, -INF , !P1 ;  /* 0xff800000bbbb7808 */ /* 0x000fe40004800000 */
[----:B------:R-:W-:Y:S01]  /*79f0*/  I2FP.F32.S32 R56, R64 ;  /* 0x0000004000387245 */ /* 0x000fe20000201400 */
[----:B------:R-:W-:Y:S01]  /*7a00*/  MUFU.TANH R76, R76 ;  /* 0x0000004c004c7308 */ /* 0x000fe20000002400 */
[C---:B------:R-:W-:Y:S02]  /*7a10*/  ISETP.GE.AND P4, PT, R60.reuse, R208, PT ;  /* 0x000000d03c00720c */ /* 0x040fe40003f86270 */
[-C--:B------:R-:W-:Y:S01]  /*7a20*/  ISETP.GE.AND P2, PT, R60, R203.reuse, PT ;  /* 0x000000cb3c00720c */ /* 0x080fe20003f46270 */
[C---:B-1----:R-:W-:Y:S01]  /*7a30*/  FFMA.FTZ R58, R56.reuse, UR5, R58 ;  /* 0x00000005383a7c23 */ /* 0x042fe2000801003a */
[----:B------:R-:W-:Y:S01]  /*7a40*/  ISETP.GE.AND P1, PT, R69, R203, PT ;  /* 0x000000cb4500720c */ /* 0x000fe20003f26270 */
[----:B--2---:R-:W-:Y:S01]  /*7a50*/  FFMA.FTZ R129, R56, UR5, R129 ;  /* 0x0000000538817c23 */ /* 0x004fe20008010081 */
[----:B------:R-:W-:Y:S01]  /*7a60*/  I2FP.F32.S32 R60, R60 ;  /* 0x0000003c003c7245 */ /* 0x000fe20000201400 */
[----:B------:R-:W1:Y:S01]  /*7a70*/  MUFU.TANH R46, R46 ;  /* 0x0000002e002e7308 */ /* 0x000e620000002400 */
[----:B------:R-:W-:-:S02]  /*7a80*/  FSEL R177, R61, -INF , !P1 ;  /* 0xff8000003db17808 */ /* 0x000fc40004800000 */
[-C--:B------:R-:W-:Y:S01]  /*7a90*/  ISETP.GE.AND P1, PT, R64, R208.reuse, PT ;  /* 0x000000d04000720c */ /* 0x080fe20003f26270 */
[C---:B------:R-:W-:Y:S01]  /*7aa0*/  FFMA.FTZ R163, R60.reuse, UR5, R52 ;  /* 0x000000053ca37c23 */ /* 0x040fe20008010034 */
[----:B------:R-:W-:Y:S01]  /*7ab0*/  LOP3.LUT R52, R5, 0xa0, RZ, 0xfc, !PT ;  /* 0x000000a005347812 */ /* 0x000fe200078efcff */
[----:B----4-:R-:W-:Y:S01]  /*7ac0*/  FFMA.FTZ R123, R60, UR5, R123 ;  /* 0x000000053c7b7c23 */ /* 0x010fe2000801007b */
[----:B------:R-:W-:Y:S01]  /*7ad0*/  FSEL R161, R57, -INF , !P3 ;  /* 0xff80000039a17808 */ /* 0x000fe20005800000 */
[----:B------:R-:W-:Y:S01]  /*7ae0*/  MUFU.TANH R40, R40 ;  /* 0x0000002800287308 */ /* 0x000fe20000002400 */
[----:B------:R-:W-:Y:S02]  /*7af0*/  FSEL R166, R58, -INF , !P1 ;  /* 0xff8000003aa67808 */ /* 0x000fe40004800000 */
[C---:B------:R-:W-:Y:S02]  /*7b00*/  ISETP.GE.AND P3, PT, R52.reuse, R208, PT ;  /* 0x000000d03400720c */ /* 0x040fe40003f66270 */
[----:B------:R-:W-:-:S02]  /*7b10*/  ISETP.GE.AND P1, PT, R52, R203, PT ;  /* 0x000000cb3400720c */ /* 0x000fc40003f26270 */
[----:B------:R-:W-:Y:S01]  /*7b20*/  I2FP.F32.S32 R52, R52 ;  /* 0x0000003400347245 */ /* 0x000fe20000201400 */
[----:B------:R-:W-:Y:S01]  /*7b30*/  MUFU.TANH R41, R41 ;  /* 0x0000002900297308 */ /* 0x000fe20000002400 */
[----:B------:R-:W-:Y:S02]  /*7b40*/  LOP3.LUT R59, R5, 0xa1, RZ, 0xfc, !PT ;  /* 0x000000a1053b7812 */ /* 0x000fe400078efcff */
[----:B------:R-:W-:Y:S01]  /*7b50*/  FSEL R171, R63, -INF , !P6 ;  /* 0xff8000003fab7808 */ /* 0x000fe20007000000 */
[C---:B------:R-:W-:Y:S01]  /*7b60*/  FFMA.FTZ R155, R52.reuse, UR5, R53 ;  /* 0x00000005349b7c23 */ /* 0x040fe20008010035 */
[----:B------:R-:W-:Y:S01]  /*7b70*/  I2FP.F32.S32 R53, R59 ;  /* 0x0000003b00357245 */ /* 0x000fe20000201400 */
[----:B---3--:R-:W-:Y:S01]  /*7b80*/  FFMA.FTZ R125, R52, UR5, R125 ;  /* 0x00000005347d7c23 */ /* 0x008fe2000801007d */
[----:B------:R-:W-:Y:S01]  /*7b90*/  ISETP.GE.AND P6, PT, R64, R203, PT ;  /* 0x000000cb4000720c */ /* 0x000fe20003fc6270 */
[----:B------:R-:W2:Y:S01]  /*7ba0*/  MUFU.TANH R47, R47 ;  /* 0x0000002f002f7308 */ /* 0x000ea20000002400 */
[----:B------:R-:W-:Y:S01]  /*7bb0*/  LOP3.LUT R56, R5, 0xa8, RZ, 0xfc, !PT ;  /* 0x000000a805387812 */ /* 0x000fe200078efcff */
[----:B------:R-:W-:Y:S01]  /*7bc0*/  FFMA.FTZ R48, R53, UR5, R48 ;  /* 0x0000000535307c23 */ /* 0x000fe20008010030 */
[----:B------:R-:W-:Y:S01]  /*7bd0*/  FSEL R160, R129, -INF , !P6 ;  /* 0xff80000081a07808 */ /* 0x000fe20007000000 */
[----:B------:R-:W-:Y:S01]  /*7be0*/  FFMA.FTZ R68, R53, UR5, R68 ;  /* 0x0000000535447c23 */ /* 0x000fe20008010044 */
[----:B------:R-:W-:-:S02]  /*7bf0*/  ISETP.GE.AND P6, PT, R59, R208, PT ;  /* 0x000000d03b00720c */ /* 0x000fc40003fc6270 */
[C---:B------:R-:W-:Y:S01]  /*7c00*/  LOP3.LUT R53, R5.reuse, 0xa9, RZ, 0xfc, !PT ;  /* 0x000000a905357812 */ /* 0x040fe200078efcff */
[----:B------:R-:W3:Y:S01]  /*7c10*/  MUFU.TANH R42, R42 ;  /* 0x0000002a002a7308 */ /* 0x000ee20000002400 */
[----:B------:R-:W-:Y:S02]  /*7c20*/  FSEL R154, R48, -INF , !P6 ;  /* 0xff800000309a7808 */ /* 0x000fe40007000000 */
[----:B------:R-:W-:Y:S02]  /*7c30*/  I2FP.F32.S32 R48, R53 ;  /* 0x0000003500307245 */ /* 0x000fe40000201400 */
[----:B------:R-:W-:Y:S02]  /*7c40*/  LOP3.LUT R52, R5, 0xb0, RZ, 0xfc, !PT ;  /* 0x000000b005347812 */ /* 0x000fe400078efcff */
[----:B------:R-:W-:Y:S01]  /*7c50*/  FSEL R158, R123, -INF , !P2 ;  /* 0xff8000007b9e7808 */ /* 0x000fe20005000000 */
[C---:B------:R-:W-:Y:S01]  /*7c60*/  FFMA.FTZ R152, R48.reuse, UR5, R44 ;  /* 0x0000000530987c23 */ /* 0x040fe2000801002c */
[----:B------:R-:W-:Y:S01]  /*7c70*/  FSEL R155, R155, -INF , !P3 ;  /* 0xff8000009b9b7808 */ /* 0x000fe20005800000 */
[----:B-----5:R-:W-:Y:S01]  /*7c80*/  FFMA.FTZ R55, R48, UR5, R55 ;  /* 0x0000000530377c23 */ /* 0x020fe20008010037 */
[C---:B------:R-:W-:Y:S01]  /*7c90*/  ISETP.GE.AND P2, PT, R56.reuse, R208, PT ;  /* 0x000000d03800720c */ /* 0x040fe20003f46270 */
[----:B------:R-:W-:Y:S01]  /*7ca0*/  MUFU.TANH R36, R36 ;  /* 0x0000002400247308 */ /* 0x000fe20000002400 */
[----:B------:R-:W-:-:S02]  /*7cb0*/  ISETP.GE.AND P3, PT, R56, R203, PT ;  /* 0x000000cb3800720c */ /* 0x000fc40003f66270 */
[----:B------:R-:W-:Y:S02]  /*7cc0*/  FSEL R163, R163, -INF , !P4 ;  /* 0xff800000a3a37808 */ /* 0x000fe40006000000 */
[----:B------:R-:W-:Y:S02]  /*7cd0*/  I2FP.F32.S32 R56, R56 ;  /* 0x0000003800387245 */ /* 0x000fe40000201400 */
[----:B------:R-:W-:Y:S01]  /*7ce0*/  I2FP.F32.S32 R44, R52 ;  /* 0x00000034002c7245 */ /* 0x000fe20000201400 */
[----:B------:R-:W-:Y:S01]  /*7cf0*/  MUFU.TANH R38, R38 ;  /* 0x0000002600267308 */ /* 0x000fe20000002400 */
[-C--:B------:R-:W-:Y:S01]  /*7d00*/  ISETP.GE.AND P4, PT, R59, R203.reuse, PT ;  /* 0x000000cb3b00720c */ /* 0x080fe20003f86270 */
[----:B------:R-:W-:Y:S01]  /*7d10*/  FFMA.FTZ R54, R56, UR5, R54 ;  /* 0x0000000538367c23 */ /* 0x000fe20008010036 */
[----:B------:R-:W-:Y:S01]  /*7d20*/  FSEL R151, R125, -INF , !P1 ;  /* 0xff8000007d977808 */ /* 0x000fe20004800000 */
[----:B------:R-:W-:Y:S01]  /*7d30*/  FFMA.FTZ R45, R44, UR5, R45 ;  /* 0x000000052c2d7c23 */ /* 0x000fe2000801002d */
[----:B------:R-:W-:Y:S01]  /*7d40*/  FSEL R150, R68, -INF , !P4 ;  /* 0xff80000044967808 */ /* 0x000fe20006000000 */
[----:B------:R-:W-:Y:S01]  /*7d50*/  FFMA.FTZ R153, R56, UR5, R49 ;  /* 0x0000000538997c23 */ /* 0x000fe20008010031 */
[CC--:B------:R-:W-:Y:S01]  /*7d60*/  ISETP.GE.AND P1, PT, R53.reuse, R208.reuse, PT ;  /* 0x000000d03500720c */ /* 0x0c0fe20003f26270 */
[----:B------:R-:W-:Y:S01]  /*7d70*/  FFMA.FTZ R50, R44, UR5, R50 ;  /* 0x000000052c327c23 */ /* 0x000fe20008010032 */
[----:B------:R-:W-:Y:S01]  /*7d80*/  ISETP.GE.AND P6, PT, R53, R203, PT ;  /* 0x000000cb3500720c */ /* 0x000fe20003fc6270 */
[----:B------:R-:W4:Y:S01]  /*7d90*/  MUFU.TANH R43, R43 ;  /* 0x0000002b002b7308 */ /* 0x000f220000002400 */
        /* <DEDUP_REMOVED lines=9> */
[----:B------:R-:W5:Y:S01]  /*7e30*/  MUFU.TANH R32, R32 ;  /* 0x0000002000207308 */ /* 0x000f620000002400 */
[-C--:B------:R-:W-:Y:S02]  /*7e40*/  ISETP.GE.AND P1, PT, R49, R203.reuse, PT ;  /* 0x000000cb3100720c */ /* 0x080fe40003f26270 */
[C---:B------:R-:W-:Y:S02]  /*7e50*/  ISETP.GE.AND P6, PT, R44.reuse, R208, PT ;  /* 0x000000d02c00720c */ /* 0x040fe40003fc6270 */
[----:B------:R-:W-:Y:S02]  /*7e60*/  ISETP.GE.AND P4, PT, R44, R203, PT ;  /* 0x000000cb2c00720c */ /* 0x000fe40003f86270 */
[----:B------:R-:W-:Y:S01]  /*7e70*/  I2FP.F32.S32 R49, R49 ;  /* 0x0000003100317245 */ /* 0x000fe20000201400 */
[----:B------:R-:W5:Y:S01]  /*7e80*/  MUFU.TANH R37, R37 ;  /* 0x0000002500257308 */ /* 0x000f620000002400 */
[----:B------:R-:W-:-:S02]  /*7e90*/  I2FP.F32.S32 R44, R44 ;  /* 0x0000002c002c7245 */ /* 0x000fc40000201400 */
[----:B------:R-:W-:Y:S01]  /*7ea0*/  LOP3.LUT R48, R5, 0xc0, RZ, 0xfc, !PT ;  /* 0x000000c005307812 */ /* 0x000fe200078efcff */
[C---:B------:R-:W-:Y:S01]  /*7eb0*/  FFMA.FTZ R51, R49.reuse, UR5, R51 ;  /* 0x0000000531337c23 */ /* 0x040fe20008010033 */
[----:B------:R-:W-:Y:S01]  /*7ec0*/  FFMA.FTZ R80, R49, UR5, R80 ;  /* 0x0000000531507c23 */ /* 0x000fe20008010050 */
[C---:B------:R-:W-:Y:S01]  /*7ed0*/  FFMA.FTZ R77, R44.reuse, UR5, R77 ;  /* 0x000000052c4d7c23 */ /* 0x040fe2000801004d */
[----:B------:R-:W-:Y:S01]  /*7ee0*/  LOP3.LUT R49, R5, 0xb9, RZ, 0xfc, !PT ;  /* 0x000000b905317812 */ /* 0x000fe200078efcff */
[----:B-1----:R-:W-:Y:S01]  /*7ef0*/  FFMA.FTZ R46, R44, UR5, R46 ;  /* 0x000000052c2e7c23 */ /* 0x002fe2000801002e */
[----:B------:R-:W-:Y:S01]  /*7f00*/  FSEL R136, R51, -INF , !P1 ;  /* 0xff80000033887808 */ /* 0x000fe20004800000 */
[----:B------:R-:W-:Y:S01]  /*7f10*/  MUFU.TANH R33, R33 ;  /* 0x0000002100217308 */ /* 0x000fe20000002400 */
[----:B------:R-:W-:Y:S02]  /*7f20*/  FSEL R139, R77, -INF , !P6 ;  /* 0xff8000004d8b7808 */ /* 0x000fe40007000000 */
[----:B------:R-:W-:-:S02]  /*7f30*/  FSEL R153, R153, -INF , !P2 ;  /* 0xff80000099997808 */ /* 0x000fc40005000000 */
[----:B------:R-:W-:Y:S02]  /*7f40*/  I2FP.F32.S32 R45, R49 ;  /* 0x00000031002d7245 */ /* 0x000fe40000201400 */
[C---:B------:R-:W-:Y:S01]  /*7f50*/  ISETP.GE.AND P1, PT, R48.reuse, R208, PT ;  /* 0x000000d03000720c */ /* 0x040fe20003f26270 */
[----:B------:R-:W1:Y:S01]  /*7f60*/  MUFU.TANH R34, R34 ;  /* 0x0000002200227308 */ /* 0x000e620000002400 */
[-C--:B------:R-:W-:Y:S01]  /*7f70*/  ISETP.GE.AND P6, PT, R48, R203.reuse, PT ;  /* 0x000000cb3000720c */ /* 0x080fe20003fc6270 */
[C---:B------:R-:W-:Y:S01]  /*7f80*/  FFMA.FTZ R76, R45.reuse, UR5, R76 ;  /* 0x000000052d4c7c23 */ /* 0x040fe2000801004c */
[----:B------:R-:W-:Y:S01]  /*7f90*/  ISETP.GE.AND P2, PT, R52, R203, PT ;  /* 0x000000cb3400720c */ /* 0x000fe20003f46270 */
[----:B--2---:R-:W-:Y:S01]  /*7fa0*/  FFMA.FTZ R47, R45, UR5, R47 ;  /* 0x000000052d2f7c23 */ /* 0x004fe2000801002f */
[----:B------:R-:W-:Y:S02]  /*7fb0*/  I2FP.F32.S32 R48, R48 ;  /* 0x0000003000307245 */ /* 0x000fe40000201400 */
[----:B------:R-:W-:Y:S01]  /*7fc0*/  FSEL R137, R50, -INF , !P2 ;  /* 0xff80000032897808 */ /* 0x000fe20005000000 */
[----:B------:R-:W2:Y:S01]  /*7fd0*/  MUFU.TANH R28, R28 ;  /* 0x0000001c001c7308 */ /* 0x000ea20000002400 */
[----:B------:R-:W-:Y:S01]  /*7fe0*/  ISETP.GE.AND P2, PT, R49, R208, PT ;  /* 0x000000d03100720c */ /* 0x000fe20003f46270 */
[C---:B------:R-:W-:Y:S01]  /*7ff0*/  FFMA.FTZ R132, R48.reuse, UR5, R40 ;  /* 0x0000000530847c23 */ /* 0x040fe20008010028 */
[----:B------:R-:W-:Y:S01]  /*8000*/  LOP3.LUT R40, R5, 0xc1, RZ, 0xfc, !PT ;  /* 0x000000c105287812 */ /* 0x000fe200078efcff */
[----:B---3--:R-:W-:Y:S01]  /*8010*/  FFMA.FTZ R128, R48, UR5, R42 ;  /* 0x0000000530807c23 */ /* 0x008fe2000801002a */
[----:B------:R-:W-:-:S02]  /*8020*/  FSEL R135, R46, -INF , !P4 ;  /* 0xff8000002e877808 */ /* 0x000fc40006000000 */
[----:B------:R-:W-:Y:S01]  /*8030*/  FSEL R138, R76, -INF , !P2 ;  /* 0xff8000004c8a7808 */ /* 0x000fe20005000000 */
[----:B------:R-:W3:Y:S01]  /*8040*/  MUFU.TANH R30, R30 ;  /* 0x0000001e001e7308 */ /* 0x000ee20000002400 */
[C---:B------:R-:W-:Y:S02]  /*8050*/  ISETP.GE.AND P4, PT, R40.reuse, R208, PT ;  /* 0x000000d02800720c */ /* 0x040fe40003f86270 */
[-C--:B------:R-:W-:Y:S02]  /*8060*/  ISETP.GE.AND P2, PT, R40, R203.reuse, PT ;  /* 0x000000cb2800720c */ /* 0x080fe40003f46270 */
[----:B------:R-:W-:Y:S02]  /*8070*/  I2FP.F32.S32 R40, R40 ;  /* 0x0000002800287245 */ /* 0x000fe40000201400 */
[----:B------:R-:W-:Y:S01]  /*8080*/  LOP3.LUT R44, R5, 0xc8, RZ, 0xfc, !PT ;  /* 0x000000c8052c7812 */ /* 0x000fe200078efcff */
[----:B------:R-:W3:Y:S01]  /*8090*/  MUFU.TANH R35, R35 ;  /* 0x0000002300237308 */ /* 0x000ee20000002400 */
[----:B------:R-:W-:Y:S01]  /*80a0*/  FSEL R140, R80, -INF , !P3 ;  /* 0xff800000508c7808 */ /* 0x000fe20005800000 */
[C---:B------:R-:W-:Y:S01]  /*80b0*/  FFMA.FTZ R131, R40.reuse, UR5, R41 ;  /* 0x0000000528837c23 */ /* 0x040fe20008010029 */
[----:B------:R-:W-:Y:S01]  /*80c0*/  I2FP.F32.S32 R41, R44 ;  /* 0x0000002c00297245 */ /* 0x000fe20000201400 */
[----:B----4-:R-:W-:Y:S01]  /*80d0*/  FFMA.FTZ R43, R40, UR5, R43 ;  /* 0x00000005282b7c23 */ /* 0x010fe2000801002b */
[----:B------:R-:W-:-:S02]  /*80e0*/  ISETP.GE.AND P3, PT, R49, R203, PT ;  /* 0x000000cb3100720c */ /* 0x000fc40003f66270 */
[----:B------:R-:W-:Y:S01]  /*80f0*/  LOP3.LUT R42, R5, 0xc9, RZ, 0xfc, !PT ;  /* 0x000000c9052a7812 */ /* 0x000fe200078efcff */
[----:B------:R-:W-:Y:S01]  /*8100*/  FFMA.FTZ R36, R41, UR5, R36 ;  /* 0x0000000529247c23 */ /* 0x000fe20008010024 */
[----:B------:R-:W-:Y:S01]  /*8110*/  FSEL R134, R47, -INF , !P3 ;  /* 0xff8000002f867808 */ /* 0x000fe20005800000 */
[----:B------:R-:W-:Y:S01]  /*8120*/  FFMA.FTZ R38, R41, UR5, R38 ;  /* 0x0000000529267c23 */ /* 0x000fe20008010026 */
[----:B------:R-:W-:Y:S01]  /*8130*/  ISETP.GE.AND P3, PT, R44, R208, PT ;  /* 0x000000d02c00720c */ /* 0x000fe20003f66270 */
[----:B------:R-:W4:Y:S01]  /*8140*/  MUFU.TANH R29, R29 ;  /* 0x0000001d001d7308 */ /* 0x000f220000002400 */
[----:B------:R-:W-:Y:S02]  /*8150*/  LOP3.LUT R41, R5, 0xd0, RZ, 0xfc, !PT ;  /* 0x000000d005297812 */ /* 0x000fe400078efcff */
[----:B------:R-:W-:Y:S02]  /*8160*/  FSEL R128, R128, -INF , !P6 ;  /* 0xff80000080807808 */ /* 0x000fe40007000000 */
[----:B------:R-:W-:-:S02]  /*8170*/  FSEL R131, R131, -INF , !P4 ;  /* 0xff80000083837808 */ /* 0x000fc40006000000 */
[C---:B------:R-:W-:Y:S01]  /*8180*/  ISETP.GE.AND P6, PT, R42.reuse, R208, PT ;  /* 0x000000d02a00720c */ /* 0x040fe20003fc6270 */
[----:B------:R-:W-:Y:S01]  /*8190*/  MUFU.TANH R24, R24 ;  /* 0x0000001800187308 */ /* 0x000fe20000002400 */
[----:B------:R-:W-:Y:S02]  /*81a0*/  ISETP.GE.AND P4, PT, R42, R203, PT ;  /* 0x000000cb2a00720c */ /* 0x000fe40003f86270 */
[----:B------:R-:W-:Y:S02]  /*81b0*/  FSEL R130, R36, -INF , !P3 ;  /* 0xff80000024827808 */ /* 0x000fe40005800000 */
[----:B------:R-:W-:Y:S02]  /*81c0*/  I2FP.F32.S32 R42, R42 ;  /* 0x0000002a002a7245 */ /* 0x000fe40000201400 */
[----:B------:R-:W-:Y:S01]  /*81d0*/  I2FP.F32.S32 R36, R41 ;  /* 0x0000002900247245 */ /* 0x000fe20000201400 */
[----:B------:R-:W4:Y:S01]  /*81e0*/  MUFU.TANH R31, R31 ;  /* 0x0000001f001f7308 */ /* 0x000f220000002400 */
[----:B------:R-:W-:Y:S01]  /*81f0*/  FSEL R127, R43, -INF , !P2 ;  /* 0xff8000002b7f7808 */ /* 0x000fe20005000000 */
[----:B-----5:R-:W-:Y:S01]  /*8200*/  FFMA.FTZ R39, R42, UR5, R39 ;  /* 0x000000052a277c23 */ /* 0x020fe20008010027 */
[----:B------:R-:W-:Y:S01]  /*8210*/  ISETP.GE.AND P2, PT, R41, R208, PT ;  /* 0x000000d02900720c */ /* 0x000fe20003f46270 */
[----:B------:R-:W-:Y:S01]  /*8220*/  FFMA.FTZ R81, R36, UR5, R32 ;  /* 0x0000000524517c23 */ /* 0x000fe20008010020 */
[C---:B------:R-:W-:Y:S01]  /*8230*/  LOP3.LUT R67, R5.reuse, 0xd8, RZ, 0xfc, !PT ;  /* 0x000000d805437812 */ /* 0x040fe200078efcff */
[----:B------:R-:W-:Y:S01]  /*8240*/  FFMA.FTZ R37, R42, UR5, R37 ;  /* 0x000000052a257c23 */ /* 0x000fe20008010025 */
[----:B------:R-:W-:Y:S01]  /*8250*/  LOP3.LUT R40, R5, 0xd1, RZ, 0xfc, !PT ;  /* 0x000000d105287812 */ /* 0x000fe200078efcff */
[----:B-1----:R-:W-:Y:S01]  /*8260*/  FFMA.FTZ R34, R36, UR5, R34 ;  /* 0x0000000524227c23 */ /* 0x002fe20008010022 */
[----:B------:R-:W-:Y:S01]  /*8270*/  FSEL R125, R39, -INF , !P4 ;  /* 0xff800000277d7808 */ /* 0x000fe20006000000 */
[----:B------:R-:W-:Y:S01]  /*8280*/  MUFU.TANH R25, R25 ;  /* 0x0000001900197308 */ /* 0x000fe20000002400 */
[----:B------:R-:W-:-:S02]  /*8290*/  FSEL R81, R81, -INF , !P2 ;  /* 0xff80000051517808 */ /* 0x000fc40005000000 */
[C---:B------:R-:W-:Y:S02]  /*82a0*/  ISETP.GE.AND P4, PT, R67.reuse, R208, PT ;  /* 0x000000d04300720c */ /* 0x040fe40003f86270 */
[----:B------:R-:W-:Y:S02]  /*82b0*/  ISETP.GE.AND P2, PT, R67, R203, PT ;  /* 0x000000cb4300720c */ /* 0x000fe40003f46270 */
[----:B------:R-:W-:Y:S01]  /*82c0*/  FSEL R132, R132, -INF , !P1 ;  /* 0xff80000084847808 */ /* 0x000fe20004800000 */
[----:B------:R-:W1:Y:S01]  /*82d0*/  MUFU.TANH R26, R26 ;  /* 0x0000001a001a7308 */ /* 0x000e620000002400 */
[----:B------:R-:W-:Y:S02]  /*82e0*/  I2FP.F32.S32 R32, R40 ;  /* 0x0000002800207245 */ /* 0x000fe40000201400 */
[----:B------:R-:W-:Y:S02]  /*82f0*/  I2FP.F32.S32 R67, R67 ;  /* 0x0000004300437245 */ /* 0x000fe40000201400 */
[-C--:B------:R-:W-:Y:S01]  /*8300*/  ISETP.GE.AND P1, PT, R44, R203.reuse, PT ;  /* 0x000000cb2c00720c */ /* 0x080fe20003f26270 */
[----:B------:R-:W-:Y:S01]  /*8310*/  FFMA.FTZ R33, R32, UR5, R33 ;  /* 0x0000000520217c23 */ /* 0x000fe20008010021 */
[----:B------:R-:W-:Y:S01]  /*8320*/  ISETP.GE.AND P3, PT, R41, R203, PT ;  /* 0x000000cb2900720c */ /* 0x000fe20003f66270 */
[C---:B--2---:R-:W-:Y:S01]  /*8330*/  FFMA.FTZ R79, R67.reuse, UR5, R28 ;  /* 0x00000005434f7c23 */ /* 0x044fe2000801001c */
[----:B------:R-:W-:Y:S01]  /*8340*/  FSEL R126, R38, -INF , !P1 ;  /* 0xff800000267e7808 */ /* 0x000fe20004800000 */
[----:B---3--:R-:W-:Y:S01]  /*8350*/  FFMA.FTZ R67, R67, UR5, R30 ;  /* 0x0000000543437c23 */ /* 0x008fe2000801001e */
[----:B------:R-:W-:Y:S01]  /*8360*/  ISETP.GE.AND P1, PT, R40, R208, PT ;  /* 0x000000d02800720c */ /* 0x000fe20003f26270 */
[----:B------:R-:W-:Y:S01]  /*8370*/  FFMA.FTZ R35, R32, UR5, R35 ;  /* 0x0000000520237c23 */ /* 0x000fe20008010023 */
[----:B------:R-:W-:Y:S01]  /*8380*/  LOP3.LUT R30, R5, 0xd9, RZ, 0xfc, !PT ;  /* 0x000000d9051e7812 */ /* 0x000fe200078efcff */
[----:B------:R-:W2:Y:S01]  /*8390*/  MUFU.TANH R27, R27 ;  /* 0x0000001b001b7308 */ /* 0x000ea20000002400 */
[----:B------:R-:W-:-:S02]  /*83a0*/  FSEL R129, R37, -INF , !P6 ;  /* 0xff80000025817808 */ /* 0x000fc40007000000 */
[-C--:B------:R-:W-:Y:S02]  /*83b0*/  ISETP.GE.AND P6, PT, R40, R203.reuse, PT ;  /* 0x000000cb2800720c */ /* 0x080fe40003fc6270 */
[----:B------:R-:W-:Y:S02]  /*83c0*/  LOP3.LUT R32, R5, 0xe0, RZ, 0xfc, !PT ;  /* 0x000000e005207812 */ /* 0x000fe400078efcff */
[----:B------:R-:W-:Y:S01]  /*83d0*/  FSEL R69, R34, -INF , !P3 ;  /* 0xff80000022457808 */ /* 0x000fe20005800000 */
[----:B------:R-:W3:Y:S01]  /*83e0*/  MUFU.TANH R20, R20 ;  /* 0x0000001400147308 */ /* 0x000ee20000002400 */
[----:B------:R-:W-:Y:S02]  /*83f0*/  FSEL R80, R33, -INF , !P1 ;  /* 0xff80000021507808 */ /* 0x000fe40004800000 */
[C---:B------:R-:W-:Y:S02]  /*8400*/  ISETP.GE.AND P3, PT, R30.reuse, R208, PT ;  /* 0x000000d01e00720c */ /* 0x040fe40003f66270 */
[----:B------:R-:W-:-:S02]  /*8410*/  ISETP.GE.AND P1, PT, R30, R203, PT ;  /* 0x000000cb1e00720c */ /* 0x000fc40003f26270 */
[----:B------:R-:W-:Y:S01]  /*8420*/  I2FP.F32.S32 R30, R30 ;  /* 0x0000001e001e7245 */ /* 0x000fe20000201400 */
[----:B------:R-:W5:Y:S01]  /*8430*/  MUFU.TANH R22, R22 ;  /* 0x0000001600167308 */ /* 0x000f620000002400 */
[----:B------:R-:W-:Y:S02]  /*8440*/  FSEL R68, R35, -INF , !P6 ;  /* 0xff80000023447808 */ /* 0x000fe40007000000 */
[----:B------:R-:W-:Y:S01]  /*8450*/  FSEL R79, R79, -INF , !P4 ;  /* 0xff8000004f4f7808 */ /* 0x000fe20006000000 */
[----:B----4-:R-:W-:Y:S01]  /*8460*/  FFMA.FTZ R29, R30, UR5, R29 ;  /* 0x000000051e1d7c23 */ /* 0x010fe2000801001d */
[----:B------:R-:W-:Y:S01]  /*8470*/  ISETP.GE.AND P6, PT, R32, R208, PT ;  /* 0x000000d02000720c */ /* 0x000fe20003fc6270 */
[----:B------:R-:W-:Y:S01]  /*8480*/  FFMA.FTZ R31, R30, UR5, R31 ;  /* 0x000000051e1f7c23 */ /* 0x000fe2000801001f */
[----:B------:R-:W-:Y:S01]  /*8490*/  ISETP.GE.AND P4, PT, R32, R203, PT ;  /* 0x000000cb2000720c */ /* 0x000fe20003f86270 */
[----:B------:R-:W4:Y:S01]  /*84a0*/  MUFU.TANH R21, R21 ;  /* 0x0000001500157308 */ /* 0x000f220000002400 */
[----:B------:R-:W-:-:S02]  /*84b0*/  I2FP.F32.S32 R32, R32 ;  /* 0x0000002000207245 */ /* 0x000fc40000201400 */
[----:B------:R-:W-:Y:S02]  /*84c0*/  LOP3.LUT R28, R5, 0xe1, RZ, 0xfc, !PT ;  /* 0x000000e1051c7812 */ /* 0x000fe400078efcff */
[----:B------:R-:W-:Y:S01]  /*84d0*/  FSEL R78, R29, -INF , !P3 ;  /* 0xff8000001d4e7808 */ /* 0x000fe20005800000 */
[C---:B------:R-:W-:Y:S01]  /*84e0*/  FFMA.FTZ R24, R32.reuse, UR5, R24 ;  /* 0x0000000520187c23 */ /* 0x040fe20008010018 */
[----:B------:R-:W-:Y:S01]  /*84f0*/  LOP3.LUT R29, R5, 0xe8, RZ, 0xfc, !PT ;  /* 0x000000e8051d7812 */ /* 0x000fe200078efcff */
[----:B------:R-:W4:Y:S01]  /*8500*/  MUFU.TANH R23, R23 ;  /* 0x0000001700177308 */ /* 0x000f220000002400 */
[----:B------:R-:W-:Y:S01]  /*8510*/  FSEL R67, R67, -INF , !P2 ;  /* 0xff80000043437808 */ /* 0x000fe20005000000 */
[----:B-1----:R-:W-:Y:S01]  /*8520*/  FFMA.FTZ R26, R32, UR5, R26 ;  /* 0x00000005201a7c23 */ /* 0x002fe2000801001a */
[----:B------:R-:W-:Y:S02]  /*8530*/  FSEL R77, R24, -INF , !P6 ;  /* 0xff800000184d7808 */ /* 0x000fe40007000000 */
[----:B------:R-:W-:-:S02]  /*8540*/  ISETP.GE.AND P2, PT, R28, R208, PT ;  /* 0x000000d01c00720c */ /* 0x000fc40003f46270 */
[----:B------:R-:W-:Y:S01]  /*8550*/  ISETP.GE.AND P3, PT, R28, R203, PT ;  /* 0x000000cb1c00720c */ /* 0x000fe20003f66270 */
[----:B------:R1:W-:Y:S01]  /*8560*/  MUFU.TANH R24, R18 ;  /* 0x0000001200187308 */ /* 0x0003e20000002400 */
[----:B------:R-:W-:Y:S02]  /*8570*/  I2FP.F32.S32 R28, R28 ;  /* 0x0000001c001c7245 */ /* 0x000fe40000201400 */
[----:B------:R-:W-:Y:S02]  /*8580*/  FSEL R66, R31, -INF , !P1 ;  /* 0xff8000001f427808 */ /* 0x000fe40004800000 */
[----:B------:R-:W-:Y:S01]  /*8590*/  ISETP.GE.AND P1, PT, R29, R208, PT ;  /* 0x000000d01d00720c */ /* 0x000fe20003f26270 */
[C---:B------:R-:W-:Y:S01]  /*85a0*/  FFMA.FTZ R76, R28.reuse, UR5, R25 ;  /* 0x000000051c4c7c23 */ /* 0x040fe20008010019 */
[----:B--2---:R-:W-:Y:S01]  /*85b0*/  FFMA.FTZ R27, R28, UR5, R27 ;  /* 0x000000051c1b7c23 */ /* 0x004fe2000801001b */
[----:B------:R-:W2:Y:S01]  /*85c0*/  MUFU.TANH R16, R16 ;  /* 0x0000001000107308 */ /* 0x000ea20000002400 */
[----:B------:R-:W-:-:S02]  /*85d0*/  LOP3.LUT R28, R5, 0xe9, RZ, 0xfc, !PT ;  /* 0x000000e9051c7812 */ /* 0x000fc400078efcff */
[----:B------:R-:W-:Y:S02]  /*85e0*/  LOP3.LUT R25, R5, 0xf0, RZ, 0xfc, !PT ;  /* 0x000000f005197812 */ /* 0x000fe400078efcff */
[----:B------:R-:W-:Y:S02]  /*85f0*/  FSEL R65, R26, -INF , !P4 ;  /* 0xff8000001a417808 */ /* 0x000fe40006000000 */
[----:B------:R-:W-:Y:S01]  /*8600*/  FSEL R76, R76, -INF , !P2 ;  /* 0xff8000004c4c7808 */ /* 0x000fe20005000000 */
[----:B------:R-:W2:Y:S01]  /*8610*/  MUFU.TANH R13, R13 ;  /* 0x0000000d000d7308 */ /* 0x000ea20000002400 */
[----:B-1----:R-:W-:Y:S02]  /*8620*/  I2FP.F32.S32 R18, R29 ;  /* 0x0000001d00127245 */ /* 0x002fe40000201400 */
[----:B------:R-:W-:Y:S02]  /*8630*/  FSEL R64, R27, -INF , !P3 ;  /* 0xff8000001b407808 */ /* 0x000fe40005800000 */
[-C--:B------:R-:W-:Y:S01]  /*8640*/  ISETP.GE.AND P4, PT, R28, R208.reuse, PT ;  /* 0x000000d01c00720c */ /* 0x080fe20003f86270 */
[----:B---3--:R-:W-:Y:S01]  /*8650*/  FFMA.FTZ R20, R18, UR5, R20 ;  /* 0x0000000512147c23 */ /* 0x008fe20008010014 */
[----:B------:R-:W-:Y:S01]  /*8660*/  ISETP.GE.AND P2, PT, R28, R203, PT ;  /* 0x000000cb1c00720c */ /* 0x000fe20003f46270 */
[----:B------:R-:W1:Y:S01]  /*8670*/  MUFU.TANH R17, R17 ;  /* 0x0000001100117308 */ /* 0x000e620000002400 */
[----:B------:R-:W-:Y:S01]  /*8680*/  BAR.SYNC.DEFER_BLOCKING 0x0 ;  /* 0x0000000000007b1d */ /* 0x000fe20000010000 */
[----:B------:R-:W-:Y:S01]  /*8690*/  ISETP.GE.AND P3, PT, R25, R208, PT ;  /* 0x000000d01900720c */ /* 0x000fe20003f66270 */
[----:B-----5:R-:W-:Y:S01]  /*86a0*/  FFMA.FTZ R22, R18, UR5, R22 ;  /* 0x0000000512167c23 */ /* 0x020fe20008010016 */
[----:B------:R-:W-:-:S02]  /*86b0*/  FSEL R75, R20, -INF , !P1 ;  /* 0xff800000144b7808 */ /* 0x000fc40004800000 */
[----:B------:R-:W-:Y:S02]  /*86c0*/  ISETP.GE.AND P1, PT, R25, R203, PT ;  /* 0x000000cb1900720c */ /* 0x000fe40003f26270 */
[----:B------:R-:W-:Y:S01]  /*86d0*/  I2FP.F32.S32 R28, R28 ;  /* 0x0000001c001c7245 */ /* 0x000fe20000201400 */
[----:B------:R-:W3:Y:S01]  /*86e0*/  MUFU.TANH R19, R19 ;  /* 0x0000001300137308 */ /* 0x000ee20000002400 */
[----:B------:R-:W-:Y:S02]  /*86f0*/  I2FP.F32.S32 R25, R25 ;  /* 0x0000001900197245 */ /* 0x000fe40000201400 */
[----:B------:R-:W-:Y:S01]  /*8700*/  ISETP.GE.AND P6, PT, R29, R203, PT ;  /* 0x000000cb1d00720c */ /* 0x000fe20003fc6270 */
[C---:B----4-:R-:W-:Y:S01]  /*8710*/  FFMA.FTZ R21, R28.reuse, UR5, R21 ;  /* 0x000000051c157c23 */ /* 0x050fe20008010015 */
[----:B------:R-:W-:Y:S01]  /*8720*/  FFMA.FTZ R23, R28, UR5, R23 ;  /* 0x000000051c177c23 */ /* 0x000fe20008010017 */
[----:B--2---:R-:W-:Y:S01]  /*8730*/  FFMA.FTZ R16, R25, UR5, R16 ;  /* 0x0000000519107c23 */ /* 0x004fe20008010010 */
[----:B------:R-:W-:Y:S01]  /*8740*/  FSEL R63, R22, -INF , !P6 ;  /* 0xff800000163f7808 */ /* 0x000fe20007000000 */
[----:B------:R-:W2:Y:S01]  /*8750*/  MUFU.TANH R15, R15 ;  /* 0x0000000f000f7308 */ /* 0x000ea20000002400 */
[----:B------:R-:W-:Y:S01]  /*8760*/  LOP3.LUT R18, R5, 0xf1, RZ, 0xfc, !PT ;  /* 0x000000f105127812 */ /* 0x000fe200078efcff */
[----:B------:R-:W-:Y:S01]  /*8770*/  FFMA.FTZ R24, R25, UR5, R24 ;  /* 0x0000000519187c23 */ /* 0x000fe20008010018 */
[----:B------:R-:W-:-:S02]  /*8780*/  ISETP.GE.AND P6, PT, R5, R208, PT ;  /* 0x000000d00500720c */ /* 0x000fc40003fc6270 */
[----:B------:R-:W-:Y:S02]  /*8790*/  LOP3.LUT R5, R5, 0xf9, RZ, 0xfc, !PT ;  /* 0x000000f905057812 */ /* 0x000fe400078efcff */
[----:B------:R-:W-:Y:S02]  /*87a0*/  FSEL R74, R21, -INF , !P4 ;  /* 0xff800000154a7808 */ /* 0x000fe40006000000 */
[----:B------:R-:W-:Y:S02]  /*87b0*/  FSEL R62, R23, -INF , !P2 ;  /* 0xff800000173e7808 */ /* 0x000fe40005000000 */
[----:B------:R-:W-:Y:S02]  /*87c0*/  FSEL R73, R16, -INF , !P3 ;  /* 0xff80000010497808 */ /* 0x000fe40005800000 */
[C---:B------:R-:W-:Y:S02]  /*87d0*/  ISETP.GE.AND P4, PT, R18.reuse, R208, PT ;  /* 0x000000d01200720c */ /* 0x040fe40003f86270 */
[----:B------:R-:W-:-:S02]  /*87e0*/  ISETP.GE.AND P2, PT, R18, R203, PT ;  /* 0x000000cb1200720c */ /* 0x000fc40003f46270 */
[----:B------:R-:W-:Y:S02]  /*87f0*/  I2FP.F32.S32 R16, R5 ;  /* 0x0000000500107245 */ /* 0x000fe40000201400 */
[----:B------:R-:W-:Y:S02]  /*8800*/  I2FP.F32.S32 R18, R18 ;  /* 0x0000001200127245 */ /* 0x000fe40000201400 */
[----:B------:R-:W-:Y:S01]  /*8810*/  FSEL R61, R24, -INF , !P1 ;  /* 0xff800000183d7808 */ /* 0x000fe20004800000 */
[----:B------:R-:W-:Y:S01]  /*8820*/  FFMA.FTZ R13, R16, UR5, R13 ;  /* 0x00000005100d7c23 */ /* 0x000fe2000801000d */
[C---:B------:R-:W-:Y:S01]  /*8830*/  ISETP.GE.AND P3, PT, R5.reuse, R208, PT ;  /* 0x000000d00500720c */ /* 0x040fe20003f66270 */
[C---:B-1----:R-:W-:Y:S01]  /*8840*/  FFMA.FTZ R17, R18.reuse, UR5, R17 ;  /* 0x0000000512117c23 */ /* 0x042fe20008010011 */
[----:B------:R-:W-:Y:S01]  /*8850*/  ISETP.GE.AND P1, PT, R5, R203, PT ;  /* 0x000000cb0500720c */ /* 0x000fe20003f26270 */
[----:B---3--:R-:W-:Y:S01]  /*8860*/  FFMA.FTZ R19, R18, UR5, R19 ;  /* 0x0000000512137c23 */ /* 0x008fe20008010013 */
[----:B--2---:R-:W-:Y:S01]  /*8870*/  FFMA.FTZ R5, R16, UR5, R15 ;  /* 0x0000000510057c23 */ /* 0x004fe2000801000f */
[----:B------:R-:W-:-:S02]  /*8880*/  FSEL R70, R13, -INF , !P3 ;  /* 0xff8000000d467808 */ /* 0x000fc40005800000 */
        /* <DEDUP_REMOVED lines=16> */
.L_x_3299:
        /* <DEDUP_REMOVED lines=30> */
[----:B------:R-:W1:Y:S01]  /*8b70*/  LDCU.64 UR14, c[0x0][0x3a0] ;  /* 0x00007400ff0e77ac */ /* 0x000e620008000a00 */
[----:B------:R-:W-:-:S02]  /*8b80*/  ISETP.GE.AND P3, PT, R16, RZ, PT ;  /* 0x000000ff1000720c */ /* 0x000fc40003f66270 */
        /* <DEDUP_REMOVED lines=12> */
[----:B------:R-:W2:Y:S04]  /*8c50*/  LDG.E R17, desc[UR18][R16.64] ;  /* 0x0000001210117981 */ /* 0x000ea8000c1e1900 */
[----:B------:R-:W2:Y:S01]  /*8c60*/  LDG.E R16, desc[UR18][R20.64] ;  /* 0x0000001214107981 */ /* 0x000ea2000c1e1900 */
[----:B------:R-:W-:-:S04]  /*8c70*/  IMAD.IADD R2, R2, 0x1, -R18 ;  /* 0x0000000102027824 */ /* 0x000fc800078e0a12 */
[----:B------:R-:W-:-:S04]  /*8c80*/  IMAD R15, R2, R15, -0x100 ;  /* 0xffffff00020f7424 */ /* 0x000fc800078e020f */
[----:B------:R-:W-:Y:S01]  /*8c90*/  IMAD.WIDE.U32 R18, R15, UR10, RZ ;  /* 0x0000000a0f127c25 */ /* 0x000fe2000f8e00ff */
[----:B------:R-:W-:-:S05]  /*8ca0*/  SHF.R.S32.HI R2, RZ, 0x1f, R15 ;  /* 0x0000001fff027819 */ /* 0x000fca000001140f */
[----:B------:R-:W-:-:S04]  /*8cb0*/  IMAD R2, R2, UR10, RZ ;  /* 0x0000000a02027c24 */ /* 0x000fc8000f8e02ff */
[----:B------:R-:W-:-:S04]  /*8cc0*/  IMAD R2, R15, UR11, R2 ;  /* 0x0000000b0f027c24 */ /* 0x000fc8000f8e0202 */
        /* <DEDUP_REMOVED lines=8> */
[----:B------:R-:W-:-:S07]  /*8d50*/  LEA.HI.X R240, R18, R240, R15, 0x1, P1 ;  /* 0x000000f012f07211 */ /* 0x000fce00008f0c0f */
.L_x_3300:
        /* <DEDUP_REMOVED lines=25> */
[-C--:B------:R-:W-:Y:S01]  /*8ef0*/  @!P1 LEA.HI.X R27, R15, R23.reuse, R2, 0x5, P3 ;  /* 0x000000170f1b9211 */ /* 0x080fe200018f2c02 */
[----:B------:R-:W-:Y:S01]  /*8f00*/  @!UP0 UIMAD UR14, UR11, 0x60, URZ ;  /* 0x000000600b0e88a4 */ /* 0x000fe2000f8e02ff */
[-C--:B------:R-:W-:Y:S01]  /*8f10*/  @!P1 LEA R24, P6, R24, R22.reuse, 0x6 ;  /* 0x0000001618189211 */ /* 0x080fe200078c30ff */
[----:B------:R-:W-:Y:S01]  /*8f20*/  @!UP0 UIMAD UR22, UR11, 0xa0, URZ ;  /* 0x000000a00b1688a4 */ /* 0x000fe2000f8e02ff */
[----:B------:R2:W-:Y:S01]  /*8f30*/  @P2 STS.128 [R201+0x2000], RZ ;  /* 0x002000ffc9002388 */ /* 0x0005e20000000c00 */
[-C--:B------:R-:W-:Y:S01]  /*8f40*/  @!P1 MOV R32, R22.reuse ;  /* 0x0000001600209202 */ /* 0x080fe20000000f00 */
[--C-:B------:R-:W-:Y:S01]  /*8f50*/  @!P1 IMAD.MOV.U32 R33, RZ, RZ, R23.reuse ;  /* 0x000000ffff219224 */ /* 0x100fe200078e0017 */
[-C--:B------:R-:W-:Y:S01]  /*8f60*/  @!P1 LEA.HI.X R25, R21, R23.reuse, R20, 0x6, P6 ;  /* 0x0000001715199211 */ /* 0x080fe200030f3414 */
[--C-:B------:R-:W-:Y:S01]  /*8f70*/  @!P1 IMAD.MOV.U32 R21, RZ, RZ, R23.reuse ;  /* 0x000000ffff159224 */ /* 0x100fe200078e0017 */
[-C--:B------:R-:W-:Y:S01]  /*8f80*/  @!P1 MOV R20, R22.reuse ;  /* 0x0000001600149202 */ /* 0x080fe20000000f00 */
[----:B------:R2:W-:Y:S01]  /*8f90*/  @P1 STS.128 [R201+0x2800], RZ ;  /* 0x002800ffc9001388 */ /* 0x0005e20000000c00 */
[----:B------:R-:W-:Y:S01]  /*8fa0*/  @!UP0 UIMAD UR15, UR11, 0xc0, URZ ;  /* 0x000000c00b0f88a4 */ /* 0x000fe2000f8e02ff */
[-C--:B------:R-:W-:Y:S01]  /*8fb0*/  @!P1 MOV R34, R22.reuse ;  /* 0x0000001600229202 */ /* 0x080fe20000000f00 */
[----:B------:R-:W-:Y:S01]  /*8fc0*/  @!P1 IMAD.MOV.U32 R35, RZ, RZ, R23 ;  /* 0x000000ffff239224 */ /* 0x000fe200078e0017 */
        /* <DEDUP_REMOVED lines=8> */
[----:B------:R-:W-:Y:S01]  /*9050*/  @!P1 IMAD.MOV.U32 R37, RZ, RZ, R23 ;  /* 0x000000ffff259224 */ /* 0x000fe200078e0017 */
        /* <DEDUP_REMOVED lines=8> */
[--C-:B------:R-:W-:Y:S01]  /*90e0*/  @!P1 IMAD.MOV.U32 R39, RZ, RZ, R23.reuse ;  /* 0x000000ffff279224 */ /* 0x100fe200078e0017 */
[----:B-1----:R-:W-:Y:S01]  /*90f0*/  MOV R16, UR10 ;  /* 0x0000000a00107c02 */ /* 0x002fe20008000f00 */
[----:B------:R-:W-:Y:S01]  /*9100*/  IMAD.U32 R17, RZ, RZ, UR11 ;  /* 0x0000000bff117e24 */ /* 0x000fe2000f8e00ff */
[----:B------:R2:W-:Y:S01]  /*9110*/  @P1 STS.128 [R201+0x3800], RZ ;  /* 0x003800ffc9001388 */ /* 0x0005e20000000c00 */
[-C--:B------:R-:W-:Y:S01]  /*9120*/  @!P1 MOV R40, R22.reuse ;  /* 0x0000001600289202 */ /* 0x080fe20000000f00 */
[----:B------:R-:W-:Y:S01]  /*9130*/  @!P1 IMAD.MOV.U32 R41, RZ, RZ, R23 ;  /* 0x000000ffff299224 */ /* 0x000fe200078e0017 */
[-C--:B------:R-:W-:Y:S01]  /*9140*/  @!P1 LEA R30, P3, R16, R22.reuse, 0x8 ;  /* 0x00000016101e9211 */ /* 0x080fe200078640ff */
[----:B------:R-:W-:Y:S01]  /*9150*/  @!PT LDS RZ, [RZ] ;  /* 0x00000000fffff984 */ /* 0x000fe20000000800 */
[----:B------:R-:W-:Y:S01]  /*9160*/  @!PT LDS RZ, [RZ] ;  /* 0x00000000fffff984 */ /* 0x000fe20000000800 */
[----:B------:R-:W-:Y:S01]  /*9170*/  @!PT LDS RZ, [RZ] ;  /* 0x00000000fffff984 */ /* 0x000fe20000000800 */
[----:B------:R2:W-:Y:S01]  /*9180*/  @!P1 LDGSTS.E.BYPASS.LTC128B.128 [R201+0x3800], desc[UR18][R24.64] ;  /* 0x0380000018c99fae */ /* 0x0005e2000b981a12 */
[-C--:B------:R-:W-:Y:S01]  /*9190*/  @!P1 LEA.HI.X R29, R18, R23.reuse, R17, 0x7, P4 ;  /* 0x00000017121d9211 */ /* 0x080fe200020f3c11 */
[----:B------:R-:W-:Y:S01]  /*91a0*/  @!P1 IMAD.WIDE.U32 R16, R16, 0x60, R22 ;  /* 0x0000006010109825 */ /* 0x000fe200078e0016 */
[----:B------:R-:W-:Y:S01]  /*91b0*/  @!P1 LEA.HI.X R31, R15, R23, R2, 0x8, P3 ;  /* 0x000000170f1f9211 */ /* 0x000fe200018f4402 */
[----:B------:R2:W-:Y:S01]  /*91c0*/  @P1 STS.128 [R201+0x4000], RZ ;  /* 0x004000ffc9001388 */ /* 0x0005e20000000c00 */
[-C--:B------:R-:W-:Y:S01]  /*91d0*/  @!P1 MOV R18, R22.reuse ;  /* 0x0000001600129202 */ /* 0x080fe20000000f00 */
[----:B------:R-:W-:Y:S01]  /*91e0*/  IMAD.U32 R2, RZ, RZ, UR10 ;  /* 0x0000000aff027e24 */ /* 0x000fe2000f8e00ff */
[----:B------:R-:W-:Y:S01]  /*91f0*/  @!P1 IADD3 R17, PT, PT, R17, UR14, RZ ;  /* 0x0000000e11119c10 */ /* 0x000fe2000fffe0ff */
[----:B------:R-:W-:Y:S01]  /*9200*/  @!UP0 UIMAD UR14, UR11, 0xe0, URZ ;  /* 0x000000e00b0e88a4 */ /* 0x000fe2000f8e02ff */
[----:B------:R-:W-:Y:S01]  /*9210*/  @!P1 MOV R42, R22 ;  /* 0x00000016002a9202 */ /* 0x000fe20000000f00 */
[C---:B------:R-:W-:Y:S01]  /*9220*/  @!P1 IMAD.WIDE.U32 R18, R2.reuse, 0xa0, R18 ;  /* 0x000000a002129825 */ /* 0x040fe200078e0012 */
[----:B------:R-:W-:Y:S01]  /*9230*/  @!UP0 UIMAD UR15, UR11, 0x180, URZ ;  /* 0x000001800b0f88a4 */ /* 0x000fe2000f8e02ff */
[----:B------:R-:W-:Y:S01]  /*9240*/  @!PT LDS RZ, [RZ] ;  /* 0x00000000fffff984 */ /* 0x000fe20000000800 */
[----:B------:R-:W-:Y:S01]  /*9250*/  @!PT LDS RZ, [RZ] ;  /* 0x00000000fffff984 */ /* 0x000fe20000000800 */
[----:B------:R-:W-:Y:S01]  /*9260*/  @!PT LDS RZ, [RZ] ;  /* 0x00000000fffff984 */ /* 0x000fe20000000800 */
[----:B------:R2:W-:Y:S01]  /*9270*/  @!P1 LDGSTS.E.BYPASS.LTC128B.128 [R201+0x4000], desc[UR18][R16.64] ;  /* 0x0400000010c99fae */ /* 0x0005e2000b981a12 */
[----:B------:R-:W-:Y:S01]  /*9280*/  @!P1 IADD3 R35, PT, PT, R35, UR24, RZ ;  /* 0x0000001823239c10 */ /* 0x000fe2000fffe0ff */
[----:B------:R-:W-:-:S02]  /*9290*/  @!P1 IMAD.WIDE.U32 R32, R2, 0xe0, R32 ;  /* 0x000000e002209825 */ /* 0x000fc400078e0020 */
[----:B------:R2:W-:Y:S02]  /*92a0*/  @P1 STS.128 [R201+0x4800], RZ ;  /* 0x004800ffc9001388 */ /* 0x0005e40000000c00 */
[----:B------:R-:W-:Y:S01]  /*92b0*/  @!P1 VIADD R19, R19, UR22 ;  /* 0x0000001613139c36 */ /* 0x000fe20008000000 */
[----:B------:R-:W-:Y:S01]  /*92c0*/  @!UP0 UIMAD UR22, UR11, 0x160, URZ ;  /* 0x000001600b1688a4 */ /* 0x000fe2000f8e02ff */
[----:B------:R-:W-:Y:S01]  /*92d0*/  @!PT LDS RZ, [RZ] ;  /* 0x00000000fffff984 */ /* 0x000fe20000000800 */
[----:B------:R-:W-:Y:S01]  /*92e0*/  @!PT LDS RZ, [RZ] ;  /* 0x00000000fffff984 */ /* 0x000fe20000000800 */
[----:B------:R-:W-:Y:S01]  /*92f0*/  @!PT LDS RZ, [RZ] ;  /* 0x00000000fffff984 */ /* 0x000fe20000000800 */
[----:B------:R2:W-:Y:S01]  /*9300*/  @!P1 LDGSTS.E.BYPASS.LTC128B.128 [R201+0x4800], desc[UR18][R28.64] ;  /* 0x048000001cc99fae */ /* 0x0005e2000b981a12 */
[----:B------:R-:W-:Y:S01]  /*9310*/  @!P1 VIADD R33, R33, UR14 ;  /* 0x0000000e21219c36 */ /* 0x000fe20008000000 */
[----:B------:R-:W-:Y:S01]  /*9320*/  @!UP0 UIMAD UR14, UR11, 0x1a0, URZ ;  /* 0x000001a00b0e88a4 */ /* 0x000fe2000f8e02ff */
[C---:B------:R-:W-:Y:S01]  /*9330*/  @!P1 IMAD.WIDE.U32 R36, R2.reuse, 0x140, R36 ;  /* 0x0000014002249825 */ /* 0x040fe200078e0024 */
[----:B------:R2:W-:Y:S03]  /*9340*/  @P1 STS.128 [R201+0x5000], RZ ;  /* 0x005000ffc9001388 */ /* 0x0005e60000000c00 */
[----:B------:R-:W-:Y:S01]  /*9350*/  @!P1 IMAD.WIDE.U32 R38, R15, 0x160, R38 ;  /* 0x000001600f269825 */ /* 0x000fe200078e0026 */
[----:B------:R-:W-:Y:S01]  /*9360*/  @!PT LDS RZ, [RZ] ;  /* 0x00000000fffff984 */ /* 0x000fe20000000800 */
[----:B------:R-:W-:Y:S01]  /*9370*/  @!PT LDS RZ, [RZ] ;  /* 0x00000000fffff984 */ /* 0x000fe20000000800 */
[----:B------:R-:W-:Y:S01]  /*9380*/  @!PT LDS RZ, [RZ] ;  /* 0x00000000fffff984 */ /* 0x000fe20000000800 */
[----:B------:R2:W-:Y:S03]  /*9390*/  @!P1 LDGSTS.E.BYPASS.LTC128B.128 [R201+0x5000], desc[UR18][R18.64] ;  /* 0x0500000012c99fae */ /* 0x0005e6000b981a12 */
[----:B------:R-:W-:Y:S01]  /*93a0*/  @!P1 IMAD.MOV.U32 R43, RZ, RZ, R23 ;  /* 0x000000ffff2b9224 */ /* 0x000fe200078e0017 */
[----:B------:R2:W-:Y:S01]  /*93b0*/  @P1 STS.128 [R201+0x5800], RZ ;  /* 0x005800ffc9001388 */ /* 0x0005e20000000c00 */
[----:B------:R-:W-:Y:S01]  /*93c0*/  @!P1 IMAD.WIDE.U32 R40, R2, 0x180, R40 ;  /* 0x0000018002289825 */ /* 0x000fe200078e0028 */
[----:B------:R-:W-:-:S02]  /*93d0*/  @!P1 IADD3 R39, PT, PT, R39, UR22, RZ ;  /* 0x0000001627279c10 */ /* 0x000fc4000fffe0ff */
[----:B------:R-:W-:Y:S01]  /*93e0*/  @!PT LDS RZ, [RZ] ;  /* 0x00000000fffff984 */ /* 0x000fe20000000800 */
[----:B------:R-:W-:Y:S01]  /*93f0*/  @!PT LDS RZ, [RZ] ;  /* 0x00000000fffff984 */ /* 0x000fe20000000800 */
[----:B------:R-:W-:Y:S01]  /*9400*/  @!PT LDS RZ, [RZ] ;  /* 0x00000000fffff984 */ /* 0x000fe20000000800 */
[----:B------:R2:W-:Y:S01]  /*9410*/  @!P1 LDGSTS.E.BYPASS.LTC128B.128 [R201+0x5800], desc[UR18][R20.64] ;  /* 0x0580000014c99fae */ /* 0x0005e2000b981a12 */
[----:B------:R-:W-:Y:S02]  /*9420*/  @!P1 VIADD R37, R37, UR23 ;  /* 0x0000001725259c36 */ /* 0x000fe40008000000 */
[----:B------:R-:W-:Y:S01]  /*9430*/  @!P1 IMAD.WIDE.U32 R42, R15, 0x1a0, R42 ;  /* 0x000001a00f2a9825 */ /* 0x000fe200078e002a */
[----:B------:R2:W-:Y:S03]  /*9440*/  @P1 STS.128 [R201+0x6000], RZ ;  /* 0x006000ffc9001388 */ /* 0x0005e60000000c00 */
        /* <DEDUP_REMOVED lines=47> */
.L_x_3302:
[----:B------:R-:W-:Y:S05]  /*9740*/  BSYNC.RECONVERGENT B0 ;  /* 0x0000000000007941 */ /* 0x000fea0003800200 */
.L_x_3301:
[----:B------:R-:W0:Y:S02]  /*9750*/  LDGDEPBAR ;  /* 0x00000000000079af */ /* 0x000e240000000000 */
.L_x_3298:
[----:B------:R-:W-:Y:S01]  /*9760*/  FMNMX3.FTZ R2, R13, R0, R85, !PT ;  /* 0x000000000d027276 */ /* 0x000fe20007810055 */
[----:B------:R-:W3:Y:S01]  /*9770*/  LDCU UR14, c[0x0][0x45c] ;  /* 0x00008b80ff0e77ac */ /* 0x000ee20008000800 */
[----:B-12---:R-:W-:Y:S02]  /*9780*/  FMNMX3.FTZ R17, R12, R82, R14, !PT ;  /* 0x000000520c117276 */ /* 0x006fe4000781000e */
[----:B------:R-:W-:Y:S01]  /*9790*/  FMNMX3.FTZ R2, R2, R84, R83, !PT ;  /* 0x0000005402027276 */ /* 0x000fe20007810053 */
[----:B------:R-:W-:Y:S01]  /*97a0*/  UISETP.GT.AND UP0, UPT, UR21, UR16, UPT ;  /* 0x000000101500728c */ /* 0x000fe2000bf04270 */
        /* <DEDUP_REMOVED lines=61> */
[----:B------:R-:W1:Y:S04]  /*9b80*/  SHFL.BFLY PT, R15, R2, 0x2, 0x1f ;  /* 0x0c401f00020f7f89 */ /* 0x000e6800000e0000 */
[----:B------:R-:W2:Y:S01]  /*9b90*/  SHFL.BFLY PT, R16, R17, 0x2, 0x1f ;  /* 0x0c401f0011107f89 */ /* 0x000ea200000e0000 */
[----:B-1----:R-:W-:Y:S02]  /*9ba0*/  FMNMX.FTZ R15, R2, R15, !PT ;  /* 0x0000000f020f7209 */ /* 0x002fe40007810000 */
[----:B--2---:R-:W-:-:S03]  /*9bb0*/  FMNMX.FTZ R16, R17, R16, !PT ;  /* 0x0000001011107209 */ /* 0x004fc60007810000 */
[----:B------:R-:W1:Y:S02]  /*9bc0*/  SHFL.BFLY PT, R2, R15, 0x1, 0x1f ;  /* 0x0c201f000f027f89 */ /* 0x000e6400000e0000 */
[----:B-1----:R-:W-:Y:S02]  /*9bd0*/  FMNMX.FTZ R2, R15, R2, !PT ;  /* 0x000000020f027209 */ /* 0x002fe40007810000 */
[----:B------:R-:W1:Y:S02]  /*9be0*/  SHFL.BFLY PT, R15, R16, 0x1, 0x1f ;  /* 0x0c201f00100f7f89 */ /* 0x000e6400000e0000 */
[C---:B------:R-:W-:Y:S01]  /*9bf0*/  FSETP.NEU.FTZ.AND P1, PT, R2.reuse, -INF , PT ;  /* 0xff8000000200780b */ /* 0x040fe20003f3d000 */
[----:B---3--:R-:W-:-:S05]  /*9c00*/  FMUL.FTZ R96, R2, UR14 ;  /* 0x0000000e02607c20 */ /* 0x008fca0008410000 */
[----:B------:R-:W-:-:S05]  /*9c10*/  FSEL R96, R96, RZ, P1 ;  /* 0x000000ff60607208 */ /* 0x000fca0000800000 */
[--C-:B------:R-:W-:Y:S01]  /*9c20*/  FFMA.FTZ R94, R0, UR14, -R96.reuse ;  /* 0x0000000e005e7c23 */ /* 0x100fe20008010860 */
[--C-:B------:R-:W-:Y:S01]  /*9c30*/  FFMA.FTZ R92, R84, UR14, -R96.reuse ;  /* 0x0000000e545c7c23 */ /* 0x100fe20008010860 */
[----:B------:R-:W-:Y:S01]  /*9c40*/  IADD3 R84, PT, PT, R200, R3, RZ ;  /* 0x00000003c8547210 */ /* 0x000fe20007ffe0ff */
[--C-:B------:R-:W-:Y:S01]  /*9c50*/  FFMA.FTZ R93, R85, UR14, -R96.reuse ;  /* 0x0000000e555d7c23 */ /* 0x100fe20008010860 */
[--C-:B------:R-:W-:Y:S01]  /*9c60*/  FFMA.FTZ R91, R83, UR14, -R96.reuse ;  /* 0x0000000e535b7c23 */ /* 0x100fe20008010860 */
[--C-:B------:R-:W-:Y:S01]  /*9c70*/  FFMA.FTZ R95, R13, UR14, -R96.reuse ;  /* 0x0000000e0d5f7c23 */ /* 0x100fe20008010860 */
[----:B------:R-:W-:Y:S01]  /*9c80*/  LEA R84, R84, UR6, 0x1 ;  /* 0x0000000654547c11 */ /* 0x000fe2000f8e08ff */
[----:B------:R-:W-:Y:S01]  /*9c90*/  MUFU.EX2 R94, R94 ;  /* 0x0000005e005e7308 */ /* 0x000fe20000000800 */
[--C-:B------:R-:W-:Y:S01]  /*9ca0*/  FFMA.FTZ R124, R108, UR14, -R96.reuse ;  /* 0x0000000e6c7c7c23 */ /* 0x100fe20008010860 */
[--C-:B------:R-:W-:Y:S01]  /*9cb0*/  FFMA.FTZ R123, R107, UR14, -R96.reuse ;  /* 0x0000000e6b7b7c23 */ /* 0x100fe20008010860 */
[-C--:B------:R-:W-:Y:S01]  /*9cc0*/  IADD3 R83, PT, PT, R176, R84.reuse, RZ ;  /* 0x00000054b0537210 */ /* 0x080fe20007ffe0ff */
[----:B------:R-:W2:Y:S01]  /*9cd0*/  LDSM.16.MT88.4 R20, [R84+0xa000] ;  /* 0x00a000005414783b */ /* 0x000ea20000004200 */
[----:B-1----:R-:W-:Y:S01]  /*9ce0*/  FMNMX.FTZ R0, R16, R15, !PT ;  /* 0x0000000f10007209 */ /* 0x002fe20007810000 */
[--C-:B------:R-:W-:Y:S01]  /*9cf0*/  FFMA.FTZ R90, R90, UR14, -R96.reuse ;  /* 0x0000000e5a5a7c23 */ /* 0x100fe20008010860 */
[--C-:B------:R-:W-:Y:S01]  /*9d00*/  FFMA.FTZ R119, R106, UR14, -R96.reuse ;  /* 0x0000000e6a777c23 */ /* 0x100fe20008010860 */
[----:B------:R-:W1:Y:S01]  /*9d10*/  MUFU.EX2 R95, R95 ;  /* 0x0000005f005f7308 */ /* 0x000e620000000800 */
[C---:B------:R-:W-:Y:S01]  /*9d20*/  FSETP.NEU.FTZ.AND P1, PT, R0.reuse, -INF , PT ;  /* 0xff8000000000780b */ /* 0x040fe20003f3d000 */
[----:B------:R-:W-:Y:S01]  /*9d30*/  FMUL.FTZ R89, R0, UR14 ;  /* 0x0000000e00597c20 */ /* 0x000fe20008410000 */
[----:B------:R-:W-:Y:S01]  /*9d40*/  LDSM.16.MT88.4 R32, [R84+0xa800] ;  /* 0x00a800005420783b */ /* 0x000fe20000004200 */
[--C-:B------:R-:W-:Y:S01]  /*9d50*/  FFMA.FTZ R122, R122, UR14, -R96.reuse ;  /* 0x0000000e7a7a7c23 */ /* 0x100fe20008010860 */
[--C-:B------:R-:W-:Y:S01]  /*9d60*/  FFMA.FTZ R121, R121, UR14, -R96.reuse ;  /* 0x0000000e79797c23 */ /* 0x100fe20008010860 */
[--C-:B------:R-:W-:Y:S01]  /*9d70*/  FFMA.FTZ R120, R120, UR14, -R96.reuse ;  /* 0x0000000e78787c23 */ /* 0x100fe20008010860 */
[----:B------:R-:W-:Y:S01]  /*9d80*/  FSEL R89, R89, RZ, P1 ;  /* 0x000000ff59597208 */ /* 0x000fe20000800000 */
[----:B------:R-:W-:Y:S01]  /*9d90*/  MUFU.EX2 R93, R93 ;  /* 0x0000005d005d7308 */ /* 0x000fe20000000800 */
[----:B------:R-:W-:Y:S01]  /*9da0*/  LDSM.16.MT88.4 R28, [R83+0xa800] ;  /* 0x00a80000531c783b */ /* 0x000fe20000004200 */
[--C-:B------:R-:W-:Y:S01]  /*9db0*/  FFMA.FTZ R118, R118, UR14, -R96.reuse ;  /* 0x0000000e76767c23 */ /* 0x100fe20008010860 */
[--C-:B------:R-:W-:Y:S01]  /*9dc0*/  FFMA.FTZ R117, R117, UR14, -R96.reuse ;  /* 0x0000000e75757c23 */ /* 0x100fe20008010860 */
[--C-:B------:R-:W-:Y:S01]  /*9dd0*/  FFMA.FTZ R87, R82, UR14, -R89.reuse ;  /* 0x0000000e52577c23 */ /* 0x100fe20008010859 */
[----:B------:R-:W-:Y:S01]  /*9de0*/  IADD3 R82, PT, PT, R184, R84, RZ ;  /* 0x00000054b8527210 */ /* 0x000fe20007ffe0ff */
[--C-:B------:R-:W-:Y:S01]  /*9df0*/  FFMA.FTZ R85, R4, UR14, -R89.reuse ;  /* 0x0000000e04557c23 */ /* 0x100fe20008010859 */
[--C-:B------:R-:W-:Y:S01]  /*9e00*/  FFMA.FTZ R88, R12, UR14, -R89.reuse ;  /* 0x0000000e0c587c23 */ /* 0x100fe20008010859 */
[--C-:B------:R-:W-:Y:S01]  /*9e10*/  FFMA.FTZ R86, R14, UR14, -R89.reuse ;  /* 0x0000000e0e567c23 */ /* 0x100fe20008010859 */
[----:B------:R-:W-:Y:S01]  /*9e20*/  IADD3 R4, PT, PT, R176, R82, RZ ;  /* 0x00000052b0047210 */ /* 0x000fe20007ffe0ff */
[----:B------:R-:W3:Y:S01]  /*9e30*/  LDSM.16.MT88.4 R44, [R82+0xa000] ;  /* 0x00a00000522c783b */ /* 0x000ee20000004200 */
[----:B------:R-:W4:Y:S01]  /*9e40*/  MUFU.EX2 R92, R92 ;  /* 0x0000005c005c7308 */ /* 0x000f220000000800 */
[--C-:B------:R-:W-:Y:S01]  /*9e50*/  FFMA.FTZ R110, R11, UR14, -R89.reuse ;  /* 0x0000000e0b6e7c23 */ /* 0x100fe20008010859 */
[--C-:B------:R-:W-:Y:S01]  /*9e60*/  FFMA.FTZ R109, R10, UR14, -R89.reuse ;  /* 0x0000000e0a6d7c23 */ /* 0x100fe20008010859 */
[----:B------:R-:W5:Y:S01]  /*9e70*/  LDSM.16.MT88.4 R12, [R83+0xa000] ;  /* 0x00a00000530c783b */ /* 0x000f620000004200 */
[--C-:B------:R-:W-:Y:S01]  /*9e80*/  FFMA.FTZ R108, R9, UR14, -R89.reuse ;  /* 0x0000000e096c7c23 */ /* 0x100fe20008010859 */
[--C-:B------:R-:W-:Y:S01]  /*9e90*/  FFMA.FTZ R107, R8, UR14, -R89.reuse ;  /* 0x0000000e086b7c23 */ /* 0x100fe20008010859 */
[----:B-1----:R-:W-:Y:S01]  /*9ea0*/  F2FP.BF16.F32.PACK_AB R36, R94, R95 ;  /* 0x0000005f5e24723e */ /* 0x002fe200000010ff */
[----:B------:R-:W1:Y:S01]  /*9eb0*/  LDSM.16.MT88.4 R48, [R4+0xa000] ;  /* 0x00a000000430783b */ /* 0x000e620000004200 */
[----:B------:R-:W-:Y:S01]  /*9ec0*/  MUFU.EX2 R88, R88 ;  /* 0x0000005800587308 */ /* 0x000fe20000000800 */
[--C-:B------:R-:W-:Y:S01]  /*9ed0*/  FFMA.FTZ R106, R105, UR14, -R89.reuse ;  /* 0x0000000e696a7c23 */ /* 0x100fe20008010859 */
[--C-:B------:R-:W-:Y:S01]  /*9ee0*/  FFMA.FTZ R105, R104, UR14, -R89.reuse ;  /* 0x0000000e68697c23 */ /* 0x100fe20008010859 */
[----:B------:R-:W1:Y:S01]  /*9ef0*/  LDSM.16.MT88.4 R56, [R82+0xa800] ;  /* 0x00a800005238783b */ /* 0x000e620000004200 */
[--C-:B------:R-:W-:Y:S01]  /*9f00*/  FFMA.FTZ R104, R198, UR14, -R89.reuse ;  /* 0x0000000ec6687c23 */ /* 0x100fe20008010859 */
[--C-:B------:R-:W-:Y:S01]  /*9f10*/  FFMA.FTZ R103, R103, UR14, -R89.reuse ;  /* 0x0000000e67677c23 */ /* 0x100fe20008010859 */
[--C-:B------:R-:W-:Y:S01]  /*9f20*/  FFMA.FTZ R116, R116, UR14, -R96.reuse ;  /* 0x0000000e74747c23 */ /* 0x100fe20008010860 */
[----:B------:R-:W1:Y:S01]  /*9f30*/  LDSM.16.MT88.4 R52, [R4+0xa800] ;  /* 0x00a800000434783b */ /* 0x000e620000004200 */
        /* <DEDUP_REMOVED lines=57> */
[C---:B---3--:R-:W-:Y:S01]  /*a2d0*/  HMMA.16816.F32.BF16 R8, R36.reuse, R44, RZ ;  /* 0x0000002c2408723c */ /* 0x048fe200000418ff */
[--C-:B------:R-:W-:Y:S01]  /*a2e0*/  FFMA.FTZ R177, R177, UR14, -R89.reuse ;  /* 0x0000000eb1b17c23 */ /* 0x100fe20008010859 */
[--C-:B------:R-:W-:Y:S01]  /*a2f0*/  FFMA.FTZ R171, R171, UR14, -R96.reuse ;  /* 0x0000000eabab7c23 */ /* 0x100fe20008010860 */
[--C-:B------:R-:W-:Y:S01]  /*a300*/  FFMA.FTZ R167, R167, UR14, -R96.reuse ;  /* 0x0000000ea7a77c23 */ /* 0x100fe20008010860 */
[--C-:B------:R-:W-:Y:S01]  /*a310*/  FFMA.FTZ R166, R166, UR14, -R96.reuse ;  /* 0x0000000ea6a67c23 */ /* 0x100fe20008010860 */
[--C-:B------:R-:W-:Y:S01]  /*a320*/  FFMA.FTZ R163, R163, UR14, -R96.reuse ;  /* 0x0000000ea3a37c23 */ /* 0x100fe20008010860 */
[--C-:B------:R-:W-:Y:S01]  /*a330*/  FFMA.FTZ R162, R162, UR14, -R89.reuse ;  /* 0x0000000ea2a27c23 */ /* 0x100fe20008010859 */
[----:B------:R-:W3:Y:S01]  /*a340*/  MUFU.EX2 R109, R109 ;  /* 0x0000006d006d7308 */ /* 0x000ee20000000800 */
[C---:B-----5:R-:W-:Y:S01]  /*a350*/  HMMA.16816.F32.BF16 R16, R36.reuse, R12, RZ ;  /* 0x0000000c2410723c */ /* 0x060fe200000418ff */
        /* <DEDUP_REMOVED lines=23> */
[C---:B-1----:R-:W-:Y:S01]  /*a4d0*/  HMMA.16816.F32.BF16 R40, R36.reuse, R48, RZ ;  /* 0x000000302428723c */ /* 0x042fe200000418ff */
[----:B--2---:R-:W-:Y:S01]  /*a4e0*/  F2FP.BF16.F32.PACK_AB R48, R90, R91 ;  /* 0x0000005b5a30723e */ /* 0x004fe200000010ff */
[--C-:B------:R-:W-:Y:S01]  /*a4f0*/  FFMA.FTZ R134, R134, UR14, -R89.reuse ;  /* 0x0000000e86867c23 */ /* 0x100fe20008010859 */
[----:B---3--:R-:W-:Y:S01]  /*a500*/  F2FP.BF16.F32.PACK_AB R49, R109, R110 ;  /* 0x0000006e6d31723e */ /* 0x008fe200000010ff */
[--C-:B------:R-:W-:Y:S01]  /*a510*/  FFMA.FTZ R132, R132, UR14, -R96.reuse ;  /* 0x0000000e84847c23 */ /* 0x100fe20008010860 */
[--C-:B------:R-:W-:Y:S01]  /*a520*/  FFMA.FTZ R131, R131, UR14, -R96.reuse ;  /* 0x0000000e83837c23 */ /* 0x100fe20008010860 */
[--C-:B------:R-:W-:Y:S01]  /*a530*/  FFMA.FTZ R130, R130, UR14, -R96.reuse ;  /* 0x0000000e82827c23 */ /* 0x100fe20008010860 */
[----:B------:R-:W1:Y:S01]  /*a540*/  MUFU.EX2 R121, R121 ;  /* 0x0000007900797308 */ /* 0x000e620000000800 */
[----:B------:R-:W-:Y:S01]  /*a550*/  HMMA.16816.F32.BF16 R36, R36, R50, RZ ;  /* 0x000000322424723c */ /* 0x000fe200000418ff */
[----:B------:R-:W-:Y:S01]  /*a560*/  F2FP.BF16.F32.PACK_AB R50, R123, R124 ;  /* 0x0000007c7b32723e */ /* 0x000fe200000010ff */
[----:B------:R-:W-:Y:S01]  /*a570*/  FFMA.FTZ R129, R129, UR14, -R96 ;  /* 0x0000000e81817c23 */ /* 0x000fe20008010860 */
[----:B----4-:R-:W-:Y:S01]  /*a580*/  F2FP.BF16.F32.PACK_AB R51, R107, R108 ;  /* 0x0000006c6b33723e */ /* 0x010fe200000010ff */
[--C-:B------:R-:W-:Y:S01]  /*a590*/  FFMA.FTZ R128, R128, UR14, -R89.reuse ;  /* 0x0000000e80807c23 */ /* 0x100fe20008010859 */
        /* <DEDUP_REMOVED lines=9> */
[--C-:B------:R-:W-:Y:S01]  /*a630*/  FFMA.FTZ R69, R69, UR14, -R89.reuse ;  /* 0x0000000e45457c23 */ /* 0x100fe20008010859 */
        /* <DEDUP_REMOVED lines=10> */
[----:B------:R-:W-:Y:S01]  /*a6e0*/  FADD.FTZ R110, R109, R110 ;  /* 0x0000006e6d6e7221 */ /* 0x000fe20000010000 */
[C---:B------:R-:W-:Y:S01]  /*a6f0*/  HMMA.16816.F32.BF16 R8, R48.reuse, R56, R8 ;  /* 0x000000383008723c */ /* 0x040fe20000041808 */
[--C-:B------:R-:W-:Y:S01]  /*a700*/  FFMA.FTZ R67, R67, UR14, -R89.reuse ;  /* 0x0000000e43437c23 */ /* 0x100fe20008010859 */
[----:B------:R-:W-:Y:S01]  /*a710*/  FADD.FTZ R90, R124, R90 ;  /* 0x0000005a7c5a7221 */ /* 0x000fe20000010000 */
[----:B------:R-:W-:Y:S01]  /*a720*/  FADD.FTZ R108, R108, R110 ;  /* 0x0000006e6c6c7221 */ /* 0x000fe20000010000 */
[----:B------:R-:W-:Y:S01]  /*a730*/  FFMA.FTZ R66, R66, UR14, -R89 ;  /* 0x0000000e42427c23 */ /* 0x000fe20008010859 */
[----:B------:R-:W3:Y:S01]  /*a740*/  MUFU.EX2 R105, R105 ;  /* 0x0000006900697308 */ /* 0x000ee20000000800 */
[----:B------:R-:W-:Y:S01]  /*a750*/  FADD.FTZ R123, R123, R90 ;  /* 0x0000005a7b7b7221 */ /* 0x000fe20000010000 */
[----:B------:R-:W-:Y:S01]  /*a760*/  FADD.FTZ R108, R107, R108 ;  /* 0x0000006c6b6c7221 */ /* 0x000fe20000010000 */
[C---:B------:R-:W-:Y:S01]  /*a770*/  HMMA.16816.F32.BF16 R44, R48.reuse, R58, R44 ;  /* 0x0000003a302c723c */ /* 0x040fe2000004182c */
[----:B------:R-:W4:Y:S01]  /*a780*/  LDSM.16.MT88.4 R56, [R82+0xb000] ;  /* 0x00b000005238783b */ /* 0x000f220000004200 */
[----:B-----5:R-:W-:Y:S01]  /*a790*/  FADD.FTZ R123, R122, R123 ;  /* 0x0000007b7a7b7221 */ /* 0x020fe20000010000 */
[--C-:B------:R-:W-:Y:S01]  /*a7a0*/  FFMA.FTZ R77, R77, UR14, -R96.reuse ;  /* 0x0000000e4d4d7c23 */ /* 0x100fe20008010860 */
[--C-:B------:R-:W-:Y:S01]  /*a7b0*/  FFMA.FTZ R76, R76, UR14, -R96.reuse ;  /* 0x0000000e4c4c7c23 */ /* 0x100fe20008010860 */
[----:B------:R-:W-:Y:S01]  /*a7c0*/  MUFU.EX2 R104, R104 ;  /* 0x0000006800687308 */ /* 0x000fe20000000800 */
[----:B-1----:R-:W-:Y:S01]  /*a7d0*/  FADD.FTZ R123, R121, R123 ;  /* 0x0000007b797b7221 */ /* 0x002fe20000010000 */
[--C-:B------:R-:W-:Y:S01]  /*a7e0*/  FFMA.FTZ R75, R75, UR14, -R96.reuse ;  /* 0x0000000e4b4b7c23 */ /* 0x100fe20008010860 */
[C---:B------:R-:W-:Y:S01]  /*a7f0*/  HMMA.16816.F32.BF16 R16, R48.reuse, R28, R16 ;  /* 0x0000001c3010723c */ /* 0x040fe20000041810 */
[--C-:B------:R-:W-:Y:S01]  /*a800*/  FFMA.FTZ R74, R74, UR14, -R96.reuse ;  /* 0x0000000e4a4a7c23 */ /* 0x100fe20008010860 */
[--C-:B------:R-:W-:Y:S01]  /*a810*/  FFMA.FTZ R65, R65, UR14, -R89.reuse ;  /* 0x0000000e41417c23 */ /* 0x100fe20008010859 */
[--C-:B------:R-:W-:Y:S01]  /*a820*/  FFMA.FTZ R64, R64, UR14, -R89.reuse ;  /* 0x0000000e40407c23 */ /* 0x100fe20008010859 */
[--C-:B------:R-:W-:Y:S01]  /*a830*/  FFMA.FTZ R63, R63, UR14, -R89.reuse ;  /* 0x0000000e3f3f7c23 */ /* 0x100fe20008010859 */
[----:B------:R-:W1:Y:S01]  /*a840*/  MUFU.EX2 R103, R103 ;  /* 0x0000006700677308 */ /* 0x000e620000000800 */
[--C-:B------:R-:W-:Y:S01]  /*a850*/  FFMA.FTZ R62, R62, UR14, -R89.reuse ;  /* 0x0000000e3e3e7c23 */ /* 0x100fe20008010859 */
[--C-:B------:R-:W-:Y:S01]  /*a860*/  FFMA.FTZ R73, R73, UR14, -R96.reuse ;  /* 0x0000000e49497c23 */ /* 0x100fe20008010860 */
[C---:B------:R-:W-:Y:S01]  /*a870*/  HMMA.16816.F32.BF16 R12, R48.reuse, R30, R12 ;  /* 0x0000001e300c723c */ /* 0x040fe2000004180c */
[----:B------:R-:W5:Y:S01]  /*a880*/  LDSM.16.MT88.4 R28, [R83+0xb000] ;  /* 0x00b00000531c783b */ /* 0x000f620000004200 */
[--C-:B------:R-:W-:Y:S01]  /*a890*/  FFMA.FTZ R72, R72, UR14, -R96.reuse ;  /* 0x0000000e48487c23 */ /* 0x100fe20008010860 */
[--C-:B------:R-:W-:Y:S01]  /*a8a0*/  FFMA.FTZ R71, R71, UR14, -R96.reuse ;  /* 0x0000000e47477c23 */ /* 0x100fe20008010860 */
[----:B------:R-:W-:Y:S01]  /*a8b0*/  FFMA.FTZ R251, R70, UR14, -R96 ;  /* 0x0000000e46fb7c23 */ /* 0x000fe20008010860 */
[----:B------:R-:W-:Y:S01]  /*a8c0*/  MUFU.EX2 R118, R118 ;  /* 0x0000007600767308 */ /* 0x000fe20000000800 */
[--C-:B------:R-:W-:Y:S01]  /*a8d0*/  FFMA.FTZ R61, R61, UR14, -R89.reuse ;  /* 0x0000000e3d3d7c23 */ /* 0x100fe20008010859 */
[--C-:B------:R-:W-:Y:S01]  /*a8e0*/  FFMA.FTZ R60, R60, UR14, -R89.reuse ;  /* 0x0000000e3c3c7c23 */ /* 0x100fe20008010859 */
[----:B------:R-:W-:Y:S01]  /*a8f0*/  HMMA.16816.F32.BF16 R40, R48, R52, R40 ;  /* 0x000000343028723c */ /* 0x000fe20000041828 */
[--C-:B------:R-:W-:Y:S01]  /*a900*/  FFMA.FTZ R7, R7, UR14, -R89.reuse ;  /* 0x0000000e07077c23 */ /* 0x100fe20008010859 */
[----:B------:R-:W-:-:S03]  /*a910*/  FFMA.FTZ R250, R5, UR14, -R89 ;  /* 0x0000000e05fa7c23 */ /* 0x000fc60008010859 */
[----:B------:R-:W-:Y:S03]  /*a920*/  MUFU.EX2 R117, R117 ;  /* 0x0000007500757308 */ /* 0x000fe60000000800 */
[----:B------:R-:W-:Y:S01]  /*a930*/  HMMA.16816.F32.BF16 R36, R48, R54, R36 ;  /* 0x000000363024723c */ /* 0x000fe20000041824 */
[----:B------:R-:W-:Y:S01]  /*a940*/  F2FP.BF16.F32.PACK_AB R48, R121, R122 ;  /* 0x0000007a7930723e */ /* 0x000fe200000010ff */
[----:B------:R-:W5:Y:S01]  /*a950*/  LDSM.16.MT88.4 R52, [R4+0xb000] ;  /* 0x00b000000434783b */ /* 0x000f620000004200 */
[----:B---3--:R-:W-:Y:S01]  /*a960*/  F2FP.BF16.F32.PACK_AB R49, R105, R106 ;  /* 0x0000006a6931723e */ /* 0x008fe200000010ff */
[----:B------:R-:W-:Y:S01]  /*a970*/  FADD.FTZ R106, R106, R108 ;  /* 0x0000006c6a6a7221 */ /* 0x000fe20000010000 */
[----:B------:R-:W-:Y:S01]  /*a980*/  F2FP.BF16.F32.PACK_AB R50, R119, R120 ;  /* 0x000000787732723e */ /* 0x000fe200000010ff */
[----:B------:R-:W-:Y:S01]  /*a990*/  MUFU.EX2 R116, R116 ;  /* 0x0000007400747308 */ /* 0x000fe20000000800 */
[----:B-1----:R-:W-:Y:S01]  /*a9a0*/  F2FP.BF16.F32.PACK_AB R51, R103, R104 ;  /* 0x000000686733723e */ /* 0x002fe200000010ff */
[----:B------:R-:W-:Y:S01]  /*a9b0*/  FADD.FTZ R106, R105, R106 ;  /* 0x0000006a696a7221 */ /* 0x000fe20000010000 */
[----:B------:R-:W-:-:S03]  /*a9c0*/  FADD.FTZ R120, R120, R123 ;  /* 0x0000007b78787221 */ /* 0x000fc60000010000 */
[----:B------:R-:W-:Y:S01]  /*a9d0*/  FADD.FTZ R104, R104, R106 ;  /* 0x0000006a68687221 */ /* 0x000fe20000010000 */
[----:B------:R-:W-:Y:S01]  /*a9e0*/  FADD.FTZ R120, R119, R120 ;  /* 0x0000007877787221 */ /* 0x000fe20000010000 */
[----:B--2---:R-:W-:Y:S01]  /*a9f0*/  HMMA.16816.F32.BF16 R24, R48, R32, R24 ;  /* 0x000000203018723c */ /* 0x004fe20000041818 */
[----:B------:R-:W-:Y:S01]  /*aa00*/  MUFU.EX2 R115, R115 ;  /* 0x0000007300737308 */ /* 0x000fe20000000800 */
[----:B------:R-:W-:-:S06]  /*aa10*/  FADD.FTZ R104, R103, R104 ;  /* 0x0000006867687221 */ /* 0x000fcc0000010000 */
[C---:B------:R-:W-:Y:S01]  /*aa20*/  HMMA.16816.F32.BF16 R20, R48.reuse, R34, R20 ;  /* 0x000000223014723c */ /* 0x040fe20000041814 */
[----:B------:R-:W1:Y:S01]  /*aa30*/  LDSM.16.MT88.4 R32, [R84+0xb800] ;  /* 0x00b800005420783b */ /* 0x000e620000004200 */
[----:B------:R-:W2:Y:S06]  /*aa40*/  MUFU.EX2 R102, R102 ;  /* 0x0000006600667308 */ /* 0x000eac0000000800 */
[C---:B----4-:R-:W-:Y:S02]  /*aa50*/  HMMA.16816.F32.BF16 R8, R48.reuse, R56, R8 ;  /* 0x000000383008723c */ /* 0x050fe40000041808 */
[----:B------:R-:W3:Y:S06]  /*aa60*/  MUFU.EX2 R101, R101 ;  /* 0x0000006500657308 */ /* 0x000eec0000000800 */
[----:B------:R-:W-:Y:S01]  /*aa70*/  HMMA.16816.F32.BF16 R44, R48, R58, R44 ;  /* 0x0000003a302c723c */ /* 0x000fe2000004182c */
[----:B------:R-:W4:Y:S01]  /*aa80*/  LDSM.16.MT88.4 R56, [R82+0xb800] ;  /* 0x00b800005238783b */ /* 0x000f220000004200 */
[----:B------:R-:W-:Y:S01]  /*aa90*/  MUFU.EX2 R100, R100 ;  /* 0x0000006400647308 */ /* 0x000fe20000000800 */
[----:B--2---:R-:W-:-:S05]  /*aaa0*/  FADD.FTZ R104, R102, R104 ;  /* 0x0000006866687221 */ /* 0x004fca0000010000 */
[C---:B-----5:R-:W-:Y:S02]  /*aab0*/  HMMA.16816.F32.BF16 R16, R48.reuse, R28, R16 ;  /* 0x0000001c3010723c */ /* 0x060fe40000041810 */
[----:B------:R-:W2:Y:S06]  /*aac0*/  MUFU.EX2 R99, R99 ;  /* 0x0000006300637308 */ /* 0x000eac0000000800 */
[C---:B------:R-:W-:Y:S01]  /*aad0*/  HMMA.16816.F32.BF16 R12, R48.reuse, R30, R12 ;  /* 0x0000001e300c723c */ /* 0x040fe2000004180c */
[----:B------:R-:W5:Y:S01]  /*aae0*/  LDSM.16.MT88.4 R28, [R83+0xb800] ;  /* 0x00b80000531c783b */ /* 0x000f620000004200 */
[----:B------:R-:W4:Y:S06]  /*aaf0*/  MUFU.EX2 R114, R114 ;  /* 0x0000007200727308 */ /* 0x000f2c0000000800 */
[C---:B------:R-:W-:Y:S02]  /*ab00*/  HMMA.16816.F32.BF16 R40, R48.reuse, R52, R40 ;  /* 0x000000343028723c */ /* 0x040fe40000041828 */
[----:B------:R-:W-:Y:S06]  /*ab10*/  MUFU.EX2 R113, R113 ;  /* 0x0000007100717308 */ /* 0x000fec0000000800 */
[----:B------:R-:W-:Y:S01]  /*ab20*/  HMMA.16816.F32.BF16 R36, R48, R54, R36 ;  /* 0x000000363024723c */ /* 0x000fe20000041824 */
[----:B------:R-:W-:Y:S01]  /*ab30*/  F2FP.BF16.F32.PACK_AB R48, R117, R118 ;  /* 0x000000767530723e */ /* 0x000fe200000010ff */
[----:B------:R-:W5:Y:S01]  /*ab40*/  LDSM.16.MT88.4 R52, [R4+0xb800] ;  /* 0x00b800000434783b */ /* 0x000f620000004200 */
[----:B---3--:R-:W-:Y:S01]  /*ab50*/  F2FP.BF16.F32.PACK_AB R49, R101, R102 ;  /* 0x000000666531723e */ /* 0x008fe200000010ff */
[----:B------:R-:W-:Y:S01]  /*ab60*/  MUFU.EX2 R112, R112 ;  /* 0x0000007000707308 */ /* 0x000fe20000000800 */
[----:B------:R-:W-:Y:S01]  /*ab70*/  F2FP.BF16.F32.PACK_AB R50, R115, R116 ;  /* 0x000000747332723e */ /* 0x000fe200000010ff */
[----:B------:R-:W-:Y:S01]  /*ab80*/  FADD.FTZ R118, R118, R120 ;  /* 0x0000007876767221 */ /* 0x000fe20000010000 */
[----:B--2---:R-:W-:Y:S01]  /*ab90*/  F2FP.BF16.F32.PACK_AB R51, R99, R100 ;  /* 0x000000646333723e */ /* 0x004fe200000010ff */
        /* <DEDUP_REMOVED lines=8> */
[----:B------:R-:W1:Y:S02]  /*ac20*/  MUFU.EX2 R98, R98 ;  /* 0x0000006200627308 */ /* 0x000e640000000800 */
[----:B------:R-:W-:Y:S01]  /*ac30*/  HMMA.16816.F32.BF16 R20, R48, R34, R20 ;  /* 0x000000223014723c */ /* 0x000fe20000041814 */
[----:B------:R-:W2:Y:S01]  /*ac40*/  LDSM.16.MT88.4 R32, [R84+0xc000] ;  /* 0x00c000005420783b */ /* 0x000ea20000004200 */
[----:B----4-:R-:W-:-:S04]  /*ac50*/  FADD.FTZ R116, R114, R116 ;  /* 0x0000007472747221 */ /* 0x010fc80000010000 */
[----:B------:R-:W3:Y:S02]  /*ac60*/  MUFU.EX2 R97, R97 ;  /* 0x0000006100617308 */ /* 0x000ee40000000800 */
[C---:B------:R-:W-:Y:S06]  /*ac70*/  HMMA.16816.F32.BF16 R8, R48.reuse, R56, R8 ;  /* 0x000000383008723c */ /* 0x040fec0000041808 */
[----:B------:R-:W-:Y:S01]  /*ac80*/  MUFU.EX2 R133, R133 ;  /* 0x0000008500857308 */ /* 0x000fe20000000800 */
[----:B-1----:R-:W-:Y:S01]  /*ac90*/  FADD.FTZ R99, R98, R99 ;  /* 0x0000006362637221 */ /* 0x002fe20000010000 */
[C---:B------:R-:W-:Y:S01]  /*aca0*/  HMMA.16816.F32.BF16 R44, R48.reuse, R58, R44 ;  /* 0x0000003a302c723c */ /* 0x040fe2000004182c */
[----:B------:R-:W1:Y:S05]  /*acb0*/  LDSM.16.MT88.4 R56, [R82+0xc000] ;  /* 0x00c000005238783b */ /* 0x000e6a0000004200 */
[----:B------:R-:W4:Y:S02]  /*acc0*/  MUFU.EX2 R141, R141 ;  /* 0x0000008d008d7308 */ /* 0x000f240000000800 */
        /* <DEDUP_REMOVED lines=8> */
[----:B------:R-:W-:Y:S01]  /*ad50*/  F2FP.BF16.F32.PACK_AB R48, R113, R114 ;  /* 0x000000727130723e */ /* 0x000fe200000010ff */
[----:B------:R-:W1:Y:S01]  /*ad60*/  LDSM.16.MT88.4 R52, [R4+0xc000] ;  /* 0x00c000000434783b */ /* 0x000e620000004200 */
[----:B---3--:R-:W-:Y:S01]  /*ad70*/  F2FP.BF16.F32.PACK_AB R49, R97, R98 ;  /* 0x000000626131723e */ /* 0x008fe200000010ff */
        /* <DEDUP_REMOVED lines=8> */
[----:B--2---:R-:W-:Y:S01]  /*ae00*/  HMMA.16816.F32.BF16 R24, R48, R32, R24 ;  /* 0x000000203018723c */ /* 0x004fe20000041818 */
[----:B------:R-:W2:Y:S01]  /*ae10*/  MUFU.EX2 R146, R146 ;  /* 0x0000009200927308 */ /* 0x000ea20000000800 */
[----:B------:R-:W-:Y:S01]  /*ae20*/  FADD.FTZ R141, R141, R97 ;  /* 0x000000618d8d7221 */ /* 0x000fe20000010000 */
[----:B-----5:R-:W-:-:S05]  /*ae30*/  FADD.FTZ R111, R143, R111 ;  /* 0x0000006f8f6f7221 */ /* 0x020fca0000010000 */
        /* <DEDUP_REMOVED lines=19> */
[----:B----4-:R-:W-:Y:S01]  /*af70*/  F2FP.BF16.F32.PACK_AB R49, R156, R146 ;  /* 0x000000929c31723e */ /* 0x010fe200000010ff */
[----:B------:R-:W-:Y:S01]  /*af80*/  MUFU.EX2 R169, R169 ;  /* 0x000000a900a97308 */ /* 0x000fe20000000800 */
[----:B------:R-:W-:Y:S01]  /*af90*/  F2FP.BF16.F32.PACK_AB R50, R145, R144 ;  /* 0x000000909132723e */ /* 0x000fe200000010ff */
[----:B------:R-:W-:Y:S01]  /*afa0*/  FADD.FTZ R142, R142, R111 ;  /* 0x0000006f8e8e7221 */ /* 0x000fe20000010000 */
[----:B--2---:R-:W-:Y:S01]  /*afb0*/  F2FP.BF16.F32.PACK_AB R51, R159, R157 ;  /* 0x0000009d9f33723e */ /* 0x004fe200000010ff */
[----:B------:R-:W-:-:S02]  /*afc0*/  FADD.FTZ R156, R156, R141 ;  /* 0x0000008d9c9c7221 */ /* 0x000fc40000010000 */
[----:B------:R-:W-:Y:S02]  /*afd0*/  FADD.FTZ R142, R144, R142 ;  /* 0x0000008e908e7221 */ /* 0x000fe40000010000 */
[----:B------:R-:W2:Y:S01]  /*afe0*/  MUFU.EX2 R170, R170 ;  /* 0x000000aa00aa7308 */ /* 0x000ea20000000800 */
[----:B------:R-:W-:Y:S01]  /*aff0*/  FADD.FTZ R156, R157, R156 ;  /* 0x0000009c9d9c7221 */ /* 0x000fe20000010000 */
[C---:B---3--:R-:W-:Y:S01]  /*b000*/  HMMA.16816.F32.BF16 R24, R48.reuse, R32, R24 ;  /* 0x000000203018723c */ /* 0x048fe20000041818 */
[----:B------:R-:W-:Y:S02]  /*b010*/  FADD.FTZ R145, R145, R142 ;  /* 0x0000008e91917221 */ /* 0x000fe40000010000 */
[----:B------:R-:W-:Y:S02]  /*b020*/  FADD.FTZ R159, R159, R156 ;  /* 0x0000009c9f9f7221 */ /* 0x000fe40000010000 */
[----:B-----5:R-:W-:Y:S01]  /*b030*/  FADD.FTZ R145, R165, R145 ;  /* 0x00000091a5917221 */ /* 0x020fe20000010000 */
[----:B------:R-:W3:Y:S02]  /*b040*/  MUFU.EX2 R176, R176 ;  /* 0x000000b000b07308 */ /* 0x000ee40000000800 */
[C---:B------:R-:W-:Y:S01]  /*b050*/  HMMA.16816.F32.BF16 R20, R48.reuse, R34, R20 ;  /* 0x000000223014723c */ /* 0x040fe20000041814 */
[----:B------:R-:W4:Y:S05]  /*b060*/  LDSM.16.MT88.4 R32, [R84+0xd000] ;  /* 0x00d000005420783b */ /* 0x000f2a0000004200 */
[----:B------:R-:W-:Y:S01]  /*b070*/  MUFU.EX2 R183, R183 ;  /* 0x000000b700b77308 */ /* 0x000fe20000000800 */
[----:B--2---:R-:W-:Y:S01]  /*b080*/  FADD.FTZ R159, R170, R159 ;  /* 0x0000009faa9f7221 */ /* 0x004fe20000010000 */
[C---:B-1----:R-:W-:Y:S06]  /*b090*/  HMMA.16816.F32.BF16 R8, R48.reuse, R56, R8 ;  /* 0x000000383008723c */ /* 0x042fec0000041808 */
[----:B------:R-:W1:Y:S02]  /*b0a0*/  MUFU.EX2 R185, R185 ;  /* 0x000000b900b97308 */ /* 0x000e640000000800 */
        /* <DEDUP_REMOVED lines=9> */
[----:B------:R-:W-:Y:S02]  /*b140*/  MUFU.EX2 R192, R192 ;  /* 0x000000c000c07308 */ /* 0x000fe40000000800 */
[----:B------:R-:W-:Y:S01]  /*b150*/  HMMA.16816.F32.BF16 R36, R48, R54, R36 ;  /* 0x000000363024723c */ /* 0x000fe20000041824 */
[----:B------:R-:W-:Y:S01]  /*b160*/  F2FP.BF16.F32.PACK_AB R48, R164, R165 ;  /* 0x000000a5a430723e */ /* 0x000fe200000010ff */
[----:B------:R-:W5:Y:S01]  /*b170*/  LDSM.16.MT88.4 R52, [R4+0xd000] ;  /* 0x00d000000434783b */ /* 0x000f620000004200 */
[----:B---3--:R-:W-:Y:S01]  /*b180*/  F2FP.BF16.F32.PACK_AB R49, R176, R170 ;  /* 0x000000aab031723e */ /* 0x008fe200000010ff */
        /* <DEDUP_REMOVED lines=8> */
[----:B----4-:R-:W-:Y:S01]  /*b210*/  HMMA.16816.F32.BF16 R24, R48, R32, R24 ;  /* 0x000000203018723c */ /* 0x010fe20000041818 */
[----:B------:R-:W1:Y:S01]  /*b220*/  MUFU.EX2 R196, R196 ;  /* 0x000000c400c47308 */ /* 0x000e620000000800 */
[----:B------:R-:W-:-:S06]  /*b230*/  FADD.FTZ R185, R185, R176 ;  /* 0x000000b0b9b97221 */ /* 0x000fcc0000010000 */
[----:B------:R-:W-:Y:S01]  /*b240*/  HMMA.16816.F32.BF16 R20, R48, R34, R20 ;  /* 0x000000223014723c */ /* 0x000fe20000041814 */
[----:B------:R-:W4:Y:S01]  /*b250*/  LDSM.16.MT88.4 R32, [R84+0xd800] ;  /* 0x00d800005420783b */ /* 0x000f220000004200 */
[----:B------:R-:W-:Y:S01]  /*b260*/  MUFU.EX2 R195, R195 ;  /* 0x000000c300c37308 */ /* 0x000fe20000000800 */
[----:B---3--:R-:W-:-:S05]  /*b270*/  FADD.FTZ R185, R194, R185 ;  /* 0x000000b9c2b97221 */ /* 0x008fca0000010000 */
[C---:B--2---:R-:W-:Y:S02]  /*b280*/  HMMA.16816.F32.BF16 R8, R48.reuse, R56, R8 ;  /* 0x000000383008723c */ /* 0x044fe40000041808 */
[----:B------:R-:W2:Y:S06]  /*b290*/  MUFU.EX2 R193, R193 ;  /* 0x000000c100c17308 */ /* 0x000eac0000000800 */
[C---:B------:R-:W-:Y:S01]  /*b2a0*/  HMMA.16816.F32.BF16 R44, R48.reuse, R58, R44 ;  /* 0x0000003a302c723c */ /* 0x040fe2000004182c */
[----:B------:R-:W3:Y:S01]  /*b2b0*/  LDSM.16.MT88.4 R56, [R82+0xd800] ;  /* 0x00d800005238783b */ /* 0x000ee20000004200 */
[----:B------:R-:W-:Y:S06]  /*b2c0*/  MUFU.EX2 R190, R190 ;  /* 0x000000be00be7308 */ /* 0x000fec0000000800 */
        /* <DEDUP_REMOVED lines=8> */
[----:B------:R-:W-:Y:S01]  /*b350*/  F2FP.BF16.F32.PACK_AB R48, R188, R189 ;  /* 0x000000bdbc30723e */ /* 0x000fe200000010ff */
[----:B------:R-:W5:Y:S01]  /*b360*/  LDSM.16.MT88.4 R52, [R4+0xd800] ;  /* 0x00d800000434783b */ /* 0x000f620000004200 */
[----:B-1----:R-:W-:Y:S01]  /*b370*/  F2FP.BF16.F32.PACK_AB R49, R196, R194 ;  /* 0x000000c2c431723e */ /* 0x002fe200000010ff */
[----:B------:R-:W1:Y:S01]  /*b380*/  MUFU.EX2 R181, R181 ;  /* 0x000000b500b57308 */ /* 0x000e620000000800 */
[----:B------:R-:W-:Y:S01]  /*b390*/  F2FP.BF16.F32.PACK_AB R50, R192, R191 ;  /* 0x000000bfc032723e */ /* 0x000fe200000010ff */
[----:B------:R-:W-:Y:S01]  /*b3a0*/  FADD.FTZ R189, R189, R164 ;  /* 0x000000a4bdbd7221 */ /* 0x000fe20000010000 */
[----:B--2---:R-:W-:Y:S01]  /*b3b0*/  F2FP.BF16.F32.PACK_AB R51, R193, R195 ;  /* 0x000000c3c133723e */ /* 0x004fe200000010ff */
[----:B------:R-:W-:-:S02]  /*b3c0*/  FADD.FTZ R196, R196, R185 ;  /* 0x000000b9c4c47221 */ /* 0x000fc40000010000 */
[----:B------:R-:W-:Y:S02]  /*b3d0*/  FADD.FTZ R189, R188, R189 ;  /* 0x000000bdbcbd7221 */ /* 0x000fe40000010000 */
[----:B------:R-:W2:Y:S01]  /*b3e0*/  MUFU.EX2 R178, R178 ;  /* 0x000000b200b27308 */ /* 0x000ea20000000800 */
[----:B------:R-:W-:Y:S01]  /*b3f0*/  FADD.FTZ R196, R195, R196 ;  /* 0x000000c4c3c47221 */ /* 0x000fe20000010000 */
[C---:B----4-:R-:W-:Y:S01]  /*b400*/  HMMA.16816.F32.BF16 R24, R48.reuse, R32, R24 ;  /* 0x000000203018723c */ /* 0x050fe20000041818 */
[----:B------:R-:W-:Y:S02]  /*b410*/  FADD.FTZ R191, R191, R189 ;  /* 0x000000bdbfbf7221 */ /* 0x000fe40000010000 */
[----:B------:R-:W-:Y:S02]  /*b420*/  FADD.FTZ R193, R193, R196 ;  /* 0x000000c4c1c17221 */ /* 0x000fe40000010000 */
[----:B------:R-:W-:Y:S01]  /*b430*/  FADD.FTZ R191, R192, R191 ;  /* 0x000000bfc0bf7221 */ /* 0x000fe20000010000 */
[----:B------:R-:W-:Y:S01]  /*b440*/  MUFU.EX2 R179, R179 ;  /* 0x000000b300b37308 */ /* 0x000fe20000000800 */
[----:B-1----:R-:W-:Y:S01]  /*b450*/  FADD.FTZ R193, R181, R193 ;  /* 0x000000c1b5c17221 */ /* 0x002fe20000010000 */
[C---:B------:R-:W-:Y:S01]  /*b460*/  HMMA.16816.F32.BF16 R20, R48.reuse, R34, R20 ;  /* 0x000000223014723c */ /* 0x040fe20000041814 */
[----:B------:R-:W1:Y:S05]  /*b470*/  LDSM.16.MT88.4 R32, [R84+0xe000] ;  /* 0x00e000005420783b */ /* 0x000e6a0000004200 */
[----:B------:R-:W4:Y:S02]  /*b480*/  MUFU.EX2 R177, R177 ;  /* 0x000000b100b17308 */ /* 0x000f240000000800 */
[C---:B---3--:R-:W-:Y:S06]  /*b490*/  HMMA.16816.F32.BF16 R8, R48.reuse, R56, R8 ;  /* 0x000000383008723c */ /* 0x048fec0000041808 */
[----:B------:R-:W-:Y:S02]  /*b4a0*/  MUFU.EX2 R171, R171 ;  /* 0x000000ab00ab7308 */ /* 0x000fe40000000800 */
[C---:B------:R-:W-:Y:S01]  /*b4b0*/  HMMA.16816.F32.BF16 R44, R48.reuse, R58, R44 ;  /* 0x0000003a302c723c */ /* 0x040fe2000004182c */
[----:B------:R-:W3:Y:S05]  /*b4c0*/  LDSM.16.MT88.4 R56, [R82+0xe000] ;  /* 0x00e000005238783b */ /* 0x000eea0000004200 */
[----:B------:R-:W-:Y:S02]  /*b4d0*/  MUFU.EX2 R167, R167 ;  /* 0x000000a700a77308 */ /* 0x000fe40000000800 */
[C---:B-----5:R-:W-:Y:S06]  /*b4e0*/  HMMA.16816.F32.BF16 R16, R48.reuse, R28, R16 ;  /* 0x0000001c3010723c */ /* 0x060fec0000041810 */
[----:B------:R-:W-:Y:S02]  /*b4f0*/  MUFU.EX2 R166, R166 ;  /* 0x000000a600a67308 */ /* 0x000fe40000000800 */
[C---:B------:R-:W-:Y:S01]  /*b500*/  HMMA.16816.F32.BF16 R12, R48.reuse, R30, R12 ;  /* 0x0000001e300c723c */ /* 0x040fe2000004180c */
[----:B------:R-:W5:Y:S05]  /*b510*/  LDSM.16.MT88.4 R28, [R83+0xe000] ;  /* 0x00e00000531c783b */ /* 0x000f6a0000004200 */
[----:B------:R-:W-:Y:S02]  /*b520*/  MUFU.EX2 R163, R163 ;  /* 0x000000a300a37308 */ /* 0x000fe40000000800 */
[C---:B------:R-:W-:Y:S06]  /*b530*/  HMMA.16816.F32.BF16 R40, R48.reuse, R52, R40 ;  /* 0x000000343028723c */ /* 0x040fec0000041828 */
[----:B------:R-:W3:Y:S02]  /*b540*/  MUFU.EX2 R162, R162 ;  /* 0x000000a200a27308 */ /* 0x000ee40000000800 */
[----:B------:R-:W-:Y:S01]  /*b550*/  HMMA.16816.F32.BF16 R36, R48, R54, R36 ;  /* 0x000000363024723c */ /* 0x000fe20000041824 */
[----:B------:R-:W-:Y:S01]  /*b560*/  F2FP.BF16.F32.PACK_AB R48, R187, R190 ;  /* 0x000000bebb30723e */ /* 0x000fe200000010ff */
[----:B------:R-:W5:Y:S01]  /*b570*/  LDSM.16.MT88.4 R52, [R4+0xe000] ;  /* 0x00e000000434783b */ /* 0x000f620000004200 */
[----:B--2---:R-:W-:Y:S01]  /*b580*/  F2FP.BF16.F32.PACK_AB R49, R178, R181 ;  /* 0x000000b5b231723e */ /* 0x004fe200000010ff */
[----:B------:R-:W-:Y:S01]  /*b590*/  FADD.FTZ R190, R190, R191 ;  /* 0x000000bfbebe7221 */ /* 0x000fe20000010000 */
[----:B------:R-:W-:Y:S01]  /*b5a0*/  F2FP.BF16.F32.PACK_AB R50, R182, R186 ;  /* 0x000000bab632723e */ /* 0x000fe200000010ff */
[----:B------:R-:W2:Y:S01]  /*b5b0*/  MUFU.EX2 R161, R161 ;  /* 0x000000a100a17308 */ /* 0x000ea20000000800 */
        /* <DEDUP_REMOVED lines=8> */
[----:B------:R-:W-:-:S04]  /*b640*/  FADD.FTZ R177, R177, R178 ;  /* 0x000000b2b1b17221 */ /* 0x000fc80000010000 */
[----:B---3--:R-:W-:Y:S01]  /*b650*/  FADD.FTZ R177, R162, R177 ;  /* 0x000000b1a2b17221 */ /* 0x008fe20000010000 */
[----:B------:R-:W-:Y:S01]  /*b660*/  HMMA.16816.F32.BF16 R20, R48, R34, R20 ;  /* 0x000000223014723c */ /* 0x000fe20000041814 */
[----:B------:R-:W1:Y:S01]  /*b670*/  LDSM.16.MT88.4 R32, [R84+0xe800] ;  /* 0x00e800005420783b */ /* 0x000e620000004200 */
[----:B------:R-:W3:Y:S01]  /*b680*/  MUFU.EX2 R158, R158 ;  /* 0x0000009e009e7308 */ /* 0x000ee20000000800 */
[----:B--2---:R-:W-:-:S05]  /*b690*/  FADD.FTZ R177, R161, R177 ;  /* 0x000000b1a1b17221 */ /* 0x004fca0000010000 */
[C---:B------:R-:W-:Y:S02]  /*b6a0*/  HMMA.16816.F32.BF16 R8, R48.reuse, R56, R8 ;  /* 0x000000383008723c */ /* 0x040fe40000041808 */
[----:B------:R-:W2:Y:S06]  /*b6b0*/  MUFU.EX2 R155, R155 ;  /* 0x0000009b009b7308 */ /* 0x000eac0000000800 */
        /* <DEDUP_REMOVED lines=13> */
[----:B------:R-:W-:Y:S01]  /*b790*/  F2FP.BF16.F32.PACK_AB R49, R161, R162 ;  /* 0x000000a2a131723e */ /* 0x000fe200000010ff */
[----:B------:R-:W5:Y:S01]  /*b7a0*/  MUFU.EX2 R150, R150 ;  /* 0x0000009600967308 */ /* 0x000f620000000800 */
[----:B------:R-:W-:Y:S01]  /*b7b0*/  F2FP.BF16.F32.PACK_AB R50, R163, R166 ;  /* 0x000000a6a332723e */ /* 0x000fe200000010ff */
[----:B------:R-:W-:Y:S01]  /*b7c0*/  FADD.FTZ R171, R171, R186 ;  /* 0x000000baabab7221 */ /* 0x000fe20000010000 */
[----:B---3--:R-:W-:Y:S01]  /*b7d0*/  F2FP.BF16.F32.PACK_AB R51, R158, R160 ;  /* 0x000000a09e33723e */ /* 0x008fe200000010ff */
[----:B------:R-:W-:-:S02]  /*b7e0*/  FADD.FTZ R160, R160, R177 ;  /* 0x000000b1a0a07221 */ /* 0x000fc40000010000 */
[----:B------:R-:W-:Y:S02]  /*b7f0*/  FADD.FTZ R171, R167, R171 ;  /* 0x000000aba7ab7221 */ /* 0x000fe40000010000 */
[----:B------:R-:W-:Y:S01]  /*b800*/  MUFU.EX2 R149, R149 ;  /* 0x0000009500957308 */ /* 0x000fe20000000800 */
[----:B------:R-:W-:Y:S01]  /*b810*/  FADD.FTZ R160, R158, R160 ;  /* 0x000000a09ea07221 */ /* 0x000fe20000010000 */
[C---:B-1----:R-:W-:Y:S01]  /*b820*/  HMMA.16816.F32.BF16 R24, R48.reuse, R32, R24 ;  /* 0x000000203018723c */ /* 0x042fe20000041818 */
[----:B------:R-:W-:Y:S01]  /*b830*/  FADD.FTZ R171, R166, R171 ;  /* 0x000000aba6ab7221 */ /* 0x000fe20000010000 */
[----:B------:R-:W-:Y:S03]  /*b840*/  LDSM.16.MT88.4 R156, [R84+0x11800] ;  /* 0x01180000549c783b */ /* 0x000fe60000004200 */
[----:B------:R-:W-:Y:S01]  /*b850*/  FADD.FTZ R163, R163, R171 ;  /* 0x000000aba3a37221 */ /* 0x000fe20000010000 */
[----:B------:R-:W1:Y:S02]  /*b860*/  MUFU.EX2 R148, R148 ;  /* 0x0000009400947308 */ /* 0x000e640000000800 */
[----:B------:R-:W-:Y:S01]  /*b870*/  HMMA.16816.F32.BF16 R20, R48, R34, R20 ;  /* 0x000000223014723c */ /* 0x000fe20000041814 */
[----:B------:R-:W3:Y:S01]  /*b880*/  LDSM.16.MT88.4 R32, [R84+0xf000] ;  /* 0x00f000005420783b */ /* 0x000ee20000004200 */
[----:B--2---:R-:W-:-:S04]  /*b890*/  FADD.FTZ R163, R155, R163 ;  /* 0x000000a39ba37221 */ /* 0x004fc80000010000 */
        /* <DEDUP_REMOVED lines=10> */
[----:B------:R-:W2:Y:S02]  /*b940*/  MUFU.EX2 R137, R137 ;  /* 0x0000008900897308 */ /* 0x000ea40000000800 */
[C---:B------:R-:W-:Y:S06]  /*b950*/  HMMA.16816.F32.BF16 R40, R48.reuse, R52, R40 ;  /* 0x000000343028723c */ /* 0x040fec0000041828 */
[----:B------:R-:W5:Y:S02]  /*b960*/  MUFU.EX2 R136, R136 ;  /* 0x0000008800887308 */ /* 0x000f640000000800 */
[----:B------:R-:W-:Y:S01]  /*b970*/  HMMA.16816.F32.BF16 R36, R48, R54, R36 ;  /* 0x000000363024723c */ /* 0x000fe20000041824 */
[----:B------:R-:W-:Y:S01]  /*b980*/  F2FP.BF16.F32.PACK_AB R48, R154, R155 ;  /* 0x0000009b9a30723e */ /* 0x000fe200000010ff */
[----:B------:R-:W5:Y:S01]  /*b990*/  LDSM.16.MT88.4 R52, [R4+0xf000] ;  /* 0x00f000000434783b */ /* 0x000f620000004200 */
[----:B------:R-:W-:Y:S01]  /*b9a0*/  F2FP.BF16.F32.PACK_AB R49, R150, R151 ;  /* 0x000000979631723e */ /* 0x000fe200000010ff */
        /* <DEDUP_REMOVED lines=8> */
[----:B---3--:R-:W-:Y:S01]  /*ba30*/  HMMA.16816.F32.BF16 R24, R48, R32, R24 ;  /* 0x000000203018723c */ /* 0x008fe20000041818 */
[----:B------:R-:W1:Y:S01]  /*ba40*/  MUFU.EX2 R134, R134 ;  /* 0x0000008600867308 */ /* 0x000e620000000800 */
[----:B------:R-:W-:Y:S01]  /*ba50*/  FADD.FTZ R152, R152, R154 ;  /* 0x0000009a98987221 */ /* 0x000fe20000010000 */
[----:B------:R-:W-:-:S03]  /*ba60*/  FADD.FTZ R149, R148, R149 ;  /* 0x0000009594957221 */ /* 0x000fc60000010000 */
[----:B--2---:R-:W-:Y:S01]  /*ba70*/  FADD.FTZ R152, R147, R152 ;  /* 0x0000009893987221 */ /* 0x004fe20000010000 */
[----:B------:R-:W-:Y:S01]  /*ba80*/  FADD.FTZ R149, R137, R149 ;  /* 0x0000009589957221 */ /* 0x000fe20000010000 */
[C---:B------:R-:W-:Y:S01]  /*ba90*/  HMMA.16816.F32.BF16 R20, R48.reuse, R34, R20 ;  /* 0x000000223014723c */ /* 0x040fe20000041814 */
[----:B------:R-:W2:Y:S01]  /*baa0*/  LDSM.16.MT88.4 R32, [R84+0xf800] ;  /* 0x00f800005420783b */ /* 0x000ea20000004200 */
[----:B------:R-:W3:Y:S06]  /*bab0*/  MUFU.EX2 R132, R132 ;  /* 0x0000008400847308 */ /* 0x000eec0000000800 */
[C---:B----4-:R-:W-:Y:S02]  /*bac0*/  HMMA.16816.F32.BF16 R8, R48.reuse, R56, R8 ;  /* 0x000000383008723c */ /* 0x050fe40000041808 */
        /* <DEDUP_REMOVED lines=8> */
[----:B------:R-:W3:Y:S06]  /*bb50*/  MUFU.EX2 R128, R128 ;  /* 0x0000008000807308 */ /* 0x000eec0000000800 */
[----:B------:R-:W-:Y:S01]  /*bb60*/  HMMA.16816.F32.BF16 R40, R48, R52, R40 ;  /* 0x000000343028723c */ /* 0x000fe20000041828 */
[----:B------:R-:W-:Y:S01]  /*bb70*/  F2FP.BF16.F32.PACK_AB R52, R140, R147 ;  /* 0x000000938c34723e */ /* 0x000fe200000010ff */
[----:B------:R-:W5:Y:S01]  /*bb80*/  MUFU.EX2 R127, R127 ;  /* 0x0000007f007f7308 */ /* 0x000f620000000800 */
[----:B------:R-:W-:Y:S01]  /*bb90*/  F2FP.BF16.F32.PACK_AB R53, R136, R137 ;  /* 0x000000898835723e */ /* 0x000fe200000010ff */
[----:B------:R-:W-:Y:S01]  /*bba0*/  FADD.FTZ R140, R140, R152 ;  /* 0x000000988c8c7221 */ /* 0x000fe20000010000 */
[----:B------:R-:W-:-:S03]  /*bbb0*/  FADD.FTZ R136, R136, R149 ;  /* 0x0000009588887221 */ /* 0x000fc60000010000 */
[----:B------:R-:W-:Y:S01]  /*bbc0*/  HMMA.16816.F32.BF16 R36, R48, R54, R36 ;  /* 0x000000363024723c */ /* 0x000fe20000041824 */
[----:B------:R-:W-:Y:S01]  /*bbd0*/  F2FP.BF16.F32.PACK_AB R54, R138, R139 ;  /* 0x0000008b8a36723e */ /* 0x000fe200000010ff */
[----:B------:R-:W5:Y:S01]  /*bbe0*/  LDSM.16.MT88.4 R48, [R4+0xf800] ;  /* 0x00f800000430783b */ /* 0x000f620000004200 */
[----:B-1----:R-:W-:Y:S01]  /*bbf0*/  F2FP.BF16.F32.PACK_AB R55, R134, R135 ;  /* 0x000000878637723e */ /* 0x002fe200000010ff */
[----:B------:R-:W-:Y:S01]  /*bc00*/  MUFU.EX2 R79, R79 ;  /* 0x0000004f004f7308 */ /* 0x000fe20000000800 */
[----:B------:R-:W-:Y:S01]  /*bc10*/  FADD.FTZ R140, R139, R140 ;  /* 0x0000008c8b8c7221 */ /* 0x000fe20000010000 */
[----:B------:R-:W-:-:S03]  /*bc20*/  FADD.FTZ R136, R135, R136 ;  /* 0x0000008887887221 */ /* 0x000fc60000010000 */
[----:B------:R-:W-:Y:S01]  /*bc30*/  FADD.FTZ R138, R138, R140 ;  /* 0x0000008c8a8a7221 */ /* 0x000fe20000010000 */
[----:B--2---:R-:W-:Y:S01]  /*bc40*/  HMMA.16816.F32.BF16 R24, R52, R32, R24 ;  /* 0x000000203418723c */ /* 0x004fe20000041818 */
[----:B------:R-:W-:Y:S01]  /*bc50*/  FADD.FTZ R134, R134, R136 ;  /* 0x0000008886867221 */ /* 0x000fe20000010000 */
[----:B------:R-:W-:Y:S01]  /*bc60*/  MUFU.EX2 R78, R78 ;  /* 0x0000004e004e7308 */ /* 0x000fe20000000800 */
[----:B---3--:R-:W-:Y:S02]  /*bc70*/  FADD.FTZ R138, R132, R138 ;  /* 0x0000008a848a7221 */ /* 0x008fe40000010000 */
[----:B------:R-:W-:-:S03]  /*bc80*/  FADD.FTZ R134, R128, R134 ;  /* 0x0000008680867221 */ /* 0x000fc60000010000 */
[C---:B------:R-:W-:Y:S01]  /*bc90*/  HMMA.16816.F32.BF16 R20, R52.reuse, R34, R20 ;  /* 0x000000223414723c */ /* 0x040fe20000041814 */
[----:B------:R-:W1:Y:S01]  /*bca0*/  LDSM.16.MT88.4 R32, [R84+0x10000] ;  /* 0x010000005420783b */ /* 0x000e620000004200 */
[----:B------:R-:W-:Y:S06]  /*bcb0*/  MUFU.EX2 R69, R69 ;  /* 0x0000004500457308 */ /* 0x000fec0000000800 */
[C---:B----4-:R-:W-:Y:S01]  /*bcc0*/  HMMA.16816.F32.BF16 R8, R52.reuse, R56, R8 ;  /* 0x000000383408723c */ /* 0x050fe20000041808 */
[--C-:B------:R-:W-:Y:S01]  /*bcd0*/  FFMA.FTZ R56, R126, UR14, -R89.reuse ;  /* 0x0000000e7e387c23 */ /* 0x100fe20008010859 */
[----:B------:R-:W-:Y:S01]  /*bce0*/  FFMA.FTZ R57, R125, UR14, -R89 ;  /* 0x0000000e7d397c23 */ /* 0x000fe20008010859 */
[----:B------:R-:W-:Y:S05]  /*bcf0*/  MUFU.EX2 R68, R68 ;  /* 0x0000004400447308 */ /* 0x000fea0000000800 */
[C---:B-----5:R-:W-:Y:S03]  /*bd00*/  HMMA.16816.F32.BF16 R16, R52.reuse, R28, R16 ;  /* 0x0000001c3410723c */ /* 0x060fe60000041810 */
[----:B------:R-:W-:Y:S05]  /*bd10*/  MUFU.EX2 R56, R56 ;  /* 0x0000003800387308 */ /* 0x000fea0000000800 */
[C---:B------:R-:W-:Y:S01]  /*bd20*/  HMMA.16816.F32.BF16 R12, R52.reuse, R30, R12 ;  /* 0x0000001e340c723c */ /* 0x040fe2000004180c */
[----:B------:R-:W2:Y:S02]  /*bd30*/  LDSM.16.MT88.4 R28, [R83+0x10000] ;  /* 0x01000000531c783b */ /* 0x000ea40000004200 */
[----:B------:R-:W3:Y:S05]  /*bd40*/  MUFU.EX2 R57, R57 ;  /* 0x0000003900397308 */ /* 0x000eea0000000800 */
[C---:B------:R-:W-:Y:S01]  /*bd50*/  HMMA.16816.F32.BF16 R44, R52.reuse, R58, R44 ;  /* 0x0000003a342c723c */ /* 0x040fe2000004182c */
[--C-:B------:R-:W-:Y:S01]  /*bd60*/  FFMA.FTZ R58, R81, UR14, -R96.reuse ;  /* 0x0000000e513a7c23 */ /* 0x100fe20008010860 */
[----:B------:R-:W-:Y:S01]  /*bd70*/  FFMA.FTZ R59, R80, UR14, -R96 ;  /* 0x0000000e503b7c23 */ /* 0x000fe20008010860 */
[----:B------:R-:W-:Y:S05]  /*bd80*/  MUFU.EX2 R67, R67 ;  /* 0x0000004300437308 */ /* 0x000fea0000000800 */
[C---:B------:R-:W-:Y:S03]  /*bd90*/  HMMA.16816.F32.BF16 R40, R52.reuse, R48, R40 ;  /* 0x000000303428723c */ /* 0x040fe60000041828 */
[----:B------:R-:W4:Y:S05]  /*bda0*/  MUFU.EX2 R58, R58 ;  /* 0x0000003a003a7308 */ /* 0x000f2a0000000800 */
        /* <DEDUP_REMOVED lines=10> */
[----:B------:R-:W3:Y:S01]  /*be50*/  MUFU.EX2 R66, R66 ;  /* 0x0000004200427308 */ /* 0x000ee20000000800 */
[----:B------:R-:W-:Y:S01]  /*be60*/  FADD.FTZ R127, R56, R127 ;  /* 0x0000007f387f7221 */ /* 0x000fe20000010000 */
[C---:B-1----:R-:W-:Y:S01]  /*be70*/  HMMA.16816.F32.BF16 R24, R52.reuse, R32, R24 ;  /* 0x000000203418723c */ /* 0x042fe20000041818 */
[----:B------:R-:W-:Y:S02]  /*be80*/  FADD.FTZ R129, R129, R131 ;  /* 0x0000008381817221 */ /* 0x000fe40000010000 */
[----:B------:R-:W-:Y:S02]  /*be90*/  FADD.FTZ R57, R57, R127 ;  /* 0x0000007f39397221 */ /* 0x000fe40000010000 */
[----:B----4-:R-:W-:Y:S01]  /*bea0*/  FADD.FTZ R129, R58, R129 ;  /* 0x000000813a817221 */ /* 0x010fe20000010000 */
[----:B------:R-:W1:Y:S01]  /*beb0*/  MUFU.EX2 R77, R77 ;  /* 0x0000004d004d7308 */ /* 0x000e620000000800 */
[----:B------:R-:W-:Y:S01]  /*bec0*/  FADD.FTZ R57, R69, R57 ;  /* 0x0000003945397221 */ /* 0x000fe20000010000 */
[C---:B------:R-:W-:Y:S01]  /*bed0*/  HMMA.16816.F32.BF16 R20, R52.reuse, R34, R20 ;  /* 0x000000223414723c */ /* 0x040fe20000041814 */
[----:B------:R-:W4:Y:S05]  /*bee0*/  LDSM.16.MT88.4 R32, [R4+0x10000] ;  /* 0x010000000420783b */ /* 0x000f2a0000004200 */
[----:B------:R-:W-:Y:S02]  /*bef0*/  MUFU.EX2 R76, R76 ;  /* 0x0000004c004c7308 */ /* 0x000fe40000000800 */
[C---:B--2---:R-:W-:Y:S06]  /*bf00*/  HMMA.16816.F32.BF16 R16, R52.reuse, R28, R16 ;  /* 0x0000001c3410723c */ /* 0x044fec0000041810 */
[----:B------:R-:W-:Y:S02]  /*bf10*/  MUFU.EX2 R75, R75 ;  /* 0x0000004b004b7308 */ /* 0x000fe40000000800 */
[C---:B------:R-:W-:Y:S01]  /*bf20*/  HMMA.16816.F32.BF16 R12, R52.reuse, R30, R12 ;  /* 0x0000001e340c723c */ /* 0x040fe2000004180c */
[----:B------:R-:W2:Y:S05]  /*bf30*/  LDSM.16.MT88.4 R28, [R84+0x10800] ;  /* 0x01080000541c783b */ /* 0x000eaa0000004200 */
[----:B------:R-:W-:Y:S02]  /*bf40*/  MUFU.EX2 R74, R74 ;  /* 0x0000004a004a7308 */ /* 0x000fe40000000800 */
[C---:B-----5:R-:W-:Y:S06]  /*bf50*/  HMMA.16816.F32.BF16 R8, R52.reuse, R48, R8 ;  /* 0x000000303408723c */ /* 0x060fec0000041808 */
[----:B------:R-:W5:Y:S02]  /*bf60*/  MUFU.EX2 R65, R65 ;  /* 0x0000004100417308 */ /* 0x000f640000000800 */
[C---:B------:R-:W-:Y:S01]  /*bf70*/  HMMA.16816.F32.BF16 R44, R52.reuse, R50, R44 ;  /* 0x00000032342c723c */ /* 0x040fe2000004182c */
[----:B------:R-:W5:Y:S05]  /*bf80*/  LDSM.16.MT88.4 R48, [R83+0x10800] ;  /* 0x010800005330783b */ /* 0x000f6a0000004200 */
[----:B------:R-:W5:Y:S02]  /*bf90*/  MUFU.EX2 R64, R64 ;  /* 0x0000004000407308 */ /* 0x000f640000000800 */
[C---:B----4-:R-:W-:Y:S06]  /*bfa0*/  HMMA.16816.F32.BF16 R40, R52.reuse, R32, R40 ;  /* 0x000000203428723c */ /* 0x050fec0000041828 */
[----:B------:R-:W-:Y:S02]  /*bfb0*/  MUFU.EX2 R63, R63 ;  /* 0x0000003f003f7308 */ /* 0x000fe40000000800 */
[----:B------:R-:W-:Y:S01]  /*bfc0*/  HMMA.16816.F32.BF16 R36, R52, R34, R36 ;  /* 0x000000223424723c */ /* 0x000fe20000041824 */
[----:B------:R-:W4:Y:S01]  /*bfd0*/  LDSM.16.MT88.4 R32, [R82+0x10800] ;  /* 0x010800005220783b */ /* 0x000f220000004200 */
[C---:B------:R-:W-:Y:S01]  /*bfe0*/  F2FP.BF16.F32.PACK_AB R52, R59.reuse, R58 ;  /* 0x0000003a3b34723e */ /* 0x040fe200000010ff */
[----:B------:R-:W-:Y:S01]  /*bff0*/  FADD.FTZ R59, R59, R129 ;  /* 0x000000813b3b7221 */ /* 0x000fe20000010000 */
[----:B------:R-:W-:-:S02]  /*c000*/  F2FP.BF16.F32.PACK_AB R53, R68, R69 ;  /* 0x000000454435723e */ /* 0x000fc400000010ff */
[----:B------:R-:W4:Y:S01]  /*c010*/  MUFU.EX2 R62, R62 ;  /* 0x0000003e003e7308 */ /* 0x000f220000000800 */
[----:B------:R-:W-:Y:S01]  /*c020*/  F2FP.BF16.F32.PACK_AB R54, R78, R79 ;  /* 0x0000004f4e36723e */ /* 0x000fe200000010ff */
[----:B------:R-:W-:Y:S01]  /*c030*/  FADD.FTZ R68, R68, R57 ;  /* 0x0000003944447221 */ /* 0x000fe20000010000 */
[----:B---3--:R-:W-:Y:S01]  /*c040*/  F2FP.BF16.F32.PACK_AB R55, R66, R67 ;  /* 0x000000434237723e */ /* 0x008fe200000010ff */
[----:B------:R-:W-:Y:S02]  /*c050*/  FADD.FTZ R59, R79, R59 ;  /* 0x0000003b4f3b7221 */ /* 0x000fe40000010000 */
[----:B------:R-:W-:Y:S02]  /*c060*/  FADD.FTZ R68, R67, R68 ;  /* 0x0000004443447221 */ /* 0x000fe40000010000 */
[----:B------:R-:W3:Y:S01]  /*c070*/  MUFU.EX2 R73, R73 ;  /* 0x0000004900497308 */ /* 0x000ee20000000800 */
[----:B------:R-:W-:Y:S01]  /*c080*/  FADD.FTZ R78, R78, R59 ;  /* 0x0000003b4e4e7221 */ /* 0x000fe20000010000 */
[----:B--2---:R-:W-:Y:S01]  /*c090*/  HMMA.16816.F32.BF16 R24, R52, R28, R24 ;  /* 0x0000001c3418723c */ /* 0x004fe20000041818 */
[----:B------:R-:W-:-:S02]  /*c0a0*/  FADD.FTZ R66, R66, R68 ;  /* 0x0000004442427221 */ /* 0x000fc40000010000 */
[----:B-1----:R-:W-:Y:S02]  /*c0b0*/  FADD.FTZ R78, R77, R78 ;  /* 0x0000004e4d4e7221 */ /* 0x002fe40000010000 */
[----:B-----5:R-:W-:Y:S01]  /*c0c0*/  FADD.FTZ R66, R65, R66 ;  /* 0x0000004241427221 */ /* 0x020fe20000010000 */
[----:B------:R-:W-:Y:S02]  /*c0d0*/  MUFU.EX2 R72, R72 ;  /* 0x0000004800487308 */ /* 0x000fe40000000800 */
[C---:B------:R-:W-:Y:S01]  /*c0e0*/  HMMA.16816.F32.BF16 R20, R52.reuse, R30, R20 ;  /* 0x0000001e3414723c */ /* 0x040fe20000041814 */
[----:B------:R-:W1:Y:S05]  /*c0f0*/  LDSM.16.MT88.4 R28, [R4+0x10800] ;  /* 0x01080000041c783b */ /* 0x000e6a0000004200 */
[----:B------:R-:W-:Y:S02]  /*c100*/  MUFU.EX2 R71, R71 ;  /* 0x0000004700477308 */ /* 0x000fe40000000800 */
[C---:B------:R-:W-:Y:S06]  /*c110*/  HMMA.16816.F32.BF16 R16, R52.reuse, R48, R16 ;  /* 0x000000303410723c */ /* 0x040fec0000041810 */
[----:B------:R-:W-:Y:S02]  /*c120*/  MUFU.EX2 R251, R251 ;  /* 0x000000fb00fb7308 */ /* 0x000fe40000000800 */
[C---:B------:R-:W-:Y:S01]  /*c130*/  HMMA.16816.F32.BF16 R12, R52.reuse, R50, R12 ;  /* 0x00000032340c723c */ /* 0x040fe2000004180c */
[----:B------:R-:W2:Y:S05]  /*c140*/  LDSM.16.MT88.4 R48, [R84+0x11000] ;  /* 0x011000005430783b */ /* 0x000eaa0000004200 */
[----:B------:R-:W5:Y:S02]  /*c150*/  MUFU.EX2 R61, R61 ;  /* 0x0000003d003d7308 */ /* 0x000f640000000800 */
[C---:B----4-:R-:W-:Y:S06]  /*c160*/  HMMA.16816.F32.BF16 R8, R52.reuse, R32, R8 ;  /* 0x000000203408723c */ /* 0x050fec0000041808 */
[----:B------:R-:W4:Y:S02]  /*c170*/  MUFU.EX2 R60, R60 ;  /* 0x0000003c003c7308 */ /* 0x000f240000000800 */
[C---:B------:R-:W-:Y:S01]  /*c180*/  HMMA.16816.F32.BF16 R44, R52.reuse, R34, R44 ;  /* 0x00000022342c723c */ /* 0x040fe2000004182c */
[----:B------:R-:W4:Y:S05]  /*c190*/  LDSM.16.MT88.4 R32, [R83+0x11000] ;  /* 0x011000005320783b */ /* 0x000f2a0000004200 */
[----:B------:R-:W4:Y:S02]  /*c1a0*/  MUFU.EX2 R7, R7 ;  /* 0x0000000700077308 */ /* 0x000f240000000800 */
[C---:B-1----:R-:W-:Y:S06]  /*c1b0*/  HMMA.16816.F32.BF16 R40, R52.reuse, R28, R40 ;  /* 0x0000001c3428723c */ /* 0x042fec0000041828 */
[----:B------:R-:W1:Y:S02]  /*c1c0*/  MUFU.EX2 R250, R250 ;  /* 0x000000fa00fa7308 */ /* 0x000e640000000800 */
[----:B------:R-:W-:Y:S01]  /*c1d0*/  HMMA.16816.F32.BF16 R36, R52, R30, R36 ;  /* 0x0000001e3424723c */ /* 0x000fe20000041824 */
[----:B------:R-:W1:Y:S01]  /*c1e0*/  LDSM.16.MT88.4 R28, [R82+0x11000] ;  /* 0x01100000521c783b */ /* 0x000e620000004200 */
[C---:B------:R-:W-:Y:S01]  /*c1f0*/  F2FP.BF16.F32.PACK_AB R52, R76.reuse, R77 ;  /* 0x0000004d4c34723e */ /* 0x040fe200000010ff */
[----:B------:R-:W-:Y:S01]  /*c200*/  FADD.FTZ R76, R76, R78 ;  /* 0x0000004e4c4c7221 */ /* 0x000fe20000010000 */
[C---:B------:R-:W-:Y:S01]  /*c210*/  F2FP.BF16.F32.PACK_AB R53, R64.reuse, R65 ;  /* 0x000000414035723e */ /* 0x040fe200000010ff */
[----:B------:R-:W-:Y:S01]  /*c220*/  FADD.FTZ R64, R64, R66 ;  /* 0x0000004240407221 */ /* 0x000fe20000010000 */
[----:B------:R-:W-:Y:S01]  /*c230*/  F2FP.BF16.F32.PACK_AB R54, R74, R75 ;  /* 0x0000004b4a36723e */ /* 0x000fe200000010ff */
[----:B------:R-:W-:Y:S01]  /*c240*/  FADD.FTZ R76, R75, R76 ;  /* 0x0000004c4b4c7221 */ /* 0x000fe20000010000 */
[----:B------:R-:W-:Y:S01]  /*c250*/  F2FP.BF16.F32.PACK_AB R55, R62, R63 ;  /* 0x0000003f3e37723e */ /* 0x000fe200000010ff */
[----:B------:R-:W-:-:S02]  /*c260*/  FADD.FTZ R64, R63, R64 ;  /* 0x000000403f407221 */ /* 0x000fc40000010000 */
[----:B------:R-:W-:Y:S02]  /*c270*/  FADD.FTZ R74, R74, R76 ;  /* 0x0000004c4a4a7221 */ /* 0x000fe40000010000 */
[----:B------:R-:W-:Y:S02]  /*c280*/  FADD.FTZ R62, R62, R64 ;  /* 0x000000403e3e7221 */ /* 0x000fe40000010000 */
[----:B--2---:R-:W-:Y:S01]  /*c290*/  HMMA.16816.F32.BF16 R24, R52, R48, R24 ;  /* 0x000000303418723c */ /* 0x004fe20000041818 */
[----:B---3--:R-:W-:Y:S01]  /*c2a0*/  FADD.FTZ R74, R73, R74 ;  /* 0x0000004a494a7221 */ /* 0x008fe20000010000 */
[----:B-----5:R-:W-:-:S03]  /*c2b0*/  FADD.FTZ R62, R61, R62 ;  /* 0x0000003e3d3e7221 */ /* 0x020fc60000010000 */
[----:B------:R-:W-:Y:S01]  /*c2c0*/  FADD.FTZ R74, R72, R74 ;  /* 0x0000004a484a7221 */ /* 0x000fe20000010000 */
[----:B----4-:R-:W-:Y:S02]  /*c2d0*/  FADD.FTZ R62, R60, R62 ;  /* 0x0000003e3c3e7221 */ /* 0x010fe40000010000 */
[----:B------:R-:W-:Y:S01]  /*c2e0*/  HMMA.16816.F32.BF16 R20, R52, R50, R20 ;  /* 0x000000323414723c */ /* 0x000fe20000041814 */
[----:B------:R-:W2:Y:S01]  /*c2f0*/  LDSM.16.MT88.4 R48, [R4+0x11000] ;  /* 0x011000000430783b */ /* 0x000ea20000004200 */
[----:B------:R-:W-:Y:S01]  /*c300*/  FADD.FTZ R74, R71, R74 ;  /* 0x0000004a474a7221 */ /* 0x000fe20000010000 */
[----:B------:R-:W-:-:S05]  /*c310*/  FADD.FTZ R62, R7, R62 ;  /* 0x0000003e073e7221 */ /* 0x000fca0000010000 */
[C---:B------:R-:W-:Y:S08]  /*c320*/  HMMA.16816.F32.BF16 R16, R52.reuse, R32, R16 ;  /* 0x000000203410723c */ /* 0x040ff00000041810 */
[C---:B------:R-:W-:Y:S01]  /*c330*/  HMMA.16816.F32.BF16 R12, R52.reuse, R34, R12 ;  /* 0x00000022340c723c */ /* 0x040fe2000004180c */
[----:B------:R-:W3:Y:S04]  /*c340*/  LDSM.16.MT88.4 R32, [R83+0x11800] ;  /* 0x011800005320783b */ /* 0x000ee80000004200 */
[----:B------:R-:W4:Y:S03]  /*c350*/  LDSM.16.MT88.4 R80, [R82+0x11800] ;  /* 0x011800005250783b */ /* 0x000f260000004200 */
[----:B-1----:R-:W-:Y:S01]  /*c360*/  HMMA.16816.F32.BF16 R8, R52, R28, R8 ;  /* 0x0000001c3408723c */ /* 0x002fe20000041808 */
[----:B------:R-:W-:-:S02]  /*c370*/  F2FP.BF16.F32.PACK_AB R28, R72, R73 ;  /* 0x00000049481c723e */ /* 0x000fc400000010ff */
[----:B------:R-:W-:-:S05]  /*c380*/  F2FP.BF16.F32.PACK_AB R29, R60, R61 ;  /* 0x0000003d3c1d723e */ /* 0x000fca00000010ff */
[----:B------:R-:W-:Y:S01]  /*c390*/  HMMA.16816.F32.BF16 R44, R52, R30, R44 ;  /* 0x0000001e342c723c */ /* 0x000fe2000004182c */
[C---:B------:R-:W-:Y:S01]  /*c3a0*/  F2FP.BF16.F32.PACK_AB R30, R251.reuse, R71 ;  /* 0x00000047fb1e723e */ /* 0x040fe200000010ff */
[----:B------:R-:W-:Y:S01]  /*c3b0*/  FADD.FTZ R251, R251, R74 ;  /* 0x0000004afbfb7221 */ /* 0x000fe20000010000 */
[C---:B------:R-:W-:Y:S01]  /*c3c0*/  F2FP.BF16.F32.PACK_AB R31, R250.reuse, R7 ;  /* 0x00000007fa1f723e */ /* 0x040fe200000010ff */
[----:B------:R-:W-:-:S04]  /*c3d0*/  FADD.FTZ R250, R250, R62 ;  /* 0x0000003efafa7221 */ /* 0x000fc80000010000 */
[C---:B--2---:R-:W-:Y:S08]  /*c3e0*/  HMMA.16816.F32.BF16 R40, R52.reuse, R48, R40 ;  /* 0x000000303428723c */ /* 0x044ff00000041828 */
[----:B------:R-:W-:Y:S08]  /*c3f0*/  HMMA.16816.F32.BF16 R36, R52, R50, R36 ;  /* 0x000000323424723c */ /* 0x000ff00000041824 */
[C---:B---3--:R-:W-:Y:S01]  /*c400*/  HMMA.16816.F32.BF16 R148, R28.reuse, R34, R12 ;  /* 0x000000221c94723c */ /* 0x048fe2000004180c */
[----:B------:R-:W1:Y:S07]  /*c410*/  LDSM.16.MT88.4 R12, [R4+0x11800] ;  /* 0x01180000040c783b */ /* 0x000e6e0000004200 */
[C---:B------:R-:W-:Y:S08]  /*c420*/  HMMA.16816.F32.BF16 R160, R28.reuse, R156, R24 ;  /* 0x0000009c1ca0723c */ /* 0x040ff00000041818 */
[C---:B------:R-:W-:Y:S08]  /*c430*/  HMMA.16816.F32.BF16 R152, R28.reuse, R32, R16 ;  /* 0x000000201c98723c */ /* 0x040ff00000041810 */
[C---:B------:R-:W-:Y:S08]  /*c440*/  HMMA.16816.F32.BF16 R156, R28.reuse, R158, R20 ;  /* 0x0000009e1c9c723c */ /* 0x040ff00000041814 */
[C---:B----4-:R-:W-:Y:S08]  /*c450*/  HMMA.16816.F32.BF16 R144, R28.reuse, R80, R8 ;  /* 0x000000501c90723c */ /* 0x050ff00000041808 */
[C---:B------:R-:W-:Y:S08]  /*c460*/  HMMA.16816.F32.BF16 R140, R28.reuse, R82, R44 ;  /* 0x000000521c8c723c */ /* 0x040ff0000004182c */
[C---:B-1----:R-:W-:Y:S08]  /*c470*/  HMMA.16816.F32.BF16 R136, R28.reuse, R12, R40 ;  /* 0x0000000c1c88723c */ /* 0x042ff00000041828 */
        /* <DEDUP_REMOVED lines=69> */
.L_x_3304:
[----:B------:R-:W-:Y:S01]  /*c8d0*/  UMOV UR14, URZ ;  /* 0x000000ff000e7c82 */ /* 0x000fe20008000000 */
[----:B------:R-:W-:Y:S01]  /*c8e0*/  USHF.L.U32 UR4, UR8, 0x8, URZ ;  /* 0x0000000808047899 */ /* 0x000fe200080006ff */
[----:B------:R-:W-:-:S05]  /*c8f0*/  IADD3 R4, P1, PT, RZ, -UR14, RZ ;  /* 0x8000000eff047c10 */ /* 0x000fca000ff3e0ff */
[----:B------:R-:W-:-:S05]  /*c900*/  IMAD.X R3, RZ, RZ, ~UR4, P1 ;  /* 0x80000004ff037e24 */ /* 0x000fca00088e06ff */
[----:B------:R-:W-:-:S04]  /*c910*/  SHF.R.S64 R4, R4, 0x1f, R3 ;  /* 0x0000001f04047819 */ /* 0x000fc80000001003 */
[----:B------:R-:W-:-:S04]  /*c920*/  IADD3 R243, P1, PT, R4, R243, RZ ;  /* 0x000000f304f37210 */ /* 0x000fc80007f3e0ff */
[----:B------:R-:W-:-:S09]  /*c930*/  LEA.HI.X.SX32 R242, R3, R242, 0x1, P1 ;  /* 0x000000f203f27211 */ /* 0x000fd200008f0eff */
.L_x_3305:
[----:B------:R-:W1:Y:S01]  /*c940*/  LDCU UR4, c[0x0][0x440] ;  /* 0x00008800ff0477ac */ /* 0x000e620008000800 */
[----:B------:R-:W-:Y:S01]  /*c950*/  MOV R16, UR8 ;  /* 0x0000000800107c02 */ /* 0x000fe20008000f00 */
[----:B------:R-:W-:Y:S01]  /*c960*/  IMAD.U32 R6, RZ, RZ, UR8 ;  /* 0x00000008ff067e24 */ /* 0x000fe2000f8e00ff */
[----:B------:R-:W-:Y:S01]  /*c970*/  MOV R18, UR8 ;  /* 0x0000000800127c02 */ /* 0x000fe20008000f00 */
[----:B------:R-:W-:Y:S01]  /*c980*/  USHF.L.U32 UR14, UR8, 0x5, URZ ;  /* 0x00000005080e7899 */ /* 0x000fe200080006ff */
[----:B------:R-:W-:Y:S01]  /*c990*/  IMAD.U32 R10, RZ, RZ, UR8 ;  /* 0x00000008ff0a7e24 */ /* 0x000fe2000f8e00ff */
[----:B------:R-:W-:Y:S01]  /*c9a0*/  SHF.R.U32.HI R236, RZ, 0x1, R237 ;  /* 0x00000001ffec7819 */ /* 0x000fe200000116ed */
[----:B------:R-:W-:Y:S01]  /*c9b0*/  IMAD.U32 R7, RZ, RZ, UR9 ;  /* 0x00000009ff077e24 */ /* 0x000fe2000f8e00ff */
[----:B------:R-:W-:Y:S01]  /*c9c0*/  LOP3.LUT R200, R174, 0x200, RZ, 0xc0, !PT ;  /* 0x00000200aec87812 */ /* 0x000fe200078ec0ff */
[----:B------:R-:W-:Y:S01]  /*c9d0*/  IMAD.U32 R20, RZ, RZ, UR8 ;  /* 0x00000008ff147e24 */ /* 0x000fe2000f8e00ff */
[----:B------:R-:W-:Y:S01]  /*c9e0*/  IADD3 R8, P1, PT, R243, UR14, RZ ;  /* 0x0000000ef3087c10 */ /* 0x000fe2000ff3e0ff */
[----:B------:R-:W-:Y:S01]  /*c9f0*/  IMAD.U32 R12, RZ, RZ, UR8 ;  /* 0x00000008ff0c7e24 */ /* 0x000fe2000f8e00ff */
[----:B------:R-:W-:Y:S01]  /*ca00*/  LOP3.LUT R3, R236, 0x8, RZ, 0xc0, !PT ;  /* 0x00000008ec037812 */ /* 0x000fe200078ec0ff */
[----:B------:R-:W-:-:S02]  /*ca10*/  IMAD.U32 R11, RZ, RZ, UR9 ;  /* 0x00000009ff0b7e24 */ /* 0x000fc4000f8e00ff */
[----:B------:R-:W-:Y:S01]  /*ca20*/  IMAD.U32 R14, RZ, RZ, UR8 ;  /* 0x00000008ff0e7e24 */ /* 0x000fe2000f8e00ff */
[----:B------:R-:W-:Y:S01]  /*ca30*/  LOP3.LUT R3, R173, R3, RZ, 0x3c, !PT ;  /* 0x00000003ad037212 */ /* 0x000fe200078e3cff */
[----:B------:R-:W-:Y:S01]  /*ca40*/  IMAD.SHL.U32 R238, R237, 0x20, RZ ;  /* 0x00000020edee7824 */ /* 0x000fe200078e00ff */
[----:B-1----:R-:W-:Y:S01]  /*ca50*/  ISETP.GE.AND P3, PT, R175, UR4, PT ;  /* 0x00000004af007c0c */ /* 0x002fe2000bf66270 */
[----:B------:R-:W-:-:S03]  /*ca60*/  USHF.L.U64.HI UR4, UR8, 0x5, UR9 ;  /* 0x0000000508047899 */ /* 0x000fc60008010209 */
[----:B------:R-:W-:-:S03]  /*ca70*/  LOP3.LUT R238, R238, 0x7c00, RZ, 0xc0, !PT ;  /* 0x00007c00eeee7812 */ /* 0x000fc600078ec0ff */
[----:B------:R-:W-:-:S06]  /*ca80*/  IADD3.X R9, PT, PT, R242, UR4, RZ, P1, !PT ;  /* 0x00000004f2097c10 */ /* 0x000fcc0008ffe4ff */
[----:B------:R-:W-:Y:S01]  /*ca90*/  @!P3 IMAD.MOV.U32 R4, RZ, RZ, R243 ;  /* 0x000000ffff04b224 */ /* 0x000fe200078e00f3 */
[----:B------:R-:W-:Y:S01]  /*caa0*/  @P3 STS.128 [R201+0xa000], RZ ;  /* 0x00a000ffc9003388 */ /* 0x000fe20000000c00 */
[----:B------:R-:W-:Y:S01]  /*cab0*/  @!P3 IMAD.MOV.U32 R5, RZ, RZ, R242 ;  /* 0x000000ffff05b224 */ /* 0x000fe200078e00f2 */
[-C--:B------:R-:W-:Y:S01]  /*cac0*/  @!P3 LEA R16, P2, R16, R8.reuse, 0x7 ;  /* 0x000000081010b211 */ /* 0x080fe200078438ff */
[----:B------:R-:W-:Y:S01]  /*cad0*/  @!P3 IMAD.MOV.U32 R23, RZ, RZ, R9 ;  /* 0x000000ffff17b224 */ /* 0x000fe200078e0009 */
[-C--:B------:R-:W-:Y:S01]  /*cae0*/  @!P3 LEA R6, P1, R6, R8.reuse, 0x8 ;  /* 0x000000080606b211 */ /* 0x080fe200078240ff */
[--C-:B------:R-:W-:Y:S01]  /*caf0*/  @!P3 IMAD.MOV.U32 R24, RZ, RZ, R8.reuse ;  /* 0x000000ffff18b224 */ /* 0x100fe200078e0008 */
[----:B------:R-:W-:Y:S01]  /*cb00*/  @!PT LDS RZ, [RZ] ;  /* 0x00000000fffff984 */ /* 0x000fe20000000800 */
[----:B------:R-:W-:Y:S01]  /*cb10*/  @!PT LDS RZ, [RZ] ;  /* 0x00000000fffff984 */ /* 0x000fe20000000800 */
[----:B------:R-:W-:Y:S01]  /*cb20*/  @!PT LDS RZ, [RZ] ;  /* 0x00000000fffff984 */ /* 0x000fe20000000800 */
[----:B------:R1:W-:Y:S01]  /*cb30*/  @!P3 LDGSTS.E.BYPASS.LTC128B.128 [R201+0xa000], desc[UR18][R4.64] ;  /* 0x0a00000004c9bfae */ /* 0x0003e2000b981a12 */
[-C--:B------:R-:W-:Y:S01]  /*cb40*/  @!P3 LEA.HI.X R17, R10, R9.reuse, R7, 0x7, P2 ;  /* 0x000000090a11b211 */ /* 0x080fe200010f3c07 */
[--C-:B------:R-:W-:Y:S01]  /*cb50*/  @!P3 IMAD.MOV.U32 R25, RZ, RZ, R9.reuse ;  /* 0x000000ffff19b224 */ /* 0x100fe200078e0009 */
[-C--:B------:R-:W-:Y:S01]  /*cb60*/  @!P3 LEA R20, P4, R20, R8.reuse, 0x6 ;  /* 0x000000081414b211 */ /* 0x080fe200078830ff */
[--C-:B------:R-:W-:Y:S01]  /*cb70*/  @!P3 IMAD.MOV.U32 R26, RZ, RZ, R8.reuse ;  /* 0x000000ffff1ab224 */ /* 0x100fe200078e0008 */
[-C--:B------:R-:W-:Y:S01]  /*cb80*/  @!P3 MOV R22, R8.reuse ;  /* 0x000000080016b202 */ /* 0x080fe20000000f00 */
[----:B------:R-:W-:Y:S01]  /*cb90*/  @!P3 IMAD.MOV.U32 R27, RZ, RZ, R9 ;  /* 0x000000ffff1bb224 */ /* 0x000fe200078e0009 */
[----:B------:R-:W-:Y:S01]  /*cba0*/  @!P3 LEA.HI.X R21, R12, R9, R11, 0x6, P4 ;  /* 0x000000090c15b211 */ /* 0x000fe200020f340b */
[--C-:B------:R-:W-:Y:S01]  /*cbb0*/  @!P3 IMAD.MOV.U32 R29, RZ, RZ, R9.reuse ;  /* 0x000000ffff1db224 */ /* 0x100fe200078e0009 */
[----:B------:R-:W-:Y:S01]  /*cbc0*/  @!P3 MOV R28, R8 ;  /* 0x00000008001cb202 */ /* 0x000fe20000000f00 */
[--C-:B------:R-:W-:Y:S01]  /*cbd0*/  @!P3 IMAD.MOV.U32 R30, RZ, RZ, R8.reuse ;  /* 0x000000ffff1eb224 */ /* 0x100fe200078e0008 */
[----:B------:R-:W-:Y:S01]  /*cbe0*/  VOTEU.ALL UP0, P3 ;  /* 0x0000000000ff7886 */ /* 0x000fe20001800000 */
[--C-:B------:R-:W-:Y:S01]  /*cbf0*/  @!P3 IMAD.MOV.U32 R31, RZ, RZ, R9.reuse ;  /* 0x000000ffff1fb224 */ /* 0x100fe200078e0009 */
[----:B------:R-:W-:Y:S01]  /*cc00*/  @P3 STS.128 [R201+0xa800], RZ ;  /* 0x00a800ffc9003388 */ /* 0x000fe20000000c00 */
[----:B------:R-:W-:-:S02]  /*cc10*/  @!P3 IMAD.WIDE.U32 R18, R18, 0x60, R8 ;  /* 0x000000601212b825 */ /* 0x000fc400078e0008 */
[----:B------:R-:W-:Y:S01]  /*cc20*/  @!UP0 UIMAD UR21, UR9, 0x60, URZ ;  /* 0x00000060091588a4 */ /* 0x000fe2000f8e02ff */
[----:B------:R-:W-:Y:S01]  /*cc30*/  @!PT LDS RZ, [RZ] ;  /* 0x00000000fffff984 */ /* 0x000fe20000000800 */
[----:B------:R-:W-:Y:S01]  /*cc40*/  @!PT LDS RZ, [RZ] ;  /* 0x00000000fffff984 */ /* 0x000fe20000000800 */
[----:B------:R-:W-:Y:S01]  /*cc50*/  @!PT LDS RZ, [RZ] ;  /* 0x00000000fffff984 */ /* 0x000fe20000000800 */
[----:B------:R2:W-:Y:S01]  /*cc60*/  @!P3 LDGSTS.E.BYPASS.LTC128B.128 [R201+0xa800], desc[UR18][R8.64] ;  /* 0x0a80000008c9bfae */ /* 0x0005e2000b981a12 */
[----:B------:R-:W-:Y:S01]  /*cc70*/  @!P3 IMAD.WIDE.U32 R10, R10, 0xe0, R8 ;  /* 0x000000e00a0ab825 */ /* 0x000fe200078e0008 */
[----:B------:R-:W-:Y:S02]  /*cc80*/  @!UP0 UIMAD UR15, UR9, 0xa0, URZ ;  /* 0x000000a0090f88a4 */ /* 0x000fe4000f8e02ff */
[----:B------:R-:W-:Y:S01]  /*cc90*/  @P3 STS.128 [R201+0xb000], RZ ;  /* 0x00b000ffc9003388 */ /* 0x000fe20000000c00 */
[----:B------:R-:W-:Y:S01]  /*cca0*/  @!P3 VIADD R19, R19, UR21 ;  /* 0x000000151313bc36 */ /* 0x000fe20008000000 */
[----:B------:R-:W-:Y:S01]  /*ccb0*/  @!UP0 UIMAD UR21, UR9, 0xe0, URZ ;  /* 0x000000e0091588a4 */ /* 0x000fe2000f8e02ff */
[----:B-1----:R-:W-:Y:S02]  /*ccc0*/  IMAD.U32 R5, RZ, RZ, UR8 ;  /* 0x00000008ff057e24 */ /* 0x002fe4000f8e00ff */
[----:B------:R-:W-:-:S03]  /*ccd0*/  IMAD.U32 R4, RZ, RZ, UR9 ;  /* 0x00000009ff047e24 */ /* 0x000fc6000f8e00ff */
[----:B------:R-:W-:Y:S01]  /*cce0*/  @!P3 VIADD R11, R11, UR21 ;  /* 0x000000150b0bbc36 */ /* 0x000fe20008000000 */
[----:B------:R-:W-:Y:S01]  /*ccf0*/  @!UP0 UIMAD UR21, UR9, 0x160, URZ ;  /* 0x00000160091588a4 */ /* 0x000fe2000f8e02ff */
[----:B------:R-:W-:Y:S01]  /*cd00*/  @!P3 LEA.HI.X R7, R5, R9, R4, 0x8, P1 ;  /* 0x000000090507b211 */ /* 0x000fe200008f4404 */
[----:B------:R-:W-:Y:S02]  /*cd10*/  @!P3 IMAD.MOV.U32 R4, RZ, RZ, R8 ;  /* 0x000000ffff04b224 */ /* 0x000fe400078e0008 */
[----:B------:R-:W-:Y:S02]  /*cd20*/  @!P3 IMAD.MOV.U32 R5, RZ, RZ, R9 ;  /* 0x000000ffff05b224 */ /* 0x000fe400078e0009 */
[----:B------:R-:W-:-:S04]  /*cd30*/  @!P3 IMAD.WIDE.U32 R14, R14, 0xa0, R4 ;  /* 0x000000a00e0eb825 */ /* 0x000fc800078e0004 */
[----:B------:R-:W-:-:S04]  /*cd40*/  @!P3 IMAD.WIDE.U32 R12, R12, 0xc0, R4 ;  /* 0x000000c00c0cb825 */ /* 0x000fc800078e0004 */
[----:B------:R-:W-:Y:S02]  /*cd50*/  IMAD.U32 R5, RZ, RZ, UR8 ;  /* 0x00000008ff057e24 */ /* 0x000fe4000f8e00ff */
[----:B------:R-:W-:Y:S01]  /*cd60*/  IMAD.U32 R4, RZ, RZ, UR8 ;  /* 0x00000008ff047e24 */ /* 0x000fe2000f8e00ff */
[----:B------:R-:W-:Y:S01]  /*cd70*/  @!UP0 UIMAD UR8, UR9, 0xc0, URZ ;  /* 0x000000c0090888a4 */ /* 0x000fe2000f8e02ff */
[----:B------:R-:W-:-:S04]  /*cd80*/  @!P3 IMAD.WIDE.U32 R22, R5, 0x120, R22 ;  /* 0x000001200516b825 */ /* 0x000fc800078e0016 */
[----:B------:R-:W-:Y:S01]  /*cd90*/  @!P3 IMAD.WIDE.U32 R24, R4, 0x140, R24 ;  /* 0x000001400418b825 */ /* 0x000fe200078e0018 */
[----:B------:R-:W-:Y:S01]  /*cda0*/  @!P3 IADD3 R13, PT, PT, R13, UR8, RZ ;  /* 0x000000080d0dbc10 */ /* 0x000fe2000fffe0ff */
[----:B------:R-:W-:Y:S02]  /*cdb0*/  @!UP0 UIMAD UR8, UR9, 0x140, URZ ;  /* 0x00000140090888a4 */ /* 0x000fe4000f8e02ff */
        /* <DEDUP_REMOVED lines=10> */
[----:B------:R-:W-:Y:S01]  /*ce60*/  @!P3 IMAD.MOV.U32 R32, RZ, RZ, R4 ;  /* 0x000000ffff20b224 */ /* 0x000fe200078e0004 */
[----:B------:R-:W-:Y:S01]  /*ce70*/  @!PT LDS RZ, [RZ] ;  /* 0x00000000fffff984 */ /* 0x000fe20000000800 */
[----:B------:R-:W-:Y:S01]  /*ce80*/  @!PT LDS RZ, [RZ] ;  /* 0x00000000fffff984 */ /* 0x000fe20000000800 */
[----:B------:R-:W-:Y:S01]  /*ce90*/  @!PT LDS RZ, [RZ] ;  /* 0x00000000fffff984 */ /* 0x000fe20000000800 */
[----:B------:R-:W-:Y:S01]  /*cea0*/  @!P3 LDGSTS.E.BYPASS.LTC128B.128 [R201+0xb000], desc[UR18][R8.64] ;  /* 0x0b00000008c9bfae */ /* 0x000fe2000b981a12 */
[----:B------:R-:W-:Y:S01]  /*ceb0*/  LOP3.LUT R4, R200, R238, RZ, 0xfc, !PT ;  /* 0x000000eec8047212 */ /* 0x000fe200078efcff */
[----:B------:R-:W-:Y:S01]  /*cec0*/  @!P3 VIADD R23, R23, UR15 ;  /* 0x0000000f1717bc36 */ /* 0x000fe20008000000 */
[----:B------:R-:W-:Y:S01]  /*ced0*/  @!UP0 UIMAD UR15, UR9, 0x180, URZ ;  /* 0x00000180090f88a4 */ /* 0x000fe2000f8e02ff */
        /* <DEDUP_REMOVED lines=9> */
[----:B------:R-:W-:Y:S01]  /*cf70*/  @!P3 IADD3 R31, PT, PT, R31, UR8, RZ ;  /* 0x000000081f1fbc10 */ /* 0x000fe2000fffe0ff */
[----:B------:R-:W-:Y:S01]  /*cf80*/  @!P3 VIADD R33, R5, UR9 ;  /* 0x000000090521bc36 */ /* 0x000fe20008000000 */
[----:B------:R-:W-:Y:S01]  /*cf90*/  @P3 STS.128 [R201+0xc000], RZ ;  /* 0x00c000ffc9003388 */ /* 0x000fe20000000c00 */
[----:B------:R-:W-:Y:S01]  /*cfa0*/  LEA R5, R4, UR6, 0x1 ;  /* 0x0000000604057c11 */ /* 0x000fe2000f8e08ff */
[----:B------:R-:W1:Y:S01]  /*cfb0*/  LDCU UR4, c[0x0][0x50c] ;  /* 0x0000a180ff0477ac */ /* 0x000e620008000800 */
[----:B------:R-:W-:Y:S01]  /*cfc0*/  SEL R4, R172, 0xffffffe0, !P5 ;  /* 0xffffffe0ac047807 */ /* 0x000fe20006800000 */
[----:B------:R-:W-:Y:S01]  /*cfd0*/  @!PT LDS RZ, [RZ] ;  /* 0x00000000fffff984 */ /* 0x000fe20000000800 */
[----:B------:R-:W-:Y:S01]  /*cfe0*/  @!PT LDS RZ, [RZ] ;  /* 0x00000000fffff984 */ /* 0x000fe20000000800 */
[----:B------:R-:W-:Y:S01]  /*cff0*/  @!PT LDS RZ, [RZ] ;  /* 0x00000000fffff984 */ /* 0x000fe20000000800 */
[----:B------:R-:W-:Y:S01]  /*d000*/  @!P3 LDGSTS.E.BYPASS.LTC128B.128 [R201+0xc000], desc[UR18][R18.64] ;  /* 0x0c00000012c9bfae */ /* 0x000fe2000b981a12 */
[----:B------:R-:W-:-:S03]  /*d010*/  UIADD3 UR21, UPT, UPT, UR20, -0x2, URZ ;  /* 0xfffffffe14157890 */ /* 0x000fc6000fffe0ff */
[----:B------:R-:W-:Y:S01]  /*d020*/  @P3 STS.128 [R201+0xc800], RZ ;  /* 0x00c800ffc9003388 */ /* 0x000fe20000000c00 */
[C---:B------:R-:W-:Y:S01]  /*d030*/  IMAD.IADD R196, R5.reuse, 0x1, R4 ;  /* 0x0000000105c47824 */ /* 0x040fe200078e0204 */
[----:B------:R-:W-:Y:S01]  /*d040*/  UISETP.GT.AND UP1, UPT, UR21, UR16, UPT ;  /* 0x000000101500728c */ /* 0x000fe2000bf24270 */
        /* <DEDUP_REMOVED lines=55> */
[----:B--2---:R-:W-:Y:S04]  /*d3c0*/  LDSM.16.M88.4 R12, [R180+0x2000] ;  /* 0x00200000b40c783b */ /* 0x004fe80000000200 */
[----:B------:R-:W-:Y:S04]  /*d3d0*/  LDSM.16.M88.4 R196, [R196] ;  /* 0x00000000c4c4783b */ /* 0x000fe80000000200 */
[----:B------:R-:W-:Y:S04]  /*d3e0*/  LDSM.16.M88.4 R204, [R209+0x2000] ;  /* 0x00200000d1cc783b */ /* 0x000fe80000000200 */
[----:B------:R-:W-:Y:S04]  /*d3f0*/  LDSM.16.M88.4 R124, [R180+0x3800] ;  /* 0x00380000b47c783b */ /* 0x000fe80000000200 */
[----:B---3--:R2:W3:Y:S04]  /*d400*/  LDSM.16.M88.4 R28, [R5] ;  /* 0x00000000051c783b */ /* 0x0084e80000000200 */
[----:B------:R-:W-:Y:S04]  /*d410*/  LDSM.16.M88.4 R20, [R202+0x2000] ;  /* 0x00200000ca14783b */ /* 0x000fe80000000200 */
[----:B------:R-:W-:Y:S04]  /*d420*/  LDSM.16.M88.4 R164, [R180+0x3000] ;  /* 0x00300000b4a4783b */ /* 0x000fe80000000200 */
[----:B------:R-:W-:Y:S04]  /*d430*/  LDSM.16.M88.4 R172, [R180+0x2800] ;  /* 0x00280000b4ac783b */ /* 0x000fe80000000200 */
[----:B------:R-:W-:Y:S04]  /*d440*/  LDSM.16.M88.4 R188, [R209+0x3000] ;  /* 0x00300000d1bc783b */ /* 0x000fe80000000200 */
[----:B------:R-:W-:Y:S01]  /*d450*/  LDSM.16.M88.4 R192, [R209+0x2800] ;  /* 0x00280000d1c0783b */ /* 0x000fe20000000200 */
[----:B--2---:R-:W-:-:S03]  /*d460*/  IADD3 R5, PT, PT, R5, R184, RZ ;  /* 0x000000b805057210 */ /* 0x004fc60007ffe0ff */
[----:B------:R-:W-:Y:S04]  /*d470*/  LDSM.16.M88.4 R116, [R180+0x4000] ;  /* 0x00400000b474783b */ /* 0x000fe80000000200 */
[----:B------:R-:W2:Y:S01]  /*d480*/  LDSM.16.M88.4 R24, [R5] ;  /* 0x000000000518783b */ /* 0x000ea20000000200 */
[----:B------:R-:W-:-:S03]  /*d490*/  IMAD.IADD R8, R4, 0x1, R5 ;  /* 0x0000000104087824 */ /* 0x000fc600078e0205 */
[----:B------:R-:W5:Y:S04]  /*d4a0*/  LDSM.16.M88.4 R184, [R209+0x3800] ;  /* 0x00380000d1b8783b */ /* 0x000f680000000200 */
[----:B------:R-:W-:Y:S01]  /*d4b0*/  LDSM.16.M88.4 R8, [R8] ;  /* 0x000000000808783b */ /* 0x000fe20000000200 */
[C---:B---3--:R-:W-:Y:S03]  /*d4c0*/  HMMA.16816.F32.BF16 R16, R28.reuse, R12, RZ ;  /* 0x0000000c1c10723c */ /* 0x048fe600000418ff */
[----:B------:R-:W-:Y:S04]  /*d4d0*/  LDSM.16.M88.4 R108, [R180+0x4800] ;  /* 0x00480000b46c783b */ /* 0x000fe80000000200 */
[----:B------:R-:W-:Y:S01]  /*d4e0*/  LDSM.16.M88.4 R100, [R180+0x5000] ;  /* 0x00500000b464783b */ /* 0x000fe20000000200 */
[C---:B------:R-:W-:Y:S03]  /*d4f0*/  HMMA.16816.F32.BF16 R12, R28.reuse, R14, RZ ;  /* 0x0000000e1c0c723c */ /* 0x040fe600000418ff */
[----:B------:R-:W-:Y:S04]  /*d500*/  LDSM.16.M88.4 R92, [R180+0x5800] ;  /* 0x00580000b45c783b */ /* 0x000fe80000000200 */
[----:B------:R-:W-:Y:S01]  /*d510*/  LDSM.16.M88.4 R84, [R180+0x6000] ;  /* 0x00600000b454783b */ /* 0x000fe20000000200 */
[----:B------:R-:W-:Y:S03]  /*d520*/  HMMA.16816.F32.BF16 R128, R28, R124, RZ ;  /* 0x0000007c1c80723c */ /* 0x000fe600000418ff */
[----:B------:R-:W-:Y:S04]  /*d530*/  LDSM.16.M88.4 R76, [R180+0x6800] ;  /* 0x00680000b44c783b */ /* 0x000fe80000000200 */
[----:B------:R-:W-:Y:S01]  /*d540*/  LDSM.16.M88.4 R68, [R180+0x7000] ;  /* 0x00700000b444783b */ /* 0x000fe20000000200 */
[----:B------:R-:W-:Y:S01]  /*d550*/  HMMA.16816.F32.BF16 R16, R196, R204, R16 ;  /* 0x000000ccc410723c */ /* 0x000fe20000041810 */
[----:B------:R-:W-:-:S02]  /*d560*/  IMAD.IADD R204, R4, 0x1, R202 ;  /* 0x0000000104cc7824 */ /* 0x000fc400078e02ca */
[----:B------:R-:W-:Y:S04]  /*d570*/  LDSM.16.M88.4 R60, [R180+0x7800] ;  /* 0x00780000b43c783b */ /* 0x000fe80000000200 */
[----:B------:R-:W3:Y:S01]  /*d580*/  LDSM.16.M88.4 R4, [R204+0x2000] ;  /* 0x00200000cc04783b */ /* 0x000ee20000000200 */
[----:B------:R-:W-:Y:S03]  /*d590*/  HMMA.16816.F32.BF16 R124, R28, R126, RZ ;  /* 0x0000007e1c7c723c */ /* 0x000fe600000418ff */
[----:B------:R-:W4:Y:S04]  /*d5a0*/  LDSM.16.M88.4 R52, [R180+0x8000] ;  /* 0x00800000b434783b */ /* 0x000f280000000200 */
[----:B------:R-:W4:Y:S01]  /*d5b0*/  LDSM.16.M88.4 R44, [R180+0x8800] ;  /* 0x00880000b42c783b */ /* 0x000f220000000200 */
[----:B------:R-:W-:Y:S03]  /*d5c0*/  HMMA.16816.F32.BF16 R12, R196, R206, R12 ;  /* 0x000000cec40c723c */ /* 0x000fe6000004180c */
[----:B------:R-:W4:Y:S04]  /*d5d0*/  LDSM.16.M88.4 R36, [R180+0x9000] ;  /* 0x00900000b424783b */ /* 0x000f280000000200 */
[----:B------:R-:W4:Y:S01]  /*d5e0*/  LDSM.16.M88.4 R180, [R180+0x9800] ;  /* 0x00980000b4b4783b */ /* 0x000f220000000200 */
[----:B--2---:R-:W-:Y:S03]  /*d5f0*/  HMMA.16816.F32.BF16 R16, R24, R20, R16 ;  /* 0x000000141810723c */ /* 0x004fe60000041810 */
[----:B------:R-:W0:Y:S05]  /*d600*/  LDGDEPBAR ;  /* 0x00000000000079af */ /* 0x000e2a0000000000 */
[C---:B------:R-:W-:Y:S08]  /*d610*/  HMMA.16816.F32.BF16 R168, R28.reuse, R164, RZ ;  /* 0x000000a41ca8723c */ /* 0x040ff000000418ff */
[----:B------:R-:W-:Y:S08]  /*d620*/  HMMA.16816.F32.BF16 R164, R28, R166, RZ ;  /* 0x000000a61ca4723c */ /* 0x000ff000000418ff */
[C---:B-----5:R-:W-:Y:S08]  /*d630*/  HMMA.16816.F32.BF16 R128, R196.reuse, R184, R128 ;  /* 0x000000b8c480723c */ /* 0x060ff00000041880 */
[----:B------:R-:W-:Y:S01]  /*d640*/  HMMA.16816.F32.BF16 R124, R196, R186, R124 ;  /* 0x000000bac47c723c */ /* 0x000fe2000004187c */
[----:B------:R-:W2:Y:S07]  /*d650*/  LDSM.16.M88.4 R184, [R202+0x2800] ;  /* 0x00280000cab8783b */ /* 0x000eae0000000200 */
[----:B------:R-:W-:Y:S08]  /*d660*/  HMMA.16816.F32.BF16 R176, R28, R172, RZ ;  /* 0x000000ac1cb0723c */ /* 0x000ff000000418ff */
[----:B------:R-:W-:Y:S01]  /*d670*/  HMMA.16816.F32.BF16 R12, R24, R22, R12 ;  /* 0x00000016180c723c */ /* 0x000fe2000004180c */
[----:B------:R-:W-:Y:S07]  /*d680*/  LDSM.16.M88.4 R20, [R204+0x2800] ;  /* 0x00280000cc14783b */ /* 0x000fee0000000200 */
[----:B------:R-:W-:Y:S08]  /*d690*/  HMMA.16816.F32.BF16 R172, R28, R174, RZ ;  /* 0x000000ae1cac723c */ /* 0x000ff000000418ff */
[----:B---3--:R-:W-:Y:S08]  /*d6a0*/  HMMA.16816.F32.BF16 R16, R8, R4, R16 ;  /* 0x000000040810723c */ /* 0x008ff00000041810 */
[C---:B------:R-:W-:Y:S08]  /*d6b0*/  HMMA.16816.F32.BF16 R168, R196.reuse, R188, R168 ;  /* 0x000000bcc4a8723c */ /* 0x040ff000000418a8 */
[----:B------:R-:W-:Y:S01]  /*d6c0*/  HMMA.16816.F32.BF16 R164, R196, R190, R164 ;  /* 0x000000bec4a4723c */ /* 0x000fe200000418a4 */
[----:B------:R-:W3:Y:S02]  /*d6d0*/  LDSM.16.M88.4 R188, [R209+0x4800] ;  /* 0x00480000d1bc783b */ /* 0x000ee40000000200 */
[----:B-1----:R-:W-:Y:S01]  /*d6e0*/  FMUL.FTZ R16, R16, UR4 ;  /* 0x0000000410107c20 */ /* 0x002fe20008410000 */
[----:B------:R-:W-:Y:S01]  /*d6f0*/  FMUL.FTZ R17, R17, UR4 ;  /* 0x0000000411117c20 */ /* 0x000fe20008410000 */
[----:B------:R-:W-:Y:S01]  /*d700*/  FMUL.FTZ R18, R18, UR4 ;  /* 0x0000000412127c20 */ /* 0x000fe20008410000 */
[----:B------:R-:W-:-:S02]  /*d710*/  FMUL.FTZ R19, R19, UR4 ;  /* 0x0000000413137c20 */ /* 0x000fc40008410000 */
[----:B------:R-:W-:Y:S01]  /*d720*/  HMMA.16816.F32.BF16 R176, R196, R192, R176 ;  /* 0x000000c0c4b0723c */ /* 0x000fe200000418b0 */
[----:B------:R-:W1:Y:S07]  /*d730*/  MUFU.TANH R192, R16 ;  /* 0x0000001000c07308 */ /* 0x000e6e0000002400 */
[----:B------:R-:W-:Y:S01]  /*d740*/  HMMA.16816.F32.BF16 R12, R8, R6, R12 ;  /* 0x00000006080c723c */ /* 0x000fe2000004180c */
[----:B------:R-:W5:Y:S01]  /*d750*/  LDSM.16.M88.4 R4, [R209+0x5000] ;  /* 0x00500000d104783b */ /* 0x000f620000000200 */
[----:B------:R-:W-:Y:S06]  /*d760*/  MUFU.TANH R193, R17 ;  /* 0x0000001100c17308 */ /* 0x000fec0000002400 */
[C---:B------:R-:W-:Y:S08]  /*d770*/  HMMA.16816.F32.BF16 R120, R28.reuse, R116, RZ ;  /* 0x000000741c78723c */ /* 0x040ff000000418ff */
[----:B------:R-:W-:Y:S03]  /*d780*/  HMMA.16816.F32.BF16 R112, R28, R108, RZ ;  /* 0x0000006c1c70723c */ /* 0x000fe600000418ff */
[----:B------:R-:W-:Y:S01]  /*d790*/  FMUL.FTZ R12, R12, UR4 ;  /* 0x000000040c0c7c20 */ /* 0x000fe20008410000 */
[----:B------:R-:W-:Y:S01]  /*d7a0*/  FMUL.FTZ R13, R13, UR4 ;  /* 0x000000040d0d7c20 */ /* 0x000fe20008410000 */
[----:B------:R-:W-:-:S03]  /*d7b0*/  FMUL.FTZ R14, R14, UR4 ;  /* 0x000000040e0e7c20 */ /* 0x000fc60008410000 */
[C---:B------:R-:W-:Y:S08]  /*d7c0*/  HMMA.16816.F32.BF16 R104, R28.reuse, R100, RZ ;  /* 0x000000641c68723c */ /* 0x040ff000000418ff */
[C---:B------:R-:W-:Y:S08]  /*d7d0*/  HMMA.16816.F32.BF16 R96, R28.reuse, R92, RZ ;  /* 0x0000005c1c60723c */ /* 0x040ff000000418ff */
[C---:B------:R-:W-:Y:S08]  /*d7e0*/  HMMA.16816.F32.BF16 R88, R28.reuse, R84, RZ ;  /* 0x000000541c58723c */ /* 0x040ff000000418ff */
[C---:B------:R-:W-:Y:S08]  /*d7f0*/  HMMA.16816.F32.BF16 R80, R28.reuse, R76, RZ ;  /* 0x0000004c1c50723c */ /* 0x040ff000000418ff */
[C---:B------:R-:W-:Y:S08]  /*d800*/  HMMA.16816.F32.BF16 R72, R28.reuse, R68, RZ ;  /* 0x000000441c48723c */ /* 0x040ff000000418ff */
[C---:B------:R-:W-:Y:S08]  /*d810*/  HMMA.16816.F32.BF16 R64, R28.reuse, R60, RZ ;  /* 0x0000003c1c40723c */ /* 0x040ff000000418ff */
[C---:B----4-:R-:W-:Y:S08]  /*d820*/  HMMA.16816.F32.BF16 R56, R28.reuse, R52, RZ ;  /* 0x000000341c38723c */ /* 0x050ff000000418ff */
[C---:B------:R-:W-:Y:S08]  /*d830*/  HMMA.16816.F32.BF16 R48, R28.reuse, R44, RZ ;  /* 0x0000002c1c30723c */ /* 0x040ff000000418ff */
[----:B------:R-:W-:Y:S08]  /*d840*/  HMMA.16816.F32.BF16 R40, R28, R36, RZ ;  /* 0x000000241c28723c */ /* 0x000ff000000418ff */
[----:B------:R-:W-:Y:S01]  /*d850*/  HMMA.16816.F32.BF16 R172, R196, R194, R172 ;  /* 0x000000c2c4ac723c */ /* 0x000fe200000418ac */
[----:B------:R-:W-:-:S07]  /*d860*/  IMAD.U32 R194, RZ, RZ, UR20 ;  /* 0x00000014ffc27e24 */ /* 0x000fce000f8e00ff */
        /* <DEDUP_REMOVED lines=13> */
[----:B------:R-:W4:Y:S07]  /*d940*/  LDSM.16.M88.4 R180, [R209+0x4000] ;  /* 0x00400000d1b4783b */ /* 0x000f2e0000000200 */
[C---:B--2---:R-:W-:Y:S01]  /*d950*/  HMMA.16816.F32.BF16 R176, R24.reuse, R184, R176 ;  /* 0x000000b818b0723c */ /* 0x044fe200000418b0 */
[----:B------:R-:W2:Y:S07]  /*d960*/  MUFU.TANH R184, R18 ;  /* 0x0000001200b87308 */ /* 0x000eae0000002400 */
[----:B------:R-:W-:Y:S01]  /*d970*/  HMMA.16816.F32.BF16 R172, R24, R186, R172 ;  /* 0x000000ba18ac723c */ /* 0x000fe200000418ac */
[----:B------:R1:W-:Y:S01]  /*d980*/  MUFU.TANH R185, R19 ;  /* 0x0000001300b97308 */ /* 0x0003e20000002400 */
[----:B------:R-:W-:-:S06]  /*d990*/  FMUL.FTZ R186, R15, UR4 ;  /* 0x000000040fba7c20 */ /* 0x000fcc0008410000 */
[C---:B---3--:R-:W-:Y:S01]  /*d9a0*/  HMMA.16816.F32.BF16 R112, R196.reuse, R188, R112 ;  /* 0x000000bcc470723c */ /* 0x048fe20000041870 */
[----:B------:R-:W-:Y:S07]  /*d9b0*/  MUFU.TANH R188, R12 ;  /* 0x0000000c00bc7308 */ /* 0x000fee0000002400 */
[C---:B-----5:R-:W-:Y:S01]  /*d9c0*/  HMMA.16816.F32.BF16 R104, R196.reuse, R4, R104 ;  /* 0x00000004c468723c */ /* 0x060fe20000041868 */
[----:B------:R-:W-:Y:S01]  /*d9d0*/  MUFU.TANH R189, R13 ;  /* 0x0000000d00bd7308 */ /* 0x000fe20000002400 */
[----:B-1----:R-:W1:Y:S06]  /*d9e0*/  LDSM.16.M88.4 R16, [R202+0x3000] ;  /* 0x00300000ca10783b */ /* 0x002e6c0000000200 */
[----:B------:R-:W-:Y:S01]  /*d9f0*/  HMMA.16816.F32.BF16 R100, R196, R6, R100 ;  /* 0x00000006c464723c */ /* 0x000fe20000041864 */
[----:B------:R3:W-:Y:S01]  /*da00*/  MUFU.TANH R187, R14 ;  /* 0x0000000e00bb7308 */ /* 0x0007e20000002400 */
[----:B------:R-:W5:Y:S06]  /*da10*/  LDSM.16.M88.4 R4, [R209+0x6000] ;  /* 0x00600000d104783b */ /* 0x000f6c0000000200 */
[C---:B------:R-:W-:Y:S01]  /*da20*/  HMMA.16816.F32.BF16 R176, R8.reuse, R20, R176 ;  /* 0x0000001408b0723c */ /* 0x040fe200000418b0 */
[----:B------:R-:W-:Y:S07]  /*da30*/  MUFU.TANH R186, R186 ;  /* 0x000000ba00ba7308 */ /* 0x000fee0000002400 */
[----:B------:R-:W-:Y:S01]  /*da40*/  HMMA.16816.F32.BF16 R172, R8, R22, R172 ;  /* 0x0000001608ac723c */ /* 0x000fe200000418ac */
[----:B------:R-:W-:Y:S04]  /*da50*/  LDSM.16.M88.4 R20, [R202+0x3800] ;  /* 0x00380000ca14783b */ /* 0x000fe80000000200 */
[----:B---3--:R-:W3:Y:S03]  /*da60*/  LDSM.16.M88.4 R12, [R204+0x3000] ;  /* 0x00300000cc0c783b */ /* 0x008ee60000000200 */
[----:B----4-:R-:W-:Y:S03]  /*da70*/  HMMA.16816.F32.BF16 R120, R196, R180, R120 ;  /* 0x000000b4c478723c */ /* 0x010fe60000041878 */
[----:B------:R-:W-:Y:S01]  /*da80*/  FMUL.FTZ R176, R176, UR4 ;  /* 0x00000004b0b07c20 */ /* 0x000fe20008410000 */
[----:B------:R-:W-:Y:S01]  /*da90*/  FMUL.FTZ R178, R178, UR4 ;  /* 0x00000004b2b27c20 */ /* 0x000fe20008410000 */
[----:B------:R-:W-:Y:S01]  /*daa0*/  FMUL.FTZ R177, R177, UR4 ;  /* 0x00000004b1b17c20 */ /* 0x000fe20008410000 */
[----:B------:R-:W-:-:S02]  /*dab0*/  FMUL.FTZ R179, R179, UR4 ;  /* 0x00000004b3b37c20 */ /* 0x000fc40008410000 */
[----:B------:R-:W-:Y:S01]  /*dac0*/  HMMA.16816.F32.BF16 R116, R196, R182, R116 ;  /* 0x000000b6c474723c */ /* 0x000fe20000041874 */
[----:B------:R-:W4:Y:S01]  /*dad0*/  LDSM.16.M88.4 R180, [R209+0x5800] ;  /* 0x00580000d1b4783b */ /* 0x000f220000000200 */
[----:B------:R-:W-:Y:S01]  /*dae0*/  MUFU.TANH R176, R176 ;  /* 0x000000b000b07308 */ /* 0x000fe20000002400 */
[----:B------:R-:W-:Y:S01]  /*daf0*/  FMUL.FTZ R174, R174, UR4 ;  /* 0x00000004aeae7c20 */ /* 0x000fe20008410000 */
[----:B------:R-:W-:Y:S01]  /*db00*/  FMUL.FTZ R172, R172, UR4 ;  /* 0x00000004acac7c20 */ /* 0x000fe20008410000 */
[----:B------:R-:W-:-:S03]  /*db10*/  FMUL.FTZ R173, R173, UR4 ;  /* 0x00000004adad7c20 */ /* 0x000fc60008410000 */
[C---:B-1----:R-:W-:Y:S02]  /*db20*/  HMMA.16816.F32.BF16 R168, R24.reuse, R16, R168 ;  /* 0x0000001018a8723c */ /* 0x042fe400000418a8 */
[----:B------:R-:W-:Y:S06]  /*db30*/  MUFU.TANH R178, R178 ;  /* 0x000000b200b27308 */ /* 0x000fec0000002400 */
[----:B------:R-:W-:Y:S01]  /*db40*/  HMMA.16816.F32.BF16 R164, R24, R18, R164 ;  /* 0x0000001218a4723c */ /* 0x000fe200000418a4 */
[----:B------:R-:W-:Y:S01]  /*db50*/  LDSM.16.M88.4 R16, [R209+0x6800] ;  /* 0x00680000d110783b */ /* 0x000fe20000000200 */
[----:B------:R-:W-:Y:S06]  /*db60*/  MUFU.TANH R177, R177 ;  /* 0x000000b100b17308 */ /* 0x000fec0000002400 */
[----:B-----5:R-:W-:Y:S02]  /*db70*/  HMMA.16816.F32.BF16 R88, R196, R4, R88 ;  /* 0x00000004c458723c */ /* 0x020fe40000041858 */
[----:B------:R-:W-:Y:S06]  /*db80*/  MUFU.TANH R179, R179 ;  /* 0x000000b300b37308 */ /* 0x000fec0000002400 */
[C---:B---3--:R-:W-:Y:S02]  /*db90*/  HMMA.16816.F32.BF16 R168, R8.reuse, R12, R168 ;  /* 0x0000000c08a8723c */ /* 0x048fe400000418a8 */
[----:B------:R-:W-:Y:S06]  /*dba0*/  MUFU.TANH R172, R172 ;  /* 0x000000ac00ac7308 */ /* 0x000fec0000002400 */
[----:B------:R-:W-:Y:S01]  /*dbb0*/  HMMA.16816.F32.BF16 R164, R8, R14, R164 ;  /* 0x0000000e08a4723c */ /* 0x000fe200000418a4 */
[----:B------:R-:W-:Y:S01]  /*dbc0*/  LDSM.16.M88.4 R12, [R209+0x7000] ;  /* 0x00700000d10c783b */ /* 0x000fe20000000200 */
[----:B------:R-:W-:Y:S06]  /*dbd0*/  MUFU.TANH R173, R173 ;  /* 0x000000ad00ad7308 */ /* 0x000fec0000002400 */
[----:B------:R-:W-:Y:S01]  /*dbe0*/  HMMA.16816.F32.BF16 R84, R196, R6, R84 ;  /* 0x00000006c454723c */ /* 0x000fe20000041854 */
[----:B------:R-:W1:Y:S02]  /*dbf0*/  LDSM.16.M88.4 R4, [R202+0x4000] ;  /* 0x00400000ca04783b */ /* 0x000e640000000200 */
[----:B------:R-:W-:Y:S01]  /*dc00*/  FMUL.FTZ R168, R168, UR4 ;  /* 0x00000004a8a87c20 */ /* 0x000fe20008410000 */
[----:B------:R-:W-:-:S04]  /*dc10*/  FMUL.FTZ R170, R170, UR4 ;  /* 0x00000004aaaa7c20 */ /* 0x000fc80008410000 */
[C---:B------:R-:W-:Y:S02]  /*dc20*/  HMMA.16816.F32.BF16 R128, R24.reuse, R20, R128 ;  /* 0x000000141880723c */ /* 0x040fe40000041880 */
[----:B------:R-:W-:Y:S01]  /*dc30*/  MUFU.TANH R170, R170 ;  /* 0x000000aa00aa7308 */ /* 0x000fe20000002400 */
[----:B------:R-:W-:Y:S01]  /*dc40*/  FMUL.FTZ R164, R164, UR4 ;  /* 0x00000004a4a47c20 */ /* 0x000fe20008410000 */
[----:B------:R-:W-:Y:S01]  /*dc50*/  FMUL.FTZ R165, R165, UR4 ;  /* 0x00000004a5a57c20 */ /* 0x000fe20008410000 */
[----:B------:R-:W-:Y:S01]  /*dc60*/  FMUL.FTZ R166, R166, UR4 ;  /* 0x00000004a6a67c20 */ /* 0x000fe20008410000 */
[----:B------:R-:W-:Y:S02]  /*dc70*/  FMUL.FTZ R167, R167, UR4 ;  /* 0x00000004a7a77c20 */ /* 0x000fe40008410000 */
[----:B------:R-:W-:Y:S01]  /*dc80*/  HMMA.16816.F32.BF16 R124, R24, R22, R124 ;  /* 0x00000016187c723c */ /* 0x000fe2000004187c */
[----:B------:R-:W3:Y:S01]  /*dc90*/  LDSM.16.M88.4 R20, [R209+0x9800] ;  /* 0x00980000d114783b */ /* 0x000ee20000000200 */
[----:B------:R-:W-:Y:S06]  /*dca0*/  MUFU.TANH R195, R166 ;  /* 0x000000a600c37308 */ /* 0x000fec0000002400 */
[C---:B----4-:R-:W-:Y:S02]  /*dcb0*/  HMMA.16816.F32.BF16 R96, R196.reuse, R180, R96 ;  /* 0x000000b4c460723c */ /* 0x050fe40000041860 */
[----:B------:R-:W-:Y:S06]  /*dcc0*/  MUFU.TANH R205, R167 ;  /* 0x000000a700cd7308 */ /* 0x000fec0000002400 */
[C---:B------:R-:W-:Y:S01]  /*dcd0*/  HMMA.16816.F32.BF16 R180, R196.reuse, R182, R92 ;  /* 0x000000b6c4b4723c */ /* 0x040fe2000004185c */
[----:B------:R-:W4:Y:S07]  /*dce0*/  LDSM.16.M88.4 R92, [R204+0x3800] ;  /* 0x00380000cc5c783b */ /* 0x000f2e0000000200 */
[----:B------:R-:W-:Y:S01]  /*dcf0*/  HMMA.16816.F32.BF16 R108, R196, R190, R108 ;  /* 0x000000bec46c723c */ /* 0x000fe2000004186c */
[----:B------:R5:W-:Y:S07]  /*dd00*/  MUFU.TANH R190, R174 ;  /* 0x000000ae00be7308 */ /* 0x000bee0000002400 */
[C---:B-1----:R-:W-:Y:S01]  /*dd10*/  HMMA.16816.F32.BF16 R120, R24.reuse, R4, R120 ;  /* 0x000000041878723c */ /* 0x042fe20000041878 */
[----:B------:R-:W-:Y:S07]  /*dd20*/  MUFU.TANH R191, R165 ;  /* 0x000000a500bf7308 */ /* 0x000fee0000002400 */
[----:B------:R-:W-:Y:S01]  /*dd30*/  HMMA.16816.F32.BF16 R116, R24, R6, R116 ;  /* 0x000000061874723c */ /* 0x000fe20000041874 */
[----:B------:R-:W-:Y:S01]  /*dd40*/  LDSM.16.M88.4 R4, [R204+0x9800] ;  /* 0x00980000cc04783b */ /* 0x000fe20000000200 */
[----:B-----5:R-:W-:-:S02]  /*dd50*/  FMUL.FTZ R174, R175, UR4 ;  /* 0x00000004afae7c20 */ /* 0x020fc40008410000 */
[----:B------:R1:W-:Y:S04]  /*dd60*/  MUFU.TANH R175, R168 ;  /* 0x000000a800af7308 */ /* 0x0003e80000002400 */
[C---:B---3--:R-:W-:Y:S04]  /*dd70*/  HMMA.16816.F32.BF16 R28, R196.reuse, R22, R28 ;  /* 0x00000016c41c723c */ /* 0x048fe8000004181c */
[----:B------:R-:W-:Y:S04]  /*dd80*/  MUFU.TANH R174, R174 ;  /* 0x000000ae00ae7308 */ /* 0x000fe80000002400 */
[----:B------:R-:W-:Y:S01]  /*dd90*/  HMMA.16816.F32.BF16 R80, R196, R16, R80 ;  /* 0x00000010c450723c */ /* 0x000fe20000041850 */
[----:B-1----:R-:W-:Y:S01]  /*dda0*/  FMUL.FTZ R168, R169, UR4 ;  /* 0x00000004a9a87c20 */ /* 0x002fe20008410000 */
[----:B------:R-:W-:-:S02]  /*ddb0*/  FMUL.FTZ R169, R171, UR4 ;  /* 0x00000004aba97c20 */ /* 0x000fc40008410000 */
[----:B------:R1:W-:Y:S04]  /*ddc0*/  MUFU.TANH R171, R164 ;  /* 0x000000a400ab7308 */ /* 0x0003e80000002400 */
[C---:B----4-:R-:W-:Y:S04]  /*ddd0*/  HMMA.16816.F32.BF16 R128, R8.reuse, R92, R128 ;  /* 0x0000005c0880723c */ /* 0x050fe80000041880 */
[----:B------:R-:W-:Y:S04]  /*dde0*/  MUFU.TANH R168, R168 ;  /* 0x000000a800a87308 */ /* 0x000fe80000002400 */
[----:B------:R-:W-:Y:S01]  /*ddf0*/  HMMA.16816.F32.BF16 R124, R8, R94, R124 ;  /* 0x0000005e087c723c */ /* 0x000fe2000004187c */
[----:B------:R-:W3:Y:S03]  /*de00*/  LDSM.16.M88.4 R92, [R209+0x7800] ;  /* 0x00780000d15c783b */ /* 0x000ee60000000200 */
[----:B------:R-:W-:Y:S01]  /*de10*/  MUFU.TANH R169, R169 ;  /* 0x000000a900a97308 */ /* 0x000fe20000002400 */
[----:B-1----:R-:W1:Y:S03]  /*de20*/  LDSM.16.M88.4 R164, [R202+0x9800] ;  /* 0x00980000caa4783b */ /* 0x002e660000000200 */
[C---:B------:R-:W-:Y:S03]  /*de30*/  HMMA.16816.F32.BF16 R76, R196.reuse, R18, R76 ;  /* 0x00000012c44c723c */ /* 0x040fe6000004184c */
[----:B------:R-:W-:Y:S01]  /*de40*/  FMUL.FTZ R128, R128, UR4 ;  /* 0x0000000480807c20 */ /* 0x000fe20008410000 */
[----:B------:R-:W4:Y:S01]  /*de50*/  LDSM.16.M88.4 R16, [R204+0x4000] ;  /* 0x00400000cc10783b */ /* 0x000f220000000200 */
[----:B------:R-:W-:Y:S01]  /*de60*/  FMUL.FTZ R129, R129, UR4 ;  /* 0x0000000481817c20 */ /* 0x000fe20008410000 */
[----:B------:R-:W-:Y:S01]  /*de70*/  FMUL.FTZ R130, R130, UR4 ;  /* 0x0000000482827c20 */ /* 0x000fe20008410000 */
[----:B------:R-:W-:Y:S01]  /*de80*/  FMUL.FTZ R131, R131, UR4 ;  /* 0x0000000483837c20 */ /* 0x000fe20008410000 */
[----:B------:R-:W-:Y:S01]  /*de90*/  HMMA.16816.F32.BF16 R72, R196, R12, R72 ;  /* 0x0000000cc448723c */ /* 0x000fe20000041848 */
[----:B------:R-:W-:Y:S02]  /*dea0*/  MUFU.TANH R128, R128 ;  /* 0x0000008000807308 */ /* 0x000fe40000002400 */
[----:B------:R-:W-:Y:S01]  /*deb0*/  FMUL.FTZ R124, R124, UR4 ;  /* 0x000000047c7c7c20 */ /* 0x000fe20008410000 */
[----:B------:R-:W-:Y:S01]  /*dec0*/  FMUL.FTZ R125, R125, UR4 ;  /* 0x000000047d7d7c20 */ /* 0x000fe20008410000 */
[----:B------:R-:W-:Y:S01]  /*ded0*/  FMUL.FTZ R126, R126, UR4 ;  /* 0x000000047e7e7c20 */ /* 0x000fe20008410000 */
[----:B------:R-:W-:-:S02]  /*dee0*/  FMUL.FTZ R127, R127, UR4 ;  /* 0x000000047f7f7c20 */ /* 0x000fc40008410000 */
[C---:B------:R-:W-:Y:S01]  /*def0*/  HMMA.16816.F32.BF16 R68, R196.reuse, R14, R68 ;  /* 0x0000000ec444723c */ /* 0x040fe20000041844 */
[----:B------:R-:W5:Y:S01]  /*df00*/  LDSM.16.M88.4 R12, [R202+0x4800] ;  /* 0x00480000ca0c783b */ /* 0x000f620000000200 */
[----:B------:R-:W-:Y:S06]  /*df10*/  MUFU.TANH R206, R124 ;  /* 0x0000007c00ce7308 */ /* 0x000fec0000002400 */
[C---:B------:R-:W-:Y:S02]  /*df20*/  HMMA.16816.F32.BF16 R32, R196.reuse, R20, R32 ;  /* 0x00000014c420723c */ /* 0x040fe40000041820 */
[----:B------:R-:W-:Y:S06]  /*df30*/  MUFU.TANH R207, R125 ;  /* 0x0000007d00cf7308 */ /* 0x000fec0000002400 */
[----:B---3--:R-:W-:Y:S02]  /*df40*/  HMMA.16816.F32.BF16 R64, R196, R92, R64 ;  /* 0x0000005cc440723c */ /* 0x008fe40000041840 */
[----:B------:R-:W-:Y:S06]  /*df50*/  MUFU.TANH R212, R126 ;  /* 0x0000007e00d47308 */ /* 0x000fec0000002400 */
[----:B-1----:R-:W-:Y:S02]  /*df60*/  HMMA.16816.F32.BF16 R28, R24, R166, R28 ;  /* 0x000000a6181c723c */ /* 0x002fe4000004181c */
[----:B------:R1:W-:Y:S06]  /*df70*/  MUFU.TANH R214, R127 ;  /* 0x0000007f00d67308 */ /* 0x0003ec0000002400 */
[----:B------:R-:W-:Y:S01]  /*df80*/  HMMA.16816.F32.BF16 R60, R196, R94, R60 ;  /* 0x0000005ec43c723c */ /* 0x000fe2000004183c */
[----:B------:R-:W3:Y:S01]  /*df90*/  LDSM.16.M88.4 R92, [R202+0x5000] ;  /* 0x00500000ca5c783b */ /* 0x000ee20000000200 */
[----:B------:R-:W-:Y:S06]  /*dfa0*/  MUFU.TANH R129, R129 ;  /* 0x0000008100817308 */ /* 0x000fec0000002400 */
[C---:B----4-:R-:W-:Y:S02]  /*dfb0*/  HMMA.16816.F32.BF16 R120, R8.reuse, R16, R120 ;  /* 0x000000100878723c */ /* 0x050fe40000041878 */
[----:B------:R-:W-:Y:S01]  /*dfc0*/  MUFU.TANH R130, R130 ;  /* 0x0000008200827308 */ /* 0x000fe20000002400 */
[----:B-1----:R-:W1:Y:S05]  /*dfd0*/  LDSM.16.M88.4 R124, [R204+0x4800] ;  /* 0x00480000cc7c783b */ /* 0x002e6a0000000200 */
[----:B------:R-:W-:Y:S01]  /*dfe0*/  HMMA.16816.F32.BF16 R28, R8, R6, R28 ;  /* 0x00000006081c723c */ /* 0x000fe2000004181c */
[----:B------:R-:W-:Y:S01]  /*dff0*/  IMAD.SHL.U32 R6, R237, 0x2, RZ ;  /* 0x00000002ed067824 */ /* 0x000fe200078e00ff */
[----:B------:R-:W-:Y:S04]  /*e000*/  MUFU.TANH R131, R131 ;  /* 0x0000008300837308 */ /* 0x000fe80000002400 */
[----:B------:R-:W-:-:S02]  /*e010*/  LOP3.LUT R6, R6, 0x6, RZ, 0xc0, !PT ;  /* 0x0000000606067812 */ /* 0x000fc400078ec0ff */
[----:B------:R-:W-:Y:S01]  /*e020*/  HMMA.16816.F32.BF16 R116, R8, R18, R116 ;  /* 0x000000120874723c */ /* 0x000fe20000041874 */
[----:B------:R-:W4:Y:S02]  /*e030*/  LDSM.16.M88.4 R16, [R209+0x8000] ;  /* 0x00800000d110783b */ /* 0x000f240000000200 */
[----:B------:R-:W-:Y:S02]  /*e040*/  IMAD R194, R194, 0x100, R6 ;  /* 0x00000100c2c27824 */ /* 0x000fe400078e0206 */
[----:B------:R-:W-:Y:S01]  /*e050*/  FMUL.FTZ R120, R120, UR4 ;  /* 0x0000000478787c20 */ /* 0x000fe20008410000 */
[----:B------:R-:W-:Y:S01]  /*e060*/  FMUL.FTZ R121, R121, UR4 ;  /* 0x0000000479797c20 */ /* 0x000fe20008410000 */
[----:B------:R-:W-:Y:S01]  /*e070*/  FMUL.FTZ R122, R122, UR4 ;  /* 0x000000047a7a7c20 */ /* 0x000fe20008410000 */
[C---:B------:R-:W-:Y:S01]  /*e080*/  VIADD R22, R194.reuse, 0xfffffe00 ;  /* 0xfffffe00c2167836 */ /* 0x040fe20000000000 */
[----:B-----5:R-:W-:Y:S01]  /*e090*/  HMMA.16816.F32.BF16 R112, R24, R12, R112 ;  /* 0x0000000c1870723c */ /* 0x020fe20000041870 */
[C---:B------:R-:W-:Y:S01]  /*e0a0*/  IADD3 R210, PT, PT, R194.reuse, -0x107, RZ ;  /* 0xfffffef9c2d27810 */ /* 0x040fe20007ffe0ff */
[----:B------:R-:W-:-:S02]  /*e0b0*/  VIADD R23, R194, 0xfffffe01 ;  /* 0xfffffe01c2177836 */ /* 0x000fc40000000000 */
[----:B------:R-:W-:Y:S01]  /*e0c0*/  FMUL.FTZ R7, R29, UR4 ;  /* 0x000000041d077c20 */ /* 0x000fe20008410000 */
[-C--:B------:R-:W-:Y:S01]  /*e0d0*/  ISETP.GE.AND P4, PT, R22, R208.reuse, PT ;  /* 0x000000d01600720c */ /* 0x080fe20003f86270 */
[----:B------:R-:W-:Y:S01]  /*e0e0*/  MUFU.TANH R120, R120 ;  /* 0x0000007800787308 */ /* 0x000fe20000002400 */
[C---:B------:R-:W-:Y:S01]  /*e0f0*/  ISETP.GE.AND P2, PT, R210.reuse, R208, PT ;  /* 0x000000d0d200720c */ /* 0x040fe20003f46270 */
[----:B------:R-:W-:Y:S01]  /*e100*/  FMUL.FTZ R123, R123, UR4 ;  /* 0x000000047b7b7c20 */ /* 0x000fe20008410000 */
[C---:B------:R-:W-:Y:S01]  /*e110*/  HMMA.16816.F32.BF16 R108, R24.reuse, R14, R108 ;  /* 0x0000000e186c723c */ /* 0x040fe2000004186c */
[----:B------:R-:W5:Y:S01]  /*e120*/  LDSM.16.M88.4 R12, [R204+0x5000] ;  /* 0x00500000cc0c783b */ /* 0x000f620000000200 */
[-C--:B------:R-:W-:Y:S01]  /*e130*/  ISETP.GE.AND P1, PT, R210, R203.reuse, PT ;  /* 0x000000cbd200720c */ /* 0x080fe20003f26270 */
[----:B------:R-:W-:Y:S01]  /*e140*/  FMUL.FTZ R116, R116, UR4 ;  /* 0x0000000474747c20 */ /* 0x000fe20008410000 */
[-C--:B------:R-:W-:Y:S01]  /*e150*/  ISETP.GE.AND P6, PT, R22, R203.reuse, PT ;  /* 0x000000cb1600720c */ /* 0x080fe20003fc6270 */
[----:B------:R-:W4:Y:S01]  /*e160*/  MUFU.TANH R7, R7 ;  /* 0x0000000700077308 */ /* 0x000f220000002400 */
[----:B------:R-:W-:Y:S01]  /*e170*/  I2FP.F32.S32 R210, R210 ;  /* 0x000000d200d27245 */ /* 0x000fe20000201400 */
[----:B------:R-:W-:Y:S01]  /*e180*/  FMUL.FTZ R118, R118, UR4 ;  /* 0x0000000476767c20 */ /* 0x000fe20008410000 */
[----:B------:R-:W-:Y:S01]  /*e190*/  I2FP.F32.S32 R22, R22 ;  /* 0x0000001600167245 */ /* 0x000fe20000201400 */
[----:B---3--:R-:W-:Y:S01]  /*e1a0*/  HMMA.16816.F32.BF16 R104, R24, R92, R104 ;  /* 0x0000005c1868723c */ /* 0x008fe20000041868 */
[----:B------:R-:W-:Y:S01]  /*e1b0*/  FMUL.FTZ R117, R117, UR4 ;  /* 0x0000000475757c20 */ /* 0x000fe20008410000 */
[----:B------:R-:W-:Y:S01]  /*e1c0*/  FMUL.FTZ R119, R119, UR4 ;  /* 0x0000000477777c20 */ /* 0x000fe20008410000 */
[----:B------:R-:W-:Y:S01]  /*e1d0*/  FMUL.FTZ R31, R31, UR4 ;  /* 0x000000041f1f7c20 */ /* 0x000fe20008410000 */
[C---:B------:R-:W-:Y:S01]  /*e1e0*/  FFMA.FTZ R192, R22.reuse, UR5, R192 ;  /* 0x0000000516c07c23 */ /* 0x040fe200080100c0 */
[----:B--2---:R-:W-:Y:S01]  /*e1f0*/  FFMA.FTZ R184, R22, UR5, R184 ;  /* 0x0000000516b87c23 */ /* 0x004fe200080100b8 */
[----:B------:R-:W-:Y:S01]  /*e200*/  VIADD R22, R194, 0xfffffe08 ;  /* 0xfffffe08c2167836 */ /* 0x000fe20000000000 */
[----:B------:R-:W-:Y:S01]  /*e210*/  MUFU.TANH R121, R121 ;  /* 0x0000007900797308 */ /* 0x000fe20000002400 */
[----:B-1----:R-:W-:Y:S01]  /*e220*/  HMMA.16816.F32.BF16 R112, R8, R124, R112 ;  /* 0x0000007c0870723c */ /* 0x002fe20000041870 */
[----:B------:R-:W-:Y:S01]  /*e230*/  FSEL R211, R192, -INF , !P4 ;  /* 0xff800000c0d37808 */ /* 0x000fe20006000000 */
[----:B------:R-:W-:Y:S01]  /*e240*/  FMUL.FTZ R28, R28, UR4 ;  /* 0x000000041c1c7c20 */ /* 0x000fe20008410000 */
[----:B------:R-:W-:Y:S01]  /*e250*/  ISETP.GE.AND P4, PT, R23, R203, PT ;  /* 0x000000cb1700720c */ /* 0x000fe20003f86270 */
[----:B------:R-:W-:Y:S01]  /*e260*/  FMUL.FTZ R30, R30, UR4 ;  /* 0x000000041e1e7c20 */ /* 0x000fe20008410000 */
[----:B----4-:R-:W-:Y:S01]  /*e270*/  FFMA.FTZ R7, R210, UR5, R7 ;  /* 0x00000005d2077c23 */ /* 0x010fe20008010007 */
[----:B------:R-:W-:Y:S01]  /*e280*/  FSEL R213, R184, -INF , !P6 ;  /* 0xff800000b8d57808 */ /* 0x000fe20007000000 */
[----:B------:R-:W1:Y:S01]  /*e290*/  MUFU.TANH R122, R122 ;  /* 0x0000007a007a7308 */ /* 0x000e620000002400 */
[----:B------:R-:W-:Y:S01]  /*e2a0*/  HMMA.16816.F32.BF16 R56, R196, R16, R56 ;  /* 0x00000010c438723c */ /* 0x000fe20000041838 */
[----:B------:R-:W-:-:S02]  /*e2b0*/  ISETP.GE.AND P6, PT, R22, R208, PT ;  /* 0x000000d01600720c */ /* 0x000fc40003fc6270 */
[----:B------:R-:W-:Y:S02]  /*e2c0*/  FSEL R7, R7, -INF , !P2 ;  /* 0xff80000007077808 */ /* 0x000fe40005000000 */
[----:B------:R-:W-:Y:S02]  /*e2d0*/  ISETP.GE.AND P2, PT, R23, R208, PT ;  /* 0x000000d01700720c */ /* 0x000fe40003f46270 */
[----:B------:R-:W-:Y:S01]  /*e2e0*/  I2FP.F32.S32 R23, R23 ;  /* 0x0000001700177245 */ /* 0x000fe20000201400 */
[----:B------:R-:W-:Y:S01]  /*e2f0*/  HMMA.16816.F32.BF16 R52, R196, R18, R52 ;  /* 0x00000012c434723c */ /* 0x000fe20000041834 */
[----:B------:R-:W2:Y:S01]  /*e300*/  LDSM.16.M88.4 R16, [R202+0x5800] ;  /* 0x00580000ca10783b */ /* 0x000ea20000000200 */
[----:B------:R-:W3:Y:S01]  /*e310*/  MUFU.TANH R123, R123 ;  /* 0x0000007b007b7308 */ /* 0x000ee20000002400 */
[----:B------:R-:W-:Y:S01]  /*e320*/  FMUL.FTZ R112, R112, UR4 ;  /* 0x0000000470707c20 */ /* 0x000fe20008410000 */
[C---:B------:R-:W-:Y:S01]  /*e330*/  FFMA.FTZ R193, R23.reuse, UR5, R193 ;  /* 0x0000000517c17c23 */ /* 0x040fe200080100c1 */
[----:B------:R-:W-:Y:S01]  /*e340*/  FFMA.FTZ R185, R23, UR5, R185 ;  /* 0x0000000517b97c23 */ /* 0x000fe200080100b9 */
[----:B------:R-:W-:-:S02]  /*e350*/  VIADD R23, R194, 0xfffffe21 ;  /* 0xfffffe21c2177836 */ /* 0x000fc40000000000 */
[C---:B-----5:R-:W-:Y:S01]  /*e360*/  HMMA.16816.F32.BF16 R104, R8.reuse, R12, R104 ;  /* 0x0000000c0868723c */ /* 0x060fe20000041868 */
[----:B------:R-:W-:Y:S01]  /*e370*/  FSEL R215, R193, -INF , !P2 ;  /* 0xff800000c1d77808 */ /* 0x000fe20005000000 */
[----:B------:R-:W-:Y:S01]  /*e380*/  VIADD R12, R194, 0xfffffe09 ;  /* 0xfffffe09c20c7836 */ /* 0x000fe20000000000 */
[----:B------:R-:W-:Y:S01]  /*e390*/  ISETP.GE.AND P2, PT, R22, R203, PT ;  /* 0x000000cb1600720c */ /* 0x000fe20003f46270 */
[----:B------:R-:W-:Y:S01]  /*e3a0*/  VIADD R13, R194, 0xfffffe10 ;  /* 0xfffffe10c20d7836 */ /* 0x000fe20000000000 */
[----:B------:R-:W-:Y:S01]  /*e3b0*/  I2FP.F32.S32 R22, R22 ;  /* 0x0000001600167245 */ /* 0x000fe20000201400 */
[----:B------:R4:W5:Y:S01]  /*e3c0*/  MUFU.TANH R124, R112 ;  /* 0x00000070007c7308 */ /* 0x0009620000002400 */
[----:B------:R-:W-:Y:S01]  /*e3d0*/  FSEL R216, R185, -INF , !P4 ;  /* 0xff800000b9d87808 */ /* 0x000fe20006000000 */
[----:B------:R-:W-:Y:S01]  /*e3e0*/  HMMA.16816.F32.BF16 R108, R8, R126, R108 ;  /* 0x0000007e086c723c */ /* 0x000fe2000004186c */
[----:B------:R-:W-:Y:S01]  /*e3f0*/  ISETP.GE.AND P4, PT, R12, R208, PT ;  /* 0x000000d00c00720c */ /* 0x000fe20003f86270 */
[C---:B------:R-:W-:Y:S01]  /*e400*/  FFMA.FTZ R188, R22.reuse, UR5, R188 ;  /* 0x0000000516bc7c23 */ /* 0x040fe200080100bc */
[----:B------:R-:W-:Y:S01]  /*e410*/  FFMA.FTZ R187, R22, UR5, R187 ;  /* 0x0000000516bb7c23 */ /* 0x000fe200080100bb */
[----:B------:R-:W-:-:S02]  /*e420*/  VIADD R22, R194, 0xfffffe19 ;  /* 0xfffffe19c2167836 */ /* 0x000fc40000000000 */
[----:B------:R-:W5:Y:S01]  /*e430*/  MUFU.TANH R116, R116 ;  /* 0x0000007400747308 */ /* 0x000f620000002400 */
[----:B------:R-:W-:Y:S01]  /*e440*/  FSEL R229, R188, -INF , !P6 ;  /* 0xff800000bce57808 */ /* 0x000fe20007000000 */
[C---:B------:R-:W-:Y:S01]  /*e450*/  HMMA.16816.F32.BF16 R100, R24.reuse, R94, R100 ;  /* 0x0000005e1864723c */ /* 0x040fe20000041864 */
[-C--:B------:R-:W-:Y:S01]  /*e460*/  ISETP.GE.AND P6, PT, R12, R203.reuse, PT ;  /* 0x000000cb0c00720c */ /* 0x080fe20003fc6270 */
[----:B------:R-:W1:Y:S01]  /*e470*/  LDSM.16.M88.4 R92, [R209+0x8800] ;  /* 0x00880000d15c783b */ /* 0x000e620000000200 */
[----:B------:R-:W-:Y:S01]  /*e480*/  I2FP.F32.S32 R12, R12 ;  /* 0x0000000c000c7245 */ /* 0x000fe20000201400 */
[----:B------:R-:W-:Y:S01]  /*e490*/  FMUL.FTZ R104, R104, UR4 ;  /* 0x0000000468687c20 */ /* 0x000fe20008410000 */
[----:B------:R-:W-:Y:S01]  /*e4a0*/  FSEL R230, R187, -INF , !P2 ;  /* 0xff800000bbe67808 */ /* 0x000fe20005000000 */
[----:B------:R-:W-:Y:S01]  /*e4b0*/  FMUL.FTZ R105, R105, UR4 ;  /* 0x0000000469697c20 */ /* 0x000fe20008410000 */
[-C--:B------:R-:W-:Y:S01]  /*e4c0*/  ISETP.GE.AND P2, PT, R13, R208.reuse, PT ;  /* 0x000000d00d00720c */ /* 0x080fe20003f46270 */
[C---:B------:R-:W-:Y:S01]  /*e4d0*/  FFMA.FTZ R189, R12.reuse, UR5, R189 ;  /* 0x000000050cbd7c23 */ /* 0x040fe200080100bd */
[----:B------:R-:W-:Y:S01]  /*e4e0*/  FFMA.FTZ R186, R12, UR5, R186 ;  /* 0x000000050cba7c23 */ /* 0x000fe200080100ba */
[----:B----4-:R-:W-:Y:S01]  /*e4f0*/  FMUL.FTZ R112, R113, UR4 ;  /* 0x0000000471707c20 */ /* 0x010fe20008410000 */
[----:B------:R-:W-:Y:S01]  /*e500*/  FMUL.FTZ R108, R108, UR4 ;  /* 0x000000046c6c7c20 */ /* 0x000fe20008410000 */
[----:B------:R-:W-:Y:S01]  /*e510*/  FMUL.FTZ R109, R109, UR4 ;  /* 0x000000046d6d7c20 */ /* 0x000fe20008410000 */
[----:B------:R-:W-:Y:S01]  /*e520*/  FSEL R232, R189, -INF , !P4 ;  /* 0xff800000bde87808 */ /* 0x000fe20006000000 */
[----:B------:R-:W-:Y:S01]  /*e530*/  FMUL.FTZ R110, R110, UR4 ;  /* 0x000000046e6e7c20 */ /* 0x000fe20008410000 */
[----:B------:R-:W-:Y:S01]  /*e540*/  ISETP.GE.AND P4, PT, R13, R203, PT ;  /* 0x000000cb0d00720c */ /* 0x000fe20003f86270 */
[----:B------:R-:W-:Y:S01]  /*e550*/  FMUL.FTZ R111, R111, UR4 ;  /* 0x000000046f6f7c20 */ /* 0x000fe20008410000 */
[----:B------:R-:W-:Y:S01]  /*e560*/  I2FP.F32.S32 R13, R13 ;  /* 0x0000000d000d7245 */ /* 0x000fe20000201400 */
[----:B--2---:R-:W-:Y:S01]  /*e570*/  HMMA.16816.F32.BF16 R96, R24, R16, R96 ;  /* 0x000000101860723c */ /* 0x004fe20000041860 */
[----:B------:R-:W-:Y:S01]  /*e580*/  IADD3 R16, PT, PT, R194, -0x1ef, RZ ;  /* 0xfffffe11c2107810 */ /* 0x000fe20007ffe0ff */
[----:B------:R-:W-:Y:S01]  /*e590*/  FMUL.FTZ R113, R114, UR4 ;  /* 0x0000000472717c20 */ /* 0x000fe20008410000 */
[----:B------:R-:W-:Y:S01]  /*e5a0*/  FSEL R231, R186, -INF , !P6 ;  /* 0xff800000bae77808 */ /* 0x000fe20007000000 */
[----:B------:R-:W-:Y:S01]  /*e5b0*/  FFMA.FTZ R176, R13, UR5, R176 ;  /* 0x000000050db07c23 */ /* 0x000fe200080100b0 */
[----:B------:R-:W-:Y:S01]  /*e5c0*/  FMUL.FTZ R114, R115, UR4 ;  /* 0x0000000473727c20 */ /* 0x000fe20008410000 */
[----:B------:R-:W-:Y:S01]  /*e5d0*/  ISETP.GE.AND P6, PT, R16, R208, PT ;  /* 0x000000d01000720c */ /* 0x000fe20003fc6270 */
[----:B------:R-:W-:Y:S01]  /*e5e0*/  MUFU.TANH R125, R108 ;  /* 0x0000006c007d7308 */ /* 0x000fe20000002400 */
[----:B------:R-:W-:Y:S01]  /*e5f0*/  HMMA.16816.F32.BF16 R100, R8, R14, R100 ;  /* 0x0000000e0864723c */ /* 0x000fe20000041864 */
[----:B------:R-:W-:Y:S01]  /*e600*/  FSEL R228, R176, -INF , !P2 ;  /* 0xff800000b0e47808 */ /* 0x000fe20005000000 */
[----:B------:R-:W-:Y:S01]  /*e610*/  FFMA.FTZ R178, R13, UR5, R178 ;  /* 0x000000050db27c23 */ /* 0x000fe200080100b2 */
[-C--:B------:R-:W-:Y:S01]  /*e620*/  ISETP.GE.AND P2, PT, R16, R203.reuse, PT ;  /* 0x000000cb1000720c */ /* 0x080fe20003f46270 */
[----:B------:R-:W2:Y:S01]  /*e630*/  LDSM.16.M88.4 R12, [R202+0x6000] ;  /* 0x00600000ca0c783b */ /* 0x000ea20000000200 */
[----:B------:R-:W-:Y:S01]  /*e640*/  I2FP.F32.S32 R16, R16 ;  /* 0x0000001000107245 */ /* 0x000fe20000201400 */
[----:B------:R-:W-:Y:S01]  /*e650*/  VIADD R17, R194, 0xfffffe18 ;  /* 0xfffffe18c2117836 */ /* 0x000fe20000000000 */
[----:B------:R-:W-:Y:S01]  /*e660*/  MUFU.TANH R115, R109 ;  /* 0x0000006d00737308 */ /* 0x000fe20000002400 */
[----:B------:R-:W-:Y:S01]  /*e670*/  FSEL R224, R178, -INF , !P4 ;  /* 0xff800000b2e07808 */ /* 0x000fe20006000000 */
[----:B------:R-:W-:Y:S01]  /*e680*/  HMMA.16816.F32.BF16 R180, R24, R18, R180 ;  /* 0x0000001218b4723c */ /* 0x000fe200000418b4 */
[C---:B------:R-:W-:Y:S01]  /*e690*/  FFMA.FTZ R177, R16.reuse, UR5, R177 ;  /* 0x0000000510b17c23 */ /* 0x040fe200080100b1 */
[----:B------:R-:W-:Y:S01]  /*e6a0*/  ISETP.GE.AND P4, PT, R17, R208, PT ;  /* 0x000000d01100720c */ /* 0x000fe20003f86270 */
[----:B------:R-:W-:Y:S01]  /*e6b0*/  FFMA.FTZ R179, R16, UR5, R179 ;  /* 0x0000000510b37c23 */ /* 0x000fe200080100b3 */
[----:B------:R-:W-:Y:S01]  /*e6c0*/  I2FP.F32.S32 R16, R22 ;  /* 0x0000001600107245 */ /* 0x000fe20000201400 */
[----:B------:R-:W-:Y:S01]  /*e6d0*/  FMUL.FTZ R106, R106, UR4 ;  /* 0x000000046a6a7c20 */ /* 0x000fe20008410000 */
[----:B------:R-:W-:Y:S01]  /*e6e0*/  MUFU.TANH R126, R110 ;  /* 0x0000006e007e7308 */ /* 0x000fe20000002400 */
[----:B------:R-:W-:Y:S01]  /*e6f0*/  FSEL R225, R177, -INF , !P6 ;  /* 0xff800000b1e17808 */ /* 0x000fe20007000000 */
[C---:B-1----:R-:W-:Y:S01]  /*e700*/  HMMA.16816.F32.BF16 R48, R196.reuse, R92, R48 ;  /* 0x0000005cc430723c */ /* 0x042fe20000041830 */
[----:B------:R-:W-:Y:S01]  /*e710*/  ISETP.GE.AND P6, PT, R17, R203, PT ;  /* 0x000000cb1100720c */ /* 0x000fe20003fc6270 */
[C---:B------:R-:W-:Y:S01]  /*e720*/  FFMA.FTZ R173, R16.reuse, UR5, R173 ;  /* 0x0000000510ad7c23 */ /* 0x040fe200080100ad */
[----:B------:R-:W-:Y:S01]  /*e730*/  I2FP.F32.S32 R17, R17 ;  /* 0x0000001100117245 */ /* 0x000fe20000201400 */
[----:B------:R-:W-:Y:S01]  /*e740*/  FFMA.FTZ R174, R16, UR5, R174 ;  /* 0x0000000510ae7c23 */ /* 0x000fe200080100ae */
[----:B------:R-:W-:Y:S01]  /*e750*/  FSEL R223, R179, -INF , !P2 ;  /* 0xff800000b3df7808 */ /* 0x000fe20005000000 */
[----:B------:R1:W-:Y:S01]  /*e760*/  MUFU.TANH R127, R111 ;  /* 0x0000006f007f7308 */ /* 0x0003e20000002400 */
[-C--:B------:R-:W-:Y:S01]  /*e770*/  ISETP.GE.AND P2, PT, R22, R208.reuse, PT ;  /* 0x000000d01600720c */ /* 0x080fe20003f46270 */
[C---:B------:R-:W-:Y:S01]  /*e780*/  FFMA.FTZ R172, R17.reuse, UR5, R172 ;  /* 0x0000000511ac7c23 */ /* 0x040fe200080100ac */
[----:B------:R-:W-:Y:S01]  /*e790*/  FFMA.FTZ R190, R17, UR5, R190 ;  /* 0x0000000511be7c23 */ /* 0x000fe200080100be */
[C---:B------:R-:W-:Y:S01]  /*e7a0*/  VIADD R17, R194.reuse, 0xfffffe20 ;  /* 0xfffffe20c2117836 */ /* 0x040fe20000000000 */
[----:B------:R-:W-:Y:S01]  /*e7b0*/  FSEL R227, R173, -INF , !P2 ;  /* 0xff800000ade37808 */ /* 0x000fe20005000000 */
[----:B------:R-:W-:Y:S01]  /*e7c0*/  VIADD R92, R194, 0xfffffe30 ;  /* 0xfffffe30c25c7836 */ /* 0x000fe20000000000 */
[----:B------:R-:W-:Y:S01]  /*e7d0*/  FSEL R226, R172, -INF , !P4 ;  /* 0xff800000ace27808 */ /* 0x000fe20006000000 */
[----:B------:R-:W-:Y:S01]  /*e7e0*/  HMMA.16816.F32.BF16 R44, R196, R94, R44 ;  /* 0x0000005ec42c723c */ /* 0x000fe2000004182c */
[----:B------:R-:W-:Y:S01]  /*e7f0*/  FSEL R222, R190, -INF , !P6 ;  /* 0xff800000bede7808 */ /* 0x000fe20007000000 */
[----:B------:R-:W-:Y:S01]  /*e800*/  FMUL.FTZ R100, R100, UR4 ;  /* 0x0000000464647c20 */ /* 0x000fe20008410000 */
[-C--:B------:R-:W-:Y:S01]  /*e810*/  ISETP.GE.AND P6, PT, R17, R208.reuse, PT ;  /* 0x000000d01100720c */ /* 0x080fe20003fc6270 */
[----:B------:R-:W-:Y:S01]  /*e820*/  FMUL.FTZ R101, R101, UR4 ;  /* 0x0000000465657c20 */ /* 0x000fe20008410000 */
[----:B------:R-:W-:Y:S01]  /*e830*/  ISETP.GE.AND P2, PT, R17, R203, PT ;  /* 0x000000cb1100720c */ /* 0x000fe20003f46270 */
[----:B------:R-:W-:Y:S01]  /*e840*/  MUFU.TANH R172, R100 ;  /* 0x0000006400ac7308 */ /* 0x000fe20000002400 */
[----:B------:R-:W-:Y:S01]  /*e850*/  I2FP.F32.S32 R17, R17 ;  /* 0x0000001100117245 */ /* 0x000fe20000201400 */
[----:B------:R-:W-:Y:S01]  /*e860*/  FMUL.FTZ R102, R102, UR4 ;  /* 0x0000000466667c20 */ /* 0x000fe20008410000 */
[----:B-1----:R-:W1:Y:S01]  /*e870*/  LDSM.16.M88.4 R108, [R204+0x5800] ;  /* 0x00580000cc6c783b */ /* 0x002e620000000200 */
[-C--:B------:R-:W-:Y:S01]  /*e880*/  ISETP.GE.AND P4, PT, R22, R203.reuse, PT ;  /* 0x000000cb1600720c */ /* 0x080fe20003f86270 */
[----:B------:R-:W-:Y:S01]  /*e890*/  FMUL.FTZ R103, R103, UR4 ;  /* 0x0000000467677c20 */ /* 0x000fe20008410000 */
[C---:B------:R-:W-:Y:S01]  /*e8a0*/  FFMA.FTZ R175, R17.reuse, UR5, R175 ;  /* 0x0000000511af7c23 */ /* 0x040fe200080100af */
[----:B------:R-:W-:Y:S01]  /*e8b0*/  FFMA.FTZ R22, R17, UR5, R170 ;  /* 0x0000000511167c23 */ /* 0x000fe200080100aa */
[----:B------:R-:W-:Y:S01]  /*e8c0*/  FSEL R221, R174, -INF , !P4 ;  /* 0xff800000aedd7808 */ /* 0x000fe20006000000 */
[C---:B--2---:R-:W-:Y:S01]  /*e8d0*/  HMMA.16816.F32.BF16 R88, R24.reuse, R12, R88 ;  /* 0x0000000c1858723c */ /* 0x044fe20000041858 */
[-C--:B------:R-:W-:Y:S01]  /*e8e0*/  ISETP.GE.AND P4, PT, R23, R208.reuse, PT ;  /* 0x000000d01700720c */ /* 0x080fe20003f86270 */
[----:B------:R-:W-:Y:S01]  /*e8f0*/  VIADD R12, R194, 0xfffffe28 ;  /* 0xfffffe28c20c7836 */ /* 0x000fe20000000000 */
[----:B------:R-:W-:Y:S01]  /*e900*/  FSEL R220, R175, -INF , !P6 ;  /* 0xff800000afdc7808 */ /* 0x000fe20007000000 */
[----:B------:R-:W2:Y:S01]  /*e910*/  LDSM.16.M88.4 R16, [R204+0x6000] ;  /* 0x00600000cc10783b */ /* 0x000ea20000000200 */
[----:B------:R-:W-:Y:S01]  /*e920*/  ISETP.GE.AND P6, PT, R23, R203, PT ;  /* 0x000000cb1700720c */ /* 0x000fe20003fc6270 */
[----:B------:R-:W-:Y:S01]  /*e930*/  MUFU.TANH R173, R101 ;  /* 0x0000006500ad7308 */ /* 0x000fe20000002400 */
[----:B------:R-:W-:Y:S01]  /*e940*/  I2FP.F32.S32 R23, R23 ;  /* 0x0000001700177245 */ /* 0x000fe20000201400 */
[C---:B------:R-:W-:Y:S01]  /*e950*/  HMMA.16816.F32.BF16 R84, R24.reuse, R14, R84 ;  /* 0x0000000e1854723c */ /* 0x040fe20000041854 */
[----:B------:R-:W-:Y:S01]  /*e960*/  FSEL R22, R22, -INF , !P2 ;  /* 0xff80000016167808 */ /* 0x000fe20005000000 */
[----:B------:R-:W-:Y:S01]  /*e970*/  FMUL.FTZ R107, R107, UR4 ;  /* 0x000000046b6b7c20 */ /* 0x000fe20008410000 */
[----:B------:R-:W-:Y:S01]  /*e980*/  ISETP.GE.AND P2, PT, R12, R208, PT ;  /* 0x000000d00c00720c */ /* 0x000fe20003f46270 */
[C---:B------:R-:W-:Y:S01]  /*e990*/  FFMA.FTZ R218, R23.reuse, UR5, R168 ;  /* 0x0000000517da7c23 */ /* 0x040fe200080100a8 */
[----:B------:R-:W-:Y:S01]  /*e9a0*/  FFMA.FTZ R23, R23, UR5, R169 ;  /* 0x0000000517177c23 */ /* 0x000fe200080100a9 */
[----:B------:R-:W-:Y:S01]  /*e9b0*/  IADD3 R13, PT, PT, R194, -0x1d7, RZ ;  /* 0xfffffe29c20d7810 */ /* 0x000fe20007ffe0ff */
[----:B------:R-:W-:Y:S01]  /*e9c0*/  MUFU.TANH R174, R102 ;  /* 0x0000006600ae7308 */ /* 0x000fe20000002400 */
[----:B------:R-:W-:Y:S01]  /*e9d0*/  HMMA.16816.F32.BF16 R32, R24, R164, R32 ;  /* 0x000000a41820723c */ /* 0x000fe20000041820 */
[----:B------:R-:W-:-:S02]  /*e9e0*/  FSEL R218, R218, -INF , !P4 ;  /* 0xff800000dada7808 */ /* 0x000fc40006000000 */
[----:B------:R-:W-:Y:S02]  /*e9f0*/  ISETP.GE.AND P4, PT, R12, R203, PT ;  /* 0x000000cb0c00720c */ /* 0x000fe40003f86270 */
[----:B------:R-:W-:Y:S02]  /*ea00*/  I2FP.F32.S32 R12, R12 ;  /* 0x0000000c000c7245 */ /* 0x000fe40000201400 */
[----:B------:R-:W-:Y:S01]  /*ea10*/  FSEL R23, R23, -INF , !P6 ;  /* 0xff80000017177808 */ /* 0x000fe20007000000 */
[----:B------:R4:W-:Y:S01]  /*ea20*/  MUFU.TANH R168, R103 ;  /* 0x0000006700a87308 */ /* 0x0009e20000002400 */
[----:B------:R-:W-:Y:S01]  /*ea30*/  ISETP.GE.AND P6, PT, R13, R208, PT ;  /* 0x000000d00d00720c */ /* 0x000fe20003fc6270 */
[C---:B------:R-:W-:Y:S01]  /*ea40*/  FFMA.FTZ R219, R12.reuse, UR5, R171 ;  /* 0x000000050cdb7c23 */ /* 0x040fe200080100ab */
[----:B------:R-:W-:Y:S01]  /*ea50*/  FFMA.FTZ R29, R12, UR5, R195 ;  /* 0x000000050c1d7c23 */ /* 0x000fe200080100c3 */
[----:B------:R-:W-:-:S03]  /*ea60*/  I2FP.F32.S32 R12, R92 ;  /* 0x0000005c000c7245 */ /* 0x000fc60000201400 */
[----:B------:R-:W-:Y:S01]  /*ea70*/  FSEL R219, R219, -INF , !P2 ;  /* 0xff800000dbdb7808 */ /* 0x000fe20005000000 */
[----:B------:R3:W-:Y:S01]  /*ea80*/  MUFU.TANH R166, R104 ;  /* 0x0000006800a67308 */ /* 0x0007e20000002400 */
[----:B------:R-:W-:Y:S01]  /*ea90*/  ISETP.GE.AND P2, PT, R13, R203, PT ;  /* 0x000000cb0d00720c */ /* 0x000fe20003f46270 */
[C---:B-1----:R-:W-:Y:S01]  /*eaa0*/  HMMA.16816.F32.BF16 R96, R8.reuse, R108, R96 ;  /* 0x0000006c0860723c */ /* 0x042fe20000041860 */
[----:B------:R-:W-:Y:S02]  /*eab0*/  I2FP.F32.S32 R13, R13 ;  /* 0x0000000d000d7245 */ /* 0x000fe40000201400 */
[----:B------:R-:W-:Y:S02]  /*eac0*/  FSEL R29, R29, -INF , !P4 ;  /* 0xff8000001d1d7808 */ /* 0x000fe40006000000 */
[----:B------:R-:W-:Y:S01]  /*ead0*/  ISETP.GE.AND P4, PT, R92, R208, PT ;  /* 0x000000d05c00720c */ /* 0x000fe20003f86270 */
[----:B------:R-:W-:Y:S01]  /*eae0*/  FFMA.FTZ R191, R13, UR5, R191 ;  /* 0x000000050dbf7c23 */ /* 0x000fe200080100bf */
[C---:B----4-:R-:W-:Y:S01]  /*eaf0*/  VIADD R103, R194.reuse, 0xfffffe40 ;  /* 0xfffffe40c2677836 */ /* 0x050fe20000000000 */
[----:B------:R-:W-:Y:S01]  /*eb00*/  MUFU.TANH R167, R105 ;  /* 0x0000006900a77308 */ /* 0x000fe20000002400 */
[----:B------:R-:W-:Y:S02]  /*eb10*/  HMMA.16816.F32.BF16 R180, R8, R110, R180 ;  /* 0x0000006e08b4723c */ /* 0x000fe400000418b4 */
[----:B------:R-:W-:Y:S01]  /*eb20*/  FSEL R217, R191, -INF , !P6 ;  /* 0xff800000bfd97808 */ /* 0x000fe20007000000 */
[----:B------:R-:W-:Y:S01]  /*eb30*/  VIADD R191, R194, 0xfffffee8 ;  /* 0xfffffee8c2bf7836 */ /* 0x000fe20000000000 */
[----:B------:R-:W-:-:S02]  /*eb40*/  ISETP.GE.AND P6, PT, R92, R203, PT ;  /* 0x000000cb5c00720c */ /* 0x000fc40003fc6270 */
[----:B------:R-:W1:Y:S01]  /*eb50*/  LDSM.16.M88.4 R92, [R202+0x6800] ;  /* 0x00680000ca5c783b */ /* 0x000e620000000200 */
[----:B---3--:R-:W-:Y:S01]  /*eb60*/  IADD3 R104, PT, PT, R194, -0x1bf, RZ ;  /* 0xfffffe41c2687810 */ /* 0x008fe20007ffe0ff */
[----:B--2---:R-:W-:Y:S01]  /*eb70*/  HMMA.16816.F32.BF16 R88, R8, R16, R88 ;  /* 0x000000100858723c */ /* 0x004fe20000041858 */
[----:B------:R-:W-:Y:S01]  /*eb80*/  MUFU.TANH R118, R118 ;  /* 0x0000007600767308 */ /* 0x000fe20000002400 */
[----:B------:R-:W-:Y:S01]  /*eb90*/  FMUL.FTZ R96, R96, UR4 ;  /* 0x0000000460607c20 */ /* 0x000fe20008410000 */
[----:B------:R-:W-:Y:S01]  /*eba0*/  FMUL.FTZ R97, R97, UR4 ;  /* 0x0000000461617c20 */ /* 0x000fe20008410000 */
[----:B------:R-:W-:Y:S01]  /*ebb0*/  FMUL.FTZ R98, R98, UR4 ;  /* 0x0000000462627c20 */ /* 0x000fe20008410000 */
[----:B------:R-:W-:-:S03]  /*ebc0*/  FMUL.FTZ R99, R99, UR4 ;  /* 0x0000000463637c20 */ /* 0x000fc60008410000 */
[----:B------:R-:W-:Y:S01]  /*ebd0*/  HMMA.16816.F32.BF16 R84, R8, R18, R84 ;  /* 0x000000120854723c */ /* 0x000fe20000041854 */
[----:B------:R2:W-:Y:S02]  /*ebe0*/  MUFU.TANH R170, R96 ;  /* 0x0000006000aa7308 */ /* 0x0005e40000002400 */
[----:B------:R-:W-:-:S05]  /*ebf0*/  FMUL.FTZ R178, R180, UR4 ;  /* 0x00000004b4b27c20 */ /* 0x000fca0008410000 */
[----:B------:R-:W-:Y:S01]  /*ec00*/  HMMA.16816.F32.BF16 R32, R8, R4, R32 ;  /* 0x000000040820723c */ /* 0x000fe20000041820 */
[----:B------:R3:W-:Y:S02]  /*ec10*/  MUFU.TANH R171, R97 ;  /* 0x0000006100ab7308 */ /* 0x0007e40000002400 */
[----:B------:R-:W-:Y:S01]  /*ec20*/  FMUL.FTZ R89, R89, UR4 ;  /* 0x0000000459597c20 */ /* 0x000fe20008410000 */
[----:B------:R-:W-:-:S05]  /*ec30*/  FMUL.FTZ R179, R90, UR4 ;  /* 0x000000045ab37c20 */ /* 0x000fca0008410000 */
[----:B------:R4:W-:Y:S01]  /*ec40*/  MUFU.TANH R175, R98 ;  /* 0x0000006200af7308 */ /* 0x0009e20000002400 */
[----:B--2---:R-:W-:Y:S01]  /*ec50*/  FFMA.FTZ R96, R13, UR5, R205 ;  /* 0x000000050d607c23 */ /* 0x004fe200080100cd */
[----:B------:R-:W-:Y:S02]  /*ec60*/  VIADD R13, R194, 0xfffffe31 ;  /* 0xfffffe31c20d7836 */ /* 0x000fe40000000000 */
[----:B------:R-:W-:Y:S01]  /*ec70*/  FMUL.FTZ R84, R84, UR4 ;  /* 0x0000000454547c20 */ /* 0x000fe20008410000 */
[----:B------:R-:W-:Y:S01]  /*ec80*/  FMUL.FTZ R86, R86, UR4 ;  /* 0x0000000456567c20 */ /* 0x000fe20008410000 */
[----:B------:R-:W-:Y:S01]  /*ec90*/  FMUL.FTZ R87, R87, UR4 ;  /* 0x0000000457577c20 */ /* 0x000fe20008410000 */
[----:B------:R-:W-:Y:S02]  /*eca0*/  FSEL R96, R96, -INF , !P2 ;  /* 0xff80000060607808 */ /* 0x000fe40005000000 */
[-C--:B------:R-:W-:Y:S01]  /*ecb0*/  ISETP.GE.AND P2, PT, R13, R208.reuse, PT ;  /* 0x000000d00d00720c */ /* 0x080fe20003f46270 */
[----:B---3--:R-:W-:Y:S01]  /*ecc0*/  FFMA.FTZ R97, R12, UR5, R128 ;  /* 0x000000050c617c23 */ /* 0x008fe20008010080 */
[----:B------:R2:W-:Y:S01]  /*ecd0*/  MUFU.TANH R169, R99 ;  /* 0x0000006300a97308 */ /* 0x0005e20000002400 */
[----:B------:R-:W-:Y:S01]  /*ece0*/  FMUL.FTZ R128, R181, UR4 ;  /* 0x00000004b5807c20 */ /* 0x000fe20008410000 */
[----:B------:R-:W-:Y:S01]  /*ecf0*/  FMUL.FTZ R32, R32, UR4 ;  /* 0x0000000420207c20 */ /* 0x000fe20008410000 */
[C---:B-1----:R-:W-:Y:S01]  /*ed00*/  HMMA.16816.F32.BF16 R80, R24.reuse, R92, R80 ;  /* 0x0000005c1850723c */ /* 0x042fe20000041850 */
[----:B------:R-:W-:Y:S01]  /*ed10*/  FSEL R97, R97, -INF , !P4 ;  /* 0xff80000061617808 */ /* 0x000fe20006000000 */
[----:B------:R-:W-:Y:S01]  /*ed20*/  FMUL.FTZ R35, R35, UR4 ;  /* 0x0000000423237c20 */ /* 0x000fe20008410000 */
[----:B------:R-:W-:Y:S01]  /*ed30*/  ISETP.GE.AND P4, PT, R13, R203, PT ;  /* 0x000000cb0d00720c */ /* 0x000fe20003f86270 */
[----:B----4-:R-:W-:Y:S01]  /*ed40*/  FFMA.FTZ R98, R12, UR5, R130 ;  /* 0x000000050c627c23 */ /* 0x010fe20008010082 */
[----:B------:R-:W-:Y:S01]  /*ed50*/  I2FP.F32.S32 R13, R13 ;  /* 0x0000000d000d7245 */ /* 0x000fe20000201400 */
[----:B------:R-:W-:Y:S01]  /*ed60*/  VIADD R12, R194, 0xfffffe38 ;  /* 0xfffffe38c20c7836 */ /* 0x000fe20000000000 */
[----:B------:R-:W-:Y:S01]  /*ed70*/  MUFU.TANH R117, R117 ;  /* 0x0000007500757308 */ /* 0x000fe20000002400 */
[----:B------:R-:W-:Y:S01]  /*ed80*/  HMMA.16816.F32.BF16 R76, R24, R94, R76 ;  /* 0x0000005e184c723c */ /* 0x000fe2000004184c */
[----:B------:R-:W-:Y:S01]  /*ed90*/  FSEL R98, R98, -INF , !P6 ;  /* 0xff80000062627808 */ /* 0x000fe20007000000 */
[----:B------:R-:W-:Y:S01]  /*eda0*/  FFMA.FTZ R100, R13, UR5, R131 ;  /* 0x000000050d647c23 */ /* 0x000fe20008010083 */
[----:B------:R-:W-:Y:S01]  /*edb0*/  ISETP.GE.AND P6, PT, R12, R208, PT ;  /* 0x000000d00c00720c */ /* 0x000fe20003fc6270 */
[----:B------:R-:W-:Y:S01]  /*edc0*/  FMUL.FTZ R131, R88, UR4 ;  /* 0x0000000458837c20 */ /* 0x000fe20008410000 */
[----:B------:R-:W-:-:S02]  /*edd0*/  VIADD R95, R194, 0xfffffe49 ;  /* 0xfffffe49c25f7836 */ /* 0x000fc40000000000 */
[----:B--2---:R-:W-:Y:S01]  /*ede0*/  FFMA.FTZ R99, R13, UR5, R129 ;  /* 0x000000050d637c23 */ /* 0x004fe20008010081 */
[----:B------:R-:W-:Y:S01]  /*edf0*/  VIADD R13, R194, 0xfffffe39 ;  /* 0xfffffe39c20d7836 */ /* 0x000fe20000000000 */
[----:B------:R-:W-:Y:S01]  /*ee00*/  FSEL R100, R100, -INF , !P4 ;  /* 0xff80000064647808 */ /* 0x000fe20006000000 */
[----:B------:R1:W-:Y:S01]  /*ee10*/  MUFU.TANH R176, R106 ;  /* 0x0000006a00b07308 */ /* 0x0003e20000002400 */
[----:B------:R-:W-:Y:S01]  /*ee20*/  FMUL.FTZ R130, R182, UR4 ;  /* 0x00000004b6827c20 */ /* 0x000fe20008410000 */
[----:B------:R-:W-:Y:S01]  /*ee30*/  FSEL R99, R99, -INF , !P2 ;  /* 0xff80000063637808 */ /* 0x000fe20005000000 */
[----:B------:R-:W-:Y:S01]  /*ee40*/  FMUL.FTZ R129, R183, UR4 ;  /* 0x00000004b7817c20 */ /* 0x000fe20008410000 */
[----:B------:R-:W-:Y:S02]  /*ee50*/  ISETP.GE.AND P2, PT, R12, R203, PT ;  /* 0x000000cb0c00720c */ /* 0x000fe40003f46270 */
[----:B------:R-:W-:Y:S02]  /*ee60*/  I2FP.F32.S32 R12, R12 ;  /* 0x0000000c000c7245 */ /* 0x000fe40000201400 */
[----:B------:R-:W-:Y:S01]  /*ee70*/  ISETP.GE.AND P4, PT, R13, R208, PT ;  /* 0x000000d00d00720c */ /* 0x000fe20003f86270 */
[----:B------:R-:W-:Y:S02]  /*ee80*/  MUFU.TANH R119, R119 ;  /* 0x0000007700777308 */ /* 0x000fe40000002400 */
[C---:B------:R-:W-:Y:S01]  /*ee90*/  FFMA.FTZ R101, R12.reuse, UR5, R206 ;  /* 0x000000050c657c23 */ /* 0x040fe200080100ce */
[----:B------:R-:W-:-:S04]  /*eea0*/  FFMA.FTZ R212, R12, UR5, R212 ;  /* 0x000000050cd47c23 */ /* 0x000fc800080100d4 */
[----:B------:R-:W-:Y:S01]  /*eeb0*/  FSEL R101, R101, -INF , !P6 ;  /* 0xff80000065657808 */ /* 0x000fe20007000000 */
[----:B-1----:R-:W-:Y:S01]  /*eec0*/  FMUL.FTZ R106, R91, UR4 ;  /* 0x000000045b6a7c20 */ /* 0x002fe20008410000 */
[----:B------:R-:W-:Y:S01]  /*eed0*/  ISETP.GE.AND P6, PT, R13, R203, PT ;  /* 0x000000cb0d00720c */ /* 0x000fe20003fc6270 */
[----:B------:R-:W-:Y:S01]  /*eee0*/  MUFU.TANH R112, R112 ;  /* 0x0000007000707308 */ /* 0x000fe20000002400 */
[----:B------:R-:W-:Y:S02]  /*eef0*/  I2FP.F32.S32 R13, R13 ;  /* 0x0000000d000d7245 */ /* 0x000fe40000201400 */
[----:B------:R-:W-:Y:S02]  /*ef00*/  FSEL R88, R212, -INF , !P2 ;  /* 0xff800000d4587808 */ /* 0x000fe40005000000 */
[----:B------:R-:W-:Y:S01]  /*ef10*/  ISETP.GE.AND P2, PT, R103, R208, PT ;  /* 0x000000d06700720c */ /* 0x000fe20003f46270 */
[C---:B------:R-:W-:Y:S01]  /*ef20*/  FFMA.FTZ R102, R13.reuse, UR5, R207 ;  /* 0x000000050d667c23 */ /* 0x040fe200080100cf */
[----:B------:R-:W-:Y:S01]  /*ef30*/  FFMA.FTZ R214, R13, UR5, R214 ;  /* 0x000000050dd67c23 */ /* 0x000fe200080100d6 */
[----:B------:R-:W1:Y:S01]  /*ef40*/  MUFU.TANH R113, R113 ;  /* 0x0000007100717308 */ /* 0x000e620000002400 */
[----:B------:R-:W2:Y:S02]  /*ef50*/  LDSM.16.M88.4 R12, [R204+0x6800] ;  /* 0x00680000cc0c783b */ /* 0x000ea40000000200 */
[----:B------:R-:W-:-:S02]  /*ef60*/  FSEL R102, R102, -INF , !P4 ;  /* 0xff80000066667808 */ /* 0x000fc40006000000 */
[----:B------:R-:W-:Y:S02]  /*ef70*/  ISETP.GE.AND P4, PT, R103, R203, PT ;  /* 0x000000cb6700720c */ /* 0x000fe40003f86270 */
[----:B------:R-:W-:Y:S01]  /*ef80*/  I2FP.F32.S32 R103, R103 ;  /* 0x0000006700677245 */ /* 0x000fe20000201400 */
[----:B------:R-:W-:Y:S04]  /*ef90*/  MUFU.TANH R180, R86 ;  /* 0x0000005600b47308 */ /* 0x000fe80000002400 */
[C---:B------:R-:W-:Y:S01]  /*efa0*/  FFMA.FTZ R16, R103.reuse, UR5, R120 ;  /* 0x0000000567107c23 */ /* 0x040fe20008010078 */
[----:B------:R-:W-:Y:S01]  /*efb0*/  FFMA.FTZ R122, R103, UR5, R122 ;  /* 0x00000005677a7c23 */ /* 0x000fe2000801007a */
[----:B------:R-:W-:Y:S02]  /*efc0*/  VIADD R103, R194, 0xfffffe48 ;  /* 0xfffffe48c2677836 */ /* 0x000fe40000000000 */
[----:B------:R3:W-:Y:S01]  /*efd0*/  MUFU.TANH R120, R89 ;  /* 0x0000005900787308 */ /* 0x0007e20000002400 */
[----:B------:R-:W-:-:S02]  /*efe0*/  FSEL R90, R16, -INF , !P2 ;  /* 0xff800000105a7808 */ /* 0x000fc40005000000 */
[----:B------:R-:W-:Y:S01]  /*eff0*/  ISETP.GE.AND P2, PT, R104, R203, PT ;  /* 0x000000cb6800720c */ /* 0x000fe20003f46270 */
[----:B------:R-:W4:Y:S01]  /*f000*/  LDSM.16.M88.4 R16, [R202+0x7000] ;  /* 0x00700000ca10783b */ /* 0x000f220000000200 */
[----:B------:R-:W-:Y:S01]  /*f010*/  FSEL R91, R122, -INF , !P4 ;  /* 0xff8000007a5b7808 */ /* 0x000fe20006000000 */
[----:B------:R-:W-:Y:S01]  /*f020*/  FMUL.FTZ R122, R85, UR4 ;  /* 0x00000004557a7c20 */ /* 0x000fe20008410000 */
[----:B------:R-:W-:Y:S01]  /*f030*/  ISETP.GE.AND P4, PT, R103, R208, PT ;  /* 0x000000d06700720c */ /* 0x000fe20003f86270 */
[----:B------:R-:W-:Y:S01]  /*f040*/  VIADD R85, R194, 0xfffffe50 ;  /* 0xfffffe50c2557836 */ /* 0x000fe20000000000 */
[----:B------:R-:W1:Y:S01]  /*f050*/  MUFU.TANH R114, R114 ;  /* 0x0000007200727308 */ /* 0x000e620000002400 */
[----:B---3--:R-:W-:-:S07]  /*f060*/  FSEL R89, R214, -INF , !P6 ;  /* 0xff800000d6597808 */ /* 0x008fce0007000000 */
[----:B------:R-:W3:Y:S01]  /*f070*/  MUFU.TANH R177, R107 ;  /* 0x0000006b00b17308 */ /* 0x000ee20000002400 */
[----:B------:R-:W-:Y:S02]  /*f080*/  ISETP.GE.AND P6, PT, R104, R208, PT ;  /* 0x000000d06800720c */ /* 0x000fe40003fc6270 */
[----:B------:R-:W-:Y:S01]  /*f090*/  I2FP.F32.S32 R104, R104 ;  /* 0x0000006800687245 */ /* 0x000fe20000201400 */
[----:B--2---:R-:W-:Y:S04]  /*f0a0*/  HMMA.16816.F32.BF16 R80, R8, R12, R80 ;  /* 0x0000000c0850723c */ /* 0x004fe80000041850 */
[C---:B------:R-:W-:Y:S01]  /*f0b0*/  FFMA.FTZ R105, R104.reuse, UR5, R121 ;  /* 0x0000000568697c23 */ /* 0x040fe20008010079 */
[----:B------:R-:W-:Y:S01]  /*f0c0*/  FFMA.FTZ R93, R104, UR5, R123 ;  /* 0x00000005685d7c23 */ /* 0x000fe2000801007b */
[----:B------:R-:W-:Y:S01]  /*f0d0*/  I2FP.F32.S32 R12, R85 ;  /* 0x00000055000c7245 */ /* 0x000fe20000201400 */
[----:B------:R2:W-:Y:S01]  /*f0e0*/  MUFU.TANH R123, R84 ;  /* 0x00000054007b7308 */ /* 0x0005e20000002400 */
[----:B------:R-:W-:Y:S01]  /*f0f0*/  VIADD R13, R194, 0xfffffe51 ;  /* 0xfffffe51c20d7836 */ /* 0x000fe20000000000 */
[----:B------:R-:W-:-:S02]  /*f100*/  FSEL R92, R105, -INF , !P6 ;  /* 0xff800000695c7808 */ /* 0x000fc40007000000 */
[----:B------:R-:W-:Y:S01]  /*f110*/  ISETP.GE.AND P6, PT, R103, R203, PT ;  /* 0x000000cb6700720c */ /* 0x000fe20003fc6270 */
[----:B-----5:R-:W-:Y:S01]  /*f120*/  FFMA.FTZ R105, R12, UR5, R124 ;  /* 0x000000050c697c23 */ /* 0x020fe2000801007c */
[----:B------:R-:W-:Y:S01]  /*f130*/  I2FP.F32.S32 R103, R103 ;  /* 0x0000006700677245 */ /* 0x000fe20000201400 */
[----:B------:R-:W-:Y:S01]  /*f140*/  HMMA.16816.F32.BF16 R76, R8, R14, R76 ;  /* 0x0000000e084c723c */ /* 0x000fe2000004184c */
[----:B------:R-:W-:Y:S01]  /*f150*/  FSEL R93, R93, -INF , !P2 ;  /* 0xff8000005d5d7808 */ /* 0x000fe20005000000 */
[----:B------:R5:W-:Y:S01]  /*f160*/  MUFU.TANH R124, R87 ;  /* 0x00000057007c7308 */ /* 0x000be20000002400 */
[----:B------:R-:W-:Y:S01]  /*f170*/  ISETP.GE.AND P2, PT, R95, R208, PT ;  /* 0x000000d05f00720c */ /* 0x000fe20003f46270 */
[----:B------:R-:W-:Y:S01]  /*f180*/  FFMA.FTZ R94, R103, UR5, R116 ;  /* 0x00000005675e7c23 */ /* 0x000fe20008010074 */
[----:B------:R-:W-:-:S04]  /*f190*/  FMUL.FTZ R181, R80, UR4 ;  /* 0x0000000450b57c20 */ /* 0x000fc80008410000 */
[----:B------:R-:W-:Y:S01]  /*f1a0*/  FSEL R94, R94, -INF , !P4 ;  /* 0xff8000005e5e7808 */ /* 0x000fe20006000000 */
[C---:B----4-:R-:W-:Y:S01]  /*f1b0*/  HMMA.16816.F32.BF16 R72, R24.reuse, R16, R72 ;  /* 0x000000101848723c */ /* 0x050fe20000041848 */
[----:B--2---:R-:W-:Y:S01]  /*f1c0*/  I2FP.F32.S32 R84, R95 ;  /* 0x0000005f00547245 */ /* 0x004fe20000201400 */
[----:B-1----:R-:W-:Y:S01]  /*f1d0*/  FFMA.FTZ R80, R12, UR5, R113 ;  /* 0x000000050c507c23 */ /* 0x002fe20008010071 */
[-C--:B------:R-:W-:Y:S01]  /*f1e0*/  ISETP.GE.AND P4, PT, R95, R203.reuse, PT ;  /* 0x000000cb5f00720c */ /* 0x080fe20003f86270 */
[----:B------:R-:W-:Y:S01]  /*f1f0*/  FFMA.FTZ R95, R103, UR5, R118 ;  /* 0x00000005675f7c23 */ /* 0x000fe20008010076 */
[----:B------:R-:W-:Y:S02]  /*f200*/  VIADD R16, R194, 0xfffffe58 ;  /* 0xfffffe58c2107836 */ /* 0x000fe40000000000 */
[C---:B------:R-:W-:Y:S01]  /*f210*/  FFMA.FTZ R103, R84.reuse, UR5, R117 ;  /* 0x0000000554677c23 */ /* 0x040fe20008010075 */
[----:B------:R-:W-:Y:S01]  /*f220*/  FFMA.FTZ R104, R84, UR5, R119 ;  /* 0x0000000554687c23 */ /* 0x000fe20008010077 */
[----:B------:R-:W-:Y:S01]  /*f230*/  FMUL.FTZ R182, R81, UR4 ;  /* 0x0000000451b67c20 */ /* 0x000fe20008410000 */
[----:B------:R-:W-:Y:S01]  /*f240*/  FSEL R95, R95, -INF , !P6 ;  /* 0xff8000005f5f7808 */ /* 0x000fe20007000000 */
[----:B------:R1:W-:Y:S01]  /*f250*/  MUFU.TANH R121, R106 ;  /* 0x0000006a00797308 */ /* 0x0003e20000002400 */
[----:B------:R-:W-:Y:S01]  /*f260*/  FSEL R103, R103, -INF , !P2 ;  /* 0xff80000067677808 */ /* 0x000fe20005000000 */
[----:B------:R-:W-:Y:S01]  /*f270*/  HMMA.16816.F32.BF16 R68, R24, R18, R68 ;  /* 0x000000121844723c */ /* 0x000fe20000041844 */
[CC--:B------:R-:W-:Y:S01]  /*f280*/  ISETP.GE.AND P6, PT, R85.reuse, R208.reuse, PT ;  /* 0x000000d05500720c */ /* 0x0c0fe20003fc6270 */
[----:B------:R-:W-:Y:S01]  /*f290*/  VIADD R18, R194, 0xfffffe60 ;  /* 0xfffffe60c2127836 */ /* 0x000fe20000000000 */
[-C--:B------:R-:W-:Y:S01]  /*f2a0*/  ISETP.GE.AND P2, PT, R85, R203.reuse, PT ;  /* 0x000000cb5500720c */ /* 0x080fe20003f46270 */
[----:B------:R-:W-:Y:S01]  /*f2b0*/  FMUL.FTZ R183, R82, UR4 ;  /* 0x0000000452b77c20 */ /* 0x000fe20008410000 */
[----:B-----5:R-:W2:Y:S01]  /*f2c0*/  LDSM.16.M88.4 R84, [R204+0x7000] ;  /* 0x00700000cc54783b */ /* 0x020ea20000000200 */
[----:B------:R-:W-:Y:S01]  /*f2d0*/  FSEL R104, R104, -INF , !P4 ;  /* 0xff80000068687808 */ /* 0x000fe20006000000 */
[----:B------:R-:W-:Y:S01]  /*f2e0*/  FMUL.FTZ R77, R77, UR4 ;  /* 0x000000044d4d7c20 */ /* 0x000fe20008410000 */
[----:B------:R-:W-:Y:S01]  /*f2f0*/  FSEL R105, R105, -INF , !P6 ;  /* 0xff80000069697808 */ /* 0x000fe20007000000 */
[----:B------:R-:W-:Y:S01]  /*f300*/  FMUL.FTZ R78, R78, UR4 ;  /* 0x000000044e4e7c20 */ /* 0x000fe20008410000 */
[----:B------:R-:W-:Y:S01]  /*f310*/  ISETP.GE.AND P4, PT, R13, R208, PT ;  /* 0x000000d00d00720c */ /* 0x000fe20003f86270 */
[----:B------:R-:W-:Y:S01]  /*f320*/  FMUL.FTZ R79, R79, UR4 ;  /* 0x000000044f4f7c20 */ /* 0x000fe20008410000 */
[----:B------:R-:W-:Y:S01]  /*f330*/  ISETP.GE.AND P6, PT, R13, R203, PT ;  /* 0x000000cb0d00720c */ /* 0x000fe20003fc6270 */
[----:B------:R-:W4:Y:S01]  /*f340*/  MUFU.TANH R178, R178 ;  /* 0x000000b200b27308 */ /* 0x000f220000002400 */
[----:B------:R-:W-:Y:S01]  /*f350*/  I2FP.F32.S32 R13, R13 ;  /* 0x0000000d000d7245 */ /* 0x000fe20000201400 */
[----:B-1----:R-:W-:Y:S01]  /*f360*/  FMUL.FTZ R106, R83, UR4 ;  /* 0x00000004536a7c20 */ /* 0x002fe20008410000 */
[----:B------:R-:W-:-:S02]  /*f370*/  FSEL R80, R80, -INF , !P2 ;  /* 0xff80000050507808 */ /* 0x000fc40005000000 */
[----:B------:R-:W-:Y:S01]  /*f380*/  ISETP.GE.AND P2, PT, R16, R208, PT ;  /* 0x000000d01000720c */ /* 0x000fe20003f46270 */
[C---:B------:R-:W-:Y:S01]  /*f390*/  FFMA.FTZ R112, R13.reuse, UR5, R112 ;  /* 0x000000050d707c23 */ /* 0x040fe20008010070 */
[----:B------:R-:W-:Y:S01]  /*f3a0*/  FFMA.FTZ R114, R13, UR5, R114 ;  /* 0x000000050d727c23 */ /* 0x000fe20008010072 */
[----:B------:R-:W-:Y:S01]  /*f3b0*/  IADD3 R17, PT, PT, R194, -0x1a7, RZ ;  /* 0xfffffe59c2117810 */ /* 0x000fe20007ffe0ff */
[----:B------:R-:W1:Y:S01]  /*f3c0*/  LDSM.16.M88.4 R12, [R202+0x7800] ;  /* 0x00780000ca0c783b */ /* 0x000e620000000200 */
[----:B------:R-:W-:Y:S01]  /*f3d0*/  MUFU.TANH R128, R128 ;  /* 0x0000008000807308 */ /* 0x000fe20000002400 */
[----:B------:R-:W-:Y:S01]  /*f3e0*/  FSEL R81, R112, -INF , !P4 ;  /* 0xff80000070517808 */ /* 0x000fe20006000000 */
[----:B------:R-:W-:Y:S01]  /*f3f0*/  VIADD R112, R194, 0xfffffe68 ;  /* 0xfffffe68c2707836 */ /* 0x000fe20000000000 */
[----:B------:R-:W-:Y:S02]  /*f400*/  ISETP.GE.AND P4, PT, R16, R203, PT ;  /* 0x000000cb1000720c */ /* 0x000fe40003f86270 */
[----:B------:R-:W-:-:S02]  /*f410*/  I2FP.F32.S32 R16, R16 ;  /* 0x0000001000107245 */ /* 0x000fc40000201400 */
[----:B------:R-:W-:Y:S01]  /*f420*/  FSEL R82, R114, -INF , !P6 ;  /* 0xff80000072527808 */ /* 0x000fe20007000000 */
[----:B------:R-:W5:Y:S01]  /*f430*/  MUFU.TANH R130, R130 ;  /* 0x0000008200827308 */ /* 0x000f620000002400 */
[----:B------:R-:W-:Y:S01]  /*f440*/  ISETP.GE.AND P6, PT, R17, R208, PT ;  /* 0x000000d01100720c */ /* 0x000fe20003fc6270 */
[C---:B------:R-:W-:Y:S01]  /*f450*/  FFMA.FTZ R83, R16.reuse, UR5, R125 ;  /* 0x0000000510537c23 */ /* 0x040fe2000801007d */
[----:B------:R-:W-:Y:S01]  /*f460*/  FFMA.FTZ R126, R16, UR5, R126 ;  /* 0x00000005107e7c23 */ /* 0x000fe2000801007e */
[----:B------:R-:W-:-:S03]  /*f470*/  I2FP.F32.S32 R16, R18 ;  /* 0x0000001200107245 */ /* 0x000fc60000201400 */
[----:B------:R-:W-:Y:S01]  /*f480*/  FSEL R83, R83, -INF , !P2 ;  /* 0xff80000053537808 */ /* 0x000fe20005000000 */
[----:B------:R3:W-:Y:S01]  /*f490*/  MUFU.TANH R125, R106 ;  /* 0x0000006a007d7308 */ /* 0x0007e20000002400 */
[----:B------:R-:W-:Y:S01]  /*f4a0*/  ISETP.GE.AND P2, PT, R17, R203, PT ;  /* 0x000000cb1100720c */ /* 0x000fe20003f46270 */
[C---:B------:R-:W-:Y:S01]  /*f4b0*/  FFMA.FTZ R166, R16.reuse, UR5, R166 ;  /* 0x0000000510a67c23 */ /* 0x040fe200080100a6 */
[----:B------:R-:W-:Y:S01]  /*f4c0*/  I2FP.F32.S32 R17, R17 ;  /* 0x0000001100117245 */ /* 0x000fe20000201400 */
[----:B------:R-:W-:Y:S01]  /*f4d0*/  FFMA.FTZ R108, R16, UR5, R176 ;  /* 0x00000005106c7c23 */ /* 0x000fe200080100b0 */
[C---:B--2---:R-:W-:Y:S03]  /*f4e0*/  HMMA.16816.F32.BF16 R72, R8.reuse, R84, R72 ;  /* 0x000000540848723c */ /* 0x044fe60000041848 */
[C---:B------:R-:W-:Y:S01]  /*f4f0*/  FFMA.FTZ R127, R17.reuse, UR5, R127 ;  /* 0x00000005117f7c23 */ /* 0x040fe2000801007f */
[----:B------:R-:W-:Y:S01]  /*f500*/  FFMA.FTZ R107, R17, UR5, R115 ;  /* 0x00000005116b7c23 */ /* 0x000fe20008010073 */
[----:B------:R-:W2:Y:S03]  /*f510*/  MUFU.TANH R129, R129 ;  /* 0x0000008100817308 */ /* 0x000ea60000002400 */
[----:B------:R-:W-:Y:S01]  /*f520*/  FSEL R84, R127, -INF , !P2 ;  /* 0xff8000007f547808 */ /* 0x000fe20005000000 */
[----:B------:R-:W-:Y:S01]  /*f530*/  HMMA.16816.F32.BF16 R68, R8, R86, R68 ;  /* 0x000000560844723c */ /* 0x000fe20000041844 */
[----:B------:R-:W-:-:S02]  /*f540*/  FSEL R107, R107, -INF , !P6 ;  /* 0xff8000006b6b7808 */ /* 0x000fc40007000000 */
[----:B---3--:R-:W-:Y:S01]  /*f550*/  FSEL R106, R126, -INF , !P4 ;  /* 0xff8000007e6a7808 */ /* 0x008fe20006000000 */
[----:B------:R-:W-:Y:S01]  /*f560*/  FMUL.FTZ R126, R76, UR4 ;  /* 0x000000044c7e7c20 */ /* 0x000fe20008410000 */
[-C--:B------:R-:W-:Y:S01]  /*f570*/  ISETP.GE.AND P4, PT, R18, R208.reuse, PT ;  /* 0x000000d01200720c */ /* 0x080fe20003f86270 */
[----:B------:R-:W-:Y:S01]  /*f580*/  VIADD R76, R194, 0xfffffe61 ;  /* 0xfffffe61c24c7836 */ /* 0x000fe20000000000 */
[-C--:B------:R-:W-:Y:S01]  /*f590*/  ISETP.GE.AND P6, PT, R18, R203.reuse, PT ;  /* 0x000000cb1200720c */ /* 0x080fe20003fc6270 */
[----:B------:R-:W-:Y:S01]  /*f5a0*/  MUFU.TANH R127, R77 ;  /* 0x0000004d007f7308 */ /* 0x000fe20000002400 */
[----:B------:R-:W-:Y:S01]  /*f5b0*/  FSEL R85, R166, -INF , !P4 ;  /* 0xff800000a6557808 */ /* 0x000fe20006000000 */
[C---:B-1----:R-:W-:Y:S01]  /*f5c0*/  HMMA.16816.F32.BF16 R64, R24.reuse, R12, R64 ;  /* 0x0000000c1840723c */ /* 0x042fe20000041840 */
[----:B------:R-:W-:Y:S01]  /*f5d0*/  ISETP.GE.AND P2, PT, R76, R208, PT ;  /* 0x000000d04c00720c */ /* 0x000fe20003f46270 */
[----:B------:R-:W-:Y:S01]  /*f5e0*/  VIADD R12, R194, 0xfffffe69 ;  /* 0xfffffe69c20c7836 */ /* 0x000fe20000000000 */
[-C--:B------:R-:W-:Y:S01]  /*f5f0*/  ISETP.GE.AND P4, PT, R76, R203.reuse, PT ;  /* 0x000000cb4c00720c */ /* 0x080fe20003f86270 */
[----:B------:R-:W-:Y:S01]  /*f600*/  FMUL.FTZ R72, R72, UR4 ;  /* 0x0000000448487c20 */ /* 0x000fe20008410000 */
[----:B------:R-:W-:Y:S01]  /*f610*/  I2FP.F32.S32 R76, R76 ;  /* 0x0000004c004c7245 */ /* 0x000fe20000201400 */
[----:B------:R-:W-:Y:S01]  /*f620*/  VIADD R13, R194, 0xfffffe70 ;  /* 0xfffffe70c20d7836 */ /* 0x000fe20000000000 */
[----:B------:R-:W-:Y:S01]  /*f630*/  FSEL R108, R108, -INF , !P6 ;  /* 0xff8000006c6c7808 */ /* 0x000fe20007000000 */
[----:B------:R1:W-:Y:S01]  /*f640*/  MUFU.TANH R166, R72 ;  /* 0x0000004800a67308 */ /* 0x0003e20000002400 */
[----:B------:R-:W-:Y:S01]  /*f650*/  ISETP.GE.AND P6, PT, R112, R208, PT ;  /* 0x000000d07000720c */ /* 0x000fe20003fc6270 */
[C---:B------:R-:W-:Y:S01]  /*f660*/  FFMA.FTZ R109, R76.reuse, UR5, R167 ;  /* 0x000000054c6d7c23 */ /* 0x040fe200080100a7 */
[----:B------:R-:W-:Y:S01]  /*f670*/  FFMA.FTZ R110, R76, UR5, R177 ;  /* 0x000000054c6e7c23 */ /* 0x000fe200080100b1 */
[----:B------:R-:W3:Y:S01]  /*f680*/  LDSM.16.M88.4 R16, [R209+0x9000] ;  /* 0x00900000d110783b */ /* 0x000ee20000000200 */
[----:B------:R-:W-:Y:S01]  /*f690*/  FMUL.FTZ R73, R73, UR4 ;  /* 0x0000000449497c20 */ /* 0x000fe20008410000 */
[----:B------:R-:W-:Y:S01]  /*f6a0*/  FMUL.FTZ R74, R74, UR4 ;  /* 0x000000044a4a7c20 */ /* 0x000fe20008410000 */
[----:B------:R-:W-:Y:S01]  /*f6b0*/  FSEL R109, R109, -INF , !P2 ;  /* 0xff8000006d6d7808 */ /* 0x000fe20005000000 */
[----:B------:R-:W-:Y:S01]  /*f6c0*/  MUFU.TANH R167, R78 ;  /* 0x0000004e00a77308 */ /* 0x000fe20000002400 */
[----:B------:R-:W-:Y:S01]  /*f6d0*/  ISETP.GE.AND P2, PT, R112, R203, PT ;  /* 0x000000cb7000720c */ /* 0x000fe20003f46270 */
[----:B------:R-:W-:Y:S01]  /*f6e0*/  FMUL.FTZ R75, R75, UR4 ;  /* 0x000000044b4b7c20 */ /* 0x000fe20008410000 */
[----:B------:R-:W-:Y:S01]  /*f6f0*/  I2FP.F32.S32 R112, R112 ;  /* 0x0000007000707245 */ /* 0x000fe20000201400 */
[----:B------:R-:W-:Y:S01]  /*f700*/  HMMA.16816.F32.BF16 R60, R24, R14, R60 ;  /* 0x0000000e183c723c */ /* 0x000fe2000004183c */
[----:B------:R-:W-:Y:S01]  /*f710*/  FSEL R110, R110, -INF , !P4 ;  /* 0xff8000006e6e7808 */ /* 0x000fe20006000000 */
[----:B------:R-:W-:Y:S01]  /*f720*/  FMUL.FTZ R70, R70, UR4 ;  /* 0x0000000446467c20 */ /* 0x000fe20008410000 */
[----:B------:R-:W-:Y:S01]  /*f730*/  ISETP.GE.AND P4, PT, R12, R208, PT ;  /* 0x000000d00c00720c */ /* 0x000fe20003f86270 */
[C---:B------:R-:W-:Y:S01]  /*f740*/  FFMA.FTZ R111, R112.reuse, UR5, R172 ;  /* 0x00000005706f7c23 */ /* 0x040fe200080100ac */
[----:B------:R-:W-:Y:S01]  /*f750*/  FFMA.FTZ R174, R112, UR5, R174 ;  /* 0x0000000570ae7c23 */ /* 0x000fe200080100ae */
[----:B------:R4:W-:Y:S01]  /*f760*/  MUFU.TANH R172, R79 ;  /* 0x0000004f00ac7308 */ /* 0x0009e20000002400 */
[----:B------:R-:W-:-:S02]  /*f770*/  FMUL.FTZ R71, R71, UR4 ;  /* 0x0000000447477c20 */ /* 0x000fc40008410000 */
[----:B------:R-:W-:Y:S02]  /*f780*/  FSEL R111, R111, -INF , !P6 ;  /* 0xff8000006f6f7808 */ /* 0x000fe40007000000 */
[----:B------:R-:W-:Y:S02]  /*f790*/  ISETP.GE.AND P6, PT, R12, R203, PT ;  /* 0x000000cb0c00720c */ /* 0x000fe40003fc6270 */
[----:B------:R-:W-:Y:S01]  /*f7a0*/  I2FP.F32.S32 R12, R12 ;  /* 0x0000000c000c7245 */ /* 0x000fe20000201400 */
[----:B------:R-:W2:Y:S01]  /*f7b0*/  MUFU.TANH R131, R131 ;  /* 0x0000008300837308 */ /* 0x000ea20000002400 */
[----:B------:R-:W-:Y:S02]  /*f7c0*/  FSEL R86, R174, -INF , !P2 ;  /* 0xff800000ae567808 */ /* 0x000fe40005000000 */
[----:B------:R-:W-:Y:S01]  /*f7d0*/  ISETP.GE.AND P2, PT, R13, R208, PT ;  /* 0x000000d00d00720c */ /* 0x000fe20003f46270 */
[C---:B-1----:R-:W-:Y:S01]  /*f7e0*/  FFMA.FTZ R72, R12.reuse, UR5, R173 ;  /* 0x000000050c487c23 */ /* 0x042fe200080100ad */
[----:B------:R-:W-:-:S03]  /*f7f0*/  FFMA.FTZ R112, R12, UR5, R168 ;  /* 0x000000050c707c23 */ /* 0x000fc600080100a8 */
[----:B------:R-:W-:Y:S01]  /*f800*/  MUFU.TANH R173, R73 ;  /* 0x0000004900ad7308 */ /* 0x000fe20000002400 */
[----:B----4-:R-:W1:Y:S01]  /*f810*/  LDSM.16.M88.4 R76, [R204+0x7800] ;  /* 0x00780000cc4c783b */ /* 0x010e620000000200 */
[----:B------:R-:W-:Y:S02]  /*f820*/  FSEL R87, R72, -INF , !P4 ;  /* 0xff80000048577808 */ /* 0x000fe40006000000 */
[----:B------:R-:W-:Y:S02]  /*f830*/  IADD3 R72, PT, PT, R194, -0x18f, RZ ;  /* 0xfffffe71c2487810 */ /* 0x000fe40007ffe0ff */
[----:B------:R-:W-:Y:S02]  /*f840*/  ISETP.GE.AND P4, PT, R13, R203, PT ;  /* 0x000000cb0d00720c */ /* 0x000fe40003f86270 */
[----:B------:R-:W-:Y:S01]  /*f850*/  I2FP.F32.S32 R13, R13 ;  /* 0x0000000d000d7245 */ /* 0x000fe20000201400 */
[----:B------:R-:W-:Y:S01]  /*f860*/  MUFU.TANH R168, R75 ;  /* 0x0000004b00a87308 */ /* 0x000fe20000002400 */
[----:B------:R-:W-:Y:S01]  /*f870*/  I2FP.F32.S32 R12, R72 ;  /* 0x00000048000c7245 */ /* 0x000fe20000201400 */
[C---:B---3--:R-:W-:Y:S01]  /*f880*/  HMMA.16816.F32.BF16 R40, R196.reuse, R16, R40 ;  /* 0x00000010c428723c */ /* 0x048fe20000041828 */
[----:B------:R-:W-:Y:S01]  /*f890*/  FSEL R112, R112, -INF , !P6 ;  /* 0xff80000070707808 */ /* 0x000fe20007000000 */
[C---:B------:R-:W-:Y:S01]  /*f8a0*/  FFMA.FTZ R113, R13.reuse, UR5, R170 ;  /* 0x000000050d717c23 */ /* 0x040fe200080100aa */
[----:B------:R-:W-:Y:S01]  /*f8b0*/  FFMA.FTZ R114, R13, UR5, R175 ;  /* 0x000000050d727c23 */ /* 0x000fe200080100af */
[----:B------:R-:W-:Y:S01]  /*f8c0*/  FFMA.FTZ R115, R12, UR5, R171 ;  /* 0x000000050c737c23 */ /* 0x000fe200080100ab */
[-C--:B------:R-:W-:Y:S01]  /*f8d0*/  ISETP.GE.AND P6, PT, R72, R208.reuse, PT ;  /* 0x000000d04800720c */ /* 0x080fe20003fc6270 */
[----:B------:R-:W-:Y:S01]  /*f8e0*/  VIADD R13, R194, 0xfffffe78 ;  /* 0xfffffe78c20d7836 */ /* 0x000fe20000000000 */
[----:B------:R-:W-:Y:S01]  /*f8f0*/  FSEL R113, R113, -INF , !P2 ;  /* 0xff80000071717808 */ /* 0x000fe20005000000 */
[----:B------:R-:W-:Y:S01]  /*f900*/  FFMA.FTZ R169, R12, UR5, R169 ;  /* 0x000000050ca97c23 */ /* 0x000fe200080100a9 */
[----:B------:R-:W-:Y:S01]  /*f910*/  FSEL R114, R114, -INF , !P4 ;  /* 0xff80000072727808 */ /* 0x000fe20006000000 */
[----:B------:R-:W-:Y:S01]  /*f920*/  VIADD R12, R194, 0xfffffe79 ;  /* 0xfffffe79c20c7836 */ /* 0x000fe20000000000 */
[----:B------:R-:W-:Y:S01]  /*f930*/  FSEL R115, R115, -INF , !P6 ;  /* 0xff80000073737808 */ /* 0x000fe20007000000 */
[----:B------:R3:W-:Y:S01]  /*f940*/  MUFU.TANH R170, R74 ;  /* 0x0000004a00aa7308 */ /* 0x0007e20000002400 */
[C---:B------:R-:W-:Y:S01]  /*f950*/  ISETP.GE.AND P4, PT, R13.reuse, R208, PT ;  /* 0x000000d00d00720c */ /* 0x040fe20003f86270 */
[----:B------:R-:W-:Y:S01]  /*f960*/  FMUL.FTZ R17, R68, UR4 ;  /* 0x0000000444117c20 */ /* 0x000fe20008410000 */
[----:B------:R-:W-:Y:S01]  /*f970*/  ISETP.GE.AND P6, PT, R13, R203, PT ;  /* 0x000000cb0d00720c */ /* 0x000fe20003fc6270 */
[----:B------:R-:W-:Y:S01]  /*f980*/  FMUL.FTZ R16, R69, UR4 ;  /* 0x0000000445107c20 */ /* 0x000fe20008410000 */
[----:B------:R-:W-:Y:S01]  /*f990*/  I2FP.F32.S32 R13, R13 ;  /* 0x0000000d000d7245 */ /* 0x000fe20000201400 */
[----:B------:R-:W-:Y:S01]  /*f9a0*/  HMMA.16816.F32.BF16 R36, R196, R18, R36 ;  /* 0x00000012c424723c */ /* 0x000fe20000041824 */
[----:B------:R-:W-:Y:S01]  /*f9b0*/  ISETP.GE.AND P2, PT, R72, R203, PT ;  /* 0x000000cb4800720c */ /* 0x000fe20003f46270 */
[----:B------:R-:W4:Y:S01]  /*f9c0*/  MUFU.TANH R179, R179 ;  /* 0x000000b300b37308 */ /* 0x000f220000002400 */
[C---:B------:R-:W-:Y:S01]  /*f9d0*/  IADD3 R68, PT, PT, R194.reuse, -0x178, RZ ;  /* 0xfffffe88c2447810 */ /* 0x040fe20007ffe0ff */
[C---:B------:R-:W-:Y:S01]  /*f9e0*/  FFMA.FTZ R178, R13.reuse, UR5, R178 ;  /* 0x000000050db27c23 */ /* 0x040fe200080100b2 */
[----:B-----5:R-:W-:Y:S01]  /*f9f0*/  FFMA.FTZ R116, R13, UR5, R130 ;  /* 0x000000050d747c23 */ /* 0x020fe20008010082 */
[----:B------:R-:W-:-:S02]  /*fa00*/  VIADD R13, R194, 0xfffffe80 ;  /* 0xfffffe80c20d7836 */ /* 0x000fc40000000000 */
[----:B------:R-:W-:Y:S02]  /*fa10*/  VIADD R19, R194, 0xfffffea1 ;  /* 0xfffffea1c2137836 */ /* 0x000fe40000000000 */
[----:B------:R-:W-:Y:S01]  /*fa20*/  FSEL R116, R116, -INF , !P6 ;  /* 0xff80000074747808 */ /* 0x000fe20007000000 */
[----:B---3--:R-:W3:Y:S01]  /*fa30*/  LDSM.16.M88.4 R72, [R202+0x8000] ;  /* 0x00800000ca48783b */ /* 0x008ee20000000200 */
[C---:B-1----:R-:W-:Y:S01]  /*fa40*/  HMMA.16816.F32.BF16 R64, R8.reuse, R76, R64 ;  /* 0x0000004c0840723c */ /* 0x042fe20000041840 */
[----:B------:R-:W-:Y:S01]  /*fa50*/  FSEL R76, R169, -INF , !P2 ;  /* 0xff800000a94c7808 */ /* 0x000fe20005000000 */
[----:B------:R-:W-:Y:S01]  /*fa60*/  MUFU.TANH R130, R70 ;  /* 0x0000004600827308 */ /* 0x000fe20000002400 */
[----:B------:R-:W-:Y:S02]  /*fa70*/  FSEL R77, R178, -INF , !P4 ;  /* 0xff800000b24d7808 */ /* 0x000fe40006000000 */
[C---:B------:R-:W-:Y:S02]  /*fa80*/  ISETP.GE.AND P2, PT, R12.reuse, R208, PT ;  /* 0x000000d00c00720c */ /* 0x040fe40003f46270 */
[----:B------:R-:W-:Y:S01]  /*fa90*/  ISETP.GE.AND P4, PT, R12, R203, PT ;  /* 0x000000cb0c00720c */ /* 0x000fe20003f86270 */
[----:B------:R-:W-:Y:S01]  /*faa0*/  HMMA.16816.F32.BF16 R60, R8, R78, R60 ;  /* 0x0000004e083c723c */ /* 0x000fe2000004183c */
[----:B------:R-:W-:Y:S01]  /*fab0*/  I2FP.F32.S32 R12, R12 ;  /* 0x0000000c000c7245 */ /* 0x000fe20000201400 */
[----:B------:R1:W-:Y:S01]  /*fac0*/  MUFU.TANH R169, R71 ;  /* 0x0000004700a97308 */ /* 0x0003e20000002400 */
[----:B------:R-:W-:-:S03]  /*fad0*/  ISETP.GE.AND P6, PT, R13, R208, PT ;  /* 0x000000d00d00720c */ /* 0x000fc60003fc6270 */
[C---:B------:R-:W-:Y:S01]  /*fae0*/  FFMA.FTZ R117, R12.reuse, UR5, R128 ;  /* 0x000000050c757c23 */ /* 0x040fe20008010080 */
[----:B--2---:R-:W-:Y:S01]  /*faf0*/  FFMA.FTZ R118, R12, UR5, R129 ;  /* 0x000000050c767c23 */ /* 0x004fe20008010081 */
[----:B------:R-:W-:Y:S02]  /*fb00*/  VIADD R128, R194, 0xfffffe81 ;  /* 0xfffffe81c2807836 */ /* 0x000fe40000000000 */
[----:B------:R-:W2:Y:S01]  /*fb10*/  MUFU.TANH R122, R122 ;  /* 0x0000007a007a7308 */ /* 0x000ea20000002400 */
[----:B------:R-:W-:Y:S01]  /*fb20*/  FSEL R117, R117, -INF , !P2 ;  /* 0xff80000075757808 */ /* 0x000fe20005000000 */
[----:B------:R-:W-:Y:S01]  /*fb30*/  FMUL.FTZ R64, R64, UR4 ;  /* 0x0000000440407c20 */ /* 0x000fe20008410000 */
[----:B------:R-:W-:Y:S01]  /*fb40*/  ISETP.GE.AND P2, PT, R13, R203, PT ;  /* 0x000000cb0d00720c */ /* 0x000fe20003f46270 */
[----:B------:R-:W-:Y:S01]  /*fb50*/  FMUL.FTZ R66, R66, UR4 ;  /* 0x0000000442427c20 */ /* 0x000fe20008410000 */
[----:B------:R-:W-:Y:S01]  /*fb60*/  I2FP.F32.S32 R13, R13 ;  /* 0x0000000d000d7245 */ /* 0x000fe20000201400 */
[----:B------:R-:W-:Y:S01]  /*fb70*/  FMUL.FTZ R65, R65, UR4 ;  /* 0x0000000441417c20 */ /* 0x000fe20008410000 */
[----:B------:R-:W-:Y:S01]  /*fb80*/  FSEL R118, R118, -INF , !P4 ;  /* 0xff80000076767808 */ /* 0x000fe20006000000 */
[----:B------:R-:W5:Y:S01]  /*fb90*/  MUFU.TANH R181, R181 ;  /* 0x000000b500b57308 */ /* 0x000f620000002400 */
[----:B------:R-:W-:Y:S01]  /*fba0*/  ISETP.GE.AND P4, PT, R128, R208, PT ;  /* 0x000000d08000720c */ /* 0x000fe20003f86270 */
[C---:B------:R-:W-:Y:S01]  /*fbb0*/  FFMA.FTZ R119, R13.reuse, UR5, R131 ;  /* 0x000000050d777c23 */ /* 0x040fe20008010083 */
[----:B----4-:R-:W-:Y:S01]  /*fbc0*/  FFMA.FTZ R179, R13, UR5, R179 ;  /* 0x000000050db37c23 */ /* 0x010fe200080100b3 */
[----:B------:R-:W-:Y:S01]  /*fbd0*/  FMUL.FTZ R60, R60, UR4 ;  /* 0x000000043c3c7c20 */ /* 0x000fe20008410000 */
[----:B------:R-:W4:Y:S01]  /*fbe0*/  LDSM.16.M88.4 R12, [R204+0x8000] ;  /* 0x00800000cc0c783b */ /* 0x000f220000000200 */
[----:B------:R-:W-:Y:S01]  /*fbf0*/  FMUL.FTZ R174, R61, UR4 ;  /* 0x000000043dae7c20 */ /* 0x000fe20008410000 */
[----:B------:R-:W-:Y:S01]  /*fc00*/  FSEL R119, R119, -INF , !P6 ;  /* 0xff80000077777808 */ /* 0x000fe20007000000 */
[----:B------:R-:W5:Y:S01]  /*fc10*/  MUFU.TANH R183, R183 ;  /* 0x000000b700b77308 */ /* 0x000f620000002400 */
[-C--:B------:R-:W-:Y:S01]  /*fc20*/  ISETP.GE.AND P6, PT, R128, R203.reuse, PT ;  /* 0x000000cb8000720c */ /* 0x080fe20003fc6270 */
[----:B------:R-:W-:Y:S01]  /*fc30*/  VIADD R61, R194, 0xfffffe91 ;  /* 0xfffffe91c23d7836 */ /* 0x000fe20000000000 */
[----:B------:R-:W-:Y:S01]  /*fc40*/  I2FP.F32.S32 R128, R128 ;  /* 0x0000008000807245 */ /* 0x000fe20000201400 */
[----:B------:R-:W-:Y:S01]  /*fc50*/  FMUL.FTZ R62, R62, UR4 ;  /* 0x000000043e3e7c20 */ /* 0x000fe20008410000 */
[----:B------:R-:W-:Y:S01]  /*fc60*/  FSEL R78, R179, -INF , !P2 ;  /* 0xff800000b34e7808 */ /* 0x000fe20005000000 */
[C---:B---3--:R-:W-:Y:S01]  /*fc70*/  HMMA.16816.F32.BF16 R56, R24.reuse, R72, R56 ;  /* 0x000000481838723c */ /* 0x048fe20000041838 */
[----:B------:R-:W-:Y:S01]  /*fc80*/  ISETP.GE.AND P2, PT, R68, R208, PT ;  /* 0x000000d04400720c */ /* 0x000fe20003f46270 */
[C---:B------:R-:W-:Y:S01]  /*fc90*/  FFMA.FTZ R79, R128.reuse, UR5, R120 ;  /* 0x00000005804f7c23 */ /* 0x040fe20008010078 */
[----:B------:R-:W-:Y:S01]  /*fca0*/  I2FP.F32.S32 R120, R68 ;  /* 0x0000004400787245 */ /* 0x000fe20000201400 */
[----:B------:R-:W-:Y:S01]  /*fcb0*/  FFMA.FTZ R128, R128, UR5, R121 ;  /* 0x0000000580807c23 */ /* 0x000fe20008010079 */
[----:B------:R-:W-:Y:S01]  /*fcc0*/  VIADD R121, R194, 0xfffffe89 ;  /* 0xfffffe89c2797836 */ /* 0x000fe20000000000 */
[----:B------:R-:W3:Y:S01]  /*fcd0*/  MUFU.TANH R182, R182 ;  /* 0x000000b600b67308 */ /* 0x000ee20000002400 */
[----:B------:R-:W-:Y:S01]  /*fce0*/  FSEL R79, R79, -INF , !P4 ;  /* 0xff8000004f4f7808 */ /* 0x000fe20006000000 */
[----:B------:R-:W-:Y:S01]  /*fcf0*/  FFMA.FTZ R123, R120, UR5, R123 ;  /* 0x00000005787b7c23 */ /* 0x000fe2000801007b */
[-C--:B------:R-:W-:Y:S01]  /*fd00*/  ISETP.GE.AND P4, PT, R68, R203.reuse, PT ;  /* 0x000000cb4400720c */ /* 0x080fe20003f86270 */
[----:B------:R-:W-:Y:S01]  /*fd10*/  FFMA.FTZ R180, R120, UR5, R180 ;  /* 0x0000000578b47c23 */ /* 0x000fe200080100b4 */
[----:B-1----:R-:W1:Y:S01]  /*fd20*/  LDSM.16.M88.4 R68, [R202+0x8800] ;  /* 0x00880000ca44783b */ /* 0x002e620000000200 */
[----:B------:R-:W-:Y:S01]  /*fd30*/  FSEL R72, R128, -INF , !P6 ;  /* 0xff80000080487808 */ /* 0x000fe20007000000 */
[C---:B------:R-:W-:Y:S01]  /*fd40*/  VIADD R120, R194.reuse, 0xfffffe90 ;  /* 0xfffffe90c2787836 */ /* 0x040fe20000000000 */
[----:B------:R-:W-:Y:S01]  /*fd50*/  FSEL R73, R123, -INF , !P2 ;  /* 0xff8000007b497808 */ /* 0x000fe20005000000 */
[----:B------:R-:W-:Y:S01]  /*fd60*/  HMMA.16816.F32.BF16 R52, R24, R74, R52 ;  /* 0x0000004a1834723c */ /* 0x000fe20000041834 */
[CC--:B------:R-:W-:Y:S01]  /*fd70*/  ISETP.GE.AND P6, PT, R121.reuse, R208.reuse, PT ;  /* 0x000000d07900720c */ /* 0x0c0fe20003fc6270 */
[----:B------:R5:W-:Y:S01]  /*fd80*/  MUFU.TANH R171, R60 ;  /* 0x0000003c00ab7308 */ /* 0x000be20000002400 */
[----:B------:R-:W-:Y:S01]  /*fd90*/  ISETP.GE.AND P2, PT, R121, R203, PT ;  /* 0x000000cb7900720c */ /* 0x000fe20003f46270 */
[----:B------:R-:W-:Y:S01]  /*fda0*/  FMUL.FTZ R63, R63, UR4 ;  /* 0x000000043f3f7c20 */ /* 0x000fe20008410000 */
[----:B------:R-:W-:Y:S01]  /*fdb0*/  I2FP.F32.S32 R121, R121 ;  /* 0x0000007900797245 */ /* 0x000fe20000201400 */
[----:B------:R-:W-:Y:S01]  /*fdc0*/  VIADD R128, R194, 0xfffffea0 ;  /* 0xfffffea0c2807836 */ /* 0x000fe20000000000 */
[----:B------:R-:W-:Y:S01]  /*fdd0*/  FSEL R74, R180, -INF , !P4 ;  /* 0xff800000b44a7808 */ /* 0x000fe20006000000 */
[----:B------:R-:W-:Y:S01]  /*fde0*/  FMUL.FTZ R67, R67, UR4 ;  /* 0x0000000443437c20 */ /* 0x000fe20008410000 */
[C---:B------:R-:W-:Y:S01]  /*fdf0*/  ISETP.GE.AND P4, PT, R120.reuse, R208, PT ;  /* 0x000000d07800720c */ /* 0x040fe20003f86270 */
[----:B--2---:R-:W-:Y:S01]  /*fe00*/  FFMA.FTZ R75, R121, UR5, R122 ;  /* 0x00000005794b7c23 */ /* 0x004fe2000801007a */
[----:B------:R-:W2:Y:S04]  /*fe10*/  MUFU.TANH R126, R126 ;  /* 0x0000007e007e7308 */ /* 0x000ea80000002400 */
[----:B------:R-:W-:Y:S01]  /*fe20*/  FSEL R75, R75, -INF , !P6 ;  /* 0xff8000004b4b7808 */ /* 0x000fe20007000000 */
[C---:B----4-:R-:W-:Y:S01]  /*fe30*/  HMMA.16816.F32.BF16 R56, R8.reuse, R12, R56 ;  /* 0x0000000c0838723c */ /* 0x050fe20000041838 */
[----:B------:R-:W-:Y:S01]  /*fe40*/  ISETP.GE.AND P6, PT, R120, R203, PT ;  /* 0x000000cb7800720c */ /* 0x000fe20003fc6270 */
[----:B------:R-:W-:Y:S01]  /*fe50*/  VIADD R13, R194, 0xfffffe98 ;  /* 0xfffffe98c20d7836 */ /* 0x000fe20000000000 */
[----:B-----5:R-:W-:Y:S01]  /*fe60*/  I2FP.F32.S32 R60, R120 ;  /* 0x00000078003c7245 */ /* 0x020fe20000201400 */
[----:B------:R-:W-:Y:S01]  /*fe70*/  FFMA.FTZ R120, R121, UR5, R124 ;  /* 0x0000000579787c23 */ /* 0x000fe2000801007c */
[----:B------:R-:W-:Y:S01]  /*fe80*/  I2FP.F32.S32 R12, R61 ;  /* 0x0000003d000c7245 */ /* 0x000fe20000201400 */
[----:B------:R-:W-:Y:S02]  /*fe90*/  MUFU.TANH R176, R62 ;  /* 0x0000003e00b07308 */ /* 0x000fe40000002400 */
[----:B------:R-:W-:Y:S01]  /*fea0*/  FFMA.FTZ R121, R60, UR5, R181 ;  /* 0x000000053c797c23 */ /* 0x000fe200080100b5 */
[----:B------:R-:W-:Y:S01]  /*feb0*/  FSEL R120, R120, -INF , !P2 ;  /* 0xff80000078787808 */ /* 0x000fe20005000000 */
[----:B------:R-:W-:Y:S01]  /*fec0*/  FFMA.FTZ R183, R60, UR5, R183 ;  /* 0x000000053cb77c23 */ /* 0x000fe200080100b7 */
[-C--:B------:R-:W-:Y:S01]  /*fed0*/  ISETP.GE.AND P2, PT, R61, R208.reuse, PT ;  /* 0x000000d03d00720c */ /* 0x080fe20003f46270 */
[C---:B---3--:R-:W-:Y:S01]  /*fee0*/  FFMA.FTZ R182, R12.reuse, UR5, R182 ;  /* 0x000000050cb67c23 */ /* 0x048fe200080100b6 */
[----:B------:R-:W-:Y:S01]  /*fef0*/  FSEL R121, R121, -INF , !P4 ;  /* 0xff80000079797808 */ /* 0x000fe20006000000 */
[----:B------:R3:W-:Y:S01]  /*ff00*/  MUFU.TANH R175, R63 ;  /* 0x0000003f00af7308 */ /* 0x0007e20000002400 */
[----:B------:R-:W-:Y:S01]  /*ff10*/  ISETP.GE.AND P4, PT, R61, R203, PT ;  /* 0x000000cb3d00720c */ /* 0x000fe20003f86270 */
[----:B------:R-:W-:Y:S01]  /*ff20*/  FFMA.FTZ R122, R12, UR5, R125 ;  /* 0x000000050c7a7c23 */ /* 0x000fe2000801007d */
[----:B------:R-:W-:Y:S01]  /*ff30*/  IADD3 R12, PT, PT, R194, -0x167, RZ ;  /* 0xfffffe99c20c7810 */ /* 0x000fe20007ffe0ff */
[----:B------:R-:W-:Y:S01]  /*ff40*/  HMMA.16816.F32.BF16 R52, R8, R14, R52 ;  /* 0x0000000e0834723c */ /* 0x000fe20000041834 */
[----:B------:R-:W-:Y:S01]  /*ff50*/  FMUL.FTZ R59, R59, UR4 ;  /* 0x000000043b3b7c20 */ /* 0x000fe20008410000 */
[----:B------:R-:W-:Y:S01]  /*ff60*/  FMUL.FTZ R56, R56, UR4 ;  /* 0x0000000438387c20 */ /* 0x000fe20008410000 */
[----:B------:R-:W-:Y:S01]  /*ff70*/  FSEL R122, R122, -INF , !P4 ;  /* 0xff8000007a7a7808 */ /* 0x000fe20006000000 */
[----:B------:R-:W4:Y:S01]  /*ff80*/  MUFU.TANH R17, R17 ;  /* 0x0000001100117308 */ /* 0x000f220000002400 */
[----:B------:R-:W-:Y:S01]  /*ff90*/  ISETP.GE.AND P4, PT, R12, R208, PT ;  /* 0x000000d00c00720c */ /* 0x000fe20003f86270 */
[----:B------:R-:W-:Y:S01]  /*ffa0*/  FMUL.FTZ R57, R57, UR4 ;  /* 0x0000000439397c20 */ /* 0x000fe20008410000 */
[----:B------:R-:W-:Y:S01]  /*ffb0*/  FMUL.FTZ R58, R58, UR4 ;  /* 0x000000043a3a7c20 */ /* 0x000fe20008410000 */
[----:B-1----:R-:W-:Y:S01]  /*ffc0*/  HMMA.16816.F32.BF16 R48, R24, R68, R48 ;  /* 0x000000441830723c */ /* 0x002fe20000041830 */
[----:B------:R-:W-:-:S02]  /*ffd0*/  FSEL R68, R183, -INF , !P6 ;  /* 0xff800000b7447808 */ /* 0x000fc40007000000 */
[----:B------:R-:W-:Y:S01]  /*ffe0*/  FSEL R69, R182, -INF , !P2 ;  /* 0xff800000b6457808 */ /* 0x000fe20005000000 */
[----:B------:R1:W-:Y:S01]  /*fff0*/  MUFU.TANH R18, R59 ;  /* 0x0000003b00127308 */ /* 0x0003e20000002400 */
[----:B---3--:R-:W3:Y:S01]  /*10000*/  LDSM.16.M88.4 R60, [R204+0x8800] ;  /* 0x00880000cc3c783b */ /* 0x008ee20000000200 */
[C---:B------:R-:W-:Y:S02]  /*10010*/  ISETP.GE.AND P6, PT, R13.reuse, R208, PT ;  /* 0x000000d00d00720c */ /* 0x040fe40003fc6270 */
[----:B------:R-:W-:Y:S01]  /*10020*/  ISETP.GE.AND P2, PT, R13, R203, PT ;  /* 0x000000cb0d00720c */ /* 0x000fe20003f46270 */
[----:B------:R-:W-:Y:S01]  /*10030*/  HMMA.16816.F32.BF16 R44, R24, R70, R44 ;  /* 0x00000046182c723c */ /* 0x000fe2000004182c */
[----:B------:R-:W-:Y:S01]  /*10040*/  I2FP.F32.S32 R13, R13 ;  /* 0x0000000d000d7245 */ /* 0x000fe20000201400 */
[----:B------:R-:W-:Y:S01]  /*10050*/  FMUL.FTZ R129, R52, UR4 ;  /* 0x0000000434817c20 */ /* 0x000fe20008410000 */
[----:B------:R-:W-:Y:S01]  /*10060*/  VIADD R52, R194, 0xfffffea8 ;  /* 0xfffffea8c2347836 */ /* 0x000fe20000000000 */
[----:B------:R-:W-:Y:S01]  /*10070*/  MUFU.TANH R16, R16 ;  /* 0x0000001000107308 */ /* 0x000fe20000002400 */
[----:B------:R-:W-:Y:S01]  /*10080*/  FMUL.FTZ R53, R53, UR4 ;  /* 0x0000000435357c20 */ /* 0x000fe20008410000 */
[C---:B--2---:R-:W-:Y:S01]  /*10090*/  FFMA.FTZ R123, R13.reuse, UR5, R126 ;  /* 0x000000050d7b7c23 */ /* 0x044fe2000801007e */
[----:B------:R-:W-:Y:S01]  /*100a0*/  I2FP.F32.S32 R126, R12 ;  /* 0x0000000c007e7245 */ /* 0x000fe20000201400 */
[----:B------:R-:W-:Y:S01]  /*100b0*/  FFMA.FTZ R124, R13, UR5, R167 ;  /* 0x000000050d7c7c23 */ /* 0x000fe200080100a7 */
[----:B------:R-:W-:Y:S01]  /*100c0*/  LDSM.16.M88.4 R204, [R204+0x9000] ;  /* 0x00900000cccc783b */ /* 0x000fe20000000200 */
[----:B------:R-:W-:Y:S01]  /*100d0*/  FMUL.FTZ R55, R55, UR4 ;  /* 0x0000000437377c20 */ /* 0x000fe20008410000 */
[----:B------:R-:W-:Y:S01]  /*100e0*/  FSEL R123, R123, -INF , !P6 ;  /* 0xff8000007b7b7808 */ /* 0x000fe20007000000 */
[----:B------:R-:W-:Y:S01]  /*100f0*/  FFMA.FTZ R125, R126, UR5, R127 ;  /* 0x000000057e7d7c23 */ /* 0x000fe2000801007f */
[----:B------:R-:W-:Y:S01]  /*10100*/  FSEL R124, R124, -INF , !P2 ;  /* 0xff8000007c7c7808 */ /* 0x000fe20005000000 */
[----:B------:R-:W-:Y:S01]  /*10110*/  FFMA.FTZ R126, R126, UR5, R172 ;  /* 0x000000057e7e7c23 */ /* 0x000fe200080100ac */
[----:B------:R-:W-:Y:S01]  /*10120*/  ISETP.GE.AND P2, PT, R128, R208, PT ;  /* 0x000000d08000720c */ /* 0x000fe20003f46270 */
[----:B------:R-:W-:Y:S01]  /*10130*/  MUFU.TANH R64, R64 ;  /* 0x0000004000407308 */ /* 0x000fe20000002400 */
[----:B------:R-:W-:-:S02]  /*10140*/  FSEL R125, R125, -INF , !P4 ;  /* 0xff8000007d7d7808 */ /* 0x000fc40006000000 */
[-C--:B------:R-:W-:Y:S02]  /*10150*/  ISETP.GE.AND P4, PT, R128, R203.reuse, PT ;  /* 0x000000cb8000720c */ /* 0x080fe40003f86270 */
[----:B------:R-:W-:Y:S02]  /*10160*/  I2FP.F32.S32 R128, R128 ;  /* 0x0000008000807245 */ /* 0x000fe40000201400 */
[----:B------:R-:W-:Y:S01]  /*10170*/  ISETP.GE.AND P6, PT, R12, R203, PT ;  /* 0x000000cb0c00720c */ /* 0x000fe20003fc6270 */
[----:B------:R-:W-:Y:S01]  /*10180*/  MUFU.TANH R66, R66 ;  /* 0x0000004200427308 */ /* 0x000fe20000002400 */
[----:B-1----:R-:W-:Y:S01]  /*10190*/  I2FP.F32.S32 R59, R19 ;  /* 0x00000013003b7245 */ /* 0x002fe20000201400 */
[----:B------:R-:W-:Y:S01]  /*101a0*/  FFMA.FTZ R127, R128, UR5, R166 ;  /* 0x00000005807f7c23 */ /* 0x000fe200080100a6 */
[----:B------:R-:W-:Y:S01]  /*101b0*/  FSEL R126, R126, -INF , !P6 ;  /* 0xff8000007e7e7808 */ /* 0x000fe20007000000 */
[----:B------:R-:W-:Y:S01]  /*101c0*/  FFMA.FTZ R128, R128, UR5, R170 ;  /* 0x0000000580807c23 */ /* 0x000fe200080100aa */
[----:B------:R-:W-:Y:S01]  /*101d0*/  ISETP.GE.AND P6, PT, R19, R208, PT ;  /* 0x000000d01300720c */ /* 0x000fe20003fc6270 */
[----:B------:R-:W1:Y:S01]  /*101e0*/  LDSM.16.M88.4 R12, [R202+0x9000] ;  /* 0x00900000ca0c783b */ /* 0x000e620000000200 */
[----:B------:R-:W-:Y:S01]  /*101f0*/  FSEL R127, R127, -INF , !P2 ;  /* 0xff8000007f7f7808 */ /* 0x000fe20005000000 */
[----:B------:R-:W-:Y:S01]  /*10200*/  FFMA.FTZ R168, R59, UR5, R168 ;  /* 0x000000053ba87c23 */ /* 0x000fe200080100a8 */
[----:B------:R-:W-:Y:S01]  /*10210*/  ISETP.GE.AND P2, PT, R19, R203, PT ;  /* 0x000000cb1300720c */ /* 0x000fe20003f46270 */
[----:B------:R-:W-:Y:S01]  /*10220*/  MUFU.TANH R65, R65 ;  /* 0x0000004100417308 */ /* 0x000fe20000002400 */
[----:B------:R-:W-:Y:S01]  /*10230*/  FSEL R128, R128, -INF , !P4 ;  /* 0xff80000080807808 */ /* 0x000fe20006000000 */
[----:B---3--:R-:W-:Y:S01]  /*10240*/  HMMA.16816.F32.BF16 R48, R8, R60, R48 ;  /* 0x0000003c0830723c */ /* 0x008fe20000041830 */
[----:B------:R-:W-:Y:S01]  /*10250*/  I2FP.F32.S32 R60, R52 ;  /* 0x00000034003c7245 */ /* 0x000fe20000201400 */
[----:B------:R-:W-:-:S04]  /*10260*/  DEPBAR.LE SB0, 0x0 ;  /* 0x000080000000791a */ /* 0x000fc80000000000 */
[----:B------:R2:W3:Y:S01]  /*10270*/  MUFU.TANH R19, R129 ;  /* 0x0000008100137308 */ /* 0x0004e20000002400 */
[----:B------:R-:W-:Y:S01]  /*10280*/  ISETP.GE.AND P4, PT, R52, R208, PT ;  /* 0x000000d03400720c */ /* 0x000fe20003f86270 */
[----:B------:R-:W-:Y:S01]  /*10290*/  FFMA.FTZ R130, R60, UR5, R130 ;  /* 0x000000053c827c23 */ /* 0x000fe20008010082 */
[----:B------:R-:W-:Y:S01]  /*102a0*/  FSEL R70, R168, -INF , !P2 ;  /* 0xff800000a8467808 */ /* 0x000fe20005000000 */
[----:B------:R-:W-:Y:S04]  /*102b0*/  HMMA.16816.F32.BF16 R44, R8, R62, R44 ;  /* 0x0000003e082c723c */ /* 0x000fe8000004182c */
[----:B------:R-:W-:Y:S08]  /*102c0*/  MUFU.TANH R67, R67 ;  /* 0x0000004300437308 */ /* 0x000ff00000002400 */
[----:B------:R-:W-:Y:S01]  /*102d0*/  MUFU.TANH R174, R174 ;  /* 0x000000ae00ae7308 */ /* 0x000fe20000002400 */
[----:B--2---:R-:W-:Y:S01]  /*102e0*/  FFMA.FTZ R129, R59, UR5, R173 ;  /* 0x000000053b817c23 */ /* 0x004fe200080100ad */
[----:B------:R-:W-:Y:S01]  /*102f0*/  FMUL.FTZ R59, R54, UR4 ;  /* 0x00000004363b7c20 */ /* 0x000fe20008410000 */
[----:B----4-:R-:W-:-:S03]  /*10300*/  FFMA.FTZ R54, R60, UR5, R17 ;  /* 0x000000053c367c23 */ /* 0x010fc60008010011 */
[----:B------:R-:W-:Y:S01]  /*10310*/  FSEL R129, R129, -INF , !P6 ;  /* 0xff80000081817808 */ /* 0x000fe20007000000 */
[----:B------:R-:W-:Y:S01]  /*10320*/  FMUL.FTZ R20, R44, UR4 ;  /* 0x000000042c147c20 */ /* 0x000fe20008410000 */
[----:B------:R-:W-:Y:S01]  /*10330*/  ISETP.GE.AND P6, PT, R52, R203, PT ;  /* 0x000000cb3400720c */ /* 0x000fe20003fc6270 */
[----:B------:R-:W-:Y:S01]  /*10340*/  MUFU.TANH R56, R56 ;  /* 0x0000003800387308 */ /* 0x000fe20000002400 */
[----:B------:R-:W-:Y:S01]  /*10350*/  FSEL R71, R54, -INF , !P4 ;  /* 0xff80000036477808 */ /* 0x000fe20006000000 */
[----:B------:R-:W-:Y:S01]  /*10360*/  FMUL.FTZ R21, R45, UR4 ;  /* 0x000000042d157c20 */ /* 0x000fe20008410000 */
[----:B------:R-:W-:Y:S01]  /*10370*/  IADD3 R54, PT, PT, R194, -0x150, RZ ;  /* 0xfffffeb0c2367810 */ /* 0x000fe20007ffe0ff */
[C---:B-1----:R-:W-:Y:S01]  /*10380*/  HMMA.16816.F32.BF16 R40, R24.reuse, R12, R40 ;  /* 0x0000000c1828723c */ /* 0x042fe20000041828 */
[----:B------:R-:W-:Y:S01]  /*10390*/  FSEL R130, R130, -INF , !P6 ;  /* 0xff80000082827808 */ /* 0x000fe20007000000 */
[----:B------:R-:W-:Y:S01]  /*103a0*/  FMUL.FTZ R13, R48, UR4 ;  /* 0x00000004300d7c20 */ /* 0x000fe20008410000 */
[----:B------:R-:W-:Y:S01]  /*103b0*/  ISETP.GE.AND P6, PT, R54, R208, PT ;  /* 0x000000d03600720c */ /* 0x000fe20003fc6270 */
[----:B------:R1:W-:Y:S01]  /*103c0*/  MUFU.TANH R52, R53 ;  /* 0x0000003500347308 */ /* 0x0003e20000002400 */
[----:B------:R-:W-:Y:S01]  /*103d0*/  FMUL.FTZ R48, R49, UR4 ;  /* 0x0000000431307c20 */ /* 0x000fe20008410000 */
[----:B------:R-:W-:Y:S01]  /*103e0*/  FMUL.FTZ R49, R50, UR4 ;  /* 0x0000000432317c20 */ /* 0x000fe20008410000 */
[----:B------:R-:W-:Y:S01]  /*103f0*/  FMUL.FTZ R46, R46, UR4 ;  /* 0x000000042e2e7c20 */ /* 0x000fe20008410000 */
[----:B------:R-:W-:Y:S01]  /*10400*/  HMMA.16816.F32.BF16 R36, R24, R14, R36 ;  /* 0x0000000e1824723c */ /* 0x000fe20000041824 */
[----:B------:R-:W-:-:S02]  /*10410*/  VIADD R26, R194, 0xfffffec8 ;  /* 0xfffffec8c21a7836 */ /* 0x000fc40000000000 */
[----:B------:R-:W-:Y:S01]  /*10420*/  FMUL.FTZ R14, R47, UR4 ;  /* 0x000000042f0e7c20 */ /* 0x000fe20008410000 */
[----:B------:R-:W-:Y:S02]  /*10430*/  MUFU.TANH R57, R57 ;  /* 0x0000003900397308 */ /* 0x000fe40000002400 */
[----:B------:R-:W-:-:S05]  /*10440*/  I2FP.F32.S32 R25, R26 ;  /* 0x0000001a00197245 */ /* 0x000fca0000201400 */
[----:B---3--:R-:W-:Y:S01]  /*10450*/  FFMA.FTZ R19, R25, UR5, R19 ;  /* 0x0000000519137c23 */ /* 0x008fe20008010013 */
[----:B------:R-:W-:Y:S01]  /*10460*/  MUFU.TANH R58, R58 ;  /* 0x0000003a003a7308 */ /* 0x000fe20000002400 */
[C---:B-1----:R-:W-:Y:S01]  /*10470*/  VIADD R53, R194.reuse, 0xfffffea9 ;  /* 0xfffffea9c2357836 */ /* 0x042fe20000000000 */
[C---:B------:R-:W-:Y:S04]  /*10480*/  HMMA.16816.F32.BF16 R40, R8.reuse, R204, R40 ;  /* 0x000000cc0828723c */ /* 0x040fe80000041828 */
[C---:B------:R-:W-:Y:S02]  /*10490*/  ISETP.GE.AND P2, PT, R53.reuse, R208, PT ;  /* 0x000000d03500720c */ /* 0x040fe40003f46270 */
[----:B------:R-:W-:Y:S01]  /*104a0*/  ISETP.GE.AND P4, PT, R53, R203, PT ;  /* 0x000000cb3500720c */ /* 0x000fe20003f86270 */
[----:B------:R-:W1:Y:S01]  /*104b0*/  MUFU.TANH R17, R59 ;  /* 0x0000003b00117308 */ /* 0x000e620000002400 */
[----:B------:R-:W-:Y:S01]  /*104c0*/  I2FP.F32.S32 R53, R53 ;  /* 0x0000003500357245 */ /* 0x000fe20000201400 */
[----:B------:R-:W-:Y:S01]  /*104d0*/  HMMA.16816.F32.BF16 R36, R8, R206, R36 ;  /* 0x000000ce0824723c */ /* 0x000fe20000041824 */
[----:B------:R-:W-:-:S03]  /*104e0*/  VIADD R10, R194, 0xfffffed9 ;  /* 0xfffffed9c20a7836 */ /* 0x000fc60000000000 */
[C---:B------:R-:W-:Y:S01]  /*104f0*/  FFMA.FTZ R16, R53.reuse, UR5, R16 ;  /* 0x0000000535107c23 */ /* 0x040fe20008010010 */
[----:B------:R-:W-:Y:S01]  /*10500*/  FFMA.FTZ R166, R53, UR5, R169 ;  /* 0x0000000535a67c23 */ /* 0x000fe200080100a9 */
[----:B------:R-:W-:Y:S01]  /*10510*/  VIADD R53, R194, 0xfffffeb1 ;  /* 0xfffffeb1c2357836 */ /* 0x000fe20000000000 */
[----:B------:R-:W-:Y:S01]  /*10520*/  MUFU.TANH R12, R55 ;  /* 0x00000037000c7308 */ /* 0x000fe20000002400 */
[----:B------:R-:W-:Y:S02]  /*10530*/  I2FP.F32.S32 R187, R10 ;  /* 0x0000000a00bb7245 */ /* 0x000fe40000201400 */
[----:B------:R-:W-:Y:S01]  /*10540*/  FSEL R131, R16, -INF , !P2 ;  /* 0xff80000010837808 */ /* 0x000fe20005000000 */
[----:B------:R-:W-:Y:S01]  /*10550*/  FMUL.FTZ R24, R40, UR4 ;  /* 0x0000000428187c20 */ /* 0x000fe20008410000 */
[----:B------:R-:W-:Y:S01]  /*10560*/  I2FP.F32.S32 R16, R54 ;  /* 0x0000003600107245 */ /* 0x000fe20000201400 */
[----:B------:R-:W-:Y:S01]  /*10570*/  FMUL.FTZ R43, R43, UR4 ;  /* 0x000000042b2b7c20 */ /* 0x000fe20008410000 */
[----:B------:R-:W-:Y:S01]  /*10580*/  FSEL R166, R166, -INF , !P4 ;  /* 0xff800000a6a67808 */ /* 0x000fe20006000000 */
[----:B------:R-:W-:Y:S01]  /*10590*/  MUFU.TANH R13, R13 ;  /* 0x0000000d000d7308 */ /* 0x000fe20000002400 */
[-C--:B------:R-:W-:Y:S01]  /*105a0*/  ISETP.GE.AND P4, PT, R53, R208.reuse, PT ;  /* 0x000000d03500720c */ /* 0x080fe20003f86270 */
[C---:B------:R-:W-:Y:S01]  /*105b0*/  FFMA.FTZ R64, R16.reuse, UR5, R64 ;  /* 0x0000000510407c23 */ /* 0x040fe20008010040 */
[----:B------:R-:W-:Y:S01]  /*105c0*/  FFMA.FTZ R66, R16, UR5, R66 ;  /* 0x0000000510427c23 */ /* 0x000fe20008010042 */
[----:B------:R-:W-:Y:S01]  /*105d0*/  FMUL.FTZ R16, R51, UR4 ;  /* 0x0000000433107c20 */ /* 0x000fe20008410000 */
[-C--:B------:R-:W-:Y:S01]  /*105e0*/  ISETP.GE.AND P2, PT, R54, R203.reuse, PT ;  /* 0x000000cb3600720c */ /* 0x080fe20003f46270 */
[----:B------:R-:W-:Y:S01]  /*105f0*/  VIADD R51, R194, 0xfffffeb8 ;  /* 0xfffffeb8c2337836 */ /* 0x000fe20000000000 */
[----:B------:R-:W-:Y:S01]  /*10600*/  FSEL R167, R64, -INF , !P6 ;  /* 0xff80000040a77808 */ /* 0x000fe20007000000 */
[----:B-1----:R-:W-:Y:S01]  /*10610*/  FFMA.FTZ R179, R25, UR5, R17 ;  /* 0x0000000519b37c23 */ /* 0x002fe20008010011 */
[----:B------:R-:W-:Y:S01]  /*10620*/  ISETP.GE.AND P6, PT, R53, R203, PT ;  /* 0x000000cb3500720c */ /* 0x000fe20003fc6270 */
[----:B------:R-:W-:Y:S01]  /*10630*/  MUFU.TANH R48, R48 ;  /* 0x0000003000307308 */ /* 0x000fe20000002400 */
[----:B------:R-:W-:Y:S01]  /*10640*/  I2FP.F32.S32 R53, R53 ;  /* 0x0000003500357245 */ /* 0x000fe20000201400 */
[----:B------:R-:W-:Y:S01]  /*10650*/  VIADD R17, R194, 0xfffffed1 ;  /* 0xfffffed1c2117836 */ /* 0x000fe20000000000 */
[----:B------:R-:W-:Y:S01]  /*10660*/  FSEL R168, R66, -INF , !P2 ;  /* 0xff80000042a87808 */ /* 0x000fe20005000000 */
[----:B------:R-:W-:Y:S01]  /*10670*/  FMUL.FTZ R37, R37, UR4 ;  /* 0x0000000425257c20 */ /* 0x000fe20008410000 */
[-C--:B------:R-:W-:Y:S01]  /*10680*/  ISETP.GE.AND P2, PT, R51, R208.reuse, PT ;  /* 0x000000d03300720c */ /* 0x080fe20003f46270 */
[C---:B------:R-:W-:Y:S01]  /*10690*/  FFMA.FTZ R65, R53.reuse, UR5, R65 ;  /* 0x0000000535417c23 */ /* 0x040fe20008010041 */
[----:B------:R-:W-:Y:S01]  /*106a0*/  I2FP.F32.S32 R50, R51 ;  /* 0x0000003300327245 */ /* 0x000fe20000201400 */
[----:B------:R-:W-:Y:S01]  /*106b0*/  FFMA.FTZ R67, R53, UR5, R67 ;  /* 0x0000000535437c23 */ /* 0x000fe20008010043 */
[----:B------:R-:W-:Y:S01]  /*106c0*/  MUFU.TANH R49, R49 ;  /* 0x0000003100317308 */ /* 0x000fe20000002400 */
[----:B------:R-:W-:Y:S01]  /*106d0*/  FMUL.FTZ R9, R38, UR4 ;  /* 0x0000000426097c20 */ /* 0x000fe20008410000 */
[----:B------:R-:W-:Y:S01]  /*106e0*/  FSEL R169, R65, -INF , !P4 ;  /* 0xff80000041a97808 */ /* 0x000fe20006000000 */
[----:B------:R-:W-:Y:S01]  /*106f0*/  FFMA.FTZ R171, R50, UR5, R171 ;  /* 0x0000000532ab7c23 */ /* 0x000fe200080100ab */
[----:B------:R-:W-:Y:S01]  /*10700*/  ISETP.GE.AND P4, PT, R51, R203, PT ;  /* 0x000000cb3300720c */ /* 0x000fe20003f86270 */
[----:B------:R-:W-:Y:S01]  /*10710*/  VIADD R51, R194, 0xfffffeb9 ;  /* 0xfffffeb9c2337836 */ /* 0x000fe20000000000 */
[----:B------:R-:W-:Y:S01]  /*10720*/  FSEL R170, R67, -INF , !P6 ;  /* 0xff80000043aa7808 */ /* 0x000fe20007000000 */
[----:B------:R-:W-:Y:S01]  /*10730*/  FFMA.FTZ R172, R50, UR5, R176 ;  /* 0x0000000532ac7c23 */ /* 0x000fe200080100b0 */
[----:B------:R-:W-:Y:S01]  /*10740*/  VIADD R50, R194, 0xfffffec0 ;  /* 0xfffffec0c2327836 */ /* 0x000fe20000000000 */
[----:B------:R-:W-:Y:S01]  /*10750*/  FSEL R171, R171, -INF , !P2 ;  /* 0xff800000abab7808 */ /* 0x000fe20005000000 */
[----:B------:R-:W-:Y:S01]  /*10760*/  MUFU.TANH R16, R16 ;  /* 0x0000001000107308 */ /* 0x000fe20000002400 */
[----:B------:R-:W-:Y:S01]  /*10770*/  I2FP.F32.S32 R44, R51 ;  /* 0x00000033002c7245 */ /* 0x000fe20000201400 */
[----:B------:R-:W-:Y:S01]  /*10780*/  FMUL.FTZ R36, R36, UR4 ;  /* 0x0000000424247c20 */ /* 0x000fe20008410000 */
[-C--:B------:R-:W-:Y:S01]  /*10790*/  ISETP.GE.AND P6, PT, R51, R208.reuse, PT ;  /* 0x000000d03300720c */ /* 0x080fe20003fc6270 */
[----:B------:R-:W-:Y:S01]  /*107a0*/  FMUL.FTZ R8, R39, UR4 ;  /* 0x0000000427087c20 */ /* 0x000fe20008410000 */
[----:B------:R-:W-:Y:S01]  /*107b0*/  FSEL R172, R172, -INF , !P4 ;  /* 0xff800000acac7808 */ /* 0x000fe20006000000 */
[----:B------:R-:W-:Y:S01]  /*107c0*/  FFMA.FTZ R173, R44, UR5, R174 ;  /* 0x000000052cad7c23 */ /* 0x000fe200080100ae */
[----:B------:R-:W-:Y:S01]  /*107d0*/  ISETP.GE.AND P4, PT, R50, R208, PT ;  /* 0x000000d03200720c */ /* 0x000fe20003f86270 */
[----:B------:R-:W-:Y:S01]  /*107e0*/  FFMA.FTZ R174, R44, UR5, R175 ;  /* 0x000000052cae7c23 */ /* 0x000fe200080100af */
[----:B------:R-:W-:Y:S01]  /*107f0*/  ISETP.GE.AND P2, PT, R51, R203, PT ;  /* 0x000000cb3300720c */ /* 0x000fe20003f46270 */
[----:B------:R-:W-:Y:S01]  /*10800*/  MUFU.TANH R20, R20 ;  /* 0x0000001400147308 */ /* 0x000fe20000002400 */
[----:B------:R-:W-:-:S02]  /*10810*/  FSEL R173, R173, -INF , !P6 ;  /* 0xff800000adad7808 */ /* 0x000fc40007000000 */
[----:B------:R-:W-:Y:S02]  /*10820*/  ISETP.GE.AND P6, PT, R50, R203, PT ;  /* 0x000000cb3200720c */ /* 0x000fe40003fc6270 */
[----:B------:R-:W-:Y:S02]  /*10830*/  I2FP.F32.S32 R50, R50 ;  /* 0x0000003200327245 */ /* 0x000fe40000201400 */
[----:B------:R-:W-:Y:S01]  /*10840*/  IADD3 R44, PT, PT, R194, -0x13f, RZ ;  /* 0xfffffec1c22c7810 */ /* 0x000fe20007ffe0ff */
[----:B------:R-:W1:Y:S01]  /*10850*/  MUFU.TANH R21, R21 ;  /* 0x0000001500157308 */ /* 0x000e620000002400 */
[----:B------:R-:W-:Y:S01]  /*10860*/  FSEL R174, R174, -INF , !P2 ;  /* 0xff800000aeae7808 */ /* 0x000fe20005000000 */
[----:B------:R-:W-:Y:S01]  /*10870*/  FFMA.FTZ R56, R50, UR5, R56 ;  /* 0x0000000532387c23 */ /* 0x000fe20008010038 */
[----:B------:R-:W-:Y:S01]  /*10880*/  ISETP.GE.AND P2, PT, R44, R208, PT ;  /* 0x000000d02c00720c */ /* 0x000fe20003f46270 */
[----:B------:R-:W-:-:S03]  /*10890*/  FFMA.FTZ R58, R50, UR5, R58 ;  /* 0x00000005323a7c23 */ /* 0x000fc6000801003a */
[----:B------:R-:W-:Y:S01]  /*108a0*/  FSEL R175, R56, -INF , !P4 ;  /* 0xff80000038af7808 */ /* 0x000fe20006000000 */
[----:B------:R-:W2:Y:S01]  /*108b0*/  MUFU.TANH R14, R14 ;  /* 0x0000000e000e7308 */ /* 0x000ea20000002400 */
[-C--:B------:R-:W-:Y:S02]  /*108c0*/  ISETP.GE.AND P4, PT, R44, R203.reuse, PT ;  /* 0x000000cb2c00720c */ /* 0x080fe40003f86270 */
[----:B------:R-:W-:Y:S02]  /*108d0*/  I2FP.F32.S32 R44, R44 ;  /* 0x0000002c002c7245 */ /* 0x000fe40000201400 */
[----:B------:R-:W-:Y:S02]  /*108e0*/  FSEL R164, R58, -INF , !P6 ;  /* 0xff8000003aa47808 */ /* 0x000fe40007000000 */
[-C--:B------:R-:W-:Y:S01]  /*108f0*/  ISETP.GE.AND P6, PT, R26, R208.reuse, PT ;  /* 0x000000d01a00720c */ /* 0x080fe20003fc6270 */
[C---:B------:R-:W-:Y:S01]  /*10900*/  FFMA.FTZ R57, R44.reuse, UR5, R57 ;  /* 0x000000052c397c23 */ /* 0x040fe20008010039 */
[----:B------:R-:W-:Y:S01]  /*10910*/  FFMA.FTZ R176, R44, UR5, R18 ;  /* 0x000000052cb07c23 */ /* 0x000fe20008010012 */
[----:B------:R-:W-:Y:S01]  /*10920*/  MUFU.TANH R15, R46 ;  /* 0x0000002e000f7308 */ /* 0x000fe20000002400 */
[----:B------:R-:W-:Y:S01]  /*10930*/  FSEL R177, R19, -INF , !P6 ;  /* 0xff80000013b17808 */ /* 0x000fe20007000000 */
[----:B------:R-:W-:Y:S01]  /*10940*/  FMUL.FTZ R18, R41, UR4 ;  /* 0x0000000429127c20 */ /* 0x000fe20008410000 */
[----:B------:R-:W-:Y:S01]  /*10950*/  FSEL R165, R57, -INF , !P2 ;  /* 0xff80000039a57808 */ /* 0x000fe20005000000 */
[----:B------:R-:W-:Y:S01]  /*10960*/  FMUL.FTZ R19, R42, UR4 ;  /* 0x000000042a137c20 */ /* 0x000fe20008410000 */
[-C--:B------:R-:W-:Y:S01]  /*10970*/  ISETP.GE.AND P2, PT, R26, R203.reuse, PT ;  /* 0x000000cb1a00720c */ /* 0x080fe20003f46270 */
[----:B------:R-:W-:Y:S01]  /*10980*/  VIADD R26, R194, 0xfffffec9 ;  /* 0xfffffec9c21a7836 */ /* 0x000fe20000000000 */
[----:B------:R-:W-:Y:S01]  /*10990*/  FSEL R176, R176, -INF , !P4 ;  /* 0xff800000b0b07808 */ /* 0x000fe20006000000 */
[----:B------:R-:W-:Y:S01]  /*109a0*/  MUFU.TANH R24, R24 ;  /* 0x0000001800187308 */ /* 0x000fe20000002400 */
[----:B------:R-:W-:Y:S01]  /*109b0*/  FSEL R179, R179, -INF , !P2 ;  /* 0xff800000b3b37808 */ /* 0x000fe20005000000 */
[C---:B-1----:R-:W-:Y:S01]  /*109c0*/  FFMA.FTZ R21, R187.reuse, UR5, R21 ;  /* 0x00000005bb157c23 */ /* 0x042fe20008010015 */
[C---:B------:R-:W-:Y:S01]  /*109d0*/  ISETP.GE.AND P4, PT, R26.reuse, R208, PT ;  /* 0x000000d01a00720c */ /* 0x040fe20003f86270 */
[----:B--2---:R-:W-:Y:S01]  /*109e0*/  FFMA.FTZ R187, R187, UR5, R14 ;  /* 0x00000005bbbb7c23 */ /* 0x004fe2000801000e */
[----:B------:R-:W-:Y:S01]  /*109f0*/  ISETP.GE.AND P6, PT, R26, R203, PT ;  /* 0x000000cb1a00720c */ /* 0x000fe20003fc6270 */
[C---:B------:R-:W-:Y:S01]  /*10a00*/  VIADD R14, R194.reuse, 0xfffffee1 ;  /* 0xfffffee1c20e7836 */ /* 0x040fe20000000000 */
[----:B------:R-:W-:Y:S01]  /*10a10*/  I2FP.F32.S32 R178, R26 ;  /* 0x0000001a00b27245 */ /* 0x000fe20000201400 */
[----:B------:R-:W-:Y:S01]  /*10a20*/  VIADD R26, R194, 0xfffffed0 ;  /* 0xfffffed0c21a7836 */ /* 0x000fe20000000000 */
[----:B------:R-:W1:Y:S02]  /*10a30*/  MUFU.TANH R18, R18 ;  /* 0x0000001200127308 */ /* 0x000e640000002400 */
[----:B------:R-:W-:Y:S01]  /*10a40*/  I2FP.F32.S32 R190, R14 ;  /* 0x0000000e00be7245 */ /* 0x000fe20000201400 */
[C---:B------:R-:W-:Y:S01]  /*10a50*/  FFMA.FTZ R52, R178.reuse, UR5, R52 ;  /* 0x00000005b2347c23 */ /* 0x040fe20008010034 */
[----:B------:R-:W-:Y:S01]  /*10a60*/  I2FP.F32.S32 R25, R26 ;  /* 0x0000001a00197245 */ /* 0x000fe20000201400 */
[----:B------:R-:W-:Y:S01]  /*10a70*/  FFMA.FTZ R178, R178, UR5, R12 ;  /* 0x00000005b2b27c23 */ /* 0x000fe2000801000c */
[----:B------:R-:W-:-:S02]  /*10a80*/  ISETP.GE.AND P2, PT, R26, R208, PT ;  /* 0x000000d01a00720c */ /* 0x000fc40003f46270 */
[----:B------:R-:W-:Y:S01]  /*10a90*/  FSEL R180, R52, -INF , !P4 ;  /* 0xff80000034b47808 */ /* 0x000fe20006000000 */
[C---:B------:R-:W-:Y:S01]  /*10aa0*/  FFMA.FTZ R13, R25.reuse, UR5, R13 ;  /* 0x00000005190d7c23 */ /* 0x040fe2000801000d */
[----:B------:R-:W-:Y:S01]  /*10ab0*/  FSEL R178, R178, -INF , !P6 ;  /* 0xff800000b2b27808 */ /* 0x000fe20007000000 */
[----:B------:R-:W-:Y:S01]  /*10ac0*/  FFMA.FTZ R49, R25, UR5, R49 ;  /* 0x0000000519317c23 */ /* 0x000fe20008010031 */
[----:B------:R-:W-:Y:S01]  /*10ad0*/  ISETP.GE.AND P6, PT, R17, R208, PT ;  /* 0x000000d01100720c */ /* 0x000fe20003fc6270 */
[----:B------:R-:W-:Y:S01]  /*10ae0*/  MUFU.TANH R19, R19 ;  /* 0x0000001300137308 */ /* 0x000fe20000002400 */
[----:B------:R-:W-:Y:S02]  /*10af0*/  FSEL R181, R13, -INF , !P2 ;  /* 0xff8000000db57808 */ /* 0x000fe40005000000 */
[----:B------:R-:W-:Y:S01]  /*10b00*/  ISETP.GE.AND P2, PT, R17, R203, PT ;  /* 0x000000cb1100720c */ /* 0x000fe20003f46270 */
[----:B-1----:R-:W-:Y:S01]  /*10b10*/  FFMA.FTZ R18, R190, UR5, R18 ;  /* 0x00000005be127c23 */ /* 0x002fe20008010012 */
[----:B------:R-:W-:-:S02]  /*10b20*/  I2FP.F32.S32 R17, R17 ;  /* 0x0000001100117245 */ /* 0x000fc40000201400 */
[-C--:B------:R-:W-:Y:S01]  /*10b30*/  ISETP.GE.AND P4, PT, R26, R203.reuse, PT ;  /* 0x000000cb1a00720c */ /* 0x080fe20003f86270 */
[----:B------:R-:W1:Y:S01]  /*10b40*/  MUFU.TANH R12, R43 ;  /* 0x0000002b000c7308 */ /* 0x000e620000002400 */
[----:B------:R-:W-:Y:S01]  /*10b50*/  IADD3 R25, PT, PT, R194, -0x128, RZ ;  /* 0xfffffed8c2197810 */ /* 0x000fe20007ffe0ff */
[----:B------:R-:W-:Y:S01]  /*10b60*/  FFMA.FTZ R48, R17, UR5, R48 ;  /* 0x0000000511307c23 */ /* 0x000fe20008010030 */
[----:B------:R-:W-:Y:S01]  /*10b70*/  FSEL R4, R49, -INF , !P4 ;  /* 0xff80000031047808 */ /* 0x000fe20006000000 */
[----:B------:R-:W-:Y:S01]  /*10b80*/  FFMA.FTZ R16, R17, UR5, R16 ;  /* 0x0000000511107c23 */ /* 0x000fe20008010010 */
[C---:B------:R-:W-:Y:S02]  /*10b90*/  ISETP.GE.AND P4, PT, R25.reuse, R208, PT ;  /* 0x000000d01900720c */ /* 0x040fe40003f86270 */
[----:B------:R-:W-:Y:S01]  /*10ba0*/  FSEL R5, R48, -INF , !P6 ;  /* 0xff80000030057808 */ /* 0x000fe20007000000 */
[----:B------:R-:W2:Y:S01]  /*10bb0*/  MUFU.TANH R13, R36 ;  /* 0x00000024000d7308 */ /* 0x000ea20000002400 */
[----:B------:R-:W-:Y:S01]  /*10bc0*/  BAR.SYNC.DEFER_BLOCKING 0x0 ;  /* 0x0000000000007b1d */ /* 0x000fe20000010000 */
[----:B------:R-:W-:-:S02]  /*10bd0*/  ISETP.GE.AND P6, PT, R25, R203, PT ;  /* 0x000000cb1900720c */ /* 0x000fc40003fc6270 */
[----:B------:R-:W-:Y:S02]  /*10be0*/  I2FP.F32.S32 R25, R25 ;  /* 0x0000001900197245 */ /* 0x000fe40000201400 */
[----:B------:R-:W-:Y:S02]  /*10bf0*/  FSEL R183, R16, -INF , !P2 ;  /* 0xff80000010b77808 */ /* 0x000fe40005000000 */
[----:B------:R-:W-:Y:S01]  /*10c00*/  ISETP.GE.AND P2, PT, R10, R208, PT ;  /* 0x000000d00a00720c */ /* 0x000fe20003f46270 */
[C---:B------:R-:W-:Y:S01]  /*10c10*/  FFMA.FTZ R20, R25.reuse, UR5, R20 ;  /* 0x0000000519147c23 */ /* 0x040fe20008010014 */
[----:B------:R-:W-:Y:S01]  /*10c20*/  FFMA.FTZ R15, R25, UR5, R15 ;  /* 0x00000005190f7c23 */ /* 0x000fe2000801000f */
[----:B------:R-:W-:Y:S01]  /*10c30*/  MUFU.TANH R37, R37 ;  /* 0x0000002500257308 */ /* 0x000fe20000002400 */
[----:B------:R-:W-:Y:S01]  /*10c40*/  FSEL R185, R21, -INF , !P2 ;  /* 0xff80000015b97808 */ /* 0x000fe20005000000 */
[----:B-1----:R-:W-:Y:S01]  /*10c50*/  FFMA.FTZ R190, R190, UR5, R12 ;  /* 0x00000005bebe7c23 */ /* 0x002fe2000801000c */
[----:B------:R-:W-:-:S02]  /*10c60*/  FSEL R184, R20, -INF , !P4 ;  /* 0xff80000014b87808 */ /* 0x000fc40006000000 */
[-C--:B------:R-:W-:Y:S01]  /*10c70*/  ISETP.GE.AND P4, PT, R10, R203.reuse, PT ;  /* 0x000000cb0a00720c */ /* 0x080fe20003f86270 */
[----:B------:R-:W-:Y:S01]  /*10c80*/  VIADD R10, R194, 0xfffffee0 ;  /* 0xfffffee0c20a7836 */ /* 0x000fe20000000000 */
[----:B------:R-:W-:Y:S01]  /*10c90*/  FSEL R182, R15, -INF , !P6 ;  /* 0xff8000000fb67808 */ /* 0x000fe20007000000 */
[----:B------:R-:W1:Y:S01]  /*10ca0*/  MUFU.TANH R9, R9 ;  /* 0x0000000900097308 */ /* 0x000e620000002400 */
[----:B------:R-:W-:Y:S02]  /*10cb0*/  FSEL R187, R187, -INF , !P4 ;  /* 0xff800000bbbb7808 */ /* 0x000fe40006000000 */
[----:B------:R-:W-:Y:S02]  /*10cc0*/  I2FP.F32.S32 R11, R10 ;  /* 0x0000000a000b7245 */ /* 0x000fe40000201400 */
[CC--:B------:R-:W-:Y:S02]  /*10cd0*/  ISETP.GE.AND P6, PT, R10.reuse, R208.reuse, PT ;  /* 0x000000d00a00720c */ /* 0x0c0fe40003fc6270 */
[----:B------:R-:W-:Y:S01]  /*10ce0*/  ISETP.GE.AND P2, PT, R10, R203, PT ;  /* 0x000000cb0a00720c */ /* 0x000fe20003f46270 */
[C---:B------:R-:W-:Y:S01]  /*10cf0*/  FFMA.FTZ R24, R11.reuse, UR5, R24 ;  /* 0x000000050b187c23 */ /* 0x040fe20008010018 */
[----:B------:R-:W-:Y:S01]  /*10d00*/  FFMA.FTZ R19, R11, UR5, R19 ;  /* 0x000000050b137c23 */ /* 0x000fe20008010013 */
[----:B------:R-:W3:Y:S01]  /*10d10*/  MUFU.TANH R8, R8 ;  /* 0x0000000800087308 */ /* 0x000ee20000002400 */
[----:B------:R-:W-:Y:S01]  /*10d20*/  ISETP.GE.AND P4, PT, R14, R208, PT ;  /* 0x000000d00e00720c */ /* 0x000fe20003f86270 */
[----:B------:R-:W-:Y:S01]  /*10d30*/  FMUL.FTZ R11, R33, UR4 ;  /* 0x00000004210b7c20 */ /* 0x000fe20008410000 */
[----:B------:R-:W-:-:S02]  /*10d40*/  FSEL R188, R24, -INF , !P6 ;  /* 0xff80000018bc7808 */ /* 0x000fc40007000000 */
[-C--:B------:R-:W-:Y:S01]  /*10d50*/  ISETP.GE.AND P6, PT, R14, R203.reuse, PT ;  /* 0x000000cb0e00720c */ /* 0x080fe20003fc6270 */
[----:B------:R-:W-:Y:S01]  /*10d60*/  FMUL.FTZ R14, R34, UR4 ;  /* 0x00000004220e7c20 */ /* 0x000fe20008410000 */
[----:B------:R-:W-:Y:S01]  /*10d70*/  IADD3 R12, PT, PT, R194, -0x117, RZ ;  /* 0xfffffee9c20c7810 */ /* 0x000fe20007ffe0ff */
[----:B------:R-:W4:Y:S01]  /*10d80*/  MUFU.TANH R10, R32 ;  /* 0x00000020000a7308 */ /* 0x000f220000002400 */
[----:B------:R-:W-:Y:S02]  /*10d90*/  FSEL R186, R19, -INF , !P2 ;  /* 0xff80000013ba7808 */ /* 0x000fe40005000000 */
[----:B------:R-:W-:Y:S02]  /*10da0*/  FSEL R189, R18, -INF , !P4 ;  /* 0xff80000012bd7808 */ /* 0x000fe40006000000 */
[C---:B------:R-:W-:Y:S02]  /*10db0*/  ISETP.GE.AND P2, PT, R191.reuse, R208, PT ;  /* 0x000000d0bf00720c */ /* 0x040fe40003f46270 */
[----:B------:R-:W-:Y:S01]  /*10dc0*/  ISETP.GE.AND P4, PT, R191, R203, PT ;  /* 0x000000cbbf00720c */ /* 0x000fe20003f86270 */
[----:B------:R-:W5:Y:S01]  /*10dd0*/  MUFU.TANH R14, R14 ;  /* 0x0000000e000e7308 */ /* 0x000f620000002400 */
[----:B------:R-:W-:-:S02]  /*10de0*/  I2FP.F32.S32 R191, R191 ;  /* 0x000000bf00bf7245 */ /* 0x000fc40000201400 */
[----:B------:R-:W-:Y:S02]  /*10df0*/  I2FP.F32.S32 R15, R12 ;  /* 0x0000000c000f7245 */ /* 0x000fe40000201400 */
[----:B------:R-:W-:Y:S01]  /*10e00*/  FSEL R190, R190, -INF , !P6 ;  /* 0xff800000bebe7808 */ /* 0x000fe20007000000 */
[C---:B--2---:R-:W-:Y:S01]  /*10e10*/  FFMA.FTZ R193, R191.reuse, UR5, R13 ;  /* 0x00000005bfc17c23 */ /* 0x044fe2000801000d */
[----:B-1----:R-:W-:Y:S01]  /*10e20*/  FFMA.FTZ R191, R191, UR5, R9 ;  /* 0x00000005bfbf7c23 */ /* 0x002fe20008010009 */
[C---:B------:R-:W-:Y:S01]  /*10e30*/  FFMA.FTZ R37, R15.reuse, UR5, R37 ;  /* 0x000000050f257c23 */ /* 0x040fe20008010025 */
[----:B------:R-:W1:Y:S01]  /*10e40*/  MUFU.TANH R11, R11 ;  /* 0x0000000b000b7308 */ /* 0x000e620000002400 */
[----:B------:R-:W-:Y:S01]  /*10e50*/  VIADD R13, R194, 0xfffffef0 ;  /* 0xfffffef0c20d7836 */ /* 0x000fe20000000000 */
[----:B------:R-:W-:Y:S01]  /*10e60*/  ISETP.GE.AND P6, PT, R12, R208, PT ;  /* 0x000000d00c00720c */ /* 0x000fe20003fc6270 */
[----:B---3--:R-:W-:Y:S01]  /*10e70*/  FFMA.FTZ R195, R15, UR5, R8 ;  /* 0x000000050fc37c23 */ /* 0x008fe20008010008 */
[----:B------:R-:W-:Y:S01]  /*10e80*/  FSEL R193, R193, -INF , !P2 ;  /* 0xff800000c1c17808 */ /* 0x000fe20005000000 */
[----:B------:R-:W-:Y:S01]  /*10e90*/  VIADD R15, R194, 0xfffffef1 ;  /* 0xfffffef1c20f7836 */ /* 0x000fe20000000000 */
[----:B------:R-:W-:-:S02]  /*10ea0*/  ISETP.GE.AND P2, PT, R12, R203, PT ;  /* 0x000000cb0c00720c */ /* 0x000fc40003f46270 */
[----:B------:R-:W-:Y:S01]  /*10eb0*/  FSEL R191, R191, -INF , !P4 ;  /* 0xff800000bfbf7808 */ /* 0x000fe20006000000 */
[----:B------:R-:W2:Y:S01]  /*10ec0*/  MUFU.TANH R9, R35 ;  /* 0x0000002300097308 */ /* 0x000ea20000002400 */
[----:B------:R-:W-:Y:S02]  /*10ed0*/  FSEL R192, R37, -INF , !P6 ;  /* 0xff80000025c07808 */ /* 0x000fe40007000000 */
[C---:B------:R-:W-:Y:S02]  /*10ee0*/  ISETP.GE.AND P4, PT, R13.reuse, R208, PT ;  /* 0x000000d00d00720c */ /* 0x040fe40003f86270 */
[----:B------:R-:W-:Y:S02]  /*10ef0*/  ISETP.GE.AND P6, PT, R13, R203, PT ;  /* 0x000000cb0d00720c */ /* 0x000fe40003fc6270 */
[----:B------:R-:W-:Y:S01]  /*10f00*/  I2FP.F32.S32 R13, R13 ;  /* 0x0000000d000d7245 */ /* 0x000fe20000201400 */
[----:B------:R-:W3:Y:S01]  /*10f10*/  MUFU.TANH R12, R28 ;  /* 0x0000001c000c7308 */ /* 0x000ee20000002400 */
[----:B------:R-:W-:-:S02]  /*10f20*/  I2FP.F32.S32 R16, R15 ;  /* 0x0000000f00107245 */ /* 0x000fc40000201400 */
[----:B------:R-:W-:Y:S01]  /*10f30*/  FSEL R195, R195, -INF , !P2 ;  /* 0xff800000c3c37808 */ /* 0x000fe20005000000 */
[C---:B----4-:R-:W-:Y:S01]  /*10f40*/  FFMA.FTZ R10, R13.reuse, UR5, R10 ;  /* 0x000000050d0a7c23 */ /* 0x050fe2000801000a */
[----:B-----5:R-:W-:Y:S01]  /*10f50*/  FFMA.FTZ R14, R13, UR5, R14 ;  /* 0x000000050d0e7c23 */ /* 0x020fe2000801000e */
[----:B------:R-:W-:Y:S02]  /*10f60*/  VIADD R13, R194, 0xfffffef8 ;  /* 0xfffffef8c20d7836 */ /* 0x000fe40000000000 */
[----:B-1----:R-:W-:Y:S01]  /*10f70*/  FFMA.FTZ R11, R16, UR5, R11 ;  /* 0x00000005100b7c23 */ /* 0x002fe2000801000b */
[----:B------:R-:W1:Y:S01]  /*10f80*/  MUFU.TANH R8, R30 ;  /* 0x0000001e00087308 */ /* 0x000e620000002400 */
[----:B------:R-:W-:Y:S01]  /*10f90*/  FSEL R196, R10, -INF , !P4 ;  /* 0xff8000000ac47808 */ /* 0x000fe20006000000 */
[----:B--2---:R-:W-:Y:S01]  /*10fa0*/  FFMA.FTZ R9, R16, UR5, R9 ;  /* 0x0000000510097c23 */ /* 0x004fe20008010009 */
[----:B------:R-:W-:Y:S02]  /*10fb0*/  I2FP.F32.S32 R10, R13 ;  /* 0x0000000d000a7245 */ /* 0x000fe40000201400 */
[----:B------:R-:W-:-:S02]  /*10fc0*/  ISETP.GE.AND P2, PT, R15, R208, PT ;  /* 0x000000d00f00720c */ /* 0x000fc40003f46270 */
[----:B------:R-:W-:Y:S01]  /*10fd0*/  FSEL R194, R14, -INF , !P6 ;  /* 0xff8000000ec27808 */ /* 0x000fe20007000000 */
[----:B------:R-:W2:Y:S01]  /*10fe0*/  MUFU.TANH R31, R31 ;  /* 0x0000001f001f7308 */ /* 0x000ea20000002400 */
[----:B------:R-:W-:Y:S01]  /*10ff0*/  FSEL R197, R11, -INF , !P2 ;  /* 0xff8000000bc57808 */ /* 0x000fe20005000000 */
[C---:B---3--:R-:W-:Y:S01]  /*11000*/  FFMA.FTZ R12, R10.reuse, UR5, R12 ;  /* 0x000000050a0c7c23 */ /* 0x048fe2000801000c */
[-C--:B------:R-:W-:Y:S02]  /*11010*/  ISETP.GE.AND P4, PT, R15, R203.reuse, PT ;  /* 0x000000cb0f00720c */ /* 0x080fe40003f86270 */
[C---:B------:R-:W-:Y:S02]  /*11020*/  ISETP.GE.AND P6, PT, R13.reuse, R208, PT ;  /* 0x000000d00d00720c */ /* 0x040fe40003fc6270 */
[----:B------:R-:W-:Y:S01]  /*11030*/  ISETP.GE.AND P2, PT, R13, R203, PT ;  /* 0x000000cb0d00720c */ /* 0x000fe20003f46270 */
[----:B-1----:R-:W-:Y:S01]  /*11040*/  FFMA.FTZ R8, R10, UR5, R8 ;  /* 0x000000050a087c23 */ /* 0x002fe20008010008 */
[----:B------:R-:W-:-:S02]  /*11050*/  FSEL R202, R9, -INF , !P4 ;  /* 0xff80000009ca7808 */ /* 0x000fc40006000000 */
[----:B------:R-:W-:Y:S02]  /*11060*/  FSEL R203, R12, -INF , !P6 ;  /* 0xff8000000ccb7808 */ /* 0x000fe40007000000 */
[----:B------:R-:W-:Y:S01]  /*11070*/  FSEL R199, R8, -INF , !P2 ;  /* 0xff80000008c77808 */ /* 0x000fe20005000000 */
[----:B--2---:R-:W-:-:S05]  /*11080*/  FFMA.FTZ R31, R210, UR5, R31 ;  /* 0x00000005d21f7c23 */ /* 0x004fca000801001f */
        /* <DEDUP_REMOVED lines=26> */
[C---:B------:R-:W-:Y:S01]  /*11230*/  IMAD R8, R11.reuse, R8, R10 ;  /* 0x000000080b087224 */ /* 0x040fe200078e020a */
[----:B------:R-:W-:Y:S01]  /*11240*/  LOP3.LUT R10, R12, UR8, RZ, 0x3c, !PT ;  /* 0x000000080c0a7c12 */ /* 0x000fe2000f8e3cff */
[----:B------:R-:W1:Y:S01]  /*11250*/  LDCU.64 UR8, c[0x0][0x3a0] ;  /* 0x00007400ff0877ac */ /* 0x000e620008000a00 */
        /* <DEDUP_REMOVED lines=9> */
[----:B------:R-:W-:-:S04]  /*112f0*/  LOP3.LUT R8, R12, UR4, RZ, 0x3c, !PT ;  /* 0x000000040c087c12 */ /* 0x000fc8000f8e3cff */
[----:B------:R-:W-:Y:S02]  /*11300*/  ISETP.GE.AND P1, PT, R8, RZ, PT ;  /* 0x000000ff0800720c */ /* 0x000fe40003f26270 */
[----:B------:R-:W-:Y:S02]  /*11310*/  LOP3.LUT R8, RZ, R12, RZ, 0x33, !PT ;  /* 0x0000000cff087212 */ /* 0x000fe400078e33ff */
[----:B------:R-:W-:-:S03]  /*11320*/  @P6 IADD3 R15, PT, PT, R15, 0x1, RZ ;  /* 0x000000010f0f6810 */ /* 0x000fc60007ffe0ff */
[----:B------:R-:W-:Y:S01]  /*11330*/  @P2 VIADD R9, R9, 0x1 ;  /* 0x0000000109092836 */ /* 0x000fe20000000000 */
[----:B------:R-:W-:Y:S02]  /*11340*/  MOV R11, R15 ;  /* 0x0000000f000b7202 */ /* 0x000fe40000000f00 */
[----:B------:R-:W-:-:S03]  /*11350*/  ISETP.NE.AND P2, PT, R12, RZ, PT ;  /* 0x000000ff0c00720c */ /* 0x000fc60003f45270 */
[----:B------:R-:W-:Y:S01]  /*11360*/  @!P4 IMAD.MOV R11, RZ, RZ, -R11 ;  /* 0x000000ffff0bc224 */ /* 0x000fe200078e0a0b */
[----:B------:R-:W-:-:S04]  /*11370*/  @!P1 IADD3 R9, PT, PT, -R9, RZ, RZ ;  /* 0x000000ff09099210 */ /* 0x000fc80007ffe1ff */
        /* <DEDUP_REMOVED lines=22> */
.L_x_3307:
[----:B------:R-:W-:Y:S01]  /*114e0*/  UMOV UR8, URZ ;  /* 0x000000ff00087c82 */ /* 0x000fe20008000000 */
[----:B------:R-:W-:Y:S01]  /*114f0*/  USHF.L.U32 UR4, UR10, 0x8, URZ ;  /* 0x000000080a047899 */ /* 0x000fe200080006ff */
[----:B------:R-:W-:-:S05]  /*11500*/  IADD3 R9, P1, PT, RZ, -UR8, RZ ;  /* 0x80000008ff097c10 */ /* 0x000fca000ff3e0ff */
[----:B------:R-:W-:-:S05]  /*11510*/  IMAD.X R8, RZ, RZ, ~UR4, P1 ;  /* 0x80000004ff087e24 */ /* 0x000fca00088e06ff */
[----:B------:R-:W-:-:S04]  /*11520*/  SHF.R.S64 R9, R9, 0x1f, R8 ;  /* 0x0000001f09097819 */ /* 0x000fc80000001008 */
[----:B------:R-:W-:-:S04]  /*11530*/  IADD3 R241, P1, PT, R9, R241, RZ ;  /* 0x000000f109f17210 */ /* 0x000fc80007f3e0ff */
[----:B------:R-:W-:-:S09]  /*11540*/  LEA.HI.X.SX32 R240, R8, R240, 0x1, P1 ;  /* 0x000000f008f07211 */ /* 0x000fd200008f0eff */
.L_x_3308:
[----:B------:R-:W-:Y:S01]  /*11550*/  IMAD.U32 R20, RZ, RZ, UR10 ;  /* 0x0000000aff147e24 */ /* 0x000fe2000f8e00ff */
[----:B------:R-:W-:Y:S01]  /*11560*/  MOV R9, UR10 ;  /* 0x0000000a00097c02 */ /* 0x000fe20008000f00 */
[----:B------:R-:W-:Y:S01]  /*11570*/  IMAD.U32 R8, RZ, RZ, UR11 ;  /* 0x0000000bff087e24 */ /* 0x000fe2000f8e00ff */
[-C--:B------:R-:W-:Y:S01]  /*11580*/  @!P3 MOV R10, R241.reuse ;  /* 0x000000f1000ab202 */ /* 0x080fe20000000f00 */
[----:B------:R-:W-:Y:S01]  /*11590*/  @!P3 IMAD.MOV.U32 R11, RZ, RZ, R240 ;  /* 0x000000ffff0bb224 */ /* 0x000fe200078e00f0 */
[----:B------:R-:W-:Y:S01]  /*115a0*/  LEA R20, P1, R20, R241, 0x5 ;  /* 0x000000f114147211 */ /* 0x000fe200078228ff */
[----:B------:R-:W-:Y:S01]  /*115b0*/  IMAD.U32 R16, RZ, RZ, UR10 ;  /* 0x0000000aff107e24 */ /* 0x000fe2000f8e00ff */
[----:B------:R-:W-:Y:S01]  /*115c0*/  MOV R19, UR10 ;  /* 0x0000000a00137c02 */ /* 0x000fe20008000f00 */
[----:B------:R-:W-:Y:S01]  /*115d0*/  IMAD.U32 R18, RZ, RZ, UR10 ;  /* 0x0000000aff127e24 */ /* 0x000fe2000f8e00ff */
[----:B------:R1:W-:Y:S01]  /*115e0*/  @P3 STS.128 [R201+0x2000], RZ ;  /* 0x002000ffc9003388 */ /* 0x0003e20000000c00 */
[----:B------:R-:W-:Y:S01]  /*115f0*/  LEA.HI.X R21, R9, R240, R8, 0x5, P1 ;  /* 0x000000f009157211 */ /* 0x000fe200008f2c08 */
[----:B------:R-:W-:Y:S01]  /*11600*/  IMAD.U32 R14, RZ, RZ, UR11 ;  /* 0x0000000bff0e7e24 */ /* 0x000fe2000f8e00ff */
[----:B------:R-:W-:Y:S01]  /*11610*/  MOV R17, UR11 ;  /* 0x0000000b00117c02 */ /* 0x000fe20008000f00 */
[----:B------:R-:W-:Y:S01]  /*11620*/  @!PT LDS RZ, [RZ] ;  /* 0x00000000fffff984 */ /* 0x000fe20000000800 */
[----:B------:R-:W-:Y:S01]  /*11630*/  @!PT LDS RZ, [RZ] ;  /* 0x00000000fffff984 */ /* 0x000fe20000000800 */
[----:B------:R-:W-:Y:S01]  /*11640*/  @!PT LDS RZ, [RZ] ;  /* 0x00000000fffff984 */ /* 0x000fe20000000800 */
[----:B------:R2:W-:Y:S01]  /*11650*/  @!P3 LDGSTS.E.BYPASS.LTC128B.128 [R201+0x2000], desc[UR18][R10.64] ;  /* 0x020000000ac9bfae */ /* 0x0005e2000b981a12 */
        /* <DEDUP_REMOVED lines=9> */
[----:B------:R-:W-:Y:S01]  /*116f0*/  @!P3 IMAD.MOV.U32 R18, RZ, RZ, R20 ;  /* 0x000000ffff12b224 */ /* 0x000fe200078e0014 */
[-C--:B------:R-:W-:Y:S01]  /*11700*/  @!P3 LEA.HI.X R17, R15, R21.reuse, R14, 0x6, P4 ;  /* 0x000000150f11b211 */ /* 0x080fe200020f340e */
[----:B------:R-:W-:Y:S01]  /*11710*/  @!P3 IMAD.MOV.U32 R15, RZ, RZ, R21 ;  /* 0x000000ffff0fb224 */ /* 0x000fe200078e0015 */
[-C--:B------:R-:W-:Y:S01]  /*11720*/  @!P3 LEA R26, P2, R13, R20.reuse, 0x7 ;  /* 0x000000140d1ab211 */ /* 0x080fe200078438ff */
[----:B------:R-:W-:Y:S01]  /*11730*/  @!PT LDS RZ, [RZ] ;  /* 0x00000000fffff984 */ /* 0x000fe20000000800 */
[----:B------:R-:W-:Y:S01]  /*11740*/  @!PT LDS RZ, [RZ] ;  /* 0x00000000fffff984 */ /* 0x000fe20000000800 */
[----:B------:R-:W-:Y:S01]  /*11750*/  @!PT LDS RZ, [RZ] ;  /* 0x00000000fffff984 */ /* 0x000fe20000000800 */
[----:B------:R1:W-:Y:S01]  /*11760*/  @!P3 LDGSTS.E.BYPASS.LTC128B.128 [R201+0x2800], desc[UR18][R20.64] ;  /* 0x0280000014c9bfae */ /* 0x0003e2000b981a12 */
[-C--:B------:R-:W-:Y:S01]  /*11770*/  @!P3 MOV R14, R20.reuse ;  /* 0x00000014000eb202 */ /* 0x080fe20000000f00 */
[--C-:B------:R-:W-:Y:S01]  /*11780*/  @!P3 IMAD.MOV.U32 R30, RZ, RZ, R20.reuse ;  /* 0x000000ffff1eb224 */ /* 0x100fe200078e0014 */
[-C--:B------:R-:W-:Y:S01]  /*11790*/  @!P3 MOV R19, R21.reuse ;  /* 0x000000150013b202 */ /* 0x080fe20000000f00 */
[----:B------:R-:W-:Y:S01]  /*117a0*/  @!UP0 UIMAD UR8, UR11, 0xc0, URZ ;  /* 0x000000c00b0888a4 */ /* 0x000fe2000f8e02ff */
        /* <DEDUP_REMOVED lines=11> */
[----:B--2---:R-:W-:Y:S01]  /*11860*/  MOV R11, UR11 ;  /* 0x0000000b000b7c02 */ /* 0x004fe20008000f00 */
[----:B------:R1:W-:Y:S01]  /*11870*/  @P3 STS.128 [R201+0x3800], RZ ;  /* 0x003800ffc9003388 */ /* 0x0003e20000000c00 */
[----:B------:R-:W-:Y:S01]  /*11880*/  IMAD.U32 R10, RZ, RZ, UR10 ;  /* 0x0000000aff0a7e24 */ /* 0x000fe2000f8e00ff */
[-C--:B------:R-:W-:Y:S01]  /*11890*/  @!P3 MOV R37, R21.reuse ;  /* 0x000000150025b202 */ /* 0x080fe20000000f00 */
[----:B------:R-:W-:Y:S01]  /*118a0*/  @!P3 IMAD.MOV.U32 R34, RZ, RZ, R20 ;  /* 0x000000ffff22b224 */ /* 0x000fe200078e0014 */
[CC--:B------:R-:W-:Y:S01]  /*118b0*/  @!P3 LEA.HI.X R27, R12.reuse, R21.reuse, R11, 0x7, P2 ;  /* 0x000000150c1bb211 */ /* 0x0c0fe200010f3c0b */
[--C-:B------:R-:W-:Y:S01]  /*118c0*/  @!P3 IMAD.WIDE.U32 R12, R12, 0x60, R14.reuse ;  /* 0x000000600c0cb825 */ /* 0x100fe200078e000e */
[----:B------:R-:W-:Y:S01]  /*118d0*/  @!P3 LEA R10, P1, R10, R20, 0x8 ;  /* 0x000000140a0ab211 */ /* 0x000fe200078240ff */
[----:B------:R-:W-:Y:S01]  /*118e0*/  @!PT LDS RZ, [RZ] ;  /* 0x00000000fffff984 */ /* 0x000fe20000000800 */
[----:B------:R-:W-:Y:S01]  /*118f0*/  @!PT LDS RZ, [RZ] ;  /* 0x00000000fffff984 */ /* 0x000fe20000000800 */
[----:B------:R-:W-:Y:S01]  /*11900*/  @!PT LDS RZ, [RZ] ;  /* 0x00000000fffff984 */ /* 0x000fe20000000800 */
[----:B------:R1:W-:Y:S01]  /*11910*/  @!P3 LDGSTS.E.BYPASS.LTC128B.128 [R201+0x3800], desc[UR18][R16.64] ;  /* 0x0380000010c9bfae */ /* 0x0003e2000b981a12 */
[-C--:B------:R-:W-:Y:S01]  /*11920*/  @!P3 MOV R39, R21.reuse ;  /* 0x000000150027b202 */ /* 0x080fe20000000f00 */
[C---:B------:R-:W-:Y:S01]  /*11930*/  @!P3 IMAD.WIDE.U32 R14, R9.reuse, 0xa0, R14 ;  /* 0x000000a0090eb825 */ /* 0x040fe200078e000e */
[----:B------:R-:W-:Y:S01]  /*11940*/  @!P3 LEA.HI.X R11, R9, R21, R8, 0x8, P1 ;  /* 0x00000015090bb211 */ /* 0x000fe200008f4408 */
[----:B------:R1:W-:Y:S01]  /*11950*/  @P3 STS.128 [R201+0x4000], RZ ;  /* 0x004000ffc9003388 */ /* 0x0003e20000000c00 */
[----:B------:R-:W-:Y:S01]  /*11960*/  MOV R8, UR10 ;  /* 0x0000000a00087c02 */ /* 0x000fe20008000f00 */
[----:B------:R-:W-:Y:S01]  /*11970*/  @!P3 VIADD R13, R13, UR4 ;  /* 0x000000040d0dbc36 */ /* 0x000fe20008000000 */
[----:B------:R-:W-:Y:S01]  /*11980*/  @!UP0 UIMAD UR4, UR11, 0xe0, URZ ;  /* 0x000000e00b0488a4 */ /* 0x000fe2000f8e02ff */
[----:B------:R-:W-:Y:S01]  /*11990*/  @!P3 IADD3 R15, PT, PT, R15, UR9, RZ ;  /* 0x000000090f0fbc10 */ /* 0x000fe2000fffe0ff */
[----:B------:R-:W-:Y:S01]  /*119a0*/  @!P3 IMAD.MOV.U32 R36, RZ, RZ, R20 ;  /* 0x000000ffff24b224 */ /* 0x000fe200078e0014 */
[----:B------:R-:W-:Y:S01]  /*119b0*/  @!UP0 UIMAD UR14, UR11, 0x140, URZ ;  /* 0x000001400b0e88a4 */ /* 0x000fe2000f8e02ff */
[C---:B------:R-:W-:Y:S01]  /*119c0*/  @!P3 IMAD.WIDE.U32 R18, R8.reuse, 0xc0, R18 ;  /* 0x000000c00812b825 */ /* 0x040fe200078e0012 */
[----:B------:R-:W-:Y:S01]  /*119d0*/  @!PT LDS RZ, [RZ] ;  /* 0x00000000fffff984 */ /* 0x000fe20000000800 */
[----:B------:R-:W-:Y:S01]  /*119e0*/  @!PT LDS RZ, [RZ] ;  /* 0x00000000fffff984 */ /* 0x000fe20000000800 */
[----:B------:R-:W-:Y:S01]  /*119f0*/  @!PT LDS RZ, [RZ] ;  /* 0x00000000fffff984 */ /* 0x000fe20000000800 */
[----:B------:R1:W-:Y:S01]  /*11a00*/  @!P3 LDGSTS.E.BYPASS.LTC128B.128 [R201+0x4000], desc[UR18][R12.64] ;  /* 0x040000000cc9bfae */ /* 0x0003e2000b981a12 */
[----:B------:R-:W-:Y:S01]  /*11a10*/  @!P3 IADD3 R31, PT, PT, R31, UR4, RZ ;  /* 0x000000041f1fbc10 */ /* 0x000fe2000fffe0ff */
[----:B------:R-:W-:Y:S01]  /*11a20*/  @!UP0 UIMAD UR9, UR11, 0x160, URZ ;  /* 0x000001600b0988a4 */ /* 0x000fe2000f8e02ff */
[----:B------:R-:W-:Y:S01]  /*11a30*/  @!P3 VIADD R19, R19, UR8 ;  /* 0x000000081313bc36 */ /* 0x000fe20008000000 */
[----:B------:R1:W-:Y:S01]  /*11a40*/  @P3 STS.128 [R201+0x4800], RZ ;  /* 0x004800ffc9003388 */ /* 0x0003e20000000c00 */
[----:B------:R-:W-:Y:S01]  /*11a50*/  @!P3 IMAD.WIDE.U32 R32, R8, 0x120, R32 ;  /* 0x000001200820b825 */ /* 0x000fe200078e0020 */
[----:B------:R-:W-:Y:S01]  /*11a60*/  @!UP0 UIMAD UR8, UR11, 0x180, URZ ;  /* 0x000001800b0888a4 */ /* 0x000fe2000f8e02ff */
[----:B------:R-:W-:Y:S01]  /*11a70*/  BSSY.RECONVERGENT B0, `(.L_x_3309) ;  /* 0x0000047000007945 */ /* 0x000fe20003800200 */
[----:B------:R-:W-:Y:S01]  /*11a80*/  @!PT LDS RZ, [RZ] ;  /* 0x00000000fffff984 */ /* 0x000fe20000000800 */
[----:B------:R-:W-:Y:S01]  /*11a90*/  @!PT LDS RZ, [RZ] ;  /* 0x00000000fffff984 */ /* 0x000fe20000000800 */
[----:B------:R-:W-:Y:S01]  /*11aa0*/  @!PT LDS RZ, [RZ] ;  /* 0x00000000fffff984 */ /* 0x000fe20000000800 */
[----:B------:R1:W-:Y:S01]  /*11ab0*/  @!P3 LDGSTS.E.BYPASS.LTC128B.128 [R201+0x4800], desc[UR18][R26.64] ;  /* 0x048000001ac9bfae */ /* 0x0003e2000b981a12 */
[----:B------:R-:W-:Y:S01]  /*11ac0*/  @!P3 IMAD.WIDE.U32 R34, R9, 0x140, R34 ;  /* 0x000001400922b825 */ /* 0x000fe200078e0022 */
[----:B------:R-:W-:-:S02]  /*11ad0*/  @!UP0 UIMAD UR4, UR11, 0x1a0, URZ ;  /* 0x000001a00b0488a4 */ /* 0x000fc4000f8e02ff */
        /* <DEDUP_REMOVED lines=64> */
.L_x_3310:
[----:B------:R-:W-:Y:S05]  /*11ee0*/  BSYNC.RECONVERGENT B0 ;  /* 0x0000000000007941 */ /* 0x000fea0003800200 */
.L_x_3309:
[----:B------:R-:W0:Y:S02]  /*11ef0*/  LDGDEPBAR ;  /* 0x00000000000079af */ /* 0x000e240000000000 */
.L_x_3306:
        /* <DEDUP_REMOVED lines=68> */
[----:B--2---:R-:W2:Y:S03]  /*12340*/  SHFL.BFLY PT, R9, R11, 0x2, 0x1f ;  /* 0x0c401f000b097f89 */ /* 0x004ea600000e0000 */
[----:B------:R-:W-:Y:S01]  /*12350*/  SEL R20, R20, 0xffffffe0, !P5 ;  /* 0xffffffe014147807 */ /* 0x000fe20006800000 */
[----:B------:R-:W3:Y:S01]  /*12360*/  SHFL.BFLY PT, R8, R10, 0x2, 0x1f ;  /* 0x0c401f000a087f89 */ /* 0x000ee200000e0000 */
[----:B--2---:R-:W-:-:S02]  /*12370*/  FMNMX.FTZ R9, R11, R9, !PT ;  /* 0x000000090b097209 */ /* 0x004fc40007810000 */
[----:B---3--:R-:W-:-:S03]  /*12380*/  FMNMX.FTZ R8, R10, R8, !PT ;  /* 0x000000080a087209 */ /* 0x008fc60007810000 */
[----:B------:R-:W2:Y:S04]  /*12390*/  SHFL.BFLY PT, R204, R9, 0x1, 0x1f ;  /* 0x0c201f0009cc7f89 */ /* 0x000ea800000e0000 */
[----:B------:R-:W3:Y:S01]  /*123a0*/  SHFL.BFLY PT, R201, R8, 0x1, 0x1f ;  /* 0x0c201f0008c97f89 */ /* 0x000ee200000e0000 */
[----:B--2---:R-:W-:-:S04]  /*123b0*/  FMNMX.FTZ R204, R9, R204, !PT ;  /* 0x000000cc09cc7209 */ /* 0x004fc80007810000 */
[C---:B------:R-:W-:Y:S01]  /*123c0*/  FSETP.NEU.FTZ.AND P2, PT, R204.reuse, -INF , PT ;  /* 0xff800000cc00780b */ /* 0x040fe20003f5d000 */
[----:B-1----:R-:W-:Y:S01]  /*123d0*/  FMUL.FTZ R214, R204, UR4 ;  /* 0x00000004ccd67c20 */ /* 0x002fe20008410000 */
[----:B---3--:R-:W-:Y:S02]  /*123e0*/  FMNMX.FTZ R201, R8, R201, !PT ;  /* 0x000000c908c97209 */ /* 0x008fe40007810000 */
[----:B------:R-:W-:Y:S02]  /*123f0*/  FSEL R8, R204, RZ, P2 ;  /* 0x000000ffcc087208 */ /* 0x000fe40001000000 */
[C---:B------:R-:W-:Y:S01]  /*12400*/  FSETP.NEU.FTZ.AND P1, PT, R201.reuse, -INF , PT ;  /* 0xff800000c900780b */ /* 0x040fe20003f3d000 */
[C---:B------:R-:W-:Y:S01]  /*12410*/  FMUL.FTZ R209, R201.reuse, UR4 ;  /* 0x00000004c9d17c20 */ /* 0x040fe20008410000 */
[----:B------:R-:W-:Y:S01]  /*12420*/  FSEL R214, R214, RZ, P2 ;  /* 0x000000ffd6d67208 */ /* 0x000fe20001000000 */
[----:B------:R-:W-:Y:S01]  /*12430*/  FADD.FTZ R8, R2, -R8 ;  /* 0x8000000802087221 */ /* 0x000fe20000010000 */
[----:B------:R-:W-:-:S02]  /*12440*/  FSEL R9, R201, RZ, P1 ;  /* 0x000000ffc9097208 */ /* 0x000fc40000800000 */
[----:B------:R-:W-:Y:S01]  /*12450*/  FSEL R209, R209, RZ, P1 ;  /* 0x000000ffd1d17208 */ /* 0x000fe20000800000 */
[----:B------:R-:W-:Y:S01]  /*12460*/  FMUL.FTZ R8, R8, UR4 ;  /* 0x0000000408087c20 */ /* 0x000fe20008410000 */
[--C-:B------:R-:W-:Y:S01]  /*12470*/  FFMA.FTZ R212, R211, UR4, -R214.reuse ;  /* 0x00000004d3d47c23 */ /* 0x100fe200080108d6 */
[----:B------:R-:W-:Y:S01]  /*12480*/  FADD.FTZ R9, R0, -R9 ;  /* 0x8000000900097221 */ /* 0x000fe20000010000 */
[--C-:B------:R-:W-:Y:S01]  /*12490*/  FFMA.FTZ R211, R215, UR4, -R214.reuse ;  /* 0x00000004d7d37c23 */ /* 0x100fe200080108d6 */
[--C-:B------:R-:W-:Y:S01]  /*124a0*/  FFMA.FTZ R206, R216, UR4, -R209.reuse ;  /* 0x00000004d8ce7c23 */ /* 0x100fe200080108d1 */
[--C-:B------:R-:W-:Y:S01]  /*124b0*/  FFMA.FTZ R207, R213, UR4, -R209.reuse ;  /* 0x00000004d5cf7c23 */ /* 0x100fe200080108d1 */
[----:B------:R-:W1:Y:S01]  /*124c0*/  MUFU.EX2 R216, R8 ;  /* 0x0000000800d87308 */ /* 0x000e620000000800 */
[----:B------:R-:W-:Y:S01]  /*124d0*/  LOP3.LUT R213, R3, R200, RZ, 0xfc, !PT ;  /* 0x000000c803d57212 */ /* 0x000fe200078efcff */
[----:B------:R-:W-:Y:S01]  /*124e0*/  FMUL.FTZ R215, R9, UR4 ;  /* 0x0000000409d77c20 */ /* 0x000fe20008410000 */
[--C-:B------:R-:W-:Y:S01]  /*124f0*/  FFMA.FTZ R210, R229, UR4, -R214.reuse ;  /* 0x00000004e5d27c23 */ /* 0x100fe200080108d6 */
[--C-:B------:R-:W-:Y:S01]  /*12500*/  FFMA.FTZ R208, R232, UR4, -R214.reuse ;  /* 0x00000004e8d07c23 */ /* 0x100fe200080108d6 */
[----:B------:R-:W-:Y:S01]  /*12510*/  LEA R213, R213, UR6, 0x1 ;  /* 0x00000006d5d57c11 */ /* 0x000fe2000f8e08ff */
[--C-:B------:R-:W-:Y:S01]  /*12520*/  FFMA.FTZ R205, R230, UR4, -R209.reuse ;  /* 0x00000004e6cd7c23 */ /* 0x100fe200080108d1 */
[--C-:B------:R-:W-:Y:S01]  /*12530*/  FFMA.FTZ R2, R231, UR4, -R209.reuse ;  /* 0x00000004e7027c23 */ /* 0x100fe200080108d1 */
[----:B------:R-:W-:Y:S01]  /*12540*/  MUFU.EX2 R212, R212 ;  /* 0x000000d400d47308 */ /* 0x000fe20000000800 */
[----:B------:R-:W-:Y:S01]  /*12550*/  IADD3 R21, PT, PT, R213, 0xa000, RZ ;  /* 0x0000a000d5157810 */ /* 0x000fe20007ffe0ff */
[----:B------:R-:W2:Y:S01]  /*12560*/  LDSM.16.MT88.4 R24, [R213+0xa000] ;  /* 0x00a00000d518783b */ /* 0x000ea20000004200 */
[----:B------:R-:W-:Y:S01]  /*12570*/  IADD3 R0, PT, PT, R20, R213, RZ ;  /* 0x000000d514007210 */ /* 0x000fe20007ffe0ff */
        /* <DEDUP_REMOVED lines=9> */
[----:B------:R-:W1:Y:S01]  /*12610*/  LDSM.16.MT88.4 R8, [R0+0xa000] ;  /* 0x00a000000008783b */ /* 0x000e620000004200 */
[-C--:B------:R-:W-:Y:S01]  /*12620*/  FMUL.FTZ R17, R161, R216.reuse ;  /* 0x000000d8a1117220 */ /* 0x080fe20000410000 */
[----:B------:R-:W-:Y:S01]  /*12630*/  FMUL.FTZ R37, R153, R216 ;  /* 0x000000d899257220 */ /* 0x000fe20000410000 */
[----:B------:R-:W-:Y:S01]  /*12640*/  IADD3 R152, PT, PT, R20, R160, RZ ;  /* 0x000000a014987210 */ /* 0x000fe20007ffe0ff */
[----:B------:R-:W4:Y:S01]  /*12650*/  LDSM.16.MT88.4 R32, [R160] ;  /* 0x00000000a020783b */ /* 0x000f220000004200 */
[----:B------:R-:W-:Y:S01]  /*12660*/  MUFU.EX2 R210, R210 ;  /* 0x000000d200d27308 */ /* 0x000fe20000000800 */
[-C--:B------:R-:W-:Y:S01]  /*12670*/  FMUL.FTZ R44, R144, R216.reuse ;  /* 0x000000d8902c7220 */ /* 0x080fe20000410000 */
[-C--:B------:R-:W-:Y:S01]  /*12680*/  FMUL.FTZ R45, R145, R216.reuse ;  /* 0x000000d8912d7220 */ /* 0x080fe20000410000 */
[----:B------:R-:W5:Y:S01]  /*12690*/  LDSM.16.MT88.4 R40, [R152] ;  /* 0x000000009828783b */ /* 0x000f620000004200 */
[-C--:B------:R-:W-:Y:S01]  /*126a0*/  FMUL.FTZ R156, R156, R216.reuse ;  /* 0x000000d89c9c7220 */ /* 0x080fe20000410000 */
[-C--:B------:R-:W-:Y:S01]  /*126b0*/  FMUL.FTZ R157, R157, R216.reuse ;  /* 0x000000d89d9d7220 */ /* 0x080fe20000410000 */
[----:B------:R-:W-:Y:S01]  /*126c0*/  FMUL.FTZ R148, R148, R216 ;  /* 0x000000d894947220 */ /* 0x000fe20000410000 */
[----:B------:R-:W5:Y:S01]  /*126d0*/  LDSM.16.MT88.4 R52, [R0+0xa800] ;  /* 0x00a800000034783b */ /* 0x000f620000004200 */
[----:B------:R-:W2:Y:S01]  /*126e0*/  MUFU.EX2 R208, R208 ;  /* 0x000000d000d07308 */ /* 0x000ea20000000800 */
[----:B---3--:R-:W-:Y:S01]  /*126f0*/  F2FP.BF16.F32.PACK_AB R12, R211, R212 ;  /* 0x000000d4d30c723e */ /* 0x008fe200000010ff */
[-C--:B------:R-:W-:Y:S01]  /*12700*/  FMUL.FTZ R149, R149, R216.reuse ;  /* 0x000000d895957220 */ /* 0x080fe20000410000 */
[-C--:B------:R-:W-:Y:S01]  /*12710*/  FMUL.FTZ R140, R140, R216.reuse ;  /* 0x000000d88c8c7220 */ /* 0x080fe20000410000 */
[-C--:B------:R-:W-:Y:S01]  /*12720*/  FMUL.FTZ R141, R141, R216.reuse ;  /* 0x000000d88d8d7220 */ /* 0x080fe20000410000 */
[-C--:B------:R-:W-:Y:S01]  /*12730*/  FMUL.FTZ R56, R136, R216.reuse ;  /* 0x000000d888387220 */ /* 0x080fe20000410000 */
[-C--:B------:R-:W-:Y:S01]  /*12740*/  FMUL.FTZ R57, R137, R216.reuse ;  /* 0x000000d889397220 */ /* 0x080fe20000410000 */
[-C--:B------:R-:W-:Y:S01]  /*12750*/  FMUL.FTZ R132, R132, R216.reuse ;  /* 0x000000d884847220 */ /* 0x080fe20000410000 */
[----:B------:R-:W-:Y:S01]  /*12760*/  MUFU.EX2 R207, R207 ;  /* 0x000000cf00cf7308 */ /* 0x000fe20000000800 */
[----:B------:R-:W-:Y:S01]  /*12770*/  FMUL.FTZ R133, R133, R216 ;  /* 0x000000d885857220 */ /* 0x000fe20000410000 */
[--C-:B------:R-:W-:Y:S01]  /*12780*/  FFMA.FTZ R161, R228, UR4, -R214.reuse ;  /* 0x00000004e4a17c23 */ /* 0x100fe200080108d6 */
[--C-:B------:R-:W-:Y:S01]  /*12790*/  FFMA.FTZ R144, R223, UR4, -R209.reuse ;  /* 0x00000004df907c23 */ /* 0x100fe200080108d1 */
[--C-:B------:R-:W-:Y:S01]  /*127a0*/  FFMA.FTZ R136, R221, UR4, -R209.reuse ;  /* 0x00000004dd887c23 */ /* 0x100fe200080108d1 */
[--C-:B------:R-:W-:Y:S01]  /*127b0*/  FFMA.FTZ R222, R222, UR4, -R209.reuse ;  /* 0x00000004dede7c23 */ /* 0x100fe200080108d1 */
[--C-:B------:R-:W-:Y:S01]  /*127c0*/  FFMA.FTZ R137, R22, UR4, -R209.reuse ;  /* 0x0000000416897c23 */ /* 0x100fe200080108d1 */
[----:B------:R-:W-:Y:S01]  /*127d0*/  LDSM.16.MT88.4 R64, [R152+0x800] ;  /* 0x000800009840783b */ /* 0x000fe20000004200 */
        /* <DEDUP_REMOVED lines=31> */
[----:B------:R-:W-:Y:S01]  /*129d0*/  FFMA.FTZ R145, R177, UR4, -R214 ;  /* 0x00000004b1917c23 */ /* 0x000fe200080108d6 */
[----:B------:R-:W5:Y:S01]  /*129e0*/  MUFU.EX2 R161, R161 ;  /* 0x000000a100a17308 */ /* 0x000f620000000800 */
[----:B--2---:R-:W-:Y:S01]  /*129f0*/  F2FP.BF16.F32.PACK_AB R15, R2, R205 ;  /* 0x000000cd020f723e */ /* 0x004fe200000010ff */
[----:B------:R-:W-:Y:S01]  /*12a00*/  FFMA.FTZ R212, R251, R216, R212 ;  /* 0x000000d8fbd47223 */ /* 0x000fe200000100d4 */
[----:B------:R-:W-:Y:S01]  /*12a10*/  FFMA.FTZ R5, R5, UR4, -R214 ;  /* 0x0000000405057c23 */ /* 0x000fe200080108d6 */
[--C-:B------:R-:W-:Y:S01]  /*12a20*/  FFMA.FTZ R4, R4, UR4, -R209.reuse ;  /* 0x0000000404047c23 */ /* 0x100fe200080108d1 */
[--C-:B------:R-:W-:Y:S01]  /*12a30*/  FFMA.FTZ R182, R182, UR4, -R209.reuse ;  /* 0x00000004b6b67c23 */ /* 0x100fe200080108d1 */
[----:B------:R-:W-:Y:S01]  /*12a40*/  FADD.FTZ R212, R211, R212 ;  /* 0x000000d4d3d47221 */ /* 0x000fe20000010000 */
[--C-:B------:R-:W-:Y:S01]  /*12a50*/  FFMA.FTZ R187, R187, UR4, -R209.reuse ;  /* 0x00000004bbbb7c23 */ /* 0x100fe200080108d1 */
        /* <DEDUP_REMOVED lines=19> */
[----:B------:R-:W-:Y:S01]  /*12b90*/  MUFU.EX2 R144, R144 ;  /* 0x0000009000907308 */ /* 0x000fe20000000800 */
[--C-:B------:R-:W-:Y:S01]  /*12ba0*/  FFMA.FTZ R138, R23, UR4, -R209.reuse ;  /* 0x00000004178a7c23 */ /* 0x100fe200080108d1 */
[--C-:B------:R-:W-:Y:S01]  /*12bb0*/  FFMA.FTZ R139, R29, UR4, -R209.reuse ;  /* 0x000000041d8b7c23 */ /* 0x100fe200080108d1 */
[----:B------:R-:W-:Y:S01]  /*12bc0*/  LDSM.16.MT88.4 R20, [R0+0xb000] ;  /* 0x00b000000014783b */ /* 0x000fe20000004200 */
[--C-:B------:R-:W-:Y:S01]  /*12bd0*/  FFMA.FTZ R147, R164, UR4, -R209.reuse ;  /* 0x00000004a4937c23 */ /* 0x100fe200080108d1 */
[----:B------:R-:W-:Y:S01]  /*12be0*/  FFMA.FTZ R146, R180, UR4, -R214 ;  /* 0x00000004b4927c23 */ /* 0x000fe200080108d6 */
[C---:B-1----:R-:W-:Y:S01]  /*12bf0*/  HMMA.16816.F32.BF16 R36, R12.reuse, R8, R36 ;  /* 0x000000080c24723c */ /* 0x042fe20000041824 */
[----:B------:R-:W-:Y:S01]  /*12c00*/  LDSM.16.MT88.4 R28, [R160+0x1000] ;  /* 0x00100000a01c783b */ /* 0x000fe20000004200 */
[----:B------:R-:W1:Y:S01]  /*12c10*/  MUFU.EX2 R154, R154 ;  /* 0x0000009a009a7308 */ /* 0x000e620000000800 */
[--C-:B------:R-:W-:Y:S01]  /*12c20*/  FFMA.FTZ R155, R176, UR4, -R209.reuse ;  /* 0x00000004b09b7c23 */ /* 0x100fe200080108d1 */
[----:B------:R-:W-:Y:S01]  /*12c30*/  FFMA.FTZ R164, R179, UR4, -R209 ;  /* 0x00000004b3a47c23 */ /* 0x000fe200080108d1 */
[----:B------:R-:W-:Y:S01]  /*12c40*/  FFMA.FTZ R207, R250, R215, R207 ;  /* 0x000000d7facf7223 */ /* 0x000fe200000100cf */
[----:B------:R-:W-:Y:S01]  /*12c50*/  FADD.FTZ R212, R210, R212 ;  /* 0x000000d4d2d47221 */ /* 0x000fe20000010000 */
[----:B------:R-:W-:Y:S01]  /*12c60*/  FFMA.FTZ R189, R189, UR4, -R214 ;  /* 0x00000004bdbd7c23 */ /* 0x000fe200080108d6 */
[C---:B----4-:R-:W-:Y:S01]  /*12c70*/  HMMA.16816.F32.BF16 R44, R12.reuse, R32, R44 ;  /* 0x000000200c2c723c */ /* 0x050fe2000004182c */
[----:B------:R-:W-:Y:S01]  /*12c80*/  FADD.FTZ R206, R206, R207 ;  /* 0x000000cfcece7221 */ /* 0x000fe20000010000 */
[----:B------:R-:W-:Y:S01]  /*12c90*/  MUFU.EX2 R136, R136 ;  /* 0x0000008800887308 */ /* 0x000fe20000000800 */
[----:B------:R-:W-:Y:S01]  /*12ca0*/  FADD.FTZ R208, R208, R212 ;  /* 0x000000d4d0d07221 */ /* 0x000fe20000010000 */
[----:B------:R-:W-:Y:S01]  /*12cb0*/  FFMA.FTZ R193, R193, UR4, -R214 ;  /* 0x00000004c1c17c23 */ /* 0x000fe200080108d6 */
[----:B------:R-:W-:Y:S01]  /*12cc0*/  FADD.FTZ R206, R205, R206 ;  /* 0x000000cecdce7221 */ /* 0x000fe20000010000 */
[----:B------:R-:W-:Y:S01]  /*12cd0*/  FFMA.FTZ R251, R7, UR4, -R214 ;  /* 0x0000000407fb7c23 */ /* 0x000fe200080108d6 */
[----:B-----5:R-:W-:Y:S01]  /*12ce0*/  FADD.FTZ R208, R161, R208 ;  /* 0x000000d0a1d07221 */ /* 0x020fe20000010000 */
[C---:B------:R-:W-:Y:S01]  /*12cf0*/  HMMA.16816.F32.BF16 R24, R12.reuse, R26, R156 ;  /* 0x0000001a0c18723c */ /* 0x040fe2000004189c */
[----:B------:R-:W-:Y:S01]  /*12d00*/  FADD.FTZ R2, R2, R206 ;  /* 0x000000ce02027221 */ /* 0x000fe20000010000 */
[----:B------:R-:W2:Y:S01]  /*12d10*/  MUFU.EX2 R156, R225 ;  /* 0x000000e1009c7308 */ /* 0x000ea20000000800 */
[----:B-1----:R-:W-:Y:S01]  /*12d20*/  F2FP.BF16.F32.PACK_AB R62, R154, R153 ;  /* 0x000000999a3e723e */ /* 0x002fe200000010ff */
[--C-:B------:R-:W-:Y:S01]  /*12d30*/  FFMA.FTZ R7, R194, UR4, -R209.reuse ;  /* 0x00000004c2077c23 */ /* 0x100fe200080108d1 */
[--C-:B------:R-:W-:Y:S01]  /*12d40*/  FFMA.FTZ R250, R198, UR4, -R209.reuse ;  /* 0x00000004c6fa7c23 */ /* 0x100fe200080108d1 */
[--C-:B------:R-:W-:Y:S01]  /*12d50*/  FFMA.FTZ R202, R202, UR4, -R209.reuse ;  /* 0x00000004caca7c23 */ /* 0x100fe200080108d1 */
[----:B------:R-:W-:Y:S01]  /*12d60*/  PLOP3.LUT P1, PT, PT, PT, UP0, 0x80, 0x8 ;  /* 0x000000000008781c */ /* 0x000fe20003f2f008 */
[C---:B------:R-:W-:Y:S02]  /*12d70*/  HMMA.16816.F32.BF16 R8, R12.reuse, R10, R148 ;  /* 0x0000000a0c08723c */ /* 0x040fe40000041894 */
[----:B------:R-:W1:Y:S06]  /*12d80*/  MUFU.EX2 R148, R224 ;  /* 0x000000e000947308 */ /* 0x000e6c0000000800 */
[C---:B------:R-:W-:Y:S01]  /*12d90*/  HMMA.16816.F32.BF16 R32, R12.reuse, R34, R140 ;  /* 0x000000220c20723c */ /* 0x040fe2000004188c */
[--C-:B------:R-:W-:Y:S01]  /*12da0*/  FFMA.FTZ R141, R174, UR4, -R209.reuse ;  /* 0x00000004ae8d7c23 */ /* 0x100fe200080108d1 */
[----:B------:R-:W3:Y:S01]  /*12db0*/  MUFU.EX2 R140, R222 ;  /* 0x000000de008c7308 */ /* 0x000ee20000000800 */
[----:B--2---:R-:W-:Y:S01]  /*12dc0*/  F2FP.BF16.F32.PACK_AB R60, R156, R161 ;  /* 0x000000a19c3c723e */ /* 0x004fe200000010ff */
[--C-:B------:R-:W-:Y:S01]  /*12dd0*/  FFMA.FTZ R143, R165, UR4, -R214.reuse ;  /* 0x00000004a58f7c23 */ /* 0x100fe200080108d6 */
[----:B------:R-:W-:Y:S01]  /*12de0*/  FFMA.FTZ R142, R175, UR4, -R214 ;  /* 0x00000004af8e7c23 */ /* 0x000fe200080108d6 */
[----:B------:R-:W-:Y:S01]  /*12df0*/  FFMA.FTZ R165, R178, UR4, -R209 ;  /* 0x00000004b2a57c23 */ /* 0x000fe200080108d1 */
[----:B------:R-:W-:Y:S01]  /*12e00*/  FADD.FTZ R156, R156, R208 ;  /* 0x000000d09c9c7221 */ /* 0x000fe20000010000 */
[----:B------:R-:W-:Y:S02]  /*12e10*/  HMMA.16816.F32.BF16 R56, R12, R40, R56 ;  /* 0x000000280c38723c */ /* 0x000fe40000041838 */
[----:B------:R-:W2:Y:S01]  /*12e20*/  MUFU.EX2 R137, R137 ;  /* 0x0000008900897308 */ /* 0x000ea20000000800 */
[----:B-1----:R-:W-:Y:S01]  /*12e30*/  F2FP.BF16.F32.PACK_AB R61, R144, R148 ;  /* 0x00000094903d723e */ /* 0x002fe200000010ff */
[----:B------:R-:W-:Y:S01]  /*12e40*/  FADD.FTZ R148, R148, R2 ;  /* 0x0000000294947221 */ /* 0x000fe20000010000 */
[----:B------:R-:W-:-:S03]  /*12e50*/  FADD.FTZ R156, R153, R156 ;  /* 0x0000009c999c7221 */ /* 0x000fc60000010000 */
[----:B------:R-:W-:Y:S01]  /*12e60*/  HMMA.16816.F32.BF16 R12, R12, R42, R132 ;  /* 0x0000002a0c0c723c */ /* 0x000fe20000041884 */
[----:B------:R-:W1:Y:S01]  /*12e70*/  LDSM.16.MT88.4 R40, [R160+0x800] ;  /* 0x00080000a028783b */ /* 0x000e620000004200 */
[--C-:B------:R-:W-:Y:S01]  /*12e80*/  FFMA.FTZ R132, R218, UR4, -R214.reuse ;  /* 0x00000004da847c23 */ /* 0x100fe200080108d6 */
[--C-:B------:R-:W-:Y:S01]  /*12e90*/  FFMA.FTZ R134, R219, UR4, -R214.reuse ;  /* 0x00000004db867c23 */ /* 0x100fe200080108d6 */
[----:B------:R-:W-:Y:S01]  /*12ea0*/  FFMA.FTZ R135, R217, UR4, -R214 ;  /* 0x00000004d9877c23 */ /* 0x000fe200080108d6 */
[----:B---3--:R-:W-:Y:S01]  /*12eb0*/  F2FP.BF16.F32.PACK_AB R63, R136, R140 ;  /* 0x0000008c883f723e */ /* 0x008fe200000010ff */
[----:B------:R-:W3:Y:S01]  /*12ec0*/  MUFU.EX2 R133, R220 ;  /* 0x000000dc00857308 */ /* 0x000ee20000000800 */
[----:B------:R-:W-:Y:S01]  /*12ed0*/  FADD.FTZ R144, R144, R148 ;  /* 0x0000009490907221 */ /* 0x000fe20000010000 */
[----:B------:R-:W-:Y:S01]  /*12ee0*/  FADD.FTZ R154, R154, R156 ;  /* 0x0000009c9a9a7221 */ /* 0x000fe20000010000 */
[----:B------:R-:W-:Y:S02]  /*12ef0*/  LDSM.16.MT88.4 R148, [R0+0x11800] ;  /* 0x011800000094783b */ /* 0x000fe40000004200 */
[----:B------:R-:W-:Y:S01]  /*12f00*/  FADD.FTZ R144, R140, R144 ;  /* 0x000000908c907221 */ /* 0x000fe20000010000 */
[----:B------:R-:W-:Y:S01]  /*12f10*/  HMMA.16816.F32.BF16 R16, R60, R48, R16 ;  /* 0x000000303c10723c */ /* 0x000fe20000041810 */
[----:B------:R-:W-:Y:S01]  /*12f20*/  LDSM.16.MT88.4 R156, [R213+0x11800] ;  /* 0x01180000d59c783b */ /* 0x000fe20000004200 */
[----:B------:R-:W4:Y:S01]  /*12f30*/  MUFU.EX2 R132, R132 ;  /* 0x0000008400847308 */ /* 0x000f220000000800 */
[----:B------:R-:W-:-:S04]  /*12f40*/  FADD.FTZ R136, R136, R144 ;  /* 0x0000009088887221 */ /* 0x000fc80000010000 */
[----:B--2---:R-:W-:Y:S01]  /*12f50*/  FADD.FTZ R136, R137, R136 ;  /* 0x0000008889887221 */ /* 0x004fe20000010000 */
[----:B------:R-:W-:Y:S01]  /*12f60*/  HMMA.16816.F32.BF16 R24, R60, R50, R24 ;  /* 0x000000323c18723c */ /* 0x000fe20000041818 */
[----:B------:R-:W2:Y:S01]  /*12f70*/  LDSM.16.MT88.4 R48, [R213+0xb000] ;  /* 0x00b00000d530783b */ /* 0x000ea20000004200 */
[----:B------:R-:W5:Y:S01]  /*12f80*/  MUFU.EX2 R134, R134 ;  /* 0x0000008600867308 */ /* 0x000f620000000800 */
[----:B---3--:R-:W-:-:S05]  /*12f90*/  FADD.FTZ R154, R133, R154 ;  /* 0x0000009a859a7221 */ /* 0x008fca0000010000 */
[C---:B------:R-:W-:Y:S02]  /*12fa0*/  HMMA.16816.F32.BF16 R36, R60.reuse, R52, R36 ;  /* 0x000000343c24723c */ /* 0x040fe40000041824 */
[----:B------:R-:W3:Y:S06]  /*12fb0*/  MUFU.EX2 R135, R135 ;  /* 0x0000008700877308 */ /* 0x000eec0000000800 */
[C---:B------:R-:W-:Y:S01]  /*12fc0*/  HMMA.16816.F32.BF16 R8, R60.reuse, R54, R8 ;  /* 0x000000363c08723c */ /* 0x040fe20000041808 */
[----:B------:R-:W2:Y:S01]  /*12fd0*/  LDSM.16.MT88.4 R52, [R152+0x1000] ;  /* 0x001000009834783b */ /* 0x000ea20000004200 */
[----:B------:R-:W3:Y:S06]  /*12fe0*/  MUFU.EX2 R138, R138 ;  /* 0x0000008a008a7308 */ /* 0x000eec0000000800 */
[----:B-1----:R-:W-:Y:S01]  /*12ff0*/  HMMA.16816.F32.BF16 R44, R60, R40, R44 ;  /* 0x000000283c2c723c */ /* 0x002fe2000004182c */
[C---:B----4-:R-:W-:Y:S01]  /*13000*/  F2FP.BF16.F32.PACK_AB R40, R132.reuse, R133 ;  /* 0x000000858428723e */ /* 0x050fe200000010ff */
[----:B------:R-:W-:Y:S01]  /*13010*/  MUFU.EX2 R139, R139 ;  /* 0x0000008b008b7308 */ /* 0x000fe20000000800 */
[----:B------:R-:W-:-:S04]  /*13020*/  FADD.FTZ R132, R132, R154 ;  /* 0x0000009a84847221 */ /* 0x000fc80000010000 */
[----:B-----5:R-:W-:Y:S01]  /*13030*/  FADD.FTZ R132, R134, R132 ;  /* 0x0000008486847221 */ /* 0x020fe20000010000 */
[C---:B------:R-:W-:Y:S01]  /*13040*/  HMMA.16816.F32.BF16 R32, R60.reuse, R42, R32 ;  /* 0x0000002a3c20723c */ /* 0x040fe20000041820 */
[C---:B---3--:R-:W-:Y:S01]  /*13050*/  F2FP.BF16.F32.PACK_AB R42, R135.reuse, R134 ;  /* 0x00000086872a723e */ /* 0x048fe200000010ff */
[----:B------:R-:W1:Y:S01]  /*13060*/  MUFU.EX2 R96, R96 ;  /* 0x0000006000607308 */ /* 0x000e620000000800 */
[C---:B------:R-:W-:Y:S01]  /*13070*/  F2FP.BF16.F32.PACK_AB R41, R138.reuse, R137 ;  /* 0x000000898a29723e */ /* 0x040fe200000010ff */
[----:B------:R-:W-:Y:S01]  /*13080*/  FADD.FTZ R138, R138, R136 ;  /* 0x000000888a8a7221 */ /* 0x000fe20000010000 */
[----:B------:R-:W-:Y:S01]  /*13090*/  FADD.FTZ R135, R135, R132 ;  /* 0x0000008487877221 */ /* 0x000fe20000010000 */
[--C-:B------:R-:W-:Y:S02]  /*130a0*/  FFMA.FTZ R136, R188, UR4, -R214.reuse ;  /* 0x00000004bc887c23 */ /* 0x100fe400080108d6 */
        /* <DEDUP_REMOVED lines=8> */
[----:B------:R-:W-:Y:S01]  /*13130*/  HMMA.16816.F32.BF16 R12, R60, R66, R12 ;  /* 0x000000423c0c723c */ /* 0x000fe2000004180c */
[--C-:B------:R-:W-:Y:S01]  /*13140*/  FFMA.FTZ R61, R99, UR4, -R214.reuse ;  /* 0x00000004633d7c23 */ /* 0x100fe200080108d6 */
[--C-:B------:R-:W-:Y:S01]  /*13150*/  FFMA.FTZ R62, R101, UR4, -R214.reuse ;  /* 0x00000004653e7c23 */ /* 0x100fe200080108d6 */
[----:B-1----:R-:W-:Y:S01]  /*13160*/  F2FP.BF16.F32.PACK_AB R43, R96, R139 ;  /* 0x0000008b602b723e */ /* 0x002fe200000010ff */
[--C-:B------:R-:W-:Y:S01]  /*13170*/  FFMA.FTZ R63, R102, UR4, -R214.reuse ;  /* 0x00000004663f7c23 */ /* 0x100fe200080108d6 */
[--C-:B------:R-:W-:Y:S01]  /*13180*/  FFMA.FTZ R66, R88, UR4, -R209.reuse ;  /* 0x0000000458427c23 */ /* 0x100fe200080108d1 */
[--C-:B------:R-:W-:Y:S01]  /*13190*/  FFMA.FTZ R67, R89, UR4, -R209.reuse ;  /* 0x0000000459437c23 */ /* 0x100fe200080108d1 */
[----:B------:R1:W3:Y:S01]  /*131a0*/  MUFU.EX2 R60, R97 ;  /* 0x00000061003c7308 */ /* 0x0002e20000000800 */
[--C-:B------:R-:W-:Y:S01]  /*131b0*/  FFMA.FTZ R88, R90, UR4, -R214.reuse ;  /* 0x000000045a587c23 */ /* 0x100fe200080108d6 */
[--C-:B------:R-:W-:Y:S01]  /*131c0*/  FFMA.FTZ R90, R94, UR4, -R214.reuse ;  /* 0x000000045e5a7c23 */ /* 0x100fe200080108d6 */
[C---:B------:R-:W-:Y:S01]  /*131d0*/  HMMA.16816.F32.BF16 R36, R40.reuse, R20, R36 ;  /* 0x000000142824723c */ /* 0x040fe20000041824 */
[--C-:B------:R-:W-:Y:S01]  /*131e0*/  FFMA.FTZ R89, R92, UR4, -R214.reuse ;  /* 0x000000045c597c23 */ /* 0x100fe200080108d6 */
[--C-:B------:R-:W-:Y:S01]  /*131f0*/  FFMA.FTZ R94, R95, UR4, -R209.reuse ;  /* 0x000000045f5e7c23 */ /* 0x100fe200080108d1 */
[--C-:B------:R-:W-:Y:S01]  /*13200*/  FFMA.FTZ R92, R103, UR4, -R214.reuse ;  /* 0x00000004675c7c23 */ /* 0x100fe200080108d6 */
[--C-:B------:R-:W-:Y:S01]  /*13210*/  FFMA.FTZ R95, R104, UR4, -R209.reuse ;  /* 0x00000004685f7c23 */ /* 0x100fe200080108d1 */
[----:B------:R-:W4:Y:S01]  /*13220*/  MUFU.EX2 R61, R61 ;  /* 0x0000003d003d7308 */ /* 0x000f220000000800 */
[--C-:B------:R-:W-:Y:S01]  /*13230*/  FFMA.FTZ R99, R106, UR4, -R209.reuse ;  /* 0x000000046a637c23 */ /* 0x100fe200080108d1 */
[--C-:B------:R-:W-:Y:S01]  /*13240*/  FFMA.FTZ R101, R111, UR4, -R214.reuse ;  /* 0x000000046f657c23 */ /* 0x100fe200080108d6 */
[C---:B------:R-:W-:Y:S01]  /*13250*/  HMMA.16816.F32.BF16 R8, R40.reuse, R22, R8 ;  /* 0x000000162808723c */ /* 0x040fe20000041808 */
[----:B------:R-:W5:Y:S01]  /*13260*/  LDSM.16.MT88.4 R20, [R213+0xb800] ;  /* 0x00b80000d514783b */ /* 0x000f620000004200 */
[--C-:B------:R-:W-:Y:S01]  /*13270*/  FFMA.FTZ R102, R108, UR4, -R209.reuse ;  /* 0x000000046c667c23 */ /* 0x100fe200080108d1 */
[--C-:B------:R-:W-:Y:S01]  /*13280*/  FFMA.FTZ R103, R110, UR4, -R209.reuse ;  /* 0x000000046e677c23 */ /* 0x100fe200080108d1 */
[--C-:B------:R-:W-:Y:S01]  /*13290*/  FFMA.FTZ R104, R112, UR4, -R209.reuse ;  /* 0x0000000470687c23 */ /* 0x100fe200080108d1 */
[----:B------:R-:W-:Y:S01]  /*132a0*/  MUFU.EX2 R62, R62 ;  /* 0x0000003e003e7308 */ /* 0x000fe20000000800 */
[--C-:B-1----:R-:W-:Y:S01]  /*132b0*/  FFMA.FTZ R97, R105, UR4, -R214.reuse ;  /* 0x0000000469617c23 */ /* 0x102fe200080108d6 */
        /* <DEDUP_REMOVED lines=10> */
[----:B------:R-:W1:Y:S01]  /*13360*/  LDSM.16.MT88.4 R48, [R0+0xb800] ;  /* 0x00b800000030783b */ /* 0x000e620000004200 */
        /* <DEDUP_REMOVED lines=14> */
[C---:B------:R-:W-:Y:S01]  /*13450*/  HMMA.16816.F32.BF16 R32, R40.reuse, R30, R32 ;  /* 0x0000001e2820723c */ /* 0x040fe20000041820 */
[----:B------:R-:W1:Y:S01]  /*13460*/  LDSM.16.MT88.4 R28, [R160+0x1800] ;  /* 0x00180000a01c783b */ /* 0x000e620000004200 */
[--C-:B------:R-:W-:Y:S01]  /*13470*/  FFMA.FTZ R125, R167, UR4, -R214.reuse ;  /* 0x00000004a77d7c23 */ /* 0x100fe200080108d6 */
[--C-:B------:R-:W-:Y:S01]  /*13480*/  FFMA.FTZ R126, R169, UR4, -R214.reuse ;  /* 0x00000004a97e7c23 */ /* 0x100fe200080108d6 */
[--C-:B------:R-:W-:Y:S01]  /*13490*/  FFMA.FTZ R127, R171, UR4, -R214.reuse ;  /* 0x00000004ab7f7c23 */ /* 0x100fe200080108d6 */
[----:B------:R-:W5:Y:S01]  /*134a0*/  MUFU.EX2 R66, R66 ;  /* 0x0000004200427308 */ /* 0x000f620000000800 */
[----:B------:R-:W-:Y:S01]  /*134b0*/  FFMA.FTZ R128, R173, UR4, -R214 ;  /* 0x00000004ad807c23 */ /* 0x000fe200080108d6 */
[--C-:B------:R-:W-:Y:S01]  /*134c0*/  FFMA.FTZ R129, R168, UR4, -R209.reuse ;  /* 0x00000004a8817c23 */ /* 0x100fe200080108d1 */
[C---:B------:R-:W-:Y:S01]  /*134d0*/  HMMA.16816.F32.BF16 R56, R40.reuse, R52, R56 ;  /* 0x000000342838723c */ /* 0x040fe20000041838 */
[--C-:B------:R-:W-:Y:S01]  /*134e0*/  FFMA.FTZ R130, R170, UR4, -R209.reuse ;  /* 0x00000004aa827c23 */ /* 0x100fe200080108d1 */
[----:B------:R-:W-:Y:S01]  /*134f0*/  FFMA.FTZ R131, R172, UR4, -R209 ;  /* 0x00000004ac837c23 */ /* 0x000fe200080108d1 */
[----:B------:R-:W-:Y:S01]  /*13500*/  FADD.FTZ R138, R139, R138 ;  /* 0x0000008a8b8a7221 */ /* 0x000fe20000010000 */
[----:B---3--:R-:W-:Y:S01]  /*13510*/  FADD.FTZ R135, R60, R135 ;  /* 0x000000873c877221 */ /* 0x008fe20000010000 */
[----:B------:R-:W3:Y:S02]  /*13520*/  MUFU.EX2 R67, R67 ;  /* 0x0000004300437308 */ /* 0x000ee40000000800 */
[----:B------:R-:W-:Y:S01]  /*13530*/  FADD.FTZ R96, R96, R138 ;  /* 0x0000008a60607221 */ /* 0x000fe20000010000 */
[----:B------:R-:W-:Y:S01]  /*13540*/  HMMA.16816.F32.BF16 R12, R40, R54, R12 ;  /* 0x00000036280c723c */ /* 0x000fe2000004180c */
[----:B----4-:R-:W-:Y:S01]  /*13550*/  F2FP.BF16.F32.PACK_AB R40, R61, R60 ;  /* 0x0000003c3d28723e */ /* 0x010fe200000010ff */
[----:B------:R-:W4:Y:S01]  /*13560*/  LDSM.16.MT88.4 R52, [R152+0x1800] ;  /* 0x001800009834783b */ /* 0x000f220000004200 */
[----:B--2---:R-:W-:Y:S01]  /*13570*/  F2FP.BF16.F32.PACK_AB R41, R65, R64 ;  /* 0x000000404129723e */ /* 0x004fe200000010ff */
[----:B------:R-:W-:Y:S01]  /*13580*/  FADD.FTZ R96, R64, R96 ;  /* 0x0000006040607221 */ /* 0x000fe20000010000 */
[----:B------:R-:W-:Y:S01]  /*13590*/  F2FP.BF16.F32.PACK_AB R42, R63, R62 ;  /* 0x0000003e3f2a723e */ /* 0x000fe200000010ff */
[----:B------:R-:W2:Y:S01]  /*135a0*/  MUFU.EX2 R88, R88 ;  /* 0x0000005800587308 */ /* 0x000ea20000000800 */
[----:B------:R-:W-:Y:S01]  /*135b0*/  FADD.FTZ R61, R61, R135 ;  /* 0x000000873d3d7221 */ /* 0x000fe20000010000 */
[----:B------:R-:W-:Y:S01]  /*135c0*/  FADD.FTZ R65, R65, R96 ;  /* 0x0000006041417221 */ /* 0x000fe20000010000 */
[----:B------:R-:W-:-:S02]  /*135d0*/  FFMA.FTZ R64, R190, UR4, -R209 ;  /* 0x00000004be407c23 */ /* 0x000fc400080108d1 */
[----:B------:R-:W-:Y:S01]  /*135e0*/  FADD.FTZ R62, R62, R61 ;  /* 0x0000003d3e3e7221 */ /* 0x000fe20000010000 */
[----:B-----5:R-:W-:Y:S01]  /*135f0*/  FADD.FTZ R65, R66, R65 ;  /* 0x0000004142417221 */ /* 0x020fe20000010000 */
[----:B---3--:R-:W-:Y:S01]  /*13600*/  F2FP.BF16.F32.PACK_AB R43, R67, R66 ;  /* 0x00000042432b723e */ /* 0x008fe200000010ff */
[----:B------:R-:W3:Y:S01]  /*13610*/  MUFU.EX2 R89, R89 ;  /* 0x0000005900597308 */ /* 0x000ee20000000800 */
[----:B------:R-:W-:Y:S01]  /*13620*/  FADD.FTZ R63, R63, R62 ;  /* 0x0000003e3f3f7221 */ /* 0x000fe20000010000 */
[----:B------:R-:W-:Y:S01]  /*13630*/  FADD.FTZ R65, R67, R65 ;  /* 0x0000004143417221 */ /* 0x000fe20000010000 */
[--C-:B------:R-:W-:Y:S01]  /*13640*/  FFMA.FTZ R62, R192, UR4, -R214.reuse ;  /* 0x00000004c03e7c23 */ /* 0x100fe200080108d6 */
[----:B------:R-:W-:Y:S01]  /*13650*/  FFMA.FTZ R66, R195, UR4, -R209 ;  /* 0x00000004c3427c23 */ /* 0x000fe200080108d1 */
[----:B------:R-:W-:Y:S01]  /*13660*/  FFMA.FTZ R67, R196, UR4, -R214 ;  /* 0x00000004c4437c23 */ /* 0x000fe200080108d6 */
[----:B------:R-:W-:Y:S02]  /*13670*/  HMMA.16816.F32.BF16 R16, R40, R20, R16 ;  /* 0x000000142810723c */ /* 0x000fe40000041810 */
[----:B------:R-:W-:Y:S01]  /*13680*/  MUFU.EX2 R90, R90 ;  /* 0x0000005a005a7308 */ /* 0x000fe20000000800 */
[----:B--2---:R-:W-:-:S05]  /*13690*/  FADD.FTZ R63, R88, R63 ;  /* 0x0000003f583f7221 */ /* 0x004fca0000010000 */
[C---:B------:R-:W-:Y:S01]  /*136a0*/  HMMA.16816.F32.BF16 R24, R40.reuse, R22, R24 ;  /* 0x000000162818723c */ /* 0x040fe20000041818 */
[----:B------:R-:W2:Y:S01]  /*136b0*/  LDSM.16.MT88.4 R20, [R213+0xc000] ;  /* 0x00c00000d514783b */ /* 0x000ea20000004200 */
[----:B------:R-:W-:Y:S06]  /*136c0*/  MUFU.EX2 R92, R92 ;  /* 0x0000005c005c7308 */ /* 0x000fec0000000800 */
[C---:B-1----:R-:W-:Y:S02]  /*136d0*/  HMMA.16816.F32.BF16 R36, R40.reuse, R48, R36 ;  /* 0x000000302824723c */ /* 0x042fe40000041824 */
[----:B------:R-:W1:Y:S06]  /*136e0*/  MUFU.EX2 R93, R93 ;  /* 0x0000005d005d7308 */ /* 0x000e6c0000000800 */
[C---:B------:R-:W-:Y:S01]  /*136f0*/  HMMA.16816.F32.BF16 R8, R40.reuse, R50, R8 ;  /* 0x000000322808723c */ /* 0x040fe20000041808 */
[----:B------:R-:W5:Y:S01]  /*13700*/  LDSM.16.MT88.4 R48, [R0+0xc000] ;  /* 0x00c000000030783b */ /* 0x000f620000004200 */
[----:B------:R-:W-:Y:S06]  /*13710*/  MUFU.EX2 R94, R94 ;  /* 0x0000005e005e7308 */ /* 0x000fec0000000800 */
[C---:B------:R-:W-:Y:S02]  /*13720*/  HMMA.16816.F32.BF16 R44, R40.reuse, R28, R44 ;  /* 0x0000001c282c723c */ /* 0x040fe4000004182c */
[----:B------:R-:W2:Y:S06]  /*13730*/  MUFU.EX2 R95, R95 ;  /* 0x0000005f005f7308 */ /* 0x000eac0000000800 */
[C---:B------:R-:W-:Y:S01]  /*13740*/  HMMA.16816.F32.BF16 R32, R40.reuse, R30, R32 ;  /* 0x0000001e2820723c */ /* 0x040fe20000041820 */
[----:B------:R-:W5:Y:S01]  /*13750*/  LDSM.16.MT88.4 R28, [R160+0x2000] ;  /* 0x00200000a01c783b */ /* 0x000f620000004200 */
[----:B------:R-:W2:Y:S06]  /*13760*/  MUFU.EX2 R97, R97 ;  /* 0x0000006100617308 */ /* 0x000eac0000000800 */
[C---:B----4-:R-:W-:Y:S02]  /*13770*/  HMMA.16816.F32.BF16 R56, R40.reuse, R52, R56 ;  /* 0x000000342838723c */ /* 0x050fe40000041838 */
[----:B------:R-:W4:Y:S06]  /*13780*/  MUFU.EX2 R81, R81 ;  /* 0x0000005100517308 */ /* 0x000f2c0000000800 */
[----:B------:R-:W-:Y:S01]  /*13790*/  HMMA.16816.F32.BF16 R12, R40, R54, R12 ;  /* 0x00000036280c723c */ /* 0x000fe2000004180c */
[----:B---3--:R-:W-:Y:S01]  /*137a0*/  F2FP.BF16.F32.PACK_AB R40, R89, R88 ;  /* 0x000000585928723e */ /* 0x008fe200000010ff */
[----:B------:R-:W3:Y:S01]  /*137b0*/  LDSM.16.MT88.4 R52, [R152+0x2000] ;  /* 0x002000009834783b */ /* 0x000ee20000004200 */
[----:B-1----:R-:W-:Y:S01]  /*137c0*/  F2FP.BF16.F32.PACK_AB R41, R93, R91 ;  /* 0x0000005b5d29723e */ /* 0x002fe200000010ff */
[----:B------:R-:W-:Y:S01]  /*137d0*/  MUFU.EX2 R83, R83 ;  /* 0x0000005300537308 */ /* 0x000fe20000000800 */
[----:B------:R-:W-:Y:S01]  /*137e0*/  F2FP.BF16.F32.PACK_AB R42, R92, R90 ;  /* 0x0000005a5c2a723e */ /* 0x000fe200000010ff */
[----:B------:R-:W-:Y:S01]  /*137f0*/  FADD.FTZ R91, R91, R65 ;  /* 0x000000415b5b7221 */ /* 0x000fe20000010000 */
[----:B--2---:R-:W-:Y:S01]  /*13800*/  F2FP.BF16.F32.PACK_AB R43, R95, R94 ;  /* 0x0000005e5f2b723e */ /* 0x004fe200000010ff */
[----:B------:R-:W-:Y:S01]  /*13810*/  FADD.FTZ R89, R89, R63 ;  /* 0x0000003f59597221 */ /* 0x000fe20000010000 */
[----:B------:R-:W-:Y:S01]  /*13820*/  FFMA.FTZ R63, R186, UR4, -R209 ;  /* 0x00000004ba3f7c23 */ /* 0x000fe200080108d1 */
[----:B------:R-:W-:Y:S01]  /*13830*/  FADD.FTZ R91, R93, R91 ;  /* 0x0000005b5d5b7221 */ /* 0x000fe20000010000 */
[----:B------:R-:W-:Y:S01]  /*13840*/  FFMA.FTZ R65, R191, UR4, -R209 ;  /* 0x00000004bf417c23 */ /* 0x000fe200080108d1 */
        /* <DEDUP_REMOVED lines=8> */
[----:B------:R-:W-:Y:S01]  /*138d0*/  HMMA.16816.F32.BF16 R24, R40, R22, R24 ;  /* 0x000000162818723c */ /* 0x000fe20000041818 */
[----:B------:R-:W2:Y:S02]  /*138e0*/  LDSM.16.MT88.4 R20, [R213+0xc800] ;  /* 0x00c80000d514783b */ /* 0x000ea40000004200 */
[----:B----4-:R-:W-:-:S03]  /*138f0*/  FADD.FTZ R92, R81, R92 ;  /* 0x0000005c515c7221 */ /* 0x010fc60000010000 */
[----:B------:R-:W4:Y:S02]  /*13900*/  MUFU.EX2 R82, R82 ;  /* 0x0000005200527308 */ /* 0x000f240000000800 */
[C---:B-----5:R-:W-:Y:S06]  /*13910*/  HMMA.16816.F32.BF16 R36, R40.reuse, R48, R36 ;  /* 0x000000302824723c */ /* 0x060fec0000041824 */
[----:B------:R-:W-:Y:S01]  /*13920*/  MUFU.EX2 R99, R99 ;  /* 0x0000006300637308 */ /* 0x000fe20000000800 */
[----:B-1----:R-:W-:Y:S01]  /*13930*/  FADD.FTZ R94, R80, R94 ;  /* 0x0000005e505e7221 */ /* 0x002fe20000010000 */
[C---:B------:R-:W-:Y:S01]  /*13940*/  HMMA.16816.F32.BF16 R8, R40.reuse, R50, R8 ;  /* 0x000000322808723c */ /* 0x040fe20000041808 */
[----:B------:R-:W1:Y:S05]  /*13950*/  LDSM.16.MT88.4 R48, [R0+0xc800] ;  /* 0x00c800000030783b */ /* 0x000e6a0000004200 */
[----:B------:R-:W5:Y:S02]  /*13960*/  MUFU.EX2 R84, R84 ;  /* 0x0000005400547308 */ /* 0x000f640000000800 */
[C---:B------:R-:W-:Y:S06]  /*13970*/  HMMA.16816.F32.BF16 R44, R40.reuse, R28, R44 ;  /* 0x0000001c282c723c */ /* 0x040fec000004182c */
        /* <DEDUP_REMOVED lines=8> */
[----:B------:R-:W3:Y:S01]  /*13a00*/  LDSM.16.MT88.4 R52, [R152+0x2800] ;  /* 0x002800009834783b */ /* 0x000ee20000004200 */
[C---:B----4-:R-:W-:Y:S01]  /*13a10*/  F2FP.BF16.F32.PACK_AB R41, R82.reuse, R80 ;  /* 0x000000505229723e */ /* 0x050fe200000010ff */
[----:B------:R-:W-:Y:S01]  /*13a20*/  FADD.FTZ R82, R82, R94 ;  /* 0x0000005e52527221 */ /* 0x000fe20000010000 */
[----:B------:R-:W-:Y:S01]  /*13a30*/  F2FP.BF16.F32.PACK_AB R42, R98, R83 ;  /* 0x00000053622a723e */ /* 0x000fe200000010ff */
[----:B------:R-:W-:Y:S01]  /*13a40*/  MUFU.EX2 R87, R87 ;  /* 0x0000005700577308 */ /* 0x000fe20000000800 */
[----:B-----5:R-:W-:Y:S01]  /*13a50*/  F2FP.BF16.F32.PACK_AB R43, R84, R99 ;  /* 0x00000063542b723e */ /* 0x020fe200000010ff */
[----:B------:R-:W-:Y:S01]  /*13a60*/  FADD.FTZ R83, R83, R92 ;  /* 0x0000005c53537221 */ /* 0x000fe20000010000 */
[----:B------:R-:W-:Y:S01]  /*13a70*/  FADD.FTZ R82, R99, R82 ;  /* 0x0000005263527221 */ /* 0x000fe20000010000 */
[----:B------:R-:W-:-:S02]  /*13a80*/  FFMA.FTZ R80, R197, UR4, -R214 ;  /* 0x00000004c5507c23 */ /* 0x000fc400080108d6 */
[----:B------:R-:W-:Y:S01]  /*13a90*/  FADD.FTZ R83, R98, R83 ;  /* 0x0000005362537221 */ /* 0x000fe20000010000 */
[----:B------:R-:W-:Y:S01]  /*13aa0*/  FADD.FTZ R84, R84, R82 ;  /* 0x0000005254547221 */ /* 0x000fe20000010000 */
[C---:B--2---:R-:W-:Y:S01]  /*13ab0*/  HMMA.16816.F32.BF16 R16, R40.reuse, R20, R16 ;  /* 0x000000142810723c */ /* 0x044fe20000041810 */
[----:B------:R-:W2:Y:S07]  /*13ac0*/  MUFU.EX2 R102, R102 ;  /* 0x0000006600667308 */ /* 0x000eae0000000800 */
[C---:B------:R-:W-:Y:S01]  /*13ad0*/  HMMA.16816.F32.BF16 R24, R40.reuse, R22, R24 ;  /* 0x000000162818723c */ /* 0x040fe20000041818 */
[----:B------:R-:W4:Y:S01]  /*13ae0*/  LDSM.16.MT88.4 R20, [R213+0xd000] ;  /* 0x00d00000d514783b */ /* 0x000f220000004200 */
[----:B------:R-:W5:Y:S06]  /*13af0*/  MUFU.EX2 R103, R103 ;  /* 0x0000006700677308 */ /* 0x000f6c0000000800 */
[----:B-1----:R-:W-:Y:S02]  /*13b00*/  HMMA.16816.F32.BF16 R36, R40, R48, R36 ;  /* 0x000000302824723c */ /* 0x002fe40000041824 */
[----:B------:R-:W-:Y:S01]  /*13b10*/  MUFU.EX2 R86, R86 ;  /* 0x0000005600567308 */ /* 0x000fe20000000800 */
[----:B--2---:R-:W-:-:S05]  /*13b20*/  FADD.FTZ R84, R102, R84 ;  /* 0x0000005466547221 */ /* 0x004fca0000010000 */
[C---:B------:R-:W-:Y:S01]  /*13b30*/  HMMA.16816.F32.BF16 R8, R40.reuse, R50, R8 ;  /* 0x000000322808723c */ /* 0x040fe20000041808 */
[----:B------:R-:W1:Y:S01]  /*13b40*/  LDSM.16.MT88.4 R48, [R0+0xd000] ;  /* 0x00d000000030783b */ /* 0x000e620000004200 */
[----:B------:R-:W2:Y:S06]  /*13b50*/  MUFU.EX2 R104, R104 ;  /* 0x0000006800687308 */ /* 0x000eac0000000800 */
[C---:B------:R-:W-:Y:S02]  /*13b60*/  HMMA.16816.F32.BF16 R44, R40.reuse, R28, R44 ;  /* 0x0000001c282c723c */ /* 0x040fe4000004182c */
[----:B------:R-:W-:Y:S06]  /*13b70*/  MUFU.EX2 R105, R105 ;  /* 0x0000006900697308 */ /* 0x000fec0000000800 */
[C---:B------:R-:W-:Y:S01]  /*13b80*/  HMMA.16816.F32.BF16 R32, R40.reuse, R30, R32 ;  /* 0x0000001e2820723c */ /* 0x040fe20000041820 */
[----:B------:R-:W1:Y:S01]  /*13b90*/  LDSM.16.MT88.4 R28, [R160+0x3000] ;  /* 0x00300000a01c783b */ /* 0x000e620000004200 */
[----:B------:R-:W1:Y:S06]  /*13ba0*/  MUFU.EX2 R106, R106 ;  /* 0x0000006a006a7308 */ /* 0x000e6c0000000800 */
[C---:B---3--:R-:W-:Y:S02]  /*13bb0*/  HMMA.16816.F32.BF16 R56, R40.reuse, R52, R56 ;  /* 0x000000342838723c */ /* 0x048fe40000041838 */
[----:B------:R-:W-:Y:S06]  /*13bc0*/  MUFU.EX2 R77, R77 ;  /* 0x0000004d004d7308 */ /* 0x000fec0000000800 */
[----:B------:R-:W-:Y:S01]  /*13bd0*/  HMMA.16816.F32.BF16 R12, R40, R54, R12 ;  /* 0x00000036280c723c */ /* 0x000fe2000004180c */
[----:B------:R-:W-:Y:S01]  /*13be0*/  F2FP.BF16.F32.PACK_AB R40, R100, R85 ;  /* 0x000000556428723e */ /* 0x000fe200000010ff */
[----:B------:R-:W3:Y:S01]  /*13bf0*/  LDSM.16.MT88.4 R52, [R152+0x3000] ;  /* 0x003000009834783b */ /* 0x000ee20000004200 */
[----:B-----5:R-:W-:Y:S01]  /*13c00*/  F2FP.BF16.F32.PACK_AB R41, R103, R102 ;  /* 0x000000666729723e */ /* 0x020fe200000010ff */
        /* <DEDUP_REMOVED lines=8> */
[C---:B----4-:R-:W-:Y:S01]  /*13c90*/  HMMA.16816.F32.BF16 R16, R40.reuse, R20, R16 ;  /* 0x000000142810723c */ /* 0x050fe20000041810 */
[----:B------:R-:W-:Y:S02]  /*13ca0*/  FADD.FTZ R101, R101, R85 ;  /* 0x0000005565657221 */ /* 0x000fe40000010000 */
[----:B------:R-:W-:Y:S02]  /*13cb0*/  FADD.FTZ R104, R104, R103 ;  /* 0x0000006768687221 */ /* 0x000fe40000010000 */
[----:B------:R-:W-:Y:S01]  /*13cc0*/  FADD.FTZ R101, R87, R101 ;  /* 0x0000006557657221 */ /* 0x000fe20000010000 */
[----:B------:R-:W2:Y:S02]  /*13cd0*/  MUFU.EX2 R76, R76 ;  /* 0x0000004c004c7308 */ /* 0x000ea40000000800 */
[C---:B------:R-:W-:Y:S01]  /*13ce0*/  HMMA.16816.F32.BF16 R24, R40.reuse, R22, R24 ;  /* 0x000000162818723c */ /* 0x040fe20000041818 */
[----:B------:R-:W4:Y:S05]  /*13cf0*/  LDSM.16.MT88.4 R20, [R213+0xd800] ;  /* 0x00d80000d514783b */ /* 0x000f2a0000004200 */
        /* <DEDUP_REMOVED lines=16> */
[----:B--2---:R-:W-:Y:S01]  /*13e00*/  F2FP.BF16.F32.PACK_AB R41, R76, R108 ;  /* 0x0000006c4c29723e */ /* 0x004fe200000010ff */
        /* <DEDUP_REMOVED lines=8> */
[C---:B----4-:R-:W-:Y:S01]  /*13e90*/  HMMA.16816.F32.BF16 R16, R40.reuse, R20, R16 ;  /* 0x000000142810723c */ /* 0x050fe20000041810 */
[----:B------:R-:W1:Y:S01]  /*13ea0*/  MUFU.EX2 R72, R72 ;  /* 0x0000004800487308 */ /* 0x000e620000000800 */
[----:B------:R-:W-:Y:S01]  /*13eb0*/  FADD.FTZ R109, R109, R108 ;  /* 0x0000006c6d6d7221 */ /* 0x000fe20000010000 */
[----:B------:R-:W-:Y:S01]  /*13ec0*/  FADD.FTZ R77, R107, R77 ;  /* 0x0000004d6b4d7221 */ /* 0x000fe20000010000 */
[----:B------:R-:W-:Y:S02]  /*13ed0*/  FFMA.FTZ R76, R203, UR4, -R214 ;  /* 0x00000004cb4c7c23 */ /* 0x000fe400080108d6 */
[----:B------:R-:W-:Y:S02]  /*13ee0*/  FADD.FTZ R109, R110, R109 ;  /* 0x0000006d6e6d7221 */ /* 0x000fe40000010000 */
[C---:B------:R-:W-:Y:S01]  /*13ef0*/  HMMA.16816.F32.BF16 R24, R40.reuse, R22, R24 ;  /* 0x000000162818723c */ /* 0x040fe20000041818 */
[----:B------:R-:W2:Y:S01]  /*13f00*/  LDSM.16.MT88.4 R20, [R213+0xe000] ;  /* 0x00e00000d514783b */ /* 0x000ea20000004200 */
[----:B------:R-:W-:Y:S06]  /*13f10*/  MUFU.EX2 R74, R74 ;  /* 0x0000004a004a7308 */ /* 0x000fec0000000800 */
[C---:B-----5:R-:W-:Y:S02]  /*13f20*/  HMMA.16816.F32.BF16 R36, R40.reuse, R48, R36 ;  /* 0x000000302824723c */ /* 0x060fe40000041824 */
[----:B------:R-:W4:Y:S06]  /*13f30*/  MUFU.EX2 R112, R112 ;  /* 0x0000007000707308 */ /* 0x000f2c0000000800 */
        /* <DEDUP_REMOVED lines=22> */
[C---:B--2---:R-:W-:Y:S01]  /*140a0*/  HMMA.16816.F32.BF16 R16, R40.reuse, R20, R16 ;  /* 0x000000142810723c */ /* 0x044fe20000041810 */
[----:B------:R-:W-:Y:S02]  /*140b0*/  FADD.FTZ R73, R73, R111 ;  /* 0x0000006f49497221 */ /* 0x000fe40000010000 */
[----:B------:R-:W-:Y:S02]  /*140c0*/  FADD.FTZ R74, R74, R78 ;  /* 0x0000004e4a4a7221 */ /* 0x000fe40000010000 */
[----:B------:R-:W-:Y:S01]  /*140d0*/  FADD.FTZ R73, R75, R73 ;  /* 0x000000494b497221 */ /* 0x000fe20000010000 */
[----:B------:R-:W-:Y:S02]  /*140e0*/  MUFU.EX2 R117, R117 ;  /* 0x0000007500757308 */ /* 0x000fe40000000800 */
[C---:B------:R-:W-:Y:S01]  /*140f0*/  HMMA.16816.F32.BF16 R24, R40.reuse, R22, R24 ;  /* 0x000000162818723c */ /* 0x040fe20000041818 */
[----:B------:R-:W2:Y:S05]  /*14100*/  LDSM.16.MT88.4 R20, [R213+0xe800] ;  /* 0x00e80000d514783b */ /* 0x000eaa0000004200 */
[----:B------:R-:W4:Y:S02]  /*14110*/  MUFU.EX2 R118, R118 ;  /* 0x0000007600767308 */ /* 0x000f240000000800 */
[C---:B-----5:R-:W-:Y:S06]  /*14120*/  HMMA.16816.F32.BF16 R36, R40.reuse, R48, R36 ;  /* 0x000000302824723c */ /* 0x060fec0000041824 */
[----:B------:R-:W5:Y:S02]  /*14130*/  MUFU.EX2 R119, R119 ;  /* 0x0000007700777308 */ /* 0x000f640000000800 */
        /* <DEDUP_REMOVED lines=13> */
[----:B-1----:R-:W-:Y:S01]  /*14210*/  F2FP.BF16.F32.PACK_AB R41, R116, R68 ;  /* 0x000000447429723e */ /* 0x002fe200000010ff */
[----:B------:R-:W-:Y:S01]  /*14220*/  FADD.FTZ R113, R113, R73 ;  /* 0x0000004971717221 */ /* 0x000fe20000010000 */
[----:B------:R-:W-:Y:S01]  /*14230*/  F2FP.BF16.F32.PACK_AB R42, R115, R114 ;  /* 0x00000072732a723e */ /* 0x000fe200000010ff */
[----:B------:R-:W1:Y:S01]  /*14240*/  MUFU.EX2 R70, R70 ;  /* 0x0000004600467308 */ /* 0x000e620000000800 */
[----:B----4-:R-:W-:Y:S01]  /*14250*/  F2FP.BF16.F32.PACK_AB R43, R118, R117 ;  /* 0x00000075762b723e */ /* 0x010fe200000010ff */
[----:B------:R-:W-:-:S04]  /*14260*/  FADD.FTZ R69, R69, R113 ;  /* 0x0000007145457221 */ /* 0x000fc80000010000 */
[----:B------:R-:W-:Y:S02]  /*14270*/  FADD.FTZ R69, R114, R69 ;  /* 0x0000004572457221 */ /* 0x000fe40000010000 */
[----:B--2---:R-:W-:Y:S01]  /*14280*/  HMMA.16816.F32.BF16 R16, R40, R20, R16 ;  /* 0x000000142810723c */ /* 0x004fe20000041810 */
[----:B------:R-:W-:Y:S01]  /*14290*/  MUFU.EX2 R123, R123 ;  /* 0x0000007b007b7308 */ /* 0x000fe20000000800 */
[----:B------:R-:W-:-:S04]  /*142a0*/  FADD.FTZ R115, R115, R69 ;  /* 0x0000004573737221 */ /* 0x000fc80000010000 */
[----:B-----5:R-:W-:Y:S02]  /*142b0*/  FADD.FTZ R115, R119, R115 ;  /* 0x0000007377737221 */ /* 0x020fe40000010000 */
[C---:B------:R-:W-:Y:S01]  /*142c0*/  HMMA.16816.F32.BF16 R24, R40.reuse, R22, R24 ;  /* 0x000000162818723c */ /* 0x040fe20000041818 */
[----:B------:R-:W2:Y:S01]  /*142d0*/  LDSM.16.MT88.4 R20, [R213+0xf000] ;  /* 0x00f00000d514783b */ /* 0x000ea20000004200 */
[----:B------:R-:W4:Y:S06]  /*142e0*/  MUFU.EX2 R124, R124 ;  /* 0x0000007c007c7308 */ /* 0x000f2c0000000800 */
[C---:B------:R-:W-:Y:S02]  /*142f0*/  HMMA.16816.F32.BF16 R36, R40.reuse, R48, R36 ;  /* 0x000000302824723c */ /* 0x040fe40000041824 */
[----:B------:R-:W5:Y:S06]  /*14300*/  MUFU.EX2 R125, R125 ;  /* 0x0000007d007d7308 */ /* 0x000f6c0000000800 */
        /* <DEDUP_REMOVED lines=15> */
[----:B------:R-:W-:Y:S01]  /*14400*/  F2FP.BF16.F32.PACK_AB R42, R121, R71 ;  /* 0x00000047792a723e */ /* 0x000fe200000010ff */
[----:B------:R-:W-:Y:S01]  /*14410*/  FADD.FTZ R120, R120, R115 ;  /* 0x0000007378787221 */ /* 0x000fe20000010000 */
[----:B----4-:R-:W-:-:S03]  /*14420*/  F2FP.BF16.F32.PACK_AB R43, R124, R123 ;  /* 0x0000007b7c2b723e */ /* 0x010fc600000010ff */
[----:B------:R-:W-:Y:S02]  /*14430*/  FADD.FTZ R120, R71, R120 ;  /* 0x0000007847787221 */ /* 0x000fe40000010000 */
[----:B------:R-:W-:Y:S02]  /*14440*/  MUFU.EX2 R131, R131 ;  /* 0x0000008300837308 */ /* 0x000fe40000000800 */
[----:B--2---:R-:W-:Y:S01]  /*14450*/  HMMA.16816.F32.BF16 R16, R40, R20, R16 ;  /* 0x000000142810723c */ /* 0x004fe20000041810 */
[----:B------:R-:W-:-:S04]  /*14460*/  FADD.FTZ R121, R121, R120 ;  /* 0x0000007879797221 */ /* 0x000fc80000010000 */
[----:B-----5:R-:W-:Y:S01]  /*14470*/  FADD.FTZ R121, R125, R121 ;  /* 0x000000797d797221 */ /* 0x020fe20000010000 */
[----:B------:R-:W2:Y:S02]  /*14480*/  MUFU.EX2 R141, R141 ;  /* 0x0000008d008d7308 */ /* 0x000ea40000000800 */
[C---:B------:R-:W-:Y:S01]  /*14490*/  HMMA.16816.F32.BF16 R24, R40.reuse, R22, R24 ;  /* 0x000000162818723c */ /* 0x040fe20000041818 */
[----:B------:R-:W4:Y:S05]  /*144a0*/  LDSM.16.MT88.4 R20, [R213+0xf800] ;  /* 0x00f80000d514783b */ /* 0x000f2a0000004200 */
[----:B------:R-:W5:Y:S02]  /*144b0*/  MUFU.EX2 R142, R142 ;  /* 0x0000008e008e7308 */ /* 0x000f640000000800 */
[C---:B------:R-:W-:Y:S06]  /*144c0*/  HMMA.16816.F32.BF16 R36, R40.reuse, R48, R36 ;  /* 0x000000302824723c */ /* 0x040fec0000041824 */
[----:B------:R-:W5:Y:S02]  /*144d0*/  MUFU.EX2 R143, R143 ;  /* 0x0000008f008f7308 */ /* 0x000f640000000800 */
[C---:B------:R-:W-:Y:S01]  /*144e0*/  HMMA.16816.F32.BF16 R8, R40.reuse, R50, R8 ;  /* 0x000000322808723c */ /* 0x040fe20000041808 */
[----:B------:R-:W5:Y:S05]  /*144f0*/  LDSM.16.MT88.4 R48, [R0+0xf800] ;  /* 0x00f800000030783b */ /* 0x000f6a0000004200 */
[----:B------:R-:W-:Y:S02]  /*14500*/  MUFU.EX2 R145, R145 ;  /* 0x0000009100917308 */ /* 0x000fe40000000800 */
[C---:B------:R-:W-:Y:S06]  /*14510*/  HMMA.16816.F32.BF16 R44, R40.reuse, R28, R44 ;  /* 0x0000001c282c723c */ /* 0x040fec000004182c */
        /* <DEDUP_REMOVED lines=9> */
[----:B-1----:R-:W-:Y:S01]  /*145b0*/  F2FP.BF16.F32.PACK_AB R41, R130, R129 ;  /* 0x000000818229723e */ /* 0x002fe200000010ff */
[----:B------:R-:W-:Y:S01]  /*145c0*/  FADD.FTZ R126, R126, R121 ;  /* 0x000000797e7e7221 */ /* 0x000fe20000010000 */
[----:B------:R-:W-:Y:S01]  /*145d0*/  F2FP.BF16.F32.PACK_AB R42, R128, R127 ;  /* 0x0000007f802a723e */ /* 0x000fe200000010ff */
[----:B------:R-:W-:Y:S01]  /*145e0*/  MUFU.EX2 R164, R164 ;  /* 0x000000a400a47308 */ /* 0x000fe20000000800 */
[----:B--2---:R-:W-:Y:S01]  /*145f0*/  F2FP.BF16.F32.PACK_AB R43, R141, R131 ;  /* 0x000000838d2b723e */ /* 0x004fe200000010ff */
[----:B------:R-:W-:-:S04]  /*14600*/  FADD.FTZ R126, R127, R126 ;  /* 0x0000007e7f7e7221 */ /* 0x000fc80000010000 */
[----:B------:R-:W-:Y:S02]  /*14610*/  FADD.FTZ R128, R128, R126 ;  /* 0x0000007e80807221 */ /* 0x000fe40000010000 */
[----:B----4-:R-:W-:Y:S01]  /*14620*/  HMMA.16816.F32.BF16 R16, R40, R20, R16 ;  /* 0x000000142810723c */ /* 0x010fe20000041810 */
[----:B------:R-:W1:Y:S01]  /*14630*/  MUFU.EX2 R165, R165 ;  /* 0x000000a500a57308 */ /* 0x000e620000000800 */
[----:B-----5:R-:W-:-:S04]  /*14640*/  FADD.FTZ R128, R142, R128 ;  /* 0x000000808e807221 */ /* 0x020fc80000010000 */
[----:B------:R-:W-:Y:S02]  /*14650*/  FADD.FTZ R128, R143, R128 ;  /* 0x000000808f807221 */ /* 0x000fe40000010000 */
[C---:B------:R-:W-:Y:S01]  /*14660*/  HMMA.16816.F32.BF16 R24, R40.reuse, R22, R24 ;  /* 0x000000162818723c */ /* 0x040fe20000041818 */
[----:B------:R-:W2:Y:S01]  /*14670*/  LDSM.16.MT88.4 R20, [R213+0x10000] ;  /* 0x01000000d514783b */ /* 0x000ea20000004200 */
[----:B------:R-:W-:Y:S06]  /*14680*/  MUFU.EX2 R5, R5 ;  /* 0x0000000500057308 */ /* 0x000fec0000000800 */
[C---:B------:R-:W-:Y:S02]  /*14690*/  HMMA.16816.F32.BF16 R36, R40.reuse, R48, R36 ;  /* 0x000000302824723c */ /* 0x040fe40000041824 */
[----:B------:R-:W-:Y:S06]  /*146a0*/  MUFU.EX2 R4, R4 ;  /* 0x0000000400047308 */ /* 0x000fec0000000800 */
[C---:B------:R-:W-:Y:S01]  /*146b0*/  HMMA.16816.F32.BF16 R8, R40.reuse, R50, R8 ;  /* 0x000000322808723c */ /* 0x040fe20000041808 */
[----:B------:R-:W4:Y:S01]  /*146c0*/  LDSM.16.MT88.4 R48, [R0+0x10000] ;  /* 0x010000000030783b */ /* 0x000f220000004200 */
[----:B------:R-:W-:Y:S06]  /*146d0*/  MUFU.EX2 R2, R182 ;  /* 0x000000b600027308 */ /* 0x000fec0000000800 */
[C---:B------:R-:W-:Y:S02]  /*146e0*/  HMMA.16816.F32.BF16 R44, R40.reuse, R28, R44 ;  /* 0x0000001c282c723c */ /* 0x040fe4000004182c */
[----:B------:R-:W-:Y:S06]  /*146f0*/  MUFU.EX2 R140, R187 ;  /* 0x000000bb008c7308 */ /* 0x000fec0000000800 */
[C---:B------:R-:W-:Y:S01]  /*14700*/  HMMA.16816.F32.BF16 R32, R40.reuse, R30, R32 ;  /* 0x0000001e2820723c */ /* 0x040fe20000041820 */
[----:B------:R-:W5:Y:S01]  /*14710*/  LDSM.16.MT88.4 R28, [R160+0x6000] ;  /* 0x00600000a01c783b */ /* 0x000f620000004200 */
[----:B------:R-:W-:Y:S06]  /*14720*/  MUFU.EX2 R136, R136 ;  /* 0x0000008800887308 */ /* 0x000fec0000000800 */
[C---:B---3--:R-:W-:Y:S01]  /*14730*/  HMMA.16816.F32.BF16 R56, R40.reuse, R52, R56 ;  /* 0x000000342838723c */ /* 0x048fe20000041838 */
[--C-:B------:R-:W-:Y:S01]  /*14740*/  FFMA.FTZ R52, R181, UR4, -R214.reuse ;  /* 0x00000004b5347c23 */ /* 0x100fe200080108d6 */
[--C-:B------:R-:W-:Y:S01]  /*14750*/  FFMA.FTZ R53, R184, UR4, -R214.reuse ;  /* 0x00000004b8357c23 */ /* 0x100fe200080108d6 */
[----:B------:R-:W-:Y:S05]  /*14760*/  MUFU.EX2 R60, R189 ;  /* 0x000000bd003c7308 */ /* 0x000fea0000000800 */
[----:B------:R-:W-:Y:S01]  /*14770*/  HMMA.16816.F32.BF16 R12, R40, R54, R12 ;  /* 0x00000036280c723c */ /* 0x000fe2000004180c */
[----:B------:R-:W-:Y:S01]  /*14780*/  F2FP.BF16.F32.PACK_AB R40, R143, R142 ;  /* 0x0000008e8f28723e */ /* 0x000fe200000010ff */
[----:B------:R-:W-:Y:S01]  /*14790*/  FFMA.FTZ R54, R185, UR4, -R214 ;  /* 0x00000004b9367c23 */ /* 0x000fe200080108d6 */
[----:B------:R-:W-:Y:S01]  /*147a0*/  F2FP.BF16.F32.PACK_AB R41, R155, R147 ;  /* 0x000000939b29723e */ /* 0x000fe200000010ff */
[----:B------:R-:W-:Y:S01]  /*147b0*/  FFMA.FTZ R55, R183, UR4, -R209 ;  /* 0x00000004b7377c23 */ /* 0x000fe200080108d1 */
[----:B------:R-:W-:Y:S01]  /*147c0*/  F2FP.BF16.F32.PACK_AB R42, R146, R145 ;  /* 0x00000091922a723e */ /* 0x000fe200000010ff */
[----:B------:R-:W3:Y:S01]  /*147d0*/  MUFU.EX2 R52, R52 ;  /* 0x0000003400347308 */ /* 0x000ee20000000800 */
[----:B-1----:R-:W-:Y:S01]  /*147e0*/  F2FP.BF16.F32.PACK_AB R43, R165, R164 ;  /* 0x000000a4a52b723e */ /* 0x002fe200000010ff */
[----:B------:R-:W-:-:S04]  /*147f0*/  FADD.FTZ R145, R145, R128 ;  /* 0x0000008091917221 */ /* 0x000fc80000010000 */
[----:B------:R-:W-:Y:S02]  /*14800*/  FADD.FTZ R145, R146, R145 ;  /* 0x0000009192917221 */ /* 0x000fe40000010000 */
[C---:B--2---:R-:W-:Y:S01]  /*14810*/  HMMA.16816.F32.BF16 R16, R40.reuse, R20, R16 ;  /* 0x000000142810723c */ /* 0x044fe20000041810 */
[----:B------:R-:W-:Y:S07]  /*14820*/  MUFU.EX2 R53, R53 ;  /* 0x0000003500357308 */ /* 0x000fee0000000800 */
[C---:B------:R-:W-:Y:S01]  /*14830*/  HMMA.16816.F32.BF16 R24, R40.reuse, R22, R24 ;  /* 0x000000162818723c */ /* 0x040fe20000041818 */
[----:B------:R-:W1:Y:S01]  /*14840*/  LDSM.16.MT88.4 R20, [R152+0x6000] ;  /* 0x006000009814783b */ /* 0x000e620000004200 */
[----:B------:R-:W-:Y:S06]  /*14850*/  MUFU.EX2 R54, R54 ;  /* 0x0000003600367308 */ /* 0x000fec0000000800 */
[C---:B----4-:R-:W-:Y:S02]  /*14860*/  HMMA.16816.F32.BF16 R36, R40.reuse, R48, R36 ;  /* 0x000000302824723c */ /* 0x050fe40000041824 */
[----:B------:R-:W2:Y:S06]  /*14870*/  MUFU.EX2 R55, R55 ;  /* 0x0000003700377308 */ /* 0x000eac0000000800 */
        /* <DEDUP_REMOVED lines=8> */
[C---:B-1----:R-:W-:Y:S02]  /*14900*/  HMMA.16816.F32.BF16 R56, R40.reuse, R20, R56 ;  /* 0x000000142838723c */ /* 0x042fe40000041838 */
[----:B------:R-:W-:Y:S06]  /*14910*/  MUFU.EX2 R64, R64 ;  /* 0x0000004000407308 */ /* 0x000fec0000000800 */
[----:B------:R-:W-:Y:S01]  /*14920*/  HMMA.16816.F32.BF16 R12, R40, R22, R12 ;  /* 0x00000016280c723c */ /* 0x000fe2000004180c */
[----:B------:R-:W1:Y:S01]  /*14930*/  LDSM.16.MT88.4 R20, [R160+0x6800] ;  /* 0x00680000a014783b */ /* 0x000e620000004200 */
[----:B---3--:R-:W-:Y:S01]  /*14940*/  F2FP.BF16.F32.PACK_AB R40, R5, R52 ;  /* 0x000000340528723e */ /* 0x008fe200000010ff */
[----:B------:R-:W-:Y:S01]  /*14950*/  MUFU.EX2 R65, R65 ;  /* 0x0000004100417308 */ /* 0x000fe20000000800 */
[----:B--2---:R-:W-:Y:S01]  /*14960*/  F2FP.BF16.F32.PACK_AB R41, R55, R4 ;  /* 0x000000043729723e */ /* 0x004fe200000010ff */
[----:B------:R-:W-:Y:S01]  /*14970*/  FADD.FTZ R52, R52, R145 ;  /* 0x0000009134347221 */ /* 0x000fe20000010000 */
[----:B------:R-:W-:-:S02]  /*14980*/  F2FP.BF16.F32.PACK_AB R42, R54, R53 ;  /* 0x00000035362a723e */ /* 0x000fc400000010ff */
[----:B------:R-:W-:Y:S01]  /*14990*/  F2FP.BF16.F32.PACK_AB R43, R140, R2 ;  /* 0x000000028c2b723e */ /* 0x000fe200000010ff */
[----:B------:R-:W-:Y:S02]  /*149a0*/  FADD.FTZ R52, R5, R52 ;  /* 0x0000003405347221 */ /* 0x000fe40000010000 */
[----:B------:R-:W-:Y:S02]  /*149b0*/  MUFU.EX2 R66, R66 ;  /* 0x0000004200427308 */ /* 0x000fe40000000800 */
[----:B------:R-:W-:Y:S02]  /*149c0*/  FADD.FTZ R53, R53, R52 ;  /* 0x0000003435357221 */ /* 0x000fe40000010000 */
[C---:B----4-:R-:W-:Y:S02]  /*149d0*/  HMMA.16816.F32.BF16 R16, R40.reuse, R48, R16 ;  /* 0x000000302810723c */ /* 0x050fe40000041810 */
[----:B------:R-:W-:Y:S02]  /*149e0*/  FADD.FTZ R53, R54, R53 ;  /* 0x0000003536357221 */ /* 0x000fe40000010000 */
[----:B------:R-:W-:Y:S04]  /*149f0*/  MUFU.EX2 R67, R67 ;  /* 0x0000004300437308 */ /* 0x000fe80000000800 */
[C---:B------:R-:W-:Y:S01]  /*14a00*/  HMMA.16816.F32.BF16 R24, R40.reuse, R50, R24 ;  /* 0x000000322818723c */ /* 0x040fe20000041818 */
[----:B------:R-:W2:Y:S03]  /*14a10*/  LDSM.16.MT88.4 R48, [R152+0x6800] ;  /* 0x006800009830783b */ /* 0x000ea60000004200 */
[----:B------:R-:W3:Y:S04]  /*14a20*/  MUFU.EX2 R80, R80 ;  /* 0x0000005000507308 */ /* 0x000ee80000000800 */
[C---:B-----5:R-:W-:Y:S04]  /*14a30*/  HMMA.16816.F32.BF16 R36, R40.reuse, R28, R36 ;  /* 0x0000001c2824723c */ /* 0x060fe80000041824 */
[----:B------:R-:W-:Y:S04]  /*14a40*/  MUFU.EX2 R76, R76 ;  /* 0x0000004c004c7308 */ /* 0x000fe80000000800 */
[----:B------:R-:W-:Y:S01]  /*14a50*/  HMMA.16816.F32.BF16 R8, R40, R30, R8 ;  /* 0x0000001e2808723c */ /* 0x000fe20000041808 */
[----:B------:R-:W4:Y:S03]  /*14a60*/  LDSM.16.MT88.4 R28, [R213+0x11000] ;  /* 0x01100000d51c783b */ /* 0x000f260000004200 */
[----:B------:R-:W5:Y:S01]  /*14a70*/  MUFU.EX2 R251, R251 ;  /* 0x000000fb00fb7308 */ /* 0x000f620000000800 */
[----:B---3--:R-:W-:-:S03]  /*14a80*/  F2FP.BF16.F32.PACK_AB R132, R80, R67 ;  /* 0x000000435084723e */ /* 0x008fc600000010ff */
[C---:B-1----:R-:W-:Y:S04]  /*14a90*/  HMMA.16816.F32.BF16 R44, R40.reuse, R20, R44 ;  /* 0x00000014282c723c */ /* 0x042fe8000004182c */
[----:B------:R-:W-:Y:S04]  /*14aa0*/  MUFU.EX2 R7, R7 ;  /* 0x0000000700077308 */ /* 0x000fe80000000800 */
[----:B------:R-:W-:Y:S01]  /*14ab0*/  HMMA.16816.F32.BF16 R32, R40, R22, R32 ;  /* 0x000000162820723c */ /* 0x000fe20000041820 */
[----:B------:R-:W1:Y:S03]  /*14ac0*/  LDSM.16.MT88.4 R20, [R0+0x11000] ;  /* 0x011000000014783b */ /* 0x000e660000004200 */
[----:B------:R-:W-:Y:S01]  /*14ad0*/  MUFU.EX2 R250, R250 ;  /* 0x000000fa00fa7308 */ /* 0x000fe20000000800 */
[----:B-----5:R-:W-:-:S03]  /*14ae0*/  F2FP.BF16.F32.PACK_AB R134, R251, R76 ;  /* 0x0000004cfb86723e */ /* 0x020fc600000010ff */
[C---:B--2---:R-:W-:Y:S08]  /*14af0*/  HMMA.16816.F32.BF16 R56, R40.reuse, R48, R56 ;  /* 0x000000302838723c */ /* 0x044ff00000041838 */
[----:B------:R-:W-:Y:S01]  /*14b00*/  HMMA.16816.F32.BF16 R12, R40, R50, R12 ;  /* 0x00000032280c723c */ /* 0x000fe2000004180c */
[----:B------:R-:W2:Y:S01]  /*14b10*/  LDSM.16.MT88.4 R48, [R160+0x7000] ;  /* 0x00700000a030783b */ /* 0x000ea20000004200 */
[----:B------:R-:W-:Y:S01]  /*14b20*/  F2FP.BF16.F32.PACK_AB R40, R60, R136 ;  /* 0x000000883c28723e */ /* 0x000fe200000010ff */
[----:B------:R-:W-:Y:S01]  /*14b30*/  FADD.FTZ R136, R136, R53 ;  /* 0x0000003588887221 */ /* 0x000fe20000010000 */
[----:B------:R-:W-:-:S02]  /*14b40*/  F2FP.BF16.F32.PACK_AB R41, R64, R63 ;  /* 0x0000003f4029723e */ /* 0x000fc400000010ff */
[----:B------:R-:W-:Y:S01]  /*14b50*/  F2FP.BF16.F32.PACK_AB R42, R62, R61 ;  /* 0x0000003d3e2a723e */ /* 0x000fe200000010ff */
[----:B------:R-:W-:Y:S01]  /*14b60*/  FADD.FTZ R136, R60, R136 ;  /* 0x000000883c887221 */ /* 0x000fe20000010000 */
[----:B------:R-:W-:-:S03]  /*14b70*/  F2FP.BF16.F32.PACK_AB R43, R66, R65 ;  /* 0x00000041422b723e */ /* 0x000fc600000010ff */
[----:B------:R-:W-:-:S04]  /*14b80*/  FADD.FTZ R61, R61, R136 ;  /* 0x000000883d3d7221 */ /* 0x000fc80000010000 */
[----:B----4-:R-:W-:Y:S01]  /*14b90*/  HMMA.16816.F32.BF16 R16, R40, R28, R16 ;  /* 0x0000001c2810723c */ /* 0x010fe20000041810 */
[----:B------:R-:W-:-:S04]  /*14ba0*/  FADD.FTZ R61, R62, R61 ;  /* 0x0000003d3e3d7221 */ /* 0x000fc80000010000 */
[----:B------:R-:W-:-:S03]  /*14bb0*/  FADD.FTZ R67, R67, R61 ;  /* 0x0000003d43437221 */ /* 0x000fc60000010000 */
[----:B------:R-:W-:Y:S01]  /*14bc0*/  HMMA.16816.F32.BF16 R24, R40, R30, R24 ;  /* 0x0000001e2818723c */ /* 0x000fe20000041818 */
[----:B------:R-:W3:Y:S01]  /*14bd0*/  LDSM.16.MT88.4 R28, [R152+0x7000] ;  /* 0x00700000981c783b */ /* 0x000ee20000004200 */
[----:B------:R-:W-:-:S04]  /*14be0*/  FADD.FTZ R67, R80, R67 ;  /* 0x0000004350437221 */ /* 0x000fc80000010000 */
[----:B------:R-:W-:Y:S02]  /*14bf0*/  FADD.FTZ R67, R76, R67 ;  /* 0x000000434c437221 */ /* 0x000fe40000010000 */
[----:B-1----:R-:W-:Y:S01]  /*14c00*/  HMMA.16816.F32.BF16 R36, R40, R20, R36 ;  /* 0x000000142824723c */ /* 0x002fe20000041824 */
[----:B------:R-:W-:Y:S01]  /*14c10*/  FADD.FTZ R20, R112, R74 ;  /* 0x0000004a70147221 */ /* 0x000fe20000010000 */
[----:B------:R-:W-:-:S03]  /*14c20*/  FADD.FTZ R251, R251, R67 ;  /* 0x00000043fbfb7221 */ /* 0x000fc60000010000 */
[----:B------:R-:W-:Y:S02]  /*14c30*/  FADD.FTZ R20, R68, R20 ;  /* 0x0000001444147221 */ /* 0x000fe40000010000 */
[----:B------:R-:W1:Y:S01]  /*14c40*/  MUFU.EX2 R68, R202 ;  /* 0x000000ca00447308 */ /* 0x000e620000000800 */
[----:B------:R-:W-:Y:S01]  /*14c50*/  HMMA.16816.F32.BF16 R8, R40, R22, R8 ;  /* 0x000000162808723c */ /* 0x000fe20000041808 */
[----:B------:R-:W-:-:S04]  /*14c60*/  FADD.FTZ R20, R116, R20 ;  /* 0x0000001474147221 */ /* 0x000fc80000010000 */
[----:B------:R-:W-:Y:S02]  /*14c70*/  FADD.FTZ R117, R117, R20 ;  /* 0x0000001475757221 */ /* 0x000fe40000010000 */
[----:B------:R4:W5:Y:S01]  /*14c80*/  LDSM.16.MT88.4 R20, [R160+0x7800] ;  /* 0x00780000a014783b */ /* 0x0009620000004200 */
[----:B--2---:R-:W-:Y:S01]  /*14c90*/  HMMA.16816.F32.BF16 R44, R40, R48, R44 ;  /* 0x00000030282c723c */ /* 0x004fe2000004182c */
[----:B------:R-:W-:Y:S01]  /*14ca0*/  FADD.FTZ R117, R118, R117 ;  /* 0x0000007576757221 */ /* 0x000fe20000010000 */
[----:B------:R-:W-:-:S03]  /*14cb0*/  FFMA.FTZ R48, R199, UR4, -R209 ;  /* 0x00000004c7307c23 */ /* 0x000fc600080108d1 */
[----:B------:R-:W-:-:S03]  /*14cc0*/  FADD.FTZ R122, R122, R117 ;  /* 0x000000757a7a7221 */ /* 0x000fc60000010000 */
[----:B------:R-:W2:Y:S01]  /*14cd0*/  MUFU.EX2 R48, R48 ;  /* 0x0000003000307308 */ /* 0x000ea20000000800 */
[----:B------:R-:W-:Y:S01]  /*14ce0*/  FADD.FTZ R122, R70, R122 ;  /* 0x0000007a467a7221 */ /* 0x000fe20000010000 */
[----:B-1----:R-:W-:Y:S01]  /*14cf0*/  F2FP.BF16.F32.PACK_AB R133, R68, R7 ;  /* 0x000000074485723e */ /* 0x002fe200000010ff */
[----:B------:R-:W-:Y:S02]  /*14d00*/  HMMA.16816.F32.BF16 R32, R40, R50, R32 ;  /* 0x000000322820723c */ /* 0x000fe40000041820 */
[----:B------:R-:W-:-:S04]  /*14d10*/  FADD.FTZ R123, R123, R122 ;  /* 0x0000007a7b7b7221 */ /* 0x000fc80000010000 */
[----:B------:R-:W-:Y:S02]  /*14d20*/  FADD.FTZ R123, R124, R123 ;  /* 0x0000007b7c7b7221 */ /* 0x000fe40000010000 */
[----:B---3--:R-:W-:Y:S02]  /*14d30*/  HMMA.16816.F32.BF16 R56, R40, R28, R56 ;  /* 0x0000001c2838723c */ /* 0x008fe40000041838 */
[----:B------:R-:W-:-:S04]  /*14d40*/  FADD.FTZ R123, R129, R123 ;  /* 0x0000007b817b7221 */ /* 0x000fc80000010000 */
[----:B------:R-:W-:Y:S01]  /*14d50*/  FADD.FTZ R130, R130, R123 ;  /* 0x0000007b82827221 */ /* 0x000fe20000010000 */
[----:B--2---:R-:W-:Y:S01]  /*14d60*/  F2FP.BF16.F32.PACK_AB R135, R250, R48 ;  /* 0x00000030fa87723e */ /* 0x004fe200000010ff */
[----:B------:R-:W-:Y:S02]  /*14d70*/  HMMA.16816.F32.BF16 R12, R40, R30, R12 ;  /* 0x0000001e280c723c */ /* 0x000fe4000004180c */
[----:B------:R-:W-:-:S04]  /*14d80*/  FADD.FTZ R130, R131, R130 ;  /* 0x0000008283827221 */ /* 0x000fc80000010000 */
[----:B------:R-:W-:Y:S02]  /*14d90*/  FADD.FTZ R141, R141, R130 ;  /* 0x000000828d8d7221 */ /* 0x000fe40000010000 */
[----:B----4-:R-:W-:Y:S01]  /*14da0*/  HMMA.16816.F32.BF16 R160, R132, R156, R16 ;  /* 0x0000009c84a0723c */ /* 0x010fe20000041810 */
[----:B------:R1:W2:Y:S01]  /*14db0*/  LDSM.16.MT88.4 R16, [R152+0x7800] ;  /* 0x007800009810783b */ /* 0x0002a20000004200 */
[----:B------:R-:W-:-:S04]  /*14dc0*/  FADD.FTZ R0, R147, R141 ;  /* 0x0000008d93007221 */ /* 0x000fc80000010000 */
[----:B------:R-:W-:Y:S02]  /*14dd0*/  FADD.FTZ R0, R155, R0 ;  /* 0x000000009b007221 */ /* 0x000fe40000010000 */
[----:B------:R-:W-:Y:S02]  /*14de0*/  HMMA.16816.F32.BF16 R156, R132, R158, R24 ;  /* 0x0000009e849c723c */ /* 0x000fe40000041818 */
[----:B------:R-:W-:-:S04]  /*14df0*/  FADD.FTZ R0, R164, R0 ;  /* 0x00000000a4007221 */ /* 0x000fc80000010000 */
[----:B------:R-:W-:Y:S02]  /*14e00*/  FADD.FTZ R165, R165, R0 ;  /* 0x00000000a5a57221 */ /* 0x000fe40000010000 */
[----:B-----5:R-:W-:Y:S02]  /*14e10*/  HMMA.16816.F32.BF16 R144, R132, R20, R44 ;  /* 0x000000148490723c */ /* 0x020fe4000004182c */
[----:B------:R-:W-:-:S04]  /*14e20*/  FADD.FTZ R165, R4, R165 ;  /* 0x000000a504a57221 */ /* 0x000fc80000010000 */
[----:B------:R-:W-:Y:S02]  /*14e30*/  FADD.FTZ R55, R55, R165 ;  /* 0x000000a537377221 */ /* 0x000fe40000010000 */
[C---:B-1----:R-:W-:Y:S02]  /*14e40*/  HMMA.16816.F32.BF16 R152, R132.reuse, R148, R36 ;  /* 0x000000948498723c */ /* 0x042fe40000041824 */
[----:B------:R-:W-:Y:S01]  /*14e50*/  FADD.FTZ R0, R2, R55 ;  /* 0x0000003702007221 */ /* 0x000fe20000010000 */
[-C--:B------:R-:W-:Y:S02]  /*14e60*/  MOV R2, R204.reuse ;  /* 0x000000cc00027202 */ /* 0x080fe40000000f00 */
[----:B------:R-:W-:Y:S01]  /*14e70*/  @P1 MOV R2, R204 ;  /* 0x000000cc00021202 */ /* 0x000fe20000000f00 */
[----:B------:R-:W-:Y:S02]  /*14e80*/  FADD.FTZ R0, R140, R0 ;  /* 0x000000008c007221 */ /* 0x000fe40000010000 */
[----:B------:R-:W-:Y:S02]  /*14e90*/  HMMA.16816.F32.BF16 R148, R132, R150, R8 ;  /* 0x000000968494723c */ /* 0x000fe40000041808 */
[----:B------:R-:W-:-:S04]  /*14ea0*/  FADD.FTZ R0, R63, R0 ;  /* 0x000000003f007221 */ /* 0x000fc80000010000 */
[----:B------:R-:W-:Y:S01]  /*14eb0*/  FADD.FTZ R64, R64, R0 ;  /* 0x0000000040407221 */ /* 0x000fe20000010000 */
[-C--:B------:R-:W-:Y:S01]  /*14ec0*/  MOV R0, R201.reuse ;  /* 0x000000c900007202 */ /* 0x080fe20000000f00 */
[----:B------:R-:W-:Y:S01]  /*14ed0*/  HMMA.16816.F32.BF16 R140, R132, R22, R32 ;  /* 0x00000016848c723c */ /* 0x000fe20000041820 */
[----:B------:R-:W-:Y:S01]  /*14ee0*/  @P1 MOV R0, R201 ;  /* 0x000000c900001202 */ /* 0x000fe20000000f00 */
[----:B------:R-:W-:-:S04]  /*14ef0*/  FADD.FTZ R64, R65, R64 ;  /* 0x0000004041407221 */ /* 0x000fc80000010000 */
[----:B------:R-:W-:Y:S02]  /*14f00*/  FADD.FTZ R66, R66, R64 ;  /* 0x0000004042427221 */ /* 0x000fe40000010000 */
[----:B--2---:R-:W-:Y:S02]  /*14f10*/  HMMA.16816.F32.BF16 R136, R132, R16, R56 ;  /* 0x000000108488723c */ /* 0x004fe40000041838 */
[----:B------:R-:W-:-:S04]  /*14f20*/  FADD.FTZ R66, R7, R66 ;  /* 0x0000004207427221 */ /* 0x000fc80000010000 */
[----:B------:R-:W-:Y:S02]  /*14f30*/  FADD.FTZ R66, R68, R66 ;  /* 0x0000004244427221 */ /* 0x000fe40000010000 */
[----:B------:R-:W-:Y:S02]  /*14f40*/  HMMA.16816.F32.BF16 R132, R132, R18, R12 ;  /* 0x000000128484723c */ /* 0x000fe4000004180c */
[----:B------:R-:W-:-:S04]  /*14f50*/  FADD.FTZ R66, R48, R66 ;  /* 0x0000004230427221 */ /* 0x000fc80000010000 */
[----:B------:R-:W-:Y:S01]  /*14f60*/  FADD.FTZ R250, R250, R66 ;  /* 0x00000042fafa7221 */ /* 0x000fe20000010000 */
[----:B------:R-:W-:-:S13]  /*14f70*/  BRA.U UP0, `(.L_x_3311) ;  /* 0x0000000100047547 */ /* 0x000fda000b800000 */
.L_x_3303:
[----:B------:R-:W-:-:S12]  /*14f80*/  UIADD3 UR14, UPT, UPT, UR21, -0x1, URZ ;  /* 0xffffffff150e7890 */ /* 0x000fd8000fffe0ff */
.L_x_3311:
        /* <DEDUP_REMOVED lines=9> */
[----:B------:R-:W-:Y:S01]  /*15020*/  UMOV UR21, 0x400 ;  /* 0x0000040000157882 */ /* 0x000fe20000000000 */
[----:B------:R-:W2:Y:S01]  /*15030*/  S2UR UR20, SR_CgaCtaId ;  /* 0x00000000001479c3 */ /* 0x000ea20000008800 */
[----:B------:R-:W-:Y:S01]  /*15040*/  UISETP.NE.AND.EX UP0, UPT, UR13, URZ, UPT, UP0 ;  /* 0x000000ff0d00728c */ /* 0x000fe2000bf05300 */
[----:B------:R-:W-:Y:S01]  /*15050*/  IMAD.U32 R244, RZ, RZ, UR15 ;  /* 0x0000000ffff47e24 */ /* 0x000fe2000f8e00ff */
[----:B------:R-:W-:Y:S01]  /*15060*/  SEL R166, R166, 0xffffffe0, !P5 ;  /* 0xffffffe0a6a67807 */ /* 0x000fe20006800000 */
[----:B------:R-:W-:Y:S01]  /*15070*/  IMAD.MOV.U32 R164, RZ, RZ, R2 ;  /* 0x000000ffffa47224 */ /* 0x000fe200078e0002 */
[----:B------:R-:W-:Y:S01]  /*15080*/  UIADD3 UR14, UPT, UPT, UR14, 0x1, URZ ;  /* 0x000000010e0e7890 */ /* 0x000fe2000fffe0ff */
[----:B------:R-:W-:Y:S01]  /*15090*/  IMAD.MOV.U32 R245, RZ, RZ, RZ ;  /* 0x000000fffff57224 */ /* 0x000fe200078e00ff */
[----:B------:R-:W-:Y:S01]  /*150a0*/  LOP3.LUT R244, R244, 0x80, R6, 0xfe, !PT ;  /* 0x00000080f4f47812 */ /* 0x000fe200078efe06 */
[----:B------:R-:W3:Y:S01]  /*150b0*/  LDCU UR13, c[0x0][0x440] ;  /* 0x00008800ff0d77ac */ /* 0x000ee20008000800 */
[----:B------:R-:W-:Y:S01]  /*150c0*/  PLOP3.LUT P3, PT, PT, PT, UP0, 0x80, 0x8 ;  /* 0x000000000008781c */ /* 0x000fe20003f6f008 */
[----:B------:R-:W4:Y:S01]  /*150d0*/  LDCU UR12, c[0x0][0x50c] ;  /* 0x0000a180ff0c77ac */ /* 0x000f220008000800 */
[----:B-1----:R-:W-:Y:S01]  /*150e0*/  ULEA UR6, UR6, UR10, 0x18 ;  /* 0x0000000a06067291 */ /* 0x002fe2000f8ec0ff */
[----:B------:R-:W1:Y:S05]  /*150f0*/  LDCU UR4, c[0x0][0x45c] ;  /* 0x00008b80ff0477ac */ /* 0x000e6a0008000800 */
[----:B------:R-:W-:Y:S01]  /*15100*/  LEA R167, R167, UR6, 0x1 ;  /* 0x00000006a7a77c11 */ /* 0x000fe2000f8e08ff */
[----:B------:R-:W1:Y:S03]  /*15110*/  LDCU.64 UR8, c[0x0][0x3a0] ;  /* 0x00007400ff0877ac */ /* 0x000e660008000a00 */
[----:B------:R-:W-:Y:S01]  /*15120*/  IADD3 R166, PT, PT, R166, R167, RZ ;  /* 0x000000a7a6a67210 */ /* 0x000fe20007ffe0ff */
[C---:B------:R-:W-:Y:S01]  /*15130*/  VIADD R249, R167.reuse, 0xa040 ;  /* 0x0000a040a7f97836 */ /* 0x040fe20000000000 */
[----:B------:R-:W-:Y:S01]  /*15140*/  IADD3 R248, PT, PT, R167, 0xa000, RZ ;  /* 0x0000a000a7f87810 */ /* 0x000fe20007ffe0ff */
[----:B------:R-:W1:Y:S01]  /*15150*/  LDCU.64 UR10, c[0x0][0x3a8] ;  /* 0x00007500ff0a77ac */ /* 0x000e620008000a00 */
[----:B------:R-:W-:-:S02]  /*15160*/  UIADD3 UR15, UPT, UPT, UR15, 0x100, URZ ;  /* 0x000001000f0f7890 */ /* 0x000fc4000fffe0ff */
[----:B--234-:R-:W-:-:S12]  /*15170*/  ULEA UR6, UR20, UR21, 0x18 ;  /* 0x0000001514067291 */ /* 0x01cfd8000f8ec0ff */
.L_x_3316:
        /* <DEDUP_REMOVED lines=11> */
[----:B------:R-:W-:Y:S02]  /*15230*/  @!P3 IMAD.X R7, RZ, RZ, ~R7, P0 ;  /* 0x000000ffff07b224 */ /* 0x000fe400000e0e07 */
[C---:B------:R-:W-:Y:S01]  /*15240*/  IMAD.SHL.U32 R0, R237.reuse, 0x8, RZ ;  /* 0x00000008ed007824 */ /* 0x040fe200078e00ff */
[----:B------:R-:W-:Y:S01]  /*15250*/  LOP3.LUT R4, R2, 0x1c0, RZ, 0xc0, !PT ;  /* 0x000001c002047812 */ /* 0x000fe200078ec0ff */
[----:B------:R-:W-:Y:S01]  /*15260*/  IMAD.SHL.U32 R238, R237, 0x20, RZ ;  /* 0x00000020edee7824 */ /* 0x000fe200078e00ff */
[----:B------:R-:W-:Y:S02]  /*15270*/  @!P3 SHF.R.S64 R9, R9, 0x1f, R7 ;  /* 0x0000001f0909b819 */ /* 0x000fe40000001007 */
[--C-:B------:R-:W-:Y:S02]  /*15280*/  LOP3.LUT R252, R252, 0x1f8, R0.reuse, 0x78, !PT ;  /* 0x000001f8fcfc7812 */ /* 0x100fe400078e7800 */
[----:B------:R-:W-:Y:S02]  /*15290*/  LOP3.LUT R8, R0, 0x38, RZ, 0xc0, !PT ;  /* 0x0000003800087812 */ /* 0x000fe400078ec0ff */
[----:B------:R-:W-:Y:S02]  /*152a0*/  @!P3 IADD3 R243, P0, PT, R243, R9, RZ ;  /* 0x00000009f3f3b210 */ /* 0x000fe40007f1e0ff */
[--C-:B------:R-:W-:Y:S02]  /*152b0*/  LOP3.LUT R4, R4, 0x38, R0.reuse, 0xf8, !PT ;  /* 0x0000003804047812 */ /* 0x100fe400078ef800 */
[----:B------:R-:W-:Y:S01]  /*152c0*/  LOP3.LUT R252, R252, 0x1e00, R0, 0xf8, !PT ;  /* 0x00001e00fcfc7812 */ /* 0x000fe200078ef800 */
[----:B------:R-:W-:Y:S01]  /*152d0*/  IMAD.MOV.U32 R0, RZ, RZ, R242 ;  /* 0x000000ffff007224 */ /* 0x000fe200078e00f2 */
[C---:B------:R-:W-:Y:S02]  /*152e0*/  ISETP.GE.AND P2, PT, R8.reuse, UR13, PT ;  /* 0x0000000d08007c0c */ /* 0x040fe4000bf46270 */
        /* <DEDUP_REMOVED lines=32> */
[----:B------:R-:W-:Y:S02]  /*154f0*/  LOP3.LUT R6, R8, UR20, RZ, 0x3c, !PT ;  /* 0x0000001408067c12 */ /* 0x000fe4000f8e3cff */
[----:B------:R-:W-:Y:S02]  /*15500*/  ISETP.GE.AND P4, PT, R7, RZ, PT ;  /* 0x000000ff0700720c */ /* 0x000fe40003f86270 */
        /* <DEDUP_REMOVED lines=13> */
[----:B------:R2:W3:Y:S04]  /*155e0*/  LDG.E R9, desc[UR18][R6.64] ;  /* 0x0000001206097981 */ /* 0x0004e8000c1e1900 */
[----:B------:R4:W3:Y:S01]  /*155f0*/  LDG.E R10, desc[UR18][R10.64] ;  /* 0x000000120a0a7981 */ /* 0x0008e2000c1e1900 */
[----:B--2---:R-:W2:Y:S01]  /*15600*/  LDC.64 R6, c[0x0][0x3c0] ;  /* 0x0000f000ff067b82 */ /* 0x004ea20000000a00 */
[----:B----4-:R-:W-:Y:S04]  /*15610*/  IMAD.IADD R11, R13, 0x1, -R12 ;  /* 0x000000010d0b7824 */ /* 0x010fe800078e0a0c */
[----:B------:R-:W-:Y:S05]  /*15620*/  IMAD R11, R11, R8, -0x100 ;  /* 0xffffff000b0b7424 */ /* 0x000fea00078e0208 */
[----:B------:R-:W-:Y:S05]  /*15630*/  SHF.R.S32.HI R8, RZ, 0x1f, R11 ;  /* 0x0000001fff087819 */ /* 0x000fea000001140b */
[-C--:B--2---:R-:W-:Y:S02]  /*15640*/  IMAD R8, R8, R6.reuse, RZ ;  /* 0x0000000608087224 */ /* 0x084fe400078e02ff */
[C---:B------:R-:W-:Y:S04]  /*15650*/  IMAD.WIDE.U32 R12, R11.reuse, R6, RZ ;  /* 0x000000060b0c7225 */ /* 0x040fe800078e00ff */
[----:B------:R-:W-:Y:S05]  /*15660*/  IMAD R8, R11, R7, R8 ;  /* 0x000000070b087224 */ /* 0x000fea00078e0208 */
[----:B------:R-:W-:Y:S01]  /*15670*/  IADD3 R13, PT, PT, R13, R8, RZ ;  /* 0x000000080d0d7210 */ /* 0x000fe20007ffe0ff */
[----:B---3--:R-:W-:Y:S04]  /*15680*/  IMAD.IADD R9, R10, 0x1, -R9 ;  /* 0x000000010a097824 */ /* 0x008fe800078e0a09 */
[----:B-1----:R-:W-:Y:S01]  /*15690*/  IMAD.WIDE.U32 R12, R9, UR10, R12 ;  /* 0x0000000a090c7c25 */ /* 0x002fe2000f8e000c */
[----:B------:R-:W-:Y:S02]  /*156a0*/  SHF.R.S32.HI R7, RZ, 0x1f, R9 ;  /* 0x0000001fff077819 */ /* 0x000fe40000011409 */
[C---:B------:R-:W-:Y:S03]  /*156b0*/  LEA R243, P0, R12.reuse, R3, 0x1 ;  /* 0x000000030cf37211 */ /* 0x040fe600078008ff */
[----:B------:R-:W-:Y:S04]  /*156c0*/  IMAD R7, R7, UR10, RZ ;  /* 0x0000000a07077c24 */ /* 0x000fe8000f8e02ff */
[----:B------:R-:W-:Y:S04]  /*156d0*/  IMAD R7, R9, UR11, R7 ;  /* 0x0000000b09077c24 */ /* 0x000fe8000f8e0207 */
[----:B------:R-:W-:Y:S05]  /*156e0*/  IMAD.IADD R7, R13, 0x1, R7 ;  /* 0x000000010d077824 */ /* 0x000fea00078e0207 */
[----:B------:R-:W-:Y:S07]  /*156f0*/  LEA.HI.X R242, R12, R0, R7, 0x1, P0 ;  /* 0x000000000cf27211 */ /* 0x000fee00000f0c07 */
.L_x_3313:
[----:B------:R-:W-:Y:S01]  /*15700*/  LOP3.LUT R238, R238, 0x7c00, RZ, 0xc0, !PT ;  /* 0x00007c00eeee7812 */ /* 0x000fe200078ec0ff */
[----:B------:R-:W-:Y:S01]  /*15710*/  UIADD3 UR14, UPT, UPT, UR14, -0x1, URZ ;  /* 0xffffffff0e0e7890 */ /* 0x000fe2000fffe0ff */
[----:B------:R-:W-:Y:S02]  /*15720*/  LOP3.LUT R168, R2, 0x400, RZ, 0xc0, !PT ;  /* 0x0000040002a87812 */ /* 0x000fe400078ec0ff */
[----:B------:R-:W-:Y:S01]  /*15730*/  LOP3.LUT R2, R238, 0x200, R2, 0xf8, !PT ;  /* 0x00000200ee027812 */ /* 0x000fe200078ef802 */
[----:B------:R-:W-:Y:S01]  /*15740*/  UISETP.GT.AND UP0, UPT, UR14, UR16, UPT ;  /* 0x000000100e00728c */ /* 0x000fe2000bf04270 */
[----:B------:R-:W-:Y:S02]  /*15750*/  LOP3.LUT R3, R4, 0x8, R237, 0x78, !PT ;  /* 0x0000000804037812 */ /* 0x000fe400078e78ed */
[----:B------:R-:W-:Y:S02]  /*15760*/  LOP3.LUT R0, R236, 0x8, RZ, 0xc0, !PT ;  /* 0x00000008ec007812 */ /* 0x000fe400078ec0ff */
[----:B------:R-:W-:Y:S02]  /*15770*/  LEA R168, R3, R168, 0x1 ;  /* 0x000000a803a87211 */ /* 0x000fe400078e08ff */
[----:B------:R-:W-:Y:S01]  /*15780*/  LOP3.LUT R0, R2, R4, R0, 0xf6, !PT ;  /* 0x0000000402007212 */ /* 0x000fe200078ef600 */
[----:B------:R-:W-:Y:S01]  /*15790*/  @!P1 IMAD R4, R5, 0xc0, RZ ;  /* 0x000000c005049824 */ /* 0x000fe200078e02ff */
        /* <DEDUP_REMOVED lines=10> */
[----:B------:R-:W-:Y:S02]  /*15840*/  LEA R0, R0, UR6, 0x1 ;  /* 0x0000000600007c11 */ /* 0x000fe4000f8e08ff */
[----:B------:R-:W-:Y:S02]  /*15850*/  IADD3.X R9, PT, PT, R7, R242, RZ, P0, !PT ;  /* 0x000000f207097210 */ /* 0x000fe400007fe4ff */
[CC--:B------:R-:W-:Y:S01]  /*15860*/  @!P1 LEA R20, P5, R6.reuse, R8.reuse, 0x6 ;  /* 0x0000000806149211 */ /* 0x0c0fe200078a30ff */
[----:B------:R-:W-:Y:S01]  /*15870*/  @P2 STS.128 [R252+0xa000], RZ ;  /* 0x00a000fffc002388 */ /* 0x000fe20000000c00 */
[-C--:B------:R-:W-:Y:S02]  /*15880*/  @!P1 MOV R24, R8.reuse ;  /* 0x0000000800189202 */ /* 0x080fe40000000f00 */
[CC--:B------:R-:W-:Y:S02]  /*15890*/  @!P1 LEA.HI.X R21, R6.reuse, R9.reuse, R5, 0x6, P5 ;  /* 0x0000000906159211 */ /* 0x0c0fe400028f3405 */
[-C--:B------:R-:W-:Y:S02]  /*158a0*/  @!P1 MOV R25, R9.reuse ;  /* 0x0000000900199202 */ /* 0x080fe40000000f00 */
[CC--:B------:R-:W-:Y:S01]  /*158b0*/  @!P1 LEA R18, P4, R6.reuse, R8.reuse, 0x7 ;  /* 0x0000000806129211 */ /* 0x0c0fe200078838ff */
[----:B------:R-:W-:Y:S01]  /*158c0*/  @P1 STS.128 [R252+0xa800], RZ ;  /* 0x00a800fffc001388 */ /* 0x000fe20000000c00 */
[CC--:B------:R-:W-:Y:S01]  /*158d0*/  @!P1 LEA R16, P0, R6.reuse, R8.reuse, 0x8 ;  /* 0x0000000806109211 */ /* 0x0c0fe200078040ff */
[C---:B------:R-:W-:Y:S01]  /*158e0*/  @!P1 IMAD.WIDE.U32 R24, R6.reuse, 0x60, R24 ;  /* 0x0000006006189825 */ /* 0x040fe200078e0018 */
[-C--:B------:R-:W-:Y:S02]  /*158f0*/  @!P1 LEA.HI.X R19, R6, R9.reuse, R5, 0x7, P4 ;  /* 0x0000000906139211 */ /* 0x080fe400020f3c05 */
[-C--:B------:R-:W-:Y:S02]  /*15900*/  @!P1 MOV R26, R8.reuse ;  /* 0x00000008001a9202 */ /* 0x080fe40000000f00 */
[-C--:B------:R-:W-:Y:S01]  /*15910*/  @!P1 MOV R27, R9.reuse ;  /* 0x00000009001b9202 */ /* 0x080fe20000000f00 */
[----:B------:R-:W-:Y:S01]  /*15920*/  @!PT LDS RZ, [RZ] ;  /* 0x00000000fffff984 */ /* 0x000fe20000000800 */
[----:B------:R-:W-:Y:S01]  /*15930*/  @!PT LDS RZ, [RZ] ;  /* 0x00000000fffff984 */ /* 0x000fe20000000800 */
[----:B------:R-:W-:Y:S01]  /*15940*/  @!PT LDS RZ, [RZ] ;  /* 0x00000000fffff984 */ /* 0x000fe20000000800 */
[----:B------:R3:W-:Y:S01]  /*15950*/  @!P1 LDGSTS.E.BYPASS.LTC128B.128 [R252+0xa800], desc[UR18][R8.64] ;  /* 0x0a80000008fc9fae */ /* 0x0007e2000b981a12 */
[----:B------:R-:W-:Y:S02]  /*15960*/  @!P1 MOV R28, R8 ;  /* 0x00000008001c9202 */ /* 0x000fe40000000f00 */
[----:B--2---:R-:W-:Y:S01]  /*15970*/  @!P1 IADD3 R2, P6, PT, R8, R10, RZ ;  /* 0x0000000a08029210 */ /* 0x004fe20007fde0ff */
[C---:B------:R-:W-:Y:S01]  /*15980*/  @!P1 IMAD.WIDE.U32 R26, R6.reuse, 0xa0, R26 ;  /* 0x000000a0061a9825 */ /* 0x040fe200078e001a */
[----:B------:R-:W-:Y:S02]  /*15990*/  @!P1 MOV R29, R9 ;  /* 0x00000009001d9202 */ /* 0x000fe40000000f00 */
[----:B------:R-:W-:Y:S01]  /*159a0*/  @!P1 IADD3.X R3, PT, PT, R9, R7, RZ, P6, !PT ;  /* 0x0000000709039210 */ /* 0x000fe200037fe4ff */
[----:B------:R-:W-:Y:S01]  /*159b0*/  @P1 STS.128 [R252+0xb000], RZ ;  /* 0x00b000fffc001388 */ /* 0x000fe20000000c00 */
[----:B------:R-:W-:Y:S01]  /*159c0*/  @!P1 IMAD R7, R5, 0x60, RZ ;  /* 0x0000006005079824 */ /* 0x000fe200078e02ff */
[-C--:B------:R-:W-:Y:S01]  /*159d0*/  @!P1 MOV R32, R8.reuse ;  /* 0x0000000800209202 */ /* 0x080fe20000000f00 */
[C---:B------:R-:W-:Y:S01]  /*159e0*/  @!P1 IMAD.WIDE.U32 R28, R6.reuse, 0xc0, R28 ;  /* 0x000000c0061c9825 */ /* 0x040fe200078e001c */
[----:B------:R-:W-:Y:S02]  /*159f0*/  @!P1 MOV R33, R9 ;  /* 0x0000000900219202 */ /* 0x000fe40000000f00 */
[----:B------:R-:W-:Y:S02]  /*15a00*/  @!P1 IADD3 R25, PT, PT, R7, R25, RZ ;  /* 0x0000001907199210 */ /* 0x000fe40007ffe0ff */
[----:B------:R-:W-:Y:S01]  /*15a10*/  @!PT LDS RZ, [RZ] ;  /* 0x00000000fffff984 */ /* 0x000fe20000000800 */
[----:B------:R-:W-:Y:S01]  /*15a20*/  @!PT LDS RZ, [RZ] ;  /* 0x00000000fffff984 */ /* 0x000fe20000000800 */
[----:B------:R-:W-:Y:S01]  /*15a30*/  @!PT LDS RZ, [RZ] ;  /* 0x00000000fffff984 */ /* 0x000fe20000000800 */
[----:B------:R2:W-:Y:S01]  /*15a40*/  @!P1 LDGSTS.E.BYPASS.LTC128B.128 [R252+0xb000], desc[UR18][R2.64] ;  /* 0x0b00000002fc9fae */ /* 0x0005e2000b981a12 */
[-C--:B------:R-:W-:Y:S01]  /*15a50*/  @!P1 MOV R30, R8.reuse ;  /* 0x00000008001e9202 */ /* 0x080fe20000000f00 */
[C---:B------:R-:W-:Y:S01]  /*15a60*/  @!P1 IMAD.WIDE.U32 R32, R6.reuse, 0xe0, R32 ;  /* 0x000000e006209825 */ /* 0x040fe200078e0020 */
[-C--:B------:R-:W-:Y:S02]  /*15a70*/  @!P1 MOV R31, R9.reuse ;  /* 0x00000009001f9202 */ /* 0x080fe40000000f00 */
[-C--:B------:R-:W-:Y:S02]  /*15a80*/  @!P1 MOV R14, R8.reuse ;  /* 0x00000008000e9202 */ /* 0x080fe40000000f00 */
        /* <DEDUP_REMOVED lines=17> */
[----:B------:R-:W-:Y:S01]  /*15ba0*/  @!P1 IADD3 R29, PT, PT, R4, R29, RZ ;  /* 0x0000001d041d9210 */ /* 0x000fe20007ffe0ff */
[----:B------:R-:W-:Y:S01]  /*15bb0*/  @P1 STS.128 [R252+0xc000], RZ ;  /* 0x00c000fffc001388 */ /* 0x000fe20000000c00 */
[----:B------:R-:W-:Y:S01]  /*15bc0*/  IADD3 R224, PT, PT, R168, UR6, RZ ;  /* 0x00000006a8e07c10 */ /* 0x000fe2000fffe0ff */
[C---:B---3--:R-:W-:Y:S01]  /*15bd0*/  @!P1 IMAD.WIDE.U32 R8, R6.reuse, 0x1a0, R8 ;  /* 0x000001a006089825 */ /* 0x048fe200078e0008 */
[----:B------:R-:W-:Y:S02]  /*15be0*/  MOV R239, 0x20 ;  /* 0x0000002000ef7802 */ /* 0x000fe40000000f00 */
[----:B------:R-:W-:Y:S01]  /*15bf0*/  LOP3.LUT P0, RZ, R237, 0x2, RZ, 0xc0, !PT ;  /* 0x00000002edff7812 */ /* 0x000fe2000780c0ff */
[----:B------:R-:W-:Y:S02]  /*15c00*/  @!P1 IMAD.WIDE.U32 R22, R6, 0x1c0, R22 ;  /* 0x000001c006169825 */ /* 0x000fe400078e0016 */
[----:B------:R-:W-:Y:S01]  /*15c10*/  @!PT LDS RZ, [RZ] ;  /* 0x00000000fffff984 */ /* 0x000fe20000000800 */
[----:B------:R-:W-:Y:S01]  /*15c20*/  @!PT LDS RZ, [RZ] ;  /* 0x00000000fffff984 */ /* 0x000fe20000000800 */
[----:B------:R-:W-:Y:S01]  /*15c30*/  @!PT LDS RZ, [RZ] ;  /* 0x00000000fffff984 */ /* 0x000fe20000000800 */
[----:B------:R-:W-:Y:S01]  /*15c40*/  @!P1 LDGSTS.E.BYPASS.LTC128B.128 [R252+0xc000], desc[UR18][R24.64] ;  /* 0x0c00000018fc9fae */ /* 0x000fe2000b981a12 */
[----:B------:R-:W-:Y:S01]  /*15c50*/  SEL R239, R239, 0xffffffe0, !P0 ;  /* 0xffffffe0efef7807 */ /* 0x000fe20004000000 */
[----:B------:R-:W-:Y:S01]  /*15c60*/  @!P1 IMAD R6, R5, 0xa0, RZ ;  /* 0x000000a005069824 */ /* 0x000fe200078e02ff */
[----:B------:R-:W-:Y:S01]  /*15c70*/  LOP3.LUT P0, RZ, R237, 0x4, RZ, 0xc0, !PT ;  /* 0x00000004edff7812 */ /* 0x000fe2000780c0ff */
[C---:B--2---:R-:W-:Y:S01]  /*15c80*/  @!P1 IMAD R3, R5.reuse, 0xe0, RZ ;  /* 0x000000e005039824 */ /* 0x044fe200078e02ff */
[----:B------:R-:W-:Y:S01]  /*15c90*/  IADD3 R172, PT, PT, R0, R239, RZ ;  /* 0x000000ef00ac7210 */ /* 0x000fe20007ffe0ff */
[----:B------:R-:W-:Y:S01]  /*15ca0*/  @!P1 IMAD R2, R5, 0x120, RZ ;  /* 0x0000012005029824 */ /* 0x000fe200078e02ff */
[----:B------:R-:W-:Y:S01]  /*15cb0*/  @!P1 IADD3 R27, PT, PT, R6, R27, RZ ;  /* 0x0000001b061b9210 */ /* 0x000fe20007ffe0ff */
[----:B------:R-:W-:Y:S01]  /*15cc0*/  @P1 STS.128 [R252+0xc800], RZ ;  /* 0x00c800fffc001388 */ /* 0x000fe20000000c00 */
[----:B------:R-:W-:Y:S01]  /*15cd0*/  @!P1 IADD3 R33, PT, PT, R3, R33, RZ ;  /* 0x0000002103219210 */ /* 0x000fe20007ffe0ff */
[C---:B------:R-:W-:Y:S01]  /*15ce0*/  @!P1 IMAD R6, R5.reuse, 0x140, RZ ;  /* 0x0000014005069824 */ /* 0x040fe200078e02ff */
[----:B------:R-:W-:Y:S01]  /*15cf0*/  @!P1 IADD3 R31, PT, PT, R2, R31, RZ ;  /* 0x0000001f021f9210 */ /* 0x000fe20007ffe0ff */
[C---:B------:R-:W-:Y:S02]  /*15d00*/  @!P1 IMAD R4, R5.reuse, 0x160, RZ ;  /* 0x0000016005049824 */ /* 0x040fe400078e02ff */
[C---:B------:R-:W-:Y:S01]  /*15d10*/  @!P1 IMAD R3, R5.reuse, 0x180, RZ ;  /* 0x0000018005039824 */ /* 0x040fe200078e02ff */
[----:B------:R-:W-:Y:S01]  /*15d20*/  @!P1 IADD3 R15, PT, PT, R6, R15, RZ ;  /* 0x0000000f060f9210 */ /* 0x000fe20007ffe0ff */
[----:B------:R-:W-:Y:S01]  /*15d30*/  @!PT LDS RZ, [RZ] ;  /* 0x00000000fffff984 */ /* 0x000fe20000000800 */
[----:B------:R-:W-:Y:S01]  /*15d40*/  @!PT LDS RZ, [RZ] ;  /* 0x00000000fffff984 */ /* 0x000fe20000000800 */
[----:B------:R-:W-:Y:S01]  /*15d50*/  @!PT LDS RZ, [RZ] ;  /* 0x00000000fffff984 */ /* 0x000fe20000000800 */
[----:B------:R-:W-:Y:S01]  /*15d60*/  @!P1 LDGSTS.E.BYPASS.LTC128B.128 [R252+0xc800], desc[UR18][R18.64] ;  /* 0x0c80000012fc9fae */ /* 0x000fe2000b981a12 */
[----:B------:R-:W-:Y:S01]  /*15d70*/  @!P1 IADD3 R13, PT, PT, R4, R13, RZ ;  /* 0x0000000d040d9210 */ /* 0x000fe20007ffe0ff */
[----:B------:R-:W-:Y:S01]  /*15d80*/  @!P1 IMAD R2, R5, 0x1a0, RZ ;  /* 0x000001a005029824 */ /* 0x000fe200078e02ff */
[----:B------:R-:W-:Y:S01]  /*15d90*/  @!P1 IADD3 R11, PT, PT, R3, R11, RZ ;  /* 0x0000000b030b9210 */ /* 0x000fe20007ffe0ff */
[----:B------:R-:W-:Y:S01]  /*15da0*/  @!P1 IMAD R5, R5, 0x1c0, RZ ;  /* 0x000001c005059824 */ /* 0x000fe200078e02ff */
[----:B------:R-:W-:Y:S02]  /*15db0*/  MOV R3, 0x40 ;  /* 0x0000004000037802 */ /* 0x000fe40000000f00 */
[----:B------:R-:W-:Y:S01]  /*15dc0*/  @!P1 IADD3 R9, PT, PT, R2, R9, RZ ;  /* 0x0000000902099210 */ /* 0x000fe20007ffe0ff */
[----:B------:R-:W-:Y:S01]  /*15dd0*/  @P1 STS.128 [R252+0xd000], RZ ;  /* 0x00d000fffc001388 */ /* 0x000fe20000000c00 */
[----:B------:R-:W-:Y:S02]  /*15de0*/  @!P1 IADD3 R23, PT, PT, R5, R23, RZ ;  /* 0x0000001705179210 */ /* 0x000fe40007ffe0ff */
[-C--:B------:R-:W-:Y:S02]  /*15df0*/  IADD3 R2, PT, PT, R239, R224.reuse, RZ ;  /* 0x000000e0ef027210 */ /* 0x080fe40007ffe0ff */
[----:B------:R-:W-:Y:S03]  /*15e00*/  SEL R3, R3, 0xffffffc0, !P0 ;  /* 0xffffffc003037807 */ /* 0x000fe60004000000 */
[----:B------:R-:W-:Y:S01]  /*15e10*/  @!PT LDS RZ, [RZ] ;  /* 0x00000000fffff984 */ /* 0x000fe20000000800 */
[----:B------:R-:W-:Y:S01]  /*15e20*/  @!PT LDS RZ, [RZ] ;  /* 0x00000000fffff984 */ /* 0x000fe20000000800 */
[----:B------:R-:W-:Y:S01]  /*15e30*/  @!PT LDS RZ, [RZ] ;  /* 0x00000000fffff984 */ /* 0x000fe20000000800 */
[----:B------:R-:W-:Y:S01]  /*15e40*/  @!P1 LDGSTS.E.BYPASS.LTC128B.128 [R252+0xd000], desc[UR18][R26.64] ;  /* 0x0d0000001afc9fae */ /* 0x000fe2000b981a12 */
[----:B------:R-:W-:Y:S07]  /*15e50*/  IADD3 R224, PT, PT, R3, R224, RZ ;  /* 0x000000e003e07210 */ /* 0x000fee0007ffe0ff */
        /* <DEDUP_REMOVED lines=45> */
[----:B------:R4:W-:Y:S08]  /*16130*/  LDSM.16.M88.4 R128, [R0] ;  /* 0x000000000080783b */ /* 0x0009f00000000200 */
[----:B--2---:R-:W2:Y:S08]  /*16140*/  LDSM.16.M88.4 R8, [R168+UR6+0x2000] ;  /* 0x00200006a808783b */ /* 0x004eb00008000200 */
[----:B------:R-:W5:Y:S01]  /*16150*/  LDSM.16.M88.4 R16, [R168+UR6+0x2800] ;  /* 0x00280006a810783b */ /* 0x000f620008000200 */
[----:B----4-:R-:W-:Y:S07]  /*16160*/  IADD3 R0, PT, PT, R0, R3, RZ ;  /* 0x0000000300007210 */ /* 0x010fee0007ffe0ff */
[----:B------:R-:W3:Y:S01]  /*16170*/  LDSM.16.M88.4 R24, [R168+UR6+0x3000] ;  /* 0x00300006a818783b */ /* 0x000ee20008000200 */
[C---:B------:R-:W-:Y:S07]  /*16180*/  IADD3 R228, PT, PT, R239.reuse, R0, RZ ;  /* 0x00000000efe47210 */ /* 0x040fee0007ffe0ff */
[----:B------:R-:W4:Y:S08]  /*16190*/  LDSM.16.M88.4 R32, [R168+UR6+0x3800] ;  /* 0x00380006a820783b */ /* 0x000f300008000200 */
[----:B------:R-:W1:Y:S08]  /*161a0*/  LDSM.16.M88.4 R40, [R168+UR6+0x4000] ;  /* 0x00400006a828783b */ /* 0x000e700008000200 */
        /* <DEDUP_REMOVED lines=10> */
[----:B------:R-:W0:Y:S08]  /*16250*/  LDGDEPBAR ;  /* 0x00000000000079af */ /* 0x000e300000000000 */
[----:B------:R-:W1:Y:S08]  /*16260*/  LDSM.16.M88.4 R168, [R168+UR6+0x9800] ;  /* 0x00980006a8a8783b */ /* 0x000e700008000200 */
[----:B------:R-:W-:Y:S08]  /*16270*/  LDSM.16.M88.4 R172, [R172] ;  /* 0x00000000acac783b */ /* 0x000ff00000000200 */
[----:B------:R-:W1:Y:S08]  /*16280*/  LDSM.16.M88.4 R176, [R2+0x2000] ;  /* 0x0020000002b0783b */ /* 0x000e700000000200 */
[----:B------:R-:W1:Y:S08]  /*16290*/  LDSM.16.M88.4 R180, [R2+0x2800] ;  /* 0x0028000002b4783b */ /* 0x000e700000000200 */
[----:B------:R-:W1:Y:S08]  /*162a0*/  LDSM.16.M88.4 R184, [R2+0x3000] ;  /* 0x0030000002b8783b */ /* 0x000e700000000200 */
[----:B------:R-:W1:Y:S08]  /*162b0*/  LDSM.16.M88.4 R188, [R2+0x3800] ;  /* 0x0038000002bc783b */ /* 0x000e700000000200 */
[----:B------:R-:W1:Y:S08]  /*162c0*/  LDSM.16.M88.4 R192, [R2+0x4000] ;  /* 0x0040000002c0783b */ /* 0x000e700000000200 */
[----:B------:R-:W1:Y:S08]  /*162d0*/  LDSM.16.M88.4 R196, [R2+0x4800] ;  /* 0x0048000002c4783b */ /* 0x000e700000000200 */
[----:B------:R-:W1:Y:S08]  /*162e0*/  LDSM.16.M88.4 R200, [R2+0x5000] ;  /* 0x0050000002c8783b */ /* 0x000e700000000200 */
[----:B------:R-:W1:Y:S08]  /*162f0*/  LDSM.16.M88.4 R204, [R2+0x5800] ;  /* 0x0058000002cc783b */ /* 0x000e700000000200 */
[----:B------:R-:W-:Y:S08]  /*16300*/  LDSM.16.M88.4 R208, [R224+0x2000] ;  /* 0x00200000e0d0783b */ /* 0x000ff00000000200 */
[----:B------:R-:W-:Y:S08]  /*16310*/  LDSM.16.M88.4 R212, [R224+0x2800] ;  /* 0x00280000e0d4783b */ /* 0x000ff00000000200 */
[----:B------:R-:W-:Y:S08]  /*16320*/  LDSM.16.M88.4 R216, [R224+0x8800] ;  /* 0x00880000e0d8783b */ /* 0x000ff00000000200 */
[----:B------:R-:W-:Y:S08]  /*16330*/  LDSM.16.M88.4 R220, [R224+0x9000] ;  /* 0x00900000e0dc783b */ /* 0x000ff00000000200 */
[----:B------:R-:W-:Y:S01]  /*16340*/  LDSM.16.M88.4 R228, [R228] ;  /* 0x00000000e4e4783b */ /* 0x000fe20000000200 */
[C---:B--2---:R-:W-:Y:S08]  /*16350*/  HMMA.16816.F32.BF16 R4, R128.reuse, R8, RZ ;  /* 0x000000088004723c */ /* 0x044ff000000418ff */
[C---:B------:R-:W-:Y:S08]  /*16360*/  HMMA.16816.F32.BF16 R8, R128.reuse, R10, RZ ;  /* 0x0000000a8008723c */ /* 0x040ff000000418ff */
[C---:B-----5:R-:W-:Y:S08]  /*16370*/  HMMA.16816.F32.BF16 R12, R128.reuse, R16, RZ ;  /* 0x00000010800c723c */ /* 0x060ff000000418ff */
[C---:B------:R-:W-:Y:S08]  /*16380*/  HMMA.16816.F32.BF16 R16, R128.reuse, R18, RZ ;  /* 0x000000128010723c */ /* 0x040ff000000418ff */
[C---:B---3--:R-:W-:Y:S08]  /*16390*/  HMMA.16816.F32.BF16 R20, R128.reuse, R24, RZ ;  /* 0x000000188014723c */ /* 0x048ff000000418ff */
        /* <DEDUP_REMOVED lines=51> */
[----:B------:R3:W5:Y:S07]  /*166d0*/  LDSM.16.M88.4 R204, [R0] ;  /* 0x0000000000cc783b */ /* 0x00076e0000000200 */
[C---:B-1----:R-:W-:Y:S08]  /*166e0*/  HMMA.16816.F32.BF16 R68, R172.reuse, R168, R68 ;  /* 0x000000a8ac44723c */ /* 0x042ff00000041844 */
[C---:B------:R-:W-:Y:S01]  /*166f0*/  HMMA.16816.F32.BF16 R72, R172.reuse, R170, R72 ;  /* 0x000000aaac48723c */ /* 0x040fe20000041848 */
[----:B------:R-:W1:Y:S07]  /*16700*/  LDSM.16.M88.4 R168, [R224+0x3000] ;  /* 0x00300000e0a8783b */ /* 0x000e6e0000000200 */
[C---:B--2---:R-:W-:Y:S03]  /*16710*/  HMMA.16816.F32.BF16 R76, R172.reuse, R176, R76 ;  /* 0x000000b0ac4c723c */ /* 0x044fe6000004184c */
[----:B---3--:R-:W-:Y:S05]  /*16720*/  IADD3 R0, PT, PT, R239, R224, RZ ;  /* 0x000000e0ef007210 */ /* 0x008fea0007ffe0ff */
[----:B------:R-:W-:Y:S01]  /*16730*/  LDSM.16.M88.4 R232, [R0+0x2000] ;  /* 0x0020000000e8783b */ /* 0x000fe20000000200 */
[C---:B------:R-:W-:Y:S07]  /*16740*/  HMMA.16816.F32.BF16 R80, R172.reuse, R178, R80 ;  /* 0x000000b2ac50723c */ /* 0x040fee0000041850 */
[----:B------:R-:W-:Y:S01]  /*16750*/  LDSM.16.M88.4 R176, [R224+0x4000] ;  /* 0x00400000e0b0783b */ /* 0x000fe20000000200 */
[C---:B------:R-:W-:Y:S08]  /*16760*/  HMMA.16816.F32.BF16 R84, R172.reuse, R180, R84 ;  /* 0x000000b4ac54723c */ /* 0x040ff00000041854 */
        /* <DEDUP_REMOVED lines=72> */
[----:B------:R3:W4:Y:S01]  /*16bf0*/  MUFU.TANH R227, R7 ;  /* 0x0000000700e37308 */ /* 0x0007220000002400 */
[----:B------:R-:W-:Y:S01]  /*16c00*/  FMUL.FTZ R16, R16, UR12 ;  /* 0x0000000c10107c20 */ /* 0x000fe20008410000 */
[----:B------:R-:W-:Y:S01]  /*16c10*/  FMUL.FTZ R17, R17, UR12 ;  /* 0x0000000c11117c20 */ /* 0x000fe20008410000 */
[----:B------:R-:W-:Y:S01]  /*16c20*/  FMUL.FTZ R18, R18, UR12 ;  /* 0x0000000c12127c20 */ /* 0x000fe20008410000 */
[----:B------:R-:W-:Y:S06]  /*16c30*/  FMUL.FTZ R19, R19, UR12 ;  /* 0x0000000c13137c20 */ /* 0x000fec0008410000 */
[----:B------:R-:W1:Y:S10]  /*16c40*/  MUFU.TANH R232, R8 ;  /* 0x0000000800e87308 */ /* 0x000e740000002400 */
[----:B------:R-:W1:Y:S01]  /*16c50*/  MUFU.TANH R233, R9 ;  /* 0x0000000900e97308 */ /* 0x000e620000002400 */
[----:B---3--:R-:W3:Y:S09]  /*16c60*/  LDSM.16.M88.4 R4, [R0+0x3000] ;  /* 0x003000000004783b */ /* 0x008ef20000000200 */
[----:B------:R-:W1:Y:S10]  /*16c70*/  MUFU.TANH R234, R10 ;  /* 0x0000000a00ea7308 */ /* 0x000e740000002400 */
[----:B------:R5:W1:Y:S10]  /*16c80*/  MUFU.TANH R235, R11 ;  /* 0x0000000b00eb7308 */ /* 0x000a740000002400 */
[----:B------:R-:W1:Y:S10]  /*16c90*/  MUFU.TANH R2, R2 ;  /* 0x0000000200027308 */ /* 0x000e740000002400 */
[----:B------:R-:W1:Y:S01]  /*16ca0*/  MUFU.TANH R12, R12 ;  /* 0x0000000c000c7308 */ /* 0x000e620000002400 */
[----:B-----5:R-:W5:Y:S09]  /*16cb0*/  LDSM.16.M88.4 R8, [R0+0x3800] ;  /* 0x003800000008783b */ /* 0x020f720000000200 */
[----:B------:R-:W1:Y:S01]  /*16cc0*/  MUFU.TANH R13, R13 ;  /* 0x0000000d000d7308 */ /* 0x000e620000002400 */
[C---:B---3--:R-:W-:Y:S09]  /*16cd0*/  HMMA.16816.F32.BF16 R20, R228.reuse, R4, R20 ;  /* 0x00000004e414723c */ /* 0x048ff20000041814 */
[----:B------:R-:W3:Y:S01]  /*16ce0*/  MUFU.TANH R14, R14 ;  /* 0x0000000e000e7308 */ /* 0x000ee20000002400 */
        /* <DEDUP_REMOVED lines=20> */
[----:B------:R-:W-:Y:S05]  /*16e30*/  FMUL.FTZ R29, R29, UR12 ;  /* 0x0000000c1d1d7c20 */ /* 0x000fea0008410000 */
[----:B------:R-:W2:Y:S01]  /*16e40*/  MUFU.TANH R20, R20 ;  /* 0x0000001400147308 */ /* 0x000ea20000002400 */
        /* <DEDUP_REMOVED lines=16> */
[----:B---3--:R-:W-:Y:S01]  /*16f50*/  FMUL.FTZ R28, R31, UR12 ;  /* 0x0000000c1f1c7c20 */ /* 0x008fe20008410000 */
[----:B------:R-:W-:Y:S04]  /*16f60*/  FMUL.FTZ R31, R34, UR12 ;  /* 0x0000000c221f7c20 */ /* 0x000fe80008410000 */
[----:B------:R-:W3:Y:S01]  /*16f70*/  MUFU.TANH R216, R36 ;  /* 0x0000002400d87308 */ /* 0x000ee20000002400 */
[----:B--2---:R-:W-:Y:S01]  /*16f80*/  FMUL.FTZ R29, R30, UR12 ;  /* 0x0000000c1e1d7c20 */ /* 0x004fe20008410000 */
[C---:B------:R-:W-:Y:S01]  /*16f90*/  HMMA.16816.F32.BF16 R48, R228.reuse, R10, R48 ;  /* 0x0000000ae430723c */ /* 0x040fe20000041830 */
[----:B------:R-:W2:Y:S02]  /*16fa0*/  LDSM.16.M88.4 R8, [R0+0x5800] ;  /* 0x005800000008783b */ /* 0x000ea40000000200 */
        /* <DEDUP_REMOVED lines=53> */
[C---:B---3--:R-:W-:Y:S06]  /*17300*/  HMMA.16816.F32.BF16 R76, R228.reuse, R8, R76 ;  /* 0x00000008e44c723c */ /* 0x048fec000004184c */
[----:B------:R-:W3:Y:S02]  /*17310*/  MUFU.TANH R207, R45 ;  /* 0x0000002d00cf7308 */ /* 0x000ee40000002400 */
[C---:B------:R-:W-:Y:S01]  /*17320*/  HMMA.16816.F32.BF16 R80, R228.reuse, R10, R80 ;  /* 0x0000000ae450723c */ /* 0x040fe20000041850 */
[----:B------:R-:W2:Y:S07]  /*17330*/  LDSM.16.M88.4 R8, [R0+0x7800] ;  /* 0x007800000008783b */ /* 0x000eae0000000200 */
        /* <DEDUP_REMOVED lines=8> */
[----:B------:R-:W3:Y:S04]  /*173c0*/  LDSM.16.M88.4 R4, [R0+0x8000] ;  /* 0x008000000004783b */ /* 0x000ee80000000200 */
[----:B------:R5:W2:Y:S01]  /*173d0*/  MUFU.TANH R204, R54 ;  /* 0x0000003600cc7308 */ /* 0x000aa20000002400 */
[----:B------:R-:W-:Y:S01]  /*173e0*/  FMUL.FTZ R80, R80, UR12 ;  /* 0x0000000c50507c20 */ /* 0x000fe20008410000 */
[----:B------:R-:W-:Y:S01]  /*173f0*/  FMUL.FTZ R81, R81, UR12 ;  /* 0x0000000c51517c20 */ /* 0x000fe20008410000 */
[----:B------:R-:W-:Y:S01]  /*17400*/  FMUL.FTZ R82, R82, UR12 ;  /* 0x0000000c52527c20 */ /* 0x000fe20008410000 */
[----:B------:R-:W-:Y:S06]  /*17410*/  FMUL.FTZ R83, R83, UR12 ;  /* 0x0000000c53537c20 */ /* 0x000fec0008410000 */
[----:B------:R5:W3:Y:S01]  /*17420*/  MUFU.TANH R197, R57 ;  /* 0x0000003900c57308 */ /* 0x000ae20000002400 */
        /* <DEDUP_REMOVED lines=9> */
[C---:B--2---:R-:W-:Y:S05]  /*174c0*/  HMMA.16816.F32.BF16 R92, R228.reuse, R8, R92 ;  /* 0x00000008e45c723c */ /* 0x044fea000004185c */
[----:B------:R-:W2:Y:S03]  /*174d0*/  MUFU.TANH R193, R67 ;  /* 0x0000004300c17308 */ /* 0x000ea60000002400 */
[C---:B------:R-:W-:Y:S01]  /*174e0*/  HMMA.16816.F32.BF16 R96, R228.reuse, R10, R96 ;  /* 0x0000000ae460723c */ /* 0x040fe20000041860 */
[----:B------:R-:W4:Y:S06]  /*174f0*/  LDSM.16.M88.4 R8, [R0+0x8800] ;  /* 0x008800000008783b */ /* 0x000f2c0000000200 */
[----:B------:R-:W1:Y:S01]  /*17500*/  MUFU.TANH R184, R68 ;  /* 0x0000004400b87308 */ /* 0x000e620000002400 */
[C---:B---3--:R-:W-:Y:S09]  /*17510*/  HMMA.16816.F32.BF16 R100, R228.reuse, R4, R100 ;  /* 0x00000004e464723c */ /* 0x048ff20000041864 */
[----:B------:R-:W3:Y:S01]  /*17520*/  MUFU.TANH R183, R69 ;  /* 0x0000004500b77308 */ /* 0x000ee20000002400 */
        /* <DEDUP_REMOVED lines=23> */
[----:B------:R-:W2:Y:S07]  /*176a0*/  LDSM.16.M88.4 R8, [R0+0x9800] ;  /* 0x009800000008783b */ /* 0x000eae0000000200 */
        /* <DEDUP_REMOVED lines=17> */
[C---:B--2---:R-:W-:Y:S06]  /*177c0*/  HMMA.16816.F32.BF16 R124, R228.reuse, R8, R124 ;  /* 0x00000008e47c723c */ /* 0x044fec000004187c */
[----:B------:R2:W1:Y:S01]  /*177d0*/  MUFU.TANH R173, R81 ;  /* 0x0000005100ad7308 */ /* 0x0004620000002400 */
[----:B---3--:R-:W-:Y:S01]  /*177e0*/  FMUL.FTZ R79, R118, UR12 ;  /* 0x0000000c764f7c20 */ /* 0x008fe20008410000 */
[----:B------:R-:W-:Y:S01]  /*177f0*/  FMUL.FTZ R77, R122, UR12 ;  /* 0x0000000c7a4d7c20 */ /* 0x000fe20008410000 */
[----:B------:R-:W-:Y:S01]  /*17800*/  FMUL.FTZ R76, R123, UR12 ;  /* 0x0000000c7b4c7c20 */ /* 0x000fe20008410000 */
[----:B------:R-:W-:Y:S06]  /*17810*/  HMMA.16816.F32.BF16 R128, R228, R10, R128 ;  /* 0x0000000ae480723c */ /* 0x000fec0000041880 */
[----:B------:R3:W1:Y:S01]  /*17820*/  MUFU.TANH R178, R82 ;  /* 0x0000005200b27308 */ /* 0x0006620000002400 */
[----:B----4-:R-:W-:Y:S09]  /*17830*/  FMUL.FTZ R80, R113, UR12 ;  /* 0x0000000c71507c20 */ /* 0x010ff20008410000 */
[----:B------:R4:W1:Y:S01]  /*17840*/  MUFU.TANH R177, R83 ;  /* 0x0000005300b17308 */ /* 0x0008620000002400 */
[----:B--2---:R-:W-:Y:S01]  /*17850*/  FMUL.FTZ R81, R112, UR12 ;  /* 0x0000000c70517c20 */ /* 0x004fe20008410000 */
[----:B------:R-:W-:Y:S01]  /*17860*/  FMUL.FTZ R69, R124, UR12 ;  /* 0x0000000c7c457c20 */ /* 0x000fe20008410000 */
[----:B------:R-:W-:Y:S01]  /*17870*/  FMUL.FTZ R68, R125, UR12 ;  /* 0x0000000c7d447c20 */ /* 0x000fe20008410000 */
[----:B------:R-:W-:Y:S01]  /*17880*/  FMUL.FTZ R38, R126, UR12 ;  /* 0x0000000c7e267c20 */ /* 0x000fe20008410000 */
[----:B------:R-:W-:Y:S05]  /*17890*/  FMUL.FTZ R37, R127, UR12 ;  /* 0x0000000c7f257c20 */ /* 0x000fea0008410000 */
[----:B------:R2:W1:Y:S01]  /*178a0*/  MUFU.TANH R168, R84 ;  /* 0x0000005400a87308 */ /* 0x0004620000002400 */
[----:B---3--:R-:W-:Y:S01]  /*178b0*/  FMUL.FTZ R82, R109, UR12 ;  /* 0x0000000c6d527c20 */ /* 0x008fe20008410000 */
[----:B------:R-:W-:Y:S01]  /*178c0*/  FMUL.FTZ R67, R128, UR12 ;  /* 0x0000000c80437c20 */ /* 0x000fe20008410000 */
[----:B------:R-:W-:Y:S01]  /*178d0*/  FMUL.FTZ R66, R129, UR12 ;  /* 0x0000000c81427c20 */ /* 0x000fe20008410000 */
[----:B------:R-:W-:Y:S01]  /*178e0*/  FMUL.FTZ R36, R130, UR12 ;  /* 0x0000000c82247c20 */ /* 0x000fe20008410000 */
[----:B------:R-:W-:Y:S05]  /*178f0*/  FMUL.FTZ R3, R131, UR12 ;  /* 0x0000000c83037c20 */ /* 0x000fea0008410000 */
[----:B------:R3:W1:Y:S01]  /*17900*/  MUFU.TANH R170, R90 ;  /* 0x0000005a00aa7308 */ /* 0x0006620000002400 */
[----:B----4-:R-:W-:Y:S09]  /*17910*/  FMUL.FTZ R83, R108, UR12 ;  /* 0x0000000c6c537c20 */ /* 0x010ff20008410000 */
[----:B------:R-:W4:Y:S01]  /*17920*/  MUFU.TANH R21, R21 ;  /* 0x0000001500157308 */ /* 0x000f220000002400 */
[----:B--2---:R-:W-:Y:S09]  /*17930*/  FMUL.FTZ R84, R115, UR12 ;  /* 0x0000000c73547c20 */ /* 0x004ff20008410000 */
[----:B------:R-:W2:Y:S01]  /*17940*/  MUFU.TANH R22, R22 ;  /* 0x0000001600167308 */ /* 0x000ea20000002400 */
[----:B---3--:R-:W-:Y:S09]  /*17950*/  FMUL.FTZ R90, R104, UR12 ;  /* 0x0000000c685a7c20 */ /* 0x008ff20008410000 */
[----:B------:R-:W3:Y:S10]  /*17960*/  MUFU.TANH R23, R23 ;  /* 0x0000001700177308 */ /* 0x000ef40000002400 */
        /* <DEDUP_REMOVED lines=149> */
.L_x_3315:
[-C--:B------:R-:W-:Y:S01]  /*182c0*/  @!P2 MOV R6, R241.reuse ;  /* 0x000000f10006a202 */ /* 0x080fe20000000f00 */
[C---:B------:R-:W-:Y:S01]  /*182d0*/  @!P1 IMAD R8, R0.reuse, 0x60, RZ ;  /* 0x0000006000089824 */ /* 0x040fe200078e02ff */
[-C--:B------:R-:W-:Y:S01]  /*182e0*/  @!P2 MOV R7, R240.reuse ;  /* 0x000000f00007a202 */ /* 0x080fe20000000f00 */
[----:B------:R-:W-:Y:S01]  /*182f0*/  @!P1 IMAD R5, R0, 0xe0, RZ ;  /* 0x000000e000059824 */ /* 0x000fe200078e02ff */
[C---:B------:R-:W-:Y:S03]  /*18300*/  LEA R10, P4, R4.reuse, R241, 0x5 ;  /* 0x000000f1040a7211 */ /* 0x040fe600078828ff */
[----:B------:R-:W-:Y:S01]  /*18310*/  @!PT LDS RZ, [RZ] ;  /* 0x00000000fffff984 */ /* 0x000fe20000000800 */
[----:B------:R-:W-:Y:S01]  /*18320*/  @!PT LDS RZ, [RZ] ;  /* 0x00000000fffff984 */ /* 0x000fe20000000800 */
[----:B------:R-:W-:Y:S01]  /*18330*/  @!PT LDS RZ, [RZ] ;  /* 0x00000000fffff984 */ /* 0x000fe20000000800 */
[----:B------:R2:W-:Y:S01]  /*18340*/  @!P2 LDGSTS.E.BYPASS.LTC128B.128 [R252+0x2000], desc[UR18][R6.64] ;  /* 0x0200000006fcafae */ /* 0x0005e2000b981a12 */
[C---:B------:R-:W-:Y:S01]  /*18350*/  LEA.HI.X R11, R4.reuse, R240, R0, 0x5, P4 ;  /* 0x000000f0040b7211 */ /* 0x040fe200020f2c00 */
[--C-:B------:R-:W-:Y:S01]  /*18360*/  @!P1 IMAD.MOV.U32 R92, RZ, RZ, R10.reuse ;  /* 0x000000ffff5c9224 */ /* 0x100fe200078e000a */
[CC--:B-1----:R-:W-:Y:S01]  /*18370*/  @!P1 LEA R60, P4, R4.reuse, R10.reuse, 0x6 ;  /* 0x0000000a043c9211 */ /* 0x0c2fe200078830ff */
[----:B------:R3:W-:Y:S01]  /*18380*/  @P2 STS.128 [R252+0x2000], RZ ;  /* 0x002000fffc002388 */ /* 0x0007e20000000c00 */
[CC--:B------:R-:W-:Y:S01]  /*18390*/  @!P1 LEA R58, P6, R4.reuse, R10.reuse, 0x7 ;  /* 0x0000000a043a9211 */ /* 0x0c0fe200078c38ff */
[----:B------:R-:W-:Y:S01]  /*183a0*/  @!P1 IMAD.MOV.U32 R64, RZ, RZ, R10 ;  /* 0x000000ffff409224 */ /* 0x000fe200078e000a */
[CCC-:B------:R-:W-:Y:S01]  /*183b0*/  @!P1 LEA.HI.X R61, R4.reuse, R11.reuse, R0.reuse, 0x6, P4 ;  /* 0x0000000b043d9211 */ /* 0x1c0fe200020f3400 */
[----:B------:R3:W-:Y:S01]  /*183c0*/  @P1 STS.128 [R252+0x2800], RZ ;  /* 0x002800fffc001388 */ /* 0x0007e20000000c00 */
[CC--:B------:R-:W-:Y:S01]  /*183d0*/  @!P1 LEA.HI.X R59, R4.reuse, R11.reuse, R0, 0x7, P6 ;  /* 0x0000000b043b9211 */ /* 0x0c0fe200030f3c00 */
[----:B------:R-:W-:Y:S01]  /*183e0*/  @!P1 IMAD.MOV.U32 R71, RZ, RZ, R11 ;  /* 0x000000ffff479224 */ /* 0x000fe200078e000b */
[CC--:B------:R-:W-:Y:S01]  /*183f0*/  @!P1 LEA R52, P2, R4.reuse, R10.reuse, 0x8 ;  /* 0x0000000a04349211 */ /* 0x0c0fe200078440ff */
[----:B------:R-:W-:Y:S01]  /*18400*/  @!PT LDS RZ, [RZ] ;  /* 0x00000000fffff984 */ /* 0x000fe20000000800 */
[----:B------:R-:W-:Y:S01]  /*18410*/  @!PT LDS RZ, [RZ] ;  /* 0x00000000fffff984 */ /* 0x000fe20000000800 */
[----:B------:R-:W-:Y:S01]  /*18420*/  @!PT LDS RZ, [RZ] ;  /* 0x00000000fffff984 */ /* 0x000fe20000000800 */
[----:B------:R1:W-:Y:S01]  /*18430*/  @!P1 LDGSTS.E.BYPASS.LTC128B.128 [R252+0x2800], desc[UR18][R10.64] ;  /* 0x028000000afc9fae */ /* 0x0003e2000b981a12 */
[-C--:B------:R-:W-:Y:S01]  /*18440*/  @!P1 MOV R93, R11.reuse ;  /* 0x0000000b005d9202 */ /* 0x080fe20000000f00 */
[----:B------:R-:W-:Y:S01]  /*18450*/  @!P1 IMAD.MOV.U32 R86, RZ, RZ, R10 ;  /* 0x000000ffff569224 */ /* 0x000fe200078e000a */
[CC--:B------:R-:W-:Y:S01]  /*18460*/  @!P1 LEA.HI.X R53, R4.reuse, R11.reuse, R0, 0x8, P2 ;  /* 0x0000000b04359211 */ /* 0x0c0fe200010f4400 */
[----:B------:R3:W-:Y:S01]  /*18470*/  @P1 STS.128 [R252+0x3000], RZ ;  /* 0x003000fffc001388 */ /* 0x0007e20000000c00 */
[----:B------:R-:W-:Y:S01]  /*18480*/  @!P1 MOV R65, R11 ;  /* 0x0000000b00419202 */ /* 0x000fe20000000f00 */
[C---:B------:R-:W-:Y:S01]  /*18490*/  @!P1 IMAD.WIDE.U32 R92, R4.reuse, 0x60, R92 ;  /* 0x00000060045c9825 */ /* 0x040fe200078e005c */
[-C--:B------:R-:W-:Y:S02]  /*184a0*/  @!P1 MOV R70, R10.reuse ;  /* 0x0000000a00469202 */ /* 0x080fe40000000f00 */
[-C--:B------:R-:W-:Y:S01]  /*184b0*/  @!P1 MOV R88, R10.reuse ;  /* 0x0000000a00589202 */ /* 0x080fe20000000f00 */
[----:B------:R-:W-:Y:S01]  /*184c0*/  @!P1 IMAD.WIDE.U32 R64, R4, 0xa0, R64 ;  /* 0x000000a004409825 */ /* 0x000fe200078e0040 */
[----:B------:R-:W-:Y:S02]  /*184d0*/  @!P1 IADD3 R9, PT, PT, R8, R93, RZ ;  /* 0x0000005d08099210 */ /* 0x000fe40007ffe0ff */
[-C--:B------:R-:W-:Y:S01]  /*184e0*/  @!P1 MOV R89, R11.reuse ;  /* 0x0000000b00599202 */ /* 0x080fe20000000f00 */
[----:B------:R-:W-:Y:S01]  /*184f0*/  @!P1 IMAD.MOV.U32 R8, RZ, RZ, R92 ;  /* 0x000000ffff089224 */ /* 0x000fe200078e005c */
[CC--:B--2---:R-:W-:Y:S01]  /*18500*/  @!P1 LEA R6, P5, R4.reuse, R10.reuse, 0x5 ;  /* 0x0000000a04069211 */ /* 0x0c4fe200078a28ff */
[C---:B------:R-:W-:Y:S01]  /*18510*/  @!P1 IMAD.WIDE.U32 R70, R4.reuse, 0xc0, R70 ;  /* 0x000000c004469825 */ /* 0x040fe200078e0046 */
[-C--:B------:R-:W-:Y:S02]  /*18520*/  @!P1 MOV R87, R11.reuse ;  /* 0x0000000b00579202 */ /* 0x080fe40000000f00 */
[C---:B------:R-:W-:Y:S01]  /*18530*/  @!P1 LEA.HI.X R7, R4.reuse, R11, R0, 0x5, P5 ;  /* 0x0000000b04079211 */ /* 0x040fe200028f2c00 */
[C---:B------:R-:W-:Y:S01]  /*18540*/  @!P1 IMAD.WIDE.U32 R88, R4.reuse, 0xe0, R88 ;  /* 0x000000e004589825 */ /* 0x040fe200078e0058 */
[-C--:B------:R-:W-:Y:S02]  /*18550*/  @!P1 MOV R48, R10.reuse ;  /* 0x0000000a00309202 */ /* 0x080fe40000000f00 */
[-C--:B------:R-:W-:Y:S01]  /*18560*/  @!P1 MOV R34, R10.reuse ;  /* 0x0000000a00229202 */ /* 0x080fe20000000f00 */
[----:B------:R-:W-:Y:S01]  /*18570*/  @!PT LDS RZ, [RZ] ;  /* 0x00000000fffff984 */ /* 0x000fe20000000800 */
[----:B------:R-:W-:Y:S01]  /*18580*/  @!PT LDS RZ, [RZ] ;  /* 0x00000000fffff984 */ /* 0x000fe20000000800 */
[----:B------:R-:W-:Y:S01]  /*18590*/  @!PT LDS RZ, [RZ] ;  /* 0x00000000fffff984 */ /* 0x000fe20000000800 */
[----:B------:R2:W-:Y:S01]  /*185a0*/  @!P1 LDGSTS.E.BYPASS.LTC128B.128 [R252+0x3000], desc[UR18][R6.64] ;  /* 0x0300000006fc9fae */ /* 0x0005e2000b981a12 */
[----:B------:R-:W-:Y:S01]  /*185b0*/  @!P1 IADD3 R89, PT, PT, R5, R89, RZ ;  /* 0x0000005905599210 */ /* 0x000fe20007ffe0ff */
[C---:B------:R-:W-:Y:S01]  /*185c0*/  @!P1 IMAD.WIDE.U32 R86, R4.reuse, 0x120, R86 ;  /* 0x0000012004569825 */ /* 0x040fe200078e0056 */
[-C--:B------:R-:W-:Y:S01]  /*185d0*/  @!P1 MOV R35, R11.reuse ;  /* 0x0000000b00239202 */ /* 0x080fe20000000f00 */
[----:B------:R3:W-:Y:S01]  /*185e0*/  @P1 STS.128 [R252+0x3800], RZ ;  /* 0x003800fffc001388 */ /* 0x0007e20000000c00 */
[----:B------:R-:W-:Y:S01]  /*185f0*/  @!P1 MOV R33, R11 ;  /* 0x0000000b00219202 */ /* 0x000fe20000000f00 */
[----:B------:R-:W-:Y:S01]  /*18600*/  @!P1 IMAD.MOV.U32 R49, RZ, RZ, R11 ;  /* 0x000000ffff319224 */ /* 0x000fe200078e000b */
[----:B------:R-:W-:Y:S01]  /*18610*/  @!P1 MOV R62, R10 ;  /* 0x0000000a003e9202 */ /* 0x000fe20000000f00 */
[----:B------:R-:W-:Y:S01]  /*18620*/  @!PT LDS RZ, [RZ] ;  /* 0x00000000fffff984 */ /* 0x000fe20000000800 */
[----:B------:R-:W-:Y:S01]  /*18630*/  @!PT LDS RZ, [RZ] ;  /* 0x00000000fffff984 */ /* 0x000fe20000000800 */
[----:B------:R-:W-:Y:S01]  /*18640*/  @!PT LDS RZ, [RZ] ;  /* 0x00000000fffff984 */ /* 0x000fe20000000800 */
[----:B------:R3:W-:Y:S01]  /*18650*/  @!P1 LDGSTS.E.BYPASS.LTC128B.128 [R252+0x3800], desc[UR18][R60.64] ;  /* 0x038000003cfc9fae */ /* 0x0007e2000b981a12 */
[C---:B------:R-:W-:Y:S03]  /*18660*/  @!P1 IMAD.WIDE.U32 R34, R4.reuse, 0x160, R34 ;  /* 0x0000016004229825 */ /* 0x040fe600078e0022 */
[----:B------:R3:W-:Y:S01]  /*18670*/  @P1 STS.128 [R252+0x4000], RZ ;  /* 0x004000fffc001388 */ /* 0x0007e20000000c00 */
[C---:B------:R-:W-:Y:S03]  /*18680*/  @!P1 IMAD.WIDE.U32 R48, R4.reuse, 0x140, R48 ;  /* 0x0000014004309825 */ /* 0x040fe600078e0030 */
[----:B------:R-:W-:Y:S01]  /*18690*/  @!PT LDS RZ, [RZ] ;  /* 0x00000000fffff984 */ /* 0x000fe20000000800 */
[----:B------:R-:W-:Y:S01]  /*186a0*/  @!PT LDS RZ, [RZ] ;  /* 0x00000000fffff984 */ /* 0x000fe20000000800 */
[----:B------:R-:W-:Y:S01]  /*186b0*/  @!PT LDS RZ, [RZ] ;  /* 0x00000000fffff984 */ /* 0x000fe20000000800 */
[----:B------:R3:W-:Y:S01]  /*186c0*/  @!P1 LDGSTS.E.BYPASS.LTC128B.128 [R252+0x4000], desc[UR18][R8.64] ;  /* 0x0400000008fc9fae */ /* 0x0007e2000b981a12 */
[----:B------:R-:W-:Y:S02]  /*186d0*/  @!P1 IMAD.MOV.U32 R32, RZ, RZ, R10 ;  /* 0x000000ffff209224 */ /* 0x000fe400078e000a */
[----:B------:R-:W-:Y:S01]  /*186e0*/  @!P1 IMAD.MOV.U32 R63, RZ, RZ, R11 ;  /* 0x000000ffff3f9224 */ /* 0x000fe200078e000b */
[----:B------:R3:W-:Y:S01]  /*186f0*/  @P1 STS.128 [R252+0x4800], RZ ;  /* 0x004800fffc001388 */ /* 0x0007e20000000c00 */
[C---:B------:R-:W-:Y:S03]  /*18700*/  @!P1 IMAD.WIDE.U32 R32, R4.reuse, 0x180, R32 ;  /* 0x0000018004209825 */ /* 0x040fe600078e0020 */
[----:B------:R-:W-:Y:S01]  /*18710*/  @!PT LDS RZ, [RZ] ;  /* 0x00000000fffff984 */ /* 0x000fe20000000800 */
[----:B------:R-:W-:Y:S01]  /*18720*/  @!PT LDS RZ, [RZ] ;  /* 0x00000000fffff984 */ /* 0x000fe20000000800 */
[----:B------:R-:W-:Y:S01]  /*18730*/  @!PT LDS RZ, [RZ] ;  /* 0x00000000fffff984 */ /* 0x000fe20000000800 */
[----:B------:R3:W-:Y:S01]  /*18740*/  @!P1 LDGSTS.E.BYPASS.LTC128B.128 [R252+0x4800], desc[UR18][R58.64] ;  /* 0x048000003afc9fae */ /* 0x0007e2000b981a12 */
[----:B-1----:R-:W-:Y:S03]  /*18750*/  @!P1 IMAD.WIDE.U32 R10, R4, 0x1a0, R10 ;  /* 0x000001a0040a9825 */ /* 0x002fe600078e000a */
[----:B------:R3:W-:Y:S01]  /*18760*/  @P1 STS.128 [R252+0x5000], RZ ;  /* 0x005000fffc001388 */ /* 0x0007e20000000c00 */
[C---:B--2---:R-:W-:Y:S02]  /*18770*/  @!P1 IMAD R7, R0.reuse, 0xa0, RZ ;  /* 0x000000a000079824 */ /* 0x044fe400078e02ff */
[----:B------:R-:W-:Y:S02]  /*18780*/  @!P1 IMAD R6, R0, 0xc0, RZ ;  /* 0x000000c000069824 */ /* 0x000fe400078e02ff */
[----:B------:R-:W-:Y:S01]  /*18790*/  @!P1 IMAD.WIDE.U32 R62, R4, 0x1c0, R62 ;  /* 0x000001c0043e9825 */ /* 0x000fe200078e003e */
[----:B------:R-:W-:Y:S03]  /*187a0*/  @!P1 IADD3 R65, PT, PT, R7, R65, RZ ;  /* 0x0000004107419210 */ /* 0x000fe60007ffe0ff */
[----:B------:R-:W-:Y:S02]  /*187b0*/  @!P1 IMAD.IADD R71, R6, 0x1, R71 ;  /* 0x0000000106479824 */ /* 0x000fe400078e0247 */
[----:B------:R-:W-:Y:S01]  /*187c0*/  @!PT LDS RZ, [RZ] ;  /* 0x00000000fffff984 */ /* 0x000fe20000000800 */
[----:B------:R-:W-:Y:S01]  /*187d0*/  @!PT LDS RZ, [RZ] ;  /* 0x00000000fffff984 */ /* 0x000fe20000000800 */
[----:B------:R-:W-:Y:S01]  /*187e0*/  @!PT LDS RZ, [RZ] ;  /* 0x00000000fffff984 */ /* 0x000fe20000000800 */
[----:B------:R3:W-:Y:S01]  /*187f0*/  @!P1 LDGSTS.E.BYPASS.LTC128B.128 [R252+0x5000], desc[UR18][R64.64] ;  /* 0x0500000040fc9fae */ /* 0x0007e2000b981a12 */
[C---:B------:R-:W-:Y:S02]  /*18800*/  @!P1 IMAD R4, R0.reuse, 0x120, RZ ;  /* 0x0000012000049824 */ /* 0x040fe400078e02ff */
[C---:B------:R-:W-:Y:S01]  /*18810*/  @!P1 IMAD R7, R0.reuse, 0x140, RZ ;  /* 0x0000014000079824 */ /* 0x040fe200078e02ff */
        /* <DEDUP_REMOVED lines=56> */
.L_x_3314:
[C---:B------:R-:W-:Y:S01]  /*18ba0*/  IADD3 R4, PT, PT, R244.reuse, -0x7f, RZ ;  /* 0xffffff81f4047810 */ /* 0x040fe20007ffe0ff */
[----:B------:R-:W-:Y:S01]  /*18bb0*/  UISETP.GT.AND UP0, UPT, UR14, UR16, UPT ;  /* 0x000000100e00728c */ /* 0x000fe2000bf04270 */
[----:B------:R-:W-:Y:S01]  /*18bc0*/  I2FP.F32.S32 R0, R244 ;  /* 0x000000f400007245 */ /* 0x000fe20000201400 */
[----:B------:R-:W-:Y:S01]  /*18bd0*/  UIADD3 UR15, UPT, UPT, UR15, -0x100, URZ ;  /* 0xffffff000f0f7890 */ /* 0x000fe2000fffe0ff */
[----:B------:R-:W-:Y:S02]  /*18be0*/  I2FP.F32.S32 R4, R4 ;  /* 0x0000000400047245 */ /* 0x000fe40000201400 */
[----:B------:R-:W-:Y:S01]  /*18bf0*/  IADD3 R6, PT, PT, R244, -0x80, RZ ;  /* 0xffffff80f4067810 */ /* 0x000fe20007ffe0ff */
[C---:B-1----:R-:W-:Y:S01]  /*18c00*/  FFMA.FTZ R188, R0.reuse, UR5, R188 ;  /* 0x0000000500bc7c23 */ /* 0x042fe200080100bc */
[----:B------:R-:W-:Y:S01]  /*18c10*/  FFMA.FTZ R184, R0, UR5, R184 ;  /* 0x0000000500b87c23 */ /* 0x000fe200080100b8 */
[C---:B------:R-:W-:Y:S01]  /*18c20*/  FFMA.FTZ R227, R4.reuse, UR5, R227 ;  /* 0x0000000504e37c23 */ /* 0x040fe200080100e3 */
[----:B------:R-:W-:Y:S01]  /*18c30*/  FFMA.FTZ R225, R4, UR5, R225 ;  /* 0x0000000504e17c23 */ /* 0x000fe200080100e1 */
[C---:B------:R-:W-:Y:S02]  /*18c40*/  IADD3 R4, PT, PT, R244.reuse, -0x4f, RZ ;  /* 0xffffffb1f4047810 */ /* 0x040fe40007ffe0ff */
[----:B------:R-:W-:Y:S02]  /*18c50*/  IADD3 R0, PT, PT, R244, -0x77, RZ ;  /* 0xffffff89f4007810 */ /* 0x000fe40007ffe0ff */
        /* <DEDUP_REMOVED lines=8> */
[----:B------:R-:W-:Y:S01]  /*18ce0*/  IADD3 R0, PT, PT, R244, -0x50, RZ ;  /* 0xffffffb0f4007810 */ /* 0x000fe20007ffe0ff */
[C---:B------:R-:W-:Y:S01]  /*18cf0*/  FFMA.FTZ R226, R6.reuse, UR5, R226 ;  /* 0x0000000506e27c23 */ /* 0x040fe200080100e2 */
[----:B------:R-:W-:Y:S01]  /*18d00*/  I2FP.F32.S32 R4, R4 ;  /* 0x0000000400047245 */ /* 0x000fe20000201400 */
[----:B------:R-:W-:Y:S01]  /*18d10*/  FFMA.FTZ R6, R6, UR5, R2 ;  /* 0x0000000506067c23 */ /* 0x000fe20008010002 */
[----:B------:R-:W-:Y:S02]  /*18d20*/  I2FP.F32.S32 R0, R0 ;  /* 0x0000000000007245 */ /* 0x000fe40000201400 */
[----:B------:R-:W-:Y:S01]  /*18d30*/  IADD3 R5, PT, PT, R244, -0x78, RZ ;  /* 0xffffff88f4057810 */ /* 0x000fe20007ffe0ff */
[C---:B------:R-:W-:Y:S01]  /*18d40*/  FFMA.FTZ R216, R4.reuse, UR5, R216 ;  /* 0x0000000504d87c23 */ /* 0x040fe200080100d8 */
[----:B------:R-:W-:Y:S01]  /*18d50*/  FFMA.FTZ R220, R4, UR5, R220 ;  /* 0x0000000504dc7c23 */ /* 0x000fe200080100dc */
[----:B------:R-:W-:Y:S01]  /*18d60*/  IADD3 R4, PT, PT, R244, -0x37, RZ ;  /* 0xffffffc9f4047810 */ /* 0x000fe20007ffe0ff */
        /* <DEDUP_REMOVED lines=29> */
[----:B------:R-:W-:Y:S01]  /*18f40*/  FFMA.FTZ R129, R2, UR5, R31 ;  /* 0x0000000502817c23 */ /* 0x000fe2000801001f */
[C---:B------:R-:W-:Y:S01]  /*18f50*/  FFMA.FTZ R211, R0.reuse, UR5, R211 ;  /* 0x0000000500d37c23 */ /* 0x040fe200080100d3 */
[----:B------:R-:W-:Y:S01]  /*18f60*/  FFMA.FTZ R207, R0, UR5, R207 ;  /* 0x0000000500cf7c23 */ /* 0x000fe200080100cf */
[----:B------:R-:W-:Y:S01]  /*18f70*/  I2FP.F32.S32 R4, R4 ;  /* 0x0000000400047245 */ /* 0x000fe20000201400 */
[----:B------:R-:W-:Y:S01]  /*18f80*/  FFMA.FTZ R222, R2, UR5, R222 ;  /* 0x0000000502de7c23 */ /* 0x000fe200080100de */
[C---:B------:R-:W-:Y:S02]  /*18f90*/  IADD3 R0, PT, PT, R244.reuse, -0x20, RZ ;  /* 0xffffffe0f4007810 */ /* 0x040fe40007ffe0ff */
[----:B------:R-:W-:Y:S01]  /*18fa0*/  IADD3 R2, PT, PT, R244, -0x3f, RZ ;  /* 0xffffffc1f4027810 */ /* 0x000fe20007ffe0ff */
[C---:B------:R-:W-:Y:S01]  /*18fb0*/  FFMA.FTZ R196, R4.reuse, UR5, R196 ;  /* 0x0000000504c47c23 */ /* 0x040fe200080100c4 */
[----:B------:R-:W-:Y:S01]  /*18fc0*/  FFMA.FTZ R192, R4, UR5, R192 ;  /* 0x0000000504c07c23 */ /* 0x000fe200080100c0 */
[C---:B------:R-:W-:Y:S02]  /*18fd0*/  IADD3 R4, PT, PT, R244.reuse, -0x7, RZ ;  /* 0xfffffff9f4047810 */ /* 0x040fe40007ffe0ff */
[C---:B---3--:R-:W-:Y:S02]  /*18fe0*/  IADD3 R35, PT, PT, R244.reuse, -0x70, RZ ;  /* 0xffffff90f4237810 */ /* 0x048fe40007ffe0ff */
[----:B------:R-:W-:Y:S02]  /*18ff0*/  I2FP.F32.S32 R4, R4 ;  /* 0x0000000400047245 */ /* 0x000fe40000201400 */
[----:B------:R-:W-:Y:S02]  /*19000*/  IADD3 R34, PT, PT, R244, -0x6f, RZ ;  /* 0xffffff91f4227810 */ /* 0x000fe40007ffe0ff */
[----:B------:R-:W-:Y:S01]  /*19010*/  I2FP.F32.S32 R0, R0 ;  /* 0x0000000000007245 */ /* 0x000fe20000201400 */
[C---:B------:R-:W-:Y:S01]  /*19020*/  FFMA.FTZ R193, R4.reuse, UR5, R193 ;  /* 0x0000000504c17c23 */ /* 0x040fe200080100c1 */
[----:B------:R-:W-:Y:S01]  /*19030*/  FFMA.FTZ R189, R4, UR5, R189 ;  /* 0x0000000504bd7c23 */ /* 0x000fe200080100bd */
[----:B------:R-:W-:Y:S02]  /*19040*/  IADD3 R4, PT, PT, R244, 0x9, RZ ;  /* 0x00000009f4047810 */ /* 0x000fe40007ffe0ff */
[----:B------:R-:W-:Y:S01]  /*19050*/  I2FP.F32.S32 R2, R2 ;  /* 0x0000000200027245 */ /* 0x000fe20000201400 */
[C---:B------:R-:W-:Y:S01]  /*19060*/  FFMA.FTZ R200, R0.reuse, UR5, R200 ;  /* 0x0000000500c87c23 */ /* 0x040fe200080100c8 */
[----:B------:R-:W-:Y:S01]  /*19070*/  I2FP.F32.S32 R4, R4 ;  /* 0x0000000400047245 */ /* 0x000fe20000201400 */
[----:B------:R-:W-:Y:S01]  /*19080*/  FFMA.FTZ R204, R0, UR5, R204 ;  /* 0x0000000500cc7c23 */ /* 0x000fe200080100cc */
        /* <DEDUP_REMOVED lines=11> */
[C---:B------:R-:W-:Y:S01]  /*19140*/  IADD3 R32, PT, PT, R244.reuse, -0x67, RZ ;  /* 0xffffff99f4207810 */ /* 0x040fe20007ffe0ff */
        /* <DEDUP_REMOVED lines=8> */
[----:B------:R-:W-:Y:S02]  /*191d0*/  I2FP.F32.S32 R33, R33 ;  /* 0x0000002100217245 */ /* 0x000fe40000201400 */
[----:B------:R-:W-:Y:S02]  /*191e0*/  I2FP.F32.S32 R32, R32 ;  /* 0x0000002000207245 */ /* 0x000fe40000201400 */
[C---:B------:R-:W-:Y:S01]  /*191f0*/  IADD3 R119, PT, PT, R244.reuse, -0x60, RZ ;  /* 0xffffffa0f4777810 */ /* 0x040fe20007ffe0ff */
[C---:B------:R-:W-:Y:S01]  /*19200*/  FFMA.FTZ R53, R33.reuse, UR5, R18 ;  /* 0x0000000521357c23 */ /* 0x040fe20008010012 */
[----:B------:R-:W-:Y:S01]  /*19210*/  IADD3 R121, PT, PT, R244, -0x5f, RZ ;  /* 0xffffffa1f4797810 */ /* 0x000fe20007ffe0ff */
[----:B------:R-:W-:Y:S01]  /*19220*/  FFMA.FTZ R52, R32, UR5, R19 ;  /* 0x0000000520347c23 */ /* 0x000fe20008010013 */
[----:B------:R-:W-:Y:S01]  /*19230*/  FMNMX3.FTZ R4, R4, R234, R235, !PT ;  /* 0x000000ea04047276 */ /* 0x000fe200078100eb */
[----:B------:R-:W-:Y:S01]  /*19240*/  FFMA.FTZ R33, R33, UR5, R16 ;  /* 0x0000000521217c23 */ /* 0x000fe20008010010 */
[----:B------:R-:W-:Y:S01]  /*19250*/  I2FP.F32.S32 R2, R2 ;  /* 0x0000000200027245 */ /* 0x000fe20000201400 */
[----:B------:R-:W-:Y:S01]  /*19260*/  FFMA.FTZ R32, R32, UR5, R17 ;  /* 0x0000000520207c23 */ /* 0x000fe20008010011 */
[----:B------:R-:W-:Y:S02]  /*19270*/  I2FP.F32.S32 R0, R0 ;  /* 0x0000000000007245 */ /* 0x000fe40000201400 */
[----:B------:R-:W-:Y:S01]  /*19280*/  FMNMX3.FTZ R5, R164, R6, R225, !PT ;  /* 0x00000006a4057276 */ /* 0x000fe200078100e1 */
[C---:B------:R-:W-:Y:S01]  /*19290*/  FFMA.FTZ R208, R2.reuse, UR5, R208 ;  /* 0x0000000502d07c23 */ /* 0x040fe200080100d0 */
[----:B------:R-:W-:Y:S01]  /*192a0*/  I2FP.F32.S32 R119, R119 ;  /* 0x0000007700777245 */ /* 0x000fe20000201400 */
[----:B------:R-:W-:Y:S01]  /*192b0*/  FFMA.FTZ R212, R2, UR5, R212 ;  /* 0x0000000502d47c23 */ /* 0x000fe200080100d4 */
[----:B------:R-:W-:Y:S01]  /*192c0*/  I2FP.F32.S32 R121, R121 ;  /* 0x0000007900797245 */ /* 0x000fe20000201400 */
[----:B------:R-:W-:Y:S01]  /*192d0*/  FFMA.FTZ R201, R0, UR5, R201 ;  /* 0x0000000500c97c23 */ /* 0x000fe200080100c9 */
[----:B------:R-:W-:Y:S01]  /*192e0*/  IADD3 R122, PT, PT, R244, -0x58, RZ ;  /* 0xffffffa8f47a7810 */ /* 0x000fe20007ffe0ff */
[----:B------:R-:W-:Y:S01]  /*192f0*/  FFMA.FTZ R197, R0, UR5, R197 ;  /* 0x0000000500c57c23 */ /* 0x000fe200080100c5 */
[----:B------:R-:W-:Y:S01]  /*19300*/  IADD3 R123, PT, PT, R244, -0x57, RZ ;  /* 0xffffffa9f47b7810 */ /* 0x000fe20007ffe0ff */
[----:B------:R-:W-:Y:S01]  /*19310*/  FFMA.FTZ R62, R119, UR5, R22 ;  /* 0x00000005773e7c23 */ /* 0x000fe20008010016 */
[----:B------:R-:W-:Y:S01]  /*19320*/  FMNMX3.FTZ R4, R4, R49, R48, !PT ;  /* 0x0000003104047276 */ /* 0x000fe20007810030 */
[----:B------:R-:W-:Y:S01]  /*19330*/  FFMA.FTZ R61, R121, UR5, R23 ;  /* 0x00000005793d7c23 */ /* 0x000fe20008010017 */
[----:B------:R-:W-:Y:S01]  /*19340*/  FMNMX3.FTZ R5, R5, R232, R233, !PT ;  /* 0x000000e805057276 */ /* 0x000fe200078100e9 */
[----:B------:R-:W-:Y:S01]  /*19350*/  FFMA.FTZ R119, R119, UR5, R20 ;  /* 0x0000000577777c23 */ /* 0x000fe20008010014 */
[----:B------:R-:W-:Y:S01]  /*19360*/  I2FP.F32.S32 R122, R122 ;  /* 0x0000007a007a7245 */ /* 0x000fe20000201400 */
[----:B------:R-:W-:Y:S01]  /*19370*/  FFMA.FTZ R121, R121, UR5, R21 ;  /* 0x0000000579797c23 */ /* 0x000fe20008010015 */
[----:B------:R-:W-:Y:S01]  /*19380*/  I2FP.F32.S32 R123, R123 ;  /* 0x0000007b007b7245 */ /* 0x000fe20000201400 */
[----:B------:R-:W-:Y:S01]  /*19390*/  LDSM.16.MT88.4 R20, [R166+0xa000] ;  /* 0x00a00000a614783b */ /* 0x000fe20000004200 */
        /* <DEDUP_REMOVED lines=8> */
[----:B------:R-:W-:Y:S02]  /*19420*/  I2FP.F32.S32 R2, R2 ;  /* 0x0000000200027245 */ /* 0x000fe40000201400 */
[----:B------:R-:W-:Y:S02]  /*19430*/  I2FP.F32.S32 R0, R0 ;  /* 0x0000000000007245 */ /* 0x000fe40000201400 */
        /* <DEDUP_REMOVED lines=36> */
[----:B------:R-:W-:Y:S02]  /*19680*/  I2FP.F32.S32 R0, R0 ;  /* 0x0000000000007245 */ /* 0x000fe40000201400 */
[----:B------:R-:W-:Y:S02]  /*19690*/  I2FP.F32.S32 R2, R2 ;  /* 0x0000000200027245 */ /* 0x000fe40000201400 */
        /* <DEDUP_REMOVED lines=17> */
[C---:B------:R-:W-:Y:S01]  /*197b0*/  FFMA.FTZ R180, R2.reuse, UR5, R180 ;  /* 0x0000000502b47c23 */ /* 0x040fe200080100b4 */
[----:B------:R-:W-:Y:S01]  /*197c0*/  FFMA.FTZ R176, R2, UR5, R176 ;  /* 0x0000000502b07c23 */ /* 0x000fe200080100b0 */
[----:B------:R-:W-:Y:S01]  /*197d0*/  FFMA.FTZ R97, R0, UR5, R97 ;  /* 0x0000000500617c23 */ /* 0x000fe20008010061 */
[----:B------:R-:W-:Y:S02]  /*197e0*/  IADD3 R0, PT, PT, R244, 0x49, RZ ;  /* 0x00000049f4007810 */ /* 0x000fe40007ffe0ff */
[----:B------:R-:W-:Y:S02]  /*197f0*/  FMNMX3.FTZ R4, R4, R194, R193, !PT ;  /* 0x000000c204047276 */ /* 0x000fe400078100c1 */
        /* <DEDUP_REMOVED lines=8> */
[----:B------:R-:W-:Y:S01]  /*19880*/  IADD3 R131, PT, PT, R244, 0x21, RZ ;  /* 0x00000021f4837810 */ /* 0x000fe20007ffe0ff */
[----:B------:R-:W-:Y:S01]  /*19890*/  FFMA.FTZ R177, R2, UR5, R177 ;  /* 0x0000000502b17c23 */ /* 0x000fe200080100b1 */
[----:B------:R-:W-:Y:S01]  /*198a0*/  IADD3 R7, PT, PT, R244, 0x41, RZ ;  /* 0x00000041f4077810 */ /* 0x000fe20007ffe0ff */
[----:B------:R-:W-:Y:S01]  /*198b0*/  FFMA.FTZ R173, R2, UR5, R173 ;  /* 0x0000000502ad7c23 */ /* 0x000fe200080100ad */
[----:B------:R-:W-:Y:S02]  /*198c0*/  FMNMX3.FTZ R4, R4, R186, R185, !PT ;  /* 0x000000ba04047276 */ /* 0x000fe400078100b9 */
[----:B------:R-:W-:Y:S02]  /*198d0*/  FMNMX3.FTZ R5, R5, R184, R183, !PT ;  /* 0x000000b805057276 */ /* 0x000fe400078100b7 */
[----:B------:R-:W-:Y:S02]  /*198e0*/  I2FP.F32.S32 R131, R131 ;  /* 0x0000008300837245 */ /* 0x000fe40000201400 */
[C---:B------:R-:W-:Y:S02]  /*198f0*/  IADD3 R130, PT, PT, R244.reuse, 0x28, RZ ;  /* 0x00000028f4827810 */ /* 0x040fe40007ffe0ff */
[----:B------:R-:W-:Y:S01]  /*19900*/  I2FP.F32.S32 R7, R7 ;  /* 0x0000000700077245 */ /* 0x000fe20000201400 */
[C---:B------:R-:W-:Y:S01]  /*19910*/  FFMA.FTZ R171, R131.reuse, UR5, R171 ;  /* 0x0000000583ab7c23 */ /* 0x040fe200080100ab */
[C---:B------:R-:W-:Y:S01]  /*19920*/  IADD3 R125, PT, PT, R244.reuse, 0x29, RZ ;  /* 0x00000029f47d7810 */ /* 0x040fe20007ffe0ff */
[----:B------:R-:W-:Y:S01]  /*19930*/  FFMA.FTZ R131, R131, UR5, R39 ;  /* 0x0000000583837c23 */ /* 0x000fe20008010027 */
[C---:B------:R-:W-:Y:S01]  /*19940*/  IADD3 R2, PT, PT, R244.reuse, 0x48, RZ ;  /* 0x00000048f4027810 */ /* 0x040fe20007ffe0ff */
[C---:B------:R-:W-:Y:S01]  /*19950*/  FFMA.FTZ R103, R7.reuse, UR5, R103 ;  /* 0x0000000507677c23 */ /* 0x040fe20008010067 */
[----:B------:R-:W-:Y:S01]  /*19960*/  IADD3 R0, PT, PT, R244, 0x58, RZ ;  /* 0x00000058f4007810 */ /* 0x000fe20007ffe0ff */
[----:B------:R-:W-:Y:S01]  /*19970*/  FFMA.FTZ R95, R7, UR5, R95 ;  /* 0x00000005075f7c23 */ /* 0x000fe2000801005f */
[----:B------:R-:W-:Y:S02]  /*19980*/  FMNMX3.FTZ R4, R4, R180, R179, !PT ;  /* 0x000000b404047276 */ /* 0x000fe400078100b3 */
[----:B------:R-:W-:Y:S02]  /*19990*/  FMNMX3.FTZ R5, R5, R182, R181, !PT ;  /* 0x000000b605057276 */ /* 0x000fe400078100b5 */
[C---:B------:R-:W-:Y:S02]  /*199a0*/  IADD3 R115, PT, PT, R244.reuse, 0x30, RZ ;  /* 0x00000030f4737810 */ /* 0x040fe40007ffe0ff */
[----:B------:R-:W-:Y:S02]  /*199b0*/  I2FP.F32.S32 R130, R130 ;  /* 0x0000008200827245 */ /* 0x000fe40000201400 */
[----:B------:R-:W-:Y:S02]  /*199c0*/  I2FP.F32.S32 R125, R125 ;  /* 0x0000007d007d7245 */ /* 0x000fe40000201400 */
[----:B------:R-:W-:Y:S01]  /*199d0*/  IADD3 R111, PT, PT, R244, 0x31, RZ ;  /* 0x00000031f46f7810 */ /* 0x000fe20007ffe0ff */
[C---:B------:R-:W-:Y:S01]  /*199e0*/  FFMA.FTZ R170, R130.reuse, UR5, R170 ;  /* 0x0000000582aa7c23 */ /* 0x040fe200080100aa */
[----:B------:R-:W-:Y:S01]  /*199f0*/  I2FP.F32.S32 R2, R2 ;  /* 0x0000000200027245 */ /* 0x000fe20000201400 */
[----:B------:R-:W-:Y:S01]  /*19a00*/  FFMA.FTZ R169, R125, UR5, R169 ;  /* 0x000000057da97c23 */ /* 0x000fe200080100a9 */
[----:B------:R-:W-:Y:S01]  /*19a10*/  I2FP.F32.S32 R0, R0 ;  /* 0x0000000000007245 */ /* 0x000fe20000201400 */
[----:B------:R-:W-:Y:S01]  /*19a20*/  FFMA.FTZ R130, R130, UR5, R44 ;  /* 0x0000000582827c23 */ /* 0x000fe2000801002c */
[----:B------:R-:W-:Y:S01]  /*19a30*/  FMNMX3.FTZ R4, R4, R178, R177, !PT ;  /* 0x000000b204047276 */ /* 0x000fe200078100b1 */
[----:B------:R-:W-:Y:S01]  /*19a40*/  FFMA.FTZ R99, R2, UR5, R99 ;  /* 0x0000000502637c23 */ /* 0x000fe20008010063 */
[----:B------:R-:W-:Y:S01]  /*19a50*/  IADD3 R7, PT, PT, R244, 0x50, RZ ;  /* 0x00000050f4077810 */ /* 0x000fe20007ffe0ff */
[----:B------:R-:W-:Y:S01]  /*19a60*/  FFMA.FTZ R90, R2, UR5, R90 ;  /* 0x00000005025a7c23 */ /* 0x000fe2000801005a */
[----:B------:R-:W-:Y:S01]  /*19a70*/  FMNMX3.FTZ R5, R5, R176, R175, !PT ;  /* 0x000000b005057276 */ /* 0x000fe200078100af */
[C---:B------:R-:W-:Y:S01]  /*19a80*/  FFMA.FTZ R85, R0.reuse, UR5, R85 ;  /* 0x0000000500557c23 */ /* 0x040fe20008010055 */
[----:B------:R-:W-:Y:S01]  /*19a90*/  I2FP.F32.S32 R115, R115 ;  /* 0x0000007300737245 */ /* 0x000fe20000201400 */
[----:B------:R-:W-:Y:S01]  /*19aa0*/  FFMA.FTZ R81, R0, UR5, R81 ;  /* 0x0000000500517c23 */ /* 0x000fe20008010051 */
[C---:B------:R-:W-:Y:S01]  /*19ab0*/  IADD3 R110, PT, PT, R244.reuse, 0x38, RZ ;  /* 0x00000038f46e7810 */ /* 0x040fe20007ffe0ff */
[----:B------:R-:W-:Y:S01]  /*19ac0*/  FFMA.FTZ R125, R125, UR5, R40 ;  /* 0x000000057d7d7c23 */ /* 0x000fe20008010028 */
[C---:B------:R-:W-:Y:S01]  /*19ad0*/  IADD3 R109, PT, PT, R244.reuse, 0x39, RZ ;  /* 0x00000039f46d7810 */ /* 0x040fe20007ffe0ff */
[C---:B------:R-:W-:Y:S01]  /*19ae0*/  FFMA.FTZ R124, R115.reuse, UR5, R50 ;  /* 0x00000005737c7c23 */ /* 0x040fe20008010032 */
[----:B------:R-:W-:Y:S01]  /*19af0*/  I2FP.F32.S32 R111, R111 ;  /* 0x0000006f006f7245 */ /* 0x000fe20000201400 */
[----:B------:R-:W-:Y:S01]  /*19b00*/  FFMA.FTZ R115, R115, UR5, R46 ;  /* 0x0000000573737c23 */ /* 0x000fe2000801002e */
[----:B------:R-:W-:Y:S02]  /*19b10*/  I2FP.F32.S32 R7, R7 ;  /* 0x0000000700077245 */ /* 0x000fe40000201400 */
[----:B------:R-:W-:Y:S01]  /*19b20*/  IADD3 R0, PT, PT, R244, 0x61, RZ ;  /* 0x00000061f4007810 */ /* 0x000fe20007ffe0ff */
[----:B------:R-:W-:Y:S01]  /*19b30*/  FFMA.FTZ R120, R111, UR5, R47 ;  /* 0x000000056f787c23 */ /* 0x000fe2000801002f */
[----:B------:R-:W-:Y:S01]  /*19b40*/  FMNMX3.FTZ R4, R4, R172, R171, !PT ;  /* 0x000000ac04047276 */ /* 0x000fe200078100ab */
[C---:B------:R-:W-:Y:S01]  /*19b50*/  FFMA.FTZ R42, R7.reuse, UR5, R42 ;  /* 0x00000005072a7c23 */ /* 0x040fe2000801002a */
[----:B------:R-:W-:Y:S01]  /*19b60*/  IADD3 R2, PT, PT, R244, 0x51, RZ ;  /* 0x00000051f4027810 */ /* 0x000fe20007ffe0ff */
[----:B------:R-:W-:Y:S01]  /*19b70*/  FFMA.FTZ R83, R7, UR5, R83 ;  /* 0x0000000507537c23 */ /* 0x000fe20008010053 */
[----:B------:R-:W-:Y:S01]  /*19b80*/  FMNMX3.FTZ R5, R5, R174, R173, !PT ;  /* 0x000000ae05057276 */ /* 0x000fe200078100ad */
[----:B------:R-:W-:Y:S01]  /*19b90*/  FFMA.FTZ R111, R111, UR5, R45 ;  /* 0x000000056f6f7c23 */ /* 0x000fe2000801002d */
[----:B------:R-:W-:Y:S02]  /*19ba0*/  I2FP.F32.S32 R110, R110 ;  /* 0x0000006e006e7245 */ /* 0x000fe40000201400 */
[----:B------:R-:W-:Y:S02]  /*19bb0*/  I2FP.F32.S32 R109, R109 ;  /* 0x0000006d006d7245 */ /* 0x000fe40000201400 */
[----:B------:R-:W-:Y:S01]  /*19bc0*/  I2FP.F32.S32 R0, R0 ;  /* 0x0000000000007245 */ /* 0x000fe20000201400 */
[----:B------:R-:W-:Y:S01]  /*19bd0*/  FFMA.FTZ R118, R110, UR5, R56 ;  /* 0x000000056e767c23 */ /* 0x000fe20008010038 */
        /* <DEDUP_REMOVED lines=12> */
[C---:B------:R-:W-:Y:S01]  /*19ca0*/  IADD3 R0, PT, PT, R244.reuse, 0x70, RZ ;  /* 0x00000070f4007810 */ /* 0x040fe20007ffe0ff */
[----:B------:R-:W-:Y:S01]  /*19cb0*/  FFMA.FTZ R109, R109, UR5, R51 ;  /* 0x000000056d6d7c23 */ /* 0x000fe20008010033 */
[----:B------:R-:W-:Y:S01]  /*19cc0*/  IADD3 R2, PT, PT, R244, 0x60, RZ ;  /* 0x00000060f4027810 */ /* 0x000fe20007ffe0ff */
[----:B------:R-:W-:Y:S01]  /*19cd0*/  LDSM.16.MT88.4 R56, [R166+0xa800] ;  /* 0x00a80000a638783b */ /* 0x000fe20000004200 */
        /* <DEDUP_REMOVED lines=9> */
[----:B------:R-:W-:Y:S01]  /*19d70*/  IADD3 R7, PT, PT, R244, 0x68, RZ ;  /* 0x00000068f4077810 */ /* 0x000fe20007ffe0ff */
[C---:B------:R-:W-:Y:S01]  /*19d80*/  FFMA.FTZ R79, R2.reuse, UR5, R79 ;  /* 0x00000005024f7c23 */ /* 0x040fe2000801004f */
[----:B------:R-:W-:Y:S01]  /*19d90*/  FMNMX3.FTZ R5, R5, R110, R109, !PT ;  /* 0x0000006e05057276 */ /* 0x000fe2000781006d */
[----:B------:R-:W-:Y:S01]  /*19da0*/  FFMA.FTZ R75, R2, UR5, R75 ;  /* 0x00000005024b7c23 */ /* 0x000fe2000801004b */
[----:B------:R-:W-:Y:S01]  /*19db0*/  FFMA.FTZ R69, R0, UR5, R69 ;  /* 0x0000000500457c23 */ /* 0x000fe20008010045 */
[----:B------:R-:W-:Y:S02]  /*19dc0*/  I2FP.F32.S32 R7, R7 ;  /* 0x0000000700077245 */ /* 0x000fe40000201400 */
[----:B------:R-:W-:Y:S02]  /*19dd0*/  FMNMX3.FTZ R0, R4, R99, R98, !PT ;  /* 0x0000006304007276 */ /* 0x000fe40007810062 */
[----:B------:R-:W-:Y:S01]  /*19de0*/  IADD3 R2, PT, PT, R244, 0x69, RZ ;  /* 0x00000069f4027810 */ /* 0x000fe20007ffe0ff */
[----:B------:R-:W-:Y:S01]  /*19df0*/  FFMA.FTZ R77, R7, UR5, R77 ;  /* 0x00000005074d7c23 */ /* 0x000fe2000801004d */
[----:B------:R-:W-:Y:S01]  /*19e00*/  FMNMX3.FTZ R5, R5, R97, R95, !PT ;  /* 0x0000006105057276 */ /* 0x000fe2000781005f */
[----:B------:R-:W-:Y:S01]  /*19e10*/  FFMA.FTZ R73, R7, UR5, R73 ;  /* 0x0000000507497c23 */ /* 0x000fe20008010049 */
[----:B------:R-:W-:Y:S02]  /*19e20*/  FMNMX3.FTZ R0, R0, R42, R41, !PT ;  /* 0x0000002a00007276 */ /* 0x000fe40007810029 */
        /* <DEDUP_REMOVED lines=8> */
[C---:B------:R-:W-:Y:S02]  /*19eb0*/  IADD3 R2, PT, PT, R244.reuse, 0x79, RZ ;  /* 0x00000079f4027810 */ /* 0x040fe40007ffe0ff */
[----:B------:R-:W-:Y:S01]  /*19ec0*/  IADD3 R4, PT, PT, R244, 0x78, RZ ;  /* 0x00000078f4047810 */ /* 0x000fe20007ffe0ff */
[C---:B------:R-:W-:Y:S01]  /*19ed0*/  FFMA.FTZ R37, R7.reuse, UR5, R37 ;  /* 0x0000000507257c23 */ /* 0x040fe20008010025 */
[----:B------:R-:W-:Y:S01]  /*19ee0*/  FMNMX3.FTZ R0, R0, R79, R78, !PT ;  /* 0x0000004f00007276 */ /* 0x000fe2000781004e */
[----:B------:R-:W-:Y:S01]  /*19ef0*/  FFMA.FTZ R68, R7, UR5, R68 ;  /* 0x0000000507447c23 */ /* 0x000fe20008010044 */
        /* <DEDUP_REMOVED lines=13> */
[----:B------:R-:W-:Y:S01]  /*19fd0*/  MOV R64, R249 ;  /* 0x000000f900407202 */ /* 0x000fe20000000f00 */
[----:B------:R-:W1:Y:S01]  /*19fe0*/  SHFL.BFLY PT, R2, R0, 0x2, 0x1f ;  /* 0x0c401f0000027f89 */ /* 0x000e6200000e0000 */
[----:B------:R-:W-:Y:S02]  /*19ff0*/  FMNMX3.FTZ R4, R4, R67, R66, !PT ;  /* 0x0000004304047276 */ /* 0x000fe40007810042 */
[----:B------:R-:W-:Y:S02]  /*1a000*/  @P0 IADD3 R64, PT, PT, R248, -0x40, RZ ;  /* 0xffffffc0f8400810 */ /* 0x000fe40007ffe0ff */
[----:B------:R-:W-:Y:S03]  /*1a010*/  IADD3 R244, PT, PT, R244, -0x100, RZ ;  /* 0xffffff00f4f47810 */ /* 0x000fe60007ffe0ff */
[----:B------:R-:W2:Y:S01]  /*1a020*/  SHFL.BFLY PT, R5, R4, 0x2, 0x1f ;  /* 0x0c401f0004057f89 */ /* 0x000ea200000e0000 */
[----:B------:R-:W-:Y:S07]  /*1a030*/  IADD3 R65, PT, PT, R239, R64, RZ ;  /* 0x00000040ef417210 */ /* 0x000fee0007ffe0ff */
[----:B------:R-:W-:Y:S01]  /*1a040*/  LDSM.16.MT88.4 R28, [R64] ;  /* 0x00000000401c783b */ /* 0x000fe20000004200 */
        /* <DEDUP_REMOVED lines=24> */
[----:B------:R-:W-:Y:S03]  /*1a1d0*/  FMUL.FTZ R5, R5, UR4 ;  /* 0x0000000405057c20 */ /* 0x000fe60008410000 */
[----:B------:R-:W-:Y:S01]  /*1a1e0*/  MUFU.EX2 R92, R92 ;  /* 0x0000005c005c7308 */ /* 0x000fe20000000800 */
[--C-:B------:R-:W-:Y:S01]  /*1a1f0*/  FFMA.FTZ R96, R49, UR4, -R71.reuse ;  /* 0x0000000431607c23 */ /* 0x100fe20008010847 */
[--C-:B------:R-:W-:Y:S01]  /*1a200*/  FFMA.FTZ R101, R48, UR4, -R71.reuse ;  /* 0x0000000430657c23 */ /* 0x100fe20008010847 */
[--C-:B------:R-:W-:Y:S01]  /*1a210*/  FFMA.FTZ R100, R53, UR4, -R71.reuse ;  /* 0x0000000435647c23 */ /* 0x100fe20008010847 */
[----:B------:R-:W2:Y:S01]  /*1a220*/  LDSM.16.MT88.4 R48, [R65] ;  /* 0x000000004130783b */ /* 0x000ea20000004200 */
[--C-:B------:R-:W-:Y:S01]  /*1a230*/  FFMA.FTZ R102, R52, UR4, -R71.reuse ;  /* 0x0000000434667c23 */ /* 0x100fe20008010847 */
[--C-:B------:R-:W-:Y:S01]  /*1a240*/  FFMA.FTZ R113, R62, UR4, -R71.reuse ;  /* 0x000000043e717c23 */ /* 0x100fe20008010847 */
[--C-:B------:R-:W-:Y:S03]  /*1a250*/  FFMA.FTZ R112, R61, UR4, -R71.reuse ;  /* 0x000000043d707c23 */ /* 0x100fe60008010847 */
[----:B------:R-:W3:Y:S01]  /*1a260*/  MUFU.EX2 R40, R5 ;  /* 0x0000000500287308 */ /* 0x000ee20000000800 */
[C---:B-1----:R-:W-:Y:S01]  /*1a270*/  FMUL.FTZ R6, R39.reuse, R162 ;  /* 0x000000a227067220 */ /* 0x042fe20000410000 */
[C---:B------:R-:W-:Y:S01]  /*1a280*/  FMUL.FTZ R7, R39.reuse, R163 ;  /* 0x000000a327077220 */ /* 0x040fe20000410000 */
[C---:B------:R-:W-:Y:S01]  /*1a290*/  FMUL.FTZ R10, R39.reuse, R158 ;  /* 0x0000009e270a7220 */ /* 0x040fe20000410000 */
[C---:B------:R-:W-:Y:S01]  /*1a2a0*/  FMUL.FTZ R11, R39.reuse, R159 ;  /* 0x0000009f270b7220 */ /* 0x040fe20000410000 */
[C---:B------:R-:W-:Y:S01]  /*1a2b0*/  FMUL.FTZ R18, R39.reuse, R150 ;  /* 0x0000009627127220 */ /* 0x040fe20000410000 */
[C---:B------:R-:W-:Y:S01]  /*1a2c0*/  FMUL.FTZ R19, R39.reuse, R151 ;  /* 0x0000009727137220 */ /* 0x040fe20000410000 */
[----:B------:R-:W1:Y:S03]  /*1a2d0*/  LDSM.16.MT88.4 R52, [R167+0xa800] ;  /* 0x00a80000a734783b */ /* 0x000e660000004200 */
[----:B------:R-:W4:Y:S01]  /*1a2e0*/  MUFU.EX2 R91, R91 ;  /* 0x0000005b005b7308 */ /* 0x000f220000000800 */
[--C-:B------:R-:W-:Y:S01]  /*1a2f0*/  FFMA.FTZ R114, R60, UR4, -R71.reuse ;  /* 0x000000043c727c23 */ /* 0x100fe20008010847 */
[--C-:B------:R-:W-:Y:S01]  /*1a300*/  FFMA.FTZ R36, R36, UR4, -R71.reuse ;  /* 0x0000000424247c23 */ /* 0x100fe20008010847 */
[C---:B------:R-:W-:Y:S01]  /*1a310*/  FMUL.FTZ R26, R39.reuse, R142 ;  /* 0x0000008e271a7220 */ /* 0x040fe20000410000 */
[----:B------:R-:W-:Y:S01]  /*1a320*/  FMUL.FTZ R27, R39, R143 ;  /* 0x0000008f271b7220 */ /* 0x000fe20000410000 */
[--C-:B------:R-:W-:Y:S01]  /*1a330*/  FFMA.FTZ R142, R214, UR4, -R70.reuse ;  /* 0x00000004d68e7c23 */ /* 0x100fe20008010846 */
[--C-:B------:R-:W-:Y:S01]  /*1a340*/  FFMA.FTZ R150, R206, UR4, -R70.reuse ;  /* 0x00000004ce967c23 */ /* 0x100fe20008010846 */
[----:B------:R-:W-:Y:S03]  /*1a350*/  LDSM.16.MT88.4 R60, [R65+0x800] ;  /* 0x00080000413c783b */ /* 0x000fe60000004200 */
[----:B------:R-:W-:Y:S01]  /*1a360*/  MUFU.EX2 R87, R87 ;  /* 0x0000005700577308 */ /* 0x000fe20000000800 */
[C---:B---3--:R-:W-:Y:S01]  /*1a370*/  FMUL.FTZ R4, R40.reuse, R160 ;  /* 0x000000a028047220 */ /* 0x048fe20000410000 */
[C---:B------:R-:W-:Y:S01]  /*1a380*/  FMUL.FTZ R5, R40.reuse, R161 ;  /* 0x000000a128057220 */ /* 0x040fe20000410000 */
[C---:B------:R-:W-:Y:S01]  /*1a390*/  FMUL.FTZ R8, R40.reuse, R156 ;  /* 0x0000009c28087220 */ /* 0x040fe20000410000 */
[C---:B------:R-:W-:Y:S01]  /*1a3a0*/  FMUL.FTZ R9, R40.reuse, R157 ;  /* 0x0000009d28097220 */ /* 0x040fe20000410000 */
[C---:B------:R-:W-:Y:S01]  /*1a3b0*/  FMUL.FTZ R16, R40.reuse, R148 ;  /* 0x0000009428107220 */ /* 0x040fe20000410000 */
[----:B------:R-:W-:Y:S01]  /*1a3c0*/  FMUL.FTZ R17, R40, R149 ;  /* 0x0000009528117220 */ /* 0x000fe20000410000 */
[--C-:B------:R-:W-:Y:S03]  /*1a3d0*/  FFMA.FTZ R148, R208, UR4, -R70.reuse ;  /* 0x00000004d0947c23 */ /* 0x100fe60008010846 */
[----:B------:R-:W3:Y:S01]  /*1a3e0*/  MUFU.EX2 R86, R86 ;  /* 0x0000005600567308 */ /* 0x000ee20000000800 */
[----:B----4-:R-:W-:Y:S01]  /*1a3f0*/  F2FP.BF16.F32.PACK_AB R45, R91, R92 ;  /* 0x0000005c5b2d723e */ /* 0x010fe200000010ff */
[--C-:B------:R-:W-:Y:S01]  /*1a400*/  FFMA.FTZ R156, R200, UR4, -R70.reuse ;  /* 0x00000004c89c7c23 */ /* 0x100fe20008010846 */
[----:B------:R-:W-:Y:S01]  /*1a410*/  FFMA.FTZ R158, R198, UR4, -R70 ;  /* 0x00000004c69e7c23 */ /* 0x000fe20008010846 */
[----:B------:R-:W-:Y:S01]  /*1a420*/  FFMA.FTZ R92, R39, R250, R92 ;  /* 0x000000fa275c7223 */ /* 0x000fe2000001005c */
        /* <DEDUP_REMOVED lines=9> */
[--C-:B------:R-:W-:Y:S01]  /*1a4c0*/  FFMA.FTZ R107, R33, UR4, -R70.reuse ;  /* 0x00000004216b7c23 */ /* 0x100fe20008010846 */
[----:B------:R-:W-:Y:S03]  /*1a4d0*/  FMUL.FTZ R33, R40, R133 ;  /* 0x0000008528217220 */ /* 0x000fe60000410000 */
[----:B------:R-:W4:Y:S01]  /*1a4e0*/  MUFU.EX2 R93, R93 ;  /* 0x0000005d005d7308 */ /* 0x000f220000000800 */
[----:B---3--:R-:W-:Y:S01]  /*1a4f0*/  F2FP.BF16.F32.PACK_AB R47, R86, R87 ;  /* 0x00000057562f723e */ /* 0x008fe200000010ff */
[--C-:B------:R-:W-:Y:S01]  /*1a500*/  FFMA.FTZ R108, R32, UR4, -R70.reuse ;  /* 0x00000004206c7c23 */ /* 0x100fe20008010846 */
[----:B------:R-:W-:Y:S01]  /*1a510*/  FMUL.FTZ R32, R40, R132 ;  /* 0x0000008428207220 */ /* 0x000fe20000410000 */
        /* <DEDUP_REMOVED lines=13> */
[----:B----4-:R-:W-:Y:S01]  /*1a5f0*/  F2FP.BF16.F32.PACK_AB R44, R93, R94 ;  /* 0x0000005e5d2c723e */ /* 0x010fe200000010ff */
        /* <DEDUP_REMOVED lines=68> */
[----:B------:R-:W2:Y:S01]  /*1aa40*/  MUFU.EX2 R101, R101 ;  /* 0x0000006500657308 */ /* 0x000ea20000000800 */
[--C-:B------:R-:W-:Y:S01]  /*1aa50*/  FFMA.FTZ R105, R105, UR4, -R71.reuse ;  /* 0x0000000469697c23 */ /* 0x100fe20008010847 */
[--C-:B------:R-:W-:Y:S01]  /*1aa60*/  FFMA.FTZ R103, R103, UR4, -R71.reuse ;  /* 0x0000000467677c23 */ /* 0x100fe20008010847 */
[--C-:B------:R-:W-:Y:S01]  /*1aa70*/  FFMA.FTZ R99, R99, UR4, -R71.reuse ;  /* 0x0000000463637c23 */ /* 0x100fe20008010847 */
[--C-:B------:R-:W-:Y:S01]  /*1aa80*/  FFMA.FTZ R98, R98, UR4, -R71.reuse ;  /* 0x0000000462627c23 */ /* 0x100fe20008010847 */
[----:B------:R-:W-:Y:S01]  /*1aa90*/  FFMA.FTZ R191, R43, UR4, -R70 ;  /* 0x000000042bbf7c23 */ /* 0x000fe20008010846 */
[----:B------:R-:W-:Y:S01]  /*1aaa0*/  HMMA.16816.F32.BF16 R32, R44, R50, R32 ;  /* 0x000000322c20723c */ /* 0x000fe20000041820 */
[----:B------:R-:W3:Y:S03]  /*1aab0*/  LDSM.16.MT88.4 R48, [R64+0x800] ;  /* 0x000800004030783b */ /* 0x000ee60000004200 */
[----:B------:R-:W-:Y:S01]  /*1aac0*/  MUFU.EX2 R100, R100 ;  /* 0x0000006400647308 */ /* 0x000fe20000000800 */
[----:B------:R-:W-:Y:S01]  /*1aad0*/  FFMA.FTZ R94, R40, R251, R94 ;  /* 0x000000fb285e7223 */ /* 0x000fe2000001005e */
[--C-:B------:R-:W-:Y:S01]  /*1aae0*/  FFMA.FTZ R77, R77, UR4, -R71.reuse ;  /* 0x000000044d4d7c23 */ /* 0x100fe20008010847 */
[----:B------:R-:W-:Y:S01]  /*1aaf0*/  FFMA.FTZ R76, R76, UR4, -R71 ;  /* 0x000000044c4c7c23 */ /* 0x000fe20008010847 */
        /* <DEDUP_REMOVED lines=40> */
[----:B------:R-:W-:Y:S01]  /*1ad80*/  FFMA.FTZ R72, R72, UR4, -R70 ;  /* 0x0000000448487c23 */ /* 0x000fe20008010846 */
[----:B------:R-:W-:Y:S01]  /*1ad90*/  FADD.FTZ R94, R93, R94 ;  /* 0x0000005e5d5e7221 */ /* 0x000fe20000010000 */
[----:B------:R-:W-:Y:S04]  /*1ada0*/  FADD.FTZ R92, R91, R92 ;  /* 0x0000005c5b5c7221 */ /* 0x000fe80000010000 */
[----:B------:R-:W-:Y:S01]  /*1adb0*/  MUFU.EX2 R149, R149 ;  /* 0x0000009500957308 */ /* 0x000fe20000000800 */
[----:B------:R-:W-:Y:S01]  /*1adc0*/  FADD.FTZ R94, R89, R94 ;  /* 0x0000005e595e7221 */ /* 0x000fe20000010000 */
[----:B------:R-:W-:Y:S03]  /*1add0*/  FADD.FTZ R92, R87, R92 ;  /* 0x0000005c575c7221 */ /* 0x000fe60000010000 */
[----:B------:R-:W-:Y:S01]  /*1ade0*/  FADD.FTZ R88, R88, R94 ;  /* 0x0000005e58587221 */ /* 0x000fe20000010000 */
[----:B------:R-:W-:Y:S04]  /*1adf0*/  FADD.FTZ R86, R86, R92 ;  /* 0x0000005c56567221 */ /* 0x000fe80000010000 */
[----:B------:R-:W-:Y:S01]  /*1ae00*/  MUFU.EX2 R151, R151 ;  /* 0x0000009700977308 */ /* 0x000fe20000000800 */
[----:B----4-:R-:W-:Y:S01]  /*1ae10*/  F2FP.BF16.F32.PACK_AB R46, R108, R107 ;  /* 0x0000006b6c2e723e */ /* 0x010fe200000010ff */
[----:B------:R-:W-:Y:S01]  /*1ae20*/  FADD.FTZ R88, R106, R88 ;  /* 0x000000586a587221 */ /* 0x000fe20000010000 */
[----:B------:R-:W-:Y:S03]  /*1ae30*/  FADD.FTZ R86, R96, R86 ;  /* 0x0000005660567221 */ /* 0x000fe60000010000 */
[----:B------:R-:W-:Y:S01]  /*1ae40*/  FADD.FTZ R88, R104, R88 ;  /* 0x0000005868587221 */ /* 0x000fe20000010000 */
[----:B------:R-:W-:Y:S01]  /*1ae50*/  FADD.FTZ R101, R101, R86 ;  /* 0x0000005665657221 */ /* 0x000fe20000010000 */
[C---:B-1----:R-:W-:Y:S02]  /*1ae60*/  HMMA.16816.F32.BF16 R4, R44.reuse, R52, R4 ;  /* 0x000000342c04723c */ /* 0x042fe40000041804 */
[----:B------:R-:W-:Y:S01]  /*1ae70*/  MUFU.EX2 R157, R157 ;  /* 0x0000009d009d7308 */ /* 0x000fe20000000800 */
[----:B------:R-:W-:Y:S01]  /*1ae80*/  FADD.FTZ R107, R107, R88 ;  /* 0x000000586b6b7221 */ /* 0x000fe20000010000 */
[----:B------:R-:W-:Y:S03]  /*1ae90*/  FADD.FTZ R101, R100, R101 ;  /* 0x0000006564657221 */ /* 0x000fe60000010000 */
[----:B------:R-:W-:Y:S01]  /*1aea0*/  FADD.FTZ R107, R108, R107 ;  /* 0x0000006b6c6b7221 */ /* 0x000fe20000010000 */
[C---:B------:R-:W-:Y:S01]  /*1aeb0*/  HMMA.16816.F32.BF16 R8, R44.reuse, R54, R8 ;  /* 0x000000362c08723c */ /* 0x040fe20000041808 */
[----:B------:R-:W1:Y:S03]  /*1aec0*/  LDSM.16.MT88.4 R52, [R167+0xb000] ;  /* 0x00b00000a734783b */ /* 0x000e660000004200 */
[----:B------:R-:W-:Y:S01]  /*1aed0*/  MUFU.EX2 R159, R159 ;  /* 0x0000009f009f7308 */ /* 0x000fe20000000800 */
[----:B------:R-:W-:Y:S03]  /*1aee0*/  FADD.FTZ R102, R102, R101 ;  /* 0x0000006566667221 */ /* 0x000fe60000010000 */
        /* <DEDUP_REMOVED lines=11> */
[----:B------:R-:W5:Y:S01]  /*1afa0*/  MUFU.EX2 R112, R112 ;  /* 0x0000007000707308 */ /* 0x000f620000000800 */
[----:B------:R-:W-:Y:S01]  /*1afb0*/  HMMA.16816.F32.BF16 R32, R44, R62, R32 ;  /* 0x0000003e2c20723c */ /* 0x000fe20000041820 */
[----:B------:R-:W3:Y:S08]  /*1afc0*/  LDSM.16.MT88.4 R60, [R65+0x1000] ;  /* 0x00100000413c783b */ /* 0x000ef00000004200 */
        /* <DEDUP_REMOVED lines=76> */
[----:B------:R-:W2:Y:S01]  /*1b490*/  MUFU.EX2 R145, R145 ;  /* 0x0000009100917308 */ /* 0x000ea20000000800 */
[----:B------:R-:W-:Y:S01]  /*1b4a0*/  HMMA.16816.F32.BF16 R32, R44, R62, R32 ;  /* 0x0000003e2c20723c */ /* 0x000fe20000041820 */
[----:B------:R-:W3:Y:S08]  /*1b4b0*/  LDSM.16.MT88.4 R60, [R65+0x2000] ;  /* 0x00200000413c783b */ /* 0x000ef00000004200 */
[----:B------:R-:W3:Y:S01]  /*1b4c0*/  MUFU.EX2 R144, R144 ;  /* 0x0000009000907308 */ /* 0x000ee20000000800 */
        /* <DEDUP_REMOVED lines=18> */
[----:B--2---:R-:W-:Y:S01]  /*1b5f0*/  FADD.FTZ R137, R145, R137 ;  /* 0x0000008991897221 */ /* 0x004fe20000010000 */
[C---:B------:R-:W-:Y:S04]  /*1b600*/  HMMA.16816.F32.BF16 R12, R44.reuse, R56, R12 ;  /* 0x000000382c0c723c */ /* 0x040fe8000004180c */
[----:B------:R-:W2:Y:S04]  /*1b610*/  MUFU.EX2 R152, R152 ;  /* 0x0000009800987308 */ /* 0x000ea80000000800 */
[C---:B------:R-:W-:Y:S01]  /*1b620*/  HMMA.16816.F32.BF16 R16, R44.reuse, R58, R16 ;  /* 0x0000003a2c10723c */ /* 0x040fe20000041810 */
[----:B------:R-:W2:Y:S05]  /*1b630*/  LDSM.16.MT88.4 R56, [R166+0xc800] ;  /* 0x00c80000a638783b */ /* 0x000eaa0000004200 */
[----:B------:R-:W-:Y:S02]  /*1b640*/  MUFU.EX2 R153, R153 ;  /* 0x0000009900997308 */ /* 0x000fe40000000800 */
[C---:B---3--:R-:W-:Y:S08]  /*1b650*/  HMMA.16816.F32.BF16 R20, R44.reuse, R48, R20 ;  /* 0x000000302c14723c */ /* 0x048ff00000041814 */
[----:B------:R-:W3:Y:S01]  /*1b660*/  MUFU.EX2 R155, R155 ;  /* 0x0000009b009b7308 */ /* 0x000ee20000000800 */
[C---:B------:R-:W-:Y:S01]  /*1b670*/  HMMA.16816.F32.BF16 R24, R44.reuse, R50, R24 ;  /* 0x000000322c18723c */ /* 0x040fe20000041818 */
[----:B------:R-:W3:Y:S08]  /*1b680*/  LDSM.16.MT88.4 R48, [R64+0x2800] ;  /* 0x002800004030783b */ /* 0x000ef00000004200 */
[----:B------:R-:W-:Y:S01]  /*1b690*/  MUFU.EX2 R163, R163 ;  /* 0x000000a300a37308 */ /* 0x000fe20000000800 */
[C---:B------:R-:W-:Y:S09]  /*1b6a0*/  HMMA.16816.F32.BF16 R28, R44.reuse, R60, R28 ;  /* 0x0000003c2c1c723c */ /* 0x040ff2000004181c */
[----:B------:R-:W-:Y:S01]  /*1b6b0*/  MUFU.EX2 R162, R162 ;  /* 0x000000a200a27308 */ /* 0x000fe20000000800 */
[----:B------:R-:W-:Y:S01]  /*1b6c0*/  HMMA.16816.F32.BF16 R32, R44, R62, R32 ;  /* 0x0000003e2c20723c */ /* 0x000fe20000041820 */
[----:B------:R-:W3:Y:S08]  /*1b6d0*/  LDSM.16.MT88.4 R60, [R65+0x2800] ;  /* 0x00280000413c783b */ /* 0x000ef00000004200 */
[----:B------:R-:W3:Y:S01]  /*1b6e0*/  MUFU.EX2 R165, R165 ;  /* 0x000000a500a57308 */ /* 0x000ee20000000800 */
        /* <DEDUP_REMOVED lines=19> */
[C---:B--2---:R-:W-:Y:S08]  /*1b820*/  HMMA.16816.F32.BF16 R12, R44.reuse, R56, R12 ;  /* 0x000000382c0c723c */ /* 0x044ff0000004180c */
        /* <DEDUP_REMOVED lines=33> */
[C---:B--2---:R-:W-:Y:S09]  /*1ba40*/  HMMA.16816.F32.BF16 R12, R44.reuse, R56, R12 ;  /* 0x000000382c0c723c */ /* 0x044ff2000004180c */
[----:B------:R-:W-:Y:S01]  /*1ba50*/  MUFU.EX2 R177, R177 ;  /* 0x000000b100b17308 */ /* 0x000fe20000000800 */
[C---:B------:R-:W-:Y:S01]  /*1ba60*/  HMMA.16816.F32.BF16 R16, R44.reuse, R58, R16 ;  /* 0x0000003a2c10723c */ /* 0x040fe20000041810 */
[----:B------:R-:W2:Y:S08]  /*1ba70*/  LDSM.16.MT88.4 R56, [R166+0xd800] ;  /* 0x00d80000a638783b */ /* 0x000eb00000004200 */
[----:B------:R-:W-:Y:S01]  /*1ba80*/  MUFU.EX2 R176, R176 ;  /* 0x000000b000b07308 */ /* 0x000fe20000000800 */
[C---:B---3--:R-:W-:Y:S09]  /*1ba90*/  HMMA.16816.F32.BF16 R20, R44.reuse, R48, R20 ;  /* 0x000000302c14723c */ /* 0x048ff20000041814 */
[----:B------:R-:W-:Y:S01]  /*1baa0*/  MUFU.EX2 R175, R175 ;  /* 0x000000af00af7308 */ /* 0x000fe20000000800 */
[C---:B------:R-:W-:Y:S01]  /*1bab0*/  HMMA.16816.F32.BF16 R24, R44.reuse, R50, R24 ;  /* 0x000000322c18723c */ /* 0x040fe20000041818 */
[----:B------:R-:W3:Y:S08]  /*1bac0*/  LDSM.16.MT88.4 R48, [R64+0x3800] ;  /* 0x003800004030783b */ /* 0x000ef00000004200 */
        /* <DEDUP_REMOVED lines=58> */
[C---:B--2---:R-:W-:Y:S09]  /*1be70*/  HMMA.16816.F32.BF16 R12, R44.reuse, R56, R12 ;  /* 0x000000382c0c723c */ /* 0x044ff2000004180c */
[----:B------:R-:W2:Y:S01]  /*1be80*/  MUFU.EX2 R95, R95 ;  /* 0x0000005f005f7308 */ /* 0x000ea20000000800 */
[----:B----4-:R-:W-:Y:S01]  /*1be90*/  F2FP.BF16.F32.PACK_AB R43, R98, R99 ;  /* 0x00000063622b723e */ /* 0x010fe200000010ff */
[C---:B------:R-:W-:Y:S01]  /*1bea0*/  HMMA.16816.F32.BF16 R16, R44.reuse, R58, R16 ;  /* 0x0000003a2c10723c */ /* 0x040fe20000041810 */
[----:B------:R-:W4:Y:S07]  /*1beb0*/  LDSM.16.MT88.4 R56, [R166+0xe800] ;  /* 0x00e80000a638783b */ /* 0x000f2e0000004200 */
[----:B------:R-:W4:Y:S01]  /*1bec0*/  MUFU.EX2 R90, R90 ;  /* 0x0000005a005a7308 */ /* 0x000f220000000800 */
[C---:B---3--:R-:W-:Y:S09]  /*1bed0*/  HMMA.16816.F32.BF16 R20, R44.reuse, R48, R20 ;  /* 0x000000302c14723c */ /* 0x048ff20000041814 */
[----:B------:R-:W3:Y:S01]  /*1bee0*/  MUFU.EX2 R191, R191 ;  /* 0x000000bf00bf7308 */ /* 0x000ee20000000800 */
[----:B--2---:R-:W-:Y:S01]  /*1bef0*/  F2FP.BF16.F32.PACK_AB R40, R95, R97 ;  /* 0x000000615f28723e */ /* 0x004fe200000010ff */
[C---:B------:R-:W-:Y:S01]  /*1bf00*/  HMMA.16816.F32.BF16 R24, R44.reuse, R50, R24 ;  /* 0x000000322c18723c */ /* 0x040fe20000041818 */
[----:B------:R-:W2:Y:S07]  /*1bf10*/  LDSM.16.MT88.4 R48, [R64+0x4800] ;  /* 0x004800004030783b */ /* 0x000eae0000004200 */
[----:B------:R-:W3:Y:S01]  /*1bf20*/  MUFU.EX2 R83, R83 ;  /* 0x0000005300537308 */ /* 0x000ee20000000800 */
        /* <DEDUP_REMOVED lines=51> */
[----:B------:R-:W-:Y:S05]  /*1c260*/  FADD.FTZ R130, R115, R130 ;  /* 0x0000008273827221 */ /* 0x000fea0000010000 */
[C---:B----4-:R-:W-:Y:S08]  /*1c270*/  HMMA.16816.F32.BF16 R12, R44.reuse, R56, R12 ;  /* 0x000000382c0c723c */ /* 0x050ff0000004180c */
[C---:B------:R-:W-:Y:S01]  /*1c280*/  HMMA.16816.F32.BF16 R16, R44.reuse, R58, R16 ;  /* 0x0000003a2c10723c */ /* 0x040fe20000041810 */
[----:B------:R-:W-:Y:S07]  /*1c290*/  LDSM.16.MT88.4 R56, [R64+0x5800] ;  /* 0x005800004038783b */ /* 0x000fee0000004200 */
[C---:B--2---:R-:W-:Y:S08]  /*1c2a0*/  HMMA.16816.F32.BF16 R20, R44.reuse, R48, R20 ;  /* 0x000000302c14723c */ /* 0x044ff00000041814 */
[C---:B------:R-:W-:Y:S01]  /*1c2b0*/  HMMA.16816.F32.BF16 R24, R44.reuse, R50, R24 ;  /* 0x000000322c18723c */ /* 0x040fe20000041818 */
[----:B------:R-:W2:Y:S07]  /*1c2c0*/  LDSM.16.MT88.4 R48, [R166+0xf800] ;  /* 0x00f80000a630783b */ /* 0x000eae0000004200 */
        /* <DEDUP_REMOVED lines=17> */
[----:B------:R-:W-:Y:S02]  /*1c3e0*/  LDSM.16.MT88.4 R52, [R166+0x10000] ;  /* 0x01000000a634783b */ /* 0x000fe40000004200 */
[----:B------:R-:W-:Y:S04]  /*1c3f0*/  FADD.FTZ R109, R97, R109 ;  /* 0x0000006d616d7221 */ /* 0x000fe80000010000 */
[----:B------:R-:W-:Y:S01]  /*1c400*/  FADD.FTZ R95, R95, R109 ;  /* 0x0000006d5f5f7221 */ /* 0x000fe20000010000 */
[C---:B--2---:R-:W-:Y:S03]  /*1c410*/  HMMA.16816.F32.BF16 R12, R44.reuse, R48, R12 ;  /* 0x000000302c0c723c */ /* 0x044fe6000004180c */
[----:B------:R-:W-:Y:S05]  /*1c420*/  FADD.FTZ R95, R90, R95 ;  /* 0x0000005f5a5f7221 */ /* 0x000fea0000010000 */
[C---:B------:R-:W-:Y:S01]  /*1c430*/  HMMA.16816.F32.BF16 R16, R44.reuse, R50, R16 ;  /* 0x000000322c10723c */ /* 0x040fe20000041810 */
[----:B------:R-:W2:Y:S07]  /*1c440*/  LDSM.16.MT88.4 R48, [R167+0x10000] ;  /* 0x01000000a730783b */ /* 0x000eae0000004200 */
[C---:B------:R-:W-:Y:S08]  /*1c450*/  HMMA.16816.F32.BF16 R20, R44.reuse, R56, R20 ;  /* 0x000000382c14723c */ /* 0x040ff00000041814 */
[C---:B------:R-:W-:Y:S01]  /*1c460*/  HMMA.16816.F32.BF16 R24, R44.reuse, R58, R24 ;  /* 0x0000003a2c18723c */ /* 0x040fe20000041818 */
[----:B------:R-:W-:Y:S07]  /*1c470*/  LDSM.16.MT88.4 R56, [R65+0x6000] ;  /* 0x006000004138783b */ /* 0x000fee0000004200 */
[C---:B-1----:R-:W-:Y:S03]  /*1c480*/  HMMA.16816.F32.BF16 R28, R44.reuse, R60, R28 ;  /* 0x0000003c2c1c723c */ /* 0x042fe6000004181c */
[--C-:B------:R-:W-:Y:S01]  /*1c490*/  FFMA.FTZ R60, R42, UR4, -R71.reuse ;  /* 0x000000042a3c7c23 */ /* 0x100fe20008010847 */
[----:B---3--:R-:W-:Y:S01]  /*1c4a0*/  F2FP.BF16.F32.PACK_AB R42, R191, R90 ;  /* 0x0000005abf2a723e */ /* 0x008fe200000010ff */
[--C-:B------:R-:W-:Y:S01]  /*1c4b0*/  FFMA.FTZ R61, R41, UR4, -R71.reuse ;  /* 0x00000004293d7c23 */ /* 0x100fe20008010847 */
[C---:B------:R-:W-:Y:S01]  /*1c4c0*/  F2FP.BF16.F32.PACK_AB R41, R103.reuse, R105 ;  /* 0x000000696729723e */ /* 0x040fe200000010ff */
[----:B------:R-:W-:Y:S01]  /*1c4d0*/  FADD.FTZ R103, R103, R118 ;  /* 0x0000007667677221 */ /* 0x000fe20000010000 */
[----:B------:R-:W-:Y:S01]  /*1c4e0*/  HMMA.16816.F32.BF16 R32, R44, R62, R32 ;  /* 0x0000003e2c20723c */ /* 0x000fe20000041820 */
[----:B------:R-:W1:Y:S01]  /*1c4f0*/  LDSM.16.MT88.4 R44, [R64+0x6000] ;  /* 0x00600000402c783b */ /* 0x000e620000004200 */
[----:B------:R-:W3:Y:S01]  /*1c500*/  MUFU.EX2 R60, R60 ;  /* 0x0000003c003c7308 */ /* 0x000ee20000000800 */
[--C-:B------:R-:W-:Y:S01]  /*1c510*/  FFMA.FTZ R62, R85, UR4, -R71.reuse ;  /* 0x00000004553e7c23 */ /* 0x100fe20008010847 */
[----:B------:R-:W-:Y:S01]  /*1c520*/  FFMA.FTZ R63, R84, UR4, -R71 ;  /* 0x00000004543f7c23 */ /* 0x000fe20008010847 */
[----:B------:R-:W-:Y:S01]  /*1c530*/  FADD.FTZ R103, R99, R103 ;  /* 0x0000006763677221 */ /* 0x000fe20000010000 */
[----:B------:R-:W-:Y:S02]  /*1c540*/  FADD.FTZ R191, R191, R95 ;  /* 0x0000005fbfbf7221 */ /* 0x000fe40000010000 */
[C---:B--2---:R-:W-:Y:S04]  /*1c550*/  HMMA.16816.F32.BF16 R4, R40.reuse, R48, R4 ;  /* 0x000000302804723c */ /* 0x044fe80000041804 */
[----:B------:R-:W2:Y:S01]  /*1c560*/  MUFU.EX2 R61, R61 ;  /* 0x0000003d003d7308 */ /* 0x000ea20000000800 */
[----:B------:R-:W-:Y:S01]  /*1c570*/  FADD.FTZ R98, R98, R103 ;  /* 0x0000006762627221 */ /* 0x000fe20000010000 */
[----:B------:R-:W-:Y:S02]  /*1c580*/  FADD.FTZ R191, R83, R191 ;  /* 0x000000bf53bf7221 */ /* 0x000fe40000010000 */
[C---:B------:R-:W-:Y:S01]  /*1c590*/  HMMA.16816.F32.BF16 R8, R40.reuse, R50, R8 ;  /* 0x000000322808723c */ /* 0x040fe20000041808 */
[----:B------:R-:W4:Y:S05]  /*1c5a0*/  LDSM.16.MT88.4 R48, [R167+0x10800] ;  /* 0x01080000a730783b */ /* 0x000f2a0000004200 */
[----:B------:R-:W-:Y:S01]  /*1c5b0*/  MUFU.EX2 R62, R62 ;  /* 0x0000003e003e7308 */ /* 0x000fe20000000800 */
[----:B---3--:R-:W-:Y:S01]  /*1c5c0*/  FADD.FTZ R98, R60, R98 ;  /* 0x000000623c627221 */ /* 0x008fe20000010000 */
[C---:B------:R-:W-:Y:S08]  /*1c5d0*/  HMMA.16816.F32.BF16 R12, R40.reuse, R52, R12 ;  /* 0x00000034280c723c */ /* 0x040ff0000004180c */
[----:B------:R-:W3:Y:S01]  /*1c5e0*/  MUFU.EX2 R63, R63 ;  /* 0x0000003f003f7308 */ /* 0x000ee20000000800 */
        /* <DEDUP_REMOVED lines=8> */
[C---:B--2---:R-:W-:Y:S01]  /*1c670*/  F2FP.BF16.F32.PACK_AB R41, R61.reuse, R60 ;  /* 0x0000003c3d29723e */ /* 0x044fe200000010ff */
[----:B------:R-:W-:Y:S01]  /*1c680*/  FADD.FTZ R61, R61, R98 ;  /* 0x000000623d3d7221 */ /* 0x000fe20000010000 */
[----:B---3--:R-:W-:Y:S02]  /*1c690*/  F2FP.BF16.F32.PACK_AB R43, R63, R62 ;  /* 0x0000003e3f2b723e */ /* 0x008fe400000010ff */
        /* <DEDUP_REMOVED lines=77> */
.L_x_3312:
[----:B------:R-:W1:Y:S01]  /*1cb70*/  SHFL.BFLY PT, R6, R251, 0x2, 0x1f ;  /* 0x0c401f00fb067f89 */ /* 0x000e6200000e0000 */
[C---:B------:R-:W-:Y:S01]  /*1cb80*/  SHF.L.U32 R10, R237.reuse, 0x4, RZ ;  /* 0x00000004ed0a7819 */ /* 0x040fe200000006ff */
[----:B------:R-:W2:Y:S01]  /*1cb90*/  S2UR UR13, SR_CTAID.Y ;  /* 0x00000000000d79c3 */ /* 0x000ea20000002600 */
[----:B------:R-:W-:Y:S01]  /*1cba0*/  SHF.L.U32 R7, R237, 0x1, RZ ;  /* 0x00000001ed077819 */ /* 0x000fe200000006ff */
[----:B------:R-:W3:Y:S01]  /*1cbb0*/  SHFL.BFLY PT, R3, R250, 0x2, 0x1f ;  /* 0x0c401f00fa037f89 */ /* 0x000ee200000e0000 */
[----:B------:R-:W-:Y:S01]  /*1cbc0*/  LOP3.LUT R11, R10, 0x1c0, RZ, 0xc0, !PT ;  /* 0x000001c00a0b7812 */ /* 0x000fe200078ec0ff */
[----:B------:R-:W2:Y:S01]  /*1cbd0*/  LDCU.64 UR4, c[0x0][0x430] ;  /* 0x00008600ff0477ac */ /* 0x000ea20008000a00 */
[--C-:B------:R-:W-:Y:S01]  /*1cbe0*/  LOP3.LUT R238, R238, 0x6, R7.reuse, 0xf8, !PT ;  /* 0x00000006eeee7812 */ /* 0x100fe200078ef807 */
[----:B------:R-:W-:Y:S01]  /*1cbf0*/  BSSY.RECONVERGENT B0, `(.L_x_3317) ;  /* 0x0000081000007945 */ /* 0x000fe20003800200 */
[----:B------:R-:W-:Y:S01]  /*1cc00*/  LOP3.LUT R7, R11, 0x38, R7, 0xf8, !PT ;  /* 0x000000380b077812 */ /* 0x000fe200078ef807 */
[----:B------:R-:W4:Y:S01]  /*1cc10*/  S2UR UR12, SR_CTAID.Z ;  /* 0x00000000000c79c3 */ /* 0x000f220000002700 */
[----:B------:R-:W-:Y:S01]  /*1cc20*/  LOP3.LUT R10, R10, 0x10, RZ, 0xc0, !PT ;  /* 0x000000100a0a7812 */ /* 0x000fe200078ec0ff */
[----:B------:R-:W4:Y:S01]  /*1cc30*/  LDCU UR10, c[0x0][0x3e0] ;  /* 0x00007c00ff0a77ac */ /* 0x000f220008000800 */
[----:B------:R-:W-:-:S02]  /*1cc40*/  LOP3.LUT R7, R238, R7, RZ, 0xfc, !PT ;  /* 0x00000007ee077212 */ /* 0x000fc400078efcff */
[----:B------:R-:W-:Y:S01]  /*1cc50*/  MOV R38, 0xff800000 ;  /* 0xff80000000267802 */ /* 0x000fe20000000f00 */
[----:B------:R-:W5:Y:S01]  /*1cc60*/  LDCU UR8, c[0x0][0x44c] ;  /* 0x00008980ff0877ac */ /* 0x000f620008000800 */
[----:B------:R-:W-:Y:S01]  /*1cc70*/  LEA R7, R7, UR6, 0x2 ;  /* 0x0000000607077c11 */ /* 0x000fe2000f8e10ff */
[----:B------:R-:W5:Y:S01]  /*1cc80*/  S2UR UR9, SR_CTAID.X ;  /* 0x00000000000979c3 */ /* 0x000f620000002500 */
[----:B------:R-:W-:Y:S01]  /*1cc90*/  MOV R37, 0xff800000 ;  /* 0xff80000000257802 */ /* 0x000fe20000000f00 */
[----:B------:R-:W-:Y:S01]  /*1cca0*/  UIADD3 UR11, UPT, UPT, -UR17, URZ, URZ ;  /* 0x000000ff110b7290 */ /* 0x000fe2000fffe1ff */
[----:B------:R-:W-:Y:S01]  /*1ccb0*/  SHF.R.U32.HI R36, RZ, 0x2, R237 ;  /* 0x00000002ff247819 */ /* 0x000fe200000116ed */
        /* <DEDUP_REMOVED lines=11> */
[----:B------:R-:W-:Y:S01]  /*1cd70*/  SHF.L.U32 R3, R237, 0x2, RZ ;  /* 0x00000002ed037819 */ /* 0x000fe200000006ff */
        /* <DEDUP_REMOVED lines=12> */
[----:B-1----:R-:W-:Y:S02]  /*1ce40*/  FSEL R9, R9, 1, P2 ;  /* 0x3f80000009097808 */ /* 0x002fe40001000000 */
        /* <DEDUP_REMOVED lines=32> */
[----:B------:R-:W-:Y:S01]  /*1d050*/  MOV R9, 0x20 ;  /* 0x0000002000097802 */ /* 0x000fe20000000f00 */
[C---:B------:R-:W-:Y:S01]  /*1d060*/  FMUL.FTZ R134, R8.reuse, R134 ;  /* 0x0000008608867220 */ /* 0x040fe20000410000 */
[----:B------:R-:W-:Y:S01]  /*1d070*/  FMUL.FTZ R135, R8, R135 ;  /* 0x0000008708877220 */ /* 0x000fe20000410000 */
[----:B------:R-:W-:Y:S01]  /*1d080*/  MOV R8, 0x40 ;  /* 0x0000004000087802 */ /* 0x000fe20000000f00 */
[----:B------:R-:W-:Y:S01]  /*1d090*/  STS.64 [R7], R160 ;  /* 0x000000a007007388 */ /* 0x000fe20000000a00 */
[----:B------:R-:W-:Y:S01]  /*1d0a0*/  SEL R9, R9, 0xffffffe0, !P0 ;  /* 0xffffffe009097807 */ /* 0x000fe20004000000 */
[----:B------:R-:W1:Y:S01]  /*1d0b0*/  @P1 MUFU.LG2 R5, R5 ;  /* 0x0000000500051308 */ /* 0x000e620000000c00 */
[----:B------:R-:W-:Y:S01]  /*1d0c0*/  SEL R11, R8, 0xffffffc0, !P3 ;  /* 0xffffffc0080b7807 */ /* 0x000fe20005800000 */
[----:B------:R2:W-:Y:S01]  /*1d0d0*/  STS.64 [R7+0x800], R162 ;  /* 0x000800a207007388 */ /* 0x0005e20000000a00 */
[----:B------:R-:W-:Y:S01]  /*1d0e0*/  IADD3 R8, PT, PT, R7, 0x80, RZ ;  /* 0x0000008007087810 */ /* 0x000fe20007ffe0ff */
[----:B---3--:R-:W-:Y:S01]  /*1d0f0*/  @P2 FMUL.FTZ R6, R6, 0.69314718246459960938 ;  /* 0x3f31721806062820 */ /* 0x008fe20000410000 */
[----:B------:R-:W-:-:S02]  /*1d100*/  IADD3 R10, PT, PT, R9, R7, RZ ;  /* 0x00000007090a7210 */ /* 0x000fc40007ffe0ff */
[----:B------:R-:W-:Y:S02]  /*1d110*/  IADD3 R12, PT, PT, R11, R7, RZ ;  /* 0x000000070b0c7210 */ /* 0x000fe40007ffe0ff */
[----:B------:R-:W-:Y:S01]  /*1d120*/  @P4 IADD3 R8, PT, PT, R7, -0x80, RZ ;  /* 0xffffff8007084810 */ /* 0x000fe20007ffe0ff */
[----:B------:R-:W-:Y:S01]  /*1d130*/  STS.64 [R10], R156 ;  /* 0x0000009c0a007388 */ /* 0x000fe20000000a00 */
[----:B------:R-:W-:Y:S02]  /*1d140*/  LOP3.LUT P0, RZ, R237, 0x3, RZ, 0xc0, !PT ;  /* 0x00000003edff7812 */ /* 0x000fe4000780c0ff */
[----:B------:R-:W-:Y:S01]  /*1d150*/  IADD3 R11, PT, PT, R11, R8, RZ ;  /* 0x000000080b0b7210 */ /* 0x000fe20007ffe0ff */
[----:B------:R3:W-:Y:S01]  /*1d160*/  STS.64 [R10+0x800], R158 ;  /* 0x0008009e0a007388 */ /* 0x0007e20000000a00 */
[----:B-1----:R-:W-:-:S03]  /*1d170*/  @P1 FMUL.FTZ R5, R5, 0.69314718246459960938 ;  /* 0x3f31721805051820 */ /* 0x002fc60000410000 */
[----:B------:R-:W-:Y:S04]  /*1d180*/  STS.64 [R12], R152 ;  /* 0x000000980c007388 */ /* 0x000fe80000000a00 */
[----:B------:R1:W-:Y:S01]  /*1d190*/  STS.64 [R12+0x800], R154 ;  /* 0x0008009a0c007388 */ /* 0x0003e20000000a00 */
[----:B--2---:R-:W-:-:S05]  /*1d1a0*/  IADD3 R7, PT, PT, R9, R12, RZ ;  /* 0x0000000c09077210 */ /* 0x004fca0007ffe0ff */
[----:B------:R-:W-:Y:S04]  /*1d1b0*/  STS.64 [R7], R148 ;  /* 0x0000009407007388 */ /* 0x000fe80000000a00 */
[----:B------:R2:W-:Y:S01]  /*1d1c0*/  STS.64 [R7+0x800], R150 ;  /* 0x0008009607007388 */ /* 0x0005e20000000a00 */
[----:B---3--:R-:W3:Y:S03]  /*1d1d0*/  @P2 LDC R10, c[0x0][0x458] ;  /* 0x00011600ff0a2b82 */ /* 0x008ee60000000800 */
[----:B------:R4:W-:Y:S04]  /*1d1e0*/  STS.64 [R8], R144 ;  /* 0x0000009008007388 */ /* 0x0009e80000000a00 */
[----:B------:R4:W-:Y:S01]  /*1d1f0*/  STS.64 [R8+0x800], R146 ;  /* 0x0008009208007388 */ /* 0x0009e20000000a00 */
[----:B-1----:R-:W-:-:S02]  /*1d200*/  IADD3 R12, PT, PT, R9, R8, RZ ;  /* 0x00000008090c7210 */ /* 0x002fc40007ffe0ff */
[----:B------:R-:W-:-:S03]  /*1d210*/  IADD3 R9, PT, PT, R9, R11, RZ ;  /* 0x0000000b09097210 */ /* 0x000fc60007ffe0ff */
[----:B------:R4:W-:Y:S04]  /*1d220*/  STS.64 [R12], R140 ;  /* 0x0000008c0c007388 */ /* 0x0009e80000000a00 */
[----:B------:R4:W-:Y:S04]  /*1d230*/  STS.64 [R12+0x800], R142 ;  /* 0x0008008e0c007388 */ /* 0x0009e80000000a00 */
[----:B------:R4:W-:Y:S01]  /*1d240*/  STS.64 [R11], R136 ;  /* 0x000000880b007388 */ /* 0x0009e20000000a00 */
[----:B--2---:R-:W1:Y:S03]  /*1d250*/  @P1 LDC R7, c[0x0][0x458] ;  /* 0x00011600ff071b82 */ /* 0x004e660000000800 */
[----:B------:R4:W-:Y:S01]  /*1d260*/  STS.64 [R11+0x800], R138 ;  /* 0x0008008a0b007388 */ /* 0x0009e20000000a00 */
[----:B---3--:R-:W-:-:S03]  /*1d270*/  @P2 FFMA.FTZ R38, R2, R10, R6 ;  /* 0x0000000a02262223 */ /* 0x008fc60000010006 */
[----:B------:R4:W-:Y:S04]  /*1d280*/  STS.64 [R9], R132 ;  /* 0x0000008409007388 */ /* 0x0009e80000000a00 */
[----:B------:R4:W-:Y:S01]  /*1d290*/  STS.64 [R9+0x800], R134 ;  /* 0x0008008609007388 */ /* 0x0009e20000000a00 */
[----:B------:R-:W-:Y:S01]  /*1d2a0*/  BAR.SYNC.DEFER_BLOCKING 0x0 ;  /* 0x0000000000007b1d */ /* 0x000fe20000010000 */
[----:B-1----:R-:W-:-:S05]  /*1d2b0*/  @P1 FFMA.FTZ R37, R0, R7, R5 ;  /* 0x0000000700251223 */ /* 0x002fca0000010005 */
[----:B------:R4:W1:Y:S04]  /*1d2c0*/  LDS.128 R32, [R4+UR6] ;  /* 0x0000000604207984 */ /* 0x0008680008000c00 */
[----:B------:R4:W2:Y:S04]  /*1d2d0*/  LDS.128 R28, [R4+UR6+0x800] ;  /* 0x00080006041c7984 */ /* 0x0008a80008000c00 */
[----:B------:R4:W3:Y:S04]  /*1d2e0*/  LDS.128 R24, [R4+UR6+0x1000] ;  /* 0x0010000604187984 */ /* 0x0008e80008000c00 */
        /* <DEDUP_REMOVED lines=17> */
.L_x_3318:
[----:B------:R-:W-:Y:S05]  /*1d400*/  BSYNC.RECONVERGENT B0 ;  /* 0x0000000000007941 */ /* 0x000fea0003800200 */
.L_x_3317:
        /* <DEDUP_REMOVED lines=13> */
[----:B-1----:R-:W-:Y:S01]  /*1d4e0*/  LEA.HI.X R37, R0, UR5, R3, 0x2, P2 ;  /* 0x0000000500257c11 */ /* 0x002fe200090f1403 */
        /* <DEDUP_REMOVED lines=10> */
[----:B------:R1:W-:Y:S01]  /*1d590*/  @!P1 STG.E.128 desc[UR18][R36.64], R32 ;  /* 0x0000002024009986 */ /* 0x0003e2000c101d12 */
[----:B------:R-:W-:Y:S02]  /*1d5a0*/  ISETP.GE.OR P2, PT, R0, UR7, P0 ;  /* 0x0000000700007c0c */ /* 0x000fe40008746670 */
[----:B------:R-:W-:Y:S01]  /*1d5b0*/  ISETP.GE.OR P1, PT, R2, UR7, P0 ;  /* 0x0000000702007c0c */ /* 0x000fe20008726670 */
[----:B------:R1:W-:Y:S01]  /*1d5c0*/  @!P6 STG.E.128 desc[UR18][R36.64+0x800], R28 ;  /* 0x0008001c2400e986 */ /* 0x0003e2000c101d12 */
[----:B------:R-:W-:-:S03]  /*1d5d0*/  ISETP.GE.OR P0, PT, R237, UR7, P0 ;  /* 0x00000007ed007c0c */ /* 0x000fc60008706670 */
[----:B---3--:R1:W-:Y:S04]  /*1d5e0*/  @!P5 STG.E.128 desc[UR18][R36.64+0x1000], R24 ;  /* 0x001000182400d986 */ /* 0x0083e8000c101d12 */
[----:B------:R1:W-:Y:S04]  /*1d5f0*/  @!P4 STG.E.128 desc[UR18][R36.64+0x1800], R20 ;  /* 0x001800142400c986 */ /* 0x0003e8000c101d12 */
[----:B------:R1:W-:Y:S04]  /*1d600*/  @!P3 STG.E.128 desc[UR18][R36.64+0x2000], R16 ;  /* 0x002000102400b986 */ /* 0x0003e8000c101d12 */
[----:B------:R1:W-:Y:S04]  /*1d610*/  @!P2 STG.E.128 desc[UR18][R36.64+0x2800], R12 ;  /* 0x0028000c2400a986 */ /* 0x0003e8000c101d12 */
[----:B------:R1:W-:Y:S01]  /*1d620*/  @!P1 STG.E.128 desc[UR18][R36.64+0x3000], R8 ;  /* 0x0030000824009986 */ /* 0x0003e2000c101d12 */
[----:B------:R-:W-:Y:S05]  /*1d630*/  @P0 EXIT ;  /* 0x000000000000094d */ /* 0x000fea0003800000 */
[----:B------:R-:W-:Y:S01]  /*1d640*/  STG.E.128 desc[UR18][R36.64+0x3800], R4 ;  /* 0x0038000424007986 */ /* 0x000fe2000c101d12 */
[----:B------:R-:W-:Y:S05]  /*1d650*/  EXIT ;  /* 0x000000000000794d */ /* 0x000fea0003800000 */
.L_x_3319:
        /* <DEDUP_REMOVED lines=10> */
.L_x_7153:


//--------------------- .text._ZN5flash24flash_fwd_splitkv_kernelI23Flash_fwd_kernel_traitsILi64ELi64ELi256ELi4ELb0ELb0EN7cutlass10bfloat16_tE19Flash_kernel_traitsILi64ELi64ELi256ELi4ES3_EELb1ELb0ELb0ELb0ELb1ELb0ELb1ELb1EEEvNS_16Flash_fwd_paramsE --------------------------
	.section	.text._ZN5flash24flash_fwd_splitkv_kernelI23Flash_fwd_kernel_traitsILi64ELi64ELi256ELi4ELb0ELb0EN7cutlass10bfloat16_tE19Flash_kernel_traitsILi64ELi64ELi256ELi4ES3_EELb1ELb0ELb0ELb0ELb1ELb0ELb1ELb1EEEvNS_16Flash_fwd_paramsE,"ax",@progbits
	.align	128
        .global         _ZN5flash24flash_fwd_splitkv_kernelI23Flash_fwd_kernel_traitsILi64ELi64ELi256ELi4ELb0ELb0EN7cutlass10bfloat16_tE19Flash_kernel_traitsILi64ELi64ELi256ELi4ES3_EELb1ELb0ELb0ELb0ELb1ELb0ELb1ELb1EEEvNS_16Flash_fwd_paramsE
        .type           _ZN5flash24flash_fwd_splitkv_kernelI23Flash_fwd_kernel_traitsILi64ELi64ELi256ELi4ELb0ELb0EN7cutlass10bfloat16_tE19Flash_kernel_traitsILi64ELi64ELi256ELi4ES3_EELb1ELb0ELb0ELb0ELb1ELb0ELb1ELb1EEEvNS_16Flash_fwd_paramsE,@function
        .size           _ZN5flash24flash_fwd_splitkv_kernelI23Flash_fwd_kernel_traitsILi64ELi64ELi256ELi4ELb0ELb0EN7cutlass10bfloat16_tE19Flash_kernel_traitsILi64ELi64ELi256ELi4ES3_EELb1ELb0ELb0ELb0ELb1ELb0ELb1ELb1EEEvNS_16Flash_fwd_paramsE,(.L_x_7154 - _ZN5flash24flash_fwd_splitkv_kernelI23Flash_fwd_kernel_traitsILi64ELi64ELi256ELi4ELb0ELb0EN7cutlass10bfloat16_tE19Flash_kernel_traitsILi64ELi64ELi256ELi4ES3_EELb1ELb0ELb0ELb0ELb1ELb0ELb1ELb1EEEvNS_16Flash_fwd_paramsE)
        .other          _ZN5flash24flash_fwd_splitkv_kernelI23Flash_fwd_kernel_traitsILi64ELi64ELi256ELi4ELb0ELb0EN7cutlass10bfloat16_tE19Flash_kernel_traitsILi64ELi64ELi256ELi4ES3_EELb1ELb0ELb0ELb0ELb1ELb0ELb1ELb1EEEvNS_16Flash_fwd_paramsE,@"STO_CUDA_ENTRY STV_DEFAULT"
_ZN5flash24flash_fwd_splitkv_kernelI23Flash_fwd_kernel_traitsILi64ELi64ELi256ELi4ELb0ELb0EN7cutlass10bfloat16_tE19Flash_kernel_traitsILi64ELi64ELi256ELi4ES3_EELb1ELb0ELb0ELb0ELb1ELb0ELb1ELb1EEEvNS_16Flash_fwd_paramsE:
.text._ZN5flash24flash_fwd_splitkv_kernelI23Flash_fwd_kernel_traitsILi64ELi64ELi256ELi4ELb0ELb0EN7cutlass10bfloat16_tE19Flash_kernel_traitsILi64ELi64ELi256ELi4ES3_EELb1ELb0ELb0ELb0ELb1ELb0ELb1ELb1EEEvNS_16Flash_fwd_paramsE:
[----:B------:R-:W-:Y:S08]  /*0000*/  LDC R1, c[0x0][0x37c] ;  /* 0x0000df00ff017b82 */ /* 0x000ff00000000800 */
[----:B------:R-:W1:Y:S01]  /*0010*/  LDC R4, c[0x0][0x3e0] ;  /* 0x0000f800ff047b82 */ /* 0x000e620000000800 */
[----:B------:R-:W2:Y:S01]  /*0020*/  LDCU.64 UR8, c[0x0][0x460] ;  /* 0x00008c00ff0877ac */ /* 0x000ea20008000a00 */
[----:B------:R-:W-:Y:S01]  /*0030*/  IMAD.MOV.U32 R14, RZ, RZ, -0x1 ;  /* 0xffffffffff0e7424 */ /* 0x000fe200078e00ff */
[----:B------:R-:W3:Y:S05]  /*0040*/  LDCU.64 UR6, c[0x0][0x470] ;  /* 0x00008e00ff0677ac */ /* 0x000eea0008000a00 */
[----:B------:R-:W4:Y:S01]  /*0050*/  S2UR UR10, SR_CTAID.Z ;  /* 0x00000000000a79c3 */ /* 0x000f220000002700 */
[----:B------:R-:W3:Y:S01]  /*0060*/  LDCU.64 UR4, c[0x0][0x358] ;  /* 0x00006b00ff0477ac */ /* 0x000ee20008000a00 */
[----:B--2---:R-:W-:-:S04]  /*0070*/  ISETP.NE.U32.AND P1, PT, RZ, UR8, PT ;  /* 0x00000008ff007c0c */ /* 0x004fc8000bf25070 */
[----:B------:R-:W-:Y:S01]  /*0080*/  ISETP.NE.AND.EX P1, PT, RZ, UR9, PT, P1 ;  /* 0x00000009ff007c0c */ /* 0x000fe2000bf25310 */
[----:B-1----:R-:W1:Y:S01]  /*0090*/  I2F.U32.RP R6, R4 ;  /* 0x0000000400067306 */ /* 0x002e620000209000 */
[----:B------:R-:W-:-:S07]  /*00a0*/  ISETP.NE.U32.AND P4, PT, R4, RZ, PT ;  /* 0x000000ff0400720c */ /* 0x000fce0003f85070 */
[----:B-1----:R-:W1:Y:S02]  /*00b0*/  MUFU.RCP R2, R6 ;  /* 0x0000000600027308 */ /* 0x002e640000001000 */
[----:B-1----:R-:W-:Y:S01]  /*00c0*/  VIADD R2, R2, 0xffffffe ;  /* 0x0ffffffe02027836 */ /* 0x002fe20000000000 */
[----:B------:R-:W1:Y:S05]  /*00d0*/  LDC.64 R6, c[0x0][0x460] ;  /* 0x00011800ff067b82 */ /* 0x000e6a0000000a00 */
[----:B------:R-:W2:Y:S02]  /*00e0*/  F2I.FTZ.U32.TRUNC.NTZ R3, R2 ;  /* 0x0000000200037305 */ /* 0x000ea4000021f000 */
[----:B--2---:R-:W-:-:S02]  /*00f0*/  IMAD.MOV R0, RZ, RZ, -R3 ;  /* 0x000000ffff007224 */ /* 0x004fc400078e0a03 */
[----:B------:R-:W-:Y:S02]  /*0100*/  IMAD.MOV.U32 R2, RZ, RZ, RZ ;  /* 0x000000ffff027224 */ /* 0x000fe400078e00ff */
[----:B------:R-:W-:-:S04]  /*0110*/  IMAD R5, R0, R4, RZ ;  /* 0x0000000400057224 */ /* 0x000fc800078e02ff */
[----:B------:R-:W-:Y:S02]  /*0120*/  IMAD.HI.U32 R5, R3, R5, R2 ;  /* 0x0000000503057227 */ /* 0x000fe400078e0002 */
[----:B------:R-:W2:Y:S04]  /*0130*/  LDC.64 R2, c[0x0][0x478] ;  /* 0x00011e00ff027b82 */ /* 0x000ea80000000a00 */
[----:B----4-:R-:W-:-:S04]  /*0140*/  IMAD.HI.U32 R233, R5, UR10, RZ ;  /* 0x0000000a05e97c27 */ /* 0x010fc8000f8e00ff */
[----:B------:R-:W-:-:S04]  /*0150*/  IMAD.MOV R5, RZ, RZ, -R233 ;  /* 0x000000ffff057224 */ /* 0x000fc800078e0ae9 */
[----:B------:R-:W-:-:S05]  /*0160*/  IMAD R5, R4, R5, UR10 ;  /* 0x0000000a04057e24 */ /* 0x000fca000f8e0205 */
[----:B------:R-:W-:-:S13]  /*0170*/  ISETP.GE.U32.AND P0, PT, R5, R4, PT ;  /* 0x000000040500720c */ /* 0x000fda0003f06070 */
[----:B------:R-:W-:Y:S02]  /*0180*/  @P0 IMAD.IADD R5, R5, 0x1, -R4 ;  /* 0x0000000105050824 */ /* 0x000fe400078e0a04 */
[----:B------:R-:W-:Y:S01]  /*0190*/  @P0 VIADD R233, R233, 0x1 ;  /* 0x00000001e9e90836 */ /* 0x000fe20000000000 */
[----:B------:R-:W-:Y:S02]  /*01a0*/  ISETP.NE.U32.AND P0, PT, RZ, UR8, PT ;  /* 0x00000008ff007c0c */ /* 0x000fe4000bf05070 */
[----:B------:R-:W-:Y:S02]  /*01b0*/  ISETP.GE.U32.AND P2, PT, R5, R4, PT ;  /* 0x000000040500720c */ /* 0x000fe40003f46070 */
[----:B------:R-:W-:Y:S02]  /*01c0*/  ISETP.NE.AND.EX P3, PT, RZ, UR9, PT, P0 ;  /* 0x00000009ff007c0c */ /* 0x000fe4000bf65300 */
[----:B--2---:R-:W-:-:S09]  /*01d0*/  ISETP.NE.U32.AND P0, PT, R2, RZ, PT ;  /* 0x000000ff0200720c */ /* 0x004fd20003f05070 */
[----:B------:R-:W-:Y:S01]  /*01e0*/  @P2 VIADD R233, R233, 0x1 ;  /* 0x00000001e9e92836 */ /* 0x000fe20000000000 */
[----:B------:R-:W-:Y:S02]  /*01f0*/  ISETP.NE.AND.EX P2, PT, R3, RZ, PT, P0 ;  /* 0x000000ff0300720c */ /* 0x000fe40003f45300 */
[----:B------:R-:W-:Y:S02]  /*0200*/  @!P4 LOP3.LUT R233, RZ, R4, RZ, 0x33, !PT ;  /* 0x00000004ffe9c212 */ /* 0x000fe400078e33ff */
[----:B---3--:R-:W-:-:S03]  /*0210*/  ISETP.NE.U32.AND P0, PT, RZ, UR6, PT ;  /* 0x00000006ff007c0c */ /* 0x008fc6000bf05070 */
[----:B-1----:R-:W-:Y:S01]  /*0220*/  IMAD.WIDE.U32 R12, R233, 0x4, R6 ;  /* 0x00000004e90c7825 */ /* 0x002fe200078e0006 */
[----:B------:R-:W-:-:S03]  /*0230*/  ISETP.NE.AND.EX P5, PT, RZ, UR7, PT, P0 ;  /* 0x00000007ff007c0c */ /* 0x000fc6000bfa5300 */
[----:B------:R-:W-:Y:S01]  /*0240*/  IMAD.SHL.U32 R7, R233, 0x4, RZ ;  /* 0x00000004e9077824 */ /* 0x000fe200078e00ff */
[----:B------:R-:W-:Y:S01]  /*0250*/  SHF.R.U32.HI R6, RZ, 0x1e, R233 ;  /* 0x0000001eff067819 */ /* 0x000fe200000116e9 */
[----:B------:R-:W2:Y:S03]  /*0260*/  @P1 LDG.E R14, desc[UR4][R12.64] ;  /* 0x000000040c0e1981 */ /* 0x000ea6000c1e1900 */
[C---:B------:R-:W-:Y:S01]  /*0270*/  @P2 IADD3 R10, P0, PT, R7.reuse, R2, RZ ;  /* 0x00000002070a2210 */ /* 0x040fe20007f1e0ff */
[----:B------:R1:W2:Y:S01]  /*0280*/  @P3 LDG.E R9, desc[UR4][R12.64+0x4] ;  /* 0x000004040c093981 */ /* 0x0002a2000c1e1900 */
[----:B------:R-:W-:Y:S01]  /*0290*/  IADD3 R152, P1, PT, R7, UR6, RZ ;  /* 0x0000000607987c10 */ /* 0x000fe2000ff3e0ff */
[----:B------:R-:W-:Y:S02]  /*02a0*/  IMAD.MOV.U32 R0, RZ, RZ, RZ ;  /* 0x000000ffff007224 */ /* 0x000fe400078e00ff */
[C---:B------:R-:W-:Y:S01]  /*02b0*/  @P2 IMAD.X R11, R6.reuse, 0x1, R3, P0 ;  /* 0x00000001060b2824 */ /* 0x040fe200000e0603 */
[----:B------:R-:W-:Y:S01]  /*02c0*/  IADD3.X R153, PT, PT, R6, UR7, RZ, P1, !PT ;  /* 0x0000000706997c10 */ /* 0x000fe20008ffe4ff */
[----:B------:R-:W3:Y:S04]  /*02d0*/  LDC.64 R2, c[0x0][0x468] ;  /* 0x00011a00ff027b82 */ /* 0x000ee80000000a00 */
[----:B------:R4:W5:Y:S04]  /*02e0*/  @P2 LDG.E R11, desc[UR4][R10.64] ;  /* 0x000000040a0b2981 */ /* 0x000968000c1e1900 */
[----:B------:R4:W5:Y:S01]  /*02f0*/  @P5 LDG.E R0, desc[UR4][R152.64] ;  /* 0x0000000498005981 */ /* 0x000962000c1e1900 */
[----:B------:R-:W1:Y:S01]  /*0300*/  LDCU.U8 UR6, c[0x0][0x532] ;  /* 0x0000a640ff0677ac */ /* 0x000e620008000000 */
[----:B------:R-:W-:Y:S01]  /*0310*/  IMAD.MOV.U32 R5, RZ, RZ, -0x1 ;  /* 0xffffffffff057424 */ /* 0x000fe200078e00ff */
[----:B------:R-:W4:Y:S01]  /*0320*/  S2R R15, SR_CTAID.X ;  /* 0x00000000000f7919 */ /* 0x000f220000002500 */
[----:B---3--:R-:W-:-:S02]  /*0330*/  ISETP.EQ.U32.AND P0, PT, R2, RZ, PT ;  /* 0x000000ff0200720c */ /* 0x008fc40003f02070 */
[----:B-1----:R-:W-:-:S04]  /*0340*/  ISETP.NE.AND P4, PT, RZ, UR6, PT ;  /* 0x00000006ff007c0c */ /* 0x002fc8000bf85270 */
[----:B------:R-:W-:Y:S02]  /*0350*/  ISETP.EQ.OR.EX P1, PT, R3, RZ, !P4, P0 ;  /* 0x000000ff0300720c */ /* 0x000fe40006722700 */
[----:B------:R-:W-:-:S05]  /*0360*/  IADD3 R18, P0, PT, R7, R2, RZ ;  /* 0x0000000207127210 */ /* 0x000fca0007f1e0ff */
[----:B------:R-:W-:Y:S01]  /*0370*/  IMAD.X R19, R6, 0x1, R3, P0 ;  /* 0x0000000106137824 */ /* 0x000fe200000e0603 */
[----:B------:R-:W-:-:S04]  /*0380*/  ISETP.NE.U32.AND P0, PT, R2, RZ, PT ;  /* 0x000000ff0200720c */ /* 0x000fc80003f05070 */
[----:B------:R-:W-:Y:S01]  /*0390*/  ISETP.NE.AND.EX P0, PT, R3, RZ, PT, P0 ;  /* 0x000000ff0300720c */ /* 0x000fe20003f05300 */
[----:B------:R-:W1:Y:S01]  /*03a0*/  @!P3 LDC R231, c[0x0][0x434] ;  /* 0x00010d00ffe7bb82 */ /* 0x000e620000000800 */
[----:B------:R-:W-:Y:S01]  /*03b0*/  IMAD.MOV R13, RZ, RZ, -R233 ;  /* 0x000000ffff0d7224 */ /* 0x000fe200078e0ae9 */
[----:B------:R3:W5:Y:S01]  /*03c0*/  @!P1 LDG.E R5, desc[UR4][R18.64] ;  /* 0x0000000412059981 */ /* 0x000762000c1e1900 */
[----:B----4-:R-:W-:Y:S02]  /*03d0*/  IMAD.SHL.U32 R70, R15, 0x40, RZ ;  /* 0x000000400f467824 */ /* 0x010fe400078e00ff */
[----:B------:R-:W-:-:S07]  /*03e0*/  IMAD R13, R4, R13, UR10 ;  /* 0x0000000a040d7e24 */ /* 0x000fce000f8e020d */
[----:B------:R-:W4:Y:S01]  /*03f0*/  @!P0 LDC R17, c[0x0][0x438] ;  /* 0x00010e00ff118b82 */ /* 0x000f220000000800 */
[----:B--2---:R-:W-:-:S05]  /*0400*/  @P3 IMAD.IADD R231, R9, 0x1, -R14 ;  /* 0x0000000109e73824 */ /* 0x004fca00078e0a0e */
[----:B-1----:R-:W-:Y:S01]  /*0410*/  ISETP.GT.AND P1, PT, R231, R70, PT ;  /* 0x00000046e700720c */ /* 0x002fe20003f24270 */
[----:B---34-:R-:W-:-:S12]  /*0420*/  @!P0 BRA `(.L_x_3320) ;  /* 0x00000000000c8947 */ /* 0x018fd80003800000 */
[----:B------:R-:W2:Y:S02]  /*0430*/  @P4 LDG.E R2, desc[UR4][R18.64+0x4] ;  /* 0x0000040412024981 */ /* 0x000ea4000c1e1900 */
[----:B--2--5:R-:W-:-:S06]  /*0440*/  @P4 IADD3 R17, PT, PT, R2, -R5, RZ ;  /* 0x8000000502114210 */ /* 0x024fcc0007ffe0ff */
[----:B------:R1:W5:Y:S02]  /*0450*/  @!P4 LDG.E R17, desc[UR4][R18.64] ;  /* 0x000000041211c981 */ /* 0x000364000c1e1900 */
.L_x_3320:
[----:B------:R-:W-:Y:S05]  /*0460*/  @!P1 EXIT ;  /* 0x000000000000994d */ /* 0x000fea0003800000 */
[----:B------:R-:W2:Y:S01]  /*0470*/  LDC R8, c[0x0][0x374] ;  /* 0x0000dd00ff087b82 */ /* 0x000ea20000000800 */
[--C-:B-----5:R-:W-:Y:S01]  /*0480*/  IMAD.IADD R66, R17, 0x1, -R0.reuse ;  /* 0x0000000111427824 */ /* 0x120fe200078e0a00 */
[----:B------:R-:W3:Y:S01]  /*0490*/  S2R R67, SR_TID.X ;  /* 0x0000000000437919 */ /* 0x000ee20000002100 */
[----:B------:R-:W-:-:S05]  /*04a0*/  @P2 IMAD.IADD R64, R11, 0x1, -R0 ;  /* 0x000000010b402824 */ /* 0x000fca00078e0a00 */
[----:B------:R-:W4:Y:S01]  /*04b0*/  LDC R2, c[0x0][0x438] ;  /* 0x00010e00ff027b82 */ /* 0x000f220000000800 */
[----:B--2---:R-:W-:-:S04]  /*04c0*/  IABS R10, R8 ;  /* 0x00000008000a7213 */ /* 0x004fc80000000000 */
[----:B------:R-:W2:Y:S01]  /*04d0*/  I2F.RP R12, R10 ;  /* 0x0000000a000c7306 */ /* 0x000ea20000209400 */
[----:B----4-:R-:W-:-:S05]  /*04e0*/  VIADD R2, R2, 0xff ;  /* 0x000000ff02027836 */ /* 0x010fca0000000000 */
[----:B------:R-:W-:-:S04]  /*04f0*/  SHF.R.S32.HI R21, RZ, 0x1f, R2 ;  /* 0x0000001fff157819 */ /* 0x000fc80000011402 */
[----:B------:R-:W-:Y:S01]  /*0500*/  LEA.HI R21, R21, R2, RZ, 0x8 ;  /* 0x0000000215157211 */ /* 0x000fe200078f40ff */
[----:B------:R-:W-:Y:S01]  /*0510*/  IMAD.MOV.U32 R2, RZ, RZ, RZ ;  /* 0x000000ffff027224 */ /* 0x000fe200078e00ff */
[----:B--2---:R-:W2:Y:S02]  /*0520*/  MUFU.RCP R3, R12 ;  /* 0x0000000c00037308 */ /* 0x004ea40000001000 */
[----:B------:R-:W-:-:S05]  /*0530*/  LEA.HI.SX32 R21, R21, R8, 0x18 ;  /* 0x0000000815157211 */ /* 0x000fca00078fc2ff */
[----:B------:R-:W-:-:S05]  /*0540*/  VIADD R21, R21, 0xffffffff ;  /* 0xffffffff15157836 */ /* 0x000fca0000000000 */
[----:B-1----:R-:W-:Y:S02]  /*0550*/  IABS R19, R21 ;  /* 0x0000001500137213 */ /* 0x002fe40000000000 */
[-C--:B------:R-:W-:Y:S01]  /*0560*/  LOP3.LUT R21, R21, R8.reuse, RZ, 0x3c, !PT ;  /* 0x0000000815157212 */ /* 0x080fe200078e3cff */
[----:B--2---:R-:W-:Y:S01]  /*0570*/  VIADD R3, R3, 0xffffffe ;  /* 0x0ffffffe03037836 */ /* 0x004fe20000000000 */
[----:B------:R-:W-:Y:S02]  /*0580*/  IABS R12, R8 ;  /* 0x00000008000c7213 */ /* 0x000fe40000000000 */
[----:B------:R-:W-:-:S03]  /*0590*/  ISETP.GE.AND P3, PT, R21, RZ, PT ;  /* 0x000000ff1500720c */ /* 0x000fc60003f66270 */
[----:B------:R-:W1:Y:S01]  /*05a0*/  F2I.FTZ.U32.TRUNC.NTZ R3, R3 ;  /* 0x0000000300037305 */ /* 0x000e62000021f000 */
[----:B------:R-:W-:Y:S02]  /*05b0*/  IMAD.MOV R12, RZ, RZ, -R12 ;  /* 0x000000ffff0c7224 */ /* 0x000fe400078e0a0c */
[----:B-1----:R-:W-:-:S04]  /*05c0*/  IMAD.MOV R9, RZ, RZ, -R3 ;  /* 0x000000ffff097224 */ /* 0x002fc800078e0a03 */
[----:B------:R-:W-:-:S04]  /*05d0*/  IMAD R16, R9, R10, RZ ;  /* 0x0000000a09107224 */ /* 0x000fc800078e02ff */
[----:B------:R-:W-:Y:S02]  /*05e0*/  IMAD.HI.U32 R16, R3, R16, R2 ;  /* 0x0000001003107227 */ /* 0x000fe400078e0002 */
[----:B------:R-:W1:Y:S04]  /*05f0*/  @!P2 LDC.64 R2, c[0x0][0x488] ;  /* 0x00012200ff02ab82 */ /* 0x000e680000000a00 */
[----:B------:R-:W-:-:S04]  /*0600*/  IMAD.HI.U32 R9, R16, R19, RZ ;  /* 0x0000001310097227 */ /* 0x000fc800078e00ff */
[----:B------:R-:W-:Y:S02]  /*0610*/  IMAD R19, R9, R12, R19 ;  /* 0x0000000c09137224 */ /* 0x000fe400078e0213 */
[----:B------:R-:W2:Y:S03]  /*0620*/  @!P2 LDC R12, c[0x0][0x43c] ;  /* 0x00010f00ff0cab82 */ /* 0x000ea60000000800 */
[----:B------:R-:W-:Y:S02]  /*0630*/  ISETP.GT.U32.AND P1, PT, R10, R19, PT ;  /* 0x000000130a00720c */ /* 0x000fe40003f24070 */
[----:B-1----:R-:W-:Y:S02]  /*0640*/  @!P2 ISETP.NE.U32.AND P0, PT, R2, RZ, PT ;  /* 0x000000ff0200a20c */ /* 0x002fe40003f05070 */
[----:B------:R-:W1:Y:S09]  /*0650*/  S2R R2, SR_CTAID.Y ;  /* 0x0000000000027919 */ /* 0x000e720000002600 */
[----:B------:R-:W-:Y:S01]  /*0660*/  @!P1 IMAD.IADD R19, R19, 0x1, -R10 ;  /* 0x0000000113139824 */ /* 0x000fe200078e0a0a */
[----:B------:R-:W-:Y:S01]  /*0670*/  @!P2 ISETP.NE.AND.EX P0, PT, R3, RZ, PT, P0 ;  /* 0x000000ff0300a20c */ /* 0x000fe20003f05300 */
[----:B------:R-:W-:Y:S01]  /*0680*/  @!P1 VIADD R9, R9, 0x1 ;  /* 0x0000000109099836 */ /* 0x000fe20000000000 */
[----:B------:R-:W4:Y:S02]  /*0690*/  LDC R3, c[0x0][0x508] ;  /* 0x00014200ff037b82 */ /* 0x000f240000000800 */
[----:B------:R-:W-:-:S02]  /*06a0*/  ISETP.GE.U32.AND P4, PT, R19, R10, PT ;  /* 0x0000000a1300720c */ /* 0x000fc40003f86070 */
[----:B--2---:R-:W-:Y:S02]  /*06b0*/  @!P2 SEL R19, R12, RZ, P0 ;  /* 0x000000ff0c13a207 */ /* 0x004fe40000000000 */
[----:B------:R-:W-:-:S03]  /*06c0*/  ISETP.NE.AND P0, PT, R8, RZ, PT ;  /* 0x000000ff0800720c */ /* 0x000fc60003f05270 */
[----:B------:R-:W-:-:S04]  /*06d0*/  @!P2 IMAD.IADD R64, R66, 0x1, R19 ;  /* 0x000000014240a824 */ /* 0x000fc800078e0213 */
[----:B------:R-:W-:Y:S02]  /*06e0*/  VIADD R10, R64, 0xff ;  /* 0x000000ff400a7836 */ /* 0x000fe40000000000 */
[----:B------:R-:W-:-:S03]  /*06f0*/  @P4 VIADD R9, R9, 0x1 ;  /* 0x0000000109094836 */ /* 0x000fc60000000000 */
[----:B------:R-:W-:Y:S01]  /*0700*/  IADD3 R12, PT, PT, R10, R70, -R231 ;  /* 0x000000460a0c7210 */ /* 0x000fe20007ffe8e7 */
[----:B------:R-:W-:Y:S01]  /*0710*/  @!P3 IMAD.MOV R9, RZ, RZ, -R9 ;  /* 0x000000ffff09b224 */ /* 0x000fe200078e0a09 */
[----:B------:R-:W-:Y:S02]  /*0720*/  SHF.R.S32.HI R11, RZ, 0x1f, R10 ;  /* 0x0000001fff0b7819 */ /* 0x000fe4000001140a */
[----:B------:R-:W-:Y:S02]  /*0730*/  @!P0 LOP3.LUT R9, RZ, R8, RZ, 0x33, !PT ;  /* 0x00000008ff098212 */ /* 0x000fe400078e33ff */
[----:B----4-:R-:W-:Y:S02]  /*0740*/  IADD3 R3, PT, PT, R12, 0x40, R3 ;  /* 0x000000400c037810 */ /* 0x010fe40007ffe003 */
[----:B------:R-:W-:Y:S02]  /*0750*/  LEA.HI R11, R11, R10, RZ, 0x8 ;  /* 0x0000000a0b0b7211 */ /* 0x000fe400078f40ff */
[----:B------:R-:W-:Y:S01]  /*0760*/  SHF.R.S32.HI R8, RZ, 0x1f, R3 ;  /* 0x0000001fff087819 */ /* 0x000fe20000011403 */
[----:B-1----:R-:W-:Y:S01]  /*0770*/  IMAD R230, R9, R2, RZ ;  /* 0x0000000209e67224 */ /* 0x002fe200078e02ff */
[----:B------:R-:W-:-:S02]  /*0780*/  SHF.R.S32.HI R11, RZ, 0x8, R11 ;  /* 0x00000008ff0b7819 */ /* 0x000fc4000001140b */
[----:B------:R-:W-:Y:S02]  /*0790*/  LEA.HI R8, R8, R3, RZ, 0x8 ;  /* 0x0000000308087211 */ /* 0x000fe400078f40ff */
[----:B------:R-:W-:Y:S02]  /*07a0*/  VIADDMNMX R11, R230, R9, R11, PT ;  /* 0x00000009e60b7246 */ /* 0x000fe4000380010b */
[----:B------:R-:W-:-:S04]  /*07b0*/  SHF.R.S32.HI R8, RZ, 0x8, R8 ;  /* 0x00000008ff087819 */ /* 0x000fc80000011408 */
[----:B------:R-:W-:-:S04]  /*07c0*/  VIMNMX R59, PT, PT, R11, R8, PT ;  /* 0x000000080b3b7248 */ /* 0x000fc80003fe0100 */
[----:B------:R-:W-:-:S13]  /*07d0*/  ISETP.GE.AND P0, PT, R230, R59, PT ;  /* 0x0000003be600720c */ /* 0x000fda0003f06270 */
[----:B---3--:R-:W-:Y:S05]  /*07e0*/  @!P0 BRA `(.L_x_3321) ;  /* 0x0000000400208947 */ /* 0x008fea0003800000 */
[----:B------:R-:W1:Y:S01]  /*07f0*/  LDC.64 R6, c[0x0][0x430] ;  /* 0x00010c00ff067b82 */ /* 0x000e620000000a00 */
[----:B------:R-:W2:Y:S01]  /*0800*/  LDCU UR6, c[0x0][0x44c] ;  /* 0x00008980ff0677ac */ /* 0x000ea20008000800 */
[----:B------:R-:W-:Y:S01]  /*0810*/  SHF.R.U32.HI R3, RZ, 0x4, R67 ;  /* 0x00000004ff037819 */ /* 0x000fe20000011643 */
[----:B------:R-:W3:Y:S04]  /*0820*/  LDCU.64 UR8, c[0x0][0x3f8] ;  /* 0x00007f00ff0877ac */ /* 0x000ee80008000a00 */
[C---:B------:R-:W-:Y:S02]  /*0830*/  VIADD R9, R3.reuse, 0x18 ;  /* 0x0000001803097836 */ /* 0x040fe40000000000 */
[----:B------:R-:W-:Y:S02]  /*0840*/  VIADD R11, R3, 0x10 ;  /* 0x00000010030b7836 */ /* 0x000fe40000000000 */
[----:B-1----:R-:W-:-:S04]  /*0850*/  IMAD R6, R2, R6, R233 ;  /* 0x0000000602067224 */ /* 0x002fc800078e02e9 */
[----:B------:R-:W-:Y:S02]  /*0860*/  IMAD R6, R6, R4, R13 ;  /* 0x0000000406067224 */ /* 0x000fe400078e020d */
[----:B------:R-:W-:Y:S02]  /*0870*/  VIADD R13, R3, 0x8 ;  /* 0x00000008030d7836 */ /* 0x000fe40000000000 */
[--C-:B------:R-:W-:Y:S02]  /*0880*/  IMAD R7, R6, R7, R70.reuse ;  /* 0x0000000706077224 */ /* 0x100fe400078e0246 */
[----:B------:R-:W-:Y:S02]  /*0890*/  IMAD.IADD R70, R231, 0x1, -R70 ;  /* 0x00000001e7467824 */ /* 0x000fe400078e0a46 */
[----:B--2---:R-:W-:Y:S01]  /*08a0*/  IMAD R0, R7, UR6, RZ ;  /* 0x0000000607007c24 */ /* 0x004fe2000f8e02ff */
[----:B------:R-:W1:Y:S02]  /*08b0*/  LDCU.64 UR6, c[0x0][0x428] ;  /* 0x00008500ff0677ac */ /* 0x000e640008000a00 */
[----:B------:R-:W-:-:S02]  /*08c0*/  ISETP.GE.AND P1, PT, R13, R70, PT ;  /* 0x000000460d00720c */ /* 0x000fc40003f26270 */
[----:B------:R-:W-:Y:S02]  /*08d0*/  LEA R5, P0, R67, R0, 0x2 ;  /* 0x0000000043057211 */ /* 0x000fe400078010ff */
[-C--:B------:R-:W-:Y:S02]  /*08e0*/  ISETP.GE.AND P2, PT, R3, R70.reuse, PT ;  /* 0x000000460300720c */ /* 0x080fe40003f46270 */
[----:B------:R-:W-:Y:S02]  /*08f0*/  LEA.HI.X.SX32 R0, R0, RZ, 0x1, P0 ;  /* 0x000000ff00007211 */ /* 0x000fe400000f0eff */
[----:B---3--:R-:W-:Y:S02]  /*0900*/  LEA R12, P0, R5, UR8, 0x2 ;  /* 0x00000008050c7c11 */ /* 0x008fe4000f8010ff */
[----:B------:R-:W-:Y:S01]  /*0910*/  ISETP.GE.AND P5, PT, R9, R70, PT ;  /* 0x000000460900720c */ /* 0x000fe20003fa6270 */
[----:B------:R-:W-:Y:S01]  /*0920*/  VIADD R9, R3, 0x28 ;  /* 0x0000002803097836 */ /* 0x000fe20000000000 */
[----:B------:R-:W-:Y:S01]  /*0930*/  LEA.HI.X R13, R5, UR9, R0, 0x2, P0 ;  /* 0x00000009050d7c11 */ /* 0x000fe200080f1400 */
[----:B------:R-:W-:Y:S01]  /*0940*/  VIADD R5, R3, 0x30 ;  /* 0x0000003003057836 */ /* 0x000fe20000000000 */
[----:B------:R-:W-:-:S02]  /*0950*/  LOP3.LUT P0, R67, R67, 0xf, RZ, 0xc0, !PT ;  /* 0x0000000f43437812 */ /* 0x000fc4000780c0ff */
[-C--:B------:R-:W-:Y:S01]  /*0960*/  ISETP.GE.AND P4, PT, R11, R70.reuse, PT ;  /* 0x000000460b00720c */ /* 0x080fe20003f86270 */
[----:B------:R-:W-:Y:S01]  /*0970*/  @!P1 STG.E.128 desc[UR4][R12.64+0x800], RZ ;  /* 0x000800ff0c009986 */ /* 0x000fe2000c101d04 */
[----:B------:R-:W-:Y:S01]  /*0980*/  P2R R4, PR, RZ, 0x1 ;  /* 0x00000001ff047803 */ /* 0x000fe20000000000 */
[----:B------:R-:W-:Y:S01]  /*0990*/  VIADD R11, R3, 0x20 ;  /* 0x00000020030b7836 */ /* 0x000fe20000000000 */
[----:B------:R-:W-:Y:S01]  /*09a0*/  IADD3 R0, P0, PT, R7, R3, RZ ;  /* 0x0000000307007210 */ /* 0x000fe20007f1e0ff */
[----:B------:R-:W-:Y:S01]  /*09b0*/  @!P2 STG.E.128 desc[UR4][R12.64], RZ ;  /* 0x000000ff0c00a986 */ /* 0x000fe2000c101d04 */
[----:B------:R-:W-:Y:S02]  /*09c0*/  ISETP.NE.OR P3, PT, R67, RZ, P1 ;  /* 0x000000ff4300720c */ /* 0x000fe40000f65670 */
[----:B------:R-:W-:Y:S01]  /*09d0*/  LEA.HI.X.SX32 R7, R7, RZ, 0x1, P0 ;  /* 0x000000ff07077211 */ /* 0x000fe200000f0eff */
[----:B------:R-:W-:Y:S01]  /*09e0*/  @!P5 STG.E.128 desc[UR4][R12.64+0x1800], RZ ;  /* 0x001800ff0c00d986 */ /* 0x000fe2000c101d04 */
[-C--:B------:R-:W-:Y:S01]  /*09f0*/  ISETP.GE.AND P1, PT, R9, R70.reuse, PT ;  /* 0x000000460900720c */ /* 0x080fe20003f26270 */
[----:B------:R-:W-:Y:S01]  /*0a00*/  VIADD R9, R3, 0x38 ;  /* 0x0000003803097836 */ /* 0x000fe20000000000 */
[----:B-1----:R-:W-:Y:S01]  /*0a10*/  LEA R6, P0, R0, UR6, 0x2 ;  /* 0x0000000600067c11 */ /* 0x002fe2000f8010ff */
[----:B------:R-:W-:Y:S01]  /*0a20*/  @!P4 STG.E.128 desc[UR4][R12.64+0x1000], RZ ;  /* 0x001000ff0c00c986 */ /* 0x000fe2000c101d04 */
[----:B------:R-:W-:-:S02]  /*0a30*/  ISETP.GE.AND P2, PT, R11, R70, PT ;  /* 0x000000460b00720c */ /* 0x000fc40003f46270 */
[----:B------:R-:W-:Y:S02]  /*0a40*/  LEA.HI.X R7, R0, UR7, R7, 0x2, P0 ;  /* 0x0000000700077c11 */ /* 0x000fe400080f1407 */
[-C--:B------:R-:W-:Y:S01]  /*0a50*/  ISETP.GE.AND P0, PT, R5, R70.reuse, PT ;  /* 0x000000460500720c */ /* 0x080fe20003f06270 */
[----:B------:R-:W-:Y:S01]  /*0a60*/  @!P3 IMAD.MOV.U32 R5, RZ, RZ, -0x800000 ;  /* 0xff800000ff05b424 */ /* 0x000fe200078e00ff */
[----:B------:R-:W-:Y:S02]  /*0a70*/  ISETP.GE.AND P6, PT, R9, R70, PT ;  /* 0x000000460900720c */ /* 0x000fe40003fc6270 */
[----:B------:R-:W-:Y:S01]  /*0a80*/  P2R R2, PR, RZ, 0x20 ;  /* 0x00000020ff027803 */ /* 0x000fe20000000000 */
[----:B------:R-:W-:Y:S01]  /*0a90*/  @!P1 STG.E.128 desc[UR4][R12.64+0x2800], RZ ;  /* 0x002800ff0c009986 */ /* 0x000fe2000c101d04 */
[----:B------:R-:W-:-:S03]  /*0aa0*/  ISETP.NE.OR P5, PT, R67, RZ, P4 ;  /* 0x000000ff4300720c */ /* 0x000fc600027a5670 */
[----:B------:R-:W-:Y:S04]  /*0ab0*/  @!P2 STG.E.128 desc[UR4][R12.64+0x2000], RZ ;  /* 0x002000ff0c00a986 */ /* 0x000fe8000c101d04 */
[----:B------:R-:W-:Y:S01]  /*0ac0*/  @!P0 STG.E.128 desc[UR4][R12.64+0x3000], RZ ;  /* 0x003000ff0c008986 */ /* 0x000fe2000c101d04 */
[----:B------:R-:W-:-:S03]  /*0ad0*/  ISETP.NE.OR P0, PT, R67, RZ, P0 ;  /* 0x000000ff4300720c */ /* 0x000fc60000705670 */
[----:B------:R-:W-:Y:S02]  /*0ae0*/  @!P6 STG.E.128 desc[UR4][R12.64+0x3800], RZ ;  /* 0x003800ff0c00e986 */ /* 0x000fe4000c101d04 */
[----:B------:R-:W-:Y:S02]  /*0af0*/  @!P5 IMAD.MOV.U32 R15, RZ, RZ, -0x800000 ;  /* 0xff800000ff0fd424 */ /* 0x000fe400078e00ff */
[----:B------:R1:W-:Y:S01]  /*0b00*/  @!P3 STG.E desc[UR4][R6.64+0x20], R5 ;  /* 0x000020050600b986 */ /* 0x0003e2000c101904 */
[----:B------:R-:W-:-:S03]  /*0b10*/  ISETP.NE.AND P3, PT, R2, RZ, PT ;  /* 0x000000ff0200720c */ /* 0x000fc60003f65270 */
[----:B------:R2:W-:Y:S01]  /*0b20*/  @!P5 STG.E desc[UR4][R6.64+0x40], R15 ;  /* 0x0000400f0600d986 */ /* 0x0005e2000c101904 */
[C---:B------:R-:W-:Y:S02]  /*0b30*/  ISETP.NE.OR P4, PT, R67.reuse, RZ, P3 ;  /* 0x000000ff4300720c */ /* 0x040fe40001f85670 */
[C---:B------:R-:W-:Y:S02]  /*0b40*/  ISETP.NE.OR P3, PT, R67.reuse, RZ, P2 ;  /* 0x000000ff4300720c */ /* 0x040fe40001765670 */
[----:B------:R-:W-:Y:S02]  /*0b50*/  ISETP.NE.OR P2, PT, R67, RZ, P1 ;  /* 0x000000ff4300720c */ /* 0x000fe40000f45670 */
[----:B------:R-:W-:-:S04]  /*0b60*/  ISETP.NE.AND P1, PT, R4, RZ, PT ;  /* 0x000000ff0400720c */ /* 0x000fc80003f25270 */
[----:B------:R-:W-:Y:S01]  /*0b70*/  ISETP.GE.OR P1, PT, R3, R70, P1 ;  /* 0x000000460300720c */ /* 0x000fe20000f26670 */
[----:B------:R-:W-:Y:S02]  /*0b80*/  @!P0 IMAD.MOV.U32 R3, RZ, RZ, -0x800000 ;  /* 0xff800000ff038424 */ /* 0x000fe400078e00ff */
[----:B------:R-:W-:Y:S02]  /*0b90*/  @!P4 IMAD.MOV.U32 R11, RZ, RZ, -0x800000 ;  /* 0xff800000ff0bc424 */ /* 0x000fe400078e00ff */
[----:B------:R-:W-:Y:S01]  /*0ba0*/  @!P3 IMAD.MOV.U32 R9, RZ, RZ, -0x800000 ;  /* 0xff800000ff09b424 */ /* 0x000fe200078e00ff */
[----:B------:R2:W-:Y:S01]  /*0bb0*/  @!P0 STG.E desc[UR4][R6.64+0xc0], R3 ;  /* 0x0000c00306008986 */ /* 0x0005e2000c101904 */
[----:B------:R-:W-:-:S03]  /*0bc0*/  ISETP.NE.OR P0, PT, R67, RZ, P6 ;  /* 0x000000ff4300720c */ /* 0x000fc60003705670 */
[----:B------:R2:W-:Y:S01]  /*0bd0*/  @!P4 STG.E desc[UR4][R6.64+0x60], R11 ;  /* 0x0000600b0600c986 */ /* 0x0005e2000c101904 */
[----:B-1----:R-:W-:Y:S02]  /*0be0*/  @!P2 IMAD.MOV.U32 R5, RZ, RZ, -0x800000 ;  /* 0xff800000ff05a424 */ /* 0x002fe400078e00ff */
[----:B------:R-:W-:Y:S01]  /*0bf0*/  @!P1 IMAD.MOV.U32 R13, RZ, RZ, -0x800000 ;  /* 0xff800000ff0d9424 */ /* 0x000fe200078e00ff */
[----:B------:R2:W-:Y:S04]  /*0c00*/  @!P3 STG.E desc[UR4][R6.64+0x80], R9 ;  /* 0x000080090600b986 */ /* 0x0005e8000c101904 */
[----:B------:R2:W-:Y:S04]  /*0c10*/  @!P2 STG.E desc[UR4][R6.64+0xa0], R5 ;  /* 0x0000a0050600a986 */ /* 0x0005e8000c101904 */
[----:B------:R2:W-:Y:S01]  /*0c20*/  @!P1 STG.E desc[UR4][R6.64], R13 ;  /* 0x0000000d06009986 */ /* 0x0005e2000c101904 */
[----:B------:R-:W-:Y:S05]  /*0c30*/  @P0 EXIT ;  /* 0x000000000000094d */ /* 0x000fea0003800000 */
[----:B--2---:R-:W-:-:S05]  /*0c40*/  MOV R3, 0xff800000 ;  /* 0xff80000000037802 */ /* 0x004fca0000000f00 */
[----:B------:R-:W-:Y:S01]  /*0c50*/  STG.E desc[UR4][R6.64+0xe0], R3 ;  /* 0x0000e00306007986 */ /* 0x000fe2000c101904 */
[----:B------:R-:W-:Y:S05]  /*0c60*/  EXIT ;  /* 0x000000000000794d */ /* 0x000fea0003800000 */
.L_x_3321:
[----:B------:R-:W1:Y:S01]  /*0c70*/  LDCU.64 UR6, c[0x0][0x4d8] ;  /* 0x00009b00ff0677ac */ /* 0x000e620008000a00 */
[----:B------:R-:W-:Y:S01]  /*0c80*/  MOV R4, R233 ;  /* 0x000000e900047202 */ /* 0x000fe20000000f00 */
[----:B------:R-:W2:Y:S01]  /*0c90*/  LDCU.64 UR12, c[0x0][0x4e0] ;  /* 0x00009c00ff0c77ac */ /* 0x000ea20008000a00 */
[----:B-1----:R-:W-:-:S04]  /*0ca0*/  UISETP.NE.U32.AND UP0, UPT, UR6, URZ, UPT ;  /* 0x000000ff0600728c */ /* 0x002fc8000bf05070 */
[----:B------:R-:W-:-:S09]  /*0cb0*/  UISETP.NE.AND.EX UP0, UPT, UR7, URZ, UPT, UP0 ;  /* 0x000000ff0700728c */ /* 0x000fd2000bf05300 */
[----:B--2---:R-:W-:Y:S05]  /*0cc0*/  BRA.U !UP0, `(.L_x_3322) ;  /* 0x00000001080c7547 */ /* 0x004fea000b800000 */
[----:B------:R-:W-:-:S04]  /*0cd0*/  IADD3 R2, P0, PT, R7, UR6, RZ ;  /* 0x0000000607027c10 */ /* 0x000fc8000ff1e0ff */
[----:B------:R-:W-:-:S05]  /*0ce0*/  IADD3.X R3, PT, PT, R6, UR7, RZ, P0, !PT ;  /* 0x0000000706037c10 */ /* 0x000fca00087fe4ff */
[----:B------:R1:W5:Y:S04]  /*0cf0*/  LDG.E R4, desc[UR4][R2.64] ;  /* 0x0000000402047981 */ /* 0x000368000c1e1900 */
.L_x_3322:
[----:B------:R-:W-:-:S04]  /*0d00*/  UISETP.NE.U32.AND UP0, UPT, UR12, URZ, UPT ;  /* 0x000000ff0c00728c */ /* 0x000fc8000bf05070 */
[----:B------:R-:W-:-:S09]  /*0d10*/  UISETP.NE.AND.EX UP0, UPT, UR13, URZ, UPT, UP0 ;  /* 0x000000ff0d00728c */ /* 0x000fd2000bf05300 */
[----:B------:R-:W-:Y:S05]  /*0d20*/  BRA.U !UP0, `(.L_x_3323) ;  /* 0x0000000508987547 */ /* 0x000fea000b800000 */
[----:B------:R-:W1:Y:S01]  /*0d30*/  LDC R5, c[0x0][0x4f0] ;  /* 0x00013c00ff057b82 */ /* 0x000e620000000800 */
[----:B-----5:R-:W-:Y:S01]  /*0d40*/  LEA R4, R59, 0xffffff00, 0x8 ;  /* 0xffffff003b047811 */ /* 0x020fe200078e40ff */
[----:B------:R-:W2:Y:S01]  /*0d50*/  LDCU.64 UR6, c[0x0][0x4e8] ;  /* 0x00009d00ff0677ac */ /* 0x000ea20008000a00 */
[----:B------:R-:W-:Y:S02]  /*0d60*/  MOV R6, RZ ;  /* 0x000000ff00067202 */ /* 0x000fe40000000f00 */
[----:B------:R-:W-:Y:S01]  /*0d70*/  IABS R0, R4 ;  /* 0x0000000400007213 */ /* 0x000fe20000000000 */
[----:B------:R-:W3:Y:S01]  /*0d80*/  LDCU.64 UR8, c[0x0][0x3a0] ;  /* 0x00007400ff0877ac */ /* 0x000ee20008000a00 */
[----:B------:R-:W-:Y:S01]  /*0d90*/  MOV R10, RZ ;  /* 0x000000ff000a7202 */ /* 0x000fe20000000f00 */
[----:B------:R-:W4:Y:S01]  /*0da0*/  LDCU.64 UR14, c[0x0][0x3b8] ;  /* 0x00007700ff0e77ac */ /* 0x000f220008000a00 */
[----:B-1----:R-:W-:Y:S02]  /*0db0*/  IABS R3, R5 ;  /* 0x0000000500037213 */ /* 0x002fe40000000000 */
[----:B------:R-:W-:-:S02]  /*0dc0*/  ISETP.NE.AND P3, PT, R5, RZ, PT ;  /* 0x000000ff0500720c */ /* 0x000fc40003f65270 */
[----:B------:R-:W1:Y:S08]  /*0dd0*/  I2F.RP R9, R3 ;  /* 0x0000000300097306 */ /* 0x000e700000209400 */
[----:B-1----:R-:W1:Y:S02]  /*0de0*/  MUFU.RCP R8, R9 ;  /* 0x0000000900087308 */ /* 0x002e640000001000 */
[----:B-1----:R-:W-:-:S06]  /*0df0*/  IADD3 R8, PT, PT, R8, 0xffffffe, RZ ;  /* 0x0ffffffe08087810 */ /* 0x002fcc0007ffe0ff */
[----:B------:R-:W1:Y:S02]  /*0e00*/  F2I.FTZ.U32.TRUNC.NTZ R7, R8 ;  /* 0x0000000800077305 */ /* 0x000e64000021f000 */
[----:B-1----:R-:W-:Y:S02]  /*0e10*/  IMAD.MOV R2, RZ, RZ, -R7 ;  /* 0x000000ffff027224 */ /* 0x002fe400078e0a07 */
[----:B--2---:R-:W-:-:S04]  /*0e20*/  IMAD.WIDE.U32 R8, R233, UR6, RZ ;  /* 0x00000006e9087c25 */ /* 0x004fc8000f8e00ff */
[----:B------:R-:W-:Y:S02]  /*0e30*/  IMAD R2, R2, R3, RZ ;  /* 0x0000000302027224 */ /* 0x000fe400078e02ff */
[----:B------:R-:W-:Y:S01]  /*0e40*/  IMAD R239, R233, UR7, R9 ;  /* 0x00000007e9ef7c24 */ /* 0x000fe2000f8e0209 */
[----:B------:R-:W1:Y:S01]  /*0e50*/  LDCU.64 UR6, c[0x0][0x3a8] ;  /* 0x00007500ff0677ac */ /* 0x000e620008000a00 */
        /* <DEDUP_REMOVED lines=8> */
[----:B------:R-:W-:Y:S02]  /*0ee0*/  LEA R238, P0, R8, UR12, 0x2 ;  /* 0x0000000c08ee7c11 */ /* 0x000fe4000f8010ff */
[----:B------:R-:W-:Y:S02]  /*0ef0*/  ISETP.GE.U32.AND P1, PT, R0, R3, PT ;  /* 0x000000030000720c */ /* 0x000fe40003f26070 */
[----:B------:R-:W-:Y:S02]  /*0f00*/  LOP3.LUT R0, R4, R5, RZ, 0x3c, !PT ;  /* 0x0000000504007212 */ /* 0x000fe400078e3cff */
[----:B------:R-:W-:Y:S02]  /*0f10*/  LEA.HI.X R239, R8, UR13, R239, 0x2, P0 ;  /* 0x0000000d08ef7c11 */ /* 0x000fe400080f14ef */
[----:B------:R-:W-:Y:S01]  /*0f20*/  ISETP.GE.AND P2, PT, R0, RZ, PT ;  /* 0x000000ff0000720c */ /* 0x000fe20003f46270 */
[----:B------:R-:W2:Y:S06]  /*0f30*/  LDC R8, c[0x0][0x3e8] ;  /* 0x0000fa00ff087b82 */ /* 0x000eac0000000800 */
[----:B------:R-:W-:-:S05]  /*0f40*/  @P1 VIADD R6, R6, 0x1 ;  /* 0x0000000106061836 */ /* 0x000fca0000000000 */
[----:B------:R-:W-:-:S05]  /*0f50*/  MOV R3, R6 ;  /* 0x0000000600037202 */ /* 0x000fca0000000f00 */
[----:B------:R-:W-:Y:S01]  /*0f60*/  @!P2 IMAD.MOV R3, RZ, RZ, -R3 ;  /* 0x000000ffff03a224 */ /* 0x000fe200078e0a03 */
[----:B------:R-:W-:-:S05]  /*0f70*/  @!P3 LOP3.LUT R3, RZ, R5, RZ, 0x33, !PT ;  /* 0x00000005ff03b212 */ /* 0x000fca00078e33ff */
[----:B------:R-:W-:-:S05]  /*0f80*/  IMAD.WIDE R16, R3, 0x4, R238 ;  /* 0x0000000403107825 */ /* 0x000fca00078e02ee */
[----:B------:R-:W3:Y:S01]  /*0f90*/  LDG.E R6, desc[UR4][R16.64] ;  /* 0x0000000410067981 */ /* 0x000ee2000c1e1900 */
[-C--:B--2---:R-:W-:Y:S02]  /*0fa0*/  IABS R2, R8.reuse ;  /* 0x0000000800027213 */ /* 0x084fe40000000000 */
[----:B------:R-:W-:Y:S02]  /*0fb0*/  IADD3 R3, PT, PT, -R3, RZ, RZ ;  /* 0x000000ff03037210 */ /* 0x000fe40007ffe1ff */
[----:B------:R-:W2:Y:S01]  /*0fc0*/  I2F.RP R12, R2 ;  /* 0x00000002000c7306 */ /* 0x000ea20000209400 */
[----:B------:R-:W-:Y:S02]  /*0fd0*/  ISETP.NE.AND P2, PT, R8, RZ, PT ;  /* 0x000000ff0800720c */ /* 0x000fe40003f45270 */
[----:B------:R-:W-:Y:S01]  /*0fe0*/  IMAD R4, R5, R3, R4 ;  /* 0x0000000305047224 */ /* 0x000fe200078e0204 */
[----:B------:R-:W-:-:S04]  /*0ff0*/  LOP3.LUT R5, RZ, R8, RZ, 0x33, !PT ;  /* 0x00000008ff057212 */ /* 0x000fc800078e33ff */
[----:B--2---:R-:W2:Y:S02]  /*1000*/  MUFU.RCP R11, R12 ;  /* 0x0000000c000b7308 */ /* 0x004ea40000001000 */
[----:B--2---:R-:W-:-:S06]  /*1010*/  IADD3 R11, PT, PT, R11, 0xffffffe, RZ ;  /* 0x0ffffffe0b0b7810 */ /* 0x004fcc0007ffe0ff */
        /* <DEDUP_REMOVED lines=12> */
[----:B------:R-:W-:Y:S02]  /*10e0*/  ISETP.GE.U32.AND P1, PT, R9, R2, PT ;  /* 0x000000020900720c */ /* 0x000fe40003f26070 */
[----:B------:R-:W-:-:S04]  /*10f0*/  LOP3.LUT R2, R13, R8, RZ, 0x3c, !PT ;  /* 0x000000080d027212 */ /* 0x000fc800078e3cff */
[----:B------:R-:W-:-:S07]  /*1100*/  ISETP.GE.AND P3, PT, R2, RZ, PT ;  /* 0x000000ff0200720c */ /* 0x000fce0003f66270 */
[----:B------:R-:W-:Y:S02]  /*1110*/  @P1 IADD3 R0, PT, PT, R0, 0x1, RZ ;  /* 0x0000000100001810 */ /* 0x000fe40007ffe0ff */
[----:B---3--:R-:W-:Y:S01]  /*1120*/  SHF.R.S32.HI R7, RZ, 0x1f, R6 ;  /* 0x0000001fff077819 */ /* 0x008fe20000011406 */
[----:B------:R-:W-:-:S04]  /*1130*/  IMAD.WIDE.U32 R10, R6, UR8, RZ ;  /* 0x00000008060a7c25 */ /* 0x000fc8000f8e00ff */
[C---:B------:R-:W-:Y:S02]  /*1140*/  IMAD R9, R7.reuse, UR8, RZ ;  /* 0x0000000807097c24 */ /* 0x040fe4000f8e02ff */
[----:B-1----:R-:W-:Y:S02]  /*1150*/  IMAD R7, R7, UR6, RZ ;  /* 0x0000000607077c24 */ /* 0x002fe4000f8e02ff */
[C---:B------:R-:W-:Y:S01]  /*1160*/  IMAD R18, R6.reuse, UR9, R9 ;  /* 0x0000000906127c24 */ /* 0x040fe2000f8e0209 */
[----:B------:R-:W1:Y:S01]  /*1170*/  LDCU.128 UR8, c[0x0][0x3d0] ;  /* 0x00007a00ff0877ac */ /* 0x000e620008000c00 */
[C---:B------:R-:W-:Y:S01]  /*1180*/  IMAD R16, R6.reuse, UR7, R7 ;  /* 0x0000000706107c24 */ /* 0x040fe2000f8e0207 */
[----:B------:R-:W-:Y:S01]  /*1190*/  SHF.R.S32.HI R9, RZ, 0x1f, R4 ;  /* 0x0000001fff097819 */ /* 0x000fe20000011404 */
[----:B------:R-:W-:Y:S01]  /*11a0*/  IMAD.WIDE.U32 R6, R6, UR6, RZ ;  /* 0x0000000606067c25 */ /* 0x000fe2000f8e00ff */
[----:B------:R-:W2:Y:S03]  /*11b0*/  LDCU.64 UR6, c[0x0][0x3c0] ;  /* 0x00007800ff0677ac */ /* 0x000ea60008000a00 */
[----:B------:R-:W-:Y:S01]  /*11c0*/  IMAD.IADD R19, R11, 0x1, R18 ;  /* 0x000000010b137824 */ /* 0x000fe200078e0212 */
[----:B------:R-:W-:Y:S01]  /*11d0*/  IADD3 R17, PT, PT, R7, R16, RZ ;  /* 0x0000001007117210 */ /* 0x000fe20007ffe0ff */
[----:B------:R-:W-:Y:S01]  /*11e0*/  IMAD.MOV.U32 R18, RZ, RZ, R10 ;  /* 0x000000ffff127224 */ /* 0x000fe200078e000a */
[----:B------:R-:W-:Y:S01]  /*11f0*/  MOV R10, R0 ;  /* 0x00000000000a7202 */ /* 0x000fe20000000f00 */
[----:B----4-:R-:W-:Y:S01]  /*1200*/  IMAD.U32 R7, RZ, RZ, UR15 ;  /* 0x0000000fff077e24 */ /* 0x010fe2000f8e00ff */
[----:B------:R-:W-:-:S02]  /*1210*/  MOV R16, R6 ;  /* 0x0000000600107202 */ /* 0x000fc40000000f00 */
[----:B------:R-:W-:Y:S01]  /*1220*/  MOV R6, UR14 ;  /* 0x0000000e00067c02 */ /* 0x000fe20008000f00 */
[----:B------:R-:W-:-:S04]  /*1230*/  @!P3 IMAD.MOV R10, RZ, RZ, -R10 ;  /* 0x000000ffff0ab224 */ /* 0x000fc800078e0a0a */
[----:B------:R-:W-:Y:S01]  /*1240*/  IMAD R8, R9, R6, RZ ;  /* 0x0000000609087224 */ /* 0x000fe200078e02ff */
[----:B------:R-:W-:Y:S01]  /*1250*/  SEL R10, R5, R10, !P2 ;  /* 0x0000000a050a7207 */ /* 0x000fe20005000000 */
[C---:B------:R-:W-:Y:S01]  /*1260*/  IMAD.WIDE.U32 R18, R4.reuse, R6, R18 ;  /* 0x0000000604127225 */ /* 0x040fe200078e0012 */
[----:B--2---:R-:W-:Y:S02]  /*1270*/  MOV R2, UR6 ;  /* 0x0000000600027c02 */ /* 0x004fe40008000f00 */
[----:B------:R-:W-:Y:S01]  /*1280*/  MOV R3, UR7 ;  /* 0x0000000700037c02 */ /* 0x000fe20008000f00 */
[C---:B------:R-:W-:Y:S02]  /*1290*/  IMAD R8, R4.reuse, R7, R8 ;  /* 0x0000000704087224 */ /* 0x040fe400078e0208 */
[-C--:B------:R-:W-:Y:S02]  /*12a0*/  IMAD R9, R9, R2.reuse, RZ ;  /* 0x0000000209097224 */ /* 0x080fe400078e02ff */
[----:B------:R-:W-:Y:S01]  /*12b0*/  IMAD.WIDE.U32 R16, R4, R2, R16 ;  /* 0x0000000204107225 */ /* 0x000fe200078e0010 */
[----:B------:R-:W-:-:S03]  /*12c0*/  IADD3 R19, PT, PT, R19, R8, RZ ;  /* 0x0000000813137210 */ /* 0x000fc60007ffe0ff */
[----:B------:R-:W-:Y:S01]  /*12d0*/  IMAD R9, R4, R3, R9 ;  /* 0x0000000304097224 */ /* 0x000fe200078e0209 */
[----:B------:R-:W-:Y:S01]  /*12e0*/  SHF.R.S32.HI R4, RZ, 0x1f, R10 ;  /* 0x0000001fff047819 */ /* 0x000fe2000001140a */
[----:B-1----:R-:W-:-:S04]  /*12f0*/  IMAD.WIDE.U32 R18, R10, UR8, R18 ;  /* 0x000000080a127c25 */ /* 0x002fc8000f8e0012 */
[----:B------:R-:W-:Y:S02]  /*1300*/  IMAD.IADD R17, R17, 0x1, R9 ;  /* 0x0000000111117824 */ /* 0x000fe400078e0209 */
[C---:B------:R-:W-:Y:S02]  /*1310*/  IMAD R9, R4.reuse, UR8, RZ ;  /* 0x0000000804097c24 */ /* 0x040fe4000f8e02ff */
[----:B------:R-:W-:Y:S02]  /*1320*/  IMAD R11, R4, UR10, RZ ;  /* 0x0000000a040b7c24 */ /* 0x000fe4000f8e02ff */
[C---:B------:R-:W-:Y:S02]  /*1330*/  IMAD R9, R10.reuse, UR9, R9 ;  /* 0x000000090a097c24 */ /* 0x040fe4000f8e0209 */
[C---:B------:R-:W-:Y:S02]  /*1340*/  IMAD R11, R10.reuse, UR11, R11 ;  /* 0x0000000b0a0b7c24 */ /* 0x040fe4000f8e020b */
[----:B------:R-:W-:Y:S01]  /*1350*/  IMAD.WIDE.U32 R20, R10, UR10, R16 ;  /* 0x0000000a0a147c25 */ /* 0x000fe2000f8e0010 */
[----:B------:R-:W-:-:S04]  /*1360*/  IADD3 R16, PT, PT, R19, R9, RZ ;  /* 0x0000000913107210 */ /* 0x000fc80007ffe0ff */
[----:B------:R-:W-:Y:S01]  /*1370*/  IADD3 R10, PT, PT, R21, R11, RZ ;  /* 0x0000000b150a7210 */ /* 0x000fe20007ffe0ff */
[----:B------:R-:W-:Y:S06]  /*1380*/  BRA `(.L_x_3324) ;  /* 0x00000004006c7947 */ /* 0x000fec0003800000 */
.L_x_3323:
        /* <DEDUP_REMOVED lines=15> */
.L_x_3325:
[----:B------:R-:W2:Y:S01]  /*1480*/  LDC.64 R6, c[0x0][0x3b8] ;  /* 0x0000ee00ff067b82 */ /* 0x000ea20000000a00 */
[----:B-1----:R-:W-:-:S05]  /*1490*/  IADD3 R2, PT, PT, R0, R5, RZ ;  /* 0x0000000500027210 */ /* 0x002fca0007ffe0ff */
[C---:B--2---:R-:W-:Y:S02]  /*14a0*/  IMAD R19, R2.reuse, R7, RZ ;  /* 0x0000000702137224 */ /* 0x044fe400078e02ff */
[----:B------:R-:W-:-:S05]  /*14b0*/  IMAD.WIDE.U32 R2, R2, R6, RZ ;  /* 0x0000000602027225 */ /* 0x000fca00078e00ff */
[----:B------:R-:W-:Y:S02]  /*14c0*/  IADD3 R19, PT, PT, R3, R19, RZ ;  /* 0x0000001303137210 */ /* 0x000fe40007ffe0ff */
[----:B------:R-:W-:Y:S02]  /*14d0*/  MOV R18, R2 ;  /* 0x0000000200127202 */ /* 0x000fe40000000f00 */
.L_x_3326:
        /* <DEDUP_REMOVED lines=14> */
.L_x_3327:
[----:B------:R-:W1:Y:S01]  /*15c0*/  LDC.64 R2, c[0x0][0x3c0] ;  /* 0x0000f000ff027b82 */ /* 0x000e620000000a00 */
[----:B------:R-:W-:-:S05]  /*15d0*/  IADD3 R0, PT, PT, R0, R5, RZ ;  /* 0x0000000500007210 */ /* 0x000fca0007ffe0ff */
[C---:B-1----:R-:W-:Y:S02]  /*15e0*/  IMAD R21, R0.reuse, R3, RZ ;  /* 0x0000000300157224 */ /* 0x042fe400078e02ff */
[----:B-----5:R-:W-:-:S05]  /*15f0*/  IMAD.WIDE.U32 R4, R0, R2, RZ ;  /* 0x0000000200047225 */ /* 0x020fca00078e00ff */
[----:B------:R-:W-:Y:S02]  /*1600*/  IADD3 R21, PT, PT, R5, R21, RZ ;  /* 0x0000001505157210 */ /* 0x000fe40007ffe0ff */
[----:B------:R-:W-:-:S07]  /*1610*/  MOV R20, R4 ;  /* 0x0000000400147202 */ /* 0x000fce0000000f00 */
.L_x_3328:
        /* <DEDUP_REMOVED lines=24> */
[----:B------:R-:W-:Y:S02]  /*17a0*/  LOP3.LUT R5, RZ, R12, RZ, 0x33, !PT ;  /* 0x0000000cff057212 */ /* 0x000fe400078e33ff */
[----:B------:R-:W-:Y:S02]  /*17b0*/  ISETP.GE.AND P3, PT, R4, RZ, PT ;  /* 0x000000ff0400720c */ /* 0x000fe40003f66270 */
[----:B------:R-:W-:-:S04]  /*17c0*/  LEA R4, R59, 0xffffff00, 0x8 ;  /* 0xffffff003b047811 */ /* 0x000fc800078e40ff */
[----:B------:R-:W-:Y:S01]  /*17d0*/  SHF.R.S32.HI R17, RZ, 0x1f, R4 ;  /* 0x0000001fff117819 */ /* 0x000fe20000011404 */
[----:B------:R-:W-:Y:S02]  /*17e0*/  @P1 VIADD R0, R0, 0x1 ;  /* 0x0000000100001836 */ /* 0x000fe40000000000 */
[----:B------:R-:W-:-:S03]  /*17f0*/  IMAD.WIDE.U32 R22, R4, R6, R18 ;  /* 0x0000000604167225 */ /* 0x000fc600078e0012 */
[----:B------:R-:W-:Y:S01]  /*1800*/  MOV R16, R0 ;  /* 0x0000000000107202 */ /* 0x000fe20000000f00 */
[C---:B------:R-:W-:Y:S02]  /*1810*/  IMAD R12, R17.reuse, R2, RZ ;  /* 0x00000002110c7224 */ /* 0x040fe400078e02ff */
[----:B------:R-:W-:Y:S02]  /*1820*/  IMAD R17, R17, R6, RZ ;  /* 0x0000000611117224 */ /* 0x000fe400078e02ff */
[----:B------:R-:W-:Y:S02]  /*1830*/  @!P3 IMAD.MOV R16, RZ, RZ, -R16 ;  /* 0x000000ffff10b224 */ /* 0x000fe400078e0a10 */
[----:B------:R-:W-:-:S04]  /*1840*/  IMAD.WIDE.U32 R20, R4, R2, R20 ;  /* 0x0000000204147225 */ /* 0x000fc800078e0014 */
[C---:B------:R-:W-:Y:S02]  /*1850*/  IMAD R19, R4.reuse, R3, R12 ;  /* 0x0000000304137224 */ /* 0x040fe400078e020c */
[----:B------:R-:W-:Y:S01]  /*1860*/  IMAD R17, R4, R7, R17 ;  /* 0x0000000704117224 */ /* 0x000fe200078e0211 */
[----:B------:R-:W-:Y:S02]  /*1870*/  SEL R4, R5, R16, !P2 ;  /* 0x0000001005047207 */ /* 0x000fe40005000000 */
[----:B------:R-:W-:Y:S02]  /*1880*/  IADD3 R21, PT, PT, R21, R19, RZ ;  /* 0x0000001315157210 */ /* 0x000fe40007ffe0ff */
[----:B------:R-:W-:Y:S02]  /*1890*/  SHF.R.S32.HI R19, RZ, 0x1f, R4 ;  /* 0x0000001fff137819 */ /* 0x000fe40000011404 */
[----:B------:R-:W-:Y:S01]  /*18a0*/  IADD3 R23, PT, PT, R23, R17, RZ ;  /* 0x0000001117177210 */ /* 0x000fe20007ffe0ff */
[----:B-1----:R-:W-:-:S04]  /*18b0*/  IMAD.WIDE.U32 R20, R4, R10, R20 ;  /* 0x0000000a04147225 */ /* 0x002fc800078e0014 */
[C---:B------:R-:W-:Y:S02]  /*18c0*/  IMAD R12, R19.reuse, R10, RZ ;  /* 0x0000000a130c7224 */ /* 0x040fe400078e02ff */
[-C--:B--2---:R-:W-:Y:S02]  /*18d0*/  IMAD R19, R19, R8.reuse, RZ ;  /* 0x0000000813137224 */ /* 0x084fe400078e02ff */
[----:B------:R-:W-:-:S04]  /*18e0*/  IMAD.WIDE.U32 R22, R4, R8, R22 ;  /* 0x0000000804167225 */ /* 0x000fc800078e0016 */
[C---:B------:R-:W-:Y:S01]  /*18f0*/  IMAD R9, R4.reuse, R9, R19 ;  /* 0x0000000904097224 */ /* 0x040fe200078e0213 */
[----:B------:R-:W-:Y:S01]  /*1900*/  MOV R18, R22 ;  /* 0x0000001600127202 */ /* 0x000fe20000000f00 */
[----:B------:R-:W-:-:S03]  /*1910*/  IMAD R11, R4, R11, R12 ;  /* 0x0000000b040b7224 */ /* 0x000fc600078e020c */
[----:B------:R-:W-:Y:S01]  /*1920*/  IADD3 R16, PT, PT, R23, R9, RZ ;  /* 0x0000000917107210 */ /* 0x000fe20007ffe0ff */
[----:B------:R-:W-:-:S07]  /*1930*/  IMAD.IADD R10, R21, 0x1, R11 ;  /* 0x00000001150a7824 */ /* 0x000fce00078e020b */
.L_x_3324:
[----:B------:R-:W-:Y:S01]  /*1940*/  IMAD.MOV.U32 R4, RZ, RZ, RZ ;  /* 0x000000ffff047224 */ /* 0x000fe200078e00ff */
[----:B------:R-:W-:Y:S01]  /*1950*/  ISETP.NE.AND P0, PT, R14, -0x1, PT ;  /* 0xffffffff0e00780c */ /* 0x000fe20003f05270 */
[----:B------:R-:W1:Y:S01]  /*1960*/  LDC.64 R148, c[0x0][0x3b0] ;  /* 0x0000ec00ff947b82 */ /* 0x000e620000000a00 */
[----:B------:R-:W-:Y:S01]  /*1970*/  IMAD.SHL.U32 R69, R67, 0x8, RZ ;  /* 0x0000000843457824 */ /* 0x000fe200078e00ff */
[----:B------:R-:W2:Y:S02]  /*1980*/  LDCU.64 UR6, c[0x0][0x3c8] ;  /* 0x00007900ff0677ac */ /* 0x000ea40008000a00 */
[----:B------:R3:W5:Y:S01]  /*1990*/  @P5 LDG.E R4, desc[UR4][R152.64] ;  /* 0x0000000498045981 */ /* 0x000762000c1e1900 */
[----:B------:R-:W-:Y:S01]  /*19a0*/  SHF.R.U32.HI R150, RZ, 0x3, R67 ;  /* 0x00000003ff967819 */ /* 0x000fe20000011643 */
[C---:B------:R-:W-:Y:S01]  /*19b0*/  IMAD.SHL.U32 R65, R6.reuse, 0x10, RZ ;  /* 0x0000001006417824 */ /* 0x040fe200078e00ff */
[----:B------:R-:W-:Y:S01]  /*19c0*/  LOP3.LUT R12, R69, 0x38, RZ, 0xc0, !PT ;  /* 0x00000038450c7812 */ /* 0x000fe200078ec0ff */
[----:B------:R-:W4:Y:S01]  /*19d0*/  LDC R11, c[0x0][0x450] ;  /* 0x00011400ff0b7b82 */ /* 0x000f220000000800 */
[----:B------:R-:W-:Y:S01]  /*19e0*/  SHF.L.U64.HI R68, R6, 0x4, R7 ;  /* 0x0000000406447819 */ /* 0x000fe20000010207 */
[----:B------:R-:W3:Y:S01]  /*19f0*/  LDCU.64 UR8, c[0x0][0x388] ;  /* 0x00007100ff0877ac */ /* 0x000ee20008000a00 */
[----:B------:R-:W-:Y:S01]  /*1a00*/  IADD3 R18, P1, PT, R12, R18, RZ ;  /* 0x000000120c127210 */ /* 0x000fe20007f3e0ff */
[C---:B------:R-:W-:Y:S01]  /*1a10*/  IMAD.SHL.U32 R89, R2.reuse, 0x10, RZ ;  /* 0x0000001002597824 */ /* 0x040fe200078e00ff */
[----:B------:R-:W-:-:S02]  /*1a20*/  SHF.L.U64.HI R88, R2, 0x4, R3 ;  /* 0x0000000402587819 */ /* 0x000fc40000010203 */
[----:B------:R-:W-:Y:S01]  /*1a30*/  MOV R151, RZ ;  /* 0x000000ff00977202 */ /* 0x000fe20000000f00 */
[----:B------:R-:W2:Y:S01]  /*1a40*/  @!P0 LDC.64 R8, c[0x0][0x398] ;  /* 0x0000e600ff088b82 */ /* 0x000ea20000000a00 */
[----:B------:R-:W-:Y:S01]  /*1a50*/  IMAD.X R19, RZ, RZ, R16, P1 ;  /* 0x000000ffff137224 */ /* 0x000fe200008e0610 */
[----:B------:R-:W-:Y:S01]  /*1a60*/  SHF.L.U32 R58, R59, 0x8, RZ ;  /* 0x000000083b3a7819 */ /* 0x000fe200000006ff */
[----:B------:R-:W-:-:S04]  /*1a70*/  IMAD.WIDE.U32 R18, R150, R6, R18 ;  /* 0x0000000696127225 */ /* 0x000fc800078e0012 */
[----:B-1----:R-:W-:Y:S01]  /*1a80*/  @P0 IMAD.WIDE.U32 R22, R14, R148, RZ ;  /* 0x000000940e160225 */ /* 0x002fe200078e00ff */
[----:B------:R-:W-:-:S03]  /*1a90*/  SHF.L.U32 R76, R18, 0x1, RZ ;  /* 0x00000001124c7819 */ /* 0x000fc600000006ff */
[----:B------:R-:W-:Y:S01]  /*1aa0*/  IMAD R77, R150, R7, R19 ;  /* 0x00000007964d7224 */ /* 0x000fe200078e0213 */
[----:B------:R-:W-:Y:S01]  /*1ab0*/  SHF.L.U32 R7, R67, 0x2, RZ ;  /* 0x0000000243077819 */ /* 0x000fe200000006ff */
[----:B------:R-:W-:Y:S01]  /*1ac0*/  VIADD R71, R58, 0xffffff00 ;  /* 0xffffff003a477836 */ /* 0x000fe20000000000 */
[----:B----4-:R-:W-:Y:S02]  /*1ad0*/  LEA.HI R11, R11, R11, RZ, 0x1 ;  /* 0x0000000b0b0b7211 */ /* 0x010fe400078f08ff */
[----:B------:R-:W-:Y:S02]  /*1ae0*/  LOP3.LUT R7, R7, 0x1c, RZ, 0xc0, !PT ;  /* 0x0000001c07077812 */ /* 0x000fe400078ec0ff */
[----:B------:R-:W-:Y:S02]  /*1af0*/  SHF.R.S32.HI R11, RZ, 0x1, R11 ;  /* 0x00000001ff0b7819 */ /* 0x000fe4000001140b */
[----:B------:R-:W-:Y:S01]  /*1b00*/  SHF.L.U64.HI R77, R18, 0x1, R77 ;  /* 0x00000001124d7819 */ /* 0x000fe2000001024d */
[----:B--2---:R-:W-:Y:S01]  /*1b10*/  @!P0 IMAD.WIDE.U32 R24, R233, R8, RZ ;  /* 0x00000008e9188225 */ /* 0x004fe200078e00ff */
[----:B------:R-:W-:-:S03]  /*1b20*/  SHF.R.S32.HI R8, RZ, 0x1f, R13 ;  /* 0x0000001fff087819 */ /* 0x000fc6000001140d */
[----:B------:R-:W-:Y:S01]  /*1b30*/  @!P0 IMAD R9, R233, R9, R25 ;  /* 0x00000009e9098224 */ /* 0x000fe200078e0219 */
[----:B------:R-:W-:Y:S01]  /*1b40*/  @!P0 MOV R17, R24 ;  /* 0x0000001800118202 */ /* 0x000fe20000000f00 */
[----:B------:R-:W-:Y:S02]  /*1b50*/  @P0 IMAD.MOV.U32 R17, RZ, RZ, R22 ;  /* 0x000000ffff110224 */ /* 0x000fe400078e0016 */
[----:B------:R-:W-:Y:S01]  /*1b60*/  @P0 IMAD R9, R14, R149, R23 ;  /* 0x000000950e090224 */ /* 0x000fe200078e0217 */
[----:B------:R-:W-:Y:S01]  /*1b70*/  IADD3 R20, P0, PT, R12, R20, RZ ;  /* 0x000000140c147210 */ /* 0x000fe20007f1e0ff */
[----:B------:R-:W-:Y:S01]  /*1b80*/  IMAD R8, R8, UR6, RZ ;  /* 0x0000000608087c24 */ /* 0x000fe2000f8e02ff */
[----:B------:R-:W-:Y:S01]  /*1b90*/  IADD3 R16, P1, PT, R12, R17, RZ ;  /* 0x000000110c107210 */ /* 0x000fe20007f3e0ff */
[----:B------:R-:W-:-:S04]  /*1ba0*/  IMAD.WIDE.U32 R14, R15, 0x40, R150 ;  /* 0x000000400f0e7825 */ /* 0x000fc800078e0096 */
[----:B------:R-:W-:Y:S01]  /*1bb0*/  IMAD.X R17, RZ, RZ, R9, P1 ;  /* 0x000000ffff117224 */ /* 0x000fe200008e0609 */
[----:B---3--:R-:W-:Y:S01]  /*1bc0*/  IADD3 R76, P1, PT, R76, UR8, RZ ;  /* 0x000000084c4c7c10 */ /* 0x008fe2000ff3e0ff */
[C---:B------:R-:W-:Y:S02]  /*1bd0*/  IMAD R9, R13.reuse, UR7, R8 ;  /* 0x000000070d097c24 */ /* 0x040fe4000f8e0208 */
[----:B------:R-:W-:Y:S01]  /*1be0*/  IMAD.WIDE.U32 R16, R13, UR6, R16 ;  /* 0x000000060d107c25 */ /* 0x000fe2000f8e0010 */
[----:B------:R-:W1:Y:S01]  /*1bf0*/  LDCU.64 UR6, c[0x0][0x390] ;  /* 0x00007200ff0677ac */ /* 0x000e620008000a00 */
[----:B------:R-:W-:Y:S02]  /*1c00*/  IADD3.X R77, PT, PT, R77, UR9, RZ, P1, !PT ;  /* 0x000000094d4d7c10 */ /* 0x000fe40008ffe4ff */
[----:B------:R-:W-:Y:S01]  /*1c10*/  IMAD.X R21, RZ, RZ, R10, P0 ;  /* 0x000000ffff157224 */ /* 0x000fe200000e060a */
[----:B------:R-:W-:Y:S01]  /*1c20*/  MOV R234, R76 ;  /* 0x0000004c00ea7202 */ /* 0x000fe20000000f00 */
[----:B------:R-:W-:Y:S01]  /*1c30*/  IMAD.IADD R17, R17, 0x1, R9 ;  /* 0x0000000111117824 */ /* 0x000fe200078e0209 */
[----:B------:R-:W-:Y:S01]  /*1c40*/  SHF.R.S32.HI R9, RZ, 0x1f, R66 ;  /* 0x0000001fff097819 */ /* 0x000fe20000011442 */
[----:B------:R-:W-:Y:S01]  /*1c50*/  IMAD.WIDE.U32 R20, R150, R2, R20 ;  /* 0x0000000296147225 */ /* 0x000fe200078e0014 */
[----:B------:R-:W-:-:S02]  /*1c60*/  MOV R235, R77 ;  /* 0x0000004d00eb7202 */ /* 0x000fc40000000f00 */
[----:B------:R-:W-:Y:S01]  /*1c70*/  LEA.HI R6, R9, R66, RZ, 0x8 ;  /* 0x0000004209067211 */ /* 0x000fe200078f40ff */
[----:B------:R-:W-:Y:S02]  /*1c80*/  IMAD R75, R150, R3, R21 ;  /* 0x00000003964b7224 */ /* 0x000fe400078e0215 */
[C---:B------:R-:W-:Y:S01]  /*1c90*/  IMAD.SHL.U32 R74, R20.reuse, 0x2, RZ ;  /* 0x00000002144a7824 */ /* 0x040fe200078e00ff */
[----:B------:R-:W-:Y:S01]  /*1ca0*/  SHF.R.S32.HI R3, RZ, 0x8, R6 ;  /* 0x00000008ff037819 */ /* 0x000fe20000011406 */
[-C--:B------:R-:W-:Y:S01]  /*1cb0*/  IMAD R8, R15, R148.reuse, RZ ;  /* 0x000000940f087224 */ /* 0x080fe200078e02ff */
[----:B------:R-:W-:Y:S01]  /*1cc0*/  SHF.L.U64.HI R75, R20, 0x1, R75 ;  /* 0x00000001144b7819 */ /* 0x000fe2000001024b */
[----:B------:R-:W-:Y:S01]  /*1cd0*/  IMAD R144, R150, R11, R7 ;  /* 0x0000000b96907224 */ /* 0x000fe200078e0207 */
[----:B-1----:R-:W-:Y:S01]  /*1ce0*/  IADD3 R74, P0, PT, R74, UR6, RZ ;  /* 0x000000064a4a7c10 */ /* 0x002fe2000ff1e0ff */
[----:B------:R-:W-:Y:S01]  /*1cf0*/  IMAD R73, R14, R149, R8 ;  /* 0x000000950e497224 */ /* 0x000fe200078e0208 */
[----:B------:R-:W-:Y:S01]  /*1d00*/  VIMNMX R72, PT, PT, R230, R3, !PT ;  /* 0x00000003e6487248 */ /* 0x000fe20007fe0100 */
[----:B------:R-:W-:Y:S01]  /*1d10*/  IMAD.WIDE.U32 R148, R14, R148, R16 ;  /* 0x000000940e947225 */ /* 0x000fe200078e0010 */
[----:B------:R-:W-:-:S02]  /*1d20*/  IADD3.X R75, PT, PT, R75, UR7, RZ, P0, !PT ;  /* 0x000000074b4b7c10 */ /* 0x000fc400087fe4ff */
[----:B------:R-:W-:Y:S01]  /*1d30*/  ISETP.GT.AND P0, PT, R59, R72, PT ;  /* 0x000000483b00720c */ /* 0x000fe20003f04270 */
[--C-:B------:R-:W-:Y:S01]  /*1d40*/  IMAD.IADD R142, R7, 0x1, R144.reuse ;  /* 0x00000001078e7824 */ /* 0x100fe200078e0290 */
[----:B------:R-:W-:Y:S01]  /*1d50*/  SHF.R.S32.HI R108, RZ, 0x1f, R144 ;  /* 0x0000001fff6c7819 */ /* 0x000fe20000011490 */
[----:B------:R-:W-:Y:S01]  /*1d60*/  IMAD.MOV.U32 R236, RZ, RZ, R74 ;  /* 0x000000ffffec7224 */ /* 0x000fe200078e004a */
[----:B------:R-:W-:Y:S01]  /*1d70*/  IADD3 R73, PT, PT, R149, R73, RZ ;  /* 0x0000004995497210 */ /* 0x000fe20007ffe0ff */
[----:B------:R-:W-:Y:S01]  /*1d80*/  IMAD.MOV.U32 R237, RZ, RZ, R75 ;  /* 0x000000ffffed7224 */ /* 0x000fe200078e004b */
[----:B------:R-:W-:-:S07]  /*1d90*/  SHF.R.S32.HI R107, RZ, 0x1f, R142 ;  /* 0x0000001fff6b7819 */ /* 0x000fce000001148e */
[----:B------:R-:W-:Y:S05]  /*1da0*/  @!P0 BRA `(.L_x_3329) ;  /* 0x000000c000388947 */ /* 0x000fea0003800000 */
[----:B------:R-:W1:Y:S01]  /*1db0*/  LDC.64 R2, c[0x0][0x4a0] ;  /* 0x00012800ff027b82 */ /* 0x000e620000000a00 */
[----:B------:R-:W2:Y:S01]  /*1dc0*/  LDCU.128 UR8, c[0x0][0x490] ;  /* 0x00009200ff0877ac */ /* 0x000ea20008000c00 */
[----:B------:R-:W-:Y:S01]  /*1dd0*/  IMAD.MOV.U32 R14, RZ, RZ, R0 ;  /* 0x000000ffff0e7224 */ /* 0x000fe200078e0000 */
[----:B------:R-:W-:Y:S01]  /*1de0*/  SHF.R.S32.HI R7, RZ, 0x1f, R71 ;  /* 0x0000001fff077819 */ /* 0x000fe20000011447 */
[----:B------:R-:W-:Y:S01]  /*1df0*/  IMAD.MOV.U32 R13, RZ, RZ, RZ ;  /* 0x000000ffff0d7224 */ /* 0x000fe200078e00ff */
[----:B------:R-:W3:Y:S01]  /*1e00*/  LDCU.128 UR12, c[0x0][0x4c0] ;  /* 0x00009800ff0c77ac */ /* 0x000ee20008000c00 */
[----:B-----5:R-:W-:Y:S01]  /*1e10*/  IMAD.IADD R4, R71, 0x1, R4 ;  /* 0x0000000147047824 */ /* 0x020fe200078e0204 */
[----:B------:R-:W-:Y:S01]  /*1e20*/  @!P3 IADD3 R14, PT, PT, -R14, RZ, RZ ;  /* 0x000000ff0e0eb210 */ /* 0x000fe20007ffe1ff */
[----:B------:R-:W4:Y:S01]  /*1e30*/  LDC.64 R86, c[0x0][0x4a8] ;  /* 0x00012a00ff567b82 */ /* 0x000f220000000a00 */
[----:B------:R-:W3:Y:S01]  /*1e40*/  LDCU.128 UR16, c[0x0][0x4b0] ;  /* 0x00009600ff1077ac */ /* 0x000ee20008000c00 */
[----:B------:R-:W-:Y:S01]  /*1e50*/  IMAD R126, R11, 0x30, RZ ;  /* 0x000000300b7e7824 */ /* 0x000fe200078e02ff */
[----:B------:R-:W-:Y:S01]  /*1e60*/  SEL R14, R5, R14, !P2 ;  /* 0x0000000e050e7207 */ /* 0x000fe20005000000 */
[C---:B------:R-:W-:Y:S01]  /*1e70*/  IMAD R125, R11.reuse, 0x50, RZ ;  /* 0x000000500b7d7824 */ /* 0x040fe200078e02ff */
[----:B------:R-:W4:Y:S01]  /*1e80*/  LDCU.64 UR6, c[0x0][0x488] ;  /* 0x00009100ff0677ac */ /* 0x000f220008000a00 */
[C---:B------:R-:W-:Y:S01]  /*1e90*/  IMAD R124, R11.reuse, 0x60, RZ ;  /* 0x000000600b7c7824 */ /* 0x040fe200078e02ff */
[C---:B------:R-:W-:Y:S01]  /*1ea0*/  SHF.L.U32 R143, R11.reuse, 0x4, RZ ;  /* 0x000000040b8f7819 */ /* 0x040fe200000006ff */
[C---:B------:R-:W-:Y:S01]  /*1eb0*/  IMAD R123, R11.reuse, 0x70, RZ ;  /* 0x000000700b7b7824 */ /* 0x040fe200078e02ff */
[----:B------:R-:W-:Y:S01]  /*1ec0*/  UMOV UR21, URZ ;  /* 0x000000ff00157c82 */ /* 0x000fe20008000000 */
[C---:B------:R-:W-:Y:S01]  /*1ed0*/  IMAD R122, R11.reuse, 0x90, RZ ;  /* 0x000000900b7a7824 */ /* 0x040fe200078e02ff */
[----:B------:R-:W-:Y:S01]  /*1ee0*/  SHF.L.U32 R114, R11, 0x6, RZ ;  /* 0x000000060b727819 */ /* 0x000fe200000006ff */
[----:B--2---:R-:W-:Y:S01]  /*1ef0*/  IMAD.WIDE.U32 R8, R233, UR10, R12 ;  /* 0x0000000ae9087c25 */ /* 0x004fe2000f8e000c */
[----:B------:R-:W-:-:S02]  /*1f00*/  IADD3 R140, PT, PT, R150, 0x20, RZ ;  /* 0x00000020968c7810 */ /* 0x000fc40007ffe0ff */
[----:B------:R-:W-:Y:S01]  /*1f10*/  IADD3 R138, PT, PT, R150, 0x40, RZ ;  /* 0x00000040968a7810 */ /* 0x000fe20007ffe0ff */
[C---:B-1----:R-:W-:Y:S01]  /*1f20*/  IMAD.WIDE.U32 R20, R233.reuse, R2, R12 ;  /* 0x00000002e9147225 */ /* 0x042fe200078e000c */
[----:B------:R-:W-:Y:S01]  /*1f30*/  IADD3 R2, P0, PT, -R66, R150, RZ ;  /* 0x0000009642027210 */ /* 0x000fe20007f1e1ff */
[----:B---3--:R-:W-:Y:S02]  /*1f40*/  USHF.L.U64.HI UR20, UR16, 0x5, UR17 ;  /* 0x0000000510147899 */ /* 0x008fe40008010211 */
[C---:B------:R-:W-:Y:S01]  /*1f50*/  IMAD R21, R233.reuse, R3, R21 ;  /* 0x00000003e9157224 */ /* 0x040fe200078e0215 */
[----:B------:R-:W-:Y:S01]  /*1f60*/  SHF.R.S32.HI R3, RZ, 0x1f, R14 ;  /* 0x0000001fff037819 */ /* 0x000fe2000001140e */
[----:B------:R-:W-:Y:S01]  /*1f70*/  IMAD R9, R233, UR11, R9 ;  /* 0x0000000be9097c24 */ /* 0x000fe2000f8e0209 */
[----:B------:R-:W1:Y:S01]  /*1f80*/  LDCU.64 UR10, c[0x0][0x4d0] ;  /* 0x00009a00ff0a77ac */ /* 0x000e620008000a00 */
[-C--:B----4-:R-:W-:Y:S01]  /*1f90*/  IMAD R18, R7, R86.reuse, RZ ;  /* 0x0000005607127224 */ /* 0x090fe200078e02ff */
[C---:B------:R-:W-:Y:S01]  /*1fa0*/  SHF.L.U64.HI R90, R86.reuse, 0x4, R87 ;  /* 0x00000004565a7819 */ /* 0x040fe20000010257 */
[----:B------:R-:W-:Y:S01]  /*1fb0*/  IMAD.WIDE.U32 R8, R71, R86, R8 ;  /* 0x0000005647087225 */ /* 0x000fe200078e0008 */
[----:B------:R-:W-:-:S02]  /*1fc0*/  SHF.L.U32 R91, R86, 0x4, RZ ;  /* 0x00000004565b7819 */ /* 0x000fc400000006ff */
[C---:B------:R-:W-:Y:S01]  /*1fd0*/  IADD3 R136, PT, PT, R150.reuse, 0x60, RZ ;  /* 0x0000006096887810 */ /* 0x040fe20007ffe0ff */
[----:B------:R-:W-:Y:S01]  /*1fe0*/  IMAD R18, R71, R87, R18 ;  /* 0x0000005747127224 */ /* 0x000fe200078e0212 */
[C---:B------:R-:W-:Y:S01]  /*1ff0*/  LOP3.LUT R134, R150.reuse, 0x80, RZ, 0xfc, !PT ;  /* 0x0000008096867812 */ /* 0x040fe200078efcff */
[----:B------:R-:W-:Y:S01]  /*2000*/  IMAD R5, R3, UR12, RZ ;  /* 0x0000000c03057c24 */ /* 0x000fe2000f8e02ff */
[C---:B------:R-:W-:Y:S01]  /*2010*/  IADD3 R133, PT, PT, R150.reuse, 0x90, RZ ;  /* 0x0000009096857810 */ /* 0x040fe20007ffe0ff */
[----:B------:R-:W-:Y:S01]  /*2020*/  IMAD.IADD R19, R9, 0x1, R18 ;  /* 0x0000000109137824 */ /* 0x000fe200078e0212 */
[----:B------:R-:W-:Y:S01]  /*2030*/  SHF.R.S32.HI R9, RZ, 0x1f, R66 ;  /* 0x0000001fff097819 */ /* 0x000fe20000011442 */
[----:B------:R-:W-:Y:S01]  /*2040*/  IMAD R0, R7, UR16, RZ ;  /* 0x0000001007007c24 */ /* 0x000fe2000f8e02ff */
[----:B------:R-:W-:Y:S01]  /*2050*/  IADD3 R131, PT, PT, R150, 0xb0, RZ ;  /* 0x000000b096837810 */ /* 0x000fe20007ffe0ff */
[----:B------:R-:W-:Y:S01]  /*2060*/  IMAD R16, R14, UR13, R5 ;  /* 0x0000000d0e107c24 */ /* 0x000fe2000f8e0205 */
[C---:B------:R-:W-:Y:S01]  /*2070*/  IADD3 R129, PT, PT, R150.reuse, 0xd0, RZ ;  /* 0x000000d096817810 */ /* 0x040fe20007ffe0ff */
[----:B------:R-:W-:Y:S01]  /*2080*/  IMAD R3, R3, UR18, RZ ;  /* 0x0000001203037c24 */ /* 0x000fe2000f8e02ff */
[----:B------:R-:W-:Y:S01]  /*2090*/  IADD3 R127, PT, PT, R150, 0xf0, RZ ;  /* 0x000000f0967f7810 */ /* 0x000fe20007ffe0ff */
[----:B------:R-:W-:Y:S01]  /*20a0*/  IMAD R5, R4, R11, RZ ;  /* 0x0000000b04057224 */ /* 0x000fe200078e02ff */
[----:B------:R-:W-:Y:S01]  /*20b0*/  MOV R110, R71 ;  /* 0x00000047006e7202 */ /* 0x000fe20000000f00 */
[C---:B------:R-:W-:Y:S01]  /*20c0*/  IMAD R0, R71.reuse, UR17, R0 ;  /* 0x0000001147007c24 */ /* 0x040fe2000f8e0200 */
[----:B------:R-:W-:Y:S01]  /*20d0*/  SHF.R.S32.HI R106, RZ, 0x1f, R143 ;  /* 0x0000001fff6a7819 */ /* 0x000fe2000001148f */
[----:B------:R-:W-:Y:S01]  /*20e0*/  IMAD.WIDE.U32 R20, R71, UR16, R20 ;  /* 0x0000001047147c25 */ /* 0x000fe2000f8e0014 */
[----:B------:R-:W-:-:S02]  /*20f0*/  IADD3 R56, P1, PT, R5, R144, RZ ;  /* 0x0000009005387210 */ /* 0x000fc40007f3e0ff */
[----:B------:R-:W-:Y:S01]  /*2100*/  SHF.R.S32.HI R104, RZ, 0x1f, R126 ;  /* 0x0000001fff687819 */ /* 0x000fe2000001147e */
[----:B------:R-:W-:Y:S01]  /*2110*/  IMAD.X R9, RZ, RZ, ~R9, P0 ;  /* 0x000000ffff097224 */ /* 0x000fe200000e0e09 */
[----:B------:R-:W-:Y:S01]  /*2120*/  IADD3 R80, P0, PT, R5, R142, RZ ;  /* 0x0000008e05507210 */ /* 0x000fe20007f1e0ff */
[C---:B------:R-:W-:Y:S01]  /*2130*/  IMAD R6, R14.reuse, UR19, R3 ;  /* 0x000000130e067c24 */ /* 0x040fe2000f8e0203 */
[----:B------:R-:W-:Y:S01]  /*2140*/  SHF.R.S32.HI R3, RZ, 0x1f, R5 ;  /* 0x0000001fff037819 */ /* 0x000fe20000011405 */
[----:B------:R-:W-:Y:S01]  /*2150*/  IMAD.IADD R21, R21, 0x1, R0 ;  /* 0x0000000115157824 */ /* 0x000fe200078e0200 */
[----:B------:R-:W-:Y:S01]  /*2160*/  USHF.L.U32 UR19, UR16, 0x8, URZ ;  /* 0x0000000810137899 */ /* 0x000fe200080006ff */
[----:B------:R-:W-:Y:S01]  /*2170*/  IMAD.MOV.U32 R18, RZ, RZ, R8 ;  /* 0x000000ffff127224 */ /* 0x000fe200078e0008 */
[----:B------:R-:W-:Y:S01]  /*2180*/  SHF.R.S32.HI R103, RZ, 0x1f, R114 ;  /* 0x0000001fff677819 */ /* 0x000fe20000011472 */
[C---:B------:R-:W-:Y:S01]  /*2190*/  IMAD.X R81, R3.reuse, 0x1, R107, P0 ;  /* 0x0000000103517824 */ /* 0x040fe200000e066b */
[----:B------:R-:W-:Y:S01]  /*21a0*/  IADD3.X R3, PT, PT, R3, R108, RZ, P1, !PT ;  /* 0x0000006c03037210 */ /* 0x000fe20000ffe4ff */
[----:B------:R-:W-:Y:S01]  /*21b0*/  IMAD.WIDE.U32 R20, R14, UR12, R20 ;  /* 0x0000000c0e147c25 */ /* 0x000fe2000f8e0014 */
[----:B------:R-:W-:Y:S01]  /*21c0*/  SHF.R.S32.HI R102, RZ, 0x1f, R125 ;  /* 0x0000001fff667819 */ /* 0x000fe2000001147d */
[----:B------:R-:W2:Y:S01]  /*21d0*/  LDCU.64 UR12, c[0x0][0x4e0] ;  /* 0x00009c00ff0c77ac */ /* 0x000ea20008000a00 */
[----:B------:R-:W-:Y:S01]  /*21e0*/  SHF.L.U64.HI R0, R56, 0x1, R3 ;  /* 0x0000000138007819 */ /* 0x000fe20000010203 */
[----:B------:R-:W-:Y:S01]  /*21f0*/  IMAD.WIDE.U32 R14, R14, UR18, R18 ;  /* 0x000000120e0e7c25 */ /* 0x000fe2000f8e0012 */
[----:B------:R-:W-:Y:S01]  /*2200*/  IADD3 R17, PT, PT, R21, R16, RZ ;  /* 0x0000001015117210 */ /* 0x000fe20007ffe0ff */
[----:B------:R-:W-:Y:S01]  /*2210*/  USHF.L.U32 UR18, UR16, 0x5, URZ ;  /* 0x0000000510127899 */ /* 0x000fe200080006ff */
[----:B------:R-:W-:Y:S01]  /*2220*/  SHF.L.U32 R56, R56, 0x1, RZ ;  /* 0x0000000138387819 */ /* 0x000fe200000006ff */
[----:B------:R-:W-:Y:S01]  /*2230*/  IMAD.IADD R7, R15, 0x1, R6 ;  /* 0x000000010f077824 */ /* 0x000fe200078e0206 */
[----:B------:R-:W-:Y:S01]  /*2240*/  MOV R16, R20 ;  /* 0x0000001400107202 */ /* 0x000fe20000000f00 */
[----:B------:R-:W-:Y:S01]  /*2250*/  IMAD.MOV.U32 R6, RZ, RZ, R14 ;  /* 0x000000ffff067224 */ /* 0x000fe200078e000e */
[----:B------:R-:W-:Y:S01]  /*2260*/  IADD3 R14, P0, PT, R56, UR14, RZ ;  /* 0x0000000e380e7c10 */ /* 0x000fe2000ff1e0ff */
[----:B------:R-:W-:Y:S01]  /*2270*/  IMAD R79, R9, UR16, RZ ;  /* 0x00000010094f7c24 */ /* 0x000fe2000f8e02ff */
[----:B------:R-:W-:Y:S01]  /*2280*/  SHF.L.U64.HI R81, R80, 0x1, R81 ;  /* 0x0000000150517819 */ /* 0x000fe20000010251 */
[----:B------:R-:W-:Y:S01]  /*2290*/  IMAD.WIDE.U32 R4, R2, UR16, R16 ;  /* 0x0000001002047c25 */ /* 0x000fe2000f8e0010 */
[----:B------:R-:W3:Y:S01]  /*22a0*/  LDCU UR16, c[0x0][0x450] ;  /* 0x00008a00ff1077ac */ /* 0x000ee20008000800 */
[----:B------:R-:W-:-:S02]  /*22b0*/  IADD3.X R15, PT, PT, R0, UR15, RZ, P0, !PT ;  /* 0x0000000f000f7c10 */ /* 0x000fc400087fe4ff */
[----:B------:R-:W-:Y:S01]  /*22c0*/  IMAD R79, R2, UR17, R79 ;  /* 0x00000011024f7c24 */ /* 0x000fe2000f8e024f */
[----:B-1----:R-:W-:Y:S01]  /*22d0*/  IADD3 R56, P0, PT, R56, UR10, RZ ;  /* 0x0000000a38387c10 */ /* 0x002fe2000ff1e0ff */
[-C--:B------:R-:W-:Y:S01]  /*22e0*/  IMAD R9, R9, R86.reuse, RZ ;  /* 0x0000005609097224 */ /* 0x080fe200078e02ff */
[----:B------:R-:W1:Y:S01]  /*22f0*/  LDCU.U8 UR17, c[0x0][0x533] ;  /* 0x0000a660ff1177ac */ /* 0x000e620008000000 */
[----:B------:R-:W-:Y:S01]  /*2300*/  IMAD.SHL.U32 R80, R80, 0x2, RZ ;  /* 0x0000000250507824 */ /* 0x000fe200078e00ff */
[----:B------:R-:W-:Y:S01]  /*2310*/  IADD3.X R57, PT, PT, R0, UR11, RZ, P0, !PT ;  /* 0x0000000b00397c10 */ /* 0x000fe200087fe4ff */
[C---:B------:R-:W-:Y:S01]  /*2320*/  IMAD R9, R2.reuse, R87, R9 ;  /* 0x0000005702097224 */ /* 0x040fe200078e0209 */
[----:B------:R-:W-:Y:S01]  /*2330*/  IADD3 R87, P0, PT, RZ, -UR21, RZ ;  /* 0x80000015ff577c10 */ /* 0x000fe2000ff1e0ff */
[----:B------:R-:W-:Y:S01]  /*2340*/  IMAD.WIDE.U32 R2, R2, R86, R6 ;  /* 0x0000005602027225 */ /* 0x000fe200078e0006 */
[----:B------:R-:W-:Y:S02]  /*2350*/  IADD3 R82, P1, PT, R80, UR14, RZ ;  /* 0x0000000e50527c10 */ /* 0x000fe4000ff3e0ff */
[----:B------:R-:W-:Y:S01]  /*2360*/  IADD3.X R84, PT, PT, RZ, ~UR19, RZ, P0, !PT ;  /* 0x80000013ff547c10 */ /* 0x000fe200087fe4ff */
[----:B------:R-:W-:Y:S01]  /*2370*/  IMAD.SHL.U32 R86, R86, 0x100, RZ ;  /* 0x0000010056567824 */ /* 0x000fe200078e00ff */
[----:B------:R-:W-:Y:S01]  /*2380*/  IADD3.X R83, PT, PT, R81, UR15, RZ, P1, !PT ;  /* 0x0000000f51537c10 */ /* 0x000fe20008ffe4ff */
[----:B------:R-:W-:Y:S01]  /*2390*/  IMAD R121, R11, 0xa0, RZ ;  /* 0x000000a00b797824 */ /* 0x000fe200078e02ff */
[----:B------:R-:W-:Y:S01]  /*23a0*/  LEA R78, P3, R4, UR8, 0x1 ;  /* 0x00000008044e7c11 */ /* 0x000fe2000f8608ff */
[----:B------:R-:W-:Y:S01]  /*23b0*/  IMAD.X R86, RZ, RZ, ~R86, P0 ;  /* 0x000000ffff567224 */ /* 0x000fe200000e0e56 */
[----:B------:R-:W-:Y:S01]  /*23c0*/  IADD3 R79, PT, PT, R5, R79, RZ ;  /* 0x0000004f054f7210 */ /* 0x000fe20007ffe0ff */
[C---:B------:R-:W-:Y:S01]  /*23d0*/  IMAD R120, R11.reuse, 0xb0, RZ ;  /* 0x000000b00b787824 */ /* 0x040fe200078e02ff */
        /* <DEDUP_REMOVED lines=30> */
[----:B---3--:R-:W-:Y:S01]  /*25c0*/  MOV R17, UR16 ;  /* 0x0000001000117c02 */ /* 0x008fe20008000f00 */
[----:B------:R-:W-:Y:S01]  /*25d0*/  IMAD R111, R59, -0x100, R64 ;  /* 0xffffff003b6f7824 */ /* 0x000fe200078e0240 */
[----:B------:R-:W-:Y:S01]  /*25e0*/  SHF.R.S32.HI R84, RZ, 0x1f, R84 ;  /* 0x0000001fff547819 */ /* 0x000fe20000011454 */
[----:B------:R-:W-:Y:S01]  /*25f0*/  IMAD.MOV.U32 R109, RZ, RZ, R59 ;  /* 0x000000ffff6d7224 */ /* 0x000fe200078e003b */
[----:B------:R-:W-:Y:S01]  /*2600*/  SHF.R.S32.HI R86, RZ, 0x1f, R86 ;  /* 0x0000001fff567819 */ /* 0x000fe20000011456 */
[----:B------:R-:W3:Y:S01]  /*2610*/  LDCU.64 UR14, c[0x0][0x3c0] ;  /* 0x00007800ff0e77ac */ /* 0x000ee20008000a00 */
[----:B------:R-:W-:-:S02]  /*2620*/  LEA.HI.X R79, R4, UR9, R79, 0x1, P3 ;  /* 0x00000009044f7c11 */ /* 0x000fc400098f0c4f */
[----:B------:R-:W-:Y:S01]  /*2630*/  LEA.HI.X R9, R2, UR7, R9, 0x1, P2 ;  /* 0x0000000702097c11 */ /* 0x000fe200090f0c09 */
[----:B------:R-:W4:Y:S01]  /*2640*/  LDCU.64 UR6, c[0x0][0x3b8] ;  /* 0x00007700ff0677ac */ /* 0x000f220008000a00 */
[----:B------:R-:W-:Y:S01]  /*2650*/  IADD3.X R81, PT, PT, R81, UR11, RZ, P1, !PT ;  /* 0x0000000b51517c10 */ /* 0x000fe20008ffe4ff */
[----:B------:R-:W2:Y:S01]  /*2660*/  LDCU.128 UR8, c[0x0][0x3a0] ;  /* 0x00007400ff0877ac */ /* 0x000ea20008000c00 */
[----:B-1----:R-:W-:-:S11]  /*2670*/  UISETP.NE.AND UP0, UPT, UR17, URZ, UPT ;  /* 0x000000ff1100728c */ /* 0x002fd6000bf05270 */
.L_x_3399:
[----:B------:R-:W-:Y:S01]  /*2680*/  VIADD R111, R111, 0x100 ;  /* 0x000001006f6f7836 */ /* 0x000fe20000000000 */
[----:B------:R-:W-:Y:S01]  /*2690*/  LEA R18, P1, R89, R74, 0x1 ;  /* 0x0000004a59127211 */ /* 0x000fe200078208ff */
[----:B------:R-:W-:Y:S01]  /*26a0*/  VIADD R112, R112, 0x100 ;  /* 0x0000010070707836 */ /* 0x000fe20000000000 */
[----:B------:R-:W-:Y:S01]  /*26b0*/  BSSY.RECONVERGENT B1, `(.L_x_3330) ;  /* 0x0000b1d000017945 */ /* 0x000fe20003800200 */
[----:B------:R-:W-:Y:S01]  /*26c0*/  IMAD.MOV.U32 R146, RZ, RZ, R110 ;  /* 0x000000ffff927224 */ /* 0x000fe200078e006e */
[----:B------:R-:W-:Y:S01]  /*26d0*/  ISETP.GE.AND P0, PT, R150, R111, PT ;  /* 0x0000006f9600720c */ /* 0x000fe20003f06270 */
[----:B------:R-:W-:Y:S01]  /*26e0*/  VIADD R109, R109, 0xffffffff ;  /* 0xffffffff6d6d7836 */ /* 0x000fe20000000000 */
[----:B------:R-:W-:Y:S01]  /*26f0*/  LEA.HI.X R19, R89, R75, R88, 0x1, P1 ;  /* 0x0000004b59137211 */ /* 0x000fe200008f0c58 */
[----:B------:R-:W-:Y:S01]  /*2700*/  VIADD R110, R110, 0xffffff00 ;  /* 0xffffff006e6e7836 */ /* 0x000fe20000000000 */
[-C--:B------:R-:W-:Y:S02]  /*2710*/  ISETP.GE.AND P2, PT, R150, R112.reuse, !P0 ;  /* 0x000000709600720c */ /* 0x080fe40004746270 */
[CC--:B------:R-:W-:Y:S02]  /*2720*/  ISETP.GE.AND P0, PT, R141.reuse, R111.reuse, PT ;  /* 0x0000006f8d00720c */ /* 0x0c0fe40003f06270 */
[-C--:B------:R-:W-:Y:S02]  /*2730*/  ISETP.GE.AND P6, PT, R134, R111.reuse, PT ;  /* 0x0000006f8600720c */ /* 0x080fe40003fc6270 */
[-C--:B------:R-:W-:Y:S02]  /*2740*/  ISETP.GE.AND P3, PT, R141, R112.reuse, !P0 ;  /* 0x000000708d00720c */ /* 0x080fe40004766270 */
[----:B------:R-:W-:Y:S02]  /*2750*/  IADD3 R28, P0, PT, R78, UR18, RZ ;  /* 0x000000124e1c7c10 */ /* 0x000fe4000ff1e0ff */
[----:B------:R-:W-:Y:S02]  /*2760*/  P2R R54, PR, RZ, 0x8 ;  /* 0x00000008ff367803 */ /* 0x000fe40000000000 */
[----:B------:R-:W-:Y:S01]  /*2770*/  IADD3.X R29, PT, PT, R79, UR20, RZ, P0, !PT ;  /* 0x000000144f1d7c10 */ /* 0x000fe200087fe4ff */
[----:B------:R-:W5:Y:S01]  /*2780*/  @P2 LDG.E.128 R4, desc[UR4][R78.64] ;  /* 0x000000044e042981 */ /* 0x000f62000c1e1d00 */
[-C--:B------:R-:W-:Y:S02]  /*2790*/  ISETP.GE.AND P0, PT, R140, R111.reuse, PT ;  /* 0x0000006f8c00720c */ /* 0x080fe40003f06270 */
[-C--:B------:R-:W-:Y:S02]  /*27a0*/  ISETP.LT.OR P6, PT, R134, R112.reuse, P6 ;  /* 0x000000708600720c */ /* 0x080fe400037c1670 */
[----:B------:R-:W-:Y:S04]  /*27b0*/  ISETP.GE.AND P4, PT, R140, R112, !P0 ;  /* 0x000000708c00720c */ /* 0x000fe80004786270 */
[----:B------:R-:W-:Y:S09]  /*27c0*/  P2R R53, PR, RZ, 0x10 ;  /* 0x00000010ff357803 */ /* 0x000ff20000000000 */
[----:B------:R-:W-:Y:S04]  /*27d0*/  @P4 IADD3 R24, P0, PT, R28, UR18, RZ ;  /* 0x000000121c184c10 */ /* 0x000fe8000ff1e0ff */
[----:B------:R-:W-:Y:S02]  /*27e0*/  @P4 IADD3.X R25, PT, PT, R29, UR20, RZ, P0, !PT ;  /* 0x000000141d194c10 */ /* 0x000fe400087fe4ff */
[C---:B------:R-:W-:Y:S01]  /*27f0*/  ISETP.GE.AND P0, PT, R139.reuse, R111, PT ;  /* 0x0000006f8b00720c */ /* 0x040fe20003f06270 */
[----:B-----5:R1:W-:Y:S06]  /*2800*/  @P2 STG.E.128 desc[UR4][R74.64], R4 ;  /* 0x000000044a002986 */ /* 0x0203ec000c101d04 */
[----:B----4-:R-:W5:Y:S01]  /*2810*/  @P3 LDG.E.128 R20, desc[UR4][R28.64] ;  /* 0x000000041c143981 */ /* 0x010f62000c1e1d00 */
[----:B-1----:R-:W1:Y:S02]  /*2820*/  @P4 LDC.64 R4, c[0x0][0x3c0] ;  /* 0x0000f000ff044b82 */ /* 0x002e640000000a00 */
[C---:B-1----:R-:W-:Y:S04]  /*2830*/  @P4 LEA R30, P1, R4.reuse, R18, 0x5 ;  /* 0x00000012041e4211 */ /* 0x042fe800078228ff */
[----:B------:R-:W-:Y:S01]  /*2840*/  @P4 LEA.HI.X R31, R4, R19, R5, 0x5, P1 ;  /* 0x00000013041f4211 */ /* 0x000fe200008f2c05 */
[----:B-----5:R1:W-:Y:S01]  /*2850*/  @P3 STG.E.128 desc[UR4][R18.64], R20 ;  /* 0x0000001412003986 */ /* 0x0203e2000c101d04 */
[----:B------:R-:W-:Y:S05]  /*2860*/  ISETP.GE.AND P3, PT, R139, R112, !P0 ;  /* 0x000000708b00720c */ /* 0x000fea0004766270 */
[----:B------:R-:W5:Y:S01]  /*2870*/  @P4 LDG.E.128 R24, desc[UR4][R24.64] ;  /* 0x0000000418184981 */ /* 0x000f62000c1e1d00 */
[----:B------:R-:W-:Y:S07]  /*2880*/  P2R R164, PR, RZ, 0x8 ;  /* 0x00000008ffa47803 */ /* 0x000fee0000000000 */
[----:B---3--:R-:W3:Y:S08]  /*2890*/  @P3 LDC.64 R2, c[0x0][0x4b0] ;  /* 0x00012c00ff023b82 */ /* 0x008ef00000000a00 */
[----:B------:R-:W4:Y:S01]  /*28a0*/  @P3 LDC.64 R4, c[0x0][0x3c0] ;  /* 0x0000f000ff043b82 */ /* 0x000f220000000a00 */
[C---:B---3--:R-:W-:Y:S04]  /*28b0*/  @P3 LEA R6, P0, R2.reuse, R28, 0x6 ;  /* 0x0000001c02063211 */ /* 0x048fe800078030ff */
[----:B------:R-:W-:Y:S02]  /*28c0*/  @P3 LEA.HI.X R7, R2, R29, R3, 0x6, P0 ;  /* 0x0000001d02073211 */ /* 0x000fe400000f3403 */
[----:B------:R-:W-:Y:S02]  /*28d0*/  ISETP.GE.AND P0, PT, R138, R111, PT ;  /* 0x0000006f8a00720c */ /* 0x000fe40003f06270 */
[----:B----4-:R-:W-:Y:S02]  /*28e0*/  @P3 LEA R34, P1, R4, R18, 0x6 ;  /* 0x0000001204223211 */ /* 0x010fe400078230ff */
[-C--:B------:R-:W-:Y:S02]  /*28f0*/  ISETP.LT.OR P0, PT, R138, R112.reuse, P0 ;  /* 0x000000708a00720c */ /* 0x080fe40000701670 */
[----:B------:R-:W-:Y:S02]  /*2900*/  @P3 LEA.HI.X R35, R4, R19, R5, 0x6, P1 ;  /* 0x0000001304233211 */ /* 0x000fe400008f3405 */
[----:B------:R-:W-:Y:S09]  /*2910*/  ISETP.GE.AND P1, PT, R137, R111, PT ;  /* 0x0000006f8900720c */ /* 0x000ff20003f26270 */
[----:B------:R-:W3:Y:S08]  /*2920*/  @!P0 LDC.64 R2, c[0x0][0x4b0] ;  /* 0x00012c00ff028b82 */ /* 0x000ef00000000a00 */
[----:B------:R-:W4:Y:S01]  /*2930*/  @!P0 LDC.64 R4, c[0x0][0x3c0] ;  /* 0x0000f000ff048b82 */ /* 0x000f220000000a00 */
[----:B---3--:R-:W-:Y:S04]  /*2940*/  @!P0 IMAD.WIDE.U32 R32, R2, 0x60, R28 ;  /* 0x0000006002208825 */ /* 0x008fe800078e001c */
[----:B------:R-:W-:Y:S04]  /*2950*/  @!P0 IMAD R3, R3, 0x60, RZ ;  /* 0x0000006003038824 */ /* 0x000fe800078e02ff */
[----:B------:R-:W-:Y:S02]  /*2960*/  @!P0 IMAD.IADD R33, R33, 0x1, R3 ;  /* 0x0000000121218824 */ /* 0x000fe400078e0203 */
[----:B----4-:R-:W-:Y:S01]  /*2970*/  @!P0 IMAD R5, R5, 0x60, RZ ;  /* 0x0000006005058824 */ /* 0x010fe200078e02ff */
[----:B-----5:R3:W-:Y:S01]  /*2980*/  @P4 STG.E.128 desc[UR4][R30.64], R24 ;  /* 0x000000181e004986 */ /* 0x0207e2000c101d04 */
[----:B------:R-:W-:Y:S05]  /*2990*/  ISETP.LT.OR P4, PT, R137, R112, P1 ;  /* 0x000000708900720c */ /* 0x000fea0000f81670 */
[----:B-1----:R1:W4:Y:S01]  /*29a0*/  @P3 LDG.E.128 R20, desc[UR4][R6.64] ;  /* 0x0000000406143981 */ /* 0x002322000c1e1d00 */
[----:B------:R-:W-:Y:S07]  /*29b0*/  P2R R161, PR, RZ, 0x10 ;  /* 0x00000010ffa17803 */ /* 0x000fee0000000000 */
[----:B------:R-:W5:Y:S01]  /*29c0*/  @!P4 LDC.64 R2, c[0x0][0x4b0] ;  /* 0x00012c00ff02cb82 */ /* 0x000f620000000a00 */
[----:B-1----:R-:W-:Y:S04]  /*29d0*/  @!P0 IMAD.WIDE.U32 R6, R4, 0x60, R18 ;  /* 0x0000006004068825 */ /* 0x002fe800078e0012 */
[----:B------:R-:W-:Y:S01]  /*29e0*/  @!P0 IMAD.IADD R7, R7, 0x1, R5 ;  /* 0x0000000107078824 */ /* 0x000fe200078e0205 */
[C---:B-----5:R-:W-:Y:S04]  /*29f0*/  @!P4 LEA R36, P1, R2.reuse, R28, 0x7 ;  /* 0x0000001c0224c211 */ /* 0x060fe800078238ff */
[----:B------:R-:W-:Y:S01]  /*2a00*/  @!P4 LEA.HI.X R37, R2, R29, R3, 0x7, P1 ;  /* 0x0000001d0225c211 */ /* 0x000fe200008f3c03 */
[----:B----4-:R1:W-:Y:S06]  /*2a10*/  @P3 STG.E.128 desc[UR4][R34.64], R20 ;  /* 0x0000001422003986 */ /* 0x0103ec000c101d04 */
[----:B---3--:R-:W3:Y:S06]  /*2a20*/  @!P0 LDG.E.128 R24, desc[UR4][R32.64] ;  /* 0x0000000420188981 */ /* 0x008eec000c1e1d00 */
[----:B---3--:R3:W-:Y:S01]  /*2a30*/  @!P0 STG.E.128 desc[UR4][R6.64], R24 ;  /* 0x0000001806008986 */ /* 0x0087e2000c101d04 */
[C---:B------:R-:W-:Y:S05]  /*2a40*/  ISETP.GE.AND P0, PT, R133.reuse, R111, PT ;  /* 0x0000006f8500720c */ /* 0x040fea0003f06270 */
[----:B-1----:R-:W4:Y:S01]  /*2a50*/  @!P4 LDG.E.128 R20, desc[UR4][R36.64] ;  /* 0x000000042414c981 */ /* 0x002f22000c1e1d00 */
[----:B------:R-:W-:Y:S04]  /*2a60*/  ISETP.LT.OR P1, PT, R133, R112, P0 ;  /* 0x000000708500720c */ /* 0x000fe80000721670 */
[----:B------:R-:W-:Y:S09]  /*2a70*/  P2R R160, PR, RZ, 0x2 ;  /* 0x00000002ffa07803 */ /* 0x000ff20000000000 */
[----:B------:R-:W1:Y:S08]  /*2a80*/  @!P1 LDC.64 R4, c[0x0][0x4b0] ;  /* 0x00012c00ff049b82 */ /* 0x000e700000000a00 */
[----:B------:R-:W5:Y:S08]  /*2a90*/  @!P1 LDC.64 R2, c[0x0][0x3c0] ;  /* 0x0000f000ff029b82 */ /* 0x000f700000000a00 */
[----:B---3--:R-:W3:Y:S02]  /*2aa0*/  @!P4 LDC.64 R6, c[0x0][0x3c0] ;  /* 0x0000f000ff06cb82 */ /* 0x008ee40000000a00 */
[C---:B---3--:R-:W-:Y:S04]  /*2ab0*/  @!P4 LEA R34, P0, R6.reuse, R18, 0x7 ;  /* 0x000000120622c211 */ /* 0x048fe800078038ff */
[----:B------:R-:W-:Y:S02]  /*2ac0*/  @!P4 LEA.HI.X R35, R6, R19, R7, 0x7, P0 ;  /* 0x000000130623c211 */ /* 0x000fe400000f3c07 */
[C---:B-1----:R-:W-:Y:S04]  /*2ad0*/  @!P1 LEA R32, P0, R4.reuse, R28, 0x8 ;  /* 0x0000001c04209211 */ /* 0x042fe800078040ff */
[----:B------:R-:W-:Y:S02]  /*2ae0*/  @!P1 LEA.HI.X R33, R4, R29, R5, 0x8, P0 ;  /* 0x0000001d04219211 */ /* 0x000fe400000f4405 */
[C---:B-----5:R-:W-:Y:S04]  /*2af0*/  @!P1 LEA R30, P0, R2.reuse, R18, 0x8 ;  /* 0x00000012021e9211 */ /* 0x060fe800078040ff */
[----:B------:R-:W-:Y:S02]  /*2b00*/  @!P1 LEA.HI.X R31, R2, R19, R3, 0x8, P0 ;  /* 0x00000013021f9211 */ /* 0x000fe400000f4403 */
[CC--:B------:R-:W-:Y:S04]  /*2b10*/  ISETP.GE.AND P0, PT, R136.reuse, R111.reuse, PT ;  /* 0x0000006f8800720c */ /* 0x0c0fe80003f06270 */
[-C--:B------:R-:W-:Y:S02]  /*2b20*/  ISETP.LT.OR P3, PT, R136, R112.reuse, P0 ;  /* 0x000000708800720c */ /* 0x080fe40000761670 */
[CC--:B------:R-:W-:Y:S04]  /*2b30*/  ISETP.GE.AND P0, PT, R132.reuse, R111.reuse, PT ;  /* 0x0000006f8400720c */ /* 0x0c0fe80003f06270 */
[-C--:B------:R-:W-:Y:S02]  /*2b40*/  ISETP.LT.OR P5, PT, R132, R112.reuse, P0 ;  /* 0x000000708400720c */ /* 0x080fe400007a1670 */
[-C--:B------:R-:W-:Y:S02]  /*2b50*/  ISETP.GE.AND P0, PT, R131, R111.reuse, PT ;  /* 0x0000006f8300720c */ /* 0x080fe40003f06270 */
[----:B------:R-:W-:Y:S03]  /*2b60*/  P2R R157, PR, RZ, 0x20 ;  /* 0x00000020ff9d7803 */ /* 0x000fe60000000000 */
[----:B------:R-:W1:Y:S02]  /*2b70*/  @!P3 LDC.64 R2, c[0x0][0x4b0] ;  /* 0x00012c00ff02bb82 */ /* 0x000e640000000a00 */
[----:B-1----:R-:W-:Y:S02]  /*2b80*/  @!P3 IMAD R3, R3, 0xa0, RZ ;  /* 0x000000a00303b824 */ /* 0x002fe400078e02ff */
[----:B------:R-:W-:Y:S04]  /*2b90*/  @!P3 IMAD.WIDE.U32 R4, R2, 0xa0, R28 ;  /* 0x000000a00204b825 */ /* 0x000fe800078e001c */
[----:B------:R-:W-:Y:S01]  /*2ba0*/  @!P3 IMAD.IADD R5, R5, 0x1, R3 ;  /* 0x000000010505b824 */ /* 0x000fe200078e0203 */
[----:B----4-:R1:W-:Y:S01]  /*2bb0*/  @!P4 STG.E.128 desc[UR4][R34.64], R20 ;  /* 0x000000142200c986 */ /* 0x0103e2000c101d04 */
[CC--:B------:R-:W-:Y:S05]  /*2bc0*/  ISETP.GE.AND P4, PT, R135.reuse, R111.reuse, PT ;  /* 0x0000006f8700720c */ /* 0x0c0fea0003f86270 */
        /* <DEDUP_REMOVED lines=8> */
[----:B-1----:R-:W-:Y:S04]  /*2c50*/  @!P4 IMAD.WIDE.U32 R20, R2, 0xc0, R28 ;  /* 0x000000c00214c825 */ /* 0x002fe800078e001c */
[----:B------:R-:W-:Y:S02]  /*2c60*/  @!P3 IMAD.IADD R7, R7, 0x1, R5 ;  /* 0x000000010707b824 */ /* 0x000fe400078e0205 */
[----:B------:R-:W-:Y:S01]  /*2c70*/  @!P4 IMAD.IADD R21, R21, 0x1, R3 ;  /* 0x000000011515c824 */ /* 0x000fe200078e0203 */
[----:B------:R-:W1:Y:S08]  /*2c80*/  @!P4 LDC.64 R4, c[0x0][0x3c0] ;  /* 0x0000f000ff04cb82 */ /* 0x000e700000000a00 */
[----:B------:R-:W3:Y:S01]  /*2c90*/  @!P6 LDC.64 R2, c[0x0][0x4b0] ;  /* 0x00012c00ff02eb82 */ /* 0x000ee20000000a00 */
[----:B-1----:R-:W-:Y:S02]  /*2ca0*/  @!P4 IMAD R5, R5, 0xc0, RZ ;  /* 0x000000c00505c824 */ /* 0x002fe400078e02ff */
[----:B---3--:R-:W-:Y:S01]  /*2cb0*/  @!P6 IMAD R3, R3, 0xe0, RZ ;  /* 0x000000e00303e824 */ /* 0x008fe200078e02ff */
[----:B----4-:R1:W-:Y:S06]  /*2cc0*/  @!P3 STG.E.128 desc[UR4][R6.64], R24 ;  /* 0x000000180600b986 */ /* 0x0103ec000c101d04 */
[----:B------:R-:W3:Y:S01]  /*2cd0*/  @!P4 LDG.E.128 R20, desc[UR4][R20.64] ;  /* 0x000000041414c981 */ /* 0x000ee2000c1e1d00 */
        /* <DEDUP_REMOVED lines=10> */
[----:B---3--:R1:W-:Y:S02]  /*2d80*/  @!P4 STG.E.128 desc[UR4][R6.64], R20 ;  /* 0x000000140600c986 */ /* 0x0083e4000c101d04 */
[----:B-1----:R-:W-:Y:S04]  /*2d90*/  @!P5 IMAD.WIDE.U32 R20, R2, 0x120, R28 ;  /* 0x000001200214d825 */ /* 0x002fe800078e001c */
[----:B------:R-:W3:Y:S01]  /*2da0*/  @!P6 LDG.E.128 R4, desc[UR4][R24.64] ;  /* 0x000000041804e981 */ /* 0x000ee2000c1e1d00 */
[----:B------:R-:W-:Y:S05]  /*2db0*/  @!P5 IMAD.IADD R21, R21, 0x1, R3 ;  /* 0x000000011515d824 */ /* 0x000fea00078e0203 */
[----:B---3--:R1:W-:Y:S02]  /*2dc0*/  @!P6 STG.E.128 desc[UR4][R26.64], R4 ;  /* 0x000000041a00e986 */ /* 0x0083e4000c101d04 */
[----:B-1----:R-:W1:Y:S04]  /*2dd0*/  @!P5 LDC.64 R4, c[0x0][0x3c0] ;  /* 0x0000f000ff04db82 */ /* 0x002e680000000a00 */
[----:B------:R-:W3:Y:S01]  /*2de0*/  @!P1 LDG.E.128 R24, desc[UR4][R32.64] ;  /* 0x0000000420189981 */ /* 0x000ee2000c1e1d00 */
[----:B-1----:R-:W-:Y:S04]  /*2df0*/  @!P5 IMAD.WIDE.U32 R6, R4, 0x120, R18 ;  /* 0x000001200406d825 */ /* 0x002fe800078e0012 */
[----:B------:R-:W-:Y:S04]  /*2e00*/  @!P5 IMAD R5, R5, 0x120, RZ ;  /* 0x000001200505d824 */ /* 0x000fe800078e02ff */
[----:B------:R-:W-:Y:S01]  /*2e10*/  @!P5 IMAD.IADD R7, R7, 0x1, R5 ;  /* 0x000000010707d824 */ /* 0x000fe200078e0205 */
[----:B---3--:R1:W-:Y:S01]  /*2e20*/  @!P1 STG.E.128 desc[UR4][R30.64], R24 ;  /* 0x000000181e009986 */ /* 0x0083e2000c101d04 */
[-C--:B------:R-:W-:Y:S02]  /*2e30*/  ISETP.LT.OR P1, PT, R131, R112.reuse, P0 ;  /* 0x000000708300720c */ /* 0x080fe40000721670 */
[-C--:B------:R-:W-:Y:S03]  /*2e40*/  ISETP.GE.AND P0, PT, R130, R111.reuse, PT ;  /* 0x0000006f8200720c */ /* 0x080fe60003f06270 */
[----:B------:R-:W3:Y:S01]  /*2e50*/  @!P5 LDG.E.128 R20, desc[UR4][R20.64] ;  /* 0x000000041414d981 */ /* 0x000ee2000c1e1d00 */
[----:B------:R-:W-:Y:S07]  /*2e60*/  P2R R156, PR, RZ, 0x2 ;  /* 0x00000002ff9c7803 */ /* 0x000fee0000000000 */
[----:B------:R-:W4:Y:S08]  /*2e70*/  @!P1 LDC.64 R2, c[0x0][0x4b0] ;  /* 0x00012c00ff029b82 */ /* 0x000f300000000a00 */
[----:B------:R-:W5:Y:S01]  /*2e80*/  @!P1 LDC.64 R4, c[0x0][0x3c0] ;  /* 0x0000f000ff049b82 */ /* 0x000f620000000a00 */
[----:B----4-:R-:W-:Y:S02]  /*2e90*/  @!P1 IMAD R3, R3, 0x140, RZ ;  /* 0x0000014003039824 */ /* 0x010fe400078e02ff */
[----:B-1----:R-:W-:Y:S04]  /*2ea0*/  @!P1 IMAD.WIDE.U32 R24, R2, 0x140, R28 ;  /* 0x0000014002189825 */ /* 0x002fe800078e001c */
[----:B------:R-:W-:Y:S02]  /*2eb0*/  @!P1 IMAD.IADD R25, R25, 0x1, R3 ;  /* 0x0000000119199824 */ /* 0x000fe400078e0203 */
[----:B-----5:R-:W-:Y:S01]  /*2ec0*/  @!P1 IMAD R5, R5, 0x140, RZ ;  /* 0x0000014005059824 */ /* 0x020fe200078e02ff */
[----:B---3--:R1:W-:Y:S01]  /*2ed0*/  @!P5 STG.E.128 desc[UR4][R6.64], R20 ;  /* 0x000000140600d986 */ /* 0x0083e2000c101d04 */
[-C--:B------:R-:W-:Y:S02]  /*2ee0*/  ISETP.LT.OR P5, PT, R130, R112.reuse, P0 ;  /* 0x000000708200720c */ /* 0x080fe400007a1670 */
[-C--:B------:R-:W-:Y:S03]  /*2ef0*/  ISETP.GE.AND P0, PT, R129, R111.reuse, PT ;  /* 0x0000006f8100720c */ /* 0x080fe60003f06270 */
[----:B------:R-:W3:Y:S01]  /*2f00*/  @!P1 LDG.E.128 R24, desc[UR4][R24.64] ;  /* 0x0000000418189981 */ /* 0x000ee2000c1e1d00 */
[----:B------:R-:W-:Y:S07]  /*2f10*/  P2R R155, PR, RZ, 0x20 ;  /* 0x00000020ff9b7803 */ /* 0x000fee0000000000 */
[----:B------:R-:W4:Y:S01]  /*2f20*/  @!P5 LDC.64 R2, c[0x0][0x4b0] ;  /* 0x00012c00ff02db82 */ /* 0x000f220000000a00 */
[----:B-1----:R-:W-:Y:S04]  /*2f30*/  @!P1 IMAD.WIDE.U32 R6, R4, 0x140, R18 ;  /* 0x0000014004069825 */ /* 0x002fe800078e0012 */
[----:B------:R-:W-:Y:S02]  /*2f40*/  @!P1 IMAD.IADD R7, R7, 0x1, R5 ;  /* 0x0000000107079824 */ /* 0x000fe400078e0205 */
[----:B----4-:R-:W-:Y:S01]  /*2f50*/  @!P5 IMAD R3, R3, 0x160, RZ ;  /* 0x000001600303d824 */ /* 0x010fe200078e02ff */
[----:B------:R-:W1:Y:S01]  /*2f60*/  @!P5 LDC.64 R4, c[0x0][0x3c0] ;  /* 0x0000f000ff04db82 */ /* 0x000e620000000a00 */
[----:B------:R-:W-:Y:S04]  /*2f70*/  @!P5 IMAD.WIDE.U32 R20, R2, 0x160, R28 ;  /* 0x000001600214d825 */ /* 0x000fe800078e001c */
[----:B------:R-:W-:Y:S02]  /*2f80*/  @!P5 IMAD.IADD R21, R21, 0x1, R3 ;  /* 0x000000011515d824 */ /* 0x000fe400078e0203 */
[----:B-1----:R-:W-:Y:S01]  /*2f90*/  @!P5 IMAD R5, R5, 0x160, RZ ;  /* 0x000001600505d824 */ /* 0x002fe200078e02ff */
        /* <DEDUP_REMOVED lines=28> */
[----:B------:R-:W-:Y:S03]  /*3160*/  ISETP.NE.AND P0, PT, R17, RZ, PT ;  /* 0x000000ff1100720c */ /* 0x000fe60003f05270 */
[----:B------:R-:W3:Y:S01]  /*3170*/  @!P5 LDG.E.128 R20, desc[UR4][R20.64] ;  /* 0x000000041414d981 */ /* 0x000ee2000c1e1d00 */
[----:B------:R-:W-:Y:S07]  /*3180*/  P2R R145, PR, RZ, 0x2 ;  /* 0x00000002ff917803 */ /* 0x000fee0000000000 */
[----:B------:R-:W4:Y:S01]  /*3190*/  @!P1 LDC.64 R2, c[0x0][0x4b0] ;  /* 0x00012c00ff029b82 */ /* 0x000f220000000a00 */
[----:B-1----:R-:W-:Y:S04]  /*31a0*/  @!P5 IMAD.WIDE.U32 R6, R4, 0x1a0, R18 ;  /* 0x000001a00406d825 */ /* 0x002fe800078e0012 */
[----:B------:R-:W-:Y:S02]  /*31b0*/  @!P5 IMAD.IADD R7, R7, 0x1, R5 ;  /* 0x000000010707d824 */ /* 0x000fe400078e0205 */
[----:B----4-:R-:W-:Y:S02]  /*31c0*/  @!P1 IMAD R3, R3, 0x1c0, RZ ;  /* 0x000001c003039824 */ /* 0x010fe400078e02ff */
[----:B------:R-:W-:Y:S04]  /*31d0*/  @!P1 IMAD.WIDE.U32 R28, R2, 0x1c0, R28 ;  /* 0x000001c0021c9825 */ /* 0x000fe800078e001c */
[----:B------:R-:W-:Y:S02]  /*31e0*/  @!P1 IMAD.IADD R29, R29, 0x1, R3 ;  /* 0x000000011d1d9824 */ /* 0x000fe400078e0203 */
[----:B------:R-:W1:Y:S02]  /*31f0*/  @!P1 LDC.64 R2, c[0x0][0x3c0] ;  /* 0x0000f000ff029b82 */ /* 0x000e640000000a00 */
[----:B-1----:R-:W-:Y:S04]  /*3200*/  @!P1 IMAD.WIDE.U32 R18, R2, 0x1c0, R18 ;  /* 0x000001c002129825 */ /* 0x002fe800078e0012 */
[----:B------:R-:W-:Y:S04]  /*3210*/  @!P1 IMAD R3, R3, 0x1c0, RZ ;  /* 0x000001c003039824 */ /* 0x000fe800078e02ff */
[----:B------:R-:W-:Y:S01]  /*3220*/  @!P1 IMAD.IADD R19, R19, 0x1, R3 ;  /* 0x0000000113139824 */ /* 0x000fe200078e0203 */
[----:B---3--:R1:W-:Y:S01]  /*3230*/  @!P5 STG.E.128 desc[UR4][R6.64], R20 ;  /* 0x000000140600d986 */ /* 0x0083e2000c101d04 */
[C---:B------:R-:W-:Y:S04]  /*3240*/  ISETP.GE.AND P5, PT, R138.reuse, R111, PT ;  /* 0x0000006f8a00720c */ /* 0x040fe80003fa6270 */
[----:B------:R-:W-:Y:S01]  /*3250*/  ISETP.GE.AND P5, PT, R138, R112, !P5 ;  /* 0x000000708a00720c */ /* 0x000fe20006fa6270 */
[----:B-1----:R-:W3:Y:S06]  /*3260*/  @!P1 LDG.E.128 R4, desc[UR4][R28.64] ;  /* 0x000000041c049981 */ /* 0x002eec000c1e1d00 */
[----:B---3--:R1:W-:Y:S01]  /*3270*/  @!P1 STG.E.128 desc[UR4][R18.64], R4 ;  /* 0x0000000412009986 */ /* 0x0083e2000c101d04 */
[----:B------:R-:W-:Y:S05]  /*3280*/  @P0 BRA `(.L_x_3331) ;  /* 0x0000000800800947 */ /* 0x000fea0003800000 */
[-C--:B------:R-:W-:Y:S02]  /*3290*/  @P2 MOV R8, R10.reuse ;  /* 0x0000000a00082202 */ /* 0x080fe40000000f00 */
[----:B------:R-:W-:Y:S02]  /*32a0*/  P2R R16, PR, RZ, 0x40 ;  /* 0x00000040ff107803 */ /* 0x000fe40000000000 */
[----:B------:R-:W-:Y:S01]  /*32b0*/  ISETP.NE.AND P6, PT, R53, RZ, PT ;  /* 0x000000ff3500720c */ /* 0x000fe20003fc5270 */
[----:B-1----:R-:W3:Y:S01]  /*32c0*/  @P2 LDG.E.128 R4, desc[UR4][R8.64] ;  /* 0x0000000408042981 */ /* 0x002ee2000c1e1d00 */
[C---:B------:R-:W-:Y:S02]  /*32d0*/  LEA R32, P0, R91.reuse, R10, 0x1 ;  /* 0x0000000a5b207211 */ /* 0x040fe400078008ff */
[----:B------:R-:W-:Y:S02]  /*32e0*/  P2R R0, PR, RZ, 0x2 ;  /* 0x00000002ff007803 */ /* 0x000fe40000000000 */
[----:B------:R-:W-:Y:S02]  /*32f0*/  LEA.HI.X R33, R91, R9, R90, 0x1, P0 ;  /* 0x000000095b217211 */ /* 0x000fe400000f0c5a */
[C---:B------:R-:W-:Y:S02]  /*3300*/  LEA R18, P0, R65.reuse, R76, 0x1 ;  /* 0x0000004c41127211 */ /* 0x040fe400078008ff */
[----:B------:R-:W-:Y:S02]  /*3310*/  ISETP.NE.AND P1, PT, R164, RZ, PT ;  /* 0x000000ffa400720c */ /* 0x000fe40003f25270 */
[----:B------:R-:W-:Y:S01]  /*3320*/  LEA.HI.X R19, R65, R77, R68, 0x1, P0 ;  /* 0x0000004d41137211 */ /* 0x000fe200000f0c44 */
[----:B------:R-:W1:Y:S01]  /*3330*/  @P6 LDC.64 R2, c[0x0][0x4a8] ;  /* 0x00012a00ff026b82 */ /* 0x000e620000000a00 */
[----:B------:R-:W-:Y:S01]  /*3340*/  MOV R17, RZ ;  /* 0x000000ff00117202 */ /* 0x000fe20000000f00 */
[----:B---3--:R3:W-:Y:S01]  /*3350*/  @P2 STG.E.128 desc[UR4][R76.64], R4 ;  /* 0x000000044c002986 */ /* 0x0087e2000c101d04 */
[C---:B-1----:R-:W-:Y:S02]  /*3360*/  @P6 LEA R36, P0, R2.reuse, R32, 0x5 ;  /* 0x0000002002246211 */ /* 0x042fe400078028ff */
[----:B------:R-:W-:Y:S02]  /*3370*/  ISETP.NE.AND P2, PT, R161, RZ, PT ;  /* 0x000000ffa100720c */ /* 0x000fe40003f45270 */
[----:B------:R-:W-:Y:S02]  /*3380*/  @P6 LEA.HI.X R37, R2, R33, R3, 0x5, P0 ;  /* 0x0000002102256211 */ /* 0x000fe400000f2c03 */
[----:B------:R-:W1:Y:S02]  /*3390*/  @P6 LDC.64 R2, c[0x0][0x3b8] ;  /* 0x0000ee00ff026b82 */ /* 0x000e640000000a00 */
[C---:B-1----:R-:W-:Y:S04]  /*33a0*/  @P6 LEA R34, P0, R2.reuse, R18, 0x5 ;  /* 0x0000001202226211 */ /* 0x042fe800078028ff */
[----:B------:R-:W-:Y:S02]  /*33b0*/  @P6 LEA.HI.X R35, R2, R19, R3, 0x5, P0 ;  /* 0x0000001302236211 */ /* 0x000fe400000f2c03 */
[----:B------:R-:W1:Y:S01]  /*33c0*/  @P1 LDC.64 R2, c[0x0][0x4a8] ;  /* 0x00012a00ff021b82 */ /* 0x000e620000000a00 */
[----:B------:R-:W-:Y:S11]  /*33d0*/  ISETP.NE.AND P0, PT, R54, RZ, PT ;  /* 0x000000ff3600720c */ /* 0x000ff60003f05270 */
[----:B------:R-:W-:Y:S02]  /*33e0*/  @!UPT UIADD3 URZ, UPT, UPT, URZ, URZ, URZ ;  /* 0x000000fffffff290 */ /* 0x000fe4000fffe0ff */
[----:B------:R-:W4:Y:S06]  /*33f0*/  @P0 LDG.E.128 R20, desc[UR4][R32.64] ;  /* 0x0000000420140981 */ /* 0x000f2c000c1e1d00 */
[----:B----4-:R4:W-:Y:S01]  /*3400*/  @P0 STG.E.128 desc[UR4][R18.64], R20 ;  /* 0x0000001412000986 */ /* 0x0109e2000c101d04 */
[C---:B-1----:R-:W-:Y:S05]  /*3410*/  @P1 LEA R30, P0, R2.reuse, R32, 0x6 ;  /* 0x00000020021e1211 */ /* 0x042fea00078030ff */
[----:B---3--:R-:W3:Y:S01]  /*3420*/  @P6 LDG.E.128 R4, desc[UR4][R36.64] ;  /* 0x0000000424046981 */ /* 0x008ee2000c1e1d00 */
[----:B------:R-:W-:Y:S02]  /*3430*/  @P1 LEA.HI.X R31, R2, R33, R3, 0x6, P0 ;  /* 0x00000021021f1211 */ /* 0x000fe400000f3403 */
[----:B------:R-:W1:Y:S02]  /*3440*/  @P1 LDC.64 R2, c[0x0][0x3b8] ;  /* 0x0000ee00ff021b82 */ /* 0x000e640000000a00 */
[C---:B-1----:R-:W-:Y:S04]  /*3450*/  @P1 LEA R24, P0, R2.reuse, R18, 0x6 ;  /* 0x0000001202181211 */ /* 0x042fe800078030ff */
[----:B------:R-:W-:Y:S02]  /*3460*/  @P1 LEA.HI.X R25, R2, R19, R3, 0x6, P0 ;  /* 0x0000001302191211 */ /* 0x000fe400000f3403 */
[----:B------:R-:W1:Y:S02]  /*3470*/  @!P2 LDC.64 R2, c[0x0][0x4a8] ;  /* 0x00012a00ff02ab82 */ /* 0x000e640000000a00 */
[C---:B-1----:R-:W-:Y:S04]  /*3480*/  @!P2 LEA R28, P0, R2.reuse, R32, 0x7 ;  /* 0x00000020021ca211 */ /* 0x042fe800078038ff */
[----:B------:R-:W-:Y:S02]  /*3490*/  @!P2 LEA.HI.X R29, R2, R33, R3, 0x7, P0 ;  /* 0x00000021021da211 */ /* 0x000fe400000f3c03 */
[----:B------:R-:W1:Y:S02]  /*34a0*/  @!P2 LDC.64 R2, c[0x0][0x3b8] ;  /* 0x0000ee00ff02ab82 */ /* 0x000e640000000a00 */
[C---:B-1----:R-:W-:Y:S04]  /*34b0*/  @!P2 LEA R26, P0, R2.reuse, R18, 0x7 ;  /* 0x00000012021aa211 */ /* 0x042fe800078038ff */
[----:B------:R-:W-:Y:S02]  /*34c0*/  @!P2 LEA.HI.X R27, R2, R19, R3, 0x7, P0 ;  /* 0x00000013021ba211 */ /* 0x000fe400000f3c03 */
[----:B------:R-:W1:Y:S02]  /*34d0*/  @P5 LDC.64 R2, c[0x0][0x4a8] ;  /* 0x00012a00ff025b82 */ /* 0x000e640000000a00 */
[----:B-1----:R-:W-:Y:S01]  /*34e0*/  @P5 IMAD R3, R3, 0x60, RZ ;  /* 0x0000006003035824 */ /* 0x002fe200078e02ff */
[----:B---3--:R1:W-:Y:S01]  /*34f0*/  @P6 STG.E.128 desc[UR4][R34.64], R4 ;  /* 0x0000000422006986 */ /* 0x0083e2000c101d04 */
[----:B------:R-:W-:Y:S05]  /*3500*/  ISETP.NE.AND P6, PT, R16, RZ, PT ;  /* 0x000000ff1000720c */ /* 0x000fea0003fc5270 */
[----:B----4-:R-:W3:Y:S01]  /*3510*/  @P1 LDG.E.128 R20, desc[UR4][R30.64] ;  /* 0x000000041e141981 */ /* 0x010ee2000c1e1d00 */
[----:B-1----:R-:W-:Y:S04]  /*3520*/  @P5 IMAD.WIDE.U32 R34, R2, 0x60, R32 ;  /* 0x0000006002225825 */ /* 0x002fe800078e0020 */
[----:B------:R-:W-:Y:S02]  /*3530*/  @P5 IMAD.IADD R35, R35, 0x1, R3 ;  /* 0x0000000123235824 */ /* 0x000fe400078e0203 */
[----:B------:R-:W1:Y:S02]  /*3540*/  @P5 LDC.64 R2, c[0x0][0x3b8] ;  /* 0x0000ee00ff025b82 */ /* 0x000e640000000a00 */
[----:B-1----:R-:W-:Y:S01]  /*3550*/  @P5 IMAD R3, R3, 0x60, RZ ;  /* 0x0000006003035824 */ /* 0x002fe200078e02ff */
[----:B---3--:R1:W-:Y:S01]  /*3560*/  @P1 STG.E.128 desc[UR4][R24.64], R20 ;  /* 0x0000001418001986 */ /* 0x0083e2000c101d04 */
[----:B------:R-:W-:Y:S05]  /*3570*/  ISETP.NE.AND P1, PT, R0, RZ, PT ;  /* 0x000000ff0000720c */ /* 0x000fea0003f25270 */
[----:B------:R-:W3:Y:S01]  /*3580*/  @P5 LDG.E.128 R4, desc[UR4][R34.64] ;  /* 0x0000000422045981 */ /* 0x000ee2000c1e1d00 */
[----:B-1----:R-:W-:Y:S05]  /*3590*/  @P5 IMAD.WIDE.U32 R20, R2, 0x60, R18 ;  /* 0x0000006002145825 */ /* 0x002fea00078e0012 */
[----:B------:R-:W-:Y:S05]  /*35a0*/  @P5 IADD3 R21, PT, PT, R21, R3, RZ ;  /* 0x0000000315155210 */ /* 0x000fea0007ffe0ff */
[----:B---3--:R1:W-:Y:S01]  /*35b0*/  @P5 STG.E.128 desc[UR4][R20.64], R4 ;  /* 0x0000000414005986 */ /* 0x0083e2000c101d04 */
[----:B------:R-:W-:Y:S11]  /*35c0*/  ISETP.NE.AND P5, PT, R160, RZ, PT ;  /* 0x000000ffa000720c */ /* 0x000ff60003fa5270 */
[----:B------:R-:W-:Y:S02]  /*35d0*/  @!UPT UIADD3 URZ, UPT, UPT, URZ, URZ, URZ ;  /* 0x000000fffffff290 */ /* 0x000fe4000fffe0ff */
[----:B------:R-:W3:Y:S01]  /*35e0*/  @!P5 LDC.64 R2, c[0x0][0x4a8] ;  /* 0x00012a00ff02db82 */ /* 0x000ee20000000a00 */
[----:B-1----:R-:W4:Y:S01]  /*35f0*/  @!P2 LDG.E.128 R20, desc[UR4][R28.64] ;  /* 0x000000041c14a981 */ /* 0x002f22000c1e1d00 */
[C---:B---3--:R-:W-:Y:S04]  /*3600*/  @!P5 LEA R24, P0, R2.reuse, R32, 0x8 ;  /* 0x000000200218d211 */ /* 0x048fe800078040ff */
        /* <DEDUP_REMOVED lines=11> */
[----:B----4-:R1:W-:Y:S01]  /*36c0*/  @!P2 STG.E.128 desc[UR4][R26.64], R20 ;  /* 0x000000141a00a986 */ /* 0x0103e2000c101d04 */
[----:B------:R-:W-:Y:S05]  /*36d0*/  ISETP.NE.AND P2, PT, R157, RZ, PT ;  /* 0x000000ff9d00720c */ /* 0x000fea0003f45270 */
[----:B------:R-:W3:Y:S01]  /*36e0*/  @!P3 LDG.E.128 R4, desc[UR4][R30.64] ;  /* 0x000000041e04b981 */ /* 0x000ee2000c1e1d00 */
        /* <DEDUP_REMOVED lines=8> */
[----:B---3--:R1:W-:Y:S01]  /*3770*/  @!P3 STG.E.128 desc[UR4][R20.64], R4 ;  /* 0x000000041400b986 */ /* 0x0083e2000c101d04 */
[----:B------:R-:W-:Y:S05]  /*3780*/  ISETP.NE.AND P3, PT, R156, RZ, PT ;  /* 0x000000ff9c00720c */ /* 0x000fea0003f65270 */
[----:B-1----:R-:W3:Y:S01]  /*3790*/  @!P4 LDG.E.128 R20, desc[UR4][R26.64] ;  /* 0x000000041a14c981 */ /* 0x002ee2000c1e1d00 */
        /* <DEDUP_REMOVED lines=8> */
[----:B---3--:R1:W-:Y:S06]  /*3820*/  @!P4 STG.E.128 desc[UR4][R4.64], R20 ;  /* 0x000000140400c986 */ /* 0x0083ec000c101d04 */
[----:B------:R3:W4:Y:S01]  /*3830*/  @!P6 LDG.E.128 R28, desc[UR4][R6.64] ;  /* 0x00000004061ce981 */ /* 0x000722000c1e1d00 */
[----:B-1----:R-:W-:Y:S05]  /*3840*/  @!P6 IMAD.WIDE.U32 R4, R2, 0xe0, R18 ;  /* 0x000000e00204e825 */ /* 0x002fea00078e0012 */
[----:B------:R-:W-:Y:S02]  /*3850*/  @!P6 IADD3 R5, PT, PT, R5, R3, RZ ;  /* 0x000000030505e210 */ /* 0x000fe40007ffe0ff */
[----:B------:R-:W1:Y:S02]  /*3860*/  @!P2 LDC.64 R2, c[0x0][0x4a8] ;  /* 0x00012a00ff02ab82 */ /* 0x000e640000000a00 */
[----:B-1----:R-:W-:Y:S02]  /*3870*/  @!P2 IMAD R3, R3, 0x120, RZ ;  /* 0x000001200303a824 */ /* 0x002fe400078e02ff */
[----:B---3--:R-:W-:Y:S04]  /*3880*/  @!P2 IMAD.WIDE.U32 R6, R2, 0x120, R32 ;  /* 0x000001200206a825 */ /* 0x008fe800078e0020 */
[----:B------:R-:W-:Y:S02]  /*3890*/  @!P2 IMAD.IADD R7, R7, 0x1, R3 ;  /* 0x000000010707a824 */ /* 0x000fe400078e0203 */
[----:B------:R-:W1:Y:S02]  /*38a0*/  @!P3 LDC.64 R2, c[0x0][0x4a8] ;  /* 0x00012a00ff02bb82 */ /* 0x000e640000000a00 */
[----:B-1----:R-:W-:Y:S01]  /*38b0*/  @!P3 IMAD R3, R3, 0x140, RZ ;  /* 0x000001400303b824 */ /* 0x002fe200078e02ff */
[----:B----4-:R1:W-:Y:S06]  /*38c0*/  @!P6 STG.E.128 desc[UR4][R4.64], R28 ;  /* 0x0000001c0400e986 */ /* 0x0103ec000c101d04 */
[----:B------:R-:W3:Y:S01]  /*38d0*/  @!P5 LDG.E.128 R24, desc[UR4][R24.64] ;  /* 0x000000041818d981 */ /* 0x000ee2000c1e1d00 */
[----:B-1----:R-:W1:Y:S02]  /*38e0*/  @!P2 LDC.64 R4, c[0x0][0x3b8] ;  /* 0x0000ee00ff04ab82 */ /* 0x002e640000000a00 */
[----:B-1----:R-:W-:Y:S03]  /*38f0*/  @!P2 IMAD R5, R5, 0x120, RZ ;  /* 0x000001200505a824 */ /* 0x002fe600078e02ff */
        /* <DEDUP_REMOVED lines=10> */
[----:B-1----:R-:W-:Y:S05]  /*39a0*/  @!P3 IMAD.WIDE.U32 R24, R4, 0x140, R18 ;  /* 0x000001400418b825 */ /* 0x002fea00078e0012 */
[----:B------:R-:W-:Y:S01]  /*39b0*/  @!P3 IADD3 R25, PT, PT, R25, R5, RZ ;  /* 0x000000051919b210 */ /* 0x000fe20007ffe0ff */
[----:B-----5:R-:W-:Y:S01]  /*39c0*/  @!P0 IMAD R3, R3, 0x160, RZ ;  /* 0x0000016003038824 */ /* 0x020fe200078e02ff */
[----:B------:R-:W1:Y:S01]  /*39d0*/  @!P0 LDC.64 R4, c[0x0][0x3b8] ;  /* 0x0000ee00ff048b82 */ /* 0x000e620000000a00 */
[----:B------:R-:W-:Y:S04]  /*39e0*/  @!P0 IMAD.WIDE.U32 R26, R2, 0x160, R32 ;  /* 0x00000160021a8825 */ /* 0x000fe800078e0020 */
[----:B------:R-:W-:Y:S03]  /*39f0*/  @!P0 IMAD.IADD R27, R27, 0x1, R3 ;  /* 0x000000011b1b8824 */ /* 0x000fe600078e0203 */
[----:B------:R-:W3:Y:S01]  /*3a00*/  @!P5 LDC.64 R2, c[0x0][0x4a8] ;  /* 0x00012a00ff02db82 */ /* 0x000ee20000000a00 */
[----:B-1----:R-:W-:Y:S02]  /*3a10*/  @!P0 IMAD R5, R5, 0x160, RZ ;  /* 0x0000016005058824 */ /* 0x002fe400078e02ff */
[----:B---3--:R-:W-:Y:S01]  /*3a20*/  @!P5 IMAD R3, R3, 0x180, RZ ;  /* 0x000001800303d824 */ /* 0x008fe200078e02ff */
[----:B----4-:R1:W-:Y:S01]  /*3a30*/  @!P2 STG.E.128 desc[UR4][R6.64], R20 ;  /* 0x000000140600a986 */ /* 0x0103e2000c101d04 */
[----:B------:R-:W-:Y:S05]  /*3a40*/  ISETP.NE.AND P2, PT, R147, RZ, PT ;  /* 0x000000ff9300720c */ /* 0x000fea0003f45270 */
[----:B------:R-:W3:Y:S01]  /*3a50*/  @!P3 LDG.E.128 R28, desc[UR4][R28.64] ;  /* 0x000000041c1cb981 */ /* 0x000ee2000c1e1d00 */
[----:B-1----:R-:W-:Y:S04]  /*3a60*/  @!P0 IMAD.WIDE.U32 R6, R4, 0x160, R18 ;  /* 0x0000016004068825 */ /* 0x002fe800078e0012 */
[----:B------:R-:W-:Y:S01]  /*3a70*/  @!P5 IMAD.WIDE.U32 R20, R2, 0x180, R32 ;  /* 0x000001800214d825 */ /* 0x000fe200078e0020 */
[----:B------:R-:W-:Y:S02]  /*3a80*/  @!P0 IADD3 R7, PT, PT, R7, R5, RZ ;  /* 0x0000000507078210 */ /* 0x000fe40007ffe0ff */
[----:B------:R-:W1:Y:S01]  /*3a90*/  @!P5 LDC.64 R4, c[0x0][0x3b8] ;  /* 0x0000ee00ff04db82 */ /* 0x000e620000000a00 */
[----:B------:R-:W-:Y:S07]  /*3aa0*/  @!P5 IMAD.IADD R21, R21, 0x1, R3 ;  /* 0x000000011515d824 */ /* 0x000fee00078e0203 */
[----:B------:R-:W4:Y:S01]  /*3ab0*/  @!P2 LDC.64 R2, c[0x0][0x4a8] ;  /* 0x00012a00ff02ab82 */ /* 0x000f220000000a00 */
[----:B-1----:R-:W-:Y:S02]  /*3ac0*/  @!P5 IMAD R5, R5, 0x180, RZ ;  /* 0x000001800505d824 */ /* 0x002fe400078e02ff */
[----:B----4-:R-:W-:Y:S01]  /*3ad0*/  @!P2 IMAD R3, R3, 0x1a0, RZ ;  /* 0x000001a00303a824 */ /* 0x010fe200078e02ff */
[----:B---3--:R1:W-:Y:S06]  /*3ae0*/  @!P3 STG.E.128 desc[UR4][R24.64], R28 ;  /* 0x0000001c1800b986 */ /* 0x0083ec000c101d04 */
[----:B-1----:R-:W3:Y:S06]  /*3af0*/  @!P0 LDG.E.128 R24, desc[UR4][R26.64] ;  /* 0x000000041a188981 */ /* 0x002eec000c1e1d00 */
[----:B---3--:R1:W-:Y:S06]  /*3b00*/  @!P0 STG.E.128 desc[UR4][R6.64], R24 ;  /* 0x0000001806008986 */ /* 0x0083ec000c101d04 */
[----:B------:R-:W3:Y:S01]  /*3b10*/  @!P5 LDG.E.128 R20, desc[UR4][R20.64] ;  /* 0x000000041414d981 */ /* 0x000ee2000c1e1d00 */
        /* <DEDUP_REMOVED lines=8> */
[----:B---3--:R1:W-:Y:S06]  /*3ba0*/  @!P5 STG.E.128 desc[UR4][R6.64], R20 ;  /* 0x000000140600d986 */ /* 0x0083ec000c101d04 */
[----:B-1----:R-:W3:Y:S06]  /*3bb0*/  @!P2 LDG.E.128 R4, desc[UR4][R28.64] ;  /* 0x000000041c04a981 */ /* 0x002eec000c1e1d00 */
[----:B---3--:R1:W-:Y:S01]  /*3bc0*/  @!P2 STG.E.128 desc[UR4][R24.64], R4 ;  /* 0x000000041800a986 */ /* 0x0083e2000c101d04 */
[----:B------:R-:W-:Y:S05]  /*3bd0*/  @P1 BRA `(.L_x_3332) ;  /* 0x0000009c00281947 */ /* 0x000fea0003800000 */
[----:B------:R-:W3:Y:S02]  /*3be0*/  LDC.64 R2, c[0x0][0x4a8] ;  /* 0x00012a00ff027b82 */ /* 0x000ee40000000a00 */
[----:B---3--:R-:W-:Y:S04]  /*3bf0*/  IMAD.WIDE.U32 R32, R2, 0x1c0, R32 ;  /* 0x000001c002207825 */ /* 0x008fe800078e0020 */
[----:B------:R-:W-:Y:S05]  /*3c00*/  IMAD R3, R3, 0x1c0, RZ ;  /* 0x000001c003037824 */ /* 0x000fea00078e02ff */
[----:B------:R-:W-:Y:S02]  /*3c10*/  IADD3 R33, PT, PT, R33, R3, RZ ;  /* 0x0000000321217210 */ /* 0x000fe40007ffe0ff */
[----:B------:R-:W3:Y:S03]  /*3c20*/  LDC.64 R2, c[0x0][0x3b8] ;  /* 0x0000ee00ff027b82 */ /* 0x000ee60000000a00 */
[----:B-1----:R-:W4:Y:S01]  /*3c30*/  LDG.E.128 R4, desc[UR4][R32.64] ;  /* 0x0000000420047981 */ /* 0x002f22000c1e1d00 */
[----:B---3--:R-:W-:Y:S02]  /*3c40*/  IMAD R3, R3, 0x1c0, RZ ;  /* 0x000001c003037824 */ /* 0x008fe400078e02ff */
[----:B------:R-:W-:Y:S05]  /*3c50*/  IMAD.WIDE.U32 R18, R2, 0x1c0, R18 ;  /* 0x000001c002127825 */ /* 0x000fea00078e0012 */
[----:B------:R-:W-:Y:S05]  /*3c60*/  IADD3 R19, PT, PT, R19, R3, RZ ;  /* 0x0000000313137210 */ /* 0x000fea0007ffe0ff */
[----:B----4-:R1:W-:Y:S01]  /*3c70*/  STG.E.128 desc[UR4][R18.64], R4 ;  /* 0x0000000412007986 */ /* 0x0103e2000c101d04 */
[----:B------:R-:W-:Y:S05]  /*3c80*/  BRA `(.L_x_3332) ;  /* 0x0000009800fc7947 */ /* 0x000fea0003800000 */
.L_x_3331:
[----:B------:R-:W-:Y:S05]  /*3c90*/  BRA.U !UP0, `(.L_x_3333) ;  /* 0x0000003908f07547 */ /* 0x000fea000b800000 */
[----:B------:R-:W-:Y:S01]  /*3ca0*/  LEA R42, P0, R91, R10, 0x1 ;  /* 0x0000000a5b2a7211 */ /* 0x000fe200078008ff */
[----:B------:R-:W3:Y:S01]  /*3cb0*/  LDC R38, c[0x0][0x450] ;  /* 0x00011400ff267b82 */ /* 0x000ee20000000800 */
[C---:B------:R-:W-:Y:S01]  /*3cc0*/  SHF.L.U64.HI R3, R143.reuse, 0x1, R106 ;  /* 0x000000018f037819 */ /* 0x040fe2000001026a */
[----:B-1----:R-:W-:Y:S01]  /*3cd0*/  IMAD.SHL.U32 R5, R143, 0x2, RZ ;  /* 0x000000028f057824 */ /* 0x002fe200078e00ff */
        /* <DEDUP_REMOVED lines=13> */
[----:B------:R-:W2:Y:S01]  /*3db0*/  @!P0 LDG.E.64 R18, desc[UR4][R14.64] ;  /* 0x000000040e128981 */ /* 0x000ea2000c1e1b00 */
[C---:B----4-:R-:W-:Y:S01]  /*3dc0*/  @!P0 LOP3.LUT R25, R20.reuse, 0xffff0000, RZ, 0xc0, !PT ;  /* 0xffff000014198812 */ /* 0x050fe200078ec0ff */
[----:B------:R-:W-:Y:S01]  /*3dd0*/  @!P0 IMAD.U32 R29, R20, 0x10000, RZ ;  /* 0x00010000141d8824 */ /* 0x000fe200078e00ff */
[C---:B------:R-:W-:Y:S01]  /*3de0*/  @!P0 LOP3.LUT R24, R22.reuse, 0xffff0000, RZ, 0xc0, !PT ;  /* 0xffff000016188812 */ /* 0x040fe200078ec0ff */
[----:B------:R-:W-:Y:S01]  /*3df0*/  @!P0 IMAD.U32 R28, R22, 0x10000, RZ ;  /* 0x00010000161c8824 */ /* 0x000fe200078e00ff */
[----:B------:R-:W-:Y:S02]  /*3e00*/  @!P0 SHF.L.U32 R30, R23, 0x10, RZ ;  /* 0x00000010171e8819 */ /* 0x000fe400000006ff */
[C---:B-----5:R-:W-:Y:S01]  /*3e10*/  @!P0 LOP3.LUT R31, R32.reuse, 0xffff0000, RZ, 0xc0, !PT ;  /* 0xffff0000201f8812 */ /* 0x060fe200078ec0ff */
[----:B------:R-:W-:Y:S01]  /*3e20*/  @!P0 IMAD.U32 R27, R32, 0x10000, RZ ;  /* 0x00010000201b8824 */ /* 0x000fe200078e00ff */
[C---:B------:R-:W-:Y:S02]  /*3e30*/  @!P0 SHF.L.U32 R26, R33.reuse, 0x10, RZ ;  /* 0x00000010211a8819 */ /* 0x040fe400000006ff */
[----:B------:R-:W-:Y:S01]  /*3e40*/  @!P0 LOP3.LUT R33, R33, 0xffff0000, RZ, 0xc0, !PT ;  /* 0xffff000021218812 */ /* 0x000fe200078ec0ff */
[----:B------:R-:W-:Y:S01]  /*3e50*/  @!P0 FMUL.FTZ R35, R25, R27 ;  /* 0x0000001b19238220 */ /* 0x000fe20000410000 */
[C---:B--2---:R-:W-:Y:S01]  /*3e60*/  @!P0 SHF.L.U32 R5, R19.reuse, 0x10, RZ ;  /* 0x0000001013058819 */ /* 0x044fe200000006ff */
        /* <DEDUP_REMOVED lines=30> */
.L_x_3335:
[----:B--2---:R-:W-:Y:S05]  /*4050*/  BSYNC.RECONVERGENT B0 ;  /* 0x0000000000007941 */ /* 0x004fea0003800200 */
.L_x_3334:
[----:B------:R-:W-:Y:S01]  /*4060*/  ISETP.NE.AND P0, PT, R54, RZ, PT ;  /* 0x000000ff3600720c */ /* 0x000fe20003f05270 */
[----:B------:R-:W-:Y:S11]  /*4070*/  BSSY.RECONVERGENT B0, `(.L_x_3336) ;  /* 0x0000031000007945 */ /* 0x000ff60003800200 */
[----:B------:R-:W-:Y:S01]  /*4080*/  @!UPT UIADD3 URZ, UPT, UPT, URZ, URZ, URZ ;  /* 0x000000fffffff290 */ /* 0x000fe2000fffe0ff */
[----:B------:R-:W-:Y:S05]  /*4090*/  @!P0 BRA `(.L_x_3337) ;  /* 0x0000000000b88947 */ /* 0x000fea0003800000 */
[----:B------:R-:W-:Y:S01]  /*40a0*/  ISETP.GE.AND P0, PT, R12, R17, PT ;  /* 0x000000110c00720c */ /* 0x000fe20003f06270 */
[----:B-1----:R-:W2:Y:S11]  /*40b0*/  LDG.E.128 R20, desc[UR4][R42.64] ;  /* 0x000000042a147981 */ /* 0x002eb6000c1e1d00 */
        /* <DEDUP_REMOVED lines=44> */
.L_x_3337:
[----:B------:R-:W-:Y:S05]  /*4380*/  BSYNC.RECONVERGENT B0 ;  /* 0x0000000000007941 */ /* 0x000fea0003800200 */
.L_x_3336:
        /* <DEDUP_REMOVED lines=58> */
.L_x_3339:
[----:B------:R-:W-:Y:S05]  /*4730*/  BSYNC.RECONVERGENT B0 ;  /* 0x0000000000007941 */ /* 0x000fea0003800200 */
.L_x_3338:
        /* <DEDUP_REMOVED lines=58> */
.L_x_3341:
[----:B------:R-:W-:Y:S05]  /*4ae0*/  BSYNC.RECONVERGENT B0 ;  /* 0x0000000000007941 */ /* 0x000fea0003800200 */
.L_x_3340:
        /* <DEDUP_REMOVED lines=58> */
.L_x_3343:
[----:B------:R-:W-:Y:S05]  /*4e90*/  BSYNC.RECONVERGENT B0 ;  /* 0x0000000000007941 */ /* 0x000fea0003800200 */
.L_x_3342:
        /* <DEDUP_REMOVED lines=58> */
.L_x_3345:
[----:B------:R-:W-:Y:S05]  /*5240*/  BSYNC.RECONVERGENT B0 ;  /* 0x0000000000007941 */ /* 0x000fea0003800200 */
.L_x_3344:
        /* <DEDUP_REMOVED lines=58> */
.L_x_3347:
[----:B------:R-:W-:Y:S05]  /*55f0*/  BSYNC.RECONVERGENT B0 ;  /* 0x0000000000007941 */ /* 0x000fea0003800200 */
.L_x_3346:
        /* <DEDUP_REMOVED lines=58> */
.L_x_3349:
[----:B------:R-:W-:Y:S05]  /*59a0*/  BSYNC.RECONVERGENT B0 ;  /* 0x0000000000007941 */ /* 0x000fea0003800200 */
.L_x_3348:
        /* <DEDUP_REMOVED lines=58> */
.L_x_3351:
[----:B------:R-:W-:Y:S05]  /*5d50*/  BSYNC.RECONVERGENT B0 ;  /* 0x0000000000007941 */ /* 0x000fea0003800200 */
.L_x_3350:
        /* <DEDUP_REMOVED lines=58> */
.L_x_3353:
[----:B------:R-:W-:Y:S05]  /*6100*/  BSYNC.RECONVERGENT B0 ;  /* 0x0000000000007941 */ /* 0x000fea0003800200 */
.L_x_3352:
        /* <DEDUP_REMOVED lines=60> */
.L_x_3355:
[----:B------:R-:W-:Y:S05]  /*64d0*/  BSYNC.RECONVERGENT B0 ;  /* 0x0000000000007941 */ /* 0x000fea0003800200 */
.L_x_3354:
        /* <DEDUP_REMOVED lines=60> */
.L_x_3357:
[----:B------:R-:W-:Y:S05]  /*68a0*/  BSYNC.RECONVERGENT B0 ;  /* 0x0000000000007941 */ /* 0x000fea0003800200 */
.L_x_3356:
        /* <DEDUP_REMOVED lines=60> */
.L_x_3359:
[----:B------:R-:W-:Y:S05]  /*6c70*/  BSYNC.RECONVERGENT B0 ;  /* 0x0000000000007941 */ /* 0x000fea0003800200 */
.L_x_3358:
        /* <DEDUP_REMOVED lines=60> */
.L_x_3361:
[----:B------:R-:W-:Y:S05]  /*7040*/  BSYNC.RECONVERGENT B0 ;  /* 0x0000000000007941 */ /* 0x000fea0003800200 */
.L_x_3360:
        /* <DEDUP_REMOVED lines=60> */
.L_x_3363:
[----:B------:R-:W-:Y:S05]  /*7410*/  BSYNC.RECONVERGENT B0 ;  /* 0x0000000000007941 */ /* 0x000fea0003800200 */
.L_x_3362:
        /* <DEDUP_REMOVED lines=60> */
.L_x_3365:
[----:B------:R-:W-:Y:S05]  /*77e0*/  BSYNC.RECONVERGENT B0 ;  /* 0x0000000000007941 */ /* 0x000fea0003800200 */
.L_x_3364:
[----:B-1----:R-:W1:Y:S01]  /*77f0*/  LDC R17, c[0x0][0x450] ;  /* 0x00011400ff117b82 */ /* 0x002e620000000800 */
[----:B---3--:R-:W-:Y:S05]  /*7800*/  IMAD.U32 R3, R38, -0x80, RZ ;  /* 0xffffff8026037824 */ /* 0x008fea00078e00ff */
[C---:B------:R-:W-:Y:S02]  /*7810*/  LEA R14, P1, R3.reuse, R14, 0x1 ;  /* 0x0000000e030e7211 */ /* 0x040fe400078208ff */
[C---:B------:R-:W-:Y:S02]  /*7820*/  LEA R56, P0, R3.reuse, R56, 0x1 ;  /* 0x0000003803387211 */ /* 0x040fe400078008ff */
[C---:B------:R-:W-:Y:S02]  /*7830*/  LEA.HI.X.SX32 R15, R3.reuse, R15, 0x1, P1 ;  /* 0x0000000f030f7211 */ /* 0x040fe400008f0eff */
[----:B------:R-:W-:Y:S01]  /*7840*/  LEA.HI.X.SX32 R57, R3, R57, 0x1, P0 ;  /* 0x0000003903397211 */ /* 0x000fe200000f0eff */
[----:B------:R-:W-:Y:S05]  /*7850*/  BRA `(.L_x_3332) ;  /* 0x0000006000087947 */ /* 0x000fea0003800000 */
.L_x_3333:
        /* <DEDUP_REMOVED lines=10> */
[----:B-1----:R-:W-:Y:S02]  /*7900*/  SEL R19, R21, R16, !P1 ;  /* 0x0000001015137207 */ /* 0x002fe40004800000 */
[----:B------:R-:W-:Y:S01]  /*7910*/  SHF.R.S32.HI R158, RZ, 0x1f, R16 ;  /* 0x0000001fff9e7819 */ /* 0x000fe20000011410 */
[----:B------:R-:W-:Y:S06]  /*7920*/  @!P2 BRA `(.L_x_3367) ;  /* 0x000000040048a947 */ /* 0x000fec0003800000 */
[----:B------:R-:W-:Y:S01]  /*7930*/  ISETP.GE.AND P0, PT, R12, R17, PT ;  /* 0x000000110c00720c */ /* 0x000fe20003f06270 */
[----:B------:R-:W-:Y:S01]  /*7940*/  IMAD.MOV.U32 R8, RZ, RZ, R10 ;  /* 0x000000ffff087224 */ /* 0x000fe200078e000a */
[----:B------:R-:W-:Y:S04]  /*7950*/  PLOP3.LUT P2, PT, PT, PT, PT, 0x80, 0x8 ;  /* 0x000000000008781c */ /* 0x000fe80003f4f070 */
[----:B------:R-:W3:Y:S07]  /*7960*/  LDG.E.128 R60, desc[UR4][R8.64] ;  /* 0x00000004083c7981 */ /* 0x000eee000c1e1d00 */
[----:B------:R-:W-:Y:S01]  /*7970*/  @!P0 SEL R159, R16, RZ, P1 ;  /* 0x000000ff109f8207 */ /* 0x000fe20000800000 */
[----:B------:R-:W-:Y:S01]  /*7980*/  @!P0 IMAD.WIDE R40, R19, 0x2, R8 ;  /* 0x0000000213288825 */ /* 0x000fe200078e0208 */
[----:B------:R-:W-:Y:S02]  /*7990*/  @!P0 SEL R166, R158, RZ, P1 ;  /* 0x000000ff9ea68207 */ /* 0x000fe40000800000 */
[----:B------:R-:W-:Y:S01]  /*79a0*/  @!P0 PLOP3.LUT P2, PT, P1, PT, PT, 0x80, 0x8 ;  /* 0x000000000008881c */ /* 0x000fe20000f4f070 */
[C---:B------:R-:W-:Y:S01]  /*79b0*/  @!P0 IMAD.SHL.U32 R55, R159.reuse, 0x2, RZ ;  /* 0x000000029f378824 */ /* 0x040fe200078e00ff */
[----:B------:R-:W-:Y:S01]  /*79c0*/  @!P0 SHF.L.U64.HI R166, R159, 0x1, R166 ;  /* 0x000000019fa68819 */ /* 0x000fe200000102a6 */
[----:B------:R-:W4:Y:S03]  /*79d0*/  @!P0 LDG.E.128 R24, desc[UR4][R40.64] ;  /* 0x0000000428188981 */ /* 0x000f26000c1e1d00 */
[C---:B------:R-:W-:Y:S05]  /*79e0*/  @!P0 IADD3 R168, P1, PT, R55.reuse, R80, RZ ;  /* 0x0000005037a88210 */ /* 0x040fea0007f3e0ff */
[C---:B------:R-:W-:Y:S01]  /*79f0*/  @!P0 IMAD.X R169, R166.reuse, 0x1, R81, P1 ;  /* 0x00000001a6a98824 */ /* 0x040fe200008e0651 */
[----:B------:R-:W-:Y:S04]  /*7a00*/  @!P0 IADD3 R42, P1, PT, R55, R82, RZ ;  /* 0x00000052372a8210 */ /* 0x000fe80007f3e0ff */
[----:B------:R-:W-:Y:S01]  /*7a10*/  @!P0 IADD3.X R43, PT, PT, R166, R83, RZ, P1, !PT ;  /* 0x00000053a62b8210 */ /* 0x000fe20000ffe4ff */
[----:B------:R-:W5:Y:S08]  /*7a20*/  @!P0 LDG.E.128 R168, desc[UR4][R168.64] ;  /* 0x00000004a8a88981 */ /* 0x000f70000c1e1d00 */
[----:B------:R3:W2:Y:S02]  /*7a30*/  @!P0 LDG.E.128 R48, desc[UR4][R42.64] ;  /* 0x000000042a308981 */ /* 0x0006a4000c1e1d00 */
[C---:B---3--:R-:W-:Y:S01]  /*7a40*/  @!P0 SHF.L.U32 R43, R60.reuse, 0x10, RZ ;  /* 0x000000103c2b8819 */ /* 0x048fe200000006ff */
[----:B------:R-:W-:Y:S01]  /*7a50*/  @!P0 IMAD.U32 R44, R61, 0x10000, RZ ;  /* 0x000100003d2c8824 */ /* 0x000fe200078e00ff */
[----:B------:R-:W-:Y:S02]  /*7a60*/  @!P0 LOP3.LUT R45, R60, 0xffff0000, RZ, 0xc0, !PT ;  /* 0xffff00003c2d8812 */ /* 0x000fe400078ec0ff */
[C---:B----4-:R-:W-:Y:S01]  /*7a70*/  @!P0 SHF.L.U32 R39, R24.reuse, 0x10, RZ ;  /* 0x0000001018278819 */ /* 0x050fe200000006ff */
[C---:B------:R-:W-:Y:S01]  /*7a80*/  @!P0 IMAD.U32 R33, R25.reuse, 0x10000, RZ ;  /* 0x0001000019218824 */ /* 0x040fe200078e00ff */
[----:B------:R-:W-:Y:S02]  /*7a90*/  @!P0 LOP3.LUT R37, R24, 0xffff0000, RZ, 0xc0, !PT ;  /* 0xffff000018258812 */ /* 0x000fe400078ec0ff */
[----:B------:R-:W-:Y:S01]  /*7aa0*/  @!P0 LOP3.LUT R35, R25, 0xffff0000, RZ, 0xc0, !PT ;  /* 0xffff000019238812 */ /* 0x000fe200078ec0ff */
[C---:B------:R-:W-:Y:S01]  /*7ab0*/  @!P0 IMAD.U32 R25, R27.reuse, 0x10000, RZ ;  /* 0x000100001b198824 */ /* 0x040fe200078e00ff */
[C---:B------:R-:W-:Y:S02]  /*7ac0*/  @!P0 SHF.L.U32 R24, R26.reuse, 0x10, RZ ;  /* 0x000000101a188819 */ /* 0x040fe400000006ff */
[----:B------:R-:W-:Y:S02]  /*7ad0*/  @!P0 LOP3.LUT R31, R26, 0xffff0000, RZ, 0xc0, !PT ;  /* 0xffff00001a1f8812 */ /* 0x000fe400078ec0ff */
        /* <DEDUP_REMOVED lines=9> */
[C---:B--2---:R-:W-:Y:S01]  /*7b70*/  @!P0 SHF.L.U32 R38, R48.reuse, 0x10, RZ ;  /* 0x0000001030268819 */ /* 0x044fe200000006ff */
        /* <DEDUP_REMOVED lines=45> */
.L_x_3367:
[----:B--2---:R-:W-:Y:S05]  /*7e50*/  BSYNC.RECONVERGENT B0 ;  /* 0x0000000000007941 */ /* 0x004fea0003800200 */
.L_x_3366:
[----:B------:R-:W2:Y:S01]  /*7e60*/  LDC R159, c[0x0][0x450] ;  /* 0x00011400ff9f7b82 */ /* 0x000ea20000000800 */
[----:B------:R-:W-:Y:S01]  /*7e70*/  ISETP.NE.AND P0, PT, R54, RZ, PT ;  /* 0x000000ff3600720c */ /* 0x000fe20003f05270 */
[----:B------:R-:W-:Y:S11]  /*7e80*/  BSSY.RECONVERGENT B0, `(.L_x_3368) ;  /* 0x0000057000007945 */ /* 0x000ff60003800200 */
[----:B------:R-:W-:Y:S01]  /*7e90*/  @!UPT UIADD3 URZ, UPT, UPT, URZ, URZ, URZ ;  /* 0x000000fffffff290 */ /* 0x000fe2000fffe0ff */
[----:B------:R-:W-:Y:S05]  /*7ea0*/  @!P0 BRA `(.L_x_3369) ;  /* 0x0000000400508947 */ /* 0x000fea0003800000 */
[C---:B------:R-:W-:Y:S01]  /*7eb0*/  ISETP.GE.AND P0, PT, R12.reuse, R17, PT ;  /* 0x000000110c00720c */ /* 0x040fe20003f06270 */
[----:B-1----:R-:W3:Y:S01]  /*7ec0*/  LDG.E.128 R60, desc[UR4][R22.64] ;  /* 0x00000004163c7981 */ /* 0x002ee2000c1e1d00 */
        /* <DEDUP_REMOVED lines=16> */
[----:B------:R1:W2:Y:S01]  /*7fd0*/  @!P0 LDG.E.128 R48, desc[UR4][R42.64] ;  /* 0x000000042a308981 */ /* 0x0002a2000c1e1d00 */
[C---:B---3--:R-:W-:Y:S01]  /*7fe0*/  @!P0 LOP3.LUT R45, R60.reuse, 0xffff0000, RZ, 0xc0, !PT ;  /* 0xffff00003c2d8812 */ /* 0x048fe200078ec0ff */
        /* <DEDUP_REMOVED lines=19> */
[C---:B--2---:R-:W-:Y:S01]  /*8120*/  @!P0 IMAD.U32 R38, R48.reuse, 0x10000, RZ ;  /* 0x0001000030268824 */ /* 0x044fe200078e00ff */
        /* <DEDUP_REMOVED lines=44> */
.L_x_3369:
[----:B------:R-:W-:Y:S05]  /*83f0*/  BSYNC.RECONVERGENT B0 ;  /* 0x0000000000007941 */ /* 0x000fea0003800200 */
.L_x_3368:
        /* <DEDUP_REMOVED lines=10> */
[----:B-1-3--:R-:W3:Y:S01]  /*84a0*/  LDG.E.128 R60, desc[UR4][R40.64] ;  /* 0x00000004283c7981 */ /* 0x00aee2000c1e1d00 */
        /* <DEDUP_REMOVED lines=18> */
[----:B------:R3:W2:Y:S02]  /*85d0*/  @!P0 LDG.E.128 R52, desc[UR4][R44.64] ;  /* 0x000000042c348981 */ /* 0x0006a4000c1e1d00 */
[C---:B---3--:R-:W-:Y:S01]  /*85e0*/  @!P0 SHF.L.U32 R45, R60.reuse, 0x10, RZ ;  /* 0x000000103c2d8819 */ /* 0x048fe200000006ff */
        /* <DEDUP_REMOVED lines=19> */
[C---:B--2---:R-:W-:Y:S01]  /*8720*/  @!P0 IMAD.U32 R38, R52.reuse, 0x10000, RZ ;  /* 0x0001000034268824 */ /* 0x044fe200078e00ff */
        /* <DEDUP_REMOVED lines=44> */
.L_x_3371:
[----:B------:R-:W-:Y:S05]  /*89f0*/  BSYNC.RECONVERGENT B0 ;  /* 0x0000000000007941 */ /* 0x000fea0003800200 */
.L_x_3370:
        /* <DEDUP_REMOVED lines=10> */
[----:B-1-34-:R-:W3:Y:S01]  /*8aa0*/  LDG.E.128 R60, desc[UR4][R40.64] ;  /* 0x00000004283c7981 */ /* 0x01aee2000c1e1d00 */
        /* <DEDUP_REMOVED lines=84> */
.L_x_3373:
[----:B------:R-:W-:Y:S05]  /*8ff0*/  BSYNC.RECONVERGENT B0 ;  /* 0x0000000000007941 */ /* 0x000fea0003800200 */
.L_x_3372:
        /* <DEDUP_REMOVED lines=14> */
[----:B------:R-:W-:Y:S05]  /*90e0*/  @!P0 IADD3 R44, P2, PT, R165, R82, RZ ;  /* 0x00000052a52c8210 */ /* 0x000fea0007f5e0ff */
[----:B------:R-:W-:Y:S02]  /*90f0*/  @!P0 IMAD.X R45, R164, 0x1, R83, P2 ;  /* 0x00000001a42d8824 */ /* 0x000fe400010e0653 */
[----:B------:R-:W5:Y:S08]  /*9100*/  @!P0 LDG.E.128 R164, desc[UR4][R168.64] ;  /* 0x00000004a8a48981 */ /* 0x000f70000c1e1d00 */
[----:B------:R-:W2:Y:S01]  /*9110*/  @!P0 LDG.E.128 R52, desc[UR4][R44.64] ;  /* 0x000000042c348981 */ /* 0x000ea2000c1e1d00 */
[C---:B-----5:R-:W-:Y:S01]  /*9120*/  @!P0 SHF.L.U32 R36, R164.reuse, 0x10, RZ ;  /* 0x00000010a4248819 */ /* 0x060fe200000006ff */
[----:B------:R-:W-:Y:S01]  /*9130*/  @!P0 IMAD.U32 R32, R165, 0x10000, RZ ;  /* 0x00010000a5208824 */ /* 0x000fe200078e00ff */
[----:B------:R-:W-:Y:S01]  /*9140*/  @!P0 LOP3.LUT R34, R164, 0xffff0000, RZ, 0xc0, !PT ;  /* 0xffff0000a4228812 */ /* 0x000fe200078ec0ff */
[----:B------:R-:W-:Y:S01]  /*9150*/  @!P0 IMAD.U32 R20, R167, 0x10000, RZ ;  /* 0x00010000a7148824 */ /* 0x000fe200078e00ff */
[----:B------:R-:W-:Y:S01]  /*9160*/  @!P0 LOP3.LUT R30, R165, 0xffff0000, RZ, 0xc0, !PT ;  /* 0xffff0000a51e8812 */ /* 0x000fe200078ec0ff */
[----:B------:R-:W-:Y:S01]  /*9170*/  @!P1 FADD.FTZ R36, -R36, -RZ ;  /* 0x800000ff24249221 */ /* 0x000fe20000010100 */
[----:B------:R-:W-:Y:S01]  /*9180*/  @!P0 SHF.L.U32 R29, R166, 0x10, RZ ;  /* 0x00000010a61d8819 */ /* 0x000fe200000006ff */
[----:B------:R-:W1:Y:S01]  /*9190*/  LDC.64 R164, c[0x0][0x4a8] ;  /* 0x00012a00ffa47b82 */ /* 0x000e620000000a00 */
        /* <DEDUP_REMOVED lines=13> */
[----:B------:R-:W-:Y:S01]  /*9270*/  @!P1 FADD.FTZ R20, -R20, -RZ ;  /* 0x800000ff14149221 */ /* 0x000fe20000010100 */
[----:B------:R-:W-:Y:S01]  /*9280*/  @!P1 FADD.FTZ R18, -R18, -RZ ;  /* 0x800000ff12129221 */ /* 0x000fe20000010100 */
[----:B------:R-:W-:Y:S01]  /*9290*/  @!P0 IMAD.U32 R50, R54, 0x10000, RZ ;  /* 0x0001000036328824 */ /* 0x000fe200078e00ff */
[----:B------:R-:W-:Y:S01]  /*92a0*/  @!P0 LOP3.LUT R54, R55, 0xffff0000, RZ, 0xc0, !PT ;  /* 0xffff000037368812 */ /* 0x000fe200078ec0ff */
[----:B-1----:R-:W-:Y:S04]  /*92b0*/  IMAD.WIDE.U32 R40, R164, 0x60, R22 ;  /* 0x00000060a4287825 */ /* 0x002fe800078e0016 */
[----:B------:R-:W-:Y:S05]  /*92c0*/  IMAD R165, R165, 0x60, RZ ;  /* 0x00000060a5a57824 */ /* 0x000fea00078e02ff */
[----:B------:R-:W-:Y:S03]  /*92d0*/  IADD3 R41, PT, PT, R165, R41, RZ ;  /* 0x00000029a5297210 */ /* 0x000fe60007ffe0ff */
[----:B------:R-:W-:Y:S02]  /*92e0*/  @!P0 IMAD.WIDE R42, R19, 0x2, R40 ;  /* 0x00000002132a8825 */ /* 0x000fe400078e0228 */
[----:B---34-:R-:W2:Y:S08]  /*92f0*/  LDG.E.128 R60, desc[UR4][R40.64] ;  /* 0x00000004283c7981 */ /* 0x018eb0000c1e1d00 */
[----:B------:R-:W3:Y:S01]  /*9300*/  @!P0 LDG.E.128 R24, desc[UR4][R42.64] ;  /* 0x000000042a188981 */ /* 0x000ee2000c1e1d00 */
        /* <DEDUP_REMOVED lines=45> */
.L_x_3375:
[----:B------:R-:W-:Y:S05]  /*95e0*/  BSYNC.RECONVERGENT B0 ;  /* 0x0000000000007941 */ /* 0x000fea0003800200 */
.L_x_3374:
        /* <DEDUP_REMOVED lines=95> */
.L_x_3377:
[----:B------:R-:W-:Y:S05]  /*9be0*/  BSYNC.RECONVERGENT B0 ;  /* 0x0000000000007941 */ /* 0x000fea0003800200 */
.L_x_3376:
        /* <DEDUP_REMOVED lines=94> */
.L_x_3379:
[----:B------:R-:W-:Y:S05]  /*a1d0*/  BSYNC.RECONVERGENT B0 ;  /* 0x0000000000007941 */ /* 0x000fea0003800200 */
.L_x_3378:
        /* <DEDUP_REMOVED lines=94> */
.L_x_3381:
[----:B------:R-:W-:Y:S05]  /*a7c0*/  BSYNC.RECONVERGENT B0 ;  /* 0x0000000000007941 */ /* 0x000fea0003800200 */
.L_x_3380:
        /* <DEDUP_REMOVED lines=94> */
.L_x_3383:
[----:B------:R-:W-:Y:S05]  /*adb0*/  BSYNC.RECONVERGENT B0 ;  /* 0x0000000000007941 */ /* 0x000fea0003800200 */
.L_x_3382:
[----:B------:R-:W-:Y:S01]  /*adc0*/  ISETP.NE.AND P0, PT, R160, RZ, PT ;  /* 0x000000ffa000720c */ /* 0x000fe20003f05270 */
[----:B------:R-:W-:Y:S11]  /*add0*/  BSSY.RECONVERGENT B0, `(.L_x_3384) ;  /* 0x000005e000007945 */ /* 0x000ff60003800200 */
[----:B------:R-:W-:Y:S01]  /*ade0*/  @!UPT UIADD3 URZ, UPT, UPT, URZ, URZ, URZ ;  /* 0x000000fffffff290 */ /* 0x000fe2000fffe0ff */
[----:B------:R-:W-:Y:S05]  /*adf0*/  @P0 BRA `(.L_x_3385) ;  /* 0x00000004006c0947 */ /* 0x000fea0003800000 */
[----:B------:R-:W-:Y:S01]  /*ae00*/  ISETP.GE.U32.AND P2, PT, R12, R21, PT ;  /* 0x000000150c00720c */ /* 0x000fe20003f46070 */
[----:B------:R-:W5:Y:S01]  /*ae10*/  LDC.64 R164, c[0x0][0x4a8] ;  /* 0x00012a00ffa47b82 */ /* 0x000f620000000a00 */
[----:B------:R-:W-:Y:S07]  /*ae20*/  PLOP3.LUT P1, PT, PT, PT, PT, 0x80, 0x8 ;  /* 0x000000000008781c */ /* 0x000fee0003f2f070 */
[----:B------:R-:W1:Y:S01]  /*ae30*/  LDC.64 R160, c[0x0][0x3b8] ;  /* 0x0000ee00ffa07b82 */ /* 0x000e620000000a00 */
[C---:B-----5:R-:W-:Y:S04]  /*ae40*/  LEA R40, P0, R164.reuse, R22, 0x8 ;  /* 0x00000016a4287211 */ /* 0x060fe800078040ff */
[----:B------:R-:W-:Y:S02]  /*ae50*/  LEA.HI.X R41, R164, R23, R165, 0x8, P0 ;  /* 0x00000017a4297211 */ /* 0x000fe400000f44a5 */
[C---:B-1----:R-:W-:Y:S03]  /*ae60*/  LEA R168, P0, R160.reuse, R162, 0x8 ;  /* 0x000000a2a0a87211 */ /* 0x042fe600078040ff */
[----:B---34-:R-:W3:Y:S01]  /*ae70*/  LDG.E.128 R60, desc[UR4][R40.64] ;  /* 0x00000004283c7981 */ /* 0x018ee2000c1e1d00 */
        /* <DEDUP_REMOVED lines=83> */
.L_x_3385:
[----:B------:R-:W-:Y:S05]  /*b3b0*/  BSYNC.RECONVERGENT B0 ;  /* 0x0000000000007941 */ /* 0x000fea0003800200 */
.L_x_3384:
        /* <DEDUP_REMOVED lines=14> */
[----:B-1----:R-:W-:Y:S01]  /*b4a0*/  IMAD R61, R61, 0x120, RZ ;  /* 0x000001203d3d7824 */ /* 0x002fe200078e02ff */
[----:B------:R-:W-:Y:S02]  /*b4b0*/  @!P0 SHF.L.U64.HI R8, R45, 0x1, R8 ;  /* 0x000000012d088819 */ /* 0x000fe40000010208 */
[C---:B------:R-:W-:Y:S01]  /*b4c0*/  @!P0 IADD3 R46, P2, PT, R7.reuse, R80, RZ ;  /* 0x00000050072e8210 */ /* 0x040fe20007f5e0ff */
[----:B------:R-:W1:Y:S03]  /*b4d0*/  LDC.64 R44, c[0x0][0x4a8] ;  /* 0x00012a00ff2c7b82 */ /* 0x000e660000000a00 */
[C---:B------:R-:W-:Y:S02]  /*b4e0*/  @!P0 IADD3.X R47, PT, PT, R8.reuse, R81, RZ, P2, !PT ;  /* 0x00000051082f8210 */ /* 0x040fe400017fe4ff */
[----:B------:R-:W-:Y:S05]  /*b4f0*/  @!P0 IADD3 R42, P2, PT, R7, R82, RZ ;  /* 0x00000052072a8210 */ /* 0x000fea0007f5e0ff */
[----:B------:R-:W-:Y:S05]  /*b500*/  @!P0 IMAD.X R43, R8, 0x1, R83, P2 ;  /* 0x00000001082b8824 */ /* 0x000fea00010e0653 */
[----:B------:R-:W3:Y:S01]  /*b510*/  @!P0 LDG.E.128 R48, desc[UR4][R42.64] ;  /* 0x000000042a308981 */ /* 0x000ee2000c1e1d00 */
[----:B-1----:R-:W-:Y:S04]  /*b520*/  IMAD.WIDE.U32 R40, R44, 0x120, R22 ;  /* 0x000001202c287825 */ /* 0x002fe800078e0016 */
[----:B------:R-:W-:Y:S05]  /*b530*/  IMAD R45, R45, 0x120, RZ ;  /* 0x000001202d2d7824 */ /* 0x000fea00078e02ff */
[----:B------:R-:W-:Y:S02]  /*b540*/  IADD3 R41, PT, PT, R45, R41, RZ ;  /* 0x000000292d297210 */ /* 0x000fe40007ffe0ff */
[----:B------:R-:W4:Y:S01]  /*b550*/  @!P0 LDG.E.128 R44, desc[UR4][R46.64] ;  /* 0x000000042e2c8981 */ /* 0x000f22000c1e1d00 */
[----:B------:R-:W-:Y:S07]  /*b560*/  @!P0 IMAD.WIDE R26, R19, 0x2, R40 ;  /* 0x00000002131a8825 */ /* 0x000fee00078e0228 */
[----:B------:R-:W5:Y:S08]  /*b570*/  LDG.E.128 R52, desc[UR4][R40.64] ;  /* 0x0000000428347981 */ /* 0x000f70000c1e1d00 */
[----:B------:R-:W2:Y:S01]  /*b580*/  @!P0 LDG.E.128 R24, desc[UR4][R26.64] ;  /* 0x000000041a188981 */ /* 0x000ea2000c1e1d00 */
[C---:B---3--:R-:W-:Y:S01]  /*b590*/  @!P0 LOP3.LUT R38, R48.reuse, 0xffff0000, RZ, 0xc0, !PT ;  /* 0xffff000030268812 */ /* 0x048fe200078ec0ff */
[----:B------:R-:W-:Y:S01]  /*b5a0*/  @!P0 IMAD.U32 R36, R48, 0x10000, RZ ;  /* 0x0001000030248824 */ /* 0x000fe200078e00ff */
[----:B------:R-:W-:Y:S01]  /*b5b0*/  @!P0 SHF.L.U32 R42, R49, 0x10, RZ ;  /* 0x00000010312a8819 */ /* 0x000fe200000006ff */
[----:B------:R-:W-:Y:S01]  /*b5c0*/  @!P0 IMAD.U32 R48, R51, 0x10000, RZ ;  /* 0x0001000033308824 */ /* 0x000fe200078e00ff */
[C---:B----4-:R-:W-:Y:S01]  /*b5d0*/  @!P0 LOP3.LUT R37, R44.reuse, 0xffff0000, RZ, 0xc0, !PT ;  /* 0xffff00002c258812 */ /* 0x050fe200078ec0ff */
        /* <DEDUP_REMOVED lines=8> */
[----:B-----5:R-:W-:Y:S01]  /*b660*/  @!P0 IMAD.U32 R43, R52, 0x10000, RZ ;  /* 0x00010000342b8824 */ /* 0x020fe200078e00ff */
[----:B------:R-:W-:Y:S01]  /*b670*/  @!P0 SHF.L.U32 R46, R50, 0x10, RZ ;  /* 0x00000010322e8819 */ /* 0x000fe200000006ff */
[----:B------:R-:W-:Y:S01]  /*b680*/  @!P1 FADD.FTZ R31, -R31, -RZ ;  /* 0x800000ff1f1f9221 */ /* 0x000fe20000010100 */
[----:B------:R-:W-:Y:S01]  /*b690*/  @!P0 LOP3.LUT R49, R51, 0xffff0000, RZ, 0xc0, !PT ;  /* 0xffff000033318812 */ /* 0x000fe200078ec0ff */
[----:B------:R-:W-:Y:S01]  /*b6a0*/  @!P1 FADD.FTZ R37, -R37, -RZ ;  /* 0x800000ff25259221 */ /* 0x000fe20000010100 */
[----:B------:R-:W-:Y:S01]  /*b6b0*/  @!P1 FADD.FTZ R35, -R35, -RZ ;  /* 0x800000ff23239221 */ /* 0x000fe20000010100 */
[----:B------:R-:W-:Y:S01]  /*b6c0*/  @!P1 FADD.FTZ R20, -R20, -RZ ;  /* 0x800000ff14149221 */ /* 0x000fe20000010100 */
[C---:B--2---:R-:W-:Y:S01]  /*b6d0*/  @!P0 LOP3.LUT R32, R24.reuse, 0xffff0000, RZ, 0xc0, !PT ;  /* 0xffff000018208812 */ /* 0x044fe200078ec0ff */
        /* <DEDUP_REMOVED lines=46> */
.L_x_3387:
[----:B------:R-:W-:Y:S05]  /*b9c0*/  BSYNC.RECONVERGENT B0 ;  /* 0x0000000000007941 */ /* 0x000fea0003800200 */
.L_x_3386:
        /* <DEDUP_REMOVED lines=23> */
[----:B-1----:R-:W3:Y:S01]  /*bb40*/  @!P0 LDG.E.128 R44, desc[UR4][R44.64] ;  /* 0x000000042c2c8981 */ /* 0x002ee2000c1e1d00 */
        /* <DEDUP_REMOVED lines=72> */
.L_x_3389:
[----:B------:R-:W-:Y:S05]  /*bfd0*/  BSYNC.RECONVERGENT B0 ;  /* 0x0000000000007941 */ /* 0x000fea0003800200 */
.L_x_3388:
[----:B------:R-:W-:Y:S01]  /*bfe0*/  ISETP.NE.AND P0, PT, R155, RZ, PT ;  /* 0x000000ff9b00720c */ /* 0x000fe20003f05270 */
[----:B------:R-:W-:Y:S11]  /*bff0*/  BSSY.RECONVERGENT B0, `(.L_x_3390) ;  /* 0x000005f000007945 */ /* 0x000ff60003800200 */
[----:B------:R-:W-:Y:S01]  /*c000*/  @!UPT UIADD3 URZ, UPT, UPT, URZ, URZ, URZ ;  /* 0x000000fffffff290 */ /* 0x000fe2000fffe0ff */
[----:B------:R-:W-:Y:S05]  /*c010*/  @P0 BRA `(.L_x_3391) ;  /* 0x0000000400700947 */ /* 0x000fea0003800000 */
[C---:B------:R-:W-:Y:S01]  /*c020*/  ISETP.GE.AND P0, PT, R12.reuse, R17, PT ;  /* 0x000000110c00720c */ /* 0x040fe20003f06270 */
[----:B------:R-:W1:Y:S01]  /*c030*/  LDC.64 R2, c[0x0][0x4a8] ;  /* 0x00012a00ff027b82 */ /* 0x000e620000000a00 */
[----:B------:R-:W-:Y:S11]  /*c040*/  ISETP.GE.U32.AND P2, PT, R12, R21, PT ;  /* 0x000000150c00720c */ /* 0x000ff60003f46070 */
[----:B------:R-:W-:Y:S01]  /*c050*/  @!P0 SEL R0, R158, RZ, P2 ;  /* 0x000000ff9e008207 */ /* 0x000fe20001000000 */
[----:B-1----:R-:W-:Y:S01]  /*c060*/  IMAD.WIDE.U32 R26, R2, 0x160, R22 ;  /* 0x00000160021a7825 */ /* 0x002fe200078e0016 */
[----:B------:R-:W-:Y:S03]  /*c070*/  @!P0 SEL R2, R16, RZ, P2 ;  /* 0x000000ff10028207 */ /* 0x000fe60001000000 */
[----:B------:R-:W-:Y:S01]  /*c080*/  IMAD R3, R3, 0x160, RZ ;  /* 0x0000016003037824 */ /* 0x000fe200078e02ff */
[----:B------:R-:W-:Y:S03]  /*c090*/  @!P0 IADD3 R5, P1, PT, R119, R2, RZ ;  /* 0x0000000277058210 */ /* 0x000fe60007f3e0ff */
[----:B------:R-:W-:Y:S01]  /*c0a0*/  IMAD.IADD R27, R3, 0x1, R27 ;  /* 0x00000001031b7824 */ /* 0x000fe200078e021b */
[----:B------:R-:W-:Y:S01]  /*c0b0*/  @!P0 SHF.L.U32 R3, R5, 0x1, RZ ;  /* 0x0000000105038819 */ /* 0x000fe200000006ff */
[----:B------:R-:W-:Y:S02]  /*c0c0*/  @!P0 IMAD.X R0, R95, 0x1, R0, P1 ;  /* 0x000000015f008824 */ /* 0x000fe400008e0600 */
[----:B------:R-:W-:Y:S01]  /*c0d0*/  @!P0 IMAD.WIDE R6, R19, 0x2, R26 ;  /* 0x0000000213068825 */ /* 0x000fe200078e021a */
[----:B------:R-:W-:Y:S01]  /*c0e0*/  @!P0 IADD3 R44, P1, PT, R3, R80, RZ ;  /* 0x00000050032c8210 */ /* 0x000fe20007f3e0ff */
[----:B------:R-:W5:Y:S01]  /*c0f0*/  LDG.E.128 R36, desc[UR4][R26.64] ;  /* 0x000000041a247981 */ /* 0x000f62000c1e1d00 */
[----:B------:R-:W-:Y:S05]  /*c100*/  @!P0 SHF.L.U64.HI R0, R5, 0x1, R0 ;  /* 0x0000000105008819 */ /* 0x000fea0000010200 */
[C---:B------:R-:W-:Y:S01]  /*c110*/  @!P0 IMAD.X R45, R0.reuse, 0x1, R81, P1 ;  /* 0x00000001002d8824 */ /* 0x040fe200008e0651 */
[----:B------:R-:W-:Y:S01]  /*c120*/  @!P0 IADD3 R24, P1, PT, R3, R82, RZ ;  /* 0x0000005203188210 */ /* 0x000fe20007f3e0ff */
[----:B------:R-:W2:Y:S03]  /*c130*/  @!P0 LDG.E.128 R4, desc[UR4][R6.64] ;  /* 0x0000000406048981 */ /* 0x000ea6000c1e1d00 */
[----:B------:R-:W-:Y:S02]  /*c140*/  @!P0 IADD3.X R25, PT, PT, R0, R83, RZ, P1, !PT ;  /* 0x0000005300198210 */ /* 0x000fe40000ffe4ff */
[----:B------:R-:W-:Y:S02]  /*c150*/  PLOP3.LUT P1, PT, PT, PT, PT, 0x80, 0x8 ;  /* 0x000000000008781c */ /* 0x000fe40003f2f070 */
[----:B------:R-:W-:Y:S01]  /*c160*/  @!P0 PLOP3.LUT P1, PT, P2, PT, PT, 0x80, 0x8 ;  /* 0x000000000008881c */ /* 0x000fe2000172f070 */
        /* <DEDUP_REMOVED lines=71> */
.L_x_3391:
[----:B------:R-:W-:Y:S05]  /*c5e0*/  BSYNC.RECONVERGENT B0 ;  /* 0x0000000000007941 */ /* 0x000fea0003800200 */
.L_x_3390:
        /* <DEDUP_REMOVED lines=96> */
.L_x_3393:
[----:B------:R-:W-:Y:S05]  /*cbf0*/  BSYNC.RECONVERGENT B0 ;  /* 0x0000000000007941 */ /* 0x000fea0003800200 */
.L_x_3392:
        /* <DEDUP_REMOVED lines=96> */
.L_x_3395:
[----:B------:R-:W-:Y:S05]  /*d200*/  BSYNC.RECONVERGENT B0 ;  /* 0x0000000000007941 */ /* 0x000fea0003800200 */
.L_x_3394:
        /* <DEDUP_REMOVED lines=96> */
.L_x_3397:
[----:B------:R-:W-:Y:S05]  /*d810*/  BSYNC.RECONVERGENT B0 ;  /* 0x0000000000007941 */ /* 0x000fea0003800200 */
.L_x_3396:
[----:B------:R-:W1:Y:S01]  /*d820*/  LDC R17, c[0x0][0x450] ;  /* 0x00011400ff117b82 */ /* 0x000e620000000800 */
[----:B--2---:R-:W-:Y:S05]  /*d830*/  IMAD.U32 R159, R159, -0x80, RZ ;  /* 0xffffff809f9f7824 */ /* 0x004fea00078e00ff */
[C---:B------:R-:W-:Y:S02]  /*d840*/  LEA R82, P1, R159.reuse, R82, 0x1 ;  /* 0x000000529f527211 */ /* 0x040fe400078208ff */
[C---:B------:R-:W-:Y:S02]  /*d850*/  LEA R80, P0, R159.reuse, R80, 0x1 ;  /* 0x000000509f507211 */ /* 0x040fe400078008ff */
[C---:B------:R-:W-:Y:S02]  /*d860*/  LEA.HI.X.SX32 R83, R159.reuse, R83, 0x1, P1 ;  /* 0x000000539f537211 */ /* 0x040fe400008f0eff */
[----:B------:R-:W-:Y:S09]  /*d870*/  LEA.HI.X.SX32 R81, R159, R81, 0x1, P0 ;  /* 0x000000519f517211 */ /* 0x000ff200000f0eff */
.L_x_3332:
[----:B--2---:R-:W-:Y:S05]  /*d880*/  BSYNC.RECONVERGENT B1 ;  /* 0x0000000000017941 */ /* 0x004fea0003800200 */
.L_x_3330:
[----:B------:R-:W-:Y:S04]  /*d890*/  ISETP.NE.U32.AND P0, PT, RZ, UR12, PT ;  /* 0x0000000cff007c0c */ /* 0x000fe8000bf05070 */
[----:B------:R-:W-:Y:S11]  /*d8a0*/  ISETP.NE.AND.EX P0, PT, RZ, UR13, PT, P0 ;  /* 0x0000000dff007c0c */ /* 0x000ff6000bf05300 */
[----:B------:R-:W-:Y:S02]  /*d8b0*/  @!UPT UIADD3 URZ, UPT, UPT, URZ, URZ, URZ ;  /* 0x000000fffffff290 */ /* 0x000fe4000fffe0ff */
[----:B------:R-:W2:Y:S01]  /*d8c0*/  @!P0 LDC R2, c[0x0][0x3c0] ;  /* 0x0000f000ff028b82 */ /* 0x000ea20000000800 */
[----:B------:R-:W-:Y:S07]  /*d8d0*/  @!P0 IMAD.MOV.U32 R3, RZ, RZ, RZ ;  /* 0x000000ffff038224 */ /* 0x000fee00078e00ff */
[----:B------:R-:W5:Y:S01]  /*d8e0*/  @!P0 LDC R0, c[0x0][0x3b8] ;  /* 0x0000ee00ff008b82 */ /* 0x000f620000000800 */
[----:B------:R-:W-:Y:S01]  /*d8f0*/  @!P0 IADD3 R3, P1, PT, RZ, -R3, RZ ;  /* 0x80000003ff038210 */ /* 0x000fe20007f3e0ff */
[----:B-----5:R-:W-:Y:S02]  /*d900*/  @!P0 IMAD.SHL.U32 R0, R0, 0x100, RZ ;  /* 0x0000010000008824 */ /* 0x020fe400078e00ff */
[----:B--2---:R-:W-:Y:S02]  /*d910*/  @!P0 IMAD.SHL.U32 R2, R2, 0x100, RZ ;  /* 0x0000010002028824 */ /* 0x004fe400078e00ff */
        /* <DEDUP_REMOVED lines=81> */
.L_x_3398:
[----:B------:R-:W-:Y:S02]  /*de30*/  ISETP.GT.AND P0, PT, R109, R72, PT ;  /* 0x000000486d00720c */ /* 0x000fe40003f04270 */
[----:B------:R-:W-:Y:S02]  /*de40*/  IADD3 R78, P2, PT, R78, R85, RZ ;  /* 0x000000554e4e7210 */ /* 0x000fe40007f5e0ff */
[----:B------:R-:W-:Y:S03]  /*de50*/  IADD3 R10, P1, PT, R10, R87, RZ ;  /* 0x000000570a0a7210 */ /* 0x000fe60007f3e0ff */
[----:B------:R-:W-:Y:S02]  /*de60*/  IMAD.X R79, R79, 0x1, R84, P2 ;  /* 0x000000014f4f7824 */ /* 0x000fe400010e0654 */
[----:B------:R-:W-:Y:S04]  /*de70*/  IMAD.X R9, R9, 0x1, R86, P1 ;  /* 0x0000000109097824 */ /* 0x000fe800008e0656 */
[----:B------:R-:W-:Y:S05]  /*de80*/  @P0 BRA `(.L_x_3399) ;  /* 0xffffff4400fc0947 */ /* 0x000fea000383ffff */
.L_x_3329:
[----:B------:R-:W1:Y:S01]  /*de90*/  LDC R3, c[0x0][0x450] ;  /* 0x00011400ff037b82 */ /* 0x000e620000000800 */
[----:B------:R-:W-:Y:S01]  /*dea0*/  LOP3.LUT R192, R69, 0x1f8, RZ, 0xc0, !PT ;  /* 0x000001f845c07812 */ /* 0x000fe200078ec0ff */
[----:B------:R-:W-:Y:S01]  /*deb0*/  UMOV UR7, 0x400 ;  /* 0x0000040000077882 */ /* 0x000fe20000000000 */
[----:B------:R-:W-:Y:S02]  /*dec0*/  BSSY.RECONVERGENT B2, `(.L_x_3400) ;  /* 0x00002a4000027945 */ /* 0x000fe40003800200 */
[----:B------:R-:W-:-:S03]  /*ded0*/  LOP3.LUT R192, R192, 0x38, R67, 0x78, !PT ;  /* 0x00000038c0c07812 */ /* 0x000fc600078e7843 */
[----:B------:R-:W2:Y:S01]  /*dee0*/  S2UR UR6, SR_CgaCtaId ;  /* 0x00000000000679c3 */ /* 0x000ea20000008800 */
[----:B------:R-:W-:-:S07]  /*def0*/  LOP3.LUT R2, R192, 0x1e00, R69, 0xf8, !PT ;  /* 0x00001e00c0027812 */ /* 0x000fce00078ef845 */
[----:B-----5:R-:W3:Y:S08]  /*df00*/  LDC.64 R4, c[0x0][0x3b0] ;  /* 0x0000ec00ff047b82 */ /* 0x020ef00000000a00 */
        /* <DEDUP_REMOVED lines=27> */
[----:B-1----:R-:W-:-:S04]  /*e0c0*/  LEA R8, P0, R4, R6, 0x5 ;  /* 0x0000000604087211 */ /* 0x002fc800078028ff */
[----:B------:R-:W-:-:S05]  /*e0d0*/  LEA.HI.X R9, R4, R7, R5, 0x5, P0 ;  /* 0x0000000704097211 */ /* 0x000fca00000f2c05 */
[----:B------:R-:W-:Y:S01]  /*e0e0*/  @!PT LDS RZ, [RZ] ;  /* 0x00000000fffff984 */ /* 0x000fe20000000800 */
[----:B------:R-:W-:Y:S01]  /*e0f0*/  @!PT LDS RZ, [RZ] ;  /* 0x00000000fffff984 */ /* 0x000fe20000000800 */
[----:B------:R-:W-:Y:S01]  /*e100*/  @!PT LDS RZ, [RZ] ;  /* 0x00000000fffff984 */ /* 0x000fe20000000800 */
[----:B------:R2:W-:Y:S04]  /*e110*/  LDGSTS.E.BYPASS.LTC128B.128 [R2+0x1000], desc[UR4][R8.64] ;  /* 0x0100000008027fae */ /* 0x0005e8000b981a04 */
.L_x_3403:
[----:B------:R-:W-:Y:S05]  /*e120*/  BSYNC.RECONVERGENT B0 ;  /* 0x0000000000007941 */ /* 0x000fea0003800200 */
.L_x_3402:
        /* <DEDUP_REMOVED lines=8> */
.L_x_3401:
        /* <DEDUP_REMOVED lines=14> */
[----:B------:R-:W-:Y:S02]  /*e290*/  SHF.R.S32.HI R6, RZ, 0x1f, R7 ;  /* 0x0000001fff067819 */ /* 0x000fe40000011407 */
[----:B------:R-:W-:-:S03]  /*e2a0*/  IADD3 R0, P1, PT, R142, R7, RZ ;  /* 0x000000078e007210 */ /* 0x000fc60007f3e0ff */
[--C-:B------:R-:W-:Y:S02]  /*e2b0*/  IMAD.X R14, R108, 0x1, R6.reuse, P2 ;  /* 0x000000016c0e7824 */ /* 0x100fe400010e0606 */
[----:B------:R-:W-:Y:S01]  /*e2c0*/  IMAD.X R6, R107, 0x1, R6, P1 ;  /* 0x000000016b067824 */ /* 0x000fe200008e0606 */
[----:B------:R-:W-:Y:S07]  /*e2d0*/  BRA.U !UP0, `(.L_x_3405) ;  /* 0x0000000d08c47547 */ /* 0x000fee000b800000 */
[----:B------:R-:W-:Y:S01]  /*e2e0*/  IADD3 R15, PT, PT, -R70, R231, RZ ;  /* 0x000000e7460f7210 */ /* 0x000fe20007ffe1ff */
        /* <DEDUP_REMOVED lines=17> */
[C---:B-----5:R-:W-:Y:S02]  /*e400*/  LOP3.LUT R0, R17.reuse, 0xffff0000, RZ, 0xc0, !PT ;  /* 0xffff000011007812 */ /* 0x060fe400078ec0ff */
[----:B----4-:R-:W-:Y:S01]  /*e410*/  SHF.L.U32 R20, R17, 0x10, RZ ;  /* 0x0000001011147819 */ /* 0x010fe200000006ff */
[C---:B------:R-:W-:Y:S01]  /*e420*/  IMAD.U32 R17, R16.reuse, 0x10000, RZ ;  /* 0x0001000010117824 */ /* 0x040fe200078e00ff */
[----:B------:R-:W-:Y:S02]  /*e430*/  LOP3.LUT R26, R16, 0xffff0000, RZ, 0xc0, !PT ;  /* 0xffff0000101a7812 */ /* 0x000fe400078ec0ff */
[----:B------:R-:W-:-:S02]  /*e440*/  SHF.L.U32 R27, R19, 0x10, RZ ;  /* 0x00000010131b7819 */ /* 0x000fc400000006ff */
[----:B------:R-:W-:Y:S01]  /*e450*/  LOP3.LUT R25, R19, 0xffff0000, RZ, 0xc0, !PT ;  /* 0xffff000013197812 */ /* 0x000fe200078ec0ff */
[C---:B------:R-:W-:Y:S01]  /*e460*/  IMAD.U32 R24, R18.reuse, 0x10000, RZ ;  /* 0x0001000012187824 */ /* 0x040fe200078e00ff */
[----:B------:R-:W-:Y:S02]  /*e470*/  LOP3.LUT R28, R18, 0xffff0000, RZ, 0xc0, !PT ;  /* 0xffff0000121c7812 */ /* 0x000fe400078ec0ff */
[----:B--2---:R-:W-:Y:S02]  /*e480*/  LOP3.LUT R23, R8, 0xffff0000, RZ, 0xc0, !PT ;  /* 0xffff000008177812 */ /* 0x004fe400078ec0ff */
[----:B---3--:R-:W-:Y:S02]  /*e490*/  LOP3.LUT R21, R6, 0xffff0000, RZ, 0xc0, !PT ;  /* 0xffff000006157812 */ /* 0x008fe400078ec0ff */
[----:B------:R-:W-:Y:S02]  /*e4a0*/  LOP3.LUT R16, R7, 0xffff0000, RZ, 0xc0, !PT ;  /* 0xffff000007107812 */ /* 0x000fe400078ec0ff */
[----:B------:R-:W-:Y:S01]  /*e4b0*/  LOP3.LUT R22, R9, 0xffff0000, RZ, 0xc0, !PT ;  /* 0xffff000009167812 */ /* 0x000fe200078ec0ff */
[C---:B------:R-:W-:Y:S01]  /*e4c0*/  FMUL.FTZ R19, R0.reuse, R21 ;  /* 0x0000001500137220 */ /* 0x040fe20000410000 */
[-C--:B------:R-:W-:Y:S01]  /*e4d0*/  FMUL.FTZ R0, R0, R23.reuse ;  /* 0x0000001700007220 */ /* 0x080fe20000410000 */
[----:B------:R-:W-:Y:S01]  /*e4e0*/  FMUL.FTZ R18, R25, R16 ;  /* 0x0000001019127220 */ /* 0x000fe20000410000 */
[----:B------:R-:W-:Y:S01]  /*e4f0*/  SHF.L.U32 R7, R7, 0x10, RZ ;  /* 0x0000001007077819 */ /* 0x000fe200000006ff */
[C---:B------:R-:W-:Y:S01]  /*e500*/  FFMA.FTZ R19, R20.reuse, R23, -R19 ;  /* 0x0000001714137223 */ /* 0x040fe20000010813 */
[----:B------:R-:W-:Y:S01]  /*e510*/  FFMA.FTZ R0, R20, R21, R0 ;  /* 0x0000001514007223 */ /* 0x000fe20000010000 */
[----:B------:R-:W-:Y:S01]  /*e520*/  FMUL.FTZ R20, R25, R22 ;  /* 0x0000001619147220 */ /* 0x000fe20000410000 */
[----:B------:R-:W-:Y:S01]  /*e530*/  SHF.L.U32 R6, R6, 0x10, RZ ;  /* 0x0000001006067819 */ /* 0x000fe200000006ff */
[----:B------:R-:W-:-:S02]  /*e540*/  IMAD.U32 R8, R8, 0x10000, RZ ;  /* 0x0001000008087824 */ /* 0x000fc400078e00ff */
[----:B------:R-:W-:Y:S02]  /*e550*/  IMAD.U32 R9, R9, 0x10000, RZ ;  /* 0x0001000009097824 */ /* 0x000fe400078e00ff */
[C---:B------:R-:W-:Y:S01]  /*e560*/  FFMA.FTZ R18, R27.reuse, R22, -R18 ;  /* 0x000000161b127223 */ /* 0x040fe20000010812 */
[----:B------:R-:W-:Y:S01]  /*e570*/  FFMA.FTZ R27, R27, R16, R20 ;  /* 0x000000101b1b7223 */ /* 0x000fe20000010014 */
[----:B------:R-:W-:Y:S01]  /*e580*/  FMUL.FTZ R21, R28, R7 ;  /* 0x000000071c157220 */ /* 0x000fe20000410000 */
        /* <DEDUP_REMOVED lines=11> */
.L_x_3409:
[----:B------:R-:W-:Y:S05]  /*e640*/  BSYNC.RECONVERGENT B0 ;  /* 0x0000000000007941 */ /* 0x000fea0003800200 */
.L_x_3408:
[----:B-----5:R2:W-:Y:S02]  /*e650*/  STS.128 [R2], R16 ;  /* 0x0000001002007388 */ /* 0x0205e40000000c00 */
.L_x_3407:
[----:B------:R-:W-:Y:S05]  /*e660*/  BSYNC.RECONVERGENT B1 ;  /* 0x0000000000017941 */ /* 0x000fea0003800200 */
.L_x_3406:
[----:B------:R-:W-:Y:S01]  /*e670*/  VIADD R30, R150, 0x10 ;  /* 0x00000010961e7836 */ /* 0x000fe20000000000 */
[----:B----4-:R-:W-:Y:S01]  /*e680*/  LEA R20, P0, R32, R34, 0x1 ;  /* 0x0000002220147211 */ /* 0x010fe200078008ff */
        /* <DEDUP_REMOVED lines=28> */
[----:B---3--:R-:W-:Y:S02]  /*e850*/  LOP3.LUT R25, R8, 0xffff0000, RZ, 0xc0, !PT ;  /* 0xffff000008197812 */ /* 0x008fe400078ec0ff */
[----:B----4-:R-:W-:Y:S02]  /*e860*/  LOP3.LUT R23, R6, 0xffff0000, RZ, 0xc0, !PT ;  /* 0xffff000006177812 */ /* 0x010fe400078ec0ff */
[----:B------:R-:W-:Y:S02]  /*e870*/  LOP3.LUT R16, R7, 0xffff0000, RZ, 0xc0, !PT ;  /* 0xffff000007107812 */ /* 0x000fe400078ec0ff */
[----:B------:R-:W-:Y:S01]  /*e880*/  LOP3.LUT R24, R9, 0xffff0000, RZ, 0xc0, !PT ;  /* 0xffff000009187812 */ /* 0x000fe200078ec0ff */
[C---:B------:R-:W-:Y:S01]  /*e890*/  FMUL.FTZ R19, R0.reuse, R23 ;  /* 0x0000001700137220 */ /* 0x040fe20000410000 */
[-C--:B------:R-:W-:Y:S01]  /*e8a0*/  FMUL.FTZ R0, R0, R25.reuse ;  /* 0x0000001900007220 */ /* 0x080fe20000410000 */
[C---:B------:R-:W-:Y:S01]  /*e8b0*/  FMUL.FTZ R18, R27.reuse, R16 ;  /* 0x000000101b127220 */ /* 0x040fe20000410000 */
        /* <DEDUP_REMOVED lines=21> */
.L_x_3413:
[----:B------:R-:W-:Y:S05]  /*ea10*/  BSYNC.RECONVERGENT B0 ;  /* 0x0000000000007941 */ /* 0x000fea0003800200 */
.L_x_3412:
[----:B-----5:R3:W-:Y:S02]  /*ea20*/  STS.128 [R2+0x800], R16 ;  /* 0x0008001002007388 */ /* 0x0207e40000000c00 */
.L_x_3411:
[----:B------:R-:W-:Y:S05]  /*ea30*/  BSYNC.RECONVERGENT B1 ;  /* 0x0000000000017941 */ /* 0x000fea0003800200 */
.L_x_3410:
        /* <DEDUP_REMOVED lines=20> */
[----:B------:R-:W-:-:S04]  /*eb80*/  IADD3.X R7, PT, PT, R0, UR9, RZ, P0, !PT ;  /* 0x0000000900077c10 */ /* 0x000fc800087fe4ff */
[----:B------:R-:W2:Y:S04]  /*eb90*/  LDG.E.64 R8, desc[UR4][R8.64] ;  /* 0x0000000408087981 */ /* 0x000ea8000c1e1b00 */
[----:B------:R-:W3:Y:S01]  /*eba0*/  LDG.E.64 R6, desc[UR4][R6.64] ;  /* 0x0000000406067981 */ /* 0x000ee2000c1e1b00 */
[C---:B-----5:R-:W-:Y:S02]  /*ebb0*/  LOP3.LUT R0, R17.reuse, 0xffff0000, RZ, 0xc0, !PT ;  /* 0xffff000011007812 */ /* 0x060fe400078ec0ff */
[----:B------:R-:W-:Y:S01]  /*ebc0*/  SHF.L.U32 R22, R17, 0x10, RZ ;  /* 0x0000001011167819 */ /* 0x000fe200000006ff */
        /* <DEDUP_REMOVED lines=34> */
.L_x_3417:
[----:B------:R-:W-:Y:S05]  /*edf0*/  BSYNC.RECONVERGENT B0 ;  /* 0x0000000000007941 */ /* 0x000fea0003800200 */
.L_x_3416:
[----:B-----5:R4:W-:Y:S02]  /*ee00*/  STS.128 [R2+0x1000], R16 ;  /* 0x0010001002007388 */ /* 0x0209e40000000c00 */
.L_x_3415:
[----:B------:R-:W-:Y:S05]  /*ee10*/  BSYNC.RECONVERGENT B1 ;  /* 0x0000000000017941 */ /* 0x000fea0003800200 */
.L_x_3414:
[----:B--234-:R-:W-:-:S04]  /*ee20*/  IADD3 R16, PT, PT, R150, 0x30, RZ ;  /* 0x0000003096107810 */ /* 0x01cfc80007ffe0ff */
        /* <DEDUP_REMOVED lines=19> */
[----:B------:R-:W2:Y:S04]  /*ef60*/  LDG.E.64 R10, desc[UR4][R20.64] ;  /* 0x00000004140a7981 */ /* 0x000ea8000c1e1b00 */
[----:B------:R-:W3:Y:S01]  /*ef70*/  LDG.E.64 R8, desc[UR4][R8.64] ;  /* 0x0000000408087981 */ /* 0x000ee2000c1e1b00 */
[----:B-----5:R-:W-:Y:S01]  /*ef80*/  LOP3.LUT R0, R5, 0xffff0000, RZ, 0xc0, !PT ;  /* 0xffff000005007812 */ /* 0x020fe200078ec0ff */
[----:B------:R-:W-:Y:S01]  /*ef90*/  IMAD.U32 R17, R6, 0x10000, RZ ;  /* 0x0001000006117824 */ /* 0x000fe200078e00ff */
[C---:B------:R-:W-:Y:S02]  /*efa0*/  SHF.L.U32 R18, R7.reuse, 0x10, RZ ;  /* 0x0000001007127819 */ /* 0x040fe400000006ff */
[----:B------:R-:W-:Y:S02]  /*efb0*/  LOP3.LUT R14, R7, 0xffff0000, RZ, 0xc0, !PT ;  /* 0xffff0000070e7812 */ /* 0x000fe400078ec0ff */
[----:B------:R-:W-:Y:S01]  /*efc0*/  SHF.L.U32 R3, R5, 0x10, RZ ;  /* 0x0000001005037819 */ /* 0x000fe200000006ff */
[C---:B------:R-:W-:Y:S01]  /*efd0*/  IMAD.U32 R5, R4.reuse, 0x10000, RZ ;  /* 0x0001000004057824 */ /* 0x040fe200078e00ff */
[----:B------:R-:W-:-:S02]  /*efe0*/  LOP3.LUT R19, R4, 0xffff0000, RZ, 0xc0, !PT ;  /* 0xffff000004137812 */ /* 0x000fc400078ec0ff */
[----:B------:R-:W-:Y:S02]  /*eff0*/  LOP3.LUT R6, R6, 0xffff0000, RZ, 0xc0, !PT ;  /* 0xffff000006067812 */ /* 0x000fe400078ec0ff */
[----:B--2---:R-:W-:Y:S02]  /*f000*/  LOP3.LUT R15, R10, 0xffff0000, RZ, 0xc0, !PT ;  /* 0xffff00000a0f7812 */ /* 0x004fe400078ec0ff */
[----:B---3--:R-:W-:-:S03]  /*f010*/  LOP3.LUT R12, R8, 0xffff0000, RZ, 0xc0, !PT ;  /* 0xffff0000080c7812 */ /* 0x008fc600078ec0ff */
[----:B------:R-:W-:Y:S01]  /*f020*/  FMUL.FTZ R21, R0, R15 ;  /* 0x0000000f00157220 */ /* 0x000fe20000410000 */
[C---:B------:R-:W-:Y:S02]  /*f030*/  LOP3.LUT R7, R9.reuse, 0xffff0000, RZ, 0xc0, !PT ;  /* 0xffff000009077812 */ /* 0x040fe400078ec0ff */
[----:B------:R-:W-:Y:S01]  /*f040*/  SHF.L.U32 R8, R8, 0x10, RZ ;  /* 0x0000001008087819 */ /* 0x000fe200000006ff */
[-C--:B------:R-:W-:Y:S01]  /*f050*/  FMUL.FTZ R4, R0, R12.reuse ;  /* 0x0000000c00047220 */ /* 0x080fe20000410000 */
[----:B------:R-:W-:Y:S01]  /*f060*/  SHF.L.U32 R9, R9, 0x10, RZ ;  /* 0x0000001009097819 */ /* 0x000fe200000006ff */
[----:B------:R-:W-:Y:S01]  /*f070*/  IMAD.U32 R10, R10, 0x10000, RZ ;  /* 0x000100000a0a7824 */ /* 0x000fe200078e00ff */
[C---:B------:R-:W-:Y:S01]  /*f080*/  LOP3.LUT R13, R11.reuse, 0xffff0000, RZ, 0xc0, !PT ;  /* 0xffff00000b0d7812 */ /* 0x040fe200078ec0ff */
[----:B------:R-:W-:Y:S02]  /*f090*/  IMAD.U32 R11, R11, 0x10000, RZ ;  /* 0x000100000b0b7824 */ /* 0x000fe400078e00ff */
[C---:B------:R-:W-:Y:S01]  /*f0a0*/  FFMA.FTZ R21, R3.reuse, R12, R21 ;  /* 0x0000000c03157223 */ /* 0x040fe20000010015 */
[----:B------:R-:W-:Y:S01]  /*f0b0*/  FMUL.FTZ R23, R14, R7 ;  /* 0x000000070e177220 */ /* 0x000fe20000410000 */
[----:B------:R-:W-:Y:S01]  /*f0c0*/  FFMA.FTZ R4, R3, R15, -R4 ;  /* 0x0000000f03047223 */ /* 0x000fe20000010804 */
[C---:B------:R-:W-:Y:S01]  /*f0d0*/  FMUL.FTZ R0, R19.reuse, R8 ;  /* 0x0000000813007220 */ /* 0x040fe20000410000 */
[----:B------:R-:W-:Y:S01]  /*f0e0*/  FMUL.FTZ R12, R6, R9 ;  /* 0x00000009060c7220 */ /* 0x000fe20000410000 */
[----:B------:R-:W-:Y:S01]  /*f0f0*/  FMUL.FTZ R3, R14, R13 ;  /* 0x0000000d0e037220 */ /* 0x000fe20000410000 */
[-C--:B------:R-:W-:Y:S01]  /*f100*/  FMUL.FTZ R19, R19, R10.reuse ;  /* 0x0000000a13137220 */ /* 0x080fe20000410000 */
        /* <DEDUP_REMOVED lines=11> */
.L_x_3419:
[----:B------:R-:W-:Y:S05]  /*f1c0*/  BSYNC.RECONVERGENT B0 ;  /* 0x0000000000007941 */ /* 0x000fea0003800200 */
.L_x_3418:
[----:B-----5:R2:W-:Y:S01]  /*f1d0*/  STS.128 [R2+0x1800], R4 ;  /* 0x0018000402007388 */ /* 0x0205e20000000c00 */
[----:B------:R-:W-:Y:S05]  /*f1e0*/  BRA `(.L_x_3404) ;  /* 0x0000001400c47947 */ /* 0x000fea0003800000 */
.L_x_3405:
        /* <DEDUP_REMOVED lines=93> */
.L_x_3423:
[----:B------:R-:W-:Y:S05]  /*f7c0*/  BSYNC.RECONVERGENT B0 ;  /* 0x0000000000007941 */ /* 0x000fea0003800200 */
.L_x_3422:
[----:B-----5:R2:W-:Y:S02]  /*f7d0*/  STS.128 [R2], R24 ;  /* 0x0000001802007388 */ /* 0x0205e40000000c00 */
.L_x_3421:
[----:B------:R-:W-:Y:S05]  /*f7e0*/  BSYNC.RECONVERGENT B1 ;  /* 0x0000000000017941 */ /* 0x000fea0003800200 */
.L_x_3420:
        /* <DEDUP_REMOVED lines=21> */
[----:B----4-:R-:W-:-:S04]  /*f940*/  IMAD.WIDE R20, R29, 0x2, R34 ;  /* 0x000000021d147825 */ /* 0x010fc800078e0222 */
        /* <DEDUP_REMOVED lines=13> */
[----:B---3--:R-:W-:Y:S01]  /*fa20*/  SHF.L.U32 R37, R8, 0x10, RZ ;  /* 0x0000001008257819 */ /* 0x008fe200000006ff */
[----:B------:R-:W-:Y:S01]  /*fa30*/  IMAD.U32 R39, R10, 0x10000, RZ ;  /* 0x000100000a277824 */ /* 0x000fe200078e00ff */
[----:B------:R-:W-:Y:S01]  /*fa40*/  LOP3.LUT R27, R8, 0xffff0000, RZ, 0xc0, !PT ;  /* 0xffff0000081b7812 */ /* 0x000fe200078ec0ff */
[C---:B------:R-:W-:Y:S01]  /*fa50*/  IMAD.U32 R8, R9.reuse, 0x10000, RZ ;  /* 0x0001000009087824 */ /* 0x040fe200078e00ff */
[----:B------:R-:W-:Y:S01]  /*fa60*/  LOP3.LUT R40, R9, 0xffff0000, RZ, 0xc0, !PT ;  /* 0xffff000009287812 */ /* 0x000fe200078ec0ff */
[----:B----4-:R-:W-:Y:S01]  /*fa70*/  IMAD.U32 R44, R22, 0x10000, RZ ;  /* 0x00010000162c7824 */ /* 0x010fe200078e00ff */
[C---:B------:R-:W-:Y:S01]  /*fa80*/  SHF.L.U32 R9, R11.reuse, 0x10, RZ ;  /* 0x000000100b097819 */ /* 0x040fe200000006ff */
[----:B------:R-:W-:Y:S01]  /*fa90*/  @!P1 FADD.FTZ R8, -R8, -RZ ;  /* 0x800000ff08089221 */ /* 0x000fe20000010100 */
        /* <DEDUP_REMOVED lines=16> */
[----:B------:R-:W-:Y:S01]  /*fba0*/  @!P1 FADD.FTZ R39, -R39, -RZ ;  /* 0x800000ff27279221 */ /* 0x000fe20000010100 */
        /* <DEDUP_REMOVED lines=27> */
.L_x_3427:
[----:B------:R-:W-:Y:S05]  /*fd60*/  BSYNC.RECONVERGENT B0 ;  /* 0x0000000000007941 */ /* 0x000fea0003800200 */
.L_x_3426:
[----:B-----5:R3:W-:Y:S02]  /*fd70*/  STS.128 [R2+0x800], R24 ;  /* 0x0008001802007388 */ /* 0x0207e40000000c00 */
.L_x_3425:
[----:B------:R-:W-:Y:S05]  /*fd80*/  BSYNC.RECONVERGENT B1 ;  /* 0x0000000000017941 */ /* 0x000fea0003800200 */
.L_x_3424:
        /* <DEDUP_REMOVED lines=56> */
[----:B------:R-:W-:Y:S01]  /*10110*/  FMUL.FTZ R8, R43, R8 ;  /* 0x000000082b087220 */ /* 0x000fe20000410000 */
[----:B------:R-:W-:Y:S01]  /*10120*/  SHF.L.U32 R22, R23, 0x10, RZ ;  /* 0x0000001017167819 */ /* 0x000fe200000006ff */
[----:B------:R-:W-:Y:S01]  /*10130*/  FMUL.FTZ R21, R21, R10 ;  /* 0x0000000a15157220 */ /* 0x000fe20000410000 */
[----:B------:R-:W-:Y:S01]  /*10140*/  LOP3.LUT R44, R23, 0xffff0000, RZ, 0xc0, !PT ;  /* 0xffff0000172c7812 */ /* 0x000fe200078ec0ff */
[----:B------:R-:W-:Y:S01]  /*10150*/  FMUL.FTZ R20, R20, R27 ;  /* 0x0000001b14147220 */ /* 0x000fe20000410000 */
[C---:B----4-:R-:W-:Y:S01]  /*10160*/  LOP3.LUT R27, R17.reuse, 0xffff0000, RZ, 0xc0, !PT ;  /* 0xffff0000111b7812 */ /* 0x050fe200078ec0ff */
[----:B------:R-:W-:Y:S01]  /*10170*/  FMUL.FTZ R22, R22, R9 ;  /* 0x0000000916167220 */ /* 0x000fe20000410000 */
[----:B------:R-:W-:Y:S01]  /*10180*/  SHF.L.U32 R9, R17, 0x10, RZ ;  /* 0x0000001011097819 */ /* 0x000fe200000006ff */
        /* <DEDUP_REMOVED lines=26> */
.L_x_3431:
[----:B------:R-:W-:Y:S05]  /*10330*/  BSYNC.RECONVERGENT B0 ;  /* 0x0000000000007941 */ /* 0x000fea0003800200 */
.L_x_3430:
[----:B-----5:R2:W-:Y:S02]  /*10340*/  STS.128 [R2+0x1000], R24 ;  /* 0x0010001802007388 */ /* 0x0205e40000000c00 */
.L_x_3429:
[----:B------:R-:W-:Y:S05]  /*10350*/  BSYNC.RECONVERGENT B1 ;  /* 0x0000000000017941 */ /* 0x000fea0003800200 */
.L_x_3428:
[----:B------:R-:W-:-:S04]  /*10360*/  IADD3 R16, PT, PT, R150, 0x30, RZ ;  /* 0x0000003096107810 */ /* 0x000fc80007ffe0ff */
[----:B------:R-:W-:-:S13]  /*10370*/  ISETP.GE.AND P0, PT, R16, R15, PT ;  /* 0x0000000f1000720c */ /* 0x000fda0003f06270 */
        /* <DEDUP_REMOVED lines=10> */
[----:B----4-:R-:W-:Y:S01]  /*10420*/  IMAD.WIDE R20, R29, 0x2, R18 ;  /* 0x000000021d147825 */ /* 0x010fe200078e0212 */
        /* <DEDUP_REMOVED lines=10> */
[----:B------:R-:W4:Y:S01]  /*104d0*/  LDG.E.128 R4, desc[UR4][R4.64] ;  /* 0x0000000404047981 */ /* 0x000f22000c1e1d00 */
[----:B--2---:R-:W-:-:S04]  /*104e0*/  IADD3 R12, P0, PT, R0, UR8, RZ ;  /* 0x00000008000c7c10 */ /* 0x004fc8000ff1e0ff */
[----:B------:R-:W-:-:S06]  /*104f0*/  IADD3.X R13, PT, PT, R3, UR9, RZ, P0, !PT ;  /* 0x00000009030d7c10 */ /* 0x000fcc00087fe4ff */
[----:B------:R-:W2:Y:S01]  /*10500*/  LDG.E.128 R12, desc[UR4][R12.64] ;  /* 0x000000040c0c7981 */ /* 0x000ea2000c1e1d00 */
[C---:B-----5:R-:W-:Y:S01]  /*10510*/  LOP3.LUT R0, R9.reuse, 0xffff0000, RZ, 0xc0, !PT ;  /* 0xffff000009007812 */ /* 0x060fe200078ec0ff */
[----:B------:R-:W-:Y:S01]  /*10520*/  IMAD.U32 R17, R8, 0x10000, RZ ;  /* 0x0001000008117824 */ /* 0x000fe200078e00ff */
[----:B-1----:R-:W-:Y:S01]  /*10530*/  SHF.L.U32 R19, R9, 0x10, RZ ;  /* 0x0000001009137819 */ /* 0x002fe200000006ff */
[----:B------:R-:W-:Y:S01]  /*10540*/  IMAD.U32 R18, R10, 0x10000, RZ ;  /* 0x000100000a127824 */ /* 0x000fe200078e00ff */
[----:B------:R-:W-:Y:S01]  /*10550*/  LOP3.LUT R3, R8, 0xffff0000, RZ, 0xc0, !PT ;  /* 0xffff000008037812 */ /* 0x000fe200078ec0ff */
[C---:B---3--:R-:W-:Y:S01]  /*10560*/  IMAD.U32 R25, R11.reuse, 0x10000, RZ ;  /* 0x000100000b197824 */ /* 0x048fe200078e00ff */
[----:B------:R-:W-:Y:S02]  /*10570*/  LOP3.LUT R9, R10, 0xffff0000, RZ, 0xc0, !PT ;  /* 0xffff00000a097812 */ /* 0x000fe400078ec0ff */
[----:B------:R-:W-:Y:S01]  /*10580*/  LOP3.LUT R8, R11, 0xffff0000, RZ, 0xc0, !PT ;  /* 0xffff00000b087812 */ /* 0x000fe200078ec0ff */
[C---:B----4-:R-:W-:Y:S01]  /*10590*/  IMAD.U32 R10, R21.reuse, 0x10000, RZ ;  /* 0x00010000150a7824 */ /* 0x050fe200078e00ff */
[----:B------:R-:W-:-:S02]  /*105a0*/  LOP3.LUT R27, R21, 0xffff0000, RZ, 0xc0, !PT ;  /* 0xffff0000151b7812 */ /* 0x000fc400078ec0ff */
[C---:B------:R-:W-:Y:S02]  /*105b0*/  SHF.L.U32 R24, R20.reuse, 0x10, RZ ;  /* 0x0000001014187819 */ /* 0x040fe400000006ff */
[----:B------:R-:W-:Y:S01]  /*105c0*/  LOP3.LUT R11, R20, 0xffff0000, RZ, 0xc0, !PT ;  /* 0xffff0000140b7812 */ /* 0x000fe200078ec0ff */
[C---:B------:R-:W-:Y:S01]  /*105d0*/  IMAD.U32 R20, R23.reuse, 0x10000, RZ ;  /* 0x0001000017147824 */ /* 0x040fe200078e00ff */
[C---:B------:R-:W-:Y:S02]  /*105e0*/  SHF.L.U32 R26, R22.reuse, 0x10, RZ ;  /* 0x00000010161a7819 */ /* 0x040fe400000006ff */
[----:B------:R-:W-:Y:S02]  /*105f0*/  LOP3.LUT R21, R22, 0xffff0000, RZ, 0xc0, !PT ;  /* 0xffff000016157812 */ /* 0x000fe400078ec0ff */
[----:B------:R-:W-:Y:S01]  /*10600*/  LOP3.LUT R22, R23, 0xffff0000, RZ, 0xc0, !PT ;  /* 0xffff000017167812 */ /* 0x000fe200078ec0ff */
[C---:B------:R-:W-:Y:S01]  /*10610*/  IMAD.U32 R23, R5.reuse, 0x10000, RZ ;  /* 0x0001000005177824 */ /* 0x040fe200078e00ff */
[----:B------:R-:W-:Y:S01]  /*10620*/  LOP3.LUT R28, R5, 0xffff0000, RZ, 0xc0, !PT ;  /* 0xffff0000051c7812 */ /* 0x000fe200078ec0ff */
[----:B------:R-:W-:Y:S01]  /*10630*/  IMAD.U32 R5, R7, 0x10000, RZ ;  /* 0x0001000007057824 */ /* 0x000fe200078e00ff */
[----:B------:R-:W-:-:S02]  /*10640*/  SHF.L.U32 R29, R4, 0x10, RZ ;  /* 0x00000010041d7819 */ /* 0x000fc400000006ff */
[----:B------:R-:W-:Y:S02]  /*10650*/  SHF.L.U32 R31, R6, 0x10, RZ ;  /* 0x00000010061f7819 */ /* 0x000fe400000006ff */
[----:B------:R-:W-:Y:S01]  /*10660*/  LOP3.LUT R7, R7, 0xffff0000, RZ, 0xc0, !PT ;  /* 0xffff000007077812 */ /* 0x000fe200078ec0ff */
[----:B------:R-:W-:Y:S01]  /*10670*/  @!P1 FADD.FTZ R23, -R23, -RZ ;  /* 0x800000ff17179221 */ /* 0x000fe20000010100 */
[----:B------:R-:W-:Y:S02]  /*10680*/  LOP3.LUT R4, R4, 0xffff0000, RZ, 0xc0, !PT ;  /* 0xffff000004047812 */ /* 0x000fe400078ec0ff */
[----:B------:R-:W-:Y:S01]  /*10690*/  LOP3.LUT R6, R6, 0xffff0000, RZ, 0xc0, !PT ;  /* 0xffff000006067812 */ /* 0x000fe200078ec0ff */
        /* <DEDUP_REMOVED lines=8> */
[----:B------:R-:W-:Y:S01]  /*10720*/  @!P1 FADD.FTZ R29, -R29, -RZ ;  /* 0x800000ff1d1d9221 */ /* 0x000fe20000010100 */
[----:B------:R-:W-:Y:S01]  /*10730*/  FMUL.FTZ R27, R27, R28 ;  /* 0x0000001c1b1b7220 */ /* 0x000fe20000410000 */
[C---:B--2---:R-:W-:Y:S01]  /*10740*/  LOP3.LUT R23, R13.reuse, 0xffff0000, RZ, 0xc0, !PT ;  /* 0xffff00000d177812 */ /* 0x044fe200078ec0ff */
[----:B------:R-:W-:-:S02]  /*10750*/  IMAD.U32 R5, R13, 0x10000, RZ ;  /* 0x000100000d057824 */ /* 0x000fc400078e00ff */
[----:B------:R-:W-:Y:S01]  /*10760*/  FMUL.FTZ R7, R22, R7 ;  /* 0x0000000716077220 */ /* 0x000fe20000410000 */
[----:B------:R-:W-:Y:S01]  /*10770*/  FMUL.FTZ R4, R11, R4 ;  /* 0x000000040b047220 */ /* 0x000fe20000410000 */
[----:B------:R-:W-:Y:S01]  /*10780*/  FMUL.FTZ R6, R21, R6 ;  /* 0x0000000615067220 */ /* 0x000fe20000410000 */
[----:B------:R-:W-:Y:S01]  /*10790*/  SHF.L.U32 R22, R14, 0x10, RZ ;  /* 0x000000100e167819 */ /* 0x000fe200000006ff */
        /* <DEDUP_REMOVED lines=20> */
.L_x_3433:
[----:B------:R-:W-:Y:S05]  /*108e0*/  BSYNC.RECONVERGENT B0 ;  /* 0x0000000000007941 */ /* 0x000fea0003800200 */
.L_x_3432:
[----:B-----5:R1:W-:Y:S02]  /*108f0*/  STS.128 [R2+0x1800], R8 ;  /* 0x0018000802007388 */ /* 0x0203e40000000c00 */
.L_x_3404:
[----:B------:R-:W-:Y:S05]  /*10900*/  BSYNC.RECONVERGENT B2 ;  /* 0x0000000000027941 */ /* 0x000fea0003800200 */
.L_x_3400:
[----:B------:R-:W-:Y:S01]  /*10910*/  IMAD.IADD R71, R64, 0x1, -R71 ;  /* 0x0000000140477824 */ /* 0x000fe200078e0a47 */
[----:B------:R-:W5:Y:S01]  /*10920*/  LDC.64 R66, c[0x0][0x3b8] ;  /* 0x0000ee00ff427b82 */ /* 0x000f620000000a00 */
[C---:B-12---:R-:W-:Y:S01]  /*10930*/  VIADD R8, R150.reuse, 0x40 ;  /* 0x0000004096087836 */ /* 0x046fe20000000000 */
[C---:B------:R-:W-:Y:S01]  /*10940*/  LEA R34, P1, R65.reuse, R234, 0x1 ;  /* 0x000000ea41227211 */ /* 0x040fe200078208ff */
[C---:B---3--:R-:W-:Y:S01]  /*10950*/  VIADD R24, R150.reuse, 0x70 ;  /* 0x0000007096187836 */ /* 0x048fe20000000000 */
[CC--:B------:R-:W-:Y:S01]  /*10960*/  ISETP.GE.AND P4, PT, R150.reuse, R71.reuse, PT ;  /* 0x000000479600720c */ /* 0x0c0fe20003f86270 */
[----:B------:R-:W-:Y:S01]  /*10970*/  VIADD R0, R150, 0x90 ;  /* 0x0000009096007836 */ /* 0x000fe20000000000 */
[-C--:B------:R-:W-:Y:S01]  /*10980*/  ISETP.GE.AND P0, PT, R32, R71.reuse, PT ;  /* 0x000000472000720c */ /* 0x080fe20003f06270 */
[----:B----4-:R-:W-:Y:S01]  /*10990*/  VIADD R20, R150, 0xa0 ;  /* 0x000000a096147836 */ /* 0x010fe20000000000 */
[----:B------:R-:W-:Y:S01]  /*109a0*/  P2R R3, PR, RZ, 0x10 ;  /* 0x00000010ff037803 */ /* 0x000fe20000000000 */
[----:B------:R-:W1:Y:S01]  /*109b0*/  S2R R226, SR_TID.X ;  /* 0x0000000000e27919 */ /* 0x000e620000002100 */
[-C--:B------:R-:W-:Y:S01]  /*109c0*/  ISETP.GE.AND P2, PT, R30, R71.reuse, PT ;  /* 0x000000471e00720c */ /* 0x080fe20003f46270 */
[----:B------:R-:W-:Y:S01]  /*109d0*/  IMAD.MOV.U32 R212, RZ, RZ, 0x40 ;  /* 0x00000040ffd47424 */ /* 0x000fe200078e00ff */
[----:B------:R-:W-:Y:S01]  /*109e0*/  ISETP.GE.AND P3, PT, R8, R71, PT ;  /* 0x000000470800720c */ /* 0x000fe20003f66270 */
[----:B------:R-:W2:Y:S01]  /*109f0*/  LDCU UR7, c[0x0][0x508] ;  /* 0x0000a100ff0777ac */ /* 0x000ea20008000800 */
[----:B------:R-:W-:-:S02]  /*10a00*/  LEA.HI.X R35, R65, R235, R68, 0x1, P1 ;  /* 0x000000eb41237211 */ /* 0x000fc400008f0c44 */
[----:B------:R-:W-:Y:S01]  /*10a10*/  IADD3 R26, PT, PT, R150, 0x60, RZ ;  /* 0x00000060961a7810 */ /* 0x000fe20007ffe0ff */
[----:B------:R-:W-:Y:S01]  /*10a20*/  @!PT LDS RZ, [RZ] ;  /* 0x00000000fffff984 */ /* 0x000fe20000000800 */
[----:B------:R-:W-:Y:S01]  /*10a30*/  @!PT LDS RZ, [RZ] ;  /* 0x00000000fffff984 */ /* 0x000fe20000000800 */
[----:B------:R-:W-:Y:S01]  /*10a40*/  @!PT LDS RZ, [RZ] ;  /* 0x00000000fffff984 */ /* 0x000fe20000000800 */
[----:B------:R-:W-:Y:S01]  /*10a50*/  @!P4 LDGSTS.E.BYPASS.LTC128B.128 [R2+0x2000], desc[UR4][R234.64] ;  /* 0x02000000ea02cfae */ /* 0x000fe2000b981a04 */
[-C--:B------:R-:W-:Y:S02]  /*10a60*/  ISETP.GE.AND P4, PT, R16, R71.reuse, PT ;  /* 0x000000471000720c */ /* 0x080fe40003f86270 */
[C---:B------:R-:W-:Y:S02]  /*10a70*/  LOP3.LUT R22, R150.reuse, 0x80, RZ, 0xfc, !PT ;  /* 0x0000008096167812 */ /* 0x040fe400078efcff */
[----:B------:R-:W-:Y:S01]  /*10a80*/  IADD3 R28, PT, PT, R150, 0x50, RZ ;  /* 0x00000050961c7810 */ /* 0x000fe20007ffe0ff */
[----:B------:R-:W-:Y:S01]  /*10a90*/  @!P2 LDGSTS.E.BYPASS.LTC128B.128 [R2+0x2800], desc[UR4][R34.64] ;  /* 0x028000002202afae */ /* 0x000fe2000b981a04 */
[----:B-----5:R-:W-:Y:S01]  /*10aa0*/  IMAD.WIDE.U32 R6, R66, 0x20, RZ ;  /* 0x0000002042067825 */ /* 0x020fe200078e00ff */
[-C--:B------:R-:W-:Y:S02]  /*10ab0*/  ISETP.GE.AND P2, PT, R26, R71.reuse, PT ;  /* 0x000000471a00720c */ /* 0x080fe40003f46270 */
[----:B------:R-:W-:Y:S01]  /*10ac0*/  ISETP.GE.AND P6, PT, R0, R71, PT ;  /* 0x000000470000720c */ /* 0x000fe20003fc6270 */
[C---:B------:R-:W-:Y:S01]  /*10ad0*/  IMAD.SHL.U32 R5, R67.reuse, 0x20, RZ ;  /* 0x0000002043057824 */ /* 0x040fe200078e00ff */
[----:B------:R-:W-:Y:S01]  /*10ae0*/  @!P0 IADD3 R12, P1, PT, R34, R6, RZ ;  /* 0x00000006220c8210 */ /* 0x000fe20007f3e0ff */
[----:B------:R-:W-:Y:S01]  /*10af0*/  @!P3 IMAD.MOV.U32 R6, RZ, RZ, R34 ;  /* 0x000000ffff06b224 */ /* 0x000fe200078e0022 */
[----:B------:R-:W-:Y:S01]  /*10b00*/  @!P4 LEA R10, P5, R66, R34, 0x6 ;  /* 0x00000022420ac211 */ /* 0x000fe200078a30ff */
[----:B------:R-:W-:Y:S01]  /*10b10*/  @!P3 IMAD R18, R67, 0x60, RZ ;  /* 0x000000604312b824 */ /* 0x000fe200078e02ff */
[----:B------:R-:W-:-:S02]  /*10b20*/  @!P0 IADD3.X R13, PT, PT, R35, R7, R5, P1, !PT ;  /* 0x00000007230d8210 */ /* 0x000fc40000ffe405 */
[----:B------:R-:W-:Y:S02]  /*10b30*/  ISETP.GE.AND P1, PT, R24, R71, PT ;  /* 0x000000471800720c */ /* 0x000fe40003f26270 */
[-C--:B------:R-:W-:Y:S01]  /*10b40*/  @!P4 LEA.HI.X R11, R66, R35.reuse, R67, 0x6, P5 ;  /* 0x00000023420bc211 */ /* 0x080fe200028f3443 */
[----:B------:R3:W-:Y:S01]  /*10b50*/  @!P0 LDGSTS.E.BYPASS.LTC128B.128 [R2+0x3000], desc[UR4][R12.64] ;  /* 0x030000000c028fae */ /* 0x0007e2000b981a04 */
[----:B------:R-:W-:Y:S01]  /*10b60*/  @!P3 MOV R7, R35 ;  /* 0x000000230007b202 */ /* 0x000fe20000000f00 */
[----:B------:R-:W-:Y:S01]  /*10b70*/  @!P2 IMAD.MOV.U32 R14, RZ, RZ, R34 ;  /* 0x000000ffff0ea224 */ /* 0x000fe200078e0022 */
[-C--:B------:R-:W-:Y:S01]  /*10b80*/  ISETP.GE.AND P0, PT, R22, R71.reuse, PT ;  /* 0x000000471600720c */ /* 0x080fe20003f06270 */
[----:B------:R4:W-:Y:S01]  /*10b90*/  @!P4 LDGSTS.E.BYPASS.LTC128B.128 [R2+0x3800], desc[UR4][R10.64] ;  /* 0x038000000a02cfae */ /* 0x0009e2000b981a04 */
[----:B------:R-:W-:Y:S01]  /*10ba0*/  ISETP.GE.AND P4, PT, R28, R71, PT ;  /* 0x000000471c00720c */ /* 0x000fe20003f86270 */
[----:B------:R-:W-:Y:S01]  /*10bb0*/  @!P3 IMAD.WIDE.U32 R6, R66, 0x60, R6 ;  /* 0x000000604206b825 */ /* 0x000fe200078e0006 */
[----:B------:R-:W-:-:S02]  /*10bc0*/  @!P2 MOV R15, R35 ;  /* 0x00000023000fa202 */ /* 0x000fc40000000f00 */
[----:B------:R-:W-:Y:S01]  /*10bd0*/  ISETP.GE.AND P5, PT, R20, R71, PT ;  /* 0x000000471400720c */ /* 0x000fe20003fa6270 */
[----:B------:R-:W-:Y:S01]  /*10be0*/  @!P3 IMAD.IADD R19, R18, 0x1, R7 ;  /* 0x000000011213b824 */ /* 0x000fe200078e0207 */
[----:B-1----:R-:W-:Y:S01]  /*10bf0*/  SHF.R.U32.HI R56, RZ, 0x1, R226 ;  /* 0x00000001ff387819 */ /* 0x002fe200000116e2 */
[----:B------:R-:W-:Y:S01]  /*10c00*/  @!P3 IMAD.MOV.U32 R18, RZ, RZ, R6 ;  /* 0x000000ffff12b224 */ /* 0x000fe200078e0006 */
[----:B------:R-:W-:Y:S01]  /*10c10*/  LOP3.LUT R4, R4, 0xfffffffb, RZ, 0xc0, !PT ;  /* 0xfffffffb04047812 */ /* 0x000fe200078ec0ff */
[C---:B------:R-:W-:Y:S01]  /*10c20*/  @!P1 IMAD R6, R67.reuse, 0xc0, RZ ;  /* 0x000000c043069824 */ /* 0x040fe200078e02ff */
[----:B------:R-:W-:Y:S01]  /*10c30*/  MOV R52, 0x20 ;  /* 0x0000002000347802 */ /* 0x000fe20000000f00 */
[C---:B------:R-:W-:Y:S01]  /*10c40*/  @!P2 IMAD.WIDE.U32 R14, R66.reuse, 0xa0, R14 ;  /* 0x000000a0420ea825 */ /* 0x040fe200078e000e */
[----:B------:R1:W-:Y:S01]  /*10c50*/  @!P3 LDGSTS.E.BYPASS.LTC128B.128 [R2+0x4000], desc[UR4][R18.64] ;  /* 0x040000001202bfae */ /* 0x0003e2000b981a04 */
[----:B------:R-:W-:Y:S02]  /*10c60*/  @!P4 LEA R36, P3, R66, R34, 0x7 ;  /* 0x000000224224c211 */ /* 0x000fe400078638ff */
[----:B------:R-:W-:-:S02]  /*10c70*/  @!P2 IMAD R7, R67, 0xa0, RZ ;  /* 0x000000a04307a824 */ /* 0x000fc400078e02ff */
[CC--:B------:R-:W-:Y:S01]  /*10c80*/  @!P4 LEA.HI.X R37, R66.reuse, R35.reuse, R67, 0x7, P3 ;  /* 0x000000234225c211 */ /* 0x0c0fe200018f3c43 */
[----:B------:R-:W-:Y:S01]  /*10c90*/  @!P0 IMAD R5, R67, 0xe0, RZ ;  /* 0x000000e043058824 */ /* 0x000fe200078e02ff */
[CC--:B------:R-:W-:Y:S01]  /*10ca0*/  @!P6 LEA R40, P3, R66.reuse, R34.reuse, 0x8 ;  /* 0x000000224228e211 */ /* 0x0c0fe200078640ff */
[----:B------:R-:W-:Y:S02]  /*10cb0*/  @!P2 IMAD.IADD R7, R7, 0x1, R15 ;  /* 0x000000010707a824 */ /* 0x000fe400078e020f */
[----:B---3--:R-:W-:Y:S01]  /*10cc0*/  @!P1 IMAD.MOV.U32 R12, RZ, RZ, R34 ;  /* 0x000000ffff0c9224 */ /* 0x008fe200078e0022 */
[----:B------:R3:W-:Y:S01]  /*10cd0*/  @!P4 LDGSTS.E.BYPASS.LTC128B.128 [R2+0x4800], desc[UR4][R36.64] ;  /* 0x048000002402cfae */ /* 0x0007e2000b981a04 */
[----:B------:R-:W-:Y:S01]  /*10ce0*/  @!P1 IMAD.MOV.U32 R13, RZ, RZ, R35 ;  /* 0x000000ffff0d9224 */ /* 0x000fe200078e0023 */
[C---:B------:R-:W-:Y:S01]  /*10cf0*/  @!P6 LEA.HI.X R41, R66.reuse, R35, R67, 0x8, P3 ;  /* 0x000000234229e211 */ /* 0x040fe200018f4443 */
[----:B----4-:R-:W-:Y:S01]  /*10d00*/  @!P0 IMAD.MOV.U32 R11, RZ, RZ, R35 ;  /* 0x000000ffff0b8224 */ /* 0x010fe200078e0023 */
[----:B------:R-:W-:Y:S01]  /*10d10*/  @!P0 MOV R10, R34 ;  /* 0x00000022000a8202 */ /* 0x000fe20000000f00 */
[----:B------:R-:W-:-:S04]  /*10d20*/  @!P1 IMAD.WIDE.U32 R12, R66, 0xc0, R12 ;  /* 0x000000c0420c9825 */ /* 0x000fc800078e000c */
[----:B------:R-:W-:Y:S01]  /*10d30*/  @!P0 IMAD.WIDE.U32 R10, R66, 0xe0, R10 ;  /* 0x000000e0420a8825 */ /* 0x000fe200078e000a */
[----:B------:R-:W-:Y:S02]  /*10d40*/  @!P1 IADD3 R39, PT, PT, R6, R13, RZ ;  /* 0x0000000d06279210 */ /* 0x000fe40007ffe0ff */
[----:B------:R-:W-:Y:S01]  /*10d50*/  @!P1 MOV R38, R12 ;  /* 0x0000000c00269202 */ /* 0x000fe20000000f00 */
[----:B------:R-:W-:Y:S02]  /*10d60*/  @!P2 IMAD.MOV.U32 R6, RZ, RZ, R14 ;  /* 0x000000ffff06a224 */ /* 0x000fe400078e000e */
[C---:B------:R-:W-:Y:S01]  /*10d70*/  VIADD R14, R150.reuse, 0xc0 ;  /* 0x000000c0960e7836 */ /* 0x040fe20000000000 */
[C---:B-1----:R-:W-:Y:S01]  /*10d80*/  IADD3 R18, PT, PT, R150.reuse, 0xb0, RZ ;  /* 0x000000b096127810 */ /* 0x042fe20007ffe0ff */
[----:B------:R-:W-:Y:S01]  /*10d90*/  @!P0 IMAD.MOV.U32 R42, RZ, RZ, R10 ;  /* 0x000000ffff2a8224 */ /* 0x000fe200078e000a */
[C---:B------:R-:W-:Y:S01]  /*10da0*/  IADD3 R10, PT, PT, R150.reuse, 0xe0, RZ ;  /* 0x000000e0960a7810 */ /* 0x040fe20007ffe0ff */
[----:B------:R-:W-:Y:S01]  /*10db0*/  VIADD R12, R150, 0xd0 ;  /* 0x000000d0960c7836 */ /* 0x000fe20000000000 */
[-C--:B------:R-:W-:Y:S01]  /*10dc0*/  ISETP.GE.AND P4, PT, R18, R71.reuse, PT ;  /* 0x000000471200720c */ /* 0x080fe20003f86270 */
[----:B------:R1:W-:Y:S01]  /*10dd0*/  @!P2 LDGSTS.E.BYPASS.LTC128B.128 [R2+0x5000], desc[UR4][R6.64] ;  /* 0x050000000602afae */ /* 0x0003e2000b981a04 */
[-C--:B------:R-:W-:Y:S01]  /*10de0*/  ISETP.GE.AND P3, PT, R14, R71.reuse, PT ;  /* 0x000000470e00720c */ /* 0x080fe20003f66270 */
[----:B------:R-:W-:Y:S01]  /*10df0*/  @!P0 IMAD.IADD R43, R5, 0x1, R11 ;  /* 0x00000001052b8824 */ /* 0x000fe200078e020b */
[-C--:B------:R-:W-:Y:S01]  /*10e00*/  ISETP.GE.AND P2, PT, R12, R71.reuse, PT ;  /* 0x000000470c00720c */ /* 0x080fe20003f46270 */
[----:B------:R4:W-:Y:S01]  /*10e10*/  @!P1 LDGSTS.E.BYPASS.LTC128B.128 [R2+0x5800], desc[UR4][R38.64] ;  /* 0x0580000026029fae */ /* 0x0009e2000b981a04 */
[----:B------:R-:W-:Y:S01]  /*10e20*/  VIADD R150, R150, 0xf0 ;  /* 0x000000f096967836 */ /* 0x000fe20000000000 */
[-C--:B------:R-:W-:Y:S01]  /*10e30*/  ISETP.GE.AND P1, PT, R10, R71.reuse, PT ;  /* 0x000000470a00720c */ /* 0x080fe20003f26270 */
[----:B------:R-:W-:Y:S01]  /*10e40*/  @!P5 IMAD R44, R67, 0x120, RZ ;  /* 0x00000120432cd824 */ /* 0x000fe200078e02ff */
[----:B------:R5:W-:Y:S01]  /*10e50*/  @!P0 LDGSTS.E.BYPASS.LTC128B.128 [R2+0x6000], desc[UR4][R42.64] ;  /* 0x060000002a028fae */ /* 0x000be2000b981a04 */
[----:B------:R-:W-:Y:S01]  /*10e60*/  IMAD.SHL.U32 R57, R226, 0x40, RZ ;  /* 0x00000040e2397824 */ /* 0x000fe200078e00ff */
[----:B------:R-:W-:-:S02]  /*10e70*/  ISETP.GE.AND P0, PT, R150, R71, PT ;  /* 0x000000479600720c */ /* 0x000fc40003f06270 */
[----:B------:R2:W-:Y:S01]  /*10e80*/  @!P6 LDGSTS.E.BYPASS.LTC128B.128 [R2+0x6800], desc[UR4][R40.64] ;  /* 0x068000002802efae */ /* 0x0005e2000b981a04 */
[----:B------:R-:W-:Y:S01]  /*10e90*/  @!P4 IMAD R9, R67, 0x140, RZ ;  /* 0x000001404309c824 */ /* 0x000fe200078e02ff */
[----:B------:R-:W-:Y:S02]  /*10ea0*/  ISETP.NE.AND P6, PT, R3, RZ, PT ;  /* 0x000000ff0300720c */ /* 0x000fe40003fc5270 */
[----:B------:R-:W-:-:S03]  /*10eb0*/  LOP3.LUT R194, R57, 0x200, RZ, 0xc0, !PT ;  /* 0x0000020039c27812 */ /* 0x000fc600078ec0ff */
[----:B---3--:R-:W-:Y:S01]  /*10ec0*/  @!P1 MOV R36, R34 ;  /* 0x0000002200249202 */ /* 0x008fe20000000f00 */
[----:B------:R-:W-:Y:S02]  /*10ed0*/  @!P1 IMAD.MOV.U32 R37, RZ, RZ, R35 ;  /* 0x000000ffff259224 */ /* 0x000fe400078e0023 */
[C---:B------:R-:W-:Y:S02]  /*10ee0*/  @!P1 IMAD R5, R67.reuse, 0x1a0, RZ ;  /* 0x000001a043059824 */ /* 0x040fe400078e02ff */
[----:B------:R-:W-:Y:S02]  /*10ef0*/  @!P0 IMAD R3, R67, 0x1c0, RZ ;  /* 0x000001c043038824 */ /* 0x000fe400078e02ff */
[----:B------:R-:W-:Y:S01]  /*10f00*/  @!P1 IMAD.WIDE.U32 R36, R66, 0x1a0, R36 ;  /* 0x000001a042249825 */ /* 0x000fe200078e0024 */
[----:B-1----:R-:W-:-:S03]  /*10f10*/  @!P5 MOV R7, R35 ;  /* 0x000000230007d202 */ /* 0x002fc60000000f00 */
[--C-:B------:R-:W-:Y:S02]  /*10f20*/  @!P5 IMAD.MOV.U32 R6, RZ, RZ, R34.reuse ;  /* 0x000000ffff06d224 */ /* 0x100fe400078e0022 */
[----:B----4-:R-:W-:Y:S02]  /*10f30*/  @!P2 IMAD.MOV.U32 R38, RZ, RZ, R34 ;  /* 0x000000ffff26a224 */ /* 0x010fe400078e0022 */
[----:B------:R-:W-:Y:S01]  /*10f40*/  @!P5 IMAD.WIDE.U32 R6, R66, 0x120, R6 ;  /* 0x000001204206d825 */ /* 0x000fe200078e0006 */
[----:B-----5:R-:W-:-:S03]  /*10f50*/  @!P4 MOV R42, R34 ;  /* 0x00000022002ac202 */ /* 0x020fc60000000f00 */
[--C-:B------:R-:W-:Y:S01]  /*10f60*/  @!P4 IMAD.MOV.U32 R43, RZ, RZ, R35.reuse ;  /* 0x000000ffff2bc224 */ /* 0x100fe200078e0023 */
[----:B--2---:R-:W-:Y:S01]  /*10f70*/  @!P3 MOV R41, R35 ;  /* 0x000000230029b202 */ /* 0x004fe20000000f00 */
[----:B------:R-:W-:Y:S02]  /*10f80*/  @!P3 IMAD.MOV.U32 R40, RZ, RZ, R34 ;  /* 0x000000ffff28b224 */ /* 0x000fe400078e0022 */
[----:B------:R-:W-:Y:S02]  /*10f90*/  @!P2 IMAD.MOV.U32 R39, RZ, RZ, R35 ;  /* 0x000000ffff27a224 */ /* 0x000fe400078e0023 */
[----:B------:R-:W-:Y:S02]  /*10fa0*/  @!P5 IMAD.IADD R45, R44, 0x1, R7 ;  /* 0x000000012c2dd824 */ /* 0x000fe400078e0207 */
[----:B------:R-:W-:Y:S02]  /*10fb0*/  @!P3 IMAD R7, R67, 0x160, RZ ;  /* 0x000001604307b824 */ /* 0x000fe400078e02ff */
[----:B------:R-:W-:-:S04]  /*10fc0*/  @!P4 IMAD.WIDE.U32 R42, R66, 0x140, R42 ;  /* 0x00000140422ac825 */ /* 0x000fc800078e002a */
[----:B------:R-:W-:-:S04]  /*10fd0*/  @!P3 IMAD.WIDE.U32 R40, R66, 0x160, R40 ;  /* 0x000001604228b825 */ /* 0x000fc800078e0028 */
[----:B------:R-:W-:Y:S01]  /*10fe0*/  @!P5 IMAD.MOV.U32 R44, RZ, RZ, R6 ;  /* 0x000000ffff2cd224 */ /* 0x000fe200078e0006 */
[----:B------:R-:W-:Y:S01]  /*10ff0*/  @!P3 IADD3 R41, PT, PT, R7, R41, RZ ;  /* 0x000000290729b210 */ /* 0x000fe20007ffe0ff */
[----:B------:R-:W-:Y:S02]  /*11000*/  @!P2 IMAD R6, R67, 0x180, RZ ;  /* 0x000001804306a824 */ /* 0x000fe400078e02ff */
[----:B------:R-:W-:Y:S01]  /*11010*/  @!P2 IMAD.WIDE.U32 R38, R66, 0x180, R38 ;  /* 0x000001804226a825 */ /* 0x000fe200078e0026 */
[----:B------:R-:W-:Y:S01]  /*11020*/  @!P5 LDGSTS.E.BYPASS.LTC128B.128 [R2+0x7000], desc[UR4][R44.64] ;  /* 0x070000002c02dfae */ /* 0x000fe2000b981a04 */
[----:B------:R-:W-:Y:S02]  /*11030*/  ISETP.GE.AND P5, PT, R20, R71, PT ;  /* 0x000000471400720c */ /* 0x000fe40003fa6270 */
[----:B------:R-:W-:-:S04]  /*11040*/  @!P0 IMAD.WIDE.U32 R34, R66, 0x1c0, R34 ;  /* 0x000001c042228825 */ /* 0x000fc800078e0022 */
[----:B------:R-:W-:Y:S01]  /*11050*/  @!P4 IMAD.IADD R43, R9, 0x1, R43 ;  /* 0x00000001092bc824 */ /* 0x000fe200078e022b */
[----:B------:R-:W-:Y:S01]  /*11060*/  @!P0 IADD3 R35, PT, PT, R3, R35, RZ ;  /* 0x0000002303238210 */ /* 0x000fe20007ffe0ff */
[----:B------:R-:W-:Y:S02]  /*11070*/  @!P2 IMAD.IADD R39, R6, 0x1, R39 ;  /* 0x000000010627a824 */ /* 0x000fe400078e0227 */
[----:B------:R-:W-:Y:S01]  /*11080*/  @!P1 IMAD.IADD R37, R5, 0x1, R37 ;  /* 0x0000000105259824 */ /* 0x000fe200078e0225 */
[----:B------:R-:W-:Y:S01]  /*11090*/  @!P4 LDGSTS.E.BYPASS.LTC128B.128 [R2+0x7800], desc[UR4][R42.64] ;  /* 0x078000002a02cfae */ /* 0x000fe2000b981a04 */
[----:B------:R-:W1:Y:S03]  /*110a0*/  LDC.64 R6, c[0x0][0x3c0] ;  /* 0x0000f000ff067b82 */ /* 0x000e660000000a00 */
[----:B------:R-:W-:Y:S01]  /*110b0*/  @!P3 LDGSTS.E.BYPASS.LTC128B.128 [R2+0x8000], desc[UR4][R40.64] ;  /* 0x080000002802bfae */ /* 0x000fe2000b981a04 */
[----:B------:R-:W-:-:S03]  /*110c0*/  ISETP.GE.AND P3, PT, R30, R71, PT ;  /* 0x000000471e00720c */ /* 0x000fc60003f66270 */
[----:B------:R-:W-:Y:S01]  /*110d0*/  @!P2 LDGSTS.E.BYPASS.LTC128B.128 [R2+0x8800], desc[UR4][R38.64] ;  /* 0x088000002602afae */ /* 0x000fe2000b981a04 */
[----:B------:R-:W-:-:S03]  /*110e0*/  ISETP.GE.AND P2, PT, R32, R71, PT ;  /* 0x000000472000720c */ /* 0x000fc60003f46270 */
[----:B------:R-:W-:Y:S01]  /*110f0*/  @!P1 LDGSTS.E.BYPASS.LTC128B.128 [R2+0x9000], desc[UR4][R36.64] ;  /* 0x0900000024029fae */ /* 0x000fe2000b981a04 */
[----:B------:R-:W-:-:S03]  /*11100*/  ISETP.GE.AND P1, PT, R16, R71, PT ;  /* 0x000000471000720c */ /* 0x000fc60003f26270 */
[----:B------:R-:W-:Y:S01]  /*11110*/  @!P0 LDGSTS.E.BYPASS.LTC128B.128 [R2+0x9800], desc[UR4][R34.64] ;  /* 0x0980000022028fae */ /* 0x000fe2000b981a04 */
[----:B------:R-:W-:-:S03]  /*11120*/  LEA R46, P0, R89, R236, 0x1 ;  /* 0x000000ec592e7211 */ /* 0x000fc600078008ff */
[----:B------:R-:W0:Y:S01]  /*11130*/  LDGDEPBAR ;  /* 0x00000000000079af */ /* 0x000e220000000000 */
[----:B------:R-:W-:Y:S02]  /*11140*/  LEA.HI.X R47, R89, R237, R88, 0x1, P0 ;  /* 0x000000ed592f7211 */ /* 0x000fe400000f0c58 */
[----:B------:R-:W-:Y:S01]  /*11150*/  ISETP.GE.AND P0, PT, R8, R71, PT ;  /* 0x000000470800720c */ /* 0x000fe20003f06270 */
[----:B-1----:R-:W-:-:S04]  /*11160*/  IMAD.WIDE.U32 R8, R6, 0x20, RZ ;  /* 0x0000002006087825 */ /* 0x002fc800078e00ff */
[----:B------:R-:W-:Y:S01]  /*11170*/  IMAD.SHL.U32 R3, R7, 0x20, RZ ;  /* 0x0000002007037824 */ /* 0x000fe200078e00ff */
[----:B------:R-:W-:Y:S01]  /*11180*/  @!P2 IADD3 R8, P4, PT, R46, R8, RZ ;  /* 0x000000082e08a210 */ /* 0x000fe20007f9e0ff */
[----:B------:R-:W-:-:S03]  /*11190*/  @!P5 IMAD.MOV.U32 R11, RZ, RZ, R47 ;  /* 0x000000ffff0bd224 */ /* 0x000fc600078e002f */
[----:B------:R-:W-:-:S03]  /*111a0*/  @!P2 IADD3.X R9, PT, PT, R47, R9, R3, P4, !PT ;  /* 0x000000092f09a210 */ /* 0x000fc600027fe403 */
[----:B------:R-:W-:Y:S01]  /*111b0*/  @!P0 MOV R17, R47 ;  /* 0x0000002f00118202 */ /* 0x000fe20000000f00 */
[----:B------:R-:W-:Y:S01]  /*111c0*/  @!P0 IMAD.MOV.U32 R16, RZ, RZ, R46 ;  /* 0x000000ffff108224 */ /* 0x000fe200078e002e */
[----:B------:R-:W-:Y:S01]  /*111d0*/  ISETP.GE.AND P4, PT, R18, R71, PT ;  /* 0x000000471200720c */ /* 0x000fe20003f86270 */
[----:B------:R-:W-:Y:S02]  /*111e0*/  @!P0 IMAD R3, R7, 0x60, RZ ;  /* 0x0000006007038824 */ /* 0x000fe400078e02ff */
[----:B------:R-:W-:Y:S01]  /*111f0*/  @!P0 IMAD.WIDE.U32 R16, R6, 0x60, R16 ;  /* 0x0000006006108825 */ /* 0x000fe200078e0010 */
[----:B------:R-:W-:-:S04]  /*11200*/  DEPBAR.LE SB0, 0x0 ;  /* 0x000080000000791a */ /* 0x000fc80000000000 */
[----:B------:R-:W-:Y:S01]  /*11210*/  BAR.SYNC.DEFER_BLOCKING 0x0 ;  /* 0x0000000000007b1d */ /* 0x000fe20000010000 */
[----:B------:R-:W-:Y:S02]  /*11220*/  @!P0 IMAD.IADD R17, R3, 0x1, R17 ;  /* 0x0000000103118824 */ /* 0x000fe400078e0211 */
[----:B------:R-:W-:-:S03]  /*11230*/  @!P5 IMAD R18, R7, 0x120, RZ ;  /* 0x000001200712d824 */ /* 0x000fc600078e02ff */
        /* <DEDUP_REMOVED lines=25> */
[----:B------:R2:W-:Y:S04]  /*113d0*/  @!P1 LDGSTS.E.BYPASS.LTC128B.128 [R2+0xb800], desc[UR4][R30.64] ;  /* 0x0b8000001e029fae */ /* 0x0005e8000b981a04 */
[C---:B------:R-:W-:Y:S01]  /*113e0*/  @!P3 LEA R26, P1, R6.reuse, R46, 0x7 ;  /* 0x0000002e061ab211 */ /* 0x040fe200078238ff */
[----:B------:R-:W-:Y:S03]  /*113f0*/  @P0 STS.128 [R2+0xc000], RZ ;  /* 0x00c000ff02000388 */ /* 0x000fe60000000c00 */
[----:B------:R-:W-:Y:S01]  /*11400*/  @!P3 LEA.HI.X R27, R6, R47, R7, 0x7, P1 ;  /* 0x0000002f061bb211 */ /* 0x000fe200008f3c07 */
[----:B------:R-:W-:Y:S01]  /*11410*/  @!PT LDS RZ, [RZ] ;  /* 0x00000000fffff984 */ /* 0x000fe20000000800 */
[----:B------:R-:W-:Y:S01]  /*11420*/  @!PT LDS RZ, [RZ] ;  /* 0x00000000fffff984 */ /* 0x000fe20000000800 */
[----:B------:R-:W-:Y:S01]  /*11430*/  @!PT LDS RZ, [RZ] ;  /* 0x00000000fffff984 */ /* 0x000fe20000000800 */
[----:B------:R3:W-:Y:S01]  /*11440*/  @!P0 LDGSTS.E.BYPASS.LTC128B.128 [R2+0xc000], desc[UR4][R16.64] ;  /* 0x0c00000010028fae */ /* 0x0007e2000b981a04 */
[----:B------:R-:W-:-:S02]  /*11450*/  ISETP.GE.AND P1, PT, R24, R71, PT ;  /* 0x000000471800720c */ /* 0x000fc40003f26270 */
[----:B------:R-:W-:Y:S01]  /*11460*/  ISETP.GE.AND P0, PT, R22, R71, PT ;  /* 0x000000471600720c */ /* 0x000fe20003f06270 */
[----:B------:R-:W-:Y:S01]  /*11470*/  @P3 STS.128 [R2+0xc800], RZ ;  /* 0x00c800ff02003388 */ /* 0x000fe20000000c00 */
[----:B------:R-:W-:-:S03]  /*11480*/  @!P4 IMAD R22, R7, 0x140, RZ ;  /* 0x000001400716c824 */ /* 0x000fc600078e02ff */
[----:B------:R-:W-:Y:S01]  /*11490*/  @!PT LDS RZ, [RZ] ;  /* 0x00000000fffff984 */ /* 0x000fe20000000800 */
[----:B------:R-:W-:Y:S01]  /*114a0*/  @!PT LDS RZ, [RZ] ;  /* 0x00000000fffff984 */ /* 0x000fe20000000800 */
[----:B------:R-:W-:Y:S01]  /*114b0*/  @!PT LDS RZ, [RZ] ;  /* 0x00000000fffff984 */ /* 0x000fe20000000800 */
[----:B------:R4:W-:Y:S01]  /*114c0*/  @!P3 LDGSTS.E.BYPASS.LTC128B.128 [R2+0xc800], desc[UR4][R26.64] ;  /* 0x0c8000001a02bfae */ /* 0x0009e2000b981a04 */
[----:B------:R-:W-:Y:S01]  /*114d0*/  ISETP.GE.AND P3, PT, R14, R71, PT ;  /* 0x000000470e00720c */ /* 0x000fe20003f66270 */
[--C-:B-1----:R-:W-:Y:S01]  /*114e0*/  @!P6 IMAD.MOV.U32 R8, RZ, RZ, R46.reuse ;  /* 0x000000ffff08e224 */ /* 0x102fe200078e002e */
[-C--:B------:R-:W-:Y:S01]  /*114f0*/  @!P6 MOV R9, R47.reuse ;  /* 0x0000002f0009e202 */ /* 0x080fe20000000f00 */
[----:B------:R-:W-:Y:S02]  /*11500*/  @P6 STS.128 [R2+0xd000], RZ ;  /* 0x00d000ff02006388 */ /* 0x000fe40000000c00 */
[----:B------:R-:W-:Y:S01]  /*11510*/  @!P1 MOV R15, R47 ;  /* 0x0000002f000f9202 */ /* 0x000fe20000000f00 */
[----:B------:R-:W-:Y:S02]  /*11520*/  @!P1 IMAD.MOV.U32 R14, RZ, RZ, R46 ;  /* 0x000000ffff0e9224 */ /* 0x000fe400078e002e */
[----:B------:R-:W-:Y:S01]  /*11530*/  @!P6 IMAD.WIDE.U32 R8, R6, 0xa0, R8 ;  /* 0x000000a00608e825 */ /* 0x000fe200078e0008 */
[----:B--2---:R-:W-:-:S03]  /*11540*/  @!P4 MOV R30, R46 ;  /* 0x0000002e001ec202 */ /* 0x004fc60000000f00 */
[----:B------:R-:W-:Y:S01]  /*11550*/  @!P6 IMAD.IADD R9, R3, 0x1, R9 ;  /* 0x000000010309e824 */ /* 0x000fe200078e0209 */
[----:B------:R-:W-:Y:S01]  /*11560*/  @!P3 MOV R29, R47 ;  /* 0x0000002f001db202 */ /* 0x000fe20000000f00 */
[----:B------:R-:W-:Y:S02]  /*11570*/  @!P1 IMAD R3, R7, 0xc0, RZ ;  /* 0x000000c007039824 */ /* 0x000fe400078e02ff */
[----:B------:R-:W-:Y:S01]  /*11580*/  @!P1 IMAD.WIDE.U32 R14, R6, 0xc0, R14 ;  /* 0x000000c0060e9825 */ /* 0x000fe200078e000e */
[----:B------:R-:W-:Y:S01]  /*11590*/  @!PT LDS RZ, [RZ] ;  /* 0x00000000fffff984 */ /* 0x000fe20000000800 */
[----:B------:R-:W-:Y:S01]  /*115a0*/  @!PT LDS RZ, [RZ] ;  /* 0x00000000fffff984 */ /* 0x000fe20000000800 */
[----:B------:R-:W-:Y:S01]  /*115b0*/  @!PT LDS RZ, [RZ] ;  /* 0x00000000fffff984 */ /* 0x000fe20000000800 */
[----:B------:R1:W-:Y:S01]  /*115c0*/  @!P6 LDGSTS.E.BYPASS.LTC128B.128 [R2+0xd000], desc[UR4][R8.64] ;  /* 0x0d0000000802efae */ /* 0x0003e2000b981a04 */
[----:B------:R-:W-:Y:S02]  /*115d0*/  ISETP.GE.AND P6, PT, R0, R71, PT ;  /* 0x000000470000720c */ /* 0x000fe40003fc6270 */
[----:B---3--:R-:W-:Y:S01]  /*115e0*/  @!P0 IMAD.MOV.U32 R16, RZ, RZ, R46 ;  /* 0x000000ffff108224 */ /* 0x008fe200078e002e */
[----:B------:R-:W-:Y:S01]  /*115f0*/  @!P1 IADD3 R15, PT, PT, R3, R15, RZ ;  /* 0x0000000f030f9210 */ /* 0x000fe20007ffe0ff */
[----:B------:R-:W-:Y:S01]  /*11600*/  @!P0 IMAD.MOV.U32 R17, RZ, RZ, R47 ;  /* 0x000000ffff118224 */ /* 0x000fe200078e002f */
[----:B------:R-:W-:Y:S01]  /*11610*/  @P1 STS.128 [R2+0xd800], RZ ;  /* 0x00d800ff02001388 */ /* 0x000fe20000000c00 */
[----:B------:R-:W-:Y:S01]  /*11620*/  @!P0 IMAD R5, R7, 0xe0, RZ ;  /* 0x000000e007058824 */ /* 0x000fe200078e02ff */
[----:B------:R-:W-:Y:S01]  /*11630*/  SHF.L.U32 R3, R226, 0x3, RZ ;  /* 0x00000003e2037819 */ /* 0x000fe200000006ff */
[----:B------:R-:W-:Y:S01]  /*11640*/  @!P0 IMAD.WIDE.U32 R16, R6, 0xe0, R16 ;  /* 0x000000e006108825 */ /* 0x000fe200078e0010 */
[----:B------:R-:W-:Y:S01]  /*11650*/  @!PT LDS RZ, [RZ] ;  /* 0x00000000fffff984 */ /* 0x000fe20000000800 */
[----:B------:R-:W-:Y:S01]  /*11660*/  @!PT LDS RZ, [RZ] ;  /* 0x00000000fffff984 */ /* 0x000fe20000000800 */
[----:B------:R-:W-:Y:S01]  /*11670*/  @!PT LDS RZ, [RZ] ;  /* 0x00000000fffff984 */ /* 0x000fe20000000800 */
[----:B------:R-:W-:Y:S01]  /*11680*/  @!P1 LDGSTS.E.BYPASS.LTC128B.128 [R2+0xd800], desc[UR4][R14.64] ;  /* 0x0d8000000e029fae */ /* 0x000fe2000b981a04 */
[----:B------:R-:W-:-:S02]  /*11690*/  LOP3.LUT R0, R57, 0x1c0, RZ, 0xc0, !PT ;  /* 0x000001c039007812 */ /* 0x000fc400078ec0ff */
[----:B------:R-:W-:Y:S01]  /*116a0*/  @!P0 IMAD.IADD R17, R5, 0x1, R17 ;  /* 0x0000000105118824 */ /* 0x000fe200078e0211 */
[----:B------:R-:W-:Y:S01]  /*116b0*/  @P0 STS.128 [R2+0xe000], RZ ;  /* 0x00e000ff02000388 */ /* 0x000fe20000000c00 */
[----:B------:R-:W-:Y:S01]  /*116c0*/  LOP3.LUT R5, R0, 0x38, R3, 0xf8, !PT ;  /* 0x0000003800057812 */ /* 0x000fe200078ef803 */
[----:B------:R-:W-:Y:S01]  /*116d0*/  @!P4 IMAD.MOV.U32 R31, RZ, RZ, R47 ;  /* 0x000000ffff1fc224 */ /* 0x000fe200078e002f */
[----:B------:R-:W-:Y:S01]  /*116e0*/  LOP3.LUT R0, R57, 0x400, RZ, 0xc0, !PT ;  /* 0x0000040039007812 */ /* 0x000fe200078ec0ff */
[----:B------:R-:W-:Y:S01]  /*116f0*/  @!PT LDS RZ, [RZ] ;  /* 0x00000000fffff984 */ /* 0x000fe20000000800 */
[----:B------:R-:W-:Y:S01]  /*11700*/  @!PT LDS RZ, [RZ] ;  /* 0x00000000fffff984 */ /* 0x000fe20000000800 */
[----:B------:R-:W-:Y:S01]  /*11710*/  @!PT LDS RZ, [RZ] ;  /* 0x00000000fffff984 */ /* 0x000fe20000000800 */
[----:B------:R2:W-:Y:S01]  /*11720*/  @!P0 LDGSTS.E.BYPASS.LTC128B.128 [R2+0xe000], desc[UR4][R16.64] ;  /* 0x0e00000010028fae */ /* 0x0005e2000b981a04 */
[----:B------:R-:W-:Y:S01]  /*11730*/  @!P6 LEA R20, P0, R6, R46, 0x8 ;  /* 0x0000002e0614e211 */ /* 0x000fe200078040ff */
[--C-:B------:R-:W-:Y:S01]  /*11740*/  @!P3 IMAD.MOV.U32 R28, RZ, RZ, R46.reuse ;  /* 0x000000ffff1cb224 */ /* 0x100fe200078e002e */
[----:B------:R-:W-:Y:S01]  /*11750*/  ISETP.GE.AND P1, PT, R10, R71, PT ;  /* 0x000000470a00720c */ /* 0x000fe20003f26270 */
[--C-:B------:R-:W-:Y:S01]  /*11760*/  @!P5 IMAD.MOV.U32 R10, RZ, RZ, R46.reuse ;  /* 0x000000ffff0ad224 */ /* 0x100fe200078e002e */
[----:B------:R-:W-:Y:S01]  /*11770*/  @!P6 LEA.HI.X R21, R6, R47, R7, 0x8, P0 ;  /* 0x0000002f0615e211 */ /* 0x000fe200000f4407 */
[----:B----4-:R-:W-:Y:S01]  /*11780*/  @!P2 IMAD.MOV.U32 R26, RZ, RZ, R46 ;  /* 0x000000ffff1aa224 */ /* 0x010fe200078e002e */
[----:B------:R-:W-:Y:S01]  /*11790*/  ISETP.GE.AND P0, PT, R150, R71, PT ;  /* 0x000000479600720c */ /* 0x000fe20003f06270 */
[----:B------:R-:W-:Y:S01]  /*117a0*/  @!P5 IMAD.WIDE.U32 R10, R6, 0x120, R10 ;  /* 0x00000120060ad825 */ /* 0x000fe200078e000a */
[----:B-1----:R-:W-:Y:S01]  /*117b0*/  LOP3.LUT R8, R226, 0x8, RZ, 0xc0, !PT ;  /* 0x00000008e2087812 */ /* 0x002fe200078ec0ff */
[----:B------:R-:W-:Y:S02]  /*117c0*/  @P6 STS.128 [R2+0xe800], RZ ;  /* 0x00e800ff02006388 */ /* 0x000fe40000000c00 */
[----:B------:R-:W-:Y:S01]  /*117d0*/  @!P2 IMAD.MOV.U32 R27, RZ, RZ, R47 ;  /* 0x000000ffff1ba224 */ /* 0x000fe200078e002f */
[----:B------:R-:W-:Y:S01]  /*117e0*/  LOP3.LUT R9, R5, R8, RZ, 0x3c, !PT ;  /* 0x0000000805097212 */ /* 0x000fe200078e3cff */
[----:B------:R-:W-:Y:S01]  /*117f0*/  @!P4 IMAD.WIDE.U32 R30, R6, 0x140, R30 ;  /* 0x00000140061ec825 */ /* 0x000fe200078e001e */
[----:B------:R-:W-:Y:S01]  /*11800*/  @!P5 IADD3 R19, PT, PT, R18, R11, RZ ;  /* 0x0000000b1213d210 */ /* 0x000fe20007ffe0ff */
[----:B------:R-:W-:Y:S01]  /*11810*/  @!PT LDS RZ, [RZ] ;  /* 0x00000000fffff984 */ /* 0x000fe20000000800 */
[----:B------:R-:W-:Y:S01]  /*11820*/  @!PT LDS RZ, [RZ] ;  /* 0x00000000fffff984 */ /* 0x000fe20000000800 */
[----:B------:R-:W-:Y:S01]  /*11830*/  @!PT LDS RZ, [RZ] ;  /* 0x00000000fffff984 */ /* 0x000fe20000000800 */
[----:B------:R-:W-:Y:S01]  /*11840*/  @!P6 LDGSTS.E.BYPASS.LTC128B.128 [R2+0xe800], desc[UR4][R20.64] ;  /* 0x0e8000001402efae */ /* 0x000fe2000b981a04 */
[----:B------:R-:W-:Y:S01]  /*11850*/  @!P1 MOV R24, R46 ;  /* 0x0000002e00189202 */ /* 0x000fe20000000f00 */
[----:B------:R-:W-:Y:S01]  /*11860*/  IMAD R0, R9, 0x2, R0 ;  /* 0x0000000209007824 */ /* 0x000fe200078e0200 */
[----:B------:R-:W-:Y:S01]  /*11870*/  LOP3.LUT R5, R5, 0x8, R56, 0x78, !PT ;  /* 0x0000000805057812 */ /* 0x000fe200078e7838 */
[----:B------:R-:W-:Y:S01]  /*11880*/  @!P0 IMAD.MOV.U32 R8, RZ, RZ, R46 ;  /* 0x000000ffff088224 */ /* 0x000fe200078e002e */
[----:B------:R-:W-:Y:S01]  /*11890*/  @!P0 MOV R9, R47 ;  /* 0x0000002f00098202 */ /* 0x000fe20000000f00 */
[----:B------:R-:W-:Y:S01]  /*118a0*/  @!P0 IMAD R12, R7, 0x1c0, RZ ;  /* 0x000001c0070c8824 */ /* 0x000fe200078e02ff */
[----:B------:R-:W-:Y:S01]  /*118b0*/  @P5 STS.128 [R2+0xf000], RZ ;  /* 0x00f000ff02005388 */ /* 0x000fe20000000c00 */
[----:B------:R-:W-:Y:S01]  /*118c0*/  @!P5 IMAD.MOV.U32 R18, RZ, RZ, R10 ;  /* 0x000000ffff12d224 */ /* 0x000fe200078e000a */
[----:B------:R-:W-:Y:S01]  /*118d0*/  LOP3.LUT P6, RZ, R226, 0x2, RZ, 0xc0, !PT ;  /* 0x00000002e2ff7812 */ /* 0x000fe200078cc0ff */
[----:B------:R-:W-:-:S03]  /*118e0*/  @!P0 IMAD.WIDE.U32 R8, R6, 0x1c0, R8 ;  /* 0x000001c006088825 */ /* 0x000fc600078e0008 */
[----:B------:R-:W-:Y:S01]  /*118f0*/  @!PT LDS RZ, [RZ] ;  /* 0x00000000fffff984 */ /* 0x000fe20000000800 */
[----:B------:R-:W-:Y:S01]  /*11900*/  @!PT LDS RZ, [RZ] ;  /* 0x00000000fffff984 */ /* 0x000fe20000000800 */
[----:B------:R-:W-:Y:S01]  /*11910*/  @!PT LDS RZ, [RZ] ;  /* 0x00000000fffff984 */ /* 0x000fe20000000800 */
[----:B------:R-:W-:Y:S01]  /*11920*/  @!P5 LDGSTS.E.BYPASS.LTC128B.128 [R2+0xf000], desc[UR4][R18.64] ;  /* 0x0f0000001202dfae */ /* 0x000fe2000b981a04 */
[----:B------:R-:W-:Y:S02]  /*11930*/  @!P0 IMAD.IADD R13, R12, 0x1, R9 ;  /* 0x000000010c0d8824 */ /* 0x000fe400078e0209 */
[----:B------:R-:W-:Y:S01]  /*11940*/  IMAD.SHL.U32 R9, R226, 0x20, RZ ;  /* 0x00000020e2097824 */ /* 0x000fe200078e00ff */
[----:B------:R-:W-:Y:S01]  /*11950*/  @P4 STS.128 [R2+0xf800], RZ ;  /* 0x00f800ff02004388 */ /* 0x000fe20000000c00 */
[----:B------:R-:W-:Y:S02]  /*11960*/  @!P1 IMAD.MOV.U32 R25, RZ, RZ, R47 ;  /* 0x000000ffff199224 */ /* 0x000fe400078e002f */
[----:B--2---:R-:W-:Y:S01]  /*11970*/  @!P3 IMAD R16, R7, 0x160, RZ ;  /* 0x000001600710b824 */ /* 0x004fe200078e02ff */
[----:B------:R-:W-:Y:S01]  /*11980*/  LOP3.LUT R228, R194, 0x7c00, R9, 0xf8, !PT ;  /* 0x00007c00c2e47812 */ /* 0x000fe200078ef809 */
[----:B------:R-:W-:Y:S01]  /*11990*/  @!P3 IMAD.WIDE.U32 R28, R6, 0x160, R28 ;  /* 0x00000160061cb825 */ /* 0x000fe200078e001c */
[----:B------:R-:W-:-:S02]  /*119a0*/  @P6 LOP3.LUT R4, R4, 0x4, RZ, 0xfc, !PT ;  /* 0x0000000404046812 */ /* 0x000fc400078efcff */
[----:B------:R-:W-:Y:S01]  /*119b0*/  LOP3.LUT R228, R228, R5, RZ, 0xfc, !PT ;  /* 0x00000005e4e47212 */ /* 0x000fe200078efcff */
[----:B------:R-:W-:Y:S01]  /*119c0*/  @!P2 IMAD R10, R7, 0x180, RZ ;  /* 0x00000180070aa824 */ /* 0x000fe200078e02ff */
[----:B------:R-:W-:Y:S01]  /*119d0*/  SEL R4, R52, 0xffffffe0, !P6 ;  /* 0xffffffe034047807 */ /* 0x000fe20007000000 */
[----:B------:R-:W-:Y:S01]  /*119e0*/  @!P2 IMAD.WIDE.U32 R26, R6, 0x180, R26 ;  /* 0x00000180061aa825 */ /* 0x000fe200078e001a */
[----:B------:R-:W-:-:S03]  /*119f0*/  LEA R228, R228, UR6, 0x1 ;  /* 0x00000006e4e47c11 */ /* 0x000fc6000f8e08ff */
[----:B------:R-:W-:Y:S01]  /*11a00*/  @!P4 IMAD.IADD R23, R22, 0x1, R31 ;  /* 0x000000011617c824 */ /* 0x000fe200078e021f */
[----:B------:R-:W-:Y:S01]  /*11a10*/  @!P4 MOV R22, R30 ;  /* 0x0000001e0016c202 */ /* 0x000fe20000000f00 */
[----:B------:R-:W-:Y:S01]  /*11a20*/  @!P1 IMAD R14, R7, 0x1a0, RZ ;  /* 0x000001a0070e9824 */ /* 0x000fe200078e02ff */
[----:B------:R-:W-:Y:S01]  /*11a30*/  @!P2 IADD3 R11, PT, PT, R10, R27, RZ ;  /* 0x0000001b0a0ba210 */ /* 0x000fe20007ffe0ff */
[----:B------:R-:W-:Y:S02]  /*11a40*/  @!P1 IMAD.WIDE.U32 R24, R6, 0x1a0, R24 ;  /* 0x000001a006189825 */ /* 0x000fe400078e0018 */
[----:B------:R-:W-:Y:S01]  /*11a50*/  @!PT LDS RZ, [RZ] ;  /* 0x00000000fffff984 */ /* 0x000fe20000000800 */
[----:B------:R-:W-:Y:S01]  /*11a60*/  @!PT LDS RZ, [RZ] ;  /* 0x00000000fffff984 */ /* 0x000fe20000000800 */
[----:B------:R-:W-:Y:S01]  /*11a70*/  @!PT LDS RZ, [RZ] ;  /* 0x00000000fffff984 */ /* 0x000fe20000000800 */
[----:B------:R-:W-:Y:S02]  /*11a80*/  @!P4 LDGSTS.E.BYPASS.LTC128B.128 [R2+0xf800], desc[UR4][R22.64] ;  /* 0x0f8000001602cfae */ /* 0x000fe4000b981a04 */
[----:B------:R-:W-:Y:S02]  /*11a90*/  @!P3 IMAD.IADD R17, R16, 0x1, R29 ;  /* 0x000000011011b824 */ /* 0x000fe400078e021d */
[----:B------:R-:W-:Y:S01]  /*11aa0*/  @!P3 IMAD.MOV.U32 R16, RZ, RZ, R28 ;  /* 0x000000ffff10b224 */ /* 0x000fe200078e001c */
[----:B------:R-:W-:Y:S01]  /*11ab0*/  @P3 STS.128 [R2+0x10000], RZ ;  /* 0x010000ff02003388 */ /* 0x000fe20000000c00 */
[----:B------:R-:W-:-:S02]  /*11ac0*/  @!P2 IMAD.MOV.U32 R10, RZ, RZ, R26 ;  /* 0x000000ffff0aa224 */ /* 0x000fc400078e001a */
[----:B------:R-:W-:Y:S01]  /*11ad0*/  @!P1 IMAD.IADD R15, R14, 0x1, R25 ;  /* 0x000000010e0f9824 */ /* 0x000fe200078e0219 */
[----:B------:R-:W-:Y:S01]  /*11ae0*/  @!P1 MOV R14, R24 ;  /* 0x00000018000e9202 */ /* 0x000fe20000000f00 */
[----:B------:R-:W-:Y:S01]  /*11af0*/  @!PT LDS RZ, [RZ] ;  /* 0x00000000fffff984 */ /* 0x000fe20000000800 */
[----:B------:R-:W-:Y:S01]  /*11b00*/  @!PT LDS RZ, [RZ] ;  /* 0x00000000fffff984 */ /* 0x000fe20000000800 */
[----:B------:R-:W-:Y:S01]  /*11b10*/  @!PT LDS RZ, [RZ] ;  /* 0x00000000fffff984 */ /* 0x000fe20000000800 */
[----:B------:R1:W-:Y:S01]  /*11b20*/  @!P3 LDGSTS.E.BYPASS.LTC128B.128 [R2+0x10000], desc[UR4][R16.64] ;  /* 0x100000001002bfae */ /* 0x0003e2000b981a04 */
[----:B------:R-:W-:Y:S02]  /*11b30*/  @!P0 IMAD.MOV.U32 R12, RZ, RZ, R8 ;  /* 0x000000ffff0c8224 */ /* 0x000fe400078e0008 */
[----:B------:R-:W-:Y:S01]  /*11b40*/  VIADD R227, R0, UR6 ;  /* 0x0000000600e37c36 */ /* 0x000fe20008000000 */
[----:B------:R-:W-:Y:S01]  /*11b50*/  @P2 STS.128 [R2+0x10800], RZ ;  /* 0x010800ff02002388 */ /* 0x000fe20000000c00 */
[----:B------:R-:W-:-:S03]  /*11b60*/  IMAD.IADD R65, R228, 0x1, R4 ;  /* 0x00000001e4417824 */ /* 0x000fc600078e0204 */
[----:B------:R-:W-:Y:S01]  /*11b70*/  @!PT LDS RZ, [RZ] ;  /* 0x00000000fffff984 */ /* 0x000fe20000000800 */
[----:B------:R-:W-:Y:S01]  /*11b80*/  @!PT LDS RZ, [RZ] ;  /* 0x00000000fffff984 */ /* 0x000fe20000000800 */
[----:B------:R-:W-:Y:S01]  /*11b90*/  @!PT LDS RZ, [RZ] ;  /* 0x00000000fffff984 */ /* 0x000fe20000000800 */
[----:B------:R2:W-:Y:S01]  /*11ba0*/  @!P2 LDGSTS.E.BYPASS.LTC128B.128 [R2+0x10800], desc[UR4][R10.64] ;  /* 0x108000000a02afae */ /* 0x0005e2000b981a04 */
[----:B------:R-:W-:-:S03]  /*11bb0*/  IADD3 R218, PT, PT, R227, R4, RZ ;  /* 0x00000004e3da7210 */ /* 0x000fc60007ffe0ff */
        /* <DEDUP_REMOVED lines=13> */
[----:B-1----:R-:W1:Y:S01]  /*11c90*/  LDSM.16.M88.4 R16, [R0+UR6+0x3800] ;  /* 0x003800060010783b */ /* 0x002e620008000200 */
[----:B------:R-:W-:Y:S01]  /*11ca0*/  IADD3 R193, PT, PT, R227, R212, RZ ;  /* 0x000000d4e3c17210 */ /* 0x000fe20007ffe0ff */
[----:B------:R-:W-:Y:S02]  /*11cb0*/  IMAD.IADD R217, R228, 0x1, R212 ;  /* 0x00000001e4d97824 */ /* 0x000fe400078e02d4 */
[----:B------:R-:W4:Y:S02]  /*11cc0*/  LDSM.16.M88.4 R120, [R0+UR6+0x5800] ;  /* 0x005800060078783b */ /* 0x000f240008000200 */
[C---:B------:R-:W-:Y:S02]  /*11cd0*/  IMAD.IADD R216, R4.reuse, 0x1, R193 ;  /* 0x0000000104d87824 */ /* 0x040fe400078e02c1 */
[----:B------:R-:W5:Y:S04]  /*11ce0*/  LDSM.16.M88.4 R32, [R0+UR6+0x2800] ;  /* 0x002800060020783b */ /* 0x000f680008000200 */
[----:B------:R-:W3:Y:S04]  /*11cf0*/  LDSM.16.M88.4 R128, [R0+UR6+0x5000] ;  /* 0x005000060080783b */ /* 0x000ee80008000200 */
[----:B------:R-:W3:Y:S04]  /*11d00*/  LDSM.16.M88.4 R40, [R0+UR6+0x2000] ;  /* 0x002000060028783b */ /* 0x000ee80008000200 */
[----:B------:R-:W-:Y:S04]  /*11d10*/  LDSM.16.M88.4 R180, [R65] ;  /* 0x0000000041b4783b */ /* 0x000fe80000000200 */
[----:B------:R-:W3:Y:S04]  /*11d20*/  LDSM.16.M88.4 R164, [R218+0x3800] ;  /* 0x00380000daa4783b */ /* 0x000ee80000000200 */
[----:B------:R-:W3:Y:S04]  /*11d30*/  LDSM.16.M88.4 R144, [R218+0x5800] ;  /* 0x00580000da90783b */ /* 0x000ee80000000200 */
[----:B------:R-:W3:Y:S04]  /*11d40*/  LDSM.16.M88.4 R152, [R218+0x2800] ;  /* 0x00280000da98783b */ /* 0x000ee80000000200 */
[----:B------:R-:W3:Y:S04]  /*11d50*/  LDSM.16.M88.4 R148, [R218+0x5000] ;  /* 0x00500000da94783b */ /* 0x000ee80000000200 */
[----:B------:R-:W3:Y:S01]  /*11d60*/  LDSM.16.M88.4 R24, [R0+UR6+0x3000] ;  /* 0x003000060018783b */ /* 0x000ee20008000200 */
[C---:B-1----:R-:W-:Y:S03]  /*11d70*/  HMMA.16816.F32.BF16 R20, R48.reuse, R16, RZ ;  /* 0x000000103014723c */ /* 0x042fe600000418ff */
[----:B------:R-:W1:Y:S04]  /*11d80*/  LDSM.16.M88.4 R172, [R218+0x2000] ;  /* 0x00200000daac783b */ /* 0x000e680000000200 */
[----:B--2---:R-:W2:Y:S01]  /*11d90*/  LDSM.16.M88.4 R8, [R0+UR6+0x4000] ;  /* 0x004000060008783b */ /* 0x004ea20008000200 */
[C---:B----4-:R-:W-:Y:S03]  /*11da0*/  HMMA.16816.F32.BF16 R124, R48.reuse, R120, RZ ;  /* 0x00000078307c723c */ /* 0x050fe600000418ff */
[----:B------:R-:W4:Y:S04]  /*11db0*/  LDSM.16.M88.4 R136, [R0+UR6+0x4800] ;  /* 0x004800060088783b */ /* 0x000f280008000200 */
[----:B------:R-:W4:Y:S01]  /*11dc0*/  LDSM.16.M88.4 R112, [R0+UR6+0x6000] ;  /* 0x006000060070783b */ /* 0x000f220008000200 */
[C---:B------:R-:W-:Y:S03]  /*11dd0*/  HMMA.16816.F32.BF16 R16, R48.reuse, R18, RZ ;  /* 0x000000123010723c */ /* 0x040fe600000418ff */
[----:B------:R-:W4:Y:S04]  /*11de0*/  LDSM.16.M88.4 R60, [R0+UR6+0x9000] ;  /* 0x00900006003c783b */ /* 0x000f280008000200 */
[----:B------:R-:W4:Y:S01]  /*11df0*/  LDSM.16.M88.4 R104, [R0+UR6+0x6800] ;  /* 0x006800060068783b */ /* 0x000f220008000200 */
[C---:B------:R-:W-:Y:S03]  /*11e00*/  HMMA.16816.F32.BF16 R120, R48.reuse, R122, RZ ;  /* 0x0000007a3078723c */ /* 0x040fe600000418ff */
[----:B------:R-:W4:Y:S04]  /*11e10*/  LDSM.16.M88.4 R96, [R0+UR6+0x7000] ;  /* 0x007000060060783b */ /* 0x000f280008000200 */
[----:B------:R-:W4:Y:S01]  /*11e20*/  LDSM.16.M88.4 R88, [R0+UR6+0x7800] ;  /* 0x007800060058783b */ /* 0x000f220008000200 */
[C---:B-----5:R-:W-:Y:S03]  /*11e30*/  HMMA.16816.F32.BF16 R36, R48.reuse, R32, RZ ;  /* 0x000000203024723c */ /* 0x060fe600000418ff */
[----:B------:R-:W5:Y:S04]  /*11e40*/  LDSM.16.M88.4 R80, [R0+UR6+0x8000] ;  /* 0x008000060050783b */ /* 0x000f680008000200 */
[----:B------:R-:W5:Y:S01]  /*11e50*/  LDSM.16.M88.4 R72, [R0+UR6+0x8800] ;  /* 0x008800060048783b */ /* 0x000f620008000200 */
[C---:B---3--:R-:W-:Y:S03]  /*11e60*/  HMMA.16816.F32.BF16 R132, R48.reuse, R128, RZ ;  /* 0x000000803084723c */ /* 0x048fe600000418ff */
[----:B------:R3:W5:Y:S04]  /*11e70*/  LDSM.16.M88.4 R176, [R0+UR6+0x9800] ;  /* 0x0098000600b0783b */ /* 0x0007680008000200 */
[----:B------:R-:W5:Y:S01]  /*11e80*/  LDSM.16.M88.4 R168, [R218+0x3000] ;  /* 0x00300000daa8783b */ /* 0x000f620000000200 */
[C---:B------:R-:W-:Y:S03]  /*11e90*/  HMMA.16816.F32.BF16 R32, R48.reuse, R34, RZ ;  /* 0x000000223020723c */ /* 0x040fe600000418ff */
[----:B------:R-:W-:Y:S04]  /*11ea0*/  LDSM.16.M88.4 R160, [R218+0x4000] ;  /* 0x00400000daa0783b */ /* 0x000fe80000000200 */
[----:B------:R-:W-:Y:S01]  /*11eb0*/  LDSM.16.M88.4 R156, [R218+0x4800] ;  /* 0x00480000da9c783b */ /* 0x000fe20000000200 */
[C---:B------:R-:W-:Y:S03]  /*11ec0*/  HMMA.16816.F32.BF16 R128, R48.reuse, R130, RZ ;  /* 0x000000823080723c */ /* 0x040fe600000418ff */
[----:B------:R-:W-:Y:S04]  /*11ed0*/  LDSM.16.M88.4 R184, [R218+0x9800] ;  /* 0x00980000dab8783b */ /* 0x000fe80000000200 */
[----:B------:R-:W0:Y:S01]  /*11ee0*/  LDGDEPBAR ;  /* 0x00000000000079af */ /* 0x000e220000000000 */
[----:B------:R-:W-:Y:S01]  /*11ef0*/  HMMA.16816.F32.BF16 R44, R48, R40, RZ ;  /* 0x00000028302c723c */ /* 0x000fe200000418ff */
[----:B---3--:R-:W3:Y:S07]  /*11f00*/  S2R R0, SR_CTAID.X ;  /* 0x0000000000007919 */ /* 0x008eee0000002500 */
[C---:B------:R-:W-:Y:S08]  /*11f10*/  HMMA.16816.F32.BF16 R20, R180.reuse, R164, R20 ;  /* 0x000000a4b414723c */ /* 0x040ff00000041814 */
[C---:B------:R-:W-:Y:S01]  /*11f20*/  HMMA.16816.F32.BF16 R16, R180.reuse, R166, R16 ;  /* 0x000000a6b410723c */ /* 0x040fe20000041810 */
[----:B------:R1:W-:Y:S07]  /*11f30*/  LDSM.16.M88.4 R164, [R217] ;  /* 0x00000000d9a4783b */ /* 0x0003ee0000000200 */
[C---:B------:R-:W-:Y:S08]  /*11f40*/  HMMA.16816.F32.BF16 R124, R180.reuse, R144, R124 ;  /* 0x00000090b47c723c */ /* 0x040ff0000004187c */
[----:B------:R-:W-:Y:S01]  /*11f50*/  HMMA.16816.F32.BF16 R120, R180, R146, R120 ;  /* 0x00000092b478723c */ /* 0x000fe20000041878 */
[----:B------:R-:W3:Y:S07]  /*11f60*/  LDSM.16.M88.4 R144, [R193+0x2000] ;  /* 0x00200000c190783b */ /* 0x000eee0000000200 */
[----:B------:R-:W-:Y:S01]  /*11f70*/  HMMA.16816.F32.BF16 R40, R48, R42, RZ ;  /* 0x0000002a3028723c */ /* 0x000fe200000418ff */
[----:B-1----:R-:W-:-:S05]  /*11f80*/  IMAD.IADD R217, R4, 0x1, R217 ;  /* 0x0000000104d97824 */ /* 0x002fca00078e02d9 */
[----:B------:R-:W-:Y:S02]  /*11f90*/  LDSM.16.M88.4 R188, [R217] ;  /* 0x00000000d9bc783b */ /* 0x000fe40000000200 */
[C---:B------:R-:W-:Y:S08]  /*11fa0*/  HMMA.16816.F32.BF16 R36, R180.reuse, R152, R36 ;  /* 0x00000098b424723c */ /* 0x040ff00000041824 */
[C---:B------:R-:W-:Y:S01]  /*11fb0*/  HMMA.16816.F32.BF16 R32, R180.reuse, R154, R32 ;  /* 0x0000009ab420723c */ /* 0x040fe20000041820 */
[----:B------:R-:W1:Y:S07]  /*11fc0*/  LDSM.16.M88.4 R152, [R218+0x6000] ;  /* 0x00600000da98783b */ /* 0x000e6e0000000200 */
[C---:B------:R-:W-:Y:S08]  /*11fd0*/  HMMA.16816.F32.BF16 R132, R180.reuse, R148, R132 ;  /* 0x00000094b484723c */ /* 0x040ff00000041884 */
[----:B------:R-:W-:Y:S01]  /*11fe0*/  HMMA.16816.F32.BF16 R128, R180, R150, R128 ;  /* 0x00000096b480723c */ /* 0x000fe20000041880 */
[----:B------:R-:W1:Y:S07]  /*11ff0*/  LDSM.16.M88.4 R148, [R218+0x9000] ;  /* 0x00900000da94783b */ /* 0x000e6e0000000200 */
[C---:B------:R-:W-:Y:S08]  /*12000*/  HMMA.16816.F32.BF16 R28, R48.reuse, R24, RZ ;  /* 0x00000018301c723c */ /* 0x040ff000000418ff */
[----:B------:R-:W-:Y:S08]  /*12010*/  HMMA.16816.F32.BF16 R24, R48, R26, RZ ;  /* 0x0000001a3018723c */ /* 0x000ff000000418ff */
[C---:B------:R-:W-:Y:S08]  /*12020*/  HMMA.16816.F32.BF16 R44, R180.reuse, R172, R44 ;  /* 0x000000acb42c723c */ /* 0x040ff0000004182c */
[----:B------:R-:W-:Y:S01]  /*12030*/  HMMA.16816.F32.BF16 R40, R180, R174, R40 ;  /* 0x000000aeb428723c */ /* 0x000fe20000041828 */
[----:B------:R-:W-:Y:S07]  /*12040*/  LDSM.16.M88.4 R172, [R218+0x7000] ;  /* 0x00700000daac783b */ /* 0x000fee0000000200 */
        /* <DEDUP_REMOVED lines=22> */
[----:B------:R-:W-:Y:S01]  /*121b0*/  HMMA.16816.F32.BF16 R24, R180, R170, R24 ;  /* 0x000000aab418723c */ /* 0x000fe20000041818 */
[----:B------:R-:W4:Y:S07]  /*121c0*/  LDSM.16.M88.4 R168, [R218+0x7800] ;  /* 0x00780000daa8783b */ /* 0x000f2e0000000200 */
[C---:B---3--:R-:W-:Y:S08]  /*121d0*/  HMMA.16816.F32.BF16 R44, R164.reuse, R144, R44 ;  /* 0x00000090a42c723c */ /* 0x048ff0000004182c */
[----:B------:R-:W-:Y:S01]  /*121e0*/  HMMA.16816.F32.BF16 R40, R164, R146, R40 ;  /* 0x00000092a428723c */ /* 0x000fe20000041828 */
[----:B------:R-:W3:Y:S07]  /*121f0*/  LDSM.16.M88.4 R144, [R193+0x6000] ;  /* 0x00600000c190783b */ /* 0x000eee0000000200 */
        /* <DEDUP_REMOVED lines=24> */
[C---:B-----5:R-:W-:Y:S08]  /*12380*/  HMMA.16816.F32.BF16 R84, R180.reuse, R160, R84 ;  /* 0x000000a0b454723c */ /* 0x060ff00000041854 */
        /* <DEDUP_REMOVED lines=8> */
[C---:B------:R-:W-:Y:S08]  /*12410*/  HMMA.16816.F32.BF16 R124, R164.reuse, R148, R124 ;  /* 0x00000094a47c723c */ /* 0x040ff0000004187c */
        /* <DEDUP_REMOVED lines=18> */
[C---:B-----5:R-:W-:Y:S08]  /*12540*/  HMMA.16816.F32.BF16 R140, R164.reuse, R160, R140 ;  /* 0x000000a0a48c723c */ /* 0x060ff0000004188c */
        /* <DEDUP_REMOVED lines=21> */
[----:B------:R-:W-:Y:S01]  /*126a0*/  HMMA.16816.F32.BF16 R48, R164, R170, R48 ;  /* 0x000000aaa430723c */ /* 0x000fe20000041830 */
[----:B------:R-:W2:Y:S04]  /*126b0*/  LDSM.16.M88.4 R164, [R216+0x7000] ;  /* 0x00700000d8a4783b */ /* 0x000ea80000000200 */
[----:B------:R-:W-:Y:S03]  /*126c0*/  LDSM.16.M88.4 R168, [R216+0x6800] ;  /* 0x00680000d8a8783b */ /* 0x000fe60000000200 */
[C---:B---3--:R-:W-:Y:S08]  /*126d0*/  HMMA.16816.F32.BF16 R12, R188.reuse, R144, R12 ;  /* 0x00000090bc0c723c */ /* 0x048ff0000004180c */
        /* <DEDUP_REMOVED lines=11> */
[C---:B------:R-:W-:Y:S08]  /*12790*/  HMMA.16816.F32.BF16 R20, R188.reuse, R148, R20 ;  /* 0x00000094bc14723c */ /* 0x040ff00000041814 */
[----:B------:R-:W-:Y:S01]  /*127a0*/  HMMA.16816.F32.BF16 R16, R188, R150, R16 ;  /* 0x00000096bc10723c */ /* 0x000fe20000041810 */
[----:B------:R-:W1:Y:S01]  /*127b0*/  LDSM.16.M88.4 R148, [R216+0x9000] ;  /* 0x00900000d894783b */ /* 0x000e620000000200 */
[----:B------:R-:W-:-:S06]  /*127c0*/  DEPBAR.LE SB0, 0x0 ;  /* 0x000080000000791a */ /* 0x000fcc0000000000 */
[----:B--2---:R-:W-:Y:S01]  /*127d0*/  HMMA.16816.F32.BF16 R100, R188, R164, R100 ;  /* 0x000000a4bc64723c */ /* 0x004fe20000041864 */
[----:B------:R-:W-:-:S05]  /*127e0*/  VIADD R165, R59, 0xffffffff ;  /* 0xffffffff3ba57836 */ /* 0x000fca0000000000 */
[----:B------:R-:W-:Y:S02]  /*127f0*/  ISETP.GT.AND P1, PT, R165, R230, PT ;  /* 0x000000e6a500720c */ /* 0x000fe40003f24270 */
[C---:B---3--:R-:W-:Y:S01]  /*12800*/  HMMA.16816.F32.BF16 R52, R188.reuse, R144, R52 ;  /* 0x00000090bc34723c */ /* 0x048fe20000041834 */
[----:B------:R-:W-:Y:S02]  /*12810*/  SHF.R.U32.HI R144, RZ, 0x2, R226 ;  /* 0x00000002ff907819 */ /* 0x000fe400000116e2 */
[----:B------:R-:W-:Y:S02]  /*12820*/  LOP3.LUT R145, R56, 0x1f0, RZ, 0xc0, !PT ;  /* 0x000001f038917812 */ /* 0x000fe400078ec0ff */
[----:B------:R-:W-:Y:S02]  /*12830*/  LOP3.LUT R144, R144, 0x7, RZ, 0xc0, !PT ;  /* 0x0000000790907812 */ /* 0x000fe400078ec0ff */
[----:B------:R-:W-:Y:S01]  /*12840*/  LEA R0, R0, R145, 0x6 ;  /* 0x0000009100007211 */ /* 0x000fe200078e30ff */
[----:B------:R-:W-:Y:S03]  /*12850*/  HMMA.16816.F32.BF16 R140, R188, R184, R140 ;  /* 0x000000b8bc8c723c */ /* 0x000fe6000004188c */
[----:B------:R-:W-:-:S04]  /*12860*/  IADD3 R145, PT, PT, -R231, R144, R0 ;  /* 0x00000090e7917210 */ /* 0x000fc80007ffe100 */
[--C-:B------:R-:W-:Y:S01]  /*12870*/  IADD3 R145, PT, PT, R145, UR7, R64.reuse ;  /* 0x0000000791917c10 */ /* 0x100fe2000fffe040 */
[----:B------:R-:W-:Y:S03]  /*12880*/  HMMA.16816.F32.BF16 R136, R188, R186, R136 ;  /* 0x000000babc88723c */ /* 0x000fe60000041888 */
[C-C-:B------:R-:W-:Y:S02]  /*12890*/  VIADDMNMX R219, R145.reuse, 0x1, R64.reuse, PT ;  /* 0x0000000191db7846 */ /* 0x140fe40003800140 */
[----:B------:R-:W-:-:S03]  /*128a0*/  VIADDMNMX R220, R145, 0x9, R64, PT ;  /* 0x0000000991dc7846 */ /* 0x000fc60003800140 */
        /* <DEDUP_REMOVED lines=13> */
[C---:B-1----:R-:W-:Y:S08]  /*12980*/  HMMA.16816.F32.BF16 R76, R188.reuse, R152, R76 ;  /* 0x00000098bc4c723c */ /* 0x042ff0000004184c */
        /* <DEDUP_REMOVED lines=17> */
.L_x_3435:
[----:B------:R-:W1:Y:S01]  /*12aa0*/  LDC R64, c[0x0][0x4f0] ;  /* 0x00013c00ff407b82 */ /* 0x000e620000000800 */
[----:B------:R-:W-:Y:S01]  /*12ab0*/  IADD3 R149, PT, PT, R58, -0x200, RZ ;  /* 0xfffffe003a957810 */ /* 0x000fe20007ffe0ff */
[----:B------:R-:W-:Y:S01]  /*12ac0*/  IMAD.SHL.U32 R151, R165, 0x100, RZ ;  /* 0x00000100a5977824 */ /* 0x000fe200078e00ff */
        /* <DEDUP_REMOVED lines=57> */
.L_x_3436:
        /* <DEDUP_REMOVED lines=52> */
.L_x_3434:
[----:B-1----:R-:W-:Y:S01]  /*131a0*/  IMAD.SHL.U32 R2, R226, 0x2, RZ ;  /* 0x00000002e2027824 */ /* 0x002fe200078e00ff */
[----:B------:R-:W-:Y:S01]  /*131b0*/  P2R R0, PR, RZ, 0x1 ;  /* 0x00000001ff007803 */ /* 0x000fe20000000000 */
[----:B------:R-:W1:Y:S03]  /*131c0*/  LDCU UR7, c[0x0][0x45c] ;  /* 0x00008b80ff0777ac */ /* 0x000e660008000800 */
[----:B------:R-:W-:-:S05]  /*131d0*/  LOP3.LUT R2, R2, 0x6, RZ, 0xc0, !PT ;  /* 0x0000000602027812 */ /* 0x000fca00078ec0ff */
[----:B------:R-:W-:-:S04]  /*131e0*/  IMAD R189, R165, 0x100, R2 ;  /* 0x00000100a5bd7824 */ /* 0x000fc800078e0202 */
[C---:B------:R-:W-:Y:S01]  /*131f0*/  VIADD R64, R189.reuse, 0x1 ;  /* 0x00000001bd407836 */ /* 0x040fe20000000000 */
[CC--:B------:R-:W-:Y:S01]  /*13200*/  ISETP.GE.AND P1, PT, R189.reuse, R220.reuse, PT ;  /* 0x000000dcbd00720c */ /* 0x0c0fe20003f26270 */
[C---:B------:R-:W-:Y:S02]  /*13210*/  VIADD R2, R189.reuse, 0x8 ;  /* 0x00000008bd027836 */ /* 0x040fe40000000000 */
[----:B------:R-:W-:Y:S01]  /*13220*/  VIADD R66, R189, 0x9 ;  /* 0x00000009bd427836 */ /* 0x000fe20000000000 */
[-C--:B------:R-:W-:Y:S02]  /*13230*/  ISETP.GE.AND P2, PT, R64, R219.reuse, PT ;  /* 0x000000db4000720c */ /* 0x080fe40003f46270 */
[----:B------:R-:W-:Y:S02]  /*13240*/  ISETP.GE.AND P4, PT, R2, R219, PT ;  /* 0x000000db0200720c */ /* 0x000fe40003f86270 */
[----:B------:R-:W-:Y:S01]  /*13250*/  FSEL R183, R45, -INF , !P2 ;  /* 0xff8000002db77808 */ /* 0x000fe20005000000 */
[C---:B------:R-:W-:Y:S01]  /*13260*/  VIADD R45, R189.reuse, 0x11 ;  /* 0x00000011bd2d7836 */ /* 0x040fe20000000000 */
[-C--:B------:R-:W-:Y:S01]  /*13270*/  ISETP.GE.AND P3, PT, R64, R220.reuse, PT ;  /* 0x000000dc4000720c */ /* 0x080fe20003f66270 */
[----:B------:R-:W-:Y:S01]  /*13280*/  VIADD R64, R189, 0x10 ;  /* 0x00000010bd407836 */ /* 0x000fe20000000000 */
[----:B------:R-:W-:-:S02]  /*13290*/  ISETP.GE.AND P5, PT, R2, R220, PT ;  /* 0x000000dc0200720c */ /* 0x000fc40003fa6270 */
[----:B------:R-:W-:Y:S01]  /*132a0*/  FSEL R181, R40, -INF , !P4 ;  /* 0xff80000028b57808 */ /* 0x000fe20006000000 */
[----:B------:R-:W-:Y:S01]  /*132b0*/  VIADD R40, R189, 0x18 ;  /* 0x00000018bd287836 */ /* 0x000fe20000000000 */
[-C--:B------:R-:W-:Y:S02]  /*132c0*/  ISETP.GE.AND P6, PT, R66, R219.reuse, PT ;  /* 0x000000db4200720c */ /* 0x080fe40003fc6270 */
[----:B------:R-:W-:Y:S02]  /*132d0*/  FSEL R2, R46, -INF , !P1 ;  /* 0xff8000002e027808 */ /* 0x000fe40004800000 */
[----:B------:R-:W-:Y:S02]  /*132e0*/  FSEL R187, R42, -INF , !P5 ;  /* 0xff8000002abb7808 */ /* 0x000fe40006800000 */
[----:B------:R-:W-:Y:S02]  /*132f0*/  ISETP.GE.AND P1, PT, R66, R220, PT ;  /* 0x000000dc4200720c */ /* 0x000fe40003f26270 */
[----:B------:R-:W-:-:S02]  /*13300*/  ISETP.GE.AND P4, PT, R45, R219, PT ;  /* 0x000000db2d00720c */ /* 0x000fc40003f86270 */
[----:B------:R-:W-:Y:S02]  /*13310*/  FSEL R42, R41, -INF , !P6 ;  /* 0xff800000292a7808 */ /* 0x000fe40007000000 */
[----:B------:R-:W-:Y:S01]  /*13320*/  ISETP.GE.AND P5, PT, R45, R220, PT ;  /* 0x000000dc2d00720c */ /* 0x000fe20003fa6270 */
[----:B------:R-:W-:Y:S01]  /*13330*/  VIADD R45, R189, 0x19 ;  /* 0x00000019bd2d7836 */ /* 0x000fe20000000000 */
[-C--:B------:R-:W-:Y:S02]  /*13340*/  ISETP.GE.AND P2, PT, R64, R219.reuse, PT ;  /* 0x000000db4000720c */ /* 0x080fe40003f46270 */
[----:B------:R-:W-:Y:S02]  /*13350*/  ISETP.GE.AND P6, PT, R40, R219, PT ;  /* 0x000000db2800720c */ /* 0x000fe40003fc6270 */
[----:B------:R-:W-:Y:S02]  /*13360*/  FSEL R185, R47, -INF , !P3 ;  /* 0xff8000002fb97808 */ /* 0x000fe40005800000 */
[----:B------:R-:W-:-:S02]  /*13370*/  FSEL R43, R43, -INF , !P1 ;  /* 0xff8000002b2b7808 */ /* 0x000fc40004800000 */
[-C--:B------:R-:W-:Y:S02]  /*13380*/  ISETP.GE.AND P3, PT, R64, R220.reuse, PT ;  /* 0x000000dc4000720c */ /* 0x080fe40003f66270 */
[----:B------:R-:W-:Y:S02]  /*13390*/  FSEL R179, R36, -INF , !P2 ;  /* 0xff80000024b37808 */ /* 0x000fe40005000000 */
[----:B------:R-:W-:Y:S01]  /*133a0*/  ISETP.GE.AND P1, PT, R40, R220, PT ;  /* 0x000000dc2800720c */ /* 0x000fe20003f26270 */
[C---:B------:R-:W-:Y:S01]  /*133b0*/  VIADD R40, R189.reuse, 0x20 ;  /* 0x00000020bd287836 */ /* 0x040fe20000000000 */
[----:B------:R-:W-:Y:S01]  /*133c0*/  FSEL R177, R32, -INF , !P6 ;  /* 0xff80000020b17808 */ /* 0x000fe20007000000 */
[----:B------:R-:W-:Y:S01]  /*133d0*/  VIADD R32, R189, 0x28 ;  /* 0x00000028bd207836 */ /* 0x000fe20000000000 */
[----:B------:R-:W-:Y:S02]  /*133e0*/  ISETP.GE.AND P2, PT, R45, R219, PT ;  /* 0x000000db2d00720c */ /* 0x000fe40003f46270 */
[----:B------:R-:W-:-:S02]  /*133f0*/  FSEL R41, R38, -INF , !P3 ;  /* 0xff80000026297808 */ /* 0x000fc40005800000 */
[----:B------:R-:W-:Y:S01]  /*13400*/  FSEL R36, R37, -INF , !P4 ;  /* 0xff80000025247808 */ /* 0x000fe20006000000 */
[----:B------:R-:W-:Y:S01]  /*13410*/  VIADD R37, R189, 0x21 ;  /* 0x00000021bd257836 */ /* 0x000fe20000000000 */
[----:B------:R-:W-:Y:S02]  /*13420*/  ISETP.GE.AND P3, PT, R45, R220, PT ;  /* 0x000000dc2d00720c */ /* 0x000fe40003f66270 */
[----:B------:R-:W-:Y:S01]  /*13430*/  FSEL R175, R33, -INF , !P2 ;  /* 0xff80000021af7808 */ /* 0x000fe20005000000 */
[----:B------:R-:W-:Y:S01]  /*13440*/  VIADD R33, R189, 0x29 ;  /* 0x00000029bd217836 */ /* 0x000fe20000000000 */
[-C--:B------:R-:W-:Y:S02]  /*13450*/  ISETP.GE.AND P4, PT, R40, R219.reuse, PT ;  /* 0x000000db2800720c */ /* 0x080fe40003f86270 */
[----:B------:R-:W-:Y:S02]  /*13460*/  ISETP.GE.AND P2, PT, R32, R219, PT ;  /* 0x000000db2000720c */ /* 0x000fe40003f46270 */
[----:B------:R-:W-:-:S02]  /*13470*/  FSEL R39, R39, -INF , !P5 ;  /* 0xff80000027277808 */ /* 0x000fc40006800000 */
[----:B------:R-:W-:Y:S02]  /*13480*/  FSEL R38, R35, -INF , !P3 ;  /* 0xff80000023267808 */ /* 0x000fe40005800000 */
[-C--:B------:R-:W-:Y:S02]  /*13490*/  ISETP.GE.AND P5, PT, R40, R220.reuse, PT ;  /* 0x000000dc2800720c */ /* 0x080fe40003fa6270 */
[----:B------:R-:W-:Y:S01]  /*134a0*/  FSEL R171, R28, -INF , !P4 ;  /* 0xff8000001cab7808 */ /* 0x000fe20006000000 */
[C---:B------:R-:W-:Y:S01]  /*134b0*/  VIADD R28, R189.reuse, 0x31 ;  /* 0x00000031bd1c7836 */ /* 0x040fe20000000000 */
[----:B------:R-:W-:Y:S01]  /*134c0*/  ISETP.GE.AND P3, PT, R32, R220, PT ;  /* 0x000000dc2000720c */ /* 0x000fe20003f66270 */
[C---:B------:R-:W-:Y:S01]  /*134d0*/  VIADD R32, R189.reuse, 0x30 ;  /* 0x00000030bd207836 */ /* 0x040fe20000000000 */
[----:B------:R-:W-:Y:S01]  /*134e0*/  FSEL R151, R24, -INF , !P2 ;  /* 0xff80000018977808 */ /* 0x000fe20005000000 */
[----:B------:R-:W-:Y:S01]  /*134f0*/  VIADD R24, R189, 0x38 ;  /* 0x00000038bd187836 */ /* 0x000fe20000000000 */
[----:B------:R-:W-:-:S02]  /*13500*/  ISETP.GE.AND P6, PT, R37, R219, PT ;  /* 0x000000db2500720c */ /* 0x000fc40003fc6270 */
[----:B------:R-:W-:Y:S02]  /*13510*/  ISETP.GE.AND P4, PT, R33, R219, PT ;  /* 0x000000db2100720c */ /* 0x000fe40003f86270 */
[----:B------:R-:W-:Y:S02]  /*13520*/  FSEL R47, R30, -INF , !P5 ;  /* 0xff8000001e2f7808 */ /* 0x000fe40006800000 */
[----:B------:R-:W-:Y:S02]  /*13530*/  FSEL R144, R29, -INF , !P6 ;  /* 0xff8000001d907808 */ /* 0x000fe40007000000 */
[----:B------:R-:W-:Y:S02]  /*13540*/  ISETP.GE.AND P5, PT, R33, R220, PT ;  /* 0x000000dc2100720c */ /* 0x000fe40003fa6270 */
[----:B------:R-:W-:Y:S01]  /*13550*/  FSEL R145, R25, -INF , !P4 ;  /* 0xff80000019917808 */ /* 0x000fe20006000000 */
[----:B------:R-:W-:Y:S01]  /*13560*/  VIADD R25, R189, 0x39 ;  /* 0x00000039bd197836 */ /* 0x000fe20000000000 */
[----:B------:R-:W-:-:S02]  /*13570*/  FSEL R40, R34, -INF , !P1 ;  /* 0xff80000022287808 */ /* 0x000fc40004800000 */
[-C--:B------:R-:W-:Y:S02]  /*13580*/  ISETP.GE.AND P6, PT, R32, R219.reuse, PT ;  /* 0x000000db2000720c */ /* 0x080fe40003fc6270 */
[----:B------:R-:W-:Y:S02]  /*13590*/  ISETP.GE.AND P4, PT, R24, R219, PT ;  /* 0x000000db1800720c */ /* 0x000fe40003f86270 */
[-C--:B------:R-:W-:Y:S02]  /*135a0*/  ISETP.GE.AND P1, PT, R37, R220.reuse, PT ;  /* 0x000000dc2500720c */ /* 0x080fe40003f26270 */
[----:B------:R-:W-:Y:S02]  /*135b0*/  FSEL R173, R27, -INF , !P5 ;  /* 0xff8000001bad7808 */ /* 0x000fe40006800000 */
[----:B------:R-:W-:Y:S02]  /*135c0*/  FSEL R46, R26, -INF , !P3 ;  /* 0xff8000001a2e7808 */ /* 0x000fe40005800000 */
[----:B------:R-:W-:Y:S01]  /*135d0*/  FSEL R150, R20, -INF , !P6 ;  /* 0xff80000014967808 */ /* 0x000fe20007000000 */
[C---:B------:R-:W-:Y:S01]  /*135e0*/  VIADD R20, R189.reuse, 0x41 ;  /* 0x00000041bd147836 */ /* 0x040fe20000000000 */
[----:B------:R-:W-:Y:S01]  /*135f0*/  ISETP.GE.AND P5, PT, R24, R220, PT ;  /* 0x000000dc1800720c */ /* 0x000fe20003fa6270 */
[C---:B------:R-:W-:Y:S01]  /*13600*/  VIADD R24, R189.reuse, 0x40 ;  /* 0x00000040bd187836 */ /* 0x040fe20000000000 */
[----:B------:R-:W-:Y:S01]  /*13610*/  FSEL R169, R16, -INF , !P4 ;  /* 0xff80000010a97808 */ /* 0x000fe20006000000 */
[----:B------:R-:W-:Y:S01]  /*13620*/  VIADD R16, R189, 0x48 ;  /* 0x00000048bd107836 */ /* 0x000fe20000000000 */
[----:B------:R-:W-:-:S02]  /*13630*/  FSEL R45, R31, -INF , !P1 ;  /* 0xff8000001f2d7808 */ /* 0x000fc40004800000 */
[CC--:B------:R-:W-:Y:S02]  /*13640*/  ISETP.GE.AND P2, PT, R28.reuse, R219.reuse, PT ;  /* 0x000000db1c00720c */ /* 0x0c0fe40003f46270 */
[-C--:B------:R-:W-:Y:S02]  /*13650*/  ISETP.GE.AND P3, PT, R28, R220.reuse, PT ;  /* 0x000000dc1c00720c */ /* 0x080fe40003f66270 */
[----:B------:R-:W-:Y:S02]  /*13660*/  ISETP.GE.AND P6, PT, R25, R219, PT ;  /* 0x000000db1900720c */ /* 0x000fe40003fc6270 */
[----:B------:R-:W-:Y:S02]  /*13670*/  ISETP.GE.AND P1, PT, R32, R220, PT ;  /* 0x000000dc2000720c */ /* 0x000fe40003f26270 */
[----:B------:R-:W-:Y:S02]  /*13680*/  FSEL R152, R21, -INF , !P2 ;  /* 0xff80000015987808 */ /* 0x000fe40005000000 */
[----:B------:R-:W-:-:S02]  /*13690*/  FSEL R146, R23, -INF , !P3 ;  /* 0xff80000017927808 */ /* 0x000fc40005800000 */
[----:B------:R-:W-:Y:S01]  /*136a0*/  FSEL R153, R17, -INF , !P6 ;  /* 0xff80000011997808 */ /* 0x000fe20007000000 */
[----:B------:R-:W-:Y:S01]  /*136b0*/  VIADD R17, R189, 0x49 ;  /* 0x00000049bd117836 */ /* 0x000fe20000000000 */
[----:B------:R-:W-:Y:S02]  /*136c0*/  FSEL R147, R22, -INF , !P1 ;  /* 0xff80000016937808 */ /* 0x000fe40004800000 */
[CC--:B------:R-:W-:Y:S02]  /*136d0*/  ISETP.GE.AND P2, PT, R24.reuse, R219.reuse, PT ;  /* 0x000000db1800720c */ /* 0x0c0fe40003f46270 */
[-C--:B------:R-:W-:Y:S02]  /*136e0*/  ISETP.GE.AND P3, PT, R24, R220.reuse, PT ;  /* 0x000000dc1800720c */ /* 0x080fe40003f66270 */
[----:B------:R-:W-:Y:S02]  /*136f0*/  ISETP.GE.AND P6, PT, R16, R219, PT ;  /* 0x000000db1000720c */ /* 0x000fe40003fc6270 */
[----:B------:R-:W-:-:S02]  /*13700*/  ISETP.GE.AND P1, PT, R25, R220, PT ;  /* 0x000000dc1900720c */ /* 0x000fc40003f26270 */
[----:B------:R-:W-:Y:S01]  /*13710*/  FSEL R159, R12, -INF , !P2 ;  /* 0xff8000000c9f7808 */ /* 0x000fe20005000000 */
[C---:B------:R-:W-:Y:S01]  /*13720*/  VIADD R12, R189.reuse, 0x51 ;  /* 0x00000051bd0c7836 */ /* 0x040fe20000000000 */
[----:B------:R-:W-:Y:S01]  /*13730*/  FSEL R160, R14, -INF , !P3 ;  /* 0xff8000000ea07808 */ /* 0x000fe20005800000 */
[C---:B------:R-:W-:Y:S01]  /*13740*/  VIADD R14, R189.reuse, 0xe0 ;  /* 0x000000e0bd0e7836 */ /* 0x040fe20000000000 */
[----:B------:R-:W-:Y:S01]  /*13750*/  FSEL R161, R8, -INF , !P6 ;  /* 0xff80000008a17808 */ /* 0x000fe20007000000 */
[----:B------:R-:W-:Y:S01]  /*13760*/  VIADD R8, R189, 0x58 ;  /* 0x00000058bd087836 */ /* 0x000fe20000000000 */
[----:B------:R-:W-:Y:S02]  /*13770*/  FSEL R149, R19, -INF , !P1 ;  /* 0xff80000013957808 */ /* 0x000fe40004800000 */
[C---:B------:R-:W-:Y:S02]  /*13780*/  ISETP.GE.AND P2, PT, R17.reuse, R219, PT ;  /* 0x000000db1100720c */ /* 0x040fe40003f46270 */
[----:B------:R-:W-:-:S02]  /*13790*/  ISETP.GE.AND P3, PT, R17, R220, PT ;  /* 0x000000dc1100720c */ /* 0x000fc40003f66270 */
[----:B------:R-:W-:Y:S02]  /*137a0*/  FSEL R148, R18, -INF , !P5 ;  /* 0xff80000012947808 */ /* 0x000fe40006800000 */
[-C--:B------:R-:W-:Y:S01]  /*137b0*/  ISETP.GE.AND P1, PT, R16, R220.reuse, PT ;  /* 0x000000dc1000720c */ /* 0x080fe20003f26270 */
[----:B------:R-:W-:Y:S01]  /*137c0*/  VIADD R16, R189, 0x50 ;  /* 0x00000050bd107836 */ /* 0x000fe20000000000 */
[C---:B------:R-:W-:Y:S02]  /*137d0*/  ISETP.GE.AND P4, PT, R20.reuse, R219, PT ;  /* 0x000000db1400720c */ /* 0x040fe40003f86270 */
[----:B------:R-:W-:Y:S02]  /*137e0*/  ISETP.GE.AND P5, PT, R20, R220, PT ;  /* 0x000000dc1400720c */ /* 0x000fe40003fa6270 */
[----:B------:R-:W-:Y:S01]  /*137f0*/  FSEL R168, R9, -INF , !P2 ;  /* 0xff80000009a87808 */ /* 0x000fe20005000000 */
        /* <DEDUP_REMOVED lines=9> */
[-C--:B------:R-:W-:Y:S02]  /*13890*/  ISETP.GE.AND P1, PT, R12, R220.reuse, PT ;  /* 0x000000dc0c00720c */ /* 0x080fe40003f26270 */
[C---:B------:R-:W-:Y:S02]  /*138a0*/  ISETP.GE.AND P4, PT, R16.reuse, R219, PT ;  /* 0x000000db1000720c */ /* 0x040fe40003f86270 */
[----:B------:R-:W-:Y:S02]  /*138b0*/  ISETP.GE.AND P5, PT, R16, R220, PT ;  /* 0x000000dc1000720c */ /* 0x000fe40003fa6270 */
        /* <DEDUP_REMOVED lines=41> */
[----:B------:R-:W-:Y:S01]  /*13b50*/  FSEL R224, R127, -INF , !P5 ;  /* 0xff8000007fe07808 */ /* 0x000fe20006800000 */
[----:B------:R-:W-:Y:S01]  /*13b60*/  IMAD.IADD R127, R194, 0x1, R5 ;  /* 0x00000001c27f7824 */ /* 0x000fe200078e0205 */
        /* <DEDUP_REMOVED lines=72> */
[----:B------:R-:W-:-:S02]  /*13ff0*/  FSEL R97, R97, -INF , !P2 ;  /* 0xff80000061617808 */ /* 0x000fc40005000000 */
[-C--:B------:R-:W-:Y:S02]  /*14000*/  ISETP.GE.AND P3, PT, R8, R219.reuse, PT ;  /* 0x000000db0800720c */ /* 0x080fe40003f66270 */
[C---:B------:R-:W-:Y:S02]  /*14010*/  ISETP.GE.AND P6, PT, R9.reuse, R219, PT ;  /* 0x000000db0900720c */ /* 0x040fe40003fc6270 */
[-C--:B------:R-:W-:Y:S01]  /*14020*/  ISETP.GE.AND P2, PT, R9, R220.reuse, PT ;  /* 0x000000dc0900720c */ /* 0x080fe20003f46270 */
[C---:B------:R-:W-:Y:S01]  /*14030*/  VIADD R9, R189.reuse, 0xb9 ;  /* 0x000000b9bd097836 */ /* 0x040fe20000000000 */
[----:B------:R-:W-:Y:S02]  /*14040*/  FSEL R98, R98, -INF , !P1 ;  /* 0xff80000062627808 */ /* 0x000fe40004800000 */
[----:B------:R-:W-:Y:S02]  /*14050*/  FMNMX3.FTZ R10, R10, R39, R40, !PT ;  /* 0x000000270a0a7276 */ /* 0x000fe40007810028 */
[----:B------:R-:W-:Y:S01]  /*14060*/  ISETP.GE.AND P1, PT, R8, R220, PT ;  /* 0x000000dc0800720c */ /* 0x000fe20003f26270 */
[----:B------:R-:W-:Y:S01]  /*14070*/  VIADD R8, R189, 0xc0 ;  /* 0x000000c0bd087836 */ /* 0x000fe20000000000 */
[----:B------:R-:W-:-:S02]  /*14080*/  FSEL R88, R88, -INF , !P3 ;  /* 0xff80000058587808 */ /* 0x000fc40005800000 */
[-C--:B------:R-:W-:Y:S02]  /*14090*/  ISETP.GE.AND P3, PT, R189, R219.reuse, PT ;  /* 0x000000dbbd00720c */ /* 0x080fe40003f66270 */
[----:B------:R-:W-:Y:S02]  /*140a0*/  FSEL R94, R94, -INF , !P5 ;  /* 0xff8000005e5e7808 */ /* 0x000fe40006800000 */
[----:B------:R-:W-:Y:S02]  /*140b0*/  FSEL R93, R93, -INF , !P6 ;  /* 0xff8000005d5d7808 */ /* 0x000fe40007000000 */
[----:B------:R-:W-:Y:S02]  /*140c0*/  FMNMX3.FTZ R10, R10, R38, R47, !PT ;  /* 0x000000260a0a7276 */ /* 0x000fe4000781002f */
[C---:B------:R-:W-:Y:S02]  /*140d0*/  ISETP.GE.AND P5, PT, R9.reuse, R219, PT ;  /* 0x000000db0900720c */ /* 0x040fe40003fa6270 */
[----:B------:R-:W-:Y:S01]  /*140e0*/  ISETP.GE.AND P6, PT, R9, R220, PT ;  /* 0x000000dc0900720c */ /* 0x000fe20003fc6270 */
[----:B------:R-:W-:Y:S01]  /*140f0*/  VIADD R9, R189, 0xc1 ;  /* 0x000000c1bd097836 */ /* 0x000fe20000000000 */
[----:B------:R-:W-:-:S02]  /*14100*/  FSEL R92, R92, -INF , !P4 ;  /* 0xff8000005c5c7808 */ /* 0x000fc40006000000 */
[C---:B------:R-:W-:Y:S02]  /*14110*/  ISETP.GE.AND P0, PT, R8.reuse, R219, PT ;  /* 0x000000db0800720c */ /* 0x040fe40003f06270 */
[----:B------:R-:W-:Y:S01]  /*14120*/  ISETP.GE.AND P4, PT, R8, R220, PT ;  /* 0x000000dc0800720c */ /* 0x000fe20003f86270 */
[----:B------:R-:W-:Y:S01]  /*14130*/  VIADD R8, R189, 0xc8 ;  /* 0x000000c8bd087836 */ /* 0x000fe20000000000 */
[----:B------:R-:W-:Y:S02]  /*14140*/  FSEL R44, R44, -INF , !P3 ;  /* 0xff8000002c2c7808 */ /* 0x000fe40005800000 */
[----:B------:R-:W-:Y:S02]  /*14150*/  FMNMX3.FTZ R10, R10, R45, R46, !PT ;  /* 0x0000002d0a0a7276 */ /* 0x000fe4000781002e */
[----:B------:R-:W-:Y:S02]  /*14160*/  FSEL R95, R95, -INF , !P2 ;  /* 0xff8000005f5f7808 */ /* 0x000fe40005000000 */
[----:B------:R-:W-:-:S02]  /*14170*/  FSEL R90, R90, -INF , !P1 ;  /* 0xff8000005a5a7808 */ /* 0x000fc40004800000 */
[C---:B------:R-:W-:Y:S02]  /*14180*/  ISETP.GE.AND P2, PT, R9.reuse, R219, PT ;  /* 0x000000db0900720c */ /* 0x040fe40003f46270 */
[----:B------:R-:W-:Y:S02]  /*14190*/  ISETP.GE.AND P1, PT, R9, R220, PT ;  /* 0x000000dc0900720c */ /* 0x000fe40003f26270 */
[----:B------:R-:W-:Y:S02]  /*141a0*/  FMNMX3.FTZ R11, R44, R183, R181, !PT ;  /* 0x000000b72c0b7276 */ /* 0x000fe400078100b5 */
[----:B------:R-:W-:Y:S02]  /*141b0*/  FSEL R89, R89, -INF , !P5 ;  /* 0xff80000059597808 */ /* 0x000fe40006800000 */
[----:B------:R-:W-:Y:S01]  /*141c0*/  FMNMX3.FTZ R9, R10, R173, R147, !PT ;  /* 0x000000ad0a097276 */ /* 0x000fe20007810093 */
[----:B------:R-:W-:Y:S01]  /*141d0*/  VIADD R10, R189, 0xd0 ;  /* 0x000000d0bd0a7836 */ /* 0x000fe20000000000 */
[----:B------:R-:W-:-:S02]  /*141e0*/  ISETP.GE.AND P5, PT, R8, R219, PT ;  /* 0x000000db0800720c */ /* 0x000fc40003fa6270 */
[----:B------:R-:W-:Y:S02]  /*141f0*/  FSEL R86, R86, -INF , !P4 ;  /* 0xff80000056567808 */ /* 0x000fe40006000000 */
[----:B------:R-:W-:Y:S02]  /*14200*/  FMNMX3.FTZ R11, R11, R42, R179, !PT ;  /* 0x0000002a0b0b7276 */ /* 0x000fe400078100b3 */
[----:B------:R-:W-:Y:S01]  /*14210*/  ISETP.GE.AND P4, PT, R8, R220, PT ;  /* 0x000000dc0800720c */ /* 0x000fe20003f86270 */
[----:B------:R-:W-:Y:S01]  /*14220*/  VIADD R8, R189, 0xc9 ;  /* 0x000000c9bd087836 */ /* 0x000fe20000000000 */
[----:B------:R-:W-:Y:S02]  /*14230*/  FSEL R85, R85, -INF , !P2 ;  /* 0xff80000055557808 */ /* 0x000fe40005000000 */
[----:B------:R-:W-:Y:S02]  /*14240*/  FSEL R80, R80, -INF , !P5 ;  /* 0xff80000050507808 */ /* 0x000fe40006800000 */
[----:B------:R-:W-:-:S02]  /*14250*/  ISETP.GE.AND P2, PT, R10, R219, PT ;  /* 0x000000db0a00720c */ /* 0x000fc40003f46270 */
[----:B------:R-:W-:Y:S02]  /*14260*/  ISETP.GE.AND P5, PT, R10, R220, PT ;  /* 0x000000dc0a00720c */ /* 0x000fe40003fa6270 */
[----:B------:R-:W-:Y:S02]  /*14270*/  FMNMX3.FTZ R9, R9, R146, R148, !PT ;  /* 0x0000009209097276 */ /* 0x000fe40007810094 */
[----:B------:R-:W-:Y:S02]  /*14280*/  FMNMX3.FTZ R10, R11, R36, R177, !PT ;  /* 0x000000240b0a7276 */ /* 0x000fe400078100b1 */
[----:B------:R-:W-:Y:S02]  /*14290*/  FSEL R87, R87, -INF , !P1 ;  /* 0xff80000057577808 */ /* 0x000fe40004800000 */
[C---:B------:R-:W-:Y:S02]  /*142a0*/  ISETP.GE.AND P3, PT, R8.reuse, R219, PT ;  /* 0x000000db0800720c */ /* 0x040fe40003f66270 */
[----:B------:R-:W-:-:S02]  /*142b0*/  ISETP.GE.AND P1, PT, R8, R220, PT ;  /* 0x000000dc0800720c */ /* 0x000fc40003f26270 */
[----:B------:R-:W-:Y:S02]  /*142c0*/  FMNMX3.FTZ R8, R9, R149, R160, !PT ;  /* 0x0000009509087276 */ /* 0x000fe400078100a0 */
[----:B------:R-:W-:Y:S02]  /*142d0*/  FMNMX3.FTZ R10, R10, R175, R171, !PT ;  /* 0x000000af0a0a7276 */ /* 0x000fe400078100ab */
[----:B------:R-:W-:Y:S01]  /*142e0*/  FMNMX3.FTZ R9, R8, R155, R157, !PT ;  /* 0x0000009b08097276 */ /* 0x000fe2000781009d */
[----:B------:R-:W-:Y:S01]  /*142f0*/  VIADD R8, R189, 0xd1 ;  /* 0x000000d1bd087836 */ /* 0x000fe20000000000 */
[----:B------:R-:W-:Y:S02]  /*14300*/  FMNMX3.FTZ R10, R10, R144, R151, !PT ;  /* 0x000000900a0a7276 */ /* 0x000fe40007810097 */
[----:B------:R-:W-:Y:S02]  /*14310*/  FMNMX3.FTZ R12, R9, R162, R170, !PT ;  /* 0x000000a2090c7276 */ /* 0x000fe400078100aa */
[----:B------:R-:W-:-:S02]  /*14320*/  FMNMX3.FTZ R10, R10, R145, R150, !PT ;  /* 0x000000910a0a7276 */ /* 0x000fc40007810096 */
[----:B------:R-:W-:Y:S01]  /*14330*/  FMNMX3.FTZ R11, R12, R163, R167, !PT ;  /* 0x000000a30c0b7276 */ /* 0x000fe200078100a7 */
[----:B------:R-:W-:Y:S01]  /*14340*/  VIADD R12, R189, 0xe8 ;  /* 0x000000e8bd0c7836 */ /* 0x000fe20000000000 */
[----:B------:R-:W-:Y:S02]  /*14350*/  FMNMX3.FTZ R10, R10, R152, R169, !PT ;  /* 0x000000980a0a7276 */ /* 0x000fe400078100a9 */
[----:B------:R-:W-:Y:S02]  /*14360*/  FMNMX3.FTZ R11, R11, R172, R248, !PT ;  /* 0x000000ac0b0b7276 */ /* 0x000fe400078100f8 */
[----:B------:R-:W-:Y:S01]  /*14370*/  FMNMX3.FTZ R13, R10, R153, R159, !PT ;  /* 0x000000990a0d7276 */ /* 0x000fe2000781009f */
[----:B------:R-:W-:Y:S01]  /*14380*/  VIADD R10, R189, 0xf0 ;  /* 0x000000f0bd0a7836 */ /* 0x000fe20000000000 */
[----:B------:R-:W-:Y:S02]  /*14390*/  FMNMX3.FTZ R11, R11, R246, R244, !PT ;  /* 0x000000f60b0b7276 */ /* 0x000fe400078100f4 */
[----:B------:R-:W-:-:S02]  /*143a0*/  FMNMX3.FTZ R13, R13, R164, R161, !PT ;  /* 0x000000a40d0d7276 */ /* 0x000fc400078100a1 */
[----:B------:R-:W-:Y:S02]  /*143b0*/  FMNMX3.FTZ R11, R11, R198, R232, !PT ;  /* 0x000000c60b0b7276 */ /* 0x000fe400078100e8 */
        /* <DEDUP_REMOVED lines=8> */
[----:B------:R-:W-:Y:S01]  /*14440*/  FMNMX3.FTZ R15, R11, R186, R166, !PT ;  /* 0x000000ba0b0f7276 */ /* 0x000fe200078100a6 */
[----:B------:R-:W-:Y:S01]  /*14450*/  VIADD R11, R189, 0xe9 ;  /* 0x000000e9bd0b7836 */ /* 0x000fe20000000000 */
        /* <DEDUP_REMOVED lines=24> */
[----:B------:R-:W-:Y:S02]  /*145e0*/  FMNMX3.FTZ R15, R15, R87, R82, !PT ;  /* 0x000000570f0f7276 */ /* 0x000fe40007810052 */
[----:B------:R-:W-:Y:S02]  /*145f0*/  FMNMX3.FTZ R16, R16, R101, R96, !PT ;  /* 0x0000006510107276 */ /* 0x000fe40007810060 */
[----:B------:R-:W-:Y:S02]  /*14600*/  FSEL R81, R81, -INF , !P3 ;  /* 0xff80000051517808 */ /* 0x000fe40005800000 */
[----:B------:R-:W-:Y:S02]  /*14610*/  P2R R9, PR, RZ, 0x1 ;  /* 0x00000001ff097803 */ /* 0x000fe40000000000 */
[----:B------:R-:W-:Y:S02]  /*14620*/  FSEL R79, R79, -INF , !P4 ;  /* 0xff8000004f4f7808 */ /* 0x000fe40006000000 */
[----:B------:R-:W-:-:S02]  /*14630*/  FSEL R76, R76, -INF , !P2 ;  /* 0xff8000004c4c7808 */ /* 0x000fc40005000000 */
[C---:B------:R-:W-:Y:S02]  /*14640*/  ISETP.GE.AND P0, PT, R8.reuse, R219, PT ;  /* 0x000000db0800720c */ /* 0x040fe40003f06270 */
[-C--:B------:R-:W-:Y:S01]  /*14650*/  ISETP.GE.AND P3, PT, R8, R220.reuse, PT ;  /* 0x000000dc0800720c */ /* 0x080fe20003f66270 */
[----:B------:R-:W-:Y:S01]  /*14660*/  VIADD R8, R189, 0xf8 ;  /* 0x000000f8bd087836 */ /* 0x000fe20000000000 */
[----:B------:R-:W-:Y:S02]  /*14670*/  ISETP.GE.AND P4, PT, R14, R220, PT ;  /* 0x000000dc0e00720c */ /* 0x000fe40003f86270 */
[----:B------:R-:W-:Y:S02]  /*14680*/  FSEL R74, R74, -INF , !P1 ;  /* 0xff8000004a4a7808 */ /* 0x000fe40004800000 */
[----:B------:R-:W-:Y:S02]  /*14690*/  FMNMX3.FTZ R15, R15, R83, R78, !PT ;  /* 0x000000530f0f7276 */ /* 0x000fe4000781004e */
[----:B------:R-:W-:-:S02]  /*146a0*/  FMNMX3.FTZ R16, R16, R97, R92, !PT ;  /* 0x0000006110107276 */ /* 0x000fc4000781005c */
[-C--:B------:R-:W-:Y:S02]  /*146b0*/  ISETP.GE.AND P2, PT, R13, R220.reuse, PT ;  /* 0x000000dc0d00720c */ /* 0x080fe40003f46270 */
[----:B------:R-:W-:Y:S02]  /*146c0*/  FSEL R77, R77, -INF , !P6 ;  /* 0xff8000004d4d7808 */ /* 0x000fe40007000000 */
[----:B------:R-:W-:Y:S02]  /*146d0*/  FSEL R75, R75, -INF , !P3 ;  /* 0xff8000004b4b7808 */ /* 0x000fe40005800000 */
[----:B------:R-:W-:Y:S02]  /*146e0*/  ISETP.GE.AND P1, PT, R12, R220, PT ;  /* 0x000000dc0c00720c */ /* 0x000fe40003f26270 */
[----:B------:R-:W-:Y:S02]  /*146f0*/  FSEL R70, R70, -INF , !P4 ;  /* 0xff80000046467808 */ /* 0x000fe40006000000 */
[----:B------:R-:W-:-:S02]  /*14700*/  FMNMX3.FTZ R15, R15, R79, R74, !PT ;  /* 0x0000004f0f0f7276 */ /* 0x000fc4000781004a */
[----:B------:R-:W-:Y:S02]  /*14710*/  FMNMX3.FTZ R16, R16, R93, R88, !PT ;  /* 0x0000005d10107276 */ /* 0x000fe40007810058 */
[----:B------:R-:W-:Y:S01]  /*14720*/  ISETP.NE.AND P6, PT, R9, RZ, PT ;  /* 0x000000ff0900720c */ /* 0x000fe20003fc5270 */
[----:B------:R-:W-:Y:S01]  /*14730*/  VIADD R9, R189, 0xf1 ;  /* 0x000000f1bd097836 */ /* 0x000fe20000000000 */
[----:B------:R-:W-:Y:S01]  /*14740*/  FSEL R71, R71, -INF , !P2 ;  /* 0xff80000047477808 */ /* 0x000fe20005000000 */
[----:B------:R-:W-:Y:S01]  /*14750*/  VIADD R189, R189, 0xf9 ;  /* 0x000000f9bdbd7836 */ /* 0x000fe20000000000 */
[-C--:B------:R-:W-:Y:S02]  /*14760*/  ISETP.GE.AND P2, PT, R8, R220.reuse, PT ;  /* 0x000000dc0800720c */ /* 0x080fe40003f46270 */
[-C--:B------:R-:W-:Y:S02]  /*14770*/  ISETP.GE.AND P5, PT, R11, R220.reuse, PT ;  /* 0x000000dc0b00720c */ /* 0x080fe40003fa6270 */
[----:B------:R-:W-:-:S02]  /*14780*/  ISETP.GE.AND P4, PT, R10, R220, PT ;  /* 0x000000dc0a00720c */ /* 0x000fc40003f86270 */
[----:B------:R-:W-:Y:S02]  /*14790*/  FSEL R104, R62, -INF , !P1 ;  /* 0xff8000003e687808 */ /* 0x000fe40004800000 */
[----:B------:R-:W-:Y:S02]  /*147a0*/  FMNMX3.FTZ R15, R15, R75, R70, !PT ;  /* 0x0000004b0f0f7276 */ /* 0x000fe40007810046 */
[----:B------:R-:W-:Y:S02]  /*147b0*/  FMNMX3.FTZ R16, R16, R89, R84, !PT ;  /* 0x0000005910107276 */ /* 0x000fe40007810054 */
[----:B------:R-:W-:Y:S02]  /*147c0*/  FSEL R109, R50, -INF , !P2 ;  /* 0xff800000326d7808 */ /* 0x000fe40005000000 */
[----:B------:R-:W-:Y:S02]  /*147d0*/  ISETP.GE.AND P3, PT, R9, R220, PT ;  /* 0x000000dc0900720c */ /* 0x000fe40003f66270 */
[----:B------:R-:W-:-:S02]  /*147e0*/  ISETP.GE.AND P2, PT, R13, R219, PT ;  /* 0x000000db0d00720c */ /* 0x000fc40003f46270 */
[----:B------:R-:W-:Y:S02]  /*147f0*/  FSEL R106, R63, -INF , !P5 ;  /* 0xff8000003f6a7808 */ /* 0x000fe40006800000 */
[----:B------:R-:W-:Y:S02]  /*14800*/  FSEL R107, R54, -INF , !P4 ;  /* 0xff800000366b7808 */ /* 0x000fe40006000000 */
[----:B------:R-:W-:Y:S02]  /*14810*/  FMNMX3.FTZ R15, R15, R71, R104, !PT ;  /* 0x000000470f0f7276 */ /* 0x000fe40007810068 */
[----:B------:R-:W-:Y:S02]  /*14820*/  FMNMX3.FTZ R13, R16, R85, R80, !PT ;  /* 0x00000055100d7276 */ /* 0x000fe40007810050 */
[----:B------:R-:W-:Y:S02]  /*14830*/  FSEL R73, R73, -INF , !P0 ;  /* 0xff80000049497808 */ /* 0x000fe40004000000 */
[----:B------:R-:W-:-:S02]  /*14840*/  ISETP.GE.AND P1, PT, R189, R220, PT ;  /* 0x000000dcbd00720c */ /* 0x000fc40003f26270 */
[----:B------:R-:W-:Y:S02]  /*14850*/  FSEL R108, R55, -INF , !P3 ;  /* 0xff800000376c7808 */ /* 0x000fe40005800000 */
[----:B------:R-:W-:Y:S02]  /*14860*/  ISETP.NE.AND P0, PT, R0, RZ, PT ;  /* 0x000000ff0000720c */ /* 0x000fe40003f05270 */
[----:B------:R-:W-:Y:S02]  /*14870*/  FMNMX3.FTZ R15, R15, R106, R107, !PT ;  /* 0x0000006a0f0f7276 */ /* 0x000fe4000781006b */
[----:B------:R-:W-:Y:S02]  /*14880*/  ISETP.GE.AND P3, PT, R14, R219, PT ;  /* 0x000000db0e00720c */ /* 0x000fe40003f66270 */
[----:B------:R-:W-:Y:S02]  /*14890*/  FSEL R72, R72, -INF , !P6 ;  /* 0xff80000048487808 */ /* 0x000fe40007000000 */
[----:B------:R-:W-:-:S02]  /*148a0*/  FMNMX3.FTZ R0, R13, R81, R76, !PT ;  /* 0x000000510d007276 */ /* 0x000fc4000781004c */
[----:B------:R-:W-:Y:S02]  /*148b0*/  FSEL R110, R51, -INF , !P1 ;  /* 0xff800000336e7808 */ /* 0x000fe40004800000 */
[----:B------:R-:W-:Y:S02]  /*148c0*/  FMNMX3.FTZ R15, R15, R108, R109, !PT ;  /* 0x0000006c0f0f7276 */ /* 0x000fe4000781006d */
[----:B------:R-:W-:Y:S02]  /*148d0*/  ISETP.GE.AND P1, PT, R12, R219, PT ;  /* 0x000000db0c00720c */ /* 0x000fe40003f26270 */
[----:B------:R-:W-:Y:S02]  /*148e0*/  FSEL R68, R68, -INF , !P3 ;  /* 0xff80000044447808 */ /* 0x000fe40005800000 */
[----:B------:R-:W-:Y:S02]  /*148f0*/  FMNMX3.FTZ R0, R0, R77, R72, !PT ;  /* 0x0000004d00007276 */ /* 0x000fe40007810048 */
[----:B------:R-:W-:-:S02]  /*14900*/  FMNMX.FTZ R12, R110, R15, !PT ;  /* 0x0000000f6e0c7209 */ /* 0x000fc40007810000 */
[-C--:B------:R-:W-:Y:S02]  /*14910*/  ISETP.GE.AND P5, PT, R11, R219.reuse, PT ;  /* 0x000000db0b00720c */ /* 0x080fe40003fa6270 */
[----:B------:R-:W-:Y:S01]  /*14920*/  ISETP.GE.AND P4, PT, R10, R219, PT ;  /* 0x000000db0a00720c */ /* 0x000fe20003f86270 */
[----:B------:R-:W2:Y:S01]  /*14930*/  SHFL.BFLY PT, R11, R12, 0x2, 0x1f ;  /* 0x0c401f000c0b7f89 */ /* 0x000ea200000e0000 */
[----:B------:R-:W-:Y:S02]  /*14940*/  FSEL R69, R69, -INF , !P2 ;  /* 0xff80000045457808 */ /* 0x000fe40005000000 */
[----:B------:R-:W-:Y:S02]  /*14950*/  FSEL R112, R60, -INF , !P1 ;  /* 0xff8000003c707808 */ /* 0x000fe40004800000 */
[----:B------:R-:W-:Y:S02]  /*14960*/  FMNMX3.FTZ R0, R0, R73, R68, !PT ;  /* 0x0000004900007276 */ /* 0x000fe40007810044 */
[----:B------:R-:W-:-:S02]  /*14970*/  ISETP.GE.AND P3, PT, R9, R219, PT ;  /* 0x000000db0900720c */ /* 0x000fc40003f66270 */
[----:B------:R-:W-:Y:S02]  /*14980*/  ISETP.GE.AND P2, PT, R8, R219, PT ;  /* 0x000000db0800720c */ /* 0x000fe40003f46270 */
        /* <DEDUP_REMOVED lines=9> */
[----:B--2---:R-:W-:Y:S02]  /*14a20*/  FMNMX.FTZ R11, R12, R11, !PT ;  /* 0x0000000b0c0b7209 */ /* 0x004fe40007810000 */
[----:B------:R-:W-:-:S02]  /*14a30*/  FMNMX.FTZ R10, R122, R9, !PT ;  /* 0x000000097a0a7209 */ /* 0x000fc40007810000 */
[----:B------:R-:W-:Y:S01]  /*14a40*/  LEA R127, R127, UR6, 0x1 ;  /* 0x000000067f7f7c11 */ /* 0x000fe2000f8e08ff */
[----:B------:R-:W2:Y:S04]  /*14a50*/  SHFL.BFLY PT, R0, R11, 0x1, 0x1f ;  /* 0x0c201f000b007f89 */ /* 0x000ea800000e0000 */
[----:B------:R-:W3:Y:S01]  /*14a60*/  SHFL.BFLY PT, R9, R10, 0x2, 0x1f ;  /* 0x0c401f000a097f89 */ /* 0x000ee200000e0000 */
[--C-:B------:R-:W-:Y:S02]  /*14a70*/  IMAD.IADD R124, R4, 0x1, R127.reuse ;  /* 0x00000001047c7824 */ /* 0x100fe400078e027f */
        /* <DEDUP_REMOVED lines=43> */
[----:B------:R-:W-:Y:S01]  /*14d30*/  FFMA.FTZ R167, R167, UR7, -R121 ;  /* 0x00000007a7a77c23 */ /* 0x000fe20008010879 */
        /* <DEDUP_REMOVED lines=12> */
[----:B------:R-:W4:Y:S01]  /*14e00*/  LDSM.16.MT88.4 R44, [R5+0xa800] ;  /* 0x00a80000052c783b */ /* 0x000f220000004200 */
        /* <DEDUP_REMOVED lines=14> */
[----:B------:R-:W-:Y:S01]  /*14ef0*/  FFMA.FTZ R168, R168, UR7, -R123 ;  /* 0x00000007a8a87c23 */ /* 0x000fe2000801087b */
[----:B------:R-:W-:Y:S01]  /*14f00*/  FFMA.FTZ R172, R172, UR7, -R121 ;  /* 0x00000007acac7c23 */ /* 0x000fe20008010879 */
[--C-:B------:R-:W-:Y:S01]  /*14f10*/  FFMA.FTZ R169, R252, UR7, -R123.reuse ;  /* 0x00000007fca97c23 */ /* 0x100fe2000801087b */
[--C-:B------:R-:W-:Y:S01]  /*14f20*/  FFMA.FTZ R182, R182, UR7, -R123.reuse ;  /* 0x00000007b6b67c23 */ /* 0x100fe2000801087b */
[--C-:B------:R-:W-:Y:S01]  /*14f30*/  FFMA.FTZ R171, R250, UR7, -R123.reuse ;  /* 0x00000007faab7c23 */ /* 0x100fe2000801087b */
[----:B------:R-:W-:Y:S01]  /*14f40*/  FFMA.FTZ R184, R184, UR7, -R123 ;  /* 0x00000007b8b87c23 */ /* 0x000fe2000801087b */
[----:B------:R-:W2:Y:S01]  /*14f50*/  MUFU.EX2 R136, R136 ;  /* 0x0000008800887308 */ /* 0x000ea20000000800 */
[----:B-----5:R-:W-:Y:S01]  /*14f60*/  F2FP.BF16.F32.PACK_AB R16, R138, R139 ;  /* 0x0000008b8a10723e */ /* 0x020fe200000010ff */
        /* <DEDUP_REMOVED lines=39> */
[C---:B-1----:R-:W-:Y:S01]  /*151e0*/  HMMA.16816.F32.BF16 R12, R16.reuse, R8, RZ ;  /* 0x00000008100c723c */ /* 0x042fe200000418ff */
[----:B------:R-:W-:Y:S01]  /*151f0*/  FFMA.FTZ R67, R105, UR7, -R123 ;  /* 0x0000000769437c23 */ /* 0x000fe2000801087b */
[--C-:B------:R-:W-:Y:S01]  /*15200*/  FFMA.FTZ R102, R102, UR7, -R121.reuse ;  /* 0x0000000766667c23 */ /* 0x100fe20008010879 */
[--C-:B------:R-:W-:Y:S01]  /*15210*/  FFMA.FTZ R103, R103, UR7, -R121.reuse ;  /* 0x0000000767677c23 */ /* 0x100fe20008010879 */
[--C-:B------:R-:W-:Y:S01]  /*15220*/  FFMA.FTZ R98, R98, UR7, -R121.reuse ;  /* 0x0000000762627c23 */ /* 0x100fe20008010879 */
[----:B------:R-:W-:Y:S01]  /*15230*/  FFMA.FTZ R99, R99, UR7, -R121 ;  /* 0x0000000763637c23 */ /* 0x000fe20008010879 */
[--C-:B------:R-:W-:Y:S01]  /*15240*/  FFMA.FTZ R100, R100, UR7, -R123.reuse ;  /* 0x0000000764647c23 */ /* 0x100fe2000801087b */
[----:B------:R-:W1:Y:S01]  /*15250*/  MUFU.EX2 R134, R134 ;  /* 0x0000008600867308 */ /* 0x000e620000000800 */
        /* <DEDUP_REMOVED lines=49> */
[----:B------:R-:W-:Y:S01]  /*15570*/  FFMA.FTZ R243, R122, UR7, -R123 ;  /* 0x000000077af37c23 */ /* 0x000fe2000801087b */
[----:B------:R-:W-:Y:S01]  /*15580*/  HMMA.16816.F32.BF16 R32, R40, R50, R32 ;  /* 0x000000322820723c */ /* 0x000fe20000041820 */
[----:B------:R-:W3:Y:S01]  /*15590*/  LDSM.16.MT88.4 R48, [R124+0xb000] ;  /* 0x00b000007c30783b */ /* 0x000ee20000004200 */
[----:B------:R-:W-:Y:S01]  /*155a0*/  FADD.FTZ R133, R133, R134 ;  /* 0x0000008685857221 */ /* 0x000fe20000010000 */
[----:B------:R-:W-:-:S02]  /*155b0*/  ISETP.GT.AND P1, PT, R165, R230, PT ;  /* 0x000000e6a500720c */ /* 0x000fc40003f24270 */
[----:B------:R-:W-:Y:S01]  /*155c0*/  MUFU.EX2 R142, R142 ;  /* 0x0000008e008e7308 */ /* 0x000fe20000000800 */
[----:B------:R-:W-:Y:S02]  /*155d0*/  FADD.FTZ R133, R132, R133 ;  /* 0x0000008584857221 */ /* 0x000fe40000010000 */
        /* <DEDUP_REMOVED lines=19> */
[----:B------:R-:W-:Y:S01]  /*15710*/  F2FP.BF16.F32.PACK_AB R42, R145, R144 ;  /* 0x00000090912a723e */ /* 0x000fe200000010ff */
[----:B------:R-:W-:Y:S02]  /*15720*/  LDSM.16.MT88.4 R132, [R127+0x11800] ;  /* 0x011800007f84783b */ /* 0x000fe40000004200 */
        /* <DEDUP_REMOVED lines=30> */
[C---:B------:R-:W-:Y:S01]  /*15910*/  HMMA.16816.F32.BF16 R36, R40.reuse, R48, R36 ;  /* 0x000000302824723c */ /* 0x040fe20000041824 */
        /* <DEDUP_REMOVED lines=21> */
[----:B---3--:R-:W-:Y:S02]  /*15a70*/  F2FP.BF16.F32.PACK_AB R40, R164, R159 ;  /* 0x0000009fa428723e */ /* 0x008fe400000010ff */
        /* <DEDUP_REMOVED lines=206> */
[----:B------:R-:W-:Y:S01]  /*16760*/  HMMA.16816.F32.BF16 R8, R44, R50, R8 ;  /* 0x000000322c08723c */ /* 0x000fe20000041808 */
[----:B------:R-:W1:Y:S01]  /*16770*/  LDSM.16.MT88.4 R48, [R5+0x10000] ;  /* 0x010000000530783b */ /* 0x000e620000004200 */
[----:B------:R-:W-:-:S04]  /*16780*/  FADD.FTZ R129, R126, R129 ;  /* 0x000000817e817221 */ /* 0x000fc80000010000 */
[----:B------:R-:W-:Y:S02]  /*16790*/  FADD.FTZ R140, R140, R129 ;  /* 0x000000818c8c7221 */ /* 0x000fe40000010000 */
[----:B-----5:R-:W-:Y:S02]  /*167a0*/  HMMA.16816.F32.BF16 R28, R44, R40, R28 ;  /* 0x000000282c1c723c */ /* 0x020fe4000004181c */
[----:B------:R-:W-:-:S04]  /*167b0*/  FADD.FTZ R140, R141, R140 ;  /* 0x0000008c8d8c7221 */ /* 0x000fc80000010000 */
[----:B------:R-:W-:Y:S02]  /*167c0*/  FADD.FTZ R147, R147, R140 ;  /* 0x0000008c93937221 */ /* 0x000fe40000010000 */
[----:B------:R-:W-:Y:S01]  /*167d0*/  HMMA.16816.F32.BF16 R24, R44, R42, R24 ;  /* 0x0000002a2c18723c */ /* 0x000fe20000041818 */
[----:B------:R-:W3:Y:S01]  /*167e0*/  LDSM.16.MT88.4 R40, [R124+0x10800] ;  /* 0x010800007c28783b */ /* 0x000ee20000004200 */
[----:B------:R-:W-:-:S03]  /*167f0*/  FADD.FTZ R147, R146, R147 ;  /* 0x0000009392937221 */ /* 0x000fc60000010000 */
[----:B------:R-:W-:Y:S01]  /*16800*/  LDSM.16.MT88.4 R140, [R124+0x11800] ;  /* 0x011800007c8c783b */ /* 0x000fe20000004200 */
[----:B------:R-:W-:Y:S02]  /*16810*/  FADD.FTZ R148, R148, R147 ;  /* 0x0000009394947221 */ /* 0x000fe40000010000 */
[----:B----4-:R-:W-:Y:S01]  /*16820*/  HMMA.16816.F32.BF16 R36, R44, R60, R36 ;  /* 0x0000003c2c24723c */ /* 0x010fe20000041824 */
[--C-:B------:R-:W-:Y:S01]  /*16830*/  FFMA.FTZ R60, R76, UR7, -R123.reuse ;  /* 0x000000074c3c7c23 */ /* 0x100fe2000801087b */
[----:B------:R-:W-:Y:S01]  /*16840*/  FFMA.FTZ R61, R77, UR7, -R123 ;  /* 0x000000074d3d7c23 */ /* 0x000fe2000801087b */
[----:B------:R-:W-:Y:S01]  /*16850*/  FADD.FTZ R76, R152, R151 ;  /* 0x00000097984c7221 */ /* 0x000fe20000010000 */
[----:B------:R-:W-:-:S03]  /*16860*/  FADD.FTZ R149, R149, R148 ;  /* 0x0000009495957221 */ /* 0x000fc60000010000 */
[----:B------:R-:W-:Y:S01]  /*16870*/  MUFU.EX2 R60, R60 ;  /* 0x0000003c003c7308 */ /* 0x000fe20000000800 */
[C---:B------:R-:W-:Y:S01]  /*16880*/  HMMA.16816.F32.BF16 R32, R44.reuse, R62, R32 ;  /* 0x0000003e2c20723c */ /* 0x040fe20000041820 */
[--C-:B------:R-:W-:Y:S01]  /*16890*/  FFMA.FTZ R62, R72, UR7, -R123.reuse ;  /* 0x00000007483e7c23 */ /* 0x100fe2000801087b */
[----:B------:R-:W-:Y:S01]  /*168a0*/  FFMA.FTZ R63, R73, UR7, -R123 ;  /* 0x00000007493f7c23 */ /* 0x000fe2000801087b */
        /* <DEDUP_REMOVED lines=24> */
[----:B------:R-:W4:Y:S01]  /*16a30*/  MUFU.EX2 R73, R73 ;  /* 0x0000004900497308 */ /* 0x000f220000000800 */
        /* <DEDUP_REMOVED lines=15> */
[----:B------:R-:W-:Y:S02]  /*16b30*/  MUFU.EX2 R106, R106 ;  /* 0x0000006a006a7308 */ /* 0x000fe40000000800 */
[----:B------:R-:W-:Y:S01]  /*16b40*/  FADD.FTZ R40, R155, R40 ;  /* 0x000000289b287221 */ /* 0x000fe20000010000 */
[----:B------:R-:W-:-:S02]  /*16b50*/  FADD.FTZ R107, R200, R107 ;  /* 0x0000006bc86b7221 */ /* 0x000fc40000010000 */
        /* <DEDUP_REMOVED lines=14> */
[----:B------:R-:W1:Y:S01]  /*16c40*/  LDSM.16.MT88.4 R44, [R124+0x11000] ;  /* 0x011000007c2c783b */ /* 0x000e620000004200 */
[----:B------:R-:W3:Y:S01]  /*16c50*/  MUFU.EX2 R77, R77 ;  /* 0x0000004d004d7308 */ /* 0x000ee20000000800 */
[----:B------:R-:W-:Y:S01]  /*16c60*/  FADD.FTZ R105, R172, R105 ;  /* 0x00000069ac697221 */ /* 0x000fe20000010000 */
[----:B------:R-:W-:Y:S01]  /*16c70*/  FADD.FTZ R201, R201, R64 ;  /* 0x00000040c9c97221 */ /* 0x000fe20000010000 */
[----:B------:R-:W5:Y:S01]  /*16c80*/  LDSM.16.MT88.4 R40, [R127+0x11000] ;  /* 0x011000007f28783b */ /* 0x000f620000004200 */
[----:B--2---:R-:W-:Y:S01]  /*16c90*/  HMMA.16816.F32.BF16 R20, R48, R52, R20 ;  /* 0x000000343014723c */ /* 0x004fe20000041814 */
        /* <DEDUP_REMOVED lines=9> */
[----:B----4-:R-:W-:Y:S01]  /*16d30*/  F2FP.BF16.F32.PACK_AB R55, R73, R72 ;  /* 0x000000484937723e */ /* 0x010fe200000010ff */
[----:B------:R-:W2:Y:S01]  /*16d40*/  MUFU.EX2 R105, R105 ;  /* 0x0000006900697308 */ /* 0x000ea20000000800 */
[----:B------:R-:W-:Y:S01]  /*16d50*/  FADD.FTZ R198, R198, R175 ;  /* 0x000000afc6c67221 */ /* 0x000fe20000010000 */
[----:B------:R-:W-:Y:S01]  /*16d60*/  FADD.FTZ R101, R101, R100 ;  /* 0x0000006465657221 */ /* 0x000fe20000010000 */
[----:B------:R-:W-:Y:S01]  /*16d70*/  F2FP.BF16.F32.PACK_AB R52, R69, R68 ;  /* 0x000000444534723e */ /* 0x000fe200000010ff */
[----:B------:R-:W4:Y:S01]  /*16d80*/  LDSM.16.MT88.4 R48, [R125+0x11000] ;  /* 0x011000007d30783b */ /* 0x000f220000004200 */
[----:B------:R-:W-:Y:S01]  /*16d90*/  FADD.FTZ R181, R181, R198 ;  /* 0x000000c6b5b57221 */ /* 0x000fe20000010000 */
[----:B---3--:R-:W-:Y:S01]  /*16da0*/  F2FP.BF16.F32.PACK_AB R54, R77, R76 ;  /* 0x0000004c4d36723e */ /* 0x008fe200000010ff */
[----:B------:R-:W-:-:S02]  /*16db0*/  FADD.FTZ R96, R96, R101 ;  /* 0x0000006560607221 */ /* 0x000fc40000010000 */
[----:B------:R-:W-:Y:S02]  /*16dc0*/  FADD.FTZ R224, R224, R181 ;  /* 0x000000b5e0e07221 */ /* 0x000fe40000010000 */
[----:B------:R-:W-:Y:S02]  /*16dd0*/  FADD.FTZ R97, R97, R96 ;  /* 0x0000006061617221 */ /* 0x000fe40000010000 */
[----:B------:R-:W-:Y:S02]  /*16de0*/  FADD.FTZ R183, R183, R224 ;  /* 0x000000e0b7b77221 */ /* 0x000fe40000010000 */
[----:B------:R-:W-:Y:S02]  /*16df0*/  FADD.FTZ R92, R92, R97 ;  /* 0x000000615c5c7221 */ /* 0x000fe40000010000 */
[----:B------:R-:W-:Y:S01]  /*16e00*/  FADD.FTZ R214, R214, R183 ;  /* 0x000000b7d6d67221 */ /* 0x000fe20000010000 */
[----:B--2---:R-:W-:Y:S01]  /*16e10*/  F2FP.BF16.F32.PACK_AB R153, R105, R104 ;  /* 0x000000686999723e */ /* 0x004fe200000010ff */
[----:B------:R-:W-:-:S02]  /*16e20*/  FADD.FTZ R93, R93, R92 ;  /* 0x0000005c5d5d7221 */ /* 0x000fc40000010000 */
[----:B------:R-:W-:Y:S01]  /*16e30*/  FADD.FTZ R189, R189, R214 ;  /* 0x000000d6bdbd7221 */ /* 0x000fe20000010000 */
[----:B-1----:R-:W-:Y:S01]  /*16e40*/  HMMA.16816.F32.BF16 R36, R52, R44, R36 ;  /* 0x0000002c3424723c */ /* 0x002fe20000041824 */
[----:B------:R-:W-:Y:S01]  /*16e50*/  FFMA.FTZ R45, R110, UR7, -R121 ;  /* 0x000000076e2d7c23 */ /* 0x000fe20008010879 */
[----:B------:R-:W-:Y:S01]  /*16e60*/  FFMA.FTZ R44, R114, UR7, -R123 ;  /* 0x00000007722c7c23 */ /* 0x000fe2000801087b */
[----:B------:R-:W-:Y:S01]  /*16e70*/  FADD.FTZ R189, R190, R189 ;  /* 0x000000bdbebd7221 */ /* 0x000fe20000010000 */
[----:B------:R-:W-:-:S03]  /*16e80*/  FADD.FTZ R88, R88, R93 ;  /* 0x0000005d58587221 */ /* 0x000fc60000010000 */
[----:B------:R-:W-:Y:S01]  /*16e90*/  FADD.FTZ R188, R188, R189 ;  /* 0x000000bdbcbc7221 */ /* 0x000fe20000010000 */
[C---:B------:R-:W-:Y:S01]  /*16ea0*/  HMMA.16816.F32.BF16 R32, R52.reuse, R46, R32 ;  /* 0x0000002e3420723c */ /* 0x040fe20000041820 */
[--C-:B------:R-:W-:Y:S01]  /*16eb0*/  FFMA.FTZ R47, R113, UR7, -R123.reuse ;  /* 0x00000007712f7c23 */ /* 0x100fe2000801087b */
[----:B------:R-:W-:Y:S01]  /*16ec0*/  FFMA.FTZ R46, R116, UR7, -R123 ;  /* 0x00000007742e7c23 */ /* 0x000fe2000801087b */
[----:B------:R-:W-:Y:S01]  /*16ed0*/  FADD.FTZ R191, R191, R188 ;  /* 0x000000bcbfbf7221 */ /* 0x000fe20000010000 */
[----:B------:R-:W1:Y:S01]  /*16ee0*/  MUFU.EX2 R45, R45 ;  /* 0x0000002d002d7308 */ /* 0x000e620000000800 */
[----:B------:R-:W-:Y:S02]  /*16ef0*/  FADD.FTZ R89, R89, R88 ;  /* 0x0000005859597221 */ /* 0x000fe40000010000 */
[----:B------:R-:W-:Y:S01]  /*16f00*/  FADD.FTZ R166, R166, R191 ;  /* 0x000000bfa6a67221 */ /* 0x000fe20000010000 */
[----:B-----5:R-:W-:Y:S01]  /*16f10*/  HMMA.16816.F32.BF16 R12, R52, R40, R12 ;  /* 0x00000028340c723c */ /* 0x020fe2000004180c */
[----:B------:R-:W-:-:S02]  /*16f20*/  FADD.FTZ R84, R84, R89 ;  /* 0x0000005954547221 */ /* 0x000fc40000010000 */
[----:B------:R-:W-:Y:S01]  /*16f30*/  FADD.FTZ R197, R197, R166 ;  /* 0x000000a6c5c57221 */ /* 0x000fe20000010000 */
[----:B------:R-:W-:Y:S01]  /*16f40*/  MUFU.EX2 R44, R44 ;  /* 0x0000002c002c7308 */ /* 0x000fe20000000800 */
[----:B------:R-:W-:Y:S02]  /*16f50*/  FADD.FTZ R85, R85, R84 ;  /* 0x0000005455557221 */ /* 0x000fe40000010000 */
[----:B------:R-:W-:Y:S01]  /*16f60*/  FADD.FTZ R156, R156, R197 ;  /* 0x000000c59c9c7221 */ /* 0x000fe20000010000 */
[C---:B------:R-:W-:Y:S01]  /*16f70*/  HMMA.16816.F32.BF16 R8, R52.reuse, R42, R8 ;  /* 0x0000002a3408723c */ /* 0x040fe20000041808 */
[----:B------:R-:W2:Y:S01]  /*16f80*/  LDSM.16.MT88.4 R40, [R5+0x11000] ;  /* 0x011000000528783b */ /* 0x000ea20000004200 */
[----:B------:R-:W-:Y:S01]  /*16f90*/  FADD.FTZ R80, R80, R85 ;  /* 0x0000005550507221 */ /* 0x000fe20000010000 */
[----:B------:R-:W-:Y:S01]  /*16fa0*/  FADD.FTZ R199, R199, R156 ;  /* 0x0000009cc7c77221 */ /* 0x000fe20000010000 */
[----:B------:R-:W3:Y:S01]  /*16fb0*/  MUFU.EX2 R47, R47 ;  /* 0x0000002f002f7308 */ /* 0x000ee20000000800 */
[----:B-1----:R-:W-:Y:S01]  /*16fc0*/  F2FP.BF16.F32.PACK_AB R155, R45, R106 ;  /* 0x0000006a2d9b723e */ /* 0x002fe200000010ff */
[----:B------:R-:W-:Y:S01]  /*16fd0*/  FADD.FTZ R81, R81, R80 ;  /* 0x0000005051517221 */ /* 0x000fe20000010000 */
[----:B------:R-:W-:Y:S01]  /*16fe0*/  FADD.FTZ R102, R102, R199 ;  /* 0x000000c766667221 */ /* 0x000fe20000010000 */
[----:B------:R-:W1:Y:S01]  /*16ff0*/  LDSM.16.MT88.4 R156, [R125+0x11800] ;  /* 0x011800007d9c783b */ /* 0x000e620000004200 */
[----:B----4-:R-:W-:Y:S01]  /*17000*/  HMMA.16816.F32.BF16 R28, R52, R48, R28 ;  /* 0x00000030341c723c */ /* 0x010fe2000004181c */
[----:B------:R-:W-:Y:S01]  /*17010*/  FADD.FTZ R60, R60, R81 ;  /* 0x000000513c3c7221 */ /* 0x000fe20000010000 */
[----:B------:R-:W-:Y:S01]  /*17020*/  FADD.FTZ R103, R103, R102 ;  /* 0x0000006667677221 */ /* 0x000fe20000010000 */
[----:B------:R-:W4:Y:S02]  /*17030*/  MUFU.EX2 R46, R46 ;  /* 0x0000002e002e7308 */ /* 0x000f240000000800 */
[----:B------:R-:W-:Y:S01]  /*17040*/  FADD.FTZ R61, R61, R60 ;  /* 0x0000003c3d3d7221 */ /* 0x000fe20000010000 */
[----:B------:R-:W-:-:S02]  /*17050*/  FADD.FTZ R98, R98, R103 ;  /* 0x0000006762627221 */ /* 0x000fc40000010000 */
[----:B------:R-:W-:Y:S01]  /*17060*/  HMMA.16816.F32.BF16 R24, R52, R50, R24 ;  /* 0x000000323418723c */ /* 0x000fe20000041818 */
[----:B------:R-:W-:Y:S01]  /*17070*/  FADD.FTZ R62, R62, R61 ;  /* 0x0000003d3e3e7221 */ /* 0x000fe20000010000 */
[----:B------:R-:W-:Y:S01]  /*17080*/  FADD.FTZ R99, R99, R98 ;  /* 0x0000006263637221 */ /* 0x000fe20000010000 */
[----:B---3--:R-:W-:Y:S02]  /*17090*/  F2FP.BF16.F32.PACK_AB R152, R47, R44 ;  /* 0x0000002c2f98723e */ /* 0x008fe400000010ff */
[----:B------:R-:W-:Y:S01]  /*170a0*/  FADD.FTZ R63, R63, R62 ;  /* 0x0000003e3f3f7221 */ /* 0x000fe20000010000 */
[----:B------:R-:W-:-:S03]  /*170b0*/  FADD.FTZ R94, R94, R99 ;  /* 0x000000635e5e7221 */ /* 0x000fc60000010000 */
[----:B------:R-:W-:Y:S01]  /*170c0*/  FADD.FTZ R68, R68, R63 ;  /* 0x0000003f44447221 */ /* 0x000fe20000010000 */
[----:B------:R-:W-:Y:S01]  /*170d0*/  FADD.FTZ R95, R95, R94 ;  /* 0x0000005e5f5f7221 */ /* 0x000fe20000010000 */
[----:B----4-:R-:W-:Y:S02]  /*170e0*/  F2FP.BF16.F32.PACK_AB R154, R243, R46 ;  /* 0x0000002ef39a723e */ /* 0x010fe400000010ff */
        /* <DEDUP_REMOVED lines=10> */
[----:B------:R-:W3:Y:S01]  /*17190*/  LDSM.16.MT88.4 R8, [R5+0x11800] ;  /* 0x011800000508783b */ /* 0x000ee20000004200 */
[----:B------:R-:W-:Y:S01]  /*171a0*/  FADD.FTZ R47, R47, R44 ;  /* 0x0000002c2f2f7221 */ /* 0x000fe20000010000 */
[----:B------:R-:W-:-:S03]  /*171b0*/  FADD.FTZ R82, R82, R87 ;  /* 0x0000005752527221 */ /* 0x000fc60000010000 */
[----:B------:R-:W-:Y:S01]  /*171c0*/  FADD.FTZ R46, R46, R47 ;  /* 0x0000002f2e2e7221 */ /* 0x000fe20000010000 */
[----:B------:R-:W-:Y:S01]  /*171d0*/  FADD.FTZ R83, R83, R82 ;  /* 0x0000005253537221 */ /* 0x000fe20000010000 */
[----:B--2---:R-:W-:Y:S02]  /*171e0*/  HMMA.16816.F32.BF16 R20, R52, R40, R20 ;  /* 0x000000283414723c */ /* 0x004fe40000041814 */
[----:B------:R-:W-:Y:S01]  /*171f0*/  FADD.FTZ R243, R243, R46 ;  /* 0x0000002ef3f37221 */ /* 0x000fe20000010000 */
        /* <DEDUP_REMOVED lines=8> */
[----:B-1----:R-:W-:Y:S03]  /*17280*/  HMMA.16816.F32.BF16 R144, R152, R156, R28 ;  /* 0x0000009c9890723c */ /* 0x002fe6000004181c */
        /* <DEDUP_REMOVED lines=78> */
.L_x_3438:
[----:B------:R-:W-:Y:S01]  /*17770*/  UMOV UR6, URZ ;  /* 0x000000ff00067c82 */ /* 0x000fe20008000000 */
[----:B------:R-:W-:Y:S01]  /*17780*/  IMAD.SHL.U32 R6, R6, 0x100, RZ ;  /* 0x0000010006067824 */ /* 0x000fe200078e00ff */
[----:B------:R-:W-:-:S05]  /*17790*/  IADD3 R4, P1, PT, RZ, -UR6, RZ ;  /* 0x80000006ff047c10 */ /* 0x000fca000ff3e0ff */
[----:B------:R-:W-:-:S05]  /*177a0*/  IMAD.X R6, RZ, RZ, ~R6, P1 ;  /* 0x000000ffff067224 */ /* 0x000fca00008e0e06 */
[----:B------:R-:W-:-:S04]  /*177b0*/  SHF.R.S64 R5, R4, 0x1f, R6 ;  /* 0x0000001f04057819 */ /* 0x000fc80000001006 */
[----:B------:R-:W-:-:S04]  /*177c0*/  IADD3 R236, P1, PT, R5, R236, RZ ;  /* 0x000000ec05ec7210 */ /* 0x000fc80007f3e0ff */
[----:B------:R-:W-:-:S09]  /*177d0*/  LEA.HI.X.SX32 R237, R6, R237, 0x1, P1 ;  /* 0x000000ed06ed7211 */ /* 0x000fd200008f0eff */
.L_x_3439:
        /* <DEDUP_REMOVED lines=24> */
[----:B------:R-:W-:Y:S01]  /*17960*/  IADD3 R4, P1, PT, R6, UR8, RZ ;  /* 0x0000000806047c10 */ /* 0x000fe2000ff3e0ff */
[----:B------:R2:W-:Y:S03]  /*17970*/  LDGSTS.E.BYPASS.LTC128B.128 [R58+0xb800], desc[UR4][R8.64] ;  /* 0x0b800000083a7fae */ /* 0x0005e6000b981a04 */
[----:B------:R-:W-:Y:S01]  /*17980*/  IADD3.X R5, PT, PT, R7, UR7, RZ, P1, !PT ;  /* 0x0000000707057c10 */ /* 0x000fe20008ffe4ff */
[----:B------:R-:W-:Y:S01]  /*17990*/  LDGSTS.E.BYPASS.LTC128B.128 [R58+0xc000], desc[UR4][R6.64] ;  /* 0x0c000000063a7fae */ /* 0x000fe2000b981a04 */
        /* <DEDUP_REMOVED lines=32> */
[----:B------:R-:W2:Y:S04]  /*17ba0*/  LDSM.16.M88.4 R44, [R227+0x2800] ;  /* 0x00280000e32c783b */ /* 0x000ea80000000200 */
[----:B---3--:R-:W3:Y:S04]  /*17bb0*/  LDSM.16.M88.4 R4, [R227+0x5000] ;  /* 0x00500000e304783b */ /* 0x008ee80000000200 */
[----:B------:R-:W5:Y:S04]  /*17bc0*/  LDSM.16.M88.4 R52, [R227+0x2000] ;  /* 0x00200000e334783b */ /* 0x000f680000000200 */
[----:B------:R-:W-:Y:S04]  /*17bd0*/  LDSM.16.M88.4 R196, [R65] ;  /* 0x0000000041c4783b */ /* 0x000fe80000000200 */
[----:B------:R-:W5:Y:S04]  /*17be0*/  LDSM.16.M88.4 R68, [R218+0x2800] ;  /* 0x00280000da44783b */ /* 0x000f680000000200 */
[----:B------:R-:W5:Y:S04]  /*17bf0*/  LDSM.16.M88.4 R64, [R218+0x5000] ;  /* 0x00500000da40783b */ /* 0x000f680000000200 */
[----:B------:R-:W5:Y:S04]  /*17c00*/  LDSM.16.M88.4 R180, [R218+0x2000] ;  /* 0x00200000dab4783b */ /* 0x000f680000000200 */
[----:B------:R-:W5:Y:S04]  /*17c10*/  LDSM.16.M88.4 R36, [R227+0x3000] ;  /* 0x00300000e324783b */ /* 0x000f680000000200 */
[----:B------:R-:W5:Y:S04]  /*17c20*/  LDSM.16.M88.4 R28, [R227+0x3800] ;  /* 0x00380000e31c783b */ /* 0x000f680000000200 */
[----:B----4-:R-:W4:Y:S04]  /*17c30*/  LDSM.16.M88.4 R20, [R227+0x4000] ;  /* 0x00400000e314783b */ /* 0x010f280000000200 */
[----:B-1----:R-:W1:Y:S01]  /*17c40*/  LDSM.16.M88.4 R12, [R227+0x4800] ;  /* 0x00480000e30c783b */ /* 0x002e620000000200 */
[C---:B--2---:R-:W-:Y:S03]  /*17c50*/  HMMA.16816.F32.BF16 R48, R72.reuse, R44, RZ ;  /* 0x0000002c4830723c */ /* 0x044fe600000418ff */
[----:B------:R-:W2:Y:S04]  /*17c60*/  LDSM.16.M88.4 R168, [R227+0x5800] ;  /* 0x00580000e3a8783b */ /* 0x000ea80000000200 */
[----:B------:R-:W2:Y:S01]  /*17c70*/  LDSM.16.M88.4 R128, [R227+0x6000] ;  /* 0x00600000e380783b */ /* 0x000ea20000000200 */
[C---:B---3--:R-:W-:Y:S03]  /*17c80*/  HMMA.16816.F32.BF16 R8, R72.reuse, R4, RZ ;  /* 0x000000044808723c */ /* 0x048fe600000418ff */
[----:B------:R-:W3:Y:S04]  /*17c90*/  LDSM.16.M88.4 R120, [R227+0x6800] ;  /* 0x00680000e378783b */ /* 0x000ee80000000200 */
[----:B------:R-:W3:Y:S01]  /*17ca0*/  LDSM.16.M88.4 R112, [R227+0x7000] ;  /* 0x00700000e370783b */ /* 0x000ee20000000200 */
[C---:B------:R-:W-:Y:S03]  /*17cb0*/  HMMA.16816.F32.BF16 R44, R72.reuse, R46, RZ ;  /* 0x0000002e482c723c */ /* 0x040fe600000418ff */
[----:B------:R-:W3:Y:S04]  /*17cc0*/  LDSM.16.M88.4 R104, [R227+0x7800] ;  /* 0x00780000e368783b */ /* 0x000ee80000000200 */
[----:B------:R-:W3:Y:S01]  /*17cd0*/  LDSM.16.M88.4 R96, [R227+0x8000] ;  /* 0x00800000e360783b */ /* 0x000ee20000000200 */
[C---:B------:R-:W-:Y:S03]  /*17ce0*/  HMMA.16816.F32.BF16 R4, R72.reuse, R6, RZ ;  /* 0x000000064804723c */ /* 0x040fe600000418ff */
[----:B------:R-:W3:Y:S04]  /*17cf0*/  LDSM.16.M88.4 R88, [R227+0x8800] ;  /* 0x00880000e358783b */ /* 0x000ee80000000200 */
[----:B------:R-:W3:Y:S01]  /*17d00*/  LDSM.16.M88.4 R80, [R227+0x9000] ;  /* 0x00900000e350783b */ /* 0x000ee20000000200 */
[C---:B-----5:R-:W-:Y:S03]  /*17d10*/  HMMA.16816.F32.BF16 R60, R72.reuse, R52, RZ ;  /* 0x00000034483c723c */ /* 0x060fe600000418ff */
[----:B------:R-:W5:Y:S04]  /*17d20*/  LDSM.16.M88.4 R184, [R227+0x9800] ;  /* 0x00980000e3b8783b */ /* 0x000f680000000200 */
[----:B------:R-:W5:Y:S01]  /*17d30*/  LDSM.16.M88.4 R200, [R218+0x4000] ;  /* 0x00400000dac8783b */ /* 0x000f620000000200 */
[----:B------:R-:W-:Y:S03]  /*17d40*/  HMMA.16816.F32.BF16 R52, R72, R54, RZ ;  /* 0x000000364834723c */ /* 0x000fe600000418ff */
[----:B------:R-:W5:Y:S04]  /*17d50*/  LDSM.16.M88.4 R176, [R218+0x5800] ;  /* 0x00580000dab0783b */ /* 0x000f680000000200 */
[----:B------:R-:W-:Y:S01]  /*17d60*/  LDSM.16.M88.4 R192, [R218+0x4800] ;  /* 0x00480000dac0783b */ /* 0x000fe20000000200 */
[C---:B------:R-:W-:Y:S03]  /*17d70*/  HMMA.16816.F32.BF16 R48, R196.reuse, R68, R48 ;  /* 0x00000044c430723c */ /* 0x040fe60000041830 */
[----:B------:R-:W-:Y:S04]  /*17d80*/  LDSM.16.M88.4 R204, [R218+0x3800] ;  /* 0x00380000dacc783b */ /* 0x000fe80000000200 */
[----:B------:R-:W-:Y:S01]  /*17d90*/  LDSM.16.M88.4 R208, [R218+0x3000] ;  /* 0x00300000dad0783b */ /* 0x000fe20000000200 */
[C---:B------:R-:W-:Y:S03]  /*17da0*/  HMMA.16816.F32.BF16 R44, R196.reuse, R70, R44 ;  /* 0x00000046c42c723c */ /* 0x040fe6000004182c */
[----:B------:R-:W5:Y:S04]  /*17db0*/  LDSM.16.M88.4 R68, [R218+0x7800] ;  /* 0x00780000da44783b */ /* 0x000f680000000200 */
[----:B------:R-:W-:Y:S01]  /*17dc0*/  LDSM.16.M88.4 R212, [R213] ;  /* 0x00000000d5d4783b */ /* 0x000fe20000000200 */
[C---:B------:R-:W-:Y:S03]  /*17dd0*/  HMMA.16816.F32.BF16 R8, R196.reuse, R64, R8 ;  /* 0x00000040c408723c */ /* 0x040fe60000041808 */
[----:B------:R-:W-:Y:S04]  /*17de0*/  LDSM.16.M88.4 R188, [R218+0x6000] ;  /* 0x00600000dabc783b */ /* 0x000fe80000000200 */
[----:B------:R-:W0:Y:S01]  /*17df0*/  LDGDEPBAR ;  /* 0x00000000000079af */ /* 0x000e220000000000 */
[C---:B------:R-:W-:Y:S03]  /*17e00*/  HMMA.16816.F32.BF16 R4, R196.reuse, R66, R4 ;  /* 0x00000042c404723c */ /* 0x040fe60000041804 */
[----:B------:R-:W5:Y:S05]  /*17e10*/  LDSM.16.M88.4 R64, [R218+0x8800] ;  /* 0x00880000da40783b */ /* 0x000f6a0000000200 */
[C---:B------:R-:W-:Y:S08]  /*17e20*/  HMMA.16816.F32.BF16 R60, R196.reuse, R180, R60 ;  /* 0x000000b4c43c723c */ /* 0x040ff0000004183c */
[----:B------:R-:W-:Y:S01]  /*17e30*/  HMMA.16816.F32.BF16 R52, R196, R182, R52 ;  /* 0x000000b6c434723c */ /* 0x000fe20000041834 */
[----:B------:R-:W5:Y:S07]  /*17e40*/  LDSM.16.M88.4 R180, [R218+0x7000] ;  /* 0x00700000dab4783b */ /* 0x000f6e0000000200 */
[C---:B------:R-:W-:Y:S08]  /*17e50*/  HMMA.16816.F32.BF16 R40, R72.reuse, R36, RZ ;  /* 0x000000244828723c */ /* 0x040ff000000418ff */
[C---:B------:R-:W-:Y:S08]  /*17e60*/  HMMA.16816.F32.BF16 R32, R72.reuse, R28, RZ ;  /* 0x0000001c4820723c */ /* 0x040ff000000418ff */
[C---:B----4-:R-:W-:Y:S08]  /*17e70*/  HMMA.16816.F32.BF16 R24, R72.reuse, R20, RZ ;  /* 0x000000144818723c */ /* 0x050ff000000418ff */
[C---:B-1----:R-:W-:Y:S08]  /*17e80*/  HMMA.16816.F32.BF16 R16, R72.reuse, R12, RZ ;  /* 0x0000000c4810723c */ /* 0x042ff000000418ff */
[C---:B--2---:R-:W-:Y:S08]  /*17e90*/  HMMA.16816.F32.BF16 R172, R72.reuse, R168, RZ ;  /* 0x000000a848ac723c */ /* 0x044ff000000418ff */
[C---:B------:R-:W-:Y:S08]  /*17ea0*/  HMMA.16816.F32.BF16 R164, R72.reuse, R128, RZ ;  /* 0x0000008048a4723c */ /* 0x040ff000000418ff */
[C---:B---3--:R-:W-:Y:S08]  /*17eb0*/  HMMA.16816.F32.BF16 R124, R72.reuse, R120, RZ ;  /* 0x00000078487c723c */ /* 0x048ff000000418ff */
        /* <DEDUP_REMOVED lines=50> */
[C---:B---3--:R-:W-:Y:S08]  /*181e0*/  HMMA.16816.F32.BF16 R84, R196.reuse, R176, R84 ;  /* 0x000000b0c454723c */ /* 0x048ff00000041854 */
[----:B------:R-:W-:Y:S01]  /*181f0*/  HMMA.16816.F32.BF16 R80, R196, R178, R80 ;  /* 0x000000b2c450723c */ /* 0x000fe20000041850 */
[----:B------:R-:W3:Y:S07]  /*18200*/  LDSM.16.M88.4 R176, [R221+0x5000] ;  /* 0x00500000ddb0783b */ /* 0x000eee0000000200 */
[C---:B----4-:R-:W-:Y:S08]  /*18210*/  HMMA.16816.F32.BF16 R24, R212.reuse, R68, R24 ;  /* 0x00000044d418723c */ /* 0x050ff00000041818 */
[C---:B------:R-:W-:Y:S01]  /*18220*/  HMMA.16816.F32.BF16 R20, R212.reuse, R70, R20 ;  /* 0x00000046d414723c */ /* 0x040fe20000041814 */
[----:B------:R-:W-:Y:S07]  /*18230*/  LDSM.16.M88.4 R68, [R217] ;  /* 0x00000000d944783b */ /* 0x000fee0000000200 */
[C---:B-----5:R-:W-:Y:S08]  /*18240*/  HMMA.16816.F32.BF16 R16, R212.reuse, R64, R16 ;  /* 0x00000040d410723c */ /* 0x060ff00000041810 */
[C---:B------:R-:W-:Y:S01]  /*18250*/  HMMA.16816.F32.BF16 R12, R212.reuse, R66, R12 ;  /* 0x00000042d40c723c */ /* 0x040fe2000004180c */
[----:B------:R-:W4:Y:S07]  /*18260*/  LDSM.16.M88.4 R64, [R216+0x2000] ;  /* 0x00200000d840783b */ /* 0x000f2e0000000200 */
[C---:B------:R-:W-:Y:S08]  /*18270*/  HMMA.16816.F32.BF16 R32, R212.reuse, R180, R32 ;  /* 0x000000b4d420723c */ /* 0x040ff00000041820 */
[C---:B------:R-:W-:Y:S01]  /*18280*/  HMMA.16816.F32.BF16 R28, R212.reuse, R182, R28 ;  /* 0x000000b6d41c723c */ /* 0x040fe2000004181c */
[----:B------:R-:W5:Y:S07]  /*18290*/  LDSM.16.M88.4 R180, [R221+0x9000] ;  /* 0x00900000ddb4783b */ /* 0x000f6e0000000200 */
[C---:B-1----:R-:W-:Y:S08]  /*182a0*/  HMMA.16816.F32.BF16 R40, R212.reuse, R184, R40 ;  /* 0x000000b8d428723c */ /* 0x042ff00000041828 */
[----:B------:R-:W-:Y:S01]  /*182b0*/  HMMA.16816.F32.BF16 R36, R212, R186, R36 ;  /* 0x000000bad424723c */ /* 0x000fe20000041824 */
[----:B------:R-:W1:Y:S07]  /*182c0*/  LDSM.16.M88.4 R184, [R221+0x8800] ;  /* 0x00880000ddb8783b */ /* 0x000e6e0000000200 */
[C---:B------:R-:W-:Y:S08]  /*182d0*/  HMMA.16816.F32.BF16 R164, R196.reuse, R188, R164 ;  /* 0x000000bcc4a4723c */ /* 0x040ff000000418a4 */
[----:B------:R-:W-:Y:S01]  /*182e0*/  HMMA.16816.F32.BF16 R128, R196, R190, R128 ;  /* 0x000000bec480723c */ /* 0x000fe20000041880 */
[----:B------:R-:W1:Y:S07]  /*182f0*/  LDSM.16.M88.4 R188, [R221+0x2800] ;  /* 0x00280000ddbc783b */ /* 0x000e6e0000000200 */
[----:B------:R-:W-:Y:S08]  /*18300*/  HMMA.16816.F32.BF16 R60, R212, R192, R60 ;  /* 0x000000c0d43c723c */ /* 0x000ff0000004183c */
[C---:B------:R-:W-:Y:S08]  /*18310*/  HMMA.16816.F32.BF16 R100, R196.reuse, R204, R100 ;  /* 0x000000ccc464723c */ /* 0x040ff00000041864 */
[----:B------:R-:W-:Y:S01]  /*18320*/  HMMA.16816.F32.BF16 R96, R196, R206, R96 ;  /* 0x000000cec460723c */ /* 0x000fe20000041860 */
[----:B------:R-:W1:Y:S04]  /*18330*/  LDSM.16.M88.4 R196, [R221+0x7000] ;  /* 0x00700000ddc4783b */ /* 0x000e680000000200 */
[----:B------:R-:W-:Y:S03]  /*18340*/  LDSM.16.M88.4 R204, [R221+0x6000] ;  /* 0x00600000ddcc783b */ /* 0x000fe60000000200 */
[C---:B--2---:R-:W-:Y:S08]  /*18350*/  HMMA.16816.F32.BF16 R124, R212.reuse, R200, R124 ;  /* 0x000000c8d47c723c */ /* 0x044ff0000004187c */
[C---:B------:R-:W-:Y:S01]  /*18360*/  HMMA.16816.F32.BF16 R120, R212.reuse, R202, R120 ;  /* 0x000000cad478723c */ /* 0x040fe20000041878 */
[----:B------:R-:W2:Y:S07]  /*18370*/  LDSM.16.M88.4 R200, [R216+0x2800] ;  /* 0x00280000d8c8783b */ /* 0x000eae0000000200 */
[C---:B---3--:R-:W-:Y:S08]  /*18380*/  HMMA.16816.F32.BF16 R8, R212.reuse, R176, R8 ;  /* 0x000000b0d408723c */ /* 0x048ff00000041808 */
[C---:B------:R-:W-:Y:S01]  /*18390*/  HMMA.16816.F32.BF16 R4, R212.reuse, R178, R4 ;  /* 0x000000b2d404723c */ /* 0x040fe20000041804 */
[----:B------:R-:W3:Y:S07]  /*183a0*/  LDSM.16.M88.4 R176, [R221+0x9800] ;  /* 0x00980000ddb0783b */ /* 0x000eee0000000200 */
[----:B------:R-:W-:Y:S01]  /*183b0*/  HMMA.16816.F32.BF16 R52, R212, R194, R52 ;  /* 0x000000c2d434723c */ /* 0x000fe20000041834 */
[----:B------:R-:W3:Y:S07]  /*183c0*/  LDSM.16.M88.4 R192, [R221+0x7800] ;  /* 0x00780000ddc0783b */ /* 0x000eee0000000200 */
[----:B----4-:R-:W-:Y:S01]  /*183d0*/  HMMA.16816.F32.BF16 R60, R68, R64, R60 ;  /* 0x00000040443c723c */ /* 0x010fe2000004183c */
[----:B------:R-:W-:-:S05]  /*183e0*/  IMAD.SHL.U32 R64, R226, 0x2, RZ ;  /* 0x00000002e2407824 */ /* 0x000fca00078e00ff */
[----:B------:R-:W-:Y:S02]  /*183f0*/  LOP3.LUT R64, R64, 0x6, RZ, 0xc0, !PT ;  /* 0x0000000640407812 */ /* 0x000fe400078ec0ff */
[C---:B-----5:R-:W-:Y:S08]  /*18400*/  HMMA.16816.F32.BF16 R84, R212.reuse, R180, R84 ;  /* 0x000000b4d454723c */ /* 0x060ff00000041854 */
[C---:B------:R-:W-:Y:S01]  /*18410*/  HMMA.16816.F32.BF16 R80, R212.reuse, R182, R80 ;  /* 0x000000b6d450723c */ /* 0x040fe20000041850 */
[----:B------:R-:W4:Y:S07]  /*18420*/  LDSM.16.M88.4 R180, [R216+0x3000] ;  /* 0x00300000d8b4783b */ /* 0x000f2e0000000200 */
[----:B-1----:R-:W-:Y:S01]  /*18430*/  HMMA.16816.F32.BF16 R88, R212, R186, R88 ;  /* 0x000000bad458723c */ /* 0x002fe20000041858 */
[----:B------:R-:W-:-:S04]  /*18440*/  IMAD R187, R59, 0x100, R64 ;  /* 0x000001003bbb7824 */ /* 0x000fc800078e0240 */
[C---:B------:R-:W-:Y:S02]  /*18450*/  VIADD R64, R187.reuse, 0xfffffe00 ;  /* 0xfffffe00bb407836 */ /* 0x040fe40000000000 */
[C---:B------:R-:W-:Y:S01]  /*18460*/  VIADD R65, R187.reuse, 0xfffffe01 ;  /* 0xfffffe01bb417836 */ /* 0x040fe20000000000 */
[C---:B------:R-:W-:Y:S02]  /*18470*/  HMMA.16816.F32.BF16 R48, R212.reuse, R188, R48 ;  /* 0x000000bcd430723c */ /* 0x040fe40000041830 */
[CC--:B------:R-:W-:Y:S02]  /*18480*/  ISETP.GE.AND P3, PT, R64.reuse, R219.reuse, PT ;  /* 0x000000db4000720c */ /* 0x0c0fe40003f66270 */
[-C--:B------:R-:W-:Y:S01]  /*18490*/  ISETP.GE.AND P1, PT, R64, R220.reuse, PT ;  /* 0x000000dc4000720c */ /* 0x080fe20003f26270 */
[----:B------:R-:W-:Y:S01]  /*184a0*/  VIADD R64, R187, 0xfffffe08 ;  /* 0xfffffe08bb407836 */ /* 0x000fe20000000000 */
[CC--:B------:R-:W-:Y:S02]  /*184b0*/  ISETP.GE.AND P2, PT, R65.reuse, R219.reuse, PT ;  /* 0x000000db4100720c */ /* 0x0c0fe40003f46270 */
[----:B------:R-:W-:Y:S01]  /*184c0*/  HMMA.16816.F32.BF16 R44, R212, R190, R44 ;  /* 0x000000bed42c723c */ /* 0x000fe2000004182c */
[----:B------:R-:W-:Y:S01]  /*184d0*/  ISETP.GE.AND P4, PT, R65, R220, PT ;  /* 0x000000dc4100720c */ /* 0x000fe20003f86270 */
[----:B------:R-:W-:Y:S01]  /*184e0*/  LDSM.16.M88.4 R188, [R221+0x8000] ;  /* 0x00800000ddbc783b */ /* 0x000fe20000000200 */
[----:B------:R-:W-:-:S02]  /*184f0*/  ISETP.GE.AND P5, PT, R64, R219, PT ;  /* 0x000000db4000720c */ /* 0x000fc40003fa6270 */
[----:B------:R-:W-:Y:S02]  /*18500*/  ISETP.GE.AND P6, PT, R64, R220, PT ;  /* 0x000000dc4000720c */ /* 0x000fe40003fc6270 */
[----:B------:R-:W-:Y:S01]  /*18510*/  FSEL R63, R63, -INF , !P4 ;  /* 0xff8000003f3f7808 */ /* 0x000fe20006000000 */
[----:B------:R-:W-:Y:S01]  /*18520*/  HMMA.16816.F32.BF16 R52, R68, R66, R52 ;  /* 0x000000424434723c */ /* 0x000fe20000041834 */
[----:B------:R-:W1:Y:S07]  /*18530*/  LDSM.16.M88.4 R64, [R216+0x3800] ;  /* 0x00380000d840783b */ /* 0x000e6e0000000200 */
[----:B------:R-:W-:Y:S01]  /*18540*/  HMMA.16816.F32.BF16 R112, R212, R198, R112 ;  /* 0x000000c6d470723c */ /* 0x000fe20000041870 */
[----:B------:R-:W-:-:S02]  /*18550*/  FSEL R198, R60, -INF , !P3 ;  /* 0xff8000003cc67808 */ /* 0x000fc40005800000 */
[----:B------:R-:W-:-:S04]  /*18560*/  P2R R60, PR, RZ, 0x20 ;  /* 0x00000020ff3c7803 */ /* 0x000fc80000000000 */
[----:B------:R-:W-:Y:S01]  /*18570*/  ISETP.NE.AND P3, PT, R60, RZ, PT ;  /* 0x000000ff3c00720c */ /* 0x000fe20003f65270 */
[----:B--2---:R-:W-:Y:S01]  /*18580*/  HMMA.16816.F32.BF16 R48, R68, R200, R48 ;  /* 0x000000c84430723c */ /* 0x004fe20000041830 */
[C---:B------:R-:W-:Y:S02]  /*18590*/  VIADD R60, R187.reuse, 0xfffffe10 ;  /* 0xfffffe10bb3c7836 */ /* 0x040fe40000000000 */
[----:B------:R-:W-:Y:S01]  /*185a0*/  FSEL R200, R52, -INF , !P3 ;  /* 0xff80000034c87808 */ /* 0x000fe20005800000 */
[C---:B------:R-:W-:Y:S02]  /*185b0*/  VIADD R52, R187.reuse, 0xfffffe18 ;  /* 0xfffffe18bb347836 */ /* 0x040fe40000000000 */
[----:B------:R-:W-:Y:S02]  /*185c0*/  ISETP.GE.AND P3, PT, R60, R220, PT ;  /* 0x000000dc3c00720c */ /* 0x000fe40003f66270 */
[----:B---3--:R-:W-:Y:S01]  /*185d0*/  HMMA.16816.F32.BF16 R76, R212, R176, R76 ;  /* 0x000000b0d44c723c */ /* 0x008fe2000004184c */
[----:B------:R-:W-:Y:S01]  /*185e0*/  VIADD R176, R187, 0xfffffe09 ;  /* 0xfffffe09bbb07836 */ /* 0x000fe20000000000 */
[----:B------:R-:W-:-:S04]  /*185f0*/  ISETP.GE.AND P4, PT, R52, R219, PT ;  /* 0x000000db3400720c */ /* 0x000fc80003f86270 */
[----:B------:R-:W-:Y:S02]  /*18600*/  ISETP.GE.AND P5, PT, R176, R219, PT ;  /* 0x000000dbb000720c */ /* 0x000fe40003fa6270 */
[----:B------:R-:W-:Y:S08]  /*18610*/  HMMA.16816.F32.BF16 R44, R68, R202, R44 ;  /* 0x000000ca442c723c */ /* 0x000ff0000004182c */
[----:B------:R-:W-:Y:S01]  /*18620*/  HMMA.16816.F32.BF16 R104, R212, R194, R104 ;  /* 0x000000c2d468723c */ /* 0x000fe20000041868 */
[----:B------:R-:W-:-:S02]  /*18630*/  FSEL R195, R62, -INF , !P1 ;  /* 0xff8000003ec37808 */ /* 0x000fc40004800000 */
[----:B------:R-:W-:-:S05]  /*18640*/  ISETP.GE.AND P1, PT, R176, R220, PT ;  /* 0x000000dcb000720c */ /* 0x000fca0003f26270 */
[----:B------:R-:W-:Y:S01]  /*18650*/  HMMA.16816.F32.BF16 R116, R212, R196, R116 ;  /* 0x000000c4d474723c */ /* 0x000fe20000041874 */
[----:B------:R-:W-:Y:S01]  /*18660*/  FSEL R196, R61, -INF , !P2 ;  /* 0xff8000003dc47808 */ /* 0x000fe20005000000 */
[C---:B------:R-:W-:Y:S01]  /*18670*/  VIADD R61, R187.reuse, 0xfffffe11 ;  /* 0xfffffe11bb3d7836 */ /* 0x040fe20000000000 */
[----:B------:R-:W-:Y:S01]  /*18680*/  ISETP.GE.AND P2, PT, R60, R219, PT ;  /* 0x000000db3c00720c */ /* 0x000fe20003f46270 */
[----:B------:R-:W-:-:S03]  /*18690*/  VIADD R60, R187, 0xfffffe19 ;  /* 0xfffffe19bb3c7836 */ /* 0x000fc60000000000 */
[----:B------:R-:W-:Y:S01]  /*186a0*/  FSEL R62, R48, -INF , !P2 ;  /* 0xff800000303e7808 */ /* 0x000fe20005000000 */
[C---:B------:R-:W-:Y:S01]  /*186b0*/  HMMA.16816.F32.BF16 R128, R212.reuse, R206, R128 ;  /* 0x000000ced480723c */ /* 0x040fe20000041880 */
[----:B------:R-:W-:Y:S02]  /*186c0*/  FSEL R207, R55, -INF , !P1 ;  /* 0xff80000037cf7808 */ /* 0x000fe40004800000 */
[----:B------:R-:W-:Y:S02]  /*186d0*/  ISETP.GE.AND P1, PT, R52, R220, PT ;  /* 0x000000dc3400720c */ /* 0x000fe40003f26270 */
[----:B------:R-:W-:Y:S02]  /*186e0*/  ISETP.GE.AND P2, PT, R60, R219, PT ;  /* 0x000000db3c00720c */ /* 0x000fe40003f46270 */
[----:B------:R-:W-:Y:S01]  /*186f0*/  FSEL R225, R46, -INF , !P1 ;  /* 0xff8000002ee17808 */ /* 0x000fe20004800000 */
[----:B------:R-:W-:Y:S01]  /*18700*/  HMMA.16816.F32.BF16 R164, R212, R204, R164 ;  /* 0x000000ccd4a4723c */ /* 0x000fe200000418a4 */
[----:B------:R-:W-:-:S02]  /*18710*/  FSEL R205, R54, -INF , !P6 ;  /* 0xff80000036cd7808 */ /* 0x000fc40007000000 */
[----:B------:R-:W-:Y:S02]  /*18720*/  FSEL R204, R53, -INF , !P5 ;  /* 0xff80000035cc7808 */ /* 0x000fe40006800000 */
[----:B------:R-:W2:Y:S01]  /*18730*/  LDSM.16.M88.4 R52, [R216+0x4000] ;  /* 0x00400000d834783b */ /* 0x000ea20000000200 */
[C---:B------:R-:W-:Y:S02]  /*18740*/  ISETP.GE.AND P6, PT, R61.reuse, R219, PT ;  /* 0x000000db3d00720c */ /* 0x040fe40003fc6270 */
[C---:B----4-:R-:W-:Y:S01]  /*18750*/  HMMA.16816.F32.BF16 R40, R68.reuse, R180, R40 ;  /* 0x000000b44428723c */ /* 0x050fe20000041828 */
[-C--:B------:R-:W-:Y:S02]  /*18760*/  ISETP.GE.AND P5, PT, R61, R220.reuse, PT ;  /* 0x000000dc3d00720c */ /* 0x080fe40003fa6270 */
[----:B------:R-:W-:Y:S02]  /*18770*/  FSEL R61, R50, -INF , !P3 ;  /* 0xff800000323d7808 */ /* 0x000fe40005800000 */
[----:B------:R-:W-:Y:S01]  /*18780*/  FSEL R48, R49, -INF , !P6 ;  /* 0xff80000031307808 */ /* 0x000fe20007000000 */
[C---:B------:R-:W-:Y:S01]  /*18790*/  VIADD R49, R187.reuse, 0xfffffe20 ;  /* 0xfffffe20bb317836 */ /* 0x040fe20000000000 */
[----:B------:R-:W-:Y:S01]  /*187a0*/  FSEL R50, R44, -INF , !P4 ;  /* 0xff8000002c327808 */ /* 0x000fe20006000000 */
[----:B------:R-:W-:Y:S01]  /*187b0*/  HMMA.16816.F32.BF16 R36, R68, R182, R36 ;  /* 0x000000b64424723c */ /* 0x000fe20000041824 */
[----:B------:R-:W-:Y:S01]  /*187c0*/  VIADD R44, R187, 0xfffffe28 ;  /* 0xfffffe28bb2c7836 */ /* 0x000fe20000000000 */
[----:B------:R-:W-:-:S02]  /*187d0*/  ISETP.GE.AND P3, PT, R60, R220, PT ;  /* 0x000000dc3c00720c */ /* 0x000fc40003f66270 */
[----:B------:R-:W-:Y:S01]  /*187e0*/  FSEL R229, R51, -INF , !P5 ;  /* 0xff80000033e57808 */ /* 0x000fe20006800000 */
[----:B------:R-:W-:Y:S01]  /*187f0*/  VIADD R51, R187, 0xfffffe21 ;  /* 0xfffffe21bb337836 */ /* 0x000fe20000000000 */
[CC--:B------:R-:W-:Y:S02]  /*18800*/  ISETP.GE.AND P6, PT, R49.reuse, R219.reuse, PT ;  /* 0x000000db3100720c */ /* 0x0c0fe40003fc6270 */
[----:B------:R-:W-:Y:S01]  /*18810*/  ISETP.GE.AND P5, PT, R49, R220, PT ;  /* 0x000000dc3100720c */ /* 0x000fe20003fa6270 */
[----:B------:R-:W-:Y:S01]  /*18820*/  VIADD R49, R187, 0xfffffe29 ;  /* 0xfffffe29bb317836 */ /* 0x000fe20000000000 */
[----:B------:R-:W-:Y:S01]  /*18830*/  FSEL R60, R45, -INF , !P2 ;  /* 0xff8000002d3c7808 */ /* 0x000fe20005000000 */
[----:B------:R-:W-:Y:S01]  /*18840*/  HMMA.16816.F32.BF16 R172, R212, R208, R172 ;  /* 0x000000d0d4ac723c */ /* 0x000fe200000418ac */
[----:B------:R-:W-:Y:S02]  /*18850*/  FSEL R223, R47, -INF , !P3 ;  /* 0xff8000002fdf7808 */ /* 0x000fe40005800000 */
[----:B------:R-:W-:-:S02]  /*18860*/  ISETP.GE.AND P2, PT, R44, R219, PT ;  /* 0x000000db2c00720c */ /* 0x000fc40003f46270 */
[-C--:B------:R-:W-:Y:S02]  /*18870*/  ISETP.GE.AND P3, PT, R44, R220.reuse, PT ;  /* 0x000000dc2c00720c */ /* 0x080fe40003f66270 */
[----:B------:R-:W3:Y:S01]  /*18880*/  LDSM.16.M88.4 R44, [R216+0x4800] ;  /* 0x00480000d82c783b */ /* 0x000ee20000000200 */
[----:B------:R-:W-:Y:S01]  /*18890*/  FSEL R242, R40, -INF , !P6 ;  /* 0xff80000028f27808 */ /* 0x000fe20007000000 */
[C---:B-1----:R-:W-:Y:S01]  /*188a0*/  HMMA.16816.F32.BF16 R32, R68.reuse, R64, R32 ;  /* 0x000000404420723c */ /* 0x042fe20000041820 */
[----:B------:R-:W-:Y:S01]  /*188b0*/  FSEL R221, R42, -INF , !P5 ;  /* 0xff8000002add7808 */ /* 0x000fe20006800000 */
[C---:B------:R-:W-:Y:S01]  /*188c0*/  VIADD R40, R187.reuse, 0xfffffe30 ;  /* 0xfffffe30bb287836 */ /* 0x040fe20000000000 */
[----:B------:R-:W-:Y:S01]  /*188d0*/  FSEL R240, R36, -INF , !P2 ;  /* 0xff80000024f07808 */ /* 0x000fe20005000000 */
[----:B------:R-:W-:Y:S01]  /*188e0*/  VIADD R36, R187, 0xfffffe38 ;  /* 0xfffffe38bb247836 */ /* 0x000fe20000000000 */
[----:B------:R-:W-:Y:S01]  /*188f0*/  ISETP.GE.AND P6, PT, R49, R219, PT ;  /* 0x000000db3100720c */ /* 0x000fe20003fc6270 */
[----:B------:R-:W-:Y:S01]  /*18900*/  VIADD R42, R187, 0xfffffe51 ;  /* 0xfffffe51bb2a7836 */ /* 0x000fe20000000000 */
[----:B------:R-:W-:Y:S01]  /*18910*/  ISETP.GE.AND P5, PT, R49, R220, PT ;  /* 0x000000dc3100720c */ /* 0x000fe20003fa6270 */
[----:B------:R-:W-:Y:S01]  /*18920*/  HMMA.16816.F32.BF16 R28, R68, R66, R28 ;  /* 0x00000042441c723c */ /* 0x000fe2000004181c */
[----:B------:R-:W-:-:S02]  /*18930*/  FSEL R224, R37, -INF , !P6 ;  /* 0xff80000025e07808 */ /* 0x000fc40007000000 */
[----:B------:R-:W-:Y:S02]  /*18940*/  FSEL R209, R39, -INF , !P5 ;  /* 0xff80000027d17808 */ /* 0x000fe40006800000 */
[----:B------:R-:W-:Y:S02]  /*18950*/  FSEL R217, R38, -INF , !P3 ;  /* 0xff80000026d97808 */ /* 0x000fe40005800000 */
[CC--:B------:R-:W-:Y:S01]  /*18960*/  ISETP.GE.AND P6, PT, R36.reuse, R219.reuse, PT ;  /* 0x000000db2400720c */ /* 0x0c0fe20003fc6270 */
[----:B--2---:R-:W-:Y:S01]  /*18970*/  HMMA.16816.F32.BF16 R24, R68, R52, R24 ;  /* 0x000000344418723c */ /* 0x004fe20000041818 */
[-C--:B------:R-:W-:Y:S02]  /*18980*/  ISETP.GE.AND P5, PT, R36, R220.reuse, PT ;  /* 0x000000dc2400720c */ /* 0x080fe40003fa6270 */
[----:B------:R-:W1:Y:S01]  /*18990*/  LDSM.16.M88.4 R36, [R216+0x5000] ;  /* 0x00500000d824783b */ /* 0x000e620000000200 */
[C---:B------:R-:W-:Y:S02]  /*189a0*/  ISETP.GE.AND P4, PT, R51.reuse, R219, PT ;  /* 0x000000db3300720c */ /* 0x040fe40003f86270 */
[----:B------:R-:W-:-:S02]  /*189b0*/  ISETP.GE.AND P1, PT, R51, R220, PT ;  /* 0x000000dc3300720c */ /* 0x000fc40003f26270 */
[----:B------:R-:W-:Y:S01]  /*189c0*/  FSEL R232, R41, -INF , !P4 ;  /* 0xff80000029e87808 */ /* 0x000fe20006000000 */
[C---:B------:R-:W-:Y:S01]  /*189d0*/  VIADD R41, R187.reuse, 0xfffffe31 ;  /* 0xfffffe31bb297836 */ /* 0x040fe20000000000 */
[-C--:B------:R-:W-:Y:S01]  /*189e0*/  ISETP.GE.AND P4, PT, R40, R219.reuse, PT ;  /* 0x000000db2800720c */ /* 0x080fe20003f86270 */
[----:B------:R-:W-:Y:S01]  /*189f0*/  HMMA.16816.F32.BF16 R20, R68, R54, R20 ;  /* 0x000000364414723c */ /* 0x000fe20000041814 */
[----:B------:R-:W-:Y:S01]  /*18a00*/  FSEL R218, R28, -INF , !P6 ;  /* 0xff8000001cda7808 */ /* 0x000fe20007000000 */
[----:B------:R-:W-:Y:S01]  /*18a10*/  VIADD R28, R187, 0xfffffe48 ;  /* 0xfffffe48bb1c7836 */ /* 0x000fe20000000000 */
[-C--:B------:R-:W-:Y:S02]  /*18a20*/  ISETP.GE.AND P2, PT, R41, R219.reuse, PT ;  /* 0x000000db2900720c */ /* 0x080fe40003f46270 */
[----:B------:R-:W-:Y:S01]  /*18a30*/  FSEL R222, R32, -INF , !P4 ;  /* 0xff80000020de7808 */ /* 0x000fe20006000000 */
[----:B------:R-:W-:Y:S01]  /*18a40*/  VIADD R32, R187, 0xfffffe40 ;  /* 0xfffffe40bb207836 */ /* 0x000fe20000000000 */
[-C--:B------:R-:W-:Y:S01]  /*18a50*/  ISETP.GE.AND P3, PT, R41, R220.reuse, PT ;  /* 0x000000dc2900720c */ /* 0x080fe20003f66270 */
[----:B------:R-:W-:Y:S01]  /*18a60*/  HMMA.16816.F32.BF16 R168, R212, R210, R168 ;  /* 0x000000d2d4a8723c */ /* 0x000fe200000418a8 */
[----:B------:R-:W-:Y:S01]  /*18a70*/  FSEL R211, R43, -INF , !P1 ;  /* 0xff8000002bd37808 */ /* 0x000fe20004800000 */
[C---:B------:R-:W-:Y:S01]  /*18a80*/  VIADD R41, R187.reuse, 0xfffffe50 ;  /* 0xfffffe50bb297836 */ /* 0x040fe20000000000 */
[-C--:B------:R-:W-:Y:S01]  /*18a90*/  ISETP.GE.AND P1, PT, R40, R220.reuse, PT ;  /* 0x000000dc2800720c */ /* 0x080fe20003f26270 */
[----:B------:R-:W-:Y:S01]  /*18aa0*/  VIADD R40, R187, 0xfffffe39 ;  /* 0xfffffe39bb287836 */ /* 0x000fe20000000000 */
[----:B------:R-:W-:Y:S01]  /*18ab0*/  FSEL R210, R33, -INF , !P2 ;  /* 0xff80000021d27808 */ /* 0x000fe20005000000 */
[C---:B------:R-:W-:Y:S01]  /*18ac0*/  VIADD R33, R187.reuse, 0xfffffe41 ;  /* 0xfffffe41bb217836 */ /* 0x040fe20000000000 */
[----:B------:R-:W-:Y:S01]  /*18ad0*/  FSEL R34, R34, -INF , !P1 ;  /* 0xff80000022227808 */ /* 0x000fe20004800000 */
[----:B---3--:R-:W-:Y:S01]  /*18ae0*/  HMMA.16816.F32.BF16 R16, R68, R44, R16 ;  /* 0x0000002c4410723c */ /* 0x008fe20000041810 */
[C---:B------:R-:W-:Y:S01]  /*18af0*/  ISETP.GE.AND P4, PT, R40.reuse, R219, PT ;  /* 0x000000db2800720c */ /* 0x040fe20003f86270 */
[C---:B------:R-:W-:Y:S01]  /*18b00*/  VIADD R45, R187.reuse, 0xfffffe59 ;  /* 0xfffffe59bb2d7836 */ /* 0x040fe20000000000 */
[----:B------:R-:W-:Y:S01]  /*18b10*/  ISETP.GE.AND P1, PT, R40, R220, PT ;  /* 0x000000dc2800720c */ /* 0x000fe20003f26270 */
[----:B------:R-:W-:Y:S01]  /*18b20*/  VIADD R40, R187, 0xfffffe49 ;  /* 0xfffffe49bb287836 */ /* 0x000fe20000000000 */
[----:B------:R-:W-:-:S02]  /*18b30*/  FSEL R35, R35, -INF , !P3 ;  /* 0xff80000023237808 */ /* 0x000fc40005800000 */
[CC--:B------:R-:W-:Y:S01]  /*18b40*/  ISETP.GE.AND P2, PT, R32.reuse, R219.reuse, PT ;  /* 0x000000db2000720c */ /* 0x0c0fe20003f46270 */
[C---:B------:R-:W-:Y:S01]  /*18b50*/  HMMA.16816.F32.BF16 R12, R68.reuse, R46, R12 ;  /* 0x0000002e440c723c */ /* 0x040fe2000004180c */
[-C--:B------:R-:W-:Y:S02]  /*18b60*/  ISETP.GE.AND P3, PT, R32, R220.reuse, PT ;  /* 0x000000dc2000720c */ /* 0x080fe40003f66270 */
[----:B------:R-:W-:Y:S02]  /*18b70*/  FSEL R32, R30, -INF , !P5 ;  /* 0xff8000001e207808 */ /* 0x000fe40006800000 */
[C---:B------:R-:W-:Y:S02]  /*18b80*/  ISETP.GE.AND P6, PT, R33.reuse, R219, PT ;  /* 0x000000db2100720c */ /* 0x040fe40003fc6270 */
[----:B------:R-:W-:Y:S01]  /*18b90*/  ISETP.GE.AND P5, PT, R33, R220, PT ;  /* 0x000000dc2100720c */ /* 0x000fe20003fa6270 */
[----:B-1----:R-:W-:Y:S01]  /*18ba0*/  HMMA.16816.F32.BF16 R8, R68, R36, R8 ;  /* 0x000000244408723c */ /* 0x002fe20000041808 */
[----:B------:R-:W-:-:S02]  /*18bb0*/  FSEL R208, R29, -INF , !P4 ;  /* 0xff8000001dd07808 */ /* 0x000fc40006000000 */
[----:B------:R-:W-:Y:S02]  /*18bc0*/  FSEL R33, R31, -INF , !P1 ;  /* 0xff8000001f217808 */ /* 0x000fe40004800000 */
[CC--:B------:R-:W-:Y:S02]  /*18bd0*/  ISETP.GE.AND P4, PT, R28.reuse, R219.reuse, PT ;  /* 0x000000db1c00720c */ /* 0x0c0fe40003f86270 */
[----:B------:R-:W-:Y:S01]  /*18be0*/  ISETP.GE.AND P1, PT, R28, R220, PT ;  /* 0x000000dc1c00720c */ /* 0x000fe20003f26270 */
[----:B------:R-:W-:Y:S01]  /*18bf0*/  HMMA.16816.F32.BF16 R4, R68, R38, R4 ;  /* 0x000000264404723c */ /* 0x000fe20000041804 */
[----:B------:R-:W1:Y:S01]  /*18c00*/  LDSM.16.M88.4 R28, [R216+0x5800] ;  /* 0x00580000d81c783b */ /* 0x000e620000000200 */
[----:B------:R-:W-:Y:S02]  /*18c10*/  FSEL R24, R24, -INF , !P2 ;  /* 0xff80000018187808 */ /* 0x000fe40005000000 */
[----:B------:R-:W-:Y:S02]  /*18c20*/  FSEL R26, R26, -INF , !P3 ;  /* 0xff8000001a1a7808 */ /* 0x000fe40005800000 */
[----:B------:R-:W-:-:S02]  /*18c30*/  ISETP.GE.AND P2, PT, R40, R219, PT ;  /* 0x000000db2800720c */ /* 0x000fc40003f46270 */
[-C--:B------:R-:W-:Y:S01]  /*18c40*/  ISETP.GE.AND P3, PT, R40, R220.reuse, PT ;  /* 0x000000dc2800720c */ /* 0x080fe20003f66270 */
[C---:B------:R-:W-:Y:S01]  /*18c50*/  HMMA.16816.F32.BF16 R92, R212.reuse, R184, R92 ;  /* 0x000000b8d45c723c */ /* 0x040fe2000004185c */
[----:B------:R-:W-:Y:S01]  /*18c60*/  FSEL R40, R20, -INF , !P4 ;  /* 0xff80000014287808 */ /* 0x000fe20006000000 */
[----:B------:R-:W-:Y:S01]  /*18c70*/  VIADD R20, R187, 0xfffffe58 ;  /* 0xfffffe58bb147836 */ /* 0x000fe20000000000 */
[----:B------:R-:W-:Y:S02]  /*18c80*/  FSEL R25, R25, -INF , !P6 ;  /* 0xff80000019197808 */ /* 0x000fe40007000000 */
[----:B------:R-:W-:Y:S02]  /*18c90*/  FSEL R27, R27, -INF , !P5 ;  /* 0xff8000001b1b7808 */ /* 0x000fe40006800000 */
[C---:B------:R-:W-:Y:S01]  /*18ca0*/  ISETP.GE.AND P6, PT, R41.reuse, R219, PT ;  /* 0x000000db2900720c */ /* 0x040fe20003fc6270 */
[----:B------:R-:W-:Y:S01]  /*18cb0*/  HMMA.16816.F32.BF16 R108, R212, R192, R108 ;  /* 0x000000c0d46c723c */ /* 0x000fe2000004186c */
[----:B------:R-:W-:-:S02]  /*18cc0*/  ISETP.GE.AND P5, PT, R41, R220, PT ;  /* 0x000000dc2900720c */ /* 0x000fc40003fa6270 */
[----:B------:R-:W-:Y:S02]  /*18cd0*/  FSEL R43, R21, -INF , !P2 ;  /* 0xff800000152b7808 */ /* 0x000fe40005000000 */
[----:B------:R-:W-:Y:S02]  /*18ce0*/  FSEL R36, R23, -INF , !P3 ;  /* 0xff80000017247808 */ /* 0x000fe40005800000 */
[----:B------:R-:W-:Y:S01]  /*18cf0*/  FSEL R41, R22, -INF , !P1 ;  /* 0xff80000016297808 */ /* 0x000fe20004800000 */
[----:B------:R-:W-:Y:S01]  /*18d00*/  HMMA.16816.F32.BF16 R100, R212, R188, R100 ;  /* 0x000000bcd464723c */ /* 0x000fe20000041864 */
[CC--:B------:R-:W-:Y:S02]  /*18d10*/  ISETP.GE.AND P2, PT, R20.reuse, R219.reuse, PT ;  /* 0x000000db1400720c */ /* 0x0c0fe40003f46270 */
[----:B------:R-:W-:Y:S02]  /*18d20*/  ISETP.GE.AND P3, PT, R20, R220, PT ;  /* 0x000000dc1400720c */ /* 0x000fe40003f66270 */
[----:B------:R-:W2:Y:S01]  /*18d30*/  LDSM.16.M88.4 R20, [R216+0x6000] ;  /* 0x00600000d814783b */ /* 0x000ea20000000200 */
[----:B------:R-:W-:-:S02]  /*18d40*/  ISETP.GE.AND P4, PT, R42, R219, PT ;  /* 0x000000db2a00720c */ /* 0x000fc40003f86270 */
[-C--:B------:R-:W-:Y:S01]  /*18d50*/  ISETP.GE.AND P1, PT, R42, R220.reuse, PT ;  /* 0x000000dc2a00720c */ /* 0x080fe20003f26270 */
[----:B------:R-:W-:Y:S01]  /*18d60*/  HMMA.16816.F32.BF16 R96, R212, R190, R96 ;  /* 0x000000bed460723c */ /* 0x000fe20000041860 */
[----:B------:R-:W-:Y:S01]  /*18d70*/  FSEL R37, R16, -INF , !P6 ;  /* 0xff80000010257808 */ /* 0x000fe20007000000 */
[C---:B------:R-:W-:Y:S01]  /*18d80*/  VIADD R16, R187.reuse, 0xfffffe60 ;  /* 0xfffffe60bb107836 */ /* 0x040fe20000000000 */
[----:B------:R-:W-:Y:S02]  /*18d90*/  FSEL R42, R18, -INF , !P5 ;  /* 0xff800000122a7808 */ /* 0x000fe40006800000 */
[----:B------:R-:W-:Y:S01]  /*18da0*/  FSEL R38, R12, -INF , !P2 ;  /* 0xff8000000c267808 */ /* 0x000fe20005000000 */
[----:B------:R-:W-:Y:S01]  /*18db0*/  VIADD R12, R187, 0xfffffe68 ;  /* 0xfffffe68bb0c7836 */ /* 0x000fe20000000000 */
[C---:B------:R-:W-:Y:S01]  /*18dc0*/  ISETP.GE.AND P6, PT, R45.reuse, R219, PT ;  /* 0x000000db2d00720c */ /* 0x040fe20003fc6270 */
[----:B-1----:R-:W-:Y:S01]  /*18dd0*/  HMMA.16816.F32.BF16 R172, R68, R28, R172 ;  /* 0x0000001c44ac723c */ /* 0x002fe200000418ac */
[----:B------:R-:W-:-:S02]  /*18de0*/  ISETP.GE.AND P5, PT, R45, R220, PT ;  /* 0x000000dc2d00720c */ /* 0x000fc40003fa6270 */
[----:B------:R-:W-:Y:S02]  /*18df0*/  FSEL R47, R13, -INF , !P6 ;  /* 0xff8000000d2f7808 */ /* 0x000fe40007000000 */
[----:B------:R-:W-:Y:S02]  /*18e00*/  FSEL R46, R15, -INF , !P5 ;  /* 0xff8000000f2e7808 */ /* 0x000fe40006800000 */
[----:B------:R-:W-:Y:S01]  /*18e10*/  FSEL R45, R14, -INF , !P3 ;  /* 0xff8000000e2d7808 */ /* 0x000fe20005800000 */
[----:B------:R-:W-:Y:S01]  /*18e20*/  HMMA.16816.F32.BF16 R168, R68, R30, R168 ;  /* 0x0000001e44a8723c */ /* 0x000fe200000418a8 */
[CC--:B------:R-:W-:Y:S02]  /*18e30*/  ISETP.GE.AND P6, PT, R12.reuse, R219.reuse, PT ;  /* 0x000000db0c00720c */ /* 0x0c0fe40003fc6270 */
[----:B------:R-:W-:Y:S02]  /*18e40*/  ISETP.GE.AND P5, PT, R12, R220, PT ;  /* 0x000000dc0c00720c */ /* 0x000fe40003fa6270 */
[----:B------:R-:W1:Y:S01]  /*18e50*/  LDSM.16.M88.4 R12, [R216+0x6800] ;  /* 0x00680000d80c783b */ /* 0x000e620000000200 */
[----:B------:R-:W-:Y:S01]  /*18e60*/  FSEL R44, R17, -INF , !P4 ;  /* 0xff800000112c7808 */ /* 0x000fe20006000000 */
[----:B------:R-:W-:Y:S01]  /*18e70*/  VIADD R17, R187, 0xfffffe61 ;  /* 0xfffffe61bb117836 */ /* 0x000fe20000000000 */
[----:B------:R-:W-:Y:S01]  /*18e80*/  FSEL R39, R19, -INF , !P1 ;  /* 0xff80000013277808 */ /* 0x000fe20004800000 */
[----:B------:R-:W-:Y:S01]  /*18e90*/  HMMA.16816.F32.BF16 R72, R212, R178, R72 ;  /* 0x000000b2d448723c */ /* 0x000fe20000041848 */
[----:B------:R-:W-:-:S02]  /*18ea0*/  ISETP.GE.AND P4, PT, R16, R219, PT ;  /* 0x000000db1000720c */ /* 0x000fc40003f86270 */
[-C--:B------:R-:W-:Y:S01]  /*18eb0*/  ISETP.GE.AND P1, PT, R16, R220.reuse, PT ;  /* 0x000000dc1000720c */ /* 0x080fe20003f26270 */
[C---:B------:R-:W-:Y:S01]  /*18ec0*/  VIADD R16, R187.reuse, 0xfffffe69 ;  /* 0xfffffe69bb107836 */ /* 0x040fe20000000000 */
[----:B------:R-:W-:Y:S01]  /*18ed0*/  FSEL R176, R8, -INF , !P4 ;  /* 0xff80000008b07808 */ /* 0x000fe20006000000 */
[C---:B------:R-:W-:Y:S01]  /*18ee0*/  VIADD R8, R187.reuse, 0xfffffe70 ;  /* 0xfffffe70bb087836 */ /* 0x040fe20000000000 */
[----:B------:R-:W-:Y:S02]  /*18ef0*/  FSEL R177, R10, -INF , !P1 ;  /* 0xff8000000ab17808 */ /* 0x000fe40004800000 */
[----:B------:R-:W-:Y:S01]  /*18f00*/  FSEL R182, R4, -INF , !P6 ;  /* 0xff80000004b67808 */ /* 0x000fe20007000000 */
        /* <DEDUP_REMOVED lines=12> */
[-C--:B------:R-:W-:Y:S02]  /*18fd0*/  ISETP.GE.AND P3, PT, R17, R220.reuse, PT ;  /* 0x000000dc1100720c */ /* 0x080fe40003f66270 */
[----:B------:R-:W-:Y:S01]  /*18fe0*/  FSEL R181, R9, -INF , !P2 ;  /* 0xff80000009b57808 */ /* 0x000fe20005000000 */
[----:B------:R-:W-:Y:S01]  /*18ff0*/  VIADD R9, R187, 0xfffffe71 ;  /* 0xfffffe71bb097836 */ /* 0x000fe20000000000 */
[----:B------:R-:W-:Y:S02]  /*19000*/  FSEL R180, R11, -INF , !P3 ;  /* 0xff8000000bb47808 */ /* 0x000fe40005800000 */
[CC--:B------:R-:W-:Y:S02]  /*19010*/  ISETP.GE.AND P2, PT, R8.reuse, R219.reuse, PT ;  /* 0x000000db0800720c */ /* 0x0c0fe40003f46270 */
[-C--:B------:R-:W-:Y:S01]  /*19020*/  ISETP.GE.AND P3, PT, R8, R220.reuse, PT ;  /* 0x000000dc0800720c */ /* 0x080fe20003f66270 */
[C---:B------:R-:W-:Y:S01]  /*19030*/  VIADD R8, R187.reuse, 0xfffffe79 ;  /* 0xfffffe79bb087836 */ /* 0x040fe20000000000 */
        /* <DEDUP_REMOVED lines=20> */
[----:B------:R-:W-:Y:S01]  /*19180*/  FSEL R170, R170, -INF , !P1 ;  /* 0xff800000aaaa7808 */ /* 0x000fe20004800000 */
[C---:B--2---:R-:W-:Y:S01]  /*19190*/  HMMA.16816.F32.BF16 R116, R68.reuse, R4, R116 ;  /* 0x000000044474723c */ /* 0x044fe20000041874 */
[----:B------:R-:W-:Y:S01]  /*191a0*/  FSEL R169, R169, -INF , !P2 ;  /* 0xff800000a9a97808 */ /* 0x000fe20005000000 */
[----:B------:R-:W-:Y:S01]  /*191b0*/  VIADD R4, R187, 0xfffffe99 ;  /* 0xfffffe99bb047836 */ /* 0x000fe20000000000 */
[----:B------:R-:W-:Y:S01]  /*191c0*/  FSEL R171, R171, -INF , !P3 ;  /* 0xff800000abab7808 */ /* 0x000fe20005800000 */
[C---:B------:R-:W-:Y:S01]  /*191d0*/  VIADD R5, R187.reuse, 0xfffffea1 ;  /* 0xfffffea1bb057836 */ /* 0x040fe20000000000 */
[CC--:B------:R-:W-:Y:S02]  /*191e0*/  ISETP.GE.AND P6, PT, R12.reuse, R219.reuse, PT ;  /* 0x000000db0c00720c */ /* 0x0c0fe40003fc6270 */
[-C--:B------:R-:W-:Y:S01]  /*191f0*/  ISETP.GE.AND P5, PT, R12, R220.reuse, PT ;  /* 0x000000dc0c00720c */ /* 0x080fe20003fa6270 */
[----:B------:R-:W-:Y:S01]  /*19200*/  VIADD R12, R187, 0xfffffe90 ;  /* 0xfffffe90bb0c7836 */ /* 0x000fe20000000000 */
        /* <DEDUP_REMOVED lines=19> */
[----:B------:R-:W-:Y:S01]  /*19340*/  FSEL R124, R124, -INF , !P4 ;  /* 0xff8000007c7c7808 */ /* 0x000fe20006000000 */
[----:B------:R-:W2:Y:S01]  /*19350*/  LDSM.16.M88.4 R12, [R216+0x8000] ;  /* 0x00800000d80c783b */ /* 0x000ea20000000200 */
        /* <DEDUP_REMOVED lines=8> */
[C---:B------:R-:W-:Y:S01]  /*193e0*/  VIADD R4, R187.reuse, 0xfffffea8 ;  /* 0xfffffea8bb047836 */ /* 0x040fe20000000000 */
[----:B------:R-:W-:Y:S01]  /*193f0*/  FSEL R120, R120, -INF , !P6 ;  /* 0xff80000078787808 */ /* 0x000fe20007000000 */
        /* <DEDUP_REMOVED lines=17> */
[C---:B--2---:R-:W-:Y:S01]  /*19510*/  HMMA.16816.F32.BF16 R100, R68.reuse, R12, R100 ;  /* 0x0000000c4464723c */ /* 0x044fe20000041864 */
[----:B------:R-:W-:Y:S01]  /*19520*/  FSEL R117, R117, -INF , !P6 ;  /* 0xff80000075757808 */ /* 0x000fe20007000000 */
[----:B------:R-:W-:Y:S01]  /*19530*/  VIADD R12, R187, 0xfffffeb9 ;  /* 0xfffffeb9bb0c7836 */ /* 0x000fe20000000000 */
[----:B------:R-:W-:Y:S01]  /*19540*/  FSEL R119, R119, -INF , !P5 ;  /* 0xff80000077777808 */ /* 0x000fe20006800000 */
[C---:B------:R-:W-:Y:S01]  /*19550*/  VIADD R13, R187.reuse, 0xfffffec1 ;  /* 0xfffffec1bb0d7836 */ /* 0x040fe20000000000 */
[C---:B------:R-:W-:Y:S02]  /*19560*/  ISETP.GE.AND P6, PT, R8.reuse, R219, PT ;  /* 0x000000db0800720c */ /* 0x040fe40003fc6270 */
        /* <DEDUP_REMOVED lines=16> */
[----:B-1----:R-:W-:Y:S01]  /*19670*/  HMMA.16816.F32.BF16 R92, R68, R4, R92 ;  /* 0x00000004445c723c */ /* 0x002fe2000004185c */
[----:B------:R-:W-:Y:S01]  /*19680*/  FSEL R109, R109, -INF , !P4 ;  /* 0xff8000006d6d7808 */ /* 0x000fe20006000000 */
[----:B------:R-:W1:Y:S01]  /*19690*/  LDSM.16.M88.4 R8, [R216+0x9000] ;  /* 0x00900000d808783b */ /* 0x000e620000000200 */
[----:B------:R-:W-:Y:S01]  /*196a0*/  FSEL R111, R111, -INF , !P1 ;  /* 0xff8000006f6f7808 */ /* 0x000fe20004800000 */
[----:B------:R-:W-:Y:S01]  /*196b0*/  VIADD R4, R187, 0xfffffec9 ;  /* 0xfffffec9bb047836 */ /* 0x000fe20000000000 */
[----:B------:R-:W-:-:S02]  /*196c0*/  ISETP.GE.AND P4, PT, R12, R219, PT ;  /* 0x000000db0c00720c */ /* 0x000fc40003f86270 */
[----:B------:R-:W-:Y:S01]  /*196d0*/  ISETP.GE.AND P1, PT, R12, R220, PT ;  /* 0x000000dc0c00720c */ /* 0x000fe20003f26270 */
[----:B------:R-:W-:Y:S01]  /*196e0*/  HMMA.16816.F32.BF16 R88, R68, R6, R88 ;  /* 0x000000064458723c */ /* 0x000fe20000041858 */
[----:B------:R-:W-:Y:S01]  /*196f0*/  FSEL R100, R100, -INF , !P4 ;  /* 0xff80000064647808 */ /* 0x000fe20006000000 */
[----:B------:R-:W-:Y:S01]  /*19700*/  VIADD R12, R187, 0xfffffec8 ;  /* 0xfffffec8bb0c7836 */ /* 0x000fe20000000000 */
[----:B------:R-:W-:Y:S02]  /*19710*/  FSEL R102, R102, -INF , !P1 ;  /* 0xff80000066667808 */ /* 0x000fe40004800000 */
[----:B------:R-:W-:Y:S02]  /*19720*/  FSEL R104, R104, -INF , !P2 ;  /* 0xff80000068687808 */ /* 0x000fe40005000000 */
[----:B------:R-:W-:Y:S02]  /*19730*/  FSEL R106, R106, -INF , !P3 ;  /* 0xff8000006a6a7808 */ /* 0x000fe40005800000 */
[----:B------:R-:W-:-:S02]  /*19740*/  ISETP.GE.AND P4, PT, R4, R219, PT ;  /* 0x000000db0400720c */ /* 0x000fc40003f86270 */
[-C--:B------:R-:W-:Y:S01]  /*19750*/  ISETP.GE.AND P1, PT, R4, R220.reuse, PT ;  /* 0x000000dc0400720c */ /* 0x080fe20003f26270 */
[----:B------:R-:W-:Y:S01]  /*19760*/  VIADD R4, R187, 0xfffffed0 ;  /* 0xfffffed0bb047836 */ /* 0x000fe20000000000 */
[CC--:B------:R-:W-:Y:S02]  /*19770*/  ISETP.GE.AND P2, PT, R13.reuse, R219.reuse, PT ;  /* 0x000000db0d00720c */ /* 0x0c0fe40003f46270 */
[----:B------:R-:W-:Y:S02]  /*19780*/  ISETP.GE.AND P3, PT, R13, R220, PT ;  /* 0x000000dc0d00720c */ /* 0x000fe40003f66270 */
[----:B------:R-:W-:Y:S02]  /*19790*/  FSEL R101, R101, -INF , !P2 ;  /* 0xff80000065657808 */ /* 0x000fe40005000000 */
[----:B------:R-:W-:Y:S02]  /*197a0*/  FSEL R103, R103, -INF , !P3 ;  /* 0xff80000067677808 */ /* 0x000fe40005800000 */
[----:B------:R-:W-:-:S02]  /*197b0*/  ISETP.GE.AND P2, PT, R4, R219, PT ;  /* 0x000000db0400720c */ /* 0x000fc40003f46270 */
[----:B------:R-:W-:Y:S02]  /*197c0*/  ISETP.GE.AND P3, PT, R4, R220, PT ;  /* 0x000000dc0400720c */ /* 0x000fe40003f66270 */
[----:B------:R-:W2:Y:S01]  /*197d0*/  LDSM.16.M88.4 R4, [R216+0x9800] ;  /* 0x00980000d804783b */ /* 0x000ea20000000200 */
[----:B------:R-:W-:Y:S01]  /*197e0*/  FSEL R105, R105, -INF , !P6 ;  /* 0xff80000069697808 */ /* 0x000fe20007000000 */
[----:B------:R-:W-:-:S04]  /*197f0*/  DEPBAR.LE SB0, 0x0 ;  /* 0x000080000000791a */ /* 0x000fc80000000000 */
        /* <DEDUP_REMOVED lines=22> */
[----:B------:R-:W-:Y:S02]  /*19960*/  FSEL R93, R93, -INF , !P6 ;  /* 0xff8000005d5d7808 */ /* 0x000fe40007000000 */
[----:B------:R-:W-:Y:S01]  /*19970*/  FSEL R95, R95, -INF , !P5 ;  /* 0xff8000005f5f7808 */ /* 0x000fe20006800000 */
[C---:B--2---:R-:W-:Y:S01]  /*19980*/  HMMA.16816.F32.BF16 R76, R68.reuse, R4, R76 ;  /* 0x00000004444c723c */ /* 0x044fe2000004184c */
[-C--:B------:R-:W-:Y:S01]  /*19990*/  ISETP.GE.AND P6, PT, R8, R219.reuse, PT ;  /* 0x000000db0800720c */ /* 0x080fe20003fc6270 */
[C---:B------:R-:W-:Y:S01]  /*199a0*/  VIADD R4, R187.reuse, 0xfffffef1 ;  /* 0xfffffef1bb047836 */ /* 0x040fe20000000000 */
[----:B------:R-:W-:Y:S01]  /*199b0*/  FSEL R88, R88, -INF , !P4 ;  /* 0xff80000058587808 */ /* 0x000fe20006000000 */
[----:B------:R-:W-:Y:S01]  /*199c0*/  BAR.SYNC.DEFER_BLOCKING 0x0 ;  /* 0x0000000000007b1d */ /* 0x000fe20000010000 */
[----:B------:R-:W-:Y:S01]  /*199d0*/  ISETP.GE.AND P5, PT, R8, R220, PT ;  /* 0x000000dc0800720c */ /* 0x000fe20003fa6270 */
        /* <DEDUP_REMOVED lines=8> */
[-C--:B------:R-:W-:Y:S02]  /*19a60*/  ISETP.GE.AND P1, PT, R8, R219.reuse, PT ;  /* 0x000000db0800720c */ /* 0x080fe40003f26270 */
[----:B------:R-:W-:Y:S02]  /*19a70*/  FSEL R84, R84, -INF , !P6 ;  /* 0xff80000054547808 */ /* 0x000fe40007000000 */
[----:B------:R-:W-:Y:S01]  /*19a80*/  ISETP.GE.AND P3, PT, R8, R220, PT ;  /* 0x000000dc0800720c */ /* 0x000fe20003f66270 */
[----:B------:R-:W-:Y:S01]  /*19a90*/  VIADD R8, R187, 0xfffffef0 ;  /* 0xfffffef0bb087836 */ /* 0x000fe20000000000 */
        /* <DEDUP_REMOVED lines=9> */
[-C--:B------:R-:W-:Y:S01]  /*19b30*/  ISETP.GE.AND P6, PT, R4, R220.reuse, PT ;  /* 0x000000dc0400720c */ /* 0x080fe20003fc6270 */
[----:B------:R-:W-:Y:S01]  /*19b40*/  VIADD R4, R187, 0xfffffef9 ;  /* 0xfffffef9bb047836 */ /* 0x000fe20000000000 */
[----:B------:R-:W-:Y:S01]  /*19b50*/  FSEL R85, R85, -INF , !P2 ;  /* 0xff80000055557808 */ /* 0x000fe20005000000 */
[----:B------:R-:W-:Y:S01]  /*19b60*/  VIADD R187, R59, 0xfffffffe ;  /* 0xfffffffe3bbb7836 */ /* 0x000fe20000000000 */
[----:B------:R-:W-:Y:S02]  /*19b70*/  FSEL R188, R79, -INF , !P6 ;  /* 0xff8000004fbc7808 */ /* 0x000fe40007000000 */
[----:B------:R-:W-:Y:S02]  /*19b80*/  ISETP.GE.AND P2, PT, R9, R220, PT ;  /* 0x000000dc0900720c */ /* 0x000fe40003f46270 */
[----:B------:R-:W-:Y:S02]  /*19b90*/  ISETP.GT.AND P6, PT, R187, R230, PT ;  /* 0x000000e6bb00720c */ /* 0x000fe40003fc4270 */
        /* <DEDUP_REMOVED lines=23> */
[-C--:B---3--:R-:W-:Y:S02]  /*19d10*/  IABS R10, R11.reuse ;  /* 0x0000000b000a7213 */ /* 0x088fe40000000000 */
[----:B------:R-:W-:Y:S02]  /*19d20*/  LOP3.LUT R16, R16, R11, RZ, 0x3c, !PT ;  /* 0x0000000b10107212 */ /* 0x000fe400078e3cff */
[----:B------:R-:W3:Y:S02]  /*19d30*/  I2F.RP R4, R10 ;  /* 0x0000000a00047306 */ /* 0x000ee40000209400 */
[----:B------:R-:W-:-:S06]  /*19d40*/  ISETP.GE.AND P4, PT, R16, RZ, PT ;  /* 0x000000ff1000720c */ /* 0x000fcc0003f86270 */
[----:B---3--:R-:W3:Y:S02]  /*19d50*/  MUFU.RCP R18, R4 ;  /* 0x0000000400127308 */ /* 0x008ee40000001000 */
[----:B---3--:R-:W-:-:S06]  /*19d60*/  VIADD R18, R18, 0xffffffe ;  /* 0x0ffffffe12127836 */ /* 0x008fcc0000000000 */
[----:B------:R-:W3:Y:S02]  /*19d70*/  F2I.FTZ.U32.TRUNC.NTZ R19, R18 ;  /* 0x0000001200137305 */ /* 0x000ee4000021f000 */
[--C-:B---3--:R-:W-:Y:S02]  /*19d80*/  IMAD.MOV R9, RZ, RZ, -R19.reuse ;  /* 0x000000ffff097224 */ /* 0x108fe400078e0a13 */
[----:B------:R-:W-:Y:S02]  /*19d90*/  IMAD.MOV.U32 R18, RZ, RZ, RZ ;  /* 0x000000ffff127224 */ /* 0x000fe400078e00ff */
[----:B------:R-:W-:Y:S01]  /*19da0*/  IMAD R8, R9, R10, RZ ;  /* 0x0000000a09087224 */ /* 0x000fe200078e02ff */
[----:B------:R-:W-:Y:S02]  /*19db0*/  IABS R9, R12 ;  /* 0x0000000c00097213 */ /* 0x000fe40000000000 */
[----:B------:R-:W-:Y:S01]  /*19dc0*/  LOP3.LUT R12, R12, R11, RZ, 0x3c, !PT ;  /* 0x0000000b0c0c7212 */ /* 0x000fe200078e3cff */
        /* <DEDUP_REMOVED lines=19> */
[----:B------:R-:W-:Y:S02]  /*19f00*/  @P3 VIADD R8, R8, 0x1 ;  /* 0x0000000108083836 */ /* 0x000fe40000000000 */
[----:B------:R-:W-:-:S03]  /*19f10*/  @!P4 IMAD.MOV R15, RZ, RZ, -R15 ;  /* 0x000000ffff0fc224 */ /* 0x000fc600078e0a0f */
[----:B------:R-:W-:Y:S02]  /*19f20*/  MOV R4, R8 ;  /* 0x0000000800047202 */ /* 0x000fe40000000f00 */
[----:B------:R-:W-:Y:S02]  /*19f30*/  SEL R8, R9, R15, !P2 ;  /* 0x0000000f09087207 */ /* 0x000fe40005000000 */
[----:B------:R-:W-:-:S03]  /*19f40*/  @!P1 IADD3 R4, PT, PT, -R4, RZ, RZ ;  /* 0x000000ff04049210 */ /* 0x000fc60007ffe1ff */
[----:B------:R-:W-:Y:S01]  /*19f50*/  IMAD.WIDE R12, R8, 0x4, R238 ;  /* 0x00000004080c7825 */ /* 0x000fe200078e02ee */
[----:B------:R-:W-:-:S05]  /*19f60*/  SEL R9, R9, R4, !P2 ;  /* 0x0000000409097207 */ /* 0x000fca0005000000 */
        /* <DEDUP_REMOVED lines=19> */
.L_x_3441:
[----:B------:R-:W-:Y:S01]  /*1a0a0*/  UMOV UR8, URZ ;  /* 0x000000ff00087c82 */ /* 0x000fe20008000000 */
[----:B--2---:R-:W-:Y:S01]  /*1a0b0*/  USHF.L.U32 UR7, UR4, 0x8, URZ ;  /* 0x0000000804077899 */ /* 0x004fe200080006ff */
[----:B------:R-:W-:-:S05]  /*1a0c0*/  IADD3 R9, P1, PT, RZ, -UR8, RZ ;  /* 0x80000008ff097c10 */ /* 0x000fca000ff3e0ff */
[----:B------:R-:W-:-:S05]  /*1a0d0*/  IMAD.X R4, RZ, RZ, ~UR7, P1 ;  /* 0x80000007ff047e24 */ /* 0x000fca00088e06ff */
[----:B------:R-:W-:-:S04]  /*1a0e0*/  SHF.R.S64 R9, R9, 0x1f, R4 ;  /* 0x0000001f09097819 */ /* 0x000fc80000001004 */
[----:B------:R-:W-:-:S04]  /*1a0f0*/  IADD3 R234, P1, PT, R9, R234, RZ ;  /* 0x000000ea09ea7210 */ /* 0x000fc80007f3e0ff */
[----:B------:R-:W-:-:S09]  /*1a100*/  LEA.HI.X.SX32 R235, R4, R235, 0x1, P1 ;  /* 0x000000eb04eb7211 */ /* 0x000fd200008f0eff */
.L_x_3442:
        /* <DEDUP_REMOVED lines=52> */
.L_x_3440:
[----:B------:R-:W-:Y:S01]  /*1a450*/  FMNMX3.FTZ R9, R2, R198, R196, !PT ;  /* 0x000000c602097276 */ /* 0x000fe200078100c4 */
[----:B------:R-:W2:Y:S01]  /*1a460*/  LDCU UR4, c[0x0][0x45c] ;  /* 0x00008b80ff0477ac */ /* 0x000ea20008000800 */
        /* <DEDUP_REMOVED lines=64> */
[----:B------:R-:W3:Y:S01]  /*1a870*/  SHFL.BFLY PT, R11, R8, 0x2, 0x1f ;  /* 0x0c401f00080b7f89 */ /* 0x000ee200000e0000 */
[----:B------:R-:W-:-:S03]  /*1a880*/  @P6 IADD3 R59, PT, PT, R59, -0x3, RZ ;  /* 0xfffffffd3b3b6810 */ /* 0x000fc60007ffe0ff */
[----:B------:R-:W4:Y:S01]  /*1a890*/  SHFL.BFLY PT, R9, R4, 0x2, 0x1f ;  /* 0x0c401f0004097f89 */ /* 0x000f2200000e0000 */
[----:B---3--:R-:W-:Y:S02]  /*1a8a0*/  FMNMX.FTZ R11, R8, R11, !PT ;  /* 0x0000000b080b7209 */ /* 0x008fe40007810000 */
[----:B----4-:R-:W-:-:S03]  /*1a8b0*/  FMNMX.FTZ R9, R4, R9, !PT ;  /* 0x0000000904097209 */ /* 0x010fc60007810000 */
[----:B------:R-:W3:Y:S01]  /*1a8c0*/  SHFL.BFLY PT, R194, R11, 0x1, 0x1f ;  /* 0x0c201f000bc27f89 */ /* 0x000ee200000e0000 */
[----:B------:R-:W-:-:S03]  /*1a8d0*/  LOP3.LUT R4, R57, 0x1c0, RZ, 0xc0, !PT ;  /* 0x000001c039047812 */ /* 0x000fc600078ec0ff */
[----:B-1----:R-:W1:Y:S01]  /*1a8e0*/  SHFL.BFLY PT, R58, R9, 0x1, 0x1f ;  /* 0x0c201f00093a7f89 */ /* 0x002e6200000e0000 */
[----:B---3--:R-:W-:-:S04]  /*1a8f0*/  FMNMX.FTZ R194, R11, R194, !PT ;  /* 0x000000c20bc27209 */ /* 0x008fc80007810000 */
[C---:B------:R-:W-:Y:S01]  /*1a900*/  FSETP.NEU.FTZ.AND P2, PT, R194.reuse, -INF , PT ;  /* 0xff800000c200780b */ /* 0x040fe20003f5d000 */
[----:B--2---:R-:W-:Y:S01]  /*1a910*/  FMUL.FTZ R203, R194, UR4 ;  /* 0x00000004c2cb7c20 */ /* 0x004fe20008410000 */
[----:B-1----:R-:W-:Y:S02]  /*1a920*/  FMNMX.FTZ R58, R9, R58, !PT ;  /* 0x0000003a093a7209 */ /* 0x002fe40007810000 */
[----:B------:R-:W-:Y:S02]  /*1a930*/  LOP3.LUT R9, R4, 0x38, R3, 0xf8, !PT ;  /* 0x0000003804097812 */ /* 0x000fe400078ef803 */
[----:B------:R-:W-:Y:S02]  /*1a940*/  FSEL R203, R203, RZ, P2 ;  /* 0x000000ffcbcb7208 */ /* 0x000fe40001000000 */
[----:B------:R-:W-:Y:S02]  /*1a950*/  FSETP.NEU.FTZ.AND P1, PT, R58, -INF , PT ;  /* 0xff8000003a00780b */ /* 0x000fe40003f3d000 */
[----:B------:R-:W-:Y:S01]  /*1a960*/  LOP3.LUT R4, R9, 0x8, R56, 0x78, !PT ;  /* 0x0000000809047812 */ /* 0x000fe200078e7838 */
[--C-:B------:R-:W-:Y:S01]  /*1a970*/  FFMA.FTZ R202, R198, UR4, -R203.reuse ;  /* 0x00000004c6ca7c23 */ /* 0x100fe200080108cb */
[----:B------:R-:W-:Y:S01]  /*1a980*/  FMUL.FTZ R198, R58, UR4 ;  /* 0x000000043ac67c20 */ /* 0x000fe20008410000 */
[----:B------:R-:W-:Y:S01]  /*1a990*/  FSEL R9, R194, RZ, P2 ;  /* 0x000000ffc2097208 */ /* 0x000fe20001000000 */
[----:B------:R-:W-:Y:S01]  /*1a9a0*/  FFMA.FTZ R201, R196, UR4, -R203 ;  /* 0x00000004c4c97c23 */ /* 0x000fe200080108cb */
[----:B------:R-:W-:Y:S01]  /*1a9b0*/  LOP3.LUT R4, R4, 0x200, R57, 0xf8, !PT ;  /* 0x0000020004047812 */ /* 0x000fe200078ef839 */
[--C-:B------:R-:W-:Y:S01]  /*1a9c0*/  FFMA.FTZ R199, R204, UR4, -R203.reuse ;  /* 0x00000004ccc77c23 */ /* 0x100fe200080108cb */
[----:B------:R-:W-:Y:S01]  /*1a9d0*/  FSEL R198, R198, RZ, P1 ;  /* 0x000000ffc6c67208 */ /* 0x000fe20000800000 */
[--C-:B------:R-:W-:Y:S01]  /*1a9e0*/  FFMA.FTZ R200, R200, UR4, -R203.reuse ;  /* 0x00000004c8c87c23 */ /* 0x100fe200080108cb */
[----:B------:R-:W-:Y:S01]  /*1a9f0*/  MUFU.EX2 R202, R202 ;  /* 0x000000ca00ca7308 */ /* 0x000fe20000000800 */
        /* <DEDUP_REMOVED lines=8> */
[--C-:B------:R-:W-:Y:S01]  /*1aa80*/  FFMA.FTZ R2, R207, UR4, -R198.reuse ;  /* 0x00000004cf027c23 */ /* 0x100fe200080108c6 */
[----:B------:R-:W1:Y:S01]  /*1aa90*/  LDSM.16.MT88.4 R20, [R205+0xa000] ;  /* 0x00a00000cd14783b */ /* 0x000e620000004200 */
[----:B------:R-:W-:Y:S01]  /*1aaa0*/  FMUL.FTZ R206, R4, UR4 ;  /* 0x0000000404ce7c20 */ /* 0x000fe20008410000 */
[----:B------:R-:W-:Y:S01]  /*1aab0*/  FADD.FTZ R9, R0, -R9 ;  /* 0x8000000900097221 */ /* 0x000fe20000010000 */
[----:B------:R-:W2:Y:S01]  /*1aac0*/  MUFU.EX2 R201, R201 ;  /* 0x000000c900c97308 */ /* 0x000ea20000000800 */
[----:B------:R-:W-:Y:S01]  /*1aad0*/  MOV R4, 0x20 ;  /* 0x0000002000047802 */ /* 0x000fe20000000f00 */
[----:B------:R-:W-:Y:S01]  /*1aae0*/  LDSM.16.MT88.4 R64, [R205+0xa800] ;  /* 0x00a80000cd40783b */ /* 0x000fe20000004200 */
[----:B------:R-:W-:Y:S01]  /*1aaf0*/  FMUL.FTZ R204, R9, UR4 ;  /* 0x0000000409cc7c20 */ /* 0x000fe20008410000 */
[----:B------:R-:W-:Y:S01]  /*1ab00*/  IADD3 R28, PT, PT, R205, 0xa000, RZ ;  /* 0x0000a000cd1c7810 */ /* 0x000fe20007ffe0ff */
[--C-:B------:R-:W-:Y:S01]  /*1ab10*/  FFMA.FTZ R169, R169, UR4, -R203.reuse ;  /* 0x00000004a9a97c23 */ /* 0x100fe200080108cb */
[----:B------:R-:W-:Y:S01]  /*1ab20*/  SEL R4, R4, 0xffffffe0, !P3 ;  /* 0xffffffe004047807 */ /* 0x000fe20005800000 */
[--C-:B------:R-:W-:Y:S01]  /*1ab30*/  FFMA.FTZ R170, R170, UR4, -R198.reuse ;  /* 0x00000004aaaa7c23 */ /* 0x100fe200080108c6 */
[----:B------:R-:W3:Y:S01]  /*1ab40*/  MUFU.EX2 R206, R206 ;  /* 0x000000ce00ce7308 */ /* 0x000ee20000000800 */
[--C-:B------:R-:W-:Y:S01]  /*1ab50*/  FFMA.FTZ R171, R171, UR4, -R198.reuse ;  /* 0x00000004abab7c23 */ /* 0x100fe200080108c6 */
[----:B------:R-:W-:Y:S01]  /*1ab60*/  IADD3 R0, PT, PT, R4, R205, RZ ;  /* 0x000000cd04007210 */ /* 0x000fe20007ffe0ff */
[--C-:B------:R-:W-:Y:S01]  /*1ab70*/  FFMA.FTZ R164, R164, UR4, -R203.reuse ;  /* 0x00000004a4a47c23 */ /* 0x100fe200080108cb */
[--C-:B------:R-:W-:Y:S01]  /*1ab80*/  FFMA.FTZ R165, R165, UR4, -R203.reuse ;  /* 0x00000004a5a57c23 */ /* 0x100fe200080108cb */
[--C-:B------:R-:W-:Y:S01]  /*1ab90*/  FFMA.FTZ R128, R128, UR4, -R203.reuse ;  /* 0x0000000480807c23 */ /* 0x100fe200080108cb */
[--C-:B------:R-:W-:Y:S01]  /*1aba0*/  FFMA.FTZ R129, R129, UR4, -R203.reuse ;  /* 0x0000000481817c23 */ /* 0x100fe200080108cb */
[----:B------:R-:W4:Y:S01]  /*1abb0*/  LDSM.16.MT88.4 R8, [R0+0xa000] ;  /* 0x00a000000008783b */ /* 0x000f220000004200 */
[----:B------:R-:W-:Y:S01]  /*1abc0*/  MUFU.EX2 R200, R200 ;  /* 0x000000c800c87308 */ /* 0x000fe20000000800 */
[----:B--2---:R-:W-:Y:S01]  /*1abd0*/  F2FP.BF16.F32.PACK_AB R12, R201, R202 ;  /* 0x000000cac90c723e */ /* 0x004fe200000010ff */
[--C-:B------:R-:W-:Y:S01]  /*1abe0*/  FFMA.FTZ R166, R166, UR4, -R198.reuse ;  /* 0x00000004a6a67c23 */ /* 0x100fe200080108c6 */
[----:B------:R-:W-:Y:S01]  /*1abf0*/  LDSM.16.MT88.4 R68, [R0+0xa800] ;  /* 0x00a800000044783b */ /* 0x000fe20000004200 */
[--C-:B------:R-:W-:Y:S01]  /*1ac00*/  FFMA.FTZ R167, R167, UR4, -R198.reuse ;  /* 0x00000004a7a77c23 */ /* 0x100fe200080108c6 */
[--C-:B------:R-:W-:Y:S01]  /*1ac10*/  FFMA.FTZ R130, R130, UR4, -R198.reuse ;  /* 0x0000000482827c23 */ /* 0x100fe200080108c6 */
[--C-:B------:R-:W-:Y:S01]  /*1ac20*/  FFMA.FTZ R131, R131, UR4, -R198.reuse ;  /* 0x0000000483837c23 */ /* 0x100fe200080108c6 */
[--C-:B------:R-:W-:Y:S01]  /*1ac30*/  FFMA.FTZ R124, R124, UR4, -R203.reuse ;  /* 0x000000047c7c7c23 */ /* 0x100fe200080108cb */
[----:B------:R-:W2:Y:S01]  /*1ac40*/  MUFU.EX2 R199, R199 ;  /* 0x000000c700c77308 */ /* 0x000ea20000000800 */
[-C--:B---3--:R-:W-:Y:S01]  /*1ac50*/  FMUL.FTZ R17, R161, R206.reuse ;  /* 0x000000cea1117220 */ /* 0x088fe20000410000 */
[-C--:B------:R-:W-:Y:S01]  /*1ac60*/  FMUL.FTZ R16, R160, R206.reuse ;  /* 0x000000cea0107220 */ /* 0x080fe20000410000 */
[----:B------:R-:W-:Y:S01]  /*1ac70*/  IADD3 R161, PT, PT, R205, 0xa040, RZ ;  /* 0x0000a040cda17810 */ /* 0x000fe20007ffe0ff */
[-C--:B------:R-:W-:Y:S01]  /*1ac80*/  FMUL.FTZ R132, R132, R206.reuse ;  /* 0x000000ce84847220 */ /* 0x080fe20000410000 */
[----:B------:R-:W-:Y:S01]  /*1ac90*/  @P0 IADD3 R161, PT, PT, R28, -0x40, RZ ;  /* 0xffffffc01ca10810 */ /* 0x000fe20007ffe0ff */
[-C--:B------:R-:W-:Y:S01]  /*1aca0*/  FMUL.FTZ R133, R133, R206.reuse ;  /* 0x000000ce85857220 */ /* 0x080fe20000410000 */
[--C-:B------:R-:W-:Y:S01]  /*1acb0*/  FFMA.FTZ R160, R62, UR4, -R203.reuse ;  /* 0x000000043ea07c23 */ /* 0x100fe200080108cb */
[----:B------:R-:W-:Y:S01]  /*1acc0*/  MUFU.EX2 R197, R197 ;  /* 0x000000c500c57308 */ /* 0x000fe20000000800 */
[----:B------:R-:W-:Y:S01]  /*1acd0*/  IADD3 R207, PT, PT, R4, R161, RZ ;  /* 0x000000a104cf7210 */ /* 0x000fe20007ffe0ff */
[----:B------:R-:W3:Y:S01]  /*1ace0*/  LDSM.16.MT88.4 R28, [R161] ;  /* 0x00000000a11c783b */ /* 0x000ee20000004200 */
[-C--:B------:R-:W-:Y:S01]  /*1acf0*/  FMUL.FTZ R48, R136, R206.reuse ;  /* 0x000000ce88307220 */ /* 0x080fe20000410000 */
[-C--:B------:R-:W-:Y:S01]  /*1ad00*/  FMUL.FTZ R49, R137, R206.reuse ;  /* 0x000000ce89317220 */ /* 0x080fe20000410000 */
[-C--:B------:R-:W-:Y:S01]  /*1ad10*/  FMUL.FTZ R140, R140, R206.reuse ;  /* 0x000000ce8c8c7220 */ /* 0x080fe20000410000 */
[-C--:B------:R-:W-:Y:S01]  /*1ad20*/  FMUL.FTZ R141, R141, R206.reuse ;  /* 0x000000ce8d8d7220 */ /* 0x080fe20000410000 */
[----:B------:R-:W-:Y:S01]  /*1ad30*/  FMUL.FTZ R156, R156, R206 ;  /* 0x000000ce9c9c7220 */ /* 0x000fe20000410000 */
[----:B------:R-:W5:Y:S01]  /*1ad40*/  MUFU.EX2 R196, R196 ;  /* 0x000000c400c47308 */ /* 0x000f620000000800 */
[----:B--2---:R-:W-:Y:S01]  /*1ad50*/  F2FP.BF16.F32.PACK_AB R14, R199, R200 ;  /* 0x000000c8c70e723e */ /* 0x004fe200000010ff */
[-C--:B------:R-:W-:Y:S01]  /*1ad60*/  FMUL.FTZ R157, R157, R206.reuse ;  /* 0x000000ce9d9d7220 */ /* 0x080fe20000410000 */
[-C--:B------:R-:W-:Y:S01]  /*1ad70*/  FMUL.FTZ R72, R148, R206.reuse ;  /* 0x000000ce94487220 */ /* 0x080fe20000410000 */
[-C--:B------:R-:W-:Y:S01]  /*1ad80*/  FMUL.FTZ R73, R149, R206.reuse ;  /* 0x000000ce95497220 */ /* 0x080fe20000410000 */
[-C--:B------:R-:W-:Y:S01]  /*1ad90*/  FMUL.FTZ R152, R152, R206.reuse ;  /* 0x000000ce98987220 */ /* 0x080fe20000410000 */
[----:B------:R-:W-:Y:S01]  /*1ada0*/  FMUL.FTZ R153, R153, R206 ;  /* 0x000000ce99997220 */ /* 0x000fe20000410000 */
        /* <DEDUP_REMOVED lines=51> */
[----:B------:R1:W2:Y:S01]  /*1b0e0*/  MUFU.EX2 R133, R52 ;  /* 0x0000003400857308 */ /* 0x0002a20000000800 */
[--C-:B------:R-:W-:Y:S01]  /*1b0f0*/  FFMA.FTZ R132, R50, UR4, -R203.reuse ;  /* 0x0000000432847c23 */ /* 0x100fe200080108cb */
[--C-:B------:R-:W-:Y:S01]  /*1b100*/  FFMA.FTZ R135, R60, UR4, -R203.reuse ;  /* 0x000000043c877c23 */ /* 0x100fe200080108cb */
[--C-:B------:R-:W-:Y:S01]  /*1b110*/  FFMA.FTZ R134, R61, UR4, -R198.reuse ;  /* 0x000000043d867c23 */ /* 0x100fe200080108c6 */
[----:B------:R-:W-:Y:S01]  /*1b120*/  FMUL.FTZ R50, R138, R204 ;  /* 0x000000cc8a327220 */ /* 0x000fe20000410000 */
[-C--:B------:R-:W-:Y:S01]  /*1b130*/  FMUL.FTZ R60, R144, R206.reuse ;  /* 0x000000ce903c7220 */ /* 0x080fe20000410000 */
[----:B------:R-:W-:Y:S01]  /*1b140*/  FMUL.FTZ R61, R145, R206 ;  /* 0x000000ce913d7220 */ /* 0x000fe20000410000 */
[--C-:B------:R-:W-:Y:S01]  /*1b150*/  FFMA.FTZ R139, R223, UR4, -R198.reuse ;  /* 0x00000004df8b7c23 */ /* 0x100fe200080108c6 */
[----:B------:R-:W-:Y:S01]  /*1b160*/  MUFU.EX2 R132, R132 ;  /* 0x0000008400847308 */ /* 0x000fe20000000800 */
[--C-:B------:R-:W-:Y:S01]  /*1b170*/  FFMA.FTZ R138, R232, UR4, -R203.reuse ;  /* 0x00000004e88a7c23 */ /* 0x100fe200080108cb */
[--C-:B------:R-:W-:Y:S01]  /*1b180*/  FFMA.FTZ R145, R211, UR4, -R198.reuse ;  /* 0x00000004d3917c23 */ /* 0x100fe200080108c6 */
[C---:B----4-:R-:W-:Y:S01]  /*1b190*/  HMMA.16816.F32.BF16 R48, R12.reuse, R8, R48 ;  /* 0x000000080c30723c */ /* 0x050fe20000041830 */
[--C-:B------:R-:W-:Y:S01]  /*1b1a0*/  FFMA.FTZ R144, R217, UR4, -R198.reuse ;  /* 0x00000004d9907c23 */ /* 0x100fe200080108c6 */
[--C-:B------:R-:W-:Y:S01]  /*1b1b0*/  FFMA.FTZ R147, R209, UR4, -R198.reuse ;  /* 0x00000004d1937c23 */ /* 0x100fe200080108c6 */
[--C-:B------:R-:W-:Y:S01]  /*1b1c0*/  FFMA.FTZ R150, R34, UR4, -R198.reuse ;  /* 0x0000000422967c23 */ /* 0x100fe200080108c6 */
[--C-:B------:R-:W-:Y:S01]  /*1b1d0*/  FFMA.FTZ R146, R222, UR4, -R203.reuse ;  /* 0x00000004de927c23 */ /* 0x100fe200080108cb */
[----:B------:R-:W4:Y:S01]  /*1b1e0*/  MUFU.EX2 R135, R135 ;  /* 0x0000008700877308 */ /* 0x000f220000000800 */
[----:B-1----:R-:W1:Y:S01]  /*1b1f0*/  LDSM.16.MT88.4 R52, [R207] ;  /* 0x00000000cf34783b */ /* 0x002e620000004200 */
[----:B--2---:R-:W-:Y:S01]  /*1b200*/  F2FP.BF16.F32.PACK_AB R76, R133, R160 ;  /* 0x000000a0854c723e */ /* 0x004fe200000010ff */
[C---:B---3--:R-:W-:Y:S01]  /*1b210*/  HMMA.16816.F32.BF16 R60, R12.reuse, R28, R60 ;  /* 0x0000001c0c3c723c */ /* 0x048fe2000004183c */
        /* <DEDUP_REMOVED lines=13> */
[----:B----4-:R-:W-:Y:S01]  /*1b2f0*/  F2FP.BF16.F32.PACK_AB R78, R135, R132 ;  /* 0x00000084874e723e */ /* 0x010fe200000010ff */
        /* <DEDUP_REMOVED lines=16> */
[----:B------:R-:W-:Y:S01]  /*1b400*/  FFMA.FTZ R202, R243, R206, R202 ;  /* 0x000000cef3ca7223 */ /* 0x000fe200000100ca */
[----:B------:R-:W-:Y:S01]  /*1b410*/  FFMA.FTZ R197, R244, R204, R197 ;  /* 0x000000ccf4c57223 */ /* 0x000fe200000100c5 */
[----:B------:R-:W-:Y:S01]  /*1b420*/  FFMA.FTZ R91, R91, UR4, -R198 ;  /* 0x000000045b5b7c23 */ /* 0x000fe200080108c6 */
[----:B------:R-:W-:Y:S01]  /*1b430*/  FFMA.FTZ R84, R84, UR4, -R203 ;  /* 0x0000000454547c23 */ /* 0x000fe200080108cb */
[----:B------:R-:W-:Y:S01]  /*1b440*/  FADD.FTZ R201, R201, R202 ;  /* 0x000000cac9c97221 */ /* 0x000fe20000010000 */
[----:B------:R-:W-:Y:S01]  /*1b450*/  FADD.FTZ R196, R196, R197 ;  /* 0x000000c5c4c47221 */ /* 0x000fe20000010000 */
[----:B------:R-:W2:Y:S01]  /*1b460*/  MUFU.EX2 R138, R138 ;  /* 0x0000008a008a7308 */ /* 0x000ea20000000800 */
[C---:B-1----:R-:W-:Y:S01]  /*1b470*/  HMMA.16816.F32.BF16 R72, R12.reuse, R52, R72 ;  /* 0x000000340c48723c */ /* 0x042fe20000041848 */
[----:B---3--:R-:W-:Y:S01]  /*1b480*/  F2FP.BF16.F32.PACK_AB R79, R139, R136 ;  /* 0x000000888b4f723e */ /* 0x008fe200000010ff */
[----:B------:R-:W-:Y:S01]  /*1b490*/  FADD.FTZ R200, R200, R201 ;  /* 0x000000c9c8c87221 */ /* 0x000fe20000010000 */
[--C-:B------:R-:W-:Y:S01]  /*1b4a0*/  FFMA.FTZ R85, R85, UR4, -R203.reuse ;  /* 0x0000000455557c23 */ /* 0x100fe200080108cb */
[--C-:B------:R-:W-:Y:S01]  /*1b4b0*/  FFMA.FTZ R87, R87, UR4, -R203.reuse ;  /* 0x0000000457577c23 */ /* 0x100fe200080108cb */
[----:B------:R-:W-:Y:S01]  /*1b4c0*/  FFMA.FTZ R186, R186, UR4, -R203 ;  /* 0x00000004baba7c23 */ /* 0x000fe200080108cb */
[----:B------:R-:W-:Y:S01]  /*1b4d0*/  FADD.FTZ R199, R199, R200 ;  /* 0x000000c8c7c77221 */ /* 0x000fe20000010000 */
[----:B------:R-:W-:Y:S01]  /*1b4e0*/  MUFU.EX2 R140, R140 ;  /* 0x0000008c008c7308 */ /* 0x000fe20000000800 */
[----:B------:R-:W-:Y:S01]  /*1b4f0*/  HMMA.16816.F32.BF16 R12, R12, R54, R152 ;  /* 0x000000360c0c723c */ /* 0x000fe20000041898 */
[----:B------:R-:W1:Y:S01]  /*1b500*/  LDSM.16.MT88.4 R52, [R161+0x800] ;  /* 0x00080000a134783b */ /* 0x000e620000004200 */
[--C-:B------:R-:W-:Y:S01]  /*1b510*/  FFMA.FTZ R153, R35, UR4, -R198.reuse ;  /* 0x0000000423997c23 */ /* 0x100fe200080108c6 */
[--C-:B------:R-:W-:Y:S01]  /*1b520*/  FFMA.FTZ R152, R32, UR4, -R198.reuse ;  /* 0x0000000420987c23 */ /* 0x100fe200080108c6 */
[--C-:B------:R-:W-:Y:S01]  /*1b530*/  FFMA.FTZ R155, R33, UR4, -R198.reuse ;  /* 0x00000004219b7c23 */ /* 0x100fe200080108c6 */
[--C-:B------:R-:W-:Y:S01]  /*1b540*/  FFMA.FTZ R154, R26, UR4, -R198.reuse ;  /* 0x000000041a9a7c23 */ /* 0x100fe200080108c6 */
[----:B------:R-:W-:Y:S01]  /*1b550*/  LDSM.16.MT88.4 R32, [R161+0x1800] ;  /* 0x00180000a120783b */ /* 0x000fe20000004200 */
[----:B------:R-:W-:Y:S01]  /*1b560*/  MUFU.EX2 R143, R143 ;  /* 0x0000008f008f7308 */ /* 0x000fe20000000800 */
[----:B------:R-:W-:Y:S01]  /*1b570*/  HMMA.16816.F32.BF16 R16, R76, R64, R16 ;  /* 0x000000404c10723c */ /* 0x000fe20000041810 */
[----:B------:R-:W-:Y:S01]  /*1b580*/  FADD.FTZ R160, R160, R199 ;  /* 0x000000c7a0a07221 */ /* 0x000fe20000010000 */
[--C-:B------:R-:W-:Y:S01]  /*1b590*/  FFMA.FTZ R7, R7, UR4, -R198.reuse ;  /* 0x0000000407077c23 */ /* 0x100fe200080108c6 */
[----:B------:R-:W-:Y:S01]  /*1b5a0*/  FFMA.FTZ R6, R6, UR4, -R203 ;  /* 0x0000000406067c23 */ /* 0x000fe200080108cb */
[----:B------:R-:W-:Y:S01]  /*1b5b0*/  FFMA.FTZ R244, R193, UR4, -R198 ;  /* 0x00000004c1f47c23 */ /* 0x000fe200080108c6 */
[----:B------:R-:W-:-:S02]  /*1b5c0*/  FADD.FTZ R133, R133, R160 ;  /* 0x000000a085857221 */ /* 0x000fc40000010000 */
[----:B------:R-:W-:Y:S01]  /*1b5d0*/  MUFU.EX2 R142, R142 ;  /* 0x0000008e008e7308 */ /* 0x000fe20000000800 */
[C---:B------:R-:W-:Y:S01]  /*1b5e0*/  HMMA.16816.F32.BF16 R20, R76.reuse, R66, R20 ;  /* 0x000000424c14723c */ /* 0x040fe20000041814 */
[----:B------:R-:W3:Y:S06]  /*1b5f0*/  LDSM.16.MT88.4 R64, [R205+0xb000] ;  /* 0x00b00000cd40783b */ /* 0x000eec0000004200 */
[----:B------:R-:W4:Y:S01]  /*1b600*/  MUFU.EX2 R145, R145 ;  /* 0x0000009100917308 */ /* 0x000f220000000800 */
[C---:B------:R-:W-:Y:S07]  /*1b610*/  HMMA.16816.F32.BF16 R48, R76.reuse, R68, R48 ;  /* 0x000000444c30723c */ /* 0x040fee0000041830 */
[----:B------:R-:W-:Y:S01]  /*1b620*/  MUFU.EX2 R144, R144 ;  /* 0x0000009000907308 */ /* 0x000fe20000000800 */
[C---:B------:R-:W-:Y:S01]  /*1b630*/  HMMA.16816.F32.BF16 R8, R76.reuse, R70, R8 ;  /* 0x000000464c08723c */ /* 0x040fe20000041808 */
[----:B------:R-:W5:Y:S06]  /*1b640*/  LDSM.16.MT88.4 R68, [R0+0xb000] ;  /* 0x00b000000044783b */ /* 0x000f6c0000004200 */
[----:B------:R-:W3:Y:S01]  /*1b650*/  MUFU.EX2 R147, R147 ;  /* 0x0000009300937308 */ /* 0x000ee20000000800 */
[C---:B------:R-:W-:Y:S07]  /*1b660*/  HMMA.16816.F32.BF16 R72, R76.reuse, R80, R72 ;  /* 0x000000504c48723c */ /* 0x040fee0000041848 */
[----:B------:R-:W-:Y:S01]  /*1b670*/  MUFU.EX2 R146, R146 ;  /* 0x0000009200927308 */ /* 0x000fe20000000800 */
[C---:B-1----:R-:W-:Y:S07]  /*1b680*/  HMMA.16816.F32.BF16 R60, R76.reuse, R52, R60 ;  /* 0x000000344c3c723c */ /* 0x042fee000004183c */
[----:B------:R-:W1:Y:S01]  /*1b690*/  MUFU.EX2 R149, R149 ;  /* 0x0000009500957308 */ /* 0x000e620000000800 */
[C---:B------:R-:W-:Y:S01]  /*1b6a0*/  HMMA.16816.F32.BF16 R28, R76.reuse, R54, R28 ;  /* 0x000000364c1c723c */ /* 0x040fe2000004181c */
[----:B------:R-:W1:Y:S06]  /*1b6b0*/  LDSM.16.MT88.4 R52, [R161+0x1000] ;  /* 0x00100000a134783b */ /* 0x000e6c0000004200 */
[----:B------:R-:W-:Y:S01]  /*1b6c0*/  MUFU.EX2 R148, R148 ;  /* 0x0000009400947308 */ /* 0x000fe20000000800 */
[----:B------:R-:W-:Y:S01]  /*1b6d0*/  HMMA.16816.F32.BF16 R12, R76, R82, R12 ;  /* 0x000000524c0c723c */ /* 0x000fe2000004180c */
[----:B------:R-:W1:Y:S01]  /*1b6e0*/  LDSM.16.MT88.4 R80, [R207+0x1000] ;  /* 0x00100000cf50783b */ /* 0x000e620000004200 */
[----:B--2---:R-:W-:-:S02]  /*1b6f0*/  F2FP.BF16.F32.PACK_AB R76, R138, R141 ;  /* 0x0000008d8a4c723e */ /* 0x004fc400000010ff */
[----:B----4-:R-:W-:Y:S02]  /*1b700*/  F2FP.BF16.F32.PACK_AB R77, R145, R142 ;  /* 0x0000008e914d723e */ /* 0x010fe400000010ff */
[----:B------:R-:W-:Y:S01]  /*1b710*/  F2FP.BF16.F32.PACK_AB R78, R143, R140 ;  /* 0x0000008c8f4e723e */ /* 0x000fe200000010ff */
[----:B------:R-:W-:Y:S01]  /*1b720*/  MUFU.EX2 R151, R151 ;  /* 0x0000009700977308 */ /* 0x000fe20000000800 */
[----:B---3--:R-:W-:-:S07]  /*1b730*/  F2FP.BF16.F32.PACK_AB R79, R147, R144 ;  /* 0x00000090934f723e */ /* 0x008fce00000010ff */
[C---:B------:R-:W-:Y:S01]  /*1b740*/  HMMA.16816.F32.BF16 R16, R76.reuse, R64, R16 ;  /* 0x000000404c10723c */ /* 0x040fe20000041810 */
[----:B------:R-:W-:Y:S07]  /*1b750*/  MUFU.EX2 R150, R150 ;  /* 0x0000009600967308 */ /* 0x000fee0000000800 */
[C---:B------:R-:W-:Y:S01]  /*1b760*/  HMMA.16816.F32.BF16 R20, R76.reuse, R66, R20 ;  /* 0x000000424c14723c */ /* 0x040fe20000041814 */
[----:B------:R-:W2:Y:S01]  /*1b770*/  LDSM.16.MT88.4 R64, [R205+0xb800] ;  /* 0x00b80000cd40783b */ /* 0x000ea20000004200 */
[----:B------:R-:W3:Y:S06]  /*1b780*/  MUFU.EX2 R153, R153 ;  /* 0x0000009900997308 */ /* 0x000eec0000000800 */
[C---:B-----5:R-:W-:Y:S02]  /*1b790*/  HMMA.16816.F32.BF16 R48, R76.reuse, R68, R48 ;  /* 0x000000444c30723c */ /* 0x060fe40000041830 */
[----:B------:R-:W-:Y:S06]  /*1b7a0*/  MUFU.EX2 R152, R152 ;  /* 0x0000009800987308 */ /* 0x000fec0000000800 */
[----:B-1----:R-:W-:Y:S01]  /*1b7b0*/  HMMA.16816.F32.BF16 R60, R76, R52, R60 ;  /* 0x000000344c3c723c */ /* 0x002fe2000004183c */
[----:B------:R-:W-:Y:S01]  /*1b7c0*/  F2FP.BF16.F32.PACK_AB R52, R149, R146 ;  /* 0x000000929534723e */ /* 0x000fe200000010ff */
[----:B------:R-:W1:Y:S01]  /*1b7d0*/  MUFU.EX2 R155, R155 ;  /* 0x0000009b009b7308 */ /* 0x000e620000000800 */
[----:B---3--:R-:W-:-:S05]  /*1b7e0*/  F2FP.BF16.F32.PACK_AB R53, R153, R150 ;  /* 0x000000969935723e */ /* 0x008fca00000010ff */
[C---:B------:R-:W-:Y:S01]  /*1b7f0*/  HMMA.16816.F32.BF16 R28, R76.reuse, R54, R28 ;  /* 0x000000364c1c723c */ /* 0x040fe2000004181c */
[----:B------:R-:W-:Y:S01]  /*1b800*/  F2FP.BF16.F32.PACK_AB R54, R151, R148 ;  /* 0x000000949736723e */ /* 0x000fe200000010ff */
[----:B------:R-:W-:Y:S06]  /*1b810*/  MUFU.EX2 R154, R154 ;  /* 0x0000009a009a7308 */ /* 0x000fec0000000800 */
[----:B------:R-:W-:Y:S01]  /*1b820*/  HMMA.16816.F32.BF16 R8, R76, R70, R8 ;  /* 0x000000464c08723c */ /* 0x000fe20000041808 */
[----:B------:R-:W3:Y:S01]  /*1b830*/  LDSM.16.MT88.4 R68, [R0+0xb800] ;  /* 0x00b800000044783b */ /* 0x000ee20000004200 */
[----:B------:R-:W-:Y:S01]  /*1b840*/  MUFU.EX2 R157, R157 ;  /* 0x0000009d009d7308 */ /* 0x000fe20000000800 */
[----:B-1----:R-:W-:-:S05]  /*1b850*/  F2FP.BF16.F32.PACK_AB R55, R155, R152 ;  /* 0x000000989b37723e */ /* 0x002fca00000010ff */
[C---:B------:R-:W-:Y:S01]  /*1b860*/  HMMA.16816.F32.BF16 R72, R76.reuse, R80, R72 ;  /* 0x000000504c48723c */ /* 0x040fe20000041848 */
[--C-:B------:R-:W-:Y:S01]  /*1b870*/  FFMA.FTZ R80, R24, UR4, -R203.reuse ;  /* 0x0000000418507c23 */ /* 0x100fe200080108cb */
[--C-:B------:R-:W-:Y:S01]  /*1b880*/  FFMA.FTZ R81, R25, UR4, -R203.reuse ;  /* 0x0000000419517c23 */ /* 0x100fe200080108cb */
[----:B------:R-:W-:Y:S01]  /*1b890*/  MUFU.EX2 R156, R156 ;  /* 0x0000009c009c7308 */ /* 0x000fe20000000800 */
[----:B------:R-:W-:Y:S04]  /*1b8a0*/  LDSM.16.MT88.4 R24, [R0+0xc000] ;  /* 0x00c000000018783b */ /* 0x000fe80000004200 */
[----:B------:R-:W-:Y:S01]  /*1b8b0*/  HMMA.16816.F32.BF16 R12, R76, R82, R12 ;  /* 0x000000524c0c723c */ /* 0x000fe2000004180c */
[----:B------:R-:W1:Y:S01]  /*1b8c0*/  LDSM.16.MT88.4 R76, [R207+0x1800] ;  /* 0x00180000cf4c783b */ /* 0x000e620000004200 */
[--C-:B------:R-:W-:Y:S01]  /*1b8d0*/  FFMA.FTZ R82, R40, UR4, -R203.reuse ;  /* 0x0000000428527c23 */ /* 0x100fe200080108cb */
[--C-:B------:R-:W-:Y:S01]  /*1b8e0*/  FFMA.FTZ R83, R43, UR4, -R203.reuse ;  /* 0x000000042b537c23 */ /* 0x100fe200080108cb */
[----:B------:R-:W-:Y:S04]  /*1b8f0*/  MUFU.EX2 R80, R80 ;  /* 0x0000005000507308 */ /* 0x000fe80000000800 */
[C---:B------:R-:W-:Y:S04]  /*1b900*/  HMMA.16816.F32.BF16 R60, R52.reuse, R32, R60 ;  /* 0x00000020343c723c */ /* 0x040fe8000004183c */
[----:B------:R-:W4:Y:S04]  /*1b910*/  MUFU.EX2 R81, R81 ;  /* 0x0000005100517308 */ /* 0x000f280000000800 */
[C---:B------:R-:W-:Y:S01]  /*1b920*/  HMMA.16816.F32.BF16 R28, R52.reuse, R34, R28 ;  /* 0x00000022341c723c */ /* 0x040fe2000004181c */
[----:B------:R-:W5:Y:S03]  /*1b930*/  LDSM.16.MT88.4 R32, [R161+0x2000] ;  /* 0x00200000a120783b */ /* 0x000f660000004200 */
[----:B------:R-:W-:Y:S04]  /*1b940*/  MUFU.EX2 R82, R82 ;  /* 0x0000005200527308 */ /* 0x000fe80000000800 */
[C---:B--2---:R-:W-:Y:S04]  /*1b950*/  HMMA.16816.F32.BF16 R16, R52.reuse, R64, R16 ;  /* 0x000000403410723c */ /* 0x044fe80000041810 */
[----:B------:R-:W2:Y:S04]  /*1b960*/  MUFU.EX2 R83, R83 ;  /* 0x0000005300537308 */ /* 0x000ea80000000800 */
[C---:B------:R-:W-:Y:S01]  /*1b970*/  HMMA.16816.F32.BF16 R20, R52.reuse, R66, R20 ;  /* 0x000000423414723c */ /* 0x040fe20000041814 */
[----:B------:R-:W5:Y:S03]  /*1b980*/  LDSM.16.MT88.4 R64, [R205+0xc000] ;  /* 0x00c00000cd40783b */ /* 0x000f660000004200 */
[----:B------:R-:W2:Y:S04]  /*1b990*/  MUFU.EX2 R159, R159 ;  /* 0x0000009f009f7308 */ /* 0x000ea80000000800 */
[C---:B---3--:R-:W-:Y:S04]  /*1b9a0*/  HMMA.16816.F32.BF16 R48, R52.reuse, R68, R48 ;  /* 0x000000443430723c */ /* 0x048fe80000041830 */
[----:B------:R-:W-:Y:S04]  /*1b9b0*/  MUFU.EX2 R158, R158 ;  /* 0x0000009e009e7308 */ /* 0x000fe80000000800 */
[C---:B------:R-:W-:Y:S01]  /*1b9c0*/  HMMA.16816.F32.BF16 R8, R52.reuse, R70, R8 ;  /* 0x000000463408723c */ /* 0x040fe20000041808 */
[----:B------:R-:W3:Y:S03]  /*1b9d0*/  LDSM.16.MT88.4 R68, [R207+0x2000] ;  /* 0x00200000cf44783b */ /* 0x000ee60000004200 */
[----:B------:R-:W-:Y:S04]  /*1b9e0*/  MUFU.EX2 R163, R163 ;  /* 0x000000a300a37308 */ /* 0x000fe80000000800 */
[----:B-1----:R-:W-:Y:S01]  /*1b9f0*/  HMMA.16816.F32.BF16 R72, R52, R76, R72 ;  /* 0x0000004c3448723c */ /* 0x002fe20000041848 */
[--C-:B------:R-:W-:Y:S01]  /*1ba00*/  FFMA.FTZ R76, R37, UR4, -R203.reuse ;  /* 0x00000004254c7c23 */ /* 0x100fe200080108cb */
[----:B------:R-:W-:-:S02]  /*1ba10*/  FFMA.FTZ R77, R44, UR4, -R203 ;  /* 0x000000042c4d7c23 */ /* 0x000fc400080108cb */
[----:B------:R-:W-:Y:S04]  /*1ba20*/  MUFU.EX2 R162, R162 ;  /* 0x000000a200a27308 */ /* 0x000fe80000000800 */
[----:B------:R-:W-:Y:S01]  /*1ba30*/  HMMA.16816.F32.BF16 R12, R52, R78, R12 ;  /* 0x0000004e340c723c */ /* 0x000fe2000004180c */
[----:B----4-:R-:W-:Y:S01]  /*1ba40*/  F2FP.BF16.F32.PACK_AB R52, R81, R80 ;  /* 0x000000505134723e */ /* 0x010fe200000010ff */
[--C-:B------:R-:W-:Y:S01]  /*1ba50*/  FFMA.FTZ R78, R45, UR4, -R198.reuse ;  /* 0x000000042d4e7c23 */ /* 0x100fe200080108c6 */
[----:B------:R-:W-:Y:S01]  /*1ba60*/  F2FP.BF16.F32.PACK_AB R53, R157, R154 ;  /* 0x0000009a9d35723e */ /* 0x000fe200000010ff */
[----:B------:R-:W-:Y:S01]  /*1ba70*/  FFMA.FTZ R79, R46, UR4, -R198 ;  /* 0x000000042e4f7c23 */ /* 0x000fe200080108c6 */
[----:B--2---:R-:W-:Y:S01]  /*1ba80*/  F2FP.BF16.F32.PACK_AB R54, R83, R82 ;  /* 0x000000525336723e */ /* 0x004fe200000010ff */
[----:B------:R-:W-:Y:S01]  /*1ba90*/  MUFU.EX2 R76, R76 ;  /* 0x0000004c004c7308 */ /* 0x000fe20000000800 */
[----:B------:R-:W-:-:S07]  /*1baa0*/  F2FP.BF16.F32.PACK_AB R55, R159, R156 ;  /* 0x0000009c9f37723e */ /* 0x000fce00000010ff */
[C---:B-----5:R-:W-:Y:S01]  /*1bab0*/  HMMA.16816.F32.BF16 R60, R52.reuse, R32, R60 ;  /* 0x00000020343c723c */ /* 0x060fe2000004183c */
[----:B------:R-:W1:Y:S07]  /*1bac0*/  MUFU.EX2 R77, R77 ;  /* 0x0000004d004d7308 */ /* 0x000e6e0000000800 */
[C---:B------:R-:W-:Y:S01]  /*1bad0*/  HMMA.16816.F32.BF16 R28, R52.reuse, R34, R28 ;  /* 0x00000022341c723c */ /* 0x040fe2000004181c */
[----:B------:R-:W2:Y:S01]  /*1bae0*/  LDSM.16.MT88.4 R32, [R161+0x2800] ;  /* 0x00280000a120783b */ /* 0x000ea20000004200 */
[----:B------:R-:W-:Y:S06]  /*1baf0*/  MUFU.EX2 R78, R78 ;  /* 0x0000004e004e7308 */ /* 0x000fec0000000800 */
[C---:B------:R-:W-:Y:S01]  /*1bb00*/  HMMA.16816.F32.BF16 R16, R52.reuse, R64, R16 ;  /* 0x000000403410723c */ /* 0x040fe20000041810 */
[--C-:B------:R-:W-:Y:S01]  /*1bb10*/  FFMA.FTZ R64, R38, UR4, -R203.reuse ;  /* 0x0000000426407c23 */ /* 0x100fe200080108cb */
[----:B------:R-:W-:Y:S01]  /*1bb20*/  FFMA.FTZ R65, R47, UR4, -R203 ;  /* 0x000000042f417c23 */ /* 0x000fe200080108cb */
[----:B------:R-:W4:Y:S01]  /*1bb30*/  MUFU.EX2 R79, R79 ;  /* 0x0000004f004f7308 */ /* 0x000f220000000800 */
[----:B-1----:R-:W-:Y:S01]  /*1bb40*/  F2FP.BF16.F32.PACK_AB R40, R77, R76 ;  /* 0x0000004c4d28723e */ /* 0x002fe200000010ff */
[----:B------:R-:W-:Y:S03]  /*1bb50*/  LDSM.16.MT88.4 R44, [R207+0x2800] ;  /* 0x00280000cf2c783b */ /* 0x000fe60000004200 */
[C---:B------:R-:W-:Y:S01]  /*1bb60*/  HMMA.16816.F32.BF16 R20, R52.reuse, R66, R20 ;  /* 0x000000423414723c */ /* 0x040fe20000041814 */
[--C-:B------:R-:W-:Y:S01]  /*1bb70*/  FFMA.FTZ R67, R39, UR4, -R198.reuse ;  /* 0x0000000427437c23 */ /* 0x100fe200080108c6 */
[----:B------:R-:W-:Y:S01]  /*1bb80*/  FFMA.FTZ R66, R42, UR4, -R198 ;  /* 0x000000042a427c23 */ /* 0x000fe200080108c6 */
[----:B------:R-:W1:Y:S01]  /*1bb90*/  LDSM.16.MT88.4 R36, [R0+0xc800] ;  /* 0x00c800000024783b */ /* 0x000e620000004200 */
[----:B------:R-:W-:Y:S04]  /*1bba0*/  MUFU.EX2 R64, R64 ;  /* 0x0000004000407308 */ /* 0x000fe80000000800 */
[----:B------:R-:W-:Y:S04]  /*1bbb0*/  HMMA.16816.F32.BF16 R48, R52, R24, R48 ;  /* 0x000000183430723c */ /* 0x000fe80000041830 */
[----:B------:R-:W5:Y:S01]  /*1bbc0*/  MUFU.EX2 R65, R65 ;  /* 0x0000004100417308 */ /* 0x000f620000000800 */
[----:B----4-:R-:W-:-:S03]  /*1bbd0*/  F2FP.BF16.F32.PACK_AB R43, R79, R78 ;  /* 0x0000004e4f2b723e */ /* 0x010fc600000010ff */
[C---:B------:R-:W-:Y:S01]  /*1bbe0*/  HMMA.16816.F32.BF16 R8, R52.reuse, R26, R8 ;  /* 0x0000001a3408723c */ /* 0x040fe20000041808 */
[----:B------:R-:W4:Y:S03]  /*1bbf0*/  LDSM.16.MT88.4 R24, [R205+0xc800] ;  /* 0x00c80000cd18783b */ /* 0x000f260000004200 */
[----:B------:R-:W-:Y:S04]  /*1bc00*/  MUFU.EX2 R66, R66 ;  /* 0x0000004200427308 */ /* 0x000fe80000000800 */
[----:B---3--:R-:W-:Y:S01]  /*1bc10*/  HMMA.16816.F32.BF16 R72, R52, R68, R72 ;  /* 0x000000443448723c */ /* 0x008fe20000041848 */
[--C-:B------:R-:W-:Y:S01]  /*1bc20*/  FFMA.FTZ R68, R177, UR4, -R198.reuse ;  /* 0x00000004b1447c23 */ /* 0x100fe200080108c6 */
[----:B------:R-:W-:-:S02]  /*1bc30*/  FFMA.FTZ R69, R180, UR4, -R198 ;  /* 0x00000004b4457c23 */ /* 0x000fc400080108c6 */
[----:B------:R-:W3:Y:S01]  /*1bc40*/  MUFU.EX2 R67, R67 ;  /* 0x0000004300437308 */ /* 0x000ee20000000800 */
[----:B-----5:R-:W-:-:S03]  /*1bc50*/  F2FP.BF16.F32.PACK_AB R42, R65, R64 ;  /* 0x00000040412a723e */ /* 0x020fc600000010ff */
[----:B------:R-:W-:Y:S01]  /*1bc60*/  HMMA.16816.F32.BF16 R12, R52, R70, R12 ;  /* 0x00000046340c723c */ /* 0x000fe2000004180c */
[--C-:B------:R-:W-:Y:S01]  /*1bc70*/  FFMA.FTZ R53, R181, UR4, -R203.reuse ;  /* 0x00000004b5357c23 */ /* 0x100fe200080108cb */
[--C-:B------:R-:W-:Y:S01]  /*1bc80*/  FFMA.FTZ R54, R182, UR4, -R203.reuse ;  /* 0x00000004b6367c23 */ /* 0x100fe200080108cb */
[----:B------:R-:W-:Y:S01]  /*1bc90*/  FFMA.FTZ R55, R185, UR4, -R203 ;  /* 0x00000004b9377c23 */ /* 0x000fe200080108cb */
[--C-:B------:R-:W-:Y:S01]  /*1bca0*/  FFMA.FTZ R70, R183, UR4, -R198.reuse ;  /* 0x00000004b7467c23 */ /* 0x100fe200080108c6 */
[----:B------:R-:W-:Y:S01]  /*1bcb0*/  FFMA.FTZ R71, R184, UR4, -R198 ;  /* 0x00000004b8477c23 */ /* 0x000fe200080108c6 */
[----:B------:R-:W-:Y:S01]  /*1bcc0*/  MUFU.EX2 R52, R176 ;  /* 0x000000b000347308 */ /* 0x000fe20000000800 */
[----:B---3--:R-:W-:-:S07]  /*1bcd0*/  F2FP.BF16.F32.PACK_AB R41, R67, R66 ;  /* 0x000000424329723e */ /* 0x008fce00000010ff */
[----:B------:R-:W3:Y:S01]  /*1bce0*/  MUFU.EX2 R53, R53 ;  /* 0x0000003500357308 */ /* 0x000ee20000000800 */
[C---:B--2---:R-:W-:Y:S07]  /*1bcf0*/  HMMA.16816.F32.BF16 R60, R40.reuse, R32, R60 ;  /* 0x00000020283c723c */ /* 0x044fee000004183c */
[----:B------:R-:W-:Y:S01]  /*1bd00*/  MUFU.EX2 R54, R54 ;  /* 0x0000003600367308 */ /* 0x000fe20000000800 */
[C---:B------:R-:W-:Y:S01]  /*1bd10*/  HMMA.16816.F32.BF16 R28, R40.reuse, R34, R28 ;  /* 0x00000022281c723c */ /* 0x040fe2000004181c */
[----:B------:R-:W2:Y:S06]  /*1bd20*/  LDSM.16.MT88.4 R32, [R161+0x3000] ;  /* 0x00300000a120783b */ /* 0x000eac0000004200 */
[----:B------:R-:W-:Y:S01]  /*1bd30*/  MUFU.EX2 R55, R55 ;  /* 0x0000003700377308 */ /* 0x000fe20000000800 */
[C---:B-1----:R-:W-:Y:S07]  /*1bd40*/  HMMA.16816.F32.BF16 R48, R40.reuse, R36, R48 ;  /* 0x000000242830723c */ /* 0x042fee0000041830 */
[----:B------:R-:W-:Y:S01]  /*1bd50*/  MUFU.EX2 R68, R68 ;  /* 0x0000004400447308 */ /* 0x000fe20000000800 */
[C---:B------:R-:W-:Y:S01]  /*1bd60*/  HMMA.16816.F32.BF16 R8, R40.reuse, R38, R8 ;  /* 0x000000262808723c */ /* 0x040fe20000041808 */
[----:B------:R-:W1:Y:S06]  /*1bd70*/  LDSM.16.MT88.4 R36, [R0+0xd000] ;  /* 0x00d000000024783b */ /* 0x000e6c0000004200 */
[----:B------:R-:W5:Y:S01]  /*1bd80*/  MUFU.EX2 R69, R69 ;  /* 0x0000004500457308 */ /* 0x000f620000000800 */
[C---:B----4-:R-:W-:Y:S07]  /*1bd90*/  HMMA.16816.F32.BF16 R16, R40.reuse, R24, R16 ;  /* 0x000000182810723c */ /* 0x050fee0000041810 */
[----:B------:R-:W-:Y:S01]  /*1bda0*/  MUFU.EX2 R70, R70 ;  /* 0x0000004600467308 */ /* 0x000fe20000000800 */
[C---:B------:R-:W-:Y:S01]  /*1bdb0*/  HMMA.16816.F32.BF16 R20, R40.reuse, R26, R20 ;  /* 0x0000001a2814723c */ /* 0x040fe20000041814 */
[----:B------:R-:W4:Y:S06]  /*1bdc0*/  LDSM.16.MT88.4 R24, [R205+0xd000] ;  /* 0x00d00000cd18783b */ /* 0x000f2c0000004200 */
[----:B------:R-:W2:Y:S01]  /*1bdd0*/  MUFU.EX2 R71, R71 ;  /* 0x0000004700477308 */ /* 0x000ea20000000800 */
[C---:B------:R-:W-:Y:S07]  /*1bde0*/  HMMA.16816.F32.BF16 R72, R40.reuse, R44, R72 ;  /* 0x0000002c2848723c */ /* 0x040fee0000041848 */
[----:B------:R-:W-:Y:S01]  /*1bdf0*/  MUFU.EX2 R169, R169 ;  /* 0x000000a900a97308 */ /* 0x000fe20000000800 */
[----:B------:R-:W-:Y:S01]  /*1be00*/  HMMA.16816.F32.BF16 R12, R40, R46, R12 ;  /* 0x0000002e280c723c */ /* 0x000fe2000004180c */
[----:B---3--:R-:W-:Y:S01]  /*1be10*/  F2FP.BF16.F32.PACK_AB R40, R53, R52 ;  /* 0x000000343528723e */ /* 0x008fe200000010ff */
[----:B------:R-:W3:Y:S01]  /*1be20*/  LDSM.16.MT88.4 R44, [R207+0x3000] ;  /* 0x00300000cf2c783b */ /* 0x000ee20000004200 */
[----:B-----5:R-:W-:-:S04]  /*1be30*/  F2FP.BF16.F32.PACK_AB R41, R69, R68 ;  /* 0x000000444529723e */ /* 0x020fc800000010ff */
[----:B------:R-:W-:Y:S01]  /*1be40*/  MUFU.EX2 R168, R168 ;  /* 0x000000a800a87308 */ /* 0x000fe20000000800 */
[----:B------:R-:W-:Y:S02]  /*1be50*/  F2FP.BF16.F32.PACK_AB R42, R55, R54 ;  /* 0x00000036372a723e */ /* 0x000fe400000010ff */
[----:B--2---:R-:W-:-:S05]  /*1be60*/  F2FP.BF16.F32.PACK_AB R43, R71, R70 ;  /* 0x00000046472b723e */ /* 0x004fca00000010ff */
[----:B------:R-:W2:Y:S02]  /*1be70*/  MUFU.EX2 R173, R173 ;  /* 0x000000ad00ad7308 */ /* 0x000ea40000000800 */
[C---:B------:R-:W-:Y:S06]  /*1be80*/  HMMA.16816.F32.BF16 R60, R40.reuse, R32, R60 ;  /* 0x00000020283c723c */ /* 0x040fec000004183c */
[----:B------:R-:W-:Y:S02]  /*1be90*/  MUFU.EX2 R170, R170 ;  /* 0x000000aa00aa7308 */ /* 0x000fe40000000800 */
[C---:B------:R-:W-:Y:S01]  /*1bea0*/  HMMA.16816.F32.BF16 R28, R40.reuse, R34, R28 ;  /* 0x00000022281c723c */ /* 0x040fe2000004181c */
[----:B------:R-:W5:Y:S05]  /*1beb0*/  LDSM.16.MT88.4 R32, [R161+0x3800] ;  /* 0x00380000a120783b */ /* 0x000f6a0000004200 */
[----:B------:R-:W2:Y:S02]  /*1bec0*/  MUFU.EX2 R171, R171 ;  /* 0x000000ab00ab7308 */ /* 0x000ea40000000800 */
[C---:B-1----:R-:W-:Y:S06]  /*1bed0*/  HMMA.16816.F32.BF16 R48, R40.reuse, R36, R48 ;  /* 0x000000242830723c */ /* 0x042fec0000041830 */
[----:B------:R-:W-:Y:S02]  /*1bee0*/  MUFU.EX2 R164, R164 ;  /* 0x000000a400a47308 */ /* 0x000fe40000000800 */
[C---:B------:R-:W-:Y:S01]  /*1bef0*/  HMMA.16816.F32.BF16 R8, R40.reuse, R38, R8 ;  /* 0x000000262808723c */ /* 0x040fe20000041808 */
[----:B------:R-:W1:Y:S05]  /*1bf00*/  LDSM.16.MT88.4 R36, [R0+0xd800] ;  /* 0x00d800000024783b */ /* 0x000e6a0000004200 */
[----:B------:R-:W1:Y:S02]  /*1bf10*/  MUFU.EX2 R165, R165 ;  /* 0x000000a500a57308 */ /* 0x000e640000000800 */
[C---:B----4-:R-:W-:Y:S06]  /*1bf20*/  HMMA.16816.F32.BF16 R16, R40.reuse, R24, R16 ;  /* 0x000000182810723c */ /* 0x050fec0000041810 */
[----:B------:R-:W-:Y:S02]  /*1bf30*/  MUFU.EX2 R128, R128 ;  /* 0x0000008000807308 */ /* 0x000fe40000000800 */
[C---:B------:R-:W-:Y:S01]  /*1bf40*/  HMMA.16816.F32.BF16 R20, R40.reuse, R26, R20 ;  /* 0x0000001a2814723c */ /* 0x040fe20000041814 */
[----:B------:R-:W4:Y:S05]  /*1bf50*/  LDSM.16.MT88.4 R24, [R205+0xd800] ;  /* 0x00d80000cd18783b */ /* 0x000f2a0000004200 */
[----:B------:R-:W-:Y:S02]  /*1bf60*/  MUFU.EX2 R129, R129 ;  /* 0x0000008100817308 */ /* 0x000fe40000000800 */
[C---:B---3--:R-:W-:Y:S06]  /*1bf70*/  HMMA.16816.F32.BF16 R72, R40.reuse, R44, R72 ;  /* 0x0000002c2848723c */ /* 0x048fec0000041848 */
[----:B------:R-:W-:Y:S02]  /*1bf80*/  MUFU.EX2 R166, R166 ;  /* 0x000000a600a67308 */ /* 0x000fe40000000800 */
[----:B------:R-:W-:Y:S01]  /*1bf90*/  HMMA.16816.F32.BF16 R12, R40, R46, R12 ;  /* 0x0000002e280c723c */ /* 0x000fe2000004180c */
[----:B------:R-:W-:Y:S01]  /*1bfa0*/  F2FP.BF16.F32.PACK_AB R40, R163, R158 ;  /* 0x0000009ea328723e */ /* 0x000fe200000010ff */
[----:B------:R-:W3:Y:S01]  /*1bfb0*/  LDSM.16.MT88.4 R44, [R207+0x3800] ;  /* 0x00380000cf2c783b */ /* 0x000ee20000004200 */
[----:B--2---:R-:W-:-:S02]  /*1bfc0*/  F2FP.BF16.F32.PACK_AB R41, R173, R168 ;  /* 0x000000a8ad29723e */ /* 0x004fc400000010ff */
[----:B------:R-:W-:Y:S01]  /*1bfd0*/  F2FP.BF16.F32.PACK_AB R42, R169, R162 ;  /* 0x000000a2a92a723e */ /* 0x000fe200000010ff */
[----:B------:R-:W2:Y:S01]  /*1bfe0*/  MUFU.EX2 R167, R167 ;  /* 0x000000a700a77308 */ /* 0x000ea20000000800 */
[----:B------:R-:W-:-:S07]  /*1bff0*/  F2FP.BF16.F32.PACK_AB R43, R171, R170 ;  /* 0x000000aaab2b723e */ /* 0x000fce00000010ff */
[C---:B-----5:R-:W-:Y:S01]  /*1c000*/  HMMA.16816.F32.BF16 R60, R40.reuse, R32, R60 ;  /* 0x00000020283c723c */ /* 0x060fe2000004183c */
[----:B------:R-:W-:Y:S07]  /*1c010*/  MUFU.EX2 R130, R130 ;  /* 0x0000008200827308 */ /* 0x000fee0000000800 */
[C---:B------:R-:W-:Y:S01]  /*1c020*/  HMMA.16816.F32.BF16 R28, R40.reuse, R34, R28 ;  /* 0x00000022281c723c */ /* 0x040fe2000004181c */
[----:B------:R-:W5:Y:S01]  /*1c030*/  LDSM.16.MT88.4 R32, [R161+0x4000] ;  /* 0x00400000a120783b */ /* 0x000f620000004200 */
[----:B------:R-:W2:Y:S06]  /*1c040*/  MUFU.EX2 R131, R131 ;  /* 0x0000008300837308 */ /* 0x000eac0000000800 */
[C---:B-1----:R-:W-:Y:S02]  /*1c050*/  HMMA.16816.F32.BF16 R48, R40.reuse, R36, R48 ;  /* 0x000000242830723c */ /* 0x042fe40000041830 */
[----:B------:R-:W-:Y:S06]  /*1c060*/  MUFU.EX2 R124, R124 ;  /* 0x0000007c007c7308 */ /* 0x000fec0000000800 */
[C---:B------:R-:W-:Y:S01]  /*1c070*/  HMMA.16816.F32.BF16 R8, R40.reuse, R38, R8 ;  /* 0x000000262808723c */ /* 0x040fe20000041808 */
[----:B------:R-:W1:Y:S01]  /*1c080*/  LDSM.16.MT88.4 R36, [R0+0xe000] ;  /* 0x00e000000024783b */ /* 0x000e620000004200 */
[----:B------:R-:W1:Y:S06]  /*1c090*/  MUFU.EX2 R125, R125 ;  /* 0x0000007d007d7308 */ /* 0x000e6c0000000800 */
        /* <DEDUP_REMOVED lines=9> */
[----:B------:R-:W3:Y:S01]  /*1c130*/  LDSM.16.MT88.4 R44, [R207+0x4000] ;  /* 0x00400000cf2c783b */ /* 0x000ee20000004200 */
[----:B--2---:R-:W-:Y:S01]  /*1c140*/  F2FP.BF16.F32.PACK_AB R41, R167, R166 ;  /* 0x000000a6a729723e */ /* 0x004fe200000010ff */
[----:B------:R-:W2:Y:S01]  /*1c150*/  MUFU.EX2 R127, R127 ;  /* 0x0000007f007f7308 */ /* 0x000ea20000000800 */
        /* <DEDUP_REMOVED lines=8> */
[C---:B-1----:R-:W-:Y:S06]  /*1c1e0*/  HMMA.16816.F32.BF16 R48, R40.reuse, R36, R48 ;  /* 0x000000242830723c */ /* 0x042fec0000041830 */
[----:B------:R-:W1:Y:S02]  /*1c1f0*/  MUFU.EX2 R117, R117 ;  /* 0x0000007500757308 */ /* 0x000e640000000800 */
        /* <DEDUP_REMOVED lines=10> */
[----:B------:R-:W-:Y:S01]  /*1c2a0*/  HMMA.16816.F32.BF16 R12, R40, R46, R12 ;  /* 0x0000002e280c723c */ /* 0x000fe2000004180c */
[----:B------:R-:W-:Y:S01]  /*1c2b0*/  F2FP.BF16.F32.PACK_AB R40, R125, R124 ;  /* 0x0000007c7d28723e */ /* 0x000fe200000010ff */
[----:B------:R-:W3:Y:S01]  /*1c2c0*/  LDSM.16.MT88.4 R44, [R207+0x4800] ;  /* 0x00480000cf2c783b */ /* 0x000ee20000004200 */
[----:B--2---:R-:W-:-:S02]  /*1c2d0*/  F2FP.BF16.F32.PACK_AB R41, R127, R126 ;  /* 0x0000007e7f29723e */ /* 0x004fc400000010ff */
[----:B------:R-:W-:Y:S01]  /*1c2e0*/  F2FP.BF16.F32.PACK_AB R42, R121, R120 ;  /* 0x00000078792a723e */ /* 0x000fe200000010ff */
[----:B------:R-:W-:Y:S01]  /*1c2f0*/  MUFU.EX2 R114, R114 ;  /* 0x0000007200727308 */ /* 0x000fe20000000800 */
[----:B-----5:R-:W-:-:S07]  /*1c300*/  F2FP.BF16.F32.PACK_AB R43, R123, R122 ;  /* 0x0000007a7b2b723e */ /* 0x020fce00000010ff */
[C---:B------:R-:W-:Y:S01]  /*1c310*/  HMMA.16816.F32.BF16 R60, R40.reuse, R32, R60 ;  /* 0x00000020283c723c */ /* 0x040fe2000004183c */
[----:B------:R-:W2:Y:S07]  /*1c320*/  MUFU.EX2 R115, R115 ;  /* 0x0000007300737308 */ /* 0x000eae0000000800 */
[C---:B------:R-:W-:Y:S01]  /*1c330*/  HMMA.16816.F32.BF16 R28, R40.reuse, R34, R28 ;  /* 0x00000022281c723c */ /* 0x040fe2000004181c */
[----:B------:R-:W5:Y:S01]  /*1c340*/  LDSM.16.MT88.4 R32, [R161+0x5000] ;  /* 0x00500000a120783b */ /* 0x000f620000004200 */
[----:B------:R-:W-:Y:S06]  /*1c350*/  MUFU.EX2 R108, R108 ;  /* 0x0000006c006c7308 */ /* 0x000fec0000000800 */
[C---:B-1----:R-:W-:Y:S02]  /*1c360*/  HMMA.16816.F32.BF16 R48, R40.reuse, R36, R48 ;  /* 0x000000242830723c */ /* 0x042fe40000041830 */
[----:B------:R-:W1:Y:S06]  /*1c370*/  MUFU.EX2 R109, R109 ;  /* 0x0000006d006d7308 */ /* 0x000e6c0000000800 */
[C---:B------:R-:W-:Y:S01]  /*1c380*/  HMMA.16816.F32.BF16 R8, R40.reuse, R38, R8 ;  /* 0x000000262808723c */ /* 0x040fe20000041808 */
[----:B------:R-:W1:Y:S01]  /*1c390*/  LDSM.16.MT88.4 R36, [R0+0xf000] ;  /* 0x00f000000024783b */ /* 0x000e620000004200 */
        /* <DEDUP_REMOVED lines=39> */
[----:B--2---:R-:W-:-:S07]  /*1c610*/  F2FP.BF16.F32.PACK_AB R43, R107, R106 ;  /* 0x0000006a6b2b723e */ /* 0x004fce00000010ff */
[C---:B-----5:R-:W-:Y:S01]  /*1c620*/  HMMA.16816.F32.BF16 R60, R40.reuse, R32, R60 ;  /* 0x00000020283c723c */ /* 0x060fe2000004183c */
[----:B------:R-:W-:Y:S07]  /*1c630*/  MUFU.EX2 R91, R91 ;  /* 0x0000005b005b7308 */ /* 0x000fee0000000800 */
        /* <DEDUP_REMOVED lines=26> */
[----:B------:R-:W3:Y:S05]  /*1c7e0*/  MUFU.EX2 R45, R45 ;  /* 0x0000002d002d7308 */ /* 0x000eea0000000800 */
[----:B--2---:R-:W-:Y:S01]  /*1c7f0*/  HMMA.16816.F32.BF16 R48, R40, R32, R48 ;  /* 0x000000202830723c */ /* 0x004fe20000041830 */
[----:B------:R-:W-:-:S02]  /*1c800*/  FADD.FTZ R33, R195, R196 ;  /* 0x000000c4c3217221 */ /* 0x000fc40000010000 */
[----:B------:R-:W-:Y:S02]  /*1c810*/  MUFU.EX2 R46, R46 ;  /* 0x0000002e002e7308 */ /* 0x000fe40000000800 */
[----:B------:R-:W-:Y:S01]  /*1c820*/  FADD.FTZ R33, R2, R33 ;  /* 0x0000002102217221 */ /* 0x000fe20000010000 */
[----:B------:R-:W-:Y:S02]  /*1c830*/  FFMA.FTZ R2, R90, UR4, -R198 ;  /* 0x000000045a027c23 */ /* 0x000fe400080108c6 */
[----:B-1----:R-:W-:Y:S01]  /*1c840*/  HMMA.16816.F32.BF16 R60, R40, R36, R60 ;  /* 0x00000024283c723c */ /* 0x002fe2000004183c */
[----:B------:R-:W-:Y:S01]  /*1c850*/  FADD.FTZ R134, R134, R33 ;  /* 0x0000002186867221 */ /* 0x000fe20000010000 */
[----:B------:R-:W-:Y:S01]  /*1c860*/  FADD.FTZ R36, R132, R133 ;  /* 0x0000008584247221 */ /* 0x000fe20000010000 */
[----:B------:R-:W-:Y:S02]  /*1c870*/  MUFU.EX2 R47, R47 ;  /* 0x0000002f002f7308 */ /* 0x000fe40000000800 */
[----:B------:R-:W-:Y:S01]  /*1c880*/  FADD.FTZ R137, R137, R134 ;  /* 0x0000008689897221 */ /* 0x000fe20000010000 */
[----:B------:R-:W-:-:S02]  /*1c890*/  FADD.FTZ R36, R135, R36 ;  /* 0x0000002487247221 */ /* 0x000fc40000010000 */
[C---:B----4-:R-:W-:Y:S01]  /*1c8a0*/  HMMA.16816.F32.BF16 R16, R40.reuse, R24, R16 ;  /* 0x000000182810723c */ /* 0x050fe20000041810 */
[----:B------:R-:W-:Y:S01]  /*1c8b0*/  FADD.FTZ R136, R136, R137 ;  /* 0x0000008988887221 */ /* 0x000fe20000010000 */
[----:B------:R-:W-:Y:S01]  /*1c8c0*/  FADD.FTZ R93, R141, R36 ;  /* 0x000000248d5d7221 */ /* 0x000fe20000010000 */
[----:B------:R-:W-:Y:S01]  /*1c8d0*/  MUFU.EX2 R88, R88 ;  /* 0x0000005800587308 */ /* 0x000fe20000000800 */
[----:B------:R-:W-:Y:S01]  /*1c8e0*/  LDSM.16.MT88.4 R132, [R205+0x11800] ;  /* 0x01180000cd84783b */ /* 0x000fe20000004200 */
[----:B------:R-:W-:Y:S01]  /*1c8f0*/  FADD.FTZ R139, R139, R136 ;  /* 0x000000888b8b7221 */ /* 0x000fe20000010000 */
[----:B------:R-:W-:Y:S02]  /*1c900*/  FADD.FTZ R93, R138, R93 ;  /* 0x0000005d8a5d7221 */ /* 0x000fe40000010000 */
[C---:B------:R-:W-:Y:S01]  /*1c910*/  HMMA.16816.F32.BF16 R20, R40.reuse, R26, R20 ;  /* 0x0000001a2814723c */ /* 0x040fe20000041814 */
[----:B------:R-:W1:Y:S01]  /*1c920*/  LDSM.16.MT88.4 R24, [R207+0x6000] ;  /* 0x00600000cf18783b */ /* 0x000e620000004200 */
[----:B------:R-:W-:Y:S01]  /*1c930*/  FADD.FTZ R142, R142, R139 ;  /* 0x0000008b8e8e7221 */ /* 0x000fe20000010000 */
[----:B------:R-:W-:Y:S01]  /*1c940*/  FADD.FTZ R140, R140, R93 ;  /* 0x0000005d8c8c7221 */ /* 0x000fe20000010000 */
[----:B------:R-:W2:Y:S02]  /*1c950*/  MUFU.EX2 R89, R89 ;  /* 0x0000005900597308 */ /* 0x000ea40000000800 */
[----:B------:R-:W-:Y:S01]  /*1c960*/  FADD.FTZ R145, R145, R142 ;  /* 0x0000008e91917221 */ /* 0x000fe20000010000 */
[----:B------:R-:W-:Y:S01]  /*1c970*/  FADD.FTZ R143, R143, R140 ;  /* 0x0000008c8f8f7221 */ /* 0x000fe20000010000 */
[C---:B------:R-:W-:Y:S01]  /*1c980*/  HMMA.16816.F32.BF16 R28, R40.reuse, R38, R28 ;  /* 0x00000026281c723c */ /* 0x040fe2000004181c */
[----:B------:R-:W4:Y:S01]  /*1c990*/  LDSM.16.MT88.4 R36, [R0+0x10800] ;  /* 0x010800000024783b */ /* 0x000f220000004200 */
[----:B------:R-:W-:Y:S01]  /*1c9a0*/  FADD.FTZ R144, R144, R145 ;  /* 0x0000009190907221 */ /* 0x000fe20000010000 */
[----:B------:R-:W-:Y:S01]  /*1c9b0*/  FADD.FTZ R146, R146, R143 ;  /* 0x0000008f92927221 */ /* 0x000fe20000010000 */
[----:B------:R-:W5:Y:S01]  /*1c9c0*/  MUFU.EX2 R2, R2 ;  /* 0x0000000200027308 */ /* 0x000f620000000800 */
[----:B------:R-:W-:Y:S01]  /*1c9d0*/  LDSM.16.MT88.4 R140, [R0+0x11800] ;  /* 0x01180000008c783b */ /* 0x000fe20000004200 */
[----:B------:R-:W-:Y:S01]  /*1c9e0*/  FADD.FTZ R147, R147, R144 ;  /* 0x0000009093937221 */ /* 0x000fe20000010000 */
[----:B------:R-:W-:Y:S01]  /*1c9f0*/  FADD.FTZ R149, R149, R146 ;  /* 0x0000009295957221 */ /* 0x000fe20000010000 */
[----:B------:R-:W-:Y:S01]  /*1ca00*/  HMMA.16816.F32.BF16 R8, R40, R34, R8 ;  /* 0x000000222808723c */ /* 0x000fe20000041808 */
[----:B------:R-:W4:Y:S01]  /*1ca10*/  LDSM.16.MT88.4 R32, [R205+0x10800] ;  /* 0x01080000cd20783b */ /* 0x000f220000004200 */
[----:B------:R-:W-:Y:S01]  /*1ca20*/  FADD.FTZ R150, R150, R147 ;  /* 0x0000009396967221 */ /* 0x000fe20000010000 */
[----:B------:R-:W-:-:S03]  /*1ca30*/  FADD.FTZ R148, R148, R149 ;  /* 0x0000009594947221 */ /* 0x000fc60000010000 */
[----:B------:R-:W-:Y:S01]  /*1ca40*/  FADD.FTZ R153, R153, R150 ;  /* 0x0000009699997221 */ /* 0x000fe20000010000 */
[----:B------:R-:W-:-:S03]  /*1ca50*/  FADD.FTZ R151, R151, R148 ;  /* 0x0000009497977221 */ /* 0x000fc60000010000 */
[----:B------:R-:W-:Y:S01]  /*1ca60*/  FADD.FTZ R152, R152, R153 ;  /* 0x0000009998987221 */ /* 0x000fe20000010000 */
[----:B------:R-:W-:Y:S02]  /*1ca70*/  FADD.FTZ R90, R80, R151 ;  /* 0x00000097505a7221 */ /* 0x000fe40000010000 */
[----:B------:R-:W-:Y:S01]  /*1ca80*/  MUFU.EX2 R80, R186 ;  /* 0x000000ba00507308 */ /* 0x000fe20000000800 */
[----:B------:R-:W-:-:S04]  /*1ca90*/  FADD.FTZ R155, R155, R152 ;  /* 0x000000989b9b7221 */ /* 0x000fc80000010000 */
[----:B------:R-:W-:-:S04]  /*1caa0*/  FADD.FTZ R154, R154, R155 ;  /* 0x0000009b9a9a7221 */ /* 0x000fc80000010000 */
[----:B------:R-:W-:Y:S01]  /*1cab0*/  FADD.FTZ R157, R157, R154 ;  /* 0x0000009a9d9d7221 */ /* 0x000fe20000010000 */
[----:B-1----:R-:W-:Y:S03]  /*1cac0*/  HMMA.16816.F32.BF16 R72, R40, R24, R72 ;  /* 0x000000182848723c */ /* 0x002fe60000041848 */
[----:B------:R-:W-:-:S04]  /*1cad0*/  FADD.FTZ R156, R156, R157 ;  /* 0x0000009d9c9c7221 */ /* 0x000fc80000010000 */
[----:B------:R-:W-:Y:S01]  /*1cae0*/  FADD.FTZ R159, R159, R156 ;  /* 0x0000009c9f9f7221 */ /* 0x000fe20000010000 */
[----:B------:R-:W-:Y:S01]  /*1caf0*/  HMMA.16816.F32.BF16 R12, R40, R26, R12 ;  /* 0x0000001a280c723c */ /* 0x000fe2000004180c */
[----:B---3--:R-:W-:Y:S01]  /*1cb00*/  F2FP.BF16.F32.PACK_AB R40, R44, R45 ;  /* 0x0000002d2c28723e */ /* 0x008fe200000010ff */
[----:B------:R-:W1:Y:S01]  /*1cb10*/  LDSM.16.MT88.4 R24, [R161+0x6800] ;  /* 0x00680000a118783b */ /* 0x000e620000004200 */
[----:B--2---:R-:W-:Y:S02]  /*1cb20*/  F2FP.BF16.F32.PACK_AB R41, R89, R88 ;  /* 0x000000585929723e */ /* 0x004fe400000010ff */
[----:B------:R-:W-:Y:S02]  /*1cb30*/  F2FP.BF16.F32.PACK_AB R42, R47, R46 ;  /* 0x0000002e2f2a723e */ /* 0x000fe400000010ff */
[----:B-----5:R-:W-:-:S07]  /*1cb40*/  F2FP.BF16.F32.PACK_AB R43, R91, R2 ;  /* 0x000000025b2b723e */ /* 0x020fce00000010ff */
[----:B----4-:R-:W-:Y:S01]  /*1cb50*/  HMMA.16816.F32.BF16 R48, R40, R36, R48 ;  /* 0x000000242830723c */ /* 0x010fe20000041830 */
[----:B------:R-:W-:Y:S01]  /*1cb60*/  FADD.FTZ R37, R81, R90 ;  /* 0x0000005a51257221 */ /* 0x000fe20000010000 */
[----:B------:R-:W-:-:S03]  /*1cb70*/  FFMA.FTZ R81, R86, UR4, -R198 ;  /* 0x0000000456517c23 */ /* 0x000fc600080108c6 */
[----:B------:R-:W-:-:S03]  /*1cb80*/  FADD.FTZ R82, R82, R37 ;  /* 0x0000002552527221 */ /* 0x000fc60000010000 */
        /* <DEDUP_REMOVED lines=8> */
[C---:B------:R-:W-:Y:S01]  /*1cc10*/  HMMA.16816.F32.BF16 R20, R40.reuse, R34, R20 ;  /* 0x000000222814723c */ /* 0x040fe20000041814 */
[----:B------:R-:W-:Y:S01]  /*1cc20*/  FADD.FTZ R77, R77, R76 ;  /* 0x0000004c4d4d7221 */ /* 0x000fe20000010000 */
[----:B------:R-:W-:Y:S01]  /*1cc30*/  FADD.FTZ R78, R78, R67 ;  /* 0x000000434e4e7221 */ /* 0x000fe20000010000 */
[----:B------:R-:W2:Y:S02]  /*1cc40*/  LDSM.16.MT88.4 R32, [R207+0x6800] ;  /* 0x00680000cf20783b */ /* 0x000ea40000004200 */
[----:B------:R-:W-:Y:S01]  /*1cc50*/  FADD.FTZ R64, R64, R77 ;  /* 0x0000004d40407221 */ /* 0x000fe20000010000 */
[----:B------:R-:W-:Y:S01]  /*1cc60*/  FADD.FTZ R79, R79, R78 ;  /* 0x0000004e4f4f7221 */ /* 0x000fe20000010000 */
[----:B------:R-:W3:Y:S01]  /*1cc70*/  MUFU.EX2 R66, R83 ;  /* 0x0000005300427308 */ /* 0x000ee20000000800 */
[C---:B------:R-:W-:Y:S01]  /*1cc80*/  HMMA.16816.F32.BF16 R8, R40.reuse, R38, R8 ;  /* 0x000000262808723c */ /* 0x040fe20000041808 */
[----:B------:R-:W-:Y:S01]  /*1cc90*/  FADD.FTZ R65, R65, R64 ;  /* 0x0000004041417221 */ /* 0x000fe20000010000 */
[----:B------:R-:W-:Y:S01]  /*1cca0*/  FADD.FTZ R68, R68, R79 ;  /* 0x0000004f44447221 */ /* 0x000fe20000010000 */
[----:B------:R-:W4:Y:S02]  /*1ccb0*/  LDSM.16.MT88.4 R36, [R205+0x11000] ;  /* 0x01100000cd24783b */ /* 0x000f240000004200 */
        /* <DEDUP_REMOVED lines=8> */
[----:B------:R1:W5:Y:S01]  /*1cd40*/  MUFU.EX2 R52, R7 ;  /* 0x0000000700347308 */ /* 0x0003620000000800 */
[----:B------:R-:W-:Y:S01]  /*1cd50*/  HMMA.16816.F32.BF16 R28, R40, R26, R28 ;  /* 0x0000001a281c723c */ /* 0x000fe2000004181c */
[----:B------:R-:W-:Y:S01]  /*1cd60*/  FADD.FTZ R55, R55, R54 ;  /* 0x0000003637377221 */ /* 0x000fe20000010000 */
[----:B------:R-:W-:Y:S01]  /*1cd70*/  FADD.FTZ R168, R168, R71 ;  /* 0x00000047a8a87221 */ /* 0x000fe20000010000 */
[----:B------:R4:W4:Y:S01]  /*1cd80*/  LDSM.16.MT88.4 R24, [R0+0x11000] ;  /* 0x011000000018783b */ /* 0x0009220000004200 */
[----:B------:R-:W-:Y:S01]  /*1cd90*/  FFMA.FTZ R53, R191, UR4, -R203 ;  /* 0x00000004bf357c23 */ /* 0x000fe200080108cb */
[----:B------:R-:W-:Y:S01]  /*1cda0*/  FADD.FTZ R158, R158, R55 ;  /* 0x000000379e9e7221 */ /* 0x000fe20000010000 */
[----:B------:R-:W-:-:S03]  /*1cdb0*/  FADD.FTZ R173, R173, R168 ;  /* 0x000000a8adad7221 */ /* 0x000fc60000010000 */
[----:B------:R-:W-:Y:S01]  /*1cdc0*/  FADD.FTZ R163, R163, R158 ;  /* 0x0000009ea3a37221 */ /* 0x000fe20000010000 */
[----:B------:R-:W-:Y:S01]  /*1cdd0*/  FADD.FTZ R170, R170, R173 ;  /* 0x000000adaaaa7221 */ /* 0x000fe20000010000 */
[----:B------:R-:W-:Y:S01]  /*1cde0*/  LDSM.16.MT88.4 R156, [R161+0x7800] ;  /* 0x00780000a19c783b */ /* 0x000fe20000004200 */
[----:B------:R-:W-:Y:S01]  /*1cdf0*/  MUFU.EX2 R53, R53 ;  /* 0x0000003500357308 */ /* 0x000fe20000000800 */
[----:B------:R-:W-:Y:S01]  /*1ce00*/  FADD.FTZ R162, R162, R163 ;  /* 0x000000a3a2a27221 */ /* 0x000fe20000010000 */
[----:B------:R-:W-:Y:S01]  /*1ce10*/  FADD.FTZ R171, R171, R170 ;  /* 0x000000aaabab7221 */ /* 0x000fe20000010000 */
[----:B-1----:R-:W-:Y:S02]  /*1ce20*/  FFMA.FTZ R7, R189, UR4, -R203 ;  /* 0x00000004bd077c23 */ /* 0x002fe400080108cb */
[----:B------:R-:W-:Y:S01]  /*1ce30*/  FADD.FTZ R169, R169, R162 ;  /* 0x000000a2a9a97221 */ /* 0x000fe20000010000 */
[----:B------:R-:W-:Y:S01]  /*1ce40*/  FADD.FTZ R166, R166, R171 ;  /* 0x000000aba6a67221 */ /* 0x000fe20000010000 */
[C---:B--2---:R-:W-:Y:S02]  /*1ce50*/  HMMA.16816.F32.BF16 R72, R40.reuse, R32, R72 ;  /* 0x000000202848723c */ /* 0x044fe40000041848 */
[----:B------:R-:W-:Y:S01]  /*1ce60*/  FADD.FTZ R164, R164, R169 ;  /* 0x000000a9a4a47221 */ /* 0x000fe20000010000 */
[----:B------:R-:W-:Y:S01]  /*1ce70*/  FADD.FTZ R167, R167, R166 ;  /* 0x000000a6a7a77221 */ /* 0x000fe20000010000 */
[----:B------:R-:W1:Y:S02]  /*1ce80*/  MUFU.EX2 R7, R7 ;  /* 0x0000000700077308 */ /* 0x000e640000000800 */
[----:B------:R-:W-:Y:S01]  /*1ce90*/  FADD.FTZ R165, R165, R164 ;  /* 0x000000a4a5a57221 */ /* 0x000fe20000010000 */
[----:B------:R-:W-:Y:S01]  /*1cea0*/  FADD.FTZ R130, R130, R167 ;  /* 0x000000a782827221 */ /* 0x000fe20000010000 */
[----:B------:R-:W-:Y:S01]  /*1ceb0*/  HMMA.16816.F32.BF16 R12, R40, R34, R12 ;  /* 0x00000022280c723c */ /* 0x000fe2000004180c */
[----:B------:R-:W-:Y:S01]  /*1cec0*/  F2FP.BF16.F32.PACK_AB R40, R85, R84 ;  /* 0x000000545528723e */ /* 0x000fe200000010ff */
[----:B------:R-:W-:Y:S01]  /*1ced0*/  FADD.FTZ R128, R128, R165 ;  /* 0x000000a580807221 */ /* 0x000fe20000010000 */
[----:B------:R-:W-:Y:S01]  /*1cee0*/  FADD.FTZ R131, R131, R130 ;  /* 0x0000008283837221 */ /* 0x000fe20000010000 */
[----:B---3--:R-:W-:Y:S01]  /*1cef0*/  F2FP.BF16.F32.PACK_AB R41, R66, R81 ;  /* 0x000000514229723e */ /* 0x008fe200000010ff */
[----:B------:R-:W2:Y:S01]  /*1cf00*/  LDSM.16.MT88.4 R32, [R161+0x7000] ;  /* 0x00700000a120783b */ /* 0x000ea20000004200 */
[----:B------:R-:W-:Y:S01]  /*1cf10*/  FADD.FTZ R129, R129, R128 ;  /* 0x0000008081817221 */ /* 0x000fe20000010000 */
[----:B------:R-:W-:Y:S01]  /*1cf20*/  FADD.FTZ R126, R126, R131 ;  /* 0x000000837e7e7221 */ /* 0x000fe20000010000 */
[----:B------:R-:W-:-:S02]  /*1cf30*/  F2FP.BF16.F32.PACK_AB R42, R80, R87 ;  /* 0x00000057502a723e */ /* 0x000fc400000010ff */
[----:B------:R-:W-:Y:S01]  /*1cf40*/  FADD.FTZ R124, R124, R129 ;  /* 0x000000817c7c7221 */ /* 0x000fe20000010000 */
[----:B------:R-:W-:Y:S01]  /*1cf50*/  FADD.FTZ R127, R127, R126 ;  /* 0x0000007e7f7f7221 */ /* 0x000fe20000010000 */
[----:B-----5:R-:W-:Y:S02]  /*1cf60*/  F2FP.BF16.F32.PACK_AB R43, R52, R5 ;  /* 0x00000005342b723e */ /* 0x020fe400000010ff */
[----:B------:R-:W-:Y:S01]  /*1cf70*/  FADD.FTZ R125, R125, R124 ;  /* 0x0000007c7d7d7221 */ /* 0x000fe20000010000 */
[----:B------:R-:W-:Y:S01]  /*1cf80*/  FADD.FTZ R122, R122, R127 ;  /* 0x0000007f7a7a7221 */ /* 0x000fe20000010000 */
[----:B-1----:R-:W-:Y:S02]  /*1cf90*/  F2FP.BF16.F32.PACK_AB R152, R7, R6 ;  /* 0x000000060798723e */ /* 0x002fe400000010ff */
[----:B------:R-:W-:Y:S01]  /*1cfa0*/  FADD.FTZ R120, R120, R125 ;  /* 0x0000007d78787221 */ /* 0x000fe20000010000 */
[----:B------:R-:W-:Y:S01]  /*1cfb0*/  FADD.FTZ R123, R123, R122 ;  /* 0x0000007a7b7b7221 */ /* 0x000fe20000010000 */
[----:B----4-:R-:W-:Y:S01]  /*1cfc0*/  HMMA.16816.F32.BF16 R16, R40, R36, R16 ;  /* 0x000000242810723c */ /* 0x010fe20000041810 */
[-C--:B------:R-:W-:Y:S01]  /*1cfd0*/  MOV R0, R58.reuse ;  /* 0x0000003a00007202 */ /* 0x080fe20000000f00 */
[----:B------:R-:W-:Y:S01]  /*1cfe0*/  FADD.FTZ R121, R121, R120 ;  /* 0x0000007879797221 */ /* 0x000fe20000010000 */
[----:B------:R-:W-:Y:S01]  /*1cff0*/  FADD.FTZ R118, R118, R123 ;  /* 0x0000007b76767221 */ /* 0x000fe20000010000 */
[----:B------:R-:W-:-:S02]  /*1d000*/  @P6 MOV R0, R58 ;  /* 0x0000003a00006202 */ /* 0x000fc40000000f00 */
[----:B------:R-:W-:Y:S01]  /*1d010*/  FADD.FTZ R116, R116, R121 ;  /* 0x0000007974747221 */ /* 0x000fe20000010000 */
[----:B------:R-:W-:Y:S01]  /*1d020*/  FADD.FTZ R119, R119, R118 ;  /* 0x0000007677777221 */ /* 0x000fe20000010000 */
[C---:B------:R-:W-:Y:S01]  /*1d030*/  HMMA.16816.F32.BF16 R20, R40.reuse, R38, R20 ;  /* 0x000000262814723c */ /* 0x040fe20000041814 */
[----:B------:R-:W1:Y:S01]  /*1d040*/  LDSM.16.MT88.4 R36, [R207+0x7000] ;  /* 0x00700000cf24783b */ /* 0x000e620000004200 */
[----:B------:R-:W-:Y:S01]  /*1d050*/  FADD.FTZ R117, R117, R116 ;  /* 0x0000007475757221 */ /* 0x000fe20000010000 */
[----:B------:R-:W-:Y:S01]  /*1d060*/  FADD.FTZ R114, R114, R119 ;  /* 0x0000007772727221 */ /* 0x000fe20000010000 */
[----:B------:R-:W-:Y:S01]  /*1d070*/  MOV R165, R187 ;  /* 0x000000bb00a57202 */ /* 0x000fe20000000f00 */
        /* <DEDUP_REMOVED lines=27> */
[----:B------:R-:W4:Y:S01]  /*1d230*/  MUFU.EX2 R24, R24 ;  /* 0x0000001800187308 */ /* 0x000f220000000800 */
        /* <DEDUP_REMOVED lines=13> */
[----:B------:R-:W-:Y:S01]  /*1d310*/  FADD.FTZ R2, R91, R2 ;  /* 0x000000025b027221 */ /* 0x000fe20000010000 */
[----:B----4-:R-:W-:Y:S02]  /*1d320*/  F2FP.BF16.F32.PACK_AB R154, R24, R53 ;  /* 0x00000035189a723e */ /* 0x010fe400000010ff */
[----:B------:R-:W-:Y:S01]  /*1d330*/  FADD.FTZ R47, R47, R46 ;  /* 0x0000002e2f2f7221 */ /* 0x000fe20000010000 */
[----:B------:R-:W-:Y:S01]  /*1d340*/  FADD.FTZ R81, R81, R2 ;  /* 0x0000000251517221 */ /* 0x000fe20000010000 */
[----:B------:R-:W-:Y:S02]  /*1d350*/  MOV R2, R194 ;  /* 0x000000c200027202 */ /* 0x000fe40000000f00 */
[----:B------:R-:W-:Y:S01]  /*1d360*/  FADD.FTZ R84, R84, R47 ;  /* 0x0000002f54547221 */ /* 0x000fe20000010000 */
[----:B------:R-:W-:Y:S01]  /*1d370*/  FADD.FTZ R66, R66, R81 ;  /* 0x0000005142427221 */ /* 0x000fe20000010000 */
[----:B-1----:R-:W-:-:S02]  /*1d380*/  F2FP.BF16.F32.PACK_AB R155, R244, R27 ;  /* 0x0000001bf49b723e */ /* 0x002fc400000010ff */
        /* <DEDUP_REMOVED lines=16> */
[----:B------:R-:W-:-:S06]  /*1d490*/  FADD.FTZ R243, R24, R53 ;  /* 0x0000003518f37221 */ /* 0x000fcc0000010000 */
[C---:B------:R-:W-:Y:S08]  /*1d4a0*/  HMMA.16816.F32.BF16 R140, R152.reuse, R142, R8 ;  /* 0x0000008e988c723c */ /* 0x040ff00000041808 */
[C---:B------:R-:W-:Y:S08]  /*1d4b0*/  HMMA.16816.F32.BF16 R132, R152.reuse, R134, R20 ;  /* 0x000000869884723c */ /* 0x040ff00000041814 */
[C---:B------:R-:W-:Y:S08]  /*1d4c0*/  HMMA.16816.F32.BF16 R156, R152.reuse, R158, R28 ;  /* 0x0000009e989c723c */ /* 0x040ff0000004181c */
[C---:B---3--:R-:W-:Y:S08]  /*1d4d0*/  HMMA.16816.F32.BF16 R148, R152.reuse, R204, R72 ;  /* 0x000000cc9894723c */ /* 0x048ff00000041848 */
[----:B------:R-:W-:Y:S01]  /*1d4e0*/  HMMA.16816.F32.BF16 R152, R152, R206, R12 ;  /* 0x000000ce9898723c */ /* 0x000fe2000004180c */
[----:B------:R-:W-:-:S04]  /*1d4f0*/  NOP ;  /* 0x0000000000007918 */ /* 0x000fc80000000000 */
[----:B------:R-:W-:-:S15]  /*1d500*/  @P6 BRA `(.L_x_3443) ;  /* 0x0000000000046947 */ /* 0x000fde0003800000 */
.L_x_3437:
[----:B------:R-:W-:-:S07]  /*1d510*/  IADD3 R59, PT, PT, R165, -0x1, RZ ;  /* 0xffffffffa53b7810 */ /* 0x000fce0007ffe0ff */
.L_x_3443:
[----:B------:R-:W-:-:S13]  /*1d520*/  ISETP.GE.AND P1, PT, R59, R230, PT ;  /* 0x000000e63b00720c */ /* 0x000fda0003f26270 */
[----:B------:R-:W-:Y:S05]  /*1d530*/  @!P1 BRA `(.L_x_3444) ;  /* 0x0000004c00b49947 */ /* 0x000fea0003800000 */
[----:B------:R-:W1:Y:S01]  /*1d540*/  S2UR UR5, SR_CgaCtaId ;  /* 0x00000000000579c3 */ /* 0x000e620000008800 */
[----:B------:R-:W-:Y:S01]  /*1d550*/  LOP3.LUT R6, R57, 0x1c0, RZ, 0xc0, !PT ;  /* 0x000001c039067812 */ /* 0x000fe200078ec0ff */
[----:B------:R-:W-:Y:S01]  /*1d560*/  UISETP.NE.U32.AND UP0, UPT, UR12, URZ, UPT ;  /* 0x000000ff0c00728c */ /* 0x000fe2000bf05070 */
[----:B------:R-:W-:Y:S01]  /*1d570*/  IMAD.MOV.U32 R165, RZ, RZ, R2 ;  /* 0x000000ffffa57224 */ /* 0x000fe200078e0002 */
[C---:B------:R-:W-:Y:S01]  /*1d580*/  LEA R232, R59.reuse, 0x100, 0x8 ;  /* 0x000001003be87811 */ /* 0x040fe200078e40ff */
[----:B------:R-:W-:Y:S01]  /*1d590*/  VIADD R241, R59, 0x1 ;  /* 0x000000013bf17836 */ /* 0x000fe20000000000 */
[----:B------:R-:W-:Y:S01]  /*1d5a0*/  LOP3.LUT R3, R6, 0x38, R3, 0xf8, !PT ;  /* 0x0000003806037812 */ /* 0x000fe200078ef803 */
[----:B------:R-:W-:Y:S01]  /*1d5b0*/  UISETP.NE.AND.EX UP0, UPT, UR13, URZ, UPT, UP0 ;  /* 0x000000ff0d00728c */ /* 0x000fe2000bf05300 */
[----:B------:R-:W-:Y:S01]  /*1d5c0*/  IMAD.MOV.U32 R240, RZ, RZ, RZ ;  /* 0x000000fffff07224 */ /* 0x000fe200078e00ff */
[----:B------:R-:W-:Y:S01]  /*1d5d0*/  UMOV UR7, 0x400 ;  /* 0x0000040000077882 */ /* 0x000fe20000000000 */
[----:B------:R-:W-:Y:S01]  /*1d5e0*/  LOP3.LUT R56, R3, 0x8, R56, 0x78, !PT ;  /* 0x0000000803387812 */ /* 0x000fe200078e7838 */
[----:B------:R-:W-:Y:S01]  /*1d5f0*/  IMAD.MOV.U32 R3, RZ, RZ, R0 ;  /* 0x000000ffff037224 */ /* 0x000fe200078e0000 */
[----:B------:R-:W2:Y:S01]  /*1d600*/  LDCU UR4, c[0x0][0x45c] ;  /* 0x00008b80ff0477ac */ /* 0x000ea20008000800 */
[----:B------:R-:W-:-:S02]  /*1d610*/  PLOP3.LUT P6, PT, PT, PT, UP0, 0x80, 0x8 ;  /* 0x000000000008781c */ /* 0x000fc40003fcf008 */
[----:B------:R-:W-:Y:S01]  /*1d620*/  LOP3.LUT R225, R56, 0x200, R57, 0xf8, !PT ;  /* 0x0000020038e17812 */ /* 0x000fe200078ef839 */
[----:B------:R-:W3:Y:S03]  /*1d630*/  LDCU.64 UR12, c[0x0][0x358] ;  /* 0x00006b00ff0c77ac */ /* 0x000ee60008000a00 */
[----:B------:R-:W-:Y:S01]  /*1d640*/  LEA R225, R225, UR6, 0x1 ;  /* 0x00000006e1e17c11 */ /* 0x000fe2000f8e08ff */
[----:B------:R-:W4:Y:S04]  /*1d650*/  LDCU.64 UR8, c[0x0][0x3a0] ;  /* 0x00007400ff0877ac */ /* 0x000f280008000a00 */
[----:B------:R-:W-:Y:S01]  /*1d660*/  IMAD.IADD R224, R4, 0x1, R225 ;  /* 0x0000000104e07824 */ /* 0x000fe200078e02e1 */
[----:B------:R-:W2:Y:S01]  /*1d670*/  LDCU.64 UR10, c[0x0][0x3a8] ;  /* 0x00007500ff0a77ac */ /* 0x000ea20008000a00 */
[----:B------:R-:W-:Y:S01]  /*1d680*/  VIADD R242, R225, 0xa000 ;  /* 0x0000a000e1f27836 */ /* 0x000fe20000000000 */
[----:B-1----:R-:W-:-:S12]  /*1d690*/  ULEA UR5, UR5, UR7, 0x18 ;  /* 0x0000000705057291 */ /* 0x002fd8000f8ec0ff */
.L_x_3448:
        /* <DEDUP_REMOVED lines=16> */
[----:B------:R-:W-:Y:S01]  /*1d7a0*/  VIADD R8, R232, 0xffffff00 ;  /* 0xffffff00e8087836 */ /* 0x000fe20000000000 */
[----:B------:R-:W5:Y:S01]  /*1d7b0*/  LDC R11, c[0x0][0x4f0] ;  /* 0x00013c00ff0b7b82 */ /* 0x000f620000000800 */
[----:B------:R-:W-:Y:S03]  /*1d7c0*/  IABS R12, R232 ;  /* 0x000000e8000c7213 */ /* 0x000fe60000000000 */
[----:B------:R-:W-:Y:S02]  /*1d7d0*/  IABS R10, R8 ;  /* 0x00000008000a7213 */ /* 0x000fe40000000000 */
[-C--:B-----5:R-:W-:Y:S02]  /*1d7e0*/  IABS R4, R11.reuse ;  /* 0x0000000b00047213 */ /* 0x0a0fe40000000000 */
[----:B------:R-:W-:Y:S02]  /*1d7f0*/  LOP3.LUT R8, R8, R11, RZ, 0x3c, !PT ;  /* 0x0000000b08087212 */ /* 0x000fe400078e3cff */
[----:B------:R-:W5:Y:S02]  /*1d800*/  I2F.RP R13, R4 ;  /* 0x00000004000d7306 */ /* 0x000f640000209400 */
[----:B------:R-:W-:Y:S08]  /*1d810*/  ISETP.GE.AND P4, PT, R8, RZ, PT ;  /* 0x000000ff0800720c */ /* 0x000ff00003f86270 */
        /* <DEDUP_REMOVED lines=32> */
[----:B------:R-:W5:Y:S01]  /*1da20*/  LDC.64 R4, c[0x0][0x3c0] ;  /* 0x0000f000ff047b82 */ /* 0x000f620000000a00 */
[C---:B------:R-:W-:Y:S01]  /*1da30*/  LEA R18, P0, R15.reuse, R238, 0x2 ;  /* 0x000000ee0f127211 */ /* 0x040fe200078010ff */
[----:B------:R-:W-:Y:S01]  /*1da40*/  IMAD.IADD R10, R15, 0x1, -R17 ;  /* 0x000000010f0a7824 */ /* 0x000fe200078e0a11 */
[-C--:B------:R-:W-:Y:S02]  /*1da50*/  LEA.HI.X.SX32 R21, R17, R239.reuse, 0x2, P1 ;  /* 0x000000ef11157211 */ /* 0x080fe400008f16ff */
[----:B------:R-:W-:Y:S01]  /*1da60*/  LEA.HI.X.SX32 R19, R15, R239, 0x2, P0 ;  /* 0x000000ef0f137211 */ /* 0x000fe200000f16ff */
[----:B------:R-:W-:Y:S02]  /*1da70*/  IMAD R11, R10, R11, -0x100 ;  /* 0xffffff000a0b7424 */ /* 0x000fe400078e020b */
[----:B---3--:R-:W3:Y:S03]  /*1da80*/  LDG.E R13, desc[UR12][R20.64] ;  /* 0x0000000c140d7981 */ /* 0x008ee6000c1e1900 */
[----:B------:R-:W-:Y:S01]  /*1da90*/  SHF.R.S32.HI R15, RZ, 0x1f, R11 ;  /* 0x0000001fff0f7819 */ /* 0x000fe2000001140b */
[----:B------:R-:W3:Y:S04]  /*1daa0*/  LDG.E R8, desc[UR12][R18.64] ;  /* 0x0000000c12087981 */ /* 0x000ee8000c1e1900 */
[-C--:B-----5:R-:W-:Y:S02]  /*1dab0*/  IMAD R10, R15, R4.reuse, RZ ;  /* 0x000000040f0a7224 */ /* 0x0a0fe400078e02ff */
[C---:B------:R-:W-:Y:S04]  /*1dac0*/  IMAD.WIDE.U32 R14, R11.reuse, R4, RZ ;  /* 0x000000040b0e7225 */ /* 0x040fe800078e00ff */
[----:B------:R-:W-:Y:S05]  /*1dad0*/  IMAD R10, R11, R5, R10 ;  /* 0x000000050b0a7224 */ /* 0x000fea00078e020a */
[----:B------:R-:W-:Y:S01]  /*1dae0*/  IADD3 R15, PT, PT, R15, R10, RZ ;  /* 0x0000000a0f0f7210 */ /* 0x000fe20007ffe0ff */
[----:B---3--:R-:W-:Y:S04]  /*1daf0*/  IMAD.IADD R13, R13, 0x1, -R8 ;  /* 0x000000010d0d7824 */ /* 0x008fe800078e0a08 */
[----:B--2---:R-:W-:Y:S01]  /*1db00*/  IMAD.WIDE.U32 R14, R13, UR10, R14 ;  /* 0x0000000a0d0e7c25 */ /* 0x004fe2000f8e000e */
[----:B------:R-:W-:Y:S02]  /*1db10*/  SHF.R.S32.HI R5, RZ, 0x1f, R13 ;  /* 0x0000001fff057819 */ /* 0x000fe4000001140d */
[C---:B------:R-:W-:Y:S03]  /*1db20*/  LEA R236, P0, R14.reuse, R6, 0x1 ;  /* 0x000000060eec7211 */ /* 0x040fe600078008ff */
[----:B------:R-:W-:Y:S04]  /*1db30*/  IMAD R8, R5, UR10, RZ ;  /* 0x0000000a05087c24 */ /* 0x000fe8000f8e02ff */
[----:B------:R-:W-:Y:S04]  /*1db40*/  IMAD R8, R13, UR11, R8 ;  /* 0x0000000b0d087c24 */ /* 0x000fe8000f8e0208 */
[----:B------:R-:W-:Y:S05]  /*1db50*/  IMAD.IADD R237, R15, 0x1, R8 ;  /* 0x000000010fed7824 */ /* 0x000fea00078e0208 */
[----:B------:R-:W-:Y:S07]  /*1db60*/  LEA.HI.X R237, R14, R2, R237, 0x1, P0 ;  /* 0x000000020eed7211 */ /* 0x000fee00000f0ced */
.L_x_3445:
[----:B------:R-:W-:Y:S01]  /*1db70*/  LOP3.LUT R0, R0, 0x1f8, R9, 0x78, !PT ;  /* 0x000001f800007812 */ /* 0x000fe200078e7809 */
[C---:B------:R-:W-:Y:S01]  /*1db80*/  IMAD.SHL.U32 R5, R4.reuse, 0x20, RZ ;  /* 0x0000002004057824 */ /* 0x040fe200078e00ff */
[----:B------:R-:W-:Y:S01]  /*1db90*/  UMOV UR6, UR5 ;  /* 0x0000000500067c82 */ /* 0x000fe20008000000 */
[----:B-1----:R-:W-:Y:S01]  /*1dba0*/  SHF.L.U64.HI R4, R4, 0x5, R7 ;  /* 0x0000000504047819 */ /* 0x002fe20000010207 */
[----:B------:R-:W-:Y:S01]  /*1dbb0*/  IMAD.MOV.U32 R229, RZ, RZ, 0x20 ;  /* 0x00000020ffe57424 */ /* 0x000fe200078e00ff */
[----:B------:R-:W-:Y:S01]  /*1dbc0*/  LOP3.LUT R0, R0, 0x1e00, R9, 0xf8, !PT ;  /* 0x00001e0000007812 */ /* 0x000fe200078ef809 */
[----:B------:R-:W-:Y:S01]  /*1dbd0*/  VIADD R241, R241, 0xffffffff ;  /* 0xfffffffff1f17836 */ /* 0x000fe20000000000 */
[----:B------:R-:W-:Y:S02]  /*1dbe0*/  IADD3 R6, P0, PT, R5, R236, RZ ;  /* 0x000000ec05067210 */ /* 0x000fe40007f1e0ff */
[----:B------:R-:W-:Y:S02]  /*1dbf0*/  LEA R167, R0, UR6, 0x1 ;  /* 0x0000000600a77c11 */ /* 0x000fe4000f8e08ff */
[-C--:B------:R-:W-:Y:S01]  /*1dc00*/  IADD3 R14, P1, PT, R6, R5.reuse, RZ ;  /* 0x00000005060e7210 */ /* 0x080fe20007f3e0ff */
[----:B------:R-:W-:Y:S01]  /*1dc10*/  IMAD.X R7, R4, 0x1, R237, P0 ;  /* 0x0000000104077824 */ /* 0x000fe200000e06ed */
[----:B------:R-:W-:Y:S01]  /*1dc20*/  MOV R166, 0x40 ;  /* 0x0000004000a67802 */ /* 0x000fe20000000f00 */
[----:B------:R-:W-:Y:S01]  /*1dc30*/  @!PT LDS RZ, [RZ] ;  /* 0x00000000fffff984 */ /* 0x000fe20000000800 */
[----:B------:R-:W-:Y:S01]  /*1dc40*/  @!PT LDS RZ, [RZ] ;  /* 0x00000000fffff984 */ /* 0x000fe20000000800 */
[----:B------:R-:W-:Y:S01]  /*1dc50*/  @!PT LDS RZ, [RZ] ;  /* 0x00000000fffff984 */ /* 0x000fe20000000800 */
[----:B---3--:R-:W-:Y:S01]  /*1dc60*/  LDGSTS.E.BYPASS.LTC128B.128 [R167+0xa000], desc[UR12][R236.64] ;  /* 0x0a000000eca77fae */ /* 0x008fe2000b981a0c */
        /* <DEDUP_REMOVED lines=21> */
[--C-:B------:R-:W-:Y:S01]  /*1ddc0*/  IMAD.X R23, R21, 0x1, R4.reuse, P0 ;  /* 0x0000000115177824 */ /* 0x100fe200000e0604 */
[-C--:B-1----:R-:W-:Y:S03]  /*1ddd0*/  IADD3 R6, P1, PT, R22, R5.reuse, RZ ;  /* 0x0000000516067210 */ /* 0x082fe60007f3e0ff */
[----:B------:R-:W-:Y:S01]  /*1dde0*/  LDGSTS.E.BYPASS.LTC128B.128 [R167+0xe000], desc[UR12][R20.64] ;  /* 0x0e00000014a77fae */ /* 0x000fe2000b981a0c */
[-C--:B---3--:R-:W-:Y:S01]  /*1ddf0*/  IADD3 R14, P0, PT, R6, R5.reuse, RZ ;  /* 0x00000005060e7210 */ /* 0x088fe20007f1e0ff */
[--C-:B------:R-:W-:Y:S03]  /*1de00*/  IMAD.X R7, R23, 0x1, R4.reuse, P1 ;  /* 0x0000000117077824 */ /* 0x100fe600008e0604 */
[----:B------:R-:W-:Y:S01]  /*1de10*/  LDGSTS.E.BYPASS.LTC128B.128 [R167+0xe800], desc[UR12][R22.64] ;  /* 0x0e80000016a77fae */ /* 0x000fe2000b981a0c */
[-C--:B-----5:R-:W-:Y:S01]  /*1de20*/  IADD3 R12, P1, PT, R14, R5.reuse, RZ ;  /* 0x000000050e0c7210 */ /* 0x0a0fe20007f3e0ff */
[--C-:B------:R-:W-:Y:S03]  /*1de30*/  IMAD.X R15, R7, 0x1, R4.reuse, P0 ;  /* 0x00000001070f7824 */ /* 0x100fe600000e0604 */
[----:B------:R1:W-:Y:S01]  /*1de40*/  LDGSTS.E.BYPASS.LTC128B.128 [R167+0xf000], desc[UR12][R6.64] ;  /* 0x0f00000006a77fae */ /* 0x0003e2000b981a0c */
[-C--:B------:R-:W-:Y:S02]  /*1de50*/  IADD3 R28, P0, PT, R12, R5.reuse, RZ ;  /* 0x000000050c1c7210 */ /* 0x080fe40007f1e0ff */
[----:B------:R-:W-:Y:S02]  /*1de60*/  IADD3.X R13, PT, PT, R15, R4, RZ, P1, !PT ;  /* 0x000000040f0d7210 */ /* 0x000fe40000ffe4ff */
[----:B------:R-:W-:Y:S01]  /*1de70*/  LDGSTS.E.BYPASS.LTC128B.128 [R167+0xf800], desc[UR12][R14.64] ;  /* 0x0f8000000ea77fae */ /* 0x000fe2000b981a0c */
[-C--:B------:R-:W-:Y:S02]  /*1de80*/  IADD3 R30, P1, PT, R28, R5.reuse, RZ ;  /* 0x000000051c1e7210 */ /* 0x080fe40007f3e0ff */
[--C-:B------:R-:W-:Y:S02]  /*1de90*/  IMAD.X R29, R13, 0x1, R4.reuse, P0 ;  /* 0x000000010d1d7824 */ /* 0x100fe400000e0604 */
[----:B------:R3:W-:Y:S01]  /*1dea0*/  LDGSTS.E.BYPASS.LTC128B.128 [R167+0x10000], desc[UR12][R12.64] ;  /* 0x100000000ca77fae */ /* 0x0007e2000b981a0c */
[----:B------:R-:W-:Y:S01]  /*1deb0*/  IADD3 R36, P0, PT, R30, R5, RZ ;  /* 0x000000051e247210 */ /* 0x000fe20007f1e0ff */
[--C-:B------:R-:W-:Y:S03]  /*1dec0*/  IMAD.X R31, R29, 0x1, R4.reuse, P1 ;  /* 0x000000011d1f7824 */ /* 0x100fe600008e0604 */
[----:B------:R-:W-:Y:S01]  /*1ded0*/  LDGSTS.E.BYPASS.LTC128B.128 [R167+0x10800], desc[UR12][R28.64] ;  /* 0x108000001ca77fae */ /* 0x000fe2000b981a0c */
[----:B------:R-:W-:Y:S01]  /*1dee0*/  ISETP.GT.AND P1, PT, R241, R230, PT ;  /* 0x000000e6f100720c */ /* 0x000fe20003f24270 */
[----:B------:R-:W-:Y:S03]  /*1def0*/  IMAD.X R37, R31, 0x1, R4, P0 ;  /* 0x000000011f257824 */ /* 0x000fe600000e0604 */
[----:B------:R5:W-:Y:S01]  /*1df00*/  LDGSTS.E.BYPASS.LTC128B.128 [R167+0x11000], desc[UR12][R30.64] ;  /* 0x110000001ea77fae */ /* 0x000be2000b981a0c */
[C---:B------:R-:W-:Y:S04]  /*1df10*/  LOP3.LUT P0, RZ, R226.reuse, 0x2, RZ, 0xc0, !PT ;  /* 0x00000002e2ff7812 */ /* 0x040fe8000780c0ff */
[----:B------:R5:W-:Y:S01]  /*1df20*/  LDGSTS.E.BYPASS.LTC128B.128 [R167+0x11800], desc[UR12][R36.64] ;  /* 0x1180000024a77fae */ /* 0x000be2000b981a0c */
[----:B------:R-:W-:Y:S02]  /*1df30*/  SEL R229, R229, 0xffffffe0, !P0 ;  /* 0xffffffe0e5e57807 */ /* 0x000fe40004000000 */
[----:B------:R-:W-:Y:S02]  /*1df40*/  LOP3.LUT P0, RZ, R226, 0x4, RZ, 0xc0, !PT ;  /* 0x00000004e2ff7812 */ /* 0x000fe4000780c0ff */
[----:B------:R-:W-:Y:S01]  /*1df50*/  LDSM.16.M88.4 R128, [R228] ;  /* 0x00000000e480783b */ /* 0x000fe20000000200 */
[--C-:B------:R-:W-:Y:S01]  /*1df60*/  IMAD.IADD R172, R228, 0x1, R229.reuse ;  /* 0x00000001e4ac7824 */ /* 0x100fe200078e02e5 */
[----:B------:R-:W-:Y:S01]  /*1df70*/  SEL R166, R166, 0xffffffc0, !P0 ;  /* 0xffffffc0a6a67807 */ /* 0x000fe20004000000 */
[C---:B------:R-:W-:Y:S02]  /*1df80*/  IMAD.IADD R164, R227.reuse, 0x1, R229 ;  /* 0x00000001e3a47824 */ /* 0x040fe400078e02e5 */
[----:B--2---:R-:W1:Y:S02]  /*1df90*/  LDSM.16.M88.4 R8, [R227+0x2000] ;  /* 0x00200000e308783b */ /* 0x004e640000000200 */
[--C-:B------:R-:W-:Y:S03]  /*1dfa0*/  IMAD.IADD R0, R228, 0x1, R166.reuse ;  /* 0x00000001e4007824 */ /* 0x100fe600078e02a6 */
[----:B----4-:R-:W3:Y:S01]  /*1dfb0*/  LDSM.16.M88.4 R16, [R227+0x2800] ;  /* 0x00280000e310783b */ /* 0x010ee20000000200 */
[----:B------:R-:W-:Y:S02]  /*1dfc0*/  IMAD.IADD R2, R227, 0x1, R166 ;  /* 0x00000001e3027824 */ /* 0x000fe400078e02a6 */
[C---:B------:R-:W-:Y:S02]  /*1dfd0*/  IMAD.IADD R212, R229.reuse, 0x1, R0 ;  /* 0x00000001e5d47824 */ /* 0x040fe400078e0200 */
[----:B------:R-:W2:Y:S05]  /*1dfe0*/  LDSM.16.M88.4 R24, [R227+0x3000] ;  /* 0x00300000e318783b */ /* 0x000eaa0000000200 */
[----:B------:R-:W0:Y:S05]  /*1dff0*/  LDGDEPBAR ;  /* 0x00000000000079af */ /* 0x000e2a0000000000 */
[----:B------:R-:W5:Y:S05]  /*1e000*/  LDSM.16.M88.4 R32, [R227+0x3800] ;  /* 0x00380000e320783b */ /* 0x000f6a0000000200 */
[----:B------:R-:W4:Y:S05]  /*1e010*/  LDSM.16.M88.4 R40, [R227+0x4000] ;  /* 0x00400000e328783b */ /* 0x000f2a0000000200 */
[----:B------:R-:W4:Y:S05]  /*1e020*/  LDSM.16.M88.4 R48, [R227+0x4800] ;  /* 0x00480000e330783b */ /* 0x000f2a0000000200 */
[----:B------:R-:W4:Y:S05]  /*1e030*/  LDSM.16.M88.4 R56, [R227+0x5000] ;  /* 0x00500000e338783b */ /* 0x000f2a0000000200 */
[----:B------:R-:W4:Y:S01]  /*1e040*/  LDSM.16.M88.4 R64, [R227+0x5800] ;  /* 0x00580000e340783b */ /* 0x000f220000000200 */
[C---:B-1----:R-:W-:Y:S04]  /*1e050*/  HMMA.16816.F32.BF16 R4, R128.reuse, R8, RZ ;  /* 0x000000088004723c */ /* 0x042fe800000418ff */
[----:B------:R-:W1:Y:S04]  /*1e060*/  LDSM.16.M88.4 R72, [R227+0x6000] ;  /* 0x00600000e348783b */ /* 0x000e680000000200 */
[C---:B------:R-:W-:Y:S01]  /*1e070*/  HMMA.16816.F32.BF16 R8, R128.reuse, R10, RZ ;  /* 0x0000000a8008723c */ /* 0x040fe200000418ff */
[----:B------:R-:W1:Y:S05]  /*1e080*/  LDSM.16.M88.4 R80, [R227+0x6800] ;  /* 0x00680000e350783b */ /* 0x000e6a0000000200 */
[----:B------:R-:W1:Y:S02]  /*1e090*/  LDSM.16.M88.4 R88, [R227+0x7000] ;  /* 0x00700000e358783b */ /* 0x000e640000000200 */
[C---:B---3--:R-:W-:Y:S03]  /*1e0a0*/  HMMA.16816.F32.BF16 R12, R128.reuse, R16, RZ ;  /* 0x00000010800c723c */ /* 0x048fe600000418ff */
[----:B------:R-:W3:Y:S05]  /*1e0b0*/  LDSM.16.M88.4 R96, [R227+0x7800] ;  /* 0x00780000e360783b */ /* 0x000eea0000000200 */
[C---:B------:R-:W-:Y:S01]  /*1e0c0*/  HMMA.16816.F32.BF16 R16, R128.reuse, R18, RZ ;  /* 0x000000128010723c */ /* 0x040fe200000418ff */
[----:B------:R-:W3:Y:S05]  /*1e0d0*/  LDSM.16.M88.4 R104, [R227+0x8000] ;  /* 0x00800000e368783b */ /* 0x000eea0000000200 */
[----:B------:R-:W3:Y:S02]  /*1e0e0*/  LDSM.16.M88.4 R112, [R227+0x8800] ;  /* 0x00880000e370783b */ /* 0x000ee40000000200 */
[C---:B--2---:R-:W-:Y:S03]  /*1e0f0*/  HMMA.16816.F32.BF16 R20, R128.reuse, R24, RZ ;  /* 0x000000188014723c */ /* 0x044fe600000418ff */
[----:B------:R-:W2:Y:S05]  /*1e100*/  LDSM.16.M88.4 R120, [R227+0x9000] ;  /* 0x00900000e378783b */ /* 0x000eaa0000000200 */
[C---:B------:R-:W-:Y:S01]  /*1e110*/  HMMA.16816.F32.BF16 R24, R128.reuse, R26, RZ ;  /* 0x0000001a8018723c */ /* 0x040fe200000418ff */
[----:B------:R-:W2:Y:S05]  /*1e120*/  LDSM.16.M88.4 R168, [R227+0x9800] ;  /* 0x00980000e3a8783b */ /* 0x000eaa0000000200 */
[----:B------:R-:W-:Y:S02]  /*1e130*/  LDSM.16.M88.4 R172, [R172] ;  /* 0x00000000acac783b */ /* 0x000fe40000000200 */
[C---:B-----5:R-:W-:Y:S03]  /*1e140*/  HMMA.16816.F32.BF16 R28, R128.reuse, R32, RZ ;  /* 0x00000020801c723c */ /* 0x060fe600000418ff */
[----:B------:R-:W5:Y:S05]  /*1e150*/  LDSM.16.M88.4 R176, [R164+0x2000] ;  /* 0x00200000a4b0783b */ /* 0x000f6a0000000200 */
[C---:B------:R-:W-:Y:S01]  /*1e160*/  HMMA.16816.F32.BF16 R32, R128.reuse, R34, RZ ;  /* 0x000000228020723c */ /* 0x040fe200000418ff */
[----:B------:R-:W5:Y:S05]  /*1e170*/  LDSM.16.M88.4 R180, [R164+0x2800] ;  /* 0x00280000a4b4783b */ /* 0x000f6a0000000200 */
[----:B------:R-:W5:Y:S02]  /*1e180*/  LDSM.16.M88.4 R184, [R164+0x3000] ;  /* 0x00300000a4b8783b */ /* 0x000f640000000200 */
[C---:B----4-:R-:W-:Y:S03]  /*1e190*/  HMMA.16816.F32.BF16 R36, R128.reuse, R40, RZ ;  /* 0x000000288024723c */ /* 0x050fe600000418ff */
[----:B------:R-:W4:Y:S05]  /*1e1a0*/  LDSM.16.M88.4 R188, [R164+0x3800] ;  /* 0x00380000a4bc783b */ /* 0x000f2a0000000200 */
[C---:B------:R-:W-:Y:S01]  /*1e1b0*/  HMMA.16816.F32.BF16 R40, R128.reuse, R42, RZ ;  /* 0x0000002a8028723c */ /* 0x040fe200000418ff */
[----:B------:R-:W4:Y:S05]  /*1e1c0*/  LDSM.16.M88.4 R192, [R164+0x4000] ;  /* 0x00400000a4c0783b */ /* 0x000f2a0000000200 */
[----:B------:R-:W4:Y:S02]  /*1e1d0*/  LDSM.16.M88.4 R196, [R164+0x4800] ;  /* 0x00480000a4c4783b */ /* 0x000f240000000200 */
[C---:B------:R-:W-:Y:S03]  /*1e1e0*/  HMMA.16816.F32.BF16 R44, R128.reuse, R48, RZ ;  /* 0x00000030802c723c */ /* 0x040fe600000418ff */
[----:B------:R-:W4:Y:S05]  /*1e1f0*/  LDSM.16.M88.4 R200, [R164+0x5000] ;  /* 0x00500000a4c8783b */ /* 0x000f2a0000000200 */
[C---:B------:R-:W-:Y:S01]  /*1e200*/  HMMA.16816.F32.BF16 R48, R128.reuse, R50, RZ ;  /* 0x000000328030723c */ /* 0x040fe200000418ff */
[----:B------:R-:W4:Y:S05]  /*1e210*/  LDSM.16.M88.4 R204, [R164+0x5800] ;  /* 0x00580000a4cc783b */ /* 0x000f2a0000000200 */
[----:B------:R-:W-:Y:S02]  /*1e220*/  LDSM.16.M88.4 R208, [R2+0x9800] ;  /* 0x0098000002d0783b */ /* 0x000fe40000000200 */
[C---:B------:R-:W-:Y:S03]  /*1e230*/  HMMA.16816.F32.BF16 R52, R128.reuse, R56, RZ ;  /* 0x000000388034723c */ /* 0x040fe600000418ff */
[----:B------:R-:W-:Y:S05]  /*1e240*/  LDSM.16.M88.4 R212, [R212] ;  /* 0x00000000d4d4783b */ /* 0x000fea0000000200 */
        /* <DEDUP_REMOVED lines=19> */
[----:B------:R-:W1:Y:S07]  /*1e380*/  LDSM.16.M88.4 R168, [R164+0x6000] ;  /* 0x00600000a4a8783b */ /* 0x000e6e0000000200 */
[C---:B-----5:R-:W-:Y:S08]  /*1e390*/  HMMA.16816.F32.BF16 R4, R172.reuse, R176, R4 ;  /* 0x000000b0ac04723c */ /* 0x060ff00000041804 */
[C---:B------:R-:W-:Y:S01]  /*1e3a0*/  HMMA.16816.F32.BF16 R8, R172.reuse, R178, R8 ;  /* 0x000000b2ac08723c */ /* 0x040fe20000041808 */
[----:B------:R-:W2:Y:S07]  /*1e3b0*/  LDSM.16.M88.4 R176, [R164+0x6800] ;  /* 0x00680000a4b0783b */ /* 0x000eae0000000200 */
[C---:B------:R-:W-:Y:S08]  /*1e3c0*/  HMMA.16816.F32.BF16 R12, R172.reuse, R180, R12 ;  /* 0x000000b4ac0c723c */ /* 0x040ff0000004180c */
[C---:B------:R-:W-:Y:S01]  /*1e3d0*/  HMMA.16816.F32.BF16 R16, R172.reuse, R182, R16 ;  /* 0x000000b6ac10723c */ /* 0x040fe20000041810 */
[----:B------:R-:W3:Y:S07]  /*1e3e0*/  LDSM.16.M88.4 R180, [R164+0x7000] ;  /* 0x00700000a4b4783b */ /* 0x000eee0000000200 */
[C---:B------:R-:W-:Y:S08]  /*1e3f0*/  HMMA.16816.F32.BF16 R20, R172.reuse, R184, R20 ;  /* 0x000000b8ac14723c */ /* 0x040ff00000041814 */
[C---:B------:R-:W-:Y:S01]  /*1e400*/  HMMA.16816.F32.BF16 R24, R172.reuse, R186, R24 ;  /* 0x000000baac18723c */ /* 0x040fe20000041818 */
[----:B------:R-:W5:Y:S07]  /*1e410*/  LDSM.16.M88.4 R184, [R164+0x7800] ;  /* 0x00780000a4b8783b */ /* 0x000f6e0000000200 */
        /* <DEDUP_REMOVED lines=13> */
[----:B----4-:R-:W-:Y:S05]  /*1e4f0*/  IMAD.IADD R0, R229, 0x1, R2 ;  /* 0x00000001e5007824 */ /* 0x010fea00078e0202 */
        /* <DEDUP_REMOVED lines=137> */
[----:B------:R-:W1:Y:S02]  /*1ed90*/  I2F.RP R168, R2 ;  /* 0x0000000200a87306 */ /* 0x000e640000209400 */
[----:B------:R-:W-:Y:S08]  /*1eda0*/  ISETP.GE.AND P3, PT, R169, RZ, PT ;  /* 0x000000ffa900720c */ /* 0x000ff00003f66270 */
        /* <DEDUP_REMOVED lines=21> */
[----:B------:R-:W-:Y:S01]  /*1ef00*/  ISETP.NE.AND P1, PT, R0, RZ, PT ;  /* 0x000000ff0000720c */ /* 0x000fe20003f25270 */
[----:B------:R-:W-:Y:S01]  /*1ef10*/  @!P2 VIADD R170, R170, 0x1 ;  /* 0x00000001aaaaa836 */ /* 0x000fe20000000000 */
[-C--:B------:R-:W-:Y:S02]  /*1ef20*/  ISETP.GE.U32.AND P5, PT, R166, R2.reuse, PT ;  /* 0x00000002a600720c */ /* 0x080fe40003fa6070 */
[----:B------:R-:W-:Y:S02]  /*1ef30*/  ISETP.GE.U32.AND P4, PT, R164, R2, PT ;  /* 0x00000002a400720c */ /* 0x000fe40003f86070 */
[----:B------:R-:W-:Y:S09]  /*1ef40*/  ISETP.GE.AND P2, PT, R177, RZ, PT ;  /* 0x000000ffb100720c */ /* 0x000ff20003f46270 */
[----:B------:R-:W-:Y:S02]  /*1ef50*/  @P5 IADD3 R170, PT, PT, R170, 0x1, RZ ;  /* 0x00000001aaaa5810 */ /* 0x000fe40007ffe0ff */
[----:B------:R-:W-:Y:S03]  /*1ef60*/  @P4 VIADD R168, R168, 0x1 ;  /* 0x00000001a8a84836 */ /* 0x000fe60000000000 */
[----:B------:R-:W-:Y:S02]  /*1ef70*/  @!P3 IMAD.MOV R170, RZ, RZ, -R170 ;  /* 0x000000ffffaab224 */ /* 0x000fe400078e0aaa */
[----:B------:R-:W-:Y:S05]  /*1ef80*/  @!P2 IMAD.MOV R168, RZ, RZ, -R168 ;  /* 0x000000ffffa8a224 */ /* 0x000fea00078e0aa8 */
        /* <DEDUP_REMOVED lines=24> */
.L_x_3447:
        /* <DEDUP_REMOVED lines=52> */
.L_x_3446:
        /* <DEDUP_REMOVED lines=764> */
.L_x_3444:
[----:B------:R-:W1:Y:S01]  /*22410*/  SHFL.BFLY PT, R10, R243, 0x2, 0x1f ;  /* 0x0c401f00f30a7f89 */ /* 0x000e6200000e0000 */
[C---:B------:R-:W-:Y:S01]  /*22420*/  SHF.L.U32 R5, R226.reuse, 0x1, RZ ;  /* 0x00000001e2057819 */ /* 0x040fe200000006ff */
[----:B------:R-:W-:Y:S01]  /*22430*/  S2UR UR8, SR_CTAID.Y ;  /* 0x00000000000879c3 */ /* 0x000fe20000002600 */
[C---:B------:R-:W-:Y:S01]  /*22440*/  SHF.L.U32 R37, R226.reuse, 0x4, RZ ;  /* 0x00000004e2257819 */ /* 0x040fe200000006ff */
[----:B------:R-:W2:Y:S01]  /*22450*/  SHFL.BFLY PT, R9, R244, 0x2, 0x1f ;  /* 0x0c401f00f4097f89 */ /* 0x000ea200000e0000 */
[C---:B------:R-:W-:Y:S01]  /*22460*/  SHF.L.U32 R12, R226.reuse, 0x5, RZ ;  /* 0x00000005e20c7819 */ /* 0x040fe200000006ff */
[----:B------:R-:W3:Y:S01]  /*22470*/  LDCU UR4, c[0x0][0x44c] ;  /* 0x00008980ff0477ac */ /* 0x000ee20008000800 */
[----:B------:R-:W-:Y:S01]  /*22480*/  LOP3.LUT R11, R5, 0x6, RZ, 0xc0, !PT ;  /* 0x00000006050b7812 */ /* 0x000fe200078ec0ff */
[----:B------:R-:W-:Y:S01]  /*22490*/  BSSY.RECONVERGENT B0, `(.L_x_3449) ;  /* 0x0000085000007945 */ /* 0x000fe20003800200 */
[----:B------:R-:W-:Y:S01]  /*224a0*/  LOP3.LUT R14, R37, 0x1c0, RZ, 0xc0, !PT ;  /* 0x000001c0250e7812 */ /* 0x000fe200078ec0ff */
[----:B------:R-:W-:Y:S01]  /*224b0*/  S2UR UR5, SR_CTAID.Z ;  /* 0x00000000000579c3 */ /* 0x000fe20000002700 */
[----:B------:R-:W-:-:S02]  /*224c0*/  SHF.L.U32 R3, R226, 0x2, RZ ;  /* 0x00000002e2037819 */ /* 0x000fc400000006ff */
[----:B------:R-:W-:Y:S02]  /*224d0*/  LOP3.LUT R12, R11, 0x7c00, R12, 0xf8, !PT ;  /* 0x00007c000b0c7812 */ /* 0x000fe400078ef80c */
[----:B------:R-:W-:Y:S02]  /*224e0*/  LOP3.LUT R5, R14, 0x38, R5, 0xf8, !PT ;  /* 0x000000380e057812 */ /* 0x000fe400078ef805 */
[----:B------:R-:W-:Y:S01]  /*224f0*/  MOV R13, 0x20 ;  /* 0x00000020000d7802 */ /* 0x000fe20000000f00 */
[----:B------:R-:W4:Y:S01]  /*22500*/  S2UR UR7, SR_CTAID.X ;  /* 0x00000000000779c3 */ /* 0x000f220000002500 */
[----:B------:R-:W-:Y:S02]  /*22510*/  LOP3.LUT R5, R12, R5, RZ, 0xfc, !PT ;  /* 0x000000050c057212 */ /* 0x000fe400078efcff */
[----:B------:R-:W-:Y:S02]  /*22520*/  MOV R15, 0x40 ;  /* 0x00000040000f7802 */ /* 0x000fe40000000f00 */
[----:B------:R-:W-:Y:S01]  /*22530*/  LOP3.LUT R37, R37, 0x10, RZ, 0xc0, !PT ;  /* 0x0000001025257812 */ /* 0x000fe200078ec0ff */
[----:B-1----:R-:W-:Y:S01]  /*22540*/  FADD.FTZ R10, R10, R243 ;  /* 0x000000f30a0a7221 */ /* 0x002fe20000010000 */
[----:B------:R-:W-:-:S02]  /*22550*/  SEL R13, R13, 0xffffffe0, !P0 ;  /* 0xffffffe00d0d7807 */ /* 0x000fc40004000000 */
[----:B------:R-:W-:Y:S01]  /*22560*/  SHF.R.U32.HI R36, RZ, 0x2, R226 ;  /* 0x00000002ff247819 */ /* 0x000fe200000116e2 */
[----:B--2---:R-:W-:Y:S01]  /*22570*/  FADD.FTZ R9, R9, R244 ;  /* 0x000000f409097221 */ /* 0x004fe20000010000 */
[----:B------:R-:W1:Y:S01]  /*22580*/  SHFL.BFLY PT, R7, R10, 0x1, 0x1f ;  /* 0x0c201f000a077f89 */ /* 0x000e6200000e0000 */
[----:B------:R-:W-:Y:S02]  /*22590*/  IADD3 R16, PT, PT, -R233, RZ, RZ ;  /* 0x000000ffe9107210 */ /* 0x000fe40007ffe1ff */
[----:B------:R-:W-:Y:S01]  /*225a0*/  MOV R39, 0xff800000 ;  /* 0xff80000000277802 */ /* 0x000fe20000000f00 */
[----:B------:R-:W2:Y:S01]  /*225b0*/  SHFL.BFLY PT, R6, R9, 0x1, 0x1f ;  /* 0x0c201f0009067f89 */ /* 0x000ea200000e0000 */
[----:B------:R-:W-:Y:S01]  /*225c0*/  MOV R38, 0xff800000 ;  /* 0xff80000000267802 */ /* 0x000fe20000000f00 */
[----:B----4-:R-:W-:Y:S01]  /*225d0*/  USHF.L.U32 UR7, UR7, 0x6, URZ ;  /* 0x0000000607077899 */ /* 0x010fe200080006ff */
[----:B-1----:R-:W-:Y:S01]  /*225e0*/  FADD.FTZ R7, R10, R7 ;  /* 0x000000070a077221 */ /* 0x002fe20000010000 */
[----:B------:R-:W-:-:S03]  /*225f0*/  LOP3.LUT R10, R3, 0x1f8, RZ, 0xc0, !PT ;  /* 0x000001f8030a7812 */ /* 0x000fc600078ec0ff */
[----:B------:R-:W1:Y:S01]  /*22600*/  MUFU.RCP R8, R7 ;  /* 0x0000000700087308 */ /* 0x000e620000001000 */
[----:B--2---:R-:W-:Y:S01]  /*22610*/  FADD.FTZ R6, R9, R6 ;  /* 0x0000000609067221 */ /* 0x004fe20000010000 */
[----:B------:R-:W-:Y:S01]  /*22620*/  BAR.SYNC.DEFER_BLOCKING 0x0 ;  /* 0x0000000000007b1d */ /* 0x000fe20000010000 */
[----:B------:R-:W-:Y:S02]  /*22630*/  FSETP.NE.FTZ.AND P2, PT, R7, RZ, PT ;  /* 0x000000ff0700720b */ /* 0x000fe40003f55000 */
[----:B------:R-:W-:Y:S02]  /*22640*/  SHF.R.U32.HI R9, RZ, 0x1, R226 ;  /* 0x00000001ff097819 */ /* 0x000fe400000116e2 */
[----:B------:R-:W-:Y:S01]  /*22650*/  FSETP.NE.FTZ.AND P1, PT, R6, RZ, PT ;  /* 0x000000ff0600720b */ /* 0x000fe20003f35000 */
[----:B------:R-:W2:Y:S01]  /*22660*/  MUFU.RCP R4, R6 ;  /* 0x0000000600047308 */ /* 0x000ea20000001000 */
[----:B------:R-:W-:Y:S02]  /*22670*/  LOP3.LUT R10, R10, 0x38, R9, 0x78, !PT ;  /* 0x000000380a0a7812 */ /* 0x000fe400078e7809 */
[----:B------:R-:W-:-:S02]  /*22680*/  R2P PR, R226, 0x18 ;  /* 0x00000018e2007804 */ /* 0x000fc40000000000 */
[----:B------:R-:W-:Y:S02]  /*22690*/  LOP3.LUT R9, R9, 0x30, RZ, 0xc0, !PT ;  /* 0x0000003009097812 */ /* 0x000fe400078ec0ff */
[----:B------:R-:W-:Y:S01]  /*226a0*/  LEA R37, R10, R37, 0x2 ;  /* 0x000000250a257211 */ /* 0x000fe200078e10ff */
[----:B------:R-:W4:Y:S01]  /*226b0*/  @P2 LDC R19, c[0x0][0x458] ;  /* 0x00011600ff132b82 */ /* 0x000f220000000800 */
[----:B-1----:R-:W-:Y:S01]  /*226c0*/  FSEL R8, R8, 1, P2 ;  /* 0x3f80000008087808 */ /* 0x002fe20001000000 */
[----:B------:R-:W1:Y:S01]  /*226d0*/  @P2 MUFU.LG2 R7, R7 ;  /* 0x0000000700072308 */ /* 0x000e620000000c00 */
[----:B------:R-:W-:Y:S02]  /*226e0*/  SEL R15, R15, 0xffffffc0, !P3 ;  /* 0xffffffc00f0f7807 */ /* 0x000fe40005800000 */
[----:B------:R-:W-:Y:S01]  /*226f0*/  LOP3.LUT R36, R9, 0x7, R36, 0xf8, !PT ;  /* 0x0000000709247812 */ /* 0x000fe200078ef824 */
        /* <DEDUP_REMOVED lines=20> */
[C---:B------:R-:W-:Y:S01]  /*22840*/  FMUL.FTZ R134, R4.reuse, R134 ;  /* 0x0000008604867220 */ /* 0x040fe20000410000 */
[C---:B------:R-:W-:Y:S01]  /*22850*/  FMUL.FTZ R135, R4.reuse, R135 ;  /* 0x0000008704877220 */ /* 0x040fe20000410000 */
[----:B------:R-:W-:Y:S01]  /*22860*/  IADD3 R12, PT, PT, R13, R8, RZ ;  /* 0x000000080d0c7210 */ /* 0x000fe20007ffe0ff */
[----:B------:R-:W-:Y:S01]  /*22870*/  FMUL.FTZ R138, R4, R138 ;  /* 0x0000008a048a7220 */ /* 0x000fe20000410000 */
[----:B------:R-:W-:Y:S01]  /*22880*/  IADD3 R10, PT, PT, R8, 0x80, RZ ;  /* 0x00000080080a7810 */ /* 0x000fe20007ffe0ff */
[C---:B------:R-:W-:Y:S01]  /*22890*/  FMUL.FTZ R139, R4.reuse, R139 ;  /* 0x0000008b048b7220 */ /* 0x040fe20000410000 */
[----:B------:R-:W-:Y:S01]  /*228a0*/  IADD3 R11, PT, PT, R15, R8, RZ ;  /* 0x000000080f0b7210 */ /* 0x000fe20007ffe0ff */
[----:B------:R-:W-:Y:S01]  /*228b0*/  FMUL.FTZ R142, R4, R142 ;  /* 0x0000008e048e7220 */ /* 0x000fe20000410000 */
        /* <DEDUP_REMOVED lines=10> */
[----:B------:R-:W-:Y:S01]  /*22960*/  STS.64 [R8], R160 ;  /* 0x000000a008007388 */ /* 0x000fe20000000a00 */
[----:B------:R-:W2:Y:S01]  /*22970*/  LDC R9, c[0x0][0x3e0] ;  /* 0x0000f800ff097b82 */ /* 0x000ea20000000800 */
[----:B------:R-:W-:Y:S01]  /*22980*/  IADD3 R14, PT, PT, R13, R11, RZ ;  /* 0x0000000b0d0e7210 */ /* 0x000fe20007ffe0ff */
[----:B------:R-:W5:Y:S01]  /*22990*/  @P1 MUFU.LG2 R6, R6 ;  /* 0x0000000600061308 */ /* 0x000f620000000c00 */
[----:B------:R3:W-:Y:S01]  /*229a0*/  STS.64 [R8+0x800], R162 ;  /* 0x000800a208007388 */ /* 0x0007e20000000a00 */
[----:B------:R-:W-:-:S03]  /*229b0*/  LOP3.LUT P0, RZ, R226, 0x3, RZ, 0xc0, !PT ;  /* 0x00000003e2ff7812 */ /* 0x000fc6000780c0ff */
[----:B------:R-:W-:Y:S01]  /*229c0*/  STS.64 [R12], R132 ;  /* 0x000000840c007388 */ /* 0x000fe20000000a00 */
[----:B------:R-:W1:Y:S03]  /*229d0*/  LDC.64 R4, c[0x0][0x430] ;  /* 0x00010c00ff047b82 */ /* 0x000e660000000a00 */
[----:B------:R4:W-:Y:S04]  /*229e0*/  STS.64 [R12+0x800], R134 ;  /* 0x000800860c007388 */ /* 0x0009e80000000a00 */
[----:B------:R1:W-:Y:S01]  /*229f0*/  STS.64 [R11], R136 ;  /* 0x000000880b007388 */ /* 0x0003e20000000a00 */
[----:B------:R-:W5:Y:S03]  /*22a00*/  @P1 LDC R17, c[0x0][0x458] ;  /* 0x00011600ff111b82 */ /* 0x000f660000000800 */
[----:B------:R1:W-:Y:S04]  /*22a10*/  STS.64 [R11+0x800], R138 ;  /* 0x0008008a0b007388 */ /* 0x0003e80000000a00 */
[----:B------:R1:W-:Y:S01]  /*22a20*/  STS.64 [R14], R140 ;  /* 0x0000008c0e007388 */ /* 0x0003e20000000a00 */
[----:B--2---:R-:W-:-:S03]  /*22a30*/  IMAD R16, R9, R16, UR5 ;  /* 0x0000000509107e24 */ /* 0x004fc6000f8e0210 */
[----:B------:R2:W-:Y:S01]  /*22a40*/  STS.64 [R14+0x800], R142 ;  /* 0x0008008e0e007388 */ /* 0x0005e20000000a00 */
[----:B---3--:R-:W-:-:S03]  /*22a50*/  IADD3 R8, PT, PT, R13, R10, RZ ;  /* 0x0000000a0d087210 */ /* 0x008fc60007ffe0ff */
[----:B------:R2:W-:Y:S01]  /*22a60*/  STS.64 [R10], R144 ;  /* 0x000000900a007388 */ /* 0x0005e20000000a00 */
[----:B-1----:R-:W-:Y:S01]  /*22a70*/  IMAD R4, R4, UR8, R233 ;  /* 0x0000000804047c24 */ /* 0x002fe2000f8e02e9 */
[----:B------:R-:W1:Y:S02]  /*22a80*/  LDCU.64 UR8, c[0x0][0x358] ;  /* 0x00006b00ff0877ac */ /* 0x000e640008000a00 */
[----:B------:R2:W-:Y:S01]  /*22a90*/  STS.64 [R10+0x800], R146 ;  /* 0x000800920a007388 */ /* 0x0005e20000000a00 */
[----:B------:R-:W-:Y:S02]  /*22aa0*/  IMAD R4, R4, R9, R16 ;  /* 0x0000000904047224 */ /* 0x000fe400078e0210 */
[----:B------:R-:W-:Y:S01]  /*22ab0*/  @P2 FMUL.FTZ R9, R7, 0.69314718246459960938 ;  /* 0x3f31721807092820 */ /* 0x000fe20000410000 */
[----:B----4-:R-:W-:Y:S01]  /*22ac0*/  IADD3 R12, PT, PT, R15, R10, RZ ;  /* 0x0000000a0f0c7210 */ /* 0x010fe20007ffe0ff */
[----:B------:R2:W-:Y:S01]  /*22ad0*/  STS.64 [R8], R156 ;  /* 0x0000009c08007388 */ /* 0x0005e20000000a00 */
[----:B-----5:R-:W-:Y:S01]  /*22ae0*/  @P1 FMUL.FTZ R7, R6, 0.69314718246459960938 ;  /* 0x3f31721806071820 */ /* 0x020fe20000410000 */
[----:B------:R-:W-:Y:S01]  /*22af0*/  @P2 FFMA.FTZ R39, R2, R19, R9 ;  /* 0x0000001302272223 */ /* 0x000fe20000010009 */
[----:B------:R-:W-:Y:S01]  /*22b00*/  IADD3 R13, PT, PT, R13, R12, RZ ;  /* 0x0000000c0d0d7210 */ /* 0x000fe20007ffe0ff */
[----:B------:R2:W-:Y:S01]  /*22b10*/  STS.64 [R8+0x800], R158 ;  /* 0x0008009e08007388 */ /* 0x0005e20000000a00 */
[----:B------:R-:W-:-:S02]  /*22b20*/  IMAD R41, R4, R5, UR7 ;  /* 0x0000000704297e24 */ /* 0x000fc4000f8e0205 */
[----:B------:R-:W-:Y:S01]  /*22b30*/  @P1 FFMA.FTZ R38, R0, R17, R7 ;  /* 0x0000001100261223 */ /* 0x000fe20000010007 */
[----:B------:R2:W-:Y:S01]  /*22b40*/  STS.64 [R12], R148 ;  /* 0x000000940c007388 */ /* 0x0005e20000000a00 */
[----:B------:R-:W-:-:S03]  /*22b50*/  IMAD R0, R41, UR4, RZ ;  /* 0x0000000429007c24 */ /* 0x000fc6000f8e02ff */
[----:B------:R2:W-:Y:S04]  /*22b60*/  STS.64 [R12+0x800], R150 ;  /* 0x000800960c007388 */ /* 0x0005e80000000a00 */
[----:B------:R2:W-:Y:S04]  /*22b70*/  STS.64 [R13], R152 ;  /* 0x000000980d007388 */ /* 0x0005e80000000a00 */
[----:B------:R2:W-:Y:S01]  /*22b80*/  STS.64 [R13+0x800], R154 ;  /* 0x0008009a0d007388 */ /* 0x0005e20000000a00 */
[----:B------:R-:W-:Y:S06]  /*22b90*/  BAR.SYNC.DEFER_BLOCKING 0x0 ;  /* 0x0000000000007b1d */ /* 0x000fec0000010000 */
[----:B------:R2:W3:Y:S04]  /*22ba0*/  LDS.128 R32, [R37+UR6] ;  /* 0x0000000625207984 */ /* 0x0004e80008000c00 */
[----:B------:R2:W4:Y:S04]  /*22bb0*/  LDS.128 R28, [R37+UR6+0x800] ;  /* 0x00080006251c7984 */ /* 0x0005280008000c00 */
[----:B------:R2:W1:Y:S04]  /*22bc0*/  LDS.128 R24, [R37+UR6+0x1000] ;  /* 0x0010000625187984 */ /* 0x0004680008000c00 */
[----:B------:R2:W1:Y:S04]  /*22bd0*/  LDS.128 R20, [R37+UR6+0x1800] ;  /* 0x0018000625147984 */ /* 0x0004680008000c00 */
[----:B------:R2:W1:Y:S04]  /*22be0*/  LDS.128 R16, [R37+UR6+0x2000] ;  /* 0x0020000625107984 */ /* 0x0004680008000c00 */
[----:B------:R2:W1:Y:S04]  /*22bf0*/  LDS.128 R12, [R37+UR6+0x2800] ;  /* 0x00280006250c7984 */ /* 0x0004680008000c00 */
[----:B------:R2:W1:Y:S04]  /*22c00*/  LDS.128 R8, [R37+UR6+0x3000] ;  /* 0x0030000625087984 */ /* 0x0004680008000c00 */
[----:B------:R2:W1:Y:S01]  /*22c10*/  LDS.128 R4, [R37+UR6+0x3800] ;  /* 0x0038000625047984 */ /* 0x0004620008000c00 */
[----:B------:R-:W-:Y:S05]  /*22c20*/  @P0 BRA `(.L_x_3450) ;  /* 0x00000000002c0947 */ /* 0x000fea0003800000 */
[----:B------:R-:W5:Y:S01]  /*22c30*/  LDCU.64 UR4, c[0x0][0x428] ;  /* 0x00008500ff0477ac */ /* 0x000f620008000a00 */
[----:B--2---:R-:W-:Y:S01]  /*22c40*/  VIADD R37, R231, -UR7 ;  /* 0x80000007e7257c36 */ /* 0x004fe20008000000 */
[----:B------:R-:W-:Y:S01]  /*22c50*/  IADD3 R2, P0, PT, R41, R36, RZ ;  /* 0x0000002429027210 */ /* 0x000fe20007f1e0ff */
[----:B------:R-:W-:-:S03]  /*22c60*/  VIADD R40, R36, 0x8 ;  /* 0x0000000824287836 */ /* 0x000fc60000000000 */
[-C--:B------:R-:W-:Y:S02]  /*22c70*/  ISETP.GE.AND P2, PT, R36, R37.reuse, PT ;  /* 0x000000252400720c */ /* 0x080fe40003f46270 */
[----:B------:R-:W-:Y:S02]  /*22c80*/  ISETP.GE.AND P1, PT, R40, R37, PT ;  /* 0x000000252800720c */ /* 0x000fe40003f26270 */
[----:B------:R-:W-:Y:S02]  /*22c90*/  LEA.HI.X.SX32 R41, R41, RZ, 0x1, P0 ;  /* 0x000000ff29297211 */ /* 0x000fe400000f0eff */
[----:B-----5:R-:W-:-:S04]  /*22ca0*/  LEA R36, P0, R2, UR4, 0x2 ;  /* 0x0000000402247c11 */ /* 0x020fc8000f8010ff */
[----:B------:R-:W-:-:S05]  /*22cb0*/  LEA.HI.X R37, R2, UR5, R41, 0x2, P0 ;  /* 0x0000000502257c11 */ /* 0x000fca00080f1429 */
[----:B-1----:R1:W-:Y:S04]  /*22cc0*/  @!P2 STG.E desc[UR8][R36.64], R39 ;  /* 0x000000272400a986 */ /* 0x0023e8000c101908 */
[----:B------:R1:W-:Y:S02]  /*22cd0*/  @!P1 STG.E desc[UR8][R36.64+0x20], R38 ;  /* 0x0000202624009986 */ /* 0x0003e4000c101908 */
.L_x_3450:
[----:B-1----:R-:W-:Y:S05]  /*22ce0*/  BSYNC.RECONVERGENT B0 ;  /* 0x0000000000007941 */ /* 0x002fea0003800200 */
.L_x_3449:
[----:B------:R-:W1:Y:S01]  /*22cf0*/  LDCU.64 UR4, c[0x0][0x3f8] ;  /* 0x00007f00ff0477ac */ /* 0x000e620008000a00 */
[----:B------:R-:W-:Y:S01]  /*22d00*/  VIADD R231, R231, -UR7 ;  /* 0x80000007e7e77c36 */ /* 0x000fe20008000000 */
[----:B------:R-:W-:Y:S02]  /*22d10*/  LOP3.LUT R3, R3, 0xffc, RZ, 0xc0, !PT ;  /* 0x00000ffc03037812 */ /* 0x000fe400078ec0ff */
[----:B------:R-:W-:Y:S02]  /*22d20*/  SHF.R.U32.HI R226, RZ, 0x4, R226 ;  /* 0x00000004ffe27819 */ /* 0x000fe400000116e2 */
[----:B------:R-:W-:Y:S02]  /*22d30*/  IADD3 R3, P0, PT, R0, R3, RZ ;  /* 0x0000000300037210 */ /* 0x000fe40007f1e0ff */
[C---:B------:R-:W-:Y:S01]  /*22d40*/  ISETP.GE.AND P4, PT, R226.reuse, R231, PT ;  /* 0x000000e7e200720c */ /* 0x040fe20003f86270 */
[----:B------:R-:W-:Y:S01]  /*22d50*/  VIADD R38, R226, 0x10 ;  /* 0x00000010e2267836 */ /* 0x000fe20000000000 */
[----:B------:R-:W-:Y:S01]  /*22d60*/  LEA.HI.X.SX32 R40, R0, RZ, 0x1, P0 ;  /* 0x000000ff00287211 */ /* 0x000fe200000f0eff */
[----:B------:R-:W-:-:S02]  /*22d70*/  VIADD R36, R226, 0x18 ;  /* 0x00000018e2247836 */ /* 0x000fc40000000000 */
[----:B------:R-:W-:Y:S01]  /*22d80*/  VIADD R2, R226, 0x8 ;  /* 0x00000008e2027836 */ /* 0x000fe20000000000 */
[-C--:B------:R-:W-:Y:S01]  /*22d90*/  ISETP.GE.AND P6, PT, R38, R231.reuse, PT ;  /* 0x000000e72600720c */ /* 0x080fe20003fc6270 */
[----:B------:R-:W-:Y:S01]  /*22da0*/  VIADD R38, R226, 0x20 ;  /* 0x00000020e2267836 */ /* 0x000fe20000000000 */
[-C--:B------:R-:W-:Y:S01]  /*22db0*/  ISETP.GE.AND P5, PT, R36, R231.reuse, PT ;  /* 0x000000e72400720c */ /* 0x080fe20003fa6270 */
[C---:B------:R-:W-:Y:S01]  /*22dc0*/  VIADD R36, R226.reuse, 0x28 ;  /* 0x00000028e2247836 */ /* 0x040fe20000000000 */
[C---:B-1----:R-:W-:Y:S01]  /*22dd0*/  LEA R42, P0, R3.reuse, UR4, 0x2 ;  /* 0x00000004032a7c11 */ /* 0x042fe2000f8010ff */
[----:B------:R-:W-:Y:S01]  /*22de0*/  VIADD R0, R226, 0x30 ;  /* 0x00000030e2007836 */ /* 0x000fe20000000000 */
[-C--:B------:R-:W-:Y:S01]  /*22df0*/  ISETP.GE.AND P3, PT, R38, R231.reuse, PT ;  /* 0x000000e72600720c */ /* 0x080fe20003f66270 */
[----:B------:R-:W-:Y:S01]  /*22e00*/  VIADD R226, R226, 0x38 ;  /* 0x00000038e2e27836 */ /* 0x000fe20000000000 */
[----:B------:R-:W-:Y:S02]  /*22e10*/  LEA.HI.X R43, R3, UR5, R40, 0x2, P0 ;  /* 0x00000005032b7c11 */ /* 0x000fe400080f1428 */
[----:B------:R-:W-:-:S02]  /*22e20*/  ISETP.GE.AND P2, PT, R36, R231, PT ;  /* 0x000000e72400720c */ /* 0x000fc40003f46270 */
[-C--:B------:R-:W-:Y:S01]  /*22e30*/  ISETP.GE.AND P1, PT, R0, R231.reuse, PT ;  /* 0x000000e70000720c */ /* 0x080fe20003f26270 */
[----:B---3--:R1:W-:Y:S01]  /*22e40*/  @!P4 STG.E.128 desc[UR8][R42.64], R32 ;  /* 0x000000202a00c986 */ /* 0x0083e2000c101d08 */
[-C--:B------:R-:W-:Y:S02]  /*22e50*/  ISETP.GE.AND P4, PT, R2, R231.reuse, PT ;  /* 0x000000e70200720c */ /* 0x080fe40003f86270 */
[----:B------:R-:W-:Y:S01]  /*22e60*/  ISETP.GE.AND P0, PT, R226, R231, PT ;  /* 0x000000e7e200720c */ /* 0x000fe20003f06270 */
[----:B------:R1:W-:Y:S04]  /*22e70*/  @!P6 STG.E.128 desc[UR8][R42.64+0x1000], R24 ;  /* 0x001000182a00e986 */ /* 0x0003e8000c101d08 */
[----:B------:R1:W-:Y:S04]  /*22e80*/  @!P5 STG.E.128 desc[UR8][R42.64+0x1800], R20 ;  /* 0x001800142a00d986 */ /* 0x0003e8000c101d08 */
[----:B------:R1:W-:Y:S04]  /*22e90*/  @!P3 STG.E.128 desc[UR8][R42.64+0x2000], R16 ;  /* 0x002000102a00b986 */ /* 0x0003e8000c101d08 */
[----:B----4-:R1:W-:Y:S04]  /*22ea0*/  @!P4 STG.E.128 desc[UR8][R42.64+0x800], R28 ;  /* 0x0008001c2a00c986 */ /* 0x0103e8000c101d08 */
[----:B------:R1:W-:Y:S04]  /*22eb0*/  @!P2 STG.E.128 desc[UR8][R42.64+0x2800], R12 ;  /* 0x0028000c2a00a986 */ /* 0x0003e8000c101d08 */
[----:B------:R1:W-:Y:S01]  /*22ec0*/  @!P1 STG.E.128 desc[UR8][R42.64+0x3000], R8 ;  /* 0x003000082a009986 */ /* 0x0003e2000c101d08 */
[----:B------:R-:W-:Y:S05]  /*22ed0*/  @P0 EXIT ;  /* 0x000000000000094d */ /* 0x000fea0003800000 */
[----:B------:R-:W-:Y:S01]  /*22ee0*/  STG.E.128 desc[UR8][R42.64+0x3800], R4 ;  /* 0x003800042a007986 */ /* 0x000fe2000c101d08 */
[----:B------:R-:W-:Y:S05]  /*22ef0*/  EXIT ;  /* 0x000000000000794d */ /* 0x000fea0003800000 */
.L_x_3451:
        /* <DEDUP_REMOVED lines=16> */
.L_x_7154:


//--------------------- .text._ZN5flash24flash_fwd_splitkv_kernelI23Flash_fwd_kernel_traitsILi64ELi64ELi256ELi4ELb0ELb0EN7cutlass10bfloat16_tE19Flash_kernel_traitsILi64ELi64ELi256ELi4ES3_EELb1ELb0ELb0ELb0ELb1ELb1ELb1ELb1EEEvNS_16Flash_fwd_paramsE --------------------------
	.section	.text._ZN5flash24flash_fwd_splitkv_kernelI23Flash_fwd_kernel_traitsILi64ELi64ELi256ELi4ELb0ELb0EN7cutlass10bfloat16_tE19Flash_kernel_traitsILi64ELi64ELi256ELi4ES3_EELb1ELb0ELb0ELb0ELb1ELb1ELb1ELb1EEEvNS_16Flash_fwd_paramsE,"ax",@progbits
	.align	128
        .global         _ZN5flash24flash_fwd_splitkv_kernelI23Flash_fwd_kernel_traitsILi64ELi64ELi256ELi4ELb0ELb0EN7cutlass10bfloat16_tE19Flash_kernel_traitsILi64ELi64ELi256ELi4ES3_EELb1ELb0ELb0ELb0ELb1ELb1ELb1ELb1EEEvNS_16Flash_fwd_paramsE
        .type           _ZN5flash24flash_fwd_splitkv_kernelI23Flash_fwd_kernel_traitsILi64ELi64ELi256ELi4ELb0ELb0EN7cutlass10bfloat16_tE19Flash_kernel_traitsILi64ELi64ELi256ELi4ES3_EELb1ELb0ELb0ELb0ELb1ELb1ELb1ELb1EEEvNS_16Flash_fwd_paramsE,@function
        .size           _ZN5flash24flash_fwd_splitkv_kernelI23Flash_fwd_kernel_traitsILi64ELi64ELi256ELi4ELb0ELb0EN7cutlass10bfloat16_tE19Flash_kernel_traitsILi64ELi64ELi256ELi4ES3_EELb1ELb0ELb0ELb0ELb1ELb1ELb1ELb1EEEvNS_16Flash_fwd_paramsE,(.L_x_7155 - _ZN5flash24flash_fwd_splitkv_kernelI23Flash_fwd_kernel_traitsILi64ELi64ELi256ELi4ELb0ELb0EN7cutlass10bfloat16_tE19Flash_kernel_traitsILi64ELi64ELi256ELi4ES3_EELb1ELb0ELb0ELb0ELb1ELb1ELb1ELb1EEEvNS_16Flash_fwd_paramsE)
        .other          _ZN5flash24flash_fwd_splitkv_kernelI23Flash_fwd_kernel_traitsILi64ELi64ELi256ELi4ELb0ELb0EN7cutlass10bfloat16_tE19Flash_kernel_traitsILi64ELi64ELi256ELi4ES3_EELb1ELb0ELb0ELb0ELb1ELb1ELb1ELb1EEEvNS_16Flash_fwd_paramsE,@"STO_CUDA_ENTRY STV_DEFAULT"
_ZN5flash24flash_fwd_splitkv_kernelI23Flash_fwd_kernel_traitsILi64ELi64ELi256ELi4ELb0ELb0EN7cutlass10bfloat16_tE19Flash_kernel_traitsILi64ELi64ELi256ELi4ES3_EELb1ELb0ELb0ELb0ELb1ELb1ELb1ELb1EEEvNS_16Flash_fwd_paramsE:
.text._ZN5flash24flash_fwd_splitkv_kernelI23Flash_fwd_kernel_traitsILi64ELi64ELi256ELi4ELb0ELb0EN7cutlass10bfloat16_tE19Flash_kernel_traitsILi64ELi64ELi256ELi4ES3_EELb1ELb0ELb0ELb0ELb1ELb1ELb1ELb1EEEvNS_16Flash_fwd_paramsE:
[----:B------:R-:W1:Y:S08]  /*0000*/  LDC R1, c[0x0][0x37c] ;  /* 0x0000df00ff017b82 */ /* 0x000e700000000800 */
[----:B------:R-:W2:Y:S01]  /*0010*/  LDC R18, c[0x0][0x3e0] ;  /* 0x0000f800ff127b82 */ /* 0x000ea20000000800 */
[----:B------:R-:W3:Y:S01]  /*0020*/  LDCU.64 UR8, c[0x0][0x460] ;  /* 0x00008c00ff0877ac */ /* 0x000ee20008000a00 */
[----:B------:R-:W-:-:S02]  /*0030*/  IMAD.MOV.U32 R25, RZ, RZ, -0x1 ;  /* 0xffffffffff197424 */ /* 0x000fc400078e00ff */
[----:B-1----:R-:W-:Y:S01]  /*0040*/  VIADD R1, R1, 0xffffffc8 ;  /* 0xffffffc801017836 */ /* 0x002fe20000000000 */
[----:B------:R-:W1:Y:S03]  /*0050*/  LDCU.64 UR4, c[0x0][0x358] ;  /* 0x00006b00ff0477ac */ /* 0x000e660008000a00 */
[----:B------:R-:W4:Y:S01]  /*0060*/  S2UR UR10, SR_CTAID.Z ;  /* 0x00000000000a79c3 */ /* 0x000f220000002700 */
[----:B------:R-:W1:Y:S07]  /*0070*/  LDCU.64 UR6, c[0x0][0x470] ;  /* 0x00008e00ff0677ac */ /* 0x000e6e0008000a00 */
[----:B------:R-:W1:Y:S01]  /*0080*/  LDC.64 R4, c[0x0][0x478] ;  /* 0x00011e00ff047b82 */ /* 0x000e620000000a00 */
[----:B---3--:R-:W-:-:S04]  /*0090*/  ISETP.NE.U32.AND P1, PT, RZ, UR8, PT ;  /* 0x00000008ff007c0c */ /* 0x008fc8000bf25070 */
[----:B------:R-:W-:Y:S01]  /*00a0*/  ISETP.NE.AND.EX P1, PT, RZ, UR9, PT, P1 ;  /* 0x00000009ff007c0c */ /* 0x000fe2000bf25310 */
[----:B--2---:R-:W2:Y:S01]  /*00b0*/  I2F.U32.RP R2, R18 ;  /* 0x0000001200027306 */ /* 0x004ea20000209000 */
[----:B------:R-:W-:-:S07]  /*00c0*/  ISETP.NE.U32.AND P4, PT, R18, RZ, PT ;  /* 0x000000ff1200720c */ /* 0x000fce0003f85070 */
[----:B--2---:R-:W2:Y:S02]  /*00d0*/  MUFU.RCP R2, R2 ;  /* 0x0000000200027308 */ /* 0x004ea40000001000 */
[----:B--2---:R-:W-:-:S06]  /*00e0*/  VIADD R2, R2, 0xffffffe ;  /* 0x0ffffffe02027836 */ /* 0x004fcc0000000000 */
[----:B------:R-:W2:Y:S02]  /*00f0*/  F2I.FTZ.U32.TRUNC.NTZ R3, R2 ;  /* 0x0000000200037305 */ /* 0x000ea4000021f000 */
[----:B--2---:R-:W-:Y:S02]  /*0100*/  IMAD.MOV R0, RZ, RZ, -R3 ;  /* 0x000000ffff007224 */ /* 0x004fe400078e0a03 */
[----:B------:R-:W-:Y:S02]  /*0110*/  IMAD.MOV.U32 R2, RZ, RZ, RZ ;  /* 0x000000ffff027224 */ /* 0x000fe400078e00ff */
[----:B------:R-:W-:-:S04]  /*0120*/  IMAD R0, R0, R18, RZ ;  /* 0x0000001200007224 */ /* 0x000fc800078e02ff */
[----:B------:R-:W-:-:S06]  /*0130*/  IMAD.HI.U32 R2, R3, R0, R2 ;  /* 0x0000000003027227 */ /* 0x000fcc00078e0002 */
[----:B----4-:R-:W-:Y:S02]  /*0140*/  IMAD.HI.U32 R30, R2, UR10, RZ ;  /* 0x0000000a021e7c27 */ /* 0x010fe4000f8e00ff */
[----:B------:R-:W2:Y:S02]  /*0150*/  LDC.64 R2, c[0x0][0x460] ;  /* 0x00011800ff027b82 */ /* 0x000ea40000000a00 */
        /* <DEDUP_REMOVED lines=8> */
[----:B-1----:R-:W-:-:S09]  /*01e0*/  ISETP.NE.U32.AND P0, PT, R4, RZ, PT ;  /* 0x000000ff0400720c */ /* 0x002fd20003f05070 */
[----:B------:R-:W-:Y:S01]  /*01f0*/  @P2 VIADD R30, R30, 0x1 ;  /* 0x000000011e1e2836 */ /* 0x000fe20000000000 */
[----:B------:R-:W-:Y:S02]  /*0200*/  @!P4 LOP3.LUT R30, RZ, R18, RZ, 0x33, !PT ;  /* 0x00000012ff1ec212 */ /* 0x000fe400078e33ff */
[----:B------:R-:W-:-:S03]  /*0210*/  ISETP.NE.AND.EX P2, PT, R5, RZ, PT, P0 ;  /* 0x000000ff0500720c */ /* 0x000fc60003f45300 */
[----:B--2---:R-:W-:Y:S01]  /*0220*/  IMAD.WIDE.U32 R2, R30, 0x4, R2 ;  /* 0x000000041e027825 */ /* 0x004fe200078e0002 */
[----:B------:R-:W-:-:S03]  /*0230*/  SHF.R.U32.HI R13, RZ, 0x1e, R30 ;  /* 0x0000001eff0d7819 */ /* 0x000fc6000001161e */
[----:B------:R-:W-:Y:S01]  /*0240*/  IMAD.MOV.U32 R8, RZ, RZ, RZ ;  /* 0x000000ffff087224 */ /* 0x000fe200078e00ff */
[----:B------:R-:W2:Y:S04]  /*0250*/  @P1 LDG.E R25, desc[UR4][R2.64] ;  /* 0x0000000402191981 */ /* 0x000ea8000c1e1900 */
[----:B------:R1:W2:Y:S01]  /*0260*/  @P3 LDG.E R0, desc[UR4][R2.64+0x4] ;  /* 0x0000040402003981 */ /* 0x0002a2000c1e1900 */
[----:B------:R-:W-:Y:S01]  /*0270*/  ISETP.NE.U32.AND P0, PT, RZ, UR6, PT ;  /* 0x00000006ff007c0c */ /* 0x000fe2000bf05070 */
[----:B------:R-:W-:Y:S01]  /*0280*/  IMAD.SHL.U32 R12, R30, 0x4, RZ ;  /* 0x000000041e0c7824 */ /* 0x000fe200078e00ff */
[----:B------:R-:W3:Y:S01]  /*0290*/  @!P3 LDC R19, c[0x0][0x434] ;  /* 0x00010d00ff13bb82 */ /* 0x000ee20000000800 */
[----:B------:R-:W4:Y:S01]  /*02a0*/  S2R R28, SR_CTAID.X ;  /* 0x00000000001c7919 */ /* 0x000f220000002500 */
[----:B------:R-:W-:-:S02]  /*02b0*/  ISETP.NE.AND.EX P5, PT, RZ, UR7, PT, P0 ;  /* 0x00000007ff007c0c */ /* 0x000fc4000bfa5300 */
[----:B------:R-:W-:Y:S01]  /*02c0*/  IADD3 R106, P1, PT, R12, UR6, RZ ;  /* 0x000000060c6a7c10 */ /* 0x000fe2000ff3e0ff */
[----:B------:R2:W-:Y:S03]  /*02d0*/  STL [R1+0x2c], R30 ;  /* 0x00002c1e01007387 */ /* 0x0005e60000100800 */
[----:B------:R-:W-:-:S07]  /*02e0*/  IADD3.X R107, PT, PT, R13, UR7, RZ, P1, !PT ;  /* 0x000000070d6b7c10 */ /* 0x000fce0008ffe4ff */
[----:B------:R-:W5:Y:S01]  /*02f0*/  @P5 LDG.E R8, desc[UR4][R106.64] ;  /* 0x000000046a085981 */ /* 0x000f62000c1e1900 */
[----:B-1----:R-:W-:-:S05]  /*0300*/  @P2 IADD3 R2, P0, PT, R12, R4, RZ ;  /* 0x000000040c022210 */ /* 0x002fca0007f1e0ff */
[----:B------:R-:W-:Y:S02]  /*0310*/  @P2 IMAD.X R3, R13, 0x1, R5, P0 ;  /* 0x000000010d032824 */ /* 0x000fe400000e0605 */
[----:B------:R-:W1:Y:S01]  /*0320*/  LDC.64 R4, c[0x0][0x468] ;  /* 0x00011a00ff047b82 */ /* 0x000e620000000a00 */
[----:B------:R-:W4:Y:S02]  /*0330*/  LDCU.U8 UR6, c[0x0][0x532] ;  /* 0x0000a640ff0677ac */ /* 0x000f240008000000 */
[----:B------:R3:W5:Y:S01]  /*0340*/  @P2 LDG.E R17, desc[UR4][R2.64] ;  /* 0x0000000402112981 */ /* 0x000762000c1e1900 */
[----:B----4-:R-:W-:Y:S02]  /*0350*/  ISETP.NE.AND P4, PT, RZ, UR6, PT ;  /* 0x00000006ff007c0c */ /* 0x010fe4000bf85270 */
[----:B-1----:R-:W-:-:S04]  /*0360*/  ISETP.EQ.U32.AND P0, PT, R4, RZ, PT ;  /* 0x000000ff0400720c */ /* 0x002fc80003f02070 */
[----:B------:R-:W-:Y:S02]  /*0370*/  ISETP.EQ.OR.EX P1, PT, R5, RZ, !P4, P0 ;  /* 0x000000ff0500720c */ /* 0x000fe40006722700 */
[----:B---3--:R-:W-:-:S05]  /*0380*/  IADD3 R2, P0, PT, R12, R4, RZ ;  /* 0x000000040c027210 */ /* 0x008fca0007f1e0ff */
[----:B------:R-:W-:Y:S01]  /*0390*/  IMAD.X R3, R13, 0x1, R5, P0 ;  /* 0x000000010d037824 */ /* 0x000fe200000e0605 */
[----:B------:R-:W-:-:S04]  /*03a0*/  ISETP.NE.U32.AND P0, PT, R4, RZ, PT ;  /* 0x000000ff0400720c */ /* 0x000fc80003f05070 */
[----:B------:R-:W-:-:S13]  /*03b0*/  ISETP.NE.AND.EX P0, PT, R5, RZ, PT, P0 ;  /* 0x000000ff0500720c */ /* 0x000fda0003f05300 */
[----:B------:R-:W1:Y:S01]  /*03c0*/  @!P0 LDC R9, c[0x0][0x438] ;  /* 0x00010e00ff098b82 */ /* 0x000e620000000800 */
[----:B------:R-:W-:Y:S02]  /*03d0*/  IMAD.MOV.U32 R14, RZ, RZ, -0x1 ;  /* 0xffffffffff0e7424 */ /* 0x000fe400078e00ff */
[----:B------:R-:W-:-:S04]  /*03e0*/  IMAD.SHL.U32 R141, R28, 0x40, RZ ;  /* 0x000000401c8d7824 */ /* 0x000fc800078e00ff */
[----:B------:R3:W5:Y:S01]  /*03f0*/  @!P1 LDG.E R14, desc[UR4][R2.64] ;  /* 0x00000004020e9981 */ /* 0x000762000c1e1900 */
[----:B--2---:R-:W-:-:S05]  /*0400*/  @P3 IMAD.IADD R19, R0, 0x1, -R25 ;  /* 0x0000000100133824 */ /* 0x004fca00078e0a19 */
[----:B------:R3:W-:Y:S01]  /*0410*/  STL [R1+0x30], R19 ;  /* 0x0000301301007387 */ /* 0x0007e20000100800 */
[----:B------:R-:W-:Y:S01]  /*0420*/  IMAD.MOV R0, RZ, RZ, -R30 ;  /* 0x000000ffff007224 */ /* 0x000fe200078e0a1e */
[----:B------:R-:W-:-:S03]  /*0430*/  ISETP.GT.AND P1, PT, R19, R141, PT ;  /* 0x0000008d1300720c */ /* 0x000fc60003f24270 */
[----:B------:R-:W-:Y:S01]  /*0440*/  IMAD R24, R18, R0, UR10 ;  /* 0x0000000a12187e24 */ /* 0x000fe2000f8e0200 */
[----:B-1----:R-:W-:Y:S09]  /*0450*/  @!P0 BRA `(.L_x_3452) ;  /* 0x00000000000c8947 */ /* 0x002ff20003800000 */
[----:B------:R-:W2:Y:S02]  /*0460*/  @P4 LDG.E R0, desc[UR4][R2.64+0x4] ;  /* 0x0000040402004981 */ /* 0x000ea4000c1e1900 */
[----:B--2--5:R-:W-:-:S06]  /*0470*/  @P4 IADD3 R9, PT, PT, R0, -R14, RZ ;  /* 0x8000000e00094210 */ /* 0x024fcc0007ffe0ff */
[----:B------:R1:W5:Y:S02]  /*0480*/  @!P4 LDG.E R9, desc[UR4][R2.64] ;  /* 0x000000040209c981 */ /* 0x000364000c1e1900 */
.L_x_3452:
[----:B------:R-:W-:Y:S05]  /*0490*/  @!P1 EXIT ;  /* 0x000000000000994d */ /* 0x000fea0003800000 */
[----:B------:R-:W2:Y:S01]  /*04a0*/  LDC R6, c[0x0][0x374] ;  /* 0x0000dd00ff067b82 */ /* 0x000ea20000000800 */
[--C-:B-----5:R-:W-:Y:S01]  /*04b0*/  IMAD.IADD R102, R9, 0x1, -R8.reuse ;  /* 0x0000000109667824 */ /* 0x120fe200078e0a08 */
[----:B------:R-:W4:Y:S01]  /*04c0*/  S2R R142, SR_TID.X ;  /* 0x00000000008e7919 */ /* 0x000f220000002100 */
[----:B------:R-:W-:-:S05]  /*04d0*/  @P2 IMAD.IADD R191, R17, 0x1, -R8 ;  /* 0x0000000111bf2824 */ /* 0x000fca00078e0a08 */
[----:B------:R-:W3:Y:S01]  /*04e0*/  @!P2 LDC.64 R10, c[0x0][0x488] ;  /* 0x00012200ff0aab82 */ /* 0x000ee20000000a00 */
[-C--:B--2---:R-:W-:Y:S02]  /*04f0*/  IABS R0, R6.reuse ;  /* 0x0000000600007213 */ /* 0x084fe40000000000 */
[----:B------:R-:W-:-:S03]  /*0500*/  IABS R15, R6 ;  /* 0x00000006000f7213 */ /* 0x000fc60000000000 */
[----:B------:R-:W-:Y:S02]  /*0510*/  IMAD.MOV.U32 R4, RZ, RZ, R0 ;  /* 0x000000ffff047224 */ /* 0x000fe400078e0000 */
[----:B------:R-:W2:Y:S01]  /*0520*/  LDC R0, c[0x0][0x438] ;  /* 0x00010e00ff007b82 */ /* 0x000ea20000000800 */
[----:B---3--:R-:W-:Y:S01]  /*0530*/  @!P2 ISETP.NE.U32.AND P0, PT, R10, RZ, PT ;  /* 0x000000ff0a00a20c */ /* 0x008fe20003f05070 */
[----:B-1----:R-:W1:Y:S01]  /*0540*/  I2F.RP R2, R4 ;  /* 0x0000000400027306 */ /* 0x002e620000209400 */
[----:B------:R-:W3:Y:S02]  /*0550*/  S2R R10, SR_CTAID.Y ;  /* 0x00000000000a7919 */ /* 0x000ee40000002600 */
[----:B------:R-:W-:-:S05]  /*0560*/  @!P2 ISETP.NE.AND.EX P0, PT, R11, RZ, PT, P0 ;  /* 0x000000ff0b00a20c */ /* 0x000fca0003f05300 */
[----:B-1----:R-:W1:Y:S01]  /*0570*/  MUFU.RCP R2, R2 ;  /* 0x0000000200027308 */ /* 0x002e620000001000 */
[----:B--2---:R-:W-:Y:S02]  /*0580*/  VIADD R0, R0, 0xff ;  /* 0x000000ff00007836 */ /* 0x004fe40000000000 */
[----:B-1----:R-:W-:-:S05]  /*0590*/  VIADD R2, R2, 0xffffffe ;  /* 0x0ffffffe02027836 */ /* 0x002fca0000000000 */
        /* <DEDUP_REMOVED lines=12> */
[----:B------:R-:W-:Y:S02]  /*0660*/  IMAD.MOV.U32 R3, RZ, RZ, R0 ;  /* 0x000000ffff037224 */ /* 0x000fe400078e0000 */
[----:B------:R-:W-:Y:S02]  /*0670*/  IMAD.HI.U32 R0, R5, R2, RZ ;  /* 0x0000000205007227 */ /* 0x000fe400078e00ff */
[----:B------:R-:W1:Y:S02]  /*0680*/  LDC R5, c[0x0][0x508] ;  /* 0x00014200ff057b82 */ /* 0x000e640000000800 */
[----:B------:R-:W-:-:S05]  /*0690*/  IMAD R2, R0, R3, R2 ;  /* 0x0000000300027224 */ /* 0x000fca00078e0202 */
[----:B------:R-:W-:Y:S01]  /*06a0*/  ISETP.GT.U32.AND P1, PT, R4, R2, PT ;  /* 0x000000020400720c */ /* 0x000fe20003f24070 */
[----:B------:R-:W2:-:S12]  /*06b0*/  @!P2 LDC R3, c[0x0][0x43c] ;  /* 0x00010f00ff03ab82 */ /* 0x000e980000000800 */
[----:B------:R-:W-:Y:S02]  /*06c0*/  @!P1 IMAD.IADD R2, R2, 0x1, -R4 ;  /* 0x0000000102029824 */ /* 0x000fe400078e0a04 */
[----:B------:R-:W-:-:S03]  /*06d0*/  @!P1 VIADD R0, R0, 0x1 ;  /* 0x0000000100009836 */ /* 0x000fc60000000000 */
[----:B------:R-:W-:Y:S02]  /*06e0*/  ISETP.GE.U32.AND P4, PT, R2, R4, PT ;  /* 0x000000040200720c */ /* 0x000fe40003f86070 */
[----:B------:R-:W-:-:S04]  /*06f0*/  LOP3.LUT R2, R7, R6, RZ, 0x3c, !PT ;  /* 0x0000000607027212 */ /* 0x000fc800078e3cff */
[----:B------:R-:W-:Y:S02]  /*0700*/  ISETP.GE.AND P3, PT, R2, RZ, PT ;  /* 0x000000ff0200720c */ /* 0x000fe40003f66270 */
[----:B--2---:R-:W-:Y:S02]  /*0710*/  @!P2 SEL R3, R3, RZ, P0 ;  /* 0x000000ff0303a207 */ /* 0x004fe40000000000 */
[----:B------:R-:W-:-:S03]  /*0720*/  ISETP.NE.AND P0, PT, R6, RZ, PT ;  /* 0x000000ff0600720c */ /* 0x000fc60003f05270 */
[----:B------:R-:W-:Y:S02]  /*0730*/  @!P2 IMAD.IADD R191, R102, 0x1, R3 ;  /* 0x0000000166bfa824 */ /* 0x000fe400078e0203 */
[----:B------:R-:W-:Y:S02]  /*0740*/  @P4 VIADD R0, R0, 0x1 ;  /* 0x0000000100004836 */ /* 0x000fe40000000000 */
[----:B------:R-:W-:Y:S02]  /*0750*/  VIADD R4, R191, 0xff ;  /* 0x000000ffbf047836 */ /* 0x000fe40000000000 */
[----:B------:R-:W-:-:S03]  /*0760*/  @!P3 IMAD.MOV R0, RZ, RZ, -R0 ;  /* 0x000000ffff00b224 */ /* 0x000fc600078e0a00 */
[----:B------:R-:W-:Y:S02]  /*0770*/  IADD3 R2, PT, PT, R4, R141, -R19 ;  /* 0x0000008d04027210 */ /* 0x000fe40007ffe813 */
[----:B------:R-:W-:Y:S02]  /*0780*/  @!P0 LOP3.LUT R0, RZ, R6, RZ, 0x33, !PT ;  /* 0x00000006ff008212 */ /* 0x000fe400078e33ff */
[----:B-1----:R-:W-:Y:S02]  /*0790*/  IADD3 R2, PT, PT, R2, 0x40, R5 ;  /* 0x0000004002027810 */ /* 0x002fe40007ffe005 */
[----:B------:R-:W-:Y:S01]  /*07a0*/  SHF.R.S32.HI R5, RZ, 0x1f, R4 ;  /* 0x0000001fff057819 */ /* 0x000fe20000011404 */
[----:B---3--:R-:W-:Y:S01]  /*07b0*/  IMAD R32, R0, R10, RZ ;  /* 0x0000000a00207224 */ /* 0x008fe200078e02ff */
[----:B------:R-:W-:Y:S02]  /*07c0*/  SHF.R.S32.HI R3, RZ, 0x1f, R2 ;  /* 0x0000001fff037819 */ /* 0x000fe40000011402 */
[----:B------:R-:W-:-:S02]  /*07d0*/  LEA.HI R4, R5, R4, RZ, 0x8 ;  /* 0x0000000405047211 */ /* 0x000fc400078f40ff */
[----:B------:R-:W-:Y:S01]  /*07e0*/  LEA.HI R2, R3, R2, RZ, 0x8 ;  /* 0x0000000203027211 */ /* 0x000fe200078f40ff */
[----:B------:R1:W-:Y:S01]  /*07f0*/  STL [R1+0x28], R32 ;  /* 0x0000282001007387 */ /* 0x0003e20000100800 */
[----:B------:R-:W-:Y:S02]  /*0800*/  SHF.R.S32.HI R3, RZ, 0x8, R4 ;  /* 0x00000008ff037819 */ /* 0x000fe40000011404 */
[----:B------:R-:W-:Y:S02]  /*0810*/  SHF.R.S32.HI R2, RZ, 0x8, R2 ;  /* 0x00000008ff027819 */ /* 0x000fe40000011402 */
[----:B------:R-:W-:-:S04]  /*0820*/  VIADDMNMX R0, R32, R0, R3, PT ;  /* 0x0000000020007246 */ /* 0x000fc80003800103 */
[----:B------:R-:W-:-:S04]  /*0830*/  VIMNMX R29, PT, PT, R0, R2, PT ;  /* 0x00000002001d7248 */ /* 0x000fc80003fe0100 */
[----:B------:R-:W-:Y:S01]  /*0840*/  ISETP.GE.AND P0, PT, R32, R29, PT ;  /* 0x0000001d2000720c */ /* 0x000fe20003f06270 */
[----:B------:R1:W-:-:S12]  /*0850*/  STL [R1+0x4], R29 ;  /* 0x0000041d01007387 */ /* 0x0003d80000100800 */
[----:B----4-:R-:W-:Y:S05]  /*0860*/  @!P0 BRA `(.L_x_3453) ;  /* 0x0000000400208947 */ /* 0x010fea0003800000 */
[----:B------:R-:W2:Y:S01]  /*0870*/  LDC.64 R2, c[0x0][0x430] ;  /* 0x00010c00ff027b82 */ /* 0x000ea20000000a00 */
[----:B------:R-:W3:Y:S01]  /*0880*/  LDCU UR6, c[0x0][0x44c] ;  /* 0x00008980ff0677ac */ /* 0x000ee20008000800 */
[----:B------:R-:W-:Y:S01]  /*0890*/  IMAD.IADD R7, R19, 0x1, -R141 ;  /* 0x0000000113077824 */ /* 0x000fe200078e0a8d */
[----:B------:R-:W4:Y:S01]  /*08a0*/  LDCU.64 UR8, c[0x0][0x3f8] ;  /* 0x00007f00ff0877ac */ /* 0x000f220008000a00 */
[----:B--2---:R-:W-:Y:S01]  /*08b0*/  IMAD R0, R10, R2, R30 ;  /* 0x000000020a007224 */ /* 0x004fe200078e021e */
[----:B------:R-:W-:-:S03]  /*08c0*/  SHF.R.U32.HI R10, RZ, 0x4, R142 ;  /* 0x00000004ff0a7819 */ /* 0x000fc6000001168e */
[----:B------:R-:W-:Y:S01]  /*08d0*/  IMAD R0, R0, R18, R24 ;  /* 0x0000001200007224 */ /* 0x000fe200078e0218 */
[C---:B------:R-:W-:Y:S01]  /*08e0*/  ISETP.GE.AND P2, PT, R10.reuse, R7, PT ;  /* 0x000000070a00720c */ /* 0x040fe20003f46270 */
[----:B------:R-:W-:Y:S02]  /*08f0*/  VIADD R5, R10, 0x10 ;  /* 0x000000100a057836 */ /* 0x000fe40000000000 */
[----:B------:R-:W-:Y:S02]  /*0900*/  IMAD R6, R0, R3, R141 ;  /* 0x0000000300067224 */ /* 0x000fe400078e028d */
[----:B------:R-:W-:Y:S01]  /*0910*/  VIADD R3, R10, 0x18 ;  /* 0x000000180a037836 */ /* 0x000fe20000000000 */
[-C--:B------:R-:W-:Y:S01]  /*0920*/  ISETP.GE.AND P4, PT, R5, R7.reuse, PT ;  /* 0x000000070500720c */ /* 0x080fe20003f86270 */
[----:B---3--:R-:W-:Y:S01]  /*0930*/  IMAD R0, R6, UR6, RZ ;  /* 0x0000000606007c24 */ /* 0x008fe2000f8e02ff */
[----:B------:R-:W2:Y:S01]  /*0940*/  LDCU.64 UR6, c[0x0][0x428] ;  /* 0x00008500ff0677ac */ /* 0x000ea20008000a00 */
[C---:B------:R-:W-:Y:S01]  /*0950*/  VIADD R8, R10.reuse, 0x8 ;  /* 0x000000080a087836 */ /* 0x040fe20000000000 */
[-C--:B------:R-:W-:Y:S01]  /*0960*/  ISETP.GE.AND P5, PT, R3, R7.reuse, PT ;  /* 0x000000070300720c */ /* 0x080fe20003fa6270 */
[----:B------:R-:W-:Y:S01]  /*0970*/  VIADD R11, R10, 0x30 ;  /* 0x000000300a0b7836 */ /* 0x000fe20000000000 */
[----:B------:R-:W-:Y:S01]  /*0980*/  LEA R2, P0, R142, R0, 0x2 ;  /* 0x000000008e027211 */ /* 0x000fe200078010ff */
[----:B------:R-:W-:Y:S01]  /*0990*/  VIADD R13, R10, 0x20 ;  /* 0x000000200a0d7836 */ /* 0x000fe20000000000 */
[----:B------:R-:W-:Y:S01]  /*09a0*/  ISETP.GE.AND P1, PT, R8, R7, PT ;  /* 0x000000070800720c */ /* 0x000fe20003f26270 */
[----:B------:R-:W-:Y:S01]  /*09b0*/  VIADD R12, R10, 0x28 ;  /* 0x000000280a0c7836 */ /* 0x000fe20000000000 */
[----:B------:R-:W-:-:S02]  /*09c0*/  LEA.HI.X.SX32 R0, R0, RZ, 0x1, P0 ;  /* 0x000000ff00007211 */ /* 0x000fc400000f0eff */
[C---:B----4-:R-:W-:Y:S02]  /*09d0*/  LEA R4, P0, R2.reuse, UR8, 0x2 ;  /* 0x0000000802047c11 */ /* 0x050fe4000f8010ff */
[----:B------:R-:W-:Y:S02]  /*09e0*/  P2R R8, PR, RZ, 0x20 ;  /* 0x00000020ff087803 */ /* 0x000fe40000000000 */
[----:B------:R-:W-:Y:S02]  /*09f0*/  LEA.HI.X R5, R2, UR9, R0, 0x2, P0 ;  /* 0x0000000902057c11 */ /* 0x000fe400080f1400 */
[----:B------:R-:W-:-:S03]  /*0a00*/  LOP3.LUT P0, R0, R142, 0xf, RZ, 0xc0, !PT ;  /* 0x0000000f8e007812 */ /* 0x000fc6000780c0ff */
[----:B------:R-:W-:Y:S01]  /*0a10*/  @!P2 STG.E.128 desc[UR4][R4.64], RZ ;  /* 0x000000ff0400a986 */ /* 0x000fe2000c101d04 */
[----:B------:R-:W-:Y:S02]  /*0a20*/  P2R R9, PR, RZ, 0x1 ;  /* 0x00000001ff097803 */ /* 0x000fe40000000000 */
[----:B------:R-:W-:Y:S01]  /*0a30*/  IADD3 R3, P0, PT, R6, R10, RZ ;  /* 0x0000000a06037210 */ /* 0x000fe20007f1e0ff */
[----:B------:R-:W-:Y:S01]  /*0a40*/  @!P1 STG.E.128 desc[UR4][R4.64+0x800], RZ ;  /* 0x000800ff04009986 */ /* 0x000fe2000c101d04 */
[----:B------:R-:W-:Y:S02]  /*0a50*/  ISETP.NE.OR P3, PT, R0, RZ, P1 ;  /* 0x000000ff0000720c */ /* 0x000fe40000f65670 */
[----:B------:R-:W-:Y:S01]  /*0a60*/  LEA.HI.X.SX32 R6, R6, RZ, 0x1, P0 ;  /* 0x000000ff06067211 */ /* 0x000fe200000f0eff */
[----:B------:R-:W-:Y:S01]  /*0a70*/  @!P4 STG.E.128 desc[UR4][R4.64+0x1000], RZ ;  /* 0x001000ff0400c986 */ /* 0x000fe2000c101d04 */
[----:B--2---:R-:W-:Y:S02]  /*0a80*/  LEA R2, P0, R3, UR6, 0x2 ;  /* 0x0000000603027c11 */ /* 0x004fe4000f8010ff */
[----:B------:R-:W-:Y:S01]  /*0a90*/  ISETP.GE.AND P2, PT, R13, R7, PT ;  /* 0x000000070d00720c */ /* 0x000fe20003f46270 */
[----:B------:R-:W-:Y:S01]  /*0aa0*/  @!P5 STG.E.128 desc[UR4][R4.64+0x1800], RZ ;  /* 0x001800ff0400d986 */ /* 0x000fe2000c101d04 */
[----:B------:R-:W-:-:S02]  /*0ab0*/  LEA.HI.X R3, R3, UR7, R6, 0x2, P0 ;  /* 0x0000000703037c11 */ /* 0x000fc400080f1406 */
[-C--:B------:R-:W-:Y:S01]  /*0ac0*/  ISETP.GE.AND P0, PT, R11, R7.reuse, PT ;  /* 0x000000070b00720c */ /* 0x080fe20003f06270 */
[----:B------:R-:W-:Y:S01]  /*0ad0*/  VIADD R11, R10, 0x38 ;  /* 0x000000380a0b7836 */ /* 0x000fe20000000000 */
[-C--:B------:R-:W-:Y:S01]  /*0ae0*/  ISETP.GE.AND P1, PT, R12, R7.reuse, PT ;  /* 0x000000070c00720c */ /* 0x080fe20003f26270 */
[----:B------:R-:W-:Y:S01]  /*0af0*/  @!P3 IMAD.MOV.U32 R6, RZ, RZ, -0x800000 ;  /* 0xff800000ff06b424 */ /* 0x000fe200078e00ff */
[----:B------:R-:W-:Y:S02]  /*0b00*/  ISETP.NE.OR P5, PT, R0, RZ, P4 ;  /* 0x000000ff0000720c */ /* 0x000fe400027a5670 */
[----:B------:R-:W-:-:S03]  /*0b10*/  ISETP.GE.AND P6, PT, R11, R7, PT ;  /* 0x000000070b00720c */ /* 0x000fc60003fc6270 */
[----:B------:R-:W-:Y:S04]  /*0b20*/  @!P2 STG.E.128 desc[UR4][R4.64+0x2000], RZ ;  /* 0x002000ff0400a986 */ /* 0x000fe8000c101d04 */
[----:B------:R-:W-:Y:S01]  /*0b30*/  @!P0 STG.E.128 desc[UR4][R4.64+0x3000], RZ ;  /* 0x003000ff04008986 */ /* 0x000fe2000c101d04 */
[----:B------:R-:W-:-:S03]  /*0b40*/  ISETP.NE.OR P0, PT, R0, RZ, P0 ;  /* 0x000000ff0000720c */ /* 0x000fc60000705670 */
[----:B------:R-:W-:Y:S04]  /*0b50*/  @!P1 STG.E.128 desc[UR4][R4.64+0x2800], RZ ;  /* 0x002800ff04009986 */ /* 0x000fe8000c101d04 */
[----:B------:R2:W-:Y:S04]  /*0b60*/  @!P6 STG.E.128 desc[UR4][R4.64+0x3800], RZ ;  /* 0x003800ff0400e986 */ /* 0x0005e8000c101d04 */
[----:B------:R3:W-:Y:S01]  /*0b70*/  @!P3 STG.E desc[UR4][R2.64+0x20], R6 ;  /* 0x000020060200b986 */ /* 0x0007e2000c101904 */
[----:B------:R-:W-:-:S04]  /*0b80*/  ISETP.NE.AND P3, PT, R8, RZ, PT ;  /* 0x000000ff0800720c */ /* 0x000fc80003f65270 */
[C---:B------:R-:W-:Y:S02]  /*0b90*/  ISETP.NE.OR P4, PT, R0.reuse, RZ, P3 ;  /* 0x000000ff0000720c */ /* 0x040fe40001f85670 */
[C---:B------:R-:W-:Y:S02]  /*0ba0*/  ISETP.NE.OR P3, PT, R0.reuse, RZ, P2 ;  /* 0x000000ff0000720c */ /* 0x040fe40001765670 */
[----:B------:R-:W-:Y:S02]  /*0bb0*/  ISETP.NE.OR P2, PT, R0, RZ, P1 ;  /* 0x000000ff0000720c */ /* 0x000fe40000f45670 */
[----:B------:R-:W-:-:S04]  /*0bc0*/  ISETP.NE.AND P1, PT, R9, RZ, PT ;  /* 0x000000ff0900720c */ /* 0x000fc80003f25270 */
[----:B------:R-:W-:-:S05]  /*0bd0*/  ISETP.GE.OR P1, PT, R10, R7, P1 ;  /* 0x000000070a00720c */ /* 0x000fca0000f26670 */
[----:B------:R-:W-:Y:S02]  /*0be0*/  @!P3 IMAD.MOV.U32 R8, RZ, RZ, -0x800000 ;  /* 0xff800000ff08b424 */ /* 0x000fe400078e00ff */
[----:B--2---:R-:W-:Y:S02]  /*0bf0*/  @!P5 IMAD.MOV.U32 R4, RZ, RZ, -0x800000 ;  /* 0xff800000ff04d424 */ /* 0x004fe400078e00ff */
[----:B------:R-:W-:Y:S01]  /*0c00*/  @!P2 IMAD.MOV.U32 R7, RZ, RZ, -0x800000 ;  /* 0xff800000ff07a424 */ /* 0x000fe200078e00ff */
[----:B------:R-:W-:Y:S01]  /*0c10*/  @!P3 STG.E desc[UR4][R2.64+0x80], R8 ;  /* 0x000080080200b986 */ /* 0x000fe2000c101904 */
[----:B---3--:R-:W-:-:S03]  /*0c20*/  @!P0 IMAD.MOV.U32 R6, RZ, RZ, -0x800000 ;  /* 0xff800000ff068424 */ /* 0x008fc600078e00ff */
[----:B------:R2:W-:Y:S01]  /*0c30*/  @!P5 STG.E desc[UR4][R2.64+0x40], R4 ;  /* 0x000040040200d986 */ /* 0x0005e2000c101904 */
[----:B------:R-:W-:-:S03]  /*0c40*/  @!P1 IMAD.MOV.U32 R5, RZ, RZ, -0x800000 ;  /* 0xff800000ff059424 */ /* 0x000fc600078e00ff */
[----:B------:R3:W-:Y:S01]  /*0c50*/  @!P0 STG.E desc[UR4][R2.64+0xc0], R6 ;  /* 0x0000c00602008986 */ /* 0x0007e2000c101904 */
[----:B------:R-:W-:-:S03]  /*0c60*/  ISETP.NE.OR P0, PT, R0, RZ, P6 ;  /* 0x000000ff0000720c */ /* 0x000fc60003705670 */
[----:B------:R3:W-:Y:S04]  /*0c70*/  @!P2 STG.E desc[UR4][R2.64+0xa0], R7 ;  /* 0x0000a0070200a986 */ /* 0x0007e8000c101904 */
[----:B------:R3:W-:Y:S01]  /*0c80*/  @!P1 STG.E desc[UR4][R2.64], R5 ;  /* 0x0000000502009986 */ /* 0x0007e2000c101904 */
[----:B--2---:R-:W-:-:S05]  /*0c90*/  @!P4 IMAD.MOV.U32 R4, RZ, RZ, -0x800000 ;  /* 0xff800000ff04c424 */ /* 0x004fca00078e00ff */
[----:B------:R3:W-:Y:S01]  /*0ca0*/  @!P4 STG.E desc[UR4][R2.64+0x60], R4 ;  /* 0x000060040200c986 */ /* 0x0007e2000c101904 */
[----:B------:R-:W-:Y:S05]  /*0cb0*/  @P0 EXIT ;  /* 0x000000000000094d */ /* 0x000fea0003800000 */
[----:B------:R-:W-:-:S05]  /*0cc0*/  MOV R0, 0xff800000 ;  /* 0xff80000000007802 */ /* 0x000fca0000000f00 */
[----:B------:R-:W-:Y:S01]  /*0cd0*/  STG.E desc[UR4][R2.64+0xe0], R0 ;  /* 0x0000e00002007986 */ /* 0x000fe2000c101904 */
[----:B------:R-:W-:Y:S05]  /*0ce0*/  EXIT ;  /* 0x000000000000794d */ /* 0x000fea0003800000 */
.L_x_3453:
[----:B------:R-:W2:Y:S01]  /*0cf0*/  LDCU.64 UR6, c[0x0][0x4d8] ;  /* 0x00009b00ff0677ac */ /* 0x000ea20008000a00 */
[----:B------:R-:W-:Y:S01]  /*0d00*/  MOV R4, R30 ;  /* 0x0000001e00047202 */ /* 0x000fe20000000f00 */
[----:B------:R-:W3:Y:S01]  /*0d10*/  LDCU.64 UR12, c[0x0][0x4e0] ;  /* 0x00009c00ff0c77ac */ /* 0x000ee20008000a00 */
[----:B--2---:R-:W-:-:S04]  /*0d20*/  UISETP.NE.U32.AND UP0, UPT, UR6, URZ, UPT ;  /* 0x000000ff0600728c */ /* 0x004fc8000bf05070 */
[----:B------:R-:W-:-:S09]  /*0d30*/  UISETP.NE.AND.EX UP0, UPT, UR7, URZ, UPT, UP0 ;  /* 0x000000ff0700728c */ /* 0x000fd2000bf05300 */
[----:B---3--:R-:W-:Y:S05]  /*0d40*/  BRA.U !UP0, `(.L_x_3454) ;  /* 0x00000001080c7547 */ /* 0x008fea000b800000 */
[----:B------:R-:W-:-:S04]  /*0d50*/  IADD3 R2, P0, PT, R12, UR6, RZ ;  /* 0x000000060c027c10 */ /* 0x000fc8000ff1e0ff */
[----:B------:R-:W-:-:S05]  /*0d60*/  IADD3.X R3, PT, PT, R13, UR7, RZ, P0, !PT ;  /* 0x000000070d037c10 */ /* 0x000fca00087fe4ff */
[----:B------:R2:W5:Y:S04]  /*0d70*/  LDG.E R4, desc[UR4][R2.64] ;  /* 0x0000000402047981 */ /* 0x000568000c1e1900 */
.L_x_3454:
[----:B------:R-:W-:-:S04]  /*0d80*/  UISETP.NE.U32.AND UP0, UPT, UR12, URZ, UPT ;  /* 0x000000ff0c00728c */ /* 0x000fc8000bf05070 */
[----:B------:R-:W-:-:S09]  /*0d90*/  UISETP.NE.AND.EX UP0, UPT, UR13, URZ, UPT, UP0 ;  /* 0x000000ff0d00728c */ /* 0x000fd2000bf05300 */
[----:B------:R-:W-:Y:S05]  /*0da0*/  BRA.U !UP0, `(.L_x_3455) ;  /* 0x0000000508b07547 */ /* 0x000fea000b800000 */
[----:B------:R-:W3:Y:S01]  /*0db0*/  LDC R11, c[0x0][0x4f0] ;  /* 0x00013c00ff0b7b82 */ /* 0x000ee20000000800 */
[----:B------:R-:W-:Y:S01]  /*0dc0*/  LEA R10, R29, 0xffffff00, 0x8 ;  /* 0xffffff001d0a7811 */ /* 0x000fe200078e40ff */
[----:B------:R-:W4:Y:S03]  /*0dd0*/  LDCU.64 UR6, c[0x0][0x4e8] ;  /* 0x00009d00ff0677ac */ /* 0x000f260008000a00 */
[----:B-----5:R-:W-:Y:S01]  /*0de0*/  IABS R4, R10 ;  /* 0x0000000a00047213 */ /* 0x020fe20000000000 */
[----:B------:R-:W1:Y:S02]  /*0df0*/  LDCU.64 UR8, c[0x0][0x3a0] ;  /* 0x00007400ff0877ac */ /* 0x000e640008000a00 */
[----:B------:R-:W1:Y:S01]  /*0e00*/  LDC R23, c[0x0][0x3e8] ;  /* 0x0000fa00ff177b82 */ /* 0x000e620000000800 */
[----:B------:R-:W1:Y:S01]  /*0e10*/  LDCU.64 UR14, c[0x0][0x3b8] ;  /* 0x00007700ff0e77ac */ /* 0x000e620008000a00 */
[----:B---3--:R-:W-:-:S02]  /*0e20*/  IABS R5, R11 ;  /* 0x0000000b00057213 */ /* 0x008fc40000000000 */
[----:B------:R-:W-:Y:S02]  /*0e30*/  ISETP.NE.AND P3, PT, R11, RZ, PT ;  /* 0x000000ff0b00720c */ /* 0x000fe40003f65270 */
        /* <DEDUP_REMOVED lines=17> */
[----:B------:R-:W-:Y:S01]  /*0f50*/  ISETP.GE.AND P2, PT, R2, RZ, PT ;  /* 0x000000ff0200720c */ /* 0x000fe20003f46270 */
[----:B----4-:R-:W-:-:S03]  /*0f60*/  IMAD.WIDE.U32 R2, R30, UR6, RZ ;  /* 0x000000061e027c25 */ /* 0x010fc6000f8e00ff */
[----:B------:R-:W-:-:S03]  /*0f70*/  LEA R26, P0, R2, UR12, 0x2 ;  /* 0x0000000c021a7c11 */ /* 0x000fc6000f8010ff */
[----:B------:R-:W-:-:S05]  /*0f80*/  @P1 VIADD R0, R0, 0x1 ;  /* 0x0000000100001836 */ /* 0x000fca0000000000 */
        /* <DEDUP_REMOVED lines=13> */
[----:B------:R-:W-:Y:S02]  /*1060*/  MOV R20, UR14 ;  /* 0x0000000e00147c02 */ /* 0x000fe40008000f00 */
[----:B------:R-:W-:Y:S01]  /*1070*/  ISETP.NE.AND P2, PT, R23, RZ, PT ;  /* 0x000000ff1700720c */ /* 0x000fe20003f45270 */
[----:B------:R-:W-:Y:S01]  /*1080*/  IMAD R7, R11, R7, R10 ;  /* 0x000000070b077224 */ /* 0x000fe200078e020a */
[----:B------:R-:W-:Y:S01]  /*1090*/  MOV R21, UR15 ;  /* 0x0000000f00157c02 */ /* 0x000fe20008000f00 */
        /* <DEDUP_REMOVED lines=15> */
[----:B------:R-:W-:-:S13]  /*1190*/  ISETP.GE.U32.AND P1, PT, R0, R8, PT ;  /* 0x000000080000720c */ /* 0x000fda0003f26070 */
[----:B------:R-:W-:-:S05]  /*11a0*/  @P1 IADD3 R6, PT, PT, R6, 0x1, RZ ;  /* 0x0000000106061810 */ /* 0x000fca0007ffe0ff */
[----:B------:R-:W-:Y:S01]  /*11b0*/  IMAD.MOV.U32 R22, RZ, RZ, R6 ;  /* 0x000000ffff167224 */ /* 0x000fe200078e0006 */
[----:B------:R-:W-:Y:S02]  /*11c0*/  SHF.R.S32.HI R6, RZ, 0x1f, R7 ;  /* 0x0000001fff067819 */ /* 0x000fe40000011407 */
[----:B---3--:R-:W-:Y:S01]  /*11d0*/  SHF.R.S32.HI R2, RZ, 0x1f, R4 ;  /* 0x0000001fff027819 */ /* 0x008fe20000011404 */
[----:B------:R-:W-:-:S04]  /*11e0*/  IMAD.WIDE.U32 R8, R4, UR8, RZ ;  /* 0x0000000804087c25 */ /* 0x000fc8000f8e00ff */
[C---:B------:R-:W-:Y:S02]  /*11f0*/  IMAD R3, R2.reuse, UR8, RZ ;  /* 0x0000000802037c24 */ /* 0x040fe4000f8e02ff */
[----:B-1----:R-:W-:Y:S02]  /*1200*/  IMAD R0, R2, UR6, RZ ;  /* 0x0000000602007c24 */ /* 0x002fe4000f8e02ff */
[C---:B------:R-:W-:Y:S01]  /*1210*/  IMAD R3, R4.reuse, UR9, R3 ;  /* 0x0000000904037c24 */ /* 0x040fe2000f8e0203 */
[----:B------:R-:W1:Y:S01]  /*1220*/  LDCU.128 UR8, c[0x0][0x3d0] ;  /* 0x00007a00ff0877ac */ /* 0x000e620008000c00 */
[----:B------:R-:W-:Y:S01]  /*1230*/  IMAD R2, R4, UR7, R0 ;  /* 0x0000000704027c24 */ /* 0x000fe2000f8e0200 */
[----:B------:R-:W-:Y:S01]  /*1240*/  LOP3.LUT R0, R24, R23, RZ, 0x3c, !PT ;  /* 0x0000001718007212 */ /* 0x000fe200078e3cff */
[----:B------:R-:W-:Y:S01]  /*1250*/  IMAD.WIDE.U32 R4, R4, UR6, RZ ;  /* 0x0000000604047c25 */ /* 0x000fe2000f8e00ff */
[----:B------:R-:W2:Y:S01]  /*1260*/  LDCU.64 UR6, c[0x0][0x3c0] ;  /* 0x00007800ff0677ac */ /* 0x000ea20008000a00 */
[----:B------:R-:W-:-:S02]  /*1270*/  IADD3 R3, PT, PT, R9, R3, RZ ;  /* 0x0000000309037210 */ /* 0x000fc40007ffe0ff */
[----:B------:R-:W-:Y:S01]  /*1280*/  ISETP.GE.AND P3, PT, R0, RZ, PT ;  /* 0x000000ff0000720c */ /* 0x000fe20003f66270 */
[----:B------:R-:W-:Y:S01]  /*1290*/  IMAD.MOV.U32 R0, RZ, RZ, R22 ;  /* 0x000000ffff007224 */ /* 0x000fe200078e0016 */
[----:B------:R-:W-:Y:S01]  /*12a0*/  LOP3.LUT R23, RZ, R23, RZ, 0x33, !PT ;  /* 0x00000017ff177212 */ /* 0x000fe200078e33ff */
[----:B------:R-:W-:Y:S01]  /*12b0*/  IMAD.IADD R5, R5, 0x1, R2 ;  /* 0x0000000105057824 */ /* 0x000fe200078e0202 */
[----:B------:R-:W-:Y:S01]  /*12c0*/  MOV R2, R8 ;  /* 0x0000000800027202 */ /* 0x000fe20000000f00 */
[----:B------:R-:W-:-:S04]  /*12d0*/  IMAD R9, R6, R20, RZ ;  /* 0x0000001406097224 */ /* 0x000fc800078e02ff */
[C---:B------:R-:W-:Y:S02]  /*12e0*/  IMAD R10, R7.reuse, R21, R9 ;  /* 0x00000015070a7224 */ /* 0x040fe400078e0209 */
[----:B------:R-:W-:Y:S02]  /*12f0*/  IMAD.WIDE.U32 R2, R7, R20, R2 ;  /* 0x0000001407027225 */ /* 0x000fe400078e0002 */
[----:B------:R-:W-:Y:S02]  /*1300*/  @!P3 IADD3 R0, PT, PT, -R0, RZ, RZ ;  /* 0x000000ff0000b210 */ /* 0x000fe40007ffe1ff */
[----:B--2---:R-:W-:Y:S01]  /*1310*/  MOV R18, UR6 ;  /* 0x0000000600127c02 */ /* 0x004fe20008000f00 */
[----:B------:R-:W-:Y:S01]  /*1320*/  IMAD.U32 R19, RZ, RZ, UR7 ;  /* 0x00000007ff137e24 */ /* 0x000fe2000f8e00ff */
[----:B------:R-:W-:-:S03]  /*1330*/  SEL R8, R23, R0, !P2 ;  /* 0x0000000017087207 */ /* 0x000fc60005000000 */
[----:B------:R-:W-:Y:S01]  /*1340*/  IMAD R6, R6, R18, RZ ;  /* 0x0000001206067224 */ /* 0x000fe200078e02ff */
[----:B------:R-:W-:-:S03]  /*1350*/  SHF.R.S32.HI R0, RZ, 0x1f, R8 ;  /* 0x0000001fff007819 */ /* 0x000fc60000011408 */
        /* <DEDUP_REMOVED lines=17> */
.L_x_3455:
        /* <DEDUP_REMOVED lines=16> */
.L_x_3457:
[----:B------:R-:W3:Y:S01]  /*1570*/  LDC.64 R20, c[0x0][0x3b8] ;  /* 0x0000ee00ff147b82 */ /* 0x000ee20000000a00 */
[----:B--2---:R-:W-:-:S05]  /*1580*/  IADD3 R2, PT, PT, R8, R14, RZ ;  /* 0x0000000e08027210 */ /* 0x004fca0007ffe0ff */
[C---:B---3--:R-:W-:Y:S02]  /*1590*/  IMAD R0, R2.reuse, R21, RZ ;  /* 0x0000001502007224 */ /* 0x048fe400078e02ff */
[----:B------:R-:W-:-:S05]  /*15a0*/  IMAD.WIDE.U32 R2, R2, R20, RZ ;  /* 0x0000001402027225 */ /* 0x000fca00078e00ff */
[----:B------:R-:W-:Y:S02]  /*15b0*/  IADD3 R12, PT, PT, R3, R0, RZ ;  /* 0x00000000030c7210 */ /* 0x000fe40007ffe0ff */
[----:B------:R-:W-:Y:S02]  /*15c0*/  MOV R7, R2 ;  /* 0x0000000200077202 */ /* 0x000fe40000000f00 */
.L_x_3458:
        /* <DEDUP_REMOVED lines=15> */
.L_x_3459:
[----:B------:R-:W2:Y:S01]  /*16c0*/  LDC.64 R18, c[0x0][0x3c0] ;  /* 0x0000f000ff127b82 */ /* 0x000ea20000000a00 */
[----:B------:R-:W-:-:S05]  /*16d0*/  IADD3 R0, PT, PT, R8, R14, RZ ;  /* 0x0000000e08007210 */ /* 0x000fca0007ffe0ff */
[C---:B--2--5:R-:W-:Y:S02]  /*16e0*/  IMAD R4, R0.reuse, R19, RZ ;  /* 0x0000001300047224 */ /* 0x064fe400078e02ff */
[----:B------:R-:W-:-:S05]  /*16f0*/  IMAD.WIDE.U32 R2, R0, R18, RZ ;  /* 0x0000001200027225 */ /* 0x000fca00078e00ff */
[----:B------:R-:W-:Y:S02]  /*1700*/  IADD3 R6, PT, PT, R3, R4, RZ ;  /* 0x0000000403067210 */ /* 0x000fe40007ffe0ff */
[----:B------:R-:W-:-:S07]  /*1710*/  MOV R5, R2 ;  /* 0x0000000200057202 */ /* 0x000fce0000000f00 */
.L_x_3460:
[----:B------:R-:W2:Y:S01]  /*1720*/  LDC R23, c[0x0][0x3e8] ;  /* 0x0000fa00ff177b82 */ /* 0x000ea20000000800 */
[----:B------:R-:W-:Y:S02]  /*1730*/  IABS R4, R24 ;  /* 0x0000001800047213 */ /* 0x000fe40000000000 */
[----:B------:R-:W-:Y:S02]  /*1740*/  LEA R9, R29, 0xffffff00, 0x8 ;  /* 0xffffff001d097811 */ /* 0x000fe400078e40ff */
[----:B------:R-:W-:Y:S02]  /*1750*/  MOV R26, RZ ;  /* 0x000000ff001a7202 */ /* 0x000fe40000000f00 */
[----:B------:R-:W-:Y:S01]  /*1760*/  MOV R15, RZ ;  /* 0x000000ff000f7202 */ /* 0x000fe20000000f00 */
[----:B------:R-:W3:Y:S01]  /*1770*/  LDC.64 R10, c[0x0][0x3d8] ;  /* 0x0000f600ff0a7b82 */ /* 0x000ee20000000a00 */
        /* <DEDUP_REMOVED lines=13> */
[C---:B------:R-:W-:Y:S01]  /*1850*/  IMAD R2, R8.reuse, R3, R2 ;  /* 0x0000000308027224 */ /* 0x040fe200078e0202 */
[----:B------:R-:W-:Y:S02]  /*1860*/  MOV R3, R6 ;  /* 0x0000000600037202 */ /* 0x000fe40000000f00 */
[----:B------:R-:W-:Y:S01]  /*1870*/  MOV R6, R7 ;  /* 0x0000000700067202 */ /* 0x000fe20000000f00 */
[----:B------:R-:W-:Y:S01]  /*1880*/  IMAD.MOV.U32 R7, RZ, RZ, R12 ;  /* 0x000000ffff077224 */ /* 0x000fe200078e000c */
[----:B------:R-:W-:Y:S01]  /*1890*/  ISETP.GT.U32.AND P0, PT, R8, R2, PT ;  /* 0x000000020800720c */ /* 0x000fe20003f04070 */
[----:B------:R-:W2:Y:S02]  /*18a0*/  LDC.64 R12, c[0x0][0x3d0] ;  /* 0x0000f400ff0c7b82 */ /* 0x000ea40000000a00 */
[----:B------:R-:W-:-:S10]  /*18b0*/  IMAD.WIDE.U32 R6, R9, R20, R6 ;  /* 0x0000001409067225 */ /* 0x000fd400078e0006 */
[----:B------:R-:W-:Y:S01]  /*18c0*/  @!P0 IMAD.IADD R2, R2, 0x1, -R8 ;  /* 0x0000000102028824 */ /* 0x000fe200078e0a08 */
[----:B------:R-:W-:-:S04]  /*18d0*/  @!P0 IADD3 R0, PT, PT, R0, 0x1, RZ ;  /* 0x0000000100008810 */ /* 0x000fc80007ffe0ff */
[----:B------:R-:W-:Y:S02]  /*18e0*/  ISETP.GE.U32.AND P1, PT, R2, R8, PT ;  /* 0x000000080200720c */ /* 0x000fe40003f26070 */
[-C--:B------:R-:W-:Y:S02]  /*18f0*/  LOP3.LUT R2, R24, R23.reuse, RZ, 0x3c, !PT ;  /* 0x0000001718027212 */ /* 0x080fe400078e3cff */
[----:B------:R-:W-:Y:S02]  /*1900*/  LOP3.LUT R23, RZ, R23, RZ, 0x33, !PT ;  /* 0x00000017ff177212 */ /* 0x000fe400078e33ff */
[----:B------:R-:W-:Y:S01]  /*1910*/  ISETP.GE.AND P3, PT, R2, RZ, PT ;  /* 0x000000ff0200720c */ /* 0x000fe20003f66270 */
[----:B------:R-:W-:Y:S01]  /*1920*/  IMAD.MOV.U32 R2, RZ, RZ, R5 ;  /* 0x000000ffff027224 */ /* 0x000fe200078e0005 */
[----:B------:R-:W-:-:S03]  /*1930*/  SHF.R.S32.HI R5, RZ, 0x1f, R9 ;  /* 0x0000001fff057819 */ /* 0x000fc60000011409 */
[----:B------:R-:W-:-:S04]  /*1940*/  IMAD.WIDE.U32 R2, R9, R18, R2 ;  /* 0x0000001209027225 */ /* 0x000fc800078e0002 */
[----:B------:R-:W-:Y:S02]  /*1950*/  @P1 VIADD R0, R0, 0x1 ;  /* 0x0000000100001836 */ /* 0x000fe40000000000 */
[C---:B------:R-:W-:Y:S02]  /*1960*/  IMAD R4, R5.reuse, R18, RZ ;  /* 0x0000001205047224 */ /* 0x040fe400078e02ff */
[----:B------:R-:W-:Y:S01]  /*1970*/  IMAD R5, R5, R20, RZ ;  /* 0x0000001405057224 */ /* 0x000fe200078e02ff */
[----:B------:R-:W-:Y:S01]  /*1980*/  MOV R22, R0 ;  /* 0x0000000000167202 */ /* 0x000fe20000000f00 */
[C---:B------:R-:W-:Y:S02]  /*1990*/  IMAD R4, R9.reuse, R19, R4 ;  /* 0x0000001309047224 */ /* 0x040fe400078e0204 */
[----:B------:R-:W-:Y:S02]  /*19a0*/  IMAD R9, R9, R21, R5 ;  /* 0x0000001509097224 */ /* 0x000fe400078e0205 */
[----:B------:R-:W-:Y:S01]  /*19b0*/  IMAD.MOV.U32 R0, RZ, RZ, R22 ;  /* 0x000000ffff007224 */ /* 0x000fe200078e0016 */
[----:B------:R-:W-:Y:S01]  /*19c0*/  IADD3 R5, PT, PT, R3, R4, RZ ;  /* 0x0000000403057210 */ /* 0x000fe20007ffe0ff */
[----:B------:R-:W-:Y:S01]  /*19d0*/  IMAD.IADD R3, R7, 0x1, R9 ;  /* 0x0000000107037824 */ /* 0x000fe200078e0209 */
[----:B------:R-:W-:-:S02]  /*19e0*/  MOV R4, R2 ;  /* 0x0000000200047202 */ /* 0x000fc40000000f00 */
[----:B------:R-:W-:Y:S02]  /*19f0*/  @!P3 IADD3 R0, PT, PT, -R0, RZ, RZ ;  /* 0x000000ff0000b210 */ /* 0x000fe40007ffe1ff */
[----:B------:R-:W-:Y:S02]  /*1a00*/  MOV R2, R6 ;  /* 0x0000000600027202 */ /* 0x000fe40000000f00 */
[----:B------:R-:W-:-:S04]  /*1a10*/  SEL R0, R23, R0, !P2 ;  /* 0x0000000017007207 */ /* 0x000fc80005000000 */
[----:B------:R-:W-:Y:S01]  /*1a20*/  SHF.R.S32.HI R8, RZ, 0x1f, R0 ;  /* 0x0000001fff087819 */ /* 0x000fe20000011400 */
[----:B---3--:R-:W-:-:S04]  /*1a30*/  IMAD.WIDE.U32 R4, R0, R10, R4 ;  /* 0x0000000a00047225 */ /* 0x008fc800078e0004 */
[C---:B------:R-:W-:Y:S02]  /*1a40*/  IMAD R7, R8.reuse, R10, RZ ;  /* 0x0000000a08077224 */ /* 0x040fe400078e02ff */
[-C--:B--2---:R-:W-:Y:S02]  /*1a50*/  IMAD R8, R8, R12.reuse, RZ ;  /* 0x0000000c08087224 */ /* 0x084fe400078e02ff */
[C---:B------:R-:W-:Y:S02]  /*1a60*/  IMAD R6, R0.reuse, R11, R7 ;  /* 0x0000000b00067224 */ /* 0x040fe400078e0207 */
[----:B------:R-:W-:-:S04]  /*1a70*/  IMAD.WIDE.U32 R2, R0, R12, R2 ;  /* 0x0000000c00027225 */ /* 0x000fc800078e0002 */
[----:B------:R-:W-:Y:S01]  /*1a80*/  IMAD R0, R0, R13, R8 ;  /* 0x0000000d00007224 */ /* 0x000fe200078e0208 */
[----:B------:R-:W-:Y:S01]  /*1a90*/  IADD3 R13, PT, PT, R5, R6, RZ ;  /* 0x00000006050d7210 */ /* 0x000fe20007ffe0ff */
[----:B------:R-:W-:Y:S01]  /*1aa0*/  IMAD.MOV.U32 R10, RZ, RZ, R4 ;  /* 0x000000ffff0a7224 */ /* 0x000fe200078e0004 */
[----:B------:R-:W-:Y:S01]  /*1ab0*/  MOV R7, R2 ;  /* 0x0000000200077202 */ /* 0x000fe20000000f00 */
[----:B------:R-:W-:-:S07]  /*1ac0*/  IMAD.IADD R8, R3, 0x1, R0 ;  /* 0x0000000103087824 */ /* 0x000fce00078e0200 */
.L_x_3456:
[----:B------:R-:W-:Y:S01]  /*1ad0*/  IMAD.MOV.U32 R27, RZ, RZ, RZ ;  /* 0x000000ffff1b7224 */ /* 0x000fe200078e00ff */
[----:B------:R-:W-:Y:S01]  /*1ae0*/  ISETP.NE.AND P0, PT, R25, -0x1, PT ;  /* 0xffffffff1900780c */ /* 0x000fe20003f05270 */
[----:B------:R-:W2:Y:S01]  /*1af0*/  LDC.64 R16, c[0x0][0x3b0] ;  /* 0x0000ec00ff107b82 */ /* 0x000ea20000000a00 */
[----:B------:R-:W-:Y:S01]  /*1b00*/  IMAD.SHL.U32 R143, R142, 0x8, RZ ;  /* 0x000000088e8f7824 */ /* 0x000fe200078e00ff */
[----:B------:R-:W3:Y:S02]  /*1b10*/  LDCU.64 UR6, c[0x0][0x3c8] ;  /* 0x00007900ff0677ac */ /* 0x000ee40008000a00 */
[----:B------:R4:W5:Y:S01]  /*1b20*/  @P5 LDG.E R27, desc[UR4][R106.64] ;  /* 0x000000046a1b5981 */ /* 0x000962000c1e1900 */
[----:B------:R-:W-:Y:S01]  /*1b30*/  SHF.R.S32.HI R0, RZ, 0x1f, R24 ;  /* 0x0000001fff007819 */ /* 0x000fe20000011418 */
[----:B------:R-:W1:Y:S01]  /*1b40*/  LDCU.64 UR8, c[0x0][0x388] ;  /* 0x00007100ff0877ac */ /* 0x000e620008000a00 */
[----:B------:R-:W-:Y:S01]  /*1b50*/  LOP3.LUT R12, R143, 0x38, RZ, 0xc0, !PT ;  /* 0x000000388f0c7812 */ /* 0x000fe200078ec0ff */
[C---:B------:R-:W-:Y:S01]  /*1b60*/  IMAD.SHL.U32 R67, R20.reuse, 0x10, RZ ;  /* 0x0000001014437824 */ /* 0x040fe200078e00ff */
[----:B------:R-:W-:Y:S01]  /*1b70*/  SHF.R.U32.HI R68, RZ, 0x3, R142 ;  /* 0x00000003ff447819 */ /* 0x000fe2000001168e */
[----:B------:R-:W-:Y:S01]  /*1b80*/  IMAD.MOV.U32 R69, RZ, RZ, RZ ;  /* 0x000000ffff457224 */ /* 0x000fe200078e00ff */
[----:B------:R-:W-:Y:S01]  /*1b90*/  SHF.L.U64.HI R77, R20, 0x4, R21 ;  /* 0x00000004144d7819 */ /* 0x000fe20000010215 */
[----:B------:R-:W1:Y:S01]  /*1ba0*/  @!P0 LDC.64 R4, c[0x0][0x398] ;  /* 0x0000e600ff048b82 */ /* 0x000e620000000a00 */
[----:B------:R-:W-:Y:S01]  /*1bb0*/  SHF.L.U32 R31, R29, 0x8, RZ ;  /* 0x000000081d1f7819 */ /* 0x000fe200000006ff */
[C---:B------:R-:W-:Y:S01]  /*1bc0*/  IMAD.SHL.U32 R93, R18.reuse, 0x10, RZ ;  /* 0x00000010125d7824 */ /* 0x040fe200078e00ff */
[----:B------:R-:W-:Y:S01]  /*1bd0*/  SHF.L.U64.HI R100, R18, 0x4, R19 ;  /* 0x0000000412647819 */ /* 0x000fe20000010213 */
[----:B------:R-:W-:Y:S01]  /*1be0*/  IMAD.MOV.U32 R250, RZ, RZ, R26 ;  /* 0x000000fffffa7224 */ /* 0x000fe200078e001a */
[----:B------:R-:W-:Y:S01]  /*1bf0*/  MOV R251, R15 ;  /* 0x0000000f00fb7202 */ /* 0x000fe20000000f00 */
[----:B------:R4:W-:Y:S01]  /*1c00*/  STL [R1+0x34], R31 ;  /* 0x0000341f01007387 */ /* 0x0009e20000100800 */
[----:B------:R-:W-:-:S02]  /*1c10*/  VIADD R101, R31, 0xffffff00 ;  /* 0xffffff001f657836 */ /* 0x000fc40000000000 */
[----:B---3--:R-:W-:-:S04]  /*1c20*/  IMAD R0, R0, UR6, RZ ;  /* 0x0000000600007c24 */ /* 0x008fc8000f8e02ff */
[----:B------:R-:W-:Y:S02]  /*1c30*/  IMAD R14, R24, UR7, R0 ;  /* 0x00000007180e7c24 */ /* 0x000fe4000f8e0200 */
[----:B-1----:R-:W-:-:S04]  /*1c40*/  @!P0 IMAD.WIDE.U32 R2, R30, R4, RZ ;  /* 0x000000041e028225 */ /* 0x002fc800078e00ff */
[----:B------:R-:W-:Y:S02]  /*1c50*/  @!P0 IMAD R9, R30, R5, R3 ;  /* 0x000000051e098224 */ /* 0x000fe400078e0203 */
[----:B--2---:R-:W-:-:S04]  /*1c60*/  @P0 IMAD.WIDE.U32 R4, R25, R16, RZ ;  /* 0x0000001019040225 */ /* 0x004fc800078e00ff */
[----:B------:R-:W-:Y:S01]  /*1c70*/  @!P0 IMAD.MOV.U32 R6, RZ, RZ, R2 ;  /* 0x000000ffff068224 */ /* 0x000fe200078e0002 */
[C---:B------:R-:W-:Y:S01]  /*1c80*/  IADD3 R2, P1, PT, R12.reuse, R7, RZ ;  /* 0x000000070c027210 */ /* 0x040fe20007f3e0ff */
[----:B------:R-:W-:Y:S01]  /*1c90*/  @P0 IMAD R9, R25, R17, R5 ;  /* 0x0000001119090224 */ /* 0x000fe200078e0205 */
[----:B------:R-:W-:Y:S01]  /*1ca0*/  @P0 MOV R6, R4 ;  /* 0x0000000400060202 */ /* 0x000fe20000000f00 */
[----:B------:R-:W1:Y:S02]  /*1cb0*/  LDC R25, c[0x0][0x450] ;  /* 0x00011400ff197b82 */ /* 0x000e640000000800 */
[----:B------:R-:W-:Y:S01]  /*1cc0*/  IMAD.X R3, RZ, RZ, R8, P1 ;  /* 0x000000ffff037224 */ /* 0x000fe200008e0608 */
[C---:B------:R-:W-:Y:S02]  /*1cd0*/  IADD3 R6, P1, PT, R12.reuse, R6, RZ ;  /* 0x000000060c067210 */ /* 0x040fe40007f3e0ff */
[----:B------:R-:W-:Y:S01]  /*1ce0*/  IADD3 R8, P0, PT, R12, R10, RZ ;  /* 0x0000000a0c087210 */ /* 0x000fe20007f1e0ff */
[----:B------:R-:W-:Y:S01]  /*1cf0*/  IMAD.WIDE.U32 R4, R68, R20, R2 ;  /* 0x0000001444047225 */ /* 0x000fe200078e0002 */
[----:B------:R-:W-:-:S03]  /*1d00*/  IADD3.X R7, PT, PT, RZ, R9, RZ, P1, !PT ;  /* 0x00000009ff077210 */ /* 0x000fc60000ffe4ff */
[----:B------:R-:W-:Y:S02]  /*1d10*/  IMAD.X R9, RZ, RZ, R13, P0 ;  /* 0x000000ffff097224 */ /* 0x000fe400000e060d */
[----:B------:R-:W-:Y:S01]  /*1d20*/  IMAD.WIDE.U32 R6, R24, UR6, R6 ;  /* 0x0000000618067c25 */ /* 0x000fe2000f8e0006 */
[----:B------:R-:W2:Y:S03]  /*1d30*/  LDCU.64 UR6, c[0x0][0x390] ;  /* 0x00007200ff0677ac */ /* 0x000ea60008000a00 */
[C---:B------:R-:W-:Y:S02]  /*1d40*/  IMAD R0, R68.reuse, R21, R5 ;  /* 0x0000001544007224 */ /* 0x040fe400078e0205 */
[----:B------:R-:W-:-:S03]  /*1d50*/  IMAD.WIDE.U32 R2, R68, R18, R8 ;  /* 0x0000001244027225 */ /* 0x000fc600078e0008 */
[----:B------:R-:W-:Y:S01]  /*1d60*/  SHF.L.U64.HI R8, R4, 0x1, R0 ;  /* 0x0000000104087819 */ /* 0x000fe20000010200 */
[----:B------:R-:W-:Y:S01]  /*1d70*/  IMAD R0, R68, R19, R3 ;  /* 0x0000001344007224 */ /* 0x000fe200078e0203 */
[----:B------:R-:W-:Y:S01]  /*1d80*/  IADD3 R3, PT, PT, R7, R14, RZ ;  /* 0x0000000e07037210 */ /* 0x000fe20007ffe0ff */
[----:B------:R-:W-:Y:S01]  /*1d90*/  IMAD.SHL.U32 R9, R4, 0x2, RZ ;  /* 0x0000000204097824 */ /* 0x000fe200078e00ff */
[----:B-1----:R-:W-:Y:S01]  /*1da0*/  LEA.HI R25, R25, R25, RZ, 0x1 ;  /* 0x0000001919197211 */ /* 0x002fe200078f08ff */
[C---:B------:R-:W-:Y:S01]  /*1db0*/  IMAD.SHL.U32 R7, R2.reuse, 0x2, RZ ;  /* 0x0000000202077824 */ /* 0x040fe200078e00ff */
[----:B------:R-:W-:Y:S01]  /*1dc0*/  SHF.L.U64.HI R5, R2, 0x1, R0 ;  /* 0x0000000102057819 */ /* 0x000fe20000010200 */
[----:B------:R-:W-:Y:S01]  /*1dd0*/  IMAD.WIDE.U32 R10, R28, 0x40, R68 ;  /* 0x000000401c0a7825 */ /* 0x000fe200078e0044 */
[----:B------:R-:W-:Y:S02]  /*1de0*/  SHF.R.S32.HI R0, RZ, 0x1f, R102 ;  /* 0x0000001fff007819 */ /* 0x000fe40000011466 */
[----:B------:R-:W-:Y:S01]  /*1df0*/  IADD3 R21, P1, PT, R9, UR8, RZ ;  /* 0x0000000809157c10 */ /* 0x000fe2000ff3e0ff */
[----:B------:R-:W-:Y:S01]  /*1e00*/  IMAD.MOV.U32 R2, RZ, RZ, R6 ;  /* 0x000000ffff027224 */ /* 0x000fe200078e0006 */
[----:B--2---:R-:W-:Y:S01]  /*1e10*/  IADD3 R20, P0, PT, R7, UR6, RZ ;  /* 0x0000000607147c10 */ /* 0x004fe2000ff1e0ff */
[----:B------:R-:W-:Y:S01]  /*1e20*/  IMAD R4, R11, R16, RZ ;  /* 0x000000100b047224 */ /* 0x000fe200078e02ff */
[----:B------:R-:W-:Y:S01]  /*1e30*/  LEA.HI R0, R0, R102, RZ, 0x8 ;  /* 0x0000006600007211 */ /* 0x000fe200078f40ff */
[----:B------:R4:W-:Y:S01]  /*1e40*/  STL [R1+0x10], R21 ;  /* 0x0000101501007387 */ /* 0x0009e20000100800 */
[----:B------:R-:W-:Y:S01]  /*1e50*/  IADD3.X R19, PT, PT, R8, UR9, RZ, P1, !PT ;  /* 0x0000000908137c10 */ /* 0x000fe20008ffe4ff */
[C---:B------:R-:W-:Y:S01]  /*1e60*/  IMAD.WIDE.U32 R104, R10.reuse, R16, R2 ;  /* 0x000000100a687225 */ /* 0x040fe200078e0002 */
[----:B------:R-:W-:Y:S01]  /*1e70*/  IADD3.X R18, PT, PT, R5, UR7, RZ, P0, !PT ;  /* 0x0000000705127c10 */ /* 0x000fe200087fe4ff */
[----:B------:R4:W-:Y:S01]  /*1e80*/  STL [R1+0x18], R20 ;  /* 0x0000181401007387 */ /* 0x0009e20000100800 */
[----:B------:R-:W-:Y:S01]  /*1e90*/  SHF.R.S32.HI R0, RZ, 0x8, R0 ;  /* 0x00000008ff007819 */ /* 0x000fe20000011400 */
[----:B------:R-:W-:Y:S01]  /*1ea0*/  IMAD R4, R10, R17, R4 ;  /* 0x000000110a047224 */ /* 0x000fe200078e0204 */
[----:B------:R-:W-:Y:S01]  /*1eb0*/  SHF.L.U32 R2, R142, 0x2, RZ ;  /* 0x000000028e027819 */ /* 0x000fe200000006ff */
[----:B------:R4:W-:Y:S01]  /*1ec0*/  STL [R1+0xc], R19 ;  /* 0x00000c1301007387 */ /* 0x0009e20000100800 */
[----:B------:R-:W-:-:S02]  /*1ed0*/  VIMNMX R78, PT, PT, R32, R0, !PT ;  /* 0x00000000204e7248 */ /* 0x000fc40007fe0100 */
[----:B------:R-:W-:Y:S01]  /*1ee0*/  LOP3.LUT R2, R2, 0x1c, RZ, 0xc0, !PT ;  /* 0x0000001c02027812 */ /* 0x000fe200078ec0ff */
[----:B------:R4:W-:Y:S01]  /*1ef0*/  STL [R1+0x14], R18 ;  /* 0x0000141201007387 */ /* 0x0009e20000100800 */
[----:B------:R-:W-:Y:S02]  /*1f00*/  ISETP.GT.AND P0, PT, R29, R78, PT ;  /* 0x0000004e1d00720c */ /* 0x000fe40003f04270 */
[----:B------:R-:W-:Y:S02]  /*1f10*/  SHF.R.S32.HI R25, RZ, 0x1, R25 ;  /* 0x00000001ff197819 */ /* 0x000fe40000011419 */
[----:B------:R-:W-:-:S03]  /*1f20*/  IADD3 R125, PT, PT, R105, R4, RZ ;  /* 0x00000004697d7210 */ /* 0x000fc60007ffe0ff */
[----:B------:R-:W-:-:S04]  /*1f30*/  IMAD R103, R68, R25, R2 ;  /* 0x0000001944677224 */ /* 0x000fc800078e0202 */
[--C-:B------:R-:W-:Y:S01]  /*1f40*/  IMAD.IADD R122, R2, 0x1, R103.reuse ;  /* 0x00000001027a7824 */ /* 0x100fe200078e0267 */
[----:B------:R-:W-:-:S04]  /*1f50*/  SHF.R.S32.HI R123, RZ, 0x1f, R103 ;  /* 0x0000001fff7b7819 */ /* 0x000fc80000011467 */
[----:B------:R-:W-:Y:S01]  /*1f60*/  SHF.R.S32.HI R124, RZ, 0x1f, R122 ;  /* 0x0000001fff7c7819 */ /* 0x000fe2000001147a */
[----:B------:R-:W-:Y:S06]  /*1f70*/  @!P0 BRA `(.L_x_3461) ;  /* 0x000000c400cc8947 */ /* 0x000fec0003800000 */
[----:B------:R-:W1:Y:S01]  /*1f80*/  LDC.64 R4, c[0x0][0x4a0] ;  /* 0x00012800ff047b82 */ /* 0x000e620000000a00 */
[----:B------:R-:W2:Y:S01]  /*1f90*/  LDCU.128 UR16, c[0x0][0x4b0] ;  /* 0x00009600ff1077ac */ /* 0x000ea20008000c00 */
[----:B------:R-:W-:Y:S01]  /*1fa0*/  IMAD.MOV.U32 R13, RZ, RZ, RZ ;  /* 0x000000ffff0d7224 */ /* 0x000fe200078e00ff */
[----:B------:R-:W-:Y:S01]  /*1fb0*/  SHF.R.S32.HI R8, RZ, 0x1f, R101 ;  /* 0x0000001fff087819 */ /* 0x000fe20000011465 */
[----:B------:R-:W-:Y:S01]  /*1fc0*/  IMAD.MOV.U32 R0, RZ, RZ, R22 ;  /* 0x000000ffff007224 */ /* 0x000fe200078e0016 */
[----:B------:R-:W3:Y:S01]  /*1fd0*/  LDCU.128 UR8, c[0x0][0x490] ;  /* 0x00009200ff0877ac */ /* 0x000ee20008000c00 */
[----:B-----5:R-:W-:Y:S01]  /*1fe0*/  IADD3 R9, PT, PT, R101, R27, RZ ;  /* 0x0000001b65097210 */ /* 0x020fe20007ffe0ff */
[----:B------:R-:W-:Y:S01]  /*1ff0*/  IMAD R121, R25, 0x30, RZ ;  /* 0x0000003019797824 */ /* 0x000fe200078e02ff */
[----:B------:R-:W4:Y:S01]  /*2000*/  LDC.64 R14, c[0x0][0x4a8] ;  /* 0x00012a00ff0e7b82 */ /* 0x000f220000000a00 */
[----:B------:R-:W4:Y:S01]  /*2010*/  LDCU.128 UR12, c[0x0][0x4c0] ;  /* 0x00009800ff0c77ac */ /* 0x000f220008000c00 */
[----:B------:R-:W-:Y:S01]  /*2020*/  @!P3 IADD3 R0, PT, PT, -R0, RZ, RZ ;  /* 0x000000ff0000b210 */ /* 0x000fe20007ffe1ff */
[----:B------:R-:W-:Y:S01]  /*2030*/  IMAD R9, R9, R25, RZ ;  /* 0x0000001909097224 */ /* 0x000fe200078e02ff */
[----:B------:R-:W-:Y:S01]  /*2040*/  SHF.L.U32 R94, R25, 0x4, RZ ;  /* 0x00000004195e7819 */ /* 0x000fe200000006ff */
[----:B------:R-:W4:Y:S01]  /*2050*/  LDCU.64 UR6, c[0x0][0x488] ;  /* 0x00009100ff0677ac */ /* 0x000f220008000a00 */
[----:B------:R-:W-:Y:S01]  /*2060*/  SEL R11, R23, R0, !P2 ;  /* 0x00000000170b7207 */ /* 0x000fe20005000000 */
[C---:B------:R-:W-:Y:S01]  /*2070*/  IMAD R120, R25.reuse, 0x50, RZ ;  /* 0x0000005019787824 */ /* 0x040fe200078e02ff */
[C---:B------:R-:W-:Y:S01]  /*2080*/  SHF.L.U32 R109, R25.reuse, 0x6, RZ ;  /* 0x00000006196d7819 */ /* 0x040fe200000006ff */
[----:B------:R-:W-:Y:S01]  /*2090*/  UMOV UR21, URZ ;  /* 0x000000ff00157c82 */ /* 0x000fe20008000000 */
[----:B------:R-:W-:Y:S01]  /*20a0*/  SHF.R.S32.HI R10, RZ, 0x1f, R11 ;  /* 0x0000001fff0a7819 */ /* 0x000fe2000001140b */
[----:B--2---:R-:W-:Y:S01]  /*20b0*/  IMAD R6, R8, UR16, RZ ;  /* 0x0000001008067c24 */ /* 0x004fe2000f8e02ff */
[----:B------:R-:W-:Y:S01]  /*20c0*/  USHF.L.U64.HI UR20, UR16, 0x5, UR17 ;  /* 0x0000000510147899 */ /* 0x000fe20008010211 */
[----:B------:R-:W-:Y:S01]  /*20d0*/  IMAD R119, R25, 0x60, RZ ;  /* 0x0000006019777824 */ /* 0x000fe200078e02ff */
[----:B------:R-:W-:Y:S01]  /*20e0*/  MOV R62, R20 ;  /* 0x00000014003e7202 */ /* 0x000fe20000000f00 */
[----:B------:R-:W-:Y:S01]  /*20f0*/  IMAD R0, R101, UR17, R6 ;  /* 0x0000001165007c24 */ /* 0x000fe2000f8e0206 */
[----:B------:R-:W-:Y:S01]  /*2100*/  MOV R58, R21 ;  /* 0x00000015003a7202 */ /* 0x000fe20000000f00 */
[----:B-1----:R-:W-:Y:S01]  /*2110*/  IMAD.WIDE.U32 R2, R30, R4, R12 ;  /* 0x000000041e027225 */ /* 0x002fe200078e000c */
[----:B------:R-:W-:-:S02]  /*2120*/  IADD3 R91, PT, PT, R68, 0x20, RZ ;  /* 0x00000020445b7810 */ /* 0x000fc40007ffe0ff */
[----:B------:R-:W-:Y:S01]  /*2130*/  IADD3 R70, PT, PT, R68, 0x40, RZ ;  /* 0x0000004044467810 */ /* 0x000fe20007ffe0ff */
[----:B------:R-:W-:Y:S01]  /*2140*/  IMAD R3, R30, R5, R3 ;  /* 0x000000051e037224 */ /* 0x000fe200078e0203 */
[----:B------:R-:W-:Y:S01]  /*2150*/  IADD3 R88, PT, PT, R68, 0x60, RZ ;  /* 0x0000006044587810 */ /* 0x000fe20007ffe0ff */
[----:B---3--:R-:W-:Y:S01]  /*2160*/  IMAD.WIDE.U32 R4, R30, UR10, R12 ;  /* 0x0000000a1e047c25 */ /* 0x008fe2000f8e000c */
[C---:B----4-:R-:W-:Y:S02]  /*2170*/  SHF.L.U64.HI R76, R14.reuse, 0x4, R15 ;  /* 0x000000040e4c7819 */ /* 0x050fe4000001020f */
[----:B------:R-:W-:Y:S01]  /*2180*/  SHF.L.U32 R63, R14, 0x4, RZ ;  /* 0x000000040e3f7819 */ /* 0x000fe200000006ff */
[----:B------:R-:W-:Y:S01]  /*2190*/  IMAD.WIDE.U32 R6, R101, UR16, R2 ;  /* 0x0000001065067c25 */ /* 0x000fe2000f8e0002 */
[C---:B------:R-:W-:Y:S02]  /*21a0*/  LOP3.LUT R86, R68.reuse, 0x80, RZ, 0xfc, !PT ;  /* 0x0000008044567812 */ /* 0x040fe400078efcff */
[----:B------:R-:W-:Y:S01]  /*21b0*/  IADD3 R85, PT, PT, R68, 0x90, RZ ;  /* 0x0000009044557810 */ /* 0x000fe20007ffe0ff */
[----:B------:R-:W-:Y:S01]  /*21c0*/  IMAD R3, R30, UR11, R5 ;  /* 0x0000000b1e037c24 */ /* 0x000fe2000f8e0205 */
[----:B------:R-:W1:Y:S01]  /*21d0*/  LDCU.64 UR10, c[0x0][0x4d0] ;  /* 0x00009a00ff0a77ac */ /* 0x000e620008000a00 */
[----:B------:R-:W-:Y:S01]  /*21e0*/  IMAD.MOV.U32 R2, RZ, RZ, R4 ;  /* 0x000000ffff027224 */ /* 0x000fe200078e0004 */
[----:B------:R-:W-:Y:S01]  /*21f0*/  MOV R4, R6 ;  /* 0x0000000600047202 */ /* 0x000fe20000000f00 */
[----:B------:R-:W-:Y:S01]  /*2200*/  IMAD.IADD R5, R7, 0x1, R0 ;  /* 0x0000000107057824 */ /* 0x000fe200078e0200 */
[----:B------:R-:W-:Y:S01]  /*2210*/  IADD3 R83, PT, PT, R68, 0xb0, RZ ;  /* 0x000000b044537810 */ /* 0x000fe20007ffe0ff */
[-C--:B------:R-:W-:Y:S01]  /*2220*/  IMAD R0, R8, R14.reuse, RZ ;  /* 0x0000000e08007224 */ /* 0x080fe200078e02ff */
[----:B------:R-:W-:Y:S01]  /*2230*/  IADD3 R81, PT, PT, R68, 0xd0, RZ ;  /* 0x000000d044517810 */ /* 0x000fe20007ffe0ff */
[----:B------:R-:W-:Y:S01]  /*2240*/  IMAD R7, R10, UR12, RZ ;  /* 0x0000000c0a077c24 */ /* 0x000fe2000f8e02ff */
[----:B------:R-:W-:Y:S01]  /*2250*/  IADD3 R79, PT, PT, R68, 0xf0, RZ ;  /* 0x000000f0444f7810 */ /* 0x000fe20007ffe0ff */
[C---:B------:R-:W-:Y:S01]  /*2260*/  IMAD R0, R101.reuse, R15, R0 ;  /* 0x0000000f65007224 */ /* 0x040fe200078e0200 */
[----:B------:R-:W-:Y:S01]  /*2270*/  MOV R66, R101 ;  /* 0x0000006500427202 */ /* 0x000fe20000000f00 */
[----:B------:R-:W-:Y:S01]  /*2280*/  IMAD.WIDE.U32 R2, R101, R14, R2 ;  /* 0x0000000e65027225 */ /* 0x000fe200078e0002 */
[----:B------:R-:W-:-:S02]  /*2290*/  SHF.R.S32.HI R99, RZ, 0x1f, R94 ;  /* 0x0000001fff637819 */ /* 0x000fc4000001145e */
[----:B------:R-:W-:Y:S01]  /*22a0*/  SHF.R.S32.HI R138, RZ, 0x1f, R121 ;  /* 0x0000001fff8a7819 */ /* 0x000fe20000011479 */
[C---:B------:R-:W-:Y:S01]  /*22b0*/  IMAD R6, R11.reuse, UR13, R7 ;  /* 0x0000000d0b067c24 */ /* 0x040fe2000f8e0207 */
[----:B------:R-:W-:Y:S01]  /*22c0*/  SHF.R.S32.HI R137, RZ, 0x1f, R109 ;  /* 0x0000001fff897819 */ /* 0x000fe2000001146d */
[----:B------:R-:W-:Y:S01]  /*22d0*/  IMAD.WIDE.U32 R4, R11, UR12, R4 ;  /* 0x0000000c0b047c25 */ /* 0x000fe2000f8e0004 */
[----:B------:R-:W-:Y:S01]  /*22e0*/  SHF.R.S32.HI R136, RZ, 0x1f, R120 ;  /* 0x0000001fff887819 */ /* 0x000fe20000011478 */
[----:B------:R-:W2:Y:S01]  /*22f0*/  LDCU.64 UR12, c[0x0][0x4e0] ;  /* 0x00009c00ff0c77ac */ /* 0x000ea20008000a00 */
[----:B------:R-:W-:Y:S01]  /*2300*/  SHF.R.S32.HI R135, RZ, 0x1f, R119 ;  /* 0x0000001fff877819 */ /* 0x000fe20000011477 */
[----:B------:R-:W-:Y:S01]  /*2310*/  IMAD.IADD R3, R3, 0x1, R0 ;  /* 0x0000000103037824 */ /* 0x000fe200078e0200 */
[----:B------:R-:W-:Y:S01]  /*2320*/  IADD3 R0, P0, PT, -R102, R68, RZ ;  /* 0x0000004466007210 */ /* 0x000fe20007f1e1ff */
[----:B------:R-:W-:Y:S01]  /*2330*/  IMAD.IADD R5, R5, 0x1, R6 ;  /* 0x0000000105057824 */ /* 0x000fe200078e0206 */
[----:B------:R-:W-:Y:S01]  /*2340*/  SHF.R.S32.HI R6, RZ, 0x1f, R102 ;  /* 0x0000001fff067819 */ /* 0x000fe20000011466 */
[----:B------:R-:W-:-:S02]  /*2350*/  IMAD R7, R10, UR18, RZ ;  /* 0x000000120a077c24 */ /* 0x000fc4000f8e02ff */
[----:B------:R-:W-:Y:S01]  /*2360*/  IMAD.WIDE.U32 R2, R11, UR18, R2 ;  /* 0x000000120b027c25 */ /* 0x000fe2000f8e0002 */
[----:B------:R-:W-:-:S03]  /*2370*/  USHF.L.U32 UR18, UR16, 0x5, URZ ;  /* 0x0000000510127899 */ /* 0x000fc600080006ff */
[----:B------:R-:W-:Y:S01]  /*2380*/  IMAD.X R10, RZ, RZ, ~R6, P0 ;  /* 0x000000ffff0a7224 */ /* 0x000fe200000e0e06 */
[----:B------:R-:W-:Y:S01]  /*2390*/  IADD3 R6, P0, PT, R9, R122, RZ ;  /* 0x0000007a09067210 */ /* 0x000fe20007f1e0ff */
[----:B------:R-:W-:Y:S01]  /*23a0*/  IMAD R16, R11, UR19, R7 ;  /* 0x000000130b107c24 */ /* 0x000fe2000f8e0207 */
[----:B------:R-:W-:Y:S01]  /*23b0*/  SHF.R.S32.HI R11, RZ, 0x1f, R9 ;  /* 0x0000001fff0b7819 */ /* 0x000fe20000011409 */
[----:B------:R-:W-:Y:S01]  /*23c0*/  IMAD R8, R10, UR16, RZ ;  /* 0x000000100a087c24 */ /* 0x000fe2000f8e02ff */
[----:B------:R-:W-:Y:S01]  /*23d0*/  IADD3 R7, P1, PT, R9, R103, RZ ;  /* 0x0000006709077210 */ /* 0x000fe20007f3e0ff */
[----:B------:R-:W-:Y:S01]  /*23e0*/  IMAD.SHL.U32 R55, R6, 0x2, RZ ;  /* 0x0000000206377824 */ /* 0x000fe200078e00ff */
[----:B------:R-:W-:Y:S01]  /*23f0*/  USHF.L.U32 UR19, UR16, 0x8, URZ ;  /* 0x0000000810137899 */ /* 0x000fe200080006ff */
[C---:B------:R-:W-:Y:S01]  /*2400*/  IMAD R17, R0.reuse, UR17, R8 ;  /* 0x0000001100117c24 */ /* 0x040fe2000f8e0208 */
[C---:B------:R-:W-:Y:S01]  /*2410*/  IADD3.X R9, PT, PT, R11.reuse, R123, RZ, P1, !PT ;  /* 0x0000007b0b097210 */ /* 0x040fe20000ffe4ff */
[----:B------:R-:W-:Y:S01]  /*2420*/  IMAD.X R8, R11, 0x1, R124, P0 ;  /* 0x000000010b087824 */ /* 0x000fe200000e067c */
[----:B------:R-:W3:Y:S01]  /*2430*/  LDCU.U8 UR17, c[0x0][0x533] ;  /* 0x0000a660ff1177ac */ /* 0x000ee20008000000 */
[----:B------:R-:W-:Y:S01]  /*2440*/  IMAD.IADD R3, R3, 0x1, R16 ;  /* 0x0000000103037824 */ /* 0x000fe200078e0210 */
[C---:B------:R-:W-:Y:S01]  /*2450*/  SHF.L.U64.HI R9, R7.reuse, 0x1, R9 ;  /* 0x0000000107097819 */ /* 0x040fe20000010209 */
[----:B------:R-:W-:Y:S01]  /*2460*/  IMAD.WIDE.U32 R4, R0, UR16, R4 ;  /* 0x0000001000047c25 */ /* 0x000fe2000f8e0004 */
[----:B------:R-:W-:Y:S01]  /*2470*/  SHF.L.U32 R7, R7, 0x1, RZ ;  /* 0x0000000107077819 */ /* 0x000fe200000006ff */
[----:B------:R-:W4:Y:S01]  /*2480*/  LDCU UR16, c[0x0][0x450] ;  /* 0x00008a00ff1077ac */ /* 0x000f220008000800 */
[----:B------:R-:W-:Y:S01]  /*2490*/  SHF.L.U64.HI R8, R6, 0x1, R8 ;  /* 0x0000000106087819 */ /* 0x000fe20000010208 */
[-C--:B------:R-:W-:Y:S01]  /*24a0*/  IMAD R6, R10, R14.reuse, RZ ;  /* 0x0000000e0a067224 */ /* 0x080fe200078e02ff */
[----:B------:R-:W-:Y:S01]  /*24b0*/  IADD3 R30, P0, PT, R7, UR14, RZ ;  /* 0x0000000e071e7c10 */ /* 0x000fe2000ff1e0ff */
[----:B------:R-:W-:Y:S01]  /*24c0*/  IMAD.WIDE.U32 R2, R0, R14, R2 ;  /* 0x0000000e00027225 */ /* 0x000fe200078e0002 */
[----:B------:R-:W-:-:S02]  /*24d0*/  LEA R72, P3, R4, UR8, 0x1 ;  /* 0x0000000804487c11 */ /* 0x000fc4000f8608ff */
[----:B------:R-:W-:Y:S01]  /*24e0*/  IADD3.X R31, PT, PT, R9, UR15, RZ, P0, !PT ;  /* 0x0000000f091f7c10 */ /* 0x000fe200087fe4ff */
[----:B------:R-:W-:Y:S01]  /*24f0*/  IMAD R6, R0, R15, R6 ;  /* 0x0000000f00067224 */ /* 0x000fe200078e0206 */
[----:B-1----:R-:W-:Y:S01]  /*2500*/  IADD3 R40, P0, PT, R7, UR10, RZ ;  /* 0x0000000a07287c10 */ /* 0x002fe2000ff1e0ff */
[----:B------:R-:W-:Y:S01]  /*2510*/  IMAD.IADD R0, R5, 0x1, R17 ;  /* 0x0000000105007824 */ /* 0x000fe200078e0211 */
[----:B------:R-:W-:Y:S01]  /*2520*/  LEA R28, P2, R2, UR6, 0x1 ;  /* 0x00000006021c7c11 */ /* 0x000fe2000f8408ff */
[----:B------:R-:W-:Y:S01]  /*2530*/  IMAD.IADD R6, R3, 0x1, R6 ;  /* 0x0000000103067824 */ /* 0x000fe200078e0206 */
[----:B------:R-:W-:Y:S01]  /*2540*/  IADD3.X R41, PT, PT, R9, UR11, RZ, P0, !PT ;  /* 0x0000000b09297c10 */ /* 0x000fe200087fe4ff */
[C---:B------:R-:W-:Y:S01]  /*2550*/  IMAD R118, R25.reuse, 0x70, RZ ;  /* 0x0000007019767824 */ /* 0x040fe200078e02ff */
[----:B------:R-:W-:Y:S01]  /*2560*/  LEA.HI.X R71, R4, UR9, R0, 0x1, P3 ;  /* 0x0000000904477c11 */ /* 0x000fe200098f0c00 */
[----:B------:R-:W-:Y:S01]  /*2570*/  IMAD.SHL.U32 R0, R14, 0x100, RZ ;  /* 0x000001000e007824 */ /* 0x000fe200078e00ff */
[----:B------:R-:W-:Y:S01]  /*2580*/  IADD3 R3, P0, PT, RZ, -UR21, RZ ;  /* 0x80000015ff037c10 */ /* 0x000fe2000ff1e0ff */
        /* <DEDUP_REMOVED lines=8> */
[----:B------:R-:W-:Y:S01]  /*2610*/  IMAD R113, R25, 0xd0, RZ ;  /* 0x000000d019717824 */ /* 0x000fe200078e02ff */
[----:B------:R-:W-:Y:S01]  /*2620*/  IADD3 R55, P1, PT, R55, UR10, RZ ;  /* 0x0000000a37377c10 */ /* 0x000fe2000ff3e0ff */
        /* <DEDUP_REMOVED lines=8> */
[----:B------:R-:W-:Y:S01]  /*26b0*/  IMAD.X R0, RZ, RZ, ~R0, P0 ;  /* 0x000000ffff007224 */ /* 0x000fe200000e0e00 */
        /* <DEDUP_REMOVED lines=13> */
[C---:B------:R-:W-:Y:S01]  /*2790*/  VIADD R84, R68.reuse, 0xa0 ;  /* 0x000000a044547836 */ /* 0x040fe20000000000 */
[C-C-:B------:R-:W-:Y:S01]  /*27a0*/  SHF.R.S64 R98, R3.reuse, 0x1f, R2.reuse ;  /* 0x0000001f03627819 */ /* 0x140fe20000001002 */
[C---:B------:R-:W-:Y:S01]  /*27b0*/  VIADD R82, R68.reuse, 0xc0 ;  /* 0x000000c044527836 */ /* 0x040fe20000000000 */
[----:B------:R-:W-:Y:S01]  /*27c0*/  SHF.R.S32.HI R97, RZ, 0x1f, R2 ;  /* 0x0000001fff617819 */ /* 0x000fe20000011402 */
[----:B------:R-:W-:Y:S01]  /*27d0*/  VIADD R80, R68, 0xe0 ;  /* 0x000000e044507836 */ /* 0x000fe20000000000 */
[----:B------:R-:W-:Y:S01]  /*27e0*/  SHF.R.S64 R96, R3, 0x1f, R0 ;  /* 0x0000001f03607819 */ /* 0x000fe20000001000 */
[C---:B------:R-:W-:Y:S01]  /*27f0*/  IMAD R52, R29.reuse, -0x100, R102 ;  /* 0xffffff001d347824 */ /* 0x040fe200078e0266 */
[----:B------:R-:W-:Y:S01]  /*2800*/  SHF.R.S32.HI R95, RZ, 0x1f, R0 ;  /* 0x0000001fff5f7819 */ /* 0x000fe20000011400 */
[----:B------:R-:W-:Y:S01]  /*2810*/  IMAD R51, R29, -0x100, R191 ;  /* 0xffffff001d337824 */ /* 0x000fe200078e02bf */
[----:B------:R-:W-:Y:S01]  /*2820*/  IADD3.X R53, PT, PT, R8, UR11, RZ, P1, !PT ;  /* 0x0000000b08357c10 */ /* 0x000fe20008ffe4ff */
[----:B------:R-:W-:Y:S01]  /*2830*/  IMAD.MOV.U32 R75, RZ, RZ, R29 ;  /* 0x000000ffff4b7224 */ /* 0x000fe200078e001d */
[----:B------:R-:W1:Y:S01]  /*2840*/  LDCU.64 UR6, c[0x0][0x3b8] ;  /* 0x00007700ff0677ac */ /* 0x000e620008000a00 */
[----:B------:R-:W4:Y:S01]  /*2850*/  LDCU.64 UR14, c[0x0][0x3c0] ;  /* 0x00007800ff0e77ac */ /* 0x000f220008000a00 */
[----:B------:R-:W1:Y:S01]  /*2860*/  LDCU.128 UR8, c[0x0][0x3a0] ;  /* 0x00007400ff0877ac */ /* 0x000e620008000c00 */
[----:B--23--:R-:W-:-:S11]  /*2870*/  UISETP.NE.AND UP0, UPT, UR17, URZ, UPT ;  /* 0x000000ff1100728c */ /* 0x00cfd6000bf05270 */
.L_x_3531:
[----:B------:R-:W-:Y:S01]  /*2880*/  VIADD R51, R51, 0x100 ;  /* 0x0000010033337836 */ /* 0x000fe20000000000 */
[----:B------:R-:W-:Y:S01]  /*2890*/  BSSY.RECONVERGENT B1, `(.L_x_3462) ;  /* 0x0000b80000017945 */ /* 0x000fe20003800200 */
[----:B------:R-:W-:Y:S02]  /*28a0*/  VIADD R52, R52, 0x100 ;  /* 0x0000010034347836 */ /* 0x000fe40000000000 */
[----:B------:R-:W-:Y:S01]  /*28b0*/  IMAD.MOV.U32 R74, RZ, RZ, R66 ;  /* 0x000000ffff4a7224 */ /* 0x000fe200078e0042 */
[-C--:B------:R-:W-:Y:S01]  /*28c0*/  ISETP.GE.AND P0, PT, R68, R51.reuse, PT ;  /* 0x000000334400720c */ /* 0x080fe20003f06270 */
[----:B------:R-:W-:Y:S01]  /*28d0*/  VIADD R75, R75, 0xffffffff ;  /* 0xffffffff4b4b7836 */ /* 0x000fe20000000000 */
[-C--:B------:R-:W-:Y:S01]  /*28e0*/  ISETP.GE.AND P6, PT, R86, R51.reuse, PT ;  /* 0x000000335600720c */ /* 0x080fe20003fc6270 */
[----:B------:R-:W-:Y:S01]  /*28f0*/  VIADD R66, R66, 0xffffff00 ;  /* 0xffffff0042427836 */ /* 0x000fe20000000000 */
[-C--:B------:R-:W-:Y:S02]  /*2900*/  ISETP.GE.AND P2, PT, R68, R52.reuse, !P0 ;  /* 0x000000344400720c */ /* 0x080fe40004746270 */
[-C--:B------:R-:W-:Y:S02]  /*2910*/  ISETP.GE.AND P0, PT, R92, R51.reuse, PT ;  /* 0x000000335c00720c */ /* 0x080fe40003f06270 */
        /* <DEDUP_REMOVED lines=349> */
.L_x_3463:
        /* <DEDUP_REMOVED lines=62> */
.L_x_3467:
[----:B-1----:R-:W-:Y:S05]  /*42d0*/  BSYNC.RECONVERGENT B0 ;  /* 0x0000000000007941 */ /* 0x002fea0003800200 */
.L_x_3466:
        /* <DEDUP_REMOVED lines=50> */
.L_x_3469:
[----:B------:R-:W-:Y:S05]  /*4600*/  BSYNC.RECONVERGENT B0 ;  /* 0x0000000000007941 */ /* 0x000fea0003800200 */
.L_x_3468:
        /* <DEDUP_REMOVED lines=58> */
.L_x_3471:
[----:B------:R-:W-:Y:S05]  /*49b0*/  BSYNC.RECONVERGENT B0 ;  /* 0x0000000000007941 */ /* 0x000fea0003800200 */
.L_x_3470:
        /* <DEDUP_REMOVED lines=58> */
.L_x_3473:
[----:B------:R-:W-:Y:S05]  /*4d60*/  BSYNC.RECONVERGENT B0 ;  /* 0x0000000000007941 */ /* 0x000fea0003800200 */
.L_x_3472:
        /* <DEDUP_REMOVED lines=61> */
.L_x_3475:
[----:B------:R-:W-:Y:S05]  /*5140*/  BSYNC.RECONVERGENT B0 ;  /* 0x0000000000007941 */ /* 0x000fea0003800200 */
.L_x_3474:
        /* <DEDUP_REMOVED lines=58> */
.L_x_3477:
[----:B------:R-:W-:Y:S05]  /*54f0*/  BSYNC.RECONVERGENT B0 ;  /* 0x0000000000007941 */ /* 0x000fea0003800200 */
.L_x_3476:
        /* <DEDUP_REMOVED lines=61> */
.L_x_3479:
[----:B------:R-:W-:Y:S05]  /*58d0*/  BSYNC.RECONVERGENT B0 ;  /* 0x0000000000007941 */ /* 0x000fea0003800200 */
.L_x_3478:
        /* <DEDUP_REMOVED lines=61> */
.L_x_3481:
[----:B------:R-:W-:Y:S05]  /*5cb0*/  BSYNC.RECONVERGENT B0 ;  /* 0x0000000000007941 */ /* 0x000fea0003800200 */
.L_x_3480:
        /* <DEDUP_REMOVED lines=61> */
.L_x_3483:
[----:B------:R-:W-:Y:S05]  /*6090*/  BSYNC.RECONVERGENT B0 ;  /* 0x0000000000007941 */ /* 0x000fea0003800200 */
.L_x_3482:
        /* <DEDUP_REMOVED lines=58> */
.L_x_3485:
[----:B------:R-:W-:Y:S05]  /*6440*/  BSYNC.RECONVERGENT B0 ;  /* 0x0000000000007941 */ /* 0x000fea0003800200 */
.L_x_3484:
        /* <DEDUP_REMOVED lines=64> */
.L_x_3487:
[----:B------:R-:W-:Y:S05]  /*6850*/  BSYNC.RECONVERGENT B0 ;  /* 0x0000000000007941 */ /* 0x000fea0003800200 */
.L_x_3486:
        /* <DEDUP_REMOVED lines=64> */
.L_x_3489:
[----:B------:R-:W-:Y:S05]  /*6c60*/  BSYNC.RECONVERGENT B0 ;  /* 0x0000000000007941 */ /* 0x000fea0003800200 */
.L_x_3488:
        /* <DEDUP_REMOVED lines=64> */
.L_x_3491:
[----:B------:R-:W-:Y:S05]  /*7070*/  BSYNC.RECONVERGENT B0 ;  /* 0x0000000000007941 */ /* 0x000fea0003800200 */
.L_x_3490:
        /* <DEDUP_REMOVED lines=64> */
.L_x_3493:
[----:B------:R-:W-:Y:S05]  /*7480*/  BSYNC.RECONVERGENT B0 ;  /* 0x0000000000007941 */ /* 0x000fea0003800200 */
.L_x_3492:
        /* <DEDUP_REMOVED lines=64> */
.L_x_3495:
[----:B------:R-:W-:Y:S05]  /*7890*/  BSYNC.RECONVERGENT B0 ;  /* 0x0000000000007941 */ /* 0x000fea0003800200 */
.L_x_3494:
        /* <DEDUP_REMOVED lines=64> */
.L_x_3497:
[----:B------:R-:W-:Y:S05]  /*7ca0*/  BSYNC.RECONVERGENT B0 ;  /* 0x0000000000007941 */ /* 0x000fea0003800200 */
.L_x_3496:
[----:B------:R-:W1:Y:S01]  /*7cb0*/  LDC R16, c[0x0][0x450] ;  /* 0x00011400ff107b82 */ /* 0x000e620000000800 */
[----:B---3--:R-:W-:Y:S05]  /*7cc0*/  IMAD.U32 R0, R48, -0x80, RZ ;  /* 0xffffff8030007824 */ /* 0x008fea00078e00ff */
[C---:B------:R-:W-:Y:S02]  /*7cd0*/  LEA R30, P1, R0.reuse, R30, 0x1 ;  /* 0x0000001e001e7211 */ /* 0x040fe400078208ff */
[C---:B------:R-:W-:Y:S02]  /*7ce0*/  LEA R40, P0, R0.reuse, R40, 0x1 ;  /* 0x0000002800287211 */ /* 0x040fe400078008ff */
[C---:B------:R-:W-:Y:S02]  /*7cf0*/  LEA.HI.X.SX32 R31, R0.reuse, R31, 0x1, P1 ;  /* 0x0000001f001f7211 */ /* 0x040fe400008f0eff */
[----:B------:R-:W-:Y:S01]  /*7d00*/  LEA.HI.X.SX32 R41, R0, R41, 0x1, P0 ;  /* 0x0000002900297211 */ /* 0x000fe200000f0eff */
[----:B------:R-:W-:Y:S05]  /*7d10*/  BRA `(.L_x_3464) ;  /* 0x0000006000dc7947 */ /* 0x000fea0003800000 */
.L_x_3465:
        /* <DEDUP_REMOVED lines=14> */
[----:B------:R-:W-:Y:S02]  /*7e00*/  PLOP3.LUT P2, PT, PT, PT, PT, 0x80, 0x8 ;  /* 0x000000000008781c */ /* 0x000fe40003f4f070 */
[----:B--2---:R-:W-:Y:S09]  /*7e10*/  MOV R3, R27 ;  /* 0x0000001b00037202 */ /* 0x004ff20000000f00 */
[----:B------:R-:W-:Y:S02]  /*7e20*/  @!P0 SEL R0, R24, RZ, P1 ;  /* 0x000000ff18008207 */ /* 0x000fe40000800000 */
[----:B------:R-:W-:Y:S02]  /*7e30*/  @!P0 SEL R2, R50, RZ, P1 ;  /* 0x000000ff32028207 */ /* 0x000fe40000800000 */
[----:B------:R-:W-:Y:S01]  /*7e40*/  @!P0 PLOP3.LUT P2, PT, P1, PT, PT, 0x80, 0x8 ;  /* 0x000000000008881c */ /* 0x000fe20000f4f070 */
[C---:B------:R-:W-:Y:S01]  /*7e50*/  @!P0 IMAD.SHL.U32 R20, R0.reuse, 0x2, RZ ;  /* 0x0000000200148824 */ /* 0x040fe200078e00ff */
[----:B------:R-:W-:Y:S01]  /*7e60*/  @!P0 SHF.L.U64.HI R0, R0, 0x1, R2 ;  /* 0x0000000100008819 */ /* 0x000fe20000010202 */
[----:B------:R-:W-:Y:S03]  /*7e70*/  IMAD.MOV.U32 R2, RZ, RZ, R28 ;  /* 0x000000ffff027224 */ /* 0x000fe600078e001c */
[----:B------:R-:W-:Y:S02]  /*7e80*/  @!P0 IADD3 R4, P1, PT, R20, R55, RZ ;  /* 0x0000003714048210 */ /* 0x000fe40007f3e0ff */
[----:B------:R2:W3:Y:S03]  /*7e90*/  LDG.E.128 R36, desc[UR4][R2.64] ;  /* 0x0000000402247981 */ /* 0x0004e6000c1e1d00 */
[----:B------:R-:W-:Y:S01]  /*7ea0*/  @!P0 IMAD.X R5, R0, 0x1, R53, P1 ;  /* 0x0000000100058824 */ /* 0x000fe200008e0635 */
[----:B------:R-:W-:Y:S04]  /*7eb0*/  @!P0 IADD3 R20, P1, PT, R20, R56, RZ ;  /* 0x0000003814148210 */ /* 0x000fe80007f3e0ff */
[----:B------:R-:W-:Y:S01]  /*7ec0*/  @!P0 IADD3.X R21, PT, PT, R0, R54, RZ, P1, !PT ;  /* 0x0000003600158210 */ /* 0x000fe20000ffe4ff */
[----:B------:R-:W4:Y:S08]  /*7ed0*/  @!P0 LDG.E.128 R4, desc[UR4][R4.64] ;  /* 0x0000000404048981 */ /* 0x000f30000c1e1d00 */
        /* <DEDUP_REMOVED lines=33> */
[C---:B---3--:R-:W-:Y:S02]  /*80f0*/  @!P0 IMAD.U32 R9, R36.reuse, 0x10000, RZ ;  /* 0x0001000024098824 */ /* 0x048fe400078e00ff */
        /* <DEDUP_REMOVED lines=36> */
.L_x_3499:
[----:B-1----:R-:W-:Y:S05]  /*8340*/  BSYNC.RECONVERGENT B0 ;  /* 0x0000000000007941 */ /* 0x002fea0003800200 */
.L_x_3498:
        /* <DEDUP_REMOVED lines=89> */
.L_x_3501:
[----:B------:R-:W-:Y:S05]  /*88e0*/  BSYNC.RECONVERGENT B0 ;  /* 0x0000000000007941 */ /* 0x000fea0003800200 */
.L_x_3500:
        /* <DEDUP_REMOVED lines=95> */
.L_x_3503:
[----:B------:R-:W-:Y:S05]  /*8ee0*/  BSYNC.RECONVERGENT B0 ;  /* 0x0000000000007941 */ /* 0x000fea0003800200 */
.L_x_3502:
        /* <DEDUP_REMOVED lines=95> */
.L_x_3505:
[----:B------:R-:W-:Y:S05]  /*94e0*/  BSYNC.RECONVERGENT B0 ;  /* 0x0000000000007941 */ /* 0x000fea0003800200 */
.L_x_3504:
[----:B------:R-:W-:Y:S04]  /*94f0*/  BSSY.RECONVERGENT B0, `(.L_x_3506) ;  /* 0x0000062000007945 */ /* 0x000fe80003800200 */
[----:B------:R-:W-:Y:S05]  /*9500*/  @!P5 BRA `(.L_x_3507) ;  /* 0x000000040080d947 */ /* 0x000fea0003800000 */
[C---:B------:R-:W-:Y:S01]  /*9510*/  ISETP.GE.AND P0, PT, R12.reuse, R16, PT ;  /* 0x000000100c00720c */ /* 0x040fe20003f06270 */
[----:B--23--:R-:W-:Y:S01]  /*9520*/  IMAD.MOV.U32 R3, RZ, RZ, R19 ;  /* 0x000000ffff037224 */ /* 0x00cfe200078e0013 */
        /* <DEDUP_REMOVED lines=15> */
[----:B------:R-:W3:Y:S01]  /*9620*/  @!P0 LDG.E.128 R32, desc[UR4][R20.64] ;  /* 0x0000000414208981 */ /* 0x000ee2000c1e1d00 */
[C---:B--2---:R-:W-:Y:S01]  /*9630*/  @!P0 SHF.L.U32 R0, R4.reuse, 0x10, RZ ;  /* 0x0000001004008819 */ /* 0x044fe200000006ff */
        /* <DEDUP_REMOVED lines=11> */
[----:B---3--:R-:W-:Y:S01]  /*96f0*/  @!P0 SHF.L.U32 R29, R35, 0x10, RZ ;  /* 0x00000010231d8819 */ /* 0x008fe200000006ff */
        /* <DEDUP_REMOVED lines=65> */
.L_x_3507:
[----:B------:R-:W-:Y:S05]  /*9b10*/  BSYNC.RECONVERGENT B0 ;  /* 0x0000000000007941 */ /* 0x000fea0003800200 */
.L_x_3506:
        /* <DEDUP_REMOVED lines=95> */
.L_x_3509:
[----:B------:R-:W-:Y:S05]  /*a110*/  BSYNC.RECONVERGENT B0 ;  /* 0x0000000000007941 */ /* 0x000fea0003800200 */
.L_x_3508:
[----:B------:R-:W-:Y:S04]  /*a120*/  BSSY.RECONVERGENT B0, `(.L_x_3510) ;  /* 0x0000062000007945 */ /* 0x000fe80003800200 */
[----:B------:R-:W-:Y:S05]  /*a130*/  @P3 BRA `(.L_x_3511) ;  /* 0x0000000400803947 */ /* 0x000fea0003800000 */
        /* <DEDUP_REMOVED lines=96> */
.L_x_3511:
[----:B------:R-:W-:Y:S05]  /*a740*/  BSYNC.RECONVERGENT B0 ;  /* 0x0000000000007941 */ /* 0x000fea0003800200 */
.L_x_3510:
        /* <DEDUP_REMOVED lines=98> */
.L_x_3513:
[----:B------:R-:W-:Y:S05]  /*ad70*/  BSYNC.RECONVERGENT B0 ;  /* 0x0000000000007941 */ /* 0x000fea0003800200 */
.L_x_3512:
        /* <DEDUP_REMOVED lines=98> */
.L_x_3515:
[----:B------:R-:W-:Y:S05]  /*b3a0*/  BSYNC.RECONVERGENT B0 ;  /* 0x0000000000007941 */ /* 0x000fea0003800200 */
.L_x_3514:
        /* <DEDUP_REMOVED lines=95> */
.L_x_3517:
[----:B------:R-:W-:Y:S05]  /*b9a0*/  BSYNC.RECONVERGENT B0 ;  /* 0x0000000000007941 */ /* 0x000fea0003800200 */
.L_x_3516:
        /* <DEDUP_REMOVED lines=101> */
.L_x_3519:
[----:B------:R-:W-:Y:S05]  /*c000*/  BSYNC.RECONVERGENT B0 ;  /* 0x0000000000007941 */ /* 0x000fea0003800200 */
.L_x_3518:
        /* <DEDUP_REMOVED lines=101> */
.L_x_3521:
[----:B------:R-:W-:Y:S05]  /*c660*/  BSYNC.RECONVERGENT B0 ;  /* 0x0000000000007941 */ /* 0x000fea0003800200 */
.L_x_3520:
        /* <DEDUP_REMOVED lines=101> */
.L_x_3523:
[----:B------:R-:W-:Y:S05]  /*ccc0*/  BSYNC.RECONVERGENT B0 ;  /* 0x0000000000007941 */ /* 0x000fea0003800200 */
.L_x_3522:
        /* <DEDUP_REMOVED lines=101> */
.L_x_3525:
[----:B------:R-:W-:Y:S05]  /*d320*/  BSYNC.RECONVERGENT B0 ;  /* 0x0000000000007941 */ /* 0x000fea0003800200 */
.L_x_3524:
        /* <DEDUP_REMOVED lines=101> */
.L_x_3527:
[----:B------:R-:W-:Y:S05]  /*d980*/  BSYNC.RECONVERGENT B0 ;  /* 0x0000000000007941 */ /* 0x000fea0003800200 */
.L_x_3526:
        /* <DEDUP_REMOVED lines=101> */
.L_x_3529:
[----:B------:R-:W-:Y:S05]  /*dfe0*/  BSYNC.RECONVERGENT B0 ;  /* 0x0000000000007941 */ /* 0x000fea0003800200 */
.L_x_3528:
        /* <DEDUP_REMOVED lines=10> */
.L_x_3464:
[----:B-1----:R-:W-:Y:S05]  /*e090*/  BSYNC.RECONVERGENT B1 ;  /* 0x0000000000017941 */ /* 0x002fea0003800200 */
.L_x_3462:
        /* <DEDUP_REMOVED lines=91> */
.L_x_3530:
[----:B------:R-:W-:Y:S02]  /*e650*/  ISETP.GT.AND P0, PT, R75, R78, PT ;  /* 0x0000004e4b00720c */ /* 0x000fe40003f04270 */
[----:B------:R-:W-:Y:S02]  /*e660*/  IADD3 R72, P2, PT, R72, R98, RZ ;  /* 0x0000006248487210 */ /* 0x000fe40007f5e0ff */
[----:B------:R-:W-:Y:S03]  /*e670*/  IADD3 R28, P1, PT, R28, R96, RZ ;  /* 0x000000601c1c7210 */ /* 0x000fe60007f3e0ff */
[----:B------:R-:W-:Y:S02]  /*e680*/  IMAD.X R71, R71, 0x1, R97, P2 ;  /* 0x0000000147477824 */ /* 0x000fe400010e0661 */
[----:B------:R-:W-:Y:S04]  /*e690*/  IMAD.X R27, R27, 0x1, R95, P1 ;  /* 0x000000011b1b7824 */ /* 0x000fe800008e065f */
[----:B------:R-:W-:Y:S05]  /*e6a0*/  @P0 BRA `(.L_x_3531) ;  /* 0xffffff4000740947 */ /* 0x000fea000383ffff */
.L_x_3461:
        /* <DEDUP_REMOVED lines=12> */
[----:B-----5:R-:W-:Y:S02]  /*e770*/  LEA R27, R0, UR6, 0x1 ;  /* 0x00000006001b7c11 */ /* 0x020fe4000f8e08ff */
[C---:B----4-:R-:W-:Y:S01]  /*e780*/  SHF.L.U64.HI R46, R34.reuse, 0x4, R35 ;  /* 0x00000004222e7819 */ /* 0x050fe20000010223 */
[----:B------:R-:W-:-:S03]  /*e790*/  IMAD.SHL.U32 R45, R34, 0x10, RZ ;  /* 0x00000010222d7824 */ /* 0x000fc600078e00ff */
[----:B-1----:R-:W-:Y:S05]  /*e7a0*/  @P0 BRA `(.L_x_3533) ;  /* 0x00000000008c0947 */ /* 0x002fea0003800000 */
[----:B------:R-:W1:Y:S01]  /*e7b0*/  LDCU.64 UR8, c[0x0][0x380] ;  /* 0x00007000ff0877ac */ /* 0x000e620008000a00 */
[----:B------:R-:W-:Y:S01]  /*e7c0*/  IMAD.IADD R0, R195, 0x1, -R141 ;  /* 0x00000001c3007824 */ /* 0x000fe200078e0a8d */
        /* <DEDUP_REMOVED lines=24> */
.L_x_3535:
[----:B------:R-:W-:Y:S05]  /*e950*/  BSYNC.RECONVERGENT B0 ;  /* 0x0000000000007941 */ /* 0x000fea0003800200 */
.L_x_3534:
        /* <DEDUP_REMOVED lines=8> */
.L_x_3533:
        /* <DEDUP_REMOVED lines=79> */
.L_x_3541:
[----:B------:R-:W-:Y:S05]  /*eed0*/  BSYNC.RECONVERGENT B0 ;  /* 0x0000000000007941 */ /* 0x000fea0003800200 */
.L_x_3540:
[----:B-----5:R2:W-:Y:S02]  /*eee0*/  STS.128 [R27], R4 ;  /* 0x000000041b007388 */ /* 0x0205e40000000c00 */
.L_x_3539:
[----:B------:R-:W-:Y:S05]  /*eef0*/  BSYNC.RECONVERGENT B1 ;  /* 0x0000000000017941 */ /* 0x000fea0003800200 */
.L_x_3538:
        /* <DEDUP_REMOVED lines=64> */
.L_x_3545:
[----:B------:R-:W-:Y:S05]  /*f300*/  BSYNC.RECONVERGENT B0 ;  /* 0x0000000000007941 */ /* 0x000fea0003800200 */
.L_x_3544:
[----:B-----5:R3:W-:Y:S02]  /*f310*/  STS.128 [R27+0x800], R4 ;  /* 0x000800041b007388 */ /* 0x0207e40000000c00 */
.L_x_3543:
[----:B------:R-:W-:Y:S05]  /*f320*/  BSYNC.RECONVERGENT B1 ;  /* 0x0000000000017941 */ /* 0x000fea0003800200 */
.L_x_3542:
        /* <DEDUP_REMOVED lines=65> */
.L_x_3549:
[----:B------:R-:W-:Y:S05]  /*f740*/  BSYNC.RECONVERGENT B0 ;  /* 0x0000000000007941 */ /* 0x000fea0003800200 */
.L_x_3548:
[----:B-----5:R4:W-:Y:S02]  /*f750*/  STS.128 [R27+0x1000], R4 ;  /* 0x001000041b007388 */ /* 0x0209e40000000c00 */
.L_x_3547:
[----:B------:R-:W-:Y:S05]  /*f760*/  BSYNC.RECONVERGENT B1 ;  /* 0x0000000000017941 */ /* 0x000fea0003800200 */
.L_x_3546:
        /* <DEDUP_REMOVED lines=61> */
.L_x_3551:
[----:B------:R-:W-:Y:S05]  /*fb40*/  BSYNC.RECONVERGENT B0 ;  /* 0x0000000000007941 */ /* 0x000fea0003800200 */
.L_x_3550:
[----:B-----5:R2:W-:Y:S01]  /*fb50*/  STS.128 [R27+0x1800], R4 ;  /* 0x001800041b007388 */ /* 0x0205e20000000c00 */
[----:B------:R-:W-:Y:S05]  /*fb60*/  BRA `(.L_x_3536) ;  /* 0x0000001800107947 */ /* 0x000fea0003800000 */
.L_x_3537:
        /* <DEDUP_REMOVED lines=99> */
.L_x_3555:
[----:B------:R-:W-:Y:S05]  /*101a0*/  BSYNC.RECONVERGENT B0 ;  /* 0x0000000000007941 */ /* 0x000fea0003800200 */
.L_x_3554:
[----:B-----5:R2:W-:Y:S02]  /*101b0*/  STS.128 [R27], R4 ;  /* 0x000000041b007388 */ /* 0x0205e40000000c00 */
.L_x_3553:
[----:B------:R-:W-:Y:S05]  /*101c0*/  BSYNC.RECONVERGENT B1 ;  /* 0x0000000000017941 */ /* 0x000fea0003800200 */
.L_x_3552:
        /* <DEDUP_REMOVED lines=93> */
.L_x_3559:
[----:B------:R-:W-:Y:S05]  /*107a0*/  BSYNC.RECONVERGENT B0 ;  /* 0x0000000000007941 */ /* 0x000fea0003800200 */
.L_x_3558:
[----:B-----5:R3:W-:Y:S02]  /*107b0*/  STS.128 [R27+0x800], R4 ;  /* 0x000800041b007388 */ /* 0x0207e40000000c00 */
.L_x_3557:
[----:B------:R-:W-:Y:S05]  /*107c0*/  BSYNC.RECONVERGENT B1 ;  /* 0x0000000000017941 */ /* 0x000fea0003800200 */
.L_x_3556:
        /* <DEDUP_REMOVED lines=94> */
.L_x_3563:
[----:B------:R-:W-:Y:S05]  /*10db0*/  BSYNC.RECONVERGENT B0 ;  /* 0x0000000000007941 */ /* 0x000fea0003800200 */
.L_x_3562:
[----:B-----5:R4:W-:Y:S02]  /*10dc0*/  STS.128 [R27+0x1000], R4 ;  /* 0x001000041b007388 */ /* 0x0209e40000000c00 */
.L_x_3561:
[----:B------:R-:W-:Y:S05]  /*10dd0*/  BSYNC.RECONVERGENT B1 ;  /* 0x0000000000017941 */ /* 0x000fea0003800200 */
.L_x_3560:
        /* <DEDUP_REMOVED lines=68> */
[----:B------:R-:W-:Y:S01]  /*11220*/  SHF.L.U32 R11, R18, 0x10, RZ ;  /* 0x00000010120b7819 */ /* 0x000fe200000006ff */
        /* <DEDUP_REMOVED lines=22> */
.L_x_3565:
[----:B------:R-:W-:Y:S05]  /*11390*/  BSYNC.RECONVERGENT B0 ;  /* 0x0000000000007941 */ /* 0x000fea0003800200 */
.L_x_3564:
[----:B-----5:R2:W-:Y:S02]  /*113a0*/  STS.128 [R27+0x1800], R4 ;  /* 0x001800041b007388 */ /* 0x0205e40000000c00 */
.L_x_3536:
[----:B------:R-:W-:Y:S05]  /*113b0*/  BSYNC.RECONVERGENT B2 ;  /* 0x0000000000027941 */ /* 0x000fea0003800200 */
.L_x_3532:
        /* <DEDUP_REMOVED lines=22> */
[----:B------:R-:W1:Y:S01]  /*11520*/  LDCU.64 UR8, c[0x0][0x508] ;  /* 0x0000a100ff0877ac */ /* 0x000e620008000a00 */
[----:B--2---:R-:W-:Y:S01]  /*11530*/  P2R R16, PR, RZ, 0x10 ;  /* 0x00000010ff107803 */ /* 0x004fe20000000000 */
[----:B---34-:R-:W-:Y:S01]  /*11540*/  IMAD.WIDE.U32 R4, R70, 0x20, RZ ;  /* 0x0000002046047825 */ /* 0x018fe200078e00ff */
[----:B------:R-:W-:-:S02]  /*11550*/  ISETP.GE.AND P2, PT, R43, R21, PT ;  /* 0x000000152b00720c */ /* 0x000fc40003f46270 */
[----:B------:R-:W-:Y:S02]  /*11560*/  SHF.L.U32 R0, R71, 0x5, RZ ;  /* 0x0000000547007819 */ /* 0x000fe400000006ff */
[-C--:B------:R-:W-:Y:S02]  /*11570*/  ISETP.GE.AND P3, PT, R28, R21.reuse, PT ;  /* 0x000000151c00720c */ /* 0x080fe40003f66270 */
[----:B------:R-:W-:Y:S02]  /*11580*/  ISETP.GE.AND P6, PT, R35, R21, PT ;  /* 0x000000152300720c */ /* 0x000fe40003fc6270 */
        /* <DEDUP_REMOVED lines=12> */
[C---:B------:R-:W-:Y:S02]  /*11650*/  @!P4 LEA R8, P5, R70.reuse, R2, 0x6 ;  /* 0x000000024608c211 */ /* 0x040fe400078a30ff */
[----:B------:R-:W-:Y:S01]  /*11660*/  ISETP.GE.AND P1, PT, R33, R21, PT ;  /* 0x000000152100720c */ /* 0x000fe20003f26270 */
[----:B------:R3:W-:Y:S01]  /*11670*/  @!P0 LDGSTS.E.BYPASS.LTC128B.128 [R27+0x3000], desc[UR4][R4.64] ;  /* 0x03000000041b8fae */ /* 0x0007e2000b981a04 */
[----:B------:R-:W-:Y:S02]  /*11680*/  @!P4 LEA.HI.X R9, R70, R3, R71, 0x6, P5 ;  /* 0x000000034609c211 */ /* 0x000fe400028f3447 */
[-C--:B------:R-:W-:Y:S02]  /*11690*/  ISETP.GE.AND P0, PT, R34, R21.reuse, PT ;  /* 0x000000152200720c */ /* 0x080fe40003f06270 */
[-C--:B------:R-:W-:Y:S01]  /*116a0*/  ISETP.GE.AND P2, PT, R32, R21.reuse, PT ;  /* 0x000000152000720c */ /* 0x080fe20003f46270 */
[----:B------:R4:W-:Y:S01]  /*116b0*/  @!P4 LDGSTS.E.BYPASS.LTC128B.128 [R27+0x3800], desc[UR4][R8.64] ;  /* 0x03800000081bcfae */ /* 0x0009e2000b981a04 */
[----:B------:R-:W-:Y:S01]  /*116c0*/  ISETP.GE.AND P4, PT, R29, R21, PT ;  /* 0x000000151d00720c */ /* 0x000fe20003f86270 */
[----:B--2---:R-:W-:-:S04]  /*116d0*/  @!P3 IMAD R6, R71, 0x60, RZ ;  /* 0x000000604706b824 */ /* 0x004fc800078e02ff */
[-C--:B------:R-:W-:Y:S02]  /*116e0*/  @!P1 MOV R10, R2.reuse ;  /* 0x00000002000a9202 */ /* 0x080fe40000000f00 */
[-C--:B------:R-:W-:Y:S01]  /*116f0*/  @!P1 MOV R11, R3.reuse ;  /* 0x00000003000b9202 */ /* 0x080fe20000000f00 */
[----:B------:R-:W-:Y:S01]  /*11700*/  @!P1 IMAD R15, R71, 0xc0, RZ ;  /* 0x000000c0470f9824 */ /* 0x000fe200078e02ff */
[----:B------:R-:W-:Y:S02]  /*11710*/  @!P0 MOV R12, R2 ;  /* 0x00000002000c8202 */ /* 0x000fe40000000f00 */
[----:B------:R-:W-:Y:S01]  /*11720*/  @!P0 MOV R13, R3 ;  /* 0x00000003000d8202 */ /* 0x000fe20000000f00 */
[----:B---3--:R-:W-:-:S05]  /*11730*/  @!P3 IMAD.WIDE.U32 R4, R70, 0x60, R2 ;  /* 0x000000604604b825 */ /* 0x008fca00078e0002 */
[----:B------:R-:W-:Y:S02]  /*11740*/  @!P3 IADD3 R7, PT, PT, R6, R5, RZ ;  /* 0x000000050607b210 */ /* 0x000fe40007ffe0ff */
[----:B------:R-:W-:Y:S01]  /*11750*/  @!P3 MOV R6, R4 ;  /* 0x000000040006b202 */ /* 0x000fe20000000f00 */
[----:B------:R-:W-:-:S04]  /*11760*/  @!P1 IMAD.WIDE.U32 R10, R70, 0xc0, R10 ;  /* 0x000000c0460a9825 */ /* 0x000fc800078e000a */
[----:B----4-:R-:W-:Y:S01]  /*11770*/  @!P2 IMAD R8, R71, 0xa0, RZ ;  /* 0x000000a04708a824 */ /* 0x010fe200078e02ff */
        /* <DEDUP_REMOVED lines=10> */
[----:B--2---:R-:W-:Y:S02]  /*11820*/  @!P1 IADD3 R7, PT, PT, R15, R11, RZ ;  /* 0x0000000b0f079210 */ /* 0x004fe40007ffe0ff */
        /* <DEDUP_REMOVED lines=18> */
[-C--:B--2---:R-:W-:Y:S02]  /*11950*/  @!P0 MOV R14, R2.reuse ;  /* 0x00000002000e8202 */ /* 0x084fe40000000f00 */
[-C--:B------:R-:W-:Y:S02]  /*11960*/  @!P0 MOV R15, R3.reuse ;  /* 0x00000003000f8202 */ /* 0x080fe40000000f00 */
[----:B---3--:R-:W-:Y:S02]  /*11970*/  @!P2 MOV R8, R2 ;  /* 0x000000020008a202 */ /* 0x008fe40000000f00 */
[----:B------:R-:W-:-:S02]  /*11980*/  @!P2 MOV R9, R3 ;  /* 0x000000030009a202 */ /* 0x000fc40000000f00 */
[----:B----4-:R-:W-:Y:S01]  /*11990*/  @!P3 MOV R6, R2 ;  /* 0x000000020006b202 */ /* 0x010fe20000000f00 */
[----:B-----5:R-:W-:Y:S01]  /*119a0*/  @!P5 IMAD.WIDE.U32 R4, R70, 0x120, R2 ;  /* 0x000001204604d825 */ /* 0x020fe200078e0002 */
[----:B------:R-:W-:-:S03]  /*119b0*/  @!P3 MOV R7, R3 ;  /* 0x000000030007b202 */ /* 0x000fc60000000f00 */
[----:B-1----:R-:W-:Y:S01]  /*119c0*/  @!P4 IMAD R10, R71, 0x140, RZ ;  /* 0x00000140470ac824 */ /* 0x002fe200078e02ff */
        /* <DEDUP_REMOVED lines=31> */
[----:B------:R-:W-:Y:S01]  /*11bc0*/  BAR.SYNC.DEFER_BLOCKING 0x0 ;  /* 0x0000000000007b1d */ /* 0x000fe20000010000 */
[CC--:B-1----:R-:W-:Y:S02]  /*11bd0*/  LEA R2, P0, R93.reuse, R36.reuse, 0x1 ;  /* 0x000000245d027211 */ /* 0x0c2fe400078008ff */
[----:B------:R-:W-:Y:S02]  /*11be0*/  @!P6 MOV R4, R36 ;  /* 0x000000240004e202 */ /* 0x000fe40000000f00 */
[-C--:B------:R-:W-:Y:S01]  /*11bf0*/  @!P6 MOV R5, R38.reuse ;  /* 0x000000260005e202 */ /* 0x080fe20000000f00 */
[----:B------:R-:W-:Y:S01]  /*11c00*/  IMAD.WIDE.U32 R6, R94, 0x20, RZ ;  /* 0x000000205e067825 */ /* 0x000fe200078e00ff */
[----:B------:R-:W-:Y:S02]  /*11c10*/  LEA.HI.X R3, R93, R38, R100, 0x1, P0 ;  /* 0x000000265d037211 */ /* 0x000fe400000f0c64 */
[----:B------:R-:W-:Y:S02]  /*11c20*/  SHF.L.U32 R0, R95, 0x5, RZ ;  /* 0x000000055f007819 */ /* 0x000fe400000006ff */
[----:B------:R-:W-:-:S02]  /*11c30*/  @!P2 IADD3 R8, P4, PT, R2, R6, RZ ;  /* 0x000000060208a210 */ /* 0x000fc40007f9e0ff */
[----:B------:R-:W-:Y:S02]  /*11c40*/  ISETP.GE.AND P0, PT, R28, R21, PT ;  /* 0x000000151c00720c */ /* 0x000fe40003f06270 */
        /* <DEDUP_REMOVED lines=21> */
[----:B------:R-:W-:Y:S04]  /*11da0*/  @!P2 LDGSTS.E.BYPASS.LTC128B.128 [R27+0xb000], desc[UR4][R8.64] ;  /* 0x0b000000081bafae */ /* 0x000fe8000b981a04 */
[----:B------:R-:W-:Y:S01]  /*11db0*/  @P1 STS.128 [R27+0xb800], RZ ;  /* 0x00b800ff1b001388 */ /* 0x000fe20000000c00 */
[----:B------:R-:W-:-:S03]  /*11dc0*/  @!P0 IADD3 R5, PT, PT, R0, R5, RZ ;  /* 0x0000000500058210 */ /* 0x000fc60007ffe0ff */
[----:B------:R-:W-:Y:S01]  /*11dd0*/  @!PT LDS RZ, [RZ] ;  /* 0x00000000fffff984 */ /* 0x000fe20000000800 */
[----:B------:R-:W-:Y:S01]  /*11de0*/  @!PT LDS RZ, [RZ] ;  /* 0x00000000fffff984 */ /* 0x000fe20000000800 */
[----:B------:R-:W-:Y:S01]  /*11df0*/  @!PT LDS RZ, [RZ] ;  /* 0x00000000fffff984 */ /* 0x000fe20000000800 */
[----:B------:R1:W-:Y:S01]  /*11e00*/  @!P1 LDGSTS.E.BYPASS.LTC128B.128 [R27+0xb800], desc[UR4][R6.64] ;  /* 0x0b800000061b9fae */ /* 0x0003e2000b981a04 */
[----:B------:R-:W-:-:S03]  /*11e10*/  @!P6 IMAD R0, R95, 0xa0, RZ ;  /* 0x000000a05f00e824 */ /* 0x000fc600078e02ff */
[----:B------:R-:W-:Y:S04]  /*11e20*/  @P0 STS.128 [R27+0xc000], RZ ;  /* 0x00c000ff1b000388 */ /* 0x000fe80000000c00 */
[----:B------:R-:W-:Y:S01]  /*11e30*/  @!PT LDS RZ, [RZ] ;  /* 0x00000000fffff984 */ /* 0x000fe20000000800 */
[----:B------:R-:W-:Y:S01]  /*11e40*/  @!PT LDS RZ, [RZ] ;  /* 0x00000000fffff984 */ /* 0x000fe20000000800 */
[----:B------:R-:W-:Y:S01]  /*11e50*/  @!PT LDS RZ, [RZ] ;  /* 0x00000000fffff984 */ /* 0x000fe20000000800 */
[----:B------:R2:W-:Y:S01]  /*11e60*/  @!P0 LDGSTS.E.BYPASS.LTC128B.128 [R27+0xc000], desc[UR4][R4.64] ;  /* 0x0c000000041b8fae */ /* 0x0005e2000b981a04 */
[----:B------:R-:W-:-:S03]  /*11e70*/  ISETP.GE.AND P0, PT, R34, R21, PT ;  /* 0x000000152200720c */ /* 0x000fc60003f06270 */
[----:B------:R-:W-:Y:S01]  /*11e80*/  @P3 STS.128 [R27+0xc800], RZ ;  /* 0x00c800ff1b003388 */ /* 0x000fe20000000c00 */
[----:B-1----:R-:W-:-:S04]  /*11e90*/  @!P3 LEA R6, P1, R94, R2, 0x7 ;  /* 0x000000025e06b211 */ /* 0x002fc800078238ff */
[C---:B------:R-:W-:Y:S02]  /*11ea0*/  @!P3 LEA.HI.X R7, R94.reuse, R3, R95, 0x7, P1 ;  /* 0x000000035e07b211 */ /* 0x040fe400008f3c5f */
[----:B------:R-:W-:Y:S01]  /*11eb0*/  ISETP.GE.AND P1, PT, R33, R21, PT ;  /* 0x000000152100720c */ /* 0x000fe20003f26270 */
[----:B--2---:R-:W-:Y:S02]  /*11ec0*/  @!P6 IMAD.WIDE.U32 R4, R94, 0xa0, R2 ;  /* 0x000000a05e04e825 */ /* 0x004fe400078e0002 */
[----:B------:R-:W-:Y:S01]  /*11ed0*/  @!PT LDS RZ, [RZ] ;  /* 0x00000000fffff984 */ /* 0x000fe20000000800 */
[----:B------:R-:W-:Y:S01]  /*11ee0*/  @!PT LDS RZ, [RZ] ;  /* 0x00000000fffff984 */ /* 0x000fe20000000800 */
[----:B------:R-:W-:Y:S01]  /*11ef0*/  @!PT LDS RZ, [RZ] ;  /* 0x00000000fffff984 */ /* 0x000fe20000000800 */
[----:B------:R1:W-:Y:S03]  /*11f00*/  @!P3 LDGSTS.E.BYPASS.LTC128B.128 [R27+0xc800], desc[UR4][R6.64] ;  /* 0x0c800000061bbfae */ /* 0x0003e6000b981a04 */
[----:B------:R-:W-:Y:S01]  /*11f10*/  @!P6 IADD3 R5, PT, PT, R0, R5, RZ ;  /* 0x000000050005e210 */ /* 0x000fe20007ffe0ff */
[----:B------:R-:W-:Y:S01]  /*11f20*/  @P6 STS.128 [R27+0xd000], RZ ;  /* 0x00d000ff1b006388 */ /* 0x000fe20000000c00 */
[----:B------:R-:W-:-:S03]  /*11f30*/  @!P0 IMAD R0, R95, 0xe0, RZ ;  /* 0x000000e05f008824 */ /* 0x000fc600078e02ff */
[----:B------:R-:W-:Y:S01]  /*11f40*/  @!PT LDS RZ, [RZ] ;  /* 0x00000000fffff984 */ /* 0x000fe20000000800 */
[----:B------:R-:W-:Y:S01]  /*11f50*/  @!PT LDS RZ, [RZ] ;  /* 0x00000000fffff984 */ /* 0x000fe20000000800 */
[----:B------:R-:W-:Y:S01]  /*11f60*/  @!PT LDS RZ, [RZ] ;  /* 0x00000000fffff984 */ /* 0x000fe20000000800 */
[----:B------:R2:W-:Y:S02]  /*11f70*/  @!P6 LDGSTS.E.BYPASS.LTC128B.128 [R27+0xd000], desc[UR4][R4.64] ;  /* 0x0d000000041befae */ /* 0x0005e4000b981a04 */
[----:B------:R-:W-:Y:S01]  /*11f80*/  @!P1 IMAD R10, R95, 0xc0, RZ ;  /* 0x000000c05f0a9824 */ /* 0x000fe200078e02ff */
[-C--:B------:R-:W-:Y:S01]  /*11f90*/  ISETP.GE.AND P6, PT, R35, R21.reuse, PT ;  /* 0x000000152300720c */ /* 0x080fe20003fc6270 */
[--C-:B------:R-:W-:Y:S01]  /*11fa0*/  @!P0 IMAD.WIDE.U32 R8, R94, 0xe0, R2.reuse ;  /* 0x000000e05e088825 */ /* 0x100fe200078e0002 */
[----:B------:R-:W-:Y:S01]  /*11fb0*/  @P1 STS.128 [R27+0xd800], RZ ;  /* 0x00d800ff1b001388 */ /* 0x000fe20000000c00 */
[----:B------:R-:W-:Y:S02]  /*11fc0*/  ISETP.GE.AND P5, PT, R24, R21, PT ;  /* 0x000000151800720c */ /* 0x000fe40003fa6270 */
[----:B-1----:R-:W-:-:S05]  /*11fd0*/  @!P1 IMAD.WIDE.U32 R6, R94, 0xc0, R2 ;  /* 0x000000c05e069825 */ /* 0x002fca00078e0002 */
[----:B------:R-:W-:Y:S02]  /*11fe0*/  @!P1 IADD3 R7, PT, PT, R10, R7, RZ ;  /* 0x000000070a079210 */ /* 0x000fe40007ffe0ff */
[----:B--2---:R-:W-:-:S03]  /*11ff0*/  @!P0 IADD3 R5, PT, PT, R0, R9, RZ ;  /* 0x0000000900058210 */ /* 0x004fc60007ffe0ff */
[----:B------:R-:W-:Y:S01]  /*12000*/  @!PT LDS RZ, [RZ] ;  /* 0x00000000fffff984 */ /* 0x000fe20000000800 */
[----:B------:R-:W-:Y:S01]  /*12010*/  @!PT LDS RZ, [RZ] ;  /* 0x00000000fffff984 */ /* 0x000fe20000000800 */
[----:B------:R-:W-:Y:S01]  /*12020*/  @!PT LDS RZ, [RZ] ;  /* 0x00000000fffff984 */ /* 0x000fe20000000800 */
[----:B------:R1:W-:Y:S01]  /*12030*/  @!P1 LDGSTS.E.BYPASS.LTC128B.128 [R27+0xd800], desc[UR4][R6.64] ;  /* 0x0d800000061b9fae */ /* 0x0003e2000b981a04 */
[----:B------:R-:W-:-:S03]  /*12040*/  @!P0 MOV R4, R8 ;  /* 0x0000000800048202 */ /* 0x000fc60000000f00 */
[----:B------:R-:W-:Y:S01]  /*12050*/  @P0 STS.128 [R27+0xe000], RZ ;  /* 0x00e000ff1b000388 */ /* 0x000fe20000000c00 */
[----:B------:R-:W-:-:S03]  /*12060*/  SHF.L.U32 R28, R235, 0x6, RZ ;  /* 0x00000006eb1c7819 */ /* 0x000fc600000006ff */
[----:B------:R-:W-:Y:S01]  /*12070*/  @!PT LDS RZ, [RZ] ;  /* 0x00000000fffff984 */ /* 0x000fe20000000800 */
[----:B------:R-:W-:Y:S01]  /*12080*/  @!PT LDS RZ, [RZ] ;  /* 0x00000000fffff984 */ /* 0x000fe20000000800 */
[----:B------:R-:W-:Y:S01]  /*12090*/  @!PT LDS RZ, [RZ] ;  /* 0x00000000fffff984 */ /* 0x000fe20000000800 */
[----:B------:R2:W-:Y:S01]  /*120a0*/  @!P0 LDGSTS.E.BYPASS.LTC128B.128 [R27+0xe000], desc[UR4][R4.64] ;  /* 0x0e000000041b8fae */ /* 0x0005e2000b981a04 */
[----:B------:R-:W-:Y:S02]  /*120b0*/  @!P6 LEA R14, P0, R94, R2, 0x8 ;  /* 0x000000025e0ee211 */ /* 0x000fe400078040ff */
[----:B------:R-:W-:Y:S02]  /*120c0*/  ISETP.GE.AND P3, PT, R22, R21, PT ;  /* 0x000000151600720c */ /* 0x000fe40003f66270 */
[----:B------:R-:W-:Y:S02]  /*120d0*/  @!P6 LEA.HI.X R15, R94, R3, R95, 0x8, P0 ;  /* 0x000000035e0fe211 */ /* 0x000fe400000f445f */
[-C--:B------:R-:W-:Y:S02]  /*120e0*/  ISETP.GE.AND P2, PT, R25, R21.reuse, PT ;  /* 0x000000151900720c */ /* 0x080fe40003f46270 */
[----:B------:R-:W-:Y:S02]  /*120f0*/  ISETP.GE.AND P1, PT, R26, R21, PT ;  /* 0x000000151a00720c */ /* 0x000fe40003f26270 */
[----:B------:R-:W-:-:S02]  /*12100*/  SHF.L.U32 R11, R235, 0x3, RZ ;  /* 0x00000003eb0b7819 */ /* 0x000fc400000006ff */
[C---:B------:R-:W-:Y:S02]  /*12110*/  LOP3.LUT R17, R28.reuse, 0x1c0, RZ, 0xc0, !PT ;  /* 0x000001c01c117812 */ /* 0x040fe400078ec0ff */
[-C--:B------:R-:W-:Y:S02]  /*12120*/  ISETP.GE.AND P0, PT, R31, R21.reuse, PT ;  /* 0x000000151f00720c */ /* 0x080fe40003f06270 */
[----:B------:R-:W-:Y:S02]  /*12130*/  ISETP.GE.AND P4, PT, R23, R21, PT ;  /* 0x000000151700720c */ /* 0x000fe40003f86270 */
[----:B-1----:R-:W-:Y:S02]  /*12140*/  LOP3.LUT R6, R235, 0x8, RZ, 0xc0, !PT ;  /* 0x00000008eb067812 */ /* 0x002fe400078ec0ff */
[----:B------:R-:W-:Y:S01]  /*12150*/  LOP3.LUT R17, R17, 0x38, R11, 0xf8, !PT ;  /* 0x0000003811117812 */ /* 0x000fe200078ef80b */
[----:B------:R-:W-:Y:S01]  /*12160*/  @!P5 IMAD R0, R95, 0x120, RZ ;  /* 0x000001205f00d824 */ /* 0x000fe200078e02ff */
[----:B------:R-:W-:-:S02]  /*12170*/  LOP3.LUT R7, R28, 0x400, RZ, 0xc0, !PT ;  /* 0x000004001c077812 */ /* 0x000fc400078ec0ff */
[----:B------:R-:W-:Y:S01]  /*12180*/  LOP3.LUT R6, R17, R6, RZ, 0x3c, !PT ;  /* 0x0000000611067212 */ /* 0x000fe200078e3cff */
[----:B--2---:R-:W-:Y:S01]  /*12190*/  @!P5 IMAD.WIDE.U32 R4, R94, 0x120, R2 ;  /* 0x000001205e04d825 */ /* 0x004fe200078e0002 */
[----:B------:R-:W-:Y:S02]  /*121a0*/  @!P1 MOV R10, R2 ;  /* 0x00000002000a9202 */ /* 0x000fe40000000f00 */
[----:B------:R-:W-:Y:S02]  /*121b0*/  @!P1 MOV R11, R3 ;  /* 0x00000003000b9202 */ /* 0x000fe40000000f00 */
[----:B------:R-:W-:Y:S02]  /*121c0*/  @!P5 IADD3 R13, PT, PT, R0, R5, RZ ;  /* 0x00000005000dd210 */ /* 0x000fe40007ffe0ff */
[----:B------:R-:W-:Y:S02]  /*121d0*/  LEA R0, R6, R7, 0x1 ;  /* 0x0000000706007211 */ /* 0x000fe400078e08ff */
[----:B------:R-:W-:Y:S01]  /*121e0*/  @!P5 MOV R12, R4 ;  /* 0x00000004000cd202 */ /* 0x000fe20000000f00 */
[----:B------:R-:W-:Y:S01]  /*121f0*/  @!P4 IMAD R16, R95, 0x140, RZ ;  /* 0x000001405f10c824 */ /* 0x000fe200078e02ff */
[----:B------:R-:W-:-:S02]  /*12200*/  @!P3 MOV R6, R2 ;  /* 0x000000020006b202 */ /* 0x000fc40000000f00 */
[-C--:B------:R-:W-:Y:S02]  /*12210*/  @!P3 MOV R7, R3.reuse ;  /* 0x000000030007b202 */ /* 0x080fe40000000f00 */
[-C--:B------:R-:W-:Y:S02]  /*12220*/  @!P2 MOV R4, R2.reuse ;  /* 0x000000020004a202 */ /* 0x080fe40000000f00 */
[-C--:B------:R-:W-:Y:S02]  /*12230*/  @!P2 MOV R5, R3.reuse ;  /* 0x000000030005a202 */ /* 0x080fe40000000f00 */
[----:B------:R-:W-:Y:S02]  /*12240*/  @!P0 MOV R8, R2 ;  /* 0x0000000200088202 */ /* 0x000fe40000000f00 */
[----:B------:R-:W-:Y:S01]  /*12250*/  @!P0 MOV R9, R3 ;  /* 0x0000000300098202 */ /* 0x000fe20000000f00 */
[----:B------:R-:W-:Y:S01]  /*12260*/  @!P4 IMAD.WIDE.U32 R2, R94, 0x140, R2 ;  /* 0x000001405e02c825 */ /* 0x000fe200078e0002 */
[----:B------:R-:W-:-:S02]  /*12270*/  SHF.R.U32.HI R25, RZ, 0x1, R235 ;  /* 0x00000001ff197819 */ /* 0x000fc400000116eb */
[----:B------:R-:W-:Y:S01]  /*12280*/  LOP3.LUT R193, R28, 0x200, RZ, 0xc0, !PT ;  /* 0x000002001cc17812 */ /* 0x000fe200078ec0ff */
[----:B------:R-:W-:Y:S01]  /*12290*/  @!P3 IMAD R18, R95, 0x160, RZ ;  /* 0x000001605f12b824 */ /* 0x000fe200078e02ff */
[----:B------:R-:W-:Y:S01]  /*122a0*/  @!P4 IADD3 R3, PT, PT, R16, R3, RZ ;  /* 0x000000031003c210 */ /* 0x000fe20007ffe0ff */
[C---:B------:R-:W-:Y:S01]  /*122b0*/  @!P3 IMAD.WIDE.U32 R6, R94.reuse, 0x160, R6 ;  /* 0x000001605e06b825 */ /* 0x040fe200078e0006 */
[----:B------:R-:W-:Y:S01]  /*122c0*/  SHF.L.U32 R16, R235, 0x5, RZ ;  /* 0x00000005eb107819 */ /* 0x000fe200000006ff */
[----:B------:R-:W-:Y:S02]  /*122d0*/  @P6 STS.128 [R27+0xe800], RZ ;  /* 0x00e800ff1b006388 */ /* 0x000fe40000000c00 */
[----:B------:R-:W-:Y:S02]  /*122e0*/  @!P2 IMAD R19, R95, 0x180, RZ ;  /* 0x000001805f13a824 */ /* 0x000fe400078e02ff */
[----:B------:R-:W-:Y:S01]  /*122f0*/  @!P2 IMAD.WIDE.U32 R4, R94, 0x180, R4 ;  /* 0x000001805e04a825 */ /* 0x000fe200078e0004 */
[----:B------:R-:W-:Y:S01]  /*12300*/  @!PT LDS RZ, [RZ] ;  /* 0x00000000fffff984 */ /* 0x000fe20000000800 */
[----:B------:R-:W-:Y:S01]  /*12310*/  @!PT LDS RZ, [RZ] ;  /* 0x00000000fffff984 */ /* 0x000fe20000000800 */
[----:B------:R-:W-:Y:S01]  /*12320*/  @!PT LDS RZ, [RZ] ;  /* 0x00000000fffff984 */ /* 0x000fe20000000800 */
[----:B------:R1:W-:Y:S01]  /*12330*/  @!P6 LDGSTS.E.BYPASS.LTC128B.128 [R27+0xe800], desc[UR4][R14.64] ;  /* 0x0e8000000e1befae */ /* 0x0003e2000b981a04 */
[----:B------:R-:W-:-:S02]  /*12340*/  LOP3.LUT R149, R17, 0x8, R25, 0x78, !PT ;  /* 0x0000000811957812 */ /* 0x000fc400078e7819 */
[C---:B------:R-:W-:Y:S01]  /*12350*/  @!P1 IMAD R20, R95.reuse, 0x1a0, RZ ;  /* 0x000001a05f149824 */ /* 0x040fe200078e02ff */
[----:B------:R-:W-:Y:S01]  /*12360*/  @P5 STS.128 [R27+0xf000], RZ ;  /* 0x00f000ff1b005388 */ /* 0x000fe20000000c00 */
[----:B------:R-:W-:Y:S01]  /*12370*/  @!P1 IMAD.WIDE.U32 R10, R94, 0x1a0, R10 ;  /* 0x000001a05e0a9825 */ /* 0x000fe200078e000a */
[----:B------:R-:W-:Y:S02]  /*12380*/  @!P3 IADD3 R7, PT, PT, R18, R7, RZ ;  /* 0x000000071207b210 */ /* 0x000fe40007ffe0ff */
[----:B------:R-:W-:Y:S01]  /*12390*/  @!PT LDS RZ, [RZ] ;  /* 0x00000000fffff984 */ /* 0x000fe20000000800 */
[----:B------:R-:W-:Y:S01]  /*123a0*/  @!PT LDS RZ, [RZ] ;  /* 0x00000000fffff984 */ /* 0x000fe20000000800 */
[----:B------:R-:W-:Y:S01]  /*123b0*/  @!PT LDS RZ, [RZ] ;  /* 0x00000000fffff984 */ /* 0x000fe20000000800 */
[----:B------:R-:W-:Y:S01]  /*123c0*/  @!P5 LDGSTS.E.BYPASS.LTC128B.128 [R27+0xf000], desc[UR4][R12.64] ;  /* 0x0f0000000c1bdfae */ /* 0x000fe2000b981a04 */
[----:B------:R-:W-:Y:S01]  /*123d0*/  @!P0 IMAD R21, R95, 0x1c0, RZ ;  /* 0x000001c05f158824 */ /* 0x000fe200078e02ff */
[----:B------:R-:W-:Y:S01]  /*123e0*/  @!P2 IADD3 R5, PT, PT, R19, R5, RZ ;  /* 0x000000051305a210 */ /* 0x000fe20007ffe0ff */
[----:B------:R-:W-:Y:S01]  /*123f0*/  @!P0 IMAD.WIDE.U32 R8, R94, 0x1c0, R8 ;  /* 0x000001c05e088825 */ /* 0x000fe200078e0008 */
[----:B------:R-:W-:Y:S01]  /*12400*/  @P4 STS.128 [R27+0xf800], RZ ;  /* 0x00f800ff1b004388 */ /* 0x000fe20000000c00 */
[----:B------:R-:W-:-:S03]  /*12410*/  @!P1 IADD3 R11, PT, PT, R20, R11, RZ ;  /* 0x0000000b140b9210 */ /* 0x000fc60007ffe0ff */
[----:B------:R-:W-:Y:S01]  /*12420*/  @!PT LDS RZ, [RZ] ;  /* 0x00000000fffff984 */ /* 0x000fe20000000800 */
[----:B------:R-:W-:Y:S01]  /*12430*/  @!PT LDS RZ, [RZ] ;  /* 0x00000000fffff984 */ /* 0x000fe20000000800 */
[----:B------:R-:W-:Y:S01]  /*12440*/  @!PT LDS RZ, [RZ] ;  /* 0x00000000fffff984 */ /* 0x000fe20000000800 */
[----:B------:R2:W-:Y:S01]  /*12450*/  @!P4 LDGSTS.E.BYPASS.LTC128B.128 [R27+0xf800], desc[UR4][R2.64] ;  /* 0x0f800000021bcfae */ /* 0x0005e2000b981a04 */
[----:B------:R-:W-:-:S03]  /*12460*/  @!P0 IADD3 R9, PT, PT, R21, R9, RZ ;  /* 0x0000000915098210 */ /* 0x000fc60007ffe0ff */
[----:B------:R-:W-:Y:S04]  /*12470*/  @P3 STS.128 [R27+0x10000], RZ ;  /* 0x010000ff1b003388 */ /* 0x000fe80000000c00 */
[----:B------:R-:W-:Y:S01]  /*12480*/  @!PT LDS RZ, [RZ] ;  /* 0x00000000fffff984 */ /* 0x000fe20000000800 */
[----:B------:R-:W-:Y:S01]  /*12490*/  @!PT LDS RZ, [RZ] ;  /* 0x00000000fffff984 */ /* 0x000fe20000000800 */
[----:B------:R-:W-:Y:S01]  /*124a0*/  @!PT LDS RZ, [RZ] ;  /* 0x00000000fffff984 */ /* 0x000fe20000000800 */
[----:B------:R-:W-:Y:S01]  /*124b0*/  @!P3 LDGSTS.E.BYPASS.LTC128B.128 [R27+0x10000], desc[UR4][R6.64] ;  /* 0x10000000061bbfae */ /* 0x000fe2000b981a04 */
[----:B-1----:R-:W-:-:S03]  /*124c0*/  LOP3.LUT R14, R193, 0x7c00, R16, 0xf8, !PT ;  /* 0x00007c00c10e7812 */ /* 0x002fc600078ef810 */
        /* <DEDUP_REMOVED lines=10> */
[----:B--2---:R-:W-:-:S03]  /*12570*/  LOP3.LUT R2, R14, R149, RZ, 0xfc, !PT ;  /* 0x000000950e027212 */ /* 0x004fc600078efcff */
[----:B------:R-:W-:Y:S01]  /*12580*/  @P0 STS.128 [R27+0x11800], RZ ;  /* 0x011800ff1b000388 */ /* 0x000fe20000000c00 */
[----:B------:R-:W-:-:S03]  /*12590*/  LEA R234, R2, UR6, 0x1 ;  /* 0x0000000602ea7c11 */ /* 0x000fc6000f8e08ff */
[----:B------:R-:W-:Y:S01]  /*125a0*/  @!PT LDS RZ, [RZ] ;  /* 0x00000000fffff984 */ /* 0x000fe20000000800 */
[----:B------:R-:W-:Y:S01]  /*125b0*/  @!PT LDS RZ, [RZ] ;  /* 0x00000000fffff984 */ /* 0x000fe20000000800 */
[----:B------:R-:W-:Y:S01]  /*125c0*/  @!PT LDS RZ, [RZ] ;  /* 0x00000000fffff984 */ /* 0x000fe20000000800 */
[----:B------:R2:W-:Y:S04]  /*125d0*/  @!P0 LDGSTS.E.BYPASS.LTC128B.128 [R27+0x11800], desc[UR4][R8.64] ;  /* 0x11800000081b8fae */ /* 0x0005e8000b981a04 */
[----:B------:R-:W-:Y:S01]  /*125e0*/  LDSM.16.M88.4 R16, [R234] ;  /* 0x00000000ea10783b */ /* 0x000fe20000000200 */
[----:B------:R-:W-:Y:S02]  /*125f0*/  MOV R3, 0x20 ;  /* 0x0000002000037802 */ /* 0x000fe40000000f00 */
[----:B------:R-:W-:Y:S01]  /*12600*/  LOP3.LUT P6, RZ, R235, 0x2, RZ, 0xc0, !PT ;  /* 0x00000002ebff7812 */ /* 0x000fe200078cc0ff */
[----:B------:R-:W-:Y:S04]  /*12610*/  LDSM.16.M88.4 R40, [R0+UR6+0x2800] ;  /* 0x002800060028783b */ /* 0x000fe80008000200 */
[----:B-1----:R-:W1:Y:S01]  /*12620*/  LDSM.16.M88.4 R4, [R0+UR6+0x2000] ;  /* 0x002000060004783b */ /* 0x002e620008000200 */
[----:B------:R-:W-:-:S02]  /*12630*/  SEL R2, R3, 0xffffffe0, !P6 ;  /* 0xffffffe003027807 */ /* 0x000fc40007000000 */
[----:B------:R-:W-:Y:S01]  /*12640*/  IADD3 R134, PT, PT, R0, UR6, RZ ;  /* 0x0000000600867c10 */ /* 0x000fe2000fffe0ff */
[----:B------:R-:W-:Y:S01]  /*12650*/  LDSM.16.M88.4 R72, [R0+UR6+0x3000] ;  /* 0x003000060048783b */ /* 0x000fe20008000200 */
[-C--:B------:R-:W-:Y:S02]  /*12660*/  IADD3 R20, PT, PT, R234, R2.reuse, RZ ;  /* 0x00000002ea147210 */ /* 0x080fe40007ffe0ff */
[----:B------:R-:W-:Y:S01]  /*12670*/  IADD3 R96, PT, PT, R134, R2, RZ ;  /* 0x0000000286607210 */ /* 0x000fe20007ffe0ff */
[----:B------:R-:W0:Y:S04]  /*12680*/  LDGDEPBAR ;  /* 0x00000000000079af */ /* 0x000e280000000000 */
[----:B------:R-:W-:Y:S04]  /*12690*/  LDSM.16.M88.4 R12, [R20] ;  /* 0x00000000140c783b */ /* 0x000fe80000000200 */
[----:B------:R-:W3:Y:S01]  /*126a0*/  LDSM.16.M88.4 R32, [R96+0x2000] ;  /* 0x002000006020783b */ /* 0x000ee20000000200 */
[----:B------:R-:W-:-:S02]  /*126b0*/  MOV R3, 0x40 ;  /* 0x0000004000037802 */ /* 0x000fc40000000f00 */
[----:B------:R-:W-:Y:S01]  /*126c0*/  LOP3.LUT P0, RZ, R235, 0x4, RZ, 0xc0, !PT ;  /* 0x00000004ebff7812 */ /* 0x000fe2000780c0ff */
[----:B------:R4:W-:Y:S03]  /*126d0*/  STL [R1+0x8], R20 ;  /* 0x0000081401007387 */ /* 0x0009e60000100800 */
[----:B------:R-:W-:Y:S01]  /*126e0*/  SEL R198, R3, 0xffffffc0, !P0 ;  /* 0xffffffc003c67807 */ /* 0x000fe20004000000 */
[----:B------:R-:W-:Y:S03]  /*126f0*/  LDSM.16.M88.4 R48, [R96+0x2800] ;  /* 0x002800006030783b */ /* 0x000fe60000000200 */
[-C--:B------:R-:W-:Y:S01]  /*12700*/  IADD3 R3, PT, PT, R234, R198.reuse, RZ ;  /* 0x000000c6ea037210 */ /* 0x080fe20007ffe0ff */
[----:B------:R-:W-:Y:S01]  /*12710*/  LDSM.16.M88.4 R56, [R96+0x3000] ;  /* 0x003000006038783b */ /* 0x000fe20000000200 */
[----:B------:R-:W-:-:S03]  /*12720*/  IADD3 R24, PT, PT, R134, R198, RZ ;  /* 0x000000c686187210 */ /* 0x000fc60007ffe0ff */
[----:B--2---:R-:W-:Y:S04]  /*12730*/  LDSM.16.M88.4 R8, [R3] ;  /* 0x000000000308783b */ /* 0x004fe80000000200 */
[----:B------:R-:W2:Y:S01]  /*12740*/  LDSM.16.M88.4 R44, [R24+0x2000] ;  /* 0x00200000182c783b */ /* 0x000ea20000000200 */
[C---:B-1----:R-:W-:Y:S08]  /*12750*/  HMMA.16816.F32.BF16 R28, R16.reuse, R6, RZ ;  /* 0x00000006101c723c */ /* 0x042ff000000418ff */
[----:B----4-:R-:W-:Y:S01]  /*12760*/  HMMA.16816.F32.BF16 R20, R16, R4, RZ ;  /* 0x000000041014723c */ /* 0x010fe200000418ff */
[C---:B------:R-:W-:Y:S01]  /*12770*/  IADD3 R26, PT, PT, R2.reuse, R3, RZ ;  /* 0x00000003021a7210 */ /* 0x040fe20007ffe0ff */
[----:B------:R-:W-:Y:S01]  /*12780*/  LDSM.16.M88.4 R64, [R24+0x2800] ;  /* 0x002800001840783b */ /* 0x000fe20000000200 */
[----:B------:R-:W-:-:S03]  /*12790*/  IADD3 R97, PT, PT, R2, R24, RZ ;  /* 0x0000001802617210 */ /* 0x000fc60007ffe0ff */
[----:B------:R-:W-:Y:S04]  /*127a0*/  LDSM.16.M88.4 R4, [R26] ;  /* 0x000000001a04783b */ /* 0x000fe80000000200 */
[----:B------:R-:W1:Y:S02]  /*127b0*/  LDSM.16.M88.4 R60, [R97+0x2000] ;  /* 0x00200000613c783b */ /* 0x000e640000000200 */
[C---:B---3--:R-:W-:Y:S02]  /*127c0*/  HMMA.16816.F32.BF16 R28, R12.reuse, R34, R28 ;  /* 0x000000220c1c723c */ /* 0x048fe4000004181c */
[----:B------:R-:W3:Y:S04]  /*127d0*/  LDSM.16.M88.4 R52, [R97+0x2800] ;  /* 0x002800006134783b */ /* 0x000ee80000000200 */
[----:B------:R-:W-:Y:S02]  /*127e0*/  LDSM.16.M88.4 R80, [R24+0x3000] ;  /* 0x003000001850783b */ /* 0x000fe40000000200 */
[----:B------:R-:W-:Y:S02]  /*127f0*/  HMMA.16816.F32.BF16 R20, R12, R32, R20 ;  /* 0x000000200c14723c */ /* 0x000fe40000041814 */
[----:B------:R-:W-:Y:S06]  /*12800*/  LDSM.16.M88.4 R76, [R24+0x3800] ;  /* 0x00380000184c783b */ /* 0x000fec0000000200 */
[C---:B------:R-:W-:Y:S08]  /*12810*/  HMMA.16816.F32.BF16 R32, R16.reuse, R42, RZ ;  /* 0x0000002a1020723c */ /* 0x040ff000000418ff */
[----:B------:R-:W-:Y:S08]  /*12820*/  HMMA.16816.F32.BF16 R36, R16, R40, RZ ;  /* 0x000000281024723c */ /* 0x000ff000000418ff */
[C---:B--2---:R-:W-:Y:S08]  /*12830*/  HMMA.16816.F32.BF16 R20, R8.reuse, R44, R20 ;  /* 0x0000002c0814723c */ /* 0x044ff00000041814 */
[----:B------:R-:W-:Y:S08]  /*12840*/  HMMA.16816.F32.BF16 R28, R8, R46, R28 ;  /* 0x0000002e081c723c */ /* 0x000ff0000004181c */
[----:B------:R-:W-:Y:S08]  /*12850*/  HMMA.16816.F32.BF16 R44, R12, R50, R32 ;  /* 0x000000320c2c723c */ /* 0x000ff00000041820 */
[----:B------:R-:W-:Y:S08]  /*12860*/  HMMA.16816.F32.BF16 R32, R16, R72, RZ ;  /* 0x000000481020723c */ /* 0x000ff000000418ff */
[----:B------:R-:W-:Y:S08]  /*12870*/  HMMA.16816.F32.BF16 R36, R12, R48, R36 ;  /* 0x000000300c24723c */ /* 0x000ff00000041824 */
[C---:B-1----:R-:W-:Y:S08]  /*12880*/  HMMA.16816.F32.BF16 R20, R4.reuse, R60, R20 ;  /* 0x0000003c0414723c */ /* 0x042ff00000041814 */
[----:B------:R-:W-:Y:S01]  /*12890*/  HMMA.16816.F32.BF16 R40, R4, R62, R28 ;  /* 0x0000003e0428723c */ /* 0x000fe2000004181c */
[----:B------:R-:W1:Y:S07]  /*128a0*/  LDSM.16.M88.4 R60, [R0+UR6+0x3800] ;  /* 0x00380006003c783b */ /* 0x000e6e0008000200 */
[----:B------:R-:W-:Y:S08]  /*128b0*/  HMMA.16816.F32.BF16 R48, R12, R56, R32 ;  /* 0x000000380c30723c */ /* 0x000ff00000041820 */
[----:B------:R-:W-:Y:S01]  /*128c0*/  HMMA.16816.F32.BF16 R32, R16, R74, RZ ;  /* 0x0000004a1020723c */ /* 0x000fe200000418ff */
[----:B------:R-:W-:Y:S01]  /*128d0*/  FMUL.FTZ R3, R22, UR9 ;  /* 0x0000000916037c20 */ /* 0x000fe20008410000 */
[----:B------:R-:W-:Y:S01]  /*128e0*/  FMUL.FTZ R20, R20, UR9 ;  /* 0x0000000914147c20 */ /* 0x000fe20008410000 */
[----:B------:R-:W-:Y:S01]  /*128f0*/  FMUL.FTZ R21, R21, UR9 ;  /* 0x0000000915157c20 */ /* 0x000fe20008410000 */
[----:B------:R-:W2:Y:S04]  /*12900*/  LDSM.16.M88.4 R72, [R96+0x3800] ;  /* 0x003800006048783b */ /* 0x000ea80000000200 */
[----:B------:R-:W-:Y:S01]  /*12910*/  HMMA.16816.F32.BF16 R28, R8, R64, R36 ;  /* 0x00000040081c723c */ /* 0x000fe20000041824 */
[----:B------:R4:W1:Y:S08]  /*12920*/  MUFU.TANH R188, R3 ;  /* 0x0000000300bc7308 */ /* 0x0008700000002400 */
[----:B------:R-:W1:Y:S08]  /*12930*/  MUFU.TANH R190, R20 ;  /* 0x0000001400be7308 */ /* 0x000e700000002400 */
[----:B------:R5:W1:Y:S01]  /*12940*/  MUFU.TANH R189, R21 ;  /* 0x0000001500bd7308 */ /* 0x000a620000002400 */
[----:B----4-:R-:W-:-:S02]  /*12950*/  FMUL.FTZ R3, R23, UR9 ;  /* 0x0000000917037c20 */ /* 0x010fc40008410000 */
[----:B---3--:R-:W-:Y:S05]  /*12960*/  HMMA.16816.F32.BF16 R36, R4, R52, R28 ;  /* 0x000000340424723c */ /* 0x008fea000004181c */
[----:B------:R3:W4:Y:S03]  /*12970*/  MUFU.TANH R187, R3 ;  /* 0x0000000300bb7308 */ /* 0x0007260000002400 */
[----:B-----5:R-:W-:Y:S01]  /*12980*/  HMMA.16816.F32.BF16 R20, R8, R66, R44 ;  /* 0x000000420814723c */ /* 0x020fe2000004182c */
        /* <DEDUP_REMOVED lines=17> */
[----:B--2---:R-:W-:Y:S08]  /*12aa0*/  HMMA.16816.F32.BF16 R48, R12, R72, R28 ;  /* 0x000000480c30723c */ /* 0x004ff0000004181c */
[----:B------:R-:W-:Y:S01]  /*12ab0*/  HMMA.16816.F32.BF16 R28, R16, R62, RZ ;  /* 0x0000003e101c723c */ /* 0x000fe200000418ff */
[----:B------:R-:W2:Y:S01]  /*12ac0*/  LDSM.16.M88.4 R60, [R96+0x4000] ;  /* 0x00400000603c783b */ /* 0x000ea20000000200 */
        /* <DEDUP_REMOVED lines=23> */
[----:B--2---:R-:W-:Y:S01]  /*12c40*/  HMMA.16816.F32.BF16 R48, R12, R60, R28 ;  /* 0x0000003c0c30723c */ /* 0x004fe2000004181c */
[----:B-1----:R-:W-:-:S06]  /*12c50*/  FMUL.FTZ R3, R32, UR9 ;  /* 0x0000000920037c20 */ /* 0x002fcc0008410000 */
[----:B------:R1:W2:Y:S01]  /*12c60*/  MUFU.TANH R170, R3 ;  /* 0x0000000300aa7308 */ /* 0x0002a20000002400 */
        /* <DEDUP_REMOVED lines=69> */
[----:B------:R-:W2:Y:S01]  /*130c0*/  LDSM.16.M88.4 R52, [R97+0x5000] ;  /* 0x005000006134783b */ /* 0x000ea20000000200 */
        /* <DEDUP_REMOVED lines=22> */
[----:B--2---:R-:W-:Y:S04]  /*13230*/  HMMA.16816.F32.BF16 R32, R4, R52, R20 ;  /* 0x000000340420723c */ /* 0x004fe80000041814 */
        /* <DEDUP_REMOVED lines=58> */
[----:B------:R-:W-:Y:S04]  /*135e0*/  STL [R1], R198 ;  /* 0x000000c601007387 */ /* 0x000fe80000100800 */
[----:B------:R-:W-:Y:S03]  /*135f0*/  LDSM.16.M88.4 R80, [R24+0x8000] ;  /* 0x008000001850783b */ /* 0x000fe60000000200 */
        /* <DEDUP_REMOVED lines=8> */
[----:B------:R2:W1:Y:S01]  /*13680*/  MUFU.TANH R118, R3 ;  /* 0x0000000300767308 */ /* 0x0004620000002400 */
[----:B------:R-:W-:Y:S04]  /*13690*/  STL [R1+0x24], R26 ;  /* 0x0000241a01007387 */ /* 0x000fe80000100800 */
[----:B------:R-:W3:Y:S04]  /*136a0*/  LDL R133, [R1+0x4] ;  /* 0x0000040001857983 */ /* 0x000ee80000100800 */
[----:B------:R-:W4:Y:S01]  /*136b0*/  LDL R196, [R1+0x28] ;  /* 0x0000280001c47983 */ /* 0x000f220000100800 */
[----:B--2---:R-:W-:-:S02]  /*136c0*/  FMUL.FTZ R3, R39, UR9 ;  /* 0x0000000927037c20 */ /* 0x004fc40008410000 */
[----:B------:R-:W-:Y:S01]  /*136d0*/  HMMA.16816.F32.BF16 R36, R4, R54, R20 ;  /* 0x000000360424723c */ /* 0x000fe20000041814 */
[----:B------:R-:W-:Y:S01]  /*136e0*/  LDSM.16.M88.4 R52, [R97+0x7000] ;  /* 0x007000006134783b */ /* 0x000fe20000000200 */
[----:B------:R2:W1:Y:S06]  /*136f0*/  MUFU.TANH R119, R3 ;  /* 0x0000000300777308 */ /* 0x00046c0000002400 */
        /* <DEDUP_REMOVED lines=97> */
[----:B-----5:R-:W-:Y:S08]  /*13d10*/  HMMA.16816.F32.BF16 R32, R4, R56, R20 ;  /* 0x000000380420723c */ /* 0x020ff00000041814 */
[----:B------:R-:W-:Y:S01]  /*13d20*/  HMMA.16816.F32.BF16 R20, R8, R82, R40 ;  /* 0x000000520814723c */ /* 0x000fe20000041828 */
[----:B------:R2:W4:Y:S01]  /*13d30*/  LDSM.16.M88.4 R80, [R0+UR6+0x9800] ;  /* 0x009800060050783b */ /* 0x0005220008000200 */
[----:B------:R5:W1:-:S15]  /*13d40*/  MUFU.TANH R138, R3 ;  /* 0x00000003008a7308 */ /* 0x000a5e0000002400 */
[----:B------:R-:W-:-:S03]  /*13d50*/  NOP ;  /* 0x0000000000007918 */ /* 0x000fc60000000000 */
[----:B------:R-:W-:Y:S01]  /*13d60*/  HMMA.16816.F32.BF16 R40, R4, R58, R20 ;  /* 0x0000003a0428723c */ /* 0x000fe20000041814 */
[----:B-----5:R-:W-:Y:S01]  /*13d70*/  FMUL.FTZ R3, R36, UR9 ;  /* 0x0000000924037c20 */ /* 0x020fe20008410000 */
[----:B------:R-:W-:Y:S06]  /*13d80*/  LDSM.16.M88.4 R56, [R97+0x9000] ;  /* 0x009000006138783b */ /* 0x000fec0000000200 */
[----:B------:R-:W-:Y:S08]  /*13d90*/  HMMA.16816.F32.BF16 R20, R8, R72, R48 ;  /* 0x000000480814723c */ /* 0x000ff00000041830 */
[----:B-1----:R-:W-:Y:S01]  /*13da0*/  HMMA.16816.F32.BF16 R48, R12, R60, R28 ;  /* 0x0000003c0c30723c */ /* 0x002fe2000004181c */
[----:B------:R1:W1:Y:S07]  /*13db0*/  MUFU.TANH R137, R3 ;  /* 0x0000000300897308 */ /* 0x00026e0000002400 */
[----:B------:R-:W-:Y:S01]  /*13dc0*/  HMMA.16816.F32.BF16 R28, R16, R54, RZ ;  /* 0x00000036101c723c */ /* 0x000fe200000418ff */
[----:B------:R-:W5:Y:S01]  /*13dd0*/  LDSM.16.M88.4 R52, [R24+0x9000] ;  /* 0x009000001834783b */ /* 0x000f620000000200 */
[----:B--2---:R-:W-:Y:S01]  /*13de0*/  FMUL.FTZ R0, R34, UR9 ;  /* 0x0000000922007c20 */ /* 0x004fe20008410000 */
[----:B-1----:R-:W-:-:S03]  /*13df0*/  FMUL.FTZ R3, R37, UR9 ;  /* 0x0000000925037c20 */ /* 0x002fc60008410000 */
[----:B------:R1:W2:Y:S08]  /*13e00*/  MUFU.TANH R124, R0 ;  /* 0x00000000007c7308 */ /* 0x0002b00000002400 */
[----:B------:R3:W2:Y:S01]  /*13e10*/  MUFU.TANH R135, R3 ;  /* 0x0000000300877308 */ /* 0x0006a20000002400 */
[----:B-1----:R-:W-:Y:S01]  /*13e20*/  FMUL.FTZ R0, R35, UR9 ;  /* 0x0000000923007c20 */ /* 0x002fe20008410000 */
[----:B---3--:R-:W-:-:S06]  /*13e30*/  FMUL.FTZ R3, R38, UR9 ;  /* 0x0000000926037c20 */ /* 0x008fcc0008410000 */
[----:B------:R1:W3:Y:S08]  /*13e40*/  MUFU.TANH R123, R0 ;  /* 0x00000000007b7308 */ /* 0x0002f00000002400 */
[----:B------:R4:W2:Y:S01]  /*13e50*/  MUFU.TANH R132, R3 ;  /* 0x0000000300847308 */ /* 0x0008a20000002400 */
[----:B-1----:R-:W-:Y:S01]  /*13e60*/  FMUL.FTZ R0, R40, UR9 ;  /* 0x0000000928007c20 */ /* 0x002fe20008410000 */
[----:B----4-:R-:W-:-:S02]  /*13e70*/  FMUL.FTZ R3, R39, UR9 ;  /* 0x0000000927037c20 */ /* 0x010fc40008410000 */
[----:B------:R-:W-:Y:S04]  /*13e80*/  HMMA.16816.F32.BF16 R36, R4, R64, R20 ;  /* 0x000000400424723c */ /* 0x000fe80000041814 */
[----:B------:R1:W4:Y:S04]  /*13e90*/  MUFU.TANH R73, R0 ;  /* 0x0000000000497308 */ /* 0x0003280000002400 */
[----:B------:R-:W-:Y:S04]  /*13ea0*/  HMMA.16816.F32.BF16 R20, R8, R74, R44 ;  /* 0x0000004a0814723c */ /* 0x000fe8000004182c */
[----:B------:R5:W2:Y:S01]  /*13eb0*/  MUFU.TANH R130, R3 ;  /* 0x0000000300827308 */ /* 0x000aa20000002400 */
[----:B-1----:R-:W-:-:S07]  /*13ec0*/  FMUL.FTZ R0, R41, UR9 ;  /* 0x0000000929007c20 */ /* 0x002fce0008410000 */
[----:B------:R1:W1:Y:S01]  /*13ed0*/  MUFU.TANH R72, R0 ;  /* 0x0000000000487308 */ /* 0x0002620000002400 */
[----:B-----5:R-:W-:Y:S01]  /*13ee0*/  FMUL.FTZ R3, R32, UR9 ;  /* 0x0000000920037c20 */ /* 0x020fe20008410000 */
[----:B------:R-:W-:Y:S01]  /*13ef0*/  HMMA.16816.F32.BF16 R28, R12, R62, R28 ;  /* 0x0000003e0c1c723c */ /* 0x000fe2000004181c */
[----:B------:R-:W5:Y:S05]  /*13f00*/  LDSM.16.M88.4 R60, [R24+0x9800] ;  /* 0x00980000183c783b */ /* 0x000f6a0000000200 */
[----:B------:R3:W2:Y:S01]  /*13f10*/  MUFU.TANH R128, R3 ;  /* 0x0000000300807308 */ /* 0x0006a20000002400 */
[----:B-1----:R-:W-:-:S07]  /*13f20*/  FMUL.FTZ R0, R42, UR9 ;  /* 0x000000092a007c20 */ /* 0x002fce0008410000 */
[----:B------:R1:W1:Y:S01]  /*13f30*/  MUFU.TANH R69, R0 ;  /* 0x0000000000457308 */ /* 0x0002620000002400 */
[----:B------:R-:W-:Y:S01]  /*13f40*/  HMMA.16816.F32.BF16 R44, R4, R66, R20 ;  /* 0x00000042042c723c */ /* 0x000fe20000041814 */
[----:B---3--:R-:W-:-:S07]  /*13f50*/  FMUL.FTZ R3, R33, UR9 ;  /* 0x0000000921037c20 */ /* 0x008fce0008410000 */
[----:B------:R-:W-:Y:S01]  /*13f60*/  HMMA.16816.F32.BF16 R32, R16, R80, RZ ;  /* 0x000000501020723c */ /* 0x000fe200000418ff */
[----:B-1----:R-:W-:-:S07]  /*13f70*/  FMUL.FTZ R0, R43, UR9 ;  /* 0x000000092b007c20 */ /* 0x002fce0008410000 */
[----:B------:R-:W-:Y:S01]  /*13f80*/  HMMA.16816.F32.BF16 R20, R8, R52, R48 ;  /* 0x000000340814723c */ /* 0x000fe20000041830 */
[----:B------:R1:W3:Y:S02]  /*13f90*/  MUFU.TANH R68, R0 ;  /* 0x0000000000447308 */ /* 0x0002e40000002400 */
[----:B-1----:R-:W-:-:S06]  /*13fa0*/  FMUL.FTZ R0, R36, UR9 ;  /* 0x0000000924007c20 */ /* 0x002fcc0008410000 */
[----:B------:R1:W1:Y:S01]  /*13fb0*/  MUFU.TANH R65, R0 ;  /* 0x0000000000417308 */ /* 0x0002620000002400 */
[----:B------:R-:W-:Y:S01]  /*13fc0*/  HMMA.16816.F32.BF16 R16, R16, R82, RZ ;  /* 0x000000521010723c */ /* 0x000fe200000418ff */
[----:B-1----:R-:W-:-:S06]  /*13fd0*/  FMUL.FTZ R0, R37, UR9 ;  /* 0x0000000925007c20 */ /* 0x002fcc0008410000 */
[----:B------:R1:W1:Y:S01]  /*13fe0*/  MUFU.TANH R64, R0 ;  /* 0x0000000000407308 */ /* 0x0002620000002400 */
[----:B------:R-:W-:Y:S01]  /*13ff0*/  HMMA.16816.F32.BF16 R40, R12, R76, R32 ;  /* 0x0000004c0c28723c */ /* 0x000fe20000041820 */
[----:B-1----:R-:W-:-:S06]  /*14000*/  FMUL.FTZ R0, R38, UR9 ;  /* 0x0000000926007c20 */ /* 0x002fcc0008410000 */
[----:B------:R1:W1:Y:S01]  /*14010*/  MUFU.TANH R53, R0 ;  /* 0x0000000000357308 */ /* 0x0002620000002400 */
[----:B------:R-:W-:Y:S08]  /*14020*/  HMMA.16816.F32.BF16 R32, R8, R54, R28 ;  /* 0x000000360820723c */ /* 0x000ff0000004181c */
[----:B------:R-:W-:Y:S01]  /*14030*/  HMMA.16816.F32.BF16 R28, R4, R56, R20 ;  /* 0x00000038041c723c */ /* 0x000fe20000041814 */
[----:B-1----:R-:W-:-:S02]  /*14040*/  FMUL.FTZ R0, R39, UR9 ;  /* 0x0000000927007c20 */ /* 0x002fc40008410000 */
[----:B------:R-:W1:Y:S05]  /*14050*/  LDSM.16.M88.4 R36, [R97+0x9800] ;  /* 0x009800006124783b */ /* 0x000e6a0000000200 */
[----:B------:R-:W-:Y:S01]  /*14060*/  HMMA.16816.F32.BF16 R12, R12, R78, R16 ;  /* 0x0000004e0c0c723c */ /* 0x000fe20000041810 */
[----:B------:R4:W1:Y:S01]  /*14070*/  MUFU.TANH R66, R0 ;  /* 0x0000000000427308 */ /* 0x0008620000002400 */
[----:B------:R-:W-:Y:S01]  /*14080*/  IADD3 R133, PT, PT, R133, -0x1, RZ ;  /* 0xffffffff85857810 */ /* 0x000fe20007ffe0ff */
[----:B------:R-:W-:-:S04]  /*14090*/  DEPBAR.LE SB0, 0x0 ;  /* 0x000080000000791a */ /* 0x000fc80000000000 */
[----:B----4-:R-:W-:-:S04]  /*140a0*/  FMUL.FTZ R0, R44, UR9 ;  /* 0x000000092c007c20 */ /* 0x010fc80008410000 */
[----:B------:R4:W1:Y:S01]  /*140b0*/  MUFU.TANH R55, R0 ;  /* 0x0000000000377308 */ /* 0x0008620000002400 */
[----:B-----5:R-:W-:Y:S01]  /*140c0*/  HMMA.16816.F32.BF16 R20, R8, R60, R40 ;  /* 0x0000003c0814723c */ /* 0x020fe20000041828 */
[----:B----4-:R-:W-:-:S06]  /*140d0*/  FMUL.FTZ R0, R45, UR9 ;  /* 0x000000092d007c20 */ /* 0x010fcc0008410000 */
        /* <DEDUP_REMOVED lines=34> */
[----:B------:R-:W-:Y:S01]  /*14300*/  BAR.SYNC.DEFER_BLOCKING 0x0 ;  /* 0x0000000000007b1d */ /* 0x000fe20000010000 */
[----:B------:R-:W-:-:S05]  /*14310*/  ISETP.GT.AND P1, PT, R133, R196, PT ;  /* 0x000000c48500720c */ /* 0x000fca0003f24270 */
[----:B------:R3:W2:Y:S01]  /*14320*/  MUFU.TANH R35, R5 ;  /* 0x0000000500237308 */ /* 0x0006a20000002400 */
[----:B-1----:R-:W-:-:S07]  /*14330*/  FMUL.FTZ R0, R22, UR9 ;  /* 0x0000000916007c20 */ /* 0x002fce0008410000 */
[----:B------:R1:W1:Y:S01]  /*14340*/  MUFU.TANH R34, R0 ;  /* 0x0000000000227308 */ /* 0x0002620000002400 */
[----:B---3--:R-:W-:-:S04]  /*14350*/  LOP3.LUT R5, R25, 0x1f0, RZ, 0xc0, !PT ;  /* 0x000001f019057812 */ /* 0x008fc800078ec0ff */
[----:B-----5:R-:W-:Y:S01]  /*14360*/  LEA R5, R3, R5, 0x6 ;  /* 0x0000000503057211 */ /* 0x020fe200078e30ff */
[----:B-1----:R-:W-:-:S04]  /*14370*/  FMUL.FTZ R0, R23, UR9 ;  /* 0x0000000917007c20 */ /* 0x002fc80008410000 */
[----:B------:R1:W3:Y:S01]  /*14380*/  MUFU.TANH R26, R0 ;  /* 0x00000000001a7308 */ /* 0x0002e20000002400 */
[----:B------:R-:W-:-:S07]  /*14390*/  FMUL.FTZ R6, R6, UR9 ;  /* 0x0000000906067c20 */ /* 0x000fce0008410000 */
[----:B------:R-:W2:Y:S01]  /*143a0*/  MUFU.TANH R36, R4 ;  /* 0x0000000400247308 */ /* 0x000ea20000002400 */
[----:B-1----:R-:W-:-:S07]  /*143b0*/  SHF.R.U32.HI R0, RZ, 0x2, R235 ;  /* 0x00000002ff007819 */ /* 0x002fce00000116eb */
[----:B------:R-:W1:Y:S01]  /*143c0*/  MUFU.TANH R24, R7 ;  /* 0x0000000700187308 */ /* 0x000e620000002400 */
[----:B------:R-:W-:-:S04]  /*143d0*/  LOP3.LUT R0, R0, 0x7, RZ, 0xc0, !PT ;  /* 0x0000000700007812 */ /* 0x000fc800078ec0ff */
[----:B------:R-:W-:-:S03]  /*143e0*/  IADD3 R5, PT, PT, -R195, R0, R5 ;  /* 0x00000000c3057210 */ /* 0x000fc60007ffe105 */
[----:B------:R5:W1:Y:S01]  /*143f0*/  MUFU.TANH R25, R6 ;  /* 0x0000000600197308 */ /* 0x000a620000002400 */
[----:B------:R-:W-:-:S04]  /*14400*/  IADD3 R5, PT, PT, R5, UR8, R191 ;  /* 0x0000000805057c10 */ /* 0x000fc8000fffe0bf */
[C-C-:B-----5:R-:W-:Y:S02]  /*14410*/  VIADDMNMX R6, R5.reuse, 0x1, R191.reuse, PT ;  /* 0x0000000105067846 */ /* 0x160fe400038001bf */
[----:B------:R-:W-:Y:S01]  /*14420*/  VIADDMNMX R5, R5, 0x9, R191, PT ;  /* 0x0000000905057846 */ /* 0x000fe200038001bf */
[----:B-1234-:R-:W-:Y:S06]  /*14430*/  @!P1 BRA `(.L_x_3566) ;  /* 0x0000000800189947 */ /* 0x01efec0003800000 */
        /* <DEDUP_REMOVED lines=13> */
.L_x_3567:
[----:B------:R-:W2:Y:S01]  /*14510*/  LDL R3, [R1+0x34] ;  /* 0x0000340001037983 */ /* 0x000ea20000100800 */
[----:B------:R-:W1:Y:S01]  /*14520*/  LDC R13, c[0x0][0x4f0] ;  /* 0x00013c00ff0d7b82 */ /* 0x000e620000000800 */
[----:B------:R-:W-:Y:S01]  /*14530*/  IMAD.SHL.U32 R10, R133, 0x100, RZ ;  /* 0x00000100850a7824 */ /* 0x000fe200078e00ff */
[----:B------:R-:W3:Y:S01]  /*14540*/  LDCU.64 UR8, c[0x0][0x3a0] ;  /* 0x00007400ff0877ac */ /* 0x000ee20008000a00 */
[----:B------:R-:W-:Y:S01]  /*14550*/  MOV R15, R192 ;  /* 0x000000c0000f7202 */ /* 0x000fe20000000f00 */
[----:B------:R-:W-:Y:S02]  /*14560*/  IMAD.MOV.U32 R14, RZ, RZ, R194 ;  /* 0x000000ffff0e7224 */ /* 0x000fe400078e00c2 */
[----:B------:R-:W-:Y:S02]  /*14570*/  IABS R7, R10 ;  /* 0x0000000a00077213 */ /* 0x000fe40000000000 */
[----:B-1----:R-:W-:-:S04]  /*14580*/  IABS R12, R13 ;  /* 0x0000000d000c7213 */ /* 0x002fc80000000000 */
[----:B------:R-:W1:Y:S08]  /*14590*/  I2F.RP R8, R12 ;  /* 0x0000000c00087306 */ /* 0x000e700000209400 */
[----:B-1----:R-:W1:Y:S02]  /*145a0*/  MUFU.RCP R8, R8 ;  /* 0x0000000800087308 */ /* 0x002e640000001000 */
[----:B-1----:R-:W-:-:S06]  /*145b0*/  VIADD R8, R8, 0xffffffe ;  /* 0x0ffffffe08087836 */ /* 0x002fcc0000000000 */
[----:B------:R-:W1:Y:S02]  /*145c0*/  F2I.FTZ.U32.TRUNC.NTZ R9, R8 ;  /* 0x0000000800097305 */ /* 0x000e64000021f000 */
[----:B-1----:R-:W-:Y:S01]  /*145d0*/  IMAD.MOV R0, RZ, RZ, -R9 ;  /* 0x000000ffff007224 */ /* 0x002fe200078e0a09 */
[----:B------:R-:W-:Y:S02]  /*145e0*/  MOV R8, RZ ;  /* 0x000000ff00087202 */ /* 0x000fe40000000f00 */
[----:B--2---:R-:W-:Y:S01]  /*145f0*/  IADD3 R11, PT, PT, R3, -0x200, RZ ;  /* 0xfffffe00030b7810 */ /* 0x004fe20007ffe0ff */
[----:B------:R-:W-:-:S03]  /*14600*/  IMAD R3, R0, R12, RZ ;  /* 0x0000000c00037224 */ /* 0x000fc600078e02ff */
[----:B------:R-:W-:Y:S01]  /*14610*/  IABS R4, R11 ;  /* 0x0000000b00047213 */ /* 0x000fe20000000000 */
        /* <DEDUP_REMOVED lines=48> */
.L_x_3568:
[----:B------:R-:W3:Y:S04]  /*14920*/  LDL R4, [R1+0x10] ;  /* 0x0000100001047983 */ /* 0x000ee80000100800 */
[----:B------:R-:W4:Y:S01]  /*14930*/  LDL R7, [R1+0xc] ;  /* 0x00000c0001077983 */ /* 0x000f220000100800 */
[C---:B------:R-:W-:Y:S01]  /*14940*/  IMAD.SHL.U32 R0, R70.reuse, 0x20, RZ ;  /* 0x0000002046007824 */ /* 0x040fe200078e00ff */
[----:B------:R-:W-:-:S04]  /*14950*/  SHF.L.U64.HI R3, R70, 0x5, R71 ;  /* 0x0000000546037819 */ /* 0x000fc80000010247 */
[----:B---3--:R-:W-:-:S04]  /*14960*/  IADD3 R10, P1, PT, R0, R4, RZ ;  /* 0x00000004000a7210 */ /* 0x008fc80007f3e0ff */
[----:B------:R-:W-:Y:S01]  /*14970*/  IADD3 R8, P2, PT, R10, R0, RZ ;  /* 0x000000000a087210 */ /* 0x000fe20007f5e0ff */
[----:B----4-:R-:W-:-:S03]  /*14980*/  IMAD.X R11, R3, 0x1, R7, P1 ;  /* 0x00000001030b7824 */ /* 0x010fc600008e0607 */
[----:B--2---:R-:W-:Y:S01]  /*14990*/  IADD3 R14, P1, PT, R8, R0, RZ ;  /* 0x00000000080e7210 */ /* 0x004fe20007f3e0ff */
[----:B------:R-:W-:-:S03]  /*149a0*/  IMAD.X R9, R11, 0x1, R3, P2 ;  /* 0x000000010b097824 */ /* 0x000fc600010e0603 */
[-C--:B------:R-:W-:Y:S01]  /*149b0*/  IADD3 R16, P2, PT, R14, R0.reuse, RZ ;  /* 0x000000000e107210 */ /* 0x080fe20007f5e0ff */
[----:B------:R-:W-:Y:S02]  /*149c0*/  IMAD.X R15, R9, 0x1, R3, P1 ;  /* 0x00000001090f7824 */ /* 0x000fe400008e0603 */
[----:B------:R-:W-:Y:S02]  /*149d0*/  IMAD.MOV.U32 R12, RZ, RZ, R4 ;  /* 0x000000ffff0c7224 */ /* 0x000fe400078e0004 */
[----:B------:R-:W-:Y:S01]  /*149e0*/  IMAD.MOV.U32 R13, RZ, RZ, R7 ;  /* 0x000000ffff0d7224 */ /* 0x000fe200078e0007 */
[----:B------:R-:W-:Y:S01]  /*149f0*/  IADD3 R18, P1, PT, R16, R0, RZ ;  /* 0x0000000010127210 */ /* 0x000fe20007f3e0ff */
[----:B------:R-:W-:-:S03]  /*14a00*/  IMAD.X R17, R15, 0x1, R3, P2 ;  /* 0x000000010f117824 */ /* 0x000fc600010e0603 */
[----:B------:R-:W-:Y:S01]  /*14a10*/  @!PT LDS RZ, [RZ] ;  /* 0x00000000fffff984 */ /* 0x000fe20000000800 */
[----:B------:R-:W-:Y:S01]  /*14a20*/  @!PT LDS RZ, [RZ] ;  /* 0x00000000fffff984 */ /* 0x000fe20000000800 */
[----:B------:R-:W-:Y:S01]  /*14a30*/  @!PT LDS RZ, [RZ] ;  /* 0x00000000fffff984 */ /* 0x000fe20000000800 */
[----:B------:R2:W-:Y:S01]  /*14a40*/  LDGSTS.E.BYPASS.LTC128B.128 [R27+0x2000], desc[UR4][R12.64] ;  /* 0x020000000c1b7fae */ /* 0x0005e2000b981a04 */
[----:B------:R-:W-:-:S03]  /*14a50*/  IMAD.X R19, R17, 0x1, R3, P1 ;  /* 0x0000000111137824 */ /* 0x000fc600008e0603 */
[----:B------:R3:W-:Y:S04]  /*14a60*/  LDGSTS.E.BYPASS.LTC128B.128 [R27+0x2800], desc[UR4][R10.64] ;  /* 0x028000000a1b7fae */ /* 0x0007e8000b981a04 */
[----:B------:R4:W-:Y:S04]  /*14a70*/  LDGSTS.E.BYPASS.LTC128B.128 [R27+0x3000], desc[UR4][R8.64] ;  /* 0x03000000081b7fae */ /* 0x0009e8000b981a04 */
[----:B------:R-:W-:Y:S04]  /*14a80*/  LDGSTS.E.BYPASS.LTC128B.128 [R27+0x3800], desc[UR4][R14.64] ;  /* 0x038000000e1b7fae */ /* 0x000fe8000b981a04 */
[----:B------:R5:W-:Y:S04]  /*14a90*/  LDGSTS.E.BYPASS.LTC128B.128 [R27+0x4000], desc[UR4][R16.64] ;  /* 0x04000000101b7fae */ /* 0x000be8000b981a04 */
[----:B------:R1:W-:Y:S01]  /*14aa0*/  LDGSTS.E.BYPASS.LTC128B.128 [R27+0x4800], desc[UR4][R18.64] ;  /* 0x04800000121b7fae */ /* 0x0003e2000b981a04 */
[----:B--2---:R-:W-:-:S04]  /*14ab0*/  IADD3 R12, P2, PT, R18, R0, RZ ;  /* 0x00000000120c7210 */ /* 0x004fc80007f5e0ff */
[----:B---3--:R-:W-:Y:S01]  /*14ac0*/  IADD3 R10, P1, PT, R12, R0, RZ ;  /* 0x000000000c0a7210 */ /* 0x008fe20007f3e0ff */
[----:B------:R-:W-:-:S03]  /*14ad0*/  IMAD.X R13, R19, 0x1, R3, P2 ;  /* 0x00000001130d7824 */ /* 0x000fc600010e0603 */
[-C--:B----4-:R-:W-:Y:S02]  /*14ae0*/  IADD3 R8, P2, PT, R10, R0.reuse, RZ ;  /* 0x000000000a087210 */ /* 0x090fe40007f5e0ff */
[----:B------:R-:W-:Y:S01]  /*14af0*/  IADD3.X R11, PT, PT, R13, R3, RZ, P1, !PT ;  /* 0x000000030d0b7210 */ /* 0x000fe20000ffe4ff */
[----:B------:R2:W-:Y:S04]  /*14b00*/  LDGSTS.E.BYPASS.LTC128B.128 [R27+0x5000], desc[UR4][R12.64] ;  /* 0x050000000c1b7fae */ /* 0x0005e8000b981a04 */
[--C-:B------:R-:W-:Y:S01]  /*14b10*/  IMAD.X R9, R11, 0x1, R3.reuse, P2 ;  /* 0x000000010b097824 */ /* 0x100fe200010e0603 */
[-C--:B-----5:R-:W-:Y:S01]  /*14b20*/  IADD3 R16, P1, PT, R8, R0.reuse, RZ ;  /* 0x0000000008107210 */ /* 0x0a0fe20007f3e0ff */
[----:B------:R3:W-:Y:S03]  /*14b30*/  LDGSTS.E.BYPASS.LTC128B.128 [R27+0x5800], desc[UR4][R10.64] ;  /* 0x058000000a1b7fae */ /* 0x0007e6000b981a04 */
[-C--:B-1----:R-:W-:Y:S01]  /*14b40*/  IADD3 R18, P2, PT, R16, R0.reuse, RZ ;  /* 0x0000000010127210 */ /* 0x082fe20007f5e0ff */
[--C-:B------:R-:W-:Y:S01]  /*14b50*/  IMAD.X R17, R9, 0x1, R3.reuse, P1 ;  /* 0x0000000109117824 */ /* 0x100fe200008e0603 */
[----:B------:R1:W-:Y:S02]  /*14b60*/  LDGSTS.E.BYPASS.LTC128B.128 [R27+0x6000], desc[UR4][R8.64] ;  /* 0x06000000081b7fae */ /* 0x0003e4000b981a04 */
[-C--:B------:R-:W-:Y:S01]  /*14b70*/  IADD3 R14, P1, PT, R18, R0.reuse, RZ ;  /* 0x00000000120e7210 */ /* 0x080fe20007f3e0ff */
[--C-:B------:R-:W-:Y:S01]  /*14b80*/  IMAD.X R19, R17, 0x1, R3.reuse, P2 ;  /* 0x0000000111137824 */ /* 0x100fe200010e0603 */
[----:B------:R4:W-:Y:S03]  /*14b90*/  LDGSTS.E.BYPASS.LTC128B.128 [R27+0x6800], desc[UR4][R16.64] ;  /* 0x06800000101b7fae */ /* 0x0009e6000b981a04 */
[----:B------:R-:W-:Y:S01]  /*14ba0*/  IMAD.X R15, R19, 0x1, R3, P1 ;  /* 0x00000001130f7824 */ /* 0x000fe200008e0603 */
[----:B------:R4:W-:Y:S04]  /*14bb0*/  LDGSTS.E.BYPASS.LTC128B.128 [R27+0x7000], desc[UR4][R18.64] ;  /* 0x07000000121b7fae */ /* 0x0009e8000b981a04 */
[----:B------:R4:W-:Y:S01]  /*14bc0*/  LDGSTS.E.BYPASS.LTC128B.128 [R27+0x7800], desc[UR4][R14.64] ;  /* 0x078000000e1b7fae */ /* 0x0009e2000b981a04 */
[----:B--2---:R-:W-:-:S04]  /*14bd0*/  IADD3 R12, P2, PT, R14, R0, RZ ;  /* 0x000000000e0c7210 */ /* 0x004fc80007f5e0ff */
[----:B------:R-:W-:Y:S02]  /*14be0*/  IADD3.X R13, PT, PT, R15, R3, RZ, P2, !PT ;  /* 0x000000030f0d7210 */ /* 0x000fe400017fe4ff */
[----:B---3--:R-:W-:-:S03]  /*14bf0*/  IADD3 R10, P1, PT, R12, R0, RZ ;  /* 0x000000000c0a7210 */ /* 0x008fc60007f3e0ff */
[----:B------:R2:W-:Y:S01]  /*14c00*/  LDGSTS.E.BYPASS.LTC128B.128 [R27+0x8000], desc[UR4][R12.64] ;  /* 0x080000000c1b7fae */ /* 0x0005e2000b981a04 */
[----:B-1----:R-:W-:Y:S01]  /*14c10*/  IADD3 R8, P2, PT, R10, R0, RZ ;  /* 0x000000000a087210 */ /* 0x002fe20007f5e0ff */
[----:B------:R-:W-:-:S03]  /*14c20*/  IMAD.X R11, R13, 0x1, R3, P1 ;  /* 0x000000010d0b7824 */ /* 0x000fc600008e0603 */
[----:B----4-:R-:W-:Y:S01]  /*14c30*/  IADD3 R16, P1, PT, R8, R0, RZ ;  /* 0x0000000008107210 */ /* 0x010fe20007f3e0ff */
[--C-:B------:R-:W-:Y:S01]  /*14c40*/  IMAD.X R9, R11, 0x1, R3.reuse, P2 ;  /* 0x000000010b097824 */ /* 0x100fe200010e0603 */
[----:B------:R2:W-:Y:S03]  /*14c50*/  LDGSTS.E.BYPASS.LTC128B.128 [R27+0x8800], desc[UR4][R10.64] ;  /* 0x088000000a1b7fae */ /* 0x0005e6000b981a04 */
[----:B------:R-:W-:Y:S01]  /*14c60*/  IMAD.X R17, R9, 0x1, R3, P1 ;  /* 0x0000000109117824 */ /* 0x000fe200008e0603 */
[----:B------:R2:W-:Y:S04]  /*14c70*/  LDGSTS.E.BYPASS.LTC128B.128 [R27+0x9000], desc[UR4][R8.64] ;  /* 0x09000000081b7fae */ /* 0x0005e8000b981a04 */
[----:B------:R2:W-:Y:S04]  /*14c80*/  LDGSTS.E.BYPASS.LTC128B.128 [R27+0x9800], desc[UR4][R16.64] ;  /* 0x09800000101b7fae */ /* 0x0005e8000b981a04 */
[----:B------:R-:W0:Y:S02]  /*14c90*/  LDGDEPBAR ;  /* 0x00000000000079af */ /* 0x000e240000000000 */
.L_x_3566:
[----:B------:R-:W-:Y:S01]  /*14ca0*/  IMAD.SHL.U32 R0, R235, 0x2, RZ ;  /* 0x00000002eb007824 */ /* 0x000fe200078e00ff */
[----:B------:R-:W1:Y:S04]  /*14cb0*/  LDCU UR7, c[0x0][0x45c] ;  /* 0x00008b80ff0777ac */ /* 0x000e680008000800 */
[----:B------:R-:W-:-:S05]  /*14cc0*/  LOP3.LUT R0, R0, 0x6, RZ, 0xc0, !PT ;  /* 0x0000000600007812 */ /* 0x000fca00078ec0ff */
[----:B------:R-:W-:-:S04]  /*14cd0*/  IMAD R0, R133, 0x100, R0 ;  /* 0x0000010085007824 */ /* 0x000fc800078e0200 */
[C---:B------:R-:W-:Y:S01]  /*14ce0*/  VIADD R3, R0.reuse, 0x1 ;  /* 0x0000000100037836 */ /* 0x040fe20000000000 */
[CC--:B------:R-:W-:Y:S01]  /*14cf0*/  ISETP.GE.AND P1, PT, R0.reuse, R5.reuse, PT ;  /* 0x000000050000720c */ /* 0x0c0fe20003f26270 */
[C---:B------:R-:W-:Y:S02]  /*14d00*/  VIADD R4, R0.reuse, 0x8 ;  /* 0x0000000800047836 */ /* 0x040fe40000000000 */
[C---:B------:R-:W-:Y:S01]  /*14d10*/  VIADD R7, R0.reuse, 0xc8 ;  /* 0x000000c800077836 */ /* 0x040fe20000000000 */
[CC--:B------:R-:W-:Y:S01]  /*14d20*/  ISETP.GE.AND P2, PT, R3.reuse, R6.reuse, PT ;  /* 0x000000060300720c */ /* 0x0c0fe20003f46270 */
[C---:B--2---:R-:W-:Y:S01]  /*14d30*/  VIADD R9, R0.reuse, 0xe0 ;  /* 0x000000e000097836 */ /* 0x044fe20000000000 */
[-C--:B------:R-:W-:Y:S01]  /*14d40*/  ISETP.GE.AND P3, PT, R3, R5.reuse, PT ;  /* 0x000000050300720c */ /* 0x080fe20003f66270 */
[----:B------:R-:W-:Y:S01]  /*14d50*/  VIADD R3, R0, 0x9 ;  /* 0x0000000900037836 */ /* 0x000fe20000000000 */
[----:B------:R-:W-:Y:S01]  /*14d60*/  FSEL R19, R188, -INF , !P1 ;  /* 0xff800000bc137808 */ /* 0x000fe20004800000 */
[----:B------:R-:W-:Y:S01]  /*14d70*/  VIADD R14, R0, 0xe1 ;  /* 0x000000e1000e7836 */ /* 0x000fe20000000000 */
[-C--:B------:R-:W-:Y:S01]  /*14d80*/  ISETP.GE.AND P4, PT, R4, R6.reuse, PT ;  /* 0x000000060400720c */ /* 0x080fe20003f86270 */
[C---:B------:R-:W-:Y:S01]  /*14d90*/  VIADD R13, R0.reuse, 0xe9 ;  /* 0x000000e9000d7836 */ /* 0x040fe20000000000 */
[C---:B------:R-:W-:Y:S01]  /*14da0*/  ISETP.GE.AND P6, PT, R3.reuse, R6, PT ;  /* 0x000000060300720c */ /* 0x040fe20003fc6270 */
[C---:B------:R-:W-:Y:S01]  /*14db0*/  VIADD R12, R0.reuse, 0xf0 ;  /* 0x000000f0000c7836 */ /* 0x040fe20000000000 */
[-C--:B------:R-:W-:Y:S01]  /*14dc0*/  ISETP.GE.AND P1, PT, R3, R5.reuse, PT ;  /* 0x000000050300720c */ /* 0x080fe20003f26270 */
[----:B------:R-:W-:Y:S01]  /*14dd0*/  VIADD R3, R0, 0x11 ;  /* 0x0000001100037836 */ /* 0x000fe20000000000 */
[----:B------:R-:W-:Y:S01]  /*14de0*/  ISETP.GE.AND P5, PT, R4, R5, PT ;  /* 0x000000050400720c */ /* 0x000fe20003fa6270 */
[----:B------:R-:W-:Y:S01]  /*14df0*/  VIADD R4, R0, 0x10 ;  /* 0x0000001000047836 */ /* 0x000fe20000000000 */
        /* <DEDUP_REMOVED lines=23> */
[----:B------:R-:W-:Y:S01]  /*14f70*/  FSEL R48, R178, -INF , !P6 ;  /* 0xff800000b2307808 */ /* 0x000fe20007000000 */
[----:B------:R-:W-:Y:S01]  /*14f80*/  IMAD.MOV.U32 R178, RZ, RZ, R196 ;  /* 0x000000ffffb27224 */ /* 0x000fe200078e00c4 */
        /* <DEDUP_REMOVED lines=188> */
[----:B------:R-:W-:-:S02]  /*15b50*/  ISETP.GE.AND P5, PT, R3, R6, PT ;  /* 0x000000060300720c */ /* 0x000fc40003fa6270 */
[----:B------:R-:W-:Y:S02]  /*15b60*/  ISETP.GE.AND P6, PT, R3, R5, PT ;  /* 0x000000050300720c */ /* 0x000fe40003fc6270 */
[----:B------:R-:W-:Y:S02]  /*15b70*/  FMNMX3.FTZ R3, R19, R18, R17, !PT ;  /* 0x0000001213037276 */ /* 0x000fe40007810011 */
[----:B------:R-:W-:Y:S02]  /*15b80*/  FSEL R192, R147, -INF , !P4 ;  /* 0xff80000093c07808 */ /* 0x000fe40006000000 */
[----:B------:R-:W-:Y:S01]  /*15b90*/  ISETP.GE.AND P4, PT, R4, R6, PT ;  /* 0x000000060400720c */ /* 0x000fe20003f86270 */
[----:B------:R-:W-:Y:S01]  /*15ba0*/  VIADD R4, R0, 0xb8 ;  /* 0x000000b800047836 */ /* 0x000fe20000000000 */
[----:B------:R-:W-:Y:S02]  /*15bb0*/  FMNMX3.FTZ R3, R3, R20, R21, !PT ;  /* 0x0000001403037276 */ /* 0x000fe40007810015 */
[----:B------:R-:W-:-:S02]  /*15bc0*/  FSEL R195, R144, -INF , !P2 ;  /* 0xff80000090c37808 */ /* 0x000fc40005000000 */
[----:B------:R-:W-:Y:S02]  /*15bd0*/  FSEL R186, R142, -INF , !P3 ;  /* 0xff8000008eba7808 */ /* 0x000fe40005800000 */
[C---:B------:R-:W-:Y:S02]  /*15be0*/  ISETP.GE.AND P2, PT, R4.reuse, R6, PT ;  /* 0x000000060400720c */ /* 0x040fe40003f46270 */
[----:B------:R-:W-:Y:S01]  /*15bf0*/  ISETP.GE.AND P3, PT, R4, R5, PT ;  /* 0x000000050400720c */ /* 0x000fe20003f66270 */
[----:B------:R-:W-:Y:S01]  /*15c00*/  VIADD R4, R0, 0xc0 ;  /* 0x000000c000047836 */ /* 0x000fe20000000000 */
[----:B------:R-:W-:Y:S02]  /*15c10*/  FMNMX3.FTZ R3, R3, R28, R30, !PT ;  /* 0x0000001c03037276 */ /* 0x000fe4000781001e */
[----:B------:R-:W-:Y:S02]  /*15c20*/  FSEL R217, R141, -INF , !P4 ;  /* 0xff8000008dd97808 */ /* 0x000fe40006000000 */
[----:B------:R-:W-:-:S02]  /*15c30*/  FMNMX3.FTZ R3, R3, R31, R50, !PT ;  /* 0x0000001f03037276 */ /* 0x000fc40007810032 */
[----:B------:R-:W-:Y:S02]  /*15c40*/  FSEL R201, R138, -INF , !P1 ;  /* 0xff8000008ac97808 */ /* 0x000fe40004800000 */
[C---:B------:R-:W-:Y:S02]  /*15c50*/  ISETP.GE.AND P4, PT, R4.reuse, R6, PT ;  /* 0x000000060400720c */ /* 0x040fe40003f86270 */
[----:B------:R-:W-:Y:S01]  /*15c60*/  ISETP.GE.AND P1, PT, R4, R5, PT ;  /* 0x000000050400720c */ /* 0x000fe20003f26270 */
[----:B------:R-:W-:Y:S01]  /*15c70*/  VIADD R4, R0, 0xc1 ;  /* 0x000000c100047836 */ /* 0x000fe20000000000 */
[----:B------:R-:W-:Y:S02]  /*15c80*/  FMNMX3.FTZ R3, R3, R61, R62, !PT ;  /* 0x0000003d03037276 */ /* 0x000fe4000781003e */
[----:B------:R-:W-:Y:S02]  /*15c90*/  FSEL R228, R124, -INF , !P1 ;  /* 0xff8000007ce47808 */ /* 0x000fe40004800000 */
[----:B------:R-:W-:-:S02]  /*15ca0*/  FSEL R222, R137, -INF , !P2 ;  /* 0xff80000089de7808 */ /* 0x000fc40005000000 */
[----:B------:R-:W-:Y:S02]  /*15cb0*/  FSEL R202, R132, -INF , !P3 ;  /* 0xff80000084ca7808 */ /* 0x000fe40005800000 */
[-C--:B------:R-:W-:Y:S02]  /*15cc0*/  ISETP.GE.AND P1, PT, R0, R6.reuse, PT ;  /* 0x000000060000720c */ /* 0x080fe40003f26270 */
[C---:B------:R-:W-:Y:S02]  /*15cd0*/  ISETP.GE.AND P3, PT, R4.reuse, R6, PT ;  /* 0x000000060400720c */ /* 0x040fe40003f66270 */
[----:B------:R-:W-:Y:S01]  /*15ce0*/  ISETP.GE.AND P2, PT, R4, R5, PT ;  /* 0x000000050400720c */ /* 0x000fe20003f46270 */
[----:B------:R-:W-:Y:S01]  /*15cf0*/  VIADD R4, R0, 0xc9 ;  /* 0x000000c900047836 */ /* 0x000fe20000000000 */
[----:B------:R-:W-:Y:S02]  /*15d00*/  FMNMX3.FTZ R3, R3, R63, R80, !PT ;  /* 0x0000003f03037276 */ /* 0x000fe40007810050 */
[----:B------:R-:W-:-:S02]  /*15d10*/  FSEL R16, R190, -INF , !P1 ;  /* 0xff800000be107808 */ /* 0x000fc40004800000 */
[----:B------:R-:W-:Y:S02]  /*15d20*/  FMNMX3.FTZ R3, R3, R81, R82, !PT ;  /* 0x0000005103037276 */ /* 0x000fe40007810052 */
        /* <DEDUP_REMOVED lines=42> */
[----:B------:R-:W-:Y:S02]  /*15fd0*/  P2R R8, PR, RZ, 0x2 ;  /* 0x00000002ff087803 */ /* 0x000fe40000000000 */
[----:B------:R-:W-:-:S02]  /*15fe0*/  FMNMX3.FTZ R4, R4, R107, R112, !PT ;  /* 0x0000006b04047276 */ /* 0x000fc40007810070 */
        /* <DEDUP_REMOVED lines=21> */
[----:B------:R-:W-:Y:S02]  /*16140*/  FMNMX3.FTZ R3, R3, R172, R173, !PT ;  /* 0x000000ac03037276 */ /* 0x000fe400078100ad */
[----:B------:R-:W-:Y:S02]  /*16150*/  FSEL R232, R66, -INF , !P5 ;  /* 0xff80000042e87808 */ /* 0x000fe40006800000 */
[----:B------:R-:W-:Y:S02]  /*16160*/  ISETP.GE.AND P4, PT, R9, R5, PT ;  /* 0x000000050900720c */ /* 0x000fe40003f86270 */
[----:B------:R-:W-:Y:S02]  /*16170*/  FSEL R238, R51, -INF , !P1 ;  /* 0xff80000033ee7808 */ /* 0x000fe40004800000 */
[----:B------:R-:W-:-:S02]  /*16180*/  FMNMX3.FTZ R0, R0, R230, R236, !PT ;  /* 0x000000e600007276 */ /* 0x000fc400078100ec */
[----:B------:R-:W-:Y:S02]  /*16190*/  FSEL R244, R65, -INF , !P2 ;  /* 0xff80000041f47808 */ /* 0x000fe40005000000 */
[----:B------:R-:W-:Y:S02]  /*161a0*/  FMNMX3.FTZ R3, R3, R175, R188, !PT ;  /* 0x000000af03037276 */ /* 0x000fe400078100bc */
[-C--:B------:R-:W-:Y:S02]  /*161b0*/  ISETP.GE.AND P2, PT, R14, R5.reuse, PT ;  /* 0x000000050e00720c */ /* 0x080fe40003f46270 */
[----:B------:R-:W-:Y:S02]  /*161c0*/  FSEL R241, R46, -INF , !P3 ;  /* 0xff8000002ef17808 */ /* 0x000fe40005800000 */
[----:B------:R-:W-:Y:S02]  /*161d0*/  ISETP.GE.AND P1, PT, R7, R5, PT ;  /* 0x000000050700720c */ /* 0x000fe40003f26270 */
[----:B------:R-:W-:-:S02]  /*161e0*/  FSEL R246, R44, -INF , !P4 ;  /* 0xff8000002cf67808 */ /* 0x000fc40006000000 */
[----:B------:R-:W-:Y:S02]  /*161f0*/  FMNMX3.FTZ R0, R0, R232, R238, !PT ;  /* 0x000000e800007276 */ /* 0x000fe400078100ee */
        /* <DEDUP_REMOVED lines=13> */
[----:B------:R-:W-:Y:S02]  /*162d0*/  ISETP.GE.AND P1, PT, R10, R5, PT ;  /* 0x000000050a00720c */ /* 0x000fe40003f26270 */
[----:B------:R-:W-:Y:S02]  /*162e0*/  FSEL R187, R26, -INF , !P3 ;  /* 0xff8000001abb7808 */ /* 0x000fe40005800000 */
[----:B------:R-:W-:Y:S02]  /*162f0*/  FSEL R194, R25, -INF , !P2 ;  /* 0xff80000019c27808 */ /* 0x000fe40005000000 */
[----:B------:R-:W-:-:S02]  /*16300*/  FMNMX3.FTZ R0, R0, R191, R174, !PT ;  /* 0x000000bf00007276 */ /* 0x000fc400078100ae */
[----:B------:R-:W-:Y:S02]  /*16310*/  FMNMX3.FTZ R3, R3, R227, R237, !PT ;  /* 0x000000e303037276 */ /* 0x000fe400078100ed */
[----:B------:R-:W-:Y:S02]  /*16320*/  FSEL R185, R24, -INF , !P1 ;  /* 0xff80000018b97808 */ /* 0x000fe40004800000 */
[----:B------:R-:W-:Y:S02]  /*16330*/  FMNMX3.FTZ R0, R0, R187, R194, !PT ;  /* 0x000000bb00007276 */ /* 0x000fe400078100c2 */
[----:B------:R-:W-:Y:S02]  /*16340*/  FMNMX3.FTZ R3, R3, R239, R240, !PT ;  /* 0x000000ef03037276 */ /* 0x000fe400078100f0 */
[----:B------:R-:W-:Y:S02]  /*16350*/  FMNMX.FTZ R4, R185, R0, !PT ;  /* 0x00000000b9047209 */ /* 0x000fe40007810000 */
[----:B------:R-:W-:Y:S01]  /*16360*/  ISETP.NE.AND P5, PT, R8, RZ, PT ;  /* 0x000000ff0800720c */ /* 0x000fe20003fa5270 */
[----:B------:R-:W-:Y:S01]  /*16370*/  IMAD.IADD R8, R193, 0x1, R149 ;  /* 0x00000001c1087824 */ /* 0x000fe200078e0295 */
[----:B------:R-:W-:-:S02]  /*16380*/  FMNMX3.FTZ R0, R3, R233, R244, !PT ;  /* 0x000000e903007276 */ /* 0x000fc400078100f4 */
[----:B------:R-:W2:Y:S01]  /*16390*/  SHFL.BFLY PT, R3, R4, 0x2, 0x1f ;  /* 0x0c401f0004037f89 */ /* 0x000ea200000e0000 */
[-C--:B------:R-:W-:Y:S02]  /*163a0*/  ISETP.GE.AND P3, PT, R9, R6.reuse, PT ;  /* 0x000000060900720c */ /* 0x080fe40003f66270 */
[----:B------:R-:W-:Y:S02]  /*163b0*/  FSEL R242, R55, -INF , !P5 ;  /* 0xff80000037f27808 */ /* 0x000fe40006800000 */
        /* <DEDUP_REMOVED lines=16> */
[----:B------:R-:W-:Y:S02]  /*164c0*/  FSEL R183, R38, -INF , !P3 ;  /* 0xff80000026b77808 */ /* 0x000fe40005800000 */
[----:B------:R-:W-:Y:S02]  /*164d0*/  FSEL R180, R36, -INF , !P2 ;  /* 0xff80000024b47808 */ /* 0x000fe40005000000 */
[----:B------:R-:W-:Y:S02]  /*164e0*/  FMNMX3.FTZ R0, R0, R184, R123, !PT ;  /* 0x000000b800007276 */ /* 0x000fe4000781007b */
[----:B------:R-:W-:Y:S02]  /*164f0*/  FSEL R179, R35, -INF , !P1 ;  /* 0xff80000023b37808 */ /* 0x000fe40004800000 */
[----:B------:R-:W-:Y:S02]  /*16500*/  FMNMX3.FTZ R0, R0, R183, R180, !PT ;  /* 0x000000b700007276 */ /* 0x000fe400078100b4 */
[----:B--2---:R-:W-:-:S02]  /*16510*/  FMNMX.FTZ R3, R4, R3, !PT ;  /* 0x0000000304037209 */ /* 0x004fc40007810000 */
[----:B------:R-:W-:Y:S02]  /*16520*/  FMNMX.FTZ R0, R179, R0, !PT ;  /* 0x00000000b3007209 */ /* 0x000fe40007810000 */
[----:B------:R-:W-:Y:S01]  /*16530*/  LEA R37, R8, UR6, 0x1 ;  /* 0x0000000608257c11 */ /* 0x000fe2000f8e08ff */
[----:B------:R-:W2:Y:S04]  /*16540*/  SHFL.BFLY PT, R4, R3, 0x1, 0x1f ;  /* 0x0c201f0003047f89 */ /* 0x000ea800000e0000 */
[----:B------:R-:W3:Y:S01]  /*16550*/  SHFL.BFLY PT, R36, R0, 0x2, 0x1f ;  /* 0x0c401f0000247f89 */ /* 0x000ee200000e0000 */
[--C-:B------:R-:W-:Y:S02]  /*16560*/  IMAD.IADD R39, R2, 0x1, R37.reuse ;  /* 0x0000000102277824 */ /* 0x100fe400078e0225 */
[----:B------:R-:W-:Y:S01]  /*16570*/  IMAD.IADD R38, R198, 0x1, R37 ;  /* 0x00000001c6267824 */ /* 0x000fe200078e0225 */
[----:B------:R-:W-:Y:S03]  /*16580*/  LDSM.16.MT88.4 R24, [R37+0xa000] ;  /* 0x00a000002518783b */ /* 0x000fe60000004200 */
[----:B------:R-:W-:Y:S01]  /*16590*/  IMAD.IADD R60, R2, 0x1, R38 ;  /* 0x00000001023c7824 */ /* 0x000fe200078e0226 */
[----:B------:R-:W-:Y:S01]  /*165a0*/  LDSM.16.MT88.4 R12, [R38+0xa000] ;  /* 0x00a00000260c783b */ /* 0x000fe20000004200 */
[----:B--2---:R-:W-:-:S02]  /*165b0*/  FMNMX.FTZ R3, R3, R4, !PT ;  /* 0x0000000403037209 */ /* 0x004fc40007810000 */
        /* <DEDUP_REMOVED lines=16> */
[----:B-1----:R-:W-:-:S06]  /*166c0*/  FFMA.FTZ R4, R20, UR7, -R0 ;  /* 0x0000000714047c23 */ /* 0x002fcc0008010800 */
        /* <DEDUP_REMOVED lines=65> */
[----:B--2---:R-:W-:Y:S01]  /*16ae0*/  F2FP.BF16.F32.PACK_AB R9, R211, R205 ;  /* 0x000000cdd309723e */ /* 0x004fe200000010ff */
[----:B------:R-:W2:Y:S01]  /*16af0*/  LDSM.16.MT88.4 R16, [R38+0xb000] ;  /* 0x00b000002610783b */ /* 0x000ea20000004200 */
[----:B----4-:R-:W-:Y:S01]  /*16b00*/  FFMA.FTZ R7, R76, UR7, -R4 ;  /* 0x000000074c077c23 */ /* 0x010fe20008010804 */
[----:B---3--:R-:W-:-:S03]  /*16b10*/  F2FP.BF16.F32.PACK_AB R11, R213, R204 ;  /* 0x000000ccd50b723e */ /* 0x008fc600000010ff */
        /* <DEDUP_REMOVED lines=9> */
[----:B------:R-:W-:Y:S01]  /*16bb0*/  IMAD.MOV.U32 R80, RZ, RZ, R191 ;  /* 0x000000ffff507224 */ /* 0x000fe200078e00bf */
[----:B----4-:R-:W-:-:S04]  /*16bc0*/  F2FP.BF16.F32.PACK_AB R10, R200, R196 ;  /* 0x000000c4c80a723e */ /* 0x010fc800000010ff */
[----:B------:R3:W-:Y:S03]  /*16bd0*/  MUFU.EX2 R191, R7 ;  /* 0x0000000700bf7308 */ /* 0x0007e60000000800 */
[C---:B------:R-:W-:Y:S01]  /*16be0*/  HMMA.16816.F32.BF16 R52, R8.reuse, R28, R68 ;  /* 0x0000001c0834723c */ /* 0x040fe20000041844 */
[----:B------:R-:W-:Y:S02]  /*16bf0*/  IMAD.MOV.U32 R68, RZ, RZ, R179 ;  /* 0x000000ffff447224 */ /* 0x000fe400078e00b3 */
[----:B------:R-:W-:Y:S02]  /*16c00*/  IMAD.MOV.U32 R69, RZ, RZ, R178 ;  /* 0x000000ffff457224 */ /* 0x000fe400078e00b2 */
[----:B------:R-:W-:Y:S02]  /*16c10*/  IMAD.MOV.U32 R71, RZ, RZ, R177 ;  /* 0x000000ffff477224 */ /* 0x000fe400078e00b1 */
[----:B------:R-:W-:Y:S01]  /*16c20*/  IMAD.MOV.U32 R70, RZ, RZ, R174 ;  /* 0x000000ffff467224 */ /* 0x000fe200078e00ae */
[----:B------:R-:W-:Y:S01]  /*16c30*/  HMMA.16816.F32.BF16 R72, R8, R30, R72 ;  /* 0x0000001e0848723c */ /* 0x000fe20000041848 */
[----:B------:R-:W4:Y:S01]  /*16c40*/  LDSM.16.MT88.4 R28, [R37+0xb800] ;  /* 0x00b80000251c783b */ /* 0x000f220000004200 */
[----:B---3--:R-:W-:Y:S01]  /*16c50*/  FFMA.FTZ R7, R81, UR7, -R0 ;  /* 0x0000000751077c23 */ /* 0x008fe20008010800 */
[----:B------:R-:W-:-:S03]  /*16c60*/  IMAD.MOV.U32 R81, RZ, RZ, R194 ;  /* 0x000000ffff517224 */ /* 0x000fc600078e00c2 */
[----:B------:R3:W5:Y:S02]  /*16c70*/  MUFU.EX2 R194, R7 ;  /* 0x0000000700c27308 */ /* 0x0007640000000800 */
[C---:B-1----:R-:W-:Y:S08]  /*16c80*/  HMMA.16816.F32.BF16 R40, R8.reuse, R24, R40 ;  /* 0x000000180828723c */ /* 0x042ff00000041828 */
[----:B------:R-:W-:Y:S01]  /*16c90*/  HMMA.16816.F32.BF16 R32, R8, R26, R32 ;  /* 0x0000001a0820723c */ /* 0x000fe20000041820 */
[----:B------:R-:W1:Y:S01]  /*16ca0*/  LDSM.16.MT88.4 R24, [R39+0xb800] ;  /* 0x00b800002718783b */ /* 0x000e620000004200 */
[----:B---3--:R-:W-:Y:S01]  /*16cb0*/  FFMA.FTZ R7, R82, UR7, -R0 ;  /* 0x0000000752077c23 */ /* 0x008fe20008010800 */
[----:B------:R-:W-:-:S05]  /*16cc0*/  IMAD.MOV.U32 R82, RZ, RZ, R180 ;  /* 0x000000ffff527224 */ /* 0x000fca00078e00b4 */
[C---:B------:R-:W-:Y:S01]  /*16cd0*/  HMMA.16816.F32.BF16 R48, R8.reuse, R12, R44 ;  /* 0x0000000c0830723c */ /* 0x040fe2000004182c */
[----:B------:R3:W-:Y:S07]  /*16ce0*/  MUFU.EX2 R190, R7 ;  /* 0x0000000700be7308 */ /* 0x0007ee0000000800 */
[C---:B------:R-:W-:Y:S01]  /*16cf0*/  HMMA.16816.F32.BF16 R20, R8.reuse, R14, R20 ;  /* 0x0000000e0814723c */ /* 0x040fe20000041814 */
[----:B------:R-:W1:Y:S07]  /*16d00*/  LDSM.16.MT88.4 R12, [R60+0xb800] ;  /* 0x00b800003c0c783b */ /* 0x000e6e0000004200 */
[----:B--2---:R-:W-:Y:S01]  /*16d10*/  HMMA.16816.F32.BF16 R56, R8, R16, R56 ;  /* 0x000000100838723c */ /* 0x004fe20000041838 */
[----:B---3--:R-:W-:Y:S01]  /*16d20*/  FFMA.FTZ R7, R83, UR7, -R0 ;  /* 0x0000000753077c23 */ /* 0x008fe20008010800 */
[----:B------:R-:W-:-:S03]  /*16d30*/  IMAD.MOV.U32 R83, RZ, RZ, R183 ;  /* 0x000000ffff537224 */ /* 0x000fc600078e00b7 */
[----:B------:R2:W3:Y:S03]  /*16d40*/  MUFU.EX2 R193, R7 ;  /* 0x0000000700c17308 */ /* 0x0004e60000000800 */
[----:B------:R-:W-:Y:S01]  /*16d50*/  HMMA.16816.F32.BF16 R76, R8, R18, R64 ;  /* 0x00000012084c723c */ /* 0x000fe20000041840 */
[----:B------:R-:W1:Y:S01]  /*16d60*/  LDSM.16.MT88.4 R16, [R38+0xb800] ;  /* 0x00b800002610783b */ /* 0x000e620000004200 */
[----:B-----5:R-:W-:Y:S01]  /*16d70*/  F2FP.BF16.F32.PACK_AB R9, R194, R191 ;  /* 0x000000bfc209723e */ /* 0x020fe200000010ff */
        /* <DEDUP_REMOVED lines=8> */
[----:B------:R-:W-:Y:S01]  /*16e00*/  IMAD.MOV.U32 R85, RZ, RZ, R184 ;  /* 0x000000ffff557224 */ /* 0x000fe200078e00b8 */
[----:B---3--:R-:W-:-:S04]  /*16e10*/  F2FP.BF16.F32.PACK_AB R8, R185, R187 ;  /* 0x000000bbb908723e */ /* 0x008fc800000010ff */
        /* <DEDUP_REMOVED lines=171> */
[C---:B---3--:R-:W-:Y:S08]  /*178d0*/  HMMA.16816.F32.BF16 R52, R8.reuse, R28, R52 ;  /* 0x0000001c0834723c */ /* 0x048ff00000041834 */
        /* <DEDUP_REMOVED lines=8> */
[----:B--2---:R-:W-:-:S06]  /*17960*/  FFMA.FTZ R7, R163, UR7, -R0 ;  /* 0x00000007a3077c23 */ /* 0x004fcc0008010800 */
[C---:B-----5:R-:W-:Y:S01]  /*17970*/  HMMA.16816.F32.BF16 R40, R8.reuse, R12, R40 ;  /* 0x0000000c0828723c */ /* 0x060fe20000041828 */
[----:B------:R-:W-:Y:S01]  /*17980*/  IMAD.MOV.U32 R163, RZ, RZ, R81 ;  /* 0x000000ffffa37224 */ /* 0x000fe200078e0051 */
[----:B------:R2:W-:Y:S06]  /*17990*/  MUFU.EX2 R127, R7 ;  /* 0x00000007007f7308 */ /* 0x0005ec0000000800 */
[C---:B------:R-:W-:Y:S01]  /*179a0*/  HMMA.16816.F32.BF16 R20, R8.reuse, R14, R20 ;  /* 0x0000000e0814723c */ /* 0x040fe20000041814 */
[----:B------:R-:W5:Y:S07]  /*179b0*/  LDSM.16.MT88.4 R12, [R60+0xe800] ;  /* 0x00e800003c0c783b */ /* 0x000f6e0000004200 */
[----:B-1----:R-:W-:Y:S01]  /*179c0*/  HMMA.16816.F32.BF16 R64, R8, R16, R64 ;  /* 0x000000100840723c */ /* 0x002fe20000041840 */
[----:B--2---:R-:W-:Y:S01]  /*179d0*/  FFMA.FTZ R7, R165, UR7, -R0 ;  /* 0x00000007a5077c23 */ /* 0x004fe20008010800 */
[----:B------:R-:W-:-:S03]  /*179e0*/  IMAD.MOV.U32 R165, RZ, RZ, R84 ;  /* 0x000000ffffa57224 */ /* 0x000fc600078e0054 */
[----:B------:R1:W2:Y:S03]  /*179f0*/  MUFU.EX2 R126, R7 ;  /* 0x00000007007e7308 */ /* 0x0002a60000000800 */
[----:B------:R-:W-:Y:S01]  /*17a00*/  HMMA.16816.F32.BF16 R76, R8, R18, R76 ;  /* 0x00000012084c723c */ /* 0x000fe2000004184c */
[----:B------:R-:W5:Y:S01]  /*17a10*/  LDSM.16.MT88.4 R16, [R38+0xe800] ;  /* 0x00e800002610783b */ /* 0x000f620000004200 */
[----:B----4-:R-:W-:Y:S01]  /*17a20*/  F2FP.BF16.F32.PACK_AB R9, R128, R125 ;  /* 0x0000007d8009723e */ /* 0x010fe200000010ff */
[----:B-1----:R-:W-:Y:S01]  /*17a30*/  FFMA.FTZ R7, R169, UR7, -R4 ;  /* 0x00000007a9077c23 */ /* 0x002fe20008010804 */
[----:B--2---:R-:W-:Y:S01]  /*17a40*/  F2FP.BF16.F32.PACK_AB R11, R126, R127 ;  /* 0x0000007f7e0b723e */ /* 0x004fe200000010ff */
[----:B------:R-:W-:Y:S02]  /*17a50*/  IMAD.MOV.U32 R169, RZ, RZ, R70 ;  /* 0x000000ffffa97224 */ /* 0x000fe400078e0046 */
[----:B------:R1:W-:Y:S02]  /*17a60*/  MUFU.EX2 R124, R7 ;  /* 0x00000007007c7308 */ /* 0x0003e40000000800 */
[----:B-1----:R-:W-:Y:S01]  /*17a70*/  FFMA.FTZ R7, R172, UR7, -R4 ;  /* 0x00000007ac077c23 */ /* 0x002fe20008010804 */
[----:B------:R-:W-:-:S05]  /*17a80*/  IMAD.MOV.U32 R172, RZ, RZ, R85 ;  /* 0x000000ffffac7224 */ /* 0x000fca00078e0055 */
[----:B------:R1:W2:Y:S02]  /*17a90*/  MUFU.EX2 R123, R7 ;  /* 0x00000007007b7308 */ /* 0x0002a40000000800 */
[----:B-1----:R-:W-:Y:S01]  /*17aa0*/  FFMA.FTZ R7, R173, UR7, -R4 ;  /* 0x00000007ad077c23 */ /* 0x002fe20008010804 */
[----:B--2---:R-:W-:Y:S01]  /*17ab0*/  F2FP.BF16.F32.PACK_AB R8, R123, R124 ;  /* 0x0000007c7b08723e */ /* 0x004fe200000010ff */
[----:B------:R-:W-:-:S04]  /*17ac0*/  IMAD.MOV.U32 R173, RZ, RZ, R71 ;  /* 0x000000ffffad7224 */ /* 0x000fc800078e0047 */
[----:B------:R1:W-:Y:S02]  /*17ad0*/  MUFU.EX2 R122, R7 ;  /* 0x00000007007a7308 */ /* 0x0003e40000000800 */
[----:B-1----:R-:W-:Y:S01]  /*17ae0*/  FFMA.FTZ R7, R175, UR7, -R4 ;  /* 0x00000007af077c23 */ /* 0x002fe20008010804 */
[----:B------:R-:W-:-:S05]  /*17af0*/  IMAD.MOV.U32 R175, RZ, RZ, R80 ;  /* 0x000000ffffaf7224 */ /* 0x000fca00078e0050 */
[----:B------:R1:W2:Y:S02]  /*17b00*/  MUFU.EX2 R121, R7 ;  /* 0x0000000700797308 */ /* 0x0002a40000000800 */
[----:B-1----:R-:W-:Y:S01]  /*17b10*/  FFMA.FTZ R7, R176, UR7, -R0 ;  /* 0x00000007b0077c23 */ /* 0x002fe20008010800 */
[----:B--2---:R-:W-:-:S05]  /*17b20*/  F2FP.BF16.F32.PACK_AB R10, R121, R122 ;  /* 0x0000007a790a723e */ /* 0x004fca00000010ff */
[----:B------:R1:W-:Y:S02]  /*17b30*/  MUFU.EX2 R117, R7 ;  /* 0x0000000700757308 */ /* 0x0003e40000000800 */
[C---:B---3--:R-:W-:Y:S08]  /*17b40*/  HMMA.16816.F32.BF16 R32, R8.reuse, R28, R52 ;  /* 0x0000001c0820723c */ /* 0x048ff00000041834 */
[----:B------:R-:W-:Y:S01]  /*17b50*/  HMMA.16816.F32.BF16 R56, R8, R24, R48 ;  /* 0x000000180838723c */ /* 0x000fe20000041830 */
[----:B------:R-:W-:Y:S01]  /*17b60*/  LDSM.16.MT88.4 R48, [R39+0xf000] ;  /* 0x00f000002730783b */ /* 0x000fe20000004200 */
[----:B-1----:R-:W-:-:S06]  /*17b70*/  FFMA.FTZ R7, R181, UR7, -R0 ;  /* 0x00000007b5077c23 */ /* 0x002fcc0008010800 */
[C---:B------:R-:W-:Y:S01]  /*17b80*/  HMMA.16816.F32.BF16 R52, R8.reuse, R26, R44 ;  /* 0x0000001a0834723c */ /* 0x040fe2000004182c */
[----:B------:R1:W2:Y:S01]  /*17b90*/  MUFU.EX2 R119, R7 ;  /* 0x0000000700777308 */ /* 0x0002a20000000800 */
[----:B------:R-:W3:Y:S06]  /*17ba0*/  LDSM.16.MT88.4 R24, [R37+0xf000] ;  /* 0x00f000002518783b */ /* 0x000eec0000004200 */
[C---:B-----5:R-:W-:Y:S01]  /*17bb0*/  HMMA.16816.F32.BF16 R68, R8.reuse, R12, R40 ;  /* 0x0000000c0844723c */ /* 0x060fe20000041828 */
[----:B------:R-:W-:Y:S07]  /*17bc0*/  LDSM.16.MT88.4 R40, [R39+0xf800] ;  /* 0x00f800002728783b */ /* 0x000fee0000004200 */
[----:B------:R-:W-:Y:S01]  /*17bd0*/  HMMA.16816.F32.BF16 R20, R8, R14, R20 ;  /* 0x0000000e0814723c */ /* 0x000fe20000041814 */
[----:B------:R-:W4:Y:S01]  /*17be0*/  LDSM.16.MT88.4 R12, [R60+0xf000] ;  /* 0x00f000003c0c783b */ /* 0x000f220000004200 */
[----:B-1----:R-:W-:-:S04]  /*17bf0*/  FFMA.FTZ R7, R182, UR7, -R0 ;  /* 0x00000007b6077c23 */ /* 0x002fc80008010800 */
[----:B------:R1:W-:Y:S02]  /*17c00*/  MUFU.EX2 R120, R7 ;  /* 0x0000000700787308 */ /* 0x0003e40000000800 */
[C---:B------:R-:W-:Y:S08]  /*17c10*/  HMMA.16816.F32.BF16 R72, R8.reuse, R30, R72 ;  /* 0x0000001e0848723c */ /* 0x040ff00000041848 */
[----:B------:R-:W-:Y:S01]  /*17c20*/  HMMA.16816.F32.BF16 R64, R8, R16, R64 ;  /* 0x000000100840723c */ /* 0x000fe20000041840 */
[----:B-1----:R-:W-:-:S07]  /*17c30*/  FFMA.FTZ R7, R186, UR7, -R0 ;  /* 0x00000007ba077c23 */ /* 0x002fce0008010800 */
[----:B------:R-:W-:Y:S01]  /*17c40*/  HMMA.16816.F32.BF16 R76, R8, R18, R76 ;  /* 0x00000012084c723c */ /* 0x000fe2000004184c */
[----:B------:R-:W1:Y:S01]  /*17c50*/  LDSM.16.MT88.4 R16, [R38+0xf000] ;  /* 0x00f000002610783b */ /* 0x000e620000004200 */
[----:B--2---:R-:W-:Y:S01]  /*17c60*/  F2FP.BF16.F32.PACK_AB R9, R119, R117 ;  /* 0x000000757709723e */ /* 0x004fe200000010ff */
        /* <DEDUP_REMOVED lines=48> */
[----:B--2---:R-:W-:-:S07]  /*17f70*/  FFMA.FTZ R7, R231, UR7, -R0 ;  /* 0x00000007e7077c23 */ /* 0x004fce0008010800 */
[----:B----4-:R-:W-:Y:S01]  /*17f80*/  HMMA.16816.F32.BF16 R48, R8, R12, R72 ;  /* 0x0000000c0830723c */ /* 0x010fe20000041848 */
        /* <DEDUP_REMOVED lines=78> */
[--C-:B------:R-:W-:Y:S01]  /*18470*/  FFMA.FTZ R12, R246, UR7, -R0.reuse ;  /* 0x00000007f60c7c23 */ /* 0x100fe20008010800 */
[C---:B-1----:R-:W-:Y:S01]  /*18480*/  HMMA.16816.F32.BF16 R32, R8.reuse, R20, R76 ;  /* 0x000000140820723c */ /* 0x042fe2000004184c */
[----:B------:R-:W-:Y:S01]  /*18490*/  FADD.FTZ R13, R204, R13 ;  /* 0x0000000dcc0d7221 */ /* 0x000fe20000010000 */
[----:B------:R-:W-:Y:S01]  /*184a0*/  FADD.FTZ R14, R196, R7 ;  /* 0x00000007c40e7221 */ /* 0x000fe20000010000 */
[----:B------:R1:W-:Y:S01]  /*184b0*/  MUFU.EX2 R84, R12 ;  /* 0x0000000c00547308 */ /* 0x0003e20000000800 */
[----:B------:R-:W-:Y:S02]  /*184c0*/  IMAD.MOV.U32 R246, RZ, RZ, R151 ;  /* 0x000000fffff67224 */ /* 0x000fe400078e0097 */
[----:B------:R-:W-:Y:S01]  /*184d0*/  FADD.FTZ R7, R213, R13 ;  /* 0x0000000dd5077221 */ /* 0x000fe20000010000 */
[----:B------:R-:W-:Y:S01]  /*184e0*/  FFMA.FTZ R13, R247, UR7, -R0 ;  /* 0x00000007f70d7c23 */ /* 0x000fe20008010800 */
[----:B------:R-:W-:Y:S02]  /*184f0*/  HMMA.16816.F32.BF16 R56, R8, R22, R56 ;  /* 0x000000160838723c */ /* 0x000fe40000041838 */
[----:B------:R-:W-:Y:S01]  /*18500*/  FADD.FTZ R7, R191, R7 ;  /* 0x00000007bf077221 */ /* 0x000fe20000010000 */
[----:B------:R-:W3:Y:S01]  /*18510*/  LDSM.16.MT88.4 R20, [R39+0x11000] ;  /* 0x011000002714783b */ /* 0x000ee20000004200 */
[----:B------:R4:W5:Y:S01]  /*18520*/  MUFU.EX2 R71, R13 ;  /* 0x0000000d00477308 */ /* 0x0009620000000800 */
[----:B------:R-:W-:Y:S01]  /*18530*/  ISETP.GT.AND P1, PT, R133, R246, PT ;  /* 0x000000f68500720c */ /* 0x000fe20003f24270 */
[----:B------:R-:W-:-:S02]  /*18540*/  FADD.FTZ R7, R194, R7 ;  /* 0x00000007c2077221 */ /* 0x000fc40000010000 */
[C---:B------:R-:W-:Y:S02]  /*18550*/  HMMA.16816.F32.BF16 R52, R8.reuse, R24, R72 ;  /* 0x000000180834723c */ /* 0x040fe40000041848 */
        /* <DEDUP_REMOVED lines=46> */
[----:B------:R-:W-:Y:S01]  /*18840*/  FADD.FTZ R7, R143, R7 ;  /* 0x000000078f077221 */ /* 0x000fe20000010000 */
[----:B------:R-:W-:Y:S02]  /*18850*/  LDSM.16.MT88.4 R148, [R39+0x11800] ;  /* 0x011800002794783b */ /* 0x000fe40000004200 */
[----:B------:R-:W-:Y:S01]  /*18860*/  FADD.FTZ R12, R142, R12 ;  /* 0x0000000c8e0c7221 */ /* 0x000fe20000010000 */
[----:B------:R-:W-:Y:S01]  /*18870*/  FADD.FTZ R7, R135, R7 ;  /* 0x0000000787077221 */ /* 0x000fe20000010000 */
[----:B-1----:R-:W-:Y:S02]  /*18880*/  FFMA.FTZ R13, R252, UR7, -R4 ;  /* 0x00000007fc0d7c23 */ /* 0x002fe40008010804 */
[----:B------:R-:W-:Y:S02]  /*18890*/  FADD.FTZ R12, R141, R12 ;  /* 0x0000000c8d0c7221 */ /* 0x000fe40000010000 */
[----:B------:R1:W4:Y:S02]  /*188a0*/  MUFU.EX2 R63, R13 ;  /* 0x0000000d003f7308 */ /* 0x0003240000000800 */
[----:B------:R-:W-:-:S02]  /*188b0*/  FADD.FTZ R12, R140, R12 ;  /* 0x0000000c8c0c7221 */ /* 0x000fc40000010000 */
[----:B------:R-:W-:Y:S02]  /*188c0*/  LDSM.16.MT88.4 R140, [R37+0x11800] ;  /* 0x01180000258c783b */ /* 0x000fe40000004200 */
        /* <DEDUP_REMOVED lines=29> */
[----:B----4-:R-:W-:Y:S02]  /*18aa0*/  HMMA.16816.F32.BF16 R160, R8, R24, R80 ;  /* 0x0000001808a0723c */ /* 0x010fe40000041850 */
        /* <DEDUP_REMOVED lines=16> */
[----:B------:R-:W1:Y:S01]  /*18bb0*/  LDSM.16.MT88.4 R156, [R38+0x11800] ;  /* 0x01180000269c783b */ /* 0x000e620000004200 */
        /* <DEDUP_REMOVED lines=13> */
[----:B--2---:R-:W-:Y:S01]  /*18c90*/  FFMA.FTZ R12, R152, UR7, -R4 ;  /* 0x00000007980c7c23 */ /* 0x004fe20008010804 */
[----:B------:R-:W-:Y:S02]  /*18ca0*/  FADD.FTZ R4, R115, R7 ;  /* 0x0000000773047221 */ /* 0x000fe40000010000 */
[----:B------:R-:W-:Y:S01]  /*18cb0*/  FADD.FTZ R0, R102, R0 ;  /* 0x0000000066007221 */ /* 0x000fe20000010000 */
[----:B------:R-:W2:Y:S01]  /*18cc0*/  MUFU.EX2 R7, R12 ;  /* 0x0000000c00077308 */ /* 0x000ea20000000800 */
[----:B------:R-:W-:Y:S02]  /*18cd0*/  FADD.FTZ R4, R116, R4 ;  /* 0x0000000474047221 */ /* 0x000fe40000010000 */
[----:B------:R-:W-:Y:S02]  /*18ce0*/  FADD.FTZ R0, R101, R0 ;  /* 0x0000000065007221 */ /* 0x000fe40000010000 */
        /* <DEDUP_REMOVED lines=45> */
[----:B------:R-:W-:Y:S09]  /*18fc0*/  @!P1 BRA `(.L_x_3569) ;  /* 0x0000007400649947 */ /* 0x000ff20003800000 */
        /* <DEDUP_REMOVED lines=24> */
[----:B------:R-:W-:Y:S01]  /*19150*/  IMAD.HI.U32 R0, R2, R4, RZ ;  /* 0x0000000402007227 */ /* 0x000fe200078e00ff */
[----:B------:R-:W-:-:S03]  /*19160*/  LOP3.LUT R10, R10, R13, RZ, 0x3c, !PT ;  /* 0x0000000d0a0a7212 */ /* 0x000fc600078e3cff */
[----:B------:R-:W-:Y:S01]  /*19170*/  IMAD.HI.U32 R2, R2, R7, RZ ;  /* 0x0000000702027227 */ /* 0x000fe200078e00ff */
[----:B------:R-:W-:-:S03]  /*19180*/  ISETP.GE.AND P5, PT, R10, RZ, PT ;  /* 0x000000ff0a00720c */ /* 0x000fc60003fa6270 */
        /* <DEDUP_REMOVED lines=43> */
.L_x_3570:
        /* <DEDUP_REMOVED lines=11> */
.L_x_3571:
[----:B------:R-:W4:Y:S01]  /*194f0*/  LDL R16, [R1+0x18] ;  /* 0x0000180001107983 */ /* 0x000f220000100800 */
[----:B------:R-:W5:Y:S03]  /*19500*/  LDCU.64 UR6, c[0x0][0x3c0] ;  /* 0x00007800ff0677ac */ /* 0x000f660008000a00 */
[----:B------:R-:W2:Y:S04]  /*19510*/  LDL R17, [R1+0x14] ;  /* 0x0000140001117983 */ /* 0x000ea80000100800 */
[----:B---3--:R-:W3:Y:S04]  /*19520*/  LDL R4, [R1+0x4] ;  /* 0x0000040001047983 */ /* 0x008ee80000100800 */
[----:B------:R-:W3:Y:S04]  /*19530*/  LDL.LU R7, [R1+0x24] ;  /* 0x0000240001077983 */ /* 0x000ee80000300800 */
[----:B------:R-:W3:Y:S04]  /*19540*/  LDL.LU R22, [R1] ;  /* 0x0000000001167983 */ /* 0x000ee80000300800 */
[----:B------:R-:W3:Y:S01]  /*19550*/  LDL.LU R2, [R1+0x8] ;  /* 0x0000080001027983 */ /* 0x000ee20000300800 */
[----:B------:R-:W1:Y:S01]  /*19560*/  S2R R0, SR_TID.X ;  /* 0x0000000000007919 */ /* 0x000e620000002100 */
[----:B-----5:R-:W-:Y:S01]  /*19570*/  USHF.L.U32 UR8, UR6, 0x5, URZ ;  /* 0x0000000506087899 */ /* 0x020fe200080006ff */
[----:B------:R-:W5:Y:S01]  /*19580*/  S2R R18, SR_TID.X ;  /* 0x0000000000127919 */ /* 0x000f620000002100 */
[----:B------:R-:W-:Y:S01]  /*19590*/  USHF.L.U64.HI UR7, UR6, 0x5, UR7 ;  /* 0x0000000506077899 */ /* 0x000fe20008010207 */
[----:B------:R-:W5:Y:S01]  /*195a0*/  S2UR UR9, SR_CgaCtaId ;  /* 0x00000000000979c3 */ /* 0x000f620000008800 */
[----:B------:R-:W-:Y:S01]  /*195b0*/  IMAD.SHL.U32 R245, R235, 0x8, RZ ;  /* 0x00000008ebf57824 */ /* 0x000fe200078e00ff */
[----:B------:R-:W-:Y:S01]  /*195c0*/  UMOV UR6, 0x400 ;  /* 0x0000040000067882 */ /* 0x000fe20000000000 */
[----:B-1----:R-:W-:-:S05]  /*195d0*/  IMAD.SHL.U32 R0, R0, 0x8, RZ ;  /* 0x0000000800007824 */ /* 0x002fca00078e00ff */
[----:B------:R-:W-:-:S04]  /*195e0*/  LOP3.LUT R0, R0, 0x1f8, RZ, 0xc0, !PT ;  /* 0x000001f800007812 */ /* 0x000fc800078ec0ff */
[----:B-----5:R-:W-:Y:S01]  /*195f0*/  LOP3.LUT R0, R0, 0x38, R18, 0x78, !PT ;  /* 0x0000003800007812 */ /* 0x020fe200078e7812 */
[----:B------:R-:W-:-:S03]  /*19600*/  ULEA UR6, UR9, UR6, 0x18 ;  /* 0x0000000609067291 */ /* 0x000fc6000f8ec0ff */
[----:B------:R-:W-:-:S04]  /*19610*/  LOP3.LUT R0, R0, 0x1e00, R245, 0xf8, !PT ;  /* 0x00001e0000007812 */ /* 0x000fc800078ef8f5 */
[----:B------:R-:W-:Y:S02]  /*19620*/  LEA R0, R0, UR6, 0x1 ;  /* 0x0000000600007c11 */ /* 0x000fe4000f8e08ff */
[----:B----4-:R-:W-:-:S04]  /*19630*/  IADD3 R14, P1, PT, R16, UR8, RZ ;  /* 0x00000008100e7c10 */ /* 0x010fc8000ff3e0ff */
[----:B--2---:R-:W-:Y:S01]  /*19640*/  IADD3.X R15, PT, PT, R17, UR7, RZ, P1, !PT ;  /* 0x00000007110f7c10 */ /* 0x004fe20008ffe4ff */
[----:B------:R-:W-:Y:S01]  /*19650*/  @!PT LDS RZ, [RZ] ;  /* 0x00000000fffff984 */ /* 0x000fe20000000800 */
[----:B------:R-:W-:Y:S01]  /*19660*/  @!PT LDS RZ, [RZ] ;  /* 0x00000000fffff984 */ /* 0x000fe20000000800 */
[----:B------:R-:W-:Y:S01]  /*19670*/  @!PT LDS RZ, [RZ] ;  /* 0x00000000fffff984 */ /* 0x000fe20000000800 */
[----:B------:R1:W-:Y:S01]  /*19680*/  LDGSTS.E.BYPASS.LTC128B.128 [R0+0xa000], desc[UR4][R16.64] ;  /* 0x0a00000010007fae */ /* 0x0003e2000b981a04 */
[----:B------:R-:W-:-:S03]  /*19690*/  IADD3 R12, P1, PT, R14, UR8, RZ ;  /* 0x000000080e0c7c10 */ /* 0x000fc6000ff3e0ff */
[----:B------:R2:W-:Y:S01]  /*196a0*/  LDGSTS.E.BYPASS.LTC128B.128 [R0+0xa800], desc[UR4][R14.64] ;  /* 0x0a8000000e007fae */ /* 0x0005e2000b981a04 */
[----:B------:R-:W-:Y:S02]  /*196b0*/  IADD3.X R13, PT, PT, R15, UR7, RZ, P1, !PT ;  /* 0x000000070f0d7c10 */ /* 0x000fe40008ffe4ff */
[----:B------:R-:W-:-:S03]  /*196c0*/  IADD3 R10, P1, PT, R12, UR8, RZ ;  /* 0x000000080c0a7c10 */ /* 0x000fc6000ff3e0ff */
[----:B------:R4:W-:Y:S01]  /*196d0*/  LDGSTS.E.BYPASS.LTC128B.128 [R0+0xb000], desc[UR4][R12.64] ;  /* 0x0b0000000c007fae */ /* 0x0009e2000b981a04 */
[----:B------:R-:W-:Y:S02]  /*196e0*/  IADD3.X R11, PT, PT, R13, UR7, RZ, P1, !PT ;  /* 0x000000070d0b7c10 */ /* 0x000fe40008ffe4ff */
        /* <DEDUP_REMOVED lines=25> */
[----:B----4-:R-:W-:-:S03]  /*19880*/  IADD3 R12, P1, PT, R14, UR8, RZ ;  /* 0x000000080e0c7c10 */ /* 0x010fc6000ff3e0ff */
[----:B------:R-:W-:Y:S01]  /*19890*/  LDGSTS.E.BYPASS.LTC128B.128 [R0+0xf800], desc[UR4][R14.64] ;  /* 0x0f8000000e007fae */ /* 0x000fe2000b981a04 */
[----:B------:R-:W-:Y:S02]  /*198a0*/  IADD3.X R13, PT, PT, R15, UR7, RZ, P1, !PT ;  /* 0x000000070f0d7c10 */ /* 0x000fe40008ffe4ff */
[----:B---3--:R-:W-:-:S03]  /*198b0*/  IADD3 R10, P1, PT, R12, UR8, RZ ;  /* 0x000000080c0a7c10 */ /* 0x008fc6000ff3e0ff */
[----:B------:R-:W-:Y:S01]  /*198c0*/  LDGSTS.E.BYPASS.LTC128B.128 [R0+0x10000], desc[UR4][R12.64] ;  /* 0x100000000c007fae */ /* 0x000fe2000b981a04 */
[----:B------:R-:W-:Y:S02]  /*198d0*/  IADD3.X R11, PT, PT, R13, UR7, RZ, P1, !PT ;  /* 0x000000070d0b7c10 */ /* 0x000fe40008ffe4ff */
[----:B-----5:R-:W-:-:S03]  /*198e0*/  IADD3 R8, P1, PT, R10, UR8, RZ ;  /* 0x000000080a087c10 */ /* 0x020fc6000ff3e0ff */
[----:B------:R-:W-:Y:S01]  /*198f0*/  LDGSTS.E.BYPASS.LTC128B.128 [R0+0x10800], desc[UR4][R10.64] ;  /* 0x108000000a007fae */ /* 0x000fe2000b981a04 */
[----:B------:R-:W-:-:S05]  /*19900*/  IADD3.X R9, PT, PT, R11, UR7, RZ, P1, !PT ;  /* 0x000000070b097c10 */ /* 0x000fca0008ffe4ff */
[----:B------:R2:W-:Y:S01]  /*19910*/  LDGSTS.E.BYPASS.LTC128B.128 [R0+0x11000], desc[UR4][R8.64] ;  /* 0x1100000008007fae */ /* 0x0005e2000b981a04 */
[----:B-1----:R-:W-:-:S04]  /*19920*/  IADD3 R16, P1, PT, R8, UR8, RZ ;  /* 0x0000000808107c10 */ /* 0x002fc8000ff3e0ff */
[----:B------:R-:W-:-:S05]  /*19930*/  IADD3.X R17, PT, PT, R9, UR7, RZ, P1, !PT ;  /* 0x0000000709117c10 */ /* 0x000fca0008ffe4ff */
[----:B------:R1:W-:Y:S01]  /*19940*/  LDGSTS.E.BYPASS.LTC128B.128 [R0+0x11800], desc[UR4][R16.64] ;  /* 0x1180000010007fae */ /* 0x0003e2000b981a04 */
[----:B------:R-:W3:Y:S03]  /*19950*/  LDCU UR4, c[0x0][0x50c] ;  /* 0x0000a180ff0477ac */ /* 0x000ee60008000800 */
[----:B------:R-:W-:Y:S04]  /*19960*/  LDSM.16.M88.4 R20, [R234] ;  /* 0x00000000ea14783b */ /* 0x000fe80000000200 */
[----:B------:R-:W-:Y:S04]  /*19970*/  LDSM.16.M88.4 R24, [R96+0x2000] ;  /* 0x002000006018783b */ /* 0x000fe80000000200 */
[----:B------:R-:W-:Y:S04]  /*19980*/  LDSM.16.M88.4 R28, [R134+0x2800] ;  /* 0x00280000861c783b */ /* 0x000fe80000000200 */
[----:B--2---:R-:W2:Y:S04]  /*19990*/  LDSM.16.M88.4 R8, [R134+0x2000] ;  /* 0x002000008608783b */ /* 0x004ea80000000200 */
[----:B------:R-:W-:Y:S04]  /*199a0*/  LDSM.16.M88.4 R40, [R134+0x3000] ;  /* 0x003000008628783b */ /* 0x000fe80000000200 */
[----:B------:R-:W-:Y:S04]  /*199b0*/  LDSM.16.M88.4 R32, [R96+0x2800] ;  /* 0x002800006020783b */ /* 0x000fe80000000200 */
[----:B-1----:R1:W4:Y:S04]  /*199c0*/  LDSM.16.M88.4 R16, [R2] ;  /* 0x000000000210783b */ /* 0x0023280000000200 */
[----:B------:R-:W5:Y:S04]  /*199d0*/  LDSM.16.M88.4 R52, [R96+0x3000] ;  /* 0x003000006034783b */ /* 0x000f680000000200 */
[----:B------:R-:W3:Y:S04]  /*199e0*/  LDSM.16.M88.4 R44, [R134+0x3800] ;  /* 0x00380000862c783b */ /* 0x000ee80000000200 */
[----:B------:R-:W-:Y:S04]  /*199f0*/  LDSM.16.M88.4 R56, [R134+0x4000] ;  /* 0x004000008638783b */ /* 0x000fe80000000200 */
[----:B------:R-:W-:Y:S04]  /*19a00*/  LDSM.16.M88.4 R48, [R96+0x3800] ;  /* 0x003800006030783b */ /* 0x000fe80000000200 */
[----:B------:R-:W-:Y:S04]  /*19a10*/  LDSM.16.M88.4 R68, [R97+0x2000] ;  /* 0x002000006144783b */ /* 0x000fe80000000200 */
[----:B------:R-:W-:Y:S01]  /*19a20*/  LDSM.16.M88.4 R60, [R96+0x4000] ;  /* 0x00400000603c783b */ /* 0x000fe20000000200 */
[----:B--2---:R-:W-:Y:S01]  /*19a30*/  HMMA.16816.F32.BF16 R12, R20, R8, RZ ;  /* 0x00000008140c723c */ /* 0x004fe200000418ff */
[----:B------:R-:W-:-:S02]  /*19a40*/  IMAD.MOV.U32 R242, RZ, RZ, R4 ;  /* 0x000000fffff27224 */ /* 0x000fc400078e0004 */
[----:B------:R-:W0:Y:S05]  /*19a50*/  LDGDEPBAR ;  /* 0x00000000000079af */ /* 0x000e2a0000000000 */
[----:B------:R-:W-:Y:S01]  /*19a60*/  HMMA.16816.F32.BF16 R8, R20, R10, RZ ;  /* 0x0000000a1408723c */ /* 0x000fe200000418ff */
[--C-:B-1----:R-:W-:Y:S02]  /*19a70*/  IMAD.IADD R2, R234, 0x1, R37.reuse ;  /* 0x00000001ea027824 */ /* 0x102fe400078e0225 */
[----:B------:R-:W-:-:S05]  /*19a80*/  IMAD.IADD R37, R134, 0x1, R37 ;  /* 0x0000000186257824 */ /* 0x000fca00078e0225 */
[----:B------:R-:W-:Y:S04]  /*19a90*/  LDSM.16.M88.4 R72, [R37+0x2000] ;  /* 0x002000002548783b */ /* 0x000fe80000000200 */
[C---:B----4-:R-:W-:Y:S01]  /*19aa0*/  HMMA.16816.F32.BF16 R64, R16.reuse, R24, R12 ;  /* 0x000000181040723c */ /* 0x050fe2000004180c */
[----:B------:R-:W1:Y:S07]  /*19ab0*/  LDSM.16.M88.4 R12, [R2] ;  /* 0x00000000020c783b */ /* 0x000e6e0000000200 */
[----:B------:R-:W-:Y:S08]  /*19ac0*/  HMMA.16816.F32.BF16 R76, R16, R26, R8 ;  /* 0x0000001a104c723c */ /* 0x000ff00000041808 */
[C---:B------:R-:W-:Y:S08]  /*19ad0*/  HMMA.16816.F32.BF16 R8, R20.reuse, R30, RZ ;  /* 0x0000001e1408723c */ /* 0x040ff000000418ff */
[C---:B------:R-:W-:Y:S08]  /*19ae0*/  HMMA.16816.F32.BF16 R24, R20.reuse, R28, RZ ;  /* 0x0000001c1418723c */ /* 0x040ff000000418ff */
[----:B------:R-:W-:Y:S08]  /*19af0*/  HMMA.16816.F32.BF16 R28, R20, R40, RZ ;  /* 0x00000028141c723c */ /* 0x000ff000000418ff */
[C---:B------:R-:W-:Y:S01]  /*19b00*/  HMMA.16816.F32.BF16 R84, R16.reuse, R34, R8 ;  /* 0x000000221054723c */ /* 0x040fe20000041808 */
[----:B------:R-:W2:Y:S07]  /*19b10*/  LDSM.16.M88.4 R8, [R7] ;  /* 0x000000000708783b */ /* 0x000eae0000000200 */
[C---:B------:R-:W-:Y:S08]  /*19b20*/  HMMA.16816.F32.BF16 R80, R16.reuse, R32, R24 ;  /* 0x000000201050723c */ /* 0x040ff00000041818 */
[----:B-----5:R-:W-:Y:S08]  /*19b30*/  HMMA.16816.F32.BF16 R88, R16, R52, R28 ;  /* 0x000000341058723c */ /* 0x020ff0000004181c */
[C---:B---3--:R-:W-:Y:S08]  /*19b40*/  HMMA.16816.F32.BF16 R32, R20.reuse, R44, RZ ;  /* 0x0000002c1420723c */ /* 0x048ff000000418ff */
[----:B------:R-:W-:Y:S08]  /*19b50*/  HMMA.16816.F32.BF16 R28, R20, R46, RZ ;  /* 0x0000002e141c723c */ /* 0x000ff000000418ff */
[----:B-1----:R-:W-:Y:S01]  /*19b60*/  HMMA.16816.F32.BF16 R44, R12, R72, R64 ;  /* 0x000000480c2c723c */ /* 0x002fe20000041840 */
[----:B------:R-:W1:Y:S07]  /*19b70*/  LDSM.16.M88.4 R64, [R134+0x4800] ;  /* 0x004800008640783b */ /* 0x000e6e0000000200 */
        /* <DEDUP_REMOVED lines=11> */
[----:B------:R-:W-:Y:S07]  /*19c30*/  LDSM.16.M88.4 R72, [R134+0x5800] ;  /* 0x005800008648783b */ /* 0x000fee0000000200 */
[C---:B------:R-:W-:Y:S01]  /*19c40*/  HMMA.16816.F32.BF16 R92, R16.reuse, R54, R40 ;  /* 0x00000036105c723c */ /* 0x040fe20000041828 */
[----:B------:R-:W4:Y:S07]  /*19c50*/  LDSM.16.M88.4 R52, [R97+0x2800] ;  /* 0x002800006134783b */ /* 0x000f2e0000000200 */
[----:B------:R-:W-:Y:S01]  /*19c60*/  HMMA.16816.F32.BF16 R76, R16, R62, R28 ;  /* 0x0000003e104c723c */ /* 0x000fe2000004181c */
[----:B------:R-:W-:Y:S01]  /*19c70*/  FMUL.FTZ R2, R32, UR4 ;  /* 0x0000000420027c20 */ /* 0x000fe20008410000 */
[----:B------:R-:W-:Y:S06]  /*19c80*/  LDSM.16.M88.4 R60, [R134+0x5000] ;  /* 0x00500000863c783b */ /* 0x000fec0000000200 */
[----:B-1----:R-:W-:Y:S08]  /*19c90*/  HMMA.16816.F32.BF16 R28, R20, R64, RZ ;  /* 0x00000040141c723c */ /* 0x002ff000000418ff */
[----:B------:R-:W-:Y:S01]  /*19ca0*/  HMMA.16816.F32.BF16 R40, R8, R70, R24 ;  /* 0x000000460828723c */ /* 0x000fe20000041818 */
[----:B------:R1:W5:Y:S01]  /*19cb0*/  MUFU.TANH R240, R2 ;  /* 0x0000000200f07308 */ /* 0x0003620000002400 */
[----:B------:R-:W-:Y:S06]  /*19cc0*/  LDSM.16.M88.4 R68, [R37+0x4000] ;  /* 0x004000002544783b */ /* 0x000fec0000000200 */
[----:B---3--:R-:W-:Y:S08]  /*19cd0*/  HMMA.16816.F32.BF16 R24, R12, R48, R80 ;  /* 0x000000300c18723c */ /* 0x008ff00000041850 */
[----:B--2---:R-:W-:Y:S08]  /*19ce0*/  HMMA.16816.F32.BF16 R116, R16, R44, R28 ;  /* 0x0000002c1074723c */ /* 0x004ff0000004181c */
[----:B------:R-:W-:Y:S01]  /*19cf0*/  HMMA.16816.F32.BF16 R28, R20, R66, RZ ;  /* 0x00000042141c723c */ /* 0x000fe200000418ff */
[----:B------:R-:W2:Y:S01]  /*19d00*/  LDSM.16.M88.4 R64, [R37+0x3000] ;  /* 0x003000002540783b */ /* 0x000ea20000000200 */
[----:B-1----:R-:W-:-:S04]  /*19d10*/  FMUL.FTZ R2, R33, UR4 ;  /* 0x0000000421027c20 */ /* 0x002fc80008410000 */
[----:B------:R1:W-:Y:S02]  /*19d20*/  MUFU.TANH R241, R2 ;  /* 0x0000000200f17308 */ /* 0x0003e40000002400 */
[----:B-1----:R-:W-:-:S06]  /*19d30*/  FMUL.FTZ R2, R34, UR4 ;  /* 0x0000000422027c20 */ /* 0x002fcc0008410000 */
[----:B------:R1:W3:Y:S06]  /*19d40*/  MUFU.TANH R202, R2 ;  /* 0x0000000200ca7308 */ /* 0x0002ec0000002400 */
[----:B------:R-:W-:Y:S01]  /*19d50*/  HMMA.16816.F32.BF16 R108, R16, R46, R28 ;  /* 0x0000002e106c723c */ /* 0x000fe2000004181c */
[----:B------:R-:W5:Y:S01]  /*19d60*/  LDSM.16.M88.4 R44, [R97+0x3000] ;  /* 0x00300000612c783b */ /* 0x000f620000000200 */
[----:B-1----:R-:W-:-:S06]  /*19d70*/  FMUL.FTZ R2, R35, UR4 ;  /* 0x0000000423027c20 */ /* 0x002fcc0008410000 */
[----:B----4-:R-:W-:Y:S01]  /*19d80*/  HMMA.16816.F32.BF16 R32, R8, R52, R24 ;  /* 0x000000340820723c */ /* 0x010fe20000041818 */
[----:B------:R1:W4:Y:S07]  /*19d90*/  MUFU.TANH R206, R2 ;  /* 0x0000000200ce7308 */ /* 0x00032e0000002400 */
[----:B------:R-:W-:Y:S01]  /*19da0*/  HMMA.16816.F32.BF16 R24, R12, R50, R84 ;  /* 0x000000320c18723c */ /* 0x000fe20000041854 */
[----:B------:R-:W3:Y:S01]  /*19db0*/  LDSM.16.M88.4 R48, [R37+0x3800] ;  /* 0x003800002530783b */ /* 0x000ee20000000200 */
        /* <DEDUP_REMOVED lines=10> */
[----:B--2---:R-:W-:Y:S01]  /*19e60*/  HMMA.16816.F32.BF16 R24, R12, R64, R88 ;  /* 0x000000400c18723c */ /* 0x004fe20000041858 */
[----:B-----5:R-:W-:-:S04]  /*19e70*/  FMUL.FTZ R2, R32, UR4 ;  /* 0x0000000420027c20 */ /* 0x020fc80008410000 */
[----:B------:R2:W5:Y:S03]  /*19e80*/  MUFU.TANH R199, R2 ;  /* 0x0000000200c77308 */ /* 0x0005660000002400 */
[----:B------:R-:W-:Y:S01]  /*19e90*/  HMMA.16816.F32.BF16 R28, R20, R60, RZ ;  /* 0x0000003c141c723c */ /* 0x000fe200000418ff */
[----:B--2---:R-:W-:-:S04]  /*19ea0*/  FMUL.FTZ R2, R33, UR4 ;  /* 0x0000000421027c20 */ /* 0x004fc80008410000 */
[----:B------:R2:W-:Y:S02]  /*19eb0*/  MUFU.TANH R238, R2 ;  /* 0x0000000200ee7308 */ /* 0x0005e40000002400 */
[----:B--2---:R-:W-:-:S06]  /*19ec0*/  FMUL.FTZ R2, R34, UR4 ;  /* 0x0000000422027c20 */ /* 0x004fcc0008410000 */
[----:B------:R2:W5:Y:S02]  /*19ed0*/  MUFU.TANH R192, R2 ;  /* 0x0000000200c07308 */ /* 0x0005640000002400 */
[----:B--2---:R-:W-:Y:S02]  /*19ee0*/  FMUL.FTZ R2, R35, UR4 ;  /* 0x0000000423027c20 */ /* 0x004fe40008410000 */
[----:B------:R-:W-:Y:S04]  /*19ef0*/  HMMA.16816.F32.BF16 R32, R8, R44, R24 ;  /* 0x0000002c0820723c */ /* 0x000fe80000041818 */
[----:B------:R2:W5:Y:S04]  /*19f00*/  MUFU.TANH R193, R2 ;  /* 0x0000000200c17308 */ /* 0x0005680000002400 */
[----:B------:R-:W-:Y:S01]  /*19f10*/  HMMA.16816.F32.BF16 R24, R12, R66, R92 ;  /* 0x000000420c18723c */ /* 0x000fe2000004185c */
[----:B------:R-:W-:Y:S01]  /*19f20*/  LDSM.16.M88.4 R64, [R97+0x4000] ;  /* 0x004000006140783b */ /* 0x000fe20000000200 */
[----:B--2---:R-:W-:-:S04]  /*19f30*/  FMUL.FTZ R2, R40, UR4 ;  /* 0x0000000428027c20 */ /* 0x004fc80008410000 */
[----:B------:R2:W5:Y:S02]  /*19f40*/  MUFU.TANH R99, R2 ;  /* 0x0000000200637308 */ /* 0x0005640000002400 */
[----:B------:R-:W-:Y:S01]  /*19f50*/  HMMA.16816.F32.BF16 R84, R16, R56, R28 ;  /* 0x000000381054723c */ /* 0x000fe2000004181c */
[----:B--2---:R-:W-:-:S05]  /*19f60*/  FMUL.FTZ R2, R41, UR4 ;  /* 0x0000000429027c20 */ /* 0x004fca0008410000 */
[----:B------:R2:W-:Y:S02]  /*19f70*/  MUFU.TANH R237, R2 ;  /* 0x0000000200ed7308 */ /* 0x0005e40000002400 */
[----:B------:R-:W-:Y:S01]  /*19f80*/  HMMA.16816.F32.BF16 R28, R20, R62, RZ ;  /* 0x0000003e141c723c */ /* 0x000fe200000418ff */
[----:B------:R-:W4:Y:S01]  /*19f90*/  LDSM.16.M88.4 R60, [R96+0x5800] ;  /* 0x00580000603c783b */ /* 0x000f220000000200 */
[----:B--2---:R-:W-:-:S04]  /*19fa0*/  FMUL.FTZ R2, R42, UR4 ;  /* 0x000000042a027c20 */ /* 0x004fc80008410000 */
[----:B------:R2:W5:Y:S02]  /*19fb0*/  MUFU.TANH R98, R2 ;  /* 0x0000000200627308 */ /* 0x0005640000002400 */
[----:B------:R-:W-:Y:S08]  /*19fc0*/  HMMA.16816.F32.BF16 R44, R8, R46, R24 ;  /* 0x0000002e082c723c */ /* 0x000ff00000041818 */
[----:B---3--:R-:W-:Y:S01]  /*19fd0*/  HMMA.16816.F32.BF16 R24, R12, R48, R100 ;  /* 0x000000300c18723c */ /* 0x008fe20000041864 */
[----:B--2---:R-:W-:-:S04]  /*19fe0*/  FMUL.FTZ R2, R43, UR4 ;  /* 0x000000042b027c20 */ /* 0x004fc80008410000 */
[----:B------:R2:W3:Y:S02]  /*19ff0*/  MUFU.TANH R186, R2 ;  /* 0x0000000200ba7308 */ /* 0x0004e40000002400 */
[----:B--2---:R-:W-:-:S06]  /*1a000*/  FMUL.FTZ R2, R32, UR4 ;  /* 0x0000000420027c20 */ /* 0x004fcc0008410000 */
[----:B------:R2:W3:Y:S01]  /*1a010*/  MUFU.TANH R38, R2 ;  /* 0x0000000200267308 */ /* 0x0004e20000002400 */
[----:B------:R-:W-:Y:S01]  /*1a020*/  HMMA.16816.F32.BF16 R88, R16, R58, R28 ;  /* 0x0000003a1058723c */ /* 0x000fe2000004181c */
[----:B------:R-:W-:Y:S01]  /*1a030*/  LDSM.16.M88.4 R56, [R96+0x6000] ;  /* 0x006000006038783b */ /* 0x000fe20000000200 */
[----:B--2---:R-:W-:-:S05]  /*1a040*/  FMUL.FTZ R2, R33, UR4 ;  /* 0x0000000421027c20 */ /* 0x004fca0008410000 */
[----:B------:R2:W3:Y:S01]  /*1a050*/  MUFU.TANH R236, R2 ;  /* 0x0000000200ec7308 */ /* 0x0004e20000002400 */
[----:B------:R-:W-:Y:S01]  /*1a060*/  HMMA.16816.F32.BF16 R40, R12, R50, R104 ;  /* 0x000000320c28723c */ /* 0x000fe20000041868 */
[----:B------:R-:W5:Y:S01]  /*1a070*/  LDSM.16.M88.4 R48, [R134+0x6000] ;  /* 0x006000008630783b */ /* 0x000f620000000200 */
[----:B--2---:R-:W-:-:S05]  /*1a080*/  FMUL.FTZ R2, R34, UR4 ;  /* 0x0000000422027c20 */ /* 0x004fca0008410000 */
[----:B------:R2:W-:Y:S01]  /*1a090*/  MUFU.TANH R133, R2 ;  /* 0x0000000200857308 */ /* 0x0005e20000002400 */
        /* <DEDUP_REMOVED lines=18> */
[----:B------:R3:W-:Y:S01]  /*1a1c0*/  MUFU.TANH R229, R2 ;  /* 0x0000000200e57308 */ /* 0x0007e20000002400 */
        /* <DEDUP_REMOVED lines=27> */
[----:B------:R5:W-:Y:S02]  /*1a380*/  MUFU.TANH R226, R2 ;  /* 0x0000000200e27308 */ /* 0x000be40000002400 */
[----:B-----5:R-:W-:-:S06]  /*1a390*/  FMUL.FTZ R2, R52, UR4 ;  /* 0x0000000434027c20 */ /* 0x020fcc0008410000 */
[----:B------:R5:W4:Y:S01]  /*1a3a0*/  MUFU.TANH R224, R2 ;  /* 0x0000000200e07308 */ /* 0x000b220000002400 */
[----:B------:R-:W-:Y:S01]  /*1a3b0*/  HMMA.16816.F32.BF16 R28, R12, R46, R108 ;  /* 0x0000002e0c1c723c */ /* 0x000fe2000004186c */
[----:B-----5:R-:W-:-:S06]  /*1a3c0*/  FMUL.FTZ R2, R53, UR4 ;  /* 0x0000000435027c20 */ /* 0x020fcc0008410000 */
[----:B------:R5:W-:Y:S01]  /*1a3d0*/  MUFU.TANH R227, R2 ;  /* 0x0000000200e37308 */ /* 0x000be20000002400 */
[----:B---3--:R-:W-:Y:S01]  /*1a3e0*/  HMMA.16816.F32.BF16 R32, R8, R68, R32 ;  /* 0x000000440820723c */ /* 0x008fe20000041820 */
[----:B-----5:R-:W-:-:S06]  /*1a3f0*/  FMUL.FTZ R2, R54, UR4 ;  /* 0x0000000436027c20 */ /* 0x020fcc0008410000 */
[----:B------:R3:W5:Y:S01]  /*1a400*/  MUFU.TANH R174, R2 ;  /* 0x0000000200ae7308 */ /* 0x0007620000002400 */
[----:B------:R-:W-:Y:S01]  /*1a410*/  HMMA.16816.F32.BF16 R44, R12, R60, R84 ;  /* 0x0000003c0c2c723c */ /* 0x000fe20000041854 */
[----:B------:R-:W2:Y:S01]  /*1a420*/  LDSM.16.M88.4 R84, [R37+0x6000] ;  /* 0x006000002554783b */ /* 0x000ea20000000200 */
[----:B---3--:R-:W-:-:S05]  /*1a430*/  FMUL.FTZ R2, R55, UR4 ;  /* 0x0000000437027c20 */ /* 0x008fca0008410000 */
[----:B------:R3:W5:Y:S02]  /*1a440*/  MUFU.TANH R175, R2 ;  /* 0x0000000200af7308 */ /* 0x0007640000002400 */
[----:B---3--:R-:W-:-:S06]  /*1a450*/  FMUL.FTZ R2, R24, UR4 ;  /* 0x0000000418027c20 */ /* 0x008fcc0008410000 */
[----:B------:R3:W-:Y:S02]  /*1a460*/  MUFU.TANH R222, R2 ;  /* 0x0000000200de7308 */ /* 0x0007e40000002400 */
[----:B---3--:R-:W-:-:S06]  /*1a470*/  FMUL.FTZ R2, R25, UR4 ;  /* 0x0000000419027c20 */ /* 0x008fcc0008410000 */
[----:B------:R3:W5:Y:S02]  /*1a480*/  MUFU.TANH R223, R2 ;  /* 0x0000000200df7308 */ /* 0x0007640000002400 */
[----:B---3--:R-:W-:-:S06]  /*1a490*/  FMUL.FTZ R2, R26, UR4 ;  /* 0x000000041a027c20 */ /* 0x008fcc0008410000 */
[----:B------:R3:W-:Y:S02]  /*1a4a0*/  MUFU.TANH R173, R2 ;  /* 0x0000000200ad7308 */ /* 0x0007e40000002400 */
[----:B---3--:R-:W-:Y:S02]  /*1a4b0*/  FMUL.FTZ R2, R27, UR4 ;  /* 0x000000041b027c20 */ /* 0x008fe40008410000 */
[----:B------:R-:W-:Y:S01]  /*1a4c0*/  HMMA.16816.F32.BF16 R24, R8, R70, R28 ;  /* 0x000000460818723c */ /* 0x000fe2000004181c */
[----:B------:R-:W3:Y:S03]  /*1a4d0*/  LDSM.16.M88.4 R28, [R134+0x6800] ;  /* 0x00680000861c783b */ /* 0x000ee60000000200 */
[----:B------:R1:W5:Y:S02]  /*1a4e0*/  MUFU.TANH R221, R2 ;  /* 0x0000000200dd7308 */ /* 0x0003640000002400 */
[----:B-1----:R-:W-:-:S06]  /*1a4f0*/  FMUL.FTZ R2, R32, UR4 ;  /* 0x0000000420027c20 */ /* 0x002fcc0008410000 */
[----:B------:R1:W5:Y:S01]  /*1a500*/  MUFU.TANH R220, R2 ;  /* 0x0000000200dc7308 */ /* 0x0003620000002400 */
[----:B------:R-:W-:Y:S01]  /*1a510*/  HMMA.16816.F32.BF16 R52, R12, R40, R80 ;  /* 0x000000280c34723c */ /* 0x000fe20000041850 */
[----:B-1----:R-:W-:-:S06]  /*1a520*/  FMUL.FTZ R2, R33, UR4 ;  /* 0x0000000421027c20 */ /* 0x002fcc0008410000 */
[----:B------:R1:W-:Y:S01]  /*1a530*/  MUFU.TANH R219, R2 ;  /* 0x0000000200db7308 */ /* 0x0003e20000002400 */
[----:B------:R-:W-:Y:S01]  /*1a540*/  HMMA.16816.F32.BF16 R72, R12, R42, R72 ;  /* 0x0000002a0c48723c */ /* 0x000fe20000041848 */
[----:B------:R-:W4:Y:S01]  /*1a550*/  LDSM.16.M88.4 R40, [R134+0x7000] ;  /* 0x007000008628783b */ /* 0x000f220000000200 */
[----:B-1----:R-:W-:-:S05]  /*1a560*/  FMUL.FTZ R2, R34, UR4 ;  /* 0x0000000422027c20 */ /* 0x002fca0008410000 */
[----:B------:R1:W5:Y:S01]  /*1a570*/  MUFU.TANH R179, R2 ;  /* 0x0000000200b37308 */ /* 0x0003620000002400 */
[----:B------:R-:W-:Y:S08]  /*1a580*/  HMMA.16816.F32.BF16 R56, R12, R62, R88 ;  /* 0x0000003e0c38723c */ /* 0x000ff00000041858 */
[----:B------:R-:W-:Y:S01]  /*1a590*/  HMMA.16816.F32.BF16 R44, R8, R48, R44 ;  /* 0x00000030082c723c */ /* 0x000fe2000004182c */
[----:B-1----:R-:W-:-:S07]  /*1a5a0*/  FMUL.FTZ R2, R35, UR4 ;  /* 0x0000000423027c20 */ /* 0x002fce0008410000 */
[----:B--2---:R-:W-:Y:S01]  /*1a5b0*/  HMMA.16816.F32.BF16 R88, R12, R84, R76 ;  /* 0x000000540c58723c */ /* 0x004fe2000004184c */
[----:B------:R-:W-:Y:S01]  /*1a5c0*/  LDSM.16.M88.4 R32, [R134+0x8800] ;  /* 0x008800008620783b */ /* 0x000fe20000000200 */
[----:B------:R1:W2:Y:S02]  /*1a5d0*/  MUFU.TANH R178, R2 ;  /* 0x0000000200b27308 */ /* 0x0002a40000002400 */
[----:B-1----:R-:W-:-:S06]  /*1a5e0*/  FMUL.FTZ R2, R24, UR4 ;  /* 0x0000000418027c20 */ /* 0x002fcc0008410000 */
[----:B------:R1:W2:Y:S01]  /*1a5f0*/  MUFU.TANH R85, R2 ;  /* 0x0000000200557308 */ /* 0x0002a20000002400 */
[----:B------:R-:W-:Y:S01]  /*1a600*/  HMMA.16816.F32.BF16 R56, R8, R50, R56 ;  /* 0x000000320838723c */ /* 0x000fe20000041838 */
[----:B------:R-:W5:Y:S01]  /*1a610*/  LDSM.16.M88.4 R48, [R134+0x8000] ;  /* 0x008000008630783b */ /* 0x000f620000000200 */
[----:B-1----:R-:W-:-:S05]  /*1a620*/  FMUL.FTZ R2, R25, UR4 ;  /* 0x0000000419027c20 */ /* 0x002fca0008410000 */
[----:B------:R1:W-:Y:S02]  /*1a630*/  MUFU.TANH R176, R2 ;  /* 0x0000000200b07308 */ /* 0x0003e40000002400 */
[----:B-1----:R-:W-:-:S06]  /*1a640*/  FMUL.FTZ R2, R26, UR4 ;  /* 0x000000041a027c20 */ /* 0x002fcc0008410000 */
[----:B------:R1:W2:Y:S02]  /*1a650*/  MUFU.TANH R177, R2 ;  /* 0x0000000200b17308 */ /* 0x0002a40000002400 */
        /* <DEDUP_REMOVED lines=10> */
[----:B------:R-:W-:Y:S01]  /*1a700*/  HMMA.16816.F32.BF16 R64, R20, R28, RZ ;  /* 0x0000001c1440723c */ /* 0x000fe200000418ff */
[----:B---3--:R-:W-:-:S06]  /*1a710*/  FMUL.FTZ R2, R46, UR4 ;  /* 0x000000042e027c20 */ /* 0x008fcc0008410000 */
[----:B------:R3:W2:Y:S01]  /*1a720*/  MUFU.TANH R189, R2 ;  /* 0x0000000200bd7308 */ /* 0x0006a20000002400 */
[C---:B------:R-:W-:Y:S01]  /*1a730*/  HMMA.16816.F32.BF16 R68, R20.reuse, R30, RZ ;  /* 0x0000001e1444723c */ /* 0x040fe200000418ff */
[----:B------:R-:W2:Y:S07]  /*1a740*/  LDSM.16.M88.4 R28, [R134+0x9000] ;  /* 0x00900000861c783b */ /* 0x000eae0000000200 */
[----:B----4-:R-:W-:Y:S01]  /*1a750*/  HMMA.16816.F32.BF16 R76, R20, R40, RZ ;  /* 0x00000028144c723c */ /* 0x010fe200000418ff */
[----:B---3--:R-:W-:-:S07]  /*1a760*/  FMUL.FTZ R2, R47, UR4 ;  /* 0x000000042f027c20 */ /* 0x008fce0008410000 */
[----:B------:R-:W-:Y:S01]  /*1a770*/  HMMA.16816.F32.BF16 R80, R20, R42, RZ ;  /* 0x0000002a1450723c */ /* 0x000fe200000418ff */
[----:B------:R-:W3:Y:S01]  /*1a780*/  LDSM.16.M88.4 R40, [R97+0x6000] ;  /* 0x006000006128783b */ /* 0x000ee20000000200 */
[----:B------:R4:W-:Y:S03]  /*1a790*/  MUFU.TANH R190, R2 ;  /* 0x0000000200be7308 */ /* 0x0009e60000002400 */
[----:B------:R-:W3:Y:S01]  /*1a7a0*/  LDSM.16.M88.4 R44, [R96+0x6800] ;  /* 0x00680000602c783b */ /* 0x000ee20000000200 */
[----:B----4-:R-:W-:-:S04]  /*1a7b0*/  FMUL.FTZ R2, R56, UR4 ;  /* 0x0000000438027c20 */ /* 0x010fc80008410000 */
[----:B------:R4:W3:Y:S02]  /*1a7c0*/  MUFU.TANH R187, R2 ;  /* 0x0000000200bb7308 */ /* 0x0008e40000002400 */
[----:B----4-:R-:W-:-:S06]  /*1a7d0*/  FMUL.FTZ R2, R57, UR4 ;  /* 0x0000000439027c20 */ /* 0x010fcc0008410000 */
[----:B------:R4:W-:Y:S01]  /*1a7e0*/  MUFU.TANH R218, R2 ;  /* 0x0000000200da7308 */ /* 0x0009e20000002400 */
[----:B-----5:R-:W-:Y:S01]  /*1a7f0*/  HMMA.16816.F32.BF16 R104, R20, R48, RZ ;  /* 0x000000301468723c */ /* 0x020fe200000418ff */
[----:B----4-:R-:W-:-:S06]  /*1a800*/  FMUL.FTZ R2, R58, UR4 ;  /* 0x000000043a027c20 */ /* 0x010fcc0008410000 */
[----:B------:R4:W5:Y:S01]  /*1a810*/  MUFU.TANH R215, R2 ;  /* 0x0000000200d77308 */ /* 0x0009620000002400 */
[----:B------:R-:W-:Y:S01]  /*1a820*/  HMMA.16816.F32.BF16 R108, R20, R50, RZ ;  /* 0x00000032146c723c */ /* 0x000fe200000418ff */
[----:B------:R-:W5:Y:S01]  /*1a830*/  LDSM.16.M88.4 R48, [R37+0x6800] ;  /* 0x006800002530783b */ /* 0x000f620000000200 */
[----:B----4-:R-:W-:-:S06]  /*1a840*/  FMUL.FTZ R2, R59, UR4 ;  /* 0x000000043b027c20 */ /* 0x010fcc0008410000 */
[----:B-1----:R-:W-:Y:S01]  /*1a850*/  HMMA.16816.F32.BF16 R92, R20, R52, RZ ;  /* 0x00000034145c723c */ /* 0x002fe200000418ff */
[----:B------:R-:W-:Y:S01]  /*1a860*/  LDSM.16.M88.4 R56, [R97+0x6800] ;  /* 0x006800006138783b */ /* 0x000fe20000000200 */
[----:B------:R1:W-:Y:S02]  /*1a870*/  MUFU.TANH R214, R2 ;  /* 0x0000000200d67308 */ /* 0x0003e40000002400 */
[----:B-1----:R-:W-:-:S06]  /*1a880*/  FMUL.FTZ R2, R60, UR4 ;  /* 0x000000043c027c20 */ /* 0x002fcc0008410000 */
[----:B------:R1:W4:Y:S01]  /*1a890*/  MUFU.TANH R191, R2 ;  /* 0x0000000200bf7308 */ /* 0x0003220000002400 */
[----:B------:R-:W-:Y:S01]  /*1a8a0*/  HMMA.16816.F32.BF16 R100, R20, R54, RZ ;  /* 0x000000361464723c */ /* 0x000fe200000418ff */
[----:B------:R-:W-:Y:S01]  /*1a8b0*/  LDSM.16.M88.4 R52, [R96+0x7800] ;  /* 0x007800006034783b */ /* 0x000fe20000000200 */
[----:B-1----:R-:W-:-:S05]  /*1a8c0*/  FMUL.FTZ R2, R61, UR4 ;  /* 0x000000043d027c20 */ /* 0x002fca0008410000 */
[----:B------:R1:W-:Y:S01]  /*1a8d0*/  MUFU.TANH R216, R2 ;  /* 0x0000000200d87308 */ /* 0x0003e20000002400 */
[----:B------:R-:W-:Y:S01]  /*1a8e0*/  HMMA.16816.F32.BF16 R116, R20, R32, RZ ;  /* 0x000000201474723c */ /* 0x000fe200000418ff */
[----:B-1----:R-:W-:-:S06]  /*1a8f0*/  FMUL.FTZ R2, R62, UR4 ;  /* 0x000000043e027c20 */ /* 0x002fcc0008410000 */
[----:B------:R1:W4:Y:S01]  /*1a900*/  MUFU.TANH R194, R2 ;  /* 0x0000000200c27308 */ /* 0x0003220000002400 */
[C---:B------:R-:W-:Y:S01]  /*1a910*/  HMMA.16816.F32.BF16 R120, R20.reuse, R34, RZ ;  /* 0x000000221478723c */ /* 0x040fe200000418ff */
[----:B------:R-:W4:Y:S07]  /*1a920*/  LDSM.16.M88.4 R32, [R96+0x7000] ;  /* 0x007000006020783b */ /* 0x000f2e0000000200 */
[----:B--2---:R-:W-:Y:S01]  /*1a930*/  HMMA.16816.F32.BF16 R124, R20, R28, RZ ;  /* 0x0000001c147c723c */ /* 0x004fe200000418ff */
[----:B-1----:R-:W-:-:S07]  /*1a940*/  FMUL.FTZ R2, R63, UR4 ;  /* 0x000000043f027c20 */ /* 0x002fce0008410000 */
[C---:B------:R-:W-:Y:S01]  /*1a950*/  HMMA.16816.F32.BF16 R128, R20.reuse, R30, RZ ;  /* 0x0000001e1480723c */ /* 0x040fe200000418ff */
[----:B------:R-:W1:Y:S01]  /*1a960*/  LDSM.16.M88.4 R60, [R37+0x7000] ;  /* 0x00700000253c783b */ /* 0x000e620000000200 */
[----:B------:R2:W-:Y:S06]  /*1a970*/  MUFU.TANH R196, R2 ;  /* 0x0000000200c47308 */ /* 0x0005ec0000002400 */
[C---:B------:R-:W-:Y:S08]  /*1a980*/  HMMA.16816.F32.BF16 R168, R20.reuse, R24, RZ ;  /* 0x0000001814a8723c */ /* 0x040ff000000418ff */
[----:B------:R-:W-:Y:S01]  /*1a990*/  HMMA.16816.F32.BF16 R180, R20, R26, RZ ;  /* 0x0000001a14b4723c */ /* 0x000fe200000418ff */
[----:B--2---:R-:W-:-:S07]  /*1a9a0*/  FMUL.FTZ R2, R72, UR4 ;  /* 0x0000000448027c20 */ /* 0x004fce0008410000 */
[----:B---3--:R-:W-:Y:S01]  /*1a9b0*/  HMMA.16816.F32.BF16 R28, R8, R40, R88 ;  /* 0x00000028081c723c */ /* 0x008fe20000041858 */
[----:B------:R2:W3:Y:S07]  /*1a9c0*/  MUFU.TANH R212, R2 ;  /* 0x0000000200d47308 */ /* 0x0004ee0000002400 */
[----:B------:R-:W-:Y:S08]  /*1a9d0*/  HMMA.16816.F32.BF16 R20, R12, R86, R112 ;  /* 0x000000560c14723c */ /* 0x000ff00000041870 */
[----:B------:R-:W-:Y:S01]  /*1a9e0*/  HMMA.16816.F32.BF16 R24, R16, R44, R64 ;  /* 0x0000002c1018723c */ /* 0x000fe20000041840 */
[----:B--2---:R-:W-:-:S04]  /*1a9f0*/  FMUL.FTZ R2, R73, UR4 ;  /* 0x0000000449027c20 */ /* 0x004fc80008410000 */
[----:B------:R2:W-:Y:S03]  /*1aa00*/  MUFU.TANH R213, R2 ;  /* 0x0000000200d57308 */ /* 0x0005e60000002400 */
[----:B------:R-:W-:Y:S01]  /*1aa10*/  HMMA.16816.F32.BF16 R44, R16, R46, R68 ;  /* 0x0000002e102c723c */ /* 0x000fe20000041844 */
[----:B--2---:R-:W-:-:S04]  /*1aa20*/  FMUL.FTZ R2, R74, UR4 ;  /* 0x000000044a027c20 */ /* 0x004fc80008410000 */
[----:B------:R2:W3:Y:S03]  /*1aa30*/  MUFU.TANH R211, R2 ;  /* 0x0000000200d37308 */ /* 0x0004e60000002400 */
[----:B------:R-:W-:Y:S08]  /*1aa40*/  HMMA.16816.F32.BF16 R40, R8, R42, R20 ;  /* 0x0000002a0828723c */ /* 0x000ff00000041814 */
[----:B-----5:R-:W-:Y:S01]  /*1aa50*/  HMMA.16816.F32.BF16 R20, R12, R48, R24 ;  /* 0x000000300c14723c */ /* 0x020fe20000041818 */
[----:B--2---:R-:W-:-:S04]  /*1aa60*/  FMUL.FTZ R2, R75, UR4 ;  /* 0x000000044b027c20 */ /* 0x004fc80008410000 */
[----:B------:R2:W-:Y:S02]  /*1aa70*/  MUFU.TANH R195, R2 ;  /* 0x0000000200c37308 */ /* 0x0005e40000002400 */
[----:B--2---:R-:W-:-:S06]  /*1aa80*/  FMUL.FTZ R2, R28, UR4 ;  /* 0x000000041c027c20 */ /* 0x004fcc0008410000 */
[----:B------:R2:W5:Y:S01]  /*1aa90*/  MUFU.TANH R197, R2 ;  /* 0x0000000200c57308 */ /* 0x0005620000002400 */
[----:B------:R-:W-:Y:S02]  /*1aaa0*/  IMAD.SHL.U32 R4, R235, 0x2, RZ ;  /* 0x00000002eb047824 */ /* 0x000fe400078e00ff */
[----:B--2---:R-:W-:-:S05]  /*1aab0*/  FMUL.FTZ R2, R29, UR4 ;  /* 0x000000041d027c20 */ /* 0x004fca0008410000 */
[----:B------:R2:W-:Y:S01]  /*1aac0*/  MUFU.TANH R210, R2 ;  /* 0x0000000200d27308 */ /* 0x0005e20000002400 */
[----:B----4-:R-:W-:Y:S01]  /*1aad0*/  HMMA.16816.F32.BF16 R64, R16, R32, R76 ;  /* 0x000000201040723c */ /* 0x010fe2000004184c */
[----:B--2---:R-:W-:-:S06]  /*1aae0*/  FMUL.FTZ R2, R30, UR4 ;  /* 0x000000041e027c20 */ /* 0x004fcc0008410000 */
[----:B------:R2:W4:Y:S01]  /*1aaf0*/  MUFU.TANH R200, R2 ;  /* 0x0000000200c87308 */ /* 0x0005220000002400 */
[----:B------:R-:W-:Y:S01]  /*1ab00*/  HMMA.16816.F32.BF16 R68, R16, R34, R80 ;  /* 0x000000221044723c */ /* 0x000fe20000041850 */
[----:B------:R-:W3:Y:S01]  /*1ab10*/  LDSM.16.M88.4 R32, [R96+0x8000] ;  /* 0x008000006020783b */ /* 0x000ee20000000200 */
[----:B--2---:R-:W-:-:S05]  /*1ab20*/  FMUL.FTZ R2, R31, UR4 ;  /* 0x000000041f027c20 */ /* 0x004fca0008410000 */
[----:B------:R2:W-:Y:S01]  /*1ab30*/  MUFU.TANH R201, R2 ;  /* 0x0000000200c97308 */ /* 0x0005e20000002400 */
[----:B------:R-:W-:Y:S08]  /*1ab40*/  HMMA.16816.F32.BF16 R28, R8, R56, R20 ;  /* 0x00000038081c723c */ /* 0x000ff00000041814 */
[----:B------:R-:W-:Y:S01]  /*1ab50*/  HMMA.16816.F32.BF16 R20, R12, R50, R44 ;  /* 0x000000320c14723c */ /* 0x000fe2000004182c */
[----:B------:R-:W5:Y:S01]  /*1ab60*/  LDSM.16.M88.4 R44, [R97+0x7000] ;  /* 0x00700000612c783b */ /* 0x000f620000000200 */
[----:B------:R-:W-:Y:S01]  /*1ab70*/  FMUL.FTZ R7, R42, UR4 ;  /* 0x000000042a077c20 */ /* 0x000fe20008410000 */
[----:B------:R-:W-:-:S02]  /*1ab80*/  FMUL.FTZ R24, R43, UR4 ;  /* 0x000000042b187c20 */ /* 0x000fc40008410000 */
[----:B------:R-:W-:Y:S01]  /*1ab90*/  LDSM.16.M88.4 R48, [R97+0x7800] ;  /* 0x007800006130783b */ /* 0x000fe20000000200 */
[----:B--2---:R-:W-:-:S04]  /*1aba0*/  FMUL.FTZ R2, R40, UR4 ;  /* 0x0000000428027c20 */ /* 0x004fc80008410000 */
[----:B------:R2:W4:Y:S02]  /*1abb0*/  MUFU.TANH R208, R2 ;  /* 0x0000000200d07308 */ /* 0x0005240000002400 */
[----:B--2---:R-:W-:Y:S01]  /*1abc0*/  LOP3.LUT R2, R4, 0x6, RZ, 0xc0, !PT ;  /* 0x0000000604027812 */ /* 0x004fe200078ec0ff */
[----:B------:R-:W-:-:S05]  /*1abd0*/  FMUL.FTZ R4, R41, UR4 ;  /* 0x0000000429047c20 */ /* 0x000fca0008410000 */
[----:B------:R2:W4:Y:S01]  /*1abe0*/  MUFU.TANH R207, R7 ;  /* 0x0000000700cf7308 */ /* 0x0005220000002400 */
[----:B------:R-:W-:Y:S01]  /*1abf0*/  HMMA.16816.F32.BF16 R72, R16, R52, R92 ;  /* 0x000000341048723c */ /* 0x000fe2000004185c */
[----:B------:R-:W4:Y:S01]  /*1ac00*/  LDSM.16.M88.4 R40, [R96+0x8800] ;  /* 0x008800006028783b */ /* 0x000f220000000200 */
[----:B------:R-:W-:-:S05]  /*1ac10*/  IMAD R2, R242, 0x100, R2 ;  /* 0x00000100f2027824 */ /* 0x000fca00078e0202 */
[----:B------:R1:W4:Y:S01]  /*1ac20*/  MUFU.TANH R209, R4 ;  /* 0x0000000400d17308 */ /* 0x0003220000002400 */
[C---:B--2---:R-:W-:Y:S02]  /*1ac30*/  VIADD R7, R2.reuse, 0xfffffe08 ;  /* 0xfffffe0802077836 */ /* 0x044fe40000000000 */
[----:B-1----:R-:W-:-:S03]  /*1ac40*/  VIADD R4, R2, 0xfffffe00 ;  /* 0xfffffe0002047836 */ /* 0x002fc60000000000 */
[-C--:B------:R-:W-:Y:S02]  /*1ac50*/  ISETP.GE.AND P5, PT, R7, R6.reuse, PT ;  /* 0x000000060700720c */ /* 0x080fe40003fa6270 */
[CC--:B------:R-:W-:Y:S02]  /*1ac60*/  ISETP.GE.AND P3, PT, R4.reuse, R6.reuse, PT ;  /* 0x000000060400720c */ /* 0x0c0fe40003f66270 */
[----:B------:R-:W-:Y:S01]  /*1ac70*/  ISETP.GE.AND P1, PT, R4, R5, PT ;  /* 0x000000050400720c */ /* 0x000fe20003f26270 */
[----:B------:R-:W-:Y:S01]  /*1ac80*/  VIADD R4, R2, 0xfffffe01 ;  /* 0xfffffe0102047836 */ /* 0x000fe20000000000 */
[----:B------:R1:W2:Y:S04]  /*1ac90*/  MUFU.TANH R205, R24 ;  /* 0x0000001800cd7308 */ /* 0x0002a80000002400 */
[----:B------:R-:W-:-:S02]  /*1aca0*/  ISETP.GE.AND P2, PT, R4, R6, PT ;  /* 0x000000060400720c */ /* 0x000fc40003f46270 */
[----:B------:R-:W-:Y:S02]  /*1acb0*/  ISETP.GE.AND P4, PT, R4, R5, PT ;  /* 0x000000050400720c */ /* 0x000fe40003f86270 */
[----:B------:R-:W-:Y:S02]  /*1acc0*/  P2R R4, PR, RZ, 0x20 ;  /* 0x00000020ff047803 */ /* 0x000fe40000000000 */
[----:B------:R-:W-:Y:S01]  /*1acd0*/  FSEL R94, R240, -INF , !P3 ;  /* 0xff800000f05e7808 */ /* 0x000fe20005800000 */
[----:B-1----:R-:W-:Y:S01]  /*1ace0*/  HMMA.16816.F32.BF16 R24, R8, R58, R20 ;  /* 0x0000003a0818723c */ /* 0x002fe20000041814 */
[----:B------:R-:W-:Y:S01]  /*1acf0*/  ISETP.NE.AND P3, PT, R4, RZ, PT ;  /* 0x000000ff0400720c */ /* 0x000fe20003f65270 */
[----:B------:R-:W-:-:S06]  /*1ad00*/  VIADD R4, R2, 0xfffffe09 ;  /* 0xfffffe0902047836 */ /* 0x000fcc0000000000 */
[----:B------:R-:W-:Y:S01]  /*1ad10*/  HMMA.16816.F32.BF16 R20, R12, R60, R64 ;  /* 0x0000003c0c14723c */ /* 0x000fe20000041840 */
[-C--:B------:R-:W-:Y:S01]  /*1ad20*/  ISETP.GE.AND P6, PT, R7, R5.reuse, PT ;  /* 0x000000050700720c */ /* 0x080fe20003fc6270 */
[----:B------:R-:W-:Y:S01]  /*1ad30*/  FMUL.FTZ R7, R28, UR4 ;  /* 0x000000041c077c20 */ /* 0x000fe20008410000 */
[----:B------:R-:W-:Y:S02]  /*1ad40*/  FSEL R91, R202, -INF , !P1 ;  /* 0xff800000ca5b7808 */ /* 0x000fe40004800000 */
[C---:B------:R-:W-:Y:S01]  /*1ad50*/  ISETP.GE.AND P5, PT, R4.reuse, R6, PT ;  /* 0x000000060400720c */ /* 0x040fe20003fa6270 */
[----:B------:R1:W2:Y:S01]  /*1ad60*/  MUFU.TANH R202, R7 ;  /* 0x0000000700ca7308 */ /* 0x0002a20000002400 */
[----:B------:R-:W-:Y:S01]  /*1ad70*/  ISETP.GE.AND P1, PT, R4, R5, PT ;  /* 0x000000050400720c */ /* 0x000fe20003f26270 */
[----:B------:R-:W-:Y:S01]  /*1ad80*/  VIADD R4, R2, 0xfffffe10 ;  /* 0xfffffe1002047836 */ /* 0x000fe20000000000 */
[----:B------:R-:W-:Y:S02]  /*1ad90*/  FSEL R87, R206, -INF , !P4 ;  /* 0xff800000ce577808 */ /* 0x000fe40006000000 */
[----:B------:R-:W-:-:S02]  /*1ada0*/  FSEL R89, R241, -INF , !P2 ;  /* 0xff800000f1597808 */ /* 0x000fc40005000000 */
[----:B------:R-:W-:Y:S02]  /*1adb0*/  FSEL R92, R204, -INF , !P3 ;  /* 0xff800000cc5c7808 */ /* 0x000fe40005800000 */
[C---:B------:R-:W-:Y:S02]  /*1adc0*/  ISETP.GE.AND P2, PT, R4.reuse, R6, PT ;  /* 0x000000060400720c */ /* 0x040fe40003f46270 */
[----:B------:R-:W-:Y:S01]  /*1add0*/  ISETP.GE.AND P3, PT, R4, R5, PT ;  /* 0x000000050400720c */ /* 0x000fe20003f66270 */
[----:B-1----:R-:W-:Y:S01]  /*1ade0*/  FMUL.FTZ R7, R29, UR4 ;  /* 0x000000041d077c20 */ /* 0x002fe20008410000 */
[----:B------:R-:W-:-:S03]  /*1adf0*/  VIADD R4, R2, 0xfffffe11 ;  /* 0xfffffe1102047836 */ /* 0x000fc60000000000 */
[----:B------:R1:W-:Y:S01]  /*1ae00*/  MUFU.TANH R206, R7 ;  /* 0x0000000700ce7308 */ /* 0x0003e20000002400 */
[----:B---3--:R-:W-:Y:S01]  /*1ae10*/  HMMA.16816.F32.BF16 R64, R16, R32, R104 ;  /* 0x000000201040723c */ /* 0x008fe20000041868 */
[----:B------:R-:W-:Y:S02]  /*1ae20*/  FSEL R93, R198, -INF , !P6 ;  /* 0xff800000c65d7808 */ /* 0x000fe40007000000 */
[----:B------:R-:W-:-:S05]  /*1ae30*/  FSEL R88, R239, -INF , !P5 ;  /* 0xff800000ef587808 */ /* 0x000fca0006800000 */
[----:B------:R-:W-:Y:S01]  /*1ae40*/  HMMA.16816.F32.BF16 R80, R16, R34, R108 ;  /* 0x000000221050723c */ /* 0x000fe2000004186c */
[----:B------:R-:W-:Y:S01]  /*1ae50*/  ISETP.GE.AND P6, PT, R4, R6, PT ;  /* 0x000000060400720c */ /* 0x000fe20003fc6270 */
[----:B-1----:R-:W-:-:S06]  /*1ae60*/  FMUL.FTZ R7, R30, UR4 ;  /* 0x000000041e077c20 */ /* 0x002fcc0008410000 */
[----:B-----5:R-:W-:Y:S01]  /*1ae70*/  HMMA.16816.F32.BF16 R32, R8, R44, R20 ;  /* 0x0000002c0820723c */ /* 0x020fe20000041814 */
[----:B------:R-:W-:Y:S01]  /*1ae80*/  ISETP.GE.AND P5, PT, R4, R5, PT ;  /* 0x000000050400720c */ /* 0x000fe20003fa6270 */
[----:B------:R1:W3:Y:S01]  /*1ae90*/  MUFU.TANH R204, R7 ;  /* 0x0000000700cc7308 */ /* 0x0002e20000002400 */
[----:B------:R-:W-:-:S05]  /*1aea0*/  VIADD R4, R2, 0xfffffe18 ;  /* 0xfffffe1802047836 */ /* 0x000fca0000000000 */
[----:B------:R-:W-:Y:S01]  /*1aeb0*/  HMMA.16816.F32.BF16 R20, R12, R62, R68 ;  /* 0x0000003e0c14723c */ /* 0x000fe20000041844 */
[----:B------:R-:W-:Y:S02]  /*1aec0*/  FSEL R90, R203, -INF , !P1 ;  /* 0xff800000cb5a7808 */ /* 0x000fe40004800000 */
[C---:B------:R-:W-:Y:S02]  /*1aed0*/  ISETP.GE.AND P4, PT, R4.reuse, R6, PT ;  /* 0x000000060400720c */ /* 0x040fe40003f86270 */
[----:B------:R-:W-:Y:S01]  /*1aee0*/  ISETP.GE.AND P1, PT, R4, R5, PT ;  /* 0x000000050400720c */ /* 0x000fe20003f26270 */
[----:B-1----:R-:W-:-:S04]  /*1aef0*/  FMUL.FTZ R7, R31, UR4 ;  /* 0x000000041f077c20 */ /* 0x002fc80008410000 */
[----:B------:R1:W5:Y:S01]  /*1af00*/  MUFU.TANH R203, R7 ;  /* 0x0000000700cb7308 */ /* 0x0003620000002400 */
[----:B------:R-:W-:Y:S01]  /*1af10*/  HMMA.16816.F32.BF16 R76, R16, R54, R100 ;  /* 0x00000036104c723c */ /* 0x000fe20000041864 */
[----:B------:R-:W-:Y:S01]  /*1af20*/  VIADD R4, R2, 0xfffffe19 ;  /* 0xfffffe1902047836 */ /* 0x000fe20000000000 */
[----:B------:R-:W2:Y:S01]  /*1af30*/  LDSM.16.M88.4 R52, [R37+0x7800] ;  /* 0x007800002534783b */ /* 0x000ea20000000200 */
[----:B------:R-:W-:Y:S02]  /*1af40*/  FSEL R101, R199, -INF , !P2 ;  /* 0xff800000c7657808 */ /* 0x000fe40005000000 */
[----:B------:R-:W-:Y:S02]  /*1af50*/  FSEL R105, R192, -INF , !P3 ;  /* 0xff800000c0697808 */ /* 0x000fe40005800000 */
[----:B------:R-:W-:Y:S01]  /*1af60*/  ISETP.GE.AND P2, PT, R4, R6, PT ;  /* 0x000000060400720c */ /* 0x000fe20003f46270 */
[----:B-1----:R-:W-:-:S04]  /*1af70*/  FMUL.FTZ R7, R24, UR4 ;  /* 0x0000000418077c20 */ /* 0x002fc80008410000 */
[----:B------:R1:W-:Y:S01]  /*1af80*/  MUFU.TANH R198, R7 ;  /* 0x0000000700c67308 */ /* 0x0003e20000002400 */
[-C--:B------:R-:W-:Y:S01]  /*1af90*/  ISETP.GE.AND P3, PT, R4, R5.reuse, PT ;  /* 0x000000050400720c */ /* 0x080fe20003f66270 */
[----:B------:R-:W-:Y:S01]  /*1afa0*/  VIADD R4, R2, 0xfffffe20 ;  /* 0xfffffe2002047836 */ /* 0x000fe20000000000 */
[----:B------:R-:W-:Y:S01]  /*1afb0*/  FSEL R100, R238, -INF , !P6 ;  /* 0xff800000ee647808 */ /* 0x000fe20007000000 */
[----:B------:R-:W-:Y:S01]  /*1afc0*/  HMMA.16816.F32.BF16 R20, R8, R46, R20 ;  /* 0x0000002e0814723c */ /* 0x000fe20000041814 */
[----:B------:R-:W-:Y:S02]  /*1afd0*/  FSEL R104, R193, -INF , !P5 ;  /* 0xff800000c1687808 */ /* 0x000fe40006800000 */
[----:B------:R-:W-:Y:S02]  /*1afe0*/  FSEL R99, R99, -INF , !P4 ;  /* 0xff80000063637808 */ /* 0x000fe40006000000 */
[----:B------:R-:W-:Y:S01]  /*1aff0*/  FSEL R106, R98, -INF , !P1 ;  /* 0xff800000626a7808 */ /* 0x000fe20004800000 */
[----:B------:R-:W-:Y:S01]  /*1b000*/  FMUL.FTZ R24, R33, UR4 ;  /* 0x0000000421187c20 */ /* 0x000fe20008410000 */
[----:B-1----:R-:W-:Y:S01]  /*1b010*/  FMUL.FTZ R7, R25, UR4 ;  /* 0x0000000419077c20 */ /* 0x002fe20008410000 */
[----:B------:R-:W-:Y:S01]  /*1b020*/  ISETP.GE.AND P6, PT, R4, R6, PT ;  /* 0x000000060400720c */ /* 0x000fe20003fc6270 */
[----:B----4-:R-:W-:Y:S01]  /*1b030*/  HMMA.16816.F32.BF16 R68, R16, R42, R120 ;  /* 0x0000002a1044723c */ /* 0x010fe20000041878 */
[----:B------:R-:W-:Y:S01]  /*1b040*/  FSEL R108, R186, -INF , !P3 ;  /* 0xff800000ba6c7808 */ /* 0x000fe20005800000 */
[----:B------:R1:W-:Y:S01]  /*1b050*/  MUFU.TANH R199, R7 ;  /* 0x0000000700c77308 */ /* 0x0003e20000002400 */
[----:B------:R-:W-:Y:S01]  /*1b060*/  ISETP.GE.AND P5, PT, R4, R5, PT ;  /* 0x000000050400720c */ /* 0x000fe20003fa6270 */
[----:B------:R-:W-:Y:S01]  /*1b070*/  FMUL.FTZ R4, R26, UR4 ;  /* 0x000000041a047c20 */ /* 0x000fe20008410000 */
[----:B------:R-:W-:Y:S01]  /*1b080*/  FSEL R110, R38, -INF , !P6 ;  /* 0xff800000266e7808 */ /* 0x000fe20007000000 */
[----:B------:R-:W-:Y:S04]  /*1b090*/  LDSM.16.M88.4 R44, [R96+0x9000] ;  /* 0x00900000602c783b */ /* 0x000fe80000000200 */
[----:B------:R4:W5:Y:S01]  /*1b0a0*/  MUFU.TANH R193, R4 ;  /* 0x0000000400c17308 */ /* 0x0009620000002400 */
[----:B-1----:R-:W-:-:S05]  /*1b0b0*/  VIADD R7, R2, 0xfffffe21 ;  /* 0xfffffe2102077836 */ /* 0x002fca0000000000 */
[C---:B------:R-:W-:Y:S02]  /*1b0c0*/  ISETP.GE.AND P4, PT, R7.reuse, R6, PT ;  /* 0x000000060700720c */ /* 0x040fe40003f86270 */
[----:B------:R-:W-:Y:S01]  /*1b0d0*/  ISETP.GE.AND P1, PT, R7, R5, PT ;  /* 0x000000050700720c */ /* 0x000fe20003f26270 */
[----:B------:R-:W-:Y:S01]  /*1b0e0*/  FMUL.FTZ R7, R32, UR4 ;  /* 0x0000000420077c20 */ /* 0x000fe20008410000 */
[----:B----4-:R-:W-:-:S03]  /*1b0f0*/  VIADD R4, R2, 0xfffffe28 ;  /* 0xfffffe2802047836 */ /* 0x010fc60000000000 */
[----:B------:R1:W-:Y:S01]  /*1b100*/  MUFU.TANH R38, R7 ;  /* 0x0000000700267308 */ /* 0x0003e20000002400 */
[----:B------:R-:W-:Y:S02]  /*1b110*/  FSEL R98, R237, -INF , !P2 ;  /* 0xff800000ed627808 */ /* 0x000fe40005000000 */
[C---:B------:R-:W-:Y:S02]  /*1b120*/  ISETP.GE.AND P2, PT, R4.reuse, R6, PT ;  /* 0x000000060400720c */ /* 0x040fe40003f46270 */
[----:B------:R-:W-:Y:S01]  /*1b130*/  ISETP.GE.AND P3, PT, R4, R5, PT ;  /* 0x000000050400720c */ /* 0x000fe20003f66270 */
[----:B------:R-:W-:Y:S01]  /*1b140*/  VIADD R4, R2, 0xfffffe29 ;  /* 0xfffffe2902047836 */ /* 0x000fe20000000000 */
[----:B------:R-:W-:Y:S01]  /*1b150*/  FSEL R111, R236, -INF , !P4 ;  /* 0xff800000ec6f7808 */ /* 0x000fe20006000000 */
[----:B------:R4:W-:Y:S01]  /*1b160*/  MUFU.TANH R186, R24 ;  /* 0x0000001800ba7308 */ /* 0x0009e20000002400 */
[----:B------:R-:W-:Y:S01]  /*1b170*/  FSEL R132, R132, -INF , !P1 ;  /* 0xff80000084847808 */ /* 0x000fe20004800000 */
[----:B-1----:R-:W-:Y:S01]  /*1b180*/  VIADD R7, R2, 0xfffffe30 ;  /* 0xfffffe3002077836 */ /* 0x002fe20000000000 */
[----:B------:R-:W-:-:S04]  /*1b190*/  FSEL R133, R133, -INF , !P5 ;  /* 0xff80000085857808 */ /* 0x000fc80006800000 */
[CC--:B------:R-:W-:Y:S02]  /*1b1a0*/  ISETP.GE.AND P4, PT, R7.reuse, R6.reuse, PT ;  /* 0x000000060700720c */ /* 0x0c0fe40003f86270 */
[-C--:B------:R-:W-:Y:S01]  /*1b1b0*/  ISETP.GE.AND P1, PT, R7, R5.reuse, PT ;  /* 0x000000050700720c */ /* 0x080fe20003f26270 */
[----:B----4-:R-:W-:Y:S01]  /*1b1c0*/  FMUL.FTZ R24, R34, UR4 ;  /* 0x0000000422187c20 */ /* 0x010fe20008410000 */
[----:B------:R-:W-:Y:S02]  /*1b1d0*/  FMUL.FTZ R7, R35, UR4 ;  /* 0x0000000423077c20 */ /* 0x000fe40008410000 */
[----:B------:R-:W1:Y:S01]  /*1b1e0*/  LDSM.16.M88.4 R32, [R37+0x8000] ;  /* 0x008000002520783b */ /* 0x000e620000000200 */
[C---:B------:R-:W-:Y:S02]  /*1b1f0*/  ISETP.GE.AND P6, PT, R4.reuse, R6, PT ;  /* 0x000000060400720c */ /* 0x040fe40003fc6270 */
[----:B------:R-:W-:Y:S01]  /*1b200*/  ISETP.GE.AND P5, PT, R4, R5, PT ;  /* 0x000000050400720c */ /* 0x000fe20003fa6270 */
[----:B------:R-:W-:Y:S01]  /*1b210*/  VIADD R4, R2, 0xfffffe31 ;  /* 0xfffffe3102047836 */ /* 0x000fe20000000000 */
[----:B------:R-:W-:-:S02]  /*1b220*/  FSEL R115, R39, -INF , !P3 ;  /* 0xff80000027737808 */ /* 0x000fc40005800000 */
[----:B------:R4:W-:Y:S02]  /*1b230*/  MUFU.TANH R39, R7 ;  /* 0x0000000700277308 */ /* 0x0009e40000002400 */
[----:B------:R-:W-:Y:S01]  /*1b240*/  ISETP.GE.AND P3, PT, R4, R5, PT ;  /* 0x000000050400720c */ /* 0x000fe20003f66270 */
[----:B--2---:R-:W-:Y:S03]  /*1b250*/  HMMA.16816.F32.BF16 R28, R12, R52, R72 ;  /* 0x000000340c1c723c */ /* 0x004fe60000041848 */
[----:B------:R-:W-:Y:S01]  /*1b260*/  FSEL R123, R172, -INF , !P3 ;  /* 0xff800000ac7b7808 */ /* 0x000fe20005800000 */
[----:B----4-:R-:W-:-:S04]  /*1b270*/  FMUL.FTZ R7, R20, UR4 ;  /* 0x0000000414077c20 */ /* 0x010fc80008410000 */
[----:B------:R2:W-:Y:S01]  /*1b280*/  MUFU.TANH R120, R7 ;  /* 0x0000000700787308 */ /* 0x0005e20000002400 */
[----:B------:R-:W-:Y:S01]  /*1b290*/  HMMA.16816.F32.BF16 R56, R16, R40, R116 ;  /* 0x000000281038723c */ /* 0x000fe20000041874 */
[----:B------:R-:W4:Y:S01]  /*1b2a0*/  LDSM.16.M88.4 R40, [R97+0x8000] ;  /* 0x008000006128783b */ /* 0x000f220000000200 */
[----:B--2---:R-:W-:-:S05]  /*1b2b0*/  FMUL.FTZ R7, R21, UR4 ;  /* 0x0000000415077c20 */ /* 0x004fca0008410000 */
[----:B------:R2:W-:Y:S01]  /*1b2c0*/  MUFU.TANH R172, R7 ;  /* 0x0000000700ac7308 */ /* 0x0005e20000002400 */
[----:B------:R-:W-:Y:S01]  /*1b2d0*/  FSEL R109, R185, -INF , !P2 ;  /* 0xff800000b96d7808 */ /* 0x000fe20005000000 */
[----:B--2---:R-:W-:-:S06]  /*1b2e0*/  FMUL.FTZ R7, R22, UR4 ;  /* 0x0000000416077c20 */ /* 0x004fcc0008410000 */
[----:B------:R2:W-:Y:S01]  /*1b2f0*/  MUFU.TANH R113, R7 ;  /* 0x0000000700717308 */ /* 0x0005e20000002400 */
[-C--:B------:R-:W-:Y:S01]  /*1b300*/  ISETP.GE.AND P2, PT, R4, R6.reuse, PT ;  /* 0x000000060400720c */ /* 0x080fe20003f46270 */
[----:B------:R-:W-:Y:S02]  /*1b310*/  VIADD R4, R2, 0xfffffe38 ;  /* 0xfffffe3802047836 */ /* 0x000fe40000000000 */
[----:B--2---:R-:W-:Y:S02]  /*1b320*/  FMUL.FTZ R7, R23, UR4 ;  /* 0x0000000417077c20 */ /* 0x004fe40008410000 */
[----:B------:R-:W-:Y:S01]  /*1b330*/  HMMA.16816.F32.BF16 R20, R12, R54, R76 ;  /* 0x000000360c14723c */ /* 0x000fe2000004184c */
[----:B------:R-:W-:Y:S01]  /*1b340*/  FMUL.FTZ R27, R27, UR4 ;  /* 0x000000041b1b7c20 */ /* 0x000fe20008410000 */
[----:B------:R-:W-:Y:S02]  /*1b350*/  FSEL R112, R233, -INF , !P6 ;  /* 0xff800000e9707808 */ /* 0x000fe40007000000 */
[----:B------:R-:W-:Y:S01]  /*1b360*/  FSEL R114, R231, -INF , !P5 ;  /* 0xff800000e7727808 */ /* 0x000fe20006800000 */
[----:B------:R-:W-:Y:S01]  /*1b370*/  MUFU.TANH R185, R24 ;  /* 0x0000001800b97308 */ /* 0x000fe20000002400 */
[C---:B------:R-:W-:Y:S01]  /*1b380*/  ISETP.GE.AND P6, PT, R4.reuse, R6, PT ;  /* 0x000000060400720c */ /* 0x040fe20003fc6270 */
[----:B------:R-:W-:Y:S01]  /*1b390*/  LDSM.16.M88.4 R52, [R97+0x8800] ;  /* 0x008800006134783b */ /* 0x000fe20000000200 */
[----:B------:R-:W-:Y:S01]  /*1b3a0*/  ISETP.GE.AND P5, PT, R4, R5, PT ;  /* 0x000000050400720c */ /* 0x000fe20003fa6270 */
[----:B------:R-:W-:Y:S01]  /*1b3b0*/  HMMA.16816.F32.BF16 R28, R8, R48, R28 ;  /* 0x00000030081c723c */ /* 0x000fe2000004181c */
[----:B------:R-:W-:Y:S01]  /*1b3c0*/  VIADD R4, R2, 0xfffffe39 ;  /* 0xfffffe3902047836 */ /* 0x000fe20000000000 */
[----:B------:R-:W-:-:S02]  /*1b3d0*/  FSEL R118, R229, -INF , !P4 ;  /* 0xff800000e5767808 */ /* 0x000fc40006000000 */
[----:B------:R1:W2:Y:S01]  /*1b3e0*/  MUFU.TANH R192, R27 ;  /* 0x0000001b00c07308 */ /* 0x0002a20000002400 */
[----:B------:R-:W-:Y:S02]  /*1b3f0*/  FSEL R135, R135, -INF , !P1 ;  /* 0xff80000087877808 */ /* 0x000fe40004800000 */
[C---:B------:R-:W-:Y:S02]  /*1b400*/  ISETP.GE.AND P4, PT, R4.reuse, R6, PT ;  /* 0x000000060400720c */ /* 0x040fe40003f86270 */
[----:B------:R-:W-:Y:S02]  /*1b410*/  ISETP.GE.AND P1, PT, R4, R5, PT ;  /* 0x000000050400720c */ /* 0x000fe40003f26270 */
[----:B------:R-:W-:Y:S01]  /*1b420*/  HMMA.16816.F32.BF16 R20, R8, R50, R20 ;  /* 0x000000320814723c */ /* 0x000fe20000041814 */
[----:B------:R-:W3:Y:S01]  /*1b430*/  LDSM.16.M88.4 R48, [R37+0x8800] ;  /* 0x008800002530783b */ /* 0x000ee20000000200 */
[----:B------:R-:W-:Y:S01]  /*1b440*/  VIADD R4, R2, 0xfffffe40 ;  /* 0xfffffe4002047836 */ /* 0x000fe20000000000 */
[----:B------:R-:W-:-:S05]  /*1b450*/  FSEL R119, R232, -INF , !P2 ;  /* 0xff800000e8777808 */ /* 0x000fca0005000000 */
[----:B-1----:R-:W-:Y:S01]  /*1b460*/  HMMA.16816.F32.BF16 R24, R12, R32, R64 ;  /* 0x000000200c18723c */ /* 0x002fe20000041840 */
[CC--:B------:R-:W-:Y:S02]  /*1b470*/  ISETP.GE.AND P2, PT, R4.reuse, R6.reuse, PT ;  /* 0x000000060400720c */ /* 0x0c0fe40003f46270 */
[-C--:B------:R-:W-:Y:S01]  /*1b480*/  ISETP.GE.AND P3, PT, R4, R5.reuse, PT ;  /* 0x000000050400720c */ /* 0x080fe20003f66270 */
[----:B------:R-:W-:Y:S01]  /*1b490*/  VIADD R4, R2, 0xfffffe41 ;  /* 0xfffffe4102047836 */ /* 0x000fe20000000000 */
[----:B------:R1:W2:Y:S01]  /*1b4a0*/  MUFU.TANH R107, R7 ;  /* 0x00000007006b7308 */ /* 0x0002a20000002400 */
[----:B------:R-:W-:Y:S02]  /*1b4b0*/  FSEL R117, R228, -INF , !P6 ;  /* 0xff800000e4757808 */ /* 0x000fe40007000000 */
[----:B------:R-:W-:Y:S01]  /*1b4c0*/  FSEL R122, R225, -INF , !P5 ;  /* 0xff800000e17a7808 */ /* 0x000fe20006800000 */
[----:B------:R-:W-:Y:S01]  /*1b4d0*/  HMMA.16816.F32.BF16 R72, R16, R44, R124 ;  /* 0x0000002c1048723c */ /* 0x000fe2000004187c */
[----:B------:R-:W-:Y:S01]  /*1b4e0*/  ISETP.GE.AND P6, PT, R4, R6, PT ;  /* 0x000000060400720c */ /* 0x000fe20003fc6270 */
[----:B------:R-:W-:Y:S01]  /*1b4f0*/  FMUL.FTZ R28, R28, UR4 ;  /* 0x000000041c1c7c20 */ /* 0x000fe20008410000 */
[----:B------:R-:W-:Y:S01]  /*1b500*/  ISETP.GE.AND P5, PT, R4, R5, PT ;  /* 0x000000050400720c */ /* 0x000fe20003fa6270 */
[----:B------:R-:W-:-:S02]  /*1b510*/  VIADD R4, R2, 0xfffffe48 ;  /* 0xfffffe4802047836 */ /* 0x000fc40000000000 */
[----:B------:R-:W-:Y:S01]  /*1b520*/  FMUL.FTZ R29, R29, UR4 ;  /* 0x000000041d1d7c20 */ /* 0x000fe20008410000 */
[----:B------:R-:W-:Y:S01]  /*1b530*/  FMUL.FTZ R31, R31, UR4 ;  /* 0x000000041f1f7c20 */ /* 0x000fe20008410000 */
[----:B------:R-:W-:Y:S02]  /*1b540*/  FSEL R124, R224, -INF , !P2 ;  /* 0xff800000e07c7808 */ /* 0x000fe40005000000 */
[----:B------:R-:W-:Y:S01]  /*1b550*/  FSEL R174, R174, -INF , !P3 ;  /* 0xff800000aeae7808 */ /* 0x000fe20005800000 */
[----:B-1----:R-:W-:Y:S01]  /*1b560*/  VIADD R7, R2, 0xfffffe49 ;  /* 0xfffffe4902077836 */ /* 0x002fe20000000000 */
[----:B------:R-:W-:Y:S01]  /*1b570*/  FSEL R116, R230, -INF , !P4 ;  /* 0xff800000e6747808 */ /* 0x000fe20006000000 */
[----:B------:R-:W1:Y:S01]  /*1b580*/  MUFU.TANH R102, R28 ;  /* 0x0000001c00667308 */ /* 0x000e620000002400 */
[----:B------:R-:W-:Y:S02]  /*1b590*/  FSEL R121, R226, -INF , !P1 ;  /* 0xff800000e2797808 */ /* 0x000fe40004800000 */
[----:B------:R-:W-:-:S02]  /*1b5a0*/  ISETP.GE.AND P2, PT, R7, R6, PT ;  /* 0x000000060700720c */ /* 0x000fc40003f46270 */
[-C--:B------:R-:W-:Y:S01]  /*1b5b0*/  ISETP.GE.AND P3, PT, R7, R5.reuse, PT ;  /* 0x000000050700720c */ /* 0x080fe20003f66270 */
[----:B------:R-:W-:Y:S01]  /*1b5c0*/  FMUL.FTZ R7, R30, UR4 ;  /* 0x000000041e077c20 */ /* 0x000fe20008410000 */
[C---:B------:R-:W-:Y:S01]  /*1b5d0*/  ISETP.GE.AND P4, PT, R4.reuse, R6, PT ;  /* 0x000000060400720c */ /* 0x040fe20003f86270 */
[----:B------:R-:W-:Y:S01]  /*1b5e0*/  MUFU.TANH R103, R29 ;  /* 0x0000001d00677308 */ /* 0x000fe20000002400 */
[----:B------:R-:W-:Y:S01]  /*1b5f0*/  ISETP.GE.AND P1, PT, R4, R5, PT ;  /* 0x000000050400720c */ /* 0x000fe20003f26270 */
[----:B------:R-:W-:-:S06]  /*1b600*/  VIADD R4, R2, 0xfffffe50 ;  /* 0xfffffe5002047836 */ /* 0x000fcc0000000000 */
[----:B------:R4:W-:Y:S01]  /*1b610*/  MUFU.TANH R86, R31 ;  /* 0x0000001f00567308 */ /* 0x0009e20000002400 */
[----:B------:R-:W-:Y:S01]  /*1b620*/  FSEL R125, R227, -INF , !P6 ;  /* 0xff800000e37d7808 */ /* 0x000fe20007000000 */
[----:B------:R-:W-:Y:S01]  /*1b630*/  HMMA.16816.F32.BF16 R60, R16, R46, R128 ;  /* 0x0000002e103c723c */ /* 0x000fe20000041880 */
[----:B------:R-:W-:Y:S01]  /*1b640*/  FSEL R175, R175, -INF , !P5 ;  /* 0xff800000afaf7808 */ /* 0x000fe20006800000 */
[----:B------:R-:W5:Y:S04]  /*1b650*/  LDSM.16.M88.4 R44, [R37+0x9000] ;  /* 0x00900000252c783b */ /* 0x000f680000000200 */
[----:B------:R2:W1:Y:S01]  /*1b660*/  MUFU.TANH R95, R7 ;  /* 0x00000007005f7308 */ /* 0x0004620000002400 */
[C---:B------:R-:W-:Y:S02]  /*1b670*/  ISETP.GE.AND P6, PT, R4.reuse, R6, PT ;  /* 0x000000060400720c */ /* 0x040fe40003fc6270 */
[----:B------:R-:W-:Y:S01]  /*1b680*/  ISETP.GE.AND P5, PT, R4, R5, PT ;  /* 0x000000050400720c */ /* 0x000fe20003fa6270 */
[----:B----4-:R-:W-:Y:S01]  /*1b690*/  HMMA.16816.F32.BF16 R28, R8, R40, R24 ;  /* 0x00000028081c723c */ /* 0x010fe20000041818 */
[----:B------:R-:W-:Y:S01]  /*1b6a0*/  VIADD R4, R2, 0xfffffe51 ;  /* 0xfffffe5102047836 */ /* 0x000fe20000000000 */
[----:B------:R-:W-:-:S02]  /*1b6b0*/  FSEL R126, R223, -INF , !P2 ;  /* 0xff800000df7e7808 */ /* 0x000fc40005000000 */
[----:B------:R-:W-:Y:S01]  /*1b6c0*/  FSEL R128, R221, -INF , !P3 ;  /* 0xff800000dd807808 */ /* 0x000fe20005800000 */
[----:B--2---:R-:W-:-:S03]  /*1b6d0*/  VIADD R7, R2, 0xfffffe58 ;  /* 0xfffffe5802077836 */ /* 0x004fc60000000000 */
[----:B------:R-:W-:Y:S01]  /*1b6e0*/  HMMA.16816.F32.BF16 R24, R12, R34, R80 ;  /* 0x000000220c18723c */ /* 0x000fe20000041850 */
[----:B------:R-:W-:Y:S02]  /*1b6f0*/  FSEL R127, R222, -INF , !P4 ;  /* 0xff800000de7f7808 */ /* 0x000fe40006000000 */
[CC--:B------:R-:W-:Y:S02]  /*1b700*/  ISETP.GE.AND P2, PT, R7.reuse, R6.reuse, PT ;  /* 0x000000060700720c */ /* 0x0c0fe40003f46270 */
[-C--:B------:R-:W-:Y:S01]  /*1b710*/  ISETP.GE.AND P3, PT, R7, R5.reuse, PT ;  /* 0x000000050700720c */ /* 0x080fe20003f66270 */
[----:B------:R-:W-:Y:S01]  /*1b720*/  FMUL.FTZ R7, R20, UR4 ;  /* 0x0000000414077c20 */ /* 0x000fe20008410000 */
[----:B------:R-:W-:Y:S02]  /*1b730*/  FSEL R173, R173, -INF , !P1 ;  /* 0xff800000adad7808 */ /* 0x000fe40004800000 */
[C---:B------:R-:W-:Y:S01]  /*1b740*/  ISETP.GE.AND P4, PT, R4.reuse, R6, PT ;  /* 0x000000060400720c */ /* 0x040fe20003f86270 */
[----:B------:R2:W-:Y:S01]  /*1b750*/  MUFU.TANH R84, R7 ;  /* 0x0000000700547308 */ /* 0x0005e20000002400 */
[----:B------:R-:W-:Y:S01]  /*1b760*/  ISETP.GE.AND P1, PT, R4, R5, PT ;  /* 0x000000050400720c */ /* 0x000fe20003f26270 */
[----:B------:R-:W-:Y:S01]  /*1b770*/  VIADD R4, R2, 0xfffffe59 ;  /* 0xfffffe5902047836 */ /* 0x000fe20000000000 */
[----:B------:R-:W-:-:S02]  /*1b780*/  FSEL R129, R220, -INF , !P6 ;  /* 0xff800000dc817808 */ /* 0x000fc40007000000 */
[----:B------:R-:W-:Y:S01]  /*1b790*/  FSEL R179, R179, -INF , !P5 ;  /* 0xff800000b3b37808 */ /* 0x000fe20006800000 */
[----:B------:R-:W-:Y:S01]  /*1b7a0*/  FMUL.FTZ R21, R21, UR4 ;  /* 0x0000000415157c20 */ /* 0x000fe20008410000 */
[-C--:B------:R-:W-:Y:S01]  /*1b7b0*/  ISETP.GE.AND P6, PT, R4, R6.reuse, PT ;  /* 0x000000060400720c */ /* 0x080fe20003fc6270 */
[----:B------:R-:W-:Y:S01]  /*1b7c0*/  FMUL.FTZ R23, R23, UR4 ;  /* 0x0000000417177c20 */ /* 0x000fe20008410000 */
[----:B------:R-:W-:Y:S01]  /*1b7d0*/  FSEL R131, R219, -INF , !P4 ;  /* 0xff800000db837808 */ /* 0x000fe20006000000 */
[----:B------:R-:W-:Y:S01]  /*1b7e0*/  FMUL.FTZ R20, R28, UR4 ;  /* 0x000000041c147c20 */ /* 0x000fe20008410000 */
[----:B------:R-:W-:Y:S01]  /*1b7f0*/  ISETP.GE.AND P5, PT, R4, R5, PT ;  /* 0x000000050400720c */ /* 0x000fe20003fa6270 */
[----:B------:R-:W-:Y:S01]  /*1b800*/  VIADD R4, R2, 0xfffffe61 ;  /* 0xfffffe6102047836 */ /* 0x000fe20000000000 */
[----:B------:R-:W-:Y:S01]  /*1b810*/  FSEL R178, R178, -INF , !P1 ;  /* 0xff800000b2b27808 */ /* 0x000fe20004800000 */
[----:B--2---:R-:W-:Y:S01]  /*1b820*/  VIADD R7, R2, 0xfffffe60 ;  /* 0xfffffe6002077836 */ /* 0x004fe20000000000 */
[----:B------:R-:W-:Y:S01]  /*1b830*/  FSEL R130, R85, -INF , !P2 ;  /* 0xff80000055827808 */ /* 0x000fe20005000000 */
[----:B---3--:R-:W-:Y:S03]  /*1b840*/  HMMA.16816.F32.BF16 R32, R12, R48, R56 ;  /* 0x000000300c20723c */ /* 0x008fe60000041838 */
[----:B------:R-:W-:-:S02]  /*1b850*/  ISETP.GE.AND P4, PT, R7, R6, PT ;  /* 0x000000060700720c */ /* 0x000fc40003f86270 */
[-C--:B------:R-:W-:Y:S01]  /*1b860*/  ISETP.GE.AND P1, PT, R7, R5.reuse, PT ;  /* 0x000000050700720c */ /* 0x080fe20003f26270 */
[----:B------:R-:W-:Y:S01]  /*1b870*/  FMUL.FTZ R7, R22, UR4 ;  /* 0x0000000416077c20 */ /* 0x000fe20008410000 */
[----:B------:R-:W2:Y:S01]  /*1b880*/  MUFU.TANH R85, R21 ;  /* 0x0000001500557308 */ /* 0x000ea20000002400 */
[----:B------:R-:W-:Y:S02]  /*1b890*/  FSEL R177, R177, -INF , !P3 ;  /* 0xff800000b1b17808 */ /* 0x000fe40005800000 */
[C---:B------:R-:W-:Y:S02]  /*1b8a0*/  ISETP.GE.AND P2, PT, R4.reuse, R6, PT ;  /* 0x000000060400720c */ /* 0x040fe40003f46270 */
[----:B------:R-:W-:Y:S01]  /*1b8b0*/  ISETP.GE.AND P3, PT, R4, R5, PT ;  /* 0x000000050400720c */ /* 0x000fe20003f66270 */
[----:B------:R-:W-:Y:S02]  /*1b8c0*/  VIADD R4, R2, 0xfffffe68 ;  /* 0xfffffe6802047836 */ /* 0x000fe40000000000 */
[----:B------:R-:W3:Y:S01]  /*1b8d0*/  MUFU.TANH R78, R23 ;  /* 0x00000017004e7308 */ /* 0x000ee20000002400 */
[----:B------:R-:W-:-:S07]  /*1b8e0*/  FSEL R80, R188, -INF , !P5 ;  /* 0xff800000bc507808 */ /* 0x000fce0006800000 */
[----:B------:R4:W-:Y:S01]  /*1b8f0*/  MUFU.TANH R77, R20 ;  /* 0x00000014004d7308 */ /* 0x0009e20000002400 */
[----:B------:R-:W-:Y:S02]  /*1b900*/  FSEL R176, R176, -INF , !P6 ;  /* 0xff800000b0b07808 */ /* 0x000fe40007000000 */
[----:B------:R-:W-:-:S05]  /*1b910*/  FSEL R81, R184, -INF , !P4 ;  /* 0xff800000b8517808 */ /* 0x000fca0006000000 */
[----:B------:R1:W3:Y:S01]  /*1b920*/  MUFU.TANH R79, R7 ;  /* 0x00000007004f7308 */ /* 0x0002e20000002400 */
[----:B------:R-:W-:Y:S02]  /*1b930*/  FSEL R188, R189, -INF , !P1 ;  /* 0xff800000bdbc7808 */ /* 0x000fe40004800000 */
[----:B------:R-:W-:Y:S01]  /*1b940*/  ISETP.GE.AND P6, PT, R4, R6, PT ;  /* 0x000000060400720c */ /* 0x000fe20003fc6270 */
[----:B----4-:R-:W-:Y:S01]  /*1b950*/  HMMA.16816.F32.BF16 R20, R8, R42, R24 ;  /* 0x0000002a0814723c */ /* 0x010fe20000041818 */
[----:B------:R-:W-:Y:S01]  /*1b960*/  FMUL.FTZ R24, R30, UR4 ;  /* 0x000000041e187c20 */ /* 0x000fe20008410000 */
[----:B------:R-:W-:Y:S01]  /*1b970*/  ISETP.GE.AND P5, PT, R4, R5, PT ;  /* 0x000000050400720c */ /* 0x000fe20003fa6270 */
[C---:B-1----:R-:W-:Y:S02]  /*1b980*/  VIADD R7, R2.reuse, 0xfffffe69 ;  /* 0xfffffe6902077836 */ /* 0x042fe40000000000 */
[----:B------:R1:W-:Y:S01]  /*1b990*/  MUFU.TANH R67, R24 ;  /* 0x0000001800437308 */ /* 0x0003e20000002400 */
[----:B------:R-:W-:-:S02]  /*1b9a0*/  VIADD R4, R2, 0xfffffe70 ;  /* 0xfffffe7002047836 */ /* 0x000fc40000000000 */
[C---:B------:R-:W-:Y:S02]  /*1b9b0*/  ISETP.GE.AND P4, PT, R7.reuse, R6, PT ;  /* 0x000000060700720c */ /* 0x040fe40003f86270 */
[----:B------:R-:W-:Y:S01]  /*1b9c0*/  ISETP.GE.AND P1, PT, R7, R5, PT ;  /* 0x000000050700720c */ /* 0x000fe20003f26270 */
[----:B------:R-:W-:Y:S01]  /*1b9d0*/  VIADD R7, R2, 0xfffffe71 ;  /* 0xfffffe7102077836 */ /* 0x000fe20000000000 */
[----:B------:R-:W-:Y:S02]  /*1b9e0*/  FSEL R184, R187, -INF , !P6 ;  /* 0xff800000bbb87808 */ /* 0x000fe40007000000 */
[----:B------:R-:W-:Y:S01]  /*1b9f0*/  FSEL R187, R215, -INF , !P5 ;  /* 0xff800000d7bb7808 */ /* 0x000fe20006800000 */
[----:B-1----:R-:W-:Y:S01]  /*1ba00*/  HMMA.16816.F32.BF16 R24, R12, R50, R68 ;  /* 0x000000320c18723c */ /* 0x002fe20000041844 */
[----:B------:R-:W1:Y:S01]  /*1ba10*/  LDSM.16.M88.4 R48, [R97+0x9000] ;  /* 0x009000006130783b */ /* 0x000e620000000200 */
        /* <DEDUP_REMOVED lines=18> */
[----:B------:R-:W-:Y:S01]  /*1bb40*/  FMUL.FTZ R20, R20, UR4 ;  /* 0x0000000414147c20 */ /* 0x000fe20008410000 */
[----:B------:R-:W-:Y:S01]  /*1bb50*/  FMUL.FTZ R21, R21, UR4 ;  /* 0x0000000415157c20 */ /* 0x000fe20008410000 */
[----:B------:R-:W-:Y:S01]  /*1bb60*/  FMUL.FTZ R23, R23, UR4 ;  /* 0x0000000417177c20 */ /* 0x000fe20008410000 */
[----:B------:R-:W-:-:S02]  /*1bb70*/  FSEL R70, R212, -INF , !P4 ;  /* 0xff800000d4467808 */ /* 0x000fc40006000000 */
[----:B------:R-:W-:Y:S01]  /*1bb80*/  FSEL R71, R211, -INF , !P1 ;  /* 0xff800000d3477808 */ /* 0x000fe20004800000 */
[----:B------:R-:W-:Y:S01]  /*1bb90*/  MUFU.TANH R65, R20 ;  /* 0x0000001400417308 */ /* 0x000fe20000002400 */
[C---:B------:R-:W-:Y:S02]  /*1bba0*/  ISETP.GE.AND P4, PT, R7.reuse, R6, PT ;  /* 0x000000060700720c */ /* 0x040fe40003f86270 */
[----:B------:R-:W-:Y:S01]  /*1bbb0*/  ISETP.GE.AND P1, PT, R7, R5, PT ;  /* 0x000000050700720c */ /* 0x000fe20003f26270 */
[----:B------:R-:W-:Y:S01]  /*1bbc0*/  FMUL.FTZ R7, R22, UR4 ;  /* 0x0000000416077c20 */ /* 0x000fe20008410000 */
[----:B------:R-:W-:-:S03]  /*1bbd0*/  VIADD R4, R2, 0xfffffe80 ;  /* 0xfffffe8002047836 */ /* 0x000fc60000000000 */
[----:B------:R-:W-:Y:S01]  /*1bbe0*/  MUFU.TANH R64, R21 ;  /* 0x0000001500407308 */ /* 0x000fe20000002400 */
[----:B-----5:R-:W-:Y:S01]  /*1bbf0*/  HMMA.16816.F32.BF16 R40, R12, R44, R72 ;  /* 0x0000002c0c28723c */ /* 0x020fe20000041848 */
[----:B------:R-:W-:-:S06]  /*1bc00*/  FSEL R68, R216, -INF , !P6 ;  /* 0xff800000d8447808 */ /* 0x000fcc0007000000 */
[----:B------:R4:W-:Y:S01]  /*1bc10*/  MUFU.TANH R58, R23 ;  /* 0x00000017003a7308 */ /* 0x0009e20000002400 */
[----:B------:R-:W-:Y:S02]  /*1bc20*/  FSEL R196, R196, -INF , !P5 ;  /* 0xff800000c4c47808 */ /* 0x000fe40006800000 */
[C---:B------:R-:W-:Y:S02]  /*1bc30*/  ISETP.GE.AND P6, PT, R4.reuse, R6, PT ;  /* 0x000000060400720c */ /* 0x040fe40003fc6270 */
[----:B------:R-:W-:-:S03]  /*1bc40*/  ISETP.GE.AND P5, PT, R4, R5, PT ;  /* 0x000000050400720c */ /* 0x000fc60003fa6270 */
[----:B------:R5:W-:Y:S01]  /*1bc50*/  MUFU.TANH R59, R7 ;  /* 0x00000007003b7308 */ /* 0x000be20000002400 */
[----:B----4-:R-:W-:Y:S01]  /*1bc60*/  HMMA.16816.F32.BF16 R20, R8, R54, R24 ;  /* 0x000000360814723c */ /* 0x010fe20000041818 */
[----:B------:R4:W2:Y:S01]  /*1bc70*/  LDSM.16.M88.4 R52, [R96+0x9800] ;  /* 0x009800006034783b */ /* 0x0008a20000000200 */
[----:B------:R-:W-:Y:S02]  /*1bc80*/  FSEL R197, R197, -INF , !P6 ;  /* 0xff800000c5c57808 */ /* 0x000fe40007000000 */
[----:B------:R-:W-:Y:S01]  /*1bc90*/  FSEL R200, R200, -INF , !P5 ;  /* 0xff800000c8c87808 */ /* 0x000fe20006800000 */
[C---:B-----5:R-:W-:Y:S02]  /*1bca0*/  VIADD R7, R2.reuse, 0xfffffe89 ;  /* 0xfffffe8902077836 */ /* 0x060fe40000000000 */
[----:B------:R-:W-:-:S03]  /*1bcb0*/  VIADD R4, R2, 0xfffffe88 ;  /* 0xfffffe8802047836 */ /* 0x000fc60000000000 */
[CC--:B------:R-:W-:Y:S02]  /*1bcc0*/  ISETP.GE.AND P6, PT, R7.reuse, R6.reuse, PT ;  /* 0x000000060700720c */ /* 0x0c0fe40003fc6270 */
[-C--:B------:R-:W-:Y:S01]  /*1bcd0*/  ISETP.GE.AND P5, PT, R7, R5.reuse, PT ;  /* 0x000000050700720c */ /* 0x080fe20003fa6270 */
[----:B------:R-:W-:Y:S01]  /*1bce0*/  FMUL.FTZ R7, R32, UR4 ;  /* 0x0000000420077c20 */ /* 0x000fe20008410000 */
[----:B------:R-:W-:Y:S02]  /*1bcf0*/  FSEL R69, R213, -INF , !P2 ;  /* 0xff800000d5457808 */ /* 0x000fe40005000000 */
[----:B------:R-:W-:Y:S01]  /*1bd00*/  FSEL R195, R195, -INF , !P3 ;  /* 0xff800000c3c37808 */ /* 0x000fe20005800000 */
[----:B------:R5:W-:Y:S01]  /*1bd10*/  MUFU.TANH R57, R7 ;  /* 0x0000000700397308 */ /* 0x000be20000002400 */
[C---:B------:R-:W-:Y:S01]  /*1bd20*/  ISETP.GE.AND P2, PT, R4.reuse, R6, PT ;  /* 0x000000060400720c */ /* 0x040fe20003f46270 */
[----:B------:R-:W-:Y:S01]  /*1bd30*/  FMUL.FTZ R24, R33, UR4 ;  /* 0x0000000421187c20 */ /* 0x000fe20008410000 */
[----:B------:R-:W-:Y:S01]  /*1bd40*/  ISETP.GE.AND P3, PT, R4, R5, PT ;  /* 0x000000050400720c */ /* 0x000fe20003f66270 */
[----:B------:R-:W-:-:S02]  /*1bd50*/  VIADD R4, R2, 0xfffffe90 ;  /* 0xfffffe9002047836 */ /* 0x000fc40000000000 */
[----:B------:R-:W-:Y:S01]  /*1bd60*/  FMUL.FTZ R29, R29, UR4 ;  /* 0x000000041d1d7c20 */ /* 0x000fe20008410000 */
[----:B------:R-:W-:Y:S01]  /*1bd70*/  FMUL.FTZ R31, R31, UR4 ;  /* 0x000000041f1f7c20 */ /* 0x000fe20008410000 */
[----:B------:R-:W-:Y:S01]  /*1bd80*/  FSEL R74, R208, -INF , !P2 ;  /* 0xff800000d04a7808 */ /* 0x000fe20005000000 */
[----:B------:R3:W-:Y:S01]  /*1bd90*/  MUFU.TANH R56, R24 ;  /* 0x0000001800387308 */ /* 0x0007e20000002400 */
[----:B------:R-:W-:Y:S01]  /*1bda0*/  FSEL R75, R207, -INF , !P3 ;  /* 0xff800000cf4b7808 */ /* 0x000fe20005800000 */
[----:B-----5:R-:W-:Y:S01]  /*1bdb0*/  VIADD R7, R2, 0xfffffe91 ;  /* 0xfffffe9102077836 */ /* 0x020fe20000000000 */
[----:B------:R-:W-:-:S05]  /*1bdc0*/  FSEL R72, R210, -INF , !P4 ;  /* 0xff800000d2487808 */ /* 0x000fca0006000000 */
[----:B------:R-:W5:Y:S01]  /*1bdd0*/  MUFU.TANH R76, R29 ;  /* 0x0000001d004c7308 */ /* 0x000f620000002400 */
[----:B------:R-:W-:Y:S02]  /*1bde0*/  FSEL R201, R201, -INF , !P1 ;  /* 0xff800000c9c97808 */ /* 0x000fe40004800000 */
[CC--:B------:R-:W-:Y:S02]  /*1bdf0*/  ISETP.GE.AND P2, PT, R7.reuse, R6.reuse, PT ;  /* 0x000000060700720c */ /* 0x0c0fe40003f46270 */
[-C--:B------:R-:W-:Y:S01]  /*1be00*/  ISETP.GE.AND P3, PT, R7, R5.reuse, PT ;  /* 0x000000050700720c */ /* 0x080fe20003f66270 */
[----:B------:R-:W-:Y:S01]  /*1be10*/  FMUL.FTZ R7, R34, UR4 ;  /* 0x0000000422077c20 */ /* 0x000fe20008410000 */
[----:B---3--:R-:W-:Y:S01]  /*1be20*/  FMUL.FTZ R24, R35, UR4 ;  /* 0x0000000423187c20 */ /* 0x008fe20008410000 */
[----:B------:R3:W5:Y:S01]  /*1be30*/  MUFU.TANH R66, R31 ;  /* 0x0000001f00427308 */ /* 0x0007620000002400 */
[----:B-1----:R-:W-:Y:S01]  /*1be40*/  HMMA.16816.F32.BF16 R32, R8, R48, R40 ;  /* 0x000000300820723c */ /* 0x002fe20000041828 */
[C---:B------:R-:W-:Y:S01]  /*1be50*/  ISETP.GE.AND P4, PT, R4.reuse, R6, PT ;  /* 0x000000060400720c */ /* 0x040fe20003f86270 */
[----:B------:R-:W1:Y:S01]  /*1be60*/  LDSM.16.M88.4 R40, [R37+0x9800] ;  /* 0x009800002528783b */ /* 0x000e620000000200 */
[----:B------:R-:W-:Y:S01]  /*1be70*/  ISETP.GE.AND P1, PT, R4, R5, PT ;  /* 0x000000050400720c */ /* 0x000fe20003f26270 */
[----:B------:R-:W-:Y:S01]  /*1be80*/  VIADD R4, R2, 0xfffffe98 ;  /* 0xfffffe9802047836 */ /* 0x000fe20000000000 */
[----:B------:R-:W-:-:S02]  /*1be90*/  FSEL R73, R209, -INF , !P6 ;  /* 0xff800000d1497808 */ /* 0x000fc40007000000 */
[----:B----4-:R-:W-:Y:S02]  /*1bea0*/  FSEL R96, R205, -INF , !P5 ;  /* 0xff800000cd607808 */ /* 0x010fe40006800000 */
[C---:B------:R-:W-:Y:S02]  /*1beb0*/  ISETP.GE.AND P6, PT, R4.reuse, R6, PT ;  /* 0x000000060400720c */ /* 0x040fe40003fc6270 */
[----:B------:R-:W-:Y:S01]  /*1bec0*/  ISETP.GE.AND P5, PT, R4, R5, PT ;  /* 0x000000050400720c */ /* 0x000fe20003fa6270 */
[----:B---3--:R-:W-:Y:S01]  /*1bed0*/  HMMA.16816.F32.BF16 R28, R12, R46, R60 ;  /* 0x0000002e0c1c723c */ /* 0x008fe2000004183c */
[----:B------:R3:W4:Y:S01]  /*1bee0*/  MUFU.TANH R46, R7 ;  /* 0x00000007002e7308 */ /* 0x0007220000002400 */
[----:B------:R-:W-:Y:S01]  /*1bef0*/  FSEL R202, R202, -INF , !P4 ;  /* 0xff800000caca7808 */ /* 0x000fe20006000000 */
[----:B------:R-:W-:Y:S01]  /*1bf00*/  VIADD R4, R2, 0xfffffea0 ;  /* 0xfffffea002047836 */ /* 0x000fe20000000000 */
[----:B------:R-:W-:Y:S02]  /*1bf10*/  FSEL R205, R204, -INF , !P1 ;  /* 0xff800000cccd7808 */ /* 0x000fe40004800000 */
[----:B------:R-:W-:-:S02]  /*1bf20*/  FSEL R204, R206, -INF , !P2 ;  /* 0xff800000cecc7808 */ /* 0x000fc40005000000 */
[----:B------:R-:W-:Y:S01]  /*1bf30*/  FSEL R203, R203, -INF , !P3 ;  /* 0xff800000cbcb7808 */ /* 0x000fe20005800000 */
[----:B---3--:R-:W-:Y:S01]  /*1bf40*/  VIADD R7, R2, 0xfffffe99 ;  /* 0xfffffe9902077836 */ /* 0x008fe20000000000 */
[----:B------:R-:W-:-:S04]  /*1bf50*/  ISETP.GE.AND P2, PT, R4, R6, PT ;  /* 0x000000060400720c */ /* 0x000fc80003f46270 */
[C---:B------:R-:W-:Y:S02]  /*1bf60*/  ISETP.GE.AND P4, PT, R7.reuse, R6, PT ;  /* 0x000000060700720c */ /* 0x040fe40003f86270 */
[-C--:B------:R-:W-:Y:S01]  /*1bf70*/  ISETP.GE.AND P1, PT, R7, R5.reuse, PT ;  /* 0x000000050700720c */ /* 0x080fe20003f26270 */
[----:B------:R-:W-:Y:S01]  /*1bf80*/  VIADD R7, R2, 0xfffffea1 ;  /* 0xfffffea102077836 */ /* 0x000fe20000000000 */
[-C--:B------:R-:W-:Y:S01]  /*1bf90*/  ISETP.GE.AND P3, PT, R4, R5.reuse, PT ;  /* 0x000000050400720c */ /* 0x080fe20003f66270 */
[----:B------:R-:W-:Y:S01]  /*1bfa0*/  VIADD R4, R2, 0xfffffea8 ;  /* 0xfffffea802047836 */ /* 0x000fe20000000000 */
[----:B------:R-:W-:Y:S01]  /*1bfb0*/  FSEL R193, R193, -INF , !P5 ;  /* 0xff800000c1c17808 */ /* 0x000fe20006800000 */
[----:B------:R-:W-:Y:S01]  /*1bfc0*/  FMUL.FTZ R20, R20, UR4 ;  /* 0x0000000414147c20 */ /* 0x000fe20008410000 */
[----:B------:R-:W-:Y:S01]  /*1bfd0*/  FMUL.FTZ R21, R21, UR4 ;  /* 0x0000000415157c20 */ /* 0x000fe20008410000 */
[----:B------:R-:W-:Y:S01]  /*1bfe0*/  ISETP.GE.AND P5, PT, R7, R5, PT ;  /* 0x000000050700720c */ /* 0x000fe20003fa6270 */
[----:B------:R-:W-:Y:S01]  /*1bff0*/  FMUL.FTZ R23, R23, UR4 ;  /* 0x0000000417177c20 */ /* 0x000fe20008410000 */
[----:B------:R2:W3:Y:S01]  /*1c000*/  MUFU.TANH R47, R24 ;  /* 0x00000018002f7308 */ /* 0x0004e20000002400 */
[----:B------:R-:W-:-:S02]  /*1c010*/  FSEL R199, R199, -INF , !P4 ;  /* 0xff800000c7c77808 */ /* 0x000fc40006000000 */
[----:B------:R-:W-:Y:S02]  /*1c020*/  FSEL R192, R192, -INF , !P1 ;  /* 0xff800000c0c07808 */ /* 0x000fe40004800000 */
[C---:B------:R-:W-:Y:S02]  /*1c030*/  ISETP.GE.AND P4, PT, R4.reuse, R6, PT ;  /* 0x000000060400720c */ /* 0x040fe40003f86270 */
[----:B------:R-:W-:Y:S01]  /*1c040*/  ISETP.GE.AND P1, PT, R4, R5, PT ;  /* 0x000000050400720c */ /* 0x000fe20003f26270 */
[----:B------:R-:W3:Y:S01]  /*1c050*/  MUFU.TANH R45, R20 ;  /* 0x00000014002d7308 */ /* 0x000ee20000002400 */
[----:B------:R-:W-:Y:S01]  /*1c060*/  FMUL.FTZ R4, R22, UR4 ;  /* 0x0000000416047c20 */ /* 0x000fe20008410000 */
[----:B--2---:R-:W-:Y:S01]  /*1c070*/  HMMA.16816.F32.BF16 R24, R16, R52, R168 ;  /* 0x000000341018723c */ /* 0x004fe200000418a8 */
[----:B------:R-:W-:-:S05]  /*1c080*/  FSEL R168, R39, -INF , !P5 ;  /* 0xff80000027a87808 */ /* 0x000fca0006800000 */
[----:B------:R-:W-:Y:S08]  /*1c090*/  MUFU.TANH R44, R21 ;  /* 0x00000015002c7308 */ /* 0x000ff00000002400 */
[----:B------:R2:W-:Y:S01]  /*1c0a0*/  MUFU.TANH R39, R23 ;  /* 0x0000001700277308 */ /* 0x0005e20000002400 */
[----:B------:R-:W-:Y:S02]  /*1c0b0*/  FSEL R198, R198, -INF , !P6 ;  /* 0xff800000c6c67808 */ /* 0x000fe40007000000 */
[----:B------:R-:W-:Y:S01]  /*1c0c0*/  ISETP.GE.AND P6, PT, R7, R6, PT ;  /* 0x000000060700720c */ /* 0x000fe20003fc6270 */
[----:B------:R-:W-:Y:S01]  /*1c0d0*/  VIADD R7, R2, 0xfffffea9 ;  /* 0xfffffea902077836 */ /* 0x000fe20000000000 */
[----:B------:R-:W-:Y:S01]  /*1c0e0*/  FSEL R206, R38, -INF , !P2 ;  /* 0xff80000026ce7808 */ /* 0x000fe20005000000 */
[----:B------:R-:W-:Y:S01]  /*1c0f0*/  HMMA.16816.F32.BF16 R16, R16, R54, R180 ;  /* 0x000000361010723c */ /* 0x000fe200000418b4 */
[----:B--2---:R2:W5:Y:S01]  /*1c100*/  LDSM.16.M88.4 R20, [R97+0x9800] ;  /* 0x009800006114783b */ /* 0x0045620000000200 */
[----:B------:R4:W3:Y:S01]  /*1c110*/  MUFU.TANH R38, R4 ;  /* 0x0000000400267308 */ /* 0x0008e20000002400 */
[----:B------:R-:W-:-:S05]  /*1c120*/  FSEL R185, R185, -INF , !P3 ;  /* 0xff800000b9b97808 */ /* 0x000fca0005800000 */
[----:B-1----:R-:W-:Y:S01]  /*1c130*/  HMMA.16816.F32.BF16 R24, R12, R40, R24 ;  /* 0x000000280c18723c */ /* 0x002fe20000041818 */
[C---:B------:R-:W-:Y:S01]  /*1c140*/  ISETP.GE.AND P2, PT, R7.reuse, R6, PT ;  /* 0x000000060700720c */ /* 0x040fe20003f46270 */
[----:B------:R-:W-:Y:S01]  /*1c150*/  FMUL.FTZ R32, R32, UR4 ;  /* 0x0000000420207c20 */ /* 0x000fe20008410000 */
[----:B------:R-:W-:Y:S01]  /*1c160*/  ISETP.GE.AND P3, PT, R7, R5, PT ;  /* 0x000000050700720c */ /* 0x000fe20003f66270 */
[----:B------:R-:W-:Y:S01]  /*1c170*/  VIADD R7, R2, 0xfffffeb1 ;  /* 0xfffffeb102077836 */ /* 0x000fe20000000000 */
[----:B------:R-:W-:Y:S01]  /*1c180*/  FSEL R186, R186, -INF , !P6 ;  /* 0xff800000baba7808 */ /* 0x000fe20007000000 */
[----:B------:R-:W-:Y:S01]  /*1c190*/  FMUL.FTZ R33, R33, UR4 ;  /* 0x0000000421217c20 */ /* 0x000fe20008410000 */
[----:B------:R-:W-:Y:S01]  /*1c1a0*/  FSEL R120, R120, -INF , !P4 ;  /* 0xff80000078787808 */ /* 0x000fe20006000000 */
[----:B------:R-:W-:Y:S01]  /*1c1b0*/  HMMA.16816.F32.BF16 R28, R8, R50, R28 ;  /* 0x00000032081c723c */ /* 0x000fe2000004181c */
[----:B------:R-:W-:Y:S01]  /*1c1c0*/  FSEL R113, R113, -INF , !P1 ;  /* 0xff80000071717808 */ /* 0x000fe20004800000 */
[----:B------:R-:W-:Y:S01]  /*1c1d0*/  FMUL.FTZ R34, R34, UR4 ;  /* 0x0000000422227c20 */ /* 0x000fe20008410000 */
[----:B------:R-:W-:Y:S01]  /*1c1e0*/  VIADD R232, R242, 0xfffffffe ;  /* 0xfffffffef2e87836 */ /* 0x000fe20000000000 */
[----:B------:R-:W-:-:S04]  /*1c1f0*/  DEPBAR.LE SB0, 0x0 ;  /* 0x000080000000791a */ /* 0x000fc80000000000 */
[----:B----4-:R-:W-:Y:S01]  /*1c200*/  VIADD R4, R2, 0xfffffeb0 ;  /* 0xfffffeb002047836 */ /* 0x010fe20000000000 */
[CC--:B------:R-:W-:Y:S02]  /*1c210*/  ISETP.GE.AND P4, PT, R7.reuse, R6.reuse, PT ;  /* 0x000000060700720c */ /* 0x0c0fe40003f86270 */
[-C--:B------:R-:W-:Y:S02]  /*1c220*/  ISETP.GE.AND P1, PT, R7, R5.reuse, PT ;  /* 0x000000050700720c */ /* 0x080fe40003f26270 */
[C---:B------:R-:W-:Y:S02]  /*1c230*/  ISETP.GE.AND P6, PT, R4.reuse, R6, PT ;  /* 0x000000060400720c */ /* 0x040fe40003fc6270 */
[----:B------:R-:W-:Y:S01]  /*1c240*/  ISETP.GE.AND P5, PT, R4, R5, PT ;  /* 0x000000050400720c */ /* 0x000fe20003fa6270 */
[C---:B------:R-:W-:Y:S02]  /*1c250*/  VIADD R4, R2.reuse, 0xfffffeb8 ;  /* 0xfffffeb802047836 */ /* 0x040fe40000000000 */
        /* <DEDUP_REMOVED lines=10> */
[----:B------:R-:W-:Y:S01]  /*1c300*/  FMUL.FTZ R7, R35, UR4 ;  /* 0x0000000423077c20 */ /* 0x000fe20008410000 */
[----:B------:R-:W-:Y:S01]  /*1c310*/  FSEL R103, R103, -INF , !P4 ;  /* 0xff80000067677808 */ /* 0x000fe20006000000 */
[----:B------:R-:W1:Y:S01]  /*1c320*/  MUFU.TANH R37, R32 ;  /* 0x0000002000257308 */ /* 0x000e620000002400 */
[----:B--2---:R-:W-:Y:S01]  /*1c330*/  FSEL R97, R86, -INF , !P1 ;  /* 0xff80000056617808 */ /* 0x004fe20004800000 */
[----:B------:R-:W-:Y:S01]  /*1c340*/  HMMA.16816.F32.BF16 R12, R12, R42, R16 ;  /* 0x0000002a0c0c723c */ /* 0x000fe20000041810 */
[C---:B------:R-:W-:Y:S02]  /*1c350*/  ISETP.GE.AND P4, PT, R4.reuse, R6, PT ;  /* 0x000000060400720c */ /* 0x040fe40003f86270 */
[----:B------:R-:W-:Y:S01]  /*1c360*/  ISETP.GE.AND P1, PT, R4, R5, PT ;  /* 0x000000050400720c */ /* 0x000fe20003f26270 */
[----:B------:R-:W-:Y:S02]  /*1c370*/  VIADD R4, R2, 0xfffffec8 ;  /* 0xfffffec802047836 */ /* 0x000fe40000000000 */
[----:B------:R2:W-:Y:S01]  /*1c380*/  MUFU.TANH R32, R7 ;  /* 0x0000000700207308 */ /* 0x0005e20000002400 */
[----:B------:R-:W-:-:S02]  /*1c390*/  FSEL R85, R85, -INF , !P6 ;  /* 0xff80000055557808 */ /* 0x000fc40007000000 */
[----:B------:R-:W-:Y:S02]  /*1c3a0*/  FSEL R86, R78, -INF , !P5 ;  /* 0xff8000004e567808 */ /* 0x000fe40006800000 */
[----:B------:R-:W-:Y:S02]  /*1c3b0*/  FSEL R84, R84, -INF , !P2 ;  /* 0xff80000054547808 */ /* 0x000fe40005000000 */
[----:B------:R-:W-:Y:S02]  /*1c3c0*/  FSEL R79, R79, -INF , !P3 ;  /* 0xff8000004f4f7808 */ /* 0x000fe40005800000 */
[CC--:B------:R-:W-:Y:S02]  /*1c3d0*/  ISETP.GE.AND P6, PT, R4.reuse, R6.reuse, PT ;  /* 0x000000060400720c */ /* 0x0c0fe40003fc6270 */
[----:B------:R-:W-:Y:S01]  /*1c3e0*/  ISETP.GE.AND P5, PT, R4, R5, PT ;  /* 0x000000050400720c */ /* 0x000fe20003fa6270 */
[C---:B------:R-:W-:Y:S02]  /*1c3f0*/  VIADD R4, R2.reuse, 0xfffffed0 ;  /* 0xfffffed002047836 */ /* 0x040fe40000000000 */
[----:B--2---:R-:W-:Y:S01]  /*1c400*/  VIADD R7, R2, 0xfffffec1 ;  /* 0xfffffec102077836 */ /* 0x004fe20000000000 */
[----:B-----5:R-:W-:Y:S04]  /*1c410*/  HMMA.16816.F32.BF16 R24, R8, R20, R24 ;  /* 0x000000140818723c */ /* 0x020fe80000041818 */
[----:B------:R-:W-:-:S02]  /*1c420*/  ISETP.GE.AND P2, PT, R7, R6, PT ;  /* 0x000000060700720c */ /* 0x000fc40003f46270 */
[-C--:B------:R-:W-:Y:S02]  /*1c430*/  ISETP.GE.AND P3, PT, R7, R5.reuse, PT ;  /* 0x000000050700720c */ /* 0x080fe40003f66270 */
[----:B------:R-:W-:Y:S02]  /*1c440*/  FSEL R170, R76, -INF , !P2 ;  /* 0xff8000004caa7808 */ /* 0x000fe40005000000 */
[----:B------:R-:W-:Y:S02]  /*1c450*/  FSEL R207, R66, -INF , !P3 ;  /* 0xff80000042cf7808 */ /* 0x000fe40005800000 */
[C---:B------:R-:W-:Y:S02]  /*1c460*/  ISETP.GE.AND P2, PT, R4.reuse, R6, PT ;  /* 0x000000060400720c */ /* 0x040fe40003f46270 */
[----:B------:R-:W-:Y:S01]  /*1c470*/  ISETP.GE.AND P3, PT, R4, R5, PT ;  /* 0x000000050400720c */ /* 0x000fe20003f66270 */
[C---:B------:R-:W-:Y:S02]  /*1c480*/  VIADD R4, R2.reuse, 0xfffffed1 ;  /* 0xfffffed102047836 */ /* 0x040fe40000000000 */
[----:B------:R-:W-:Y:S01]  /*1c490*/  VIADD R7, R2, 0xfffffec9 ;  /* 0xfffffec902077836 */ /* 0x000fe20000000000 */
        /* <DEDUP_REMOVED lines=8> */
[----:B------:R-:W-:Y:S01]  /*1c520*/  HMMA.16816.F32.BF16 R8, R8, R22, R12 ;  /* 0x000000160808723c */ /* 0x000fe2000004180c */
[----:B------:R-:W-:Y:S01]  /*1c530*/  FSEL R213, R46, -INF , !P3 ;  /* 0xff8000002ed57808 */ /* 0x000fe20005800000 */
[----:B------:R-:W2:Y:S01]  /*1c540*/  MUFU.TANH R33, R33 ;  /* 0x0000002100217308 */ /* 0x000ea20000002400 */
[----:B------:R-:W-:Y:S01]  /*1c550*/  FSEL R181, R58, -INF , !P1 ;  /* 0xff8000003ab57808 */ /* 0x000fe20004800000 */
[----:B------:R-:W-:Y:S01]  /*1c560*/  FMUL.FTZ R29, R29, UR4 ;  /* 0x000000041d1d7c20 */ /* 0x000fe20008410000 */
[----:B------:R-:W-:-:S02]  /*1c570*/  FSEL R180, R77, -INF , !P4 ;  /* 0xff8000004db47808 */ /* 0x000fc40006000000 */
[CC--:B------:R-:W-:Y:S02]  /*1c580*/  ISETP.GE.AND P3, PT, R4.reuse, R6.reuse, PT ;  /* 0x000000060400720c */ /* 0x0c0fe40003f66270 */
[----:B------:R-:W-:Y:S01]  /*1c590*/  ISETP.GE.AND P1, PT, R4, R5, PT ;  /* 0x000000050400720c */ /* 0x000fe20003f26270 */
[C---:B------:R-:W-:Y:S01]  /*1c5a0*/  VIADD R4, R2.reuse, 0xfffffee0 ;  /* 0xfffffee002047836 */ /* 0x040fe20000000000 */
[----:B------:R-:W-:Y:S01]  /*1c5b0*/  ISETP.GE.AND P4, PT, R7, R6, PT ;  /* 0x000000060700720c */ /* 0x000fe20003f86270 */
[----:B------:R-:W4:Y:S01]  /*1c5c0*/  MUFU.TANH R28, R28 ;  /* 0x0000001c001c7308 */ /* 0x000f220000002400 */
[----:B------:R-:W-:Y:S01]  /*1c5d0*/  VIADD R7, R2, 0xfffffed8 ;  /* 0xfffffed802077836 */ /* 0x000fe20000000000 */
[----:B------:R-:W-:Y:S01]  /*1c5e0*/  FSEL R211, R56, -INF , !P6 ;  /* 0xff80000038d37808 */ /* 0x000fe20007000000 */
[----:B------:R-:W-:Y:S01]  /*1c5f0*/  FMUL.FTZ R27, R27, UR4 ;  /* 0x000000041b1b7c20 */ /* 0x000fe20008410000 */
[----:B---3--:R-:W-:Y:S02]  /*1c600*/  FSEL R212, R47, -INF , !P5 ;  /* 0xff8000002fd47808 */ /* 0x008fe40006800000 */
[----:B------:R-:W-:-:S02]  /*1c610*/  FSEL R169, R64, -INF , !P4 ;  /* 0xff80000040a97808 */ /* 0x000fc40006000000 */
[----:B------:R-:W3:Y:S01]  /*1c620*/  MUFU.TANH R29, R29 ;  /* 0x0000001d001d7308 */ /* 0x000ee20000002400 */
[----:B------:R-:W-:Y:S02]  /*1c630*/  FSEL R208, R57, -INF , !P2 ;  /* 0xff80000039d07808 */ /* 0x000fe40005000000 */
[CC--:B------:R-:W-:Y:S02]  /*1c640*/  ISETP.GE.AND P6, PT, R4.reuse, R6.reuse, PT ;  /* 0x000000060400720c */ /* 0x0c0fe40003fc6270 */
[-C--:B------:R-:W-:Y:S01]  /*1c650*/  ISETP.GE.AND P5, PT, R4, R5.reuse, PT ;  /* 0x000000050400720c */ /* 0x080fe20003fa6270 */
[C---:B------:R-:W-:Y:S01]  /*1c660*/  VIADD R4, R2.reuse, 0xfffffee1 ;  /* 0xfffffee102047836 */ /* 0x040fe20000000000 */
[C---:B------:R-:W-:Y:S02]  /*1c670*/  ISETP.GE.AND P4, PT, R7.reuse, R6, PT ;  /* 0x000000060700720c */ /* 0x040fe40003f86270 */
[----:B------:R-:W-:Y:S01]  /*1c680*/  ISETP.GE.AND P2, PT, R7, R5, PT ;  /* 0x000000050700720c */ /* 0x000fe20003f46270 */
[----:B------:R-:W-:Y:S01]  /*1c690*/  VIADD R7, R2, 0xfffffee8 ;  /* 0xfffffee802077836 */ /* 0x000fe20000000000 */
[----:B------:R-:W-:Y:S01]  /*1c6a0*/  FSEL R209, R45, -INF , !P4 ;  /* 0xff8000002dd17808 */ /* 0x000fe20006000000 */
[----:B------:R-:W5:Y:S01]  /*1c6b0*/  MUFU.TANH R27, R27 ;  /* 0x0000001b001b7308 */ /* 0x000f620000002400 */
[----:B------:R-:W-:-:S02]  /*1c6c0*/  FSEL R214, R38, -INF , !P2 ;  /* 0xff80000026d67808 */ /* 0x000fc40005000000 */
[CC--:B------:R-:W-:Y:S02]  /*1c6d0*/  ISETP.GE.AND P2, PT, R4.reuse, R6.reuse, PT ;  /* 0x000000060400720c */ /* 0x0c0fe40003f46270 */
[-C--:B------:R-:W-:Y:S01]  /*1c6e0*/  ISETP.GE.AND P4, PT, R4, R5.reuse, PT ;  /* 0x000000050400720c */ /* 0x080fe20003f86270 */
[----:B------:R-:W-:Y:S01]  /*1c6f0*/  VIADD R4, R2, 0xfffffee9 ;  /* 0xfffffee902047836 */ /* 0x000fe20000000000 */
[----:B------:R-:W-:Y:S02]  /*1c700*/  FSEL R210, R44, -INF , !P3 ;  /* 0xff8000002cd27808 */ /* 0x000fe40005800000 */
[----:B------:R-:W-:Y:S01]  /*1c710*/  FSEL R215, R39, -INF , !P1 ;  /* 0xff80000027d77808 */ /* 0x000fe20004800000 */
[----:B------:R-:W5:Y:S01]  /*1c720*/  MUFU.TANH R34, R34 ;  /* 0x0000002200227308 */ /* 0x000f620000002400 */
[C---:B------:R-:W-:Y:S02]  /*1c730*/  ISETP.GE.AND P1, PT, R7.reuse, R6, PT ;  /* 0x000000060700720c */ /* 0x040fe40003f26270 */
[----:B------:R-:W-:Y:S01]  /*1c740*/  ISETP.GE.AND P3, PT, R7, R5, PT ;  /* 0x000000050700720c */ /* 0x000fe20003f66270 */
[----:B------:R-:W-:-:S02]  /*1c750*/  VIADD R7, R2, 0xfffffef0 ;  /* 0xfffffef002077836 */ /* 0x000fc40000000000 */
[----:B------:R-:W-:Y:S01]  /*1c760*/  FMUL.FTZ R30, R30, UR4 ;  /* 0x000000041e1e7c20 */ /* 0x000fe20008410000 */
[----:B------:R-:W-:Y:S01]  /*1c770*/  FMUL.FTZ R31, R31, UR4 ;  /* 0x000000041f1f7c20 */ /* 0x000fe20008410000 */
[----:B------:R-:W-:Y:S01]  /*1c780*/  FMUL.FTZ R24, R24, UR4 ;  /* 0x0000000418187c20 */ /* 0x000fe20008410000 */
[----:B------:R-:W-:Y:S01]  /*1c790*/  FMUL.FTZ R26, R26, UR4 ;  /* 0x000000041a1a7c20 */ /* 0x000fe20008410000 */
[----:B------:R-:W-:Y:S01]  /*1c7a0*/  FMUL.FTZ R8, R8, UR4 ;  /* 0x0000000408087c20 */ /* 0x000fe20008410000 */
[----:B-1----:R-:W-:Y:S02]  /*1c7b0*/  FSEL R216, R37, -INF , !P6 ;  /* 0xff80000025d87808 */ /* 0x002fe40007000000 */
[----:B--2---:R-:W-:Y:S02]  /*1c7c0*/  FSEL R217, R33, -INF , !P2 ;  /* 0xff80000021d97808 */ /* 0x004fe40005000000 */
[CC--:B------:R-:W-:Y:S02]  /*1c7d0*/  ISETP.GE.AND P6, PT, R4.reuse, R6.reuse, PT ;  /* 0x000000060400720c */ /* 0x0c0fe40003fc6270 */
[-C--:B------:R-:W-:Y:S01]  /*1c7e0*/  ISETP.GE.AND P2, PT, R4, R5.reuse, PT ;  /* 0x000000050400720c */ /* 0x080fe20003f46270 */
[----:B------:R-:W-:Y:S01]  /*1c7f0*/  VIADD R4, R2, 0xfffffef1 ;  /* 0xfffffef102047836 */ /* 0x000fe20000000000 */
[----:B------:R-:W-:Y:S01]  /*1c800*/  FSEL R221, R32, -INF , !P4 ;  /* 0xff80000020dd7808 */ /* 0x000fe20006000000 */
[----:B------:R1:W-:Y:S01]  /*1c810*/  MUFU.TANH R12, R8 ;  /* 0x00000008000c7308 */ /* 0x0003e20000002400 */
[----:B----4-:R-:W-:Y:S01]  /*1c820*/  FSEL R218, R28, -INF , !P1 ;  /* 0xff8000001cda7808 */ /* 0x010fe20004800000 */
[----:B------:R-:W-:Y:S01]  /*1c830*/  FMUL.FTZ R25, R25, UR4 ;  /* 0x0000000419197c20 */ /* 0x000fe20008410000 */
[----:B------:R-:W-:Y:S01]  /*1c840*/  ISETP.GE.AND P4, PT, R7, R6, PT ;  /* 0x000000060700720c */ /* 0x000fe20003f86270 */
[----:B------:R-:W-:Y:S01]  /*1c850*/  FMUL.FTZ R9, R9, UR4 ;  /* 0x0000000409097c20 */ /* 0x000fe20008410000 */
[-C--:B------:R-:W-:Y:S01]  /*1c860*/  ISETP.GE.AND P1, PT, R7, R5.reuse, PT ;  /* 0x000000050700720c */ /* 0x080fe20003f26270 */
[----:B------:R-:W-:Y:S01]  /*1c870*/  FMUL.FTZ R7, R11, UR4 ;  /* 0x000000040b077c20 */ /* 0x000fe20008410000 */
[----:B---3--:R-:W-:Y:S01]  /*1c880*/  FSEL R219, R29, -INF , !P6 ;  /* 0xff8000001ddb7808 */ /* 0x008fe20007000000 */
[----:B------:R-:W2:Y:S01]  /*1c890*/  MUFU.TANH R30, R30 ;  /* 0x0000001e001e7308 */ /* 0x000ea20000002400 */
[----:B------:R-:W-:-:S07]  /*1c8a0*/  ISETP.GE.AND P6, PT, R4, R5, PT ;  /* 0x000000050400720c */ /* 0x000fce0003fc6270 */
[----:B------:R-:W3:Y:S01]  /*1c8b0*/  MUFU.TANH R31, R31 ;  /* 0x0000001f001f7308 */ /* 0x000ee20000002400 */
[----:B-1----:R-:W-:Y:S01]  /*1c8c0*/  FMUL.FTZ R8, R10, UR4 ;  /* 0x000000040a087c20 */ /* 0x002fe20008410000 */
[----:B-----5:R-:W-:-:S06]  /*1c8d0*/  FSEL R229, R27, -INF , !P6 ;  /* 0xff8000001be57808 */ /* 0x020fcc0007000000 */
[----:B------:R-:W1:Y:S01]  /*1c8e0*/  MUFU.TANH R24, R24 ;  /* 0x0000001800187308 */ /* 0x000e620000002400 */
[----:B------:R-:W-:-:S07]  /*1c8f0*/  ISETP.GT.AND P6, PT, R232, R246, PT ;  /* 0x000000f6e800720c */ /* 0x000fce0003fc4270 */
[----:B------:R-:W4:Y:S01]  /*1c900*/  MUFU.TANH R26, R26 ;  /* 0x0000001a001a7308 */ /* 0x000f220000002400 */
[----:B------:R-:W-:-:S07]  /*1c910*/  FSEL R220, R34, -INF , !P5 ;  /* 0xff80000022dc7808 */ /* 0x000fce0006800000 */
[----:B------:R-:W5:Y:S01]  /*1c920*/  MUFU.TANH R25, R25 ;  /* 0x0000001900197308 */ /* 0x000f620000002400 */
[----:B------:R-:W-:-:S07]  /*1c930*/  ISETP.GE.AND P5, PT, R4, R6, PT ;  /* 0x000000060400720c */ /* 0x000fce0003fa6270 */
[----:B------:R-:W5:Y:S01]  /*1c940*/  MUFU.TANH R9, R9 ;  /* 0x0000000900097308 */ /* 0x000f620000002400 */
[----:B------:R-:W-:-:S07]  /*1c950*/  VIADD R4, R2, 0xfffffef8 ;  /* 0xfffffef802047836 */ /* 0x000fce0000000000 */
[----:B------:R-:W5:Y:S08]  /*1c960*/  MUFU.TANH R8, R8 ;  /* 0x0000000800087308 */ /* 0x000f700000002400 */
[----:B------:R-:W5:Y:S01]  /*1c970*/  MUFU.TANH R7, R7 ;  /* 0x0000000700077308 */ /* 0x000f620000002400 */
[----:B------:R-:W-:Y:S01]  /*1c980*/  VIADD R2, R2, 0xfffffef9 ;  /* 0xfffffef902027836 */ /* 0x000fe20000000000 */
[----:B--2---:R-:W-:-:S02]  /*1c990*/  FSEL R222, R30, -INF , !P3 ;  /* 0xff8000001ede7808 */ /* 0x004fc40005800000 */
[----:B---3--:R-:W-:Y:S02]  /*1c9a0*/  FSEL R223, R31, -INF , !P2 ;  /* 0xff8000001fdf7808 */ /* 0x008fe40005000000 */
[----:B-1----:R-:W-:Y:S02]  /*1c9b0*/  FSEL R224, R24, -INF , !P4 ;  /* 0xff80000018e07808 */ /* 0x002fe40006000000 */
[----:B----4-:R-:W-:Y:S01]  /*1c9c0*/  FSEL R228, R26, -INF , !P1 ;  /* 0xff8000001ae47808 */ /* 0x010fe20004800000 */
[----:B------:R-:W-:Y:S01]  /*1c9d0*/  BAR.SYNC.DEFER_BLOCKING 0x0 ;  /* 0x0000000000007b1d */ /* 0x000fe20000010000 */
[-C--:B------:R-:W-:Y:S02]  /*1c9e0*/  ISETP.GE.AND P3, PT, R2, R6.reuse, PT ;  /* 0x000000060200720c */ /* 0x080fe40003f66270 */
[C---:B------:R-:W-:Y:S02]  /*1c9f0*/  ISETP.GE.AND P4, PT, R4.reuse, R6, PT ;  /* 0x000000060400720c */ /* 0x040fe40003f86270 */
[----:B------:R-:W-:-:S02]  /*1ca00*/  ISETP.GE.AND P2, PT, R4, R5, PT ;  /* 0x000000050400720c */ /* 0x000fc40003f46270 */
[----:B------:R-:W-:Y:S02]  /*1ca10*/  ISETP.GE.AND P1, PT, R2, R5, PT ;  /* 0x000000050200720c */ /* 0x000fe40003f26270 */
[----:B-----5:R-:W-:Y:S02]  /*1ca20*/  FSEL R225, R25, -INF , !P5 ;  /* 0xff80000019e17808 */ /* 0x020fe40006800000 */
[----:B------:R-:W-:Y:S02]  /*1ca30*/  FSEL R227, R9, -INF , !P3 ;  /* 0xff80000009e37808 */ /* 0x000fe40005800000 */
[----:B------:R-:W-:Y:S02]  /*1ca40*/  FSEL R226, R12, -INF , !P4 ;  /* 0xff8000000ce27808 */ /* 0x000fe40006000000 */
        /* <DEDUP_REMOVED lines=10> */
[----:B------:R-:W1:Y:S03]  /*1caf0*/  LDCU.64 UR8, c[0x0][0x3a0] ;  /* 0x00007400ff0877ac */ /* 0x000e660008000a00 */
[C---:B------:R-:W-:Y:S01]  /*1cb00*/  IADD3 R7, PT, PT, R2.reuse, -0x200, RZ ;  /* 0xfffffe0002077810 */ /* 0x040fe20007ffe0ff */
[----:B------:R-:W-:-:S03]  /*1cb10*/  VIADD R8, R2, 0xfffffd00 ;  /* 0xfffffd0002087836 */ /* 0x000fc60000000000 */
[----:B------:R-:W-:Y:S02]  /*1cb20*/  IABS R9, R7 ;  /* 0x0000000700097213 */ /* 0x000fe40000000000 */
[----:B------:R-:W-:Y:S02]  /*1cb30*/  IABS R6, R8 ;  /* 0x0000000800067213 */ /* 0x000fe40000000000 */
[-C--:B----4-:R-:W-:Y:S02]  /*1cb40*/  IABS R11, R12.reuse ;  /* 0x0000000c000b7213 */ /* 0x090fe40000000000 */
[-C--:B------:R-:W-:Y:S02]  /*1cb50*/  LOP3.LUT R8, R8, R12.reuse, RZ, 0x3c, !PT ;  /* 0x0000000c08087212 */ /* 0x080fe400078e3cff */
[----:B------:R-:W4:Y:S01]  /*1cb60*/  I2F.RP R4, R11 ;  /* 0x0000000b00047306 */ /* 0x000f220000209400 */
[----:B------:R-:W-:Y:S02]  /*1cb70*/  LOP3.LUT R7, R7, R12, RZ, 0x3c, !PT ;  /* 0x0000000c07077212 */ /* 0x000fe400078e3cff */
[----:B------:R-:W-:-:S05]  /*1cb80*/  ISETP.GE.AND P4, PT, R8, RZ, PT ;  /* 0x000000ff0800720c */ /* 0x000fca0003f86270 */
[----:B----4-:R-:W4:Y:S02]  /*1cb90*/  MUFU.RCP R4, R4 ;  /* 0x0000000400047308 */ /* 0x010f240000001000 */
[----:B----4-:R-:W-:-:S06]  /*1cba0*/  VIADD R4, R4, 0xffffffe ;  /* 0x0ffffffe04047836 */ /* 0x010fcc0000000000 */
[----:B------:R-:W4:Y:S02]  /*1cbb0*/  F2I.FTZ.U32.TRUNC.NTZ R5, R4 ;  /* 0x0000000400057305 */ /* 0x000f24000021f000 */
[----:B----4-:R-:W-:-:S04]  /*1cbc0*/  IMAD.MOV R4, RZ, RZ, -R5 ;  /* 0x000000ffff047224 */ /* 0x010fc800078e0a05 */
[----:B------:R-:W-:Y:S02]  /*1cbd0*/  IMAD R2, R4, R11, RZ ;  /* 0x0000000b04027224 */ /* 0x000fe400078e02ff */
[----:B------:R-:W-:-:S04]  /*1cbe0*/  IMAD.MOV.U32 R4, RZ, RZ, RZ ;  /* 0x000000ffff047224 */ /* 0x000fc800078e00ff */
        /* <DEDUP_REMOVED lines=32> */
[----:B---3--:R-:W-:Y:S01]  /*1cdf0*/  IMAD R4, R4, UR4, RZ ;  /* 0x0000000404047c24 */ /* 0x008fe2000f8e02ff */
        /* <DEDUP_REMOVED lines=14> */
.L_x_3573:
        /* <DEDUP_REMOVED lines=11> */
.L_x_3574:
[----:B------:R-:W5:Y:S04]  /*1cf90*/  LDL R2, [R1+0x10] ;  /* 0x0000100001027983 */ /* 0x000f680000100800 */
[----:B------:R-:W2:Y:S01]  /*1cfa0*/  LDL R12, [R1+0xc] ;  /* 0x00000c00010c7983 */ /* 0x000ea20000100800 */
[----:B------:R-:W-:Y:S02]  /*1cfb0*/  USHF.L.U32 UR7, UR4, 0x5, URZ ;  /* 0x0000000504077899 */ /* 0x000fe400080006ff */
[----:B------:R-:W-:-:S04]  /*1cfc0*/  USHF.L.U64.HI UR4, UR4, 0x5, UR5 ;  /* 0x0000000504047899 */ /* 0x000fc80008010205 */
[----:B-----5:R-:W-:-:S04]  /*1cfd0*/  IADD3 R10, P1, PT, R2, UR7, RZ ;  /* 0x00000007020a7c10 */ /* 0x020fc8000ff3e0ff */
[----:B--2---:R-:W-:Y:S02]  /*1cfe0*/  IADD3.X R11, PT, PT, R12, UR4, RZ, P1, !PT ;  /* 0x000000040c0b7c10 */ /* 0x004fe40008ffe4ff */
        /* <DEDUP_REMOVED lines=35> */
[----:B-----5:R-:W-:Y:S01]  /*1d220*/  IADD3 R8, P1, PT, R10, UR7, RZ ;  /* 0x000000070a087c10 */ /* 0x020fe2000ff3e0ff */
[----:B------:R2:W-:Y:S03]  /*1d230*/  LDGSTS.E.BYPASS.LTC128B.128 [R0+0x7000], desc[UR10][R12.64] ;  /* 0x070000000c007fae */ /* 0x0005e6000b981a0a */
[----:B------:R-:W-:Y:S01]  /*1d240*/  IADD3.X R9, PT, PT, R11, UR4, RZ, P1, !PT ;  /* 0x000000040b097c10 */ /* 0x000fe20008ffe4ff */
[----:B------:R3:W-:Y:S01]  /*1d250*/  LDGSTS.E.BYPASS.LTC128B.128 [R0+0x7800], desc[UR10][R10.64] ;  /* 0x078000000a007fae */ /* 0x0007e2000b981a0a */
[----:B-1----:R-:W-:-:S03]  /*1d260*/  IADD3 R6, P1, PT, R8, UR7, RZ ;  /* 0x0000000708067c10 */ /* 0x002fc6000ff3e0ff */
[----:B------:R3:W-:Y:S01]  /*1d270*/  LDGSTS.E.BYPASS.LTC128B.128 [R0+0x8000], desc[UR10][R8.64] ;  /* 0x0800000008007fae */ /* 0x0007e2000b981a0a */
[----:B------:R-:W-:Y:S02]  /*1d280*/  IADD3.X R7, PT, PT, R9, UR4, RZ, P1, !PT ;  /* 0x0000000409077c10 */ /* 0x000fe40008ffe4ff */
[----:B----4-:R-:W-:-:S03]  /*1d290*/  IADD3 R4, P1, PT, R6, UR7, RZ ;  /* 0x0000000706047c10 */ /* 0x010fc6000ff3e0ff */
[----:B------:R3:W-:Y:S01]  /*1d2a0*/  LDGSTS.E.BYPASS.LTC128B.128 [R0+0x8800], desc[UR10][R6.64] ;  /* 0x0880000006007fae */ /* 0x0007e2000b981a0a */
[----:B------:R-:W-:-:S05]  /*1d2b0*/  IADD3.X R5, PT, PT, R7, UR4, RZ, P1, !PT ;  /* 0x0000000407057c10 */ /* 0x000fca0008ffe4ff */
[----:B------:R3:W-:Y:S01]  /*1d2c0*/  LDGSTS.E.BYPASS.LTC128B.128 [R0+0x9000], desc[UR10][R4.64] ;  /* 0x0900000004007fae */ /* 0x0007e2000b981a0a */
[----:B--2---:R-:W-:-:S04]  /*1d2d0*/  IADD3 R12, P1, PT, R4, UR7, RZ ;  /* 0x00000007040c7c10 */ /* 0x004fc8000ff3e0ff */
[----:B------:R-:W-:-:S05]  /*1d2e0*/  IADD3.X R13, PT, PT, R5, UR4, RZ, P1, !PT ;  /* 0x00000004050d7c10 */ /* 0x000fca0008ffe4ff */
[----:B------:R3:W-:Y:S04]  /*1d2f0*/  LDGSTS.E.BYPASS.LTC128B.128 [R0+0x9800], desc[UR10][R12.64] ;  /* 0x098000000c007fae */ /* 0x0007e8000b981a0a */
[----:B------:R-:W0:Y:S02]  /*1d300*/  LDGDEPBAR ;  /* 0x00000000000079af */ /* 0x000e240000000000 */
.L_x_3572:
[----:B---3--:R-:W-:Y:S01]  /*1d310*/  FMNMX3.FTZ R0, R36, R94, R89, !PT ;  /* 0x0000005e24007276 */ /* 0x008fe20007810059 */
[----:B------:R-:W1:Y:S01]  /*1d320*/  LDCU UR4, c[0x0][0x45c] ;  /* 0x00008b80ff0477ac */ /* 0x000e620008000800 */
[C---:B------:R-:W-:Y:S02]  /*1d330*/  SHF.L.U32 R7, R235.reuse, 0x6, RZ ;  /* 0x00000006eb077819 */ /* 0x040fe400000006ff */
[----:B------:R-:W-:Y:S02]  /*1d340*/  FMNMX3.FTZ R0, R0, R92, R88, !PT ;  /* 0x0000005c00007276 */ /* 0x000fe40007810058 */
[----:B------:R-:W-:Y:S02]  /*1d350*/  LOP3.LUT P3, RZ, R235, 0x2, RZ, 0xc0, !PT ;  /* 0x00000002ebff7812 */ /* 0x000fe4000786c0ff */
        /* <DEDUP_REMOVED lines=74> */
[--C-:B------:R-:W-:Y:S01]  /*1d800*/  FFMA.FTZ R0, R94, UR4, -R8.reuse ;  /* 0x000000045e007c23 */ /* 0x100fe20008010808 */
[----:B------:R-:W-:Y:S01]  /*1d810*/  MOV R94, R244 ;  /* 0x000000f4005e7202 */ /* 0x000fe20000000f00 */
[----:B------:R-:W-:Y:S01]  /*1d820*/  FMUL.FTZ R5, R5, UR4 ;  /* 0x0000000405057c20 */ /* 0x000fe20008410000 */
[----:B---3--:R-:W-:Y:S01]  /*1d830*/  FMNMX.FTZ R76, R2, R4, !PT ;  /* 0x00000004024c7209 */ /* 0x008fe20007810000 */
[----:B------:R1:W-:Y:S01]  /*1d840*/  MUFU.EX2 R10, R0 ;  /* 0x00000000000a7308 */ /* 0x0003e20000000800 */
[----:B------:R-:W-:Y:S01]  /*1d850*/  FFMA.FTZ R2, R92, UR4, -R8 ;  /* 0x000000045c027c23 */ /* 0x000fe20008010808 */
[----:B------:R-:W-:Y:S02]  /*1d860*/  LOP3.LUT R4, R7, 0x1c0, RZ, 0xc0, !PT ;  /* 0x000001c007047812 */ /* 0x000fe400078ec0ff */
[----:B------:R-:W-:-:S02]  /*1d870*/  FSETP.NEU.FTZ.AND P1, PT, R76, -INF , PT ;  /* 0xff8000004c00780b */ /* 0x000fc40003f3d000 */
[----:B------:R-:W-:Y:S02]  /*1d880*/  MOV R92, R243 ;  /* 0x000000f3005c7202 */ /* 0x000fe40000000f00 */
[----:B------:R2:W-:Y:S08]  /*1d890*/  MUFU.EX2 R9, R2 ;  /* 0x0000000200097308 */ /* 0x0005f00000000800 */
[----:B------:R-:W3:Y:S01]  /*1d8a0*/  MUFU.EX2 R59, R5 ;  /* 0x00000005003b7308 */ /* 0x000ee20000000800 */
[----:B-1----:R-:W-:-:S07]  /*1d8b0*/  FFMA.FTZ R0, R89, UR4, -R8 ;  /* 0x0000000459007c23 */ /* 0x002fce0008010808 */
        /* <DEDUP_REMOVED lines=24> */
[----:B------:R-:W-:Y:S01]  /*1da40*/  SHF.R.U32.HI R9, RZ, 0x1, R235 ;  /* 0x00000001ff097819 */ /* 0x000fe200000116eb */
[----:B------:R1:W-:Y:S02]  /*1da50*/  MUFU.EX2 R89, R2 ;  /* 0x0000000200597308 */ /* 0x0003e40000000800 */
[----:B-1----:R-:W-:Y:S01]  /*1da60*/  LOP3.LUT R2, R4, 0x38, R245, 0xf8, !PT ;  /* 0x0000003804027812 */ /* 0x002fe200078ef8f5 */
[----:B------:R-:W-:-:S03]  /*1da70*/  FFMA.FTZ R4, R87, UR4, -R0 ;  /* 0x0000000457047c23 */ /* 0x000fc60008010800 */
[----:B------:R-:W-:Y:S02]  /*1da80*/  LOP3.LUT R2, R2, 0x8, R9, 0x78, !PT ;  /* 0x0000000802027812 */ /* 0x000fe400078e7809 */
[----:B------:R1:W2:Y:S02]  /*1da90*/  MUFU.EX2 R87, R4 ;  /* 0x0000000400577308 */ /* 0x0002a40000000800 */
[----:B-1----:R-:W-:Y:S01]  /*1daa0*/  LOP3.LUT R4, R2, 0x200, R7, 0xf8, !PT ;  /* 0x0000020002047812 */ /* 0x002fe200078ef807 */
[----:B------:R-:W-:Y:S01]  /*1dab0*/  FFMA.FTZ R2, R93, UR4, -R0 ;  /* 0x000000045d027c23 */ /* 0x000fe20008010800 */
[----:B--2---:R-:W-:Y:S02]  /*1dac0*/  F2FP.BF16.F32.PACK_AB R5, R87, R89 ;  /* 0x000000595705723e */ /* 0x004fe400000010ff */
[----:B------:R-:W-:Y:S02]  /*1dad0*/  LEA R57, R4, UR6, 0x1 ;  /* 0x0000000604397c11 */ /* 0x000fe4000f8e08ff */
[----:B------:R1:W-:Y:S01]  /*1dae0*/  MUFU.EX2 R93, R2 ;  /* 0x00000002005d7308 */ /* 0x0003e20000000800 */
[----:B------:R-:W-:-:S02]  /*1daf0*/  FSEL R4, R76, RZ, P1 ;  /* 0x000000ff4c047208 */ /* 0x000fc40000800000 */
[----:B------:R-:W-:Y:S01]  /*1db00*/  IADD3 R56, PT, PT, R57, 0xa040, RZ ;  /* 0x0000a04039387810 */ /* 0x000fe20007ffe0ff */
[----:B------:R-:W2:Y:S04]  /*1db10*/  LDSM.16.MT88.4 R12, [R57+0xa000] ;  /* 0x00a00000390c783b */ /* 0x000ea80000004200 */
[----:B------:R-:W-:Y:S01]  /*1db20*/  LDSM.16.MT88.4 R28, [R57+0xa800] ;  /* 0x00a80000391c783b */ /* 0x000fe20000004200 */
[----:B-1----:R-:W-:Y:S01]  /*1db30*/  FFMA.FTZ R2, R90, UR4, -R0 ;  /* 0x000000045a027c23 */ /* 0x002fe20008010800 */
[----:B------:R-:W-:-:S03]  /*1db40*/  MOV R90, R6 ;  /* 0x00000006005a7202 */ /* 0x000fc60000000f00 */
[----:B------:R1:W3:Y:S01]  /*1db50*/  MUFU.EX2 R9, R2 ;  /* 0x0000000200097308 */ /* 0x0002e20000000800 */
[----:B------:R-:W-:Y:S01]  /*1db60*/  F2FP.BF16.F32.PACK_AB R6, R90, R91 ;  /* 0x0000005b5a06723e */ /* 0x000fe200000010ff */
[----:B-1----:R-:W-:Y:S01]  /*1db70*/  FADD.FTZ R2, R3, -R4 ;  /* 0x8000000403027221 */ /* 0x002fe20000010000 */
[----:B------:R-:W-:Y:S02]  /*1db80*/  MOV R3, 0x20 ;  /* 0x0000002000037802 */ /* 0x000fe40000000f00 */
[----:B------:R-:W-:Y:S01]  /*1db90*/  F2FP.BF16.F32.PACK_AB R4, R88, R10 ;  /* 0x0000000a5804723e */ /* 0x000fe200000010ff */
[----:B------:R-:W-:Y:S01]  /*1dba0*/  FMUL.FTZ R2, R2, UR4 ;  /* 0x0000000402027c20 */ /* 0x000fe20008410000 */
[----:B---3--:R-:W-:-:S03]  /*1dbb0*/  F2FP.BF16.F32.PACK_AB R7, R9, R93 ;  /* 0x0000005d0907723e */ /* 0x008fc600000010ff */
[----:B------:R1:W3:Y:S02]  /*1dbc0*/  MUFU.EX2 R11, R2 ;  /* 0x00000002000b7308 */ /* 0x0002e40000000800 */
[----:B-1----:R-:W-:Y:S01]  /*1dbd0*/  SEL R2, R3, 0xffffffe0, !P3 ;  /* 0xffffffe003027807 */ /* 0x002fe20005800000 */
[-C--:B---3--:R-:W-:Y:S01]  /*1dbe0*/  FMUL.FTZ R138, R138, R11.reuse ;  /* 0x0000000b8a8a7220 */ /* 0x088fe20000410000 */
[----:B------:R-:W-:Y:S01]  /*1dbf0*/  IADD3 R3, PT, PT, R57, 0xa000, RZ ;  /* 0x0000a00039037810 */ /* 0x000fe20007ffe0ff */
[----:B------:R-:W-:Y:S01]  /*1dc00*/  FMUL.FTZ R139, R139, R11 ;  /* 0x0000000b8b8b7220 */ /* 0x000fe20000410000 */
[----:B------:R-:W-:Y:S01]  /*1dc10*/  IADD3 R58, PT, PT, R2, R57, RZ ;  /* 0x00000039023a7210 */ /* 0x000fe20007ffe0ff */
[-C--:B------:R-:W-:Y:S01]  /*1dc20*/  FMUL.FTZ R146, R146, R11.reuse ;  /* 0x0000000b92927220 */ /* 0x080fe20000410000 */
[----:B------:R-:W-:Y:S01]  /*1dc30*/  @P0 IADD3 R56, PT, PT, R3, -0x40, RZ ;  /* 0xffffffc003380810 */ /* 0x000fe20007ffe0ff */
[--C-:B------:R-:W-:Y:S01]  /*1dc40*/  FFMA.FTZ R3, R101, UR4, -R8.reuse ;  /* 0x0000000465037c23 */ /* 0x100fe20008010808 */
[-C--:B------:R-:W-:Y:S01]  /*1dc50*/  FMUL.FTZ R147, R147, R11.reuse ;  /* 0x0000000b93937220 */ /* 0x080fe20000410000 */
[----:B------:R-:W1:Y:S01]  /*1dc60*/  LDSM.16.MT88.4 R24, [R58+0xa000] ;  /* 0x00a000003a18783b */ /* 0x000e620000004200 */
[----:B------:R-:W-:Y:S01]  /*1dc70*/  IADD3 R78, PT, PT, R2, R56, RZ ;  /* 0x00000038024e7210 */ /* 0x000fe20007ffe0ff */
[C---:B--2---:R-:W-:Y:S01]  /*1dc80*/  HMMA.16816.F32.BF16 R36, R4.reuse, R12, R136 ;  /* 0x0000000c0424723c */ /* 0x044fe20000041888 */
[----:B------:R2:W-:Y:S01]  /*1dc90*/  MUFU.EX2 R138, R3 ;  /* 0x00000003008a7308 */ /* 0x0005e20000000800 */
[----:B------:R-:W-:Y:S01]  /*1dca0*/  LDSM.16.MT88.4 R16, [R56] ;  /* 0x000000003810783b */ /* 0x000fe20000004200 */
[-C--:B------:R-:W-:Y:S01]  /*1dcb0*/  FMUL.FTZ R150, R150, R11.reuse ;  /* 0x0000000b96967220 */ /* 0x080fe20000410000 */
[-C--:B------:R-:W-:Y:S01]  /*1dcc0*/  FMUL.FTZ R151, R151, R11.reuse ;  /* 0x0000000b97977220 */ /* 0x080fe20000410000 */
[-C--:B------:R-:W-:Y:S01]  /*1dcd0*/  FMUL.FTZ R142, R142, R11.reuse ;  /* 0x0000000b8e8e7220 */ /* 0x080fe20000410000 */
[----:B------:R-:W3:Y:S01]  /*1dce0*/  LDSM.16.MT88.4 R20, [R78] ;  /* 0x000000004e14783b */ /* 0x000ee20000004200 */
[----:B------:R-:W-:Y:S01]  /*1dcf0*/  FMUL.FTZ R143, R143, R11 ;  /* 0x0000000b8f8f7220 */ /* 0x000fe20000410000 */
[----:B------:R-:W-:Y:S01]  /*1dd00*/  MOV R139, R9 ;  /* 0x00000009008b7202 */ /* 0x000fe20000000f00 */
[--C-:B------:R-:W-:Y:S01]  /*1dd10*/  FFMA.FTZ R9, R99, UR4, -R8.reuse ;  /* 0x0000000463097c23 */ /* 0x100fe20008010808 */
[-C--:B------:R-:W-:Y:S01]  /*1dd20*/  FMUL.FTZ R162, R162, R11.reuse ;  /* 0x0000000ba2a27220 */ /* 0x080fe20000410000 */
[-C--:B------:R-:W-:Y:S01]  /*1dd30*/  FMUL.FTZ R163, R163, R11.reuse ;  /* 0x0000000ba3a37220 */ /* 0x080fe20000410000 */
[-C--:B------:R-:W-:Y:S01]  /*1dd40*/  FMUL.FTZ R154, R154, R11.reuse ;  /* 0x0000000b9a9a7220 */ /* 0x080fe20000410000 */
[----:B------:R4:W-:Y:S01]  /*1dd50*/  MUFU.EX2 R136, R9 ;  /* 0x0000000900887308 */ /* 0x0009e20000000800 */
[----:B------:R-:W-:Y:S01]  /*1dd60*/  HMMA.16816.F32.BF16 R44, R4, R14, R140 ;  /* 0x0000000e042c723c */ /* 0x000fe2000004188c */
[----:B------:R-:W-:Y:S01]  /*1dd70*/  LDSM.16.MT88.4 R12, [R78+0x800] ;  /* 0x000800004e0c783b */ /* 0x000fe20000004200 */
[-C--:B------:R-:W-:Y:S01]  /*1dd80*/  FMUL.FTZ R155, R155, R11.reuse ;  /* 0x0000000b9b9b7220 */ /* 0x080fe20000410000 */
[-C--:B------:R-:W-:Y:S01]  /*1dd90*/  FMUL.FTZ R158, R158, R11.reuse ;  /* 0x0000000b9e9e7220 */ /* 0x080fe20000410000 */
[----:B--2---:R-:W-:Y:S01]  /*1dda0*/  FFMA.FTZ R3, R100, UR4, -R8 ;  /* 0x0000000464037c23 */ /* 0x004fe20008010808 */
[-C--:B------:R-:W-:Y:S01]  /*1ddb0*/  FMUL.FTZ R159, R159, R11.reuse ;  /* 0x0000000b9f9f7220 */ /* 0x080fe20000410000 */
[-C--:B------:R-:W-:Y:S01]  /*1ddc0*/  FMUL.FTZ R166, R166, R11.reuse ;  /* 0x0000000ba6a67220 */ /* 0x080fe20000410000 */
[----:B------:R-:W-:Y:S01]  /*1ddd0*/  FMUL.FTZ R167, R167, R11 ;  /* 0x0000000ba7a77220 */ /* 0x000fe20000410000 */
[----:B------:R2:W5:Y:S01]  /*1dde0*/  MUFU.EX2 R137, R3 ;  /* 0x0000000300897308 */ /* 0x0005620000000800 */
[----:B------:R-:W-:-:S02]  /*1ddf0*/  MOV R100, R242 ;  /* 0x000000f200647202 */ /* 0x000fc40000000f00 */
[----:B----4-:R-:W-:Y:S01]  /*1de00*/  MOV R9, R94 ;  /* 0x0000005e00097202 */ /* 0x010fe20000000f00 */
[C---:B-1----:R-:W-:Y:S01]  /*1de10*/  HMMA.16816.F32.BF16 R32, R4.reuse, R24, R144 ;  /* 0x000000180420723c */ /* 0x042fe20000041890 */
[----:B--2---:R-:W-:Y:S01]  /*1de20*/  FFMA.FTZ R3, R98, UR4, -R8 ;  /* 0x0000000462037c23 */ /* 0x004fe20008010808 */
[----:B------:R-:W-:Y:S02]  /*1de30*/  MOV R145, R92 ;  /* 0x0000005c00917202 */ /* 0x000fe40000000f00 */
[----:B------:R-:W-:Y:S01]  /*1de40*/  MOV R144, R89 ;  /* 0x0000005900907202 */ /* 0x000fe20000000f00 */
[----:B------:R1:W2:Y:S01]  /*1de50*/  MUFU.EX2 R101, R3 ;  /* 0x0000000300657308 */ /* 0x0002a20000000800 */
[----:B------:R-:W-:Y:S02]  /*1de60*/  MOV R146, R88 ;  /* 0x0000005800927202 */ /* 0x000fe40000000f00 */
[----:B------:R-:W-:Y:S01]  /*1de70*/  HMMA.16816.F32.BF16 R40, R4, R26, R148 ;  /* 0x0000001a0428723c */ /* 0x000fe20000041894 */
[----:B------:R-:W4:Y:S01]  /*1de80*/  LDSM.16.MT88.4 R24, [R58+0xa800] ;  /* 0x00a800003a18783b */ /* 0x000f220000004200 */
[----:B------:R-:W-:-:S06]  /*1de90*/  MOV R147, R87 ;  /* 0x0000005700937202 */ /* 0x000fcc0000000f00 */
[----:B---3--:R-:W-:Y:S01]  /*1dea0*/  HMMA.16816.F32.BF16 R160, R4, R20, R160 ;  /* 0x0000001404a0723c */ /* 0x008fe200000418a0 */
[----:B-1----:R-:W-:-:S07]  /*1deb0*/  FFMA.FTZ R3, R105, UR4, -R0 ;  /* 0x0000000469037c23 */ /* 0x002fce0008010800 */
[C---:B------:R-:W-:Y:S01]  /*1dec0*/  HMMA.16816.F32.BF16 R60, R4.reuse, R16, R152 ;  /* 0x00000010043c723c */ /* 0x040fe20000041898 */
[----:B------:R1:W-:Y:S07]  /*1ded0*/  MUFU.EX2 R252, R3 ;  /* 0x0000000300fc7308 */ /* 0x0003ee0000000800 */
[C---:B------:R-:W-:Y:S01]  /*1dee0*/  HMMA.16816.F32.BF16 R156, R4.reuse, R18, R156 ;  /* 0x00000012049c723c */ /* 0x040fe2000004189c */
[----:B------:R-:W3:Y:S07]  /*1def0*/  LDSM.16.MT88.4 R16, [R56+0x800] ;  /* 0x000800003810783b */ /* 0x000eee0000004200 */
[----:B------:R-:W-:Y:S01]  /*1df00*/  HMMA.16816.F32.BF16 R20, R4, R22, R164 ;  /* 0x000000160414723c */ /* 0x000fe200000418a4 */
[----:B-----5:R-:W-:Y:S01]  /*1df10*/  F2FP.BF16.F32.PACK_AB R4, R137, R138 ;  /* 0x0000008a8904723e */ /* 0x020fe200000010ff */
[----:B-1----:R-:W-:Y:S01]  /*1df20*/  FFMA.FTZ R3, R104, UR4, -R0 ;  /* 0x0000000468037c23 */ /* 0x002fe20008010800 */
[----:B--2---:R-:W-:-:S03]  /*1df30*/  F2FP.BF16.F32.PACK_AB R6, R101, R136 ;  /* 0x000000886506723e */ /* 0x004fc600000010ff */
        /* <DEDUP_REMOVED lines=169> */
[----:B------:R-:W-:Y:S01]  /*1e9d0*/  MOV R190, R10 ;  /* 0x0000000a00be7202 */ /* 0x000fe20000000f00 */
[----:B------:R-:W-:-:S04]  /*1e9e0*/  FFMA.FTZ R10, R210, UR4, -R8 ;  /* 0x00000004d20a7c23 */ /* 0x000fc80008010808 */
[----:B------:R2:W4:Y:S01]  /*1e9f0*/  MUFU.EX2 R139, R3 ;  /* 0x00000003008b7308 */ /* 0x0005220000000800 */
[----:B------:R-:W-:-:S04]  /*1ea00*/  FFMA.FTZ R9, R9, R59, R190 ;  /* 0x0000003b09097223 */ /* 0x000fc800000100be */
        /* <DEDUP_REMOVED lines=21> */
[----:B------:R2:W4:Y:S03]  /*1eb60*/  MUFU.EX2 R133, R3 ;  /* 0x0000000300857308 */ /* 0x0005260000000800 */
[----:B------:R-:W-:Y:S01]  /*1eb70*/  FADD.FTZ R9, R233, R9 ;  /* 0x00000009e9097221 */ /* 0x000fe20000010000 */
[----:B---3--:R-:W-:Y:S03]  /*1eb80*/  HMMA.16816.F32.BF16 R48, R4, R28, R48 ;  /* 0x0000001c0430723c */ /* 0x008fe60000041830 */
        /* <DEDUP_REMOVED lines=8> */
[----:B------:R2:W5:Y:S02]  /*1ec10*/  MUFU.EX2 R135, R3 ;  /* 0x0000000300877308 */ /* 0x0005640000000800 */
[----:B------:R-:W-:-:S04]  /*1ec20*/  FADD.FTZ R9, R152, R9 ;  /* 0x0000000998097221 */ /* 0x000fc80000010000 */
[----:B------:R-:W-:Y:S01]  /*1ec30*/  FADD.FTZ R9, R155, R9 ;  /* 0x000000099b097221 */ /* 0x000fe20000010000 */
[----:B------:R-:W-:Y:S01]  /*1ec40*/  HMMA.16816.F32.BF16 R32, R4, R26, R32 ;  /* 0x0000001a0420723c */ /* 0x000fe20000041820 */
[----:B------:R-:W3:Y:S02]  /*1ec50*/  LDSM.16.MT88.4 R24, [R58+0xd800] ;  /* 0x00d800003a18783b */ /* 0x000ee40000004200 */
[----:B------:R-:W-:-:S04]  /*1ec60*/  FADD.FTZ R9, R154, R9 ;  /* 0x000000099a097221 */ /* 0x000fc80000010000 */
[----:B------:R-:W-:Y:S01]  /*1ec70*/  FADD.FTZ R9, R153, R9 ;  /* 0x0000000999097221 */ /* 0x000fe20000010000 */
[C---:B------:R-:W-:Y:S01]  /*1ec80*/  HMMA.16816.F32.BF16 R44, R4.reuse, R12, R44 ;  /* 0x0000000c042c723c */ /* 0x040fe2000004182c */
[----:B--2---:R-:W-:Y:S02]  /*1ec90*/  FFMA.FTZ R3, R70, UR4, -R8 ;  /* 0x0000000446037c23 */ /* 0x004fe40008010808 */
[----:B------:R-:W-:Y:S02]  /*1eca0*/  FADD.FTZ R9, R140, R9 ;  /* 0x000000098c097221 */ /* 0x000fe40000010000 */
[----:B------:R2:W5:Y:S02]  /*1ecb0*/  MUFU.EX2 R132, R3 ;  /* 0x0000000300847308 */ /* 0x0005640000000800 */
[----:B------:R-:W-:Y:S01]  /*1ecc0*/  FADD.FTZ R9, R143, R9 ;  /* 0x000000098f097221 */ /* 0x000fe20000010000 */
[----:B------:R-:W-:Y:S01]  /*1ecd0*/  HMMA.16816.F32.BF16 R20, R4, R14, R20 ;  /* 0x0000000e0414723c */ /* 0x000fe20000041814 */
[----:B------:R-:W3:Y:S02]  /*1ece0*/  LDSM.16.MT88.4 R12, [R78+0x3800] ;  /* 0x003800004e0c783b */ /* 0x000ee40000004200 */
[----:B------:R-:W-:-:S04]  /*1ecf0*/  FADD.FTZ R9, R142, R9 ;  /* 0x000000098e097221 */ /* 0x000fc80000010000 */
[----:B------:R-:W-:Y:S01]  /*1ed00*/  FADD.FTZ R9, R141, R9 ;  /* 0x000000098d097221 */ /* 0x000fe20000010000 */
[----:B-1----:R-:W-:Y:S01]  /*1ed10*/  HMMA.16816.F32.BF16 R60, R4, R16, R60 ;  /* 0x00000010043c723c */ /* 0x002fe2000004183c */
[----:B------:R-:W-:Y:S02]  /*1ed20*/  LDSM.16.MT88.4 R140, [R57+0x11800] ;  /* 0x01180000398c783b */ /* 0x000fe40000004200 */
[----:B----4-:R-:W-:Y:S01]  /*1ed30*/  FADD.FTZ R9, R133, R9 ;  /* 0x0000000985097221 */ /* 0x010fe20000010000 */
[----:B--2---:R-:W-:-:S04]  /*1ed40*/  FFMA.FTZ R3, R69, UR4, -R8 ;  /* 0x0000000445037c23 */ /* 0x004fc80008010808 */
[----:B------:R-:W-:Y:S01]  /*1ed50*/  HMMA.16816.F32.BF16 R64, R4, R18, R64 ;  /* 0x000000120440723c */ /* 0x000fe20000041840 */
[----:B------:R-:W1:Y:S01]  /*1ed60*/  LDSM.16.MT88.4 R16, [R56+0x3800] ;  /* 0x003800003810783b */ /* 0x000e620000004200 */
[C---:B-----5:R-:W-:Y:S01]  /*1ed70*/  F2FP.BF16.F32.PACK_AB R4, R135.reuse, R133 ;  /* 0x000000858704723e */ /* 0x060fe200000010ff */
[----:B------:R2:W4:Y:S01]  /*1ed80*/  MUFU.EX2 R131, R3 ;  /* 0x0000000300837308 */ /* 0x0005220000000800 */
[----:B------:R-:W-:Y:S01]  /*1ed90*/  FADD.FTZ R9, R135, R9 ;  /* 0x0000000987097221 */ /* 0x000fe20000010000 */
[----:B------:R-:W-:-:S03]  /*1eda0*/  MOV R133, R232 ;  /* 0x000000e800857202 */ /* 0x000fc60000000f00 */
[----:B------:R-:W-:Y:S01]  /*1edb0*/  FADD.FTZ R9, R132, R9 ;  /* 0x0000000984097221 */ /* 0x000fe20000010000 */
[--C-:B--2---:R-:W-:Y:S01]  /*1edc0*/  FFMA.FTZ R3, R194, UR4, -R0.reuse ;  /* 0x00000004c2037c23 */ /* 0x104fe20008010800 */
[C---:B----4-:R-:W-:Y:S02]  /*1edd0*/  F2FP.BF16.F32.PACK_AB R6, R131.reuse, R132 ;  /* 0x000000848306723e */ /* 0x050fe400000010ff */
[----:B------:R-:W-:Y:S01]  /*1ede0*/  FADD.FTZ R9, R131, R9 ;  /* 0x0000000983097221 */ /* 0x000fe20000010000 */
        /* <DEDUP_REMOVED lines=10> */
[----:B------:R2:W4:Y:S02]  /*1ee90*/  MUFU.EX2 R124, R3 ;  /* 0x00000003007c7308 */ /* 0x0005240000000800 */
[C---:B---3--:R-:W-:Y:S08]  /*1eea0*/  HMMA.16816.F32.BF16 R48, R4.reuse, R28, R48 ;  /* 0x0000001c0430723c */ /* 0x048ff00000041830 */
[----:B------:R-:W-:Y:S01]  /*1eeb0*/  HMMA.16816.F32.BF16 R52, R4, R30, R52 ;  /* 0x0000001e0434723c */ /* 0x000fe20000041834 */
[----:B------:R-:W3:Y:S01]  /*1eec0*/  LDSM.16.MT88.4 R28, [R57+0xe000] ;  /* 0x00e00000391c783b */ /* 0x000ee20000004200 */
[----:B--2---:R-:W-:Y:S01]  /*1eed0*/  FFMA.FTZ R3, R72, UR4, -R8 ;  /* 0x0000000448037c23 */ /* 0x004fe20008010808 */
[----:B----4-:R-:W-:-:S05]  /*1eee0*/  FADD.FTZ R9, R124, R9 ;  /* 0x000000097c097221 */ /* 0x010fca0000010000 */
[C---:B------:R-:W-:Y:S01]  /*1eef0*/  HMMA.16816.F32.BF16 R40, R4.reuse, R24, R36 ;  /* 0x000000180428723c */ /* 0x040fe20000041824 */
[----:B------:R2:W4:Y:S07]  /*1ef00*/  MUFU.EX2 R125, R3 ;  /* 0x00000003007d7308 */ /* 0x00052e0000000800 */
[C---:B------:R-:W-:Y:S01]  /*1ef10*/  HMMA.16816.F32.BF16 R32, R4.reuse, R26, R32 ;  /* 0x0000001a0420723c */ /* 0x040fe20000041820 */
[----:B------:R-:W5:Y:S07]  /*1ef20*/  LDSM.16.MT88.4 R24, [R58+0xe000] ;  /* 0x00e000003a18783b */ /* 0x000f6e0000004200 */
[----:B------:R-:W-:Y:S01]  /*1ef30*/  HMMA.16816.F32.BF16 R36, R4, R12, R44 ;  /* 0x0000000c0424723c */ /* 0x000fe2000004182c */
[----:B--2---:R-:W-:Y:S01]  /*1ef40*/  FFMA.FTZ R3, R74, UR4, -R8 ;  /* 0x000000044a037c23 */ /* 0x004fe20008010808 */
[----:B----4-:R-:W-:-:S03]  /*1ef50*/  FADD.FTZ R9, R125, R9 ;  /* 0x000000097d097221 */ /* 0x010fc60000010000 */
[----:B------:R2:W-:Y:S03]  /*1ef60*/  MUFU.EX2 R126, R3 ;  /* 0x00000003007e7308 */ /* 0x0005e60000000800 */
[C---:B------:R-:W-:Y:S01]  /*1ef70*/  HMMA.16816.F32.BF16 R20, R4.reuse, R14, R20 ;  /* 0x0000000e0414723c */ /* 0x040fe20000041814 */
[----:B------:R-:W4:Y:S07]  /*1ef80*/  LDSM.16.MT88.4 R12, [R78+0x4000] ;  /* 0x004000004e0c783b */ /* 0x000f2e0000004200 */
[----:B-1----:R-:W-:Y:S01]  /*1ef90*/  HMMA.16816.F32.BF16 R60, R4, R16, R60 ;  /* 0x00000010043c723c */ /* 0x002fe2000004183c */
[----:B--2---:R-:W-:-:S07]  /*1efa0*/  FFMA.FTZ R3, R73, UR4, -R8 ;  /* 0x0000000449037c23 */ /* 0x004fce0008010808 */
[----:B------:R-:W-:Y:S01]  /*1efb0*/  HMMA.16816.F32.BF16 R64, R4, R18, R64 ;  /* 0x000000120440723c */ /* 0x000fe20000041840 */
[----:B------:R-:W1:Y:S01]  /*1efc0*/  LDSM.16.MT88.4 R16, [R56+0x4000] ;  /* 0x004000003810783b */ /* 0x000e620000004200 */
[----:B------:R-:W-:Y:S01]  /*1efd0*/  F2FP.BF16.F32.PACK_AB R4, R125, R124 ;  /* 0x0000007c7d04723e */ /* 0x000fe200000010ff */
        /* <DEDUP_REMOVED lines=49> */
[C---:B------:R-:W-:Y:S01]  /*1f2f0*/  HMMA.16816.F32.BF16 R48, R4.reuse, R26, R40 ;  /* 0x0000001a0430723c */ /* 0x040fe20000041828 */
[----:B------:R2:W3:Y:S01]  /*1f300*/  MUFU.EX2 R108, R3 ;  /* 0x00000003006c7308 */ /* 0x0004e20000000800 */
[----:B------:R-:W5:Y:S04]  /*1f310*/  LDSM.16.MT88.4 R24, [R57+0xf000] ;  /* 0x00f000003918783b */ /* 0x000f680000004200 */
[----:B------:R-:W5:Y:S02]  /*1f320*/  LDSM.16.MT88.4 R40, [R58+0xf000] ;  /* 0x00f000003a28783b */ /* 0x000f640000004200 */
[C---:B----4-:R-:W-:Y:S08]  /*1f330*/  HMMA.16816.F32.BF16 R36, R4.reuse, R12, R36 ;  /* 0x0000000c0424723c */ /* 0x050ff00000041824 */
[----:B------:R-:W-:Y:S01]  /*1f340*/  HMMA.16816.F32.BF16 R20, R4, R14, R20 ;  /* 0x0000000e0414723c */ /* 0x000fe20000041814 */
[----:B------:R-:W4:Y:S01]  /*1f350*/  LDSM.16.MT88.4 R12, [R78+0x5000] ;  /* 0x005000004e0c783b */ /* 0x000f220000004200 */
        /* <DEDUP_REMOVED lines=26> */
[----:B------:R-:W-:Y:S03]  /*1f500*/  LDSM.16.MT88.4 R52, [R56+0x5800] ;  /* 0x005800003834783b */ /* 0x000fe60000004200 */
        /* <DEDUP_REMOVED lines=32> */
[----:B------:R2:W3:Y:S07]  /*1f710*/  MUFU.EX2 R87, R3 ;  /* 0x0000000300577308 */ /* 0x0004ee0000000800 */
[C---:B----4-:R-:W-:Y:S01]  /*1f720*/  HMMA.16816.F32.BF16 R60, R4.reuse, R12, R72 ;  /* 0x0000000c043c723c */ /* 0x050fe20000041848 */
[----:B------:R-:W-:Y:S07]  /*1f730*/  MUFU.EX2 R73, R10 ;  /* 0x0000000a00497308 */ /* 0x000fee0000000800 */
[----:B------:R-:W-:Y:S01]  /*1f740*/  HMMA.16816.F32.BF16 R52, R4, R54, R64 ;  /* 0x000000360434723c */ /* 0x000fe20000041840 */
[----:B--2---:R-:W-:-:S04]  /*1f750*/  FFMA.FTZ R3, R171, UR4, -R8 ;  /* 0x00000004ab037c23 */ /* 0x004fc80008010808 */
[----:B------:R2:W-:Y:S03]  /*1f760*/  MUFU.EX2 R86, R3 ;  /* 0x0000000300567308 */ /* 0x0005e60000000800 */
[C---:B------:R-:W-:Y:S01]  /*1f770*/  HMMA.16816.F32.BF16 R36, R4.reuse, R14, R36 ;  /* 0x0000000e0424723c */ /* 0x040fe20000041824 */
[----:B------:R-:W4:Y:S07]  /*1f780*/  LDSM.16.MT88.4 R12, [R56+0x6000] ;  /* 0x00600000380c783b */ /* 0x000f2e0000004200 */
[----:B------:R-:W-:Y:S01]  /*1f790*/  HMMA.16816.F32.BF16 R20, R4, R26, R32 ;  /* 0x0000001a0414723c */ /* 0x000fe20000041820 */
[----:B------:R-:W5:Y:S04]  /*1f7a0*/  LDSM.16.MT88.4 R32, [R78+0x6000] ;  /* 0x006000004e20783b */ /* 0x000f680000004200 */
[----:B------:R-:W5:Y:S01]  /*1f7b0*/  LDSM.16.MT88.4 R24, [R58+0x10000] ;  /* 0x010000003a18783b */ /* 0x000f620000004200 */
[----:B--2---:R-:W-:-:S02]  /*1f7c0*/  FFMA.FTZ R3, R169, UR4, -R8 ;  /* 0x00000004a9037c23 */ /* 0x004fc40008010808 */
        /* <DEDUP_REMOVED lines=27> */
[----:B------:R2:W5:Y:S03]  /*1f980*/  MUFU.EX2 R74, R3 ;  /* 0x00000003004a7308 */ /* 0x0005660000000800 */
[C---:B------:R-:W-:Y:S08]  /*1f990*/  HMMA.16816.F32.BF16 R40, R4.reuse, R26, R40 ;  /* 0x0000001a0428723c */ /* 0x040ff00000041828 */
[----:B------:R-:W-:Y:S01]  /*1f9a0*/  HMMA.16816.F32.BF16 R32, R4, R34, R36 ;  /* 0x000000220420723c */ /* 0x000fe20000041824 */
[----:B--2---:R-:W-:-:S04]  /*1f9b0*/  FFMA.FTZ R3, R145, R11, R144 ;  /* 0x0000000b91037223 */ /* 0x004fc80000010090 */
[----:B------:R-:W-:Y:S01]  /*1f9c0*/  FADD.FTZ R10, R147, R3 ;  /* 0x00000003930a7221 */ /* 0x000fe20000010000 */
[----:B------:R-:W-:Y:S02]  /*1f9d0*/  FFMA.FTZ R3, R213, UR4, -R0 ;  /* 0x00000004d5037c23 */ /* 0x000fe40008010800 */
[----:B------:R-:W-:Y:S01]  /*1f9e0*/  HMMA.16816.F32.BF16 R144, R4, R24, R28 ;  /* 0x000000180490723c */ /* 0x000fe2000004181c */
[----:B----4-:R-:W-:Y:S01]  /*1f9f0*/  F2FP.BF16.F32.PACK_AB R4, R79, R75 ;  /* 0x0000004b4f04723e */ /* 0x010fe200000010ff */
[----:B------:R-:W-:Y:S01]  /*1fa00*/  FADD.FTZ R10, R184, R10 ;  /* 0x0000000ab80a7221 */ /* 0x000fe20000010000 */
[----:B------:R2:W-:Y:S01]  /*1fa10*/  MUFU.EX2 R72, R3 ;  /* 0x0000000300487308 */ /* 0x0005e20000000800 */
[----:B-----5:R-:W-:Y:S01]  /*1fa20*/  F2FP.BF16.F32.PACK_AB R6, R73, R74 ;  /* 0x0000004a4906723e */ /* 0x020fe200000010ff */
[----:B------:R-:W-:Y:S01]  /*1fa30*/  LDSM.16.MT88.4 R24, [R57+0x11000] ;  /* 0x011000003918783b */ /* 0x000fe20000004200 */
[----:B------:R-:W-:-:S04]  /*1fa40*/  FADD.FTZ R10, R178, R10 ;  /* 0x0000000ab20a7221 */ /* 0x000fc80000010000 */
[----:B------:R-:W-:Y:S01]  /*1fa50*/  FADD.FTZ R10, R252, R10 ;  /* 0x0000000afc0a7221 */ /* 0x000fe20000010000 */
[----:B--2---:R-:W-:-:S04]  /*1fa60*/  FFMA.FTZ R3, R212, UR4, -R0 ;  /* 0x00000004d4037c23 */ /* 0x004fc80008010800 */
[----:B------:R2:W4:Y:S02]  /*1fa70*/  MUFU.EX2 R67, R3 ;  /* 0x0000000300437308 */ /* 0x0005240000000800 */
[----:B--2---:R-:W-:Y:S01]  /*1fa80*/  FADD.FTZ R3, R249, R10 ;  /* 0x0000000af9037221 */ /* 0x004fe20000010000 */
[----:B------:R-:W-:Y:S01]  /*1fa90*/  FFMA.FTZ R10, R214, UR4, -R0 ;  /* 0x00000004d60a7c23 */ /* 0x000fe20008010800 */
[----:B----4-:R-:W-:Y:S02]  /*1faa0*/  F2FP.BF16.F32.PACK_AB R5, R67, R72 ;  /* 0x000000484305723e */ /* 0x010fe400000010ff */
        /* <DEDUP_REMOVED lines=9> */
[----:B------:R2:W4:Y:S08]  /*1fb40*/  MUFU.EX2 R65, R10 ;  /* 0x0000000a00417308 */ /* 0x0005300000000800 */
[----:B------:R5:W-:Y:S01]  /*1fb50*/  MUFU.EX2 R64, R3 ;  /* 0x0000000300407308 */ /* 0x000be20000000800 */
[----:B--2---:R-:W-:Y:S01]  /*1fb60*/  FFMA.FTZ R10, R217, UR4, -R8 ;  /* 0x00000004d90a7c23 */ /* 0x004fe20008010808 */
[----:B----4-:R-:W-:-:S06]  /*1fb70*/  F2FP.BF16.F32.PACK_AB R7, R65, R66 ;  /* 0x000000424107723e */ /* 0x010fcc00000010ff */
[----:B------:R2:W4:Y:S01]  /*1fb80*/  MUFU.EX2 R59, R10 ;  /* 0x0000000a003b7308 */ /* 0x0005220000000800 */
[----:B-----5:R-:W-:Y:S01]  /*1fb90*/  FADD.FTZ R3, R167, R11 ;  /* 0x0000000ba7037221 */ /* 0x020fe20000010000 */
[----:B-1----:R-:W-:Y:S03]  /*1fba0*/  HMMA.16816.F32.BF16 R28, R4, R22, R48 ;  /* 0x00000016041c723c */ /* 0x002fe60000041830 */
[----:B------:R-:W-:-:S04]  /*1fbb0*/  FADD.FTZ R3, R166, R3 ;  /* 0x00000003a6037221 */ /* 0x000fc80000010000 */
[----:B------:R-:W-:Y:S01]  /*1fbc0*/  FADD.FTZ R3, R165, R3 ;  /* 0x00000003a5037221 */ /* 0x000fe20000010000 */
[----:B------:R-:W-:Y:S01]  /*1fbd0*/  HMMA.16816.F32.BF16 R68, R4, R20, R68 ;  /* 0x000000140444723c */ /* 0x000fe20000041844 */
[----:B------:R-:W1:Y:S02]  /*1fbe0*/  LDSM.16.MT88.4 R20, [R78+0x6800] ;  /* 0x006800004e14783b */ /* 0x000e640000004200 */
[----:B------:R-:W-:Y:S01]  /*1fbf0*/  FADD.FTZ R3, R164, R3 ;  /* 0x00000003a4037221 */ /* 0x000fe20000010000 */
[----:B--2---:R-:W-:-:S03]  /*1fc00*/  FFMA.FTZ R10, R218, UR4, -R8 ;  /* 0x00000004da0a7c23 */ /* 0x004fc60008010808 */
[----:B------:R-:W-:Y:S01]  /*1fc10*/  FADD.FTZ R3, R159, R3 ;  /* 0x000000039f037221 */ /* 0x000fe20000010000 */
[----:B------:R2:W-:Y:S01]  /*1fc20*/  MUFU.EX2 R51, R10 ;  /* 0x0000000a00337308 */ /* 0x0005e20000000800 */
[----:B---3--:R-:W-:Y:S02]  /*1fc30*/  HMMA.16816.F32.BF16 R36, R4, R18, R40 ;  /* 0x000000120424723c */ /* 0x008fe40000041828 */
[----:B------:R-:W-:-:S04]  /*1fc40*/  FADD.FTZ R3, R158, R3 ;  /* 0x000000039e037221 */ /* 0x000fc80000010000 */
[----:B------:R-:W-:Y:S02]  /*1fc50*/  FADD.FTZ R3, R157, R3 ;  /* 0x000000039d037221 */ /* 0x000fe40000010000 */
[C---:B------:R-:W-:Y:S02]  /*1fc60*/  HMMA.16816.F32.BF16 R40, R4.reuse, R12, R44 ;  /* 0x0000000c0428723c */ /* 0x040fe4000004182c */
[----:B------:R-:W-:Y:S02]  /*1fc70*/  FADD.FTZ R3, R156, R3 ;  /* 0x000000039c037221 */ /* 0x000fe40000010000 */
[----:B------:R-:W-:Y:S02]  /*1fc80*/  LDSM.16.MT88.4 R156, [R56+0x7800] ;  /* 0x00780000389c783b */ /* 0x000fe40000004200 */
[----:B------:R-:W-:Y:S01]  /*1fc90*/  FADD.FTZ R3, R150, R3 ;  /* 0x0000000396037221 */ /* 0x000fe20000010000 */
[----:B--2---:R-:W-:Y:S01]  /*1fca0*/  FFMA.FTZ R10, R219, UR4, -R8 ;  /* 0x00000004db0a7c23 */ /* 0x004fe20008010808 */
[----:B------:R-:W-:Y:S02]  /*1fcb0*/  HMMA.16816.F32.BF16 R144, R4, R16, R144 ;  /* 0x000000100490723c */ /* 0x000fe40000041890 */
[----:B------:R-:W-:Y:S01]  /*1fcc0*/  FADD.FTZ R3, R151, R3 ;  /* 0x0000000397037221 */ /* 0x000fe20000010000 */
[----:B------:R-:W-:Y:S01]  /*1fcd0*/  LDSM.16.MT88.4 R16, [R56+0x7000] ;  /* 0x007000003810783b */ /* 0x000fe20000004200 */
[----:B------:R2:W3:Y:S02]  /*1fce0*/  MUFU.EX2 R50, R10 ;  /* 0x0000000a00327308 */ /* 0x0004e40000000800 */
[----:B------:R-:W-:-:S02]  /*1fcf0*/  FADD.FTZ R3, R149, R3 ;  /* 0x0000000395037221 */ /* 0x000fc40000010000 */
[C---:B------:R-:W-:Y:S02]  /*1fd00*/  HMMA.16816.F32.BF16 R52, R4.reuse, R14, R52 ;  /* 0x0000000e0434723c */ /* 0x040fe40000041834 */
[----:B------:R-:W-:Y:S01]  /*1fd10*/  FADD.FTZ R3, R148, R3 ;  /* 0x0000000394037221 */ /* 0x000fe20000010000 */
[----:B------:R-:W5:Y:S03]  /*1fd20*/  LDSM.16.MT88.4 R12, [R58+0x11000] ;  /* 0x011000003a0c783b */ /* 0x000f660000004200 */
[----:B------:R-:W-:Y:S01]  /*1fd30*/  FADD.FTZ R3, R138, R3 ;  /* 0x000000038a037221 */ /* 0x000fe20000010000 */
[----:B------:R-:W-:Y:S01]  /*1fd40*/  LDSM.16.MT88.4 R148, [R58+0x11800] ;  /* 0x011800003a94783b */ /* 0x000fe20000004200 */
[----:B-1----:R-:W-:Y:S02]  /*1fd50*/  HMMA.16816.F32.BF16 R60, R4, R20, R60 ;  /* 0x00000014043c723c */ /* 0x002fe4000004183c */
[----:B------:R-:W-:Y:S01]  /*1fd60*/  FADD.FTZ R3, R139, R3 ;  /* 0x000000038b037221 */ /* 0x000fe20000010000 */
[----:B--2---:R-:W-:-:S03]  /*1fd70*/  FFMA.FTZ R10, R220, UR4, -R0 ;  /* 0x00000004dc0a7c23 */ /* 0x004fc60008010800 */
[----:B------:R-:W-:Y:S01]  /*1fd80*/  FADD.FTZ R3, R137, R3 ;  /* 0x0000000389037221 */ /* 0x000fe20000010000 */
[----:B------:R1:W-:Y:S03]  /*1fd90*/  MUFU.EX2 R48, R10 ;  /* 0x0000000a00307308 */ /* 0x0003e60000000800 */
[----:B------:R-:W-:Y:S01]  /*1fda0*/  FADD.FTZ R3, R136, R3 ;  /* 0x0000000388037221 */ /* 0x000fe20000010000 */
[----:B------:R-:W-:Y:S01]  /*1fdb0*/  HMMA.16816.F32.BF16 R32, R4, R22, R32 ;  /* 0x000000160420723c */ /* 0x000fe20000041820 */
[----:B----4-:R-:W-:Y:S01]  /*1fdc0*/  F2FP.BF16.F32.PACK_AB R4, R59, R64 ;  /* 0x000000403b04723e */ /* 0x010fe200000010ff */
[----:B------:R-:W2:Y:S01]  /*1fdd0*/  LDSM.16.MT88.4 R20, [R78+0x7000] ;  /* 0x007000004e14783b */ /* 0x000ea20000004200 */
[----:B------:R-:W-:Y:S01]  /*1fde0*/  FADD.FTZ R3, R130, R3 ;  /* 0x0000000382037221 */ /* 0x000fe20000010000 */
[----:B---3--:R-:W-:-:S03]  /*1fdf0*/  F2FP.BF16.F32.PACK_AB R6, R50, R51 ;  /* 0x000000333206723e */ /* 0x008fc600000010ff */
        /* <DEDUP_REMOVED lines=17> */
[----:B-1----:R-:W-:-:S04]  /*1ff10*/  FFMA.FTZ R10, R223, UR4, -R0 ;  /* 0x00000004df0a7c23 */ /* 0x002fc80008010800 */
[----:B------:R1:W3:Y:S02]  /*1ff20*/  MUFU.EX2 R46, R10 ;  /* 0x0000000a002e7308 */ /* 0x0002e40000000800 */
[----:B-1----:R-:W-:Y:S01]  /*1ff30*/  FFMA.FTZ R10, R224, UR4, -R8 ;  /* 0x00000004e00a7c23 */ /* 0x002fe20008010808 */
[----:B---3--:R-:W-:-:S05]  /*1ff40*/  F2FP.BF16.F32.PACK_AB R7, R46, R47 ;  /* 0x0000002f2e07723e */ /* 0x008fca00000010ff */
[----:B------:R1:W-:Y:S02]  /*1ff50*/  MUFU.EX2 R45, R10 ;  /* 0x0000000a002d7308 */ /* 0x0003e40000000800 */
[C---:B------:R-:W-:Y:S08]  /*1ff60*/  HMMA.16816.F32.BF16 R28, R4.reuse, R26, R28 ;  /* 0x0000001a041c723c */ /* 0x040ff0000004181c */
[----:B------:R-:W-:Y:S01]  /*1ff70*/  HMMA.16816.F32.BF16 R68, R4, R24, R68 ;  /* 0x000000180444723c */ /* 0x000fe20000041844 */
[----:B-1----:R-:W-:-:S07]  /*1ff80*/  FFMA.FTZ R10, R225, UR4, -R8 ;  /* 0x00000004e10a7c23 */ /* 0x002fce0008010808 */
[C---:B-----5:R-:W-:Y:S01]  /*1ff90*/  HMMA.16816.F32.BF16 R144, R4.reuse, R12, R144 ;  /* 0x0000000c0490723c */ /* 0x060fe20000041890 */
[----:B------:R1:W3:Y:S07]  /*1ffa0*/  MUFU.EX2 R44, R10 ;  /* 0x0000000a002c7308 */ /* 0x0002ee0000000800 */
[C---:B------:R-:W-:Y:S08]  /*1ffb0*/  HMMA.16816.F32.BF16 R40, R4.reuse, R16, R40 ;  /* 0x000000100428723c */ /* 0x040ff00000041828 */
[----:B--2---:R-:W-:Y:S01]  /*1ffc0*/  HMMA.16816.F32.BF16 R160, R4, R20, R60 ;  /* 0x0000001404a0723c */ /* 0x004fe2000004183c */
[----:B-1----:R-:W-:Y:S01]  /*1ffd0*/  FFMA.FTZ R10, R226, UR4, -R8 ;  /* 0x00000004e20a7c23 */ /* 0x002fe20008010808 */
[----:B---3--:R-:W-:-:S03]  /*1ffe0*/  F2FP.BF16.F32.PACK_AB R164, R44, R45 ;  /* 0x0000002d2ca4723e */ /* 0x008fc600000010ff */
        /* <DEDUP_REMOVED lines=83> */
[----:B------:R-:W-:Y:S01]  /*20520*/  @P6 IADD3 R0, PT, PT, R174, -0x3, RZ ;  /* 0xfffffffdae006810 */ /* 0x000fe20007ffe0ff */
[----:B------:R2:W-:Y:S04]  /*20530*/  STL [R1+0x1c], R5 ;  /* 0x00001c0501007387 */ /* 0x0005e80000100800 */
[----:B------:R2:W-:Y:S01]  /*20540*/  STL [R1+0x20], R4 ;  /* 0x0000200401007387 */ /* 0x0005e20000100800 */
[----:B------:R-:W-:Y:S11]  /*20550*/  @P6 BRA `(.L_x_3575) ;  /* 0x0000000000046947 */ /* 0x000ff60003800000 */
.L_x_3569:
[----:B------:R-:W-:-:S07]  /*20560*/  IADD3 R0, PT, PT, R133, -0x1, RZ ;  /* 0xffffffff85007810 */ /* 0x000fce0007ffe0ff */
.L_x_3575:
[----:B--2---:R-:W2:Y:S02]  /*20570*/  LDL R4, [R1+0x28] ;  /* 0x0000280001047983 */ /* 0x004ea40000100800 */
[----:B--2---:R-:W-:-:S13]  /*20580*/  ISETP.GE.AND P1, PT, R0, R4, PT ;  /* 0x000000040000720c */ /* 0x004fda0003f26270 */
[----:B------:R-:W-:Y:S05]  /*20590*/  @!P1 BRA `(.L_x_3576) ;  /* 0x0000006000749947 */ /* 0x000fea0003800000 */
[----:B------:R-:W2:Y:S01]  /*205a0*/  S2R R4, SR_TID.X ;  /* 0x0000000000047919 */ /* 0x000ea20000002100 */
[C---:B------:R-:W-:Y:S01]  /*205b0*/  LEA R238, R0.reuse, 0x100, 0x8 ;  /* 0x0000010000ee7811 */ /* 0x040fe200078e40ff */
[----:B------:R-:W-:Y:S01]  /*205c0*/  VIADD R249, R0, 0x1 ;  /* 0x0000000100f97836 */ /* 0x000fe20000000000 */
[----:B------:R-:W3:Y:S01]  /*205d0*/  S2UR UR5, SR_CgaCtaId ;  /* 0x00000000000579c3 */ /* 0x000ee20000008800 */
[----:B------:R-:W4:Y:S01]  /*205e0*/  S2R R6, SR_TID.X ;  /* 0x0000000000067919 */ /* 0x000f220000002100 */
[----:B------:R-:W-:Y:S01]  /*205f0*/  UISETP.NE.U32.AND UP0, UPT, UR12, URZ, UPT ;  /* 0x000000ff0c00728c */ /* 0x000fe2000bf05070 */
[----:B------:R-:W-:Y:S01]  /*20600*/  IMAD.MOV.U32 R133, RZ, RZ, R3 ;  /* 0x000000ffff857224 */ /* 0x000fe200078e0003 */
[----:B------:R-:W1:Y:S01]  /*20610*/  LDCU UR4, c[0x0][0x45c] ;  /* 0x00008b80ff0477ac */ /* 0x000e620008000800 */
[----:B------:R-:W5:Y:S01]  /*20620*/  S2R R5, SR_TID.X ;  /* 0x0000000000057919 */ /* 0x000f620000002100 */
[----:B------:R-:W-:Y:S01]  /*20630*/  IMAD.MOV.U32 R132, RZ, RZ, R36 ;  /* 0x000000ffff847224 */ /* 0x000fe200078e0024 */
[----:B------:R-:W-:Y:S01]  /*20640*/  UISETP.NE.AND.EX UP0, UPT, UR13, URZ, UPT, UP0 ;  /* 0x000000ff0d00728c */ /* 0x000fe2000bf05300 */
[----:B------:R-:W-:Y:S01]  /*20650*/  UMOV UR12, 0x400 ;  /* 0x00000400000c7882 */ /* 0x000fe20000000000 */
[----:B------:R-:W1:Y:S04]  /*20660*/  LDCU UR7, c[0x0][0x50c] ;  /* 0x0000a180ff0777ac */ /* 0x000e680008000800 */
[----:B------:R-:W-:Y:S01]  /*20670*/  PLOP3.LUT P6, PT, PT, PT, UP0, 0x80, 0x8 ;  /* 0x000000000008781c */ /* 0x000fe20003fcf008 */
[----:B------:R-:W1:Y:S01]  /*20680*/  LDCU.64 UR14, c[0x0][0x358] ;  /* 0x00006b00ff0e77ac */ /* 0x000e620008000a00 */
[----:B------:R-:W1:Y:S01]  /*20690*/  LDCU.64 UR8, c[0x0][0x3a0] ;  /* 0x00007400ff0877ac */ /* 0x000e620008000a00 */
[----:B------:R-:W1:Y:S01]  /*206a0*/  LDCU.64 UR10, c[0x0][0x3a8] ;  /* 0x00007500ff0a77ac */ /* 0x000e620008000a00 */
[----:B---3--:R-:W-:Y:S01]  /*206b0*/  ULEA UR5, UR5, UR12, 0x18 ;  /* 0x0000000c05057291 */ /* 0x008fe2000f8ec0ff */
[----:B--2---:R-:W-:-:S02]  /*206c0*/  IMAD.SHL.U32 R4, R4, 0x40, RZ ;  /* 0x0000004004047824 */ /* 0x004fc400078e00ff */
[----:B----4-:R-:W-:-:S03]  /*206d0*/  IMAD.SHL.U32 R6, R6, 0x8, RZ ;  /* 0x0000000806067824 */ /* 0x010fc600078e00ff */
[----:B------:R-:W-:Y:S02]  /*206e0*/  LOP3.LUT R135, R4, 0x1c0, RZ, 0xc0, !PT ;  /* 0x000001c004877812 */ /* 0x000fe400078ec0ff */
[----:B-----5:R-:W-:Y:S02]  /*206f0*/  SHF.R.U32.HI R5, RZ, 0x1, R5 ;  /* 0x00000001ff057819 */ /* 0x020fe40000011605 */
[----:B------:R-:W-:-:S04]  /*20700*/  LOP3.LUT R135, R135, 0x38, R6, 0xf8, !PT ;  /* 0x0000003887877812 */ /* 0x000fc800078ef806 */
[----:B------:R-:W-:-:S04]  /*20710*/  LOP3.LUT R135, R135, 0x8, R5, 0x78, !PT ;  /* 0x0000000887877812 */ /* 0x000fc800078e7805 */
[----:B------:R-:W-:-:S04]  /*20720*/  LOP3.LUT R135, R135, 0x200, R4, 0xf8, !PT ;  /* 0x0000020087877812 */ /* 0x000fc800078ef804 */
[----:B------:R-:W-:-:S05]  /*20730*/  LEA R135, R135, UR6, 0x1 ;  /* 0x0000000687877c11 */ /* 0x000fca000f8e08ff */
[----:B------:R-:W-:Y:S02]  /*20740*/  VIADD R0, R135, 0xa000 ;  /* 0x0000a00087007836 */ /* 0x000fe40000000000 */
[----:B------:R-:W-:-:S03]  /*20750*/  IMAD.IADD R232, R2, 0x1, R135 ;  /* 0x0000000102e87824 */ /* 0x000fc600078e0287 */
[----:B-1----:R2:W-:Y:S04]  /*20760*/  STL [R1+0x24], R0 ;  /* 0x0000240001007387 */ /* 0x0025e80000100800 */
.L_x_3580:
[----:B---3--:R-:W3:Y:S01]  /*20770*/  LDL R5, [R1+0x18] ;  /* 0x0000180001057983 */ /* 0x008ee20000100800 */
[----:B------:R-:W1:Y:S01]  /*20780*/  @!P6 LDC R2, c[0x0][0x3c0] ;  /* 0x0000f000ff02eb82 */ /* 0x000e620000000800 */
[----:B------:R-:W-:Y:S04]  /*20790*/  DEPBAR.LE SB0, 0x0 ;  /* 0x000080000000791a */ /* 0x000fe80000000000 */
[----:B------:R-:W4:Y:S01]  /*207a0*/  LDL R4, [R1+0x14] ;  /* 0x0000140001047983 */ /* 0x000f220000100800 */
[----:B--2---:R-:W-:Y:S02]  /*207b0*/  IMAD.MOV.U32 R0, RZ, RZ, RZ ;  /* 0x000000ffff007224 */ /* 0x004fe400078e00ff */
[----:B------:R-:W2:Y:S01]  /*207c0*/  LDC R15, c[0x0][0x3c4] ;  /* 0x0000f100ff0f7b82 */ /* 0x000ea20000000800 */
        /* <DEDUP_REMOVED lines=11> */
[-C--:B----4-:R-:W-:Y:S01]  /*20880*/  MOV R9, R4.reuse ;  /* 0x0000000400097202 */ /* 0x090fe20000000f00 */
        /* <DEDUP_REMOVED lines=31> */
[----:B------:R-:W-:Y:S01]  /*20a80*/  ISETP.GE.U32.AND P2, PT, R3, R8, PT ;  /* 0x000000080300720c */ /* 0x000fe20003f46070 */
[----:B------:R-:W-:Y:S01]  /*20a90*/  @!P0 VIADD R0, R0, 0x1 ;  /* 0x0000000100008836 */ /* 0x000fe20000000000 */
        /* <DEDUP_REMOVED lines=35> */
.L_x_3577:
[--C-:B------:R-:W-:Y:S01]  /*20cd0*/  LOP3.LUT R3, R13, 0x1f8, R11.reuse, 0x78, !PT ;  /* 0x000001f80d037812 */ /* 0x100fe200078e780b */
[----:B------:R-:W-:Y:S01]  /*20ce0*/  UMOV UR6, UR5 ;  /* 0x0000000500067c82 */ /* 0x000fe20008000000 */
[-C--:B------:R-:W-:Y:S02]  /*20cf0*/  MOV R6, R16.reuse ;  /* 0x0000001000067202 */ /* 0x080fe40000000f00 */
[----:B------:R-:W-:Y:S02]  /*20d00*/  LOP3.LUT R3, R3, 0x1e00, R11, 0xf8, !PT ;  /* 0x00001e0003037812 */ /* 0x000fe400078ef80b */
        /* <DEDUP_REMOVED lines=11> */
[----:B------:R-:W-:Y:S02]  /*20dc0*/  IADD3 R2, P1, PT, R4, R14, RZ ;  /* 0x0000000e04027210 */ /* 0x000fe40007f3e0ff */
[----:B------:R-:W-:Y:S01]  /*20dd0*/  IADD3 R249, PT, PT, R249, -0x1, RZ ;  /* 0xfffffffff9f97810 */ /* 0x000fe20007ffe0ff */
        /* <DEDUP_REMOVED lines=48> */
[----:B------:R3:W-:Y:S08]  /*210e0*/  LDGSTS.E.BYPASS.LTC128B.128 [R236+0x11800], desc[UR14][R10.64] ;  /* 0x118000000aec7fae */ /* 0x0007f0000b981a0e */
[----:B------:R-:W-:Y:S08]  /*210f0*/  LDSM.16.M88.4 R128, [R234] ;  /* 0x00000000ea80783b */ /* 0x000ff00000000200 */
[----:B--2---:R-:W-:Y:S01]  /*21100*/  LDSM.16.M88.4 R16, [R134+0x2800] ;  /* 0x002800008610783b */ /* 0x004fe20000000200 */
[-C--:B-1----:R-:W-:Y:S02]  /*21110*/  IADD3 R2, PT, PT, R234, R0.reuse, RZ ;  /* 0x00000000ea027210 */ /* 0x082fe40007ffe0ff */
[----:B------:R-:W-:Y:S05]  /*21120*/  IADD3 R0, PT, PT, R134, R0, RZ ;  /* 0x0000000086007210 */ /* 0x000fea0007ffe0ff */
        /* <DEDUP_REMOVED lines=371> */
[----:B------:R-:W1:Y:S10]  /*22860*/  MUFU.TANH R220, R55 ;  /* 0x0000003700dc7308 */ /* 0x000e740000002400 */
[----:B------:R-:W1:Y:S01]  /*22870*/  MUFU.TANH R219, R56 ;  /* 0x0000003800db7308 */ /* 0x000e620000002400 */
[----:B-----5:R-:W5:Y:S01]  /*22880*/  LDL R116, [R1+0x28] ;  /* 0x0000280001747983 */ /* 0x020f620000100800 */
        /* <DEDUP_REMOVED lines=8> */
[----:B------:R2:W1:Y:S10]  /*22910*/  MUFU.TANH R40, R0 ;  /* 0x0000000000287308 */ /* 0x0004740000002400 */
[----:B------:R1:W1:Y:S10]  /*22920*/  MUFU.TANH R221, R58 ;  /* 0x0000003a00dd7308 */ /* 0x0002740000002400 */
[----:B------:R1:W1:Y:S01]  /*22930*/  MUFU.TANH R223, R59 ;  /* 0x0000003b00df7308 */ /* 0x0002620000002400 */
[----:B--2---:R-:W-:Y:S09]  /*22940*/  FMUL.FTZ R0, R131, UR7 ;  /* 0x0000000783007c20 */ /* 0x004ff20008410000 */
        /* <DEDUP_REMOVED lines=33> */
[----:B-----5:R-:W-:Y:S09]  /*22b60*/  ISETP.GT.AND P1, PT, R249, R116, PT ;  /* 0x00000074f900720c */ /* 0x020ff20003f24270 */
        /* <DEDUP_REMOVED lines=37> */
[----:B---34-:R-:W-:Y:S05]  /*22dc0*/  @!P1 BRA `(.L_x_3578) ;  /* 0x0000000800289947 */ /* 0x018fea0003800000 */
[----:B------:R-:W3:Y:S01]  /*22dd0*/  LDC.64 R2, c[0x0][0x4e0] ;  /* 0x00013800ff027b82 */ /* 0x000ee20000000a00 */
[----:B------:R-:W4:Y:S04]  /*22de0*/  LDL R12, [R1+0x10] ;  /* 0x00001000010c7983 */ /* 0x000f280000100800 */
[----:B------:R-:W5:Y:S03]  /*22df0*/  LDL R252, [R1+0xc] ;  /* 0x00000c0001fc7983 */ /* 0x000f660000100800 */
[----:B------:R-:W1:Y:S01]  /*22e00*/  LDC R11, c[0x0][0x3bc] ;  /* 0x0000ef00ff0b7b82 */ /* 0x000e620000000800 */
[----:B---3--:R-:W-:Y:S04]  /*22e10*/  ISETP.NE.U32.AND P1, PT, R2, RZ, PT ;  /* 0x000000ff0200720c */ /* 0x008fe80003f25070 */
[----:B------:R-:W-:Y:S11]  /*22e20*/  ISETP.NE.AND.EX P6, PT, R3, RZ, PT, P1 ;  /* 0x000000ff0300720c */ /* 0x000ff60003fc5310 */
[----:B------:R-:W-:Y:S02]  /*22e30*/  @!UPT UIADD3 URZ, UPT, UPT, URZ, URZ, URZ ;  /* 0x000000fffffff290 */ /* 0x000fe4000fffe0ff */
[----:B------:R-:W3:Y:S01]  /*22e40*/  @!P6 LDC R2, c[0x0][0x3b8] ;  /* 0x0000ee00ff02eb82 */ /* 0x000ee20000000800 */
[----:B--2---:R-:W-:Y:S05]  /*22e50*/  @!P6 IMAD.MOV.U32 R0, RZ, RZ, RZ ;  /* 0x000000ffff00e224 */ /* 0x004fea00078e00ff */
[----:B------:R-:W-:Y:S01]  /*22e60*/  @!P6 IADD3 R3, P1, PT, RZ, -R0, RZ ;  /* 0x80000000ff03e210 */ /* 0x000fe20007f3e0ff */
[----:B---3--:R-:W-:Y:S04]  /*22e70*/  @!P6 IMAD.SHL.U32 R0, R2, 0x100, RZ ;  /* 0x000001000200e824 */ /* 0x008fe800078e00ff */
[----:B------:R-:W-:Y:S05]  /*22e80*/  @!P6 IMAD.X R0, RZ, RZ, ~R0, P1 ;  /* 0x000000ffff00e224 */ /* 0x000fea00008e0e00 */
[----:B------:R-:W-:Y:S04]  /*22e90*/  @!P6 SHF.R.S64 R3, R3, 0x1f, R0 ;  /* 0x0000001f0303e819 */ /* 0x000fe80000001000 */
[----:B----4-:R-:W-:Y:S04]  /*22ea0*/  @!P6 IADD3 R12, P1, PT, R3, R12, RZ ;  /* 0x0000000c030ce210 */ /* 0x010fe80007f3e0ff */
[----:B-----5:R-:W-:Y:S01]  /*22eb0*/  @!P6 LEA.HI.X.SX32 R252, R0, R252, 0x1, P1 ;  /* 0x000000fc00fce211 */ /* 0x020fe200008f0eff */
[----:B------:R2:W-:Y:S04]  /*22ec0*/  @!P6 STL [R1+0x10], R12 ;  /* 0x0000100c0100e387 */ /* 0x0005e80000100800 */
[----:B------:R2:W-:Y:S01]  /*22ed0*/  @!P6 STL [R1+0xc], R252 ;  /* 0x00000cfc0100e387 */ /* 0x0005e20000100800 */
[----:B-1----:R-:W-:Y:S05]  /*22ee0*/  @!P6 BRA `(.L_x_3579) ;  /* 0x000000040004e947 */ /* 0x002fea0003800000 */
[C---:B------:R-:W-:Y:S01]  /*22ef0*/  VIADD R6, R238.reuse, 0xffffff00 ;  /* 0xffffff00ee067836 */ /* 0x040fe20000000000 */
[----:B------:R-:W1:Y:S01]  /*22f00*/  LDC R10, c[0x0][0x4f0] ;  /* 0x00013c00ff0a7b82 */ /* 0x000e620000000800 */
[----:B------:R-:W-:Y:S01]  /*22f10*/  IMAD.MOV.U32 R13, RZ, RZ, R252 ;  /* 0x000000ffff0d7224 */ /* 0x000fe200078e00fc */
[----:B------:R-:W-:Y:S02]  /*22f20*/  IADD3 R7, PT, PT, R238, -0x200, RZ ;  /* 0xfffffe00ee077810 */ /* 0x000fe40007ffe0ff */
[----:B------:R-:W-:Y:S02]  /*22f30*/  IABS R4, R6 ;  /* 0x0000000600047213 */ /* 0x000fe40000000000 */
[----:B------:R-:W-:Y:S02]  /*22f40*/  IABS R5, R7 ;  /* 0x0000000700057213 */ /* 0x000fe40000000000 */
[-C--:B-1----:R-:W-:Y:S02]  /*22f50*/  IABS R9, R10.reuse ;  /* 0x0000000a00097213 */ /* 0x082fe40000000000 */
[-C--:B------:R-:W-:Y:S02]  /*22f60*/  LOP3.LUT R7, R7, R10.reuse, RZ, 0x3c, !PT ;  /* 0x0000000a07077212 */ /* 0x080fe400078e3cff */
[----:B------:R-:W1:Y:S01]  /*22f70*/  I2F.RP R2, R9 ;  /* 0x0000000900027306 */ /* 0x000e620000209400 */
[----:B------:R-:W-:Y:S04]  /*22f80*/  LOP3.LUT R6, R6, R10, RZ, 0x3c, !PT ;  /* 0x0000000a06067212 */ /* 0x000fe800078e3cff */
[----:B------:R-:W-:Y:S05]  /*22f90*/  ISETP.GE.AND P3, PT, R6, RZ, PT ;  /* 0x000000ff0600720c */ /* 0x000fea0003f66270 */
[----:B-1----:R-:W1:Y:S02]  /*22fa0*/  MUFU.RCP R2, R2 ;  /* 0x0000000200027308 */ /* 0x002e640000001000 */
[----:B-1----:R-:W-:Y:S08]  /*22fb0*/  VIADD R2, R2, 0xffffffe ;  /* 0x0ffffffe02027836 */ /* 0x002ff00000000000 */
        /* <DEDUP_REMOVED lines=19> */
[----:B------:R-:W-:Y:S02]  /*230f0*/  ISETP.NE.AND P1, PT, R10, RZ, PT ;  /* 0x000000ff0a00720c */ /* 0x000fe40003f25270 */
[----:B------:R-:W-:Y:S02]  /*23100*/  LOP3.LUT R3, RZ, R10, RZ, 0x33, !PT ;  /* 0x0000000aff037212 */ /* 0x000fe400078e33ff */
[----:B------:R-:W-:Y:S07]  /*23110*/  ISETP.GE.U32.AND P5, PT, R4, R9, PT ;  /* 0x000000090400720c */ /* 0x000fee0003fa6070 */
[----:B------:R-:W-:Y:S05]  /*23120*/  @P4 IADD3 R0, PT, PT, R0, 0x1, RZ ;  /* 0x0000000100004810 */ /* 0x000fea0007ffe0ff */
[----:B------:R-:W-:Y:S02]  /*23130*/  @!P2 IMAD.MOV R0, RZ, RZ, -R0 ;  /* 0x000000ffff00a224 */ /* 0x000fe400078e0a00 */
[----:B------:R-:W-:Y:S03]  /*23140*/  @P5 VIADD R2, R2, 0x1 ;  /* 0x0000000102025836 */ /* 0x000fe60000000000 */
[C---:B------:R-:W-:Y:S02]  /*23150*/  SEL R4, R3.reuse, R0, !P1 ;  /* 0x0000000003047207 */ /* 0x040fe40004800000 */
[----:B------:R-:W-:Y:S02]  /*23160*/  @!P3 IADD3 R2, PT, PT, -R2, RZ, RZ ;  /* 0x000000ff0202b210 */ /* 0x000fe40007ffe1ff */
[C---:B------:R-:W-:Y:S02]  /*23170*/  LEA R6, P2, R4.reuse, R250, 0x2 ;  /* 0x000000fa04067211 */ /* 0x040fe400078410ff */
[----:B------:R-:W-:Y:S02]  /*23180*/  SEL R0, R3, R2, !P1 ;  /* 0x0000000203007207 */ /* 0x000fe40004800000 */
[-C--:B------:R-:W-:Y:S02]  /*23190*/  LEA.HI.X.SX32 R7, R4, R251.reuse, 0x2, P2 ;  /* 0x000000fb04077211 */ /* 0x080fe400010f16ff */
[C---:B------:R-:W-:Y:S03]  /*231a0*/  LEA R2, P1, R0.reuse, R250, 0x2 ;  /* 0x000000fa00027211 */ /* 0x040fe600078210ff */
[----:B------:R-:W3:Y:S01]  /*231b0*/  LDG.E R8, desc[UR14][R6.64] ;  /* 0x0000000e06087981 */ /* 0x000ee2000c1e1900 */
[C---:B------:R-:W-:Y:S01]  /*231c0*/  LEA.HI.X.SX32 R3, R0.reuse, R251, 0x2, P1 ;  /* 0x000000fb00037211 */ /* 0x040fe200008f16ff */
[----:B------:R-:W-:Y:S04]  /*231d0*/  IMAD.IADD R0, R0, 0x1, -R4 ;  /* 0x0000000100007824 */ /* 0x000fe800078e0a04 */
[----:B------:R-:W-:Y:S05]  /*231e0*/  IMAD R0, R0, R10, -0x100 ;  /* 0xffffff0000007424 */ /* 0x000fea00078e020a */
[----:B------:R-:W-:Y:S01]  /*231f0*/  SHF.R.S32.HI R4, RZ, 0x1f, R0 ;  /* 0x0000001fff047819 */ /* 0x000fe20000011400 */
[----:B------:R1:W3:Y:S02]  /*23200*/  LDG.E R7, desc[UR14][R2.64] ;  /* 0x0000000e02077981 */ /* 0x0002e4000c1e1900 */
[----:B-1----:R-:W1:Y:S02]  /*23210*/  LDC.64 R2, c[0x0][0x3b8] ;  /* 0x0000ee00ff027b82 */ /* 0x002e640000000a00 */
[-C--:B-1----:R-:W-:Y:S02]  /*23220*/  IMAD R6, R4, R2.reuse, RZ ;  /* 0x0000000204067224 */ /* 0x082fe400078e02ff */
[C---:B------:R-:W-:Y:S04]  /*23230*/  IMAD.WIDE.U32 R4, R0.reuse, R2, RZ ;  /* 0x0000000200047225 */ /* 0x040fe800078e00ff */
[----:B------:R-:W-:Y:S05]  /*23240*/  IMAD R3, R0, R3, R6 ;  /* 0x0000000300037224 */ /* 0x000fea00078e0206 */
[----:B------:R-:W-:Y:S01]  /*23250*/  IADD3 R5, PT, PT, R5, R3, RZ ;  /* 0x0000000305057210 */ /* 0x000fe20007ffe0ff */
[----:B---3--:R-:W-:Y:S04]  /*23260*/  IMAD.IADD R7, R8, 0x1, -R7 ;  /* 0x0000000108077824 */ /* 0x008fe800078e0a07 */
[C---:B------:R-:W-:Y:S01]  /*23270*/  IMAD.WIDE.U32 R4, R7.reuse, UR8, R4 ;  /* 0x0000000807047c25 */ /* 0x040fe2000f8e0004 */
[----:B------:R-:W-:Y:S02]  /*23280*/  SHF.R.S32.HI R0, RZ, 0x1f, R7 ;  /* 0x0000001fff007819 */ /* 0x000fe40000011407 */
[----:B--2---:R-:W-:Y:S03]  /*23290*/  LEA R12, P1, R4, R12, 0x1 ;  /* 0x0000000c040c7211 */ /* 0x004fe600078208ff */
[----:B------:R-:W-:Y:S02]  /*232a0*/  IMAD R0, R0, UR8, RZ ;  /* 0x0000000800007c24 */ /* 0x000fe4000f8e02ff */
[----:B------:R1:W-:Y:S02]  /*232b0*/  STL [R1+0x10], R12 ;  /* 0x0000100c01007387 */ /* 0x0003e40000100800 */
[----:B------:R-:W-:Y:S04]  /*232c0*/  IMAD R0, R7, UR9, R0 ;  /* 0x0000000907007c24 */ /* 0x000fe8000f8e0200 */
[----:B------:R-:W-:Y:S05]  /*232d0*/  IMAD.IADD R0, R5, 0x1, R0 ;  /* 0x0000000105007824 */ /* 0x000fea00078e0200 */
[----:B------:R-:W-:Y:S05]  /*232e0*/  LEA.HI.X R13, R4, R13, R0, 0x1, P1 ;  /* 0x0000000d040d7211 */ /* 0x000fea00008f0c00 */
[----:B------:R1:W-:Y:S02]  /*232f0*/  STL [R1+0xc], R13 ;  /* 0x00000c0d01007387 */ /* 0x0003e40000100800 */
.L_x_3579:
        /* <DEDUP_REMOVED lines=55> */
.L_x_3578:
[----:B--2---:R-:W-:Y:S01]  /*23670*/  FMNMX3.FTZ R0, R132, R175, R174, !PT ;  /* 0x000000af84007276 */ /* 0x004fe200078100ae */
[----:B-1----:R-:W2:Y:S01]  /*23680*/  LDL R10, [R1+0x24] ;  /* 0x00002400010a7983 */ /* 0x002ea20000100800 */
        /* <DEDUP_REMOVED lines=181> */
[-C--:B----4-:R-:W-:Y:S02]  /*241e0*/  F2FP.BF16.F32.PACK_AB R46, R117, R111.reuse ;  /* 0x0000006f752e723e */ /* 0x090fe400000010ff */
        /* <DEDUP_REMOVED lines=9> */
[--C-:B--2---:R-:W-:Y:S01]  /*24280*/  FFMA.FTZ R52, R188, UR4, -R64.reuse ;  /* 0x00000004bc347c23 */ /* 0x104fe20008010840 */
[----:B------:R-:W-:Y:S01]  /*24290*/  ISETP.GT.AND P1, PT, R249, R190, PT ;  /* 0x000000bef900720c */ /* 0x000fe20003f24270 */
        /* <DEDUP_REMOVED lines=589> */
.L_x_3576:
[----:B---3--:R-:W2:Y:S01]  /*26770*/  LDL.LU R2, [R1+0x1c] ;  /* 0x00001c0001027983 */ /* 0x008ea20000300800 */
[C---:B------:R-:W-:Y:S02]  /*26780*/  SHF.L.U32 R7, R235.reuse, 0x4, RZ ;  /* 0x00000004eb077819 */ /* 0x040fe400000006ff */
[C---:B------:R-:W-:Y:S01]  /*26790*/  SHF.L.U32 R41, R235.reuse, 0x2, RZ ;  /* 0x00000002eb297819 */ /* 0x040fe200000006ff */
[----:B------:R-:W3:Y:S01]  /*267a0*/  LDL.LU R4, [R1+0x20] ;  /* 0x0000200001047983 */ /* 0x000ee20000300800 */
[----:B------:R-:W-:Y:S01]  /*267b0*/  SHF.L.U32 R12, R235, 0x5, RZ ;  /* 0x00000005eb0c7819 */ /* 0x000fe200000006ff */
[----:B------:R-:W-:Y:S01]  /*267c0*/  S2UR UR8, SR_CTAID.Y ;  /* 0x00000000000879c3 */ /* 0x000fe20000002600 */
[----:B------:R-:W4:Y:S01]  /*267d0*/  LDCU UR4, c[0x0][0x44c] ;  /* 0x00008980ff0477ac */ /* 0x000f220008000800 */
[----:B------:R-:W4:Y:S04]  /*267e0*/  LDL.LU R16, [R1+0x2c] ;  /* 0x00002c0001107983 */ /* 0x000f280000300800 */
[----:B------:R1:W5:Y:S01]  /*267f0*/  LDL R42, [R1+0x30] ;  /* 0x00003000012a7983 */ /* 0x0003620000100800 */
[----:B------:R-:W-:Y:S01]  /*26800*/  LOP3.LUT R8, R7, 0x1c0, RZ, 0xc0, !PT ;  /* 0x000001c007087812 */ /* 0x000fe200078ec0ff */
[----:B------:R-:W-:Y:S01]  /*26810*/  S2UR UR5, SR_CTAID.Z ;  /* 0x00000000000579c3 */ /* 0x000fe20000002700 */
[----:B------:R-:W-:-:S02]  /*26820*/  LOP3.LUT R11, R41, 0x1f8, RZ, 0xc0, !PT ;  /* 0x000001f8290b7812 */ /* 0x000fc400078ec0ff */
[----:B------:R-:W-:-:S05]  /*26830*/  LOP3.LUT R7, R7, 0x10, RZ, 0xc0, !PT ;  /* 0x0000001007077812 */ /* 0x000fca00078ec0ff */
[----:B------:R-:W1:Y:S08]  /*26840*/  LDC R13, c[0x0][0x3e0] ;  /* 0x0000f800ff0d7b82 */ /* 0x000e700000000800 */
[----:B------:R-:W1:Y:S08]  /*26850*/  LDC.64 R14, c[0x0][0x430] ;  /* 0x00010c00ff0e7b82 */ /* 0x000e700000000a00 */
[----:B------:R-:W1:Y:S02]  /*26860*/  S2UR UR7, SR_CTAID.X ;  /* 0x00000000000779c3 */ /* 0x000e640000002500 */
[----:B-1----:R-:W-:Y:S01]  /*26870*/  USHF.L.U32 UR7, UR7, 0x6, URZ ;  /* 0x0000000607077899 */ /* 0x002fe200080006ff */
[----:B------:R-:W-:Y:S05]  /*26880*/  BSSY.RECONVERGENT B0, `(.L_x_3581) ;  /* 0x0000080000007945 */ /* 0x000fea0003800200 */
[----:B------:R-:W-:Y:S06]  /*26890*/  BAR.SYNC.DEFER_BLOCKING 0x0 ;  /* 0x0000000000007b1d */ /* 0x000fec0000010000 */
[----:B--2---:R-:W1:Y:S04]  /*268a0*/  SHFL.BFLY PT, R10, R2, 0x2, 0x1f ;  /* 0x0c401f00020a7f89 */ /* 0x004e6800000e0000 */
[----:B---3--:R-:W2:Y:S01]  /*268b0*/  SHFL.BFLY PT, R0, R4, 0x2, 0x1f ;  /* 0x0c401f0004007f89 */ /* 0x008ea200000e0000 */
[----:B-1----:R-:W-:Y:S01]  /*268c0*/  FADD.FTZ R10, R10, R2 ;  /* 0x000000020a0a7221 */ /* 0x002fe20000010000 */
[----:B--2---:R-:W-:-:S04]  /*268d0*/  FADD.FTZ R0, R0, R4 ;  /* 0x0000000400007221 */ /* 0x004fc80000010000 */
[----:B------:R-:W1:Y:S04]  /*268e0*/  SHFL.BFLY PT, R2, R10, 0x1, 0x1f ;  /* 0x0c201f000a027f89 */ /* 0x000e6800000e0000 */
[----:B------:R-:W2:Y:S01]  /*268f0*/  SHFL.BFLY PT, R9, R0, 0x1, 0x1f ;  /* 0x0c201f0000097f89 */ /* 0x000ea200000e0000 */
[----:B-1----:R-:W-:Y:S01]  /*26900*/  FADD.FTZ R10, R10, R2 ;  /* 0x000000020a0a7221 */ /* 0x002fe20000010000 */
[----:B--2---:R-:W-:-:S03]  /*26910*/  FADD.FTZ R9, R0, R9 ;  /* 0x0000000900097221 */ /* 0x004fc60000010000 */
[----:B------:R-:W1:Y:S01]  /*26920*/  MUFU.RCP R6, R10 ;  /* 0x0000000a00067308 */ /* 0x000e620000001000 */
[----:B------:R-:W-:-:S07]  /*26930*/  SHF.L.U32 R2, R235, 0x1, RZ ;  /* 0x00000001eb027819 */ /* 0x000fce00000006ff */
[----:B------:R-:W2:Y:S01]  /*26940*/  MUFU.RCP R5, R9 ;  /* 0x0000000900057308 */ /* 0x000ea20000001000 */
[----:B------:R-:W-:Y:S02]  /*26950*/  LOP3.LUT R4, R2, 0x6, RZ, 0xc0, !PT ;  /* 0x0000000602047812 */ /* 0x000fe400078ec0ff */
[----:B------:R-:W-:Y:S02]  /*26960*/  SHF.R.U32.HI R0, RZ, 0x1, R235 ;  /* 0x00000001ff007819 */ /* 0x000fe400000116eb */
[----:B------:R-:W-:Y:S02]  /*26970*/  FSETP.NE.FTZ.AND P2, PT, R10, RZ, PT ;  /* 0x000000ff0a00720b */ /* 0x000fe40003f55000 */
[----:B------:R-:W-:Y:S02]  /*26980*/  FSETP.NE.FTZ.AND P1, PT, R9, RZ, PT ;  /* 0x000000ff0900720b */ /* 0x000fe40003f35000 */
[----:B------:R-:W-:Y:S02]  /*26990*/  LOP3.LUT R2, R8, 0x38, R2, 0xf8, !PT ;  /* 0x0000003808027812 */ /* 0x000fe400078ef802 */
[----:B------:R-:W-:-:S02]  /*269a0*/  LOP3.LUT R4, R4, 0x7c00, R12, 0xf8, !PT ;  /* 0x00007c0004047812 */ /* 0x000fc400078ef80c */
[----:B------:R-:W-:Y:S02]  /*269b0*/  LOP3.LUT R8, R11, 0x38, R0, 0x78, !PT ;  /* 0x000000380b087812 */ /* 0x000fe400078e7800 */
[----:B------:R-:W-:Y:S02]  /*269c0*/  LOP3.LUT R40, R0, 0x30, RZ, 0xc0, !PT ;  /* 0x0000003000287812 */ /* 0x000fe400078ec0ff */
[----:B------:R-:W-:Y:S01]  /*269d0*/  R2P PR, R235, 0x18 ;  /* 0x00000018eb007804 */ /* 0x000fe20000000000 */
[----:B------:R-:W3:Y:S01]  /*269e0*/  @P2 LDC R11, c[0x0][0x458] ;  /* 0x00011600ff0b2b82 */ /* 0x000ee20000000800 */
[----:B-1----:R-:W-:Y:S02]  /*269f0*/  FSEL R0, R6, 1, P2 ;  /* 0x3f80000006007808 */ /* 0x002fe40001000000 */
[----:B------:R-:W-:Y:S02]  /*26a00*/  LOP3.LUT R2, R4, R2, RZ, 0xfc, !PT ;  /* 0x0000000204027212 */ /* 0x000fe400078efcff */
[----:B------:R-:W-:-:S02]  /*26a10*/  LEA R8, R8, R7, 0x2 ;  /* 0x0000000708087211 */ /* 0x000fc400078e10ff */
[----:B------:R-:W-:Y:S02]  /*26a20*/  MOV R6, 0x40 ;  /* 0x0000004000067802 */ /* 0x000fe40000000f00 */
[----:B--2---:R-:W-:Y:S02]  /*26a30*/  FSEL R4, R5, 1, P1 ;  /* 0x3f80000005047808 */ /* 0x004fe40000800000 */
[----:B------:R-:W-:Y:S02]  /*26a40*/  MOV R7, 0x20 ;  /* 0x0000002000077802 */ /* 0x000fe40000000f00 */
[----:B------:R-:W-:Y:S02]  /*26a50*/  LEA R2, R2, UR6, 0x2 ;  /* 0x0000000602027c11 */ /* 0x000fe4000f8e10ff */
[----:B------:R-:W-:Y:S01]  /*26a60*/  SEL R6, R6, 0xffffffc0, !P3 ;  /* 0xffffffc006067807 */ /* 0x000fe20005800000 */
[C---:B------:R-:W-:Y:S01]  /*26a70*/  FMUL.FTZ R136, R0.reuse, R136 ;  /* 0x0000008800887220 */ /* 0x040fe20000410000 */
[----:B------:R-:W-:Y:S01]  /*26a80*/  SEL R7, R7, 0xffffffe0, !P0 ;  /* 0xffffffe007077807 */ /* 0x000fe20004000000 */
        /* <DEDUP_REMOVED lines=34> */
[----:B------:R-:W-:-:S02]  /*26cb0*/  IADD3 R0, PT, PT, R2, 0x80, RZ ;  /* 0x0000008002007810 */ /* 0x000fc40007ffe0ff */
[----:B------:R-:W-:Y:S01]  /*26cc0*/  @P4 IADD3 R0, PT, PT, R2, -0x80, RZ ;  /* 0xffffff8002004810 */ /* 0x000fe20007ffe0ff */
[----:B------:R1:W-:Y:S04]  /*26cd0*/  STS.64 [R2+0x800], R138 ;  /* 0x0008008a02007388 */ /* 0x0003e80000000a00 */
[----:B------:R-:W-:Y:S04]  /*26ce0*/  STS.64 [R5], R140 ;  /* 0x0000008c05007388 */ /* 0x000fe80000000a00 */
[----:B------:R-:W-:Y:S04]  /*26cf0*/  STS.64 [R5+0x800], R142 ;  /* 0x0008008e05007388 */ /* 0x000fe80000000a00 */
[----:B------:R-:W-:Y:S04]  /*26d00*/  STS.64 [R4], R144 ;  /* 0x0000009004007388 */ /* 0x000fe80000000a00 */
[----:B------:R2:W-:Y:S01]  /*26d10*/  STS.64 [R4+0x800], R146 ;  /* 0x0008009204007388 */ /* 0x0005e20000000a00 */
[----:B------:R-:W-:-:S02]  /*26d20*/  SHF.R.U32.HI R12, RZ, 0x2, R235 ;  /* 0x00000002ff0c7819 */ /* 0x000fc400000116eb */
[----:B-1----:R-:W-:-:S05]  /*26d30*/  IADD3 R2, PT, PT, R7, R4, RZ ;  /* 0x0000000407027210 */ /* 0x002fca0007ffe0ff */
[----:B------:R-:W-:Y:S04]  /*26d40*/  STS.64 [R2], R148 ;  /* 0x0000009402007388 */ /* 0x000fe80000000a00 */
[----:B------:R1:W-:Y:S04]  /*26d50*/  STS.64 [R2+0x800], R150 ;  /* 0x0008009602007388 */ /* 0x0003e80000000a00 */
[----:B------:R-:W-:Y:S01]  /*26d60*/  STS.64 [R0], R152 ;  /* 0x0000009800007388 */ /* 0x000fe20000000a00 */
[----:B--2---:R-:W-:-:S03]  /*26d70*/  IADD3 R4, PT, PT, R6, R0, RZ ;  /* 0x0000000006047210 */ /* 0x004fc60007ffe0ff */
[----:B------:R2:W-:Y:S01]  /*26d80*/  STS.64 [R0+0x800], R154 ;  /* 0x0008009a00007388 */ /* 0x0005e20000000a00 */
[----:B------:R-:W-:Y:S02]  /*26d90*/  LOP3.LUT R40, R40, 0x7, R12, 0xf8, !PT ;  /* 0x0000000728287812 */ /* 0x000fe400078ef80c */
[----:B------:R-:W3:Y:S01]  /*26da0*/  @P1 LDC R12, c[0x0][0x458] ;  /* 0x00011600ff0c1b82 */ /* 0x000ee20000000800 */
[----:B------:R-:W4:Y:S01]  /*26db0*/  @P2 MUFU.LG2 R10, R10 ;  /* 0x0000000a000a2308 */ /* 0x000f220000000c00 */
[----:B-1----:R-:W-:-:S05]  /*26dc0*/  IADD3 R2, PT, PT, R7, R0, RZ ;  /* 0x0000000007027210 */ /* 0x002fca0007ffe0ff */
[----:B------:R-:W-:Y:S01]  /*26dd0*/  STS.64 [R2], R156 ;  /* 0x0000009c02007388 */ /* 0x000fe20000000a00 */
[----:B--2---:R-:W-:-:S03]  /*26de0*/  IADD3 R0, PT, PT, R7, R4, RZ ;  /* 0x0000000407007210 */ /* 0x004fc60007ffe0ff */
[----:B------:R1:W-:Y:S04]  /*26df0*/  STS.64 [R2+0x800], R158 ;  /* 0x0008009e02007388 */ /* 0x0003e80000000a00 */
[----:B------:R-:W-:Y:S04]  /*26e00*/  STS.64 [R4], R160 ;  /* 0x000000a004007388 */ /* 0x000fe80000000a00 */
[----:B------:R2:W-:Y:S01]  /*26e10*/  STS.64 [R4+0x800], R162 ;  /* 0x000800a204007388 */ /* 0x0005e20000000a00 */
[----:B------:R-:W2:Y:S03]  /*26e20*/  @P1 MUFU.LG2 R9, R9 ;  /* 0x0000000900091308 */ /* 0x000ea60000000c00 */
[----:B------:R-:W-:Y:S04]  /*26e30*/  STS.64 [R0], R164 ;  /* 0x000000a400007388 */ /* 0x000fe80000000a00 */
[----:B------:R3:W-:Y:S01]  /*26e40*/  STS.64 [R0+0x800], R166 ;  /* 0x000800a600007388 */ /* 0x0007e20000000a00 */
[----:B------:R-:W-:Y:S01]  /*26e50*/  BAR.SYNC.DEFER_BLOCKING 0x0 ;  /* 0x0000000000007b1d */ /* 0x000fe20000010000 */
[----:B----4-:R-:W-:-:S05]  /*26e60*/  IADD3 R5, PT, PT, -R16, RZ, RZ ;  /* 0x000000ff10057210 */ /* 0x010fca0007ffe1ff */
[----:B------:R-:W-:Y:S02]  /*26e70*/  IMAD R5, R13, R5, UR5 ;  /* 0x000000050d057e24 */ /* 0x000fe4000f8e0205 */
[----:B-1----:R-:W-:-:S04]  /*26e80*/  IMAD R2, R14, UR8, R16 ;  /* 0x000000080e027c24 */ /* 0x002fc8000f8e0210 */
[----:B------:R-:W-:Y:S02]  /*26e90*/  IMAD R5, R2, R13, R5 ;  /* 0x0000000d02057224 */ /* 0x000fe400078e0205 */
[----:B------:R-:W-:Y:S01]  /*26ea0*/  @P2 FMUL.FTZ R2, R10, 0.69314718246459960938 ;  /* 0x3f3172180a022820 */ /* 0x000fe20000410000 */
[----:B--2---:R-:W-:Y:S01]  /*26eb0*/  @P1 FMUL.FTZ R4, R9, 0.69314718246459960938 ;  /* 0x3f31721809041820 */ /* 0x004fe20000410000 */
[----:B------:R-:W-:Y:S02]  /*26ec0*/  MOV R7, 0xff800000 ;  /* 0xff80000000077802 */ /* 0x000fe40000000f00 */
[----:B---3--:R-:W-:Y:S01]  /*26ed0*/  @P2 FFMA.FTZ R7, R36, R11, R2 ;  /* 0x0000000b24072223 */ /* 0x008fe20000010002 */
[----:B------:R-:W-:Y:S01]  /*26ee0*/  MOV R6, 0xff800000 ;  /* 0xff80000000067802 */ /* 0x000fe20000000f00 */
[----:B------:R-:W-:Y:S01]  /*26ef0*/  @P1 FFMA.FTZ R6, R3, R12, R4 ;  /* 0x0000000c03061223 */ /* 0x000fe20000010004 */
[----:B------:R-:W-:Y:S01]  /*26f00*/  IMAD R0, R5, R15, UR7 ;  /* 0x0000000705007e24 */ /* 0x000fe2000f8e020f */
        /* <DEDUP_REMOVED lines=8> */
[----:B------:R-:W-:Y:S01]  /*26f90*/  LOP3.LUT P0, RZ, R235, 0x3, RZ, 0xc0, !PT ;  /* 0x00000003ebff7812 */ /* 0x000fe2000780c0ff */
[----:B------:R-:W1:Y:S01]  /*26fa0*/  LDCU.64 UR8, c[0x0][0x358] ;  /* 0x00006b00ff0877ac */ /* 0x000e620008000a00 */
[----:B------:R-:W-:-:S11]  /*26fb0*/  IMAD R4, R0, UR4, RZ ;  /* 0x0000000400047c24 */ /* 0x000fd6000f8e02ff */
[----:B--2---:R-:W-:Y:S05]  /*26fc0*/  @P0 BRA `(.L_x_3582) ;  /* 0x00000000002c0947 */ /* 0x004fea0003800000 */
[----:B------:R-:W2:Y:S01]  /*26fd0*/  LDCU.64 UR4, c[0x0][0x428] ;  /* 0x00008500ff0477ac */ /* 0x000ea20008000a00 */
[----:B-----5:R-:W-:Y:S01]  /*26fe0*/  VIADD R2, R42, -UR7 ;  /* 0x800000072a027c36 */ /* 0x020fe20008000000 */
[----:B------:R-:W-:Y:S01]  /*26ff0*/  IADD3 R3, P0, PT, R0, R40, RZ ;  /* 0x0000002800037210 */ /* 0x000fe20007f1e0ff */
[----:B------:R-:W-:-:S03]  /*27000*/  VIADD R5, R40, 0x8 ;  /* 0x0000000828057836 */ /* 0x000fc60000000000 */
[-C--:B------:R-:W-:Y:S02]  /*27010*/  ISETP.GE.AND P2, PT, R40, R2.reuse, PT ;  /* 0x000000022800720c */ /* 0x080fe40003f46270 */
[----:B------:R-:W-:Y:S02]  /*27020*/  ISETP.GE.AND P1, PT, R5, R2, PT ;  /* 0x000000020500720c */ /* 0x000fe40003f26270 */
[----:B------:R-:W-:Y:S02]  /*27030*/  LEA.HI.X.SX32 R0, R0, RZ, 0x1, P0 ;  /* 0x000000ff00007211 */ /* 0x000fe400000f0eff */
[----:B--2---:R-:W-:-:S04]  /*27040*/  LEA R2, P0, R3, UR4, 0x2 ;  /* 0x0000000403027c11 */ /* 0x004fc8000f8010ff */
[----:B------:R-:W-:-:S05]  /*27050*/  LEA.HI.X R3, R3, UR5, R0, 0x2, P0 ;  /* 0x0000000503037c11 */ /* 0x000fca00080f1400 */
[----:B-1----:R2:W-:Y:S04]  /*27060*/  @!P2 STG.E desc[UR8][R2.64], R7 ;  /* 0x000000070200a986 */ /* 0x0025e8000c101908 */
[----:B------:R2:W-:Y:S02]  /*27070*/  @!P1 STG.E desc[UR8][R2.64+0x20], R6 ;  /* 0x0000200602009986 */ /* 0x0005e4000c101908 */
.L_x_3582:
[----:B-1----:R-:W-:Y:S05]  /*27080*/  BSYNC.RECONVERGENT B0 ;  /* 0x0000000000007941 */ /* 0x002fea0003800200 */
.L_x_3581:
[----:B------:R-:W1:Y:S01]  /*27090*/  LDCU.64 UR4, c[0x0][0x3f8] ;  /* 0x00007f00ff0477ac */ /* 0x000e620008000a00 */
[----:B------:R-:W-:Y:S01]  /*270a0*/  SHF.R.U32.HI R235, RZ, 0x4, R235 ;  /* 0x00000004ffeb7819 */ /* 0x000fe200000116eb */
[----:B-----5:R-:W-:Y:S01]  /*270b0*/  VIADD R0, R42, -UR7 ;  /* 0x800000072a007c36 */ /* 0x020fe20008000000 */
[----:B------:R-:W-:-:S03]  /*270c0*/  LOP3.LUT R5, R41, 0xffc, RZ, 0xc0, !PT ;  /* 0x00000ffc29057812 */ /* 0x000fc600078ec0ff */
[C---:B--2---:R-:W-:Y:S01]  /*270d0*/  VIADD R3, R235.reuse, 0x10 ;  /* 0x00000010eb037836 */ /* 0x044fe20000000000 */
[CC--:B------:R-:W-:Y:S01]  /*270e0*/  ISETP.GE.AND P4, PT, R235.reuse, R0.reuse, PT ;  /* 0x00000000eb00720c */ /* 0x0c0fe20003f86270 */
[C---:B------:R-:W-:Y:S02]  /*270f0*/  VIADD R2, R235.reuse, 0x18 ;  /* 0x00000018eb027836 */ /* 0x040fe40000000000 */
[----:B------:R-:W-:Y:S01]  /*27100*/  VIADD R40, R235, 0x8 ;  /* 0x00000008eb287836 */ /* 0x000fe20000000000 */
[-C--:B------:R-:W-:Y:S01]  /*27110*/  ISETP.GE.AND P6, PT, R3, R0.reuse, PT ;  /* 0x000000000300720c */ /* 0x080fe20003fc6270 */
[C---:B------:R-:W-:Y:S01]  /*27120*/  VIADD R7, R235.reuse, 0x20 ;  /* 0x00000020eb077836 */ /* 0x040fe20000000000 */
[----:B------:R-:W-:Y:S01]  /*27130*/  IADD3 R3, P0, PT, R4, R5, RZ ;  /* 0x0000000504037210 */ /* 0x000fe20007f1e0ff */
[C---:B------:R-:W-:Y:S01]  /*27140*/  VIADD R6, R235.reuse, 0x28 ;  /* 0x00000028eb067836 */ /* 0x040fe20000000000 */
[----:B------:R-:W-:Y:S01]  /*27150*/  ISETP.GE.AND P5, PT, R2, R0, PT ;  /* 0x000000000200720c */ /* 0x000fe20003fa6270 */
[C---:B------:R-:W-:Y:S01]  /*27160*/  VIADD R5, R235.reuse, 0x30 ;  /* 0x00000030eb057836 */ /* 0x040fe20000000000 */
[----:B------:R-:W-:Y:S01]  /*27170*/  LEA.HI.X.SX32 R4, R4, RZ, 0x1, P0 ;  /* 0x000000ff04047211 */ /* 0x000fe200000f0eff */
[----:B------:R-:W-:Y:S01]  /*27180*/  VIADD R235, R235, 0x38 ;  /* 0x00000038ebeb7836 */ /* 0x000fe20000000000 */
[----:B-1----:R-:W-:-:S02]  /*27190*/  LEA R2, P0, R3, UR4, 0x2 ;  /* 0x0000000403027c11 */ /* 0x002fc4000f8010ff */
[-C--:B------:R-:W-:Y:S02]  /*271a0*/  ISETP.GE.AND P3, PT, R7, R0.reuse, PT ;  /* 0x000000000700720c */ /* 0x080fe40003f66270 */
[----:B------:R-:W-:Y:S02]  /*271b0*/  LEA.HI.X R3, R3, UR5, R4, 0x2, P0 ;  /* 0x0000000503037c11 */ /* 0x000fe400080f1404 */
[-C--:B------:R-:W-:Y:S02]  /*271c0*/  ISETP.GE.AND P2, PT, R6, R0.reuse, PT ;  /* 0x000000000600720c */ /* 0x080fe40003f46270 */
[-C--:B------:R-:W-:Y:S01]  /*271d0*/  ISETP.GE.AND P1, PT, R5, R0.reuse, PT ;  /* 0x000000000500720c */ /* 0x080fe20003f26270 */
[----:B------:R1:W-:Y:S01]  /*271e0*/  @!P4 STG.E.128 desc[UR8][R2.64], R36 ;  /* 0x000000240200c986 */ /* 0x0003e2000c101d08 */
[-C--:B------:R-:W-:Y:S02]  /*271f0*/  ISETP.GE.AND P4, PT, R40, R0.reuse, PT ;  /* 0x000000002800720c */ /* 0x080fe40003f86270 */
[----:B------:R-:W-:Y:S01]  /*27200*/  ISETP.GE.AND P0, PT, R235, R0, PT ;  /* 0x00000000eb00720c */ /* 0x000fe20003f06270 */
[----:B----4-:R1:W-:Y:S04]  /*27210*/  @!P6 STG.E.128 desc[UR8][R2.64+0x1000], R28 ;  /* 0x0010001c0200e986 */ /* 0x0103e8000c101d08 */
[----:B------:R1:W-:Y:S04]  /*27220*/  @!P5 STG.E.128 desc[UR8][R2.64+0x1800], R24 ;  /* 0x001800180200d986 */ /* 0x0003e8000c101d08 */
[----:B------:R1:W-:Y:S04]  /*27230*/  @!P3 STG.E.128 desc[UR8][R2.64+0x2000], R20 ;  /* 0x002000140200b986 */ /* 0x0003e8000c101d08 */
[----:B---3--:R1:W-:Y:S04]  /*27240*/  @!P4 STG.E.128 desc[UR8][R2.64+0x800], R32 ;  /* 0x000800200200c986 */ /* 0x0083e8000c101d08 */
[----:B------:R1:W-:Y:S04]  /*27250*/  @!P2 STG.E.128 desc[UR8][R2.64+0x2800], R16 ;  /* 0x002800100200a986 */ /* 0x0003e8000c101d08 */
[----:B------:R1:W-:Y:S01]  /*27260*/  @!P1 STG.E.128 desc[UR8][R2.64+0x3000], R12 ;  /* 0x0030000c02009986 */ /* 0x0003e2000c101d08 */
[----:B------:R-:W-:Y:S05]  /*27270*/  @P0 EXIT ;  /* 0x000000000000094d */ /* 0x000fea0003800000 */
[----:B------:R-:W-:Y:S01]  /*27280*/  STG.E.128 desc[UR8][R2.64+0x3800], R8 ;  /* 0x0038000802007986 */ /* 0x000fe2000c101d08 */
[----:B------:R-:W-:Y:S05]  /*27290*/  EXIT ;  /* 0x000000000000794d */ /* 0x000fea0003800000 */
.L_x_3583:
        /* <DEDUP_REMOVED lines=14> */
.L_x_7155:


//--------------------- .text._ZN5flash24flash_fwd_splitkv_kernelI23Flash_fwd_kernel_traitsILi64ELi64ELi256ELi4ELb0ELb0EN7cutlass10bfloat16_tE19Flash_kernel_traitsILi64ELi64ELi256ELi4ES3_EELb1ELb0ELb1ELb0ELb0ELb0ELb1ELb1EEEvNS_16Flash_fwd_paramsE --------------------------
	.section	.text._ZN5flash24flash_fwd_splitkv_kernelI23Flash_fwd_kernel_traitsILi64ELi64ELi256ELi4ELb0ELb0EN7cutlass10bfloat16_tE19Flash_kernel_traitsILi64ELi64ELi256ELi4ES3_EELb1ELb0ELb1ELb0ELb0ELb0ELb1ELb1EEEvNS_16Flash_fwd_paramsE,"ax",@progbits
	.align	128
        .global         _ZN5flash24flash_fwd_splitkv_kernelI23Flash_fwd_kernel_traitsILi64ELi64ELi256ELi4ELb0ELb0EN7cutlass10bfloat16_tE19Flash_kernel_traitsILi64ELi64ELi256ELi4ES3_EELb1ELb0ELb1ELb0ELb0ELb0ELb1ELb1EEEvNS_16Flash_fwd_paramsE
        .type           _ZN5flash24flash_fwd_splitkv_kernelI23Flash_fwd_kernel_traitsILi64ELi64ELi256ELi4ELb0ELb0EN7cutlass10bfloat16_tE19Flash_kernel_traitsILi64ELi64ELi256ELi4ES3_EELb1ELb0ELb1ELb0ELb0ELb0ELb1ELb1EEEvNS_16Flash_fwd_paramsE,@function
        .size           _ZN5flash24flash_fwd_splitkv_kernelI23Flash_fwd_kernel_traitsILi64ELi64ELi256ELi4ELb0ELb0EN7cutlass10bfloat16_tE19Flash_kernel_traitsILi64ELi64ELi256ELi4ES3_EELb1ELb0ELb1ELb0ELb0ELb0ELb1ELb1EEEvNS_16Flash_fwd_paramsE,(.L_x_7156 - _ZN5flash24flash_fwd_splitkv_kernelI23Flash_fwd_kernel_traitsILi64ELi64ELi256ELi4ELb0ELb0EN7cutlass10bfloat16_tE19Flash_kernel_traitsILi64ELi64ELi256ELi4ES3_EELb1ELb0ELb1ELb0ELb0ELb0ELb1ELb1EEEvNS_16Flash_fwd_paramsE)
        .other          _ZN5flash24flash_fwd_splitkv_kernelI23Flash_fwd_kernel_traitsILi64ELi64ELi256ELi4ELb0ELb0EN7cutlass10bfloat16_tE19Flash_kernel_traitsILi64ELi64ELi256ELi4ES3_EELb1ELb0ELb1ELb0ELb0ELb0ELb1ELb1EEEvNS_16Flash_fwd_paramsE,@"STO_CUDA_ENTRY STV_DEFAULT"
_ZN5flash24flash_fwd_splitkv_kernelI23Flash_fwd_kernel_traitsILi64ELi64ELi256ELi4ELb0ELb0EN7cutlass10bfloat16_tE19Flash_kernel_traitsILi64ELi64ELi256ELi4ES3_EELb1ELb0ELb1ELb0ELb0ELb0ELb1ELb1EEEvNS_16Flash_fwd_paramsE:
.text._ZN5flash24flash_fwd_splitkv_kernelI23Flash_fwd_kernel_traitsILi64ELi64ELi256ELi4ELb0ELb0EN7cutlass10bfloat16_tE19Flash_kernel_traitsILi64ELi64ELi256ELi4ES3_EELb1ELb0ELb1ELb0ELb0ELb0ELb1ELb1EEEvNS_16Flash_fwd_paramsE:
        /* <DEDUP_REMOVED lines=27> */
[----:B-1----:R-:W-:-:S09]  /*01b0*/  UISETP.EQ.U32.AND UP4, UPT, UR4, URZ, UPT ;  /* 0x000000ff0400728c */ /* 0x002fd2000bf82070 */
[----:B------:R-:W-:Y:S02]  /*01c0*/  @UP3 UIADD3 UR10, UPT, UPT, UR10, -UR8, URZ ;  /* 0x800000080a0a3290 */ /* 0x000fe4000fffe0ff */
[----:B------:R-:W-:Y:S02]  /*01d0*/  @UP3 UIADD3 UR23, UPT, UPT, UR23, 0x1, URZ ;  /* 0x0000000117173890 */ /* 0x000fe4000fffe0ff */
[----:B------:R-:W-:Y:S02]  /*01e0*/  UISETP.GE.U32.AND UP1, UPT, UR10, UR8, UPT ;  /* 0x000000080a00728c */ /* 0x000fe4000bf26070 */
[----:B----4-:R-:W-:-:S04]  /*01f0*/  UISETP.NE.AND UP3, UPT, UR9, URZ, UPT ;  /* 0x000000ff0900728c */ /* 0x010fc8000bf65270 */
[----:B------:R-:W-:Y:S01]  /*0200*/  UISETP.EQ.OR.EX UP4, UPT, UR5, URZ, !UP3, UP4 ;  /* 0x000000ff0500728c */ /* 0x000fe2000df82740 */
[----:B------:R-:W1:Y:S04]  /*0210*/  LDCU.64 UR10, c[0x0][0x470] ;  /* 0x00008e00ff0a77ac */ /* 0x000e680008000a00 */
[----:B------:R-:W-:Y:S02]  /*0220*/  @UP1 UIADD3 UR23, UPT, UPT, UR23, 0x1, URZ ;  /* 0x0000000117171890 */ /* 0x000fe4000fffe0ff */
[----:B------:R-:W-:-:S04]  /*0230*/  @!UP0 ULOP3.LUT UR23, URZ, UR8, URZ, 0x33, !UPT ;  /* 0x00000008ff178292 */ /* 0x000fc8000f8e33ff */
[----:B-----5:R-:W-:Y:S02]  /*0240*/  UIMAD.WIDE.U32 UR12, UR23, 0x4, UR14 ;  /* 0x00000004170c78a5 */ /* 0x020fe4000f8e000e */
[----:B------:R-:W-:Y:S02]  /*0250*/  USHF.L.U32 UR15, UR23, 0x2, URZ ;  /* 0x00000002170f7899 */ /* 0x000fe400080006ff */
[----:B------:R-:W-:Y:S02]  /*0260*/  USHF.R.U32.HI UR14, URZ, 0x1e, UR23 ;  /* 0x0000001eff0e7899 */ /* 0x000fe40008011617 */
[----:B------:R-:W-:Y:S01]  /*0270*/  UIADD3 UR9, UP1, UPT, UR15, UR4, URZ ;  /* 0x000000040f097290 */ /* 0x000fe2000ff3e0ff */
[----:B------:R-:W-:Y:S01]  /*0280*/  IMAD.U32 R8, RZ, RZ, UR12 ;  /* 0x0000000cff087e24 */ /* 0x000fe2000f8e00ff */
[----:B-1----:R-:W-:Y:S01]  /*0290*/  ISETP.NE.U32.AND P0, PT, RZ, UR10, PT ;  /* 0x0000000aff007c0c */ /* 0x002fe2000bf05070 */
[----:B------:R-:W-:Y:S01]  /*02a0*/  UIADD3 UR10, UP0, UPT, UR15, UR10, URZ ;  /* 0x0000000a0f0a7290 */ /* 0x000fe2000ff1e0ff */
[----:B------:R-:W-:Y:S01]  /*02b0*/  IMAD.U32 R9, RZ, RZ, UR13 ;  /* 0x0000000dff097e24 */ /* 0x000fe2000f8e00ff */
[----:B------:R-:W-:Y:S01]  /*02c0*/  UIADD3.X UR12, UPT, UPT, UR14, UR5, URZ, UP1, !UPT ;  /* 0x000000050e0c7290 */ /* 0x000fe20008ffe4ff */
[----:B------:R-:W-:Y:S01]  /*02d0*/  ISETP.NE.AND.EX P3, PT, RZ, UR11, PT, P0 ;  /* 0x0000000bff007c0c */ /* 0x000fe2000bf65300 */
[----:B------:R-:W-:Y:S01]  /*02e0*/  UIADD3.X UR11, UPT, UPT, UR14, UR11, URZ, UP0, !UPT ;  /* 0x0000000b0e0b7290 */ /* 0x000fe200087fe4ff */
[----:B------:R-:W-:Y:S01]  /*02f0*/  PLOP3.LUT P0, PT, PT, PT, UP4, 0x80, 0x8 ;  /* 0x000000000008781c */ /* 0x000fe20003f0f048 */
[----:B------:R-:W-:Y:S01]  /*0300*/  IMAD.U32 R6, RZ, RZ, UR9 ;  /* 0x00000009ff067e24 */ /* 0x000fe2000f8e00ff */
[----:B--2---:R-:W2:Y:S01]  /*0310*/  @P2 LDG.E R4, desc[UR6][R8.64] ;  /* 0x0000000608042981 */ /* 0x004ea2000c1e1900 */
[----:B------:R-:W-:-:S02]  /*0320*/  IMAD.U32 R144, RZ, RZ, UR10 ;  /* 0x0000000aff907e24 */ /* 0x000fc4000f8e00ff */
[----:B------:R-:W-:Y:S01]  /*0330*/  IMAD.U32 R7, RZ, RZ, UR12 ;  /* 0x0000000cff077e24 */ /* 0x000fe2000f8e00ff */
[----:B------:R-:W3:Y:S01]  /*0340*/  @P1 LDG.E R0, desc[UR6][R8.64+0x4] ;  /* 0x0000040608001981 */ /* 0x000ee2000c1e1900 */
[----:B------:R-:W-:-:S05]  /*0350*/  IMAD.U32 R145, RZ, RZ, UR11 ;  /* 0x0000000bff917e24 */ /* 0x000fca000f8e00ff */
[----:B------:R-:W4:Y:S04]  /*0360*/  @P3 LDG.E R2, desc[UR6][R144.64] ;  /* 0x0000000690023981 */ /* 0x000f28000c1e1900 */
        /* <DEDUP_REMOVED lines=24> */
.L_x_3584:
        /* <DEDUP_REMOVED lines=14> */
[----:B------:R-:W-:Y:S02]  /*05d0*/  @!UP2 UISETP.NE.AND.EX UP0, UPT, UR5, URZ, UPT, UP0 ;  /* 0x000000ff0500a28c */ /* 0x000fe4000bf05300 */
[----:B------:R-:W-:Y:S02]  /*05e0*/  UIADD3 UR5, UPT, UPT, UR12, -UR10, URZ ;  /* 0x8000000a0c057290 */ /* 0x000fe4000fffe0ff */
        /* <DEDUP_REMOVED lines=37> */
[----:B------:R-:W-:Y:S01]  /*0840*/  UIMAD UR4, UR19, UR4, UR12 ;  /* 0x00000004130472a4 */ /* 0x000fe2000f8e020c */
[----:B------:R-:W1:Y:S03]  /*0850*/  LDCU UR12, c[0x0][0x508] ;  /* 0x0000a100ff0c77ac */ /* 0x000e660008000800 */
        /* <DEDUP_REMOVED lines=9> */
[----:B------:R-:W-:Y:S02]  /*08f0*/  USHF.R.S32.HI UR13, URZ, 0x8, UR13 ;  /* 0x00000008ff0d7899 */ /* 0x000fe4000801140d */
[----:B------:R-:W-:Y:S02]  /*0900*/  @!UP0 UIADD3 UR19, UPT, UPT, -UR19, URZ, URZ ;  /* 0x000000ff13138290 */ /* 0x000fe4000fffe1ff */
[----:B------:R-:W-:Y:S02]  /*0910*/  @!UP1 ULOP3.LUT UR19, URZ, UR16, URZ, 0x33, !UPT ;  /* 0x00000010ff139292 */ /* 0x000fe4000f8e33ff */
[----:B------:R-:W-:Y:S01]  /*0920*/  IMAD.U32 R3, RZ, RZ, UR13 ;  /* 0x0000000dff037e24 */ /* 0x000fe2000f8e00ff */
[----:B------:R-:W-:-:S02]  /*0930*/  UIADD3 UR4, UPT, UPT, UR4, UR24, -UR21 ;  /* 0x0000001804047290 */ /* 0x000fc4000fffe815 */
        /* <DEDUP_REMOVED lines=18> */
[----:B------:R-:W-:Y:S01]  /*0a60*/  LOP3.LUT R2, R2, 0x3c, RZ, 0xc0, !PT ;  /* 0x0000003c02027812 */ /* 0x000fe200078ec0ff */
[C---:B------:R-:W-:Y:S02]  /*0a70*/  VIADD R6, R65.reuse, 0x10 ;  /* 0x0000001041067836 */ /* 0x040fe40000000000 */
        /* <DEDUP_REMOVED lines=8> */
[----:B-1----:R-:W-:-:S05]  /*0b00*/  ISETP.GE.AND P1, PT, R2, UR10, PT ;  /* 0x0000000a02007c0c */ /* 0x002fca000bf26270 */
[----:B------:R-:W-:Y:S01]  /*0b10*/  IADD3 R0, P0, PT, R0, UR12, RZ ;  /* 0x0000000c00007c10 */ /* 0x000fe2000ff1e0ff */
[----:B------:R-:W-:Y:S01]  /*0b20*/  IMAD.U32 R3, RZ, RZ, UR12 ;  /* 0x0000000cff037e24 */ /* 0x000fe2000f8e00ff */
[----:B------:R-:W-:Y:S02]  /*0b30*/  UIADD3 UR12, UPT, UPT, -UR24, UR21, URZ ;  /* 0x00000015180c7290 */ /* 0x000fe4000fffe1ff */
        /* <DEDUP_REMOVED lines=10> */
[----:B------:R-:W-:Y:S01]  /*0be0*/  ISETP.GE.OR P5, PT, R5, UR12, P1 ;  /* 0x0000000c05007c0c */ /* 0x000fe20008fa6670 */
[----:B------:R-:W1:Y:S01]  /*0bf0*/  LDCU.64 UR8, c[0x0][0x428] ;  /* 0x00008500ff0877ac */ /* 0x000e620008000a00 */
        /* <DEDUP_REMOVED lines=47> */
.L_x_3585:
        /* <DEDUP_REMOVED lines=11> */
.L_x_3586:
        /* <DEDUP_REMOVED lines=108> */
.L_x_3587:
        /* <DEDUP_REMOVED lines=15> */
.L_x_3589:
[----:B------:R-:W2:Y:S01]  /*1750*/  LDC.64 R4, c[0x0][0x3b8] ;  /* 0x0000ee00ff047b82 */ /* 0x000ea20000000a00 */
[----:B------:R-:W-:-:S06]  /*1760*/  UIADD3 UR8, UPT, UPT, UR10, UR11, URZ ;  /* 0x0000000b0a087290 */ /* 0x000fcc000fffe0ff */
[----:B--2---:R-:W-:Y:S02]  /*1770*/  IMAD R17, R5, UR8, RZ ;  /* 0x0000000805117c24 */ /* 0x004fe4000f8e02ff */
[----:B-1----:R-:W-:-:S05]  /*1780*/  IMAD.WIDE.U32 R2, R4, UR8, RZ ;  /* 0x0000000804027c25 */ /* 0x002fca000f8e00ff */
[----:B------:R-:W-:Y:S02]  /*1790*/  IADD3 R17, PT, PT, R3, R17, RZ ;  /* 0x0000001103117210 */ /* 0x000fe40007ffe0ff */
[----:B------:R-:W-:Y:S02]  /*17a0*/  MOV R16, R2 ;  /* 0x0000000200107202 */ /* 0x000fe40000000f00 */
.L_x_3590:
        /* <DEDUP_REMOVED lines=14> */
.L_x_3591:
[----:B------:R-:W1:Y:S01]  /*1890*/  LDC.64 R2, c[0x0][0x3c0] ;  /* 0x0000f000ff027b82 */ /* 0x000e620000000a00 */
[----:B------:R-:W-:-:S06]  /*18a0*/  UIADD3 UR10, UPT, UPT, UR10, UR11, URZ ;  /* 0x0000000b0a0a7290 */ /* 0x000fcc000fffe0ff */
[----:B-1---5:R-:W-:Y:S02]  /*18b0*/  IMAD R7, R3, UR10, RZ ;  /* 0x0000000a03077c24 */ /* 0x022fe4000f8e02ff */
[----:B------:R-:W-:-:S05]  /*18c0*/  IMAD.WIDE.U32 R8, R2, UR10, RZ ;  /* 0x0000000a02087c25 */ /* 0x000fca000f8e00ff */
[----:B------:R-:W-:-:S07]  /*18d0*/  IADD3 R7, PT, PT, R9, R7, RZ ;  /* 0x0000000709077210 */ /* 0x000fce0007ffe0ff */
.L_x_3592:
        /* <DEDUP_REMOVED lines=53> */
.L_x_3588:
        /* <DEDUP_REMOVED lines=11> */
[----:B------:R-:W-:Y:S01]  /*1ce0*/  USHF.L.U32 UR25, UR4, 0x8, URZ ;  /* 0x0000000804197899 */ /* 0x000fe200080006ff */
        /* <DEDUP_REMOVED lines=8> */
[----:B--2---:R-:W-:Y:S01]  /*1d70*/  MOV R6, UR8 ;  /* 0x0000000800067c02 */ /* 0x004fe20008000f00 */
[----:B------:R-:W-:Y:S01]  /*1d80*/  IMAD.WIDE.U32 R16, R142, R4, R16 ;  /* 0x000000048e107225 */ /* 0x000fe200078e0010 */
[----:B------:R-:W-:Y:S01]  /*1d90*/  SHF.L.U32 R133, R65, 0x2, RZ ;  /* 0x0000000241857819 */ /* 0x000fe200000006ff */
[----:B------:R-:W-:Y:S01]  /*1da0*/  UIADD3 UR27, UPT, UPT, UR25, -0x100, URZ ;  /* 0xffffff00191b7890 */ /* 0x000fe2000fffe0ff */
[----:B------:R-:W-:Y:S01]  /*1db0*/  SHF.L.U64.HI R58, R4, 0x4, R5 ;  /* 0x00000004043a7819 */ /* 0x000fe20000010205 */
[----:B------:R-:W-:Y:S01]  /*1dc0*/  @!UP0 UIMAD.WIDE.U32 UR28, UR23, UR10, URZ ;  /* 0x0000000a171c82a5 */ /* 0x000fe2000f8e00ff */
[----:B------:R-:W-:Y:S01]  /*1dd0*/  IMAD.WIDE.U32 R8, R142, R2, R8 ;  /* 0x000000028e087225 */ /* 0x000fe200078e0008 */
[----:B------:R-:W-:-:S02]  /*1de0*/  LOP3.LUT R133, R133, 0x1c, RZ, 0xc0, !PT ;  /* 0x0000001c85857812 */ /* 0x000fc400078ec0ff */
[----:B------:R-:W-:Y:S01]  /*1df0*/  @!UP0 UIMAD UR11, UR23, UR11, UR29 ;  /* 0x0000000b170b82a4 */ /* 0x000fe2000f8e021d */
[----:B----4-:R-:W-:Y:S01]  /*1e00*/  LEA.HI R11, R11, R11, RZ, 0x1 ;  /* 0x0000000b0b0b7211 */ /* 0x010fe200078f08ff */
[----:B------:R-:W-:Y:S01]  /*1e10*/  USHF.R.S32.HI UR29, URZ, 0x1f, UR26 ;  /* 0x0000001fff1d7899 */ /* 0x000fe2000801141a */
[----:B------:R-:W-:Y:S01]  /*1e20*/  IMAD R69, R142, R3, R9 ;  /* 0x000000038e457224 */ /* 0x000fe200078e0209 */
[----:B------:R-:W-:Y:S01]  /*1e30*/  @!UP0 UMOV UR10, UR28 ;  /* 0x0000001c000a8c82 */ /* 0x000fe20008000000 */
[----:B------:R-:W-:Y:S01]  /*1e40*/  @UP0 UMOV UR10, UR16 ;  /* 0x00000010000a0c82 */ /* 0x000fe20008000000 */
[----:B------:R-:W-:Y:S01]  /*1e50*/  @UP0 UIMAD UR11, UR18, UR15, UR17 ;  /* 0x0000000f120b02a4 */ /* 0x000fe2000f8e0211 */
[----:B------:R-:W-:Y:S01]  /*1e60*/  IADD3 R18, P4, PT, R12, UR10, RZ ;  /* 0x0000000a0c127c10 */ /* 0x000fe2000ff9e0ff */
[----:B------:R-:W-:Y:S01]  /*1e70*/  UIMAD UR10, UR29, UR8, URZ ;  /* 0x000000081d0a72a4 */ /* 0x000fe2000f8e02ff */
[----:B---3--:R-:W-:Y:S01]  /*1e80*/  IMAD.WIDE.U32 R140, R141, 0x40, R142 ;  /* 0x000000408d8c7825 */ /* 0x008fe200078e008e */
[----:B------:R-:W-:Y:S01]  /*1e90*/  USHF.R.S32.HI UR28, URZ, 0x1f, UR5 ;  /* 0x0000001fff1c7899 */ /* 0x000fe20008011405 */
[----:B------:R-:W-:Y:S01]  /*1ea0*/  SHF.R.S32.HI R11, RZ, 0x1, R11 ;  /* 0x00000001ff0b7819 */ /* 0x000fe2000001140b */
[----:B------:R-:W-:Y:S01]  /*1eb0*/  UIMAD UR9, UR26, UR9, UR10 ;  /* 0x000000091a0972a4 */ /* 0x000fe2000f8e020a */
[----:B------:R-:W-:Y:S01]  /*1ec0*/  IMAD.X R19, RZ, RZ, UR11, P4 ;  /* 0x0000000bff137e24 */ /* 0x000fe2000a0e06ff */
[----:B------:R-:W-:Y:S01]  /*1ed0*/  ULEA.HI UR28, UR28, UR5, URZ, 0x8 ;  /* 0x000000051c1c7291 */ /* 0x000fe2000f8f40ff */
[C---:B------:R-:W-:Y:S01]  /*1ee0*/  IMAD.SHL.U32 R68, R8.reuse, 0x2, RZ ;  /* 0x0000000208447824 */ /* 0x040fe200078e00ff */
[----:B------:R-:W-:Y:S01]  /*1ef0*/  SHF.L.U64.HI R69, R8, 0x1, R69 ;  /* 0x0000000108457819 */ /* 0x000fe20000010245 */
[----:B------:R-:W-:Y:S01]  /*1f00*/  IMAD.WIDE.U32 R6, R6, UR26, R18 ;  /* 0x0000001a06067c25 */ /* 0x000fe2000f8e0012 */
[----:B------:R-:W-:Y:S01]  /*1f10*/  USHF.R.S32.HI UR28, URZ, 0x8, UR28 ;  /* 0x00000008ff1c7899 */ /* 0x000fe2000801141c */
[----:B------:R-:W-:Y:S01]  /*1f20*/  SHF.L.U64.HI R64, R2, 0x4, R3 ;  /* 0x0000000402407819 */ /* 0x000fe20000010203 */
[----:B------:R-:W1:Y:S01]  /*1f30*/  LDCU.64 UR10, c[0x0][0x388] ;  /* 0x00007100ff0a77ac */ /* 0x000e620008000a00 */
[----:B------:R-:W-:Y:S01]  /*1f40*/  IMAD R71, R142, R5, R17 ;  /* 0x000000058e477224 */ /* 0x000fe200078e0211 */
[----:B------:R-:W-:Y:S01]  /*1f50*/  IADD3 R7, PT, PT, R7, UR9, RZ ;  /* 0x0000000907077c10 */ /* 0x000fe2000fffe0ff */
[C---:B------:R-:W-:Y:S01]  /*1f60*/  IMAD.SHL.U32 R70, R16.reuse, 0x2, RZ ;  /* 0x0000000210467824 */ /* 0x040fe200078e00ff */
[----:B------:R-:W2:Y:S01]  /*1f70*/  LDCU.64 UR8, c[0x0][0x390] ;  /* 0x00007200ff0877ac */ /* 0x000ea20008000a00 */
[----:B------:R-:W-:Y:S01]  /*1f80*/  IMAD R67, R141, UR14, RZ ;  /* 0x0000000e8d437c24 */ /* 0x000fe2000f8e02ff */
[----:B------:R-:W-:Y:S01]  /*1f90*/  SHF.L.U64.HI R71, R16, 0x1, R71 ;  /* 0x0000000110477819 */ /* 0x000fe20000010247 */
[----:B------:R-:W-:Y:S01]  /*1fa0*/  IMAD R134, R142, R11, R133 ;  /* 0x0000000b8e867224 */ /* 0x000fe200078e0285 */
[----:B------:R-:W-:Y:S01]  /*1fb0*/  UISETP.LT.AND UP0, UPT, UR20, UR28, UPT ;  /* 0x0000001c1400728c */ /* 0x000fe2000bf01270 */
[----:B------:R-:W-:-:S02]  /*1fc0*/  IMAD R67, R140, UR15, R67 ;  /* 0x0000000f8c437c24 */ /* 0x000fc4000f8e0243 */
[----:B------:R-:W-:Y:S01]  /*1fd0*/  IMAD.WIDE.U32 R140, R140, UR14, R6 ;  /* 0x0000000e8c8c7c25 */ /* 0x000fe2000f8e0006 */
[----:B------:R-:W-:Y:S01]  /*1fe0*/  USEL UR28, UR20, UR28, !UP0 ;  /* 0x0000001c141c7287 */ /* 0x000fe2000c000000 */
[--C-:B------:R-:W-:Y:S02]  /*1ff0*/  SHF.R.S32.HI R101, RZ, 0x1f, R134.reuse ;  /* 0x0000001fff657819 */ /* 0x100fe40000011486 */
[----:B------:R-:W-:Y:S01]  /*2000*/  IMAD.IADD R133, R133, 0x1, R134 ;  /* 0x0000000185857824 */ /* 0x000fe200078e0286 */
[----:B------:R-:W-:Y:S01]  /*2010*/  UISETP.GT.AND UP0, UPT, UR4, UR28, UPT ;  /* 0x0000001c0400728c */ /* 0x000fe2000bf04270 */
[----:B------:R-:W-:Y:S02]  /*2020*/  IADD3 R67, PT, PT, R141, R67, RZ ;  /* 0x000000438d437210 */ /* 0x000fe40007ffe0ff */
[----:B-1----:R-:W-:Y:S02]  /*2030*/  IADD3 R70, P3, PT, R70, UR10, RZ ;  /* 0x0000000a46467c10 */ /* 0x002fe4000ff7e0ff */
[----:B------:R-:W-:-:S02]  /*2040*/  SHF.R.S32.HI R100, RZ, 0x1f, R133 ;  /* 0x0000001fff647819 */ /* 0x000fc40000011485 */
[----:B--2---:R-:W-:Y:S02]  /*2050*/  IADD3 R68, P2, PT, R68, UR8, RZ ;  /* 0x0000000844447c10 */ /* 0x004fe4000ff5e0ff */
[----:B------:R-:W-:Y:S02]  /*2060*/  IADD3.X R71, PT, PT, R71, UR11, RZ, P3, !PT ;  /* 0x0000000b47477c10 */ /* 0x000fe40009ffe4ff */
[----:B------:R-:W-:Y:S01]  /*2070*/  IADD3.X R69, PT, PT, R69, UR9, RZ, P2, !PT ;  /* 0x0000000945457c10 */ /* 0x000fe200097fe4ff */
[----:B------:R-:W-:Y:S01]  /*2080*/  IMAD.MOV.U32 R234, RZ, RZ, R68 ;  /* 0x000000ffffea7224 */ /* 0x000fe200078e0044 */
[----:B------:R-:W-:Y:S02]  /*2090*/  MOV R232, R70 ;  /* 0x0000004600e87202 */ /* 0x000fe40000000f00 */
[----:B------:R-:W-:Y:S01]  /*20a0*/  MOV R229, R71 ;  /* 0x0000004700e57202 */ /* 0x000fe20000000f00 */
        /* <DEDUP_REMOVED lines=150> */
.L_x_3663:
        /* <DEDUP_REMOVED lines=364> */
.L_x_3595:
        /* <DEDUP_REMOVED lines=67> */
.L_x_3599:
[----:B------:R-:W-:Y:S05]  /*4500*/  BSYNC.RECONVERGENT B0 ;  /* 0x0000000000007941 */ /* 0x000fea0003800200 */
.L_x_3598:
        /* <DEDUP_REMOVED lines=50> */
.L_x_3601:
[----:B------:R-:W-:Y:S05]  /*4830*/  BSYNC.RECONVERGENT B0 ;  /* 0x0000000000007941 */ /* 0x000fea0003800200 */
.L_x_3600:
        /* <DEDUP_REMOVED lines=58> */
.L_x_3603:
[----:B------:R-:W-:Y:S05]  /*4be0*/  BSYNC.RECONVERGENT B0 ;  /* 0x0000000000007941 */ /* 0x000fea0003800200 */
.L_x_3602:
        /* <DEDUP_REMOVED lines=58> */
.L_x_3605:
[----:B------:R-:W-:Y:S05]  /*4f90*/  BSYNC.RECONVERGENT B0 ;  /* 0x0000000000007941 */ /* 0x000fea0003800200 */
.L_x_3604:
        /* <DEDUP_REMOVED lines=58> */
.L_x_3607:
[----:B------:R-:W-:Y:S05]  /*5340*/  BSYNC.RECONVERGENT B0 ;  /* 0x0000000000007941 */ /* 0x000fea0003800200 */
.L_x_3606:
        /* <DEDUP_REMOVED lines=58> */
.L_x_3609:
[----:B------:R-:W-:Y:S05]  /*56f0*/  BSYNC.RECONVERGENT B0 ;  /* 0x0000000000007941 */ /* 0x000fea0003800200 */
.L_x_3608:
        /* <DEDUP_REMOVED lines=58> */
.L_x_3611:
[----:B------:R-:W-:Y:S05]  /*5aa0*/  BSYNC.RECONVERGENT B0 ;  /* 0x0000000000007941 */ /* 0x000fea0003800200 */
.L_x_3610:
        /* <DEDUP_REMOVED lines=58> */
.L_x_3613:
[----:B------:R-:W-:Y:S05]  /*5e50*/  BSYNC.RECONVERGENT B0 ;  /* 0x0000000000007941 */ /* 0x000fea0003800200 */
.L_x_3612:
        /* <DEDUP_REMOVED lines=58> */
.L_x_3615:
[----:B------:R-:W-:Y:S05]  /*6200*/  BSYNC.RECONVERGENT B0 ;  /* 0x0000000000007941 */ /* 0x000fea0003800200 */
.L_x_3614:
        /* <DEDUP_REMOVED lines=58> */
.L_x_3617:
[----:B------:R-:W-:Y:S05]  /*65b0*/  BSYNC.RECONVERGENT B0 ;  /* 0x0000000000007941 */ /* 0x000fea0003800200 */
.L_x_3616:
        /* <DEDUP_REMOVED lines=60> */
.L_x_3619:
[----:B------:R-:W-:Y:S05]  /*6980*/  BSYNC.RECONVERGENT B0 ;  /* 0x0000000000007941 */ /* 0x000fea0003800200 */
.L_x_3618:
        /* <DEDUP_REMOVED lines=60> */
.L_x_3621:
[----:B------:R-:W-:Y:S05]  /*6d50*/  BSYNC.RECONVERGENT B0 ;  /* 0x0000000000007941 */ /* 0x000fea0003800200 */
.L_x_3620:
        /* <DEDUP_REMOVED lines=60> */
.L_x_3623:
[----:B------:R-:W-:Y:S05]  /*7120*/  BSYNC.RECONVERGENT B0 ;  /* 0x0000000000007941 */ /* 0x000fea0003800200 */
.L_x_3622:
        /* <DEDUP_REMOVED lines=60> */
.L_x_3625:
[----:B------:R-:W-:Y:S05]  /*74f0*/  BSYNC.RECONVERGENT B0 ;  /* 0x0000000000007941 */ /* 0x000fea0003800200 */
.L_x_3624:
        /* <DEDUP_REMOVED lines=60> */
.L_x_3627:
[----:B------:R-:W-:Y:S05]  /*78c0*/  BSYNC.RECONVERGENT B0 ;  /* 0x0000000000007941 */ /* 0x000fea0003800200 */
.L_x_3626:
        /* <DEDUP_REMOVED lines=58> */
.L_x_3629:
[----:B------:R-:W-:Y:S05]  /*7c70*/  BSYNC.RECONVERGENT B0 ;  /* 0x0000000000007941 */ /* 0x000fea0003800200 */
.L_x_3628:
[----:B-1----:R-:W1:Y:S01]  /*7c80*/  LDC R17, c[0x0][0x450] ;  /* 0x00011400ff117b82 */ /* 0x002e620000000800 */
[----:B------:R-:W-:Y:S05]  /*7c90*/  IMAD.U32 R3, R38, -0x80, RZ ;  /* 0xffffff8026037824 */ /* 0x000fea00078e00ff */
[C---:B------:R-:W-:Y:S02]  /*7ca0*/  LEA R14, P1, R3.reuse, R14, 0x1 ;  /* 0x0000000e030e7211 */ /* 0x040fe400078208ff */
[C---:B------:R-:W-:Y:S02]  /*7cb0*/  LEA R56, P0, R3.reuse, R56, 0x1 ;  /* 0x0000003803387211 */ /* 0x040fe400078008ff */
[C---:B------:R-:W-:Y:S02]  /*7cc0*/  LEA.HI.X.SX32 R15, R3.reuse, R15, 0x1, P1 ;  /* 0x0000000f030f7211 */ /* 0x040fe400008f0eff */
[----:B------:R-:W-:Y:S01]  /*7cd0*/  LEA.HI.X.SX32 R57, R3, R57, 0x1, P0 ;  /* 0x0000003903397211 */ /* 0x000fe200000f0eff */
[----:B------:R-:W-:Y:S05]  /*7ce0*/  BRA `(.L_x_3596) ;  /* 0x0000006000147947 */ /* 0x000fea0003800000 */
.L_x_3597:
        /* <DEDUP_REMOVED lines=98> */
.L_x_3631:
[----:B------:R-:W-:Y:S05]  /*8310*/  BSYNC.RECONVERGENT B0 ;  /* 0x0000000000007941 */ /* 0x000fea0003800200 */
.L_x_3630:
        /* <DEDUP_REMOVED lines=89> */
.L_x_3633:
[----:B------:R-:W-:Y:S05]  /*88b0*/  BSYNC.RECONVERGENT B0 ;  /* 0x0000000000007941 */ /* 0x000fea0003800200 */
.L_x_3632:
        /* <DEDUP_REMOVED lines=95> */
.L_x_3635:
[----:B------:R-:W-:Y:S05]  /*8eb0*/  BSYNC.RECONVERGENT B0 ;  /* 0x0000000000007941 */ /* 0x000fea0003800200 */
.L_x_3634:
        /* <DEDUP_REMOVED lines=95> */
.L_x_3637:
[----:B------:R-:W-:Y:S05]  /*94b0*/  BSYNC.RECONVERGENT B0 ;  /* 0x0000000000007941 */ /* 0x000fea0003800200 */
.L_x_3636:
        /* <DEDUP_REMOVED lines=94> */
.L_x_3639:
[----:B------:R-:W-:Y:S05]  /*9aa0*/  BSYNC.RECONVERGENT B0 ;  /* 0x0000000000007941 */ /* 0x000fea0003800200 */
.L_x_3638:
        /* <DEDUP_REMOVED lines=95> */
.L_x_3641:
[----:B------:R-:W-:Y:S05]  /*a0a0*/  BSYNC.RECONVERGENT B0 ;  /* 0x0000000000007941 */ /* 0x000fea0003800200 */
.L_x_3640:
        /* <DEDUP_REMOVED lines=94> */
.L_x_3643:
[----:B------:R-:W-:Y:S05]  /*a690*/  BSYNC.RECONVERGENT B0 ;  /* 0x0000000000007941 */ /* 0x000fea0003800200 */
.L_x_3642:
        /* <DEDUP_REMOVED lines=94> */
.L_x_3645:
[----:B------:R-:W-:Y:S05]  /*ac80*/  BSYNC.RECONVERGENT B0 ;  /* 0x0000000000007941 */ /* 0x000fea0003800200 */
.L_x_3644:
        /* <DEDUP_REMOVED lines=94> */
.L_x_3647:
[----:B------:R-:W-:Y:S05]  /*b270*/  BSYNC.RECONVERGENT B0 ;  /* 0x0000000000007941 */ /* 0x000fea0003800200 */
.L_x_3646:
        /* <DEDUP_REMOVED lines=95> */
.L_x_3649:
[----:B------:R-:W-:Y:S05]  /*b870*/  BSYNC.RECONVERGENT B0 ;  /* 0x0000000000007941 */ /* 0x000fea0003800200 */
.L_x_3648:
        /* <DEDUP_REMOVED lines=96> */
.L_x_3651:
[----:B------:R-:W-:Y:S05]  /*be80*/  BSYNC.RECONVERGENT B0 ;  /* 0x0000000000007941 */ /* 0x000fea0003800200 */
.L_x_3650:
        /* <DEDUP_REMOVED lines=96> */
.L_x_3653:
[----:B------:R-:W-:Y:S05]  /*c490*/  BSYNC.RECONVERGENT B0 ;  /* 0x0000000000007941 */ /* 0x000fea0003800200 */
.L_x_3652:
        /* <DEDUP_REMOVED lines=96> */
.L_x_3655:
[----:B------:R-:W-:Y:S05]  /*caa0*/  BSYNC.RECONVERGENT B0 ;  /* 0x0000000000007941 */ /* 0x000fea0003800200 */
.L_x_3654:
        /* <DEDUP_REMOVED lines=96> */
.L_x_3657:
[----:B------:R-:W-:Y:S05]  /*d0b0*/  BSYNC.RECONVERGENT B0 ;  /* 0x0000000000007941 */ /* 0x000fea0003800200 */
.L_x_3656:
        /* <DEDUP_REMOVED lines=98> */
.L_x_3659:
[----:B------:R-:W-:Y:S05]  /*d6e0*/  BSYNC.RECONVERGENT B0 ;  /* 0x0000000000007941 */ /* 0x000fea0003800200 */
.L_x_3658:
        /* <DEDUP_REMOVED lines=94> */
.L_x_3661:
[----:B------:R-:W-:Y:S05]  /*dcd0*/  BSYNC.RECONVERGENT B0 ;  /* 0x0000000000007941 */ /* 0x000fea0003800200 */
.L_x_3660:
[----:B------:R-:W1:Y:S01]  /*dce0*/  LDC R17, c[0x0][0x450] ;  /* 0x00011400ff117b82 */ /* 0x000e620000000800 */
[----:B---3--:R-:W-:Y:S05]  /*dcf0*/  IMAD.U32 R3, R150, -0x80, RZ ;  /* 0xffffff8096037824 */ /* 0x008fea00078e00ff */
[C---:B------:R-:W-:Y:S02]  /*dd00*/  LEA R76, P1, R3.reuse, R76, 0x1 ;  /* 0x0000004c034c7211 */ /* 0x040fe400078208ff */
[C---:B------:R-:W-:Y:S02]  /*dd10*/  LEA R74, P0, R3.reuse, R74, 0x1 ;  /* 0x0000004a034a7211 */ /* 0x040fe400078008ff */
[C---:B------:R-:W-:Y:S02]  /*dd20*/  LEA.HI.X.SX32 R77, R3.reuse, R77, 0x1, P1 ;  /* 0x0000004d034d7211 */ /* 0x040fe400008f0eff */
[----:B------:R-:W-:Y:S09]  /*dd30*/  LEA.HI.X.SX32 R75, R3, R75, 0x1, P0 ;  /* 0x0000004b034b7211 */ /* 0x000ff200000f0eff */
.L_x_3596:
[----:B------:R-:W-:Y:S05]  /*dd40*/  BSYNC.RECONVERGENT B1 ;  /* 0x0000000000017941 */ /* 0x000fea0003800200 */
.L_x_3594:
        /* <DEDUP_REMOVED lines=89> */
.L_x_3662:
[----:B------:R-:W-:Y:S01]  /*e2e0*/  UISETP.GT.AND UP0, UPT, UR30, UR28, UPT ;  /* 0x0000001c1e00728c */ /* 0x000fe2000bf04270 */
[----:B------:R-:W-:Y:S02]  /*e2f0*/  IADD3 R72, P1, PT, R72, R79, RZ ;  /* 0x0000004f48487210 */ /* 0x000fe40007f3e0ff */
[----:B------:R-:W-:Y:S03]  /*e300*/  IADD3 R10, P0, PT, R10, R81, RZ ;  /* 0x000000510a0a7210 */ /* 0x000fe60007f1e0ff */
[----:B------:R-:W-:Y:S02]  /*e310*/  IMAD.X R73, R73, 0x1, R78, P1 ;  /* 0x0000000149497824 */ /* 0x000fe400008e064e */
[----:B------:R-:W-:Y:S01]  /*e320*/  IMAD.X R9, R9, 0x1, R80, P0 ;  /* 0x0000000109097824 */ /* 0x000fe200000e0650 */
[----:B------:R-:W-:Y:S07]  /*e330*/  BRA.U UP0, `(.L_x_3663) ;  /* 0xffffff4500b47547 */ /* 0x000fee000b83ffff */
.L_x_3593:
        /* <DEDUP_REMOVED lines=30> */
.L_x_3668:
[----:B------:R1:W-:Y:S02]  /*e520*/  STS.128 [R3], RZ ;  /* 0x000000ff03007388 */ /* 0x0003e40000000c00 */
.L_x_3667:
[----:B------:R-:W-:Y:S05]  /*e530*/  BSYNC.RECONVERGENT B0 ;  /* 0x0000000000007941 */ /* 0x000fea0003800200 */
.L_x_3666:
        /* <DEDUP_REMOVED lines=18> */
.L_x_3670:
[----:B------:R-:W-:Y:S05]  /*e660*/  BSYNC.RECONVERGENT B0 ;  /* 0x0000000000007941 */ /* 0x000fea0003800200 */
.L_x_3669:
        /* <DEDUP_REMOVED lines=12> */
.L_x_3672:
[----:B------:R-:W-:Y:S05]  /*e730*/  BSYNC.RECONVERGENT B0 ;  /* 0x0000000000007941 */ /* 0x000fea0003800200 */
.L_x_3671:
        /* <DEDUP_REMOVED lines=12> */
.L_x_3665:
        /* <DEDUP_REMOVED lines=78> */
.L_x_3679:
[----:B------:R-:W-:Y:S05]  /*ece0*/  BSYNC.RECONVERGENT B0 ;  /* 0x0000000000007941 */ /* 0x000fea0003800200 */
.L_x_3678:
[----:B-----5:R2:W-:Y:S01]  /*ecf0*/  STS.128 [R3], R16 ;  /* 0x0000001003007388 */ /* 0x0205e20000000c00 */
[----:B------:R-:W-:Y:S05]  /*ed00*/  BRA `(.L_x_3676) ;  /* 0x0000000000047947 */ /* 0x000fea0003800000 */
.L_x_3677:
[----:B------:R3:W-:Y:S02]  /*ed10*/  STS.128 [R3], RZ ;  /* 0x000000ff03007388 */ /* 0x0007e40000000c00 */
.L_x_3676:
[----:B------:R-:W-:Y:S05]  /*ed20*/  BSYNC.RECONVERGENT B1 ;  /* 0x0000000000017941 */ /* 0x000fea0003800200 */
.L_x_3675:
        /* <DEDUP_REMOVED lines=62> */
.L_x_3683:
[----:B------:R-:W-:Y:S05]  /*f110*/  BSYNC.RECONVERGENT B0 ;  /* 0x0000000000007941 */ /* 0x000fea0003800200 */
.L_x_3682:
[----:B-----5:R1:W-:Y:S02]  /*f120*/  STS.128 [R3+0x800], R16 ;  /* 0x0008001003007388 */ /* 0x0203e40000000c00 */
.L_x_3681:
[----:B------:R-:W-:Y:S05]  /*f130*/  BSYNC.RECONVERGENT B1 ;  /* 0x0000000000017941 */ /* 0x000fea0003800200 */
.L_x_3680:
        /* <DEDUP_REMOVED lines=63> */
.L_x_3687:
[----:B------:R-:W-:Y:S05]  /*f530*/  BSYNC.RECONVERGENT B0 ;  /* 0x0000000000007941 */ /* 0x000fea0003800200 */
.L_x_3686:
[----:B-----5:R1:W-:Y:S02]  /*f540*/  STS.128 [R3+0x1000], R16 ;  /* 0x0010001003007388 */ /* 0x0203e40000000c00 */
.L_x_3685:
[----:B------:R-:W-:Y:S05]  /*f550*/  BSYNC.RECONVERGENT B1 ;  /* 0x0000000000017941 */ /* 0x000fea0003800200 */
.L_x_3684:
        /* <DEDUP_REMOVED lines=63> */
.L_x_3689:
[----:B------:R-:W-:Y:S05]  /*f950*/  BSYNC.RECONVERGENT B0 ;  /* 0x0000000000007941 */ /* 0x000fea0003800200 */
.L_x_3688:
[----:B-----5:R1:W-:Y:S01]  /*f960*/  STS.128 [R3+0x1800], R16 ;  /* 0x0018001003007388 */ /* 0x0203e20000000c00 */
[----:B------:R-:W-:Y:S05]  /*f970*/  BRA `(.L_x_3673) ;  /* 0x0000001800047947 */ /* 0x000fea0003800000 */
.L_x_3674:
        /* <DEDUP_REMOVED lines=97> */
.L_x_3694:
[----:B------:R-:W-:Y:S05]  /*ff90*/  BSYNC.RECONVERGENT B0 ;  /* 0x0000000000007941 */ /* 0x000fea0003800200 */
.L_x_3693:
[----:B-----5:R2:W-:Y:S01]  /*ffa0*/  STS.128 [R3], R24 ;  /* 0x0000001803007388 */ /* 0x0205e20000000c00 */
[----:B------:R-:W-:Y:S05]  /*ffb0*/  BRA `(.L_x_3691) ;  /* 0x0000000000047947 */ /* 0x000fea0003800000 */
.L_x_3692:
[----:B------:R1:W-:Y:S02]  /*ffc0*/  STS.128 [R3], RZ ;  /* 0x000000ff03007388 */ /* 0x0003e40000000c00 */
.L_x_3691:
[----:B------:R-:W-:Y:S05]  /*ffd0*/  BSYNC.RECONVERGENT B1 ;  /* 0x0000000000017941 */ /* 0x000fea0003800200 */
.L_x_3690:
        /* <DEDUP_REMOVED lines=92> */
.L_x_3698:
[----:B------:R-:W-:Y:S05]  /*105a0*/  BSYNC.RECONVERGENT B0 ;  /* 0x0000000000007941 */ /* 0x000fea0003800200 */
.L_x_3697:
[----:B-----5:R4:W-:Y:S02]  /*105b0*/  STS.128 [R3+0x800], R24 ;  /* 0x0008001803007388 */ /* 0x0209e40000000c00 */
.L_x_3696:
[----:B------:R-:W-:Y:S05]  /*105c0*/  BSYNC.RECONVERGENT B1 ;  /* 0x0000000000017941 */ /* 0x000fea0003800200 */
.L_x_3695:
        /* <DEDUP_REMOVED lines=92> */
.L_x_3702:
[----:B------:R-:W-:Y:S05]  /*10b90*/  BSYNC.RECONVERGENT B0 ;  /* 0x0000000000007941 */ /* 0x000fea0003800200 */
.L_x_3701:
[----:B-----5:R4:W-:Y:S02]  /*10ba0*/  STS.128 [R3+0x1000], R24 ;  /* 0x0010001803007388 */ /* 0x0209e40000000c00 */
.L_x_3700:
[----:B------:R-:W-:Y:S05]  /*10bb0*/  BSYNC.RECONVERGENT B1 ;  /* 0x0000000000017941 */ /* 0x000fea0003800200 */
.L_x_3699:
        /* <DEDUP_REMOVED lines=91> */
.L_x_3704:
[----:B------:R-:W-:Y:S05]  /*11170*/  BSYNC.RECONVERGENT B0 ;  /* 0x0000000000007941 */ /* 0x000fea0003800200 */
.L_x_3703:
[----:B-----5:R1:W-:Y:S02]  /*11180*/  STS.128 [R3+0x1800], R8 ;  /* 0x0018000803007388 */ /* 0x0203e40000000c00 */
.L_x_3673:
[----:B------:R-:W-:Y:S05]  /*11190*/  BSYNC.RECONVERGENT B2 ;  /* 0x0000000000027941 */ /* 0x000fea0003800200 */
.L_x_3664:
[----:B------:R-:W-:Y:S01]  /*111a0*/  UIADD3 UR27, UPT, UPT, -UR27, UR22, URZ ;  /* 0x000000161b1b7290 */ /* 0x000fe2000fffe1ff */
[----:B------:R-:W-:Y:S05]  /*111b0*/  BSSY.RECONVERGENT B0, `(.L_x_3705) ;  /* 0x000000d000007945 */ /* 0x000fea0003800200 */
[----:B------:R-:W-:-:S13]  /*111c0*/  ISETP.GE.AND P2, PT, R142, UR27, PT ;  /* 0x0000001b8e007c0c */ /* 0x000fda000bf46270 */
[----:B------:R-:W-:Y:S05]  /*111d0*/  @P2 BRA `(.L_x_3706) ;  /* 0x0000000000282947 */ /* 0x000fea0003800000 */
[----:B------:R-:W2:Y:S02]  /*111e0*/  LDCU UR5, c[0x0][0x440] ;  /* 0x00008800ff0577ac */ /* 0x000ea40008000800 */
[----:B--2---:R-:W-:-:S13]  /*111f0*/  ISETP.GE.AND P0, PT, R12, UR5, PT ;  /* 0x000000050c007c0c */ /* 0x004fda000bf06270 */
[----:B------:R-:W-:Y:S05]  /*11200*/  @P0 BRA `(.L_x_3707) ;  /* 0x0000000000180947 */ /* 0x000fea0003800000 */
[----:B------:R-:W-:-:S05]  /*11210*/  MOV R228, R232 ;  /* 0x000000e800e47202 */ /* 0x000fca0000000f00 */
[----:B------:R-:W-:Y:S01]  /*11220*/  @!PT LDS RZ, [RZ] ;  /* 0x00000000fffff984 */ /* 0x000fe20000000800 */
[----:B------:R-:W-:Y:S01]  /*11230*/  @!PT LDS RZ, [RZ] ;  /* 0x00000000fffff984 */ /* 0x000fe20000000800 */
[----:B------:R-:W-:Y:S01]  /*11240*/  @!PT LDS RZ, [RZ] ;  /* 0x00000000fffff984 */ /* 0x000fe20000000800 */
[----:B------:R2:W-:Y:S01]  /*11250*/  LDGSTS.E.BYPASS.LTC128B.128 [R3+0x2000], desc[UR6][R228.64] ;  /* 0x02000000e4037fae */ /* 0x0005e2000b981a06 */
[----:B------:R-:W-:Y:S05]  /*11260*/  BRA `(.L_x_3706) ;  /* 0x0000000000047947 */ /* 0x000fea0003800000 */
.L_x_3707:
[----:B------:R2:W-:Y:S02]  /*11270*/  STS.128 [R3+0x2000], RZ ;  /* 0x002000ff03007388 */ /* 0x0005e40000000c00 */
.L_x_3706:
[----:B------:R-:W-:Y:S05]  /*11280*/  BSYNC.RECONVERGENT B0 ;  /* 0x0000000000007941 */ /* 0x000fea0003800200 */
.L_x_3705:
        /* <DEDUP_REMOVED lines=13> */
.L_x_3710:
[----:B------:R1:W-:Y:S02]  /*11360*/  STS.128 [R3+0x2800], RZ ;  /* 0x002800ff03007388 */ /* 0x0003e40000000c00 */
.L_x_3709:
[----:B------:R-:W-:Y:S05]  /*11370*/  BSYNC.RECONVERGENT B0 ;  /* 0x0000000000007941 */ /* 0x000fea0003800200 */
.L_x_3708:
        /* <DEDUP_REMOVED lines=14> */
.L_x_3713:
[----:B------:R1:W-:Y:S02]  /*11460*/  STS.128 [R3+0x3000], RZ ;  /* 0x003000ff03007388 */ /* 0x0003e40000000c00 */
.L_x_3712:
[----:B------:R-:W-:Y:S05]  /*11470*/  BSYNC.RECONVERGENT B0 ;  /* 0x0000000000007941 */ /* 0x000fea0003800200 */
.L_x_3711:
        /* <DEDUP_REMOVED lines=14> */
.L_x_3716:
[----:B------:R1:W-:Y:S02]  /*11560*/  STS.128 [R3+0x3800], RZ ;  /* 0x003800ff03007388 */ /* 0x0003e40000000c00 */
.L_x_3715:
[----:B------:R-:W-:Y:S05]  /*11570*/  BSYNC.RECONVERGENT B0 ;  /* 0x0000000000007941 */ /* 0x000fea0003800200 */
.L_x_3714:
        /* <DEDUP_REMOVED lines=18> */
.L_x_3719:
[----:B------:R1:W-:Y:S02]  /*116a0*/  STS.128 [R3+0x4000], RZ ;  /* 0x004000ff03007388 */ /* 0x0003e40000000c00 */
.L_x_3718:
[----:B------:R-:W-:Y:S05]  /*116b0*/  BSYNC.RECONVERGENT B0 ;  /* 0x0000000000007941 */ /* 0x000fea0003800200 */
.L_x_3717:
        /* <DEDUP_REMOVED lines=15> */
.L_x_3722:
[----:B------:R1:W-:Y:S02]  /*117b0*/  STS.128 [R3+0x4800], RZ ;  /* 0x004800ff03007388 */ /* 0x0003e40000000c00 */
.L_x_3721:
[----:B------:R-:W-:Y:S05]  /*117c0*/  BSYNC.RECONVERGENT B0 ;  /* 0x0000000000007941 */ /* 0x000fea0003800200 */
.L_x_3720:
        /* <DEDUP_REMOVED lines=18> */
.L_x_3725:
[----:B------:R1:W-:Y:S02]  /*118f0*/  STS.128 [R3+0x5000], RZ ;  /* 0x005000ff03007388 */ /* 0x0003e40000000c00 */
.L_x_3724:
[----:B------:R-:W-:Y:S05]  /*11900*/  BSYNC.RECONVERGENT B0 ;  /* 0x0000000000007941 */ /* 0x000fea0003800200 */
.L_x_3723:
        /* <DEDUP_REMOVED lines=18> */
.L_x_3728:
[----:B------:R3:W-:Y:S02]  /*11a30*/  STS.128 [R3+0x5800], RZ ;  /* 0x005800ff03007388 */ /* 0x0007e40000000c00 */
.L_x_3727:
[----:B------:R-:W-:Y:S05]  /*11a40*/  BSYNC.RECONVERGENT B0 ;  /* 0x0000000000007941 */ /* 0x000fea0003800200 */
.L_x_3726:
        /* <DEDUP_REMOVED lines=18> */
.L_x_3731:
[----:B------:R1:W-:Y:S02]  /*11b70*/  STS.128 [R3+0x6000], RZ ;  /* 0x006000ff03007388 */ /* 0x0003e40000000c00 */
.L_x_3730:
[----:B------:R-:W-:Y:S05]  /*11b80*/  BSYNC.RECONVERGENT B0 ;  /* 0x0000000000007941 */ /* 0x000fea0003800200 */
.L_x_3729:
        /* <DEDUP_REMOVED lines=15> */
.L_x_3734:
[----:B------:R1:W-:Y:S02]  /*11c80*/  STS.128 [R3+0x6800], RZ ;  /* 0x006800ff03007388 */ /* 0x0003e40000000c00 */
.L_x_3733:
[----:B------:R-:W-:Y:S05]  /*11c90*/  BSYNC.RECONVERGENT B0 ;  /* 0x0000000000007941 */ /* 0x000fea0003800200 */
.L_x_3732:
        /* <DEDUP_REMOVED lines=18> */
.L_x_3737:
[----:B------:R1:W-:Y:S02]  /*11dc0*/  STS.128 [R3+0x7000], RZ ;  /* 0x007000ff03007388 */ /* 0x0003e40000000c00 */
.L_x_3736:
[----:B------:R-:W-:Y:S05]  /*11dd0*/  BSYNC.RECONVERGENT B0 ;  /* 0x0000000000007941 */ /* 0x000fea0003800200 */
.L_x_3735:
        /* <DEDUP_REMOVED lines=18> */
.L_x_3740:
[----:B------:R2:W-:Y:S02]  /*11f00*/  STS.128 [R3+0x7800], RZ ;  /* 0x007800ff03007388 */ /* 0x0005e40000000c00 */
.L_x_3739:
[----:B------:R-:W-:Y:S05]  /*11f10*/  BSYNC.RECONVERGENT B0 ;  /* 0x0000000000007941 */ /* 0x000fea0003800200 */
.L_x_3738:
        /* <DEDUP_REMOVED lines=18> */
.L_x_3743:
[----:B------:R1:W-:Y:S02]  /*12040*/  STS.128 [R3+0x8000], RZ ;  /* 0x008000ff03007388 */ /* 0x0003e40000000c00 */
.L_x_3742:
[----:B------:R-:W-:Y:S05]  /*12050*/  BSYNC.RECONVERGENT B0 ;  /* 0x0000000000007941 */ /* 0x000fea0003800200 */
.L_x_3741:
        /* <DEDUP_REMOVED lines=18> */
.L_x_3746:
[----:B------:R1:W-:Y:S02]  /*12180*/  STS.128 [R3+0x8800], RZ ;  /* 0x008800ff03007388 */ /* 0x0003e40000000c00 */
.L_x_3745:
[----:B------:R-:W-:Y:S05]  /*12190*/  BSYNC.RECONVERGENT B0 ;  /* 0x0000000000007941 */ /* 0x000fea0003800200 */
.L_x_3744:
        /* <DEDUP_REMOVED lines=18> */
.L_x_3749:
[----:B------:R1:W-:Y:S02]  /*122c0*/  STS.128 [R3+0x9000], RZ ;  /* 0x009000ff03007388 */ /* 0x0003e40000000c00 */
.L_x_3748:
[----:B------:R-:W-:Y:S05]  /*122d0*/  BSYNC.RECONVERGENT B0 ;  /* 0x0000000000007941 */ /* 0x000fea0003800200 */
.L_x_3747:
        /* <DEDUP_REMOVED lines=16> */
.L_x_3752:
[----:B------:R1:W-:Y:S02]  /*123e0*/  STS.128 [R3+0x9800], RZ ;  /* 0x009800ff03007388 */ /* 0x0003e40000000c00 */
.L_x_3751:
[----:B------:R-:W-:Y:S05]  /*123f0*/  BSYNC.RECONVERGENT B0 ;  /* 0x0000000000007941 */ /* 0x000fea0003800200 */
.L_x_3750:
[----:B------:R-:W2:Y:S01]  /*12400*/  LDCU.64 UR14, c[0x0][0x540] ;  /* 0x0000a800ff0e77ac */ /* 0x000ea20008000a00 */
[----:B------:R-:W0:Y:S01]  /*12410*/  LDGDEPBAR ;  /* 0x00000000000079af */ /* 0x000e220000000000 */
[----:B------:R-:W3:Y:S01]  /*12420*/  LDCU.64 UR10, c[0x0][0x538] ;  /* 0x0000a700ff0a77ac */ /* 0x000ee20008000a00 */
[----:B------:R-:W-:Y:S01]  /*12430*/  UMOV UR28, UR26 ;  /* 0x0000001a001c7c82 */ /* 0x000fe20008000000 */
[----:B------:R-:W4:Y:S01]  /*12440*/  LDCU UR5, c[0x0][0x458] ;  /* 0x00008b00ff0577ac */ /* 0x000f220008000800 */
[----:B--2---:R-:W-:-:S04]  /*12450*/  UIMAD.WIDE.U32 UR16, UR23, UR14, UR28 ;  /* 0x0000000e171072a5 */ /* 0x004fc8000f8e001c */
[----:B------:R-:W-:Y:S02]  /*12460*/  UIMAD UR15, UR23, UR15, UR17 ;  /* 0x0000000f170f72a4 */ /* 0x000fe4000f8e0211 */
[----:B---3--:R-:W-:Y:S01]  /*12470*/  ULEA UR10, UP0, UR16, UR10, 0x2 ;  /* 0x0000000a100a7291 */ /* 0x008fe2000f8010ff */
[----:B------:R-:W-:-:S04]  /*12480*/  DEPBAR.LE SB0, 0x0 ;  /* 0x000080000000791a */ /* 0x000fc80000000000 */
[----:B------:R-:W-:Y:S01]  /*12490*/  ULEA.HI.X UR11, UR16, UR11, UR15, 0x2, UP0 ;  /* 0x0000000b100b7291 */ /* 0x000fe200080f140f */
[----:B-1----:R-:W-:-:S05]  /*124a0*/  MOV R8, UR10 ;  /* 0x0000000a00087c02 */ /* 0x002fca0008000f00 */
[----:B------:R-:W-:-:S05]  /*124b0*/  MOV R9, UR11 ;  /* 0x0000000b00097c02 */ /* 0x000fca0008000f00 */
[----:B------:R-:W2:Y:S01]  /*124c0*/  LDG.E R5, desc[UR6][R8.64] ;  /* 0x0000000608057981 */ /* 0x000ea2000c1e1900 */
[----:B----4-:R-:W2:Y:S01]  /*124d0*/  MUFU.RCP R4, UR5 ;  /* 0x0000000500047d08 */ /* 0x010ea20008001000 */
        /* <DEDUP_REMOVED lines=14> */
.L_x_3755:
[----:B------:R1:W-:Y:S01]  /*125c0*/  STS.128 [R3+0xa000], RZ ;  /* 0x00a000ff03007388 */ /* 0x0003e20000000c00 */
[----:B------:R-:W-:Y:S05]  /*125d0*/  BRA `(.L_x_3756) ;  /* 0x0000000000047947 */ /* 0x000fea0003800000 */
.L_x_3754:
[----:B------:R3:W-:Y:S02]  /*125e0*/  STS.128 [R3+0xa000], RZ ;  /* 0x00a000ff03007388 */ /* 0x0007e40000000c00 */
.L_x_3756:
[----:B------:R-:W-:Y:S05]  /*125f0*/  BSYNC.RECONVERGENT B0 ;  /* 0x0000000000007941 */ /* 0x000fea0003800200 */
.L_x_3753:
[----:B------:R-:W-:Y:S01]  /*12600*/  ISETP.GE.AND P0, PT, R2, UR27, PT ;  /* 0x0000001b02007c0c */ /* 0x000fe2000bf06270 */
[----:B------:R-:W-:Y:S01]  /*12610*/  BSSY.RECONVERGENT B0, `(.L_x_3757) ;  /* 0x000000e000007945 */ /* 0x000fe20003800200 */
[----:B------:R-:W-:-:S04]  /*12620*/  LEA R8, P1, R83, R234, 0x1 ;  /* 0x000000ea53087211 */ /* 0x000fc800078208ff */
[----:B------:R-:W-:-:S07]  /*12630*/  LEA.HI.X R9, R83, R231, R64, 0x1, P1 ;  /* 0x000000e753097211 */ /* 0x000fce00008f0c40 */
[----:B------:R4:W-:Y:S01]  /*12640*/  @P0 STS.128 [R3+0xa800], RZ ;  /* 0x00a800ff03000388 */ /* 0x0009e20000000c00 */
        /* <DEDUP_REMOVED lines=9> */
.L_x_3759:
[----:B------:R1:W-:Y:S02]  /*126e0*/  STS.128 [R3+0xa800], RZ ;  /* 0x00a800ff03007388 */ /* 0x0003e40000000c00 */
.L_x_3758:
[----:B------:R-:W-:Y:S05]  /*126f0*/  BSYNC.RECONVERGENT B0 ;  /* 0x0000000000007941 */ /* 0x000fea0003800200 */
.L_x_3757:
        /* <DEDUP_REMOVED lines=15> */
.L_x_3762:
[----:B------:R2:W-:Y:S02]  /*127f0*/  STS.128 [R3+0xb000], RZ ;  /* 0x00b000ff03007388 */ /* 0x0005e40000000c00 */
.L_x_3761:
[----:B------:R-:W-:Y:S05]  /*12800*/  BSYNC.RECONVERGENT B0 ;  /* 0x0000000000007941 */ /* 0x000fea0003800200 */
.L_x_3760:
        /* <DEDUP_REMOVED lines=15> */
.L_x_3765:
[----:B------:R2:W-:Y:S02]  /*12900*/  STS.128 [R3+0xb800], RZ ;  /* 0x00b800ff03007388 */ /* 0x0005e40000000c00 */
.L_x_3764:
[----:B------:R-:W-:Y:S05]  /*12910*/  BSYNC.RECONVERGENT B0 ;  /* 0x0000000000007941 */ /* 0x000fea0003800200 */
.L_x_3763:
        /* <DEDUP_REMOVED lines=18> */
.L_x_3768:
[----:B------:R2:W-:Y:S02]  /*12a40*/  STS.128 [R3+0xc000], RZ ;  /* 0x00c000ff03007388 */ /* 0x0005e40000000c00 */
.L_x_3767:
[----:B------:R-:W-:Y:S05]  /*12a50*/  BSYNC.RECONVERGENT B0 ;  /* 0x0000000000007941 */ /* 0x000fea0003800200 */
.L_x_3766:
        /* <DEDUP_REMOVED lines=15> */
.L_x_3771:
[----:B------:R2:W-:Y:S02]  /*12b50*/  STS.128 [R3+0xc800], RZ ;  /* 0x00c800ff03007388 */ /* 0x0005e40000000c00 */
.L_x_3770:
[----:B------:R-:W-:Y:S05]  /*12b60*/  BSYNC.RECONVERGENT B0 ;  /* 0x0000000000007941 */ /* 0x000fea0003800200 */
.L_x_3769:
        /* <DEDUP_REMOVED lines=18> */
.L_x_3774:
[----:B------:R2:W-:Y:S02]  /*12c90*/  STS.128 [R3+0xd000], RZ ;  /* 0x00d000ff03007388 */ /* 0x0005e40000000c00 */
.L_x_3773:
[----:B------:R-:W-:Y:S05]  /*12ca0*/  BSYNC.RECONVERGENT B0 ;  /* 0x0000000000007941 */ /* 0x000fea0003800200 */
.L_x_3772:
        /* <DEDUP_REMOVED lines=18> */
.L_x_3777:
[----:B------:R2:W-:Y:S02]  /*12dd0*/  STS.128 [R3+0xd800], RZ ;  /* 0x00d800ff03007388 */ /* 0x0005e40000000c00 */
.L_x_3776:
[----:B------:R-:W-:Y:S05]  /*12de0*/  BSYNC.RECONVERGENT B0 ;  /* 0x0000000000007941 */ /* 0x000fea0003800200 */
.L_x_3775:
        /* <DEDUP_REMOVED lines=18> */
.L_x_3780:
[----:B------:R2:W-:Y:S02]  /*12f10*/  STS.128 [R3+0xe000], RZ ;  /* 0x00e000ff03007388 */ /* 0x0005e40000000c00 */
.L_x_3779:
[----:B------:R-:W-:Y:S05]  /*12f20*/  BSYNC.RECONVERGENT B0 ;  /* 0x0000000000007941 */ /* 0x000fea0003800200 */
.L_x_3778:
        /* <DEDUP_REMOVED lines=15> */
.L_x_3783:
[----:B------:R2:W-:Y:S02]  /*13020*/  STS.128 [R3+0xe800], RZ ;  /* 0x00e800ff03007388 */ /* 0x0005e40000000c00 */
.L_x_3782:
[----:B------:R-:W-:Y:S05]  /*13030*/  BSYNC.RECONVERGENT B0 ;  /* 0x0000000000007941 */ /* 0x000fea0003800200 */
.L_x_3781:
        /* <DEDUP_REMOVED lines=18> */
.L_x_3786:
[----:B------:R2:W-:Y:S02]  /*13160*/  STS.128 [R3+0xf000], RZ ;  /* 0x00f000ff03007388 */ /* 0x0005e40000000c00 */
.L_x_3785:
[----:B------:R-:W-:Y:S05]  /*13170*/  BSYNC.RECONVERGENT B0 ;  /* 0x0000000000007941 */ /* 0x000fea0003800200 */
.L_x_3784:
        /* <DEDUP_REMOVED lines=18> */
.L_x_3789:
[----:B------:R2:W-:Y:S02]  /*132a0*/  STS.128 [R3+0xf800], RZ ;  /* 0x00f800ff03007388 */ /* 0x0005e40000000c00 */
.L_x_3788:
[----:B------:R-:W-:Y:S05]  /*132b0*/  BSYNC.RECONVERGENT B0 ;  /* 0x0000000000007941 */ /* 0x000fea0003800200 */
.L_x_3787:
        /* <DEDUP_REMOVED lines=18> */
.L_x_3792:
[----:B------:R2:W-:Y:S02]  /*133e0*/  STS.128 [R3+0x10000], RZ ;  /* 0x010000ff03007388 */ /* 0x0005e40000000c00 */
.L_x_3791:
[----:B------:R-:W-:Y:S05]  /*133f0*/  BSYNC.RECONVERGENT B0 ;  /* 0x0000000000007941 */ /* 0x000fea0003800200 */
.L_x_3790:
        /* <DEDUP_REMOVED lines=18> */
.L_x_3795:
[----:B------:R2:W-:Y:S02]  /*13520*/  STS.128 [R3+0x10800], RZ ;  /* 0x010800ff03007388 */ /* 0x0005e40000000c00 */
.L_x_3794:
[----:B------:R-:W-:Y:S05]  /*13530*/  BSYNC.RECONVERGENT B0 ;  /* 0x0000000000007941 */ /* 0x000fea0003800200 */
.L_x_3793:
        /* <DEDUP_REMOVED lines=18> */
.L_x_3798:
[----:B------:R2:W-:Y:S02]  /*13660*/  STS.128 [R3+0x11000], RZ ;  /* 0x011000ff03007388 */ /* 0x0005e40000000c00 */
.L_x_3797:
[----:B------:R-:W-:Y:S05]  /*13670*/  BSYNC.RECONVERGENT B0 ;  /* 0x0000000000007941 */ /* 0x000fea0003800200 */
.L_x_3796:
[----:B------:R-:W-:Y:S01]  /*13680*/  ISETP.GE.AND P0, PT, R142, UR27, PT ;  /* 0x0000001b8e007c0c */ /* 0x000fe2000bf06270 */
[----:B------:R-:W-:-:S12]  /*13690*/  BSSY.RECONVERGENT B0, `(.L_x_3799) ;  /* 0x0000010000007945 */ /* 0x000fd80003800200 */
[----:B------:R1:W-:Y:S01]  /*136a0*/  @P0 STS.128 [R3+0x11800], RZ ;  /* 0x011800ff03000388 */ /* 0x0003e20000000c00 */
[----:B------:R-:W-:Y:S05]  /*136b0*/  @P0 BRA `(.L_x_3800) ;  /* 0x0000000000340947 */ /* 0x000fea0003800000 */
[----:B------:R-:W2:Y:S02]  /*136c0*/  LDCU UR9, c[0x0][0x440] ;  /* 0x00008800ff0977ac */ /* 0x000ea40008000800 */
[----:B--2---:R-:W-:-:S13]  /*136d0*/  ISETP.GE.AND P0, PT, R12, UR9, PT ;  /* 0x000000090c007c0c */ /* 0x004fda000bf06270 */
        /* <DEDUP_REMOVED lines=10> */
.L_x_3801:
[----:B------:R2:W-:Y:S02]  /*13780*/  STS.128 [R3+0x11800], RZ ;  /* 0x011800ff03007388 */ /* 0x0005e40000000c00 */
.L_x_3800:
[----:B------:R-:W-:Y:S05]  /*13790*/  BSYNC.RECONVERGENT B0 ;  /* 0x0000000000007941 */ /* 0x000fea0003800200 */
.L_x_3799:
[----:B------:R-:W3:Y:S01]  /*137a0*/  S2R R226, SR_TID.X ;  /* 0x0000000000e27919 */ /* 0x000ee20000002100 */
[----:B------:R-:W-:Y:S01]  /*137b0*/  IMAD.MOV.U32 R188, RZ, RZ, 0x20 ;  /* 0x00000020ffbc7424 */ /* 0x000fe200078e00ff */
[----:B------:R-:W-:Y:S01]  /*137c0*/  LOP3.LUT R0, R0, 0xfffffffd, RZ, 0xc0, !PT ;  /* 0xfffffffd00007812 */ /* 0x000fe200078ec0ff */
[----:B------:R-:W-:Y:S01]  /*137d0*/  IMAD.MOV.U32 R205, RZ, RZ, 0x40 ;  /* 0x00000040ffcd7424 */ /* 0x000fe200078e00ff */
[----:B------:R-:W4:Y:S01]  /*137e0*/  LDCU UR10, c[0x0][0x508] ;  /* 0x0000a100ff0a77ac */ /* 0x000f220008000800 */
[----:B------:R-:W-:Y:S01]  /*137f0*/  IMAD.MOV.U32 R211, RZ, RZ, 0x1 ;  /* 0x00000001ffd37424 */ /* 0x000fe200078e00ff */
[----:B------:R-:W0:Y:S01]  /*13800*/  LDGDEPBAR ;  /* 0x00000000000079af */ /* 0x000e220000000000 */
        /* <DEDUP_REMOVED lines=9> */
[----:B-1----:R-:W-:-:S02]  /*138a0*/  LOP3.LUT R9, R227, 0x8, RZ, 0xc0, !PT ;  /* 0x00000008e3097812 */ /* 0x002fc400078ec0ff */
[----:B------:R-:W-:Y:S02]  /*138b0*/  LOP3.LUT R209, R192, 0x200, RZ, 0xc0, !PT ;  /* 0x00000200c0d17812 */ /* 0x000fe400078ec0ff */
[----:B------:R-:W-:Y:S02]  /*138c0*/  LOP3.LUT R190, R189, 0x1c0, R192, 0xf8, !PT ;  /* 0x000001c0bdbe7812 */ /* 0x000fe400078ef8c0 */
[----:B--2---:R-:W-:Y:S02]  /*138d0*/  LOP3.LUT R7, R209, R228, RZ, 0xfc, !PT ;  /* 0x000000e4d1077212 */ /* 0x004fe400078efcff */
        /* <DEDUP_REMOVED lines=11> */
[----:B------:R1:W2:Y:S03]  /*13990*/  LDSM.16.M88.4 R120, [R2] ;  /* 0x000000000278783b */ /* 0x0002a60000000200 */
[----:B------:R-:W-:Y:S01]  /*139a0*/  @P0 LOP3.LUT R0, R0, 0x2, RZ, 0xfc, !PT ;  /* 0x0000000200000812 */ /* 0x000fe200078efcff */
[----:B------:R-:W3:Y:S01]  /*139b0*/  LDSM.16.M88.4 R76, [R100+UR8+0x2800] ;  /* 0x00280008644c783b */ /* 0x000ee20008000200 */
[----:B------:R-:W-:Y:S01]  /*139c0*/  IMAD.IADD R0, R204, 0x1, R191 ;  /* 0x00000001cc007824 */ /* 0x000fe200078e02bf */
[----:B------:R-:W-:-:S02]  /*139d0*/  LOP3.LUT P0, RZ, R226, 0x4, RZ, 0xc0, !PT ;  /* 0x00000004e2ff7812 */ /* 0x000fc4000780c0ff */
[----:B------:R-:W4:Y:S02]  /*139e0*/  LDSM.16.M88.4 R68, [R100+UR8+0x3000] ;  /* 0x003000086444783b */ /* 0x000f240008000200 */
[----:B------:R-:W-:Y:S02]  /*139f0*/  SEL R205, R205, 0xffffffc0, !P0 ;  /* 0xffffffc0cdcd7807 */ /* 0x000fe40004000000 */
[----:B------:R-:W4:Y:S03]  /*13a00*/  LDSM.16.M88.4 R60, [R100+UR8+0x3800] ;  /* 0x00380008643c783b */ /* 0x000f260008000200 */
[--C-:B------:R-:W-:Y:S01]  /*13a10*/  IMAD.IADD R194, R204, 0x1, R205.reuse ;  /* 0x00000001ccc27824 */ /* 0x100fe200078e02cd */
[----:B------:R-:W4:Y:S04]  /*13a20*/  LDSM.16.M88.4 R52, [R100+UR8+0x4000] ;  /* 0x004000086434783b */ /* 0x000f280008000200 */
[----:B------:R-:W4:Y:S01]  /*13a30*/  LDSM.16.M88.4 R44, [R100+UR8+0x4800] ;  /* 0x00480008642c783b */ /* 0x000f220008000200 */
[----:B-1----:R-:W-:-:S03]  /*13a40*/  IMAD.IADD R2, R2, 0x1, R205 ;  /* 0x0000000102027824 */ /* 0x002fc600078e02cd */
[----:B------:R-:W1:Y:S04]  /*13a50*/  LDSM.16.M88.4 R36, [R100+UR8+0x5000] ;  /* 0x005000086424783b */ /* 0x000e680008000200 */
[----:B------:R-:W1:Y:S04]  /*13a60*/  LDSM.16.M88.4 R28, [R100+UR8+0x5800] ;  /* 0x00580008641c783b */ /* 0x000e680008000200 */
[----:B------:R-:W1:Y:S04]  /*13a70*/  LDSM.16.M88.4 R20, [R100+UR8+0x6000] ;  /* 0x006000086414783b */ /* 0x000e680008000200 */
[----:B------:R-:W1:Y:S04]  /*13a80*/  LDSM.16.M88.4 R12, [R100+UR8+0x6800] ;  /* 0x00680008640c783b */ /* 0x000e680008000200 */
[----:B------:R-:W1:Y:S01]  /*13a90*/  LDSM.16.M88.4 R4, [R100+UR8+0x7000] ;  /* 0x007000086404783b */ /* 0x000e620008000200 */
[C---:B--2---:R-:W-:Y:S03]  /*13aa0*/  HMMA.16816.F32.BF16 R88, R120.reuse, R84, RZ ;  /* 0x000000547858723c */ /* 0x044fe600000418ff */
[----:B------:R-:W2:Y:S04]  /*13ab0*/  LDSM.16.M88.4 R152, [R100+UR8+0x7800] ;  /* 0x007800086498783b */ /* 0x000ea80008000200 */
[----:B------:R-:W2:Y:S01]  /*13ac0*/  LDSM.16.M88.4 R144, [R100+UR8+0x8000] ;  /* 0x008000086490783b */ /* 0x000ea20008000200 */
[C---:B---3--:R-:W-:Y:S03]  /*13ad0*/  HMMA.16816.F32.BF16 R80, R120.reuse, R76, RZ ;  /* 0x0000004c7850723c */ /* 0x048fe600000418ff */
[----:B------:R-:W3:Y:S04]  /*13ae0*/  LDSM.16.M88.4 R136, [R100+UR8+0x8800] ;  /* 0x008800086488783b */ /* 0x000ee80008000200 */
[----:B------:R-:W3:Y:S01]  /*13af0*/  LDSM.16.M88.4 R128, [R100+UR8+0x9000] ;  /* 0x009000086480783b */ /* 0x000ee20008000200 */
[C---:B----4-:R-:W-:Y:S03]  /*13b00*/  HMMA.16816.F32.BF16 R72, R120.reuse, R68, RZ ;  /* 0x000000447848723c */ /* 0x050fe600000418ff */
[----:B------:R-:W4:Y:S04]  /*13b10*/  LDSM.16.M88.4 R96, [R100+UR8+0x9800] ;  /* 0x009800086460783b */ /* 0x000f280008000200 */
[----:B------:R-:W-:Y:S01]  /*13b20*/  LDSM.16.M88.4 R180, [R180] ;  /* 0x00000000b4b4783b */ /* 0x000fe20000000200 */
[C---:B------:R-:W-:Y:S03]  /*13b30*/  HMMA.16816.F32.BF16 R64, R120.reuse, R60, RZ ;  /* 0x0000003c7840723c */ /* 0x040fe600000418ff */
[----:B------:R-:W4:Y:S04]  /*13b40*/  LDSM.16.M88.4 R92, [R0+0x3000] ;  /* 0x00300000005c783b */ /* 0x000f280000000200 */
[----:B------:R-:W4:Y:S01]  /*13b50*/  LDSM.16.M88.4 R116, [R0+0x3800] ;  /* 0x003800000074783b */ /* 0x000f220000000200 */
[C---:B-----5:R-:W-:Y:S03]  /*13b60*/  HMMA.16816.F32.BF16 R56, R120.reuse, R52, RZ ;  /* 0x000000347838723c */ /* 0x060fe600000418ff */
[----:B------:R-:W4:Y:S04]  /*13b70*/  LDSM.16.M88.4 R100, [R0+0x5800] ;  /* 0x005800000064783b */ /* 0x000f280000000200 */
[----:B------:R-:W-:Y:S01]  /*13b80*/  LDSM.16.M88.4 R160, [R0+0x2800] ;  /* 0x0028000000a0783b */ /* 0x000fe20000000200 */
[C---:B------:R-:W-:Y:S03]  /*13b90*/  HMMA.16816.F32.BF16 R48, R120.reuse, R44, RZ ;  /* 0x0000002c7830723c */ /* 0x040fe600000418ff */
[----:B------:R-:W-:Y:S04]  /*13ba0*/  LDSM.16.M88.4 R164, [R0+0x2000] ;  /* 0x0020000000a4783b */ /* 0x000fe80000000200 */
[----:B------:R-:W-:Y:S01]  /*13bb0*/  LDSM.16.M88.4 R112, [R0+0x4000] ;  /* 0x004000000070783b */ /* 0x000fe20000000200 */
[C---:B-1----:R-:W-:Y:S03]  /*13bc0*/  HMMA.16816.F32.BF16 R40, R120.reuse, R36, RZ ;  /* 0x000000247828723c */ /* 0x042fe600000418ff */
[----:B------:R-:W-:Y:S04]  /*13bd0*/  LDSM.16.M88.4 R104, [R0+0x5000] ;  /* 0x005000000068783b */ /* 0x000fe80000000200 */
[----:B------:R-:W-:Y:S01]  /*13be0*/  LDSM.16.M88.4 R108, [R0+0x4800] ;  /* 0x00480000006c783b */ /* 0x000fe20000000200 */
[C---:B------:R-:W-:Y:S03]  /*13bf0*/  HMMA.16816.F32.BF16 R32, R120.reuse, R28, RZ ;  /* 0x0000001c7820723c */ /* 0x040fe600000418ff */
[----:B------:R-:W-:Y:S04]  /*13c00*/  LDSM.16.M88.4 R184, [R0+0x7000] ;  /* 0x0070000000b8783b */ /* 0x000fe80000000200 */
[----:B------:R-:W-:Y:S01]  /*13c10*/  LDSM.16.M88.4 R172, [R0+0x8000] ;  /* 0x0080000000ac783b */ /* 0x000fe20000000200 */
[C---:B------:R-:W-:Y:S03]  /*13c20*/  HMMA.16816.F32.BF16 R24, R120.reuse, R20, RZ ;  /* 0x000000147818723c */ /* 0x040fe600000418ff */
[----:B------:R-:W-:Y:S04]  /*13c30*/  LDSM.16.M88.4 R176, [R0+0x7800] ;  /* 0x0078000000b0783b */ /* 0x000fe80000000200 */
[----:B------:R-:W-:Y:S01]  /*13c40*/  LDSM.16.M88.4 R168, [R0+0x8800] ;  /* 0x0088000000a8783b */ /* 0x000fe20000000200 */
[C---:B------:R-:W-:Y:S08]  /*13c50*/  HMMA.16816.F32.BF16 R16, R120.reuse, R12, RZ ;  /* 0x0000000c7810723c */ /* 0x040ff000000418ff */
[C---:B------:R-:W-:Y:S08]  /*13c60*/  HMMA.16816.F32.BF16 R8, R120.reuse, R4, RZ ;  /* 0x000000047808723c */ /* 0x040ff000000418ff */
        /* <DEDUP_REMOVED lines=21> */
[----:B------:R-:W1:Y:S07]  /*13dc0*/  LDSM.16.M88.4 R96, [R0+0x6000] ;  /* 0x006000000060783b */ /* 0x000e6e0000000200 */
[C---:B------:R-:W-:Y:S08]  /*13dd0*/  HMMA.16816.F32.BF16 R72, R180.reuse, R92, R72 ;  /* 0x0000005cb448723c */ /* 0x040ff00000041848 */
[C---:B------:R-:W-:Y:S01]  /*13de0*/  HMMA.16816.F32.BF16 R68, R180.reuse, R94, R68 ;  /* 0x0000005eb444723c */ /* 0x040fe20000041844 */
[----:B------:R-:W2:Y:S07]  /*13df0*/  LDSM.16.M88.4 R92, [R0+0x6800] ;  /* 0x00680000005c783b */ /* 0x000eae0000000200 */
[C---:B------:R-:W-:Y:S08]  /*13e00*/  HMMA.16816.F32.BF16 R64, R180.reuse, R116, R64 ;  /* 0x00000074b440723c */ /* 0x040ff00000041840 */
[C---:B------:R-:W-:Y:S01]  /*13e10*/  HMMA.16816.F32.BF16 R60, R180.reuse, R118, R60 ;  /* 0x00000076b43c723c */ /* 0x040fe2000004183c */
[----:B------:R-:W-:Y:S07]  /*13e20*/  LDSM.16.M88.4 R116, [R2] ;  /* 0x000000000274783b */ /* 0x000fee0000000200 */
        /* <DEDUP_REMOVED lines=11> */
[----:B------:R3:W4:Y:S07]  /*13ee0*/  LDSM.16.M88.4 R164, [R0+0x9000] ;  /* 0x0090000000a4783b */ /* 0x00072e0000000200 */
[C---:B------:R-:W-:Y:S08]  /*13ef0*/  HMMA.16816.F32.BF16 R56, R180.reuse, R112, R56 ;  /* 0x00000070b438723c */ /* 0x040ff00000041838 */
[C---:B------:R-:W-:Y:S01]  /*13f00*/  HMMA.16816.F32.BF16 R52, R180.reuse, R114, R52 ;  /* 0x00000072b434723c */ /* 0x040fe20000041834 */
[----:B------:R-:W-:Y:S07]  /*13f10*/  LDSM.16.M88.4 R112, [R194+0x2000] ;  /* 0x00200000c270783b */ /* 0x000fee0000000200 */
[----:B--2---:R-:W-:Y:S01]  /*13f20*/  HMMA.16816.F32.BF16 R16, R180, R92, R16 ;  /* 0x0000005cb410723c */ /* 0x004fe20000041810 */
[----:B---3--:R-:W-:-:S07]  /*13f30*/  P2R R0, PR, RZ, 0x1 ;  /* 0x00000001ff007803 */ /* 0x008fce0000000000 */
[----:B------:R-:W-:Y:S01]  /*13f40*/  HMMA.16816.F32.BF16 R12, R180, R94, R12 ;  /* 0x0000005eb40c723c */ /* 0x000fe2000004180c */
[----:B------:R-:W-:Y:S07]  /*13f50*/  LDSM.16.M88.4 R92, [R194+0x4800] ;  /* 0x00480000c25c783b */ /* 0x000fee0000000200 */
[C---:B------:R-:W-:Y:S08]  /*13f60*/  HMMA.16816.F32.BF16 R64, R116.reuse, R100, R64 ;  /* 0x000000647440723c */ /* 0x040ff00000041840 */
[C---:B------:R-:W-:Y:S01]  /*13f70*/  HMMA.16816.F32.BF16 R60, R116.reuse, R102, R60 ;  /* 0x00000066743c723c */ /* 0x040fe2000004183c */
[----:B------:R-:W2:Y:S07]  /*13f80*/  LDSM.16.M88.4 R100, [R194+0x6800] ;  /* 0x00680000c264783b */ /* 0x000eae0000000200 */
[C---:B-1----:R-:W-:Y:S08]  /*13f90*/  HMMA.16816.F32.BF16 R56, R116.reuse, R96, R56 ;  /* 0x000000607438723c */ /* 0x042ff00000041838 */
[----:B------:R-:W-:Y:S01]  /*13fa0*/  HMMA.16816.F32.BF16 R52, R116, R98, R52 ;  /* 0x000000627434723c */ /* 0x000fe20000041834 */
[----:B------:R-:W1:Y:S07]  /*13fb0*/  LDSM.16.M88.4 R96, [R194+0x6000] ;  /* 0x00600000c260783b */ /* 0x000e6e0000000200 */
[C---:B----4-:R-:W-:Y:S08]  /*13fc0*/  HMMA.16816.F32.BF16 R124, R180.reuse, R160, R124 ;  /* 0x000000a0b47c723c */ /* 0x050ff0000004187c */
[C---:B------:R-:W-:Y:S01]  /*13fd0*/  HMMA.16816.F32.BF16 R120, R180.reuse, R162, R120 ;  /* 0x000000a2b478723c */ /* 0x040fe20000041878 */
[----:B------:R-:W3:Y:S07]  /*13fe0*/  LDSM.16.M88.4 R160, [R194+0x5800] ;  /* 0x00580000c2a0783b */ /* 0x000eee0000000200 */
[C---:B------:R-:W-:Y:S08]  /*13ff0*/  HMMA.16816.F32.BF16 R132, R180.reuse, R164, R132 ;  /* 0x000000a4b484723c */ /* 0x040ff00000041884 */
        /* <DEDUP_REMOVED lines=8> */
[----:B--2---:R-:W-:Y:S01]  /*14080*/  HMMA.16816.F32.BF16 R16, R116, R100, R16 ;  /* 0x000000647410723c */ /* 0x004fe20000041810 */
[----:B------:R-:W-:-:S02]  /*14090*/  IMAD.IADD R100, R191, 0x1, R2 ;  /* 0x00000001bf647824 */ /* 0x000fc400078e0202 */
[----:B------:R-:W-:-:S05]  /*140a0*/  IMAD.IADD R2, R191, 0x1, R194 ;  /* 0x00000001bf027824 */ /* 0x000fca00078e02c2 */
[C---:B------:R-:W-:Y:S08]  /*140b0*/  HMMA.16816.F32.BF16 R48, R116.reuse, R92, R48 ;  /* 0x0000005c7430723c */ /* 0x040ff00000041830 */
[C---:B------:R-:W-:Y:S01]  /*140c0*/  HMMA.16816.F32.BF16 R44, R116.reuse, R94, R44 ;  /* 0x0000005e742c723c */ /* 0x040fe2000004182c */
[----:B------:R-:W2:Y:S07]  /*140d0*/  LDSM.16.M88.4 R92, [R194+0x7000] ;  /* 0x00700000c25c783b */ /* 0x000eae0000000200 */
[C---:B-1----:R-:W-:Y:S08]  /*140e0*/  HMMA.16816.F32.BF16 R24, R116.reuse, R96, R24 ;  /* 0x000000607418723c */ /* 0x042ff00000041818 */
[C---:B------:R-:W-:Y:S01]  /*140f0*/  HMMA.16816.F32.BF16 R20, R116.reuse, R98, R20 ;  /* 0x000000627414723c */ /* 0x040fe20000041814 */
[----:B------:R-:W-:Y:S07]  /*14100*/  LDSM.16.M88.4 R96, [R2+0x2000] ;  /* 0x002000000260783b */ /* 0x000fee0000000200 */
[C---:B------:R-:W-:Y:S01]  /*14110*/  HMMA.16816.F32.BF16 R12, R116.reuse, R102, R12 ;  /* 0x00000066740c723c */ /* 0x040fe2000004180c */
[----:B------:R-:W1:Y:S07]  /*14120*/  LDSM.16.M88.4 R100, [R100] ;  /* 0x000000006464783b */ /* 0x000e6e0000000200 */
        /* <DEDUP_REMOVED lines=10> */
[----:B------:R-:W-:Y:S08]  /*141d0*/  HMMA.16816.F32.BF16 R4, R180, R186, R4 ;  /* 0x000000bab404723c */ /* 0x000ff00000041804 */
[C---:B------:R-:W-:Y:S08]  /*141e0*/  HMMA.16816.F32.BF16 R88, R116.reuse, R112, R88 ;  /* 0x000000707458723c */ /* 0x040ff00000041858 */
[C---:B------:R-:W-:Y:S01]  /*141f0*/  HMMA.16816.F32.BF16 R84, R116.reuse, R114, R84 ;  /* 0x000000727454723c */ /* 0x040fe20000041854 */
[----:B------:R-:W-:Y:S07]  /*14200*/  LDSM.16.M88.4 R112, [R194+0x8800] ;  /* 0x00880000c270783b */ /* 0x000fee0000000200 */
[C---:B------:R-:W-:Y:S08]  /*14210*/  HMMA.16816.F32.BF16 R80, R116.reuse, R108, R80 ;  /* 0x0000006c7450723c */ /* 0x040ff00000041850 */
[----:B------:R-:W-:Y:S01]  /*14220*/  HMMA.16816.F32.BF16 R76, R116, R110, R76 ;  /* 0x0000006e744c723c */ /* 0x000fe2000004184c */
[----:B------:R-:W4:Y:S07]  /*14230*/  LDSM.16.M88.4 R108, [R194+0x9000] ;  /* 0x00900000c26c783b */ /* 0x000f2e0000000200 */
[C---:B------:R-:W-:Y:S08]  /*14240*/  HMMA.16816.F32.BF16 R148, R180.reuse, R172, R148 ;  /* 0x000000acb494723c */ /* 0x040ff00000041894 */
[C---:B------:R-:W-:Y:S08]  /*14250*/  HMMA.16816.F32.BF16 R156, R180.reuse, R176, R156 ;  /* 0x000000b0b49c723c */ /* 0x040ff0000004189c */
[----:B------:R-:W-:Y:S01]  /*14260*/  HMMA.16816.F32.BF16 R152, R180, R178, R152 ;  /* 0x000000b2b498723c */ /* 0x000fe20000041898 */
[----:B------:R-:W-:-:S05]  /*14270*/  IMAD.SHL.U32 R178, R226, 0x2, RZ ;  /* 0x00000002e2b27824 */ /* 0x000fca00078e00ff */
[----:B------:R-:W-:Y:S02]  /*14280*/  LOP3.LUT R178, R178, 0x6, RZ, 0xc0, !PT ;  /* 0x00000006b2b27812 */ /* 0x000fe400078ec0ff */
[C---:B--2---:R-:W-:Y:S08]  /*14290*/  HMMA.16816.F32.BF16 R8, R116.reuse, R92, R8 ;  /* 0x0000005c7408723c */ /* 0x044ff00000041808 */
[----:B------:R-:W-:Y:S01]  /*142a0*/  HMMA.16816.F32.BF16 R4, R116, R94, R4 ;  /* 0x0000005e7404723c */ /* 0x000fe20000041804 */
[----:B------:R-:W2:Y:S07]  /*142b0*/  LDSM.16.M88.4 R92, [R2+0x3800] ;  /* 0x00380000025c783b */ /* 0x000eae0000000200 */
[C---:B-1----:R-:W-:Y:S08]  /*142c0*/  HMMA.16816.F32.BF16 R88, R100.reuse, R96, R88 ;  /* 0x000000606458723c */ /* 0x042ff00000041858 */
[----:B------:R-:W-:Y:S01]  /*142d0*/  HMMA.16816.F32.BF16 R84, R100, R98, R84 ;  /* 0x000000626454723c */ /* 0x000fe20000041854 */
[----:B------:R-:W1:Y:S07]  /*142e0*/  LDSM.16.M88.4 R96, [R2+0x5800] ;  /* 0x005800000260783b */ /* 0x000e6e0000000200 */
[C---:B---3--:R-:W-:Y:S08]  /*142f0*/  HMMA.16816.F32.BF16 R124, R116.reuse, R160, R124 ;  /* 0x000000a0747c723c */ /* 0x048ff0000004187c */
[----:B------:R-:W-:Y:S01]  /*14300*/  HMMA.16816.F32.BF16 R120, R116, R162, R120 ;  /* 0x000000a27478723c */ /* 0x000fe20000041878 */
[----:B------:R-:W3:Y:S07]  /*14310*/  LDSM.16.M88.4 R160, [R2+0x9800] ;  /* 0x0098000002a0783b */ /* 0x000eee0000000200 */
[C---:B------:R-:W-:Y:S08]  /*14320*/  HMMA.16816.F32.BF16 R140, R180.reuse, R168, R140 ;  /* 0x000000a8b48c723c */ /* 0x040ff0000004188c */
[----:B------:R-:W-:Y:S01]  /*14330*/  HMMA.16816.F32.BF16 R136, R180, R170, R136 ;  /* 0x000000aab488723c */ /* 0x000fe20000041888 */
[----:B------:R-:W-:Y:S07]  /*14340*/  LDSM.16.M88.4 R168, [R2+0x2800] ;  /* 0x0028000002a8783b */ /* 0x000fee0000000200 */
[C---:B----4-:R-:W-:Y:S01]  /*14350*/  HMMA.16816.F32.BF16 R148, R116.reuse, R164, R148 ;  /* 0x000000a47494723c */ /* 0x050fe20000041894 */
[----:B------:R-:W4:Y:S07]  /*14360*/  S2R R164, SR_CTAID.X ;  /* 0x0000000000a47919 */ /* 0x000f2e0000002500 */
[C---:B------:R-:W-:Y:S08]  /*14370*/  HMMA.16816.F32.BF16 R156, R116.reuse, R104, R156 ;  /* 0x00000068749c723c */ /* 0x040ff0000004189c */
[C---:B------:R-:W-:Y:S01]  /*14380*/  HMMA.16816.F32.BF16 R152, R116.reuse, R106, R152 ;  /* 0x0000006a7498723c */ /* 0x040fe20000041898 */
[----:B------:R-:W3:Y:S07]  /*14390*/  LDSM.16.M88.4 R104, [R2+0x3000] ;  /* 0x003000000268783b */ /* 0x000eee0000000200 */
[C---:B------:R-:W-:Y:S08]  /*143a0*/  HMMA.16816.F32.BF16 R132, R116.reuse, R108, R132 ;  /* 0x0000006c7484723c */ /* 0x040ff00000041884 */
[C---:B------:R-:W-:Y:S01]  /*143b0*/  HMMA.16816.F32.BF16 R128, R116.reuse, R110, R128 ;  /* 0x0000006e7480723c */ /* 0x040fe20000041880 */
[----:B------:R-:W3:Y:S07]  /*143c0*/  LDSM.16.M88.4 R108, [R2+0x4800] ;  /* 0x00480000026c783b */ /* 0x000eee0000000200 */
[C---:B------:R-:W-:Y:S08]  /*143d0*/  HMMA.16816.F32.BF16 R140, R116.reuse, R112, R140 ;  /* 0x00000070748c723c */ /* 0x040ff0000004188c */
[----:B------:R-:W-:Y:S01]  /*143e0*/  HMMA.16816.F32.BF16 R136, R116, R114, R136 ;  /* 0x000000727488723c */ /* 0x000fe20000041888 */
[----:B------:R-:W3:Y:S07]  /*143f0*/  LDSM.16.M88.4 R112, [R2+0x4000] ;  /* 0x004000000270783b */ /* 0x000eee0000000200 */
[----:B--2---:R-:W-:Y:S01]  /*14400*/  HMMA.16816.F32.BF16 R64, R100, R92, R64 ;  /* 0x0000005c6440723c */ /* 0x004fe20000041840 */
[----:B------:R-:W-:-:S02]  /*14410*/  LOP3.LUT R93, R227, 0x1f0, RZ, 0xc0, !PT ;  /* 0x000001f0e35d7812 */ /* 0x000fc400078ec0ff */
[----:B------:R-:W-:-:S03]  /*14420*/  SHF.R.U32.HI R92, RZ, 0x2, R226 ;  /* 0x00000002ff5c7819 */ /* 0x000fc600000116e2 */
[----:B----4-:R-:W-:Y:S01]  /*14430*/  IMAD R93, R164, 0x40, R93 ;  /* 0x00000040a45d7824 */ /* 0x010fe200078e025d */
[----:B------:R-:W-:Y:S01]  /*14440*/  LOP3.LUT R92, R92, 0x7, RZ, 0xc0, !PT ;  /* 0x000000075c5c7812 */ /* 0x000fe200078ec0ff */
[----:B------:R-:W-:Y:S03]  /*14450*/  HMMA.16816.F32.BF16 R144, R180, R174, R144 ;  /* 0x000000aeb490723c */ /* 0x000fe60000041890 */
[----:B------:R-:W-:-:S05]  /*14460*/  IADD3 R210, PT, PT, R92, -UR21, R93 ;  /* 0x800000155cd27c10 */ /* 0x000fca000fffe05d */
[----:B-1----:R-:W-:Y:S01]  /*14470*/  HMMA.16816.F32.BF16 R32, R100, R96, R32 ;  /* 0x000000606420723c */ /* 0x002fe20000041820 */
[----:B------:R-:W-:Y:S01]  /*14480*/  IMAD.U32 R97, RZ, RZ, UR10 ;  /* 0x0000000aff617e24 */ /* 0x000fe2000f8e00ff */
[----:B------:R-:W-:-:S04]  /*14490*/  USHF.L.U32 UR10, UR9, 0x8, URZ ;  /* 0x00000008090a7899 */ /* 0x000fc800080006ff */
[----:B------:R-:W-:Y:S01]  /*144a0*/  IADD3 R210, PT, PT, R210, UR22, R97 ;  /* 0x00000016d2d27c10 */ /* 0x000fe2000fffe061 */
[----:B------:R-:W-:Y:S01]  /*144b0*/  IMAD.MOV.U32 R97, RZ, RZ, 0x9 ;  /* 0x00000009ff617424 */ /* 0x000fe200078e00ff */
[----:B---3--:R-:W-:Y:S02]  /*144c0*/  HMMA.16816.F32.BF16 R120, R100, R162, R120 ;  /* 0x000000a26478723c */ /* 0x008fe40000041878 */
[C---:B------:R-:W-:Y:S02]  /*144d0*/  VIADDMNMX R211, R210.reuse, R211, UR22, PT ;  /* 0x00000016d2d37e46 */ /* 0x040fe4000b8001d3 */
[----:B------:R-:W-:-:S04]  /*144e0*/  VIADDMNMX R210, R210, R97, UR22, PT ;  /* 0x00000016d2d27e46 */ /* 0x000fc8000b800161 */
[C---:B------:R-:W-:Y:S01]  /*144f0*/  HMMA.16816.F32.BF16 R60, R100.reuse, R94, R60 ;  /* 0x0000005e643c723c */ /* 0x040fe2000004183c */
[----:B------:R-:W1:Y:S07]  /*14500*/  LDSM.16.M88.4 R92, [R2+0x6000] ;  /* 0x00600000025c783b */ /* 0x000e6e0000000200 */
[----:B------:R-:W-:Y:S01]  /*14510*/  HMMA.16816.F32.BF16 R72, R100, R104, R72 ;  /* 0x000000686448723c */ /* 0x000fe20000041848 */
[----:B------:R-:W-:-:S04]  /*14520*/  LOP3.LUT R104, R178, UR10, RZ, 0xfc, !PT ;  /* 0x0000000ab2687c12 */ /* 0x000fc8000f8efcff */
[C---:B------:R-:W-:Y:S02]  /*14530*/  LOP3.LUT R96, R104.reuse, 0x1, RZ, 0xfc, !PT ;  /* 0x0000000168607812 */ /* 0x040fe400078efcff */
[CC--:B------:R-:W-:Y:S01]  /*14540*/  ISETP.GE.AND P2, PT, R104.reuse, R210.reuse, PT ;  /* 0x000000d26800720c */ /* 0x0c0fe20003f46270 */
[----:B------:R-:W-:Y:S01]  /*14550*/  HMMA.16816.F32.BF16 R28, R100, R98, R28 ;  /* 0x00000062641c723c */ /* 0x000fe2000004181c */
[----:B------:R-:W-:Y:S02]  /*14560*/  LOP3.LUT R99, R104, 0xf8, RZ, 0xfc, !PT ;  /* 0x000000f868637812 */ /* 0x000fe400078efcff */
[-C--:B------:R-:W-:Y:S02]  /*14570*/  ISETP.GE.AND P4, PT, R96, R211.reuse, PT ;  /* 0x000000d36000720c */ /* 0x080fe40003f86270 */
[C---:B------:R-:W-:Y:S02]  /*14580*/  ISETP.GE.AND P3, PT, R99.reuse, R211, PT ;  /* 0x000000d36300720c */ /* 0x040fe40003f66270 */
[----:B------:R-:W-:Y:S01]  /*14590*/  ISETP.GE.AND P1, PT, R99, R210, PT ;  /* 0x000000d26300720c */ /* 0x000fe20003f26270 */
[----:B------:R-:W-:Y:S01]  /*145a0*/  HMMA.16816.F32.BF16 R144, R116, R166, R144 ;  /* 0x000000a67490723c */ /* 0x000fe20000041890 */
[----:B------:R-:W2:Y:S01]  /*145b0*/  LDSM.16.M88.4 R116, [R2+0x5000] ;  /* 0x005000000274783b */ /* 0x000ea20000000200 */
[----:B------:R-:W-:-:S02]  /*145c0*/  I2FP.F32.S32 R99, R99 ;  /* 0x0000006300637245 */ /* 0x000fc40000201400 */
[----:B------:R-:W-:Y:S02]  /*145d0*/  ISETP.GE.AND P5, PT, R96, R210, PT ;  /* 0x000000d26000720c */ /* 0x000fe40003fa6270 */
[----:B------:R-:W-:Y:S01]  /*145e0*/  I2FP.F32.S32 R96, R96 ;  /* 0x0000006000607245 */ /* 0x000fe20000201400 */
[----:B------:R-:W-:Y:S01]  /*145f0*/  FFMA.FTZ R122, R99, UR5, R122 ;  /* 0x00000005637a7c23 */ /* 0x000fe2000801007a */
[----:B------:R-:W-:Y:S01]  /*14600*/  HMMA.16816.F32.BF16 R68, R100, R106, R68 ;  /* 0x0000006a6444723c */ /* 0x000fe20000041844 */
[----:B------:R-:W-:Y:S02]  /*14610*/  I2FP.F32.S32 R107, R104 ;  /* 0x00000068006b7245 */ /* 0x000fe40000201400 */
[----:B------:R-:W-:Y:S01]  /*14620*/  LOP3.LUT R98, R104, 0x9, RZ, 0xfc, !PT ;  /* 0x0000000968627812 */ /* 0x000fe200078efcff */
[----:B------:R-:W-:Y:S01]  /*14630*/  FFMA.FTZ R91, R96, UR5, R91 ;  /* 0x00000005605b7c23 */ /* 0x000fe2000801005b */
[----:B------:R-:W-:-:S03]  /*14640*/  LOP3.LUT R97, R104, 0x8, RZ, 0xfc, !PT ;  /* 0x0000000868617812 */ /* 0x000fc600078efcff */
[C---:B------:R-:W-:Y:S01]  /*14650*/  HMMA.16816.F32.BF16 R48, R100.reuse, R108, R48 ;  /* 0x0000006c6430723c */ /* 0x040fe20000041830 */
[----:B------:R-:W-:Y:S01]  /*14660*/  FFMA.FTZ R108, R107, UR5, R90 ;  /* 0x000000056b6c7c23 */ /* 0x000fe2000801005a */
[----:B------:R-:W-:Y:S01]  /*14670*/  FFMA.FTZ R90, R99, UR5, R120 ;  /* 0x00000005635a7c23 */ /* 0x000fe20008010078 */
[----:B------:R-:W-:Y:S02]  /*14680*/  FSEL R105, R91, -INF , !P5 ;  /* 0xff8000005b697808 */ /* 0x000fe40006800000 */
[-C--:B------:R-:W-:Y:S02]  /*14690*/  ISETP.GE.AND P6, PT, R97, R211.reuse, PT ;  /* 0x000000d36100720c */ /* 0x080fe40003fc6270 */
[----:B------:R-:W-:Y:S01]  /*146a0*/  FSEL R108, R108, -INF , !P2 ;  /* 0xff8000006c6c7808 */ /* 0x000fe20005000000 */
[----:B------:R-:W-:Y:S01]  /*146b0*/  HMMA.16816.F32.BF16 R80, R100, R168, R80 ;  /* 0x000000a86450723c */ /* 0x000fe20000041850 */
[----:B------:R-:W-:Y:S02]  /*146c0*/  ISETP.GE.AND P2, PT, R98, R211, PT ;  /* 0x000000d36200720c */ /* 0x000fe40003f46270 */
[----:B------:R-:W-:-:S02]  /*146d0*/  FSEL R90, R90, -INF , !P3 ;  /* 0xff8000005a5a7808 */ /* 0x000fc40005800000 */
[-C--:B------:R-:W-:Y:S02]  /*146e0*/  ISETP.GE.AND P3, PT, R97, R210.reuse, PT ;  /* 0x000000d26100720c */ /* 0x080fe40003f66270 */
[----:B------:R-:W-:Y:S01]  /*146f0*/  I2FP.F32.S32 R97, R97 ;  /* 0x0000006100617245 */ /* 0x000fe20000201400 */
[C---:B------:R-:W-:Y:S01]  /*14700*/  HMMA.16816.F32.BF16 R56, R100.reuse, R112, R56 ;  /* 0x000000706438723c */ /* 0x040fe20000041838 */
[----:B------:R-:W-:Y:S01]  /*14710*/  FFMA.FTZ R112, R96, UR5, R89 ;  /* 0x0000000560707c23 */ /* 0x000fe20008010059 */
[----:B------:R-:W-:Y:S02]  /*14720*/  FSEL R89, R122, -INF , !P1 ;  /* 0xff8000007a597808 */ /* 0x000fe40004800000 */
[----:B------:R-:W-:Y:S01]  /*14730*/  ISETP.GE.AND P1, PT, R98, R210, PT ;  /* 0x000000d26200720c */ /* 0x000fe20003f26270 */
[C---:B------:R-:W-:Y:S01]  /*14740*/  FFMA.FTZ R84, R97.reuse, UR5, R84 ;  /* 0x0000000561547c23 */ /* 0x040fe20008010054 */
[----:B------:R-:W-:Y:S01]  /*14750*/  I2FP.F32.S32 R98, R98 ;  /* 0x0000006200627245 */ /* 0x000fe20000201400 */
[----:B------:R-:W-:Y:S01]  /*14760*/  FFMA.FTZ R86, R97, UR5, R86 ;  /* 0x0000000561567c23 */ /* 0x000fe20008010056 */
[----:B------:R-:W-:Y:S01]  /*14770*/  HMMA.16816.F32.BF16 R76, R100, R170, R76 ;  /* 0x000000aa644c723c */ /* 0x000fe2000004184c */
[----:B------:R-:W-:-:S02]  /*14780*/  FSEL R112, R112, -INF , !P4 ;  /* 0xff80000070707808 */ /* 0x000fc40006000000 */
[----:B------:R-:W-:Y:S01]  /*14790*/  FFMA.FTZ R106, R98, UR5, R87 ;  /* 0x00000005626a7c23 */ /* 0x000fe20008010057 */
[----:B------:R-:W-:Y:S01]  /*147a0*/  LOP3.LUT R87, R104, 0x10, RZ, 0xfc, !PT ;  /* 0x0000001068577812 */ /* 0x000fe200078efcff */
[----:B------:R-:W-:Y:S01]  /*147b0*/  FFMA.FTZ R85, R98, UR5, R85 ;  /* 0x0000000562557c23 */ /* 0x000fe20008010055 */
[C---:B------:R-:W-:Y:S02]  /*147c0*/  LOP3.LUT R99, R104.reuse, 0xf0, RZ, 0xfc, !PT ;  /* 0x000000f068637812 */ /* 0x040fe400078efcff */
[----:B------:R-:W-:Y:S01]  /*147d0*/  I2FP.F32.S32 R91, R87 ;  /* 0x00000057005b7245 */ /* 0x000fe20000201400 */
[----:B------:R-:W-:Y:S01]  /*147e0*/  HMMA.16816.F32.BF16 R52, R100, R114, R52 ;  /* 0x000000726434723c */ /* 0x000fe20000041834 */
[C---:B------:R-:W-:Y:S02]  /*147f0*/  ISETP.GE.AND P5, PT, R87.reuse, R210, PT ;  /* 0x000000d25700720c */ /* 0x040fe40003fa6270 */
[----:B------:R-:W-:Y:S01]  /*14800*/  ISETP.GE.AND P4, PT, R87, R211, PT ;  /* 0x000000d35700720c */ /* 0x000fe20003f86270 */
[C---:B------:R-:W-:Y:S01]  /*14810*/  FFMA.FTZ R82, R91.reuse, UR5, R82 ;  /* 0x000000055b527c23 */ /* 0x040fe20008010052 */
[----:B------:R-:W-:Y:S01]  /*14820*/  FFMA.FTZ R114, R91, UR5, R80 ;  /* 0x000000055b727c23 */ /* 0x000fe20008010050 */
[----:B------:R-:W-:-:S02]  /*14830*/  LOP3.LUT R91, R104, 0x19, RZ, 0xfc, !PT ;  /* 0x00000019685b7812 */ /* 0x000fc400078efcff */
[C---:B-1----:R-:W-:Y:S01]  /*14840*/  HMMA.16816.F32.BF16 R24, R100.reuse, R92, R24 ;  /* 0x0000005c6418723c */ /* 0x042fe20000041818 */
[----:B------:R-:W-:Y:S02]  /*14850*/  LOP3.LUT R92, R104, 0x11, RZ, 0xfc, !PT ;  /* 0x00000011685c7812 */ /* 0x000fe400078efcff */
[----:B------:R-:W-:Y:S02]  /*14860*/  FSEL R225, R82, -INF , !P5 ;  /* 0xff80000052e17808 */ /* 0x000fe40006800000 */
[----:B------:R-:W-:Y:S02]  /*14870*/  I2FP.F32.S32 R80, R92 ;  /* 0x0000005c00507245 */ /* 0x000fe40000201400 */
[----:B------:R-:W-:Y:S01]  /*14880*/  I2FP.F32.S32 R82, R91 ;  /* 0x0000005b00527245 */ /* 0x000fe20000201400 */
[C---:B--2---:R-:W-:Y:S01]  /*14890*/  HMMA.16816.F32.BF16 R40, R100.reuse, R116, R40 ;  /* 0x000000746428723c */ /* 0x044fe20000041828 */
[----:B------:R-:W-:Y:S01]  /*148a0*/  FSEL R116, R84, -INF , !P6 ;  /* 0xff80000054747808 */ /* 0x000fe20007000000 */
[----:B------:R-:W-:Y:S01]  /*148b0*/  FFMA.FTZ R81, R80, UR5, R81 ;  /* 0x0000000550517c23 */ /* 0x000fe20008010051 */
[----:B------:R-:W-:Y:S01]  /*148c0*/  FSEL R114, R114, -INF , !P4 ;  /* 0xff80000072727808 */ /* 0x000fe20006000000 */
[C---:B------:R-:W-:Y:S01]  /*148d0*/  FFMA.FTZ R233, R82.reuse, UR5, R77 ;  /* 0x0000000552e97c23 */ /* 0x040fe2000801004d */
[----:B------:R-:W-:Y:S01]  /*148e0*/  FFMA.FTZ R79, R82, UR5, R79 ;  /* 0x00000005524f7c23 */ /* 0x000fe2000801004f */
[-C--:B------:R-:W-:Y:S01]  /*148f0*/  ISETP.GE.AND P6, PT, R92, R211.reuse, PT ;  /* 0x000000d35c00720c */ /* 0x080fe20003fc6270 */
[----:B------:R-:W-:Y:S01]  /*14900*/  FFMA.FTZ R83, R80, UR5, R83 ;  /* 0x0000000550537c23 */ /* 0x000fe20008010053 */
[C---:B------:R-:W-:Y:S01]  /*14910*/  ISETP.GE.AND P4, PT, R91.reuse, R211, PT ;  /* 0x000000d35b00720c */ /* 0x040fe20003f86270 */
[----:B------:R-:W-:Y:S01]  /*14920*/  HMMA.16816.F32.BF16 R44, R100, R110, R44 ;  /* 0x0000006e642c723c */ /* 0x000fe2000004182c */
[----:B------:R-:W-:-:S02]  /*14930*/  ISETP.GE.AND P5, PT, R91, R210, PT ;  /* 0x000000d25b00720c */ /* 0x000fc40003fa6270 */
[C---:B------:R-:W-:Y:S02]  /*14940*/  LOP3.LUT R80, R104.reuse, 0x20, RZ, 0xfc, !PT ;  /* 0x0000002068507812 */ /* 0x040fe400078efcff */
[C---:B------:R-:W-:Y:S02]  /*14950*/  LOP3.LUT R77, R104.reuse, 0x28, RZ, 0xfc, !PT ;  /* 0x00000028684d7812 */ /* 0x040fe400078efcff */
[----:B------:R-:W-:Y:S01]  /*14960*/  LOP3.LUT R93, R104, 0x18, RZ, 0xfc, !PT ;  /* 0x00000018685d7812 */ /* 0x000fe200078efcff */
[----:B------:R-:W-:Y:S01]  /*14970*/  HMMA.16816.F32.BF16 R36, R100, R118, R36 ;  /* 0x000000766424723c */ /* 0x000fe20000041824 */
[----:B------:R-:W-:Y:S02]  /*14980*/  FSEL R113, R81, -INF , !P6 ;  /* 0xff80000051717808 */ /* 0x000fe40007000000 */
[----:B------:R-:W-:Y:S02]  /*14990*/  FSEL R233, R233, -INF , !P4 ;  /* 0xff800000e9e97808 */ /* 0x000fe40006000000 */
[----:B------:R-:W-:-:S02]  /*149a0*/  FSEL R120, R79, -INF , !P5 ;  /* 0xff8000004f787808 */ /* 0x000fc40006800000 */
[----:B------:R-:W-:Y:S01]  /*149b0*/  FSEL R110, R86, -INF , !P3 ;  /* 0xff800000566e7808 */ /* 0x000fe20005800000 */
[C---:B------:R-:W-:Y:S01]  /*149c0*/  HMMA.16816.F32.BF16 R20, R100.reuse, R94, R20 ;  /* 0x0000005e6414723c */ /* 0x040fe20000041814 */
[----:B------:R-:W-:Y:S02]  /*149d0*/  FSEL R109, R85, -INF , !P2 ;  /* 0xff800000556d7808 */ /* 0x000fe40005000000 */
[----:B------:R-:W-:Y:S01]  /*149e0*/  FSEL R106, R106, -INF , !P1 ;  /* 0xff8000006a6a7808 */ /* 0x000fe20004800000 */
[----:B------:R-:W1:Y:S01]  /*149f0*/  LDSM.16.M88.4 R84, [R2+0x6800] ;  /* 0x006800000254783b */ /* 0x000e620000000200 */
[----:B------:R-:W-:Y:S02]  /*14a00*/  I2FP.F32.S32 R81, R80 ;  /* 0x0000005000517245 */ /* 0x000fe40000201400 */
[CC--:B------:R-:W-:Y:S01]  /*14a10*/  ISETP.GE.AND P4, PT, R77.reuse, R211.reuse, PT ;  /* 0x000000d34d00720c */ /* 0x0c0fe20003f86270 */
[----:B------:R-:W-:Y:S01]  /*14a20*/  HMMA.16816.F32.BF16 R124, R100, R160, R124 ;  /* 0x000000a0647c723c */ /* 0x000fe2000004187c */
[-C--:B------:R-:W-:Y:S01]  /*14a30*/  ISETP.GE.AND P5, PT, R77, R210.reuse, PT ;  /* 0x000000d24d00720c */ /* 0x080fe20003fa6270 */
[C---:B------:R-:W-:Y:S01]  /*14a40*/  FFMA.FTZ R221, R81.reuse, UR5, R72 ;  /* 0x0000000551dd7c23 */ /* 0x040fe20008010048 */
[----:B------:R-:W-:Y:S01]  /*14a50*/  ISETP.GE.AND P3, PT, R92, R210, PT ;  /* 0x000000d25c00720c */ /* 0x000fe20003f66270 */
[----:B------:R-:W-:Y:S01]  /*14a60*/  FFMA.FTZ R74, R81, UR5, R74 ;  /* 0x00000005514a7c23 */ /* 0x000fe2000801004a */
[----:B------:R-:W-:-:S02]  /*14a70*/  ISETP.GE.AND P2, PT, R93, R211, PT ;  /* 0x000000d35d00720c */ /* 0x000fc40003f46270 */
[-C--:B------:R-:W-:Y:S02]  /*14a80*/  ISETP.GE.AND P1, PT, R93, R210.reuse, PT ;  /* 0x000000d25d00720c */ /* 0x080fe40003f26270 */
[----:B------:R-:W-:Y:S02]  /*14a90*/  I2FP.F32.S32 R77, R77 ;  /* 0x0000004d004d7245 */ /* 0x000fe40000201400 */
[----:B------:R-:W-:Y:S02]  /*14aa0*/  I2FP.F32.S32 R93, R93 ;  /* 0x0000005d005d7245 */ /* 0x000fe40000201400 */
        /* <DEDUP_REMOVED lines=15> */
[----:B------:R-:W-:Y:S01]  /*14ba0*/  I2FP.F32.S32 R68, R68 ;  /* 0x0000004400447245 */ /* 0x000fe20000201400 */
[C---:B-1----:R-:W-:Y:S01]  /*14bb0*/  HMMA.16816.F32.BF16 R16, R100.reuse, R84, R16 ;  /* 0x000000546410723c */ /* 0x042fe20000041810 */
[C---:B------:R-:W-:Y:S02]  /*14bc0*/  ISETP.GE.AND P2, PT, R76.reuse, R211, PT ;  /* 0x000000d34c00720c */ /* 0x040fe40003f46270 */
[----:B------:R-:W-:Y:S01]  /*14bd0*/  ISETP.GE.AND P1, PT, R76, R210, PT ;  /* 0x000000d24c00720c */ /* 0x000fe20003f26270 */
[C---:B------:R-:W-:Y:S01]  /*14be0*/  FFMA.FTZ R215, R68.reuse, UR5, R69 ;  /* 0x0000000544d77c23 */ /* 0x040fe20008010045 */
[----:B------:R-:W-:Y:S01]  /*14bf0*/  I2FP.F32.S32 R72, R76 ;  /* 0x0000004c00487245 */ /* 0x000fe20000201400 */
[----:B------:R-:W-:Y:S01]  /*14c00*/  FFMA.FTZ R71, R68, UR5, R71 ;  /* 0x0000000544477c23 */ /* 0x000fe20008010047 */
[C---:B------:R-:W-:Y:S01]  /*14c10*/  LOP3.LUT R76, R104.reuse, 0x30, RZ, 0xfc, !PT ;  /* 0x00000030684c7812 */ /* 0x040fe200078efcff */
[----:B------:R-:W-:Y:S01]  /*14c20*/  HMMA.16816.F32.BF16 R12, R100, R86, R12 ;  /* 0x00000056640c723c */ /* 0x000fe2000004180c */
[----:B------:R-:W-:Y:S01]  /*14c30*/  LOP3.LUT R70, R104, 0x31, RZ, 0xfc, !PT ;  /* 0x0000003168467812 */ /* 0x000fe200078efcff */
[C---:B------:R-:W-:Y:S01]  /*14c40*/  FFMA.FTZ R73, R72.reuse, UR5, R73 ;  /* 0x0000000548497c23 */ /* 0x040fe20008010049 */
[----:B------:R-:W-:Y:S01]  /*14c50*/  I2FP.F32.S32 R69, R76 ;  /* 0x0000004c00457245 */ /* 0x000fe20000201400 */
[----:B------:R-:W-:Y:S01]  /*14c60*/  FFMA.FTZ R75, R72, UR5, R75 ;  /* 0x00000005484b7c23 */ /* 0x000fe2000801004b */
[----:B------:R-:W-:-:S02]  /*14c70*/  FSEL R217, R217, -INF , !P4 ;  /* 0xff800000d9d97808 */ /* 0x000fc40006000000 */
[----:B------:R-:W-:Y:S01]  /*14c80*/  FSEL R219, R73, -INF , !P2 ;  /* 0xff80000049db7808 */ /* 0x000fe20005000000 */
[----:B------:R-:W-:Y:S01]  /*14c90*/  FFMA.FTZ R64, R69, UR5, R64 ;  /* 0x0000000545407c23 */ /* 0x000fe20008010040 */
[----:B------:R-:W-:Y:S01]  /*14ca0*/  FSEL R201, R201, -INF , !P5 ;  /* 0xff800000c9c97808 */ /* 0x000fe20006800000 */
[----:B------:R-:W-:Y:S01]  /*14cb0*/  FFMA.FTZ R66, R69, UR5, R66 ;  /* 0x0000000545427c23 */ /* 0x000fe20008010042 */
[-C--:B------:R-:W-:Y:S02]  /*14cc0*/  ISETP.GE.AND P2, PT, R76, R211.reuse, PT ;  /* 0x000000d34c00720c */ /* 0x080fe40003f46270 */
[C---:B------:R-:W-:Y:S02]  /*14cd0*/  ISETP.GE.AND P4, PT, R70.reuse, R211, PT ;  /* 0x000000d34600720c */ /* 0x040fe40003f86270 */
[----:B------:R-:W-:Y:S02]  /*14ce0*/  ISETP.GE.AND P5, PT, R70, R210, PT ;  /* 0x000000d24600720c */ /* 0x000fe40003fa6270 */
[----:B------:R-:W-:-:S02]  /*14cf0*/  I2FP.F32.S32 R70, R70 ;  /* 0x0000004600467245 */ /* 0x000fc40000201400 */
[C---:B------:R-:W-:Y:S02]  /*14d00*/  LOP3.LUT R69, R104.reuse, 0x38, RZ, 0xfc, !PT ;  /* 0x0000003868457812 */ /* 0x040fe400078efcff */
[----:B------:R-:W-:Y:S01]  /*14d10*/  LOP3.LUT R68, R104, 0x39, RZ, 0xfc, !PT ;  /* 0x0000003968447812 */ /* 0x000fe200078efcff */
[C---:B------:R-:W-:Y:S01]  /*14d20*/  FFMA.FTZ R197, R70.reuse, UR5, R65 ;  /* 0x0000000546c57c23 */ /* 0x040fe20008010041 */
[----:B------:R-:W-:Y:S01]  /*14d30*/  FSEL R215, R215, -INF , !P6 ;  /* 0xff800000d7d77808 */ /* 0x000fe20007000000 */
[----:B------:R-:W-:Y:S01]  /*14d40*/  FFMA.FTZ R67, R70, UR5, R67 ;  /* 0x0000000546437c23 */ /* 0x000fe20008010043 */
[----:B------:R-:W-:Y:S02]  /*14d50*/  FSEL R207, R71, -INF , !P3 ;  /* 0xff80000047cf7808 */ /* 0x000fe40005800000 */
[----:B------:R-:W-:Y:S02]  /*14d60*/  FSEL R199, R64, -INF , !P2 ;  /* 0xff80000040c77808 */ /* 0x000fe40005000000 */
[----:B------:R-:W-:-:S02]  /*14d70*/  ISETP.GE.AND P6, PT, R69, R211, PT ;  /* 0x000000d34500720c */ /* 0x000fc40003fc6270 */
[----:B------:R-:W-:Y:S02]  /*14d80*/  ISETP.GE.AND P3, PT, R69, R210, PT ;  /* 0x000000d24500720c */ /* 0x000fe40003f66270 */
[----:B------:R-:W-:Y:S02]  /*14d90*/  I2FP.F32.S32 R64, R68 ;  /* 0x0000004400407245 */ /* 0x000fe40000201400 */
[----:B------:R-:W-:Y:S02]  /*14da0*/  I2FP.F32.S32 R69, R69 ;  /* 0x0000004500457245 */ /* 0x000fe40000201400 */
[----:B------:R-:W-:Y:S01]  /*14db0*/  LOP3.LUT R65, R104, 0x40, RZ, 0xfc, !PT ;  /* 0x0000004068417812 */ /* 0x000fe200078efcff */
[----:B------:R-:W-:Y:S01]  /*14dc0*/  FFMA.FTZ R193, R64, UR5, R61 ;  /* 0x0000000540c17c23 */ /* 0x000fe2000801003d */
[----:B------:R-:W-:Y:S01]  /*14dd0*/  FSEL R203, R75, -INF , !P1 ;  /* 0xff8000004bcb7808 */ /* 0x000fe20004800000 */
[C---:B------:R-:W-:Y:S01]  /*14de0*/  FFMA.FTZ R195, R69.reuse, UR5, R60 ;  /* 0x0000000545c37c23 */ /* 0x040fe2000801003c */
[-C--:B------:R-:W-:Y:S01]  /*14df0*/  ISETP.GE.AND P1, PT, R76, R210.reuse, PT ;  /* 0x000000d24c00720c */ /* 0x080fe20003f26270 */
[----:B------:R-:W-:Y:S01]  /*14e00*/  FFMA.FTZ R62, R69, UR5, R62 ;  /* 0x00000005453e7c23 */ /* 0x000fe2000801003e */
[----:B------:R-:W-:Y:S01]  /*14e10*/  I2FP.F32.S32 R61, R65 ;  /* 0x00000041003d7245 */ /* 0x000fe20000201400 */
        /* <DEDUP_REMOVED lines=13> */
[----:B------:R-:W-:-:S02]  /*14ef0*/  I2FP.F32.S32 R60, R60 ;  /* 0x0000003c003c7245 */ /* 0x000fc40000201400 */
        /* <DEDUP_REMOVED lines=8> */
[----:B------:R-:W-:Y:S02]  /*14f80*/  I2FP.F32.S32 R61, R61 ;  /* 0x0000003d003d7245 */ /* 0x000fe40000201400 */
        /* <DEDUP_REMOVED lines=10> */
[----:B------:R-:W-:Y:S01]  /*15030*/  I2FP.F32.S32 R52, R60 ;  /* 0x0000003c00347245 */ /* 0x000fe20000201400 */
[----:B------:R-:W-:Y:S01]  /*15040*/  HMMA.16816.F32.BF16 R4, R100, R74, R4 ;  /* 0x0000004a6404723c */ /* 0x000fe20000041804 */
[----:B------:R-:W-:Y:S02]  /*15050*/  LOP3.LUT R60, R104, 0x51, RZ, 0xfc, !PT ;  /* 0x00000051683c7812 */ /* 0x000fe400078efcff */
[----:B------:R-:W-:Y:S01]  /*15060*/  FSEL R171, R54, -INF , !P1 ;  /* 0xff80000036ab7808 */ /* 0x000fe20004800000 */
[C---:B------:R-:W-:Y:S01]  /*15070*/  FFMA.FTZ R55, R52.reuse, UR5, R55 ;  /* 0x0000000534377c23 */ /* 0x040fe20008010037 */
[----:B------:R-:W-:Y:S01]  /*15080*/  I2FP.F32.S32 R54, R60 ;  /* 0x0000003c00367245 */ /* 0x000fe20000201400 */
[----:B------:R-:W-:Y:S01]  /*15090*/  FFMA.FTZ R53, R52, UR5, R53 ;  /* 0x0000000534357c23 */ /* 0x000fe20008010035 */
[----:B------:R-:W-:-:S02]  /*150a0*/  LOP3.LUT R63, R104, 0x50, RZ, 0xfc, !PT ;  /* 0x00000050683f7812 */ /* 0x000fc400078efcff */
[----:B------:R-:W-:Y:S01]  /*150b0*/  FSEL R173, R173, -INF , !P2 ;  /* 0xff800000adad7808 */ /* 0x000fe20005000000 */
[C---:B------:R-:W-:Y:S01]  /*150c0*/  FFMA.FTZ R49, R54.reuse, UR5, R49 ;  /* 0x0000000536317c23 */ /* 0x040fe20008010031 */
[----:B------:R-:W-:Y:S01]  /*150d0*/  FFMA.FTZ R51, R54, UR5, R51 ;  /* 0x0000000536337c23 */ /* 0x000fe20008010033 */
[C---:B------:R-:W-:Y:S02]  /*150e0*/  ISETP.GE.AND P2, PT, R60.reuse, R211, PT ;  /* 0x000000d33c00720c */ /* 0x040fe40003f46270 */
[----:B------:R-:W-:Y:S02]  /*150f0*/  ISETP.GE.AND P1, PT, R60, R210, PT ;  /* 0x000000d23c00720c */ /* 0x000fe40003f26270 */
[----:B------:R-:W-:Y:S02]  /*15100*/  FSEL R167, R55, -INF , !P5 ;  /* 0xff80000037a77808 */ /* 0x000fe40006800000 */
[----:B------:R-:W-:Y:S02]  /*15110*/  FSEL R177, R57, -INF , !P6 ;  /* 0xff80000039b17808 */ /* 0x000fe40007000000 */
[----:B------:R-:W-:Y:S01]  /*15120*/  FSEL R165, R165, -INF , !P3 ;  /* 0xff800000a5a57808 */ /* 0x000fe20005800000 */
[----:B------:R-:W-:Y:S01]  /*15130*/  LDSM.16.M88.4 R56, [R2+0x7800] ;  /* 0x007800000238783b */ /* 0x000fe20000000200 */
[----:B------:R-:W-:-:S02]  /*15140*/  LOP3.LUT R52, R104, 0x58, RZ, 0xfc, !PT ;  /* 0x0000005868347812 */ /* 0x000fc400078efcff */
[----:B------:R-:W-:Y:S02]  /*15150*/  LOP3.LUT R55, R104, 0x60, RZ, 0xfc, !PT ;  /* 0x0000006068377812 */ /* 0x000fe400078efcff */
[C---:B------:R-:W-:Y:S02]  /*15160*/  ISETP.GE.AND P6, PT, R63.reuse, R211, PT ;  /* 0x000000d33f00720c */ /* 0x040fe40003fc6270 */
[----:B------:R-:W-:Y:S02]  /*15170*/  ISETP.GE.AND P3, PT, R63, R210, PT ;  /* 0x000000d23f00720c */ /* 0x000fe40003f66270 */
[----:B------:R-:W-:Y:S02]  /*15180*/  I2FP.F32.S32 R63, R63 ;  /* 0x0000003f003f7245 */ /* 0x000fe40000201400 */
[----:B------:R-:W-:Y:S02]  /*15190*/  FSEL R175, R53, -INF , !P4 ;  /* 0xff80000035af7808 */ /* 0x000fe40006000000 */
[----:B------:R-:W-:Y:S01]  /*151a0*/  FSEL R252, R49, -INF , !P2 ;  /* 0xff80000031fc7808 */ /* 0x000fe20005000000 */
[----:B------:R-:W-:Y:S01]  /*151b0*/  FFMA.FTZ R163, R63, UR5, R48 ;  /* 0x000000053fa37c23 */ /* 0x000fe20008010030 */
[----:B------:R-:W-:Y:S01]  /*151c0*/  FSEL R164, R51, -INF , !P1 ;  /* 0xff80000033a47808 */ /* 0x000fe20004800000 */
[----:B------:R-:W-:Y:S01]  /*151d0*/  FFMA.FTZ R50, R63, UR5, R50 ;  /* 0x000000053f327c23 */ /* 0x000fe20008010032 */
[----:B------:R-:W-:-:S02]  /*151e0*/  I2FP.F32.S32 R53, R52 ;  /* 0x0000003400357245 */ /* 0x000fc40000201400 */
[C---:B------:R-:W-:Y:S02]  /*151f0*/  ISETP.GE.AND P2, PT, R55.reuse, R211, PT ;  /* 0x000000d33700720c */ /* 0x040fe40003f46270 */
[-C--:B------:R-:W-:Y:S01]  /*15200*/  ISETP.GE.AND P1, PT, R55, R210.reuse, PT ;  /* 0x000000d23700720c */ /* 0x080fe20003f26270 */
[C---:B------:R-:W-:Y:S01]  /*15210*/  FFMA.FTZ R162, R53.reuse, UR5, R44 ;  /* 0x0000000535a27c23 */ /* 0x040fe2000801002c */
[----:B------:R-:W-:Y:S01]  /*15220*/  I2FP.F32.S32 R55, R55 ;  /* 0x0000003700377245 */ /* 0x000fe20000201400 */
[----:B------:R-:W-:Y:S01]  /*15230*/  FFMA.FTZ R46, R53, UR5, R46 ;  /* 0x00000005352e7c23 */ /* 0x000fe2000801002e */
[----:B------:R-:W-:Y:S02]  /*15240*/  LOP3.LUT R48, R104, 0x59, RZ, 0xfc, !PT ;  /* 0x0000005968307812 */ /* 0x000fe400078efcff */
[C---:B------:R-:W-:Y:S01]  /*15250*/  ISETP.GE.AND P4, PT, R52.reuse, R211, PT ;  /* 0x000000d33400720c */ /* 0x040fe20003f86270 */
[C---:B------:R-:W-:Y:S01]  /*15260*/  FFMA.FTZ R184, R55.reuse, UR5, R40 ;  /* 0x0000000537b87c23 */ /* 0x040fe20008010028 */
[----:B------:R-:W-:Y:S01]  /*15270*/  ISETP.GE.AND P5, PT, R52, R210, PT ;  /* 0x000000d23400720c */ /* 0x000fe20003fa6270 */
[----:B------:R-:W-:Y:S01]  /*15280*/  FFMA.FTZ R240, R55, UR5, R42 ;  /* 0x0000000537f07c23 */ /* 0x000fe2000801002a */
[----:B------:R-:W-:Y:S01]  /*15290*/  LOP3.LUT R40, R104, 0x61, RZ, 0xfc, !PT ;  /* 0x0000006168287812 */ /* 0x000fe200078efcff */
[----:B------:R-:W1:Y:S01]  /*152a0*/  LDSM.16.M88.4 R52, [R2+0x8000] ;  /* 0x008000000234783b */ /* 0x000e620000000200 */
[----:B------:R-:W-:-:S02]  /*152b0*/  I2FP.F32.S32 R44, R48 ;  /* 0x00000030002c7245 */ /* 0x000fc40000201400 */
[----:B------:R-:W-:Y:S02]  /*152c0*/  FSEL R162, R162, -INF , !P4 ;  /* 0xff800000a2a27808 */ /* 0x000fe40006000000 */
[----:B------:R-:W-:Y:S01]  /*152d0*/  FSEL R248, R46, -INF , !P5 ;  /* 0xff8000002ef87808 */ /* 0x000fe20006800000 */
[----:B------:R-:W-:Y:S01]  /*152e0*/  FFMA.FTZ R45, R44, UR5, R45 ;  /* 0x000000052c2d7c23 */ /* 0x000fe2000801002d */
[----:B------:R-:W-:Y:S01]  /*152f0*/  ISETP.GE.AND P4, PT, R40, R211, PT ;  /* 0x000000d32800720c */ /* 0x000fe20003f86270 */
[----:B------:R-:W-:Y:S01]  /*15300*/  FFMA.FTZ R47, R44, UR5, R47 ;  /* 0x000000052c2f7c23 */ /* 0x000fe2000801002f */
[----:B------:R-:W-:Y:S02]  /*15310*/  ISETP.GE.AND P5, PT, R40, R210, PT ;  /* 0x000000d22800720c */ /* 0x000fe40003fa6270 */
[----:B------:R-:W-:Y:S02]  /*15320*/  I2FP.F32.S32 R40, R40 ;  /* 0x0000002800287245 */ /* 0x000fe40000201400 */
[----:B------:R-:W-:-:S02]  /*15330*/  LOP3.LUT R44, R104, 0x68, RZ, 0xfc, !PT ;  /* 0x00000068682c7812 */ /* 0x000fc400078efcff */
[----:B------:R-:W-:Y:S01]  /*15340*/  FSEL R163, R163, -INF , !P6 ;  /* 0xff800000a3a37808 */ /* 0x000fe20007000000 */
[C---:B------:R-:W-:Y:S01]  /*15350*/  FFMA.FTZ R242, R40.reuse, UR5, R41 ;  /* 0x0000000528f27c23 */ /* 0x040fe20008010029 */
[----:B------:R-:W-:Y:S01]  /*15360*/  I2FP.F32.S32 R41, R44 ;  /* 0x0000002c00297245 */ /* 0x000fe20000201400 */
[----:B------:R-:W-:Y:S01]  /*15370*/  FFMA.FTZ R43, R40, UR5, R43 ;  /* 0x00000005282b7c23 */ /* 0x000fe2000801002b */
[----:B------:R-:W-:Y:S02]  /*15380*/  ISETP.GE.AND P6, PT, R48, R211, PT ;  /* 0x000000d33000720c */ /* 0x000fe40003fc6270 */
[----:B------:R-:W-:Y:S01]  /*15390*/  LOP3.LUT R42, R104, 0x69, RZ, 0xfc, !PT ;  /* 0x00000069682a7812 */ /* 0x000fe200078efcff */
[C---:B------:R-:W-:Y:S01]  /*153a0*/  FFMA.FTZ R36, R41.reuse, UR5, R36 ;  /* 0x0000000529247c23 */ /* 0x040fe20008010024 */
[----:B------:R-:W-:Y:S01]  /*153b0*/  FFMA.FTZ R38, R41, UR5, R38 ;  /* 0x0000000529267c23 */ /* 0x000fe20008010026 */
[----:B------:R-:W-:Y:S02]  /*153c0*/  FSEL R250, R45, -INF , !P6 ;  /* 0xff8000002dfa7808 */ /* 0x000fe40007000000 */
[----:B------:R-:W-:-:S02]  /*153d0*/  FSEL R184, R184, -INF , !P2 ;  /* 0xff800000b8b87808 */ /* 0x000fc40005000000 */
[----:B------:R-:W-:Y:S02]  /*153e0*/  FSEL R240, R240, -INF , !P1 ;  /* 0xff800000f0f07808 */ /* 0x000fe40004800000 */
[----:B------:R-:W-:Y:S02]  /*153f0*/  LOP3.LUT R41, R104, 0x70, RZ, 0xfc, !PT ;  /* 0x0000007068297812 */ /* 0x000fe400078efcff */
[-C--:B------:R-:W-:Y:S02]  /*15400*/  ISETP.GE.AND P6, PT, R44, R211.reuse, PT ;  /* 0x000000d32c00720c */ /* 0x080fe40003fc6270 */
[C---:B------:R-:W-:Y:S02]  /*15410*/  ISETP.GE.AND P2, PT, R42.reuse, R211, PT ;  /* 0x000000d32a00720c */ /* 0x040fe40003f46270 */
[----:B------:R-:W-:Y:S02]  /*15420*/  ISETP.GE.AND P1, PT, R42, R210, PT ;  /* 0x000000d22a00720c */ /* 0x000fe40003f26270 */
[----:B------:R-:W-:-:S02]  /*15430*/  I2FP.F32.S32 R42, R42 ;  /* 0x0000002a002a7245 */ /* 0x000fc40000201400 */
[----:B------:R-:W-:Y:S01]  /*15440*/  LOP3.LUT R40, R104, 0x71, RZ, 0xfc, !PT ;  /* 0x0000007168287812 */ /* 0x000fe200078efcff */
[C---:B-1----:R-:W-:Y:S01]  /*15450*/  HMMA.16816.F32.BF16 R148, R100.reuse, R52, R148 ;  /* 0x000000346494723c */ /* 0x042fe20000041894 */
[----:B------:R-:W-:Y:S01]  /*15460*/  FSEL R242, R242, -INF , !P4 ;  /* 0xff800000f2f27808 */ /* 0x000fe20006000000 */
[C---:B------:R-:W-:Y:S01]  /*15470*/  FFMA.FTZ R200, R42.reuse, UR5, R37 ;  /* 0x000000052ac87c23 */ /* 0x040fe20008010025 */
[----:B------:R-:W-:Y:S01]  /*15480*/  FSEL R202, R43, -INF , !P5 ;  /* 0xff8000002bca7808 */ /* 0x000fe20006800000 */
[----:B------:R-:W-:Y:S01]  /*15490*/  FFMA.FTZ R39, R42, UR5, R39 ;  /* 0x000000052a277c23 */ /* 0x000fe20008010027 */
[C---:B------:R-:W-:Y:S02]  /*154a0*/  ISETP.GE.AND P4, PT, R41.reuse, R211, PT ;  /* 0x000000d32900720c */ /* 0x040fe40003f86270 */
[----:B------:R-:W-:Y:S01]  /*154b0*/  ISETP.GE.AND P5, PT, R41, R210, PT ;  /* 0x000000d22900720c */ /* 0x000fe20003fa6270 */
[----:B------:R-:W-:Y:S01]  /*154c0*/  HMMA.16816.F32.BF16 R144, R100, R54, R144 ;  /* 0x000000366490723c */ /* 0x000fe20000041890 */
[----:B------:R-:W-:-:S02]  /*154d0*/  FSEL R244, R36, -INF , !P6 ;  /* 0xff80000024f47808 */ /* 0x000fc40007000000 */
[----:B------:R-:W-:Y:S02]  /*154e0*/  I2FP.F32.S32 R41, R41 ;  /* 0x0000002900297245 */ /* 0x000fe40000201400 */
[----:B------:R-:W-:Y:S02]  /*154f0*/  FSEL R246, R50, -INF , !P3 ;  /* 0xff80000032f67808 */ /* 0x000fe40005800000 */
[----:B------:R-:W-:Y:S01]  /*15500*/  I2FP.F32.S32 R36, R40 ;  /* 0x0000002800247245 */ /* 0x000fe20000201400 */
[C---:B------:R-:W-:Y:S01]  /*15510*/  FFMA.FTZ R230, R41.reuse, UR5, R32 ;  /* 0x0000000529e67c23 */ /* 0x040fe20008010020 */
[-C--:B------:R-:W-:Y:S01]  /*15520*/  ISETP.GE.AND P3, PT, R48, R210.reuse, PT ;  /* 0x000000d23000720c */ /* 0x080fe20003f66270 */
[----:B------:R-:W-:Y:S01]  /*15530*/  FFMA.FTZ R34, R41, UR5, R34 ;  /* 0x0000000529227c23 */ /* 0x000fe20008010022 */
[----:B------:R-:W-:Y:S01]  /*15540*/  LOP3.LUT R37, R104, 0x78, RZ, 0xfc, !PT ;  /* 0x0000007868257812 */ /* 0x000fe200078efcff */
[C---:B------:R-:W-:Y:S01]  /*15550*/  FFMA.FTZ R220, R36.reuse, UR5, R33 ;  /* 0x0000000524dc7c23 */ /* 0x040fe20008010021 */
[----:B------:R-:W-:Y:S01]  /*15560*/  FSEL R168, R47, -INF , !P3 ;  /* 0xff8000002fa87808 */ /* 0x000fe20005800000 */
[----:B------:R-:W-:Y:S01]  /*15570*/  FFMA.FTZ R216, R36, UR5, R35 ;  /* 0x0000000524d87c23 */ /* 0x000fe20008010023 */
[----:B------:R-:W-:Y:S01]  /*15580*/  ISETP.GE.AND P3, PT, R44, R210, PT ;  /* 0x000000d22c00720c */ /* 0x000fe20003f66270 */
[----:B------:R-:W-:Y:S01]  /*15590*/  HMMA.16816.F32.BF16 R48, R100, R56, R156 ;  /* 0x000000386430723c */ /* 0x000fe2000004189c */
[----:B------:R-:W-:-:S02]  /*155a0*/  LOP3.LUT R32, R104, 0x79, RZ, 0xfc, !PT ;  /* 0x0000007968207812 */ /* 0x000fc400078efcff */
[----:B------:R-:W-:Y:S02]  /*155b0*/  I2FP.F32.S32 R33, R37 ;  /* 0x0000002500217245 */ /* 0x000fe40000201400 */
[----:B------:R-:W-:Y:S02]  /*155c0*/  FSEL R230, R230, -INF , !P4 ;  /* 0xff800000e6e67808 */ /* 0x000fe40006000000 */
[----:B------:R-:W-:Y:S01]  /*155d0*/  FSEL R212, R34, -INF , !P5 ;  /* 0xff80000022d47808 */ /* 0x000fe20006800000 */
[C---:B------:R-:W-:Y:S01]  /*155e0*/  FFMA.FTZ R28, R33.reuse, UR5, R28 ;  /* 0x00000005211c7c23 */ /* 0x040fe2000801001c */
[----:B------:R-:W-:Y:S01]  /*155f0*/  FSEL R238, R38, -INF , !P3 ;  /* 0xff80000026ee7808 */ /* 0x000fe20005800000 */
[----:B------:R-:W-:Y:S01]  /*15600*/  FFMA.FTZ R30, R33, UR5, R30 ;  /* 0x00000005211e7c23 */ /* 0x000fe2000801001e */
[C---:B------:R-:W-:Y:S01]  /*15610*/  ISETP.GE.AND P4, PT, R32.reuse, R211, PT ;  /* 0x000000d32000720c */ /* 0x040fe20003f86270 */
[----:B------:R-:W-:Y:S01]  /*15620*/  HMMA.16816.F32.BF16 R44, R100, R58, R152 ;  /* 0x0000003a642c723c */ /* 0x000fe20000041898 */
[----:B------:R-:W-:-:S02]  /*15630*/  ISETP.GE.AND P5, PT, R32, R210, PT ;  /* 0x000000d22000720c */ /* 0x000fc40003fa6270 */
[C---:B------:R-:W-:Y:S02]  /*15640*/  ISETP.GE.AND P6, PT, R40.reuse, R211, PT ;  /* 0x000000d32800720c */ /* 0x040fe40003fc6270 */
[----:B------:R-:W-:Y:S02]  /*15650*/  ISETP.GE.AND P3, PT, R40, R210, PT ;  /* 0x000000d22800720c */ /* 0x000fe40003f66270 */
[----:B------:R-:W-:Y:S02]  /*15660*/  I2FP.F32.S32 R32, R32 ;  /* 0x0000002000207245 */ /* 0x000fe40000201400 */
[----:B------:R-:W-:Y:S02]  /*15670*/  LOP3.LUT R33, R104, 0x80, RZ, 0xfc, !PT ;  /* 0x0000008068217812 */ /* 0x000fe400078efcff */
[----:B------:R-:W-:Y:S01]  /*15680*/  FSEL R220, R220, -INF , !P6 ;  /* 0xff800000dcdc7808 */ /* 0x000fe20007000000 */
[----:B------:R-:W-:Y:S01]  /*15690*/  FFMA.FTZ R29, R32, UR5, R29 ;  /* 0x00000005201d7c23 */ /* 0x000fe2000801001d */
[----:B------:R-:W-:Y:S01]  /*156a0*/  FSEL R216, R216, -INF , !P3 ;  /* 0xff800000d8d87808 */ /* 0x000fe20005800000 */
[----:B------:R-:W-:Y:S01]  /*156b0*/  FFMA.FTZ R206, R32, UR5, R31 ;  /* 0x0000000520ce7c23 */ /* 0x000fe2000801001f */
[----:B------:R-:W-:-:S02]  /*156c0*/  FSEL R200, R200, -INF , !P2 ;  /* 0xff800000c8c87808 */ /* 0x000fc40005000000 */
[----:B------:R-:W-:Y:S02]  /*156d0*/  FSEL R222, R39, -INF , !P1 ;  /* 0xff80000027de7808 */ /* 0x000fe40004800000 */
[CC--:B------:R-:W-:Y:S02]  /*156e0*/  ISETP.GE.AND P6, PT, R33.reuse, R211.reuse, PT ;  /* 0x000000d32100720c */ /* 0x0c0fe40003fc6270 */
[-C--:B------:R-:W-:Y:S02]  /*156f0*/  ISETP.GE.AND P3, PT, R33, R210.reuse, PT ;  /* 0x000000d22100720c */ /* 0x080fe40003f66270 */
[C---:B------:R-:W-:Y:S02]  /*15700*/  ISETP.GE.AND P2, PT, R37.reuse, R211, PT ;  /* 0x000000d32500720c */ /* 0x040fe40003f46270 */
[----:B------:R-:W-:Y:S02]  /*15710*/  ISETP.GE.AND P1, PT, R37, R210, PT ;  /* 0x000000d22500720c */ /* 0x000fe40003f26270 */
[----:B------:R-:W-:-:S02]  /*15720*/  I2FP.F32.S32 R33, R33 ;  /* 0x0000002100217245 */ /* 0x000fc40000201400 */
[----:B------:R-:W-:Y:S02]  /*15730*/  LOP3.LUT R32, R104, 0x81, RZ, 0xfc, !PT ;  /* 0x0000008168207812 */ /* 0x000fe400078efcff */
[----:B------:R-:W-:Y:S01]  /*15740*/  FSEL R224, R28, -INF , !P2 ;  /* 0xff8000001ce07808 */ /* 0x000fe20005000000 */
[C---:B------:R-:W-:Y:S01]  /*15750*/  FFMA.FTZ R198, R33.reuse, UR5, R24 ;  /* 0x0000000521c67c23 */ /* 0x040fe20008010018 */
[----:B------:R-:W-:Y:S01]  /*15760*/  FSEL R214, R30, -INF , !P1 ;  /* 0xff8000001ed67808 */ /* 0x000fe20004800000 */
[----:B------:R-:W-:Y:S01]  /*15770*/  FFMA.FTZ R26, R33, UR5, R26 ;  /* 0x00000005211a7c23 */ /* 0x000fe2000801001a */
[----:B------:R-:W-:Y:S02]  /*15780*/  FSEL R218, R29, -INF , !P4 ;  /* 0xff8000001dda7808 */ /* 0x000fe40006000000 */
[----:B------:R-:W1:Y:S01]  /*15790*/  LDSM.16.M88.4 R28, [R2+0x8800] ;  /* 0x00880000021c783b */ /* 0x000e620000000200 */
        /* <DEDUP_REMOVED lines=8> */
[----:B------:R-:W-:Y:S02]  /*15820*/  LOP3.LUT R35, R104, 0x88, RZ, 0xfc, !PT ;  /* 0x0000008868237812 */ /* 0x000fe400078efcff */
[----:B------:R-:W-:Y:S01]  /*15830*/  FSEL R198, R198, -INF , !P6 ;  /* 0xff800000c6c67808 */ /* 0x000fe20007000000 */
[C---:B------:R-:W-:Y:S01]  /*15840*/  FFMA.FTZ R21, R26.reuse, UR5, R21 ;  /* 0x000000051a157c23 */ /* 0x040fe20008010015 */
[----:B------:R-:W-:Y:S01]  /*15850*/  FFMA.FTZ R23, R26, UR5, R23 ;  /* 0x000000051a177c23 */ /* 0x000fe20008010017 */
[----:B------:R-:W-:-:S02]  /*15860*/  ISETP.GE.AND P6, PT, R32, R211, PT ;  /* 0x000000d32000720c */ /* 0x000fc40003fc6270 */
[----:B------:R-:W-:Y:S02]  /*15870*/  ISETP.GE.AND P3, PT, R32, R210, PT ;  /* 0x000000d22000720c */ /* 0x000fe40003f66270 */
[----:B------:R-:W-:Y:S02]  /*15880*/  FSEL R176, R27, -INF , !P1 ;  /* 0xff8000001bb07808 */ /* 0x000fe40004800000 */
[----:B------:R-:W-:Y:S02]  /*15890*/  FSEL R206, R206, -INF , !P5 ;  /* 0xff800000cece7808 */ /* 0x000fe40006800000 */
[C---:B------:R-:W-:Y:S02]  /*158a0*/  LOP3.LUT R24, R104.reuse, 0x90, RZ, 0xfc, !PT ;  /* 0x0000009068187812 */ /* 0x040fe400078efcff */
[----:B------:R-:W-:Y:S02]  /*158b0*/  LOP3.LUT R27, R104, 0x98, RZ, 0xfc, !PT ;  /* 0x00000098681b7812 */ /* 0x000fe400078efcff */
[----:B------:R-:W-:-:S02]  /*158c0*/  ISETP.GE.AND P4, PT, R35, R211, PT ;  /* 0x000000d32300720c */ /* 0x000fc40003f86270 */
        /* <DEDUP_REMOVED lines=15> */
[----:B------:R-:W-:Y:S01]  /*159c0*/  FFMA.FTZ R166, R27, UR5, R12 ;  /* 0x000000051ba67c23 */ /* 0x000fe2000801000c */
[----:B------:R-:W-:-:S02]  /*159d0*/  ISETP.GE.AND P1, PT, R24, R210, PT ;  /* 0x000000d21800720c */ /* 0x000fc40003f26270 */
[----:B------:R-:W-:Y:S02]  /*159e0*/  LOP3.LUT R12, R104, 0x99, RZ, 0xfc, !PT ;  /* 0x00000099680c7812 */ /* 0x000fe400078efcff */
[----:B------:R-:W-:Y:S02]  /*159f0*/  I2FP.F32.S32 R16, R20 ;  /* 0x0000001400107245 */ /* 0x000fe40000201400 */
[----:B------:R-:W-:Y:S02]  /*15a00*/  FSEL R172, R172, -INF , !P2 ;  /* 0xff800000acac7808 */ /* 0x000fe40005000000 */
[----:B------:R-:W-:Y:S01]  /*15a10*/  FSEL R152, R18, -INF , !P1 ;  /* 0xff80000012987808 */ /* 0x000fe20004800000 */
[----:B------:R-:W-:Y:S01]  /*15a20*/  FFMA.FTZ R17, R16, UR5, R17 ;  /* 0x0000000510117c23 */ /* 0x000fe20008010011 */
[----:B------:R-:W-:Y:S01]  /*15a30*/  ISETP.GE.AND P2, PT, R12, R211, PT ;  /* 0x000000d30c00720c */ /* 0x000fe20003f46270 */
[----:B------:R-:W-:Y:S01]  /*15a40*/  FFMA.FTZ R19, R16, UR5, R19 ;  /* 0x0000000510137c23 */ /* 0x000fe20008010013 */
[----:B------:R-:W-:-:S02]  /*15a50*/  ISETP.GE.AND P1, PT, R12, R210, PT ;  /* 0x000000d20c00720c */ /* 0x000fc40003f26270 */
[----:B------:R-:W-:Y:S02]  /*15a60*/  I2FP.F32.S32 R12, R12 ;  /* 0x0000000c000c7245 */ /* 0x000fe40000201400 */
[----:B------:R-:W-:Y:S02]  /*15a70*/  LOP3.LUT R16, R104, 0xa0, RZ, 0xfc, !PT ;  /* 0x000000a068107812 */ /* 0x000fe400078efcff */
[----:B------:R-:W-:Y:S01]  /*15a80*/  FSEL R194, R194, -INF , !P4 ;  /* 0xff800000c2c27808 */ /* 0x000fe20006000000 */
[C---:B------:R-:W-:Y:S01]  /*15a90*/  FFMA.FTZ R158, R12.reuse, UR5, R13 ;  /* 0x000000050c9e7c23 */ /* 0x040fe2000801000d */
[----:B------:R-:W-:Y:S01]  /*15aa0*/  I2FP.F32.S32 R13, R16 ;  /* 0x00000010000d7245 */ /* 0x000fe20000201400 */
[----:B------:R-:W-:Y:S01]  /*15ab0*/  FFMA.FTZ R15, R12, UR5, R15 ;  /* 0x000000050c0f7c23 */ /* 0x000fe2000801000f */
[----:B------:R-:W-:Y:S02]  /*15ac0*/  FSEL R180, R22, -INF , !P5 ;  /* 0xff80000016b47808 */ /* 0x000fe40006800000 */
[C---:B------:R-:W-:Y:S01]  /*15ad0*/  ISETP.GE.AND P4, PT, R20.reuse, R211, PT ;  /* 0x000000d31400720c */ /* 0x040fe20003f86270 */
[C---:B------:R-:W-:Y:S01]  /*15ae0*/  FFMA.FTZ R62, R13.reuse, UR5, R8 ;  /* 0x000000050d3e7c23 */ /* 0x040fe20008010008 */
[----:B------:R-:W-:Y:S01]  /*15af0*/  ISETP.GE.AND P5, PT, R20, R210, PT ;  /* 0x000000d21400720c */ /* 0x000fe20003fa6270 */
[----:B------:R-:W-:Y:S01]  /*15b00*/  FFMA.FTZ R10, R13, UR5, R10 ;  /* 0x000000050d0a7c23 */ /* 0x000fe2000801000a */
[----:B-1----:R-:W-:Y:S01]  /*15b10*/  HMMA.16816.F32.BF16 R20, R100, R28, R140 ;  /* 0x0000001c6414723c */ /* 0x002fe2000004188c */
[----:B------:R-:W-:Y:S01]  /*15b20*/  FSEL R170, R17, -INF , !P4 ;  /* 0xff80000011aa7808 */ /* 0x000fe20006000000 */
[----:B------:R-:W-:Y:S01]  /*15b30*/  FFMA.FTZ R140, R27, UR5, R14 ;  /* 0x000000051b8c7c23 */ /* 0x000fe2000801000e */
[----:B------:R-:W-:Y:S01]  /*15b40*/  FSEL R142, R19, -INF , !P5 ;  /* 0xff800000138e7808 */ /* 0x000fe20006800000 */
[----:B------:R1:W2:Y:S01]  /*15b50*/  LDSM.16.M88.4 R24, [R2+0x9000] ;  /* 0x009000000218783b */ /* 0x0002a20000000200 */
[----:B------:R-:W-:Y:S01]  /*15b60*/  LOP3.LUT R13, R104, 0xa8, RZ, 0xfc, !PT ;  /* 0x000000a8680d7812 */ /* 0x000fe200078efcff */
[----:B------:R-:W-:-:S04]  /*15b70*/  DEPBAR.LE SB0, 0x0 ;  /* 0x000080000000791a */ /* 0x000fc80000000000 */
[CC--:B------:R-:W-:Y:S02]  /*15b80*/  ISETP.GE.AND P4, PT, R16.reuse, R211.reuse, PT ;  /* 0x000000d31000720c */ /* 0x0c0fe40003f86270 */
[-C--:B------:R-:W-:Y:S02]  /*15b90*/  ISETP.GE.AND P5, PT, R16, R210.reuse, PT ;  /* 0x000000d21000720c */ /* 0x080fe40003fa6270 */
[----:B------:R-:W-:Y:S01]  /*15ba0*/  HMMA.16816.F32.BF16 R16, R100, R30, R136 ;  /* 0x0000001e6410723c */ /* 0x000fe20000041888 */
[----:B------:R-:W-:Y:S02]  /*15bb0*/  FSEL R158, R158, -INF , !P2 ;  /* 0xff8000009e9e7808 */ /* 0x000fe40005000000 */
[----:B------:R-:W-:Y:S02]  /*15bc0*/  FSEL R136, R15, -INF , !P1 ;  /* 0xff8000000f887808 */ /* 0x000fe40004800000 */
[C---:B------:R-:W-:Y:S02]  /*15bd0*/  ISETP.GE.AND P2, PT, R13.reuse, R211, PT ;  /* 0x000000d30d00720c */ /* 0x040fe40003f46270 */
[----:B------:R-:W-:-:S02]  /*15be0*/  ISETP.GE.AND P1, PT, R13, R210, PT ;  /* 0x000000d20d00720c */ /* 0x000fc40003f26270 */
[----:B------:R-:W-:Y:S02]  /*15bf0*/  I2FP.F32.S32 R13, R13 ;  /* 0x0000000d000d7245 */ /* 0x000fe40000201400 */
[C---:B------:R-:W-:Y:S02]  /*15c00*/  LOP3.LUT R14, R104.reuse, 0xa1, RZ, 0xfc, !PT ;  /* 0x000000a1680e7812 */ /* 0x040fe400078efcff */
[----:B-1----:R-:W-:Y:S01]  /*15c10*/  LOP3.LUT R2, R104, 0xa9, RZ, 0xfc, !PT ;  /* 0x000000a968027812 */ /* 0x002fe200078efcff */
[C---:B------:R-:W-:Y:S01]  /*15c20*/  FFMA.FTZ R60, R13.reuse, UR5, R4 ;  /* 0x000000050d3c7c23 */ /* 0x040fe20008010004 */
[----:B------:R-:W-:Y:S01]  /*15c30*/  FSEL R62, R62, -INF , !P4 ;  /* 0xff8000003e3e7808 */ /* 0x000fe20006000000 */
[----:B------:R-:W-:Y:S01]  /*15c40*/  FFMA.FTZ R6, R13, UR5, R6 ;  /* 0x000000050d067c23 */ /* 0x000fe20008010006 */
[----:B------:R-:W-:Y:S02]  /*15c50*/  FSEL R58, R10, -INF , !P5 ;  /* 0xff8000000a3a7808 */ /* 0x000fe40006800000 */
[----:B------:R-:W-:-:S02]  /*15c60*/  FSEL R166, R166, -INF , !P6 ;  /* 0xff800000a6a67808 */ /* 0x000fc40007000000 */
[----:B------:R-:W-:Y:S02]  /*15c70*/  FSEL R140, R140, -INF , !P3 ;  /* 0xff8000008c8c7808 */ /* 0x000fe40005800000 */
[CC--:B------:R-:W-:Y:S02]  /*15c80*/  ISETP.GE.AND P4, PT, R2.reuse, R211.reuse, PT ;  /* 0x000000d30200720c */ /* 0x0c0fe40003f86270 */
[-C--:B------:R-:W-:Y:S02]  /*15c90*/  ISETP.GE.AND P5, PT, R2, R210.reuse, PT ;  /* 0x000000d20200720c */ /* 0x080fe40003fa6270 */
[C---:B------:R-:W-:Y:S02]  /*15ca0*/  ISETP.GE.AND P6, PT, R14.reuse, R211, PT ;  /* 0x000000d30e00720c */ /* 0x040fe40003fc6270 */
[----:B------:R-:W-:Y:S01]  /*15cb0*/  ISETP.GE.AND P3, PT, R14, R210, PT ;  /* 0x000000d20e00720c */ /* 0x000fe20003f66270 */
[----:B--2---:R-:W-:Y:S01]  /*15cc0*/  HMMA.16816.F32.BF16 R132, R100, R24, R132 ;  /* 0x000000186484723c */ /* 0x004fe20000041884 */
[----:B------:R-:W-:-:S02]  /*15cd0*/  I2FP.F32.S32 R2, R2 ;  /* 0x0000000200027245 */ /* 0x000fc40000201400 */
[----:B------:R-:W-:Y:S02]  /*15ce0*/  LOP3.LUT R4, R104, 0xb1, RZ, 0xfc, !PT ;  /* 0x000000b168047812 */ /* 0x000fe400078efcff */
[----:B------:R-:W-:Y:S01]  /*15cf0*/  I2FP.F32.S32 R14, R14 ;  /* 0x0000000e000e7245 */ /* 0x000fe20000201400 */
[----:B------:R-:W-:Y:S01]  /*15d00*/  FFMA.FTZ R59, R2, UR5, R5 ;  /* 0x00000005023b7c23 */ /* 0x000fe20008010005 */
[----:B------:R-:W-:Y:S01]  /*15d10*/  LOP3.LUT R8, R104, 0xb0, RZ, 0xfc, !PT ;  /* 0x000000b068087812 */ /* 0x000fe200078efcff */
[----:B------:R-:W-:Y:S01]  /*15d20*/  FFMA.FTZ R7, R2, UR5, R7 ;  /* 0x0000000502077c23 */ /* 0x000fe20008010007 */
[----:B------:R-:W-:Y:S01]  /*15d30*/  FSEL R60, R60, -INF , !P2 ;  /* 0xff8000003c3c7808 */ /* 0x000fe20005000000 */
[----:B------:R-:W-:Y:S01]  /*15d40*/  FFMA.FTZ R9, R14, UR5, R9 ;  /* 0x000000050e097c23 */ /* 0x000fe20008010009 */
[----:B------:R-:W-:Y:S01]  /*15d50*/  FSEL R56, R6, -INF , !P1 ;  /* 0xff80000006387808 */ /* 0x000fe20004800000 */
[----:B------:R-:W-:Y:S01]  /*15d60*/  FFMA.FTZ R11, R14, UR5, R11 ;  /* 0x000000050e0b7c23 */ /* 0x000fe2000801000b */
[C---:B------:R-:W-:Y:S01]  /*15d70*/  ISETP.GE.AND P2, PT, R4.reuse, R211, PT ;  /* 0x000000d30400720c */ /* 0x040fe20003f46270 */
[----:B------:R-:W-:Y:S01]  /*15d80*/  HMMA.16816.F32.BF16 R128, R100, R26, R128 ;  /* 0x0000001a6480723c */ /* 0x000fe20000041880 */
[----:B------:R-:W-:-:S02]  /*15d90*/  ISETP.GE.AND P1, PT, R4, R210, PT ;  /* 0x000000d20400720c */ /* 0x000fc40003f26270 */
[----:B------:R-:W-:Y:S02]  /*15da0*/  I2FP.F32.S32 R4, R4 ;  /* 0x0000000400047245 */ /* 0x000fe40000201400 */
[----:B------:R-:W-:Y:S02]  /*15db0*/  I2FP.F32.S32 R5, R8 ;  /* 0x0000000800057245 */ /* 0x000fe40000201400 */
[----:B------:R-:W-:Y:S01]  /*15dc0*/  FSEL R61, R9, -INF , !P6 ;  /* 0xff800000093d7808 */ /* 0x000fe20007000000 */
[C---:B------:R-:W-:Y:S01]  /*15dd0*/  FFMA.FTZ R49, R4.reuse, UR5, R49 ;  /* 0x0000000504317c23 */ /* 0x040fe20008010031 */
[----:B------:R-:W-:Y:S01]  /*15de0*/  FFMA.FTZ R51, R4, UR5, R51 ;  /* 0x0000000504337c23 */ /* 0x000fe20008010033 */
[----:B------:R-:W-:Y:S01]  /*15df0*/  FSEL R57, R11, -INF , !P3 ;  /* 0xff8000000b397808 */ /* 0x000fe20005800000 */
[C---:B------:R-:W-:Y:S01]  /*15e00*/  FFMA.FTZ R48, R5.reuse, UR5, R48 ;  /* 0x0000000505307c23 */ /* 0x040fe20008010030 */
[----:B------:R-:W-:Y:S01]  /*15e10*/  FFMA.FTZ R50, R5, UR5, R50 ;  /* 0x0000000505327c23 */ /* 0x000fe20008010032 */
[----:B------:R-:W-:-:S02]  /*15e20*/  ISETP.GE.AND P6, PT, R8, R211, PT ;  /* 0x000000d30800720c */ /* 0x000fc40003fc6270 */
[----:B------:R-:W-:Y:S02]  /*15e30*/  ISETP.GE.AND P3, PT, R8, R210, PT ;  /* 0x000000d20800720c */ /* 0x000fe40003f66270 */
[C---:B------:R-:W-:Y:S02]  /*15e40*/  LOP3.LUT R5, R104.reuse, 0xc0, RZ, 0xfc, !PT ;  /* 0x000000c068057812 */ /* 0x040fe400078efcff */
[C---:B------:R-:W-:Y:S02]  /*15e50*/  LOP3.LUT R4, R104.reuse, 0xb8, RZ, 0xfc, !PT ;  /* 0x000000b868047812 */ /* 0x040fe400078efcff */
[----:B------:R-:W-:Y:S02]  /*15e60*/  LOP3.LUT R2, R104, 0xb9, RZ, 0xfc, !PT ;  /* 0x000000b968027812 */ /* 0x000fe400078efcff */
[----:B------:R-:W-:Y:S02]  /*15e70*/  FSEL R69, R49, -INF , !P2 ;  /* 0xff80000031457808 */ /* 0x000fe40005000000 */
[----:B------:R-:W-:-:S02]  /*15e80*/  FSEL R64, R51, -INF , !P1 ;  /* 0xff80000033407808 */ /* 0x000fc40004800000 */
[----:B------:R-:W-:Y:S02]  /*15e90*/  FSEL R66, R7, -INF , !P5 ;  /* 0xff80000007427808 */ /* 0x000fe40006800000 */
[----:B------:R-:W-:Y:S02]  /*15ea0*/  FSEL R70, R48, -INF , !P6 ;  /* 0xff80000030467808 */ /* 0x000fe40007000000 */
[----:B------:R-:W-:Y:S02]  /*15eb0*/  FSEL R65, R50, -INF , !P3 ;  /* 0xff80000032417808 */ /* 0x000fe40005800000 */
[C---:B------:R-:W-:Y:S01]  /*15ec0*/  ISETP.GE.AND P2, PT, R5.reuse, R211, PT ;  /* 0x000000d30500720c */ /* 0x040fe20003f46270 */
[----:B------:R-:W-:Y:S01]  /*15ed0*/  BAR.SYNC.DEFER_BLOCKING 0x0 ;  /* 0x0000000000007b1d */ /* 0x000fe20000010000 */
[----:B------:R-:W-:Y:S02]  /*15ee0*/  ISETP.GE.AND P1, PT, R5, R210, PT ;  /* 0x000000d20500720c */ /* 0x000fe40003f26270 */
[----:B------:R-:W-:-:S02]  /*15ef0*/  I2FP.F32.S32 R7, R4 ;  /* 0x0000000400077245 */ /* 0x000fc40000201400 */
[C---:B------:R-:W-:Y:S02]  /*15f00*/  ISETP.GE.AND P6, PT, R2.reuse, R211, PT ;  /* 0x000000d30200720c */ /* 0x040fe40003fc6270 */
[----:B------:R-:W-:Y:S01]  /*15f10*/  ISETP.GE.AND P3, PT, R2, R210, PT ;  /* 0x000000d20200720c */ /* 0x000fe20003f66270 */
[C---:B------:R-:W-:Y:S01]  /*15f20*/  FFMA.FTZ R44, R7.reuse, UR5, R44 ;  /* 0x00000005072c7c23 */ /* 0x040fe2000801002c */
[----:B------:R-:W-:Y:S01]  /*15f30*/  I2FP.F32.S32 R5, R5 ;  /* 0x0000000500057245 */ /* 0x000fe20000201400 */
[----:B------:R-:W-:Y:S01]  /*15f40*/  FFMA.FTZ R46, R7, UR5, R46 ;  /* 0x00000005072e7c23 */ /* 0x000fe2000801002e */
[----:B------:R-:W-:Y:S02]  /*15f50*/  I2FP.F32.S32 R2, R2 ;  /* 0x0000000200027245 */ /* 0x000fe40000201400 */
[----:B------:R-:W-:Y:S01]  /*15f60*/  FSEL R59, R59, -INF , !P4 ;  /* 0xff8000003b3b7808 */ /* 0x000fe20006000000 */
[C---:B------:R-:W-:Y:S01]  /*15f70*/  FFMA.FTZ R78, R5.reuse, UR5, R148 ;  /* 0x00000005054e7c23 */ /* 0x040fe20008010094 */
[----:B------:R-:W-:Y:S01]  /*15f80*/  FFMA.FTZ R73, R5, UR5, R150 ;  /* 0x0000000505497c23 */ /* 0x000fe20008010096 */
[----:B------:R-:W-:Y:S01]  /*15f90*/  ISETP.GE.AND P4, PT, R4, R211, PT ;  /* 0x000000d30400720c */ /* 0x000fe20003f86270 */
[----:B------:R-:W-:Y:S01]  /*15fa0*/  FFMA.FTZ R45, R2, UR5, R45 ;  /* 0x00000005022d7c23 */ /* 0x000fe2000801002d */
[----:B------:R-:W-:Y:S01]  /*15fb0*/  ISETP.GE.AND P5, PT, R4, R210, PT ;  /* 0x000000d20400720c */ /* 0x000fe20003fa6270 */
[----:B------:R-:W-:Y:S01]  /*15fc0*/  FFMA.FTZ R47, R2, UR5, R47 ;  /* 0x00000005022f7c23 */ /* 0x000fe2000801002f */
[----:B------:R-:W-:-:S02]  /*15fd0*/  LOP3.LUT R4, R104, 0xc1, RZ, 0xfc, !PT ;  /* 0x000000c168047812 */ /* 0x000fc400078efcff */
[C---:B------:R-:W-:Y:S02]  /*15fe0*/  LOP3.LUT R2, R104.reuse, 0xc9, RZ, 0xfc, !PT ;  /* 0x000000c968027812 */ /* 0x040fe400078efcff */
[----:B------:R-:W-:Y:S02]  /*15ff0*/  LOP3.LUT R7, R104, 0xc8, RZ, 0xfc, !PT ;  /* 0x000000c868077812 */ /* 0x000fe400078efcff */
[----:B------:R-:W-:Y:S02]  /*16000*/  FSEL R68, R44, -INF , !P4 ;  /* 0xff8000002c447808 */ /* 0x000fe40006000000 */
[----:B------:R-:W-:Y:S02]  /*16010*/  FSEL R63, R46, -INF , !P5 ;  /* 0xff8000002e3f7808 */ /* 0x000fe40006800000 */
[----:B------:R-:W-:Y:S02]  /*16020*/  FSEL R78, R78, -INF , !P2 ;  /* 0xff8000004e4e7808 */ /* 0x000fe40005000000 */
[----:B------:R-:W-:-:S02]  /*16030*/  FSEL R73, R73, -INF , !P1 ;  /* 0xff80000049497808 */ /* 0x000fc40004800000 */
[CC--:B------:R-:W-:Y:S02]  /*16040*/  ISETP.GE.AND P4, PT, R4.reuse, R211.reuse, PT ;  /* 0x000000d30400720c */ /* 0x0c0fe40003f86270 */
[----:B------:R-:W-:Y:S02]  /*16050*/  FSEL R67, R45, -INF , !P6 ;  /* 0xff8000002d437808 */ /* 0x000fe40007000000 */
[-C--:B------:R-:W-:Y:S02]  /*16060*/  ISETP.GE.AND P5, PT, R4, R210.reuse, PT ;  /* 0x000000d20400720c */ /* 0x080fe40003fa6270 */
[----:B------:R-:W-:Y:S02]  /*16070*/  FSEL R74, R47, -INF , !P3 ;  /* 0xff8000002f4a7808 */ /* 0x000fe40005800000 */
[C---:B------:R-:W-:Y:S02]  /*16080*/  ISETP.GE.AND P2, PT, R2.reuse, R211, PT ;  /* 0x000000d30200720c */ /* 0x040fe40003f46270 */
[----:B------:R-:W-:-:S02]  /*16090*/  ISETP.GE.AND P1, PT, R2, R210, PT ;  /* 0x000000d20200720c */ /* 0x000fc40003f26270 */
[----:B------:R-:W-:Y:S02]  /*160a0*/  I2FP.F32.S32 R4, R4 ;  /* 0x0000000400047245 */ /* 0x000fe40000201400 */
[C---:B------:R-:W-:Y:S02]  /*160b0*/  ISETP.GE.AND P6, PT, R7.reuse, R211, PT ;  /* 0x000000d30700720c */ /* 0x040fe40003fc6270 */
[----:B------:R-:W-:Y:S01]  /*160c0*/  ISETP.GE.AND P3, PT, R7, R210, PT ;  /* 0x000000d20700720c */ /* 0x000fe20003f66270 */
[C---:B------:R-:W-:Y:S01]  /*160d0*/  FFMA.FTZ R77, R4.reuse, UR5, R149 ;  /* 0x00000005044d7c23 */ /* 0x040fe20008010095 */
[----:B------:R-:W-:Y:S01]  /*160e0*/  I2FP.F32.S32 R2, R2 ;  /* 0x0000000200027245 */ /* 0x000fe20000201400 */
[----:B------:R-:W-:Y:S01]  /*160f0*/  FFMA.FTZ R72, R4, UR5, R151 ;  /* 0x0000000504487c23 */ /* 0x000fe20008010097 */
[----:B------:R-:W-:Y:S02]  /*16100*/  I2FP.F32.S32 R7, R7 ;  /* 0x0000000700077245 */ /* 0x000fe40000201400 */
[----:B------:R-:W-:Y:S01]  /*16110*/  LOP3.LUT R5, R104, 0xd0, RZ, 0xfc, !PT ;  /* 0x000000d068057812 */ /* 0x000fe200078efcff */
[C---:B------:R-:W-:Y:S01]  /*16120*/  FFMA.FTZ R75, R2.reuse, UR5, R145 ;  /* 0x00000005024b7c23 */ /* 0x040fe20008010091 */
[----:B------:R-:W-:Y:S01]  /*16130*/  FFMA.FTZ R87, R2, UR5, R147 ;  /* 0x0000000502577c23 */ /* 0x000fe20008010093 */
[C---:B------:R-:W-:Y:S01]  /*16140*/  FFMA.FTZ R76, R7.reuse, UR5, R144 ;  /* 0x00000005074c7c23 */ /* 0x040fe20008010090 */
[----:B------:R-:W-:Y:S01]  /*16150*/  FFMA.FTZ R71, R7, UR5, R146 ;  /* 0x0000000507477c23 */ /* 0x000fe20008010092 */
[----:B------:R-:W-:-:S02]  /*16160*/  LOP3.LUT R7, R104, 0xd8, RZ, 0xfc, !PT ;  /* 0x000000d868077812 */ /* 0x000fc400078efcff */
[----:B------:R-:W-:Y:S02]  /*16170*/  LOP3.LUT R4, R104, 0xd1, RZ, 0xfc, !PT ;  /* 0x000000d168047812 */ /* 0x000fe400078efcff */
[----:B------:R-:W-:Y:S02]  /*16180*/  FSEL R77, R77, -INF , !P4 ;  /* 0xff8000004d4d7808 */ /* 0x000fe40006000000 */
[----:B------:R-:W-:Y:S02]  /*16190*/  FSEL R72, R72, -INF , !P5 ;  /* 0xff80000048487808 */ /* 0x000fe40006800000 */
[----:B------:R-:W-:Y:S02]  /*161a0*/  FSEL R75, R75, -INF , !P2 ;  /* 0xff8000004b4b7808 */ /* 0x000fe40005000000 */
[----:B------:R-:W-:Y:S02]  /*161b0*/  FSEL R87, R87, -INF , !P1 ;  /* 0xff80000057577808 */ /* 0x000fe40004800000 */
[----:B------:R-:W-:-:S02]  /*161c0*/  ISETP.GE.AND P4, PT, R5, R211, PT ;  /* 0x000000d30500720c */ /* 0x000fc40003f86270 */
[----:B------:R-:W-:Y:S02]  /*161d0*/  FSEL R76, R76, -INF , !P6 ;  /* 0xff8000004c4c7808 */ /* 0x000fe40007000000 */
[-C--:B------:R-:W-:Y:S02]  /*161e0*/  ISETP.GE.AND P5, PT, R5, R210.reuse, PT ;  /* 0x000000d20500720c */ /* 0x080fe40003fa6270 */
[----:B------:R-:W-:Y:S02]  /*161f0*/  FSEL R71, R71, -INF , !P3 ;  /* 0xff80000047477808 */ /* 0x000fe40005800000 */
[C---:B------:R-:W-:Y:S02]  /*16200*/  ISETP.GE.AND P2, PT, R7.reuse, R211, PT ;  /* 0x000000d30700720c */ /* 0x040fe40003f46270 */
        /* <DEDUP_REMOVED lines=19> */
[----:B------:R-:W-:-:S02]  /*16340*/  FSEL R97, R21, -INF , !P6 ;  /* 0xff80000015617808 */ /* 0x000fc40007000000 */
[CC--:B------:R-:W-:Y:S02]  /*16350*/  ISETP.GE.AND P0, PT, R5.reuse, R211.reuse, PT ;  /* 0x000000d30500720c */ /* 0x0c0fe40003f06270 */
[-C--:B------:R-:W-:Y:S02]  /*16360*/  ISETP.GE.AND P5, PT, R5, R210.reuse, PT ;  /* 0x000000d20500720c */ /* 0x080fe40003fa6270 */
[CC--:B------:R-:W-:Y:S02]  /*16370*/  ISETP.GE.AND P1, PT, R2.reuse, R211.reuse, PT ;  /* 0x000000d30200720c */ /* 0x0c0fe40003f26270 */
[-C--:B------:R-:W-:Y:S02]  /*16380*/  ISETP.GE.AND P2, PT, R2, R210.reuse, PT ;  /* 0x000000d20200720c */ /* 0x080fe40003f46270 */
[C---:B------:R-:W-:Y:S02]  /*16390*/  ISETP.GE.AND P4, PT, R4.reuse, R211, PT ;  /* 0x000000d30400720c */ /* 0x040fe40003f86270 */
[----:B------:R-:W-:-:S02]  /*163a0*/  ISETP.GE.AND P6, PT, R4, R210, PT ;  /* 0x000000d20400720c */ /* 0x000fc40003fc6270 */
[----:B------:R-:W-:Y:S02]  /*163b0*/  I2FP.F32.S32 R5, R5 ;  /* 0x0000000500057245 */ /* 0x000fe40000201400 */
[----:B------:R-:W-:Y:S02]  /*163c0*/  I2FP.F32.S32 R2, R2 ;  /* 0x0000000200027245 */ /* 0x000fe40000201400 */
[----:B------:R-:W-:Y:S01]  /*163d0*/  I2FP.F32.S32 R4, R4 ;  /* 0x0000000400047245 */ /* 0x000fe20000201400 */
[C---:B------:R-:W-:Y:S01]  /*163e0*/  FFMA.FTZ R94, R5.reuse, UR5, R132 ;  /* 0x00000005055e7c23 */ /* 0x040fe20008010084 */
[----:B------:R-:W-:Y:S01]  /*163f0*/  FFMA.FTZ R82, R5, UR5, R134 ;  /* 0x0000000505527c23 */ /* 0x000fe20008010086 */
[----:B------:R-:W-:Y:S01]  /*16400*/  FFMA.FTZ R93, R2, UR5, R133 ;  /* 0x00000005025d7c23 */ /* 0x000fe20008010085 */
[----:B------:R-:W-:Y:S01]  /*16410*/  LOP3.LUT R100, R104, 0xe9, RZ, 0xfc, !PT ;  /* 0x000000e968647812 */ /* 0x000fe200078efcff */
[----:B------:R-:W-:Y:S01]  /*16420*/  FFMA.FTZ R17, R4, UR5, R17 ;  /* 0x0000000504117c23 */ /* 0x000fe20008010011 */
[----:B------:R-:W-:Y:S01]  /*16430*/  LOP3.LUT R5, R104, 0xe8, RZ, 0xfc, !PT ;  /* 0x000000e868057812 */ /* 0x000fe200078efcff */
[----:B------:R-:W-:Y:S01]  /*16440*/  FFMA.FTZ R19, R4, UR5, R19 ;  /* 0x0000000504137c23 */ /* 0x000fe20008010013 */
[----:B------:R-:W-:Y:S01]  /*16450*/  FFMA.FTZ R81, R2, UR5, R135 ;  /* 0x0000000502517c23 */ /* 0x000fe20008010087 */
        /* <DEDUP_REMOVED lines=26> */
[----:B------:R-:W-:-:S02]  /*16600*/  FSEL R100, R100, -INF , !P1 ;  /* 0xff80000064647808 */ /* 0x000fc40004800000 */
[CC--:B------:R-:W-:Y:S02]  /*16610*/  ISETP.GE.AND P5, PT, R4.reuse, R211.reuse, PT ;  /* 0x000000d30400720c */ /* 0x0c0fe40003fa6270 */
[-C--:B------:R-:W-:Y:S02]  /*16620*/  ISETP.GE.AND P4, PT, R4, R210.reuse, PT ;  /* 0x000000d20400720c */ /* 0x080fe40003f86270 */
[C---:B------:R-:W-:Y:S02]  /*16630*/  ISETP.GE.AND P3, PT, R2.reuse, R211, PT ;  /* 0x000000d30200720c */ /* 0x040fe40003f66270 */
[----:B------:R-:W-:Y:S02]  /*16640*/  ISETP.GE.AND P1, PT, R2, R210, PT ;  /* 0x000000d20200720c */ /* 0x000fe40003f26270 */
[----:B------:R-:W-:Y:S02]  /*16650*/  I2FP.F32.S32 R4, R4 ;  /* 0x0000000400047245 */ /* 0x000fe40000201400 */
[----:B------:R-:W-:-:S02]  /*16660*/  I2FP.F32.S32 R2, R2 ;  /* 0x0000000200027245 */ /* 0x000fc40000201400 */
[----:B------:R-:W-:Y:S01]  /*16670*/  FSEL R91, R91, -INF , !P0 ;  /* 0xff8000005b5b7808 */ /* 0x000fe20004000000 */
[----:B------:R-:W-:Y:S01]  /*16680*/  FFMA.FTZ R103, R4, UR5, R125 ;  /* 0x0000000504677c23 */ /* 0x000fe2000801007d */
[----:B------:R-:W-:Y:S01]  /*16690*/  ISETP.NE.AND P0, PT, R0, RZ, PT ;  /* 0x000000ff0000720c */ /* 0x000fe20003f05270 */
[----:B------:R-:W-:Y:S01]  /*166a0*/  FFMA.FTZ R0, R107, UR5, R88 ;  /* 0x000000056b007c23 */ /* 0x000fe20008010058 */
[----:B------:R-:W-:Y:S01]  /*166b0*/  FSEL R99, R99, -INF , !P2 ;  /* 0xff80000063637808 */ /* 0x000fe20005000000 */
[----:B------:R-:W-:Y:S01]  /*166c0*/  FFMA.FTZ R101, R2, UR5, R121 ;  /* 0x0000000502657c23 */ /* 0x000fe20008010079 */
[----:B------:R-:W-:Y:S01]  /*166d0*/  ISETP.GE.AND P2, PT, R104, R211, PT ;  /* 0x000000d36800720c */ /* 0x000fe20003f46270 */
[----:B------:R-:W-:Y:S01]  /*166e0*/  FFMA.FTZ R104, R4, UR5, R127 ;  /* 0x0000000504687c23 */ /* 0x000fe2000801007f */
[----:B------:R-:W-:Y:S01]  /*166f0*/  FFMA.FTZ R88, R2, UR5, R123 ;  /* 0x0000000502587c23 */ /* 0x000fe2000801007b */
[----:B------:R-:W-:Y:S02]  /*16700*/  FSEL R102, R102, -INF , !P6 ;  /* 0xff80000066667808 */ /* 0x000fe40007000000 */
        /* <DEDUP_REMOVED lines=19> */
.L_x_3803:
        /* <DEDUP_REMOVED lines=34> */
[----:B------:R-:W-:Y:S01]  /*16a60*/  @P4 IADD3 R10, PT, PT, R10, 0x1, RZ ;  /* 0x000000010a0a4810 */ /* 0x000fe20007ffe0ff */
[----:B------:R-:W2:Y:S01]  /*16a70*/  LDC.64 R4, c[0x0][0x3b8] ;  /* 0x0000ee00ff047b82 */ /* 0x000ea20000000a00 */
        /* <DEDUP_REMOVED lines=13> */
[----:B--2---:R-:W-:-:S04]  /*16b50*/  IMAD R2, R11, R4, RZ ;  /* 0x000000040b027224 */ /* 0x004fc800078e02ff */
        /* <DEDUP_REMOVED lines=11> */
.L_x_3804:
        /* <DEDUP_REMOVED lines=13> */
[-C--:B------:R-:W-:Y:S01]  /*16ce0*/  IADD3 R12, P2, PT, R14, R6.reuse, RZ ;  /* 0x000000060e0c7210 */ /* 0x080fe20007f5e0ff */
[----:B------:R-:W-:Y:S02]  /*16cf0*/  @!P1 IMAD.MOV.U32 R21, RZ, RZ, R229 ;  /* 0x000000ffff159224 */ /* 0x000fe400078e00e5 */
        /* <DEDUP_REMOVED lines=25> */
[----:B-1----:R-:W-:-:S03]  /*16e90*/  IADD3 R20, P3, PT, R18, R6, RZ ;  /* 0x0000000612147210 */ /* 0x002fc60007f7e0ff */
[----:B------:R2:W-:Y:S01]  /*16ea0*/  @P1 STS.128 [R3+0x3800], RZ ;  /* 0x003800ff03001388 */ /* 0x0005e20000000c00 */
[-C--:B------:R-:W-:Y:S01]  /*16eb0*/  IADD3 R22, P2, PT, R20, R6.reuse, RZ ;  /* 0x0000000614167210 */ /* 0x080fe20007f5e0ff */
[--C-:B------:R-:W-:Y:S02]  /*16ec0*/  IMAD.X R21, R19, 0x1, R2.reuse, P3 ;  /* 0x0000000113157824 */ /* 0x100fe400018e0602 */
[----:B------:R-:W-:Y:S01]  /*16ed0*/  @!PT LDS RZ, [RZ] ;  /* 0x00000000fffff984 */ /* 0x000fe20000000800 */
[----:B------:R-:W-:Y:S01]  /*16ee0*/  @!PT LDS RZ, [RZ] ;  /* 0x00000000fffff984 */ /* 0x000fe20000000800 */
[----:B------:R-:W-:Y:S01]  /*16ef0*/  @!PT LDS RZ, [RZ] ;  /* 0x00000000fffff984 */ /* 0x000fe20000000800 */
[----:B------:R1:W-:Y:S01]  /*16f00*/  @!P1 LDGSTS.E.BYPASS.LTC128B.128 [R3+0x4000], desc[UR6][R14.64] ;  /* 0x040000000e039fae */ /* 0x0003e2000b981a06 */
[----:B---3--:R-:W-:Y:S01]  /*16f10*/  IADD3 R10, P3, PT, R22, R6, RZ ;  /* 0x00000006160a7210 */ /* 0x008fe20007f7e0ff */
[--C-:B------:R-:W-:Y:S02]  /*16f20*/  IMAD.X R23, R21, 0x1, R2.reuse, P2 ;  /* 0x0000000115177824 */ /* 0x100fe400010e0602 */
[----:B------:R2:W-:Y:S02]  /*16f30*/  @P1 STS.128 [R3+0x4000], RZ ;  /* 0x004000ff03001388 */ /* 0x0005e40000000c00 */
[----:B------:R-:W-:-:S02]  /*16f40*/  IMAD.X R11, R23, 0x1, R2, P3 ;  /* 0x00000001170b7824 */ /* 0x000fc400018e0602 */
        /* <DEDUP_REMOVED lines=18> */
[----:B-1----:R-:W-:-:S03]  /*17070*/  IADD3 R14, P2, PT, R16, R6, RZ ;  /* 0x00000006100e7210 */ /* 0x002fc60007f5e0ff */
[----:B------:R2:W-:Y:S04]  /*17080*/  @P1 STS.128 [R3+0x5800], RZ ;  /* 0x005800ff03001388 */ /* 0x0005e80000000c00 */
[----:B------:R-:W-:Y:S01]  /*17090*/  @!PT LDS RZ, [RZ] ;  /* 0x00000000fffff984 */ /* 0x000fe20000000800 */
[----:B------:R-:W-:Y:S01]  /*170a0*/  @!PT LDS RZ, [RZ] ;  /* 0x00000000fffff984 */ /* 0x000fe20000000800 */
[----:B------:R-:W-:Y:S01]  /*170b0*/  @!PT LDS RZ, [RZ] ;  /* 0x00000000fffff984 */ /* 0x000fe20000000800 */
[----:B------:R2:W-:Y:S01]  /*170c0*/  @!P1 LDGSTS.E.BYPASS.LTC128B.128 [R3+0x6000], desc[UR6][R20.64] ;  /* 0x0600000014039fae */ /* 0x0005e2000b981a06 */
[----:B------:R-:W-:Y:S01]  /*170d0*/  IMAD.X R15, R17, 0x1, R2, P2 ;  /* 0x00000001110f7824 */ /* 0x000fe200010e0602 */
[-C--:B---3--:R-:W-:Y:S02]  /*170e0*/  IADD3 R12, P3, PT, R14, R6.reuse, RZ ;  /* 0x000000060e0c7210 */ /* 0x088fe40007f7e0ff */
[----:B------:R2:W-:Y:S02]  /*170f0*/  @P1 STS.128 [R3+0x6000], RZ ;  /* 0x006000ff03001388 */ /* 0x0005e40000000c00 */
[----:B------:R-:W-:-:S02]  /*17100*/  @!P1 IADD3 R6, P2, PT, R12, R6, RZ ;  /* 0x000000060c069210 */ /* 0x000fc40007f5e0ff */
        /* <DEDUP_REMOVED lines=38> */
.L_x_3802:
[----:B--2---:R-:W-:Y:S01]  /*17370*/  FMNMX3.FTZ R4, R0, R112, R116, !PT ;  /* 0x0000007000047276 */ /* 0x004fe20007810074 */
        /* <DEDUP_REMOVED lines=73> */
[----:B-1----:R-:W-:-:S05]  /*17810*/  FMUL.FTZ R119, R2, UR10 ;  /* 0x0000000a02777c20 */ /* 0x002fca0008410000 */
[----:B------:R-:W-:-:S05]  /*17820*/  FSEL R119, R119, RZ, P1 ;  /* 0x000000ff77777208 */ /* 0x000fca0000800000 */
[--C-:B------:R-:W-:Y:S01]  /*17830*/  FFMA.FTZ R118, R0, UR10, -R119.reuse ;  /* 0x0000000a00767c23 */ /* 0x100fe20008010877 */
[----:B---3--:R-:W-:Y:S01]  /*17840*/  FMNMX.FTZ R0, R5, R4, !PT ;  /* 0x0000000405007209 */ /* 0x008fe20007810000 */
[--C-:B------:R-:W-:Y:S01]  /*17850*/  FFMA.FTZ R117, R112, UR10, -R119.reuse ;  /* 0x0000000a70757c23 */ /* 0x100fe20008010877 */
[----:B------:R-:W-:Y:S01]  /*17860*/  IADD3 R4, PT, PT, R209, R208, RZ ;  /* 0x000000d0d1047210 */ /* 0x000fe20007ffe0ff */
[--C-:B------:R-:W-:Y:S01]  /*17870*/  FFMA.FTZ R115, R109, UR10, -R119.reuse ;  /* 0x0000000a6d737c23 */ /* 0x100fe20008010877 */
[C---:B------:R-:W-:Y:S01]  /*17880*/  FSETP.NEU.FTZ.AND P1, PT, R0.reuse, -INF , PT ;  /* 0xff8000000000780b */ /* 0x040fe20003f3d000 */
[----:B------:R-:W-:Y:S01]  /*17890*/  FMUL.FTZ R111, R0, UR10 ;  /* 0x0000000a006f7c20 */ /* 0x000fe20008410000 */
[--C-:B------:R-:W-:Y:S01]  /*178a0*/  FFMA.FTZ R116, R116, UR10, -R119.reuse ;  /* 0x0000000a74747c23 */ /* 0x100fe20008010877 */
        /* <DEDUP_REMOVED lines=12> */
[--C-:B------:R-:W-:Y:S01]  /*17970*/  FFMA.FTZ R110, R110, UR10, -R111.reuse ;  /* 0x0000000a6e6e7c23 */ /* 0x100fe2000801086f */
[-C--:B------:R-:W-:Y:S01]  /*17980*/  IADD3 R105, PT, PT, R191, R108.reuse, RZ ;  /* 0x0000006cbf697210 */ /* 0x080fe20007ffe0ff */
[----:B------:R-:W-:Y:S01]  /*17990*/  LDSM.16.MT88.4 R20, [R108+0xa000] ;  /* 0x00a000006c14783b */ /* 0x000fe20000004200 */
[----:B------:R-:W-:Y:S01]  /*179a0*/  IADD3 R106, PT, PT, R205, R108, RZ ;  /* 0x0000006ccd6a7210 */ /* 0x000fe20007ffe0ff */
[----:B------:R-:W1:Y:S01]  /*179b0*/  MUFU.EX2 R117, R117 ;  /* 0x0000007500757308 */ /* 0x000e620000000800 */
[--C-:B------:R-:W-:Y:S01]  /*179c0*/  FFMA.FTZ R123, R225, UR10, -R111.reuse ;  /* 0x0000000ae17b7c23 */ /* 0x100fe2000801086f */
[----:B------:R-:W2:Y:S01]  /*179d0*/  LDSM.16.MT88.4 R12, [R105+0xa000] ;  /* 0x00a00000690c783b */ /* 0x000ea20000004200 */
[----:B------:R-:W-:Y:S01]  /*179e0*/  IADD3 R79, PT, PT, R191, R106, RZ ;  /* 0x0000006abf4f7210 */ /* 0x000fe20007ffe0ff */
[--C-:B------:R-:W-:Y:S01]  /*179f0*/  FFMA.FTZ R122, R122, UR10, -R111.reuse ;  /* 0x0000000a7a7a7c23 */ /* 0x100fe2000801086f */
[--C-:B------:R-:W-:Y:S01]  /*17a00*/  FFMA.FTZ R121, R223, UR10, -R111.reuse ;  /* 0x0000000adf797c23 */ /* 0x100fe2000801086f */
[----:B------:R-:W3:Y:S01]  /*17a10*/  LDSM.16.MT88.4 R4, [R106+0xa000] ;  /* 0x00a000006a04783b */ /* 0x000ee20000004200 */
[----:B------:R-:W-:Y:S01]  /*17a20*/  FFMA.FTZ R120, R120, UR10, -R111 ;  /* 0x0000000a78787c23 */ /* 0x000fe2000801086f */
[----:B------:R-:W-:Y:S01]  /*17a30*/  MUFU.EX2 R116, R116 ;  /* 0x0000007400747308 */ /* 0x000fe20000000800 */
[--C-:B------:R-:W-:Y:S01]  /*17a40*/  FFMA.FTZ R128, R217, UR10, -R119.reuse ;  /* 0x0000000ad9807c23 */ /* 0x100fe20008010877 */
[----:B------:R-:W4:Y:S01]  /*17a50*/  LDSM.16.MT88.4 R44, [R79+0xa000] ;  /* 0x00a000004f2c783b */ /* 0x000f220000004200 */
[----:B------:R-:W-:Y:S01]  /*17a60*/  FFMA.FTZ R129, R215, UR10, -R119 ;  /* 0x0000000ad7817c23 */ /* 0x000fe20008010877 */
[--C-:B------:R-:W-:Y:S01]  /*17a70*/  FFMA.FTZ R130, R213, UR10, -R111.reuse ;  /* 0x0000000ad5827c23 */ /* 0x100fe2000801086f */
[--C-:B------:R-:W-:Y:S01]  /*17a80*/  FFMA.FTZ R131, R203, UR10, -R111.reuse ;  /* 0x0000000acb837c23 */ /* 0x100fe2000801086f */
[----:B------:R-:W5:Y:S01]  /*17a90*/  LDSM.16.MT88.4 R28, [R105+0xa800] ;  /* 0x00a80000691c783b */ /* 0x000f620000004200 */
[--C-:B------:R-:W-:Y:S01]  /*17aa0*/  FFMA.FTZ R132, R201, UR10, -R111.reuse ;  /* 0x0000000ac9847c23 */ /* 0x100fe2000801086f */
[----:B------:R-:W2:Y:S01]  /*17ab0*/  MUFU.EX2 R115, R115 ;  /* 0x0000007300737308 */ /* 0x000ea20000000800 */
[----:B-1----:R-:W-:Y:S01]  /*17ac0*/  F2FP.BF16.F32.PACK_AB R36, R117, R118 ;  /* 0x000000767524723e */ /* 0x002fe200000010ff */
[----:B------:R-:W1:Y:S01]  /*17ad0*/  LDSM.16.MT88.4 R32, [R108+0xa800] ;  /* 0x00a800006c20783b */ /* 0x000e620000004200 */
[----:B------:R-:W-:Y:S01]  /*17ae0*/  FFMA.FTZ R133, R207, UR10, -R111 ;  /* 0x0000000acf857c23 */ /* 0x000fe2000801086f */
[--C-:B------:R-:W-:Y:S01]  /*17af0*/  FFMA.FTZ R135, R199, UR10, -R119.reuse ;  /* 0x0000000ac7877c23 */ /* 0x100fe20008010877 */
[--C-:B------:R-:W-:Y:S01]  /*17b00*/  FFMA.FTZ R134, R197, UR10, -R119.reuse ;  /* 0x0000000ac5867c23 */ /* 0x100fe20008010877 */
[----:B------:R-:W1:Y:S01]  /*17b10*/  LDSM.16.MT88.4 R52, [R106+0xa800] ;  /* 0x00a800006a34783b */ /* 0x000e620000004200 */
[--C-:B------:R-:W-:Y:S01]  /*17b20*/  FFMA.FTZ R137, R195, UR10, -R119.reuse ;  /* 0x0000000ac3897c23 */ /* 0x100fe20008010877 */
[----:B------:R-:W-:Y:S01]  /*17b30*/  MUFU.EX2 R112, R112 ;  /* 0x0000007000707308 */ /* 0x000fe20000000800 */
[----:B------:R-:W-:Y:S01]  /*17b40*/  FFMA.FTZ R138, R193, UR10, -R119 ;  /* 0x0000000ac18a7c23 */ /* 0x000fe20008010877 */
[----:B------:R-:W1:Y:S01]  /*17b50*/  LDSM.16.MT88.4 R48, [R79+0xa800] ;  /* 0x00a800004f30783b */ /* 0x000e620000004200 */
[--C-:B------:R-:W-:Y:S01]  /*17b60*/  FFMA.FTZ R139, R187, UR10, -R111.reuse ;  /* 0x0000000abb8b7c23 */ /* 0x100fe2000801086f */
[--C-:B------:R-:W-:Y:S01]  /*17b70*/  FFMA.FTZ R144, R183, UR10, -R111.reuse ;  /* 0x0000000ab7907c23 */ /* 0x100fe2000801086f */
[--C-:B------:R-:W-:Y:S01]  /*17b80*/  FFMA.FTZ R141, R181, UR10, -R111.reuse ;  /* 0x0000000ab58d7c23 */ /* 0x100fe2000801086f */
[----:B------:R-:W-:Y:S01]  /*17b90*/  FFMA.FTZ R146, R185, UR10, -R111 ;  /* 0x0000000ab9927c23 */ /* 0x000fe2000801086f */
[--C-:B------:R-:W-:Y:S01]  /*17ba0*/  FFMA.FTZ R148, R179, UR10, -R119.reuse ;  /* 0x0000000ab3947c23 */ /* 0x100fe20008010877 */
[----:B------:R-:W3:Y:S01]  /*17bb0*/  MUFU.EX2 R109, R109 ;  /* 0x0000006d006d7308 */ /* 0x000ee20000000800 */
[----:B--2---:R-:W-:Y:S01]  /*17bc0*/  F2FP.BF16.F32.PACK_AB R38, R115, R116 ;  /* 0x000000747326723e */ /* 0x004fe200000010ff */
        /* <DEDUP_REMOVED lines=87> */
[C---:B----4-:R-:W-:Y:S01]  /*18140*/  HMMA.16816.F32.BF16 R40, R36.reuse, R44, RZ ;  /* 0x0000002c2428723c */ /* 0x050fe200000418ff */
[----:B---3--:R-:W-:Y:S01]  /*18150*/  F2FP.BF16.F32.PACK_AB R44, R113, R114 ;  /* 0x00000072712c723e */ /* 0x008fe200000010ff */
[--C-:B------:R-:W-:Y:S01]  /*18160*/  FFMA.FTZ R72, R72, UR10, -R111.reuse ;  /* 0x0000000a48487c23 */ /* 0x100fe2000801086f */
[----:B--2---:R-:W-:Y:S01]  /*18170*/  F2FP.BF16.F32.PACK_AB R45, R122, R123 ;  /* 0x0000007b7a2d723e */ /* 0x004fe200000010ff */
[--C-:B------:R-:W-:Y:S01]  /*18180*/  FFMA.FTZ R71, R71, UR10, -R111.reuse ;  /* 0x0000000a47477c23 */ /* 0x100fe2000801086f */
[----:B------:R-:W-:Y:S01]  /*18190*/  FFMA.FTZ R78, R87, UR10, -R111 ;  /* 0x0000000a574e7c23 */ /* 0x000fe2000801086f */
[----:B------:R-:W-:Y:S01]  /*181a0*/  FADD.FTZ R117, R118, R117 ;  /* 0x0000007576757221 */ /* 0x000fe20000010000 */
[----:B------:R-:W2:Y:S01]  /*181b0*/  MUFU.EX2 R124, R124 ;  /* 0x0000007c007c7308 */ /* 0x000ea20000000800 */
        /* <DEDUP_REMOVED lines=19> */
[----:B------:R-:W3:Y:S01]  /*182f0*/  LDSM.16.MT88.4 R28, [R105+0xb000] ;  /* 0x00b00000691c783b */ /* 0x000ee20000004200 */
[----:B------:R-:W-:Y:S01]  /*18300*/  FADD.FTZ R122, R122, R123 ;  /* 0x0000007b7a7a7221 */ /* 0x000fe20000010000 */
[--C-:B------:R-:W-:Y:S01]  /*18310*/  FFMA.FTZ R92, R92, UR10, -R119.reuse ;  /* 0x0000000a5c5c7c23 */ /* 0x100fe20008010877 */
[----:B------:R-:W-:Y:S01]  /*18320*/  FFMA.FTZ R91, R91, UR10, -R119 ;  /* 0x0000000a5b5b7c23 */ /* 0x000fe20008010877 */
[----:B------:R-:W-:Y:S01]  /*18330*/  MUFU.EX2 R130, R130 ;  /* 0x0000008200827308 */ /* 0x000fe20000000800 */
[----:B------:R-:W-:Y:S01]  /*18340*/  FADD.FTZ R121, R121, R122 ;  /* 0x0000007a79797221 */ /* 0x000fe20000010000 */
[--C-:B------:R-:W-:Y:S01]  /*18350*/  FFMA.FTZ R82, R82, UR10, -R111.reuse ;  /* 0x0000000a52527c23 */ /* 0x100fe2000801086f */
[----:B-1----:R-:W-:Y:S01]  /*18360*/  HMMA.16816.F32.BF16 R24, R44, R32, R24 ;  /* 0x000000202c18723c */ /* 0x002fe20000041818 */
[----:B------:R-:W-:Y:S01]  /*18370*/  FFMA.FTZ R81, R81, UR10, -R111 ;  /* 0x0000000a51517c23 */ /* 0x000fe2000801086f */
[----:B------:R-:W-:Y:S01]  /*18380*/  FADD.FTZ R121, R120, R121 ;  /* 0x0000007978797221 */ /* 0x000fe20000010000 */
[----:B------:R-:W-:Y:S01]  /*18390*/  FFMA.FTZ R80, R80, UR10, -R111 ;  /* 0x0000000a50507c23 */ /* 0x000fe2000801086f */
[--C-:B------:R-:W-:Y:S01]  /*183a0*/  FFMA.FTZ R90, R90, UR10, -R119.reuse ;  /* 0x0000000a5a5a7c23 */ /* 0x100fe20008010877 */
[----:B------:R-:W1:Y:S01]  /*183b0*/  MUFU.EX2 R131, R131 ;  /* 0x0000008300837308 */ /* 0x000e620000000800 */
        /* <DEDUP_REMOVED lines=13> */
[----:B--2---:R-:W-:-:S02]  /*18490*/  F2FP.BF16.F32.PACK_AB R44, R124, R125 ;  /* 0x0000007d7c2c723e */ /* 0x004fc400000010ff */
[----:B-1----:R-:W-:Y:S01]  /*184a0*/  F2FP.BF16.F32.PACK_AB R45, R131, R130 ;  /* 0x00000082832d723e */ /* 0x002fe200000010ff */
[----:B------:R-:W-:Y:S01]  /*184b0*/  MUFU.EX2 R137, R137 ;  /* 0x0000008900897308 */ /* 0x000fe20000000800 */
[----:B------:R-:W-:Y:S01]  /*184c0*/  F2FP.BF16.F32.PACK_AB R46, R129, R128 ;  /* 0x00000080812e723e */ /* 0x000fe200000010ff */
[----:B------:R-:W-:Y:S01]  /*184d0*/  FADD.FTZ R130, R130, R121 ;  /* 0x0000007982827221 */ /* 0x000fe20000010000 */
[----:B-----5:R-:W-:-:S03]  /*184e0*/  F2FP.BF16.F32.PACK_AB R47, R133, R132 ;  /* 0x00000084852f723e */ /* 0x020fc600000010ff */
[----:B------:R-:W-:Y:S02]  /*184f0*/  FADD.FTZ R131, R131, R130 ;  /* 0x0000008283837221 */ /* 0x000fe40000010000 */
[----:B------:R-:W-:Y:S02]  /*18500*/  MUFU.EX2 R138, R138 ;  /* 0x0000008a008a7308 */ /* 0x000fe40000000800 */
[----:B---3--:R-:W-:Y:S01]  /*18510*/  HMMA.16816.F32.BF16 R16, R44, R28, R16 ;  /* 0x0000001c2c10723c */ /* 0x008fe20000041810 */
        /* <DEDUP_REMOVED lines=162> */
[----:B------:R-:W5:Y:S04]  /*18f40*/  MUFU.EX2 R187, R187 ;  /* 0x000000bb00bb7308 */ /* 0x000f680000000800 */
[----:B------:R-:W-:Y:S01]  /*18f50*/  HMMA.16816.F32.BF16 R36, R44, R50, R36 ;  /* 0x000000322c24723c */ /* 0x000fe20000041824 */
[----:B------:R-:W3:Y:S01]  /*18f60*/  LDSM.16.MT88.4 R44, [R79+0xe000] ;  /* 0x00e000004f2c783b */ /* 0x000ee20000004200 */
[----:B------:R-:W-:Y:S02]  /*18f70*/  F2FP.BF16.F32.PACK_AB R50, R186, R177 ;  /* 0x000000b1ba32723e */ /* 0x000fe400000010ff */
        /* <DEDUP_REMOVED lines=93> */
[----:B------:R-:W-:-:S04]  /*19550*/  FFMA.FTZ R53, R97, UR10, -R119 ;  /* 0x0000000a61357c23 */ /* 0x000fc80008010877 */
[----:B------:R-:W-:Y:S02]  /*19560*/  MUFU.EX2 R91, R91 ;  /* 0x0000005b005b7308 */ /* 0x000fe40000000800 */
[----:B------:R-:W-:Y:S01]  /*19570*/  HMMA.16816.F32.BF16 R36, R48, R54, R36 ;  /* 0x000000363024723c */ /* 0x000fe20000041824 */
[----:B--2---:R-:W-:Y:S01]  /*19580*/  F2FP.BF16.F32.PACK_AB R48, R77, R74 ;  /* 0x0000004a4d30723e */ /* 0x004fe200000010ff */
[----:B------:R-:W-:Y:S01]  /*19590*/  FFMA.FTZ R54, R96, UR10, -R119 ;  /* 0x0000000a60367c23 */ /* 0x000fe20008010877 */
[----:B------:R-:W-:Y:S01]  /*195a0*/  F2FP.BF16.F32.PACK_AB R49, R72, R73 ;  /* 0x000000494831723e */ /* 0x000fe200000010ff */
[----:B------:R-:W-:Y:S01]  /*195b0*/  FADD.FTZ R96, R114, R115 ;  /* 0x0000007372607221 */ /* 0x000fe20000010000 */
[----:B------:R-:W-:Y:S01]  /*195c0*/  F2FP.BF16.F32.PACK_AB R50, R75, R76 ;  /* 0x0000004c4b32723e */ /* 0x000fe200000010ff */
[--C-:B------:R-:W-:Y:S01]  /*195d0*/  FFMA.FTZ R55, R95, UR10, -R119.reuse ;  /* 0x0000000a5f377c23 */ /* 0x100fe20008010877 */
[----:B------:R-:W-:Y:S01]  /*195e0*/  F2FP.BF16.F32.PACK_AB R51, R78, R71 ;  /* 0x000000474e33723e */ /* 0x000fe200000010ff */
[----:B------:R-:W-:Y:S01]  /*195f0*/  FADD.FTZ R96, R113, R96 ;  /* 0x0000006071607221 */ /* 0x000fe20000010000 */
[----:B------:R-:W-:Y:S03]  /*19600*/  MUFU.EX2 R52, R52 ;  /* 0x0000003400347308 */ /* 0x000fe60000000800 */
[----:B------:R-:W-:Y:S01]  /*19610*/  FADD.FTZ R127, R127, R96 ;  /* 0x000000607f7f7221 */ /* 0x000fe20000010000 */
[----:B------:R-:W-:Y:S01]  /*19620*/  FFMA.FTZ R96, R103, UR10, -R119 ;  /* 0x0000000a67607c23 */ /* 0x000fe20008010877 */
[----:B-1----:R-:W-:Y:S02]  /*19630*/  HMMA.16816.F32.BF16 R24, R48, R28, R24 ;  /* 0x0000001c3018723c */ /* 0x002fe40000041818 */
[----:B------:R-:W-:Y:S01]  /*19640*/  FADD.FTZ R126, R126, R127 ;  /* 0x0000007f7e7e7221 */ /* 0x000fe20000010000 */
[----:B------:R-:W1:Y:S03]  /*19650*/  MUFU.EX2 R53, R53 ;  /* 0x0000003500357308 */ /* 0x000e660000000800 */
[----:B------:R-:W-:-:S02]  /*19660*/  FADD.FTZ R125, R125, R126 ;  /* 0x0000007e7d7d7221 */ /* 0x000fc40000010000 */
[C---:B------:R-:W-:Y:S01]  /*19670*/  HMMA.16816.F32.BF16 R20, R48.reuse, R30, R20 ;  /* 0x0000001e3014723c */ /* 0x040fe20000041814 */
[----:B------:R-:W2:Y:S01]  /*19680*/  LDSM.16.MT88.4 R28, [R79+0x10000] ;  /* 0x010000004f1c783b */ /* 0x000ea20000004200 */
[----:B------:R-:W-:Y:S01]  /*19690*/  FADD.FTZ R125, R124, R125 ;  /* 0x0000007d7c7d7221 */ /* 0x000fe20000010000 */
[----:B------:R-:W-:Y:S03]  /*196a0*/  MUFU.EX2 R54, R54 ;  /* 0x0000003600367308 */ /* 0x000fe60000000800 */
[----:B------:R-:W-:Y:S02]  /*196b0*/  FADD.FTZ R128, R128, R125 ;  /* 0x0000007d80807221 */ /* 0x000fe40000010000 */
[----:B----4-:R-:W-:Y:S02]  /*196c0*/  HMMA.16816.F32.BF16 R16, R48, R32, R16 ;  /* 0x000000203010723c */ /* 0x010fe40000041810 */
[----:B------:R-:W-:Y:S01]  /*196d0*/  FADD.FTZ R128, R129, R128 ;  /* 0x0000008081807221 */ /* 0x000fe20000010000 */
[----:B------:R-:W4:Y:S03]  /*196e0*/  MUFU.EX2 R55, R55 ;  /* 0x0000003700377308 */ /* 0x000f260000000800 */
[----:B------:R-:W-:-:S02]  /*196f0*/  FADD.FTZ R135, R135, R128 ;  /* 0x0000008087877221 */ /* 0x000fc40000010000 */
[C---:B------:R-:W-:Y:S01]  /*19700*/  HMMA.16816.F32.BF16 R12, R48.reuse, R34, R12 ;  /* 0x00000022300c723c */ /* 0x040fe2000004180c */
[----:B------:R-:W5:Y:S01]  /*19710*/  LDSM.16.MT88.4 R32, [R108+0x10800] ;  /* 0x010800006c20783b */ /* 0x000f620000004200 */
[----:B------:R-:W-:Y:S01]  /*19720*/  FADD.FTZ R134, R134, R135 ;  /* 0x0000008786867221 */ /* 0x000fe20000010000 */
[----:B------:R-:W-:Y:S03]  /*19730*/  MUFU.EX2 R82, R82 ;  /* 0x0000005200527308 */ /* 0x000fe60000000800 */
[----:B------:R-:W-:Y:S02]  /*19740*/  FADD.FTZ R137, R137, R134 ;  /* 0x0000008689897221 */ /* 0x000fe40000010000 */
[C---:B---3--:R-:W-:Y:S02]  /*19750*/  HMMA.16816.F32.BF16 R8, R48.reuse, R44, R8 ;  /* 0x0000002c3008723c */ /* 0x048fe40000041808 */
[----:B------:R-:W-:Y:S01]  /*19760*/  FADD.FTZ R137, R138, R137 ;  /* 0x000000898a897221 */ /* 0x000fe20000010000 */
[----:B------:R-:W-:Y:S05]  /*19770*/  MUFU.EX2 R81, R81 ;  /* 0x0000005100517308 */ /* 0x000fea0000000800 */
[C---:B------:R-:W-:Y:S01]  /*19780*/  HMMA.16816.F32.BF16 R4, R48.reuse, R46, R4 ;  /* 0x0000002e3004723c */ /* 0x040fe20000041804 */
[----:B------:R-:W3:Y:S02]  /*19790*/  LDSM.16.MT88.4 R44, [R105+0x10800] ;  /* 0x01080000692c783b */ /* 0x000ee40000004200 */
[----:B------:R-:W-:Y:S05]  /*197a0*/  MUFU.EX2 R80, R80 ;  /* 0x0000005000507308 */ /* 0x000fea0000000800 */
[C---:B--2---:R-:W-:Y:S03]  /*197b0*/  HMMA.16816.F32.BF16 R40, R48.reuse, R28, R40 ;  /* 0x0000001c3028723c */ /* 0x044fe60000041828 */
[----:B------:R-:W-:Y:S05]  /*197c0*/  MUFU.EX2 R96, R96 ;  /* 0x0000006000607308 */ /* 0x000fea0000000800 */
[----:B------:R-:W-:Y:S01]  /*197d0*/  HMMA.16816.F32.BF16 R36, R48, R30, R36 ;  /* 0x0000001e3024723c */ /* 0x000fe20000041824 */
[----:B------:R-:W2:Y:S01]  /*197e0*/  LDSM.16.MT88.4 R28, [R106+0x10800] ;  /* 0x010800006a1c783b */ /* 0x000ea20000004200 */
[----:B-1----:R-:W-:Y:S01]  /*197f0*/  F2FP.BF16.F32.PACK_AB R48, R53, R52 ;  /* 0x000000343530723e */ /* 0x002fe200000010ff */
[----:B------:R-:W-:Y:S01]  /*19800*/  MUFU.EX2 R90, R90 ;  /* 0x0000005a005a7308 */ /* 0x000fe20000000800 */
[----:B------:R-:W-:-:S02]  /*19810*/  F2FP.BF16.F32.PACK_AB R49, R85, R86 ;  /* 0x000000565531723e */ /* 0x000fc400000010ff */
[----:B----4-:R-:W-:Y:S02]  /*19820*/  F2FP.BF16.F32.PACK_AB R50, R55, R54 ;  /* 0x000000363732723e */ /* 0x010fe400000010ff */
[----:B------:R-:W-:-:S03]  /*19830*/  F2FP.BF16.F32.PACK_AB R51, R83, R84 ;  /* 0x000000545333723e */ /* 0x000fc600000010ff */
[----:B------:R-:W1:Y:S04]  /*19840*/  MUFU.EX2 R241, R241 ;  /* 0x000000f100f17308 */ /* 0x000e680000000800 */
[C---:B-----5:R-:W-:Y:S08]  /*19850*/  HMMA.16816.F32.BF16 R24, R48.reuse, R32, R24 ;  /* 0x000000203018723c */ /* 0x060ff00000041818 */
        /* <DEDUP_REMOVED lines=9> */
[----:B------:R-:W-:Y:S01]  /*198f0*/  FADD.FTZ R93, R150, R93 ;  /* 0x0000005d965d7221 */ /* 0x000fe20000010000 */
[----:B-1----:R-:W-:Y:S01]  /*19900*/  F2FP.BF16.F32.PACK_AB R150, R241, R90 ;  /* 0x0000005af196723e */ /* 0x002fe200000010ff */
[----:B------:R-:W-:Y:S01]  /*19910*/  LDSM.16.MT88.4 R144, [R106+0x11800] ;  /* 0x011800006a90783b */ /* 0x000fe20000004200 */
[----:B--2---:R-:W-:Y:S01]  /*19920*/  HMMA.16816.F32.BF16 R8, R48, R28, R8 ;  /* 0x0000001c3008723c */ /* 0x004fe20000041808 */
[----:B------:R-:W-:Y:S01]  /*19930*/  FADD.FTZ R28, R160, R93 ;  /* 0x0000005da01c7221 */ /* 0x000fe20000010000 */
[----:B------:R-:W-:-:S03]  /*19940*/  FFMA.FTZ R93, R100, UR10, -R111 ;  /* 0x0000000a645d7c23 */ /* 0x000fc6000801086f */
[----:B------:R-:W-:-:S03]  /*19950*/  FADD.FTZ R28, R151, R28 ;  /* 0x0000001c971c7221 */ /* 0x000fc60000010000 */
[----:B------:R-:W-:Y:S01]  /*19960*/  HMMA.16816.F32.BF16 R4, R48, R30, R4 ;  /* 0x0000001e3004723c */ /* 0x000fe20000041804 */
[----:B------:R-:W-:Y:S01]  /*19970*/  FADD.FTZ R95, R153, R28 ;  /* 0x0000001c995f7221 */ /* 0x000fe20000010000 */
[----:B------:R-:W1:Y:S01]  /*19980*/  MUFU.EX2 R93, R93 ;  /* 0x0000005d005d7308 */ /* 0x000e620000000800 */
[----:B------:R-:W2:Y:S02]  /*19990*/  LDSM.16.MT88.4 R28, [R105+0x11000] ;  /* 0x01100000691c783b */ /* 0x000ea40000004200 */
        /* <DEDUP_REMOVED lines=9> */
[----:B------:R-:W4:Y:S01]  /*19a30*/  LDSM.16.MT88.4 R32, [R106+0x11000] ;  /* 0x011000006a20783b */ /* 0x000f220000004200 */
[----:B------:R-:W-:Y:S01]  /*19a40*/  F2FP.BF16.F32.PACK_AB R49, R81, R82 ;  /* 0x000000525131723e */ /* 0x000fe200000010ff */
[----:B------:R-:W-:Y:S01]  /*19a50*/  FADD.FTZ R200, R200, R161 ;  /* 0x000000a1c8c87221 */ /* 0x000fe20000010000 */
[----:B------:R-:W-:Y:S01]  /*19a60*/  F2FP.BF16.F32.PACK_AB R50, R91, R92 ;  /* 0x0000005c5b32723e */ /* 0x000fe200000010ff */
[----:B------:R-:W5:Y:S01]  /*19a70*/  MUFU.EX2 R95, R95 ;  /* 0x0000005f005f7308 */ /* 0x000f620000000800 */
[----:B-1----:R-:W-:Y:S01]  /*19a80*/  F2FP.BF16.F32.PACK_AB R51, R93, R80 ;  /* 0x000000505d33723e */ /* 0x002fe200000010ff */
[----:B------:R-:W-:-:S04]  /*19a90*/  FADD.FTZ R167, R167, R200 ;  /* 0x000000c8a7a77221 */ /* 0x000fc80000010000 */
[----:B------:R-:W-:Y:S02]  /*19aa0*/  FADD.FTZ R220, R220, R167 ;  /* 0x000000a7dcdc7221 */ /* 0x000fe40000010000 */
[----:B---3--:R-:W-:Y:S02]  /*19ab0*/  HMMA.16816.F32.BF16 R24, R48, R44, R24 ;  /* 0x0000002c3018723c */ /* 0x008fe40000041818 */
[----:B------:R-:W-:-:S04]  /*19ac0*/  FADD.FTZ R169, R169, R220 ;  /* 0x000000dca9a97221 */ /* 0x000fc80000010000 */
[----:B------:R-:W-:Y:S02]  /*19ad0*/  FADD.FTZ R218, R218, R169 ;  /* 0x000000a9dada7221 */ /* 0x000fe40000010000 */
[----:B------:R-:W-:Y:S01]  /*19ae0*/  HMMA.16816.F32.BF16 R20, R48, R46, R20 ;  /* 0x0000002e3014723c */ /* 0x000fe20000041814 */
[----:B------:R-:W1:Y:S01]  /*19af0*/  LDSM.16.MT88.4 R44, [R79+0x11000] ;  /* 0x011000004f2c783b */ /* 0x000e620000004200 */
[----:B------:R-:W-:Y:S01]  /*19b00*/  FADD.FTZ R175, R175, R218 ;  /* 0x000000daafaf7221 */ /* 0x000fe20000010000 */
[----:B-----5:R-:W-:-:S03]  /*19b10*/  F2FP.BF16.F32.PACK_AB R148, R96, R95 ;  /* 0x0000005f6094723e */ /* 0x020fc600000010ff */
[----:B------:R-:W-:Y:S02]  /*19b20*/  FADD.FTZ R196, R196, R175 ;  /* 0x000000afc4c47221 */ /* 0x000fe40000010000 */
[C---:B--2---:R-:W-:Y:S01]  /*19b30*/  HMMA.16816.F32.BF16 R16, R48.reuse, R28, R16 ;  /* 0x0000001c3010723c */ /* 0x044fe20000041810 */
        /* <DEDUP_REMOVED lines=13> */
[----:B------:R-:W-:Y:S01]  /*19c10*/  MUFU.EX2 R28, R28 ;  /* 0x0000001c001c7308 */ /* 0x000fe20000000800 */
[----:B------:R-:W-:Y:S01]  /*19c20*/  FADD.FTZ R152, R152, R181 ;  /* 0x000000b598987221 */ /* 0x000fe20000010000 */
[----:B------:R-:W-:Y:S01]  /*19c30*/  FADD.FTZ R166, R166, R183 ;  /* 0x000000b7a6a67221 */ /* 0x000fe20000010000 */
[----:B----4-:R-:W-:Y:S02]  /*19c40*/  HMMA.16816.F32.BF16 R8, R48, R32, R8 ;  /* 0x000000203008723c */ /* 0x010fe40000041808 */
        /* <DEDUP_REMOVED lines=36> */
[----:B------:R-:W1:Y:S01]  /*19e90*/  LDSM.16.MT88.4 R12, [R79+0x11800] ;  /* 0x011800004f0c783b */ /* 0x000e620000004200 */
        /* <DEDUP_REMOVED lines=30> */
[----:B------:R-:W-:-:S04]  /*1a080*/  FADD.FTZ R30, R30, R29 ;  /* 0x0000001d1e1e7221 */ /* 0x000fc80000010000 */
[----:B------:R-:W-:Y:S01]  /*1a090*/  FADD.FTZ R240, R31, R30 ;  /* 0x0000001e1ff07221 */ /* 0x000fe20000010000 */
[----:B------:R-:W-:-:S13]  /*1a0a0*/  BRA.U !UP0, `(.L_x_3805) ;  /* 0x0000007508b07547 */ /* 0x000fda000b800000 */
        /* <DEDUP_REMOVED lines=11> */
[----:B------:R-:W-:Y:S01]  /*1a160*/  IMAD.U32 R8, RZ, RZ, UR25 ;  /* 0x00000019ff087e24 */ /* 0x000fe2000f8e00ff */
[----:B------:R-:W3:Y:S01]  /*1a170*/  LDCU.64 UR10, c[0x0][0x3a8] ;  /* 0x00007500ff0a77ac */ /* 0x000ee20008000a00 */
        /* <DEDUP_REMOVED lines=45> */
[C---:B------:R-:W-:Y:S01]  /*1a450*/  IMAD R5, R6.reuse, UR15, R5 ;  /* 0x0000000f06057c24 */ /* 0x040fe2000f8e0205 */
        /* <DEDUP_REMOVED lines=11> */
.L_x_3806:
        /* <DEDUP_REMOVED lines=8> */
.L_x_3807:
[----:B------:R-:W1:Y:S01]  /*1a590*/  LDCU UR9, c[0x0][0x3c4] ;  /* 0x00007880ff0977ac */ /* 0x000e620008000800 */
[----:B------:R-:W-:Y:S01]  /*1a5a0*/  SHF.R.U32.HI R227, RZ, 0x1, R226 ;  /* 0x00000001ffe37819 */ /* 0x000fe200000116e2 */
[----:B------:R-:W-:Y:S01]  /*1a5b0*/  IMAD.SHL.U32 R228, R226, 0x20, RZ ;  /* 0x00000020e2e47824 */ /* 0x000fe200078e00ff */
[----:B------:R-:W-:Y:S01]  /*1a5c0*/  LOP3.LUT R209, R192, 0x200, RZ, 0xc0, !PT ;  /* 0x00000200c0d17812 */ /* 0x000fe200078ec0ff */
[----:B------:R-:W-:Y:S01]  /*1a5d0*/  USHF.L.U32 UR11, UR14, 0x5, URZ ;  /* 0x000000050e0b7899 */ /* 0x000fe200080006ff */
[----:B------:R-:W-:Y:S01]  /*1a5e0*/  LOP3.LUT R5, R227, 0x8, RZ, 0xc0, !PT ;  /* 0x00000008e3057812 */ /* 0x000fe200078ec0ff */
[----:B------:R-:W2:Y:S01]  /*1a5f0*/  LDCU UR10, c[0x0][0x440] ;  /* 0x00008800ff0a77ac */ /* 0x000ea20008000800 */
[----:B------:R-:W-:Y:S01]  /*1a600*/  LOP3.LUT R228, R228, 0x7c00, RZ, 0xc0, !PT ;  /* 0x00007c00e4e47812 */ /* 0x000fe200078ec0ff */
[----:B------:R-:W-:Y:S01]  /*1a610*/  IMAD.IADD R212, R204, 0x1, R205 ;  /* 0x00000001ccd47824 */ /* 0x000fe200078e02cd */
[----:B------:R-:W-:Y:S02]  /*1a620*/  LOP3.LUT R208, R190, R5, RZ, 0x3c, !PT ;  /* 0x00000005bed07212 */ /* 0x000fe400078e3cff */
[----:B------:R-:W-:-:S02]  /*1a630*/  IADD3 R8, P2, PT, R234, UR11, RZ ;  /* 0x0000000bea087c10 */ /* 0x000fc4000ff5e0ff */
[----:B------:R-:W-:-:S04]  /*1a640*/  LOP3.LUT P3, RZ, R226, 0x2, RZ, 0xc0, !PT ;  /* 0x00000002e2ff7812 */ /* 0x000fc8000786c0ff */
[----:B------:R-:W-:Y:S01]  /*1a650*/  SEL R213, R188, 0xffffffe0, !P3 ;  /* 0xffffffe0bcd57807 */ /* 0x000fe20005800000 */
[----:B-1----:R-:W-:-:S04]  /*1a660*/  USHF.L.U64.HI UR9, UR14, 0x5, UR9 ;  /* 0x000000050e097899 */ /* 0x002fc80008010209 */
[----:B------:R-:W-:Y:S02]  /*1a670*/  IMAD.IADD R215, R204, 0x1, R213 ;  /* 0x00000001ccd77824 */ /* 0x000fe400078e02d5 */
[----:B------:R-:W-:Y:S02]  /*1a680*/  IADD3.X R9, PT, PT, R231, UR9, RZ, P2, !PT ;  /* 0x00000009e7097c10 */ /* 0x000fe400097fe4ff */
[----:B------:R-:W-:Y:S02]  /*1a690*/  IADD3 R16, P2, PT, R8, UR11, RZ ;  /* 0x0000000b08107c10 */ /* 0x000fe4000ff5e0ff */
[----:B--2---:R-:W-:Y:S02]  /*1a6a0*/  ISETP.GE.AND P1, PT, R189, UR10, PT ;  /* 0x0000000abd007c0c */ /* 0x004fe4000bf26270 */
[----:B------:R-:W-:Y:S02]  /*1a6b0*/  IADD3.X R17, PT, PT, R9, UR9, RZ, P2, !PT ;  /* 0x0000000909117c10 */ /* 0x000fe400097fe4ff */
[----:B------:R-:W-:-:S04]  /*1a6c0*/  IADD3 R14, P2, PT, R16, UR11, RZ ;  /* 0x0000000b100e7c10 */ /* 0x000fc8000ff5e0ff */
[----:B------:R-:W-:Y:S02]  /*1a6d0*/  IADD3.X R15, PT, PT, R17, UR9, RZ, P2, !PT ;  /* 0x00000009110f7c10 */ /* 0x000fe400097fe4ff */
[----:B------:R-:W-:-:S03]  /*1a6e0*/  IADD3 R12, P2, PT, R14, UR11, RZ ;  /* 0x0000000b0e0c7c10 */ /* 0x000fc6000ff5e0ff */
[----:B------:R-:W-:Y:S01]  /*1a6f0*/  @!P1 IMAD.MOV.U32 R230, RZ, RZ, R234 ;  /* 0x000000ffffe69224 */ /* 0x000fe200078e00ea */
[----:B------:R-:W-:Y:S02]  /*1a700*/  IADD3.X R13, PT, PT, R15, UR9, RZ, P2, !PT ;  /* 0x000000090f0d7c10 */ /* 0x000fe400097fe4ff */
[----:B------:R-:W-:Y:S02]  /*1a710*/  IADD3 R10, P2, PT, R12, UR11, RZ ;  /* 0x0000000b0c0a7c10 */ /* 0x000fe4000ff5e0ff */
[----:B------:R-:W-:Y:S01]  /*1a720*/  @!PT LDS RZ, [RZ] ;  /* 0x00000000fffff984 */ /* 0x000fe20000000800 */
[----:B------:R-:W-:Y:S01]  /*1a730*/  @!PT LDS RZ, [RZ] ;  /* 0x00000000fffff984 */ /* 0x000fe20000000800 */
[----:B------:R-:W-:Y:S01]  /*1a740*/  @!PT LDS RZ, [RZ] ;  /* 0x00000000fffff984 */ /* 0x000fe20000000800 */
[----:B------:R-:W-:Y:S02]  /*1a750*/  @!P1 LDGSTS.E.BYPASS.LTC128B.128 [R3+0xa000], desc[UR6][R230.64] ;  /* 0x0a000000e6039fae */ /* 0x000fe4000b981a06 */
        /* <DEDUP_REMOVED lines=10> */
[----:B------:R-:W-:-:S03]  /*1a800*/  IADD3.X R7, PT, PT, R5, UR9, RZ, P2, !PT ;  /* 0x0000000905077c10 */ /* 0x000fc600097fe4ff */
        /* <DEDUP_REMOVED lines=63> */
[----:B---3--:R-:W-:-:S03]  /*1ac00*/  IADD3 R8, P2, PT, R10, UR11, RZ ;  /* 0x0000000b0a087c10 */ /* 0x008fc6000ff5e0ff */
[----:B------:R-:W-:Y:S01]  /*1ac10*/  @P1 STS.128 [R3+0xf800], RZ ;  /* 0x00f800ff03001388 */ /* 0x000fe20000000c00 */
[----:B------:R-:W-:Y:S02]  /*1ac20*/  LEA R206, R206, UR8, 0x1 ;  /* 0x00000008cece7c11 */ /* 0x000fe4000f8e08ff */
[----:B------:R-:W-:Y:S01]  /*1ac30*/  IADD3.X R9, PT, PT, R11, UR9, RZ, P2, !PT ;  /* 0x000000090b097c10 */ /* 0x000fe200097fe4ff */
[----:B------:R-:W-:Y:S01]  /*1ac40*/  @!PT LDS RZ, [RZ] ;  /* 0x00000000fffff984 */ /* 0x000fe20000000800 */
[----:B------:R-:W-:Y:S01]  /*1ac50*/  @!PT LDS RZ, [RZ] ;  /* 0x00000000fffff984 */ /* 0x000fe20000000800 */
[----:B------:R-:W-:Y:S01]  /*1ac60*/  @!PT LDS RZ, [RZ] ;  /* 0x00000000fffff984 */ /* 0x000fe20000000800 */
[----:B------:R2:W-:Y:S01]  /*1ac70*/  @!P1 LDGSTS.E.BYPASS.LTC128B.128 [R3+0x10000], desc[UR6][R4.64] ;  /* 0x1000000004039fae */ /* 0x0005e2000b981a06 */
[----:B------:R-:W-:Y:S01]  /*1ac80*/  @!P1 IADD3 R16, P2, PT, R8, UR11, RZ ;  /* 0x0000000b08109c10 */ /* 0x000fe2000ff5e0ff */
[C---:B------:R-:W-:Y:S02]  /*1ac90*/  IMAD.IADD R180, R206.reuse, 0x1, R213 ;  /* 0x00000001ceb47824 */ /* 0x040fe400078e02d5 */
[----:B------:R-:W-:Y:S01]  /*1aca0*/  @P1 STS.128 [R3+0x10000], RZ ;  /* 0x010000ff03001388 */ /* 0x000fe20000000c00 */
[----:B------:R-:W-:Y:S01]  /*1acb0*/  @!P1 IADD3.X R17, PT, PT, R9, UR9, RZ, P2, !PT ;  /* 0x0000000909119c10 */ /* 0x000fe200097fe4ff */
[----:B------:R-:W-:Y:S01]  /*1acc0*/  IMAD.IADD R214, R206, 0x1, R205 ;  /* 0x00000001ced67824 */ /* 0x000fe200078e02cd */
[----:B------:R-:W-:Y:S01]  /*1acd0*/  UIADD3 UR9, UPT, UPT, UR4, -0x2, URZ ;  /* 0xfffffffe04097890 */ /* 0x000fe2000fffe0ff */
[----:B------:R-:W-:Y:S01]  /*1ace0*/  @!PT LDS RZ, [RZ] ;  /* 0x00000000fffff984 */ /* 0x000fe20000000800 */
[----:B------:R-:W-:Y:S01]  /*1acf0*/  @!PT LDS RZ, [RZ] ;  /* 0x00000000fffff984 */ /* 0x000fe20000000800 */
[----:B------:R-:W-:Y:S01]  /*1ad00*/  @!PT LDS RZ, [RZ] ;  /* 0x00000000fffff984 */ /* 0x000fe20000000800 */
[----:B------:R-:W-:Y:S03]  /*1ad10*/  @!P1 LDGSTS.E.BYPASS.LTC128B.128 [R3+0x10800], desc[UR6][R10.64] ;  /* 0x108000000a039fae */ /* 0x000fe6000b981a06 */
[----:B------:R-:W-:Y:S01]  /*1ad20*/  UISETP.GT.AND UP1, UPT, UR9, UR20, UPT ;  /* 0x000000140900728c */ /* 0x000fe2000bf24270 */
        /* <DEDUP_REMOVED lines=32> */
[C---:B-1----:R-:W-:Y:S03]  /*1af30*/  HMMA.16816.F32.BF16 R8, R48.reuse, R4, RZ ;  /* 0x000000043008723c */ /* 0x042fe600000418ff */
[----:B------:R-:W1:Y:S04]  /*1af40*/  LDSM.16.M88.4 R44, [R215+0x2000] ;  /* 0x00200000d72c783b */ /* 0x000e680000000200 */
[----:B------:R-:W1:Y:S01]  /*1af50*/  LDSM.16.M88.4 R36, [R215+0x5000] ;  /* 0x00500000d724783b */ /* 0x000e620000000200 */
[C---:B--2---:R-:W-:Y:S03]  /*1af60*/  HMMA.16816.F32.BF16 R172, R48.reuse, R168, RZ ;  /* 0x000000a830ac723c */ /* 0x044fe600000418ff */
[----:B------:R-:W2:Y:S04]  /*1af70*/  LDSM.16.M88.4 R176, [R215+0x4800] ;  /* 0x00480000d7b0783b */ /* 0x000ea80000000200 */
        /* <DEDUP_REMOVED lines=34> */
[----:B------:R-:W3:Y:S07]  /*1b1a0*/  LDSM.16.M88.4 R40, [R215+0x5800] ;  /* 0x00580000d728783b */ /* 0x000eee0000000200 */
[C---:B-1----:R-:W-:Y:S08]  /*1b1b0*/  HMMA.16816.F32.BF16 R32, R180.reuse, R44, R32 ;  /* 0x0000002cb420723c */ /* 0x042ff00000041820 */
[C---:B------:R-:W-:Y:S01]  /*1b1c0*/  HMMA.16816.F32.BF16 R28, R180.reuse, R46, R28 ;  /* 0x0000002eb41c723c */ /* 0x040fe2000004181c */
[----:B------:R-:W1:Y:S07]  /*1b1d0*/  LDSM.16.M88.4 R44, [R215+0x6000] ;  /* 0x00600000d72c783b */ /* 0x000e6e0000000200 */
[C---:B------:R-:W-:Y:S08]  /*1b1e0*/  HMMA.16816.F32.BF16 R124, R180.reuse, R36, R124 ;  /* 0x00000024b47c723c */ /* 0x040ff0000004187c */
[C---:B------:R-:W-:Y:S01]  /*1b1f0*/  HMMA.16816.F32.BF16 R120, R180.reuse, R38, R120 ;  /* 0x00000026b478723c */ /* 0x040fe20000041878 */
[----:B------:R-:W4:Y:S07]  /*1b200*/  LDSM.16.M88.4 R36, [R215+0x7800] ;  /* 0x00780000d724783b */ /* 0x000f2e0000000200 */
[C---:B--2---:R-:W-:Y:S08]  /*1b210*/  HMMA.16816.F32.BF16 R164, R180.reuse, R176, R164 ;  /* 0x000000b0b4a4723c */ /* 0x044ff000000418a4 */
[C---:B---3--:R-:W-:Y:S08]  /*1b220*/  HMMA.16816.F32.BF16 R116, R180.reuse, R40, R116 ;  /* 0x00000028b474723c */ /* 0x048ff00000041874 */
[C---:B------:R-:W-:Y:S01]  /*1b230*/  HMMA.16816.F32.BF16 R112, R180.reuse, R42, R112 ;  /* 0x0000002ab470723c */ /* 0x040fe20000041870 */
[----:B------:R-:W2:Y:S07]  /*1b240*/  LDSM.16.M88.4 R40, [R215+0x8000] ;  /* 0x00800000d728783b */ /* 0x000eae0000000200 */
        /* <DEDUP_REMOVED lines=22> */
[----:B------:R-:W-:Y:S07]  /*1b3b0*/  LDSM.16.M88.4 R196, [R215+0x7000] ;  /* 0x00700000d7c4783b */ /* 0x000fee0000000200 */
        /* <DEDUP_REMOVED lines=9> */
[----:B-1----:R-:W-:Y:S01]  /*1b450*/  HMMA.16816.F32.BF16 R24, R204, R44, R24 ;  /* 0x0000002ccc18723c */ /* 0x002fe20000041818 */
[----:B------:R-:W-:-:S02]  /*1b460*/  IMAD.IADD R44, R213, 0x1, R214 ;  /* 0x00000001d52c7824 */ /* 0x000fc400078e02d6 */
[----:B------:R-:W-:-:S05]  /*1b470*/  IMAD.IADD R213, R213, 0x1, R212 ;  /* 0x00000001d5d57824 */ /* 0x000fca00078e02d4 */
[C---:B------:R-:W-:Y:S01]  /*1b480*/  HMMA.16816.F32.BF16 R20, R204.reuse, R46, R20 ;  /* 0x0000002ecc14723c */ /* 0x040fe20000041814 */
[----:B------:R-:W-:Y:S07]  /*1b490*/  LDSM.16.M88.4 R44, [R44] ;  /* 0x000000002c2c783b */ /* 0x000fee0000000200 */
[C---:B----4-:R-:W-:Y:S08]  /*1b4a0*/  HMMA.16816.F32.BF16 R16, R204.reuse, R36, R16 ;  /* 0x00000024cc10723c */ /* 0x050ff00000041810 */
[C---:B------:R-:W-:Y:S01]  /*1b4b0*/  HMMA.16816.F32.BF16 R12, R204.reuse, R38, R12 ;  /* 0x00000026cc0c723c */ /* 0x040fe2000004180c */
[----:B------:R-:W1:Y:S07]  /*1b4c0*/  LDSM.16.M88.4 R36, [R213+0x9800] ;  /* 0x00980000d524783b */ /* 0x000e6e0000000200 */
[C---:B--2---:R-:W-:Y:S08]  /*1b4d0*/  HMMA.16816.F32.BF16 R8, R204.reuse, R40, R8 ;  /* 0x00000028cc08723c */ /* 0x044ff00000041808 */
[----:B------:R-:W-:Y:S01]  /*1b4e0*/  HMMA.16816.F32.BF16 R4, R204, R42, R4 ;  /* 0x0000002acc04723c */ /* 0x000fe20000041804 */
[----:B------:R-:W2:Y:S07]  /*1b4f0*/  LDSM.16.M88.4 R40, [R213+0x2000] ;  /* 0x00200000d528783b */ /* 0x000eae0000000200 */
[C---:B------:R-:W-:Y:S08]  /*1b500*/  HMMA.16816.F32.BF16 R68, R180.reuse, R192, R68 ;  /* 0x000000c0b444723c */ /* 0x040ff00000041844 */
[----:B------:R-:W-:Y:S01]  /*1b510*/  HMMA.16816.F32.BF16 R64, R180, R194, R64 ;  /* 0x000000c2b440723c */ /* 0x000fe20000041840 */
[----:B------:R-:W4:Y:S07]  /*1b520*/  LDSM.16.M88.4 R192, [R212+0x5000] ;  /* 0x00500000d4c0783b */ /* 0x000f2e0000000200 */
[----:B---3--:R-:W-:Y:S01]  /*1b530*/  HMMA.16816.F32.BF16 R48, R204, R178, R48 ;  /* 0x000000b2cc30723c */ /* 0x008fe20000041830 */
[----:B------:R-:W-:-:S02]  /*1b540*/  IMAD.SHL.U32 R178, R226, 0x2, RZ ;  /* 0x00000002e2b27824 */ /* 0x000fc400078e00ff */
[----:B------:R-:W-:-:S03]  /*1b550*/  IMAD.U32 R179, RZ, RZ, UR4 ;  /* 0x00000004ffb37e24 */ /* 0x000fc6000f8e00ff */
[----:B------:R-:W-:Y:S02]  /*1b560*/  LOP3.LUT R178, R178, 0x6, RZ, 0xc0, !PT ;  /* 0x00000006b2b27812 */ /* 0x000fe400078ec0ff */
[----:B-----5:R-:W-:Y:S03]  /*1b570*/  HMMA.16816.F32.BF16 R108, R204, R184, R108 ;  /* 0x000000b8cc6c723c */ /* 0x020fe6000004186c */
[----:B------:R-:W-:-:S05]  /*1b580*/  IMAD R179, R179, 0x100, R178 ;  /* 0x00000100b3b37824 */ /* 0x000fca00078e02b2 */
[----:B------:R-:W-:Y:S01]  /*1b590*/  HMMA.16816.F32.BF16 R104, R204, R186, R104 ;  /* 0x000000bacc68723c */ /* 0x000fe20000041868 */
[----:B------:R-:W3:Y:S07]  /*1b5a0*/  LDSM.16.M88.4 R184, [R213+0x2800] ;  /* 0x00280000d5b8783b */ /* 0x000eee0000000200 */
[C---:B------:R-:W-:Y:S08]  /*1b5b0*/  HMMA.16816.F32.BF16 R92, R180.reuse, R196, R92 ;  /* 0x000000c4b45c723c */ /* 0x040ff0000004185c */
[----:B------:R-:W-:Y:S01]  /*1b5c0*/  HMMA.16816.F32.BF16 R88, R180, R198, R88 ;  /* 0x000000c6b458723c */ /* 0x000fe20000041858 */
[----:B------:R-:W5:Y:S07]  /*1b5d0*/  LDSM.16.M88.4 R196, [R212+0x4800] ;  /* 0x00480000d4c4783b */ /* 0x000f6e0000000200 */
[C---:B------:R-:W-:Y:S08]  /*1b5e0*/  HMMA.16816.F32.BF16 R116, R204.reuse, R188, R116 ;  /* 0x000000bccc74723c */ /* 0x040ff00000041874 */
[----:B------:R-:W-:Y:S01]  /*1b5f0*/  HMMA.16816.F32.BF16 R112, R204, R190, R112 ;  /* 0x000000becc70723c */ /* 0x000fe20000041870 */
[----:B------:R-:W5:Y:S07]  /*1b600*/  LDSM.16.M88.4 R188, [R212+0x7000] ;  /* 0x00700000d4bc783b */ /* 0x000f6e0000000200 */
[----:B-1----:R-:W-:Y:S01]  /*1b610*/  HMMA.16816.F32.BF16 R48, R44, R38, R48 ;  /* 0x000000262c30723c */ /* 0x002fe20000041830 */
[----:B------:R-:W-:-:S05]  /*1b620*/  VIADD R38, R179, 0xfffffef9 ;  /* 0xfffffef9b3267836 */ /* 0x000fca0000000000 */
[C---:B------:R-:W-:Y:S02]  /*1b630*/  ISETP.GE.AND P2, PT, R38.reuse, R211, PT ;  /* 0x000000d32600720c */ /* 0x040fe40003f46270 */
[----:B--2---:R-:W-:Y:S01]  /*1b640*/  HMMA.16816.F32.BF16 R32, R44, R40, R32 ;  /* 0x000000282c20723c */ /* 0x004fe20000041820 */
[----:B------:R-:W-:Y:S01]  /*1b650*/  VIADD R40, R179, 0xfffffe00 ;  /* 0xfffffe00b3287836 */ /* 0x000fe20000000000 */
[----:B------:R-:W-:-:S04]  /*1b660*/  ISETP.GE.AND P6, PT, R38, R210, PT ;  /* 0x000000d22600720c */ /* 0x000fc80003fc6270 */
[C---:B------:R-:W-:Y:S02]  /*1b670*/  ISETP.GE.AND P3, PT, R40.reuse, R211, PT ;  /* 0x000000d32800720c */ /* 0x040fe40003f66270 */
[----:B------:R-:W-:Y:S01]  /*1b680*/  HMMA.16816.F32.BF16 R28, R44, R42, R28 ;  /* 0x0000002a2c1c723c */ /* 0x000fe2000004181c */
[----:B------:R-:W-:Y:S02]  /*1b690*/  I2FP.F32.S32 R39, R40 ;  /* 0x0000002800277245 */ /* 0x000fe40000201400 */
[----:B------:R-:W-:Y:S01]  /*1b6a0*/  ISETP.GE.AND P4, PT, R40, R210, PT ;  /* 0x000000d22800720c */ /* 0x000fe20003f86270 */
[----:B------:R-:W-:-:S04]  /*1b6b0*/  VIADD R40, R179, 0xfffffe01 ;  /* 0xfffffe01b3287836 */ /* 0x000fc80000000000 */
[----:B----4-:R-:W-:Y:S01]  /*1b6c0*/  HMMA.16816.F32.BF16 R124, R204, R192, R124 ;  /* 0x000000c0cc7c723c */ /* 0x010fe2000004187c */
[----:B------:R-:W-:Y:S02]  /*1b6d0*/  I2FP.F32.S32 R192, R38 ;  /* 0x0000002600c07245 */ /* 0x000fe40000201400 */
[----:B------:R-:W-:Y:S02]  /*1b6e0*/  I2FP.F32.S32 R38, R40 ;  /* 0x0000002800267245 */ /* 0x000fe40000201400 */
[----:B------:R-:W-:Y:S01]  /*1b6f0*/  ISETP.GE.AND P5, PT, R40, R211, PT ;  /* 0x000000d32800720c */ /* 0x000fe20003fa6270 */
[C---:B------:R-:W-:Y:S01]  /*1b700*/  FFMA.FTZ R49, R192.reuse, UR5, R49 ;  /* 0x00000005c0317c23 */ /* 0x040fe20008010031 */
[----:B------:R-:W-:Y:S01]  /*1b710*/  FFMA.FTZ R192, R192, UR5, R51 ;  /* 0x00000005c0c07c23 */ /* 0x000fe20008010033 */
[----:B------:R-:W-:Y:S01]  /*1b720*/  HMMA.16816.F32.BF16 R100, R180, R200, R100 ;  /* 0x000000c8b464723c */ /* 0x000fe20000041864 */
[----:B------:R-:W-:-:S07]  /*1b730*/  FFMA.FTZ R35, R38, UR5, R35 ;  /* 0x0000000526237c23 */ /* 0x000fce0008010023 */
[----:B------:R-:W-:Y:S01]  /*1b740*/  HMMA.16816.F32.BF16 R96, R180, R202, R96 ;  /* 0x000000cab460723c */ /* 0x000fe20000041860 */
[----:B------:R-:W1:Y:S04]  /*1b750*/  LDSM.16.M88.4 R200, [R212+0x4000] ;  /* 0x00400000d4c8783b */ /* 0x000e680000000200 */
[----:B------:R-:W-:Y:S03]  /*1b760*/  LDSM.16.M88.4 R180, [R212+0x6800] ;  /* 0x00680000d4b4783b */ /* 0x000fe60000000200 */
[----:B------:R-:W-:Y:S01]  /*1b770*/  HMMA.16816.F32.BF16 R120, R204, R194, R120 ;  /* 0x000000c2cc78723c */ /* 0x000fe20000041878 */
[----:B------:R-:W-:Y:S01]  /*1b780*/  FFMA.FTZ R195, R39, UR5, R34 ;  /* 0x0000000527c37c23 */ /* 0x000fe20008010022 */
[----:B------:R-:W-:-:S02]  /*1b790*/  VIADD R34, R179, 0xfffffe08 ;  /* 0xfffffe08b3227836 */ /* 0x000fc40000000000 */
[----:B------:R-:W-:Y:S01]  /*1b7a0*/  FFMA.FTZ R194, R39, UR5, R32 ;  /* 0x0000000527c27c23 */ /* 0x000fe20008010020 */
[----:B------:R-:W-:Y:S02]  /*1b7b0*/  FSEL R32, R49, -INF , !P2 ;  /* 0xff80000031207808 */ /* 0x000fe40005000000 */
[----:B------:R-:W-:Y:S01]  /*1b7c0*/  ISETP.GE.AND P2, PT, R40, R210, PT ;  /* 0x000000d22800720c */ /* 0x000fe20003f46270 */
[----:B---3--:R-:W-:Y:S01]  /*1b7d0*/  HMMA.16816.F32.BF16 R24, R44, R184, R24 ;  /* 0x000000b82c18723c */ /* 0x008fe20000041818 */
[----:B------:R-:W2:Y:S01]  /*1b7e0*/  LDSM.16.M88.4 R40, [R213+0x3000] ;  /* 0x00300000d528783b */ /* 0x000ea20000000200 */
[----:B------:R-:W-:Y:S02]  /*1b7f0*/  FSEL R194, R194, -INF , !P3 ;  /* 0xff800000c2c27808 */ /* 0x000fe40005800000 */
[----:B------:R-:W-:Y:S02]  /*1b800*/  FSEL R195, R195, -INF , !P4 ;  /* 0xff800000c3c37808 */ /* 0x000fe40006000000 */
[----:B------:R-:W-:-:S02]  /*1b810*/  ISETP.GE.AND P3, PT, R34, R211, PT ;  /* 0x000000d32200720c */ /* 0x000fc40003f66270 */
[C---:B-----5:R-:W-:Y:S01]  /*1b820*/  HMMA.16816.F32.BF16 R164, R204.reuse, R196, R164 ;  /* 0x000000c4cca4723c */ /* 0x060fe200000418a4 */
[----:B------:R-:W-:Y:S01]  /*1b830*/  FFMA.FTZ R196, R38, UR5, R33 ;  /* 0x0000000526c47c23 */ /* 0x000fe20008010021 */
[----:B------:R-:W-:Y:S01]  /*1b840*/  I2FP.F32.S32 R33, R34 ;  /* 0x0000002200217245 */ /* 0x000fe20000201400 */
[----:B------:R-:W-:Y:S01]  /*1b850*/  VIADD R38, R179, 0xfffffe09 ;  /* 0xfffffe09b3267836 */ /* 0x000fe20000000000 */
[----:B------:R-:W-:Y:S02]  /*1b860*/  ISETP.GE.AND P4, PT, R34, R210, PT ;  /* 0x000000d22200720c */ /* 0x000fe40003f86270 */
[----:B------:R-:W-:Y:S01]  /*1b870*/  FSEL R196, R196, -INF , !P5 ;  /* 0xff800000c4c47808 */ /* 0x000fe20006800000 */
[C---:B------:R-:W-:Y:S01]  /*1b880*/  FFMA.FTZ R30, R33.reuse, UR5, R30 ;  /* 0x00000005211e7c23 */ /* 0x040fe2000801001e */
[----:B------:R-:W-:Y:S01]  /*1b890*/  HMMA.16816.F32.BF16 R92, R204, R188, R92 ;  /* 0x000000bccc5c723c */ /* 0x000fe2000004185c */
[----:B------:R-:W-:Y:S01]  /*1b8a0*/  FFMA.FTZ R188, R33, UR5, R28 ;  /* 0x0000000521bc7c23 */ /* 0x000fe2000801001c */
[----:B------:R-:W-:Y:S01]  /*1b8b0*/  VIADD R28, R179, 0xfffffe10 ;  /* 0xfffffe10b31c7836 */ /* 0x000fe20000000000 */
[----:B------:R-:W-:-:S02]  /*1b8c0*/  I2FP.F32.S32 R34, R38 ;  /* 0x0000002600227245 */ /* 0x000fc40000201400 */
[----:B------:R-:W-:Y:S01]  /*1b8d0*/  FSEL R197, R35, -INF , !P2 ;  /* 0xff80000023c57808 */ /* 0x000fe20005000000 */
[----:B------:R-:W-:Y:S01]  /*1b8e0*/  VIADD R35, R179, 0xfffffe29 ;  /* 0xfffffe29b3237836 */ /* 0x000fe20000000000 */
[----:B------:R-:W-:Y:S01]  /*1b8f0*/  I2FP.F32.S32 R33, R28 ;  /* 0x0000001c00217245 */ /* 0x000fe20000201400 */
[----:B------:R-:W-:Y:S01]  /*1b900*/  HMMA.16816.F32.BF16 R20, R44, R186, R20 ;  /* 0x000000ba2c14723c */ /* 0x000fe20000041814 */
[----:B------:R-:W-:Y:S01]  /*1b910*/  FSEL R188, R188, -INF , !P3 ;  /* 0xff800000bcbc7808 */ /* 0x000fe20005800000 */
[C---:B------:R-:W-:Y:S01]  /*1b920*/  FFMA.FTZ R186, R34.reuse, UR5, R29 ;  /* 0x0000000522ba7c23 */ /* 0x040fe2000801001d */
[----:B------:R-:W-:Y:S01]  /*1b930*/  FFMA.FTZ R31, R34, UR5, R31 ;  /* 0x00000005221f7c23 */ /* 0x000fe2000801001f */
        /* <DEDUP_REMOVED lines=9> */
[C---:B-1----:R-:W-:Y:S01]  /*1b9d0*/  HMMA.16816.F32.BF16 R172, R204.reuse, R200, R172 ;  /* 0x000000c8ccac723c */ /* 0x042fe200000418ac */
[----:B------:R-:W-:Y:S01]  /*1b9e0*/  FSEL R216, R24, -INF , !P3 ;  /* 0xff80000018d87808 */ /* 0x000fe20005800000 */
[----:B------:R-:W-:Y:S01]  /*1b9f0*/  FFMA.FTZ R201, R33, UR5, R26 ;  /* 0x0000000521c97c23 */ /* 0x000fe2000801001a */
[-C--:B------:R-:W-:Y:S01]  /*1ba00*/  ISETP.GE.AND P4, PT, R28, R210.reuse, PT ;  /* 0x000000d21c00720c */ /* 0x080fe20003f86270 */
[----:B------:R-:W-:Y:S01]  /*1ba10*/  VIADD R33, R179, 0xfffffe18 ;  /* 0xfffffe18b3217836 */ /* 0x000fe20000000000 */
[----:B------:R-:W-:Y:S01]  /*1ba20*/  ISETP.GE.AND P5, PT, R29, R211, PT ;  /* 0x000000d31d00720c */ /* 0x000fe20003fa6270 */
[----:B------:R-:W-:Y:S01]  /*1ba30*/  VIADD R26, R179, 0xfffffe19 ;  /* 0xfffffe19b31a7836 */ /* 0x000fe20000000000 */
[----:B------:R-:W-:Y:S01]  /*1ba40*/  ISETP.GE.AND P2, PT, R29, R210, PT ;  /* 0x000000d21d00720c */ /* 0x000fe20003f46270 */
[----:B------:R-:W-:Y:S01]  /*1ba50*/  HMMA.16816.F32.BF16 R168, R204, R202, R168 ;  /* 0x000000cacca8723c */ /* 0x000fe200000418a8 */
[----:B------:R-:W-:-:S02]  /*1ba60*/  I2FP.F32.S32 R24, R29 ;  /* 0x0000001d00187245 */ /* 0x000fc40000201400 */
[----:B------:R-:W1:Y:S01]  /*1ba70*/  LDSM.16.M88.4 R28, [R213+0x3800] ;  /* 0x00380000d51c783b */ /* 0x000e620000000200 */
[----:B------:R-:W-:Y:S02]  /*1ba80*/  I2FP.F32.S32 R34, R26 ;  /* 0x0000001a00227245 */ /* 0x000fe40000201400 */
[----:B------:R-:W-:Y:S01]  /*1ba90*/  FFMA.FTZ R202, R24, UR5, R25 ;  /* 0x0000000518ca7c23 */ /* 0x000fe20008010019 */
[----:B------:R-:W-:Y:S01]  /*1baa0*/  I2FP.F32.S32 R25, R33 ;  /* 0x0000002100197245 */ /* 0x000fe20000201400 */
[C---:B--2---:R-:W-:Y:S01]  /*1bab0*/  HMMA.16816.F32.BF16 R16, R44.reuse, R40, R16 ;  /* 0x000000282c10723c */ /* 0x044fe20000041810 */
[----:B------:R-:W-:Y:S01]  /*1bac0*/  FSEL R201, R201, -INF , !P4 ;  /* 0xff800000c9c97808 */ /* 0x000fe20006000000 */
[----:B------:R-:W-:Y:S01]  /*1bad0*/  FFMA.FTZ R21, R34, UR5, R21 ;  /* 0x0000000522157c23 */ /* 0x000fe20008010015 */
[----:B------:R-:W-:Y:S01]  /*1bae0*/  FSEL R202, R202, -INF , !P5 ;  /* 0xff800000caca7808 */ /* 0x000fe20006800000 */
[C---:B------:R-:W-:Y:S01]  /*1baf0*/  FFMA.FTZ R20, R25.reuse, UR5, R20 ;  /* 0x0000000519147c23 */ /* 0x040fe20008010014 */
[----:B------:R-:W-:Y:S01]  /*1bb00*/  FFMA.FTZ R22, R25, UR5, R22 ;  /* 0x0000000519167c23 */ /* 0x000fe20008010016 */
[CC--:B------:R-:W-:Y:S01]  /*1bb10*/  ISETP.GE.AND P3, PT, R33.reuse, R211.reuse, PT ;  /* 0x000000d32100720c */ /* 0x0c0fe20003f66270 */
[----:B------:R-:W-:Y:S01]  /*1bb20*/  FFMA.FTZ R27, R24, UR5, R27 ;  /* 0x00000005181b7c23 */ /* 0x000fe2000801001b */
[----:B------:R-:W-:Y:S01]  /*1bb30*/  ISETP.GE.AND P4, PT, R33, R210, PT ;  /* 0x000000d22100720c */ /* 0x000fe20003f86270 */
[----:B------:R-:W-:Y:S01]  /*1bb40*/  FFMA.FTZ R34, R34, UR5, R23 ;  /* 0x0000000522227c23 */ /* 0x000fe20008010017 */
[----:B------:R-:W-:Y:S01]  /*1bb50*/  ISETP.GE.AND P5, PT, R26, R211, PT ;  /* 0x000000d31a00720c */ /* 0x000fe20003fa6270 */
[C---:B------:R-:W-:Y:S01]  /*1bb60*/  VIADD R25, R179.reuse, 0xfffffe20 ;  /* 0xfffffe20b3197836 */ /* 0x040fe20000000000 */
[----:B------:R-:W-:Y:S01]  /*1bb70*/  FSEL R218, R20, -INF , !P3 ;  /* 0xff80000014da7808 */ /* 0x000fe20005800000 */
[----:B------:R-:W-:Y:S01]  /*1bb80*/  HMMA.16816.F32.BF16 R12, R44, R42, R12 ;  /* 0x0000002a2c0c723c */ /* 0x000fe2000004180c */
[----:B------:R-:W-:Y:S01]  /*1bb90*/  FSEL R24, R22, -INF , !P4 ;  /* 0xff80000016187808 */ /* 0x000fe20006000000 */
[----:B------:R-:W-:Y:S01]  /*1bba0*/  VIADD R33, R179, 0xfffffe28 ;  /* 0xfffffe28b3217836 */ /* 0x000fe20000000000 */
[----:B------:R-:W-:-:S02]  /*1bbb0*/  FSEL R200, R21, -INF , !P5 ;  /* 0xff80000015c87808 */ /* 0x000fc40006800000 */
[----:B------:R-:W2:Y:S01]  /*1bbc0*/  LDSM.16.M88.4 R20, [R213+0x4000] ;  /* 0x00400000d514783b */ /* 0x000ea20000000200 */
[C---:B------:R-:W-:Y:S02]  /*1bbd0*/  ISETP.GE.AND P3, PT, R25.reuse, R211, PT ;  /* 0x000000d31900720c */ /* 0x040fe40003f66270 */
[-C--:B------:R-:W-:Y:S01]  /*1bbe0*/  ISETP.GE.AND P4, PT, R25, R210.reuse, PT ;  /* 0x000000d21900720c */ /* 0x080fe20003f86270 */
[----:B------:R-:W-:Y:S01]  /*1bbf0*/  HMMA.16816.F32.BF16 R100, R204, R180, R100 ;  /* 0x000000b4cc64723c */ /* 0x000fe20000041864 */
[----:B------:R-:W-:Y:S02]  /*1bc00*/  I2FP.F32.S32 R25, R25 ;  /* 0x0000001900197245 */ /* 0x000fe40000201400 */
[----:B------:R-:W-:Y:S02]  /*1bc10*/  FSEL R203, R27, -INF , !P2 ;  /* 0xff8000001bcb7808 */ /* 0x000fe40005000000 */
[----:B------:R-:W-:Y:S01]  /*1bc20*/  ISETP.GE.AND P2, PT, R26, R210, PT ;  /* 0x000000d21a00720c */ /* 0x000fe20003f46270 */
[----:B------:R-:W-:-:S02]  /*1bc30*/  VIADD R26, R179, 0xfffffe21 ;  /* 0xfffffe21b31a7836 */ /* 0x000fc40000000000 */
[C---:B------:R-:W-:Y:S01]  /*1bc40*/  FFMA.FTZ R16, R25.reuse, UR5, R16 ;  /* 0x0000000519107c23 */ /* 0x040fe20008010010 */
[----:B------:R-:W-:Y:S01]  /*1bc50*/  FFMA.FTZ R18, R25, UR5, R18 ;  /* 0x0000000519127c23 */ /* 0x000fe20008010012 */
[----:B------:R-:W-:Y:S01]  /*1bc60*/  FSEL R25, R34, -INF , !P2 ;  /* 0xff80000022197808 */ /* 0x000fe20005000000 */
[----:B------:R-:W-:Y:S01]  /*1bc70*/  HMMA.16816.F32.BF16 R96, R204, R182, R96 ;  /* 0x000000b6cc60723c */ /* 0x000fe20000041860 */
[----:B------:R-:W-:Y:S02]  /*1bc80*/  I2FP.F32.S32 R38, R26 ;  /* 0x0000001a00267245 */ /* 0x000fe40000201400 */
[CC--:B------:R-:W-:Y:S02]  /*1bc90*/  ISETP.GE.AND P5, PT, R26.reuse, R211.reuse, PT ;  /* 0x000000d31a00720c */ /* 0x0c0fe40003fa6270 */
[-C--:B------:R-:W-:Y:S01]  /*1bca0*/  ISETP.GE.AND P2, PT, R26, R210.reuse, PT ;  /* 0x000000d21a00720c */ /* 0x080fe20003f46270 */
[----:B------:R-:W-:Y:S01]  /*1bcb0*/  FFMA.FTZ R17, R38, UR5, R17 ;  /* 0x0000000526117c23 */ /* 0x000fe20008010011 */
[----:B------:R-:W-:Y:S01]  /*1bcc0*/  FSEL R34, R16, -INF , !P3 ;  /* 0xff80000010227808 */ /* 0x000fe20005800000 */
[----:B-1----:R-:W-:Y:S01]  /*1bcd0*/  HMMA.16816.F32.BF16 R8, R44, R28, R8 ;  /* 0x0000001c2c08723c */ /* 0x002fe20000041808 */
[----:B------:R-:W-:Y:S01]  /*1bce0*/  FSEL R26, R18, -INF , !P4 ;  /* 0xff800000121a7808 */ /* 0x000fe20006000000 */
[----:B------:R-:W-:Y:S01]  /*1bcf0*/  FFMA.FTZ R29, R38, UR5, R19 ;  /* 0x00000005261d7c23 */ /* 0x000fe20008010013 */
[----:B------:R-:W-:Y:S01]  /*1bd00*/  ISETP.GE.AND P3, PT, R33, R211, PT ;  /* 0x000000d32100720c */ /* 0x000fe20003f66270 */
[----:B------:R-:W-:Y:S01]  /*1bd10*/  VIADD R38, R179, 0xfffffe30 ;  /* 0xfffffe30b3267836 */ /* 0x000fe20000000000 */
[----:B------:R-:W-:-:S02]  /*1bd20*/  ISETP.GE.AND P4, PT, R33, R210, PT ;  /* 0x000000d22100720c */ /* 0x000fc40003f86270 */
[----:B------:R-:W-:Y:S01]  /*1bd30*/  I2FP.F32.S32 R33, R33 ;  /* 0x0000002100217245 */ /* 0x000fe20000201400 */
[----:B------:R-:W-:Y:S01]  /*1bd40*/  HMMA.16816.F32.BF16 R4, R44, R30, R4 ;  /* 0x0000001e2c04723c */ /* 0x000fe20000041804 */
[----:B------:R-:W-:Y:S02]  /*1bd50*/  I2FP.F32.S32 R39, R38 ;  /* 0x0000002600277245 */ /* 0x000fe40000201400 */
[----:B------:R-:W-:Y:S01]  /*1bd60*/  FSEL R27, R17, -INF , !P5 ;  /* 0xff800000111b7808 */ /* 0x000fe20006800000 */
[C---:B------:R-:W-:Y:S01]  /*1bd70*/  FFMA.FTZ R28, R33.reuse, UR5, R12 ;  /* 0x00000005211c7c23 */ /* 0x040fe2000801000c */
[----:B------:R-:W-:Y:S01]  /*1bd80*/  I2FP.F32.S32 R12, R35 ;  /* 0x00000023000c7245 */ /* 0x000fe20000201400 */
[----:B------:R-:W-:Y:S01]  /*1bd90*/  FFMA.FTZ R14, R33, UR5, R14 ;  /* 0x00000005210e7c23 */ /* 0x000fe2000801000e */
[----:B------:R-:W-:Y:S01]  /*1bda0*/  FSEL R29, R29, -INF , !P2 ;  /* 0xff8000001d1d7808 */ /* 0x000fe20005000000 */
[----:B------:R-:W1:Y:S01]  /*1bdb0*/  LDSM.16.M88.4 R16, [R212+0x7800] ;  /* 0x00780000d410783b */ /* 0x000e620000000200 */
[----:B------:R-:W-:Y:S01]  /*1bdc0*/  ISETP.GE.AND P5, PT, R35, R211, PT ;  /* 0x000000d32300720c */ /* 0x000fe20003fa6270 */
[C---:B------:R-:W-:Y:S01]  /*1bdd0*/  FFMA.FTZ R13, R12.reuse, UR5, R13 ;  /* 0x000000050c0d7c23 */ /* 0x040fe2000801000d */
[----:B------:R-:W-:Y:S01]  /*1bde0*/  FFMA.FTZ R15, R12, UR5, R15 ;  /* 0x000000050c0f7c23 */ /* 0x000fe2000801000f */
[----:B------:R-:W-:-:S02]  /*1bdf0*/  VIADD R12, R179, 0xfffffe31 ;  /* 0xfffffe31b30c7836 */ /* 0x000fc40000000000 */
[----:B------:R-:W-:Y:S01]  /*1be00*/  FFMA.FTZ R33, R39, UR5, R8 ;  /* 0x0000000527217c23 */ /* 0x000fe20008010008 */
[----:B------:R-:W-:Y:S01]  /*1be10*/  ISETP.GE.AND P2, PT, R35, R210, PT ;  /* 0x000000d22300720c */ /* 0x000fe20003f46270 */
[C---:B--2---:R-:W-:Y:S01]  /*1be20*/  HMMA.16816.F32.BF16 R172, R44.reuse, R20, R172 ;  /* 0x000000142cac723c */ /* 0x044fe200000418ac */
[----:B------:R-:W-:Y:S01]  /*1be30*/  FSEL R35, R13, -INF , !P5 ;  /* 0xff8000000d237808 */ /* 0x000fe20006800000 */
[----:B------:R-:W-:Y:S01]  /*1be40*/  FFMA.FTZ R20, R39, UR5, R10 ;  /* 0x0000000527147c23 */ /* 0x000fe2000801000a */
[----:B------:R-:W-:Y:S01]  /*1be50*/  I2FP.F32.S32 R8, R12 ;  /* 0x0000000c00087245 */ /* 0x000fe20000201400 */
[----:B------:R-:W-:Y:S01]  /*1be60*/  VIADD R13, R179, 0xfffffe39 ;  /* 0xfffffe39b30d7836 */ /* 0x000fe20000000000 */
[----:B------:R-:W-:Y:S02]  /*1be70*/  FSEL R31, R15, -INF , !P2 ;  /* 0xff8000000f1f7808 */ /* 0x000fe40005000000 */
[----:B------:R-:W-:Y:S01]  /*1be80*/  ISETP.GE.AND P5, PT, R12, R211, PT ;  /* 0x000000d30c00720c */ /* 0x000fe20003fa6270 */
[C---:B------:R-:W-:Y:S01]  /*1be90*/  FFMA.FTZ R40, R8.reuse, UR5, R9 ;  /* 0x0000000508287c23 */ /* 0x040fe20008010009 */
[----:B------:R-:W-:Y:S01]  /*1bea0*/  FFMA.FTZ R21, R8, UR5, R11 ;  /* 0x0000000508157c23 */ /* 0x000fe2000801000b */
[----:B------:R-:W-:Y:S01]  /*1beb0*/  ISETP.GE.AND P2, PT, R12, R210, PT ;  /* 0x000000d20c00720c */ /* 0x000fe20003f46270 */
[----:B------:R-:W2:Y:S01]  /*1bec0*/  LDSM.16.M88.4 R8, [R213+0x4800] ;  /* 0x00480000d508783b */ /* 0x000ea20000000200 */
[C---:B------:R-:W-:Y:S01]  /*1bed0*/  VIADD R12, R179.reuse, 0xfffffe38 ;  /* 0xfffffe38b30c7836 */ /* 0x040fe20000000000 */
[----:B------:R-:W-:Y:S01]  /*1bee0*/  FSEL R28, R28, -INF , !P3 ;  /* 0xff8000001c1c7808 */ /* 0x000fe20005800000 */
[----:B------:R-:W-:Y:S01]  /*1bef0*/  HMMA.16816.F32.BF16 R168, R44, R22, R168 ;  /* 0x000000162ca8723c */ /* 0x000fe200000418a8 */
[----:B------:R-:W-:Y:S01]  /*1bf00*/  FSEL R30, R14, -INF , !P4 ;  /* 0xff8000000e1e7808 */ /* 0x000fe20006000000 */
[----:B------:R-:W-:Y:S01]  /*1bf10*/  VIADD R14, R179, 0xfffffe48 ;  /* 0xfffffe48b30e7836 */ /* 0x000fe20000000000 */
[----:B------:R-:W-:-:S02]  /*1bf20*/  I2FP.F32.S32 R15, R12 ;  /* 0x0000000c000f7245 */ /* 0x000fc40000201400 */
[C---:B------:R-:W-:Y:S02]  /*1bf30*/  ISETP.GE.AND P3, PT, R38.reuse, R211, PT ;  /* 0x000000d32600720c */ /* 0x040fe40003f66270 */
[-C--:B------:R-:W-:Y:S01]  /*1bf40*/  ISETP.GE.AND P4, PT, R38, R210.reuse, PT ;  /* 0x000000d22600720c */ /* 0x080fe20003f86270 */
[C---:B------:R-:W-:Y:S01]  /*1bf50*/  FFMA.FTZ R38, R15.reuse, UR5, R4 ;  /* 0x000000050f267c23 */ /* 0x040fe20008010004 */
[----:B------:R-:W-:Y:S01]  /*1bf60*/  I2FP.F32.S32 R4, R13 ;  /* 0x0000000d00047245 */ /* 0x000fe20000201400 */
        /* <DEDUP_REMOVED lines=9> */
[C---:B-1----:R-:W-:Y:S01]  /*1c000*/  HMMA.16816.F32.BF16 R84, R204.reuse, R16, R84 ;  /* 0x00000010cc54723c */ /* 0x042fe20000041854 */
        /* <DEDUP_REMOVED lines=8> */
[----:B------:R-:W1:Y:S01]  /*1c090*/  LDSM.16.M88.4 R4, [R213+0x5000] ;  /* 0x00500000d504783b */ /* 0x000e620000000200 */
[----:B------:R-:W-:Y:S01]  /*1c0a0*/  FSEL R33, R33, -INF , !P3 ;  /* 0xff80000021217808 */ /* 0x000fe20005800000 */
[C---:B------:R-:W-:Y:S01]  /*1c0b0*/  VIADD R19, R179.reuse, 0xfffffe51 ;  /* 0xfffffe51b3137836 */ /* 0x040fe20000000000 */
[-C--:B------:R-:W-:Y:S01]  /*1c0c0*/  ISETP.GE.AND P3, PT, R12, R211.reuse, PT ;  /* 0x000000d30c00720c */ /* 0x080fe20003f66270 */
[----:B------:R-:W-:Y:S01]  /*1c0d0*/  VIADD R12, R179, 0xfffffe40 ;  /* 0xfffffe40b30c7836 */ /* 0x000fe20000000000 */
[----:B------:R-:W-:-:S02]  /*1c0e0*/  ISETP.GE.AND P5, PT, R13, R211, PT ;  /* 0x000000d30d00720c */ /* 0x000fc40003fa6270 */
[----:B------:R-:W-:Y:S01]  /*1c0f0*/  FSEL R38, R38, -INF , !P3 ;  /* 0xff80000026267808 */ /* 0x000fe20005800000 */
[----:B--2---:R-:W-:Y:S01]  /*1c100*/  HMMA.16816.F32.BF16 R164, R44, R8, R164 ;  /* 0x000000082ca4723c */ /* 0x004fe200000418a4 */
[C---:B------:R-:W-:Y:S02]  /*1c110*/  ISETP.GE.AND P3, PT, R12.reuse, R211, PT ;  /* 0x000000d30c00720c */ /* 0x040fe40003f66270 */
[----:B------:R-:W-:Y:S02]  /*1c120*/  I2FP.F32.S32 R15, R12 ;  /* 0x0000000c000f7245 */ /* 0x000fe40000201400 */
[-C--:B------:R-:W-:Y:S02]  /*1c130*/  ISETP.GE.AND P4, PT, R12, R210.reuse, PT ;  /* 0x000000d20c00720c */ /* 0x080fe40003f86270 */
[----:B------:R-:W-:Y:S01]  /*1c140*/  I2FP.F32.S32 R12, R13 ;  /* 0x0000000d000c7245 */ /* 0x000fe20000201400 */
[----:B------:R-:W-:Y:S01]  /*1c150*/  FFMA.FTZ R23, R15, UR5, R172 ;  /* 0x000000050f177c23 */ /* 0x000fe200080100ac */
[----:B------:R-:W-:Y:S01]  /*1c160*/  ISETP.GE.AND P2, PT, R13, R210, PT ;  /* 0x000000d20d00720c */ /* 0x000fe20003f46270 */
[----:B------:R-:W-:-:S02]  /*1c170*/  VIADD R13, R179, 0xfffffe49 ;  /* 0xfffffe49b30d7836 */ /* 0x000fc40000000000 */
[----:B------:R-:W-:Y:S01]  /*1c180*/  FFMA.FTZ R42, R15, UR5, R174 ;  /* 0x000000050f2a7c23 */ /* 0x000fe200080100ae */
[----:B------:R-:W-:Y:S01]  /*1c190*/  I2FP.F32.S32 R15, R14 ;  /* 0x0000000e000f7245 */ /* 0x000fe20000201400 */
[C---:B------:R-:W-:Y:S01]  /*1c1a0*/  FFMA.FTZ R172, R12.reuse, UR5, R173 ;  /* 0x000000050cac7c23 */ /* 0x040fe200080100ad */
[----:B------:R-:W-:Y:S01]  /*1c1b0*/  FSEL R23, R23, -INF , !P3 ;  /* 0xff80000017177808 */ /* 0x000fe20005800000 */
[----:B------:R-:W-:Y:S01]  /*1c1c0*/  FFMA.FTZ R43, R12, UR5, R175 ;  /* 0x000000050c2b7c23 */ /* 0x000fe200080100af */
[----:B------:R-:W-:Y:S01]  /*1c1d0*/  I2FP.F32.S32 R8, R13 ;  /* 0x0000000d00087245 */ /* 0x000fe20000201400 */
        /* <DEDUP_REMOVED lines=15> */
[----:B------:R-:W2:Y:S01]  /*1c2d0*/  LDSM.16.M88.4 R12, [R212+0x8000] ;  /* 0x00800000d40c783b */ /* 0x000ea20000000200 */
[----:B------:R-:W-:Y:S02]  /*1c2e0*/  FSEL R49, R49, -INF , !P4 ;  /* 0xff80000031317808 */ /* 0x000fe40006000000 */
[C---:B------:R-:W-:Y:S01]  /*1c2f0*/  ISETP.GE.AND P3, PT, R17.reuse, R211, PT ;  /* 0x000000d31100720c */ /* 0x040fe20003f66270 */
[----:B------:R-:W3:Y:S01]  /*1c300*/  LDSM.16.M88.4 R8, [R213+0x5800] ;  /* 0x00580000d508783b */ /* 0x000ee20000000200 */
[----:B------:R-:W-:Y:S01]  /*1c310*/  ISETP.GE.AND P4, PT, R17, R210, PT ;  /* 0x000000d21100720c */ /* 0x000fe20003f86270 */
[----:B-1----:R-:W-:Y:S01]  /*1c320*/  HMMA.16816.F32.BF16 R124, R44, R4, R124 ;  /* 0x000000042c7c723c */ /* 0x002fe2000004187c */
[----:B------:R-:W-:-:S02]  /*1c330*/  I2FP.F32.S32 R17, R17 ;  /* 0x0000001100117245 */ /* 0x000fc40000201400 */
[----:B------:R-:W-:Y:S02]  /*1c340*/  I2FP.F32.S32 R18, R19 ;  /* 0x0000001300127245 */ /* 0x000fe40000201400 */
[----:B------:R-:W-:Y:S01]  /*1c350*/  I2FP.F32.S32 R5, R16 ;  /* 0x0000001000057245 */ /* 0x000fe20000201400 */
        /* <DEDUP_REMOVED lines=13> */
[----:B------:R-:W-:Y:S01]  /*1c430*/  I2FP.F32.S32 R4, R17 ;  /* 0x0000001100047245 */ /* 0x000fe20000201400 */
        /* <DEDUP_REMOVED lines=9> */
[----:B------:R-:W-:Y:S02]  /*1c4d0*/  I2FP.F32.S32 R17, R5 ;  /* 0x0000000500117245 */ /* 0x000fe40000201400 */
[-C--:B------:R-:W-:Y:S01]  /*1c4e0*/  ISETP.GE.AND P3, PT, R16, R211.reuse, PT ;  /* 0x000000d31000720c */ /* 0x080fe20003f66270 */
[----:B------:R-:W-:Y:S01]  /*1c4f0*/  VIADD R16, R179, 0xfffffe61 ;  /* 0xfffffe61b3107836 */ /* 0x000fe20000000000 */
[----:B------:R-:W-:Y:S01]  /*1c500*/  FSEL R129, R130, -INF , !P4 ;  /* 0xff80000082817808 */ /* 0x000fe20006000000 */
[----:B------:R-:W-:Y:S01]  /*1c510*/  FFMA.FTZ R130, R17, UR5, R124 ;  /* 0x0000000511827c23 */ /* 0x000fe2000801007c */
[----:B------:R-:W-:Y:S01]  /*1c520*/  FSEL R166, R166, -INF , !P3 ;  /* 0xff800000a6a67808 */ /* 0x000fe20005800000 */
[----:B--2---:R-:W-:Y:S01]  /*1c530*/  HMMA.16816.F32.BF16 R76, R204, R12, R76 ;  /* 0x0000000ccc4c723c */ /* 0x004fe2000004184c */
[----:B------:R-:W-:Y:S01]  /*1c540*/  ISETP.GE.AND P3, PT, R5, R211, PT ;  /* 0x000000d30500720c */ /* 0x000fe20003f66270 */
[----:B------:R-:W-:Y:S01]  /*1c550*/  FFMA.FTZ R126, R17, UR5, R126 ;  /* 0x00000005117e7c23 */ /* 0x000fe2000801007e */
[----:B------:R-:W-:-:S02]  /*1c560*/  FSEL R131, R6, -INF , !P5 ;  /* 0xff80000006837808 */ /* 0x000fc40006800000 */
[----:B------:R-:W-:Y:S02]  /*1c570*/  ISETP.GE.AND P4, PT, R5, R210, PT ;  /* 0x000000d20500720c */ /* 0x000fe40003f86270 */
[----:B------:R-:W-:Y:S01]  /*1c580*/  FSEL R124, R4, -INF , !P2 ;  /* 0xff800000047c7808 */ /* 0x000fe20005000000 */
[----:B---3--:R-:W-:Y:S01]  /*1c590*/  HMMA.16816.F32.BF16 R116, R44, R8, R116 ;  /* 0x000000082c74723c */ /* 0x008fe20000041874 */
[----:B------:R-:W1:Y:S01]  /*1c5a0*/  LDSM.16.M88.4 R4, [R212+0x8800] ;  /* 0x00880000d404783b */ /* 0x000e620000000200 */
[----:B------:R-:W-:Y:S01]  /*1c5b0*/  I2FP.F32.S32 R12, R16 ;  /* 0x00000010000c7245 */ /* 0x000fe20000201400 */
[C---:B------:R-:W-:Y:S01]  /*1c5c0*/  VIADD R8, R179.reuse, 0xfffffe68 ;  /* 0xfffffe68b3087836 */ /* 0x040fe20000000000 */
[CC--:B------:R-:W-:Y:S01]  /*1c5d0*/  ISETP.GE.AND P5, PT, R16.reuse, R211.reuse, PT ;  /* 0x000000d31000720c */ /* 0x0c0fe20003fa6270 */
[----:B------:R-:W-:Y:S01]  /*1c5e0*/  VIADD R9, R179, 0xfffffe69 ;  /* 0xfffffe69b3097836 */ /* 0x000fe20000000000 */
[----:B------:R-:W-:Y:S01]  /*1c5f0*/  ISETP.GE.AND P2, PT, R16, R210, PT ;  /* 0x000000d21000720c */ /* 0x000fe20003f46270 */
[C---:B------:R-:W-:Y:S01]  /*1c600*/  FFMA.FTZ R171, R12.reuse, UR5, R125 ;  /* 0x000000050cab7c23 */ /* 0x040fe2000801007d */
[----:B------:R-:W-:Y:S01]  /*1c610*/  I2FP.F32.S32 R13, R8 ;  /* 0x00000008000d7245 */ /* 0x000fe20000201400 */
        /* <DEDUP_REMOVED lines=14> */
[----:B------:R-:W-:Y:S02]  /*1c700*/  I2FP.F32.S32 R8, R9 ;  /* 0x0000000900087245 */ /* 0x000fe40000201400 */
[----:B------:R-:W-:Y:S01]  /*1c710*/  ISETP.GE.AND P2, PT, R9, R210, PT ;  /* 0x000000d20900720c */ /* 0x000fe20003f46270 */
[----:B------:R-:W-:Y:S01]  /*1c720*/  VIADD R9, R179, 0xfffffe70 ;  /* 0xfffffe70b3097836 */ /* 0x000fe20000000000 */
[----:B------:R-:W-:Y:S01]  /*1c730*/  FSEL R126, R126, -INF , !P3 ;  /* 0xff8000007e7e7808 */ /* 0x000fe20005800000 */
[C---:B------:R-:W-:Y:S01]  /*1c740*/  FFMA.FTZ R12, R8.reuse, UR5, R121 ;  /* 0x00000005080c7c23 */ /* 0x040fe20008010079 */
[----:B------:R-:W-:Y:S01]  /*1c750*/  FFMA.FTZ R8, R8, UR5, R123 ;  /* 0x0000000508087c23 */ /* 0x000fe2000801007b */
[----:B------:R-:W-:Y:S02]  /*1c760*/  FSEL R121, R122, -INF , !P4 ;  /* 0xff8000007a797808 */ /* 0x000fe40006000000 */
[----:B------:R-:W-:-:S02]  /*1c770*/  I2FP.F32.S32 R15, R9 ;  /* 0x00000009000f7245 */ /* 0x000fc40000201400 */
        /* <DEDUP_REMOVED lines=10> */
[----:B------:R-:W-:-:S02]  /*1c820*/  I2FP.F32.S32 R12, R13 ;  /* 0x0000000d000c7245 */ /* 0x000fc40000201400 */
[----:B------:R-:W-:Y:S01]  /*1c830*/  ISETP.GE.AND P2, PT, R13, R210, PT ;  /* 0x000000d20d00720c */ /* 0x000fe20003f46270 */
[C---:B------:R-:W-:Y:S01]  /*1c840*/  VIADD R13, R179.reuse, 0xfffffe78 ;  /* 0xfffffe78b30d7836 */ /* 0x040fe20000000000 */
[----:B------:R-:W-:Y:S01]  /*1c850*/  FSEL R122, R122, -INF , !P3 ;  /* 0xff8000007a7a7808 */ /* 0x000fe20005800000 */
[C---:B------:R-:W-:Y:S01]  /*1c860*/  FFMA.FTZ R171, R12.reuse, UR5, R117 ;  /* 0x000000050cab7c23 */ /* 0x040fe20008010075 */
[----:B------:R-:W-:Y:S01]  /*1c870*/  FFMA.FTZ R119, R12, UR5, R119 ;  /* 0x000000050c777c23 */ /* 0x000fe20008010077 */
[----:B------:R-:W-:Y:S01]  /*1c880*/  I2FP.F32.S32 R12, R4 ;  /* 0x00000004000c7245 */ /* 0x000fe20000201400 */
[C---:B--2---:R-:W-:Y:S01]  /*1c890*/  HMMA.16816.F32.BF16 R108, R44.reuse, R16, R108 ;  /* 0x000000102c6c723c */ /* 0x044fe2000004186c */
[----:B------:R-:W-:Y:S01]  /*1c8a0*/  I2FP.F32.S32 R5, R13 ;  /* 0x0000000d00057245 */ /* 0x000fe20000201400 */
        /* <DEDUP_REMOVED lines=21> */
[----:B------:R-:W-:Y:S02]  /*1ca00*/  I2FP.F32.S32 R5, R5 ;  /* 0x0000000500057245 */ /* 0x000fe40000201400 */
[----:B------:R-:W-:Y:S01]  /*1ca10*/  ISETP.GE.AND P2, PT, R4, R210, PT ;  /* 0x000000d20400720c */ /* 0x000fe20003f46270 */
[----:B------:R-:W-:Y:S01]  /*1ca20*/  VIADD R4, R179, 0xfffffe88 ;  /* 0xfffffe88b3047836 */ /* 0x000fe20000000000 */
[----:B------:R-:W-:Y:S01]  /*1ca30*/  ISETP.GE.AND P5, PT, R17, R211, PT ;  /* 0x000000d31100720c */ /* 0x000fe20003fa6270 */
[C---:B------:R-:W-:Y:S01]  /*1ca40*/  FFMA.FTZ R115, R5.reuse, UR5, R108 ;  /* 0x0000000505737c23 */ /* 0x040fe2000801006c */
[----:B------:R-:W-:Y:S01]  /*1ca50*/  FSEL R108, R16, -INF , !P2 ;  /* 0xff800000106c7808 */ /* 0x000fe20005000000 */
[----:B-1----:R-:W-:Y:S01]  /*1ca60*/  HMMA.16816.F32.BF16 R100, R44, R8, R100 ;  /* 0x000000082c64723c */ /* 0x002fe20000041864 */
[----:B------:R-:W-:Y:S01]  /*1ca70*/  I2FP.F32.S32 R16, R17 ;  /* 0x0000001100107245 */ /* 0x000fe20000201400 */
[----:B------:R-:W-:Y:S01]  /*1ca80*/  FFMA.FTZ R110, R5, UR5, R110 ;  /* 0x00000005056e7c23 */ /* 0x000fe2000801006e */
[----:B------:R-:W-:-:S02]  /*1ca90*/  I2FP.F32.S32 R5, R4 ;  /* 0x0000000400057245 */ /* 0x000fc40000201400 */
        /* <DEDUP_REMOVED lines=14> */
[----:B------:R-:W-:Y:S02]  /*1cb80*/  I2FP.F32.S32 R16, R16 ;  /* 0x0000001000107245 */ /* 0x000fe40000201400 */
        /* <DEDUP_REMOVED lines=8> */
[----:B------:R-:W-:Y:S01]  /*1cc10*/  I2FP.F32.S32 R5, R4 ;  /* 0x0000000400057245 */ /* 0x000fe20000201400 */
[----:B------:R-:W-:Y:S01]  /*1cc20*/  VIADD R12, R179, 0xfffffe98 ;  /* 0xfffffe98b30c7836 */ /* 0x000fe20000000000 */
[----:B------:R-:W-:Y:S02]  /*1cc30*/  FSEL R105, R106, -INF , !P4 ;  /* 0xff8000006a697808 */ /* 0x000fe40006000000 */
[CC--:B------:R-:W-:Y:S01]  /*1cc40*/  ISETP.GE.AND P3, PT, R4.reuse, R211.reuse, PT ;  /* 0x000000d30400720c */ /* 0x0c0fe20003f66270 */
[C---:B------:R-:W-:Y:S01]  /*1cc50*/  FFMA.FTZ R106, R5.reuse, UR5, R100 ;  /* 0x00000005056a7c23 */ /* 0x040fe20008010064 */
[----:B------:R-:W-:Y:S01]  /*1cc60*/  ISETP.GE.AND P4, PT, R4, R210, PT ;  /* 0x000000d20400720c */ /* 0x000fe20003f86270 */
[----:B------:R-:W-:Y:S01]  /*1cc70*/  FFMA.FTZ R102, R5, UR5, R102 ;  /* 0x0000000505667c23 */ /* 0x000fe20008010066 */
[----:B------:R-:W-:Y:S01]  /*1cc80*/  I2FP.F32.S32 R4, R16 ;  /* 0x0000001000047245 */ /* 0x000fe20000201400 */
[----:B------:R-:W-:Y:S01]  /*1cc90*/  VIADD R5, R179, 0xfffffe99 ;  /* 0xfffffe99b3057836 */ /* 0x000fe20000000000 */
[----:B------:R-:W-:Y:S01]  /*1cca0*/  I2FP.F32.S32 R13, R12 ;  /* 0x0000000c000d7245 */ /* 0x000fe20000201400 */
        /* <DEDUP_REMOVED lines=19> */
[----:B------:R-:W-:-:S02]  /*1cde0*/  I2FP.F32.S32 R4, R5 ;  /* 0x0000000500047245 */ /* 0x000fc40000201400 */
[----:B------:R-:W-:Y:S02]  /*1cdf0*/  FSEL R96, R103, -INF , !P2 ;  /* 0xff80000067607808 */ /* 0x000fe40005000000 */
[C---:B------:R-:W-:Y:S01]  /*1ce00*/  ISETP.GE.AND P5, PT, R5.reuse, R211, PT ;  /* 0x000000d30500720c */ /* 0x040fe20003fa6270 */
[C---:B------:R-:W-:Y:S01]  /*1ce10*/  FFMA.FTZ R15, R4.reuse, UR5, R97 ;  /* 0x00000005040f7c23 */ /* 0x040fe20008010061 */
[----:B------:R-:W-:Y:S01]  /*1ce20*/  ISETP.GE.AND P2, PT, R5, R210, PT ;  /* 0x000000d20500720c */ /* 0x000fe20003f46270 */
[----:B------:R-:W-:Y:S01]  /*1ce30*/  VIADD R5, R179, 0xfffffea1 ;  /* 0xfffffea1b3057836 */ /* 0x000fe20000000000 */
[----:B------:R-:W-:Y:S01]  /*1ce40*/  I2FP.F32.S32 R13, R12 ;  /* 0x0000000c000d7245 */ /* 0x000fe20000201400 */
[----:B------:R-:W-:Y:S01]  /*1ce50*/  FFMA.FTZ R99, R4, UR5, R99 ;  /* 0x0000000504637c23 */ /* 0x000fe20008010063 */
[----:B------:R-:W-:Y:S02]  /*1ce60*/  FSEL R103, R14, -INF , !P3 ;  /* 0xff8000000e677808 */ /* 0x000fe40005800000 */
[----:B------:R-:W-:Y:S01]  /*1ce70*/  I2FP.F32.S32 R4, R5 ;  /* 0x0000000500047245 */ /* 0x000fe20000201400 */
        /* <DEDUP_REMOVED lines=12> */
[----:B------:R-:W-:Y:S02]  /*1cf40*/  I2FP.F32.S32 R9, R8 ;  /* 0x0000000800097245 */ /* 0x000fe40000201400 */
[----:B------:R-:W-:Y:S02]  /*1cf50*/  FSEL R93, R94, -INF , !P4 ;  /* 0xff8000005e5d7808 */ /* 0x000fe40006000000 */
[----:B------:R-:W-:Y:S01]  /*1cf60*/  FSEL R94, R16, -INF , !P5 ;  /* 0xff800000105e7808 */ /* 0x000fe20006800000 */
[C---:B------:R-:W-:Y:S01]  /*1cf70*/  FFMA.FTZ R16, R9.reuse, UR5, R88 ;  /* 0x0000000509107c23 */ /* 0x040fe20008010058 */
[C---:B------:R-:W-:Y:S01]  /*1cf80*/  ISETP.GE.AND P3, PT, R8.reuse, R211, PT ;  /* 0x000000d30800720c */ /* 0x040fe20003f66270 */
[----:B------:R-:W-:Y:S01]  /*1cf90*/  FFMA.FTZ R90, R9, UR5, R90 ;  /* 0x00000005095a7c23 */ /* 0x000fe2000801005a */
[----:B------:R-:W-:-:S02]  /*1cfa0*/  ISETP.GE.AND P4, PT, R8, R210, PT ;  /* 0x000000d20800720c */ /* 0x000fc40003f86270 */
[----:B------:R-:W2:Y:S01]  /*1cfb0*/  LDSM.16.M88.4 R8, [R212+0x9000] ;  /* 0x00900000d408783b */ /* 0x000ea20000000200 */
[----:B------:R-:W-:Y:S01]  /*1cfc0*/  ISETP.GE.AND P2, PT, R5, R210, PT ;  /* 0x000000d20500720c */ /* 0x000fe20003f46270 */
[----:B------:R-:W-:-:S03]  /*1cfd0*/  VIADD R5, R179, 0xfffffea9 ;  /* 0xfffffea9b3057836 */ /* 0x000fc60000000000 */
[----:B------:R-:W-:Y:S02]  /*1cfe0*/  FSEL R88, R95, -INF , !P2 ;  /* 0xff8000005f587808 */ /* 0x000fe40005000000 */
[----:B------:R-:W-:Y:S02]  /*1cff0*/  I2FP.F32.S32 R4, R5 ;  /* 0x0000000500047245 */ /* 0x000fe40000201400 */
[CC--:B------:R-:W-:Y:S02]  /*1d000*/  ISETP.GE.AND P5, PT, R5.reuse, R211.reuse, PT ;  /* 0x000000d30500720c */ /* 0x0c0fe40003fa6270 */
[-C--:B------:R-:W-:Y:S01]  /*1d010*/  ISETP.GE.AND P2, PT, R5, R210.reuse, PT ;  /* 0x000000d20500720c */ /* 0x080fe20003f46270 */
[C---:B------:R-:W-:Y:S01]  /*1d020*/  FFMA.FTZ R18, R4.reuse, UR5, R89 ;  /* 0x0000000504127c23 */ /* 0x040fe20008010059 */
[----:B------:R-:W-:Y:S01]  /*1d030*/  FFMA.FTZ R91, R4, UR5, R91 ;  /* 0x00000005045b7c23 */ /* 0x000fe2000801005b */
[----:B------:R-:W-:Y:S01]  /*1d040*/  FSEL R95, R16, -INF , !P3 ;  /* 0xff800000105f7808 */ /* 0x000fe20005800000 */
[----:B------:R-:W3:Y:S01]  /*1d050*/  LDSM.16.M88.4 R4, [R213+0x8800] ;  /* 0x00880000d504783b */ /* 0x000ee20000000200 */
[----:B------:R-:W-:Y:S01]  /*1d060*/  FSEL R89, R90, -INF , !P4 ;  /* 0xff8000005a597808 */ /* 0x000fe20006000000 */
[----:B------:R-:W-:Y:S01]  /*1d070*/  VIADD R16, R179, 0xfffffeb8 ;  /* 0xfffffeb8b3107836 */ /* 0x000fe20000000000 */
[C---:B------:R-:W-:Y:S01]  /*1d080*/  ISETP.GE.AND P3, PT, R17.reuse, R211, PT ;  /* 0x000000d31100720c */ /* 0x040fe20003f66270 */
[----:B------:R-:W4:Y:S01]  /*1d090*/  LDSM.16.M88.4 R212, [R213+0x9000] ;  /* 0x00900000d5d4783b */ /* 0x000f220000000200 */
[----:B------:R-:W-:Y:S01]  /*1d0a0*/  ISETP.GE.AND P4, PT, R17, R210, PT ;  /* 0x000000d21100720c */ /* 0x000fe20003f86270 */
[----:B------:R-:W-:-:S04]  /*1d0b0*/  DEPBAR.LE SB0, 0x0 ;  /* 0x000080000000791a */ /* 0x000fc80000000000 */
[----:B------:R-:W-:Y:S01]  /*1d0c0*/  I2FP.F32.S32 R17, R17 ;  /* 0x0000001100117245 */ /* 0x000fe20000201400 */
[C---:B-1----:R-:W-:Y:S01]  /*1d0d0*/  HMMA.16816.F32.BF16 R76, R44.reuse, R12, R76 ;  /* 0x0000000c2c4c723c */ /* 0x042fe2000004184c */
[----:B------:R-:W-:Y:S02]  /*1d0e0*/  FSEL R90, R18, -INF , !P5 ;  /* 0xff800000125a7808 */ /* 0x000fe40006800000 */
[----:B------:R-:W-:Y:S01]  /*1d0f0*/  I2FP.F32.S32 R18, R19 ;  /* 0x0000001300127245 */ /* 0x000fe20000201400 */
[C---:B------:R-:W-:Y:S01]  /*1d100*/  FFMA.FTZ R102, R17.reuse, UR5, R84 ;  /* 0x0000000511667c23 */ /* 0x040fe20008010054 */
[----:B------:R-:W-:Y:S01]  /*1d110*/  FFMA.FTZ R86, R17, UR5, R86 ;  /* 0x0000000511567c23 */ /* 0x000fe20008010056 */
[----:B------:R-:W-:Y:S01]  /*1d120*/  VIADD R17, R179, 0xfffffeb9 ;  /* 0xfffffeb9b3117836 */ /* 0x000fe20000000000 */
[----:B------:R-:W-:Y:S01]  /*1d130*/  FSEL R84, R91, -INF , !P2 ;  /* 0xff8000005b547808 */ /* 0x000fe20005000000 */
[----:B------:R-:W-:Y:S01]  /*1d140*/  FFMA.FTZ R87, R18, UR5, R87 ;  /* 0x0000000512577c23 */ /* 0x000fe20008010057 */
[----:B------:R-:W-:Y:S01]  /*1d150*/  FSEL R91, R102, -INF , !P3 ;  /* 0xff800000665b7808 */ /* 0x000fe20005800000 */
[----:B------:R-:W-:Y:S01]  /*1d160*/  FFMA.FTZ R102, R18, UR5, R85 ;  /* 0x0000000512667c23 */ /* 0x000fe20008010055 */
[----:B------:R-:W-:Y:S01]  /*1d170*/  I2FP.F32.S32 R12, R17 ;  /* 0x00000011000c7245 */ /* 0x000fe20000201400 */
[----:B------:R-:W-:Y:S01]  /*1d180*/  HMMA.16816.F32.BF16 R72, R44, R14, R72 ;  /* 0x0000000e2c48723c */ /* 0x000fe20000041848 */
[----:B------:R-:W-:-:S02]  /*1d190*/  ISETP.GE.AND P5, PT, R19, R211, PT ;  /* 0x000000d31300720c */ /* 0x000fc40003fa6270 */
[----:B------:R-:W-:Y:S02]  /*1d1a0*/  I2FP.F32.S32 R13, R16 ;  /* 0x00000010000d7245 */ /* 0x000fe40000201400 */
[----:B------:R-:W-:Y:S02]  /*1d1b0*/  FSEL R102, R102, -INF , !P5 ;  /* 0xff80000066667808 */ /* 0x000fe40006800000 */
[-C--:B------:R-:W-:Y:S01]  /*1d1c0*/  ISETP.GE.AND P2, PT, R19, R210.reuse, PT ;  /* 0x000000d21300720c */ /* 0x080fe20003f46270 */
[----:B--2---:R-:W-:Y:S01]  /*1d1d0*/  HMMA.16816.F32.BF16 R60, R204, R8, R60 ;  /* 0x00000008cc3c723c */ /* 0x004fe2000004183c */
[----:B------:R-:W-:Y:S02]  /*1d1e0*/  VIADD R8, R179, 0xfffffec0 ;  /* 0xfffffec0b3087836 */ /* 0x000fe40000000000 */
[----:B------:R-:W-:Y:S01]  /*1d1f0*/  FFMA.FTZ R9, R12, UR5, R81 ;  /* 0x000000050c097c23 */ /* 0x000fe20008010051 */
[-C--:B------:R-:W-:Y:S01]  /*1d200*/  ISETP.GE.AND P5, PT, R17, R211.reuse, PT ;  /* 0x000000d31100720c */ /* 0x080fe20003fa6270 */
[C---:B------:R-:W-:Y:S01]  /*1d210*/  FFMA.FTZ R82, R13.reuse, UR5, R82 ;  /* 0x000000050d527c23 */ /* 0x040fe20008010052 */
[----:B------:R-:W-:Y:S01]  /*1d220*/  FSEL R85, R86, -INF , !P4 ;  /* 0xff80000056557808 */ /* 0x000fe20006000000 */
[----:B------:R-:W-:Y:S01]  /*1d230*/  FFMA.FTZ R86, R13, UR5, R80 ;  /* 0x000000050d567c23 */ /* 0x000fe20008010050 */
[----:B------:R-:W-:Y:S01]  /*1d240*/  ISETP.GE.AND P4, PT, R16, R210, PT ;  /* 0x000000d21000720c */ /* 0x000fe20003f86270 */
[----:B------:R-:W-:Y:S01]  /*1d250*/  FFMA.FTZ R12, R12, UR5, R83 ;  /* 0x000000050c0c7c23 */ /* 0x000fe20008010053 */
[----:B------:R-:W-:Y:S01]  /*1d260*/  I2FP.F32.S32 R13, R8 ;  /* 0x00000008000d7245 */ /* 0x000fe20000201400 */
[C---:B---3--:R-:W-:Y:S01]  /*1d270*/  HMMA.16816.F32.BF16 R68, R44.reuse, R4, R68 ;  /* 0x000000042c44723c */ /* 0x048fe20000041844 */
[-C--:B------:R-:W-:Y:S01]  /*1d280*/  ISETP.GE.AND P3, PT, R16, R211.reuse, PT ;  /* 0x000000d31000720c */ /* 0x080fe20003f66270 */
[----:B------:R-:W-:Y:S01]  /*1d290*/  VIADD R4, R179, 0xfffffec9 ;  /* 0xfffffec9b3047836 */ /* 0x000fe20000000000 */
[----:B------:R-:W-:Y:S01]  /*1d2a0*/  FSEL R80, R87, -INF , !P2 ;  /* 0xff80000057507808 */ /* 0x000fe20005000000 */
[----:B------:R-:W-:Y:S01]  /*1d2b0*/  FFMA.FTZ R78, R13, UR5, R78 ;  /* 0x000000050d4e7c23 */ /* 0x000fe2000801004e */
[----:B------:R-:W-:Y:S01]  /*1d2c0*/  FSEL R83, R9, -INF , !P5 ;  /* 0xff80000009537808 */ /* 0x000fe20006800000 */
[----:B------:R-:W-:Y:S01]  /*1d2d0*/  VIADD R9, R179, 0xfffffec1 ;  /* 0xfffffec1b3097836 */ /* 0x000fe20000000000 */
[----:B------:R-:W-:Y:S01]  /*1d2e0*/  BAR.SYNC.DEFER_BLOCKING 0x0 ;  /* 0x0000000000007b1d */ /* 0x000fe20000010000 */
[----:B------:R-:W-:Y:S01]  /*1d2f0*/  ISETP.GE.AND P2, PT, R17, R210, PT ;  /* 0x000000d21100720c */ /* 0x000fe20003f46270 */
[----:B------:R-:W-:Y:S01]  /*1d300*/  HMMA.16816.F32.BF16 R64, R44, R6, R64 ;  /* 0x000000062c40723c */ /* 0x000fe20000041840 */
[----:B------:R-:W-:Y:S01]  /*1d310*/  FSEL R81, R82, -INF , !P4 ;  /* 0xff80000052517808 */ /* 0x000fe20006000000 */
[----:B------:R-:W-:Y:S01]  /*1d320*/  FFMA.FTZ R82, R13, UR5, R76 ;  /* 0x000000050d527c23 */ /* 0x000fe2000801004c */
[----:B------:R-:W-:Y:S01]  /*1d330*/  FSEL R86, R86, -INF , !P3 ;  /* 0xff80000056567808 */ /* 0x000fe20005800000 */
[----:B------:R-:W-:Y:S01]  /*1d340*/  VIADD R7, R179, 0xfffffed0 ;  /* 0xfffffed0b3077836 */ /* 0x000fe20000000000 */
[----:B------:R-:W-:-:S02]  /*1d350*/  ISETP.GE.AND P3, PT, R8, R211, PT ;  /* 0x000000d30800720c */ /* 0x000fc40003f66270 */
[-C--:B------:R-:W-:Y:S01]  /*1d360*/  ISETP.GE.AND P4, PT, R8, R210.reuse, PT ;  /* 0x000000d20800720c */ /* 0x080fe20003f86270 */
[----:B------:R-:W-:Y:S01]  /*1d370*/  HMMA.16816.F32.BF16 R56, R204, R10, R56 ;  /* 0x0000000acc38723c */ /* 0x000fe20000041838 */
[----:B------:R-:W-:Y:S02]  /*1d380*/  FSEL R76, R12, -INF , !P2 ;  /* 0xff8000000c4c7808 */ /* 0x000fe40005000000 */
[C---:B------:R-:W-:Y:S02]  /*1d390*/  ISETP.GE.AND P5, PT, R9.reuse, R211, PT ;  /* 0x000000d30900720c */ /* 0x040fe40003fa6270 */
[----:B------:R-:W-:Y:S02]  /*1d3a0*/  I2FP.F32.S32 R8, R9 ;  /* 0x0000000900087245 */ /* 0x000fe40000201400 */
[----:B------:R-:W-:Y:S01]  /*1d3b0*/  ISETP.GE.AND P2, PT, R9, R210, PT ;  /* 0x000000d20900720c */ /* 0x000fe20003f46270 */
[----:B------:R-:W-:Y:S01]  /*1d3c0*/  VIADD R9, R179, 0xfffffec8 ;  /* 0xfffffec8b3097836 */ /* 0x000fe20000000000 */
[----:B------:R-:W-:Y:S01]  /*1d3d0*/  I2FP.F32.S32 R6, R4 ;  /* 0x0000000400067245 */ /* 0x000fe20000201400 */
[C---:B------:R-:W-:Y:S01]  /*1d3e0*/  FFMA.FTZ R87, R8.reuse, UR5, R77 ;  /* 0x0000000508577c23 */ /* 0x040fe2000801004d */
[----:B------:R-:W-:Y:S01]  /*1d3f0*/  FFMA.FTZ R79, R8, UR5, R79 ;  /* 0x00000005084f7c23 */ /* 0x000fe2000801004f */
[----:B------:R-:W-:Y:S01]  /*1d400*/  FSEL R82, R82, -INF , !P3 ;  /* 0xff80000052527808 */ /* 0x000fe20005800000 */
[----:B----4-:R-:W-:Y:S01]  /*1d410*/  HMMA.16816.F32.BF16 R60, R44, R212, R60 ;  /* 0x000000d42c3c723c */ /* 0x010fe2000004183c */
[----:B------:R-:W-:Y:S01]  /*1d420*/  I2FP.F32.S32 R5, R9 ;  /* 0x0000000900057245 */ /* 0x000fe20000201400 */
        /* <DEDUP_REMOVED lines=12> */
[----:B------:R-:W-:Y:S02]  /*1d4f0*/  I2FP.F32.S32 R5, R7 ;  /* 0x0000000700057245 */ /* 0x000fe40000201400 */
        /* <DEDUP_REMOVED lines=27> */
[----:B------:R-:W-:Y:S02]  /*1d6b0*/  I2FP.F32.S32 R4, R6 ;  /* 0x0000000600047245 */ /* 0x000fe40000201400 */
[----:B------:R-:W-:Y:S01]  /*1d6c0*/  ISETP.GE.AND P2, PT, R6, R210, PT ;  /* 0x000000d20600720c */ /* 0x000fe20003f46270 */
[----:B------:R-:W-:Y:S01]  /*1d6d0*/  VIADD R6, R179, 0xfffffee0 ;  /* 0xfffffee0b3067836 */ /* 0x000fe20000000000 */
[----:B------:R-:W-:Y:S01]  /*1d6e0*/  FSEL R70, R70, -INF , !P3 ;  /* 0xff80000046467808 */ /* 0x000fe20005800000 */
[----:B------:R-:W-:Y:S01]  /*1d6f0*/  FFMA.FTZ R71, R4, UR5, R65 ;  /* 0x0000000504477c23 */ /* 0x000fe20008010041 */
[----:B------:R-:W-:Y:S01]  /*1d700*/  FSEL R65, R66, -INF , !P4 ;  /* 0xff80000042417808 */ /* 0x000fe20006000000 */
[----:B------:R-:W-:Y:S01]  /*1d710*/  FFMA.FTZ R66, R4, UR5, R67 ;  /* 0x0000000504427c23 */ /* 0x000fe20008010043 */
[----:B------:R-:W-:-:S02]  /*1d720*/  I2FP.F32.S32 R7, R6 ;  /* 0x0000000600077245 */ /* 0x000fc40000201400 */
[----:B------:R-:W-:Y:S02]  /*1d730*/  I2FP.F32.S32 R4, R5 ;  /* 0x0000000500047245 */ /* 0x000fe40000201400 */
        /* <DEDUP_REMOVED lines=17> */
[----:B------:R-:W-:Y:S02]  /*1d850*/  I2FP.F32.S32 R7, R7 ;  /* 0x0000000700077245 */ /* 0x000fe40000201400 */
[----:B------:R-:W-:Y:S02]  /*1d860*/  I2FP.F32.S32 R4, R5 ;  /* 0x0000000500047245 */ /* 0x000fe40000201400 */
        /* <DEDUP_REMOVED lines=105> */
.L_x_3809:
        /* <DEDUP_REMOVED lines=8> */
.L_x_3810:
        /* <DEDUP_REMOVED lines=117> */
.L_x_3808:
[----:B------:R-:W-:Y:S01]  /*1e6d0*/  FMNMX3.FTZ R7, R2, R194, R196, !PT ;  /* 0x000000c202077276 */ /* 0x000fe200078100c4 */
[----:B------:R-:W2:Y:S01]  /*1e6e0*/  LDCU UR6, c[0x0][0x45c] ;  /* 0x00008b80ff0677ac */ /* 0x000ea20008000800 */
[----:B-1----:R-:W-:Y:S02]  /*1e6f0*/  FMNMX3.FTZ R4, R0, R195, R197, !PT ;  /* 0x000000c300047276 */ /* 0x002fe400078100c5 */
        /* <DEDUP_REMOVED lines=65> */
[----:B------:R-:W1:Y:S04]  /*1eb10*/  SHFL.BFLY PT, R4, R7, 0x2, 0x1f ;  /* 0x0c401f0007047f89 */ /* 0x000e6800000e0000 */
[----:B------:R-:W3:Y:S01]  /*1eb20*/  SHFL.BFLY PT, R6, R5, 0x2, 0x1f ;  /* 0x0c401f0005067f89 */ /* 0x000ee200000e0000 */
[----:B-1----:R-:W-:-:S02]  /*1eb30*/  FMNMX.FTZ R4, R7, R4, !PT ;  /* 0x0000000407047209 */ /* 0x002fc40007810000 */
[----:B---3--:R-:W-:-:S03]  /*1eb40*/  FMNMX.FTZ R6, R5, R6, !PT ;  /* 0x0000000605067209 */ /* 0x008fc60007810000 */
[----:B------:R-:W1:Y:S04]  /*1eb50*/  SHFL.BFLY PT, R185, R4, 0x1, 0x1f ;  /* 0x0c201f0004b97f89 */ /* 0x000e6800000e0000 */
[----:B------:R-:W3:Y:S01]  /*1eb60*/  SHFL.BFLY PT, R3, R6, 0x1, 0x1f ;  /* 0x0c201f0006037f89 */ /* 0x000ee200000e0000 */
[----:B-1----:R-:W-:-:S04]  /*1eb70*/  FMNMX.FTZ R185, R4, R185, !PT ;  /* 0x000000b904b97209 */ /* 0x002fc80007810000 */
[C---:B------:R-:W-:Y:S01]  /*1eb80*/  FSETP.NEU.FTZ.AND P2, PT, R185.reuse, -INF , PT ;  /* 0xff800000b900780b */ /* 0x040fe20003f5d000 */
[C---:B--2---:R-:W-:Y:S01]  /*1eb90*/  FMUL.FTZ R193, R185.reuse, UR6 ;  /* 0x00000006b9c17c20 */ /* 0x044fe20008410000 */
        /* <DEDUP_REMOVED lines=589> */
[----:B------:R-:W5:Y:S01]  /*21070*/  LDSM.16.MT88.4 R28, [R198+0x7000] ;  /* 0x00700000c61c783b */ /* 0x000f620000004200 */
[----:B--2---:R-:W-:Y:S01]  /*21080*/  F2FP.BF16.F32.PACK_AB R24, R33, R34 ;  /* 0x000000222118723e */ /* 0x004fe200000010ff */
        /* <DEDUP_REMOVED lines=9> */
[----:B------:R-:W2:Y:S01]  /*21120*/  MUFU.EX2 R45, R45 ;  /* 0x0000002d002d7308 */ /* 0x000ea20000000800 */
        /* <DEDUP_REMOVED lines=30> */
[----:B-----5:R-:W-:Y:S01]  /*21310*/  HMMA.16816.F32.BF16 R8, R24, R28, R8 ;  /* 0x0000001c1808723c */ /* 0x020fe20000041808 */
[--C-:B------:R-:W-:Y:S01]  /*21320*/  FFMA.FTZ R28, R51, UR6, -R188.reuse ;  /* 0x00000006331c7c23 */ /* 0x100fe200080108bc */
[----:B------:R-:W-:Y:S01]  /*21330*/  FFMA.FTZ R29, R48, UR6, -R188 ;  /* 0x00000006301d7c23 */ /* 0x000fe200080108bc */
[----:B------:R-:W-:Y:S01]  /*21340*/  FADD.FTZ R95, R95, R94 ;  /* 0x0000005e5f5f7221 */ /* 0x000fe20000010000 */
[----:B------:R-:W-:-:S03]  /*21350*/  FADD.FTZ R85, R85, R84 ;  /* 0x0000005455557221 */ /* 0x000fc60000010000 */
[----:B------:R-:W-:Y:S01]  /*21360*/  FADD.FTZ R90, R90, R95 ;  /* 0x0000005f5a5a7221 */ /* 0x000fe20000010000 */
[----:B------:R-:W-:Y:S01]  /*21370*/  MUFU.EX2 R28, R28 ;  /* 0x0000001c001c7308 */ /* 0x000fe20000000800 */
[----:B------:R-:W-:Y:S01]  /*21380*/  HMMA.16816.F32.BF16 R144, R24, R30, R144 ;  /* 0x0000001e1890723c */ /* 0x000fe20000041890 */
[----:B------:R-:W-:Y:S01]  /*21390*/  FADD.FTZ R80, R80, R85 ;  /* 0x0000005550507221 */ /* 0x000fe20000010000 */
[----:B------:R-:W-:-:S03]  /*213a0*/  FADD.FTZ R31, R91, R90 ;  /* 0x0000005a5b1f7221 */ /* 0x000fc60000010000 */
[----:B------:R-:W-:Y:S01]  /*213b0*/  FADD.FTZ R81, R81, R80 ;  /* 0x0000005051517221 */ /* 0x000fe20000010000 */
[----:B------:R-:W-:Y:S01]  /*213c0*/  FADD.FTZ R31, R102, R31 ;  /* 0x0000001f661f7221 */ /* 0x000fe20000010000 */
[----:B------:R-:W5:Y:S01]  /*213d0*/  MUFU.EX2 R29, R29 ;  /* 0x0000001d001d7308 */ /* 0x000f620000000800 */
[-C--:B----4-:R-:W-:Y:S01]  /*213e0*/  MOV R0, R3.reuse ;  /* 0x0000000300007202 */ /* 0x090fe20000000f00 */
[----:B------:R-:W-:Y:S01]  /*213f0*/  FADD.FTZ R76, R76, R81 ;  /* 0x000000514c4c7221 */ /* 0x000fe20000010000 */
[----:B------:R-:W-:Y:S01]  /*21400*/  FADD.FTZ R86, R86, R31 ;  /* 0x0000001f56567221 */ /* 0x000fe20000010000 */
[----:B------:R-:W-:Y:S02]  /*21410*/  @P1 MOV R0, R3 ;  /* 0x0000000300001202 */ /* 0x000fe40000000f00 */
[----:B------:R-:W-:Y:S01]  /*21420*/  FADD.FTZ R77, R77, R76 ;  /* 0x0000004c4d4d7221 */ /* 0x000fe20000010000 */
[----:B------:R-:W-:Y:S01]  /*21430*/  FADD.FTZ R83, R83, R86 ;  /* 0x0000005653537221 */ /* 0x000fe20000010000 */
[----:B---3--:R-:W-:Y:S01]  /*21440*/  HMMA.16816.F32.BF16 R152, R24, R12, R152 ;  /* 0x0000000c1898723c */ /* 0x008fe20000041898 */
[----:B--2---:R-:W-:-:S02]  /*21450*/  F2FP.BF16.F32.PACK_AB R12, R45, R44 ;  /* 0x0000002c2d0c723e */ /* 0x004fc400000010ff */
[----:B------:R-:W-:Y:S01]  /*21460*/  FADD.FTZ R82, R82, R83 ;  /* 0x0000005352527221 */ /* 0x000fe20000010000 */
[----:B-1----:R-:W-:Y:S01]  /*21470*/  F2FP.BF16.F32.PACK_AB R13, R47, R32 ;  /* 0x000000202f0d723e */ /* 0x002fe200000010ff */
[----:B------:R-:W-:Y:S02]  /*21480*/  FADD.FTZ R72, R72, R77 ;  /* 0x0000004d48487221 */ /* 0x000fe40000010000 */
[----:B------:R-:W-:Y:S01]  /*21490*/  FADD.FTZ R82, R87, R82 ;  /* 0x0000005257527221 */ /* 0x000fe20000010000 */
[----:B------:R-:W-:Y:S01]  /*214a0*/  HMMA.16816.F32.BF16 R148, R24, R14, R148 ;  /* 0x0000000e1894723c */ /* 0x000fe20000041894 */
[----:B------:R-:W-:Y:S01]  /*214b0*/  F2FP.BF16.F32.PACK_AB R14, R241, R46 ;  /* 0x0000002ef10e723e */ /* 0x000fe200000010ff */
[----:B------:R-:W1:Y:S01]  /*214c0*/  LDSM.16.MT88.4 R24, [R198+0x7800] ;  /* 0x00780000c618783b */ /* 0x000e620000004200 */
[----:B-----5:R-:W-:Y:S01]  /*214d0*/  F2FP.BF16.F32.PACK_AB R15, R29, R28 ;  /* 0x0000001c1d0f723e */ /* 0x020fe200000010ff */
[----:B------:R-:W-:Y:S02]  /*214e0*/  FADD.FTZ R79, R79, R82 ;  /* 0x000000524f4f7221 */ /* 0x000fe40000010000 */
[----:B------:R-:W2:Y:S02]  /*214f0*/  LDSM.16.MT88.4 R196, [R199+0x7800] ;  /* 0x00780000c7c4783b */ /* 0x000ea40000004200 */
[----:B------:R-:W-:-:S02]  /*21500*/  FADD.FTZ R79, R74, R79 ;  /* 0x0000004f4a4f7221 */ /* 0x000fc40000010000 */
        /* <DEDUP_REMOVED lines=9> */
[----:B------:R-:W-:Y:S01]  /*215a0*/  FADD.FTZ R71, R71, R70 ;  /* 0x0000004647477221 */ /* 0x000fe20000010000 */
[-C--:B------:R-:W-:Y:S01]  /*215b0*/  MOV R2, R185.reuse ;  /* 0x000000b900027202 */ /* 0x080fe20000000f00 */
[C---:B------:R-:W-:Y:S01]  /*215c0*/  HMMA.16816.F32.BF16 R156, R12.reuse, R194, R156 ;  /* 0x000000c20c9c723c */ /* 0x040fe2000004189c */
[----:B------:R-:W-:Y:S01]  /*215d0*/  FADD.FTZ R36, R36, R37 ;  /* 0x0000002524247221 */ /* 0x000fe20000010000 */
[----:B------:R-:W-:Y:S01]  /*215e0*/  FADD.FTZ R34, R34, R71 ;  /* 0x0000004722227221 */ /* 0x000fe20000010000 */
[----:B------:R-:W-:Y:S02]  /*215f0*/  @P1 MOV R2, R185 ;  /* 0x000000b900021202 */ /* 0x000fe40000000f00 */
        /* <DEDUP_REMOVED lines=17> */
[----:B--2---:R-:W-:Y:S01]  /*21710*/  HMMA.16816.F32.BF16 R152, R12, R196, R152 ;  /* 0x000000c40c98723c */ /* 0x004fe20000041898 */
[----:B------:R-:W-:-:S04]  /*21720*/  FADD.FTZ R28, R28, R47 ;  /* 0x0000002f1c1c7221 */ /* 0x000fc80000010000 */
[----:B------:R-:W-:-:S03]  /*21730*/  FADD.FTZ R240, R29, R28 ;  /* 0x0000001c1df07221 */ /* 0x000fc60000010000 */
[----:B------:R-:W-:Y:S01]  /*21740*/  HMMA.16816.F32.BF16 R148, R12, R198, R148 ;  /* 0x000000c60c94723c */ /* 0x000fe20000041894 */
[----:B------:R-:W-:-:S04]  /*21750*/  NOP ;  /* 0x0000000000007918 */ /* 0x000fc80000000000 */
[----:B------:R-:W-:-:S15]  /*21760*/  BRA.U UP0, `(.L_x_3811) ;  /* 0x0000000100047547 */ /* 0x000fde000b800000 */
.L_x_3805:
[----:B------:R-:W-:-:S12]  /*21770*/  UIADD3 UR4, UPT, UPT, UR9, -0x1, URZ ;  /* 0xffffffff09047890 */ /* 0x000fd8000fffe0ff */
.L_x_3811:
[----:B------:R-:W-:-:S09]  /*21780*/  UISETP.GE.AND UP0, UPT, UR4, UR20, UPT ;  /* 0x000000140400728c */ /* 0x000fd2000bf06270 */
        /* <DEDUP_REMOVED lines=31> */
.L_x_3816:
[----:B------:R-:W-:Y:S01]  /*21980*/  @!P6 IADD3 R13, P0, PT, RZ, -R238, RZ ;  /* 0x800000eeff0de210 */ /* 0x000fe20007f1e0ff */
[----:B------:R-:W2:Y:S01]  /*21990*/  S2R R226, SR_TID.X ;  /* 0x0000000000e27919 */ /* 0x000ea20000002100 */
[----:B------:R-:W3:Y:S01]  /*219a0*/  @!P6 LDC R4, c[0x0][0x3c0] ;  /* 0x0000f000ff04eb82 */ /* 0x000ee20000000800 */
[----:B------:R-:W-:Y:S07]  /*219b0*/  DEPBAR.LE SB0, 0x0 ;  /* 0x000080000000791a */ /* 0x000fee0000000000 */
[----:B------:R-:W4:Y:S08]  /*219c0*/  LDC R11, c[0x0][0x3c4] ;  /* 0x0000f100ff0b7b82 */ /* 0x000f300000000800 */
[----:B------:R-:W-:Y:S01]  /*219d0*/  BAR.SYNC.DEFER_BLOCKING 0x0 ;  /* 0x0000000000007b1d */ /* 0x000fe20000010000 */
[----:B------:R-:W-:Y:S01]  /*219e0*/  IMAD.MOV.U32 R8, RZ, RZ, R231 ;  /* 0x000000ffff087224 */ /* 0x000fe200078e00e7 */
[----:B--2---:R-:W-:Y:S01]  /*219f0*/  LOP3.LUT R243, R226, 0x38, RZ, 0xc0, !PT ;  /* 0x00000038e2f37812 */ /* 0x004fe200078ec0ff */
[----:B---3--:R-:W-:Y:S01]  /*21a00*/  @!P6 IMAD.SHL.U32 R6, R4, 0x100, RZ ;  /* 0x000001000406e824 */ /* 0x008fe200078e00ff */
        /* <DEDUP_REMOVED lines=61> */
[----:B------:R-:W2:Y:S01]  /*21de0*/  LDC.64 R4, c[0x0][0x3c0] ;  /* 0x0000f000ff047b82 */ /* 0x000ea20000000a00 */
[----:B------:R-:W-:Y:S02]  /*21df0*/  LEA R20, P2, R17, R236, 0x2 ;  /* 0x000000ec11147211 */ /* 0x000fe400078410ff */
[CC--:B------:R-:W-:Y:S01]  /*21e00*/  LEA.HI.X.SX32 R19, R15.reuse, R237.reuse, 0x2, P1 ;  /* 0x000000ed0f137211 */ /* 0x0c0fe200008f16ff */
[----:B------:R-:W-:Y:S01]  /*21e10*/  IMAD.IADD R15, R15, 0x1, -R17 ;  /* 0x000000010f0f7824 */ /* 0x000fe200078e0a11 */
[----:B------:R-:W-:Y:S03]  /*21e20*/  LEA.HI.X.SX32 R21, R17, R237, 0x2, P2 ;  /* 0x000000ed11157211 */ /* 0x000fe600010f16ff */
[----:B------:R-:W-:Y:S01]  /*21e30*/  IMAD R15, R15, R6, -0x100 ;  /* 0xffffff000f0f7424 */ /* 0x000fe200078e0206 */
[----:B-1----:R-:W3:Y:S04]  /*21e40*/  LDG.E R10, desc[UR18][R18.64] ;  /* 0x00000012120a7981 */ /* 0x002ee8000c1e1900 */
[----:B------:R-:W3:Y:S01]  /*21e50*/  LDG.E R13, desc[UR18][R20.64] ;  /* 0x00000012140d7981 */ /* 0x000ee2000c1e1900 */
        /* <DEDUP_REMOVED lines=13> */
.L_x_3813:
[C---:B------:R-:W-:Y:S01]  /*21f30*/  IMAD.SHL.U32 R5, R4.reuse, 0x20, RZ ;  /* 0x0000002004057824 */ /* 0x040fe200078e00ff */
[----:B------:R-:W-:Y:S01]  /*21f40*/  LEA R243, R243, UR8, 0x1 ;  /* 0x00000008f3f37c11 */ /* 0x000fe2000f8e08ff */
[----:B------:R-:W-:Y:S01]  /*21f50*/  @!P0 IMAD.MOV.U32 R230, RZ, RZ, R234 ;  /* 0x000000ffffe68224 */ /* 0x000fe200078e00ea */
[----:B------:R-:W-:Y:S01]  /*21f60*/  LOP3.LUT R2, R9, 0x400, RZ, 0xc0, !PT ;  /* 0x0000040009027812 */ /* 0x000fe200078ec0ff */
[----:B------:R-:W-:Y:S01]  /*21f70*/  UIADD3 UR9, UPT, UPT, UR9, -0x1, URZ ;  /* 0xffffffff09097890 */ /* 0x000fe2000fffe0ff */
[----:B------:R-:W-:Y:S02]  /*21f80*/  LOP3.LUT R7, R7, 0x8, R226, 0x78, !PT ;  /* 0x0000000807077812 */ /* 0x000fe400078e78e2 */
[----:B------:R-:W-:Y:S01]  /*21f90*/  IADD3 R6, P1, PT, R5, R234, RZ ;  /* 0x000000ea05067210 */ /* 0x000fe20007f3e0ff */
[----:B------:R-:W-:Y:S01]  /*21fa0*/  @!PT LDS RZ, [RZ] ;  /* 0x00000000fffff984 */ /* 0x000fe20000000800 */
[----:B------:R-:W-:Y:S01]  /*21fb0*/  @!PT LDS RZ, [RZ] ;  /* 0x00000000fffff984 */ /* 0x000fe20000000800 */
[----:B------:R-:W-:Y:S01]  /*21fc0*/  @!PT LDS RZ, [RZ] ;  /* 0x00000000fffff984 */ /* 0x000fe20000000800 */
[----:B-1----:R1:W-:Y:S01]  /*21fd0*/  @!P0 LDGSTS.E.BYPASS.LTC128B.128 [R243+0xa000], desc[UR18][R230.64] ;  /* 0x0a000000e6f38fae */ /* 0x0023e2000b981a12 */
[----:B------:R-:W-:Y:S01]  /*21fe0*/  SHF.L.U64.HI R4, R4, 0x5, R11 ;  /* 0x0000000504047819 */ /* 0x000fe2000001020b */
[----:B------:R-:W-:Y:S01]  /*21ff0*/  IMAD R2, R7, 0x2, R2 ;  /* 0x0000000207027824 */ /* 0x000fe200078e0202 */
[-C--:B------:R-:W-:Y:S02]  /*22000*/  IADD3 R8, P2, PT, R6, R5.reuse, RZ ;  /* 0x0000000506087210 */ /* 0x080fe40007f5e0ff */
[----:B------:R-:W-:Y:S01]  /*22010*/  @P0 STS.128 [R243+0xa000], RZ ;  /* 0x00a000fff3000388 */ /* 0x000fe20000000c00 */
[----:B------:R-:W-:Y:S01]  /*22020*/  LEA R167, R0, UR8, 0x1 ;  /* 0x0000000800a77c11 */ /* 0x000fe2000f8e08ff */
[----:B------:R-:W-:Y:S01]  /*22030*/  IMAD.X R7, R4, 0x1, R231, P1 ;  /* 0x0000000104077824 */ /* 0x000fe200008e06e7 */
[-C--:B------:R-:W-:Y:S01]  /*22040*/  IADD3 R10, P1, PT, R8, R5.reuse, RZ ;  /* 0x00000005080a7210 */ /* 0x080fe20007f3e0ff */
[----:B------:R-:W-:Y:S01]  /*22050*/  VIADD R211, R2, UR8 ;  /* 0x0000000802d37c36 */ /* 0x000fe20008000000 */
[----:B------:R-:W-:Y:S01]  /*22060*/  UISETP.GT.AND UP0, UPT, UR9, UR20, UPT ;  /* 0x000000140900728c */ /* 0x000fe2000bf04270 */
        /* <DEDUP_REMOVED lines=21> */
[----:B------:R4:W-:Y:S01]  /*221c0*/  @!P0 LDGSTS.E.BYPASS.LTC128B.128 [R243+0xb800], desc[UR18][R10.64] ;  /* 0x0b8000000af38fae */ /* 0x0009e2000b981a12 */
[----:B-1----:R-:W-:Y:S04]  /*221d0*/  IMAD.MOV.U32 R230, RZ, RZ, 0x20 ;  /* 0x00000020ffe67424 */ /* 0x002fe800078e00ff */
[----:B------:R-:W-:Y:S05]  /*221e0*/  @P0 STS.128 [R243+0xb800], RZ ;  /* 0x00b800fff3000388 */ /* 0x000fea0000000c00 */
[----:B------:R-:W-:Y:S01]  /*221f0*/  @!PT LDS RZ, [RZ] ;  /* 0x00000000fffff984 */ /* 0x000fe20000000800 */
[----:B------:R-:W-:Y:S01]  /*22200*/  @!PT LDS RZ, [RZ] ;  /* 0x00000000fffff984 */ /* 0x000fe20000000800 */
[----:B------:R-:W-:Y:S01]  /*22210*/  @!PT LDS RZ, [RZ] ;  /* 0x00000000fffff984 */ /* 0x000fe20000000800 */
[----:B------:R1:W-:Y:S01]  /*22220*/  @!P0 LDGSTS.E.BYPASS.LTC128B.128 [R243+0xc000], desc[UR18][R12.64] ;  /* 0x0c0000000cf38fae */ /* 0x0003e2000b981a12 */
[-C--:B--2---:R-:W-:Y:S04]  /*22230*/  IADD3 R6, P1, PT, R16, R5.reuse, RZ ;  /* 0x0000000510067210 */ /* 0x084fe80007f3e0ff */
[----:B------:R-:W-:Y:S01]  /*22240*/  @P0 STS.128 [R243+0xc000], RZ ;  /* 0x00c000fff3000388 */ /* 0x000fe20000000c00 */
[-C--:B------:R-:W-:Y:S04]  /*22250*/  IADD3.X R7, PT, PT, R17, R4.reuse, RZ, P1, !PT ;  /* 0x0000000411077210 */ /* 0x080fe80000ffe4ff */
[----:B------:R-:W-:Y:S01]  /*22260*/  @!PT LDS RZ, [RZ] ;  /* 0x00000000fffff984 */ /* 0x000fe20000000800 */
[----:B------:R-:W-:Y:S01]  /*22270*/  @!PT LDS RZ, [RZ] ;  /* 0x00000000fffff984 */ /* 0x000fe20000000800 */
[----:B------:R-:W-:Y:S01]  /*22280*/  @!PT LDS RZ, [RZ] ;  /* 0x00000000fffff984 */ /* 0x000fe20000000800 */
[----:B------:R2:W-:Y:S01]  /*22290*/  @!P0 LDGSTS.E.BYPASS.LTC128B.128 [R243+0xc800], desc[UR18][R14.64] ;  /* 0x0c8000000ef38fae */ /* 0x0005e2000b981a12 */
[-C--:B---3--:R-:W-:Y:S04]  /*222a0*/  IADD3 R8, P2, PT, R6, R5.reuse, RZ ;  /* 0x0000000506087210 */ /* 0x088fe80007f5e0ff */
        /* <DEDUP_REMOVED lines=13> */
[-C--:B-1----:R-:W-:Y:S03]  /*22380*/  IADD3 R12, P2, PT, R10, R5.reuse, RZ ;  /* 0x000000050a0c7210 */ /* 0x082fe60007f5e0ff */
[----:B------:R-:W-:Y:S05]  /*22390*/  @P0 STS.128 [R243+0xd800], RZ ;  /* 0x00d800fff3000388 */ /* 0x000fea0000000c00 */
[----:B------:R-:W-:Y:S01]  /*223a0*/  @!PT LDS RZ, [RZ] ;  /* 0x00000000fffff984 */ /* 0x000fe20000000800 */
[----:B------:R-:W-:Y:S01]  /*223b0*/  @!PT LDS RZ, [RZ] ;  /* 0x00000000fffff984 */ /* 0x000fe20000000800 */
[----:B------:R-:W-:Y:S01]  /*223c0*/  @!PT LDS RZ, [RZ] ;  /* 0x00000000fffff984 */ /* 0x000fe20000000800 */
[----:B------:R-:W-:Y:S01]  /*223d0*/  @!P0 LDGSTS.E.BYPASS.LTC128B.128 [R243+0xe000], desc[UR18][R8.64] ;  /* 0x0e00000008f38fae */ /* 0x000fe2000b981a12 */
        /* <DEDUP_REMOVED lines=13> */
[----:B------:R-:W-:Y:S01]  /*224b0*/  @!P0 LDGSTS.E.BYPASS.LTC128B.128 [R243+0xf000], desc[UR18][R12.64] ;  /* 0x0f0000000cf38fae */ /* 0x000fe2000b981a12 */
[--C-:B------:R-:W-:Y:S01]  /*224c0*/  IMAD.X R17, R15, 0x1, R4.reuse, P2 ;  /* 0x000000010f117824 */ /* 0x100fe200010e0604 */
[-C--:B----4-:R-:W-:Y:S03]  /*224d0*/  IADD3 R6, P1, PT, R16, R5.reuse, RZ ;  /* 0x0000000510067210 */ /* 0x090fe60007f3e0ff */
        /* <DEDUP_REMOVED lines=9> */
[----:B------:R-:W-:Y:S04]  /*22570*/  IADD3.X R21, PT, PT, R7, R4, RZ, P2, !PT ;  /* 0x0000000407157210 */ /* 0x000fe800017fe4ff */
        /* <DEDUP_REMOVED lines=21> */
[----:B------:R-:W-:Y:S04]  /*226d0*/  LOP3.LUT P0, RZ, R226, 0x2, RZ, 0xc0, !PT ;  /* 0x00000002e2ff7812 */ /* 0x000fe8000780c0ff */
[----:B------:R-:W-:Y:S01]  /*226e0*/  LDSM.16.M88.4 R128, [R167] ;  /* 0x00000000a780783b */ /* 0x000fe20000000200 */
[----:B------:R-:W-:Y:S02]  /*226f0*/  SEL R230, R230, 0xffffffe0, !P0 ;  /* 0xffffffe0e6e67807 */ /* 0x000fe40004000000 */
[----:B------:R-:W-:Y:S02]  /*22700*/  LOP3.LUT P0, RZ, R226, 0x4, RZ, 0xc0, !PT ;  /* 0x00000004e2ff7812 */ /* 0x000fe4000780c0ff */
[----:B-1----:R-:W3:Y:S01]  /*22710*/  LDSM.16.M88.4 R8, [R2+UR8+0x2000] ;  /* 0x002000080208783b */ /* 0x002ee20008000200 */
[--C-:B------:R-:W-:Y:S02]  /*22720*/  IMAD.IADD R172, R167, 0x1, R230.reuse ;  /* 0x00000001a7ac7824 */ /* 0x100fe400078e02e6 */
[----:B------:R-:W-:Y:S02]  /*22730*/  IMAD.IADD R0, R211, 0x1, R230 ;  /* 0x00000001d3007824 */ /* 0x000fe400078e02e6 */
        /* <DEDUP_REMOVED lines=29> */
[----:B---3--:R-:W-:Y:S02]  /*22910*/  MOV R2, 0x40 ;  /* 0x0000004000027802 */ /* 0x008fe40000000f00 */
[----:B------:R-:W3:Y:S02]  /*22920*/  LDSM.16.M88.4 R188, [R0+0x3800] ;  /* 0x0038000000bc783b */ /* 0x000ee40000000200 */
[----:B------:R-:W-:Y:S03]  /*22930*/  SEL R2, R2, 0xffffffc0, !P0 ;  /* 0xffffffc002027807 */ /* 0x000fe60004000000 */
[C---:B------:R-:W-:Y:S01]  /*22940*/  HMMA.16816.F32.BF16 R40, R128.reuse, R42, RZ ;  /* 0x0000002a8028723c */ /* 0x040fe200000418ff */
[----:B------:R-:W5:Y:S01]  /*22950*/  LDSM.16.M88.4 R192, [R0+0x4000] ;  /* 0x0040000000c0783b */ /* 0x000f620000000200 */
[--C-:B------:R-:W-:Y:S02]  /*22960*/  IMAD.IADD R209, R167, 0x1, R2.reuse ;  /* 0x00000001a7d17824 */ /* 0x100fe400078e0202 */
[----:B------:R-:W-:Y:S02]  /*22970*/  IMAD.IADD R167, R211, 0x1, R2 ;  /* 0x00000001d3a77824 */ /* 0x000fe400078e0202 */
        /* <DEDUP_REMOVED lines=250> */
.L_x_3815:
[----:B------:R-:W-:Y:S01]  /*23920*/  @!P1 IMAD.MOV.U32 R233, RZ, RZ, R229 ;  /* 0x000000ffffe99224 */ /* 0x000fe200078e00e5 */
[C---:B------:R-:W-:Y:S01]  /*23930*/  LEA R172, P2, R166.reuse, RZ, 0x5 ;  /* 0x000000ffa6ac7211 */ /* 0x040fe200078428ff */
[C---:B------:R-:W-:Y:S01]  /*23940*/  IMAD.SHL.U32 R167, R166.reuse, 0x20, RZ ;  /* 0x00000020a6a77824 */ /* 0x040fe200078e00ff */
[----:B------:R-:W-:Y:S01]  /*23950*/  LEA R0, P3, R166, R232, 0x5 ;  /* 0x000000e8a6007211 */ /* 0x000fe200078628ff */
[----:B------:R-:W-:Y:S01]  /*23960*/  IMAD.SHL.U32 R164, R169, 0x20, RZ ;  /* 0x00000020a9a47824 */ /* 0x000fe200078e00ff */
[----:B------:R-:W-:Y:S01]  /*23970*/  @!PT LDS RZ, [RZ] ;  /* 0x00000000fffff984 */ /* 0x000fe20000000800 */
[----:B------:R-:W-:Y:S01]  /*23980*/  @!PT LDS RZ, [RZ] ;  /* 0x00000000fffff984 */ /* 0x000fe20000000800 */
[----:B------:R-:W-:Y:S01]  /*23990*/  @!PT LDS RZ, [RZ] ;  /* 0x00000000fffff984 */ /* 0x000fe20000000800 */
[----:B------:R-:W-:Y:S01]  /*239a0*/  @!P1 LDGSTS.E.BYPASS.LTC128B.128 [R243+0x2000], desc[UR14][R232.64] ;  /* 0x02000000e8f39fae */ /* 0x000fe2000b981a0e */
[----:B------:R-:W-:Y:S02]  /*239b0*/  @!P1 IADD3 R172, P4, PT, R232, R172, RZ ;  /* 0x000000ace8ac9210 */ /* 0x000fe40007f9e0ff */
[C---:B------:R-:W-:Y:S01]  /*239c0*/  LEA.HI.X R173, R166.reuse, RZ, RZ, 0x5, P2 ;  /* 0x000000ffa6ad7211 */ /* 0x040fe200010f2cff */
[----:B------:R1:W-:Y:S01]  /*239d0*/  @P1 STS.128 [R243+0x2000], RZ ;  /* 0x002000fff3001388 */ /* 0x0003e20000000c00 */
        /* <DEDUP_REMOVED lines=107> */
.L_x_3814:
[C---:B------:R-:W-:Y:S01]  /*24090*/  IADD3 R2, PT, PT, R235.reuse, -0x7f, RZ ;  /* 0xffffff81eb027810 */ /* 0x040fe20007ffe0ff */
[----:B------:R-:W-:Y:S01]  /*240a0*/  UISETP.GT.AND UP0, UPT, UR9, UR20, UPT ;  /* 0x000000140900728c */ /* 0x000fe2000bf04270 */
[C---:B------:R-:W-:Y:S01]  /*240b0*/  IADD3 R0, PT, PT, R235.reuse, -0x77, RZ ;  /* 0xffffff89eb007810 */ /* 0x040fe20007ffe0ff */
[----:B------:R-:W-:Y:S01]  /*240c0*/  UIADD3 UR17, UPT, UPT, UR17, -0x100, URZ ;  /* 0xffffff0011117890 */ /* 0x000fe2000fffe0ff */
[----:B------:R-:W-:Y:S02]  /*240d0*/  I2FP.F32.S32 R2, R2 ;  /* 0x0000000200027245 */ /* 0x000fe40000201400 */
[----:B------:R-:W-:Y:S02]  /*240e0*/  I2FP.F32.S32 R0, R0 ;  /* 0x0000000000007245 */ /* 0x000fe40000201400 */
[----:B-1----:R-:W-:Y:S01]  /*240f0*/  I2FP.F32.S32 R167, R235 ;  /* 0x000000eb00a77245 */ /* 0x002fe20000201400 */
        /* <DEDUP_REMOVED lines=1013> */
.L_x_3812:
        /* <DEDUP_REMOVED lines=139> */
.L_x_3818:
[----:B------:R-:W-:Y:S05]  /*28900*/  BSYNC.RECONVERGENT B0 ;  /* 0x0000000000007941 */ /* 0x000fea0003800200 */
.L_x_3817:
        /* <DEDUP_REMOVED lines=38> */
.L_x_3819:
        /* <DEDUP_REMOVED lines=9> */
.L_x_7156:


//--------------------- .text._ZN5flash24flash_fwd_splitkv_kernelI23Flash_fwd_kernel_traitsILi64ELi64ELi256ELi4ELb0ELb0EN7cutlass10bfloat16_tE19Flash_kernel_traitsILi64ELi64ELi256ELi4ES3_EELb1ELb0ELb1ELb0ELb0ELb1ELb1ELb1EEEvNS_16Flash_fwd_paramsE --------------------------
	.section	.text._ZN5flash24flash_fwd_splitkv_kernelI23Flash_fwd_kernel_traitsILi64ELi64ELi256ELi4ELb0ELb0EN7cutlass10bfloat16_tE19Flash_kernel_traitsILi64ELi64ELi256ELi4ES3_EELb1ELb0ELb1ELb0ELb0ELb1ELb1ELb1EEEvNS_16Flash_fwd_paramsE,"ax",@progbits
	.align	128
        .global         _ZN5flash24flash_fwd_splitkv_kernelI23Flash_fwd_kernel_traitsILi64ELi64ELi256ELi4ELb0ELb0EN7cutlass10bfloat16_tE19Flash_kernel_traitsILi64ELi64ELi256ELi4ES3_EELb1ELb0ELb1ELb0ELb0ELb1ELb1ELb1EEEvNS_16Flash_fwd_paramsE
        .type           _ZN5flash24flash_fwd_splitkv_kernelI23Flash_fwd_kernel_traitsILi64ELi64ELi256ELi4ELb0ELb0EN7cutlass10bfloat16_tE19Flash_kernel_traitsILi64ELi64ELi256ELi4ES3_EELb1ELb0ELb1ELb0ELb0ELb1ELb1ELb1EEEvNS_16Flash_fwd_paramsE,@function
        .size           _ZN5flash24flash_fwd_splitkv_kernelI23Flash_fwd_kernel_traitsILi64ELi64ELi256ELi4ELb0ELb0EN7cutlass10bfloat16_tE19Flash_kernel_traitsILi64ELi64ELi256ELi4ES3_EELb1ELb0ELb1ELb0ELb0ELb1ELb1ELb1EEEvNS_16Flash_fwd_paramsE,(.L_x_7157 - _ZN5flash24flash_fwd_splitkv_kernelI23Flash_fwd_kernel_traitsILi64ELi64ELi256ELi4ELb0ELb0EN7cutlass10bfloat16_tE19Flash_kernel_traitsILi64ELi64ELi256ELi4ES3_EELb1ELb0ELb1ELb0ELb0ELb1ELb1ELb1EEEvNS_16Flash_fwd_paramsE)
        .other          _ZN5flash24flash_fwd_splitkv_kernelI23Flash_fwd_kernel_traitsILi64ELi64ELi256ELi4ELb0ELb0EN7cutlass10bfloat16_tE19Flash_kernel_traitsILi64ELi64ELi256ELi4ES3_EELb1ELb0ELb1ELb0ELb0ELb1ELb1ELb1EEEvNS_16Flash_fwd_paramsE,@"STO_CUDA_ENTRY STV_DEFAULT"
_ZN5flash24flash_fwd_splitkv_kernelI23Flash_fwd_kernel_traitsILi64ELi64ELi256ELi4ELb0ELb0EN7cutlass10bfloat16_tE19Flash_kernel_traitsILi64ELi64ELi256ELi4ES3_EELb1ELb0ELb1ELb0ELb0ELb1ELb1ELb1EEEvNS_16Flash_fwd_paramsE:
.text._ZN5flash24flash_fwd_splitkv_kernelI23Flash_fwd_kernel_traitsILi64ELi64ELi256ELi4ELb0ELb0EN7cutlass10bfloat16_tE19Flash_kernel_traitsILi64ELi64ELi256ELi4ES3_EELb1ELb0ELb1ELb0ELb0ELb1ELb1ELb1EEEvNS_16Flash_fwd_paramsE:
        /* <DEDUP_REMOVED lines=79> */
.L_x_3820:
        /* <DEDUP_REMOVED lines=160> */
.L_x_3821:
        /* <DEDUP_REMOVED lines=11> */
.L_x_3822:
        /* <DEDUP_REMOVED lines=108> */
.L_x_3823:
        /* <DEDUP_REMOVED lines=15> */
.L_x_3825:
[----:B------:R-:W2:Y:S01]  /*1750*/  LDC.64 R4, c[0x0][0x3b8] ;  /* 0x0000ee00ff047b82 */ /* 0x000ea20000000a00 */
[----:B------:R-:W-:-:S06]  /*1760*/  UIADD3 UR8, UPT, UPT, UR10, UR11, URZ ;  /* 0x0000000b0a087290 */ /* 0x000fcc000fffe0ff */
[----:B--2---:R-:W-:Y:S02]  /*1770*/  IMAD R17, R5, UR8, RZ ;  /* 0x0000000805117c24 */ /* 0x004fe4000f8e02ff */
[----:B-1----:R-:W-:-:S05]  /*1780*/  IMAD.WIDE.U32 R2, R4, UR8, RZ ;  /* 0x0000000804027c25 */ /* 0x002fca000f8e00ff */
[----:B------:R-:W-:Y:S02]  /*1790*/  IADD3 R17, PT, PT, R3, R17, RZ ;  /* 0x0000001103117210 */ /* 0x000fe40007ffe0ff */
[----:B------:R-:W-:Y:S02]  /*17a0*/  MOV R16, R2 ;  /* 0x0000000200107202 */ /* 0x000fe40000000f00 */
.L_x_3826:
        /* <DEDUP_REMOVED lines=14> */
.L_x_3827:
[----:B------:R-:W1:Y:S01]  /*1890*/  LDC.64 R2, c[0x0][0x3c0] ;  /* 0x0000f000ff027b82 */ /* 0x000e620000000a00 */
[----:B------:R-:W-:-:S06]  /*18a0*/  UIADD3 UR10, UPT, UPT, UR10, UR11, URZ ;  /* 0x0000000b0a0a7290 */ /* 0x000fcc000fffe0ff */
[----:B-1---5:R-:W-:Y:S02]  /*18b0*/  IMAD R7, R3, UR10, RZ ;  /* 0x0000000a03077c24 */ /* 0x022fe4000f8e02ff */
[----:B------:R-:W-:-:S05]  /*18c0*/  IMAD.WIDE.U32 R8, R2, UR10, RZ ;  /* 0x0000000a02087c25 */ /* 0x000fca000f8e00ff */
[----:B------:R-:W-:-:S07]  /*18d0*/  IADD3 R7, PT, PT, R9, R7, RZ ;  /* 0x0000000709077210 */ /* 0x000fce0007ffe0ff */
.L_x_3828:
        /* <DEDUP_REMOVED lines=53> */
.L_x_3824:
        /* <DEDUP_REMOVED lines=222> */
.L_x_3899:
        /* <DEDUP_REMOVED lines=364> */
.L_x_3831:
        /* <DEDUP_REMOVED lines=67> */
.L_x_3835:
[----:B------:R-:W-:Y:S05]  /*4500*/  BSYNC.RECONVERGENT B0 ;  /* 0x0000000000007941 */ /* 0x000fea0003800200 */
.L_x_3834:
        /* <DEDUP_REMOVED lines=50> */
.L_x_3837:
[----:B------:R-:W-:Y:S05]  /*4830*/  BSYNC.RECONVERGENT B0 ;  /* 0x0000000000007941 */ /* 0x000fea0003800200 */
.L_x_3836:
        /* <DEDUP_REMOVED lines=58> */
.L_x_3839:
[----:B------:R-:W-:Y:S05]  /*4be0*/  BSYNC.RECONVERGENT B0 ;  /* 0x0000000000007941 */ /* 0x000fea0003800200 */
.L_x_3838:
        /* <DEDUP_REMOVED lines=58> */
.L_x_3841:
[----:B------:R-:W-:Y:S05]  /*4f90*/  BSYNC.RECONVERGENT B0 ;  /* 0x0000000000007941 */ /* 0x000fea0003800200 */
.L_x_3840:
        /* <DEDUP_REMOVED lines=58> */
.L_x_3843:
[----:B------:R-:W-:Y:S05]  /*5340*/  BSYNC.RECONVERGENT B0 ;  /* 0x0000000000007941 */ /* 0x000fea0003800200 */
.L_x_3842:
        /* <DEDUP_REMOVED lines=58> */
.L_x_3845:
[----:B------:R-:W-:Y:S05]  /*56f0*/  BSYNC.RECONVERGENT B0 ;  /* 0x0000000000007941 */ /* 0x000fea0003800200 */
.L_x_3844:
        /* <DEDUP_REMOVED lines=58> */
.L_x_3847:
[----:B------:R-:W-:Y:S05]  /*5aa0*/  BSYNC.RECONVERGENT B0 ;  /* 0x0000000000007941 */ /* 0x000fea0003800200 */
.L_x_3846:
        /* <DEDUP_REMOVED lines=58> */
.L_x_3849:
[----:B------:R-:W-:Y:S05]  /*5e50*/  BSYNC.RECONVERGENT B0 ;  /* 0x0000000000007941 */ /* 0x000fea0003800200 */
.L_x_3848:
        /* <DEDUP_REMOVED lines=58> */
.L_x_3851:
[----:B------:R-:W-:Y:S05]  /*6200*/  BSYNC.RECONVERGENT B0 ;  /* 0x0000000000007941 */ /* 0x000fea0003800200 */
.L_x_3850:
        /* <DEDUP_REMOVED lines=58> */
.L_x_3853:
[----:B------:R-:W-:Y:S05]  /*65b0*/  BSYNC.RECONVERGENT B0 ;  /* 0x0000000000007941 */ /* 0x000fea0003800200 */
.L_x_3852:
        /* <DEDUP_REMOVED lines=60> */
.L_x_3855:
[----:B------:R-:W-:Y:S05]  /*6980*/  BSYNC.RECONVERGENT B0 ;  /* 0x0000000000007941 */ /* 0x000fea0003800200 */
.L_x_3854:
        /* <DEDUP_REMOVED lines=60> */
.L_x_3857:
[----:B------:R-:W-:Y:S05]  /*6d50*/  BSYNC.RECONVERGENT B0 ;  /* 0x0000000000007941 */ /* 0x000fea0003800200 */
.L_x_3856:
        /* <DEDUP_REMOVED lines=60> */
.L_x_3859:
[----:B------:R-:W-:Y:S05]  /*7120*/  BSYNC.RECONVERGENT B0 ;  /* 0x0000000000007941 */ /* 0x000fea0003800200 */
.L_x_3858:
        /* <DEDUP_REMOVED lines=60> */
.L_x_3861:
[----:B------:R-:W-:Y:S05]  /*74f0*/  BSYNC.RECONVERGENT B0 ;  /* 0x0000000000007941 */ /* 0x000fea0003800200 */
.L_x_3860:
        /* <DEDUP_REMOVED lines=60> */
.L_x_3863:
[----:B------:R-:W-:Y:S05]  /*78c0*/  BSYNC.RECONVERGENT B0 ;  /* 0x0000000000007941 */ /* 0x000fea0003800200 */
.L_x_3862:
        /* <DEDUP_REMOVED lines=58> */
.L_x_3865:
[----:B------:R-:W-:Y:S05]  /*7c70*/  BSYNC.RECONVERGENT B0 ;  /* 0x0000000000007941 */ /* 0x000fea0003800200 */
.L_x_3864:
[----:B-1----:R-:W1:Y:S01]  /*7c80*/  LDC R17, c[0x0][0x450] ;  /* 0x00011400ff117b82 */ /* 0x002e620000000800 */
[----:B------:R-:W-:Y:S05]  /*7c90*/  IMAD.U32 R3, R38, -0x80, RZ ;  /* 0xffffff8026037824 */ /* 0x000fea00078e00ff */
[C---:B------:R-:W-:Y:S02]  /*7ca0*/  LEA R14, P1, R3.reuse, R14, 0x1 ;  /* 0x0000000e030e7211 */ /* 0x040fe400078208ff */
[C---:B------:R-:W-:Y:S02]  /*7cb0*/  LEA R56, P0, R3.reuse, R56, 0x1 ;  /* 0x0000003803387211 */ /* 0x040fe400078008ff */
[C---:B------:R-:W-:Y:S02]  /*7cc0*/  LEA.HI.X.SX32 R15, R3.reuse, R15, 0x1, P1 ;  /* 0x0000000f030f7211 */ /* 0x040fe400008f0eff */
[----:B------:R-:W-:Y:S01]  /*7cd0*/  LEA.HI.X.SX32 R57, R3, R57, 0x1, P0 ;  /* 0x0000003903397211 */ /* 0x000fe200000f0eff */
[----:B------:R-:W-:Y:S05]  /*7ce0*/  BRA `(.L_x_3832) ;  /* 0x0000006000147947 */ /* 0x000fea0003800000 */
.L_x_3833:
        /* <DEDUP_REMOVED lines=98> */
.L_x_3867:
[----:B------:R-:W-:Y:S05]  /*8310*/  BSYNC.RECONVERGENT B0 ;  /* 0x0000000000007941 */ /* 0x000fea0003800200 */
.L_x_3866:
        /* <DEDUP_REMOVED lines=89> */
.L_x_3869:
[----:B------:R-:W-:Y:S05]  /*88b0*/  BSYNC.RECONVERGENT B0 ;  /* 0x0000000000007941 */ /* 0x000fea0003800200 */
.L_x_3868:
        /* <DEDUP_REMOVED lines=95> */
.L_x_3871:
[----:B------:R-:W-:Y:S05]  /*8eb0*/  BSYNC.RECONVERGENT B0 ;  /* 0x0000000000007941 */ /* 0x000fea0003800200 */
.L_x_3870:
        /* <DEDUP_REMOVED lines=95> */
.L_x_3873:
[----:B------:R-:W-:Y:S05]  /*94b0*/  BSYNC.RECONVERGENT B0 ;  /* 0x0000000000007941 */ /* 0x000fea0003800200 */
.L_x_3872:
        /* <DEDUP_REMOVED lines=94> */
.L_x_3875:
[----:B------:R-:W-:Y:S05]  /*9aa0*/  BSYNC.RECONVERGENT B0 ;  /* 0x0000000000007941 */ /* 0x000fea0003800200 */
.L_x_3874:
        /* <DEDUP_REMOVED lines=95> */
.L_x_3877:
[----:B------:R-:W-:Y:S05]  /*a0a0*/  BSYNC.RECONVERGENT B0 ;  /* 0x0000000000007941 */ /* 0x000fea0003800200 */
.L_x_3876:
        /* <DEDUP_REMOVED lines=94> */
.L_x_3879:
[----:B------:R-:W-:Y:S05]  /*a690*/  BSYNC.RECONVERGENT B0 ;  /* 0x0000000000007941 */ /* 0x000fea0003800200 */
.L_x_3878:
        /* <DEDUP_REMOVED lines=94> */
.L_x_3881:
[----:B------:R-:W-:Y:S05]  /*ac80*/  BSYNC.RECONVERGENT B0 ;  /* 0x0000000000007941 */ /* 0x000fea0003800200 */
.L_x_3880:
        /* <DEDUP_REMOVED lines=94> */
.L_x_3883:
[----:B------:R-:W-:Y:S05]  /*b270*/  BSYNC.RECONVERGENT B0 ;  /* 0x0000000000007941 */ /* 0x000fea0003800200 */
.L_x_3882:
        /* <DEDUP_REMOVED lines=95> */
.L_x_3885:
[----:B------:R-:W-:Y:S05]  /*b870*/  BSYNC.RECONVERGENT B0 ;  /* 0x0000000000007941 */ /* 0x000fea0003800200 */
.L_x_3884:
        /* <DEDUP_REMOVED lines=96> */
.L_x_3887:
[----:B------:R-:W-:Y:S05]  /*be80*/  BSYNC.RECONVERGENT B0 ;  /* 0x0000000000007941 */ /* 0x000fea0003800200 */
.L_x_3886:
        /* <DEDUP_REMOVED lines=96> */
.L_x_3889:
[----:B------:R-:W-:Y:S05]  /*c490*/  BSYNC.RECONVERGENT B0 ;  /* 0x0000000000007941 */ /* 0x000fea0003800200 */
.L_x_3888:
        /* <DEDUP_REMOVED lines=96> */
.L_x_3891:
[----:B------:R-:W-:Y:S05]  /*caa0*/  BSYNC.RECONVERGENT B0 ;  /* 0x0000000000007941 */ /* 0x000fea0003800200 */
.L_x_3890:
        /* <DEDUP_REMOVED lines=96> */
.L_x_3893:
[----:B------:R-:W-:Y:S05]  /*d0b0*/  BSYNC.RECONVERGENT B0 ;  /* 0x0000000000007941 */ /* 0x000fea0003800200 */
.L_x_3892:
        /* <DEDUP_REMOVED lines=98> */
.L_x_3895:
[----:B------:R-:W-:Y:S05]  /*d6e0*/  BSYNC.RECONVERGENT B0 ;  /* 0x0000000000007941 */ /* 0x000fea0003800200 */
.L_x_3894:
        /* <DEDUP_REMOVED lines=94> */
.L_x_3897:
[----:B------:R-:W-:Y:S05]  /*dcd0*/  BSYNC.RECONVERGENT B0 ;  /* 0x0000000000007941 */ /* 0x000fea0003800200 */
.L_x_3896:
[----:B------:R-:W1:Y:S01]  /*dce0*/  LDC R17, c[0x0][0x450] ;  /* 0x00011400ff117b82 */ /* 0x000e620000000800 */
[----:B---3--:R-:W-:Y:S05]  /*dcf0*/  IMAD.U32 R3, R150, -0x80, RZ ;  /* 0xffffff8096037824 */ /* 0x008fea00078e00ff */
[C---:B------:R-:W-:Y:S02]  /*dd00*/  LEA R76, P1, R3.reuse, R76, 0x1 ;  /* 0x0000004c034c7211 */ /* 0x040fe400078208ff */
[C---:B------:R-:W-:Y:S02]  /*dd10*/  LEA R74, P0, R3.reuse, R74, 0x1 ;  /* 0x0000004a034a7211 */ /* 0x040fe400078008ff */
[C---:B------:R-:W-:Y:S02]  /*dd20*/  LEA.HI.X.SX32 R77, R3.reuse, R77, 0x1, P1 ;  /* 0x0000004d034d7211 */ /* 0x040fe400008f0eff */
[----:B------:R-:W-:Y:S09]  /*dd30*/  LEA.HI.X.SX32 R75, R3, R75, 0x1, P0 ;  /* 0x0000004b034b7211 */ /* 0x000ff200000f0eff */
.L_x_3832:
[----:B------:R-:W-:Y:S05]  /*dd40*/  BSYNC.RECONVERGENT B1 ;  /* 0x0000000000017941 */ /* 0x000fea0003800200 */
.L_x_3830:
        /* <DEDUP_REMOVED lines=89> */
.L_x_3898:
[----:B------:R-:W-:Y:S01]  /*e2e0*/  UISETP.GT.AND UP0, UPT, UR30, UR28, UPT ;  /* 0x0000001c1e00728c */ /* 0x000fe2000bf04270 */
[----:B------:R-:W-:Y:S02]  /*e2f0*/  IADD3 R72, P1, PT, R72, R79, RZ ;  /* 0x0000004f48487210 */ /* 0x000fe40007f3e0ff */
[----:B------:R-:W-:Y:S03]  /*e300*/  IADD3 R10, P0, PT, R10, R81, RZ ;  /* 0x000000510a0a7210 */ /* 0x000fe60007f1e0ff */
[----:B------:R-:W-:Y:S02]  /*e310*/  IMAD.X R73, R73, 0x1, R78, P1 ;  /* 0x0000000149497824 */ /* 0x000fe400008e064e */
[----:B------:R-:W-:Y:S01]  /*e320*/  IMAD.X R9, R9, 0x1, R80, P0 ;  /* 0x0000000109097824 */ /* 0x000fe200000e0650 */
[----:B------:R-:W-:Y:S07]  /*e330*/  BRA.U UP0, `(.L_x_3899) ;  /* 0xffffff4500b47547 */ /* 0x000fee000b83ffff */
.L_x_3829:
        /* <DEDUP_REMOVED lines=30> */
.L_x_3904:
[----:B------:R1:W-:Y:S02]  /*e520*/  STS.128 [R3], RZ ;  /* 0x000000ff03007388 */ /* 0x0003e40000000c00 */
.L_x_3903:
[----:B------:R-:W-:Y:S05]  /*e530*/  BSYNC.RECONVERGENT B0 ;  /* 0x0000000000007941 */ /* 0x000fea0003800200 */
.L_x_3902:
        /* <DEDUP_REMOVED lines=18> */
.L_x_3906:
[----:B------:R-:W-:Y:S05]  /*e660*/  BSYNC.RECONVERGENT B0 ;  /* 0x0000000000007941 */ /* 0x000fea0003800200 */
.L_x_3905:
        /* <DEDUP_REMOVED lines=12> */
.L_x_3908:
[----:B------:R-:W-:Y:S05]  /*e730*/  BSYNC.RECONVERGENT B0 ;  /* 0x0000000000007941 */ /* 0x000fea0003800200 */
.L_x_3907:
        /* <DEDUP_REMOVED lines=12> */
.L_x_3901:
        /* <DEDUP_REMOVED lines=78> */
.L_x_3915:
[----:B------:R-:W-:Y:S05]  /*ece0*/  BSYNC.RECONVERGENT B0 ;  /* 0x0000000000007941 */ /* 0x000fea0003800200 */
.L_x_3914:
[----:B-----5:R2:W-:Y:S01]  /*ecf0*/  STS.128 [R3], R16 ;  /* 0x0000001003007388 */ /* 0x0205e20000000c00 */
[----:B------:R-:W-:Y:S05]  /*ed00*/  BRA `(.L_x_3912) ;  /* 0x0000000000047947 */ /* 0x000fea0003800000 */
.L_x_3913:
[----:B------:R3:W-:Y:S02]  /*ed10*/  STS.128 [R3], RZ ;  /* 0x000000ff03007388 */ /* 0x0007e40000000c00 */
.L_x_3912:
[----:B------:R-:W-:Y:S05]  /*ed20*/  BSYNC.RECONVERGENT B1 ;  /* 0x0000000000017941 */ /* 0x000fea0003800200 */
.L_x_3911:
        /* <DEDUP_REMOVED lines=62> */
.L_x_3919:
[----:B------:R-:W-:Y:S05]  /*f110*/  BSYNC.RECONVERGENT B0 ;  /* 0x0000000000007941 */ /* 0x000fea0003800200 */
.L_x_3918:
[----:B-----5:R1:W-:Y:S02]  /*f120*/  STS.128 [R3+0x800], R16 ;  /* 0x0008001003007388 */ /* 0x0203e40000000c00 */
.L_x_3917:
[----:B------:R-:W-:Y:S05]  /*f130*/  BSYNC.RECONVERGENT B1 ;  /* 0x0000000000017941 */ /* 0x000fea0003800200 */
.L_x_3916:
        /* <DEDUP_REMOVED lines=63> */
.L_x_3923:
[----:B------:R-:W-:Y:S05]  /*f530*/  BSYNC.RECONVERGENT B0 ;  /* 0x0000000000007941 */ /* 0x000fea0003800200 */
.L_x_3922:
[----:B-----5:R1:W-:Y:S02]  /*f540*/  STS.128 [R3+0x1000], R16 ;  /* 0x0010001003007388 */ /* 0x0203e40000000c00 */
.L_x_3921:
[----:B------:R-:W-:Y:S05]  /*f550*/  BSYNC.RECONVERGENT B1 ;  /* 0x0000000000017941 */ /* 0x000fea0003800200 */
.L_x_3920:
        /* <DEDUP_REMOVED lines=63> */
.L_x_3925:
[----:B------:R-:W-:Y:S05]  /*f950*/  BSYNC.RECONVERGENT B0 ;  /* 0x0000000000007941 */ /* 0x000fea0003800200 */
.L_x_3924:
[----:B-----5:R1:W-:Y:S01]  /*f960*/  STS.128 [R3+0x1800], R16 ;  /* 0x0018001003007388 */ /* 0x0203e20000000c00 */
[----:B------:R-:W-:Y:S05]  /*f970*/  BRA `(.L_x_3909) ;  /* 0x0000001800047947 */ /* 0x000fea0003800000 */
.L_x_3910:
        /* <DEDUP_REMOVED lines=97> */
.L_x_3930:
[----:B------:R-:W-:Y:S05]  /*ff90*/  BSYNC.RECONVERGENT B0 ;  /* 0x0000000000007941 */ /* 0x000fea0003800200 */
.L_x_3929:
[----:B-----5:R2:W-:Y:S01]  /*ffa0*/  STS.128 [R3], R24 ;  /* 0x0000001803007388 */ /* 0x0205e20000000c00 */
[----:B------:R-:W-:Y:S05]  /*ffb0*/  BRA `(.L_x_3927) ;  /* 0x0000000000047947 */ /* 0x000fea0003800000 */
.L_x_3928:
[----:B------:R1:W-:Y:S02]  /*ffc0*/  STS.128 [R3], RZ ;  /* 0x000000ff03007388 */ /* 0x0003e40000000c00 */
.L_x_3927:
[----:B------:R-:W-:Y:S05]  /*ffd0*/  BSYNC.RECONVERGENT B1 ;  /* 0x0000000000017941 */ /* 0x000fea0003800200 */
.L_x_3926:
        /* <DEDUP_REMOVED lines=92> */
.L_x_3934:
[----:B------:R-:W-:Y:S05]  /*105a0*/  BSYNC.RECONVERGENT B0 ;  /* 0x0000000000007941 */ /* 0x000fea0003800200 */
.L_x_3933:
[----:B-----5:R4:W-:Y:S02]  /*105b0*/  STS.128 [R3+0x800], R24 ;  /* 0x0008001803007388 */ /* 0x0209e40000000c00 */
.L_x_3932:
[----:B------:R-:W-:Y:S05]  /*105c0*/  BSYNC.RECONVERGENT B1 ;  /* 0x0000000000017941 */ /* 0x000fea0003800200 */
.L_x_3931:
        /* <DEDUP_REMOVED lines=92> */
.L_x_3938:
[----:B------:R-:W-:Y:S05]  /*10b90*/  BSYNC.RECONVERGENT B0 ;  /* 0x0000000000007941 */ /* 0x000fea0003800200 */
.L_x_3937:
[----:B-----5:R4:W-:Y:S02]  /*10ba0*/  STS.128 [R3+0x1000], R24 ;  /* 0x0010001803007388 */ /* 0x0209e40000000c00 */
.L_x_3936:
[----:B------:R-:W-:Y:S05]  /*10bb0*/  BSYNC.RECONVERGENT B1 ;  /* 0x0000000000017941 */ /* 0x000fea0003800200 */
.L_x_3935:
        /* <DEDUP_REMOVED lines=91> */
.L_x_3940:
[----:B------:R-:W-:Y:S05]  /*11170*/  BSYNC.RECONVERGENT B0 ;  /* 0x0000000000007941 */ /* 0x000fea0003800200 */
.L_x_3939:
[----:B-----5:R1:W-:Y:S02]  /*11180*/  STS.128 [R3+0x1800], R8 ;  /* 0x0018000803007388 */ /* 0x0203e40000000c00 */
.L_x_3909:
[----:B------:R-:W-:Y:S05]  /*11190*/  BSYNC.RECONVERGENT B2 ;  /* 0x0000000000027941 */ /* 0x000fea0003800200 */
.L_x_3900:
        /* <DEDUP_REMOVED lines=12> */
.L_x_3943:
[----:B------:R2:W-:Y:S02]  /*11260*/  STS.128 [R3+0x2000], RZ ;  /* 0x002000ff03007388 */ /* 0x0005e40000000c00 */
.L_x_3942:
[----:B------:R-:W-:Y:S05]  /*11270*/  BSYNC.RECONVERGENT B0 ;  /* 0x0000000000007941 */ /* 0x000fea0003800200 */
.L_x_3941:
        /* <DEDUP_REMOVED lines=13> */
.L_x_3946:
[----:B------:R1:W-:Y:S02]  /*11350*/  STS.128 [R3+0x2800], RZ ;  /* 0x002800ff03007388 */ /* 0x0003e40000000c00 */
.L_x_3945:
[----:B------:R-:W-:Y:S05]  /*11360*/  BSYNC.RECONVERGENT B0 ;  /* 0x0000000000007941 */ /* 0x000fea0003800200 */
.L_x_3944:
        /* <DEDUP_REMOVED lines=14> */
.L_x_3949:
[----:B------:R1:W-:Y:S02]  /*11450*/  STS.128 [R3+0x3000], RZ ;  /* 0x003000ff03007388 */ /* 0x0003e40000000c00 */
.L_x_3948:
[----:B------:R-:W-:Y:S05]  /*11460*/  BSYNC.RECONVERGENT B0 ;  /* 0x0000000000007941 */ /* 0x000fea0003800200 */
.L_x_3947:
        /* <DEDUP_REMOVED lines=14> */
.L_x_3952:
[----:B------:R1:W-:Y:S02]  /*11550*/  STS.128 [R3+0x3800], RZ ;  /* 0x003800ff03007388 */ /* 0x0003e40000000c00 */
.L_x_3951:
[----:B------:R-:W-:Y:S05]  /*11560*/  BSYNC.RECONVERGENT B0 ;  /* 0x0000000000007941 */ /* 0x000fea0003800200 */
.L_x_3950:
        /* <DEDUP_REMOVED lines=18> */
.L_x_3955:
[----:B------:R1:W-:Y:S02]  /*11690*/  STS.128 [R3+0x4000], RZ ;  /* 0x004000ff03007388 */ /* 0x0003e40000000c00 */
.L_x_3954:
[----:B------:R-:W-:Y:S05]  /*116a0*/  BSYNC.RECONVERGENT B0 ;  /* 0x0000000000007941 */ /* 0x000fea0003800200 */
.L_x_3953:
        /* <DEDUP_REMOVED lines=15> */
.L_x_3958:
[----:B------:R1:W-:Y:S02]  /*117a0*/  STS.128 [R3+0x4800], RZ ;  /* 0x004800ff03007388 */ /* 0x0003e40000000c00 */
.L_x_3957:
[----:B------:R-:W-:Y:S05]  /*117b0*/  BSYNC.RECONVERGENT B0 ;  /* 0x0000000000007941 */ /* 0x000fea0003800200 */
.L_x_3956:
        /* <DEDUP_REMOVED lines=18> */
.L_x_3961:
[----:B------:R1:W-:Y:S02]  /*118e0*/  STS.128 [R3+0x5000], RZ ;  /* 0x005000ff03007388 */ /* 0x0003e40000000c00 */
.L_x_3960:
[----:B------:R-:W-:Y:S05]  /*118f0*/  BSYNC.RECONVERGENT B0 ;  /* 0x0000000000007941 */ /* 0x000fea0003800200 */
.L_x_3959:
        /* <DEDUP_REMOVED lines=18> */
.L_x_3964:
[----:B------:R3:W-:Y:S02]  /*11a20*/  STS.128 [R3+0x5800], RZ ;  /* 0x005800ff03007388 */ /* 0x0007e40000000c00 */
.L_x_3963:
[----:B------:R-:W-:Y:S05]  /*11a30*/  BSYNC.RECONVERGENT B0 ;  /* 0x0000000000007941 */ /* 0x000fea0003800200 */
.L_x_3962:
        /* <DEDUP_REMOVED lines=18> */
.L_x_3967:
[----:B------:R1:W-:Y:S02]  /*11b60*/  STS.128 [R3+0x6000], RZ ;  /* 0x006000ff03007388 */ /* 0x0003e40000000c00 */
.L_x_3966:
[----:B------:R-:W-:Y:S05]  /*11b70*/  BSYNC.RECONVERGENT B0 ;  /* 0x0000000000007941 */ /* 0x000fea0003800200 */
.L_x_3965:
        /* <DEDUP_REMOVED lines=15> */
.L_x_3970:
[----:B------:R1:W-:Y:S02]  /*11c70*/  STS.128 [R3+0x6800], RZ ;  /* 0x006800ff03007388 */ /* 0x0003e40000000c00 */
.L_x_3969:
[----:B------:R-:W-:Y:S05]  /*11c80*/  BSYNC.RECONVERGENT B0 ;  /* 0x0000000000007941 */ /* 0x000fea0003800200 */
.L_x_3968:
        /* <DEDUP_REMOVED lines=18> */
.L_x_3973:
[----:B------:R1:W-:Y:S02]  /*11db0*/  STS.128 [R3+0x7000], RZ ;  /* 0x007000ff03007388 */ /* 0x0003e40000000c00 */
.L_x_3972:
[----:B------:R-:W-:Y:S05]  /*11dc0*/  BSYNC.RECONVERGENT B0 ;  /* 0x0000000000007941 */ /* 0x000fea0003800200 */
.L_x_3971:
        /* <DEDUP_REMOVED lines=18> */
.L_x_3976:
[----:B------:R2:W-:Y:S02]  /*11ef0*/  STS.128 [R3+0x7800], RZ ;  /* 0x007800ff03007388 */ /* 0x0005e40000000c00 */
.L_x_3975:
[----:B------:R-:W-:Y:S05]  /*11f00*/  BSYNC.RECONVERGENT B0 ;  /* 0x0000000000007941 */ /* 0x000fea0003800200 */
.L_x_3974:
        /* <DEDUP_REMOVED lines=18> */
.L_x_3979:
[----:B------:R1:W-:Y:S02]  /*12030*/  STS.128 [R3+0x8000], RZ ;  /* 0x008000ff03007388 */ /* 0x0003e40000000c00 */
.L_x_3978:
[----:B------:R-:W-:Y:S05]  /*12040*/  BSYNC.RECONVERGENT B0 ;  /* 0x0000000000007941 */ /* 0x000fea0003800200 */
.L_x_3977:
        /* <DEDUP_REMOVED lines=18> */
.L_x_3982:
[----:B------:R1:W-:Y:S02]  /*12170*/  STS.128 [R3+0x8800], RZ ;  /* 0x008800ff03007388 */ /* 0x0003e40000000c00 */
.L_x_3981:
[----:B------:R-:W-:Y:S05]  /*12180*/  BSYNC.RECONVERGENT B0 ;  /* 0x0000000000007941 */ /* 0x000fea0003800200 */
.L_x_3980:
        /* <DEDUP_REMOVED lines=18> */
.L_x_3985:
[----:B------:R1:W-:Y:S02]  /*122b0*/  STS.128 [R3+0x9000], RZ ;  /* 0x009000ff03007388 */ /* 0x0003e40000000c00 */
.L_x_3984:
[----:B------:R-:W-:Y:S05]  /*122c0*/  BSYNC.RECONVERGENT B0 ;  /* 0x0000000000007941 */ /* 0x000fea0003800200 */
.L_x_3983:
        /* <DEDUP_REMOVED lines=16> */
.L_x_3988:
[----:B------:R1:W-:Y:S02]  /*123d0*/  STS.128 [R3+0x9800], RZ ;  /* 0x009800ff03007388 */ /* 0x0003e40000000c00 */
.L_x_3987:
[----:B------:R-:W-:Y:S05]  /*123e0*/  BSYNC.RECONVERGENT B0 ;  /* 0x0000000000007941 */ /* 0x000fea0003800200 */
.L_x_3986:
        /* <DEDUP_REMOVED lines=27> */
.L_x_3991:
[----:B------:R1:W-:Y:S01]  /*125a0*/  STS.128 [R3+0xa000], RZ ;  /* 0x00a000ff03007388 */ /* 0x0003e20000000c00 */
[----:B------:R-:W-:Y:S05]  /*125b0*/  BRA `(.L_x_3992) ;  /* 0x0000000000047947 */ /* 0x000fea0003800000 */
.L_x_3990:
[----:B------:R3:W-:Y:S02]  /*125c0*/  STS.128 [R3+0xa000], RZ ;  /* 0x00a000ff03007388 */ /* 0x0007e40000000c00 */
.L_x_3992:
[----:B------:R-:W-:Y:S05]  /*125d0*/  BSYNC.RECONVERGENT B0 ;  /* 0x0000000000007941 */ /* 0x000fea0003800200 */
.L_x_3989:
        /* <DEDUP_REMOVED lines=14> */
.L_x_3995:
[----:B------:R1:W-:Y:S02]  /*126c0*/  STS.128 [R3+0xa800], RZ ;  /* 0x00a800ff03007388 */ /* 0x0003e40000000c00 */
.L_x_3994:
[----:B------:R-:W-:Y:S05]  /*126d0*/  BSYNC.RECONVERGENT B0 ;  /* 0x0000000000007941 */ /* 0x000fea0003800200 */
.L_x_3993:
        /* <DEDUP_REMOVED lines=15> */
.L_x_3998:
[----:B------:R2:W-:Y:S02]  /*127d0*/  STS.128 [R3+0xb000], RZ ;  /* 0x00b000ff03007388 */ /* 0x0005e40000000c00 */
.L_x_3997:
[----:B------:R-:W-:Y:S05]  /*127e0*/  BSYNC.RECONVERGENT B0 ;  /* 0x0000000000007941 */ /* 0x000fea0003800200 */
.L_x_3996:
        /* <DEDUP_REMOVED lines=15> */
.L_x_4001:
[----:B------:R2:W-:Y:S02]  /*128e0*/  STS.128 [R3+0xb800], RZ ;  /* 0x00b800ff03007388 */ /* 0x0005e40000000c00 */
.L_x_4000:
[----:B------:R-:W-:Y:S05]  /*128f0*/  BSYNC.RECONVERGENT B0 ;  /* 0x0000000000007941 */ /* 0x000fea0003800200 */
.L_x_3999:
        /* <DEDUP_REMOVED lines=18> */
.L_x_4004:
[----:B------:R2:W-:Y:S02]  /*12a20*/  STS.128 [R3+0xc000], RZ ;  /* 0x00c000ff03007388 */ /* 0x0005e40000000c00 */
.L_x_4003:
[----:B------:R-:W-:Y:S05]  /*12a30*/  BSYNC.RECONVERGENT B0 ;  /* 0x0000000000007941 */ /* 0x000fea0003800200 */
.L_x_4002:
        /* <DEDUP_REMOVED lines=15> */
.L_x_4007:
[----:B------:R2:W-:Y:S02]  /*12b30*/  STS.128 [R3+0xc800], RZ ;  /* 0x00c800ff03007388 */ /* 0x0005e40000000c00 */
.L_x_4006:
[----:B------:R-:W-:Y:S05]  /*12b40*/  BSYNC.RECONVERGENT B0 ;  /* 0x0000000000007941 */ /* 0x000fea0003800200 */
.L_x_4005:
        /* <DEDUP_REMOVED lines=18> */
.L_x_4010:
[----:B------:R2:W-:Y:S02]  /*12c70*/  STS.128 [R3+0xd000], RZ ;  /* 0x00d000ff03007388 */ /* 0x0005e40000000c00 */
.L_x_4009:
[----:B------:R-:W-:Y:S05]  /*12c80*/  BSYNC.RECONVERGENT B0 ;  /* 0x0000000000007941 */ /* 0x000fea0003800200 */
.L_x_4008:
        /* <DEDUP_REMOVED lines=18> */
.L_x_4013:
[----:B------:R2:W-:Y:S02]  /*12db0*/  STS.128 [R3+0xd800], RZ ;  /* 0x00d800ff03007388 */ /* 0x0005e40000000c00 */
.L_x_4012:
[----:B------:R-:W-:Y:S05]  /*12dc0*/  BSYNC.RECONVERGENT B0 ;  /* 0x0000000000007941 */ /* 0x000fea0003800200 */
.L_x_4011:
        /* <DEDUP_REMOVED lines=18> */
.L_x_4016:
[----:B------:R2:W-:Y:S02]  /*12ef0*/  STS.128 [R3+0xe000], RZ ;  /* 0x00e000ff03007388 */ /* 0x0005e40000000c00 */
.L_x_4015:
[----:B------:R-:W-:Y:S05]  /*12f00*/  BSYNC.RECONVERGENT B0 ;  /* 0x0000000000007941 */ /* 0x000fea0003800200 */
.L_x_4014:
        /* <DEDUP_REMOVED lines=15> */
.L_x_4019:
[----:B------:R2:W-:Y:S02]  /*13000*/  STS.128 [R3+0xe800], RZ ;  /* 0x00e800ff03007388 */ /* 0x0005e40000000c00 */
.L_x_4018:
[----:B------:R-:W-:Y:S05]  /*13010*/  BSYNC.RECONVERGENT B0 ;  /* 0x0000000000007941 */ /* 0x000fea0003800200 */
.L_x_4017:
        /* <DEDUP_REMOVED lines=18> */
.L_x_4022:
[----:B------:R2:W-:Y:S02]  /*13140*/  STS.128 [R3+0xf000], RZ ;  /* 0x00f000ff03007388 */ /* 0x0005e40000000c00 */
.L_x_4021:
[----:B------:R-:W-:Y:S05]  /*13150*/  BSYNC.RECONVERGENT B0 ;  /* 0x0000000000007941 */ /* 0x000fea0003800200 */
.L_x_4020:
        /* <DEDUP_REMOVED lines=18> */
.L_x_4025:
[----:B------:R2:W-:Y:S02]  /*13280*/  STS.128 [R3+0xf800], RZ ;  /* 0x00f800ff03007388 */ /* 0x0005e40000000c00 */
.L_x_4024:
[----:B------:R-:W-:Y:S05]  /*13290*/  BSYNC.RECONVERGENT B0 ;  /* 0x0000000000007941 */ /* 0x000fea0003800200 */
.L_x_4023:
        /* <DEDUP_REMOVED lines=18> */
.L_x_4028:
[----:B------:R2:W-:Y:S02]  /*133c0*/  STS.128 [R3+0x10000], RZ ;  /* 0x010000ff03007388 */ /* 0x0005e40000000c00 */
.L_x_4027:
[----:B------:R-:W-:Y:S05]  /*133d0*/  BSYNC.RECONVERGENT B0 ;  /* 0x0000000000007941 */ /* 0x000fea0003800200 */
.L_x_4026:
        /* <DEDUP_REMOVED lines=18> */
.L_x_4031:
[----:B------:R2:W-:Y:S02]  /*13500*/  STS.128 [R3+0x10800], RZ ;  /* 0x010800ff03007388 */ /* 0x0005e40000000c00 */
.L_x_4030:
[----:B------:R-:W-:Y:S05]  /*13510*/  BSYNC.RECONVERGENT B0 ;  /* 0x0000000000007941 */ /* 0x000fea0003800200 */
.L_x_4029:
        /* <DEDUP_REMOVED lines=18> */
.L_x_4034:
[----:B------:R2:W-:Y:S02]  /*13640*/  STS.128 [R3+0x11000], RZ ;  /* 0x011000ff03007388 */ /* 0x0005e40000000c00 */
.L_x_4033:
[----:B------:R-:W-:Y:S05]  /*13650*/  BSYNC.RECONVERGENT B0 ;  /* 0x0000000000007941 */ /* 0x000fea0003800200 */
.L_x_4032:
        /* <DEDUP_REMOVED lines=16> */
.L_x_4037:
[----:B------:R2:W-:Y:S02]  /*13760*/  STS.128 [R3+0x11800], RZ ;  /* 0x011800ff03007388 */ /* 0x0005e40000000c00 */
.L_x_4036:
[----:B------:R-:W-:Y:S05]  /*13770*/  BSYNC.RECONVERGENT B0 ;  /* 0x0000000000007941 */ /* 0x000fea0003800200 */
.L_x_4035:
[----:B------:R-:W3:Y:S01]  /*13780*/  S2R R236, SR_TID.X ;  /* 0x0000000000ec7919 */ /* 0x000ee20000002100 */
[----:B------:R-:W-:Y:S01]  /*13790*/  IMAD.MOV.U32 R196, RZ, RZ, 0x20 ;  /* 0x00000020ffc47424 */ /* 0x000fe200078e00ff */
[----:B------:R-:W4:Y:S01]  /*137a0*/  LDCU.64 UR10, c[0x0][0x508] ;  /* 0x0000a100ff0a77ac */ /* 0x000f220008000a00 */
[----:B------:R-:W-:Y:S01]  /*137b0*/  IMAD.MOV.U32 R211, RZ, RZ, 0x40 ;  /* 0x00000040ffd37424 */ /* 0x000fe200078e00ff */
[----:B------:R-:W0:Y:S01]  /*137c0*/  LDGDEPBAR ;  /* 0x00000000000079af */ /* 0x000e220000000000 */
[----:B------:R-:W-:Y:S01]  /*137d0*/  IMAD.MOV.U32 R208, RZ, RZ, 0x1 ;  /* 0x00000001ffd07424 */ /* 0x000fe200078e00ff */
[----:B------:R-:W-:-:S04]  /*137e0*/  UIADD3 UR9, UPT, UPT, UR4, -0x1, URZ ;  /* 0xffffffff04097890 */ /* 0x000fc8000fffe0ff */
[----:B------:R-:W-:Y:S01]  /*137f0*/  UISETP.GT.AND UP0, UPT, UR9, UR20, UPT ;  /* 0x000000140900728c */ /* 0x000fe2000bf04270 */
[----:B----4-:R-:W-:Y:S01]  /*13800*/  IMAD.U32 R203, RZ, RZ, UR10 ;  /* 0x0000000affcb7e24 */ /* 0x010fe2000f8e00ff */
[----:B------:R-:W-:Y:S01]  /*13810*/  USHF.L.U32 UR10, UR9, 0x8, URZ ;  /* 0x00000008090a7899 */ /* 0x000fe200080006ff */
[C---:B---3--:R-:W-:Y:S01]  /*13820*/  IMAD.SHL.U32 R197, R236.reuse, 0x8, RZ ;  /* 0x00000008ecc57824 */ /* 0x048fe200078e00ff */
[----:B------:R-:W-:Y:S01]  /*13830*/  SHF.R.U32.HI R237, RZ, 0x1, R236 ;  /* 0x00000001ffed7819 */ /* 0x000fe200000116ec */
[C---:B------:R-:W-:Y:S01]  /*13840*/  IMAD.SHL.U32 R238, R236.reuse, 0x20, RZ ;  /* 0x00000020ecee7824 */ /* 0x040fe200078e00ff */
[C---:B------:R-:W-:Y:S01]  /*13850*/  LOP3.LUT R5, R236.reuse, 0x8, RZ, 0xc0, !PT ;  /* 0x00000008ec057812 */ /* 0x040fe200078ec0ff */
[----:B------:R-:W-:Y:S01]  /*13860*/  IMAD.SHL.U32 R204, R236, 0x40, RZ ;  /* 0x00000040eccc7824 */ /* 0x000fe200078e00ff */
[----:B------:R-:W-:Y:S02]  /*13870*/  LOP3.LUT R197, R197, 0x38, RZ, 0xc0, !PT ;  /* 0x00000038c5c57812 */ /* 0x000fe400078ec0ff */
[----:B------:R-:W-:-:S02]  /*13880*/  LOP3.LUT R238, R238, 0x7c00, RZ, 0xc0, !PT ;  /* 0x00007c00eeee7812 */ /* 0x000fc400078ec0ff */
[----:B-1----:R-:W-:Y:S02]  /*13890*/  LOP3.LUT R9, R237, 0x8, RZ, 0xc0, !PT ;  /* 0x00000008ed097812 */ /* 0x002fe400078ec0ff */
[----:B------:R-:W-:Y:S02]  /*138a0*/  LOP3.LUT R201, R204, 0x200, RZ, 0xc0, !PT ;  /* 0x00000200ccc97812 */ /* 0x000fe400078ec0ff */
[----:B------:R-:W-:Y:S02]  /*138b0*/  LOP3.LUT R198, R197, 0x1c0, R204, 0xf8, !PT ;  /* 0x000001c0c5c67812 */ /* 0x000fe400078ef8cc */
[----:B--2---:R-:W-:Y:S02]  /*138c0*/  LOP3.LUT R7, R201, R238, RZ, 0xfc, !PT ;  /* 0x000000eec9077212 */ /* 0x004fe400078efcff */
[----:B------:R-:W-:Y:S02]  /*138d0*/  LOP3.LUT R200, R198, R9, RZ, 0x3c, !PT ;  /* 0x00000009c6c87212 */ /* 0x000fe400078e3cff */
[----:B------:R-:W-:-:S02]  /*138e0*/  LOP3.LUT R8, R204, 0x400, RZ, 0xc0, !PT ;  /* 0x00000400cc087812 */ /* 0x000fc400078ec0ff */
[----:B------:R-:W-:Y:S02]  /*138f0*/  LOP3.LUT R5, R198, R5, RZ, 0x3c, !PT ;  /* 0x00000005c6057212 */ /* 0x000fe400078e3cff */
[----:B------:R-:W-:Y:S02]  /*13900*/  LOP3.LUT R2, R7, R200, RZ, 0xfc, !PT ;  /* 0x000000c807027212 */ /* 0x000fe400078efcff */
[----:B------:R-:W-:Y:S01]  /*13910*/  LOP3.LUT P0, RZ, R236, 0x2, RZ, 0xc0, !PT ;  /* 0x00000002ecff7812 */ /* 0x000fe2000780c0ff */
[----:B------:R-:W-:Y:S01]  /*13920*/  IMAD R8, R5, 0x2, R8 ;  /* 0x0000000205087824 */ /* 0x000fe200078e0208 */
[----:B------:R-:W-:Y:S02]  /*13930*/  LEA R2, R2, UR8, 0x1 ;  /* 0x0000000802027c11 */ /* 0x000fe4000f8e08ff */
[----:B------:R-:W-:Y:S01]  /*13940*/  SEL R199, R196, 0xffffffe0, !P0 ;  /* 0xffffffe0c4c77807 */ /* 0x000fe20004000000 */
[----:B------:R-:W-:Y:S01]  /*13950*/  VIADD R202, R8, UR8 ;  /* 0x0000000808ca7c36 */ /* 0x000fe20008000000 */
[----:B------:R-:W-:Y:S01]  /*13960*/  LDSM.16.M88.4 R124, [R8+UR8+0x2800] ;  /* 0x00280008087c783b */ /* 0x000fe20008000200 */
[----:B------:R-:W-:-:S02]  /*13970*/  P2R R0, PR, RZ, 0x1 ;  /* 0x00000001ff007803 */ /* 0x000fc40000000000 */
[--C-:B------:R-:W-:Y:S01]  /*13980*/  IMAD.IADD R140, R2, 0x1, R199.reuse ;  /* 0x00000001028c7824 */ /* 0x100fe200078e02c7 */
[----:B------:R1:W2:Y:S01]  /*13990*/  LDSM.16.M88.4 R12, [R2] ;  /* 0x00000000020c783b */ /* 0x0002a20000000200 */
[----:B------:R-:W-:Y:S01]  /*139a0*/  IMAD.IADD R0, R202, 0x1, R199 ;  /* 0x00000001ca007824 */ /* 0x000fe200078e02c7 */
[----:B------:R-:W-:Y:S02]  /*139b0*/  LOP3.LUT P0, RZ, R236, 0x4, RZ, 0xc0, !PT ;  /* 0x00000004ecff7812 */ /* 0x000fe4000780c0ff */
[----:B------:R-:W3:Y:S02]  /*139c0*/  LDSM.16.M88.4 R108, [R8+UR8+0x3800] ;  /* 0x00380008086c783b */ /* 0x000ee40008000200 */
[----:B------:R-:W-:Y:S02]  /*139d0*/  SEL R211, R211, 0xffffffc0, !P0 ;  /* 0xffffffc0d3d37807 */ /* 0x000fe40004000000 */
[----:B------:R-:W-:Y:S03]  /*139e0*/  LDSM.16.M88.4 R140, [R140] ;  /* 0x000000008c8c783b */ /* 0x000fe60000000200 */
[--C-:B------:R-:W-:Y:S01]  /*139f0*/  IMAD.IADD R206, R202, 0x1, R211.reuse ;  /* 0x00000001cace7824 */ /* 0x100fe200078e02d3 */
[----:B------:R-:W4:Y:S04]  /*13a00*/  LDSM.16.M88.4 R4, [R0+0x2800] ;  /* 0x002800000004783b */ /* 0x000f280000000200 */
[----:B------:R-:W4:Y:S04]  /*13a10*/  LDSM.16.M88.4 R132, [R8+UR8+0x2000] ;  /* 0x002000080884783b */ /* 0x000f280008000200 */
[----:B------:R-:W4:Y:S01]  /*13a20*/  LDSM.16.M88.4 R116, [R8+UR8+0x3000] ;  /* 0x003000080874783b */ /* 0x000f220008000200 */
[----:B-1----:R-:W-:-:S03]  /*13a30*/  IMAD.IADD R2, R2, 0x1, R211 ;  /* 0x0000000102027824 */ /* 0x002fc600078e02d3 */
[----:B------:R-:W1:Y:S04]  /*13a40*/  LDSM.16.M88.4 R68, [R8+UR8+0x6000] ;  /* 0x006000080844783b */ /* 0x000e680008000200 */
[----:B------:R-:W-:Y:S04]  /*13a50*/  LDSM.16.M88.4 R100, [R8+UR8+0x4000] ;  /* 0x004000080864783b */ /* 0x000fe80008000200 */
[----:B------:R-:W-:Y:S04]  /*13a60*/  LDSM.16.M88.4 R92, [R8+UR8+0x4800] ;  /* 0x00480008085c783b */ /* 0x000fe80008000200 */
[----:B------:R-:W-:Y:S01]  /*13a70*/  LDSM.16.M88.4 R84, [R8+UR8+0x5000] ;  /* 0x005000080854783b */ /* 0x000fe20008000200 */
[C---:B--2---:R-:W-:Y:S03]  /*13a80*/  HMMA.16816.F32.BF16 R128, R12.reuse, R124, RZ ;  /* 0x0000007c0c80723c */ /* 0x044fe600000418ff */
        /* <DEDUP_REMOVED lines=8> */
[C---:B----4-:R-:W-:Y:S03]  /*13b10*/  HMMA.16816.F32.BF16 R128, R140.reuse, R4, R128 ;  /* 0x000000048c80723c */ /* 0x050fe60000041880 */
[----:B------:R-:W-:Y:S04]  /*13b20*/  LDSM.16.M88.4 R20, [R8+UR8+0x9000] ;  /* 0x009000080814783b */ /* 0x000fe80008000200 */
[----:B------:R-:W-:Y:S01]  /*13b30*/  LDSM.16.M88.4 R152, [R8+UR8+0x9800] ;  /* 0x009800080898783b */ /* 0x000fe20008000200 */
[----:B------:R-:W-:Y:S03]  /*13b40*/  HMMA.16816.F32.BF16 R124, R140, R6, R124 ;  /* 0x000000068c7c723c */ /* 0x000fe6000004187c */
[----:B------:R-:W2:Y:S04]  /*13b50*/  LDSM.16.M88.4 R8, [R0+0x3800] ;  /* 0x003800000008783b */ /* 0x000ea80000000200 */
[----:B------:R-:W3:Y:S01]  /*13b60*/  LDSM.16.M88.4 R148, [R0+0x2000] ;  /* 0x002000000094783b */ /* 0x000ee20000000200 */
[C---:B------:R-:W-:Y:S03]  /*13b70*/  HMMA.16816.F32.BF16 R108, R12.reuse, R110, RZ ;  /* 0x0000006e0c6c723c */ /* 0x040fe600000418ff */
[----:B------:R-:W4:Y:S04]  /*13b80*/  LDSM.16.M88.4 R144, [R0+0x3000] ;  /* 0x003000000090783b */ /* 0x000f280000000200 */
[----:B------:R-:W4:Y:S01]  /*13b90*/  LDSM.16.M88.4 R4, [R0+0x6000] ;  /* 0x006000000004783b */ /* 0x000f220000000200 */
[C---:B------:R-:W-:Y:S03]  /*13ba0*/  HMMA.16816.F32.BF16 R136, R12.reuse, R132, RZ ;  /* 0x000000840c88723c */ /* 0x040fe600000418ff */
[----:B------:R-:W-:Y:S04]  /*13bb0*/  LDSM.16.M88.4 R172, [R0+0x4000] ;  /* 0x0040000000ac783b */ /* 0x000fe80000000200 */
        /* <DEDUP_REMOVED lines=13> */
[----:B------:R-:W-:Y:S08]  /*13c90*/  HMMA.16816.F32.BF16 R68, R12, R70, RZ ;  /* 0x000000460c44723c */ /* 0x000ff000000418ff */
[C---:B--2---:R-:W-:Y:S08]  /*13ca0*/  HMMA.16816.F32.BF16 R112, R140.reuse, R8, R112 ;  /* 0x000000088c70723c */ /* 0x044ff00000041870 */
[----:B------:R-:W-:Y:S01]  /*13cb0*/  HMMA.16816.F32.BF16 R108, R140, R10, R108 ;  /* 0x0000000a8c6c723c */ /* 0x000fe2000004186c */
[----:B------:R-:W1:Y:S07]  /*13cc0*/  LDSM.16.M88.4 R8, [R0+0x8800] ;  /* 0x008800000008783b */ /* 0x000e6e0000000200 */
        /* <DEDUP_REMOVED lines=31> */
[----:B------:R2:W4:Y:S07]  /*13ec0*/  LDSM.16.M88.4 R4, [R0+0x9000] ;  /* 0x009000000004783b */ /* 0x00052e0000000200 */
[----:B-1----:R-:W-:Y:S01]  /*13ed0*/  HMMA.16816.F32.BF16 R32, R140, R8, R32 ;  /* 0x000000088c20723c */ /* 0x002fe20000041820 */
[----:B------:R-:W-:-:S02]  /*13ee0*/  IMAD.IADD R8, R199, 0x1, R2 ;  /* 0x00000001c7087824 */ /* 0x000fc400078e0202 */
[----:B------:R-:W-:-:S05]  /*13ef0*/  IMAD.IADD R2, R199, 0x1, R206 ;  /* 0x00000001c7027824 */ /* 0x000fca00078e02ce */
[C---:B------:R-:W-:Y:S08]  /*13f00*/  HMMA.16816.F32.BF16 R104, R140.reuse, R172, R104 ;  /* 0x000000ac8c68723c */ /* 0x040ff00000041868 */
[----:B------:R-:W-:Y:S01]  /*13f10*/  HMMA.16816.F32.BF16 R100, R140, R174, R100 ;  /* 0x000000ae8c64723c */ /* 0x000fe20000041864 */
[----:B------:R-:W-:Y:S01]  /*13f20*/  LDSM.16.M88.4 R172, [R206+0x3800] ;  /* 0x00380000ceac783b */ /* 0x000fe20000000200 */
[----:B--2---:R-:W-:-:S06]  /*13f30*/  P2R R0, PR, RZ, 0x1 ;  /* 0x00000001ff007803 */ /* 0x004fcc0000000000 */
        /* <DEDUP_REMOVED lines=27> */
[----:B------:R-:W-:Y:S01]  /*140f0*/  HMMA.16816.F32.BF16 R12, R140, R194, R12 ;  /* 0x000000c28c0c723c */ /* 0x000fe2000004180c */
[----:B------:R-:W3:Y:S07]  /*14100*/  LDSM.16.M88.4 R140, [R206+0x7800] ;  /* 0x00780000ce8c783b */ /* 0x000eee0000000200 */
[C---:B------:R-:W-:Y:S08]  /*14110*/  HMMA.16816.F32.BF16 R136, R188.reuse, R184, R136 ;  /* 0x000000b8bc88723c */ /* 0x040ff00000041888 */
[C---:B------:R-:W-:Y:S08]  /*14120*/  HMMA.16816.F32.BF16 R132, R188.reuse, R186, R132 ;  /* 0x000000babc84723c */ /* 0x040ff00000041884 */
[C---:B-1----:R-:W-:Y:S08]  /*14130*/  HMMA.16816.F32.BF16 R56, R188.reuse, R144, R56 ;  /* 0x00000090bc38723c */ /* 0x042ff00000041838 */
[----:B------:R-:W-:Y:S01]  /*14140*/  HMMA.16816.F32.BF16 R52, R188, R146, R52 ;  /* 0x00000092bc34723c */ /* 0x000fe20000041834 */
[----:B------:R-:W1:Y:S07]  /*14150*/  LDSM.16.M88.4 R144, [R206+0x8800] ;  /* 0x00880000ce90783b */ /* 0x000e6e0000000200 */
[----:B--2---:R-:W-:Y:S08]  /*14160*/  HMMA.16816.F32.BF16 R136, R8, R4, R136 ;  /* 0x000000040888723c */ /* 0x004ff00000041888 */
[C---:B---3--:R-:W-:Y:S08]  /*14170*/  HMMA.16816.F32.BF16 R48, R188.reuse, R140, R48 ;  /* 0x0000008cbc30723c */ /* 0x048ff00000041830 */
[----:B------:R-:W-:Y:S01]  /*14180*/  HMMA.16816.F32.BF16 R44, R188, R142, R44 ;  /* 0x0000008ebc2c723c */ /* 0x000fe2000004182c */
[----:B------:R-:W2:Y:S02]  /*14190*/  LDSM.16.M88.4 R140, [R2+0x2800] ;  /* 0x00280000028c783b */ /* 0x000ea40000000200 */
[----:B------:R-:W-:Y:S01]  /*141a0*/  FMUL.FTZ R136, R136, UR11 ;  /* 0x0000000b88887c20 */ /* 0x000fe20008410000 */
[----:B------:R-:W-:-:S04]  /*141b0*/  FMUL.FTZ R137, R137, UR11 ;  /* 0x0000000b89897c20 */ /* 0x000fc80008410000 */
[----:B------:R-:W-:Y:S01]  /*141c0*/  HMMA.16816.F32.BF16 R132, R8, R6, R132 ;  /* 0x000000060884723c */ /* 0x000fe20000041884 */
[----:B------:R-:W3:Y:S07]  /*141d0*/  LDSM.16.M88.4 R4, [R206+0x9000] ;  /* 0x00900000ce04783b */ /* 0x000eee0000000200 */
[C---:B------:R-:W-:Y:S08]  /*141e0*/  HMMA.16816.F32.BF16 R128, R188.reuse, R180, R128 ;  /* 0x000000b4bc80723c */ /* 0x040ff00000041880 */
[----:B-1----:R-:W-:Y:S03]  /*141f0*/  HMMA.16816.F32.BF16 R32, R188, R144, R32 ;  /* 0x00000090bc20723c */ /* 0x002fe60000041820 */
[----:B------:R-:W-:Y:S01]  /*14200*/  FMUL.FTZ R132, R132, UR11 ;  /* 0x0000000b84847c20 */ /* 0x000fe20008410000 */
[----:B------:R-:W-:Y:S01]  /*14210*/  FMUL.FTZ R133, R133, UR11 ;  /* 0x0000000b85857c20 */ /* 0x000fe20008410000 */
[----:B------:R-:W-:Y:S01]  /*14220*/  FMUL.FTZ R134, R134, UR11 ;  /* 0x0000000b86867c20 */ /* 0x000fe20008410000 */
[----:B------:R-:W-:-:S02]  /*14230*/  FMUL.FTZ R135, R135, UR11 ;  /* 0x0000000b87877c20 */ /* 0x000fc40008410000 */
[C---:B------:R-:W-:Y:S01]  /*14240*/  HMMA.16816.F32.BF16 R28, R188.reuse, R146, R28 ;  /* 0x00000092bc1c723c */ /* 0x040fe2000004181c */
[----:B------:R-:W1:Y:S07]  /*14250*/  LDSM.16.M88.4 R144, [R2+0x3000] ;  /* 0x003000000290783b */ /* 0x000e6e0000000200 */
[----:B------:R-:W-:Y:S08]  /*14260*/  HMMA.16816.F32.BF16 R124, R188, R182, R124 ;  /* 0x000000b6bc7c723c */ /* 0x000ff0000004187c */
[----:B--2---:R-:W-:Y:S01]  /*14270*/  HMMA.16816.F32.BF16 R128, R8, R140, R128 ;  /* 0x0000008c0880723c */ /* 0x004fe20000041880 */
[----:B------:R-:W-:Y:S07]  /*14280*/  MUFU.TANH R140, R133 ;  /* 0x00000085008c7308 */ /* 0x000fee0000002400 */
[C---:B---3--:R-:W-:Y:S01]  /*14290*/  HMMA.16816.F32.BF16 R24, R188.reuse, R4, R24 ;  /* 0x00000004bc18723c */ /* 0x048fe20000041818 */
[----:B------:R-:W-:Y:S07]  /*142a0*/  MUFU.TANH R141, R134 ;  /* 0x00000086008d7308 */ /* 0x000fee0000002400 */
[----:B------:R-:W-:Y:S01]  /*142b0*/  HMMA.16816.F32.BF16 R20, R188, R6, R20 ;  /* 0x00000006bc14723c */ /* 0x000fe20000041814 */
[----:B------:R-:W2:Y:S02]  /*142c0*/  LDSM.16.M88.4 R4, [R2+0x3800] ;  /* 0x003800000204783b */ /* 0x000ea40000000200 */
[----:B------:R-:W-:-:S05]  /*142d0*/  FMUL.FTZ R128, R128, UR11 ;  /* 0x0000000b80807c20 */ /* 0x000fca0008410000 */
[C---:B------:R-:W-:Y:S08]  /*142e0*/  HMMA.16816.F32.BF16 R116, R188.reuse, R178, R116 ;  /* 0x000000b2bc74723c */ /* 0x040ff00000041874 */
[C---:B------:R-:W-:Y:S08]  /*142f0*/  HMMA.16816.F32.BF16 R112, R188.reuse, R172, R112 ;  /* 0x000000acbc70723c */ /* 0x040ff00000041870 */
[C---:B------:R-:W-:Y:S08]  /*14300*/  HMMA.16816.F32.BF16 R108, R188.reuse, R174, R108 ;  /* 0x000000aebc6c723c */ /* 0x040ff0000004186c */
[C---:B------:R-:W-:Y:S01]  /*14310*/  HMMA.16816.F32.BF16 R72, R188.reuse, R152, R72 ;  /* 0x00000098bc48723c */ /* 0x040fe20000041848 */
[----:B------:R-:W-:Y:S07]  /*14320*/  MUFU.TANH R152, R132 ;  /* 0x0000008400987308 */ /* 0x000fee0000002400 */
[----:B------:R-:W-:Y:S01]  /*14330*/  HMMA.16816.F32.BF16 R68, R188, R154, R68 ;  /* 0x0000009abc44723c */ /* 0x000fe20000041844 */
[----:B------:R3:W-:Y:S01]  /*14340*/  MUFU.TANH R153, R135 ;  /* 0x0000008700997308 */ /* 0x0007e20000002400 */
[----:B------:R-:W-:-:S06]  /*14350*/  FMUL.FTZ R155, R131, UR11 ;  /* 0x0000000b839b7c20 */ /* 0x000fcc0008410000 */
[----:B------:R-:W-:Y:S01]  /*14360*/  HMMA.16816.F32.BF16 R124, R8, R142, R124 ;  /* 0x0000008e087c723c */ /* 0x000fe2000004187c */
[----:B------:R4:W-:Y:S01]  /*14370*/  MUFU.TANH R154, R128 ;  /* 0x00000080009a7308 */ /* 0x0009e20000002400 */
[----:B------:R-:W-:Y:S01]  /*14380*/  FMUL.FTZ R142, R129, UR11 ;  /* 0x0000000b818e7c20 */ /* 0x000fe20008410000 */
[----:B------:R-:W-:-:S05]  /*14390*/  FMUL.FTZ R143, R130, UR11 ;  /* 0x0000000b828f7c20 */ /* 0x000fca0008410000 */
[----:B------:R-:W-:Y:S01]  /*143a0*/  HMMA.16816.F32.BF16 R120, R188, R176, R120 ;  /* 0x000000b0bc78723c */ /* 0x000fe20000041878 */
[----:B------:R-:W-:Y:S01]  /*143b0*/  MUFU.TANH R143, R143 ;  /* 0x0000008f008f7308 */ /* 0x000fe20000002400 */
[----:B---3--:R-:W-:Y:S06]  /*143c0*/  LDSM.16.M88.4 R132, [R2+0x4800] ;  /* 0x004800000284783b */ /* 0x008fec0000000200 */
[----:B-1----:R-:W-:Y:S01]  /*143d0*/  HMMA.16816.F32.BF16 R116, R8, R146, R116 ;  /* 0x000000920874723c */ /* 0x002fe20000041874 */
[----:B------:R-:W-:Y:S01]  /*143e0*/  MUFU.TANH R142, R142 ;  /* 0x0000008e008e7308 */ /* 0x000fe20000002400 */
[----:B----4-:R-:W1:Y:S01]  /*143f0*/  LDSM.16.M88.4 R128, [R2+0x4000] ;  /* 0x004000000280783b */ /* 0x010e620000000200 */
[----:B------:R-:W-:Y:S01]  /*14400*/  FMUL.FTZ R124, R124, UR11 ;  /* 0x0000000b7c7c7c20 */ /* 0x000fe20008410000 */
[----:B------:R-:W-:-:S04]  /*14410*/  FMUL.FTZ R125, R125, UR11 ;  /* 0x0000000b7d7d7c20 */ /* 0x000fc80008410000 */
[C---:B--2---:R-:W-:Y:S01]  /*14420*/  HMMA.16816.F32.BF16 R112, R8.reuse, R4, R112 ;  /* 0x000000040870723c */ /* 0x044fe20000041870 */
[----:B------:R-:W-:Y:S07]  /*14430*/  MUFU.TANH R155, R155 ;  /* 0x0000009b009b7308 */ /* 0x000fee0000002400 */
[----:B------:R-:W-:Y:S01]  /*14440*/  HMMA.16816.F32.BF16 R108, R8, R6, R108 ;  /* 0x00000006086c723c */ /* 0x000fe2000004186c */
[----:B------:R-:W2:Y:S02]  /*14450*/  LDSM.16.M88.4 R4, [R2+0x5800] ;  /* 0x005800000204783b */ /* 0x000ea40000000200 */
[----:B------:R-:W-:-:S05]  /*14460*/  FMUL.FTZ R116, R116, UR11 ;  /* 0x0000000b74747c20 */ /* 0x000fca0008410000 */
[----:B------:R-:W-:Y:S03]  /*14470*/  HMMA.16816.F32.BF16 R104, R188, R168, R104 ;  /* 0x000000a8bc68723c */ /* 0x000fe60000041868 */
[----:B------:R-:W-:Y:S01]  /*14480*/  FMUL.FTZ R112, R112, UR11 ;  /* 0x0000000b70707c20 */ /* 0x000fe20008410000 */
[----:B------:R-:W-:-:S04]  /*14490*/  FMUL.FTZ R147, R115, UR11 ;  /* 0x0000000b73937c20 */ /* 0x000fc80008410000 */
[----:B------:R-:W-:Y:S02]  /*144a0*/  HMMA.16816.F32.BF16 R100, R188, R170, R100 ;  /* 0x000000aabc64723c */ /* 0x000fe40000041864 */
[----:B------:R-:W-:Y:S01]  /*144b0*/  MUFU.TANH R147, R147 ;  /* 0x0000009300937308 */ /* 0x000fe20000002400 */
[----:B------:R-:W-:Y:S01]  /*144c0*/  FMUL.FTZ R108, R108, UR11 ;  /* 0x0000000b6c6c7c20 */ /* 0x000fe20008410000 */
[----:B------:R-:W-:-:S04]  /*144d0*/  FMUL.FTZ R109, R109, UR11 ;  /* 0x0000000b6d6d7c20 */ /* 0x000fc80008410000 */
[----:B------:R-:W-:Y:S08]  /*144e0*/  HMMA.16816.F32.BF16 R96, R188, R164, R96 ;  /* 0x000000a4bc60723c */ /* 0x000ff00000041860 */
[----:B------:R-:W-:Y:S08]  /*144f0*/  HMMA.16816.F32.BF16 R120, R8, R144, R120 ;  /* 0x000000900878723c */ /* 0x000ff00000041878 */
[C---:B------:R-:W-:Y:S01]  /*14500*/  HMMA.16816.F32.BF16 R64, R188.reuse, R148, R64 ;  /* 0x00000094bc40723c */ /* 0x040fe20000041840 */
[----:B------:R-:W-:Y:S07]  /*14510*/  MUFU.TANH R149, R136 ;  /* 0x0000008800957308 */ /* 0x000fee0000002400 */
[----:B------:R-:W-:Y:S01]  /*14520*/  HMMA.16816.F32.BF16 R60, R188, R150, R60 ;  /* 0x00000096bc3c723c */ /* 0x000fe2000004183c */
[----:B------:R3:W-:Y:S01]  /*14530*/  MUFU.TANH R148, R137 ;  /* 0x0000008900947308 */ /* 0x0007e20000002400 */
[----:B------:R-:W-:Y:S01]  /*14540*/  FMUL.FTZ R150, R138, UR11 ;  /* 0x0000000b8a967c20 */ /* 0x000fe20008410000 */
[----:B------:R-:W-:Y:S01]  /*14550*/  FMUL.FTZ R151, R139, UR11 ;  /* 0x0000000b8b977c20 */ /* 0x000fe20008410000 */
[----:B------:R-:W-:Y:S01]  /*14560*/  FMUL.FTZ R120, R120, UR11 ;  /* 0x0000000b78787c20 */ /* 0x000fe20008410000 */
[----:B------:R-:W-:Y:S01]  /*14570*/  FMUL.FTZ R121, R121, UR11 ;  /* 0x0000000b79797c20 */ /* 0x000fe20008410000 */
[----:B------:R-:W-:-:S02]  /*14580*/  FMUL.FTZ R146, R122, UR11 ;  /* 0x0000000b7a927c20 */ /* 0x000fc40008410000 */
[C---:B------:R-:W-:Y:S01]  /*14590*/  HMMA.16816.F32.BF16 R80, R188.reuse, R156, R80 ;  /* 0x0000009cbc50723c */ /* 0x040fe20000041850 */
[----:B------:R-:W-:Y:S07]  /*145a0*/  MUFU.TANH R144, R120 ;  /* 0x0000007800907308 */ /* 0x000fee0000002400 */
[----:B------:R-:W-:Y:S01]  /*145b0*/  HMMA.16816.F32.BF16 R76, R188, R158, R76 ;  /* 0x0000009ebc4c723c */ /* 0x000fe2000004184c */
[----:B------:R-:W4:Y:S01]  /*145c0*/  LDSM.16.M88.4 R156, [R206+0x8000] ;  /* 0x00800000ce9c783b */ /* 0x000f220000000200 */
[----:B------:R2:W-:Y:S03]  /*145d0*/  MUFU.TANH R145, R121 ;  /* 0x0000007900917308 */ /* 0x0005e60000002400 */
[----:B---3--:R-:W3:Y:S03]  /*145e0*/  LDSM.16.M88.4 R136, [R206+0x9800] ;  /* 0x00980000ce88783b */ /* 0x008ee60000000200 */
[C---:B-1----:R-:W-:Y:S01]  /*145f0*/  HMMA.16816.F32.BF16 R104, R8.reuse, R128, R104 ;  /* 0x000000800868723c */ /* 0x042fe20000041868 */
[----:B------:R-:W-:Y:S01]  /*14600*/  FMUL.FTZ R128, R123, UR11 ;  /* 0x0000000b7b807c20 */ /* 0x000fe20008410000 */
[----:B------:R1:W-:Y:S06]  /*14610*/  MUFU.TANH R129, R116 ;  /* 0x0000007400817308 */ /* 0x0003ec0000002400 */
[C---:B------:R-:W-:Y:S01]  /*14620*/  HMMA.16816.F32.BF16 R100, R8.reuse, R130, R100 ;  /* 0x000000820864723c */ /* 0x040fe20000041864 */
[----:B------:R-:W-:Y:S01]  /*14630*/  FMUL.FTZ R130, R117, UR11 ;  /* 0x0000000b75827c20 */ /* 0x000fe20008410000 */
[----:B------:R-:W-:Y:S01]  /*14640*/  FMUL.FTZ R131, R118, UR11 ;  /* 0x0000000b76837c20 */ /* 0x000fe20008410000 */
[----:B--2---:R-:W-:Y:S01]  /*14650*/  LDSM.16.M88.4 R120, [R2+0x6000] ;  /* 0x006000000278783b */ /* 0x004fe20000000200 */
[----:B------:R-:W-:Y:S04]  /*14660*/  MUFU.TANH R150, R150 ;  /* 0x0000009600967308 */ /* 0x000fe80000002400 */
[----:B------:R-:W-:Y:S01]  /*14670*/  HMMA.16816.F32.BF16 R96, R8, R132, R96 ;  /* 0x000000840860723c */ /* 0x000fe20000041860 */
[----:B------:R-:W-:-:S02]  /*14680*/  FMUL.FTZ R132, R119, UR11 ;  /* 0x0000000b77847c20 */ /* 0x000fc40008410000 */
[----:B-1----:R-:W1:Y:S01]  /*14690*/  LDSM.16.M88.4 R116, [R2+0x6800] ;  /* 0x006800000274783b */ /* 0x002e620000000200 */
[----:B------:R-:W-:Y:S01]  /*146a0*/  MUFU.TANH R133, R112 ;  /* 0x0000007000857308 */ /* 0x000fe20000002400 */
[----:B------:R-:W-:Y:S01]  /*146b0*/  FMUL.FTZ R105, R105, UR11 ;  /* 0x0000000b69697c20 */ /* 0x000fe20008410000 */
[----:B------:R-:W-:Y:S01]  /*146c0*/  FMUL.FTZ R106, R106, UR11 ;  /* 0x0000000b6a6a7c20 */ /* 0x000fe20008410000 */
[----:B------:R-:W-:Y:S01]  /*146d0*/  FMUL.FTZ R107, R107, UR11 ;  /* 0x0000000b6b6b7c20 */ /* 0x000fe20008410000 */
[C---:B------:R-:W-:Y:S01]  /*146e0*/  HMMA.16816.F32.BF16 R80, R8.reuse, R4, R80 ;  /* 0x000000040850723c */ /* 0x040fe20000041850 */
[----:B------:R-:W-:Y:S02]  /*146f0*/  FMUL.FTZ R104, R104, UR11 ;  /* 0x0000000b68687c20 */ /* 0x000fe40008410000 */
[----:B------:R-:W-:Y:S01]  /*14700*/  FMUL.FTZ R100, R100, UR11 ;  /* 0x0000000b64647c20 */ /* 0x000fe20008410000 */
[----:B------:R-:W-:Y:S04]  /*14710*/  MUFU.TANH R151, R151 ;  /* 0x0000009700977308 */ /* 0x000fe80000002400 */
[----:B------:R-:W-:Y:S01]  /*14720*/  HMMA.16816.F32.BF16 R76, R8, R6, R76 ;  /* 0x00000006084c723c */ /* 0x000fe2000004184c */
[----:B------:R-:W2:Y:S02]  /*14730*/  LDSM.16.M88.4 R4, [R2+0x7800] ;  /* 0x007800000204783b */ /* 0x000ea40000000200 */
[----:B------:R-:W-:Y:S01]  /*14740*/  FMUL.FTZ R97, R97, UR11 ;  /* 0x0000000b61617c20 */ /* 0x000fe20008410000 */
[----:B------:R-:W-:Y:S01]  /*14750*/  MUFU.TANH R146, R146 ;  /* 0x0000009200927308 */ /* 0x000fe20000002400 */
[----:B------:R-:W-:Y:S01]  /*14760*/  FMUL.FTZ R99, R99, UR11 ;  /* 0x0000000b63637c20 */ /* 0x000fe20008410000 */
[----:B------:R-:W-:Y:S01]  /*14770*/  FMUL.FTZ R96, R96, UR11 ;  /* 0x0000000b60607c20 */ /* 0x000fe20008410000 */
[----:B------:R-:W-:Y:S01]  /*14780*/  FMUL.FTZ R98, R98, UR11 ;  /* 0x0000000b62627c20 */ /* 0x000fe20008410000 */
[C---:B------:R-:W-:Y:S04]  /*14790*/  HMMA.16816.F32.BF16 R92, R188.reuse, R166, R92 ;  /* 0x000000a6bc5c723c */ /* 0x040fe8000004185c */
[----:B------:R-:W-:Y:S04]  /*147a0*/  MUFU.TANH R128, R128 ;  /* 0x0000008000807308 */ /* 0x000fe80000002400 */
[----:B----4-:R-:W-:Y:S01]  /*147b0*/  HMMA.16816.F32.BF16 R40, R188, R156, R40 ;  /* 0x0000009cbc28723c */ /* 0x010fe20000041828 */
[----:B------:R-:W-:Y:S01]  /*147c0*/  FMUL.FTZ R156, R126, UR11 ;  /* 0x0000000b7e9c7c20 */ /* 0x000fe20008410000 */
[----:B------:R-:W-:-:S02]  /*147d0*/  FMUL.FTZ R157, R110, UR11 ;  /* 0x0000000b6e9d7c20 */ /* 0x000fc40008410000 */
[----:B------:R-:W-:Y:S04]  /*147e0*/  MUFU.TANH R131, R131 ;  /* 0x0000008300837308 */ /* 0x000fe80000002400 */
[C---:B---3--:R-:W-:Y:S04]  /*147f0*/  HMMA.16816.F32.BF16 R16, R188.reuse, R136, R16 ;  /* 0x00000088bc10723c */ /* 0x048fe80000041810 */
[----:B------:R-:W-:Y:S04]  /*14800*/  MUFU.TANH R136, R124 ;  /* 0x0000007c00887308 */ /* 0x000fe80000002400 */
[----:B------:R-:W-:Y:S01]  /*14810*/  HMMA.16816.F32.BF16 R12, R188, R138, R12 ;  /* 0x0000008abc0c723c */ /* 0x000fe2000004180c */
[----:B------:R-:W-:-:S03]  /*14820*/  FMUL.FTZ R139, R127, UR11 ;  /* 0x0000000b7f8b7c20 */ /* 0x000fc60008410000 */
[----:B------:R3:W-:Y:S04]  /*14830*/  MUFU.TANH R137, R125 ;  /* 0x0000007d00897308 */ /* 0x0007e80000002400 */
[C---:B-1----:R-:W-:Y:S04]  /*14840*/  HMMA.16816.F32.BF16 R64, R8.reuse, R116, R64 ;  /* 0x000000740840723c */ /* 0x042fe80000041840 */
[----:B------:R-:W-:Y:S04]  /*14850*/  MUFU.TANH R138, R156 ;  /* 0x0000009c008a7308 */ /* 0x000fe80000002400 */
[C---:B------:R-:W-:Y:S01]  /*14860*/  HMMA.16816.F32.BF16 R60, R8.reuse, R118, R60 ;  /* 0x00000076083c723c */ /* 0x040fe2000004183c */
[----:B------:R-:W-:Y:S03]  /*14870*/  LDSM.16.M88.4 R116, [R2+0x9800] ;  /* 0x009800000274783b */ /* 0x000fe60000000200 */
[----:B------:R-:W-:Y:S01]  /*14880*/  MUFU.TANH R156, R108 ;  /* 0x0000006c009c7308 */ /* 0x000fe20000002400 */
[----:B---3--:R-:W1:Y:S03]  /*14890*/  LDSM.16.M88.4 R124, [R2+0x5000] ;  /* 0x00500000027c783b */ /* 0x008e660000000200 */
[----:B------:R-:W-:Y:S01]  /*148a0*/  HMMA.16816.F32.BF16 R92, R8, R134, R92 ;  /* 0x00000086085c723c */ /* 0x000fe2000004185c */
[----:B------:R-:W-:Y:S01]  /*148b0*/  FMUL.FTZ R134, R113, UR11 ;  /* 0x0000000b71867c20 */ /* 0x000fe20008410000 */
[----:B------:R-:W-:-:S02]  /*148c0*/  FMUL.FTZ R135, R114, UR11 ;  /* 0x0000000b72877c20 */ /* 0x000fc40008410000 */
[----:B------:R-:W-:Y:S04]  /*148d0*/  MUFU.TANH R139, R139 ;  /* 0x0000008b008b7308 */ /* 0x000fe80000002400 */
[----:B------:R-:W-:Y:S01]  /*148e0*/  HMMA.16816.F32.BF16 R112, R8, R120, R72 ;  /* 0x000000780870723c */ /* 0x000fe20000041848 */
[----:B------:R-:W3:Y:S03]  /*148f0*/  LDSM.16.M88.4 R72, [R2+0x8000] ;  /* 0x008000000248783b */ /* 0x000ee60000000200 */
[----:B------:R-:W-:Y:S04]  /*14900*/  MUFU.TANH R130, R130 ;  /* 0x0000008200827308 */ /* 0x000fe80000002400 */
[C---:B------:R-:W-:Y:S03]  /*14910*/  HMMA.16816.F32.BF16 R88, R188.reuse, R160, R88 ;  /* 0x000000a0bc58723c */ /* 0x040fe60000041858 */
[----:B------:R-:W-:Y:S01]  /*14920*/  FMUL.FTZ R92, R92, UR11 ;  /* 0x0000000b5c5c7c20 */ /* 0x000fe20008410000 */
[----:B------:R-:W-:Y:S01]  /*14930*/  FMUL.FTZ R95, R95, UR11 ;  /* 0x0000000b5f5f7c20 */ /* 0x000fe20008410000 */
[----:B------:R-:W-:Y:S01]  /*14940*/  FMUL.FTZ R94, R94, UR11 ;  /* 0x0000000b5e5e7c20 */ /* 0x000fe20008410000 */
[----:B------:R-:W-:Y:S02]  /*14950*/  MUFU.TANH R132, R132 ;  /* 0x0000008400847308 */ /* 0x000fe40000002400 */
[----:B------:R-:W-:Y:S03]  /*14960*/  HMMA.16816.F32.BF16 R84, R188, R162, R84 ;  /* 0x000000a2bc54723c */ /* 0x000fe60000041854 */
[----:B------:R-:W-:-:S03]  /*14970*/  FMUL.FTZ R113, R113, UR11 ;  /* 0x0000000b71717c20 */ /* 0x000fc60008410000 */
[----:B------:R-:W-:Y:S02]  /*14980*/  MUFU.TANH R135, R135 ;  /* 0x0000008700877308 */ /* 0x000fe40000002400 */
[C---:B--2---:R-:W-:Y:S06]  /*14990*/  HMMA.16816.F32.BF16 R48, R8.reuse, R4, R48 ;  /* 0x000000040830723c */ /* 0x044fec0000041830 */
[----:B------:R-:W-:Y:S02]  /*149a0*/  MUFU.TANH R134, R134 ;  /* 0x0000008600867308 */ /* 0x000fe40000002400 */
[----:B------:R-:W-:Y:S01]  /*149b0*/  HMMA.16816.F32.BF16 R44, R8, R6, R44 ;  /* 0x00000006082c723c */ /* 0x000fe2000004182c */
[----:B------:R-:W2:Y:S05]  /*149c0*/  LDSM.16.M88.4 R4, [R2+0x9000] ;  /* 0x009000000204783b */ /* 0x000eaa0000000200 */
[----:B------:R-:W-:Y:S02]  /*149d0*/  MUFU.TANH R157, R157 ;  /* 0x0000009d009d7308 */ /* 0x000fe40000002400 */
[----:B------:R-:W-:Y:S01]  /*149e0*/  HMMA.16816.F32.BF16 R36, R188, R158, R36 ;  /* 0x0000009ebc24723c */ /* 0x000fe20000041824 */
[----:B------:R-:W-:-:S05]  /*149f0*/  FMUL.FTZ R158, R111, UR11 ;  /* 0x0000000b6f9e7c20 */ /* 0x000fca0008410000 */
[----:B------:R4:W-:Y:S02]  /*14a00*/  MUFU.TANH R159, R105 ;  /* 0x00000069009f7308 */ /* 0x0009e40000002400 */
[----:B------:R-:W-:Y:S03]  /*14a10*/  HMMA.16816.F32.BF16 R68, R8, R122, R68 ;  /* 0x0000007a0844723c */ /* 0x000fe60000041844 */
[----:B------:R-:W-:-:S03]  /*14a20*/  FMUL.FTZ R47, R47, UR11 ;  /* 0x0000000b2f2f7c20 */ /* 0x000fc60008410000 */
[----:B------:R3:W-:Y:S02]  /*14a30*/  MUFU.TANH R123, R109 ;  /* 0x0000006d007b7308 */ /* 0x0007e40000002400 */
[C---:B-1----:R-:W-:Y:S06]  /*14a40*/  HMMA.16816.F32.BF16 R88, R8.reuse, R124, R88 ;  /* 0x0000007c0858723c */ /* 0x042fec0000041858 */
[----:B------:R-:W-:Y:S01]  /*14a50*/  MUFU.TANH R158, R158 ;  /* 0x0000009e009e7308 */ /* 0x000fe20000002400 */
[----:B----4-:R-:W1:Y:S01]  /*14a60*/  S2R R105, SR_CTAID.X ;  /* 0x0000000000697919 */ /* 0x010e620000002500 */
[C---:B------:R-:W-:Y:S01]  /*14a70*/  HMMA.16816.F32.BF16 R84, R8.reuse, R126, R84 ;  /* 0x0000007e0854723c */ /* 0x040fe20000041854 */
[----:B------:R-:W4:Y:S05]  /*14a80*/  LDSM.16.M88.4 R124, [R2+0x7000] ;  /* 0x00700000027c783b */ /* 0x000f2a0000000200 */
[----:B------:R-:W-:Y:S01]  /*14a90*/  MUFU.TANH R104, R104 ;  /* 0x0000006800687308 */ /* 0x000fe20000002400 */
[----:B---3--:R3:W4:Y:S01]  /*14aa0*/  LDSM.16.M88.4 R108, [R2+0x8800] ;  /* 0x00880000026c783b */ /* 0x0087220000000200 */
[----:B------:R-:W-:Y:S01]  /*14ab0*/  HMMA.16816.F32.BF16 R12, R8, R118, R12 ;  /* 0x00000076080c723c */ /* 0x000fe2000004180c */
[----:B------:R-:W-:-:S05]  /*14ac0*/  DEPBAR.LE SB0, 0x0 ;  /* 0x000080000000791a */ /* 0x000fca0000000000 */
[----:B------:R-:W-:Y:S02]  /*14ad0*/  MUFU.TANH R100, R100 ;  /* 0x0000006400647308 */ /* 0x000fe40000002400 */
[C---:B------:R-:W-:Y:S01]  /*14ae0*/  HMMA.16816.F32.BF16 R40, R8.reuse, R72, R40 ;  /* 0x000000480828723c */ /* 0x040fe20000041828 */
[----:B------:R-:W-:Y:S01]  /*14af0*/  FMUL.FTZ R73, R102, UR11 ;  /* 0x0000000b66497c20 */ /* 0x000fe20008410000 */
[----:B------:R-:W-:Y:S01]  /*14b00*/  LOP3.LUT R102, R237, 0x1f0, RZ, 0xc0, !PT ;  /* 0x000001f0ed667812 */ /* 0x000fe200078ec0ff */
[----:B------:R-:W-:Y:S01]  /*14b10*/  FMUL.FTZ R72, R101, UR11 ;  /* 0x0000000b65487c20 */ /* 0x000fe20008410000 */
[----:B------:R-:W-:Y:S02]  /*14b20*/  FMUL.FTZ R101, R80, UR11 ;  /* 0x0000000b50657c20 */ /* 0x000fe40008410000 */
[----:B------:R-:W-:Y:S02]  /*14b30*/  MUFU.TANH R97, R97 ;  /* 0x0000006100617308 */ /* 0x000fe40000002400 */
[----:B--2---:R-:W-:Y:S01]  /*14b40*/  HMMA.16816.F32.BF16 R20, R8, R6, R20 ;  /* 0x000000060814723c */ /* 0x004fe20000041814 */
[----:B------:R-:W-:-:S02]  /*14b50*/  IMAD.SHL.U32 R6, R236, 0x2, RZ ;  /* 0x00000002ec067824 */ /* 0x000fc400078e00ff */
[----:B------:R-:W-:Y:S01]  /*14b60*/  FMUL.FTZ R12, R12, UR11 ;  /* 0x0000000b0c0c7c20 */ /* 0x000fe20008410000 */
[----:B------:R-:W-:Y:S01]  /*14b70*/  FMUL.FTZ R14, R14, UR11 ;  /* 0x0000000b0e0e7c20 */ /* 0x000fe20008410000 */
[----:B------:R-:W-:Y:S01]  /*14b80*/  FMUL.FTZ R13, R13, UR11 ;  /* 0x0000000b0d0d7c20 */ /* 0x000fe20008410000 */
[----:B---3--:R-:W-:Y:S01]  /*14b90*/  SHF.R.U32.HI R2, RZ, 0x2, R236 ;  /* 0x00000002ff027819 */ /* 0x008fe200000116ec */
[----:B-1----:R-:W-:Y:S01]  /*14ba0*/  IMAD R105, R105, 0x40, R102 ;  /* 0x0000004069697824 */ /* 0x002fe200078e0266 */
[----:B------:R-:W-:Y:S01]  /*14bb0*/  LOP3.LUT R6, R6, 0x6, RZ, 0xc0, !PT ;  /* 0x0000000606067812 */ /* 0x000fe200078ec0ff */
[----:B------:R1:W2:Y:S01]  /*14bc0*/  MUFU.TANH R7, R12 ;  /* 0x0000000c00077308 */ /* 0x0002a20000002400 */
[----:B------:R-:W-:Y:S01]  /*14bd0*/  LOP3.LUT R2, R2, 0x7, RZ, 0xc0, !PT ;  /* 0x0000000702027812 */ /* 0x000fe200078ec0ff */
[C---:B------:R-:W-:Y:S01]  /*14be0*/  HMMA.16816.F32.BF16 R24, R8.reuse, R4, R24 ;  /* 0x000000040818723c */ /* 0x040fe20000041818 */
[----:B------:R-:W-:Y:S01]  /*14bf0*/  FMUL.FTZ R4, R84, UR11 ;  /* 0x0000000b54047c20 */ /* 0x000fe20008410000 */
[----:B------:R-:W-:Y:S01]  /*14c00*/  FMUL.FTZ R42, R42, UR11 ;  /* 0x0000000b2a2a7c20 */ /* 0x000fe20008410000 */
[----:B------:R-:W-:Y:S01]  /*14c10*/  IADD3 R2, PT, PT, R2, -UR21, R105 ;  /* 0x8000001502027c10 */ /* 0x000fe2000fffe069 */
[----:B------:R-:W-:Y:S01]  /*14c20*/  FMUL.FTZ R43, R43, UR11 ;  /* 0x0000000b2b2b7c20 */ /* 0x000fe20008410000 */
[----:B------:R-:W-:Y:S01]  /*14c30*/  FMUL.FTZ R15, R15, UR11 ;  /* 0x0000000b0f0f7c20 */ /* 0x000fe20008410000 */
[----:B------:R-:W3:Y:S01]  /*14c40*/  MUFU.TANH R14, R14 ;  /* 0x0000000e000e7308 */ /* 0x000ee20000002400 */
[----:B------:R-:W-:Y:S01]  /*14c50*/  IADD3 R203, PT, PT, R2, UR22, R203 ;  /* 0x0000001602cb7c10 */ /* 0x000fe2000fffe0cb */
[----:B------:R-:W-:Y:S01]  /*14c60*/  IMAD.MOV.U32 R2, RZ, RZ, 0x9 ;  /* 0x00000009ff027424 */ /* 0x000fe200078e00ff */
[C---:B----4-:R-:W-:Y:S01]  /*14c70*/  HMMA.16816.F32.BF16 R56, R8.reuse, R124, R56 ;  /* 0x0000007c0838723c */ /* 0x050fe20000041838 */
[----:B------:R-:W-:Y:S01]  /*14c80*/  FMUL.FTZ R21, R21, UR11 ;  /* 0x0000000b15157c20 */ /* 0x000fe20008410000 */
[C---:B------:R-:W-:Y:S01]  /*14c90*/  VIADDMNMX R208, R203.reuse, R208, UR22, PT ;  /* 0x00000016cbd07e46 */ /* 0x040fe2000b8001d0 */
[----:B------:R-:W-:Y:S01]  /*14ca0*/  FMUL.FTZ R22, R22, UR11 ;  /* 0x0000000b16167c20 */ /* 0x000fe20008410000 */
[----:B------:R-:W-:Y:S01]  /*14cb0*/  VIADDMNMX R203, R203, R2, UR22, PT ;  /* 0x00000016cbcb7e46 */ /* 0x000fe2000b800102 */
[----:B------:R4:W-:Y:S01]  /*14cc0*/  MUFU.TANH R102, R92 ;  /* 0x0000005c00667308 */ /* 0x0009e20000002400 */
[----:B------:R-:W-:Y:S01]  /*14cd0*/  LOP3.LUT R2, R6, UR10, RZ, 0xfc, !PT ;  /* 0x0000000a06027c12 */ /* 0x000fe2000f8efcff */
[----:B-1----:R-:W-:Y:S01]  /*14ce0*/  FMUL.FTZ R12, R86, UR11 ;  /* 0x0000000b560c7c20 */ /* 0x002fe20008410000 */
[C---:B------:R-:W-:Y:S01]  /*14cf0*/  HMMA.16816.F32.BF16 R52, R8.reuse, R126, R52 ;  /* 0x0000007e0834723c */ /* 0x040fe20000041834 */
[----:B------:R-:W-:Y:S01]  /*14d00*/  FMUL.FTZ R20, R20, UR11 ;  /* 0x0000000b14147c20 */ /* 0x000fe20008410000 */
[----:B------:R-:W-:Y:S01]  /*14d10*/  LOP3.LUT R5, R2, 0xf8, RZ, 0xfc, !PT ;  /* 0x000000f802057812 */ /* 0x000fe200078efcff */
[----:B------:R-:W-:Y:S01]  /*14d20*/  FMUL.FTZ R24, R24, UR11 ;  /* 0x0000000b18187c20 */ /* 0x000fe20008410000 */
[----:B------:R-:W-:Y:S01]  /*14d30*/  ISETP.GE.AND P2, PT, R2, R203, PT ;  /* 0x000000cb0200720c */ /* 0x000fe20003f46270 */
[----:B------:R1:W1:Y:S01]  /*14d40*/  MUFU.TANH R126, R106 ;  /* 0x0000006a007e7308 */ /* 0x0002620000002400 */
[----:B------:R-:W-:Y:S01]  /*14d50*/  I2FP.F32.S32 R84, R5 ;  /* 0x0000000500547245 */ /* 0x000fe20000201400 */
[----:B------:R-:W-:Y:S01]  /*14d60*/  FMUL.FTZ R25, R25, UR11 ;  /* 0x0000000b19197c20 */ /* 0x000fe20008410000 */
[C---:B------:R-:W-:Y:S01]  /*14d70*/  HMMA.16816.F32.BF16 R36, R8.reuse, R74, R36 ;  /* 0x0000004a0824723c */ /* 0x040fe20000041824 */
[----:B------:R-:W-:Y:S01]  /*14d80*/  ISETP.GE.AND P3, PT, R5, R208, PT ;  /* 0x000000d00500720c */ /* 0x000fe20003f66270 */
[----:B------:R-:W-:Y:S01]  /*14d90*/  FMUL.FTZ R74, R103, UR11 ;  /* 0x0000000b674a7c20 */ /* 0x000fe20008410000 */
[-C--:B------:R-:W-:Y:S01]  /*14da0*/  ISETP.GE.AND P1, PT, R5, R203.reuse, PT ;  /* 0x000000cb0500720c */ /* 0x080fe20003f26270 */
[C---:B--2---:R-:W-:Y:S01]  /*14db0*/  FFMA.FTZ R75, R84.reuse, UR5, R7 ;  /* 0x00000005544b7c23 */ /* 0x044fe20008010007 */
[----:B------:R-:W-:Y:S01]  /*14dc0*/  I2FP.F32.S32 R5, R2 ;  /* 0x0000000200057245 */ /* 0x000fe20000201400 */
[----:B----4-:R-:W-:Y:S01]  /*14dd0*/  FMUL.FTZ R92, R89, UR11 ;  /* 0x0000000b595c7c20 */ /* 0x010fe20008410000 */
[----:B---3--:R-:W-:Y:S01]  /*14de0*/  FFMA.FTZ R7, R84, UR5, R14 ;  /* 0x0000000554077c23 */ /* 0x008fe2000801000e */
[C---:B------:R-:W-:Y:S01]  /*14df0*/  HMMA.16816.F32.BF16 R32, R8.reuse, R108, R32 ;  /* 0x0000006c0820723c */ /* 0x040fe20000041820 */
[C---:B------:R-:W-:Y:S01]  /*14e00*/  LOP3.LUT R103, R2.reuse, 0x9, RZ, 0xfc, !PT ;  /* 0x0000000902677812 */ /* 0x040fe200078efcff */
[----:B------:R-:W-:Y:S01]  /*14e10*/  FFMA.FTZ R89, R5, UR5, R150 ;  /* 0x0000000505597c23 */ /* 0x000fe20008010096 */
[----:B------:R-:W-:Y:S01]  /*14e20*/  FSEL R75, R75, -INF , !P3 ;  /* 0xff8000004b4b7808 */ /* 0x000fe20005800000 */
[----:B------:R-:W-:Y:S01]  /*14e30*/  MUFU.TANH R84, R95 ;  /* 0x0000005f00547308 */ /* 0x000fe20000002400 */
[C---:B------:R-:W-:Y:S01]  /*14e40*/  LOP3.LUT R105, R2.reuse, 0x10, RZ, 0xfc, !PT ;  /* 0x0000001002697812 */ /* 0x040fe200078efcff */
[----:B-1----:R-:W-:Y:S01]  /*14e50*/  FMUL.FTZ R106, R85, UR11 ;  /* 0x0000000b556a7c20 */ /* 0x002fe20008410000 */
[----:B------:R-:W-:Y:S01]  /*14e60*/  FSEL R89, R89, -INF , !P2 ;  /* 0xff80000059597808 */ /* 0x000fe20005000000 */
[C---:B------:R-:W-:Y:S01]  /*14e70*/  HMMA.16816.F32.BF16 R28, R8.reuse, R110, R28 ;  /* 0x0000006e081c723c */ /* 0x040fe2000004181c */
[----:B------:R-:W-:Y:S01]  /*14e80*/  FSEL R7, R7, -INF , !P1 ;  /* 0xff80000007077808 */ /* 0x000fe20004800000 */
[----:B------:R-:W-:Y:S01]  /*14e90*/  FMUL.FTZ R55, R55, UR11 ;  /* 0x0000000b37377c20 */ /* 0x000fe20008410000 */
[CC--:B------:R-:W-:Y:S01]  /*14ea0*/  ISETP.GE.AND P2, PT, R103.reuse, R208.reuse, PT ;  /* 0x000000d06700720c */ /* 0x0c0fe20003f46270 */
[----:B------:R1:W-:Y:S01]  /*14eb0*/  MUFU.TANH R85, R92 ;  /* 0x0000005c00557308 */ /* 0x0003e20000002400 */
[----:B------:R-:W-:Y:S01]  /*14ec0*/  ISETP.GE.AND P1, PT, R103, R203, PT ;  /* 0x000000cb6700720c */ /* 0x000fe20003f26270 */
[----:B------:R-:W-:Y:S01]  /*14ed0*/  FMUL.FTZ R37, R37, UR11 ;  /* 0x0000000b25257c20 */ /* 0x000fe20008410000 */
[----:B------:R-:W-:Y:S01]  /*14ee0*/  I2FP.F32.S32 R103, R103 ;  /* 0x0000006700677245 */ /* 0x000fe20000201400 */
[----:B------:R-:W-:Y:S01]  /*14ef0*/  HMMA.16816.F32.BF16 R16, R8, R116, R16 ;  /* 0x000000740810723c */ /* 0x000fe20000041810 */
[----:B------:R-:W-:Y:S01]  /*14f00*/  FMUL.FTZ R10, R87, UR11 ;  /* 0x0000000b570a7c20 */ /* 0x000fe20008410000 */
[----:B------:R-:W-:Y:S01]  /*14f10*/  LOP3.LUT R87, R2, 0x1, RZ, 0xfc, !PT ;  /* 0x0000000102577812 */ /* 0x000fe200078efcff */
[----:B------:R-:W-:Y:S01]  /*14f20*/  FMUL.FTZ R8, R93, UR11 ;  /* 0x0000000b5d087c20 */ /* 0x000fe20008410000 */
[----:B------:R-:W-:Y:S01]  /*14f30*/  FMUL.FTZ R9, R88, UR11 ;  /* 0x0000000b58097c20 */ /* 0x000fe20008410000 */
[----:B------:R-:W-:Y:S01]  /*14f40*/  LOP3.LUT R93, R2, 0x8, RZ, 0xfc, !PT ;  /* 0x00000008025d7812 */ /* 0x000fe200078efcff */
[----:B------:R-:W-:Y:S01]  /*14f50*/  FMUL.FTZ R11, R90, UR11 ;  /* 0x0000000b5a0b7c20 */ /* 0x000fe20008410000 */
[-C--:B------:R-:W-:Y:S01]  /*14f60*/  ISETP.GE.AND P4, PT, R87, R208.reuse, PT ;  /* 0x000000d05700720c */ /* 0x080fe20003f86270 */
[----:B------:R-:W-:Y:S01]  /*14f70*/  FFMA.FTZ R153, R103, UR5, R153 ;  /* 0x0000000567997c23 */ /* 0x000fe20008010099 */
[----:B------:R-:W-:Y:S01]  /*14f80*/  ISETP.GE.AND P5, PT, R87, R203, PT ;  /* 0x000000cb5700720c */ /* 0x000fe20003fa6270 */
[----:B------:R-:W-:Y:S01]  /*14f90*/  FMUL.FTZ R90, R91, UR11 ;  /* 0x0000000b5b5a7c20 */ /* 0x000fe20008410000 */
[----:B------:R-:W-:Y:S01]  /*14fa0*/  I2FP.F32.S32 R87, R87 ;  /* 0x0000005700577245 */ /* 0x000fe20000201400 */
[----:B------:R-:W-:Y:S01]  /*14fb0*/  MUFU.TANH R80, R11 ;  /* 0x0000000b00507308 */ /* 0x000fe20000002400 */
[-C--:B------:R-:W-:Y:S01]  /*14fc0*/  ISETP.GE.AND P6, PT, R93, R208.reuse, PT ;  /* 0x000000d05d00720c */ /* 0x080fe20003fc6270 */
[----:B-1----:R-:W-:Y:S01]  /*14fd0*/  FFMA.FTZ R92, R103, UR5, R140 ;  /* 0x00000005675c7c23 */ /* 0x002fe2000801008c */
[----:B------:R-:W-:Y:S01]  /*14fe0*/  ISETP.GE.AND P3, PT, R93, R203, PT ;  /* 0x000000cb5d00720c */ /* 0x000fe20003f66270 */
[C---:B------:R-:W-:Y:S01]  /*14ff0*/  FFMA.FTZ R88, R87.reuse, UR5, R148 ;  /* 0x0000000557587c23 */ /* 0x040fe20008010094 */
[----:B------:R-:W-:Y:S01]  /*15000*/  FFMA.FTZ R87, R87, UR5, R151 ;  /* 0x0000000557577c23 */ /* 0x000fe20008010097 */
[----:B------:R-:W-:Y:S01]  /*15010*/  I2FP.F32.S32 R93, R93 ;  /* 0x0000005d005d7245 */ /* 0x000fe20000201400 */
[----:B------:R-:W-:Y:S01]  /*15020*/  FMUL.FTZ R95, R83, UR11 ;  /* 0x0000000b535f7c20 */ /* 0x000fe20008410000 */
[----:B------:R-:W-:Y:S01]  /*15030*/  LOP3.LUT R108, R2, 0x11, RZ, 0xfc, !PT ;  /* 0x00000011026c7812 */ /* 0x000fe200078efcff */
[----:B------:R-:W-:Y:S01]  /*15040*/  MUFU.TANH R83, R90 ;  /* 0x0000005a00537308 */ /* 0x000fe20000002400 */
[----:B------:R-:W-:Y:S01]  /*15050*/  FSEL R88, R88, -INF , !P4 ;  /* 0xff80000058587808 */ /* 0x000fe20006000000 */
[----:B------:R-:W-:Y:S01]  /*15060*/  FFMA.FTZ R14, R93, UR5, R152 ;  /* 0x000000055d0e7c23 */ /* 0x000fe20008010098 */
[----:B------:R-:W-:Y:S01]  /*15070*/  FSEL R87, R87, -INF , !P5 ;  /* 0xff80000057577808 */ /* 0x000fe20006800000 */
[----:B------:R-:W-:Y:S01]  /*15080*/  FFMA.FTZ R93, R93, UR5, R141 ;  /* 0x000000055d5d7c23 */ /* 0x000fe2000801008d */
[CC--:B------:R-:W-:Y:S01]  /*15090*/  ISETP.GE.AND P4, PT, R105.reuse, R208.reuse, PT ;  /* 0x000000d06900720c */ /* 0x0c0fe20003f86270 */
[----:B------:R-:W-:Y:S01]  /*150a0*/  FMUL.FTZ R91, R82, UR11 ;  /* 0x0000000b525b7c20 */ /* 0x000fe20008410000 */
[----:B------:R-:W-:Y:S01]  /*150b0*/  ISETP.GE.AND P5, PT, R105, R203, PT ;  /* 0x000000cb6900720c */ /* 0x000fe20003fa6270 */
[----:B------:R1:W-:Y:S01]  /*150c0*/  MUFU.TANH R86, R94 ;  /* 0x0000005e00567308 */ /* 0x0003e20000002400 */
[----:B------:R-:W-:Y:S01]  /*150d0*/  I2FP.F32.S32 R105, R105 ;  /* 0x0000006900697245 */ /* 0x000fe20000201400 */
[----:B------:R-:W-:Y:S01]  /*150e0*/  FMUL.FTZ R103, R79, UR11 ;  /* 0x0000000b4f677c20 */ /* 0x000fe20008410000 */
[----:B------:R-:W-:Y:S01]  /*150f0*/  LOP3.LUT R109, R2, 0x18, RZ, 0xfc, !PT ;  /* 0x00000018026d7812 */ /* 0x000fe200078efcff */
[----:B------:R-:W-:Y:S01]  /*15100*/  FMUL.FTZ R116, R77, UR11 ;  /* 0x0000000b4d747c20 */ /* 0x000fe20008410000 */
[----:B------:R-:W-:Y:S01]  /*15110*/  FSEL R14, R14, -INF , !P6 ;  /* 0xff8000000e0e7808 */ /* 0x000fe20007000000 */
[C---:B------:R-:W-:Y:S01]  /*15120*/  FFMA.FTZ R154, R105.reuse, UR5, R154 ;  /* 0x00000005699a7c23 */ /* 0x040fe2000801009a */
[----:B------:R-:W-:Y:S01]  /*15130*/  FFMA.FTZ R121, R105, UR5, R143 ;  /* 0x0000000569797c23 */ /* 0x000fe2000801008f */
[----:B------:R-:W-:Y:S01]  /*15140*/  LOP3.LUT R110, R2, 0x19, RZ, 0xfc, !PT ;  /* 0x00000019026e7812 */ /* 0x000fe200078efcff */
[----:B------:R2:W-:Y:S01]  /*15150*/  MUFU.TANH R82, R4 ;  /* 0x0000000400527308 */ /* 0x0005e20000002400 */
[----:B------:R-:W-:Y:S01]  /*15160*/  FSEL R93, R93, -INF , !P3 ;  /* 0xff8000005d5d7808 */ /* 0x000fe20005800000 */
[----:B------:R-:W-:Y:S01]  /*15170*/  FMUL.FTZ R105, R78, UR11 ;  /* 0x0000000b4e697c20 */ /* 0x000fe20008410000 */
[C---:B------:R-:W-:Y:S01]  /*15180*/  ISETP.GE.AND P6, PT, R108.reuse, R208, PT ;  /* 0x000000d06c00720c */ /* 0x040fe20003fc6270 */
[----:B------:R-:W-:Y:S01]  /*15190*/  FMUL.FTZ R39, R39, UR11 ;  /* 0x0000000b27277c20 */ /* 0x000fe20008410000 */
[-C--:B------:R-:W-:Y:S01]  /*151a0*/  ISETP.GE.AND P3, PT, R108, R203.reuse, PT ;  /* 0x000000cb6c00720c */ /* 0x080fe20003f66270 */
[----:B------:R-:W-:Y:S01]  /*151b0*/  FMUL.FTZ R36, R36, UR11 ;  /* 0x0000000b24247c20 */ /* 0x000fe20008410000 */
[----:B------:R-:W-:Y:S01]  /*151c0*/  FSEL R92, R92, -INF , !P2 ;  /* 0xff8000005c5c7808 */ /* 0x000fe20005000000 */
[----:B-1----:R-:W-:Y:S01]  /*151d0*/  FMUL.FTZ R94, R76, UR11 ;  /* 0x0000000b4c5e7c20 */ /* 0x002fe20008410000 */
[----:B------:R-:W-:Y:S01]  /*151e0*/  I2FP.F32.S32 R108, R108 ;  /* 0x0000006c006c7245 */ /* 0x000fe20000201400 */
[----:B------:R1:W-:Y:S01]  /*151f0*/  MUFU.TANH R76, R12 ;  /* 0x0000000c004c7308 */ /* 0x0003e20000002400 */
[----:B------:R-:W-:Y:S01]  /*15200*/  FSEL R11, R153, -INF , !P1 ;  /* 0xff800000990b7808 */ /* 0x000fe20004800000 */
[----:B------:R-:W-:Y:S01]  /*15210*/  FMUL.FTZ R38, R38, UR11 ;  /* 0x0000000b26267c20 */ /* 0x000fe20008410000 */
[CC--:B------:R-:W-:Y:S01]  /*15220*/  ISETP.GE.AND P2, PT, R109.reuse, R208.reuse, PT ;  /* 0x000000d06d00720c */ /* 0x0c0fe20003f46270 */
[----:B------:R-:W-:Y:S01]  /*15230*/  FFMA.FTZ R142, R108, UR5, R142 ;  /* 0x000000056c8e7c23 */ /* 0x000fe2000801008e */
[----:B------:R-:W-:Y:S01]  /*15240*/  FSEL R90, R154, -INF , !P4 ;  /* 0xff8000009a5a7808 */ /* 0x000fe20006000000 */
[----:B------:R-:W-:Y:S01]  /*15250*/  FFMA.FTZ R111, R108, UR5, R155 ;  /* 0x000000056c6f7c23 */ /* 0x000fe2000801009b */
[----:B------:R-:W-:Y:S01]  /*15260*/  ISETP.GE.AND P1, PT, R109, R203, PT ;  /* 0x000000cb6d00720c */ /* 0x000fe20003f26270 */
[----:B------:R-:W-:Y:S01]  /*15270*/  MUFU.TANH R79, R10 ;  /* 0x0000000a004f7308 */ /* 0x000fe20000002400 */
[----:B------:R-:W-:Y:S01]  /*15280*/  FSEL R121, R121, -INF , !P5 ;  /* 0xff80000079797808 */ /* 0x000fe20006800000 */
[----:B------:R-:W-:Y:S01]  /*15290*/  FMUL.FTZ R32, R32, UR11 ;  /* 0x0000000b20207c20 */ /* 0x000fe20008410000 */
[----:B------:R-:W-:Y:S01]  /*152a0*/  I2FP.F32.S32 R109, R109 ;  /* 0x0000006d006d7245 */ /* 0x000fe20000201400 */
[----:B------:R-:W-:Y:S01]  /*152b0*/  FMUL.FTZ R34, R34, UR11 ;  /* 0x0000000b22227c20 */ /* 0x000fe20008410000 */
[----:B------:R-:W-:Y:S01]  /*152c0*/  ISETP.GE.AND P4, PT, R110, R208, PT ;  /* 0x000000d06e00720c */ /* 0x000fe20003f86270 */
[----:B------:R-:W-:Y:S01]  /*152d0*/  FMUL.FTZ R28, R28, UR11 ;  /* 0x0000000b1c1c7c20 */ /* 0x000fe20008410000 */
[-C--:B------:R-:W-:Y:S01]  /*152e0*/  ISETP.GE.AND P5, PT, R110, R203.reuse, PT ;  /* 0x000000cb6e00720c */ /* 0x080fe20003fa6270 */
[C---:B------:R-:W-:Y:S01]  /*152f0*/  FFMA.FTZ R136, R109.reuse, UR5, R136 ;  /* 0x000000056d887c23 */ /* 0x040fe20008010088 */
[----:B------:R-:W-:Y:S01]  /*15300*/  I2FP.F32.S32 R110, R110 ;  /* 0x0000006e006e7245 */ /* 0x000fe20000201400 */
[----:B------:R-:W-:Y:S01]  /*15310*/  FFMA.FTZ R119, R109, UR5, R138 ;  /* 0x000000056d777c23 */ /* 0x000fe2000801008a */
[C---:B------:R-:W-:Y:S01]  /*15320*/  LOP3.LUT R117, R2.reuse, 0x20, RZ, 0xfc, !PT ;  /* 0x0000002002757812 */ /* 0x040fe200078efcff */
[----:B------:R3:W-:Y:S01]  /*15330*/  MUFU.TANH R127, R107 ;  /* 0x0000006b007f7308 */ /* 0x0007e20000002400 */
[----:B------:R-:W-:Y:S01]  /*15340*/  LOP3.LUT R108, R2, 0x21, RZ, 0xfc, !PT ;  /* 0x00000021026c7812 */ /* 0x000fe200078efcff */
[C---:B------:R-:W-:Y:S01]  /*15350*/  FFMA.FTZ R137, R110.reuse, UR5, R137 ;  /* 0x000000056e897c23 */ /* 0x040fe20008010089 */
[----:B------:R-:W-:Y:S01]  /*15360*/  FFMA.FTZ R109, R110, UR5, R139 ;  /* 0x000000056e6d7c23 */ /* 0x000fe2000801008b */
[----:B--2---:R-:W-:Y:S01]  /*15370*/  FSEL R4, R142, -INF , !P6 ;  /* 0xff8000008e047808 */ /* 0x004fe20007000000 */
[----:B------:R-:W-:Y:S01]  /*15380*/  FMUL.FTZ R30, R30, UR11 ;  /* 0x0000000b1e1e7c20 */ /* 0x000fe20008410000 */
[----:B------:R-:W-:Y:S01]  /*15390*/  LOP3.LUT R110, R2, 0x28, RZ, 0xfc, !PT ;  /* 0x00000028026e7812 */ /* 0x000fe200078efcff */
[----:B------:R-:W-:Y:S01]  /*153a0*/  FMUL.FTZ R33, R33, UR11 ;  /* 0x0000000b21217c20 */ /* 0x000fe20008410000 */
[----:B------:R-:W-:Y:S01]  /*153b0*/  FSEL R111, R111, -INF , !P3 ;  /* 0xff8000006f6f7808 */ /* 0x000fe20005800000 */
[----:B------:R2:W-:Y:S01]  /*153c0*/  MUFU.TANH R78, R101 ;  /* 0x00000065004e7308 */ /* 0x0005e20000002400 */
[-C--:B------:R-:W-:Y:S01]  /*153d0*/  ISETP.GE.AND P6, PT, R117, R208.reuse, PT ;  /* 0x000000d07500720c */ /* 0x080fe20003fc6270 */
[----:B------:R-:W-:Y:S01]  /*153e0*/  FMUL.FTZ R35, R35, UR11 ;  /* 0x0000000b23237c20 */ /* 0x000fe20008410000 */
[----:B------:R-:W-:Y:S01]  /*153f0*/  ISETP.GE.AND P3, PT, R117, R203, PT ;  /* 0x000000cb7500720c */ /* 0x000fe20003f66270 */
[----:B------:R-:W-:Y:S01]  /*15400*/  FMUL.FTZ R29, R29, UR11 ;  /* 0x0000000b1d1d7c20 */ /* 0x000fe20008410000 */
[----:B-1----:R-:W-:Y:S01]  /*15410*/  FSEL R12, R136, -INF , !P2 ;  /* 0xff800000880c7808 */ /* 0x002fe20005000000 */
[----:B------:R-:W-:Y:S01]  /*15420*/  FMUL.FTZ R136, R70, UR11 ;  /* 0x0000000b46887c20 */ /* 0x000fe20008410000 */
[----:B------:R-:W-:Y:S01]  /*15430*/  I2FP.F32.S32 R117, R117 ;  /* 0x0000007500757245 */ /* 0x000fe20000201400 */
[----:B---3--:R-:W-:Y:S01]  /*15440*/  FMUL.FTZ R107, R81, UR11 ;  /* 0x0000000b516b7c20 */ /* 0x008fe20008410000 */
        /* <DEDUP_REMOVED lines=9> */
[----:B------:R3:W-:Y:S01]  /*154e0*/  MUFU.TANH R77, R107 ;  /* 0x0000006b004d7308 */ /* 0x0007e20000002400 */
[----:B------:R-:W-:Y:S01]  /*154f0*/  I2FP.F32.S32 R108, R108 ;  /* 0x0000006c006c7245 */ /* 0x000fe20000201400 */
[----:B--2---:R-:W-:Y:S01]  /*15500*/  FMUL.FTZ R101, R114, UR11 ;  /* 0x0000000b72657c20 */ /* 0x004fe20008410000 */
[C---:B------:R-:W-:Y:S01]  /*15510*/  ISETP.GE.AND P4, PT, R110.reuse, R208, PT ;  /* 0x000000d06e00720c */ /* 0x040fe20003f86270 */
[----:B------:R-:W-:Y:S01]  /*15520*/  FMUL.FTZ R114, R115, UR11 ;  /* 0x0000000b73727c20 */ /* 0x000fe20008410000 */
[-C--:B------:R-:W-:Y:S01]  /*15530*/  ISETP.GE.AND P5, PT, R110, R203.reuse, PT ;  /* 0x000000cb6e00720c */ /* 0x080fe20003fa6270 */
[----:B------:R-:W-:Y:S01]  /*15540*/  FFMA.FTZ R122, R108, UR5, R145 ;  /* 0x000000056c7a7c23 */ /* 0x000fe20008010091 */
[----:B------:R-:W-:Y:S01]  /*15550*/  I2FP.F32.S32 R110, R110 ;  /* 0x0000006e006e7245 */ /* 0x000fe20000201400 */
[----:B------:R-:W2:Y:S01]  /*15560*/  MUFU.TANH R73, R73 ;  /* 0x0000004900497308 */ /* 0x000ea20000002400 */
[----:B------:R-:W-:Y:S01]  /*15570*/  LOP3.LUT R125, R2, 0x29, RZ, 0xfc, !PT ;  /* 0x00000029027d7812 */ /* 0x000fe200078efcff */
[----:B-1----:R-:W-:Y:S01]  /*15580*/  FMUL.FTZ R106, R112, UR11 ;  /* 0x0000000b706a7c20 */ /* 0x002fe20008410000 */
[----:B------:R-:W-:Y:S01]  /*15590*/  LOP3.LUT R118, R2, 0x30, RZ, 0xfc, !PT ;  /* 0x0000003002767812 */ /* 0x000fe200078efcff */
[----:B------:R-:W-:Y:S01]  /*155a0*/  FFMA.FTZ R115, R110, UR5, R131 ;  /* 0x000000056e737c23 */ /* 0x000fe20008010083 */
[----:B------:R-:W-:Y:S01]  /*155b0*/  FSEL R124, R124, -INF , !P6 ;  /* 0xff8000007c7c7808 */ /* 0x000fe20007000000 */
[----:B------:R-:W-:Y:S01]  /*155c0*/  FMUL.FTZ R131, R71, UR11 ;  /* 0x0000000b47837c20 */ /* 0x000fe20008410000 */
[----:B------:R-:W-:Y:S01]  /*155d0*/  FSEL R117, R117, -INF , !P3 ;  /* 0xff80000075757808 */ /* 0x000fe20005800000 */
[----:B------:R1:W-:Y:S01]  /*155e0*/  MUFU.TANH R112, R116 ;  /* 0x0000007400707308 */ /* 0x0003e20000002400 */
[----:B---3--:R-:W-:Y:S01]  /*155f0*/  FFMA.FTZ R107, R108, UR5, R128 ;  /* 0x000000056c6b7c23 */ /* 0x008fe20008010080 */
[----:B------:R-:W-:Y:S01]  /*15600*/  FFMA.FTZ R108, R110, UR5, R129 ;  /* 0x000000056e6c7c23 */ /* 0x000fe20008010081 */
[----:B------:R-:W-:Y:S01]  /*15610*/  LOP3.LUT R129, R2, 0x31, RZ, 0xfc, !PT ;  /* 0x0000003102817812 */ /* 0x000fe200078efcff */
[----:B------:R-:W-:Y:S01]  /*15620*/  FMUL.FTZ R128, R67, UR11 ;  /* 0x0000000b43807c20 */ /* 0x000fe20008410000 */
[-C--:B------:R-:W-:Y:S01]  /*15630*/  ISETP.GE.AND P6, PT, R125, R208.reuse, PT ;  /* 0x000000d07d00720c */ /* 0x080fe20003fc6270 */
[----:B------:R-:W-:Y:S01]  /*15640*/  FMUL.FTZ R31, R31, UR11 ;  /* 0x0000000b1f1f7c20 */ /* 0x000fe20008410000 */
[----:B------:R-:W-:Y:S01]  /*15650*/  FSEL R122, R122, -INF , !P2 ;  /* 0xff8000007a7a7808 */ /* 0x000fe20005000000 */
[----:B------:R-:W-:Y:S01]  /*15660*/  MUFU.TANH R71, R103 ;  /* 0x0000006700477308 */ /* 0x000fe20000002400 */
[----:B------:R-:W-:Y:S01]  /*15670*/  ISETP.GE.AND P3, PT, R125, R203, PT ;  /* 0x000000cb7d00720c */ /* 0x000fe20003f66270 */
[----:B------:R-:W-:Y:S01]  /*15680*/  FMUL.FTZ R27, R27, UR11 ;  /* 0x0000000b1b1b7c20 */ /* 0x000fe20008410000 */
[----:B------:R-:W-:Y:S01]  /*15690*/  FSEL R107, R107, -INF , !P1 ;  /* 0xff8000006b6b7808 */ /* 0x000fe20004800000 */
[----:B------:R-:W-:Y:S01]  /*156a0*/  FMUL.FTZ R26, R26, UR11 ;  /* 0x0000000b1a1a7c20 */ /* 0x000fe20008410000 */
[----:B------:R-:W-:Y:S01]  /*156b0*/  I2FP.F32.S32 R125, R125 ;  /* 0x0000007d007d7245 */ /* 0x000fe20000201400 */
[----:B------:R-:W-:Y:S01]  /*156c0*/  FMUL.FTZ R16, R16, UR11 ;  /* 0x0000000b10107c20 */ /* 0x000fe20008410000 */
[----:B------:R-:W-:Y:S01]  /*156d0*/  ISETP.GE.AND P2, PT, R118, R208, PT ;  /* 0x000000d07600720c */ /* 0x000fe20003f46270 */
[----:B------:R-:W3:Y:S01]  /*156e0*/  MUFU.TANH R74, R74 ;  /* 0x0000004a004a7308 */ /* 0x000ee20000002400 */
[----:B------:R-:W-:Y:S01]  /*156f0*/  FSEL R110, R108, -INF , !P4 ;  /* 0xff8000006c6e7808 */ /* 0x000fe20006000000 */
[C---:B------:R-:W-:Y:S01]  /*15700*/  FFMA.FTZ R108, R125.reuse, UR5, R130 ;  /* 0x000000057d6c7c23 */ /* 0x040fe20008010082 */
[-C--:B------:R-:W-:Y:S01]  /*15710*/  ISETP.GE.AND P1, PT, R118, R203.reuse, PT ;  /* 0x000000cb7600720c */ /* 0x080fe20003f26270 */
[----:B------:R-:W-:Y:S01]  /*15720*/  FFMA.FTZ R132, R125, UR5, R132 ;  /* 0x000000057d847c23 */ /* 0x000fe20008010084 */
[----:B------:R-:W-:Y:S01]  /*15730*/  FSEL R115, R115, -INF , !P5 ;  /* 0xff80000073737808 */ /* 0x000fe20006800000 */
[----:B------:R-:W-:Y:S01]  /*15740*/  FMUL.FTZ R130, R68, UR11 ;  /* 0x0000000b44827c20 */ /* 0x000fe20008410000 */
[----:B------:R-:W-:Y:S01]  /*15750*/  I2FP.F32.S32 R118, R118 ;  /* 0x0000007600767245 */ /* 0x000fe20000201400 */
[----:B------:R4:W-:Y:S01]  /*15760*/  MUFU.TANH R68, R105 ;  /* 0x0000006900447308 */ /* 0x0009e20000002400 */
[CC--:B------:R-:W-:Y:S01]  /*15770*/  ISETP.GE.AND P4, PT, R129.reuse, R208.reuse, PT ;  /* 0x000000d08100720c */ /* 0x0c0fe20003f86270 */
[----:B------:R-:W-:Y:S01]  /*15780*/  FMUL.FTZ R18, R18, UR11 ;  /* 0x0000000b12127c20 */ /* 0x000fe20008410000 */
[----:B------:R-:W-:Y:S01]  /*15790*/  ISETP.GE.AND P5, PT, R129, R203, PT ;  /* 0x000000cb8100720c */ /* 0x000fe20003fa6270 */
[C---:B------:R-:W-:Y:S01]  /*157a0*/  FFMA.FTZ R120, R118.reuse, UR5, R133 ;  /* 0x0000000576787c23 */ /* 0x040fe20008010085 */
[----:B------:R-:W-:Y:S01]  /*157b0*/  I2FP.F32.S32 R129, R129 ;  /* 0x0000008100817245 */ /* 0x000fe20000201400 */
[----:B------:R-:W-:Y:S01]  /*157c0*/  FFMA.FTZ R125, R118, UR5, R135 ;  /* 0x00000005767d7c23 */ /* 0x000fe20008010087 */
[C---:B-1----:R-:W-:Y:S01]  /*157d0*/  LOP3.LUT R116, R2.reuse, 0x38, RZ, 0xfc, !PT ;  /* 0x0000003802747812 */ /* 0x042fe200078efcff */
[----:B------:R-:W1:Y:S01]  /*157e0*/  MUFU.TANH R72, R72 ;  /* 0x0000004800487308 */ /* 0x000e620000002400 */
[C---:B------:R-:W-:Y:S01]  /*157f0*/  LOP3.LUT R135, R2.reuse, 0x40, RZ, 0xfc, !PT ;  /* 0x0000004002877812 */ /* 0x040fe200078efcff */
[C---:B------:R-:W-:Y:S01]  /*15800*/  FFMA.FTZ R118, R129.reuse, UR5, R134 ;  /* 0x0000000581767c23 */ /* 0x040fe20008010086 */
[----:B------:R-:W-:Y:S01]  /*15810*/  FFMA.FTZ R147, R129, UR5, R147 ;  /* 0x0000000581937c23 */ /* 0x000fe20008010093 */
[----:B------:R-:W-:Y:S01]  /*15820*/  LOP3.LUT R134, R2, 0x39, RZ, 0xfc, !PT ;  /* 0x0000003902867812 */ /* 0x000fe200078efcff */
[----:B------:R-:W-:Y:S01]  /*15830*/  FMUL.FTZ R133, R64, UR11 ;  /* 0x0000000b40857c20 */ /* 0x000fe20008410000 */
[----:B------:R-:W-:Y:S01]  /*15840*/  FSEL R108, R108, -INF , !P6 ;  /* 0xff8000006c6c7808 */ /* 0x000fe20007000000 */
[----:B------:R-:W-:Y:S01]  /*15850*/  FMUL.FTZ R129, R66, UR11 ;  /* 0x0000000b42817c20 */ /* 0x000fe20008410000 */
[----:B------:R-:W-:Y:S01]  /*15860*/  ISETP.GE.AND P6, PT, R116, R208, PT ;  /* 0x000000d07400720c */ /* 0x000fe20003fc6270 */
[----:B------:R2:W-:Y:S01]  /*15870*/  MUFU.TANH R69, R113 ;  /* 0x0000007100457308 */ /* 0x0005e20000002400 */
[----:B----4-:R-:W-:Y:S01]  /*15880*/  FSEL R105, R132, -INF , !P3 ;  /* 0xff80000084697808 */ /* 0x010fe20005800000 */
[----:B------:R-:W-:Y:S01]  /*15890*/  FMUL.FTZ R132, R65, UR11 ;  /* 0x0000000b41847c20 */ /* 0x000fe20008410000 */
[----:B------:R-:W-:Y:S01]  /*158a0*/  FSEL R120, R120, -INF , !P2 ;  /* 0xff80000078787808 */ /* 0x000fe20005000000 */
[----:B------:R-:W-:Y:S01]  /*158b0*/  FMUL.FTZ R23, R23, UR11 ;  /* 0x0000000b17177c20 */ /* 0x000fe20008410000 */
[----:B------:R-:W-:Y:S01]  /*158c0*/  ISETP.GE.AND P3, PT, R116, R203, PT ;  /* 0x000000cb7400720c */ /* 0x000fe20003f66270 */
[----:B------:R-:W-:Y:S01]  /*158d0*/  FMUL.FTZ R17, R17, UR11 ;  /* 0x0000000b11117c20 */ /* 0x000fe20008410000 */
[----:B------:R-:W-:Y:S01]  /*158e0*/  FSEL R125, R125, -INF , !P1 ;  /* 0xff8000007d7d7808 */ /* 0x000fe20004800000 */
[----:B------:R4:W-:Y:S01]  /*158f0*/  MUFU.TANH R64, R101 ;  /* 0x0000006500407308 */ /* 0x0009e20000002400 */
[----:B------:R-:W-:Y:S01]  /*15900*/  FSEL R118, R118, -INF , !P4 ;  /* 0xff80000076767808 */ /* 0x000fe20006000000 */
[----:B------:R-:W-:Y:S01]  /*15910*/  FMUL.FTZ R19, R19, UR11 ;  /* 0x0000000b13137c20 */ /* 0x000fe20008410000 */
[----:B------:R-:W-:Y:S01]  /*15920*/  FSEL R103, R147, -INF , !P5 ;  /* 0xff80000093677808 */ /* 0x000fe20006800000 */
[----:B------:R-:W-:Y:S01]  /*15930*/  FFMA.FTZ R149, R5, UR5, R149 ;  /* 0x0000000505957c23 */ /* 0x000fe20008010095 */
[----:B------:R-:W-:-:S02]  /*15940*/  I2FP.F32.S32 R116, R116 ;  /* 0x0000007400747245 */ /* 0x000fc40000201400 */
[CC--:B------:R-:W-:Y:S01]  /*15950*/  ISETP.GE.AND P2, PT, R134.reuse, R208.reuse, PT ;  /* 0x000000d08600720c */ /* 0x0c0fe20003f46270 */
[----:B------:R-:W1:Y:S01]  /*15960*/  MUFU.TANH R99, R99 ;  /* 0x0000006300637308 */ /* 0x000e620000002400 */
[-C--:B------:R-:W-:Y:S01]  /*15970*/  ISETP.GE.AND P1, PT, R134, R203.reuse, PT ;  /* 0x000000cb8600720c */ /* 0x080fe20003f26270 */
[C---:B------:R-:W-:Y:S01]  /*15980*/  FFMA.FTZ R156, R116.reuse, UR5, R156 ;  /* 0x00000005749c7c23 */ /* 0x040fe2000801009c */
[C---:B------:R-:W-:Y:S01]  /*15990*/  ISETP.GE.AND P4, PT, R135.reuse, R208, PT ;  /* 0x000000d08700720c */ /* 0x040fe20003f86270 */
[----:B--2---:R-:W-:Y:S01]  /*159a0*/  FFMA.FTZ R113, R116, UR5, R157 ;  /* 0x0000000574717c23 */ /* 0x004fe2000801009d */
[----:B------:R-:W-:Y:S02]  /*159b0*/  ISETP.GE.AND P5, PT, R135, R203, PT ;  /* 0x000000cb8700720c */ /* 0x000fe40003fa6270 */
[----:B------:R-:W-:Y:S01]  /*159c0*/  I2FP.F32.S32 R134, R134 ;  /* 0x0000008600867245 */ /* 0x000fe20000201400 */
[----:B------:R-:W-:Y:S01]  /*159d0*/  MUFU.TANH R70, R106 ;  /* 0x0000006a00467308 */ /* 0x000fe20000002400 */
[----:B------:R-:W-:-:S02]  /*159e0*/  I2FP.F32.S32 R135, R135 ;  /* 0x0000008700877245 */ /* 0x000fc40000201400 */
[----:B------:R-:W-:Y:S01]  /*159f0*/  LOP3.LUT R139, R2, 0x48, RZ, 0xfc, !PT ;  /* 0x00000048028b7812 */ /* 0x000fe200078efcff */
[C---:B------:R-:W-:Y:S01]  /*15a00*/  FFMA.FTZ R123, R134.reuse, UR5, R123 ;  /* 0x00000005867b7c23 */ /* 0x040fe2000801007b */
[----:B------:R-:W-:Y:S01]  /*15a10*/  FFMA.FTZ R158, R134, UR5, R158 ;  /* 0x00000005869e7c23 */ /* 0x000fe2000801009e */
[C---:B------:R-:W-:Y:S01]  /*15a20*/  FFMA.FTZ R116, R135.reuse, UR5, R104 ;  /* 0x0000000587747c23 */ /* 0x040fe20008010068 */
[----:B------:R-:W-:Y:S01]  /*15a30*/  FFMA.FTZ R135, R135, UR5, R126 ;  /* 0x0000000587877c23 */ /* 0x000fe2000801007e */
[----:B------:R-:W-:Y:S01]  /*15a40*/  LOP3.LUT R141, R2, 0x49, RZ, 0xfc, !PT ;  /* 0x00000049028d7812 */ /* 0x000fe200078efcff */
[----:B------:R2:W-:Y:S01]  /*15a50*/  MUFU.TANH R67, R114 ;  /* 0x0000007200437308 */ /* 0x0005e20000002400 */
[----:B------:R-:W-:Y:S01]  /*15a60*/  FSEL R104, R123, -INF , !P2 ;  /* 0xff8000007b687808 */ /* 0x000fe20005000000 */
[----:B------:R-:W-:Y:S01]  /*15a70*/  FMUL.FTZ R123, R62, UR11 ;  /* 0x0000000b3e7b7c20 */ /* 0x000fe20008410000 */
[----:B----4-:R-:W-:Y:S01]  /*15a80*/  FSEL R101, R158, -INF , !P1 ;  /* 0xff8000009e657808 */ /* 0x010fe20004800000 */
[----:B------:R-:W-:Y:S01]  /*15a90*/  FMUL.FTZ R126, R61, UR11 ;  /* 0x0000000b3d7e7c20 */ /* 0x000fe20008410000 */
[----:B------:R-:W-:-:S02]  /*15aa0*/  ISETP.GE.AND P2, PT, R139, R208, PT ;  /* 0x000000d08b00720c */ /* 0x000fc40003f46270 */
[----:B------:R-:W-:Y:S01]  /*15ab0*/  FSEL R116, R116, -INF , !P4 ;  /* 0xff80000074747808 */ /* 0x000fe20006000000 */
[----:B------:R-:W4:Y:S01]  /*15ac0*/  MUFU.TANH R96, R96 ;  /* 0x0000006000607308 */ /* 0x000f220000002400 */
[----:B------:R-:W-:Y:S02]  /*15ad0*/  ISETP.GE.AND P1, PT, R139, R203, PT ;  /* 0x000000cb8b00720c */ /* 0x000fe40003f26270 */
[----:B------:R-:W-:Y:S02]  /*15ae0*/  FSEL R135, R135, -INF , !P5 ;  /* 0xff80000087877808 */ /* 0x000fe40006800000 */
[----:B------:R-:W-:Y:S02]  /*15af0*/  I2FP.F32.S32 R139, R139 ;  /* 0x0000008b008b7245 */ /* 0x000fe40000201400 */
[CC--:B------:R-:W-:Y:S01]  /*15b00*/  ISETP.GE.AND P4, PT, R141.reuse, R208.reuse, PT ;  /* 0x000000d08d00720c */ /* 0x0c0fe20003f86270 */
[----:B------:R-:W4:Y:S01]  /*15b10*/  MUFU.TANH R98, R98 ;  /* 0x0000006200627308 */ /* 0x000f220000002400 */
[----:B------:R-:W-:Y:S01]  /*15b20*/  ISETP.GE.AND P5, PT, R141, R203, PT ;  /* 0x000000cb8d00720c */ /* 0x000fe20003fa6270 */
[C---:B------:R-:W-:Y:S01]  /*15b30*/  FFMA.FTZ R100, R139.reuse, UR5, R100 ;  /* 0x000000058b647c23 */ /* 0x040fe20008010064 */
[----:B------:R-:W-:Y:S01]  /*15b40*/  I2FP.F32.S32 R141, R141 ;  /* 0x0000008d008d7245 */ /* 0x000fe20000201400 */
[----:B------:R-:W-:Y:S01]  /*15b50*/  FFMA.FTZ R73, R139, UR5, R73 ;  /* 0x000000058b497c23 */ /* 0x000fe20008010049 */
[----:B------:R-:W-:Y:S01]  /*15b60*/  LOP3.LUT R134, R2, 0x41, RZ, 0xfc, !PT ;  /* 0x0000004102867812 */ /* 0x000fe200078efcff */
[----:B--2---:R-:W-:Y:S01]  /*15b70*/  FMUL.FTZ R114, R63, UR11 ;  /* 0x0000000b3f727c20 */ /* 0x004fe20008410000 */
[----:B------:R-:W-:Y:S01]  /*15b80*/  FSEL R106, R156, -INF , !P6 ;  /* 0xff8000009c6a7808 */ /* 0x000fe20007000000 */
[----:B---3--:R-:W-:Y:S01]  /*15b90*/  FFMA.FTZ R147, R141, UR5, R74 ;  /* 0x000000058d937c23 */ /* 0x008fe2000801004a */
[----:B------:R-:W-:Y:S01]  /*15ba0*/  FSEL R113, R113, -INF , !P3 ;  /* 0xff80000071717808 */ /* 0x000fe20005800000 */
[----:B-1----:R-:W-:Y:S01]  /*15bb0*/  FFMA.FTZ R63, R141, UR5, R72 ;  /* 0x000000058d3f7c23 */ /* 0x002fe20008010048 */
[C---:B------:R-:W-:Y:S01]  /*15bc0*/  ISETP.GE.AND P6, PT, R134.reuse, R208, PT ;  /* 0x000000d08600720c */ /* 0x040fe20003fc6270 */
[----:B------:R1:W-:Y:S01]  /*15bd0*/  MUFU.TANH R65, R137 ;  /* 0x0000008900417308 */ /* 0x0003e20000002400 */
[----:B------:R-:W-:-:S02]  /*15be0*/  ISETP.GE.AND P3, PT, R134, R203, PT ;  /* 0x000000cb8600720c */ /* 0x000fc40003f66270 */
[----:B------:R-:W-:Y:S02]  /*15bf0*/  I2FP.F32.S32 R134, R134 ;  /* 0x0000008600867245 */ /* 0x000fe40000201400 */
[C---:B------:R-:W-:Y:S02]  /*15c00*/  LOP3.LUT R74, R2.reuse, 0x51, RZ, 0xfc, !PT ;  /* 0x00000051024a7812 */ /* 0x040fe400078efcff */
[----:B------:R-:W-:Y:S01]  /*15c10*/  LOP3.LUT R72, R2, 0x58, RZ, 0xfc, !PT ;  /* 0x0000005802487812 */ /* 0x000fe200078efcff */
[----:B------:R-:W2:Y:S01]  /*15c20*/  MUFU.TANH R8, R8 ;  /* 0x0000000800087308 */ /* 0x000ea20000002400 */
[----:B------:R-:W-:Y:S01]  /*15c30*/  FSEL R138, R100, -INF , !P2 ;  /* 0xff800000648a7808 */ /* 0x000fe20005000000 */
[----:B------:R-:W-:Y:S01]  /*15c40*/  FFMA.FTZ R127, R134, UR5, R127 ;  /* 0x00000005867f7c23 */ /* 0x000fe2000801007f */
[----:B------:R-:W-:Y:S01]  /*15c50*/  ISETP.GE.AND P2, PT, R74, R208, PT ;  /* 0x000000d04a00720c */ /* 0x000fe20003f46270 */
[----:B------:R-:W-:Y:S01]  /*15c60*/  FFMA.FTZ R144, R134, UR5, R159 ;  /* 0x0000000586907c23 */ /* 0x000fe2000801009f */
[----:B------:R-:W-:Y:S01]  /*15c70*/  LOP3.LUT R134, R2, 0x50, RZ, 0xfc, !PT ;  /* 0x0000005002867812 */ /* 0x000fe200078efcff */
[----:B------:R-:W-:Y:S01]  /*15c80*/  FMUL.FTZ R100, R56, UR11 ;  /* 0x0000000b38647c20 */ /* 0x000fe20008410000 */
[----:B------:R-:W-:Y:S01]  /*15c90*/  FSEL R191, R127, -INF , !P3 ;  /* 0xff8000007fbf7808 */ /* 0x000fe20005800000 */
[----:B------:R3:W-:Y:S01]  /*15ca0*/  MUFU.TANH R62, R131 ;  /* 0x00000083003e7308 */ /* 0x0007e20000002400 */
[----:B-1----:R-:W-:Y:S01]  /*15cb0*/  FSEL R137, R73, -INF , !P1 ;  /* 0xff80000049897808 */ /* 0x002fe20004800000 */
[----:B------:R-:W-:Y:S01]  /*15cc0*/  FMUL.FTZ R73, R58, UR11 ;  /* 0x0000000b3a497c20 */ /* 0x000fe20008410000 */
[----:B------:R-:W-:-:S02]  /*15cd0*/  ISETP.GE.AND P1, PT, R74, R203, PT ;  /* 0x000000cb4a00720c */ /* 0x000fc40003f26270 */
[----:B------:R-:W-:Y:S02]  /*15ce0*/  I2FP.F32.S32 R74, R74 ;  /* 0x0000004a004a7245 */ /* 0x000fe40000201400 */
[----:B------:R-:W-:Y:S01]  /*15cf0*/  FSEL R147, R147, -INF , !P5 ;  /* 0xff80000093937808 */ /* 0x000fe20006800000 */
[----:B------:R1:W-:Y:S01]  /*15d00*/  MUFU.TANH R66, R130 ;  /* 0x0000008200427308 */ /* 0x0003e20000002400 */
[----:B------:R-:W-:Y:S01]  /*15d10*/  I2FP.F32.S32 R127, R134 ;  /* 0x00000086007f7245 */ /* 0x000fe20000201400 */
[----:B------:R-:W-:Y:S01]  /*15d20*/  FFMA.FTZ R97, R74, UR5, R97 ;  /* 0x000000054a617c23 */ /* 0x000fe20008010061 */
[----:B------:R-:W-:Y:S01]  /*15d30*/  ISETP.GE.AND P5, PT, R72, R203, PT ;  /* 0x000000cb4800720c */ /* 0x000fe20003fa6270 */
[----:B------:R-:W-:Y:S01]  /*15d40*/  FFMA.FTZ R99, R74, UR5, R99 ;  /* 0x000000054a637c23 */ /* 0x000fe20008010063 */
[----:B------:R-:W-:Y:S01]  /*15d50*/  LOP3.LUT R74, R2, 0x59, RZ, 0xfc, !PT ;  /* 0x00000059024a7812 */ /* 0x000fe200078efcff */
[----:B----4-:R-:W-:Y:S01]  /*15d60*/  FFMA.FTZ R96, R127, UR5, R96 ;  /* 0x000000057f607c23 */ /* 0x010fe20008010060 */
[----:B------:R-:W-:Y:S01]  /*15d70*/  FSEL R162, R97, -INF , !P2 ;  /* 0xff80000061a27808 */ /* 0x000fe20005000000 */
[----:B------:R-:W4:Y:S01]  /*15d80*/  MUFU.TANH R9, R9 ;  /* 0x0000000900097308 */ /* 0x000f220000002400 */
[----:B---3--:R-:W-:Y:S01]  /*15d90*/  I2FP.F32.S32 R131, R72 ;  /* 0x0000004800837245 */ /* 0x008fe20000201400 */
[----:B------:R-:W-:Y:S01]  /*15da0*/  FFMA.FTZ R98, R127, UR5, R98 ;  /* 0x000000057f627c23 */ /* 0x000fe20008010062 */
[----:B------:R-:W-:-:S02]  /*15db0*/  FSEL R144, R144, -INF , !P6 ;  /* 0xff80000090907808 */ /* 0x000fc40007000000 */
[----:B------:R-:W-:Y:S01]  /*15dc0*/  I2FP.F32.S32 R97, R74 ;  /* 0x0000004a00617245 */ /* 0x000fe20000201400 */
[C---:B------:R-:W-:Y:S01]  /*15dd0*/  FFMA.FTZ R158, R131.reuse, UR5, R102 ;  /* 0x00000005839e7c23 */ /* 0x040fe20008010066 */
[----:B------:R-:W-:Y:S01]  /*15de0*/  FFMA.FTZ R86, R131, UR5, R86 ;  /* 0x0000000583567c23 */ /* 0x000fe20008010056 */
[----:B------:R-:W-:Y:S01]  /*15df0*/  LOP3.LUT R102, R2, 0x61, RZ, 0xfc, !PT ;  /* 0x0000006102667812 */ /* 0x000fe200078efcff */
[----:B-1----:R-:W-:Y:S01]  /*15e00*/  FMUL.FTZ R130, R60, UR11 ;  /* 0x0000000b3c827c20 */ /* 0x002fe20008410000 */
[-C--:B------:R-:W-:Y:S01]  /*15e10*/  ISETP.GE.AND P6, PT, R134, R208.reuse, PT ;  /* 0x000000d08600720c */ /* 0x080fe20003fc6270 */
[----:B------:R1:W-:Y:S01]  /*15e20*/  MUFU.TANH R60, R136 ;  /* 0x00000088003c7308 */ /* 0x0003e20000002400 */
[----:B------:R-:W-:Y:S01]  /*15e30*/  FSEL R153, R86, -INF , !P5 ;  /* 0xff80000056997808 */ /* 0x000fe20006800000 */
[C---:B--2---:R-:W-:Y:S01]  /*15e40*/  FFMA.FTZ R156, R97.reuse, UR5, R8 ;  /* 0x00000005619c7c23 */ /* 0x044fe20008010008 */
[-C--:B------:R-:W-:Y:S01]  /*15e50*/  ISETP.GE.AND P5, PT, R102, R203.reuse, PT ;  /* 0x000000cb6600720c */ /* 0x080fe20003fa6270 */
[----:B------:R-:W-:Y:S01]  /*15e60*/  FFMA.FTZ R84, R97, UR5, R84 ;  /* 0x0000000561547c23 */ /* 0x000fe20008010054 */
[----:B------:R-:W-:Y:S01]  /*15e70*/  ISETP.GE.AND P3, PT, R134, R203, PT ;  /* 0x000000cb8600720c */ /* 0x000fe20003f66270 */
[----:B------:R-:W-:Y:S01]  /*15e80*/  FMUL.FTZ R86, R52, UR11 ;  /* 0x0000000b34567c20 */ /* 0x000fe20008410000 */
[----:B------:R-:W-:Y:S01]  /*15e90*/  FSEL R154, R96, -INF , !P6 ;  /* 0xff800000609a7808 */ /* 0x000fe20007000000 */
[----:B------:R-:W2:Y:S01]  /*15ea0*/  MUFU.TANH R91, R91 ;  /* 0x0000005b005b7308 */ /* 0x000ea20000002400 */
[----:B------:R-:W-:Y:S01]  /*15eb0*/  FSEL R151, R98, -INF , !P3 ;  /* 0xff80000062977808 */ /* 0x000fe20005800000 */
[----:B------:R-:W-:Y:S01]  /*15ec0*/  FMUL.FTZ R96, R57, UR11 ;  /* 0x0000000b39607c20 */ /* 0x000fe20008410000 */
[----:B------:R-:W-:-:S02]  /*15ed0*/  ISETP.GE.AND P6, PT, R74, R208, PT ;  /* 0x000000d04a00720c */ /* 0x000fc40003fc6270 */
[----:B------:R-:W-:Y:S01]  /*15ee0*/  ISETP.GE.AND P3, PT, R74, R203, PT ;  /* 0x000000cb4a00720c */ /* 0x000fe20003f66270 */
[----:B------:R-:W-:Y:S01]  /*15ef0*/  FMUL.FTZ R74, R53, UR11 ;  /* 0x0000000b354a7c20 */ /* 0x000fe20008410000 */
[----:B------:R-:W-:Y:S01]  /*15f00*/  LOP3.LUT R97, R2, 0x70, RZ, 0xfc, !PT ;  /* 0x0000007002617812 */ /* 0x000fe200078efcff */
[----:B------:R-:W3:Y:S01]  /*15f10*/  MUFU.TANH R95, R95 ;  /* 0x0000005f005f7308 */ /* 0x000ee20000002400 */
[----:B-1----:R-:W-:Y:S02]  /*15f20*/  FSEL R136, R63, -INF , !P4 ;  /* 0xff8000003f887808 */ /* 0x002fe40006000000 */
[-C--:B------:R-:W-:Y:S01]  /*15f30*/  ISETP.GE.AND P4, PT, R72, R208.reuse, PT ;  /* 0x000000d04800720c */ /* 0x080fe20003f86270 */
[----:B------:R-:W-:Y:S01]  /*15f40*/  FMUL.FTZ R72, R59, UR11 ;  /* 0x0000000b3b487c20 */ /* 0x000fe20008410000 */
[----:B------:R-:W-:Y:S02]  /*15f50*/  LOP3.LUT R59, R2, 0x60, RZ, 0xfc, !PT ;  /* 0x00000060023b7812 */ /* 0x000fe400078efcff */
[----:B------:R-:W-:Y:S01]  /*15f60*/  FSEL R158, R158, -INF , !P4 ;  /* 0xff8000009e9e7808 */ /* 0x000fe20006000000 */
[----:B------:R-:W1:Y:S01]  /*15f70*/  MUFU.TANH R94, R94 ;  /* 0x0000005e005e7308 */ /* 0x000e620000002400 */
[----:B------:R-:W-:-:S02]  /*15f80*/  ISETP.GE.AND P4, PT, R102, R208, PT ;  /* 0x000000d06600720c */ /* 0x000fc40003f86270 */
[----:B------:R-:W-:Y:S02]  /*15f90*/  I2FP.F32.S32 R102, R102 ;  /* 0x0000006600667245 */ /* 0x000fe40000201400 */
[----:B------:R-:W-:Y:S02]  /*15fa0*/  I2FP.F32.S32 R98, R59 ;  /* 0x0000003b00627245 */ /* 0x000fe40000201400 */
[----:B------:R-:W-:Y:S01]  /*15fb0*/  FSEL R156, R156, -INF , !P6 ;  /* 0xff8000009c9c7808 */ /* 0x000fe20007000000 */
[C---:B------:R-:W-:Y:S01]  /*15fc0*/  FFMA.FTZ R182, R102.reuse, UR5, R85 ;  /* 0x0000000566b67c23 */ /* 0x040fe20008010055 */
[----:B------:R-:W-:Y:S01]  /*15fd0*/  FFMA.FTZ R83, R102, UR5, R83 ;  /* 0x0000000566537c23 */ /* 0x000fe20008010053 */
[----:B------:R-:W-:Y:S01]  /*15fe0*/  LOP3.LUT R85, R2, 0x68, RZ, 0xfc, !PT ;  /* 0x0000006802557812 */ /* 0x000fe200078efcff */
[----:B----4-:R-:W-:Y:S01]  /*15ff0*/  FFMA.FTZ R9, R98, UR5, R9 ;  /* 0x0000000562097c23 */ /* 0x010fe20008010009 */
[----:B------:R-:W-:Y:S01]  /*16000*/  FSEL R163, R84, -INF , !P3 ;  /* 0xff80000054a37808 */ /* 0x000fe20005800000 */
[----:B------:R-:W-:Y:S01]  /*16010*/  FFMA.FTZ R80, R98, UR5, R80 ;  /* 0x0000000562507c23 */ /* 0x000fe20008010050 */
[----:B------:R-:W-:Y:S01]  /*16020*/  FSEL R165, R99, -INF , !P1 ;  /* 0xff80000063a57808 */ /* 0x000fe20004800000 */
[----:B------:R-:W4:Y:S01]  /*16030*/  MUFU.TANH R56, R129 ;  /* 0x0000008100387308 */ /* 0x000f220000002400 */
[C---:B------:R-:W-:Y:S01]  /*16040*/  ISETP.GE.AND P6, PT, R85.reuse, R208, PT ;  /* 0x000000d05500720c */ /* 0x040fe20003fc6270 */
[----:B------:R-:W-:Y:S01]  /*16050*/  FMUL.FTZ R84, R48, UR11 ;  /* 0x0000000b30547c20 */ /* 0x000fe20008410000 */
[----:B------:R-:W-:-:S02]  /*16060*/  ISETP.GE.AND P3, PT, R85, R203, PT ;  /* 0x000000cb5500720c */ /* 0x000fc40003f66270 */
[----:B------:R-:W-:Y:S02]  /*16070*/  FSEL R182, R182, -INF , !P4 ;  /* 0xff800000b6b67808 */ /* 0x000fe40006000000 */
[----:B------:R-:W-:Y:S01]  /*16080*/  FSEL R177, R83, -INF , !P5 ;  /* 0xff80000053b17808 */ /* 0x000fe20006800000 */
[----:B------:R-:W-:Y:S01]  /*16090*/  MUFU.TANH R63, R132 ;  /* 0x00000084003f7308 */ /* 0x000fe20000002400 */
[-C--:B------:R-:W-:Y:S01]  /*160a0*/  ISETP.GE.AND P2, PT, R59, R208.reuse, PT ;  /* 0x000000d03b00720c */ /* 0x080fe20003f46270 */
[----:B------:R-:W-:Y:S01]  /*160b0*/  FMUL.FTZ R83, R49, UR11 ;  /* 0x0000000b31537c20 */ /* 0x000fe20008410000 */
[----:B------:R-:W-:Y:S01]  /*160c0*/  ISETP.GE.AND P1, PT, R59, R203, PT ;  /* 0x000000cb3b00720c */ /* 0x000fe20003f26270 */
[----:B------:R-:W-:Y:S01]  /*160d0*/  FMUL.FTZ R59, R54, UR11 ;  /* 0x0000000b363b7c20 */ /* 0x000fe20008410000 */
[----:B------:R-:W-:Y:S02]  /*160e0*/  I2FP.F32.S32 R85, R85 ;  /* 0x0000005500557245 */ /* 0x000fe40000201400 */
[C---:B------:R-:W-:Y:S01]  /*160f0*/  ISETP.GE.AND P4, PT, R97.reuse, R208, PT ;  /* 0x000000d06100720c */ /* 0x040fe20003f86270 */
[----:B------:R-:W-:Y:S01]  /*16100*/  MUFU.TANH R58, R128 ;  /* 0x00000080003a7308 */ /* 0x000fe20000002400 */
[----:B------:R-:W-:Y:S01]  /*16110*/  ISETP.GE.AND P5, PT, R97, R203, PT ;  /* 0x000000cb6100720c */ /* 0x000fe20003fa6270 */
[C---:B------:R-:W-:Y:S01]  /*16120*/  FFMA.FTZ R82, R85.reuse, UR5, R82 ;  /* 0x0000000555527c23 */ /* 0x040fe20008010052 */
[----:B------:R-:W-:Y:S01]  /*16130*/  LOP3.LUT R98, R2, 0x69, RZ, 0xfc, !PT ;  /* 0x0000006902627812 */ /* 0x000fe200078efcff */
[----:B------:R-:W-:Y:S01]  /*16140*/  FFMA.FTZ R76, R85, UR5, R76 ;  /* 0x00000005554c7c23 */ /* 0x000fe2000801004c */
[----:B------:R-:W-:-:S02]  /*16150*/  I2FP.F32.S32 R97, R97 ;  /* 0x0000006100617245 */ /* 0x000fc40000201400 */
[----:B------:R-:W-:Y:S01]  /*16160*/  FSEL R166, R9, -INF , !P2 ;  /* 0xff80000009a67808 */ /* 0x000fe20005000000 */
[----:B------:R-:W-:Y:S01]  /*16170*/  MUFU.TANH R57, R130 ;  /* 0x0000008200397308 */ /* 0x000fe20000002400 */
[----:B------:R-:W-:Y:S01]  /*16180*/  FSEL R175, R80, -INF , !P1 ;  /* 0xff80000050af7808 */ /* 0x000fe20004800000 */
[C---:B------:R-:W-:Y:S01]  /*16190*/  FFMA.FTZ R188, R97.reuse, UR5, R78 ;  /* 0x0000000561bc7c23 */ /* 0x040fe2000801004e */
[C---:B------:R-:W-:Y:S01]  /*161a0*/  ISETP.GE.AND P2, PT, R98.reuse, R208, PT ;  /* 0x000000d06200720c */ /* 0x040fe20003f46270 */
[----:B--2---:R-:W-:Y:S01]  /*161b0*/  FFMA.FTZ R91, R97, UR5, R91 ;  /* 0x00000005615b7c23 */ /* 0x004fe2000801005b */
[----:B------:R-:W-:Y:S01]  /*161c0*/  ISETP.GE.AND P1, PT, R98, R203, PT ;  /* 0x000000cb6200720c */ /* 0x000fe20003f26270 */
[----:B------:R-:W-:Y:S01]  /*161d0*/  FMUL.FTZ R80, R51, UR11 ;  /* 0x0000000b33507c20 */ /* 0x000fe20008410000 */
[----:B------:R-:W-:Y:S01]  /*161e0*/  I2FP.F32.S32 R98, R98 ;  /* 0x0000006200627245 */ /* 0x000fe20000201400 */
[----:B------:R-:W2:Y:S01]  /*161f0*/  MUFU.TANH R61, R133 ;  /* 0x00000085003d7308 */ /* 0x000ea20000002400 */
[----:B------:R-:W-:-:S02]  /*16200*/  LOP3.LUT R78, R2, 0x71, RZ, 0xfc, !PT ;  /* 0x00000071024e7812 */ /* 0x000fc400078efcff */
[----:B------:R-:W-:Y:S01]  /*16210*/  FSEL R178, R82, -INF , !P6 ;  /* 0xff80000052b27808 */ /* 0x000fe20007000000 */
[----:B------:R-:W-:Y:S01]  /*16220*/  FFMA.FTZ R179, R98, UR5, R79 ;  /* 0x0000000562b37c23 */ /* 0x000fe2000801004f */
[----:B------:R-:W-:Y:S01]  /*16230*/  FSEL R181, R76, -INF , !P3 ;  /* 0xff8000004cb57808 */ /* 0x000fe20005800000 */
[----:B------:R-:W-:Y:S01]  /*16240*/  FMUL.FTZ R76, R44, UR11 ;  /* 0x0000000b2c4c7c20 */ /* 0x000fe20008410000 */
[C---:B------:R-:W-:Y:S01]  /*16250*/  ISETP.GE.AND P6, PT, R78.reuse, R208, PT ;  /* 0x000000d04e00720c */ /* 0x040fe20003fc6270 */
[----:B------:R1:W-:Y:S01]  /*16260*/  MUFU.TANH R44, R59 ;  /* 0x0000003b002c7308 */ /* 0x0003e20000002400 */
[----:B------:R-:W-:Y:S01]  /*16270*/  ISETP.GE.AND P3, PT, R78, R203, PT ;  /* 0x000000cb4e00720c */ /* 0x000fe20003f66270 */
[----:B------:R-:W-:Y:S01]  /*16280*/  FFMA.FTZ R81, R98, UR5, R81 ;  /* 0x0000000562517c23 */ /* 0x000fe20008010051 */
[----:B------:R-:W-:Y:S01]  /*16290*/  LOP3.LUT R79, R2, 0x79, RZ, 0xfc, !PT ;  /* 0x00000079024f7812 */ /* 0x000fe200078efcff */
[----:B------:R-:W-:Y:S01]  /*162a0*/  FMUL.FTZ R82, R50, UR11 ;  /* 0x0000000b32527c20 */ /* 0x000fe20008410000 */
[----:B------:R-:W-:-:S02]  /*162b0*/  I2FP.F32.S32 R78, R78 ;  /* 0x0000004e004e7245 */ /* 0x000fc40000201400 */
[----:B------:R-:W-:Y:S01]  /*162c0*/  LOP3.LUT R51, R2, 0x78, RZ, 0xfc, !PT ;  /* 0x0000007802337812 */ /* 0x000fe200078efcff */
[----:B------:R4:W-:Y:S01]  /*162d0*/  MUFU.TANH R48, R73 ;  /* 0x0000004900307308 */ /* 0x0009e20000002400 */
[----:B------:R-:W-:Y:S01]  /*162e0*/  FSEL R188, R188, -INF , !P4 ;  /* 0xff800000bcbc7808 */ /* 0x000fe20006000000 */
[C---:B------:R-:W-:Y:S01]  /*162f0*/  FFMA.FTZ R194, R78.reuse, UR5, R77 ;  /* 0x000000054ec27c23 */ /* 0x040fe2000801004d */
[----:B------:R-:W-:Y:S01]  /*16300*/  FSEL R189, R91, -INF , !P5 ;  /* 0xff8000005bbd7808 */ /* 0x000fe20006800000 */
[----:B---3--:R-:W-:Y:S01]  /*16310*/  FFMA.FTZ R95, R78, UR5, R95 ;  /* 0x000000054e5f7c23 */ /* 0x008fe2000801005f */
[C---:B------:R-:W-:Y:S02]  /*16320*/  ISETP.GE.AND P4, PT, R79.reuse, R208, PT ;  /* 0x000000d04f00720c */ /* 0x040fe40003f86270 */
[----:B------:R-:W-:Y:S01]  /*16330*/  ISETP.GE.AND P5, PT, R79, R203, PT ;  /* 0x000000cb4f00720c */ /* 0x000fe20003fa6270 */
[----:B------:R-:W-:Y:S01]  /*16340*/  MUFU.TANH R8, R126 ;  /* 0x0000007e00087308 */ /* 0x000fe20000002400 */
[----:B------:R-:W-:Y:S01]  /*16350*/  I2FP.F32.S32 R79, R79 ;  /* 0x0000004f004f7245 */ /* 0x000fe20000201400 */
[----:B-1----:R-:W-:Y:S01]  /*16360*/  FMUL.FTZ R59, R41, UR11 ;  /* 0x0000000b293b7c20 */ /* 0x002fe20008410000 */
[----:B------:R-:W-:-:S02]  /*16370*/  I2FP.F32.S32 R77, R51 ;  /* 0x00000033004d7245 */ /* 0x000fc40000201400 */
[----:B------:R-:W-:Y:S01]  /*16380*/  FSEL R194, R194, -INF , !P6 ;  /* 0xff800000c2c27808 */ /* 0x000fe20007000000 */
[C---:B------:R-:W-:Y:S01]  /*16390*/  FFMA.FTZ R112, R79.reuse, UR5, R112 ;  /* 0x000000054f707c23 */ /* 0x040fe20008010070 */
[----:B------:R-:W-:Y:S01]  /*163a0*/  FFMA.FTZ R183, R79, UR5, R71 ;  /* 0x000000054fb77c23 */ /* 0x000fe20008010047 */
[C---:B------:R-:W-:Y:S01]  /*163b0*/  FFMA.FTZ R94, R77.reuse, UR5, R94 ;  /* 0x000000054d5e7c23 */ /* 0x040fe2000801005e */
[----:B------:R-:W-:Y:S01]  /*163c0*/  FFMA.FTZ R68, R77, UR5, R68 ;  /* 0x000000054d447c23 */ /* 0x000fe20008010044 */
[C---:B------:R-:W-:Y:S01]  /*163d0*/  LOP3.LUT R71, R2.reuse, 0x80, RZ, 0xfc, !PT ;  /* 0x0000008002477812 */ /* 0x040fe200078efcff */
[----:B----4-:R-:W-:Y:S01]  /*163e0*/  FMUL.FTZ R73, R45, UR11 ;  /* 0x0000000b2d497c20 */ /* 0x010fe20008410000 */
[----:B------:R-:W-:Y:S01]  /*163f0*/  LOP3.LUT R77, R2, 0x88, RZ, 0xfc, !PT ;  /* 0x00000088024d7812 */ /* 0x000fe200078efcff */
[----:B------:R-:W1:Y:S01]  /*16400*/  MUFU.TANH R52, R123 ;  /* 0x0000007b00347308 */ /* 0x000e620000002400 */
[----:B------:R-:W-:Y:S02]  /*16410*/  FSEL R187, R95, -INF , !P3 ;  /* 0xff8000005fbb7808 */ /* 0x000fe40005800000 */
[----:B------:R-:W-:-:S02]  /*16420*/  ISETP.GE.AND P6, PT, R71, R208, PT ;  /* 0x000000d04700720c */ /* 0x000fc40003fc6270 */
[----:B------:R-:W-:Y:S02]  /*16430*/  ISETP.GE.AND P3, PT, R71, R203, PT ;  /* 0x000000cb4700720c */ /* 0x000fe40003f66270 */
[----:B------:R-:W-:Y:S01]  /*16440*/  FSEL R190, R112, -INF , !P4 ;  /* 0xff80000070be7808 */ /* 0x000fe20006000000 */
[----:B------:R-:W3:Y:S01]  /*16450*/  MUFU.TANH R54, R114 ;  /* 0x0000007200367308 */ /* 0x000ee20000002400 */
[----:B------:R-:W-:Y:S02]  /*16460*/  FSEL R183, R183, -INF , !P5 ;  /* 0xff800000b7b77808 */ /* 0x000fe40006800000 */
[----:B------:R-:W-:Y:S02]  /*16470*/  I2FP.F32.S32 R71, R71 ;  /* 0x0000004700477245 */ /* 0x000fe40000201400 */
[C---:B------:R-:W-:Y:S02]  /*16480*/  ISETP.GE.AND P4, PT, R77.reuse, R208, PT ;  /* 0x000000d04d00720c */ /* 0x040fe40003f86270 */
[----:B------:R-:W-:Y:S01]  /*16490*/  ISETP.GE.AND P5, PT, R77, R203, PT ;  /* 0x000000cb4d00720c */ /* 0x000fe20003fa6270 */
[C---:B------:R-:W-:Y:S01]  /*164a0*/  FFMA.FTZ R186, R71.reuse, UR5, R70 ;  /* 0x0000000547ba7c23 */ /* 0x040fe20008010046 */
[----:B------:R-:W-:Y:S01]  /*164b0*/  I2FP.F32.S32 R77, R77 ;  /* 0x0000004d004d7245 */ /* 0x000fe20000201400 */
[----:B------:R-:W-:Y:S01]  /*164c0*/  FFMA.FTZ R64, R71, UR5, R64 ;  /* 0x0000000547407c23 */ /* 0x000fe20008010040 */
[----:B------:R-:W-:Y:S01]  /*164d0*/  LOP3.LUT R41, R2, 0x90, RZ, 0xfc, !PT ;  /* 0x0000009002297812 */ /* 0x000fe200078efcff */
[----:B------:R-:W4:Y:S01]  /*164e0*/  MUFU.TANH R53, R100 ;  /* 0x0000006400357308 */ /* 0x000f220000002400 */
[----:B------:R-:W-:Y:S01]  /*164f0*/  FSEL R186, R186, -INF , !P6 ;  /* 0xff800000baba7808 */ /* 0x000fe20007000000 */
[C---:B------:R-:W-:Y:S01]  /*16500*/  FFMA.FTZ R169, R77.reuse, UR5, R60 ;  /* 0x000000054da97c23 */ /* 0x040fe2000801003c */
[----:B------:R-:W-:Y:S01]  /*16510*/  LOP3.LUT R60, R2, 0x89, RZ, 0xfc, !PT ;  /* 0x00000089023c7812 */ /* 0x000fe200078efcff */
[----:B------:R-:W-:Y:S01]  /*16520*/  FFMA.FTZ R180, R77, UR5, R66 ;  /* 0x000000054db47c23 */ /* 0x000fe20008010042 */
[----:B------:R-:W-:-:S02]  /*16530*/  FSEL R173, R64, -INF , !P3 ;  /* 0xff80000040ad7808 */ /* 0x000fc40005800000 */
[C---:B------:R-:W-:Y:S01]  /*16540*/  ISETP.GE.AND P6, PT, R60.reuse, R208, PT ;  /* 0x000000d03c00720c */ /* 0x040fe20003fc6270 */
[----:B------:R-:W4:Y:S01]  /*16550*/  MUFU.TANH R9, R96 ;  /* 0x0000006000097308 */ /* 0x000f220000002400 */
[----:B------:R-:W-:Y:S02]  /*16560*/  ISETP.GE.AND P3, PT, R60, R203, PT ;  /* 0x000000cb3c00720c */ /* 0x000fe40003f66270 */
[----:B------:R-:W-:Y:S02]  /*16570*/  I2FP.F32.S32 R60, R60 ;  /* 0x0000003c003c7245 */ /* 0x000fe40000201400 */
[----:B------:R-:W-:Y:S02]  /*16580*/  I2FP.F32.S32 R64, R41 ;  /* 0x0000002900407245 */ /* 0x000fe40000201400 */
[----:B------:R-:W-:Y:S01]  /*16590*/  LOP3.LUT R45, R2, 0x81, RZ, 0xfc, !PT ;  /* 0x00000081022d7812 */ /* 0x000fe200078efcff */
[C---:B------:R-:W-:Y:S01]  /*165a0*/  FFMA.FTZ R65, R60.reuse, UR5, R65 ;  /* 0x000000053c417c23 */ /* 0x040fe20008010041 */
[----:B------:R-:W-:Y:S01]  /*165b0*/  FFMA.FTZ R62, R60, UR5, R62 ;  /* 0x000000053c3e7c23 */ /* 0x000fe2000801003e */
[----:B------:R-:W-:Y:S01]  /*165c0*/  LOP3.LUT R66, R2, 0x91, RZ, 0xfc, !PT ;  /* 0x0000009102427812 */ /* 0x000fe200078efcff */
[----:B------:R-:W-:Y:S01]  /*165d0*/  FFMA.FTZ R161, R64, UR5, R56 ;  /* 0x0000000540a17c23 */ /* 0x000fe20008010038 */
[----:B------:R-:W-:Y:S01]  /*165e0*/  LOP3.LUT R56, R2, 0x98, RZ, 0xfc, !PT ;  /* 0x0000009802387812 */ /* 0x000fe200078efcff */
[----:B--2---:R-:W-:Y:S01]  /*165f0*/  FFMA.FTZ R61, R64, UR5, R61 ;  /* 0x00000005403d7c23 */ /* 0x004fe2000801003d */
[----:B------:R-:W-:Y:S01]  /*16600*/  FSEL R174, R81, -INF , !P2 ;  /* 0xff80000051ae7808 */ /* 0x000fe20005000000 */
[----:B------:R2:W4:Y:S01]  /*16610*/  MUFU.TANH R50, R72 ;  /* 0x0000004800327308 */ /* 0x0005220000002400 */
[----:B------:R-:W-:-:S02]  /*16620*/  I2FP.F32.S32 R70, R45 ;  /* 0x0000002d00467245 */ /* 0x000fc40000201400 */
[-C--:B------:R-:W-:Y:S02]  /*16630*/  ISETP.GE.AND P2, PT, R51, R208.reuse, PT ;  /* 0x000000d03300720c */ /* 0x080fe40003f46270 */
[----:B------:R-:W-:Y:S01]  /*16640*/  FSEL R180, R180, -INF , !P4 ;  /* 0xff800000b4b47808 */ /* 0x000fe20006000000 */
[C---:B------:R-:W-:Y:S01]  /*16650*/  FFMA.FTZ R69, R70.reuse, UR5, R69 ;  /* 0x0000000546457c23 */ /* 0x040fe20008010045 */
[----:B------:R-:W-:Y:S01]  /*16660*/  FSEL R169, R169, -INF , !P5 ;  /* 0xff800000a9a97808 */ /* 0x000fe20006800000 */
[----:B------:R-:W-:Y:S01]  /*16670*/  FFMA.FTZ R67, R70, UR5, R67 ;  /* 0x0000000546437c23 */ /* 0x000fe20008010043 */
[C---:B------:R-:W-:Y:S01]  /*16680*/  ISETP.GE.AND P4, PT, R66.reuse, R208, PT ;  /* 0x000000d04200720c */ /* 0x040fe20003f86270 */
[----:B------:R-:W4:Y:S01]  /*16690*/  MUFU.TANH R49, R86 ;  /* 0x0000005600317308 */ /* 0x000f220000002400 */
[----:B------:R-:W-:Y:S02]  /*166a0*/  FSEL R176, R65, -INF , !P6 ;  /* 0xff80000041b07808 */ /* 0x000fe40007000000 */
[----:B------:R-:W-:-:S02]  /*166b0*/  ISETP.GE.AND P5, PT, R66, R203, PT ;  /* 0x000000cb4200720c */ /* 0x000fc40003fa6270 */
[----:B------:R-:W-:Y:S02]  /*166c0*/  FSEL R167, R62, -INF , !P3 ;  /* 0xff8000003ea77808 */ /* 0x000fe40005800000 */
[----:B------:R-:W-:Y:S01]  /*166d0*/  I2FP.F32.S32 R66, R66 ;  /* 0x0000004200427245 */ /* 0x000fe20000201400 */
[----:B------:R-:W-:Y:S01]  /*166e0*/  MUFU.TANH R55, R55 ;  /* 0x0000003700377308 */ /* 0x000fe20000002400 */
[----:B------:R-:W-:Y:S01]  /*166f0*/  ISETP.GE.AND P6, PT, R56, R208, PT ;  /* 0x000000d03800720c */ /* 0x000fe20003fc6270 */
[----:B--2---:R-:W-:Y:S01]  /*16700*/  FMUL.FTZ R72, R46, UR11 ;  /* 0x0000000b2e487c20 */ /* 0x004fe20008410000 */
[-C--:B------:R-:W-:Y:S01]  /*16710*/  ISETP.GE.AND P3, PT, R56, R203.reuse, PT ;  /* 0x000000cb3800720c */ /* 0x080fe20003f66270 */
[C---:B------:R-:W-:Y:S01]  /*16720*/  FFMA.FTZ R63, R66.reuse, UR5, R63 ;  /* 0x00000005423f7c23 */ /* 0x040fe2000801003f */
[----:B------:R-:W-:Y:S01]  /*16730*/  FSEL R179, R179, -INF , !P1 ;  /* 0xff800000b3b37808 */ /* 0x000fe20004800000 */
[----:B------:R-:W-:Y:S01]  /*16740*/  FFMA.FTZ R159, R66, UR5, R58 ;  /* 0x00000005429f7c23 */ /* 0x000fe2000801003a */
[----:B------:R-:W-:Y:S01]  /*16750*/  I2FP.F32.S32 R56, R56 ;  /* 0x0000003800387245 */ /* 0x000fe20000201400 */
[----:B------:R-:W-:Y:S01]  /*16760*/  MUFU.TANH R46, R84 ;  /* 0x00000054002e7308 */ /* 0x000fe20000002400 */
[----:B------:R-:W-:-:S02]  /*16770*/  ISETP.GE.AND P1, PT, R51, R203, PT ;  /* 0x000000cb3300720c */ /* 0x000fc40003f26270 */
[----:B------:R-:W-:Y:S01]  /*16780*/  FSEL R192, R94, -INF , !P2 ;  /* 0xff8000005ec07808 */ /* 0x000fe20005000000 */
[C---:B------:R-:W-:Y:S01]  /*16790*/  FFMA.FTZ R168, R56.reuse, UR5, R57 ;  /* 0x0000000538a87c23 */ /* 0x040fe20008010039 */
[C---:B------:R-:W-:Y:S01]  /*167a0*/  ISETP.GE.AND P2, PT, R45.reuse, R208, PT ;  /* 0x000000d02d00720c */ /* 0x040fe20003f46270 */
[----:B-1----:R-:W-:Y:S01]  /*167b0*/  FFMA.FTZ R157, R56, UR5, R52 ;  /* 0x00000005389d7c23 */ /* 0x002fe20008010034 */
[----:B------:R-:W-:Y:S01]  /*167c0*/  LOP3.LUT R60, R2, 0x99, RZ, 0xfc, !PT ;  /* 0x00000099023c7812 */ /* 0x000fe200078efcff */
[----:B------:R-:W1:Y:S01]  /*167d0*/  MUFU.TANH R51, R74 ;  /* 0x0000004a00337308 */ /* 0x000e620000002400 */
[----:B------:R-:W-:Y:S01]  /*167e0*/  FSEL R185, R68, -INF , !P1 ;  /* 0xff80000044b97808 */ /* 0x000fe20004800000 */
[----:B------:R-:W-:Y:S01]  /*167f0*/  FMUL.FTZ R68, R40, UR11 ;  /* 0x0000000b28447c20 */ /* 0x000fe20008410000 */
[----:B------:R-:W-:Y:S02]  /*16800*/  ISETP.GE.AND P1, PT, R45, R203, PT ;  /* 0x000000cb2d00720c */ /* 0x000fe40003f26270 */
[----:B------:R-:W-:-:S02]  /*16810*/  FSEL R184, R69, -INF , !P2 ;  /* 0xff80000045b87808 */ /* 0x000fc40005000000 */
[----:B------:R-:W-:Y:S01]  /*16820*/  LOP3.LUT R58, R2, 0xa0, RZ, 0xfc, !PT ;  /* 0x000000a0023a7812 */ /* 0x000fe200078efcff */
[----:B------:R-:W2:Y:S01]  /*16830*/  MUFU.TANH R40, R82 ;  /* 0x0000005200287308 */ /* 0x000ea20000002400 */
[----:B------:R-:W-:Y:S02]  /*16840*/  I2FP.F32.S32 R57, R60 ;  /* 0x0000003c00397245 */ /* 0x000fe40000201400 */
[-C--:B------:R-:W-:Y:S02]  /*16850*/  ISETP.GE.AND P2, PT, R41, R208.reuse, PT ;  /* 0x000000d02900720c */ /* 0x080fe40003f46270 */
[----:B------:R-:W-:Y:S01]  /*16860*/  FSEL R170, R63, -INF , !P4 ;  /* 0xff8000003faa7808 */ /* 0x000fe20006000000 */
[----:B------:R-:W-:Y:S01]  /*16870*/  FFMA.FTZ R8, R57, UR5, R8 ;  /* 0x0000000539087c23 */ /* 0x000fe20008010008 */
[----:B------:R-:W-:Y:S01]  /*16880*/  FSEL R159, R159, -INF , !P5 ;  /* 0xff8000009f9f7808 */ /* 0x000fe20006800000 */
[----:B---3--:R-:W-:Y:S01]  /*16890*/  FFMA.FTZ R54, R57, UR5, R54 ;  /* 0x0000000539367c23 */ /* 0x008fe20008010036 */
[----:B------:R-:W-:Y:S01]  /*168a0*/  FSEL R171, R67, -INF , !P1 ;  /* 0xff80000043ab7808 */ /* 0x000fe20004800000 */
[----:B------:R-:W3:Y:S01]  /*168b0*/  MUFU.TANH R45, R83 ;  /* 0x00000053002d7308 */ /* 0x000ee20000002400 */
[----:B------:R-:W-:-:S02]  /*168c0*/  ISETP.GE.AND P4, PT, R58, R208, PT ;  /* 0x000000d03a00720c */ /* 0x000fc40003f86270 */
[-C--:B------:R-:W-:Y:S02]  /*168d0*/  ISETP.GE.AND P5, PT, R58, R203.reuse, PT ;  /* 0x000000cb3a00720c */ /* 0x080fe40003fa6270 */
[-C--:B------:R-:W-:Y:S02]  /*168e0*/  ISETP.GE.AND P1, PT, R41, R203.reuse, PT ;  /* 0x000000cb2900720c */ /* 0x080fe40003f26270 */
[----:B------:R-:W-:Y:S01]  /*168f0*/  FSEL R172, R61, -INF , !P2 ;  /* 0xff8000003dac7808 */ /* 0x000fe20005000000 */
[----:B------:R-:W3:Y:S01]  /*16900*/  MUFU.TANH R80, R80 ;  /* 0x0000005000507308 */ /* 0x000ee20000002400 */
[----:B------:R-:W-:Y:S02]  /*16910*/  I2FP.F32.S32 R58, R58 ;  /* 0x0000003a003a7245 */ /* 0x000fe40000201400 */
[----:B------:R-:W-:Y:S02]  /*16920*/  ISETP.GE.AND P2, PT, R60, R208, PT ;  /* 0x000000d03c00720c */ /* 0x000fe40003f46270 */
[----:B------:R-:W-:Y:S01]  /*16930*/  LOP3.LUT R56, R2, 0xa1, RZ, 0xfc, !PT ;  /* 0x000000a102387812 */ /* 0x000fe200078efcff */
[C---:B------:R-:W-:Y:S01]  /*16940*/  FFMA.FTZ R145, R58.reuse, UR5, R48 ;  /* 0x000000053a917c23 */ /* 0x040fe20008010030 */
[----:B------:R-:W-:Y:S01]  /*16950*/  FSEL R161, R161, -INF , !P1 ;  /* 0xff800000a1a17808 */ /* 0x000fe20004800000 */
[----:B----4-:R-:W-:Y:S01]  /*16960*/  FFMA.FTZ R53, R58, UR5, R53 ;  /* 0x000000053a357c23 */ /* 0x010fe20008010035 */
[----:B------:R-:W-:Y:S01]  /*16970*/  ISETP.GE.AND P1, PT, R60, R203, PT ;  /* 0x000000cb3c00720c */ /* 0x000fe20003f26270 */
[----:B------:R-:W4:Y:S01]  /*16980*/  MUFU.TANH R76, R76 ;  /* 0x0000004c004c7308 */ /* 0x000f220000002400 */
[----:B------:R-:W-:-:S02]  /*16990*/  FSEL R164, R8, -INF , !P2 ;  /* 0xff80000008a47808 */ /* 0x000fc40005000000 */
[C---:B------:R-:W-:Y:S02]  /*169a0*/  LOP3.LUT R48, R2.reuse, 0xa8, RZ, 0xfc, !PT ;  /* 0x000000a802307812 */ /* 0x040fe400078efcff */
[----:B------:R-:W-:Y:S02]  /*169b0*/  I2FP.F32.S32 R8, R56 ;  /* 0x0000003800087245 */ /* 0x000fe40000201400 */
[----:B------:R-:W-:Y:S01]  /*169c0*/  LOP3.LUT R52, R2, 0xa9, RZ, 0xfc, !PT ;  /* 0x000000a902347812 */ /* 0x000fe200078efcff */
[----:B------:R-:W4:Y:S01]  /*169d0*/  MUFU.TANH R72, R72 ;  /* 0x0000004800487308 */ /* 0x000f220000002400 */
[----:B------:R-:W-:Y:S01]  /*169e0*/  FSEL R155, R54, -INF , !P1 ;  /* 0xff800000369b7808 */ /* 0x000fe20004800000 */
[----:B------:R-:W-:Y:S01]  /*169f0*/  FFMA.FTZ R9, R8, UR5, R9 ;  /* 0x0000000508097c23 */ /* 0x000fe20008010009 */
[----:B------:R-:W-:Y:S01]  /*16a00*/  ISETP.GE.AND P2, PT, R48, R208, PT ;  /* 0x000000d03000720c */ /* 0x000fe20003f46270 */
[----:B------:R-:W-:Y:S01]  /*16a10*/  FFMA.FTZ R50, R8, UR5, R50 ;  /* 0x0000000508327c23 */ /* 0x000fe20008010032 */
[----:B------:R-:W-:-:S02]  /*16a20*/  ISETP.GE.AND P1, PT, R48, R203, PT ;  /* 0x000000cb3000720c */ /* 0x000fc40003f26270 */
[----:B------:R-:W-:Y:S01]  /*16a30*/  FSEL R168, R168, -INF , !P6 ;  /* 0xff800000a8a87808 */ /* 0x000fe20007000000 */
[----:B------:R-:W4:Y:S01]  /*16a40*/  MUFU.TANH R41, R73 ;  /* 0x0000004900297308 */ /* 0x000f220000002400 */
[----:B------:R-:W-:Y:S02]  /*16a50*/  I2FP.F32.S32 R48, R48 ;  /* 0x0000003000307245 */ /* 0x000fe40000201400 */
[-C--:B------:R-:W-:Y:S02]  /*16a60*/  ISETP.GE.AND P6, PT, R56, R208.reuse, PT ;  /* 0x000000d03800720c */ /* 0x080fe40003fc6270 */
[----:B------:R-:W-:Y:S01]  /*16a70*/  FSEL R160, R53, -INF , !P4 ;  /* 0xff80000035a07808 */ /* 0x000fe20006000000 */
[C---:B------:R-:W-:Y:S01]  /*16a80*/  FFMA.FTZ R150, R48.reuse, UR5, R49 ;  /* 0x0000000530967c23 */ /* 0x040fe20008010031 */
[----:B------:R-:W-:Y:S01]  /*16a90*/  FSEL R145, R145, -INF , !P5 ;  /* 0xff80000091917808 */ /* 0x000fe20006800000 */
[----:B------:R-:W-:Y:S01]  /*16aa0*/  FFMA.FTZ R44, R48, UR5, R44 ;  /* 0x00000005302c7c23 */ /* 0x000fe2000801002c */
[C---:B------:R-:W-:Y:S01]  /*16ab0*/  ISETP.GE.AND P4, PT, R52.reuse, R208, PT ;  /* 0x000000d03400720c */ /* 0x040fe20003f86270 */
[----:B------:R-:W-:Y:S01]  /*16ac0*/  MUFU.TANH R68, R68 ;  /* 0x0000004400447308 */ /* 0x000fe20000002400 */
[----:B------:R-:W-:-:S02]  /*16ad0*/  ISETP.GE.AND P5, PT, R52, R203, PT ;  /* 0x000000cb3400720c */ /* 0x000fc40003fa6270 */
[----:B------:R-:W-:Y:S02]  /*16ae0*/  I2FP.F32.S32 R52, R52 ;  /* 0x0000003400347245 */ /* 0x000fe40000201400 */
[----:B------:R-:W-:Y:S02]  /*16af0*/  FSEL R157, R157, -INF , !P3 ;  /* 0xff8000009d9d7808 */ /* 0x000fe40005800000 */
[----:B------:R-:W-:Y:S01]  /*16b00*/  ISETP.GE.AND P3, PT, R56, R203, PT ;  /* 0x000000cb3800720c */ /* 0x000fe20003f66270 */
[C---:B-1----:R-:W-:Y:S01]  /*16b10*/  FFMA.FTZ R51, R52.reuse, UR5, R51 ;  /* 0x0000000534337c23 */ /* 0x042fe20008010033 */
[----:B------:R-:W-:Y:S01]  /*16b20*/  FSEL R152, R9, -INF , !P6 ;  /* 0xff80000009987808 */ /* 0x000fe20007000000 */
[----:B------:R-:W-:Y:S01]  /*16b30*/  FFMA.FTZ R55, R52, UR5, R55 ;  /* 0x0000000534377c23 */ /* 0x000fe20008010037 */
[C---:B------:R-:W-:Y:S01]  /*16b40*/  LOP3.LUT R9, R2.reuse, 0xb0, RZ, 0xfc, !PT ;  /* 0x000000b002097812 */ /* 0x040fe200078efcff */
[----:B------:R-:W-:Y:S01]  /*16b50*/  MUFU.TANH R42, R42 ;  /* 0x0000002a002a7308 */ /* 0x000fe20000002400 */
[----:B------:R-:W-:-:S02]  /*16b60*/  LOP3.LUT R8, R2, 0xb1, RZ, 0xfc, !PT ;  /* 0x000000b102087812 */ /* 0x000fc400078efcff */
[----:B------:R-:W-:Y:S02]  /*16b70*/  FSEL R143, R50, -INF , !P3 ;  /* 0xff800000328f7808 */ /* 0x000fe40005800000 */
[----:B------:R-:W-:Y:S02]  /*16b80*/  LOP3.LUT R49, R2, 0xb8, RZ, 0xfc, !PT ;  /* 0x000000b802317812 */ /* 0x000fe400078efcff */
[C---:B------:R-:W-:Y:S01]  /*16b90*/  ISETP.GE.AND P6, PT, R9.reuse, R208, PT ;  /* 0x000000d00900720c */ /* 0x040fe20003fc6270 */
[----:B------:R-:W1:Y:S01]  /*16ba0*/  MUFU.TANH R47, R47 ;  /* 0x0000002f002f7308 */ /* 0x000e620000002400 */
[----:B------:R-:W-:Y:S02]  /*16bb0*/  FSEL R150, R150, -INF , !P2 ;  /* 0xff80000096967808 */ /* 0x000fe40005000000 */
[----:B------:R-:W-:Y:S02]  /*16bc0*/  ISETP.GE.AND P3, PT, R9, R203, PT ;  /* 0x000000cb0900720c */ /* 0x000fe40003f66270 */
[----:B------:R-:W-:-:S02]  /*16bd0*/  FSEL R141, R44, -INF , !P1 ;  /* 0xff8000002c8d7808 */ /* 0x000fc40004800000 */
[----:B------:R-:W-:Y:S01]  /*16be0*/  I2FP.F32.S32 R9, R9 ;  /* 0x0000000900097245 */ /* 0x000fe20000201400 */
[----:B------:R-:W1:Y:S01]  /*16bf0*/  MUFU.TANH R59, R59 ;  /* 0x0000003b003b7308 */ /* 0x000e620000002400 */
[C---:B------:R-:W-:Y:S02]  /*16c00*/  ISETP.GE.AND P2, PT, R8.reuse, R208, PT ;  /* 0x000000d00800720c */ /* 0x040fe40003f46270 */
[-C--:B------:R-:W-:Y:S01]  /*16c10*/  ISETP.GE.AND P1, PT, R8, R203.reuse, PT ;  /* 0x000000cb0800720c */ /* 0x080fe20003f26270 */
[C---:B------:R-:W-:Y:S01]  /*16c20*/  FFMA.FTZ R46, R9.reuse, UR5, R46 ;  /* 0x00000005092e7c23 */ /* 0x040fe2000801002e */
[----:B------:R-:W-:Y:S01]  /*16c30*/  I2FP.F32.S32 R8, R8 ;  /* 0x0000000800087245 */ /* 0x000fe20000201400 */
[----:B--2---:R-:W-:Y:S01]  /*16c40*/  FFMA.FTZ R133, R9, UR5, R40 ;  /* 0x0000000509857c23 */ /* 0x004fe20008010028 */
[----:B------:R-:W-:Y:S01]  /*16c50*/  FSEL R148, R51, -INF , !P4 ;  /* 0xff80000033947808 */ /* 0x000fe20006000000 */
[----:B------:R-:W2:Y:S01]  /*16c60*/  MUFU.TANH R43, R43 ;  /* 0x0000002b002b7308 */ /* 0x000ea20000002400 */
[----:B------:R-:W-:Y:S01]  /*16c70*/  FSEL R139, R55, -INF , !P5 ;  /* 0xff800000378b7808 */ /* 0x000fe20006800000 */
[C---:B---3--:R-:W-:Y:S01]  /*16c80*/  FFMA.FTZ R45, R8.reuse, UR5, R45 ;  /* 0x00000005082d7c23 */ /* 0x048fe2000801002d */
[C---:B------:R-:W-:Y:S01]  /*16c90*/  ISETP.GE.AND P4, PT, R49.reuse, R208, PT ;  /* 0x000000d03100720c */ /* 0x040fe20003f86270 */
[----:B------:R-:W-:Y:S01]  /*16ca0*/  FFMA.FTZ R80, R8, UR5, R80 ;  /* 0x0000000508507c23 */ /* 0x000fe20008010050 */
[----:B------:R-:W-:-:S02]  /*16cb0*/  ISETP.GE.AND P5, PT, R49, R203, PT ;  /* 0x000000cb3100720c */ /* 0x000fc40003fa6270 */
[----:B------:R-:W-:Y:S01]  /*16cc0*/  I2FP.F32.S32 R49, R49 ;  /* 0x0000003100317245 */ /* 0x000fe20000201400 */
[----:B------:R-:W3:Y:S01]  /*16cd0*/  MUFU.TANH R37, R37 ;  /* 0x0000002500257308 */ /* 0x000ee20000002400 */
[C---:B------:R-:W-:Y:S02]  /*16ce0*/  LOP3.LUT R8, R2.reuse, 0xb9, RZ, 0xfc, !PT ;  /* 0x000000b902087812 */ /* 0x040fe400078efcff */
[----:B------:R-:W-:Y:S01]  /*16cf0*/  LOP3.LUT R9, R2, 0xc0, RZ, 0xfc, !PT ;  /* 0x000000c002097812 */ /* 0x000fe200078efcff */
[C---:B----4-:R-:W-:Y:S01]  /*16d00*/  FFMA.FTZ R76, R49.reuse, UR5, R76 ;  /* 0x00000005314c7c23 */ /* 0x050fe2000801004c */
[----:B------:R-:W-:Y:S01]  /*16d10*/  FFMA.FTZ R72, R49, UR5, R72 ;  /* 0x0000000531487c23 */ /* 0x000fe20008010048 */
[----:B------:R-:W-:Y:S02]  /*16d20*/  FSEL R146, R46, -INF , !P6 ;  /* 0xff8000002e927808 */ /* 0x000fe40007000000 */
[----:B------:R-:W-:Y:S01]  /*16d30*/  FSEL R133, R133, -INF , !P3 ;  /* 0xff80000085857808 */ /* 0x000fe20005800000 */
[----:B------:R-:W4:Y:S01]  /*16d40*/  MUFU.TANH R39, R39 ;  /* 0x0000002700277308 */ /* 0x000f220000002400 */
[----:B------:R-:W-:-:S02]  /*16d50*/  LOP3.LUT R40, R2, 0xc1, RZ, 0xfc, !PT ;  /* 0x000000c102287812 */ /* 0x000fc400078efcff */
[C---:B------:R-:W-:Y:S02]  /*16d60*/  ISETP.GE.AND P6, PT, R8.reuse, R208, PT ;  /* 0x000000d00800720c */ /* 0x040fe40003fc6270 */
[-C--:B------:R-:W-:Y:S02]  /*16d70*/  ISETP.GE.AND P3, PT, R8, R203.reuse, PT ;  /* 0x000000cb0800720c */ /* 0x080fe40003f66270 */
[----:B------:R-:W-:Y:S01]  /*16d80*/  FSEL R142, R45, -INF , !P2 ;  /* 0xff8000002d8e7808 */ /* 0x000fe20005000000 */
[----:B------:R-:W4:Y:S01]  /*16d90*/  MUFU.TANH R36, R36 ;  /* 0x0000002400247308 */ /* 0x000f220000002400 */
[----:B------:R-:W-:Y:S02]  /*16da0*/  I2FP.F32.S32 R8, R8 ;  /* 0x0000000800087245 */ /* 0x000fe40000201400 */
[----:B------:R-:W-:Y:S02]  /*16db0*/  FSEL R131, R80, -INF , !P1 ;  /* 0xff80000050837808 */ /* 0x000fe40004800000 */
[C---:B------:R-:W-:Y:S01]  /*16dc0*/  ISETP.GE.AND P2, PT, R9.reuse, R208, PT ;  /* 0x000000d00900720c */ /* 0x040fe20003f46270 */
[----:B------:R-:W-:Y:S01]  /*16dd0*/  FFMA.FTZ R41, R8, UR5, R41 ;  /* 0x0000000508297c23 */ /* 0x000fe20008010029 */
[----:B------:R-:W-:Y:S01]  /*16de0*/  ISETP.GE.AND P1, PT, R9, R203, PT ;  /* 0x000000cb0900720c */ /* 0x000fe20003f26270 */
[----:B------:R-:W4:Y:S01]  /*16df0*/  MUFU.TANH R38, R38 ;  /* 0x0000002600267308 */ /* 0x000f220000002400 */
[----:B------:R-:W-:Y:S01]  /*16e00*/  FSEL R140, R76, -INF , !P4 ;  /* 0xff8000004c8c7808 */ /* 0x000fe20006000000 */
[----:B-1----:R-:W-:Y:S01]  /*16e10*/  FFMA.FTZ R47, R8, UR5, R47 ;  /* 0x00000005082f7c23 */ /* 0x002fe2000801002f */
[----:B------:R-:W-:-:S02]  /*16e20*/  I2FP.F32.S32 R9, R9 ;  /* 0x0000000900097245 */ /* 0x000fc40000201400 */
[----:B------:R-:W-:Y:S02]  /*16e30*/  FSEL R129, R72, -INF , !P5 ;  /* 0xff80000048817808 */ /* 0x000fe40006800000 */
[C---:B------:R-:W-:Y:S01]  /*16e40*/  ISETP.GE.AND P4, PT, R40.reuse, R208, PT ;  /* 0x000000d02800720c */ /* 0x040fe20003f86270 */
[----:B------:R-:W1:Y:S01]  /*16e50*/  MUFU.TANH R32, R32 ;  /* 0x0000002000207308 */ /* 0x000e620000002400 */
[----:B------:R-:W-:Y:S01]  /*16e60*/  ISETP.GE.AND P5, PT, R40, R203, PT ;  /* 0x000000cb2800720c */ /* 0x000fe20003fa6270 */
[C---:B------:R-:W-:Y:S01]  /*16e70*/  FFMA.FTZ R68, R9.reuse, UR5, R68 ;  /* 0x0000000509447c23 */ /* 0x040fe20008010044 */
[----:B------:R-:W-:Y:S01]  /*16e80*/  I2FP.F32.S32 R40, R40 ;  /* 0x0000002800287245 */ /* 0x000fe20000201400 */
[----:B------:R-:W-:Y:S01]  /*16e90*/  FFMA.FTZ R42, R9, UR5, R42 ;  /* 0x00000005092a7c23 */ /* 0x000fe2000801002a */
[----:B------:R-:W-:Y:S02]  /*16ea0*/  LOP3.LUT R8, R2, 0xc9, RZ, 0xfc, !PT ;  /* 0x000000c902087812 */ /* 0x000fe400078efcff */
[----:B------:R-:W-:Y:S01]  /*16eb0*/  FSEL R134, R41, -INF , !P6 ;  /* 0xff80000029867808 */ /* 0x000fe20007000000 */
[C---:B------:R-:W-:Y:S01]  /*16ec0*/  FFMA.FTZ R59, R40.reuse, UR5, R59 ;  /* 0x00000005283b7c23 */ /* 0x040fe2000801003b */
[----:B--2---:R-:W-:Y:S01]  /*16ed0*/  FFMA.FTZ R43, R40, UR5, R43 ;  /* 0x00000005282b7c23 */ /* 0x004fe2000801002b */
[C---:B------:R-:W-:Y:S01]  /*16ee0*/  LOP3.LUT R9, R2.reuse, 0xc8, RZ, 0xfc, !PT ;  /* 0x000000c802097812 */ /* 0x040fe200078efcff */
[----:B------:R-:W2:Y:S01]  /*16ef0*/  MUFU.TANH R34, R34 ;  /* 0x0000002200227308 */ /* 0x000ea20000002400 */
[----:B------:R-:W-:-:S02]  /*16f00*/  LOP3.LUT R41, R2, 0xd0, RZ, 0xfc, !PT ;  /* 0x000000d002297812 */ /* 0x000fc400078efcff */
[----:B------:R-:W-:Y:S02]  /*16f10*/  FSEL R132, R68, -INF , !P2 ;  /* 0xff80000044847808 */ /* 0x000fe40005000000 */
[----:B------:R-:W-:Y:S02]  /*16f20*/  FSEL R73, R42, -INF , !P1 ;  /* 0xff8000002a497808 */ /* 0x000fe40004800000 */
[----:B------:R-:W-:Y:S01]  /*16f30*/  FSEL R127, R47, -INF , !P3 ;  /* 0xff8000002f7f7808 */ /* 0x000fe20005800000 */
[----:B------:R-:W2:Y:S01]  /*16f40*/  MUFU.TANH R28, R28 ;  /* 0x0000001c001c7308 */ /* 0x000ea20000002400 */
[CC--:B------:R-:W-:Y:S02]  /*16f50*/  ISETP.GE.AND P2, PT, R8.reuse, R208.reuse, PT ;  /* 0x000000d00800720c */ /* 0x0c0fe40003f46270 */
[----:B------:R-:W-:Y:S02]  /*16f60*/  ISETP.GE.AND P1, PT, R8, R203, PT ;  /* 0x000000cb0800720c */ /* 0x000fe40003f26270 */
[----:B------:R-:W-:-:S02]  /*16f70*/  ISETP.GE.AND P6, PT, R9, R208, PT ;  /* 0x000000d00900720c */ /* 0x000fc40003fc6270 */
[----:B------:R-:W-:Y:S01]  /*16f80*/  ISETP.GE.AND P3, PT, R9, R203, PT ;  /* 0x000000cb0900720c */ /* 0x000fe20003f66270 */
[----:B------:R-:W2:Y:S01]  /*16f90*/  MUFU.TANH R30, R30 ;  /* 0x0000001e001e7308 */ /* 0x000ea20000002400 */
[----:B------:R-:W-:Y:S02]  /*16fa0*/  FSEL R130, R59, -INF , !P4 ;  /* 0xff8000003b827808 */ /* 0x000fe40006000000 */
[----:B------:R-:W-:Y:S02]  /*16fb0*/  I2FP.F32.S32 R8, R8 ;  /* 0x0000000800087245 */ /* 0x000fe40000201400 */
[----:B------:R-:W-:Y:S02]  /*16fc0*/  FSEL R72, R43, -INF , !P5 ;  /* 0xff8000002b487808 */ /* 0x000fe40006800000 */
[----:B------:R-:W-:Y:S01]  /*16fd0*/  I2FP.F32.S32 R9, R9 ;  /* 0x0000000900097245 */ /* 0x000fe20000201400 */
[----:B------:R-:W2:Y:S01]  /*16fe0*/  MUFU.TANH R33, R33 ;  /* 0x0000002100217308 */ /* 0x000ea20000002400 */
[C---:B------:R-:W-:Y:S01]  /*16ff0*/  ISETP.GE.AND P4, PT, R41.reuse, R208, PT ;  /* 0x000000d02900720c */ /* 0x040fe20003f86270 */
[C---:B---3--:R-:W-:Y:S01]  /*17000*/  FFMA.FTZ R37, R8.reuse, UR5, R37 ;  /* 0x0000000508257c23 */ /* 0x048fe20008010025 */
[----:B------:R-:W-:Y:S01]  /*17010*/  ISETP.GE.AND P5, PT, R41, R203, PT ;  /* 0x000000cb2900720c */ /* 0x000fe20003fa6270 */
[----:B----4-:R-:W-:Y:S01]  /*17020*/  FFMA.FTZ R39, R8, UR5, R39 ;  /* 0x0000000508277c23 */ /* 0x010fe20008010027 */
[----:B------:R-:W-:Y:S01]  /*17030*/  I2FP.F32.S32 R41, R41 ;  /* 0x0000002900297245 */ /* 0x000fe20000201400 */
[C---:B------:R-:W-:Y:S01]  /*17040*/  FFMA.FTZ R36, R9.reuse, UR5, R36 ;  /* 0x0000000509247c23 */ /* 0x040fe20008010024 */
[----:B------:R-:W-:Y:S01]  /*17050*/  FFMA.FTZ R38, R9, UR5, R38 ;  /* 0x0000000509267c23 */ /* 0x000fe20008010026 */
[C---:B------:R-:W-:Y:S01]  /*17060*/  LOP3.LUT R9, R2.reuse, 0xd8, RZ, 0xfc, !PT ;  /* 0x000000d802097812 */ /* 0x040fe200078efcff */
[----:B------:R-:W-:Y:S01]  /*17070*/  MUFU.TANH R24, R24 ;  /* 0x0000001800187308 */ /* 0x000fe20000002400 */
[C---:B-1----:R-:W-:Y:S01]  /*17080*/  FFMA.FTZ R85, R41.reuse, UR5, R32 ;  /* 0x0000000529557c23 */ /* 0x042fe20008010020 */
[----:B------:R-:W-:Y:S01]  /*17090*/  LOP3.LUT R32, R2, 0xd1, RZ, 0xfc, !PT ;  /* 0x000000d102207812 */ /* 0x000fe200078efcff */
[----:B--2---:R-:W-:Y:S01]  /*170a0*/  FFMA.FTZ R34, R41, UR5, R34 ;  /* 0x0000000529227c23 */ /* 0x004fe20008010022 */
[----:B------:R-:W-:-:S02]  /*170b0*/  FSEL R86, R37, -INF , !P2 ;  /* 0xff80000025567808 */ /* 0x000fc40005000000 */
[----:B------:R-:W-:Y:S02]  /*170c0*/  FSEL R70, R39, -INF , !P1 ;  /* 0xff80000027467808 */ /* 0x000fe40004800000 */
[----:B------:R-:W-:Y:S01]  /*170d0*/  FSEL R128, R36, -INF , !P6 ;  /* 0xff80000024807808 */ /* 0x000fe20007000000 */
[----:B------:R-:W1:Y:S01]  /*170e0*/  MUFU.TANH R35, R35 ;  /* 0x0000002300237308 */ /* 0x000e620000002400 */
[----:B------:R-:W-:Y:S02]  /*170f0*/  FSEL R71, R38, -INF , !P3 ;  /* 0xff80000026477808 */ /* 0x000fe40005800000 */
[CC--:B------:R-:W-:Y:S02]  /*17100*/  ISETP.GE.AND P2, PT, R9.reuse, R208.reuse, PT ;  /* 0x000000d00900720c */ /* 0x0c0fe40003f46270 */
[-C--:B------:R-:W-:Y:S02]  /*17110*/  ISETP.GE.AND P1, PT, R9, R203.reuse, PT ;  /* 0x000000cb0900720c */ /* 0x080fe40003f26270 */
[C---:B------:R-:W-:Y:S01]  /*17120*/  ISETP.GE.AND P6, PT, R32.reuse, R208, PT ;  /* 0x000000d02000720c */ /* 0x040fe20003fc6270 */
[----:B------:R-:W2:Y:S01]  /*17130*/  MUFU.TANH R29, R29 ;  /* 0x0000001d001d7308 */ /* 0x000ea20000002400 */
[----:B------:R-:W-:-:S02]  /*17140*/  ISETP.GE.AND P3, PT, R32, R203, PT ;  /* 0x000000cb2000720c */ /* 0x000fc40003f66270 */
[----:B------:R-:W-:Y:S02]  /*17150*/  I2FP.F32.S32 R9, R9 ;  /* 0x0000000900097245 */ /* 0x000fe40000201400 */
[----:B------:R-:W-:Y:S02]  /*17160*/  I2FP.F32.S32 R32, R32 ;  /* 0x0000002000207245 */ /* 0x000fe40000201400 */
[----:B------:R-:W-:Y:S01]  /*17170*/  LOP3.LUT R8, R2, 0xd9, RZ, 0xfc, !PT ;  /* 0x000000d902087812 */ /* 0x000fe200078efcff */
[----:B------:R-:W3:Y:S01]  /*17180*/  MUFU.TANH R31, R31 ;  /* 0x0000001f001f7308 */ /* 0x000ee20000002400 */
[C---:B------:R-:W-:Y:S01]  /*17190*/  FFMA.FTZ R83, R9.reuse, UR5, R28 ;  /* 0x0000000509537c23 */ /* 0x040fe2000801001c */
[----:B------:R-:W-:Y:S01]  /*171a0*/  FFMA.FTZ R30, R9, UR5, R30 ;  /* 0x00000005091e7c23 */ /* 0x000fe2000801001e */
[----:B------:R-:W-:Y:S01]  /*171b0*/  FFMA.FTZ R33, R32, UR5, R33 ;  /* 0x0000000520217c23 */ /* 0x000fe20008010021 */
[----:B------:R-:W-:Y:S01]  /*171c0*/  LOP3.LUT R9, R2, 0xe0, RZ, 0xfc, !PT ;  /* 0x000000e002097812 */ /* 0x000fe200078efcff */
[----:B-1----:R-:W-:Y:S01]  /*171d0*/  FFMA.FTZ R35, R32, UR5, R35 ;  /* 0x0000000520237c23 */ /* 0x002fe20008010023 */
[----:B------:R-:W-:-:S02]  /*171e0*/  FSEL R69, R34, -INF , !P5 ;  /* 0xff80000022457808 */ /* 0x000fc40006800000 */
[----:B------:R-:W1:Y:S01]  /*171f0*/  MUFU.TANH R25, R25 ;  /* 0x0000001900197308 */ /* 0x000e620000002400 */
[----:B------:R-:W-:Y:S02]  /*17200*/  LOP3.LUT R28, R2, 0xe1, RZ, 0xfc, !PT ;  /* 0x000000e1021c7812 */ /* 0x000fe400078efcff */
[C---:B------:R-:W-:Y:S02]  /*17210*/  ISETP.GE.AND P0, PT, R9.reuse, R208, PT ;  /* 0x000000d00900720c */ /* 0x040fe40003f06270 */
[----:B------:R-:W-:Y:S02]  /*17220*/  ISETP.GE.AND P5, PT, R9, R203, PT ;  /* 0x000000cb0900720c */ /* 0x000fe40003fa6270 */
[----:B------:R-:W-:Y:S01]  /*17230*/  FSEL R85, R85, -INF , !P4 ;  /* 0xff80000055557808 */ /* 0x000fe20006000000 */
[----:B------:R-:W4:Y:S01]  /*17240*/  MUFU.TANH R27, R27 ;  /* 0x0000001b001b7308 */ /* 0x000f220000002400 */
[----:B------:R-:W-:Y:S02]  /*17250*/  FSEL R84, R33, -INF , !P6 ;  /* 0xff80000021547808 */ /* 0x000fe40007000000 */
[----:B------:R-:W-:-:S02]  /*17260*/  I2FP.F32.S32 R9, R9 ;  /* 0x0000000900097245 */ /* 0x000fc40000201400 */
[C---:B------:R-:W-:Y:S02]  /*17270*/  ISETP.GE.AND P4, PT, R8.reuse, R208, PT ;  /* 0x000000d00800720c */ /* 0x040fe40003f86270 */
[-C--:B------:R-:W-:Y:S01]  /*17280*/  ISETP.GE.AND P6, PT, R8, R203.reuse, PT ;  /* 0x000000cb0800720c */ /* 0x080fe20003fc6270 */
[----:B------:R-:W4:Y:S01]  /*17290*/  MUFU.TANH R26, R26 ;  /* 0x0000001a001a7308 */ /* 0x000f220000002400 */
[----:B------:R-:W-:Y:S01]  /*172a0*/  I2FP.F32.S32 R8, R8 ;  /* 0x0000000800087245 */ /* 0x000fe20000201400 */
[----:B------:R-:W-:Y:S01]  /*172b0*/  FFMA.FTZ R24, R9, UR5, R24 ;  /* 0x0000000509187c23 */ /* 0x000fe20008010018 */
[----:B------:R-:W-:Y:S02]  /*172c0*/  FSEL R83, R83, -INF , !P2 ;  /* 0xff80000053537808 */ /* 0x000fe40005000000 */
[----:B------:R-:W-:Y:S01]  /*172d0*/  FSEL R67, R30, -INF , !P1 ;  /* 0xff8000001e437808 */ /* 0x000fe20004800000 */
[----:B--2---:R-:W-:Y:S01]  /*172e0*/  FFMA.FTZ R29, R8, UR5, R29 ;  /* 0x00000005081d7c23 */ /* 0x004fe2000801001d */
[C---:B------:R-:W-:Y:S01]  /*172f0*/  ISETP.GE.AND P1, PT, R28.reuse, R208, PT ;  /* 0x000000d01c00720c */ /* 0x040fe20003f26270 */
[----:B------:R-:W-:Y:S01]  /*17300*/  MUFU.TANH R21, R21 ;  /* 0x0000001500157308 */ /* 0x000fe20000002400 */
[----:B------:R-:W-:Y:S01]  /*17310*/  ISETP.GE.AND P2, PT, R28, R203, PT ;  /* 0x000000cb1c00720c */ /* 0x000fe20003f46270 */
[----:B---3--:R-:W-:Y:S01]  /*17320*/  FFMA.FTZ R31, R8, UR5, R31 ;  /* 0x00000005081f7c23 */ /* 0x008fe2000801001f */
[----:B------:R-:W-:-:S02]  /*17330*/  I2FP.F32.S32 R28, R28 ;  /* 0x0000001c001c7245 */ /* 0x000fc40000201400 */
[----:B------:R-:W-:Y:S02]  /*17340*/  LOP3.LUT R8, R2, 0xe8, RZ, 0xfc, !PT ;  /* 0x000000e802087812 */ /* 0x000fe400078efcff */
[----:B------:R-:W-:Y:S01]  /*17350*/  FSEL R81, R24, -INF , !P0 ;  /* 0xff80000018517808 */ /* 0x000fe20004000000 */
[----:B------:R-:W2:Y:S01]  /*17360*/  MUFU.TANH R22, R22 ;  /* 0x0000001600167308 */ /* 0x000ea20000002400 */
[----:B-1----:R-:W-:Y:S01]  /*17370*/  FFMA.FTZ R25, R28, UR5, R25 ;  /* 0x000000051c197c23 */ /* 0x002fe20008010019 */
[----:B------:R-:W-:Y:S01]  /*17380*/  LOP3.LUT R24, R2, 0xe9, RZ, 0xfc, !PT ;  /* 0x000000e902187812 */ /* 0x000fe200078efcff */
[----:B----4-:R-:W-:Y:S01]  /*17390*/  FFMA.FTZ R27, R28, UR5, R27 ;  /* 0x000000051c1b7c23 */ /* 0x010fe2000801001b */
[----:B------:R-:W-:Y:S01]  /*173a0*/  FSEL R68, R35, -INF , !P3 ;  /* 0xff80000023447808 */ /* 0x000fe20005800000 */
[----:B------:R-:W-:Y:S01]  /*173b0*/  FFMA.FTZ R26, R9, UR5, R26 ;  /* 0x00000005091a7c23 */ /* 0x000fe2000801001a */
[----:B------:R-:W-:Y:S02]  /*173c0*/  FSEL R82, R29, -INF , !P4 ;  /* 0xff8000001d527808 */ /* 0x000fe40006000000 */
[----:B------:R-:W1:Y:S01]  /*173d0*/  MUFU.TANH R16, R16 ;  /* 0x0000001000107308 */ /* 0x000e620000002400 */
[----:B------:R-:W-:-:S02]  /*173e0*/  ISETP.GE.AND P3, PT, R8, R208, PT ;  /* 0x000000d00800720c */ /* 0x000fc40003f66270 */
[-C--:B------:R-:W-:Y:S02]  /*173f0*/  ISETP.GE.AND P4, PT, R8, R203.reuse, PT ;  /* 0x000000cb0800720c */ /* 0x080fe40003f86270 */
[----:B------:R-:W-:Y:S02]  /*17400*/  I2FP.F32.S32 R29, R8 ;  /* 0x00000008001d7245 */ /* 0x000fe40000201400 */
[----:B------:R-:W-:Y:S01]  /*17410*/  LOP3.LUT R8, R2, 0xf0, RZ, 0xfc, !PT ;  /* 0x000000f002087812 */ /* 0x000fe200078efcff */
[----:B------:R-:W3:Y:S01]  /*17420*/  MUFU.TANH R18, R18 ;  /* 0x0000001200127308 */ /* 0x000ee20000002400 */
[----:B------:R-:W-:Y:S01]  /*17430*/  FSEL R80, R25, -INF , !P1 ;  /* 0xff80000019507808 */ /* 0x000fe20004800000 */
[----:B--2---:R-:W-:Y:S01]  /*17440*/  FFMA.FTZ R22, R29, UR5, R22 ;  /* 0x000000051d167c23 */ /* 0x004fe20008010016 */
[C---:B------:R-:W-:Y:S02]  /*17450*/  ISETP.GE.AND P0, PT, R24.reuse, R208, PT ;  /* 0x000000d01800720c */ /* 0x040fe40003f06270 */
[----:B------:R-:W-:-:S02]  /*17460*/  ISETP.GE.AND P1, PT, R24, R203, PT ;  /* 0x000000cb1800720c */ /* 0x000fc40003f26270 */
[----:B------:R-:W-:Y:S01]  /*17470*/  I2FP.F32.S32 R24, R24 ;  /* 0x0000001800187245 */ /* 0x000fe20000201400 */
[----:B------:R-:W2:Y:S01]  /*17480*/  MUFU.TANH R20, R20 ;  /* 0x0000001400147308 */ /* 0x000ea20000002400 */
[----:B------:R-:W-:Y:S02]  /*17490*/  I2FP.F32.S32 R9, R8 ;  /* 0x0000000800097245 */ /* 0x000fe40000201400 */
[----:B------:R-:W-:Y:S01]  /*174a0*/  FSEL R66, R31, -INF , !P6 ;  /* 0xff8000001f427808 */ /* 0x000fe20007000000 */
[----:B------:R-:W-:Y:S01]  /*174b0*/  FFMA.FTZ R21, R24, UR5, R21 ;  /* 0x0000000518157c23 */ /* 0x000fe20008010015 */
[----:B------:R-:W-:Y:S01]  /*174c0*/  FSEL R64, R27, -INF , !P2 ;  /* 0xff8000001b407808 */ /* 0x000fe20005000000 */
[C---:B-1----:R-:W-:Y:S01]  /*174d0*/  FFMA.FTZ R16, R9.reuse, UR5, R16 ;  /* 0x0000000509107c23 */ /* 0x042fe20008010010 */
[C---:B------:R-:W-:Y:S01]  /*174e0*/  ISETP.GE.AND P6, PT, R8.reuse, R208, PT ;  /* 0x000000d00800720c */ /* 0x040fe20003fc6270 */
[----:B------:R-:W1:Y:S01]  /*174f0*/  MUFU.TANH R23, R23 ;  /* 0x0000001700177308 */ /* 0x000e620000002400 */
[----:B------:R-:W-:Y:S01]  /*17500*/  ISETP.GE.AND P2, PT, R8, R203, PT ;  /* 0x000000cb0800720c */ /* 0x000fe20003f46270 */
[----:B---3--:R-:W-:Y:S01]  /*17510*/  FFMA.FTZ R18, R9, UR5, R18 ;  /* 0x0000000509127c23 */ /* 0x008fe20008010012 */
[----:B------:R-:W-:-:S02]  /*17520*/  LOP3.LUT R8, R2, 0xf1, RZ, 0xfc, !PT ;  /* 0x000000f102087812 */ /* 0x000fc400078efcff */
[----:B------:R-:W-:Y:S02]  /*17530*/  LOP3.LUT R9, R2, 0xf9, RZ, 0xfc, !PT ;  /* 0x000000f902097812 */ /* 0x000fe400078efcff */
[----:B------:R-:W-:Y:S01]  /*17540*/  FSEL R65, R26, -INF , !P5 ;  /* 0xff8000001a417808 */ /* 0x000fe20006800000 */
[----:B------:R-:W3:Y:S01]  /*17550*/  MUFU.TANH R17, R17 ;  /* 0x0000001100117308 */ /* 0x000ee20000002400 */
[----:B------:R-:W-:Y:S01]  /*17560*/  FSEL R63, R22, -INF , !P4 ;  /* 0xff800000163f7808 */ /* 0x000fe20006000000 */
[----:B--2---:R-:W-:Y:S01]  /*17570*/  FFMA.FTZ R20, R29, UR5, R20 ;  /* 0x000000051d147c23 */ /* 0x004fe20008010014 */
[----:B------:R-:W-:Y:S02]  /*17580*/  FSEL R78, R21, -INF , !P0 ;  /* 0xff800000154e7808 */ /* 0x000fe40004000000 */
[----:B------:R-:W-:Y:S02]  /*17590*/  ISETP.GE.AND P5, PT, R8, R208, PT ;  /* 0x000000d00800720c */ /* 0x000fe40003fa6270 */
[----:B------:R-:W-:Y:S01]  /*175a0*/  ISETP.NE.AND P0, PT, R0, RZ, PT ;  /* 0x000000ff0000720c */ /* 0x000fe20003f05270 */
[----:B------:R-:W2:Y:S01]  /*175b0*/  MUFU.TANH R19, R19 ;  /* 0x0000001300137308 */ /* 0x000ea20000002400 */
[----:B------:R-:W-:Y:S01]  /*175c0*/  ISETP.GE.AND P4, PT, R8, R203, PT ;  /* 0x000000cb0800720c */ /* 0x000fe20003f86270 */
[----:B-1----:R-:W-:Y:S01]  /*175d0*/  FFMA.FTZ R23, R24, UR5, R23 ;  /* 0x0000000518177c23 */ /* 0x002fe20008010017 */
[----:B------:R-:W-:-:S02]  /*175e0*/  I2FP.F32.S32 R8, R8 ;  /* 0x0000000800087245 */ /* 0x000fc40000201400 */
[----:B------:R-:W-:Y:S02]  /*175f0*/  I2FP.F32.S32 R0, R9 ;  /* 0x0000000900007245 */ /* 0x000fe40000201400 */
[----:B------:R-:W-:Y:S01]  /*17600*/  FSEL R79, R20, -INF , !P3 ;  /* 0xff800000144f7808 */ /* 0x000fe20005800000 */
[----:B------:R-:W1:Y:S01]  /*17610*/  MUFU.TANH R13, R13 ;  /* 0x0000000d000d7308 */ /* 0x000e620000002400 */
[----:B------:R-:W-:Y:S01]  /*17620*/  FSEL R62, R23, -INF , !P1 ;  /* 0xff800000173e7808 */ /* 0x000fe20004800000 */
[----:B---3--:R-:W-:Y:S01]  /*17630*/  FFMA.FTZ R17, R8, UR5, R17 ;  /* 0x0000000508117c23 */ /* 0x008fe20008010011 */
[----:B------:R-:W-:Y:S02]  /*17640*/  FSEL R61, R18, -INF , !P2 ;  /* 0xff800000123d7808 */ /* 0x000fe40005000000 */
[CC--:B------:R-:W-:Y:S01]  /*17650*/  ISETP.GE.AND P3, PT, R9.reuse, R208.reuse, PT ;  /* 0x000000d00900720c */ /* 0x0c0fe20003f66270 */
[----:B------:R-:W-:Y:S01]  /*17660*/  BAR.SYNC.DEFER_BLOCKING 0x0 ;  /* 0x0000000000007b1d */ /* 0x000fe20000010000 */
[----:B------:R-:W-:Y:S01]  /*17670*/  ISETP.GE.AND P1, PT, R9, R203, PT ;  /* 0x000000cb0900720c */ /* 0x000fe20003f26270 */
[----:B--2---:R-:W-:Y:S01]  /*17680*/  FFMA.FTZ R19, R8, UR5, R19 ;  /* 0x0000000508137c23 */ /* 0x004fe20008010013 */
[----:B------:R-:W-:-:S03]  /*17690*/  ISETP.GE.AND P2, PT, R2, R208, PT ;  /* 0x000000d00200720c */ /* 0x000fc60003f46270 */
[----:B------:R-:W2:Y:S01]  /*176a0*/  MUFU.TANH R15, R15 ;  /* 0x0000000f000f7308 */ /* 0x000ea20000002400 */
[----:B------:R-:W-:Y:S02]  /*176b0*/  FSEL R77, R16, -INF , !P6 ;  /* 0xff800000104d7808 */ /* 0x000fe40007000000 */
[----:B------:R-:W-:Y:S01]  /*176c0*/  FSEL R76, R17, -INF , !P5 ;  /* 0xff800000114c7808 */ /* 0x000fe20006800000 */
[----:B-1----:R-:W-:Y:S01]  /*176d0*/  FFMA.FTZ R13, R0, UR5, R13 ;  /* 0x00000005000d7c23 */ /* 0x002fe2000801000d */
[----:B------:R-:W-:-:S04]  /*176e0*/  FSEL R60, R19, -INF , !P4 ;  /* 0xff800000133c7808 */ /* 0x000fc80006000000 */
[----:B------:R-:W-:Y:S01]  /*176f0*/  FSEL R74, R13, -INF , !P3 ;  /* 0xff8000000d4a7808 */ /* 0x000fe20005800000 */
[----:B--2---:R-:W-:Y:S01]  /*17700*/  FFMA.FTZ R5, R0, UR5, R15 ;  /* 0x0000000500057c23 */ /* 0x004fe2000801000f */
[----:B------:R-:W-:-:S04]  /*17710*/  FSEL R0, R149, -INF , !P2 ;  /* 0xff80000095007808 */ /* 0x000fc80005000000 */
        /* <DEDUP_REMOVED lines=15> */
.L_x_4039:
        /* <DEDUP_REMOVED lines=19> */
[----:B------:R-:W-:Y:S01]  /*17940*/  LOP3.LUT R13, RZ, R2, RZ, 0x33, !PT ;  /* 0x00000002ff0d7212 */ /* 0x000fe200078e33ff */
        /* <DEDUP_REMOVED lines=16> */
[----:B------:R-:W2:Y:S01]  /*17a50*/  LDC.64 R8, c[0x0][0x3b8] ;  /* 0x0000ee00ff087b82 */ /* 0x000ea20000000a00 */
[----:B------:R-:W-:-:S06]  /*17a60*/  @P4 IADD3 R18, PT, PT, R18, 0x1, RZ ;  /* 0x0000000112124810 */ /* 0x000fcc0007ffe0ff */
        /* <DEDUP_REMOVED lines=23> */
.L_x_4040:
[----:B------:R-:W1:Y:S01]  /*17be0*/  LDC R9, c[0x0][0x3bc] ;  /* 0x0000ef00ff097b82 */ /* 0x000e620000000800 */
[C---:B------:R-:W-:Y:S01]  /*17bf0*/  IMAD.SHL.U32 R13, R8.reuse, 0x20, RZ ;  /* 0x00000020080d7824 */ /* 0x040fe200078e00ff */
[C---:B------:R-:W-:Y:S01]  /*17c00*/  LEA R18, P2, R8.reuse, R240, 0x5 ;  /* 0x000000f008127211 */ /* 0x040fe200078428ff */
        /* <DEDUP_REMOVED lines=113> */
.L_x_4038:
        /* <DEDUP_REMOVED lines=83> */
[----:B------:R-:W-:Y:S01]  /*18850*/  LEA R90, R90, UR8, 0x1 ;  /* 0x000000085a5a7c11 */ /* 0x000fe2000f8e08ff */
[--C-:B------:R-:W-:Y:S01]  /*18860*/  FFMA.FTZ R95, R92, UR10, -R99.reuse ;  /* 0x0000000a5c5f7c23 */ /* 0x100fe20008010863 */
[--C-:B------:R-:W-:Y:S01]  /*18870*/  FFMA.FTZ R100, R14, UR10, -R99.reuse ;  /* 0x0000000a0e647c23 */ /* 0x100fe20008010863 */
[----:B------:R-:W-:Y:S01]  /*18880*/  MUFU.EX2 R102, R102 ;  /* 0x0000006600667308 */ /* 0x000fe20000000800 */
[----:B------:R-:W-:Y:S01]  /*18890*/  FSEL R96, R96, RZ, P1 ;  /* 0x000000ff60607208 */ /* 0x000fe20000800000 */
[----:B------:R-:W-:Y:S01]  /*188a0*/  LDSM.16.MT88.4 R36, [R90+0xa000] ;  /* 0x00a000005a24783b */ /* 0x000fe20000004200 */
[-C--:B------:R-:W-:Y:S01]  /*188b0*/  IADD3 R88, PT, PT, R211, R90.reuse, RZ ;  /* 0x0000005ad3587210 */ /* 0x080fe20007ffe0ff */
[--C-:B------:R-:W-:Y:S01]  /*188c0*/  FFMA.FTZ R126, R12, UR10, -R99.reuse ;  /* 0x0000000a0c7e7c23 */ /* 0x100fe20008010863 */
[--C-:B------:R-:W-:Y:S01]  /*188d0*/  FFMA.FTZ R123, R10, UR10, -R99.reuse ;  /* 0x0000000a0a7b7c23 */ /* 0x100fe20008010863 */
[--C-:B------:R-:W-:Y:S01]  /*188e0*/  FFMA.FTZ R91, R87, UR10, -R96.reuse ;  /* 0x0000000a575b7c23 */ /* 0x100fe20008010860 */
[----:B------:R-:W-:Y:S01]  /*188f0*/  IADD3 R87, PT, PT, R199, R90, RZ ;  /* 0x0000005ac7577210 */ /* 0x000fe20007ffe0ff */
[--C-:B------:R-:W-:Y:S01]  /*18900*/  FFMA.FTZ R92, R93, UR10, -R96.reuse ;  /* 0x0000000a5d5c7c23 */ /* 0x100fe20008010860 */
[--C-:B------:R-:W-:Y:S01]  /*18910*/  FFMA.FTZ R93, R4, UR10, -R99.reuse ;  /* 0x0000000a045d7c23 */ /* 0x100fe20008010863 */
[----:B------:R-:W-:Y:S01]  /*18920*/  IADD3 R4, PT, PT, R199, R88, RZ ;  /* 0x00000058c7047210 */ /* 0x000fe20007ffe0ff */
[--C-:B------:R-:W-:Y:S01]  /*18930*/  FFMA.FTZ R94, R89, UR10, -R96.reuse ;  /* 0x0000000a595e7c23 */ /* 0x100fe20008010860 */
[----:B------:R-:W1:Y:S01]  /*18940*/  LDSM.16.MT88.4 R28, [R87+0xa000] ;  /* 0x00a00000571c783b */ /* 0x000e620000004200 */
[--C-:B------:R-:W-:Y:S01]  /*18950*/  FFMA.FTZ R89, R11, UR10, -R96.reuse ;  /* 0x0000000a0b597c23 */ /* 0x100fe20008010860 */
[----:B------:R-:W2:Y:S01]  /*18960*/  MUFU.EX2 R97, R97 ;  /* 0x0000006100617308 */ /* 0x000ea20000000800 */
[--C-:B------:R-:W-:Y:S01]  /*18970*/  FFMA.FTZ R114, R121, UR10, -R96.reuse ;  /* 0x0000000a79727c23 */ /* 0x100fe20008010860 */
[----:B------:R-:W3:Y:S01]  /*18980*/  LDSM.16.MT88.4 R20, [R88+0xa000] ;  /* 0x00a000005814783b */ /* 0x000ee20000004200 */
[--C-:B------:R-:W-:Y:S01]  /*18990*/  FFMA.FTZ R111, R111, UR10, -R96.reuse ;  /* 0x0000000a6f6f7c23 */ /* 0x100fe20008010860 */
[--C-:B------:R-:W-:Y:S01]  /*189a0*/  FFMA.FTZ R112, R119, UR10, -R96.reuse ;  /* 0x0000000a77707c23 */ /* 0x100fe20008010860 */
[--C-:B------:R-:W-:Y:S01]  /*189b0*/  FFMA.FTZ R109, R109, UR10, -R96.reuse ;  /* 0x0000000a6d6d7c23 */ /* 0x100fe20008010860 */
[----:B------:R-:W4:Y:S01]  /*189c0*/  LDSM.16.MT88.4 R40, [R4+0xa000] ;  /* 0x00a000000428783b */ /* 0x000f220000004200 */
[--C-:B------:R-:W-:Y:S01]  /*189d0*/  FFMA.FTZ R121, R122, UR10, -R99.reuse ;  /* 0x0000000a7a797c23 */ /* 0x100fe20008010863 */
[----:B------:R-:W-:Y:S01]  /*189e0*/  MUFU.EX2 R100, R100 ;  /* 0x0000006400647308 */ /* 0x000fe20000000800 */
[--C-:B------:R-:W-:Y:S01]  /*189f0*/  FFMA.FTZ R122, R110, UR10, -R99.reuse ;  /* 0x0000000a6e7a7c23 */ /* 0x100fe20008010863 */
[----:B------:R-:W5:Y:S01]  /*18a00*/  LDSM.16.MT88.4 R48, [R87+0xa800] ;  /* 0x00a800005730783b */ /* 0x000f620000004200 */
[--C-:B------:R-:W-:Y:S01]  /*18a10*/  FFMA.FTZ R119, R108, UR10, -R99.reuse ;  /* 0x0000000a6c777c23 */ /* 0x100fe20008010863 */
[--C-:B------:R-:W-:Y:S01]  /*18a20*/  FFMA.FTZ R124, R124, UR10, -R99.reuse ;  /* 0x0000000a7c7c7c23 */ /* 0x100fe20008010863 */
[--C-:B------:R-:W-:Y:S01]  /*18a30*/  FFMA.FTZ R110, R117, UR10, -R96.reuse ;  /* 0x0000000a756e7c23 */ /* 0x100fe20008010860 */
[----:B------:R-:W5:Y:S01]  /*18a40*/  LDSM.16.MT88.4 R56, [R90+0xa800] ;  /* 0x00a800005a38783b */ /* 0x000f620000004200 */
[--C-:B------:R-:W-:Y:S01]  /*18a50*/  FFMA.FTZ R107, R107, UR10, -R96.reuse ;  /* 0x0000000a6b6b7c23 */ /* 0x100fe20008010860 */
[----:B------:R-:W1:Y:S01]  /*18a60*/  MUFU.EX2 R95, R95 ;  /* 0x0000005f005f7308 */ /* 0x000e620000000800 */
[----:B--2---:R-:W-:Y:S01]  /*18a70*/  F2FP.BF16.F32.PACK_AB R12, R97, R102 ;  /* 0x00000066610c723e */ /* 0x004fe200000010ff */
[----:B------:R-:W2:Y:S01]  /*18a80*/  LDSM.16.MT88.4 R52, [R88+0xa800] ;  /* 0x00a800005834783b */ /* 0x000ea20000004200 */
        /* <DEDUP_REMOVED lines=95> */
[--C-:B------:R-:W-:Y:S01]  /*19080*/  FFMA.FTZ R146, R127, UR10, -R96.reuse ;  /* 0x0000000a7f927c23 */ /* 0x100fe20008010860 */
        /* <DEDUP_REMOVED lines=29> */
[----:B------:R-:W-:Y:S01]  /*19260*/  MUFU.EX2 R119, R119 ;  /* 0x0000007700777308 */ /* 0x000fe20000000800 */
        /* <DEDUP_REMOVED lines=10> */
[C---:B------:R-:W-:Y:S01]  /*19310*/  HMMA.16816.F32.BF16 R8, R40.reuse, R56, R8 ;  /* 0x000000382808723c */ /* 0x040fe20000041808 */
[----:B------:R-:W-:Y:S01]  /*19320*/  FFMA.FTZ R64, R64, UR10, -R96 ;  /* 0x0000000a40407c23 */ /* 0x000fe20008010860 */
[----:B------:R-:W-:Y:S01]  /*19330*/  FADD.FTZ R109, R109, R112 ;  /* 0x000000706d6d7221 */ /* 0x000fe20000010000 */
        /* <DEDUP_REMOVED lines=8> */
[----:B------:R-:W-:Y:S01]  /*193c0*/  FFMA.FTZ R74, R74, UR10, -R99 ;  /* 0x0000000a4a4a7c23 */ /* 0x000fe20008010863 */
[--C-:B------:R-:W-:Y:S01]  /*193d0*/  FFMA.FTZ R61, R61, UR10, -R96.reuse ;  /* 0x0000000a3d3d7c23 */ /* 0x100fe20008010860 */
[----:B------:R-:W-:Y:S01]  /*193e0*/  MUFU.EX2 R108, R108 ;  /* 0x0000006c006c7308 */ /* 0x000fe20000000800 */
[--C-:B------:R-:W-:Y:S01]  /*193f0*/  FFMA.FTZ R60, R60, UR10, -R96.reuse ;  /* 0x0000000a3c3c7c23 */ /* 0x100fe20008010860 */
[--C-:B------:R-:W-:Y:S01]  /*19400*/  FFMA.FTZ R7, R7, UR10, -R96.reuse ;  /* 0x0000000a07077c23 */ /* 0x100fe20008010860 */
[----:B--2---:R-:W-:Y:S01]  /*19410*/  HMMA.16816.F32.BF16 R24, R40, R52, R24 ;  /* 0x000000342818723c */ /* 0x004fe20000041818 */
[----:B------:R-:W-:-:S04]  /*19420*/  FFMA.FTZ R250, R5, UR10, -R96 ;  /* 0x0000000a05fa7c23 */ /* 0x000fc80008010860 */
[----:B------:R-:W2:Y:S03]  /*19430*/  MUFU.EX2 R105, R105 ;  /* 0x0000006900697308 */ /* 0x000ea60000000800 */
        /* <DEDUP_REMOVED lines=9> */
[----:B----4-:R-:W-:Y:S01]  /*194d0*/  F2FP.BF16.F32.PACK_AB R41, R107, R110 ;  /* 0x0000006e6b29723e */ /* 0x010fe200000010ff */
        /* <DEDUP_REMOVED lines=8> */
[C---:B---3--:R-:W-:Y:S01]  /*19560*/  HMMA.16816.F32.BF16 R32, R40.reuse, R48, R32 ;  /* 0x000000302820723c */ /* 0x048fe20000041820 */
[----:B------:R-:W-:Y:S02]  /*19570*/  FADD.FTZ R108, R108, R107 ;  /* 0x0000006b6c6c7221 */ /* 0x000fe40000010000 */
[----:B------:R-:W-:Y:S02]  /*19580*/  FADD.FTZ R119, R119, R122 ;  /* 0x0000007a77777221 */ /* 0x000fe40000010000 */
        /* <DEDUP_REMOVED lines=145> */
[C---:B------:R-:W-:Y:S04]  /*19ea0*/  HMMA.16816.F32.BF16 R16, R40.reuse, R44, R16 ;  /* 0x0000002c2810723c */ /* 0x040fe80000041810 */
[----:B------:R-:W3:Y:S04]  /*19eb0*/  MUFU.EX2 R164, R164 ;  /* 0x000000a400a47308 */ /* 0x000ee80000000800 */
[----:B------:R-:W-:Y:S01]  /*19ec0*/  HMMA.16816.F32.BF16 R12, R40, R46, R12 ;  /* 0x0000002e280c723c */ /* 0x000fe2000004180c */
[----:B------:R-:W3:Y:S01]  /*19ed0*/  LDSM.16.MT88.4 R44, [R4+0xe000] ;  /* 0x00e00000042c783b */ /* 0x000ee20000004200 */
        /* <DEDUP_REMOVED lines=43> */
[----:B------:R-:W-:Y:S01]  /*1a190*/  LDSM.16.MT88.4 R52, [R4+0xf000] ;  /* 0x00f000000434783b */ /* 0x000fe20000004200 */
        /* <DEDUP_REMOVED lines=24> */
[----:B------:R-:W-:Y:S03]  /*1a320*/  LDSM.16.MT88.4 R44, [R88+0xf800] ;  /* 0x00f80000582c783b */ /* 0x000fe60000004200 */
[----:B------:R-:W-:Y:S04]  /*1a330*/  MUFU.EX2 R71, R71 ;  /* 0x0000004700477308 */ /* 0x000fe80000000800 */
[----:B------:R-:W-:Y:S01]  /*1a340*/  HMMA.16816.F32.BF16 R16, R40, R52, R16 ;  /* 0x000000342810723c */ /* 0x000fe20000041810 */
[----:B--2---:R-:W-:-:S02]  /*1a350*/  F2FP.BF16.F32.PACK_AB R52, R142, R139 ;  /* 0x0000008b8e34723e */ /* 0x004fc400000010ff */
[----:B-----5:R-:W-:Y:S01]  /*1a360*/  F2FP.BF16.F32.PACK_AB R53, R134, R133 ;  /* 0x000000858635723e */ /* 0x020fe200000010ff */
[----:B------:R-:W2:Y:S04]  /*1a370*/  MUFU.EX2 R70, R70 ;  /* 0x0000004600467308 */ /* 0x000ea80000000800 */
[----:B------:R-:W-:Y:S01]  /*1a380*/  HMMA.16816.F32.BF16 R12, R40, R54, R12 ;  /* 0x00000036280c723c */ /* 0x000fe2000004180c */
[----:B------:R-:W5:Y:S01]  /*1a390*/  LDSM.16.MT88.4 R40, [R4+0xf800] ;  /* 0x00f800000428783b */ /* 0x000f620000004200 */
[----:B------:R-:W-:Y:S02]  /*1a3a0*/  F2FP.BF16.F32.PACK_AB R54, R143, R140 ;  /* 0x0000008c8f36723e */ /* 0x000fe400000010ff */
[----:B------:R-:W-:Y:S01]  /*1a3b0*/  F2FP.BF16.F32.PACK_AB R55, R146, R129 ;  /* 0x000000819237723e */ /* 0x000fe200000010ff */
[----:B------:R-:W-:Y:S06]  /*1a3c0*/  MUFU.EX2 R191, R191 ;  /* 0x000000bf00bf7308 */ /* 0x000fec0000000800 */
[C---:B-1----:R-:W-:Y:S02]  /*1a3d0*/  HMMA.16816.F32.BF16 R32, R52.reuse, R48, R32 ;  /* 0x000000303420723c */ /* 0x042fe40000041820 */
[----:B------:R-:W1:Y:S06]  /*1a3e0*/  MUFU.EX2 R206, R206 ;  /* 0x000000ce00ce7308 */ /* 0x000e6c0000000800 */
[C---:B------:R-:W-:Y:S01]  /*1a3f0*/  HMMA.16816.F32.BF16 R28, R52.reuse, R50, R28 ;  /* 0x00000032341c723c */ /* 0x040fe2000004181c */
[----:B------:R-:W1:Y:S01]  /*1a400*/  LDSM.16.MT88.4 R48, [R90+0x10000] ;  /* 0x010000005a30783b */ /* 0x000e620000004200 */
[----:B------:R-:W-:Y:S06]  /*1a410*/  MUFU.EX2 R83, R83 ;  /* 0x0000005300537308 */ /* 0x000fec0000000800 */
[C---:B----4-:R-:W-:Y:S02]  /*1a420*/  HMMA.16816.F32.BF16 R8, R52.reuse, R56, R8 ;  /* 0x000000383408723c */ /* 0x050fe40000041808 */
[----:B------:R-:W4:Y:S06]  /*1a430*/  MUFU.EX2 R82, R82 ;  /* 0x0000005200527308 */ /* 0x000f2c0000000800 */
[C---:B------:R-:W-:Y:S01]  /*1a440*/  HMMA.16816.F32.BF16 R36, R52.reuse, R58, R36 ;  /* 0x0000003a3424723c */ /* 0x040fe20000041824 */
[----:B------:R-:W-:Y:S01]  /*1a450*/  LDSM.16.MT88.4 R56, [R87+0x10000] ;  /* 0x010000005738783b */ /* 0x000fe20000004200 */
[----:B------:R-:W-:Y:S06]  /*1a460*/  MUFU.EX2 R65, R65 ;  /* 0x0000004100417308 */ /* 0x000fec0000000800 */
[C---:B-----5:R-:W-:Y:S02]  /*1a470*/  HMMA.16816.F32.BF16 R16, R52.reuse, R40, R16 ;  /* 0x000000283410723c */ /* 0x060fe40000041810 */
[----:B------:R-:W-:Y:S06]  /*1a480*/  MUFU.EX2 R64, R64 ;  /* 0x0000004000407308 */ /* 0x000fec0000000800 */
[C---:B------:R-:W-:Y:S01]  /*1a490*/  HMMA.16816.F32.BF16 R12, R52.reuse, R42, R12 ;  /* 0x0000002a340c723c */ /* 0x040fe2000004180c */
[----:B------:R-:W5:Y:S01]  /*1a4a0*/  LDSM.16.MT88.4 R40, [R88+0x10000] ;  /* 0x010000005828783b */ /* 0x000f620000004200 */
[----:B------:R-:W-:Y:S06]  /*1a4b0*/  MUFU.EX2 R63, R63 ;  /* 0x0000003f003f7308 */ /* 0x000fec0000000800 */
[----:B------:R-:W-:Y:S01]  /*1a4c0*/  HMMA.16816.F32.BF16 R24, R52, R44, R24 ;  /* 0x0000002c3418723c */ /* 0x000fe20000041818 */
[----:B------:R-:W-:Y:S01]  /*1a4d0*/  F2FP.BF16.F32.PACK_AB R44, R130, R127 ;  /* 0x0000007f822c723e */ /* 0x000fe200000010ff */
[----:B------:R-:W-:Y:S01]  /*1a4e0*/  MUFU.EX2 R62, R62 ;  /* 0x0000003e003e7308 */ /* 0x000fe20000000800 */
[----:B---3--:R-:W-:-:S05]  /*1a4f0*/  F2FP.BF16.F32.PACK_AB R45, R72, R73 ;  /* 0x00000049482d723e */ /* 0x008fca00000010ff */
[----:B------:R-:W-:Y:S01]  /*1a500*/  HMMA.16816.F32.BF16 R20, R52, R46, R20 ;  /* 0x0000002e3414723c */ /* 0x000fe20000041814 */
[----:B------:R-:W-:Y:S01]  /*1a510*/  F2FP.BF16.F32.PACK_AB R46, R131, R128 ;  /* 0x00000080832e723e */ /* 0x000fe200000010ff */
[----:B------:R-:W-:Y:S01]  /*1a520*/  LDSM.16.MT88.4 R52, [R90+0x10800] ;  /* 0x010800005a34783b */ /* 0x000fe20000004200 */
[----:B--2---:R-:W-:Y:S01]  /*1a530*/  F2FP.BF16.F32.PACK_AB R47, R70, R71 ;  /* 0x00000047462f723e */ /* 0x004fe200000010ff */
[----:B------:R-:W-:Y:S06]  /*1a540*/  MUFU.EX2 R77, R77 ;  /* 0x0000004d004d7308 */ /* 0x000fec0000000800 */
[C---:B-1----:R-:W-:Y:S02]  /*1a550*/  HMMA.16816.F32.BF16 R8, R44.reuse, R48, R8 ;  /* 0x000000302c08723c */ /* 0x042fe40000041808 */
[----:B------:R-:W-:Y:S06]  /*1a560*/  MUFU.EX2 R76, R76 ;  /* 0x0000004c004c7308 */ /* 0x000fec0000000800 */
        /* <DEDUP_REMOVED lines=8> */
[C---:B------:R-:W-:Y:S01]  /*1a5f0*/  HMMA.16816.F32.BF16 R32, R44.reuse, R56, R32 ;  /* 0x000000382c20723c */ /* 0x040fe20000041820 */
[--C-:B------:R-:W-:Y:S01]  /*1a600*/  FFMA.FTZ R56, R69, UR10, -R96.reuse ;  /* 0x0000000a45387c23 */ /* 0x100fe20008010860 */
[----:B------:R-:W-:Y:S01]  /*1a610*/  FFMA.FTZ R57, R68, UR10, -R96 ;  /* 0x0000000a44397c23 */ /* 0x000fe20008010860 */
[--C-:B------:R-:W-:Y:S01]  /*1a620*/  FFMA.FTZ R69, R78, UR10, -R99.reuse ;  /* 0x0000000a4e457c23 */ /* 0x100fe20008010863 */
[----:B------:R-:W-:Y:S01]  /*1a630*/  FADD.FTZ R78, R101, R104 ;  /* 0x00000068654e7221 */ /* 0x000fe20000010000 */
[--C-:B------:R-:W-:Y:S01]  /*1a640*/  FFMA.FTZ R68, R79, UR10, -R99.reuse ;  /* 0x0000000a4f447c23 */ /* 0x100fe20008010863 */
[----:B------:R-:W-:Y:S02]  /*1a650*/  MUFU.EX2 R60, R60 ;  /* 0x0000003c003c7308 */ /* 0x000fe40000000800 */
        /* <DEDUP_REMOVED lines=9> */
[----:B------:R-:W-:-:S02]  /*1a6f0*/  F2FP.BF16.F32.PACK_AB R48, R206, R191 ;  /* 0x000000bfce30723e */ /* 0x000fc400000010ff */
[----:B------:R-:W-:-:S03]  /*1a700*/  FADD.FTZ R137, R137, R138 ;  /* 0x0000008a89897221 */ /* 0x000fc60000010000 */
[----:B------:R-:W1:Y:S01]  /*1a710*/  MUFU.EX2 R57, R57 ;  /* 0x0000003900397308 */ /* 0x000e620000000800 */
[----:B------:R-:W-:Y:S01]  /*1a720*/  FADD.FTZ R144, R144, R137 ;  /* 0x0000008990907221 */ /* 0x000fe20000010000 */
[----:B------:R-:W-:Y:S01]  /*1a730*/  HMMA.16816.F32.BF16 R12, R44, R50, R12 ;  /* 0x000000322c0c723c */ /* 0x000fe2000004180c */
[----:B------:R-:W3:Y:S01]  /*1a740*/  LDSM.16.MT88.4 R44, [R88+0x10800] ;  /* 0x01080000582c783b */ /* 0x000ee20000004200 */
[----:B----4-:R-:W-:Y:S01]  /*1a750*/  F2FP.BF16.F32.PACK_AB R50, R82, R83 ;  /* 0x000000535232723e */ /* 0x010fe200000010ff */
[----:B------:R-:W-:-:S03]  /*1a760*/  FADD.FTZ R151, R151, R144 ;  /* 0x0000009097977221 */ /* 0x000fc60000010000 */
[----:B------:R-:W-:Y:S01]  /*1a770*/  MUFU.EX2 R58, R58 ;  /* 0x0000003a003a7308 */ /* 0x000fe20000000800 */
[----:B------:R-:W-:-:S04]  /*1a780*/  FADD.FTZ R158, R158, R151 ;  /* 0x000000979e9e7221 */ /* 0x000fc80000010000 */
[----:B------:R-:W-:-:S03]  /*1a790*/  FADD.FTZ R153, R153, R158 ;  /* 0x0000009e99997221 */ /* 0x000fc60000010000 */
[----:B------:R-:W4:Y:S01]  /*1a7a0*/  MUFU.EX2 R59, R59 ;  /* 0x0000003b003b7308 */ /* 0x000f220000000800 */
[----:B-1----:R-:W-:Y:S01]  /*1a7b0*/  F2FP.BF16.F32.PACK_AB R49, R57, R56 ;  /* 0x000000383931723e */ /* 0x002fe200000010ff */
[----:B------:R-:W-:-:S04]  /*1a7c0*/  FADD.FTZ R162, R162, R153 ;  /* 0x00000099a2a27221 */ /* 0x000fc80000010000 */
[----:B------:R-:W-:Y:S02]  /*1a7d0*/  FADD.FTZ R175, R175, R162 ;  /* 0x000000a2afaf7221 */ /* 0x000fe40000010000 */
[----:B------:R-:W-:Y:S02]  /*1a7e0*/  MUFU.EX2 R66, R66 ;  /* 0x0000004200427308 */ /* 0x000fe40000000800 */
[----:B------:R-:W-:-:S04]  /*1a7f0*/  FADD.FTZ R178, R178, R175 ;  /* 0x000000afb2b27221 */ /* 0x000fc80000010000 */
[----:B------:R-:W-:Y:S02]  /*1a800*/  FADD.FTZ R177, R177, R178 ;  /* 0x000000b2b1b17221 */ /* 0x000fe40000010000 */
[----:B------:R-:W1:Y:S01]  /*1a810*/  MUFU.EX2 R67, R67 ;  /* 0x0000004300437308 */ /* 0x000e620000000800 */
[----:B----4-:R-:W-:Y:S01]  /*1a820*/  F2FP.BF16.F32.PACK_AB R51, R59, R58 ;  /* 0x0000003a3b33723e */ /* 0x010fe200000010ff */
[----:B------:R-:W-:-:S04]  /*1a830*/  FADD.FTZ R182, R182, R177 ;  /* 0x000000b1b6b67221 */ /* 0x000fc80000010000 */
[----:B------:R-:W-:Y:S02]  /*1a840*/  FADD.FTZ R189, R189, R182 ;  /* 0x000000b6bdbd7221 */ /* 0x000fe40000010000 */
[----:B------:R-:W-:Y:S01]  /*1a850*/  HMMA.16816.F32.BF16 R8, R48, R52, R8 ;  /* 0x000000343008723c */ /* 0x000fe20000041808 */
[----:B------:R-:W-:Y:S01]  /*1a860*/  MUFU.EX2 R68, R68 ;  /* 0x0000004400447308 */ /* 0x000fe20000000800 */
[----:B------:R-:W-:-:S04]  /*1a870*/  FADD.FTZ R192, R192, R189 ;  /* 0x000000bdc0c07221 */ /* 0x000fc80000010000 */
[----:B------:R-:W-:Y:S02]  /*1a880*/  FADD.FTZ R185, R185, R192 ;  /* 0x000000c0b9b97221 */ /* 0x000fe40000010000 */
[----:B------:R-:W-:Y:S01]  /*1a890*/  HMMA.16816.F32.BF16 R36, R48, R54, R36 ;  /* 0x000000363024723c */ /* 0x000fe20000041824 */
[----:B------:R-:W4:Y:S01]  /*1a8a0*/  LDSM.16.MT88.4 R52, [R4+0x10800] ;  /* 0x010800000434783b */ /* 0x000f220000004200 */
[----:B------:R-:W5:Y:S01]  /*1a8b0*/  MUFU.EX2 R69, R69 ;  /* 0x0000004500457308 */ /* 0x000f620000000800 */
[----:B------:R-:W-:-:S04]  /*1a8c0*/  FADD.FTZ R194, R194, R185 ;  /* 0x000000b9c2c27221 */ /* 0x000fc80000010000 */
[----:B------:R-:W-:Y:S01]  /*1a8d0*/  FADD.FTZ R173, R173, R194 ;  /* 0x000000c2adad7221 */ /* 0x000fe20000010000 */
[C---:B--2---:R-:W-:Y:S01]  /*1a8e0*/  HMMA.16816.F32.BF16 R32, R48.reuse, R40, R32 ;  /* 0x000000283020723c */ /* 0x044fe20000041820 */
[----:B------:R-:W-:Y:S01]  /*1a8f0*/  FADD.FTZ R40, R116, R115 ;  /* 0x0000007374287221 */ /* 0x000fe20000010000 */
[----:B------:R-:W-:Y:S01]  /*1a900*/  MUFU.EX2 R7, R7 ;  /* 0x0000000700077308 */ /* 0x000fe20000000800 */
[----:B------:R-:W-:Y:S02]  /*1a910*/  FADD.FTZ R176, R176, R173 ;  /* 0x000000adb0b07221 */ /* 0x000fe40000010000 */
[----:B------:R-:W-:Y:S02]  /*1a920*/  FADD.FTZ R40, R113, R40 ;  /* 0x0000002871287221 */ /* 0x000fe40000010000 */
[----:B------:R-:W-:Y:S01]  /*1a930*/  FADD.FTZ R169, R169, R176 ;  /* 0x000000b0a9a97221 */ /* 0x000fe20000010000 */
[----:B---3--:R-:W-:Y:S01]  /*1a940*/  HMMA.16816.F32.BF16 R24, R48, R44, R24 ;  /* 0x0000002c3018723c */ /* 0x008fe20000041818 */
[----:B------:R-:W-:Y:S01]  /*1a950*/  FADD.FTZ R79, R125, R40 ;  /* 0x000000287d4f7221 */ /* 0x000fe20000010000 */
[----:B------:R-:W2:Y:S01]  /*1a960*/  MUFU.EX2 R250, R250 ;  /* 0x000000fa00fa7308 */ /* 0x000ea20000000800 */
[----:B------:R-:W-:-:S02]  /*1a970*/  FADD.FTZ R186, R186, R169 ;  /* 0x000000a9baba7221 */ /* 0x000fc40000010000 */
[----:B------:R-:W-:Y:S02]  /*1a980*/  FADD.FTZ R79, R136, R79 ;  /* 0x0000004f884f7221 */ /* 0x000fe40000010000 */
[----:B------:R-:W-:Y:S01]  /*1a990*/  FADD.FTZ R161, R161, R186 ;  /* 0x000000baa1a17221 */ /* 0x000fe20000010000 */
[C---:B------:R-:W-:Y:S01]  /*1a9a0*/  HMMA.16816.F32.BF16 R28, R48.reuse, R42, R28 ;  /* 0x0000002a301c723c */ /* 0x040fe2000004181c */
[----:B------:R-:W-:Y:S01]  /*1a9b0*/  FADD.FTZ R44, R154, R79 ;  /* 0x0000004f9a2c7221 */ /* 0x000fe20000010000 */
[----:B------:R-:W3:Y:S01]  /*1a9c0*/  LDSM.16.MT88.4 R40, [R90+0x11000] ;  /* 0x011000005a28783b */ /* 0x000ee20000004200 */
[----:B------:R-:W-:Y:S02]  /*1a9d0*/  FADD.FTZ R164, R164, R161 ;  /* 0x000000a1a4a47221 */ /* 0x000fe40000010000 */
[----:B------:R-:W-:Y:S02]  /*1a9e0*/  FADD.FTZ R44, R147, R44 ;  /* 0x0000002c932c7221 */ /* 0x000fe40000010000 */
[----:B------:R-:W-:Y:S01]  /*1a9f0*/  FADD.FTZ R157, R157, R164 ;  /* 0x000000a49d9d7221 */ /* 0x000fe20000010000 */
[----:B------:R-:W-:Y:S01]  /*1aa00*/  HMMA.16816.F32.BF16 R20, R48, R46, R20 ;  /* 0x0000002e3014723c */ /* 0x000fe20000041814 */
[----:B------:R-:W-:-:S02]  /*1aa10*/  FADD.FTZ R79, R149, R44 ;  /* 0x0000002c954f7221 */ /* 0x000fc40000010000 */
[----:B------:R-:W2:Y:S01]  /*1aa20*/  LDSM.16.MT88.4 R44, [R87+0x11000] ;  /* 0x01100000572c783b */ /* 0x000ea20000004200 */
[----:B------:R-:W-:Y:S01]  /*1aa30*/  FADD.FTZ R172, R172, R157 ;  /* 0x0000009dacac7221 */ /* 0x000fe20000010000 */
[----:B------:R-:W-:Y:S02]  /*1aa40*/  FADD.FTZ R79, R156, R79 ;  /* 0x0000004f9c4f7221 */ /* 0x000fe40000010000 */
[----:B------:R-:W-:Y:S01]  /*1aa50*/  LDSM.16.MT88.4 R84, [R87+0x11800] ;  /* 0x011800005754783b */ /* 0x000fe20000004200 */
[----:B------:R-:W-:Y:S01]  /*1aa60*/  FADD.FTZ R145, R145, R172 ;  /* 0x000000ac91917221 */ /* 0x000fe20000010000 */
[----:B----4-:R-:W-:Y:S01]  /*1aa70*/  HMMA.16816.F32.BF16 R16, R48, R52, R16 ;  /* 0x000000343010723c */ /* 0x010fe20000041810 */
[----:B------:R-:W-:Y:S01]  /*1aa80*/  FADD.FTZ R52, R166, R79 ;  /* 0x0000004fa6347221 */ /* 0x000fe20000010000 */
[----:B------:R-:W-:Y:S01]  /*1aa90*/  F2FP.BF16.F32.PACK_AB R53, R64, R65 ;  /* 0x000000414035723e */ /* 0x000fe200000010ff */
[----:B------:R-:W-:Y:S02]  /*1aaa0*/  FADD.FTZ R148, R148, R145 ;  /* 0x0000009194947221 */ /* 0x000fe40000010000 */
[----:B------:R-:W-:-:S02]  /*1aab0*/  FADD.FTZ R52, R163, R52 ;  /* 0x00000034a3347221 */ /* 0x000fc40000010000 */
[----:B------:R-:W-:Y:S01]  /*1aac0*/  FADD.FTZ R141, R141, R148 ;  /* 0x000000948d8d7221 */ /* 0x000fe20000010000 */
[----:B------:R-:W-:Y:S01]  /*1aad0*/  HMMA.16816.F32.BF16 R12, R48, R54, R12 ;  /* 0x00000036300c723c */ /* 0x000fe2000004180c */
[----:B------:R-:W-:Y:S01]  /*1aae0*/  FADD.FTZ R165, R165, R52 ;  /* 0x00000034a5a57221 */ /* 0x000fe20000010000 */
[----:B-1----:R-:W-:Y:S01]  /*1aaf0*/  F2FP.BF16.F32.PACK_AB R52, R67, R66 ;  /* 0x000000424334723e */ /* 0x002fe200000010ff */
[----:B------:R-:W1:Y:S01]  /*1ab00*/  LDSM.16.MT88.4 R48, [R88+0x11000] ;  /* 0x011000005830783b */ /* 0x000e620000004200 */
[----:B-----5:R-:W-:Y:S01]  /*1ab10*/  F2FP.BF16.F32.PACK_AB R54, R69, R68 ;  /* 0x000000444536723e */ /* 0x020fe200000010ff */
[----:B------:R-:W-:Y:S01]  /*1ab20*/  FADD.FTZ R165, R174, R165 ;  /* 0x000000a5aea57221 */ /* 0x000fe20000010000 */
[----:B------:R-:W-:Y:S01]  /*1ab30*/  F2FP.BF16.F32.PACK_AB R55, R62, R63 ;  /* 0x0000003f3e37723e */ /* 0x000fe200000010ff */
[----:B------:R-:W-:Y:S02]  /*1ab40*/  FADD.FTZ R160, R160, R141 ;  /* 0x0000008da0a07221 */ /* 0x000fe40000010000 */
[----:B------:R-:W-:-:S02]  /*1ab50*/  FADD.FTZ R188, R188, R165 ;  /* 0x000000a5bcbc7221 */ /* 0x000fc40000010000 */
[----:B------:R-:W-:Y:S02]  /*1ab60*/  FADD.FTZ R133, R133, R160 ;  /* 0x000000a085857221 */ /* 0x000fe40000010000 */
[----:B------:R-:W-:Y:S02]  /*1ab70*/  FADD.FTZ R188, R179, R188 ;  /* 0x000000bcb3bc7221 */ /* 0x000fe40000010000 */
[----:B------:R-:W-:Y:S02]  /*1ab80*/  FADD.FTZ R134, R134, R133 ;  /* 0x0000008586867221 */ /* 0x000fe40000010000 */
[----:B------:R-:W-:Y:S01]  /*1ab90*/  FADD.FTZ R181, R181, R188 ;  /* 0x000000bcb5b57221 */ /* 0x000fe20000010000 */
[----:B---3--:R-:W-:Y:S01]  /*1aba0*/  HMMA.16816.F32.BF16 R8, R52, R40, R8 ;  /* 0x000000283408723c */ /* 0x008fe20000041808 */
[----:B------:R-:W-:Y:S02]  /*1abb0*/  FADD.FTZ R129, R129, R134 ;  /* 0x0000008681817221 */ /* 0x000fe40000010000 */
[----:B------:R-:W-:Y:S01]  /*1abc0*/  FADD.FTZ R190, R190, R181 ;  /* 0x000000b5bebe7221 */ /* 0x000fe20000010000 */
[----:B------:R-:W-:Y:S01]  /*1abd0*/  LDSM.16.MT88.4 R132, [R4+0x11800] ;  /* 0x011800000484783b */ /* 0x000fe20000004200 */
        /* <DEDUP_REMOVED lines=8> */
[----:B--2---:R-:W-:Y:S03]  /*1ac60*/  HMMA.16816.F32.BF16 R32, R52, R44, R32 ;  /* 0x0000002c3420723c */ /* 0x004fe60000041820 */
        /* <DEDUP_REMOVED lines=11> */
[----:B------:R-:W2:Y:S03]  /*1ad20*/  LDSM.16.MT88.4 R48, [R88+0x11800] ;  /* 0x011800005830783b */ /* 0x000ea60000004200 */
[----:B---3--:R-:W-:Y:S01]  /*1ad30*/  HMMA.16816.F32.BF16 R16, R52, R40, R16 ;  /* 0x000000283410723c */ /* 0x008fe20000041810 */
[----:B------:R-:W-:Y:S01]  /*1ad40*/  FADD.FTZ R40, R150, R5 ;  /* 0x0000000596287221 */ /* 0x000fe20000010000 */
[----:B------:R-:W-:-:S03]  /*1ad50*/  F2FP.BF16.F32.PACK_AB R41, R60, R61 ;  /* 0x0000003d3c29723e */ /* 0x000fc600000010ff */
[----:B------:R-:W-:-:S03]  /*1ad60*/  FADD.FTZ R40, R159, R40 ;  /* 0x000000289f287221 */ /* 0x000fc60000010000 */
[----:B------:R-:W-:Y:S01]  /*1ad70*/  HMMA.16816.F32.BF16 R12, R52, R42, R12 ;  /* 0x0000002a340c723c */ /* 0x000fe2000004180c */
[----:B------:R-:W-:Y:S01]  /*1ad80*/  FADD.FTZ R5, R139, R40 ;  /* 0x000000288b057221 */ /* 0x000fe20000010000 */
[----:B------:R-:W-:Y:S02]  /*1ad90*/  F2FP.BF16.F32.PACK_AB R40, R76, R77 ;  /* 0x0000004d4c28723e */ /* 0x000fe400000010ff */
[----:B------:R-:W-:Y:S01]  /*1ada0*/  F2FP.BF16.F32.PACK_AB R42, R74, R75 ;  /* 0x0000004b4a2a723e */ /* 0x000fe200000010ff */
[----:B------:R-:W-:Y:S01]  /*1adb0*/  FADD.FTZ R5, R142, R5 ;  /* 0x000000058e057221 */ /* 0x000fe20000010000 */
[----:B------:R-:W-:-:S07]  /*1adc0*/  F2FP.BF16.F32.PACK_AB R43, R250, R7 ;  /* 0x00000007fa2b723e */ /* 0x000fce00000010ff */
[----:B------:R-:W-:Y:S01]  /*1add0*/  HMMA.16816.F32.BF16 R152, R40, R84, R32 ;  /* 0x000000542898723c */ /* 0x000fe20000041820 */
[----:B------:R-:W-:-:S04]  /*1ade0*/  FADD.FTZ R32, R140, R5 ;  /* 0x000000058c207221 */ /* 0x000fc80000010000 */
[----:B------:R-:W-:-:S03]  /*1adf0*/  FADD.FTZ R32, R143, R32 ;  /* 0x000000208f207221 */ /* 0x000fc60000010000 */
[----:B------:R-:W-:Y:S01]  /*1ae00*/  HMMA.16816.F32.BF16 R136, R40, R132, R16 ;  /* 0x000000842888723c */ /* 0x000fe20000041810 */
[----:B------:R-:W-:-:S04]  /*1ae10*/  FADD.FTZ R5, R127, R32 ;  /* 0x000000207f057221 */ /* 0x000fc80000010000 */
[----:B------:R-:W-:-:S03]  /*1ae20*/  FADD.FTZ R5, R130, R5 ;  /* 0x0000000582057221 */ /* 0x000fc60000010000 */
        /* <DEDUP_REMOVED lines=105> */
.L_x_4042:
        /* <DEDUP_REMOVED lines=8> */
.L_x_4043:
        /* <DEDUP_REMOVED lines=8> */
[----:B------:R-:W-:Y:S02]  /*1b5c0*/  LOP3.LUT R200, R198, R5, RZ, 0x3c, !PT ;  /* 0x00000005c6c87212 */ /* 0x000fe400078e3cff */
        /* <DEDUP_REMOVED lines=103> */
[----:B------:R-:W-:Y:S01]  /*1bc40*/  @!P1 IADD3.X R17, PT, PT, R9, UR9, RZ, P2, !PT ;  /* 0x0000000909119c10 */ /* 0x000fe200097fe4ff */
[----:B------:R-:W-:Y:S02]  /*1bc50*/  UIADD3 UR9, UPT, UPT, UR4, -0x2, URZ ;  /* 0xfffffffe04097890 */ /* 0x000fe4000fffe0ff */
[----:B------:R-:W-:Y:S01]  /*1bc60*/  @!PT LDS RZ, [RZ] ;  /* 0x00000000fffff984 */ /* 0x000fe20000000800 */
[----:B------:R-:W-:Y:S01]  /*1bc70*/  @!PT LDS RZ, [RZ] ;  /* 0x00000000fffff984 */ /* 0x000fe20000000800 */
[----:B------:R-:W-:Y:S01]  /*1bc80*/  @!PT LDS RZ, [RZ] ;  /* 0x00000000fffff984 */ /* 0x000fe20000000800 */
[----:B------:R-:W-:Y:S02]  /*1bc90*/  @!P1 LDGSTS.E.BYPASS.LTC128B.128 [R3+0x10800], desc[UR6][R10.64] ;  /* 0x108000000a039fae */ /* 0x000fe4000b981a06 */
[----:B------:R-:W-:Y:S02]  /*1bca0*/  UISETP.GT.AND UP1, UPT, UR9, UR20, UPT ;  /* 0x000000140900728c */ /* 0x000fe4000bf24270 */
        /* <DEDUP_REMOVED lines=11> */
[----:B------:R-:W-:Y:S04]  /*1bd60*/  @P1 STS.128 [R3+0x11800], RZ ;  /* 0x011800ff03001388 */ /* 0x000fe80000000c00 */
[----:B------:R5:W-:Y:S04]  /*1bd70*/  LDSM.16.M88.4 R28, [R4] ;  /* 0x00000000041c783b */ /* 0x000be80000000200 */
[----:B-1----:R-:W3:Y:S04]  /*1bd80*/  LDSM.16.M88.4 R12, [R202+0x2000] ;  /* 0x00200000ca0c783b */ /* 0x002ee80000000200 */
[----:B------:R-:W-:Y:S04]  /*1bd90*/  LDSM.16.M88.4 R196, [R196] ;  /* 0x00000000c4c4783b */ /* 0x000fe80000000200 */
[----:B------:R-:W-:Y:S04]  /*1bda0*/  LDSM.16.M88.4 R204, [R209+0x2000] ;  /* 0x00200000d1cc783b */ /* 0x000fe80000000200 */
[----:B------:R-:W1:Y:S04]  /*1bdb0*/  LDSM.16.M88.4 R124, [R202+0x3800] ;  /* 0x00380000ca7c783b */ /* 0x000e680000000200 */
[----:B------:R-:W4:Y:S01]  /*1bdc0*/  LDSM.16.M88.4 R164, [R202+0x3000] ;  /* 0x00300000caa4783b */ /* 0x000f220000000200 */
[----:B-----5:R-:W-:-:S03]  /*1bdd0*/  IMAD.IADD R4, R4, 0x1, R211 ;  /* 0x0000000104047824 */ /* 0x020fc600078e02d3 */
[----:B------:R-:W5:Y:S01]  /*1bde0*/  LDSM.16.M88.4 R184, [R209+0x3800] ;  /* 0x00380000d1b8783b */ /* 0x000f620000000200 */
[----:B--2---:R-:W-:-:S03]  /*1bdf0*/  IMAD.IADD R8, R5, 0x1, R4 ;  /* 0x0000000105087824 */ /* 0x004fc600078e0204 */
[----:B------:R-:W-:Y:S04]  /*1be00*/  LDSM.16.M88.4 R24, [R4] ;  /* 0x000000000418783b */ /* 0x000fe80000000200 */
[----:B------:R-:W-:Y:S04]  /*1be10*/  LDSM.16.M88.4 R172, [R202+0x2800] ;  /* 0x00280000caac783b */ /* 0x000fe80000000200 */
[----:B------:R-:W-:Y:S04]  /*1be20*/  LDSM.16.M88.4 R116, [R202+0x4000] ;  /* 0x00400000ca74783b */ /* 0x000fe80000000200 */
[----:B------:R-:W-:Y:S01]  /*1be30*/  LDSM.16.M88.4 R108, [R202+0x4800] ;  /* 0x00480000ca6c783b */ /* 0x000fe20000000200 */
[C---:B---3--:R-:W-:Y:S03]  /*1be40*/  HMMA.16816.F32.BF16 R16, R28.reuse, R12, RZ ;  /* 0x0000000c1c10723c */ /* 0x048fe600000418ff */
[----:B------:R-:W-:Y:S04]  /*1be50*/  LDSM.16.M88.4 R100, [R202+0x5000] ;  /* 0x00500000ca64783b */ /* 0x000fe80000000200 */
[----:B------:R-:W-:Y:S01]  /*1be60*/  LDSM.16.M88.4 R92, [R202+0x5800] ;  /* 0x00580000ca5c783b */ /* 0x000fe20000000200 */
[C---:B------:R-:W-:Y:S03]  /*1be70*/  HMMA.16816.F32.BF16 R12, R28.reuse, R14, RZ ;  /* 0x0000000e1c0c723c */ /* 0x040fe600000418ff */
[----:B------:R-:W-:Y:S04]  /*1be80*/  LDSM.16.M88.4 R84, [R202+0x6000] ;  /* 0x00600000ca54783b */ /* 0x000fe80000000200 */
[----:B------:R-:W-:Y:S01]  /*1be90*/  LDSM.16.M88.4 R76, [R202+0x6800] ;  /* 0x00680000ca4c783b */ /* 0x000fe20000000200 */
[----:B-1----:R-:W-:Y:S03]  /*1bea0*/  HMMA.16816.F32.BF16 R128, R28, R124, RZ ;  /* 0x0000007c1c80723c */ /* 0x002fe600000418ff */
[----:B------:R-:W-:Y:S04]  /*1beb0*/  LDSM.16.M88.4 R68, [R202+0x7000] ;  /* 0x00700000ca44783b */ /* 0x000fe80000000200 */
[----:B------:R-:W-:Y:S01]  /*1bec0*/  LDSM.16.M88.4 R60, [R202+0x7800] ;  /* 0x00780000ca3c783b */ /* 0x000fe20000000200 */
[----:B------:R-:W-:Y:S01]  /*1bed0*/  HMMA.16816.F32.BF16 R16, R196, R204, R16 ;  /* 0x000000ccc410723c */ /* 0x000fe20000041810 */
[----:B------:R-:W-:-:S02]  /*1bee0*/  IMAD.IADD R204, R202, 0x1, R211 ;  /* 0x00000001cacc7824 */ /* 0x000fc400078e02d3 */
[----:B------:R-:W-:Y:S04]  /*1bef0*/  LDSM.16.M88.4 R52, [R202+0x8000] ;  /* 0x00800000ca34783b */ /* 0x000fe80000000200 */
[----:B------:R-:W1:Y:S01]  /*1bf00*/  LDSM.16.M88.4 R20, [R204+0x2000] ;  /* 0x00200000cc14783b */ /* 0x000e620000000200 */
[----:B------:R-:W-:Y:S03]  /*1bf10*/  HMMA.16816.F32.BF16 R124, R28, R126, RZ ;  /* 0x0000007e1c7c723c */ /* 0x000fe600000418ff */
[----:B------:R-:W-:Y:S04]  /*1bf20*/  LDSM.16.M88.4 R44, [R202+0x8800] ;  /* 0x00880000ca2c783b */ /* 0x000fe80000000200 */
[----:B------:R-:W-:Y:S01]  /*1bf30*/  LDSM.16.M88.4 R36, [R202+0x9000] ;  /* 0x00900000ca24783b */ /* 0x000fe20000000200 */
[----:B------:R-:W-:Y:S03]  /*1bf40*/  HMMA.16816.F32.BF16 R12, R196, R206, R12 ;  /* 0x000000cec40c723c */ /* 0x000fe6000004180c */
[----:B------:R2:W-:Y:S04]  /*1bf50*/  LDSM.16.M88.4 R180, [R202+0x9800] ;  /* 0x00980000cab4783b */ /* 0x0005e80000000200 */
[----:B------:R-:W-:Y:S01]  /*1bf60*/  LDSM.16.M88.4 R8, [R8] ;  /* 0x000000000808783b */ /* 0x000fe20000000200 */
[C---:B----4-:R-:W-:Y:S03]  /*1bf70*/  HMMA.16816.F32.BF16 R168, R28.reuse, R164, RZ ;  /* 0x000000a41ca8723c */ /* 0x050fe600000418ff */
[----:B------:R-:W-:Y:S04]  /*1bf80*/  LDSM.16.M88.4 R188, [R209+0x3000] ;  /* 0x00300000d1bc783b */ /* 0x000fe80000000200 */
[----:B------:R-:W-:Y:S01]  /*1bf90*/  LDSM.16.M88.4 R192, [R209+0x2800] ;  /* 0x00280000d1c0783b */ /* 0x000fe20000000200 */
[----:B------:R-:W-:Y:S03]  /*1bfa0*/  HMMA.16816.F32.BF16 R164, R28, R166, RZ ;  /* 0x000000a61ca4723c */ /* 0x000fe600000418ff */
[----:B------:R-:W0:Y:S05]  /*1bfb0*/  LDGDEPBAR ;  /* 0x00000000000079af */ /* 0x000e2a0000000000 */
[----:B-----5:R-:W-:Y:S01]  /*1bfc0*/  HMMA.16816.F32.BF16 R128, R196, R184, R128 ;  /* 0x000000b8c480723c */ /* 0x020fe20000041880 */
[----:B--2---:R-:W-:-:S05]  /*1bfd0*/  IMAD.IADD R202, R5, 0x1, R204 ;  /* 0x0000000105ca7824 */ /* 0x004fca00078e02cc */
[----:B------:R-:W2:Y:S02]  /*1bfe0*/  LDSM.16.M88.4 R4, [R202+0x2000] ;  /* 0x00200000ca04783b */ /* 0x000ea40000000200 */
[----:B-1----:R-:W-:Y:S08]  /*1bff0*/  HMMA.16816.F32.BF16 R16, R24, R20, R16 ;  /* 0x000000141810723c */ /* 0x002ff00000041810 */
[----:B------:R-:W-:Y:S01]  /*1c000*/  HMMA.16816.F32.BF16 R124, R196, R186, R124 ;  /* 0x000000bac47c723c */ /* 0x000fe2000004187c */
[----:B------:R-:W1:Y:S07]  /*1c010*/  LDSM.16.M88.4 R184, [R204+0x2800] ;  /* 0x00280000ccb8783b */ /* 0x000e6e0000000200 */
[----:B------:R-:W-:Y:S08]  /*1c020*/  HMMA.16816.F32.BF16 R176, R28, R172, RZ ;  /* 0x000000ac1cb0723c */ /* 0x000ff000000418ff */
[----:B------:R-:W-:Y:S01]  /*1c030*/  HMMA.16816.F32.BF16 R12, R24, R22, R12 ;  /* 0x00000016180c723c */ /* 0x000fe2000004180c */
[----:B------:R-:W-:Y:S07]  /*1c040*/  LDSM.16.M88.4 R20, [R202+0x2800] ;  /* 0x00280000ca14783b */ /* 0x000fee0000000200 */
[----:B------:R-:W-:Y:S08]  /*1c050*/  HMMA.16816.F32.BF16 R172, R28, R174, RZ ;  /* 0x000000ae1cac723c */ /* 0x000ff000000418ff */
[----:B--2---:R-:W-:Y:S08]  /*1c060*/  HMMA.16816.F32.BF16 R16, R8, R4, R16 ;  /* 0x000000040810723c */ /* 0x004ff00000041810 */
[C---:B------:R-:W-:Y:S08]  /*1c070*/  HMMA.16816.F32.BF16 R120, R28.reuse, R116, RZ ;  /* 0x000000741c78723c */ /* 0x040ff000000418ff */
[----:B------:R-:W-:Y:S03]  /*1c080*/  HMMA.16816.F32.BF16 R112, R28, R108, RZ ;  /* 0x0000006c1c70723c */ /* 0x000fe600000418ff */
[----:B------:R-:W-:-:S05]  /*1c090*/  FMUL.FTZ R16, R16, UR6 ;  /* 0x0000000610107c20 */ /* 0x000fca0008410000 */
        /* <DEDUP_REMOVED lines=10> */
[----:B------:R-:W-:Y:S01]  /*1c140*/  HMMA.16816.F32.BF16 R164, R196, R190, R164 ;  /* 0x000000bec4a4723c */ /* 0x000fe200000418a4 */
[----:B------:R-:W2:Y:S07]  /*1c150*/  LDSM.16.M88.4 R188, [R209+0x4800] ;  /* 0x00480000d1bc783b */ /* 0x000eae0000000200 */
        /* <DEDUP_REMOVED lines=12> */
[----:B------:R-:W-:Y:S01]  /*1c220*/  HMMA.16816.F32.BF16 R176, R196, R192, R176 ;  /* 0x000000c0c4b0723c */ /* 0x000fe200000418b0 */
[----:B------:R3:W-:Y:S01]  /*1c230*/  MUFU.TANH R192, R16 ;  /* 0x0000001000c07308 */ /* 0x0007e20000002400 */
[----:B------:R-:W-:-:S06]  /*1c240*/  FMUL.FTZ R193, R17, UR6 ;  /* 0x0000000611c17c20 */ /* 0x000fcc0008410000 */
[----:B------:R-:W-:Y:S01]  /*1c250*/  HMMA.16816.F32.BF16 R28, R28, R182, RZ ;  /* 0x000000b61c1c723c */ /* 0x000fe200000418ff */
[----:B------:R-:W4:Y:S01]  /*1c260*/  LDSM.16.M88.4 R180, [R209+0x4000] ;  /* 0x00400000d1b4783b */ /* 0x000f220000000200 */
[----:B------:R-:W-:Y:S06]  /*1c270*/  MUFU.TANH R193, R193 ;  /* 0x000000c100c17308 */ /* 0x000fec0000002400 */
[----:B------:R-:W-:Y:S01]  /*1c280*/  HMMA.16816.F32.BF16 R12, R8, R6, R12 ;  /* 0x00000006080c723c */ /* 0x000fe2000004180c */
[----:B------:R-:W5:Y:S07]  /*1c290*/  LDSM.16.M88.4 R4, [R209+0x5000] ;  /* 0x00500000d104783b */ /* 0x000f6e0000000200 */
[----:B------:R-:W-:Y:S08]  /*1c2a0*/  HMMA.16816.F32.BF16 R172, R196, R194, R172 ;  /* 0x000000c2c4ac723c */ /* 0x000ff000000418ac */
[----:B-1----:R-:W-:Y:S01]  /*1c2b0*/  HMMA.16816.F32.BF16 R176, R24, R184, R176 ;  /* 0x000000b818b0723c */ /* 0x002fe200000418b0 */
[----:B------:R-:W-:Y:S01]  /*1c2c0*/  FMUL.FTZ R184, R18, UR6 ;  /* 0x0000000612b87c20 */ /* 0x000fe20008410000 */
[----:B------:R-:W-:-:S02]  /*1c2d0*/  FMUL.FTZ R185, R19, UR6 ;  /* 0x0000000613b97c20 */ /* 0x000fc40008410000 */
[----:B---3--:R-:W1:Y:S03]  /*1c2e0*/  LDSM.16.M88.4 R16, [R204+0x3000] ;  /* 0x00300000cc10783b */ /* 0x008e660000000200 */
[----:B------:R-:W-:Y:S01]  /*1c2f0*/  MUFU.TANH R184, R184 ;  /* 0x000000b800b87308 */ /* 0x000fe20000002400 */
[----:B--2---:R-:W-:Y:S01]  /*1c300*/  HMMA.16816.F32.BF16 R112, R196, R188, R112 ;  /* 0x000000bcc470723c */ /* 0x004fe20000041870 */
[----:B------:R-:W-:Y:S01]  /*1c310*/  FMUL.FTZ R188, R12, UR6 ;  /* 0x000000060cbc7c20 */ /* 0x000fe20008410000 */
[----:B------:R-:W-:-:S05]  /*1c320*/  FMUL.FTZ R189, R13, UR6 ;  /* 0x000000060dbd7c20 */ /* 0x000fca0008410000 */
[----:B------:R-:W-:Y:S01]  /*1c330*/  MUFU.TANH R185, R185 ;  /* 0x000000b900b97308 */ /* 0x000fe20000002400 */
[----:B------:R-:W-:Y:S01]  /*1c340*/  HMMA.16816.F32.BF16 R172, R24, R186, R172 ;  /* 0x000000ba18ac723c */ /* 0x000fe200000418ac */
[----:B------:R-:W-:Y:S01]  /*1c350*/  FMUL.FTZ R187, R14, UR6 ;  /* 0x000000060ebb7c20 */ /* 0x000fe20008410000 */
[----:B------:R-:W-:Y:S02]  /*1c360*/  FMUL.FTZ R186, R15, UR6 ;  /* 0x000000060fba7c20 */ /* 0x000fe40008410000 */
[----:B------:R-:W-:Y:S03]  /*1c370*/  LDSM.16.M88.4 R12, [R202+0x3000] ;  /* 0x00300000ca0c783b */ /* 0x000fe60000000200 */
[----:B------:R-:W-:Y:S01]  /*1c380*/  MUFU.TANH R188, R188 ;  /* 0x000000bc00bc7308 */ /* 0x000fe20000002400 */
[C---:B----4-:R-:W-:Y:S07]  /*1c390*/  HMMA.16816.F32.BF16 R120, R196.reuse, R180, R120 ;  /* 0x000000b4c478723c */ /* 0x050fee0000041878 */
[----:B------:R-:W-:Y:S01]  /*1c3a0*/  MUFU.TANH R187, R187 ;  /* 0x000000bb00bb7308 */ /* 0x000fe20000002400 */
[C---:B------:R-:W-:Y:S01]  /*1c3b0*/  HMMA.16816.F32.BF16 R116, R196.reuse, R182, R116 ;  /* 0x000000b6c474723c */ /* 0x040fe20000041874 */
[----:B------:R-:W2:Y:S06]  /*1c3c0*/  LDSM.16.M88.4 R180, [R209+0x5800] ;  /* 0x00580000d1b4783b */ /* 0x000eac0000000200 */
[----:B------:R-:W-:Y:S01]  /*1c3d0*/  MUFU.TANH R189, R189 ;  /* 0x000000bd00bd7308 */ /* 0x000fe20000002400 */
[C---:B-----5:R-:W-:Y:S07]  /*1c3e0*/  HMMA.16816.F32.BF16 R104, R196.reuse, R4, R104 ;  /* 0x00000004c468723c */ /* 0x060fee0000041868 */
[----:B------:R-:W-:Y:S01]  /*1c3f0*/  MUFU.TANH R186, R186 ;  /* 0x000000ba00ba7308 */ /* 0x000fe20000002400 */
[----:B------:R-:W-:Y:S01]  /*1c400*/  HMMA.16816.F32.BF16 R100, R196, R6, R100 ;  /* 0x00000006c464723c */ /* 0x000fe20000041864 */
[----:B------:R-:W3:Y:S07]  /*1c410*/  LDSM.16.M88.4 R4, [R209+0x6000] ;  /* 0x00600000d104783b */ /* 0x000eee0000000200 */
[C---:B------:R-:W-:Y:S08]  /*1c420*/  HMMA.16816.F32.BF16 R176, R8.reuse, R20, R176 ;  /* 0x0000001408b0723c */ /* 0x040ff000000418b0 */
[----:B------:R-:W-:Y:S01]  /*1c430*/  HMMA.16816.F32.BF16 R172, R8, R22, R172 ;  /* 0x0000001608ac723c */ /* 0x000fe200000418ac */
[----:B------:R-:W4:Y:S07]  /*1c440*/  LDSM.16.M88.4 R20, [R204+0x3800] ;  /* 0x00380000cc14783b */ /* 0x000f2e0000000200 */
[----:B-1----:R-:W-:Y:S03]  /*1c450*/  HMMA.16816.F32.BF16 R164, R24, R18, R164 ;  /* 0x0000001218a4723c */ /* 0x002fe600000418a4 */
[----:B------:R-:W-:Y:S01]  /*1c460*/  FMUL.FTZ R176, R176, UR6 ;  /* 0x00000006b0b07c20 */ /* 0x000fe20008410000 */
[----:B------:R-:W-:Y:S01]  /*1c470*/  FMUL.FTZ R178, R178, UR6 ;  /* 0x00000006b2b27c20 */ /* 0x000fe20008410000 */
[----:B------:R-:W-:Y:S01]  /*1c480*/  FMUL.FTZ R177, R177, UR6 ;  /* 0x00000006b1b17c20 */ /* 0x000fe20008410000 */
[----:B------:R-:W-:-:S02]  /*1c490*/  FMUL.FTZ R179, R179, UR6 ;  /* 0x00000006b3b37c20 */ /* 0x000fc40008410000 */
[----:B------:R-:W-:Y:S01]  /*1c4a0*/  HMMA.16816.F32.BF16 R168, R24, R16, R168 ;  /* 0x0000001018a8723c */ /* 0x000fe200000418a8 */
[----:B------:R-:W1:Y:S01]  /*1c4b0*/  LDSM.16.M88.4 R16, [R209+0x6800] ;  /* 0x00680000d110783b */ /* 0x000e620000000200 */
[----:B------:R-:W-:Y:S01]  /*1c4c0*/  MUFU.TANH R176, R176 ;  /* 0x000000b000b07308 */ /* 0x000fe20000002400 */
[----:B------:R-:W-:Y:S01]  /*1c4d0*/  FMUL.FTZ R172, R172, UR6 ;  /* 0x00000006acac7c20 */ /* 0x000fe20008410000 */
[----:B------:R-:W-:-:S04]  /*1c4e0*/  FMUL.FTZ R173, R173, UR6 ;  /* 0x00000006adad7c20 */ /* 0x000fc80008410000 */
[----:B--2---:R-:W-:Y:S02]  /*1c4f0*/  HMMA.16816.F32.BF16 R96, R196, R180, R96 ;  /* 0x000000b4c460723c */ /* 0x004fe40000041860 */
[----:B------:R-:W-:Y:S06]  /*1c500*/  MUFU.TANH R178, R178 ;  /* 0x000000b200b27308 */ /* 0x000fec0000002400 */
[C---:B------:R-:W-:Y:S02]  /*1c510*/  HMMA.16816.F32.BF16 R164, R8.reuse, R14, R164 ;  /* 0x0000000e08a4723c */ /* 0x040fe400000418a4 */
[----:B------:R-:W-:Y:S06]  /*1c520*/  MUFU.TANH R172, R172 ;  /* 0x000000ac00ac7308 */ /* 0x000fec0000002400 */
[----:B------:R-:W-:Y:S01]  /*1c530*/  HMMA.16816.F32.BF16 R168, R8, R12, R168 ;  /* 0x0000000c08a8723c */ /* 0x000fe200000418a8 */
[----:B------:R-:W-:Y:S01]  /*1c540*/  LDSM.16.M88.4 R12, [R209+0x7000] ;  /* 0x00700000d10c783b */ /* 0x000fe20000000200 */
[----:B------:R-:W-:Y:S06]  /*1c550*/  MUFU.TANH R177, R177 ;  /* 0x000000b100b17308 */ /* 0x000fec0000002400 */
[----:B------:R-:W-:Y:S01]  /*1c560*/  HMMA.16816.F32.BF16 R180, R196, R182, R92 ;  /* 0x000000b6c4b4723c */ /* 0x000fe2000004185c */
[----:B------:R-:W2:Y:S01]  /*1c570*/  LDSM.16.M88.4 R92, [R202+0x3800] ;  /* 0x00380000ca5c783b */ /* 0x000ea20000000200 */
[----:B------:R-:W-:Y:S01]  /*1c580*/  MUFU.TANH R179, R179 ;  /* 0x000000b300b37308 */ /* 0x000fe20000002400 */
[----:B------:R-:W-:Y:S01]  /*1c590*/  FMUL.FTZ R164, R164, UR6 ;  /* 0x00000006a4a47c20 */ /* 0x000fe20008410000 */
[----:B------:R-:W-:Y:S01]  /*1c5a0*/  FMUL.FTZ R165, R165, UR6 ;  /* 0x00000006a5a57c20 */ /* 0x000fe20008410000 */
[----:B------:R-:W-:Y:S01]  /*1c5b0*/  FMUL.FTZ R166, R166, UR6 ;  /* 0x00000006a6a67c20 */ /* 0x000fe20008410000 */
[----:B------:R-:W-:-:S02]  /*1c5c0*/  FMUL.FTZ R205, R167, UR6 ;  /* 0x00000006a7cd7c20 */ /* 0x000fc40008410000 */
[----:B---3--:R-:W-:Y:S02]  /*1c5d0*/  HMMA.16816.F32.BF16 R88, R196, R4, R88 ;  /* 0x00000004c458723c */ /* 0x008fe40000041858 */
[----:B------:R-:W-:Y:S01]  /*1c5e0*/  MUFU.TANH R195, R166 ;  /* 0x000000a600c37308 */ /* 0x000fe20000002400 */
[----:B------:R-:W-:-:S05]  /*1c5f0*/  FMUL.FTZ R170, R170, UR6 ;  /* 0x00000006aaaa7c20 */ /* 0x000fca0008410000 */
[----:B------:R-:W-:Y:S01]  /*1c600*/  HMMA.16816.F32.BF16 R84, R196, R6, R84 ;  /* 0x00000006c454723c */ /* 0x000fe20000041854 */
[----:B------:R-:W3:Y:S01]  /*1c610*/  LDSM.16.M88.4 R4, [R204+0x4000] ;  /* 0x00400000cc04783b */ /* 0x000ee20000000200 */
[----:B------:R-:W-:Y:S06]  /*1c620*/  MUFU.TANH R173, R173 ;  /* 0x000000ad00ad7308 */ /* 0x000fec0000002400 */
[C---:B----4-:R-:W-:Y:S02]  /*1c630*/  HMMA.16816.F32.BF16 R128, R24.reuse, R20, R128 ;  /* 0x000000141880723c */ /* 0x050fe40000041880 */
        /* <DEDUP_REMOVED lines=11> */
[C---:B-1----:R-:W-:Y:S06]  /*1c6f0*/  HMMA.16816.F32.BF16 R80, R196.reuse, R16, R80 ;  /* 0x00000010c450723c */ /* 0x042fec0000041850 */
[----:B------:R1:W-:Y:S02]  /*1c700*/  MUFU.TANH R171, R164 ;  /* 0x000000a400ab7308 */ /* 0x0003e40000002400 */
[----:B------:R-:W-:Y:S01]  /*1c710*/  HMMA.16816.F32.BF16 R76, R196, R18, R76 ;  /* 0x00000012c44c723c */ /* 0x000fe2000004184c */
[----:B------:R-:W-:Y:S05]  /*1c720*/  LDSM.16.M88.4 R16, [R202+0x4000] ;  /* 0x00400000ca10783b */ /* 0x000fea0000000200 */
[----:B------:R-:W-:Y:S02]  /*1c730*/  MUFU.TANH R190, R190 ;  /* 0x000000be00be7308 */ /* 0x000fe40000002400 */
[C---:B--2---:R-:W-:Y:S06]  /*1c740*/  HMMA.16816.F32.BF16 R128, R8.reuse, R92, R128 ;  /* 0x0000005c0880723c */ /* 0x044fec0000041880 */
[----:B------:R-:W-:Y:S01]  /*1c750*/  MUFU.TANH R174, R174 ;  /* 0x000000ae00ae7308 */ /* 0x000fe20000002400 */
[----:B-1----:R-:W1:Y:S01]  /*1c760*/  LDSM.16.M88.4 R164, [R204+0x9800] ;  /* 0x00980000cca4783b */ /* 0x002e620000000200 */
[----:B------:R-:W-:Y:S03]  /*1c770*/  HMMA.16816.F32.BF16 R124, R8, R94, R124 ;  /* 0x0000005e087c723c */ /* 0x000fe6000004187c */
[----:B------:R-:W2:Y:S03]  /*1c780*/  LDSM.16.M88.4 R92, [R209+0x7800] ;  /* 0x00780000d15c783b */ /* 0x000ea60000000200 */
[----:B------:R-:W-:Y:S02]  /*1c790*/  MUFU.TANH R175, R175 ;  /* 0x000000af00af7308 */ /* 0x000fe40000002400 */
[C---:B---3--:R-:W-:Y:S03]  /*1c7a0*/  HMMA.16816.F32.BF16 R120, R24.reuse, R4, R120 ;  /* 0x000000041878723c */ /* 0x048fe60000041878 */
[----:B------:R-:W-:Y:S01]  /*1c7b0*/  FMUL.FTZ R129, R129, UR6 ;  /* 0x0000000681817c20 */ /* 0x000fe20008410000 */
[----:B------:R-:W-:Y:S01]  /*1c7c0*/  FMUL.FTZ R131, R131, UR6 ;  /* 0x0000000683837c20 */ /* 0x000fe20008410000 */
[----:B------:R-:W-:Y:S01]  /*1c7d0*/  FMUL.FTZ R128, R128, UR6 ;  /* 0x0000000680807c20 */ /* 0x000fe20008410000 */
[----:B------:R-:W-:Y:S01]  /*1c7e0*/  MUFU.TANH R168, R168 ;  /* 0x000000a800a87308 */ /* 0x000fe20000002400 */
[----:B------:R-:W-:Y:S01]  /*1c7f0*/  FMUL.FTZ R130, R130, UR6 ;  /* 0x0000000682827c20 */ /* 0x000fe20008410000 */
[----:B------:R-:W-:Y:S01]  /*1c800*/  HMMA.16816.F32.BF16 R116, R24, R6, R116 ;  /* 0x000000061874723c */ /* 0x000fe20000041874 */
[----:B------:R-:W3:Y:S02]  /*1c810*/  LDSM.16.M88.4 R4, [R202+0x9800] ;  /* 0x00980000ca04783b */ /* 0x000ee40000000200 */
        /* <DEDUP_REMOVED lines=30> */
[----:B------:R-:W-:Y:S01]  /*1ca00*/  FMUL.FTZ R117, R117, UR6 ;  /* 0x0000000675757c20 */ /* 0x000fe20008410000 */
[----:B------:R-:W-:Y:S01]  /*1ca10*/  FMUL.FTZ R119, R119, UR6 ;  /* 0x0000000677777c20 */ /* 0x000fe20008410000 */
[----:B------:R-:W-:Y:S01]  /*1ca20*/  MUFU.TANH R213, R213 ;  /* 0x000000d500d57308 */ /* 0x000fe20000002400 */
[----:B---3--:R-:W-:Y:S01]  /*1ca30*/  HMMA.16816.F32.BF16 R28, R8, R6, R28 ;  /* 0x00000006081c723c */ /* 0x008fe2000004181c */
[----:B------:R-:W-:-:S05]  /*1ca40*/  IMAD.SHL.U32 R6, R236, 0x2, RZ ;  /* 0x00000002ec067824 */ /* 0x000fca00078e00ff */
[----:B------:R-:W-:Y:S01]  /*1ca50*/  LOP3.LUT R6, R6, 0x6, RZ, 0xc0, !PT ;  /* 0x0000000606067812 */ /* 0x000fe200078ec0ff */
[----:B------:R-:W-:Y:S01]  /*1ca60*/  MUFU.TANH R120, R120 ;  /* 0x0000007800787308 */ /* 0x000fe20000002400 */
[C---:B----4-:R-:W-:Y:S07]  /*1ca70*/  HMMA.16816.F32.BF16 R108, R24.reuse, R14, R108 ;  /* 0x0000000e186c723c */ /* 0x050fee000004186c */
[----:B------:R-:W-:Y:S01]  /*1ca80*/  MUFU.TANH R122, R122 ;  /* 0x0000007a007a7308 */ /* 0x000fe20000002400 */
[----:B------:R-:W-:Y:S01]  /*1ca90*/  HMMA.16816.F32.BF16 R112, R24, R12, R112 ;  /* 0x0000000c1870723c */ /* 0x000fe20000041870 */
[----:B------:R-:W-:-:S02]  /*1caa0*/  IMAD.U32 R13, RZ, RZ, UR4 ;  /* 0x00000004ff0d7e24 */ /* 0x000fc4000f8e00ff */
[----:B------:R-:W-:Y:S01]  /*1cab0*/  FMUL.FTZ R7, R29, UR6 ;  /* 0x000000061d077c20 */ /* 0x000fe20008410000 */
[----:B------:R-:W-:Y:S01]  /*1cac0*/  FMUL.FTZ R31, R31, UR6 ;  /* 0x000000061f1f7c20 */ /* 0x000fe20008410000 */
[----:B------:R-:W-:Y:S02]  /*1cad0*/  IMAD R194, R13, 0x100, R6 ;  /* 0x000001000dc27824 */ /* 0x000fe400078e0206 */
[----:B------:R-:W-:Y:S01]  /*1cae0*/  FMUL.FTZ R28, R28, UR6 ;  /* 0x000000061c1c7c20 */ /* 0x000fe20008410000 */
[----:B------:R-:W3:Y:S01]  /*1caf0*/  LDSM.16.M88.4 R12, [R202+0x5000] ;  /* 0x00500000ca0c783b */ /* 0x000ee20000000200 */
[----:B-1----:R-:W-:Y:S01]  /*1cb00*/  HMMA.16816.F32.BF16 R56, R196, R16, R56 ;  /* 0x00000010c438723c */ /* 0x002fe20000041838 */
[----:B------:R-:W1:Y:S01]  /*1cb10*/  MUFU.TANH R7, R7 ;  /* 0x0000000700077308 */ /* 0x000e620000002400 */
[----:B------:R-:W-:Y:S02]  /*1cb20*/  VIADD R210, R194, 0xfffffef9 ;  /* 0xfffffef9c2d27836 */ /* 0x000fe40000000000 */
[----:B------:R-:W-:Y:S01]  /*1cb30*/  FMUL.FTZ R30, R30, UR6 ;  /* 0x000000061e1e7c20 */ /* 0x000fe20008410000 */
[----:B------:R-:W-:-:S02]  /*1cb40*/  VIADD R23, R194, 0xfffffe00 ;  /* 0xfffffe00c2177836 */ /* 0x000fc40000000000 */
[----:B------:R-:W-:Y:S01]  /*1cb50*/  VIADD R22, R194, 0xfffffe01 ;  /* 0xfffffe01c2167836 */ /* 0x000fe20000000000 */
[C---:B------:R-:W-:Y:S01]  /*1cb60*/  ISETP.GE.AND P2, PT, R210.reuse, R208, PT ;  /* 0x000000d0d200720c */ /* 0x040fe20003f46270 */
[C---:B------:R-:W-:Y:S01]  /*1cb70*/  HMMA.16816.F32.BF16 R108, R8.reuse, R126, R108 ;  /* 0x0000007e086c723c */ /* 0x040fe2000004186c */
[-C--:B------:R-:W-:Y:S01]  /*1cb80*/  ISETP.GE.AND P6, PT, R210, R203.reuse, PT ;  /* 0x000000cbd200720c */ /* 0x080fe20003fc6270 */
[----:B------:R-:W-:Y:S01]  /*1cb90*/  MUFU.TANH R121, R121 ;  /* 0x0000007900797308 */ /* 0x000fe20000002400 */
[----:B------:R-:W-:Y:S02]  /*1cba0*/  I2FP.F32.S32 R210, R210 ;  /* 0x000000d200d27245 */ /* 0x000fe40000201400 */
[CC--:B------:R-:W-:Y:S02]  /*1cbb0*/  ISETP.GE.AND P3, PT, R23.reuse, R208.reuse, PT ;  /* 0x000000d01700720c */ /* 0x0c0fe40003f66270 */
[----:B------:R-:W-:Y:S01]  /*1cbc0*/  ISETP.GE.AND P4, PT, R23, R203, PT ;  /* 0x000000cb1700720c */ /* 0x000fe20003f86270 */
[----:B------:R-:W-:Y:S01]  /*1cbd0*/  HMMA.16816.F32.BF16 R112, R8, R124, R112 ;  /* 0x0000007c0870723c */ /* 0x000fe20000041870 */
[----:B------:R-:W-:Y:S01]  /*1cbe0*/  I2FP.F32.S32 R23, R23 ;  /* 0x0000001700177245 */ /* 0x000fe20000201400 */
[----:B-1----:R-:W-:Y:S01]  /*1cbf0*/  FFMA.FTZ R7, R210, UR5, R7 ;  /* 0x00000005d2077c23 */ /* 0x002fe20008010007 */
[C---:B------:R-:W-:Y:S01]  /*1cc00*/  ISETP.GE.AND P5, PT, R22.reuse, R208, PT ;  /* 0x000000d01600720c */ /* 0x040fe20003fa6270 */
[----:B------:R-:W1:Y:S02]  /*1cc10*/  MUFU.TANH R123, R123 ;  /* 0x0000007b007b7308 */ /* 0x000e640000002400 */
[----:B------:R-:W-:Y:S01]  /*1cc20*/  FFMA.FTZ R192, R23, UR5, R192 ;  /* 0x0000000517c07c23 */ /* 0x000fe200080100c0 */
[----:B------:R-:W-:Y:S01]  /*1cc30*/  FSEL R7, R7, -INF , !P2 ;  /* 0xff80000007077808 */ /* 0x000fe20005000000 */
[----:B------:R-:W-:Y:S01]  /*1cc40*/  HMMA.16816.F32.BF16 R52, R196, R18, R52 ;  /* 0x00000012c434723c */ /* 0x000fe20000041834 */
[----:B------:R-:W4:Y:S01]  /*1cc50*/  LDSM.16.M88.4 R16, [R204+0x5800] ;  /* 0x00580000cc10783b */ /* 0x000f220000000200 */
[----:B------:R-:W-:Y:S01]  /*1cc60*/  ISETP.GE.AND P2, PT, R22, R203, PT ;  /* 0x000000cb1600720c */ /* 0x000fe20003f46270 */
[----:B------:R-:W-:Y:S01]  /*1cc70*/  FFMA.FTZ R184, R23, UR5, R184 ;  /* 0x0000000517b87c23 */ /* 0x000fe200080100b8 */
[----:B------:R-:W-:Y:S01]  /*1cc80*/  FMUL.FTZ R108, R108, UR6 ;  /* 0x000000066c6c7c20 */ /* 0x000fe20008410000 */
[----:B------:R-:W-:Y:S01]  /*1cc90*/  FMUL.FTZ R109, R109, UR6 ;  /* 0x000000066d6d7c20 */ /* 0x000fe20008410000 */
[----:B------:R-:W-:Y:S01]  /*1cca0*/  FMUL.FTZ R110, R110, UR6 ;  /* 0x000000066e6e7c20 */ /* 0x000fe20008410000 */
[----:B------:R-:W-:Y:S01]  /*1ccb0*/  FSEL R212, R192, -INF , !P3 ;  /* 0xff800000c0d47808 */ /* 0x000fe20005800000 */
[----:B--2---:R-:W-:Y:S01]  /*1ccc0*/  HMMA.16816.F32.BF16 R104, R24, R92, R104 ;  /* 0x0000005c1868723c */ /* 0x004fe20000041868 */
[----:B------:R-:W-:Y:S01]  /*1ccd0*/  I2FP.F32.S32 R92, R22 ;  /* 0x00000016005c7245 */ /* 0x000fe20000201400 */
[----:B------:R-:W-:-:S02]  /*1cce0*/  VIADD R22, R194, 0xfffffe08 ;  /* 0xfffffe08c2167836 */ /* 0x000fc40000000000 */
[----:B------:R-:W-:Y:S01]  /*1ccf0*/  FMUL.FTZ R124, R112, UR6 ;  /* 0x00000006707c7c20 */ /* 0x000fe20008410000 */
[----:B------:R-:W-:Y:S01]  /*1cd00*/  FMUL.FTZ R112, R113, UR6 ;  /* 0x0000000671707c20 */ /* 0x000fe20008410000 */
[----:B------:R-:W-:Y:S01]  /*1cd10*/  FMUL.FTZ R113, R114, UR6 ;  /* 0x0000000672717c20 */ /* 0x000fe20008410000 */
[----:B------:R-:W-:Y:S01]  /*1cd20*/  FMUL.FTZ R114, R115, UR6 ;  /* 0x0000000673727c20 */ /* 0x000fe20008410000 */
[----:B------:R-:W-:Y:S01]  /*1cd30*/  FSEL R215, R184, -INF , !P4 ;  /* 0xff800000b8d77808 */ /* 0x000fe20006000000 */
[----:B------:R-:W-:Y:S01]  /*1cd40*/  HMMA.16816.F32.BF16 R100, R24, R94, R100 ;  /* 0x0000005e1864723c */ /* 0x000fe20000041864 */
[C---:B------:R-:W-:Y:S01]  /*1cd50*/  ISETP.GE.AND P3, PT, R22.reuse, R208, PT ;  /* 0x000000d01600720c */ /* 0x040fe20003f66270 */
[----:B------:R-:W-:Y:S01]  /*1cd60*/  MUFU.TANH R125, R108 ;  /* 0x0000006c007d7308 */ /* 0x000fe20000002400 */
[----:B------:R-:W-:Y:S01]  /*1cd70*/  ISETP.GE.AND P4, PT, R22, R203, PT ;  /* 0x000000cb1600720c */ /* 0x000fe20003f86270 */
[----:B------:R-:W-:Y:S01]  /*1cd80*/  FMUL.FTZ R127, R111, UR6 ;  /* 0x000000066f7f7c20 */ /* 0x000fe20008410000 */
[----:B------:R-:W-:Y:S01]  /*1cd90*/  I2FP.F32.S32 R22, R22 ;  /* 0x0000001600167245 */ /* 0x000fe20000201400 */
[C---:B------:R-:W-:Y:S01]  /*1cda0*/  FFMA.FTZ R193, R92.reuse, UR5, R193 ;  /* 0x000000055cc17c23 */ /* 0x040fe200080100c1 */
[----:B------:R-:W-:Y:S01]  /*1cdb0*/  FFMA.FTZ R185, R92, UR5, R185 ;  /* 0x000000055cb97c23 */ /* 0x000fe200080100b9 */
[----:B------:R-:W-:Y:S01]  /*1cdc0*/  VIADD R23, R194, 0xfffffe21 ;  /* 0xfffffe21c2177836 */ /* 0x000fe20000000000 */
[----:B------:R-:W2:Y:S01]  /*1cdd0*/  LDSM.16.M88.4 R92, [R209+0x8800] ;  /* 0x00880000d15c783b */ /* 0x000ea20000000200 */
[----:B------:R-:W-:Y:S01]  /*1cde0*/  MUFU.TANH R115, R109 ;  /* 0x0000006d00737308 */ /* 0x000fe20000002400 */
[C---:B------:R-:W-:Y:S01]  /*1cdf0*/  FFMA.FTZ R188, R22.reuse, UR5, R188 ;  /* 0x0000000516bc7c23 */ /* 0x040fe200080100bc */
[C---:B---3--:R-:W-:Y:S01]  /*1ce00*/  HMMA.16816.F32.BF16 R104, R8.reuse, R12, R104 ;  /* 0x0000000c0868723c */ /* 0x048fe20000041868 */
[----:B------:R-:W-:Y:S01]  /*1ce10*/  FFMA.FTZ R187, R22, UR5, R187 ;  /* 0x0000000516bb7c23 */ /* 0x000fe200080100bb */
[C---:B------:R-:W-:Y:S01]  /*1ce20*/  VIADD R12, R194.reuse, 0xfffffe09 ;  /* 0xfffffe09c20c7836 */ /* 0x040fe20000000000 */
[----:B------:R-:W-:Y:S01]  /*1ce30*/  FSEL R214, R193, -INF , !P5 ;  /* 0xff800000c1d67808 */ /* 0x000fe20006800000 */
[----:B------:R-:W-:Y:S01]  /*1ce40*/  VIADD R13, R194, 0xfffffe10 ;  /* 0xfffffe10c20d7836 */ /* 0x000fe20000000000 */
[----:B------:R-:W-:Y:S01]  /*1ce50*/  FSEL R217, R185, -INF , !P2 ;  /* 0xff800000b9d97808 */ /* 0x000fe20005000000 */
[----:B------:R3:W-:Y:S01]  /*1ce60*/  MUFU.TANH R126, R110 ;  /* 0x0000006e007e7308 */ /* 0x0007e20000002400 */
[----:B------:R-:W-:Y:S01]  /*1ce70*/  FSEL R216, R188, -INF , !P3 ;  /* 0xff800000bcd87808 */ /* 0x000fe20005800000 */
[----:B------:R-:W-:Y:S01]  /*1ce80*/  HMMA.16816.F32.BF16 R100, R8, R14, R100 ;  /* 0x0000000e0864723c */ /* 0x000fe20000041864 */
[----:B------:R-:W-:Y:S01]  /*1ce90*/  FSEL R227, R187, -INF , !P4 ;  /* 0xff800000bbe37808 */ /* 0x000fe20006000000 */
[----:B------:R-:W-:Y:S01]  /*1cea0*/  VIADD R22, R194, 0xfffffe19 ;  /* 0xfffffe19c2167836 */ /* 0x000fe20000000000 */
[----:B------:R-:W-:-:S02]  /*1ceb0*/  ISETP.GE.AND P5, PT, R12, R208, PT ;  /* 0x000000d00c00720c */ /* 0x000fc40003fa6270 */
[-C--:B------:R-:W-:Y:S01]  /*1cec0*/  ISETP.GE.AND P2, PT, R12, R203.reuse, PT ;  /* 0x000000cb0c00720c */ /* 0x080fe20003f46270 */
[----:B------:R-:W5:Y:S01]  /*1ced0*/  MUFU.TANH R116, R116 ;  /* 0x0000007400747308 */ /* 0x000f620000002400 */
[C---:B------:R-:W-:Y:S01]  /*1cee0*/  ISETP.GE.AND P3, PT, R13.reuse, R208, PT ;  /* 0x000000d00d00720c */ /* 0x040fe20003f66270 */
[C---:B----4-:R-:W-:Y:S01]  /*1cef0*/  HMMA.16816.F32.BF16 R96, R24.reuse, R16, R96 ;  /* 0x000000101860723c */ /* 0x050fe20000041860 */
[----:B------:R-:W-:Y:S01]  /*1cf00*/  ISETP.GE.AND P4, PT, R13, R203, PT ;  /* 0x000000cb0d00720c */ /* 0x000fe20003f86270 */
[C---:B------:R-:W-:Y:S01]  /*1cf10*/  VIADD R17, R194.reuse, 0xfffffe18 ;  /* 0xfffffe18c2117836 */ /* 0x040fe20000000000 */
[----:B------:R-:W-:Y:S01]  /*1cf20*/  I2FP.F32.S32 R12, R12 ;  /* 0x0000000c000c7245 */ /* 0x000fe20000201400 */
[----:B------:R-:W-:Y:S01]  /*1cf30*/  VIADD R16, R194, 0xfffffe11 ;  /* 0xfffffe11c2107836 */ /* 0x000fe20000000000 */
[----:B------:R-:W-:Y:S01]  /*1cf40*/  I2FP.F32.S32 R13, R13 ;  /* 0x0000000d000d7245 */ /* 0x000fe20000201400 */
[----:B------:R-:W-:Y:S01]  /*1cf50*/  FMUL.FTZ R104, R104, UR6 ;  /* 0x0000000668687c20 */ /* 0x000fe20008410000 */
[----:B---3--:R-:W3:Y:S01]  /*1cf60*/  LDSM.16.M88.4 R108, [R202+0x5800] ;  /* 0x00580000ca6c783b */ /* 0x008ee20000000200 */
        /* <DEDUP_REMOVED lines=12> */
[CC--:B------:R-:W-:Y:S01]  /*1d030*/  ISETP.GE.AND P3, PT, R17.reuse, R208.reuse, PT ;  /* 0x000000d01100720c */ /* 0x0c0fe20003f66270 */
[C---:B--2---:R-:W-:Y:S01]  /*1d040*/  HMMA.16816.F32.BF16 R48, R196.reuse, R92, R48 ;  /* 0x0000005cc430723c */ /* 0x044fe20000041830 */
[----:B------:R-:W-:Y:S01]  /*1d050*/  ISETP.GE.AND P4, PT, R17, R203, PT ;  /* 0x000000cb1100720c */ /* 0x000fe20003f86270 */
[----:B------:R-:W-:Y:S01]  /*1d060*/  VIADD R92, R194, 0xfffffe31 ;  /* 0xfffffe31c25c7836 */ /* 0x000fe20000000000 */
[----:B------:R-:W-:Y:S01]  /*1d070*/  I2FP.F32.S32 R17, R17 ;  /* 0x0000001100117245 */ /* 0x000fe20000201400 */
[----:B------:R-:W-:Y:S01]  /*1d080*/  FMUL.FTZ R103, R103, UR6 ;  /* 0x0000000667677c20 */ /* 0x000fe20008410000 */
[----:B------:R-:W-:Y:S01]  /*1d090*/  FSEL R229, R186, -INF , !P2 ;  /* 0xff800000bae57808 */ /* 0x000fe20005000000 */
[----:B------:R-:W-:Y:S01]  /*1d0a0*/  FMUL.FTZ R105, R105, UR6 ;  /* 0x0000000669697c20 */ /* 0x000fe20008410000 */
[C---:B------:R-:W-:Y:S01]  /*1d0b0*/  ISETP.GE.AND P5, PT, R16.reuse, R208, PT ;  /* 0x000000d01000720c */ /* 0x040fe20003fa6270 */
[C---:B------:R-:W-:Y:S01]  /*1d0c0*/  FFMA.FTZ R172, R17.reuse, UR5, R172 ;  /* 0x0000000511ac7c23 */ /* 0x040fe200080100ac */
[-C--:B------:R-:W-:Y:S01]  /*1d0d0*/  ISETP.GE.AND P2, PT, R16, R203.reuse, PT ;  /* 0x000000cb1000720c */ /* 0x080fe20003f46270 */
[----:B------:R-:W-:Y:S01]  /*1d0e0*/  FFMA.FTZ R190, R17, UR5, R190 ;  /* 0x0000000511be7c23 */ /* 0x000fe200080100be */
[----:B------:R-:W-:Y:S01]  /*1d0f0*/  I2FP.F32.S32 R16, R16 ;  /* 0x0000001000107245 */ /* 0x000fe20000201400 */
[----:B------:R-:W-:Y:S01]  /*1d100*/  VIADD R17, R194, 0xfffffe20 ;  /* 0xfffffe20c2117836 */ /* 0x000fe20000000000 */
[----:B------:R-:W-:Y:S01]  /*1d110*/  FSEL R228, R172, -INF , !P3 ;  /* 0xff800000ace47808 */ /* 0x000fe20005800000 */
[C---:B------:R-:W-:Y:S01]  /*1d120*/  HMMA.16816.F32.BF16 R44, R196.reuse, R94, R44 ;  /* 0x0000005ec42c723c */ /* 0x040fe2000004182c */
[----:B------:R-:W-:Y:S01]  /*1d130*/  FSEL R221, R190, -INF , !P4 ;  /* 0xff800000bedd7808 */ /* 0x000fe20006000000 */
[C---:B------:R-:W-:Y:S01]  /*1d140*/  FFMA.FTZ R177, R16.reuse, UR5, R177 ;  /* 0x0000000510b17c23 */ /* 0x040fe200080100b1 */
[----:B------:R-:W-:Y:S01]  /*1d150*/  FFMA.FTZ R179, R16, UR5, R179 ;  /* 0x0000000510b37c23 */ /* 0x000fe200080100b3 */
[C---:B------:R-:W-:Y:S01]  /*1d160*/  ISETP.GE.AND P3, PT, R17.reuse, R208, PT ;  /* 0x000000d01100720c */ /* 0x040fe20003f66270 */
[----:B------:R-:W-:Y:S01]  /*1d170*/  MUFU.TANH R172, R100 ;  /* 0x0000006400ac7308 */ /* 0x000fe20000002400 */
[----:B------:R-:W-:Y:S01]  /*1d180*/  ISETP.GE.AND P4, PT, R17, R203, PT ;  /* 0x000000cb1100720c */ /* 0x000fe20003f86270 */
[----:B------:R-:W-:Y:S01]  /*1d190*/  FMUL.FTZ R106, R106, UR6 ;  /* 0x000000066a6a7c20 */ /* 0x000fe20008410000 */
[----:B------:R-:W-:Y:S01]  /*1d1a0*/  I2FP.F32.S32 R16, R22 ;  /* 0x0000001600107245 */ /* 0x000fe20000201400 */
[----:B------:R-:W-:Y:S01]  /*1d1b0*/  FMUL.FTZ R107, R107, UR6 ;  /* 0x000000066b6b7c20 */ /* 0x000fe20008410000 */
[----:B------:R-:W-:Y:S01]  /*1d1c0*/  I2FP.F32.S32 R17, R17 ;  /* 0x0000001100117245 */ /* 0x000fe20000201400 */
[----:B------:R-:W-:Y:S01]  /*1d1d0*/  HMMA.16816.F32.BF16 R32, R196, R20, R32 ;  /* 0x00000014c420723c */ /* 0x000fe20000041820 */
[----:B------:R-:W-:Y:S01]  /*1d1e0*/  FSEL R218, R177, -INF , !P5 ;  /* 0xff800000b1da7808 */ /* 0x000fe20006800000 */
[C---:B------:R-:W-:Y:S01]  /*1d1f0*/  FFMA.FTZ R173, R16.reuse, UR5, R173 ;  /* 0x0000000510ad7c23 */ /* 0x040fe200080100ad */
[----:B------:R-:W-:Y:S01]  /*1d200*/  FSEL R223, R179, -INF , !P2 ;  /* 0xff800000b3df7808 */ /* 0x000fe20005000000 */
[----:B------:R-:W-:Y:S01]  /*1d210*/  FFMA.FTZ R174, R16, UR5, R174 ;  /* 0x0000000510ae7c23 */ /* 0x000fe200080100ae */
[CC--:B------:R-:W-:Y:S01]  /*1d220*/  ISETP.GE.AND P5, PT, R22.reuse, R208.reuse, PT ;  /* 0x000000d01600720c */ /* 0x0c0fe20003fa6270 */
[C---:B------:R-:W-:Y:S01]  /*1d230*/  FFMA.FTZ R175, R17.reuse, UR5, R175 ;  /* 0x0000000511af7c23 */ /* 0x040fe200080100af */
[----:B------:R-:W-:Y:S01]  /*1d240*/  ISETP.GE.AND P2, PT, R22, R203, PT ;  /* 0x000000cb1600720c */ /* 0x000fe20003f46270 */
[----:B---3--:R-:W-:Y:S01]  /*1d250*/  HMMA.16816.F32.BF16 R96, R8, R108, R96 ;  /* 0x0000006c0860723c */ /* 0x008fe20000041860 */
[----:B------:R-:W-:Y:S01]  /*1d260*/  FFMA.FTZ R22, R17, UR5, R170 ;  /* 0x0000000511167c23 */ /* 0x000fe200080100aa */
[----:B------:R-:W-:Y:S01]  /*1d270*/  FSEL R230, R173, -INF , !P5 ;  /* 0xff800000ade67808 */ /* 0x000fe20006800000 */
[----:B------:R-:W2:Y:S01]  /*1d280*/  LDSM.16.M88.4 R16, [R202+0x6000] ;  /* 0x00600000ca10783b */ /* 0x000ea20000000200 */
[----:B------:R-:W-:Y:S01]  /*1d290*/  FSEL R219, R174, -INF , !P2 ;  /* 0xff800000aedb7808 */ /* 0x000fe20005000000 */
[----:B------:R-:W-:Y:S01]  /*1d2a0*/  MUFU.TANH R173, R101 ;  /* 0x0000006500ad7308 */ /* 0x000fe20000002400 */
[----:B------:R-:W-:-:S02]  /*1d2b0*/  ISETP.GE.AND P5, PT, R23, R208, PT ;  /* 0x000000d01700720c */ /* 0x000fc40003fa6270 */
[----:B------:R-:W-:Y:S01]  /*1d2c0*/  ISETP.GE.AND P2, PT, R23, R203, PT ;  /* 0x000000cb1700720c */ /* 0x000fe20003f46270 */
[C---:B----4-:R-:W-:Y:S01]  /*1d2d0*/  HMMA.16816.F32.BF16 R88, R24.reuse, R12, R88 ;  /* 0x0000000c1858723c */ /* 0x050fe20000041858 */
[----:B------:R-:W-:Y:S01]  /*1d2e0*/  I2FP.F32.S32 R23, R23 ;  /* 0x0000001700177245 */ /* 0x000fe20000201400 */
[C---:B------:R-:W-:Y:S01]  /*1d2f0*/  VIADD R13, R194.reuse, 0xfffffe29 ;  /* 0xfffffe29c20d7836 */ /* 0x040fe20000000000 */
[----:B------:R-:W-:Y:S01]  /*1d300*/  FSEL R226, R175, -INF , !P3 ;  /* 0xff800000afe27808 */ /* 0x000fe20005800000 */
[----:B------:R-:W-:Y:S01]  /*1d310*/  VIADD R12, R194, 0xfffffe28 ;  /* 0xfffffe28c20c7836 */ /* 0x000fe20000000000 */
[----:B------:R-:W-:Y:S01]  /*1d320*/  FSEL R22, R22, -INF , !P4 ;  /* 0xff80000016167808 */ /* 0x000fe20006000000 */
[C---:B------:R-:W-:Y:S01]  /*1d330*/  FFMA.FTZ R222, R23.reuse, UR5, R168 ;  /* 0x0000000517de7c23 */ /* 0x040fe200080100a8 */
[----:B------:R-:W-:Y:S01]  /*1d340*/  FFMA.FTZ R23, R23, UR5, R169 ;  /* 0x0000000517177c23 */ /* 0x000fe200080100a9 */
[----:B------:R-:W-:Y:S01]  /*1d350*/  HMMA.16816.F32.BF16 R84, R24, R14, R84 ;  /* 0x0000000e1854723c */ /* 0x000fe20000041854 */
[-C--:B------:R-:W-:Y:S01]  /*1d360*/  ISETP.GE.AND P3, PT, R12, R208.reuse, PT ;  /* 0x000000d00c00720c */ /* 0x080fe20003f66270 */
[----:B------:R-:W-:Y:S01]  /*1d370*/  FMUL.FTZ R96, R96, UR6 ;  /* 0x0000000660607c20 */ /* 0x000fe20008410000 */
[----:B------:R-:W-:Y:S01]  /*1d380*/  FSEL R222, R222, -INF , !P5 ;  /* 0xff800000dede7808 */ /* 0x000fe20006800000 */
[----:B------:R-:W-:Y:S01]  /*1d390*/  FMUL.FTZ R99, R99, UR6 ;  /* 0x0000000663637c20 */ /* 0x000fe20008410000 */
[----:B------:R-:W-:Y:S01]  /*1d3a0*/  FSEL R23, R23, -INF , !P2 ;  /* 0xff80000017177808 */ /* 0x000fe20005000000 */
[----:B------:R3:W-:Y:S01]  /*1d3b0*/  MUFU.TANH R170, R96 ;  /* 0x0000006000aa7308 */ /* 0x0007e20000002400 */
[----:B------:R-:W-:Y:S01]  /*1d3c0*/  ISETP.GE.AND P5, PT, R13, R208, PT ;  /* 0x000000d00d00720c */ /* 0x000fe20003fa6270 */
[----:B------:R-:W-:Y:S01]  /*1d3d0*/  FMUL.FTZ R97, R97, UR6 ;  /* 0x0000000661617c20 */ /* 0x000fe20008410000 */
[-C--:B------:R-:W-:Y:S01]  /*1d3e0*/  ISETP.GE.AND P2, PT, R13, R203.reuse, PT ;  /* 0x000000cb0d00720c */ /* 0x080fe20003f46270 */
[----:B------:R-:W-:Y:S01]  /*1d3f0*/  FMUL.FTZ R98, R98, UR6 ;  /* 0x0000000662627c20 */ /* 0x000fe20008410000 */
[----:B------:R-:W-:Y:S01]  /*1d400*/  ISETP.GE.AND P4, PT, R12, R203, PT ;  /* 0x000000cb0c00720c */ /* 0x000fe20003f86270 */
[----:B------:R-:W-:Y:S01]  /*1d410*/  HMMA.16816.F32.BF16 R180, R8, R110, R180 ;  /* 0x0000006e08b4723c */ /* 0x000fe200000418b4 */
[----:B------:R-:W-:Y:S01]  /*1d420*/  I2FP.F32.S32 R12, R12 ;  /* 0x0000000c000c7245 */ /* 0x000fe20000201400 */
[----:B------:R-:W-:Y:S04]  /*1d430*/  MUFU.TANH R169, R99 ;  /* 0x0000006300a97308 */ /* 0x000fe80000002400 */
[C---:B------:R-:W-:Y:S01]  /*1d440*/  FFMA.FTZ R224, R12.reuse, UR5, R171 ;  /* 0x000000050ce07c23 */ /* 0x040fe200080100ab */
[----:B------:R-:W-:Y:S01]  /*1d450*/  FFMA.FTZ R29, R12, UR5, R195 ;  /* 0x000000050c1d7c23 */ /* 0x000fe200080100c3 */
[----:B------:R-:W-:Y:S01]  /*1d460*/  VIADD R12, R194, 0xfffffe30 ;  /* 0xfffffe30c20c7836 */ /* 0x000fe20000000000 */
[----:B------:R-:W-:Y:S01]  /*1d470*/  HMMA.16816.F32.BF16 R32, R24, R164, R32 ;  /* 0x000000a41820723c */ /* 0x000fe20000041820 */
[----:B------:R4:W-:Y:S01]  /*1d480*/  MUFU.TANH R171, R97 ;  /* 0x0000006100ab7308 */ /* 0x0009e20000002400 */
[----:B---3--:R-:W-:-:S02]  /*1d490*/  I2FP.F32.S32 R96, R13 ;  /* 0x0000000d00607245 */ /* 0x008fc40000201400 */
[----:B------:R-:W-:Y:S02]  /*1d4a0*/  I2FP.F32.S32 R13, R12 ;  /* 0x0000000c000d7245 */ /* 0x000fe40000201400 */
[----:B------:R-:W-:Y:S01]  /*1d4b0*/  FSEL R224, R224, -INF , !P3 ;  /* 0xff800000e0e07808 */ /* 0x000fe20005800000 */
[C---:B------:R-:W-:Y:S01]  /*1d4c0*/  FFMA.FTZ R191, R96.reuse, UR5, R191 ;  /* 0x0000000560bf7c23 */ /* 0x040fe200080100bf */
[----:B------:R-:W-:Y:S01]  /*1d4d0*/  FFMA.FTZ R96, R96, UR5, R205 ;  /* 0x0000000560607c23 */ /* 0x000fe200080100cd */
[----:B------:R3:W-:Y:S01]  /*1d4e0*/  MUFU.TANH R175, R98 ;  /* 0x0000006200af7308 */ /* 0x0007e20000002400 */
[----:B------:R-:W-:Y:S01]  /*1d4f0*/  FSEL R29, R29, -INF , !P4 ;  /* 0xff8000001d1d7808 */ /* 0x000fe20006000000 */
[C---:B--2---:R-:W-:Y:S01]  /*1d500*/  HMMA.16816.F32.BF16 R88, R8.reuse, R16, R88 ;  /* 0x000000100858723c */ /* 0x044fe20000041858 */
[----:B------:R-:W-:Y:S01]  /*1d510*/  FSEL R220, R191, -INF , !P5 ;  /* 0xff800000bfdc7808 */ /* 0x000fe20006800000 */
[----:B------:R-:W-:Y:S01]  /*1d520*/  FMUL.FTZ R178, R180, UR6 ;  /* 0x00000006b4b27c20 */ /* 0x000fe20008410000 */
[----:B------:R-:W-:Y:S01]  /*1d530*/  FSEL R96, R96, -INF , !P2 ;  /* 0xff80000060607808 */ /* 0x000fe20005000000 */
[----:B------:R-:W-:Y:S01]  /*1d540*/  VIADD R191, R194, 0xfffffee8 ;  /* 0xfffffee8c2bf7836 */ /* 0x000fe20000000000 */
[C---:B------:R-:W-:Y:S01]  /*1d550*/  ISETP.GE.AND P5, PT, R92.reuse, R208, PT ;  /* 0x000000d05c00720c */ /* 0x040fe20003fa6270 */
[----:B------:R2:W-:Y:S01]  /*1d560*/  MUFU.TANH R174, R102 ;  /* 0x0000006600ae7308 */ /* 0x0005e20000002400 */
[-C--:B------:R-:W-:Y:S01]  /*1d570*/  ISETP.GE.AND P2, PT, R92, R203.reuse, PT ;  /* 0x000000cb5c00720c */ /* 0x080fe20003f46270 */
[----:B----4-:R-:W-:Y:S01]  /*1d580*/  FFMA.FTZ R97, R13, UR5, R128 ;  /* 0x000000050d617c23 */ /* 0x010fe20008010080 */
[----:B------:R-:W-:Y:S01]  /*1d590*/  I2FP.F32.S32 R92, R92 ;  /* 0x0000005c005c7245 */ /* 0x000fe20000201400 */
[C---:B------:R-:W-:Y:S01]  /*1d5a0*/  HMMA.16816.F32.BF16 R84, R8.reuse, R18, R84 ;  /* 0x000000120854723c */ /* 0x040fe20000041854 */
[CC--:B------:R-:W-:Y:S01]  /*1d5b0*/  ISETP.GE.AND P3, PT, R12.reuse, R208.reuse, PT ;  /* 0x000000d00c00720c */ /* 0x0c0fe20003f66270 */
[----:B------:R-:W-:Y:S01]  /*1d5c0*/  FMUL.FTZ R128, R181, UR6 ;  /* 0x00000006b5807c20 */ /* 0x000fe20008410000 */
[-C--:B------:R-:W-:Y:S01]  /*1d5d0*/  ISETP.GE.AND P4, PT, R12, R203.reuse, PT ;  /* 0x000000cb0c00720c */ /* 0x080fe20003f86270 */
[C---:B------:R-:W-:Y:S01]  /*1d5e0*/  FFMA.FTZ R100, R92.reuse, UR5, R129 ;  /* 0x000000055c647c23 */ /* 0x040fe20008010081 */
[----:B------:R-:W-:Y:S01]  /*1d5f0*/  FFMA.FTZ R99, R92, UR5, R131 ;  /* 0x000000055c637c23 */ /* 0x000fe20008010083 */
[----:B---3--:R-:W-:Y:S01]  /*1d600*/  FFMA.FTZ R98, R13, UR5, R130 ;  /* 0x000000050d627c23 */ /* 0x008fe20008010082 */
[----:B------:R-:W3:Y:S01]  /*1d610*/  LDSM.16.M88.4 R92, [R204+0x6800] ;  /* 0x00680000cc5c783b */ /* 0x000ee20000000200 */
[C---:B------:R-:W-:Y:S01]  /*1d620*/  VIADD R12, R194.reuse, 0xfffffe38 ;  /* 0xfffffe38c20c7836 */ /* 0x040fe20000000000 */
[----:B------:R-:W-:Y:S01]  /*1d630*/  FSEL R97, R97, -INF , !P3 ;  /* 0xff80000061617808 */ /* 0x000fe20005800000 */
[----:B------:R-:W-:Y:S01]  /*1d640*/  VIADD R13, R194, 0xfffffe39 ;  /* 0xfffffe39c20d7836 */ /* 0x000fe20000000000 */
[----:B------:R-:W-:Y:S01]  /*1d650*/  FSEL R98, R98, -INF , !P4 ;  /* 0xff80000062627808 */ /* 0x000fe20006000000 */
[----:B------:R4:W-:Y:S01]  /*1d660*/  MUFU.TANH R168, R103 ;  /* 0x0000006700a87308 */ /* 0x0009e20000002400 */
[----:B------:R-:W-:Y:S01]  /*1d670*/  ISETP.GE.AND P3, PT, R12, R208, PT ;  /* 0x000000d00c00720c */ /* 0x000fe20003f66270 */
[----:B------:R-:W-:Y:S01]  /*1d680*/  FMUL.FTZ R131, R88, UR6 ;  /* 0x0000000658837c20 */ /* 0x000fe20008410000 */
[----:B------:R-:W-:Y:S01]  /*1d690*/  ISETP.GE.AND P4, PT, R12, R203, PT ;  /* 0x000000cb0c00720c */ /* 0x000fe20003f86270 */
[----:B------:R-:W-:Y:S01]  /*1d6a0*/  FMUL.FTZ R179, R90, UR6 ;  /* 0x000000065ab37c20 */ /* 0x000fe20008410000 */
[----:B------:R-:W-:Y:S01]  /*1d6b0*/  I2FP.F32.S32 R12, R12 ;  /* 0x0000000c000c7245 */ /* 0x000fe20000201400 */
[----:B------:R-:W-:Y:S01]  /*1d6c0*/  FMUL.FTZ R130, R182, UR6 ;  /* 0x00000006b6827c20 */ /* 0x000fe20008410000 */
[----:B------:R-:W-:Y:S01]  /*1d6d0*/  I2FP.F32.S32 R14, R13 ;  /* 0x0000000d000e7245 */ /* 0x000fe20000201400 */
[----:B------:R1:W-:Y:S01]  /*1d6e0*/  MUFU.TANH R166, R104 ;  /* 0x0000006800a67308 */ /* 0x0003e20000002400 */
[----:B------:R-:W-:Y:S01]  /*1d6f0*/  FSEL R100, R100, -INF , !P5 ;  /* 0xff80000064647808 */ /* 0x000fe20006800000 */
[C---:B------:R-:W-:Y:S01]  /*1d700*/  FFMA.FTZ R101, R12.reuse, UR5, R206 ;  /* 0x000000050c657c23 */ /* 0x040fe200080100ce */
[----:B------:R-:W-:Y:S01]  /*1d710*/  FSEL R99, R99, -INF , !P2 ;  /* 0xff80000063637808 */ /* 0x000fe20005000000 */
[----:B------:R-:W-:Y:S01]  /*1d720*/  FFMA.FTZ R211, R12, UR5, R211 ;  /* 0x000000050cd37c23 */ /* 0x000fe200080100d3 */
[CC--:B------:R-:W-:Y:S01]  /*1d730*/  ISETP.GE.AND P5, PT, R13.reuse, R208.reuse, PT ;  /* 0x000000d00d00720c */ /* 0x0c0fe20003fa6270 */
[C---:B--2---:R-:W-:Y:S01]  /*1d740*/  FFMA.FTZ R102, R14.reuse, UR5, R207 ;  /* 0x000000050e667c23 */ /* 0x044fe200080100cf */
[-C--:B------:R-:W-:Y:S01]  /*1d750*/  ISETP.GE.AND P2, PT, R13, R203.reuse, PT ;  /* 0x000000cb0d00720c */ /* 0x080fe20003f46270 */
[----:B------:R-:W-:Y:S01]  /*1d760*/  FFMA.FTZ R213, R14, UR5, R213 ;  /* 0x000000050ed57c23 */ /* 0x000fe200080100d5 */
[----:B----4-:R-:W-:Y:S01]  /*1d770*/  VIADD R103, R194, 0xfffffe40 ;  /* 0xfffffe40c2677836 */ /* 0x010fe20000000000 */
[----:B------:R-:W2:Y:S01]  /*1d780*/  LDSM.16.M88.4 R12, [R202+0x6800] ;  /* 0x00680000ca0c783b */ /* 0x000ea20000000200 */
[----:B------:R-:W-:Y:S01]  /*1d790*/  FSEL R101, R101, -INF , !P3 ;  /* 0xff80000065657808 */ /* 0x000fe20005800000 */
[----:B------:R-:W4:Y:S01]  /*1d7a0*/  MUFU.TANH R118, R118 ;  /* 0x0000007600767308 */ /* 0x000f220000002400 */
[----:B------:R-:W-:Y:S01]  /*1d7b0*/  FSEL R88, R211, -INF , !P4 ;  /* 0xff800000d3587808 */ /* 0x000fe20006000000 */
[----:B------:R-:W-:Y:S01]  /*1d7c0*/  FMUL.FTZ R86, R86, UR6 ;  /* 0x0000000656567c20 */ /* 0x000fe20008410000 */
[-C--:B------:R-:W-:Y:S01]  /*1d7d0*/  ISETP.GE.AND P3, PT, R103, R208.reuse, PT ;  /* 0x000000d06700720c */ /* 0x080fe20003f66270 */
[----:B------:R-:W-:Y:S01]  /*1d7e0*/  FMUL.FTZ R129, R183, UR6 ;  /* 0x00000006b7817c20 */ /* 0x000fe20008410000 */
[----:B------:R-:W-:Y:S01]  /*1d7f0*/  ISETP.GE.AND P4, PT, R103, R203, PT ;  /* 0x000000cb6700720c */ /* 0x000fe20003f86270 */
[----:B-1----:R-:W-:Y:S01]  /*1d800*/  VIADD R104, R194, 0xfffffe41 ;  /* 0xfffffe41c2687836 */ /* 0x002fe20000000000 */
[----:B------:R-:W-:Y:S01]  /*1d810*/  I2FP.F32.S32 R103, R103 ;  /* 0x0000006700677245 */ /* 0x000fe20000201400 */
[----:B------:R1:W-:Y:S01]  /*1d820*/  MUFU.TANH R167, R105 ;  /* 0x0000006900a77308 */ /* 0x0003e20000002400 */
[----:B------:R-:W-:Y:S01]  /*1d830*/  FSEL R102, R102, -INF , !P5 ;  /* 0xff80000066667808 */ /* 0x000fe20006800000 */
[----:B------:R-:W-:Y:S01]  /*1d840*/  HMMA.16816.F32.BF16 R32, R8, R4, R32 ;  /* 0x000000040820723c */ /* 0x000fe20000041820 */
[----:B------:R-:W-:Y:S01]  /*1d850*/  ISETP.GE.AND P5, PT, R104, R208, PT ;  /* 0x000000d06800720c */ /* 0x000fe20003fa6270 */
[C---:B------:R-:W-:Y:S01]  /*1d860*/  FFMA.FTZ R16, R103.reuse, UR5, R120 ;  /* 0x0000000567107c23 */ /* 0x040fe20008010078 */
[----:B------:R-:W-:Y:S01]  /*1d870*/  FFMA.FTZ R122, R103, UR5, R122 ;  /* 0x00000005677a7c23 */ /* 0x000fe2000801007a */
[----:B------:R-:W-:-:S02]  /*1d880*/  VIADD R103, R194, 0xfffffe48 ;  /* 0xfffffe48c2677836 */ /* 0x000fc40000000000 */
[----:B------:R-:W4:Y:S01]  /*1d890*/  MUFU.TANH R117, R117 ;  /* 0x0000007500757308 */ /* 0x000f220000002400 */
[----:B------:R-:W-:Y:S01]  /*1d8a0*/  FSEL R90, R16, -INF , !P3 ;  /* 0xff800000105a7808 */ /* 0x000fe20005800000 */
[----:B---3--:R-:W-:Y:S01]  /*1d8b0*/  HMMA.16816.F32.BF16 R80, R24, R92, R80 ;  /* 0x0000005c1850723c */ /* 0x008fe20000041850 */
[----:B------:R-:W3:Y:S01]  /*1d8c0*/  LDSM.16.M88.4 R16, [R204+0x7000] ;  /* 0x00700000cc10783b */ /* 0x000ee20000000200 */
[----:B------:R-:W-:-:S04]  /*1d8d0*/  ISETP.GE.AND P3, PT, R103, R208, PT ;  /* 0x000000d06700720c */ /* 0x000fc80003f66270 */
[----:B------:R-:W4:Y:S01]  /*1d8e0*/  MUFU.TANH R119, R119 ;  /* 0x0000007700777308 */ /* 0x000f220000002400 */
[----:B-1----:R-:W-:Y:S01]  /*1d8f0*/  FMUL.FTZ R105, R89, UR6 ;  /* 0x0000000659697c20 */ /* 0x002fe20008410000 */
[----:B------:R-:W-:Y:S01]  /*1d900*/  FSEL R89, R213, -INF , !P2 ;  /* 0xff800000d5597808 */ /* 0x000fe20005000000 */
[----:B------:R-:W-:Y:S01]  /*1d910*/  HMMA.16816.F32.BF16 R76, R24, R94, R76 ;  /* 0x0000005e184c723c */ /* 0x000fe2000004184c */
[----:B------:R-:W-:Y:S01]  /*1d920*/  ISETP.GE.AND P2, PT, R104, R203, PT ;  /* 0x000000cb6800720c */ /* 0x000fe20003f46270 */
[----:B------:R-:W-:Y:S01]  /*1d930*/  VIADD R95, R194, 0xfffffe49 ;  /* 0xfffffe49c25f7836 */ /* 0x000fe20000000000 */
[----:B------:R-:W-:Y:S01]  /*1d940*/  I2FP.F32.S32 R104, R104 ;  /* 0x0000006800687245 */ /* 0x000fe20000201400 */
[----:B------:R-:W-:Y:S01]  /*1d950*/  FMUL.FTZ R32, R32, UR6 ;  /* 0x0000000620207c20 */ /* 0x000fe20008410000 */
[----:B------:R1:W-:Y:S01]  /*1d960*/  MUFU.TANH R176, R106 ;  /* 0x0000006a00b07308 */ /* 0x0003e20000002400 */
[----:B------:R-:W-:Y:S02]  /*1d970*/  FMUL.FTZ R35, R35, UR6 ;  /* 0x0000000623237c20 */ /* 0x000fe40008410000 */
[----:B------:R-:W-:-:S03]  /*1d980*/  FFMA.FTZ R92, R104, UR5, R123 ;  /* 0x00000005685c7c23 */ /* 0x000fc6000801007b */
[----:B--2---:R-:W-:Y:S01]  /*1d990*/  HMMA.16816.F32.BF16 R80, R8, R12, R80 ;  /* 0x0000000c0850723c */ /* 0x004fe20000041850 */
[----:B------:R-:W-:Y:S01]  /*1d9a0*/  VIADD R13, R194, 0xfffffe51 ;  /* 0xfffffe51c20d7836 */ /* 0x000fe20000000000 */
[----:B------:R2:W-:Y:S01]  /*1d9b0*/  MUFU.TANH R120, R105 ;  /* 0x0000006900787308 */ /* 0x0005e20000002400 */
[----:B------:R-:W-:Y:S02]  /*1d9c0*/  FSEL R92, R92, -INF , !P2 ;  /* 0xff8000005c5c7808 */ /* 0x000fe40005000000 */
[----:B------:R-:W-:-:S04]  /*1d9d0*/  ISETP.GE.AND P2, PT, R95, R203, PT ;  /* 0x000000cb5f00720c */ /* 0x000fc80003f46270 */
[----:B------:R-:W-:Y:S01]  /*1d9e0*/  HMMA.16816.F32.BF16 R76, R8, R14, R76 ;  /* 0x0000000e084c723c */ /* 0x000fe2000004184c */
[----:B------:R4:W-:Y:S01]  /*1d9f0*/  MUFU.TANH R177, R107 ;  /* 0x0000006b00b17308 */ /* 0x0009e20000002400 */
[----:B-1----:R-:W-:Y:S01]  /*1da00*/  FMUL.FTZ R106, R91, UR6 ;  /* 0x000000065b6a7c20 */ /* 0x002fe20008410000 */
[----:B------:R-:W-:Y:S01]  /*1da10*/  FSEL R91, R122, -INF , !P4 ;  /* 0xff8000007a5b7808 */ /* 0x000fe20006000000 */
[----:B------:R-:W-:Y:S01]  /*1da20*/  FMUL.FTZ R122, R85, UR6 ;  /* 0x00000006557a7c20 */ /* 0x000fe20008410000 */
[----:B------:R-:W-:Y:S01]  /*1da30*/  ISETP.GE.AND P4, PT, R103, R203, PT ;  /* 0x000000cb6700720c */ /* 0x000fe20003f86270 */
[----:B------:R-:W-:Y:S01]  /*1da40*/  VIADD R85, R194, 0xfffffe50 ;  /* 0xfffffe50c2557836 */ /* 0x000fe20000000000 */
[----:B------:R-:W-:Y:S02]  /*1da50*/  I2FP.F32.S32 R103, R103 ;  /* 0x0000006700677245 */ /* 0x000fe40000201400 */
[----:B------:R1:W-:Y:S01]  /*1da60*/  MUFU.TANH R180, R86 ;  /* 0x0000005600b47308 */ /* 0x0003e20000002400 */
[----:B--2---:R-:W-:Y:S01]  /*1da70*/  FFMA.FTZ R105, R104, UR5, R121 ;  /* 0x0000000568697c23 */ /* 0x004fe20008010079 */
[----:B------:R-:W-:Y:S01]  /*1da80*/  I2FP.F32.S32 R12, R85 ;  /* 0x00000055000c7245 */ /* 0x000fe20000201400 */
[----:B-----5:R-:W-:Y:S01]  /*1da90*/  FFMA.FTZ R94, R103, UR5, R116 ;  /* 0x00000005675e7c23 */ /* 0x020fe20008010074 */
[----:B------:R-:W-:Y:S01]  /*1daa0*/  FMUL.FTZ R181, R80, UR6 ;  /* 0x0000000650b57c20 */ /* 0x000fe20008410000 */
[----:B------:R-:W-:Y:S01]  /*1dab0*/  FMUL.FTZ R182, R81, UR6 ;  /* 0x0000000651b67c20 */ /* 0x000fe20008410000 */
[----:B------:R-:W-:Y:S01]  /*1dac0*/  FSEL R93, R105, -INF , !P5 ;  /* 0xff800000695d7808 */ /* 0x000fe20006800000 */
[----:B------:R-:W-:Y:S01]  /*1dad0*/  FMUL.FTZ R105, R84, UR6 ;  /* 0x0000000654697c20 */ /* 0x000fe20008410000 */
[-C--:B------:R-:W-:Y:S01]  /*1dae0*/  ISETP.GE.AND P5, PT, R95, R208.reuse, PT ;  /* 0x000000d05f00720c */ /* 0x080fe20003fa6270 */
[----:B----4-:R-:W-:Y:S01]  /*1daf0*/  FMUL.FTZ R107, R87, UR6 ;  /* 0x00000006576b7c20 */ /* 0x010fe20008410000 */
[----:B------:R-:W-:Y:S01]  /*1db00*/  I2FP.F32.S32 R84, R95 ;  /* 0x0000005f00547245 */ /* 0x000fe20000201400 */
        /* <DEDUP_REMOVED lines=8> */
[C---:B---3--:R-:W-:Y:S01]  /*1db90*/  HMMA.16816.F32.BF16 R72, R24.reuse, R16, R72 ;  /* 0x000000101848723c */ /* 0x048fe20000041848 */
[----:B-1----:R-:W1:Y:S01]  /*1dba0*/  LDSM.16.M88.4 R84, [R202+0x7000] ;  /* 0x00700000ca54783b */ /* 0x002e620000000200 */
[----:B------:R-:W-:Y:S01]  /*1dbb0*/  MUFU.TANH R112, R112 ;  /* 0x0000007000707308 */ /* 0x000fe20000002400 */
[----:B------:R-:W-:Y:S01]  /*1dbc0*/  FSEL R103, R103, -INF , !P5 ;  /* 0xff80000067677808 */ /* 0x000fe20006800000 */
[----:B------:R-:W-:Y:S01]  /*1dbd0*/  VIADD R17, R194, 0xfffffe58 ;  /* 0xfffffe58c2117836 */ /* 0x000fe20000000000 */
[----:B------:R-:W-:Y:S01]  /*1dbe0*/  FSEL R104, R104, -INF , !P2 ;  /* 0xff80000068687808 */ /* 0x000fe20005000000 */
[C---:B------:R-:W-:Y:S01]  /*1dbf0*/  VIADD R16, R194.reuse, 0xfffffe59 ;  /* 0xfffffe59c2107836 */ /* 0x040fe20000000000 */
[----:B------:R-:W-:Y:S01]  /*1dc00*/  ISETP.GE.AND P5, PT, R13, R208, PT ;  /* 0x000000d00d00720c */ /* 0x000fe20003fa6270 */
[----:B------:R-:W-:Y:S01]  /*1dc10*/  FMUL.FTZ R108, R83, UR6 ;  /* 0x00000006536c7c20 */ /* 0x000fe20008410000 */
[----:B------:R-:W-:Y:S01]  /*1dc20*/  ISETP.GE.AND P2, PT, R13, R203, PT ;  /* 0x000000cb0d00720c */ /* 0x000fe20003f46270 */
[----:B------:R-:W2:Y:S01]  /*1dc30*/  MUFU.TANH R113, R113 ;  /* 0x0000007100717308 */ /* 0x000ea20000002400 */
[----:B------:R-:W-:Y:S01]  /*1dc40*/  I2FP.F32.S32 R13, R13 ;  /* 0x0000000d000d7245 */ /* 0x000fe20000201400 */
[----:B------:R-:W-:Y:S01]  /*1dc50*/  HMMA.16816.F32.BF16 R68, R24, R18, R68 ;  /* 0x000000121844723c */ /* 0x000fe20000041844 */
[----:B------:R-:W-:-:S02]  /*1dc60*/  VIADD R18, R194, 0xfffffe60 ;  /* 0xfffffe60c2127836 */ /* 0x000fc40000000000 */
[----:B------:R-:W-:Y:S01]  /*1dc70*/  FMUL.FTZ R183, R82, UR6 ;  /* 0x0000000652b77c20 */ /* 0x000fe20008410000 */
[----:B------:R-:W-:Y:S01]  /*1dc80*/  FMUL.FTZ R77, R77, UR6 ;  /* 0x000000064d4d7c20 */ /* 0x000fe20008410000 */
[----:B------:R-:W-:Y:S01]  /*1dc90*/  FMUL.FTZ R78, R78, UR6 ;  /* 0x000000064e4e7c20 */ /* 0x000fe20008410000 */
[----:B------:R-:W3:Y:S08]  /*1dca0*/  MUFU.TANH R114, R114 ;  /* 0x0000007200727308 */ /* 0x000ef00000002400 */
[----:B------:R4:W-:Y:S01]  /*1dcb0*/  MUFU.TANH R121, R106 ;  /* 0x0000006a00797308 */ /* 0x0009e20000002400 */
[----:B--2---:R-:W-:Y:S01]  /*1dcc0*/  FFMA.FTZ R80, R12, UR5, R113 ;  /* 0x000000050c507c23 */ /* 0x004fe20008010071 */
[----:B------:R-:W-:-:S04]  /*1dcd0*/  VIADD R113, R194, 0xfffffe68 ;  /* 0xfffffe68c2717836 */ /* 0x000fc80000000000 */
[----:B------:R-:W-:Y:S02]  /*1dce0*/  FSEL R80, R80, -INF , !P4 ;  /* 0xff80000050507808 */ /* 0x000fe40006000000 */
[----:B------:R2:W-:Y:S01]  /*1dcf0*/  MUFU.TANH R123, R105 ;  /* 0x00000069007b7308 */ /* 0x0005e20000002400 */
[----:B---3--:R-:W-:Y:S01]  /*1dd00*/  FFMA.FTZ R81, R13, UR5, R114 ;  /* 0x000000050d517c23 */ /* 0x008fe20008010072 */
[----:B------:R-:W-:-:S04]  /*1dd10*/  ISETP.GE.AND P4, PT, R17, R203, PT ;  /* 0x000000cb1100720c */ /* 0x000fc80003f86270 */
        /* <DEDUP_REMOVED lines=8> */
[----:B------:R-:W-:Y:S01]  /*1dda0*/  ISETP.GE.AND P5, PT, R16, R208, PT ;  /* 0x000000d01000720c */ /* 0x000fe20003fa6270 */
[----:B--2---:R-:W-:Y:S01]  /*1ddb0*/  FFMA.FTZ R105, R12, UR5, R124 ;  /* 0x000000050c697c23 */ /* 0x004fe2000801007c */
[----:B------:R-:W-:Y:S01]  /*1ddc0*/  I2FP.F32.S32 R16, R16 ;  /* 0x0000001000107245 */ /* 0x000fe20000201400 */
[----:B------:R-:W2:Y:S01]  /*1ddd0*/  LDSM.16.M88.4 R12, [R204+0x7800] ;  /* 0x00780000cc0c783b */ /* 0x000ea20000000200 */
[----:B------:R3:W-:Y:S02]  /*1dde0*/  MUFU.TANH R124, R107 ;  /* 0x0000006b007c7308 */ /* 0x0007e40000002400 */
[----:B------:R-:W-:Y:S02]  /*1ddf0*/  FSEL R105, R105, -INF , !P3 ;  /* 0xff80000069697808 */ /* 0x000fe40005800000 */
[----:B------:R-:W-:Y:S01]  /*1de00*/  ISETP.GE.AND P3, PT, R17, R208, PT ;  /* 0x000000d01100720c */ /* 0x000fe20003f66270 */
[----:B-1----:R-:W-:Y:S01]  /*1de10*/  FFMA.FTZ R127, R16, UR5, R127 ;  /* 0x00000005107f7c23 */ /* 0x002fe2000801007f */
[----:B------:R-:W-:Y:S01]  /*1de20*/  I2FP.F32.S32 R17, R17 ;  /* 0x0000001100117245 */ /* 0x000fe20000201400 */
        /* <DEDUP_REMOVED lines=8> */
[----:B------:R-:W-:Y:S01]  /*1deb0*/  I2FP.F32.S32 R17, R18 ;  /* 0x0000001200117245 */ /* 0x000fe20000201400 */
[----:B------:R-:W-:Y:S01]  /*1dec0*/  MUFU.TANH R127, R77 ;  /* 0x0000004d007f7308 */ /* 0x000fe20000002400 */
[----:B---3--:R-:W-:Y:S01]  /*1ded0*/  FFMA.FTZ R107, R16, UR5, R115 ;  /* 0x00000005106b7c23 */ /* 0x008fe20008010073 */
[-C--:B------:R-:W-:Y:S01]  /*1dee0*/  ISETP.GE.AND P2, PT, R76, R203.reuse, PT ;  /* 0x000000cb4c00720c */ /* 0x080fe20003f46270 */
[----:B------:R-:W-:Y:S01]  /*1def0*/  FMUL.FTZ R74, R74, UR6 ;  /* 0x000000064a4a7c20 */ /* 0x000fe20008410000 */
[----:B------:R-:W-:Y:S01]  /*1df00*/  FSEL R82, R82, -INF , !P3 ;  /* 0xff80000052527808 */ /* 0x000fe20005800000 */
[----:B------:R-:W-:Y:S01]  /*1df10*/  FFMA.FTZ R166, R17, UR5, R166 ;  /* 0x0000000511a67c23 */ /* 0x000fe200080100a6 */
[----:B------:R-:W-:Y:S01]  /*1df20*/  FSEL R107, R107, -INF , !P5 ;  /* 0xff8000006b6b7808 */ /* 0x000fe20006800000 */
[----:B------:R-:W-:Y:S01]  /*1df30*/  FMUL.FTZ R75, R75, UR6 ;  /* 0x000000064b4b7c20 */ /* 0x000fe20008410000 */
[----:B------:R-:W-:Y:S01]  /*1df40*/  ISETP.GE.AND P5, PT, R76, R208, PT ;  /* 0x000000d04c00720c */ /* 0x000fe20003fa6270 */
[----:B------:R3:W-:Y:S01]  /*1df50*/  MUFU.TANH R125, R108 ;  /* 0x0000006c007d7308 */ /* 0x0007e20000002400 */
[----:B------:R-:W-:Y:S01]  /*1df60*/  I2FP.F32.S32 R76, R76 ;  /* 0x0000004c004c7245 */ /* 0x000fe20000201400 */
        /* <DEDUP_REMOVED lines=9> */
[----:B------:R-:W-:Y:S01]  /*1e000*/  ISETP.GE.AND P3, PT, R113, R208, PT ;  /* 0x000000d07100720c */ /* 0x000fe20003f66270 */
[C---:B--2---:R-:W-:Y:S01]  /*1e010*/  HMMA.16816.F32.BF16 R64, R24.reuse, R12, R64 ;  /* 0x0000000c1840723c */ /* 0x044fe20000041840 */
[----:B------:R-:W-:Y:S01]  /*1e020*/  VIADD R12, R194, 0xfffffe69 ;  /* 0xfffffe69c20c7836 */ /* 0x000fe20000000000 */
[----:B------:R-:W-:Y:S01]  /*1e030*/  FSEL R110, R110, -INF , !P5 ;  /* 0xff8000006e6e7808 */ /* 0x000fe20006800000 */
[----:B---3--:R-:W-:Y:S01]  /*1e040*/  FFMA.FTZ R108, R17, UR5, R176 ;  /* 0x00000005116c7c23 */ /* 0x008fe200080100b0 */
[----:B------:R-:W-:Y:S01]  /*1e050*/  VIADD R13, R194, 0xfffffe70 ;  /* 0xfffffe70c20d7836 */ /* 0x000fe20000000000 */
[----:B------:R-:W-:Y:S01]  /*1e060*/  LDSM.16.M88.4 R16, [R209+0x9000] ;  /* 0x00900000d110783b */ /* 0x000fe20000000200 */
[----:B------:R-:W-:Y:S01]  /*1e070*/  FSEL R109, R109, -INF , !P2 ;  /* 0xff8000006d6d7808 */ /* 0x000fe20005000000 */
[----:B------:R-:W2:Y:S01]  /*1e080*/  MUFU.TANH R130, R130 ;  /* 0x0000008200827308 */ /* 0x000ea20000002400 */
[----:B------:R-:W-:Y:S01]  /*1e090*/  FSEL R108, R108, -INF , !P4 ;  /* 0xff8000006c6c7808 */ /* 0x000fe20006000000 */
[----:B------:R-:W-:Y:S01]  /*1e0a0*/  HMMA.16816.F32.BF16 R60, R24, R14, R60 ;  /* 0x0000000e183c723c */ /* 0x000fe2000004183c */
[----:B------:R-:W-:Y:S01]  /*1e0b0*/  ISETP.GE.AND P4, PT, R113, R203, PT ;  /* 0x000000cb7100720c */ /* 0x000fe20003f86270 */
[----:B----4-:R-:W3:Y:S01]  /*1e0c0*/  LDSM.16.M88.4 R76, [R202+0x7800] ;  /* 0x00780000ca4c783b */ /* 0x010ee20000000200 */
[----:B------:R-:W-:-:S02]  /*1e0d0*/  I2FP.F32.S32 R113, R113 ;  /* 0x0000007100717245 */ /* 0x000fc40000201400 */
[C---:B------:R-:W-:Y:S01]  /*1e0e0*/  ISETP.GE.AND P5, PT, R12.reuse, R208, PT ;  /* 0x000000d00c00720c */ /* 0x040fe20003fa6270 */
[----:B------:R4:W-:Y:S01]  /*1e0f0*/  MUFU.TANH R166, R72 ;  /* 0x0000004800a67308 */ /* 0x0009e20000002400 */
[----:B------:R-:W-:Y:S01]  /*1e100*/  ISETP.GE.AND P2, PT, R12, R203, PT ;  /* 0x000000cb0c00720c */ /* 0x000fe20003f46270 */
[C---:B------:R-:W-:Y:S01]  /*1e110*/  FFMA.FTZ R111, R113.reuse, UR5, R172 ;  /* 0x00000005716f7c23 */ /* 0x040fe200080100ac */
[----:B------:R-:W-:Y:S01]  /*1e120*/  FFMA.FTZ R174, R113, UR5, R174 ;  /* 0x0000000571ae7c23 */ /* 0x000fe200080100ae */
[----:B------:R-:W-:-:S03]  /*1e130*/  I2FP.F32.S32 R12, R12 ;  /* 0x0000000c000c7245 */ /* 0x000fc60000201400 */
[----:B------:R-:W-:Y:S01]  /*1e140*/  FSEL R111, R111, -INF , !P3 ;  /* 0xff8000006f6f7808 */ /* 0x000fe20005800000 */
[----:B------:R5:W-:Y:S01]  /*1e150*/  MUFU.TANH R172, R112 ;  /* 0x0000007000ac7308 */ /* 0x000be20000002400 */
[----:B------:R-:W-:Y:S01]  /*1e160*/  FSEL R86, R174, -INF , !P4 ;  /* 0xff800000ae567808 */ /* 0x000fe20006000000 */
[----:B------:R-:W-:Y:S01]  /*1e170*/  FFMA.FTZ R87, R12, UR5, R168 ;  /* 0x000000050c577c23 */ /* 0x000fe200080100a8 */
[C---:B------:R-:W-:Y:S02]  /*1e180*/  ISETP.GE.AND P3, PT, R13.reuse, R208, PT ;  /* 0x000000d00d00720c */ /* 0x040fe40003f66270 */
[----:B------:R-:W-:Y:S02]  /*1e190*/  ISETP.GE.AND P4, PT, R13, R203, PT ;  /* 0x000000cb0d00720c */ /* 0x000fe40003f86270 */
[----:B------:R-:W-:Y:S01]  /*1e1a0*/  I2FP.F32.S32 R13, R13 ;  /* 0x0000000d000d7245 */ /* 0x000fe20000201400 */
[----:B------:R-:W-:Y:S01]  /*1e1b0*/  MUFU.TANH R168, R75 ;  /* 0x0000004b00a87308 */ /* 0x000fe20000002400 */
[----:B----4-:R-:W-:Y:S01]  /*1e1c0*/  VIADD R72, R194, 0xfffffe71 ;  /* 0xfffffe71c2487836 */ /* 0x010fe20000000000 */
[----:B------:R-:W-:-:S02]  /*1e1d0*/  FSEL R87, R87, -INF , !P2 ;  /* 0xff80000057577808 */ /* 0x000fc40005000000 */
[C---:B------:R-:W-:Y:S01]  /*1e1e0*/  FFMA.FTZ R113, R13.reuse, UR5, R170 ;  /* 0x000000050d717c23 */ /* 0x040fe200080100aa */
[----:B------:R-:W-:Y:S01]  /*1e1f0*/  FFMA.FTZ R114, R13, UR5, R175 ;  /* 0x000000050d727c23 */ /* 0x000fe200080100af */
[----:B------:R-:W-:Y:S01]  /*1e200*/  VIADD R13, R194, 0xfffffe78 ;  /* 0xfffffe78c20d7836 */ /* 0x000fe20000000000 */
[-C--:B------:R-:W-:Y:S01]  /*1e210*/  ISETP.GE.AND P2, PT, R72, R203.reuse, PT ;  /* 0x000000cb4800720c */ /* 0x080fe20003f46270 */
[----:B------:R-:W-:Y:S01]  /*1e220*/  MUFU.TANH R170, R74 ;  /* 0x0000004a00aa7308 */ /* 0x000fe20000002400 */
[----:B-----5:R-:W-:Y:S01]  /*1e230*/  FFMA.FTZ R112, R12, UR5, R173 ;  /* 0x000000050c707c23 */ /* 0x020fe200080100ad */
[----:B------:R-:W-:Y:S02]  /*1e240*/  I2FP.F32.S32 R12, R72 ;  /* 0x00000048000c7245 */ /* 0x000fe40000201400 */
[----:B------:R-:W-:Y:S02]  /*1e250*/  FSEL R113, R113, -INF , !P3 ;  /* 0xff80000071717808 */ /* 0x000fe40005800000 */
[----:B------:R-:W-:Y:S01]  /*1e260*/  FSEL R112, R112, -INF , !P5 ;  /* 0xff80000070707808 */ /* 0x000fe20006800000 */
[----:B------:R-:W-:Y:S01]  /*1e270*/  FFMA.FTZ R116, R12, UR5, R171 ;  /* 0x000000050c747c23 */ /* 0x000fe200080100ab */
[----:B------:R4:W-:Y:S01]  /*1e280*/  MUFU.TANH R173, R73 ;  /* 0x0000004900ad7308 */ /* 0x0009e20000002400 */
[-C--:B------:R-:W-:Y:S01]  /*1e290*/  ISETP.GE.AND P5, PT, R72, R208.reuse, PT ;  /* 0x000000d04800720c */ /* 0x080fe20003fa6270 */
[----:B------:R-:W-:Y:S01]  /*1e2a0*/  FFMA.FTZ R169, R12, UR5, R169 ;  /* 0x000000050ca97c23 */ /* 0x000fe200080100a9 */
[----:B------:R-:W-:Y:S01]  /*1e2b0*/  FSEL R114, R114, -INF , !P4 ;  /* 0xff80000072727808 */ /* 0x000fe20006000000 */
[----:B------:R-:W-:Y:S01]  /*1e2c0*/  VIADD R12, R194, 0xfffffe79 ;  /* 0xfffffe79c20c7836 */ /* 0x000fe20000000000 */
[C---:B------:R-:W-:Y:S01]  /*1e2d0*/  ISETP.GE.AND P3, PT, R13.reuse, R208, PT ;  /* 0x000000d00d00720c */ /* 0x040fe20003f66270 */
[----:B---3--:R-:W-:Y:S01]  /*1e2e0*/  HMMA.16816.F32.BF16 R64, R8, R76, R64 ;  /* 0x0000004c0840723c */ /* 0x008fe20000041840 */
[----:B------:R-:W-:Y:S01]  /*1e2f0*/  ISETP.GE.AND P4, PT, R13, R203, PT ;  /* 0x000000cb0d00720c */ /* 0x000fe20003f86270 */
[----:B------:R-:W3:Y:S01]  /*1e300*/  MUFU.TANH R128, R128 ;  /* 0x0000008000807308 */ /* 0x000ee20000002400 */
[----:B------:R-:W-:-:S02]  /*1e310*/  I2FP.F32.S32 R13, R13 ;  /* 0x0000000d000d7245 */ /* 0x000fc40000201400 */
[----:B------:R-:W-:Y:S02]  /*1e320*/  FSEL R116, R116, -INF , !P5 ;  /* 0xff80000074747808 */ /* 0x000fe40006800000 */
[----:B------:R-:W-:Y:S01]  /*1e330*/  FSEL R77, R169, -INF , !P2 ;  /* 0xff800000a94d7808 */ /* 0x000fe20005000000 */
[C---:B-1----:R-:W-:Y:S01]  /*1e340*/  FFMA.FTZ R178, R13.reuse, UR5, R178 ;  /* 0x000000050db27c23 */ /* 0x042fe200080100b2 */
[----:B--2---:R-:W-:Y:S01]  /*1e350*/  FFMA.FTZ R115, R13, UR5, R130 ;  /* 0x000000050d737c23 */ /* 0x004fe20008010082 */
[----:B------:R-:W1:Y:S01]  /*1e360*/  MUFU.TANH R129, R129 ;  /* 0x0000008100817308 */ /* 0x000e620000002400 */
[----:B----4-:R-:W2:Y:S01]  /*1e370*/  LDSM.16.M88.4 R72, [R204+0x8000] ;  /* 0x00800000cc48783b */ /* 0x010ea20000000200 */
[----:B------:R-:W-:Y:S01]  /*1e380*/  VIADD R13, R194, 0xfffffe80 ;  /* 0xfffffe80c20d7836 */ /* 0x000fe20000000000 */
[C---:B------:R-:W-:Y:S01]  /*1e390*/  ISETP.GE.AND P5, PT, R12.reuse, R208, PT ;  /* 0x000000d00c00720c */ /* 0x040fe20003fa6270 */
[----:B------:R-:W-:Y:S01]  /*1e3a0*/  HMMA.16816.F32.BF16 R40, R196, R16, R40 ;  /* 0x00000010c428723c */ /* 0x000fe20000041828 */
[----:B------:R-:W-:Y:S01]  /*1e3b0*/  ISETP.GE.AND P2, PT, R12, R203, PT ;  /* 0x000000cb0c00720c */ /* 0x000fe20003f46270 */
[----:B------:R-:W-:Y:S01]  /*1e3c0*/  FMUL.FTZ R17, R68, UR6 ;  /* 0x0000000644117c20 */ /* 0x000fe20008410000 */
[----:B------:R-:W-:Y:S01]  /*1e3d0*/  I2FP.F32.S32 R12, R12 ;  /* 0x0000000c000c7245 */ /* 0x000fe20000201400 */
[----:B------:R-:W4:Y:S01]  /*1e3e0*/  MUFU.TANH R131, R131 ;  /* 0x0000008300837308 */ /* 0x000f220000002400 */
[----:B------:R-:W-:Y:S01]  /*1e3f0*/  I2FP.F32.S32 R14, R13 ;  /* 0x0000000d000e7245 */ /* 0x000fe20000201400 */
[----:B------:R-:W-:Y:S01]  /*1e400*/  FMUL.FTZ R16, R69, UR6 ;  /* 0x0000000645107c20 */ /* 0x000fe20008410000 */
[----:B------:R-:W-:Y:S01]  /*1e410*/  FSEL R76, R178, -INF , !P3 ;  /* 0xff800000b24c7808 */ /* 0x000fe20005800000 */
[----:B---3--:R-:W-:Y:S01]  /*1e420*/  FFMA.FTZ R117, R12, UR5, R128 ;  /* 0x000000050c757c23 */ /* 0x008fe20008010080 */
[----:B------:R-:W-:Y:S01]  /*1e430*/  FSEL R115, R115, -INF , !P4 ;  /* 0xff80000073737808 */ /* 0x000fe20006000000 */
[----:B------:R-:W-:Y:S01]  /*1e440*/  VIADD R128, R194, 0xfffffe81 ;  /* 0xfffffe81c2807836 */ /* 0x000fe20000000000 */
[CC--:B------:R-:W-:Y:S01]  /*1e450*/  ISETP.GE.AND P3, PT, R13.reuse, R208.reuse, PT ;  /* 0x000000d00d00720c */ /* 0x0c0fe20003f66270 */
[----:B------:R-:W3:Y:S01]  /*1e460*/  MUFU.TANH R179, R179 ;  /* 0x000000b300b37308 */ /* 0x000ee20000002400 */
[-C--:B------:R-:W-:Y:S01]  /*1e470*/  ISETP.GE.AND P4, PT, R13, R203.reuse, PT ;  /* 0x000000cb0d00720c */ /* 0x080fe20003f86270 */
[----:B-1----:R-:W-:Y:S01]  /*1e480*/  FFMA.FTZ R118, R12, UR5, R129 ;  /* 0x000000050c767c23 */ /* 0x002fe20008010081 */
[----:B------:R-:W-:Y:S01]  /*1e490*/  HMMA.16816.F32.BF16 R60, R8, R78, R60 ;  /* 0x0000004e083c723c */ /* 0x000fe2000004183c */
[----:B------:R-:W-:Y:S01]  /*1e4a0*/  VIADD R79, R194, 0xfffffe88 ;  /* 0xfffffe88c24f7836 */ /* 0x000fe20000000000 */
[----:B------:R-:W-:Y:S01]  /*1e4b0*/  FSEL R117, R117, -INF , !P5 ;  /* 0xff80000075757808 */ /* 0x000fe20006800000 */
[----:B------:R-:W-:Y:S01]  /*1e4c0*/  FMUL.FTZ R64, R64, UR6 ;  /* 0x0000000640407c20 */ /* 0x000fe20008410000 */
[----:B------:R-:W-:Y:S01]  /*1e4d0*/  FSEL R118, R118, -INF , !P2 ;  /* 0xff80000076767808 */ /* 0x000fe20005000000 */
[----:B------:R-:W-:Y:S01]  /*1e4e0*/  MUFU.TANH R171, R70 ;  /* 0x0000004600ab7308 */ /* 0x000fe20000002400 */
[----:B----4-:R-:W-:Y:S01]  /*1e4f0*/  FFMA.FTZ R119, R14, UR5, R131 ;  /* 0x000000050e777c23 */ /* 0x010fe20008010083 */
[----:B------:R-:W-:Y:S01]  /*1e500*/  ISETP.GE.AND P5, PT, R128, R208, PT ;  /* 0x000000d08000720c */ /* 0x000fe20003fa6270 */
[----:B------:R-:W-:Y:S01]  /*1e510*/  FMUL.FTZ R66, R66, UR6 ;  /* 0x0000000642427c20 */ /* 0x000fe20008410000 */
[-C--:B------:R-:W-:Y:S01]  /*1e520*/  ISETP.GE.AND P2, PT, R128, R203.reuse, PT ;  /* 0x000000cb8000720c */ /* 0x080fe20003f46270 */
[----:B------:R-:W-:Y:S01]  /*1e530*/  HMMA.16816.F32.BF16 R36, R196, R18, R36 ;  /* 0x00000012c424723c */ /* 0x000fe20000041824 */
[----:B------:R-:W-:Y:S01]  /*1e540*/  I2FP.F32.S32 R128, R128 ;  /* 0x0000008000807245 */ /* 0x000fe20000201400 */
[----:B------:R-:W-:Y:S01]  /*1e550*/  FMUL.FTZ R65, R65, UR6 ;  /* 0x0000000641417c20 */ /* 0x000fe20008410000 */
[----:B------:R1:W-:Y:S01]  /*1e560*/  MUFU.TANH R169, R71 ;  /* 0x0000004700a97308 */ /* 0x0003e20000002400 */
[----:B---3--:R-:W-:Y:S01]  /*1e570*/  FFMA.FTZ R179, R14, UR5, R179 ;  /* 0x000000050eb37c23 */ /* 0x008fe200080100b3 */
[----:B------:R-:W-:Y:S01]  /*1e580*/  FSEL R119, R119, -INF , !P3 ;  /* 0xff80000077777808 */ /* 0x000fe20005800000 */
[----:B------:R-:W3:Y:S01]  /*1e590*/  LDSM.16.M88.4 R12, [R202+0x8000] ;  /* 0x00800000ca0c783b */ /* 0x000ee20000000200 */
[-C--:B------:R-:W-:Y:S01]  /*1e5a0*/  ISETP.GE.AND P3, PT, R79, R208.reuse, PT ;  /* 0x000000d04f00720c */ /* 0x080fe20003f66270 */
[C---:B------:R-:W-:Y:S01]  /*1e5b0*/  FFMA.FTZ R120, R128.reuse, UR5, R120 ;  /* 0x0000000580787c23 */ /* 0x040fe20008010078 */
[----:B------:R-:W-:Y:S01]  /*1e5c0*/  FSEL R78, R179, -INF , !P4 ;  /* 0xff800000b34e7808 */ /* 0x000fe20006000000 */
[----:B------:R-:W-:Y:S01]  /*1e5d0*/  FFMA.FTZ R128, R128, UR5, R121 ;  /* 0x0000000580807c23 */ /* 0x000fe20008010079 */
[----:B------:R-:W4:Y:S01]  /*1e5e0*/  MUFU.TANH R122, R122 ;  /* 0x0000007a007a7308 */ /* 0x000f220000002400 */
[C---:B--2---:R-:W-:Y:S01]  /*1e5f0*/  HMMA.16816.F32.BF16 R56, R24.reuse, R72, R56 ;  /* 0x000000481838723c */ /* 0x044fe20000041838 */
[----:B------:R-:W-:Y:S01]  /*1e600*/  ISETP.GE.AND P4, PT, R79, R203, PT ;  /* 0x000000cb4f00720c */ /* 0x000fe20003f86270 */
[----:B------:R-:W-:Y:S01]  /*1e610*/  VIADD R121, R194, 0xfffffe89 ;  /* 0xfffffe89c2797836 */ /* 0x000fe20000000000 */
[----:B------:R-:W-:Y:S01]  /*1e620*/  I2FP.F32.S32 R79, R79 ;  /* 0x0000004f004f7245 */ /* 0x000fe20000201400 */
[----:B------:R-:W-:Y:S01]  /*1e630*/  FMUL.FTZ R175, R60, UR6 ;  /* 0x000000063caf7c20 */ /* 0x000fe20008410000 */
[----:B------:R-:W-:Y:S01]  /*1e640*/  FSEL R120, R120, -INF , !P5 ;  /* 0xff80000078787808 */ /* 0x000fe20006800000 */
[----:B------:R-:W-:Y:S01]  /*1e650*/  FMUL.FTZ R174, R61, UR6 ;  /* 0x000000063dae7c20 */ /* 0x000fe20008410000 */
[----:B------:R-:W2:Y:S01]  /*1e660*/  MUFU.TANH R181, R181 ;  /* 0x000000b500b57308 */ /* 0x000ea20000002400 */
[----:B-1----:R-:W1:Y:S01]  /*1e670*/  LDSM.16.M88.4 R68, [R204+0x8800] ;  /* 0x00880000cc44783b */ /* 0x002e620000000200 */
[C---:B------:R-:W-:Y:S01]  /*1e680*/  FFMA.FTZ R123, R79.reuse, UR5, R123 ;  /* 0x000000054f7b7c23 */ /* 0x040fe2000801007b */
[----:B------:R-:W-:Y:S01]  /*1e690*/  FFMA.FTZ R180, R79, UR5, R180 ;  /* 0x000000054fb47c23 */ /* 0x000fe200080100b4 */
[----:B------:R-:W-:Y:S01]  /*1e6a0*/  VIADD R79, R194, 0xfffffe90 ;  /* 0xfffffe90c24f7836 */ /* 0x000fe20000000000 */
[----:B------:R-:W-:Y:S01]  /*1e6b0*/  FSEL R73, R128, -INF , !P2 ;  /* 0xff80000080497808 */ /* 0x000fe20005000000 */
[----:B------:R-:W-:Y:S01]  /*1e6c0*/  HMMA.16816.F32.BF16 R52, R24, R74, R52 ;  /* 0x0000004a1834723c */ /* 0x000fe20000041834 */
[CC--:B------:R-:W-:Y:S01]  /*1e6d0*/  ISETP.GE.AND P5, PT, R121.reuse, R208.reuse, PT ;  /* 0x000000d07900720c */ /* 0x0c0fe20003fa6270 */
[----:B------:R-:W5:Y:S01]  /*1e6e0*/  MUFU.TANH R183, R183 ;  /* 0x000000b700b77308 */ /* 0x000f620000002400 */
[----:B------:R-:W-:Y:S01]  /*1e6f0*/  ISETP.GE.AND P2, PT, R121, R203, PT ;  /* 0x000000cb7900720c */ /* 0x000fe20003f46270 */
[----:B------:R-:W-:Y:S01]  /*1e700*/  VIADD R61, R194, 0xfffffe91 ;  /* 0xfffffe91c23d7836 */ /* 0x000fe20000000000 */
[----:B------:R-:W-:Y:S01]  /*1e710*/  I2FP.F32.S32 R121, R121 ;  /* 0x0000007900797245 */ /* 0x000fe20000201400 */
[----:B------:R-:W-:Y:S01]  /*1e720*/  FMUL.FTZ R62, R62, UR6 ;  /* 0x000000063e3e7c20 */ /* 0x000fe20008410000 */
[----:B------:R-:W-:Y:S01]  /*1e730*/  I2FP.F32.S32 R60, R79 ;  /* 0x0000004f003c7245 */ /* 0x000fe20000201400 */
[----:B------:R-:W-:Y:S01]  /*1e740*/  FMUL.FTZ R176, R63, UR6 ;  /* 0x000000063fb07c20 */ /* 0x000fe20008410000 */
[----:B------:R-:W-:Y:S01]  /*1e750*/  FSEL R72, R123, -INF , !P3 ;  /* 0xff8000007b487808 */ /* 0x000fe20005800000 */
[----:B------:R-:W1:Y:S01]  /*1e760*/  MUFU.TANH R182, R182 ;  /* 0x000000b600b67308 */ /* 0x000e620000002400 */
[----:B------:R-:W-:Y:S01]  /*1e770*/  FSEL R74, R180, -INF , !P4 ;  /* 0xff800000b44a7808 */ /* 0x000fe20006000000 */
[----:B----4-:R-:W-:Y:S01]  /*1e780*/  FFMA.FTZ R75, R121, UR5, R122 ;  /* 0x00000005794b7c23 */ /* 0x010fe2000801007a */
[CC--:B------:R-:W-:Y:S01]  /*1e790*/  ISETP.GE.AND P3, PT, R79.reuse, R208.reuse, PT ;  /* 0x000000d04f00720c */ /* 0x0c0fe20003f66270 */
[----:B------:R-:W-:Y:S01]  /*1e7a0*/  LDSM.16.M88.4 R204, [R204+0x9000] ;  /* 0x00900000cccc783b */ /* 0x000fe20000000200 */
[----:B------:R-:W-:Y:S01]  /*1e7b0*/  ISETP.GE.AND P4, PT, R79, R203, PT ;  /* 0x000000cb4f00720c */ /* 0x000fe20003f86270 */
[----:B------:R-:W-:Y:S01]  /*1e7c0*/  FFMA.FTZ R79, R121, UR5, R124 ;  /* 0x00000005794f7c23 */ /* 0x000fe2000801007c */
[C---:B--2---:R-:W-:Y:S01]  /*1e7d0*/  FFMA.FTZ R121, R60.reuse, UR5, R181 ;  /* 0x000000053c797c23 */ /* 0x044fe200080100b5 */
[----:B------:R-:W2:Y:S01]  /*1e7e0*/  MUFU.TANH R126, R126 ;  /* 0x0000007e007e7308 */ /* 0x000ea20000002400 */
[----:B-----5:R-:W-:Y:S01]  /*1e7f0*/  FFMA.FTZ R183, R60, UR5, R183 ;  /* 0x000000053cb77c23 */ /* 0x020fe200080100b7 */
[----:B------:R-:W-:Y:S01]  /*1e800*/  FSEL R75, R75, -INF , !P5 ;  /* 0xff8000004b4b7808 */ /* 0x000fe20006800000 */
[C---:B---3--:R-:W-:Y:S01]  /*1e810*/  HMMA.16816.F32.BF16 R56, R8.reuse, R12, R56 ;  /* 0x0000000c0838723c */ /* 0x048fe20000041838 */
[----:B------:R-:W-:Y:S01]  /*1e820*/  I2FP.F32.S32 R12, R61 ;  /* 0x0000003d000c7245 */ /* 0x000fe20000201400 */
[----:B------:R-:W-:Y:S01]  /*1e830*/  VIADD R13, R194, 0xfffffe98 ;  /* 0xfffffe98c20d7836 */ /* 0x000fe20000000000 */
[----:B------:R-:W-:Y:S01]  /*1e840*/  FSEL R79, R79, -INF , !P2 ;  /* 0xff8000004f4f7808 */ /* 0x000fe20005000000 */
[----:B------:R-:W-:Y:S01]  /*1e850*/  FMUL.FTZ R67, R67, UR6 ;  /* 0x0000000643437c20 */ /* 0x000fe20008410000 */
[----:B------:R-:W-:Y:S01]  /*1e860*/  FSEL R121, R121, -INF , !P3 ;  /* 0xff80000079797808 */ /* 0x000fe20005800000 */
[----:B------:R3:W-:Y:S01]  /*1e870*/  MUFU.TANH R177, R62 ;  /* 0x0000003e00b17308 */ /* 0x0007e20000002400 */
[CC--:B------:R-:W-:Y:S01]  /*1e880*/  ISETP.GE.AND P5, PT, R61.reuse, R208.reuse, PT ;  /* 0x000000d03d00720c */ /* 0x0c0fe20003fa6270 */
[----:B-1----:R-:W-:Y:S01]  /*1e890*/  FFMA.FTZ R122, R12, UR5, R182 ;  /* 0x000000050c7a7c23 */ /* 0x002fe200080100b6 */
[-C--:B------:R-:W-:Y:S01]  /*1e8a0*/  ISETP.GE.AND P2, PT, R61, R203.reuse, PT ;  /* 0x000000cb3d00720c */ /* 0x080fe20003f46270 */
[----:B------:R-:W-:Y:S01]  /*1e8b0*/  HMMA.16816.F32.BF16 R52, R8, R14, R52 ;  /* 0x0000000e0834723c */ /* 0x000fe20000041834 */
[-C--:B------:R-:W-:Y:S01]  /*1e8c0*/  ISETP.GE.AND P3, PT, R13, R208.reuse, PT ;  /* 0x000000d00d00720c */ /* 0x080fe20003f66270 */
[----:B------:R-:W-:Y:S01]  /*1e8d0*/  VIADD R14, R194, 0xfffffea1 ;  /* 0xfffffea1c20e7836 */ /* 0x000fe20000000000 */
[----:B------:R-:W-:Y:S01]  /*1e8e0*/  FSEL R122, R122, -INF , !P5 ;  /* 0xff8000007a7a7808 */ /* 0x000fe20006800000 */
[----:B------:R-:W1:Y:S04]  /*1e8f0*/  MUFU.TANH R17, R17 ;  /* 0x0000001100117308 */ /* 0x000e680000002400 */
[C---:B------:R-:W-:Y:S01]  /*1e900*/  HMMA.16816.F32.BF16 R48, R24.reuse, R68, R48 ;  /* 0x000000441830723c */ /* 0x040fe20000041830 */
[----:B------:R-:W-:Y:S01]  /*1e910*/  FSEL R68, R183, -INF , !P4 ;  /* 0xff800000b7447808 */ /* 0x000fe20006000000 */
[----:B------:R-:W-:Y:S01]  /*1e920*/  FFMA.FTZ R69, R12, UR5, R125 ;  /* 0x000000050c457c23 */ /* 0x000fe2000801007d */
[----:B------:R-:W-:Y:S01]  /*1e930*/  ISETP.GE.AND P4, PT, R13, R203, PT ;  /* 0x000000cb0d00720c */ /* 0x000fe20003f86270 */
[----:B------:R-:W-:Y:S01]  /*1e940*/  VIADD R12, R194, 0xfffffe99 ;  /* 0xfffffe99c20c7836 */ /* 0x000fe20000000000 */
[----:B------:R-:W-:Y:S01]  /*1e950*/  I2FP.F32.S32 R13, R13 ;  /* 0x0000000d000d7245 */ /* 0x000fe20000201400 */
[----:B---3--:R-:W3:Y:S01]  /*1e960*/  LDSM.16.M88.4 R60, [R202+0x8800] ;  /* 0x00880000ca3c783b */ /* 0x008ee20000000200 */
[----:B------:R-:W-:Y:S01]  /*1e970*/  FSEL R69, R69, -INF , !P2 ;  /* 0xff80000045457808 */ /* 0x000fe20005000000 */
[----:B------:R-:W-:Y:S01]  /*1e980*/  HMMA.16816.F32.BF16 R44, R24, R70, R44 ;  /* 0x00000046182c723c */ /* 0x000fe2000004182c */
[C---:B------:R-:W-:Y:S01]  /*1e990*/  ISETP.GE.AND P5, PT, R12.reuse, R208, PT ;  /* 0x000000d00c00720c */ /* 0x040fe20003fa6270 */
[C---:B--2---:R-:W-:Y:S01]  /*1e9a0*/  FFMA.FTZ R123, R13.reuse, UR5, R126 ;  /* 0x000000050d7b7c23 */ /* 0x044fe2000801007e */
[-C--:B------:R-:W-:Y:S01]  /*1e9b0*/  ISETP.GE.AND P2, PT, R12, R203.reuse, PT ;  /* 0x000000cb0c00720c */ /* 0x080fe20003f46270 */
[----:B------:R-:W-:Y:S01]  /*1e9c0*/  FFMA.FTZ R124, R13, UR5, R167 ;  /* 0x000000050d7c7c23 */ /* 0x000fe200080100a7 */
[----:B------:R-:W-:Y:S01]  /*1e9d0*/  I2FP.F32.S32 R12, R12 ;  /* 0x0000000c000c7245 */ /* 0x000fe20000201400 */
[----:B------:R-:W-:Y:S01]  /*1e9e0*/  VIADD R13, R194, 0xfffffea0 ;  /* 0xfffffea0c20d7836 */ /* 0x000fe20000000000 */
[----:B------:R-:W-:Y:S01]  /*1e9f0*/  FSEL R123, R123, -INF , !P3 ;  /* 0xff8000007b7b7808 */ /* 0x000fe20005800000 */
[----:B------:R-:W2:Y:S01]  /*1ea00*/  MUFU.TANH R16, R16 ;  /* 0x0000001000107308 */ /* 0x000ea20000002400 */
[----:B------:R-:W-:Y:S01]  /*1ea10*/  FSEL R124, R124, -INF , !P4 ;  /* 0xff8000007c7c7808 */ /* 0x000fe20006000000 */
[C---:B------:R-:W-:Y:S01]  /*1ea20*/  FFMA.FTZ R126, R12.reuse, UR5, R127 ;  /* 0x000000050c7e7c23 */ /* 0x040fe2000801007f */
[CC--:B------:R-:W-:Y:S01]  /*1ea30*/  ISETP.GE.AND P3, PT, R13.reuse, R208.reuse, PT ;  /* 0x000000d00d00720c */ /* 0x0c0fe20003f66270 */
[----:B------:R-:W-:Y:S01]  /*1ea40*/  FFMA.FTZ R125, R12, UR5, R172 ;  /* 0x000000050c7d7c23 */ /* 0x000fe200080100ac */
[----:B------:R-:W-:Y:S01]  /*1ea50*/  ISETP.GE.AND P4, PT, R13, R203, PT ;  /* 0x000000cb0d00720c */ /* 0x000fe20003f86270 */
[----:B------:R-:W-:Y:S01]  /*1ea60*/  FMUL.FTZ R59, R59, UR6 ;  /* 0x000000063b3b7c20 */ /* 0x000fe20008410000 */
[----:B------:R-:W-:Y:S01]  /*1ea70*/  I2FP.F32.S32 R13, R13 ;  /* 0x0000000d000d7245 */ /* 0x000fe20000201400 */
[----:B------:R-:W4:Y:S01]  /*1ea80*/  MUFU.TANH R64, R64 ;  /* 0x0000004000407308 */ /* 0x000f220000002400 */
[----:B------:R-:W-:Y:S01]  /*1ea90*/  FSEL R126, R126, -INF , !P5 ;  /* 0xff8000007e7e7808 */ /* 0x000fe20006800000 */
[----:B------:R-:W-:Y:S01]  /*1eaa0*/  FMUL.FTZ R19, R52, UR6 ;  /* 0x0000000634137c20 */ /* 0x000fe20008410000 */
[----:B------:R-:W-:Y:S01]  /*1eab0*/  FSEL R125, R125, -INF , !P2 ;  /* 0xff8000007d7d7808 */ /* 0x000fe20005000000 */
[C---:B------:R-:W-:Y:S01]  /*1eac0*/  FFMA.FTZ R127, R13.reuse, UR5, R166 ;  /* 0x000000050d7f7c23 */ /* 0x040fe200080100a6 */
[C---:B------:R-:W-:Y:S01]  /*1ead0*/  ISETP.GE.AND P5, PT, R14.reuse, R208, PT ;  /* 0x000000d00e00720c */ /* 0x040fe20003fa6270 */
[----:B------:R-:W-:Y:S01]  /*1eae0*/  FFMA.FTZ R128, R13, UR5, R170 ;  /* 0x000000050d807c23 */ /* 0x000fe200080100aa */
[----:B------:R-:W-:Y:S01]  /*1eaf0*/  I2FP.F32.S32 R12, R14 ;  /* 0x0000000e000c7245 */ /* 0x000fe20000201400 */
[----:B------:R-:W5:Y:S01]  /*1eb00*/  MUFU.TANH R66, R66 ;  /* 0x0000004200427308 */ /* 0x000f620000002400 */
[-C--:B------:R-:W-:Y:S01]  /*1eb10*/  ISETP.GE.AND P2, PT, R14, R203.reuse, PT ;  /* 0x000000cb0e00720c */ /* 0x080fe20003f46270 */
[----:B------:R-:W-:Y:S01]  /*1eb20*/  VIADD R14, R194, 0xfffffea8 ;  /* 0xfffffea8c20e7836 */ /* 0x000fe20000000000 */
[----:B------:R-:W-:Y:S01]  /*1eb30*/  FSEL R127, R127, -INF , !P3 ;  /* 0xff8000007f7f7808 */ /* 0x000fe20005800000 */
[----:B------:R-:W-:Y:S01]  /*1eb40*/  FFMA.FTZ R130, R12, UR5, R173 ;  /* 0x000000050c827c23 */ /* 0x000fe200080100ad */
[----:B------:R-:W-:Y:S01]  /*1eb50*/  FSEL R128, R128, -INF , !P4 ;  /* 0xff80000080807808 */ /* 0x000fe20006000000 */
[----:B------:R-:W-:Y:S01]  /*1eb60*/  FFMA.FTZ R168, R12, UR5, R168 ;  /* 0x000000050ca87c23 */ /* 0x000fe200080100a8 */
[C---:B------:R-:W-:Y:S01]  /*1eb70*/  ISETP.GE.AND P3, PT, R14.reuse, R208, PT ;  /* 0x000000d00e00720c */ /* 0x040fe20003f66270 */
[----:B------:R2:W-:Y:S01]  /*1eb80*/  MUFU.TANH R18, R59 ;  /* 0x0000003b00127308 */ /* 0x0005e20000002400 */
[-C--:B------:R-:W-:Y:S01]  /*1eb90*/  ISETP.GE.AND P4, PT, R14, R203.reuse, PT ;  /* 0x000000cb0e00720c */ /* 0x080fe20003f86270 */
[----:B------:R-:W-:Y:S01]  /*1eba0*/  FMUL.FTZ R52, R53, UR6 ;  /* 0x0000000635347c20 */ /* 0x000fe20008410000 */
[----:B------:R-:W-:Y:S01]  /*1ebb0*/  I2FP.F32.S32 R14, R14 ;  /* 0x0000000e000e7245 */ /* 0x000fe20000201400 */
[----:B------:R-:W-:Y:S01]  /*1ebc0*/  VIADD R53, R194, 0xfffffea9 ;  /* 0xfffffea9c2357836 */ /* 0x000fe20000000000 */
[----:B------:R-:W-:Y:S01]  /*1ebd0*/  FSEL R130, R130, -INF , !P5 ;  /* 0xff80000082827808 */ /* 0x000fe20006800000 */
[C---:B---3--:R-:W-:Y:S01]  /*1ebe0*/  HMMA.16816.F32.BF16 R48, R8.reuse, R60, R48 ;  /* 0x0000003c0830723c */ /* 0x048fe20000041830 */
[----:B------:R-:W-:Y:S01]  /*1ebf0*/  FSEL R71, R168, -INF , !P2 ;  /* 0xff800000a8477808 */ /* 0x000fe20005000000 */
[C---:B-1----:R-:W-:Y:S01]  /*1ec00*/  FFMA.FTZ R12, R14.reuse, UR5, R17 ;  /* 0x000000050e0c7c23 */ /* 0x042fe20008010011 */
[----:B------:R-:W-:Y:S01]  /*1ec10*/  FFMA.FTZ R129, R14, UR5, R171 ;  /* 0x000000050e817c23 */ /* 0x000fe200080100ab */
[CC--:B------:R-:W-:Y:S01]  /*1ec20*/  ISETP.GE.AND P5, PT, R53.reuse, R208.reuse, PT ;  /* 0x000000d03500720c */ /* 0x0c0fe20003fa6270 */
[----:B------:R-:W-:Y:S01]  /*1ec30*/  MUFU.TANH R175, R175 ;  /* 0x000000af00af7308 */ /* 0x000fe20000002400 */
[----:B------:R-:W-:Y:S01]  /*1ec40*/  ISETP.GE.AND P2, PT, R53, R203, PT ;  /* 0x000000cb3500720c */ /* 0x000fe20003f46270 */
[----:B------:R-:W-:Y:S01]  /*1ec50*/  FMUL.FTZ R54, R54, UR6 ;  /* 0x0000000636367c20 */ /* 0x000fe20008410000 */
[----:B------:R-:W-:Y:S01]  /*1ec60*/  FSEL R70, R12, -INF , !P3 ;  /* 0xff8000000c467808 */ /* 0x000fe20005800000 */
[----:B------:R-:W-:Y:S01]  /*1ec70*/  HMMA.16816.F32.BF16 R44, R8, R62, R44 ;  /* 0x0000003e082c723c */ /* 0x000fe2000004182c */
[----:B------:R-:W1:Y:S01]  /*1ec80*/  LDSM.16.M88.4 R12, [R202+0x9000] ;  /* 0x00900000ca0c783b */ /* 0x000e620000000200 */
[----:B--2---:R-:W-:Y:S01]  /*1ec90*/  FMUL.FTZ R59, R55, UR6 ;  /* 0x00000006373b7c20 */ /* 0x004fe20008410000 */
[----:B------:R-:W-:Y:S01]  /*1eca0*/  VIADD R55, R194, 0xfffffeb0 ;  /* 0xfffffeb0c2377836 */ /* 0x000fe20000000000 */
[----:B------:R-:W-:Y:S01]  /*1ecb0*/  FSEL R129, R129, -INF , !P4 ;  /* 0xff80000081817808 */ /* 0x000fe20006000000 */
[----:B------:R-:W-:Y:S01]  /*1ecc0*/  MUFU.TANH R65, R65 ;  /* 0x0000004100417308 */ /* 0x000fe20000002400 */
[----:B------:R-:W-:Y:S01]  /*1ecd0*/  I2FP.F32.S32 R53, R53 ;  /* 0x0000003500357245 */ /* 0x000fe20000201400 */
[----:B------:R-:W-:Y:S01]  /*1ece0*/  FMUL.FTZ R56, R56, UR6 ;  /* 0x0000000638387c20 */ /* 0x000fe20008410000 */
[CC--:B------:R-:W-:Y:S01]  /*1ecf0*/  ISETP.GE.AND P3, PT, R55.reuse, R208.reuse, PT ;  /* 0x000000d03700720c */ /* 0x0c0fe20003f66270 */
[C---:B------:R-:W-:Y:S01]  /*1ed00*/  HMMA.16816.F32.BF16 R40, R24.reuse, R204, R40 ;  /* 0x000000cc1828723c */ /* 0x040fe20000041828 */
[----:B------:R-:W-:Y:S01]  /*1ed10*/  ISETP.GE.AND P4, PT, R55, R203, PT ;  /* 0x000000cb3700720c */ /* 0x000fe20003f86270 */
[C---:B------:R-:W-:Y:S01]  /*1ed20*/  FFMA.FTZ R131, R53.reuse, UR5, R16 ;  /* 0x0000000535837c23 */ /* 0x040fe20008010010 */
[----:B------:R-:W-:Y:S01]  /*1ed30*/  I2FP.F32.S32 R55, R55 ;  /* 0x0000003700377245 */ /* 0x000fe20000201400 */
[----:B------:R-:W-:Y:S01]  /*1ed40*/  MUFU.TANH R67, R67 ;  /* 0x0000004300437308 */ /* 0x000fe20000002400 */
[----:B------:R-:W-:Y:S01]  /*1ed50*/  FFMA.FTZ R166, R53, UR5, R169 ;  /* 0x0000000535a67c23 */ /* 0x000fe200080100a9 */
[----:B------:R-:W-:Y:S01]  /*1ed60*/  FMUL.FTZ R58, R58, UR6 ;  /* 0x000000063a3a7c20 */ /* 0x000fe20008410000 */
[----:B------:R-:W-:Y:S01]  /*1ed70*/  FSEL R131, R131, -INF , !P5 ;  /* 0xff80000083837808 */ /* 0x000fe20006800000 */
[C---:B----4-:R-:W-:Y:S01]  /*1ed80*/  FFMA.FTZ R64, R55.reuse, UR5, R64 ;  /* 0x0000000537407c23 */ /* 0x050fe20008010040 */
[----:B-----5:R-:W-:Y:S01]  /*1ed90*/  FFMA.FTZ R66, R55, UR5, R66 ;  /* 0x0000000537427c23 */ /* 0x020fe20008010042 */
[----:B------:R-:W-:Y:S01]  /*1eda0*/  FMUL.FTZ R55, R51, UR6 ;  /* 0x0000000633377c20 */ /* 0x000fe20008410000 */
[----:B------:R-:W-:Y:S01]  /*1edb0*/  VIADD R51, R194, 0xfffffeb8 ;  /* 0xfffffeb8c2337836 */ /* 0x000fe20000000000 */
[----:B------:R2:W3:Y:S01]  /*1edc0*/  MUFU.TANH R17, R54 ;  /* 0x0000003600117308 */ /* 0x0004e20000002400 */
[----:B------:R-:W-:Y:S01]  /*1edd0*/  FSEL R166, R166, -INF , !P2 ;  /* 0xff800000a6a67808 */ /* 0x000fe20005000000 */
[----:B------:R-:W-:Y:S01]  /*1ede0*/  FMUL.FTZ R20, R44, UR6 ;  /* 0x000000062c147c20 */ /* 0x000fe20008410000 */
[----:B------:R-:W-:Y:S01]  /*1edf0*/  FSEL R167, R64, -INF , !P3 ;  /* 0xff80000040a77808 */ /* 0x000fe20005800000 */
[----:B------:R-:W-:Y:S01]  /*1ee00*/  FMUL.FTZ R57, R57, UR6 ;  /* 0x0000000639397c20 */ /* 0x000fe20008410000 */
[----:B------:R-:W-:Y:S01]  /*1ee10*/  FSEL R168, R66, -INF , !P4 ;  /* 0xff80000042a87808 */ /* 0x000fe20006000000 */
[C---:B------:R-:W-:Y:S01]  /*1ee20*/  VIADD R44, R194.reuse, 0xfffffec0 ;  /* 0xfffffec0c22c7836 */ /* 0x040fe20000000000 */
[C---:B------:R-:W-:Y:S01]  /*1ee30*/  ISETP.GE.AND P3, PT, R51.reuse, R208, PT ;  /* 0x000000d03300720c */ /* 0x040fe20003f66270 */
[----:B------:R-:W4:Y:S01]  /*1ee40*/  MUFU.TANH R174, R174 ;  /* 0x000000ae00ae7308 */ /* 0x000f220000002400 */
[----:B------:R-:W-:Y:S01]  /*1ee50*/  ISETP.GE.AND P4, PT, R51, R203, PT ;  /* 0x000000cb3300720c */ /* 0x000fe20003f86270 */
[----:B------:R-:W-:Y:S01]  /*1ee60*/  HMMA.16816.F32.BF16 R36, R24, R206, R36 ;  /* 0x000000ce1824723c */ /* 0x000fe20000041824 */
[----:B------:R-:W-:-:S02]  /*1ee70*/  VIADD R25, R194, 0xfffffec8 ;  /* 0xfffffec8c2197836 */ /* 0x000fc40000000000 */
[----:B------:R-:W-:Y:S01]  /*1ee80*/  FMUL.FTZ R48, R48, UR6 ;  /* 0x0000000630307c20 */ /* 0x000fe20008410000 */
[----:B------:R-:W-:Y:S01]  /*1ee90*/  FMUL.FTZ R50, R50, UR6 ;  /* 0x0000000632327c20 */ /* 0x000fe20008410000 */
[----:B------:R-:W-:Y:S01]  /*1eea0*/  FMUL.FTZ R49, R49, UR6 ;  /* 0x0000000631317c20 */ /* 0x000fe20008410000 */
[----:B------:R-:W-:Y:S01]  /*1eeb0*/  FMUL.FTZ R45, R45, UR6 ;  /* 0x000000062d2d7c20 */ /* 0x000fe20008410000 */
[----:B------:R-:W5:Y:S01]  /*1eec0*/  MUFU.TANH R176, R176 ;  /* 0x000000b000b07308 */ /* 0x000f620000002400 */
[----:B--2---:R-:W-:Y:S01]  /*1eed0*/  VIADD R54, R194, 0xfffffeb1 ;  /* 0xfffffeb1c2367836 */ /* 0x004fe20000000000 */
[----:B------:R-:W-:Y:S01]  /*1eee0*/  I2FP.F32.S32 R26, R25 ;  /* 0x00000019001a7245 */ /* 0x000fe20000201400 */
[----:B------:R-:W-:Y:S01]  /*1eef0*/  FMUL.FTZ R47, R47, UR6 ;  /* 0x000000062f2f7c20 */ /* 0x000fe20008410000 */
[----:B-1----:R-:W-:Y:S01]  /*1ef00*/  HMMA.16816.F32.BF16 R40, R8, R12, R40 ;  /* 0x0000000c0828723c */ /* 0x002fe20000041828 */
[----:B------:R-:W-:Y:S01]  /*1ef10*/  I2FP.F32.S32 R13, R44 ;  /* 0x0000002c000d7245 */ /* 0x000fe20000201400 */
[----:B------:R-:W-:Y:S01]  /*1ef20*/  FMUL.FTZ R46, R46, UR6 ;  /* 0x000000062e2e7c20 */ /* 0x000fe20008410000 */
[C---:B------:R-:W-:Y:S01]  /*1ef30*/  ISETP.GE.AND P5, PT, R54.reuse, R208, PT ;  /* 0x000000d03600720c */ /* 0x040fe20003fa6270 */
[----:B------:R-:W1:Y:S01]  /*1ef40*/  MUFU.TANH R56, R56 ;  /* 0x0000003800387308 */ /* 0x000e620000002400 */
[----:B------:R-:W-:Y:S01]  /*1ef50*/  ISETP.GE.AND P2, PT, R54, R203, PT ;  /* 0x000000cb3600720c */ /* 0x000fe20003f46270 */
[----:B---3--:R-:W-:Y:S01]  /*1ef60*/  FFMA.FTZ R179, R26, UR5, R17 ;  /* 0x000000051ab37c23 */ /* 0x008fe20008010011 */
[----:B------:R-:W-:Y:S01]  /*1ef70*/  I2FP.F32.S32 R60, R54 ;  /* 0x00000036003c7245 */ /* 0x000fe20000201400 */
[----:B------:R-:W-:-:S04]  /*1ef80*/  DEPBAR.LE SB0, 0x0 ;  /* 0x000080000000791a */ /* 0x000fc80000000000 */
[----:B------:R-:W-:Y:S01]  /*1ef90*/  I2FP.F32.S32 R54, R51 ;  /* 0x0000003300367245 */ /* 0x000fe20000201400 */
[----:B------:R-:W-:Y:S01]  /*1efa0*/  VIADD R51, R194, 0xfffffeb9 ;  /* 0xfffffeb9c2337836 */ /* 0x000fe20000000000 */
[----:B------:R-:W2:Y:S01]  /*1efb0*/  MUFU.TANH R58, R58 ;  /* 0x0000003a003a7308 */ /* 0x000ea20000002400 */
[C---:B------:R-:W-:Y:S01]  /*1efc0*/  FFMA.FTZ R65, R60.reuse, UR5, R65 ;  /* 0x000000053c417c23 */ /* 0x040fe20008010041 */
[----:B------:R-:W-:Y:S01]  /*1efd0*/  FFMA.FTZ R67, R60, UR5, R67 ;  /* 0x000000053c437c23 */ /* 0x000fe20008010043 */
[C---:B------:R-:W-:Y:S01]  /*1efe0*/  FFMA.FTZ R171, R54.reuse, UR5, R175 ;  /* 0x0000000536ab7c23 */ /* 0x040fe200080100af */
[----:B------:R-:W-:Y:S01]  /*1eff0*/  FFMA.FTZ R172, R54, UR5, R177 ;  /* 0x0000000536ac7c23 */ /* 0x000fe200080100b1 */
[----:B------:R-:W-:Y:S01]  /*1f000*/  I2FP.F32.S32 R21, R51 ;  /* 0x0000003300157245 */ /* 0x000fe20000201400 */
[----:B------:R-:W-:Y:S01]  /*1f010*/  HMMA.16816.F32.BF16 R36, R8, R14, R36 ;  /* 0x0000000e0824723c */ /* 0x000fe20000041824 */
[----:B------:R-:W-:Y:S01]  /*1f020*/  FSEL R170, R65, -INF , !P5 ;  /* 0xff80000041aa7808 */ /* 0x000fe20006800000 */
[----:B------:R-:W3:Y:S01]  /*1f030*/  MUFU.TANH R19, R19 ;  /* 0x0000001300137308 */ /* 0x000ee20000002400 */
[----:B------:R-:W-:Y:S01]  /*1f040*/  FSEL R171, R171, -INF , !P3 ;  /* 0xff800000abab7808 */ /* 0x000fe20005800000 */
[C---:B----4-:R-:W-:Y:S01]  /*1f050*/  FFMA.FTZ R174, R21.reuse, UR5, R174 ;  /* 0x0000000515ae7c23 */ /* 0x050fe200080100ae */
[----:B------:R-:W-:Y:S01]  /*1f060*/  FSEL R172, R172, -INF , !P4 ;  /* 0xff800000acac7808 */ /* 0x000fe20006000000 */
[----:B-----5:R-:W-:Y:S01]  /*1f070*/  FFMA.FTZ R173, R21, UR5, R176 ;  /* 0x0000000515ad7c23 */ /* 0x020fe200080100b0 */
[----:B------:R-:W-:Y:S01]  /*1f080*/  FSEL R169, R67, -INF , !P2 ;  /* 0xff80000043a97808 */ /* 0x000fe20005000000 */
[----:B-1----:R-:W-:Y:S01]  /*1f090*/  FFMA.FTZ R56, R13, UR5, R56 ;  /* 0x000000050d387c23 */ /* 0x002fe20008010038 */
[CC--:B------:R-:W-:Y:S01]  /*1f0a0*/  ISETP.GE.AND P3, PT, R44.reuse, R208.reuse, PT ;  /* 0x000000d02c00720c */ /* 0x0c0fe20003f66270 */
[----:B------:R-:W1:Y:S01]  /*1f0b0*/  MUFU.TANH R57, R57 ;  /* 0x0000003900397308 */ /* 0x000e620000002400 */
[-C--:B------:R-:W-:Y:S01]  /*1f0c0*/  ISETP.GE.AND P4, PT, R44, R203.reuse, PT ;  /* 0x000000cb2c00720c */ /* 0x080fe20003f86270 */
[----:B------:R-:W-:Y:S01]  /*1f0d0*/  VIADD R44, R194, 0xfffffec1 ;  /* 0xfffffec1c22c7836 */ /* 0x000fe20000000000 */
[-C--:B------:R-:W-:Y:S01]  /*1f0e0*/  ISETP.GE.AND P5, PT, R51, R208.reuse, PT ;  /* 0x000000d03300720c */ /* 0x080fe20003fa6270 */
[----:B--2---:R-:W-:Y:S01]  /*1f0f0*/  FFMA.FTZ R58, R13, UR5, R58 ;  /* 0x000000050d3a7c23 */ /* 0x004fe2000801003a */
[-C--:B------:R-:W-:Y:S01]  /*1f100*/  ISETP.GE.AND P2, PT, R51, R203.reuse, PT ;  /* 0x000000cb3300720c */ /* 0x080fe20003f46270 */
[----:B------:R-:W-:Y:S01]  /*1f110*/  FMUL.FTZ R24, R40, UR6 ;  /* 0x0000000628187c20 */ /* 0x000fe20008410000 */
[----:B------:R-:W-:Y:S01]  /*1f120*/  FSEL R174, R174, -INF , !P5 ;  /* 0xff800000aeae7808 */ /* 0x000fe20006800000 */
[----:B------:R-:W2:Y:S01]  /*1f130*/  MUFU.TANH R52, R52 ;  /* 0x0000003400347308 */ /* 0x000ea20000002400 */
[----:B------:R-:W-:Y:S01]  /*1f140*/  FSEL R173, R173, -INF , !P2 ;  /* 0xff800000adad7808 */ /* 0x000fe20005000000 */
[----:B---3--:R-:W-:Y:S01]  /*1f150*/  FFMA.FTZ R19, R26, UR5, R19 ;  /* 0x000000051a137c23 */ /* 0x008fe20008010013 */
[----:B------:R-:W-:Y:S01]  /*1f160*/  ISETP.GE.AND P5, PT, R44, R208, PT ;  /* 0x000000d02c00720c */ /* 0x000fe20003fa6270 */
[----:B------:R-:W-:Y:S01]  /*1f170*/  VIADD R26, R194, 0xfffffed1 ;  /* 0xfffffed1c21a7836 */ /* 0x000fe20000000000 */
[-C--:B------:R-:W-:Y:S01]  /*1f180*/  ISETP.GE.AND P2, PT, R44, R203.reuse, PT ;  /* 0x000000cb2c00720c */ /* 0x080fe20003f46270 */
[----:B------:R-:W-:Y:S01]  /*1f190*/  FMUL.FTZ R42, R42, UR6 ;  /* 0x000000062a2a7c20 */ /* 0x000fe20008410000 */
[----:B------:R-:W-:Y:S01]  /*1f1a0*/  I2FP.F32.S32 R44, R44 ;  /* 0x0000002c002c7245 */ /* 0x000fe20000201400 */
[----:B------:R-:W3:Y:S01]  /*1f1b0*/  MUFU.TANH R16, R59 ;  /* 0x0000003b00107308 */ /* 0x000ee20000002400 */
[----:B------:R-:W-:Y:S01]  /*1f1c0*/  FSEL R175, R56, -INF , !P3 ;  /* 0xff80000038af7808 */ /* 0x000fe20005800000 */
[----:B------:R-:W-:Y:S01]  /*1f1d0*/  VIADD R10, R194, 0xfffffed9 ;  /* 0xfffffed9c20a7836 */ /* 0x000fe20000000000 */
[C---:B------:R-:W-:Y:S01]  /*1f1e0*/  ISETP.GE.AND P3, PT, R25.reuse, R208, PT ;  /* 0x000000d01900720c */ /* 0x040fe20003f66270 */
[----:B------:R-:W-:Y:S01]  /*1f1f0*/  FFMA.FTZ R165, R44, UR5, R18 ;  /* 0x000000052ca57c23 */ /* 0x000fe20008010012 */
[----:B------:R-:W-:Y:S01]  /*1f200*/  VIADD R18, R194, 0xfffffec9 ;  /* 0xfffffec9c2127836 */ /* 0x000fe20000000000 */
[----:B------:R-:W-:Y:S01]  /*1f210*/  FSEL R164, R58, -INF , !P4 ;  /* 0xff8000003aa47808 */ /* 0x000fe20006000000 */
[----:B-1----:R-:W-:Y:S01]  /*1f220*/  FFMA.FTZ R57, R44, UR5, R57 ;  /* 0x000000052c397c23 */ /* 0x002fe20008010039 */
[----:B------:R-:W1:Y:S01]  /*1f230*/  MUFU.TANH R48, R48 ;  /* 0x0000003000307308 */ /* 0x000e620000002400 */
[-C--:B------:R-:W-:Y:S01]  /*1f240*/  ISETP.GE.AND P4, PT, R25, R203.reuse, PT ;  /* 0x000000cb1900720c */ /* 0x080fe20003f86270 */
[----:B------:R-:W-:Y:S01]  /*1f250*/  FMUL.FTZ R41, R41, UR6 ;  /* 0x0000000629297c20 */ /* 0x000fe20008410000 */
[----:B------:R-:W-:Y:S01]  /*1f260*/  FSEL R177, R19, -INF , !P3 ;  /* 0xff80000013b17808 */ /* 0x000fe20005800000 */
[----:B------:R-:W-:Y:S01]  /*1f270*/  VIADD R19, R194, 0xfffffed0 ;  /* 0xfffffed0c2137836 */ /* 0x000fe20000000000 */
[----:B------:R-:W-:Y:S01]  /*1f280*/  I2FP.F32.S32 R25, R18 ;  /* 0x0000001200197245 */ /* 0x000fe20000201400 */
[----:B------:R-:W-:Y:S01]  /*1f290*/  FMUL.FTZ R15, R43, UR6 ;  /* 0x000000062b0f7c20 */ /* 0x000fe20008410000 */
[----:B------:R-:W-:Y:S01]  /*1f2a0*/  FSEL R176, R57, -INF , !P5 ;  /* 0xff80000039b07808 */ /* 0x000fe20006800000 */
[----:B------:R-:W4:Y:S01]  /*1f2b0*/  MUFU.TANH R50, R50 ;  /* 0x0000003200327308 */ /* 0x000f220000002400 */
[----:B------:R-:W-:Y:S01]  /*1f2c0*/  FSEL R165, R165, -INF , !P2 ;  /* 0xff800000a5a57808 */ /* 0x000fe20005000000 */
[C---:B--2---:R-:W-:Y:S01]  /*1f2d0*/  FFMA.FTZ R52, R25.reuse, UR5, R52 ;  /* 0x0000000519347c23 */ /* 0x044fe20008010034 */
[----:B---3--:R-:W-:Y:S01]  /*1f2e0*/  FFMA.FTZ R16, R25, UR5, R16 ;  /* 0x0000000519107c23 */ /* 0x008fe20008010010 */
[----:B------:R-:W-:Y:S01]  /*1f2f0*/  ISETP.GE.AND P5, PT, R18, R208, PT ;  /* 0x000000d01200720c */ /* 0x000fe20003fa6270 */
[----:B------:R-:W-:Y:S01]  /*1f300*/  FMUL.FTZ R9, R38, UR6 ;  /* 0x0000000626097c20 */ /* 0x000fe20008410000 */
[----:B------:R-:W-:Y:S01]  /*1f310*/  ISETP.GE.AND P2, PT, R18, R203, PT ;  /* 0x000000cb1200720c */ /* 0x000fe20003f46270 */
[----:B------:R-:W-:Y:S01]  /*1f320*/  FMUL.FTZ R8, R39, UR6 ;  /* 0x0000000627087c20 */ /* 0x000fe20008410000 */
[----:B------:R-:W2:Y:S01]  /*1f330*/  MUFU.TANH R53, R49 ;  /* 0x0000003100357308 */ /* 0x000ea20000002400 */
[----:B------:R-:W-:Y:S01]  /*1f340*/  I2FP.F32.S32 R17, R19 ;  /* 0x0000001300117245 */ /* 0x000fe20000201400 */
[----:B------:R-:W-:Y:S01]  /*1f350*/  FMUL.FTZ R37, R37, UR6 ;  /* 0x0000000625257c20 */ /* 0x000fe20008410000 */
[----:B------:R-:W-:-:S02]  /*1f360*/  FSEL R180, R52, -INF , !P5 ;  /* 0xff80000034b47808 */ /* 0x000fc40006800000 */
[----:B------:R-:W-:Y:S01]  /*1f370*/  FSEL R178, R16, -INF , !P2 ;  /* 0xff80000010b27808 */ /* 0x000fe20005000000 */
[----:B-1----:R-:W-:Y:S01]  /*1f380*/  FFMA.FTZ R48, R17, UR5, R48 ;  /* 0x0000000511307c23 */ /* 0x002fe20008010030 */
[----:B------:R-:W-:Y:S01]  /*1f390*/  FSEL R179, R179, -INF , !P4 ;  /* 0xff800000b3b37808 */ /* 0x000fe20006000000 */
[----:B------:R-:W1:Y:S01]  /*1f3a0*/  MUFU.TANH R49, R55 ;  /* 0x0000003700317308 */ /* 0x000e620000002400 */
[CC--:B------:R-:W-:Y:S01]  /*1f3b0*/  ISETP.GE.AND P5, PT, R26.reuse, R208.reuse, PT ;  /* 0x000000d01a00720c */ /* 0x0c0fe20003fa6270 */
[----:B----4-:R-:W-:Y:S01]  /*1f3c0*/  FFMA.FTZ R50, R17, UR5, R50 ;  /* 0x0000000511327c23 */ /* 0x010fe20008010032 */
[-C--:B------:R-:W-:Y:S01]  /*1f3d0*/  ISETP.GE.AND P2, PT, R26, R203.reuse, PT ;  /* 0x000000cb1a00720c */ /* 0x080fe20003f46270 */
[----:B------:R-:W-:Y:S01]  /*1f3e0*/  VIADD R17, R194, 0xfffffed8 ;  /* 0xfffffed8c2117836 */ /* 0x000fe20000000000 */
[C---:B------:R-:W-:Y:S01]  /*1f3f0*/  ISETP.GE.AND P3, PT, R19.reuse, R208, PT ;  /* 0x000000d01300720c */ /* 0x040fe20003f66270 */
[----:B------:R-:W-:Y:S01]  /*1f400*/  FMUL.FTZ R16, R36, UR6 ;  /* 0x0000000624107c20 */ /* 0x000fe20008410000 */
[----:B------:R-:W-:Y:S01]  /*1f410*/  ISETP.GE.AND P4, PT, R19, R203, PT ;  /* 0x000000cb1300720c */ /* 0x000fe20003f86270 */
[----:B------:R-:W3:Y:S01]  /*1f420*/  MUFU.TANH R12, R45 ;  /* 0x0000002d000c7308 */ /* 0x000ee20000002400 */
[----:B------:R-:W-:-:S02]  /*1f430*/  I2FP.F32.S32 R26, R26 ;  /* 0x0000001a001a7245 */ /* 0x000fc40000201400 */
[----:B------:R-:W-:Y:S02]  /*1f440*/  FSEL R181, R48, -INF , !P3 ;  /* 0xff80000030b57808 */ /* 0x000fe40005800000 */
[----:B------:R-:W-:Y:S01]  /*1f450*/  FSEL R4, R50, -INF , !P4 ;  /* 0xff80000032047808 */ /* 0x000fe20006000000 */
[C---:B--2---:R-:W-:Y:S01]  /*1f460*/  FFMA.FTZ R53, R26.reuse, UR5, R53 ;  /* 0x000000051a357c23 */ /* 0x044fe20008010035 */
[C---:B------:R-:W-:Y:S01]  /*1f470*/  ISETP.GE.AND P3, PT, R17.reuse, R208, PT ;  /* 0x000000d01100720c */ /* 0x040fe20003f66270 */
[----:B------:R-:W2:Y:S01]  /*1f480*/  MUFU.TANH R20, R20 ;  /* 0x0000001400147308 */ /* 0x000ea20000002400 */
[----:B------:R-:W-:Y:S01]  /*1f490*/  ISETP.GE.AND P4, PT, R17, R203, PT ;  /* 0x000000cb1100720c */ /* 0x000fe20003f86270 */
[----:B-1----:R-:W-:Y:S01]  /*1f4a0*/  FFMA.FTZ R49, R26, UR5, R49 ;  /* 0x000000051a317c23 */ /* 0x002fe20008010031 */
[----:B------:R-:W-:Y:S02]  /*1f4b0*/  I2FP.F32.S32 R5, R17 ;  /* 0x0000001100057245 */ /* 0x000fe40000201400 */
[----:B------:R-:W-:-:S02]  /*1f4c0*/  I2FP.F32.S32 R17, R10 ;  /* 0x0000000a00117245 */ /* 0x000fc40000201400 */
[----:B------:R-:W-:Y:S01]  /*1f4d0*/  FSEL R182, R53, -INF , !P5 ;  /* 0xff80000035b67808 */ /* 0x000fe20006800000 */
[----:B------:R-:W1:Y:S01]  /*1f4e0*/  MUFU.TANH R13, R47 ;  /* 0x0000002f000d7308 */ /* 0x000e620000002400 */
[----:B------:R-:W-:Y:S01]  /*1f4f0*/  FSEL R183, R49, -INF , !P2 ;  /* 0xff80000031b77808 */ /* 0x000fe20005000000 */
[----:B---3--:R-:W-:Y:S01]  /*1f500*/  FFMA.FTZ R12, R17, UR5, R12 ;  /* 0x00000005110c7c23 */ /* 0x008fe2000801000c */
[C---:B------:R-:W-:Y:S02]  /*1f510*/  ISETP.GE.AND P5, PT, R10.reuse, R208, PT ;  /* 0x000000d00a00720c */ /* 0x040fe40003fa6270 */
[----:B------:R-:W-:Y:S01]  /*1f520*/  ISETP.GE.AND P2, PT, R10, R203, PT ;  /* 0x000000cb0a00720c */ /* 0x000fe20003f46270 */
[----:B------:R-:W-:Y:S01]  /*1f530*/  VIADD R10, R194, 0xfffffee0 ;  /* 0xfffffee0c20a7836 */ /* 0x000fe20000000000 */
[----:B------:R-:W-:Y:S01]  /*1f540*/  FSEL R185, R12, -INF , !P5 ;  /* 0xff8000000cb97808 */ /* 0x000fe20006800000 */
[----:B------:R-:W3:Y:S01]  /*1f550*/  MUFU.TANH R21, R46 ;  /* 0x0000002e00157308 */ /* 0x000ee20000002400 */
[----:B--2---:R-:W-:Y:S01]  /*1f560*/  FFMA.FTZ R20, R5, UR5, R20 ;  /* 0x0000000505147c23 */ /* 0x004fe20008010014 */
[----:B------:R-:W-:Y:S01]  /*1f570*/  VIADD R12, R194, 0xfffffee1 ;  /* 0xfffffee1c20c7836 */ /* 0x000fe20000000000 */
[----:B------:R-:W-:-:S03]  /*1f580*/  I2FP.F32.S32 R11, R10 ;  /* 0x0000000a000b7245 */ /* 0x000fc60000201400 */
[----:B------:R-:W-:Y:S02]  /*1f590*/  FSEL R184, R20, -INF , !P3 ;  /* 0xff80000014b87808 */ /* 0x000fe40005800000 */
[----:B------:R-:W2:Y:S01]  /*1f5a0*/  MUFU.TANH R24, R24 ;  /* 0x0000001800187308 */ /* 0x000ea20000002400 */
[----:B-1----:R-:W-:Y:S01]  /*1f5b0*/  FFMA.FTZ R13, R17, UR5, R13 ;  /* 0x00000005110d7c23 */ /* 0x002fe2000801000d */
[----:B------:R-:W-:Y:S02]  /*1f5c0*/  I2FP.F32.S32 R189, R12 ;  /* 0x0000000c00bd7245 */ /* 0x000fe40000201400 */
[-C--:B------:R-:W-:Y:S02]  /*1f5d0*/  ISETP.GE.AND P5, PT, R12, R208.reuse, PT ;  /* 0x000000d00c00720c */ /* 0x080fe40003fa6270 */
[----:B------:R-:W-:Y:S01]  /*1f5e0*/  FSEL R188, R13, -INF , !P2 ;  /* 0xff8000000dbc7808 */ /* 0x000fe20005000000 */
[----:B------:R-:W-:Y:S01]  /*1f5f0*/  VIADD R13, R194, 0xfffffee9 ;  /* 0xfffffee9c20d7836 */ /* 0x000fe20000000000 */
[----:B------:R-:W1:Y:S01]  /*1f600*/  MUFU.TANH R18, R42 ;  /* 0x0000002a00127308 */ /* 0x000e620000002400 */
[----:B---3--:R-:W-:Y:S01]  /*1f610*/  FFMA.FTZ R5, R5, UR5, R21 ;  /* 0x0000000505057c23 */ /* 0x008fe20008010015 */
[----:B------:R-:W-:Y:S01]  /*1f620*/  ISETP.GE.AND P2, PT, R12, R203, PT ;  /* 0x000000cb0c00720c */ /* 0x000fe20003f46270 */
[----:B------:R-:W-:Y:S01]  /*1f630*/  FMUL.FTZ R12, R34, UR6 ;  /* 0x00000006220c7c20 */ /* 0x000fe20008410000 */
[----:B------:R-:W-:-:S02]  /*1f640*/  ISETP.GE.AND P3, PT, R10, R208, PT ;  /* 0x000000d00a00720c */ /* 0x000fc40003f66270 */
[----:B------:R-:W-:Y:S02]  /*1f650*/  FSEL R5, R5, -INF , !P4 ;  /* 0xff80000005057808 */ /* 0x000fe40006000000 */
[----:B------:R-:W3:Y:S01]  /*1f660*/  MUFU.TANH R14, R41 ;  /* 0x00000029000e7308 */ /* 0x000ee20000002400 */
[----:B--2---:R-:W-:Y:S01]  /*1f670*/  FFMA.FTZ R24, R11, UR5, R24 ;  /* 0x000000050b187c23 */ /* 0x004fe20008010018 */
[----:B------:R-:W-:-:S04]  /*1f680*/  ISETP.GE.AND P4, PT, R10, R203, PT ;  /* 0x000000cb0a00720c */ /* 0x000fc80003f86270 */
[----:B------:R-:W-:Y:S02]  /*1f690*/  FSEL R187, R24, -INF , !P3 ;  /* 0xff80000018bb7808 */ /* 0x000fe40005800000 */
[----:B------:R-:W2:Y:S01]  /*1f6a0*/  MUFU.TANH R15, R15 ;  /* 0x0000000f000f7308 */ /* 0x000ea20000002400 */
[----:B-1----:R-:W-:Y:S01]  /*1f6b0*/  FFMA.FTZ R18, R11, UR5, R18 ;  /* 0x000000050b127c23 */ /* 0x002fe20008010012 */
[----:B------:R-:W-:Y:S01]  /*1f6c0*/  ISETP.GE.AND P3, PT, R191, R208, PT ;  /* 0x000000d0bf00720c */ /* 0x000fe20003f66270 */
[----:B------:R-:W-:-:S03]  /*1f6d0*/  FMUL.FTZ R11, R33, UR6 ;  /* 0x00000006210b7c20 */ /* 0x000fc60008410000 */
[----:B------:R-:W-:Y:S02]  /*1f6e0*/  FSEL R186, R18, -INF , !P4 ;  /* 0xff80000012ba7808 */ /* 0x000fe40006000000 */
[----:B------:R-:W1:Y:S01]  /*1f6f0*/  MUFU.TANH R16, R16 ;  /* 0x0000001000107308 */ /* 0x000e620000002400 */
[----:B------:R-:W-:Y:S01]  /*1f700*/  ISETP.GE.AND P4, PT, R191, R203, PT ;  /* 0x000000cbbf00720c */ /* 0x000fe20003f86270 */
[----:B---3--:R-:W-:Y:S01]  /*1f710*/  FFMA.FTZ R14, R189, UR5, R14 ;  /* 0x00000005bd0e7c23 */ /* 0x008fe2000801000e */
[----:B------:R-:W-:-:S04]  /*1f720*/  I2FP.F32.S32 R191, R191 ;  /* 0x000000bf00bf7245 */ /* 0x000fc80000201400 */
[----:B------:R-:W-:Y:S01]  /*1f730*/  FSEL R190, R14, -INF , !P5 ;  /* 0xff8000000ebe7808 */ /* 0x000fe20006800000 */
[----:B------:R-:W3:Y:S01]  /*1f740*/  MUFU.TANH R9, R9 ;  /* 0x0000000900097308 */ /* 0x000ee20000002400 */
[----:B--2---:R-:W-:Y:S01]  /*1f750*/  FFMA.FTZ R189, R189, UR5, R15 ;  /* 0x00000005bdbd7c23 */ /* 0x004fe2000801000f */
[----:B------:R-:W-:Y:S01]  /*1f760*/  I2FP.F32.S32 R15, R13 ;  /* 0x0000000d000f7245 */ /* 0x000fe20000201400 */
[----:B------:R-:W-:Y:S01]  /*1f770*/  VIADD R14, R194, 0xfffffef0 ;  /* 0xfffffef0c20e7836 */ /* 0x000fe20000000000 */
[----:B------:R-:W-:Y:S02]  /*1f780*/  ISETP.GE.AND P5, PT, R13, R208, PT ;  /* 0x000000d00d00720c */ /* 0x000fe40003fa6270 */
[----:B------:R-:W-:Y:S02]  /*1f790*/  FSEL R189, R189, -INF , !P2 ;  /* 0xff800000bdbd7808 */ /* 0x000fe40005000000 */
[----:B------:R-:W2:Y:S01]  /*1f7a0*/  MUFU.TANH R8, R8 ;  /* 0x0000000800087308 */ /* 0x000ea20000002400 */
[----:B-1----:R-:W-:Y:S01]  /*1f7b0*/  FFMA.FTZ R16, R191, UR5, R16 ;  /* 0x00000005bf107c23 */ /* 0x002fe20008010010 */
[----:B------:R-:W-:-:S02]  /*1f7c0*/  ISETP.GE.AND P2, PT, R13, R203, PT ;  /* 0x000000cb0d00720c */ /* 0x000fc40003f46270 */
[----:B------:R-:W-:Y:S02]  /*1f7d0*/  I2FP.F32.S32 R17, R14 ;  /* 0x0000000e00117245 */ /* 0x000fe40000201400 */
[----:B------:R-:W-:Y:S02]  /*1f7e0*/  FSEL R193, R16, -INF , !P3 ;  /* 0xff80000010c17808 */ /* 0x000fe40005800000 */
[----:B------:R-:W1:Y:S01]  /*1f7f0*/  MUFU.TANH R10, R32 ;  /* 0x00000020000a7308 */ /* 0x000e620000002400 */
[----:B---3--:R-:W-:Y:S01]  /*1f800*/  FFMA.FTZ R191, R191, UR5, R9 ;  /* 0x00000005bfbf7c23 */ /* 0x008fe20008010009 */
[----:B------:R-:W-:-:S04]  /*1f810*/  ISETP.GE.AND P3, PT, R14, R208, PT ;  /* 0x000000d00e00720c */ /* 0x000fc80003f66270 */
[----:B------:R-:W-:Y:S02]  /*1f820*/  FSEL R191, R191, -INF , !P4 ;  /* 0xff800000bfbf7808 */ /* 0x000fe40006000000 */
[----:B------:R-:W3:Y:S01]  /*1f830*/  MUFU.TANH R12, R12 ;  /* 0x0000000c000c7308 */ /* 0x000ee20000002400 */
[----:B--2---:R-:W-:Y:S01]  /*1f840*/  FFMA.FTZ R196, R15, UR5, R8 ;  /* 0x000000050fc47c23 */ /* 0x004fe20008010008 */
[----:B------:R-:W-:Y:S01]  /*1f850*/  ISETP.GE.AND P4, PT, R14, R203, PT ;  /* 0x000000cb0e00720c */ /* 0x000fe20003f86270 */
[----:B------:R-:W-:-:S03]  /*1f860*/  VIADD R14, R194, 0xfffffef1 ;  /* 0xfffffef1c20e7836 */ /* 0x000fc60000000000 */
[----:B------:R-:W-:Y:S02]  /*1f870*/  FSEL R196, R196, -INF , !P2 ;  /* 0xff800000c4c47808 */ /* 0x000fe40005000000 */
[----:B------:R-:W2:Y:S01]  /*1f880*/  MUFU.TANH R11, R11 ;  /* 0x0000000b000b7308 */ /* 0x000ea20000002400 */
[C---:B-1----:R-:W-:Y:S01]  /*1f890*/  FFMA.FTZ R10, R17.reuse, UR5, R10 ;  /* 0x00000005110a7c23 */ /* 0x042fe2000801000a */
[----:B------:R-:W-:Y:S02]  /*1f8a0*/  I2FP.F32.S32 R16, R14 ;  /* 0x0000000e00107245 */ /* 0x000fe40000201400 */
[----:B------:R-:W-:Y:S02]  /*1f8b0*/  ISETP.GE.AND P2, PT, R14, R208, PT ;  /* 0x000000d00e00720c */ /* 0x000fe40003f46270 */
[----:B------:R-:W-:Y:S02]  /*1f8c0*/  FSEL R195, R10, -INF , !P3 ;  /* 0xff8000000ac37808 */ /* 0x000fe40005800000 */
[----:B------:R-:W1:Y:S01]  /*1f8d0*/  MUFU.TANH R37, R37 ;  /* 0x0000002500257308 */ /* 0x000e620000002400 */
[----:B---3--:R-:W-:Y:S01]  /*1f8e0*/  FFMA.FTZ R17, R17, UR5, R12 ;  /* 0x0000000511117c23 */ /* 0x008fe2000801000c */
[----:B------:R-:W-:Y:S01]  /*1f8f0*/  VIADD R12, R194, 0xfffffef8 ;  /* 0xfffffef8c20c7836 */ /* 0x000fe20000000000 */
[----:B------:R-:W-:-:S03]  /*1f900*/  ISETP.GE.AND P3, PT, R14, R203, PT ;  /* 0x000000cb0e00720c */ /* 0x000fc60003f66270 */
[----:B------:R-:W-:Y:S02]  /*1f910*/  FSEL R194, R17, -INF , !P4 ;  /* 0xff80000011c27808 */ /* 0x000fe40006000000 */
[----:B------:R-:W3:Y:S01]  /*1f920*/  MUFU.TANH R9, R35 ;  /* 0x0000002300097308 */ /* 0x000ee20000002400 */
[----:B--2---:R-:W-:Y:S01]  /*1f930*/  FFMA.FTZ R11, R16, UR5, R11 ;  /* 0x00000005100b7c23 */ /* 0x004fe2000801000b */
[----:B------:R-:W-:Y:S01]  /*1f940*/  I2FP.F32.S32 R10, R12 ;  /* 0x0000000c000a7245 */ /* 0x000fe20000201400 */
[----:B------:R-:W-:Y:S01]  /*1f950*/  BAR.SYNC.DEFER_BLOCKING 0x0 ;  /* 0x0000000000007b1d */ /* 0x000fe20000010000 */
[C---:B------:R-:W-:Y:S02]  /*1f960*/  ISETP.GE.AND P4, PT, R12.reuse, R208, PT ;  /* 0x000000d00c00720c */ /* 0x040fe40003f86270 */
[----:B------:R-:W-:Y:S02]  /*1f970*/  FSEL R198, R11, -INF , !P2 ;  /* 0xff8000000bc67808 */ /* 0x000fe40005000000 */
[----:B------:R-:W-:Y:S01]  /*1f980*/  ISETP.GE.AND P2, PT, R12, R203, PT ;  /* 0x000000cb0c00720c */ /* 0x000fe20003f46270 */
[----:B------:R-:W2:Y:S01]  /*1f990*/  MUFU.TANH R13, R28 ;  /* 0x0000001c000d7308 */ /* 0x000ea20000002400 */
[----:B-1----:R-:W-:-:S05]  /*1f9a0*/  FFMA.FTZ R37, R15, UR5, R37 ;  /* 0x000000050f257c23 */ /* 0x002fca0008010025 */
[----:B------:R-:W-:Y:S02]  /*1f9b0*/  FSEL R192, R37, -INF , !P5 ;  /* 0xff80000025c07808 */ /* 0x000fe40006800000 */
[----:B------:R-:W1:Y:S01]  /*1f9c0*/  MUFU.TANH R8, R30 ;  /* 0x0000001e00087308 */ /* 0x000e620000002400 */
[----:B---3--:R-:W-:-:S05]  /*1f9d0*/  FFMA.FTZ R9, R16, UR5, R9 ;  /* 0x0000000510097c23 */ /* 0x008fca0008010009 */
[----:B------:R-:W-:Y:S02]  /*1f9e0*/  FSEL R199, R9, -INF , !P3 ;  /* 0xff80000009c77808 */ /* 0x000fe40005800000 */
[----:B------:R-:W3:Y:S01]  /*1f9f0*/  MUFU.TANH R31, R31 ;  /* 0x0000001f001f7308 */ /* 0x000ee20000002400 */
[----:B--2---:R-:W-:-:S05]  /*1fa00*/  FFMA.FTZ R13, R10, UR5, R13 ;  /* 0x000000050a0d7c23 */ /* 0x004fca000801000d */
[----:B------:R-:W-:Y:S01]  /*1fa10*/  FSEL R204, R13, -INF , !P4 ;  /* 0xff8000000dcc7808 */ /* 0x000fe20006000000 */
[----:B-1----:R-:W-:-:S05]  /*1fa20*/  FFMA.FTZ R8, R10, UR5, R8 ;  /* 0x000000050a087c23 */ /* 0x002fca0008010008 */
[----:B------:R-:W-:Y:S01]  /*1fa30*/  FSEL R202, R8, -INF , !P2 ;  /* 0xff80000008ca7808 */ /* 0x000fe20005000000 */
[----:B---3--:R-:W-:-:S05]  /*1fa40*/  FFMA.FTZ R31, R210, UR5, R31 ;  /* 0x00000005d21f7c23 */ /* 0x008fca000801001f */
        /* <DEDUP_REMOVED lines=70> */
.L_x_4045:
        /* <DEDUP_REMOVED lines=8> */
.L_x_4046:
        /* <DEDUP_REMOVED lines=116> */
.L_x_4044:
        /* <DEDUP_REMOVED lines=69> */
[----:B------:R-:W-:-:S03]  /*20ac0*/  MOV R20, 0x20 ;  /* 0x0000002000147802 */ /* 0x000fc60000000f00 */
[----:B------:R-:W3:Y:S01]  /*20ad0*/  SHFL.BFLY PT, R8, R9, 0x2, 0x1f ;  /* 0x0c401f0009087f89 */ /* 0x000ee200000e0000 */
[----:B------:R-:W-:Y:S02]  /*20ae0*/  SEL R20, R20, 0xffffffe0, !P3 ;  /* 0xffffffe014147807 */ /* 0x000fe40005800000 */
[----:B-1----:R-:W-:Y:S02]  /*20af0*/  FMNMX.FTZ R10, R11, R10, !PT ;  /* 0x0000000a0b0a7209 */ /* 0x002fe40007810000 */
        /* <DEDUP_REMOVED lines=13> */
[----:B------:R-:W-:Y:S01]  /*20bd0*/  LOP3.LUT R214, R200, R201, RZ, 0xfc, !PT ;  /* 0x000000c9c8d67212 */ /* 0x000fe200078efcff */
[--C-:B------:R-:W-:Y:S01]  /*20be0*/  FFMA.FTZ R210, R216, UR6, -R213.reuse ;  /* 0x00000006d8d27c23 */ /* 0x100fe200080108d5 */
[----:B------:R-:W-:Y:S01]  /*20bf0*/  FSEL R208, R208, RZ, P1 ;  /* 0x000000ffd0d07208 */ /* 0x000fe20000800000 */
[----:B------:R-:W-:Y:S01]  /*20c00*/  FMUL.FTZ R216, R8, UR6 ;  /* 0x0000000608d87c20 */ /* 0x000fe20008410000 */
[----:B------:R-:W-:Y:S01]  /*20c10*/  LEA R214, R214, UR8, 0x1 ;  /* 0x00000008d6d67c11 */ /* 0x000fe2000f8e08ff */
[----:B------:R-:W-:Y:S01]  /*20c20*/  FFMA.FTZ R212, R212, UR6, -R213 ;  /* 0x00000006d4d47c23 */ /* 0x000fe200080108d5 */
[----:B------:R-:W-:Y:S01]  /*20c30*/  FSEL R9, R3, RZ, P1 ;  /* 0x000000ff03097208 */ /* 0x000fe20000800000 */
[--C-:B------:R-:W-:Y:S01]  /*20c40*/  FFMA.FTZ R206, R217, UR6, -R208.reuse ;  /* 0x00000006d9ce7c23 */ /* 0x100fe200080108d0 */
[C---:B------:R-:W-:Y:S01]  /*20c50*/  IADD3 R21, PT, PT, R214.reuse, 0xa000, RZ ;  /* 0x0000a000d6157810 */ /* 0x040fe20007ffe0ff */
[--C-:B------:R-:W-:Y:S01]  /*20c60*/  FFMA.FTZ R207, R215, UR6, -R208.reuse ;  /* 0x00000006d7cf7c23 */ /* 0x100fe200080108d0 */
[----:B------:R-:W-:Y:S01]  /*20c70*/  IADD3 R217, PT, PT, R214, 0xa040, RZ ;  /* 0x0000a040d6d97810 */ /* 0x000fe20007ffe0ff */
[----:B------:R-:W-:Y:S01]  /*20c80*/  FADD.FTZ R9, R0, -R9 ;  /* 0x8000000900097221 */ /* 0x000fe20000010000 */
[----:B------:R-:W-:Y:S01]  /*20c90*/  @P0 IADD3 R217, PT, PT, R21, -0x40, RZ ;  /* 0xffffffc015d90810 */ /* 0x000fe20007ffe0ff */
[--C-:B------:R-:W-:Y:S01]  /*20ca0*/  FFMA.FTZ R21, R218, UR6, -R213.reuse ;  /* 0x00000006da157c23 */ /* 0x100fe200080108d5 */
[C---:B------:R-:W-:Y:S01]  /*20cb0*/  IADD3 R0, PT, PT, R20.reuse, R214, RZ ;  /* 0x000000d614007210 */ /* 0x040fe20007ffe0ff */
[----:B------:R-:W-:Y:S01]  /*20cc0*/  FMUL.FTZ R215, R9, UR6 ;  /* 0x0000000609d77c20 */ /* 0x000fe20008410000 */
[----:B------:R-:W-:Y:S01]  /*20cd0*/  IADD3 R218, PT, PT, R20, R217, RZ ;  /* 0x000000d914da7210 */ /* 0x000fe20007ffe0ff */
[----:B------:R-:W1:Y:S01]  /*20ce0*/  LDSM.16.MT88.4 R24, [R214+0xa000] ;  /* 0x00a00000d618783b */ /* 0x000e620000004200 */
[--C-:B------:R-:W-:Y:S01]  /*20cf0*/  FFMA.FTZ R209, R234, UR6, -R213.reuse ;  /* 0x00000006ead17c23 */ /* 0x100fe200080108d5 */
[--C-:B------:R-:W-:Y:S01]  /*20d00*/  FFMA.FTZ R205, R227, UR6, -R208.reuse ;  /* 0x00000006e3cd7c23 */ /* 0x100fe200080108d0 */
[--C-:B------:R-:W-:Y:S01]  /*20d10*/  FFMA.FTZ R2, R229, UR6, -R208.reuse ;  /* 0x00000006e5027c23 */ /* 0x100fe200080108d0 */
[----:B------:R-:W2:Y:S01]  /*20d20*/  LDSM.16.MT88.4 R8, [R0+0xa000] ;  /* 0x00a000000008783b */ /* 0x000ea20000004200 */
[----:B------:R-:W-:Y:S01]  /*20d30*/  MUFU.EX2 R212, R212 ;  /* 0x000000d400d47308 */ /* 0x000fe20000000800 */
[--C-:B------:R-:W-:Y:S01]  /*20d40*/  FFMA.FTZ R228, R228, UR6, -R213.reuse ;  /* 0x00000006e4e47c23 */ /* 0x100fe200080108d5 */
[--C-:B------:R-:W-:Y:S01]  /*20d50*/  FFMA.FTZ R225, R225, UR6, -R208.reuse ;  /* 0x00000006e1e17c23 */ /* 0x100fe200080108d0 */
[----:B------:R-:W3:Y:S01]  /*20d60*/  LDSM.16.MT88.4 R32, [R217] ;  /* 0x00000000d920783b */ /* 0x000ee20000004200 */
[--C-:B------:R-:W-:Y:S01]  /*20d70*/  FFMA.FTZ R221, R221, UR6, -R208.reuse ;  /* 0x00000006dddd7c23 */ /* 0x100fe200080108d0 */
[--C-:B------:R-:W-:Y:S01]  /*20d80*/  FFMA.FTZ R226, R226, UR6, -R213.reuse ;  /* 0x00000006e2e27c23 */ /* 0x100fe200080108d5 */
[--C-:B------:R-:W-:Y:S01]  /*20d90*/  FFMA.FTZ R97, R97, UR6, -R213.reuse ;  /* 0x0000000661617c23 */ /* 0x100fe200080108d5 */
[----:B------:R-:W4:Y:S01]  /*20da0*/  LDSM.16.MT88.4 R40, [R218] ;  /* 0x00000000da28783b */ /* 0x000f220000004200 */
[----:B------:R-:W5:Y:S01]  /*20db0*/  MUFU.EX2 R211, R211 ;  /* 0x000000d300d37308 */ /* 0x000f620000000800 */
[--C-:B------:R-:W-:Y:S01]  /*20dc0*/  FFMA.FTZ R91, R91, UR6, -R208.reuse ;  /* 0x000000065b5b7c23 */ /* 0x100fe200080108d0 */
[--C-:B------:R-:W-:Y:S01]  /*20dd0*/  FFMA.FTZ R92, R92, UR6, -R208.reuse ;  /* 0x000000065c5c7c23 */ /* 0x100fe200080108d0 */
[----:B------:R-:W4:Y:S01]  /*20de0*/  LDSM.16.MT88.4 R48, [R214+0xa800] ;  /* 0x00a80000d630783b */ /* 0x000f220000004200 */
[--C-:B------:R-:W-:Y:S01]  /*20df0*/  FFMA.FTZ R82, R82, UR6, -R213.reuse ;  /* 0x0000000652527c23 */ /* 0x100fe200080108d5 */
[--C-:B------:R-:W-:Y:S01]  /*20e00*/  FFMA.FTZ R80, R80, UR6, -R208.reuse ;  /* 0x0000000650507c23 */ /* 0x100fe200080108d0 */
[--C-:B------:R-:W-:Y:S01]  /*20e10*/  FFMA.FTZ R81, R81, UR6, -R208.reuse ;  /* 0x0000000651517c23 */ /* 0x100fe200080108d0 */
[----:B------:R-:W4:Y:S01]  /*20e20*/  LDSM.16.MT88.4 R52, [R0+0xa800] ;  /* 0x00a800000034783b */ /* 0x000f220000004200 */
        /* <DEDUP_REMOVED lines=25> */
[----:B-1----:R-:W-:Y:S01]  /*20fc0*/  F2FP.BF16.F32.PACK_AB R14, R209, R210 ;  /* 0x000000d2d10e723e */ /* 0x002fe200000010ff */
[----:B------:R-:W-:Y:S01]  /*20fd0*/  FFMA.FTZ R199, R199, UR6, -R208 ;  /* 0x00000006c7c77c23 */ /* 0x000fe200080108d0 */
[----:B------:R-:W-:-:S05]  /*20fe0*/  PLOP3.LUT P1, PT, PT, PT, UP0, 0x80, 0x8 ;  /* 0x000000000008781c */ /* 0x000fca0003f2f008 */
[----:B------:R-:W-:Y:S08]  /*20ff0*/  MUFU.EX2 R205, R205 ;  /* 0x000000cd00cd7308 */ /* 0x000ff00000000800 */
[----:B------:R-:W1:Y:S01]  /*21000*/  MUFU.EX2 R2, R2 ;  /* 0x0000000200027308 */ /* 0x000e620000000800 */
[----:B-----5:R-:W-:-:S07]  /*21010*/  F2FP.BF16.F32.PACK_AB R13, R206, R207 ;  /* 0x000000cfce0d723e */ /* 0x020fce00000010ff */
[----:B------:R-:W5:Y:S08]  /*21020*/  MUFU.EX2 R216, R216 ;  /* 0x000000d800d87308 */ /* 0x000f700000000800 */
[----:B------:R-:W2:Y:S01]  /*21030*/  MUFU.EX2 R215, R215 ;  /* 0x000000d700d77308 */ /* 0x000ea20000000800 */
[----:B-1----:R-:W-:-:S07]  /*21040*/  F2FP.BF16.F32.PACK_AB R15, R2, R205 ;  /* 0x000000cd020f723e */ /* 0x002fce00000010ff */
        /* <DEDUP_REMOVED lines=44> */
[----:B------:R-:W-:Y:S01]  /*21310*/  LDSM.16.MT88.4 R28, [R217+0x1000] ;  /* 0x00100000d91c783b */ /* 0x000fe20000004200 */
[--C-:B------:R-:W-:Y:S01]  /*21320*/  FFMA.FTZ R155, R165, UR6, -R208.reuse ;  /* 0x00000006a59b7c23 */ /* 0x100fe200080108d0 */
[----:B------:R-:W-:Y:S01]  /*21330*/  MUFU.EX2 R160, R160 ;  /* 0x000000a000a07308 */ /* 0x000fe20000000800 */
[--C-:B------:R-:W-:Y:S01]  /*21340*/  FFMA.FTZ R144, R177, UR6, -R213.reuse ;  /* 0x00000006b1907c23 */ /* 0x100fe200080108d5 */
[----:B------:R-:W-:Y:S01]  /*21350*/  FFMA.FTZ R147, R180, UR6, -R213 ;  /* 0x00000006b4937c23 */ /* 0x000fe200080108d5 */
[C---:B---3--:R-:W-:Y:S01]  /*21360*/  HMMA.16816.F32.BF16 R44, R12.reuse, R32, R44 ;  /* 0x000000200c2c723c */ /* 0x048fe2000004182c */
[--C-:B------:R-:W-:Y:S01]  /*21370*/  FFMA.FTZ R164, R179, UR6, -R208.reuse ;  /* 0x00000006b3a47c23 */ /* 0x100fe200080108d0 */
[----:B------:R-:W-:Y:S01]  /*21380*/  FFMA.FTZ R165, R178, UR6, -R208 ;  /* 0x00000006b2a57c23 */ /* 0x000fe200080108d0 */
[----:B------:R-:W-:Y:S01]  /*21390*/  FFMA.FTZ R212, R249, R216, R212 ;  /* 0x000000d8f9d47223 */ /* 0x000fe200000100d4 */
[----:B------:R-:W-:Y:S01]  /*213a0*/  FFMA.FTZ R207, R250, R215, R207 ;  /* 0x000000d7facf7223 */ /* 0x000fe200000100cf */
[----:B------:R-:W1:Y:S01]  /*213b0*/  MUFU.EX2 R153, R153 ;  /* 0x0000009900997308 */ /* 0x000e620000000800 */
[----:B------:R-:W-:Y:S01]  /*213c0*/  FFMA.FTZ R249, R7, UR6, -R213 ;  /* 0x0000000607f97c23 */ /* 0x000fe200080108d5 */
[----:B------:R-:W-:Y:S01]  /*213d0*/  FADD.FTZ R211, R211, R212 ;  /* 0x000000d4d3d37221 */ /* 0x000fe20000010000 */
[----:B------:R-:W-:Y:S01]  /*213e0*/  HMMA.16816.F32.BF16 R24, R12, R26, R156 ;  /* 0x0000001a0c18723c */ /* 0x000fe2000004189c */
[----:B------:R-:W-:Y:S01]  /*213f0*/  FADD.FTZ R206, R206, R207 ;  /* 0x000000cfcece7221 */ /* 0x000fe20000010000 */
[----:B------:R-:W-:Y:S01]  /*21400*/  FFMA.FTZ R7, R194, UR6, -R208 ;  /* 0x00000006c2077c23 */ /* 0x000fe200080108d0 */
[----:B------:R-:W-:-:S02]  /*21410*/  FADD.FTZ R210, R210, R211 ;  /* 0x000000d3d2d27221 */ /* 0x000fc40000010000 */
[----:B------:R2:W3:Y:S02]  /*21420*/  MUFU.EX2 R157, R21 ;  /* 0x00000015009d7308 */ /* 0x0004e40000000800 */
[----:B------:R-:W-:Y:S01]  /*21430*/  FADD.FTZ R209, R209, R210 ;  /* 0x000000d2d1d17221 */ /* 0x000fe20000010000 */
[----:B------:R-:W-:Y:S01]  /*21440*/  HMMA.16816.F32.BF16 R8, R12, R10, R148 ;  /* 0x0000000a0c08723c */ /* 0x000fe20000041894 */
[----:B------:R-:W-:-:S04]  /*21450*/  FADD.FTZ R149, R205, R206 ;  /* 0x000000cecd957221 */ /* 0x000fc80000010000 */
[----:B------:R-:W-:Y:S01]  /*21460*/  MUFU.EX2 R148, R225 ;  /* 0x000000e100947308 */ /* 0x000fe20000000800 */
[----:B-1----:R-:W-:Y:S01]  /*21470*/  F2FP.BF16.F32.PACK_AB R62, R153, R152 ;  /* 0x00000098993e723e */ /* 0x002fe200000010ff */
[----:B------:R-:W-:Y:S01]  /*21480*/  FADD.FTZ R149, R2, R149 ;  /* 0x0000009502957221 */ /* 0x000fe20000010000 */
[C---:B------:R-:W-:Y:S01]  /*21490*/  HMMA.16816.F32.BF16 R32, R12.reuse, R34, R140 ;  /* 0x000000220c20723c */ /* 0x040fe2000004188c */
[--C-:B------:R-:W-:Y:S01]  /*214a0*/  FFMA.FTZ R141, R96, UR6, -R208.reuse ;  /* 0x00000006608d7c23 */ /* 0x100fe200080108d0 */
[--C-:B------:R-:W-:Y:S01]  /*214b0*/  FFMA.FTZ R96, R105, UR6, -R213.reuse ;  /* 0x0000000669607c23 */ /* 0x100fe200080108d5 */
[--C-:B------:R-:W-:Y:S01]  /*214c0*/  FFMA.FTZ R105, R116, UR6, -R213.reuse ;  /* 0x0000000674697c23 */ /* 0x100fe200080108d5 */
[--C-:B------:R-:W-:Y:S01]  /*214d0*/  FFMA.FTZ R116, R124, UR6, -R208.reuse ;  /* 0x000000067c747c23 */ /* 0x100fe200080108d0 */
[----:B------:R-:W1:Y:S01]  /*214e0*/  MUFU.EX2 R145, R145 ;  /* 0x0000009100917308 */ /* 0x000e620000000800 */
[----:B--2---:R-:W-:Y:S01]  /*214f0*/  LDSM.16.MT88.4 R20, [R0+0xb000] ;  /* 0x00b000000014783b */ /* 0x004fe20000004200 */
[----:B---3--:R-:W-:Y:S01]  /*21500*/  F2FP.BF16.F32.PACK_AB R60, R157, R160 ;  /* 0x000000a09d3c723e */ /* 0x008fe200000010ff */
[C---:B----4-:R-:W-:Y:S01]  /*21510*/  HMMA.16816.F32.BF16 R56, R12.reuse, R40, R56 ;  /* 0x000000280c38723c */ /* 0x050fe20000041838 */
[--C-:B------:R-:W-:Y:S01]  /*21520*/  FFMA.FTZ R124, R167, UR6, -R213.reuse ;  /* 0x00000006a77c7c23 */ /* 0x100fe200080108d5 */
[--C-:B------:R-:W-:Y:S01]  /*21530*/  FFMA.FTZ R142, R175, UR6, -R213.reuse ;  /* 0x00000006af8e7c23 */ /* 0x100fe200080108d5 */
[----:B------:R-:W-:Y:S01]  /*21540*/  FFMA.FTZ R143, R176, UR6, -R213 ;  /* 0x00000006b08f7c23 */ /* 0x000fe200080108d5 */
[----:B------:R-:W-:Y:S01]  /*21550*/  FADD.FTZ R160, R160, R209 ;  /* 0x000000d1a0a07221 */ /* 0x000fe20000010000 */
[----:B------:R-:W2:Y:S01]  /*21560*/  MUFU.EX2 R140, R221 ;  /* 0x000000dd008c7308 */ /* 0x000ea20000000800 */
[--C-:B------:R-:W-:Y:S01]  /*21570*/  FFMA.FTZ R2, R5, UR6, -R208.reuse ;  /* 0x0000000605027c23 */ /* 0x100fe200080108d0 */
[----:B------:R-:W-:Y:S01]  /*21580*/  FFMA.FTZ R167, R183, UR6, -R208 ;  /* 0x00000006b7a77c23 */ /* 0x000fe200080108d0 */
[----:B------:R-:W-:Y:S01]  /*21590*/  HMMA.16816.F32.BF16 R12, R12, R42, R132 ;  /* 0x0000002a0c0c723c */ /* 0x000fe20000041884 */
[----:B------:R-:W3:Y:S01]  /*215a0*/  LDSM.16.MT88.4 R40, [R217+0x800] ;  /* 0x00080000d928783b */ /* 0x000ee20000004200 */
[--C-:B------:R-:W-:Y:S01]  /*215b0*/  FFMA.FTZ R132, R222, UR6, -R213.reuse ;  /* 0x00000006de847c23 */ /* 0x100fe200080108d5 */
[--C-:B------:R-:W-:Y:S01]  /*215c0*/  FFMA.FTZ R134, R224, UR6, -R213.reuse ;  /* 0x00000006e0867c23 */ /* 0x100fe200080108d5 */
[----:B------:R-:W-:Y:S01]  /*215d0*/  FFMA.FTZ R135, R220, UR6, -R213 ;  /* 0x00000006dc877c23 */ /* 0x000fe200080108d5 */
[----:B------:R-:W4:Y:S01]  /*215e0*/  MUFU.EX2 R137, R137 ;  /* 0x0000008900897308 */ /* 0x000f220000000800 */
[----:B-1----:R-:W-:Y:S01]  /*215f0*/  F2FP.BF16.F32.PACK_AB R61, R145, R148 ;  /* 0x00000094913d723e */ /* 0x002fe200000010ff */
[----:B------:R-:W-:Y:S01]  /*21600*/  FADD.FTZ R148, R148, R149 ;  /* 0x0000009594947221 */ /* 0x000fe20000010000 */
[----:B------:R-:W-:Y:S01]  /*21610*/  FADD.FTZ R157, R157, R160 ;  /* 0x000000a09d9d7221 */ /* 0x000fe20000010000 */
[----:B------:R-:W-:-:S02]  /*21620*/  FFMA.FTZ R5, R188, UR6, -R208 ;  /* 0x00000006bc057c23 */ /* 0x000fc400080108d0 */
[----:B------:R-:W-:Y:S01]  /*21630*/  FADD.FTZ R145, R145, R148 ;  /* 0x0000009491917221 */ /* 0x000fe20000010000 */
[----:B------:R-:W-:Y:S01]  /*21640*/  FADD.FTZ R152, R152, R157 ;  /* 0x0000009d98987221 */ /* 0x000fe20000010000 */
[----:B------:R-:W-:Y:S01]  /*21650*/  MUFU.EX2 R133, R226 ;  /* 0x000000e200857308 */ /* 0x000fe20000000800 */
[----:B------:R-:W-:Y:S01]  /*21660*/  LDSM.16.MT88.4 R156, [R214+0x11800] ;  /* 0x01180000d69c783b */ /* 0x000fe20000004200 */
[----:B--2---:R-:W-:-:S06]  /*21670*/  FADD.FTZ R148, R140, R145 ;  /* 0x000000918c947221 */ /* 0x004fcc0000010000 */
[----:B------:R-:W1:Y:S01]  /*21680*/  MUFU.EX2 R132, R132 ;  /* 0x0000008400847308 */ /* 0x000e620000000800 */
[----:B----4-:R-:W-:Y:S01]  /*21690*/  F2FP.BF16.F32.PACK_AB R63, R137, R140 ;  /* 0x0000008c893f723e */ /* 0x010fe200000010ff */
[----:B------:R-:W-:Y:S01]  /*216a0*/  FADD.FTZ R140, R153, R152 ;  /* 0x00000098998c7221 */ /* 0x000fe20000010000 */
[----:B------:R-:W-:Y:S02]  /*216b0*/  FADD.FTZ R137, R137, R148 ;  /* 0x0000009489897221 */ /* 0x000fe40000010000 */
[----:B------:R-:W-:Y:S03]  /*216c0*/  LDSM.16.MT88.4 R148, [R0+0x11800] ;  /* 0x011800000094783b */ /* 0x000fe60000004200 */
[----:B------:R-:W-:Y:S01]  /*216d0*/  MUFU.EX2 R134, R134 ;  /* 0x0000008600867308 */ /* 0x000fe20000000800 */
[C---:B------:R-:W-:Y:S07]  /*216e0*/  HMMA.16816.F32.BF16 R16, R60.reuse, R48, R16 ;  /* 0x000000303c10723c */ /* 0x040fee0000041810 */
[----:B------:R-:W-:Y:S01]  /*216f0*/  MUFU.EX2 R135, R135 ;  /* 0x0000008700877308 */ /* 0x000fe20000000800 */
[C---:B------:R-:W-:Y:S01]  /*21700*/  HMMA.16816.F32.BF16 R24, R60.reuse, R50, R24 ;  /* 0x000000323c18723c */ /* 0x040fe20000041818 */
[----:B------:R-:W2:Y:S06]  /*21710*/  LDSM.16.MT88.4 R48, [R214+0xb000] ;  /* 0x00b00000d630783b */ /* 0x000eac0000004200 */
[----:B------:R-:W-:Y:S01]  /*21720*/  MUFU.EX2 R136, R136 ;  /* 0x0000008800887308 */ /* 0x000fe20000000800 */
[C---:B------:R-:W-:Y:S07]  /*21730*/  HMMA.16816.F32.BF16 R36, R60.reuse, R52, R36 ;  /* 0x000000343c24723c */ /* 0x040fee0000041824 */
[----:B------:R-:W4:Y:S01]  /*21740*/  MUFU.EX2 R139, R139 ;  /* 0x0000008b008b7308 */ /* 0x000f220000000800 */
[C---:B------:R-:W-:Y:S01]  /*21750*/  HMMA.16816.F32.BF16 R8, R60.reuse, R54, R8 ;  /* 0x000000363c08723c */ /* 0x040fe20000041808 */
[----:B------:R-:W5:Y:S06]  /*21760*/  LDSM.16.MT88.4 R52, [R218+0x1000] ;  /* 0x00100000da34783b */ /* 0x000f6c0000004200 */
[----:B------:R-:W-:Y:S01]  /*21770*/  MUFU.EX2 R138, R138 ;  /* 0x0000008a008a7308 */ /* 0x000fe20000000800 */
[----:B---3--:R-:W-:Y:S01]  /*21780*/  HMMA.16816.F32.BF16 R44, R60, R40, R44 ;  /* 0x000000283c2c723c */ /* 0x008fe2000004182c */
        /* <DEDUP_REMOVED lines=9> */
[--C-:B------:R-:W-:Y:S01]  /*21820*/  FFMA.FTZ R137, R190, UR6, -R213.reuse ;  /* 0x00000006be897c23 */ /* 0x100fe200080108d5 */
[----:B------:R-:W-:Y:S01]  /*21830*/  FADD.FTZ R139, R139, R136 ;  /* 0x000000888b8b7221 */ /* 0x000fe20000010000 */
[----:B------:R-:W-:Y:S01]  /*21840*/  MUFU.EX2 R92, R92 ;  /* 0x0000005c005c7308 */ /* 0x000fe20000000800 */
[C---:B------:R-:W-:Y:S01]  /*21850*/  HMMA.16816.F32.BF16 R56, R60.reuse, R64, R56 ;  /* 0x000000403c38723c */ /* 0x040fe20000041838 */
[--C-:B------:R-:W-:Y:S01]  /*21860*/  FFMA.FTZ R64, R98, UR6, -R208.reuse ;  /* 0x0000000662407c23 */ /* 0x100fe200080108d0 */
[--C-:B------:R-:W-:Y:S01]  /*21870*/  FFMA.FTZ R65, R99, UR6, -R208.reuse ;  /* 0x0000000663417c23 */ /* 0x100fe200080108d0 */
        /* <DEDUP_REMOVED lines=9> */
[--C-:B------:R-:W-:Y:S01]  /*21910*/  FFMA.FTZ R63, R102, UR6, -R213.reuse ;  /* 0x00000006663f7c23 */ /* 0x100fe200080108d5 */
[--C-:B------:R-:W-:Y:S01]  /*21920*/  FFMA.FTZ R66, R88, UR6, -R208.reuse ;  /* 0x0000000658427c23 */ /* 0x100fe200080108d0 */
[--C-:B------:R-:W-:Y:S01]  /*21930*/  FFMA.FTZ R67, R89, UR6, -R208.reuse ;  /* 0x0000000659437c23 */ /* 0x100fe200080108d0 */
[----:B------:R1:W-:Y:S01]  /*21940*/  MUFU.EX2 R60, R97 ;  /* 0x00000061003c7308 */ /* 0x0003e20000000800 */
[--C-:B------:R-:W-:Y:S01]  /*21950*/  FFMA.FTZ R88, R90, UR6, -R213.reuse ;  /* 0x000000065a587c23 */ /* 0x100fe200080108d5 */
[C---:B------:R-:W-:Y:S01]  /*21960*/  HMMA.16816.F32.BF16 R36, R40.reuse, R20, R36 ;  /* 0x000000142824723c */ /* 0x040fe20000041824 */
[--C-:B------:R-:W-:Y:S01]  /*21970*/  FFMA.FTZ R90, R94, UR6, -R213.reuse ;  /* 0x000000065e5a7c23 */ /* 0x100fe200080108d5 */
[--C-:B------:R-:W-:Y:S01]  /*21980*/  FFMA.FTZ R89, R93, UR6, -R213.reuse ;  /* 0x000000065d597c23 */ /* 0x100fe200080108d5 */
[--C-:B------:R-:W-:Y:S01]  /*21990*/  FFMA.FTZ R94, R95, UR6, -R208.reuse ;  /* 0x000000065f5e7c23 */ /* 0x100fe200080108d0 */
[--C-:B------:R-:W-:Y:S01]  /*219a0*/  FFMA.FTZ R93, R103, UR6, -R213.reuse ;  /* 0x00000006675d7c23 */ /* 0x100fe200080108d5 */
[--C-:B------:R-:W-:Y:S01]  /*219b0*/  FFMA.FTZ R95, R104, UR6, -R208.reuse ;  /* 0x00000006685f7c23 */ /* 0x100fe200080108d0 */
[----:B------:R-:W3:Y:S01]  /*219c0*/  MUFU.EX2 R61, R61 ;  /* 0x0000003d003d7308 */ /* 0x000ee20000000800 */
[--C-:B------:R-:W-:Y:S01]  /*219d0*/  FFMA.FTZ R100, R111, UR6, -R213.reuse ;  /* 0x000000066f647c23 */ /* 0x100fe200080108d5 */
[C---:B------:R-:W-:Y:S01]  /*219e0*/  HMMA.16816.F32.BF16 R8, R40.reuse, R22, R8 ;  /* 0x000000162808723c */ /* 0x040fe20000041808 */
[----:B------:R-:W4:Y:S01]  /*219f0*/  LDSM.16.MT88.4 R20, [R214+0xb800] ;  /* 0x00b80000d614783b */ /* 0x000f220000004200 */
[--C-:B------:R-:W-:Y:S01]  /*21a00*/  FFMA.FTZ R101, R112, UR6, -R213.reuse ;  /* 0x0000000670657c23 */ /* 0x100fe200080108d5 */
[--C-:B------:R-:W-:Y:S01]  /*21a10*/  FFMA.FTZ R102, R108, UR6, -R208.reuse ;  /* 0x000000066c667c23 */ /* 0x100fe200080108d0 */
[--C-:B------:R-:W-:Y:S01]  /*21a20*/  FFMA.FTZ R103, R109, UR6, -R208.reuse ;  /* 0x000000066d677c23 */ /* 0x100fe200080108d0 */
[--C-:B------:R-:W-:Y:S01]  /*21a30*/  FFMA.FTZ R104, R113, UR6, -R213.reuse ;  /* 0x0000000671687c23 */ /* 0x100fe200080108d5 */
[----:B------:R-:W-:Y:S01]  /*21a40*/  MUFU.EX2 R62, R62 ;  /* 0x0000003e003e7308 */ /* 0x000fe20000000800 */
[--C-:B-1----:R-:W-:Y:S01]  /*21a50*/  FFMA.FTZ R97, R106, UR6, -R213.reuse ;  /* 0x000000066a617c23 */ /* 0x102fe200080108d5 */
[C---:B--2---:R-:W-:Y:S01]  /*21a60*/  HMMA.16816.F32.BF16 R16, R40.reuse, R48, R16 ;  /* 0x000000302810723c */ /* 0x044fe20000041810 */
        /* <DEDUP_REMOVED lines=8> */
[----:B------:R-:W1:Y:S01]  /*21af0*/  LDSM.16.MT88.4 R48, [R0+0xb800] ;  /* 0x00b800000030783b */ /* 0x000e620000004200 */
[--C-:B------:R-:W-:Y:S01]  /*21b00*/  FFMA.FTZ R114, R123, UR6, -R213.reuse ;  /* 0x000000067b727c23 */ /* 0x100fe200080108d5 */
[--C-:B------:R-:W-:Y:S01]  /*21b10*/  FFMA.FTZ R115, R126, UR6, -R213.reuse ;  /* 0x000000067e737c23 */ /* 0x100fe200080108d5 */
[--C-:B------:R-:W-:Y:S01]  /*21b20*/  FFMA.FTZ R117, R125, UR6, -R208.reuse ;  /* 0x000000067d757c23 */ /* 0x100fe200080108d0 */
[--C-:B------:R-:W-:Y:S01]  /*21b30*/  FFMA.FTZ R118, R127, UR6, -R213.reuse ;  /* 0x000000067f767c23 */ /* 0x100fe200080108d5 */
[----:B------:R-:W2:Y:S01]  /*21b40*/  MUFU.EX2 R65, R65 ;  /* 0x0000004100417308 */ /* 0x000ea20000000800 */
[--C-:B------:R-:W-:Y:S01]  /*21b50*/  FFMA.FTZ R119, R130, UR6, -R213.reuse ;  /* 0x0000000682777c23 */ /* 0x100fe200080108d5 */
[C---:B------:R-:W-:Y:S01]  /*21b60*/  HMMA.16816.F32.BF16 R44, R40.reuse, R28, R44 ;  /* 0x0000001c282c723c */ /* 0x040fe2000004182c */
        /* <DEDUP_REMOVED lines=9> */
[----:B------:R-:W-:Y:S01]  /*21c00*/  FFMA.FTZ R127, R174, UR6, -R213 ;  /* 0x00000006ae7f7c23 */ /* 0x000fe200080108d5 */
[--C-:B------:R-:W-:Y:S01]  /*21c10*/  FFMA.FTZ R128, R168, UR6, -R208.reuse ;  /* 0x00000006a8807c23 */ /* 0x100fe200080108d0 */
[--C-:B------:R-:W-:Y:S01]  /*21c20*/  FFMA.FTZ R129, R169, UR6, -R208.reuse ;  /* 0x00000006a9817c23 */ /* 0x100fe200080108d0 */
[--C-:B------:R-:W-:Y:S01]  /*21c30*/  FFMA.FTZ R130, R172, UR6, -R208.reuse ;  /* 0x00000006ac827c23 */ /* 0x100fe200080108d0 */
[----:B------:R-:W4:Y:S01]  /*21c40*/  MUFU.EX2 R67, R67 ;  /* 0x0000004300437308 */ /* 0x000f220000000800 */
[----:B------:R-:W-:Y:S01]  /*21c50*/  FFMA.FTZ R131, R173, UR6, -R208 ;  /* 0x00000006ad837c23 */ /* 0x000fe200080108d0 */
[----:B-----5:R-:W-:Y:S01]  /*21c60*/  HMMA.16816.F32.BF16 R56, R40, R52, R56 ;  /* 0x000000342838723c */ /* 0x020fe20000041838 */
[----:B------:R-:W-:Y:S01]  /*21c70*/  FADD.FTZ R138, R138, R139 ;  /* 0x0000008b8a8a7221 */ /* 0x000fe20000010000 */
[----:B------:R-:W-:Y:S01]  /*21c80*/  FADD.FTZ R135, R135, R134 ;  /* 0x0000008687877221 */ /* 0x000fe20000010000 */
[----:B------:R-:W-:-:S02]  /*21c90*/  FFMA.FTZ R136, R187, UR6, -R213 ;  /* 0x00000006bb887c23 */ /* 0x000fc400080108d5 */
[----:B------:R-:W-:Y:S01]  /*21ca0*/  FADD.FTZ R141, R141, R138 ;  /* 0x0000008a8d8d7221 */ /* 0x000fe20000010000 */
[----:B------:R-:W-:Y:S02]  /*21cb0*/  MUFU.EX2 R88, R88 ;  /* 0x0000005800587308 */ /* 0x000fe40000000800 */
[----:B------:R-:W-:Y:S01]  /*21cc0*/  HMMA.16816.F32.BF16 R12, R40, R54, R12 ;  /* 0x00000036280c723c */ /* 0x000fe2000004180c */
[----:B---3--:R-:W-:Y:S01]  /*21cd0*/  F2FP.BF16.F32.PACK_AB R40, R61, R60 ;  /* 0x0000003c3d28723e */ /* 0x008fe200000010ff */
[----:B------:R-:W3:Y:S01]  /*21ce0*/  LDSM.16.MT88.4 R52, [R218+0x1800] ;  /* 0x00180000da34783b */ /* 0x000ee20000004200 */
[----:B--2---:R-:W-:Y:S01]  /*21cf0*/  F2FP.BF16.F32.PACK_AB R41, R65, R64 ;  /* 0x000000404129723e */ /* 0x004fe200000010ff */
[----:B------:R-:W-:Y:S01]  /*21d00*/  FADD.FTZ R60, R60, R135 ;  /* 0x000000873c3c7221 */ /* 0x000fe20000010000 */
[----:B------:R-:W-:Y:S01]  /*21d10*/  F2FP.BF16.F32.PACK_AB R42, R63, R62 ;  /* 0x0000003e3f2a723e */ /* 0x000fe200000010ff */
[----:B------:R-:W2:Y:S01]  /*21d20*/  MUFU.EX2 R89, R89 ;  /* 0x0000005900597308 */ /* 0x000ea20000000800 */
[----:B----4-:R-:W-:Y:S01]  /*21d30*/  F2FP.BF16.F32.PACK_AB R43, R67, R66 ;  /* 0x00000042432b723e */ /* 0x010fe200000010ff */
[----:B------:R-:W-:Y:S01]  /*21d40*/  FADD.FTZ R64, R64, R141 ;  /* 0x0000008d40407221 */ /* 0x000fe20000010000 */
[----:B------:R-:W-:Y:S01]  /*21d50*/  FADD.FTZ R61, R61, R60 ;  /* 0x0000003c3d3d7221 */ /* 0x000fe20000010000 */
[----:B------:R-:W-:-:S02]  /*21d60*/  FFMA.FTZ R60, R193, UR6, -R213 ;  /* 0x00000006c13c7c23 */ /* 0x000fc400080108d5 */
[----:B------:R-:W-:Y:S01]  /*21d70*/  FADD.FTZ R65, R65, R64 ;  /* 0x0000004041417221 */ /* 0x000fe20000010000 */
[----:B------:R-:W-:Y:S01]  /*21d80*/  FADD.FTZ R62, R62, R61 ;  /* 0x0000003d3e3e7221 */ /* 0x000fe20000010000 */
[C---:B------:R-:W-:Y:S01]  /*21d90*/  HMMA.16816.F32.BF16 R16, R40.reuse, R20, R16 ;  /* 0x000000142810723c */ /* 0x040fe20000041810 */
[----:B------:R-:W-:Y:S01]  /*21da0*/  MUFU.EX2 R90, R90 ;  /* 0x0000005a005a7308 */ /* 0x000fe20000000800 */
[----:B------:R-:W-:Y:S01]  /*21db0*/  FADD.FTZ R66, R66, R65 ;  /* 0x0000004142427221 */ /* 0x000fe20000010000 */
[----:B------:R-:W-:Y:S01]  /*21dc0*/  FADD.FTZ R63, R63, R62 ;  /* 0x0000003e3f3f7221 */ /* 0x000fe20000010000 */
[----:B------:R-:W-:Y:S01]  /*21dd0*/  FFMA.FTZ R61, R192, UR6, -R213 ;  /* 0x00000006c03d7c23 */ /* 0x000fe200080108d5 */
[----:B------:R-:W-:Y:S01]  /*21de0*/  FFMA.FTZ R62, R186, UR6, -R208 ;  /* 0x00000006ba3e7c23 */ /* 0x000fe200080108d0 */
[----:B------:R-:W-:Y:S01]  /*21df0*/  FADD.FTZ R66, R67, R66 ;  /* 0x0000004243427221 */ /* 0x000fe20000010000 */
[--C-:B------:R-:W-:Y:S01]  /*21e00*/  FFMA.FTZ R64, R191, UR6, -R208.reuse ;  /* 0x00000006bf407c23 */ /* 0x100fe200080108d0 */
[----:B------:R-:W-:Y:S01]  /*21e10*/  HMMA.16816.F32.BF16 R24, R40, R22, R24 ;  /* 0x000000162818723c */ /* 0x000fe20000041818 */
[----:B------:R-:W4:Y:S01]  /*21e20*/  LDSM.16.MT88.4 R20, [R214+0xc000] ;  /* 0x00c00000d614783b */ /* 0x000f220000004200 */
[----:B------:R-:W5:Y:S01]  /*21e30*/  MUFU.EX2 R93, R93 ;  /* 0x0000005d005d7308 */ /* 0x000f620000000800 */
[----:B------:R-:W-:-:S05]  /*21e40*/  FFMA.FTZ R65, R196, UR6, -R208 ;  /* 0x00000006c4417c23 */ /* 0x000fca00080108d0 */
[C---:B-1----:R-:W-:Y:S02]  /*21e50*/  HMMA.16816.F32.BF16 R36, R40.reuse, R48, R36 ;  /* 0x000000302824723c */ /* 0x042fe40000041824 */
[----:B------:R-:W-:Y:S06]  /*21e60*/  MUFU.EX2 R94, R94 ;  /* 0x0000005e005e7308 */ /* 0x000fec0000000800 */
        /* <DEDUP_REMOVED lines=11> */
[----:B--2---:R-:W-:Y:S01]  /*21f20*/  F2FP.BF16.F32.PACK_AB R40, R89, R88 ;  /* 0x000000585928723e */ /* 0x004fe200000010ff */
[----:B------:R-:W2:Y:S01]  /*21f30*/  LDSM.16.MT88.4 R52, [R218+0x2000] ;  /* 0x00200000da34783b */ /* 0x000ea20000004200 */
[----:B------:R-:W-:Y:S01]  /*21f40*/  F2FP.BF16.F32.PACK_AB R41, R92, R91 ;  /* 0x0000005b5c29723e */ /* 0x000fe200000010ff */
[----:B------:R-:W-:Y:S01]  /*21f50*/  MUFU.EX2 R99, R99 ;  /* 0x0000006300637308 */ /* 0x000fe20000000800 */
[----:B-----5:R-:W-:Y:S01]  /*21f60*/  F2FP.BF16.F32.PACK_AB R42, R93, R90 ;  /* 0x0000005a5d2a723e */ /* 0x020fe200000010ff */
[----:B------:R-:W-:Y:S01]  /*21f70*/  FADD.FTZ R88, R88, R63 ;  /* 0x0000003f58587221 */ /* 0x000fe20000010000 */
[----:B------:R-:W-:Y:S01]  /*21f80*/  F2FP.BF16.F32.PACK_AB R43, R95, R94 ;  /* 0x0000005e5f2b723e */ /* 0x000fe200000010ff */
[----:B------:R-:W-:Y:S01]  /*21f90*/  FADD.FTZ R91, R91, R66 ;  /* 0x000000425b5b7221 */ /* 0x000fe20000010000 */
[----:B------:R-:W-:Y:S01]  /*21fa0*/  FFMA.FTZ R63, R189, UR6, -R208 ;  /* 0x00000006bd3f7c23 */ /* 0x000fe200080108d0 */
[----:B------:R-:W-:Y:S01]  /*21fb0*/  FADD.FTZ R89, R89, R88 ;  /* 0x0000005859597221 */ /* 0x000fe20000010000 */
[----:B------:R-:W-:Y:S01]  /*21fc0*/  FFMA.FTZ R66, R195, UR6, -R213 ;  /* 0x00000006c3427c23 */ /* 0x000fe200080108d5 */
[----:B------:R-:W-:Y:S01]  /*21fd0*/  MUFU.EX2 R80, R80 ;  /* 0x0000005000507308 */ /* 0x000fe20000000800 */
[----:B------:R-:W-:Y:S01]  /*21fe0*/  FADD.FTZ R91, R92, R91 ;  /* 0x0000005b5c5b7221 */ /* 0x000fe20000010000 */
[----:B----4-:R-:W-:Y:S01]  /*21ff0*/  HMMA.16816.F32.BF16 R16, R40, R20, R16 ;  /* 0x000000142810723c */ /* 0x010fe20000041810 */
[----:B------:R-:W-:-:S02]  /*22000*/  FADD.FTZ R90, R90, R89 ;  /* 0x000000595a5a7221 */ /* 0x000fc40000010000 */
[----:B------:R-:W-:Y:S02]  /*22010*/  FADD.FTZ R94, R94, R91 ;  /* 0x0000005b5e5e7221 */ /* 0x000fe40000010000 */
[----:B------:R-:W-:Y:S01]  /*22020*/  FADD.FTZ R93, R93, R90 ;  /* 0x0000005a5d5d7221 */ /* 0x000fe20000010000 */
[----:B------:R-:W3:Y:S01]  /*22030*/  MUFU.EX2 R81, R81 ;  /* 0x0000005100517308 */ /* 0x000ee20000000800 */
[----:B------:R-:W-:Y:S01]  /*22040*/  FADD.FTZ R95, R95, R94 ;  /* 0x0000005e5f5f7221 */ /* 0x000fe20000010000 */
        /* <DEDUP_REMOVED lines=15> */
[----:B------:R-:W-:Y:S01]  /*22140*/  HMMA.16816.F32.BF16 R12, R40, R54, R12 ;  /* 0x00000036280c723c */ /* 0x000fe2000004180c */
[----:B------:R-:W-:Y:S01]  /*22150*/  F2FP.BF16.F32.PACK_AB R40, R97, R96 ;  /* 0x000000606128723e */ /* 0x000fe200000010ff */
[----:B------:R-:W2:Y:S01]  /*22160*/  LDSM.16.MT88.4 R52, [R218+0x2800] ;  /* 0x00280000da34783b */ /* 0x000ea20000004200 */
[----:B---3--:R-:W-:Y:S01]  /*22170*/  F2FP.BF16.F32.PACK_AB R41, R81, R80 ;  /* 0x000000505129723e */ /* 0x008fe200000010ff */
[----:B------:R-:W-:Y:S01]  /*22180*/  FADD.FTZ R96, R96, R93 ;  /* 0x0000005d60607221 */ /* 0x000fe20000010000 */
[----:B------:R-:W-:Y:S01]  /*22190*/  F2FP.BF16.F32.PACK_AB R42, R99, R82 ;  /* 0x00000052632a723e */ /* 0x000fe200000010ff */
[----:B------:R-:W-:Y:S01]  /*221a0*/  MUFU.EX2 R102, R102 ;  /* 0x0000006600667308 */ /* 0x000fe20000000800 */
[----:B-1----:R-:W-:Y:S01]  /*221b0*/  F2FP.BF16.F32.PACK_AB R43, R84, R83 ;  /* 0x00000053542b723e */ /* 0x002fe200000010ff */
[----:B------:R-:W-:-:S04]  /*221c0*/  FADD.FTZ R97, R97, R96 ;  /* 0x0000006061617221 */ /* 0x000fc80000010000 */
[----:B------:R-:W-:Y:S02]  /*221d0*/  FADD.FTZ R82, R82, R97 ;  /* 0x0000006152527221 */ /* 0x000fe40000010000 */
[----:B----4-:R-:W-:Y:S01]  /*221e0*/  HMMA.16816.F32.BF16 R16, R40, R20, R16 ;  /* 0x000000142810723c */ /* 0x010fe20000041810 */
[----:B------:R-:W1:Y:S01]  /*221f0*/  MUFU.EX2 R103, R103 ;  /* 0x0000006700677308 */ /* 0x000e620000000800 */
[----:B------:R-:W-:-:S06]  /*22200*/  FADD.FTZ R82, R99, R82 ;  /* 0x0000005263527221 */ /* 0x000fcc0000010000 */
[C---:B------:R-:W-:Y:S01]  /*22210*/  HMMA.16816.F32.BF16 R24, R40.reuse, R22, R24 ;  /* 0x000000162818723c */ /* 0x040fe20000041818 */
[----:B------:R-:W3:Y:S01]  /*22220*/  LDSM.16.MT88.4 R20, [R214+0xd000] ;  /* 0x00d00000d614783b */ /* 0x000ee20000004200 */
        /* <DEDUP_REMOVED lines=13> */
[----:B------:R-:W-:Y:S01]  /*22300*/  HMMA.16816.F32.BF16 R12, R40, R54, R12 ;  /* 0x00000036280c723c */ /* 0x000fe2000004180c */
[----:B------:R-:W-:Y:S01]  /*22310*/  F2FP.BF16.F32.PACK_AB R40, R98, R85 ;  /* 0x000000556228723e */ /* 0x000fe200000010ff */
[----:B------:R-:W2:Y:S01]  /*22320*/  LDSM.16.MT88.4 R52, [R218+0x3000] ;  /* 0x00300000da34783b */ /* 0x000ea20000004200 */
[----:B-1----:R-:W-:Y:S01]  /*22330*/  F2FP.BF16.F32.PACK_AB R41, R103, R102 ;  /* 0x000000666729723e */ /* 0x002fe200000010ff */
[----:B------:R-:W-:Y:S01]  /*22340*/  MUFU.EX2 R106, R106 ;  /* 0x0000006a006a7308 */ /* 0x000fe20000000800 */
[----:B------:R-:W-:Y:S01]  /*22350*/  F2FP.BF16.F32.PACK_AB R42, R101, R100 ;  /* 0x00000064652a723e */ /* 0x000fe200000010ff */
[----:B------:R-:W-:Y:S01]  /*22360*/  FADD.FTZ R85, R85, R82 ;  /* 0x0000005255557221 */ /* 0x000fe20000010000 */
[----:B----4-:R-:W-:-:S03]  /*22370*/  F2FP.BF16.F32.PACK_AB R43, R87, R86 ;  /* 0x00000056572b723e */ /* 0x010fc600000010ff */
[----:B------:R-:W-:Y:S02]  /*22380*/  FADD.FTZ R85, R98, R85 ;  /* 0x0000005562557221 */ /* 0x000fe40000010000 */
[----:B------:R-:W1:Y:S02]  /*22390*/  MUFU.EX2 R77, R77 ;  /* 0x0000004d004d7308 */ /* 0x000e640000000800 */
[----:B---3--:R-:W-:Y:S01]  /*223a0*/  HMMA.16816.F32.BF16 R16, R40, R20, R16 ;  /* 0x000000142810723c */ /* 0x008fe20000041810 */
[----:B------:R-:W-:-:S04]  /*223b0*/  FADD.FTZ R100, R100, R85 ;  /* 0x0000005564647221 */ /* 0x000fc80000010000 */
[----:B------:R-:W-:Y:S01]  /*223c0*/  FADD.FTZ R101, R101, R100 ;  /* 0x0000006465657221 */ /* 0x000fe20000010000 */
        /* <DEDUP_REMOVED lines=19> */
[----:B-1----:R-:W-:Y:S01]  /*22500*/  F2FP.BF16.F32.PACK_AB R41, R77, R106 ;  /* 0x0000006a4d29723e */ /* 0x002fe200000010ff */
[----:B------:R-:W-:Y:S01]  /*22510*/  FADD.FTZ R104, R104, R101 ;  /* 0x0000006568687221 */ /* 0x000fe20000010000 */
[----:B------:R-:W-:Y:S01]  /*22520*/  F2FP.BF16.F32.PACK_AB R42, R107, R76 ;  /* 0x0000004c6b2a723e */ /* 0x000fe200000010ff */
[----:B------:R-:W1:Y:S01]  /*22530*/  MUFU.EX2 R73, R73 ;  /* 0x0000004900497308 */ /* 0x000e620000000800 */
[----:B----4-:R-:W-:Y:S01]  /*22540*/  F2FP.BF16.F32.PACK_AB R43, R109, R108 ;  /* 0x0000006c6d2b723e */ /* 0x010fe200000010ff */
[----:B------:R-:W-:-:S06]  /*22550*/  FADD.FTZ R105, R105, R104 ;  /* 0x0000006869697221 */ /* 0x000fcc0000010000 */
        /* <DEDUP_REMOVED lines=21> */
[----:B------:R-:W1:Y:S01]  /*226b0*/  MUFU.EX2 R69, R69 ;  /* 0x0000004500457308 */ /* 0x000e620000000800 */
[----:B------:R-:W-:-:S02]  /*226c0*/  F2FP.BF16.F32.PACK_AB R42, R75, R72 ;  /* 0x000000484b2a723e */ /* 0x000fc400000010ff */
[----:B----4-:R-:W-:-:S05]  /*226d0*/  F2FP.BF16.F32.PACK_AB R43, R79, R74 ;  /* 0x0000004a4f2b723e */ /* 0x010fca00000010ff */
[----:B------:R-:W-:Y:S02]  /*226e0*/  MUFU.EX2 R116, R116 ;  /* 0x0000007400747308 */ /* 0x000fe40000000800 */
[C---:B---3--:R-:W-:Y:S06]  /*226f0*/  HMMA.16816.F32.BF16 R16, R40.reuse, R20, R16 ;  /* 0x000000142810723c */ /* 0x048fec0000041810 */
[----:B------:R-:W3:Y:S02]  /*22700*/  MUFU.EX2 R117, R117 ;  /* 0x0000007500757308 */ /* 0x000ee40000000800 */
        /* <DEDUP_REMOVED lines=13> */
[C---:B--2---:R-:W-:Y:S06]  /*227e0*/  HMMA.16816.F32.BF16 R56, R40.reuse, R52, R56 ;  /* 0x000000342838723c */ /* 0x044fec0000041838 */
[----:B------:R-:W2:Y:S02]  /*227f0*/  MUFU.EX2 R71, R71 ;  /* 0x0000004700477308 */ /* 0x000ea40000000800 */
[----:B------:R-:W-:Y:S01]  /*22800*/  HMMA.16816.F32.BF16 R12, R40, R54, R12 ;  /* 0x00000036280c723c */ /* 0x000fe2000004180c */
[----:B------:R-:W-:Y:S01]  /*22810*/  F2FP.BF16.F32.PACK_AB R40, R113, R112 ;  /* 0x000000707128723e */ /* 0x000fe200000010ff */
[----:B------:R-:W2:Y:S01]  /*22820*/  LDSM.16.MT88.4 R52, [R218+0x4800] ;  /* 0x00480000da34783b */ /* 0x000ea20000004200 */
[----:B-1----:R-:W-:-:S02]  /*22830*/  F2FP.BF16.F32.PACK_AB R41, R69, R68 ;  /* 0x000000444529723e */ /* 0x002fc400000010ff */
[----:B------:R-:W-:Y:S01]  /*22840*/  F2FP.BF16.F32.PACK_AB R42, R115, R114 ;  /* 0x00000072732a723e */ /* 0x000fe200000010ff */
[----:B------:R-:W-:Y:S01]  /*22850*/  MUFU.EX2 R122, R122 ;  /* 0x0000007a007a7308 */ /* 0x000fe20000000800 */
[----:B---3--:R-:W-:-:S07]  /*22860*/  F2FP.BF16.F32.PACK_AB R43, R117, R116 ;  /* 0x00000074752b723e */ /* 0x008fce00000010ff */
[C---:B----4-:R-:W-:Y:S01]  /*22870*/  HMMA.16816.F32.BF16 R16, R40.reuse, R20, R16 ;  /* 0x000000142810723c */ /* 0x050fe20000041810 */
[----:B------:R-:W1:Y:S07]  /*22880*/  MUFU.EX2 R123, R123 ;  /* 0x0000007b007b7308 */ /* 0x000e6e0000000800 */
        /* <DEDUP_REMOVED lines=9> */
[----:B------:R-:W-:Y:S06]  /*22920*/  MUFU.EX2 R127, R127 ;  /* 0x0000007f007f7308 */ /* 0x000fec0000000800 */
[C---:B------:R-:W-:Y:S01]  /*22930*/  HMMA.16816.F32.BF16 R32, R40.reuse, R30, R32 ;  /* 0x0000001e2820723c */ /* 0x040fe20000041820 */
[----:B------:R-:W4:Y:S01]  /*22940*/  LDSM.16.MT88.4 R28, [R217+0x5000] ;  /* 0x00500000d91c783b */ /* 0x000f220000004200 */
        /* <DEDUP_REMOVED lines=35> */
[C---:B---3--:R-:W-:Y:S01]  /*22b80*/  HMMA.16816.F32.BF16 R16, R40.reuse, R20, R16 ;  /* 0x000000142810723c */ /* 0x048fe20000041810 */
[----:B------:R-:W-:Y:S07]  /*22b90*/  MUFU.EX2 R4, R4 ;  /* 0x0000000400047308 */ /* 0x000fee0000000800 */
[C---:B------:R-:W-:Y:S01]  /*22ba0*/  HMMA.16816.F32.BF16 R24, R40.reuse, R22, R24 ;  /* 0x000000162818723c */ /* 0x040fe20000041818 */
[----:B------:R-:W1:Y:S01]  /*22bb0*/  LDSM.16.MT88.4 R20, [R214+0x10000] ;  /* 0x01000000d614783b */ /* 0x000e620000004200 */
[----:B------:R-:W-:Y:S06]  /*22bc0*/  MUFU.EX2 R167, R167 ;  /* 0x000000a700a77308 */ /* 0x000fec0000000800 */
[C---:B-----5:R-:W-:Y:S02]  /*22bd0*/  HMMA.16816.F32.BF16 R36, R40.reuse, R48, R36 ;  /* 0x000000302824723c */ /* 0x060fe40000041824 */
[----:B------:R-:W-:Y:S06]  /*22be0*/  MUFU.EX2 R2, R2 ;  /* 0x0000000200027308 */ /* 0x000fec0000000800 */
[C---:B------:R-:W-:Y:S01]  /*22bf0*/  HMMA.16816.F32.BF16 R8, R40.reuse, R50, R8 ;  /* 0x000000322808723c */ /* 0x040fe20000041808 */
[----:B------:R-:W3:Y:S01]  /*22c00*/  LDSM.16.MT88.4 R48, [R0+0x10000] ;  /* 0x010000000030783b */ /* 0x000ee20000004200 */
[----:B------:R-:W-:Y:S06]  /*22c10*/  MUFU.EX2 R5, R5 ;  /* 0x0000000500057308 */ /* 0x000fec0000000800 */
[C---:B----4-:R-:W-:Y:S02]  /*22c20*/  HMMA.16816.F32.BF16 R44, R40.reuse, R28, R44 ;  /* 0x0000001c282c723c */ /* 0x050fe4000004182c */
[----:B------:R-:W-:Y:S06]  /*22c30*/  MUFU.EX2 R136, R136 ;  /* 0x0000008800887308 */ /* 0x000fec0000000800 */
[C---:B------:R-:W-:Y:S01]  /*22c40*/  HMMA.16816.F32.BF16 R32, R40.reuse, R30, R32 ;  /* 0x0000001e2820723c */ /* 0x040fe20000041820 */
[----:B------:R-:W4:Y:S01]  /*22c50*/  LDSM.16.MT88.4 R28, [R217+0x6000] ;  /* 0x00600000d91c783b */ /* 0x000f220000004200 */
[----:B------:R-:W-:Y:S06]  /*22c60*/  MUFU.EX2 R137, R137 ;  /* 0x0000008900897308 */ /* 0x000fec0000000800 */
[C---:B--2---:R-:W-:Y:S01]  /*22c70*/  HMMA.16816.F32.BF16 R56, R40.reuse, R52, R56 ;  /* 0x000000342838723c */ /* 0x044fe20000041838 */
        /* <DEDUP_REMOVED lines=10> */
[----:B------:R-:W-:-:S07]  /*22d20*/  F2FP.BF16.F32.PACK_AB R43, R165, R164 ;  /* 0x000000a4a52b723e */ /* 0x000fce00000010ff */
[C---:B-1----:R-:W-:Y:S01]  /*22d30*/  HMMA.16816.F32.BF16 R16, R40.reuse, R20, R16 ;  /* 0x000000142810723c */ /* 0x042fe20000041810 */
[----:B------:R-:W1:Y:S07]  /*22d40*/  MUFU.EX2 R52, R52 ;  /* 0x0000003400347308 */ /* 0x000e6e0000000800 */
[C---:B------:R-:W-:Y:S01]  /*22d50*/  HMMA.16816.F32.BF16 R24, R40.reuse, R22, R24 ;  /* 0x000000162818723c */ /* 0x040fe20000041818 */
[----:B------:R-:W2:Y:S01]  /*22d60*/  LDSM.16.MT88.4 R20, [R218+0x6000] ;  /* 0x00600000da14783b */ /* 0x000ea20000004200 */
[----:B------:R-:W-:Y:S06]  /*22d70*/  MUFU.EX2 R54, R54 ;  /* 0x0000003600367308 */ /* 0x000fec0000000800 */
[C---:B---3--:R-:W-:Y:S02]  /*22d80*/  HMMA.16816.F32.BF16 R36, R40.reuse, R48, R36 ;  /* 0x000000302824723c */ /* 0x048fe40000041824 */
[----:B------:R-:W3:Y:S06]  /*22d90*/  MUFU.EX2 R55, R55 ;  /* 0x0000003700377308 */ /* 0x000eec0000000800 */
        /* <DEDUP_REMOVED lines=8> */
[C---:B--2---:R-:W-:Y:S02]  /*22e20*/  HMMA.16816.F32.BF16 R56, R40.reuse, R20, R56 ;  /* 0x000000142838723c */ /* 0x044fe40000041838 */
[----:B------:R-:W-:Y:S06]  /*22e30*/  MUFU.EX2 R64, R64 ;  /* 0x0000004000407308 */ /* 0x000fec0000000800 */
[----:B------:R-:W-:Y:S01]  /*22e40*/  HMMA.16816.F32.BF16 R12, R40, R22, R12 ;  /* 0x00000016280c723c */ /* 0x000fe2000004180c */
[----:B------:R-:W2:Y:S01]  /*22e50*/  LDSM.16.MT88.4 R20, [R217+0x6800] ;  /* 0x00680000d914783b */ /* 0x000ea20000004200 */
[----:B-1----:R-:W-:Y:S01]  /*22e60*/  F2FP.BF16.F32.PACK_AB R40, R52, R53 ;  /* 0x000000353428723e */ /* 0x002fe200000010ff */
[----:B------:R-:W1:Y:S01]  /*22e70*/  MUFU.EX2 R65, R65 ;  /* 0x0000004100417308 */ /* 0x000e620000000800 */
[----:B------:R-:W-:-:S02]  /*22e80*/  F2FP.BF16.F32.PACK_AB R41, R167, R4 ;  /* 0x00000004a729723e */ /* 0x000fc400000010ff */
[----:B---3--:R-:W-:Y:S02]  /*22e90*/  F2FP.BF16.F32.PACK_AB R42, R55, R54 ;  /* 0x00000036372a723e */ /* 0x008fe400000010ff */
[----:B------:R-:W-:-:S03]  /*22ea0*/  F2FP.BF16.F32.PACK_AB R43, R5, R2 ;  /* 0x00000002052b723e */ /* 0x000fc600000010ff */
[----:B------:R-:W-:Y:S04]  /*22eb0*/  MUFU.EX2 R66, R66 ;  /* 0x0000004200427308 */ /* 0x000fe80000000800 */
[C---:B-----5:R-:W-:Y:S04]  /*22ec0*/  HMMA.16816.F32.BF16 R16, R40.reuse, R48, R16 ;  /* 0x000000302810723c */ /* 0x060fe80000041810 */
[----:B------:R-:W-:Y:S04]  /*22ed0*/  MUFU.EX2 R249, R249 ;  /* 0x000000f900f97308 */ /* 0x000fe80000000800 */
[C---:B------:R-:W-:Y:S01]  /*22ee0*/  HMMA.16816.F32.BF16 R24, R40.reuse, R50, R24 ;  /* 0x000000322818723c */ /* 0x040fe20000041818 */
[----:B------:R-:W3:Y:S03]  /*22ef0*/  LDSM.16.MT88.4 R48, [R218+0x6800] ;  /* 0x00680000da30783b */ /* 0x000ee60000004200 */
[----:B------:R-:W-:Y:S04]  /*22f00*/  MUFU.EX2 R7, R7 ;  /* 0x0000000700077308 */ /* 0x000fe80000000800 */
[C---:B----4-:R-:W-:Y:S08]  /*22f10*/  HMMA.16816.F32.BF16 R36, R40.reuse, R28, R36 ;  /* 0x0000001c2824723c */ /* 0x050ff00000041824 */
[C---:B------:R-:W-:Y:S01]  /*22f20*/  HMMA.16816.F32.BF16 R8, R40.reuse, R30, R8 ;  /* 0x0000001e2808723c */ /* 0x040fe20000041808 */
[----:B------:R-:W4:Y:S07]  /*22f30*/  LDSM.16.MT88.4 R28, [R214+0x11000] ;  /* 0x01100000d61c783b */ /* 0x000f2e0000004200 */
[----:B--2---:R-:W-:Y:S01]  /*22f40*/  HMMA.16816.F32.BF16 R44, R40, R20, R44 ;  /* 0x00000014282c723c */ /* 0x004fe2000004182c */
[----:B------:R-:W-:-:S04]  /*22f50*/  FADD.FTZ R20, R80, R95 ;  /* 0x0000005f50147221 */ /* 0x000fc80000010000 */
[----:B------:R-:W-:-:S03]  /*22f60*/  FADD.FTZ R20, R81, R20 ;  /* 0x0000001451147221 */ /* 0x000fc60000010000 */
[----:B------:R-:W-:Y:S01]  /*22f70*/  HMMA.16816.F32.BF16 R32, R40, R22, R32 ;  /* 0x000000162820723c */ /* 0x000fe20000041820 */
[----:B------:R-:W-:Y:S02]  /*22f80*/  FADD.FTZ R67, R83, R20 ;  /* 0x0000001453437221 */ /* 0x000fe40000010000 */
[----:B------:R-:W2:Y:S02]  /*22f90*/  LDSM.16.MT88.4 R20, [R0+0x11000] ;  /* 0x011000000014783b */ /* 0x000ea40000004200 */
[----:B------:R-:W-:-:S04]  /*22fa0*/  FADD.FTZ R67, R84, R67 ;  /* 0x0000004354437221 */ /* 0x000fc80000010000 */
[----:B------:R-:W-:Y:S01]  /*22fb0*/  FADD.FTZ R102, R102, R67 ;  /* 0x0000004366667221 */ /* 0x000fe20000010000 */
[----:B---3--:R-:W-:Y:S01]  /*22fc0*/  HMMA.16816.F32.BF16 R56, R40, R48, R56 ;  /* 0x000000302838723c */ /* 0x008fe20000041838 */
[----:B------:R-:W-:Y:S02]  /*22fd0*/  FFMA.FTZ R67, R198, UR6, -R213 ;  /* 0x00000006c6437c23 */ /* 0x000fe400080108d5 */
[----:B------:R-:W-:-:S04]  /*22fe0*/  FADD.FTZ R103, R103, R102 ;  /* 0x0000006667677221 */ /* 0x000fc80000010000 */
[----:B------:R-:W-:Y:S01]  /*22ff0*/  FADD.FTZ R86, R86, R103 ;  /* 0x0000006756567221 */ /* 0x000fe20000010000 */
[----:B------:R-:W-:Y:S01]  /*23000*/  HMMA.16816.F32.BF16 R12, R40, R50, R12 ;  /* 0x00000032280c723c */ /* 0x000fe2000004180c */
[----:B------:R-:W-:Y:S01]  /*23010*/  F2FP.BF16.F32.PACK_AB R40, R137, R136 ;  /* 0x000000888928723e */ /* 0x000fe200000010ff */
[----:B------:R-:W3:Y:S01]  /*23020*/  LDSM.16.MT88.4 R48, [R217+0x7000] ;  /* 0x00700000d930783b */ /* 0x000ee20000004200 */
[----:B------:R-:W-:Y:S01]  /*23030*/  FADD.FTZ R87, R87, R86 ;  /* 0x0000005657577221 */ /* 0x000fe20000010000 */
[----:B------:R-:W-:Y:S01]  /*23040*/  F2FP.BF16.F32.PACK_AB R41, R63, R62 ;  /* 0x0000003e3f29723e */ /* 0x000fe200000010ff */
[----:B------:R-:W5:Y:S01]  /*23050*/  MUFU.EX2 R67, R67 ;  /* 0x0000004300437308 */ /* 0x000f620000000800 */
[----:B------:R-:W-:Y:S01]  /*23060*/  F2FP.BF16.F32.PACK_AB R42, R61, R60 ;  /* 0x0000003c3d2a723e */ /* 0x000fe200000010ff */
[----:B------:R-:W-:Y:S01]  /*23070*/  FADD.FTZ R106, R106, R87 ;  /* 0x000000576a6a7221 */ /* 0x000fe20000010000 */
[----:B-1----:R-:W-:-:S03]  /*23080*/  F2FP.BF16.F32.PACK_AB R43, R65, R64 ;  /* 0x00000040412b723e */ /* 0x002fc600000010ff */
[----:B------:R-:W-:-:S04]  /*23090*/  FADD.FTZ R77, R77, R106 ;  /* 0x0000006a4d4d7221 */ /* 0x000fc80000010000 */
[C---:B----4-:R-:W-:Y:S01]  /*230a0*/  HMMA.16816.F32.BF16 R16, R40.reuse, R28, R16 ;  /* 0x0000001c2810723c */ /* 0x050fe20000041810 */
[----:B------:R-:W-:Y:S01]  /*230b0*/  FADD.FTZ R28, R76, R105 ;  /* 0x000000694c1c7221 */ /* 0x000fe20000010000 */
[----:B------:R-:W-:Y:S01]  /*230c0*/  FADD.FTZ R108, R108, R77 ;  /* 0x0000004d6c6c7221 */ /* 0x000fe20000010000 */
[----:B------:R-:W1:Y:S02]  /*230d0*/  MUFU.EX2 R76, R204 ;  /* 0x000000cc004c7308 */ /* 0x000e640000000800 */
[----:B------:R-:W-:Y:S01]  /*230e0*/  FADD.FTZ R107, R107, R28 ;  /* 0x0000001c6b6b7221 */ /* 0x000fe20000010000 */
[----:B------:R-:W-:Y:S01]  /*230f0*/  FADD.FTZ R109, R109, R108 ;  /* 0x0000006c6d6d7221 */ /* 0x000fe20000010000 */
[----:B-----5:R-:W-:Y:S01]  /*23100*/  F2FP.BF16.F32.PACK_AB R132, R67, R66 ;  /* 0x000000424384723e */ /* 0x020fe200000010ff */
[----:B------:R-:W-:Y:S01]  /*23110*/  HMMA.16816.F32.BF16 R24, R40, R30, R24 ;  /* 0x0000001e2818723c */ /* 0x000fe20000041818 */
[----:B------:R-:W-:Y:S01]  /*23120*/  FADD.FTZ R110, R110, R107 ;  /* 0x0000006b6e6e7221 */ /* 0x000fe20000010000 */
[----:B------:R-:W-:Y:S01]  /*23130*/  FADD.FTZ R78, R78, R109 ;  /* 0x0000006d4e4e7221 */ /* 0x000fe20000010000 */
[----:B------:R-:W4:Y:S02]  /*23140*/  LDSM.16.MT88.4 R28, [R218+0x7000] ;  /* 0x00700000da1c783b */ /* 0x000f240000004200 */
[----:B------:R-:W-:Y:S01]  /*23150*/  FADD.FTZ R111, R111, R110 ;  /* 0x0000006e6f6f7221 */ /* 0x000fe20000010000 */
[----:B------:R-:W-:-:S02]  /*23160*/  FADD.FTZ R73, R73, R78 ;  /* 0x0000004e49497221 */ /* 0x000fc40000010000 */
[C---:B--2---:R-:W-:Y:S01]  /*23170*/  HMMA.16816.F32.BF16 R36, R40.reuse, R20, R36 ;  /* 0x000000142824723c */ /* 0x044fe20000041824 */
[----:B------:R-:W-:Y:S01]  /*23180*/  FADD.FTZ R72, R72, R111 ;  /* 0x0000006f48487221 */ /* 0x000fe20000010000 */
[----:B------:R-:W-:Y:S01]  /*23190*/  FADD.FTZ R74, R74, R73 ;  /* 0x000000494a4a7221 */ /* 0x000fe20000010000 */
[----:B-1----:R-:W-:Y:S02]  /*231a0*/  F2FP.BF16.F32.PACK_AB R134, R249, R76 ;  /* 0x0000004cf986723e */ /* 0x002fe400000010ff */
[----:B------:R-:W-:Y:S01]  /*231b0*/  FADD.FTZ R75, R75, R72 ;  /* 0x000000484b4b7221 */ /* 0x000fe20000010000 */
[----:B------:R-:W-:Y:S02]  /*231c0*/  FADD.FTZ R79, R79, R74 ;  /* 0x0000004a4f4f7221 */ /* 0x000fe40000010000 */
[----:B------:R-:W-:Y:S01]  /*231d0*/  HMMA.16816.F32.BF16 R8, R40, R22, R8 ;  /* 0x000000162808723c */ /* 0x000fe20000041808 */
[----:B------:R-:W-:Y:S01]  /*231e0*/  FADD.FTZ R112, R112, R75 ;  /* 0x0000004b70707221 */ /* 0x000fe20000010000 */
[----:B------:R-:W-:-:S02]  /*231f0*/  FADD.FTZ R20, R68, R79 ;  /* 0x0000004f44147221 */ /* 0x000fc40000010000 */
[----:B------:R-:W1:Y:S01]  /*23200*/  MUFU.EX2 R68, R199 ;  /* 0x000000c700447308 */ /* 0x000e620000000800 */
[----:B------:R-:W-:Y:S01]  /*23210*/  FADD.FTZ R113, R113, R112 ;  /* 0x0000007071717221 */ /* 0x000fe20000010000 */
[----:B------:R-:W-:Y:S02]  /*23220*/  FADD.FTZ R69, R69, R20 ;  /* 0x0000001445457221 */ /* 0x000fe40000010000 */
[C---:B---3--:R-:W-:Y:S01]  /*23230*/  HMMA.16816.F32.BF16 R44, R40.reuse, R48, R44 ;  /* 0x00000030282c723c */ /* 0x048fe2000004182c */
[----:B------:R-:W-:Y:S01]  /*23240*/  FADD.FTZ R114, R114, R113 ;  /* 0x0000007172727221 */ /* 0x000fe20000010000 */
[----:B------:R-:W-:Y:S01]  /*23250*/  FADD.FTZ R116, R116, R69 ;  /* 0x0000004574747221 */ /* 0x000fe20000010000 */
[--C-:B------:R-:W-:Y:S01]  /*23260*/  FFMA.FTZ R48, R202, UR6, -R208.reuse ;  /* 0x00000006ca307c23 */ /* 0x100fe200080108d0 */
[----:B------:R-:W-:Y:S01]  /*23270*/  FFMA.FTZ R49, R197, UR6, -R208 ;  /* 0x00000006c5317c23 */ /* 0x000fe200080108d0 */
[----:B------:R-:W-:Y:S01]  /*23280*/  FADD.FTZ R115, R115, R114 ;  /* 0x0000007273737221 */ /* 0x000fe20000010000 */
[----:B------:R-:W-:Y:S01]  /*23290*/  FADD.FTZ R117, R117, R116 ;  /* 0x0000007475757221 */ /* 0x000fe20000010000 */
[----:B------:R-:W2:Y:S01]  /*232a0*/  LDSM.16.MT88.4 R20, [R217+0x7800] ;  /* 0x00780000d914783b */ /* 0x000ea20000004200 */
[----:B------:R-:W-:Y:S01]  /*232b0*/  HMMA.16816.F32.BF16 R32, R40, R50, R32 ;  /* 0x000000322820723c */ /* 0x000fe20000041820 */
[----:B------:R-:W-:Y:S01]  /*232c0*/  FADD.FTZ R118, R118, R115 ;  /* 0x0000007376767221 */ /* 0x000fe20000010000 */
[----:B------:R-:W-:Y:S01]  /*232d0*/  FADD.FTZ R120, R120, R117 ;  /* 0x0000007578787221 */ /* 0x000fe20000010000 */
[----:B------:R-:W-:Y:S01]  /*232e0*/  MUFU.EX2 R48, R48 ;  /* 0x0000003000307308 */ /* 0x000fe20000000800 */
[----:B------:R-:W3:Y:S01]  /*232f0*/  LDSM.16.MT88.4 R216, [R218+0x7800] ;  /* 0x00780000dad8783b */ /* 0x000ee20000004200 */
[----:B------:R-:W-:Y:S01]  /*23300*/  FADD.FTZ R119, R119, R118 ;  /* 0x0000007677777221 */ /* 0x000fe20000010000 */
[----:B------:R-:W-:Y:S01]  /*23310*/  FADD.FTZ R71, R71, R120 ;  /* 0x0000007847477221 */ /* 0x000fe20000010000 */
[----:B-1----:R-:W-:-:S02]  /*23320*/  F2FP.BF16.F32.PACK_AB R133, R68, R7 ;  /* 0x000000074485723e */ /* 0x002fc400000010ff */
[----:B------:R-:W-:Y:S01]  /*23330*/  FADD.FTZ R70, R70, R119 ;  /* 0x0000007746467221 */ /* 0x000fe20000010000 */
[----:B------:R-:W-:Y:S01]  /*23340*/  FADD.FTZ R122, R122, R71 ;  /* 0x000000477a7a7221 */ /* 0x000fe20000010000 */
[----:B------:R-:W1:Y:S01]  /*23350*/  MUFU.EX2 R49, R49 ;  /* 0x0000003100317308 */ /* 0x000e620000000800 */
[----:B----4-:R-:W-:Y:S01]  /*23360*/  HMMA.16816.F32.BF16 R56, R40, R28, R56 ;  /* 0x0000001c2838723c */ /* 0x010fe20000041838 */
        /* <DEDUP_REMOVED lines=35> */
[----:B--2---:R-:W-:Y:S01]  /*235a0*/  HMMA.16816.F32.BF16 R144, R132, R20, R44 ;  /* 0x000000148490723c */ /* 0x004fe2000004182c */
        /* <DEDUP_REMOVED lines=10> */
[C---:B---3--:R-:W-:Y:S01]  /*23650*/  HMMA.16816.F32.BF16 R136, R132.reuse, R216, R56 ;  /* 0x000000d88488723c */ /* 0x048fe20000041838 */
        /* <DEDUP_REMOVED lines=8> */
[----:B------:R-:W-:Y:S01]  /*236e0*/  FADD.FTZ R250, R49, R48 ;  /* 0x0000003031fa7221 */ /* 0x000fe20000010000 */
[----:B------:R-:W-:-:S01]  /*236f0*/  NOP ;  /* 0x0000000000007918 */ /* 0x000fc20000000000 */
[----:B------:R-:W-:-:S15]  /*23700*/  BRA.U UP0, `(.L_x_4047) ;  /* 0x0000000100047547 */ /* 0x000fde000b800000 */
.L_x_4041:
[----:B------:R-:W-:-:S12]  /*23710*/  UIADD3 UR4, UPT, UPT, UR9, -0x1, URZ ;  /* 0xffffffff09047890 */ /* 0x000fd8000fffe0ff */
.L_x_4047:
[----:B------:R-:W-:-:S09]  /*23720*/  UISETP.GE.AND UP0, UPT, UR4, UR20, UPT ;  /* 0x000000140400728c */ /* 0x000fd2000bf06270 */
[----:B------:R-:W-:Y:S05]  /*23730*/  BRA.U !UP0, `(.L_x_4048) ;  /* 0x0000007908247547 */ /* 0x000fea000b800000 */
[----:B------:R-:W1:Y:S01]  /*23740*/  S2UR UR6, SR_CgaCtaId ;  /* 0x00000000000679c3 */ /* 0x000e620000008800 */
[----:B------:R-:W-:Y:S01]  /*23750*/  USHF.L.U32 UR18, UR4, 0x8, URZ ;  /* 0x0000000804127899 */ /* 0x000fe200080006ff */
[----:B------:R-:W-:Y:S01]  /*23760*/  LOP3.LUT R166, R200, R201, RZ, 0xfc, !PT ;  /* 0x000000c9c8a67212 */ /* 0x000fe200078efcff */
[----:B------:R-:W-:Y:S01]  /*23770*/  UMOV UR19, 0x400 ;  /* 0x0000040000137882 */ /* 0x000fe20000000000 */
[----:B------:R-:W-:Y:S01]  /*23780*/  UISETP.NE.U32.AND UP0, UPT, UR12, URZ, UPT ;  /* 0x000000ff0c00728c */ /* 0x000fe2000bf05070 */
[----:B------:R-:W-:Y:S01]  /*23790*/  LOP3.LUT P1, RZ, R236, 0x2, RZ, 0xc0, !PT ;  /* 0x00000002ecff7812 */ /* 0x000fe2000782c0ff */
[----:B------:R-:W-:Y:S01]  /*237a0*/  IMAD.MOV.U32 R167, RZ, RZ, R0 ;  /* 0x000000ffffa77224 */ /* 0x000fe200078e0000 */
[----:B------:R-:W-:Y:S01]  /*237b0*/  MOV R165, R2 ;  /* 0x0000000200a57202 */ /* 0x000fe20000000f00 */
[----:B------:R-:W2:Y:S01]  /*237c0*/  S2UR UR8, SR_CgaCtaId ;  /* 0x00000000000879c3 */ /* 0x000ea20000008800 */
[----:B------:R-:W-:Y:S01]  /*237d0*/  IMAD.U32 R3, RZ, RZ, UR18 ;  /* 0x00000012ff037e24 */ /* 0x000fe2000f8e00ff */
[----:B------:R-:W-:Y:S01]  /*237e0*/  UISETP.NE.AND.EX UP0, UPT, UR13, URZ, UPT, UP0 ;  /* 0x000000ff0d00728c */ /* 0x000fe2000bf05300 */
[----:B------:R-:W-:Y:S01]  /*237f0*/  IMAD.MOV.U32 R247, RZ, RZ, RZ ;  /* 0x000000fffff77224 */ /* 0x000fe200078e00ff */
[----:B------:R-:W-:Y:S01]  /*23800*/  UMOV UR15, 0x400 ;  /* 0x00000400000f7882 */ /* 0x000fe20000000000 */
[----:B------:R-:W-:Y:S01]  /*23810*/  UIADD3 UR14, UPT, UPT, UR4, 0x1, URZ ;  /* 0x00000001040e7890 */ /* 0x000fe2000fffe0ff */
[----:B------:R-:W-:Y:S01]  /*23820*/  LOP3.LUT R246, R3, 0x80, R6, 0xfe, !PT ;  /* 0x0000008003f67812 */ /* 0x000fe200078efe06 */
[----:B------:R-:W-:Y:S01]  /*23830*/  IMAD.MOV.U32 R3, RZ, RZ, 0x20 ;  /* 0x00000020ff037424 */ /* 0x000fe200078e00ff */
[----:B------:R-:W-:Y:S01]  /*23840*/  PLOP3.LUT P6, PT, PT, PT, UP0, 0x80, 0x8 ;  /* 0x000000000008781c */ /* 0x000fe20003fcf008 */
[----:B------:R-:W3:Y:S03]  /*23850*/  LDCU UR9, c[0x0][0x440] ;  /* 0x00008800ff0977ac */ /* 0x000ee60008000800 */
[----:B------:R-:W-:Y:S01]  /*23860*/  SEL R3, R3, 0xffffffe0, !P1 ;  /* 0xffffffe003037807 */ /* 0x000fe20004800000 */
        /* <DEDUP_REMOVED lines=9> */
[----:B------:R-:W1:Y:S01]  /*23900*/  LDCU.64 UR12, c[0x0][0x3a8] ;  /* 0x00007500ff0c77ac */ /* 0x000e620008000a00 */
[----:B------:R-:W-:-:S02]  /*23910*/  UIADD3 UR18, UPT, UPT, UR18, 0x100, URZ ;  /* 0x0000010012127890 */ /* 0x000fc4000fffe0ff */
[----:B--234-:R-:W-:-:S12]  /*23920*/  ULEA UR8, UR8, UR15, 0x18 ;  /* 0x0000000f08087291 */ /* 0x01cfd8000f8ec0ff */
.L_x_4052:
[----:B------:R-:W-:Y:S01]  /*23930*/  @!P6 IADD3 R9, P0, PT, RZ, -R247, RZ ;  /* 0x800000f7ff09e210 */ /* 0x000fe20007f1e0ff */
[----:B------:R-:W2:Y:S01]  /*23940*/  S2R R236, SR_TID.X ;  /* 0x0000000000ec7919 */ /* 0x000ea20000002100 */
[----:B------:R-:W3:Y:S01]  /*23950*/  @!P6 LDC R8, c[0x0][0x3c0] ;  /* 0x0000f000ff08eb82 */ /* 0x000ee20000000800 */
[----:B------:R-:W-:Y:S07]  /*23960*/  DEPBAR.LE SB0, 0x0 ;  /* 0x000080000000791a */ /* 0x000fee0000000000 */
[----:B------:R-:W4:Y:S08]  /*23970*/  LDC R11, c[0x0][0x3c4] ;  /* 0x0000f100ff0b7b82 */ /* 0x000f300000000800 */
[----:B------:R-:W-:Y:S01]  /*23980*/  BAR.SYNC.DEFER_BLOCKING 0x0 ;  /* 0x0000000000007b1d */ /* 0x000fe20000010000 */
        /* <DEDUP_REMOVED lines=14> */
[----:B------:R-:W-:Y:S02]  /*23a70*/  LOP3.LUT R3, R238, 0x200, R7, 0xf8, !PT ;  /* 0x00000200ee037812 */ /* 0x000fe400078ef807 */
[----:B------:R-:W-:Y:S01]  /*23a80*/  LOP3.LUT R251, R2, 0x38, RZ, 0xc0, !PT ;  /* 0x0000003802fb7812 */ /* 0x000fe200078ec0ff */
[----:B------:R-:W-:Y:S01]  /*23a90*/  IMAD.MOV.U32 R2, RZ, RZ, R242 ;  /* 0x000000ffff027224 */ /* 0x000fe200078e00f2 */
[----:B------:R-:W-:Y:S02]  /*23aa0*/  @!P6 IADD3 R242, P1, PT, R242, R9, RZ ;  /* 0x00000009f2f2e210 */ /* 0x000fe40007f3e0ff */
[----:B------:R-:W-:Y:S01]  /*23ab0*/  LOP3.LUT R0, R3, R5, R0, 0xf6, !PT ;  /* 0x0000000503007212 */ /* 0x000fe200078ef600 */
[----:B------:R-:W-:Y:S01]  /*23ac0*/  IMAD.MOV.U32 R3, RZ, RZ, R243 ;  /* 0x000000ffff037224 */ /* 0x000fe200078e00f3 */
[----:B------:R-:W-:Y:S02]  /*23ad0*/  ISETP.GE.AND P0, PT, R251, UR9, PT ;  /* 0x00000009fb007c0c */ /* 0x000fe4000bf06270 */
[----:B------:R-:W-:Y:S01]  /*23ae0*/  @!P6 LEA.HI.X.SX32 R243, R4, R243, 0x1, P1 ;  /* 0x000000f304f3e211 */ /* 0x000fe200008f0eff */
[----:B----4-:R-:W-:Y:S10]  /*23af0*/  @!P6 BRA `(.L_x_4049) ;  /* 0x0000000000f8e947 */ /* 0x010ff40003800000 */
[----:B------:R-:W2:Y:S01]  /*23b00*/  LDC R4, c[0x0][0x4f0] ;  /* 0x00013c00ff047b82 */ /* 0x000ea20000000800 */
[----:B------:R-:W-:Y:S01]  /*23b10*/  UIADD3 UR6, UPT, UPT, UR18, -0x100, URZ ;  /* 0xffffff0012067890 */ /* 0x000fe2000fffe0ff */
[----:B------:R-:W-:Y:S02]  /*23b20*/  IABS R10, UR18 ;  /* 0x00000012000a7c13 */ /* 0x000fe40008000000 */
[-C--:B--2---:R-:W-:Y:S02]  /*23b30*/  IABS R6, R4.reuse ;  /* 0x0000000400067213 */ /* 0x084fe40000000000 */
[----:B------:R-:W-:Y:S02]  /*23b40*/  LOP3.LUT R15, RZ, R4, RZ, 0x33, !PT ;  /* 0x00000004ff0f7212 */ /* 0x000fe400078e33ff */
[----:B------:R-:W2:Y:S10]  /*23b50*/  I2F.RP R14, R6 ;  /* 0x00000006000e7306 */ /* 0x000eb40000209400 */
[----:B--2---:R-:W2:Y:S02]  /*23b60*/  MUFU.RCP R8, R14 ;  /* 0x0000000e00087308 */ /* 0x004ea40000001000 */
[----:B--2---:R-:W-:Y:S02]  /*23b70*/  VIADD R12, R8, 0xffffffe ;  /* 0x0ffffffe080c7836 */ /* 0x004fe40000000000 */
[----:B------:R-:W-:Y:S06]  /*23b80*/  IMAD.U32 R8, RZ, RZ, UR6 ;  /* 0x00000006ff087e24 */ /* 0x000fec000f8e00ff */
[----:B------:R-:W2:Y:S01]  /*23b90*/  F2I.FTZ.U32.TRUNC.NTZ R13, R12 ;  /* 0x0000000c000d7305 */ /* 0x000ea2000021f000 */
[----:B------:R-:W-:Y:S01]  /*23ba0*/  IABS R8, R8 ;  /* 0x0000000800087213 */ /* 0x000fe20000000000 */
        /* <DEDUP_REMOVED lines=22> */
[----:B------:R-:W-:Y:S01]  /*23d10*/  ISETP.NE.AND P1, PT, R4, RZ, PT ;  /* 0x000000ff0400720c */ /* 0x000fe20003f25270 */
[----:B------:R-:W2:Y:S01]  /*23d20*/  LDC.64 R8, c[0x0][0x3c0] ;  /* 0x0000f000ff087b82 */ /* 0x000ea20000000a00 */
[----:B------:R-:W-:Y:S01]  /*23d30*/  @P4 IADD3 R12, PT, PT, R12, 0x1, RZ ;  /* 0x000000010c0c4810 */ /* 0x000fe20007ffe0ff */
[----:B------:R-:W-:Y:S06]  /*23d40*/  @P5 VIADD R14, R14, 0x1 ;  /* 0x000000010e0e5836 */ /* 0x000fec0000000000 */
        /* <DEDUP_REMOVED lines=25> */
.L_x_4049:
[----:B------:R-:W-:Y:S01]  /*23ee0*/  LEA R252, R252, UR8, 0x1 ;  /* 0x00000008fcfc7c11 */ /* 0x000fe2000f8e08ff */
[----:B------:R-:W-:Y:S01]  /*23ef0*/  UIADD3 UR14, UPT, UPT, UR14, -0x1, URZ ;  /* 0xffffffff0e0e7890 */ /* 0x000fe2000fffe0ff */
[C---:B------:R-:W-:Y:S02]  /*23f00*/  SHF.L.U32 R3, R8.reuse, 0x5, RZ ;  /* 0x0000000508037819 */ /* 0x040fe400000006ff */
[----:B------:R-:W-:Y:S01]  /*23f10*/  LOP3.LUT R100, R7, 0x400, RZ, 0xc0, !PT ;  /* 0x0000040007647812 */ /* 0x000fe200078ec0ff */
[----:B------:R-:W-:Y:S01]  /*23f20*/  @!PT LDS RZ, [RZ] ;  /* 0x00000000fffff984 */ /* 0x000fe20000000800 */
[----:B------:R-:W-:Y:S01]  /*23f30*/  @!PT LDS RZ, [RZ] ;  /* 0x00000000fffff984 */ /* 0x000fe20000000800 */
[----:B------:R-:W-:Y:S01]  /*23f40*/  @!PT LDS RZ, [RZ] ;  /* 0x00000000fffff984 */ /* 0x000fe20000000800 */
[----:B-1----:R-:W-:Y:S01]  /*23f50*/  @!P0 LDGSTS.E.BYPASS.LTC128B.128 [R252+0xa000], desc[UR24][R242.64] ;  /* 0x0a000000f2fc8fae */ /* 0x002fe2000b981a18 */
[----:B------:R-:W-:Y:S01]  /*23f60*/  LOP3.LUT R5, R5, 0x8, R236, 0x78, !PT ;  /* 0x0000000805057812 */ /* 0x000fe200078e78ec */
[----:B------:R-:W-:Y:S01]  /*23f70*/  UISETP.GT.AND UP0, UPT, UR14, UR20, UPT ;  /* 0x000000140e00728c */ /* 0x000fe2000bf04270 */
[----:B------:R-:W-:Y:S02]  /*23f80*/  SHF.L.U64.HI R8, R8, 0x5, R11 ;  /* 0x0000000508087819 */ /* 0x000fe4000001020b */
[----:B------:R-:W-:Y:S02]  /*23f90*/  IADD3 R4, P1, PT, R3, R242, RZ ;  /* 0x000000f203047210 */ /* 0x000fe40007f3e0ff */
        /* <DEDUP_REMOVED lines=72> */
[----:B------:R-:W-:Y:S01]  /*24420*/  @!P0 LDGSTS.E.BYPASS.LTC128B.128 [R252+0xe800], desc[UR24][R10.64] ;  /* 0x0e8000000afc8fae */ /* 0x000fe2000b981a18 */
[-C--:B------:R-:W-:Y:S07]  /*24430*/  IADD3 R2, P2, PT, R4, R3.reuse, RZ ;  /* 0x0000000304027210 */ /* 0x080fee0007f5e0ff */
[----:B------:R-:W-:Y:S01]  /*24440*/  @P0 STS.128 [R252+0xe800], RZ ;  /* 0x00e800fffc000388 */ /* 0x000fe20000000c00 */
[----:B--2---:R-:W-:Y:S02]  /*24450*/  @!P0 IADD3 R6, P1, PT, R2, R3, RZ ;  /* 0x0000000302068210 */ /* 0x004fe40007f3e0ff */
[-C--:B------:R-:W-:Y:S05]  /*24460*/  IADD3.X R3, PT, PT, R5, R8.reuse, RZ, P2, !PT ;  /* 0x0000000805037210 */ /* 0x080fea00017fe4ff */
[----:B------:R-:W-:Y:S01]  /*24470*/  @!PT LDS RZ, [RZ] ;  /* 0x00000000fffff984 */ /* 0x000fe20000000800 */
[----:B------:R-:W-:Y:S01]  /*24480*/  @!PT LDS RZ, [RZ] ;  /* 0x00000000fffff984 */ /* 0x000fe20000000800 */
[----:B------:R-:W-:Y:S01]  /*24490*/  @!PT LDS RZ, [RZ] ;  /* 0x00000000fffff984 */ /* 0x000fe20000000800 */
[----:B------:R-:W-:Y:S01]  /*244a0*/  @!P0 LDGSTS.E.BYPASS.LTC128B.128 [R252+0xf000], desc[UR24][R12.64] ;  /* 0x0f0000000cfc8fae */ /* 0x000fe2000b981a18 */
[----:B------:R-:W-:Y:S07]  /*244b0*/  @!P0 IADD3.X R7, PT, PT, R3, R8, RZ, P1, !PT ;  /* 0x0000000803078210 */ /* 0x000fee0000ffe4ff */
        /* <DEDUP_REMOVED lines=26> */
[----:B------:R-:W-:Y:S02]  /*24660*/  LOP3.LUT P0, RZ, R236, 0x2, RZ, 0xc0, !PT ;  /* 0x00000002ecff7812 */ /* 0x000fe4000780c0ff */
[----:B-1----:R-:W-:Y:S02]  /*24670*/  IADD3 R2, PT, PT, R100, UR8, RZ ;  /* 0x0000000864027c10 */ /* 0x002fe4000fffe0ff */
[----:B------:R-:W-:Y:S02]  /*24680*/  SEL R239, R239, 0xffffffe0, !P0 ;  /* 0xffffffe0efef7807 */ /* 0x000fe40004000000 */
[----:B------:R-:W-:Y:S01]  /*24690*/  LOP3.LUT P0, RZ, R236, 0x4, RZ, 0xc0, !PT ;  /* 0x00000004ecff7812 */ /* 0x000fe2000780c0ff */
[----:B------:R-:W-:Y:S01]  /*246a0*/  LDSM.16.M88.4 R128, [R0] ;  /* 0x000000000080783b */ /* 0x000fe20000000200 */
[-C--:B------:R-:W-:Y:S02]  /*246b0*/  IADD3 R172, PT, PT, R0, R239.reuse, RZ ;  /* 0x000000ef00ac7210 */ /* 0x080fe40007ffe0ff */
[----:B------:R-:W-:Y:S05]  /*246c0*/  IADD3 R3, PT, PT, R2, R239, RZ ;  /* 0x000000ef02037210 */ /* 0x000fea0007ffe0ff */
[----:B------:R-:W2:Y:S08]  /*246d0*/  LDSM.16.M88.4 R8, [R100+UR8+0x2000] ;  /* 0x002000086408783b */ /* 0x000eb00008000200 */
[----:B------:R-:W1:Y:S08]  /*246e0*/  LDSM.16.M88.4 R16, [R100+UR8+0x2800] ;  /* 0x002800086410783b */ /* 0x000e700008000200 */
        /* <DEDUP_REMOVED lines=26> */
[C---:B-1----:R-:W-:Y:S08]  /*24890*/  HMMA.16816.F32.BF16 R12, R128.reuse, R16, RZ ;  /* 0x00000010800c723c */ /* 0x042ff000000418ff */
        /* <DEDUP_REMOVED lines=135> */
[----:B------:R-:W2:Y:S01]  /*25110*/  MUFU.TANH R2, R2 ;  /* 0x0000000200027308 */ /* 0x000ea20000002400 */
[C---:B------:R-:W-:Y:S03]  /*25120*/  HMMA.16816.F32.BF16 R16, R228.reuse, R170, R16 ;  /* 0x000000aae410723c */ /* 0x040fe60000041810 */
[----:B------:R-:W-:Y:S01]  /*25130*/  FMUL.FTZ R9, R9, UR7 ;  /* 0x0000000709097c20 */ /* 0x000fe20008410000 */
[----:B------:R-:W-:Y:S01]  /*25140*/  FMUL.FTZ R10, R10, UR7 ;  /* 0x000000070a0a7c20 */ /* 0x000fe20008410000 */
[----:B------:R-:W-:Y:S01]  /*25150*/  FMUL.FTZ R11, R11, UR7 ;  /* 0x000000070b0b7c20 */ /* 0x000fe20008410000 */
[----:B------:R-:W-:Y:S03]  /*25160*/  FMUL.FTZ R232, R8, UR7 ;  /* 0x0000000708e87c20 */ /* 0x000fe60008410000 */
[----:B------:R-:W3:Y:S01]  /*25170*/  MUFU.TANH R233, R9 ;  /* 0x0000000900e97308 */ /* 0x000ee20000002400 */
[----:B------:R-:W-:Y:S01]  /*25180*/  FMUL.FTZ R12, R12, UR7 ;  /* 0x000000070c0c7c20 */ /* 0x000fe20008410000 */
[----:B------:R-:W-:Y:S01]  /*25190*/  FMUL.FTZ R13, R13, UR7 ;  /* 0x000000070d0d7c20 */ /* 0x000fe20008410000 */
[----:B------:R-:W-:Y:S01]  /*251a0*/  FMUL.FTZ R14, R14, UR7 ;  /* 0x000000070e0e7c20 */ /* 0x000fe20008410000 */
[----:B------:R-:W-:Y:S06]  /*251b0*/  FMUL.FTZ R15, R15, UR7 ;  /* 0x000000070f0f7c20 */ /* 0x000fec0008410000 */
[----:B------:R-:W4:Y:S01]  /*251c0*/  MUFU.TANH R234, R10 ;  /* 0x0000000a00ea7308 */ /* 0x000f220000002400 */
[----:B------:R-:W-:Y:S01]  /*251d0*/  FMUL.FTZ R3, R16, UR7 ;  /* 0x0000000710037c20 */ /* 0x000fe20008410000 */
[----:B------:R-:W-:Y:S01]  /*251e0*/  FMUL.FTZ R17, R17, UR7 ;  /* 0x0000000711117c20 */ /* 0x000fe20008410000 */
[----:B------:R-:W-:Y:S01]  /*251f0*/  FMUL.FTZ R18, R18, UR7 ;  /* 0x0000000712127c20 */ /* 0x000fe20008410000 */
[----:B------:R-:W-:Y:S06]  /*25200*/  FMUL.FTZ R19, R19, UR7 ;  /* 0x0000000713137c20 */ /* 0x000fec0008410000 */
[----:B------:R5:W2:Y:S10]  /*25210*/  MUFU.TANH R235, R11 ;  /* 0x0000000b00eb7308 */ /* 0x000ab40000002400 */
[----:B------:R3:W2:Y:S01]  /*25220*/  MUFU.TANH R16, R3 ;  /* 0x0000000300107308 */ /* 0x0006a20000002400 */
[C---:B-1----:R-:W-:Y:S09]  /*25230*/  HMMA.16816.F32.BF16 R20, R228.reuse, R4, R20 ;  /* 0x00000004e414723c */ /* 0x042ff20000041814 */
[----:B------:R-:W1:Y:S01]  /*25240*/  MUFU.TANH R224, R224 ;  /* 0x000000e000e07308 */ /* 0x000e620000002400 */
[----:B-----5:R-:W5:Y:S01]  /*25250*/  LDSM.16.M88.4 R8, [R0+0x3800] ;  /* 0x003800000008783b */ /* 0x020f620000000200 */
[C---:B------:R-:W-:Y:S08]  /*25260*/  HMMA.16816.F32.BF16 R24, R228.reuse, R6, R24 ;  /* 0x00000006e418723c */ /* 0x040ff00000041818 */
[----:B------:R-:W1:Y:S01]  /*25270*/  MUFU.TANH R226, R226 ;  /* 0x000000e200e27308 */ /* 0x000e620000002400 */
[----:B------:R-:W4:Y:S09]  /*25280*/  LDSM.16.M88.4 R4, [R0+0x4000] ;  /* 0x004000000004783b */ /* 0x000f320000000200 */
[----:B------:R-:W1:Y:S01]  /*25290*/  MUFU.TANH R227, R227 ;  /* 0x000000e300e37308 */ /* 0x000e620000002400 */
[----:B------:R-:W-:Y:S01]  /*252a0*/  FMUL.FTZ R20, R20, UR7 ;  /* 0x0000000714147c20 */ /* 0x000fe20008410000 */
[----:B------:R-:W-:Y:S01]  /*252b0*/  FMUL.FTZ R21, R21, UR7 ;  /* 0x0000000715157c20 */ /* 0x000fe20008410000 */
[----:B------:R-:W-:Y:S01]  /*252c0*/  FMUL.FTZ R22, R22, UR7 ;  /* 0x0000000716167c20 */ /* 0x000fe20008410000 */
[----:B------:R-:W-:Y:S06]  /*252d0*/  FMUL.FTZ R23, R23, UR7 ;  /* 0x0000000717177c20 */ /* 0x000fec0008410000 */
[----:B------:R-:W1:Y:S01]  /*252e0*/  MUFU.TANH R232, R232 ;  /* 0x000000e800e87308 */ /* 0x000e620000002400 */
[----:B---3--:R-:W-:Y:S01]  /*252f0*/  FMUL.FTZ R3, R24, UR7 ;  /* 0x0000000718037c20 */ /* 0x008fe20008410000 */
[----:B------:R-:W-:Y:S01]  /*25300*/  FMUL.FTZ R25, R25, UR7 ;  /* 0x0000000719197c20 */ /* 0x000fe20008410000 */
[----:B------:R-:W-:Y:S01]  /*25310*/  FMUL.FTZ R26, R26, UR7 ;  /* 0x000000071a1a7c20 */ /* 0x000fe20008410000 */
[----:B------:R-:W-:Y:S06]  /*25320*/  FMUL.FTZ R27, R27, UR7 ;  /* 0x000000071b1b7c20 */ /* 0x000fec0008410000 */
[----:B------:R-:W3:Y:S10]  /*25330*/  MUFU.TANH R24, R3 ;  /* 0x0000000300187308 */ /* 0x000ef40000002400 */
[----:B------:R-:W1:Y:S01]  /*25340*/  MUFU.TANH R12, R12 ;  /* 0x0000000c000c7308 */ /* 0x000e620000002400 */
[C---:B-----5:R-:W-:Y:S09]  /*25350*/  HMMA.16816.F32.BF16 R28, R228.reuse, R8, R28 ;  /* 0x00000008e41c723c */ /* 0x060ff2000004181c */
[----:B------:R-:W1:Y:S01]  /*25360*/  MUFU.TANH R13, R13 ;  /* 0x0000000d000d7308 */ /* 0x000e620000002400 */
[C---:B------:R-:W-:Y:S01]  /*25370*/  HMMA.16816.F32.BF16 R32, R228.reuse, R10, R32 ;  /* 0x0000000ae420723c */ /* 0x040fe20000041820 */
[----:B------:R-:W5:Y:S08]  /*25380*/  LDSM.16.M88.4 R8, [R0+0x4800] ;  /* 0x004800000008783b */ /* 0x000f700000000200 */
[----:B------:R-:W1:Y:S01]  /*25390*/  MUFU.TANH R14, R14 ;  /* 0x0000000e000e7308 */ /* 0x000e620000002400 */
[C---:B----4-:R-:W-:Y:S03]  /*253a0*/  HMMA.16816.F32.BF16 R36, R228.reuse, R4, R36 ;  /* 0x00000004e424723c */ /* 0x050fe60000041824 */
[----:B------:R-:W-:Y:S01]  /*253b0*/  FMUL.FTZ R225, R29, UR7 ;  /* 0x000000071de17c20 */ /* 0x000fe20008410000 */
[----:B------:R-:W-:Y:S01]  /*253c0*/  FMUL.FTZ R29, R31, UR7 ;  /* 0x000000071f1d7c20 */ /* 0x000fe20008410000 */
[----:B------:R-:W-:Y:S01]  /*253d0*/  FMUL.FTZ R28, R28, UR7 ;  /* 0x000000071c1c7c20 */ /* 0x000fe20008410000 */
[----:B------:R-:W-:Y:S03]  /*253e0*/  FMUL.FTZ R30, R30, UR7 ;  /* 0x000000071e1e7c20 */ /* 0x000fe60008410000 */
[----:B------:R-:W4:Y:S01]  /*253f0*/  MUFU.TANH R15, R15 ;  /* 0x0000000f000f7308 */ /* 0x000f220000002400 */
[C---:B------:R-:W-:Y:S01]  /*25400*/  HMMA.16816.F32.BF16 R40, R228.reuse, R6, R40 ;  /* 0x00000006e428723c */ /* 0x040fe20000041828 */
[----:B------:R-:W2:Y:S02]  /*25410*/  LDSM.16.M88.4 R4, [R0+0x5000] ;  /* 0x005000000004783b */ /* 0x000ea40000000200 */
[----:B------:R-:W-:Y:S01]  /*25420*/  FMUL.FTZ R223, R32, UR7 ;  /* 0x0000000720df7c20 */ /* 0x000fe20008410000 */
        /* <DEDUP_REMOVED lines=18> */
[----:B------:R3:W1:Y:S01]  /*25550*/  MUFU.TANH R220, R39 ;  /* 0x0000002700dc7308 */ /* 0x0006620000002400 */
[C---:B--2---:R-:W-:Y:S03]  /*25560*/  HMMA.16816.F32.BF16 R52, R228.reuse, R4, R52 ;  /* 0x00000004e434723c */ /* 0x044fe60000041834 */
[----:B------:R-:W-:Y:S01]  /*25570*/  FMUL.FTZ R44, R44, UR7 ;  /* 0x000000072c2c7c20 */ /* 0x000fe20008410000 */
[----:B------:R-:W-:Y:S01]  /*25580*/  FMUL.FTZ R45, R45, UR7 ;  /* 0x000000072d2d7c20 */ /* 0x000fe20008410000 */
[----:B------:R-:W-:Y:S04]  /*25590*/  FMUL.FTZ R46, R46, UR7 ;  /* 0x000000072e2e7c20 */ /* 0x000fe80008410000 */
[----:B------:R-:W2:Y:S01]  /*255a0*/  MUFU.TANH R213, R41 ;  /* 0x0000002900d57308 */ /* 0x000ea20000002400 */
[----:B------:R-:W-:Y:S01]  /*255b0*/  FMUL.FTZ R47, R47, UR7 ;  /* 0x000000072f2f7c20 */ /* 0x000fe20008410000 */
[C---:B------:R-:W-:Y:S01]  /*255c0*/  HMMA.16816.F32.BF16 R56, R228.reuse, R6, R56 ;  /* 0x00000006e438723c */ /* 0x040fe20000041838 */
[----:B------:R-:W4:Y:S02]  /*255d0*/  LDSM.16.M88.4 R4, [R0+0x6000] ;  /* 0x006000000004783b */ /* 0x000f240000000200 */
        /* <DEDUP_REMOVED lines=27> */
[----:B------:R-:W3:Y:S02]  /*25790*/  LDSM.16.M88.4 R4, [R0+0x7000] ;  /* 0x007000000004783b */ /* 0x000ee40000000200 */
        /* <DEDUP_REMOVED lines=16> */
[----:B------:R5:W1:Y:S01]  /*258a0*/  MUFU.TANH R212, R47 ;  /* 0x0000002f00d47308 */ /* 0x000a620000002400 */
[C---:B------:R-:W-:Y:S01]  /*258b0*/  HMMA.16816.F32.BF16 R80, R228.reuse, R10, R80 ;  /* 0x0000000ae450723c */ /* 0x040fe20000041850 */
[----:B------:R-:W4:Y:S08]  /*258c0*/  LDSM.16.M88.4 R8, [R0+0x7800] ;  /* 0x007800000008783b */ /* 0x000f300000000200 */
[----:B------:R-:W1:Y:S01]  /*258d0*/  MUFU.TANH R194, R66 ;  /* 0x0000004200c27308 */ /* 0x000e620000002400 */
[C---:B---3--:R-:W-:Y:S03]  /*258e0*/  HMMA.16816.F32.BF16 R84, R228.reuse, R4, R84 ;  /* 0x00000004e454723c */ /* 0x048fe60000041854 */
[----:B------:R-:W-:Y:S06]  /*258f0*/  FMUL.FTZ R76, R76, UR7 ;  /* 0x000000074c4c7c20 */ /* 0x000fec0008410000 */
[----:B------:R-:W3:Y:S01]  /*25900*/  MUFU.TANH R192, R67 ;  /* 0x0000004300c07308 */ /* 0x000ee20000002400 */
        /* <DEDUP_REMOVED lines=21> */
[----:B------:R-:W4:Y:S02]  /*25a60*/  MUFU.TANH R186, R74 ;  /* 0x0000004a00ba7308 */ /* 0x000f240000002400 */
[C---:B------:R-:W-:Y:S01]  /*25a70*/  HMMA.16816.F32.BF16 R96, R228.reuse, R10, R96 ;  /* 0x0000000ae460723c */ /* 0x040fe20000041860 */
[----:B------:R-:W3:Y:S07]  /*25a80*/  LDSM.16.M88.4 R8, [R0+0x8800] ;  /* 0x008800000008783b */ /* 0x000eee0000000200 */
[----:B------:R-:W1:Y:S01]  /*25a90*/  MUFU.TANH R184, R75 ;  /* 0x0000004b00b87308 */ /* 0x000e620000002400 */
[C---:B--2---:R-:W-:Y:S09]  /*25aa0*/  HMMA.16816.F32.BF16 R100, R228.reuse, R4, R100 ;  /* 0x00000004e464723c */ /* 0x044ff20000041864 */
[----:B------:R-:W2:Y:S01]  /*25ab0*/  MUFU.TANH R179, R76 ;  /* 0x0000004c00b37308 */ /* 0x000ea20000002400 */
[----:B------:R-:W-:Y:S01]  /*25ac0*/  FMUL.FTZ R45, R92, UR7 ;  /* 0x000000075c2d7c20 */ /* 0x000fe20008410000 */
[----:B------:R-:W-:Y:S01]  /*25ad0*/  FMUL.FTZ R44, R93, UR7 ;  /* 0x000000075d2c7c20 */ /* 0x000fe20008410000 */
[----:B-----5:R-:W-:Y:S01]  /*25ae0*/  FMUL.FTZ R47, R94, UR7 ;  /* 0x000000075e2f7c20 */ /* 0x020fe20008410000 */
[----:B------:R-:W-:Y:S01]  /*25af0*/  FMUL.FTZ R46, R95, UR7 ;  /* 0x000000075f2e7c20 */ /* 0x000fe20008410000 */
        /* <DEDUP_REMOVED lines=20> */
[----:B------:R-:W4:Y:S06]  /*25c40*/  LDSM.16.M88.4 R8, [R0+0x9800] ;  /* 0x009800000008783b */ /* 0x000f2c0000000200 */
[----:B------:R2:W1:Y:S01]  /*25c50*/  MUFU.TANH R178, R82 ;  /* 0x0000005200b27308 */ /* 0x0004620000002400 */
[----:B------:R-:W-:Y:S04]  /*25c60*/  DEPBAR.LE SB0, 0x0 ;  /* 0x000080000000791a */ /* 0x000fe80000000000 */
[C---:B-----5:R-:W-:Y:S05]  /*25c70*/  HMMA.16816.F32.BF16 R116, R228.reuse, R4, R116 ;  /* 0x00000004e474723c */ /* 0x060fea0000041874 */
        /* <DEDUP_REMOVED lines=9> */
[----:B-----5:R-:W-:Y:S01]  /*25d10*/  FMUL.FTZ R83, R112, UR7 ;  /* 0x0000000770537c20 */ /* 0x020fe20008410000 */
        /* <DEDUP_REMOVED lines=10> */
[C---:B----4-:R-:W-:Y:S04]  /*25dc0*/  HMMA.16816.F32.BF16 R124, R228.reuse, R8, R124 ;  /* 0x00000008e47c723c */ /* 0x050fe8000004187c */
[----:B------:R-:W1:Y:S01]  /*25dd0*/  MUFU.TANH R18, R18 ;  /* 0x0000001200127308 */ /* 0x000e620000002400 */
[----:B--2---:R-:W-:Y:S03]  /*25de0*/  FMUL.FTZ R85, R109, UR7 ;  /* 0x000000076d557c20 */ /* 0x004fe60008410000 */
[----:B------:R-:W-:Y:S06]  /*25df0*/  HMMA.16816.F32.BF16 R128, R228, R10, R128 ;  /* 0x0000000ae480723c */ /* 0x000fec0000041880 */
[----:B------:R-:W2:Y:S01]  /*25e00*/  MUFU.TANH R19, R19 ;  /* 0x0000001300137308 */ /* 0x000ea20000002400 */
[----:B-----5:R-:W-:Y:S09]  /*25e10*/  FMUL.FTZ R87, R108, UR7 ;  /* 0x000000076c577c20 */ /* 0x020ff20008410000 */
        /* <DEDUP_REMOVED lines=97> */
[----:B------:R-:W-:Y:S01]  /*26430*/  @!P6 IMAD.X R0, RZ, RZ, ~R0, P1 ;  /* 0x000000ffff00e224 */ /* 0x000fe200008e0e00 */
[----:B------:R-:W-:Y:S04]  /*26440*/  ISETP.GE.AND P1, PT, R251, UR9, PT ;  /* 0x00000009fb007c0c */ /* 0x000fe8000bf26270 */
        /* <DEDUP_REMOVED lines=70> */
.L_x_4051:
[----:B------:R-:W-:Y:S01]  /*268b0*/  @!PT LDS RZ, [RZ] ;  /* 0x00000000fffff984 */ /* 0x000fe20000000800 */
[----:B------:R-:W-:Y:S01]  /*268c0*/  @!PT LDS RZ, [RZ] ;  /* 0x00000000fffff984 */ /* 0x000fe20000000800 */
[----:B------:R-:W-:Y:S01]  /*268d0*/  @!PT LDS RZ, [RZ] ;  /* 0x00000000fffff984 */ /* 0x000fe20000000800 */
[----:B------:R-:W-:Y:S01]  /*268e0*/  @!P1 LDGSTS.E.BYPASS.LTC128B.128 [R252+0x2000], desc[UR16][R240.64] ;  /* 0x02000000f0fc9fae */ /* 0x000fe2000b981a10 */
[C---:B------:R-:W-:Y:S01]  /*268f0*/  LEA R10, P2, R4.reuse, RZ, 0x5 ;  /* 0x000000ff040a7211 */ /* 0x040fe200078428ff */
[C---:B------:R-:W-:Y:S01]  /*26900*/  IMAD.SHL.U32 R5, R4.reuse, 0x20, RZ ;  /* 0x0000002004057824 */ /* 0x040fe200078e00ff */
[C---:B------:R-:W-:Y:S01]  /*26910*/  LEA R0, P3, R4.reuse, R240, 0x5 ;  /* 0x000000f004007211 */ /* 0x040fe200078628ff */
[----:B------:R2:W-:Y:S01]  /*26920*/  @P1 STS.128 [R252+0x2000], RZ ;  /* 0x002000fffc001388 */ /* 0x0005e20000000c00 */
[C-C-:B------:R-:W-:Y:S02]  /*26930*/  SHF.L.U64.HI R6, R4.reuse, 0x5, R7.reuse ;  /* 0x0000000504067819 */ /* 0x140fe40000010207 */
[C---:B------:R-:W-:Y:S02]  /*26940*/  LEA.HI.X R11, R4.reuse, RZ, RZ, 0x5, P2 ;  /* 0x000000ff040b7211 */ /* 0x040fe400010f2cff */
[----:B------:R-:W-:Y:S01]  /*26950*/  LEA.HI.X R9, R4, R241, R7, 0x5, P3 ;  /* 0x000000f104097211 */ /* 0x000fe200018f2c07 */
[----:B------:R-:W-:Y:S01]  /*26960*/  IMAD.SHL.U32 R4, R7, 0x20, RZ ;  /* 0x0000002007047824 */ /* 0x000fe200078e00ff */
[----:B------:R-:W-:Y:S02]  /*26970*/  @!P1 IADD3 R10, P4, PT, R240, R10, RZ ;  /* 0x0000000af00a9210 */ /* 0x000fe40007f9e0ff */
[-C--:B------:R-:W-:Y:S02]  /*26980*/  IADD3 R34, P3, P2, R5, R0.reuse, R5 ;  /* 0x0000000005227210 */ /* 0x080fe40007a7e005 */
[----:B------:R-:W-:Y:S02]  /*26990*/  @!P1 IADD3.X R11, PT, PT, R241, R11, R4, P4, !PT ;  /* 0x0000000bf10b9210 */ /* 0x000fe400027fe404 */
[--C-:B------:R-:W-:Y:S02]  /*269a0*/  IADD3.X R35, PT, PT, R6, R9, R6.reuse, P3, P2 ;  /* 0x0000000906237210 */ /* 0x100fe40001fe4406 */
[----:B-1----:R-:W-:Y:S01]  /*269b0*/  @!P1 IADD3 R58, P2, PT, R5, R0, RZ ;  /* 0x00000000053a9210 */ /* 0x002fe20007f5e0ff */
        /* <DEDUP_REMOVED lines=31> */
[-C--:B-1----:R-:W-:Y:S01]  /*26bb0*/  IADD3 R10, P2, PT, R70, R5.reuse, RZ ;  /* 0x00000005460a7210 */ /* 0x082fe20007f5e0ff */
        /* <DEDUP_REMOVED lines=29> */
[----:B-1----:R-:W-:Y:S02]  /*26d90*/  @!P1 IADD3 R8, P2, PT, R4, R5, RZ ;  /* 0x0000000504089210 */ /* 0x002fe40007f5e0ff */
        /* <DEDUP_REMOVED lines=39> */
.L_x_4050:
[C---:B--2---:R-:W-:Y:S01]  /*27010*/  IADD3 R9, PT, PT, R246.reuse, -0x3f, RZ ;  /* 0xffffffc1f6097810 */ /* 0x044fe20007ffe0ff */
        /* <DEDUP_REMOVED lines=11> */
[C---:B------:R-:W-:Y:S01]  /*270d0*/  IADD3 R0, PT, PT, R246.reuse, -0x67, RZ ;  /* 0xffffff99f6007810 */ /* 0x040fe20007ffe0ff */
[C---:B-1----:R-:W-:Y:S01]  /*270e0*/  FFMA.FTZ R190, R5.reuse, UR5, R190 ;  /* 0x0000000505be7c23 */ /* 0x042fe200080100be */
[----:B------:R-:W-:Y:S01]  /*270f0*/  I2FP.F32.S32 R9, R9 ;  /* 0x0000000900097245 */ /* 0x000fe20000201400 */
[----:B------:R-:W-:Y:S01]  /*27100*/  FFMA.FTZ R187, R5, UR5, R187 ;  /* 0x0000000505bb7c23 */ /* 0x000fe200080100bb */
[----:B------:R-:W-:Y:S02]  /*27110*/  I2FP.F32.S32 R0, R0 ;  /* 0x0000000000007245 */ /* 0x000fe40000201400 */
[C---:B------:R-:W-:Y:S01]  /*27120*/  IADD3 R5, PT, PT, R246.reuse, -0x78, RZ ;  /* 0xffffff88f6057810 */ /* 0x040fe20007ffe0ff */
[C---:B------:R-:W-:Y:S01]  /*27130*/  FFMA.FTZ R214, R9.reuse, UR5, R214 ;  /* 0x0000000509d67c23 */ /* 0x040fe200080100d6 */
[----:B------:R-:W-:Y:S01]  /*27140*/  FFMA.FTZ R211, R9, UR5, R211 ;  /* 0x0000000509d37c23 */ /* 0x000fe200080100d3 */
[----:B------:R-:W-:Y:S01]  /*27150*/  IADD3 R9, PT, PT, R246, -0x27, RZ ;  /* 0xffffffd9f6097810 */ /* 0x000fe20007ffe0ff */
[C---:B------:R-:W-:Y:S01]  /*27160*/  FFMA.FTZ R34, R0.reuse, UR5, R19 ;  /* 0x0000000500227c23 */ /* 0x040fe20008010013 */
[----:B------:R-:W-:Y:S01]  /*27170*/  FFMA.FTZ R33, R0, UR5, R17 ;  /* 0x0000000500217c23 */ /* 0x000fe20008010011 */
[C---:B------:R-:W-:Y:S02]  /*27180*/  IADD3 R0, PT, PT, R246.reuse, -0x57, RZ ;  /* 0xffffffa9f6007810 */ /* 0x040fe40007ffe0ff */
[----:B------:R-:W-:Y:S02]  /*27190*/  I2FP.F32.S32 R9, R9 ;  /* 0x0000000900097245 */ /* 0x000fe40000201400 */
[----:B------:R-:W-:Y:S02]  /*271a0*/  I2FP.F32.S32 R0, R0 ;  /* 0x0000000000007245 */ /* 0x000fe40000201400 */
[C---:B------:R-:W-:Y:S01]  /*271b0*/  IADD3 R7, PT, PT, R246.reuse, -0x48, RZ ;  /* 0xffffffb8f6077810 */ /* 0x040fe20007ffe0ff */
[C---:B------:R-:W-:Y:S01]  /*271c0*/  FFMA.FTZ R208, R9.reuse, UR5, R208 ;  /* 0x0000000509d07c23 */ /* 0x040fe200080100d0 */
[----:B------:R-:W-:Y:S01]  /*271d0*/  FFMA.FTZ R205, R9, UR5, R205 ;  /* 0x0000000509cd7c23 */ /* 0x000fe200080100cd */
[----:B------:R-:W-:Y:S01]  /*271e0*/  IADD3 R9, PT, PT, R246, -0x18, RZ ;  /* 0xffffffe8f6097810 */ /* 0x000fe20007ffe0ff */
[C---:B------:R-:W-:Y:S01]  /*271f0*/  FFMA.FTZ R118, R0.reuse, UR5, R27 ;  /* 0x0000000500767c23 */ /* 0x040fe2000801001b */
[----:B------:R-:W-:Y:S01]  /*27200*/  I2FP.F32.S32 R5, R5 ;  /* 0x0000000500057245 */ /* 0x000fe20000201400 */
[----:B------:R-:W-:Y:S01]  /*27210*/  FFMA.FTZ R123, R0, UR5, R25 ;  /* 0x00000005007b7c23 */ /* 0x000fe20008010019 */
[----:B------:R-:W-:Y:S02]  /*27220*/  I2FP.F32.S32 R9, R9 ;  /* 0x0000000900097245 */ /* 0x000fe40000201400 */
[----:B------:R-:W-:Y:S01]  /*27230*/  I2FP.F32.S32 R7, R7 ;  /* 0x0000000700077245 */ /* 0x000fe20000201400 */
[----:B------:R-:W-:Y:S01]  /*27240*/  FFMA.FTZ R234, R5, UR5, R234 ;  /* 0x0000000505ea7c23 */ /* 0x000fe200080100ea */
[C---:B------:R-:W-:Y:S01]  /*27250*/  IADD3 R0, PT, PT, R246.reuse, -0x47, RZ ;  /* 0xffffffb9f6007810 */ /* 0x040fe20007ffe0ff */
[C---:B------:R-:W-:Y:S01]  /*27260*/  FFMA.FTZ R199, R9.reuse, UR5, R199 ;  /* 0x0000000509c77c23 */ /* 0x040fe200080100c7 */
[----:B------:R-:W-:Y:S01]  /*27270*/  FFMA.FTZ R202, R9, UR5, R202 ;  /* 0x0000000509ca7c23 */ /* 0x000fe200080100ca */
[C---:B------:R-:W-:Y:S01]  /*27280*/  IADD3 R9, PT, PT, R246.reuse, -0xf, RZ ;  /* 0xfffffff1f6097810 */ /* 0x040fe20007ffe0ff */
[----:B------:R-:W-:Y:S01]  /*27290*/  FFMA.FTZ R232, R5, UR5, R232 ;  /* 0x0000000505e87c23 */ /* 0x000fe200080100e8 */
[----:B------:R-:W-:Y:S01]  /*272a0*/  I2FP.F32.S32 R0, R0 ;  /* 0x0000000000007245 */ /* 0x000fe20000201400 */
[C---:B------:R-:W-:Y:S01]  /*272b0*/  FFMA.FTZ R130, R7.reuse, UR5, R32 ;  /* 0x0000000507827c23 */ /* 0x040fe20008010020 */
[----:B------:R-:W-:Y:S01]  /*272c0*/  I2FP.F32.S32 R9, R9 ;  /* 0x0000000900097245 */ /* 0x000fe20000201400 */
[----:B------:R-:W-:Y:S01]  /*272d0*/  FFMA.FTZ R223, R7, UR5, R223 ;  /* 0x0000000507df7c23 */ /* 0x000fe200080100df */
[----:B------:R-:W-:Y:S01]  /*272e0*/  IADD3 R11, PT, PT, R246, -0x80, RZ ;  /* 0xffffff80f60b7810 */ /* 0x000fe20007ffe0ff */
[----:B------:R-:W-:Y:S01]  /*272f0*/  FFMA.FTZ R126, R0, UR5, R31 ;  /* 0x00000005007e7c23 */ /* 0x000fe2000801001f */
[C---:B------:R-:W-:Y:S01]  /*27300*/  IADD3 R7, PT, PT, R246.reuse, -0x38, RZ ;  /* 0xffffffc8f6077810 */ /* 0x040fe20007ffe0ff */
[C---:B------:R-:W-:Y:S01]  /*27310*/  FFMA.FTZ R193, R9.reuse, UR5, R193 ;  /* 0x0000000509c17c23 */ /* 0x040fe200080100c1 */
[----:B------:R-:W-:Y:S01]  /*27320*/  FFMA.FTZ R196, R9, UR5, R196 ;  /* 0x0000000509c47c23 */ /* 0x000fe200080100c4 */
[----:B------:R-:W-:Y:S01]  /*27330*/  IADD3 R9, PT, PT, R246, 0x1, RZ ;  /* 0x00000001f6097810 */ /* 0x000fe20007ffe0ff */
[----:B------:R-:W-:Y:S01]  /*27340*/  FFMA.FTZ R221, R0, UR5, R221 ;  /* 0x0000000500dd7c23 */ /* 0x000fe200080100dd */
[C---:B------:R-:W-:Y:S02]  /*27350*/  IADD3 R5, PT, PT, R246.reuse, -0x40, RZ ;  /* 0xffffffc0f6057810 */ /* 0x040fe40007ffe0ff */
[----:B------:R-:W-:Y:S02]  /*27360*/  I2FP.F32.S32 R9, R9 ;  /* 0x0000000900097245 */ /* 0x000fe40000201400 */
[----:B------:R-:W-:Y:S02]  /*27370*/  I2FP.F32.S32 R11, R11 ;  /* 0x0000000b000b7245 */ /* 0x000fe40000201400 */
[----:B------:R-:W-:Y:S01]  /*27380*/  I2FP.F32.S32 R7, R7 ;  /* 0x0000000700077245 */ /* 0x000fe20000201400 */
[C---:B------:R-:W-:Y:S01]  /*27390*/  FFMA.FTZ R188, R9.reuse, UR5, R188 ;  /* 0x0000000509bc7c23 */ /* 0x040fe200080100bc */
[----:B------:R-:W-:Y:S01]  /*273a0*/  FFMA.FTZ R185, R9, UR5, R185 ;  /* 0x0000000509b97c23 */ /* 0x000fe200080100b9 */
[C---:B------:R-:W-:Y:S01]  /*273b0*/  IADD3 R9, PT, PT, R246.reuse, 0x10, RZ ;  /* 0x00000010f6097810 */ /* 0x040fe20007ffe0ff */
[C---:B------:R-:W-:Y:S01]  /*273c0*/  FFMA.FTZ R226, R11.reuse, UR5, R226 ;  /* 0x000000050be27c23 */ /* 0x040fe200080100e2 */
[----:B------:R-:W-:Y:S01]  /*273d0*/  I2FP.F32.S32 R5, R5 ;  /* 0x0000000500057245 */ /* 0x000fe20000201400 */
[----:B------:R-:W-:Y:S01]  /*273e0*/  FFMA.FTZ R11, R11, UR5, R2 ;  /* 0x000000050b0b7c23 */ /* 0x000fe20008010002 */
[----:B------:R-:W-:Y:S01]  /*273f0*/  I2FP.F32.S32 R9, R9 ;  /* 0x0000000900097245 */ /* 0x000fe20000201400 */
[----:B------:R-:W-:Y:S01]  /*27400*/  FFMA.FTZ R215, R7, UR5, R215 ;  /* 0x0000000507d77c23 */ /* 0x000fe200080100d7 */
[C---:B------:R-:W-:Y:S01]  /*27410*/  IADD3 R0, PT, PT, R246.reuse, 0x30, RZ ;  /* 0x00000030f6007810 */ /* 0x040fe20007ffe0ff */
[C---:B------:R-:W-:Y:S01]  /*27420*/  FFMA.FTZ R222, R5.reuse, UR5, R222 ;  /* 0x0000000505de7c23 */ /* 0x040fe200080100de */
[C---:B------:R-:W-:Y:S01]  /*27430*/  IADD3 R4, PT, PT, R246.reuse, -0x7f, RZ ;  /* 0xffffff81f6047810 */ /* 0x040fe20007ffe0ff */
[----:B------:R-:W-:Y:S01]  /*27440*/  FFMA.FTZ R219, R5, UR5, R219 ;  /* 0x0000000505db7c23 */ /* 0x000fe200080100db */
[----:B------:R-:W-:Y:S01]  /*27450*/  I2FP.F32.S32 R0, R0 ;  /* 0x0000000000007245 */ /* 0x000fe20000201400 */
[----:B------:R-:W-:Y:S01]  /*27460*/  FFMA.FTZ R218, R7, UR5, R218 ;  /* 0x0000000507da7c23 */ /* 0x000fe200080100da */
[C---:B------:R-:W-:Y:S01]  /*27470*/  FFMA.FTZ R182, R9.reuse, UR5, R182 ;  /* 0x0000000509b67c23 */ /* 0x040fe200080100b6 */
[----:B------:R-:W-:Y:S01]  /*27480*/  FFMA.FTZ R179, R9, UR5, R179 ;  /* 0x0000000509b37c23 */ /* 0x000fe200080100b3 */
[----:B------:R-:W-:Y:S01]  /*27490*/  IADD3 R2, PT, PT, R246, -0x6f, RZ ;  /* 0xffffff91f6027810 */ /* 0x000fe20007ffe0ff */
[C---:B------:R-:W-:Y:S01]  /*274a0*/  FFMA.FTZ R124, R0.reuse, UR5, R47 ;  /* 0x00000005007c7c23 */ /* 0x040fe2000801002f */
[----:B------:R-:W-:Y:S01]  /*274b0*/  I2FP.F32.S32 R4, R4 ;  /* 0x0000000400047245 */ /* 0x000fe20000201400 */
[----:B------:R-:W-:Y:S01]  /*274c0*/  FFMA.FTZ R117, R0, UR5, R45 ;  /* 0x0000000500757c23 */ /* 0x000fe2000801002d */
[C---:B------:R-:W-:Y:S02]  /*274d0*/  IADD3 R7, PT, PT, R246.reuse, -0x2f, RZ ;  /* 0xffffffd1f6077810 */ /* 0x040fe40007ffe0ff */
[----:B------:R-:W-:Y:S01]  /*274e0*/  IADD3 R9, PT, PT, R246, 0x19, RZ ;  /* 0x00000019f6097810 */ /* 0x000fe20007ffe0ff */
[----:B------:R-:W-:Y:S01]  /*274f0*/  FFMA.FTZ R227, R4, UR5, R227 ;  /* 0x0000000504e37c23 */ /* 0x000fe200080100e3 */
[----:B------:R-:W-:Y:S01]  /*27500*/  IADD3 R5, PT, PT, R246, -0x37, RZ ;  /* 0xffffffc9f6057810 */ /* 0x000fe20007ffe0ff */
[----:B------:R-:W-:Y:S01]  /*27510*/  FFMA.FTZ R224, R4, UR5, R224 ;  /* 0x0000000504e07c23 */ /* 0x000fe200080100e0 */
[----:B------:R-:W-:Y:S02]  /*27520*/  I2FP.F32.S32 R2, R2 ;  /* 0x0000000200027245 */ /* 0x000fe40000201400 */
[----:B------:R-:W-:Y:S02]  /*27530*/  IADD3 R55, PT, PT, R246, -0x70, RZ ;  /* 0xffffff90f6377810 */ /* 0x000fe40007ffe0ff */
[----:B------:R-:W-:Y:S01]  /*27540*/  I2FP.F32.S32 R7, R7 ;  /* 0x0000000700077245 */ /* 0x000fe20000201400 */
[C---:B------:R-:W-:Y:S01]  /*27550*/  FFMA.FTZ R48, R2.reuse, UR5, R15 ;  /* 0x0000000502307c23 */ /* 0x040fe2000801000f */
[----:B------:R-:W-:Y:S01]  /*27560*/  I2FP.F32.S32 R9, R9 ;  /* 0x0000000900097245 */ /* 0x000fe20000201400 */
[----:B------:R-:W-:Y:S01]  /*27570*/  FFMA.FTZ R53, R2, UR5, R13 ;  /* 0x0000000502357c23 */ /* 0x000fe2000801000d */
[----:B------:R-:W-:Y:S01]  /*27580*/  I2FP.F32.S32 R5, R5 ;  /* 0x0000000500057245 */ /* 0x000fe20000201400 */
[C---:B------:R-:W-:Y:S01]  /*27590*/  FFMA.FTZ R212, R7.reuse, UR5, R212 ;  /* 0x0000000507d47c23 */ /* 0x040fe200080100d4 */
[C---:B------:R-:W-:Y:S01]  /*275a0*/  IADD3 R0, PT, PT, R246.reuse, 0x40, RZ ;  /* 0x00000040f6007810 */ /* 0x040fe20007ffe0ff */
[----:B------:R-:W-:Y:S01]  /*275b0*/  FFMA.FTZ R209, R7, UR5, R209 ;  /* 0x0000000507d17c23 */ /* 0x000fe200080100d1 */
[----:B------:R-:W-:Y:S01]  /*275c0*/  I2FP.F32.S32 R55, R55 ;  /* 0x0000003700377245 */ /* 0x000fe20000201400 */
[----:B------:R-:W-:Y:S01]  /*275d0*/  FFMA.FTZ R213, R5, UR5, R213 ;  /* 0x0000000505d57c23 */ /* 0x000fe200080100d5 */
[C---:B------:R-:W-:Y:S01]  /*275e0*/  IADD3 R35, PT, PT, R246.reuse, -0x68, RZ ;  /* 0xffffff98f6237810 */ /* 0x040fe20007ffe0ff */
[C---:B------:R-:W-:Y:S01]  /*275f0*/  FFMA.FTZ R176, R9.reuse, UR5, R176 ;  /* 0x0000000509b07c23 */ /* 0x040fe200080100b0 */
[----:B------:R-:W-:Y:S01]  /*27600*/  I2FP.F32.S32 R0, R0 ;  /* 0x0000000000007245 */ /* 0x000fe20000201400 */
[----:B------:R-:W-:Y:S01]  /*27610*/  FFMA.FTZ R173, R9, UR5, R173 ;  /* 0x0000000509ad7c23 */ /* 0x000fe200080100ad */
[----:B------:R-:W-:Y:S01]  /*27620*/  FFMA.FTZ R216, R5, UR5, R216 ;  /* 0x0000000505d87c23 */ /* 0x000fe200080100d8 */
[----:B------:R-:W-:Y:S01]  /*27630*/  IADD3 R2, PT, PT, R246, -0x5f, RZ ;  /* 0xffffffa1f6027810 */ /* 0x000fe20007ffe0ff */
[----:B------:R-:W-:Y:S01]  /*27640*/  FFMA.FTZ R50, R55, UR5, R14 ;  /* 0x0000000537327c23 */ /* 0x000fe2000801000e */
[----:B------:R-:W-:Y:S01]  /*27650*/  FMNMX3.FTZ R9, R167, R226, R227, !PT ;  /* 0x000000e2a7097276 */ /* 0x000fe200078100e3 */
[----:B------:R-:W-:Y:S01]  /*27660*/  FFMA.FTZ R106, R0, UR5, R57 ;  /* 0x00000005006a7c23 */ /* 0x000fe20008010039 */
[----:B------:R-:W-:Y:S01]  /*27670*/  IADD3 R5, PT, PT, R246, -0x28, RZ ;  /* 0xffffffd8f6057810 */ /* 0x000fe20007ffe0ff */
[----:B------:R-:W-:Y:S01]  /*27680*/  FFMA.FTZ R99, R0, UR5, R99 ;  /* 0x0000000500637c23 */ /* 0x000fe20008010063 */
[C---:B------:R-:W-:Y:S01]  /*27690*/  IADD3 R7, PT, PT, R246.reuse, -0x20, RZ ;  /* 0xffffffe0f6077810 */ /* 0x040fe20007ffe0ff */
[----:B------:R-:W-:Y:S01]  /*276a0*/  FFMA.FTZ R55, R55, UR5, R12 ;  /* 0x0000000537377c23 */ /* 0x000fe2000801000c */
[----:B------:R-:W-:Y:S02]  /*276b0*/  I2FP.F32.S32 R35, R35 ;  /* 0x0000002300237245 */ /* 0x000fe40000201400 */
[----:B------:R-:W-:Y:S02]  /*276c0*/  IADD3 R129, PT, PT, R246, -0x60, RZ ;  /* 0xffffffa0f6817810 */ /* 0x000fe40007ffe0ff */
[----:B------:R-:W-:Y:S01]  /*276d0*/  I2FP.F32.S32 R2, R2 ;  /* 0x0000000200027245 */ /* 0x000fe20000201400 */
[----:B------:R-:W-:Y:S01]  /*276e0*/  FFMA.FTZ R52, R35, UR5, R18 ;  /* 0x0000000523347c23 */ /* 0x000fe20008010012 */
[----:B------:R-:W-:Y:S01]  /*276f0*/  FMNMX3.FTZ R9, R9, R234, R235, !PT ;  /* 0x000000ea09097276 */ /* 0x000fe200078100eb */
[----:B------:R-:W-:Y:S01]  /*27700*/  FFMA.FTZ R35, R35, UR5, R16 ;  /* 0x0000000523237c23 */ /* 0x000fe20008010010 */
[----:B------:R-:W-:Y:S01]  /*27710*/  I2FP.F32.S32 R5, R5 ;  /* 0x0000000500057245 */ /* 0x000fe20000201400 */
[C---:B------:R-:W-:Y:S01]  /*27720*/  FFMA.FTZ R62, R2.reuse, UR5, R23 ;  /* 0x00000005023e7c23 */ /* 0x040fe20008010017 */
[----:B------:R-:W-:Y:S01]  /*27730*/  I2FP.F32.S32 R7, R7 ;  /* 0x0000000700077245 */ /* 0x000fe20000201400 */
[----:B------:R-:W-:Y:S01]  /*27740*/  FFMA.FTZ R121, R2, UR5, R21 ;  /* 0x0000000502797c23 */ /* 0x000fe20008010015 */
[----:B------:R-:W-:Y:S01]  /*27750*/  FMNMX3.FTZ R0, R165, R11, R224, !PT ;  /* 0x0000000ba5007276 */ /* 0x000fe200078100e0 */
[----:B------:R-:W-:Y:S01]  /*27760*/  FFMA.FTZ R207, R5, UR5, R207 ;  /* 0x0000000505cf7c23 */ /* 0x000fe200080100cf */
[----:B------:R-:W-:Y:S01]  /*27770*/  I2FP.F32.S32 R129, R129 ;  /* 0x0000008100817245 */ /* 0x000fe20000201400 */
[C---:B------:R-:W-:Y:S01]  /*27780*/  FFMA.FTZ R206, R7.reuse, UR5, R206 ;  /* 0x0000000507ce7c23 */ /* 0x040fe200080100ce */
[----:B------:R-:W-:Y:S01]  /*27790*/  IADD3 R127, PT, PT, R246, -0x58, RZ ;  /* 0xffffffa8f67f7810 */ /* 0x000fe20007ffe0ff */
[----:B------:R-:W-:Y:S01]  /*277a0*/  FFMA.FTZ R203, R7, UR5, R203 ;  /* 0x0000000507cb7c23 */ /* 0x000fe200080100cb */
[----:B------:R-:W-:Y:S01]  /*277b0*/  FMNMX3.FTZ R9, R9, R50, R48, !PT ;  /* 0x0000003209097276 */ /* 0x000fe20007810030 */
[----:B------:R-:W-:Y:S01]  /*277c0*/  FFMA.FTZ R210, R5, UR5, R210 ;  /* 0x0000000505d27c23 */ /* 0x000fe200080100d2 */
[----:B------:R-:W-:Y:S01]  /*277d0*/  FMNMX3.FTZ R0, R0, R232, R233, !PT ;  /* 0x000000e800007276 */ /* 0x000fe200078100e9 */
[C---:B------:R-:W-:Y:S01]  /*277e0*/  FFMA.FTZ R110, R129.reuse, UR5, R22 ;  /* 0x00000005816e7c23 */ /* 0x040fe20008010016 */
[----:B------:R-:W-:Y:S01]  /*277f0*/  I2FP.F32.S32 R127, R127 ;  /* 0x0000007f007f7245 */ /* 0x000fe20000201400 */
[----:B------:R-:W-:Y:S01]  /*27800*/  FFMA.FTZ R129, R129, UR5, R20 ;  /* 0x0000000581817c23 */ /* 0x000fe20008010014 */
[C---:B------:R-:W-:Y:S01]  /*27810*/  IADD3 R229, PT, PT, R246.reuse, -0x50, RZ ;  /* 0xffffffb0f6e57810 */ /* 0x040fe20007ffe0ff */
[----:B------:R-:W-:Y:S01]  /*27820*/  LDSM.16.MT88.4 R20, [R164+0xa000] ;  /* 0x00a00000a414783b */ /* 0x000fe20000004200 */
[C---:B------:R-:W-:Y:S01]  /*27830*/  IADD3 R2, PT, PT, R246.reuse, -0x4f, RZ ;  /* 0xffffffb1f6027810 */ /* 0x040fe20007ffe0ff */
[C---:B------:R-:W-:Y:S01]  /*27840*/  FFMA.FTZ R60, R127.reuse, UR5, R26 ;  /* 0x000000057f3c7c23 */ /* 0x040fe2000801001a */
[C---:B------:R-:W-:Y:S01]  /*27850*/  IADD3 R5, PT, PT, R246.reuse, -0x1f, RZ ;  /* 0xffffffe1f6057810 */ /* 0x040fe20007ffe0ff */
[----:B------:R-:W-:Y:S01]  /*27860*/  FFMA.FTZ R127, R127, UR5, R24 ;  /* 0x000000057f7f7c23 */ /* 0x000fe20008010018 */
[----:B------:R-:W-:Y:S02]  /*27870*/  IADD3 R7, PT, PT, R246, -0x17, RZ ;  /* 0xffffffe9f6077810 */ /* 0x000fe40007ffe0ff */
[----:B------:R-:W-:Y:S02]  /*27880*/  FMNMX3.FTZ R9, R9, R52, R34, !PT ;  /* 0x0000003409097276 */ /* 0x000fe40007810022 */
[----:B------:R-:W-:Y:S02]  /*27890*/  FMNMX3.FTZ R0, R0, R55, R53, !PT ;  /* 0x0000003700007276 */ /* 0x000fe40007810035 */
        /* <DEDUP_REMOVED lines=10> */
[----:B------:R-:W-:Y:S01]  /*27940*/  FFMA.FTZ R201, R5, UR5, R201 ;  /* 0x0000000505c97c23 */ /* 0x000fe200080100c9 */
[----:B------:R-:W-:Y:S01]  /*27950*/  FFMA.FTZ R200, R7, UR5, R200 ;  /* 0x0000000507c87c23 */ /* 0x000fe200080100c8 */
[----:B------:R-:W-:Y:S01]  /*27960*/  FMNMX3.FTZ R9, R9, R60, R118, !PT ;  /* 0x0000003c09097276 */ /* 0x000fe20007810076 */
[----:B------:R-:W-:Y:S01]  /*27970*/  FFMA.FTZ R229, R229, UR5, R28 ;  /* 0x00000005e5e57c23 */ /* 0x000fe2000801001c */
[----:B------:R-:W-:Y:S01]  /*27980*/  IADD3 R5, PT, PT, R246, -0x10, RZ ;  /* 0xfffffff0f6057810 */ /* 0x000fe20007ffe0ff */
[----:B------:R-:W-:Y:S01]  /*27990*/  FFMA.FTZ R225, R2, UR5, R225 ;  /* 0x0000000502e17c23 */ /* 0x000fe200080100e1 */
[----:B------:R-:W-:Y:S02]  /*279a0*/  IADD3 R7, PT, PT, R246, -0x8, RZ ;  /* 0xfffffff8f6077810 */ /* 0x000fe40007ffe0ff */
        /* <DEDUP_REMOVED lines=33> */
[----:B------:R-:W-:Y:S01]  /*27bc0*/  FMNMX3.FTZ R9, R9, R206, R204, !PT ;  /* 0x000000ce09097276 */ /* 0x000fe200078100cc */
[C---:B------:R-:W-:Y:S01]  /*27bd0*/  FFMA.FTZ R180, R7.reuse, UR5, R180 ;  /* 0x0000000507b47c23 */ /* 0x040fe200080100b4 */
        /* <DEDUP_REMOVED lines=29> */
[C---:B------:R-:W-:Y:S02]  /*27db0*/  IADD3 R7, PT, PT, R246.reuse, 0x51, RZ ;  /* 0x00000051f6077810 */ /* 0x040fe40007ffe0ff */
[C---:B------:R-:W-:Y:S02]  /*27dc0*/  IADD3 R131, PT, PT, R246.reuse, 0x28, RZ ;  /* 0x00000028f6837810 */ /* 0x040fe40007ffe0ff */
[C---:B------:R-:W-:Y:S02]  /*27dd0*/  IADD3 R125, PT, PT, R246.reuse, 0x29, RZ ;  /* 0x00000029f67d7810 */ /* 0x040fe40007ffe0ff */
[----:B------:R-:W-:Y:S02]  /*27de0*/  IADD3 R13, PT, PT, R246, 0x41, RZ ;  /* 0x00000041f60d7810 */ /* 0x000fe40007ffe0ff */
[----:B------:R-:W-:Y:S02]  /*27df0*/  FMNMX3.FTZ R9, R9, R182, R180, !PT ;  /* 0x000000b609097276 */ /* 0x000fe400078100b4 */
[----:B------:R-:W-:Y:S02]  /*27e00*/  FMNMX3.FTZ R0, R0, R183, R181, !PT ;  /* 0x000000b700007276 */ /* 0x000fe400078100b5 */
[----:B------:R-:W-:Y:S02]  /*27e10*/  I2FP.F32.S32 R5, R5 ;  /* 0x0000000500057245 */ /* 0x000fe40000201400 */
[----:B------:R-:W-:Y:S02]  /*27e20*/  I2FP.F32.S32 R7, R7 ;  /* 0x0000000700077245 */ /* 0x000fe40000201400 */
[----:B------:R-:W-:Y:S01]  /*27e30*/  I2FP.F32.S32 R131, R131 ;  /* 0x0000008300837245 */ /* 0x000fe20000201400 */
[C---:B------:R-:W-:Y:S01]  /*27e40*/  FFMA.FTZ R96, R5.reuse, UR5, R96 ;  /* 0x0000000505607c23 */ /* 0x040fe20008010060 */
[----:B------:R-:W-:Y:S01]  /*27e50*/  IADD3 R113, PT, PT, R246, 0x31, RZ ;  /* 0x00000031f6717810 */ /* 0x000fe20007ffe0ff */
[----:B------:R-:W-:Y:S01]  /*27e60*/  FFMA.FTZ R41, R5, UR5, R41 ;  /* 0x0000000505297c23 */ /* 0x000fe20008010029 */
        /* <DEDUP_REMOVED lines=8> */
[C---:B------:R-:W-:Y:S01]  /*27ef0*/  IADD3 R111, PT, PT, R246.reuse, 0x38, RZ ;  /* 0x00000038f66f7810 */ /* 0x040fe20007ffe0ff */
[C---:B------:R-:W-:Y:S01]  /*27f00*/  FFMA.FTZ R102, R13.reuse, UR5, R102 ;  /* 0x000000050d667c23 */ /* 0x040fe20008010066 */
[C---:B------:R-:W-:Y:S01]  /*27f10*/  IADD3 R109, PT, PT, R246.reuse, 0x39, RZ ;  /* 0x00000039f66d7810 */ /* 0x040fe20007ffe0ff */
[----:B------:R-:W-:Y:S01]  /*27f20*/  FFMA.FTZ R97, R13, UR5, R97 ;  /* 0x000000050d617c23 */ /* 0x000fe20008010061 */
[----:B------:R-:W-:Y:S01]  /*27f30*/  I2FP.F32.S32 R113, R113 ;  /* 0x0000007100717245 */ /* 0x000fe20000201400 */
[----:B------:R-:W-:Y:S01]  /*27f40*/  FFMA.FTZ R131, R131, UR5, R40 ;  /* 0x0000000583837c23 */ /* 0x000fe20008010028 */
[----:B------:R-:W-:Y:S01]  /*27f50*/  FMNMX3.FTZ R9, R9, R174, R172, !PT ;  /* 0x000000ae09097276 */ /* 0x000fe200078100ac */
[----:B------:R-:W-:Y:S01]  /*27f60*/  FFMA.FTZ R125, R125, UR5, R39 ;  /* 0x000000057d7d7c23 */ /* 0x000fe20008010027 */
[C---:B------:R-:W-:Y:S01]  /*27f70*/  IADD3 R7, PT, PT, R246.reuse, 0x60, RZ ;  /* 0x00000060f6077810 */ /* 0x040fe20007ffe0ff */
[C---:B------:R-:W-:Y:S01]  /*27f80*/  FFMA.FTZ R120, R113.reuse, UR5, R46 ;  /* 0x0000000571787c23 */ /* 0x040fe2000801002e */
[----:B------:R-:W-:Y:S01]  /*27f90*/  IADD3 R5, PT, PT, R246, 0x58, RZ ;  /* 0x00000058f6057810 */ /* 0x000fe20007ffe0ff */
[----:B------:R-:W-:Y:S01]  /*27fa0*/  FFMA.FTZ R113, R113, UR5, R44 ;  /* 0x0000000571717c23 */ /* 0x000fe2000801002c */
[----:B------:R-:W-:Y:S02]  /*27fb0*/  FMNMX3.FTZ R0, R0, R175, R173, !PT ;  /* 0x000000af00007276 */ /* 0x000fe400078100ad */
[----:B------:R-:W-:Y:S02]  /*27fc0*/  I2FP.F32.S32 R111, R111 ;  /* 0x0000006f006f7245 */ /* 0x000fe40000201400 */
[----:B------:R-:W-:Y:S02]  /*27fd0*/  I2FP.F32.S32 R109, R109 ;  /* 0x0000006d006d7245 */ /* 0x000fe40000201400 */
[----:B------:R-:W-:Y:S01]  /*27fe0*/  IADD3 R13, PT, PT, R246, 0x50, RZ ;  /* 0x00000050f60d7810 */ /* 0x000fe20007ffe0ff */
[----:B------:R-:W-:Y:S01]  /*27ff0*/  FFMA.FTZ R116, R111, UR5, R56 ;  /* 0x000000056f747c23 */ /* 0x000fe20008010038 */
[----:B------:R-:W-:Y:S01]  /*28000*/  I2FP.F32.S32 R7, R7 ;  /* 0x0000000700077245 */ /* 0x000fe20000201400 */
[----:B------:R-:W-:Y:S01]  /*28010*/  FFMA.FTZ R114, R109, UR5, R54 ;  /* 0x000000056d727c23 */ /* 0x000fe20008010036 */
[----:B------:R-:W-:Y:S01]  /*28020*/  FMNMX3.FTZ R9, R9, R170, R168, !PT ;  /* 0x000000aa09097276 */ /* 0x000fe200078100a8 */
[----:B------:R-:W-:Y:S01]  /*28030*/  FFMA.FTZ R111, R111, UR5, R51 ;  /* 0x000000056f6f7c23 */ /* 0x000fe20008010033 */
[----:B------:R-:W-:Y:S01]  /*28040*/  I2FP.F32.S32 R5, R5 ;  /* 0x0000000500057245 */ /* 0x000fe20000201400 */
[C---:B------:R-:W-:Y:S01]  /*28050*/  FFMA.FTZ R78, R7.reuse, UR5, R78 ;  /* 0x00000005074e7c23 */ /* 0x040fe2000801004e */
[----:B------:R-:W-:Y:S01]  /*28060*/  FMNMX3.FTZ R0, R0, R171, R169, !PT ;  /* 0x000000ab00007276 */ /* 0x000fe200078100a9 */
[----:B------:R-:W-:Y:S01]  /*28070*/  FFMA.FTZ R79, R7, UR5, R79 ;  /* 0x00000005074f7c23 */ /* 0x000fe2000801004f */
        /* <DEDUP_REMOVED lines=8> */
[C---:B------:R-:W-:Y:S01]  /*28100*/  IADD3 R5, PT, PT, R246.reuse, 0x61, RZ ;  /* 0x00000061f6057810 */ /* 0x040fe20007ffe0ff */
[----:B------:R-:W-:Y:S01]  /*28110*/  FFMA.FTZ R109, R109, UR5, R49 ;  /* 0x000000056d6d7c23 */ /* 0x000fe20008010031 */
[----:B------:R-:W-:Y:S01]  /*28120*/  FMNMX3.FTZ R9, R9, R116, R114, !PT ;  /* 0x0000007409097276 */ /* 0x000fe20007810072 */
[----:B------:R-:W-:Y:S01]  /*28130*/  LDSM.16.MT88.4 R56, [R164+0xa800] ;  /* 0x00a80000a438783b */ /* 0x000fe20000004200 */
[----:B------:R-:W-:Y:S02]  /*28140*/  IADD3 R13, PT, PT, R246, 0x59, RZ ;  /* 0x00000059f60d7810 */ /* 0x000fe40007ffe0ff */
[----:B------:R-:W-:Y:S02]  /*28150*/  FMNMX3.FTZ R0, R0, R117, R113, !PT ;  /* 0x0000007500007276 */ /* 0x000fe40007810071 */
[----:B------:R-:W-:Y:S02]  /*28160*/  I2FP.F32.S32 R7, R7 ;  /* 0x0000000700077245 */ /* 0x000fe40000201400 */
[----:B------:R-:W-:Y:S02]  /*28170*/  I2FP.F32.S32 R5, R5 ;  /* 0x0000000500057245 */ /* 0x000fe40000201400 */
[----:B------:R-:W-:Y:S01]  /*28180*/  FMNMX3.FTZ R9, R9, R106, R102, !PT ;  /* 0x0000006a09097276 */ /* 0x000fe20007810066 */
[C---:B------:R-:W-:Y:S01]  /*28190*/  FFMA.FTZ R72, R7.reuse, UR5, R72 ;  /* 0x0000000507487c23 */ /* 0x040fe20008010048 */
[----:B------:R-:W-:Y:S01]  /*281a0*/  I2FP.F32.S32 R13, R13 ;  /* 0x0000000d000d7245 */ /* 0x000fe20000201400 */
[----:B------:R-:W-:Y:S01]  /*281b0*/  FFMA.FTZ R73, R7, UR5, R73 ;  /* 0x0000000507497c23 */ /* 0x000fe20008010049 */
[----:B------:R-:W-:Y:S01]  /*281c0*/  FMNMX3.FTZ R0, R0, R111, R109, !PT ;  /* 0x0000006f00007276 */ /* 0x000fe2000781006d */
[C---:B------:R-:W-:Y:S01]  /*281d0*/  FFMA.FTZ R76, R5.reuse, UR5, R76 ;  /* 0x00000005054c7c23 */ /* 0x040fe2000801004c */
[----:B------:R-:W-:Y:S01]  /*281e0*/  FFMA.FTZ R77, R5, UR5, R77 ;  /* 0x00000005054d7c23 */ /* 0x000fe2000801004d */
[----:B------:R-:W-:Y:S01]  /*281f0*/  FMNMX3.FTZ R7, R9, R98, R96, !PT ;  /* 0x0000006209077276 */ /* 0x000fe20007810060 */
[C---:B------:R-:W-:Y:S01]  /*28200*/  FFMA.FTZ R80, R13.reuse, UR5, R80 ;  /* 0x000000050d507c23 */ /* 0x040fe20008010050 */
[----:B------:R-:W-:Y:S01]  /*28210*/  IADD3 R5, PT, PT, R246, 0x70, RZ ;  /* 0x00000070f6057810 */ /* 0x000fe20007ffe0ff */
[----:B------:R-:W-:Y:S01]  /*28220*/  FFMA.FTZ R81, R13, UR5, R81 ;  /* 0x000000050d517c23 */ /* 0x000fe20008010051 */
[----:B------:R-:W-:Y:S02]  /*28230*/  FMNMX3.FTZ R4, R0, R99, R97, !PT ;  /* 0x0000006300047276 */ /* 0x000fe40007810061 */
        /* <DEDUP_REMOVED lines=31> */
[----:B------:R-:W-:Y:S01]  /*28430*/  IADD3 R64, PT, PT, R166, 0xa040, RZ ;  /* 0x0000a040a6407810 */ /* 0x000fe20007ffe0ff */
        /* <DEDUP_REMOVED lines=49> */
[----:B------:R-:W-:Y:S01]  /*28750*/  FMUL.FTZ R19, R39, R151 ;  /* 0x0000009727137220 */ /* 0x000fe20000410000 */
[----:B------:R-:W2:Y:S03]  /*28760*/  LDSM.16.MT88.4 R52, [R166+0xa800] ;  /* 0x00a80000a634783b */ /* 0x000ea60000004200 */
[----:B------:R-:W-:Y:S01]  /*28770*/  MUFU.EX2 R93, R93 ;  /* 0x0000005d005d7308 */ /* 0x000fe20000000800 */
[C---:B---3--:R-:W-:Y:S01]  /*28780*/  FMUL.FTZ R4, R40.reuse, R160 ;  /* 0x000000a028047220 */ /* 0x048fe20000410000 */
[C---:B------:R-:W-:Y:S01]  /*28790*/  FMUL.FTZ R5, R40.reuse, R161 ;  /* 0x000000a128057220 */ /* 0x040fe20000410000 */
[C---:B------:R-:W-:Y:S01]  /*287a0*/  FMUL.FTZ R8, R40.reuse, R156 ;  /* 0x0000009c28087220 */ /* 0x040fe20000410000 */
[C---:B------:R-:W-:Y:S01]  /*287b0*/  FMUL.FTZ R9, R40.reuse, R157 ;  /* 0x0000009d28097220 */ /* 0x040fe20000410000 */
[C---:B------:R-:W-:Y:S01]  /*287c0*/  FMUL.FTZ R16, R40.reuse, R148 ;  /* 0x0000009428107220 */ /* 0x040fe20000410000 */
[C---:B------:R-:W-:Y:S01]  /*287d0*/  FMUL.FTZ R17, R40.reuse, R149 ;  /* 0x0000009528117220 */ /* 0x040fe20000410000 */
        /* <DEDUP_REMOVED lines=8> */
[C---:B------:R-:W-:Y:S03]  /*28860*/  FMUL.FTZ R27, R39.reuse, R143 ;  /* 0x0000008f271b7220 */ /* 0x040fe60000410000 */
[----:B------:R-:W3:Y:S01]  /*28870*/  MUFU.EX2 R90, R90 ;  /* 0x0000005a005a7308 */ /* 0x000ee20000000800 */
[C---:B------:R-:W-:Y:S01]  /*28880*/  FMUL.FTZ R24, R40.reuse, R140 ;  /* 0x0000008c28187220 */ /* 0x040fe20000410000 */
[----:B------:R-:W-:Y:S01]  /*28890*/  FMUL.FTZ R25, R40, R141 ;  /* 0x0000008d28197220 */ /* 0x000fe20000410000 */
[--C-:B------:R-:W-:Y:S01]  /*288a0*/  FFMA.FTZ R103, R34, UR4, -R71.reuse ;  /* 0x0000000422677c23 */ /* 0x100fe20008010847 */
[----:B------:R-:W-:Y:S01]  /*288b0*/  FMUL.FTZ R34, R39, R134 ;  /* 0x0000008627227220 */ /* 0x000fe20000410000 */
        /* <DEDUP_REMOVED lines=625> */
.L_x_4048:
        /* <DEDUP_REMOVED lines=139> */
.L_x_4054:
[----:B------:R-:W-:Y:S05]  /*2b880*/  BSYNC.RECONVERGENT B0 ;  /* 0x0000000000007941 */ /* 0x000fea0003800200 */
.L_x_4053:
        /* <DEDUP_REMOVED lines=38> */
.L_x_4055:
        /* <DEDUP_REMOVED lines=9> */
.L_x_7157:


//--------------------- .text._ZN5flash32flash_fwd_splitkv_combine_kernelI23Flash_fwd_kernel_traitsILi64ELi64ELi128ELi4ELb0ELb0EN7cutlass10bfloat16_tE19Flash_kernel_traitsILi64ELi64ELi128ELi4ES3_EELi8ELi7ELb0EEEvNS_16Flash_fwd_paramsE --------------------------
	.section	.text._ZN5flash32flash_fwd_splitkv_combine_kernelI23Flash_fwd_kernel_traitsILi64ELi64ELi128ELi4ELb0ELb0EN7cutlass10bfloat16_tE19Flash_kernel_traitsILi64ELi64ELi128ELi4ES3_EELi8ELi7ELb0EEEvNS_16Flash_fwd_paramsE,"ax",@progbits
	.align	128
        .global         _ZN5flash32flash_fwd_splitkv_combine_kernelI23Flash_fwd_kernel_traitsILi64ELi64ELi128ELi4ELb0ELb0EN7cutlass10bfloat16_tE19Flash_kernel_traitsILi64ELi64ELi128ELi4ES3_EELi8ELi7ELb0EEEvNS_16Flash_fwd_paramsE
        .type           _ZN5flash32flash_fwd_splitkv_combine_kernelI23Flash_fwd_kernel_traitsILi64ELi64ELi128ELi4ELb0ELb0EN7cutlass10bfloat16_tE19Flash_kernel_traitsILi64ELi64ELi128ELi4ES3_EELi8ELi7ELb0EEEvNS_16Flash_fwd_paramsE,@function
        .size           _ZN5flash32flash_fwd_splitkv_combine_kernelI23Flash_fwd_kernel_traitsILi64ELi64ELi128ELi4ELb0ELb0EN7cutlass10bfloat16_tE19Flash_kernel_traitsILi64ELi64ELi128ELi4ES3_EELi8ELi7ELb0EEEvNS_16Flash_fwd_paramsE,(.L_x_7102 - _ZN5flash32flash_fwd_splitkv_combine_kernelI23Flash_fwd_kernel_traitsILi64ELi64ELi128ELi4ELb0ELb0EN7cutlass10bfloat16_tE19Flash_kernel_traitsILi64ELi64ELi128ELi4ES3_EELi8ELi7ELb0EEEvNS_16Flash_fwd_paramsE)
        .other          _ZN5flash32flash_fwd_splitkv_combine_kernelI23Flash_fwd_kernel_traitsILi64ELi64ELi128ELi4ELb0ELb0EN7cutlass10bfloat16_tE19Flash_kernel_traitsILi64ELi64ELi128ELi4ES3_EELi8ELi7ELb0EEEvNS_16Flash_fwd_paramsE,@"STO_CUDA_ENTRY STV_DEFAULT"
_ZN5flash32flash_fwd_splitkv_combine_kernelI23Flash_fwd_kernel_traitsILi64ELi64ELi128ELi4ELb0ELb0EN7cutlass10bfloat16_tE19Flash_kernel_traitsILi64ELi64ELi128ELi4ES3_EELi8ELi7ELb0EEEvNS_16Flash_fwd_paramsE:
.text._ZN5flash32flash_fwd_splitkv_combine_kernelI23Flash_fwd_kernel_traitsILi64ELi64ELi128ELi4ELb0ELb0EN7cutlass10bfloat16_tE19Flash_kernel_traitsILi64ELi64ELi128ELi4ES3_EELi8ELi7ELb0EEEvNS_16Flash_fwd_paramsE:
        /* <DEDUP_REMOVED lines=38> */
.L_x_4056:
[----:B------:R-:W-:Y:S01]  /*0260*/  IMAD.U32 R22, RZ, RZ, UR21 ;  /* 0x00000015ff167e24 */ /* 0x000fe2000f8e00ff */
[----:B------:R-:W-:Y:S01]  /*0270*/  MOV R20, UR19 ;  /* 0x0000001300147c02 */ /* 0x000fe20008000f00 */
[----:B------:R-:W-:Y:S01]  /*0280*/  IMAD.U32 R21, RZ, RZ, UR15 ;  /* 0x0000000fff157e24 */ /* 0x000fe2000f8e00ff */
[----:B------:R-:W-:Y:S02]  /*0290*/  MOV R19, UR14 ;  /* 0x0000000e00137c02 */ /* 0x000fe40008000f00 */
[----:B------:R-:W-:Y:S02]  /*02a0*/  MOV R18, 0x2c0 ;  /* 0x000002c000127802 */ /* 0x000fe40000000f00 */
[----:B------:R-:W-:Y:S05]  /*02b0*/  CALL.REL.NOINC `($__internal_14_$__cuda_sm20_div_s64) ;  /* 0x0000004400f87944 */ /* 0x000fea0003c00000 */
[----:B------:R-:W-:-:S07]  /*02c0*/  MOV R13, R11 ;  /* 0x0000000b000d7202 */ /* 0x000fce0000000f00 */
.L_x_4057:
        /* <DEDUP_REMOVED lines=30> */
.L_x_4059:
[----:B------:R-:W-:Y:S01]  /*04b0*/  IMAD.MOV.U32 R22, RZ, RZ, R12 ;  /* 0x000000ffff167224 */ /* 0x000fe200078e000c */
[----:B------:R-:W-:Y:S02]  /*04c0*/  MOV R21, R13 ;  /* 0x0000000d00157202 */ /* 0x000fe40000000f00 */
[----:B------:R-:W-:Y:S02]  /*04d0*/  MOV R18, 0x4f0 ;  /* 0x000004f000127802 */ /* 0x000fe40000000f00 */
[----:B------:R-:W-:Y:S05]  /*04e0*/  CALL.REL.NOINC `($__internal_14_$__cuda_sm20_div_s64) ;  /* 0x00000044006c7944 */ /* 0x000fea0003c00000 */
[----:B------:R-:W-:Y:S02]  /*04f0*/  MOV R4, R12 ;  /* 0x0000000c00047202 */ /* 0x000fe40000000f00 */
[----:B------:R-:W-:Y:S02]  /*0500*/  MOV R5, R11 ;  /* 0x0000000b00057202 */ /* 0x000fe40000000f00 */
.L_x_4060:
[----:B------:R-:W-:Y:S05]  /*0510*/  BSYNC.RECONVERGENT B0 ;  /* 0x0000000000007941 */ /* 0x000fea0003800200 */
.L_x_4058:
        /* <DEDUP_REMOVED lines=58> */
.L_x_4062:
[----:B------:R-:W-:Y:S01]  /*08c0*/  IMAD.MOV.U32 R22, RZ, RZ, R20 ;  /* 0x000000ffff167224 */ /* 0x000fe200078e0014 */
[----:B------:R-:W-:Y:S01]  /*08d0*/  MOV R20, R10 ;  /* 0x0000000a00147202 */ /* 0x000fe20000000f00 */
[----:B------:R-:W-:Y:S01]  /*08e0*/  IMAD.MOV.U32 R21, RZ, RZ, R19 ;  /* 0x000000ffff157224 */ /* 0x000fe200078e0013 */
[----:B------:R-:W-:Y:S02]  /*08f0*/  MOV R19, R0 ;  /* 0x0000000000137202 */ /* 0x000fe40000000f00 */
[----:B------:R-:W-:Y:S02]  /*0900*/  MOV R18, 0x920 ;  /* 0x0000092000127802 */ /* 0x000fe40000000f00 */
[----:B------:R-:W-:Y:S05]  /*0910*/  CALL.REL.NOINC `($__internal_14_$__cuda_sm20_div_s64) ;  /* 0x0000004000607944 */ /* 0x000fea0003c00000 */
[----:B------:R-:W-:Y:S02]  /*0920*/  MOV R13, R11 ;  /* 0x0000000b000d7202 */ /* 0x000fe40000000f00 */
.L_x_4063:
[----:B------:R-:W-:Y:S05]  /*0930*/  BSYNC.RECONVERGENT B0 ;  /* 0x0000000000007941 */ /* 0x000fea0003800200 */
.L_x_4061:
        /* <DEDUP_REMOVED lines=124> */
.L_x_4065:
[----:B------:R-:W-:Y:S01]  /*1100*/  IMAD.MOV.U32 R22, RZ, RZ, R12 ;  /* 0x000000ffff167224 */ /* 0x000fe200078e000c */
[----:B------:R-:W-:Y:S01]  /*1110*/  MOV R20, R9 ;  /* 0x0000000900147202 */ /* 0x000fe20000000f00 */
[----:B------:R-:W-:Y:S01]  /*1120*/  IMAD.MOV.U32 R21, RZ, RZ, R13 ;  /* 0x000000ffff157224 */ /* 0x000fe200078e000d */
[----:B------:R-:W-:Y:S02]  /*1130*/  MOV R19, R37 ;  /* 0x0000002500137202 */ /* 0x000fe40000000f00 */
[----:B------:R-:W-:Y:S02]  /*1140*/  MOV R18, 0x1160 ;  /* 0x0000116000127802 */ /* 0x000fe40000000f00 */
[----:B------:R-:W-:Y:S05]  /*1150*/  CALL.REL.NOINC `($__internal_14_$__cuda_sm20_div_s64) ;  /* 0x0000003800507944 */ /* 0x000fea0003c00000 */
[----:B------:R-:W-:Y:S02]  /*1160*/  MOV R42, R12 ;  /* 0x0000000c002a7202 */ /* 0x000fe40000000f00 */
[----:B------:R-:W-:Y:S02]  /*1170*/  MOV R43, R11 ;  /* 0x0000000b002b7202 */ /* 0x000fe40000000f00 */
.L_x_4066:
[----:B------:R-:W-:Y:S05]  /*1180*/  BSYNC.RECONVERGENT B0 ;  /* 0x0000000000007941 */ /* 0x000fea0003800200 */
.L_x_4064:
        /* <DEDUP_REMOVED lines=57> */
.L_x_4068:
[----:B------:R-:W-:Y:S01]  /*1520*/  IMAD.MOV.U32 R22, RZ, RZ, R4 ;  /* 0x000000ffff167224 */ /* 0x000fe200078e0004 */
[----:B------:R-:W-:Y:S01]  /*1530*/  MOV R21, R5 ;  /* 0x0000000500157202 */ /* 0x000fe20000000f00 */
[----:B------:R-:W-:Y:S01]  /*1540*/  IMAD.MOV.U32 R20, RZ, RZ, R8 ;  /* 0x000000ffff147224 */ /* 0x000fe200078e0008 */
[----:B------:R-:W-:Y:S02]  /*1550*/  MOV R18, 0x1570 ;  /* 0x0000157000127802 */ /* 0x000fe40000000f00 */
[----:B------:R-:W-:Y:S05]  /*1560*/  CALL.REL.NOINC `($__internal_14_$__cuda_sm20_div_s64) ;  /* 0x00000034004c7944 */ /* 0x000fea0003c00000 */
[----:B------:R-:W-:Y:S02]  /*1570*/  MOV R18, R12 ;  /* 0x0000000c00127202 */ /* 0x000fe40000000f00 */
[----:B------:R-:W-:Y:S02]  /*1580*/  MOV R19, R11 ;  /* 0x0000000b00137202 */ /* 0x000fe40000000f00 */
.L_x_4069:
[----:B------:R-:W-:Y:S05]  /*1590*/  BSYNC.RECONVERGENT B0 ;  /* 0x0000000000007941 */ /* 0x000fea0003800200 */
.L_x_4067:
        /* <DEDUP_REMOVED lines=337> */
.L_x_4073:
[----:B------:R-:W-:Y:S01]  /*2ab0*/  IMAD.MOV.U32 R22, RZ, RZ, R2 ;  /* 0x000000ffff167224 */ /* 0x000fe200078e0002 */
[----:B------:R-:W-:Y:S01]  /*2ac0*/  MOV R21, RZ ;  /* 0x000000ff00157202 */ /* 0x000fe20000000f00 */
[----:B------:R-:W-:Y:S01]  /*2ad0*/  IMAD.MOV.U32 R20, RZ, RZ, R40 ;  /* 0x000000ffff147224 */ /* 0x000fe200078e0028 */
[----:B------:R-:W-:Y:S02]  /*2ae0*/  MOV R18, 0x2b00 ;  /* 0x00002b0000127802 */ /* 0x000fe40000000f00 */
[----:B------:R-:W-:Y:S05]  /*2af0*/  CALL.REL.NOINC `($__internal_14_$__cuda_sm20_div_s64) ;  /* 0x0000001c00e87944 */ /* 0x000fea0003c00000 */
[----:B------:R-:W-:Y:S02]  /*2b00*/  IADD3 R15, PT, PT, -R12, RZ, RZ ;  /* 0x000000ff0c0f7210 */ /* 0x000fe40007ffe1ff */
[----:B------:R-:W-:-:S03]  /*2b10*/  MOV R41, R11 ;  /* 0x0000000b00297202 */ /* 0x000fc60000000f00 */
[----:B------:R-:W-:Y:S01]  /*2b20*/  IMAD R14, R40, R15, R2 ;  /* 0x0000000f280e7224 */ /* 0x000fe200078e0202 */
[----:B------:R-:W-:-:S07]  /*2b30*/  MOV R40, R12 ;  /* 0x0000000c00287202 */ /* 0x000fce0000000f00 */
.L_x_4074:
        /* <DEDUP_REMOVED lines=59> */
.L_x_4076:
[----:B------:R-:W-:Y:S01]  /*2ef0*/  IMAD.MOV.U32 R22, RZ, RZ, R40 ;  /* 0x000000ffff167224 */ /* 0x000fe200078e0028 */
[----:B------:R-:W-:Y:S01]  /*2f00*/  MOV R21, R41 ;  /* 0x0000002900157202 */ /* 0x000fe20000000f00 */
[----:B------:R-:W-:Y:S01]  /*2f10*/  IMAD.MOV.U32 R20, RZ, RZ, R36 ;  /* 0x000000ffff147224 */ /* 0x000fe200078e0024 */
[----:B------:R-:W-:Y:S02]  /*2f20*/  MOV R18, 0x2f40 ;  /* 0x00002f4000127802 */ /* 0x000fe40000000f00 */
[----:B------:R-:W-:Y:S05]  /*2f30*/  CALL.REL.NOINC `($__internal_14_$__cuda_sm20_div_s64) ;  /* 0x0000001800d87944 */ /* 0x000fea0003c00000 */
[----:B------:R-:W-:-:S05]  /*2f40*/  IADD3 R37, PT, PT, -R12, RZ, RZ ;  /* 0x000000ff0c257210 */ /* 0x000fca0007ffe1ff */
[----:B------:R-:W-:Y:S02]  /*2f50*/  IMAD R37, R37, R36, R40 ;  /* 0x0000002425257224 */ /* 0x000fe400078e0228 */
.L_x_4077:
[----:B------:R-:W-:Y:S05]  /*2f60*/  BSYNC.RECONVERGENT B0 ;  /* 0x0000000000007941 */ /* 0x000fea0003800200 */
.L_x_4075:
        /* <DEDUP_REMOVED lines=160> */
.L_x_4072:
[----:B------:R-:W0:Y:S01]  /*3970*/  LDC.64 R2, c[0x0][0x420] ;  /* 0x00010800ff027b82 */ /* 0x000e220000000a00 */
[----:B------:R-:W-:-:S05]  /*3980*/  IADD3 R0, PT, PT, R13, UR20, RZ ;  /* 0x000000140d007c10 */ /* 0x000fca000fffe0ff */
[----:B0-----:R-:W-:-:S05]  /*3990*/  IMAD.WIDE.U32 R2, R0, 0x4, R2 ;  /* 0x0000000400027825 */ /* 0x001fca00078e0002 */
[----:B------:R1:W-:Y:S02]  /*39a0*/  STG.E desc[UR10][R2.64], R24 ;  /* 0x0000001802007986 */ /* 0x0003e4000c10190a */
.L_x_4071:
[----:B------:R-:W-:Y:S05]  /*39b0*/  BSYNC.RECONVERGENT B1 ;  /* 0x0000000000017941 */ /* 0x000fea0003800200 */
.L_x_4070:
        /* <DEDUP_REMOVED lines=98> */
.L_x_4088:
        /* <DEDUP_REMOVED lines=9> */
.L_x_4081:
[----:B------:R-:W-:Y:S05]  /*4070*/  BSYNC.RECONVERGENT B0 ;  /* 0x0000000000007941 */ /* 0x000fea0003800200 */
.L_x_4080:
        /* <DEDUP_REMOVED lines=12> */
.L_x_4083:
[----:B------:R-:W-:Y:S05]  /*4140*/  BSYNC.RECONVERGENT B0 ;  /* 0x0000000000007941 */ /* 0x000fea0003800200 */
.L_x_4082:
        /* <DEDUP_REMOVED lines=12> */
.L_x_4085:
[----:B------:R-:W-:Y:S05]  /*4210*/  BSYNC.RECONVERGENT B0 ;  /* 0x0000000000007941 */ /* 0x000fea0003800200 */
.L_x_4084:
        /* <DEDUP_REMOVED lines=12> */
.L_x_4087:
[----:B------:R-:W-:Y:S05]  /*42e0*/  BSYNC.RECONVERGENT B0 ;  /* 0x0000000000007941 */ /* 0x000fea0003800200 */
.L_x_4086:
        /* <DEDUP_REMOVED lines=11> */
.L_x_4079:
        /* <DEDUP_REMOVED lines=11> */
.L_x_4091:
        /* <DEDUP_REMOVED lines=8> */
.L_x_4090:
[----:B------:R-:W-:Y:S05]  /*44d0*/  BSYNC.RECONVERGENT B0 ;  /* 0x0000000000007941 */ /* 0x000fea0003800200 */
.L_x_4089:
        /* <DEDUP_REMOVED lines=9> */
.L_x_4078:
        /* <DEDUP_REMOVED lines=83> */
        .weak           $__internal_14_$__cuda_sm20_div_s64
        .type           $__internal_14_$__cuda_sm20_div_s64,@function
        .size           $__internal_14_$__cuda_sm20_div_s64,(.L_x_7102 - $__internal_14_$__cuda_sm20_div_s64)
$__internal_14_$__cuda_sm20_div_s64:
        /* <DEDUP_REMOVED lines=83> */
[----:B------:R-:W-:Y:S05]  /*4fd0*/  RET.REL.NODEC R14 `(_ZN5flash32flash_fwd_splitkv_combine_kernelI23Flash_fwd_kernel_traitsILi64ELi64ELi128ELi4ELb0ELb0EN7cutlass10bfloat16_tE19Flash_kernel_traitsILi64ELi64ELi128ELi4ES3_EELi8ELi7ELb0EEEvNS_16Flash_fwd_paramsE) ;  /* 0xffffffb00e087950 */ /* 0x000fea0003c3ffff */
.L_x_4092:
        /* <DEDUP_REMOVED lines=10> */
.L_x_7102:


//--------------------- .text._ZN5flash32flash_fwd_splitkv_combine_kernelI23Flash_fwd_kernel_traitsILi64ELi64ELi128ELi4ELb0ELb0EN7cutlass10bfloat16_tE19Flash_kernel_traitsILi64ELi64ELi128ELi4ES3_EELi8ELi6ELb0EEEvNS_16Flash_fwd_paramsE --------------------------
	.section	.text._ZN5flash32flash_fwd_splitkv_combine_kernelI23Flash_fwd_kernel_traitsILi64ELi64ELi128ELi4ELb0ELb0EN7cutlass10bfloat16_tE19Flash_kernel_traitsILi64ELi64ELi128ELi4ES3_EELi8ELi6ELb0EEEvNS_16Flash_fwd_paramsE,"ax",@progbits
	.align	128
        .global         _ZN5flash32flash_fwd_splitkv_combine_kernelI23Flash_fwd_kernel_traitsILi64ELi64ELi128ELi4ELb0ELb0EN7cutlass10bfloat16_tE19Flash_kernel_traitsILi64ELi64ELi128ELi4ES3_EELi8ELi6ELb0EEEvNS_16Flash_fwd_paramsE
        .type           _ZN5flash32flash_fwd_splitkv_combine_kernelI23Flash_fwd_kernel_traitsILi64ELi64ELi128ELi4ELb0ELb0EN7cutlass10bfloat16_tE19Flash_kernel_traitsILi64ELi64ELi128ELi4ES3_EELi8ELi6ELb0EEEvNS_16Flash_fwd_paramsE,@function
        .size           _ZN5flash32flash_fwd_splitkv_combine_kernelI23Flash_fwd_kernel_traitsILi64ELi64ELi128ELi4ELb0ELb0EN7cutlass10bfloat16_tE19Flash_kernel_traitsILi64ELi64ELi128ELi4ES3_EELi8ELi6ELb0EEEvNS_16Flash_fwd_paramsE,(.L_x_7103 - _ZN5flash32flash_fwd_splitkv_combine_kernelI23Flash_fwd_kernel_traitsILi64ELi64ELi128ELi4ELb0ELb0EN7cutlass10bfloat16_tE19Flash_kernel_traitsILi64ELi64ELi128ELi4ES3_EELi8ELi6ELb0EEEvNS_16Flash_fwd_paramsE)
        .other          _ZN5flash32flash_fwd_splitkv_combine_kernelI23Flash_fwd_kernel_traitsILi64ELi64ELi128ELi4ELb0ELb0EN7cutlass10bfloat16_tE19Flash_kernel_traitsILi64ELi64ELi128ELi4ES3_EELi8ELi6ELb0EEEvNS_16Flash_fwd_paramsE,@"STO_CUDA_ENTRY STV_DEFAULT"
_ZN5flash32flash_fwd_splitkv_combine_kernelI23Flash_fwd_kernel_traitsILi64ELi64ELi128ELi4ELb0ELb0EN7cutlass10bfloat16_tE19Flash_kernel_traitsILi64ELi64ELi128ELi4ES3_EELi8ELi6ELb0EEEvNS_16Flash_fwd_paramsE:
.text._ZN5flash32flash_fwd_splitkv_combine_kernelI23Flash_fwd_kernel_traitsILi64ELi64ELi128ELi4ELb0ELb0EN7cutlass10bfloat16_tE19Flash_kernel_traitsILi64ELi64ELi128ELi4ES3_EELi8ELi6ELb0EEEvNS_16Flash_fwd_paramsE:
        /* <DEDUP_REMOVED lines=38> */
.L_x_4093:
[----:B------:R-:W-:Y:S01]  /*0260*/  IMAD.U32 R26, RZ, RZ, UR21 ;  /* 0x00000015ff1a7e24 */ /* 0x000fe2000f8e00ff */
[----:B------:R-:W-:Y:S01]  /*0270*/  MOV R18, UR19 ;  /* 0x0000001300127c02 */ /* 0x000fe20008000f00 */
[----:B------:R-:W-:Y:S01]  /*0280*/  IMAD.U32 R19, RZ, RZ, UR15 ;  /* 0x0000000fff137e24 */ /* 0x000fe2000f8e00ff */
[----:B------:R-:W-:Y:S02]  /*0290*/  MOV R16, UR14 ;  /* 0x0000000e00107c02 */ /* 0x000fe40008000f00 */
[----:B------:R-:W-:Y:S02]  /*02a0*/  MOV R14, 0x2c0 ;  /* 0x000002c0000e7802 */ /* 0x000fe40000000f00 */
[----:B------:R-:W-:Y:S05]  /*02b0*/  CALL.REL.NOINC `($__internal_15_$__cuda_sm20_div_s64) ;  /* 0x0000004000c07944 */ /* 0x000fea0003c00000 */
[----:B------:R-:W-:-:S07]  /*02c0*/  MOV R13, R11 ;  /* 0x0000000b000d7202 */ /* 0x000fce0000000f00 */
.L_x_4094:
        /* <DEDUP_REMOVED lines=30> */
.L_x_4096:
[----:B------:R-:W-:Y:S01]  /*04b0*/  IMAD.MOV.U32 R26, RZ, RZ, R12 ;  /* 0x000000ffff1a7224 */ /* 0x000fe200078e000c */
[----:B------:R-:W-:Y:S02]  /*04c0*/  MOV R19, R13 ;  /* 0x0000000d00137202 */ /* 0x000fe40000000f00 */
[----:B------:R-:W-:Y:S02]  /*04d0*/  MOV R14, 0x4f0 ;  /* 0x000004f0000e7802 */ /* 0x000fe40000000f00 */
[----:B------:R-:W-:Y:S05]  /*04e0*/  CALL.REL.NOINC `($__internal_15_$__cuda_sm20_div_s64) ;  /* 0x0000004000347944 */ /* 0x000fea0003c00000 */
[----:B------:R-:W-:Y:S02]  /*04f0*/  MOV R4, R12 ;  /* 0x0000000c00047202 */ /* 0x000fe40000000f00 */
[----:B------:R-:W-:Y:S02]  /*0500*/  MOV R5, R11 ;  /* 0x0000000b00057202 */ /* 0x000fe40000000f00 */
.L_x_4097:
[----:B------:R-:W-:Y:S05]  /*0510*/  BSYNC.RECONVERGENT B0 ;  /* 0x0000000000007941 */ /* 0x000fea0003800200 */
.L_x_4095:
        /* <DEDUP_REMOVED lines=58> */
.L_x_4099:
[----:B------:R-:W-:Y:S01]  /*08c0*/  IMAD.MOV.U32 R26, RZ, RZ, R18 ;  /* 0x000000ffff1a7224 */ /* 0x000fe200078e0012 */
[----:B------:R-:W-:Y:S01]  /*08d0*/  MOV R18, R10 ;  /* 0x0000000a00127202 */ /* 0x000fe20000000f00 */
[----:B------:R-:W-:Y:S01]  /*08e0*/  IMAD.MOV.U32 R19, RZ, RZ, R16 ;  /* 0x000000ffff137224 */ /* 0x000fe200078e0010 */
[----:B------:R-:W-:Y:S02]  /*08f0*/  MOV R16, R0 ;  /* 0x0000000000107202 */ /* 0x000fe40000000f00 */
[----:B------:R-:W-:Y:S02]  /*0900*/  MOV R14, 0x920 ;  /* 0x00000920000e7802 */ /* 0x000fe40000000f00 */
[----:B------:R-:W-:Y:S05]  /*0910*/  CALL.REL.NOINC `($__internal_15_$__cuda_sm20_div_s64) ;  /* 0x0000003c00287944 */ /* 0x000fea0003c00000 */
[----:B------:R-:W-:Y:S02]  /*0920*/  MOV R13, R11 ;  /* 0x0000000b000d7202 */ /* 0x000fe40000000f00 */
.L_x_4100:
[----:B------:R-:W-:Y:S05]  /*0930*/  BSYNC.RECONVERGENT B0 ;  /* 0x0000000000007941 */ /* 0x000fea0003800200 */
.L_x_4098:
        /* <DEDUP_REMOVED lines=124> */
.L_x_4102:
[----:B------:R-:W-:Y:S01]  /*1100*/  IMAD.MOV.U32 R26, RZ, RZ, R12 ;  /* 0x000000ffff1a7224 */ /* 0x000fe200078e000c */
[----:B------:R-:W-:Y:S01]  /*1110*/  MOV R18, R9 ;  /* 0x0000000900127202 */ /* 0x000fe20000000f00 */
[----:B------:R-:W-:Y:S01]  /*1120*/  IMAD.MOV.U32 R19, RZ, RZ, R13 ;  /* 0x000000ffff137224 */ /* 0x000fe200078e000d */
[----:B------:R-:W-:Y:S02]  /*1130*/  MOV R16, R31 ;  /* 0x0000001f00107202 */ /* 0x000fe40000000f00 */
[----:B------:R-:W-:Y:S02]  /*1140*/  MOV R14, 0x1160 ;  /* 0x00001160000e7802 */ /* 0x000fe40000000f00 */
[----:B------:R-:W-:Y:S05]  /*1150*/  CALL.REL.NOINC `($__internal_15_$__cuda_sm20_div_s64) ;  /* 0x0000003400187944 */ /* 0x000fea0003c00000 */
[----:B------:R-:W-:Y:S02]  /*1160*/  MOV R34, R12 ;  /* 0x0000000c00227202 */ /* 0x000fe40000000f00 */
[----:B------:R-:W-:Y:S02]  /*1170*/  MOV R35, R11 ;  /* 0x0000000b00237202 */ /* 0x000fe40000000f00 */
.L_x_4103:
[----:B------:R-:W-:Y:S05]  /*1180*/  BSYNC.RECONVERGENT B0 ;  /* 0x0000000000007941 */ /* 0x000fea0003800200 */
.L_x_4101:
        /* <DEDUP_REMOVED lines=57> */
.L_x_4105:
[----:B------:R-:W-:Y:S01]  /*1520*/  IMAD.MOV.U32 R26, RZ, RZ, R4 ;  /* 0x000000ffff1a7224 */ /* 0x000fe200078e0004 */
[----:B------:R-:W-:Y:S01]  /*1530*/  MOV R19, R5 ;  /* 0x0000000500137202 */ /* 0x000fe20000000f00 */
[----:B------:R-:W-:Y:S01]  /*1540*/  IMAD.MOV.U32 R18, RZ, RZ, R8 ;  /* 0x000000ffff127224 */ /* 0x000fe200078e0008 */
[----:B------:R-:W-:Y:S02]  /*1550*/  MOV R14, 0x1570 ;  /* 0x00001570000e7802 */ /* 0x000fe40000000f00 */
[----:B------:R-:W-:Y:S05]  /*1560*/  CALL.REL.NOINC `($__internal_15_$__cuda_sm20_div_s64) ;  /* 0x0000003000147944 */ /* 0x000fea0003c00000 */
[----:B------:R-:W-:Y:S02]  /*1570*/  MOV R18, R12 ;  /* 0x0000000c00127202 */ /* 0x000fe40000000f00 */
[----:B------:R-:W-:Y:S02]  /*1580*/  MOV R19, R11 ;  /* 0x0000000b00137202 */ /* 0x000fe40000000f00 */
.L_x_4106:
[----:B------:R-:W-:Y:S05]  /*1590*/  BSYNC.RECONVERGENT B0 ;  /* 0x0000000000007941 */ /* 0x000fea0003800200 */
.L_x_4104:
        /* <DEDUP_REMOVED lines=285> */
.L_x_4110:
[----:B------:R-:W-:Y:S01]  /*2770*/  IMAD.MOV.U32 R26, RZ, RZ, R2 ;  /* 0x000000ffff1a7224 */ /* 0x000fe200078e0002 */
[----:B------:R-:W-:Y:S01]  /*2780*/  MOV R19, RZ ;  /* 0x000000ff00137202 */ /* 0x000fe20000000f00 */
[----:B------:R-:W-:Y:S01]  /*2790*/  IMAD.MOV.U32 R18, RZ, RZ, R32 ;  /* 0x000000ffff127224 */ /* 0x000fe200078e0020 */
[----:B------:R-:W-:Y:S02]  /*27a0*/  MOV R14, 0x27c0 ;  /* 0x000027c0000e7802 */ /* 0x000fe40000000f00 */
[----:B------:R-:W-:Y:S05]  /*27b0*/  CALL.REL.NOINC `($__internal_15_$__cuda_sm20_div_s64) ;  /* 0x0000001c00807944 */ /* 0x000fea0003c00000 */
[----:B------:R-:W-:Y:S02]  /*27c0*/  IADD3 R15, PT, PT, -R12, RZ, RZ ;  /* 0x000000ff0c0f7210 */ /* 0x000fe40007ffe1ff */
[----:B------:R-:W-:-:S03]  /*27d0*/  MOV R33, R11 ;  /* 0x0000000b00217202 */ /* 0x000fc60000000f00 */
[----:B------:R-:W-:Y:S01]  /*27e0*/  IMAD R14, R32, R15, R2 ;  /* 0x0000000f200e7224 */ /* 0x000fe200078e0202 */
[----:B------:R-:W-:-:S07]  /*27f0*/  MOV R32, R12 ;  /* 0x0000000c00207202 */ /* 0x000fce0000000f00 */
.L_x_4111:
        /* <DEDUP_REMOVED lines=59> */
.L_x_4113:
[----:B------:R-:W-:Y:S01]  /*2bb0*/  IMAD.MOV.U32 R26, RZ, RZ, R32 ;  /* 0x000000ffff1a7224 */ /* 0x000fe200078e0020 */
[----:B------:R-:W-:Y:S01]  /*2bc0*/  MOV R19, R33 ;  /* 0x0000002100137202 */ /* 0x000fe20000000f00 */
[----:B------:R-:W-:Y:S01]  /*2bd0*/  IMAD.MOV.U32 R18, RZ, RZ, R30 ;  /* 0x000000ffff127224 */ /* 0x000fe200078e001e */
[----:B------:R-:W-:Y:S02]  /*2be0*/  MOV R14, 0x2c00 ;  /* 0x00002c00000e7802 */ /* 0x000fe40000000f00 */
[----:B------:R-:W-:Y:S05]  /*2bf0*/  CALL.REL.NOINC `($__internal_15_$__cuda_sm20_div_s64) ;  /* 0x0000001800707944 */ /* 0x000fea0003c00000 */
[----:B------:R-:W-:-:S05]  /*2c00*/  IADD3 R31, PT, PT, -R12, RZ, RZ ;  /* 0x000000ff0c1f7210 */ /* 0x000fca0007ffe1ff */
[----:B------:R-:W-:Y:S02]  /*2c10*/  IMAD R31, R31, R30, R32 ;  /* 0x0000001e1f1f7224 */ /* 0x000fe400078e0220 */
.L_x_4114:
[----:B------:R-:W-:Y:S05]  /*2c20*/  BSYNC.RECONVERGENT B0 ;  /* 0x0000000000007941 */ /* 0x000fea0003800200 */
.L_x_4112:
        /* <DEDUP_REMOVED lines=161> */
.L_x_4109:
[----:B------:R-:W0:Y:S01]  /*3640*/  LDC.64 R2, c[0x0][0x420] ;  /* 0x00010800ff027b82 */ /* 0x000e220000000a00 */
[----:B------:R-:W-:-:S05]  /*3650*/  IADD3 R0, PT, PT, R13, UR20, RZ ;  /* 0x000000140d007c10 */ /* 0x000fca000fffe0ff */
[----:B0-----:R-:W-:-:S05]  /*3660*/  IMAD.WIDE.U32 R2, R0, 0x4, R2 ;  /* 0x0000000400027825 */ /* 0x001fca00078e0002 */
[----:B------:R1:W-:Y:S02]  /*3670*/  STG.E desc[UR8][R2.64], R22 ;  /* 0x0000001602007986 */ /* 0x0003e4000c101908 */
.L_x_4108:
[----:B------:R-:W-:Y:S05]  /*3680*/  BSYNC.RECONVERGENT B1 ;  /* 0x0000000000017941 */ /* 0x000fea0003800200 */
.L_x_4107:
        /* <DEDUP_REMOVED lines=74> */
.L_x_4125:
        /* <DEDUP_REMOVED lines=9> */
.L_x_4118:
[----:B0-----:R-:W-:Y:S05]  /*3bc0*/  BSYNC.RECONVERGENT B0 ;  /* 0x0000000000007941 */ /* 0x001fea0003800200 */
.L_x_4117:
        /* <DEDUP_REMOVED lines=12> */
.L_x_4120:
[----:B------:R-:W-:Y:S05]  /*3c90*/  BSYNC.RECONVERGENT B0 ;  /* 0x0000000000007941 */ /* 0x000fea0003800200 */
.L_x_4119:
        /* <DEDUP_REMOVED lines=12> */
.L_x_4122:
[----:B------:R-:W-:Y:S05]  /*3d60*/  BSYNC.RECONVERGENT B0 ;  /* 0x0000000000007941 */ /* 0x000fea0003800200 */
.L_x_4121:
        /* <DEDUP_REMOVED lines=12> */
.L_x_4124:
[----:B------:R-:W-:Y:S05]  /*3e30*/  BSYNC.RECONVERGENT B0 ;  /* 0x0000000000007941 */ /* 0x000fea0003800200 */
.L_x_4123:
        /* <DEDUP_REMOVED lines=11> */
.L_x_4116:
        /* <DEDUP_REMOVED lines=8> */
.L_x_4128:
        /* <DEDUP_REMOVED lines=8> */
.L_x_4127:
[----:B-1----:R-:W-:Y:S05]  /*3ff0*/  BSYNC.RECONVERGENT B0 ;  /* 0x0000000000007941 */ /* 0x002fea0003800200 */
.L_x_4126:
        /* <DEDUP_REMOVED lines=9> */
.L_x_4115:
        /* <DEDUP_REMOVED lines=83> */
        .weak           $__internal_15_$__cuda_sm20_div_s64
        .type           $__internal_15_$__cuda_sm20_div_s64,@function
        .size           $__internal_15_$__cuda_sm20_div_s64,(.L_x_7103 - $__internal_15_$__cuda_sm20_div_s64)
$__internal_15_$__cuda_sm20_div_s64:
        /* <DEDUP_REMOVED lines=82> */
[----:B------:R-:W-:Y:S06]  /*4ae0*/  RET.REL.NODEC R14 `(_ZN5flash32flash_fwd_splitkv_combine_kernelI23Flash_fwd_kernel_traitsILi64ELi64ELi128ELi4ELb0ELb0EN7cutlass10bfloat16_tE19Flash_kernel_traitsILi64ELi64ELi128ELi4ES3_EELi8ELi6ELb0EEEvNS_16Flash_fwd_paramsE) ;  /* 0xffffffb40e447950 */ /* 0x000fec0003c3ffff */
.L_x_4129:
        /* <DEDUP_REMOVED lines=9> */
.L_x_7103:


//--------------------- .text._ZN5flash32flash_fwd_splitkv_combine_kernelI23Flash_fwd_kernel_traitsILi64ELi64ELi128ELi4ELb0ELb0EN7cutlass10bfloat16_tE19Flash_kernel_traitsILi64ELi64ELi128ELi4ES3_EELi8ELi5ELb0EEEvNS_16Flash_fwd_paramsE --------------------------
	.section	.text._ZN5flash32flash_fwd_splitkv_combine_kernelI23Flash_fwd_kernel_traitsILi64ELi64ELi128ELi4ELb0ELb0EN7cutlass10bfloat16_tE19Flash_kernel_traitsILi64ELi64ELi128ELi4ES3_EELi8ELi5ELb0EEEvNS_16Flash_fwd_paramsE,"ax",@progbits
	.align	128
        .global         _ZN5flash32flash_fwd_splitkv_combine_kernelI23Flash_fwd_kernel_traitsILi64ELi64ELi128ELi4ELb0ELb0EN7cutlass10bfloat16_tE19Flash_kernel_traitsILi64ELi64ELi128ELi4ES3_EELi8ELi5ELb0EEEvNS_16Flash_fwd_paramsE
        .type           _ZN5flash32flash_fwd_splitkv_combine_kernelI23Flash_fwd_kernel_traitsILi64ELi64ELi128ELi4ELb0ELb0EN7cutlass10bfloat16_tE19Flash_kernel_traitsILi64ELi64ELi128ELi4ES3_EELi8ELi5ELb0EEEvNS_16Flash_fwd_paramsE,@function
        .size           _ZN5flash32flash_fwd_splitkv_combine_kernelI23Flash_fwd_kernel_traitsILi64ELi64ELi128ELi4ELb0ELb0EN7cutlass10bfloat16_tE19Flash_kernel_traitsILi64ELi64ELi128ELi4ES3_EELi8ELi5ELb0EEEvNS_16Flash_fwd_paramsE,(.L_x_7104 - _ZN5flash32flash_fwd_splitkv_combine_kernelI23Flash_fwd_kernel_traitsILi64ELi64ELi128ELi4ELb0ELb0EN7cutlass10bfloat16_tE19Flash_kernel_traitsILi64ELi64ELi128ELi4ES3_EELi8ELi5ELb0EEEvNS_16Flash_fwd_paramsE)
        .other          _ZN5flash32flash_fwd_splitkv_combine_kernelI23Flash_fwd_kernel_traitsILi64ELi64ELi128ELi4ELb0ELb0EN7cutlass10bfloat16_tE19Flash_kernel_traitsILi64ELi64ELi128ELi4ES3_EELi8ELi5ELb0EEEvNS_16Flash_fwd_paramsE,@"STO_CUDA_ENTRY STV_DEFAULT"
_ZN5flash32flash_fwd_splitkv_combine_kernelI23Flash_fwd_kernel_traitsILi64ELi64ELi128ELi4ELb0ELb0EN7cutlass10bfloat16_tE19Flash_kernel_traitsILi64ELi64ELi128ELi4ES3_EELi8ELi5ELb0EEEvNS_16Flash_fwd_paramsE:
.text._ZN5flash32flash_fwd_splitkv_combine_kernelI23Flash_fwd_kernel_traitsILi64ELi64ELi128ELi4ELb0ELb0EN7cutlass10bfloat16_tE19Flash_kernel_traitsILi64ELi64ELi128ELi4ES3_EELi8ELi5ELb0EEEvNS_16Flash_fwd_paramsE:
        /* <DEDUP_REMOVED lines=38> */
.L_x_4130:
[----:B------:R-:W-:Y:S01]  /*0260*/  IMAD.U32 R14, RZ, RZ, UR21 ;  /* 0x00000015ff0e7e24 */ /* 0x000fe2000f8e00ff */
[----:B------:R-:W-:Y:S01]  /*0270*/  MOV R20, UR19 ;  /* 0x0000001300147c02 */ /* 0x000fe20008000f00 */
[----:B------:R-:W-:Y:S01]  /*0280*/  IMAD.U32 R19, RZ, RZ, UR15 ;  /* 0x0000000fff137e24 */ /* 0x000fe2000f8e00ff */
[----:B------:R-:W-:Y:S02]  /*0290*/  MOV R18, UR14 ;  /* 0x0000000e00127c02 */ /* 0x000fe40008000f00 */
[----:B------:R-:W-:Y:S02]  /*02a0*/  MOV R16, 0x2c0 ;  /* 0x000002c000107802 */ /* 0x000fe40000000f00 */
[----:B------:R-:W-:Y:S05]  /*02b0*/  CALL.REL.NOINC `($__internal_16_$__cuda_sm20_div_s64) ;  /* 0x0000003c00b87944 */ /* 0x000fea0003c00000 */
[----:B------:R-:W-:-:S07]  /*02c0*/  MOV R13, R11 ;  /* 0x0000000b000d7202 */ /* 0x000fce0000000f00 */
.L_x_4131:
        /* <DEDUP_REMOVED lines=30> */
.L_x_4133:
[----:B------:R-:W-:Y:S01]  /*04b0*/  IMAD.MOV.U32 R14, RZ, RZ, R12 ;  /* 0x000000ffff0e7224 */ /* 0x000fe200078e000c */
[----:B------:R-:W-:Y:S02]  /*04c0*/  MOV R19, R13 ;  /* 0x0000000d00137202 */ /* 0x000fe40000000f00 */
[----:B------:R-:W-:Y:S02]  /*04d0*/  MOV R16, 0x4f0 ;  /* 0x000004f000107802 */ /* 0x000fe40000000f00 */
[----:B------:R-:W-:Y:S05]  /*04e0*/  CALL.REL.NOINC `($__internal_16_$__cuda_sm20_div_s64) ;  /* 0x0000003c002c7944 */ /* 0x000fea0003c00000 */
[----:B------:R-:W-:Y:S02]  /*04f0*/  MOV R4, R12 ;  /* 0x0000000c00047202 */ /* 0x000fe40000000f00 */
[----:B------:R-:W-:Y:S02]  /*0500*/  MOV R5, R11 ;  /* 0x0000000b00057202 */ /* 0x000fe40000000f00 */
.L_x_4134:
[----:B------:R-:W-:Y:S05]  /*0510*/  BSYNC.RECONVERGENT B0 ;  /* 0x0000000000007941 */ /* 0x000fea0003800200 */
.L_x_4132:
        /* <DEDUP_REMOVED lines=57> */
.L_x_4136:
[----:B------:R-:W-:Y:S01]  /*08b0*/  IMAD.MOV.U32 R14, RZ, RZ, R20 ;  /* 0x000000ffff0e7224 */ /* 0x000fe200078e0014 */
[----:B------:R-:W-:Y:S01]  /*08c0*/  MOV R20, R9 ;  /* 0x0000000900147202 */ /* 0x000fe20000000f00 */
[----:B------:R-:W-:Y:S01]  /*08d0*/  IMAD.MOV.U32 R19, RZ, RZ, R18 ;  /* 0x000000ffff137224 */ /* 0x000fe200078e0012 */
[----:B------:R-:W-:Y:S02]  /*08e0*/  MOV R18, R29 ;  /* 0x0000001d00127202 */ /* 0x000fe40000000f00 */
[----:B------:R-:W-:Y:S02]  /*08f0*/  MOV R16, 0x910 ;  /* 0x0000091000107802 */ /* 0x000fe40000000f00 */
[----:B------:R-:W-:Y:S05]  /*0900*/  CALL.REL.NOINC `($__internal_16_$__cuda_sm20_div_s64) ;  /* 0x0000003800247944 */ /* 0x000fea0003c00000 */
[----:B------:R-:W-:Y:S02]  /*0910*/  MOV R10, R12 ;  /* 0x0000000c000a7202 */ /* 0x000fe40000000f00 */
.L_x_4137:
[----:B------:R-:W-:Y:S05]  /*0920*/  BSYNC.RECONVERGENT B0 ;  /* 0x0000000000007941 */ /* 0x000fea0003800200 */
.L_x_4135:
        /* <DEDUP_REMOVED lines=124> */
.L_x_4139:
[----:B------:R-:W-:Y:S01]  /*10f0*/  IMAD.MOV.U32 R14, RZ, RZ, R10 ;  /* 0x000000ffff0e7224 */ /* 0x000fe200078e000a */
[----:B------:R-:W-:Y:S01]  /*1100*/  MOV R20, R8 ;  /* 0x0000000800147202 */ /* 0x000fe20000000f00 */
[----:B------:R-:W-:Y:S01]  /*1110*/  IMAD.MOV.U32 R19, RZ, RZ, R11 ;  /* 0x000000ffff137224 */ /* 0x000fe200078e000b */
[----:B------:R-:W-:Y:S02]  /*1120*/  MOV R18, R0 ;  /* 0x0000000000127202 */ /* 0x000fe40000000f00 */
[----:B------:R-:W-:Y:S02]  /*1130*/  MOV R16, 0x1150 ;  /* 0x0000115000107802 */ /* 0x000fe40000000f00 */
[----:B------:R-:W-:Y:S05]  /*1140*/  CALL.REL.NOINC `($__internal_16_$__cuda_sm20_div_s64) ;  /* 0x0000003000147944 */ /* 0x000fea0003c00000 */
[----:B------:R-:W-:Y:S02]  /*1150*/  MOV R32, R12 ;  /* 0x0000000c00207202 */ /* 0x000fe40000000f00 */
[----:B------:R-:W-:Y:S02]  /*1160*/  MOV R33, R11 ;  /* 0x0000000b00217202 */ /* 0x000fe40000000f00 */
.L_x_4140:
[----:B------:R-:W-:Y:S05]  /*1170*/  BSYNC.RECONVERGENT B0 ;  /* 0x0000000000007941 */ /* 0x000fea0003800200 */
.L_x_4138:
        /* <DEDUP_REMOVED lines=57> */
.L_x_4142:
[----:B------:R-:W-:Y:S01]  /*1510*/  IMAD.MOV.U32 R14, RZ, RZ, R4 ;  /* 0x000000ffff0e7224 */ /* 0x000fe200078e0004 */
[----:B------:R-:W-:Y:S01]  /*1520*/  MOV R19, R5 ;  /* 0x0000000500137202 */ /* 0x000fe20000000f00 */
[----:B------:R-:W-:Y:S01]  /*1530*/  IMAD.MOV.U32 R20, RZ, RZ, R7 ;  /* 0x000000ffff147224 */ /* 0x000fe200078e0007 */
[----:B------:R-:W-:Y:S02]  /*1540*/  MOV R16, 0x1560 ;  /* 0x0000156000107802 */ /* 0x000fe40000000f00 */
[----:B------:R-:W-:Y:S05]  /*1550*/  CALL.REL.NOINC `($__internal_16_$__cuda_sm20_div_s64) ;  /* 0x0000002c00107944 */ /* 0x000fea0003c00000 */
[----:B------:R-:W-:Y:S02]  /*1560*/  MOV R14, R12 ;  /* 0x0000000c000e7202 */ /* 0x000fe40000000f00 */
[----:B------:R-:W-:Y:S02]  /*1570*/  MOV R15, R11 ;  /* 0x0000000b000f7202 */ /* 0x000fe40000000f00 */
.L_x_4143:
[----:B------:R-:W-:Y:S05]  /*1580*/  BSYNC.RECONVERGENT B0 ;  /* 0x0000000000007941 */ /* 0x000fea0003800200 */
.L_x_4141:
        /* <DEDUP_REMOVED lines=232> */
.L_x_4147:
[----:B------:R-:W-:Y:S01]  /*2410*/  IMAD.MOV.U32 R14, RZ, RZ, R2 ;  /* 0x000000ffff0e7224 */ /* 0x000fe200078e0002 */
[----:B------:R-:W-:Y:S01]  /*2420*/  MOV R19, RZ ;  /* 0x000000ff00137202 */ /* 0x000fe20000000f00 */
[----:B------:R-:W-:Y:S01]  /*2430*/  IMAD.MOV.U32 R20, RZ, RZ, R30 ;  /* 0x000000ffff147224 */ /* 0x000fe200078e001e */
[----:B------:R-:W-:Y:S02]  /*2440*/  MOV R16, 0x2460 ;  /* 0x0000246000107802 */ /* 0x000fe40000000f00 */
[----:B------:R-:W-:Y:S05]  /*2450*/  CALL.REL.NOINC `($__internal_16_$__cuda_sm20_div_s64) ;  /* 0x0000001c00507944 */ /* 0x000fea0003c00000 */
[----:B------:R-:W-:Y:S02]  /*2460*/  IADD3 R15, PT, PT, -R12, RZ, RZ ;  /* 0x000000ff0c0f7210 */ /* 0x000fe40007ffe1ff */
[----:B------:R-:W-:-:S03]  /*2470*/  MOV R31, R11 ;  /* 0x0000000b001f7202 */ /* 0x000fc60000000f00 */
[----:B------:R-:W-:Y:S01]  /*2480*/  IMAD R10, R30, R15, R2 ;  /* 0x0000000f1e0a7224 */ /* 0x000fe200078e0202 */
[----:B------:R-:W-:-:S07]  /*2490*/  MOV R30, R12 ;  /* 0x0000000c001e7202 */ /* 0x000fce0000000f00 */
.L_x_4148:
        /* <DEDUP_REMOVED lines=59> */
.L_x_4150:
[----:B------:R-:W-:Y:S01]  /*2850*/  IMAD.MOV.U32 R14, RZ, RZ, R30 ;  /* 0x000000ffff0e7224 */ /* 0x000fe200078e001e */
[----:B------:R-:W-:Y:S01]  /*2860*/  MOV R19, R31 ;  /* 0x0000001f00137202 */ /* 0x000fe20000000f00 */
[----:B------:R-:W-:Y:S01]  /*2870*/  IMAD.MOV.U32 R20, RZ, RZ, R28 ;  /* 0x000000ffff147224 */ /* 0x000fe200078e001c */
[----:B------:R-:W-:Y:S02]  /*2880*/  MOV R16, 0x28a0 ;  /* 0x000028a000107802 */ /* 0x000fe40000000f00 */
[----:B------:R-:W-:Y:S05]  /*2890*/  CALL.REL.NOINC `($__internal_16_$__cuda_sm20_div_s64) ;  /* 0x0000001800407944 */ /* 0x000fea0003c00000 */
[----:B------:R-:W-:-:S05]  /*28a0*/  IADD3 R11, PT, PT, -R12, RZ, RZ ;  /* 0x000000ff0c0b7210 */ /* 0x000fca0007ffe1ff */
[----:B------:R-:W-:Y:S02]  /*28b0*/  IMAD R28, R11, R28, R30 ;  /* 0x0000001c0b1c7224 */ /* 0x000fe400078e021e */
.L_x_4151:
[----:B------:R-:W-:Y:S05]  /*28c0*/  BSYNC.RECONVERGENT B0 ;  /* 0x0000000000007941 */ /* 0x000fea0003800200 */
.L_x_4149:
        /* <DEDUP_REMOVED lines=160> */
.L_x_4146:
[----:B------:R-:W0:Y:S01]  /*32d0*/  LDC.64 R2, c[0x0][0x420] ;  /* 0x00010800ff027b82 */ /* 0x000e220000000a00 */
[----:B------:R-:W-:-:S05]  /*32e0*/  IADD3 R0, PT, PT, R13, UR20, RZ ;  /* 0x000000140d007c10 */ /* 0x000fca000fffe0ff */
[----:B0-----:R-:W-:-:S05]  /*32f0*/  IMAD.WIDE.U32 R2, R0, 0x4, R2 ;  /* 0x0000000400027825 */ /* 0x001fca00078e0002 */
[----:B------:R1:W-:Y:S02]  /*3300*/  STG.E desc[UR10][R2.64], R22 ;  /* 0x0000001602007986 */ /* 0x0003e4000c10190a */
.L_x_4145:
[----:B------:R-:W-:Y:S05]  /*3310*/  BSYNC.RECONVERGENT B1 ;  /* 0x0000000000017941 */ /* 0x000fea0003800200 */
.L_x_4144:
        /* <DEDUP_REMOVED lines=60> */
.L_x_4162:
        /* <DEDUP_REMOVED lines=9> */
.L_x_4155:
[----:B0-----:R-:W-:Y:S05]  /*3770*/  BSYNC.RECONVERGENT B0 ;  /* 0x0000000000007941 */ /* 0x001fea0003800200 */
.L_x_4154:
        /* <DEDUP_REMOVED lines=12> */
.L_x_4157:
[----:B------:R-:W-:Y:S05]  /*3840*/  BSYNC.RECONVERGENT B0 ;  /* 0x0000000000007941 */ /* 0x000fea0003800200 */
.L_x_4156:
        /* <DEDUP_REMOVED lines=12> */
.L_x_4159:
[----:B------:R-:W-:Y:S05]  /*3910*/  BSYNC.RECONVERGENT B0 ;  /* 0x0000000000007941 */ /* 0x000fea0003800200 */
.L_x_4158:
        /* <DEDUP_REMOVED lines=12> */
.L_x_4161:
[----:B------:R-:W-:Y:S05]  /*39e0*/  BSYNC.RECONVERGENT B0 ;  /* 0x0000000000007941 */ /* 0x000fea0003800200 */
.L_x_4160:
        /* <DEDUP_REMOVED lines=11> */
.L_x_4153:
        /* <DEDUP_REMOVED lines=11> */
.L_x_4165:
        /* <DEDUP_REMOVED lines=8> */
.L_x_4164:
[----:B------:R-:W-:Y:S05]  /*3bd0*/  BSYNC.RECONVERGENT B0 ;  /* 0x0000000000007941 */ /* 0x000fea0003800200 */
.L_x_4163:
        /* <DEDUP_REMOVED lines=9> */
.L_x_4152:
        /* <DEDUP_REMOVED lines=83> */
        .weak           $__internal_16_$__cuda_sm20_div_s64
        .type           $__internal_16_$__cuda_sm20_div_s64,@function
        .size           $__internal_16_$__cuda_sm20_div_s64,(.L_x_7104 - $__internal_16_$__cuda_sm20_div_s64)
$__internal_16_$__cuda_sm20_div_s64:
        /* <DEDUP_REMOVED lines=83> */
[----:B------:R-:W-:Y:S06]  /*46d0*/  RET.REL.NODEC R14 `(_ZN5flash32flash_fwd_splitkv_combine_kernelI23Flash_fwd_kernel_traitsILi64ELi64ELi128ELi4ELb0ELb0EN7cutlass10bfloat16_tE19Flash_kernel_traitsILi64ELi64ELi128ELi4ES3_EELi8ELi5ELb0EEEvNS_16Flash_fwd_paramsE) ;  /* 0xffffffb80e487950 */ /* 0x000fec0003c3ffff */
.L_x_4166:
        /* <DEDUP_REMOVED lines=10> */
.L_x_7104:


//--------------------- .text._ZN5flash32flash_fwd_splitkv_combine_kernelI23Flash_fwd_kernel_traitsILi64ELi64ELi128ELi4ELb0ELb0EN7cutlass10bfloat16_tE19Flash_kernel_traitsILi64ELi64ELi128ELi4ES3_EELi8ELi4ELb0EEEvNS_16Flash_fwd_paramsE --------------------------
	.section	.text._ZN5flash32flash_fwd_splitkv_combine_kernelI23Flash_fwd_kernel_traitsILi64ELi64ELi128ELi4ELb0ELb0EN7cutlass10bfloat16_tE19Flash_kernel_traitsILi64ELi64ELi128ELi4ES3_EELi8ELi4ELb0EEEvNS_16Flash_fwd_paramsE,"ax",@progbits
	.align	128
        .global         _ZN5flash32flash_fwd_splitkv_combine_kernelI23Flash_fwd_kernel_traitsILi64ELi64ELi128ELi4ELb0ELb0EN7cutlass10bfloat16_tE19Flash_kernel_traitsILi64ELi64ELi128ELi4ES3_EELi8ELi4ELb0EEEvNS_16Flash_fwd_paramsE
        .type           _ZN5flash32flash_fwd_splitkv_combine_kernelI23Flash_fwd_kernel_traitsILi64ELi64ELi128ELi4ELb0ELb0EN7cutlass10bfloat16_tE19Flash_kernel_traitsILi64ELi64ELi128ELi4ES3_EELi8ELi4ELb0EEEvNS_16Flash_fwd_paramsE,@function
        .size           _ZN5flash32flash_fwd_splitkv_combine_kernelI23Flash_fwd_kernel_traitsILi64ELi64ELi128ELi4ELb0ELb0EN7cutlass10bfloat16_tE19Flash_kernel_traitsILi64ELi64ELi128ELi4ES3_EELi8ELi4ELb0EEEvNS_16Flash_fwd_paramsE,(.L_x_7105 - _ZN5flash32flash_fwd_splitkv_combine_kernelI23Flash_fwd_kernel_traitsILi64ELi64ELi128ELi4ELb0ELb0EN7cutlass10bfloat16_tE19Flash_kernel_traitsILi64ELi64ELi128ELi4ES3_EELi8ELi4ELb0EEEvNS_16Flash_fwd_paramsE)
        .other          _ZN5flash32flash_fwd_splitkv_combine_kernelI23Flash_fwd_kernel_traitsILi64ELi64ELi128ELi4ELb0ELb0EN7cutlass10bfloat16_tE19Flash_kernel_traitsILi64ELi64ELi128ELi4ES3_EELi8ELi4ELb0EEEvNS_16Flash_fwd_paramsE,@"STO_CUDA_ENTRY STV_DEFAULT"
_ZN5flash32flash_fwd_splitkv_combine_kernelI23Flash_fwd_kernel_traitsILi64ELi64ELi128ELi4ELb0ELb0EN7cutlass10bfloat16_tE19Flash_kernel_traitsILi64ELi64ELi128ELi4ES3_EELi8ELi4ELb0EEEvNS_16Flash_fwd_paramsE:
.text._ZN5flash32flash_fwd_splitkv_combine_kernelI23Flash_fwd_kernel_traitsILi64ELi64ELi128ELi4ELb0ELb0EN7cutlass10bfloat16_tE19Flash_kernel_traitsILi64ELi64ELi128ELi4ES3_EELi8ELi4ELb0EEEvNS_16Flash_fwd_paramsE:
        /* <DEDUP_REMOVED lines=38> */
.L_x_4167:
[----:B------:R-:W-:Y:S01]  /*0260*/  IMAD.U32 R22, RZ, RZ, UR13 ;  /* 0x0000000dff167e24 */ /* 0x000fe2000f8e00ff */
[----:B------:R-:W-:Y:S01]  /*0270*/  MOV R20, UR11 ;  /* 0x0000000b00147c02 */ /* 0x000fe20008000f00 */
[----:B------:R-:W-:Y:S01]  /*0280*/  IMAD.U32 R21, RZ, RZ, UR15 ;  /* 0x0000000fff157e24 */ /* 0x000fe2000f8e00ff */
[----:B------:R-:W-:Y:S02]  /*0290*/  MOV R19, UR7 ;  /* 0x0000000700137c02 */ /* 0x000fe40008000f00 */
[----:B------:R-:W-:Y:S02]  /*02a0*/  MOV R18, 0x2c0 ;  /* 0x000002c000127802 */ /* 0x000fe40000000f00 */
[----:B------:R-:W-:Y:S05]  /*02b0*/  CALL.REL.NOINC `($__internal_17_$__cuda_sm20_div_s64) ;  /* 0x0000003c00607944 */ /* 0x000fea0003c00000 */
[----:B------:R-:W-:-:S07]  /*02c0*/  MOV R13, R11 ;  /* 0x0000000b000d7202 */ /* 0x000fce0000000f00 */
.L_x_4168:
        /* <DEDUP_REMOVED lines=30> */
.L_x_4170:
[----:B------:R-:W-:Y:S01]  /*04b0*/  IMAD.MOV.U32 R22, RZ, RZ, R12 ;  /* 0x000000ffff167224 */ /* 0x000fe200078e000c */
[----:B------:R-:W-:Y:S02]  /*04c0*/  MOV R21, R13 ;  /* 0x0000000d00157202 */ /* 0x000fe40000000f00 */
[----:B------:R-:W-:Y:S02]  /*04d0*/  MOV R18, 0x4f0 ;  /* 0x000004f000127802 */ /* 0x000fe40000000f00 */
[----:B------:R-:W-:Y:S05]  /*04e0*/  CALL.REL.NOINC `($__internal_17_$__cuda_sm20_div_s64) ;  /* 0x0000003800d47944 */ /* 0x000fea0003c00000 */
[----:B------:R-:W-:Y:S02]  /*04f0*/  MOV R4, R12 ;  /* 0x0000000c00047202 */ /* 0x000fe40000000f00 */
[----:B------:R-:W-:Y:S02]  /*0500*/  MOV R5, R11 ;  /* 0x0000000b00057202 */ /* 0x000fe40000000f00 */
.L_x_4171:
[----:B------:R-:W-:Y:S05]  /*0510*/  BSYNC.RECONVERGENT B0 ;  /* 0x0000000000007941 */ /* 0x000fea0003800200 */
.L_x_4169:
        /* <DEDUP_REMOVED lines=58> */
.L_x_4173:
[----:B------:R-:W-:Y:S01]  /*08c0*/  IMAD.MOV.U32 R22, RZ, RZ, R20 ;  /* 0x000000ffff167224 */ /* 0x000fe200078e0014 */
[----:B------:R-:W-:Y:S01]  /*08d0*/  MOV R20, R10 ;  /* 0x0000000a00147202 */ /* 0x000fe20000000f00 */
[----:B------:R-:W-:Y:S01]  /*08e0*/  IMAD.MOV.U32 R21, RZ, RZ, R19 ;  /* 0x000000ffff157224 */ /* 0x000fe200078e0013 */
[----:B------:R-:W-:Y:S02]  /*08f0*/  MOV R19, R0 ;  /* 0x0000000000137202 */ /* 0x000fe40000000f00 */
[----:B------:R-:W-:Y:S02]  /*0900*/  MOV R18, 0x920 ;  /* 0x0000092000127802 */ /* 0x000fe40000000f00 */
[----:B------:R-:W-:Y:S05]  /*0910*/  CALL.REL.NOINC `($__internal_17_$__cuda_sm20_div_s64) ;  /* 0x0000003400c87944 */ /* 0x000fea0003c00000 */
[----:B------:R-:W-:Y:S02]  /*0920*/  MOV R13, R11 ;  /* 0x0000000b000d7202 */ /* 0x000fe40000000f00 */
.L_x_4174:
[----:B------:R-:W-:Y:S05]  /*0930*/  BSYNC.RECONVERGENT B0 ;  /* 0x0000000000007941 */ /* 0x000fea0003800200 */
.L_x_4172:
        /* <DEDUP_REMOVED lines=124> */
.L_x_4176:
[----:B------:R-:W-:Y:S01]  /*1100*/  IMAD.MOV.U32 R22, RZ, RZ, R12 ;  /* 0x000000ffff167224 */ /* 0x000fe200078e000c */
[----:B------:R-:W-:Y:S01]  /*1110*/  MOV R20, R9 ;  /* 0x0000000900147202 */ /* 0x000fe20000000f00 */
[----:B------:R-:W-:Y:S01]  /*1120*/  IMAD.MOV.U32 R21, RZ, RZ, R13 ;  /* 0x000000ffff157224 */ /* 0x000fe200078e000d */
[----:B------:R-:W-:Y:S02]  /*1130*/  MOV R19, R29 ;  /* 0x0000001d00137202 */ /* 0x000fe40000000f00 */
[----:B------:R-:W-:Y:S02]  /*1140*/  MOV R18, 0x1160 ;  /* 0x0000116000127802 */ /* 0x000fe40000000f00 */
[----:B------:R-:W-:Y:S05]  /*1150*/  CALL.REL.NOINC `($__internal_17_$__cuda_sm20_div_s64) ;  /* 0x0000002c00b87944 */ /* 0x000fea0003c00000 */
[----:B------:R-:W-:Y:S02]  /*1160*/  MOV R34, R12 ;  /* 0x0000000c00227202 */ /* 0x000fe40000000f00 */
[----:B------:R-:W-:Y:S02]  /*1170*/  MOV R35, R11 ;  /* 0x0000000b00237202 */ /* 0x000fe40000000f00 */
.L_x_4177:
[----:B------:R-:W-:Y:S05]  /*1180*/  BSYNC.RECONVERGENT B0 ;  /* 0x0000000000007941 */ /* 0x000fea0003800200 */
.L_x_4175:
        /* <DEDUP_REMOVED lines=57> */
.L_x_4179:
[----:B------:R-:W-:Y:S01]  /*1520*/  IMAD.MOV.U32 R22, RZ, RZ, R4 ;  /* 0x000000ffff167224 */ /* 0x000fe200078e0004 */
[----:B------:R-:W-:Y:S01]  /*1530*/  MOV R21, R5 ;  /* 0x0000000500157202 */ /* 0x000fe20000000f00 */
[----:B------:R-:W-:Y:S01]  /*1540*/  IMAD.MOV.U32 R20, RZ, RZ, R8 ;  /* 0x000000ffff147224 */ /* 0x000fe200078e0008 */
[----:B------:R-:W-:Y:S02]  /*1550*/  MOV R18, 0x1570 ;  /* 0x0000157000127802 */ /* 0x000fe40000000f00 */
[----:B------:R-:W-:Y:S05]  /*1560*/  CALL.REL.NOINC `($__internal_17_$__cuda_sm20_div_s64) ;  /* 0x0000002800b47944 */ /* 0x000fea0003c00000 */
[----:B------:R-:W-:Y:S02]  /*1570*/  MOV R14, R12 ;  /* 0x0000000c000e7202 */ /* 0x000fe40000000f00 */
[----:B------:R-:W-:Y:S02]  /*1580*/  MOV R15, R11 ;  /* 0x0000000b000f7202 */ /* 0x000fe40000000f00 */
.L_x_4180:
[----:B------:R-:W-:Y:S05]  /*1590*/  BSYNC.RECONVERGENT B0 ;  /* 0x0000000000007941 */ /* 0x000fea0003800200 */
.L_x_4178:
        /* <DEDUP_REMOVED lines=71> */
.L_x_4182:
[----:B0-----:R-:W-:Y:S05]  /*1a10*/  BSYNC.RECONVERGENT B0 ;  /* 0x0000000000007941 */ /* 0x001fea0003800200 */
.L_x_4181:
        /* <DEDUP_REMOVED lines=139> */
.L_x_4186:
[----:B------:R-:W-:Y:S01]  /*22d0*/  IMAD.MOV.U32 R22, RZ, RZ, R2 ;  /* 0x000000ffff167224 */ /* 0x000fe200078e0002 */
[----:B------:R-:W-:Y:S01]  /*22e0*/  MOV R21, RZ ;  /* 0x000000ff00157202 */ /* 0x000fe20000000f00 */
[----:B------:R-:W-:Y:S01]  /*22f0*/  IMAD.MOV.U32 R20, RZ, RZ, R32 ;  /* 0x000000ffff147224 */ /* 0x000fe200078e0020 */
[----:B------:R-:W-:Y:S02]  /*2300*/  MOV R18, 0x2320 ;  /* 0x0000232000127802 */ /* 0x000fe40000000f00 */
[----:B------:R-:W-:Y:S05]  /*2310*/  CALL.REL.NOINC `($__internal_17_$__cuda_sm20_div_s64) ;  /* 0x0000001c00487944 */ /* 0x000fea0003c00000 */
[----:B------:R-:W-:Y:S02]  /*2320*/  IADD3 R15, PT, PT, -R12, RZ, RZ ;  /* 0x000000ff0c0f7210 */ /* 0x000fe40007ffe1ff */
[----:B------:R-:W-:-:S03]  /*2330*/  MOV R33, R11 ;  /* 0x0000000b00217202 */ /* 0x000fc60000000f00 */
[----:B------:R-:W-:Y:S01]  /*2340*/  IMAD R14, R32, R15, R2 ;  /* 0x0000000f200e7224 */ /* 0x000fe200078e0202 */
[----:B------:R-:W-:-:S07]  /*2350*/  MOV R32, R12 ;  /* 0x0000000c00207202 */ /* 0x000fce0000000f00 */
.L_x_4187:
        /* <DEDUP_REMOVED lines=59> */
.L_x_4189:
[----:B------:R-:W-:Y:S01]  /*2710*/  IMAD.MOV.U32 R22, RZ, RZ, R32 ;  /* 0x000000ffff167224 */ /* 0x000fe200078e0020 */
[----:B------:R-:W-:Y:S01]  /*2720*/  MOV R21, R33 ;  /* 0x0000002100157202 */ /* 0x000fe20000000f00 */
[----:B------:R-:W-:Y:S01]  /*2730*/  IMAD.MOV.U32 R20, RZ, RZ, R28 ;  /* 0x000000ffff147224 */ /* 0x000fe200078e001c */
[----:B------:R-:W-:Y:S02]  /*2740*/  MOV R18, 0x2760 ;  /* 0x0000276000127802 */ /* 0x000fe40000000f00 */
[----:B------:R-:W-:Y:S05]  /*2750*/  CALL.REL.NOINC `($__internal_17_$__cuda_sm20_div_s64) ;  /* 0x0000001800387944 */ /* 0x000fea0003c00000 */
[----:B------:R-:W-:-:S05]  /*2760*/  IADD3 R29, PT, PT, -R12, RZ, RZ ;  /* 0x000000ff0c1d7210 */ /* 0x000fca0007ffe1ff */
[----:B------:R-:W-:Y:S02]  /*2770*/  IMAD R29, R29, R28, R32 ;  /* 0x0000001c1d1d7224 */ /* 0x000fe400078e0220 */
.L_x_4190:
[----:B------:R-:W-:Y:S05]  /*2780*/  BSYNC.RECONVERGENT B0 ;  /* 0x0000000000007941 */ /* 0x000fea0003800200 */
.L_x_4188:
        /* <DEDUP_REMOVED lines=160> */
.L_x_4185:
[----:B------:R-:W0:Y:S01]  /*3190*/  LDC.64 R2, c[0x0][0x420] ;  /* 0x00010800ff027b82 */ /* 0x000e220000000a00 */
[----:B------:R-:W-:-:S05]  /*31a0*/  IADD3 R0, PT, PT, R13, UR12, RZ ;  /* 0x0000000c0d007c10 */ /* 0x000fca000fffe0ff */
[----:B0-----:R-:W-:-:S05]  /*31b0*/  IMAD.WIDE.U32 R2, R0, 0x4, R2 ;  /* 0x0000000400027825 */ /* 0x001fca00078e0002 */
[----:B------:R1:W-:Y:S02]  /*31c0*/  STG.E desc[UR8][R2.64], R24 ;  /* 0x0000001802007986 */ /* 0x0003e4000c101908 */
.L_x_4184:
[----:B------:R-:W-:Y:S05]  /*31d0*/  BSYNC.RECONVERGENT B1 ;  /* 0x0000000000017941 */ /* 0x000fea0003800200 */
.L_x_4183:
        /* <DEDUP_REMOVED lines=14> */
.L_x_4192:
[----:B------:R-:W-:Y:S05]  /*32c0*/  BSYNC.RECONVERGENT B0 ;  /* 0x0000000000007941 */ /* 0x000fea0003800200 */
.L_x_4191:
        /* <DEDUP_REMOVED lines=43> */
.L_x_4203:
        /* <DEDUP_REMOVED lines=9> */
.L_x_4196:
[----:B------:R-:W-:Y:S05]  /*3610*/  BSYNC.RECONVERGENT B0 ;  /* 0x0000000000007941 */ /* 0x000fea0003800200 */
.L_x_4195:
        /* <DEDUP_REMOVED lines=12> */
.L_x_4198:
[----:B------:R-:W-:Y:S05]  /*36e0*/  BSYNC.RECONVERGENT B0 ;  /* 0x0000000000007941 */ /* 0x000fea0003800200 */
.L_x_4197:
        /* <DEDUP_REMOVED lines=12> */
.L_x_4200:
[----:B------:R-:W-:Y:S05]  /*37b0*/  BSYNC.RECONVERGENT B0 ;  /* 0x0000000000007941 */ /* 0x000fea0003800200 */
.L_x_4199:
        /* <DEDUP_REMOVED lines=12> */
.L_x_4202:
[----:B------:R-:W-:Y:S05]  /*3880*/  BSYNC.RECONVERGENT B0 ;  /* 0x0000000000007941 */ /* 0x000fea0003800200 */
.L_x_4201:
        /* <DEDUP_REMOVED lines=11> */
.L_x_4194:
        /* <DEDUP_REMOVED lines=11> */
.L_x_4206:
        /* <DEDUP_REMOVED lines=8> */
.L_x_4205:
[----:B------:R-:W-:Y:S05]  /*3a70*/  BSYNC.RECONVERGENT B0 ;  /* 0x0000000000007941 */ /* 0x000fea0003800200 */
.L_x_4204:
        /* <DEDUP_REMOVED lines=9> */
.L_x_4193:
        /* <DEDUP_REMOVED lines=83> */
        .weak           $__internal_17_$__cuda_sm20_div_s64
        .type           $__internal_17_$__cuda_sm20_div_s64,@function
        .size           $__internal_17_$__cuda_sm20_div_s64,(.L_x_7105 - $__internal_17_$__cuda_sm20_div_s64)
$__internal_17_$__cuda_sm20_div_s64:
        /* <DEDUP_REMOVED lines=83> */
[----:B------:R-:W-:Y:S05]  /*4570*/  RET.REL.NODEC R14 `(_ZN5flash32flash_fwd_splitkv_combine_kernelI23Flash_fwd_kernel_traitsILi64ELi64ELi128ELi4ELb0ELb0EN7cutlass10bfloat16_tE19Flash_kernel_traitsILi64ELi64ELi128ELi4ES3_EELi8ELi4ELb0EEEvNS_16Flash_fwd_paramsE) ;  /* 0xffffffb80ea07950 */ /* 0x000fea0003c3ffff */
.L_x_4207:
        /* <DEDUP_REMOVED lines=16> */
.L_x_7105:


//--------------------- .text._ZN5flash32flash_fwd_splitkv_combine_kernelI23Flash_fwd_kernel_traitsILi64ELi64ELi128ELi4ELb0ELb0EN7cutlass10bfloat16_tE19Flash_kernel_traitsILi64ELi64ELi128ELi4ES3_EELi8ELi3ELb0EEEvNS_16Flash_fwd_paramsE --------------------------
	.section	.text._ZN5flash32flash_fwd_splitkv_combine_kernelI23Flash_fwd_kernel_traitsILi64ELi64ELi128ELi4ELb0ELb0EN7cutlass10bfloat16_tE19Flash_kernel_traitsILi64ELi64ELi128ELi4ES3_EELi8ELi3ELb0EEEvNS_16Flash_fwd_paramsE,"ax",@progbits
	.align	128
        .global         _ZN5flash32flash_fwd_splitkv_combine_kernelI23Flash_fwd_kernel_traitsILi64ELi64ELi128ELi4ELb0ELb0EN7cutlass10bfloat16_tE19Flash_kernel_traitsILi64ELi64ELi128ELi4ES3_EELi8ELi3ELb0EEEvNS_16Flash_fwd_paramsE
        .type           _ZN5flash32flash_fwd_splitkv_combine_kernelI23Flash_fwd_kernel_traitsILi64ELi64ELi128ELi4ELb0ELb0EN7cutlass10bfloat16_tE19Flash_kernel_traitsILi64ELi64ELi128ELi4ES3_EELi8ELi3ELb0EEEvNS_16Flash_fwd_paramsE,@function
        .size           _ZN5flash32flash_fwd_splitkv_combine_kernelI23Flash_fwd_kernel_traitsILi64ELi64ELi128ELi4ELb0ELb0EN7cutlass10bfloat16_tE19Flash_kernel_traitsILi64ELi64ELi128ELi4ES3_EELi8ELi3ELb0EEEvNS_16Flash_fwd_paramsE,(.L_x_7106 - _ZN5flash32flash_fwd_splitkv_combine_kernelI23Flash_fwd_kernel_traitsILi64ELi64ELi128ELi4ELb0ELb0EN7cutlass10bfloat16_tE19Flash_kernel_traitsILi64ELi64ELi128ELi4ES3_EELi8ELi3ELb0EEEvNS_16Flash_fwd_paramsE)
        .other          _ZN5flash32flash_fwd_splitkv_combine_kernelI23Flash_fwd_kernel_traitsILi64ELi64ELi128ELi4ELb0ELb0EN7cutlass10bfloat16_tE19Flash_kernel_traitsILi64ELi64ELi128ELi4ES3_EELi8ELi3ELb0EEEvNS_16Flash_fwd_paramsE,@"STO_CUDA_ENTRY STV_DEFAULT"
_ZN5flash32flash_fwd_splitkv_combine_kernelI23Flash_fwd_kernel_traitsILi64ELi64ELi128ELi4ELb0ELb0EN7cutlass10bfloat16_tE19Flash_kernel_traitsILi64ELi64ELi128ELi4ES3_EELi8ELi3ELb0EEEvNS_16Flash_fwd_paramsE:
.text._ZN5flash32flash_fwd_splitkv_combine_kernelI23Flash_fwd_kernel_traitsILi64ELi64ELi128ELi4ELb0ELb0EN7cutlass10bfloat16_tE19Flash_kernel_traitsILi64ELi64ELi128ELi4ES3_EELi8ELi3ELb0EEEvNS_16Flash_fwd_paramsE:
        /* <DEDUP_REMOVED lines=38> */
.L_x_4208:
[----:B------:R-:W-:Y:S01]  /*0260*/  IMAD.U32 R24, RZ, RZ, UR21 ;  /* 0x00000015ff187e24 */ /* 0x000fe2000f8e00ff */
[----:B------:R-:W-:Y:S01]  /*0270*/  MOV R16, UR19 ;  /* 0x0000001300107c02 */ /* 0x000fe20008000f00 */
[----:B------:R-:W-:Y:S01]  /*0280*/  IMAD.U32 R15, RZ, RZ, UR15 ;  /* 0x0000000fff0f7e24 */ /* 0x000fe2000f8e00ff */
[----:B------:R-:W-:Y:S02]  /*0290*/  MOV R13, UR14 ;  /* 0x0000000e000d7c02 */ /* 0x000fe40008000f00 */
[----:B------:R-:W-:Y:S02]  /*02a0*/  MOV R14, 0x2c0 ;  /* 0x000002c0000e7802 */ /* 0x000fe40000000f00 */
[----:B------:R-:W-:Y:S05]  /*02b0*/  CALL.REL.NOINC `($__internal_18_$__cuda_sm20_div_s64) ;  /* 0x0000003c005c7944 */ /* 0x000fea0003c00000 */
[----:B------:R-:W-:-:S07]  /*02c0*/  MOV R10, R0 ;  /* 0x00000000000a7202 */ /* 0x000fce0000000f00 */
.L_x_4209:
        /* <DEDUP_REMOVED lines=30> */
.L_x_4211:
[----:B------:R-:W-:Y:S01]  /*04b0*/  IMAD.MOV.U32 R24, RZ, RZ, R10 ;  /* 0x000000ffff187224 */ /* 0x000fe200078e000a */
[----:B------:R-:W-:Y:S02]  /*04c0*/  MOV R15, R11 ;  /* 0x0000000b000f7202 */ /* 0x000fe40000000f00 */
[----:B------:R-:W-:Y:S02]  /*04d0*/  MOV R14, 0x4f0 ;  /* 0x000004f0000e7802 */ /* 0x000fe40000000f00 */
[----:B------:R-:W-:Y:S05]  /*04e0*/  CALL.REL.NOINC `($__internal_18_$__cuda_sm20_div_s64) ;  /* 0x0000003800d07944 */ /* 0x000fea0003c00000 */
[----:B------:R-:W-:Y:S02]  /*04f0*/  MOV R6, R0 ;  /* 0x0000000000067202 */ /* 0x000fe40000000f00 */
[----:B------:R-:W-:Y:S02]  /*0500*/  MOV R7, R11 ;  /* 0x0000000b00077202 */ /* 0x000fe40000000f00 */
.L_x_4212:
[----:B------:R-:W-:Y:S05]  /*0510*/  BSYNC.RECONVERGENT B0 ;  /* 0x0000000000007941 */ /* 0x000fea0003800200 */
.L_x_4210:
        /* <DEDUP_REMOVED lines=58> */
.L_x_4214:
[----:B------:R-:W-:Y:S01]  /*08c0*/  IMAD.MOV.U32 R24, RZ, RZ, R16 ;  /* 0x000000ffff187224 */ /* 0x000fe200078e0010 */
[----:B------:R-:W-:Y:S01]  /*08d0*/  MOV R16, R10 ;  /* 0x0000000a00107202 */ /* 0x000fe20000000f00 */
[----:B------:R-:W-:Y:S01]  /*08e0*/  IMAD.MOV.U32 R15, RZ, RZ, R13 ;  /* 0x000000ffff0f7224 */ /* 0x000fe200078e000d */
[----:B------:R-:W-:Y:S02]  /*08f0*/  MOV R13, R4 ;  /* 0x00000004000d7202 */ /* 0x000fe40000000f00 */
[----:B------:R-:W-:Y:S02]  /*0900*/  MOV R14, 0x920 ;  /* 0x00000920000e7802 */ /* 0x000fe40000000f00 */
[----:B------:R-:W-:Y:S05]  /*0910*/  CALL.REL.NOINC `($__internal_18_$__cuda_sm20_div_s64) ;  /* 0x0000003400c47944 */ /* 0x000fea0003c00000 */
[----:B------:R-:W-:Y:S02]  /*0920*/  MOV R14, R0 ;  /* 0x00000000000e7202 */ /* 0x000fe40000000f00 */
[----:B------:R-:W-:Y:S02]  /*0930*/  MOV R15, R11 ;  /* 0x0000000b000f7202 */ /* 0x000fe40000000f00 */
.L_x_4215:
[----:B------:R-:W-:Y:S05]  /*0940*/  BSYNC.RECONVERGENT B0 ;  /* 0x0000000000007941 */ /* 0x000fea0003800200 */
.L_x_4213:
        /* <DEDUP_REMOVED lines=124> */
.L_x_4217:
[----:B------:R-:W-:Y:S01]  /*1110*/  IMAD.MOV.U32 R24, RZ, RZ, R14 ;  /* 0x000000ffff187224 */ /* 0x000fe200078e000e */
[----:B------:R-:W-:Y:S01]  /*1120*/  MOV R16, R9 ;  /* 0x0000000900107202 */ /* 0x000fe20000000f00 */
[----:B------:R-:W-:Y:S01]  /*1130*/  IMAD.MOV.U32 R13, RZ, RZ, R3 ;  /* 0x000000ffff0d7224 */ /* 0x000fe200078e0003 */
[----:B------:R-:W-:Y:S02]  /*1140*/  MOV R14, 0x1160 ;  /* 0x00001160000e7802 */ /* 0x000fe40000000f00 */
[----:B------:R-:W-:Y:S05]  /*1150*/  CALL.REL.NOINC `($__internal_18_$__cuda_sm20_div_s64) ;  /* 0x0000002c00b47944 */ /* 0x000fea0003c00000 */
[----:B------:R-:W-:Y:S02]  /*1160*/  MOV R30, R0 ;  /* 0x00000000001e7202 */ /* 0x000fe40000000f00 */
[----:B------:R-:W-:Y:S02]  /*1170*/  MOV R31, R11 ;  /* 0x0000000b001f7202 */ /* 0x000fe40000000f00 */
.L_x_4218:
[----:B------:R-:W-:Y:S05]  /*1180*/  BSYNC.RECONVERGENT B0 ;  /* 0x0000000000007941 */ /* 0x000fea0003800200 */
.L_x_4216:
        /* <DEDUP_REMOVED lines=57> */
.L_x_4220:
[----:B------:R-:W-:Y:S01]  /*1520*/  IMAD.MOV.U32 R24, RZ, RZ, R6 ;  /* 0x000000ffff187224 */ /* 0x000fe200078e0006 */
[----:B------:R-:W-:Y:S01]  /*1530*/  MOV R15, R7 ;  /* 0x00000007000f7202 */ /* 0x000fe20000000f00 */
[----:B------:R-:W-:Y:S01]  /*1540*/  IMAD.MOV.U32 R16, RZ, RZ, R8 ;  /* 0x000000ffff107224 */ /* 0x000fe200078e0008 */
[----:B------:R-:W-:Y:S02]  /*1550*/  MOV R14, 0x1570 ;  /* 0x00001570000e7802 */ /* 0x000fe40000000f00 */
[----:B------:R-:W-:Y:S05]  /*1560*/  CALL.REL.NOINC `($__internal_18_$__cuda_sm20_div_s64) ;  /* 0x0000002800b07944 */ /* 0x000fea0003c00000 */
[----:B------:R-:W-:Y:S02]  /*1570*/  MOV R22, R0 ;  /* 0x0000000000167202 */ /* 0x000fe40000000f00 */
[----:B------:R-:W-:Y:S02]  /*1580*/  MOV R23, R11 ;  /* 0x0000000b00177202 */ /* 0x000fe40000000f00 */
.L_x_4221:
[----:B------:R-:W-:Y:S05]  /*1590*/  BSYNC.RECONVERGENT B0 ;  /* 0x0000000000007941 */ /* 0x000fea0003800200 */
.L_x_4219:
        /* <DEDUP_REMOVED lines=81> */
.L_x_4223:
[----:B------:R-:W-:Y:S05]  /*1ab0*/  BSYNC.RECONVERGENT B0 ;  /* 0x0000000000007941 */ /* 0x000fea0003800200 */
.L_x_4222:
        /* <DEDUP_REMOVED lines=122> */
.L_x_4227:
[----:B------:R-:W-:Y:S01]  /*2260*/  LEA.HI R24, R17, UR20, RZ, 0x1d ;  /* 0x0000001411187c11 */ /* 0x000fe2000f8fe8ff */
[----:B------:R-:W-:Y:S01]  /*2270*/  IMAD.MOV.U32 R15, RZ, RZ, RZ ;  /* 0x000000ffff0f7224 */ /* 0x000fe200078e00ff */
[----:B------:R-:W-:Y:S01]  /*2280*/  MOV R14, 0x22b0 ;  /* 0x000022b0000e7802 */ /* 0x000fe20000000f00 */
[----:B------:R-:W-:Y:S02]  /*2290*/  IMAD.MOV.U32 R16, RZ, RZ, R26 ;  /* 0x000000ffff107224 */ /* 0x000fe400078e001a */
[----:B------:R-:W-:Y:S05]  /*22a0*/  CALL.REL.NOINC `($__internal_18_$__cuda_sm20_div_s64) ;  /* 0x0000001c00607944 */ /* 0x000fea0003c00000 */
[----:B------:R-:W-:Y:S02]  /*22b0*/  IADD3 R13, PT, PT, -R0, RZ, RZ ;  /* 0x000000ff000d7210 */ /* 0x000fe40007ffe1ff */
[----:B------:R-:W-:-:S03]  /*22c0*/  MOV R27, R11 ;  /* 0x0000000b001b7202 */ /* 0x000fc60000000f00 */
[----:B------:R-:W-:Y:S01]  /*22d0*/  IMAD R24, R26, R13, R24 ;  /* 0x0000000d1a187224 */ /* 0x000fe200078e0218 */
[----:B------:R-:W-:-:S07]  /*22e0*/  MOV R26, R0 ;  /* 0x00000000001a7202 */ /* 0x000fce0000000f00 */
.L_x_4228:
        /* <DEDUP_REMOVED lines=60> */
.L_x_4230:
[----:B------:R-:W-:Y:S01]  /*26b0*/  IMAD.MOV.U32 R24, RZ, RZ, R26 ;  /* 0x000000ffff187224 */ /* 0x000fe200078e001a */
[----:B------:R-:W-:Y:S01]  /*26c0*/  MOV R15, R27 ;  /* 0x0000001b000f7202 */ /* 0x000fe20000000f00 */
[----:B------:R-:W-:Y:S01]  /*26d0*/  IMAD.MOV.U32 R16, RZ, RZ, R32 ;  /* 0x000000ffff107224 */ /* 0x000fe200078e0020 */
[----:B------:R-:W-:Y:S02]  /*26e0*/  MOV R14, 0x2700 ;  /* 0x00002700000e7802 */ /* 0x000fe40000000f00 */
[----:B------:R-:W-:Y:S05]  /*26f0*/  CALL.REL.NOINC `($__internal_18_$__cuda_sm20_div_s64) ;  /* 0x00000018004c7944 */ /* 0x000fea0003c00000 */
[----:B------:R-:W-:-:S05]  /*2700*/  IADD3 R27, PT, PT, -R0, RZ, RZ ;  /* 0x000000ff001b7210 */ /* 0x000fca0007ffe1ff */
[----:B------:R-:W-:Y:S02]  /*2710*/  IMAD R27, R27, R32, R26 ;  /* 0x000000201b1b7224 */ /* 0x000fe400078e021a */
.L_x_4231:
[----:B------:R-:W-:Y:S05]  /*2720*/  BSYNC.RECONVERGENT B0 ;  /* 0x0000000000007941 */ /* 0x000fea0003800200 */
.L_x_4229:
        /* <DEDUP_REMOVED lines=162> */
.L_x_4226:
[----:B------:R-:W0:Y:S01]  /*3150*/  LDC.64 R2, c[0x0][0x420] ;  /* 0x00010800ff027b82 */ /* 0x000e220000000a00 */
[----:B------:R-:W-:-:S05]  /*3160*/  IADD3 R11, PT, PT, R11, UR20, RZ ;  /* 0x000000140b0b7c10 */ /* 0x000fca000fffe0ff */
[----:B0-----:R-:W-:-:S05]  /*3170*/  IMAD.WIDE.U32 R2, R11, 0x4, R2 ;  /* 0x000000040b027825 */ /* 0x001fca00078e0002 */
[----:B------:R1:W-:Y:S02]  /*3180*/  STG.E desc[UR10][R2.64], R20 ;  /* 0x0000001402007986 */ /* 0x0003e4000c10190a */
.L_x_4225:
[----:B------:R-:W-:Y:S05]  /*3190*/  BSYNC.RECONVERGENT B1 ;  /* 0x0000000000017941 */ /* 0x000fea0003800200 */
.L_x_4224:
        /* <DEDUP_REMOVED lines=17> */
.L_x_4233:
[----:B------:R-:W-:Y:S05]  /*32b0*/  BSYNC.RECONVERGENT B0 ;  /* 0x0000000000007941 */ /* 0x000fea0003800200 */
.L_x_4232:
        /* <DEDUP_REMOVED lines=43> */
.L_x_4244:
        /* <DEDUP_REMOVED lines=9> */
.L_x_4237:
[----:B------:R-:W-:Y:S05]  /*3600*/  BSYNC.RECONVERGENT B0 ;  /* 0x0000000000007941 */ /* 0x000fea0003800200 */
.L_x_4236:
        /* <DEDUP_REMOVED lines=12> */
.L_x_4239:
[----:B------:R-:W-:Y:S05]  /*36d0*/  BSYNC.RECONVERGENT B0 ;  /* 0x0000000000007941 */ /* 0x000fea0003800200 */
.L_x_4238:
        /* <DEDUP_REMOVED lines=12> */
.L_x_4241:
[----:B------:R-:W-:Y:S05]  /*37a0*/  BSYNC.RECONVERGENT B0 ;  /* 0x0000000000007941 */ /* 0x000fea0003800200 */
.L_x_4240:
        /* <DEDUP_REMOVED lines=12> */
.L_x_4243:
[----:B------:R-:W-:Y:S05]  /*3870*/  BSYNC.RECONVERGENT B0 ;  /* 0x0000000000007941 */ /* 0x000fea0003800200 */
.L_x_4242:
        /* <DEDUP_REMOVED lines=11> */
.L_x_4235:
        /* <DEDUP_REMOVED lines=11> */
.L_x_4247:
        /* <DEDUP_REMOVED lines=8> */
.L_x_4246:
[----:B------:R-:W-:Y:S05]  /*3a60*/  BSYNC.RECONVERGENT B0 ;  /* 0x0000000000007941 */ /* 0x000fea0003800200 */
.L_x_4245:
        /* <DEDUP_REMOVED lines=9> */
.L_x_4234:
        /* <DEDUP_REMOVED lines=83> */
        .weak           $__internal_18_$__cuda_sm20_div_s64
        .type           $__internal_18_$__cuda_sm20_div_s64,@function
        .size           $__internal_18_$__cuda_sm20_div_s64,(.L_x_7106 - $__internal_18_$__cuda_sm20_div_s64)
$__internal_18_$__cuda_sm20_div_s64:
        /* <DEDUP_REMOVED lines=82> */
[----:B------:R-:W-:Y:S06]  /*4550*/  RET.REL.NODEC R14 `(_ZN5flash32flash_fwd_splitkv_combine_kernelI23Flash_fwd_kernel_traitsILi64ELi64ELi128ELi4ELb0ELb0EN7cutlass10bfloat16_tE19Flash_kernel_traitsILi64ELi64ELi128ELi4ES3_EELi8ELi3ELb0EEEvNS_16Flash_fwd_paramsE) ;  /* 0xffffffb80ea87950 */ /* 0x000fec0003c3ffff */
.L_x_4248:
        /* <DEDUP_REMOVED lines=10> */
.L_x_7106:


//--------------------- .text._ZN5flash32flash_fwd_splitkv_combine_kernelI23Flash_fwd_kernel_traitsILi64ELi64ELi128ELi4ELb0ELb0EN7cutlass10bfloat16_tE19Flash_kernel_traitsILi64ELi64ELi128ELi4ES3_EELi8ELi2ELb0EEEvNS_16Flash_fwd_paramsE --------------------------
	.section	.text._ZN5flash32flash_fwd_splitkv_combine_kernelI23Flash_fwd_kernel_traitsILi64ELi64ELi128ELi4ELb0ELb0EN7cutlass10bfloat16_tE19Flash_kernel_traitsILi64ELi64ELi128ELi4ES3_EELi8ELi2ELb0EEEvNS_16Flash_fwd_paramsE,"ax",@progbits
	.align	128
        .global         _ZN5flash32flash_fwd_splitkv_combine_kernelI23Flash_fwd_kernel_traitsILi64ELi64ELi128ELi4ELb0ELb0EN7cutlass10bfloat16_tE19Flash_kernel_traitsILi64ELi64ELi128ELi4ES3_EELi8ELi2ELb0EEEvNS_16Flash_fwd_paramsE
        .type           _ZN5flash32flash_fwd_splitkv_combine_kernelI23Flash_fwd_kernel_traitsILi64ELi64ELi128ELi4ELb0ELb0EN7cutlass10bfloat16_tE19Flash_kernel_traitsILi64ELi64ELi128ELi4ES3_EELi8ELi2ELb0EEEvNS_16Flash_fwd_paramsE,@function
        .size           _ZN5flash32flash_fwd_splitkv_combine_kernelI23Flash_fwd_kernel_traitsILi64ELi64ELi128ELi4ELb0ELb0EN7cutlass10bfloat16_tE19Flash_kernel_traitsILi64ELi64ELi128ELi4ES3_EELi8ELi2ELb0EEEvNS_16Flash_fwd_paramsE,(.L_x_7107 - _ZN5flash32flash_fwd_splitkv_combine_kernelI23Flash_fwd_kernel_traitsILi64ELi64ELi128ELi4ELb0ELb0EN7cutlass10bfloat16_tE19Flash_kernel_traitsILi64ELi64ELi128ELi4ES3_EELi8ELi2ELb0EEEvNS_16Flash_fwd_paramsE)
        .other          _ZN5flash32flash_fwd_splitkv_combine_kernelI23Flash_fwd_kernel_traitsILi64ELi64ELi128ELi4ELb0ELb0EN7cutlass10bfloat16_tE19Flash_kernel_traitsILi64ELi64ELi128ELi4ES3_EELi8ELi2ELb0EEEvNS_16Flash_fwd_paramsE,@"STO_CUDA_ENTRY STV_DEFAULT"
_ZN5flash32flash_fwd_splitkv_combine_kernelI23Flash_fwd_kernel_traitsILi64ELi64ELi128ELi4ELb0ELb0EN7cutlass10bfloat16_tE19Flash_kernel_traitsILi64ELi64ELi128ELi4ES3_EELi8ELi2ELb0EEEvNS_16Flash_fwd_paramsE:
.text._ZN5flash32flash_fwd_splitkv_combine_kernelI23Flash_fwd_kernel_traitsILi64ELi64ELi128ELi4ELb0ELb0EN7cutlass10bfloat16_tE19Flash_kernel_traitsILi64ELi64ELi128ELi4ES3_EELi8ELi2ELb0EEEvNS_16Flash_fwd_paramsE:
        /* <DEDUP_REMOVED lines=38> */
.L_x_4249:
[----:B------:R-:W-:Y:S01]  /*0260*/  IMAD.U32 R22, RZ, RZ, UR15 ;  /* 0x0000000fff167e24 */ /* 0x000fe2000f8e00ff */
[----:B------:R-:W-:Y:S01]  /*0270*/  MOV R18, UR13 ;  /* 0x0000000d00127c02 */ /* 0x000fe20008000f00 */
[----:B------:R-:W-:Y:S01]  /*0280*/  IMAD.U32 R17, RZ, RZ, UR17 ;  /* 0x00000011ff117e24 */ /* 0x000fe2000f8e00ff */
[----:B------:R-:W-:Y:S02]  /*0290*/  MOV R16, UR10 ;  /* 0x0000000a00107c02 */ /* 0x000fe40008000f00 */
[----:B------:R-:W-:Y:S02]  /*02a0*/  MOV R14, 0x2c0 ;  /* 0x000002c0000e7802 */ /* 0x000fe40000000f00 */
[----:B------:R-:W-:Y:S05]  /*02b0*/  CALL.REL.NOINC `($__internal_19_$__cuda_sm20_div_s64) ;  /* 0x0000003c00407944 */ /* 0x000fea0003c00000 */
.L_x_4250:
        /* <DEDUP_REMOVED lines=30> */
.L_x_4252:
[----:B------:R-:W-:Y:S01]  /*04a0*/  IMAD.MOV.U32 R22, RZ, RZ, R10 ;  /* 0x000000ffff167224 */ /* 0x000fe200078e000a */
[----:B------:R-:W-:Y:S02]  /*04b0*/  MOV R17, R11 ;  /* 0x0000000b00117202 */ /* 0x000fe40000000f00 */
[----:B------:R-:W-:Y:S02]  /*04c0*/  MOV R14, 0x4e0 ;  /* 0x000004e0000e7802 */ /* 0x000fe40000000f00 */
[----:B------:R-:W-:Y:S05]  /*04d0*/  CALL.REL.NOINC `($__internal_19_$__cuda_sm20_div_s64) ;  /* 0x0000003800b87944 */ /* 0x000fea0003c00000 */
[----:B------:R-:W-:Y:S02]  /*04e0*/  MOV R4, R10 ;  /* 0x0000000a00047202 */ /* 0x000fe40000000f00 */
[----:B------:R-:W-:Y:S02]  /*04f0*/  MOV R5, R11 ;  /* 0x0000000b00057202 */ /* 0x000fe40000000f00 */
.L_x_4253:
[----:B------:R-:W-:Y:S05]  /*0500*/  BSYNC.RECONVERGENT B0 ;  /* 0x0000000000007941 */ /* 0x000fea0003800200 */
.L_x_4251:
        /* <DEDUP_REMOVED lines=58> */
.L_x_4255:
[----:B------:R-:W-:Y:S01]  /*08b0*/  IMAD.MOV.U32 R22, RZ, RZ, R18 ;  /* 0x000000ffff167224 */ /* 0x000fe200078e0012 */
[----:B------:R-:W-:Y:S01]  /*08c0*/  MOV R18, R8 ;  /* 0x0000000800127202 */ /* 0x000fe20000000f00 */
[----:B------:R-:W-:Y:S01]  /*08d0*/  IMAD.MOV.U32 R17, RZ, RZ, R16 ;  /* 0x000000ffff117224 */ /* 0x000fe200078e0010 */
[----:B------:R-:W-:Y:S02]  /*08e0*/  MOV R16, R0 ;  /* 0x0000000000107202 */ /* 0x000fe40000000f00 */
[----:B------:R-:W-:Y:S02]  /*08f0*/  MOV R14, 0x910 ;  /* 0x00000910000e7802 */ /* 0x000fe40000000f00 */
[----:B------:R-:W-:Y:S05]  /*0900*/  CALL.REL.NOINC `($__internal_19_$__cuda_sm20_div_s64) ;  /* 0x0000003400ac7944 */ /* 0x000fea0003c00000 */
.L_x_4256:
[----:B------:R-:W-:Y:S05]  /*0910*/  BSYNC.RECONVERGENT B0 ;  /* 0x0000000000007941 */ /* 0x000fea0003800200 */
.L_x_4254:
        /* <DEDUP_REMOVED lines=124> */
.L_x_4258:
[----:B------:R-:W-:Y:S01]  /*10e0*/  IMAD.MOV.U32 R22, RZ, RZ, R10 ;  /* 0x000000ffff167224 */ /* 0x000fe200078e000a */
[----:B------:R-:W-:Y:S01]  /*10f0*/  MOV R18, R7 ;  /* 0x0000000700127202 */ /* 0x000fe20000000f00 */
[----:B------:R-:W-:Y:S01]  /*1100*/  IMAD.MOV.U32 R17, RZ, RZ, R11 ;  /* 0x000000ffff117224 */ /* 0x000fe200078e000b */
[----:B------:R-:W-:Y:S02]  /*1110*/  MOV R16, R25 ;  /* 0x0000001900107202 */ /* 0x000fe40000000f00 */
[----:B------:R-:W-:Y:S02]  /*1120*/  MOV R14, 0x1140 ;  /* 0x00001140000e7802 */ /* 0x000fe40000000f00 */
[----:B------:R-:W-:Y:S05]  /*1130*/  CALL.REL.NOINC `($__internal_19_$__cuda_sm20_div_s64) ;  /* 0x0000002c00a07944 */ /* 0x000fea0003c00000 */
[----:B------:R-:W-:Y:S02]  /*1140*/  MOV R32, R10 ;  /* 0x0000000a00207202 */ /* 0x000fe40000000f00 */
[----:B------:R-:W-:Y:S02]  /*1150*/  MOV R33, R11 ;  /* 0x0000000b00217202 */ /* 0x000fe40000000f00 */
.L_x_4259:
[----:B------:R-:W-:Y:S05]  /*1160*/  BSYNC.RECONVERGENT B0 ;  /* 0x0000000000007941 */ /* 0x000fea0003800200 */
.L_x_4257:
        /* <DEDUP_REMOVED lines=57> */
.L_x_4261:
[----:B------:R-:W-:Y:S01]  /*1500*/  IMAD.MOV.U32 R22, RZ, RZ, R4 ;  /* 0x000000ffff167224 */ /* 0x000fe200078e0004 */
[----:B------:R-:W-:Y:S01]  /*1510*/  MOV R17, R5 ;  /* 0x0000000500117202 */ /* 0x000fe20000000f00 */
[----:B------:R-:W-:Y:S01]  /*1520*/  IMAD.MOV.U32 R18, RZ, RZ, R6 ;  /* 0x000000ffff127224 */ /* 0x000fe200078e0006 */
[----:B------:R-:W-:Y:S02]  /*1530*/  MOV R14, 0x1550 ;  /* 0x00001550000e7802 */ /* 0x000fe40000000f00 */
[----:B------:R-:W-:Y:S05]  /*1540*/  CALL.REL.NOINC `($__internal_19_$__cuda_sm20_div_s64) ;  /* 0x00000028009c7944 */ /* 0x000fea0003c00000 */
[----:B------:R-:W-:Y:S02]  /*1550*/  MOV R26, R10 ;  /* 0x0000000a001a7202 */ /* 0x000fe40000000f00 */
[----:B------:R-:W-:Y:S02]  /*1560*/  MOV R27, R11 ;  /* 0x0000000b001b7202 */ /* 0x000fe40000000f00 */
.L_x_4262:
[----:B------:R-:W-:Y:S05]  /*1570*/  BSYNC.RECONVERGENT B0 ;  /* 0x0000000000007941 */ /* 0x000fea0003800200 */
.L_x_4260:
        /* <DEDUP_REMOVED lines=72> */
.L_x_4264:
[----:B0-----:R-:W-:Y:S05]  /*1a00*/  BSYNC.RECONVERGENT B0 ;  /* 0x0000000000007941 */ /* 0x001fea0003800200 */
.L_x_4263:
        /* <DEDUP_REMOVED lines=132> */
.L_x_4268:
[----:B------:R-:W-:Y:S01]  /*2250*/  LEA.HI R2, R19, UR14, RZ, 0x1e ;  /* 0x0000000e13027c11 */ /* 0x000fe2000f8ff0ff */
[----:B------:R-:W-:Y:S01]  /*2260*/  IMAD.MOV.U32 R17, RZ, RZ, RZ ;  /* 0x000000ffff117224 */ /* 0x000fe200078e00ff */
[----:B------:R-:W-:Y:S02]  /*2270*/  MOV R18, R30 ;  /* 0x0000001e00127202 */ /* 0x000fe40000000f00 */
[----:B------:R-:W-:Y:S01]  /*2280*/  MOV R14, 0x22b0 ;  /* 0x000022b0000e7802 */ /* 0x000fe20000000f00 */
[----:B------:R-:W-:Y:S02]  /*2290*/  IMAD.MOV.U32 R22, RZ, RZ, R2 ;  /* 0x000000ffff167224 */ /* 0x000fe400078e0002 */
[----:B------:R-:W-:Y:S05]  /*22a0*/  CALL.REL.NOINC `($__internal_19_$__cuda_sm20_div_s64) ;  /* 0x0000001c00447944 */ /* 0x000fea0003c00000 */
[----:B------:R-:W-:Y:S02]  /*22b0*/  IADD3 R9, PT, PT, -R10, RZ, RZ ;  /* 0x000000ff0a097210 */ /* 0x000fe40007ffe1ff */
[----:B------:R-:W-:-:S03]  /*22c0*/  MOV R31, R11 ;  /* 0x0000000b001f7202 */ /* 0x000fc60000000f00 */
[----:B------:R-:W-:Y:S01]  /*22d0*/  IMAD R9, R30, R9, R2 ;  /* 0x000000091e097224 */ /* 0x000fe200078e0202 */
[----:B------:R-:W-:-:S07]  /*22e0*/  MOV R30, R10 ;  /* 0x0000000a001e7202 */ /* 0x000fce0000000f00 */
.L_x_4269:
        /* <DEDUP_REMOVED lines=59> */
.L_x_4271:
[----:B------:R-:W-:Y:S01]  /*26a0*/  IMAD.MOV.U32 R22, RZ, RZ, R30 ;  /* 0x000000ffff167224 */ /* 0x000fe200078e001e */
[----:B------:R-:W-:Y:S01]  /*26b0*/  MOV R17, R31 ;  /* 0x0000001f00117202 */ /* 0x000fe20000000f00 */
[----:B------:R-:W-:Y:S01]  /*26c0*/  IMAD.MOV.U32 R18, RZ, RZ, R34 ;  /* 0x000000ffff127224 */ /* 0x000fe200078e0022 */
[----:B------:R-:W-:Y:S02]  /*26d0*/  MOV R14, 0x26f0 ;  /* 0x000026f0000e7802 */ /* 0x000fe40000000f00 */
[----:B------:R-:W-:Y:S05]  /*26e0*/  CALL.REL.NOINC `($__internal_19_$__cuda_sm20_div_s64) ;  /* 0x0000001800347944 */ /* 0x000fea0003c00000 */
[----:B------:R-:W-:-:S05]  /*26f0*/  IADD3 R31, PT, PT, -R10, RZ, RZ ;  /* 0x000000ff0a1f7210 */ /* 0x000fca0007ffe1ff */
[----:B------:R-:W-:Y:S02]  /*2700*/  IMAD R31, R31, R34, R30 ;  /* 0x000000221f1f7224 */ /* 0x000fe400078e021e */
.L_x_4272:
[----:B------:R-:W-:Y:S05]  /*2710*/  BSYNC.RECONVERGENT B0 ;  /* 0x0000000000007941 */ /* 0x000fea0003800200 */
.L_x_4270:
        /* <DEDUP_REMOVED lines=157> */
.L_x_4267:
[----:B------:R-:W0:Y:S01]  /*30f0*/  LDC.64 R4, c[0x0][0x420] ;  /* 0x00010800ff047b82 */ /* 0x000e220000000a00 */
[----:B------:R-:W-:-:S05]  /*3100*/  IADD3 R2, PT, PT, R2, UR14, RZ ;  /* 0x0000000e02027c10 */ /* 0x000fca000fffe0ff */
[----:B0-----:R-:W-:-:S05]  /*3110*/  IMAD.WIDE.U32 R2, R2, 0x4, R4 ;  /* 0x0000000402027825 */ /* 0x001fca00078e0004 */
[----:B------:R1:W-:Y:S02]  /*3120*/  STG.E desc[UR8][R2.64], R21 ;  /* 0x0000001502007986 */ /* 0x0003e4000c101908 */
.L_x_4266:
[----:B------:R-:W-:Y:S05]  /*3130*/  BSYNC.RECONVERGENT B1 ;  /* 0x0000000000017941 */ /* 0x000fea0003800200 */
.L_x_4265:
        /* <DEDUP_REMOVED lines=16> */
.L_x_4274:
[----:B------:R-:W-:Y:S05]  /*3240*/  BSYNC.RECONVERGENT B0 ;  /* 0x0000000000007941 */ /* 0x000fea0003800200 */
.L_x_4273:
        /* <DEDUP_REMOVED lines=43> */
.L_x_4285:
        /* <DEDUP_REMOVED lines=9> */
.L_x_4278:
[----:B------:R-:W-:Y:S05]  /*3590*/  BSYNC.RECONVERGENT B0 ;  /* 0x0000000000007941 */ /* 0x000fea0003800200 */
.L_x_4277:
        /* <DEDUP_REMOVED lines=12> */
.L_x_4280:
[----:B------:R-:W-:Y:S05]  /*3660*/  BSYNC.RECONVERGENT B0 ;  /* 0x0000000000007941 */ /* 0x000fea0003800200 */
.L_x_4279:
        /* <DEDUP_REMOVED lines=12> */
.L_x_4282:
[----:B------:R-:W-:Y:S05]  /*3730*/  BSYNC.RECONVERGENT B0 ;  /* 0x0000000000007941 */ /* 0x000fea0003800200 */
.L_x_4281:
        /* <DEDUP_REMOVED lines=12> */
.L_x_4284:
[----:B------:R-:W-:Y:S05]  /*3800*/  BSYNC.RECONVERGENT B0 ;  /* 0x0000000000007941 */ /* 0x000fea0003800200 */
.L_x_4283:
        /* <DEDUP_REMOVED lines=11> */
.L_x_4276:
        /* <DEDUP_REMOVED lines=11> */
.L_x_4288:
        /* <DEDUP_REMOVED lines=8> */
.L_x_4287:
[----:B------:R-:W-:Y:S05]  /*39f0*/  BSYNC.RECONVERGENT B0 ;  /* 0x0000000000007941 */ /* 0x000fea0003800200 */
.L_x_4286:
        /* <DEDUP_REMOVED lines=9> */
.L_x_4275:
        /* <DEDUP_REMOVED lines=83> */
        .weak           $__internal_19_$__cuda_sm20_div_s64
        .type           $__internal_19_$__cuda_sm20_div_s64,@function
        .size           $__internal_19_$__cuda_sm20_div_s64,(.L_x_7107 - $__internal_19_$__cuda_sm20_div_s64)
$__internal_19_$__cuda_sm20_div_s64:
        /* <DEDUP_REMOVED lines=83> */
[----:B------:R-:W-:Y:S06]  /*44f0*/  RET.REL.NODEC R12 `(_ZN5flash32flash_fwd_splitkv_combine_kernelI23Flash_fwd_kernel_traitsILi64ELi64ELi128ELi4ELb0ELb0EN7cutlass10bfloat16_tE19Flash_kernel_traitsILi64ELi64ELi128ELi4ES3_EELi8ELi2ELb0EEEvNS_16Flash_fwd_paramsE) ;  /* 0xffffffb80cc07950 */ /* 0x000fec0003c3ffff */
.L_x_4289:
        /* <DEDUP_REMOVED lines=16> */
.L_x_7107:


//--------------------- .text._ZN5flash32flash_fwd_splitkv_combine_kernelI23Flash_fwd_kernel_traitsILi64ELi64ELi128ELi4ELb0ELb0EN7cutlass10bfloat16_tE19Flash_kernel_traitsILi64ELi64ELi128ELi4ES3_EELi8ELi1ELb0EEEvNS_16Flash_fwd_paramsE --------------------------
	.section	.text._ZN5flash32flash_fwd_splitkv_combine_kernelI23Flash_fwd_kernel_traitsILi64ELi64ELi128ELi4ELb0ELb0EN7cutlass10bfloat16_tE19Flash_kernel_traitsILi64ELi64ELi128ELi4ES3_EELi8ELi1ELb0EEEvNS_16Flash_fwd_paramsE,"ax",@progbits
	.align	128
        .global         _ZN5flash32flash_fwd_splitkv_combine_kernelI23Flash_fwd_kernel_traitsILi64ELi64ELi128ELi4ELb0ELb0EN7cutlass10bfloat16_tE19Flash_kernel_traitsILi64ELi64ELi128ELi4ES3_EELi8ELi1ELb0EEEvNS_16Flash_fwd_paramsE
        .type           _ZN5flash32flash_fwd_splitkv_combine_kernelI23Flash_fwd_kernel_traitsILi64ELi64ELi128ELi4ELb0ELb0EN7cutlass10bfloat16_tE19Flash_kernel_traitsILi64ELi64ELi128ELi4ES3_EELi8ELi1ELb0EEEvNS_16Flash_fwd_paramsE,@function
        .size           _ZN5flash32flash_fwd_splitkv_combine_kernelI23Flash_fwd_kernel_traitsILi64ELi64ELi128ELi4ELb0ELb0EN7cutlass10bfloat16_tE19Flash_kernel_traitsILi64ELi64ELi128ELi4ES3_EELi8ELi1ELb0EEEvNS_16Flash_fwd_paramsE,(.L_x_7108 - _ZN5flash32flash_fwd_splitkv_combine_kernelI23Flash_fwd_kernel_traitsILi64ELi64ELi128ELi4ELb0ELb0EN7cutlass10bfloat16_tE19Flash_kernel_traitsILi64ELi64ELi128ELi4ES3_EELi8ELi1ELb0EEEvNS_16Flash_fwd_paramsE)
        .other          _ZN5flash32flash_fwd_splitkv_combine_kernelI23Flash_fwd_kernel_traitsILi64ELi64ELi128ELi4ELb0ELb0EN7cutlass10bfloat16_tE19Flash_kernel_traitsILi64ELi64ELi128ELi4ES3_EELi8ELi1ELb0EEEvNS_16Flash_fwd_paramsE,@"STO_CUDA_ENTRY STV_DEFAULT"
_ZN5flash32flash_fwd_splitkv_combine_kernelI23Flash_fwd_kernel_traitsILi64ELi64ELi128ELi4ELb0ELb0EN7cutlass10bfloat16_tE19Flash_kernel_traitsILi64ELi64ELi128ELi4ES3_EELi8ELi1ELb0EEEvNS_16Flash_fwd_paramsE:
.text._ZN5flash32flash_fwd_splitkv_combine_kernelI23Flash_fwd_kernel_traitsILi64ELi64ELi128ELi4ELb0ELb0EN7cutlass10bfloat16_tE19Flash_kernel_traitsILi64ELi64ELi128ELi4ES3_EELi8ELi1ELb0EEEvNS_16Flash_fwd_paramsE:
        /* <DEDUP_REMOVED lines=38> */
.L_x_4290:
[----:B------:R-:W-:Y:S01]  /*0260*/  IMAD.U32 R22, RZ, RZ, UR15 ;  /* 0x0000000fff167e24 */ /* 0x000fe2000f8e00ff */
[----:B------:R-:W-:Y:S01]  /*0270*/  MOV R18, UR13 ;  /* 0x0000000d00127c02 */ /* 0x000fe20008000f00 */
[----:B------:R-:W-:Y:S01]  /*0280*/  IMAD.U32 R17, RZ, RZ, UR17 ;  /* 0x00000011ff117e24 */ /* 0x000fe2000f8e00ff */
[----:B------:R-:W-:Y:S02]  /*0290*/  MOV R16, UR10 ;  /* 0x0000000a00107c02 */ /* 0x000fe40008000f00 */
[----:B------:R-:W-:Y:S02]  /*02a0*/  MOV R14, 0x2c0 ;  /* 0x000002c0000e7802 */ /* 0x000fe40000000f00 */
[----:B------:R-:W-:Y:S05]  /*02b0*/  CALL.REL.NOINC `($__internal_20_$__cuda_sm20_div_s64) ;  /* 0x0000003c00307944 */ /* 0x000fea0003c00000 */
.L_x_4291:
        /* <DEDUP_REMOVED lines=30> */
.L_x_4293:
[----:B------:R-:W-:Y:S01]  /*04a0*/  IMAD.MOV.U32 R22, RZ, RZ, R10 ;  /* 0x000000ffff167224 */ /* 0x000fe200078e000a */
[----:B------:R-:W-:Y:S02]  /*04b0*/  MOV R17, R11 ;  /* 0x0000000b00117202 */ /* 0x000fe40000000f00 */
[----:B------:R-:W-:Y:S02]  /*04c0*/  MOV R14, 0x4e0 ;  /* 0x000004e0000e7802 */ /* 0x000fe40000000f00 */
[----:B------:R-:W-:Y:S05]  /*04d0*/  CALL.REL.NOINC `($__internal_20_$__cuda_sm20_div_s64) ;  /* 0x0000003800a87944 */ /* 0x000fea0003c00000 */
[----:B------:R-:W-:Y:S02]  /*04e0*/  MOV R4, R10 ;  /* 0x0000000a00047202 */ /* 0x000fe40000000f00 */
[----:B------:R-:W-:Y:S02]  /*04f0*/  MOV R5, R11 ;  /* 0x0000000b00057202 */ /* 0x000fe40000000f00 */
.L_x_4294:
[----:B------:R-:W-:Y:S05]  /*0500*/  BSYNC.RECONVERGENT B0 ;  /* 0x0000000000007941 */ /* 0x000fea0003800200 */
.L_x_4292:
        /* <DEDUP_REMOVED lines=58> */
.L_x_4296:
[----:B------:R-:W-:Y:S01]  /*08b0*/  IMAD.MOV.U32 R22, RZ, RZ, R18 ;  /* 0x000000ffff167224 */ /* 0x000fe200078e0012 */
[----:B------:R-:W-:Y:S01]  /*08c0*/  MOV R18, R8 ;  /* 0x0000000800127202 */ /* 0x000fe20000000f00 */
[----:B------:R-:W-:Y:S01]  /*08d0*/  IMAD.MOV.U32 R17, RZ, RZ, R16 ;  /* 0x000000ffff117224 */ /* 0x000fe200078e0010 */
[----:B------:R-:W-:Y:S02]  /*08e0*/  MOV R16, R0 ;  /* 0x0000000000107202 */ /* 0x000fe40000000f00 */
[----:B------:R-:W-:Y:S02]  /*08f0*/  MOV R14, 0x910 ;  /* 0x00000910000e7802 */ /* 0x000fe40000000f00 */
[----:B------:R-:W-:Y:S05]  /*0900*/  CALL.REL.NOINC `($__internal_20_$__cuda_sm20_div_s64) ;  /* 0x00000034009c7944 */ /* 0x000fea0003c00000 */
.L_x_4297:
[----:B------:R-:W-:Y:S05]  /*0910*/  BSYNC.RECONVERGENT B0 ;  /* 0x0000000000007941 */ /* 0x000fea0003800200 */
.L_x_4295:
        /* <DEDUP_REMOVED lines=124> */
.L_x_4299:
[----:B------:R-:W-:Y:S01]  /*10e0*/  IMAD.MOV.U32 R22, RZ, RZ, R10 ;  /* 0x000000ffff167224 */ /* 0x000fe200078e000a */
[----:B------:R-:W-:Y:S01]  /*10f0*/  MOV R18, R7 ;  /* 0x0000000700127202 */ /* 0x000fe20000000f00 */
[----:B------:R-:W-:Y:S01]  /*1100*/  IMAD.MOV.U32 R17, RZ, RZ, R11 ;  /* 0x000000ffff117224 */ /* 0x000fe200078e000b */
[----:B------:R-:W-:Y:S02]  /*1110*/  MOV R16, R25 ;  /* 0x0000001900107202 */ /* 0x000fe40000000f00 */
[----:B------:R-:W-:Y:S02]  /*1120*/  MOV R14, 0x1140 ;  /* 0x00001140000e7802 */ /* 0x000fe40000000f00 */
[----:B------:R-:W-:Y:S05]  /*1130*/  CALL.REL.NOINC `($__internal_20_$__cuda_sm20_div_s64) ;  /* 0x0000002c00907944 */ /* 0x000fea0003c00000 */
[----:B------:R-:W-:Y:S02]  /*1140*/  MOV R32, R10 ;  /* 0x0000000a00207202 */ /* 0x000fe40000000f00 */
[----:B------:R-:W-:Y:S02]  /*1150*/  MOV R33, R11 ;  /* 0x0000000b00217202 */ /* 0x000fe40000000f00 */
.L_x_4300:
[----:B------:R-:W-:Y:S05]  /*1160*/  BSYNC.RECONVERGENT B0 ;  /* 0x0000000000007941 */ /* 0x000fea0003800200 */
.L_x_4298:
        /* <DEDUP_REMOVED lines=57> */
.L_x_4302:
[----:B------:R-:W-:Y:S01]  /*1500*/  IMAD.MOV.U32 R22, RZ, RZ, R4 ;  /* 0x000000ffff167224 */ /* 0x000fe200078e0004 */
[----:B------:R-:W-:Y:S01]  /*1510*/  MOV R17, R5 ;  /* 0x0000000500117202 */ /* 0x000fe20000000f00 */
[----:B------:R-:W-:Y:S01]  /*1520*/  IMAD.MOV.U32 R18, RZ, RZ, R6 ;  /* 0x000000ffff127224 */ /* 0x000fe200078e0006 */
[----:B------:R-:W-:Y:S02]  /*1530*/  MOV R14, 0x1550 ;  /* 0x00001550000e7802 */ /* 0x000fe40000000f00 */
[----:B------:R-:W-:Y:S05]  /*1540*/  CALL.REL.NOINC `($__internal_20_$__cuda_sm20_div_s64) ;  /* 0x00000028008c7944 */ /* 0x000fea0003c00000 */
[----:B------:R-:W-:Y:S02]  /*1550*/  MOV R26, R10 ;  /* 0x0000000a001a7202 */ /* 0x000fe40000000f00 */
[----:B------:R-:W-:Y:S02]  /*1560*/  MOV R27, R11 ;  /* 0x0000000b001b7202 */ /* 0x000fe40000000f00 */
.L_x_4303:
[----:B------:R-:W-:Y:S05]  /*1570*/  BSYNC.RECONVERGENT B0 ;  /* 0x0000000000007941 */ /* 0x000fea0003800200 */
.L_x_4301:
        /* <DEDUP_REMOVED lines=73> */
.L_x_4305:
[----:B0-----:R-:W-:Y:S05]  /*1a10*/  BSYNC.RECONVERGENT B0 ;  /* 0x0000000000007941 */ /* 0x001fea0003800200 */
.L_x_4304:
        /* <DEDUP_REMOVED lines=126> */
.L_x_4309:
[----:B------:R-:W-:Y:S01]  /*2200*/  LEA.HI R2, R19, UR14, RZ, 0x1f ;  /* 0x0000000e13027c11 */ /* 0x000fe2000f8ff8ff */
[----:B------:R-:W-:Y:S01]  /*2210*/  IMAD.MOV.U32 R17, RZ, RZ, RZ ;  /* 0x000000ffff117224 */ /* 0x000fe200078e00ff */
[----:B------:R-:W-:Y:S02]  /*2220*/  MOV R18, R30 ;  /* 0x0000001e00127202 */ /* 0x000fe40000000f00 */
[----:B------:R-:W-:Y:S01]  /*2230*/  MOV R14, 0x2260 ;  /* 0x00002260000e7802 */ /* 0x000fe20000000f00 */
[----:B------:R-:W-:Y:S02]  /*2240*/  IMAD.MOV.U32 R22, RZ, RZ, R2 ;  /* 0x000000ffff167224 */ /* 0x000fe400078e0002 */
[----:B------:R-:W-:Y:S05]  /*2250*/  CALL.REL.NOINC `($__internal_20_$__cuda_sm20_div_s64) ;  /* 0x0000001c00487944 */ /* 0x000fea0003c00000 */
[----:B------:R-:W-:Y:S02]  /*2260*/  IADD3 R9, PT, PT, -R10, RZ, RZ ;  /* 0x000000ff0a097210 */ /* 0x000fe40007ffe1ff */
[----:B------:R-:W-:-:S03]  /*2270*/  MOV R31, R11 ;  /* 0x0000000b001f7202 */ /* 0x000fc60000000f00 */
[----:B------:R-:W-:Y:S01]  /*2280*/  IMAD R9, R30, R9, R2 ;  /* 0x000000091e097224 */ /* 0x000fe200078e0202 */
[----:B------:R-:W-:-:S07]  /*2290*/  MOV R30, R10 ;  /* 0x0000000a001e7202 */ /* 0x000fce0000000f00 */
.L_x_4310:
        /* <DEDUP_REMOVED lines=59> */
.L_x_4312:
[----:B------:R-:W-:Y:S01]  /*2650*/  IMAD.MOV.U32 R22, RZ, RZ, R30 ;  /* 0x000000ffff167224 */ /* 0x000fe200078e001e */
[----:B------:R-:W-:Y:S01]  /*2660*/  MOV R17, R31 ;  /* 0x0000001f00117202 */ /* 0x000fe20000000f00 */
[----:B------:R-:W-:Y:S01]  /*2670*/  IMAD.MOV.U32 R18, RZ, RZ, R34 ;  /* 0x000000ffff127224 */ /* 0x000fe200078e0022 */
[----:B------:R-:W-:Y:S02]  /*2680*/  MOV R14, 0x26a0 ;  /* 0x000026a0000e7802 */ /* 0x000fe40000000f00 */
[----:B------:R-:W-:Y:S05]  /*2690*/  CALL.REL.NOINC `($__internal_20_$__cuda_sm20_div_s64) ;  /* 0x0000001800387944 */ /* 0x000fea0003c00000 */
[----:B------:R-:W-:-:S05]  /*26a0*/  IADD3 R31, PT, PT, -R10, RZ, RZ ;  /* 0x000000ff0a1f7210 */ /* 0x000fca0007ffe1ff */
[----:B------:R-:W-:Y:S02]  /*26b0*/  IMAD R31, R31, R34, R30 ;  /* 0x000000221f1f7224 */ /* 0x000fe400078e021e */
.L_x_4313:
[----:B------:R-:W-:Y:S05]  /*26c0*/  BSYNC.RECONVERGENT B0 ;  /* 0x0000000000007941 */ /* 0x000fea0003800200 */
.L_x_4311:
        /* <DEDUP_REMOVED lines=157> */
.L_x_4308:
[----:B------:R-:W0:Y:S01]  /*30a0*/  LDC.64 R4, c[0x0][0x420] ;  /* 0x00010800ff047b82 */ /* 0x000e220000000a00 */
[----:B------:R-:W-:-:S05]  /*30b0*/  IADD3 R2, PT, PT, R2, UR14, RZ ;  /* 0x0000000e02027c10 */ /* 0x000fca000fffe0ff */
[----:B0-----:R-:W-:-:S05]  /*30c0*/  IMAD.WIDE.U32 R2, R2, 0x4, R4 ;  /* 0x0000000402027825 */ /* 0x001fca00078e0004 */
[----:B------:R1:W-:Y:S02]  /*30d0*/  STG.E desc[UR8][R2.64], R21 ;  /* 0x0000001502007986 */ /* 0x0003e4000c101908 */
.L_x_4307:
[----:B------:R-:W-:Y:S05]  /*30e0*/  BSYNC.RECONVERGENT B1 ;  /* 0x0000000000017941 */ /* 0x000fea0003800200 */
.L_x_4306:
        /* <DEDUP_REMOVED lines=17> */
.L_x_4315:
[----:B------:R-:W-:Y:S05]  /*3200*/  BSYNC.RECONVERGENT B0 ;  /* 0x0000000000007941 */ /* 0x000fea0003800200 */
.L_x_4314:
        /* <DEDUP_REMOVED lines=43> */
.L_x_4326:
        /* <DEDUP_REMOVED lines=9> */
.L_x_4319:
[----:B------:R-:W-:Y:S05]  /*3550*/  BSYNC.RECONVERGENT B0 ;  /* 0x0000000000007941 */ /* 0x000fea0003800200 */
.L_x_4318:
        /* <DEDUP_REMOVED lines=12> */
.L_x_4321:
[----:B------:R-:W-:Y:S05]  /*3620*/  BSYNC.RECONVERGENT B0 ;  /* 0x0000000000007941 */ /* 0x000fea0003800200 */
.L_x_4320:
        /* <DEDUP_REMOVED lines=12> */
.L_x_4323:
[----:B------:R-:W-:Y:S05]  /*36f0*/  BSYNC.RECONVERGENT B0 ;  /* 0x0000000000007941 */ /* 0x000fea0003800200 */
.L_x_4322:
        /* <DEDUP_REMOVED lines=12> */
.L_x_4325:
[----:B------:R-:W-:Y:S05]  /*37c0*/  BSYNC.RECONVERGENT B0 ;  /* 0x0000000000007941 */ /* 0x000fea0003800200 */
.L_x_4324:
        /* <DEDUP_REMOVED lines=11> */
.L_x_4317:
        /* <DEDUP_REMOVED lines=11> */
.L_x_4329:
        /* <DEDUP_REMOVED lines=8> */
.L_x_4328:
[----:B------:R-:W-:Y:S05]  /*39b0*/  BSYNC.RECONVERGENT B0 ;  /* 0x0000000000007941 */ /* 0x000fea0003800200 */
.L_x_4327:
        /* <DEDUP_REMOVED lines=9> */
.L_x_4316:
        /* <DEDUP_REMOVED lines=83> */
        .weak           $__internal_20_$__cuda_sm20_div_s64
        .type           $__internal_20_$__cuda_sm20_div_s64,@function
        .size           $__internal_20_$__cuda_sm20_div_s64,(.L_x_7108 - $__internal_20_$__cuda_sm20_div_s64)
$__internal_20_$__cuda_sm20_div_s64:
        /* <DEDUP_REMOVED lines=83> */
[----:B------:R-:W-:Y:S06]  /*44b0*/  RET.REL.NODEC R12 `(_ZN5flash32flash_fwd_splitkv_combine_kernelI23Flash_fwd_kernel_traitsILi64ELi64ELi128ELi4ELb0ELb0EN7cutlass10bfloat16_tE19Flash_kernel_traitsILi64ELi64ELi128ELi4ES3_EELi8ELi1ELb0EEEvNS_16Flash_fwd_paramsE) ;  /* 0xffffffb80cd07950 */ /* 0x000fec0003c3ffff */
.L_x_4330:
        /* <DEDUP_REMOVED lines=12> */
.L_x_7108:


//--------------------- .text._ZN5flash32flash_fwd_splitkv_combine_kernelI23Flash_fwd_kernel_traitsILi64ELi64ELi128ELi4ELb0ELb0EN7cutlass10bfloat16_tE19Flash_kernel_traitsILi64ELi64ELi128ELi4ES3_EELi8ELi7ELb1EEEvNS_16Flash_fwd_paramsE --------------------------
	.section	.text._ZN5flash32flash_fwd_splitkv_combine_kernelI23Flash_fwd_kernel_traitsILi64ELi64ELi128ELi4ELb0ELb0EN7cutlass10bfloat16_tE19Flash_kernel_traitsILi64ELi64ELi128ELi4ES3_EELi8ELi7ELb1EEEvNS_16Flash_fwd_paramsE,"ax",@progbits
	.align	128
        .global         _ZN5flash32flash_fwd_splitkv_combine_kernelI23Flash_fwd_kernel_traitsILi64ELi64ELi128ELi4ELb0ELb0EN7cutlass10bfloat16_tE19Flash_kernel_traitsILi64ELi64ELi128ELi4ES3_EELi8ELi7ELb1EEEvNS_16Flash_fwd_paramsE
        .type           _ZN5flash32flash_fwd_splitkv_combine_kernelI23Flash_fwd_kernel_traitsILi64ELi64ELi128ELi4ELb0ELb0EN7cutlass10bfloat16_tE19Flash_kernel_traitsILi64ELi64ELi128ELi4ES3_EELi8ELi7ELb1EEEvNS_16Flash_fwd_paramsE,@function
        .size           _ZN5flash32flash_fwd_splitkv_combine_kernelI23Flash_fwd_kernel_traitsILi64ELi64ELi128ELi4ELb0ELb0EN7cutlass10bfloat16_tE19Flash_kernel_traitsILi64ELi64ELi128ELi4ES3_EELi8ELi7ELb1EEEvNS_16Flash_fwd_paramsE,(.L_x_7109 - _ZN5flash32flash_fwd_splitkv_combine_kernelI23Flash_fwd_kernel_traitsILi64ELi64ELi128ELi4ELb0ELb0EN7cutlass10bfloat16_tE19Flash_kernel_traitsILi64ELi64ELi128ELi4ES3_EELi8ELi7ELb1EEEvNS_16Flash_fwd_paramsE)
        .other          _ZN5flash32flash_fwd_splitkv_combine_kernelI23Flash_fwd_kernel_traitsILi64ELi64ELi128ELi4ELb0ELb0EN7cutlass10bfloat16_tE19Flash_kernel_traitsILi64ELi64ELi128ELi4ES3_EELi8ELi7ELb1EEEvNS_16Flash_fwd_paramsE,@"STO_CUDA_ENTRY STV_DEFAULT"
_ZN5flash32flash_fwd_splitkv_combine_kernelI23Flash_fwd_kernel_traitsILi64ELi64ELi128ELi4ELb0ELb0EN7cutlass10bfloat16_tE19Flash_kernel_traitsILi64ELi64ELi128ELi4ES3_EELi8ELi7ELb1EEEvNS_16Flash_fwd_paramsE:
.text._ZN5flash32flash_fwd_splitkv_combine_kernelI23Flash_fwd_kernel_traitsILi64ELi64ELi128ELi4ELb0ELb0EN7cutlass10bfloat16_tE19Flash_kernel_traitsILi64ELi64ELi128ELi4ES3_EELi8ELi7ELb1EEEvNS_16Flash_fwd_paramsE:
        /* <DEDUP_REMOVED lines=38> */
.L_x_4331:
[----:B------:R-:W-:Y:S01]  /*0260*/  IMAD.U32 R16, RZ, RZ, UR21 ;  /* 0x00000015ff107e24 */ /* 0x000fe2000f8e00ff */
[----:B------:R-:W-:Y:S01]  /*0270*/  MOV R20, UR19 ;  /* 0x0000001300147c02 */ /* 0x000fe20008000f00 */
[----:B------:R-:W-:Y:S01]  /*0280*/  IMAD.U32 R21, RZ, RZ, UR15 ;  /* 0x0000000fff157e24 */ /* 0x000fe2000f8e00ff */
[----:B------:R-:W-:Y:S02]  /*0290*/  MOV R19, UR14 ;  /* 0x0000000e00137c02 */ /* 0x000fe40008000f00 */
[----:B------:R-:W-:Y:S02]  /*02a0*/  MOV R18, 0x2c0 ;  /* 0x000002c000127802 */ /* 0x000fe40000000f00 */
[----:B------:R-:W-:Y:S05]  /*02b0*/  CALL.REL.NOINC `($__internal_21_$__cuda_sm20_div_s64) ;  /* 0x0000005400047944 */ /* 0x000fea0003c00000 */
[----:B------:R-:W-:-:S07]  /*02c0*/  MOV R11, R13 ;  /* 0x0000000d000b7202 */ /* 0x000fce0000000f00 */
.L_x_4332:
        /* <DEDUP_REMOVED lines=30> */
.L_x_4334:
[----:B------:R-:W-:Y:S01]  /*04b0*/  IMAD.MOV.U32 R16, RZ, RZ, R10 ;  /* 0x000000ffff107224 */ /* 0x000fe200078e000a */
[----:B------:R-:W-:Y:S02]  /*04c0*/  MOV R21, R11 ;  /* 0x0000000b00157202 */ /* 0x000fe40000000f00 */
[----:B------:R-:W-:Y:S02]  /*04d0*/  MOV R18, 0x4f0 ;  /* 0x000004f000127802 */ /* 0x000fe40000000f00 */
[----:B------:R-:W-:Y:S05]  /*04e0*/  CALL.REL.NOINC `($__internal_21_$__cuda_sm20_div_s64) ;  /* 0x0000005000787944 */ /* 0x000fea0003c00000 */
[----:B------:R-:W-:Y:S02]  /*04f0*/  MOV R4, R10 ;  /* 0x0000000a00047202 */ /* 0x000fe40000000f00 */
[----:B------:R-:W-:Y:S02]  /*0500*/  MOV R5, R13 ;  /* 0x0000000d00057202 */ /* 0x000fe40000000f00 */
.L_x_4335:
[----:B------:R-:W-:Y:S05]  /*0510*/  BSYNC.RECONVERGENT B0 ;  /* 0x0000000000007941 */ /* 0x000fea0003800200 */
.L_x_4333:
        /* <DEDUP_REMOVED lines=57> */
.L_x_4337:
[----:B------:R-:W-:Y:S01]  /*08b0*/  IMAD.MOV.U32 R16, RZ, RZ, R20 ;  /* 0x000000ffff107224 */ /* 0x000fe200078e0014 */
[----:B------:R-:W-:Y:S01]  /*08c0*/  MOV R20, R11 ;  /* 0x0000000b00147202 */ /* 0x000fe20000000f00 */
[----:B------:R-:W-:Y:S01]  /*08d0*/  IMAD.MOV.U32 R21, RZ, RZ, R19 ;  /* 0x000000ffff157224 */ /* 0x000fe200078e0013 */
[----:B------:R-:W-:Y:S02]  /*08e0*/  MOV R19, R37 ;  /* 0x0000002500137202 */ /* 0x000fe40000000f00 */
[----:B------:R-:W-:Y:S02]  /*08f0*/  MOV R18, 0x910 ;  /* 0x0000091000127802 */ /* 0x000fe40000000f00 */
[----:B------:R-:W-:Y:S05]  /*0900*/  CALL.REL.NOINC `($__internal_21_$__cuda_sm20_div_s64) ;  /* 0x0000004c00707944 */ /* 0x000fea0003c00000 */
[----:B------:R-:W-:Y:S02]  /*0910*/  MOV R12, R10 ;  /* 0x0000000a000c7202 */ /* 0x000fe40000000f00 */
.L_x_4338:
[----:B------:R-:W-:Y:S05]  /*0920*/  BSYNC.RECONVERGENT B0 ;  /* 0x0000000000007941 */ /* 0x000fea0003800200 */
.L_x_4336:
        /* <DEDUP_REMOVED lines=124> */
.L_x_4340:
[----:B------:R-:W-:Y:S01]  /*10f0*/  IMAD.MOV.U32 R16, RZ, RZ, R12 ;  /* 0x000000ffff107224 */ /* 0x000fe200078e000c */
[----:B------:R-:W-:Y:S01]  /*1100*/  MOV R20, R8 ;  /* 0x0000000800147202 */ /* 0x000fe20000000f00 */
[----:B------:R-:W-:Y:S01]  /*1110*/  IMAD.MOV.U32 R21, RZ, RZ, R13 ;  /* 0x000000ffff157224 */ /* 0x000fe200078e000d */
[----:B------:R-:W-:Y:S02]  /*1120*/  MOV R19, R0 ;  /* 0x0000000000137202 */ /* 0x000fe40000000f00 */
[----:B------:R-:W-:Y:S02]  /*1130*/  MOV R18, 0x1150 ;  /* 0x0000115000127802 */ /* 0x000fe40000000f00 */
[----:B------:R-:W-:Y:S05]  /*1140*/  CALL.REL.NOINC `($__internal_21_$__cuda_sm20_div_s64) ;  /* 0x0000004400607944 */ /* 0x000fea0003c00000 */
[----:B------:R-:W-:Y:S02]  /*1150*/  MOV R42, R10 ;  /* 0x0000000a002a7202 */ /* 0x000fe40000000f00 */
[----:B------:R-:W-:Y:S02]  /*1160*/  MOV R43, R13 ;  /* 0x0000000d002b7202 */ /* 0x000fe40000000f00 */
.L_x_4341:
[----:B------:R-:W-:Y:S05]  /*1170*/  BSYNC.RECONVERGENT B0 ;  /* 0x0000000000007941 */ /* 0x000fea0003800200 */
.L_x_4339:
        /* <DEDUP_REMOVED lines=57> */
.L_x_4343:
[----:B------:R-:W-:Y:S01]  /*1510*/  IMAD.MOV.U32 R16, RZ, RZ, R4 ;  /* 0x000000ffff107224 */ /* 0x000fe200078e0004 */
[----:B------:R-:W-:Y:S01]  /*1520*/  MOV R21, R5 ;  /* 0x0000000500157202 */ /* 0x000fe20000000f00 */
[----:B------:R-:W-:Y:S01]  /*1530*/  IMAD.MOV.U32 R20, RZ, RZ, R7 ;  /* 0x000000ffff147224 */ /* 0x000fe200078e0007 */
[----:B------:R-:W-:Y:S02]  /*1540*/  MOV R18, 0x1560 ;  /* 0x0000156000127802 */ /* 0x000fe40000000f00 */
[----:B------:R-:W-:Y:S05]  /*1550*/  CALL.REL.NOINC `($__internal_21_$__cuda_sm20_div_s64) ;  /* 0x00000040005c7944 */ /* 0x000fea0003c00000 */
[----:B------:R-:W-:Y:S02]  /*1560*/  MOV R20, R10 ;  /* 0x0000000a00147202 */ /* 0x000fe40000000f00 */
[----:B------:R-:W-:Y:S02]  /*1570*/  MOV R21, R13 ;  /* 0x0000000d00157202 */ /* 0x000fe40000000f00 */
.L_x_4344:
[----:B------:R-:W-:Y:S05]  /*1580*/  BSYNC.RECONVERGENT B0 ;  /* 0x0000000000007941 */ /* 0x000fea0003800200 */
.L_x_4342:
        /* <DEDUP_REMOVED lines=337> */
.L_x_4348:
[----:B------:R-:W-:Y:S01]  /*2aa0*/  IMAD.MOV.U32 R16, RZ, RZ, R2 ;  /* 0x000000ffff107224 */ /* 0x000fe200078e0002 */
[----:B------:R-:W-:Y:S01]  /*2ab0*/  MOV R21, RZ ;  /* 0x000000ff00157202 */ /* 0x000fe20000000f00 */
[----:B------:R-:W-:Y:S01]  /*2ac0*/  IMAD.MOV.U32 R20, RZ, RZ, R40 ;  /* 0x000000ffff147224 */ /* 0x000fe200078e0028 */
[----:B------:R-:W-:Y:S02]  /*2ad0*/  MOV R18, 0x2af0 ;  /* 0x00002af000127802 */ /* 0x000fe40000000f00 */
[----:B------:R-:W-:Y:S05]  /*2ae0*/  CALL.REL.NOINC `($__internal_21_$__cuda_sm20_div_s64) ;  /* 0x0000002800f87944 */ /* 0x000fea0003c00000 */
[----:B------:R-:W-:Y:S02]  /*2af0*/  IADD3 R15, PT, PT, -R10, RZ, RZ ;  /* 0x000000ff0a0f7210 */ /* 0x000fe40007ffe1ff */
[----:B------:R-:W-:-:S03]  /*2b00*/  MOV R41, R13 ;  /* 0x0000000d00297202 */ /* 0x000fc60000000f00 */
[----:B------:R-:W-:Y:S01]  /*2b10*/  IMAD R14, R40, R15, R2 ;  /* 0x0000000f280e7224 */ /* 0x000fe200078e0202 */
[----:B------:R-:W-:-:S07]  /*2b20*/  MOV R40, R10 ;  /* 0x0000000a00287202 */ /* 0x000fce0000000f00 */
.L_x_4349:
        /* <DEDUP_REMOVED lines=59> */
.L_x_4351:
[----:B------:R-:W-:Y:S01]  /*2ee0*/  IMAD.MOV.U32 R16, RZ, RZ, R40 ;  /* 0x000000ffff107224 */ /* 0x000fe200078e0028 */
[----:B------:R-:W-:Y:S01]  /*2ef0*/  MOV R21, R41 ;  /* 0x0000002900157202 */ /* 0x000fe20000000f00 */
[----:B------:R-:W-:Y:S01]  /*2f00*/  IMAD.MOV.U32 R20, RZ, RZ, R36 ;  /* 0x000000ffff147224 */ /* 0x000fe200078e0024 */
[----:B------:R-:W-:Y:S02]  /*2f10*/  MOV R18, 0x2f30 ;  /* 0x00002f3000127802 */ /* 0x000fe40000000f00 */
[----:B------:R-:W-:Y:S05]  /*2f20*/  CALL.REL.NOINC `($__internal_21_$__cuda_sm20_div_s64) ;  /* 0x0000002400e87944 */ /* 0x000fea0003c00000 */
[----:B------:R-:W-:-:S05]  /*2f30*/  IADD3 R13, PT, PT, -R10, RZ, RZ ;  /* 0x000000ff0a0d7210 */ /* 0x000fca0007ffe1ff */
[----:B------:R-:W-:Y:S02]  /*2f40*/  IMAD R36, R13, R36, R40 ;  /* 0x000000240d247224 */ /* 0x000fe400078e0228 */
.L_x_4352:
[----:B------:R-:W-:Y:S05]  /*2f50*/  BSYNC.RECONVERGENT B0 ;  /* 0x0000000000007941 */ /* 0x000fea0003800200 */
.L_x_4350:
        /* <DEDUP_REMOVED lines=160> */
.L_x_4347:
[----:B------:R-:W0:Y:S01]  /*3960*/  LDC.64 R2, c[0x0][0x420] ;  /* 0x00010800ff027b82 */ /* 0x000e220000000a00 */
[----:B------:R-:W-:-:S05]  /*3970*/  IADD3 R0, PT, PT, R12, UR20, RZ ;  /* 0x000000140c007c10 */ /* 0x000fca000fffe0ff */
[----:B0-----:R-:W-:-:S05]  /*3980*/  IMAD.WIDE.U32 R2, R0, 0x4, R2 ;  /* 0x0000000400027825 */ /* 0x001fca00078e0002 */
[----:B------:R1:W-:Y:S02]  /*3990*/  STG.E desc[UR10][R2.64], R24 ;  /* 0x0000001802007986 */ /* 0x0003e4000c10190a */
.L_x_4346:
[----:B------:R-:W-:Y:S05]  /*39a0*/  BSYNC.RECONVERGENT B1 ;  /* 0x0000000000017941 */ /* 0x000fea0003800200 */
.L_x_4345:
        /* <DEDUP_REMOVED lines=104> */
.L_x_4357:
        /* <DEDUP_REMOVED lines=144> */
.L_x_4356:
        /* <DEDUP_REMOVED lines=74> */
.L_x_4358:
[----:B------:R-:W-:-:S09]  /*4dd0*/  UISETP.NE.OR UP1, UPT, UR6, URZ, UP1 ;  /* 0x000000ff0600728c */ /* 0x000fd20008f25670 */
[----:B------:R-:W-:Y:S05]  /*4de0*/  BRA.U !UP1, `(.L_x_4354) ;  /* 0x0000000109987547 */ /* 0x000fea000b800000 */
.L_x_4355:
[----:B------:R-:W-:-:S13]  /*4df0*/  ISETP.GE.AND P0, PT, R12, UR7, PT ;  /* 0x000000070c007c0c */ /* 0x000fda000bf06270 */
.L_x_4359:
        /* <DEDUP_REMOVED lines=37> */
.L_x_4354:
        /* <DEDUP_REMOVED lines=10> */
.L_x_4360:
        /* <DEDUP_REMOVED lines=13> */
.L_x_4353:
        /* <DEDUP_REMOVED lines=81> */
        .weak           $__internal_21_$__cuda_sm20_div_s64
        .type           $__internal_21_$__cuda_sm20_div_s64,@function
        .size           $__internal_21_$__cuda_sm20_div_s64,(.L_x_7109 - $__internal_21_$__cuda_sm20_div_s64)
$__internal_21_$__cuda_sm20_div_s64:
        /* <DEDUP_REMOVED lines=83> */
[----:B------:R-:W-:Y:S05]  /*5c00*/  RET.REL.NODEC R14 `(_ZN5flash32flash_fwd_splitkv_combine_kernelI23Flash_fwd_kernel_traitsILi64ELi64ELi128ELi4ELb0ELb0EN7cutlass10bfloat16_tE19Flash_kernel_traitsILi64ELi64ELi128ELi4ES3_EELi8ELi7ELb1EEEvNS_16Flash_fwd_paramsE) ;  /* 0xffffffa00efc7950 */ /* 0x000fea0003c3ffff */
.L_x_4361:
        /* <DEDUP_REMOVED lines=15> */
.L_x_7109:


//--------------------- .text._ZN5flash32flash_fwd_splitkv_combine_kernelI23Flash_fwd_kernel_traitsILi64ELi64ELi128ELi4ELb0ELb0EN7cutlass10bfloat16_tE19Flash_kernel_traitsILi64ELi64ELi128ELi4ES3_EELi8ELi6ELb1EEEvNS_16Flash_fwd_paramsE --------------------------
	.section	.text._ZN5flash32flash_fwd_splitkv_combine_kernelI23Flash_fwd_kernel_traitsILi64ELi64ELi128ELi4ELb0ELb0EN7cutlass10bfloat16_tE19Flash_kernel_traitsILi64ELi64ELi128ELi4ES3_EELi8ELi6ELb1EEEvNS_16Flash_fwd_paramsE,"ax",@progbits
	.align	128
        .global         _ZN5flash32flash_fwd_splitkv_combine_kernelI23Flash_fwd_kernel_traitsILi64ELi64ELi128ELi4ELb0ELb0EN7cutlass10bfloat16_tE19Flash_kernel_traitsILi64ELi64ELi128ELi4ES3_EELi8ELi6ELb1EEEvNS_16Flash_fwd_paramsE
        .type           _ZN5flash32flash_fwd_splitkv_combine_kernelI23Flash_fwd_kernel_traitsILi64ELi64ELi128ELi4ELb0ELb0EN7cutlass10bfloat16_tE19Flash_kernel_traitsILi64ELi64ELi128ELi4ES3_EELi8ELi6ELb1EEEvNS_16Flash_fwd_paramsE,@function
        .size           _ZN5flash32flash_fwd_splitkv_combine_kernelI23Flash_fwd_kernel_traitsILi64ELi64ELi128ELi4ELb0ELb0EN7cutlass10bfloat16_tE19Flash_kernel_traitsILi64ELi64ELi128ELi4ES3_EELi8ELi6ELb1EEEvNS_16Flash_fwd_paramsE,(.L_x_7110 - _ZN5flash32flash_fwd_splitkv_combine_kernelI23Flash_fwd_kernel_traitsILi64ELi64ELi128ELi4ELb0ELb0EN7cutlass10bfloat16_tE19Flash_kernel_traitsILi64ELi64ELi128ELi4ES3_EELi8ELi6ELb1EEEvNS_16Flash_fwd_paramsE)
        .other          _ZN5flash32flash_fwd_splitkv_combine_kernelI23Flash_fwd_kernel_traitsILi64ELi64ELi128ELi4ELb0ELb0EN7cutlass10bfloat16_tE19Flash_kernel_traitsILi64ELi64ELi128ELi4ES3_EELi8ELi6ELb1EEEvNS_16Flash_fwd_paramsE,@"STO_CUDA_ENTRY STV_DEFAULT"
_ZN5flash32flash_fwd_splitkv_combine_kernelI23Flash_fwd_kernel_traitsILi64ELi64ELi128ELi4ELb0ELb0EN7cutlass10bfloat16_tE19Flash_kernel_traitsILi64ELi64ELi128ELi4ES3_EELi8ELi6ELb1EEEvNS_16Flash_fwd_paramsE:
.text._ZN5flash32flash_fwd_splitkv_combine_kernelI23Flash_fwd_kernel_traitsILi64ELi64ELi128ELi4ELb0ELb0EN7cutlass10bfloat16_tE19Flash_kernel_traitsILi64ELi64ELi128ELi4ES3_EELi8ELi6ELb1EEEvNS_16Flash_fwd_paramsE:
        /* <DEDUP_REMOVED lines=38> */
.L_x_4362:
[----:B------:R-:W-:Y:S01]  /*0260*/  IMAD.U32 R20, RZ, RZ, UR21 ;  /* 0x00000015ff147e24 */ /* 0x000fe2000f8e00ff */
[----:B------:R-:W-:Y:S01]  /*0270*/  MOV R18, UR19 ;  /* 0x0000001300127c02 */ /* 0x000fe20008000f00 */
[----:B------:R-:W-:Y:S01]  /*0280*/  IMAD.U32 R19, RZ, RZ, UR15 ;  /* 0x0000000fff137e24 */ /* 0x000fe2000f8e00ff */
[----:B------:R-:W-:Y:S02]  /*0290*/  MOV R17, UR14 ;  /* 0x0000000e00117c02 */ /* 0x000fe40008000f00 */
[----:B------:R-:W-:Y:S02]  /*02a0*/  MOV R16, 0x2c0 ;  /* 0x000002c000107802 */ /* 0x000fe40000000f00 */
[----:B------:R-:W-:Y:S05]  /*02b0*/  CALL.REL.NOINC `($__internal_22_$__cuda_sm20_div_s64) ;  /* 0x0000004c00707944 */ /* 0x000fea0003c00000 */
[----:B------:R-:W-:-:S07]  /*02c0*/  MOV R11, R13 ;  /* 0x0000000d000b7202 */ /* 0x000fce0000000f00 */
.L_x_4363:
        /* <DEDUP_REMOVED lines=30> */
.L_x_4365:
[----:B------:R-:W-:Y:S01]  /*04b0*/  IMAD.MOV.U32 R20, RZ, RZ, R10 ;  /* 0x000000ffff147224 */ /* 0x000fe200078e000a */
[----:B------:R-:W-:Y:S02]  /*04c0*/  MOV R19, R11 ;  /* 0x0000000b00137202 */ /* 0x000fe40000000f00 */
[----:B------:R-:W-:Y:S02]  /*04d0*/  MOV R16, 0x4f0 ;  /* 0x000004f000107802 */ /* 0x000fe40000000f00 */
[----:B------:R-:W-:Y:S05]  /*04e0*/  CALL.REL.NOINC `($__internal_22_$__cuda_sm20_div_s64) ;  /* 0x0000004800e47944 */ /* 0x000fea0003c00000 */
[----:B------:R-:W-:Y:S02]  /*04f0*/  MOV R4, R10 ;  /* 0x0000000a00047202 */ /* 0x000fe40000000f00 */
[----:B------:R-:W-:Y:S02]  /*0500*/  MOV R5, R13 ;  /* 0x0000000d00057202 */ /* 0x000fe40000000f00 */
.L_x_4366:
[----:B------:R-:W-:Y:S05]  /*0510*/  BSYNC.RECONVERGENT B0 ;  /* 0x0000000000007941 */ /* 0x000fea0003800200 */
.L_x_4364:
        /* <DEDUP_REMOVED lines=57> */
.L_x_4368:
[----:B------:R-:W-:Y:S01]  /*08b0*/  IMAD.MOV.U32 R20, RZ, RZ, R18 ;  /* 0x000000ffff147224 */ /* 0x000fe200078e0012 */
[----:B------:R-:W-:Y:S01]  /*08c0*/  MOV R18, R11 ;  /* 0x0000000b00127202 */ /* 0x000fe20000000f00 */
[----:B------:R-:W-:Y:S01]  /*08d0*/  IMAD.MOV.U32 R19, RZ, RZ, R17 ;  /* 0x000000ffff137224 */ /* 0x000fe200078e0011 */
[----:B------:R-:W-:Y:S02]  /*08e0*/  MOV R17, R31 ;  /* 0x0000001f00117202 */ /* 0x000fe40000000f00 */
[----:B------:R-:W-:Y:S02]  /*08f0*/  MOV R16, 0x910 ;  /* 0x0000091000107802 */ /* 0x000fe40000000f00 */
[----:B------:R-:W-:Y:S05]  /*0900*/  CALL.REL.NOINC `($__internal_22_$__cuda_sm20_div_s64) ;  /* 0x0000004400dc7944 */ /* 0x000fea0003c00000 */
[----:B------:R-:W-:Y:S02]  /*0910*/  MOV R12, R10 ;  /* 0x0000000a000c7202 */ /* 0x000fe40000000f00 */
.L_x_4369:
[----:B------:R-:W-:Y:S05]  /*0920*/  BSYNC.RECONVERGENT B0 ;  /* 0x0000000000007941 */ /* 0x000fea0003800200 */
.L_x_4367:
        /* <DEDUP_REMOVED lines=124> */
.L_x_4371:
[----:B------:R-:W-:Y:S01]  /*10f0*/  IMAD.MOV.U32 R20, RZ, RZ, R12 ;  /* 0x000000ffff147224 */ /* 0x000fe200078e000c */
[----:B------:R-:W-:Y:S01]  /*1100*/  MOV R18, R8 ;  /* 0x0000000800127202 */ /* 0x000fe20000000f00 */
[----:B------:R-:W-:Y:S01]  /*1110*/  IMAD.MOV.U32 R19, RZ, RZ, R13 ;  /* 0x000000ffff137224 */ /* 0x000fe200078e000d */
[----:B------:R-:W-:Y:S02]  /*1120*/  MOV R17, R0 ;  /* 0x0000000000117202 */ /* 0x000fe40000000f00 */
[----:B------:R-:W-:Y:S02]  /*1130*/  MOV R16, 0x1150 ;  /* 0x0000115000107802 */ /* 0x000fe40000000f00 */
[----:B------:R-:W-:Y:S05]  /*1140*/  CALL.REL.NOINC `($__internal_22_$__cuda_sm20_div_s64) ;  /* 0x0000003c00cc7944 */ /* 0x000fea0003c00000 */
[----:B------:R-:W-:Y:S02]  /*1150*/  MOV R34, R10 ;  /* 0x0000000a00227202 */ /* 0x000fe40000000f00 */
[----:B------:R-:W-:Y:S02]  /*1160*/  MOV R35, R13 ;  /* 0x0000000d00237202 */ /* 0x000fe40000000f00 */
.L_x_4372:
[----:B------:R-:W-:Y:S05]  /*1170*/  BSYNC.RECONVERGENT B0 ;  /* 0x0000000000007941 */ /* 0x000fea0003800200 */
.L_x_4370:
        /* <DEDUP_REMOVED lines=57> */
.L_x_4374:
[----:B------:R-:W-:Y:S01]  /*1510*/  IMAD.MOV.U32 R20, RZ, RZ, R4 ;  /* 0x000000ffff147224 */ /* 0x000fe200078e0004 */
[----:B------:R-:W-:Y:S01]  /*1520*/  MOV R19, R5 ;  /* 0x0000000500137202 */ /* 0x000fe20000000f00 */
[----:B------:R-:W-:Y:S01]  /*1530*/  IMAD.MOV.U32 R18, RZ, RZ, R7 ;  /* 0x000000ffff127224 */ /* 0x000fe200078e0007 */
[----:B------:R-:W-:Y:S02]  /*1540*/  MOV R16, 0x1560 ;  /* 0x0000156000107802 */ /* 0x000fe40000000f00 */
[----:B------:R-:W-:Y:S05]  /*1550*/  CALL.REL.NOINC `($__internal_22_$__cuda_sm20_div_s64) ;  /* 0x0000003800c87944 */ /* 0x000fea0003c00000 */
[----:B------:R-:W-:Y:S02]  /*1560*/  MOV R20, R10 ;  /* 0x0000000a00147202 */ /* 0x000fe40000000f00 */
[----:B------:R-:W-:Y:S02]  /*1570*/  MOV R21, R13 ;  /* 0x0000000d00157202 */ /* 0x000fe40000000f00 */
.L_x_4375:
[----:B------:R-:W-:Y:S05]  /*1580*/  BSYNC.RECONVERGENT B0 ;  /* 0x0000000000007941 */ /* 0x000fea0003800200 */
.L_x_4373:
        /* <DEDUP_REMOVED lines=275> */
.L_x_4379:
[----:B------:R-:W-:Y:S01]  /*26c0*/  IMAD.MOV.U32 R20, RZ, RZ, R2 ;  /* 0x000000ffff147224 */ /* 0x000fe200078e0002 */
[----:B------:R-:W-:Y:S01]  /*26d0*/  MOV R19, RZ ;  /* 0x000000ff00137202 */ /* 0x000fe20000000f00 */
[----:B------:R-:W-:Y:S01]  /*26e0*/  IMAD.MOV.U32 R18, RZ, RZ, R32 ;  /* 0x000000ffff127224 */ /* 0x000fe200078e0020 */
[----:B------:R-:W-:Y:S02]  /*26f0*/  MOV R16, 0x2710 ;  /* 0x0000271000107802 */ /* 0x000fe40000000f00 */
[----:B------:R-:W-:Y:S05]  /*2700*/  CALL.REL.NOINC `($__internal_22_$__cuda_sm20_div_s64) ;  /* 0x00000028005c7944 */ /* 0x000fea0003c00000 */
[----:B------:R-:W-:Y:S02]  /*2710*/  IADD3 R17, PT, PT, -R10, RZ, RZ ;  /* 0x000000ff0a117210 */ /* 0x000fe40007ffe1ff */
[----:B------:R-:W-:-:S03]  /*2720*/  MOV R33, R13 ;  /* 0x0000000d00217202 */ /* 0x000fc60000000f00 */
[----:B------:R-:W-:Y:S01]  /*2730*/  IMAD R14, R32, R17, R2 ;  /* 0x00000011200e7224 */ /* 0x000fe200078e0202 */
[----:B------:R-:W-:-:S07]  /*2740*/  MOV R32, R10 ;  /* 0x0000000a00207202 */ /* 0x000fce0000000f00 */
.L_x_4380:
        /* <DEDUP_REMOVED lines=59> */
.L_x_4382:
[----:B------:R-:W-:Y:S01]  /*2b00*/  IMAD.MOV.U32 R20, RZ, RZ, R32 ;  /* 0x000000ffff147224 */ /* 0x000fe200078e0020 */
[----:B------:R-:W-:Y:S01]  /*2b10*/  MOV R19, R33 ;  /* 0x0000002100137202 */ /* 0x000fe20000000f00 */
[----:B------:R-:W-:Y:S01]  /*2b20*/  IMAD.MOV.U32 R18, RZ, RZ, R30 ;  /* 0x000000ffff127224 */ /* 0x000fe200078e001e */
[----:B------:R-:W-:Y:S02]  /*2b30*/  MOV R16, 0x2b50 ;  /* 0x00002b5000107802 */ /* 0x000fe40000000f00 */
[----:B------:R-:W-:Y:S05]  /*2b40*/  CALL.REL.NOINC `($__internal_22_$__cuda_sm20_div_s64) ;  /* 0x00000024004c7944 */ /* 0x000fea0003c00000 */
[----:B------:R-:W-:-:S05]  /*2b50*/  IADD3 R13, PT, PT, -R10, RZ, RZ ;  /* 0x000000ff0a0d7210 */ /* 0x000fca0007ffe1ff */
[----:B------:R-:W-:Y:S02]  /*2b60*/  IMAD R30, R13, R30, R32 ;  /* 0x0000001e0d1e7224 */ /* 0x000fe400078e0220 */
.L_x_4383:
[----:B------:R-:W-:Y:S05]  /*2b70*/  BSYNC.RECONVERGENT B0 ;  /* 0x0000000000007941 */ /* 0x000fea0003800200 */
.L_x_4381:
        /* <DEDUP_REMOVED lines=162> */
.L_x_4378:
[----:B------:R-:W0:Y:S01]  /*35a0*/  LDC.64 R2, c[0x0][0x420] ;  /* 0x00010800ff027b82 */ /* 0x000e220000000a00 */
[----:B------:R-:W-:-:S05]  /*35b0*/  IADD3 R0, PT, PT, R12, UR20, RZ ;  /* 0x000000140c007c10 */ /* 0x000fca000fffe0ff */
[----:B0-----:R-:W-:-:S05]  /*35c0*/  IMAD.WIDE.U32 R2, R0, 0x4, R2 ;  /* 0x0000000400027825 */ /* 0x001fca00078e0002 */
[----:B------:R1:W-:Y:S02]  /*35d0*/  STG.E desc[UR8][R2.64], R22 ;  /* 0x0000001602007986 */ /* 0x0003e4000c101908 */
.L_x_4377:
[----:B------:R-:W-:Y:S05]  /*35e0*/  BSYNC.RECONVERGENT B1 ;  /* 0x0000000000017941 */ /* 0x000fea0003800200 */
.L_x_4376:
        /* <DEDUP_REMOVED lines=80> */
.L_x_4388:
        /* <DEDUP_REMOVED lines=133> */
.L_x_4387:
        /* <DEDUP_REMOVED lines=73> */
.L_x_4389:
[----:B------:R-:W-:-:S09]  /*47d0*/  UISETP.NE.OR UP1, UPT, UR10, URZ, UP1 ;  /* 0x000000ff0a00728c */ /* 0x000fd20008f25670 */
[----:B------:R-:W-:Y:S05]  /*47e0*/  BRA.U !UP1, `(.L_x_4385) ;  /* 0x0000000109947547 */ /* 0x000fea000b800000 */
.L_x_4386:
[----:B------:R-:W-:-:S13]  /*47f0*/  ISETP.GE.AND P0, PT, R12, UR7, PT ;  /* 0x000000070c007c0c */ /* 0x000fda000bf06270 */
.L_x_4390:
        /* <DEDUP_REMOVED lines=36> */
.L_x_4385:
[----:B------:R-:W-:-:S09]  /*4a40*/  UISETP.NE.AND UP0, UPT, UR4, URZ, UPT ;  /* 0x000000ff0400728c */ /* 0x000fd2000bf05270 */
[----:B------:R-:W-:Y:S05]  /*4a50*/  BRA.U !UP0, `(.L_x_4384) ;  /* 0x0000000108447547 */ /* 0x000fea000b800000 */
[----:B------:R-:W-:Y:S01]  /*4a60*/  IMAD R13, R13, 0x24, R14 ;  /* 0x000000240d0d7824 */ /* 0x000fe200078e020e */
[----:B------:R-:W-:Y:S01]  /*4a70*/  ISETP.GE.AND P0, PT, R12, UR7, PT ;  /* 0x000000070c007c0c */ /* 0x000fe2000bf06270 */
[----:B------:R-:W-:Y:S02]  /*4a80*/  UIMAD.WIDE UR10, UR11, 0x4, URZ ;  /* 0x000000040b0a78a5 */ /* 0x000fe4000f8e02ff */
[----:B------:R-:W-:Y:S01]  /*4a90*/  UIADD3 UR4, UPT, UPT, -UR4, URZ, URZ ;  /* 0x000000ff04047290 */ /* 0x000fe2000fffe1ff */
[----:B------:R-:W-:-:S11]  /*4aa0*/  IADD3 R6, PT, PT, R13, UR6, RZ ;  /* 0x000000060d067c10 */ /* 0x000fd6000fffe0ff */
.L_x_4391:
        /* <DEDUP_REMOVED lines=12> */
.L_x_4384:
        /* <DEDUP_REMOVED lines=81> */
        .weak           $__internal_22_$__cuda_sm20_div_s64
        .type           $__internal_22_$__cuda_sm20_div_s64,@function
        .size           $__internal_22_$__cuda_sm20_div_s64,(.L_x_7110 - $__internal_22_$__cuda_sm20_div_s64)
$__internal_22_$__cuda_sm20_div_s64:
        /* <DEDUP_REMOVED lines=83> */
[----:B------:R-:W-:Y:S06]  /*55b0*/  RET.REL.NODEC R20 `(_ZN5flash32flash_fwd_splitkv_combine_kernelI23Flash_fwd_kernel_traitsILi64ELi64ELi128ELi4ELb0ELb0EN7cutlass10bfloat16_tE19Flash_kernel_traitsILi64ELi64ELi128ELi4ES3_EELi8ELi6ELb1EEEvNS_16Flash_fwd_paramsE) ;  /* 0xffffffa814907950 */ /* 0x000fec0003c3ffff */
.L_x_4392:
        /* <DEDUP_REMOVED lines=12> */
.L_x_7110:


//--------------------- .text._ZN5flash32flash_fwd_splitkv_combine_kernelI23Flash_fwd_kernel_traitsILi64ELi64ELi128ELi4ELb0ELb0EN7cutlass10bfloat16_tE19Flash_kernel_traitsILi64ELi64ELi128ELi4ES3_EELi8ELi5ELb1EEEvNS_16Flash_fwd_paramsE --------------------------
	.section	.text._ZN5flash32flash_fwd_splitkv_combine_kernelI23Flash_fwd_kernel_traitsILi64ELi64ELi128ELi4ELb0ELb0EN7cutlass10bfloat16_tE19Flash_kernel_traitsILi64ELi64ELi128ELi4ES3_EELi8ELi5ELb1EEEvNS_16Flash_fwd_paramsE,"ax",@progbits
	.align	128
        .global         _ZN5flash32flash_fwd_splitkv_combine_kernelI23Flash_fwd_kernel_traitsILi64ELi64ELi128ELi4ELb0ELb0EN7cutlass10bfloat16_tE19Flash_kernel_traitsILi64ELi64ELi128ELi4ES3_EELi8ELi5ELb1EEEvNS_16Flash_fwd_paramsE
        .type           _ZN5flash32flash_fwd_splitkv_combine_kernelI23Flash_fwd_kernel_traitsILi64ELi64ELi128ELi4ELb0ELb0EN7cutlass10bfloat16_tE19Flash_kernel_traitsILi64ELi64ELi128ELi4ES3_EELi8ELi5ELb1EEEvNS_16Flash_fwd_paramsE,@function
        .size           _ZN5flash32flash_fwd_splitkv_combine_kernelI23Flash_fwd_kernel_traitsILi64ELi64ELi128ELi4ELb0ELb0EN7cutlass10bfloat16_tE19Flash_kernel_traitsILi64ELi64ELi128ELi4ES3_EELi8ELi5ELb1EEEvNS_16Flash_fwd_paramsE,(.L_x_7111 - _ZN5flash32flash_fwd_splitkv_combine_kernelI23Flash_fwd_kernel_traitsILi64ELi64ELi128ELi4ELb0ELb0EN7cutlass10bfloat16_tE19Flash_kernel_traitsILi64ELi64ELi128ELi4ES3_EELi8ELi5ELb1EEEvNS_16Flash_fwd_paramsE)
        .other          _ZN5flash32flash_fwd_splitkv_combine_kernelI23Flash_fwd_kernel_traitsILi64ELi64ELi128ELi4ELb0ELb0EN7cutlass10bfloat16_tE19Flash_kernel_traitsILi64ELi64ELi128ELi4ES3_EELi8ELi5ELb1EEEvNS_16Flash_fwd_paramsE,@"STO_CUDA_ENTRY STV_DEFAULT"
_ZN5flash32flash_fwd_splitkv_combine_kernelI23Flash_fwd_kernel_traitsILi64ELi64ELi128ELi4ELb0ELb0EN7cutlass10bfloat16_tE19Flash_kernel_traitsILi64ELi64ELi128ELi4ES3_EELi8ELi5ELb1EEEvNS_16Flash_fwd_paramsE:
.text._ZN5flash32flash_fwd_splitkv_combine_kernelI23Flash_fwd_kernel_traitsILi64ELi64ELi128ELi4ELb0ELb0EN7cutlass10bfloat16_tE19Flash_kernel_traitsILi64ELi64ELi128ELi4ES3_EELi8ELi5ELb1EEEvNS_16Flash_fwd_paramsE:
        /* <DEDUP_REMOVED lines=38> */
.L_x_4393:
[----:B------:R-:W-:Y:S01]  /*0260*/  IMAD.U32 R22, RZ, RZ, UR21 ;  /* 0x00000015ff167e24 */ /* 0x000fe2000f8e00ff */
[----:B------:R-:W-:Y:S01]  /*0270*/  MOV R20, UR19 ;  /* 0x0000001300147c02 */ /* 0x000fe20008000f00 */
[----:B------:R-:W-:Y:S01]  /*0280*/  IMAD.U32 R19, RZ, RZ, UR15 ;  /* 0x0000000fff137e24 */ /* 0x000fe2000f8e00ff */
[----:B------:R-:W-:Y:S02]  /*0290*/  MOV R18, UR14 ;  /* 0x0000000e00127c02 */ /* 0x000fe40008000f00 */
[----:B------:R-:W-:Y:S02]  /*02a0*/  MOV R16, 0x2c0 ;  /* 0x000002c000107802 */ /* 0x000fe40000000f00 */
[----:B------:R-:W-:Y:S05]  /*02b0*/  CALL.REL.NOINC `($__internal_23_$__cuda_sm20_div_s64) ;  /* 0x00000048008c7944 */ /* 0x000fea0003c00000 */
.L_x_4394:
        /* <DEDUP_REMOVED lines=30> */
.L_x_4396:
[----:B------:R-:W-:Y:S01]  /*04a0*/  IMAD.MOV.U32 R22, RZ, RZ, R10 ;  /* 0x000000ffff167224 */ /* 0x000fe200078e000a */
[----:B------:R-:W-:Y:S02]  /*04b0*/  MOV R19, R11 ;  /* 0x0000000b00137202 */ /* 0x000fe40000000f00 */
[----:B------:R-:W-:Y:S02]  /*04c0*/  MOV R16, 0x4e0 ;  /* 0x000004e000107802 */ /* 0x000fe40000000f00 */
[----:B------:R-:W-:Y:S05]  /*04d0*/  CALL.REL.NOINC `($__internal_23_$__cuda_sm20_div_s64) ;  /* 0x0000004800047944 */ /* 0x000fea0003c00000 */
[----:B------:R-:W-:Y:S02]  /*04e0*/  MOV R4, R10 ;  /* 0x0000000a00047202 */ /* 0x000fe40000000f00 */
[----:B------:R-:W-:Y:S02]  /*04f0*/  MOV R5, R11 ;  /* 0x0000000b00057202 */ /* 0x000fe40000000f00 */
.L_x_4397:
[----:B------:R-:W-:Y:S05]  /*0500*/  BSYNC.RECONVERGENT B0 ;  /* 0x0000000000007941 */ /* 0x000fea0003800200 */
.L_x_4395:
        /* <DEDUP_REMOVED lines=57> */
.L_x_4399:
[----:B------:R-:W-:Y:S01]  /*08a0*/  IMAD.MOV.U32 R22, RZ, RZ, R20 ;  /* 0x000000ffff167224 */ /* 0x000fe200078e0014 */
[----:B------:R-:W-:Y:S01]  /*08b0*/  MOV R20, R9 ;  /* 0x0000000900147202 */ /* 0x000fe20000000f00 */
[----:B------:R-:W-:Y:S01]  /*08c0*/  IMAD.MOV.U32 R19, RZ, RZ, R18 ;  /* 0x000000ffff137224 */ /* 0x000fe200078e0012 */
[----:B------:R-:W-:Y:S02]  /*08d0*/  MOV R18, R29 ;  /* 0x0000001d00127202 */ /* 0x000fe40000000f00 */
[----:B------:R-:W-:Y:S02]  /*08e0*/  MOV R16, 0x900 ;  /* 0x0000090000107802 */ /* 0x000fe40000000f00 */
[----:B------:R-:W-:Y:S05]  /*08f0*/  CALL.REL.NOINC `($__internal_23_$__cuda_sm20_div_s64) ;  /* 0x0000004000fc7944 */ /* 0x000fea0003c00000 */
.L_x_4400:
[----:B------:R-:W-:Y:S05]  /*0900*/  BSYNC.RECONVERGENT B0 ;  /* 0x0000000000007941 */ /* 0x000fea0003800200 */
.L_x_4398:
        /* <DEDUP_REMOVED lines=124> */
.L_x_4402:
[----:B------:R-:W-:Y:S01]  /*10d0*/  IMAD.MOV.U32 R22, RZ, RZ, R10 ;  /* 0x000000ffff167224 */ /* 0x000fe200078e000a */
[----:B------:R-:W-:Y:S01]  /*10e0*/  MOV R20, R8 ;  /* 0x0000000800147202 */ /* 0x000fe20000000f00 */
[----:B------:R-:W-:Y:S01]  /*10f0*/  IMAD.MOV.U32 R19, RZ, RZ, R11 ;  /* 0x000000ffff137224 */ /* 0x000fe200078e000b */
[----:B------:R-:W-:Y:S02]  /*1100*/  MOV R18, R0 ;  /* 0x0000000000127202 */ /* 0x000fe40000000f00 */
[----:B------:R-:W-:Y:S02]  /*1110*/  MOV R16, 0x1130 ;  /* 0x0000113000107802 */ /* 0x000fe40000000f00 */
[----:B------:R-:W-:Y:S05]  /*1120*/  CALL.REL.NOINC `($__internal_23_$__cuda_sm20_div_s64) ;  /* 0x0000003800f07944 */ /* 0x000fea0003c00000 */
[----:B------:R-:W-:Y:S02]  /*1130*/  MOV R32, R10 ;  /* 0x0000000a00207202 */ /* 0x000fe40000000f00 */
[----:B------:R-:W-:Y:S02]  /*1140*/  MOV R33, R11 ;  /* 0x0000000b00217202 */ /* 0x000fe40000000f00 */
.L_x_4403:
[----:B------:R-:W-:Y:S05]  /*1150*/  BSYNC.RECONVERGENT B0 ;  /* 0x0000000000007941 */ /* 0x000fea0003800200 */
.L_x_4401:
        /* <DEDUP_REMOVED lines=57> */
.L_x_4405:
[----:B------:R-:W-:Y:S01]  /*14f0*/  IMAD.MOV.U32 R22, RZ, RZ, R4 ;  /* 0x000000ffff167224 */ /* 0x000fe200078e0004 */
[----:B------:R-:W-:Y:S01]  /*1500*/  MOV R19, R5 ;  /* 0x0000000500137202 */ /* 0x000fe20000000f00 */
[----:B------:R-:W-:Y:S01]  /*1510*/  IMAD.MOV.U32 R20, RZ, RZ, R7 ;  /* 0x000000ffff147224 */ /* 0x000fe200078e0007 */
[----:B------:R-:W-:Y:S02]  /*1520*/  MOV R16, 0x1540 ;  /* 0x0000154000107802 */ /* 0x000fe40000000f00 */
[----:B------:R-:W-:Y:S05]  /*1530*/  CALL.REL.NOINC `($__internal_23_$__cuda_sm20_div_s64) ;  /* 0x0000003400ec7944 */ /* 0x000fea0003c00000 */
[----:B------:R-:W-:Y:S02]  /*1540*/  MOV R14, R10 ;  /* 0x0000000a000e7202 */ /* 0x000fe40000000f00 */
[----:B------:R-:W-:Y:S02]  /*1550*/  MOV R15, R11 ;  /* 0x0000000b000f7202 */ /* 0x000fe40000000f00 */
.L_x_4406:
[----:B------:R-:W-:Y:S05]  /*1560*/  BSYNC.RECONVERGENT B0 ;  /* 0x0000000000007941 */ /* 0x000fea0003800200 */
.L_x_4404:
        /* <DEDUP_REMOVED lines=233> */
.L_x_4410:
[----:B------:R-:W-:Y:S01]  /*2400*/  IMAD.MOV.U32 R22, RZ, RZ, R2 ;  /* 0x000000ffff167224 */ /* 0x000fe200078e0002 */
[----:B------:R-:W-:Y:S01]  /*2410*/  MOV R19, RZ ;  /* 0x000000ff00137202 */ /* 0x000fe20000000f00 */
[----:B------:R-:W-:Y:S01]  /*2420*/  IMAD.MOV.U32 R20, RZ, RZ, R30 ;  /* 0x000000ffff147224 */ /* 0x000fe200078e001e */
[----:B------:R-:W-:Y:S02]  /*2430*/  MOV R16, 0x2450 ;  /* 0x0000245000107802 */ /* 0x000fe40000000f00 */
[----:B------:R-:W-:Y:S05]  /*2440*/  CALL.REL.NOINC `($__internal_23_$__cuda_sm20_div_s64) ;  /* 0x0000002800287944 */ /* 0x000fea0003c00000 */
[----:B------:R-:W-:Y:S02]  /*2450*/  IADD3 R13, PT, PT, -R10, RZ, RZ ;  /* 0x000000ff0a0d7210 */ /* 0x000fe40007ffe1ff */
[----:B------:R-:W-:-:S03]  /*2460*/  MOV R31, R11 ;  /* 0x0000000b001f7202 */ /* 0x000fc60000000f00 */
[----:B------:R-:W-:Y:S01]  /*2470*/  IMAD R13, R30, R13, R2 ;  /* 0x0000000d1e0d7224 */ /* 0x000fe200078e0202 */
[----:B------:R-:W-:-:S07]  /*2480*/  MOV R30, R10 ;  /* 0x0000000a001e7202 */ /* 0x000fce0000000f00 */
.L_x_4411:
        /* <DEDUP_REMOVED lines=59> */
.L_x_4413:
[----:B------:R-:W-:Y:S01]  /*2840*/  IMAD.MOV.U32 R22, RZ, RZ, R30 ;  /* 0x000000ffff167224 */ /* 0x000fe200078e001e */
[----:B------:R-:W-:Y:S01]  /*2850*/  MOV R19, R31 ;  /* 0x0000001f00137202 */ /* 0x000fe20000000f00 */
[----:B------:R-:W-:Y:S01]  /*2860*/  IMAD.MOV.U32 R20, RZ, RZ, R28 ;  /* 0x000000ffff147224 */ /* 0x000fe200078e001c */
[----:B------:R-:W-:Y:S02]  /*2870*/  MOV R16, 0x2890 ;  /* 0x0000289000107802 */ /* 0x000fe40000000f00 */
[----:B------:R-:W-:Y:S05]  /*2880*/  CALL.REL.NOINC `($__internal_23_$__cuda_sm20_div_s64) ;  /* 0x0000002400187944 */ /* 0x000fea0003c00000 */
[----:B------:R-:W-:-:S05]  /*2890*/  IADD3 R11, PT, PT, -R10, RZ, RZ ;  /* 0x000000ff0a0b7210 */ /* 0x000fca0007ffe1ff */
[----:B------:R-:W-:Y:S02]  /*28a0*/  IMAD R28, R11, R28, R30 ;  /* 0x0000001c0b1c7224 */ /* 0x000fe400078e021e */
.L_x_4414:
[----:B------:R-:W-:Y:S05]  /*28b0*/  BSYNC.RECONVERGENT B0 ;  /* 0x0000000000007941 */ /* 0x000fea0003800200 */
.L_x_4412:
        /* <DEDUP_REMOVED lines=160> */
.L_x_4409:
[----:B------:R-:W0:Y:S01]  /*32c0*/  LDC.64 R2, c[0x0][0x420] ;  /* 0x00010800ff027b82 */ /* 0x000e220000000a00 */
[----:B------:R-:W-:-:S05]  /*32d0*/  IADD3 R0, PT, PT, R12, UR20, RZ ;  /* 0x000000140c007c10 */ /* 0x000fca000fffe0ff */
[----:B0-----:R-:W-:-:S05]  /*32e0*/  IMAD.WIDE.U32 R2, R0, 0x4, R2 ;  /* 0x0000000400027825 */ /* 0x001fca00078e0002 */
[----:B------:R0:W-:Y:S02]  /*32f0*/  STG.E desc[UR10][R2.64], R23 ;  /* 0x0000001702007986 */ /* 0x0001e4000c10190a */
.L_x_4408:
[----:B------:R-:W-:Y:S05]  /*3300*/  BSYNC.RECONVERGENT B1 ;  /* 0x0000000000017941 */ /* 0x000fea0003800200 */
.L_x_4407:
        /* <DEDUP_REMOVED lines=66> */
.L_x_4419:
        /* <DEDUP_REMOVED lines=133> */
.L_x_4418:
        /* <DEDUP_REMOVED lines=73> */
.L_x_4420:
[----:B------:R-:W-:-:S09]  /*4410*/  UISETP.NE.OR UP1, UPT, UR5, URZ, UP1 ;  /* 0x000000ff0500728c */ /* 0x000fd20008f25670 */
[----:B------:R-:W-:Y:S05]  /*4420*/  BRA.U !UP1, `(.L_x_4416) ;  /* 0x0000000109947547 */ /* 0x000fea000b800000 */
.L_x_4417:
[----:B------:R-:W-:-:S13]  /*4430*/  ISETP.GE.AND P0, PT, R12, UR8, PT ;  /* 0x000000080c007c0c */ /* 0x000fda000bf06270 */
.L_x_4421:
        /* <DEDUP_REMOVED lines=36> */
.L_x_4416:
        /* <DEDUP_REMOVED lines=10> */
.L_x_4422:
        /* <DEDUP_REMOVED lines=12> */
.L_x_4415:
        /* <DEDUP_REMOVED lines=81> */
        .weak           $__internal_23_$__cuda_sm20_div_s64
        .type           $__internal_23_$__cuda_sm20_div_s64,@function
        .size           $__internal_23_$__cuda_sm20_div_s64,(.L_x_7111 - $__internal_23_$__cuda_sm20_div_s64)
$__internal_23_$__cuda_sm20_div_s64:
        /* <DEDUP_REMOVED lines=83> */
[----:B------:R-:W-:Y:S06]  /*5220*/  RET.REL.NODEC R14 `(_ZN5flash32flash_fwd_splitkv_combine_kernelI23Flash_fwd_kernel_traitsILi64ELi64ELi128ELi4ELb0ELb0EN7cutlass10bfloat16_tE19Flash_kernel_traitsILi64ELi64ELi128ELi4ES3_EELi8ELi5ELb1EEEvNS_16Flash_fwd_paramsE) ;  /* 0xffffffac0e747950 */ /* 0x000fec0003c3ffff */
.L_x_4423:
        /* <DEDUP_REMOVED lines=13> */
.L_x_7111:


//--------------------- .text._ZN5flash32flash_fwd_splitkv_combine_kernelI23Flash_fwd_kernel_traitsILi64ELi64ELi128ELi4ELb0ELb0EN7cutlass10bfloat16_tE19Flash_kernel_traitsILi64ELi64ELi128ELi4ES3_EELi8ELi4ELb1EEEvNS_16Flash_fwd_paramsE --------------------------
	.section	.text._ZN5flash32flash_fwd_splitkv_combine_kernelI23Flash_fwd_kernel_traitsILi64ELi64ELi128ELi4ELb0ELb0EN7cutlass10bfloat16_tE19Flash_kernel_traitsILi64ELi64ELi128ELi4ES3_EELi8ELi4ELb1EEEvNS_16Flash_fwd_paramsE,"ax",@progbits
	.align	128
        .global         _ZN5flash32flash_fwd_splitkv_combine_kernelI23Flash_fwd_kernel_traitsILi64ELi64ELi128ELi4ELb0ELb0EN7cutlass10bfloat16_tE19Flash_kernel_traitsILi64ELi64ELi128ELi4ES3_EELi8ELi4ELb1EEEvNS_16Flash_fwd_paramsE
        .type           _ZN5flash32flash_fwd_splitkv_combine_kernelI23Flash_fwd_kernel_traitsILi64ELi64ELi128ELi4ELb0ELb0EN7cutlass10bfloat16_tE19Flash_kernel_traitsILi64ELi64ELi128ELi4ES3_EELi8ELi4ELb1EEEvNS_16Flash_fwd_paramsE,@function
        .size           _ZN5flash32flash_fwd_splitkv_combine_kernelI23Flash_fwd_kernel_traitsILi64ELi64ELi128ELi4ELb0ELb0EN7cutlass10bfloat16_tE19Flash_kernel_traitsILi64ELi64ELi128ELi4ES3_EELi8ELi4ELb1EEEvNS_16Flash_fwd_paramsE,(.L_x_7112 - _ZN5flash32flash_fwd_splitkv_combine_kernelI23Flash_fwd_kernel_traitsILi64ELi64ELi128ELi4ELb0ELb0EN7cutlass10bfloat16_tE19Flash_kernel_traitsILi64ELi64ELi128ELi4ES3_EELi8ELi4ELb1EEEvNS_16Flash_fwd_paramsE)
        .other          _ZN5flash32flash_fwd_splitkv_combine_kernelI23Flash_fwd_kernel_traitsILi64ELi64ELi128ELi4ELb0ELb0EN7cutlass10bfloat16_tE19Flash_kernel_traitsILi64ELi64ELi128ELi4ES3_EELi8ELi4ELb1EEEvNS_16Flash_fwd_paramsE,@"STO_CUDA_ENTRY STV_DEFAULT"
_ZN5flash32flash_fwd_splitkv_combine_kernelI23Flash_fwd_kernel_traitsILi64ELi64ELi128ELi4ELb0ELb0EN7cutlass10bfloat16_tE19Flash_kernel_traitsILi64ELi64ELi128ELi4ES3_EELi8ELi4ELb1EEEvNS_16Flash_fwd_paramsE:
.text._ZN5flash32flash_fwd_splitkv_combine_kernelI23Flash_fwd_kernel_traitsILi64ELi64ELi128ELi4ELb0ELb0EN7cutlass10bfloat16_tE19Flash_kernel_traitsILi64ELi64ELi128ELi4ES3_EELi8ELi4ELb1EEEvNS_16Flash_fwd_paramsE:
        /* <DEDUP_REMOVED lines=38> */
.L_x_4424:
[----:B------:R-:W-:Y:S01]  /*0260*/  IMAD.U32 R16, RZ, RZ, UR14 ;  /* 0x0000000eff107e24 */ /* 0x000fe2000f8e00ff */
[----:B------:R-:W-:Y:S01]  /*0270*/  MOV R20, UR12 ;  /* 0x0000000c00147c02 */ /* 0x000fe20008000f00 */
[----:B------:R-:W-:Y:S01]  /*0280*/  IMAD.U32 R21, RZ, RZ, UR15 ;  /* 0x0000000fff157e24 */ /* 0x000fe2000f8e00ff */
[----:B------:R-:W-:Y:S02]  /*0290*/  MOV R19, UR7 ;  /* 0x0000000700137c02 */ /* 0x000fe40008000f00 */
[----:B------:R-:W-:Y:S02]  /*02a0*/  MOV R18, 0x2c0 ;  /* 0x000002c000127802 */ /* 0x000fe40000000f00 */
[----:B------:R-:W-:Y:S05]  /*02b0*/  CALL.REL.NOINC `($__internal_24_$__cuda_sm20_div_s64) ;  /* 0x0000004800307944 */ /* 0x000fea0003c00000 */
[----:B------:R-:W-:-:S07]  /*02c0*/  MOV R11, R13 ;  /* 0x0000000d000b7202 */ /* 0x000fce0000000f00 */
.L_x_4425:
        /* <DEDUP_REMOVED lines=30> */
.L_x_4427:
[----:B------:R-:W-:Y:S01]  /*04b0*/  IMAD.MOV.U32 R16, RZ, RZ, R10 ;  /* 0x000000ffff107224 */ /* 0x000fe200078e000a */
[----:B------:R-:W-:Y:S02]  /*04c0*/  MOV R21, R11 ;  /* 0x0000000b00157202 */ /* 0x000fe40000000f00 */
[----:B------:R-:W-:Y:S02]  /*04d0*/  MOV R18, 0x4f0 ;  /* 0x000004f000127802 */ /* 0x000fe40000000f00 */
[----:B------:R-:W-:Y:S05]  /*04e0*/  CALL.REL.NOINC `($__internal_24_$__cuda_sm20_div_s64) ;  /* 0x0000004400a47944 */ /* 0x000fea0003c00000 */
[----:B------:R-:W-:Y:S02]  /*04f0*/  MOV R4, R10 ;  /* 0x0000000a00047202 */ /* 0x000fe40000000f00 */
[----:B------:R-:W-:Y:S02]  /*0500*/  MOV R5, R13 ;  /* 0x0000000d00057202 */ /* 0x000fe40000000f00 */
.L_x_4428:
[----:B------:R-:W-:Y:S05]  /*0510*/  BSYNC.RECONVERGENT B0 ;  /* 0x0000000000007941 */ /* 0x000fea0003800200 */
.L_x_4426:
        /* <DEDUP_REMOVED lines=57> */
.L_x_4430:
[----:B------:R-:W-:Y:S01]  /*08b0*/  IMAD.MOV.U32 R16, RZ, RZ, R20 ;  /* 0x000000ffff107224 */ /* 0x000fe200078e0014 */
[----:B------:R-:W-:Y:S01]  /*08c0*/  MOV R20, R11 ;  /* 0x0000000b00147202 */ /* 0x000fe20000000f00 */
[----:B------:R-:W-:Y:S01]  /*08d0*/  IMAD.MOV.U32 R21, RZ, RZ, R19 ;  /* 0x000000ffff157224 */ /* 0x000fe200078e0013 */
[----:B------:R-:W-:Y:S02]  /*08e0*/  MOV R19, R29 ;  /* 0x0000001d00137202 */ /* 0x000fe40000000f00 */
[----:B------:R-:W-:Y:S02]  /*08f0*/  MOV R18, 0x910 ;  /* 0x0000091000127802 */ /* 0x000fe40000000f00 */
[----:B------:R-:W-:Y:S05]  /*0900*/  CALL.REL.NOINC `($__internal_24_$__cuda_sm20_div_s64) ;  /* 0x00000040009c7944 */ /* 0x000fea0003c00000 */
[----:B------:R-:W-:Y:S02]  /*0910*/  MOV R12, R10 ;  /* 0x0000000a000c7202 */ /* 0x000fe40000000f00 */
.L_x_4431:
[----:B------:R-:W-:Y:S05]  /*0920*/  BSYNC.RECONVERGENT B0 ;  /* 0x0000000000007941 */ /* 0x000fea0003800200 */
.L_x_4429:
        /* <DEDUP_REMOVED lines=124> */
.L_x_4433:
[----:B------:R-:W-:Y:S01]  /*10f0*/  IMAD.MOV.U32 R16, RZ, RZ, R12 ;  /* 0x000000ffff107224 */ /* 0x000fe200078e000c */
[----:B------:R-:W-:Y:S01]  /*1100*/  MOV R20, R8 ;  /* 0x0000000800147202 */ /* 0x000fe20000000f00 */
[----:B------:R-:W-:Y:S01]  /*1110*/  IMAD.MOV.U32 R21, RZ, RZ, R13 ;  /* 0x000000ffff157224 */ /* 0x000fe200078e000d */
[----:B------:R-:W-:Y:S02]  /*1120*/  MOV R19, R0 ;  /* 0x0000000000137202 */ /* 0x000fe40000000f00 */
[----:B------:R-:W-:Y:S02]  /*1130*/  MOV R18, 0x1150 ;  /* 0x0000115000127802 */ /* 0x000fe40000000f00 */
[----:B------:R-:W-:Y:S05]  /*1140*/  CALL.REL.NOINC `($__internal_24_$__cuda_sm20_div_s64) ;  /* 0x00000038008c7944 */ /* 0x000fea0003c00000 */
[----:B------:R-:W-:Y:S02]  /*1150*/  MOV R34, R10 ;  /* 0x0000000a00227202 */ /* 0x000fe40000000f00 */
[----:B------:R-:W-:Y:S02]  /*1160*/  MOV R35, R13 ;  /* 0x0000000d00237202 */ /* 0x000fe40000000f00 */
.L_x_4434:
[----:B------:R-:W-:Y:S05]  /*1170*/  BSYNC.RECONVERGENT B0 ;  /* 0x0000000000007941 */ /* 0x000fea0003800200 */
.L_x_4432:
        /* <DEDUP_REMOVED lines=57> */
.L_x_4436:
[----:B------:R-:W-:Y:S01]  /*1510*/  IMAD.MOV.U32 R16, RZ, RZ, R4 ;  /* 0x000000ffff107224 */ /* 0x000fe200078e0004 */
[----:B------:R-:W-:Y:S01]  /*1520*/  MOV R21, R5 ;  /* 0x0000000500157202 */ /* 0x000fe20000000f00 */
[----:B------:R-:W-:Y:S01]  /*1530*/  IMAD.MOV.U32 R20, RZ, RZ, R7 ;  /* 0x000000ffff147224 */ /* 0x000fe200078e0007 */
[----:B------:R-:W-:Y:S02]  /*1540*/  MOV R18, 0x1560 ;  /* 0x0000156000127802 */ /* 0x000fe40000000f00 */
[----:B------:R-:W-:Y:S05]  /*1550*/  CALL.REL.NOINC `($__internal_24_$__cuda_sm20_div_s64) ;  /* 0x0000003400887944 */ /* 0x000fea0003c00000 */
[----:B------:R-:W-:Y:S02]  /*1560*/  MOV R14, R10 ;  /* 0x0000000a000e7202 */ /* 0x000fe40000000f00 */
[----:B------:R-:W-:Y:S02]  /*1570*/  MOV R15, R13 ;  /* 0x0000000d000f7202 */ /* 0x000fe40000000f00 */
.L_x_4437:
[----:B------:R-:W-:Y:S05]  /*1580*/  BSYNC.RECONVERGENT B0 ;  /* 0x0000000000007941 */ /* 0x000fea0003800200 */
.L_x_4435:
        /* <DEDUP_REMOVED lines=70> */
.L_x_4439:
[----:B0-----:R-:W-:Y:S05]  /*19f0*/  BSYNC.RECONVERGENT B0 ;  /* 0x0000000000007941 */ /* 0x001fea0003800200 */
.L_x_4438:
        /* <DEDUP_REMOVED lines=139> */
.L_x_4443:
[----:B------:R-:W-:Y:S01]  /*22b0*/  IMAD.MOV.U32 R16, RZ, RZ, R2 ;  /* 0x000000ffff107224 */ /* 0x000fe200078e0002 */
[----:B------:R-:W-:Y:S01]  /*22c0*/  MOV R21, RZ ;  /* 0x000000ff00157202 */ /* 0x000fe20000000f00 */
[----:B------:R-:W-:Y:S01]  /*22d0*/  IMAD.MOV.U32 R20, RZ, RZ, R32 ;  /* 0x000000ffff147224 */ /* 0x000fe200078e0020 */
[----:B------:R-:W-:Y:S02]  /*22e0*/  MOV R18, 0x2300 ;  /* 0x0000230000127802 */ /* 0x000fe40000000f00 */
[----:B------:R-:W-:Y:S05]  /*22f0*/  CALL.REL.NOINC `($__internal_24_$__cuda_sm20_div_s64) ;  /* 0x0000002800207944 */ /* 0x000fea0003c00000 */
[----:B------:R-:W-:Y:S02]  /*2300*/  IADD3 R15, PT, PT, -R10, RZ, RZ ;  /* 0x000000ff0a0f7210 */ /* 0x000fe40007ffe1ff */
[----:B------:R-:W-:-:S03]  /*2310*/  MOV R33, R13 ;  /* 0x0000000d00217202 */ /* 0x000fc60000000f00 */
[----:B------:R-:W-:Y:S01]  /*2320*/  IMAD R14, R32, R15, R2 ;  /* 0x0000000f200e7224 */ /* 0x000fe200078e0202 */
[----:B------:R-:W-:-:S07]  /*2330*/  MOV R32, R10 ;  /* 0x0000000a00207202 */ /* 0x000fce0000000f00 */
.L_x_4444:
        /* <DEDUP_REMOVED lines=59> */
.L_x_4446:
[----:B------:R-:W-:Y:S01]  /*26f0*/  IMAD.MOV.U32 R16, RZ, RZ, R32 ;  /* 0x000000ffff107224 */ /* 0x000fe200078e0020 */
[----:B------:R-:W-:Y:S01]  /*2700*/  MOV R21, R33 ;  /* 0x0000002100157202 */ /* 0x000fe20000000f00 */
[----:B------:R-:W-:Y:S01]  /*2710*/  IMAD.MOV.U32 R20, RZ, RZ, R28 ;  /* 0x000000ffff147224 */ /* 0x000fe200078e001c */
[----:B------:R-:W-:Y:S02]  /*2720*/  MOV R18, 0x2740 ;  /* 0x0000274000127802 */ /* 0x000fe40000000f00 */
[----:B------:R-:W-:Y:S05]  /*2730*/  CALL.REL.NOINC `($__internal_24_$__cuda_sm20_div_s64) ;  /* 0x0000002400107944 */ /* 0x000fea0003c00000 */
[----:B------:R-:W-:-:S05]  /*2740*/  IADD3 R13, PT, PT, -R10, RZ, RZ ;  /* 0x000000ff0a0d7210 */ /* 0x000fca0007ffe1ff */
[----:B------:R-:W-:Y:S02]  /*2750*/  IMAD R28, R13, R28, R32 ;  /* 0x0000001c0d1c7224 */ /* 0x000fe400078e0220 */
.L_x_4447:
[----:B------:R-:W-:Y:S05]  /*2760*/  BSYNC.RECONVERGENT B0 ;  /* 0x0000000000007941 */ /* 0x000fea0003800200 */
.L_x_4445:
        /* <DEDUP_REMOVED lines=160> */
.L_x_4442:
[----:B------:R-:W0:Y:S01]  /*3170*/  LDC.64 R2, c[0x0][0x420] ;  /* 0x00010800ff027b82 */ /* 0x000e220000000a00 */
[----:B------:R-:W-:-:S05]  /*3180*/  IADD3 R0, PT, PT, R12, UR13, RZ ;  /* 0x0000000d0c007c10 */ /* 0x000fca000fffe0ff */
[----:B0-----:R-:W-:-:S05]  /*3190*/  IMAD.WIDE.U32 R2, R0, 0x4, R2 ;  /* 0x0000000400027825 */ /* 0x001fca00078e0002 */
[----:B------:R1:W-:Y:S02]  /*31a0*/  STG.E desc[UR10][R2.64], R24 ;  /* 0x0000001802007986 */ /* 0x0003e4000c10190a */
.L_x_4441:
[----:B------:R-:W-:Y:S05]  /*31b0*/  BSYNC.RECONVERGENT B1 ;  /* 0x0000000000017941 */ /* 0x000fea0003800200 */
.L_x_4440:
        /* <DEDUP_REMOVED lines=14> */
.L_x_4449:
[----:B------:R-:W-:Y:S05]  /*32a0*/  BSYNC.RECONVERGENT B0 ;  /* 0x0000000000007941 */ /* 0x000fea0003800200 */
.L_x_4448:
        /* <DEDUP_REMOVED lines=49> */
.L_x_4454:
        /* <DEDUP_REMOVED lines=133> */
.L_x_4453:
        /* <DEDUP_REMOVED lines=73> */
.L_x_4455:
[----:B------:R-:W-:-:S09]  /*42a0*/  UISETP.NE.OR UP1, UPT, UR5, URZ, UP1 ;  /* 0x000000ff0500728c */ /* 0x000fd20008f25670 */
[----:B------:R-:W-:Y:S05]  /*42b0*/  BRA.U !UP1, `(.L_x_4451) ;  /* 0x0000000109947547 */ /* 0x000fea000b800000 */
.L_x_4452:
[----:B------:R-:W-:-:S13]  /*42c0*/  ISETP.GE.AND P0, PT, R12, UR15, PT ;  /* 0x0000000f0c007c0c */ /* 0x000fda000bf06270 */
.L_x_4456:
        /* <DEDUP_REMOVED lines=36> */
.L_x_4451:
        /* <DEDUP_REMOVED lines=10> */
.L_x_4457:
        /* <DEDUP_REMOVED lines=12> */
.L_x_4450:
        /* <DEDUP_REMOVED lines=81> */
        .weak           $__internal_24_$__cuda_sm20_div_s64
        .type           $__internal_24_$__cuda_sm20_div_s64,@function
        .size           $__internal_24_$__cuda_sm20_div_s64,(.L_x_7112 - $__internal_24_$__cuda_sm20_div_s64)
$__internal_24_$__cuda_sm20_div_s64:
        /* <DEDUP_REMOVED lines=83> */
[----:B------:R-:W-:Y:S05]  /*50b0*/  RET.REL.NODEC R14 `(_ZN5flash32flash_fwd_splitkv_combine_kernelI23Flash_fwd_kernel_traitsILi64ELi64ELi128ELi4ELb0ELb0EN7cutlass10bfloat16_tE19Flash_kernel_traitsILi64ELi64ELi128ELi4ES3_EELi8ELi4ELb1EEEvNS_16Flash_fwd_paramsE) ;  /* 0xffffffac0ed07950 */ /* 0x000fea0003c3ffff */
.L_x_4458:
        /* <DEDUP_REMOVED lines=12> */
.L_x_7112:


//--------------------- .text._ZN5flash32flash_fwd_splitkv_combine_kernelI23Flash_fwd_kernel_traitsILi64ELi64ELi128ELi4ELb0ELb0EN7cutlass10bfloat16_tE19Flash_kernel_traitsILi64ELi64ELi128ELi4ES3_EELi8ELi3ELb1EEEvNS_16Flash_fwd_paramsE --------------------------
	.section	.text._ZN5flash32flash_fwd_splitkv_combine_kernelI23Flash_fwd_kernel_traitsILi64ELi64ELi128ELi4ELb0ELb0EN7cutlass10bfloat16_tE19Flash_kernel_traitsILi64ELi64ELi128ELi4ES3_EELi8ELi3ELb1EEEvNS_16Flash_fwd_paramsE,"ax",@progbits
	.align	128
        .global         _ZN5flash32flash_fwd_splitkv_combine_kernelI23Flash_fwd_kernel_traitsILi64ELi64ELi128ELi4ELb0ELb0EN7cutlass10bfloat16_tE19Flash_kernel_traitsILi64ELi64ELi128ELi4ES3_EELi8ELi3ELb1EEEvNS_16Flash_fwd_paramsE
        .type           _ZN5flash32flash_fwd_splitkv_combine_kernelI23Flash_fwd_kernel_traitsILi64ELi64ELi128ELi4ELb0ELb0EN7cutlass10bfloat16_tE19Flash_kernel_traitsILi64ELi64ELi128ELi4ES3_EELi8ELi3ELb1EEEvNS_16Flash_fwd_paramsE,@function
        .size           _ZN5flash32flash_fwd_splitkv_combine_kernelI23Flash_fwd_kernel_traitsILi64ELi64ELi128ELi4ELb0ELb0EN7cutlass10bfloat16_tE19Flash_kernel_traitsILi64ELi64ELi128ELi4ES3_EELi8ELi3ELb1EEEvNS_16Flash_fwd_paramsE,(.L_x_7113 - _ZN5flash32flash_fwd_splitkv_combine_kernelI23Flash_fwd_kernel_traitsILi64ELi64ELi128ELi4ELb0ELb0EN7cutlass10bfloat16_tE19Flash_kernel_traitsILi64ELi64ELi128ELi4ES3_EELi8ELi3ELb1EEEvNS_16Flash_fwd_paramsE)
        .other          _ZN5flash32flash_fwd_splitkv_combine_kernelI23Flash_fwd_kernel_traitsILi64ELi64ELi128ELi4ELb0ELb0EN7cutlass10bfloat16_tE19Flash_kernel_traitsILi64ELi64ELi128ELi4ES3_EELi8ELi3ELb1EEEvNS_16Flash_fwd_paramsE,@"STO_CUDA_ENTRY STV_DEFAULT"
_ZN5flash32flash_fwd_splitkv_combine_kernelI23Flash_fwd_kernel_traitsILi64ELi64ELi128ELi4ELb0ELb0EN7cutlass10bfloat16_tE19Flash_kernel_traitsILi64ELi64ELi128ELi4ES3_EELi8ELi3ELb1EEEvNS_16Flash_fwd_paramsE:
.text._ZN5flash32flash_fwd_splitkv_combine_kernelI23Flash_fwd_kernel_traitsILi64ELi64ELi128ELi4ELb0ELb0EN7cutlass10bfloat16_tE19Flash_kernel_traitsILi64ELi64ELi128ELi4ES3_EELi8ELi3ELb1EEEvNS_16Flash_fwd_paramsE:
        /* <DEDUP_REMOVED lines=38> */
.L_x_4459:
[----:B------:R-:W-:Y:S01]  /*0260*/  IMAD.U32 R24, RZ, RZ, UR21 ;  /* 0x00000015ff187e24 */ /* 0x000fe2000f8e00ff */
[----:B------:R-:W-:Y:S01]  /*0270*/  MOV R16, UR19 ;  /* 0x0000001300107c02 */ /* 0x000fe20008000f00 */
[----:B------:R-:W-:Y:S01]  /*0280*/  IMAD.U32 R17, RZ, RZ, UR15 ;  /* 0x0000000fff117e24 */ /* 0x000fe2000f8e00ff */
[----:B------:R-:W-:Y:S02]  /*0290*/  MOV R15, UR14 ;  /* 0x0000000e000f7c02 */ /* 0x000fe40008000f00 */
[----:B------:R-:W-:Y:S02]  /*02a0*/  MOV R14, 0x2c0 ;  /* 0x000002c0000e7802 */ /* 0x000fe40000000f00 */
[----:B------:R-:W-:Y:S05]  /*02b0*/  CALL.REL.NOINC `($__internal_25_$__cuda_sm20_div_s64) ;  /* 0x0000004800307944 */ /* 0x000fea0003c00000 */
[----:B------:R-:W-:-:S07]  /*02c0*/  MOV R12, R0 ;  /* 0x00000000000c7202 */ /* 0x000fce0000000f00 */
.L_x_4460:
        /* <DEDUP_REMOVED lines=30> */
.L_x_4462:
[----:B------:R-:W-:Y:S01]  /*04b0*/  IMAD.MOV.U32 R24, RZ, RZ, R12 ;  /* 0x000000ffff187224 */ /* 0x000fe200078e000c */
[----:B------:R-:W-:Y:S02]  /*04c0*/  MOV R17, R13 ;  /* 0x0000000d00117202 */ /* 0x000fe40000000f00 */
[----:B------:R-:W-:Y:S02]  /*04d0*/  MOV R14, 0x4f0 ;  /* 0x000004f0000e7802 */ /* 0x000fe40000000f00 */
[----:B------:R-:W-:Y:S05]  /*04e0*/  CALL.REL.NOINC `($__internal_25_$__cuda_sm20_div_s64) ;  /* 0x0000004400a47944 */ /* 0x000fea0003c00000 */
[----:B------:R-:W-:Y:S02]  /*04f0*/  MOV R6, R0 ;  /* 0x0000000000067202 */ /* 0x000fe40000000f00 */
[----:B------:R-:W-:Y:S02]  /*0500*/  MOV R7, R13 ;  /* 0x0000000d00077202 */ /* 0x000fe40000000f00 */
.L_x_4463:
[----:B------:R-:W-:Y:S05]  /*0510*/  BSYNC.RECONVERGENT B0 ;  /* 0x0000000000007941 */ /* 0x000fea0003800200 */
.L_x_4461:
        /* <DEDUP_REMOVED lines=57> */
.L_x_4465:
[----:B------:R-:W-:Y:S01]  /*08b0*/  IMAD.MOV.U32 R24, RZ, RZ, R16 ;  /* 0x000000ffff187224 */ /* 0x000fe200078e0010 */
[----:B------:R-:W-:Y:S01]  /*08c0*/  MOV R16, R11 ;  /* 0x0000000b00107202 */ /* 0x000fe20000000f00 */
[----:B------:R-:W-:Y:S01]  /*08d0*/  IMAD.MOV.U32 R17, RZ, RZ, R15 ;  /* 0x000000ffff117224 */ /* 0x000fe200078e000f */
[----:B------:R-:W-:Y:S02]  /*08e0*/  MOV R15, R3 ;  /* 0x00000003000f7202 */ /* 0x000fe40000000f00 */
[----:B------:R-:W-:Y:S02]  /*08f0*/  MOV R14, 0x910 ;  /* 0x00000910000e7802 */ /* 0x000fe40000000f00 */
[----:B------:R-:W-:Y:S05]  /*0900*/  CALL.REL.NOINC `($__internal_25_$__cuda_sm20_div_s64) ;  /* 0x00000040009c7944 */ /* 0x000fea0003c00000 */
[----:B------:R-:W-:Y:S02]  /*0910*/  MOV R12, R0 ;  /* 0x00000000000c7202 */ /* 0x000fe40000000f00 */
.L_x_4466:
[----:B------:R-:W-:Y:S05]  /*0920*/  BSYNC.RECONVERGENT B0 ;  /* 0x0000000000007941 */ /* 0x000fea0003800200 */
.L_x_4464:
        /* <DEDUP_REMOVED lines=124> */
.L_x_4468:
[----:B------:R-:W-:Y:S01]  /*10f0*/  IMAD.MOV.U32 R24, RZ, RZ, R12 ;  /* 0x000000ffff187224 */ /* 0x000fe200078e000c */
[----:B------:R-:W-:Y:S01]  /*1100*/  MOV R16, R10 ;  /* 0x0000000a00107202 */ /* 0x000fe20000000f00 */
[----:B------:R-:W-:Y:S01]  /*1110*/  IMAD.MOV.U32 R17, RZ, RZ, R13 ;  /* 0x000000ffff117224 */ /* 0x000fe200078e000d */
[----:B------:R-:W-:Y:S02]  /*1120*/  MOV R15, R4 ;  /* 0x00000004000f7202 */ /* 0x000fe40000000f00 */
[----:B------:R-:W-:Y:S02]  /*1130*/  MOV R14, 0x1150 ;  /* 0x00001150000e7802 */ /* 0x000fe40000000f00 */
[----:B------:R-:W-:Y:S05]  /*1140*/  CALL.REL.NOINC `($__internal_25_$__cuda_sm20_div_s64) ;  /* 0x00000038008c7944 */ /* 0x000fea0003c00000 */
[----:B------:R-:W-:Y:S02]  /*1150*/  MOV R30, R0 ;  /* 0x00000000001e7202 */ /* 0x000fe40000000f00 */
[----:B------:R-:W-:Y:S02]  /*1160*/  MOV R31, R13 ;  /* 0x0000000d001f7202 */ /* 0x000fe40000000f00 */
.L_x_4469:
[----:B------:R-:W-:Y:S05]  /*1170*/  BSYNC.RECONVERGENT B0 ;  /* 0x0000000000007941 */ /* 0x000fea0003800200 */
.L_x_4467:
        /* <DEDUP_REMOVED lines=57> */
.L_x_4471:
[----:B------:R-:W-:Y:S01]  /*1510*/  IMAD.MOV.U32 R24, RZ, RZ, R6 ;  /* 0x000000ffff187224 */ /* 0x000fe200078e0006 */
[----:B------:R-:W-:Y:S01]  /*1520*/  MOV R17, R7 ;  /* 0x0000000700117202 */ /* 0x000fe20000000f00 */
[----:B------:R-:W-:Y:S01]  /*1530*/  IMAD.MOV.U32 R16, RZ, RZ, R9 ;  /* 0x000000ffff107224 */ /* 0x000fe200078e0009 */
[----:B------:R-:W-:Y:S02]  /*1540*/  MOV R14, 0x1560 ;  /* 0x00001560000e7802 */ /* 0x000fe40000000f00 */
[----:B------:R-:W-:Y:S05]  /*1550*/  CALL.REL.NOINC `($__internal_25_$__cuda_sm20_div_s64) ;  /* 0x0000003400887944 */ /* 0x000fea0003c00000 */
[----:B------:R-:W-:Y:S02]  /*1560*/  MOV R22, R0 ;  /* 0x0000000000167202 */ /* 0x000fe40000000f00 */
[----:B------:R-:W-:Y:S02]  /*1570*/  MOV R23, R13 ;  /* 0x0000000d00177202 */ /* 0x000fe40000000f00 */
.L_x_4472:
[----:B------:R-:W-:Y:S05]  /*1580*/  BSYNC.RECONVERGENT B0 ;  /* 0x0000000000007941 */ /* 0x000fea0003800200 */
.L_x_4470:
        /* <DEDUP_REMOVED lines=81> */
.L_x_4474:
[----:B------:R-:W-:Y:S05]  /*1aa0*/  BSYNC.RECONVERGENT B0 ;  /* 0x0000000000007941 */ /* 0x000fea0003800200 */
.L_x_4473:
        /* <DEDUP_REMOVED lines=122> */
.L_x_4478:
[----:B------:R-:W-:Y:S01]  /*2250*/  LEA.HI R24, R7, UR20, RZ, 0x1d ;  /* 0x0000001407187c11 */ /* 0x000fe2000f8fe8ff */
[----:B------:R-:W-:Y:S01]  /*2260*/  IMAD.MOV.U32 R17, RZ, RZ, RZ ;  /* 0x000000ffff117224 */ /* 0x000fe200078e00ff */
[----:B------:R-:W-:Y:S01]  /*2270*/  MOV R14, 0x22a0 ;  /* 0x000022a0000e7802 */ /* 0x000fe20000000f00 */
[----:B------:R-:W-:Y:S02]  /*2280*/  IMAD.MOV.U32 R16, RZ, RZ, R26 ;  /* 0x000000ffff107224 */ /* 0x000fe400078e001a */
[----:B------:R-:W-:Y:S05]  /*2290*/  CALL.REL.NOINC `($__internal_25_$__cuda_sm20_div_s64) ;  /* 0x0000002800387944 */ /* 0x000fea0003c00000 */
[----:B------:R-:W-:Y:S02]  /*22a0*/  IADD3 R15, PT, PT, -R0, RZ, RZ ;  /* 0x000000ff000f7210 */ /* 0x000fe40007ffe1ff */
[----:B------:R-:W-:-:S03]  /*22b0*/  MOV R27, R13 ;  /* 0x0000000d001b7202 */ /* 0x000fc60000000f00 */
[----:B------:R-:W-:Y:S01]  /*22c0*/  IMAD R24, R26, R15, R24 ;  /* 0x0000000f1a187224 */ /* 0x000fe200078e0218 */
[----:B------:R-:W-:-:S07]  /*22d0*/  MOV R26, R0 ;  /* 0x00000000001a7202 */ /* 0x000fce0000000f00 */
.L_x_4479:
        /* <DEDUP_REMOVED lines=60> */
.L_x_4481:
[----:B------:R-:W-:Y:S01]  /*26a0*/  IMAD.MOV.U32 R24, RZ, RZ, R26 ;  /* 0x000000ffff187224 */ /* 0x000fe200078e001a */
[----:B------:R-:W-:Y:S01]  /*26b0*/  MOV R17, R27 ;  /* 0x0000001b00117202 */ /* 0x000fe20000000f00 */
[----:B------:R-:W-:Y:S01]  /*26c0*/  IMAD.MOV.U32 R16, RZ, RZ, R32 ;  /* 0x000000ffff107224 */ /* 0x000fe200078e0020 */
[----:B------:R-:W-:Y:S02]  /*26d0*/  MOV R14, 0x26f0 ;  /* 0x000026f0000e7802 */ /* 0x000fe40000000f00 */
[----:B------:R-:W-:Y:S05]  /*26e0*/  CALL.REL.NOINC `($__internal_25_$__cuda_sm20_div_s64) ;  /* 0x0000002400247944 */ /* 0x000fea0003c00000 */
[----:B------:R-:W-:-:S05]  /*26f0*/  IADD3 R13, PT, PT, -R0, RZ, RZ ;  /* 0x000000ff000d7210 */ /* 0x000fca0007ffe1ff */
[----:B------:R-:W-:Y:S02]  /*2700*/  IMAD R26, R13, R32, R26 ;  /* 0x000000200d1a7224 */ /* 0x000fe400078e021a */
.L_x_4482:
[----:B------:R-:W-:Y:S05]  /*2710*/  BSYNC.RECONVERGENT B0 ;  /* 0x0000000000007941 */ /* 0x000fea0003800200 */
.L_x_4480:
        /* <DEDUP_REMOVED lines=162> */
.L_x_4477:
[----:B------:R-:W0:Y:S01]  /*3140*/  LDC.64 R2, c[0x0][0x420] ;  /* 0x00010800ff027b82 */ /* 0x000e220000000a00 */
[----:B------:R-:W-:-:S05]  /*3150*/  IADD3 R12, PT, PT, R12, UR20, RZ ;  /* 0x000000140c0c7c10 */ /* 0x000fca000fffe0ff */
[----:B0-----:R-:W-:-:S05]  /*3160*/  IMAD.WIDE.U32 R2, R12, 0x4, R2 ;  /* 0x000000040c027825 */ /* 0x001fca00078e0002 */
[----:B------:R1:W-:Y:S02]  /*3170*/  STG.E desc[UR10][R2.64], R20 ;  /* 0x0000001402007986 */ /* 0x0003e4000c10190a */
.L_x_4476:
[----:B------:R-:W-:Y:S05]  /*3180*/  BSYNC.RECONVERGENT B1 ;  /* 0x0000000000017941 */ /* 0x000fea0003800200 */
.L_x_4475:
        /* <DEDUP_REMOVED lines=17> */
.L_x_4484:
[----:B------:R-:W-:Y:S05]  /*32a0*/  BSYNC.RECONVERGENT B0 ;  /* 0x0000000000007941 */ /* 0x000fea0003800200 */
.L_x_4483:
        /* <DEDUP_REMOVED lines=49> */
.L_x_4489:
        /* <DEDUP_REMOVED lines=133> */
.L_x_4488:
        /* <DEDUP_REMOVED lines=73> */
.L_x_4490:
[----:B------:R-:W-:-:S09]  /*42a0*/  UISETP.NE.OR UP1, UPT, UR5, URZ, UP1 ;  /* 0x000000ff0500728c */ /* 0x000fd20008f25670 */
[----:B------:R-:W-:Y:S05]  /*42b0*/  BRA.U !UP1, `(.L_x_4486) ;  /* 0x0000000109947547 */ /* 0x000fea000b800000 */
.L_x_4487:
[----:B------:R-:W-:-:S13]  /*42c0*/  ISETP.GE.AND P0, PT, R12, UR12, PT ;  /* 0x0000000c0c007c0c */ /* 0x000fda000bf06270 */
.L_x_4491:
        /* <DEDUP_REMOVED lines=36> */
.L_x_4486:
        /* <DEDUP_REMOVED lines=10> */
.L_x_4492:
        /* <DEDUP_REMOVED lines=12> */
.L_x_4485:
        /* <DEDUP_REMOVED lines=81> */
        .weak           $__internal_25_$__cuda_sm20_div_s64
        .type           $__internal_25_$__cuda_sm20_div_s64,@function
        .size           $__internal_25_$__cuda_sm20_div_s64,(.L_x_7113 - $__internal_25_$__cuda_sm20_div_s64)
$__internal_25_$__cuda_sm20_div_s64:
        /* <DEDUP_REMOVED lines=83> */
[----:B------:R-:W-:Y:S06]  /*50b0*/  RET.REL.NODEC R18 `(_ZN5flash32flash_fwd_splitkv_combine_kernelI23Flash_fwd_kernel_traitsILi64ELi64ELi128ELi4ELb0ELb0EN7cutlass10bfloat16_tE19Flash_kernel_traitsILi64ELi64ELi128ELi4ES3_EELi8ELi3ELb1EEEvNS_16Flash_fwd_paramsE) ;  /* 0xffffffac12d07950 */ /* 0x000fec0003c3ffff */
.L_x_4493:
        /* <DEDUP_REMOVED lines=12> */
.L_x_7113:


//--------------------- .text._ZN5flash32flash_fwd_splitkv_combine_kernelI23Flash_fwd_kernel_traitsILi64ELi64ELi128ELi4ELb0ELb0EN7cutlass10bfloat16_tE19Flash_kernel_traitsILi64ELi64ELi128ELi4ES3_EELi8ELi2ELb1EEEvNS_16Flash_fwd_paramsE --------------------------
	.section	.text._ZN5flash32flash_fwd_splitkv_combine_kernelI23Flash_fwd_kernel_traitsILi64ELi64ELi128ELi4ELb0ELb0EN7cutlass10bfloat16_tE19Flash_kernel_traitsILi64ELi64ELi128ELi4ES3_EELi8ELi2ELb1EEEvNS_16Flash_fwd_paramsE,"ax",@progbits
	.align	128
        .global         _ZN5flash32flash_fwd_splitkv_combine_kernelI23Flash_fwd_kernel_traitsILi64ELi64ELi128ELi4ELb0ELb0EN7cutlass10bfloat16_tE19Flash_kernel_traitsILi64ELi64ELi128ELi4ES3_EELi8ELi2ELb1EEEvNS_16Flash_fwd_paramsE
        .type           _ZN5flash32flash_fwd_splitkv_combine_kernelI23Flash_fwd_kernel_traitsILi64ELi64ELi128ELi4ELb0ELb0EN7cutlass10bfloat16_tE19Flash_kernel_traitsILi64ELi64ELi128ELi4ES3_EELi8ELi2ELb1EEEvNS_16Flash_fwd_paramsE,@function
        .size           _ZN5flash32flash_fwd_splitkv_combine_kernelI23Flash_fwd_kernel_traitsILi64ELi64ELi128ELi4ELb0ELb0EN7cutlass10bfloat16_tE19Flash_kernel_traitsILi64ELi64ELi128ELi4ES3_EELi8ELi2ELb1EEEvNS_16Flash_fwd_paramsE,(.L_x_7114 - _ZN5flash32flash_fwd_splitkv_combine_kernelI23Flash_fwd_kernel_traitsILi64ELi64ELi128ELi4ELb0ELb0EN7cutlass10bfloat16_tE19Flash_kernel_traitsILi64ELi64ELi128ELi4ES3_EELi8ELi2ELb1EEEvNS_16Flash_fwd_paramsE)
        .other          _ZN5flash32flash_fwd_splitkv_combine_kernelI23Flash_fwd_kernel_traitsILi64ELi64ELi128ELi4ELb0ELb0EN7cutlass10bfloat16_tE19Flash_kernel_traitsILi64ELi64ELi128ELi4ES3_EELi8ELi2ELb1EEEvNS_16Flash_fwd_paramsE,@"STO_CUDA_ENTRY STV_DEFAULT"
_ZN5flash32flash_fwd_splitkv_combine_kernelI23Flash_fwd_kernel_traitsILi64ELi64ELi128ELi4ELb0ELb0EN7cutlass10bfloat16_tE19Flash_kernel_traitsILi64ELi64ELi128ELi4ES3_EELi8ELi2ELb1EEEvNS_16Flash_fwd_paramsE:
.text._ZN5flash32flash_fwd_splitkv_combine_kernelI23Flash_fwd_kernel_traitsILi64ELi64ELi128ELi4ELb0ELb0EN7cutlass10bfloat16_tE19Flash_kernel_traitsILi64ELi64ELi128ELi4ES3_EELi8ELi2ELb1EEEvNS_16Flash_fwd_paramsE:
        /* <DEDUP_REMOVED lines=38> */
.L_x_4494:
[----:B------:R-:W-:Y:S01]  /*0260*/  IMAD.U32 R14, RZ, RZ, UR16 ;  /* 0x00000010ff0e7e24 */ /* 0x000fe2000f8e00ff */
[----:B------:R-:W-:Y:S01]  /*0270*/  MOV R18, UR14 ;  /* 0x0000000e00127c02 */ /* 0x000fe20008000f00 */
[----:B------:R-:W-:Y:S01]  /*0280*/  IMAD.U32 R19, RZ, RZ, UR17 ;  /* 0x00000011ff137e24 */ /* 0x000fe2000f8e00ff */
[----:B------:R-:W-:Y:S02]  /*0290*/  MOV R17, UR9 ;  /* 0x0000000900117c02 */ /* 0x000fe40008000f00 */
[----:B------:R-:W-:Y:S02]  /*02a0*/  MOV R16, 0x2c0 ;  /* 0x000002c000107802 */ /* 0x000fe40000000f00 */
[----:B------:R-:W-:Y:S05]  /*02b0*/  CALL.REL.NOINC `($__internal_26_$__cuda_sm20_div_s64) ;  /* 0x0000004800187944 */ /* 0x000fea0003c00000 */
.L_x_4495:
        /* <DEDUP_REMOVED lines=30> */
.L_x_4497:
[----:B------:R-:W-:Y:S01]  /*04a0*/  IMAD.MOV.U32 R14, RZ, RZ, R10 ;  /* 0x000000ffff0e7224 */ /* 0x000fe200078e000a */
[----:B------:R-:W-:Y:S02]  /*04b0*/  MOV R19, R11 ;  /* 0x0000000b00137202 */ /* 0x000fe40000000f00 */
[----:B------:R-:W-:Y:S02]  /*04c0*/  MOV R16, 0x4e0 ;  /* 0x000004e000107802 */ /* 0x000fe40000000f00 */
[----:B------:R-:W-:Y:S05]  /*04d0*/  CALL.REL.NOINC `($__internal_26_$__cuda_sm20_div_s64) ;  /* 0x0000004400907944 */ /* 0x000fea0003c00000 */
[----:B------:R-:W-:Y:S02]  /*04e0*/  MOV R4, R10 ;  /* 0x0000000a00047202 */ /* 0x000fe40000000f00 */
[----:B------:R-:W-:Y:S02]  /*04f0*/  MOV R5, R11 ;  /* 0x0000000b00057202 */ /* 0x000fe40000000f00 */
.L_x_4498:
[----:B------:R-:W-:Y:S05]  /*0500*/  BSYNC.RECONVERGENT B0 ;  /* 0x0000000000007941 */ /* 0x000fea0003800200 */
.L_x_4496:
        /* <DEDUP_REMOVED lines=57> */
.L_x_4500:
[----:B------:R-:W-:Y:S01]  /*08a0*/  IMAD.MOV.U32 R14, RZ, RZ, R18 ;  /* 0x000000ffff0e7224 */ /* 0x000fe200078e0012 */
[----:B------:R-:W-:Y:S01]  /*08b0*/  MOV R18, R9 ;  /* 0x0000000900127202 */ /* 0x000fe20000000f00 */
[----:B------:R-:W-:Y:S01]  /*08c0*/  IMAD.MOV.U32 R19, RZ, RZ, R17 ;  /* 0x000000ffff137224 */ /* 0x000fe200078e0011 */
[----:B------:R-:W-:Y:S02]  /*08d0*/  MOV R17, R25 ;  /* 0x0000001900117202 */ /* 0x000fe40000000f00 */
[----:B------:R-:W-:Y:S02]  /*08e0*/  MOV R16, 0x900 ;  /* 0x0000090000107802 */ /* 0x000fe40000000f00 */
[----:B------:R-:W-:Y:S05]  /*08f0*/  CALL.REL.NOINC `($__internal_26_$__cuda_sm20_div_s64) ;  /* 0x0000004000887944 */ /* 0x000fea0003c00000 */
.L_x_4501:
[----:B------:R-:W-:Y:S05]  /*0900*/  BSYNC.RECONVERGENT B0 ;  /* 0x0000000000007941 */ /* 0x000fea0003800200 */
.L_x_4499:
        /* <DEDUP_REMOVED lines=123> */
.L_x_4503:
[----:B------:R-:W-:Y:S01]  /*10c0*/  IMAD.MOV.U32 R14, RZ, RZ, R10 ;  /* 0x000000ffff0e7224 */ /* 0x000fe200078e000a */
[----:B------:R-:W-:Y:S01]  /*10d0*/  MOV R18, R8 ;  /* 0x0000000800127202 */ /* 0x000fe20000000f00 */
[----:B------:R-:W-:Y:S01]  /*10e0*/  IMAD.MOV.U32 R19, RZ, RZ, R11 ;  /* 0x000000ffff137224 */ /* 0x000fe200078e000b */
[----:B------:R-:W-:Y:S02]  /*10f0*/  MOV R17, R0 ;  /* 0x0000000000117202 */ /* 0x000fe40000000f00 */
[----:B------:R-:W-:Y:S02]  /*1100*/  MOV R16, 0x1120 ;  /* 0x0000112000107802 */ /* 0x000fe40000000f00 */
[----:B------:R-:W-:Y:S05]  /*1110*/  CALL.REL.NOINC `($__internal_26_$__cuda_sm20_div_s64) ;  /* 0x0000003800807944 */ /* 0x000fea0003c00000 */
[----:B------:R-:W-:Y:S02]  /*1120*/  MOV R32, R10 ;  /* 0x0000000a00207202 */ /* 0x000fe40000000f00 */
[----:B------:R-:W-:Y:S02]  /*1130*/  MOV R33, R11 ;  /* 0x0000000b00217202 */ /* 0x000fe40000000f00 */
.L_x_4504:
[----:B------:R-:W-:Y:S05]  /*1140*/  BSYNC.RECONVERGENT B0 ;  /* 0x0000000000007941 */ /* 0x000fea0003800200 */
.L_x_4502:
        /* <DEDUP_REMOVED lines=57> */
.L_x_4506:
[----:B------:R-:W-:Y:S01]  /*14e0*/  IMAD.MOV.U32 R14, RZ, RZ, R4 ;  /* 0x000000ffff0e7224 */ /* 0x000fe200078e0004 */
[----:B------:R-:W-:Y:S01]  /*14f0*/  MOV R19, R5 ;  /* 0x0000000500137202 */ /* 0x000fe20000000f00 */
[----:B------:R-:W-:Y:S01]  /*1500*/  IMAD.MOV.U32 R18, RZ, RZ, R6 ;  /* 0x000000ffff127224 */ /* 0x000fe200078e0006 */
[----:B------:R-:W-:Y:S02]  /*1510*/  MOV R16, 0x1530 ;  /* 0x0000153000107802 */ /* 0x000fe40000000f00 */
[----:B------:R-:W-:Y:S05]  /*1520*/  CALL.REL.NOINC `($__internal_26_$__cuda_sm20_div_s64) ;  /* 0x00000034007c7944 */ /* 0x000fea0003c00000 */
[----:B------:R-:W-:Y:S02]  /*1530*/  MOV R20, R10 ;  /* 0x0000000a00147202 */ /* 0x000fe40000000f00 */
[----:B------:R-:W-:Y:S02]  /*1540*/  MOV R21, R11 ;  /* 0x0000000b00157202 */ /* 0x000fe40000000f00 */
.L_x_4507:
[----:B------:R-:W-:Y:S05]  /*1550*/  BSYNC.RECONVERGENT B0 ;  /* 0x0000000000007941 */ /* 0x000fea0003800200 */
.L_x_4505:
        /* <DEDUP_REMOVED lines=72> */
.L_x_4509:
[----:B0-----:R-:W-:Y:S05]  /*19e0*/  BSYNC.RECONVERGENT B0 ;  /* 0x0000000000007941 */ /* 0x001fea0003800200 */
.L_x_4508:
        /* <DEDUP_REMOVED lines=132> */
.L_x_4513:
[----:B------:R-:W-:Y:S01]  /*2230*/  LEA.HI R2, R7, UR15, RZ, 0x1e ;  /* 0x0000000f07027c11 */ /* 0x000fe2000f8ff0ff */
[----:B------:R-:W-:Y:S01]  /*2240*/  IMAD.MOV.U32 R19, RZ, RZ, RZ ;  /* 0x000000ffff137224 */ /* 0x000fe200078e00ff */
[----:B------:R-:W-:Y:S02]  /*2250*/  MOV R18, R30 ;  /* 0x0000001e00127202 */ /* 0x000fe40000000f00 */
[----:B------:R-:W-:Y:S01]  /*2260*/  MOV R16, 0x2290 ;  /* 0x0000229000107802 */ /* 0x000fe20000000f00 */
[----:B------:R-:W-:Y:S02]  /*2270*/  IMAD.MOV.U32 R14, RZ, RZ, R2 ;  /* 0x000000ffff0e7224 */ /* 0x000fe400078e0002 */
[----:B------:R-:W-:Y:S05]  /*2280*/  CALL.REL.NOINC `($__internal_26_$__cuda_sm20_div_s64) ;  /* 0x0000002800247944 */ /* 0x000fea0003c00000 */
[----:B------:R-:W-:Y:S02]  /*2290*/  IADD3 R13, PT, PT, -R10, RZ, RZ ;  /* 0x000000ff0a0d7210 */ /* 0x000fe40007ffe1ff */
[----:B------:R-:W-:-:S03]  /*22a0*/  MOV R31, R11 ;  /* 0x0000000b001f7202 */ /* 0x000fc60000000f00 */
[----:B------:R-:W-:Y:S01]  /*22b0*/  IMAD R12, R30, R13, R2 ;  /* 0x0000000d1e0c7224 */ /* 0x000fe200078e0202 */
[----:B------:R-:W-:-:S07]  /*22c0*/  MOV R30, R10 ;  /* 0x0000000a001e7202 */ /* 0x000fce0000000f00 */
.L_x_4514:
        /* <DEDUP_REMOVED lines=59> */
.L_x_4516:
[----:B------:R-:W-:Y:S01]  /*2680*/  IMAD.MOV.U32 R14, RZ, RZ, R30 ;  /* 0x000000ffff0e7224 */ /* 0x000fe200078e001e */
[----:B------:R-:W-:Y:S01]  /*2690*/  MOV R19, R31 ;  /* 0x0000001f00137202 */ /* 0x000fe20000000f00 */
[----:B------:R-:W-:Y:S01]  /*26a0*/  IMAD.MOV.U32 R18, RZ, RZ, R34 ;  /* 0x000000ffff127224 */ /* 0x000fe200078e0022 */
[----:B------:R-:W-:Y:S02]  /*26b0*/  MOV R16, 0x26d0 ;  /* 0x000026d000107802 */ /* 0x000fe40000000f00 */
[----:B------:R-:W-:Y:S05]  /*26c0*/  CALL.REL.NOINC `($__internal_26_$__cuda_sm20_div_s64) ;  /* 0x0000002400147944 */ /* 0x000fea0003c00000 */
[----:B------:R-:W-:-:S05]  /*26d0*/  IADD3 R11, PT, PT, -R10, RZ, RZ ;  /* 0x000000ff0a0b7210 */ /* 0x000fca0007ffe1ff */
[----:B------:R-:W-:Y:S02]  /*26e0*/  IMAD R30, R11, R34, R30 ;  /* 0x000000220b1e7224 */ /* 0x000fe400078e021e */
.L_x_4517:
[----:B------:R-:W-:Y:S05]  /*26f0*/  BSYNC.RECONVERGENT B0 ;  /* 0x0000000000007941 */ /* 0x000fea0003800200 */
.L_x_4515:
        /* <DEDUP_REMOVED lines=159> */
.L_x_4512:
[----:B------:R-:W0:Y:S01]  /*30f0*/  LDC.64 R4, c[0x0][0x420] ;  /* 0x00010800ff047b82 */ /* 0x000e220000000a00 */
[----:B------:R-:W-:-:S05]  /*3100*/  IADD3 R2, PT, PT, R2, UR15, RZ ;  /* 0x0000000f02027c10 */ /* 0x000fca000fffe0ff */
[----:B0-----:R-:W-:-:S05]  /*3110*/  IMAD.WIDE.U32 R2, R2, 0x4, R4 ;  /* 0x0000000402027825 */ /* 0x001fca00078e0004 */
[----:B------:R1:W-:Y:S02]  /*3120*/  STG.E desc[UR10][R2.64], R22 ;  /* 0x0000001602007986 */ /* 0x0003e4000c10190a */
.L_x_4511:
[----:B------:R-:W-:Y:S05]  /*3130*/  BSYNC.RECONVERGENT B1 ;  /* 0x0000000000017941 */ /* 0x000fea0003800200 */
.L_x_4510:
        /* <DEDUP_REMOVED lines=16> */
.L_x_4519:
[----:B------:R-:W-:Y:S05]  /*3240*/  BSYNC.RECONVERGENT B0 ;  /* 0x0000000000007941 */ /* 0x000fea0003800200 */
.L_x_4518:
        /* <DEDUP_REMOVED lines=49> */
.L_x_4524:
        /* <DEDUP_REMOVED lines=133> */
.L_x_4523:
        /* <DEDUP_REMOVED lines=73> */
.L_x_4525:
[----:B------:R-:W-:-:S09]  /*4240*/  UISETP.NE.OR UP1, UPT, UR5, URZ, UP1 ;  /* 0x000000ff0500728c */ /* 0x000fd20008f25670 */
[----:B------:R-:W-:Y:S05]  /*4250*/  BRA.U !UP1, `(.L_x_4521) ;  /* 0x0000000109947547 */ /* 0x000fea000b800000 */
.L_x_4522:
[----:B------:R-:W-:-:S13]  /*4260*/  ISETP.GE.AND P0, PT, R12, UR13, PT ;  /* 0x0000000d0c007c0c */ /* 0x000fda000bf06270 */
.L_x_4526:
        /* <DEDUP_REMOVED lines=36> */
.L_x_4521:
        /* <DEDUP_REMOVED lines=10> */
.L_x_4527:
        /* <DEDUP_REMOVED lines=12> */
.L_x_4520:
        /* <DEDUP_REMOVED lines=81> */
        .weak           $__internal_26_$__cuda_sm20_div_s64
        .type           $__internal_26_$__cuda_sm20_div_s64,@function
        .size           $__internal_26_$__cuda_sm20_div_s64,(.L_x_7114 - $__internal_26_$__cuda_sm20_div_s64)
$__internal_26_$__cuda_sm20_div_s64:
        /* <DEDUP_REMOVED lines=83> */
[----:B------:R-:W-:Y:S05]  /*5050*/  RET.REL.NODEC R12 `(_ZN5flash32flash_fwd_splitkv_combine_kernelI23Flash_fwd_kernel_traitsILi64ELi64ELi128ELi4ELb0ELb0EN7cutlass10bfloat16_tE19Flash_kernel_traitsILi64ELi64ELi128ELi4ES3_EELi8ELi2ELb1EEEvNS_16Flash_fwd_paramsE) ;  /* 0xffffffac0ce87950 */ /* 0x000fea0003c3ffff */
.L_x_4528:
        /* <DEDUP_REMOVED lines=10> */
.L_x_7114:


//--------------------- .text._ZN5flash32flash_fwd_splitkv_combine_kernelI23Flash_fwd_kernel_traitsILi64ELi64ELi128ELi4ELb0ELb0EN7cutlass10bfloat16_tE19Flash_kernel_traitsILi64ELi64ELi128ELi4ES3_EELi8ELi1ELb1EEEvNS_16Flash_fwd_paramsE --------------------------
	.section	.text._ZN5flash32flash_fwd_splitkv_combine_kernelI23Flash_fwd_kernel_traitsILi64ELi64ELi128ELi4ELb0ELb0EN7cutlass10bfloat16_tE19Flash_kernel_traitsILi64ELi64ELi128ELi4ES3_EELi8ELi1ELb1EEEvNS_16Flash_fwd_paramsE,"ax",@progbits
	.align	128
        .global         _ZN5flash32flash_fwd_splitkv_combine_kernelI23Flash_fwd_kernel_traitsILi64ELi64ELi128ELi4ELb0ELb0EN7cutlass10bfloat16_tE19Flash_kernel_traitsILi64ELi64ELi128ELi4ES3_EELi8ELi1ELb1EEEvNS_16Flash_fwd_paramsE
        .type           _ZN5flash32flash_fwd_splitkv_combine_kernelI23Flash_fwd_kernel_traitsILi64ELi64ELi128ELi4ELb0ELb0EN7cutlass10bfloat16_tE19Flash_kernel_traitsILi64ELi64ELi128ELi4ES3_EELi8ELi1ELb1EEEvNS_16Flash_fwd_paramsE,@function
        .size           _ZN5flash32flash_fwd_splitkv_combine_kernelI23Flash_fwd_kernel_traitsILi64ELi64ELi128ELi4ELb0ELb0EN7cutlass10bfloat16_tE19Flash_kernel_traitsILi64ELi64ELi128ELi4ES3_EELi8ELi1ELb1EEEvNS_16Flash_fwd_paramsE,(.L_x_7115 - _ZN5flash32flash_fwd_splitkv_combine_kernelI23Flash_fwd_kernel_traitsILi64ELi64ELi128ELi4ELb0ELb0EN7cutlass10bfloat16_tE19Flash_kernel_traitsILi64ELi64ELi128ELi4ES3_EELi8ELi1ELb1EEEvNS_16Flash_fwd_paramsE)
        .other          _ZN5flash32flash_fwd_splitkv_combine_kernelI23Flash_fwd_kernel_traitsILi64ELi64ELi128ELi4ELb0ELb0EN7cutlass10bfloat16_tE19Flash_kernel_traitsILi64ELi64ELi128ELi4ES3_EELi8ELi1ELb1EEEvNS_16Flash_fwd_paramsE,@"STO_CUDA_ENTRY STV_DEFAULT"
_ZN5flash32flash_fwd_splitkv_combine_kernelI23Flash_fwd_kernel_traitsILi64ELi64ELi128ELi4ELb0ELb0EN7cutlass10bfloat16_tE19Flash_kernel_traitsILi64ELi64ELi128ELi4ES3_EELi8ELi1ELb1EEEvNS_16Flash_fwd_paramsE:
.text._ZN5flash32flash_fwd_splitkv_combine_kernelI23Flash_fwd_kernel_traitsILi64ELi64ELi128ELi4ELb0ELb0EN7cutlass10bfloat16_tE19Flash_kernel_traitsILi64ELi64ELi128ELi4ES3_EELi8ELi1ELb1EEEvNS_16Flash_fwd_paramsE:
        /* <DEDUP_REMOVED lines=38> */
.L_x_4529:
[----:B------:R-:W-:Y:S01]  /*0260*/  IMAD.U32 R14, RZ, RZ, UR16 ;  /* 0x00000010ff0e7e24 */ /* 0x000fe2000f8e00ff */
[----:B------:R-:W-:Y:S01]  /*0270*/  MOV R18, UR14 ;  /* 0x0000000e00127c02 */ /* 0x000fe20008000f00 */
[----:B------:R-:W-:Y:S01]  /*0280*/  IMAD.U32 R19, RZ, RZ, UR17 ;  /* 0x00000011ff137e24 */ /* 0x000fe2000f8e00ff */
[----:B------:R-:W-:Y:S02]  /*0290*/  MOV R17, UR9 ;  /* 0x0000000900117c02 */ /* 0x000fe40008000f00 */
[----:B------:R-:W-:Y:S02]  /*02a0*/  MOV R16, 0x2c0 ;  /* 0x000002c000107802 */ /* 0x000fe40000000f00 */
[----:B------:R-:W-:Y:S05]  /*02b0*/  CALL.REL.NOINC `($__internal_27_$__cuda_sm20_div_s64) ;  /* 0x00000048000c7944 */ /* 0x000fea0003c00000 */
.L_x_4530:
        /* <DEDUP_REMOVED lines=30> */
.L_x_4532:
[----:B------:R-:W-:Y:S01]  /*04a0*/  IMAD.MOV.U32 R14, RZ, RZ, R10 ;  /* 0x000000ffff0e7224 */ /* 0x000fe200078e000a */
[----:B------:R-:W-:Y:S02]  /*04b0*/  MOV R19, R11 ;  /* 0x0000000b00137202 */ /* 0x000fe40000000f00 */
[----:B------:R-:W-:Y:S02]  /*04c0*/  MOV R16, 0x4e0 ;  /* 0x000004e000107802 */ /* 0x000fe40000000f00 */
[----:B------:R-:W-:Y:S05]  /*04d0*/  CALL.REL.NOINC `($__internal_27_$__cuda_sm20_div_s64) ;  /* 0x0000004400847944 */ /* 0x000fea0003c00000 */
[----:B------:R-:W-:Y:S02]  /*04e0*/  MOV R4, R10 ;  /* 0x0000000a00047202 */ /* 0x000fe40000000f00 */
[----:B------:R-:W-:Y:S02]  /*04f0*/  MOV R5, R11 ;  /* 0x0000000b00057202 */ /* 0x000fe40000000f00 */
.L_x_4533:
[----:B------:R-:W-:Y:S05]  /*0500*/  BSYNC.RECONVERGENT B0 ;  /* 0x0000000000007941 */ /* 0x000fea0003800200 */
.L_x_4531:
        /* <DEDUP_REMOVED lines=57> */
.L_x_4535:
[----:B------:R-:W-:Y:S01]  /*08a0*/  IMAD.MOV.U32 R14, RZ, RZ, R18 ;  /* 0x000000ffff0e7224 */ /* 0x000fe200078e0012 */
[----:B------:R-:W-:Y:S01]  /*08b0*/  MOV R18, R9 ;  /* 0x0000000900127202 */ /* 0x000fe20000000f00 */
[----:B------:R-:W-:Y:S01]  /*08c0*/  IMAD.MOV.U32 R19, RZ, RZ, R17 ;  /* 0x000000ffff137224 */ /* 0x000fe200078e0011 */
[----:B------:R-:W-:Y:S02]  /*08d0*/  MOV R17, R25 ;  /* 0x0000001900117202 */ /* 0x000fe40000000f00 */
[----:B------:R-:W-:Y:S02]  /*08e0*/  MOV R16, 0x900 ;  /* 0x0000090000107802 */ /* 0x000fe40000000f00 */
[----:B------:R-:W-:Y:S05]  /*08f0*/  CALL.REL.NOINC `($__internal_27_$__cuda_sm20_div_s64) ;  /* 0x00000040007c7944 */ /* 0x000fea0003c00000 */
.L_x_4536:
[----:B------:R-:W-:Y:S05]  /*0900*/  BSYNC.RECONVERGENT B0 ;  /* 0x0000000000007941 */ /* 0x000fea0003800200 */
.L_x_4534:
        /* <DEDUP_REMOVED lines=123> */
.L_x_4538:
[----:B------:R-:W-:Y:S01]  /*10c0*/  IMAD.MOV.U32 R14, RZ, RZ, R10 ;  /* 0x000000ffff0e7224 */ /* 0x000fe200078e000a */
[----:B------:R-:W-:Y:S01]  /*10d0*/  MOV R18, R8 ;  /* 0x0000000800127202 */ /* 0x000fe20000000f00 */
[----:B------:R-:W-:Y:S01]  /*10e0*/  IMAD.MOV.U32 R19, RZ, RZ, R11 ;  /* 0x000000ffff137224 */ /* 0x000fe200078e000b */
[----:B------:R-:W-:Y:S02]  /*10f0*/  MOV R17, R0 ;  /* 0x0000000000117202 */ /* 0x000fe40000000f00 */
[----:B------:R-:W-:Y:S02]  /*1100*/  MOV R16, 0x1120 ;  /* 0x0000112000107802 */ /* 0x000fe40000000f00 */
[----:B------:R-:W-:Y:S05]  /*1110*/  CALL.REL.NOINC `($__internal_27_$__cuda_sm20_div_s64) ;  /* 0x0000003800747944 */ /* 0x000fea0003c00000 */
[----:B------:R-:W-:Y:S02]  /*1120*/  MOV R32, R10 ;  /* 0x0000000a00207202 */ /* 0x000fe40000000f00 */
[----:B------:R-:W-:Y:S02]  /*1130*/  MOV R33, R11 ;  /* 0x0000000b00217202 */ /* 0x000fe40000000f00 */
.L_x_4539:
[----:B------:R-:W-:Y:S05]  /*1140*/  BSYNC.RECONVERGENT B0 ;  /* 0x0000000000007941 */ /* 0x000fea0003800200 */
.L_x_4537:
        /* <DEDUP_REMOVED lines=57> */
.L_x_4541:
[----:B------:R-:W-:Y:S01]  /*14e0*/  IMAD.MOV.U32 R14, RZ, RZ, R4 ;  /* 0x000000ffff0e7224 */ /* 0x000fe200078e0004 */
[----:B------:R-:W-:Y:S01]  /*14f0*/  MOV R19, R5 ;  /* 0x0000000500137202 */ /* 0x000fe20000000f00 */
[----:B------:R-:W-:Y:S01]  /*1500*/  IMAD.MOV.U32 R18, RZ, RZ, R6 ;  /* 0x000000ffff127224 */ /* 0x000fe200078e0006 */
[----:B------:R-:W-:Y:S02]  /*1510*/  MOV R16, 0x1530 ;  /* 0x0000153000107802 */ /* 0x000fe40000000f00 */
[----:B------:R-:W-:Y:S05]  /*1520*/  CALL.REL.NOINC `($__internal_27_$__cuda_sm20_div_s64) ;  /* 0x0000003400707944 */ /* 0x000fea0003c00000 */
[----:B------:R-:W-:Y:S02]  /*1530*/  MOV R26, R10 ;  /* 0x0000000a001a7202 */ /* 0x000fe40000000f00 */
[----:B------:R-:W-:Y:S02]  /*1540*/  MOV R27, R11 ;  /* 0x0000000b001b7202 */ /* 0x000fe40000000f00 */
.L_x_4542:
[----:B------:R-:W-:Y:S05]  /*1550*/  BSYNC.RECONVERGENT B0 ;  /* 0x0000000000007941 */ /* 0x000fea0003800200 */
.L_x_4540:
        /* <DEDUP_REMOVED lines=73> */
.L_x_4544:
[----:B0-----:R-:W-:Y:S05]  /*19f0*/  BSYNC.RECONVERGENT B0 ;  /* 0x0000000000007941 */ /* 0x001fea0003800200 */
.L_x_4543:
        /* <DEDUP_REMOVED lines=127> */
.L_x_4548:
[----:B------:R-:W-:Y:S01]  /*21f0*/  LEA.HI R2, R7, UR15, RZ, 0x1f ;  /* 0x0000000f07027c11 */ /* 0x000fe2000f8ff8ff */
[----:B------:R-:W-:Y:S01]  /*2200*/  IMAD.MOV.U32 R19, RZ, RZ, RZ ;  /* 0x000000ffff137224 */ /* 0x000fe200078e00ff */
[----:B------:R-:W-:Y:S02]  /*2210*/  MOV R18, R30 ;  /* 0x0000001e00127202 */ /* 0x000fe40000000f00 */
[----:B------:R-:W-:Y:S01]  /*2220*/  MOV R16, 0x2250 ;  /* 0x0000225000107802 */ /* 0x000fe20000000f00 */
[----:B------:R-:W-:Y:S02]  /*2230*/  IMAD.MOV.U32 R14, RZ, RZ, R2 ;  /* 0x000000ffff0e7224 */ /* 0x000fe400078e0002 */
[----:B------:R-:W-:Y:S05]  /*2240*/  CALL.REL.NOINC `($__internal_27_$__cuda_sm20_div_s64) ;  /* 0x0000002800287944 */ /* 0x000fea0003c00000 */
[----:B------:R-:W-:Y:S02]  /*2250*/  IADD3 R13, PT, PT, -R10, RZ, RZ ;  /* 0x000000ff0a0d7210 */ /* 0x000fe40007ffe1ff */
[----:B------:R-:W-:-:S03]  /*2260*/  MOV R31, R11 ;  /* 0x0000000b001f7202 */ /* 0x000fc60000000f00 */
[----:B------:R-:W-:Y:S01]  /*2270*/  IMAD R12, R30, R13, R2 ;  /* 0x0000000d1e0c7224 */ /* 0x000fe200078e0202 */
[----:B------:R-:W-:-:S07]  /*2280*/  MOV R30, R10 ;  /* 0x0000000a001e7202 */ /* 0x000fce0000000f00 */
.L_x_4549:
        /* <DEDUP_REMOVED lines=59> */
.L_x_4551:
[----:B------:R-:W-:Y:S01]  /*2640*/  IMAD.MOV.U32 R14, RZ, RZ, R30 ;  /* 0x000000ffff0e7224 */ /* 0x000fe200078e001e */
[----:B------:R-:W-:Y:S01]  /*2650*/  MOV R19, R31 ;  /* 0x0000001f00137202 */ /* 0x000fe20000000f00 */
[----:B------:R-:W-:Y:S01]  /*2660*/  IMAD.MOV.U32 R18, RZ, RZ, R34 ;  /* 0x000000ffff127224 */ /* 0x000fe200078e0022 */
[----:B------:R-:W-:Y:S02]  /*2670*/  MOV R16, 0x2690 ;  /* 0x0000269000107802 */ /* 0x000fe40000000f00 */
[----:B------:R-:W-:Y:S05]  /*2680*/  CALL.REL.NOINC `($__internal_27_$__cuda_sm20_div_s64) ;  /* 0x0000002400187944 */ /* 0x000fea0003c00000 */
[----:B------:R-:W-:-:S05]  /*2690*/  IADD3 R11, PT, PT, -R10, RZ, RZ ;  /* 0x000000ff0a0b7210 */ /* 0x000fca0007ffe1ff */
[----:B------:R-:W-:Y:S02]  /*26a0*/  IMAD R30, R11, R34, R30 ;  /* 0x000000220b1e7224 */ /* 0x000fe400078e021e */
.L_x_4552:
[----:B------:R-:W-:Y:S05]  /*26b0*/  BSYNC.RECONVERGENT B0 ;  /* 0x0000000000007941 */ /* 0x000fea0003800200 */
.L_x_4550:
        /* <DEDUP_REMOVED lines=159> */
.L_x_4547:
[----:B------:R-:W0:Y:S01]  /*30b0*/  LDC.64 R4, c[0x0][0x420] ;  /* 0x00010800ff047b82 */ /* 0x000e220000000a00 */
[----:B------:R-:W-:-:S05]  /*30c0*/  IADD3 R2, PT, PT, R2, UR15, RZ ;  /* 0x0000000f02027c10 */ /* 0x000fca000fffe0ff */
[----:B0-----:R-:W-:-:S05]  /*30d0*/  IMAD.WIDE.U32 R2, R2, 0x4, R4 ;  /* 0x0000000402027825 */ /* 0x001fca00078e0004 */
[----:B------:R1:W-:Y:S02]  /*30e0*/  STG.E desc[UR10][R2.64], R22 ;  /* 0x0000001602007986 */ /* 0x0003e4000c10190a */
.L_x_4546:
[----:B------:R-:W-:Y:S05]  /*30f0*/  BSYNC.RECONVERGENT B1 ;  /* 0x0000000000017941 */ /* 0x000fea0003800200 */
.L_x_4545:
        /* <DEDUP_REMOVED lines=17> */
.L_x_4554:
[----:B------:R-:W-:Y:S05]  /*3210*/  BSYNC.RECONVERGENT B0 ;  /* 0x0000000000007941 */ /* 0x000fea0003800200 */
.L_x_4553:
        /* <DEDUP_REMOVED lines=49> */
.L_x_4559:
        /* <DEDUP_REMOVED lines=133> */
.L_x_4558:
        /* <DEDUP_REMOVED lines=73> */
.L_x_4560:
[----:B------:R-:W-:-:S09]  /*4210*/  UISETP.NE.OR UP1, UPT, UR5, URZ, UP1 ;  /* 0x000000ff0500728c */ /* 0x000fd20008f25670 */
[----:B------:R-:W-:Y:S05]  /*4220*/  BRA.U !UP1, `(.L_x_4556) ;  /* 0x0000000109947547 */ /* 0x000fea000b800000 */
.L_x_4557:
[----:B------:R-:W-:-:S13]  /*4230*/  ISETP.GE.AND P0, PT, R12, UR13, PT ;  /* 0x0000000d0c007c0c */ /* 0x000fda000bf06270 */
.L_x_4561:
        /* <DEDUP_REMOVED lines=36> */
.L_x_4556:
        /* <DEDUP_REMOVED lines=10> */
.L_x_4562:
        /* <DEDUP_REMOVED lines=12> */
.L_x_4555:
        /* <DEDUP_REMOVED lines=81> */
        .weak           $__internal_27_$__cuda_sm20_div_s64
        .type           $__internal_27_$__cuda_sm20_div_s64,@function
        .size           $__internal_27_$__cuda_sm20_div_s64,(.L_x_7115 - $__internal_27_$__cuda_sm20_div_s64)
$__internal_27_$__cuda_sm20_div_s64:
        /* <DEDUP_REMOVED lines=83> */
[----:B------:R-:W-:Y:S05]  /*5020*/  RET.REL.NODEC R12 `(_ZN5flash32flash_fwd_splitkv_combine_kernelI23Flash_fwd_kernel_traitsILi64ELi64ELi128ELi4ELb0ELb0EN7cutlass10bfloat16_tE19Flash_kernel_traitsILi64ELi64ELi128ELi4ES3_EELi8ELi1ELb1EEEvNS_16Flash_fwd_paramsE) ;  /* 0xffffffac0cf47950 */ /* 0x000fea0003c3ffff */
.L_x_4563:
        /* <DEDUP_REMOVED lines=13> */
.L_x_7115:


//--------------------- .text._ZN5flash24flash_fwd_splitkv_kernelI23Flash_fwd_kernel_traitsILi64ELi64ELi128ELi4ELb0ELb0EN7cutlass10bfloat16_tE19Flash_kernel_traitsILi64ELi64ELi128ELi4ES3_EELb1ELb0ELb0ELb0ELb0ELb0ELb0ELb0EEEvNS_16Flash_fwd_paramsE --------------------------
	.section	.text._ZN5flash24flash_fwd_splitkv_kernelI23Flash_fwd_kernel_traitsILi64ELi64ELi128ELi4ELb0ELb0EN7cutlass10bfloat16_tE19Flash_kernel_traitsILi64ELi64ELi128ELi4ES3_EELb1ELb0ELb0ELb0ELb0ELb0ELb0ELb0EEEvNS_16Flash_fwd_paramsE,"ax",@progbits
	.align	128
        .global         _ZN5flash24flash_fwd_splitkv_kernelI23Flash_fwd_kernel_traitsILi64ELi64ELi128ELi4ELb0ELb0EN7cutlass10bfloat16_tE19Flash_kernel_traitsILi64ELi64ELi128ELi4ES3_EELb1ELb0ELb0ELb0ELb0ELb0ELb0ELb0EEEvNS_16Flash_fwd_paramsE
        .type           _ZN5flash24flash_fwd_splitkv_kernelI23Flash_fwd_kernel_traitsILi64ELi64ELi128ELi4ELb0ELb0EN7cutlass10bfloat16_tE19Flash_kernel_traitsILi64ELi64ELi128ELi4ES3_EELb1ELb0ELb0ELb0ELb0ELb0ELb0ELb0EEEvNS_16Flash_fwd_paramsE,@function
        .size           _ZN5flash24flash_fwd_splitkv_kernelI23Flash_fwd_kernel_traitsILi64ELi64ELi128ELi4ELb0ELb0EN7cutlass10bfloat16_tE19Flash_kernel_traitsILi64ELi64ELi128ELi4ES3_EELb1ELb0ELb0ELb0ELb0ELb0ELb0ELb0EEEvNS_16Flash_fwd_paramsE,(.L_x_7172 - _ZN5flash24flash_fwd_splitkv_kernelI23Flash_fwd_kernel_traitsILi64ELi64ELi128ELi4ELb0ELb0EN7cutlass10bfloat16_tE19Flash_kernel_traitsILi64ELi64ELi128ELi4ES3_EELb1ELb0ELb0ELb0ELb0ELb0ELb0ELb0EEEvNS_16Flash_fwd_paramsE)
        .other          _ZN5flash24flash_fwd_splitkv_kernelI23Flash_fwd_kernel_traitsILi64ELi64ELi128ELi4ELb0ELb0EN7cutlass10bfloat16_tE19Flash_kernel_traitsILi64ELi64ELi128ELi4ES3_EELb1ELb0ELb0ELb0ELb0ELb0ELb0ELb0EEEvNS_16Flash_fwd_paramsE,@"STO_CUDA_ENTRY STV_DEFAULT"
_ZN5flash24flash_fwd_splitkv_kernelI23Flash_fwd_kernel_traitsILi64ELi64ELi128ELi4ELb0ELb0EN7cutlass10bfloat16_tE19Flash_kernel_traitsILi64ELi64ELi128ELi4ES3_EELb1ELb0ELb0ELb0ELb0ELb0ELb0ELb0EEEvNS_16Flash_fwd_paramsE:
.text._ZN5flash24flash_fwd_splitkv_kernelI23Flash_fwd_kernel_traitsILi64ELi64ELi128ELi4ELb0ELb0EN7cutlass10bfloat16_tE19Flash_kernel_traitsILi64ELi64ELi128ELi4ES3_EELb1ELb0ELb0ELb0ELb0ELb0ELb0ELb0EEEvNS_16Flash_fwd_paramsE:
        /* <DEDUP_REMOVED lines=14> */
[----:B--2---:R-:W-:Y:S01]  /*00e0*/  IMAD.WIDE.U32 R10, R183, 0x4, R4 ;  /* 0x00000004b70a7825 */ /* 0x004fe200078e0004 */
[----:B---3--:R-:W-:Y:S02]  /*00f0*/  ISETP.NE.U32.AND P3, PT, RZ, UR6, PT ;  /* 0x00000006ff007c0c */ /* 0x008fe4000bf65070 */
[----:B------:R-:W-:-:S02]  /*0100*/  ISETP.NE.AND.EX P2, PT, RZ, UR5, PT, P2 ;  /* 0x00000005ff007c0c */ /* 0x000fc4000bf45320 */
[----:B------:R-:W-:-:S03]  /*0110*/  ISETP.NE.AND.EX P3, PT, RZ, UR7, PT, P3 ;  /* 0x00000007ff007c0c */ /* 0x000fc6000bf65330 */
[----:B------:R-:W2:Y:S04]  /*0120*/  @P0 LDG.E R182, desc[UR16][R10.64] ;  /* 0x000000100ab60981 */ /* 0x000ea8000c1e1900 */
[----:B------:R1:W2:Y:S01]  /*0130*/  @P4 LDG.E R13, desc[UR16][R10.64+0x4] ;  /* 0x000004100a0d4981 */ /* 0x0002a2000c1e1900 */
[----:B------:R-:W-:Y:S01]  /*0140*/  IMAD.SHL.U32 R9, R183, 0x4, RZ ;  /* 0x00000004b7097824 */ /* 0x000fe200078e00ff */
[----:B------:R-:W-:Y:S01]  /*0150*/  SHF.R.U32.HI R8, RZ, 0x1e, R183 ;  /* 0x0000001eff087819 */ /* 0x000fe200000116b7 */
[----:B------:R-:W-:Y:S01]  /*0160*/  IMAD.MOV.U32 R2, RZ, RZ, RZ ;  /* 0x000000ffff027224 */ /* 0x000fe200078e00ff */
[----:B------:R-:W3:Y:S02]  /*0170*/  @!P4 LDC R21, c[0x0][0x434] ;  /* 0x00010d00ff15cb82 */ /* 0x000ee40000000800 */
[----:B------:R-:W-:-:S02]  /*0180*/  @P2 IADD3 R4, P0, PT, R9, UR4, RZ ;  /* 0x0000000409042c10 */ /* 0x000fc4000ff1e0ff */
[C---:B------:R-:W-:Y:S01]  /*0190*/  @P3 IADD3 R14, P1, PT, R9.reuse, UR6, RZ ;  /* 0x00000006090e3c10 */ /* 0x040fe2000ff3e0ff */
[----:B------:R-:W4:Y:S01]  /*01a0*/  LDCU.U8 UR4, c[0x0][0x532] ;  /* 0x0000a640ff0477ac */ /* 0x000f220008000000 */
[C---:B------:R-:W-:Y:S02]  /*01b0*/  @P2 IADD3.X R5, PT, PT, R8.reuse, UR5, RZ, P0, !PT ;  /* 0x0000000508052c10 */ /* 0x040fe400087fe4ff */
[----:B------:R-:W-:Y:S01]  /*01c0*/  @P3 IADD3.X R15, PT, PT, R8, UR7, RZ, P1, !PT ;  /* 0x00000007080f3c10 */ /* 0x000fe20008ffe4ff */
[----:B------:R-:W2:Y:S02]  /*01d0*/  @!P2 LDC R0, c[0x0][0x43c] ;  /* 0x00010f00ff00ab82 */ /* 0x000ea40000000800 */
[----:B------:R-:W5:Y:S04]  /*01e0*/  @P2 LDG.E R131, desc[UR16][R4.64] ;  /* 0x0000001004832981 */ /* 0x000f68000c1e1900 */
[----:B------:R4:W5:Y:S01]  /*01f0*/  @P3 LDG.E R2, desc[UR16][R14.64] ;  /* 0x000000100e023981 */ /* 0x000962000c1e1900 */
[----:B-1----:R-:W-:-:S05]  /*0200*/  IADD3 R10, P0, PT, R9, R6, RZ ;  /* 0x00000006090a7210 */ /* 0x002fca0007f1e0ff */
[----:B------:R-:W-:Y:S01]  /*0210*/  IMAD.X R11, R8, 0x1, R7, P0 ;  /* 0x00000001080b7824 */ /* 0x000fe200000e0607 */
[----:B------:R-:W-:-:S04]  /*0220*/  ISETP.NE.U32.AND P0, PT, R6, RZ, PT ;  /* 0x000000ff0600720c */ /* 0x000fc80003f05070 */
[----:B------:R-:W-:Y:S02]  /*0230*/  ISETP.NE.AND.EX P0, PT, R7, RZ, PT, P0 ;  /* 0x000000ff0700720c */ /* 0x000fe40003f05300 */
[----:B----4-:R-:W-:Y:S01]  /*0240*/  ISETP.NE.AND P1, PT, RZ, UR4, PT ;  /* 0x00000004ff007c0c */ /* 0x010fe2000bf25270 */
[----:B------:R-:W1:Y:S01]  /*0250*/  @!P2 LDC.64 R4, c[0x0][0x488] ;  /* 0x00012200ff04ab82 */ /* 0x000e620000000a00 */
[----:B------:R-:W4:Y:S01]  /*0260*/  S2R R15, SR_CTAID.X ;  /* 0x00000000000f7919 */ /* 0x000f220000002500 */
[----:B------:R-:W-:-:S04]  /*0270*/  ISETP.EQ.U32.AND P3, PT, R6, RZ, PT ;  /* 0x000000ff0600720c */ /* 0x000fc80003f62070 */
[----:B------:R-:W-:-:S04]  /*0280*/  ISETP.EQ.OR.EX P3, PT, R7, RZ, !P1, P3 ;  /* 0x000000ff0700720c */ /* 0x000fc80004f62730 */
[----:B------:R-:W1:Y:S01]  /*0290*/  @!P0 LDC R7, c[0x0][0x438] ;  /* 0x00010e00ff078b82 */ /* 0x000e620000000800 */
[----:B------:R-:W-:-:S08]  /*02a0*/  IMAD.MOV.U32 R3, RZ, RZ, -0x1 ;  /* 0xffffffffff037424 */ /* 0x000fd000078e00ff */
[----:B------:R1:W5:Y:S01]  /*02b0*/  @!P3 LDG.E R3, desc[UR16][R10.64] ;  /* 0x000000100a03b981 */ /* 0x000362000c1e1900 */
[----:B----4-:R-:W-:Y:S02]  /*02c0*/  IMAD.SHL.U32 R184, R15, 0x40, RZ ;  /* 0x000000400fb87824 */ /* 0x010fe400078e00ff */
[----:B--2---:R-:W-:-:S05]  /*02d0*/  @P4 IMAD.IADD R21, R13, 0x1, -R182 ;  /* 0x000000010d154824 */ /* 0x004fca00078e0ab6 */
[----:B---3--:R-:W-:Y:S01]  /*02e0*/  ISETP.GT.AND P3, PT, R21, R184, PT ;  /* 0x000000b81500720c */ /* 0x008fe20003f64270 */
[----:B-1----:R-:W-:-:S12]  /*02f0*/  @!P0 BRA `(.L_x_4564) ;  /* 0x00000000000c8947 */ /* 0x002fd80003800000 */
[----:B------:R-:W2:Y:S02]  /*0300*/  @P1 LDG.E R6, desc[UR16][R10.64+0x4] ;  /* 0x000004100a061981 */ /* 0x000ea4000c1e1900 */
[----:B--2--5:R-:W-:-:S06]  /*0310*/  @P1 IADD3 R7, PT, PT, R6, -R3, RZ ;  /* 0x8000000306071210 */ /* 0x024fcc0007ffe0ff */
[----:B------:R1:W5:Y:S02]  /*0320*/  @!P1 LDG.E R7, desc[UR16][R10.64] ;  /* 0x000000100a079981 */ /* 0x000364000c1e1900 */
.L_x_4564:
[----:B------:R-:W-:Y:S01]  /*0330*/  @!P2 ISETP.NE.U32.AND P0, PT, R4, RZ, PT ;  /* 0x000000ff0400a20c */ /* 0x000fe20003f05070 */
[----:B------:R-:W-:-:S12]  /*0340*/  @!P3 EXIT ;  /* 0x000000000000b94d */ /* 0x000fd80003800000 */
[----:B------:R-:W2:Y:S01]  /*0350*/  LDCU UR5, c[0x0][0x438] ;  /* 0x00008700ff0577ac */ /* 0x000ea20008000800 */
[----:B------:R-:W-:Y:S01]  /*0360*/  @!P2 ISETP.NE.AND.EX P0, PT, R5, RZ, PT, P0 ;  /* 0x000000ff0500a20c */ /* 0x000fe20003f05300 */
[----:B-----5:R-:W-:Y:S01]  /*0370*/  @P2 IMAD.IADD R131, R131, 0x1, -R2 ;  /* 0x0000000183832824 */ /* 0x020fe200078e0a02 */
[----:B------:R-:W3:Y:S01]  /*0380*/  S2R R24, SR_CTAID.Z ;  /* 0x0000000000187919 */ /* 0x000ee20000002700 */
[----:B------:R-:W4:Y:S01]  /*0390*/  LDCU UR14, c[0x0][0x508] ;  /* 0x0000a100ff0e77ac */ /* 0x000f220008000800 */
[----:B------:R-:W-:-:S04]  /*03a0*/  @!P2 SEL R0, R0, RZ, P0 ;  /* 0x000000ff0000a207 */ /* 0x000fc80000000000 */
[----:B------:R-:W-:Y:S01]  /*03b0*/  @!P2 IADD3 R131, PT, PT, R0, R7, -R2 ;  /* 0x000000070083a210 */ /* 0x000fe20007ffe802 */
[----:B------:R-:W-:-:S04]  /*03c0*/  VIADD R0, R15, 0x1 ;  /* 0x000000010f007836 */ /* 0x000fc80000000000 */
[----:B------:R-:W-:Y:S02]  /*03d0*/  VIADD R7, R131, 0x7f ;  /* 0x0000007f83077836 */ /* 0x000fe40000000000 */
[----:B------:R-:W-:Y:S01]  /*03e0*/  IMAD R0, R0, 0x40, -R21 ;  /* 0x0000004000007824 */ /* 0x000fe200078e0a15 */
[----:B--2---:R-:W-:Y:S02]  /*03f0*/  UIADD3 UR5, UPT, UPT, UR5, 0x7f, URZ ;  /* 0x0000007f05057890 */ /* 0x004fe4000fffe0ff */
[----:B------:R-:W-:Y:S02]  /*0400*/  SHF.R.S32.HI R6, RZ, 0x1f, R7 ;  /* 0x0000001fff067819 */ /* 0x000fe40000011407 */
[----:B----4-:R-:W-:Y:S01]  /*0410*/  IADD3 R5, PT, PT, R7, UR14, R0 ;  /* 0x0000000e07057c10 */ /* 0x010fe2000fffe000 */
[----:B------:R-:W-:Y:S01]  /*0420*/  USHF.R.S32.HI UR4, URZ, 0x1f, UR5 ;  /* 0x0000001fff047899 */ /* 0x000fe20008011405 */
[----:B------:R-:W-:Y:S01]  /*0430*/  LEA.HI R6, R6, R7, RZ, 0x7 ;  /* 0x0000000706067211 */ /* 0x000fe200078f38ff */
[----:B------:R-:W2:Y:S01]  /*0440*/  S2R R0, SR_TID.X ;  /* 0x0000000000007919 */ /* 0x000ea20000002100 */
        /* <DEDUP_REMOVED lines=10> */
[----:B------:R-:W3:Y:S01]  /*04f0*/  LDC.64 R2, c[0x0][0x408] ;  /* 0x00010200ff027b82 */ /* 0x000ee20000000a00 */
[----:B------:R-:W4:Y:S01]  /*0500*/  LDCU UR4, c[0x0][0x440] ;  /* 0x00008800ff0477ac */ /* 0x000f220008000800 */
[----:B--2---:R-:W-:Y:S01]  /*0510*/  SHF.L.U32 R6, R0, 0x3, RZ ;  /* 0x0000000300067819 */ /* 0x004fe200000006ff */
[----:B------:R-:W-:Y:S01]  /*0520*/  IMAD.IADD R21, R21, 0x1, -R184 ;  /* 0x0000000115157824 */ /* 0x000fe200078e0ab8 */
[----:B------:R-:W-:Y:S01]  /*0530*/  SHF.R.U32.HI R0, RZ, 0x3, R0 ;  /* 0x00000003ff007819 */ /* 0x000fe20000011600 */
[----:B------:R-:W-:Y:S01]  /*0540*/  IMAD.MOV.U32 R7, RZ, RZ, RZ ;  /* 0x000000ffff077224 */ /* 0x000fe200078e00ff */
[----:B------:R-:W-:Y:S01]  /*0550*/  LOP3.LUT R6, R6, 0x38, RZ, 0xc0, !PT ;  /* 0x0000003806067812 */ /* 0x000fe200078ec0ff */
[----:B------:R-:W2:Y:S01]  /*0560*/  LDCU UR6, c[0x0][0x3e0] ;  /* 0x00007c00ff0677ac */ /* 0x000ea20008000800 */
[C---:B------:R-:W-:Y:S01]  /*0570*/  IADD3 R14, PT, PT, R0.reuse, 0x20, RZ ;  /* 0x00000020000e7810 */ /* 0x040fe20007ffe0ff */
[----:B------:R-:W-:Y:S01]  /*0580*/  VIADD R16, R0, 0x10 ;  /* 0x0000001000107836 */ /* 0x000fe20000000000 */
[----:B------:R-:W-:Y:S02]  /*0590*/  BSSY.RECONVERGENT B0, `(.L_x_4566) ;  /* 0x000002c000007945 */ /* 0x000fe40003800200 */
[----:B------:R-:W1:Y:S01]  /*05a0*/  @!P0 LDC.64 R4, c[0x0][0x400] ;  /* 0x00010000ff048b82 */ /* 0x000e620000000a00 */
[----:B----4-:R-:W-:Y:S01]  /*05b0*/  ISETP.GE.AND P1, PT, R6, UR4, PT ;  /* 0x0000000406007c0c */ /* 0x010fe2000bf26270 */
[----:B------:R-:W4:Y:S03]  /*05c0*/  LDCU.64 UR4, c[0x0][0x410] ;  /* 0x00008200ff0477ac */ /* 0x000f260008000a00 */
[-C--:B------:R-:W-:Y:S01]  /*05d0*/  ISETP.GE.OR P4, PT, R0, R21.reuse, P1 ;  /* 0x000000150000720c */ /* 0x080fe20000f86670 */
[----:B---3--:R-:W-:Y:S01]  /*05e0*/  @P0 IMAD.WIDE.U32 R12, R182, R2, RZ ;  /* 0x00000002b60c0225 */ /* 0x008fe200078e00ff */
[----:B------:R-:W-:-:S02]  /*05f0*/  ISETP.GE.OR P3, PT, R16, R21, P1 ;  /* 0x000000151000720c */ /* 0x000fc40000f66670 */
[----:B------:R-:W-:Y:S01]  /*0600*/  ISETP.GE.OR P2, PT, R14, R21, P1 ;  /* 0x000000150e00720c */ /* 0x000fe20000f46670 */
[----:B-1----:R-:W-:-:S04]  /*0610*/  @!P0 IMAD.WIDE.U32 R10, R183, R4, RZ ;  /* 0x00000004b70a8225 */ /* 0x002fc800078e00ff */
[C---:B------:R-:W-:Y:S01]  /*0620*/  @!P0 IMAD R8, R183.reuse, R5, R11 ;  /* 0x00000005b7088224 */ /* 0x040fe200078e020b */
        /* <DEDUP_REMOVED lines=8> */
[----:B--2---:R-:W-:Y:S01]  /*06b0*/  IMAD R183, R183, UR6, R24 ;  /* 0x00000006b7b77c24 */ /* 0x004fe2000f8e0218 */
[----:B------:R-:W-:Y:S01]  /*06c0*/  ISETP.GE.OR P1, PT, R12, R21, P1 ;  /* 0x000000150c00720c */ /* 0x000fe20000f26670 */
[----:B------:R-:W-:-:S02]  /*06d0*/  IMAD.X R11, R8, 0x1, R9, P0 ;  /* 0x00000001080b7824 */ /* 0x000fc400000e0609 */
[C---:B----4-:R-:W-:Y:S01]  /*06e0*/  IMAD.WIDE.U32 R8, R24.reuse, UR4, R10 ;  /* 0x0000000418087c25 */ /* 0x050fe2000f8e000a */
        /* <DEDUP_REMOVED lines=22> */
.L_x_4567:
[----:B------:R-:W-:Y:S05]  /*0850*/  BSYNC.RECONVERGENT B0 ;  /* 0x0000000000007941 */ /* 0x000fea0003800200 */
.L_x_4566:
[----:B------:R-:W-:Y:S04]  /*0860*/  BSSY.RECONVERGENT B0, `(.L_x_4568) ;  /* 0x000000e000007945 */ /* 0x000fe80003800200 */
[----:B------:R-:W-:Y:S05]  /*0870*/  @P2 BRA `(.L_x_4569) ;  /* 0x0000000000302947 */ /* 0x000fea0003800000 */
[----:B-1----:R-:W-:Y:S01]  /*0880*/  IADD3 R5, P0, PT, R0, 0x20, RZ ;  /* 0x0000002000057810 */ /* 0x002fe20007f1e0ff */
        /* <DEDUP_REMOVED lines=10> */
[----:B------:R3:W-:Y:S02]  /*0930*/  STG.E.128 desc[UR16][R22.64], RZ ;  /* 0x000000ff16007986 */ /* 0x0007e4000c101d10 */
.L_x_4569:
[----:B------:R-:W-:Y:S05]  /*0940*/  BSYNC.RECONVERGENT B0 ;  /* 0x0000000000007941 */ /* 0x000fea0003800200 */
.L_x_4568:
[----:B------:R-:W-:Y:S04]  /*0950*/  BSSY.RECONVERGENT B0, `(.L_x_4570) ;  /* 0x000000d000007945 */ /* 0x000fe80003800200 */
[----:B------:R-:W-:Y:S05]  /*0960*/  @P1 BRA `(.L_x_4571) ;  /* 0x00000000002c1947 */ /* 0x000fea0003800000 */
[----:B-1----:R-:W-:Y:S01]  /*0970*/  IADD3 R5, P0, PT, R0, 0x30, RZ ;  /* 0x0000003000057810 */ /* 0x002fe20007f1e0ff */
        /* <DEDUP_REMOVED lines=10> */
.L_x_4571:
[----:B------:R-:W-:Y:S05]  /*0a20*/  BSYNC.RECONVERGENT B0 ;  /* 0x0000000000007941 */ /* 0x000fea0003800200 */
.L_x_4570:
        /* <DEDUP_REMOVED lines=9> */
[----:B------:R-:W-:Y:S02]  /*0ac0*/  @!P3 IMAD.MOV.U32 R9, RZ, RZ, 0x7f800000 ;  /* 0x7f800000ff09b424 */ /* 0x000fe400078e00ff */
[----:B------:R-:W-:Y:S01]  /*0ad0*/  @!P2 IMAD.MOV.U32 R7, RZ, RZ, 0x7f800000 ;  /* 0x7f800000ff07a424 */ /* 0x000fe200078e00ff */
[----:B------:R-:W-:Y:S01]  /*0ae0*/  LEA.HI.X R3, R0, UR5, R183, 0x2, P0 ;  /* 0x0000000500037c11 */ /* 0x000fe200080f14b7 */
[----:B-1----:R-:W-:-:S04]  /*0af0*/  @!P1 IMAD.MOV.U32 R5, RZ, RZ, 0x7f800000 ;  /* 0x7f800000ff059424 */ /* 0x002fc800078e00ff */
[----:B------:R1:W-:Y:S04]  /*0b00*/  @!P3 STG.E desc[UR16][R2.64], R9 ;  /* 0x000000090200b986 */ /* 0x0003e8000c101910 */
[----:B------:R1:W-:Y:S04]  /*0b10*/  @!P2 STG.E desc[UR16][R2.64+0x40], R7 ;  /* 0x000040070200a986 */ /* 0x0003e8000c101910 */
[----:B------:R1:W-:Y:S01]  /*0b20*/  @!P1 STG.E desc[UR16][R2.64+0x80], R5 ;  /* 0x0000800502009986 */ /* 0x0003e2000c101910 */
[----:B------:R-:W-:Y:S05]  /*0b30*/  @P4 EXIT ;  /* 0x000000000000494d */ /* 0x000fea0003800000 */
[----:B-1----:R-:W-:-:S05]  /*0b40*/  MOV R5, 0x7f800000 ;  /* 0x7f80000000057802 */ /* 0x002fca0000000f00 */
[----:B------:R-:W-:Y:S01]  /*0b50*/  STG.E desc[UR16][R2.64+0xc0], R5 ;  /* 0x0000c00502007986 */ /* 0x000fe2000c101910 */
[----:B------:R-:W-:Y:S05]  /*0b60*/  EXIT ;  /* 0x000000000000794d */ /* 0x000fea0003800000 */
.L_x_4565:
[----:B------:R-:W3:Y:S01]  /*0b70*/  LDCU.64 UR4, c[0x0][0x4d8] ;  /* 0x00009b00ff0477ac */ /* 0x000ee20008000a00 */
[----:B------:R-:W-:Y:S01]  /*0b80*/  MOV R4, R183 ;  /* 0x000000b700047202 */ /* 0x000fe20000000f00 */
[----:B------:R-:W4:Y:S01]  /*0b90*/  LDCU.64 UR8, c[0x0][0x4e0] ;  /* 0x00009c00ff0877ac */ /* 0x000f220008000a00 */
[----:B---3--:R-:W-:-:S04]  /*0ba0*/  UISETP.NE.U32.AND UP0, UPT, UR4, URZ, UPT ;  /* 0x000000ff0400728c */ /* 0x008fc8000bf05070 */
[----:B------:R-:W-:Y:S02]  /*0bb0*/  UISETP.NE.AND.EX UP0, UPT, UR5, URZ, UPT, UP0 ;  /* 0x000000ff0500728c */ /* 0x000fe4000bf05300 */
[----:B----4-:R-:W-:-:S04]  /*0bc0*/  UISETP.NE.U32.AND UP1, UPT, UR8, URZ, UPT ;  /* 0x000000ff0800728c */ /* 0x010fc8000bf25070 */
[----:B------:R-:W-:-:S03]  /*0bd0*/  UISETP.NE.AND.EX UP1, UPT, UR9, URZ, UPT, UP1 ;  /* 0x000000ff0900728c */ /* 0x000fc6000bf25310 */
[----:B------:R-:W-:Y:S08]  /*0be0*/  BRA.U !UP0, `(.L_x_4572) ;  /* 0x00000001080c7547 */ /* 0x000ff0000b800000 */
[----:B------:R-:W-:-:S04]  /*0bf0*/  IADD3 R4, P0, PT, R9, UR4, RZ ;  /* 0x0000000409047c10 */ /* 0x000fc8000ff1e0ff */
[----:B------:R-:W-:-:S05]  /*0c00*/  IADD3.X R5, PT, PT, R8, UR5, RZ, P0, !PT ;  /* 0x0000000508057c10 */ /* 0x000fca00087fe4ff */
[----:B------:R3:W5:Y:S04]  /*0c10*/  LDG.E R4, desc[UR16][R4.64] ;  /* 0x0000001004047981 */ /* 0x000768000c1e1900 */
.L_x_4572:
[----:B------:R-:W-:Y:S05]  /*0c20*/  BRA.U !UP1, `(.L_x_4573) ;  /* 0x0000000509807547 */ /* 0x000fea000b800000 */
[----:B------:R-:W3:Y:S01]  /*0c30*/  LDC R13, c[0x0][0x4f0] ;  /* 0x00013c00ff0d7b82 */ /* 0x000ee20000000800 */
[----:B------:R-:W-:Y:S01]  /*0c40*/  LEA R2, R134, 0xffffff80, 0x7 ;  /* 0xffffff8086027811 */ /* 0x000fe200078e38ff */
[----:B------:R-:W4:Y:S03]  /*0c50*/  LDCU.64 UR4, c[0x0][0x4e8] ;  /* 0x00009d00ff0477ac */ /* 0x000f260008000a00 */
[----:B------:R-:W-:Y:S01]  /*0c60*/  IABS R3, R2 ;  /* 0x0000000200037213 */ /* 0x000fe20000000000 */
[----:B------:R-:W2:Y:S01]  /*0c70*/  LDCU.64 UR6, c[0x0][0x3a0] ;  /* 0x00007400ff0677ac */ /* 0x000ea20008000a00 */
[----:B------:R-:W1:Y:S01]  /*0c80*/  LDCU.64 UR12, c[0x0][0x3b8] ;  /* 0x00007700ff0c77ac */ /* 0x000e620008000a00 */
[----:B------:R-:W2:Y:S01]  /*0c90*/  LDCU.64 UR10, c[0x0][0x3c0] ;  /* 0x00007800ff0a77ac */ /* 0x000ea20008000a00 */
[----:B---3--:R-:W-:-:S04]  /*0ca0*/  IABS R5, R13 ;  /* 0x0000000d00057213 */ /* 0x008fc80000000000 */
[----:B------:R-:W3:Y:S08]  /*0cb0*/  I2F.RP R8, R5 ;  /* 0x0000000500087306 */ /* 0x000ef00000209400 */
[----:B---3--:R-:W3:Y:S02]  /*0cc0*/  MUFU.RCP R6, R8 ;  /* 0x0000000800067308 */ /* 0x008ee40000001000 */
[----:B---3--:R-:W-:-:S06]  /*0cd0*/  IADD3 R6, PT, PT, R6, 0xffffffe, RZ ;  /* 0x0ffffffe06067810 */ /* 0x008fcc0007ffe0ff */
[----:B------:R-:W3:Y:S02]  /*0ce0*/  F2I.FTZ.U32.TRUNC.NTZ R7, R6 ;  /* 0x0000000600077305 */ /* 0x000ee4000021f000 */
[----:B---3-5:R-:W-:Y:S01]  /*0cf0*/  IMAD.MOV R4, RZ, RZ, -R7 ;  /* 0x000000ffff047224 */ /* 0x028fe200078e0a07 */
        /* <DEDUP_REMOVED lines=9> */
[----:B------:R-:W3:Y:S09]  /*0d90*/  LDC R3, c[0x0][0x3e8] ;  /* 0x0000fa00ff037b82 */ /* 0x000ef20000000800 */
[----:B------:R-:W-:Y:S01]  /*0da0*/  @!P2 IADD3 R4, PT, PT, R4, -R5, RZ ;  /* 0x800000050404a210 */ /* 0x000fe20007ffe0ff */
[----:B------:R-:W-:Y:S01]  /*0db0*/  @!P2 VIADD R9, R9, 0x1 ;  /* 0x000000010909a836 */ /* 0x000fe20000000000 */
[----:B------:R-:W-:-:S02]  /*0dc0*/  ISETP.NE.AND P2, PT, R13, RZ, PT ;  /* 0x000000ff0d00720c */ /* 0x000fc40003f45270 */
[----:B------:R-:W-:Y:S01]  /*0dd0*/  ISETP.GE.U32.AND P0, PT, R4, R5, PT ;  /* 0x000000050400720c */ /* 0x000fe20003f06070 */
[----:B----4-:R-:W-:-:S04]  /*0de0*/  IMAD.WIDE.U32 R4, R183, UR4, RZ ;  /* 0x00000004b7047c25 */ /* 0x010fc8000f8e00ff */
[----:B------:R-:W-:Y:S01]  /*0df0*/  IMAD R189, R183, UR5, R5 ;  /* 0x00000005b7bd7c24 */ /* 0x000fe2000f8e0205 */
[----:B------:R-:W4:Y:S07]  /*0e00*/  LDCU.64 UR4, c[0x0][0x3a8] ;  /* 0x00007500ff0477ac */ /* 0x000f2e0008000a00 */
[----:B------:R-:W-:Y:S02]  /*0e10*/  @P0 IADD3 R9, PT, PT, R9, 0x1, RZ ;  /* 0x0000000109090810 */ /* 0x000fe40007ffe0ff */
[----:B------:R-:W-:-:S03]  /*0e20*/  LEA R188, P0, R4, UR8, 0x2 ;  /* 0x0000000804bc7c11 */ /* 0x000fc6000f8010ff */
[----:B------:R-:W-:Y:S01]  /*0e30*/  @!P1 IMAD.MOV R9, RZ, RZ, -R9 ;  /* 0x000000ffff099224 */ /* 0x000fe200078e0a09 */
[----:B------:R-:W-:Y:S02]  /*0e40*/  LEA.HI.X R189, R4, UR9, R189, 0x2, P0 ;  /* 0x0000000904bd7c11 */ /* 0x000fe400080f14bd */
[----:B------:R-:W-:-:S05]  /*0e50*/  @!P2 LOP3.LUT R9, RZ, R13, RZ, 0x33, !PT ;  /* 0x0000000dff09a212 */ /* 0x000fca00078e33ff */
[----:B------:R-:W-:-:S05]  /*0e60*/  IMAD.WIDE R16, R9, 0x4, R188 ;  /* 0x0000000409107825 */ /* 0x000fca00078e02bc */
[----:B------:R-:W4:Y:S01]  /*0e70*/  LDG.E R8, desc[UR16][R16.64] ;  /* 0x0000001010087981 */ /* 0x000f22000c1e1900 */
[----:B---3--:R-:W-:Y:S01]  /*0e80*/  IABS R4, R3 ;  /* 0x0000000300047213 */ /* 0x008fe20000000000 */
[----:B------:R-:W-:Y:S02]  /*0e90*/  IMAD.MOV R9, RZ, RZ, -R9 ;  /* 0x000000ffff097224 */ /* 0x000fe400078e0a09 */
[----:B-1----:R-:W-:Y:S01]  /*0ea0*/  IMAD.U32 R132, RZ, RZ, UR12 ;  /* 0x0000000cff847e24 */ /* 0x002fe2000f8e00ff */
[----:B------:R-:W1:Y:S01]  /*0eb0*/  I2F.RP R7, R4 ;  /* 0x0000000400077306 */ /* 0x000e620000209400 */
[----:B------:R-:W-:Y:S02]  /*0ec0*/  IMAD R2, R13, R9, R2 ;  /* 0x000000090d027224 */ /* 0x000fe400078e0202 */
[----:B------:R-:W-:-:S05]  /*0ed0*/  IMAD.U32 R133, RZ, RZ, UR13 ;  /* 0x0000000dff857e24 */ /* 0x000fca000f8e00ff */
[----:B-1----:R-:W1:Y:S02]  /*0ee0*/  MUFU.RCP R10, R7 ;  /* 0x00000007000a7308 */ /* 0x002e640000001000 */
[----:B-1----:R-:W-:-:S06]  /*0ef0*/  IADD3 R10, PT, PT, R10, 0xffffffe, RZ ;  /* 0x0ffffffe0a0a7810 */ /* 0x002fcc0007ffe0ff */
[----:B------:R-:W1:Y:S02]  /*0f00*/  F2I.FTZ.U32.TRUNC.NTZ R11, R10 ;  /* 0x0000000a000b7305 */ /* 0x000e64000021f000 */
[----:B-1----:R-:W-:Y:S01]  /*0f10*/  IADD3 R5, PT, PT, RZ, -R11, RZ ;  /* 0x8000000bff057210 */ /* 0x002fe20007ffe0ff */
[----:B------:R-:W-:-:S04]  /*0f20*/  IMAD.MOV.U32 R10, RZ, RZ, RZ ;  /* 0x000000ffff0a7224 */ /* 0x000fc800078e00ff */
[----:B------:R-:W-:Y:S01]  /*0f30*/  IMAD R6, R5, R4, RZ ;  /* 0x0000000405067224 */ /* 0x000fe200078e02ff */
[----:B------:R-:W-:-:S03]  /*0f40*/  IABS R5, R24 ;  /* 0x0000001800057213 */ /* 0x000fc60000000000 */
[----:B------:R-:W-:Y:S01]  /*0f50*/  IMAD.HI.U32 R11, R11, R6, R10 ;  /* 0x000000060b0b7227 */ /* 0x000fe200078e000a */
[----:B------:R-:W-:-:S05]  /*0f60*/  MOV R6, R5 ;  /* 0x0000000500067202 */ /* 0x000fca0000000f00 */
[----:B------:R-:W-:-:S05]  /*0f70*/  IMAD.HI.U32 R5, R11, R6, RZ ;  /* 0x000000060b057227 */ /* 0x000fca00078e00ff */
[----:B------:R-:W-:-:S05]  /*0f80*/  IADD3 R7, PT, PT, -R5, RZ, RZ ;  /* 0x000000ff05077210 */ /* 0x000fca0007ffe1ff */
[----:B------:R-:W-:Y:S01]  /*0f90*/  IMAD R7, R4, R7, R6 ;  /* 0x0000000704077224 */ /* 0x000fe200078e0206 */
[----:B--2---:R-:W-:-:S04]  /*0fa0*/  MOV R6, UR10 ;  /* 0x0000000a00067c02 */ /* 0x004fc80008000f00 */
        /* <DEDUP_REMOVED lines=10> */
[----:B------:R-:W-:-:S05]  /*1050*/  SHF.R.S32.HI R3, RZ, 0x1f, R2 ;  /* 0x0000001fff037819 */ /* 0x000fca0000011402 */
[C---:B------:R-:W-:Y:S02]  /*1060*/  IMAD R4, R3.reuse, R132, RZ ;  /* 0x0000008403047224 */ /* 0x040fe400078e02ff */
[----:B------:R-:W-:Y:S02]  /*1070*/  IMAD R3, R3, R6, RZ ;  /* 0x0000000603037224 */ /* 0x000fe400078e02ff */
[----:B------:R-:W-:Y:S01]  /*1080*/  IMAD R4, R2, R133, R4 ;  /* 0x0000008502047224 */ /* 0x000fe200078e0204 */
[----:B----4-:R-:W-:Y:S01]  /*1090*/  SHF.R.S32.HI R7, RZ, 0x1f, R8 ;  /* 0x0000001fff077819 */ /* 0x010fe20000011408 */
[----:B------:R-:W-:-:S04]  /*10a0*/  IMAD.WIDE.U32 R10, R8, UR6, RZ ;  /* 0x00000006080a7c25 */ /* 0x000fc8000f8e00ff */
[C---:B------:R-:W-:Y:S02]  /*10b0*/  IMAD R17, R7.reuse, UR6, RZ ;  /* 0x0000000607117c24 */ /* 0x040fe4000f8e02ff */
[----:B------:R-:W-:Y:S02]  /*10c0*/  IMAD R7, R7, UR4, RZ ;  /* 0x0000000407077c24 */ /* 0x000fe4000f8e02ff */
[C---:B------:R-:W-:Y:S02]  /*10d0*/  IMAD R17, R8.reuse, UR7, R17 ;  /* 0x0000000708117c24 */ /* 0x040fe4000f8e0211 */
[C---:B------:R-:W-:Y:S02]  /*10e0*/  IMAD R7, R8.reuse, UR5, R7 ;  /* 0x0000000508077c24 */ /* 0x040fe4000f8e0207 */
[----:B------:R-:W-:Y:S01]  /*10f0*/  IMAD.WIDE.U32 R8, R8, UR4, RZ ;  /* 0x0000000408087c25 */ /* 0x000fe2000f8e00ff */
[----:B------:R-:W1:Y:S01]  /*1100*/  LDCU.128 UR4, c[0x0][0x3d0] ;  /* 0x00007a00ff0477ac */ /* 0x000e620008000c00 */
[----:B------:R-:W-:-:S03]  /*1110*/  IADD3 R11, PT, PT, R11, R17, RZ ;  /* 0x000000110b0b7210 */ /* 0x000fc60007ffe0ff */
[----:B------:R-:W-:Y:S02]  /*1120*/  IADD3 R9, PT, PT, R9, R7, RZ ;  /* 0x0000000709097210 */ /* 0x000fe40007ffe0ff */
[----:B------:R-:W-:Y:S01]  /*1130*/  MOV R7, UR11 ;  /* 0x0000000b00077c02 */ /* 0x000fe20008000f00 */
[----:B------:R-:W-:-:S04]  /*1140*/  IMAD.WIDE.U32 R10, R2, R132, R10 ;  /* 0x00000084020a7225 */ /* 0x000fc800078e000a */
[C---:B------:R-:W-:Y:S01]  /*1150*/  IMAD R3, R2.reuse, R7, R3 ;  /* 0x0000000702037224 */ /* 0x040fe200078e0203 */
[----:B------:R-:W-:Y:S01]  /*1160*/  IADD3 R11, PT, PT, R11, R4, RZ ;  /* 0x000000040b0b7210 */ /* 0x000fe20007ffe0ff */
[----:B------:R-:W-:Y:S01]  /*1170*/  IMAD.WIDE.U32 R8, R2, R6, R8 ;  /* 0x0000000602087225 */ /* 0x000fe200078e0008 */
[----:B------:R-:W-:-:S03]  /*1180*/  SHF.R.S32.HI R2, RZ, 0x1f, R5 ;  /* 0x0000001fff027819 */ /* 0x000fc60000011405 */
[----:B------:R-:W-:Y:S02]  /*1190*/  IMAD.IADD R9, R9, 0x1, R3 ;  /* 0x0000000109097824 */ /* 0x000fe400078e0203 */
[C---:B-1----:R-:W-:Y:S02]  /*11a0*/  IMAD R4, R2.reuse, UR4, RZ ;  /* 0x0000000402047c24 */ /* 0x042fe4000f8e02ff */
[----:B------:R-:W-:Y:S02]  /*11b0*/  IMAD R2, R2, UR6, RZ ;  /* 0x0000000602027c24 */ /* 0x000fe4000f8e02ff */
[C---:B------:R-:W-:Y:S02]  /*11c0*/  IMAD R4, R5.reuse, UR5, R4 ;  /* 0x0000000505047c24 */ /* 0x040fe4000f8e0204 */
[----:B------:R-:W-:-:S04]  /*11d0*/  IMAD.WIDE.U32 R22, R5, UR4, R10 ;  /* 0x0000000405167c25 */ /* 0x000fc8000f8e000a */
[C---:B------:R-:W-:Y:S02]  /*11e0*/  IMAD R2, R5.reuse, UR7, R2 ;  /* 0x0000000705027c24 */ /* 0x040fe4000f8e0202 */
[----:B------:R-:W-:Y:S01]  /*11f0*/  IMAD.WIDE.U32 R12, R5, UR6, R8 ;  /* 0x00000006050c7c25 */ /* 0x000fe2000f8e0008 */
[----:B------:R-:W-:-:S04]  /*1200*/  IADD3 R9, PT, PT, R23, R4, RZ ;  /* 0x0000000417097210 */ /* 0x000fc80007ffe0ff */
[----:B------:R-:W-:Y:S01]  /*1210*/  IADD3 R8, PT, PT, R13, R2, RZ ;  /* 0x000000020d087210 */ /* 0x000fe20007ffe0ff */
[----:B------:R-:W-:Y:S06]  /*1220*/  BRA `(.L_x_4574) ;  /* 0x00000004004c7947 */ /* 0x000fec0003800000 */
.L_x_4573:
[----:B------:R-:W-:-:S13]  /*1230*/  ISETP.NE.AND P0, PT, R3, -0x1, PT ;  /* 0xffffffff0300780c */ /* 0x000fda0003f05270 */
[----:B------:R-:W-:Y:S05]  /*1240*/  @P0 BRA `(.L_x_4575) ;  /* 0x0000000000340947 */ /* 0x000fea0003800000 */
[----:B------:R-:W4:Y:S01]  /*1250*/  LDC.64 R132, c[0x0][0x3b8] ;  /* 0x0000ee00ff847b82 */ /* 0x000f220000000a00 */
[----:B------:R-:W1:Y:S01]  /*1260*/  LDCU.64 UR4, c[0x0][0x3a0] ;  /* 0x00007400ff0477ac */ /* 0x000e620008000a00 */
[----:B---3--:R-:W-:-:S05]  /*1270*/  SHF.R.S32.HI R5, RZ, 0x1f, R2 ;  /* 0x0000001fff057819 */ /* 0x008fca0000011402 */
[-C--:B----4-:R-:W-:Y:S01]  /*1280*/  IMAD R6, R5, R132.reuse, RZ ;  /* 0x0000008405067224 */ /* 0x090fe200078e02ff */
[----:B-----5:R-:W-:Y:S01]  /*1290*/  SHF.R.S32.HI R5, RZ, 0x1f, R4 ;  /* 0x0000001fff057819 */ /* 0x020fe20000011404 */
[----:B------:R-:W-:-:S04]  /*12a0*/  IMAD.WIDE.U32 R8, R2, R132, RZ ;  /* 0x0000008402087225 */ /* 0x000fc800078e00ff */
[----:B------:R-:W-:Y:S02]  /*12b0*/  IMAD R6, R2, R133, R6 ;  /* 0x0000008502067224 */ /* 0x000fe400078e0206 */
[----:B-1----:R-:W-:-:S03]  /*12c0*/  IMAD R5, R5, UR4, RZ ;  /* 0x0000000405057c24 */ /* 0x002fc6000f8e02ff */
[----:B------:R-:W-:Y:S01]  /*12d0*/  IADD3 R9, PT, PT, R9, R6, RZ ;  /* 0x0000000609097210 */ /* 0x000fe20007ffe0ff */
[C---:B------:R-:W-:Y:S02]  /*12e0*/  IMAD R5, R4.reuse, UR5, R5 ;  /* 0x0000000504057c24 */ /* 0x040fe4000f8e0205 */
[----:B------:R-:W-:-:S05]  /*12f0*/  IMAD.WIDE.U32 R10, R4, UR4, R8 ;  /* 0x00000004040a7c25 */ /* 0x000fca000f8e0008 */
[----:B------:R-:W-:Y:S01]  /*1300*/  IADD3 R11, PT, PT, R11, R5, RZ ;  /* 0x000000050b0b7210 */ /* 0x000fe20007ffe0ff */
[----:B------:R-:W-:Y:S05]  /*1310*/  BRA `(.L_x_4576) ;  /* 0x0000000000187947 */ /* 0x000fea0003800000 */
.L_x_4575:
[----:B------:R-:W1:Y:S01]  /*1320*/  LDC.64 R132, c[0x0][0x3b8] ;  /* 0x0000ee00ff847b82 */ /* 0x000e620000000a00 */
[----:B------:R-:W-:-:S05]  /*1330*/  IADD3 R6, PT, PT, R2, R3, RZ ;  /* 0x0000000302067210 */ /* 0x000fca0007ffe0ff */
[C---:B-1----:R-:W-:Y:S02]  /*1340*/  IMAD R11, R6.reuse, R133, RZ ;  /* 0x00000085060b7224 */ /* 0x042fe400078e02ff */
[----:B------:R-:W-:-:S05]  /*1350*/  IMAD.WIDE.U32 R6, R6, R132, RZ ;  /* 0x0000008406067225 */ /* 0x000fca00078e00ff */
[----:B------:R-:W-:Y:S02]  /*1360*/  IADD3 R11, PT, PT, R7, R11, RZ ;  /* 0x0000000b070b7210 */ /* 0x000fe40007ffe0ff */
[----:B------:R-:W-:Y:S02]  /*1370*/  MOV R10, R6 ;  /* 0x00000006000a7202 */ /* 0x000fe40000000f00 */
.L_x_4576:
[----:B------:R-:W-:Y:S05]  /*1380*/  @P0 BRA `(.L_x_4577) ;  /* 0x0000000000340947 */ /* 0x000fea0003800000 */
[----:B------:R-:W1:Y:S01]  /*1390*/  LDC.64 R6, c[0x0][0x3c0] ;  /* 0x0000f000ff067b82 */ /* 0x000e620000000a00 */
[----:B------:R-:W4:Y:S01]  /*13a0*/  LDCU.64 UR4, c[0x0][0x3a8] ;  /* 0x00007500ff0477ac */ /* 0x000f220008000a00 */
[----:B---3--:R-:W-:Y:S02]  /*13b0*/  SHF.R.S32.HI R5, RZ, 0x1f, R2 ;  /* 0x0000001fff057819 */ /* 0x008fe40000011402 */
[----:B-----5:R-:W-:-:S05]  /*13c0*/  SHF.R.S32.HI R3, RZ, 0x1f, R4 ;  /* 0x0000001fff037819 */ /* 0x020fca0000011404 */
[----:B----4-:R-:W-:-:S04]  /*13d0*/  IMAD R3, R3, UR4, RZ ;  /* 0x0000000403037c24 */ /* 0x010fc8000f8e02ff */
        /* <DEDUP_REMOVED lines=8> */
.L_x_4577:
[----:B------:R-:W1:Y:S01]  /*1460*/  LDC.64 R6, c[0x0][0x3c0] ;  /* 0x0000f000ff067b82 */ /* 0x000e620000000a00 */
[----:B------:R-:W-:-:S05]  /*1470*/  IADD3 R2, PT, PT, R2, R3, RZ ;  /* 0x0000000302027210 */ /* 0x000fca0007ffe0ff */
[C---:B-1----:R-:W-:Y:S02]  /*1480*/  IMAD R13, R2.reuse, R7, RZ ;  /* 0x00000007020d7224 */ /* 0x042fe400078e02ff */
[----:B------:R-:W-:-:S05]  /*1490*/  IMAD.WIDE.U32 R2, R2, R6, RZ ;  /* 0x0000000602027225 */ /* 0x000fca00078e00ff */
[----:B------:R-:W-:Y:S02]  /*14a0*/  IADD3 R13, PT, PT, R3, R13, RZ ;  /* 0x0000000d030d7210 */ /* 0x000fe40007ffe0ff */
[----:B------:R-:W-:-:S07]  /*14b0*/  MOV R12, R2 ;  /* 0x00000002000c7202 */ /* 0x000fce0000000f00 */
.L_x_4578:
[----:B------:R-:W1:Y:S01]  /*14c0*/  LDC R9, c[0x0][0x3e8] ;  /* 0x0000fa00ff097b82 */ /* 0x000e620000000800 */
[----:B------:R-:W-:Y:S02]  /*14d0*/  LEA R8, R134, 0xffffff80, 0x7 ;  /* 0xffffff8086087811 */ /* 0x000fe400078e38ff */
[----:B------:R-:W-:-:S03]  /*14e0*/  CS2R R188, SRZ ;  /* 0x0000000000bc7805 */ /* 0x000fc6000001ff00 */
[----:B------:R-:W-:-:S04]  /*14f0*/  IMAD.WIDE.U32 R12, R8, R6, R12 ;  /* 0x00000006080c7225 */ /* 0x000fc800078e000c */
[----:B------:R-:W-:-:S04]  /*1500*/  IMAD.WIDE.U32 R10, R8, R132, R10 ;  /* 0x00000084080a7225 */ /* 0x000fc800078e000a */
[C---:B------:R-:W-:Y:S02]  /*1510*/  IMAD R13, R8.reuse, R7, R13 ;  /* 0x00000007080d7224 */ /* 0x040fe400078e020d */
[----:B------:R-:W-:Y:S01]  /*1520*/  IMAD R11, R8, R133, R11 ;  /* 0x00000085080b7224 */ /* 0x000fe200078e020b */
[----:B-1----:R-:W-:-:S04]  /*1530*/  IABS R2, R9 ;  /* 0x0000000900027213 */ /* 0x002fc80000000000 */
[----:B---3--:R-:W1:Y:S08]  /*1540*/  I2F.RP R5, R2 ;  /* 0x0000000200057306 */ /* 0x008e700000209400 */
[----:B-1----:R-:W1:Y:S02]  /*1550*/  MUFU.RCP R16, R5 ;  /* 0x0000000500107308 */ /* 0x002e640000001000 */
[----:B-1----:R-:W-:-:S06]  /*1560*/  IADD3 R16, PT, PT, R16, 0xffffffe, RZ ;  /* 0x0ffffffe10107810 */ /* 0x002fcc0007ffe0ff */
[----:B------:R-:W1:Y:S02]  /*1570*/  F2I.FTZ.U32.TRUNC.NTZ R17, R16 ;  /* 0x0000001000117305 */ /* 0x000e64000021f000 */
[----:B-1----:R-:W-:Y:S01]  /*1580*/  IMAD.MOV R3, RZ, RZ, -R17 ;  /* 0x000000ffff037224 */ /* 0x002fe200078e0a11 */
[----:B------:R-:W-:-:S03]  /*1590*/  MOV R16, RZ ;  /* 0x000000ff00107202 */ /* 0x000fc60000000f00 */
[----:B-----5:R-:W-:Y:S01]  /*15a0*/  IMAD R4, R3, R2, RZ ;  /* 0x0000000203047224 */ /* 0x020fe200078e02ff */
        /* <DEDUP_REMOVED lines=14> */
[----:B------:R-:W3:Y:S05]  /*1690*/  LDC.64 R2, c[0x0][0x3d0] ;  /* 0x0000f400ff027b82 */ /* 0x000eea0000000a00 */
[----:B------:R-:W-:-:S06]  /*16a0*/  @P2 IADD3 R14, PT, PT, R14, 0x1, RZ ;  /* 0x000000010e0e2810 */ /* 0x000fcc0007ffe0ff */
[----:B------:R-:W-:Y:S01]  /*16b0*/  @!P1 IMAD.MOV R14, RZ, RZ, -R14 ;  /* 0x000000ffff0e9224 */ /* 0x000fe200078e0a0e */
[----:B------:R-:W-:-:S04]  /*16c0*/  @!P0 LOP3.LUT R14, RZ, R9, RZ, 0x33, !PT ;  /* 0x00000009ff0e8212 */ /* 0x000fc800078e33ff */
[----:B------:R-:W-:Y:S01]  /*16d0*/  SHF.R.S32.HI R9, RZ, 0x1f, R14 ;  /* 0x0000001fff097819 */ /* 0x000fe2000001140e */
[----:B-1----:R-:W-:-:S04]  /*16e0*/  IMAD.WIDE.U32 R12, R14, R4, R12 ;  /* 0x000000040e0c7225 */ /* 0x002fc800078e000c */
[C---:B------:R-:W-:Y:S02]  /*16f0*/  IMAD R8, R9.reuse, R4, RZ ;  /* 0x0000000409087224 */ /* 0x040fe400078e02ff */
[-C--:B---3--:R-:W-:Y:S02]  /*1700*/  IMAD R9, R9, R2.reuse, RZ ;  /* 0x0000000209097224 */ /* 0x088fe400078e02ff */
[C---:B------:R-:W-:Y:S02]  /*1710*/  IMAD R8, R14.reuse, R5, R8 ;  /* 0x000000050e087224 */ /* 0x040fe400078e0208 */
[----:B------:R-:W-:-:S03]  /*1720*/  IMAD.WIDE.U32 R22, R14, R2, R10 ;  /* 0x000000020e167225 */ /* 0x000fc600078e000a */
[----:B------:R-:W-:Y:S01]  /*1730*/  IADD3 R8, PT, PT, R13, R8, RZ ;  /* 0x000000080d087210 */ /* 0x000fe20007ffe0ff */
[----:B------:R-:W-:-:S05]  /*1740*/  IMAD R9, R14, R3, R9 ;  /* 0x000000030e097224 */ /* 0x000fca00078e0209 */
[----:B------:R-:W-:-:S07]  /*1750*/  IADD3 R9, PT, PT, R23, R9, RZ ;  /* 0x0000000917097210 */ /* 0x000fce0007ffe0ff */
.L_x_4574:
[----:B------:R-:W-:Y:S01]  /*1760*/  ISETP.NE.AND P0, PT, R182, -0x1, PT ;  /* 0xffffffffb600780c */ /* 0x000fe20003f05270 */
[C---:B--2---:R-:W-:Y:S01]  /*1770*/  IMAD.SHL.U32 R185, R0.reuse, 0x8, RZ ;  /* 0x0000000800b97824 */ /* 0x044fe200078e00ff */
[----:B------:R-:W1:Y:S01]  /*1780*/  S2UR UR5, SR_CgaCtaId ;  /* 0x00000000000579c3 */ /* 0x000e620000008800 */
[----:B------:R-:W-:Y:S01]  /*1790*/  IMAD.SHL.U32 R174, R0, 0x40, RZ ;  /* 0x0000004000ae7824 */ /* 0x000fe200078e00ff */
[----:B------:R-:W2:Y:S01]  /*17a0*/  LDCU.64 UR12, c[0x0][0x388] ;  /* 0x00007100ff0c77ac */ /* 0x000ea20008000a00 */
[----:B------:R-:W-:Y:S01]  /*17b0*/  IMAD.IADD R176, R21, 0x1, -R184 ;  /* 0x0000000115b07824 */ /* 0x000fe200078e0ab8 */
[C---:B------:R-:W-:Y:S01]  /*17c0*/  LOP3.LUT R13, R185.reuse, 0x1f8, RZ, 0xc0, !PT ;  /* 0x000001f8b90d7812 */ /* 0x040fe200078ec0ff */
[----:B------:R-:W-:Y:S01]  /*17d0*/  IMAD.MOV.U32 R11, RZ, RZ, RZ ;  /* 0x000000ffff0b7224 */ /* 0x000fe200078e00ff */
[----:B------:R-:W-:Y:S01]  /*17e0*/  LOP3.LUT R18, R174, 0x1c0, RZ, 0xc0, !PT ;  /* 0x000001c0ae127812 */ /* 0x000fe200078ec0ff */
[----:B------:R-:W3:Y:S01]  /*17f0*/  LDCU.64 UR10, c[0x0][0x390] ;  /* 0x00007200ff0a77ac */ /* 0x000ee20008000a00 */
[----:B------:R-:W-:Y:S01]  /*1800*/  LOP3.LUT R186, R185, 0x38, RZ, 0xc0, !PT ;  /* 0x00000038b9ba7812 */ /* 0x000fe200078ec0ff */
[----:B------:R-:W-:Y:S01]  /*1810*/  BSSY.RECONVERGENT B0, `(.L_x_4579) ;  /* 0x0000039000007945 */ /* 0x000fe20003800200 */
[----:B------:R-:W-:Y:S01]  /*1820*/  LOP3.LUT R16, R13, 0x38, R0, 0x78, !PT ;  /* 0x000000380d107812 */ /* 0x000fe200078e7800 */
[----:B------:R-:W4:Y:S01]  /*1830*/  @!P0 LDC.64 R4, c[0x0][0x398] ;  /* 0x0000e600ff048b82 */ /* 0x000f220000000a00 */
[----:B------:R-:W-:Y:S01]  /*1840*/  LOP3.LUT R19, R18, 0x38, R185, 0xf8, !PT ;  /* 0x0000003812137812 */ /* 0x000fe200078ef8b9 */
[----:B------:R-:W5:Y:S01]  /*1850*/  LDCU.64 UR6, c[0x0][0x3c8] ;  /* 0x00007900ff0677ac */ /* 0x000f620008000a00 */
[----:B------:R-:W-:-:S02]  /*1860*/  IADD3 R22, P1, PT, R186, R22, RZ ;  /* 0x00000016ba167210 */ /* 0x000fc40007f3e0ff */
[----:B------:R-:W-:Y:S01]  /*1870*/  LOP3.LUT R185, R16, 0x1e00, R185, 0xf8, !PT ;  /* 0x00001e0010b97812 */ /* 0x000fe200078ef8b9 */
[----:B------:R-:W-:Y:S01]  /*1880*/  UMOV UR4, 0x400 ;  /* 0x0000040000047882 */ /* 0x000fe20000000000 */
[----:B------:R-:W-:Y:S01]  /*1890*/  SHF.R.U32.HI R10, RZ, 0x3, R0 ;  /* 0x00000003ff0a7819 */ /* 0x000fe20000011600 */
[----:B------:R-:W3:Y:S01]  /*18a0*/  @P0 LDC.64 R2, c[0x0][0x3b0] ;  /* 0x0000ec00ff020b82 */ /* 0x000ee20000000a00 */
[----:B------:R-:W-:Y:S01]  /*18b0*/  IMAD.X R23, RZ, RZ, R9, P1 ;  /* 0x000000ffff177224 */ /* 0x000fe200008e0609 */
[----:B------:R-:W-:Y:S02]  /*18c0*/  IADD3 R12, P1, PT, R186, R12, RZ ;  /* 0x0000000cba0c7210 */ /* 0x000fe40007f3e0ff */
[----:B------:R-:W-:Y:S01]  /*18d0*/  IMAD.WIDE.U32 R14, R15, 0x40, R10 ;  /* 0x000000400f0e7825 */ /* 0x000fe200078e000a */
[----:B-1----:R-:W-:Y:S01]  /*18e0*/  ULEA UR5, UR5, UR4, 0x18 ;  /* 0x0000000405057291 */ /* 0x002fe2000f8ec0ff */
[----:B------:R-:W-:Y:S02]  /*18f0*/  LOP3.LUT R128, R174, 0x200, RZ, 0xc0, !PT ;  /* 0x00000200ae807812 */ /* 0x000fe400078ec0ff */
[----:B------:R-:W-:Y:S01]  /*1900*/  IMAD.X R13, RZ, RZ, R8, P1 ;  /* 0x000000ffff0d7224 */ /* 0x000fe200008e0608 */
[C---:B------:R-:W-:Y:S01]  /*1910*/  ISETP.GE.AND P1, PT, R10.reuse, R176, PT ;  /* 0x000000b00a00720c */ /* 0x040fe20003f26270 */
[----:B------:R-:W-:Y:S01]  /*1920*/  IMAD.WIDE.U32 R22, R10, R132, R22 ;  /* 0x000000840a167225 */ /* 0x000fe200078e0016 */
[----:B------:R-:W-:-:S02]  /*1930*/  SHF.R.U32.HI R8, RZ, 0x1, R0 ;  /* 0x00000001ff087819 */ /* 0x000fc40000011600 */
[----:B------:R-:W-:Y:S01]  /*1940*/  LEA R185, R185, UR5, 0x1 ;  /* 0x00000005b9b97c11 */ /* 0x000fe2000f8e08ff */
[----:B------:R-:W-:Y:S01]  /*1950*/  IMAD.WIDE.U32 R12, R10, R6, R12 ;  /* 0x000000060a0c7225 */ /* 0x000fe200078e000c */
[----:B--2---:R-:W-:Y:S02]  /*1960*/  LEA R178, P2, R22, UR12, 0x1 ;  /* 0x0000000c16b27c11 */ /* 0x004fe4000f8408ff */
[----:B------:R-:W-:Y:S01]  /*1970*/  LOP3.LUT R127, R19, 0x8, R8, 0x78, !PT ;  /* 0x00000008137f7812 */ /* 0x000fe200078e7808 */
[----:B----4-:R-:W-:-:S04]  /*1980*/  @!P0 IMAD.WIDE.U32 R16, R183, R4, RZ ;  /* 0x00000004b7108225 */ /* 0x010fc800078e00ff */
[----:B------:R-:W-:Y:S02]  /*1990*/  @!P0 IMAD R5, R183, R5, R17 ;  /* 0x00000005b7058224 */ /* 0x000fe400078e0211 */
[----:B---3--:R-:W-:-:S04]  /*19a0*/  @P0 IMAD.WIDE.U32 R26, R182, R2, RZ ;  /* 0x00000002b61a0225 */ /* 0x008fc800078e00ff */
[----:B------:R-:W-:Y:S02]  /*19b0*/  @!P0 IMAD.MOV.U32 R2, RZ, RZ, R16 ;  /* 0x000000ffff028224 */ /* 0x000fe400078e0010 */
[----:B------:R-:W-:Y:S02]  /*19c0*/  @P0 IMAD.MOV.U32 R2, RZ, RZ, R26 ;  /* 0x000000ffff020224 */ /* 0x000fe400078e001a */
[----:B------:R-:W-:Y:S02]  /*19d0*/  @P0 IMAD R5, R182, R3, R27 ;  /* 0x00000003b6050224 */ /* 0x000fe400078e021b */
[----:B------:R-:W-:Y:S01]  /*19e0*/  IMAD R177, R10, R133, R23 ;  /* 0x000000850ab17224 */ /* 0x000fe200078e0217 */
[----:B------:R-:W-:Y:S01]  /*19f0*/  IADD3 R16, P0, PT, R186, R2, RZ ;  /* 0x00000002ba107210 */ /* 0x000fe20007f1e0ff */
[----:B------:R-:W-:-:S03]  /*1a00*/  IMAD R181, R10, R7, R13 ;  /* 0x000000070ab57224 */ /* 0x000fc600078e020d */
[----:B------:R-:W-:Y:S01]  /*1a10*/  LEA.HI.X R177, R22, UR13, R177, 0x1, P2 ;  /* 0x0000000d16b17c11 */ /* 0x000fe200090f0cb1 */
[----:B------:R-:W-:Y:S01]  /*1a20*/  IMAD.X R17, RZ, RZ, R5, P0 ;  /* 0x000000ffff117224 */ /* 0x000fe200000e0605 */
[----:B------:R-:W-:Y:S01]  /*1a30*/  LEA R180, P0, R12, UR10, 0x1 ;  /* 0x0000000a0cb47c11 */ /* 0x000fe2000f8008ff */
[----:B-----5:R-:W-:-:S03]  /*1a40*/  IMAD.WIDE.U32 R16, R24, UR6, R16 ;  /* 0x0000000618107c25 */ /* 0x020fc6000f8e0010 */
[----:B------:R-:W-:Y:S01]  /*1a50*/  LEA.HI.X R181, R12, UR11, R181, 0x1, P0 ;  /* 0x0000000b0cb57c11 */ /* 0x000fe200080f0cb5 */
[----:B------:R-:W-:Y:S01]  /*1a60*/  IMAD R25, R24, UR7, R17 ;  /* 0x0000000718197c24 */ /* 0x000fe2000f8e0211 */
[----:B------:R-:W-:Y:S07]  /*1a70*/  @P1 BRA `(.L_x_4580) ;  /* 0x0000000000481947 */ /* 0x000fee0003800000 */
        /* <DEDUP_REMOVED lines=17> */
.L_x_4581:
[----:B------:R2:W-:Y:S02]  /*1b90*/  STS.128 [R185], RZ ;  /* 0x000000ffb9007388 */ /* 0x0005e40000000c00 */
.L_x_4580:
[----:B------:R-:W-:Y:S05]  /*1ba0*/  BSYNC.RECONVERGENT B0 ;  /* 0x0000000000007941 */ /* 0x000fea0003800200 */
.L_x_4579:
[C---:B------:R-:W-:Y:S01]  /*1bb0*/  VIADD R23, R10.reuse, 0x10 ;  /* 0x000000100a177836 */ /* 0x040fe20000000000 */
[----:B------:R-:W-:Y:S01]  /*1bc0*/  IADD3 R9, PT, PT, R10, 0x20, RZ ;  /* 0x000000200a097810 */ /* 0x000fe20007ffe0ff */
[----:B------:R-:W-:Y:S01]  /*1bd0*/  IMAD.SHL.U32 R5, R134, 0x80, RZ ;  /* 0x0000008086057824 */ /* 0x000fe200078e00ff */
[----:B------:R-:W-:Y:S01]  /*1be0*/  BSSY.RECONVERGENT B0, `(.L_x_4582) ;  /* 0x000001d000007945 */ /* 0x000fe20003800200 */
[----:B------:R-:W-:Y:S01]  /*1bf0*/  VIADD R3, R10, 0x30 ;  /* 0x000000300a037836 */ /* 0x000fe20000000000 */
[-C--:B------:R-:W-:Y:S01]  /*1c00*/  ISETP.GE.AND P0, PT, R23, R176.reuse, PT ;  /* 0x000000b01700720c */ /* 0x080fe20003f06270 */
[----:B------:R-:W-:Y:S01]  /*1c10*/  VIADD R124, R5, 0xffffff80 ;  /* 0xffffff80057c7836 */ /* 0x000fe20000000000 */
[-C--:B------:R-:W-:Y:S02]  /*1c20*/  ISETP.GE.AND P2, PT, R9, R176.reuse, PT ;  /* 0x000000b00900720c */ /* 0x080fe40003f46270 */
[----:B------:R-:W-:Y:S02]  /*1c30*/  ISETP.GE.AND P1, PT, R3, R176, PT ;  /* 0x000000b00300720c */ /* 0x000fe40003f26270 */
[----:B------:R-:W-:-:S04]  /*1c40*/  IADD3 R4, PT, PT, -R124, R131, RZ ;  /* 0x000000837c047210 */ /* 0x000fc80007ffe1ff */
[----:B------:R-:W-:-:S03]  /*1c50*/  ISETP.GE.AND P6, PT, R10, R4, PT ;  /* 0x000000040a00720c */ /* 0x000fc60003fc6270 */
[----:B------:R-:W-:Y:S10]  /*1c60*/  @P0 BRA `(.L_x_4583) ;  /* 0x0000000000500947 */ /* 0x000ff40003800000 */
        /* <DEDUP_REMOVED lines=20> */
.L_x_4583:
[----:B------:R-:W-:Y:S05]  /*1db0*/  BSYNC.RECONVERGENT B0 ;  /* 0x0000000000007941 */ /* 0x000fea0003800200 */
.L_x_4582:
        /* <DEDUP_REMOVED lines=22> */
.L_x_4585:
[----:B------:R-:W-:Y:S05]  /*1f20*/  BSYNC.RECONVERGENT B0 ;  /* 0x0000000000007941 */ /* 0x000fea0003800200 */
.L_x_4584:
        /* <DEDUP_REMOVED lines=9> */
[----:B------:R-:W2:Y:S03]  /*1fc0*/  LDCU.64 UR6, c[0x0][0x380] ;  /* 0x00007000ff0677ac */ /* 0x000ea60008000a00 */
[----:B-1--4-:R-:W-:Y:S01]  /*1fd0*/  IMAD.X R13, RZ, RZ, R15, P0 ;  /* 0x000000ffff0d7224 */ /* 0x012fe200000e060f */
[----:B------:R-:W-:-:S03]  /*1fe0*/  MOV R15, R25 ;  /* 0x00000019000f7202 */ /* 0x000fc60000000f00 */
        /* <DEDUP_REMOVED lines=10> */
.L_x_4587:
[----:B------:R-:W-:Y:S05]  /*2090*/  BSYNC.RECONVERGENT B0 ;  /* 0x0000000000007941 */ /* 0x000fea0003800200 */
.L_x_4586:
[----:B------:R-:W-:Y:S01]  /*20a0*/  BSSY.RECONVERGENT B0, `(.L_x_4588) ;  /* 0x000000e000007945 */ /* 0x000fe20003800200 */
[C---:B------:R-:W-:Y:S02]  /*20b0*/  SHF.L.U64.HI R2, R132.reuse, 0x4, R133 ;  /* 0x0000000484027819 */ /* 0x040fe40000010285 */
[----:B------:R-:W-:Y:S01]  /*20c0*/  SHF.L.U32 R129, R132, 0x4, RZ ;  /* 0x0000000484817819 */ /* 0x000fe200000006ff */
        /* <DEDUP_REMOVED lines=10> */
.L_x_4590:
[----:B------:R1:W-:Y:S02]  /*2170*/  STS.128 [R185+0x2000], RZ ;  /* 0x002000ffb9007388 */ /* 0x0003e40000000c00 */
.L_x_4589:
[----:B------:R-:W-:Y:S05]  /*2180*/  BSYNC.RECONVERGENT B0 ;  /* 0x0000000000007941 */ /* 0x000fea0003800200 */
.L_x_4588:
[-C--:B------:R-:W-:Y:S01]  /*2190*/  ISETP.GE.AND P1, PT, R23, R4.reuse, PT ;  /* 0x000000041700720c */ /* 0x080fe20003f26270 */
[C---:B------:R-:W-:Y:S01]  /*21a0*/  VIADD R17, R10.reuse, 0x40 ;  /* 0x000000400a117836 */ /* 0x040fe20000000000 */
[C---:B------:R-:W-:Y:S01]  /*21b0*/  SHF.L.U64.HI R2, R129.reuse, 0x1, R2 ;  /* 0x0000000181027819 */ /* 0x040fe20000010202 */
[----:B------:R-:W-:Y:S01]  /*21c0*/  IMAD.SHL.U32 R129, R129, 0x2, RZ ;  /* 0x0000000281817824 */ /* 0x000fe200078e00ff */
[----:B------:R-:W-:Y:S01]  /*21d0*/  BSSY.RECONVERGENT B0, `(.L_x_4591) ;  /* 0x0000014000007945 */ /* 0x000fe20003800200 */
[C---:B------:R-:W-:Y:S01]  /*21e0*/  VIADD R15, R10.reuse, 0x50 ;  /* 0x000000500a0f7836 */ /* 0x040fe20000000000 */
[----:B------:R-:W-:Y:S01]  /*21f0*/  ISETP.GE.AND P0, PT, R9, R4, PT ;  /* 0x000000040900720c */ /* 0x000fe20003f06270 */
[C---:B-1--4-:R-:W-:Y:S01]  /*2200*/  VIADD R13, R10.reuse, 0x60 ;  /* 0x000000600a0d7836 */ /* 0x052fe20000000000 */
[----:B------:R-:W-:Y:S01]  /*2210*/  IADD3 R24, P2, PT, R129, R178, RZ ;  /* 0x000000b281187210 */ /* 0x000fe20007f5e0ff */
[----:B------:R-:W-:Y:S01]  /*2220*/  VIADD R11, R10, 0x70 ;  /* 0x000000700a0b7836 */ /* 0x000fe20000000000 */
[----:B------:R-:W-:-:S02]  /*2230*/  ISETP.GE.AND P5, PT, R3, R4, PT ;  /* 0x000000040300720c */ /* 0x000fc40003fa6270 */
[-C--:B------:R-:W-:Y:S01]  /*2240*/  ISETP.GE.AND P4, PT, R17, R4.reuse, PT ;  /* 0x000000041100720c */ /* 0x080fe20003f86270 */
[----:B------:R-:W-:Y:S01]  /*2250*/  IMAD.X R25, R2, 0x1, R177, P2 ;  /* 0x0000000102197824 */ /* 0x000fe200010e06b1 */
[-C--:B------:R-:W-:Y:S02]  /*2260*/  ISETP.GE.AND P3, PT, R15, R4.reuse, PT ;  /* 0x000000040f00720c */ /* 0x080fe40003f66270 */
[----:B------:R-:W-:Y:S01]  /*2270*/  ISETP.GE.AND P2, PT, R13, R4, PT ;  /* 0x000000040d00720c */ /* 0x000fe20003f46270 */
        /* <DEDUP_REMOVED lines=9> */
.L_x_4592:
[----:B------:R-:W-:Y:S05]  /*2310*/  BSYNC.RECONVERGENT B0 ;  /* 0x0000000000007941 */ /* 0x000fea0003800200 */
.L_x_4591:
        /* <DEDUP_REMOVED lines=13> */
.L_x_4594:
[----:B------:R-:W-:Y:S05]  /*23f0*/  BSYNC.RECONVERGENT B0 ;  /* 0x0000000000007941 */ /* 0x000fea0003800200 */
.L_x_4593:
[----:B------:R-:W-:Y:S04]  /*2400*/  BSSY.RECONVERGENT B0, `(.L_x_4595) ;  /* 0x000000c000007945 */ /* 0x000fe80003800200 */
        /* <DEDUP_REMOVED lines=11> */
.L_x_4596:
[----:B------:R-:W-:Y:S05]  /*24c0*/  BSYNC.RECONVERGENT B0 ;  /* 0x0000000000007941 */ /* 0x000fea0003800200 */
.L_x_4595:
        /* <DEDUP_REMOVED lines=15> */
.L_x_4598:
[----:B------:R-:W-:Y:S05]  /*25c0*/  BSYNC.RECONVERGENT B0 ;  /* 0x0000000000007941 */ /* 0x000fea0003800200 */
.L_x_4597:
        /* <DEDUP_REMOVED lines=12> */
.L_x_4600:
[----:B------:R-:W-:Y:S05]  /*2690*/  BSYNC.RECONVERGENT B0 ;  /* 0x0000000000007941 */ /* 0x000fea0003800200 */
.L_x_4599:
        /* <DEDUP_REMOVED lines=15> */
.L_x_4602:
[----:B------:R-:W-:Y:S05]  /*2790*/  BSYNC.RECONVERGENT B0 ;  /* 0x0000000000007941 */ /* 0x000fea0003800200 */
.L_x_4601:
[----:B------:R-:W-:Y:S04]  /*27a0*/  BSSY.RECONVERGENT B0, `(.L_x_4603) ;  /* 0x000000d000007945 */ /* 0x000fe80003800200 */
[----:B------:R-:W-:Y:S05]  /*27b0*/  @P1 BRA `(.L_x_4604) ;  /* 0x00000000002c1947 */ /* 0x000fea0003800000 */
[----:B------:R-:W5:Y:S02]  /*27c0*/  LDCU UR4, c[0x0][0x440] ;  /* 0x00008800ff0477ac */ /* 0x000f640008000800 */
[----:B-----5:R-:W-:-:S13]  /*27d0*/  ISETP.GE.AND P0, PT, R186, UR4, PT ;  /* 0x00000004ba007c0c */ /* 0x020fda000bf06270 */
[----:B------:R1:W-:Y:S01]  /*27e0*/  @P0 STS.128 [R185+0x5800], RZ ;  /* 0x005800ffb9000388 */ /* 0x0003e20000000c00 */
[----:B------:R-:W-:Y:S05]  /*27f0*/  @P0 BRA `(.L_x_4604) ;  /* 0x00000000001c0947 */ /* 0x000fea0003800000 */
[----:B------:R-:W-:Y:S02]  /*2800*/  IMAD R10, R133, 0xc0, RZ ;  /* 0x000000c0850a7824 */ /* 0x000fe400078e02ff */
[----:B----4-:R-:W-:-:S05]  /*2810*/  IMAD.WIDE.U32 R24, R132, 0xc0, R24 ;  /* 0x000000c084187825 */ /* 0x010fca00078e0018 */
[----:B------:R-:W-:-:S05]  /*2820*/  IADD3 R25, PT, PT, R25, R10, RZ ;  /* 0x0000000a19197210 */ /* 0x000fca0007ffe0ff */
[----:B------:R-:W-:Y:S01]  /*2830*/  @!PT LDS RZ, [RZ] ;  /* 0x00000000fffff984 */ /* 0x000fe20000000800 */
[----:B------:R-:W-:Y:S01]  /*2840*/  @!PT LDS RZ, [RZ] ;  /* 0x00000000fffff984 */ /* 0x000fe20000000800 */
[----:B------:R-:W-:Y:S01]  /*2850*/  @!PT LDS RZ, [RZ] ;  /* 0x00000000fffff984 */ /* 0x000fe20000000800 */
[----:B------:R4:W-:Y:S02]  /*2860*/  LDGSTS.E.BYPASS.LTC128B.128 [R185+0x5800], desc[UR16][R24.64] ;  /* 0x0580000018b97fae */ /* 0x0009e4000b981a10 */
.L_x_4604:
[----:B------:R-:W-:Y:S05]  /*2870*/  BSYNC.RECONVERGENT B0 ;  /* 0x0000000000007941 */ /* 0x000fea0003800200 */
.L_x_4603:
[----:B------:R-:W0:Y:S01]  /*2880*/  LDGDEPBAR ;  /* 0x00000000000079af */ /* 0x000e220000000000 */
[----:B----4-:R-:W-:Y:S01]  /*2890*/  LOP3.LUT R25, R8, 0x1f0, RZ, 0xc0, !PT ;  /* 0x000001f008197812 */ /* 0x010fe200078ec0ff */
[C---:B------:R-:W-:Y:S01]  /*28a0*/  IMAD.SHL.U32 R135, R0.reuse, 0x2, RZ ;  /* 0x0000000200877824 */ /* 0x040fe200078e00ff */
[----:B------:R-:W-:Y:S01]  /*28b0*/  SHF.R.U32.HI R8, RZ, 0x2, R0 ;  /* 0x00000002ff087819 */ /* 0x000fe20000011600 */
[----:B------:R-:W-:Y:S01]  /*28c0*/  BSSY.RECONVERGENT B0, `(.L_x_4605) ;  /* 0x0000019000007945 */ /* 0x000fe20003800200 */
[----:B------:R-:W-:Y:S01]  /*28d0*/  IADD3 R130, PT, PT, R25, 0x1, R184 ;  /* 0x0000000119827810 */ /* 0x000fe20007ffe0b8 */
[----:B------:R-:W-:Y:S01]  /*28e0*/  IMAD.SHL.U32 R25, R0, 0x20, RZ ;  /* 0x0000002000197824 */ /* 0x000fe200078e00ff */
[----:B------:R-:W-:Y:S02]  /*28f0*/  LOP3.LUT R8, R8, 0x7, RZ, 0xc0, !PT ;  /* 0x0000000708087812 */ /* 0x000fe400078ec0ff */
[C---:B------:R-:W-:Y:S02]  /*2900*/  SHF.L.U64.HI R126, R6.reuse, 0x4, R7 ;  /* 0x00000004067e7819 */ /* 0x040fe40000010207 */
[----:B------:R-:W-:Y:S01]  /*2910*/  IADD3 R130, PT, PT, -R21, R130, R8 ;  /* 0x0000008215827210 */ /* 0x000fe20007ffe108 */
[----:B------:R-:W-:Y:S01]  /*2920*/  IMAD.SHL.U32 R21, R6, 0x10, RZ ;  /* 0x0000001006157824 */ /* 0x000fe200078e00ff */
[----:B------:R-:W-:-:S02]  /*2930*/  LOP3.LUT R8, R128, 0x7c00, R25, 0xf8, !PT ;  /* 0x00007c0080087812 */ /* 0x000fc400078ef819 */
[----:B------:R-:W-:Y:S02]  /*2940*/  LOP3.LUT R135, R135, 0x6, RZ, 0xc0, !PT ;  /* 0x0000000687877812 */ /* 0x000fe400078ec0ff */
[----:B------:R-:W-:Y:S01]  /*2950*/  IADD3 R130, PT, PT, R130, UR14, R131 ;  /* 0x0000000e82827c10 */ /* 0x000fe2000fffe083 */
[----:B------:R-:W-:Y:S01]  /*2960*/  IMAD.IADD R175, R127, 0x1, R8 ;  /* 0x000000017faf7824 */ /* 0x000fe200078e0208 */
[----:B------:R-:W-:-:S04]  /*2970*/  DEPBAR.LE SB0, 0x0 ;  /* 0x000080000000791a */ /* 0x000fc80000000000 */
[----:B------:R-:W-:Y:S06]  /*2980*/  BAR.SYNC.DEFER_BLOCKING 0x0 ;  /* 0x0000000000007b1d */ /* 0x000fec0000010000 */
[----:B------:R-:W-:Y:S05]  /*2990*/  @P6 BRA `(.L_x_4606) ;  /* 0x0000000000286947 */ /* 0x000fea0003800000 */
[----:B------:R-:W4:Y:S02]  /*29a0*/  LDCU UR4, c[0x0][0x440] ;  /* 0x00008800ff0477ac */ /* 0x000f240008000800 */
[----:B----4-:R-:W-:-:S13]  /*29b0*/  ISETP.GE.AND P0, PT, R186, UR4, PT ;  /* 0x00000004ba007c0c */ /* 0x010fda000bf06270 */
[----:B------:R-:W-:Y:S05]  /*29c0*/  @P0 BRA `(.L_x_4607) ;  /* 0x0000000000140947 */ /* 0x000fea0003800000 */
[----:B------:R-:W-:Y:S01]  /*29d0*/  @!PT LDS RZ, [RZ] ;  /* 0x00000000fffff984 */ /* 0x000fe20000000800 */
[----:B------:R-:W-:Y:S01]  /*29e0*/  @!PT LDS RZ, [RZ] ;  /* 0x00000000fffff984 */ /* 0x000fe20000000800 */
[----:B------:R-:W-:Y:S01]  /*29f0*/  @!PT LDS RZ, [RZ] ;  /* 0x00000000fffff984 */ /* 0x000fe20000000800 */
[----:B------:R4:W-:Y:S01]  /*2a00*/  LDGSTS.E.BYPASS.LTC128B.128 [R185+0x6000], desc[UR16][R180.64] ;  /* 0x06000000b4b97fae */ /* 0x0009e2000b981a10 */
[----:B------:R-:W-:Y:S05]  /*2a10*/  BRA `(.L_x_4608) ;  /* 0x00000000000c7947 */ /* 0x000fea0003800000 */
.L_x_4607:
[----:B------:R4:W-:Y:S01]  /*2a20*/  STS.128 [R185+0x6000], RZ ;  /* 0x006000ffb9007388 */ /* 0x0009e20000000c00 */
[----:B------:R-:W-:Y:S05]  /*2a30*/  BRA `(.L_x_4608) ;  /* 0x0000000000047947 */ /* 0x000fea0003800000 */
.L_x_4606:
[----:B------:R4:W-:Y:S02]  /*2a40*/  STS.128 [R185+0x6000], RZ ;  /* 0x006000ffb9007388 */ /* 0x0009e40000000c00 */
.L_x_4608:
[----:B------:R-:W-:Y:S05]  /*2a50*/  BSYNC.RECONVERGENT B0 ;  /* 0x0000000000007941 */ /* 0x000fea0003800200 */
.L_x_4605:
[-C--:B------:R-:W-:Y:S01]  /*2a60*/  ISETP.GE.AND P0, PT, R23, R4.reuse, PT ;  /* 0x000000041700720c */ /* 0x080fe20003f06270 */
[C---:B------:R-:W-:Y:S01]  /*2a70*/  IMAD.SHL.U32 R125, R21.reuse, 0x2, RZ ;  /* 0x00000002157d7824 */ /* 0x040fe200078e00ff */
[----:B------:R-:W-:Y:S01]  /*2a80*/  SHF.L.U64.HI R126, R21, 0x1, R126 ;  /* 0x00000001157e7819 */ /* 0x000fe2000001027e */
[----:B------:R-:W-:Y:S01]  /*2a90*/  BSSY.RECONVERGENT B0, `(.L_x_4609) ;  /* 0x0000017000007945 */ /* 0x000fe20003800200 */
[----:B------:R-:W-:Y:S02]  /*2aa0*/  ISETP.GE.AND P5, PT, R3, R4, PT ;  /* 0x000000040300720c */ /* 0x000fe40003fa6270 */
[----:B------:R-:W-:Y:S02]  /*2ab0*/  IADD3 R8, P1, PT, R125, R180, RZ ;  /* 0x000000b47d087210 */ /* 0x000fe40007f3e0ff */
[----:B------:R-:W-:Y:S02]  /*2ac0*/  LOP3.LUT R3, R19, 0x8, R0, 0x78, !PT ;  /* 0x0000000813037812 */ /* 0x000fe400078e7800 */
[----:B------:R-:W-:-:S02]  /*2ad0*/  LOP3.LUT R174, R174, 0x400, RZ, 0xc0, !PT ;  /* 0x00000400aeae7812 */ /* 0x000fc400078ec0ff */
[-C--:B------:R-:W-:Y:S01]  /*2ae0*/  ISETP.GE.AND P6, PT, R9, R4.reuse, PT ;  /* 0x000000040900720c */ /* 0x080fe20003fc6270 */
[----:B------:R1:W-:Y:S01]  /*2af0*/  @P0 STS.128 [R185+0x6800], RZ ;  /* 0x006800ffb9000388 */ /* 0x0003e20000000c00 */
[----:B------:R-:W-:Y:S01]  /*2b00*/  IMAD.X R9, R126, 0x1, R181, P1 ;  /* 0x000000017e097824 */ /* 0x000fe200008e06b5 */
[-C--:B------:R-:W-:Y:S01]  /*2b10*/  ISETP.GE.AND P4, PT, R17, R4.reuse, PT ;  /* 0x000000041100720c */ /* 0x080fe20003f86270 */
[----:B------:R-:W-:Y:S01]  /*2b20*/  IMAD R174, R3, 0x2, R174 ;  /* 0x0000000203ae7824 */ /* 0x000fe200078e02ae */
[-C--:B------:R-:W-:Y:S02]  /*2b30*/  ISETP.GE.AND P3, PT, R15, R4.reuse, PT ;  /* 0x000000040f00720c */ /* 0x080fe40003f66270 */
[-C--:B------:R-:W-:Y:S02]  /*2b40*/  ISETP.GE.AND P2, PT, R13, R4.reuse, PT ;  /* 0x000000040d00720c */ /* 0x080fe40003f46270 */
[----:B------:R-:W-:Y:S02]  /*2b50*/  ISETP.GE.AND P1, PT, R11, R4, PT ;  /* 0x000000040b00720c */ /* 0x000fe40003f26270 */
[----:B------:R-:W-:Y:S01]  /*2b60*/  LEA R175, R175, UR5, 0x1 ;  /* 0x00000005afaf7c11 */ /* 0x000fe2000f8e08ff */
[----:B------:R-:W-:Y:S10]  /*2b70*/  @P0 BRA `(.L_x_4610) ;  /* 0x0000000000200947 */ /* 0x000ff40003800000 */
        /* <DEDUP_REMOVED lines=8> */
.L_x_4610:
[----:B------:R-:W-:Y:S05]  /*2c00*/  BSYNC.RECONVERGENT B0 ;  /* 0x0000000000007941 */ /* 0x000fea0003800200 */
.L_x_4609:
[----:B------:R1:W-:Y:S01]  /*2c10*/  @P6 STS.128 [R185+0x7000], RZ ;  /* 0x007000ffb9006388 */ /* 0x0003e20000000c00 */
        /* <DEDUP_REMOVED lines=12> */
.L_x_4612:
[----:B------:R-:W-:Y:S05]  /*2ce0*/  BSYNC.RECONVERGENT B0 ;  /* 0x0000000000007941 */ /* 0x000fea0003800200 */
.L_x_4611:
[----:B------:R1:W-:Y:S01]  /*2cf0*/  @P5 STS.128 [R185+0x7800], RZ ;  /* 0x007800ffb9005388 */ /* 0x0003e20000000c00 */
        /* <DEDUP_REMOVED lines=12> */
.L_x_4614:
[----:B------:R-:W-:Y:S05]  /*2dc0*/  BSYNC.RECONVERGENT B0 ;  /* 0x0000000000007941 */ /* 0x000fea0003800200 */
.L_x_4613:
        /* <DEDUP_REMOVED lines=16> */
.L_x_4616:
[----:B------:R-:W-:Y:S05]  /*2ed0*/  BSYNC.RECONVERGENT B0 ;  /* 0x0000000000007941 */ /* 0x000fea0003800200 */
.L_x_4615:
        /* <DEDUP_REMOVED lines=13> */
.L_x_4618:
[----:B------:R-:W-:Y:S05]  /*2fb0*/  BSYNC.RECONVERGENT B0 ;  /* 0x0000000000007941 */ /* 0x000fea0003800200 */
.L_x_4617:
        /* <DEDUP_REMOVED lines=16> */
.L_x_4620:
[----:B------:R-:W-:Y:S05]  /*30c0*/  BSYNC.RECONVERGENT B0 ;  /* 0x0000000000007941 */ /* 0x000fea0003800200 */
.L_x_4619:
[----:B------:R1:W-:Y:S01]  /*30d0*/  @P1 STS.128 [R185+0x9800], RZ ;  /* 0x009800ffb9001388 */ /* 0x0003e20000000c00 */
[----:B------:R-:W-:Y:S04]  /*30e0*/  BSSY.RECONVERGENT B0, `(.L_x_4621) ;  /* 0x000000d000007945 */ /* 0x000fe80003800200 */
[----:B------:R-:W-:Y:S05]  /*30f0*/  @P1 BRA `(.L_x_4622) ;  /* 0x00000000002c1947 */ /* 0x000fea0003800000 */
[----:B------:R-:W5:Y:S02]  /*3100*/  LDCU UR4, c[0x0][0x440] ;  /* 0x00008800ff0477ac */ /* 0x000f640008000800 */
[----:B-----5:R-:W-:-:S13]  /*3110*/  ISETP.GE.AND P0, PT, R186, UR4, PT ;  /* 0x00000004ba007c0c */ /* 0x020fda000bf06270 */
        /* <DEDUP_REMOVED lines=9> */
.L_x_4622:
[----:B------:R-:W-:Y:S05]  /*31b0*/  BSYNC.RECONVERGENT B0 ;  /* 0x0000000000007941 */ /* 0x000fea0003800200 */
.L_x_4621:
[----:B------:R-:W-:Y:S01]  /*31c0*/  LDSM.16.M88.4 R92, [R175] ;  /* 0x00000000af5c783b */ /* 0x000fe20000000200 */
[----:B------:R-:W-:Y:S01]  /*31d0*/  R2P PR, R0, 0x6 ;  /* 0x0000000600007804 */ /* 0x000fe20000000000 */
[----:B------:R-:W-:Y:S01]  /*31e0*/  IMAD.MOV.U32 R3, RZ, RZ, 0x20 ;  /* 0x00000020ff037424 */ /* 0x000fe200078e00ff */
[----:B------:R-:W-:Y:S01]  /*31f0*/  ISETP.NE.AND P0, PT, R134, 0x1, PT ;  /* 0x000000018600780c */ /* 0x000fe20003f05270 */
[----:B------:R-:W5:Y:S01]  /*3200*/  LDSM.16.M88.4 R48, [R174+UR5+0x2000] ;  /* 0x00200005ae30783b */ /* 0x000f620008000200 */
[----:B------:R-:W-:Y:S01]  /*3210*/  VIADD R0, R174, UR5 ;  /* 0x00000005ae007c36 */ /* 0x000fe20008000000 */
[C---:B------:R-:W-:Y:S01]  /*3220*/  VIMNMX R137, PT, PT, R130.reuse, R131, PT ;  /* 0x0000008382897248 */ /* 0x040fe20003fe0100 */
[----:B------:R-:W-:Y:S01]  /*3230*/  IMAD.MOV.U32 R4, RZ, RZ, 0x40 ;  /* 0x00000040ff047424 */ /* 0x000fe200078e00ff */
[----:B------:R-:W2:Y:S01]  /*3240*/  LDSM.16.M88.4 R40, [R174+UR5+0x2800] ;  /* 0x00280005ae28783b */ /* 0x000ea20008000200 */
[----:B------:R-:W-:Y:S02]  /*3250*/  SEL R3, R3, 0xffffffe0, !P1 ;  /* 0xffffffe003037807 */ /* 0x000fe40004800000 */
[----:B------:R-:W-:Y:S01]  /*3260*/  VIADDMNMX R136, R130, 0x8, R131, PT ;  /* 0x0000000882887846 */ /* 0x000fe20003800183 */
[----:B------:R-:W-:Y:S01]  /*3270*/  LDSM.16.M88.4 R32, [R174+UR5+0x3000] ;  /* 0x00300005ae20783b */ /* 0x000fe20008000200 */
[----:B------:R-:W-:Y:S01]  /*3280*/  IADD3 R169, PT, PT, R0, R3, RZ ;  /* 0x0000000300a97210 */ /* 0x000fe20007ffe0ff */
[C---:B------:R-:W-:Y:S01]  /*3290*/  IMAD.IADD R173, R175.reuse, 0x1, R3 ;  /* 0x00000001afad7824 */ /* 0x040fe200078e0203 */
[----:B------:R-:W-:Y:S01]  /*32a0*/  SEL R4, R4, 0xffffffc0, !P2 ;  /* 0xffffffc004047807 */ /* 0x000fe20005000000 */
[----:B-1----:R-:W-:Y:S03]  /*32b0*/  LDSM.16.M88.4 R24, [R174+UR5+0x3800] ;  /* 0x00380005ae18783b */ /* 0x002fe60008000200 */
[----:B------:R-:W-:Y:S01]  /*32c0*/  IADD3 R168, PT, PT, R0, R4, RZ ;  /* 0x0000000400a87210 */ /* 0x000fe20007ffe0ff */
[----:B------:R-:W-:Y:S01]  /*32d0*/  LDSM.16.M88.4 R76, [R173] ;  /* 0x00000000ad4c783b */ /* 0x000fe20000000200 */
[----:B------:R-:W-:Y:S01]  /*32e0*/  IMAD.IADD R172, R175, 0x1, R4 ;  /* 0x00000001afac7824 */ /* 0x000fe200078e0204 */
[----:B------:R-:W-:-:S02]  /*32f0*/  IADD3 R0, PT, PT, R124, R135, RZ ;  /* 0x000000877c007210 */ /* 0x000fc40007ffe0ff */
[----:B------:R-:W1:Y:S01]  /*3300*/  LDSM.16.M88.4 R60, [R169+0x2000] ;  /* 0x00200000a93c783b */ /* 0x000e620000000200 */
[C---:B------:R-:W-:Y:S02]  /*3310*/  IMAD.IADD R171, R3.reuse, 0x1, R172 ;  /* 0x0000000103ab7824 */ /* 0x040fe400078e02ac */
[----:B------:R-:W-:Y:S01]  /*3320*/  IMAD.IADD R167, R3, 0x1, R168 ;  /* 0x0000000103a77824 */ /* 0x000fe200078e02a8 */
[----:B------:R-:W3:Y:S04]  /*3330*/  LDSM.16.M88.4 R56, [R169+0x2800] ;  /* 0x00280000a938783b */ /* 0x000ee80000000200 */
[----:B------:R-:W4:Y:S04]  /*3340*/  LDSM.16.M88.4 R8, [R174+UR5+0x4800] ;  /* 0x00480005ae08783b */ /* 0x000f280008000200 */
[----:B------:R-:W4:Y:S04]  /*3350*/  LDSM.16.M88.4 R16, [R174+UR5+0x4000] ;  /* 0x00400005ae10783b */ /* 0x000f280008000200 */
[----:B------:R-:W4:Y:S01]  /*3360*/  LDSM.16.M88.4 R100, [R174+UR5+0x5000] ;  /* 0x00500005ae64783b */ /* 0x000f220008000200 */
[C---:B-----5:R-:W-:Y:S03]  /*3370*/  HMMA.16816.F32.BF16 R52, R92.reuse, R48, RZ ;  /* 0x000000305c34723c */ /* 0x060fe600000418ff */
[----:B------:R-:W5:Y:S04]  /*3380*/  LDSM.16.M88.4 R68, [R174+UR5+0x5800] ;  /* 0x00580005ae44783b */ /* 0x000f680008000200 */
[----:B------:R-:W5:Y:S01]  /*3390*/  LDSM.16.M88.4 R64, [R169+0x3000] ;  /* 0x00300000a940783b */ /* 0x000f620000000200 */
[C---:B--2---:R-:W-:Y:S03]  /*33a0*/  HMMA.16816.F32.BF16 R44, R92.reuse, R40, RZ ;  /* 0x000000285c2c723c */ /* 0x044fe600000418ff */
[----:B------:R-:W-:Y:S04]  /*33b0*/  LDSM.16.M88.4 R88, [R169+0x4000] ;  /* 0x00400000a958783b */ /* 0x000fe80000000200 */
[----:B------:R-:W-:Y:S01]  /*33c0*/  LDSM.16.M88.4 R84, [R169+0x5000] ;  /* 0x00500000a954783b */ /* 0x000fe20000000200 */
[C---:B------:R-:W-:Y:S03]  /*33d0*/  HMMA.16816.F32.BF16 R48, R92.reuse, R50, RZ ;  /* 0x000000325c30723c */ /* 0x040fe600000418ff */
[----:B------:R-:W-:Y:S04]  /*33e0*/  LDSM.16.M88.4 R80, [R169+0x5800] ;  /* 0x00580000a950783b */ /* 0x000fe80000000200 */
[----:B------:R-:W-:Y:S01]  /*33f0*/  LDSM.16.M88.4 R116, [R172] ;  /* 0x00000000ac74783b */ /* 0x000fe20000000200 */
[----:B------:R-:W-:Y:S03]  /*3400*/  HMMA.16816.F32.BF16 R40, R92, R42, RZ ;  /* 0x0000002a5c28723c */ /* 0x000fe600000418ff */
[----:B------:R-:W-:Y:S04]  /*3410*/  LDSM.16.M88.4 R72, [R168+0x2000] ;  /* 0x00200000a848783b */ /* 0x000fe80000000200 */
[----:B------:R-:W-:Y:S01]  /*3420*/  LDSM.16.M88.4 R120, [R168+0x4800] ;  /* 0x00480000a878783b */ /* 0x000fe20000000200 */
[C---:B-1----:R-:W-:Y:S03]  /*3430*/  HMMA.16816.F32.BF16 R52, R76.reuse, R60, R52 ;  /* 0x0000003c4c34723c */ /* 0x042fe60000041834 */
[----:B------:R-:W-:Y:S04]  /*3440*/  LDSM.16.M88.4 R112, [R168+0x5000] ;  /* 0x00500000a870783b */ /* 0x000fe80000000200 */
[----:B------:R-:W-:Y:S01]  /*3450*/  LDSM.16.M88.4 R108, [R168+0x5800] ;  /* 0x00580000a86c783b */ /* 0x000fe20000000200 */
[C---:B------:R-:W-:Y:S03]  /*3460*/  HMMA.16816.F32.BF16 R48, R76.reuse, R62, R48 ;  /* 0x0000003e4c30723c */ /* 0x040fe60000041830 */
[----:B------:R-:W1:Y:S04]  /*3470*/  LDSM.16.M88.4 R60, [R169+0x3800] ;  /* 0x00380000a93c783b */ /* 0x000e680000000200 */
[----:B------:R-:W0:Y:S01]  /*3480*/  LDGDEPBAR ;  /* 0x00000000000079af */ /* 0x000e220000000000 */
[C---:B---3--:R-:W-:Y:S08]  /*3490*/  HMMA.16816.F32.BF16 R44, R76.reuse, R56, R44 ;  /* 0x000000384c2c723c */ /* 0x048ff0000004182c */
[----:B------:R-:W-:Y:S01]  /*34a0*/  HMMA.16816.F32.BF16 R40, R76, R58, R40 ;  /* 0x0000003a4c28723c */ /* 0x000fe20000041828 */
[----:B------:R-:W2:Y:S07]  /*34b0*/  LDSM.16.M88.4 R56, [R169+0x4800] ;  /* 0x00480000a938783b */ /* 0x000eae0000000200 */
        /* <DEDUP_REMOVED lines=24> */
[----:B------:R-:W-:Y:S07]  /*3640*/  LDSM.16.M88.4 R88, [R171] ;  /* 0x00000000ab58783b */ /* 0x000fee0000000200 */
[C---:B------:R-:W-:Y:S08]  /*3650*/  HMMA.16816.F32.BF16 R104, R76.reuse, R84, R104 ;  /* 0x000000544c68723c */ /* 0x040ff00000041868 */
        /* <DEDUP_REMOVED lines=27> */
[----:B------:R-:W-:Y:S08]  /*3810*/  HMMA.16816.F32.BF16 R92, R116, R110, R92 ;  /* 0x0000006e745c723c */ /* 0x000ff0000004185c */
        /* <DEDUP_REMOVED lines=12> */
[C---:B-1----:R-:W-:Y:S08]  /*38e0*/  HMMA.16816.F32.BF16 R104, R88.reuse, R60, R104 ;  /* 0x0000003c5868723c */ /* 0x042ff00000041868 */
[C---:B------:R-:W-:Y:S08]  /*38f0*/  HMMA.16816.F32.BF16 R100, R88.reuse, R62, R100 ;  /* 0x0000003e5864723c */ /* 0x040ff00000041864 */
[C---:B--2---:R-:W-:Y:S08]  /*3900*/  HMMA.16816.F32.BF16 R96, R88.reuse, R56, R96 ;  /* 0x000000385860723c */ /* 0x044ff00000041860 */
        /* <DEDUP_REMOVED lines=14> */
.L_x_4624:
        /* <DEDUP_REMOVED lines=24> */
[----:B------:R-:W-:Y:S02]  /*3b70*/  @!P2 IMAD.IADD R59, R59, 0x1, -R56 ;  /* 0x000000013b3ba824 */ /* 0x000fe400078e0a38 */
[-C--:B------:R-:W-:Y:S01]  /*3b80*/  @!P4 IADD3 R61, PT, PT, R61, -R56.reuse, RZ ;  /* 0x800000383d3dc210 */ /* 0x080fe20007ffe0ff */
[----:B------:R-:W-:Y:S01]  /*3b90*/  @!P2 VIADD R62, R62, 0x1 ;  /* 0x000000013e3ea836 */ /* 0x000fe20000000000 */
[----:B------:R-:W-:Y:S02]  /*3ba0*/  @!P4 IADD3 R63, PT, PT, R63, 0x1, RZ ;  /* 0x000000013f3fc810 */ /* 0x000fe40007ffe0ff */
[-C--:B------:R-:W-:Y:S02]  /*3bb0*/  ISETP.GE.U32.AND P5, PT, R59, R56.reuse, PT ;  /* 0x000000383b00720c */ /* 0x080fe40003fa6070 */
[----:B------:R-:W-:Y:S02]  /*3bc0*/  ISETP.GE.U32.AND P6, PT, R61, R56, PT ;  /* 0x000000383d00720c */ /* 0x000fe40003fc6070 */
[----:B------:R-:W-:-:S02]  /*3bd0*/  LOP3.LUT R56, R124, R57, RZ, 0x3c, !PT ;  /* 0x000000397c387212 */ /* 0x000fc400078e3cff */
[----:B------:R-:W-:Y:S02]  /*3be0*/  ISETP.NE.AND P2, PT, R57, RZ, PT ;  /* 0x000000ff3900720c */ /* 0x000fe40003f45270 */
        /* <DEDUP_REMOVED lines=27> */
.L_x_4625:
[----:B------:R-:W1:Y:S01]  /*3da0*/  LDCU UR4, c[0x0][0x440] ;  /* 0x00008800ff0477ac */ /* 0x000e620008000800 */
[----:B------:R-:W-:Y:S01]  /*3db0*/  IADD3 R58, P2, PT, R129, R178, RZ ;  /* 0x000000b2813a7210 */ /* 0x000fe20007f5e0ff */
[----:B------:R-:W-:Y:S04]  /*3dc0*/  BSSY.RECONVERGENT B0, `(.L_x_4626) ;  /* 0x0000041000007945 */ /* 0x000fe80003800200 */
[----:B------:R-:W-:Y:S01]  /*3dd0*/  IMAD.X R59, R2, 0x1, R177, P2 ;  /* 0x00000001023b7824 */ /* 0x000fe200010e06b1 */
[C---:B-1----:R-:W-:Y:S02]  /*3de0*/  ISETP.GE.AND P3, PT, R186.reuse, UR4, PT ;  /* 0x00000004ba007c0c */ /* 0x042fe4000bf66270 */
[----:B------:R-:W-:-:S11]  /*3df0*/  ISETP.GE.AND P1, PT, R186, UR4, PT ;  /* 0x00000004ba007c0c */ /* 0x000fd6000bf26270 */
[----:B------:R-:W-:Y:S02]  /*3e00*/  @!P3 IMAD.MOV.U32 R179, RZ, RZ, R177 ;  /* 0x000000ffffb3b224 */ /* 0x000fe400078e00b1 */
[-C--:B------:R-:W-:Y:S01]  /*3e10*/  @!P1 MOV R62, R58.reuse ;  /* 0x0000003a003e9202 */ /* 0x080fe20000000f00 */
[----:B------:R-:W-:Y:S01]  /*3e20*/  @!P1 IMAD.MOV.U32 R63, RZ, RZ, R59 ;  /* 0x000000ffff3f9224 */ /* 0x000fe200078e003b */
[CC--:B------:R-:W-:Y:S01]  /*3e30*/  @!P1 LEA R64, P4, R132.reuse, R58.reuse, 0x5 ;  /* 0x0000003a84409211 */ /* 0x0c0fe200078828ff */
[----:B------:R-:W-:Y:S01]  /*3e40*/  @!PT LDS RZ, [RZ] ;  /* 0x00000000fffff984 */ /* 0x000fe20000000800 */
[----:B------:R-:W-:Y:S01]  /*3e50*/  @!PT LDS RZ, [RZ] ;  /* 0x00000000fffff984 */ /* 0x000fe20000000800 */
[----:B------:R-:W-:Y:S01]  /*3e60*/  @!PT LDS RZ, [RZ] ;  /* 0x00000000fffff984 */ /* 0x000fe20000000800 */
[----:B------:R1:W-:Y:S01]  /*3e70*/  @!P3 LDGSTS.E.BYPASS.LTC128B.128 [R185+0x2000], desc[UR16][R178.64] ;  /* 0x02000000b2b9bfae */ /* 0x0003e2000b981a10 */
[----:B------:R-:W-:Y:S01]  /*3e80*/  @!P1 IMAD R56, R133, 0x60, RZ ;  /* 0x0000006085389824 */ /* 0x000fe200078e02ff */
[----:B------:R-:W-:Y:S01]  /*3e90*/  @!P1 MOV R61, R59 ;  /* 0x0000003b003d9202 */ /* 0x000fe20000000f00 */
[C---:B------:R-:W-:Y:S01]  /*3ea0*/  @!P1 IMAD.WIDE.U32 R62, R132.reuse, 0x60, R62 ;  /* 0x00000060843e9825 */ /* 0x040fe200078e003e */
[----:B------:R1:W-:Y:S01]  /*3eb0*/  @P3 STS.128 [R185+0x2000], RZ ;  /* 0x002000ffb9003388 */ /* 0x0003e20000000c00 */
[----:B------:R-:W-:-:S02]  /*3ec0*/  @!P1 LEA R66, P3, R132, R58, 0x6 ;  /* 0x0000003a84429211 */ /* 0x000fc400078630ff */
[----:B------:R-:W-:Y:S01]  /*3ed0*/  @!P1 IMAD.MOV.U32 R60, RZ, RZ, R58 ;  /* 0x000000ffff3c9224 */ /* 0x000fe200078e003a */
[-C--:B------:R-:W-:Y:S01]  /*3ee0*/  @!P1 LEA.HI.X R65, R132, R59.reuse, R133, 0x5, P4 ;  /* 0x0000003b84419211 */ /* 0x080fe200020f2c85 */
[----:B------:R-:W-:Y:S01]  /*3ef0*/  @!P1 IMAD.IADD R63, R56, 0x1, R63 ;  /* 0x00000001383f9824 */ /* 0x000fe200078e023f */
[----:B------:R1:W-:Y:S01]  /*3f00*/  @P1 STS.128 [R185+0x2800], RZ ;  /* 0x002800ffb9001388 */ /* 0x0003e20000000c00 */
[C---:B------:R-:W-:Y:S01]  /*3f10*/  @!P1 LEA R56, P2, R132.reuse, R58, 0x7 ;  /* 0x0000003a84389211 */ /* 0x040fe200078438ff */
[----:B------:R-:W-:Y:S01]  /*3f20*/  @!P1 IMAD R2, R133, 0xa0, RZ ;  /* 0x000000a085029824 */ /* 0x000fe200078e02ff */
[CC--:B------:R-:W-:Y:S01]  /*3f30*/  @!P1 LEA.HI.X R67, R132.reuse, R59.reuse, R133, 0x6, P3 ;  /* 0x0000003b84439211 */ /* 0x0c0fe200018f3485 */
[C---:B------:R-:W-:Y:S01]  /*3f40*/  @!P1 IMAD.WIDE.U32 R60, R132.reuse, 0xa0, R60 ;  /* 0x000000a0843c9825 */ /* 0x040fe200078e003c */
[----:B------:R-:W-:Y:S01]  /*3f50*/  @!PT LDS RZ, [RZ] ;  /* 0x00000000fffff984 */ /* 0x000fe20000000800 */
[----:B------:R-:W-:Y:S01]  /*3f60*/  @!PT LDS RZ, [RZ] ;  /* 0x00000000fffff984 */ /* 0x000fe20000000800 */
[----:B------:R-:W-:Y:S01]  /*3f70*/  @!PT LDS RZ, [RZ] ;  /* 0x00000000fffff984 */ /* 0x000fe20000000800 */
[----:B------:R1:W-:Y:S01]  /*3f80*/  @!P1 LDGSTS.E.BYPASS.LTC128B.128 [R185+0x2800], desc[UR16][R58.64] ;  /* 0x028000003ab99fae */ /* 0x0003e2000b981a10 */
[----:B------:R-:W-:-:S03]  /*3f90*/  @!P1 LEA.HI.X R57, R132, R59, R133, 0x7, P2 ;  /* 0x0000003b84399211 */ /* 0x000fc600010f3c85 */
        /* <DEDUP_REMOVED lines=35> */
.L_x_4627:
[----:B------:R-:W-:Y:S05]  /*41d0*/  BSYNC.RECONVERGENT B0 ;  /* 0x0000000000007941 */ /* 0x000fea0003800200 */
.L_x_4626:
[----:B------:R-:W0:Y:S02]  /*41e0*/  LDGDEPBAR ;  /* 0x00000000000079af */ /* 0x000e240000000000 */
.L_x_4623:
[C---:B-1----:R-:W-:Y:S01]  /*41f0*/  VIADD R56, R0.reuse, 0x1 ;  /* 0x0000000100387836 */ /* 0x042fe20000000000 */
[----:B------:R-:W1:Y:S01]  /*4200*/  LDCU UR4, c[0x0][0x45c] ;  /* 0x00008b80ff0477ac */ /* 0x000e620008000800 */
[----:B------:R-:W-:Y:S02]  /*4210*/  VIADD R2, R0, 0x8 ;  /* 0x0000000800027836 */ /* 0x000fe40000000000 */
[----:B------:R-:W-:Y:S01]  /*4220*/  IMAD.IADD R170, R128, 0x1, R127 ;  /* 0x0000000180aa7824 */ /* 0x000fe200078e027f */
[CC--:B------:R-:W-:Y:S01]  /*4230*/  ISETP.GE.AND P4, PT, R56.reuse, R137.reuse, PT ;  /* 0x000000893800720c */ /* 0x0c0fe20003f86270 */
[----:B------:R-:W-:Y:S01]  /*4240*/  IMAD.MOV.U32 R191, RZ, RZ, -0x1 ;  /* 0xffffffffffbf7424 */ /* 0x000fe200078e00ff */
[-C--:B------:R-:W-:Y:S01]  /*4250*/  ISETP.GE.AND P5, PT, R56, R136.reuse, PT ;  /* 0x000000883800720c */ /* 0x080fe20003fa6270 */
[----:B------:R-:W-:Y:S01]  /*4260*/  VIADD R56, R0, 0x9 ;  /* 0x0000000900387836 */ /* 0x000fe20000000000 */
[C---:B------:R-:W-:Y:S02]  /*4270*/  ISETP.GE.AND P6, PT, R2.reuse, R137, PT ;  /* 0x000000890200720c */ /* 0x040fe40003fc6270 */
[----:B------:R-:W-:Y:S01]  /*4280*/  ISETP.GE.AND P1, PT, R2, R136, PT ;  /* 0x000000880200720c */ /* 0x000fe20003f26270 */
[----:B------:R-:W-:Y:S01]  /*4290*/  VIADD R2, R0, 0x10 ;  /* 0x0000001000027836 */ /* 0x000fe20000000000 */
[----:B------:R-:W-:-:S02]  /*42a0*/  FSEL R69, R53, -INF , !P4 ;  /* 0xff80000035457808 */ /* 0x000fc40006000000 */
[----:B------:R-:W-:Y:S01]  /*42b0*/  FSEL R77, R48, -INF , !P6 ;  /* 0xff800000304d7808 */ /* 0x000fe20007000000 */
[----:B------:R-:W-:Y:S01]  /*42c0*/  VIADD R48, R0, 0x18 ;  /* 0x0000001800307836 */ /* 0x000fe20000000000 */
        /* <DEDUP_REMOVED lines=8> */
[----:B------:R-:W-:Y:S01]  /*4350*/  FSEL R81, R49, -INF , !P2 ;  /* 0xff80000031517808 */ /* 0x000fe20005000000 */
[----:B------:R-:W-:Y:S01]  /*4360*/  VIADD R49, R0, 0x19 ;  /* 0x0000001900317836 */ /* 0x000fe20000000000 */
[CC--:B------:R-:W-:Y:S02]  /*4370*/  ISETP.GE.AND P3, PT, R48.reuse, R137.reuse, PT ;  /* 0x000000893000720c */ /* 0x0c0fe40003f66270 */
[----:B------:R-:W-:Y:S01]  /*4380*/  ISETP.GE.AND P4, PT, R48, R136, PT ;  /* 0x000000883000720c */ /* 0x000fe20003f86270 */
[----:B------:R-:W-:Y:S01]  /*4390*/  VIADD R48, R0, 0x20 ;  /* 0x0000002000307836 */ /* 0x000fe20000000000 */
[----:B------:R-:W-:-:S02]  /*43a0*/  ISETP.GE.AND P1, PT, R56, R137, PT ;  /* 0x000000893800720c */ /* 0x000fc40003f26270 */
[----:B------:R-:W-:Y:S02]  /*43b0*/  ISETP.GE.AND P2, PT, R56, R136, PT ;  /* 0x000000883800720c */ /* 0x000fe40003f46270 */
[----:B------:R-:W-:Y:S02]  /*43c0*/  FSEL R70, R46, -INF , !P6 ;  /* 0xff8000002e467808 */ /* 0x000fe40007000000 */
[----:B------:R-:W-:Y:S01]  /*43d0*/  FSEL R73, R45, -INF , !P1 ;  /* 0xff8000002d497808 */ /* 0x000fe20004800000 */
        /* <DEDUP_REMOVED lines=8> */
[----:B------:R-:W-:Y:S01]  /*4460*/  FSEL R51, R41, -INF , !P6 ;  /* 0xff80000029337808 */ /* 0x000fe20007000000 */
[----:B------:R-:W-:Y:S01]  /*4470*/  VIADD R41, R0, 0x29 ;  /* 0x0000002900297836 */ /* 0x000fe20000000000 */
[----:B------:R-:W-:Y:S01]  /*4480*/  FSEL R57, R36, -INF , !P2 ;  /* 0xff80000024397808 */ /* 0x000fe20005000000 */
[----:B------:R-:W-:Y:S01]  /*4490*/  VIADD R36, R0, 0x30 ;  /* 0x0000003000247836 */ /* 0x000fe20000000000 */
[----:B------:R-:W-:-:S02]  /*44a0*/  ISETP.GE.AND P3, PT, R48, R136, PT ;  /* 0x000000883000720c */ /* 0x000fc40003f66270 */
[CC--:B------:R-:W-:Y:S02]  /*44b0*/  ISETP.GE.AND P4, PT, R45.reuse, R137.reuse, PT ;  /* 0x000000892d00720c */ /* 0x0c0fe40003f86270 */
[-C--:B------:R-:W-:Y:S02]  /*44c0*/  ISETP.GE.AND P6, PT, R45, R136.reuse, PT ;  /* 0x000000882d00720c */ /* 0x080fe40003fc6270 */
[----:B------:R-:W-:Y:S02]  /*44d0*/  FSEL R72, R43, -INF , !P1 ;  /* 0xff8000002b487808 */ /* 0x000fe40004800000 */
[C---:B------:R-:W-:Y:S02]  /*44e0*/  ISETP.GE.AND P1, PT, R40.reuse, R137, PT ;  /* 0x000000892800720c */ /* 0x040fe40003f26270 */
[----:B------:R-:W-:Y:S02]  /*44f0*/  ISETP.GE.AND P2, PT, R40, R136, PT ;  /* 0x000000882800720c */ /* 0x000fe40003f46270 */
[----:B------:R-:W-:-:S02]  /*4500*/  FSEL R40, R38, -INF , !P3 ;  /* 0xff80000026287808 */ /* 0x000fc40005800000 */
[----:B------:R-:W-:Y:S01]  /*4510*/  FSEL R143, R37, -INF , !P4 ;  /* 0xff800000258f7808 */ /* 0x000fe20006000000 */
[----:B------:R-:W-:Y:S01]  /*4520*/  VIADD R37, R0, 0x31 ;  /* 0x0000003100257836 */ /* 0x000fe20000000000 */
[----:B------:R-:W-:Y:S02]  /*4530*/  FSEL R48, R39, -INF , !P6 ;  /* 0xff80000027307808 */ /* 0x000fe40007000000 */
[-C--:B------:R-:W-:Y:S02]  /*4540*/  ISETP.GE.AND P3, PT, R41, R137.reuse, PT ;  /* 0x000000892900720c */ /* 0x080fe40003f66270 */
[----:B------:R-:W-:Y:S02]  /*4550*/  ISETP.GE.AND P6, PT, R36, R137, PT ;  /* 0x000000892400720c */ /* 0x000fe40003fc6270 */
[----:B------:R-:W-:Y:S02]  /*4560*/  FSEL R141, R33, -INF , !P3 ;  /* 0xff800000218d7808 */ /* 0x000fe40005800000 */
[----:B------:R-:W-:Y:S01]  /*4570*/  FSEL R139, R28, -INF , !P6 ;  /* 0xff8000001c8b7808 */ /* 0x000fe20007000000 */
[----:B------:R-:W-:Y:S01]  /*4580*/  VIADD R28, R0, 0x40 ;  /* 0x00000040001c7836 */ /* 0x000fe20000000000 */
[----:B------:R-:W-:Y:S01]  /*4590*/  FSEL R67, R32, -INF , !P1 ;  /* 0xff80000020437808 */ /* 0x000fe20004800000 */
[----:B------:R-:W-:Y:S01]  /*45a0*/  VIADD R32, R0, 0x39 ;  /* 0x0000003900207836 */ /* 0x000fe20000000000 */
[----:B------:R-:W-:-:S02]  /*45b0*/  ISETP.GE.AND P3, PT, R37, R136, PT ;  /* 0x000000882500720c */ /* 0x000fc40003f66270 */
[-C--:B------:R-:W-:Y:S01]  /*45c0*/  ISETP.GE.AND P1, PT, R36, R136.reuse, PT ;  /* 0x000000882400720c */ /* 0x080fe20003f26270 */
[----:B------:R-:W-:Y:S01]  /*45d0*/  VIADD R36, R0, 0x38 ;  /* 0x0000003800247836 */ /* 0x000fe20000000000 */
[----:B------:R-:W-:Y:S02]  /*45e0*/  ISETP.GE.AND P4, PT, R41, R136, PT ;  /* 0x000000882900720c */ /* 0x000fe40003f86270 */
[----:B------:R-:W-:Y:S02]  /*45f0*/  FSEL R60, R31, -INF , !P3 ;  /* 0xff8000001f3c7808 */ /* 0x000fe40005800000 */
[----:B------:R-:W-:Y:S02]  /*4600*/  ISETP.GE.AND P3, PT, R28, R137, PT ;  /* 0x000000891c00720c */ /* 0x000fe40003f66270 */
[----:B------:R-:W-:Y:S02]  /*4610*/  FSEL R50, R35, -INF , !P4 ;  /* 0xff80000023327808 */ /* 0x000fe40006000000 */
[----:B------:R-:W-:-:S02]  /*4620*/  FSEL R130, R34, -INF , !P2 ;  /* 0xff80000022827808 */ /* 0x000fc40005000000 */
[-C--:B------:R-:W-:Y:S02]  /*4630*/  ISETP.GE.AND P4, PT, R36, R137.reuse, PT ;  /* 0x000000892400720c */ /* 0x080fe40003f86270 */
[----:B------:R-:W-:Y:S02]  /*4640*/  ISETP.GE.AND P2, PT, R37, R137, PT ;  /* 0x000000892500720c */ /* 0x000fe40003f46270 */
[----:B------:R-:W-:Y:S02]  /*4650*/  FSEL R119, R20, -INF , !P3 ;  /* 0xff80000014777808 */ /* 0x000fe40005800000 */
[----:B------:R-:W-:Y:S02]  /*4660*/  ISETP.GE.AND P3, PT, R0, R136, PT ;  /* 0x000000880000720c */ /* 0x000fe40003f66270 */
[----:B------:R-:W-:Y:S02]  /*4670*/  FSEL R115, R24, -INF , !P4 ;  /* 0xff80000018737808 */ /* 0x000fe40006000000 */
[----:B------:R-:W-:-:S02]  /*4680*/  FSEL R62, R30, -INF , !P1 ;  /* 0xff8000001e3e7808 */ /* 0x000fc40004800000 */
[----:B------:R-:W-:Y:S01]  /*4690*/  FSEL R131, R29, -INF , !P2 ;  /* 0xff8000001d837808 */ /* 0x000fe20005000000 */
[----:B------:R-:W-:Y:S01]  /*46a0*/  VIADD R29, R0, 0x41 ;  /* 0x00000041001d7836 */ /* 0x000fe20000000000 */
[-C--:B------:R-:W-:Y:S01]  /*46b0*/  ISETP.GE.AND P4, PT, R28, R136.reuse, PT ;  /* 0x000000881c00720c */ /* 0x080fe20003f86270 */
[----:B------:R-:W-:Y:S01]  /*46c0*/  VIADD R28, R0, 0x48 ;  /* 0x00000048001c7836 */ /* 0x000fe20000000000 */
[C---:B------:R-:W-:Y:S02]  /*46d0*/  ISETP.GE.AND P1, PT, R32.reuse, R137, PT ;  /* 0x000000892000720c */ /* 0x040fe40003f26270 */
[-C--:B------:R-:W-:Y:S02]  /*46e0*/  ISETP.GE.AND P2, PT, R32, R136.reuse, PT ;  /* 0x000000882000720c */ /* 0x080fe40003f46270 */
[----:B------:R-:W-:Y:S02]  /*46f0*/  ISETP.GE.AND P6, PT, R36, R136, PT ;  /* 0x000000882400720c */ /* 0x000fe40003fc6270 */
[----:B------:R-:W-:-:S02]  /*4700*/  FSEL R24, R55, -INF , !P5 ;  /* 0xff80000037187808 */ /* 0x000fc40006800000 */
[----:B------:R-:W-:Y:S02]  /*4710*/  FSEL R20, R54, -INF , !P3 ;  /* 0xff80000036147808 */ /* 0x000fe40005800000 */
[----:B------:R-:W-:Y:S01]  /*4720*/  FSEL R117, R25, -INF , !P1 ;  /* 0xff80000019757808 */ /* 0x000fe20004800000 */
[----:B------:R-:W-:Y:S01]  /*4730*/  VIADD R25, R0, 0x50 ;  /* 0x0000005000197836 */ /* 0x000fe20000000000 */
[----:B------:R-:W-:Y:S02]  /*4740*/  FSEL R66, R27, -INF , !P2 ;  /* 0xff8000001b427808 */ /* 0x000fe40005000000 */
[----:B------:R-:W-:Y:S01]  /*4750*/  FSEL R64, R26, -INF , !P6 ;  /* 0xff8000001a407808 */ /* 0x000fe20007000000 */
[----:B------:R-:W-:Y:S01]  /*4760*/  VIADD R26, R0, 0x49 ;  /* 0x00000049001a7836 */ /* 0x000fe20000000000 */
[----:B------:R-:W-:Y:S02]  /*4770*/  ISETP.GE.AND P2, PT, R28, R136, PT ;  /* 0x000000881c00720c */ /* 0x000fe40003f46270 */
[----:B------:R-:W-:-:S02]  /*4780*/  FMNMX3.FTZ R27, R20, R24, R2, !PT ;  /* 0x00000018141b7276 */ /* 0x000fc40007810002 */
[----:B------:R-:W-:Y:S02]  /*4790*/  ISETP.GE.AND P1, PT, R29, R136, PT ;  /* 0x000000881d00720c */ /* 0x000fe40003f26270 */
[----:B------:R-:W-:Y:S01]  /*47a0*/  FSEL R118, R18, -INF , !P2 ;  /* 0xff80000012767808 */ /* 0x000fe20005000000 */
[C---:B------:R-:W-:Y:S01]  /*47b0*/  VIADD R18, R0.reuse, 0x60 ;  /* 0x0000006000127836 */ /* 0x040fe20000000000 */
[----:B------:R-:W-:Y:S02]  /*47c0*/  FMNMX3.FTZ R27, R27, R68, R70, !PT ;  /* 0x000000441b1b7276 */ /* 0x000fe40007810046 */
[----:B------:R-:W-:Y:S01]  /*47d0*/  FSEL R120, R23, -INF , !P1 ;  /* 0xff80000017787808 */ /* 0x000fe20004800000 */
[C---:B------:R-:W-:Y:S01]  /*47e0*/  VIADD R23, R0.reuse, 0x58 ;  /* 0x0000005800177836 */ /* 0x040fe20000000000 */
[C---:B------:R-:W-:Y:S02]  /*47f0*/  ISETP.GE.AND P3, PT, R25.reuse, R137, PT ;  /* 0x000000891900720c */ /* 0x040fe40003f66270 */
[-C--:B------:R-:W-:Y:S01]  /*4800*/  ISETP.GE.AND P2, PT, R25, R136.reuse, PT ;  /* 0x000000881900720c */ /* 0x080fe20003f46270 */
[----:B------:R-:W-:Y:S01]  /*4810*/  VIADD R25, R0, 0x51 ;  /* 0x0000005100197836 */ /* 0x000fe20000000000 */
[----:B------:R-:W-:-:S02]  /*4820*/  ISETP.GE.AND P1, PT, R26, R136, PT ;  /* 0x000000881a00720c */ /* 0x000fc40003f26270 */
[----:B------:R-:W-:Y:S02]  /*4830*/  FMNMX3.FTZ R27, R27, R44, R42, !PT ;  /* 0x0000002c1b1b7276 */ /* 0x000fe4000781002a */
[----:B------:R-:W-:Y:S01]  /*4840*/  FSEL R122, R22, -INF , !P4 ;  /* 0xff800000167a7808 */ /* 0x000fe20006000000 */
[C---:B------:R-:W-:Y:S01]  /*4850*/  VIADD R22, R0.reuse, 0x59 ;  /* 0x0000005900167836 */ /* 0x040fe20000000000 */
[----:B------:R-:W-:Y:S01]  /*4860*/  FSEL R116, R19, -INF , !P1 ;  /* 0xff80000013747808 */ /* 0x000fe20004800000 */
[----:B------:R-:W-:Y:S01]  /*4870*/  VIADD R19, R0, 0x69 ;  /* 0x0000006900137836 */ /* 0x000fe20000000000 */
[----:B------:R-:W-:Y:S02]  /*4880*/  ISETP.GE.AND P6, PT, R29, R137, PT ;  /* 0x000000891d00720c */ /* 0x000fe40003fc6270 */
[-C--:B------:R-:W-:Y:S02]  /*4890*/  ISETP.GE.AND P1, PT, R25, R136.reuse, PT ;  /* 0x000000881900720c */ /* 0x080fe40003f26270 */
[----:B------:R-:W-:Y:S01]  /*48a0*/  FSEL R110, R14, -INF , !P2 ;  /* 0xff8000000e6e7808 */ /* 0x000fe20005000000 */
[----:B------:R-:W-:Y:S01]  /*48b0*/  VIADD R14, R0, 0x71 ;  /* 0x00000071000e7836 */ /* 0x000fe20000000000 */
[----:B------:R-:W-:-:S02]  /*48c0*/  ISETP.GE.AND P2, PT, R23, R136, PT ;  /* 0x000000881700720c */ /* 0x000fc40003f46270 */
[----:B------:R-:W-:Y:S01]  /*48d0*/  FMNMX3.FTZ R29, R27, R72, R40, !PT ;  /* 0x000000481b1d7276 */ /* 0x000fe20007810028 */
[C---:B------:R-:W-:Y:S01]  /*48e0*/  VIADD R27, R0.reuse, 0x68 ;  /* 0x00000068001b7836 */ /* 0x040fe20000000000 */
[----:B------:R-:W-:Y:S01]  /*48f0*/  FSEL R112, R15, -INF , !P1 ;  /* 0xff8000000f707808 */ /* 0x000fe20004800000 */
[----:B------:R-:W-:Y:S01]  /*4900*/  VIADD R15, R0, 0x70 ;  /* 0x00000070000f7836 */ /* 0x000fe20000000000 */
[----:B------:R-:W-:Y:S02]  /*4910*/  ISETP.GE.AND P1, PT, R22, R136, PT ;  /* 0x000000881600720c */ /* 0x000fe40003f26270 */
[----:B------:R-:W-:Y:S01]  /*4920*/  FSEL R114, R10, -INF , !P2 ;  /* 0xff8000000a727808 */ /* 0x000fe20005000000 */
[C---:B------:R-:W-:Y:S01]  /*4930*/  VIADD R10, R0.reuse, 0x78 ;  /* 0x00000078000a7836 */ /* 0x040fe20000000000 */
[----:B------:R-:W-:Y:S02]  /*4940*/  FMNMX3.FTZ R29, R29, R48, R130, !PT ;  /* 0x000000301d1d7276 */ /* 0x000fe40007810082 */
[----:B------:R-:W-:-:S02]  /*4950*/  ISETP.GE.AND P2, PT, R0, R137, PT ;  /* 0x000000890000720c */ /* 0x000fc40003f46270 */
[----:B------:R-:W-:Y:S02]  /*4960*/  FSEL R108, R11, -INF , !P1 ;  /* 0xff8000000b6c7808 */ /* 0x000fe40004800000 */
[----:B------:R-:W-:Y:S02]  /*4970*/  FMNMX3.FTZ R29, R29, R50, R62, !PT ;  /* 0x000000321d1d7276 */ /* 0x000fe4000781003e */
[----:B------:R-:W-:Y:S02]  /*4980*/  FSEL R11, R52, -INF , !P2 ;  /* 0xff800000340b7808 */ /* 0x000fe40005000000 */
[----:B------:R-:W-:Y:S02]  /*4990*/  FMNMX3.FTZ R29, R29, R60, R64, !PT ;  /* 0x0000003c1d1d7276 */ /* 0x000fe40007810040 */
[----:B------:R-:W-:Y:S02]  /*49a0*/  FMNMX3.FTZ R32, R11, R69, R77, !PT ;  /* 0x000000450b207276 */ /* 0x000fe4000781004d */
[----:B------:R-:W-:Y:S01]  /*49b0*/  ISETP.GE.AND P4, PT, R26, R137, PT ;  /* 0x000000891a00720c */ /* 0x000fe20003f86270 */
[----:B------:R-:W-:Y:S01]  /*49c0*/  VIADD R26, R0, 0x61 ;  /* 0x00000061001a7836 */ /* 0x000fe20000000000 */
[----:B------:R-:W-:Y:S01]  /*49d0*/  ISETP.GE.AND P1, PT, R18, R136, PT ;  /* 0x000000881200720c */ /* 0x000fe20003f26270 */
[----:B------:R-:W-:Y:S01]  /*49e0*/  VIADD R0, R0, 0x79 ;  /* 0x0000007900007836 */ /* 0x000fe20000000000 */
[----:B------:R-:W-:-:S02]  /*49f0*/  FMNMX3.FTZ R29, R29, R66, R122, !PT ;  /* 0x000000421d1d7276 */ /* 0x000fc4000781007a */
[----:B------:R-:W-:Y:S02]  /*4a00*/  FMNMX3.FTZ R32, R32, R81, R75, !PT ;  /* 0x0000005120207276 */ /* 0x000fe4000781004b */
[----:B------:R-:W-:Y:S02]  /*4a10*/  FSEL R106, R106, -INF , !P1 ;  /* 0xff8000006a6a7808 */ /* 0x000fe40004800000 */
[----:B------:R-:W-:Y:S02]  /*4a20*/  ISETP.GE.AND P1, PT, R26, R136, PT ;  /* 0x000000881a00720c */ /* 0x000fe40003f26270 */
[----:B------:R-:W-:Y:S02]  /*4a30*/  FMNMX3.FTZ R29, R29, R120, R118, !PT ;  /* 0x000000781d1d7276 */ /* 0x000fe40007810076 */
[----:B------:R-:W-:Y:S02]  /*4a40*/  FMNMX3.FTZ R32, R32, R73, R53, !PT ;  /* 0x0000004920207276 */ /* 0x000fe40007810035 */
[----:B--2---:R-:W-:-:S02]  /*4a50*/  FSEL R58, R107, -INF , !P1 ;  /* 0xff8000006b3a7808 */ /* 0x004fc40004800000 */
[----:B------:R-:W-:Y:S02]  /*4a60*/  FMNMX3.FTZ R29, R29, R116, R110, !PT ;  /* 0x000000741d1d7276 */ /* 0x000fe4000781006e */
[----:B------:R-:W-:Y:S02]  /*4a70*/  ISETP.GE.AND P1, PT, R27, R136, PT ;  /* 0x000000881b00720c */ /* 0x000fe40003f26270 */
[----:B------:R-:W-:Y:S02]  /*4a80*/  FMNMX3.FTZ R32, R32, R51, R57, !PT ;  /* 0x0000003320207276 */ /* 0x000fe40007810039 */
[----:B------:R-:W-:Y:S02]  /*4a90*/  FMNMX3.FTZ R29, R29, R112, R114, !PT ;  /* 0x000000701d1d7276 */ /* 0x000fe40007810072 */
[----:B------:R-:W-:Y:S02]  /*4aa0*/  FSEL R56, R102, -INF , !P1 ;  /* 0xff80000066387808 */ /* 0x000fe40004800000 */
[----:B------:R-:W-:-:S02]  /*4ab0*/  FMNMX3.FTZ R32, R32, R143, R67, !PT ;  /* 0x0000008f20207276 */ /* 0x000fc40007810043 */
[-C--:B------:R-:W-:Y:S02]  /*4ac0*/  ISETP.GE.AND P1, PT, R19, R136.reuse, PT ;  /* 0x000000881300720c */ /* 0x080fe40003f26270 */
[----:B------:R-:W-:Y:S02]  /*4ad0*/  ISETP.GE.AND P5, PT, R28, R137, PT ;  /* 0x000000891c00720c */ /* 0x000fe40003fa6270 */
[----:B------:R-:W-:Y:S02]  /*4ae0*/  ISETP.GE.AND P2, PT, R15, R136, PT ;  /* 0x000000880f00720c */ /* 0x000fe40003f46270 */
[----:B------:R-:W-:Y:S02]  /*4af0*/  FMNMX3.FTZ R29, R29, R108, R106, !PT ;  /* 0x0000006c1d1d7276 */ /* 0x000fe4000781006a */
[----:B------:R-:W-:Y:S02]  /*4b00*/  FMNMX3.FTZ R32, R32, R141, R139, !PT ;  /* 0x0000008d20207276 */ /* 0x000fe4000781008b */
[----:B------:R-:W-:-:S02]  /*4b10*/  FSEL R54, R103, -INF , !P1 ;  /* 0xff80000067367808 */ /* 0x000fc40004800000 */
[-C--:B------:R-:W-:Y:S02]  /*4b20*/  ISETP.GE.AND P1, PT, R14, R136.reuse, PT ;  /* 0x000000880e00720c */ /* 0x080fe40003f26270 */
[----:B------:R-:W-:Y:S02]  /*4b30*/  FSEL R28, R98, -INF , !P2 ;  /* 0xff800000621c7808 */ /* 0x000fe40005000000 */
[----:B------:R-:W-:Y:S02]  /*4b40*/  FSEL R123, R16, -INF , !P5 ;  /* 0xff800000107b7808 */ /* 0x000fe40006800000 */
[----:B------:R-:W-:Y:S02]  /*4b50*/  ISETP.GE.AND P2, PT, R10, R136, PT ;  /* 0x000000880a00720c */ /* 0x000fe40003f46270 */
[----:B------:R-:W-:Y:S02]  /*4b60*/  FMNMX3.FTZ R29, R29, R58, R56, !PT ;  /* 0x0000003a1d1d7276 */ /* 0x000fe40007810038 */
[----:B------:R-:W-:-:S02]  /*4b70*/  ISETP.GE.AND P5, PT, R18, R137, PT ;  /* 0x000000891200720c */ /* 0x000fc40003fa6270 */
[----:B------:R-:W-:Y:S02]  /*4b80*/  FMNMX3.FTZ R18, R32, R131, R115, !PT ;  /* 0x0000008320127276 */ /* 0x000fe40007810073 */
[----:B------:R-:W-:Y:S02]  /*4b90*/  FSEL R30, R99, -INF , !P1 ;  /* 0xff800000631e7808 */ /* 0x000fe40004800000 */
[----:B------:R-:W-:Y:S02]  /*4ba0*/  ISETP.GE.AND P1, PT, R0, R136, PT ;  /* 0x000000880000720c */ /* 0x000fe40003f26270 */
[----:B------:R-:W-:Y:S02]  /*4bb0*/  FSEL R33, R94, -INF , !P2 ;  /* 0xff8000005e217808 */ /* 0x000fe40005000000 */
[----:B------:R-:W-:Y:S02]  /*4bc0*/  FMNMX3.FTZ R29, R29, R54, R28, !PT ;  /* 0x000000361d1d7276 */ /* 0x000fe4000781001c */
[----:B------:R-:W-:-:S02]  /*4bd0*/  FSEL R129, R21, -INF , !P6 ;  /* 0xff80000015817808 */ /* 0x000fc40007000000 */
[----:B------:R-:W-:Y:S02]  /*4be0*/  FMNMX3.FTZ R18, R18, R117, R119, !PT ;  /* 0x0000007512127276 */ /* 0x000fe40007810077 */
[----:B------:R-:W-:Y:S02]  /*4bf0*/  FSEL R34, R95, -INF , !P1 ;  /* 0xff8000005f227808 */ /* 0x000fe40004800000 */
[----:B------:R-:W-:Y:S02]  /*4c00*/  FMNMX3.FTZ R29, R29, R30, R33, !PT ;  /* 0x0000001e1d1d7276 */ /* 0x000fe40007810021 */
[-C--:B------:R-:W-:Y:S02]  /*4c10*/  ISETP.GE.AND P2, PT, R25, R137.reuse, PT ;  /* 0x000000891900720c */ /* 0x080fe40003f46270 */
[----:B------:R-:W-:Y:S02]  /*4c20*/  ISETP.GE.AND P6, PT, R23, R137, PT ;  /* 0x000000891700720c */ /* 0x000fe40003fc6270 */
[----:B------:R-:W-:-:S02]  /*4c30*/  FSEL R121, R17, -INF , !P4 ;  /* 0xff80000011797808 */ /* 0x000fc40006000000 */
        /* <DEDUP_REMOVED lines=35> */
[----:B------:R-:W-:-:S04]  /*4e70*/  IMAD.IADD R165, R4, 0x1, R170 ;  /* 0x0000000104a57824 */ /* 0x000fc800078e02aa */
[----:B------:R-:W-:Y:S01]  /*4e80*/  IMAD.IADD R164, R3, 0x1, R165 ;  /* 0x0000000103a47824 */ /* 0x000fe200078e02a5 */
        /* <DEDUP_REMOVED lines=29> */
[----:B-1----:R-:W-:Y:S01]  /*5060*/  FMNMX.FTZ R2, R8, R9, !PT ;  /* 0x0000000908027209 */ /* 0x002fe20007810000 */
[--C-:B------:R-:W-:Y:S01]  /*5070*/  FFMA.FTZ R106, R106, UR4, -R49.reuse ;  /* 0x000000046a6a7c23 */ /* 0x100fe20008010831 */
[--C-:B------:R-:W-:Y:S01]  /*5080*/  FFMA.FTZ R56, R56, UR4, -R49.reuse ;  /* 0x0000000438387c23 */ /* 0x100fe20008010831 */
[----:B------:R-:W-:Y:S01]  /*5090*/  MUFU.EX2 R43, R43 ;  /* 0x0000002b002b7308 */ /* 0x000fe20000000800 */
[C---:B------:R-:W-:Y:S01]  /*50a0*/  FSETP.NEU.FTZ.AND P1, PT, R2.reuse, -INF , PT ;  /* 0xff8000000200780b */ /* 0x040fe20003f3d000 */
[----:B------:R-:W-:Y:S01]  /*50b0*/  FMUL.FTZ R24, R2, UR4 ;  /* 0x0000000402187c20 */ /* 0x000fe20008410000 */
[----:B------:R-:W-:-:S04]  /*50c0*/  FFMA.FTZ R28, R28, UR4, -R49 ;  /* 0x000000041c1c7c23 */ /* 0x000fc80008010831 */
[----:B------:R-:W-:Y:S01]  /*50d0*/  FSEL R24, R24, RZ, P1 ;  /* 0x000000ff18187208 */ /* 0x000fe20000800000 */
[----:B------:R-:W1:Y:S01]  /*50e0*/  MUFU.EX2 R36, R36 ;  /* 0x0000002400247308 */ /* 0x000e620000000800 */
[----:B--2---:R-:W-:Y:S01]  /*50f0*/  F2FP.BF16.F32.PACK_AB R89, R46, R47 ;  /* 0x0000002f2e59723e */ /* 0x004fe200000010ff */
[----:B------:R-:W-:Y:S02]  /*5100*/  FADD.FTZ R46, R47, R46 ;  /* 0x0000002e2f2e7221 */ /* 0x000fe40000010000 */
[--C-:B------:R-:W-:Y:S01]  /*5110*/  FFMA.FTZ R44, R69, UR4, -R24.reuse ;  /* 0x00000004452c7c23 */ /* 0x100fe20008010818 */
[--C-:B------:R-:W-:Y:S01]  /*5120*/  FFMA.FTZ R41, R77, UR4, -R24.reuse ;  /* 0x000000044d297c23 */ /* 0x100fe20008010818 */
[----:B------:R-:W2:Y:S01]  /*5130*/  LDSM.16.MT88.4 R68, [R170+0x6000] ;  /* 0x00600000aa44783b */ /* 0x000ea20000004200 */
[--C-:B------:R-:W-:Y:S01]  /*5140*/  FFMA.FTZ R45, R11, UR4, -R24.reuse ;  /* 0x000000040b2d7c23 */ /* 0x100fe20008010818 */
[--C-:B------:R-:W-:Y:S01]  /*5150*/  FFMA.FTZ R42, R81, UR4, -R24.reuse ;  /* 0x00000004512a7c23 */ /* 0x100fe20008010818 */
[--C-:B------:R-:W-:Y:S01]  /*5160*/  FFMA.FTZ R39, R75, UR4, -R24.reuse ;  /* 0x000000044b277c23 */ /* 0x100fe20008010818 */
[----:B------:R-:W3:Y:S01]  /*5170*/  LDSM.16.MT88.4 R76, [R166+0x6000] ;  /* 0x00600000a64c783b */ /* 0x000ee20000004200 */
[----:B------:R-:W-:Y:S01]  /*5180*/  MUFU.EX2 R44, R44 ;  /* 0x0000002c002c7308 */ /* 0x000fe20000000800 */
[--C-:B------:R-:W-:Y:S01]  /*5190*/  FFMA.FTZ R38, R73, UR4, -R24.reuse ;  /* 0x0000000449267c23 */ /* 0x100fe20008010818 */
[--C-:B------:R-:W-:Y:S01]  /*51a0*/  FFMA.FTZ R29, R53, UR4, -R24.reuse ;  /* 0x00000004351d7c23 */ /* 0x100fe20008010818 */
[----:B------:R-:W4:Y:S01]  /*51b0*/  LDSM.16.MT88.4 R8, [R164+0x6000] ;  /* 0x00600000a408783b */ /* 0x000f220000004200 */
[--C-:B------:R-:W-:Y:S01]  /*51c0*/  FFMA.FTZ R4, R51, UR4, -R24.reuse ;  /* 0x0000000433047c23 */ /* 0x100fe20008010818 */
[--C-:B------:R-:W-:Y:S01]  /*51d0*/  FFMA.FTZ R51, R48, UR4, -R49.reuse ;  /* 0x0000000430337c23 */ /* 0x100fe20008010831 */
[----:B-1----:R-:W-:Y:S01]  /*51e0*/  F2FP.BF16.F32.PACK_AB R91, R36, R43 ;  /* 0x0000002b245b723e */ /* 0x002fe200000010ff */
        /* <DEDUP_REMOVED lines=34> */
[----:B-----5:R-:W-:Y:S01]  /*5410*/  F2FP.BF16.F32.PACK_AB R90, R42, R41 ;  /* 0x000000292a5a723e */ /* 0x020fe200000010ff */
[----:B------:R-:W-:Y:S01]  /*5420*/  FADD.FTZ R44, R45, R44 ;  /* 0x0000002c2d2c7221 */ /* 0x000fe20000010000 */
[----:B------:R-:W-:Y:S01]  /*5430*/  FADD.FTZ R43, R43, R46 ;  /* 0x0000002e2b2b7221 */ /* 0x000fe20000010000 */
[--C-:B------:R-:W-:Y:S01]  /*5440*/  FFMA.FTZ R63, R30, UR4, -R49.reuse ;  /* 0x000000041e3f7c23 */ /* 0x100fe20008010831 */
[----:B------:R-:W-:Y:S01]  /*5450*/  FFMA.FTZ R30, R33, UR4, -R49 ;  /* 0x00000004211e7c23 */ /* 0x000fe20008010831 */
[----:B------:R-:W-:Y:S01]  /*5460*/  FADD.FTZ R41, R41, R44 ;  /* 0x0000002c29297221 */ /* 0x000fe20000010000 */
[----:B------:R-:W-:Y:S01]  /*5470*/  FADD.FTZ R36, R36, R43 ;  /* 0x0000002b24247221 */ /* 0x000fe20000010000 */
[----:B------:R-:W-:Y:S01]  /*5480*/  MUFU.EX2 R26, R26 ;  /* 0x0000001a001a7308 */ /* 0x000fe20000000800 */
[C---:B--2---:R-:W-:Y:S01]  /*5490*/  HMMA.16816.F32.BF16 R96, R88.reuse, R68, RZ ;  /* 0x000000445860723c */ /* 0x044fe200000418ff */
[----:B------:R-:W-:Y:S01]  /*54a0*/  FADD.FTZ R42, R42, R41 ;  /* 0x000000292a2a7221 */ /* 0x000fe20000010000 */
[----:B------:R-:W-:Y:S01]  /*54b0*/  FFMA.FTZ R33, R34, UR4, -R49 ;  /* 0x0000000422217c23 */ /* 0x000fe20008010831 */
[--C-:B------:R-:W-:Y:S01]  /*54c0*/  FFMA.FTZ R34, R35, UR4, -R24.reuse ;  /* 0x0000000423227c23 */ /* 0x100fe20008010818 */
[--C-:B------:R-:W-:Y:S01]  /*54d0*/  FFMA.FTZ R31, R31, UR4, -R24.reuse ;  /* 0x000000041f1f7c23 */ /* 0x100fe20008010818 */
[--C-:B------:R-:W-:Y:S01]  /*54e0*/  FFMA.FTZ R27, R27, UR4, -R24.reuse ;  /* 0x000000041b1b7c23 */ /* 0x100fe20008010818 */
[----:B------:R-:W-:Y:S01]  /*54f0*/  FFMA.FTZ R24, R25, UR4, -R24 ;  /* 0x0000000419187c23 */ /* 0x000fe20008010818 */
[----:B------:R-:W-:Y:S01]  /*5500*/  MUFU.EX2 R3, R3 ;  /* 0x0000000300037308 */ /* 0x000fe20000000800 */
[C---:B------:R-:W-:Y:S07]  /*5510*/  HMMA.16816.F32.BF16 R68, R88.reuse, R70, RZ ;  /* 0x000000465844723c */ /* 0x040fee00000418ff */
[----:B------:R-:W-:Y:S01]  /*5520*/  MUFU.EX2 R39, R39 ;  /* 0x0000002700277308 */ /* 0x000fe20000000800 */
[C---:B---3--:R-:W-:Y:S07]  /*5530*/  HMMA.16816.F32.BF16 R72, R88.reuse, R76, RZ ;  /* 0x0000004c5848723c */ /* 0x048fee00000418ff */
[----:B------:R-:W2:Y:S01]  /*5540*/  MUFU.EX2 R38, R38 ;  /* 0x0000002600267308 */ /* 0x000ea20000000800 */
[C---:B------:R-:W-:Y:S07]  /*5550*/  HMMA.16816.F32.BF16 R76, R88.reuse, R78, RZ ;  /* 0x0000004e584c723c */ /* 0x040fee00000418ff */
[----:B------:R-:W-:Y:S01]  /*5560*/  MUFU.EX2 R29, R29 ;  /* 0x0000001d001d7308 */ /* 0x000fe20000000800 */
[C---:B------:R-:W-:Y:S07]  /*5570*/  HMMA.16816.F32.BF16 R80, R88.reuse, R92, RZ ;  /* 0x0000005c5850723c */ /* 0x040fee00000418ff */
[----:B------:R-:W3:Y:S01]  /*5580*/  MUFU.EX2 R4, R4 ;  /* 0x0000000400047308 */ /* 0x000ee20000000800 */
[C---:B------:R-:W-:Y:S07]  /*5590*/  HMMA.16816.F32.BF16 R92, R88.reuse, R94, RZ ;  /* 0x0000005e585c723c */ /* 0x040fee00000418ff */
[----:B------:R-:W-:Y:S01]  /*55a0*/  MUFU.EX2 R40, R40 ;  /* 0x0000002800287308 */ /* 0x000fe20000000800 */
[----:B----4-:R-:W-:Y:S01]  /*55b0*/  HMMA.16816.F32.BF16 R84, R88, R8, RZ ;  /* 0x000000085854723c */ /* 0x010fe200000418ff */
[----:B-1----:R-:W-:Y:S01]  /*55c0*/  F2FP.BF16.F32.PACK_AB R9, R32, R37 ;  /* 0x000000252009723e */ /* 0x002fe200000010ff */
[----:B------:R-:W-:Y:S01]  /*55d0*/  FADD.FTZ R37, R37, R36 ;  /* 0x0000002425257221 */ /* 0x000fe20000010000 */
[----:B--2---:R-:W-:Y:S01]  /*55e0*/  F2FP.BF16.F32.PACK_AB R8, R38, R39 ;  /* 0x000000272608723e */ /* 0x004fe200000010ff */
[----:B------:R-:W-:-:S02]  /*55f0*/  FADD.FTZ R39, R39, R42 ;  /* 0x0000002a27277221 */ /* 0x000fc40000010000 */
[----:B------:R-:W-:Y:S01]  /*5600*/  FADD.FTZ R37, R32, R37 ;  /* 0x0000002520257221 */ /* 0x000fe20000010000 */
[----:B------:R-:W1:Y:S01]  /*5610*/  MUFU.EX2 R51, R51 ;  /* 0x0000003300337308 */ /* 0x000e620000000800 */
[----:B------:R-:W-:Y:S01]  /*5620*/  HMMA.16816.F32.BF16 R88, R88, R10, RZ ;  /* 0x0000000a5858723c */ /* 0x000fe200000418ff */
[----:B------:R-:W-:Y:S01]  /*5630*/  F2FP.BF16.F32.PACK_AB R11, R3, R26 ;  /* 0x0000001a030b723e */ /* 0x000fe200000010ff */
[----:B------:R-:W-:Y:S01]  /*5640*/  FADD.FTZ R38, R38, R39 ;  /* 0x0000002726267221 */ /* 0x000fe20000010000 */
[----:B---3--:R-:W-:Y:S01]  /*5650*/  F2FP.BF16.F32.PACK_AB R10, R4, R29 ;  /* 0x0000001d040a723e */ /* 0x008fe200000010ff */
[----:B------:R-:W-:Y:S02]  /*5660*/  FADD.FTZ R26, R26, R37 ;  /* 0x000000251a1a7221 */ /* 0x000fe40000010000 */
[----:B------:R-:W-:Y:S01]  /*5670*/  FADD.FTZ R29, R29, R38 ;  /* 0x000000261d1d7221 */ /* 0x000fe20000010000 */
[----:B------:R-:W-:Y:S03]  /*5680*/  MUFU.EX2 R48, R48 ;  /* 0x0000003000307308 */ /* 0x000fe60000000800 */
[----:B------:R-:W-:Y:S01]  /*5690*/  HMMA.16816.F32.BF16 R96, R8, R12, R96 ;  /* 0x0000000c0860723c */ /* 0x000fe20000041860 */
[----:B------:R-:W-:-:S04]  /*56a0*/  FADD.FTZ R4, R4, R29 ;  /* 0x0000001d04047221 */ /* 0x000fc80000010000 */
[----:B------:R-:W2:Y:S03]  /*56b0*/  MUFU.EX2 R53, R53 ;  /* 0x0000003500357308 */ /* 0x000ea60000000800 */
[C---:B------:R-:W-:Y:S01]  /*56c0*/  HMMA.16816.F32.BF16 R68, R8.reuse, R14, R68 ;  /* 0x0000000e0844723c */ /* 0x040fe20000041844 */
[----:B------:R-:W3:Y:S04]  /*56d0*/  LDSM.16.MT88.4 R12, [R164+0x6800] ;  /* 0x00680000a40c783b */ /* 0x000ee80000004200 */
[----:B------:R-:W-:Y:S03]  /*56e0*/  MUFU.EX2 R57, R57 ;  /* 0x0000003900397308 */ /* 0x000fe60000000800 */
[C---:B------:R-:W-:Y:S05]  /*56f0*/  HMMA.16816.F32.BF16 R72, R8.reuse, R20, R72 ;  /* 0x000000140848723c */ /* 0x040fea0000041848 */
[----:B------:R-:W4:Y:S03]  /*5700*/  MUFU.EX2 R52, R52 ;  /* 0x0000003400347308 */ /* 0x000f260000000800 */
[C---:B------:R-:W-:Y:S01]  /*5710*/  HMMA.16816.F32.BF16 R76, R8.reuse, R22, R76 ;  /* 0x00000016084c723c */ /* 0x040fe2000004184c */
[----:B------:R-:W5:Y:S04]  /*5720*/  LDSM.16.MT88.4 R20, [R170+0x7000] ;  /* 0x00700000aa14783b */ /* 0x000f680000004200 */
[----:B------:R-:W-:Y:S03]  /*5730*/  MUFU.EX2 R50, R50 ;  /* 0x0000003200327308 */ /* 0x000fe60000000800 */
[C---:B------:R-:W-:Y:S05]  /*5740*/  HMMA.16816.F32.BF16 R80, R8.reuse, R16, R80 ;  /* 0x000000100850723c */ /* 0x040fea0000041850 */
[----:B------:R-:W4:Y:S03]  /*5750*/  MUFU.EX2 R55, R55 ;  /* 0x0000003700377308 */ /* 0x000f260000000800 */
[C---:B------:R-:W-:Y:S01]  /*5760*/  HMMA.16816.F32.BF16 R92, R8.reuse, R18, R92 ;  /* 0x00000012085c723c */ /* 0x040fe2000004185c */
[----:B------:R-:W5:Y:S04]  /*5770*/  LDSM.16.MT88.4 R16, [R166+0x7000] ;  /* 0x00700000a610783b */ /* 0x000f680000004200 */
[----:B------:R-:W-:Y:S03]  /*5780*/  MUFU.EX2 R101, R101 ;  /* 0x0000006500657308 */ /* 0x000fe60000000800 */
[C---:B---3--:R-:W-:Y:S05]  /*5790*/  HMMA.16816.F32.BF16 R84, R8.reuse, R12, R84 ;  /* 0x0000000c0854723c */ /* 0x048fea0000041854 */
[----:B------:R-:W3:Y:S03]  /*57a0*/  MUFU.EX2 R62, R62 ;  /* 0x0000003e003e7308 */ /* 0x000ee60000000800 */
[----:B------:R-:W-:Y:S01]  /*57b0*/  HMMA.16816.F32.BF16 R88, R8, R14, R88 ;  /* 0x0000000e0858723c */ /* 0x000fe20000041858 */
[----:B-1----:R-:W-:Y:S01]  /*57c0*/  F2FP.BF16.F32.PACK_AB R9, R51, R40 ;  /* 0x000000283309723e */ /* 0x002fe200000010ff */
[----:B------:R-:W1:Y:S01]  /*57d0*/  LDSM.16.MT88.4 R12, [R165+0x7000] ;  /* 0x00700000a50c783b */ /* 0x000e620000004200 */
[----:B--2---:R-:W-:-:S02]  /*57e0*/  F2FP.BF16.F32.PACK_AB R11, R53, R48 ;  /* 0x00000030350b723e */ /* 0x004fc400000010ff */
[----:B------:R-:W-:Y:S01]  /*57f0*/  MUFU.EX2 R60, R60 ;  /* 0x0000003c003c7308 */ /* 0x000fe20000000800 */
[----:B----4-:R-:W-:Y:S01]  /*5800*/  F2FP.BF16.F32.PACK_AB R8, R52, R57 ;  /* 0x000000393408723e */ /* 0x010fe200000010ff */
[----:B------:R-:W-:Y:S01]  /*5810*/  FADD.FTZ R57, R57, R4 ;  /* 0x0000000439397221 */ /* 0x000fe20000010000 */
[----:B------:R-:W-:-:S03]  /*5820*/  F2FP.BF16.F32.PACK_AB R10, R55, R50 ;  /* 0x00000032370a723e */ /* 0x000fc600000010ff */
[----:B------:R-:W-:Y:S02]  /*5830*/  FADD.FTZ R57, R52, R57 ;  /* 0x0000003934397221 */ /* 0x000fe40000010000 */
[----:B------:R-:W2:Y:S02]  /*5840*/  MUFU.EX2 R67, R67 ;  /* 0x0000004300437308 */ /* 0x000ea40000000800 */
[----:B-----5:R-:W-:Y:S01]  /*5850*/  HMMA.16816.F32.BF16 R96, R8, R20, R96 ;  /* 0x000000140860723c */ /* 0x020fe20000041860 */
[----:B------:R-:W-:-:S04]  /*5860*/  FADD.FTZ R50, R50, R57 ;  /* 0x0000003932327221 */ /* 0x000fc80000010000 */
[----:B------:R-:W-:Y:S01]  /*5870*/  FADD.FTZ R55, R55, R50 ;  /* 0x0000003237377221 */ /* 0x000fe20000010000 */
        /* <DEDUP_REMOVED lines=17> */
[----:B------:R-:W4:Y:S01]  /*5990*/  LDSM.16.MT88.4 R20, [R165+0x7800] ;  /* 0x00780000a514783b */ /* 0x000f220000004200 */
[----:B---3--:R-:W-:-:S02]  /*59a0*/  F2FP.BF16.F32.PACK_AB R9, R62, R101 ;  /* 0x000000653e09723e */ /* 0x008fc400000010ff */
[----:B--2---:R-:W-:Y:S02]  /*59b0*/  F2FP.BF16.F32.PACK_AB R11, R67, R60 ;  /* 0x0000003c430b723e */ /* 0x004fe400000010ff */
[----:B------:R-:W2:Y:S01]  /*59c0*/  MUFU.EX2 R117, R117 ;  /* 0x0000007500757308 */ /* 0x000ea20000000800 */
[----:B-----5:R-:W-:Y:S01]  /*59d0*/  F2FP.BF16.F32.PACK_AB R8, R103, R64 ;  /* 0x000000406708723e */ /* 0x020fe200000010ff */
[----:B------:R-:W-:Y:S01]  /*59e0*/  FADD.FTZ R64, R64, R55 ;  /* 0x0000003740407221 */ /* 0x000fe20000010000 */
[----:B------:R-:W-:-:S03]  /*59f0*/  F2FP.BF16.F32.PACK_AB R10, R105, R66 ;  /* 0x00000042690a723e */ /* 0x000fc600000010ff */
[----:B------:R-:W-:Y:S02]  /*5a00*/  FADD.FTZ R103, R103, R64 ;  /* 0x0000004067677221 */ /* 0x000fe40000010000 */
[----:B------:R-:W-:Y:S02]  /*5a10*/  MUFU.EX2 R104, R104 ;  /* 0x0000006800687308 */ /* 0x000fe40000000800 */
[----:B------:R-:W-:Y:S01]  /*5a20*/  HMMA.16816.F32.BF16 R96, R8, R16, R96 ;  /* 0x000000100860723c */ /* 0x000fe20000041860 */
[----:B------:R-:W-:-:S04]  /*5a30*/  FADD.FTZ R66, R66, R103 ;  /* 0x0000006742427221 */ /* 0x000fc80000010000 */
[----:B------:R-:W-:Y:S01]  /*5a40*/  FADD.FTZ R105, R105, R66 ;  /* 0x0000004269697221 */ /* 0x000fe20000010000 */
[----:B------:R-:W3:Y:S02]  /*5a50*/  MUFU.EX2 R119, R119 ;  /* 0x0000007700777308 */ /* 0x000ee40000000800 */
        /* <DEDUP_REMOVED lines=9> */
[----:B------:R-:W4:Y:S02]  /*5af0*/  MUFU.EX2 R123, R123 ;  /* 0x0000007b007b7308 */ /* 0x000f240000000800 */
[C---:B------:R-:W-:Y:S01]  /*5b00*/  HMMA.16816.F32.BF16 R92, R8.reuse, R22, R92 ;  /* 0x00000016085c723c */ /* 0x040fe2000004185c */
[----:B------:R-:W4:Y:S05]  /*5b10*/  LDSM.16.MT88.4 R20, [R166+0x8000] ;  /* 0x00800000a614783b */ /* 0x000f2a0000004200 */
[----:B------:R-:W-:Y:S02]  /*5b20*/  MUFU.EX2 R110, R110 ;  /* 0x0000006e006e7308 */ /* 0x000fe40000000800 */
[C---:B-----5:R-:W-:Y:S06]  /*5b30*/  HMMA.16816.F32.BF16 R84, R8.reuse, R16, R84 ;  /* 0x000000100854723c */ /* 0x060fec0000041854 */
[----:B------:R-:W5:Y:S02]  /*5b40*/  MUFU.EX2 R127, R127 ;  /* 0x0000007f007f7308 */ /* 0x000f640000000800 */
[----:B------:R-:W-:Y:S01]  /*5b50*/  HMMA.16816.F32.BF16 R88, R8, R18, R88 ;  /* 0x000000120858723c */ /* 0x000fe20000041858 */
[----:B------:R-:W5:Y:S01]  /*5b60*/  LDSM.16.MT88.4 R16, [R165+0x8000] ;  /* 0x00800000a510783b */ /* 0x000f620000004200 */
[----:B------:R-:W-:-:S02]  /*5b70*/  F2FP.BF16.F32.PACK_AB R9, R115, R100 ;  /* 0x000000647309723e */ /* 0x000fc400000010ff */
[----:B--2---:R-:W-:Y:S02]  /*5b80*/  F2FP.BF16.F32.PACK_AB R11, R117, R102 ;  /* 0x00000066750b723e */ /* 0x004fe400000010ff */
[----:B------:R-:W-:Y:S01]  /*5b90*/  MUFU.EX2 R108, R108 ;  /* 0x0000006c006c7308 */ /* 0x000fe20000000800 */
[----:B---3--:R-:W-:Y:S01]  /*5ba0*/  F2FP.BF16.F32.PACK_AB R8, R119, R104 ;  /* 0x000000687708723e */ /* 0x008fe200000010ff */
[----:B------:R-:W-:Y:S01]  /*5bb0*/  FADD.FTZ R104, R104, R105 ;  /* 0x0000006968687221 */ /* 0x000fe20000010000 */
[----:B-1----:R-:W-:-:S03]  /*5bc0*/  F2FP.BF16.F32.PACK_AB R10, R121, R116 ;  /* 0x00000074790a723e */ /* 0x002fc600000010ff */
        /* <DEDUP_REMOVED lines=19> */
[C---:B--2---:R-:W-:Y:S06]  /*5d00*/  HMMA.16816.F32.BF16 R84, R8.reuse, R12, R84 ;  /* 0x0000000c0854723c */ /* 0x044fec0000041854 */
[----:B------:R-:W-:Y:S02]  /*5d10*/  MUFU.EX2 R54, R54 ;  /* 0x0000003600367308 */ /* 0x000fe40000000800 */
[----:B------:R-:W-:Y:S01]  /*5d20*/  HMMA.16816.F32.BF16 R88, R8, R14, R88 ;  /* 0x0000000e0858723c */ /* 0x000fe20000041858 */
[----:B------:R-:W-:Y:S01]  /*5d30*/  F2FP.BF16.F32.PACK_AB R9, R123, R118 ;  /* 0x000000767b09723e */ /* 0x000fe200000010ff */
[----:B------:R-:W2:Y:S01]  /*5d40*/  LDSM.16.MT88.4 R12, [R165+0x8800] ;  /* 0x00880000a50c783b */ /* 0x000ea20000004200 */
[----:B------:R-:W-:-:S02]  /*5d50*/  F2FP.BF16.F32.PACK_AB R11, R127, R110 ;  /* 0x0000006e7f0b723e */ /* 0x000fc400000010ff */
[----:B-1----:R-:W-:Y:S01]  /*5d60*/  F2FP.BF16.F32.PACK_AB R8, R111, R108 ;  /* 0x0000006c6f08723e */ /* 0x002fe200000010ff */
[----:B------:R-:W1:Y:S01]  /*5d70*/  MUFU.EX2 R59, R59 ;  /* 0x0000003b003b7308 */ /* 0x000e620000000800 */
[----:B---3--:R-:W-:-:S07]  /*5d80*/  F2FP.BF16.F32.PACK_AB R10, R112, R109 ;  /* 0x0000006d700a723e */ /* 0x008fce00000010ff */
[C---:B----4-:R-:W-:Y:S01]  /*5d90*/  HMMA.16816.F32.BF16 R96, R8.reuse, R20, R96 ;  /* 0x000000140860723c */ /* 0x050fe20000041860 */
        /* <DEDUP_REMOVED lines=18> */
[----:B------:R-:W-:Y:S01]  /*5ec0*/  F2FP.BF16.F32.PACK_AB R9, R107, R106 ;  /* 0x0000006a6b09723e */ /* 0x000fe200000010ff */
[----:B------:R-:W3:Y:S01]  /*5ed0*/  MUFU.EX2 R31, R31 ;  /* 0x0000001f001f7308 */ /* 0x000ee20000000800 */
[----:B------:R-:W-:-:S02]  /*5ee0*/  F2FP.BF16.F32.PACK_AB R11, R113, R56 ;  /* 0x00000038710b723e */ /* 0x000fc400000010ff */
[----:B-1----:R-:W-:Y:S02]  /*5ef0*/  F2FP.BF16.F32.PACK_AB R8, R59, R54 ;  /* 0x000000363b08723e */ /* 0x002fe400000010ff */
[----:B----4-:R-:W-:-:S03]  /*5f00*/  F2FP.BF16.F32.PACK_AB R10, R61, R58 ;  /* 0x0000003a3d0a723e */ /* 0x010fc600000010ff */
[----:B------:R-:W-:Y:S04]  /*5f10*/  MUFU.EX2 R4, R24 ;  /* 0x0000001800047308 */ /* 0x000fe80000000800 */
[C---:B-----5:R-:W-:Y:S08]  /*5f20*/  HMMA.16816.F32.BF16 R96, R8.reuse, R16, R96 ;  /* 0x000000100860723c */ /* 0x060ff00000041860 */
[C---:B------:R-:W-:Y:S01]  /*5f30*/  HMMA.16816.F32.BF16 R68, R8.reuse, R18, R68 ;  /* 0x000000120844723c */ /* 0x040fe20000041844 */
[----:B------:R-:W1:Y:S07]  /*5f40*/  LDSM.16.MT88.4 R16, [R164+0x9000] ;  /* 0x00900000a410783b */ /* 0x000e6e0000004200 */
[C---:B--2---:R-:W-:Y:S08]  /*5f50*/  HMMA.16816.F32.BF16 R72, R8.reuse, R12, R72 ;  /* 0x0000000c0848723c */ /* 0x044ff00000041848 */
[C---:B------:R-:W-:Y:S01]  /*5f60*/  HMMA.16816.F32.BF16 R76, R8.reuse, R14, R76 ;  /* 0x0000000e084c723c */ /* 0x040fe2000004184c */
[----:B------:R-:W2:Y:S07]  /*5f70*/  LDSM.16.MT88.4 R12, [R170+0x9800] ;  /* 0x00980000aa0c783b */ /* 0x000eae0000004200 */
[----:B---3--:R-:W-:Y:S01]  /*5f80*/  HMMA.16816.F32.BF16 R80, R8, R20, R80 ;  /* 0x000000140850723c */ /* 0x008fe20000041850 */
[----:B------:R-:W-:-:S02]  /*5f90*/  FADD.FTZ R21, R3, R26 ;  /* 0x0000001a03157221 */ /* 0x000fc40000010000 */
[----:B------:R-:W3:Y:S02]  /*5fa0*/  MUFU.EX2 R3, R27 ;  /* 0x0000001b00037308 */ /* 0x000ee40000000800 */
[----:B------:R-:W-:-:S03]  /*5fb0*/  FADD.FTZ R40, R40, R21 ;  /* 0x0000001528287221 */ /* 0x000fc60000010000 */
[C---:B------:R-:W-:Y:S01]  /*5fc0*/  HMMA.16816.F32.BF16 R92, R8.reuse, R22, R92 ;  /* 0x00000016085c723c */ /* 0x040fe2000004185c */
[----:B------:R-:W-:Y:S01]  /*5fd0*/  FADD.FTZ R51, R51, R40 ;  /* 0x0000002833337221 */ /* 0x000fe20000010000 */
[----:B------:R-:W4:Y:S06]  /*5fe0*/  LDSM.16.MT88.4 R20, [R166+0x9800] ;  /* 0x00980000a614783b */ /* 0x000f2c0000004200 */
[----:B-1----:R-:W-:Y:S01]  /*5ff0*/  HMMA.16816.F32.BF16 R84, R8, R16, R84 ;  /* 0x000000100854723c */ /* 0x002fe20000041854 */
[----:B------:R-:W-:-:S04]  /*6000*/  FADD.FTZ R16, R48, R51 ;  /* 0x0000003330107221 */ /* 0x000fc80000010000 */
[----:B------:R-:W-:-:S03]  /*6010*/  FADD.FTZ R16, R53, R16 ;  /* 0x0000001035107221 */ /* 0x000fc60000010000 */
[----:B------:R-:W-:Y:S01]  /*6020*/  HMMA.16816.F32.BF16 R88, R8, R18, R88 ;  /* 0x000000120858723c */ /* 0x000fe20000041858 */
[----:B------:R-:W-:Y:S01]  /*6030*/  FADD.FTZ R25, R101, R16 ;  /* 0x0000001065197221 */ /* 0x000fe20000010000 */
[----:B------:R-:W-:Y:S01]  /*6040*/  F2FP.BF16.F32.PACK_AB R9, R63, R28 ;  /* 0x0000001c3f09723e */ /* 0x000fe200000010ff */
[----:B------:R-:W1:Y:S01]  /*6050*/  LDSM.16.MT88.4 R16, [R165+0x9800] ;  /* 0x00980000a510783b */ /* 0x000e620000004200 */
[----:B------:R-:W-:Y:S01]  /*6060*/  F2FP.BF16.F32.PACK_AB R11, R33, R30 ;  /* 0x0000001e210b723e */ /* 0x000fe200000010ff */
[----:B------:R-:W-:Y:S01]  /*6070*/  FADD.FTZ R25, R62, R25 ;  /* 0x000000193e197221 */ /* 0x000fe20000010000 */
[----:B------:R-:W-:Y:S02]  /*6080*/  F2FP.BF16.F32.PACK_AB R8, R31, R34 ;  /* 0x000000221f08723e */ /* 0x000fe400000010ff */
[----:B---3--:R-:W-:Y:S01]  /*6090*/  F2FP.BF16.F32.PACK_AB R10, R4, R3 ;  /* 0x00000003040a723e */ /* 0x008fe200000010ff */
[----:B------:R-:W-:-:S04]  /*60a0*/  FADD.FTZ R60, R60, R25 ;  /* 0x000000193c3c7221 */ /* 0x000fc80000010000 */
[----:B------:R-:W-:Y:S02]  /*60b0*/  FADD.FTZ R67, R67, R60 ;  /* 0x0000003c43437221 */ /* 0x000fe40000010000 */
[----:B--2---:R-:W-:Y:S02]  /*60c0*/  HMMA.16816.F32.BF16 R96, R8, R12, R96 ;  /* 0x0000000c0860723c */ /* 0x004fe40000041860 */
[----:B------:R-:W-:-:S04]  /*60d0*/  FADD.FTZ R100, R100, R67 ;  /* 0x0000004364647221 */ /* 0x000fc80000010000 */
[----:B------:R-:W-:Y:S02]  /*60e0*/  FADD.FTZ R115, R115, R100 ;  /* 0x0000006473737221 */ /* 0x000fe40000010000 */
[----:B------:R-:W-:Y:S01]  /*60f0*/  HMMA.16816.F32.BF16 R68, R8, R14, R68 ;  /* 0x0000000e0844723c */ /* 0x000fe20000041844 */
[----:B------:R-:W2:Y:S01]  /*6100*/  LDSM.16.MT88.4 R12, [R164+0x9800] ;  /* 0x00980000a40c783b */ /* 0x000ea20000004200 */
[----:B------:R-:W-:-:S04]  /*6110*/  FADD.FTZ R102, R102, R115 ;  /* 0x0000007366667221 */ /* 0x000fc80000010000 */
[----:B------:R-:W-:Y:S02]  /*6120*/  FADD.FTZ R117, R117, R102 ;  /* 0x0000006675757221 */ /* 0x000fe40000010000 */
[----:B----4-:R-:W-:Y:S01]  /*6130*/  HMMA.16816.F32.BF16 R72, R8, R20, R72 ;  /* 0x000000140848723c */ /* 0x010fe20000041848 */
[----:B------:R-:W-:Y:S01]  /*6140*/  FADD.FTZ R20, R108, R121 ;  /* 0x000000796c147221 */ /* 0x000fe20000010000 */
[----:B------:R-:W-:-:S03]  /*6150*/  FADD.FTZ R118, R118, R117 ;  /* 0x0000007576767221 */ /* 0x000fc60000010000 */
[----:B------:R-:W-:Y:S01]  /*6160*/  FADD.FTZ R20, R111, R20 ;  /* 0x000000146f147221 */ /* 0x000fe20000010000 */
[----:B------:R-:W-:Y:S02]  /*6170*/  FADD.FTZ R123, R123, R118 ;  /* 0x000000767b7b7221 */ /* 0x000fe40000010000 */
[----:B------:R-:W-:Y:S02]  /*6180*/  HMMA.16816.F32.BF16 R76, R8, R22, R76 ;  /* 0x00000016084c723c */ /* 0x000fe4000004184c */
[----:B------:R-:W-:-:S04]  /*6190*/  FADD.FTZ R110, R110, R123 ;  /* 0x0000007b6e6e7221 */ /* 0x000fc80000010000 */
        /* <DEDUP_REMOVED lines=21> */
[----:B------:R-:W-:-:S04]  /*62f0*/  FADD.FTZ R3, R3, R34 ;  /* 0x0000002203037221 */ /* 0x000fc80000010000 */
[----:B------:R-:W-:Y:S01]  /*6300*/  FADD.FTZ R193, R4, R3 ;  /* 0x0000000304c17221 */ /* 0x000fe20000010000 */
[----:B------:R-:W-:Y:S09]  /*6310*/  @!P0 BRA `(.L_x_4628) ;  /* 0x0000003800c88947 */ /* 0x000ff20003800000 */
[----:B------:R-:W-:-:S04]  /*6320*/  DEPBAR.LE SB0, 0x0 ;  /* 0x000080000000791a */ /* 0x000fc80000000000 */
[----:B------:R-:W-:Y:S06]  /*6330*/  BAR.SYNC.DEFER_BLOCKING 0x0 ;  /* 0x0000000000007b1d */ /* 0x000fec0000010000 */
[----:B------:R-:W-:Y:S05]  /*6340*/  BRA.U !UP1, `(.L_x_4629) ;  /* 0x0000000109f07547 */ /* 0x000fea000b800000 */
[----:B------:R-:W1:Y:S01]  /*6350*/  LDC R9, c[0x0][0x4f0] ;  /* 0x00013c00ff097b82 */ /* 0x000e620000000800 */
[----:B------:R-:W-:Y:S01]  /*6360*/  IADD3 R4, PT, PT, R5, -0x100, RZ ;  /* 0xffffff0005047810 */ /* 0x000fe20007ffe0ff */
[----:B------:R-:W2:Y:S01]  /*6370*/  LDCU.64 UR6, c[0x0][0x3a8] ;  /* 0x00007500ff0677ac */ /* 0x000ea20008000a00 */
[----:B------:R-:W-:Y:S02]  /*6380*/  IABS R11, R124 ;  /* 0x0000007c000b7213 */ /* 0x000fe40000000000 */
[----:B------:R-:W-:Y:S02]  /*6390*/  IABS R5, R4 ;  /* 0x0000000400057213 */ /* 0x000fe40000000000 */
[-C--:B-1----:R-:W-:Y:S02]  /*63a0*/  IABS R3, R9.reuse ;  /* 0x0000000900037213 */ /* 0x082fe40000000000 */
[-C--:B------:R-:W-:Y:S02]  /*63b0*/  LOP3.LUT R4, R4, R9.reuse, RZ, 0x3c, !PT ;  /* 0x0000000904047212 */ /* 0x080fe400078e3cff */
[----:B------:R-:W1:Y:S01]  /*63c0*/  I2F.RP R10, R3 ;  /* 0x00000003000a7306 */ /* 0x000e620000209400 */
[----:B------:R-:W-:-:S02]  /*63d0*/  LOP3.LUT R124, R124, R9, RZ, 0x3c, !PT ;  /* 0x000000097c7c7212 */ /* 0x000fc400078e3cff */
        /* <DEDUP_REMOVED lines=23> */
[----:B------:R-:W-:-:S02]  /*6550*/  ISETP.NE.AND P1, PT, R9, RZ, PT ;  /* 0x000000ff0900720c */ /* 0x000fc40003f25270 */
        /* <DEDUP_REMOVED lines=13> */
[----:B------:R-:W-:Y:S01]  /*6630*/  IMAD.WIDE.U32 R10, R9, R6, RZ ;  /* 0x00000006090a7225 */ /* 0x000fe200078e00ff */
[----:B------:R-:W-:-:S05]  /*6640*/  SHF.R.S32.HI R3, RZ, 0x1f, R9 ;  /* 0x0000001fff037819 */ /* 0x000fca0000011409 */
[----:B------:R-:W-:-:S04]  /*6650*/  IMAD R8, R3, R6, RZ ;  /* 0x0000000603087224 */ /* 0x000fc800078e02ff */
        /* <DEDUP_REMOVED lines=11> */
.L_x_4629:
[----:B------:R-:W-:Y:S01]  /*6710*/  UMOV UR6, URZ ;  /* 0x000000ff00067c82 */ /* 0x000fe20008000000 */
[----:B------:R-:W-:Y:S01]  /*6720*/  IMAD.SHL.U32 R4, R6, 0x80, RZ ;  /* 0x0000008006047824 */ /* 0x000fe200078e00ff */
[----:B------:R-:W-:-:S05]  /*6730*/  IADD3 R3, P0, PT, RZ, -UR6, RZ ;  /* 0x80000006ff037c10 */ /* 0x000fca000ff1e0ff */
[----:B------:R-:W-:-:S05]  /*6740*/  IMAD.X R4, RZ, RZ, ~R4, P0 ;  /* 0x000000ffff047224 */ /* 0x000fca00000e0e04 */
[----:B------:R-:W-:-:S04]  /*6750*/  SHF.R.S64 R3, R3, 0x1f, R4 ;  /* 0x0000001f03037819 */ /* 0x000fc80000001004 */
[----:B------:R-:W-:-:S04]  /*6760*/  IADD3 R180, P0, PT, R3, R180, RZ ;  /* 0x000000b403b47210 */ /* 0x000fc80007f1e0ff */
[----:B------:R-:W-:-:S09]  /*6770*/  LEA.HI.X.SX32 R181, R4, R181, 0x1, P0 ;  /* 0x000000b504b57211 */ /* 0x000fd200000f0eff */
.L_x_4630:
[----:B------:R-:W1:Y:S01]  /*6780*/  LDCU UR6, c[0x0][0x440] ;  /* 0x00008800ff0677ac */ /* 0x000e620008000800 */
[----:B------:R-:W-:-:S05]  /*6790*/  IADD3 R8, P1, PT, R125, R180, RZ ;  /* 0x000000b47d087210 */ /* 0x000fca0007f3e0ff */
[----:B------:R-:W-:Y:S01]  /*67a0*/  IMAD.X R9, R126, 0x1, R181, P1 ;  /* 0x000000017e097824 */ /* 0x000fe200008e06b5 */
[----:B-1----:R-:W-:-:S13]  /*67b0*/  ISETP.GE.AND P0, PT, R186, UR6, PT ;  /* 0x00000006ba007c0c */ /* 0x002fda000bf06270 */
[CC--:B------:R-:W-:Y:S01]  /*67c0*/  @!P0 LEA R20, P3, R6.reuse, R8.reuse, 0x5 ;  /* 0x0000000806148211 */ /* 0x0c0fe200078628ff */
[----:B------:R-:W-:Y:S01]  /*67d0*/  @P0 STS.128 [R185+0x6000], RZ ;  /* 0x006000ffb9000388 */ /* 0x000fe20000000c00 */
[CC--:B------:R-:W-:Y:S01]  /*67e0*/  @!P0 LEA R18, P2, R6.reuse, R8.reuse, 0x6 ;  /* 0x0000000806128211 */ /* 0x0c0fe200078430ff */
[----:B------:R-:W-:Y:S01]  /*67f0*/  @!P0 IMAD R5, R7, 0x60, RZ ;  /* 0x0000006007058824 */ /* 0x000fe200078e02ff */
[CC--:B------:R-:W-:Y:S01]  /*6800*/  @!P0 LEA.HI.X R21, R6.reuse, R9.reuse, R7, 0x5, P3 ;  /* 0x0000000906158211 */ /* 0x0c0fe200018f2c07 */
[--C-:B------:R-:W-:Y:S01]  /*6810*/  @!P0 IMAD.MOV.U32 R12, RZ, RZ, R8.reuse ;  /* 0x000000ffff0c8224 */ /* 0x100fe200078e0008 */
[----:B------:R-:W-:Y:S01]  /*6820*/  @!PT LDS RZ, [RZ] ;  /* 0x00000000fffff984 */ /* 0x000fe20000000800 */
[----:B------:R-:W-:Y:S01]  /*6830*/  @!PT LDS RZ, [RZ] ;  /* 0x00000000fffff984 */ /* 0x000fe20000000800 */
[----:B------:R-:W-:Y:S01]  /*6840*/  @!PT LDS RZ, [RZ] ;  /* 0x00000000fffff984 */ /* 0x000fe20000000800 */
[----:B------:R-:W-:Y:S01]  /*6850*/  @!P0 LDGSTS.E.BYPASS.LTC128B.128 [R185+0x6000], desc[UR16][R180.64] ;  /* 0x06000000b4b98fae */ /* 0x000fe2000b981a10 */
[--C-:B------:R-:W-:Y:S01]  /*6860*/  @!P0 IMAD.MOV.U32 R13, RZ, RZ, R9.reuse ;  /* 0x000000ffff0d8224 */ /* 0x100fe200078e0009 */
[C---:B------:R-:W-:Y:S01]  /*6870*/  @!P0 LEA R16, P1, R6.reuse, R8, 0x7 ;  /* 0x0000000806108211 */ /* 0x040fe200078238ff */
[C---:B------:R-:W-:Y:S01]  /*6880*/  @!P0 IMAD.WIDE.U32 R14, R6.reuse, 0x60, R8 ;  /* 0x00000060060e8825 */ /* 0x040fe200078e0008 */
[CCC-:B------:R-:W-:Y:S01]  /*6890*/  @!P0 LEA.HI.X R19, R6.reuse, R9.reuse, R7.reuse, 0x6, P2 ;  /* 0x0000000906138211 */ /* 0x1c0fe200010f3407 */
[----:B------:R-:W-:Y:S01]  /*68a0*/  @P0 STS.128 [R185+0x6800], RZ ;  /* 0x006800ffb9000388 */ /* 0x000fe20000000c00 */
[----:B------:R-:W-:Y:S01]  /*68b0*/  @!P0 LEA.HI.X R17, R6, R9, R7, 0x7, P1 ;  /* 0x0000000906118211 */ /* 0x000fe200008f3c07 */
[----:B------:R-:W-:-:S02]  /*68c0*/  @!P0 IMAD.MOV.U32 R10, RZ, RZ, R8 ;  /* 0x000000ffff0a8224 */ /* 0x000fc400078e0008 */
[----:B------:R-:W-:Y:S01]  /*68d0*/  @!P0 IMAD.MOV.U32 R11, RZ, RZ, R9 ;  /* 0x000000ffff0b8224 */ /* 0x000fe200078e0009 */
[----:B------:R-:W-:Y:S01]  /*68e0*/  @!PT LDS RZ, [RZ] ;  /* 0x00000000fffff984 */ /* 0x000fe20000000800 */
[----:B------:R-:W-:Y:S01]  /*68f0*/  @!PT LDS RZ, [RZ] ;  /* 0x00000000fffff984 */ /* 0x000fe20000000800 */
[----:B------:R-:W-:Y:S01]  /*6900*/  @!PT LDS RZ, [RZ] ;  /* 0x00000000fffff984 */ /* 0x000fe20000000800 */
[----:B------:R-:W-:Y:S01]  /*6910*/  @!P0 LDGSTS.E.BYPASS.LTC128B.128 [R185+0x6800], desc[UR16][R8.64] ;  /* 0x0680000008b98fae */ /* 0x000fe2000b981a10 */
[----:B------:R-:W-:Y:S02]  /*6920*/  @!P0 IMAD R4, R7, 0xa0, RZ ;  /* 0x000000a007048824 */ /* 0x000fe400078e02ff */
[----:B------:R-:W-:Y:S01]  /*6930*/  @!P0 IMAD.WIDE.U32 R12, R6, 0xa0, R12 ;  /* 0x000000a0060c8825 */ /* 0x000fe200078e000c */
[----:B------:R-:W-:Y:S03]  /*6940*/  @P0 STS.128 [R185+0x7000], RZ ;  /* 0x007000ffb9000388 */ /* 0x000fe60000000c00 */
[----:B------:R-:W-:Y:S01]  /*6950*/  @!P0 IMAD.IADD R15, R5, 0x1, R15 ;  /* 0x00000001050f8824 */ /* 0x000fe200078e020f */
[----:B------:R-:W-:Y:S01]  /*6960*/  @!PT LDS RZ, [RZ] ;  /* 0x00000000fffff984 */ /* 0x000fe20000000800 */
[----:B------:R-:W-:Y:S01]  /*6970*/  @!PT LDS RZ, [RZ] ;  /* 0x00000000fffff984 */ /* 0x000fe20000000800 */
[----:B------:R-:W-:Y:S01]  /*6980*/  @!PT LDS RZ, [RZ] ;  /* 0x00000000fffff984 */ /* 0x000fe20000000800 */
[----:B------:R1:W-:Y:S01]  /*6990*/  @!P0 LDGSTS.E.BYPASS.LTC128B.128 [R185+0x7000], desc[UR16][R20.64] ;  /* 0x0700000014b98fae */ /* 0x0003e2000b981a10 */
[----:B------:R-:W-:-:S02]  /*69a0*/  @!P0 IMAD R3, R7, 0xc0, RZ ;  /* 0x000000c007038824 */ /* 0x000fc400078e02ff */
[----:B------:R-:W-:Y:S01]  /*69b0*/  @!P0 IMAD.WIDE.U32 R10, R6, 0xc0, R10 ;  /* 0x000000c0060a8825 */ /* 0x000fe200078e000a */
[----:B------:R-:W-:Y:S03]  /*69c0*/  @P0 STS.128 [R185+0x7800], RZ ;  /* 0x007800ffb9000388 */ /* 0x000fe60000000c00 */
[----:B------:R-:W-:Y:S01]  /*69d0*/  @!P0 IMAD.IADD R25, R4, 0x1, R13 ;  /* 0x0000000104198824 */ /* 0x000fe200078e020d */
[----:B------:R-:W-:Y:S01]  /*69e0*/  @!PT LDS RZ, [RZ] ;  /* 0x00000000fffff984 */ /* 0x000fe20000000800 */
[----:B------:R-:W-:Y:S01]  /*69f0*/  @!PT LDS RZ, [RZ] ;  /* 0x00000000fffff984 */ /* 0x000fe20000000800 */
[----:B------:R-:W-:Y:S01]  /*6a00*/  @!PT LDS RZ, [RZ] ;  /* 0x00000000fffff984 */ /* 0x000fe20000000800 */
[----:B------:R-:W-:Y:S01]  /*6a10*/  @!P0 LDGSTS.E.BYPASS.LTC128B.128 [R185+0x7800], desc[UR16][R18.64] ;  /* 0x0780000012b98fae */ /* 0x000fe2000b981a10 */
[----:B------:R-:W-:Y:S02]  /*6a20*/  @!P0 IMAD.MOV.U32 R24, RZ, RZ, R12 ;  /* 0x000000ffff188224 */ /* 0x000fe400078e000c */
[----:B------:R-:W-:Y:S01]  /*6a30*/  @!P0 IMAD.IADD R11, R3, 0x1, R11 ;  /* 0x00000001030b8824 */ /* 0x000fe200078e020b */
        /* <DEDUP_REMOVED lines=21> */
[----:B------:R-:W5:Y:S04]  /*6b90*/  LDSM.16.M88.4 R36, [R174+UR5+0x2000] ;  /* 0x00200005ae24783b */ /* 0x000f680008000200 */
[----:B------:R-:W3:Y:S04]  /*6ba0*/  LDSM.16.M88.4 R28, [R174+UR5+0x2800] ;  /* 0x00280005ae1c783b */ /* 0x000ee80008000200 */
[----:B-1----:R-:W1:Y:S04]  /*6bb0*/  LDSM.16.M88.4 R20, [R174+UR5+0x3000] ;  /* 0x00300005ae14783b */ /* 0x002e680008000200 */
[----:B--2---:R-:W2:Y:S04]  /*6bc0*/  LDSM.16.M88.4 R12, [R174+UR5+0x3800] ;  /* 0x00380005ae0c783b */ /* 0x004ea80008000200 */
[----:B------:R-:W4:Y:S04]  /*6bd0*/  LDSM.16.M88.4 R4, [R174+UR5+0x4000] ;  /* 0x00400005ae04783b */ /* 0x000f280008000200 */
[----:B------:R-:W4:Y:S04]  /*6be0*/  LDSM.16.M88.4 R104, [R174+UR5+0x4800] ;  /* 0x00480005ae68783b */ /* 0x000f280008000200 */
[----:B------:R-:W4:Y:S04]  /*6bf0*/  LDSM.16.M88.4 R64, [R174+UR5+0x5000] ;  /* 0x00500005ae40783b */ /* 0x000f280008000200 */
[----:B------:R-:W4:Y:S04]  /*6c00*/  LDSM.16.M88.4 R48, [R174+UR5+0x5800] ;  /* 0x00580005ae30783b */ /* 0x000f280008000200 */
[----:B------:R-:W-:Y:S04]  /*6c10*/  LDSM.16.M88.4 R116, [R173] ;  /* 0x00000000ad74783b */ /* 0x000fe80000000200 */
[----:B------:R-:W4:Y:S01]  /*6c20*/  LDSM.16.M88.4 R44, [R169+0x2000] ;  /* 0x00200000a92c783b */ /* 0x000f220000000200 */
[C---:B-----5:R-:W-:Y:S03]  /*6c30*/  HMMA.16816.F32.BF16 R40, R56.reuse, R36, RZ ;  /* 0x000000243828723c */ /* 0x060fe600000418ff */
[----:B------:R-:W5:Y:S04]  /*6c40*/  LDSM.16.M88.4 R124, [R169+0x3000] ;  /* 0x00300000a97c783b */ /* 0x000f680000000200 */
[----:B------:R-:W5:Y:S01]  /*6c50*/  LDSM.16.M88.4 R52, [R169+0x4000] ;  /* 0x00400000a934783b */ /* 0x000f620000000200 */
[C---:B------:R-:W-:Y:S03]  /*6c60*/  HMMA.16816.F32.BF16 R36, R56.reuse, R38, RZ ;  /* 0x000000263824723c */ /* 0x040fe600000418ff */
[----:B------:R-:W-:Y:S04]  /*6c70*/  LDSM.16.M88.4 R112, [R169+0x3800] ;  /* 0x00380000a970783b */ /* 0x000fe80000000200 */
[----:B------:R-:W-:Y:S01]  /*6c80*/  LDSM.16.M88.4 R128, [R169+0x2800] ;  /* 0x00280000a980783b */ /* 0x000fe20000000200 */
[C---:B---3--:R-:W-:Y:S03]  /*6c90*/  HMMA.16816.F32.BF16 R32, R56.reuse, R28, RZ ;  /* 0x0000001c3820723c */ /* 0x048fe600000418ff */
[----:B------:R-:W-:Y:S04]  /*6ca0*/  LDSM.16.M88.4 R120, [R169+0x5800] ;  /* 0x00580000a978783b */ /* 0x000fe80000000200 */
[----:B------:R-:W0:Y:S01]  /*6cb0*/  LDGDEPBAR ;  /* 0x00000000000079af */ /* 0x000e220000000000 */
[C---:B-1----:R-:W-:Y:S08]  /*6cc0*/  HMMA.16816.F32.BF16 R24, R56.reuse, R20, RZ ;  /* 0x000000143818723c */ /* 0x042ff000000418ff */
        /* <DEDUP_REMOVED lines=18> */
[----:B------:R-:W-:Y:S07]  /*6df0*/  LDSM.16.M88.4 R124, [R172] ;  /* 0x00000000ac7c783b */ /* 0x000fee0000000200 */
        /* <DEDUP_REMOVED lines=9> */
[C---:B--2---:R-:W-:Y:S08]  /*6e90*/  HMMA.16816.F32.BF16 R100, R116.reuse, R44, R100 ;  /* 0x0000002c7464723c */ /* 0x044ff00000041864 */
[C---:B------:R-:W-:Y:S01]  /*6ea0*/  HMMA.16816.F32.BF16 R64, R116.reuse, R46, R64 ;  /* 0x0000002e7440723c */ /* 0x040fe20000041840 */
[----:B------:R-:W2:Y:S07]  /*6eb0*/  LDSM.16.M88.4 R44, [R168+0x3800] ;  /* 0x00380000a82c783b */ /* 0x000eae0000000200 */
[C---:B------:R-:W-:Y:S08]  /*6ec0*/  HMMA.16816.F32.BF16 R32, R116.reuse, R128, R32 ;  /* 0x000000807420723c */ /* 0x040ff00000041820 */
[----:B------:R-:W-:Y:S01]  /*6ed0*/  HMMA.16816.F32.BF16 R28, R116, R130, R28 ;  /* 0x00000082741c723c */ /* 0x000fe2000004181c */
[----:B------:R-:W-:Y:S07]  /*6ee0*/  LDSM.16.M88.4 R128, [R168+0x4000] ;  /* 0x00400000a880783b */ /* 0x000fee0000000200 */
[C---:B-1----:R-:W-:Y:S08]  /*6ef0*/  HMMA.16816.F32.BF16 R24, R124.reuse, R48, R24 ;  /* 0x000000307c18723c */ /* 0x042ff00000041818 */
[C---:B------:R-:W-:Y:S08]  /*6f00*/  HMMA.16816.F32.BF16 R32, R124.reuse, R52, R32 ;  /* 0x000000347c20723c */ /* 0x040ff00000041820 */
[C---:B------:R-:W-:Y:S01]  /*6f10*/  HMMA.16816.F32.BF16 R28, R124.reuse, R54, R28 ;  /* 0x000000367c1c723c */ /* 0x040fe2000004181c */
[----:B------:R-:W-:Y:S07]  /*6f20*/  LDSM.16.M88.4 R52, [R171] ;  /* 0x00000000ab34783b */ /* 0x000fee0000000200 */
[C---:B------:R-:W-:Y:S01]  /*6f30*/  HMMA.16816.F32.BF16 R20, R124.reuse, R50, R20 ;  /* 0x000000327c14723c */ /* 0x040fe20000041814 */
[----:B------:R-:W1:Y:S07]  /*6f40*/  LDSM.16.M88.4 R48, [R167+0x2000] ;  /* 0x00200000a730783b */ /* 0x000e6e0000000200 */
[C---:B---3--:R-:W-:Y:S08]  /*6f50*/  HMMA.16816.F32.BF16 R40, R124.reuse, R112, R40 ;  /* 0x000000707c28723c */ /* 0x048ff00000041828 */
[C---:B------:R-:W-:Y:S01]  /*6f60*/  HMMA.16816.F32.BF16 R36, R124.reuse, R114, R36 ;  /* 0x000000727c24723c */ /* 0x040fe20000041824 */
[----:B------:R-:W3:Y:S07]  /*6f70*/  LDSM.16.M88.4 R112, [R168+0x5800] ;  /* 0x00580000a870783b */ /* 0x000eee0000000200 */
[C---:B--2---:R-:W-:Y:S08]  /*6f80*/  HMMA.16816.F32.BF16 R16, R124.reuse, R44, R16 ;  /* 0x0000002c7c10723c */ /* 0x044ff00000041810 */
[----:B------:R-:W-:Y:S01]  /*6f90*/  HMMA.16816.F32.BF16 R12, R124, R46, R12 ;  /* 0x0000002e7c0c723c */ /* 0x000fe2000004180c */
[----:B------:R-:W2:Y:S07]  /*6fa0*/  LDSM.16.M88.4 R44, [R167+0x2800] ;  /* 0x00280000a72c783b */ /* 0x000eae0000000200 */
[----:B------:R-:W-:Y:S08]  /*6fb0*/  HMMA.16816.F32.BF16 R60, R116, R120, R60 ;  /* 0x00000078743c723c */ /* 0x000ff0000004183c */
[C---:B-1----:R-:W-:Y:S08]  /*6fc0*/  HMMA.16816.F32.BF16 R40, R52.reuse, R48, R40 ;  /* 0x000000303428723c */ /* 0x042ff00000041828 */
[----:B------:R-:W-:Y:S01]  /*6fd0*/  HMMA.16816.F32.BF16 R36, R52, R50, R36 ;  /* 0x000000323424723c */ /* 0x000fe20000041824 */
[----:B------:R-:W1:Y:S07]  /*6fe0*/  LDSM.16.M88.4 R48, [R167+0x3000] ;  /* 0x00300000a730783b */ /* 0x000e6e0000000200 */
[----:B---3--:R-:W-:Y:S01]  /*6ff0*/  HMMA.16816.F32.BF16 R60, R124, R112, R60 ;  /* 0x000000707c3c723c */ /* 0x008fe2000004183c */
[----:B------:R-:W-:-:S04]  /*7000*/  IMAD R112, R134, 0x80, R135 ;  /* 0x0000008086707824 */ /* 0x000fc800078e0287 */
[C---:B------:R-:W-:Y:S02]  /*7010*/  VIADD R3, R112.reuse, 0xffffff00 ;  /* 0xffffff0070037836 */ /* 0x040fe40000000000 */
[C---:B------:R-:W-:Y:S01]  /*7020*/  VIADD R113, R112.reuse, 0xffffff09 ;  /* 0xffffff0970717836 */ /* 0x040fe20000000000 */
[----:B------:R-:W-:Y:S01]  /*7030*/  HMMA.16816.F32.BF16 R56, R116, R122, R56 ;  /* 0x0000007a7438723c */ /* 0x000fe20000041838 */
[----:B------:R-:W-:Y:S01]  /*7040*/  LDSM.16.M88.4 R120, [R168+0x4800] ;  /* 0x00480000a878783b */ /* 0x000fe20000000200 */
[CC--:B------:R-:W-:Y:S02]  /*7050*/  ISETP.GE.AND P6, PT, R3.reuse, R137.reuse, PT ;  /* 0x000000890300720c */ /* 0x0c0fe40003fc6270 */
[----:B------:R-:W-:Y:S01]  /*7060*/  ISETP.GE.AND P5, PT, R3, R136, PT ;  /* 0x000000880300720c */ /* 0x000fe20003fa6270 */
[----:B------:R-:W-:Y:S01]  /*7070*/  VIADD R3, R112, 0xffffff08 ;  /* 0xffffff0870037836 */ /* 0x000fe20000000000 */
[----:B------:R-:W-:Y:S01]  /*7080*/  FSEL R155, R40, -INF , !P6 ;  /* 0xff800000289b7808 */ /* 0x000fe20007000000 */
[C---:B------:R-:W-:Y:S01]  /*7090*/  VIADD R40, R112.reuse, 0xffffff10 ;  /* 0xffffff1070287836 */ /* 0x040fe20000000000 */
[----:B--2---:R-:W-:Y:S01]  /*70a0*/  HMMA.16816.F32.BF16 R32, R52, R44, R32 ;  /* 0x0000002c3420723c */ /* 0x004fe20000041820 */
[----:B------:R-:W-:Y:S01]  /*70b0*/  VIADD R44, R112, 0xffffff01 ;  /* 0xffffff01702c7836 */ /* 0x000fe20000000000 */
[----:B------:R-:W-:Y:S01]  /*70c0*/  ISETP.GE.AND P4, PT, R3, R137, PT ;  /* 0x000000890300720c */ /* 0x000fe20003f86270 */
[----:B------:R-:W-:Y:S01]  /*70d0*/  LDSM.16.M88.4 R116, [R168+0x5000] ;  /* 0x00500000a874783b */ /* 0x000fe20000000200 */
[----:B------:R-:W-:-:S02]  /*70e0*/  FSEL R154, R42, -INF , !P5 ;  /* 0xff8000002a9a7808 */ /* 0x000fc40006800000 */
[CC--:B------:R-:W-:Y:S02]  /*70f0*/  ISETP.GE.AND P3, PT, R44.reuse, R137.reuse, PT ;  /* 0x000000892c00720c */ /* 0x0c0fe40003f66270 */
[-C--:B------:R-:W-:Y:S01]  /*7100*/  ISETP.GE.AND P2, PT, R44, R136.reuse, PT ;  /* 0x000000882c00720c */ /* 0x080fe20003f46270 */
[C---:B------:R-:W-:Y:S01]  /*7110*/  HMMA.16816.F32.BF16 R28, R52.reuse, R46, R28 ;  /* 0x0000002e341c723c */ /* 0x040fe2000004181c */
[----:B------:R-:W2:Y:S01]  /*7120*/  LDSM.16.M88.4 R44, [R167+0x3800] ;  /* 0x00380000a72c783b */ /* 0x000ea20000000200 */
[----:B------:R-:W-:Y:S01]  /*7130*/  FSEL R157, R36, -INF , !P4 ;  /* 0xff800000249d7808 */ /* 0x000fe20006000000 */
[C---:B------:R-:W-:Y:S01]  /*7140*/  VIADD R36, R112.reuse, 0xffffff18 ;  /* 0xffffff1870247836 */ /* 0x040fe20000000000 */
[C---:B------:R-:W-:Y:S02]  /*7150*/  ISETP.GE.AND P6, PT, R113.reuse, R137, PT ;  /* 0x000000897100720c */ /* 0x040fe40003fc6270 */
[-C--:B------:R-:W-:Y:S02]  /*7160*/  ISETP.GE.AND P5, PT, R113, R136.reuse, PT ;  /* 0x000000887100720c */ /* 0x080fe40003fa6270 */
[----:B------:R-:W-:Y:S01]  /*7170*/  ISETP.GE.AND P1, PT, R3, R136, PT ;  /* 0x000000880300720c */ /* 0x000fe20003f26270 */
[----:B------:R-:W-:Y:S01]  /*7180*/  VIADD R3, R112, 0xffffff11 ;  /* 0xffffff1170037836 */ /* 0x000fe20000000000 */
[----:B------:R-:W-:Y:S01]  /*7190*/  FSEL R159, R37, -INF , !P6 ;  /* 0xff800000259f7808 */ /* 0x000fe20007000000 */
        /* <DEDUP_REMOVED lines=11> */
[----:B------:R-:W-:Y:S01]  /*7250*/  VIADD R3, R112, 0xffffff19 ;  /* 0xffffff1970037836 */ /* 0x000fe20000000000 */
[CC--:B------:R-:W-:Y:S01]  /*7260*/  ISETP.GE.AND P3, PT, R40.reuse, R137.reuse, PT ;  /* 0x000000892800720c */ /* 0x0c0fe20003f66270 */
[C---:B------:R-:W-:Y:S01]  /*7270*/  HMMA.16816.F32.BF16 R8, R124.reuse, R128, R8 ;  /* 0x000000807c08723c */ /* 0x040fe20000041808 */
[-C--:B------:R-:W-:Y:S02]  /*7280*/  ISETP.GE.AND P2, PT, R40, R136.reuse, PT ;  /* 0x000000882800720c */ /* 0x080fe40003f46270 */
[----:B------:R-:W-:Y:S01]  /*7290*/  FSEL R43, R32, -INF , !P3 ;  /* 0xff800000202b7808 */ /* 0x000fe20005800000 */
[----:B------:R-:W-:Y:S01]  /*72a0*/  VIADD R32, R112, 0xffffff20 ;  /* 0xffffff2070207836 */ /* 0x000fe20000000000 */
[----:B------:R-:W-:Y:S02]  /*72b0*/  FSEL R34, R34, -INF , !P2 ;  /* 0xff80000022227808 */ /* 0x000fe40005000000 */
[C---:B------:R-:W-:Y:S01]  /*72c0*/  ISETP.GE.AND P3, PT, R3.reuse, R137, PT ;  /* 0x000000890300720c */ /* 0x040fe20003f66270 */
[----:B------:R-:W-:Y:S01]  /*72d0*/  HMMA.16816.F32.BF16 R4, R124, R130, R4 ;  /* 0x000000827c04723c */ /* 0x000fe20000041804 */
[----:B------:R-:W-:Y:S01]  /*72e0*/  ISETP.GE.AND P2, PT, R3, R136, PT ;  /* 0x000000880300720c */ /* 0x000fe20003f46270 */
[----:B------:R-:W-:Y:S01]  /*72f0*/  VIADD R3, R112, 0xffffff21 ;  /* 0xffffff2170037836 */ /* 0x000fe20000000000 */
[----:B------:R-:W-:-:S02]  /*7300*/  FSEL R42, R35, -INF , !P1 ;  /* 0xff800000232a7808 */ /* 0x000fc40004800000 */
[----:B------:R-:W-:Y:S01]  /*7310*/  FSEL R35, R28, -INF , !P6 ;  /* 0xff8000001c237808 */ /* 0x000fe20007000000 */
[----:B------:R-:W-:Y:S01]  /*7320*/  VIADD R28, R112, 0xffffff28 ;  /* 0xffffff28701c7836 */ /* 0x000fe20000000000 */
[----:B------:R-:W-:Y:S01]  /*7330*/  FSEL R40, R30, -INF , !P5 ;  /* 0xff8000001e287808 */ /* 0x000fe20006800000 */
[C---:B--2---:R-:W-:Y:S01]  /*7340*/  HMMA.16816.F32.BF16 R16, R52.reuse, R44, R16 ;  /* 0x0000002c3410723c */ /* 0x044fe20000041810 */
[----:B------:R-:W-:Y:S02]  /*7350*/  FSEL R41, R33, -INF , !P4 ;  /* 0xff80000021297808 */ /* 0x000fe40006000000 */
[CC--:B------:R-:W-:Y:S02]  /*7360*/  ISETP.GE.AND P6, PT, R3.reuse, R137.reuse, PT ;  /* 0x000000890300720c */ /* 0x0c0fe40003fc6270 */
[-C--:B------:R-:W-:Y:S01]  /*7370*/  ISETP.GE.AND P5, PT, R3, R136.reuse, PT ;  /* 0x000000880300720c */ /* 0x080fe20003fa6270 */
[----:B------:R-:W-:Y:S01]  /*7380*/  VIADD R3, R112, 0xffffff29 ;  /* 0xffffff2970037836 */ /* 0x000fe20000000000 */
[C---:B------:R-:W-:Y:S01]  /*7390*/  ISETP.GE.AND P4, PT, R32.reuse, R137, PT ;  /* 0x000000892000720c */ /* 0x040fe20003f86270 */
[----:B------:R-:W-:Y:S01]  /*73a0*/  HMMA.16816.F32.BF16 R12, R52, R46, R12 ;  /* 0x0000002e340c723c */ /* 0x000fe2000004180c */
[----:B------:R-:W-:-:S02]  /*73b0*/  ISETP.GE.AND P1, PT, R32, R136, PT ;  /* 0x000000882000720c */ /* 0x000fc40003f26270 */
[----:B------:R-:W-:Y:S02]  /*73c0*/  FSEL R33, R29, -INF , !P3 ;  /* 0xff8000001d217808 */ /* 0x000fe40005800000 */
[----:B------:R-:W-:Y:S02]  /*73d0*/  FSEL R48, R31, -INF , !P2 ;  /* 0xff8000001f307808 */ /* 0x000fe40005000000 */
[C---:B------:R-:W-:Y:S01]  /*73e0*/  ISETP.GE.AND P3, PT, R28.reuse, R137, PT ;  /* 0x000000891c00720c */ /* 0x040fe20003f66270 */
[----:B-1----:R-:W-:Y:S01]  /*73f0*/  HMMA.16816.F32.BF16 R8, R52, R36, R8 ;  /* 0x000000243408723c */ /* 0x002fe20000041808 */
[----:B------:R-:W-:Y:S02]  /*7400*/  ISETP.GE.AND P2, PT, R28, R136, PT ;  /* 0x000000881c00720c */ /* 0x000fe40003f46270 */
[----:B------:R-:W1:Y:S01]  /*7410*/  LDSM.16.M88.4 R28, [R167+0x4800] ;  /* 0x00480000a71c783b */ /* 0x000e620000000200 */
[----:B------:R-:W-:Y:S01]  /*7420*/  FSEL R49, R24, -INF , !P4 ;  /* 0xff80000018317808 */ /* 0x000fe20006000000 */
[----:B------:R-:W-:Y:S01]  /*7430*/  VIADD R24, R112, 0xffffff30 ;  /* 0xffffff3070187836 */ /* 0x000fe20000000000 */
[----:B------:R-:W-:-:S02]  /*7440*/  FSEL R152, R26, -INF , !P1 ;  /* 0xff8000001a987808 */ /* 0x000fc40004800000 */
[CC--:B------:R-:W-:Y:S01]  /*7450*/  ISETP.GE.AND P4, PT, R3.reuse, R137.reuse, PT ;  /* 0x000000890300720c */ /* 0x0c0fe20003f86270 */
[C---:B------:R-:W-:Y:S01]  /*7460*/  HMMA.16816.F32.BF16 R108, R124.reuse, R120, R108 ;  /* 0x000000787c6c723c */ /* 0x040fe2000004186c */
[----:B------:R-:W-:Y:S01]  /*7470*/  ISETP.GE.AND P1, PT, R3, R136, PT ;  /* 0x000000880300720c */ /* 0x000fe20003f26270 */
[----:B------:R-:W-:Y:S01]  /*7480*/  VIADD R3, R112, 0xffffff31 ;  /* 0xffffff3170037836 */ /* 0x000fe20000000000 */
[----:B------:R-:W-:Y:S02]  /*7490*/  FSEL R151, R25, -INF , !P6 ;  /* 0xff80000019977808 */ /* 0x000fe40007000000 */
[----:B------:R-:W-:Y:S02]  /*74a0*/  FSEL R148, R27, -INF , !P5 ;  /* 0xff8000001b947808 */ /* 0x000fe40006800000 */
[----:B------:R-:W-:Y:S01]  /*74b0*/  FSEL R149, R20, -INF , !P3 ;  /* 0xff80000014957808 */ /* 0x000fe20005800000 */
[----:B------:R-:W-:Y:S01]  /*74c0*/  VIADD R20, R112, 0xffffff40 ;  /* 0xffffff4070147836 */ /* 0x000fe20000000000 */
[----:B------:R-:W-:Y:S01]  /*74d0*/  FSEL R150, R22, -INF , !P2 ;  /* 0xff80000016967808 */ /* 0x000fe20005000000 */
[----:B------:R-:W-:Y:S01]  /*74e0*/  HMMA.16816.F32.BF16 R104, R124, R122, R104 ;  /* 0x0000007a7c68723c */ /* 0x000fe20000041868 */
[----:B------:R-:W-:-:S02]  /*74f0*/  ISETP.GE.AND P6, PT, R24, R137, PT ;  /* 0x000000891800720c */ /* 0x000fc40003fc6270 */
[-C--:B------:R-:W-:Y:S02]  /*7500*/  ISETP.GE.AND P5, PT, R24, R136.reuse, PT ;  /* 0x000000881800720c */ /* 0x080fe40003fa6270 */
        /* <DEDUP_REMOVED lines=8> */
[----:B------:R-:W2:Y:S01]  /*7590*/  LDSM.16.M88.4 R16, [R167+0x5000] ;  /* 0x00500000a710783b */ /* 0x000ea20000000200 */
[----:B------:R-:W-:Y:S01]  /*75a0*/  FSEL R147, R21, -INF , !P4 ;  /* 0xff80000015937808 */ /* 0x000fe20006000000 */
[C---:B------:R-:W-:Y:S01]  /*75b0*/  HMMA.16816.F32.BF16 R4, R52.reuse, R38, R4 ;  /* 0x000000263404723c */ /* 0x040fe20000041804 */
[----:B------:R-:W-:Y:S02]  /*75c0*/  FSEL R146, R23, -INF , !P1 ;  /* 0xff80000017927808 */ /* 0x000fe40004800000 */
[CC--:B------:R-:W-:Y:S02]  /*75d0*/  ISETP.GE.AND P4, PT, R3.reuse, R137.reuse, PT ;  /* 0x000000890300720c */ /* 0x0c0fe40003f86270 */
[----:B------:R-:W-:Y:S01]  /*75e0*/  ISETP.GE.AND P1, PT, R3, R136, PT ;  /* 0x000000880300720c */ /* 0x000fe20003f26270 */
[----:B------:R-:W-:Y:S01]  /*75f0*/  VIADD R3, R112, 0xffffff39 ;  /* 0xffffff3970037836 */ /* 0x000fe20000000000 */
[----:B------:R-:W-:Y:S01]  /*7600*/  FSEL R143, R12, -INF , !P4 ;  /* 0xff8000000c8f7808 */ /* 0x000fe20006000000 */
[----:B-1----:R-:W-:Y:S01]  /*7610*/  HMMA.16816.F32.BF16 R108, R52, R28, R108 ;  /* 0x0000001c346c723c */ /* 0x002fe2000004186c */
[----:B------:R-:W-:Y:S01]  /*7620*/  FSEL R140, R14, -INF , !P1 ;  /* 0xff8000000e8c7808 */ /* 0x000fe20004800000 */
[----:B------:R-:W-:Y:S01]  /*7630*/  VIADD R12, R112, 0xffffff50 ;  /* 0xffffff50700c7836 */ /* 0x000fe20000000000 */
[----:B------:R-:W-:-:S02]  /*7640*/  ISETP.GE.AND P6, PT, R3, R137, PT ;  /* 0x000000890300720c */ /* 0x000fc40003fc6270 */
[-C--:B------:R-:W-:Y:S01]  /*7650*/  ISETP.GE.AND P5, PT, R3, R136.reuse, PT ;  /* 0x000000880300720c */ /* 0x080fe20003fa6270 */
[----:B------:R-:W-:Y:S01]  /*7660*/  VIADD R3, R112, 0xffffff41 ;  /* 0xffffff4170037836 */ /* 0x000fe20000000000 */
[CC--:B------:R-:W-:Y:S01]  /*7670*/  ISETP.GE.AND P3, PT, R20.reuse, R137.reuse, PT ;  /* 0x000000891400720c */ /* 0x0c0fe20003f66270 */
[----:B------:R-:W-:Y:S01]  /*7680*/  HMMA.16816.F32.BF16 R104, R52, R30, R104 ;  /* 0x0000001e3468723c */ /* 0x000fe20000041868 */
[-C--:B------:R-:W-:Y:S02]  /*7690*/  ISETP.GE.AND P2, PT, R20, R136.reuse, PT ;  /* 0x000000881400720c */ /* 0x080fe40003f46270 */
        /* <DEDUP_REMOVED lines=8> */
[----:B------:R-:W1:Y:S01]  /*7720*/  LDSM.16.M88.4 R8, [R167+0x5800] ;  /* 0x00580000a708783b */ /* 0x000e620000000200 */
[----:B------:R-:W-:Y:S01]  /*7730*/  FSEL R139, R13, -INF , !P6 ;  /* 0xff8000000d8b7808 */ /* 0x000fe20007000000 */
[----:B------:R-:W-:Y:S01]  /*7740*/  HMMA.16816.F32.BF16 R56, R124, R114, R56 ;  /* 0x000000727c38723c */ /* 0x000fe20000041838 */
[----:B------:R-:W-:Y:S01]  /*7750*/  FSEL R142, R15, -INF , !P5 ;  /* 0xff8000000f8e7808 */ /* 0x000fe20006800000 */
[----:B------:R-:W-:Y:S01]  /*7760*/  VIADD R13, R112, 0xffffff78 ;  /* 0xffffff78700d7836 */ /* 0x000fe20000000000 */
[----:B------:R-:W-:Y:S01]  /*7770*/  ISETP.GE.AND P6, PT, R3, R137, PT ;  /* 0x000000890300720c */ /* 0x000fe20003fc6270 */
[----:B------:R-:W-:-:S04]  /*7780*/  DEPBAR.LE SB0, 0x0 ;  /* 0x000080000000791a */ /* 0x000fc80000000000 */
[----:B------:R-:W-:Y:S01]  /*7790*/  BAR.SYNC.DEFER_BLOCKING 0x0 ;  /* 0x0000000000007b1d */ /* 0x000fe20000010000 */
[-C--:B------:R-:W-:Y:S01]  /*77a0*/  ISETP.GE.AND P5, PT, R3, R136.reuse, PT ;  /* 0x000000880300720c */ /* 0x080fe20003fa6270 */
[----:B------:R-:W-:Y:S01]  /*77b0*/  VIADD R3, R112, 0xffffff49 ;  /* 0xffffff4970037836 */ /* 0x000fe20000000000 */
[----:B------:R-:W-:Y:S01]  /*77c0*/  FSEL R129, R4, -INF , !P6 ;  /* 0xff80000004817808 */ /* 0x000fe20007000000 */
[C---:B--2---:R-:W-:Y:S01]  /*77d0*/  HMMA.16816.F32.BF16 R100, R52.reuse, R16, R100 ;  /* 0x000000103464723c */ /* 0x044fe20000041864 */
[----:B------:R-:W-:Y:S01]  /*77e0*/  FSEL R128, R6, -INF , !P5 ;  /* 0xff80000006807808 */ /* 0x000fe20006800000 */
[C---:B------:R-:W-:Y:S01]  /*77f0*/  VIADD R4, R112.reuse, 0xffffff58 ;  /* 0xffffff5870047836 */ /* 0x040fe20000000000 */
[CC--:B------:R-:W-:Y:S02]  /*7800*/  ISETP.GE.AND P3, PT, R3.reuse, R137.reuse, PT ;  /* 0x000000890300720c */ /* 0x0c0fe40003f66270 */
[-C--:B------:R-:W-:Y:S01]  /*7810*/  ISETP.GE.AND P2, PT, R3, R136.reuse, PT ;  /* 0x000000880300720c */ /* 0x080fe20003f46270 */
[----:B------:R-:W-:Y:S01]  /*7820*/  VIADD R3, R112, 0xffffff51 ;  /* 0xffffff5170037836 */ /* 0x000fe20000000000 */
[CC--:B------:R-:W-:Y:S01]  /*7830*/  ISETP.GE.AND P4, PT, R12.reuse, R137.reuse, PT ;  /* 0x000000890c00720c */ /* 0x0c0fe20003f86270 */
[----:B------:R-:W-:Y:S01]  /*7840*/  HMMA.16816.F32.BF16 R64, R52, R18, R64 ;  /* 0x000000123440723c */ /* 0x000fe20000041840 */
        /* <DEDUP_REMOVED lines=29> */
[----:B------:R-:W-:Y:S02]  /*7a20*/  FSEL R117, R100, -INF , !P6 ;  /* 0xff80000064757808 */ /* 0x000fe40007000000 */
[----:B------:R-:W-:Y:S02]  /*7a30*/  FSEL R3, R102, -INF , !P5 ;  /* 0xff80000066037808 */ /* 0x000fe40006800000 */
[----:B------:R-:W-:-:S02]  /*7a40*/  ISETP.GE.AND P6, PT, R4, R137, PT ;  /* 0x000000890400720c */ /* 0x000fc40003fc6270 */
[----:B------:R-:W-:Y:S02]  /*7a50*/  ISETP.GE.AND P5, PT, R4, R136, PT ;  /* 0x000000880400720c */ /* 0x000fe40003fa6270 */
[----:B-1----:R-:W-:Y:S01]  /*7a60*/  HMMA.16816.F32.BF16 R4, R52, R8, R60 ;  /* 0x000000083404723c */ /* 0x002fe2000004183c */
[C---:B------:R-:W-:Y:S01]  /*7a70*/  VIADD R9, R112.reuse, 0xffffff70 ;  /* 0xffffff7070097836 */ /* 0x040fe20000000000 */
[----:B------:R-:W-:Y:S01]  /*7a80*/  FSEL R113, R101, -INF , !P3 ;  /* 0xff80000065717808 */ /* 0x000fe20005800000 */
[----:B------:R-:W-:Y:S01]  /*7a90*/  VIADD R8, R112, 0xffffff71 ;  /* 0xffffff7170087836 */ /* 0x000fe20000000000 */
[----:B------:R-:W-:Y:S02]  /*7aa0*/  FSEL R62, R103, -INF , !P2 ;  /* 0xff800000673e7808 */ /* 0x000fe40005000000 */
[----:B------:R-:W-:Y:S02]  /*7ab0*/  FSEL R115, R64, -INF , !P1 ;  /* 0xff80000040737808 */ /* 0x000fe40004800000 */
[----:B------:R-:W-:-:S02]  /*7ac0*/  FSEL R60, R66, -INF , !P4 ;  /* 0xff800000423c7808 */ /* 0x000fc40006000000 */
[CC--:B------:R-:W-:Y:S02]  /*7ad0*/  ISETP.GE.AND P3, PT, R9.reuse, R137.reuse, PT ;  /* 0x000000890900720c */ /* 0x0c0fe40003f66270 */
[-C--:B------:R-:W-:Y:S02]  /*7ae0*/  ISETP.GE.AND P2, PT, R9, R136.reuse, PT ;  /* 0x000000880900720c */ /* 0x080fe40003f46270 */
[C---:B------:R-:W-:Y:S02]  /*7af0*/  ISETP.GE.AND P1, PT, R8.reuse, R137, PT ;  /* 0x000000890800720c */ /* 0x040fe40003f26270 */
[----:B------:R-:W-:Y:S02]  /*7b00*/  ISETP.GE.AND P4, PT, R8, R136, PT ;  /* 0x000000880800720c */ /* 0x000fe40003f86270 */
[----:B------:R-:W-:Y:S01]  /*7b10*/  HMMA.16816.F32.BF16 R8, R52, R10, R56 ;  /* 0x0000000a3408723c */ /* 0x000fe20000041838 */
[----:B------:R-:W-:Y:S02]  /*7b20*/  FSEL R66, R5, -INF , !P1 ;  /* 0xff80000005427808 */ /* 0x000fe40004800000 */
[----:B------:R-:W-:-:S02]  /*7b30*/  ISETP.GE.U32.AND P1, PT, R134, 0x3, PT ;  /* 0x000000038600780c */ /* 0x000fc40003f26070 */
[----:B------:R-:W-:Y:S02]  /*7b40*/  FSEL R111, R65, -INF , !P6 ;  /* 0xff800000416f7808 */ /* 0x000fe40007000000 */
[----:B------:R-:W-:Y:S02]  /*7b50*/  FSEL R112, R67, -INF , !P5 ;  /* 0xff80000043707808 */ /* 0x000fe40006800000 */
[----:B------:R-:W-:Y:S02]  /*7b60*/  FSEL R57, R4, -INF , !P3 ;  /* 0xff80000004397808 */ /* 0x000fe40005800000 */
[----:B------:R-:W-:Y:S02]  /*7b70*/  FSEL R56, R6, -INF , !P2 ;  /* 0xff80000006387808 */ /* 0x000fe40005000000 */
[-C--:B------:R-:W-:Y:S02]  /*7b80*/  ISETP.GE.AND P6, PT, R13, R137.reuse, PT ;  /* 0x000000890d00720c */ /* 0x080fe40003fc6270 */
[----:B------:R-:W-:-:S02]  /*7b90*/  ISETP.GE.AND P5, PT, R12, R137, PT ;  /* 0x000000890c00720c */ /* 0x000fc40003fa6270 */
[-C--:B------:R-:W-:Y:S02]  /*7ba0*/  ISETP.GE.AND P3, PT, R13, R136.reuse, PT ;  /* 0x000000880d00720c */ /* 0x080fe40003f66270 */
[----:B------:R-:W-:Y:S02]  /*7bb0*/  ISETP.GE.AND P2, PT, R12, R136, PT ;  /* 0x000000880c00720c */ /* 0x000fe40003f46270 */
[----:B------:R-:W-:Y:S02]  /*7bc0*/  FSEL R61, R7, -INF , !P4 ;  /* 0xff800000073d7808 */ /* 0x000fe40006000000 */
        /* <DEDUP_REMOVED lines=16> */
[----:B------:R-:W-:Y:S02]  /*7cd0*/  LOP3.LUT R6, R6, R5, RZ, 0x3c, !PT ;  /* 0x0000000506067212 */ /* 0x000fe400078e3cff */
[----:B------:R-:W-:-:S02]  /*7ce0*/  ISETP.GE.AND P1, PT, R12, RZ, PT ;  /* 0x000000ff0c00720c */ /* 0x000fc40003f26270 */
        /* <DEDUP_REMOVED lines=50> */
.L_x_4632:
[----:B------:R-:W-:Y:S01]  /*8010*/  UMOV UR6, URZ ;  /* 0x000000ff00067c82 */ /* 0x000fe20008000000 */
[----:B------:R-:W-:Y:S01]  /*8020*/  IMAD.SHL.U32 R4, R132, 0x80, RZ ;  /* 0x0000008084047824 */ /* 0x000fe200078e00ff */
[----:B------:R-:W-:-:S05]  /*8030*/  IADD3 R5, P1, PT, RZ, -UR6, RZ ;  /* 0x80000006ff057c10 */ /* 0x000fca000ff3e0ff */
[----:B------:R-:W-:-:S05]  /*8040*/  IMAD.X R4, RZ, RZ, ~R4, P1 ;  /* 0x000000ffff047224 */ /* 0x000fca00008e0e04 */
[----:B------:R-:W-:-:S04]  /*8050*/  SHF.R.S64 R5, R5, 0x1f, R4 ;  /* 0x0000001f05057819 */ /* 0x000fc80000001004 */
[----:B------:R-:W-:-:S04]  /*8060*/  IADD3 R178, P1, PT, R5, R178, RZ ;  /* 0x000000b205b27210 */ /* 0x000fc80007f3e0ff */
[----:B------:R-:W-:-:S09]  /*8070*/  LEA.HI.X.SX32 R177, R4, R177, 0x1, P1 ;  /* 0x000000b104b17211 */ /* 0x000fd200008f0eff */
.L_x_4633:
[C---:B------:R-:W-:Y:S01]  /*8080*/  LEA R16, P1, R132.reuse, R178, 0x5 ;  /* 0x000000b284107211 */ /* 0x040fe200078228ff */
[----:B------:R-:W-:Y:S01]  /*8090*/  @!P0 IMAD.MOV.U32 R179, RZ, RZ, R177 ;  /* 0x000000ffffb38224 */ /* 0x000fe200078e00b1 */
[----:B------:R1:W-:Y:S01]  /*80a0*/  @P0 STS.128 [R185+0x2000], RZ ;  /* 0x002000ffb9000388 */ /* 0x0003e20000000c00 */
[C---:B------:R-:W-:Y:S01]  /*80b0*/  @!P0 IMAD R5, R133.reuse, 0x60, RZ ;  /* 0x0000006085058824 */ /* 0x040fe200078e02ff */
[C---:B------:R-:W-:Y:S01]  /*80c0*/  LEA.HI.X R17, R132.reuse, R177, R133, 0x5, P1 ;  /* 0x000000b184117211 */ /* 0x040fe200008f2c85 */
[--C-:B------:R-:W-:Y:S01]  /*80d0*/  @!P0 IMAD.MOV.U32 R10, RZ, RZ, R16.reuse ;  /* 0x000000ffff0a8224 */ /* 0x100fe200078e0010 */
[CC--:B------:R-:W-:Y:S01]  /*80e0*/  @!P0 LEA R14, P1, R132.reuse, R16.reuse, 0x5 ;  /* 0x00000010840e8211 */ /* 0x0c0fe200078228ff */
[----:B------:R-:W-:Y:S01]  /*80f0*/  @!P0 IMAD.MOV.U32 R6, RZ, RZ, R16 ;  /* 0x000000ffff068224 */ /* 0x000fe200078e0010 */
[-C--:B------:R-:W-:Y:S01]  /*8100*/  @!P0 MOV R11, R17.reuse ;  /* 0x00000011000b8202 */ /* 0x080fe20000000f00 */
[----:B------:R-:W-:Y:S01]  /*8110*/  @!PT LDS RZ, [RZ] ;  /* 0x00000000fffff984 */ /* 0x000fe20000000800 */
[----:B------:R-:W-:Y:S01]  /*8120*/  @!PT LDS RZ, [RZ] ;  /* 0x00000000fffff984 */ /* 0x000fe20000000800 */
[----:B------:R-:W-:Y:S01]  /*8130*/  @!PT LDS RZ, [RZ] ;  /* 0x00000000fffff984 */ /* 0x000fe20000000800 */
[----:B------:R1:W-:Y:S01]  /*8140*/  @!P0 LDGSTS.E.BYPASS.LTC128B.128 [R185+0x2000], desc[UR16][R178.64] ;  /* 0x02000000b2b98fae */ /* 0x0003e2000b981a10 */
[CC--:B------:R-:W-:Y:S01]  /*8150*/  @!P0 LEA R12, P2, R132.reuse, R16.reuse, 0x6 ;  /* 0x00000010840c8211 */ /* 0x0c0fe200078430ff */
[----:B------:R-:W-:Y:S01]  /*8160*/  @!P0 IMAD R4, R133, 0xa0, RZ ;  /* 0x000000a085048824 */ /* 0x000fe200078e02ff */
[-C--:B------:R-:W-:Y:S01]  /*8170*/  @!P0 MOV R7, R17.reuse ;  /* 0x0000001100078202 */ /* 0x080fe20000000f00 */
[C---:B------:R-:W-:Y:S01]  /*8180*/  @!P0 IMAD.WIDE.U32 R10, R132.reuse, 0x60, R10 ;  /* 0x00000060840a8825 */ /* 0x040fe200078e000a */
[CC--:B------:R-:W-:Y:S01]  /*8190*/  @!P0 LEA.HI.X R15, R132.reuse, R17.reuse, R133, 0x5, P1 ;  /* 0x00000011840f8211 */ /* 0x0c0fe200008f2c85 */
[----:B------:R1:W-:Y:S01]  /*81a0*/  @P0 STS.128 [R185+0x2800], RZ ;  /* 0x002800ffb9000388 */ /* 0x0003e20000000c00 */
[C---:B------:R-:W-:Y:S01]  /*81b0*/  @!P0 LEA R8, P1, R132.reuse, R16, 0x7 ;  /* 0x0000001084088211 */ /* 0x040fe200078238ff */
[C---:B------:R-:W-:Y:S01]  /*81c0*/  @!P0 IMAD.WIDE.U32 R6, R132.reuse, 0xa0, R6 ;  /* 0x000000a084068825 */ /* 0x040fe200078e0006 */
[CCC-:B------:R-:W-:Y:S01]  /*81d0*/  @!P0 LEA.HI.X R13, R132.reuse, R17.reuse, R133.reuse, 0x6, P2 ;  /* 0x00000011840d8211 */ /* 0x1c0fe200010f3485 */
[----:B------:R-:W-:Y:S01]  /*81e0*/  @!PT LDS RZ, [RZ] ;  /* 0x00000000fffff984 */ /* 0x000fe20000000800 */
[----:B------:R-:W-:Y:S01]  /*81f0*/  @!PT LDS RZ, [RZ] ;  /* 0x00000000fffff984 */ /* 0x000fe20000000800 */
[----:B------:R-:W-:Y:S01]  /*8200*/  @!PT LDS RZ, [RZ] ;  /* 0x00000000fffff984 */ /* 0x000fe20000000800 */
[----:B------:R1:W-:Y:S01]  /*8210*/  @!P0 LDGSTS.E.BYPASS.LTC128B.128 [R185+0x2800], desc[UR16][R16.64] ;  /* 0x0280000010b98fae */ /* 0x0003e2000b981a10 */
[----:B------:R-:W-:Y:S01]  /*8220*/  @!P0 LEA.HI.X R9, R132, R17, R133, 0x7, P1 ;  /* 0x0000001184098211 */ /* 0x000fe200008f3c85 */
[----:B------:R-:W-:Y:S01]  /*8230*/  @!P0 IMAD.IADD R11, R5, 0x1, R11 ;  /* 0x00000001050b8824 */ /* 0x000fe200078e020b */
[----:B------:R-:W-:Y:S01]  /*8240*/  @!P0 IADD3 R7, PT, PT, R4, R7, RZ ;  /* 0x0000000704078210 */ /* 0x000fe20007ffe0ff */
[----:B------:R1:W-:Y:S01]  /*8250*/  @P0 STS.128 [R185+0x3000], RZ ;  /* 0x003000ffb9000388 */ /* 0x0003e20000000c00 */
[----:B------:R-:W-:Y:S03]  /*8260*/  BSSY.RECONVERGENT B0, `(.L_x_4634) ;  /* 0x0000022000007945 */ /* 0x000fe60003800200 */
        /* <DEDUP_REMOVED lines=33> */
.L_x_4635:
[----:B------:R-:W-:Y:S05]  /*8480*/  BSYNC.RECONVERGENT B0 ;  /* 0x0000000000007941 */ /* 0x000fea0003800200 */
.L_x_4634:
[----:B------:R-:W0:Y:S02]  /*8490*/  LDGDEPBAR ;  /* 0x00000000000079af */ /* 0x000e240000000000 */
.L_x_4631:
[----:B-1----:R-:W-:Y:S01]  /*84a0*/  FMNMX3.FTZ R6, R2, R155, R153, !PT ;  /* 0x0000009b02067276 */ /* 0x002fe20007810099 */
[----:B--2---:R-:W-:Y:S01]  /*84b0*/  LDSM.16.MT88.4 R16, [R170+0x6000] ;  /* 0x00600000aa10783b */ /* 0x004fe20000004200 */
[----:B------:R-:W-:Y:S02]  /*84c0*/  FMNMX3.FTZ R7, R0, R154, R156, !PT ;  /* 0x0000009a00077276 */ /* 0x000fe4000781009c */
[----:B------:R-:W-:Y:S01]  /*84d0*/  FMNMX3.FTZ R6, R6, R157, R159, !PT ;  /* 0x0000009d06067276 */ /* 0x000fe2000781009f */
        /* <DEDUP_REMOVED lines=33> */
[----:B------:R-:W-:Y:S01]  /*86f0*/  IADD3 R191, PT, PT, R134, -0x3, RZ ;  /* 0xfffffffd86bf7810 */ /* 0x000fe20007ffe0ff */
        /* <DEDUP_REMOVED lines=23> */
[----:B------:R-:W-:Y:S01]  /*8870*/  FMUL.FTZ R109, R5, UR4 ;  /* 0x00000004056d7c20 */ /* 0x000fe20008410000 */
        /* <DEDUP_REMOVED lines=38> */
[----:B------:R-:W-:-:S07]  /*8ae0*/  FFMA.FTZ R56, R56, UR4, -R103 ;  /* 0x0000000438387c23 */ /* 0x000fce0008010867 */
[----:B------:R-:W2:Y:S01]  /*8af0*/  MUFU.EX2 R67, R67 ;  /* 0x0000004300437308 */ /* 0x000ea20000000800 */
[----:B---3--:R-:W-:-:S07]  /*8b00*/  F2FP.BF16.F32.PACK_AB R10, R100, R105 ;  /* 0x00000069640a723e */ /* 0x008fce00000010ff */
[----:B------:R-:W-:Y:S08]  /*8b10*/  MUFU.EX2 R65, R65 ;  /* 0x0000004100417308 */ /* 0x000ff00000000800 */
[----:B------:R-:W3:Y:S01]  /*8b20*/  MUFU.EX2 R2, R2 ;  /* 0x0000000200027308 */ /* 0x000ee20000000800 */
[----:B--2---:R-:W-:-:S07]  /*8b30*/  F2FP.BF16.F32.PACK_AB R9, R67, R101 ;  /* 0x000000654309723e */ /* 0x004fce00000010ff */
[----:B------:R-:W2:Y:S08]  /*8b40*/  MUFU.EX2 R110, R110 ;  /* 0x0000006e006e7308 */ /* 0x000eb00000000800 */
[----:B------:R-:W4:Y:S01]  /*8b50*/  MUFU.EX2 R109, R109 ;  /* 0x0000006d006d7308 */ /* 0x000f220000000800 */
[----:B---3--:R-:W-:-:S07]  /*8b60*/  F2FP.BF16.F32.PACK_AB R11, R2, R65 ;  /* 0x00000041020b723e */ /* 0x008fce00000010ff */
[----:B------:R-:W-:Y:S01]  /*8b70*/  MUFU.EX2 R0, R0 ;  /* 0x0000000000007308 */ /* 0x000fe20000000800 */
        /* <DEDUP_REMOVED lines=25> */
[----:B------:R2:W-:Y:S01]  /*8d10*/  MUFU.EX2 R68, R35 ;  /* 0x0000002300447308 */ /* 0x0005e20000000800 */
[--C-:B------:R-:W-:Y:S01]  /*8d20*/  FFMA.FTZ R69, R33, UR4, -R106.reuse ;  /* 0x0000000421457c23 */ /* 0x100fe2000801086a */
[--C-:B------:R-:W-:Y:S01]  /*8d30*/  FFMA.FTZ R70, R34, UR4, -R103.reuse ;  /* 0x0000000422467c23 */ /* 0x100fe20008010867 */
        /* <DEDUP_REMOVED lines=8> */
[C---:B-1----:R-:W-:Y:S01]  /*8dc0*/  HMMA.16816.F32.BF16 R24, R8.reuse, R4, R24 ;  /* 0x000000040818723c */ /* 0x042fe20000041818 */
[--C-:B------:R-:W-:Y:S01]  /*8dd0*/  FFMA.FTZ R97, R41, UR4, -R106.reuse ;  /* 0x0000000429617c23 */ /* 0x100fe2000801086a */
[--C-:B------:R-:W-:Y:S01]  /*8de0*/  FFMA.FTZ R71, R42, UR4, -R103.reuse ;  /* 0x000000042a477c23 */ /* 0x100fe20008010867 */
[--C-:B------:R-:W-:Y:S01]  /*8df0*/  FFMA.FTZ R72, R40, UR4, -R103.reuse ;  /* 0x0000000428487c23 */ /* 0x100fe20008010867 */
[--C-:B------:R-:W-:Y:S01]  /*8e00*/  FFMA.FTZ R73, R48, UR4, -R103.reuse ;  /* 0x0000000430497c23 */ /* 0x100fe20008010867 */
[----:B------:R-:W1:Y:S01]  /*8e10*/  MUFU.EX2 R69, R69 ;  /* 0x0000004500457308 */ /* 0x000e620000000800 */
[----:B--2---:R-:W-:Y:S01]  /*8e20*/  FMUL.FTZ R35, R83, R109 ;  /* 0x0000006d53237220 */ /* 0x004fe20000410000 */
[----:B------:R-:W-:Y:S01]  /*8e30*/  LDSM.16.MT88.4 R40, [R166+0x6800] ;  /* 0x00680000a628783b */ /* 0x000fe20000004200 */
        /* <DEDUP_REMOVED lines=14> */
[----:B-1----:R-:W-:Y:S01]  /*8f20*/  F2FP.BF16.F32.PACK_AB R50, R69, R68 ;  /* 0x000000444532723e */ /* 0x002fe200000010ff */
[--C-:B------:R-:W-:Y:S01]  /*8f30*/  FFMA.FTZ R83, R143, UR4, -R106.reuse ;  /* 0x000000048f537c23 */ /* 0x100fe2000801086a */
[C---:B------:R-:W-:Y:S01]  /*8f40*/  HMMA.16816.F32.BF16 R20, R8.reuse, R22, R92 ;  /* 0x000000160814723c */ /* 0x040fe2000004185c */
[----:B------:R-:W-:Y:S01]  /*8f50*/  FFMA.FTZ R84, R139, UR4, -R106 ;  /* 0x000000048b547c23 */ /* 0x000fe2000801086a */
[--C-:B------:R-:W-:Y:S01]  /*8f60*/  FFMA.FTZ R87, R144, UR4, -R103.reuse ;  /* 0x0000000490577c23 */ /* 0x100fe20008010867 */
[--C-:B------:R-:W-:Y:S01]  /*8f70*/  FFMA.FTZ R86, R138, UR4, -R103.reuse ;  /* 0x000000048a567c23 */ /* 0x100fe20008010867 */
[----:B------:R-:W-:Y:S01]  /*8f80*/  FFMA.FTZ R96, R140, UR4, -R103 ;  /* 0x000000048c607c23 */ /* 0x000fe20008010867 */
[----:B------:R-:W1:Y:S01]  /*8f90*/  MUFU.EX2 R71, R71 ;  /* 0x0000004700477308 */ /* 0x000e620000000800 */
[----:B--2---:R-:W-:Y:S01]  /*8fa0*/  F2FP.BF16.F32.PACK_AB R48, R97, R0 ;  /* 0x000000006130723e */ /* 0x004fe200000010ff */
[----:B------:R-:W-:Y:S01]  /*8fb0*/  FFMA.FTZ R193, R193, R110, R104 ;  /* 0x0000006ec1c17223 */ /* 0x000fe20000010068 */
[C---:B------:R-:W-:Y:S01]  /*8fc0*/  HMMA.16816.F32.BF16 R44, R8.reuse, R28, R44 ;  /* 0x0000001c082c723c */ /* 0x040fe2000004182c */
[----:B------:R-:W-:Y:S02]  /*8fd0*/  LDSM.16.MT88.4 R92, [R165+0x9800] ;  /* 0x00980000a55c783b */ /* 0x000fe40000004200 */
[----:B------:R-:W-:Y:S01]  /*8fe0*/  FADD.FTZ R102, R102, R193 ;  /* 0x000000c166667221 */ /* 0x000fe20000010000 */
[----:B------:R-:W-:Y:S01]  /*8ff0*/  FFMA.FTZ R193, R63, UR4, -R106 ;  /* 0x000000043fc17c23 */ /* 0x000fe2000801086a */
[----:B------:R-:W-:Y:S02]  /*9000*/  MUFU.EX2 R72, R72 ;  /* 0x0000004800487308 */ /* 0x000fe40000000800 */
[----:B------:R-:W-:Y:S01]  /*9010*/  FADD.FTZ R105, R105, R102 ;  /* 0x0000006669697221 */ /* 0x000fe20000010000 */
[----:B------:R-:W-:Y:S01]  /*9020*/  HMMA.16816.F32.BF16 R8, R8, R30, R88 ;  /* 0x0000001e0808723c */ /* 0x000fe20000041858 */
[----:B------:R-:W2:Y:S02]  /*9030*/  LDSM.16.MT88.4 R28, [R165+0x6800] ;  /* 0x00680000a51c783b */ /* 0x000ea40000004200 */
[----:B------:R-:W-:-:S02]  /*9040*/  FADD.FTZ R105, R100, R105 ;  /* 0x0000006964697221 */ /* 0x000fc40000010000 */
[----:B------:R-:W3:Y:S01]  /*9050*/  MUFU.EX2 R73, R73 ;  /* 0x0000004900497308 */ /* 0x000ee20000000800 */
[----:B-1----:R-:W-:-:S07]  /*9060*/  F2FP.BF16.F32.PACK_AB R49, R71, R70 ;  /* 0x000000464731723e */ /* 0x002fce00000010ff */
[----:B------:R-:W-:Y:S08]  /*9070*/  MUFU.EX2 R75, R75 ;  /* 0x0000004b004b7308 */ /* 0x000ff00000000800 */
[----:B------:R-:W1:Y:S01]  /*9080*/  MUFU.EX2 R74, R74 ;  /* 0x0000004a004a7308 */ /* 0x000e620000000800 */
[----:B---3--:R-:W-:-:S07]  /*9090*/  F2FP.BF16.F32.PACK_AB R51, R73, R72 ;  /* 0x000000484933723e */ /* 0x008fce00000010ff */
[C---:B------:R-:W-:Y:S01]  /*90a0*/  HMMA.16816.F32.BF16 R12, R48.reuse, R36, R12 ;  /* 0x00000024300c723c */ /* 0x040fe2000004180c */
[----:B------:R-:W-:Y:S07]  /*90b0*/  MUFU.EX2 R76, R76 ;  /* 0x0000004c004c7308 */ /* 0x000fee0000000800 */
[C---:B------:R-:W-:Y:S01]  /*90c0*/  HMMA.16816.F32.BF16 R16, R48.reuse, R38, R16 ;  /* 0x000000263010723c */ /* 0x040fe20000041810 */
[----:B------:R-:W-:Y:S01]  /*90d0*/  LDSM.16.MT88.4 R36, [R170+0x7000] ;  /* 0x00700000aa24783b */ /* 0x000fe20000004200 */
[----:B------:R-:W-:Y:S06]  /*90e0*/  MUFU.EX2 R77, R77 ;  /* 0x0000004d004d7308 */ /* 0x000fec0000000800 */
[C---:B--2---:R-:W-:Y:S02]  /*90f0*/  HMMA.16816.F32.BF16 R32, R48.reuse, R28, R32 ;  /* 0x0000001c3020723c */ /* 0x044fe40000041820 */
[----:B------:R-:W-:Y:S06]  /*9100*/  MUFU.EX2 R78, R78 ;  /* 0x0000004e004e7308 */ /* 0x000fec0000000800 */
[C---:B------:R-:W-:Y:S01]  /*9110*/  HMMA.16816.F32.BF16 R20, R48.reuse, R30, R20 ;  /* 0x0000001e3014723c */ /* 0x040fe20000041814 */
[----:B------:R-:W2:Y:S01]  /*9120*/  LDSM.16.MT88.4 R28, [R165+0x7000] ;  /* 0x00700000a51c783b */ /* 0x000ea20000004200 */
        /* <DEDUP_REMOVED lines=9> */
[----:B-1----:R-:W-:Y:S01]  /*91c0*/  F2FP.BF16.F32.PACK_AB R48, R74, R75 ;  /* 0x0000004b4a30723e */ /* 0x002fe200000010ff */
[----:B------:R-:W1:Y:S01]  /*91d0*/  LDSM.16.MT88.4 R52, [R164+0x7000] ;  /* 0x00700000a434783b */ /* 0x000e620000004200 */
[----:B---3--:R-:W-:Y:S01]  /*91e0*/  F2FP.BF16.F32.PACK_AB R49, R79, R78 ;  /* 0x0000004e4f31723e */ /* 0x008fe200000010ff */
[----:B------:R-:W3:Y:S01]  /*91f0*/  MUFU.EX2 R82, R82 ;  /* 0x0000005200527308 */ /* 0x000ee20000000800 */
[----:B------:R-:W-:-:S02]  /*9200*/  F2FP.BF16.F32.PACK_AB R50, R77, R76 ;  /* 0x0000004c4d32723e */ /* 0x000fc400000010ff */
[----:B-----5:R-:W-:-:S05]  /*9210*/  F2FP.BF16.F32.PACK_AB R51, R81, R80 ;  /* 0x000000505133723e */ /* 0x020fca00000010ff */
[----:B------:R-:W-:Y:S02]  /*9220*/  MUFU.EX2 R83, R83 ;  /* 0x0000005300537308 */ /* 0x000fe40000000800 */
[C---:B--2---:R-:W-:Y:S06]  /*9230*/  HMMA.16816.F32.BF16 R32, R48.reuse, R28, R32 ;  /* 0x0000001c3020723c */ /* 0x044fec0000041820 */
[----:B------:R-:W-:Y:S02]  /*9240*/  MUFU.EX2 R84, R84 ;  /* 0x0000005400547308 */ /* 0x000fe40000000800 */
[C---:B------:R-:W-:Y:S01]  /*9250*/  HMMA.16816.F32.BF16 R20, R48.reuse, R30, R20 ;  /* 0x0000001e3014723c */ /* 0x040fe20000041814 */
[----:B------:R-:W2:Y:S05]  /*9260*/  LDSM.16.MT88.4 R28, [R165+0x7800] ;  /* 0x00780000a51c783b */ /* 0x000eaa0000004200 */
[----:B------:R-:W-:Y:S02]  /*9270*/  MUFU.EX2 R87, R87 ;  /* 0x0000005700577308 */ /* 0x000fe40000000800 */
[C---:B------:R-:W-:Y:S06]  /*9280*/  HMMA.16816.F32.BF16 R12, R48.reuse, R36, R12 ;  /* 0x00000024300c723c */ /* 0x040fec000004180c */
[----:B------:R-:W5:Y:S02]  /*9290*/  MUFU.EX2 R86, R86 ;  /* 0x0000005600567308 */ /* 0x000f640000000800 */
[C---:B------:R-:W-:Y:S01]  /*92a0*/  HMMA.16816.F32.BF16 R16, R48.reuse, R38, R16 ;  /* 0x000000263010723c */ /* 0x040fe20000041810 */
[----:B------:R-:W2:Y:S05]  /*92b0*/  LDSM.16.MT88.4 R36, [R170+0x7800] ;  /* 0x00780000aa24783b */ /* 0x000eaa0000004200 */
[----:B------:R-:W-:Y:S02]  /*92c0*/  MUFU.EX2 R96, R96 ;  /* 0x0000006000607308 */ /* 0x000fe40000000800 */
[C---:B----4-:R-:W-:Y:S06]  /*92d0*/  HMMA.16816.F32.BF16 R24, R48.reuse, R40, R24 ;  /* 0x000000283018723c */ /* 0x050fec0000041818 */
[----:B------:R-:W4:Y:S02]  /*92e0*/  MUFU.EX2 R133, R133 ;  /* 0x0000008500857308 */ /* 0x000f240000000800 */
[C---:B------:R-:W-:Y:S01]  /*92f0*/  HMMA.16816.F32.BF16 R4, R48.reuse, R42, R4 ;  /* 0x0000002a3004723c */ /* 0x040fe20000041804 */
[----:B------:R-:W2:Y:S05]  /*9300*/  LDSM.16.MT88.4 R40, [R166+0x7800] ;  /* 0x00780000a628783b */ /* 0x000eaa0000004200 */
[----:B------:R-:W-:Y:S02]  /*9310*/  MUFU.EX2 R135, R135 ;  /* 0x0000008700877308 */ /* 0x000fe40000000800 */
[C---:B-1----:R-:W-:Y:S06]  /*9320*/  HMMA.16816.F32.BF16 R44, R48.reuse, R52, R44 ;  /* 0x00000034302c723c */ /* 0x042fec000004182c */
[----:B------:R-:W1:Y:S02]  /*9330*/  MUFU.EX2 R126, R126 ;  /* 0x0000007e007e7308 */ /* 0x000e640000000800 */
[----:B------:R-:W-:Y:S01]  /*9340*/  HMMA.16816.F32.BF16 R8, R48, R54, R8 ;  /* 0x000000363008723c */ /* 0x000fe20000041808 */
[----:B---3--:R-:W-:Y:S01]  /*9350*/  F2FP.BF16.F32.PACK_AB R48, R82, R85 ;  /* 0x000000555230723e */ /* 0x008fe200000010ff */
[----:B------:R-:W3:Y:S01]  /*9360*/  LDSM.16.MT88.4 R52, [R164+0x7800] ;  /* 0x00780000a434783b */ /* 0x000ee20000004200 */
[----:B-----5:R-:W-:-:S02]  /*9370*/  F2FP.BF16.F32.PACK_AB R49, R86, R87 ;  /* 0x000000575631723e */ /* 0x020fc400000010ff */
[----:B------:R-:W-:Y:S01]  /*9380*/  F2FP.BF16.F32.PACK_AB R50, R84, R83 ;  /* 0x000000535432723e */ /* 0x000fe200000010ff */
[----:B------:R-:W-:Y:S01]  /*9390*/  MUFU.EX2 R129, R129 ;  /* 0x0000008100817308 */ /* 0x000fe20000000800 */
[----:B----4-:R-:W-:-:S07]  /*93a0*/  F2FP.BF16.F32.PACK_AB R51, R133, R96 ;  /* 0x000000608533723e */ /* 0x010fce00000010ff */
[C---:B--2---:R-:W-:Y:S01]  /*93b0*/  HMMA.16816.F32.BF16 R32, R48.reuse, R28, R32 ;  /* 0x0000001c3020723c */ /* 0x044fe20000041820 */
[----:B------:R-:W-:Y:S07]  /*93c0*/  MUFU.EX2 R132, R132 ;  /* 0x0000008400847308 */ /* 0x000fee0000000800 */
[C---:B------:R-:W-:Y:S01]  /*93d0*/  HMMA.16816.F32.BF16 R20, R48.reuse, R30, R20 ;  /* 0x0000001e3014723c */ /* 0x040fe20000041814 */
[----:B------:R-:W2:Y:S01]  /*93e0*/  LDSM.16.MT88.4 R28, [R166+0x8000] ;  /* 0x00800000a61c783b */ /* 0x000ea20000004200 */
[----:B------:R-:W-:Y:S06]  /*93f0*/  MUFU.EX2 R127, R127 ;  /* 0x0000007f007f7308 */ /* 0x000fec0000000800 */
[C---:B------:R-:W-:Y:S02]  /*9400*/  HMMA.16816.F32.BF16 R12, R48.reuse, R36, R12 ;  /* 0x00000024300c723c */ /* 0x040fe4000004180c */
[----:B------:R-:W4:Y:S06]  /*9410*/  MUFU.EX2 R122, R122 ;  /* 0x0000007a007a7308 */ /* 0x000f2c0000000800 */
[C---:B------:R-:W-:Y:S01]  /*9420*/  HMMA.16816.F32.BF16 R16, R48.reuse, R38, R16 ;  /* 0x000000263010723c */ /* 0x040fe20000041810 */
[----:B------:R-:W5:Y:S01]  /*9430*/  LDSM.16.MT88.4 R36, [R170+0x8000] ;  /* 0x00800000aa24783b */ /* 0x000f620000004200 */
[----:B------:R-:W-:Y:S06]  /*9440*/  MUFU.EX2 R128, R128 ;  /* 0x0000008000807308 */ /* 0x000fec0000000800 */
[C---:B------:R-:W-:Y:S02]  /*9450*/  HMMA.16816.F32.BF16 R24, R48.reuse, R40, R24 ;  /* 0x000000283018723c */ /* 0x040fe40000041818 */
[----:B------:R-:W2:Y:S06]  /*9460*/  MUFU.EX2 R131, R131 ;  /* 0x0000008300837308 */ /* 0x000eac0000000800 */
[C---:B------:R-:W-:Y:S01]  /*9470*/  HMMA.16816.F32.BF16 R4, R48.reuse, R42, R4 ;  /* 0x0000002a3004723c */ /* 0x040fe20000041804 */
[----:B------:R-:W5:Y:S01]  /*9480*/  LDSM.16.MT88.4 R40, [R165+0x8000] ;  /* 0x00800000a528783b */ /* 0x000f620000004200 */
[----:B------:R-:W-:Y:S06]  /*9490*/  MUFU.EX2 R123, R123 ;  /* 0x0000007b007b7308 */ /* 0x000fec0000000800 */
[C---:B---3--:R-:W-:Y:S02]  /*94a0*/  HMMA.16816.F32.BF16 R44, R48.reuse, R52, R44 ;  /* 0x00000034302c723c */ /* 0x048fe4000004182c */
[----:B------:R-:W3:Y:S06]  /*94b0*/  MUFU.EX2 R124, R124 ;  /* 0x0000007c007c7308 */ /* 0x000eec0000000800 */
[----:B------:R-:W-:Y:S01]  /*94c0*/  HMMA.16816.F32.BF16 R8, R48, R54, R8 ;  /* 0x000000363008723c */ /* 0x000fe20000041808 */
[----:B-1----:R-:W-:Y:S01]  /*94d0*/  F2FP.BF16.F32.PACK_AB R48, R126, R135 ;  /* 0x000000877e30723e */ /* 0x002fe200000010ff */
[----:B------:R-:W1:Y:S01]  /*94e0*/  LDSM.16.MT88.4 R52, [R164+0x8000] ;  /* 0x00800000a434783b */ /* 0x000e620000004200 */
[----:B----4-:R-:W-:Y:S01]  /*94f0*/  F2FP.BF16.F32.PACK_AB R49, R122, R127 ;  /* 0x0000007f7a31723e */ /* 0x010fe200000010ff */
[----:B------:R-:W-:Y:S01]  /*9500*/  MUFU.EX2 R121, R121 ;  /* 0x0000007900797308 */ /* 0x000fe20000000800 */
[----:B------:R-:W-:-:S02]  /*9510*/  F2FP.BF16.F32.PACK_AB R50, R132, R129 ;  /* 0x000000818432723e */ /* 0x000fc400000010ff */
[----:B--2---:R-:W-:-:S05]  /*9520*/  F2FP.BF16.F32.PACK_AB R51, R131, R128 ;  /* 0x000000808333723e */ /* 0x004fca00000010ff */
[----:B------:R-:W-:Y:S02]  /*9530*/  MUFU.EX2 R130, R130 ;  /* 0x0000008200827308 */ /* 0x000fe40000000800 */
        /* <DEDUP_REMOVED lines=9> */
[----:B------:R-:W2:Y:S02]  /*95d0*/  MUFU.EX2 R125, R125 ;  /* 0x0000007d007d7308 */ /* 0x000ea40000000800 */
[C---:B------:R-:W-:Y:S06]  /*95e0*/  HMMA.16816.F32.BF16 R32, R48.reuse, R40, R32 ;  /* 0x000000283020723c */ /* 0x040fec0000041820 */
[----:B------:R-:W-:Y:S02]  /*95f0*/  MUFU.EX2 R117, R117 ;  /* 0x0000007500757308 */ /* 0x000fe40000000800 */
[C---:B------:R-:W-:Y:S01]  /*9600*/  HMMA.16816.F32.BF16 R20, R48.reuse, R42, R20 ;  /* 0x0000002a3014723c */ /* 0x040fe20000041814 */
[----:B------:R-:W-:Y:S05]  /*9610*/  LDSM.16.MT88.4 R40, [R164+0x8800] ;  /* 0x00880000a428783b */ /* 0x000fea0000004200 */
[----:B------:R-:W5:Y:S02]  /*9620*/  MUFU.EX2 R116, R116 ;  /* 0x0000007400747308 */ /* 0x000f640000000800 */
[----:B-1----:R-:W-:Y:S01]  /*9630*/  HMMA.16816.F32.BF16 R44, R48, R52, R44 ;  /* 0x00000034302c723c */ /* 0x002fe2000004182c */
[----:B---3--:R-:W-:-:S02]  /*9640*/  F2FP.BF16.F32.PACK_AB R52, R124, R123 ;  /* 0x0000007b7c34723e */ /* 0x008fc400000010ff */
[----:B----4-:R-:W-:-:S03]  /*9650*/  F2FP.BF16.F32.PACK_AB R53, R119, R118 ;  /* 0x000000767735723e */ /* 0x010fc600000010ff */
[----:B------:R-:W-:Y:S02]  /*9660*/  MUFU.EX2 R120, R120 ;  /* 0x0000007800787308 */ /* 0x000fe40000000800 */
[----:B------:R-:W-:Y:S01]  /*9670*/  HMMA.16816.F32.BF16 R8, R48, R54, R8 ;  /* 0x000000363008723c */ /* 0x000fe20000041808 */
[----:B------:R-:W1:Y:S01]  /*9680*/  LDSM.16.MT88.4 R48, [R165+0x8800] ;  /* 0x00880000a530783b */ /* 0x000e620000004200 */
[----:B------:R-:W-:Y:S02]  /*9690*/  F2FP.BF16.F32.PACK_AB R54, R130, R121 ;  /* 0x000000798236723e */ /* 0x000fe400000010ff */
[----:B--2---:R-:W-:Y:S02]  /*96a0*/  F2FP.BF16.F32.PACK_AB R55, R125, R114 ;  /* 0x000000727d37723e */ /* 0x004fe400000010ff */
[----:B------:R-:W-:Y:S05]  /*96b0*/  MUFU.EX2 R111, R111 ;  /* 0x0000006f006f7308 */ /* 0x000fea0000000800 */
[C---:B------:R-:W-:Y:S03]  /*96c0*/  HMMA.16816.F32.BF16 R12, R52.reuse, R28, R12 ;  /* 0x0000001c340c723c */ /* 0x040fe6000004180c */
[----:B------:R-:W-:Y:S05]  /*96d0*/  MUFU.EX2 R3, R3 ;  /* 0x0000000300037308 */ /* 0x000fea0000000800 */
[C---:B------:R-:W-:Y:S01]  /*96e0*/  HMMA.16816.F32.BF16 R16, R52.reuse, R30, R16 ;  /* 0x0000001e3410723c */ /* 0x040fe20000041810 */
[----:B------:R-:W2:Y:S02]  /*96f0*/  LDSM.16.MT88.4 R28, [R170+0x9000] ;  /* 0x00900000aa1c783b */ /* 0x000ea40000004200 */
[----:B------:R-:W3:Y:S05]  /*9700*/  MUFU.EX2 R62, R62 ;  /* 0x0000003e003e7308 */ /* 0x000eea0000000800 */
[C---:B-----5:R-:W-:Y:S03]  /*9710*/  HMMA.16816.F32.BF16 R24, R52.reuse, R36, R24 ;  /* 0x000000243418723c */ /* 0x060fe60000041818 */
[----:B------:R-:W-:Y:S05]  /*9720*/  MUFU.EX2 R60, R60 ;  /* 0x0000003c003c7308 */ /* 0x000fea0000000800 */
[C---:B------:R-:W-:Y:S01]  /*9730*/  HMMA.16816.F32.BF16 R4, R52.reuse, R38, R4 ;  /* 0x000000263404723c */ /* 0x040fe20000041804 */
[----:B------:R-:W4:Y:S02]  /*9740*/  LDSM.16.MT88.4 R36, [R166+0x9000] ;  /* 0x00900000a624783b */ /* 0x000f240000004200 */
[----:B------:R-:W5:Y:S05]  /*9750*/  MUFU.EX2 R113, R113 ;  /* 0x0000007100717308 */ /* 0x000f6a0000000800 */
[----:B-1----:R-:W-:Y:S01]  /*9760*/  HMMA.16816.F32.BF16 R32, R52, R48, R32 ;  /* 0x000000303420723c */ /* 0x002fe20000041820 */
[----:B------:R-:W-:-:S02]  /*9770*/  F2FP.BF16.F32.PACK_AB R48, R116, R117 ;  /* 0x000000757430723e */ /* 0x000fc400000010ff */
[----:B---3--:R-:W-:Y:S01]  /*9780*/  F2FP.BF16.F32.PACK_AB R49, R62, R3 ;  /* 0x000000033e31723e */ /* 0x008fe200000010ff */
[----:B------:R-:W-:Y:S04]  /*9790*/  MUFU.EX2 R193, R193 ;  /* 0x000000c100c17308 */ /* 0x000fe80000000800 */
[----:B------:R-:W-:Y:S01]  /*97a0*/  HMMA.16816.F32.BF16 R20, R52, R50, R20 ;  /* 0x000000323414723c */ /* 0x000fe20000041814 */
[----:B------:R-:W-:Y:S02]  /*97b0*/  F2FP.BF16.F32.PACK_AB R50, R111, R120 ;  /* 0x000000786f32723e */ /* 0x000fe400000010ff */
[----:B-----5:R-:W-:-:S05]  /*97c0*/  F2FP.BF16.F32.PACK_AB R51, R113, R60 ;  /* 0x0000003c7133723e */ /* 0x020fca00000010ff */
[C---:B------:R-:W-:Y:S08]  /*97d0*/  HMMA.16816.F32.BF16 R44, R52.reuse, R40, R44 ;  /* 0x00000028342c723c */ /* 0x040ff0000004182c */
[----:B------:R-:W-:Y:S01]  /*97e0*/  HMMA.16816.F32.BF16 R8, R52, R42, R8 ;  /* 0x0000002a3408723c */ /* 0x000fe20000041808 */
[--C-:B------:R-:W-:Y:S01]  /*97f0*/  FFMA.FTZ R54, R64, UR4, -R106.reuse ;  /* 0x0000000440367c23 */ /* 0x100fe2000801086a */
[----:B------:R-:W-:Y:S01]  /*9800*/  FFMA.FTZ R64, R194, R109, R101 ;  /* 0x0000006dc2407223 */ /* 0x000fe20000010065 */
[----:B------:R-:W1:Y:S01]  /*9810*/  LDSM.16.MT88.4 R40, [R165+0x9000] ;  /* 0x00900000a528783b */ /* 0x000e620000004200 */
[--C-:B------:R-:W-:Y:S01]  /*9820*/  FFMA.FTZ R52, R57, UR4, -R106.reuse ;  /* 0x0000000439347c23 */ /* 0x100fe2000801086a */
[----:B------:R-:W-:Y:S01]  /*9830*/  FFMA.FTZ R53, R66, UR4, -R106 ;  /* 0x0000000442357c23 */ /* 0x000fe2000801086a */
[----:B------:R-:W-:Y:S01]  /*9840*/  FADD.FTZ R64, R67, R64 ;  /* 0x0000004043407221 */ /* 0x000fe20000010000 */
[--C-:B------:R-:W-:Y:S01]  /*9850*/  FFMA.FTZ R55, R61, UR4, -R103.reuse ;  /* 0x000000043d377c23 */ /* 0x100fe20008010867 */
[C---:B--2---:R-:W-:Y:S01]  /*9860*/  HMMA.16816.F32.BF16 R12, R48.reuse, R28, R12 ;  /* 0x0000001c300c723c */ /* 0x044fe2000004180c */
[----:B------:R-:W-:Y:S01]  /*9870*/  FFMA.FTZ R57, R58, UR4, -R103 ;  /* 0x000000043a397c23 */ /* 0x000fe20008010867 */
[----:B------:R-:W-:Y:S06]  /*9880*/  MUFU.EX2 R52, R52 ;  /* 0x0000003400347308 */ /* 0x000fec0000000800 */
[C---:B------:R-:W-:Y:S01]  /*9890*/  HMMA.16816.F32.BF16 R16, R48.reuse, R30, R16 ;  /* 0x0000001e3010723c */ /* 0x040fe20000041810 */
[----:B------:R-:W2:Y:S01]  /*98a0*/  LDSM.16.MT88.4 R28, [R164+0x9000] ;  /* 0x00900000a41c783b */ /* 0x000ea20000004200 */
[----:B------:R-:W3:Y:S06]  /*98b0*/  MUFU.EX2 R53, R53 ;  /* 0x0000003500357308 */ /* 0x000eec0000000800 */
[----:B----4-:R-:W-:Y:S01]  /*98c0*/  HMMA.16816.F32.BF16 R24, R48, R36, R24 ;  /* 0x000000243018723c */ /* 0x010fe20000041818 */
[----:B------:R-:W-:Y:S01]  /*98d0*/  FADD.FTZ R37, R65, R64 ;  /* 0x0000004041257221 */ /* 0x000fe20000010000 */
[----:B------:R-:W4:Y:S03]  /*98e0*/  MUFU.EX2 R54, R54 ;  /* 0x0000003600367308 */ /* 0x000f260000000800 */
[----:B------:R-:W-:Y:S01]  /*98f0*/  FADD.FTZ R37, R2, R37 ;  /* 0x0000002502257221 */ /* 0x000fe20000010000 */
[----:B------:R-:W-:-:S02]  /*9900*/  FADD.FTZ R2, R0, R105 ;  /* 0x0000006900027221 */ /* 0x000fc40000010000 */
[C---:B------:R-:W-:Y:S01]  /*9910*/  HMMA.16816.F32.BF16 R4, R48.reuse, R38, R4 ;  /* 0x000000263004723c */ /* 0x040fe20000041804 */
[----:B------:R-:W-:Y:S01]  /*9920*/  FADD.FTZ R70, R70, R37 ;  /* 0x0000002546467221 */ /* 0x000fe20000010000 */
[----:B------:R-:W-:Y:S01]  /*9930*/  FADD.FTZ R97, R97, R2 ;  /* 0x0000000261617221 */ /* 0x000fe20000010000 */
[----:B------:R-:W5:Y:S01]  /*9940*/  LDSM.16.MT88.4 R36, [R170+0x9800] ;  /* 0x00980000aa24783b */ /* 0x000f620000004200 */
[----:B------:R-:W-:Y:S01]  /*9950*/  FFMA.FTZ R2, R59, UR4, -R103 ;  /* 0x000000043b027c23 */ /* 0x000fe20008010867 */
[----:B------:R-:W-:Y:S01]  /*9960*/  FADD.FTZ R71, R71, R70 ;  /* 0x0000004647477221 */ /* 0x000fe20000010000 */
[----:B------:R-:W-:Y:S01]  /*9970*/  FADD.FTZ R68, R68, R97 ;  /* 0x0000006144447221 */ /* 0x000fe20000010000 */
[----:B------:R-:W-:Y:S01]  /*9980*/  MUFU.EX2 R0, R56 ;  /* 0x0000003800007308 */ /* 0x000fe20000000800 */
[----:B---3--:R-:W-:Y:S01]  /*9990*/  F2FP.BF16.F32.PACK_AB R88, R53, R52 ;  /* 0x000000343558723e */ /* 0x008fe200000010ff */
[----:B------:R-:W-:Y:S01]  /*99a0*/  FADD.FTZ R72, R72, R71 ;  /* 0x0000004748487221 */ /* 0x000fe20000010000 */
[----:B------:R-:W-:Y:S01]  /*99b0*/  FADD.FTZ R68, R69, R68 ;  /* 0x0000004445447221 */ /* 0x000fe20000010000 */
[----:B----4-:R-:W-:Y:S01]  /*99c0*/  F2FP.BF16.F32.PACK_AB R90, R193, R54 ;  /* 0x00000036c15a723e */ /* 0x010fe200000010ff */
        /* <DEDUP_REMOVED lines=9> */
[----:B------:R-:W-:Y:S01]  /*9a60*/  MUFU.EX2 R2, R2 ;  /* 0x0000000200027308 */ /* 0x000fe20000000800 */
[----:B------:R-:W3:Y:S02]  /*9a70*/  LDSM.16.MT88.4 R40, [R166+0x9800] ;  /* 0x00980000a628783b */ /* 0x000ee40000004200 */
[----:B------:R-:W-:Y:S02]  /*9a80*/  FADD.FTZ R76, R77, R76 ;  /* 0x0000004c4d4c7221 */ /* 0x000fe40000010000 */
[----:B--2---:R-:W-:Y:S01]  /*9a90*/  HMMA.16816.F32.BF16 R44, R48, R28, R44 ;  /* 0x0000001c302c723c */ /* 0x004fe2000004182c */
[----:B------:R-:W-:Y:S01]  /*9aa0*/  FADD.FTZ R28, R80, R79 ;  /* 0x0000004f501c7221 */ /* 0x000fe20000010000 */
[----:B------:R-:W-:Y:S01]  /*9ab0*/  FADD.FTZ R85, R85, R76 ;  /* 0x0000004c55557221 */ /* 0x000fe20000010000 */
[----:B------:R-:W2:Y:S01]  /*9ac0*/  MUFU.EX2 R57, R57 ;  /* 0x0000003900397308 */ /* 0x000ea20000000800 */
[----:B-1----:R-:W-:Y:S01]  /*9ad0*/  F2FP.BF16.F32.PACK_AB R89, R55, R0 ;  /* 0x000000003759723e */ /* 0x002fe200000010ff */
[----:B------:R-:W-:Y:S01]  /*9ae0*/  FADD.FTZ R28, R81, R28 ;  /* 0x0000001c511c7221 */ /* 0x000fe20000010000 */
[----:B------:R-:W-:-:S02]  /*9af0*/  FADD.FTZ R82, R82, R85 ;  /* 0x0000005552527221 */ /* 0x000fc40000010000 */
        /* <DEDUP_REMOVED lines=12> */
[----:B-----5:R-:W-:Y:S01]  /*9bc0*/  HMMA.16816.F32.BF16 R96, R88, R36, R12 ;  /* 0x000000245860723c */ /* 0x020fe2000004180c */
        /* <DEDUP_REMOVED lines=30> */
[C---:B-1----:R-:W-:Y:S02]  /*9db0*/  HMMA.16816.F32.BF16 R84, R88.reuse, R12, R44 ;  /* 0x0000000c5854723c */ /* 0x042fe4000004182c */
[----:B------:R-:W-:Y:S01]  /*9dc0*/  FADD.FTZ R55, R55, R0 ;  /* 0x0000000037377221 */ /* 0x000fe20000010000 */
[----:B------:R-:W-:Y:S01]  /*9dd0*/  FADD.FTZ R193, R193, R54 ;  /* 0x00000036c1c17221 */ /* 0x000fe20000010000 */
[----:B------:R-:W-:Y:S02]  /*9de0*/  MOV R0, R107 ;  /* 0x0000006b00007202 */ /* 0x000fe40000000f00 */
[----:B------:R-:W-:Y:S02]  /*9df0*/  FADD.FTZ R2, R2, R55 ;  /* 0x0000003702027221 */ /* 0x000fe40000010000 */
[----:B------:R-:W-:Y:S02]  /*9e00*/  HMMA.16816.F32.BF16 R88, R88, R14, R8 ;  /* 0x0000000e5858723c */ /* 0x000fe40000041808 */
[----:B------:R-:W-:Y:S01]  /*9e10*/  FADD.FTZ R194, R57, R2 ;  /* 0x0000000239c27221 */ /* 0x000fe20000010000 */
[----:B------:R-:W-:-:S15]  /*9e20*/  MOV R2, R108 ;  /* 0x0000006c00027202 */ /* 0x000fde0000000f00 */
[----:B------:R-:W-:-:S02]  /*9e30*/  NOP ;  /* 0x0000000000007918 */ /* 0x000fc40000000000 */
.L_x_4628:
[----:B------:R-:W-:-:S13]  /*9e40*/  ISETP.GE.AND P0, PT, R191, RZ, PT ;  /* 0x000000ffbf00720c */ /* 0x000fda0003f06270 */
[----:B------:R-:W-:Y:S05]  /*9e50*/  @!P0 BRA `(.L_x_4636) ;  /* 0x0000003000748947 */ /* 0x000fea0003800000 */
[----:B------:R-:W-:Y:S01]  /*9e60*/  ISETP.NE.U32.AND P2, PT, RZ, UR8, PT ;  /* 0x00000008ff007c0c */ /* 0x000fe2000bf45070 */
[----:B------:R-:W-:Y:S01]  /*9e70*/  IMAD.MOV.U32 R190, RZ, RZ, RZ ;  /* 0x000000ffffbe7224 */ /* 0x000fe200078e00ff */
[C---:B------:R-:W-:Y:S01]  /*9e80*/  LEA R192, R191.reuse, 0x80, 0x7 ;  /* 0x00000080bfc07811 */ /* 0x040fe200078e38ff */
[----:B------:R-:W-:Y:S01]  /*9e90*/  IMAD.MOV.U32 R3, RZ, RZ, R0 ;  /* 0x000000ffff037224 */ /* 0x000fe200078e0000 */
[----:B------:R-:W-:Y:S01]  /*9ea0*/  ISETP.NE.AND.EX P2, PT, RZ, UR9, PT, P2 ;  /* 0x00000009ff007c0c */ /* 0x000fe2000bf45320 */
[----:B------:R-:W-:Y:S01]  /*9eb0*/  IMAD.MOV.U32 R101, RZ, RZ, R2 ;  /* 0x000000ffff657224 */ /* 0x000fe200078e0002 */
[----:B------:R-:W1:Y:S01]  /*9ec0*/  LDCU UR10, c[0x0][0x440] ;  /* 0x00008800ff0a77ac */ /* 0x000e620008000800 */
[----:B------:R-:W-:Y:S01]  /*9ed0*/  VIADD R191, R191, 0x1 ;  /* 0x00000001bfbf7836 */ /* 0x000fe20000000000 */
[----:B------:R-:W2:Y:S01]  /*9ee0*/  LDCU UR4, c[0x0][0x45c] ;  /* 0x00008b80ff0477ac */ /* 0x000ea20008000800 */
[----:B------:R-:W3:Y:S08]  /*9ef0*/  LDCU.64 UR6, c[0x0][0x3a0] ;  /* 0x00007400ff0677ac */ /* 0x000ef00008000a00 */
[----:B------:R-:W-:Y:S01]  /*9f00*/  @!P2 IADD3 R190, P6, PT, RZ, -R190, RZ ;  /* 0x800000beffbea210 */ /* 0x000fe20007fde0ff */
[----:B------:R-:W4:-:S12]  /*9f10*/  LDCU.64 UR8, c[0x0][0x3a8] ;  /* 0x00007500ff0877ac */ /* 0x000f180008000a00 */
.L_x_4640:
[C---:B-1----:R-:W-:Y:S01]  /*9f20*/  ISETP.GE.AND P0, PT, R186.reuse, UR10, PT ;  /* 0x0000000aba007c0c */ /* 0x042fe2000bf06270 */
[----:B------:R-:W1:Y:S01]  /*9f30*/  @!P2 LDC R102, c[0x0][0x3c0] ;  /* 0x0000f000ff66ab82 */ /* 0x000e620000000800 */
[----:B------:R-:W-:Y:S07]  /*9f40*/  DEPBAR.LE SB0, 0x0 ;  /* 0x000080000000791a */ /* 0x000fee0000000000 */
[----:B------:R-:W-:Y:S01]  /*9f50*/  BAR.SYNC.DEFER_BLOCKING 0x0 ;  /* 0x0000000000007b1d */ /* 0x000fe20000010000 */
[----:B------:R-:W-:Y:S01]  /*9f60*/  ISETP.GE.AND P1, PT, R186, UR10, PT ;  /* 0x0000000aba007c0c */ /* 0x000fe2000bf26270 */
[----:B------:R-:W-:Y:S02]  /*9f70*/  IMAD.MOV.U32 R2, RZ, RZ, R180 ;  /* 0x000000ffff027224 */ /* 0x000fe400078e00b4 */
[----:B------:R-:W-:Y:S02]  /*9f80*/  IMAD.MOV.U32 R0, RZ, RZ, R181 ;  /* 0x000000ffff007224 */ /* 0x000fe400078e00b5 */
[----:B-1----:R-:W-:Y:S04]  /*9f90*/  @!P2 IMAD.SHL.U32 R4, R102, 0x80, RZ ;  /* 0x000000806604a824 */ /* 0x002fe800078e00ff */
[----:B------:R-:W-:Y:S01]  /*9fa0*/  @!P2 IMAD.X R4, RZ, RZ, ~R4, P6 ;  /* 0x000000ffff04a224 */ /* 0x000fe200030e0e04 */
[----:B------:R-:W1:Y:S04]  /*9fb0*/  LDC R179, c[0x0][0x3c4] ;  /* 0x0000f100ffb37b82 */ /* 0x000e680000000800 */
[----:B------:R-:W-:Y:S04]  /*9fc0*/  @!P2 SHF.R.S64 R5, R190, 0x1f, R4 ;  /* 0x0000001fbe05a819 */ /* 0x000fe80000001004 */
[----:B------:R-:W-:Y:S04]  /*9fd0*/  @!P2 IADD3 R180, P3, PT, R180, R5, RZ ;  /* 0x00000005b4b4a210 */ /* 0x000fe80007f7e0ff */
[----:B------:R-:W-:Y:S01]  /*9fe0*/  @!P2 LEA.HI.X.SX32 R181, R4, R181, 0x1, P3 ;  /* 0x000000b504b5a211 */ /* 0x000fe200018f0eff */
[----:B------:R-:W-:Y:S08]  /*9ff0*/  @!P2 BRA `(.L_x_4637) ;  /* 0x0000000000f4a947 */ /* 0x000ff00003800000 */
[----:B------:R-:W-:Y:S01]  /*a000*/  VIADD R8, R192, 0xffffff80 ;  /* 0xffffff80c0087836 */ /* 0x000fe20000000000 */
[----:B------:R-:W5:Y:S01]  /*a010*/  LDC R5, c[0x0][0x4f0] ;  /* 0x00013c00ff057b82 */ /* 0x000f620000000800 */
[----:B------:R-:W-:Y:S03]  /*a020*/  MOV R10, RZ ;  /* 0x000000ff000a7202 */ /* 0x000fe60000000f00 */
[----:B------:R-:W-:Y:S04]  /*a030*/  IABS R9, R8 ;  /* 0x0000000800097213 */ /* 0x000fe80000000000 */
[----:B------:R-:W2:Y:S01]  /*a040*/  LDC.64 R102, c[0x0][0x3c0] ;  /* 0x0000f000ff667b82 */ /* 0x000ea20000000a00 */
[-C--:B-----5:R-:W-:Y:S02]  /*a050*/  IABS R6, R5.reuse ;  /* 0x0000000500067213 */ /* 0x0a0fe40000000000 */
[----:B------:R-:W-:Y:S02]  /*a060*/  LOP3.LUT R8, R8, R5, RZ, 0x3c, !PT ;  /* 0x0000000508087212 */ /* 0x000fe400078e3cff */
[----:B------:R-:W5:Y:S10]  /*a070*/  I2F.RP R13, R6 ;  /* 0x00000006000d7306 */ /* 0x000f740000209400 */
[----:B-----5:R-:W5:Y:S02]  /*a080*/  MUFU.RCP R4, R13 ;  /* 0x0000000d00047308 */ /* 0x020f640000001000 */
[----:B-----5:R-:W-:Y:S08]  /*a090*/  VIADD R12, R4, 0xffffffe ;  /* 0x0ffffffe040c7836 */ /* 0x020ff00000000000 */
[----:B------:R-:W5:Y:S02]  /*a0a0*/  F2I.FTZ.U32.TRUNC.NTZ R11, R12 ;  /* 0x0000000c000b7305 */ /* 0x000f64000021f000 */
[--C-:B-----5:R-:W-:Y:S04]  /*a0b0*/  IMAD.MOV R7, RZ, RZ, -R11.reuse ;  /* 0x000000ffff077224 */ /* 0x120fe800078e0a0b */
[----:B------:R-:W-:Y:S04]  /*a0c0*/  IMAD R4, R7, R6, RZ ;  /* 0x0000000607047224 */ /* 0x000fe800078e02ff */
[----:B------:R-:W-:Y:S01]  /*a0d0*/  IMAD.HI.U32 R4, R11, R4, R10 ;  /* 0x000000040b047227 */ /* 0x000fe200078e000a */
[----:B------:R-:W-:Y:S05]  /*a0e0*/  IABS R11, R192 ;  /* 0x000000c0000b7213 */ /* 0x000fea0000000000 */
[C---:B------:R-:W-:Y:S04]  /*a0f0*/  IMAD.HI.U32 R10, R4.reuse, R9, RZ ;  /* 0x00000009040a7227 */ /* 0x040fe800078e00ff */
[----:B------:R-:W-:Y:S02]  /*a100*/  IMAD.MOV R7, RZ, RZ, -R10 ;  /* 0x000000ffff077224 */ /* 0x000fe400078e0a0a */
[----:B------:R-:W-:Y:S04]  /*a110*/  IMAD.HI.U32 R4, R4, R11, RZ ;  /* 0x0000000b04047227 */ /* 0x000fe800078e00ff */
[C---:B------:R-:W-:Y:S02]  /*a120*/  IMAD R9, R6.reuse, R7, R9 ;  /* 0x0000000706097224 */ /* 0x040fe400078e0209 */
[----:B------:R-:W-:Y:S03]  /*a130*/  IMAD.MOV R7, RZ, RZ, -R4 ;  /* 0x000000ffff077224 */ /* 0x000fe600078e0a04 */
[C---:B------:R-:W-:Y:S01]  /*a140*/  ISETP.GT.U32.AND P3, PT, R6.reuse, R9, PT ;  /* 0x000000090600720c */ /* 0x040fe20003f64070 */
[C---:B------:R-:W-:Y:S01]  /*a150*/  IMAD R11, R6.reuse, R7, R11 ;  /* 0x00000007060b7224 */ /* 0x040fe200078e020b */
[----:B------:R-:W-:Y:S04]  /*a160*/  LOP3.LUT R7, RZ, R5, RZ, 0x33, !PT ;  /* 0x00000005ff077212 */ /* 0x000fe800078e33ff */
        /* <DEDUP_REMOVED lines=8> */
[----:B------:R-:W-:Y:S05]  /*a1f0*/  LOP3.LUT R6, R192, R5, RZ, 0x3c, !PT ;  /* 0x00000005c0067212 */ /* 0x000fea00078e3cff */
[----:B------:R-:W-:Y:S02]  /*a200*/  @P5 IADD3 R10, PT, PT, R10, 0x1, RZ ;  /* 0x000000010a0a5810 */ /* 0x000fe40007ffe0ff */
[----:B------:R-:W-:Y:S03]  /*a210*/  ISETP.GE.AND P5, PT, R6, RZ, PT ;  /* 0x000000ff0600720c */ /* 0x000fe60003fa6270 */
[----:B------:R-:W-:Y:S02]  /*a220*/  @!P4 IMAD.MOV R10, RZ, RZ, -R10 ;  /* 0x000000ffff0ac224 */ /* 0x000fe400078e0a0a */
[----:B------:R-:W-:Y:S01]  /*a230*/  @P3 VIADD R4, R4, 0x1 ;  /* 0x0000000104043836 */ /* 0x000fe20000000000 */
[----:B------:R-:W-:Y:S04]  /*a240*/  ISETP.NE.AND P3, PT, R5, RZ, PT ;  /* 0x000000ff0500720c */ /* 0x000fe80003f65270 */
[----:B------:R-:W-:Y:S03]  /*a250*/  SEL R11, R7, R10, !P3 ;  /* 0x0000000a070b7207 */ /* 0x000fe60005800000 */
[----:B------:R-:W-:Y:S02]  /*a260*/  @!P5 IADD3 R4, PT, PT, -R4, RZ, RZ ;  /* 0x000000ff0404d210 */ /* 0x000fe40007ffe1ff */
[----:B------:R-:W-:Y:S02]  /*a270*/  LEA R8, P4, R11, R188, 0x2 ;  /* 0x000000bc0b087211 */ /* 0x000fe400078810ff */
[----:B------:R-:W-:Y:S02]  /*a280*/  SEL R7, R7, R4, !P3 ;  /* 0x0000000407077207 */ /* 0x000fe40005800000 */
[-C--:B------:R-:W-:Y:S02]  /*a290*/  LEA.HI.X.SX32 R9, R11, R189.reuse, 0x2, P4 ;  /* 0x000000bd0b097211 */ /* 0x080fe400020f16ff */
[C---:B------:R-:W-:Y:S01]  /*a2a0*/  LEA R12, P3, R7.reuse, R188, 0x2 ;  /* 0x000000bc070c7211 */ /* 0x040fe200078610ff */
[C---:B------:R-:W-:Y:S03]  /*a2b0*/  IMAD.IADD R6, R7.reuse, 0x1, -R11 ;  /* 0x0000000107067824 */ /* 0x040fe600078e0a0b */
[----:B------:R-:W-:Y:S01]  /*a2c0*/  LEA.HI.X.SX32 R13, R7, R189, 0x2, P3 ;  /* 0x000000bd070d7211 */ /* 0x000fe200018f16ff */
[----:B------:R-:W-:Y:S01]  /*a2d0*/  IMAD R5, R6, R5, -0x80 ;  /* 0xffffff8006057424 */ /* 0x000fe200078e0205 */
[----:B------:R-:W5:Y:S03]  /*a2e0*/  LDG.E R9, desc[UR16][R8.64] ;  /* 0x0000001008097981 */ /* 0x000f66000c1e1900 */
[-C--:B--2---:R-:W-:Y:S01]  /*a2f0*/  IMAD.WIDE.U32 R10, R5, R102.reuse, RZ ;  /* 0x00000066050a7225 */ /* 0x084fe200078e00ff */
[----:B------:R-:W5:Y:S02]  /*a300*/  LDG.E R4, desc[UR16][R12.64] ;  /* 0x000000100c047981 */ /* 0x000f64000c1e1900 */
[----:B------:R-:W-:Y:S05]  /*a310*/  SHF.R.S32.HI R7, RZ, 0x1f, R5 ;  /* 0x0000001fff077819 */ /* 0x000fea0000011405 */
[----:B------:R-:W-:Y:S04]  /*a320*/  IMAD R6, R7, R102, RZ ;  /* 0x0000006607067224 */ /* 0x000fe800078e02ff */
[----:B------:R-:W-:Y:S05]  /*a330*/  IMAD R6, R5, R103, R6 ;  /* 0x0000006705067224 */ /* 0x000fea00078e0206 */
[----:B------:R-:W-:Y:S01]  /*a340*/  IADD3 R11, PT, PT, R11, R6, RZ ;  /* 0x000000060b0b7210 */ /* 0x000fe20007ffe0ff */
[----:B-----5:R-:W-:Y:S04]  /*a350*/  IMAD.IADD R4, R9, 0x1, -R4 ;  /* 0x0000000109047824 */ /* 0x020fe800078e0a04 */
[----:B----4-:R-:W-:Y:S01]  /*a360*/  IMAD.WIDE.U32 R10, R4, UR8, R10 ;  /* 0x00000008040a7c25 */ /* 0x010fe2000f8e000a */
[----:B------:R-:W-:Y:S02]  /*a370*/  SHF.R.S32.HI R5, RZ, 0x1f, R4 ;  /* 0x0000001fff057819 */ /* 0x000fe40000011404 */
[----:B------:R-:W-:Y:S03]  /*a380*/  LEA R180, P3, R10, R2, 0x1 ;  /* 0x000000020ab47211 */ /* 0x000fe600078608ff */
[----:B------:R-:W-:Y:S04]  /*a390*/  IMAD R5, R5, UR8, RZ ;  /* 0x0000000805057c24 */ /* 0x000fe8000f8e02ff */
[----:B------:R-:W-:Y:S04]  /*a3a0*/  IMAD R5, R4, UR9, R5 ;  /* 0x0000000904057c24 */ /* 0x000fe8000f8e0205 */
[----:B------:R-:W-:Y:S05]  /*a3b0*/  IMAD.IADD R5, R11, 0x1, R5 ;  /* 0x000000010b057824 */ /* 0x000fea00078e0205 */
[----:B------:R-:W-:Y:S07]  /*a3c0*/  LEA.HI.X R181, R10, R0, R5, 0x1, P3 ;  /* 0x000000000ab57211 */ /* 0x000fee00018f0c05 */
.L_x_4637:
[C---:B------:R-:W-:Y:S01]  /*a3d0*/  IMAD.SHL.U32 R103, R102.reuse, 0x20, RZ ;  /* 0x0000002066677824 */ /* 0x040fe200078e00ff */
[----:B-1----:R-:W-:Y:S01]  /*a3e0*/  SHF.L.U64.HI R0, R102, 0x5, R179 ;  /* 0x0000000566007819 */ /* 0x002fe200000102b3 */
[----:B------:R-:W-:Y:S01]  /*a3f0*/  @!PT LDS RZ, [RZ] ;  /* 0x00000000fffff984 */ /* 0x000fe20000000800 */
[----:B------:R-:W-:Y:S01]  /*a400*/  @!PT LDS RZ, [RZ] ;  /* 0x00000000fffff984 */ /* 0x000fe20000000800 */
[----:B------:R-:W-:Y:S01]  /*a410*/  @!PT LDS RZ, [RZ] ;  /* 0x00000000fffff984 */ /* 0x000fe20000000800 */
[----:B------:R1:W-:Y:S01]  /*a420*/  @!P1 LDGSTS.E.BYPASS.LTC128B.128 [R185+0x6000], desc[UR16][R180.64] ;  /* 0x06000000b4b99fae */ /* 0x0003e2000b981a10 */
[----:B------:R-:W-:Y:S02]  /*a430*/  @!P0 IMAD R100, R179, 0x60, RZ ;  /* 0x00000060b3648824 */ /* 0x000fe400078e02ff */
[----:B------:R-:W-:Y:S01]  /*a440*/  IADD3 R196, P3, PT, R103, R180, RZ ;  /* 0x000000b467c47210 */ /* 0x000fe20007f7e0ff */
[----:B------:R-:W-:Y:S01]  /*a450*/  @P1 STS.128 [R185+0x6000], RZ ;  /* 0x006000ffb9001388 */ /* 0x000fe20000000c00 */
[----:B------:R-:W-:Y:S02]  /*a460*/  @!P0 IMAD R2, R179, 0xa0, RZ ;  /* 0x000000a0b3028824 */ /* 0x000fe400078e02ff */
[-C--:B------:R-:W-:Y:S01]  /*a470*/  @!P0 MOV R206, R196.reuse ;  /* 0x000000c400ce8202 */ /* 0x080fe20000000f00 */
[----:B------:R-:W-:Y:S01]  /*a480*/  IMAD.X R197, R0, 0x1, R181, P3 ;  /* 0x0000000100c57824 */ /* 0x000fe200018e06b5 */
[CC--:B------:R-:W-:Y:S01]  /*a490*/  @!P0 LEA R204, P4, R102.reuse, R196.reuse, 0x6 ;  /* 0x000000c466cc8211 */ /* 0x0c0fe200078830ff */
[----:B------:R-:W-:Y:S01]  /*a4a0*/  @P0 STS.128 [R185+0x6800], RZ ;  /* 0x006800ffb9000388 */ /* 0x000fe20000000c00 */
[C---:B------:R-:W-:Y:S01]  /*a4b0*/  @!P0 LEA R200, P3, R102.reuse, R196, 0x7 ;  /* 0x000000c466c88211 */ /* 0x040fe200078638ff */
[----:B------:R-:W-:Y:S01]  /*a4c0*/  @!P0 IMAD.MOV.U32 R207, RZ, RZ, R197 ;  /* 0x000000ffffcf8224 */ /* 0x000fe200078e00c5 */
[CC--:B------:R-:W-:Y:S01]  /*a4d0*/  @!P0 LEA.HI.X R205, R102.reuse, R197.reuse, R179, 0x6, P4 ;  /* 0x000000c566cd8211 */ /* 0x0c0fe200020f34b3 */
[C---:B------:R-:W-:Y:S01]  /*a4e0*/  @!P0 IMAD.WIDE.U32 R202, R102.reuse, 0x60, R196 ;  /* 0x0000006066ca8825 */ /* 0x040fe200078e00c4 */
[C---:B------:R-:W-:Y:S01]  /*a4f0*/  @!P0 LEA.HI.X R201, R102.reuse, R197, R179, 0x7, P3 ;  /* 0x000000c566c98211 */ /* 0x040fe200018f3cb3 */
[----:B------:R-:W-:Y:S01]  /*a500*/  @!PT LDS RZ, [RZ] ;  /* 0x00000000fffff984 */ /* 0x000fe20000000800 */
[----:B------:R-:W-:Y:S01]  /*a510*/  @!PT LDS RZ, [RZ] ;  /* 0x00000000fffff984 */ /* 0x000fe20000000800 */
[----:B------:R-:W-:Y:S01]  /*a520*/  @!PT LDS RZ, [RZ] ;  /* 0x00000000fffff984 */ /* 0x000fe20000000800 */
[----:B------:R1:W-:Y:S02]  /*a530*/  @!P0 LDGSTS.E.BYPASS.LTC128B.128 [R185+0x6800], desc[UR16][R196.64] ;  /* 0x06800000c4b98fae */ /* 0x0003e4000b981a10 */
[C---:B------:R-:W-:Y:S02]  /*a540*/  @!P0 IMAD.WIDE.U32 R198, R102.reuse, 0xa0, R196 ;  /* 0x000000a066c68825 */ /* 0x040fe400078e00c4 */
[----:B------:R-:W-:Y:S02]  /*a550*/  @P0 STS.128 [R185+0x7000], RZ ;  /* 0x007000ffb9000388 */ /* 0x000fe40000000c00 */
[----:B------:R-:W-:Y:S01]  /*a560*/  @!P0 IMAD.WIDE.U32 R206, R102, 0xc0, R206 ;  /* 0x000000c066ce8825 */ /* 0x000fe200078e00ce */
[----:B------:R-:W-:Y:S02]  /*a570*/  @!P0 IADD3 R102, P3, PT, R196, R103, RZ ;  /* 0x00000067c4668210 */ /* 0x000fe40007f7e0ff */
[----:B------:R-:W-:Y:S01]  /*a580*/  @!P0 IADD3 R199, PT, PT, R2, R199, RZ ;  /* 0x000000c702c78210 */ /* 0x000fe20007ffe0ff */
[----:B------:R-:W-:Y:S01]  /*a590*/  @!P0 IMAD.IADD R203, R100, 0x1, R203 ;  /* 0x0000000164cb8824 */ /* 0x000fe200078e02cb */
[----:B------:R-:W-:Y:S01]  /*a5a0*/  @!P0 IADD3.X R103, PT, PT, R197, R0, RZ, P3, !PT ;  /* 0x00000000c5678210 */ /* 0x000fe20001ffe4ff */
[----:B------:R-:W-:Y:S01]  /*a5b0*/  @!P0 IMAD R179, R179, 0xc0, RZ ;  /* 0x000000c0b3b38824 */ /* 0x000fe200078e02ff */
[----:B------:R-:W-:Y:S03]  /*a5c0*/  ISETP.NE.AND P3, PT, R191, 0x1, PT ;  /* 0x00000001bf00780c */ /* 0x000fe60003f65270 */
[----:B------:R-:W-:Y:S01]  /*a5d0*/  @!PT LDS RZ, [RZ] ;  /* 0x00000000fffff984 */ /* 0x000fe20000000800 */
[----:B------:R-:W-:Y:S01]  /*a5e0*/  @!PT LDS RZ, [RZ] ;  /* 0x00000000fffff984 */ /* 0x000fe20000000800 */
[----:B------:R-:W-:Y:S01]  /*a5f0*/  @!PT LDS RZ, [RZ] ;  /* 0x00000000fffff984 */ /* 0x000fe20000000800 */
[----:B------:R1:W-:Y:S01]  /*a600*/  @!P0 LDGSTS.E.BYPASS.LTC128B.128 [R185+0x7000], desc[UR16][R102.64] ;  /* 0x0700000066b98fae */ /* 0x0003e2000b981a10 */
[----:B------:R-:W-:Y:S03]  /*a610*/  @!P0 IMAD.IADD R207, R179, 0x1, R207 ;  /* 0x00000001b3cf8824 */ /* 0x000fe600078e02cf */
        /* <DEDUP_REMOVED lines=27> */
[----:B------:R-:W2:Y:S04]  /*a7d0*/  LDSM.16.M88.4 R112, [R174+UR5+0x2800] ;  /* 0x00280005ae70783b */ /* 0x000ea80008000200 */
[----:B------:R-:W3:Y:S04]  /*a7e0*/  LDSM.16.M88.4 R116, [R174+UR5+0x3000] ;  /* 0x00300005ae74783b */ /* 0x000ee80008000200 */
[----:B------:R-:W0:Y:S04]  /*a7f0*/  LDGDEPBAR ;  /* 0x00000000000079af */ /* 0x000e280000000000 */
[----:B------:R-:W4:Y:S04]  /*a800*/  LDSM.16.M88.4 R120, [R174+UR5+0x3800] ;  /* 0x00380005ae78783b */ /* 0x000f280008000200 */
[----:B------:R-:W1:Y:S04]  /*a810*/  LDSM.16.M88.4 R124, [R174+UR5+0x4000] ;  /* 0x00400005ae7c783b */ /* 0x000e680008000200 */
[----:B------:R-:W1:Y:S04]  /*a820*/  LDSM.16.M88.4 R128, [R174+UR5+0x4800] ;  /* 0x00480005ae80783b */ /* 0x000e680008000200 */
[----:B------:R-:W1:Y:S04]  /*a830*/  LDSM.16.M88.4 R132, [R174+UR5+0x5000] ;  /* 0x00500005ae84783b */ /* 0x000e680008000200 */
[----:B------:R-:W1:Y:S04]  /*a840*/  LDSM.16.M88.4 R136, [R174+UR5+0x5800] ;  /* 0x00580005ae88783b */ /* 0x000e680008000200 */
[----:B------:R-:W-:Y:S01]  /*a850*/  LDSM.16.M88.4 R140, [R173] ;  /* 0x00000000ad8c783b */ /* 0x000fe20000000200 */
[C---:B-----5:R-:W-:Y:S03]  /*a860*/  HMMA.16816.F32.BF16 R4, R104.reuse, R108, RZ ;  /* 0x0000006c6804723c */ /* 0x060fe600000418ff */
[----:B------:R-:W5:Y:S04]  /*a870*/  LDSM.16.M88.4 R144, [R169+0x2000] ;  /* 0x00200000a990783b */ /* 0x000f680000000200 */
[----:B------:R-:W5:Y:S01]  /*a880*/  LDSM.16.M88.4 R148, [R169+0x2800] ;  /* 0x00280000a994783b */ /* 0x000f620000000200 */
[C---:B------:R-:W-:Y:S03]  /*a890*/  HMMA.16816.F32.BF16 R8, R104.reuse, R110, RZ ;  /* 0x0000006e6808723c */ /* 0x040fe600000418ff */
[----:B------:R-:W5:Y:S04]  /*a8a0*/  LDSM.16.M88.4 R152, [R169+0x3000] ;  /* 0x00300000a998783b */ /* 0x000f680000000200 */
[----:B------:R-:W5:Y:S01]  /*a8b0*/  LDSM.16.M88.4 R156, [R169+0x3800] ;  /* 0x00380000a99c783b */ /* 0x000f620000000200 */
[C---:B--2---:R-:W-:Y:S03]  /*a8c0*/  HMMA.16816.F32.BF16 R12, R104.reuse, R112, RZ ;  /* 0x00000070680c723c */ /* 0x044fe600000418ff */
[----:B------:R-:W2:Y:S04]  /*a8d0*/  LDSM.16.M88.4 R160, [R169+0x4000] ;  /* 0x00400000a9a0783b */ /* 0x000ea80000000200 */
[----:B------:R-:W-:Y:S01]  /*a8e0*/  LDSM.16.M88.4 R108, [R169+0x5000] ;  /* 0x00500000a96c783b */ /* 0x000fe20000000200 */
[C---:B------:R-:W-:Y:S03]  /*a8f0*/  HMMA.16816.F32.BF16 R16, R104.reuse, R114, RZ ;  /* 0x000000726810723c */ /* 0x040fe600000418ff */
[----:B------:R-:W-:Y:S05]  /*a900*/  LDSM.16.M88.4 R112, [R169+0x5800] ;  /* 0x00580000a970783b */ /* 0x000fea0000000200 */
[C---:B---3--:R-:W-:Y:S08]  /*a910*/  HMMA.16816.F32.BF16 R20, R104.reuse, R116, RZ ;  /* 0x000000746814723c */ /* 0x048ff000000418ff */
[C---:B------:R-:W-:Y:S01]  /*a920*/  HMMA.16816.F32.BF16 R24, R104.reuse, R118, RZ ;  /* 0x000000766818723c */ /* 0x040fe200000418ff */
[----:B------:R-:W-:Y:S07]  /*a930*/  LDSM.16.M88.4 R116, [R172] ;  /* 0x00000000ac74783b */ /* 0x000fee0000000200 */
[C---:B----4-:R-:W-:Y:S08]  /*a940*/  HMMA.16816.F32.BF16 R28, R104.reuse, R120, RZ ;  /* 0x00000078681c723c */ /* 0x050ff000000418ff */
[C---:B------:R-:W-:Y:S01]  /*a950*/  HMMA.16816.F32.BF16 R32, R104.reuse, R122, RZ ;  /* 0x0000007a6820723c */ /* 0x040fe200000418ff */
[----:B------:R-:W-:Y:S07]  /*a960*/  LDSM.16.M88.4 R120, [R168+0x2000] ;  /* 0x00200000a878783b */ /* 0x000fee0000000200 */
[C---:B-1----:R-:W-:Y:S08]  /*a970*/  HMMA.16816.F32.BF16 R36, R104.reuse, R124, RZ ;  /* 0x0000007c6824723c */ /* 0x042ff000000418ff */
        /* <DEDUP_REMOVED lines=9> */
[----:B------:R-:W-:Y:S01]  /*aa10*/  HMMA.16816.F32.BF16 R64, R104, R138, RZ ;  /* 0x0000008a6840723c */ /* 0x000fe200000418ff */
[----:B------:R-:W1:Y:S07]  /*aa20*/  LDSM.16.M88.4 R104, [R169+0x4800] ;  /* 0x00480000a968783b */ /* 0x000e6e0000000200 */
        /* <DEDUP_REMOVED lines=10> */
[C---:B-1----:R-:W-:Y:S08]  /*aad0*/  HMMA.16816.F32.BF16 R44, R140.reuse, R104, R44 ;  /* 0x000000688c2c723c */ /* 0x042ff0000004182c */
[C---:B------:R-:W-:Y:S01]  /*aae0*/  HMMA.16816.F32.BF16 R48, R140.reuse, R106, R48 ;  /* 0x0000006a8c30723c */ /* 0x040fe20000041830 */
[----:B------:R-:W1:Y:S07]  /*aaf0*/  LDSM.16.M88.4 R104, [R168+0x3800] ;  /* 0x00380000a868783b */ /* 0x000e6e0000000200 */
[C---:B------:R-:W-:Y:S08]  /*ab00*/  HMMA.16816.F32.BF16 R52, R140.reuse, R108, R52 ;  /* 0x0000006c8c34723c */ /* 0x040ff00000041834 */
[C---:B------:R-:W-:Y:S01]  /*ab10*/  HMMA.16816.F32.BF16 R56, R140.reuse, R110, R56 ;  /* 0x0000006e8c38723c */ /* 0x040fe20000041838 */
[----:B------:R-:W2:Y:S07]  /*ab20*/  LDSM.16.M88.4 R108, [R168+0x4000] ;  /* 0x00400000a86c783b */ /* 0x000eae0000000200 */
[C---:B------:R-:W-:Y:S08]  /*ab30*/  HMMA.16816.F32.BF16 R60, R140.reuse, R112, R60 ;  /* 0x000000708c3c723c */ /* 0x040ff0000004183c */
[----:B------:R-:W-:Y:S01]  /*ab40*/  HMMA.16816.F32.BF16 R64, R140, R114, R64 ;  /* 0x000000728c40723c */ /* 0x000fe20000041840 */
        /* <DEDUP_REMOVED lines=9> */
[----:B------:R-:W5:Y:S07]  /*abe0*/  LDSM.16.M88.4 R128, [R171] ;  /* 0x00000000ab80783b */ /* 0x000f6e0000000200 */
        /* <DEDUP_REMOVED lines=11> */
[----:B------:R-:W-:Y:S07]  /*aca0*/  LDSM.16.M88.4 R120, [R167+0x4800] ;  /* 0x00480000a778783b */ /* 0x000fee0000000200 */
[C---:B-----5:R-:W-:Y:S08]  /*acb0*/  HMMA.16816.F32.BF16 R60, R116.reuse, R124, R60 ;  /* 0x0000007c743c723c */ /* 0x060ff0000004183c */
[----:B------:R-:W-:Y:S01]  /*acc0*/  HMMA.16816.F32.BF16 R64, R116, R126, R64 ;  /* 0x0000007e7440723c */ /* 0x000fe20000041840 */
[----:B------:R-:W4:Y:S04]  /*acd0*/  LDSM.16.M88.4 R116, [R167+0x4000] ;  /* 0x00400000a774783b */ /* 0x000f280000000200 */
[----:B------:R-:W5:Y:S03]  /*ace0*/  LDSM.16.M88.4 R124, [R167+0x5000] ;  /* 0x00500000a77c783b */ /* 0x000f660000000200 */
[C---:B------:R-:W-:Y:S08]  /*acf0*/  HMMA.16816.F32.BF16 R4, R128.reuse, R132, R4 ;  /* 0x000000848004723c */ /* 0x040ff00000041804 */
[C---:B------:R-:W-:Y:S01]  /*ad00*/  HMMA.16816.F32.BF16 R8, R128.reuse, R134, R8 ;  /* 0x000000868008723c */ /* 0x040fe20000041808 */
[----:B------:R-:W5:Y:S01]  /*ad10*/  LDSM.16.M88.4 R132, [R167+0x5800] ;  /* 0x00580000a784783b */ /* 0x000f620000000200 */
[----:B------:R-:W-:Y:S04]  /*ad20*/  DEPBAR.LE SB0, 0x0 ;  /* 0x000080000000791a */ /* 0x000fe80000000000 */
[----:B------:R-:W-:Y:S02]  /*ad30*/  BAR.SYNC.DEFER_BLOCKING 0x0 ;  /* 0x0000000000007b1d */ /* 0x000fe40000010000 */
[C---:B-1----:R-:W-:Y:S08]  /*ad40*/  HMMA.16816.F32.BF16 R12, R128.reuse, R104, R12 ;  /* 0x00000068800c723c */ /* 0x042ff0000004180c */
[C---:B------:R-:W-:Y:S08]  /*ad50*/  HMMA.16816.F32.BF16 R16, R128.reuse, R106, R16 ;  /* 0x0000006a8010723c */ /* 0x040ff00000041810 */
[C---:B--2---:R-:W-:Y:S08]  /*ad60*/  HMMA.16816.F32.BF16 R20, R128.reuse, R108, R20 ;  /* 0x0000006c8014723c */ /* 0x044ff00000041814 */
[C---:B------:R-:W-:Y:S08]  /*ad70*/  HMMA.16816.F32.BF16 R24, R128.reuse, R110, R24 ;  /* 0x0000006e8018723c */ /* 0x040ff00000041818 */
[C---:B---3--:R-:W-:Y:S08]  /*ad80*/  HMMA.16816.F32.BF16 R28, R128.reuse, R112, R28 ;  /* 0x00000070801c723c */ /* 0x048ff0000004181c */
[C---:B------:R-:W-:Y:S08]  /*ad90*/  HMMA.16816.F32.BF16 R32, R128.reuse, R114, R32 ;  /* 0x000000728020723c */ /* 0x040ff00000041820 */
[C---:B----4-:R-:W-:Y:S08]  /*ada0*/  HMMA.16816.F32.BF16 R36, R128.reuse, R116, R36 ;  /* 0x000000748024723c */ /* 0x050ff00000041824 */
[C---:B------:R-:W-:Y:S08]  /*adb0*/  HMMA.16816.F32.BF16 R40, R128.reuse, R118, R40 ;  /* 0x000000768028723c */ /* 0x040ff00000041828 */
[C---:B------:R-:W-:Y:S08]  /*adc0*/  HMMA.16816.F32.BF16 R44, R128.reuse, R120, R44 ;  /* 0x00000078802c723c */ /* 0x040ff0000004182c */
[C---:B------:R-:W-:Y:S08]  /*add0*/  HMMA.16816.F32.BF16 R48, R128.reuse, R122, R48 ;  /* 0x0000007a8030723c */ /* 0x040ff00000041830 */
[C---:B-----5:R-:W-:Y:S08]  /*ade0*/  HMMA.16816.F32.BF16 R52, R128.reuse, R124, R52 ;  /* 0x0000007c8034723c */ /* 0x060ff00000041834 */
[C---:B------:R-:W-:Y:S08]  /*adf0*/  HMMA.16816.F32.BF16 R56, R128.reuse, R126, R56 ;  /* 0x0000007e8038723c */ /* 0x040ff00000041838 */
[C---:B------:R-:W-:Y:S08]  /*ae00*/  HMMA.16816.F32.BF16 R60, R128.reuse, R132, R60 ;  /* 0x00000084803c723c */ /* 0x040ff0000004183c */
[----:B------:R-:W-:Y:S01]  /*ae10*/  HMMA.16816.F32.BF16 R64, R128, R134, R64 ;  /* 0x000000868040723c */ /* 0x000fe20000041840 */
[----:B------:R-:W-:Y:S08]  /*ae20*/  @!UPT UIADD3 URZ, UPT, UPT, URZ, URZ, URZ ;  /* 0x000000fffffff290 */ /* 0x000ff0000fffe0ff */
[----:B------:R-:W-:Y:S11]  /*ae30*/  @!P3 BRA `(.L_x_4638) ;  /* 0x000000080014b947 */ /* 0x000ff60003800000 */
[----:B------:R-:W1:Y:S01]  /*ae40*/  @!P2 LDC R102, c[0x0][0x3b8] ;  /* 0x0000ee00ff66ab82 */ /* 0x000e620000000800 */
[----:B------:R-:W-:Y:S07]  /*ae50*/  @!P2 IMAD.MOV.U32 R2, RZ, RZ, RZ ;  /* 0x000000ffff02a224 */ /* 0x000fee00078e00ff */
[----:B------:R-:W2:Y:S01]  /*ae60*/  LDC R105, c[0x0][0x3bc] ;  /* 0x0000ef00ff697b82 */ /* 0x000ea20000000800 */
        /* <DEDUP_REMOVED lines=22> */
[-C--:B------:R-:W-:Y:S03]  /*afd0*/  LOP3.LUT R103, R103, R0.reuse, RZ, 0x3c, !PT ;  /* 0x0000000067677212 */ /* 0x080fe600078e3cff */
[C---:B------:R-:W-:Y:S04]  /*afe0*/  IMAD.HI.U32 R102, R2.reuse, R109, RZ ;  /* 0x0000006d02667227 */ /* 0x040fe800078e00ff */
[----:B------:R-:W-:Y:S02]  /*aff0*/  IMAD.MOV R107, RZ, RZ, -R102 ;  /* 0x000000ffff6b7224 */ /* 0x000fe400078e0a66 */
[----:B------:R-:W-:Y:S04]  /*b000*/  IMAD.HI.U32 R2, R2, R111, RZ ;  /* 0x0000006f02027227 */ /* 0x000fe800078e00ff */
[----:B------:R-:W-:Y:S01]  /*b010*/  IMAD R109, R100, R107, R109 ;  /* 0x0000006b646d7224 */ /* 0x000fe200078e026d */
[----:B------:R-:W-:Y:S02]  /*b020*/  IADD3 R104, PT, PT, -R2, RZ, RZ ;  /* 0x000000ff02687210 */ /* 0x000fe40007ffe1ff */
[----:B------:R-:W-:Y:S02]  /*b030*/  LOP3.LUT R107, RZ, R0, RZ, 0x33, !PT ;  /* 0x00000000ff6b7212 */ /* 0x000fe400078e33ff */
[C---:B------:R-:W-:Y:S01]  /*b040*/  ISETP.GT.U32.AND P3, PT, R100.reuse, R109, PT ;  /* 0x0000006d6400720c */ /* 0x040fe20003f64070 */
[C---:B------:R-:W-:Y:S05]  /*b050*/  IMAD R111, R100.reuse, R104, R111 ;  /* 0x00000068646f7224 */ /* 0x040fea00078e026f */
[----:B------:R-:W-:Y:S07]  /*b060*/  ISETP.GT.U32.AND P4, PT, R100, R111, PT ;  /* 0x0000006f6400720c */ /* 0x000fee0003f84070 */
[----:B------:R-:W-:Y:S01]  /*b070*/  @!P3 IADD3 R102, PT, PT, R102, 0x1, RZ ;  /* 0x000000016666b810 */ /* 0x000fe20007ffe0ff */
[--C-:B------:R-:W-:Y:S05]  /*b080*/  @!P3 IMAD.IADD R109, R109, 0x1, -R100.reuse ;  /* 0x000000016d6db824 */ /* 0x100fea00078e0a64 */
[-C--:B------:R-:W-:Y:S01]  /*b090*/  ISETP.GE.U32.AND P5, PT, R109, R100.reuse, PT ;  /* 0x000000646d00720c */ /* 0x080fe20003fa6070 */
[----:B------:R-:W-:Y:S02]  /*b0a0*/  @!P4 IMAD.IADD R111, R111, 0x1, -R100 ;  /* 0x000000016f6fc824 */ /* 0x000fe400078e0a64 */
        /* <DEDUP_REMOVED lines=14> */
[C---:B------:R-:W-:Y:S04]  /*b190*/  LEA R112, P3, R107.reuse, R188, 0x2 ;  /* 0x000000bc6b707211 */ /* 0x040fe800078610ff */
[C---:B------:R-:W-:Y:S01]  /*b1a0*/  LEA.HI.X.SX32 R113, R107.reuse, R189, 0x2, P3 ;  /* 0x000000bd6b717211 */ /* 0x040fe200018f16ff */
[----:B------:R-:W2:Y:S01]  /*b1b0*/  LDG.E R109, desc[UR16][R108.64] ;  /* 0x000000106c6d7981 */ /* 0x000ea2000c1e1900 */
        /* <DEDUP_REMOVED lines=16> */
.L_x_4639:
[----:B------:R-:W-:Y:S01]  /*b2c0*/  @!P1 IMAD.MOV.U32 R179, RZ, RZ, R177 ;  /* 0x000000ffffb39224 */ /* 0x000fe200078e00b1 */
[C---:B------:R-:W-:Y:S01]  /*b2d0*/  LEA R106, P3, R102.reuse, R178, 0x5 ;  /* 0x000000b2666a7211 */ /* 0x040fe200078628ff */
[C---:B------:R-:W-:Y:S02]  /*b2e0*/  @!P0 IMAD R2, R105.reuse, 0x60, RZ ;  /* 0x0000006069028824 */ /* 0x040fe400078e02ff */
[C---:B------:R-:W-:Y:S01]  /*b2f0*/  @!P0 IMAD R0, R105.reuse, 0xa0, RZ ;  /* 0x000000a069008824 */ /* 0x040fe200078e02ff */
[----:B------:R-:W-:Y:S01]  /*b300*/  @!PT LDS RZ, [RZ] ;  /* 0x00000000fffff984 */ /* 0x000fe20000000800 */
[----:B------:R-:W-:Y:S01]  /*b310*/  @!PT LDS RZ, [RZ] ;  /* 0x00000000fffff984 */ /* 0x000fe20000000800 */
[----:B------:R-:W-:Y:S01]  /*b320*/  @!PT LDS RZ, [RZ] ;  /* 0x00000000fffff984 */ /* 0x000fe20000000800 */
[----:B------:R1:W-:Y:S01]  /*b330*/  @!P1 LDGSTS.E.BYPASS.LTC128B.128 [R185+0x2000], desc[UR16][R178.64] ;  /* 0x02000000b2b99fae */ /* 0x0003e2000b981a10 */
[C---:B------:R-:W-:Y:S01]  /*b340*/  LEA.HI.X R107, R102.reuse, R177, R105, 0x5, P3 ;  /* 0x000000b1666b7211 */ /* 0x040fe200018f2c69 */
[--C-:B------:R-:W-:Y:S01]  /*b350*/  @!P0 IMAD.MOV.U32 R118, RZ, RZ, R106.reuse ;  /* 0x000000ffff768224 */ /* 0x100fe200078e006a */
[CC--:B------:R-:W-:Y:S01]  /*b360*/  @!P0 LEA R116, P5, R102.reuse, R106.reuse, 0x5 ;  /* 0x0000006a66748211 */ /* 0x0c0fe200078a28ff */
[----:B------:R1:W-:Y:S01]  /*b370*/  @P1 STS.128 [R185+0x2000], RZ ;  /* 0x002000ffb9001388 */ /* 0x0003e20000000c00 */
[CC--:B------:R-:W-:Y:S01]  /*b380*/  @!P0 LEA R114, P4, R102.reuse, R106.reuse, 0x6 ;  /* 0x0000006a66728211 */ /* 0x0c0fe200078830ff */
[C---:B------:R-:W-:Y:S01]  /*b390*/  @!P0 IMAD.WIDE.U32 R112, R102.reuse, 0x60, R106 ;  /* 0x0000006066708825 */ /* 0x040fe200078e006a */
[CCC-:B------:R-:W-:Y:S01]  /*b3a0*/  @!P0 LEA.HI.X R117, R102.reuse, R107.reuse, R105.reuse, 0x5, P5 ;  /* 0x0000006b66758211 */ /* 0x1c0fe200028f2c69 */
[----:B------:R1:W-:Y:S01]  /*b3b0*/  @P0 STS.128 [R185+0x2800], RZ ;  /* 0x002800ffb9000388 */ /* 0x0003e20000000c00 */
[-C--:B------:R-:W-:Y:S01]  /*b3c0*/  @!P0 LEA.HI.X R115, R102, R107.reuse, R105, 0x6, P4 ;  /* 0x0000006b66738211 */ /* 0x080fe200020f3469 */
[----:B------:R-:W-:Y:S01]  /*b3d0*/  @!P0 IMAD.IADD R113, R2, 0x1, R113 ;  /* 0x0000000102718824 */ /* 0x000fe200078e0271 */
[C---:B------:R-:W-:Y:S01]  /*b3e0*/  @!P0 LEA R110, P3, R102.reuse, R106, 0x7 ;  /* 0x0000006a666e8211 */ /* 0x040fe200078638ff */
[----:B------:R-:W-:Y:S01]  /*b3f0*/  @!PT LDS RZ, [RZ] ;  /* 0x00000000fffff984 */ /* 0x000fe20000000800 */
[----:B------:R-:W-:Y:S01]  /*b400*/  @!PT LDS RZ, [RZ] ;  /* 0x00000000fffff984 */ /* 0x000fe20000000800 */
[----:B------:R-:W-:Y:S01]  /*b410*/  @!PT LDS RZ, [RZ] ;  /* 0x00000000fffff984 */ /* 0x000fe20000000800 */
[----:B------:R1:W-:Y:S01]  /*b420*/  @!P0 LDGSTS.E.BYPASS.LTC128B.128 [R185+0x2800], desc[UR16][R106.64] ;  /* 0x028000006ab98fae */ /* 0x0003e2000b981a10 */
[C---:B------:R-:W-:Y:S01]  /*b430*/  @!P0 IMAD.WIDE.U32 R108, R102.reuse, 0xa0, R106 ;  /* 0x000000a0666c8825 */ /* 0x040fe200078e006a */
[-C--:B------:R-:W-:Y:S02]  /*b440*/  @!P0 MOV R119, R107.reuse ;  /* 0x0000006b00778202 */ /* 0x080fe40000000f00 */
[----:B------:R1:W-:Y:S01]  /*b450*/  @P0 STS.128 [R185+0x3000], RZ ;  /* 0x003000ffb9000388 */ /* 0x0003e20000000c00 */
[----:B------:R-:W-:Y:S01]  /*b460*/  @!P0 LEA.HI.X R111, R102, R107, R105, 0x7, P3 ;  /* 0x0000006b666f8211 */ /* 0x000fe200018f3c69 */
[----:B------:R-:W-:Y:S01]  /*b470*/  @!P0 IMAD R105, R105, 0xc0, RZ ;  /* 0x000000c069698824 */ /* 0x000fe200078e02ff */
[----:B------:R-:W-:Y:S01]  /*b480*/  @!P0 IADD3 R109, PT, PT, R0, R109, RZ ;  /* 0x0000006d006d8210 */ /* 0x000fe20007ffe0ff */
[----:B------:R-:W-:Y:S01]  /*b490*/  @!PT LDS RZ, [RZ] ;  /* 0x00000000fffff984 */ /* 0x000fe20000000800 */
[----:B------:R-:W-:Y:S01]  /*b4a0*/  @!PT LDS RZ, [RZ] ;  /* 0x00000000fffff984 */ /* 0x000fe20000000800 */
[----:B------:R-:W-:Y:S01]  /*b4b0*/  @!PT LDS RZ, [RZ] ;  /* 0x00000000fffff984 */ /* 0x000fe20000000800 */
[----:B------:R1:W-:Y:S01]  /*b4c0*/  @!P0 LDGSTS.E.BYPASS.LTC128B.128 [R185+0x3000], desc[UR16][R116.64] ;  /* 0x0300000074b98fae */ /* 0x0003e2000b981a10 */
[----:B------:R-:W-:Y:S03]  /*b4d0*/  @!P0 IMAD.WIDE.U32 R102, R102, 0xc0, R118 ;  /* 0x000000c066668825 */ /* 0x000fe600078e0076 */
[----:B------:R1:W-:Y:S01]  /*b4e0*/  @P0 STS.128 [R185+0x3800], RZ ;  /* 0x003800ffb9000388 */ /* 0x0003e20000000c00 */
[----:B------:R-:W-:Y:S03]  /*b4f0*/  @!P0 IMAD.IADD R103, R105, 0x1, R103 ;  /* 0x0000000169678824 */ /* 0x000fe600078e0267 */
        /* <DEDUP_REMOVED lines=25> */
.L_x_4638:
[----:B------:R-:W-:Y:S01]  /*b690*/  FMNMX3.FTZ R0, R3, R6, R7, !PT ;  /* 0x0000000603007276 */ /* 0x000fe20007810007 */
[----:B-1----:R-:W-:Y:S01]  /*b6a0*/  LDSM.16.MT88.4 R112, [R165+0x6000] ;  /* 0x00600000a570783b */ /* 0x002fe20000004200 */
        /* <DEDUP_REMOVED lines=42> */
[C---:B------:R-:W-:Y:S01]  /*b950*/  FADD.FTZ R3, -R0.reuse, R3 ;  /* 0x0000000300037221 */ /* 0x040fe20000010100 */
[----:B------:R-:W-:Y:S01]  /*b960*/  FMUL.FTZ R103, R0, UR4 ;  /* 0x0000000400677c20 */ /* 0x000fe20008410000 */
[----:B------:R-:W1:Y:S01]  /*b970*/  LDSM.16.MT88.4 R104, [R170+0x6000] ;  /* 0x00600000aa68783b */ /* 0x000e620000004200 */
        /* <DEDUP_REMOVED lines=20> */
[--C-:B--2---:R-:W-:Y:S01]  /*bac0*/  FFMA.FTZ R102, R11, UR4, -R103.reuse ;  /* 0x000000040b667c23 */ /* 0x104fe20008010867 */
[C---:B---3--:R-:W-:Y:S01]  /*bad0*/  FMUL.FTZ R10, R3.reuse, R98 ;  /* 0x00000062030a7220 */ /* 0x048fe20000410000 */
[C---:B------:R-:W-:Y:S01]  /*bae0*/  FMUL.FTZ R11, R3.reuse, R99 ;  /* 0x00000063030b7220 */ /* 0x040fe20000410000 */
[C---:B------:R-:W-:Y:S01]  /*baf0*/  FMUL.FTZ R70, R3.reuse, R70 ;  /* 0x0000004603467220 */ /* 0x040fe20000410000 */
[C---:B------:R-:W-:Y:S03]  /*bb00*/  FMUL.FTZ R71, R3.reuse, R71 ;  /* 0x0000004703477220 */ /* 0x040fe60000410000 */
[----:B------:R-:W2:Y:S01]  /*bb10*/  MUFU.EX2 R117, R117 ;  /* 0x0000007500757308 */ /* 0x000ea20000000800 */
[C---:B----4-:R-:W-:Y:S01]  /*bb20*/  FMUL.FTZ R8, R100.reuse, R96 ;  /* 0x0000006064087220 */ /* 0x050fe20000410000 */
[C---:B------:R-:W-:Y:S01]  /*bb30*/  FMUL.FTZ R9, R100.reuse, R97 ;  /* 0x0000006164097220 */ /* 0x040fe20000410000 */
[C---:B------:R-:W-:Y:S01]  /*bb40*/  FMUL.FTZ R68, R100.reuse, R68 ;  /* 0x0000004464447220 */ /* 0x040fe20000410000 */
[C---:B------:R-:W-:Y:S01]  /*bb50*/  FMUL.FTZ R69, R100.reuse, R69 ;  /* 0x0000004564457220 */ /* 0x040fe20000410000 */
[C---:B------:R-:W-:Y:S01]  /*bb60*/  FMUL.FTZ R72, R100.reuse, R72 ;  /* 0x0000004864487220 */ /* 0x040fe20000410000 */
[C---:B------:R-:W-:Y:S01]  /*bb70*/  FMUL.FTZ R73, R100.reuse, R73 ;  /* 0x0000004964497220 */ /* 0x040fe20000410000 */
[C---:B------:R-:W-:Y:S03]  /*bb80*/  FMUL.FTZ R74, R3.reuse, R74 ;  /* 0x0000004a034a7220 */ /* 0x040fe60000410000 */
[----:B------:R-:W-:Y:S01]  /*bb90*/  MUFU.EX2 R118, R118 ;  /* 0x0000007600767308 */ /* 0x000fe20000000800 */
[C---:B------:R-:W-:Y:S01]  /*bba0*/  FMUL.FTZ R75, R3.reuse, R75 ;  /* 0x0000004b034b7220 */ /* 0x040fe20000410000 */
[C---:B------:R-:W-:Y:S01]  /*bbb0*/  FMUL.FTZ R76, R100.reuse, R76 ;  /* 0x0000004c644c7220 */ /* 0x040fe20000410000 */
[----:B------:R-:W-:Y:S01]  /*bbc0*/  FMUL.FTZ R77, R100, R77 ;  /* 0x0000004d644d7220 */ /* 0x000fe20000410000 */
[C---:B------:R-:W-:Y:S01]  /*bbd0*/  FMUL.FTZ R78, R3.reuse, R78 ;  /* 0x0000004e034e7220 */ /* 0x040fe20000410000 */
[----:B------:R-:W-:Y:S01]  /*bbe0*/  FMUL.FTZ R79, R3, R79 ;  /* 0x0000004f034f7220 */ /* 0x000fe20000410000 */
[--C-:B------:R-:W-:Y:S01]  /*bbf0*/  FFMA.FTZ R128, R34, UR4, -R103.reuse ;  /* 0x0000000422807c23 */ /* 0x100fe20008010867 */
[--C-:B------:R-:W-:Y:S03]  /*bc00*/  FFMA.FTZ R133, R35, UR4, -R103.reuse ;  /* 0x0000000423857c23 */ /* 0x100fe60008010867 */
[----:B------:R-:W3:Y:S01]  /*bc10*/  MUFU.EX2 R119, R119 ;  /* 0x0000007700777308 */ /* 0x000ee20000000800 */
[----:B--2---:R-:W-:Y:S01]  /*bc20*/  F2FP.BF16.F32.PACK_AB R96, R117, R123 ;  /* 0x0000007b7560723e */ /* 0x004fe200000010ff */
[--C-:B------:R-:W-:Y:S01]  /*bc30*/  FFMA.FTZ R137, R38, UR4, -R103.reuse ;  /* 0x0000000426897c23 */ /* 0x100fe20008010867 */
[--C-:B------:R-:W-:Y:S01]  /*bc40*/  FFMA.FTZ R132, R39, UR4, -R103.reuse ;  /* 0x0000000427847c23 */ /* 0x100fe20008010867 */
[C---:B------:R-:W-:Y:S01]  /*bc50*/  FMUL.FTZ R80, R100.reuse, R80 ;  /* 0x0000005064507220 */ /* 0x040fe20000410000 */
[----:B------:R-:W-:Y:S01]  /*bc60*/  LDSM.16.MT88.4 R36, [R164+0x8000] ;  /* 0x00800000a424783b */ /* 0x000fe20000004200 */
[----:B------:R-:W-:Y:S01]  /*bc70*/  FMUL.FTZ R81, R100, R81 ;  /* 0x0000005164517220 */ /* 0x000fe20000410000 */
[C---:B------:R-:W-:Y:S03]  /*bc80*/  FMUL.FTZ R82, R3.reuse, R82 ;  /* 0x0000005203527220 */ /* 0x040fe60000410000 */
        /* <DEDUP_REMOVED lines=8> */
[----:B------:R-:W2:Y:S01]  /*bd10*/  MUFU.EX2 R6, R6 ;  /* 0x0000000600067308 */ /* 0x000ea20000000800 */
[----:B---3--:R-:W-:Y:S01]  /*bd20*/  F2FP.BF16.F32.PACK_AB R97, R119, R118 ;  /* 0x000000767761723e */ /* 0x008fe200000010ff */
[----:B------:R-:W-:Y:S01]  /*bd30*/  FFMA.FTZ R127, R15, UR4, -R103 ;  /* 0x000000040f7f7c23 */ /* 0x000fe20008010867 */
[C---:B------:R-:W-:Y:S01]  /*bd40*/  FMUL.FTZ R15, R3.reuse, R95 ;  /* 0x0000005f030f7220 */ /* 0x040fe20000410000 */
[C---:B------:R-:W-:Y:S01]  /*bd50*/  FMUL.FTZ R84, R100.reuse, R84 ;  /* 0x0000005464547220 */ /* 0x040fe20000410000 */
[----:B------:R-:W-:Y:S01]  /*bd60*/  LDSM.16.MT88.4 R92, [R170+0x6800] ;  /* 0x00680000aa5c783b */ /* 0x000fe20000004200 */
[C---:B------:R-:W-:Y:S01]  /*bd70*/  FMUL.FTZ R85, R100.reuse, R85 ;  /* 0x0000005564557220 */ /* 0x040fe20000410000 */
[C---:B------:R-:W-:Y:S03]  /*bd80*/  FMUL.FTZ R86, R3.reuse, R86 ;  /* 0x0000005603567220 */ /* 0x040fe60000410000 */
[----:B------:R-:W-:Y:S01]  /*bd90*/  MUFU.EX2 R7, R7 ;  /* 0x0000000700077308 */ /* 0x000fe20000000800 */
[----:B------:R-:W-:Y:S01]  /*bda0*/  FMUL.FTZ R87, R3, R87 ;  /* 0x0000005703577220 */ /* 0x000fe20000410000 */
[----:B------:R-:W-:Y:S01]  /*bdb0*/  FFMA.FTZ R123, R100, R193, R123 ;  /* 0x000000c1647b7223 */ /* 0x000fe2000001007b */
[--C-:B------:R-:W-:Y:S01]  /*bdc0*/  FFMA.FTZ R16, R16, UR4, -R116.reuse ;  /* 0x0000000410107c23 */ /* 0x100fe20008010874 */
[--C-:B------:R-:W-:Y:S01]  /*bdd0*/  FFMA.FTZ R129, R20, UR4, -R116.reuse ;  /* 0x0000000414817c23 */ /* 0x100fe20008010874 */
[--C-:B------:R-:W-:Y:S01]  /*bde0*/  FFMA.FTZ R124, R21, UR4, -R116.reuse ;  /* 0x00000004157c7c23 */ /* 0x100fe20008010874 */
[--C-:B------:R-:W-:Y:S01]  /*bdf0*/  FFMA.FTZ R126, R22, UR4, -R103.reuse ;  /* 0x00000004167e7c23 */ /* 0x100fe20008010867 */
[--C-:B------:R-:W-:Y:S03]  /*be00*/  FFMA.FTZ R131, R23, UR4, -R103.reuse ;  /* 0x0000000417837c23 */ /* 0x100fe60008010867 */
[----:B------:R-:W3:Y:S01]  /*be10*/  MUFU.EX2 R102, R102 ;  /* 0x0000006600667308 */ /* 0x000ee20000000800 */
        /* <DEDUP_REMOVED lines=21> */
[----:B------:R-:W-:Y:S01]  /*bf70*/  FFMA.FTZ R57, R57, UR4, -R116 ;  /* 0x0000000439397c23 */ /* 0x000fe20008010874 */
[--C-:B------:R-:W-:Y:S01]  /*bf80*/  FFMA.FTZ R58, R58, UR4, -R103.reuse ;  /* 0x000000043a3a7c23 */ /* 0x100fe20008010867 */
[C---:B-1----:R-:W-:Y:S02]  /*bf90*/  HMMA.16816.F32.BF16 R8, R96.reuse, R104, R8 ;  /* 0x000000686008723c */ /* 0x042fe40000041808 */
[----:B------:R-:W-:Y:S03]  /*bfa0*/  MUFU.EX2 R122, R122 ;  /* 0x0000007a007a7308 */ /* 0x000fe60000000800 */
[--C-:B------:R-:W-:Y:S01]  /*bfb0*/  FFMA.FTZ R59, R59, UR4, -R103.reuse ;  /* 0x000000043b3b7c23 */ /* 0x100fe20008010867 */
[----:B------:R-:W-:Y:S01]  /*bfc0*/  FFMA.FTZ R118, R3, R194, R118 ;  /* 0x000000c203767223 */ /* 0x000fe20000010076 */
[--C-:B------:R-:W-:Y:S01]  /*bfd0*/  FFMA.FTZ R62, R62, UR4, -R103.reuse ;  /* 0x000000043e3e7c23 */ /* 0x100fe20008010867 */
[C---:B------:R-:W-:Y:S01]  /*bfe0*/  HMMA.16816.F32.BF16 R68, R96.reuse, R106, R68 ;  /* 0x0000006a6044723c */ /* 0x040fe20000041844 */
[----:B------:R-:W1:Y:S03]  /*bff0*/  LDSM.16.MT88.4 R104, [R164+0x6000] ;  /* 0x00600000a468783b */ /* 0x000e660000004200 */
[----:B------:R-:W2:Y:S01]  /*c000*/  MUFU.EX2 R127, R127 ;  /* 0x0000007f007f7308 */ /* 0x000ea20000000800 */
[----:B------:R-:W-:Y:S01]  /*c010*/  FFMA.FTZ R63, R63, UR4, -R103 ;  /* 0x000000043f3f7c23 */ /* 0x000fe20008010867 */
[----:B------:R-:W-:Y:S01]  /*c020*/  FFMA.FTZ R64, R64, UR4, -R116 ;  /* 0x0000000440407c23 */ /* 0x000fe20008010874 */
[----:B------:R-:W-:Y:S01]  /*c030*/  FADD.FTZ R118, R119, R118 ;  /* 0x0000007677767221 */ /* 0x000fe20000010000 */
[----:B------:R-:W-:Y:S01]  /*c040*/  ISETP.NE.AND P0, PT, R191, RZ, PT ;  /* 0x000000ffbf00720c */ /* 0x000fe20003f05270 */
[C---:B------:R-:W-:Y:S05]  /*c050*/  HMMA.16816.F32.BF16 R72, R96.reuse, R108, R72 ;  /* 0x0000006c6048723c */ /* 0x040fea0000041848 */
[----:B------:R-:W-:Y:S01]  /*c060*/  MUFU.EX2 R129, R129 ;  /* 0x0000008100817308 */ /* 0x000fe20000000800 */
[----:B------:R-:W-:Y:S01]  /*c070*/  FADD.FTZ R7, R7, R118 ;  /* 0x0000007607077221 */ /* 0x000fe20000010000 */
[----:B------:R-:W-:Y:S03]  /*c080*/  MOV R101, R2 ;  /* 0x0000000200657202 */ /* 0x000fe60000000f00 */
[----:B------:R-:W-:Y:S01]  /*c090*/  FADD.FTZ R7, R102, R7 ;  /* 0x0000000766077221 */ /* 0x000fe20000010000 */
[C---:B------:R-:W-:Y:S01]  /*c0a0*/  HMMA.16816.F32.BF16 R76, R96.reuse, R110, R76 ;  /* 0x0000006e604c723c */ /* 0x040fe2000004184c */
[----:B------:R-:W3:Y:S03]  /*c0b0*/  LDSM.16.MT88.4 R108, [R166+0x6800] ;  /* 0x00680000a66c783b */ /* 0x000ee60000004200 */
[----:B------:R-:W4:Y:S04]  /*c0c0*/  MUFU.EX2 R124, R124 ;  /* 0x0000007c007c7308 */ /* 0x000f280000000800 */
[C---:B------:R-:W-:Y:S06]  /*c0d0*/  HMMA.16816.F32.BF16 R80, R96.reuse, R112, R80 ;  /* 0x000000706050723c */ /* 0x040fec0000041850 */
[----:B------:R5:W-:Y:S01]  /*c0e0*/  MUFU.EX2 R113, R16 ;  /* 0x0000001000717308 */ /* 0x000be20000000800 */
[----:B------:R-:W-:Y:S01]  /*c0f0*/  FFMA.FTZ R112, R17, UR4, -R116 ;  /* 0x0000000411707c23 */ /* 0x000fe20008010874 */
[----:B------:R-:W-:Y:S01]  /*c100*/  FMUL.FTZ R17, R100, R89 ;  /* 0x0000005964117220 */ /* 0x000fe20000410000 */
[----:B--2---:R-:W-:Y:S01]  /*c110*/  F2FP.BF16.F32.PACK_AB R89, R127, R122 ;  /* 0x0000007a7f59723e */ /* 0x004fe200000010ff */
[----:B------:R-:W-:Y:S01]  /*c120*/  FADD.FTZ R122, R122, R7 ;  /* 0x000000077a7a7221 */ /* 0x000fe20000010000 */
[C---:B------:R-:W-:Y:S05]  /*c130*/  HMMA.16816.F32.BF16 R12, R96.reuse, R114, R12 ;  /* 0x00000072600c723c */ /* 0x040fea000004180c */
[----:B------:R-:W2:Y:S01]  /*c140*/  MUFU.EX2 R112, R112 ;  /* 0x0000007000707308 */ /* 0x000ea20000000800 */
[--C-:B------:R-:W-:Y:S01]  /*c150*/  FFMA.FTZ R114, R18, UR4, -R103.reuse ;  /* 0x0000000412727c23 */ /* 0x100fe20008010867 */
[----:B------:R-:W-:Y:S01]  /*c160*/  FFMA.FTZ R115, R19, UR4, -R103 ;  /* 0x0000000413737c23 */ /* 0x000fe20008010867 */
[C---:B------:R-:W-:Y:S01]  /*c170*/  FMUL.FTZ R18, R3.reuse, R90 ;  /* 0x0000005a03127220 */ /* 0x040fe20000410000 */
[----:B------:R-:W-:Y:S01]  /*c180*/  FMUL.FTZ R19, R3, R91 ;  /* 0x0000005b03137220 */ /* 0x000fe20000410000 */
[----:B----4-:R-:W-:Y:S01]  /*c190*/  F2FP.BF16.F32.PACK_AB R20, R124, R129 ;  /* 0x000000817c14723e */ /* 0x010fe200000010ff */
[----:B------:R-:W-:Y:S01]  /*c1a0*/  FADD.FTZ R127, R127, R122 ;  /* 0x0000007a7f7f7221 */ /* 0x000fe20000010000 */
[C---:B-1----:R-:W-:Y:S03]  /*c1b0*/  HMMA.16816.F32.BF16 R84, R96.reuse, R104, R84 ;  /* 0x000000686054723c */ /* 0x042fe60000041854 */
[----:B------:R-:W-:Y:S01]  /*c1c0*/  MUFU.EX2 R114, R114 ;  /* 0x0000007200727308 */ /* 0x000fe20000000800 */
[----:B-----5:R-:W-:Y:S01]  /*c1d0*/  FMUL.FTZ R16, R100, R88 ;  /* 0x0000005864107220 */ /* 0x020fe20000410000 */
[----:B------:R-:W-:Y:S08]  /*c1e0*/  F2FP.BF16.F32.PACK_AB R88, R125, R120 ;  /* 0x000000787d58723e */ /* 0x000ff000000010ff */
[----:B------:R-:W1:Y:S01]  /*c1f0*/  MUFU.EX2 R115, R115 ;  /* 0x0000007300737308 */ /* 0x000e620000000800 */
[----:B------:R-:W-:Y:S01]  /*c200*/  HMMA.16816.F32.BF16 R16, R96, R106, R16 ;  /* 0x0000006a6010723c */ /* 0x000fe20000041810 */
[----:B------:R-:W4:Y:S02]  /*c210*/  LDSM.16.MT88.4 R96, [R165+0x6800] ;  /* 0x00680000a560783b */ /* 0x000f240000004200 */
[----:B--2---:R-:W-:Y:S06]  /*c220*/  F2FP.BF16.F32.PACK_AB R90, R112, R113 ;  /* 0x00000071705a723e */ /* 0x004fec00000010ff */
[----:B------:R-:W-:Y:S01]  /*c230*/  MUFU.EX2 R126, R126 ;  /* 0x0000007e007e7308 */ /* 0x000fe20000000800 */
[----:B------:R-:W2:Y:S09]  /*c240*/  LDSM.16.MT88.4 R104, [R164+0x6800] ;  /* 0x00680000a468783b */ /* 0x000eb20000004200 */
[----:B------:R-:W5:Y:S01]  /*c250*/  MUFU.EX2 R131, R131 ;  /* 0x0000008300837308 */ /* 0x000f620000000800 */
[C---:B-1----:R-:W-:Y:S01]  /*c260*/  F2FP.BF16.F32.PACK_AB R91, R115.reuse, R114 ;  /* 0x00000072735b723e */ /* 0x042fe200000010ff */
[----:B------:R-:W-:Y:S04]  /*c270*/  FADD.FTZ R114, R114, R127 ;  /* 0x0000007f72727221 */ /* 0x000fe80000010000 */
[----:B------:R-:W-:Y:S02]  /*c280*/  FADD.FTZ R115, R115, R114 ;  /* 0x0000007273737221 */ /* 0x000fe40000010000 */
[C---:B------:R-:W-:Y:S02]  /*c290*/  HMMA.16816.F32.BF16 R8, R88.reuse, R92, R8 ;  /* 0x0000005c5808723c */ /* 0x040fe40000041808 */
[----:B------:R-:W-:Y:S06]  /*c2a0*/  MUFU.EX2 R128, R128 ;  /* 0x0000008000807308 */ /* 0x000fec0000000800 */
[C---:B------:R-:W-:Y:S01]  /*c2b0*/  HMMA.16816.F32.BF16 R68, R88.reuse, R94, R68 ;  /* 0x0000005e5844723c */ /* 0x040fe20000041844 */
[----:B------:R-:W1:Y:S03]  /*c2c0*/  LDSM.16.MT88.4 R92, [R170+0x7000] ;  /* 0x00700000aa5c783b */ /* 0x000e660000004200 */
[----:B------:R-:W-:Y:S01]  /*c2d0*/  MUFU.EX2 R133, R133 ;  /* 0x0000008500857308 */ /* 0x000fe20000000800 */
[----:B-----5:R-:W-:Y:S01]  /*c2e0*/  F2FP.BF16.F32.PACK_AB R21, R131, R126 ;  /* 0x0000007e8315723e */ /* 0x020fe200000010ff */
[----:B------:R-:W-:Y:S02]  /*c2f0*/  FADD.FTZ R126, R126, R115 ;  /* 0x000000737e7e7221 */ /* 0x000fe40000010000 */
[C---:B---3--:R-:W-:Y:S06]  /*c300*/  HMMA.16816.F32.BF16 R72, R88.reuse, R108, R72 ;  /* 0x0000006c5848723c */ /* 0x048fec0000041848 */
[----:B------:R-:W-:Y:S01]  /*c310*/  MUFU.EX2 R130, R130 ;  /* 0x0000008200827308 */ /* 0x000fe20000000800 */
[--C-:B------:R-:W-:Y:S01]  /*c320*/  FFMA.FTZ R109, R24, UR4, -R116.reuse ;  /* 0x00000004186d7c23 */ /* 0x100fe20008010874 */
[----:B------:R-:W-:Y:S01]  /*c330*/  FFMA.FTZ R108, R25, UR4, -R116 ;  /* 0x00000004196c7c23 */ /* 0x000fe20008010874 */
[----:B------:R-:W-:Y:S01]  /*c340*/  FADD.FTZ R131, R131, R126 ;  /* 0x0000007e83837221 */ /* 0x000fe20000010000 */
[C---:B------:R-:W-:Y:S06]  /*c350*/  HMMA.16816.F32.BF16 R76, R88.reuse, R110, R76 ;  /* 0x0000006e584c723c */ /* 0x040fec000004184c */
[----:B------:R-:W-:Y:S01]  /*c360*/  MUFU.EX2 R109, R109 ;  /* 0x0000006d006d7308 */ /* 0x000fe20000000800 */
[--C-:B------:R-:W-:Y:S01]  /*c370*/  FFMA.FTZ R110, R26, UR4, -R103.reuse ;  /* 0x000000041a6e7c23 */ /* 0x100fe20008010867 */
[----:B------:R-:W-:Y:S02]  /*c380*/  FFMA.FTZ R111, R27, UR4, -R103 ;  /* 0x000000041b6f7c23 */ /* 0x000fe40008010867 */
[----:B------:R-:W3:Y:S01]  /*c390*/  LDSM.16.MT88.4 R24, [R166+0x7000] ;  /* 0x00700000a618783b */ /* 0x000ee20000004200 */
[C---:B----4-:R-:W-:Y:S05]  /*c3a0*/  HMMA.16816.F32.BF16 R80, R88.reuse, R96, R80 ;  /* 0x000000605850723c */ /* 0x050fea0000041850 */
[----:B------:R-:W4:Y:S03]  /*c3b0*/  MUFU.EX2 R108, R108 ;  /* 0x0000006c006c7308 */ /* 0x000f260000000800 */
[C---:B------:R-:W-:Y:S01]  /*c3c0*/  HMMA.16816.F32.BF16 R12, R88.reuse, R98, R12 ;  /* 0x00000062580c723c */ /* 0x040fe2000004180c */
[----:B------:R-:W-:Y:S06]  /*c3d0*/  LDSM.16.MT88.4 R96, [R164+0x7000] ;  /* 0x00700000a460783b */ /* 0x000fec0000004200 */
[----:B------:R-:W-:Y:S01]  /*c3e0*/  MUFU.EX2 R110, R110 ;  /* 0x0000006e006e7308 */ /* 0x000fe20000000800 */
[C---:B--2---:R-:W-:Y:S09]  /*c3f0*/  HMMA.16816.F32.BF16 R84, R88.reuse, R104, R84 ;  /* 0x000000685854723c */ /* 0x044ff20000041854 */
[----:B------:R-:W2:Y:S01]  /*c400*/  MUFU.EX2 R111, R111 ;  /* 0x0000006f006f7308 */ /* 0x000ea20000000800 */
[--C-:B------:R-:W-:Y:S01]  /*c410*/  FFMA.FTZ R104, R28, UR4, -R116.reuse ;  /* 0x000000041c687c23 */ /* 0x100fe20008010874 */
[--C-:B------:R-:W-:Y:S01]  /*c420*/  FFMA.FTZ R105, R29, UR4, -R116.reuse ;  /* 0x000000041d697c23 */ /* 0x100fe20008010874 */
[----:B----4-:R-:W-:Y:S01]  /*c430*/  F2FP.BF16.F32.PACK_AB R22, R108, R109 ;  /* 0x0000006d6c16723e */ /* 0x010fe200000010ff */
[----:B------:R-:W-:Y:S01]  /*c440*/  HMMA.16816.F32.BF16 R16, R88, R106, R16 ;  /* 0x0000006a5810723c */ /* 0x000fe20000041810 */
[----:B------:R-:W4:Y:S05]  /*c450*/  LDSM.16.MT88.4 R88, [R165+0x7000] ;  /* 0x00700000a558783b */ /* 0x000f2a0000004200 */
[----:B------:R-:W-:Y:S01]  /*c460*/  MUFU.EX2 R104, R104 ;  /* 0x0000006800687308 */ /* 0x000fe20000000800 */
[--C-:B------:R-:W-:Y:S01]  /*c470*/  FFMA.FTZ R106, R32, UR4, -R116.reuse ;  /* 0x00000004206a7c23 */ /* 0x100fe20008010874 */
[----:B------:R-:W-:Y:S02]  /*c480*/  FFMA.FTZ R107, R33, UR4, -R116 ;  /* 0x00000004216b7c23 */ /* 0x000fe40008010874 */
[----:B------:R-:W-:Y:S06]  /*c490*/  LDSM.16.MT88.4 R32, [R165+0x7800] ;  /* 0x00780000a520783b */ /* 0x000fec0000004200 */
[----:B------:R-:W-:Y:S01]  /*c4a0*/  MUFU.EX2 R105, R105 ;  /* 0x0000006900697308 */ /* 0x000fe20000000800 */
[C---:B--2---:R-:W-:Y:S01]  /*c4b0*/  F2FP.BF16.F32.PACK_AB R23, R111.reuse, R110 ;  /* 0x0000006e6f17723e */ /* 0x044fe200000010ff */
[----:B------:R-:W-:Y:S04]  /*c4c0*/  FADD.FTZ R110, R110, R131 ;  /* 0x000000836e6e7221 */ /* 0x000fe80000010000 */
[----:B------:R-:W-:Y:S02]  /*c4d0*/  FADD.FTZ R111, R111, R110 ;  /* 0x0000006e6f6f7221 */ /* 0x000fe40000010000 */
[C---:B-1----:R-:W-:Y:S02]  /*c4e0*/  HMMA.16816.F32.BF16 R8, R20.reuse, R92, R8 ;  /* 0x0000005c1408723c */ /* 0x042fe40000041808 */
[----:B------:R-:W-:Y:S03]  /*c4f0*/  MUFU.EX2 R106, R106 ;  /* 0x0000006a006a7308 */ /* 0x000fe60000000800 */
[--C-:B------:R-:W-:Y:S01]  /*c500*/  FFMA.FTZ R92, R30, UR4, -R103.reuse ;  /* 0x000000041e5c7c23 */ /* 0x100fe20008010867 */
[----:B------:R-:W-:Y:S02]  /*c510*/  FFMA.FTZ R93, R31, UR4, -R103 ;  /* 0x000000041f5d7c23 */ /* 0x000fe40008010867 */
[C---:B------:R-:W-:Y:S01]  /*c520*/  HMMA.16816.F32.BF16 R68, R20.reuse, R94, R68 ;  /* 0x0000005e1444723c */ /* 0x040fe20000041844 */
[----:B------:R-:W-:Y:S03]  /*c530*/  LDSM.16.MT88.4 R28, [R166+0x7800] ;  /* 0x00780000a61c783b */ /* 0x000fe60000004200 */
[----:B------:R-:W-:Y:S04]  /*c540*/  MUFU.EX2 R107, R107 ;  /* 0x0000006b006b7308 */ /* 0x000fe80000000800 */
[C---:B---3--:R-:W-:Y:S06]  /*c550*/  HMMA.16816.F32.BF16 R72, R20.reuse, R24, R72 ;  /* 0x000000181448723c */ /* 0x048fec0000041848 */
[----:B------:R-:W-:Y:S02]  /*c560*/  MUFU.EX2 R93, R93 ;  /* 0x0000005d005d7308 */ /* 0x000fe40000000800 */
[C---:B------:R-:W-:Y:S01]  /*c570*/  HMMA.16816.F32.BF16 R76, R20.reuse, R26, R76 ;  /* 0x0000001a144c723c */ /* 0x040fe2000004184c */
[----:B------:R-:W1:Y:S07]  /*c580*/  LDSM.16.MT88.4 R24, [R170+0x7800] ;  /* 0x00780000aa18783b */ /* 0x000e6e0000004200 */
[----:B------:R-:W2:Y:S01]  /*c590*/  MUFU.EX2 R92, R92 ;  /* 0x0000005c005c7308 */ /* 0x000ea20000000800 */
[C---:B----4-:R-:W-:Y:S09]  /*c5a0*/  HMMA.16816.F32.BF16 R80, R20.reuse, R88, R80 ;  /* 0x000000581450723c */ /* 0x050ff20000041850 */
[----:B------:R-:W3:Y:S01]  /*c5b0*/  MUFU.EX2 R135, R135 ;  /* 0x0000008700877308 */ /* 0x000ee20000000800 */
[C---:B------:R-:W-:Y:S01]  /*c5c0*/  HMMA.16816.F32.BF16 R12, R20.reuse, R90, R12 ;  /* 0x0000005a140c723c */ /* 0x040fe2000004180c */
[----:B------:R-:W4:Y:S08]  /*c5d0*/  LDSM.16.MT88.4 R88, [R164+0x7800] ;  /* 0x00780000a458783b */ /* 0x000f300000004200 */
[----:B------:R-:W-:Y:S01]  /*c5e0*/  MUFU.EX2 R137, R137 ;  /* 0x0000008900897308 */ /* 0x000fe20000000800 */
[C---:B------:R-:W-:Y:S09]  /*c5f0*/  HMMA.16816.F32.BF16 R84, R20.reuse, R96, R84 ;  /* 0x000000601454723c */ /* 0x040ff20000041854 */
[----:B------:R-:W5:Y:S01]  /*c600*/  MUFU.EX2 R132, R132 ;  /* 0x0000008400847308 */ /* 0x000f620000000800 */
[----:B------:R-:W-:Y:S09]  /*c610*/  HMMA.16816.F32.BF16 R16, R20, R98, R16 ;  /* 0x000000621410723c */ /* 0x000ff20000041810 */
[----:B------:R-:W-:Y:S01]  /*c620*/  MUFU.EX2 R40, R40 ;  /* 0x0000002800287308 */ /* 0x000fe20000000800 */
[----:B--2---:R-:W-:Y:S01]  /*c630*/  F2FP.BF16.F32.PACK_AB R21, R93, R92 ;  /* 0x0000005c5d15723e */ /* 0x004fe200000010ff */
[----:B------:R-:W-:Y:S01]  /*c640*/  FADD.FTZ R92, R92, R111 ;  /* 0x0000006f5c5c7221 */ /* 0x000fe20000010000 */
[----:B------:R-:W-:Y:S02]  /*c650*/  F2FP.BF16.F32.PACK_AB R20, R105, R104 ;  /* 0x000000686914723e */ /* 0x000fe400000010ff */
[----:B------:R-:W-:Y:S02]  /*c660*/  F2FP.BF16.F32.PACK_AB R22, R107, R106 ;  /* 0x0000006a6b16723e */ /* 0x000fe400000010ff */
[----:B------:R-:W-:Y:S03]  /*c670*/  F2FP.BF16.F32.PACK_AB R23, R133, R128 ;  /* 0x000000808517723e */ /* 0x000fe600000010ff */
[----:B------:R-:W2:Y:S04]  /*c680*/  MUFU.EX2 R41, R41 ;  /* 0x0000002900297308 */ /* 0x000ea80000000800 */
[C---:B-1----:R-:W-:Y:S06]  /*c690*/  HMMA.16816.F32.BF16 R8, R20.reuse, R24, R8 ;  /* 0x000000181408723c */ /* 0x042fec0000041808 */
[----:B------:R-:W-:Y:S02]  /*c6a0*/  MUFU.EX2 R42, R42 ;  /* 0x0000002a002a7308 */ /* 0x000fe40000000800 */
[C---:B------:R-:W-:Y:S01]  /*c6b0*/  HMMA.16816.F32.BF16 R68, R20.reuse, R26, R68 ;  /* 0x0000001a1444723c */ /* 0x040fe20000041844 */
[----:B------:R-:W1:Y:S07]  /*c6c0*/  LDSM.16.MT88.4 R24, [R170+0x8000] ;  /* 0x00800000aa18783b */ /* 0x000e6e0000004200 */
[----:B------:R-:W2:Y:S01]  /*c6d0*/  MUFU.EX2 R43, R43 ;  /* 0x0000002b002b7308 */ /* 0x000ea20000000800 */
[C---:B------:R-:W-:Y:S09]  /*c6e0*/  HMMA.16816.F32.BF16 R72, R20.reuse, R28, R72 ;  /* 0x0000001c1448723c */ /* 0x040ff20000041848 */
[----:B------:R-:W-:Y:S01]  /*c6f0*/  MUFU.EX2 R44, R44 ;  /* 0x0000002c002c7308 */ /* 0x000fe20000000800 */
[C---:B------:R-:W-:Y:S01]  /*c700*/  HMMA.16816.F32.BF16 R76, R20.reuse, R30, R76 ;  /* 0x0000001e144c723c */ /* 0x040fe2000004184c */
[----:B------:R-:W1:Y:S08]  /*c710*/  LDSM.16.MT88.4 R28, [R166+0x8000] ;  /* 0x00800000a61c783b */ /* 0x000e700000004200 */
[----:B------:R-:W1:Y:S01]  /*c720*/  MUFU.EX2 R45, R45 ;  /* 0x0000002d002d7308 */ /* 0x000e620000000800 */
[C---:B------:R-:W-:Y:S09]  /*c730*/  HMMA.16816.F32.BF16 R80, R20.reuse, R32, R80 ;  /* 0x000000201450723c */ /* 0x040ff20000041850 */
[----:B------:R-:W-:Y:S01]  /*c740*/  MUFU.EX2 R46, R46 ;  /* 0x0000002e002e7308 */ /* 0x000fe20000000800 */
[C---:B------:R-:W-:Y:S01]  /*c750*/  HMMA.16816.F32.BF16 R12, R20.reuse, R34, R12 ;  /* 0x00000022140c723c */ /* 0x040fe2000004180c */
[----:B------:R-:W1:Y:S08]  /*c760*/  LDSM.16.MT88.4 R32, [R165+0x8000] ;  /* 0x00800000a520783b */ /* 0x000e700000004200 */
[----:B------:R-:W1:Y:S01]  /*c770*/  MUFU.EX2 R47, R47 ;  /* 0x0000002f002f7308 */ /* 0x000e620000000800 */
[C---:B----4-:R-:W-:Y:S09]  /*c780*/  HMMA.16816.F32.BF16 R84, R20.reuse, R88, R84 ;  /* 0x000000581454723c */ /* 0x050ff20000041854 */
[----:B------:R-:W-:Y:S01]  /*c790*/  MUFU.EX2 R48, R48 ;  /* 0x0000003000307308 */ /* 0x000fe20000000800 */
[----:B------:R-:W-:Y:S09]  /*c7a0*/  HMMA.16816.F32.BF16 R16, R20, R90, R16 ;  /* 0x0000005a1410723c */ /* 0x000ff20000041810 */
[----:B------:R-:W4:Y:S01]  /*c7b0*/  MUFU.EX2 R49, R49 ;  /* 0x0000003100317308 */ /* 0x000f220000000800 */
[----:B---3--:R-:W-:Y:S02]  /*c7c0*/  F2FP.BF16.F32.PACK_AB R20, R135, R130 ;  /* 0x000000828714723e */ /* 0x008fe400000010ff */
[----:B-----5:R-:W-:Y:S02]  /*c7d0*/  F2FP.BF16.F32.PACK_AB R21, R132, R137 ;  /* 0x000000898415723e */ /* 0x020fe400000010ff */
[----:B--2---:R-:W-:Y:S02]  /*c7e0*/  F2FP.BF16.F32.PACK_AB R22, R41, R40 ;  /* 0x000000282916723e */ /* 0x004fe400000010ff */
[----:B------:R-:W-:Y:S03]  /*c7f0*/  F2FP.BF16.F32.PACK_AB R23, R43, R42 ;  /* 0x0000002a2b17723e */ /* 0x000fe600000010ff */
[----:B------:R-:W-:Y:S04]  /*c800*/  MUFU.EX2 R50, R50 ;  /* 0x0000003200327308 */ /* 0x000fe80000000800 */
[C---:B-1----:R-:W-:Y:S06]  /*c810*/  HMMA.16816.F32.BF16 R8, R20.reuse, R24, R8 ;  /* 0x000000181408723c */ /* 0x042fec0000041808 */
[----:B------:R-:W1:Y:S02]  /*c820*/  MUFU.EX2 R51, R51 ;  /* 0x0000003300337308 */ /* 0x000e640000000800 */
[C---:B------:R-:W-:Y:S01]  /*c830*/  HMMA.16816.F32.BF16 R68, R20.reuse, R26, R68 ;  /* 0x0000001a1444723c */ /* 0x040fe20000041844 */
[----:B------:R-:W2:Y:S07]  /*c840*/  LDSM.16.MT88.4 R24, [R170+0x8800] ;  /* 0x00880000aa18783b */ /* 0x000eae0000004200 */
[----:B------:R-:W-:Y:S01]  /*c850*/  MUFU.EX2 R52, R52 ;  /* 0x0000003400347308 */ /* 0x000fe20000000800 */
[C---:B------:R-:W-:Y:S09]  /*c860*/  HMMA.16816.F32.BF16 R72, R20.reuse, R28, R72 ;  /* 0x0000001c1448723c */ /* 0x040ff20000041848 */
[----:B------:R-:W3:Y:S01]  /*c870*/  MUFU.EX2 R53, R53 ;  /* 0x0000003500357308 */ /* 0x000ee20000000800 */
[C---:B------:R-:W-:Y:S01]  /*c880*/  HMMA.16816.F32.BF16 R76, R20.reuse, R30, R76 ;  /* 0x0000001e144c723c */ /* 0x040fe2000004184c */
[----:B------:R-:W5:Y:S08]  /*c890*/  LDSM.16.MT88.4 R28, [R166+0x8800] ;  /* 0x00880000a61c783b */ /* 0x000f700000004200 */
[----:B------:R-:W-:Y:S01]  /*c8a0*/  MUFU.EX2 R54, R54 ;  /* 0x0000003600367308 */ /* 0x000fe20000000800 */
[C---:B------:R-:W-:Y:S09]  /*c8b0*/  HMMA.16816.F32.BF16 R80, R20.reuse, R32, R80 ;  /* 0x000000201450723c */ /* 0x040ff20000041850 */
[----:B------:R-:W3:Y:S01]  /*c8c0*/  MUFU.EX2 R55, R55 ;  /* 0x0000003700377308 */ /* 0x000ee20000000800 */
[C---:B------:R-:W-:Y:S01]  /*c8d0*/  HMMA.16816.F32.BF16 R12, R20.reuse, R34, R12 ;  /* 0x00000022140c723c */ /* 0x040fe2000004180c */
[----:B------:R-:W3:Y:S08]  /*c8e0*/  LDSM.16.MT88.4 R32, [R165+0x8800] ;  /* 0x00880000a520783b */ /* 0x000ef00000004200 */
[----:B------:R-:W-:Y:S01]  /*c8f0*/  MUFU.EX2 R56, R56 ;  /* 0x0000003800387308 */ /* 0x000fe20000000800 */
[C---:B------:R-:W-:Y:S09]  /*c900*/  HMMA.16816.F32.BF16 R84, R20.reuse, R36, R84 ;  /* 0x000000241454723c */ /* 0x040ff20000041854 */
[----:B------:R-:W3:Y:S01]  /*c910*/  MUFU.EX2 R57, R57 ;  /* 0x0000003900397308 */ /* 0x000ee20000000800 */
[----:B------:R-:W-:Y:S01]  /*c920*/  HMMA.16816.F32.BF16 R16, R20, R38, R16 ;  /* 0x000000261410723c */ /* 0x000fe20000041810 */
[----:B------:R-:W3:Y:S08]  /*c930*/  LDSM.16.MT88.4 R36, [R164+0x8800] ;  /* 0x00880000a424783b */ /* 0x000ef00000004200 */
[----:B------:R-:W-:Y:S01]  /*c940*/  MUFU.EX2 R58, R58 ;  /* 0x0000003a003a7308 */ /* 0x000fe20000000800 */
[----:B------:R-:W-:Y:S02]  /*c950*/  F2FP.BF16.F32.PACK_AB R20, R45, R44 ;  /* 0x0000002c2d14723e */ /* 0x000fe400000010ff */
[----:B------:R-:W-:Y:S02]  /*c960*/  F2FP.BF16.F32.PACK_AB R21, R47, R46 ;  /* 0x0000002e2f15723e */ /* 0x000fe400000010ff */
[----:B----4-:R-:W-:Y:S02]  /*c970*/  F2FP.BF16.F32.PACK_AB R22, R49, R48 ;  /* 0x000000303116723e */ /* 0x010fe400000010ff */
[----:B-1----:R-:W-:Y:S03]  /*c980*/  F2FP.BF16.F32.PACK_AB R23, R51, R50 ;  /* 0x000000323317723e */ /* 0x002fe600000010ff */
[----:B------:R-:W1:Y:S04]  /*c990*/  MUFU.EX2 R59, R59 ;  /* 0x0000003b003b7308 */ /* 0x000e680000000800 */
[C---:B--2---:R-:W-:Y:S06]  /*c9a0*/  HMMA.16816.F32.BF16 R8, R20.reuse, R24, R8 ;  /* 0x000000181408723c */ /* 0x044fec0000041808 */
[----:B------:R-:W-:Y:S02]  /*c9b0*/  MUFU.EX2 R3, R62 ;  /* 0x0000003e00037308 */ /* 0x000fe40000000800 */
[C---:B------:R-:W-:Y:S01]  /*c9c0*/  HMMA.16816.F32.BF16 R68, R20.reuse, R26, R68 ;  /* 0x0000001a1444723c */ /* 0x040fe20000041844 */
[----:B------:R-:W2:Y:S07]  /*c9d0*/  LDSM.16.MT88.4 R24, [R170+0x9000] ;  /* 0x00900000aa18783b */ /* 0x000eae0000004200 */
[----:B------:R-:W-:Y:S01]  /*c9e0*/  MUFU.EX2 R7, R64 ;  /* 0x0000004000077308 */ /* 0x000fe20000000800 */
[C---:B-----5:R-:W-:Y:S08]  /*c9f0*/  HMMA.16816.F32.BF16 R72, R20.reuse, R28, R72 ;  /* 0x0000001c1448723c */ /* 0x060ff00000041848 */
[C---:B------:R-:W-:Y:S01]  /*ca00*/  HMMA.16816.F32.BF16 R76, R20.reuse, R30, R76 ;  /* 0x0000001e144c723c */ /* 0x040fe2000004184c */
[----:B------:R-:W4:Y:S07]  /*ca10*/  LDSM.16.MT88.4 R28, [R166+0x9000] ;  /* 0x00900000a61c783b */ /* 0x000f2e0000004200 */
[C---:B---3--:R-:W-:Y:S08]  /*ca20*/  HMMA.16816.F32.BF16 R80, R20.reuse, R32, R80 ;  /* 0x000000201450723c */ /* 0x048ff00000041850 */
[C---:B------:R-:W-:Y:S01]  /*ca30*/  HMMA.16816.F32.BF16 R12, R20.reuse, R34, R12 ;  /* 0x00000022140c723c */ /* 0x040fe2000004180c */
[----:B------:R-:W3:Y:S07]  /*ca40*/  LDSM.16.MT88.4 R32, [R165+0x9000] ;  /* 0x00900000a520783b */ /* 0x000eee0000004200 */
[C---:B------:R-:W-:Y:S03]  /*ca50*/  HMMA.16816.F32.BF16 R84, R20.reuse, R36, R84 ;  /* 0x000000241454723c */ /* 0x040fe60000041854 */
[--C-:B------:R-:W-:Y:S01]  /*ca60*/  FFMA.FTZ R36, R60, UR4, -R116.reuse ;  /* 0x000000043c247c23 */ /* 0x100fe20008010874 */
[--C-:B------:R-:W-:Y:S01]  /*ca70*/  FFMA.FTZ R37, R61, UR4, -R116.reuse ;  /* 0x000000043d257c23 */ /* 0x100fe20008010874 */
[----:B------:R-:W-:Y:S03]  /*ca80*/  FFMA.FTZ R116, R65, UR4, -R116 ;  /* 0x0000000441747c23 */ /* 0x000fe60008010874 */
[----:B------:R-:W-:Y:S01]  /*ca90*/  HMMA.16816.F32.BF16 R16, R20, R38, R16 ;  /* 0x000000261410723c */ /* 0x000fe20000041810 */
[----:B------:R-:W-:Y:S02]  /*caa0*/  MUFU.EX2 R36, R36 ;  /* 0x0000002400247308 */ /* 0x000fe40000000800 */
[----:B------:R-:W-:Y:S01]  /*cab0*/  F2FP.BF16.F32.PACK_AB R20, R53, R52 ;  /* 0x000000343514723e */ /* 0x000fe200000010ff */
[--C-:B------:R-:W-:Y:S01]  /*cac0*/  FFMA.FTZ R38, R66, UR4, -R103.reuse ;  /* 0x0000000442267c23 */ /* 0x100fe20008010867 */
[----:B------:R-:W-:Y:S01]  /*cad0*/  F2FP.BF16.F32.PACK_AB R21, R55, R54 ;  /* 0x000000363715723e */ /* 0x000fe200000010ff */
[----:B------:R-:W-:Y:S01]  /*cae0*/  FFMA.FTZ R103, R67, UR4, -R103 ;  /* 0x0000000443677c23 */ /* 0x000fe20008010867 */
[----:B------:R-:W-:Y:S02]  /*caf0*/  F2FP.BF16.F32.PACK_AB R22, R57, R56 ;  /* 0x000000383916723e */ /* 0x000fe400000010ff */
[----:B-1----:R-:W-:Y:S02]  /*cb00*/  F2FP.BF16.F32.PACK_AB R23, R59, R58 ;  /* 0x0000003a3b17723e */ /* 0x002fe400000010ff */
[----:B------:R-:W1:Y:S05]  /*cb10*/  MUFU.EX2 R37, R37 ;  /* 0x0000002500257308 */ /* 0x000e6a0000000800 */
[C---:B--2---:R-:W-:Y:S05]  /*cb20*/  HMMA.16816.F32.BF16 R8, R20.reuse, R24, R8 ;  /* 0x000000181408723c */ /* 0x044fea0000041808 */
[----:B------:R-:W2:Y:S01]  /*cb30*/  MUFU.EX2 R116, R116 ;  /* 0x0000007400747308 */ /* 0x000ea20000000800 */
[----:B------:R-:W-:Y:S04]  /*cb40*/  FADD.FTZ R24, R117, R123 ;  /* 0x0000007b75187221 */ /* 0x000fe80000010000 */
[----:B------:R-:W-:Y:S01]  /*cb50*/  FADD.FTZ R121, R121, R24 ;  /* 0x0000001879797221 */ /* 0x000fe20000010000 */
[C---:B------:R-:W-:Y:S01]  /*cb60*/  HMMA.16816.F32.BF16 R68, R20.reuse, R26, R68 ;  /* 0x0000001a1444723c */ /* 0x040fe20000041844 */
[----:B------:R-:W5:Y:S03]  /*cb70*/  LDSM.16.MT88.4 R24, [R164+0x9000] ;  /* 0x00900000a418783b */ /* 0x000f660000004200 */
[----:B------:R-:W-:Y:S01]  /*cb80*/  MUFU.EX2 R38, R38 ;  /* 0x0000002600267308 */ /* 0x000fe20000000800 */
[----:B-1----:R-:W-:Y:S01]  /*cb90*/  F2FP.BF16.F32.PACK_AB R88, R37, R36 ;  /* 0x000000242558723e */ /* 0x002fe200000010ff */
[----:B------:R-:W-:Y:S02]  /*cba0*/  FADD.FTZ R121, R6, R121 ;  /* 0x0000007906797221 */ /* 0x000fe40000010000 */
[C---:B----4-:R-:W-:Y:S06]  /*cbb0*/  HMMA.16816.F32.BF16 R72, R20.reuse, R28, R72 ;  /* 0x0000001c1448723c */ /* 0x050fec0000041848 */
[----:B------:R-:W1:Y:S01]  /*cbc0*/  MUFU.EX2 R6, R63 ;  /* 0x0000003f00067308 */ /* 0x000e620000000800 */
[----:B--2---:R-:W-:Y:S01]  /*cbd0*/  F2FP.BF16.F32.PACK_AB R90, R116, R7 ;  /* 0x00000007745a723e */ /* 0x004fe200000010ff */
[----:B------:R-:W-:Y:S01]  /*cbe0*/  FADD.FTZ R120, R120, R121 ;  /* 0x0000007978787221 */ /* 0x000fe20000010000 */
[C---:B------:R-:W-:Y:S01]  /*cbf0*/  HMMA.16816.F32.BF16 R76, R20.reuse, R30, R76 ;  /* 0x0000001e144c723c */ /* 0x040fe2000004184c */
[----:B------:R-:W2:Y:S06]  /*cc00*/  LDSM.16.MT88.4 R28, [R170+0x9800] ;  /* 0x00980000aa1c783b */ /* 0x000eac0000004200 */
[----:B------:R-:W4:Y:S01]  /*cc10*/  MUFU.EX2 R103, R103 ;  /* 0x0000006700677308 */ /* 0x000f220000000800 */
[----:B------:R-:W-:Y:S04]  /*cc20*/  FADD.FTZ R120, R125, R120 ;  /* 0x000000787d787221 */ /* 0x000fe80000010000 */
[----:B------:R-:W-:Y:S01]  /*cc30*/  FADD.FTZ R113, R113, R120 ;  /* 0x0000007871717221 */ /* 0x000fe20000010000 */
[C---:B---3--:R-:W-:Y:S03]  /*cc40*/  HMMA.16816.F32.BF16 R80, R20.reuse, R32, R80 ;  /* 0x000000201450723c */ /* 0x048fe60000041850 */
[----:B-1----:R-:W-:Y:S01]  /*cc50*/  F2FP.BF16.F32.PACK_AB R89, R6, R3 ;  /* 0x000000030659723e */ /* 0x002fe200000010ff */
[----:B------:R-:W-:Y:S04]  /*cc60*/  FADD.FTZ R112, R112, R113 ;  /* 0x0000007170707221 */ /* 0x000fe80000010000 */
[C---:B------:R-:W-:Y:S01]  /*cc70*/  HMMA.16816.F32.BF16 R12, R20.reuse, R34, R12 ;  /* 0x00000022140c723c */ /* 0x040fe2000004180c */
[----:B------:R-:W1:Y:S02]  /*cc80*/  LDSM.16.MT88.4 R32, [R166+0x9800] ;  /* 0x00980000a620783b */ /* 0x000e640000004200 */
[----:B------:R-:W-:Y:S01]  /*cc90*/  FADD.FTZ R129, R129, R112 ;  /* 0x0000007081817221 */ /* 0x000fe20000010000 */
[----:B----4-:R-:W-:Y:S03]  /*cca0*/  F2FP.BF16.F32.PACK_AB R91, R103, R38 ;  /* 0x00000026675b723e */ /* 0x010fe600000010ff */
[----:B------:R-:W-:Y:S01]  /*ccb0*/  FADD.FTZ R124, R124, R129 ;  /* 0x000000817c7c7221 */ /* 0x000fe20000010000 */
[C---:B-----5:R-:W-:Y:S03]  /*ccc0*/  HMMA.16816.F32.BF16 R84, R20.reuse, R24, R84 ;  /* 0x000000181454723c */ /* 0x060fe60000041854 */
[----:B------:R-:W-:Y:S01]  /*ccd0*/  FADD.FTZ R25, R93, R92 ;  /* 0x0000005c5d197221 */ /* 0x000fe20000010000 */
[----:B------:R-:W-:Y:S01]  /*cce0*/  FADD.FTZ R109, R109, R124 ;  /* 0x0000007c6d6d7221 */ /* 0x000fe20000010000 */
[----:B------:R-:W3:Y:S02]  /*ccf0*/  LDSM.16.MT88.4 R92, [R165+0x9800] ;  /* 0x00980000a55c783b */ /* 0x000ee40000004200 */
[----:B------:R-:W-:Y:S01]  /*cd00*/  FADD.FTZ R128, R128, R25 ;  /* 0x0000001980807221 */ /* 0x000fe20000010000 */
[----:B------:R-:W-:Y:S03]  /*cd10*/  HMMA.16816.F32.BF16 R16, R20, R26, R16 ;  /* 0x0000001a1410723c */ /* 0x000fe60000041810 */
[----:B------:R-:W-:Y:S01]  /*cd20*/  FADD.FTZ R109, R108, R109 ;  /* 0x0000006d6c6d7221 */ /* 0x000fe20000010000 */
[----:B------:R-:W-:Y:S03]  /*cd30*/  FADD.FTZ R128, R133, R128 ;  /* 0x0000008085807221 */ /* 0x000fe60000010000 */
[----:B------:R-:W-:Y:S01]  /*cd40*/  FADD.FTZ R104, R104, R109 ;  /* 0x0000006d68687221 */ /* 0x000fe20000010000 */
[C---:B--2---:R-:W-:Y:S01]  /*cd50*/  HMMA.16816.F32.BF16 R96, R88.reuse, R28, R8 ;  /* 0x0000001c5860723c */ /* 0x044fe20000041808 */
        /* <DEDUP_REMOVED lines=41> */
[----:B------:R-:W-:Y:S01]  /*cff0*/  MOV R3, R0 ;  /* 0x0000000000037202 */ /* 0x000fe20000000f00 */
[----:B------:R-:W-:Y:S02]  /*d000*/  FADD.FTZ R193, R116, R7 ;  /* 0x0000000774c17221 */ /* 0x000fe40000010000 */
[----:B------:R-:W-:Y:S01]  /*d010*/  FADD.FTZ R194, R103, R38 ;  /* 0x0000002667c27221 */ /* 0x000fe20000010000 */
[----:B------:R-:W-:Y:S06]  /*d020*/  @P0 BRA `(.L_x_4640) ;  /* 0xffffffcc00bc0947 */ /* 0x000fec000383ffff */
.L_x_4636:
[----:B------:R-:W1:Y:S01]  /*d030*/  SHFL.BFLY PT, R4, R193, 0x2, 0x1f ;  /* 0x0c401f00c1047f89 */ /* 0x000e6200000e0000 */
[----:B------:R-:W2:Y:S01]  /*d040*/  S2UR UR4, SR_CgaCtaId ;  /* 0x00000000000479c3 */ /* 0x000ea20000008800 */
[----:B------:R-:W-:Y:S01]  /*d050*/  UMOV UR5, 0x400 ;  /* 0x0000040000057882 */ /* 0x000fe20000000000 */
[----:B------:R-:W-:Y:S01]  /*d060*/  ISETP.NE.AND P0, PT, R182, -0x1, PT ;  /* 0xffffffffb600780c */ /* 0x000fe20003f05270 */
[----:B------:R-:W3:Y:S01]  /*d070*/  SHFL.BFLY PT, R5, R194, 0x2, 0x1f ;  /* 0x0c401f00c2057f89 */ /* 0x000ee200000e0000 */
[----:B------:R-:W-:Y:S01]  /*d080*/  BSSY.RECONVERGENT B0, `(.L_x_4641) ;  /* 0x0000095000007945 */ /* 0x000fe20003800200 */
[----:B------:R-:W4:Y:S03]  /*d090*/  S2R R3, SR_TID.X ;  /* 0x0000000000037919 */ /* 0x000f260000002100 */
[----:B------:R-:W5:Y:S01]  /*d0a0*/  LDC R16, c[0x0][0x434] ;  /* 0x00010d00ff107b82 */ /* 0x000f620000000800 */
[----:B-1----:R-:W-:Y:S01]  /*d0b0*/  FADD.FTZ R13, R4, R193 ;  /* 0x000000c1040d7221 */ /* 0x002fe20000010000 */
[----:B--2---:R-:W-:Y:S01]  /*d0c0*/  ULEA UR4, UR4, UR5, 0x18 ;  /* 0x0000000504047291 */ /* 0x004fe2000f8ec0ff */
[----:B---3--:R-:W-:-:S03]  /*d0d0*/  FADD.FTZ R12, R5, R194 ;  /* 0x000000c2050c7221 */ /* 0x008fc60000010000 */
[----:B------:R-:W1:Y:S04]  /*d0e0*/  SHFL.BFLY PT, R8, R13, 0x1, 0x1f ;  /* 0x0c201f000d087f89 */ /* 0x000e6800000e0000 */
[----:B------:R-:W2:Y:S01]  /*d0f0*/  SHFL.BFLY PT, R7, R12, 0x1, 0x1f ;  /* 0x0c201f000c077f89 */ /* 0x000ea200000e0000 */
[C---:B----4-:R-:W-:Y:S02]  /*d100*/  SHF.L.U32 R9, R3.reuse, 0x4, RZ ;  /* 0x0000000403097819 */ /* 0x050fe400000006ff */
[C---:B------:R-:W-:Y:S02]  /*d110*/  SHF.L.U32 R6, R3.reuse, 0x1, RZ ;  /* 0x0000000103067819 */ /* 0x040fe400000006ff */
[----:B------:R-:W-:Y:S02]  /*d120*/  SHF.L.U32 R4, R3, 0x5, RZ ;  /* 0x0000000503047819 */ /* 0x000fe400000006ff */
[----:B------:R-:W-:-:S02]  /*d130*/  LOP3.LUT R9, R9, 0x1c0, RZ, 0xc0, !PT ;  /* 0x000001c009097812 */ /* 0x000fc400078ec0ff */
[----:B------:R-:W-:Y:S02]  /*d140*/  LOP3.LUT R5, R6, 0x6, RZ, 0xc0, !PT ;  /* 0x0000000606057812 */ /* 0x000fe400078ec0ff */
[----:B------:R-:W-:Y:S02]  /*d150*/  LOP3.LUT R9, R9, 0x38, R6, 0xf8, !PT ;  /* 0x0000003809097812 */ /* 0x000fe400078ef806 */
[----:B------:R-:W-:Y:S01]  /*d160*/  LOP3.LUT R4, R5, 0x7c00, R4, 0xf8, !PT ;  /* 0x00007c0005047812 */ /* 0x000fe200078ef804 */
[----:B-1----:R-:W-:Y:S01]  /*d170*/  FADD.FTZ R8, R13, R8 ;  /* 0x000000080d087221 */ /* 0x002fe20000010000 */
[C---:B------:R-:W-:Y:S02]  /*d180*/  LOP3.LUT P1, RZ, R3.reuse, 0x4, RZ, 0xc0, !PT ;  /* 0x0000000403ff7812 */ /* 0x040fe4000782c0ff */
[C---:B------:R-:W-:Y:S01]  /*d190*/  LOP3.LUT P3, RZ, R3.reuse, 0x8, RZ, 0xc0, !PT ;  /* 0x0000000803ff7812 */ /* 0x040fe2000786c0ff */
[----:B------:R-:W1:Y:S01]  /*d1a0*/  MUFU.RCP R11, R8 ;  /* 0x00000008000b7308 */ /* 0x000e620000001000 */
[----:B------:R-:W-:Y:S01]  /*d1b0*/  SHF.R.U32.HI R6, RZ, 0x1, R3 ;  /* 0x00000001ff067819 */ /* 0x000fe20000011603 */
[----:B--2---:R-:W-:Y:S01]  /*d1c0*/  FADD.FTZ R7, R12, R7 ;  /* 0x000000070c077221 */ /* 0x004fe20000010000 */
[----:B------:R-:W-:Y:S01]  /*d1d0*/  LOP3.LUT P2, RZ, R3, 0x10, RZ, 0xc0, !PT ;  /* 0x0000001003ff7812 */ /* 0x000fe2000784c0ff */
[----:B------:R-:W2:Y:S01]  /*d1e0*/  @P0 LDC.64 R12, c[0x0][0x408] ;  /* 0x00010200ff0c0b82 */ /* 0x000ea20000000a00 */
[----:B------:R-:W-:-:S02]  /*d1f0*/  SHF.R.U32.HI R5, RZ, 0x2, R3 ;  /* 0x00000002ff057819 */ /* 0x000fc40000011603 */
[----:B------:R-:W-:Y:S01]  /*d200*/  LOP3.LUT P6, RZ, R3, 0x3, RZ, 0xc0, !PT ;  /* 0x0000000303ff7812 */ /* 0x000fe200078cc0ff */
[----:B------:R-:W3:Y:S01]  /*d210*/  MUFU.RCP R10, R7 ;  /* 0x00000007000a7308 */ /* 0x000ee20000001000 */
[----:B------:R-:W-:Y:S02]  /*d220*/  FSETP.NE.FTZ.AND P5, PT, R8, RZ, PT ;  /* 0x000000ff0800720b */ /* 0x000fe40003fb5000 */
[----:B------:R-:W-:Y:S01]  /*d230*/  LOP3.LUT R4, R4, R9, RZ, 0xfc, !PT ;  /* 0x0000000904047212 */ /* 0x000fe200078efcff */
[----:B------:R-:W4:Y:S01]  /*d240*/  LDC.U8 R3, c[0x0][0x548] ;  /* 0x00015200ff037b82 */ /* 0x000f220000000000 */
[----:B------:R-:W-:Y:S02]  /*d250*/  FSETP.NE.FTZ.AND P4, PT, R7, RZ, PT ;  /* 0x000000ff0700720b */ /* 0x000fe40003f95000 */
[----:B------:R-:W-:Y:S02]  /*d260*/  LEA R9, R4, UR4, 0x1 ;  /* 0x0000000404097c11 */ /* 0x000fe4000f8e08ff */
[----:B-1----:R-:W-:-:S02]  /*d270*/  FSEL R11, R11, 1, P5 ;  /* 0x3f8000000b0b7808 */ /* 0x002fc40002800000 */
[----:B------:R-:W-:Y:S02]  /*d280*/  MOV R4, 0x10 ;  /* 0x0000001000047802 */ /* 0x000fe40000000f00 */
[----:B------:R-:W-:Y:S01]  /*d290*/  LOP3.LUT R6, R6, 0x30, RZ, 0xc0, !PT ;  /* 0x0000003006067812 */ /* 0x000fe200078ec0ff */
        /* <DEDUP_REMOVED lines=15> */
[----:B---3--:R-:W-:Y:S01]  /*d390*/  FSEL R10, R10, 1, P4 ;  /* 0x3f8000000a0a7808 */ /* 0x008fe20002000000 */
[----:B------:R-:W-:Y:S01]  /*d3a0*/  FMUL.FTZ R11, R11, R89 ;  /* 0x000000590b0b7220 */ /* 0x000fe20000410000 */
[----:B------:R-:W-:Y:S01]  /*d3b0*/  SEL R4, R4, 0xfffffff0, !P1 ;  /* 0xfffffff004047807 */ /* 0x000fe20004800000 */
[----:B------:R-:W-:Y:S01]  /*d3c0*/  @P5 MUFU.LG2 R8, R8 ;  /* 0x0000000800085308 */ /* 0x000fe20000000c00 */
[----:B----4-:R-:W-:Y:S01]  /*d3d0*/  ISETP.NE.AND P1, PT, R3, RZ, PT ;  /* 0x000000ff0300720c */ /* 0x010fe20003f25270 */
[----:B------:R-:W-:Y:S01]  /*d3e0*/  FMUL.FTZ R98, R10, R98 ;  /* 0x000000620a627220 */ /* 0x000fe20000410000 */
[----:B------:R-:W-:Y:S01]  /*d3f0*/  LOP3.LUT R5, R6, 0x7, R5, 0xf8, !PT ;  /* 0x0000000706057812 */ /* 0x000fe200078ef805 */
[----:B------:R-:W-:-:S02]  /*d400*/  IMAD.MOV.U32 R6, RZ, RZ, 0x20 ;  /* 0x00000020ff067424 */ /* 0x000fc400078e00ff */
        /* <DEDUP_REMOVED lines=16> */
[----:B------:R-:W1:Y:S01]  /*d510*/  S2R R3, SR_CTAID.Z ;  /* 0x0000000000037919 */ /* 0x000e620000002700 */
[----:B------:R-:W3:Y:S01]  /*d520*/  @!P0 LDC.64 R10, c[0x0][0x400] ;  /* 0x00010000ff0a8b82 */ /* 0x000ee20000000a00 */
[----:B------:R-:W-:Y:S01]  /*d530*/  SEL R6, R6, 0xffffffe0, !P3 ;  /* 0xffffffe006067807 */ /* 0x000fe20005800000 */
[----:B------:R-:W4:Y:S01]  /*d540*/  @P4 MUFU.LG2 R7, R7 ;  /* 0x0000000700074308 */ /* 0x000f220000000c00 */
[----:B------:R-:W-:-:S02]  /*d550*/  F2FP.BF16.F32.PACK_AB R96, R97, R96 ;  /* 0x000000606160723e */ /* 0x000fc400000010ff */
[----:B------:R-:W-:Y:S01]  /*d560*/  F2FP.BF16.F32.PACK_AB R98, R99, R98 ;  /* 0x000000626362723e */ /* 0x000fe200000010ff */
[----:B------:R-:W-:Y:S01]  /*d570*/  IMAD.IADD R17, R6, 0x1, R9 ;  /* 0x0000000106117824 */ /* 0x000fe200078e0209 */
[----:B------:R-:W-:Y:S01]  /*d580*/  F2FP.BF16.F32.PACK_AB R68, R69, R68 ;  /* 0x000000444544723e */ /* 0x000fe200000010ff */
[----:B------:R-:W1:Y:S01]  /*d590*/  @!P1 LDC R14, c[0x0][0x3e0] ;  /* 0x0000f800ff0e9b82 */ /* 0x000e620000000800 */
[----:B------:R-:W-:Y:S01]  /*d5a0*/  F2FP.BF16.F32.PACK_AB R70, R71, R70 ;  /* 0x000000464746723e */ /* 0x000fe200000010ff */
[----:B------:R-:W-:Y:S01]  /*d5b0*/  STS [R9], R96 ;  /* 0x0000006009007388 */ /* 0x000fe20000000800 */
[C---:B------:R-:W-:Y:S02]  /*d5c0*/  IADD3 R19, PT, PT, R4.reuse, R9, RZ ;  /* 0x0000000904137210 */ /* 0x040fe40007ffe0ff */
[----:B------:R-:W-:Y:S01]  /*d5d0*/  F2FP.BF16.F32.PACK_AB R72, R73, R72 ;  /* 0x000000484948723e */ /* 0x000fe200000010ff */
[----:B------:R5:W-:Y:S01]  /*d5e0*/  STS [R9+0x400], R98 ;  /* 0x0004006209007388 */ /* 0x000be20000000800 */
[----:B------:R-:W-:Y:S01]  /*d5f0*/  F2FP.BF16.F32.PACK_AB R74, R75, R74 ;  /* 0x0000004a4b4a723e */ /* 0x000fe200000010ff */
[----:B------:R-:W1:Y:S01]  /*d600*/  @P1 LDC R18, c[0x0][0x454] ;  /* 0x00011500ff121b82 */ /* 0x000e620000000800 */
[----:B------:R-:W-:Y:S01]  /*d610*/  IADD3 R21, PT, PT, R4, R17, RZ ;  /* 0x0000001104157210 */ /* 0x000fe20007ffe0ff */
[----:B------:R-:W-:Y:S01]  /*d620*/  STS [R19], R68 ;  /* 0x0000004413007388 */ /* 0x000fe20000000800 */
[----:B------:R-:W-:Y:S01]  /*d630*/  IADD3 R15, PT, PT, R9, 0x40, RZ ;  /* 0x00000040090f7810 */ /* 0x000fe20007ffe0ff */
[----:B----4-:R-:W-:Y:S01]  /*d640*/  @P4 FMUL.FTZ R7, R7, 0.69314718246459960938 ;  /* 0x3f31721807074820 */ /* 0x010fe20000410000 */
[----:B------:R-:W-:Y:S01]  /*d650*/  @P2 IADD3 R15, PT, PT, R9, -0x40, RZ ;  /* 0xffffffc0090f2810 */ /* 0x000fe20007ffe0ff */
[----:B------:R4:W-:Y:S01]  /*d660*/  STS [R19+0x400], R70 ;  /* 0x0004004613007388 */ /* 0x0009e20000000800 */
[----:B------:R-:W-:Y:S01]  /*d670*/  F2FP.BF16.F32.PACK_AB R76, R77, R76 ;  /* 0x0000004c4d4c723e */ /* 0x000fe200000010ff */
[----:B---3--:R-:W-:Y:S01]  /*d680*/  @!P0 IMAD.WIDE.U32 R26, R183, R10, RZ ;  /* 0x0000000ab71a8225 */ /* 0x008fe200078e00ff */
[----:B------:R-:W-:Y:S01]  /*d690*/  F2FP.BF16.F32.PACK_AB R78, R79, R78 ;  /* 0x0000004e4f4e723e */ /* 0x000fe200000010ff */
[----:B------:R-:W-:Y:S01]  /*d6a0*/  STS [R17], R72 ;  /* 0x0000004811007388 */ /* 0x000fe20000000800 */
[----:B------:R-:W-:Y:S01]  /*d6b0*/  ISETP.NE.OR P2, PT, R182, -0x1, !P1 ;  /* 0xffffffffb600780c */ /* 0x000fe20004f45670 */
[----:B------:R-:W-:Y:S01]  /*d6c0*/  IMAD.IADD R25, R6, 0x1, R15 ;  /* 0x0000000106197824 */ /* 0x000fe200078e020f */
[----:B------:R-:W-:Y:S01]  /*d6d0*/  F2FP.BF16.F32.PACK_AB R80, R81, R80 ;  /* 0x000000505150723e */ /* 0x000fe200000010ff */
[----:B------:R3:W-:Y:S01]  /*d6e0*/  STS [R17+0x400], R74 ;  /* 0x0004004a11007388 */ /* 0x0007e20000000800 */
[----:B------:R-:W-:-:S02]  /*d6f0*/  F2FP.BF16.F32.PACK_AB R82, R83, R82 ;  /* 0x000000525352723e */ /* 0x000fc400000010ff */
[----:B------:R-:W-:Y:S01]  /*d700*/  F2FP.BF16.F32.PACK_AB R92, R93, R92 ;  /* 0x0000005c5d5c723e */ /* 0x000fe200000010ff */
[----:B------:R-:W-:Y:S01]  /*d710*/  STS [R21], R76 ;  /* 0x0000004c15007388 */ /* 0x000fe20000000800 */
[----:B------:R-:W-:Y:S02]  /*d720*/  F2FP.BF16.F32.PACK_AB R94, R95, R94 ;  /* 0x0000005e5f5e723e */ /* 0x000fe400000010ff */
[----:B------:R-:W-:Y:S01]  /*d730*/  IADD3 R23, PT, PT, R4, R15, RZ ;  /* 0x0000000f04177210 */ /* 0x000fe20007ffe0ff */
[----:B------:R2:W-:Y:S01]  /*d740*/  STS [R21+0x400], R78 ;  /* 0x0004004e15007388 */ /* 0x0005e20000000800 */
[----:B------:R-:W-:Y:S02]  /*d750*/  F2FP.BF16.F32.PACK_AB R84, R85, R84 ;  /* 0x000000545554723e */ /* 0x000fe400000010ff */
[----:B------:R-:W-:Y:S01]  /*d760*/  F2FP.BF16.F32.PACK_AB R86, R87, R86 ;  /* 0x000000565756723e */ /* 0x000fe200000010ff */
[----:B-----5:R-:W1:Y:S01]  /*d770*/  S2R R9, SR_TID.X ;  /* 0x0000000000097919 */ /* 0x020e620000002100 */
[----:B------:R-:W-:-:S02]  /*d780*/  F2FP.BF16.F32.PACK_AB R90, R91, R90 ;  /* 0x0000005a5b5a723e */ /* 0x000fc400000010ff */
[----:B------:R-:W-:Y:S01]  /*d790*/  MOV R6, 0x7f800000 ;  /* 0x7f80000000067802 */ /* 0x000fe20000000f00 */
[----:B------:R-:W-:Y:S01]  /*d7a0*/  STS [R15], R80 ;  /* 0x000000500f007388 */ /* 0x000fe20000000800 */
[----:B----4-:R-:W4:Y:S03]  /*d7b0*/  @P5 LDC R19, c[0x0][0x458] ;  /* 0x00011600ff135b82 */ /* 0x010f260000000800 */
[----:B------:R1:W-:Y:S04]  /*d7c0*/  STS [R15+0x400], R82 ;  /* 0x000400520f007388 */ /* 0x0003e80000000800 */
[----:B------:R4:W-:Y:S01]  /*d7d0*/  STS [R23], R92 ;  /* 0x0000005c17007388 */ /* 0x0009e20000000800 */
[----:B---3--:R-:W3:Y:S03]  /*d7e0*/  @P4 LDC R17, c[0x0][0x458] ;  /* 0x00011600ff114b82 */ /* 0x008ee60000000800 */
[----:B------:R3:W-:Y:S04]  /*d7f0*/  STS [R23+0x400], R94 ;  /* 0x0004005e17007388 */ /* 0x0007e80000000800 */
[----:B------:R3:W-:Y:S01]  /*d800*/  STS [R25], R84 ;  /* 0x0000005419007388 */ /* 0x0007e20000000800 */
[----:B--2---:R-:W-:Y:S01]  /*d810*/  IADD3 R21, PT, PT, R4, R25, RZ ;  /* 0x0000001904157210 */ /* 0x004fe20007ffe0ff */
[----:B------:R-:W-:-:S02]  /*d820*/  @!P0 IMAD R4, R183, R11, R27 ;  /* 0x0000000bb7048224 */ /* 0x000fc400078e021b */
[C---:B------:R-:W-:Y:S01]  /*d830*/  @P0 IMAD.WIDE.U32 R10, R182.reuse, R12, RZ ;  /* 0x0000000cb60a0225 */ /* 0x040fe200078e00ff */
[----:B------:R2:W-:Y:S01]  /*d840*/  STS [R25+0x400], R86 ;  /* 0x0004005619007388 */ /* 0x0005e20000000800 */
[----:B------:R-:W-:Y:S02]  /*d850*/  MOV R12, 0x7f800000 ;  /* 0x7f800000000c7802 */ /* 0x000fe40000000f00 */
[----:B------:R-:W-:Y:S01]  /*d860*/  @P0 IMAD R4, R182, R13, R11 ;  /* 0x0000000db6040224 */ /* 0x000fe200078e020b */
[----:B------:R2:W-:Y:S01]  /*d870*/  STS [R21], R88 ;  /* 0x0000005815007388 */ /* 0x0005e20000000800 */
[----:B------:R-:W-:Y:S01]  /*d880*/  @P5 FMUL.FTZ R13, R8, 0.69314718246459960938 ;  /* 0x3f317218080d5820 */ /* 0x000fe20000410000 */
[C---:B------:R-:W-:Y:S02]  /*d890*/  @!P2 IMAD R182, R183.reuse, R16, RZ ;  /* 0x00000010b7b6a224 */ /* 0x040fe400078e02ff */
[----:B-1----:R-:W-:Y:S01]  /*d8a0*/  @!P1 IMAD R15, R183, R14, R3 ;  /* 0x0000000eb70f9224 */ /* 0x002fe200078e0203 */
[----:B------:R2:W-:Y:S01]  /*d8b0*/  STS [R21+0x400], R90 ;  /* 0x0004005a15007388 */ /* 0x0005e20000000800 */
[----:B----4-:R-:W-:-:S02]  /*d8c0*/  @P5 FFMA.FTZ R12, R2, R19, R13 ;  /* 0x00000013020c5223 */ /* 0x010fc4000001000d */
[----:B------:R-:W-:Y:S02]  /*d8d0*/  @!P1 IMAD R15, R15, R16, RZ ;  /* 0x000000100f0f9224 */ /* 0x000fe400078e02ff */
[----:B---3--:R-:W-:Y:S01]  /*d8e0*/  @P4 FFMA.FTZ R6, R0, R17, R7 ;  /* 0x0000001100064223 */ /* 0x008fe20000010007 */
[----:B------:R-:W-:Y:S01]  /*d8f0*/  @P1 IMAD R15, R3, R18, R182 ;  /* 0x00000012030f1224 */ /* 0x000fe200078e02b6 */
[----:B------:R-:W-:Y:S06]  /*d900*/  BAR.SYNC.DEFER_BLOCKING 0x0 ;  /* 0x0000000000007b1d */ /* 0x000fec0000010000 */
[----:B--2---:R-:W-:Y:S05]  /*d910*/  @P6 BRA `(.L_x_4642) ;  /* 0x00000000002c6947 */ /* 0x004fea0003800000 */
[----:B------:R-:W1:Y:S01]  /*d920*/  LDCU.64 UR4, c[0x0][0x420] ;  /* 0x00008400ff0477ac */ /* 0x000e620008000a00 */
[----:B------:R-:W-:Y:S01]  /*d930*/  IMAD.IADD R0, R184, 0x1, R15 ;  /* 0x00000001b8007824 */ /* 0x000fe200078e020f */
        /* <DEDUP_REMOVED lines=9> */
.L_x_4642:
[----:B------:R-:W-:Y:S05]  /*d9d0*/  BSYNC.RECONVERGENT B0 ;  /* 0x0000000000007941 */ /* 0x000fea0003800200 */
.L_x_4641:
[----:B------:R-:W2:Y:S01]  /*d9e0*/  LDCU UR4, c[0x0][0x440] ;  /* 0x00008800ff0477ac */ /* 0x000ea20008000800 */
[----:B------:R-:W-:Y:S01]  /*d9f0*/  SHF.R.U32.HI R5, RZ, 0x3, R9 ;  /* 0x00000003ff057819 */ /* 0x000fe20000011609 */
[----:B------:R-:W-:Y:S01]  /*da00*/  IMAD.MOV.U32 R187, RZ, RZ, RZ ;  /* 0x000000ffffbb7224 */ /* 0x000fe200078e00ff */
[----:B-1----:R-:W1:Y:S01]  /*da10*/  LDS.128 R12, [R185] ;  /* 0x00000000b90c7984 */ /* 0x002e620000000c00 */
[----:B------:R-:W3:Y:S01]  /*da20*/  LDCU.64 UR6, c[0x0][0x408] ;  /* 0x00008100ff0677ac */ /* 0x000ee20008000a00 */
[----:B------:R-:W-:Y:S01]  /*da30*/  @P0 IMAD.MOV.U32 R26, RZ, RZ, R10 ;  /* 0x000000ffff1a0224 */ /* 0x000fe200078e000a */
[C---:B------:R-:W-:Y:S01]  /*da40*/  IADD3 R19, PT, PT, R5.reuse, 0x10, RZ ;  /* 0x0000001005137810 */ /* 0x040fe20007ffe0ff */
[----:B------:R4:W1:Y:S01]  /*da50*/  LDS.128 R8, [R185+0x1800] ;  /* 0x00180000b9087984 */ /* 0x0008620000000c00 */
[----:B------:R-:W-:Y:S01]  /*da60*/  BSSY.RECONVERGENT B0, `(.L_x_4643) ;  /* 0x0000024000007945 */ /* 0x000fe20003800200 */
[----:B--2---:R-:W-:Y:S01]  /*da70*/  ISETP.GE.AND P1, PT, R186, UR4, PT ;  /* 0x00000004ba007c0c */ /* 0x004fe2000bf26270 */
[----:B------:R-:W2:Y:S03]  /*da80*/  LDCU.64 UR4, c[0x0][0x410] ;  /* 0x00008200ff0477ac */ /* 0x000ea60008000a00 */
[-C--:B------:R-:W-:Y:S01]  /*da90*/  ISETP.GE.OR P2, PT, R5, R176.reuse, P1 ;  /* 0x000000b00500720c */ /* 0x080fe20000f46670 */
[----:B---3--:R-:W-:Y:S01]  /*daa0*/  IMAD.WIDE.U32 R20, R184, UR6, R186 ;  /* 0x00000006b8147c25 */ /* 0x008fe2000f8e00ba */
[----:B------:R-:W-:-:S03]  /*dab0*/  ISETP.GE.OR P4, PT, R19, R176, P1 ;  /* 0x000000b01300720c */ /* 0x000fc60000f86670 */
[----:B------:R-:W-:Y:S01]  /*dac0*/  IMAD R17, R184, UR7, R21 ;  /* 0x00000007b8117c24 */ /* 0x000fe2000f8e0215 */
[----:B------:R-:W-:-:S04]  /*dad0*/  IADD3 R20, P0, PT, R26, R20, RZ ;  /* 0x000000141a147210 */ /* 0x000fc80007f1e0ff */
[----:B------:R-:W-:Y:S01]  /*dae0*/  IADD3.X R21, PT, PT, R4, R17, RZ, P0, !PT ;  /* 0x0000001104157210 */ /* 0x000fe200007fe4ff */
[----:B------:R-:W-:Y:S02]  /*daf0*/  VIADD R17, R5, 0x20 ;  /* 0x0000002005117836 */ /* 0x000fe40000000000 */
[----:B------:R-:W3:Y:S01]  /*db00*/  @!P2 LDC.64 R6, c[0x0][0x3f0] ;  /* 0x0000fc00ff06ab82 */ /* 0x000ee20000000a00 */
[----:B--2---:R-:W-:Y:S02]  /*db10*/  IMAD.WIDE.U32 R20, R3, UR4, R20 ;  /* 0x0000000403147c25 */ /* 0x004fe4000f8e0014 */
[----:B------:R-:W-:Y:S02]  /*db20*/  ISETP.GE.OR P3, PT, R17, R176, P1 ;  /* 0x000000b01100720c */ /* 0x000fe40000f66670 */
[----:B------:R4:W2:Y:S01]  /*db30*/  LDS.128 R16, [R185+0x800] ;  /* 0x00080000b9107984 */ /* 0x0008a20000000c00 */
[----:B------:R-:W-:Y:S01]  /*db40*/  IMAD R23, R3, UR5, R21 ;  /* 0x0000000503177c24 */ /* 0x000fe2000f8e0215 */
[----:B------:R-:W-:Y:S01]  /*db50*/  IADD3 R3, PT, PT, R5, 0x30, RZ ;  /* 0x0000003005037810 */ /* 0x000fe20007ffe0ff */
[----:B------:R-:W-:-:S03]  /*db60*/  @!P2 IMAD.MOV.U32 R22, RZ, RZ, R20 ;  /* 0x000000ffff16a224 */ /* 0x000fc600078e0014 */
[----:B------:R-:W-:Y:S01]  /*db70*/  ISETP.GE.OR P1, PT, R3, R176, P1 ;  /* 0x000000b00300720c */ /* 0x000fe20000f26670 */
[----:B------:R-:W-:-:S04]  /*db80*/  @!P2 IMAD.WIDE.U32 R24, R5, UR6, R22 ;  /* 0x000000060518ac25 */ /* 0x000fc8000f8e0016 */
[----:B------:R-:W-:Y:S01]  /*db90*/  @!P2 IMAD R0, R5, UR7, R25 ;  /* 0x000000070500ac24 */ /* 0x000fe2000f8e0219 */
[----:B---3--:R-:W-:-:S04]  /*dba0*/  @!P2 LEA R6, P0, R24, R6, 0x1 ;  /* 0x000000061806a211 */ /* 0x008fc800078008ff */
[----:B------:R-:W-:-:S05]  /*dbb0*/  @!P2 LEA.HI.X R7, R24, R7, R0, 0x1, P0 ;  /* 0x000000071807a211 */ /* 0x000fca00000f0c00 */
[----:B-1----:R4:W-:Y:S01]  /*dbc0*/  @!P2 STG.E.128 desc[UR16][R6.64], R12 ;  /* 0x0000000c0600a986 */ /* 0x0029e2000c101d10 */
[----:B--2---:R-:W-:Y:S05]  /*dbd0*/  @P4 BRA `(.L_x_4644) ;  /* 0x0000000000304947 */ /* 0x004fea0003800000 */
[----:B------:R-:W1:Y:S01]  /*dbe0*/  LDCU.64 UR4, c[0x0][0x3f0] ;  /* 0x00007e00ff0477ac */ /* 0x000e620008000a00 */
[----:B------:R-:W-:Y:S01]  /*dbf0*/  IADD3 R3, P0, PT, R5, 0x10, RZ ;  /* 0x0000001005037810 */ /* 0x000fe20007f1e0ff */
[----:B----4-:R-:W-:Y:S01]  /*dc00*/  IMAD.MOV.U32 R6, RZ, RZ, R20 ;  /* 0x000000ffff067224 */ /* 0x010fe200078e0014 */
        /* <DEDUP_REMOVED lines=8> */
[----:B------:R1:W-:Y:S02]  /*dc90*/  STG.E.128 desc[UR16][R2.64], R16 ;  /* 0x0000001002007986 */ /* 0x0003e4000c101d10 */
.L_x_4644:
[----:B------:R-:W-:Y:S05]  /*dca0*/  BSYNC.RECONVERGENT B0 ;  /* 0x0000000000007941 */ /* 0x000fea0003800200 */
.L_x_4643:
[----:B----4-:R2:W3:Y:S01]  /*dcb0*/  LDS.128 R12, [R185+0x1000] ;  /* 0x00100000b90c7984 */ /* 0x0104e20000000c00 */
[----:B------:R-:W-:Y:S04]  /*dcc0*/  BSSY.RECONVERGENT B0, `(.L_x_4645) ;  /* 0x000000e000007945 */ /* 0x000fe80003800200 */
[----:B------:R-:W-:Y:S05]  /*dcd0*/  @P3 BRA `(.L_x_4646) ;  /* 0x0000000000303947 */ /* 0x000fea0003800000 */
[----:B------:R-:W4:Y:S01]  /*dce0*/  LDCU.64 UR4, c[0x0][0x3f0] ;  /* 0x00007e00ff0477ac */ /* 0x000f220008000a00 */
[----:B-1----:R-:W-:Y:S01]  /*dcf0*/  IADD3 R3, P0, PT, R5, 0x20, RZ ;  /* 0x0000002005037810 */ /* 0x002fe20007f1e0ff */
[----:B------:R-:W-:Y:S01]  /*dd00*/  IMAD.MOV.U32 R6, RZ, RZ, R20 ;  /* 0x000000ffff067224 */ /* 0x000fe200078e0014 */
[----:B------:R-:W-:-:S03]  /*dd10*/  MOV R7, R23 ;  /* 0x0000001700077202 */ /* 0x000fc60000000f00 */
[----:B------:R-:W-:Y:S02]  /*dd20*/  IMAD.X R0, RZ, RZ, RZ, P0 ;  /* 0x000000ffff007224 */ /* 0x000fe400000e06ff */
[----:B------:R-:W-:-:S04]  /*dd30*/  IMAD.WIDE.U32 R6, R3, UR6, R6 ;  /* 0x0000000603067c25 */ /* 0x000fc8000f8e0006 */
[----:B------:R-:W-:-:S04]  /*dd40*/  IMAD R0, R0, UR6, RZ ;  /* 0x0000000600007c24 */ /* 0x000fc8000f8e02ff */
[----:B------:R-:W-:Y:S01]  /*dd50*/  IMAD R0, R3, UR7, R0 ;  /* 0x0000000703007c24 */ /* 0x000fe2000f8e0200 */
[----:B----4-:R-:W-:-:S04]  /*dd60*/  LEA R2, P0, R6, UR4, 0x1 ;  /* 0x0000000406027c11 */ /* 0x010fc8000f8008ff */
[----:B------:R-:W-:-:S04]  /*dd70*/  IADD3 R0, PT, PT, R0, R7, RZ ;  /* 0x0000000700007210 */ /* 0x000fc80007ffe0ff */
[----:B------:R-:W-:-:S05]  /*dd80*/  LEA.HI.X R3, R6, UR5, R0, 0x1, P0 ;  /* 0x0000000506037c11 */ /* 0x000fca00080f0c00 */
[----:B---3--:R4:W-:Y:S02]  /*dd90*/  STG.E.128 desc[UR16][R2.64], R12 ;  /* 0x0000000c02007986 */ /* 0x0089e4000c101d10 */
.L_x_4646:
[----:B------:R-:W-:Y:S05]  /*dda0*/  BSYNC.RECONVERGENT B0 ;  /* 0x0000000000007941 */ /* 0x000fea0003800200 */
.L_x_4645:
[----:B------:R-:W-:Y:S05]  /*ddb0*/  @P1 EXIT ;  /* 0x000000000000194d */ /* 0x000fea0003800000 */
[----:B------:R-:W5:Y:S01]  /*ddc0*/  LDCU.64 UR4, c[0x0][0x3f0] ;  /* 0x00007e00ff0477ac */ /* 0x000f620008000a00 */
[----:B------:R-:W-:Y:S01]  /*ddd0*/  IADD3 R5, P0, PT, R5, 0x30, RZ ;  /* 0x0000003005057810 */ /* 0x000fe20007f1e0ff */
[----:B-1--4-:R-:W-:Y:S01]  /*dde0*/  IMAD.MOV.U32 R2, RZ, RZ, R20 ;  /* 0x000000ffff027224 */ /* 0x012fe200078e0014 */
[----:B------:R-:W-:-:S03]  /*ddf0*/  MOV R3, R23 ;  /* 0x0000001700037202 */ /* 0x000fc60000000f00 */
[----:B------:R-:W-:Y:S02]  /*de00*/  IMAD.X R0, RZ, RZ, RZ, P0 ;  /* 0x000000ffff007224 */ /* 0x000fe400000e06ff */
[----:B------:R-:W-:-:S04]  /*de10*/  IMAD.WIDE.U32 R2, R5, UR6, R2 ;  /* 0x0000000605027c25 */ /* 0x000fc8000f8e0002 */
[----:B------:R-:W-:-:S04]  /*de20*/  IMAD R0, R0, UR6, RZ ;  /* 0x0000000600007c24 */ /* 0x000fc8000f8e02ff */
[----:B------:R-:W-:Y:S01]  /*de30*/  IMAD R0, R5, UR7, R0 ;  /* 0x0000000705007c24 */ /* 0x000fe2000f8e0200 */
[----:B-----5:R-:W-:-:S04]  /*de40*/  LEA R4, P0, R2, UR4, 0x1 ;  /* 0x0000000402047c11 */ /* 0x020fc8000f8008ff */
[----:B------:R-:W-:-:S04]  /*de50*/  IADD3 R3, PT, PT, R0, R3, RZ ;  /* 0x0000000300037210 */ /* 0x000fc80007ffe0ff */
[----:B------:R-:W-:-:S05]  /*de60*/  LEA.HI.X R5, R2, UR5, R3, 0x1, P0 ;  /* 0x0000000502057c11 */ /* 0x000fca00080f0c03 */
[----:B------:R-:W-:Y:S01]  /*de70*/  STG.E.128 desc[UR16][R4.64], R8 ;  /* 0x0000000804007986 */ /* 0x000fe2000c101d10 */
[----:B------:R-:W-:Y:S05]  /*de80*/  EXIT ;  /* 0x000000000000794d */ /* 0x000fea0003800000 */
.L_x_4647:
        /* <DEDUP_REMOVED lines=15> */
.L_x_7172:


//--------------------- .text._ZN5flash24flash_fwd_splitkv_kernelI23Flash_fwd_kernel_traitsILi64ELi64ELi128ELi4ELb0ELb0EN7cutlass10bfloat16_tE19Flash_kernel_traitsILi64ELi64ELi128ELi4ES3_EELb1ELb0ELb0ELb0ELb0ELb1ELb0ELb0EEEvNS_16Flash_fwd_paramsE --------------------------
	.section	.text._ZN5flash24flash_fwd_splitkv_kernelI23Flash_fwd_kernel_traitsILi64ELi64ELi128ELi4ELb0ELb0EN7cutlass10bfloat16_tE19Flash_kernel_traitsILi64ELi64ELi128ELi4ES3_EELb1ELb0ELb0ELb0ELb0ELb1ELb0ELb0EEEvNS_16Flash_fwd_paramsE,"ax",@progbits
	.align	128
        .global         _ZN5flash24flash_fwd_splitkv_kernelI23Flash_fwd_kernel_traitsILi64ELi64ELi128ELi4ELb0ELb0EN7cutlass10bfloat16_tE19Flash_kernel_traitsILi64ELi64ELi128ELi4ES3_EELb1ELb0ELb0ELb0ELb0ELb1ELb0ELb0EEEvNS_16Flash_fwd_paramsE
        .type           _ZN5flash24flash_fwd_splitkv_kernelI23Flash_fwd_kernel_traitsILi64ELi64ELi128ELi4ELb0ELb0EN7cutlass10bfloat16_tE19Flash_kernel_traitsILi64ELi64ELi128ELi4ES3_EELb1ELb0ELb0ELb0ELb0ELb1ELb0ELb0EEEvNS_16Flash_fwd_paramsE,@function
        .size           _ZN5flash24flash_fwd_splitkv_kernelI23Flash_fwd_kernel_traitsILi64ELi64ELi128ELi4ELb0ELb0EN7cutlass10bfloat16_tE19Flash_kernel_traitsILi64ELi64ELi128ELi4ES3_EELb1ELb0ELb0ELb0ELb0ELb1ELb0ELb0EEEvNS_16Flash_fwd_paramsE,(.L_x_7173 - _ZN5flash24flash_fwd_splitkv_kernelI23Flash_fwd_kernel_traitsILi64ELi64ELi128ELi4ELb0ELb0EN7cutlass10bfloat16_tE19Flash_kernel_traitsILi64ELi64ELi128ELi4ES3_EELb1ELb0ELb0ELb0ELb0ELb1ELb0ELb0EEEvNS_16Flash_fwd_paramsE)
        .other          _ZN5flash24flash_fwd_splitkv_kernelI23Flash_fwd_kernel_traitsILi64ELi64ELi128ELi4ELb0ELb0EN7cutlass10bfloat16_tE19Flash_kernel_traitsILi64ELi64ELi128ELi4ES3_EELb1ELb0ELb0ELb0ELb0ELb1ELb0ELb0EEEvNS_16Flash_fwd_paramsE,@"STO_CUDA_ENTRY STV_DEFAULT"
_ZN5flash24flash_fwd_splitkv_kernelI23Flash_fwd_kernel_traitsILi64ELi64ELi128ELi4ELb0ELb0EN7cutlass10bfloat16_tE19Flash_kernel_traitsILi64ELi64ELi128ELi4ES3_EELb1ELb0ELb0ELb0ELb0ELb1ELb0ELb0EEEvNS_16Flash_fwd_paramsE:
.text._ZN5flash24flash_fwd_splitkv_kernelI23Flash_fwd_kernel_traitsILi64ELi64ELi128ELi4ELb0ELb0EN7cutlass10bfloat16_tE19Flash_kernel_traitsILi64ELi64ELi128ELi4ES3_EELb1ELb0ELb0ELb0ELb0ELb1ELb0ELb0EEEvNS_16Flash_fwd_paramsE:
        /* <DEDUP_REMOVED lines=51> */
.L_x_4648:
        /* <DEDUP_REMOVED lines=36> */
[----:B------:R-:W-:Y:S01]  /*0570*/  IADD3 R14, PT, PT, R0, 0x20, RZ ;  /* 0x00000020000e7810 */ /* 0x000fe20007ffe0ff */
[----:B------:R-:W-:Y:S03]  /*0580*/  BSSY.RECONVERGENT B0, `(.L_x_4650) ;  /* 0x000002d000007945 */ /* 0x000fe60003800200 */
[----:B------:R-:W1:Y:S01]  /*0590*/  @!P0 LDC.64 R4, c[0x0][0x400] ;  /* 0x00010000ff048b82 */ /* 0x000e620000000a00 */
[----:B----4-:R-:W-:Y:S01]  /*05a0*/  ISETP.GE.AND P1, PT, R6, UR4, PT ;  /* 0x0000000406007c0c */ /* 0x010fe2000bf26270 */
[----:B------:R-:W4:Y:S03]  /*05b0*/  LDCU.64 UR4, c[0x0][0x410] ;  /* 0x00008200ff0477ac */ /* 0x000f260008000a00 */
[-C--:B------:R-:W-:Y:S01]  /*05c0*/  ISETP.GE.OR P4, PT, R0, R29.reuse, P1 ;  /* 0x0000001d0000720c */ /* 0x080fe20000f86670 */
[----:B---3--:R-:W-:Y:S01]  /*05d0*/  @P0 IMAD.WIDE.U32 R12, R180, R2, RZ ;  /* 0x00000002b40c0225 */ /* 0x008fe200078e00ff */
[----:B------:R-:W-:-:S03]  /*05e0*/  ISETP.GE.OR P2, PT, R14, R29, P1 ;  /* 0x0000001d0e00720c */ /* 0x000fc60000f46670 */
        /* <DEDUP_REMOVED lines=10> */
[----:B--2---:R-:W-:-:S02]  /*0690*/  IMAD R181, R181, UR6, R16 ;  /* 0x00000006b5b57c24 */ /* 0x004fc4000f8e0210 */
[----:B------:R-:W-:Y:S02]  /*06a0*/  IMAD.X R11, R8, 0x1, R9, P0 ;  /* 0x00000001080b7824 */ /* 0x000fe400000e0609 */
[C---:B----4-:R-:W-:Y:S01]  /*06b0*/  IMAD.WIDE.U32 R8, R16.reuse, UR4, R10 ;  /* 0x0000000410087c25 */ /* 0x050fe2000f8e000a */
[----:B------:R-:W2:Y:S03]  /*06c0*/  LDCU UR4, c[0x0][0x434] ;  /* 0x00008680ff0477ac */ /* 0x000ea60008000800 */
[----:B------:R-:W-:Y:S01]  /*06d0*/  IMAD R19, R16, UR5, R9 ;  /* 0x0000000510137c24 */ /* 0x000fe2000f8e0209 */
[----:B------:R-:W-:Y:S01]  /*06e0*/  @!P4 MOV R18, R8 ;  /* 0x000000080012c202 */ /* 0x000fe20000000f00 */
[----:B------:R-:W-:-:S04]  /*06f0*/  VIADD R16, R0, 0x10 ;  /* 0x0000001000107836 */ /* 0x000fc80000000000 */
[----:B------:R-:W-:Y:S01]  /*0700*/  @!P4 IMAD.WIDE.U32 R20, R0, R2, R18 ;  /* 0x000000020014c225 */ /* 0x000fe200078e0012 */
[-C--:B------:R-:W-:Y:S02]  /*0710*/  ISETP.GE.OR P3, PT, R16, R29.reuse, P1 ;  /* 0x0000001d1000720c */ /* 0x080fe40000f66670 */
[----:B------:R-:W-:Y:S01]  /*0720*/  ISETP.GE.OR P1, PT, R12, R29, P1 ;  /* 0x0000001d0c00720c */ /* 0x000fe20000f26670 */
        /* <DEDUP_REMOVED lines=18> */
.L_x_4651:
[----:B------:R-:W-:Y:S05]  /*0850*/  BSYNC.RECONVERGENT B0 ;  /* 0x0000000000007941 */ /* 0x000fea0003800200 */
.L_x_4650:
        /* <DEDUP_REMOVED lines=14> */
.L_x_4653:
[----:B------:R-:W-:Y:S05]  /*0940*/  BSYNC.RECONVERGENT B0 ;  /* 0x0000000000007941 */ /* 0x000fea0003800200 */
.L_x_4652:
        /* <DEDUP_REMOVED lines=13> */
.L_x_4655:
[----:B------:R-:W-:Y:S05]  /*0a20*/  BSYNC.RECONVERGENT B0 ;  /* 0x0000000000007941 */ /* 0x000fea0003800200 */
.L_x_4654:
        /* <DEDUP_REMOVED lines=20> */
.L_x_4649:
        /* <DEDUP_REMOVED lines=11> */
.L_x_4656:
        /* <DEDUP_REMOVED lines=39> */
[----:B------:R-:W-:Y:S01]  /*0e90*/  IMAD.MOV R7, RZ, RZ, -R7 ;  /* 0x000000ffff077224 */ /* 0x000fe200078e0a07 */
[----:B--2---:R-:W-:Y:S01]  /*0ea0*/  MOV R20, UR10 ;  /* 0x0000000a00147c02 */ /* 0x004fe20008000f00 */
[----:B-1----:R-:W-:Y:S01]  /*0eb0*/  IMAD.U32 R136, RZ, RZ, UR12 ;  /* 0x0000000cff887e24 */ /* 0x002fe2000f8e00ff */
[----:B------:R-:W1:Y:S01]  /*0ec0*/  I2F.RP R9, R4 ;  /* 0x0000000400097306 */ /* 0x000e620000209400 */
[----:B------:R-:W-:Y:S01]  /*0ed0*/  IMAD R2, R15, R7, R2 ;  /* 0x000000070f027224 */ /* 0x000fe200078e0202 */
[----:B------:R-:W-:Y:S01]  /*0ee0*/  MOV R21, UR11 ;  /* 0x0000000b00157c02 */ /* 0x000fe20008000f00 */
        /* <DEDUP_REMOVED lines=26> */
[C---:B------:R-:W-:Y:S02]  /*1090*/  IMAD R4, R2.reuse, R137, R4 ;  /* 0x0000008902047224 */ /* 0x040fe400078e0204 */
        /* <DEDUP_REMOVED lines=18> */
[----:B------:R-:W-:-:S04]  /*11c0*/  IMAD.WIDE.U32 R22, R5, UR4, R8 ;  /* 0x0000000405167c25 */ /* 0x000fc8000f8e0008 */
[C---:B------:R-:W-:Y:S02]  /*11d0*/  IMAD R4, R5.reuse, UR5, R4 ;  /* 0x0000000505047c24 */ /* 0x040fe4000f8e0204 */
[C---:B------:R-:W-:Y:S02]  /*11e0*/  IMAD R2, R5.reuse, UR7, R2 ;  /* 0x0000000705027c24 */ /* 0x040fe4000f8e0202 */
[----:B------:R-:W-:Y:S01]  /*11f0*/  IMAD.WIDE.U32 R8, R5, UR6, R6 ;  /* 0x0000000605087c25 */ /* 0x000fe2000f8e0006 */
[----:B------:R-:W-:-:S04]  /*1200*/  IADD3 R7, PT, PT, R23, R4, RZ ;  /* 0x0000000417077210 */ /* 0x000fc80007ffe0ff */
[----:B------:R-:W-:Y:S01]  /*1210*/  IADD3 R6, PT, PT, R9, R2, RZ ;  /* 0x0000000209067210 */ /* 0x000fe20007ffe0ff */
[----:B------:R-:W-:Y:S06]  /*1220*/  BRA `(.L_x_4658) ;  /* 0x0000000400507947 */ /* 0x000fec0003800000 */
.L_x_4657:
        /* <DEDUP_REMOVED lines=15> */
.L_x_4659:
[----:B------:R-:W4:Y:S01]  /*1320*/  LDC.64 R136, c[0x0][0x3b8] ;  /* 0x0000ee00ff887b82 */ /* 0x000f220000000a00 */
[----:B------:R-:W-:-:S05]  /*1330*/  IADD3 R6, PT, PT, R2, R3, RZ ;  /* 0x0000000302067210 */ /* 0x000fca0007ffe0ff */
[C---:B----4-:R-:W-:Y:S02]  /*1340*/  IMAD R9, R6.reuse, R137, RZ ;  /* 0x0000008906097224 */ /* 0x050fe400078e02ff */
[----:B------:R-:W-:-:S05]  /*1350*/  IMAD.WIDE.U32 R6, R6, R136, RZ ;  /* 0x0000008806067225 */ /* 0x000fca00078e00ff */
[----:B------:R-:W-:Y:S02]  /*1360*/  IADD3 R9, PT, PT, R7, R9, RZ ;  /* 0x0000000907097210 */ /* 0x000fe40007ffe0ff */
[----:B------:R-:W-:Y:S02]  /*1370*/  MOV R8, R6 ;  /* 0x0000000600087202 */ /* 0x000fe40000000f00 */
.L_x_4660:
[----:B------:R-:W-:Y:S05]  /*1380*/  @P0 BRA `(.L_x_4661) ;  /* 0x0000000000340947 */ /* 0x000fea0003800000 */
[----:B------:R-:W4:Y:S01]  /*1390*/  LDC.64 R20, c[0x0][0x3c0] ;  /* 0x0000f000ff147b82 */ /* 0x000f220000000a00 */
[----:B------:R-:W1:Y:S01]  /*13a0*/  LDCU.64 UR4, c[0x0][0x3a8] ;  /* 0x00007500ff0477ac */ /* 0x000e620008000a00 */
[----:B---3--:R-:W-:Y:S02]  /*13b0*/  SHF.R.S32.HI R5, RZ, 0x1f, R2 ;  /* 0x0000001fff057819 */ /* 0x008fe40000011402 */
[----:B-----5:R-:W-:-:S05]  /*13c0*/  SHF.R.S32.HI R3, RZ, 0x1f, R4 ;  /* 0x0000001fff037819 */ /* 0x020fca0000011404 */
[----:B-1----:R-:W-:-:S04]  /*13d0*/  IMAD R3, R3, UR4, RZ ;  /* 0x0000000403037c24 */ /* 0x002fc8000f8e02ff */
[----:B------:R-:W-:Y:S02]  /*13e0*/  IMAD R3, R4, UR5, R3 ;  /* 0x0000000504037c24 */ /* 0x000fe4000f8e0203 */
[-C--:B----4-:R-:W-:Y:S02]  /*13f0*/  IMAD R5, R5, R20.reuse, RZ ;  /* 0x0000001405057224 */ /* 0x090fe400078e02ff */
[----:B------:R-:W-:-:S04]  /*1400*/  IMAD.WIDE.U32 R6, R2, R20, RZ ;  /* 0x0000001402067225 */ /* 0x000fc800078e00ff */
[----:B------:R-:W-:-:S05]  /*1410*/  IMAD R5, R2, R21, R5 ;  /* 0x0000001502057224 */ /* 0x000fca00078e0205 */
[----:B------:R-:W-:-:S03]  /*1420*/  IADD3 R7, PT, PT, R7, R5, RZ ;  /* 0x0000000507077210 */ /* 0x000fc60007ffe0ff */
[----:B------:R-:W-:-:S05]  /*1430*/  IMAD.WIDE.U32 R10, R4, UR4, R6 ;  /* 0x00000004040a7c25 */ /* 0x000fca000f8e0006 */
[----:B------:R-:W-:Y:S01]  /*1440*/  IADD3 R11, PT, PT, R11, R3, RZ ;  /* 0x000000030b0b7210 */ /* 0x000fe20007ffe0ff */
[----:B------:R-:W-:Y:S06]  /*1450*/  BRA `(.L_x_4662) ;  /* 0x0000000000187947 */ /* 0x000fec0003800000 */
.L_x_4661:
[----:B------:R-:W1:Y:S01]  /*1460*/  LDC.64 R20, c[0x0][0x3c0] ;  /* 0x0000f000ff147b82 */ /* 0x000e620000000a00 */
[----:B------:R-:W-:-:S05]  /*1470*/  IADD3 R2, PT, PT, R2, R3, RZ ;  /* 0x0000000302027210 */ /* 0x000fca0007ffe0ff */
[C---:B-1----:R-:W-:Y:S02]  /*1480*/  IMAD R11, R2.reuse, R21, RZ ;  /* 0x00000015020b7224 */ /* 0x042fe400078e02ff */
[----:B------:R-:W-:-:S05]  /*1490*/  IMAD.WIDE.U32 R2, R2, R20, RZ ;  /* 0x0000001402027225 */ /* 0x000fca00078e00ff */
[----:B------:R-:W-:Y:S02]  /*14a0*/  IADD3 R11, PT, PT, R3, R11, RZ ;  /* 0x0000000b030b7210 */ /* 0x000fe40007ffe0ff */
[----:B------:R-:W-:-:S07]  /*14b0*/  MOV R10, R2 ;  /* 0x00000002000a7202 */ /* 0x000fce0000000f00 */
.L_x_4662:
        /* <DEDUP_REMOVED lines=12> */
[----:B-1----:R-:W-:Y:S01]  /*1580*/  IADD3 R3, PT, PT, RZ, -R15, RZ ;  /* 0x8000000fff037210 */ /* 0x002fe20007ffe0ff */
[----:B------:R-:W-:-:S04]  /*1590*/  IMAD.MOV.U32 R14, RZ, RZ, RZ ;  /* 0x000000ffff0e7224 */ /* 0x000fc800078e00ff */
[----:B-----5:R-:W-:Y:S01]  /*15a0*/  IMAD R4, R3, R2, RZ ;  /* 0x0000000203047224 */ /* 0x020fe200078e02ff */
[----:B------:R-:W-:-:S03]  /*15b0*/  IABS R3, R16 ;  /* 0x0000001000037213 */ /* 0x000fc60000000000 */
[----:B------:R-:W-:Y:S01]  /*15c0*/  IMAD.HI.U32 R15, R15, R4, R14 ;  /* 0x000000040f0f7227 */ /* 0x000fe200078e000e */
[----:B------:R-:W-:-:S05]  /*15d0*/  MOV R4, R3 ;  /* 0x0000000300047202 */ /* 0x000fca0000000f00 */
[----:B------:R-:W-:-:S04]  /*15e0*/  IMAD.HI.U32 R12, R15, R4, RZ ;  /* 0x000000040f0c7227 */ /* 0x000fc800078e00ff */
[----:B------:R-:W-:-:S04]  /*15f0*/  IMAD.MOV R3, RZ, RZ, -R12 ;  /* 0x000000ffff037224 */ /* 0x000fc800078e0a0c */
[C---:B------:R-:W-:Y:S02]  /*1600*/  IMAD R3, R2.reuse, R3, R4 ;  /* 0x0000000302037224 */ /* 0x040fe400078e0204 */
[----:B------:R-:W1:Y:S03]  /*1610*/  LDC.64 R4, c[0x0][0x3d8] ;  /* 0x0000f600ff047b82 */ /* 0x000e660000000a00 */
[----:B------:R-:W-:-:S13]  /*1620*/  ISETP.GT.U32.AND P0, PT, R2, R3, PT ;  /* 0x000000030200720c */ /* 0x000fda0003f04070 */
[-C--:B------:R-:W-:Y:S01]  /*1630*/  @!P0 IADD3 R3, PT, PT, R3, -R2.reuse, RZ ;  /* 0x8000000203038210 */ /* 0x080fe20007ffe0ff */
[----:B------:R-:W-:Y:S01]  /*1640*/  @!P0 VIADD R12, R12, 0x1 ;  /* 0x000000010c0c8836 */ /* 0x000fe20000000000 */
[----:B------:R-:W-:Y:S02]  /*1650*/  ISETP.NE.AND P0, PT, R7, RZ, PT ;  /* 0x000000ff0700720c */ /* 0x000fe40003f05270 */
[----:B------:R-:W-:Y:S02]  /*1660*/  ISETP.GE.U32.AND P2, PT, R3, R2, PT ;  /* 0x000000020300720c */ /* 0x000fe40003f46070 */
[----:B------:R-:W-:-:S04]  /*1670*/  LOP3.LUT R2, R16, R7, RZ, 0x3c, !PT ;  /* 0x0000000710027212 */ /* 0x000fc800078e3cff */
[----:B------:R-:W-:Y:S02]  /*1680*/  ISETP.GE.AND P1, PT, R2, RZ, PT ;  /* 0x000000ff0200720c */ /* 0x000fe40003f26270 */
[----:B------:R-:W3:Y:S05]  /*1690*/  LDC.64 R2, c[0x0][0x3d0] ;  /* 0x0000f400ff027b82 */ /* 0x000eea0000000a00 */
[----:B------:R-:W-:-:S06]  /*16a0*/  @P2 IADD3 R12, PT, PT, R12, 0x1, RZ ;  /* 0x000000010c0c2810 */ /* 0x000fcc0007ffe0ff */
[----:B------:R-:W-:Y:S02]  /*16b0*/  @!P1 IADD3 R12, PT, PT, -R12, RZ, RZ ;  /* 0x000000ff0c0c9210 */ /* 0x000fe40007ffe1ff */
        /* <DEDUP_REMOVED lines=8> */
[----:B------:R-:W-:Y:S02]  /*1740*/  IMAD R7, R12, R3, R7 ;  /* 0x000000030c077224 */ /* 0x000fe400078e0207 */
[----:B------:R-:W-:-:S03]  /*1750*/  IMAD.MOV.U32 R8, RZ, RZ, R10 ;  /* 0x000000ffff087224 */ /* 0x000fc600078e000a */
[----:B------:R-:W-:-:S07]  /*1760*/  IADD3 R7, PT, PT, R23, R7, RZ ;  /* 0x0000000717077210 */ /* 0x000fce0007ffe0ff */
.L_x_4658:
        /* <DEDUP_REMOVED lines=24> */
[----:B-1----:R-:W-:-:S03]  /*18f0*/  ULEA UR5, UR5, UR4, 0x18 ;  /* 0x0000000405057291 */ /* 0x002fc6000f8ec0ff */
[----:B------:R-:W-:Y:S01]  /*1900*/  IMAD.X R9, RZ, RZ, R6, P1 ;  /* 0x000000ffff097224 */ /* 0x000fe200008e0606 */
[C---:B------:R-:W-:Y:S01]  /*1910*/  ISETP.GE.AND P1, PT, R10.reuse, R174, PT ;  /* 0x000000ae0a00720c */ /* 0x040fe20003f26270 */
[----:B------:R-:W-:Y:S01]  /*1920*/  IMAD.WIDE.U32 R22, R10, R136, R22 ;  /* 0x000000880a167225 */ /* 0x000fe200078e0016 */
[----:B------:R-:W-:Y:S02]  /*1930*/  LOP3.LUT R6, R172, 0x200, RZ, 0xc0, !PT ;  /* 0x00000200ac067812 */ /* 0x000fe400078ec0ff */
[----:B------:R-:W-:Y:S01]  /*1940*/  LEA R183, R183, UR5, 0x1 ;  /* 0x00000005b7b77c11 */ /* 0x000fe2000f8e08ff */
[----:B------:R-:W-:Y:S01]  /*1950*/  IMAD R175, R10, R137, R23 ;  /* 0x000000890aaf7224 */ /* 0x000fe200078e0217 */
[----:B--2---:R-:W-:Y:S01]  /*1960*/  LEA R176, P2, R22, UR12, 0x1 ;  /* 0x0000000c16b07c11 */ /* 0x004fe2000f8408ff */
[----:B----4-:R-:W-:-:S03]  /*1970*/  @!P0 IMAD.WIDE.U32 R14, R181, R4, RZ ;  /* 0x00000004b50e8225 */ /* 0x010fc600078e00ff */
[----:B------:R-:W-:Y:S01]  /*1980*/  LEA.HI.X R175, R22, UR13, R175, 0x1, P2 ;  /* 0x0000000d16af7c11 */ /* 0x000fe200090f0caf */
[----:B------:R-:W-:Y:S02]  /*1990*/  @!P0 IMAD R5, R181, R5, R15 ;  /* 0x00000005b5058224 */ /* 0x000fe400078e020f */
[----:B---3--:R-:W-:-:S04]  /*19a0*/  @P0 IMAD.WIDE.U32 R24, R180, R2, RZ ;  /* 0x00000002b4180225 */ /* 0x008fc800078e00ff */
[----:B------:R-:W-:Y:S02]  /*19b0*/  @!P0 IMAD.MOV.U32 R2, RZ, RZ, R14 ;  /* 0x000000ffff028224 */ /* 0x000fe400078e000e */
[----:B------:R-:W-:Y:S02]  /*19c0*/  @P0 IMAD.MOV.U32 R2, RZ, RZ, R24 ;  /* 0x000000ffff020224 */ /* 0x000fe400078e0018 */
[----:B------:R-:W-:-:S03]  /*19d0*/  @P0 IMAD R5, R180, R3, R25 ;  /* 0x00000003b4050224 */ /* 0x000fc600078e0219 */
[----:B------:R-:W-:Y:S01]  /*19e0*/  IADD3 R14, P0, PT, R184, R2, RZ ;  /* 0x00000002b80e7210 */ /* 0x000fe20007f1e0ff */
[----:B------:R-:W-:Y:S01]  /*19f0*/  IMAD.WIDE.U32 R2, R10, R20, R8 ;  /* 0x000000140a027225 */ /* 0x000fe200078e0008 */
[----:B------:R-:W-:-:S03]  /*1a00*/  SHF.R.U32.HI R8, RZ, 0x1, R0 ;  /* 0x00000001ff087819 */ /* 0x000fc60000011600 */
[----:B------:R-:W-:Y:S01]  /*1a10*/  IMAD.X R15, RZ, RZ, R5, P0 ;  /* 0x000000ffff0f7224 */ /* 0x000fe200000e0605 */
[----:B------:R-:W-:Y:S01]  /*1a20*/  LEA R178, P0, R2, UR10, 0x1 ;  /* 0x0000000a02b27c11 */ /* 0x000fe2000f8008ff */
[----:B------:R-:W-:Y:S01]  /*1a30*/  IMAD R179, R10, R21, R3 ;  /* 0x000000150ab37224 */ /* 0x000fe200078e0203 */
[----:B------:R-:W-:Y:S01]  /*1a40*/  LOP3.LUT R5, R19, 0x8, R8, 0x78, !PT ;  /* 0x0000000813057812 */ /* 0x000fe200078e7808 */
[----:B-----5:R-:W-:-:S03]  /*1a50*/  IMAD.WIDE.U32 R14, R16, UR6, R14 ;  /* 0x00000006100e7c25 */ /* 0x020fc6000f8e000e */
        /* <DEDUP_REMOVED lines=20> */
.L_x_4665:
[----:B------:R2:W-:Y:S02]  /*1ba0*/  STS.128 [R183], RZ ;  /* 0x000000ffb7007388 */ /* 0x0005e40000000c00 */
.L_x_4664:
[----:B------:R-:W-:Y:S05]  /*1bb0*/  BSYNC.RECONVERGENT B0 ;  /* 0x0000000000007941 */ /* 0x000fea0003800200 */
.L_x_4663:
[C---:B-1----:R-:W-:Y:S01]  /*1bc0*/  VIADD R25, R10.reuse, 0x10 ;  /* 0x000000100a197836 */ /* 0x042fe20000000000 */
[C---:B------:R-:W-:Y:S01]  /*1bd0*/  IADD3 R9, PT, PT, R10.reuse, 0x20, RZ ;  /* 0x000000200a097810 */ /* 0x040fe20007ffe0ff */
        /* <DEDUP_REMOVED lines=30> */
.L_x_4667:
[----:B------:R-:W-:Y:S05]  /*1dc0*/  BSYNC.RECONVERGENT B0 ;  /* 0x0000000000007941 */ /* 0x000fea0003800200 */
.L_x_4666:
        /* <DEDUP_REMOVED lines=22> */
.L_x_4669:
[----:B------:R-:W-:Y:S05]  /*1f30*/  BSYNC.RECONVERGENT B0 ;  /* 0x0000000000007941 */ /* 0x000fea0003800200 */
.L_x_4668:
        /* <DEDUP_REMOVED lines=10> */
[----:B------:R-:W-:Y:S01]  /*1fe0*/  IMAD.X R7, RZ, RZ, R13, P0 ;  /* 0x000000ffff077224 */ /* 0x000fe200000e060d */
        /* <DEDUP_REMOVED lines=11> */
.L_x_4671:
[----:B------:R-:W-:Y:S05]  /*20a0*/  BSYNC.RECONVERGENT B0 ;  /* 0x0000000000007941 */ /* 0x000fea0003800200 */
.L_x_4670:
        /* <DEDUP_REMOVED lines=13> */
.L_x_4674:
[----:B------:R1:W-:Y:S02]  /*2180*/  STS.128 [R183+0x2000], RZ ;  /* 0x002000ffb7007388 */ /* 0x0003e40000000c00 */
.L_x_4673:
[----:B------:R-:W-:Y:S05]  /*2190*/  BSYNC.RECONVERGENT B0 ;  /* 0x0000000000007941 */ /* 0x000fea0003800200 */
.L_x_4672:
[-C--:B------:R-:W-:Y:S01]  /*21a0*/  ISETP.GE.AND P1, PT, R25, R4.reuse, PT ;  /* 0x000000041900720c */ /* 0x080fe20003f26270 */
[C---:B------:R-:W-:Y:S01]  /*21b0*/  VIADD R17, R10.reuse, 0x40 ;  /* 0x000000400a117836 */ /* 0x040fe20000000000 */
[C---:B------:R-:W-:Y:S01]  /*21c0*/  SHF.L.U64.HI R2, R7.reuse, 0x1, R2 ;  /* 0x0000000107027819 */ /* 0x040fe20000010202 */
[----:B------:R-:W-:Y:S01]  /*21d0*/  IMAD.SHL.U32 R7, R7, 0x2, RZ ;  /* 0x0000000207077824 */ /* 0x000fe200078e00ff */
[----:B------:R-:W-:Y:S01]  /*21e0*/  BSSY.RECONVERGENT B0, `(.L_x_4675) ;  /* 0x0000014000007945 */ /* 0x000fe20003800200 */
[C---:B--2---:R-:W-:Y:S01]  /*21f0*/  VIADD R15, R10.reuse, 0x50 ;  /* 0x000000500a0f7836 */ /* 0x044fe20000000000 */
[----:B------:R-:W-:Y:S01]  /*2200*/  ISETP.GE.AND P0, PT, R9, R4, PT ;  /* 0x000000040900720c */ /* 0x000fe20003f06270 */
[C---:B------:R-:W-:Y:S01]  /*2210*/  VIADD R13, R10.reuse, 0x60 ;  /* 0x000000600a0d7836 */ /* 0x040fe20000000000 */
        /* <DEDUP_REMOVED lines=16> */
.L_x_4676:
[----:B------:R-:W-:Y:S05]  /*2320*/  BSYNC.RECONVERGENT B0 ;  /* 0x0000000000007941 */ /* 0x000fea0003800200 */
.L_x_4675:
[----:B------:R-:W-:Y:S01]  /*2330*/  BSSY.RECONVERGENT B0, `(.L_x_4677) ;  /* 0x000000d000007945 */ /* 0x000fe20003800200 */
[----:B------:R-:W-:-:S03]  /*2340*/  ISETP.GE.AND P1, PT, R11, R4, PT ;  /* 0x000000040b00720c */ /* 0x000fc60003f26270 */
[----:B------:R-:W-:Y:S10]  /*2350*/  @P0 BRA `(.L_x_4678) ;  /* 0x0000000000280947 */ /* 0x000ff40003800000 */
        /* <DEDUP_REMOVED lines=9> */
[----:B------:R3:W-:Y:S04]  /*23f0*/  LDGSTS.E.BYPASS.LTC128B.128 [R183+0x3000], desc[UR16][R32.64] ;  /* 0x0300000020b77fae */ /* 0x0007e8000b981a10 */
.L_x_4678:
[----:B------:R-:W-:Y:S05]  /*2400*/  BSYNC.RECONVERGENT B0 ;  /* 0x0000000000007941 */ /* 0x000fea0003800200 */
.L_x_4677:
[----:B------:R-:W-:Y:S04]  /*2410*/  BSSY.RECONVERGENT B0, `(.L_x_4679) ;  /* 0x000000c000007945 */ /* 0x000fe80003800200 */
        /* <DEDUP_REMOVED lines=11> */
.L_x_4680:
[----:B------:R-:W-:Y:S05]  /*24d0*/  BSYNC.RECONVERGENT B0 ;  /* 0x0000000000007941 */ /* 0x000fea0003800200 */
.L_x_4679:
[----:B------:R-:W-:Y:S04]  /*24e0*/  BSSY.RECONVERGENT B0, `(.L_x_4681) ;  /* 0x000000f000007945 */ /* 0x000fe80003800200 */
[----:B------:R-:W-:Y:S05]  /*24f0*/  @P4 BRA `(.L_x_4682) ;  /* 0x0000000000344947 */ /* 0x000fea0003800000 */
[----:B------:R-:W5:Y:S02]  /*2500*/  LDCU UR4, c[0x0][0x440] ;  /* 0x00008800ff0477ac */ /* 0x000f640008000800 */
[----:B-----5:R-:W-:-:S13]  /*2510*/  ISETP.GE.AND P0, PT, R184, UR4, PT ;  /* 0x00000004b8007c0c */ /* 0x020fda000bf06270 */
[----:B------:R1:W-:Y:S01]  /*2520*/  @P0 STS.128 [R183+0x4000], RZ ;  /* 0x004000ffb7000388 */ /* 0x0003e20000000c00 */
[----:B------:R-:W-:Y:S05]  /*2530*/  @P0 BRA `(.L_x_4682) ;  /* 0x0000000000240947 */ /* 0x000fea0003800000 */
[----:B---3--:R-:W-:Y:S01]  /*2540*/  MOV R32, R30 ;  /* 0x0000001e00207202 */ /* 0x008fe20000000f00 */
        /* <DEDUP_REMOVED lines=8> */
.L_x_4682:
[----:B------:R-:W-:Y:S05]  /*25d0*/  BSYNC.RECONVERGENT B0 ;  /* 0x0000000000007941 */ /* 0x000fea0003800200 */
.L_x_4681:
        /* <DEDUP_REMOVED lines=12> */
.L_x_4684:
[----:B------:R-:W-:Y:S05]  /*26a0*/  BSYNC.RECONVERGENT B0 ;  /* 0x0000000000007941 */ /* 0x000fea0003800200 */
.L_x_4683:
        /* <DEDUP_REMOVED lines=15> */
.L_x_4686:
[----:B------:R-:W-:Y:S05]  /*27a0*/  BSYNC.RECONVERGENT B0 ;  /* 0x0000000000007941 */ /* 0x000fea0003800200 */
.L_x_4685:
        /* <DEDUP_REMOVED lines=13> */
.L_x_4688:
[----:B------:R-:W-:Y:S05]  /*2880*/  BSYNC.RECONVERGENT B0 ;  /* 0x0000000000007941 */ /* 0x000fea0003800200 */
.L_x_4687:
[----:B------:R-:W0:Y:S01]  /*2890*/  LDGDEPBAR ;  /* 0x00000000000079af */ /* 0x000e220000000000 */
[----:B-1----:R-:W-:Y:S01]  /*28a0*/  LOP3.LUT R31, R8, 0x1f0, RZ, 0xc0, !PT ;  /* 0x000001f0081f7812 */ /* 0x002fe200078ec0ff */
        /* <DEDUP_REMOVED lines=24> */
.L_x_4691:
[----:B------:R1:W-:Y:S01]  /*2a30*/  STS.128 [R183+0x6000], RZ ;  /* 0x006000ffb7007388 */ /* 0x0003e20000000c00 */
[----:B------:R-:W-:Y:S05]  /*2a40*/  BRA `(.L_x_4692) ;  /* 0x0000000000047947 */ /* 0x000fea0003800000 */
.L_x_4690:
[----:B------:R1:W-:Y:S02]  /*2a50*/  STS.128 [R183+0x6000], RZ ;  /* 0x006000ffb7007388 */ /* 0x0003e40000000c00 */
.L_x_4692:
[----:B------:R-:W-:Y:S05]  /*2a60*/  BSYNC.RECONVERGENT B0 ;  /* 0x0000000000007941 */ /* 0x000fea0003800200 */
.L_x_4689:
        /* <DEDUP_REMOVED lines=26> */
.L_x_4694:
[----:B------:R-:W-:Y:S05]  /*2c10*/  BSYNC.RECONVERGENT B0 ;  /* 0x0000000000007941 */ /* 0x000fea0003800200 */
.L_x_4693:
        /* <DEDUP_REMOVED lines=13> */
.L_x_4696:
[----:B------:R-:W-:Y:S05]  /*2cf0*/  BSYNC.RECONVERGENT B0 ;  /* 0x0000000000007941 */ /* 0x000fea0003800200 */
.L_x_4695:
        /* <DEDUP_REMOVED lines=13> */
.L_x_4698:
[----:B------:R-:W-:Y:S05]  /*2dd0*/  BSYNC.RECONVERGENT B0 ;  /* 0x0000000000007941 */ /* 0x000fea0003800200 */
.L_x_4697:
        /* <DEDUP_REMOVED lines=16> */
.L_x_4700:
[----:B------:R-:W-:Y:S05]  /*2ee0*/  BSYNC.RECONVERGENT B0 ;  /* 0x0000000000007941 */ /* 0x000fea0003800200 */
.L_x_4699:
        /* <DEDUP_REMOVED lines=13> */
.L_x_4702:
[----:B------:R-:W-:Y:S05]  /*2fc0*/  BSYNC.RECONVERGENT B0 ;  /* 0x0000000000007941 */ /* 0x000fea0003800200 */
.L_x_4701:
        /* <DEDUP_REMOVED lines=16> */
.L_x_4704:
[----:B------:R-:W-:Y:S05]  /*30d0*/  BSYNC.RECONVERGENT B0 ;  /* 0x0000000000007941 */ /* 0x000fea0003800200 */
.L_x_4703:
        /* <DEDUP_REMOVED lines=14> */
.L_x_4706:
[----:B------:R-:W-:Y:S05]  /*31c0*/  BSYNC.RECONVERGENT B0 ;  /* 0x0000000000007941 */ /* 0x000fea0003800200 */
.L_x_4705:
[----:B------:R-:W-:Y:S01]  /*31d0*/  LDSM.16.M88.4 R12, [R173] ;  /* 0x00000000ad0c783b */ /* 0x000fe20000000200 */
[----:B------:R-:W-:Y:S01]  /*31e0*/  R2P PR, R0, 0x6 ;  /* 0x0000000600007804 */ /* 0x000fe20000000000 */
[----:B------:R-:W5:Y:S01]  /*31f0*/  LDCU UR10, c[0x0][0x50c] ;  /* 0x0000a180ff0a77ac */ /* 0x000f620008000800 */
[----:B------:R-:W-:Y:S01]  /*3200*/  MOV R3, 0x20 ;  /* 0x0000002000037802 */ /* 0x000fe20000000f00 */
[----:B------:R-:W2:Y:S01]  /*3210*/  LDSM.16.M88.4 R16, [R172+UR5+0x2000] ;  /* 0x00200005ac10783b */ /* 0x000ea20008000200 */
[----:B------:R-:W-:Y:S02]  /*3220*/  IADD3 R0, PT, PT, R172, UR5, RZ ;  /* 0x00000005ac007c10 */ /* 0x000fe4000fffe0ff */
[----:B------:R-:W-:Y:S01]  /*3230*/  SEL R3, R3, 0xffffffe0, !P1 ;  /* 0xffffffe003037807 */ /* 0x000fe20004800000 */
[----:B------:R-:W4:Y:S01]  /*3240*/  LDSM.16.M88.4 R36, [R172+UR5+0x2800] ;  /* 0x00280005ac24783b */ /* 0x000f220008000200 */
[----:B------:R-:W-:Y:S02]  /*3250*/  MOV R4, 0x40 ;  /* 0x0000004000047802 */ /* 0x000fe40000000f00 */
[-C--:B------:R-:W-:Y:S01]  /*3260*/  IADD3 R171, PT, PT, R173, R3.reuse, RZ ;  /* 0x00000003adab7210 */ /* 0x080fe20007ffe0ff */
[----:B------:R-:W-:Y:S01]  /*3270*/  LDSM.16.M88.4 R64, [R172+UR5+0x3000] ;  /* 0x00300005ac40783b */ /* 0x000fe20008000200 */
[----:B------:R-:W-:-:S02]  /*3280*/  IADD3 R167, PT, PT, R0, R3, RZ ;  /* 0x0000000300a77210 */ /* 0x000fc40007ffe0ff */
[----:B------:R-:W-:Y:S01]  /*3290*/  SEL R4, R4, 0xffffffc0, !P2 ;  /* 0xffffffc004047807 */ /* 0x000fe20005000000 */
[----:B-1----:R-:W-:Y:S01]  /*32a0*/  LDSM.16.M88.4 R8, [R171] ;  /* 0x00000000ab08783b */ /* 0x002fe20000000200 */
[----:B------:R-:W-:Y:S02]  /*32b0*/  ISETP.NE.AND P0, PT, R101, 0x1, PT ;  /* 0x000000016500780c */ /* 0x000fe40003f05270 */
[-C--:B------:R-:W-:Y:S01]  /*32c0*/  IADD3 R170, PT, PT, R173, R4.reuse, RZ ;  /* 0x00000004adaa7210 */ /* 0x080fe20007ffe0ff */
[----:B------:R-:W1:Y:S01]  /*32d0*/  LDSM.16.M88.4 R56, [R167+0x2000] ;  /* 0x00200000a738783b */ /* 0x000e620000000200 */
[----:B------:R-:W-:Y:S02]  /*32e0*/  IADD3 R166, PT, PT, R0, R4, RZ ;  /* 0x0000000400a67210 */ /* 0x000fe40007ffe0ff */
[C---:B------:R-:W-:Y:S01]  /*32f0*/  IADD3 R169, PT, PT, R3.reuse, R170, RZ ;  /* 0x000000aa03a97210 */ /* 0x040fe20007ffe0ff */
[----:B------:R-:W-:Y:S01]  /*3300*/  LDSM.16.M88.4 R52, [R170] ;  /* 0x00000000aa34783b */ /* 0x000fe20000000200 */
[----:B------:R-:W-:-:S02]  /*3310*/  IADD3 R165, PT, PT, R3, R166, RZ ;  /* 0x000000a603a57210 */ /* 0x000fc40007ffe0ff */
[C---:B------:R-:W-:Y:S01]  /*3320*/  VIMNMX R138, PT, PT, R26.reuse, R27, PT ;  /* 0x0000001b1a8a7248 */ /* 0x040fe20003fe0100 */
[----:B------:R-:W-:Y:S01]  /*3330*/  LDSM.16.M88.4 R28, [R166+0x2000] ;  /* 0x00200000a61c783b */ /* 0x000fe20000000200 */
[----:B------:R-:W-:-:S03]  /*3340*/  VIADDMNMX R103, R26, 0x8, R27, PT ;  /* 0x000000081a677846 */ /* 0x000fc6000380011b */
[----:B------:R-:W5:Y:S04]  /*3350*/  LDSM.16.M88.4 R44, [R167+0x2800] ;  /* 0x00280000a72c783b */ /* 0x000f680000000200 */
[----:B---3--:R-:W-:Y:S04]  /*3360*/  LDSM.16.M88.4 R32, [R169] ;  /* 0x00000000a920783b */ /* 0x008fe80000000200 */
[----:B------:R-:W3:Y:S01]  /*3370*/  LDSM.16.M88.4 R60, [R165+0x2000] ;  /* 0x00200000a53c783b */ /* 0x000ee20000000200 */
[C---:B--2---:R-:W-:Y:S03]  /*3380*/  HMMA.16816.F32.BF16 R48, R12.reuse, R16, RZ ;  /* 0x000000100c30723c */ /* 0x044fe600000418ff */
[----:B------:R-:W2:Y:S04]  /*3390*/  LDSM.16.M88.4 R72, [R166+0x2800] ;  /* 0x00280000a648783b */ /* 0x000ea80000000200 */
[----:B------:R-:W-:Y:S01]  /*33a0*/  LDSM.16.M88.4 R68, [R166+0x3000] ;  /* 0x00300000a644783b */ /* 0x000fe20000000200 */
[C---:B------:R-:W-:Y:S03]  /*33b0*/  HMMA.16816.F32.BF16 R16, R12.reuse, R18, RZ ;  /* 0x000000120c10723c */ /* 0x040fe600000418ff */
[----:B------:R-:W0:Y:S05]  /*33c0*/  LDGDEPBAR ;  /* 0x00000000000079af */ /* 0x000e2a0000000000 */
[----:B----4-:R-:W-:Y:S08]  /*33d0*/  HMMA.16816.F32.BF16 R40, R12, R36, RZ ;  /* 0x000000240c28723c */ /* 0x010ff000000418ff */
[C---:B-1----:R-:W-:Y:S08]  /*33e0*/  HMMA.16816.F32.BF16 R48, R8.reuse, R56, R48 ;  /* 0x000000380830723c */ /* 0x042ff00000041830 */
[C---:B------:R-:W-:Y:S01]  /*33f0*/  HMMA.16816.F32.BF16 R16, R8.reuse, R58, R16 ;  /* 0x0000003a0810723c */ /* 0x040fe20000041810 */
[----:B------:R-:W1:Y:S07]  /*3400*/  LDSM.16.M88.4 R56, [R165+0x2800] ;  /* 0x00280000a538783b */ /* 0x000e6e0000000200 */
[----:B-----5:R-:W-:Y:S08]  /*3410*/  HMMA.16816.F32.BF16 R40, R8, R44, R40 ;  /* 0x0000002c0828723c */ /* 0x020ff00000041828 */
[----:B------:R-:W-:Y:S08]  /*3420*/  HMMA.16816.F32.BF16 R48, R52, R28, R48 ;  /* 0x0000001c3430723c */ /* 0x000ff00000041830 */
[----:B------:R-:W-:Y:S08]  /*3430*/  HMMA.16816.F32.BF16 R36, R12, R38, RZ ;  /* 0x000000260c24723c */ /* 0x000ff000000418ff */
[----:B------:R-:W-:Y:S01]  /*3440*/  HMMA.16816.F32.BF16 R16, R52, R30, R16 ;  /* 0x0000001e3410723c */ /* 0x000fe20000041810 */
[----:B------:R-:W4:Y:S07]  /*3450*/  LDSM.16.M88.4 R28, [R167+0x3000] ;  /* 0x00300000a71c783b */ /* 0x000f2e0000000200 */
[----:B---3--:R-:W-:Y:S08]  /*3460*/  HMMA.16816.F32.BF16 R48, R32, R60, R48 ;  /* 0x0000003c2030723c */ /* 0x008ff00000041830 */
[----:B--2---:R-:W-:Y:S08]  /*3470*/  HMMA.16816.F32.BF16 R40, R52, R72, R40 ;  /* 0x000000483428723c */ /* 0x004ff00000041828 */
[----:B------:R-:W-:Y:S03]  /*3480*/  HMMA.16816.F32.BF16 R36, R8, R46, R36 ;  /* 0x0000002e0824723c */ /* 0x000fe60000041824 */
[----:B------:R-:W-:Y:S01]  /*3490*/  FMUL.FTZ R49, R49, UR10 ;  /* 0x0000000a31317c20 */ /* 0x000fe20008410000 */
[----:B------:R-:W-:Y:S01]  /*34a0*/  FMUL.FTZ R0, R48, UR10 ;  /* 0x0000000a30007c20 */ /* 0x000fe20008410000 */
[----:B------:R-:W-:Y:S01]  /*34b0*/  FMUL.FTZ R77, R50, UR10 ;  /* 0x0000000a324d7c20 */ /* 0x000fe20008410000 */
[----:B------:R-:W-:Y:S01]  /*34c0*/  FMUL.FTZ R78, R51, UR10 ;  /* 0x0000000a334e7c20 */ /* 0x000fe20008410000 */
[----:B------:R2:W3:Y:S01]  /*34d0*/  MUFU.TANH R76, R49 ;  /* 0x00000031004c7308 */ /* 0x0004e20000002400 */
[C---:B------:R-:W-:Y:S01]  /*34e0*/  HMMA.16816.F32.BF16 R16, R32.reuse, R62, R16 ;  /* 0x0000003e2010723c */ /* 0x040fe20000041810 */
[----:B------:R-:W5:Y:S06]  /*34f0*/  LDSM.16.M88.4 R60, [R172+UR5+0x3800] ;  /* 0x00380005ac3c783b */ /* 0x000f6c0008000200 */
[----:B------:R-:W3:Y:S01]  /*3500*/  MUFU.TANH R0, R0 ;  /* 0x0000000000007308 */ /* 0x000ee20000002400 */
[----:B-1----:R-:W-:Y:S07]  /*3510*/  HMMA.16816.F32.BF16 R40, R32, R56, R40 ;  /* 0x000000382028723c */ /* 0x002fee0000041828 */
[----:B------:R-:W1:Y:S01]  /*3520*/  MUFU.TANH R77, R77 ;  /* 0x0000004d004d7308 */ /* 0x000e620000002400 */
[----:B------:R-:W-:Y:S01]  /*3530*/  HMMA.16816.F32.BF16 R44, R12, R64, RZ ;  /* 0x000000400c2c723c */ /* 0x000fe200000418ff */
[----:B--2---:R-:W2:Y:S02]  /*3540*/  LDSM.16.M88.4 R48, [R167+0x3800] ;  /* 0x00380000a730783b */ /* 0x004ea40000000200 */
[----:B------:R-:W-:Y:S01]  /*3550*/  FMUL.FTZ R16, R16, UR10 ;  /* 0x0000000a10107c20 */ /* 0x000fe20008410000 */
[----:B------:R-:W-:Y:S01]  /*3560*/  FMUL.FTZ R80, R17, UR10 ;  /* 0x0000000a11507c20 */ /* 0x000fe20008410000 */
[----:B------:R-:W-:Y:S01]  /*3570*/  FMUL.FTZ R81, R18, UR10 ;  /* 0x0000000a12517c20 */ /* 0x000fe20008410000 */
[----:B------:R-:W-:Y:S01]  /*3580*/  FMUL.FTZ R82, R19, UR10 ;  /* 0x0000000a13527c20 */ /* 0x000fe20008410000 */
[----:B------:R5:W1:Y:S01]  /*3590*/  MUFU.TANH R79, R16 ;  /* 0x00000010004f7308 */ /* 0x000a620000002400 */
[----:B------:R-:W-:Y:S01]  /*35a0*/  HMMA.16816.F32.BF16 R36, R52, R74, R36 ;  /* 0x0000004a3424723c */ /* 0x000fe20000041824 */
[----:B------:R-:W-:Y:S02]  /*35b0*/  LDSM.16.M88.4 R72, [R166+0x3800] ;  /* 0x00380000a648783b */ /* 0x000fe40000000200 */
[----:B------:R-:W-:Y:S01]  /*35c0*/  FMUL.FTZ R40, R40, UR10 ;  /* 0x0000000a28287c20 */ /* 0x000fe20008410000 */
[----:B------:R-:W-:Y:S01]  /*35d0*/  FMUL.FTZ R84, R41, UR10 ;  /* 0x0000000a29547c20 */ /* 0x000fe20008410000 */
[----:B------:R-:W-:Y:S01]  /*35e0*/  FMUL.FTZ R85, R42, UR10 ;  /* 0x0000000a2a557c20 */ /* 0x000fe20008410000 */
[----:B------:R-:W-:Y:S01]  /*35f0*/  FMUL.FTZ R86, R43, UR10 ;  /* 0x0000000a2b567c20 */ /* 0x000fe20008410000 */
[----:B------:R3:W1:Y:S01]  /*3600*/  MUFU.TANH R83, R40 ;  /* 0x0000002800537308 */ /* 0x0006620000002400 */
[----:B------:R-:W-:Y:S07]  /*3610*/  HMMA.16816.F32.BF16 R64, R12, R66, RZ ;  /* 0x000000420c40723c */ /* 0x000fee00000418ff */
[----:B------:R-:W1:Y:S01]  /*3620*/  MUFU.TANH R78, R78 ;  /* 0x0000004e004e7308 */ /* 0x000e620000002400 */
[----:B----4-:R-:W-:Y:S07]  /*3630*/  HMMA.16816.F32.BF16 R44, R8, R28, R44 ;  /* 0x0000001c082c723c */ /* 0x010fee000004182c */
[----:B------:R-:W4:Y:S01]  /*3640*/  MUFU.TANH R80, R80 ;  /* 0x0000005000507308 */ /* 0x000f220000002400 */
[----:B------:R-:W-:Y:S01]  /*3650*/  HMMA.16816.F32.BF16 R36, R32, R58, R36 ;  /* 0x0000003a2024723c */ /* 0x000fe20000041824 */
[----:B------:R-:W1:Y:S06]  /*3660*/  LDSM.16.M88.4 R56, [R172+UR5+0x4000] ;  /* 0x00400005ac38783b */ /* 0x000e6c0008000200 */
[----:B------:R-:W1:Y:S01]  /*3670*/  MUFU.TANH R81, R81 ;  /* 0x0000005100517308 */ /* 0x000e620000002400 */
[----:B------:R-:W-:Y:S01]  /*3680*/  HMMA.16816.F32.BF16 R64, R8, R30, R64 ;  /* 0x0000001e0840723c */ /* 0x000fe20000041840 */
[----:B------:R-:W4:Y:S06]  /*3690*/  LDSM.16.M88.4 R28, [R165+0x3000] ;  /* 0x00300000a51c783b */ /* 0x000f2c0000000200 */
[----:B------:R-:W1:Y:S01]  /*36a0*/  MUFU.TANH R82, R82 ;  /* 0x0000005200527308 */ /* 0x000e620000002400 */
[C---:B-----5:R-:W-:Y:S03]  /*36b0*/  HMMA.16816.F32.BF16 R16, R12.reuse, R60, RZ ;  /* 0x0000003c0c10723c */ /* 0x060fe600000418ff */
[----:B------:R-:W-:Y:S01]  /*36c0*/  FMUL.FTZ R36, R36, UR10 ;  /* 0x0000000a24247c20 */ /* 0x000fe20008410000 */
[----:B------:R-:W-:Y:S01]  /*36d0*/  FMUL.FTZ R88, R37, UR10 ;  /* 0x0000000a25587c20 */ /* 0x000fe20008410000 */
[----:B------:R-:W-:Y:S01]  /*36e0*/  FMUL.FTZ R89, R38, UR10 ;  /* 0x0000000a26597c20 */ /* 0x000fe20008410000 */
[----:B------:R-:W-:Y:S01]  /*36f0*/  FMUL.FTZ R90, R39, UR10 ;  /* 0x0000000a275a7c20 */ /* 0x000fe20008410000 */
[----:B------:R1:W1:Y:S01]  /*3700*/  MUFU.TANH R87, R36 ;  /* 0x0000002400577308 */ /* 0x0002620000002400 */
[----:B---3--:R-:W-:Y:S01]  /*3710*/  HMMA.16816.F32.BF16 R40, R12, R62, RZ ;  /* 0x0000003e0c28723c */ /* 0x008fe200000418ff */
[----:B------:R-:W3:Y:S06]  /*3720*/  LDSM.16.M88.4 R60, [R167+0x4000] ;  /* 0x00400000a73c783b */ /* 0x000eec0000000200 */
[----:B------:R-:W1:Y:S01]  /*3730*/  MUFU.TANH R84, R84 ;  /* 0x0000005400547308 */ /* 0x000e620000002400 */
[----:B------:R-:W-:Y:S07]  /*3740*/  HMMA.16816.F32.BF16 R44, R52, R68, R44 ;  /* 0x00000044342c723c */ /* 0x000fee000004182c */
[----:B------:R-:W1:Y:S01]  /*3750*/  MUFU.TANH R85, R85 ;  /* 0x0000005500557308 */ /* 0x000e620000002400 */
[C---:B--2---:R-:W-:Y:S07]  /*3760*/  HMMA.16816.F32.BF16 R16, R8.reuse, R48, R16 ;  /* 0x000000300810723c */ /* 0x044fee0000041810 */
[----:B------:R-:W2:Y:S01]  /*3770*/  MUFU.TANH R86, R86 ;  /* 0x0000005600567308 */ /* 0x000ea20000002400 */
[----:B------:R-:W-:Y:S01]  /*3780*/  HMMA.16816.F32.BF16 R40, R8, R50, R40 ;  /* 0x000000320828723c */ /* 0x000fe20000041828 */
[----:B------:R-:W5:Y:S06]  /*3790*/  LDSM.16.M88.4 R48, [R165+0x3800] ;  /* 0x00380000a530783b */ /* 0x000f6c0000000200 */
[----:B------:R-:W2:Y:S01]  /*37a0*/  MUFU.TANH R88, R88 ;  /* 0x0000005800587308 */ /* 0x000ea20000002400 */
[----:B------:R-:W-:Y:S01]  /*37b0*/  HMMA.16816.F32.BF16 R64, R52, R70, R64 ;  /* 0x000000463440723c */ /* 0x000fe20000041840 */
[----:B------:R-:W2:Y:S06]  /*37c0*/  LDSM.16.M88.4 R68, [R166+0x4000] ;  /* 0x00400000a644783b */ /* 0x000eac0000000200 */
[----:B------:R-:W2:Y:S01]  /*37d0*/  MUFU.TANH R89, R89 ;  /* 0x0000005900597308 */ /* 0x000ea20000002400 */
[----:B-1----:R-:W-:Y:S07]  /*37e0*/  HMMA.16816.F32.BF16 R36, R12, R56, RZ ;  /* 0x000000380c24723c */ /* 0x002fee00000418ff */
[----:B------:R-:W1:Y:S01]  /*37f0*/  MUFU.TANH R90, R90 ;  /* 0x0000005a005a7308 */ /* 0x000e620000002400 */
[----:B----4-:R-:W-:Y:S08]  /*3800*/  HMMA.16816.F32.BF16 R44, R32, R28, R44 ;  /* 0x0000001c202c723c */ /* 0x010ff0000004182c */
[----:B------:R-:W-:Y:S08]  /*3810*/  HMMA.16816.F32.BF16 R56, R12, R58, RZ ;  /* 0x0000003a0c38723c */ /* 0x000ff000000418ff */
[----:B------:R-:W-:Y:S03]  /*3820*/  HMMA.16816.F32.BF16 R16, R52, R72, R16 ;  /* 0x000000483410723c */ /* 0x000fe60000041810 */
[----:B------:R-:W-:Y:S01]  /*3830*/  FMUL.FTZ R44, R44, UR10 ;  /* 0x0000000a2c2c7c20 */ /* 0x000fe20008410000 */
[----:B------:R-:W-:Y:S01]  /*3840*/  FMUL.FTZ R45, R45, UR10 ;  /* 0x0000000a2d2d7c20 */ /* 0x000fe20008410000 */
[----:B------:R-:W-:Y:S01]  /*3850*/  FMUL.FTZ R93, R46, UR10 ;  /* 0x0000000a2e5d7c20 */ /* 0x000fe20008410000 */
[----:B------:R-:W-:Y:S01]  /*3860*/  FMUL.FTZ R94, R47, UR10 ;  /* 0x0000000a2f5e7c20 */ /* 0x000fe20008410000 */
[----:B------:R-:W4:Y:S01]  /*3870*/  MUFU.TANH R91, R44 ;  /* 0x0000002c005b7308 */ /* 0x000f220000002400 */
[----:B------:R-:W-:Y:S01]  /*3880*/  HMMA.16816.F32.BF16 R64, R32, R30, R64 ;  /* 0x0000001e2040723c */ /* 0x000fe20000041840 */
[----:B------:R-:W1:Y:S06]  /*3890*/  LDSM.16.M88.4 R28, [R172+UR5+0x4800] ;  /* 0x00480005ac1c783b */ /* 0x000e6c0008000200 */
[----:B------:R2:W1:Y:S01]  /*38a0*/  MUFU.TANH R92, R45 ;  /* 0x0000002d005c7308 */ /* 0x0004620000002400 */
[C---:B---3--:R-:W-:Y:S07]  /*38b0*/  HMMA.16816.F32.BF16 R36, R8.reuse, R60, R36 ;  /* 0x0000003c0824723c */ /* 0x048fee0000041824 */
[----:B------:R-:W3:Y:S01]  /*38c0*/  MUFU.TANH R93, R93 ;  /* 0x0000005d005d7308 */ /* 0x000ee20000002400 */
[----:B------:R-:W-:Y:S01]  /*38d0*/  HMMA.16816.F32.BF16 R56, R8, R62, R56 ;  /* 0x0000003e0838723c */ /* 0x000fe20000041838 */
[----:B------:R-:W4:Y:S02]  /*38e0*/  LDSM.16.M88.4 R60, [R165+0x4000] ;  /* 0x00400000a53c783b */ /* 0x000f240000000200 */
[----:B------:R-:W-:Y:S01]  /*38f0*/  FMUL.FTZ R64, R64, UR10 ;  /* 0x0000000a40407c20 */ /* 0x000fe20008410000 */
[----:B------:R-:W-:Y:S01]  /*3900*/  FMUL.FTZ R96, R65, UR10 ;  /* 0x0000000a41607c20 */ /* 0x000fe20008410000 */
[----:B------:R-:W-:Y:S01]  /*3910*/  FMUL.FTZ R97, R66, UR10 ;  /* 0x0000000a42617c20 */ /* 0x000fe20008410000 */
[----:B------:R-:W-:Y:S01]  /*3920*/  FMUL.FTZ R98, R67, UR10 ;  /* 0x0000000a43627c20 */ /* 0x000fe20008410000 */
[----:B------:R1:W1:Y:S01]  /*3930*/  MUFU.TANH R95, R64 ;  /* 0x00000040005f7308 */ /* 0x0002620000002400 */
[----:B-----5:R-:W-:Y:S01]  /*3940*/  HMMA.16816.F32.BF16 R16, R32, R48, R16 ;  /* 0x000000302010723c */ /* 0x020fe20000041810 */
[----:B--2---:R-:W2:Y:S06]  /*3950*/  LDSM.16.M88.4 R44, [R167+0x4800] ;  /* 0x00480000a72c783b */ /* 0x004eac0000000200 */
[----:B------:R-:W1:Y:S01]  /*3960*/  MUFU.TANH R94, R94 ;  /* 0x0000005e005e7308 */ /* 0x000e620000002400 */
[C---:B------:R-:W-:Y:S01]  /*3970*/  HMMA.16816.F32.BF16 R40, R52.reuse, R74, R40 ;  /* 0x0000004a3428723c */ /* 0x040fe20000041828 */
[----:B------:R-:W-:Y:S06]  /*3980*/  LDSM.16.M88.4 R72, [R166+0x4800] ;  /* 0x00480000a648783b */ /* 0x000fec0000000200 */
[----:B------:R-:W2:Y:S01]  /*3990*/  MUFU.TANH R96, R96 ;  /* 0x0000006000607308 */ /* 0x000ea20000002400 */
[----:B------:R-:W-:Y:S03]  /*39a0*/  HMMA.16816.F32.BF16 R36, R52, R68, R36 ;  /* 0x000000443424723c */ /* 0x000fe60000041824 */
[----:B------:R-:W-:Y:S01]  /*39b0*/  FMUL.FTZ R16, R16, UR10 ;  /* 0x0000000a10107c20 */ /* 0x000fe20008410000 */
[----:B------:R-:W-:Y:S01]  /*39c0*/  FMUL.FTZ R100, R17, UR10 ;  /* 0x0000000a11647c20 */ /* 0x000fe20008410000 */
[----:B------:R-:W-:Y:S01]  /*39d0*/  FMUL.FTZ R102, R18, UR10 ;  /* 0x0000000a12667c20 */ /* 0x000fe20008410000 */
[----:B------:R-:W-:Y:S01]  /*39e0*/  FMUL.FTZ R104, R19, UR10 ;  /* 0x0000000a13687c20 */ /* 0x000fe20008410000 */
[----:B------:R5:W2:Y:S01]  /*39f0*/  MUFU.TANH R99, R16 ;  /* 0x0000001000637308 */ /* 0x000aa20000002400 */
[----:B-1----:R-:W-:Y:S07]  /*3a00*/  HMMA.16816.F32.BF16 R64, R12, R28, RZ ;  /* 0x0000001c0c40723c */ /* 0x002fee00000418ff */
[----:B------:R-:W1:Y:S01]  /*3a10*/  MUFU.TANH R97, R97 ;  /* 0x0000006100617308 */ /* 0x000e620000002400 */
[----:B------:R-:W-:Y:S01]  /*3a20*/  HMMA.16816.F32.BF16 R40, R32, R50, R40 ;  /* 0x000000322028723c */ /* 0x000fe20000041828 */
[----:B------:R-:W3:Y:S06]  /*3a30*/  LDSM.16.M88.4 R48, [R172+UR5+0x5000] ;  /* 0x00500005ac30783b */ /* 0x000eec0008000200 */
[----:B------:R-:W1:Y:S01]  /*3a40*/  MUFU.TANH R98, R98 ;  /* 0x0000006200627308 */ /* 0x000e620000002400 */
[----:B-----5:R-:W-:Y:S01]  /*3a50*/  HMMA.16816.F32.BF16 R16, R12, R30, RZ ;  /* 0x0000001e0c10723c */ /* 0x020fe200000418ff */
[----:B------:R-:W5:Y:S06]  /*3a60*/  LDSM.16.M88.4 R28, [R167+0x5000] ;  /* 0x00500000a71c783b */ /* 0x000f6c0000000200 */
[----:B------:R-:W1:Y:S01]  /*3a70*/  MUFU.TANH R100, R100 ;  /* 0x0000006400647308 */ /* 0x000e620000002400 */
[----:B----4-:R-:W-:Y:S03]  /*3a80*/  HMMA.16816.F32.BF16 R36, R32, R60, R36 ;  /* 0x0000003c2024723c */ /* 0x010fe60000041824 */
[----:B------:R-:W-:Y:S01]  /*3a90*/  FMUL.FTZ R40, R40, UR10 ;  /* 0x0000000a28287c20 */ /* 0x000fe20008410000 */
[----:B------:R-:W-:Y:S01]  /*3aa0*/  FMUL.FTZ R123, R41, UR10 ;  /* 0x0000000a297b7c20 */ /* 0x000fe20008410000 */
[----:B------:R-:W-:Y:S01]  /*3ab0*/  FMUL.FTZ R163, R42, UR10 ;  /* 0x0000000a2aa37c20 */ /* 0x000fe20008410000 */
[----:B------:R-:W-:Y:S01]  /*3ac0*/  FMUL.FTZ R113, R43, UR10 ;  /* 0x0000000a2b717c20 */ /* 0x000fe20008410000 */
[----:B------:R3:W4:Y:S01]  /*3ad0*/  MUFU.TANH R159, R40 ;  /* 0x00000028009f7308 */ /* 0x0007220000002400 */
[----:B------:R-:W-:Y:S01]  /*3ae0*/  HMMA.16816.F32.BF16 R56, R52, R70, R56 ;  /* 0x000000463438723c */ /* 0x000fe20000041838 */
[----:B------:R-:W-:Y:S06]  /*3af0*/  LDSM.16.M88.4 R68, [R172+UR5+0x5800] ;  /* 0x00580005ac44783b */ /* 0x000fec0008000200 */
[----:B------:R-:W1:Y:S01]  /*3b00*/  MUFU.TANH R102, R102 ;  /* 0x0000006600667308 */ /* 0x000e620000002400 */
[C---:B--2---:R-:W-:Y:S03]  /*3b10*/  HMMA.16816.F32.BF16 R64, R8.reuse, R44, R64 ;  /* 0x0000002c0840723c */ /* 0x044fe60000041840 */
[----:B------:R-:W-:Y:S01]  /*3b20*/  FMUL.FTZ R36, R36, UR10 ;  /* 0x0000000a24247c20 */ /* 0x000fe20008410000 */
[----:B------:R-:W-:Y:S01]  /*3b30*/  FMUL.FTZ R153, R37, UR10 ;  /* 0x0000000a25997c20 */ /* 0x000fe20008410000 */
[----:B------:R-:W-:Y:S01]  /*3b40*/  FMUL.FTZ R157, R38, UR10 ;  /* 0x0000000a269d7c20 */ /* 0x000fe20008410000 */
[----:B------:R-:W-:Y:S01]  /*3b50*/  FMUL.FTZ R129, R39, UR10 ;  /* 0x0000000a27817c20 */ /* 0x000fe20008410000 */
[----:B------:R2:W1:Y:S01]  /*3b60*/  MUFU.TANH R147, R36 ;  /* 0x0000002400937308 */ /* 0x0004620000002400 */
[----:B------:R-:W-:Y:S01]  /*3b70*/  HMMA.16816.F32.BF16 R16, R8, R46, R16 ;  /* 0x0000002e0810723c */ /* 0x000fe20000041810 */
[----:B------:R-:W4:Y:S06]  /*3b80*/  LDSM.16.M88.4 R44, [R165+0x4800] ;  /* 0x00480000a52c783b */ /* 0x000f2c0000000200 */
[----:B------:R-:W1:Y:S01]  /*3b90*/  MUFU.TANH R104, R104 ;  /* 0x0000006800687308 */ /* 0x000e620000002400 */
[----:B------:R-:W-:Y:S01]  /*3ba0*/  HMMA.16816.F32.BF16 R56, R32, R62, R56 ;  /* 0x0000003e2038723c */ /* 0x000fe20000041838 */
[----:B------:R-:W-:Y:S06]  /*3bb0*/  LDSM.16.M88.4 R60, [R167+0x5800] ;  /* 0x00580000a73c783b */ /* 0x000fec0000000200 */
[----:B------:R-:W1:Y:S01]  /*3bc0*/  MUFU.TANH R123, R123 ;  /* 0x0000007b007b7308 */ /* 0x000e620000002400 */
[C---:B---3--:R-:W-:Y:S07]  /*3bd0*/  HMMA.16816.F32.BF16 R40, R12.reuse, R48, RZ ;  /* 0x000000300c28723c */ /* 0x048fee00000418ff */
[----:B------:R-:W3:Y:S01]  /*3be0*/  MUFU.TANH R163, R163 ;  /* 0x000000a300a37308 */ /* 0x000ee20000002400 */
[----:B--2---:R-:W-:Y:S01]  /*3bf0*/  HMMA.16816.F32.BF16 R36, R12, R50, RZ ;  /* 0x000000320c24723c */ /* 0x004fe200000418ff */
[----:B------:R-:W2:Y:S02]  /*3c00*/  LDSM.16.M88.4 R48, [R166+0x5000] ;  /* 0x00500000a630783b */ /* 0x000ea40000000200 */
[----:B------:R-:W-:Y:S01]  /*3c10*/  FMUL.FTZ R56, R56, UR10 ;  /* 0x0000000a38387c20 */ /* 0x000fe20008410000 */
[----:B------:R-:W-:Y:S01]  /*3c20*/  FMUL.FTZ R149, R57, UR10 ;  /* 0x0000000a39957c20 */ /* 0x000fe20008410000 */
[----:B------:R-:W-:Y:S01]  /*3c30*/  FMUL.FTZ R155, R58, UR10 ;  /* 0x0000000a3a9b7c20 */ /* 0x000fe20008410000 */
[----:B------:R-:W-:Y:S01]  /*3c40*/  FMUL.FTZ R131, R59, UR10 ;  /* 0x0000000a3b837c20 */ /* 0x000fe20008410000 */
[----:B------:R1:W1:Y:S01]  /*3c50*/  MUFU.TANH R151, R56 ;  /* 0x0000003800977308 */ /* 0x0002620000002400 */
[C---:B------:R-:W-:Y:S07]  /*3c60*/  HMMA.16816.F32.BF16 R64, R52.reuse, R72, R64 ;  /* 0x000000483440723c */ /* 0x040fee0000041840 */
[----:B------:R-:W1:Y:S01]  /*3c70*/  MUFU.TANH R113, R113 ;  /* 0x0000007100717308 */ /* 0x000e620000002400 */
[----:B------:R-:W-:Y:S07]  /*3c80*/  HMMA.16816.F32.BF16 R16, R52, R74, R16 ;  /* 0x0000004a3410723c */ /* 0x000fee0000041810 */
[----:B------:R-:W1:Y:S01]  /*3c90*/  MUFU.TANH R153, R153 ;  /* 0x0000009900997308 */ /* 0x000e620000002400 */
[----:B-----5:R-:W-:Y:S07]  /*3ca0*/  HMMA.16816.F32.BF16 R40, R8, R28, R40 ;  /* 0x0000001c0828723c */ /* 0x020fee0000041828 */
[----:B------:R-:W1:Y:S01]  /*3cb0*/  MUFU.TANH R157, R157 ;  /* 0x0000009d009d7308 */ /* 0x000e620000002400 */
[----:B----4-:R-:W-:Y:S07]  /*3cc0*/  HMMA.16816.F32.BF16 R64, R32, R44, R64 ;  /* 0x0000002c2040723c */ /* 0x010fee0000041840 */
[----:B------:R-:W4:Y:S01]  /*3cd0*/  MUFU.TANH R129, R129 ;  /* 0x0000008100817308 */ /* 0x000f220000002400 */
[----:B------:R-:W-:Y:S01]  /*3ce0*/  HMMA.16816.F32.BF16 R36, R8, R30, R36 ;  /* 0x0000001e0824723c */ /* 0x000fe20000041824 */
[----:B------:R-:W5:Y:S06]  /*3cf0*/  LDSM.16.M88.4 R28, [R165+0x5000] ;  /* 0x00500000a51c783b */ /* 0x000f6c0000000200 */
[----:B------:R-:W2:Y:S01]  /*3d00*/  MUFU.TANH R149, R149 ;  /* 0x0000009500957308 */ /* 0x000ea20000002400 */
[----:B------:R-:W-:Y:S01]  /*3d10*/  HMMA.16816.F32.BF16 R16, R32, R46, R16 ;  /* 0x0000002e2010723c */ /* 0x000fe20000041810 */
[----:B------:R-:W3:Y:S02]  /*3d20*/  LDSM.16.M88.4 R44, [R166+0x5800] ;  /* 0x00580000a62c783b */ /* 0x000ee40000000200 */
[----:B------:R-:W-:Y:S01]  /*3d30*/  FMUL.FTZ R65, R65, UR10 ;  /* 0x0000000a41417c20 */ /* 0x000fe20008410000 */
[----:B------:R-:W-:Y:S01]  /*3d40*/  FMUL.FTZ R67, R67, UR10 ;  /* 0x0000000a43437c20 */ /* 0x000fe20008410000 */
[----:B------:R-:W-:Y:S01]  /*3d50*/  FMUL.FTZ R64, R64, UR10 ;  /* 0x0000000a40407c20 */ /* 0x000fe20008410000 */
[----:B------:R-:W-:Y:S01]  /*3d60*/  FMUL.FTZ R66, R66, UR10 ;  /* 0x0000000a42427c20 */ /* 0x000fe20008410000 */
[----:B------:R-:W2:Y:S01]  /*3d70*/  MUFU.TANH R133, R65 ;  /* 0x0000004100857308 */ /* 0x000ea20000002400 */
[C---:B-1----:R-:W-:Y:S07]  /*3d80*/  HMMA.16816.F32.BF16 R56, R12.reuse, R68, RZ ;  /* 0x000000440c38723c */ /* 0x042fee00000418ff */
[----:B------:R-:W1:Y:S01]  /*3d90*/  MUFU.TANH R143, R67 ;  /* 0x00000043008f7308 */ /* 0x000e620000002400 */
[----:B------:R-:W-:Y:S03]  /*3da0*/  HMMA.16816.F32.BF16 R12, R12, R70, RZ ;  /* 0x000000460c0c723c */ /* 0x000fe600000418ff */
[----:B------:R-:W-:Y:S01]  /*3db0*/  FMUL.FTZ R16, R16, UR10 ;  /* 0x0000000a10107c20 */ /* 0x000fe20008410000 */
[----:B------:R-:W-:Y:S01]  /*3dc0*/  FMUL.FTZ R17, R17, UR10 ;  /* 0x0000000a11117c20 */ /* 0x000fe20008410000 */
[----:B------:R-:W-:Y:S01]  /*3dd0*/  FMUL.FTZ R18, R18, UR10 ;  /* 0x0000000a12127c20 */ /* 0x000fe20008410000 */
[----:B------:R-:W-:Y:S01]  /*3de0*/  FMUL.FTZ R19, R19, UR10 ;  /* 0x0000000a13137c20 */ /* 0x000fe20008410000 */
[----:B------:R-:W1:Y:S01]  /*3df0*/  MUFU.TANH R155, R155 ;  /* 0x0000009b009b7308 */ /* 0x000e620000002400 */
[C---:B--2---:R-:W-:Y:S07]  /*3e00*/  HMMA.16816.F32.BF16 R40, R52.reuse, R48, R40 ;  /* 0x000000303428723c */ /* 0x044fee0000041828 */
[----:B------:R-:W2:Y:S01]  /*3e10*/  MUFU.TANH R131, R131 ;  /* 0x0000008300837308 */ /* 0x000ea20000002400 */
[----:B------:R-:W-:Y:S01]  /*3e20*/  HMMA.16816.F32.BF16 R36, R52, R50, R36 ;  /* 0x000000323424723c */ /* 0x000fe20000041824 */
[----:B------:R-:W4:Y:S01]  /*3e30*/  LDSM.16.M88.4 R48, [R165+0x5800] ;  /* 0x00580000a530783b */ /* 0x000f220000000200 */
[----:B------:R-:W-:-:S05]  /*3e40*/  DEPBAR.LE SB0, 0x0 ;  /* 0x000080000000791a */ /* 0x000fca0000000000 */
[----:B------:R-:W1:Y:S01]  /*3e50*/  MUFU.TANH R139, R64 ;  /* 0x00000040008b7308 */ /* 0x000e620000002400 */
[C---:B------:R-:W-:Y:S07]  /*3e60*/  HMMA.16816.F32.BF16 R56, R8.reuse, R60, R56 ;  /* 0x0000003c0838723c */ /* 0x040fee0000041838 */
[----:B------:R-:W1:Y:S01]  /*3e70*/  MUFU.TANH R145, R66 ;  /* 0x0000004200917308 */ /* 0x000e620000002400 */
[----:B------:R-:W-:Y:S01]  /*3e80*/  HMMA.16816.F32.BF16 R12, R8, R62, R12 ;  /* 0x0000003e080c723c */ /* 0x000fe2000004180c */
[----:B------:R-:W-:-:S06]  /*3e90*/  IADD3 R10, PT, PT, R23, R140, RZ ;  /* 0x0000008c170a7210 */ /* 0x000fcc0007ffe0ff */
[----:B------:R-:W1:Y:S01]  /*3ea0*/  MUFU.TANH R127, R16 ;  /* 0x00000010007f7308 */ /* 0x000e620000002400 */
[----:B-----5:R-:W-:Y:S07]  /*3eb0*/  HMMA.16816.F32.BF16 R40, R32, R28, R40 ;  /* 0x0000001c2028723c */ /* 0x020fee0000041828 */
[----:B------:R-:W1:Y:S01]  /*3ec0*/  MUFU.TANH R125, R17 ;  /* 0x00000011007d7308 */ /* 0x000e620000002400 */
[C---:B---3--:R-:W-:Y:S07]  /*3ed0*/  HMMA.16816.F32.BF16 R56, R52.reuse, R44, R56 ;  /* 0x0000002c3438723c */ /* 0x048fee0000041838 */
[----:B------:R-:W3:Y:S01]  /*3ee0*/  MUFU.TANH R141, R18 ;  /* 0x00000012008d7308 */ /* 0x000ee20000002400 */
[----:B------:R-:W-:Y:S03]  /*3ef0*/  HMMA.16816.F32.BF16 R12, R52, R46, R12 ;  /* 0x0000002e340c723c */ /* 0x000fe6000004180c */
[----:B------:R-:W-:Y:S01]  /*3f00*/  FMUL.FTZ R41, R41, UR10 ;  /* 0x0000000a29297c20 */ /* 0x000fe20008410000 */
[----:B------:R-:W-:Y:S01]  /*3f10*/  FMUL.FTZ R40, R40, UR10 ;  /* 0x0000000a28287c20 */ /* 0x000fe20008410000 */
[----:B------:R-:W-:Y:S01]  /*3f20*/  FMUL.FTZ R42, R42, UR10 ;  /* 0x0000000a2a2a7c20 */ /* 0x000fe20008410000 */
[----:B------:R-:W-:Y:S01]  /*3f30*/  FMUL.FTZ R43, R43, UR10 ;  /* 0x0000000a2b2b7c20 */ /* 0x000fe20008410000 */
[----:B------:R5:W1:Y:S01]  /*3f40*/  MUFU.TANH R105, R41 ;  /* 0x0000002900697308 */ /* 0x000a620000002400 */
[C---:B------:R-:W-:Y:S07]  /*3f50*/  HMMA.16816.F32.BF16 R36, R32.reuse, R30, R36 ;  /* 0x0000001e2024723c */ /* 0x040fee0000041824 */
[----:B------:R1:W1:Y:S01]  /*3f60*/  MUFU.TANH R135, R19 ;  /* 0x0000001300877308 */ /* 0x0002620000002400 */
[C---:B----4-:R-:W-:Y:S07]  /*3f70*/  HMMA.16816.F32.BF16 R56, R32.reuse, R48, R56 ;  /* 0x000000302038723c */ /* 0x050fee0000041838 */
[----:B------:R4:W1:Y:S01]  /*3f80*/  MUFU.TANH R107, R40 ;  /* 0x00000028006b7308 */ /* 0x0008620000002400 */
[----:B------:R-:W-:Y:S03]  /*3f90*/  HMMA.16816.F32.BF16 R12, R32, R50, R12 ;  /* 0x00000032200c723c */ /* 0x000fe6000004180c */
[----:B------:R-:W-:Y:S01]  /*3fa0*/  FMUL.FTZ R36, R36, UR10 ;  /* 0x0000000a24247c20 */ /* 0x000fe20008410000 */
[----:B------:R-:W-:Y:S01]  /*3fb0*/  FMUL.FTZ R37, R37, UR10 ;  /* 0x0000000a25257c20 */ /* 0x000fe20008410000 */
[----:B------:R-:W-:Y:S01]  /*3fc0*/  FMUL.FTZ R38, R38, UR10 ;  /* 0x0000000a26267c20 */ /* 0x000fe20008410000 */
[----:B------:R-:W-:Y:S01]  /*3fd0*/  FMUL.FTZ R39, R39, UR10 ;  /* 0x0000000a27277c20 */ /* 0x000fe20008410000 */
[----:B------:R4:W1:Y:S04]  /*3fe0*/  MUFU.TANH R117, R42 ;  /* 0x0000002a00757308 */ /* 0x0008680000002400 */
[----:B------:R-:W-:Y:S01]  /*3ff0*/  FMUL.FTZ R35, R57, UR10 ;  /* 0x0000000a39237c20 */ /* 0x000fe20008410000 */
[----:B-----5:R-:W-:Y:S01]  /*4000*/  FMUL.FTZ R41, R56, UR10 ;  /* 0x0000000a38297c20 */ /* 0x020fe20008410000 */
[----:B------:R-:W-:Y:S01]  /*4010*/  FMUL.FTZ R57, R58, UR10 ;  /* 0x0000000a3a397c20 */ /* 0x000fe20008410000 */
[----:B------:R-:W-:Y:S01]  /*4020*/  FMUL.FTZ R55, R59, UR10 ;  /* 0x0000000a3b377c20 */ /* 0x000fe20008410000 */
[----:B------:R4:W1:Y:S04]  /*4030*/  MUFU.TANH R115, R43 ;  /* 0x0000002b00737308 */ /* 0x0008680000002400 */
[----:B------:R-:W-:Y:S01]  /*4040*/  FMUL.FTZ R8, R13, UR10 ;  /* 0x0000000a0d087c20 */ /* 0x000fe20008410000 */
[----:B------:R-:W-:Y:S01]  /*4050*/  FMUL.FTZ R12, R12, UR10 ;  /* 0x0000000a0c0c7c20 */ /* 0x000fe20008410000 */
[----:B------:R-:W-:Y:S01]  /*4060*/  FMUL.FTZ R14, R14, UR10 ;  /* 0x0000000a0e0e7c20 */ /* 0x000fe20008410000 */
[----:B------:R-:W-:Y:S01]  /*4070*/  FMUL.FTZ R15, R15, UR10 ;  /* 0x0000000a0f0f7c20 */ /* 0x000fe20008410000 */
[----:B------:R4:W1:Y:S08]  /*4080*/  MUFU.TANH R67, R36 ;  /* 0x0000002400437308 */ /* 0x0008700000002400 */
[----:B------:R4:W1:Y:S08]  /*4090*/  MUFU.TANH R65, R37 ;  /* 0x0000002500417308 */ /* 0x0008700000002400 */
[----:B------:R4:W1:Y:S08]  /*40a0*/  MUFU.TANH R111, R38 ;  /* 0x00000026006f7308 */ /* 0x0008700000002400 */
[----:B------:R4:W1:Y:S08]  /*40b0*/  MUFU.TANH R109, R39 ;  /* 0x00000027006d7308 */ /* 0x0008700000002400 */
[----:B------:R-:W1:Y:S08]  /*40c0*/  MUFU.TANH R41, R41 ;  /* 0x0000002900297308 */ /* 0x000e700000002400 */
[----:B------:R-:W1:Y:S08]  /*40d0*/  MUFU.TANH R35, R35 ;  /* 0x0000002300237308 */ /* 0x000e700000002400 */
[----:B------:R-:W1:Y:S08]  /*40e0*/  MUFU.TANH R57, R57 ;  /* 0x0000003900397308 */ /* 0x000e700000002400 */
[----:B------:R-:W1:Y:S08]  /*40f0*/  MUFU.TANH R55, R55 ;  /* 0x0000003700377308 */ /* 0x000e700000002400 */
[----:B------:R4:W1:Y:S08]  /*4100*/  MUFU.TANH R29, R12 ;  /* 0x0000000c001d7308 */ /* 0x0008700000002400 */
[----:B------:R-:W1:Y:S08]  /*4110*/  MUFU.TANH R8, R8 ;  /* 0x0000000800087308 */ /* 0x000e700000002400 */
[----:B------:R4:W1:Y:S08]  /*4120*/  MUFU.TANH R53, R14 ;  /* 0x0000000e00357308 */ /* 0x0008700000002400 */
[----:B------:R4:W1:Y:S01]  /*4130*/  MUFU.TANH R51, R15 ;  /* 0x0000000f00337308 */ /* 0x0008620000002400 */
[----:B------:R-:W-:Y:S06]  /*4140*/  BAR.SYNC.DEFER_BLOCKING 0x0 ;  /* 0x0000000000007b1d */ /* 0x000fec0000010000 */
[----:B--23--:R-:W-:Y:S05]  /*4150*/  @!P0 BRA `(.L_x_4707) ;  /* 0x00000008002c8947 */ /* 0x00cfea0003800000 */
[----:B------:R-:W-:-:S04]  /*4160*/  UISETP.NE.U32.AND UP0, UPT, UR8, URZ, UPT ;  /* 0x000000ff0800728c */ /* 0x000fc8000bf05070 */
[----:B------:R-:W-:-:S09]  /*4170*/  UISETP.NE.AND.EX UP0, UPT, UR9, URZ, UPT, UP0 ;  /* 0x000000ff0900728c */ /* 0x000fd2000bf05300 */
[----:B------:R-:W-:Y:S05]  /*4180*/  BRA.U UP0, `(.L_x_4708) ;  /* 0x0000000100207547 */ /* 0x000fea000b800000 */
[----:B------:R-:W-:Y:S01]  /*4190*/  UMOV UR4, URZ ;  /* 0x000000ff00047c82 */ /* 0x000fe20008000000 */
[----:B----4-:R-:W-:Y:S01]  /*41a0*/  IMAD.SHL.U32 R12, R136, 0x80, RZ ;  /* 0x00000080880c7824 */ /* 0x010fe200078e00ff */
[----:B------:R-:W-:-:S05]  /*41b0*/  IADD3 R9, P1, PT, RZ, -UR4, RZ ;  /* 0x80000004ff097c10 */ /* 0x000fca000ff3e0ff */
[----:B------:R-:W-:-:S05]  /*41c0*/  IMAD.X R12, RZ, RZ, ~R12, P1 ;  /* 0x000000ffff0c7224 */ /* 0x000fca00008e0e0c */
[----:B------:R-:W-:-:S04]  /*41d0*/  SHF.R.S64 R9, R9, 0x1f, R12 ;  /* 0x0000001f09097819 */ /* 0x000fc8000000100c */
[----:B------:R-:W-:-:S04]  /*41e0*/  IADD3 R176, P1, PT, R9, R176, RZ ;  /* 0x000000b009b07210 */ /* 0x000fc80007f3e0ff */
[----:B------:R-:W-:Y:S01]  /*41f0*/  LEA.HI.X.SX32 R175, R12, R175, 0x1, P1 ;  /* 0x000000af0caf7211 */ /* 0x000fe200008f0eff */
[----:B------:R-:W-:Y:S08]  /*4200*/  BRA `(.L_x_4709) ;  /* 0x0000000000ec7947 */ /* 0x000ff00003800000 */
.L_x_4708:
[----:B----4-:R-:W2:Y:S01]  /*4210*/  LDC R12, c[0x0][0x4f0] ;  /* 0x00013c00ff0c7b82 */ /* 0x010ea20000000800 */
[----:B------:R-:W-:Y:S01]  /*4220*/  IADD3 R17, PT, PT, R22, -0x100, RZ ;  /* 0xffffff0016117810 */ /* 0x000fe20007ffe0ff */
[----:B------:R-:W3:Y:S01]  /*4230*/  LDCU.64 UR6, c[0x0][0x3a0] ;  /* 0x00007400ff0677ac */ /* 0x000ee20008000a00 */
[----:B------:R-:W-:Y:S02]  /*4240*/  IABS R13, R23 ;  /* 0x00000017000d7213 */ /* 0x000fe40000000000 */
[----:B------:R-:W-:Y:S02]  /*4250*/  IABS R11, R17 ;  /* 0x00000011000b7213 */ /* 0x000fe40000000000 */
[-C--:B--2---:R-:W-:Y:S02]  /*4260*/  IABS R9, R12.reuse ;  /* 0x0000000c00097213 */ /* 0x084fe40000000000 */
[----:B------:R-:W-:Y:S02]  /*4270*/  LOP3.LUT R17, R17, R12, RZ, 0x3c, !PT ;  /* 0x0000000c11117212 */ /* 0x000fe400078e3cff */
[----:B------:R-:W2:Y:S02]  /*4280*/  I2F.RP R16, R9 ;  /* 0x0000000900107306 */ /* 0x000ea40000209400 */
[----:B------:R-:W-:-:S06]  /*4290*/  ISETP.GE.AND P1, PT, R17, RZ, PT ;  /* 0x000000ff1100720c */ /* 0x000fcc0003f26270 */
        /* <DEDUP_REMOVED lines=31> */
[----:B-1----:R-:W-:-:S04]  /*4490*/  IMAD.WIDE R18, R13, 0x4, R186 ;  /* 0x000000040d127825 */ /* 0x002fc800078e02ba */
[C---:B------:R-:W-:Y:S01]  /*44a0*/  IMAD.WIDE R16, R9.reuse, 0x4, R186 ;  /* 0x0000000409107825 */ /* 0x040fe200078e02ba */
[----:B------:R-:W2:Y:S04]  /*44b0*/  LDG.E R14, desc[UR16][R18.64] ;  /* 0x00000010120e7981 */ /* 0x000ea8000c1e1900 */
[----:B------:R-:W2:Y:S01]  /*44c0*/  LDG.E R11, desc[UR16][R16.64] ;  /* 0x00000010100b7981 */ /* 0x000ea2000c1e1900 */
[----:B------:R-:W-:-:S04]  /*44d0*/  IMAD.IADD R9, R9, 0x1, -R13 ;  /* 0x0000000109097824 */ /* 0x000fc800078e0a0d */
[----:B------:R-:W-:-:S05]  /*44e0*/  IMAD R9, R9, R12, -0x80 ;  /* 0xffffff8009097424 */ /* 0x000fca00078e020c */
[----:B------:R-:W-:-:S05]  /*44f0*/  SHF.R.S32.HI R13, RZ, 0x1f, R9 ;  /* 0x0000001fff0d7819 */ /* 0x000fca0000011409 */
[----:B------:R-:W-:-:S04]  /*4500*/  IMAD R12, R13, R136, RZ ;  /* 0x000000880d0c7224 */ /* 0x000fc800078e02ff */
[C---:B------:R-:W-:Y:S01]  /*4510*/  IMAD R12, R9.reuse, R137, R12 ;  /* 0x00000089090c7224 */ /* 0x040fe200078e020c */
        /* <DEDUP_REMOVED lines=9> */
[----:B------:R-:W-:-:S07]  /*45b0*/  LEA.HI.X R175, R14, R175, R12, 0x1, P1 ;  /* 0x000000af0eaf7211 */ /* 0x000fce00008f0c0c */
.L_x_4709:
[----:B------:R-:W2:Y:S01]  /*45c0*/  LDCU UR4, c[0x0][0x440] ;  /* 0x00008800ff0477ac */ /* 0x000ea20008000800 */
[----:B------:R-:W-:Y:S01]  /*45d0*/  IADD3 R12, P2, PT, R7, R176, RZ ;  /* 0x000000b0070c7210 */ /* 0x000fe20007f5e0ff */
[----:B------:R-:W-:Y:S04]  /*45e0*/  BSSY.RECONVERGENT B0, `(.L_x_4710) ;  /* 0x0000041000007945 */ /* 0x000fe80003800200 */
[----:B------:R-:W-:Y:S01]  /*45f0*/  IMAD.X R13, R2, 0x1, R175, P2 ;  /* 0x00000001020d7824 */ /* 0x000fe200010e06af */
[C---:B--2---:R-:W-:Y:S02]  /*4600*/  ISETP.GE.AND P3, PT, R184.reuse, UR4, PT ;  /* 0x00000004b8007c0c */ /* 0x044fe4000bf66270 */
        /* <DEDUP_REMOVED lines=11> */
[CC--:B-1----:R-:W-:Y:S01]  /*46c0*/  @!P1 LEA.HI.X R19, R136.reuse, R13.reuse, R137, 0x5, P4 ;  /* 0x0000000d88139211 */ /* 0x0c2fe200020f2c89 */
[----:B------:R2:W-:Y:S01]  /*46d0*/  @P3 STS.128 [R183+0x2000], RZ ;  /* 0x002000ffb7003388 */ /* 0x0005e20000000c00 */
[CC--:B------:R-:W-:Y:S01]  /*46e0*/  @!P1 LEA R30, P3, R136.reuse, R12.reuse, 0x6 ;  /* 0x0000000c881e9211 */ /* 0x0c0fe200078630ff */
[----:B------:R-:W-:Y:S01]  /*46f0*/  @!P1 IMAD R7, R137, 0x60, RZ ;  /* 0x0000006089079824 */ /* 0x000fe200078e02ff */
[C---:B------:R-:W-:Y:S01]  /*4700*/  @!P1 LEA R26, P2, R136.reuse, R12, 0x7 ;  /* 0x0000000c881a9211 */ /* 0x040fe200078438ff */
[C---:B------:R-:W-:Y:S01]  /*4710*/  @!P1 IMAD.WIDE.U32 R16, R136.reuse, 0x60, R16 ;  /* 0x0000006088109825 */ /* 0x040fe200078e0010 */
[----:B------:R2:W-:Y:S01]  /*4720*/  @P1 STS.128 [R183+0x2800], RZ ;  /* 0x002800ffb7001388 */ /* 0x0005e20000000c00 */
[----:B------:R-:W-:-:S02]  /*4730*/  @!P1 LEA.HI.X R31, R136, R13, R137, 0x6, P3 ;  /* 0x0000000d881f9211 */ /* 0x000fc400018f3489 */
[----:B------:R-:W-:Y:S01]  /*4740*/  @!P1 IMAD R2, R137, 0xa0, RZ ;  /* 0x000000a089029824 */ /* 0x000fe200078e02ff */
[----:B------:R-:W-:Y:S01]  /*4750*/  @!PT LDS RZ, [RZ] ;  /* 0x00000000fffff984 */ /* 0x000fe20000000800 */
[----:B------:R-:W-:Y:S01]  /*4760*/  @!PT LDS RZ, [RZ] ;  /* 0x00000000fffff984 */ /* 0x000fe20000000800 */
[----:B------:R-:W-:Y:S01]  /*4770*/  @!PT LDS RZ, [RZ] ;  /* 0x00000000fffff984 */ /* 0x000fe20000000800 */
[----:B------:R2:W-:Y:S01]  /*4780*/  @!P1 LDGSTS.E.BYPASS.LTC128B.128 [R183+0x2800], desc[UR16][R12.64] ;  /* 0x028000000cb79fae */ /* 0x0005e2000b981a10 */
[C---:B------:R-:W-:Y:S01]  /*4790*/  @!P1 IMAD.WIDE.U32 R14, R136.reuse, 0xa0, R14 ;  /* 0x000000a0880e9825 */ /* 0x040fe200078e000e */
[----:B------:R-:W-:Y:S02]  /*47a0*/  @!P1 LEA.HI.X R27, R136, R13, R137, 0x7, P2 ;  /* 0x0000000d881b9211 */ /* 0x000fe400010f3c89 */
[----:B------:R2:W-:Y:S01]  /*47b0*/  @P1 STS.128 [R183+0x3000], RZ ;  /* 0x003000ffb7001388 */ /* 0x0005e20000000c00 */
[----:B------:R-:W-:Y:S01]  /*47c0*/  @!P1 IMAD.IADD R17, R7, 0x1, R17 ;  /* 0x0000000107119824 */ /* 0x000fe200078e0211 */
        /* <DEDUP_REMOVED lines=28> */
[----:B--2---:R-:W-:-:S05]  /*4990*/  IMAD.WIDE.U32 R12, R136, 0xc0, R12 ;  /* 0x000000c0880c7825 */ /* 0x004fca00078e000c */
[----:B------:R-:W-:-:S05]  /*49a0*/  IADD3 R13, PT, PT, R2, R13, RZ ;  /* 0x0000000d020d7210 */ /* 0x000fca0007ffe0ff */
[----:B------:R-:W-:Y:S01]  /*49b0*/  @!PT LDS RZ, [RZ] ;  /* 0x00000000fffff984 */ /* 0x000fe20000000800 */
[----:B------:R-:W-:Y:S01]  /*49c0*/  @!PT LDS RZ, [RZ] ;  /* 0x00000000fffff984 */ /* 0x000fe20000000800 */
[----:B------:R-:W-:Y:S01]  /*49d0*/  @!PT LDS RZ, [RZ] ;  /* 0x00000000fffff984 */ /* 0x000fe20000000800 */
[----:B------:R1:W-:Y:S02]  /*49e0*/  LDGSTS.E.BYPASS.LTC128B.128 [R183+0x5800], desc[UR16][R12.64] ;  /* 0x058000000cb77fae */ /* 0x0003e4000b981a10 */
.L_x_4711:
[----:B------:R-:W-:Y:S05]  /*49f0*/  BSYNC.RECONVERGENT B0 ;  /* 0x0000000000007941 */ /* 0x000fea0003800200 */
.L_x_4710:
[----:B------:R-:W0:Y:S02]  /*4a00*/  LDGDEPBAR ;  /* 0x00000000000079af */ /* 0x000e240000000000 */
.L_x_4707:
[C---:B------:R-:W-:Y:S01]  /*4a10*/  VIADD R7, R10.reuse, 0x1 ;  /* 0x000000010a077836 */ /* 0x040fe20000000000 */
[----:B------:R-:W3:Y:S01]  /*4a20*/  LDCU UR4, c[0x0][0x45c] ;  /* 0x00008b80ff0477ac */ /* 0x000ee20008000800 */
[C---:B------:R-:W-:Y:S02]  /*4a30*/  VIADD R2, R10.reuse, 0x8 ;  /* 0x000000080a027836 */ /* 0x040fe40000000000 */
[C---:B------:R-:W-:Y:S01]  /*4a40*/  VIADD R9, R10.reuse, 0x19 ;  /* 0x000000190a097836 */ /* 0x040fe20000000000 */
[CC--:B------:R-:W-:Y:S01]  /*4a50*/  ISETP.GE.AND P3, PT, R7.reuse, R138.reuse, PT ;  /* 0x0000008a0700720c */ /* 0x0c0fe20003f66270 */
[C---:B-12-4-:R-:W-:Y:S01]  /*4a60*/  VIADD R12, R10.reuse, 0x29 ;  /* 0x000000290a0c7836 */ /* 0x056fe20000000000 */
[-C--:B------:R-:W-:Y:S01]  /*4a70*/  ISETP.GE.AND P4, PT, R7, R103.reuse, PT ;  /* 0x000000670700720c */ /* 0x080fe20003f86270 */
        /* <DEDUP_REMOVED lines=15> */
[-C--:B------:R-:W-:Y:S01]  /*4b70*/  ISETP.GE.AND P4, PT, R2, R103.reuse, PT ;  /* 0x000000670200720c */ /* 0x080fe20003f86270 */
[C---:B------:R-:W-:Y:S01]  /*4b80*/  VIADD R2, R10.reuse, 0x18 ;  /* 0x000000180a027836 */ /* 0x040fe20000000000 */
[----:B------:R-:W-:Y:S01]  /*4b90*/  FSEL R79, R79, -INF , !P6 ;  /* 0xff8000004f4f7808 */ /* 0x000fe20007000000 */
[C---:B------:R-:W-:Y:S01]  /*4ba0*/  VIADD R27, R10.reuse, 0x69 ;  /* 0x000000690a1b7836 */ /* 0x040fe20000000000 */
[----:B------:R-:W-:Y:S01]  /*4bb0*/  FSEL R81, R81, -INF , !P1 ;  /* 0xff80000051517808 */ /* 0x000fe20004800000 */
[C---:B------:R-:W-:Y:S01]  /*4bc0*/  VIADD R26, R10.reuse, 0x70 ;  /* 0x000000700a1a7836 */ /* 0x040fe20000000000 */
[C---:B------:R-:W-:Y:S01]  /*4bd0*/  ISETP.GE.AND P6, PT, R7.reuse, R138, PT ;  /* 0x0000008a0700720c */ /* 0x040fe20003fc6270 */
[----:B------:R-:W-:Y:S01]  /*4be0*/  VIADD R18, R10, 0x71 ;  /* 0x000000710a127836 */ /* 0x000fe20000000000 */
[----:B------:R-:W-:Y:S01]  /*4bf0*/  ISETP.GE.AND P1, PT, R7, R103, PT ;  /* 0x000000670700720c */ /* 0x000fe20003f26270 */
[----:B------:R-:W-:Y:S01]  /*4c00*/  IMAD.IADD R168, R6, 0x1, R5 ;  /* 0x0000000106a87824 */ /* 0x000fe200078e0205 */
        /* <DEDUP_REMOVED lines=54> */
[-C--:B------:R-:W-:Y:S02]  /*4f70*/  ISETP.GE.AND P3, PT, R10, R103.reuse, PT ;  /* 0x000000670a00720c */ /* 0x080fe40003f66270 */
[----:B------:R-:W-:Y:S02]  /*4f80*/  FSEL R177, R104, -INF , !P4 ;  /* 0xff80000068b17808 */ /* 0x000fe40006000000 */
[C---:B------:R-:W-:Y:S02]  /*4f90*/  ISETP.GE.AND P6, PT, R12.reuse, R138, PT ;  /* 0x0000008a0c00720c */ /* 0x040fe40003fc6270 */
[-C--:B------:R-:W-:Y:S01]  /*4fa0*/  ISETP.GE.AND P1, PT, R12, R103.reuse, PT ;  /* 0x000000670c00720c */ /* 0x080fe20003f26270 */
[----:B------:R-:W-:Y:S01]  /*4fb0*/  VIADD R12, R10, 0x49 ;  /* 0x000000490a0c7836 */ /* 0x000fe20000000000 */
[----:B------:R-:W-:Y:S01]  /*4fc0*/  ISETP.GE.AND P4, PT, R2, R103, PT ;  /* 0x000000670200720c */ /* 0x000fe20003f86270 */
[----:B------:R-:W-:Y:S01]  /*4fd0*/  VIADD R2, R10, 0x48 ;  /* 0x000000480a027836 */ /* 0x000fe20000000000 */
[----:B------:R-:W-:-:S02]  /*4fe0*/  FSEL R77, R77, -INF , !P3 ;  /* 0xff8000004d4d7808 */ /* 0x000fc40005800000 */
[----:B------:R-:W-:Y:S02]  /*4ff0*/  FSEL R157, R157, -INF , !P4 ;  /* 0xff8000009d9d7808 */ /* 0x000fe40006000000 */
[----:B------:R-:W-:Y:S02]  /*5000*/  FSEL R129, R129, -INF , !P1 ;  /* 0xff80000081817808 */ /* 0x000fe40004800000 */
[C---:B------:R-:W-:Y:S02]  /*5010*/  ISETP.GE.AND P4, PT, R12.reuse, R138, PT ;  /* 0x0000008a0c00720c */ /* 0x040fe40003f86270 */
[----:B------:R-:W-:Y:S02]  /*5020*/  ISETP.GE.AND P1, PT, R12, R103, PT ;  /* 0x000000670c00720c */ /* 0x000fe40003f26270 */
[----:B------:R-:W-:Y:S02]  /*5030*/  FMNMX3.FTZ R12, R77, R19, R81, !PT ;  /* 0x000000134d0c7276 */ /* 0x000fe40007810051 */
[----:B------:R-:W-:-:S02]  /*5040*/  FSEL R123, R123, -INF , !P5 ;  /* 0xff8000007b7b7808 */ /* 0x000fc40006800000 */
[----:B------:R-:W-:Y:S02]  /*5050*/  FMNMX3.FTZ R12, R12, R31, R85, !PT ;  /* 0x0000001f0c0c7276 */ /* 0x000fe40007810055 */
[----:B------:R-:W-:Y:S02]  /*5060*/  FSEL R113, R113, -INF , !P2 ;  /* 0xff80000071717808 */ /* 0x000fe40005000000 */
[----:B------:R-:W-:Y:S02]  /*5070*/  FMNMX3.FTZ R12, R12, R33, R89, !PT ;  /* 0x000000210c0c7276 */ /* 0x000fe40007810059 */
[----:B------:R-:W-:Y:S02]  /*5080*/  ISETP.GE.AND P5, PT, R2, R138, PT ;  /* 0x0000008a0200720c */ /* 0x000fe40003fa6270 */
[----:B------:R-:W-:Y:S01]  /*5090*/  FMNMX3.FTZ R34, R12, R9, R197, !PT ;  /* 0x000000090c227276 */ /* 0x000fe200078100c5 */
[----:B------:R-:W-:Y:S01]  /*50a0*/  VIADD R12, R10, 0x78 ;  /* 0x000000780a0c7836 */ /* 0x000fe20000000000 */
[----:B------:R-:W-:Y:S01]  /*50b0*/  ISETP.GE.AND P2, PT, R2, R103, PT ;  /* 0x000000670200720c */ /* 0x000fe20003f46270 */
[----:B------:R-:W-:Y:S01]  /*50c0*/  VIADD R2, R10, 0x50 ;  /* 0x000000500a027836 */ /* 0x000fe20000000000 */
[----:B------:R-:W-:-:S02]  /*50d0*/  FMNMX3.FTZ R34, R34, R193, R195, !PT ;  /* 0x000000c122227276 */ /* 0x000fc400078100c3 */
[----:B------:R-:W-:Y:S02]  /*50e0*/  FSEL R155, R155, -INF , !P2 ;  /* 0xff8000009b9b7808 */ /* 0x000fe40005000000 */
[----:B------:R-:W-:Y:S02]  /*50f0*/  ISETP.GE.AND P2, PT, R2, R103, PT ;  /* 0x000000670200720c */ /* 0x000fe40003f46270 */
[----:B------:R-:W-:Y:S02]  /*5100*/  FMNMX3.FTZ R34, R34, R59, R119, !PT ;  /* 0x0000003b22227276 */ /* 0x000fe40007810077 */
[----:B------:R-:W-:Y:S02]  /*5110*/  FSEL R145, R145, -INF , !P2 ;  /* 0xff80000091917808 */ /* 0x000fe40005000000 */
[----:B------:R-:W-:Y:S02]  /*5120*/  ISETP.GE.AND P2, PT, R16, R103, PT ;  /* 0x000000671000720c */ /* 0x000fe40003f46270 */
[----:B------:R-:W-:-:S02]  /*5130*/  FMNMX3.FTZ R34, R34, R177, R163, !PT ;  /* 0x000000b122227276 */ /* 0x000fc400078100a3 */
[----:B------:R-:W-:Y:S02]  /*5140*/  FSEL R141, R141, -INF , !P2 ;  /* 0xff8000008d8d7808 */ /* 0x000fe40005000000 */
[----:B------:R-:W-:Y:S02]  /*5150*/  FMNMX3.FTZ R34, R34, R113, R157, !PT ;  /* 0x0000007122227276 */ /* 0x000fe4000781009d */
[----:B------:R-:W-:Y:S02]  /*5160*/  ISETP.GE.AND P2, PT, R10, R138, PT ;  /* 0x0000008a0a00720c */ /* 0x000fe40003f46270 */
[----:B------:R-:W-:Y:S02]  /*5170*/  FSEL R131, R131, -INF , !P1 ;  /* 0xff80000083837808 */ /* 0x000fe40004800000 */
[----:B------:R-:W-:Y:S02]  /*5180*/  FMNMX3.FTZ R34, R34, R129, R155, !PT ;  /* 0x0000008122227276 */ /* 0x000fe4000781009b */
[----:B------:R-:W-:-:S02]  /*5190*/  ISETP.GE.AND P1, PT, R30, R103, PT ;  /* 0x000000671e00720c */ /* 0x000fc40003f26270 */
[----:B------:R-:W-:Y:S02]  /*51a0*/  FSEL R37, R0, -INF , !P2 ;  /* 0xff80000000257808 */ /* 0x000fe40005000000 */
[----:B------:R-:W-:Y:S02]  /*51b0*/  FMNMX3.FTZ R0, R34, R131, R145, !PT ;  /* 0x0000008322007276 */ /* 0x000fe40007810091 */
[----:B------:R-:W-:Y:S01]  /*51c0*/  ISETP.GE.AND P3, PT, R2, R138, PT ;  /* 0x0000008a0200720c */ /* 0x000fe20003f66270 */
[C---:B------:R-:W-:Y:S01]  /*51d0*/  VIADD R2, R10.reuse, 0x60 ;  /* 0x000000600a027836 */ /* 0x040fe20000000000 */
[----:B------:R-:W-:Y:S01]  /*51e0*/  FSEL R143, R143, -INF , !P1 ;  /* 0xff8000008f8f7808 */ /* 0x000fe20004800000 */
[----:B------:R-:W-:Y:S01]  /*51f0*/  VIADD R10, R10, 0x79 ;  /* 0x000000790a0a7836 */ /* 0x000fe20000000000 */
[----:B------:R-:W-:Y:S02]  /*5200*/  FMNMX3.FTZ R34, R37, R11, R79, !PT ;  /* 0x0000000b25227276 */ /* 0x000fe4000781004f */
[----:B------:R-:W-:-:S02]  /*5210*/  ISETP.GE.AND P1, PT, R14, R103, PT ;  /* 0x000000670e00720c */ /* 0x000fc40003f26270 */
[----:B------:R-:W-:Y:S02]  /*5220*/  FMNMX3.FTZ R34, R34, R7, R83, !PT ;  /* 0x0000000722227276 */ /* 0x000fe40007810053 */
[----:B------:R-:W-:Y:S02]  /*5230*/  FSEL R135, R135, -INF , !P1 ;  /* 0xff80000087877808 */ /* 0x000fe40004800000 */
[----:B------:R-:W-:Y:S02]  /*5240*/  ISETP.GE.AND P1, PT, R2, R103, PT ;  /* 0x000000670200720c */ /* 0x000fe40003f26270 */
[----:B------:R-:W-:Y:S02]  /*5250*/  FMNMX3.FTZ R34, R34, R17, R15, !PT ;  /* 0x0000001122227276 */ /* 0x000fe4000781000f */
[----:B------:R-:W-:Y:S02]  /*5260*/  FSEL R117, R117, -INF , !P1 ;  /* 0xff80000075757808 */ /* 0x000fe40004800000 */
[----:B------:R-:W-:-:S02]  /*5270*/  ISETP.GE.AND P1, PT, R32, R103, PT ;  /* 0x000000672000720c */ /* 0x000fc40003f26270 */
[----:B------:R-:W-:Y:S02]  /*5280*/  FMNMX3.FTZ R34, R34, R13, R63, !PT ;  /* 0x0000000d22227276 */ /* 0x000fe4000781003f */
[----:B------:R-:W-:Y:S02]  /*5290*/  FSEL R115, R115, -INF , !P1 ;  /* 0xff80000073737808 */ /* 0x000fe40004800000 */
[----:B------:R-:W-:Y:S02]  /*52a0*/  ISETP.GE.AND P1, PT, R28, R103, PT ;  /* 0x000000671c00720c */ /* 0x000fe40003f26270 */
[----:B------:R-:W-:Y:S02]  /*52b0*/  FMNMX3.FTZ R34, R34, R191, R61, !PT ;  /* 0x000000bf22227276 */ /* 0x000fe4000781003d */
[----:B------:R-:W-:Y:S02]  /*52c0*/  FSEL R111, R111, -INF , !P1 ;  /* 0xff8000006f6f7808 */ /* 0x000fe40004800000 */
[----:B------:R-:W-:-:S02]  /*52d0*/  FMNMX3.FTZ R34, R34, R189, R161, !PT ;  /* 0x000000bd22227276 */ /* 0x000fc400078100a1 */
[-C--:B------:R-:W-:Y:S02]  /*52e0*/  ISETP.GE.AND P1, PT, R27, R103.reuse, PT ;  /* 0x000000671b00720c */ /* 0x080fe40003f26270 */
[----:B------:R-:W-:Y:S02]  /*52f0*/  ISETP.GE.AND P2, PT, R26, R103, PT ;  /* 0x000000671a00720c */ /* 0x000fe40003f46270 */
[----:B------:R-:W-:Y:S02]  /*5300*/  FSEL R151, R151, -INF , !P5 ;  /* 0xff80000097977808 */ /* 0x000fe40006800000 */
[----:B------:R-:W-:Y:S02]  /*5310*/  ISETP.GE.AND P5, PT, R2, R138, PT ;  /* 0x0000008a0200720c */ /* 0x000fe40003fa6270 */
[----:B------:R-:W-:Y:S02]  /*5320*/  FMNMX3.FTZ R2, R34, R121, R159, !PT ;  /* 0x0000007922027276 */ /* 0x000fe4000781009f */
[----:B------:R-:W-:-:S02]  /*5330*/  FSEL R109, R109, -INF , !P1 ;  /* 0xff8000006d6d7808 */ /* 0x000fc40004800000 */
[-C--:B------:R-:W-:Y:S02]  /*5340*/  ISETP.GE.AND P1, PT, R18, R103.reuse, PT ;  /* 0x000000671200720c */ /* 0x080fe40003f26270 */
[----:B------:R-:W-:Y:S02]  /*5350*/  FSEL R57, R57, -INF , !P2 ;  /* 0xff80000039397808 */ /* 0x000fe40005000000 */
[----:B------:R-:W-:Y:S02]  /*5360*/  ISETP.GE.AND P2, PT, R12, R103, PT ;  /* 0x000000670c00720c */ /* 0x000fe40003f46270 */
[----:B------:R-:W-:Y:S02]  /*5370*/  FSEL R153, R153, -INF , !P6 ;  /* 0xff80000099997808 */ /* 0x000fe40007000000 */
[----:B------:R-:W-:Y:S02]  /*5380*/  FMNMX3.FTZ R2, R2, R123, R147, !PT ;  /* 0x0000007b02027276 */ /* 0x000fe40007810093 */
[----:B------:R-:W-:-:S02]  /*5390*/  FSEL R55, R55, -INF , !P1 ;  /* 0xff80000037377808 */ /* 0x000fc40004800000 */
[----:B------:R-:W-:Y:S02]  /*53a0*/  ISETP.GE.AND P1, PT, R10, R103, PT ;  /* 0x000000670a00720c */ /* 0x000fe40003f26270 */
[----:B------:R-:W-:Y:S02]  /*53b0*/  FSEL R53, R53, -INF , !P2 ;  /* 0xff80000035357808 */ /* 0x000fe40005000000 */
[-C--:B------:R-:W-:Y:S02]  /*53c0*/  ISETP.GE.AND P2, PT, R30, R138.reuse, PT ;  /* 0x0000008a1e00720c */ /* 0x080fe40003f46270 */
[----:B------:R-:W-:Y:S02]  /*53d0*/  ISETP.GE.AND P6, PT, R16, R138, PT ;  /* 0x0000008a1000720c */ /* 0x000fe40003fc6270 */
[----:B------:R-:W-:Y:S02]  /*53e0*/  FSEL R149, R149, -INF , !P4 ;  /* 0xff80000095957808 */ /* 0x000fe40006000000 */
[----:B------:R-:W-:-:S02]  /*53f0*/  FSEL R139, R139, -INF , !P3 ;  /* 0xff8000008b8b7808 */ /* 0x000fc40005800000 */
        /* <DEDUP_REMOVED lines=36> */
[----:B------:R-:W-:Y:S01]  /*5640*/  LDSM.16.MT88.4 R92, [R168+0x6000] ;  /* 0x00600000a85c783b */ /* 0x000fe20000004200 */
[--C-:B------:R-:W-:Y:S02]  /*5650*/  IMAD.IADD R102, R4, 0x1, R168.reuse ;  /* 0x0000000104667824 */ /* 0x100fe400078e02a8 */
[C---:B------:R-:W-:Y:S01]  /*5660*/  IMAD.IADD R164, R3.reuse, 0x1, R168 ;  /* 0x0000000103a47824 */ /* 0x040fe200078e02a8 */
[----:B------:R-:W2:Y:S01]  /*5670*/  SHFL.BFLY PT, R8, R45, 0x2, 0x1f ;  /* 0x0c401f002d087f89 */ /* 0x000ea200000e0000 */
[----:B------:R-:W-:Y:S01]  /*5680*/  IMAD.IADD R100, R3, 0x1, R102 ;  /* 0x0000000103647824 */ /* 0x000fe200078e0266 */
[----:B-1----:R-:W-:-:S05]  /*5690*/  FMNMX.FTZ R39, R0, R39, !PT ;  /* 0x0000002700277209 */ /* 0x002fca0007810000 */
[----:B------:R-:W1:Y:S01]  /*56a0*/  SHFL.BFLY PT, R0, R39, 0x1, 0x1f ;  /* 0x0c201f0027007f89 */ /* 0x000e6200000e0000 */
[----:B--2---:R-:W-:-:S05]  /*56b0*/  FMNMX.FTZ R8, R45, R8, !PT ;  /* 0x000000082d087209 */ /* 0x004fca0007810000 */
[----:B------:R-:W2:Y:S01]  /*56c0*/  SHFL.BFLY PT, R43, R8, 0x1, 0x1f ;  /* 0x0c201f00082b7f89 */ /* 0x000ea200000e0000 */
[----:B-1----:R-:W-:-:S04]  /*56d0*/  FMNMX.FTZ R0, R39, R0, !PT ;  /* 0x0000000027007209 */ /* 0x002fc80007810000 */
[C---:B------:R-:W-:Y:S01]  /*56e0*/  FSETP.NEU.FTZ.AND P1, PT, R0.reuse, -INF , PT ;  /* 0xff8000000000780b */ /* 0x040fe20003f3d000 */
[----:B---3--:R-:W-:Y:S01]  /*56f0*/  FMUL.FTZ R44, R0, UR4 ;  /* 0x00000004002c7c20 */ /* 0x008fe20008410000 */
[----:B--2---:R-:W-:-:S04]  /*5700*/  FMNMX.FTZ R2, R8, R43, !PT ;  /* 0x0000002b08027209 */ /* 0x004fc80007810000 */
[----:B------:R-:W-:Y:S02]  /*5710*/  FSEL R44, R44, RZ, P1 ;  /* 0x000000ff2c2c7208 */ /* 0x000fe40000800000 */
[C---:B------:R-:W-:Y:S01]  /*5720*/  FSETP.NEU.FTZ.AND P1, PT, R2.reuse, -INF , PT ;  /* 0xff8000000200780b */ /* 0x040fe20003f3d000 */
[----:B------:R-:W-:Y:S02]  /*5730*/  FMUL.FTZ R26, R2, UR4 ;  /* 0x00000004021a7c20 */ /* 0x000fe40008410000 */
[--C-:B------:R-:W-:Y:S01]  /*5740*/  FFMA.FTZ R49, R77, UR4, -R44.reuse ;  /* 0x000000044d317c23 */ /* 0x100fe2000801082c */
[--C-:B------:R-:W-:Y:S01]  /*5750*/  FFMA.FTZ R42, R19, UR4, -R44.reuse ;  /* 0x00000004132a7c23 */ /* 0x100fe2000801082c */
[--C-:B------:R-:W-:Y:S01]  /*5760*/  FFMA.FTZ R45, R81, UR4, -R44.reuse ;  /* 0x00000004512d7c23 */ /* 0x100fe2000801082c */
[----:B------:R-:W-:Y:S01]  /*5770*/  FSEL R26, R26, RZ, P1 ;  /* 0x000000ff1a1a7208 */ /* 0x000fe20000800000 */
[--C-:B------:R-:W-:Y:S01]  /*5780*/  FFMA.FTZ R36, R31, UR4, -R44.reuse ;  /* 0x000000041f247c23 */ /* 0x100fe2000801082c */
[----:B------:R-:W-:Y:S01]  /*5790*/  FFMA.FTZ R39, R85, UR4, -R44 ;  /* 0x0000000455277c23 */ /* 0x000fe2000801082c */
[----:B------:R-:W-:Y:S01]  /*57a0*/  MUFU.EX2 R49, R49 ;  /* 0x0000003100317308 */ /* 0x000fe20000000800 */
[----:B------:R-:W1:Y:S01]  /*57b0*/  LDSM.16.MT88.4 R84, [R164+0x6000] ;  /* 0x00600000a454783b */ /* 0x000e620000004200 */
[--C-:B------:R-:W-:Y:S01]  /*57c0*/  FFMA.FTZ R47, R37, UR4, -R26.reuse ;  /* 0x00000004252f7c23 */ /* 0x100fe2000801081a */
[--C-:B------:R-:W-:Y:S01]  /*57d0*/  FFMA.FTZ R40, R11, UR4, -R26.reuse ;  /* 0x000000040b287c23 */ /* 0x100fe2000801081a */
[--C-:B------:R-:W-:Y:S01]  /*57e0*/  FFMA.FTZ R38, R79, UR4, -R26.reuse ;  /* 0x000000044f267c23 */ /* 0x100fe2000801081a */
[----:B------:R-:W-:Y:S01]  /*57f0*/  FFMA.FTZ R43, R7, UR4, -R26 ;  /* 0x00000004072b7c23 */ /* 0x000fe2000801081a */
[----:B------:R-:W2:Y:S01]  /*5800*/  LDSM.16.MT88.4 R76, [R102+0x6000] ;  /* 0x00600000664c783b */ /* 0x000ea20000004200 */
[--C-:B------:R-:W-:Y:S01]  /*5810*/  FFMA.FTZ R31, R9, UR4, -R44.reuse ;  /* 0x00000004091f7c23 */ /* 0x100fe2000801082c */
[----:B------:R-:W3:Y:S01]  /*5820*/  MUFU.EX2 R42, R42 ;  /* 0x0000002a002a7308 */ /* 0x000ee20000000800 */
[--C-:B------:R-:W-:Y:S01]  /*5830*/  FFMA.FTZ R32, R33, UR4, -R44.reuse ;  /* 0x0000000421207c23 */ /* 0x100fe2000801082c */
[----:B------:R-:W4:Y:S01]  /*5840*/  LDSM.16.MT88.4 R4, [R100+0x6000] ;  /* 0x006000006404783b */ /* 0x000f220000004200 */
[----:B------:R-:W-:Y:S01]  /*5850*/  FFMA.FTZ R28, R89, UR4, -R44 ;  /* 0x00000004591c7c23 */ /* 0x000fe2000801082c */
[--C-:B------:R-:W-:Y:S01]  /*5860*/  FFMA.FTZ R37, R83, UR4, -R26.reuse ;  /* 0x0000000453257c23 */ /* 0x100fe2000801081a */
        /* <DEDUP_REMOVED lines=12> */
[----:B---3--:R-:W-:Y:S01]  /*5930*/  F2FP.BF16.F32.PACK_AB R69, R42, R49 ;  /* 0x000000312a45723e */ /* 0x008fe200000010ff */
[----:B------:R-:W-:Y:S01]  /*5940*/  FFMA.FTZ R59, R59, UR4, -R44 ;  /* 0x000000043b3b7c23 */ /* 0x000fe2000801082c */
        /* <DEDUP_REMOVED lines=11> */
[--C-:B------:R-:W-:Y:S01]  /*5a00*/  FFMA.FTZ R123, R123, UR4, -R26.reuse ;  /* 0x000000047b7b7c23 */ /* 0x100fe2000801081a */
[----:B------:R-:W-:Y:S01]  /*5a10*/  FFMA.FTZ R66, R147, UR4, -R26 ;  /* 0x0000000493427c23 */ /* 0x000fe2000801081a */
[----:B------:R-:W3:Y:S01]  /*5a20*/  MUFU.EX2 R40, R40 ;  /* 0x0000002800287308 */ /* 0x000ee20000000800 */
        /* <DEDUP_REMOVED lines=31> */
[----:B------:R-:W3:Y:S01]  /*5c20*/  MUFU.EX2 R32, R32 ;  /* 0x0000002000207308 */ /* 0x000ee20000000800 */
[----:B-1----:R-:W-:Y:S01]  /*5c30*/  F2FP.BF16.F32.PACK_AB R70, R43, R38 ;  /* 0x000000262b46723e */ /* 0x002fe200000010ff */
[----:B------:R-:W-:Y:S01]  /*5c40*/  FFMA.FTZ R191, R51, UR4, -R44 ;  /* 0x0000000433bf7c23 */ /* 0x000fe2000801082c */
[----:B------:R-:W-:Y:S01]  /*5c50*/  FADD.FTZ R44, R49, R42 ;  /* 0x0000002a312c7221 */ /* 0x000fe20000010000 */
[----:B------:R-:W-:Y:S01]  /*5c60*/  FADD.FTZ R47, R47, R40 ;  /* 0x000000282f2f7221 */ /* 0x000fe20000010000 */
[--C-:B------:R-:W-:Y:S01]  /*5c70*/  FFMA.FTZ R35, R35, UR4, -R26.reuse ;  /* 0x0000000423237c23 */ /* 0x100fe2000801081a */
[----:B------:R-:W-:Y:S01]  /*5c80*/  FFMA.FTZ R41, R41, UR4, -R26 ;  /* 0x0000000429297c23 */ /* 0x000fe2000801081a */
[----:B------:R-:W-:Y:S01]  /*5c90*/  FADD.FTZ R45, R45, R44 ;  /* 0x0000002c2d2d7221 */ /* 0x000fe20000010000 */
[----:B------:R-:W-:Y:S01]  /*5ca0*/  MUFU.EX2 R28, R28 ;  /* 0x0000001c001c7308 */ /* 0x000fe20000000800 */
[----:B------:R-:W-:Y:S01]  /*5cb0*/  HMMA.16816.F32.BF16 R96, R68, R92, RZ ;  /* 0x0000005c4460723c */ /* 0x000fe200000418ff */
[----:B------:R-:W-:-:S02]  /*5cc0*/  IMAD.MOV.U32 R189, RZ, RZ, -0x1 ;  /* 0xffffffffffbd7424 */ /* 0x000fc400078e00ff */
[----:B------:R-:W-:-:S04]  /*5cd0*/  FADD.FTZ R36, R36, R45 ;  /* 0x0000002d24247221 */ /* 0x000fc80000010000 */
[----:B------:R-:W-:Y:S01]  /*5ce0*/  MUFU.EX2 R31, R31 ;  /* 0x0000001f001f7308 */ /* 0x000fe20000000800 */
[C---:B------:R-:W-:Y:S07]  /*5cf0*/  HMMA.16816.F32.BF16 R92, R68.reuse, R94, RZ ;  /* 0x0000005e445c723c */ /* 0x040fee00000418ff */
[----:B------:R-:W-:Y:S01]  /*5d00*/  MUFU.EX2 R37, R37 ;  /* 0x0000002500257308 */ /* 0x000fe20000000800 */
[C---:B------:R-:W-:Y:S07]  /*5d10*/  HMMA.16816.F32.BF16 R88, R68.reuse, R84, RZ ;  /* 0x000000544458723c */ /* 0x040fee00000418ff */
[----:B------:R-:W1:Y:S01]  /*5d20*/  MUFU.EX2 R34, R34 ;  /* 0x0000002200227308 */ /* 0x000e620000000800 */
[C---:B--2---:R-:W-:Y:S07]  /*5d30*/  HMMA.16816.F32.BF16 R80, R68.reuse, R76, RZ ;  /* 0x0000004c4450723c */ /* 0x044fee00000418ff */
[----:B------:R-:W-:Y:S01]  /*5d40*/  MUFU.EX2 R33, R33 ;  /* 0x0000002100217308 */ /* 0x000fe20000000800 */
[C---:B------:R-:W-:Y:S07]  /*5d50*/  HMMA.16816.F32.BF16 R84, R68.reuse, R86, RZ ;  /* 0x000000564454723c */ /* 0x040fee00000418ff */
[----:B------:R-:W2:Y:S01]  /*5d60*/  MUFU.EX2 R30, R30 ;  /* 0x0000001e001e7308 */ /* 0x000ea20000000800 */
[C---:B------:R-:W-:Y:S07]  /*5d70*/  HMMA.16816.F32.BF16 R76, R68.reuse, R78, RZ ;  /* 0x0000004e444c723c */ /* 0x040fee00000418ff */
[----:B------:R-:W-:Y:S01]  /*5d80*/  MUFU.EX2 R3, R3 ;  /* 0x0000000300037308 */ /* 0x000fe20000000800 */
[----:B----4-:R-:W-:Y:S01]  /*5d90*/  HMMA.16816.F32.BF16 R72, R68, R4, RZ ;  /* 0x000000044448723c */ /* 0x010fe200000418ff */
[----:B---3--:R-:W-:Y:S01]  /*5da0*/  F2FP.BF16.F32.PACK_AB R5, R32, R39 ;  /* 0x000000272005723e */ /* 0x008fe200000010ff */
[----:B------:R-:W-:Y:S01]  /*5db0*/  FADD.FTZ R39, R39, R36 ;  /* 0x0000002427277221 */ /* 0x000fe20000010000 */
[----:B-1----:R-:W-:-:S03]  /*5dc0*/  F2FP.BF16.F32.PACK_AB R4, R34, R37 ;  /* 0x000000252204723e */ /* 0x002fc600000010ff */
[----:B------:R-:W-:Y:S01]  /*5dd0*/  FADD.FTZ R39, R32, R39 ;  /* 0x0000002720277221 */ /* 0x000fe20000010000 */
[----:B------:R-:W1:Y:S01]  /*5de0*/  MUFU.EX2 R48, R48 ;  /* 0x0000003000307308 */ /* 0x000e620000000800 */
[----:B------:R-:W-:Y:S01]  /*5df0*/  HMMA.16816.F32.BF16 R68, R68, R6, RZ ;  /* 0x000000064444723c */ /* 0x000fe200000418ff */
[----:B------:R-:W-:Y:S02]  /*5e00*/  F2FP.BF16.F32.PACK_AB R7, R31, R28 ;  /* 0x0000001c1f07723e */ /* 0x000fe400000010ff */
[----:B--2---:R-:W-:-:S04]  /*5e10*/  F2FP.BF16.F32.PACK_AB R6, R30, R33 ;  /* 0x000000211e06723e */ /* 0x004fc800000010ff */
[----:B------:R-:W-:Y:S03]  /*5e20*/  MUFU.EX2 R46, R46 ;  /* 0x0000002e002e7308 */ /* 0x000fe60000000800 */
[C---:B-----5:R-:W-:Y:S05]  /*5e30*/  HMMA.16816.F32.BF16 R96, R4.reuse, R8, R96 ;  /* 0x000000080460723c */ /* 0x060fea0000041860 */
        /* <DEDUP_REMOVED lines=19> */
[----:B--2---:R-:W-:Y:S01]  /*5f70*/  F2FP.BF16.F32.PACK_AB R7, R59, R46 ;  /* 0x0000002e3b07723e */ /* 0x004fe200000010ff */
[----:B------:R-:W-:Y:S01]  /*5f80*/  MUFU.EX2 R54, R54 ;  /* 0x0000003600367308 */ /* 0x000fe20000000800 */
[----:B----4-:R-:W-:Y:S02]  /*5f90*/  F2FP.BF16.F32.PACK_AB R4, R52, R63 ;  /* 0x0000003f3404723e */ /* 0x010fe400000010ff */
[----:B------:R-:W-:-:S05]  /*5fa0*/  F2FP.BF16.F32.PACK_AB R6, R61, R50 ;  /* 0x000000323d06723e */ /* 0x000fca00000010ff */
[----:B------:R-:W1:Y:S02]  /*5fb0*/  MUFU.EX2 R113, R113 ;  /* 0x0000007100717308 */ /* 0x000e640000000800 */
[C---:B-----5:R-:W-:Y:S06]  /*5fc0*/  HMMA.16816.F32.BF16 R96, R4.reuse, R16, R96 ;  /* 0x000000100460723c */ /* 0x060fec0000041860 */
        /* <DEDUP_REMOVED lines=17> */
[----:B------:R-:W2:Y:S01]  /*60e0*/  LDSM.16.MT88.4 R16, [R102+0x7800] ;  /* 0x007800006610783b */ /* 0x000ea20000004200 */
[----:B------:R-:W-:-:S02]  /*60f0*/  F2FP.BF16.F32.PACK_AB R5, R56, R119 ;  /* 0x000000773805723e */ /* 0x000fc400000010ff */
[----:B-1----:R-:W-:Y:S02]  /*6100*/  F2FP.BF16.F32.PACK_AB R7, R113, R54 ;  /* 0x000000367107723e */ /* 0x002fe400000010ff */
[----:B------:R-:W1:Y:S01]  /*6110*/  MUFU.EX2 R131, R131 ;  /* 0x0000008300837308 */ /* 0x000e620000000800 */
[----:B----4-:R-:W-:Y:S02]  /*6120*/  F2FP.BF16.F32.PACK_AB R4, R121, R58 ;  /* 0x0000003a7904723e */ /* 0x010fe400000010ff */
[----:B------:R-:W-:-:S05]  /*6130*/  F2FP.BF16.F32.PACK_AB R6, R123, R60 ;  /* 0x0000003c7b06723e */ /* 0x000fca00000010ff */
[----:B------:R-:W-:Y:S02]  /*6140*/  MUFU.EX2 R66, R66 ;  /* 0x0000004200427308 */ /* 0x000fe40000000800 */
[C---:B-----5:R-:W-:Y:S06]  /*6150*/  HMMA.16816.F32.BF16 R96, R4.reuse, R12, R96 ;  /* 0x0000000c0460723c */ /* 0x060fec0000041860 */
[----:B------:R-:W4:Y:S02]  /*6160*/  MUFU.EX2 R147, R147 ;  /* 0x0000009300937308 */ /* 0x000f240000000800 */
        /* <DEDUP_REMOVED lines=9> */
[----:B------:R-:W2:Y:S02]  /*6200*/  MUFU.EX2 R143, R143 ;  /* 0x0000008f008f7308 */ /* 0x000ea40000000800 */
[C---:B------:R-:W-:Y:S01]  /*6210*/  HMMA.16816.F32.BF16 R76, R4.reuse, R18, R76 ;  /* 0x00000012044c723c */ /* 0x040fe2000004184c */
[----:B------:R-:W2:Y:S05]  /*6220*/  LDSM.16.MT88.4 R16, [R164+0x8000] ;  /* 0x00800000a410783b */ /* 0x000eaa0000004200 */
[----:B------:R-:W-:Y:S02]  /*6230*/  MUFU.EX2 R106, R106 ;  /* 0x0000006a006a7308 */ /* 0x000fe40000000800 */
[C---:B-----5:R-:W-:Y:S06]  /*6240*/  HMMA.16816.F32.BF16 R72, R4.reuse, R12, R72 ;  /* 0x0000000c0448723c */ /* 0x060fec0000041848 */
[----:B------:R-:W5:Y:S02]  /*6250*/  MUFU.EX2 R135, R135 ;  /* 0x0000008700877308 */ /* 0x000f640000000800 */
[----:B------:R-:W-:Y:S01]  /*6260*/  HMMA.16816.F32.BF16 R68, R4, R14, R68 ;  /* 0x0000000e0444723c */ /* 0x000fe20000041844 */
[----:B------:R-:W5:Y:S01]  /*6270*/  LDSM.16.MT88.4 R12, [R102+0x8000] ;  /* 0x00800000660c783b */ /* 0x000f620000004200 */
[----:B------:R-:W-:-:S02]  /*6280*/  F2FP.BF16.F32.PACK_AB R5, R129, R62 ;  /* 0x0000003e8105723e */ /* 0x000fc400000010ff */
[----:B-1----:R-:W-:Y:S02]  /*6290*/  F2FP.BF16.F32.PACK_AB R7, R131, R64 ;  /* 0x000000408307723e */ /* 0x002fe400000010ff */
[----:B------:R-:W-:Y:S01]  /*62a0*/  MUFU.EX2 R110, R110 ;  /* 0x0000006e006e7308 */ /* 0x000fe20000000800 */
[----:B----4-:R-:W-:Y:S02]  /*62b0*/  F2FP.BF16.F32.PACK_AB R4, R147, R66 ;  /* 0x000000429304723e */ /* 0x010fe400000010ff */
[----:B---3--:R-:W-:-:S05]  /*62c0*/  F2FP.BF16.F32.PACK_AB R6, R149, R104 ;  /* 0x000000689506723e */ /* 0x008fca00000010ff */
[----:B------:R-:W1:Y:S02]  /*62d0*/  MUFU.EX2 R133, R133 ;  /* 0x0000008500857308 */ /* 0x000e640000000800 */
[C---:B------:R-:W-:Y:S06]  /*62e0*/  HMMA.16816.F32.BF16 R96, R4.reuse, R8, R96 ;  /* 0x000000080460723c */ /* 0x040fec0000041860 */
[----:B------:R-:W-:Y:S02]  /*62f0*/  MUFU.EX2 R112, R112 ;  /* 0x0000007000707308 */ /* 0x000fe40000000800 */
[C---:B------:R-:W-:Y:S01]  /*6300*/  HMMA.16816.F32.BF16 R92, R4.reuse, R10, R92 ;  /* 0x0000000a045c723c */ /* 0x040fe2000004185c */
[----:B------:R-:W3:Y:S05]  /*6310*/  LDSM.16.MT88.4 R8, [R100+0x8000] ;  /* 0x008000006408783b */ /* 0x000eea0000004200 */
[----:B------:R-:W4:Y:S02]  /*6320*/  MUFU.EX2 R125, R125 ;  /* 0x0000007d007d7308 */ /* 0x000f240000000800 */
        /* <DEDUP_REMOVED lines=16> */
[----:B------:R-:W3:Y:S01]  /*6430*/  MUFU.EX2 R118, R118 ;  /* 0x0000007600767308 */ /* 0x000ee20000000800 */
[----:B-1----:R-:W-:Y:S02]  /*6440*/  F2FP.BF16.F32.PACK_AB R4, R133, R110 ;  /* 0x0000006e8504723e */ /* 0x002fe400000010ff */
[----:B----4-:R-:W-:-:S05]  /*6450*/  F2FP.BF16.F32.PACK_AB R6, R125, R112 ;  /* 0x000000707d06723e */ /* 0x010fca00000010ff */
[----:B------:R-:W-:Y:S02]  /*6460*/  MUFU.EX2 R67, R67 ;  /* 0x0000004300437308 */ /* 0x000fe40000000800 */
[C---:B--2---:R-:W-:Y:S06]  /*6470*/  HMMA.16816.F32.BF16 R96, R4.reuse, R16, R96 ;  /* 0x000000100460723c */ /* 0x044fec0000041860 */
[----:B------:R-:W1:Y:S02]  /*6480*/  MUFU.EX2 R120, R120 ;  /* 0x0000007800787308 */ /* 0x000e640000000800 */
[C---:B------:R-:W-:Y:S01]  /*6490*/  HMMA.16816.F32.BF16 R92, R4.reuse, R18, R92 ;  /* 0x00000012045c723c */ /* 0x040fe2000004185c */
[----:B------:R-:W2:Y:S05]  /*64a0*/  LDSM.16.MT88.4 R16, [R100+0x8800] ;  /* 0x008800006410783b */ /* 0x000eaa0000004200 */
        /* <DEDUP_REMOVED lines=9> */
[----:B------:R-:W4:Y:S05]  /*6540*/  LDSM.16.MT88.4 R8, [R164+0x9000] ;  /* 0x00900000a408783b */ /* 0x000f2a0000004200 */
[----:B------:R-:W-:Y:S02]  /*6550*/  MUFU.EX2 R36, R41 ;  /* 0x0000002900247308 */ /* 0x000fe40000000800 */
[C---:B--2---:R-:W-:Y:S06]  /*6560*/  HMMA.16816.F32.BF16 R72, R4.reuse, R16, R72 ;  /* 0x000000100448723c */ /* 0x044fec0000041848 */
[----:B------:R-:W2:Y:S02]  /*6570*/  MUFU.EX2 R35, R35 ;  /* 0x0000002300237308 */ /* 0x000ea40000000800 */
[----:B------:R-:W-:Y:S01]  /*6580*/  HMMA.16816.F32.BF16 R68, R4, R18, R68 ;  /* 0x000000120444723c */ /* 0x000fe20000041844 */
[----:B------:R-:W3:Y:S01]  /*6590*/  LDSM.16.MT88.4 R16, [R102+0x9000] ;  /* 0x009000006610783b */ /* 0x000ee20000004200 */
[----:B------:R-:W-:-:S02]  /*65a0*/  F2FP.BF16.F32.PACK_AB R5, R115, R114 ;  /* 0x000000727305723e */ /* 0x000fc400000010ff */
[----:B------:R-:W-:Y:S02]  /*65b0*/  F2FP.BF16.F32.PACK_AB R7, R116, R111 ;  /* 0x0000006f7407723e */ /* 0x000fe400000010ff */
[----:B------:R-:W-:Y:S02]  /*65c0*/  F2FP.BF16.F32.PACK_AB R4, R118, R107 ;  /* 0x0000006b7604723e */ /* 0x000fe400000010ff */
[----:B-1----:R-:W-:-:S07]  /*65d0*/  F2FP.BF16.F32.PACK_AB R6, R120, R67 ;  /* 0x000000437806723e */ /* 0x002fce00000010ff */
[C---:B-----5:R-:W-:Y:S08]  /*65e0*/  HMMA.16816.F32.BF16 R96, R4.reuse, R12, R96 ;  /* 0x0000000c0460723c */ /* 0x060ff00000041860 */
[C---:B------:R-:W-:Y:S01]  /*65f0*/  HMMA.16816.F32.BF16 R92, R4.reuse, R14, R92 ;  /* 0x0000000e045c723c */ /* 0x040fe2000004185c */
[----:B------:R-:W1:Y:S07]  /*6600*/  LDSM.16.MT88.4 R12, [R100+0x9000] ;  /* 0x00900000640c783b */ /* 0x000e6e0000004200 */
[----:B----4-:R-:W-:Y:S01]  /*6610*/  HMMA.16816.F32.BF16 R88, R4, R8, R88 ;  /* 0x000000080458723c */ /* 0x010fe20000041858 */
[----:B------:R-:W-:-:S04]  /*6620*/  FADD.FTZ R8, R38, R47 ;  /* 0x0000002f26087221 */ /* 0x000fc80000010000 */
[----:B------:R-:W-:-:S03]  /*6630*/  FADD.FTZ R8, R43, R8 ;  /* 0x000000082b087221 */ /* 0x000fc60000010000 */
[----:B------:R-:W-:Y:S01]  /*6640*/  HMMA.16816.F32.BF16 R84, R4, R10, R84 ;  /* 0x0000000a0454723c */ /* 0x000fe20000041854 */
[----:B------:R-:W-:Y:S02]  /*6650*/  FADD.FTZ R37, R37, R8 ;  /* 0x0000000825257221 */ /* 0x000fe40000010000 */
[----:B------:R-:W4:Y:S02]  /*6660*/  LDSM.16.MT88.4 R8, [R168+0x9800] ;  /* 0x00980000a808783b */ /* 0x000f240000004200 */
[----:B------:R-:W-:-:S03]  /*6670*/  FADD.FTZ R34, R34, R37 ;  /* 0x0000002522227221 */ /* 0x000fc60000010000 */
[C---:B---3--:R-:W-:Y:S01]  /*6680*/  HMMA.16816.F32.BF16 R80, R4.reuse, R16, R80 ;  /* 0x000000100450723c */ /* 0x048fe20000041850 */
[----:B------:R-:W-:Y:S01]  /*6690*/  FADD.FTZ R16, R28, R39 ;  /* 0x000000271c107221 */ /* 0x000fe20000010000 */
[----:B------:R-:W-:Y:S01]  /*66a0*/  FADD.FTZ R33, R33, R34 ;  /* 0x0000002221217221 */ /* 0x000fe20000010000 */
[----:B------:R-:W-:Y:S02]  /*66b0*/  FFMA.FTZ R28, R29, UR4, -R26 ;  /* 0x000000041d1c7c23 */ /* 0x000fe4000801081a */
[----:B------:R-:W-:Y:S01]  /*66c0*/  FADD.FTZ R16, R31, R16 ;  /* 0x000000101f107221 */ /* 0x000fe20000010000 */
[----:B------:R-:W-:Y:S02]  /*66d0*/  FADD.FTZ R30, R30, R33 ;  /* 0x000000211e1e7221 */ /* 0x000fe40000010000 */
[----:B------:R-:W-:Y:S01]  /*66e0*/  HMMA.16816.F32.BF16 R76, R4, R18, R76 ;  /* 0x00000012044c723c */ /* 0x000fe2000004184c */
[----:B------:R-:W-:Y:S01]  /*66f0*/  FADD.FTZ R17, R3, R16 ;  /* 0x0000001003117221 */ /* 0x000fe20000010000 */
[----:B------:R-:W-:Y:S01]  /*6700*/  FFMA.FTZ R3, R27, UR4, -R26 ;  /* 0x000000041b037c23 */ /* 0x000fe2000801081a */
[----:B------:R-:W-:Y:S01]  /*6710*/  FADD.FTZ R63, R63, R30 ;  /* 0x0000001e3f3f7221 */ /* 0x000fe20000010000 */
[----:B------:R-:W-:Y:S01]  /*6720*/  MUFU.EX2 R28, R28 ;  /* 0x0000001c001c7308 */ /* 0x000fe20000000800 */
[----:B------:R-:W-:-:S02]  /*6730*/  FADD.FTZ R27, R48, R17 ;  /* 0x00000011301b7221 */ /* 0x000fc40000010000 */
[----:B------:R-:W-:Y:S01]  /*6740*/  FADD.FTZ R63, R52, R63 ;  /* 0x0000003f343f7221 */ /* 0x000fe20000010000 */
[----:B------:R-:W3:Y:S01]  /*6750*/  LDSM.16.MT88.4 R16, [R164+0x9800] ;  /* 0x00980000a410783b */ /* 0x000ee20000004200 */
        /* <DEDUP_REMOVED lines=9> */
[----:B------:R-:W5:Y:S01]  /*67f0*/  LDSM.16.MT88.4 R12, [R102+0x9800] ;  /* 0x00980000660c783b */ /* 0x000f620000004200 */
[----:B------:R-:W-:Y:S01]  /*6800*/  F2FP.BF16.F32.PACK_AB R5, R122, R57 ;  /* 0x000000397a05723e */ /* 0x000fe200000010ff */
[----:B------:R-:W-:Y:S01]  /*6810*/  FADD.FTZ R27, R56, R27 ;  /* 0x0000001b381b7221 */ /* 0x000fe20000010000 */
[----:B------:R-:W-:Y:S01]  /*6820*/  FADD.FTZ R121, R121, R58 ;  /* 0x0000003a79797221 */ /* 0x000fe20000010000 */
[----:B------:R-:W-:-:S02]  /*6830*/  F2FP.BF16.F32.PACK_AB R7, R191, R42 ;  /* 0x0000002abf07723e */ /* 0x000fc400000010ff */
[----:B--2---:R-:W-:Y:S01]  /*6840*/  F2FP.BF16.F32.PACK_AB R4, R35, R36 ;  /* 0x000000242304723e */ /* 0x004fe200000010ff */
[----:B------:R-:W-:Y:S01]  /*6850*/  FADD.FTZ R54, R54, R27 ;  /* 0x0000001b36367221 */ /* 0x000fe20000010000 */
[----:B------:R-:W-:Y:S01]  /*6860*/  FADD.FTZ R60, R60, R121 ;  /* 0x000000793c3c7221 */ /* 0x000fe20000010000 */
[----:B-1----:R-:W-:Y:S02]  /*6870*/  F2FP.BF16.F32.PACK_AB R6, R3, R28 ;  /* 0x0000001c0306723e */ /* 0x002fe400000010ff */
[----:B------:R-:W-:Y:S01]  /*6880*/  FADD.FTZ R113, R113, R54 ;  /* 0x0000003671717221 */ /* 0x000fe20000010000 */
[----:B------:R-:W-:-:S03]  /*6890*/  FADD.FTZ R123, R123, R60 ;  /* 0x0000003c7b7b7221 */ /* 0x000fc60000010000 */
[----:B------:R-:W-:Y:S01]  /*68a0*/  FADD.FTZ R62, R62, R113 ;  /* 0x000000713e3e7221 */ /* 0x000fe20000010000 */
[C---:B----4-:R-:W-:Y:S01]  /*68b0*/  HMMA.16816.F32.BF16 R96, R4.reuse, R8, R96 ;  /* 0x000000080460723c */ /* 0x050fe20000041860 */
        /* <DEDUP_REMOVED lines=25> */
[----:B------:R-:W-:Y:S03]  /*6a50*/  HMMA.16816.F32.BF16 R76, R4, R14, R76 ;  /* 0x0000000e044c723c */ /* 0x000fe6000004184c */
[----:B------:R-:W-:-:S04]  /*6a60*/  FADD.FTZ R116, R116, R111 ;  /* 0x0000006f74747221 */ /* 0x000fc80000010000 */
[----:B------:R-:W-:Y:S01]  /*6a70*/  FADD.FTZ R57, R57, R116 ;  /* 0x0000007439397221 */ /* 0x000fe20000010000 */
[C---:B-1----:R-:W-:Y:S01]  /*6a80*/  HMMA.16816.F32.BF16 R72, R4.reuse, R8, R72 ;  /* 0x000000080448723c */ /* 0x042fe20000041848 */
        /* <DEDUP_REMOVED lines=10> */
[----:B------:R-:W-:Y:S06]  /*6b30*/  @!P0 BRA `(.L_x_4712) ;  /* 0x0000004000c88947 */ /* 0x000fec0003800000 */
        /* <DEDUP_REMOVED lines=51> */
[C---:B------:R-:W-:Y:S01]  /*6e70*/  IMAD R4, R3.reuse, R21, R4 ;  /* 0x0000001503047224 */ /* 0x040fe200078e0204 */
        /* <DEDUP_REMOVED lines=11> */
.L_x_4713:
[----:B------:R-:W-:Y:S01]  /*6f30*/  UMOV UR6, URZ ;  /* 0x000000ff00067c82 */ /* 0x000fe20008000000 */
[----:B------:R-:W-:Y:S01]  /*6f40*/  IMAD.SHL.U32 R4, R20, 0x80, RZ ;  /* 0x0000008014047824 */ /* 0x000fe200078e00ff */
[----:B------:R-:W-:-:S05]  /*6f50*/  IADD3 R3, P0, PT, RZ, -UR6, RZ ;  /* 0x80000006ff037c10 */ /* 0x000fca000ff1e0ff */
[----:B------:R-:W-:-:S05]  /*6f60*/  IMAD.X R4, RZ, RZ, ~R4, P0 ;  /* 0x000000ffff047224 */ /* 0x000fca00000e0e04 */
[----:B------:R-:W-:-:S04]  /*6f70*/  SHF.R.S64 R3, R3, 0x1f, R4 ;  /* 0x0000001f03037819 */ /* 0x000fc80000001004 */
[----:B------:R-:W-:-:S04]  /*6f80*/  IADD3 R178, P0, PT, R3, R178, RZ ;  /* 0x000000b203b27210 */ /* 0x000fc80007f1e0ff */
[----:B------:R-:W-:-:S09]  /*6f90*/  LEA.HI.X.SX32 R179, R4, R179, 0x1, P0 ;  /* 0x000000b304b37211 */ /* 0x000fd200000f0eff */
.L_x_4714:
        /* <DEDUP_REMOVED lines=33> */
[----:B------:R-:W-:Y:S01]  /*71b0*/  @!P0 LDGSTS.E.BYPASS.LTC128B.128 [R183+0x7000], desc[UR16][R18.64] ;  /* 0x0700000012b78fae */ /* 0x000fe2000b981a10 */
        /* <DEDUP_REMOVED lines=8> */
[----:B------:R-:W-:Y:S02]  /*7240*/  @!P0 IMAD.IADD R5, R3, 0x1, R9 ;  /* 0x0000000103058824 */ /* 0x000fe400078e0209 */
[----:B------:R-:W-:Y:S01]  /*7250*/  @!P0 IMAD.MOV.U32 R4, RZ, RZ, R8 ;  /* 0x000000ffff048224 */ /* 0x000fe200078e0008 */
[----:B------:R-:W-:Y:S01]  /*7260*/  @P0 STS.128 [R183+0x8000], RZ ;  /* 0x008000ffb7000388 */ /* 0x000fe20000000c00 */
[----:B------:R-:W-:-:S03]  /*7270*/  IMAD R3, R101, 0x80, R140 ;  /* 0x0000008065037824 */ /* 0x000fc600078e028c */
        /* <DEDUP_REMOVED lines=20> */
[----:B------:R-:W4:Y:S04]  /*73c0*/  LDSM.16.M88.4 R60, [R172+UR5+0x2000] ;  /* 0x00200005ac3c783b */ /* 0x000f280008000200 */
[----:B------:R-:W5:Y:S04]  /*73d0*/  LDSM.16.M88.4 R52, [R172+UR5+0x2800] ;  /* 0x00280005ac34783b */ /* 0x000f680008000200 */
[----:B------:R-:W5:Y:S04]  /*73e0*/  LDSM.16.M88.4 R44, [R172+UR5+0x3000] ;  /* 0x00300005ac2c783b */ /* 0x000f680008000200 */
[----:B------:R-:W5:Y:S04]  /*73f0*/  LDSM.16.M88.4 R36, [R172+UR5+0x3800] ;  /* 0x00380005ac24783b */ /* 0x000f680008000200 */
[----:B------:R-:W5:Y:S04]  /*7400*/  LDSM.16.M88.4 R28, [R172+UR5+0x4000] ;  /* 0x00400005ac1c783b */ /* 0x000f680008000200 */
[----:B------:R-:W5:Y:S04]  /*7410*/  LDSM.16.M88.4 R20, [R172+UR5+0x4800] ;  /* 0x00480005ac14783b */ /* 0x000f680008000200 */
[----:B-1----:R-:W1:Y:S04]  /*7420*/  LDSM.16.M88.4 R12, [R172+UR5+0x5000] ;  /* 0x00500005ac0c783b */ /* 0x002e680008000200 */
[----:B--2---:R-:W2:Y:S04]  /*7430*/  LDSM.16.M88.4 R8, [R172+UR5+0x5800] ;  /* 0x00580005ac08783b */ /* 0x004ea80008000200 */
[----:B------:R-:W-:Y:S04]  /*7440*/  LDSM.16.M88.4 R132, [R171] ;  /* 0x00000000ab84783b */ /* 0x000fe80000000200 */
[----:B---3--:R-:W3:Y:S01]  /*7450*/  LDSM.16.M88.4 R4, [R167+0x2000] ;  /* 0x00200000a704783b */ /* 0x008ee20000000200 */
[C---:B----4-:R-:W-:Y:S03]  /*7460*/  HMMA.16816.F32.BF16 R64, R124.reuse, R60, RZ ;  /* 0x0000003c7c40723c */ /* 0x050fe600000418ff */
[----:B------:R-:W4:Y:S04]  /*7470*/  LDSM.16.M88.4 R116, [R167+0x2800] ;  /* 0x00280000a774783b */ /* 0x000f280000000200 */
[----:B------:R-:W4:Y:S01]  /*7480*/  LDSM.16.M88.4 R108, [R167+0x3800] ;  /* 0x00380000a76c783b */ /* 0x000f220000000200 */
[C---:B------:R-:W-:Y:S03]  /*7490*/  HMMA.16816.F32.BF16 R60, R124.reuse, R62, RZ ;  /* 0x0000003e7c3c723c */ /* 0x040fe600000418ff */
[----:B------:R-:W-:Y:S04]  /*74a0*/  LDSM.16.M88.4 R120, [R170] ;  /* 0x00000000aa78783b */ /* 0x000fe80000000200 */
[----:B------:R-:W-:Y:S01]  /*74b0*/  LDSM.16.M88.4 R112, [R167+0x3000] ;  /* 0x00300000a770783b */ /* 0x000fe20000000200 */
[C---:B-----5:R-:W-:Y:S03]  /*74c0*/  HMMA.16816.F32.BF16 R56, R124.reuse, R52, RZ ;  /* 0x000000347c38723c */ /* 0x060fe600000418ff */
[----:B------:R-:W-:Y:S04]  /*74d0*/  LDSM.16.M88.4 R104, [R167+0x4000] ;  /* 0x00400000a768783b */ /* 0x000fe80000000200 */
[----:B------:R-:W0:Y:S01]  /*74e0*/  LDGDEPBAR ;  /* 0x00000000000079af */ /* 0x000e220000000000 */
        /* <DEDUP_REMOVED lines=17> */
[C---:B----4-:R-:W-:Y:S08]  /*7600*/  HMMA.16816.F32.BF16 R56, R132.reuse, R116, R56 ;  /* 0x000000748438723c */ /* 0x050ff00000041838 */
[C---:B------:R-:W-:Y:S01]  /*7610*/  HMMA.16816.F32.BF16 R52, R132.reuse, R118, R52 ;  /* 0x000000768434723c */ /* 0x040fe20000041834 */
[----:B------:R-:W3:Y:S07]  /*7620*/  LDSM.16.M88.4 R116, [R166+0x2000] ;  /* 0x00200000a674783b */ /* 0x000eee0000000200 */
[C---:B------:R-:W-:Y:S08]  /*7630*/  HMMA.16816.F32.BF16 R40, R132.reuse, R108, R40 ;  /* 0x0000006c8428723c */ /* 0x040ff00000041828 */
[C---:B-1----:R-:W-:Y:S08]  /*7640*/  HMMA.16816.F32.BF16 R24, R132.reuse, R8, R24 ;  /* 0x000000088418723c */ /* 0x042ff00000041818 */
[C---:B------:R-:W-:Y:S01]  /*7650*/  HMMA.16816.F32.BF16 R20, R132.reuse, R10, R20 ;  /* 0x0000000a8414723c */ /* 0x040fe20000041814 */
[----:B------:R-:W-:Y:S07]  /*7660*/  LDSM.16.M88.4 R8, [R169] ;  /* 0x00000000a908783b */ /* 0x000fee0000000200 */
[C---:B--2---:R-:W-:Y:S08]  /*7670*/  HMMA.16816.F32.BF16 R16, R132.reuse, R4, R16 ;  /* 0x000000048410723c */ /* 0x044ff00000041810 */
[C---:B------:R-:W-:Y:S01]  /*7680*/  HMMA.16816.F32.BF16 R12, R132.reuse, R6, R12 ;  /* 0x00000006840c723c */ /* 0x040fe2000004180c */
[----:B------:R-:W1:Y:S07]  /*7690*/  LDSM.16.M88.4 R4, [R165+0x2000] ;  /* 0x00200000a504783b */ /* 0x000e6e0000000200 */
[----:B------:R-:W-:Y:S01]  /*76a0*/  HMMA.16816.F32.BF16 R36, R132, R110, R36 ;  /* 0x0000006e8424723c */ /* 0x000fe20000041824 */
[----:B------:R-:W2:Y:S07]  /*76b0*/  LDSM.16.M88.4 R108, [R166+0x3000] ;  /* 0x00300000a66c783b */ /* 0x000eae0000000200 */
[C---:B---3--:R-:W-:Y:S08]  /*76c0*/  HMMA.16816.F32.BF16 R64, R120.reuse, R116, R64 ;  /* 0x000000747840723c */ /* 0x048ff00000041840 */
[----:B------:R-:W-:Y:S01]  /*76d0*/  HMMA.16816.F32.BF16 R60, R120, R118, R60 ;  /* 0x00000076783c723c */ /* 0x000fe2000004183c */
[----:B------:R-:W-:Y:S07]  /*76e0*/  LDSM.16.M88.4 R116, [R167+0x5800] ;  /* 0x00580000a774783b */ /* 0x000fee0000000200 */
[C---:B------:R-:W-:Y:S08]  /*76f0*/  HMMA.16816.F32.BF16 R48, R132.reuse, R112, R48 ;  /* 0x000000708430723c */ /* 0x040ff00000041830 */
[----:B------:R-:W-:Y:S01]  /*7700*/  HMMA.16816.F32.BF16 R44, R132, R114, R44 ;  /* 0x00000072842c723c */ /* 0x000fe2000004182c */
[----:B------:R-:W3:Y:S07]  /*7710*/  LDSM.16.M88.4 R112, [R166+0x2800] ;  /* 0x00280000a670783b */ /* 0x000eee0000000200 */
[C---:B-1----:R-:W-:Y:S08]  /*7720*/  HMMA.16816.F32.BF16 R64, R8.reuse, R4, R64 ;  /* 0x000000040840723c */ /* 0x042ff00000041840 */
[----:B------:R-:W-:Y:S01]  /*7730*/  HMMA.16816.F32.BF16 R60, R8, R6, R60 ;  /* 0x00000006083c723c */ /* 0x000fe2000004183c */
[----:B------:R-:W1:Y:S07]  /*7740*/  LDSM.16.M88.4 R4, [R165+0x3000] ;  /* 0x00300000a504783b */ /* 0x000e6e0000000200 */
[C---:B------:R-:W-:Y:S08]  /*7750*/  HMMA.16816.F32.BF16 R32, R132.reuse, R104, R32 ;  /* 0x000000688420723c */ /* 0x040ff00000041820 */
[----:B------:R-:W-:Y:S01]  /*7760*/  HMMA.16816.F32.BF16 R28, R132, R106, R28 ;  /* 0x0000006a841c723c */ /* 0x000fe2000004181c */
[----:B------:R-:W4:Y:S02]  /*7770*/  LDSM.16.M88.4 R104, [R166+0x3800] ;  /* 0x00380000a668783b */ /* 0x000f240000000200 */
[----:B------:R-:W-:-:S05]  /*7780*/  FMUL.FTZ R61, R61, UR10 ;  /* 0x0000000a3d3d7c20 */ /* 0x000fca0008410000 */
[C---:B--2---:R-:W-:Y:S01]  /*7790*/  HMMA.16816.F32.BF16 R48, R120.reuse, R108, R48 ;  /* 0x0000006c7830723c */ /* 0x044fe20000041830 */
[----:B------:R-:W-:Y:S07]  /*77a0*/  MUFU.TANH R61, R61 ;  /* 0x0000003d003d7308 */ /* 0x000fee0000002400 */
[C---:B------:R-:W-:Y:S01]  /*77b0*/  HMMA.16816.F32.BF16 R44, R120.reuse, R110, R44 ;  /* 0x0000006e782c723c */ /* 0x040fe2000004182c */
[----:B------:R-:W2:Y:S07]  /*77c0*/  LDSM.16.M88.4 R108, [R165+0x2800] ;  /* 0x00280000a56c783b */ /* 0x000eae0000000200 */
[----:B---3--:R-:W-:Y:S08]  /*77d0*/  HMMA.16816.F32.BF16 R56, R120, R112, R56 ;  /* 0x000000707838723c */ /* 0x008ff00000041838 */
[C---:B-1----:R-:W-:Y:S08]  /*77e0*/  HMMA.16816.F32.BF16 R48, R8.reuse, R4, R48 ;  /* 0x000000040830723c */ /* 0x042ff00000041830 */
[----:B------:R-:W-:Y:S01]  /*77f0*/  HMMA.16816.F32.BF16 R44, R8, R6, R44 ;  /* 0x00000006082c723c */ /* 0x000fe2000004182c */
[----:B------:R-:W1:Y:S07]  /*7800*/  LDSM.16.M88.4 R4, [R165+0x3800] ;  /* 0x00380000a504783b */ /* 0x000e6e0000000200 */
[C---:B----4-:R-:W-:Y:S03]  /*7810*/  HMMA.16816.F32.BF16 R40, R120.reuse, R104, R40 ;  /* 0x000000687828723c */ /* 0x050fe60000041828 */
[----:B------:R-:W-:Y:S01]  /*7820*/  FMUL.FTZ R51, R51, UR10 ;  /* 0x0000000a33337c20 */ /* 0x000fe20008410000 */
[----:B------:R-:W-:Y:S01]  /*7830*/  FMUL.FTZ R154, R50, UR10 ;  /* 0x0000000a329a7c20 */ /* 0x000fe20008410000 */
[----:B------:R-:W-:Y:S01]  /*7840*/  FMUL.FTZ R48, R48, UR10 ;  /* 0x0000000a30307c20 */ /* 0x000fe20008410000 */
[----:B------:R-:W-:Y:S01]  /*7850*/  FMUL.FTZ R49, R49, UR10 ;  /* 0x0000000a31317c20 */ /* 0x000fe20008410000 */
[----:B------:R-:W-:Y:S01]  /*7860*/  MUFU.TANH R152, R51 ;  /* 0x0000003300987308 */ /* 0x000fe20000002400 */
[C---:B------:R-:W-:Y:S01]  /*7870*/  HMMA.16816.F32.BF16 R36, R120.reuse, R106, R36 ;  /* 0x0000006a7824723c */ /* 0x040fe20000041824 */
[----:B------:R-:W3:Y:S02]  /*7880*/  LDSM.16.M88.4 R104, [R166+0x4000] ;  /* 0x00400000a668783b */ /* 0x000ee40000000200 */
[----:B------:R-:W-:Y:S01]  /*7890*/  FMUL.FTZ R45, R45, UR10 ;  /* 0x0000000a2d2d7c20 */ /* 0x000fe20008410000 */
[----:B------:R-:W-:Y:S01]  /*78a0*/  FMUL.FTZ R46, R46, UR10 ;  /* 0x0000000a2e2e7c20 */ /* 0x000fe20008410000 */
[----:B------:R-:W-:Y:S01]  /*78b0*/  FMUL.FTZ R47, R47, UR10 ;  /* 0x0000000a2f2f7c20 */ /* 0x000fe20008410000 */
[----:B------:R-:W-:Y:S01]  /*78c0*/  FMUL.FTZ R44, R44, UR10 ;  /* 0x0000000a2c2c7c20 */ /* 0x000fe20008410000 */
[----:B------:R-:W-:Y:S01]  /*78d0*/  MUFU.TANH R147, R45 ;  /* 0x0000002d00937308 */ /* 0x000fe20000002400 */
[----:B------:R-:W-:Y:S01]  /*78e0*/  HMMA.16816.F32.BF16 R52, R120, R114, R52 ;  /* 0x000000727834723c */ /* 0x000fe20000041834 */
[----:B------:R-:W4:Y:S06]  /*78f0*/  LDSM.16.M88.4 R112, [R166+0x4800] ;  /* 0x00480000a670783b */ /* 0x000f2c0000000200 */
[----:B------:R-:W-:Y:S01]  /*7900*/  MUFU.TANH R150, R46 ;  /* 0x0000002e00967308 */ /* 0x000fe20000002400 */
[----:B--2---:R-:W-:Y:S07]  /*7910*/  HMMA.16816.F32.BF16 R56, R8, R108, R56 ;  /* 0x0000006c0838723c */ /* 0x004fee0000041838 */
[----:B------:R-:W-:Y:S01]  /*7920*/  MUFU.TANH R148, R47 ;  /* 0x0000002f00947308 */ /* 0x000fe20000002400 */
[----:B------:R-:W-:Y:S07]  /*7930*/  HMMA.16816.F32.BF16 R128, R132, R116, R128 ;  /* 0x000000748480723c */ /* 0x000fee0000041880 */
[----:B------:R-:W-:Y:S01]  /*7940*/  MUFU.TANH R50, R44 ;  /* 0x0000002c00327308 */ /* 0x000fe20000002400 */
[C---:B-1----:R-:W-:Y:S07]  /*7950*/  HMMA.16816.F32.BF16 R40, R8.reuse, R4, R40 ;  /* 0x000000040828723c */ /* 0x042fee0000041828 */
[----:B------:R-:W-:Y:S01]  /*7960*/  MUFU.TANH R154, R154 ;  /* 0x0000009a009a7308 */ /* 0x000fe20000002400 */
[----:B------:R-:W-:Y:S01]  /*7970*/  HMMA.16816.F32.BF16 R36, R8, R6, R36 ;  /* 0x000000060824723c */ /* 0x000fe20000041824 */
[----:B------:R-:W1:Y:S07]  /*7980*/  LDSM.16.M88.4 R4, [R165+0x4000] ;  /* 0x00400000a504783b */ /* 0x000e6e0000000200 */
[C---:B---3--:R-:W-:Y:S01]  /*7990*/  HMMA.16816.F32.BF16 R32, R120.reuse, R104, R32 ;  /* 0x000000687820723c */ /* 0x048fe20000041820 */
[----:B------:R-:W-:Y:S01]  /*79a0*/  FMUL.FTZ R104, R64, UR10 ;  /* 0x0000000a40687c20 */ /* 0x000fe20008410000 */
[----:B------:R-:W-:Y:S01]  /*79b0*/  FMUL.FTZ R64, R65, UR10 ;  /* 0x0000000a41407c20 */ /* 0x000fe20008410000 */
[----:B------:R-:W-:Y:S01]  /*79c0*/  FMUL.FTZ R65, R66, UR10 ;  /* 0x0000000a42417c20 */ /* 0x000fe20008410000 */
[----:B------:R-:W-:Y:S01]  /*79d0*/  FMUL.FTZ R105, R67, UR10 ;  /* 0x0000000a43697c20 */ /* 0x000fe20008410000 */
[----:B------:R-:W-:Y:S01]  /*79e0*/  FMUL.FTZ R66, R60, UR10 ;  /* 0x0000000a3c427c20 */ /* 0x000fe20008410000 */
[----:B------:R-:W-:Y:S01]  /*79f0*/  FMUL.FTZ R67, R62, UR10 ;  /* 0x0000000a3e437c20 */ /* 0x000fe20008410000 */
[----:B------:R-:W2:Y:S01]  /*7a00*/  MUFU.TANH R104, R104 ;  /* 0x0000006800687308 */ /* 0x000ea20000002400 */
[C---:B------:R-:W-:Y:S01]  /*7a10*/  HMMA.16816.F32.BF16 R28, R120.reuse, R106, R28 ;  /* 0x0000006a781c723c */ /* 0x040fe2000004181c */
[----:B------:R-:W-:Y:S01]  /*7a20*/  FMUL.FTZ R41, R41, UR10 ;  /* 0x0000000a29297c20 */ /* 0x000fe20008410000 */
[----:B------:R-:W-:Y:S01]  /*7a30*/  FMUL.FTZ R42, R42, UR10 ;  /* 0x0000000a2a2a7c20 */ /* 0x000fe20008410000 */
[----:B------:R-:W-:Y:S01]  /*7a40*/  FMUL.FTZ R36, R36, UR10 ;  /* 0x0000000a24247c20 */ /* 0x000fe20008410000 */
[----:B------:R-:W-:Y:S01]  /*7a50*/  FMUL.FTZ R62, R63, UR10 ;  /* 0x0000000a3f3e7c20 */ /* 0x000fe20008410000 */
[----:B------:R-:W-:Y:S01]  /*7a60*/  FMUL.FTZ R60, R56, UR10 ;  /* 0x0000000a383c7c20 */ /* 0x000fe20008410000 */
[----:B------:R-:W-:Y:S01]  /*7a70*/  FMUL.FTZ R56, R57, UR10 ;  /* 0x0000000a39387c20 */ /* 0x000fe20008410000 */
[----:B------:R-:W3:Y:S01]  /*7a80*/  MUFU.TANH R65, R65 ;  /* 0x0000004100417308 */ /* 0x000ee20000002400 */
[----:B----4-:R-:W-:Y:S01]  /*7a90*/  HMMA.16816.F32.BF16 R24, R120, R112, R24 ;  /* 0x000000707818723c */ /* 0x010fe20000041818 */
[----:B------:R-:W-:Y:S01]  /*7aa0*/  FMUL.FTZ R57, R58, UR10 ;  /* 0x0000000a3a397c20 */ /* 0x000fe20008410000 */
[----:B------:R-:W-:Y:S01]  /*7ab0*/  FMUL.FTZ R38, R38, UR10 ;  /* 0x0000000a26267c20 */ /* 0x000fe20008410000 */
[----:B------:R-:W-:Y:S01]  /*7ac0*/  FMUL.FTZ R39, R39, UR10 ;  /* 0x0000000a27277c20 */ /* 0x000fe20008410000 */
[----:B------:R-:W-:Y:S01]  /*7ad0*/  FMUL.FTZ R58, R59, UR10 ;  /* 0x0000000a3b3a7c20 */ /* 0x000fe20008410000 */
[----:B------:R-:W-:Y:S01]  /*7ae0*/  FMUL.FTZ R37, R37, UR10 ;  /* 0x0000000a25257c20 */ /* 0x000fe20008410000 */
[----:B------:R-:W-:Y:S01]  /*7af0*/  FMUL.FTZ R43, R43, UR10 ;  /* 0x0000000a2b2b7c20 */ /* 0x000fe20008410000 */
[----:B------:R4:W-:Y:S01]  /*7b00*/  MUFU.TANH R141, R36 ;  /* 0x00000024008d7308 */ /* 0x0009e20000002400 */
[----:B------:R-:W-:Y:S01]  /*7b10*/  HMMA.16816.F32.BF16 R52, R8, R110, R52 ;  /* 0x0000006e0834723c */ /* 0x000fe20000041834 */
[----:B------:R-:W-:-:S06]  /*7b20*/  FMUL.FTZ R40, R40, UR10 ;  /* 0x0000000a28287c20 */ /* 0x000fcc0008410000 */
[----:B------:R-:W-:Y:S01]  /*7b30*/  MUFU.TANH R64, R64 ;  /* 0x0000004000407308 */ /* 0x000fe20000002400 */
[----:B------:R-:W-:Y:S07]  /*7b40*/  HMMA.16816.F32.BF16 R124, R132, R118, R124 ;  /* 0x00000076847c723c */ /* 0x000fee000004187c */
[----:B------:R-:W-:Y:S01]  /*7b50*/  MUFU.TANH R105, R105 ;  /* 0x0000006900697308 */ /* 0x000fe20000002400 */
[----:B-1----:R-:W-:Y:S01]  /*7b60*/  HMMA.16816.F32.BF16 R32, R8, R4, R32 ;  /* 0x000000040820723c */ /* 0x002fe20000041820 */
[----:B----4-:R-:W-:-:S02]  /*7b70*/  VIADD R36, R3, 0xffffff00 ;  /* 0xffffff0003247836 */ /* 0x010fc40000000000 */
[----:B------:R-:W-:Y:S01]  /*7b80*/  FMUL.FTZ R54, R54, UR10 ;  /* 0x0000000a36367c20 */ /* 0x000fe20008410000 */
[----:B------:R-:W-:Y:S01]  /*7b90*/  FMUL.FTZ R63, R52, UR10 ;  /* 0x0000000a343f7c20 */ /* 0x000fe20008410000 */
[----:B------:R-:W-:Y:S01]  /*7ba0*/  FMUL.FTZ R59, R53, UR10 ;  /* 0x0000000a353b7c20 */ /* 0x000fe20008410000 */
[C---:B------:R-:W-:Y:S01]  /*7bb0*/  ISETP.GE.AND P6, PT, R36.reuse, R138, PT ;  /* 0x0000008a2400720c */ /* 0x040fe20003fc6270 */
[----:B------:R2:W-:Y:S01]  /*7bc0*/  MUFU.TANH R143, R41 ;  /* 0x00000029008f7308 */ /* 0x0005e20000002400 */
[----:B------:R-:W-:Y:S01]  /*7bd0*/  HMMA.16816.F32.BF16 R28, R8, R6, R28 ;  /* 0x00000006081c723c */ /* 0x000fe2000004181c */
[----:B------:R-:W1:Y:S01]  /*7be0*/  LDSM.16.M88.4 R4, [R165+0x4800] ;  /* 0x00480000a504783b */ /* 0x000e620000000200 */
[----:B------:R-:W-:Y:S01]  /*7bf0*/  ISETP.GE.AND P5, PT, R36, R103, PT ;  /* 0x000000672400720c */ /* 0x000fe20003fa6270 */
[----:B------:R-:W-:-:S04]  /*7c00*/  FMUL.FTZ R53, R55, UR10 ;  /* 0x0000000a37357c20 */ /* 0x000fc80008410000 */
[----:B------:R3:W-:Y:S01]  /*7c10*/  MUFU.TANH R146, R42 ;  /* 0x0000002a00927308 */ /* 0x0007e20000002400 */
[----:B------:R-:W-:Y:S03]  /*7c20*/  HMMA.16816.F32.BF16 R20, R120, R114, R20 ;  /* 0x000000727814723c */ /* 0x000fe60000041814 */
[----:B------:R-:W-:Y:S01]  /*7c30*/  FMUL.FTZ R32, R32, UR10 ;  /* 0x0000000a20207c20 */ /* 0x000fe20008410000 */
[----:B------:R-:W-:Y:S01]  /*7c40*/  FMUL.FTZ R33, R33, UR10 ;  /* 0x0000000a21217c20 */ /* 0x000fe20008410000 */
[----:B------:R-:W-:Y:S01]  /*7c50*/  FMUL.FTZ R34, R34, UR10 ;  /* 0x0000000a22227c20 */ /* 0x000fe20008410000 */
[----:B------:R-:W-:Y:S01]  /*7c60*/  FMUL.FTZ R35, R35, UR10 ;  /* 0x0000000a23237c20 */ /* 0x000fe20008410000 */
[----:B------:R-:W-:Y:S01]  /*7c70*/  MUFU.TANH R46, R32 ;  /* 0x00000020002e7308 */ /* 0x000fe20000002400 */
[----:B--2---:R-:W-:-:S03]  /*7c80*/  FSEL R41, R104, -INF , !P6 ;  /* 0xff80000068297808 */ /* 0x004fc60007000000 */
[----:B------:R-:W-:Y:S01]  /*7c90*/  FMUL.FTZ R28, R28, UR10 ;  /* 0x0000000a1c1c7c20 */ /* 0x000fe20008410000 */
[----:B------:R-:W-:Y:S01]  /*7ca0*/  FMUL.FTZ R29, R29, UR10 ;  /* 0x0000000a1d1d7c20 */ /* 0x000fe20008410000 */
[----:B------:R-:W-:Y:S02]  /*7cb0*/  FMUL.FTZ R30, R30, UR10 ;  /* 0x0000000a1e1e7c20 */ /* 0x000fe40008410000 */
[----:B------:R-:W-:Y:S01]  /*7cc0*/  MUFU.TANH R45, R33 ;  /* 0x00000021002d7308 */ /* 0x000fe20000002400 */
[----:B---3--:R-:W-:-:S07]  /*7cd0*/  FSEL R42, R65, -INF , !P5 ;  /* 0xff800000412a7808 */ /* 0x008fce0006800000 */
[----:B------:R-:W-:Y:S08]  /*7ce0*/  MUFU.TANH R51, R34 ;  /* 0x0000002200337308 */ /* 0x000ff00000002400 */
[----:B------:R2:W-:Y:S01]  /*7cf0*/  MUFU.TANH R47, R35 ;  /* 0x00000023002f7308 */ /* 0x0005e20000002400 */
[----:B-1----:R-:W-:Y:S01]  /*7d00*/  HMMA.16816.F32.BF16 R24, R8, R4, R24 ;  /* 0x000000040818723c */ /* 0x002fe20000041818 */
[----:B------:R-:W-:-:S02]  /*7d10*/  VIADD R5, R3, 0xffffff08 ;  /* 0xffffff0803057836 */ /* 0x000fc40000000000 */
[----:B------:R-:W-:-:S04]  /*7d20*/  VIADD R4, R3, 0xffffff01 ;  /* 0xffffff0103047836 */ /* 0x000fc80000000000 */
[----:B------:R1:W-:Y:S01]  /*7d30*/  MUFU.TANH R135, R28 ;  /* 0x0000001c00877308 */ /* 0x0003e20000002400 */
[CC--:B------:R-:W-:Y:S01]  /*7d40*/  ISETP.GE.AND P1, PT, R5.reuse, R138.reuse, PT ;  /* 0x0000008a0500720c */ /* 0x0c0fe20003f26270 */
[----:B------:R-:W-:Y:S01]  /*7d50*/  HMMA.16816.F32.BF16 R20, R8, R6, R20 ;  /* 0x000000060814723c */ /* 0x000fe20000041814 */
[-C--:B------:R-:W-:Y:S01]  /*7d60*/  ISETP.GE.AND P4, PT, R5, R103.reuse, PT ;  /* 0x000000670500720c */ /* 0x080fe20003f86270 */
[----:B------:R-:W-:Y:S01]  /*7d70*/  FMUL.FTZ R5, R31, UR10 ;  /* 0x0000000a1f057c20 */ /* 0x000fe20008410000 */
[C---:B------:R-:W-:Y:S01]  /*7d80*/  ISETP.GE.AND P3, PT, R4.reuse, R138, PT ;  /* 0x0000008a0400720c */ /* 0x040fe20003f66270 */
[C---:B------:R-:W-:Y:S01]  /*7d90*/  VIADD R6, R3.reuse, 0xffffff20 ;  /* 0xffffff2003067836 */ /* 0x040fe20000000000 */
[----:B------:R-:W-:Y:S01]  /*7da0*/  ISETP.GE.AND P2, PT, R4, R103, PT ;  /* 0x000000670400720c */ /* 0x000fe20003f46270 */
[----:B------:R-:W-:Y:S01]  /*7db0*/  MUFU.TANH R66, R66 ;  /* 0x0000004200427308 */ /* 0x000fe20000002400 */
[----:B--2---:R-:W2:Y:S01]  /*7dc0*/  LDSM.16.M88.4 R32, [R166+0x5000] ;  /* 0x00500000a620783b */ /* 0x004ea20000000200 */
[----:B------:R-:W-:-:S02]  /*7dd0*/  VIADD R4, R3, 0xffffff10 ;  /* 0xffffff1003047836 */ /* 0x000fc40000000000 */
[----:B------:R-:W-:Y:S01]  /*7de0*/  FMUL.FTZ R65, R24, UR10 ;  /* 0x0000000a18417c20 */ /* 0x000fe20008410000 */
[----:B------:R-:W-:-:S03]  /*7df0*/  FMUL.FTZ R25, R25, UR10 ;  /* 0x0000000a19197c20 */ /* 0x000fc60008410000 */
[----:B------:R-:W3:Y:S01]  /*7e00*/  MUFU.TANH R67, R67 ;  /* 0x0000004300437308 */ /* 0x000ee20000002400 */
[----:B-1----:R-:W-:-:S04]  /*7e10*/  VIADD R28, R3, 0xffffff09 ;  /* 0xffffff09031c7836 */ /* 0x002fc80000000000 */
[----:B------:R-:W-:Y:S01]  /*7e20*/  FMUL.FTZ R21, R21, UR10 ;  /* 0x0000000a15157c20 */ /* 0x000fe20008410000 */
[----:B------:R-:W-:Y:S01]  /*7e30*/  ISETP.GE.AND P6, PT, R28, R138, PT ;  /* 0x0000008a1c00720c */ /* 0x000fe20003fc6270 */
[----:B------:R-:W-:Y:S01]  /*7e40*/  FMUL.FTZ R22, R22, UR10 ;  /* 0x0000000a16167c20 */ /* 0x000fe20008410000 */
[----:B------:R-:W-:Y:S01]  /*7e50*/  MUFU.TANH R107, R29 ;  /* 0x0000001d006b7308 */ /* 0x000fe20000002400 */
[----:B------:R-:W-:-:S07]  /*7e60*/  ISETP.GE.AND P5, PT, R28, R103, PT ;  /* 0x000000671c00720c */ /* 0x000fce0003fa6270 */
[----:B------:R1:W-:Y:S01]  /*7e70*/  MUFU.TANH R132, R30 ;  /* 0x0000001e00847308 */ /* 0x0003e20000002400 */
[----:B---3--:R-:W-:-:S07]  /*7e80*/  FSEL R24, R67, -INF , !P4 ;  /* 0xff80000043187808 */ /* 0x008fce0006000000 */
[----:B------:R-:W3:Y:S08]  /*7e90*/  MUFU.TANH R62, R62 ;  /* 0x0000003e003e7308 */ /* 0x000ef00000002400 */
[----:B------:R-:W-:Y:S01]  /*7ea0*/  MUFU.TANH R106, R54 ;  /* 0x00000036006a7308 */ /* 0x000fe20000002400 */
[----:B-1----:R-:W1:Y:S01]  /*7eb0*/  LDSM.16.M88.4 R28, [R165+0x5000] ;  /* 0x00500000a51c783b */ /* 0x002e620000000200 */
[C---:B--2---:R-:W-:Y:S06]  /*7ec0*/  HMMA.16816.F32.BF16 R16, R120.reuse, R32, R16 ;  /* 0x000000207810723c */ /* 0x044fec0000041810 */
[----:B------:R2:W-:Y:S01]  /*7ed0*/  MUFU.TANH R142, R38 ;  /* 0x00000026008e7308 */ /* 0x0005e20000002400 */
[----:B---3--:R-:W-:Y:S01]  /*7ee0*/  FSEL R44, R62, -INF , !P5 ;  /* 0xff8000003e2c7808 */ /* 0x008fe20006800000 */
[----:B------:R-:W-:Y:S01]  /*7ef0*/  HMMA.16816.F32.BF16 R12, R120, R34, R12 ;  /* 0x00000022780c723c */ /* 0x000fe2000004180c */
[----:B------:R-:W-:Y:S01]  /*7f00*/  FMUL.FTZ R34, R23, UR10 ;  /* 0x0000000a17227c20 */ /* 0x000fe20008410000 */
[----:B------:R-:W-:-:S04]  /*7f10*/  VIADD R35, R3, 0xffffff31 ;  /* 0xffffff3103237836 */ /* 0x000fc80000000000 */
[----:B------:R3:W-:Y:S08]  /*7f20*/  MUFU.TANH R54, R39 ;  /* 0x0000002700367308 */ /* 0x0007f00000002400 */
[----:B------:R-:W4:Y:S01]  /*7f30*/  MUFU.TANH R60, R60 ;  /* 0x0000003c003c7308 */ /* 0x000f220000002400 */
[----:B--2---:R-:W-:Y:S02]  /*7f40*/  FSEL R38, R105, -INF , !P2 ;  /* 0xff80000069267808 */ /* 0x004fe40005000000 */
[----:B------:R-:W-:-:S05]  /*7f50*/  ISETP.GE.AND P2, PT, R4, R103, PT ;  /* 0x000000670400720c */ /* 0x000fca0003f46270 */
[----:B------:R-:W2:Y:S01]  /*7f60*/  MUFU.TANH R57, R57 ;  /* 0x0000003900397308 */ /* 0x000ea20000002400 */
[----:B---3--:R-:W-:Y:S02]  /*7f70*/  FSEL R39, R64, -INF , !P3 ;  /* 0xff80000040277808 */ /* 0x008fe40005800000 */
[----:B------:R-:W-:Y:S01]  /*7f80*/  ISETP.GE.AND P3, PT, R4, R138, PT ;  /* 0x0000008a0400720c */ /* 0x000fe20003f66270 */
[----:B------:R-:W-:-:S04]  /*7f90*/  VIADD R4, R3, 0xffffff11 ;  /* 0xffffff1103047836 */ /* 0x000fc80000000000 */
[----:B------:R3:W-:Y:S01]  /*7fa0*/  MUFU.TANH R139, R37 ;  /* 0x00000025008b7308 */ /* 0x0007e20000002400 */
[----:B------:R-:W-:Y:S01]  /*7fb0*/  ISETP.GE.AND P4, PT, R4, R103, PT ;  /* 0x000000670400720c */ /* 0x000fe20003f86270 */
[----:B-1----:R-:W-:Y:S01]  /*7fc0*/  HMMA.16816.F32.BF16 R16, R8, R28, R16 ;  /* 0x0000001c0810723c */ /* 0x002fe20000041810 */
[----:B----4-:R-:W-:-:S05]  /*7fd0*/  FSEL R33, R60, -INF , !P3 ;  /* 0xff8000003c217808 */ /* 0x010fca0005800000 */
[----:B------:R-:W-:Y:S01]  /*7fe0*/  MUFU.TANH R56, R56 ;  /* 0x0000003800387308 */ /* 0x000fe20000002400 */
[----:B--2---:R-:W-:Y:S01]  /*7ff0*/  FSEL R32, R57, -INF , !P2 ;  /* 0xff80000039207808 */ /* 0x004fe20005000000 */
[----:B------:R-:W-:Y:S01]  /*8000*/  HMMA.16816.F32.BF16 R12, R8, R30, R12 ;  /* 0x0000001e080c723c */ /* 0x000fe2000004180c */
[C---:B------:R-:W-:Y:S02]  /*8010*/  VIADD R31, R3.reuse, 0xffffff38 ;  /* 0xffffff38031f7836 */ /* 0x040fe40000000000 */
[----:B------:R-:W-:-:S03]  /*8020*/  VIADD R30, R3, 0xffffff39 ;  /* 0xffffff39031e7836 */ /* 0x000fc60000000000 */
[----:B------:R-:W1:Y:S01]  /*8030*/  MUFU.TANH R58, R58 ;  /* 0x0000003a003a7308 */ /* 0x000e620000002400 */
[----:B---3--:R-:W-:Y:S02]  /*8040*/  FSEL R37, R66, -INF , !P1 ;  /* 0xff80000042257808 */ /* 0x008fe40004800000 */
[----:B------:R-:W-:Y:S01]  /*8050*/  ISETP.GE.AND P1, PT, R4, R138, PT ;  /* 0x0000008a0400720c */ /* 0x000fe20003f26270 */
[----:B------:R-:W-:Y:S02]  /*8060*/  VIADD R4, R3, 0xffffff18 ;  /* 0xffffff1803047836 */ /* 0x000fe40000000000 */
[----:B------:R-:W-:Y:S01]  /*8070*/  FMUL.FTZ R16, R16, UR10 ;  /* 0x0000000a10107c20 */ /* 0x000fe20008410000 */
[----:B------:R-:W-:Y:S01]  /*8080*/  FMUL.FTZ R17, R17, UR10 ;  /* 0x0000000a11117c20 */ /* 0x000fe20008410000 */
[----:B------:R-:W-:Y:S01]  /*8090*/  FMUL.FTZ R18, R18, UR10 ;  /* 0x0000000a12127c20 */ /* 0x000fe20008410000 */
[----:B------:R-:W-:Y:S01]  /*80a0*/  MUFU.TANH R63, R63 ;  /* 0x0000003f003f7308 */ /* 0x000fe20000002400 */
[----:B------:R-:W-:Y:S01]  /*80b0*/  ISETP.GE.AND P5, PT, R4, R103, PT ;  /* 0x000000670400720c */ /* 0x000fe20003fa6270 */
[----:B------:R-:W-:-:S02]  /*80c0*/  FMUL.FTZ R19, R19, UR10 ;  /* 0x0000000a13137c20 */ /* 0x000fc40008410000 */
[----:B------:R-:W-:Y:S01]  /*80d0*/  FMUL.FTZ R13, R13, UR10 ;  /* 0x0000000a0d0d7c20 */ /* 0x000fe20008410000 */
[----:B------:R-:W-:Y:S01]  /*80e0*/  FMUL.FTZ R12, R12, UR10 ;  /* 0x0000000a0c0c7c20 */ /* 0x000fe20008410000 */
[----:B------:R-:W-:Y:S02]  /*80f0*/  FMUL.FTZ R14, R14, UR10 ;  /* 0x0000000a0e0e7c20 */ /* 0x000fe40008410000 */
[----:B------:R2:W-:Y:S01]  /*8100*/  MUFU.TANH R144, R43 ;  /* 0x0000002b00907308 */ /* 0x0005e20000002400 */
[----:B-1----:R-:W-:Y:S01]  /*8110*/  FSEL R36, R58, -INF , !P4 ;  /* 0xff8000003a247808 */ /* 0x002fe20006000000 */
[----:B------:R-:W-:Y:S01]  /*8120*/  FMUL.FTZ R15, R15, UR10 ;  /* 0x0000000a0f0f7c20 */ /* 0x000fe20008410000 */
[----:B------:R-:W-:-:S04]  /*8130*/  ISETP.GE.AND P4, PT, R6, R103, PT ;  /* 0x000000670600720c */ /* 0x000fc80003f86270 */
[----:B------:R-:W-:Y:S01]  /*8140*/  FSEL R154, R154, -INF , !P4 ;  /* 0xff8000009a9a7808 */ /* 0x000fe20006000000 */
[----:B------:R-:W1:Y:S08]  /*8150*/  MUFU.TANH R59, R59 ;  /* 0x0000003b003b7308 */ /* 0x000e700000002400 */
[----:B------:R-:W3:Y:S01]  /*8160*/  MUFU.TANH R53, R53 ;  /* 0x0000003500357308 */ /* 0x000ee20000002400 */
[----:B--2---:R-:W-:-:S02]  /*8170*/  FSEL R43, R61, -INF , !P6 ;  /* 0xff8000003d2b7808 */ /* 0x004fc40007000000 */
[----:B------:R-:W-:Y:S01]  /*8180*/  ISETP.GE.AND P6, PT, R4, R138, PT ;  /* 0x0000008a0400720c */ /* 0x000fe20003fc6270 */
[----:B------:R-:W-:-:S04]  /*8190*/  VIADD R4, R3, 0xffffff19 ;  /* 0xffffff1903047836 */ /* 0x000fc80000000000 */
[----:B------:R2:W-:Y:S01]  /*81a0*/  MUFU.TANH R64, R5 ;  /* 0x0000000500407308 */ /* 0x0005e20000002400 */
[C---:B------:R-:W-:Y:S02]  /*81b0*/  ISETP.GE.AND P3, PT, R4.reuse, R138, PT ;  /* 0x0000008a0400720c */ /* 0x040fe40003f66270 */
[----:B------:R-:W-:Y:S01]  /*81c0*/  ISETP.GE.AND P2, PT, R4, R103, PT ;  /* 0x000000670400720c */ /* 0x000fe20003f46270 */
[----:B------:R-:W-:Y:S01]  /*81d0*/  VIADD R4, R3, 0xffffff21 ;  /* 0xffffff2103047836 */ /* 0x000fe20000000000 */
[----:B-1----:R-:W-:-:S03]  /*81e0*/  FSEL R29, R59, -INF , !P3 ;  /* 0xff8000003b1d7808 */ /* 0x002fc60005800000 */
[----:B------:R3:W1:Y:S08]  /*81f0*/  MUFU.TANH R52, R48 ;  /* 0x0000003000347308 */ /* 0x0006700000002400 */
[----:B------:R4:W-:Y:S01]  /*8200*/  MUFU.TANH R145, R40 ;  /* 0x0000002800917308 */ /* 0x0009e20000002400 */
[----:B--2---:R-:W-:Y:S01]  /*8210*/  FMUL.FTZ R5, R26, UR10 ;  /* 0x0000000a1a057c20 */ /* 0x004fe20008410000 */
[----:B------:R-:W-:Y:S01]  /*8220*/  FMUL.FTZ R26, R27, UR10 ;  /* 0x0000000a1b1a7c20 */ /* 0x000fe20008410000 */
[----:B------:R-:W-:Y:S01]  /*8230*/  FSEL R27, R56, -INF , !P1 ;  /* 0xff800000381b7808 */ /* 0x000fe20004800000 */
[----:B------:R-:W-:Y:S01]  /*8240*/  FMUL.FTZ R56, R20, UR10 ;  /* 0x0000000a14387c20 */ /* 0x000fe20008410000 */
[----:B------:R-:W-:Y:S01]  /*8250*/  ISETP.GE.AND P1, PT, R6, R138, PT ;  /* 0x0000008a0600720c */ /* 0x000fe20003f26270 */
[----:B------:R-:W-:-:S02]  /*8260*/  VIADD R20, R3, 0xffffff28 ;  /* 0xffffff2803147836 */ /* 0x000fc40000000000 */
[----:B------:R2:W-:Y:S01]  /*8270*/  MUFU.TANH R61, R25 ;  /* 0x00000019003d7308 */ /* 0x0005e20000002400 */
[----:B---3--:R-:W-:Y:S02]  /*8280*/  FSEL R48, R53, -INF , !P2 ;  /* 0xff80000035307808 */ /* 0x008fe40005000000 */
[C---:B------:R-:W-:Y:S02]  /*8290*/  ISETP.GE.AND P3, PT, R20.reuse, R138, PT ;  /* 0x0000008a1400720c */ /* 0x040fe40003f66270 */
[-C--:B------:R-:W-:Y:S01]  /*82a0*/  ISETP.GE.AND P2, PT, R20, R103.reuse, PT ;  /* 0x000000671400720c */ /* 0x080fe20003f46270 */
[----:B------:R-:W-:Y:S01]  /*82b0*/  VIADD R20, R3, 0xffffff29 ;  /* 0xffffff2903147836 */ /* 0x000fe20000000000 */
[----:B------:R-:W-:Y:S01]  /*82c0*/  FSEL R53, R50, -INF , !P3 ;  /* 0xff80000032357808 */ /* 0x000fe20005800000 */
[----:B------:R3:W-:Y:S01]  /*82d0*/  MUFU.TANH R60, R5 ;  /* 0x00000005003c7308 */ /* 0x0007e20000002400 */
[----:B----4-:R-:W-:Y:S02]  /*82e0*/  FSEL R40, R106, -INF , !P5 ;  /* 0xff8000006a287808 */ /* 0x010fe40006800000 */
[----:B------:R-:W-:-:S02]  /*82f0*/  ISETP.GE.AND P5, PT, R4, R103, PT ;  /* 0x000000670400720c */ /* 0x000fc40003fa6270 */
[-C--:B------:R-:W-:Y:S02]  /*8300*/  ISETP.GE.AND P4, PT, R20, R103.reuse, PT ;  /* 0x000000671400720c */ /* 0x080fe40003f86270 */
[----:B------:R-:W-:Y:S01]  /*8310*/  FSEL R152, R152, -INF , !P5 ;  /* 0xff80000098987808 */ /* 0x000fe20006800000 */
[----:B------:R1:W4:Y:S01]  /*8320*/  MUFU.TANH R55, R49 ;  /* 0x0000003100377308 */ /* 0x0003220000002400 */
[----:B--2---:R-:W-:Y:S02]  /*8330*/  FSEL R25, R63, -INF , !P6 ;  /* 0xff8000003f197808 */ /* 0x004fe40007000000 */
[-C--:B------:R-:W-:Y:S02]  /*8340*/  ISETP.GE.AND P6, PT, R4, R138.reuse, PT ;  /* 0x0000008a0400720c */ /* 0x080fe40003fc6270 */
[----:B------:R-:W-:Y:S02]  /*8350*/  FSEL R150, R150, -INF , !P2 ;  /* 0xff80000096967808 */ /* 0x000fe40005000000 */
[C---:B------:R-:W-:Y:S01]  /*8360*/  ISETP.GE.AND P3, PT, R35.reuse, R138, PT ;  /* 0x0000008a2300720c */ /* 0x040fe20003f66270 */
[----:B------:R-:W-:Y:S01]  /*8370*/  MUFU.TANH R119, R21 ;  /* 0x0000001500777308 */ /* 0x000fe20000002400 */
[----:B---3--:R-:W2:Y:S01]  /*8380*/  LDSM.16.M88.4 R4, [R166+0x5800] ;  /* 0x00580000a604783b */ /* 0x008ea20000000200 */
[----:B------:R-:W-:-:S02]  /*8390*/  ISETP.GE.AND P2, PT, R35, R103, PT ;  /* 0x000000672300720c */ /* 0x000fc40003f46270 */
[----:B------:R-:W-:Y:S02]  /*83a0*/  FSEL R143, R143, -INF , !P3 ;  /* 0xff8000008f8f7808 */ /* 0x000fe40005800000 */
[----:B------:R-:W-:Y:S02]  /*83b0*/  FSEL R144, R144, -INF , !P2 ;  /* 0xff80000090907808 */ /* 0x000fe40005000000 */
[----:B------:R3:W-:Y:S01]  /*83c0*/  MUFU.TANH R28, R22 ;  /* 0x00000016001c7308 */ /* 0x0007e20000002400 */
[----:B-1----:R-:W-:Y:S02]  /*83d0*/  FSEL R49, R52, -INF , !P1 ;  /* 0xff80000034317808 */ /* 0x002fe40004800000 */
[-C--:B------:R-:W-:Y:S01]  /*83e0*/  ISETP.GE.AND P1, PT, R20, R138.reuse, PT ;  /* 0x0000008a1400720c */ /* 0x080fe20003f26270 */
[----:B------:R-:W-:Y:S01]  /*83f0*/  VIADD R20, R3, 0xffffff30 ;  /* 0xffffff3003147836 */ /* 0x000fe20000000000 */
[----:B----4-:R-:W-:Y:S02]  /*8400*/  FSEL R55, R55, -INF , !P6 ;  /* 0xff80000037377808 */ /* 0x010fe40007000000 */
[----:B------:R-:W-:Y:S01]  /*8410*/  FSEL R147, R147, -INF , !P1 ;  /* 0xff80000093937808 */ /* 0x000fe20004800000 */
[----:B------:R-:W-:Y:S01]  /*8420*/  MUFU.TANH R117, R16 ;  /* 0x0000001000757308 */ /* 0x000fe20000002400 */
[----:B------:R-:W-:-:S02]  /*8430*/  ISETP.GE.AND P6, PT, R20, R138, PT ;  /* 0x0000008a1400720c */ /* 0x000fc40003fc6270 */
[----:B------:R-:W-:Y:S02]  /*8440*/  ISETP.GE.AND P5, PT, R20, R103, PT ;  /* 0x000000671400720c */ /* 0x000fe40003fa6270 */
[----:B------:R-:W-:Y:S02]  /*8450*/  FSEL R148, R148, -INF , !P4 ;  /* 0xff80000094947808 */ /* 0x000fe40006000000 */
[----:B------:R-:W-:Y:S01]  /*8460*/  FSEL R145, R145, -INF , !P6 ;  /* 0xff80000091917808 */ /* 0x000fe20007000000 */
[----:B------:R-:W-:Y:S01]  /*8470*/  MUFU.TANH R115, R17 ;  /* 0x0000001100737308 */ /* 0x000fe20000002400 */
[----:B---3--:R-:W1:Y:S01]  /*8480*/  LDSM.16.M88.4 R20, [R165+0x5800] ;  /* 0x00580000a514783b */ /* 0x008e620000000200 */
[----:B------:R-:W-:Y:S01]  /*8490*/  FSEL R146, R146, -INF , !P5 ;  /* 0xff80000092927808 */ /* 0x000fe20006800000 */
[----:B------:R-:W-:-:S04]  /*84a0*/  DEPBAR.LE SB0, 0x0 ;  /* 0x000080000000791a */ /* 0x000fc80000000000 */
[CC--:B------:R-:W-:Y:S01]  /*84b0*/  ISETP.GE.AND P1, PT, R31.reuse, R138.reuse, PT ;  /* 0x0000008a1f00720c */ /* 0x0c0fe20003f26270 */
[----:B------:R-:W-:Y:S01]  /*84c0*/  MUFU.TANH R118, R18 ;  /* 0x0000001200767308 */ /* 0x000fe20000002400 */
[-C--:B------:R-:W-:Y:S02]  /*84d0*/  ISETP.GE.AND P4, PT, R31, R103.reuse, PT ;  /* 0x000000671f00720c */ /* 0x080fe40003f86270 */
[C---:B------:R-:W-:Y:S02]  /*84e0*/  ISETP.GE.AND P6, PT, R30.reuse, R138, PT ;  /* 0x0000008a1e00720c */ /* 0x040fe40003fc6270 */
[----:B------:R-:W-:Y:S02]  /*84f0*/  ISETP.GE.AND P5, PT, R30, R103, PT ;  /* 0x000000671e00720c */ /* 0x000fe40003fa6270 */
[----:B------:R-:W-:Y:S01]  /*8500*/  FSEL R141, R141, -INF , !P1 ;  /* 0xff8000008d8d7808 */ /* 0x000fe20004800000 */
[----:B------:R1:W-:Y:S01]  /*8510*/  MUFU.TANH R116, R19 ;  /* 0x0000001300747308 */ /* 0x0003e20000002400 */
[----:B--2---:R-:W-:Y:S01]  /*8520*/  HMMA.16816.F32.BF16 R128, R120, R4, R128 ;  /* 0x000000047880723c */ /* 0x004fe20000041880 */
[C---:B------:R-:W-:Y:S01]  /*8530*/  VIADD R4, R3.reuse, 0xffffff40 ;  /* 0xffffff4003047836 */ /* 0x040fe20000000000 */
[----:B------:R-:W-:Y:S01]  /*8540*/  FSEL R142, R142, -INF , !P4 ;  /* 0xff8000008e8e7808 */ /* 0x000fe20006000000 */
[----:B------:R-:W-:Y:S01]  /*8550*/  VIADD R5, R3, 0xffffff41 ;  /* 0xffffff4103057836 */ /* 0x000fe20000000000 */
[----:B------:R-:W-:-:S02]  /*8560*/  FSEL R139, R139, -INF , !P6 ;  /* 0xff8000008b8b7808 */ /* 0x000fc40007000000 */
[CC--:B------:R-:W-:Y:S01]  /*8570*/  ISETP.GE.AND P3, PT, R4.reuse, R138.reuse, PT ;  /* 0x0000008a0400720c */ /* 0x0c0fe20003f66270 */
[----:B------:R-:W2:Y:S01]  /*8580*/  MUFU.TANH R65, R65 ;  /* 0x0000004100417308 */ /* 0x000ea20000002400 */
[-C--:B------:R-:W-:Y:S01]  /*8590*/  ISETP.GE.AND P2, PT, R4, R103.reuse, PT ;  /* 0x000000670400720c */ /* 0x080fe20003f46270 */
[----:B------:R-:W-:Y:S01]  /*85a0*/  VIADD R4, R3, 0xffffff48 ;  /* 0xffffff4803047836 */ /* 0x000fe20000000000 */
[----:B------:R-:W-:Y:S02]  /*85b0*/  FSEL R140, R54, -INF , !P5 ;  /* 0xff800000368c7808 */ /* 0x000fe40006800000 */
[CC--:B------:R-:W-:Y:S02]  /*85c0*/  ISETP.GE.AND P1, PT, R5.reuse, R138.reuse, PT ;  /* 0x0000008a0500720c */ /* 0x0c0fe40003f26270 */
[-C--:B------:R-:W-:Y:S01]  /*85d0*/  ISETP.GE.AND P4, PT, R5, R103.reuse, PT ;  /* 0x000000670500720c */ /* 0x080fe20003f86270 */
[C---:B------:R-:W-:Y:S01]  /*85e0*/  VIADD R5, R3.reuse, 0xffffff49 ;  /* 0xffffff4903057836 */ /* 0x040fe20000000000 */
[C---:B------:R-:W-:Y:S01]  /*85f0*/  ISETP.GE.AND P6, PT, R4.reuse, R138, PT ;  /* 0x0000008a0400720c */ /* 0x040fe20003fc6270 */
[----:B------:R-:W3:Y:S01]  /*8600*/  MUFU.TANH R34, R34 ;  /* 0x0000002200227308 */ /* 0x000ee20000002400 */
[----:B------:R-:W-:Y:S01]  /*8610*/  ISETP.GE.AND P5, PT, R4, R103, PT ;  /* 0x000000670400720c */ /* 0x000fe20003fa6270 */
[----:B------:R-:W-:Y:S01]  /*8620*/  VIADD R4, R3, 0xffffff50 ;  /* 0xffffff5003047836 */ /* 0x000fe20000000000 */
[----:B------:R-:W-:-:S02]  /*8630*/  FSEL R133, R46, -INF , !P3 ;  /* 0xff8000002e857808 */ /* 0x000fc40005800000 */
[----:B------:R-:W-:Y:S01]  /*8640*/  FSEL R134, R51, -INF , !P2 ;  /* 0xff80000033867808 */ /* 0x000fe20005000000 */
[----:B-1----:R-:W-:Y:S01]  /*8650*/  HMMA.16816.F32.BF16 R16, R8, R20, R128 ;  /* 0x000000140810723c */ /* 0x002fe20000041880 */
[----:B------:R-:W-:Y:S01]  /*8660*/  FSEL R131, R45, -INF , !P1 ;  /* 0xff8000002d837808 */ /* 0x000fe20004800000 */
[----:B------:R-:W1:Y:S01]  /*8670*/  MUFU.TANH R26, R26 ;  /* 0x0000001a001a7308 */ /* 0x000e620000002400 */
[----:B------:R-:W-:Y:S02]  /*8680*/  FSEL R128, R47, -INF , !P4 ;  /* 0xff8000002f807808 */ /* 0x000fe40006000000 */
[CC--:B------:R-:W-:Y:S02]  /*8690*/  ISETP.GE.AND P3, PT, R5.reuse, R138.reuse, PT ;  /* 0x0000008a0500720c */ /* 0x0c0fe40003f66270 */
[-C--:B------:R-:W-:Y:S02]  /*86a0*/  ISETP.GE.AND P2, PT, R5, R103.reuse, PT ;  /* 0x000000670500720c */ /* 0x080fe40003f46270 */
[C---:B------:R-:W-:Y:S01]  /*86b0*/  ISETP.GE.AND P1, PT, R4.reuse, R138, PT ;  /* 0x0000008a0400720c */ /* 0x040fe20003f26270 */
[----:B------:R4:W-:Y:S01]  /*86c0*/  MUFU.TANH R111, R13 ;  /* 0x0000000d006f7308 */ /* 0x0009e20000002400 */
[----:B------:R-:W-:-:S02]  /*86d0*/  ISETP.GE.AND P4, PT, R4, R103, PT ;  /* 0x000000670400720c */ /* 0x000fc40003f86270 */
[----:B------:R-:W-:Y:S01]  /*86e0*/  HMMA.16816.F32.BF16 R4, R120, R6, R124 ;  /* 0x000000067804723c */ /* 0x000fe2000004187c */
[----:B--2---:R-:W-:Y:S02]  /*86f0*/  FSEL R123, R65, -INF , !P1 ;  /* 0xff800000417b7808 */ /* 0x004fe40004800000 */
[----:B------:R-:W-:Y:S02]  /*8700*/  FSEL R126, R60, -INF , !P4 ;  /* 0xff8000003c7e7808 */ /* 0x000fe40006000000 */
[----:B------:R2:W5:Y:S01]  /*8710*/  MUFU.TANH R113, R12 ;  /* 0x0000000c00717308 */ /* 0x0005620000002400 */
[----:B------:R-:W-:Y:S01]  /*8720*/  FSEL R135, R135, -INF , !P6 ;  /* 0xff80000087877808 */ /* 0x000fe20007000000 */
[----:B------:R-:W-:Y:S01]  /*8730*/  FMUL.FTZ R17, R17, UR10 ;  /* 0x0000000a11117c20 */ /* 0x000fe20008410000 */
[----:B------:R-:W-:Y:S01]  /*8740*/  FSEL R132, R132, -INF , !P5 ;  /* 0xff80000084847808 */ /* 0x000fe20006800000 */
[----:B------:R-:W-:Y:S01]  /*8750*/  FMUL.FTZ R16, R16, UR10 ;  /* 0x0000000a10107c20 */ /* 0x000fe20008410000 */
[----:B------:R-:W-:Y:S01]  /*8760*/  FSEL R129, R107, -INF , !P3 ;  /* 0xff8000006b817808 */ /* 0x000fe20005800000 */
[----:B------:R-:W-:Y:S01]  /*8770*/  FMUL.FTZ R19, R19, UR10 ;  /* 0x0000000a13137c20 */ /* 0x000fe20008410000 */
[----:B------:R-:W-:Y:S01]  /*8780*/  FSEL R130, R64, -INF , !P2 ;  /* 0xff80000040827808 */ /* 0x000fe20005000000 */
[----:B------:R-:W5:Y:S01]  /*8790*/  MUFU.TANH R56, R56 ;  /* 0x0000003800387308 */ /* 0x000f620000002400 */
[----:B----4-:R-:W-:Y:S01]  /*87a0*/  VIADD R13, R3, 0xffffff59 ;  /* 0xffffff59030d7836 */ /* 0x010fe20000000000 */
[----:B------:R-:W-:Y:S04]  /*87b0*/  BAR.SYNC.DEFER_BLOCKING 0x0 ;  /* 0x0000000000007b1d */ /* 0x000fe80000010000 */
[CC--:B------:R-:W-:Y:S01]  /*87c0*/  ISETP.GE.AND P1, PT, R13.reuse, R138.reuse, PT ;  /* 0x0000008a0d00720c */ /* 0x0c0fe20003f26270 */
[----:B------:R-:W-:Y:S01]  /*87d0*/  HMMA.16816.F32.BF16 R8, R8, R22, R4 ;  /* 0x000000160808723c */ /* 0x000fe20000041804 */
[-C--:B------:R-:W-:Y:S01]  /*87e0*/  ISETP.GE.AND P4, PT, R13, R103.reuse, PT ;  /* 0x000000670d00720c */ /* 0x080fe20003f86270 */
[C---:B--2---:R-:W-:Y:S01]  /*87f0*/  VIADD R12, R3.reuse, 0xffffff51 ;  /* 0xffffff51030c7836 */ /* 0x044fe20000000000 */
[----:B------:R-:W2:Y:S01]  /*8800*/  MUFU.TANH R4, R17 ;  /* 0x0000001100047308 */ /* 0x000ea20000002400 */
[----:B------:R-:W-:Y:S01]  /*8810*/  VIADD R6, R3, 0xffffff68 ;  /* 0xffffff6803067836 */ /* 0x000fe20000000000 */
[----:B------:R-:W-:Y:S01]  /*8820*/  FSEL R119, R119, -INF , !P1 ;  /* 0xff80000077777808 */ /* 0x000fe20004800000 */
[C---:B------:R-:W-:Y:S01]  /*8830*/  VIADD R13, R3.reuse, 0xffffff60 ;  /* 0xffffff60030d7836 */ /* 0x040fe20000000000 */
[----:B------:R-:W-:Y:S01]  /*8840*/  ISETP.GE.AND P6, PT, R12, R138, PT ;  /* 0x0000008a0c00720c */ /* 0x000fe20003fc6270 */
[----:B------:R-:W-:Y:S01]  /*8850*/  FMUL.FTZ R5, R18, UR10 ;  /* 0x0000000a12057c20 */ /* 0x000fe20008410000 */
[----:B------:R-:W-:Y:S01]  /*8860*/  ISETP.GE.AND P5, PT, R12, R103, PT ;  /* 0x000000670c00720c */ /* 0x000fe20003fa6270 */
[----:B------:R-:W-:Y:S01]  /*8870*/  VIADD R12, R3, 0xffffff58 ;  /* 0xffffff58030c7836 */ /* 0x000fe20000000000 */
[----:B---3--:R-:W-:Y:S01]  /*8880*/  FSEL R120, R34, -INF , !P4 ;  /* 0xff80000022787808 */ /* 0x008fe20006000000 */
[----:B------:R-:W3:Y:S01]  /*8890*/  MUFU.TANH R114, R14 ;  /* 0x0000000e00727308 */ /* 0x000ee20000002400 */
[----:B------:R-:W-:Y:S01]  /*88a0*/  FSEL R125, R61, -INF , !P6 ;  /* 0xff8000003d7d7808 */ /* 0x000fe20007000000 */
[----:B------:R-:W-:Y:S01]  /*88b0*/  VIADD R7, R3, 0xffffff61 ;  /* 0xffffff6103077836 */ /* 0x000fe20000000000 */
[----:B-1----:R-:W-:-:S02]  /*88c0*/  FSEL R124, R26, -INF , !P5 ;  /* 0xff8000001a7c7808 */ /* 0x002fc40006800000 */
[CC--:B------:R-:W-:Y:S02]  /*88d0*/  ISETP.GE.AND P1, PT, R6.reuse, R138.reuse, PT ;  /* 0x0000008a0600720c */ /* 0x0c0fe40003f26270 */
[-C--:B------:R-:W-:Y:S01]  /*88e0*/  ISETP.GE.AND P4, PT, R6, R103.reuse, PT ;  /* 0x000000670600720c */ /* 0x080fe20003f86270 */
[----:B------:R-:W-:Y:S01]  /*88f0*/  VIADD R6, R3, 0xffffff69 ;  /* 0xffffff6903067836 */ /* 0x000fe20000000000 */
[CC--:B------:R-:W-:Y:S01]  /*8900*/  ISETP.GE.AND P6, PT, R13.reuse, R138.reuse, PT ;  /* 0x0000008a0d00720c */ /* 0x0c0fe20003fc6270 */
[----:B------:R-:W1:Y:S01]  /*8910*/  MUFU.TANH R112, R15 ;  /* 0x0000000f00707308 */ /* 0x000e620000002400 */
[-C--:B------:R-:W-:Y:S01]  /*8920*/  ISETP.GE.AND P5, PT, R13, R103.reuse, PT ;  /* 0x000000670d00720c */ /* 0x080fe20003fa6270 */
[----:B------:R-:W-:Y:S01]  /*8930*/  FMUL.FTZ R8, R8, UR10 ;  /* 0x0000000a08087c20 */ /* 0x000fe20008410000 */
[----:B------:R-:W-:Y:S01]  /*8940*/  FSEL R117, R117, -INF , !P6 ;  /* 0xff80000075757808 */ /* 0x000fe20007000000 */
[----:B------:R-:W-:Y:S01]  /*8950*/  FMUL.FTZ R9, R9, UR10 ;  /* 0x0000000a09097c20 */ /* 0x000fe20008410000 */
[----:B------:R-:W-:Y:S01]  /*8960*/  FSEL R118, R118, -INF , !P5 ;  /* 0xff80000076767808 */ /* 0x000fe20006800000 */
[----:B------:R-:W-:Y:S01]  /*8970*/  FMUL.FTZ R10, R10, UR10 ;  /* 0x0000000a0a0a7c20 */ /* 0x000fe20008410000 */
[CC--:B------:R-:W-:Y:S01]  /*8980*/  ISETP.GE.AND P6, PT, R6.reuse, R138.reuse, PT ;  /* 0x0000008a0600720c */ /* 0x0c0fe20003fc6270 */
[----:B------:R-:W-:Y:S01]  /*8990*/  MUFU.TANH R5, R5 ;  /* 0x0000000500057308 */ /* 0x000fe20000002400 */
[-C--:B------:R-:W-:Y:S01]  /*89a0*/  ISETP.GE.AND P5, PT, R6, R103.reuse, PT ;  /* 0x000000670600720c */ /* 0x080fe20003fa6270 */
[----:B------:R-:W-:Y:S01]  /*89b0*/  VIADD R6, R3, 0xffffff71 ;  /* 0xffffff7103067836 */ /* 0x000fe20000000000 */
[C---:B------:R-:W-:Y:S01]  /*89c0*/  ISETP.GE.AND P3, PT, R12.reuse, R138, PT ;  /* 0x0000008a0c00720c */ /* 0x040fe20003f66270 */
[----:B------:R-:W-:Y:S01]  /*89d0*/  FMUL.FTZ R11, R11, UR10 ;  /* 0x0000000a0b0b7c20 */ /* 0x000fe20008410000 */
[----:B------:R-:W-:-:S02]  /*89e0*/  ISETP.GE.AND P2, PT, R12, R103, PT ;  /* 0x000000670c00720c */ /* 0x000fc40003f46270 */
[----:B-----5:R-:W-:Y:S01]  /*89f0*/  FSEL R113, R113, -INF , !P1 ;  /* 0xff80000071717808 */ /* 0x020fe20004800000 */
[----:B------:R-:W4:Y:S01]  /*8a00*/  MUFU.TANH R12, R16 ;  /* 0x00000010000c7308 */ /* 0x000f220000002400 */
[-C--:B------:R-:W-:Y:S02]  /*8a10*/  ISETP.GE.AND P1, PT, R6, R138.reuse, PT ;  /* 0x0000008a0600720c */ /* 0x080fe40003f26270 */
[----:B------:R-:W-:Y:S02]  /*8a20*/  FSEL R121, R56, -INF , !P3 ;  /* 0xff80000038797808 */ /* 0x000fe40005800000 */
[----:B------:R-:W-:Y:S02]  /*8a30*/  FSEL R122, R28, -INF , !P2 ;  /* 0xff8000001c7a7808 */ /* 0x000fe40005000000 */
[C---:B------:R-:W-:Y:S01]  /*8a40*/  ISETP.GE.AND P3, PT, R7.reuse, R138, PT ;  /* 0x0000008a0700720c */ /* 0x040fe20003f66270 */
[----:B------:R-:W5:Y:S01]  /*8a50*/  MUFU.TANH R60, R19 ;  /* 0x00000013003c7308 */ /* 0x000f620000002400 */
[----:B------:R-:W-:Y:S01]  /*8a60*/  ISETP.GE.AND P2, PT, R7, R103, PT ;  /* 0x000000670700720c */ /* 0x000fe20003f46270 */
[----:B------:R-:W-:Y:S01]  /*8a70*/  VIADD R7, R3, 0xffffff70 ;  /* 0xffffff7003077836 */ /* 0x000fe20000000000 */
[----:B--2---:R-:W-:-:S02]  /*8a80*/  FSEL R61, R4, -INF , !P1 ;  /* 0xff800000043d7808 */ /* 0x004fc40004800000 */
[----:B------:R-:W-:Y:S02]  /*8a90*/  ISETP.GE.U32.AND P1, PT, R101, 0x3, PT ;  /* 0x000000036500780c */ /* 0x000fe40003f26070 */
[----:B------:R-:W-:Y:S01]  /*8aa0*/  FSEL R115, R115, -INF , !P3 ;  /* 0xff80000073737808 */ /* 0x000fe20005800000 */
[----:B------:R-:W2:Y:S01]  /*8ab0*/  MUFU.TANH R62, R8 ;  /* 0x00000008003e7308 */ /* 0x000ea20000002400 */
[----:B------:R-:W-:Y:S02]  /*8ac0*/  FSEL R116, R116, -INF , !P2 ;  /* 0xff80000074747808 */ /* 0x000fe40005000000 */
[----:B---3--:R-:W-:Y:S02]  /*8ad0*/  FSEL R114, R114, -INF , !P4 ;  /* 0xff80000072727808 */ /* 0x008fe40006000000 */
[C---:B------:R-:W-:Y:S02]  /*8ae0*/  ISETP.GE.AND P3, PT, R7.reuse, R138, PT ;  /* 0x0000008a0700720c */ /* 0x040fe40003f66270 */
[-C--:B------:R-:W-:Y:S01]  /*8af0*/  ISETP.GE.AND P2, PT, R7, R103.reuse, PT ;  /* 0x000000670700720c */ /* 0x080fe20003f46270 */
[----:B------:R-:W3:Y:S01]  /*8b00*/  MUFU.TANH R59, R9 ;  /* 0x00000009003b7308 */ /* 0x000ee20000002400 */
[----:B------:R-:W-:Y:S01]  /*8b10*/  ISETP.GE.AND P4, PT, R6, R103, PT ;  /* 0x000000670600720c */ /* 0x000fe20003f86270 */
[----:B------:R-:W-:Y:S01]  /*8b20*/  VIADD R7, R3, 0xffffff78 ;  /* 0xffffff7803077836 */ /* 0x000fe20000000000 */
[----:B------:R-:W-:Y:S01]  /*8b30*/  FSEL R111, R111, -INF , !P6 ;  /* 0xff8000006f6f7808 */ /* 0x000fe20007000000 */
[----:B------:R-:W-:Y:S01]  /*8b40*/  VIADD R6, R3, 0xffffff79 ;  /* 0xffffff7903067836 */ /* 0x000fe20000000000 */
[----:B-1----:R-:W-:-:S02]  /*8b50*/  FSEL R112, R112, -INF , !P5 ;  /* 0xff80000070707808 */ /* 0x002fc40006800000 */
[----:B----4-:R-:W-:Y:S01]  /*8b60*/  FSEL R56, R12, -INF , !P3 ;  /* 0xff8000000c387808 */ /* 0x010fe20005800000 */
[----:B------:R-:W1:Y:S01]  /*8b70*/  MUFU.TANH R58, R10 ;  /* 0x0000000a003a7308 */ /* 0x000e620000002400 */
[----:B------:R-:W-:Y:S02]  /*8b80*/  FSEL R3, R5, -INF , !P2 ;  /* 0xff80000005037808 */ /* 0x000fe40005000000 */
[CC--:B------:R-:W-:Y:S02]  /*8b90*/  ISETP.GE.AND P6, PT, R7.reuse, R138.reuse, PT ;  /* 0x0000008a0700720c */ /* 0x0c0fe40003fc6270 */
[C---:B------:R-:W-:Y:S02]  /*8ba0*/  ISETP.GE.AND P5, PT, R6.reuse, R138, PT ;  /* 0x0000008a0600720c */ /* 0x040fe40003fa6270 */
[-C--:B------:R-:W-:Y:S01]  /*8bb0*/  ISETP.GE.AND P3, PT, R7, R103.reuse, PT ;  /* 0x000000670700720c */ /* 0x080fe20003f66270 */
[----:B------:R-:W4:Y:S01]  /*8bc0*/  MUFU.TANH R57, R11 ;  /* 0x0000000b00397308 */ /* 0x000f220000002400 */
[----:B------:R-:W-:-:S02]  /*8bd0*/  ISETP.GE.AND P2, PT, R6, R103, PT ;  /* 0x000000670600720c */ /* 0x000fc40003f46270 */
[----:B-----5:R-:W-:Y:S02]  /*8be0*/  FSEL R60, R60, -INF , !P4 ;  /* 0xff8000003c3c7808 */ /* 0x020fe40006000000 */
[----:B--2---:R-:W-:Y:S02]  /*8bf0*/  FSEL R62, R62, -INF , !P6 ;  /* 0xff8000003e3e7808 */ /* 0x004fe40007000000 */
[----:B---3--:R-:W-:Y:S02]  /*8c00*/  FSEL R59, R59, -INF , !P5 ;  /* 0xff8000003b3b7808 */ /* 0x008fe40006800000 */
[----:B-1----:R-:W-:Y:S02]  /*8c10*/  FSEL R58, R58, -INF , !P3 ;  /* 0xff8000003a3a7808 */ /* 0x002fe40005800000 */
[----:B----4-:R-:W-:Y:S01]  /*8c20*/  FSEL R57, R57, -INF , !P2 ;  /* 0xff80000039397808 */ /* 0x010fe20005000000 */
        /* <DEDUP_REMOVED lines=64> */
.L_x_4716:
[----:B------:R-:W-:Y:S01]  /*9030*/  UMOV UR6, URZ ;  /* 0x000000ff00067c82 */ /* 0x000fe20008000000 */
[----:B------:R-:W-:Y:S01]  /*9040*/  IMAD.SHL.U32 R4, R136, 0x80, RZ ;  /* 0x0000008088047824 */ /* 0x000fe200078e00ff */
[----:B------:R-:W-:-:S05]  /*9050*/  IADD3 R5, P1, PT, RZ, -UR6, RZ ;  /* 0x80000006ff057c10 */ /* 0x000fca000ff3e0ff */
[----:B------:R-:W-:-:S05]  /*9060*/  IMAD.X R4, RZ, RZ, ~R4, P1 ;  /* 0x000000ffff047224 */ /* 0x000fca00008e0e04 */
[----:B------:R-:W-:-:S04]  /*9070*/  SHF.R.S64 R5, R5, 0x1f, R4 ;  /* 0x0000001f05057819 */ /* 0x000fc80000001004 */
[----:B------:R-:W-:-:S04]  /*9080*/  IADD3 R176, P1, PT, R5, R176, RZ ;  /* 0x000000b005b07210 */ /* 0x000fc80007f3e0ff */
[----:B------:R-:W-:-:S09]  /*9090*/  LEA.HI.X.SX32 R175, R4, R175, 0x1, P1 ;  /* 0x000000af04af7211 */ /* 0x000fd200008f0eff */
.L_x_4717:
        /* <DEDUP_REMOVED lines=64> */
.L_x_4719:
[----:B------:R-:W-:Y:S05]  /*94a0*/  BSYNC.RECONVERGENT B0 ;  /* 0x0000000000007941 */ /* 0x000fea0003800200 */
.L_x_4718:
[----:B------:R-:W0:Y:S02]  /*94b0*/  LDGDEPBAR ;  /* 0x00000000000079af */ /* 0x000e240000000000 */
.L_x_4715:
[----:B-1----:R-:W-:Y:S01]  /*94c0*/  FMNMX3.FTZ R6, R2, R41, R39, !PT ;  /* 0x0000002902067276 */ /* 0x002fe20007810027 */
[----:B--2---:R-:W-:Y:S01]  /*94d0*/  LDSM.16.MT88.4 R16, [R168+0x6000] ;  /* 0x00600000a810783b */ /* 0x004fe20000004200 */
        /* <DEDUP_REMOVED lines=50> */
[--C-:B------:R-:W-:Y:S01]  /*9800*/  FFMA.FTZ R105, R41, UR4, -R106.reuse ;  /* 0x0000000429697c23 */ /* 0x100fe2000801086a */
[--C-:B------:R-:W-:Y:S01]  /*9810*/  FFMA.FTZ R103, R39, UR4, -R106.reuse ;  /* 0x0000000427677c23 */ /* 0x100fe2000801086a */
        /* <DEDUP_REMOVED lines=9> */
[----:B------:R-:W-:Y:S01]  /*98b0*/  MUFU.EX2 R105, R105 ;  /* 0x0000006900697308 */ /* 0x000fe20000000800 */
[--C-:B------:R-:W-:Y:S01]  /*98c0*/  FFMA.FTZ R28, R25, UR4, -R106.reuse ;  /* 0x00000004191c7c23 */ /* 0x100fe2000801086a */
[----:B------:R-:W1:Y:S01]  /*98d0*/  LDSM.16.MT88.4 R4, [R164+0x6000] ;  /* 0x00600000a404783b */ /* 0x000e620000004200 */
[--C-:B------:R-:W-:Y:S01]  /*98e0*/  FFMA.FTZ R0, R33, UR4, -R106.reuse ;  /* 0x0000000421007c23 */ /* 0x100fe2000801086a */
[--C-:B------:R-:W-:Y:S01]  /*98f0*/  FFMA.FTZ R37, R32, UR4, -R65.reuse ;  /* 0x0000000420257c23 */ /* 0x100fe20008010841 */
[--C-:B------:R-:W-:Y:S01]  /*9900*/  FFMA.FTZ R50, R40, UR4, -R65.reuse ;  /* 0x0000000428327c23 */ /* 0x100fe20008010841 */
[--C-:B------:R-:W-:Y:S01]  /*9910*/  FFMA.FTZ R127, R140, UR4, -R65.reuse ;  /* 0x000000048c7f7c23 */ /* 0x100fe20008010841 */
[----:B------:R-:W-:Y:S01]  /*9920*/  LDSM.16.MT88.4 R40, [R164+0x6800] ;  /* 0x00680000a428783b */ /* 0x000fe20000004200 */
        /* <DEDUP_REMOVED lines=20> */
[----:B------:R-:W-:Y:S01]  /*9a70*/  FFMA.FTZ R114, R114, UR4, -R65 ;  /* 0x0000000472727c23 */ /* 0x000fe20008010841 */
[----:B------:R-:W-:-:S03]  /*9a80*/  FFMA.FTZ R59, R59, UR4, -R106 ;  /* 0x000000043b3b7c23 */ /* 0x000fc6000801086a */
[----:B------:R-:W-:Y:S08]  /*9a90*/  MUFU.EX2 R66, R66 ;  /* 0x0000004200427308 */ /* 0x000ff00000000800 */
        /* <DEDUP_REMOVED lines=14> */
[--C-:B------:R-:W-:Y:S01]  /*9b80*/  FFMA.FTZ R89, R29, UR4, -R106.reuse ;  /* 0x000000041d597c23 */ /* 0x100fe2000801086a */
[--C-:B------:R-:W-:Y:S01]  /*9b90*/  FFMA.FTZ R97, R27, UR4, -R106.reuse ;  /* 0x000000041b617c23 */ /* 0x100fe2000801086a */
        /* <DEDUP_REMOVED lines=33> */
[----:B------:R-:W1:Y:S01]  /*9db0*/  MUFU.EX2 R97, R97 ;  /* 0x0000006100617308 */ /* 0x000e620000000800 */
[--C-:B------:R-:W-:Y:S01]  /*9dc0*/  FFMA.FTZ R72, R49, UR4, -R106.reuse ;  /* 0x0000000431487c23 */ /* 0x100fe2000801086a */
[----:B--2---:R-:W2:Y:S01]  /*9dd0*/  LDSM.16.MT88.4 R28, [R100+0x6000] ;  /* 0x00600000641c783b */ /* 0x004ea20000004200 */
        /* <DEDUP_REMOVED lines=13> */
[----:B------:R3:W-:Y:S01]  /*9eb0*/  MUFU.EX2 R84, R37 ;  /* 0x0000002500547308 */ /* 0x0007e20000000800 */
[----:B-1----:R-:W-:Y:S01]  /*9ec0*/  F2FP.BF16.F32.PACK_AB R48, R97, R0 ;  /* 0x000000006130723e */ /* 0x002fe200000010ff */
[--C-:B------:R-:W-:Y:S01]  /*9ed0*/  FFMA.FTZ R130, R125, UR4, -R106.reuse ;  /* 0x000000047d827c23 */ /* 0x100fe2000801086a */
[--C-:B------:R-:W-:Y:S01]  /*9ee0*/  FFMA.FTZ R125, R120, UR4, -R65.reuse ;  /* 0x00000004787d7c23 */ /* 0x100fe20008010841 */
[--C-:B------:R-:W-:Y:S01]  /*9ef0*/  FFMA.FTZ R120, R115, UR4, -R106.reuse ;  /* 0x0000000473787c23 */ /* 0x100fe2000801086a */
[----:B------:R-:W-:Y:S01]  /*9f00*/  HMMA.16816.F32.BF16 R20, R8, R22, R76 ;  /* 0x000000160814723c */ /* 0x000fe2000004184c */
[--C-:B------:R-:W-:Y:S01]  /*9f10*/  FFMA.FTZ R77, R148, UR4, -R65.reuse ;  /* 0x00000004944d7c23 */ /* 0x100fe20008010841 */
[--C-:B------:R-:W-:Y:S01]  /*9f20*/  FFMA.FTZ R78, R141, UR4, -R106.reuse ;  /* 0x000000048d4e7c23 */ /* 0x100fe2000801086a */
[----:B------:R-:W1:Y:S01]  /*9f30*/  MUFU.EX2 R81, R81 ;  /* 0x0000005100517308 */ /* 0x000e620000000800 */
[----:B------:R-:W-:Y:S01]  /*9f40*/  FFMA.FTZ R79, R139, UR4, -R106 ;  /* 0x000000048b4f7c23 */ /* 0x000fe2000801086a */
[----:B------:R-:W-:Y:S01]  /*9f50*/  FFMA.FTZ R115, R112, UR4, -R65 ;  /* 0x0000000470737c23 */ /* 0x000fe20008010841 */
[----:B------:R-:W-:Y:S01]  /*9f60*/  FFMA.FTZ R110, R192, R110, R105 ;  /* 0x0000006ec06e7223 */ /* 0x000fe20000010069 */
[----:B------:R-:W-:Y:S01]  /*9f70*/  FFMA.FTZ R109, R191, R109, R66 ;  /* 0x0000006dbf6d7223 */ /* 0x000fe20000010042 */
[----:B------:R-:W-:-:S02]  /*9f80*/  FFMA.FTZ R191, R57, UR4, -R65 ;  /* 0x0000000439bf7c23 */ /* 0x000fc40008010841 */
[----:B------:R-:W-:Y:S01]  /*9f90*/  FADD.FTZ R103, R103, R110 ;  /* 0x0000006e67677221 */ /* 0x000fe20000010000 */
[----:B------:R4:W-:Y:S01]  /*9fa0*/  MUFU.EX2 R76, R50 ;  /* 0x00000032004c7308 */ /* 0x0009e20000000800 */
[----:B---3--:R-:W3:Y:S01]  /*9fb0*/  LDSM.16.MT88.4 R36, [R168+0x6800] ;  /* 0x00680000a824783b */ /* 0x008ee20000004200 */
[----:B------:R-:W-:Y:S01]  /*9fc0*/  FADD.FTZ R64, R64, R109 ;  /* 0x0000006d40407221 */ /* 0x000fe20000010000 */
[----:B------:R-:W-:-:S04]  /*9fd0*/  FADD.FTZ R104, R104, R103 ;  /* 0x0000006768687221 */ /* 0x000fc80000010000 */
[----:B------:R-:W-:Y:S01]  /*9fe0*/  FADD.FTZ R67, R67, R104 ;  /* 0x0000006843437221 */ /* 0x000fe20000010000 */
[----:B------:R-:W5:Y:S01]  /*9ff0*/  MUFU.EX2 R73, R73 ;  /* 0x0000004900497308 */ /* 0x000f620000000800 */
[----:B-1----:R-:W-:Y:S01]  /*a000*/  F2FP.BF16.F32.PACK_AB R49, R81, R84 ;  /* 0x000000545131723e */ /* 0x002fe200000010ff */
[C---:B--2---:R-:W-:Y:S06]  /*a010*/  HMMA.16816.F32.BF16 R44, R8.reuse, R28, R44 ;  /* 0x0000001c082c723c */ /* 0x044fec000004182c */
[----:B------:R-:W-:Y:S01]  /*a020*/  MUFU.EX2 R75, R75 ;  /* 0x0000004b004b7308 */ /* 0x000fe20000000800 */
[----:B----4-:R-:W-:Y:S01]  /*a030*/  F2FP.BF16.F32.PACK_AB R50, R89, R92 ;  /* 0x0000005c5932723e */ /* 0x010fe200000010ff */
[----:B------:R-:W-:Y:S01]  /*a040*/  HMMA.16816.F32.BF16 R8, R8, R30, R68 ;  /* 0x0000001e0808723c */ /* 0x000fe20000041844 */
[----:B------:R-:W1:Y:S01]  /*a050*/  LDSM.16.MT88.4 R28, [R102+0x6800] ;  /* 0x00680000661c783b */ /* 0x000e620000004200 */
[--C-:B------:R-:W-:Y:S01]  /*a060*/  FFMA.FTZ R68, R55, UR4, -R106.reuse ;  /* 0x0000000437447c23 */ /* 0x100fe2000801086a */
[--C-:B------:R-:W-:Y:S01]  /*a070*/  FFMA.FTZ R70, R53, UR4, -R106.reuse ;  /* 0x0000000435467c23 */ /* 0x100fe2000801086a */
[----:B------:R-:W-:Y:S01]  /*a080*/  FFMA.FTZ R71, R147, UR4, -R106 ;  /* 0x0000000493477c23 */ /* 0x000fe2000801086a */
[----:B------:R-:W2:Y:S01]  /*a090*/  LDSM.16.MT88.4 R52, [R100+0x6800] ;  /* 0x006800006434783b */ /* 0x000ea20000004200 */
[----:B------:R4:W-:Y:S01]  /*a0a0*/  MUFU.EX2 R69, R72 ;  /* 0x0000004800457308 */ /* 0x0009e20000000800 */
[----:B-----5:R-:W-:-:S07]  /*a0b0*/  F2FP.BF16.F32.PACK_AB R51, R73, R76 ;  /* 0x0000004c4933723e */ /* 0x020fce00000010ff */
[----:B------:R-:W5:Y:S01]  /*a0c0*/  MUFU.EX2 R68, R68 ;  /* 0x0000004400447308 */ /* 0x000f620000000800 */
[C---:B------:R-:W-:Y:S07]  /*a0d0*/  HMMA.16816.F32.BF16 R24, R48.reuse, R40, R24 ;  /* 0x000000283018723c */ /* 0x040fee0000041818 */
[----:B------:R-:W-:Y:S01]  /*a0e0*/  MUFU.EX2 R70, R70 ;  /* 0x0000004600467308 */ /* 0x000fe20000000800 */
[----:B----4-:R-:W-:Y:S01]  /*a0f0*/  FFMA.FTZ R72, R154, UR4, -R65 ;  /* 0x000000049a487c23 */ /* 0x010fe20008010841 */
[C---:B---3--:R-:W-:Y:S06]  /*a100*/  HMMA.16816.F32.BF16 R12, R48.reuse, R36, R12 ;  /* 0x00000024300c723c */ /* 0x048fec000004180c */
[----:B------:R-:W-:Y:S02]  /*a110*/  MUFU.EX2 R71, R71 ;  /* 0x0000004700477308 */ /* 0x000fe40000000800 */
[C---:B------:R-:W-:Y:S01]  /*a120*/  HMMA.16816.F32.BF16 R16, R48.reuse, R38, R16 ;  /* 0x000000263010723c */ /* 0x040fe20000041810 */
[----:B------:R-:W3:Y:S05]  /*a130*/  LDSM.16.MT88.4 R36, [R168+0x7000] ;  /* 0x00700000a824783b */ /* 0x000eea0000004200 */
[----:B------:R-:W4:Y:S02]  /*a140*/  MUFU.EX2 R72, R72 ;  /* 0x0000004800487308 */ /* 0x000f240000000800 */
[C---:B------:R-:W-:Y:S01]  /*a150*/  HMMA.16816.F32.BF16 R4, R48.reuse, R42, R4 ;  /* 0x0000002a3004723c */ /* 0x040fe20000041804 */
[----:B------:R-:W-:Y:S05]  /*a160*/  LDSM.16.MT88.4 R40, [R164+0x7000] ;  /* 0x00700000a428783b */ /* 0x000fea0000004200 */
[----:B------:R-:W-:Y:S02]  /*a170*/  MUFU.EX2 R74, R74 ;  /* 0x0000004a004a7308 */ /* 0x000fe40000000800 */
[C---:B-1----:R-:W-:Y:S06]  /*a180*/  HMMA.16816.F32.BF16 R32, R48.reuse, R28, R32 ;  /* 0x0000001c3020723c */ /* 0x042fec0000041820 */
[----:B------:R-:W1:Y:S02]  /*a190*/  MUFU.EX2 R77, R77 ;  /* 0x0000004d004d7308 */ /* 0x000e640000000800 */
[C---:B------:R-:W-:Y:S01]  /*a1a0*/  HMMA.16816.F32.BF16 R20, R48.reuse, R30, R20 ;  /* 0x0000001e3014723c */ /* 0x040fe20000041814 */
[----:B------:R-:W3:Y:S05]  /*a1b0*/  LDSM.16.MT88.4 R28, [R102+0x7000] ;  /* 0x00700000661c783b */ /* 0x000eea0000004200 */
[----:B------:R-:W-:Y:S02]  /*a1c0*/  MUFU.EX2 R83, R83 ;  /* 0x0000005300537308 */ /* 0x000fe40000000800 */
[C---:B--2---:R-:W-:Y:S06]  /*a1d0*/  HMMA.16816.F32.BF16 R44, R48.reuse, R52, R44 ;  /* 0x00000034302c723c */ /* 0x044fec000004182c */
[----:B------:R-:W2:Y:S02]  /*a1e0*/  MUFU.EX2 R80, R80 ;  /* 0x0000005000507308 */ /* 0x000ea40000000800 */
[----:B------:R-:W-:Y:S01]  /*a1f0*/  HMMA.16816.F32.BF16 R8, R48, R54, R8 ;  /* 0x000000363008723c */ /* 0x000fe20000041808 */
[----:B-----5:R-:W-:Y:S01]  /*a200*/  F2FP.BF16.F32.PACK_AB R48, R68, R69 ;  /* 0x000000454430723e */ /* 0x020fe200000010ff */
[----:B------:R-:W5:Y:S01]  /*a210*/  LDSM.16.MT88.4 R52, [R100+0x7000] ;  /* 0x007000006434783b */ /* 0x000f620000004200 */
[----:B----4-:R-:W-:-:S02]  /*a220*/  F2FP.BF16.F32.PACK_AB R49, R75, R72 ;  /* 0x000000484b31723e */ /* 0x010fc400000010ff */
[----:B------:R-:W-:Y:S01]  /*a230*/  F2FP.BF16.F32.PACK_AB R50, R71, R70 ;  /* 0x000000464732723e */ /* 0x000fe200000010ff */
[----:B------:R-:W-:Y:S01]  /*a240*/  MUFU.EX2 R78, R78 ;  /* 0x0000004e004e7308 */ /* 0x000fe20000000800 */
[----:B-1----:R-:W-:-:S07]  /*a250*/  F2FP.BF16.F32.PACK_AB R51, R77, R74 ;  /* 0x0000004a4d33723e */ /* 0x002fce00000010ff */
[----:B------:R-:W-:Y:S01]  /*a260*/  MUFU.EX2 R79, R79 ;  /* 0x0000004f004f7308 */ /* 0x000fe20000000800 */
[C---:B---3--:R-:W-:Y:S07]  /*a270*/  HMMA.16816.F32.BF16 R12, R48.reuse, R36, R12 ;  /* 0x00000024300c723c */ /* 0x048fee000004180c */
[----:B------:R-:W-:Y:S01]  /*a280*/  MUFU.EX2 R91, R91 ;  /* 0x0000005b005b7308 */ /* 0x000fe20000000800 */
[C---:B------:R-:W-:Y:S01]  /*a290*/  HMMA.16816.F32.BF16 R16, R48.reuse, R38, R16 ;  /* 0x000000263010723c */ /* 0x040fe20000041810 */
[----:B------:R-:W-:Y:S06]  /*a2a0*/  LDSM.16.MT88.4 R36, [R168+0x7800] ;  /* 0x00780000a824783b */ /* 0x000fec0000004200 */
[----:B------:R-:W1:Y:S01]  /*a2b0*/  MUFU.EX2 R82, R82 ;  /* 0x0000005200527308 */ /* 0x000e620000000800 */
[C---:B------:R-:W-:Y:S07]  /*a2c0*/  HMMA.16816.F32.BF16 R32, R48.reuse, R28, R32 ;  /* 0x0000001c3020723c */ /* 0x040fee0000041820 */
[----:B------:R-:W-:Y:S01]  /*a2d0*/  MUFU.EX2 R88, R88 ;  /* 0x0000005800587308 */ /* 0x000fe20000000800 */
[C---:B------:R-:W-:Y:S01]  /*a2e0*/  HMMA.16816.F32.BF16 R20, R48.reuse, R30, R20 ;  /* 0x0000001e3014723c */ /* 0x040fe20000041814 */
[----:B------:R-:W3:Y:S06]  /*a2f0*/  LDSM.16.MT88.4 R28, [R102+0x7800] ;  /* 0x00780000661c783b */ /* 0x000eec0000004200 */
[----:B------:R-:W4:Y:S01]  /*a300*/  MUFU.EX2 R127, R127 ;  /* 0x0000007f007f7308 */ /* 0x000f220000000800 */
[C---:B------:R-:W-:Y:S07]  /*a310*/  HMMA.16816.F32.BF16 R24, R48.reuse, R40, R24 ;  /* 0x000000283018723c */ /* 0x040fee0000041818 */
[----:B------:R-:W-:Y:S01]  /*a320*/  MUFU.EX2 R133, R133 ;  /* 0x0000008500857308 */ /* 0x000fe20000000800 */
[C---:B------:R-:W-:Y:S01]  /*a330*/  HMMA.16816.F32.BF16 R4, R48.reuse, R42, R4 ;  /* 0x0000002a3004723c */ /* 0x040fe20000041804 */
[----:B------:R-:W3:Y:S06]  /*a340*/  LDSM.16.MT88.4 R40, [R164+0x7800] ;  /* 0x00780000a428783b */ /* 0x000eec0000004200 */
[----:B------:R-:W3:Y:S01]  /*a350*/  MUFU.EX2 R90, R90 ;  /* 0x0000005a005a7308 */ /* 0x000ee20000000800 */
[C---:B-----5:R-:W-:Y:S07]  /*a360*/  HMMA.16816.F32.BF16 R44, R48.reuse, R52, R44 ;  /* 0x00000034302c723c */ /* 0x060fee000004182c */
[----:B------:R-:W-:Y:S01]  /*a370*/  MUFU.EX2 R131, R131 ;  /* 0x0000008300837308 */ /* 0x000fe20000000800 */
[----:B------:R-:W-:Y:S01]  /*a380*/  HMMA.16816.F32.BF16 R8, R48, R54, R8 ;  /* 0x000000363008723c */ /* 0x000fe20000041808 */
[----:B--2---:R-:W-:Y:S01]  /*a390*/  F2FP.BF16.F32.PACK_AB R48, R80, R83 ;  /* 0x000000535030723e */ /* 0x004fe200000010ff */
[----:B------:R-:W2:Y:S01]  /*a3a0*/  LDSM.16.MT88.4 R52, [R100+0x7800] ;  /* 0x007800006434783b */ /* 0x000ea20000004200 */
[----:B-1----:R-:W-:-:S02]  /*a3b0*/  F2FP.BF16.F32.PACK_AB R49, R82, R91 ;  /* 0x0000005b5231723e */ /* 0x002fc400000010ff */
[----:B------:R-:W-:Y:S02]  /*a3c0*/  F2FP.BF16.F32.PACK_AB R50, R79, R78 ;  /* 0x0000004e4f32723e */ /* 0x000fe400000010ff */
[----:B----4-:R-:W-:Y:S01]  /*a3d0*/  F2FP.BF16.F32.PACK_AB R51, R127, R88 ;  /* 0x000000587f33723e */ /* 0x010fe200000010ff */
[----:B------:R-:W-:Y:S06]  /*a3e0*/  MUFU.EX2 R136, R136 ;  /* 0x0000008800887308 */ /* 0x000fec0000000800 */
[C---:B---3--:R-:W-:Y:S02]  /*a3f0*/  HMMA.16816.F32.BF16 R32, R48.reuse, R28, R32 ;  /* 0x0000001c3020723c */ /* 0x048fe40000041820 */
        /* <DEDUP_REMOVED lines=16> */
[----:B------:R-:W-:Y:S01]  /*a500*/  HMMA.16816.F32.BF16 R8, R48, R54, R8 ;  /* 0x000000363008723c */ /* 0x000fe20000041808 */
[----:B------:R-:W-:Y:S01]  /*a510*/  F2FP.BF16.F32.PACK_AB R48, R90, R133 ;  /* 0x000000855a30723e */ /* 0x000fe200000010ff */
[----:B------:R-:W2:Y:S01]  /*a520*/  LDSM.16.MT88.4 R52, [R100+0x8000] ;  /* 0x008000006434783b */ /* 0x000ea20000004200 */
[----:B---3--:R-:W-:Y:S01]  /*a530*/  F2FP.BF16.F32.PACK_AB R49, R128, R129 ;  /* 0x000000818031723e */ /* 0x008fe200000010ff */
[----:B------:R-:W-:Y:S01]  /*a540*/  MUFU.EX2 R134, R134 ;  /* 0x0000008600867308 */ /* 0x000fe20000000800 */
[----:B------:R-:W-:-:S02]  /*a550*/  F2FP.BF16.F32.PACK_AB R50, R136, R131 ;  /* 0x000000838832723e */ /* 0x000fc400000010ff */
[----:B-----5:R-:W-:-:S05]  /*a560*/  F2FP.BF16.F32.PACK_AB R51, R135, R132 ;  /* 0x000000848733723e */ /* 0x020fca00000010ff */
[----:B------:R-:W-:Y:S02]  /*a570*/  MUFU.EX2 R119, R119 ;  /* 0x0000007700777308 */ /* 0x000fe40000000800 */
[C---:B-1----:R-:W-:Y:S06]  /*a580*/  HMMA.16816.F32.BF16 R24, R48.reuse, R28, R24 ;  /* 0x0000001c3018723c */ /* 0x042fec0000041818 */
[----:B------:R-:W1:Y:S02]  /*a590*/  MUFU.EX2 R124, R124 ;  /* 0x0000007c007c7308 */ /* 0x000e640000000800 */
[C---:B------:R-:W-:Y:S01]  /*a5a0*/  HMMA.16816.F32.BF16 R4, R48.reuse, R30, R4 ;  /* 0x0000001e3004723c */ /* 0x040fe20000041804 */
[----:B------:R-:W3:Y:S05]  /*a5b0*/  LDSM.16.MT88.4 R28, [R168+0x8800] ;  /* 0x00880000a81c783b */ /* 0x000eea0000004200 */
        /* <DEDUP_REMOVED lines=9> */
[----:B------:R-:W-:Y:S05]  /*a650*/  LDSM.16.MT88.4 R40, [R100+0x8800] ;  /* 0x008800006428783b */ /* 0x000fea0000004200 */
[----:B------:R-:W-:Y:S02]  /*a660*/  MUFU.EX2 R126, R126 ;  /* 0x0000007e007e7308 */ /* 0x000fe40000000800 */
[----:B--2---:R-:W-:Y:S01]  /*a670*/  HMMA.16816.F32.BF16 R44, R48, R52, R44 ;  /* 0x00000034302c723c */ /* 0x004fe2000004182c */
[----:B------:R-:W-:-:S02]  /*a680*/  F2FP.BF16.F32.PACK_AB R52, R130, R123 ;  /* 0x0000007b8234723e */ /* 0x000fc400000010ff */
[----:B-1----:R-:W-:-:S03]  /*a690*/  F2FP.BF16.F32.PACK_AB R53, R124, R119 ;  /* 0x000000777c35723e */ /* 0x002fc600000010ff */
[----:B------:R-:W-:Y:S02]  /*a6a0*/  MUFU.EX2 R111, R111 ;  /* 0x0000006f006f7308 */ /* 0x000fe40000000800 */
[----:B------:R-:W-:Y:S01]  /*a6b0*/  HMMA.16816.F32.BF16 R8, R48, R54, R8 ;  /* 0x000000363008723c */ /* 0x000fe20000041808 */
[----:B------:R-:W1:Y:S01]  /*a6c0*/  LDSM.16.MT88.4 R48, [R102+0x8800] ;  /* 0x008800006630783b */ /* 0x000e620000004200 */
[----:B------:R-:W-:Y:S02]  /*a6d0*/  F2FP.BF16.F32.PACK_AB R54, R134, R121 ;  /* 0x000000798636723e */ /* 0x000fe400000010ff */
[----:B----4-:R-:W-:Y:S02]  /*a6e0*/  F2FP.BF16.F32.PACK_AB R55, R125, R122 ;  /* 0x0000007a7d37723e */ /* 0x010fe400000010ff */
[----:B------:R-:W-:Y:S05]  /*a6f0*/  MUFU.EX2 R113, R113 ;  /* 0x0000007100717308 */ /* 0x000fea0000000800 */
[C---:B---3--:R-:W-:Y:S03]  /*a700*/  HMMA.16816.F32.BF16 R12, R52.reuse, R28, R12 ;  /* 0x0000001c340c723c */ /* 0x048fe6000004180c */
[----:B------:R-:W2:Y:S05]  /*a710*/  MUFU.EX2 R116, R116 ;  /* 0x0000007400747308 */ /* 0x000eaa0000000800 */
[C---:B------:R-:W-:Y:S01]  /*a720*/  HMMA.16816.F32.BF16 R16, R52.reuse, R30, R16 ;  /* 0x0000001e3410723c */ /* 0x040fe20000041810 */
[----:B------:R-:W3:Y:S02]  /*a730*/  LDSM.16.MT88.4 R28, [R168+0x9000] ;  /* 0x00900000a81c783b */ /* 0x000ee40000004200 */
[----:B------:R-:W-:Y:S05]  /*a740*/  MUFU.EX2 R114, R114 ;  /* 0x0000007200727308 */ /* 0x000fea0000000800 */
[C---:B-----5:R-:W-:Y:S03]  /*a750*/  HMMA.16816.F32.BF16 R24, R52.reuse, R36, R24 ;  /* 0x000000243418723c */ /* 0x060fe60000041818 */
[----:B------:R-:W4:Y:S05]  /*a760*/  MUFU.EX2 R115, R115 ;  /* 0x0000007300737308 */ /* 0x000f2a0000000800 */
[C---:B------:R-:W-:Y:S01]  /*a770*/  HMMA.16816.F32.BF16 R4, R52.reuse, R38, R4 ;  /* 0x000000263404723c */ /* 0x040fe20000041804 */
[----:B------:R-:W5:Y:S02]  /*a780*/  LDSM.16.MT88.4 R36, [R164+0x9000] ;  /* 0x00900000a424783b */ /* 0x000f640000004200 */
[----:B------:R-:W-:Y:S05]  /*a790*/  MUFU.EX2 R191, R191 ;  /* 0x000000bf00bf7308 */ /* 0x000fea0000000800 */
[----:B-1----:R-:W-:Y:S01]  /*a7a0*/  HMMA.16816.F32.BF16 R32, R52, R48, R32 ;  /* 0x000000303420723c */ /* 0x002fe20000041820 */
[----:B------:R-:W-:-:S02]  /*a7b0*/  F2FP.BF16.F32.PACK_AB R48, R120, R117 ;  /* 0x000000757830723e */ /* 0x000fc400000010ff */
[----:B--2---:R-:W-:-:S05]  /*a7c0*/  F2FP.BF16.F32.PACK_AB R49, R116, R113 ;  /* 0x000000717431723e */ /* 0x004fca00000010ff */
[----:B------:R-:W-:Y:S01]  /*a7d0*/  HMMA.16816.F32.BF16 R20, R52, R50, R20 ;  /* 0x000000323414723c */ /* 0x000fe20000041814 */
[----:B------:R-:W-:Y:S02]  /*a7e0*/  F2FP.BF16.F32.PACK_AB R50, R111, R126 ;  /* 0x0000007e6f32723e */ /* 0x000fe400000010ff */
[----:B----4-:R-:W-:-:S05]  /*a7f0*/  F2FP.BF16.F32.PACK_AB R51, R115, R114 ;  /* 0x000000727333723e */ /* 0x010fca00000010ff */
[----:B------:R-:W-:Y:S08]  /*a800*/  HMMA.16816.F32.BF16 R44, R52, R40, R44 ;  /* 0x00000028342c723c */ /* 0x000ff0000004182c */
[C---:B---3--:R-:W-:Y:S08]  /*a810*/  HMMA.16816.F32.BF16 R12, R48.reuse, R28, R12 ;  /* 0x0000001c300c723c */ /* 0x048ff0000004180c */
[----:B------:R-:W-:Y:S01]  /*a820*/  HMMA.16816.F32.BF16 R16, R48, R30, R16 ;  /* 0x0000001e3010723c */ /* 0x000fe20000041810 */
[----:B------:R-:W1:Y:S07]  /*a830*/  LDSM.16.MT88.4 R28, [R100+0x9000] ;  /* 0x00900000641c783b */ /* 0x000e6e0000004200 */
[----:B------:R-:W-:Y:S01]  /*a840*/  HMMA.16816.F32.BF16 R8, R52, R42, R8 ;  /* 0x0000002a3408723c */ /* 0x000fe20000041808 */
[----:B------:R-:W-:Y:S01]  /*a850*/  FADD.FTZ R55, R63, R64 ;  /* 0x000000403f377221 */ /* 0x000fe20000010000 */
[--C-:B------:R-:W-:Y:S01]  /*a860*/  FFMA.FTZ R52, R56, UR4, -R106.reuse ;  /* 0x0000000438347c23 */ /* 0x100fe2000801086a */
[--C-:B------:R-:W-:Y:S01]  /*a870*/  FFMA.FTZ R53, R61, UR4, -R106.reuse ;  /* 0x000000043d357c23 */ /* 0x100fe2000801086a */
[----:B------:R-:W-:Y:S01]  /*a880*/  FFMA.FTZ R54, R62, UR4, -R106 ;  /* 0x000000043e367c23 */ /* 0x000fe2000801086a */
[----:B------:R-:W-:Y:S01]  /*a890*/  FADD.FTZ R55, R2, R55 ;  /* 0x0000003702377221 */ /* 0x000fe20000010000 */
[----:B------:R-:W-:Y:S01]  /*a8a0*/  FADD.FTZ R2, R0, R67 ;  /* 0x0000004300027221 */ /* 0x000fe20000010000 */
[----:B------:R-:W2:Y:S01]  /*a8b0*/  LDSM.16.MT88.4 R40, [R102+0x9000] ;  /* 0x009000006628783b */ /* 0x000ea20000004200 */
[C---:B-----5:R-:W-:Y:S01]  /*a8c0*/  HMMA.16816.F32.BF16 R4, R48.reuse, R38, R4 ;  /* 0x000000263004723c */ /* 0x060fe20000041804 */
[----:B------:R-:W-:Y:S01]  /*a8d0*/  FADD.FTZ R84, R84, R55 ;  /* 0x0000003754547221 */ /* 0x000fe20000010000 */
[----:B------:R-:W-:Y:S01]  /*a8e0*/  FADD.FTZ R97, R97, R2 ;  /* 0x0000000261617221 */ /* 0x000fe20000010000 */
[----:B------:R-:W-:Y:S02]  /*a8f0*/  MUFU.EX2 R52, R52 ;  /* 0x0000003400347308 */ /* 0x000fe40000000800 */
[----:B------:R-:W-:Y:S01]  /*a900*/  FADD.FTZ R81, R81, R84 ;  /* 0x0000005451517221 */ /* 0x000fe20000010000 */
[----:B------:R-:W-:Y:S01]  /*a910*/  FADD.FTZ R2, R92, R97 ;  /* 0x000000615c027221 */ /* 0x000fe20000010000 */
[----:B------:R-:W-:Y:S01]  /*a920*/  LDSM.16.MT88.4 R84, [R164+0x9800] ;  /* 0x00980000a454783b */ /* 0x000fe20000004200 */
[C---:B------:R-:W-:Y:S01]  /*a930*/  HMMA.16816.F32.BF16 R24, R48.reuse, R36, R24 ;  /* 0x000000243018723c */ /* 0x040fe20000041818 */
[----:B------:R-:W-:Y:S01]  /*a940*/  FADD.FTZ R76, R76, R81 ;  /* 0x000000514c4c7221 */ /* 0x000fe20000010000 */
[----:B------:R-:W-:Y:S01]  /*a950*/  FADD.FTZ R38, R89, R2 ;  /* 0x0000000259267221 */ /* 0x000fe20000010000 */
[----:B------:R-:W3:Y:S01]  /*a960*/  LDSM.16.MT88.4 R92, [R168+0x9800] ;  /* 0x00980000a85c783b */ /* 0x000ee20000004200 */
[--C-:B------:R-:W-:Y:S01]  /*a970*/  FFMA.FTZ R36, R3, UR4, -R65.reuse ;  /* 0x0000000403247c23 */ /* 0x100fe20008010841 */
        /* <DEDUP_REMOVED lines=9> */
[----:B-1----:R-:W-:Y:S02]  /*aa10*/  HMMA.16816.F32.BF16 R44, R48, R28, R44 ;  /* 0x0000001c302c723c */ /* 0x002fe4000004182c */
[----:B------:R-:W-:-:S02]  /*aa20*/  FADD.FTZ R28, R74, R75 ;  /* 0x0000004b4a1c7221 */ /* 0x000fc40000010000 */
[----:B------:R-:W-:Y:S01]  /*aa30*/  MUFU.EX2 R54, R54 ;  /* 0x0000003600367308 */ /* 0x000fe20000000800 */
[----:B------:R-:W-:Y:S01]  /*aa40*/  FADD.FTZ R70, R71, R70 ;  /* 0x0000004647467221 */ /* 0x000fe20000010000 */
[----:B------:R-:W-:-:S03]  /*aa50*/  FADD.FTZ R28, R77, R28 ;  /* 0x0000001c4d1c7221 */ /* 0x000fc60000010000 */
[----:B------:R-:W-:Y:S01]  /*aa60*/  FADD.FTZ R83, R83, R70 ;  /* 0x0000004653537221 */ /* 0x000fe20000010000 */
[C---:B------:R-:W-:Y:S01]  /*aa70*/  HMMA.16816.F32.BF16 R8, R48.reuse, R30, R8 ;  /* 0x0000001e3008723c */ /* 0x040fe20000041808 */
[----:B------:R-:W-:Y:S01]  /*aa80*/  FADD.FTZ R91, R91, R28 ;  /* 0x0000001c5b5b7221 */ /* 0x000fe20000010000 */
[----:B------:R-:W1:Y:S01]  /*aa90*/  MUFU.EX2 R37, R59 ;  /* 0x0000003b00257308 */ /* 0x000e620000000800 */
[----:B------:R-:W-:Y:S01]  /*aaa0*/  FADD.FTZ R83, R80, R83 ;  /* 0x0000005350537221 */ /* 0x000fe20000010000 */
[----:B----4-:R-:W-:Y:S01]  /*aab0*/  F2FP.BF16.F32.PACK_AB R68, R53, R52 ;  /* 0x000000343544723e */ /* 0x010fe200000010ff */
[----:B------:R-:W-:Y:S01]  /*aac0*/  FADD.FTZ R91, R82, R91 ;  /* 0x0000005b525b7221 */ /* 0x000fe20000010000 */
[----:B------:R-:W4:Y:S01]  /*aad0*/  LDSM.16.MT88.4 R28, [R102+0x9800] ;  /* 0x00980000661c783b */ /* 0x000f220000004200 */
[----:B------:R-:W-:Y:S01]  /*aae0*/  FADD.FTZ R78, R78, R83 ;  /* 0x000000534e4e7221 */ /* 0x000fe20000010000 */
[----:B--2---:R-:W-:Y:S01]  /*aaf0*/  HMMA.16816.F32.BF16 R32, R48, R40, R32 ;  /* 0x000000283020723c */ /* 0x004fe20000041820 */
[----:B------:R-:W-:Y:S01]  /*ab00*/  FADD.FTZ R88, R88, R91 ;  /* 0x0000005b58587221 */ /* 0x000fe20000010000 */
[----:B------:R-:W-:Y:S01]  /*ab10*/  MUFU.EX2 R0, R36 ;  /* 0x0000002400007308 */ /* 0x000fe20000000800 */
[----:B------:R-:W-:-:S02]  /*ab20*/  FADD.FTZ R78, R79, R78 ;  /* 0x0000004e4f4e7221 */ /* 0x000fc40000010000 */
[----:B------:R-:W-:Y:S02]  /*ab30*/  FADD.FTZ R88, R127, R88 ;  /* 0x000000587f587221 */ /* 0x000fe40000010000 */
[----:B------:R-:W-:Y:S01]  /*ab40*/  FADD.FTZ R133, R133, R78 ;  /* 0x0000004e85857221 */ /* 0x000fe20000010000 */
[----:B------:R-:W-:Y:S01]  /*ab50*/  HMMA.16816.F32.BF16 R20, R48, R42, R20 ;  /* 0x0000002a3014723c */ /* 0x000fe20000041814 */
[----:B------:R-:W-:Y:S01]  /*ab60*/  FADD.FTZ R129, R129, R88 ;  /* 0x0000005881817221 */ /* 0x000fe20000010000 */
[----:B------:R-:W2:Y:S01]  /*ab70*/  MUFU.EX2 R3, R3 ;  /* 0x0000000300037308 */ /* 0x000ea20000000800 */
[----:B-1----:R-:W-:Y:S01]  /*ab80*/  F2FP.BF16.F32.PACK_AB R70, R37, R54 ;  /* 0x000000362546723e */ /* 0x002fe200000010ff */
        /* <DEDUP_REMOVED lines=19> */
[----:B---3--:R-:W-:Y:S01]  /*acc0*/  HMMA.16816.F32.BF16 R96, R68, R92, R12 ;  /* 0x0000005c4460723c */ /* 0x008fe2000004180c */
        /* <DEDUP_REMOVED lines=16> */
[----:B------:R-:W-:Y:S02]  /*add0*/  HMMA.16816.F32.BF16 R84, R68, R86, R4 ;  /* 0x000000564454723c */ /* 0x000fe40000041804 */
[----:B------:R-:W-:Y:S01]  /*ade0*/  FADD.FTZ R192, R37, R54 ;  /* 0x0000003625c07221 */ /* 0x000fe20000010000 */
[----:B------:R-:W-:Y:S01]  /*adf0*/  FADD.FTZ R191, R191, R2 ;  /* 0x00000002bfbf7221 */ /* 0x000fe20000010000 */
[----:B------:R-:W-:-:S04]  /*ae00*/  MOV R2, R108 ;  /* 0x0000006c00027202 */ /* 0x000fc80000000f00 */
[C---:B----4-:R-:W-:Y:S08]  /*ae10*/  HMMA.16816.F32.BF16 R80, R68.reuse, R28, R32 ;  /* 0x0000001c4450723c */ /* 0x050ff00000041820 */
[C---:B------:R-:W-:Y:S08]  /*ae20*/  HMMA.16816.F32.BF16 R76, R68.reuse, R30, R20 ;  /* 0x0000001e444c723c */ /* 0x040ff00000041814 */
[C---:B-1----:R-:W-:Y:S08]  /*ae30*/  HMMA.16816.F32.BF16 R72, R68.reuse, R12, R44 ;  /* 0x0000000c4448723c */ /* 0x042ff0000004182c */
[----:B------:R-:W-:-:S15]  /*ae40*/  HMMA.16816.F32.BF16 R68, R68, R14, R8 ;  /* 0x0000000e4444723c */ /* 0x000fde0000041808 */
[----:B------:R-:W-:-:S05]  /*ae50*/  NOP ;  /* 0x0000000000007918 */ /* 0x000fca0000000000 */
.L_x_4712:
        /* <DEDUP_REMOVED lines=11> */
[----:B------:R-:W3:Y:S08]  /*af10*/  LDCU UR4, c[0x0][0x45c] ;  /* 0x00008b80ff0477ac */ /* 0x000ef00008000800 */
[----:B------:R-:W-:Y:S01]  /*af20*/  @!P2 IADD3 R188, P6, PT, RZ, -R188, RZ ;  /* 0x800000bcffbca210 */ /* 0x000fe20007fde0ff */
[----:B------:R-:W4:Y:S01]  /*af30*/  LDCU.64 UR6, c[0x0][0x3a0] ;  /* 0x00007400ff0677ac */ /* 0x000f220008000a00 */
[----:B------:R-:W1:Y:S11]  /*af40*/  LDCU.64 UR8, c[0x0][0x3a8] ;  /* 0x00007500ff0877ac */ /* 0x000e760008000a00 */
.L_x_4724:
        /* <DEDUP_REMOVED lines=15> */
[----:B------:R-:W5:Y:S04]  /*b040*/  LDC R5, c[0x0][0x4f0] ;  /* 0x00013c00ff057b82 */ /* 0x000f680000000800 */
[----:B------:R-:W-:Y:S02]  /*b050*/  IABS R7, R6 ;  /* 0x0000000600077213 */ /* 0x000fe40000000000 */
[-C--:B-----5:R-:W-:Y:S02]  /*b060*/  IABS R3, R5.reuse ;  /* 0x0000000500037213 */ /* 0x0a0fe40000000000 */
[----:B------:R-:W-:Y:S02]  /*b070*/  LOP3.LUT R6, R6, R5, RZ, 0x3c, !PT ;  /* 0x0000000506067212 */ /* 0x000fe400078e3cff */
[----:B------:R-:W5:Y:S10]  /*b080*/  I2F.RP R10, R3 ;  /* 0x00000003000a7306 */ /* 0x000f740000209400 */
[----:B-----5:R-:W5:Y:S02]  /*b090*/  MUFU.RCP R2, R10 ;  /* 0x0000000a00027308 */ /* 0x020f640000001000 */
[----:B-----5:R-:W-:Y:S08]  /*b0a0*/  VIADD R8, R2, 0xffffffe ;  /* 0x0ffffffe02087836 */ /* 0x020ff00000000000 */
[----:B------:R-:W5:Y:S02]  /*b0b0*/  F2I.FTZ.U32.TRUNC.NTZ R9, R8 ;  /* 0x0000000800097305 */ /* 0x000f64000021f000 */
[--C-:B-----5:R-:W-:Y:S01]  /*b0c0*/  IMAD.MOV R2, RZ, RZ, -R9.reuse ;  /* 0x000000ffff027224 */ /* 0x120fe200078e0a09 */
[----:B------:R-:W-:Y:S03]  /*b0d0*/  MOV R8, RZ ;  /* 0x000000ff00087202 */ /* 0x000fe60000000f00 */
        /* <DEDUP_REMOVED lines=18> */
[-C--:B------:R-:W-:Y:S02]  /*b200*/  LOP3.LUT R3, R190, R5.reuse, RZ, 0x3c, !PT ;  /* 0x00000005be037212 */ /* 0x080fe400078e3cff */
[----:B------:R-:W-:Y:S03]  /*b210*/  LOP3.LUT R7, RZ, R5, RZ, 0x33, !PT ;  /* 0x00000005ff077212 */ /* 0x000fe600078e33ff */
        /* <DEDUP_REMOVED lines=9> */
[-C--:B------:R-:W-:Y:S01]  /*b2b0*/  LEA.HI.X.SX32 R15, R11, R187.reuse, 0x2, P4 ;  /* 0x000000bb0b0f7211 */ /* 0x080fe200020f16ff */
[----:B------:R-:W5:Y:S01]  /*b2c0*/  LDC.64 R2, c[0x0][0x3c0] ;  /* 0x0000f000ff027b82 */ /* 0x000f620000000a00 */
[C---:B------:R-:W-:Y:S01]  /*b2d0*/  LEA R12, P3, R7.reuse, R186, 0x2 ;  /* 0x000000ba070c7211 */ /* 0x040fe200078610ff */
[C---:B------:R-:W-:Y:S02]  /*b2e0*/  IMAD.IADD R8, R7.reuse, 0x1, -R11 ;  /* 0x0000000107087824 */ /* 0x040fe400078e0a0b */
[----:B------:R-:W2:Y:S01]  /*b2f0*/  LDG.E R9, desc[UR16][R14.64] ;  /* 0x000000100e097981 */ /* 0x000ea2000c1e1900 */
[----:B------:R-:W-:Y:S01]  /*b300*/  LEA.HI.X.SX32 R13, R7, R187, 0x2, P3 ;  /* 0x000000bb070d7211 */ /* 0x000fe200018f16ff */
[----:B------:R-:W-:Y:S04]  /*b310*/  IMAD R5, R8, R5, -0x80 ;  /* 0xffffff8008057424 */ /* 0x000fe800078e0205 */
[----:B------:R-:W2:Y:S01]  /*b320*/  LDG.E R6, desc[UR16][R12.64] ;  /* 0x000000100c067981 */ /* 0x000ea2000c1e1900 */
[----:B------:R-:W-:Y:S05]  /*b330*/  SHF.R.S32.HI R7, RZ, 0x1f, R5 ;  /* 0x0000001fff077819 */ /* 0x000fea0000011405 */
[-C--:B-----5:R-:W-:Y:S02]  /*b340*/  IMAD R8, R7, R2.reuse, RZ ;  /* 0x0000000207087224 */ /* 0x0a0fe400078e02ff */
[C---:B------:R-:W-:Y:S04]  /*b350*/  IMAD.WIDE.U32 R10, R5.reuse, R2, RZ ;  /* 0x00000002050a7225 */ /* 0x040fe800078e00ff */
[----:B------:R-:W-:Y:S05]  /*b360*/  IMAD R8, R5, R3, R8 ;  /* 0x0000000305087224 */ /* 0x000fea00078e0208 */
[----:B------:R-:W-:Y:S01]  /*b370*/  IADD3 R11, PT, PT, R11, R8, RZ ;  /* 0x000000080b0b7210 */ /* 0x000fe20007ffe0ff */
[----:B--2---:R-:W-:Y:S04]  /*b380*/  IMAD.IADD R6, R9, 0x1, -R6 ;  /* 0x0000000109067824 */ /* 0x004fe800078e0a06 */
[----:B------:R-:W-:Y:S01]  /*b390*/  IMAD.WIDE.U32 R10, R6, UR8, R10 ;  /* 0x00000008060a7c25 */ /* 0x000fe2000f8e000a */
[----:B------:R-:W-:Y:S02]  /*b3a0*/  SHF.R.S32.HI R3, RZ, 0x1f, R6 ;  /* 0x0000001fff037819 */ /* 0x000fe40000011406 */
[----:B------:R-:W-:Y:S03]  /*b3b0*/  LEA R178, P3, R10, R4, 0x1 ;  /* 0x000000040ab27211 */ /* 0x000fe600078608ff */
[----:B------:R-:W-:Y:S04]  /*b3c0*/  IMAD R3, R3, UR8, RZ ;  /* 0x0000000803037c24 */ /* 0x000fe8000f8e02ff */
[----:B------:R-:W-:Y:S04]  /*b3d0*/  IMAD R3, R6, UR9, R3 ;  /* 0x0000000906037c24 */ /* 0x000fe8000f8e0203 */
[----:B------:R-:W-:Y:S05]  /*b3e0*/  IMAD.IADD R3, R11, 0x1, R3 ;  /* 0x000000010b037824 */ /* 0x000fea00078e0203 */
[----:B------:R-:W-:Y:S07]  /*b3f0*/  LEA.HI.X R179, R10, R0, R3, 0x1, P3 ;  /* 0x000000000ab37211 */ /* 0x000fee00018f0c03 */
.L_x_4721:
[----:B------:R-:W-:Y:S01]  /*b400*/  @!PT LDS RZ, [RZ] ;  /* 0x00000000fffff984 */ /* 0x000fe20000000800 */
[----:B------:R-:W-:Y:S01]  /*b410*/  @!PT LDS RZ, [RZ] ;  /* 0x00000000fffff984 */ /* 0x000fe20000000800 */
[----:B------:R-:W-:Y:S01]  /*b420*/  @!PT LDS RZ, [RZ] ;  /* 0x00000000fffff984 */ /* 0x000fe20000000800 */
[----:B------:R-:W-:Y:S01]  /*b430*/  @!P1 LDGSTS.E.BYPASS.LTC128B.128 [R183+0x6000], desc[UR16][R178.64] ;  /* 0x06000000b2b79fae */ /* 0x000fe2000b981a10 */
[C---:B------:R-:W-:Y:S02]  /*b440*/  SHF.L.U32 R3, R2.reuse, 0x5, RZ ;  /* 0x0000000502037819 */ /* 0x040fe400000006ff */
[----:B-1----:R-:W-:Y:S02]  /*b450*/  SHF.L.U64.HI R0, R2, 0x5, R177 ;  /* 0x0000000502007819 */ /* 0x002fe400000102b1 */
[----:B------:R-:W-:Y:S03]  /*b460*/  IADD3 R194, P3, PT, R3, R178, RZ ;  /* 0x000000b203c27210 */ /* 0x000fe60007f7e0ff */
[----:B------:R-:W-:Y:S01]  /*b470*/  @P1 STS.128 [R183+0x6000], RZ ;  /* 0x006000ffb7001388 */ /* 0x000fe20000000c00 */
[----:B------:R-:W-:Y:S02]  /*b480*/  IADD3.X R195, PT, PT, R0, R179, RZ, P3, !PT ;  /* 0x000000b300c37210 */ /* 0x000fe40001ffe4ff */
[CC--:B------:R-:W-:Y:S02]  /*b490*/  @!P0 LEA R198, P3, R2.reuse, R194.reuse, 0x7 ;  /* 0x000000c202c68211 */ /* 0x0c0fe400078638ff */
[C---:B------:R-:W-:Y:S01]  /*b4a0*/  @!P0 LEA R202, P4, R2.reuse, R194, 0x6 ;  /* 0x000000c202ca8211 */ /* 0x040fe200078830ff */
[C---:B------:R-:W-:Y:S01]  /*b4b0*/  @!P0 IMAD.WIDE.U32 R200, R2.reuse, 0x60, R194 ;  /* 0x0000006002c88825 */ /* 0x040fe200078e00c2 */
[--C-:B------:R-:W-:Y:S01]  /*b4c0*/  @!P0 LEA.HI.X R199, R2, R195, R177.reuse, 0x7, P3 ;  /* 0x000000c302c78211 */ /* 0x100fe200018f3cb1 */
[----:B------:R-:W-:Y:S01]  /*b4d0*/  @P0 STS.128 [R183+0x6800], RZ ;  /* 0x006800ffb7000388 */ /* 0x000fe20000000c00 */
[----:B------:R-:W-:Y:S01]  /*b4e0*/  @!P0 IADD3 R206, P3, PT, R194, R3, RZ ;  /* 0x00000003c2ce8210 */ /* 0x000fe20007f7e0ff */
[----:B------:R-:W-:Y:S01]  /*b4f0*/  @!P0 IMAD R3, R177, 0x60, RZ ;  /* 0x00000060b1038824 */ /* 0x000fe200078e02ff */
[C---:B------:R-:W-:Y:S01]  /*b500*/  @!P0 LEA.HI.X R203, R2.reuse, R195, R177, 0x6, P4 ;  /* 0x000000c302cb8211 */ /* 0x040fe200020f34b1 */
[C---:B------:R-:W-:Y:S01]  /*b510*/  @!P0 IMAD.WIDE.U32 R196, R2.reuse, 0xa0, R194 ;  /* 0x000000a002c48825 */ /* 0x040fe200078e00c2 */
[----:B------:R-:W-:Y:S02]  /*b520*/  @!P0 IADD3.X R207, PT, PT, R195, R0, RZ, P3, !PT ;  /* 0x00000000c3cf8210 */ /* 0x000fe40001ffe4ff */
[----:B------:R-:W-:Y:S01]  /*b530*/  @!P0 IADD3 R201, PT, PT, R3, R201, RZ ;  /* 0x000000c903c98210 */ /* 0x000fe20007ffe0ff */
[----:B------:R-:W-:Y:S01]  /*b540*/  @!PT LDS RZ, [RZ] ;  /* 0x00000000fffff984 */ /* 0x000fe20000000800 */
[----:B------:R-:W-:Y:S01]  /*b550*/  @!PT LDS RZ, [RZ] ;  /* 0x00000000fffff984 */ /* 0x000fe20000000800 */
[----:B------:R-:W-:Y:S01]  /*b560*/  @!PT LDS RZ, [RZ] ;  /* 0x00000000fffff984 */ /* 0x000fe20000000800 */
[----:B------:R-:W-:Y:S01]  /*b570*/  @!P0 LDGSTS.E.BYPASS.LTC128B.128 [R183+0x6800], desc[UR16][R194.64] ;  /* 0x06800000c2b78fae */ /* 0x000fe2000b981a10 */
[----:B------:R-:W-:Y:S02]  /*b580*/  @!P0 MOV R204, R194 ;  /* 0x000000c200cc8202 */ /* 0x000fe40000000f00 */
[----:B------:R-:W-:Y:S02]  /*b590*/  @!P0 MOV R205, R195 ;  /* 0x000000c300cd8202 */ /* 0x000fe40000000f00 */
[----:B------:R-:W-:Y:S03]  /*b5a0*/  ISETP.NE.AND P3, PT, R189, 0x1, PT ;  /* 0x00000001bd00780c */ /* 0x000fe60003f65270 */
[----:B------:R-:W-:Y:S01]  /*b5b0*/  @P0 STS.128 [R183+0x7000], RZ ;  /* 0x007000ffb7000388 */ /* 0x000fe20000000c00 */
[----:B------:R-:W-:Y:S04]  /*b5c0*/  @!P0 IMAD.WIDE.U32 R204, R2, 0xc0, R204 ;  /* 0x000000c002cc8825 */ /* 0x000fe800078e00cc */
[C---:B------:R-:W-:Y:S02]  /*b5d0*/  @!P0 IMAD R2, R177.reuse, 0xa0, RZ ;  /* 0x000000a0b1028824 */ /* 0x040fe400078e02ff */
[----:B------:R-:W-:Y:S01]  /*b5e0*/  @!P0 IMAD R177, R177, 0xc0, RZ ;  /* 0x000000c0b1b18824 */ /* 0x000fe200078e02ff */
[----:B------:R-:W-:Y:S01]  /*b5f0*/  @!PT LDS RZ, [RZ] ;  /* 0x00000000fffff984 */ /* 0x000fe20000000800 */
[----:B------:R-:W-:Y:S01]  /*b600*/  @!PT LDS RZ, [RZ] ;  /* 0x00000000fffff984 */ /* 0x000fe20000000800 */
[----:B------:R-:W-:Y:S01]  /*b610*/  @!PT LDS RZ, [RZ] ;  /* 0x00000000fffff984 */ /* 0x000fe20000000800 */
[----:B------:R1:W-:Y:S02]  /*b620*/  @!P0 LDGSTS.E.BYPASS.LTC128B.128 [R183+0x7000], desc[UR16][R206.64] ;  /* 0x07000000ceb78fae */ /* 0x0003e4000b981a10 */
[----:B------:R-:W-:Y:S02]  /*b630*/  @!P0 IADD3 R197, PT, PT, R2, R197, RZ ;  /* 0x000000c502c58210 */ /* 0x000fe40007ffe0ff */
[----:B------:R-:W-:Y:S04]  /*b640*/  @!P0 IADD3 R205, PT, PT, R177, R205, RZ ;  /* 0x000000cdb1cd8210 */ /* 0x000fe80007ffe0ff */
        /* <DEDUP_REMOVED lines=25> */
[----:B------:R-:W-:Y:S08]  /*b7e0*/  LDSM.16.M88.4 R104, [R173] ;  /* 0x00000000ad68783b */ /* 0x000ff00000000200 */
[----:B------:R-:W2:Y:S08]  /*b7f0*/  LDSM.16.M88.4 R108, [R172+UR5+0x2000] ;  /* 0x00200005ac6c783b */ /* 0x000eb00008000200 */
[----:B------:R-:W3:Y:S08]  /*b800*/  LDSM.16.M88.4 R112, [R172+UR5+0x2800] ;  /* 0x00280005ac70783b */ /* 0x000ef00008000200 */
[----:B------:R-:W4:Y:S08]  /*b810*/  LDSM.16.M88.4 R116, [R172+UR5+0x3000] ;  /* 0x00300005ac74783b */ /* 0x000f300008000200 */
[----:B------:R-:W1:Y:S08]  /*b820*/  LDSM.16.M88.4 R120, [R172+UR5+0x3800] ;  /* 0x00380005ac78783b */ /* 0x000e700008000200 */
[----:B------:R-:W5:Y:S08]  /*b830*/  LDSM.16.M88.4 R124, [R172+UR5+0x4000] ;  /* 0x00400005ac7c783b */ /* 0x000f700008000200 */
[----:B------:R-:W5:Y:S08]  /*b840*/  LDSM.16.M88.4 R128, [R172+UR5+0x4800] ;  /* 0x00480005ac80783b */ /* 0x000f700008000200 */
[----:B------:R-:W5:Y:S08]  /*b850*/  LDSM.16.M88.4 R132, [R172+UR5+0x5000] ;  /* 0x00500005ac84783b */ /* 0x000f700008000200 */
[----:B------:R-:W5:Y:S08]  /*b860*/  LDSM.16.M88.4 R136, [R172+UR5+0x5800] ;  /* 0x00580005ac88783b */ /* 0x000f700008000200 */
[----:B------:R-:W-:Y:S08]  /*b870*/  LDSM.16.M88.4 R140, [R171] ;  /* 0x00000000ab8c783b */ /* 0x000ff00000000200 */
[----:B------:R-:W5:Y:S08]  /*b880*/  LDSM.16.M88.4 R144, [R167+0x2000] ;  /* 0x00200000a790783b */ /* 0x000f700000000200 */
[----:B------:R-:W0:Y:S08]  /*b890*/  LDGDEPBAR ;  /* 0x00000000000079af */ /* 0x000e300000000000 */
[----:B------:R-:W5:Y:S08]  /*b8a0*/  LDSM.16.M88.4 R148, [R167+0x2800] ;  /* 0x00280000a794783b */ /* 0x000f700000000200 */
[----:B------:R-:W5:Y:S08]  /*b8b0*/  LDSM.16.M88.4 R152, [R167+0x3000] ;  /* 0x00300000a798783b */ /* 0x000f700000000200 */
[----:B------:R-:W5:Y:S08]  /*b8c0*/  LDSM.16.M88.4 R156, [R167+0x3800] ;  /* 0x00380000a79c783b */ /* 0x000f700000000200 */
[----:B------:R-:W5:Y:S01]  /*b8d0*/  LDSM.16.M88.4 R160, [R167+0x4000] ;  /* 0x00400000a7a0783b */ /* 0x000f620000000200 */
[C---:B--2---:R-:W-:Y:S08]  /*b8e0*/  HMMA.16816.F32.BF16 R4, R104.reuse, R108, RZ ;  /* 0x0000006c6804723c */ /* 0x044ff000000418ff */
[C---:B------:R-:W-:Y:S01]  /*b8f0*/  HMMA.16816.F32.BF16 R8, R104.reuse, R110, RZ ;  /* 0x0000006e6808723c */ /* 0x040fe200000418ff */
[----:B------:R-:W-:Y:S07]  /*b900*/  LDSM.16.M88.4 R108, [R167+0x5000] ;  /* 0x00500000a76c783b */ /* 0x000fee0000000200 */
[C---:B---3--:R-:W-:Y:S08]  /*b910*/  HMMA.16816.F32.BF16 R12, R104.reuse, R112, RZ ;  /* 0x00000070680c723c */ /* 0x048ff000000418ff */
[C---:B------:R-:W-:Y:S01]  /*b920*/  HMMA.16816.F32.BF16 R16, R104.reuse, R114, RZ ;  /* 0x000000726810723c */ /* 0x040fe200000418ff */
[----:B------:R-:W-:Y:S07]  /*b930*/  LDSM.16.M88.4 R112, [R167+0x5800] ;  /* 0x00580000a770783b */ /* 0x000fee0000000200 */
[C---:B----4-:R-:W-:Y:S08]  /*b940*/  HMMA.16816.F32.BF16 R20, R104.reuse, R116, RZ ;  /* 0x000000746814723c */ /* 0x050ff000000418ff */
[C---:B------:R-:W-:Y:S01]  /*b950*/  HMMA.16816.F32.BF16 R24, R104.reuse, R118, RZ ;  /* 0x000000766818723c */ /* 0x040fe200000418ff */
[----:B------:R-:W-:Y:S07]  /*b960*/  LDSM.16.M88.4 R116, [R170] ;  /* 0x00000000aa74783b */ /* 0x000fee0000000200 */
[C---:B-1----:R-:W-:Y:S08]  /*b970*/  HMMA.16816.F32.BF16 R28, R104.reuse, R120, RZ ;  /* 0x00000078681c723c */ /* 0x042ff000000418ff */
        /* <DEDUP_REMOVED lines=49> */
[C---:B------:R-:W-:Y:S08]  /*bc90*/  HMMA.16816.F32.BF16 R48, R116.reuse, R114, R48 ;  /* 0x000000727430723c */ /* 0x040ff00000041830 */
[C---:B----4-:R-:W-:Y:S08]  /*bca0*/  HMMA.16816.F32.BF16 R52, R116.reuse, R120, R52 ;  /* 0x000000787434723c */ /* 0x050ff00000041834 */
[C---:B------:R-:W-:Y:S08]  /*bcb0*/  HMMA.16816.F32.BF16 R56, R116.reuse, R122, R56 ;  /* 0x0000007a7438723c */ /* 0x040ff00000041838 */
[C---:B-----5:R-:W-:Y:S08]  /*bcc0*/  HMMA.16816.F32.BF16 R60, R116.reuse, R124, R60 ;  /* 0x0000007c743c723c */ /* 0x060ff0000004183c */
        /* <DEDUP_REMOVED lines=8> */
[C---:B------:R-:W-:Y:S01]  /*bd50*/  HMMA.16816.F32.BF16 R16, R128.reuse, R106, R16 ;  /* 0x0000006a8010723c */ /* 0x040fe20000041810 */
[----:B------:R-:W1:Y:S01]  /*bd60*/  MUFU.TANH R250, R250 ;  /* 0x000000fa00fa7308 */ /* 0x000e620000002400 */
[----:B------:R-:W3:Y:S01]  /*bd70*/  LDSM.16.M88.4 R104, [R165+0x3800] ;  /* 0x00380000a568783b */ /* 0x000ee20000000200 */
[----:B------:R-:W-:Y:S01]  /*bd80*/  FMUL.FTZ R0, R8, UR10 ;  /* 0x0000000a08007c20 */ /* 0x000fe20008410000 */
[----:B------:R-:W-:Y:S01]  /*bd90*/  FMUL.FTZ R252, R9, UR10 ;  /* 0x0000000a09fc7c20 */ /* 0x000fe20008410000 */
[----:B------:R-:W-:Y:S01]  /*bda0*/  FMUL.FTZ R249, R10, UR10 ;  /* 0x0000000a0af97c20 */ /* 0x000fe20008410000 */
[----:B------:R-:W-:Y:S02]  /*bdb0*/  FMUL.FTZ R247, R11, UR10 ;  /* 0x0000000a0bf77c20 */ /* 0x000fe40008410000 */
[C---:B--2---:R-:W-:Y:S03]  /*bdc0*/  HMMA.16816.F32.BF16 R20, R128.reuse, R108, R20 ;  /* 0x0000006c8014723c */ /* 0x044fe60000041814 */
[----:B------:R2:W4:Y:S01]  /*bdd0*/  MUFU.TANH R154, R0 ;  /* 0x00000000009a7308 */ /* 0x0005220000002400 */
[----:B------:R-:W-:Y:S01]  /*bde0*/  FMUL.FTZ R246, R12, UR10 ;  /* 0x0000000a0cf67c20 */ /* 0x000fe20008410000 */
[----:B------:R-:W-:Y:S01]  /*bdf0*/  FMUL.FTZ R244, R13, UR10 ;  /* 0x0000000a0df47c20 */ /* 0x000fe20008410000 */
[----:B------:R-:W-:Y:S01]  /*be00*/  FMUL.FTZ R241, R14, UR10 ;  /* 0x0000000a0ef17c20 */ /* 0x000fe20008410000 */
[----:B------:R-:W-:Y:S01]  /*be10*/  FMUL.FTZ R239, R15, UR10 ;  /* 0x0000000a0fef7c20 */ /* 0x000fe20008410000 */
[C---:B------:R-:W-:Y:S05]  /*be20*/  HMMA.16816.F32.BF16 R24, R128.reuse, R110, R24 ;  /* 0x0000006e8018723c */ /* 0x040fea0000041818 */
[----:B------:R-:W1:Y:S01]  /*be30*/  MUFU.TANH R248, R248 ;  /* 0x000000f800f87308 */ /* 0x000e620000002400 */
[----:B------:R-:W5:Y:S01]  /*be40*/  LDSM.16.M88.4 R108, [R165+0x4000] ;  /* 0x00400000a56c783b */ /* 0x000f620000000200 */
        /* <DEDUP_REMOVED lines=15> */
[C---:B---3--:R-:W-:Y:S09]  /*bf40*/  HMMA.16816.F32.BF16 R28, R128.reuse, R104, R28 ;  /* 0x00000068801c723c */ /* 0x048ff2000004181c */
[----:B------:R-:W3:Y:S01]  /*bf50*/  MUFU.TANH R249, R249 ;  /* 0x000000f900f97308 */ /* 0x000ee20000002400 */
[C---:B------:R-:W-:Y:S01]  /*bf60*/  HMMA.16816.F32.BF16 R32, R128.reuse, R106, R32 ;  /* 0x0000006a8020723c */ /* 0x040fe20000041820 */
[----:B------:R-:W2:Y:S08]  /*bf70*/  LDSM.16.M88.4 R104, [R165+0x4800] ;  /* 0x00480000a568783b */ /* 0x000eb00000000200 */
        /* <DEDUP_REMOVED lines=24> */
[C---:B--2---:R-:W-:Y:S09]  /*c100*/  HMMA.16816.F32.BF16 R44, R128.reuse, R104, R44 ;  /* 0x00000068802c723c */ /* 0x044ff2000004182c */
[----:B------:R-:W2:Y:S01]  /*c110*/  MUFU.TANH R242, R242 ;  /* 0x000000f200f27308 */ /* 0x000ea20000002400 */
[C---:B------:R-:W-:Y:S01]  /*c120*/  HMMA.16816.F32.BF16 R48, R128.reuse, R106, R48 ;  /* 0x0000006a8030723c */ /* 0x040fe20000041830 */
[----:B------:R-:W4:Y:S01]  /*c130*/  LDSM.16.M88.4 R104, [R165+0x5800] ;  /* 0x00580000a568783b */ /* 0x000f220000000200 */
[----:B------:R-:W-:Y:S07]  /*c140*/  DEPBAR.LE SB0, 0x0 ;  /* 0x000080000000791a */ /* 0x000fee0000000000 */
[----:B------:R-:W1:Y:S01]  /*c150*/  MUFU.TANH R240, R240 ;  /* 0x000000f000f07308 */ /* 0x000e620000002400 */
[C---:B-----5:R-:W-:Y:S09]  /*c160*/  HMMA.16816.F32.BF16 R52, R128.reuse, R108, R52 ;  /* 0x0000006c8034723c */ /* 0x060ff20000041834 */
[----:B------:R-:W1:Y:S01]  /*c170*/  MUFU.TANH R237, R237 ;  /* 0x000000ed00ed7308 */ /* 0x000e620000002400 */
[----:B------:R-:W-:Y:S01]  /*c180*/  BAR.SYNC.DEFER_BLOCKING 0x0 ;  /* 0x0000000000007b1d */ /* 0x000fe20000010000 */
        /* <DEDUP_REMOVED lines=19> */
[----:B------:R-:W-:Y:S01]  /*c2c0*/  FMUL.FTZ R197, R59, UR10 ;  /* 0x0000000a3bc57c20 */ /* 0x000fe20008410000 */
[C---:B----4-:R-:W-:Y:S08]  /*c2d0*/  HMMA.16816.F32.BF16 R60, R128.reuse, R104, R60 ;  /* 0x00000068803c723c */ /* 0x050ff0000004183c */
[----:B------:R-:W4:Y:S01]  /*c2e0*/  MUFU.TANH R233, R233 ;  /* 0x000000e900e97308 */ /* 0x000f220000002400 */
[----:B------:R-:W-:Y:S09]  /*c2f0*/  HMMA.16816.F32.BF16 R64, R128, R106, R64 ;  /* 0x0000006a8040723c */ /* 0x000ff20000041840 */
[----:B------:R-:W1:Y:S01]  /*c300*/  MUFU.TANH R231, R231 ;  /* 0x000000e700e77308 */ /* 0x000e620000002400 */
[----:B------:R-:W-:Y:S01]  /*c310*/  FMUL.FTZ R198, R60, UR10 ;  /* 0x0000000a3cc67c20 */ /* 0x000fe20008410000 */
[----:B------:R-:W-:Y:S08]  /*c320*/  FMUL.FTZ R196, R61, UR10 ;  /* 0x0000000a3dc47c20 */ /* 0x000ff00008410000 */
[----:B------:R-:W1:Y:S01]  /*c330*/  MUFU.TANH R234, R234 ;  /* 0x000000ea00ea7308 */ /* 0x000e620000002400 */
[----:B------:R-:W-:Y:S01]  /*c340*/  FMUL.FTZ R2, R62, UR10 ;  /* 0x0000000a3e027c20 */ /* 0x000fe20008410000 */
[----:B------:R-:W-:Y:S01]  /*c350*/  FMUL.FTZ R0, R63, UR10 ;  /* 0x0000000a3f007c20 */ /* 0x000fe20008410000 */
[----:B------:R-:W-:Y:S01]  /*c360*/  FMUL.FTZ R194, R64, UR10 ;  /* 0x0000000a40c27c20 */ /* 0x000fe20008410000 */
[----:B------:R-:W-:Y:S06]  /*c370*/  FMUL.FTZ R193, R65, UR10 ;  /* 0x0000000a41c17c20 */ /* 0x000fec0008410000 */
[----:B------:R-:W1:Y:S01]  /*c380*/  MUFU.TANH R232, R232 ;  /* 0x000000e800e87308 */ /* 0x000e620000002400 */
[----:B------:R-:W-:Y:S01]  /*c390*/  FMUL.FTZ R36, R66, UR10 ;  /* 0x0000000a42247c20 */ /* 0x000fe20008410000 */
[----:B------:R-:W-:Y:S08]  /*c3a0*/  FMUL.FTZ R3, R67, UR10 ;  /* 0x0000000a43037c20 */ /* 0x000ff00008410000 */
        /* <DEDUP_REMOVED lines=41> */
[----:B------:R-:W1:Y:S01]  /*c640*/  MUFU.TANH R3, R3 ;  /* 0x0000000300037308 */ /* 0x000e620000002400 */
[----:B--234-:R-:W-:Y:S05]  /*c650*/  @!P3 BRA `(.L_x_4722) ;  /* 0x000000080014b947 */ /* 0x01cfea0003800000 */
[----:B------:R-:W2:Y:S01]  /*c660*/  @!P2 LDC R4, c[0x0][0x3b8] ;  /* 0x0000ee00ff04ab82 */ /* 0x000ea20000000800 */
[----:B-1----:R-:W-:Y:S07]  /*c670*/  @!P2 IMAD.MOV.U32 R2, RZ, RZ, RZ ;  /* 0x000000ffff02a224 */ /* 0x002fee00078e00ff */
[----:B------:R-:W1:Y:S01]  /*c680*/  LDC R7, c[0x0][0x3bc] ;  /* 0x0000ef00ff077b82 */ /* 0x000e620000000800 */
[----:B------:R-:W-:Y:S01]  /*c690*/  @!P2 IADD3 R2, P3, PT, RZ, -R2, RZ ;  /* 0x80000002ff02a210 */ /* 0x000fe20007f7e0ff */
[----:B--2---:R-:W-:Y:S04]  /*c6a0*/  @!P2 IMAD.SHL.U32 R0, R4, 0x80, RZ ;  /* 0x000000800400a824 */ /* 0x004fe800078e00ff */
[----:B------:R-:W-:Y:S05]  /*c6b0*/  @!P2 IMAD.X R0, RZ, RZ, ~R0, P3 ;  /* 0x000000ffff00a224 */ /* 0x000fea00018e0e00 */
[----:B------:R-:W-:Y:S04]  /*c6c0*/  @!P2 SHF.R.S64 R5, R2, 0x1f, R0 ;  /* 0x0000001f0205a819 */ /* 0x000fe80000001000 */
[----:B------:R-:W-:Y:S04]  /*c6d0*/  @!P2 IADD3 R176, P3, PT, R5, R176, RZ ;  /* 0x000000b005b0a210 */ /* 0x000fe80007f7e0ff */
[----:B------:R-:W-:Y:S01]  /*c6e0*/  @!P2 LEA.HI.X.SX32 R175, R0, R175, 0x1, P3 ;  /* 0x000000af00afa211 */ /* 0x000fe200018f0eff */
[----:B-1----:R-:W-:Y:S08]  /*c6f0*/  @!P2 BRA `(.L_x_4723) ;  /* 0x0000000000f8a947 */ /* 0x002ff00003800000 */
        /* <DEDUP_REMOVED lines=33> */
[----:B------:R-:W-:Y:S02]  /*c910*/  ISETP.GE.AND P5, PT, R5, RZ, PT ;  /* 0x000000ff0500720c */ /* 0x000fe40003fa6270 */
[----:B------:R-:W1:Y:S01]  /*c920*/  LDC.64 R4, c[0x0][0x3b8] ;  /* 0x0000ee00ff047b82 */ /* 0x000e620000000a00 */
[----:B------:R-:W-:Y:S02]  /*c930*/  @!P4 IMAD.MOV R6, RZ, RZ, -R6 ;  /* 0x000000ffff06c224 */ /* 0x000fe400078e0a06 */
[----:B------:R-:W-:Y:S02]  /*c940*/  @P3 IADD3 R2, PT, PT, R2, 0x1, RZ ;  /* 0x0000000102023810 */ /* 0x000fe40007ffe0ff */
[----:B------:R-:W-:Y:S04]  /*c950*/  ISETP.NE.AND P3, PT, R0, RZ, PT ;  /* 0x000000ff0000720c */ /* 0x000fe80003f65270 */
[----:B------:R-:W-:Y:S02]  /*c960*/  SEL R13, R9, R6, !P3 ;  /* 0x00000006090d7207 */ /* 0x000fe40005800000 */
[----:B------:R-:W-:Y:S02]  /*c970*/  @!P5 IMAD.MOV R2, RZ, RZ, -R2 ;  /* 0x000000ffff02d224 */ /* 0x000fe400078e0a02 */
        /* <DEDUP_REMOVED lines=22> */
.L_x_4723:
        /* <DEDUP_REMOVED lines=61> */
.L_x_4722:
[----:B-12---:R-:W-:Y:S01]  /*ceb0*/  FMNMX3.FTZ R5, R103, R250, R248, !PT ;  /* 0x000000fa67057276 */ /* 0x006fe200078100f8 */
        /* <DEDUP_REMOVED lines=44> */
[----:B------:R-:W1:Y:S08]  /*d180*/  SHFL.BFLY PT, R0, R5, 0x1, 0x1f ;  /* 0x0c201f0005007f89 */ /* 0x000e7000000e0000 */
[----:B------:R-:W2:Y:S01]  /*d190*/  SHFL.BFLY PT, R2, R9, 0x1, 0x1f ;  /* 0x0c201f0009027f89 */ /* 0x000ea200000e0000 */
[----:B-1----:R-:W-:Y:S02]  /*d1a0*/  FMNMX.FTZ R0, R5, R0, !PT ;  /* 0x0000000005007209 */ /* 0x002fe40007810000 */
[----:B--2---:R-:W-:Y:S03]  /*d1b0*/  FMNMX.FTZ R2, R9, R2, !PT ;  /* 0x0000000209027209 */ /* 0x004fe60007810000 */
[----:B------:R-:W-:Y:S01]  /*d1c0*/  FMUL.FTZ R64, R0, UR4 ;  /* 0x0000000400407c20 */ /* 0x000fe20008410000 */
[C---:B------:R-:W-:Y:S01]  /*d1d0*/  FSETP.NEU.FTZ.AND P0, PT, R2.reuse, -INF , PT ;  /* 0xff8000000200780b */ /* 0x040fe20003f1d000 */
[C---:B------:R-:W-:Y:S01]  /*d1e0*/  FMUL.FTZ R65, R2.reuse, UR4 ;  /* 0x0000000402417c20 */ /* 0x040fe20008410000 */
[----:B------:R-:W-:Y:S01]  /*d1f0*/  FADD.FTZ R4, -R2, R103 ;  /* 0x0000006702047221 */ /* 0x000fe20000010100 */
[----:B------:R-:W-:Y:S03]  /*d200*/  MOV R103, R2 ;  /* 0x0000000200677202 */ /* 0x000fe60000000f00 */
[----:B------:R-:W-:Y:S01]  /*d210*/  FSEL R65, R65, RZ, P0 ;  /* 0x000000ff41417208 */ /* 0x000fe20000000000 */
[----:B------:R-:W-:Y:S01]  /*d220*/  FMUL.FTZ R39, R4, UR4 ;  /* 0x0000000404277c20 */ /* 0x000fe20008410000 */
[C---:B------:R-:W-:Y:S01]  /*d230*/  FSETP.NEU.FTZ.AND P0, PT, R0.reuse, -INF , PT ;  /* 0xff8000000000780b */ /* 0x040fe20003f1d000 */
[----:B------:R-:W-:Y:S02]  /*d240*/  FADD.FTZ R4, -R0, R101 ;  /* 0x0000006500047221 */ /* 0x000fe40000010100 */
[--C-:B------:R-:W-:Y:S01]  /*d250*/  FFMA.FTZ R42, R154, UR4, -R65.reuse ;  /* 0x000000049a2a7c23 */ /* 0x100fe20008010841 */
[----:B------:R-:W-:Y:S01]  /*d260*/  FSEL R64, R64, RZ, P0 ;  /* 0x000000ff40407208 */ /* 0x000fe20000000000 */
[----:B------:R-:W1:Y:S01]  /*d270*/  MUFU.EX2 R39, R39 ;  /* 0x0000002700277308 */ /* 0x000e620000000800 */
        /* <DEDUP_REMOVED lines=16> */
[C---:B-1----:R-:W-:Y:S01]  /*d380*/  FMUL.FTZ R4, R39.reuse, R96 ;  /* 0x0000006027047220 */ /* 0x042fe20000410000 */
[C---:B------:R-:W-:Y:S01]  /*d390*/  FMUL.FTZ R5, R39.reuse, R97 ;  /* 0x0000006127057220 */ /* 0x040fe20000410000 */
[C---:B------:R-:W-:Y:S01]  /*d3a0*/  FMUL.FTZ R8, R39.reuse, R92 ;  /* 0x0000005c27087220 */ /* 0x040fe20000410000 */
[C---:B------:R-:W-:Y:S01]  /*d3b0*/  FMUL.FTZ R9, R39.reuse, R93 ;  /* 0x0000005d27097220 */ /* 0x040fe20000410000 */
[C---:B------:R-:W-:Y:S01]  /*d3c0*/  FMUL.FTZ R16, R39.reuse, R84 ;  /* 0x0000005427107220 */ /* 0x040fe20000410000 */
[C---:B------:R-:W-:Y:S01]  /*d3d0*/  FMUL.FTZ R17, R39.reuse, R85 ;  /* 0x0000005527117220 */ /* 0x040fe20000410000 */
[C---:B------:R-:W-:Y:S03]  /*d3e0*/  FMUL.FTZ R32, R39.reuse, R68 ;  /* 0x0000004427207220 */ /* 0x040fe60000410000 */
[----:B------:R-:W-:Y:S01]  /*d3f0*/  MUFU.EX2 R41, R41 ;  /* 0x0000002900297308 */ /* 0x000fe20000000800 */
[C---:B--2---:R-:W-:Y:S01]  /*d400*/  FMUL.FTZ R6, R38.reuse, R98 ;  /* 0x0000006226067220 */ /* 0x044fe20000410000 */
[C---:B------:R-:W-:Y:S01]  /*d410*/  FMUL.FTZ R7, R38.reuse, R99 ;  /* 0x0000006326077220 */ /* 0x040fe20000410000 */
[C---:B------:R-:W-:Y:S01]  /*d420*/  FMUL.FTZ R10, R38.reuse, R94 ;  /* 0x0000005e260a7220 */ /* 0x040fe20000410000 */
[C---:B------:R-:W-:Y:S01]  /*d430*/  FMUL.FTZ R11, R38.reuse, R95 ;  /* 0x0000005f260b7220 */ /* 0x040fe20000410000 */
[C---:B------:R-:W-:Y:S01]  /*d440*/  FMUL.FTZ R18, R38.reuse, R86 ;  /* 0x0000005626127220 */ /* 0x040fe20000410000 */
[----:B------:R-:W-:Y:S01]  /*d450*/  LDSM.16.MT88.4 R92, [R168+0x9800] ;  /* 0x00980000a85c783b */ /* 0x000fe20000004200 */
        /* <DEDUP_REMOVED lines=9> */
[----:B------:R-:W1:Y:S01]  /*d4f0*/  MUFU.EX2 R43, R43 ;  /* 0x0000002b002b7308 */ /* 0x000e620000000800 */
[C---:B------:R-:W-:Y:S01]  /*d500*/  FMUL.FTZ R24, R39.reuse, R76 ;  /* 0x0000004c27187220 */ /* 0x040fe20000410000 */
[----:B------:R-:W-:Y:S01]  /*d510*/  FMUL.FTZ R25, R39, R77 ;  /* 0x0000004d27197220 */ /* 0x000fe20000410000 */
        /* <DEDUP_REMOVED lines=12> */
[----:B------:R-:W-:Y:S03]  /*d5e0*/  FFMA.FTZ R114, R216, UR4, -R65 ;  /* 0x00000004d8727c23 */ /* 0x000fe60008010841 */
[----:B------:R-:W3:Y:S01]  /*d5f0*/  MUFU.EX2 R104, R104 ;  /* 0x0000006800687308 */ /* 0x000ee20000000800 */
[----:B-1----:R-:W-:Y:S01]  /*d600*/  F2FP.BF16.F32.PACK_AB R45, R41, R43 ;  /* 0x0000002b292d723e */ /* 0x002fe200000010ff */
[----:B------:R-:W-:Y:S01]  /*d610*/  FFMA.FTZ R43, R38, R191, R43 ;  /* 0x000000bf262b7223 */ /* 0x000fe2000001002b */
[--C-:B------:R-:W-:Y:S01]  /*d620*/  FFMA.FTZ R111, R213, UR4, -R64.reuse ;  /* 0x00000004d56f7c23 */ /* 0x100fe20008010840 */
[--C-:B------:R-:W-:Y:S01]  /*d630*/  FFMA.FTZ R116, R211, UR4, -R64.reuse ;  /* 0x00000004d3747c23 */ /* 0x100fe20008010840 */
[--C-:B------:R-:W-:Y:S01]  /*d640*/  FFMA.FTZ R113, R214, UR4, -R65.reuse ;  /* 0x00000004d6717c23 */ /* 0x100fe20008010841 */
[--C-:B------:R-:W-:Y:S01]  /*d650*/  FFMA.FTZ R118, R212, UR4, -R65.reuse ;  /* 0x00000004d4767c23 */ /* 0x100fe20008010841 */
[--C-:B------:R-:W-:Y:S03]  /*d660*/  FFMA.FTZ R115, R209, UR4, -R64.reuse ;  /* 0x00000004d1737c23 */ /* 0x100fe60008010840 */
[----:B------:R-:W-:Y:S01]  /*d670*/  MUFU.EX2 R67, R67 ;  /* 0x0000004300437308 */ /* 0x000fe20000000800 */
[----:B--2---:R-:W-:Y:S01]  /*d680*/  F2FP.BF16.F32.PACK_AB R46, R101, R42 ;  /* 0x0000002a652e723e */ /* 0x004fe200000010ff */
[--C-:B------:R-:W-:Y:S01]  /*d690*/  FFMA.FTZ R120, R207, UR4, -R64.reuse ;  /* 0x00000004cf787c23 */ /* 0x100fe20008010840 */
[--C-:B------:R-:W-:Y:S01]  /*d6a0*/  FFMA.FTZ R117, R210, UR4, -R65.reuse ;  /* 0x00000004d2757c23 */ /* 0x100fe20008010841 */
[--C-:B------:R-:W-:Y:S01]  /*d6b0*/  FFMA.FTZ R122, R208, UR4, -R65.reuse ;  /* 0x00000004d07a7c23 */ /* 0x100fe20008010841 */
[--C-:B------:R-:W-:Y:S01]  /*d6c0*/  FFMA.FTZ R119, R205, UR4, -R64.reuse ;  /* 0x00000004cd777c23 */ /* 0x100fe20008010840 */
[----:B------:R-:W-:Y:S01]  /*d6d0*/  FFMA.FTZ R124, R203, UR4, -R64 ;  /* 0x00000004cb7c7c23 */ /* 0x000fe20008010840 */
[--C-:B------:R-:W-:Y:S03]  /*d6e0*/  FFMA.FTZ R121, R206, UR4, -R65.reuse ;  /* 0x00000004ce797c23 */ /* 0x100fe60008010841 */
[----:B------:R-:W1:Y:S01]  /*d6f0*/  MUFU.EX2 R66, R66 ;  /* 0x0000004200427308 */ /* 0x000e620000000800 */
        /* <DEDUP_REMOVED lines=13> */
[----:B------:R-:W-:Y:S04]  /*d7d0*/  ISETP.NE.AND P0, PT, R189, RZ, PT ;  /* 0x000000ffbd00720c */ /* 0x000fe80003f05270 */
[----:B------:R-:W-:Y:S01]  /*d7e0*/  MUFU.EX2 R78, R78 ;  /* 0x0000004e004e7308 */ /* 0x000fe20000000800 */
[----:B-1----:R-:W-:Y:S07]  /*d7f0*/  F2FP.BF16.F32.PACK_AB R47, R66, R67 ;  /* 0x00000043422f723e */ /* 0x002fee00000010ff */
        /* <DEDUP_REMOVED lines=11> */
[--C-:B------:R-:W-:Y:S05]  /*d8b0*/  FFMA.FTZ R91, R224, UR4, -R65.reuse ;  /* 0x00000004e05b7c23 */ /* 0x100fea0008010841 */
[----:B------:R-:W1:Y:S01]  /*d8c0*/  MUFU.EX2 R88, R88 ;  /* 0x0000005800587308 */ /* 0x000e620000000800 */
[C---:B------:R-:W-:Y:S03]  /*d8d0*/  HMMA.16816.F32.BF16 R12, R44.reuse, R20, R12 ;  /* 0x000000142c0c723c */ /* 0x040fe6000004180c */
[C---:B------:R-:W-:Y:S01]  /*d8e0*/  FMUL.FTZ R20, R39.reuse, R80 ;  /* 0x0000005027147220 */ /* 0x040fe20000410000 */
[----:B------:R-:W-:Y:S01]  /*d8f0*/  FMUL.FTZ R21, R39, R81 ;  /* 0x0000005127157220 */ /* 0x000fe20000410000 */
[--C-:B------:R-:W-:Y:S04]  /*d900*/  FFMA.FTZ R81, R239, UR4, -R64.reuse ;  /* 0x00000004ef517c23 */ /* 0x100fe80008010840 */
[----:B------:R-:W2:Y:S01]  /*d910*/  MUFU.EX2 R76, R76 ;  /* 0x0000004c004c7308 */ /* 0x000ea20000000800 */
[C---:B------:R-:W-:Y:S03]  /*d920*/  HMMA.16816.F32.BF16 R16, R44.reuse, R22, R16 ;  /* 0x000000162c10723c */ /* 0x040fe60000041810 */
[C---:B------:R-:W-:Y:S01]  /*d930*/  FMUL.FTZ R22, R38.reuse, R82 ;  /* 0x0000005226167220 */ /* 0x040fe20000410000 */
[----:B------:R-:W-:Y:S01]  /*d940*/  FMUL.FTZ R23, R38, R83 ;  /* 0x0000005326177220 */ /* 0x000fe20000410000 */
[--C-:B------:R-:W-:Y:S04]  /*d950*/  FFMA.FTZ R83, R230, UR4, -R65.reuse ;  /* 0x00000004e6537c23 */ /* 0x100fe80008010841 */
[----:B------:R-:W-:Y:S01]  /*d960*/  MUFU.EX2 R69, R69 ;  /* 0x0000004500457308 */ /* 0x000fe20000000800 */
[--C-:B------:R-:W-:Y:S01]  /*d970*/  FFMA.FTZ R82, R228, UR4, -R65.reuse ;  /* 0x00000004e4527c23 */ /* 0x100fe20008010841 */
[C---:B------:R-:W-:Y:S03]  /*d980*/  HMMA.16816.F32.BF16 R20, R44.reuse, R28, R20 ;  /* 0x0000001c2c14723c */ /* 0x040fe60000041814 */
[----:B------:R-:W-:Y:S01]  /*d990*/  FMUL.FTZ R29, R39, R73 ;  /* 0x00000049271d7220 */ /* 0x000fe20000410000 */
[----:B------:R-:W-:Y:S01]  /*d9a0*/  FFMA.FTZ R73, R235, UR4, -R64 ;  /* 0x00000004eb497c23 */ /* 0x000fe20008010840 */
[----:B------:R-:W-:Y:S03]  /*d9b0*/  FMUL.FTZ R28, R39, R72 ;  /* 0x00000048271c7220 */ /* 0x000fe60000410000 */
[----:B------:R-:W-:Y:S01]  /*d9c0*/  MUFU.EX2 R97, R97 ;  /* 0x0000006100617308 */ /* 0x000fe20000000800 */
[----:B------:R-:W-:Y:S01]  /*d9d0*/  FADD.FTZ R39, R104, R106 ;  /* 0x0000006a68277221 */ /* 0x000fe20000010000 */
[C---:B------:R-:W-:Y:S03]  /*d9e0*/  HMMA.16816.F32.BF16 R24, R44.reuse, R30, R24 ;  /* 0x0000001e2c18723c */ /* 0x040fe60000041818 */
[C---:B------:R-:W-:Y:S01]  /*d9f0*/  FMUL.FTZ R30, R38.reuse, R74 ;  /* 0x0000004a261e7220 */ /* 0x040fe20000410000 */
[----:B------:R-:W-:Y:S01]  /*da00*/  FMUL.FTZ R31, R38, R75 ;  /* 0x0000004b261f7220 */ /* 0x000fe20000410000 */
[--C-:B------:R-:W-:Y:S03]  /*da10*/  FFMA.FTZ R38, R40, UR4, -R64.reuse ;  /* 0x0000000428267c23 */ /* 0x100fe60008010840 */
[----:B------:R-:W-:Y:S01]  /*da20*/  MUFU.EX2 R80, R241 ;  /* 0x000000f100507308 */ /* 0x000fe20000000800 */
[--C-:B------:R-:W-:Y:S01]  /*da30*/  FFMA.FTZ R75, R234, UR4, -R65.reuse ;  /* 0x00000004ea4b7c23 */ /* 0x100fe20008010841 */
[--C-:B------:R-:W-:Y:S01]  /*da40*/  FFMA.FTZ R74, R232, UR4, -R65.reuse ;  /* 0x00000004e84a7c23 */ /* 0x100fe20008010841 */
[----:B------:R-:W-:Y:S01]  /*da50*/  FFMA.FTZ R64, R3, UR4, -R64 ;  /* 0x0000000403407c23 */ /* 0x000fe20008010840 */
[C---:B------:R-:W-:Y:S06]  /*da60*/  HMMA.16816.F32.BF16 R28, R44.reuse, R48, R28 ;  /* 0x000000302c1c723c */ /* 0x040fec000004181c */
[----:B------:R-:W3:Y:S02]  /*da70*/  MUFU.EX2 R81, R81 ;  /* 0x0000005100517308 */ /* 0x000ee40000000800 */
[----:B------:R-:W-:Y:S01]  /*da80*/  HMMA.16816.F32.BF16 R32, R44, R50, R32 ;  /* 0x000000322c20723c */ /* 0x000fe20000041820 */
[----:B------:R-:W4:Y:S07]  /*da90*/  LDSM.16.MT88.4 R48, [R102+0x6800] ;  /* 0x006800006630783b */ /* 0x000f2e0000004200 */
[----:B------:R-:W-:Y:S01]  /*daa0*/  MUFU.EX2 R72, R237 ;  /* 0x000000ed00487308 */ /* 0x000fe20000000800 */
[----:B-1----:R-:W-:Y:S02]  /*dab0*/  F2FP.BF16.F32.PACK_AB R44, R85, R88 ;  /* 0x00000058552c723e */ /* 0x002fe400000010ff */
[----:B--2---:R-:W-:Y:S07]  /*dac0*/  F2FP.BF16.F32.PACK_AB R46, R76, R77 ;  /* 0x0000004d4c2e723e */ /* 0x004fee00000010ff */
[----:B------:R-:W1:Y:S01]  /*dad0*/  MUFU.EX2 R73, R73 ;  /* 0x0000004900497308 */ /* 0x000e620000000800 */
[----:B---3--:R-:W-:Y:S09]  /*dae0*/  F2FP.BF16.F32.PACK_AB R45, R81, R80 ;  /* 0x00000050512d723e */ /* 0x008ff200000010ff */
[----:B------:R-:W2:Y:S10]  /*daf0*/  MUFU.EX2 R68, R68 ;  /* 0x0000004400447308 */ /* 0x000eb40000000800 */
[----:B------:R-:W-:Y:S01]  /*db00*/  MUFU.EX2 R70, R70 ;  /* 0x0000004600467308 */ /* 0x000fe20000000800 */
[----:B-1----:R-:W-:Y:S07]  /*db10*/  F2FP.BF16.F32.PACK_AB R47, R73, R72 ;  /* 0x00000048492f723e */ /* 0x002fee00000010ff */
[C---:B------:R-:W-:Y:S02]  /*db20*/  HMMA.16816.F32.BF16 R4, R44.reuse, R52, R4 ;  /* 0x000000342c04723c */ /* 0x040fe40000041804 */
[----:B------:R-:W1:Y:S06]  /*db30*/  MUFU.EX2 R71, R71 ;  /* 0x0000004700477308 */ /* 0x000e6c0000000800 */
[C---:B------:R-:W-:Y:S01]  /*db40*/  HMMA.16816.F32.BF16 R8, R44.reuse, R54, R8 ;  /* 0x000000362c08723c */ /* 0x040fe20000041808 */
[----:B------:R-:W3:Y:S03]  /*db50*/  LDSM.16.MT88.4 R52, [R168+0x7000] ;  /* 0x00700000a834783b */ /* 0x000ee60000004200 */
[----:B------:R-:W-:Y:S04]  /*db60*/  MUFU.EX2 R75, R75 ;  /* 0x0000004b004b7308 */ /* 0x000fe80000000800 */
[C---:B------:R-:W-:Y:S06]  /*db70*/  HMMA.16816.F32.BF16 R12, R44.reuse, R56, R12 ;  /* 0x000000382c0c723c */ /* 0x040fec000004180c */
[----:B------:R-:W5:Y:S02]  /*db80*/  MUFU.EX2 R74, R74 ;  /* 0x0000004a004a7308 */ /* 0x000f640000000800 */
[C---:B------:R-:W-:Y:S01]  /*db90*/  HMMA.16816.F32.BF16 R16, R44.reuse, R58, R16 ;  /* 0x0000003a2c10723c */ /* 0x040fe20000041810 */
[----:B------:R-:W3:Y:S07]  /*dba0*/  LDSM.16.MT88.4 R56, [R164+0x7000] ;  /* 0x00700000a438783b */ /* 0x000eee0000004200 */
[----:B------:R-:W-:Y:S01]  /*dbb0*/  MUFU.EX2 R83, R83 ;  /* 0x0000005300537308 */ /* 0x000fe20000000800 */
[C---:B----4-:R-:W-:Y:S09]  /*dbc0*/  HMMA.16816.F32.BF16 R20, R44.reuse, R48, R20 ;  /* 0x000000302c14723c */ /* 0x050ff20000041814 */
[----:B------:R-:W4:Y:S01]  /*dbd0*/  MUFU.EX2 R82, R82 ;  /* 0x0000005200527308 */ /* 0x000f220000000800 */
[C---:B------:R-:W-:Y:S01]  /*dbe0*/  HMMA.16816.F32.BF16 R24, R44.reuse, R50, R24 ;  /* 0x000000322c18723c */ /* 0x040fe20000041818 */
[----:B------:R-:W4:Y:S08]  /*dbf0*/  LDSM.16.MT88.4 R48, [R102+0x7000] ;  /* 0x007000006630783b */ /* 0x000f300000004200 */
[----:B------:R-:W-:Y:S01]  /*dc00*/  MUFU.EX2 R89, R89 ;  /* 0x0000005900597308 */ /* 0x000fe20000000800 */
[C---:B------:R-:W-:Y:S09]  /*dc10*/  HMMA.16816.F32.BF16 R28, R44.reuse, R60, R28 ;  /* 0x0000003c2c1c723c */ /* 0x040ff2000004181c */
[----:B------:R-:W4:Y:S01]  /*dc20*/  MUFU.EX2 R96, R96 ;  /* 0x0000006000607308 */ /* 0x000f220000000800 */
[----:B------:R-:W-:Y:S01]  /*dc30*/  HMMA.16816.F32.BF16 R32, R44, R62, R32 ;  /* 0x0000003e2c20723c */ /* 0x000fe20000041820 */
[----:B------:R-:W4:Y:S08]  /*dc40*/  LDSM.16.MT88.4 R60, [R100+0x7000] ;  /* 0x00700000643c783b */ /* 0x000f300000004200 */
[----:B------:R-:W-:Y:S01]  /*dc50*/  MUFU.EX2 R90, R90 ;  /* 0x0000005a005a7308 */ /* 0x000fe20000000800 */
[----:B------:R-:W-:Y:S02]  /*dc60*/  F2FP.BF16.F32.PACK_AB R47, R79, R78 ;  /* 0x0000004e4f2f723e */ /* 0x000fe400000010ff */
[----:B--2---:R-:W-:Y:S02]  /*dc70*/  F2FP.BF16.F32.PACK_AB R44, R68, R69 ;  /* 0x00000045442c723e */ /* 0x004fe400000010ff */
[----:B-1----:R-:W-:Y:S02]  /*dc80*/  F2FP.BF16.F32.PACK_AB R45, R71, R70 ;  /* 0x00000046472d723e */ /* 0x002fe400000010ff */
[----:B-----5:R-:W-:Y:S03]  /*dc90*/  F2FP.BF16.F32.PACK_AB R46, R74, R75 ;  /* 0x0000004b4a2e723e */ /* 0x020fe600000010ff */
[----:B------:R-:W1:Y:S04]  /*dca0*/  MUFU.EX2 R91, R91 ;  /* 0x0000005b005b7308 */ /* 0x000e680000000800 */
[C---:B---3--:R-:W-:Y:S06]  /*dcb0*/  HMMA.16816.F32.BF16 R4, R44.reuse, R52, R4 ;  /* 0x000000342c04723c */ /* 0x048fec0000041804 */
[----:B------:R-:W2:Y:S02]  /*dcc0*/  MUFU.EX2 R108, R108 ;  /* 0x0000006c006c7308 */ /* 0x000ea40000000800 */
[C---:B------:R-:W-:Y:S01]  /*dcd0*/  HMMA.16816.F32.BF16 R8, R44.reuse, R54, R8 ;  /* 0x000000362c08723c */ /* 0x040fe20000041808 */
[----:B------:R-:W3:Y:S07]  /*dce0*/  LDSM.16.MT88.4 R52, [R168+0x7800] ;  /* 0x00780000a834783b */ /* 0x000eee0000004200 */
[----:B------:R-:W-:Y:S01]  /*dcf0*/  MUFU.EX2 R105, R105 ;  /* 0x0000006900697308 */ /* 0x000fe20000000800 */
[C---:B------:R-:W-:Y:S09]  /*dd00*/  HMMA.16816.F32.BF16 R12, R44.reuse, R56, R12 ;  /* 0x000000382c0c723c */ /* 0x040ff2000004180c */
[----:B------:R-:W5:Y:S01]  /*dd10*/  MUFU.EX2 R110, R110 ;  /* 0x0000006e006e7308 */ /* 0x000f620000000800 */
[C---:B------:R-:W-:Y:S01]  /*dd20*/  HMMA.16816.F32.BF16 R16, R44.reuse, R58, R16 ;  /* 0x0000003a2c10723c */ /* 0x040fe20000041810 */
[----:B------:R-:W5:Y:S08]  /*dd30*/  LDSM.16.MT88.4 R56, [R164+0x7800] ;  /* 0x00780000a438783b */ /* 0x000f700000004200 */
        /* <DEDUP_REMOVED lines=12> */
[----:B------:R-:W-:Y:S02]  /*de00*/  F2FP.BF16.F32.PACK_AB R45, R96, R89 ;  /* 0x00000059602d723e */ /* 0x000fe400000010ff */
[----:B-1----:R-:W-:Y:S02]  /*de10*/  F2FP.BF16.F32.PACK_AB R46, R91, R90 ;  /* 0x0000005a5b2e723e */ /* 0x002fe400000010ff */
[----:B--2---:R-:W-:Y:S03]  /*de20*/  F2FP.BF16.F32.PACK_AB R47, R108, R97 ;  /* 0x000000616c2f723e */ /* 0x004fe600000010ff */
[----:B------:R-:W1:Y:S04]  /*de30*/  MUFU.EX2 R116, R116 ;  /* 0x0000007400747308 */ /* 0x000e680000000800 */
[C---:B---3--:R-:W-:Y:S06]  /*de40*/  HMMA.16816.F32.BF16 R4, R44.reuse, R52, R4 ;  /* 0x000000342c04723c */ /* 0x048fec0000041804 */
[----:B------:R-:W-:Y:S02]  /*de50*/  MUFU.EX2 R113, R113 ;  /* 0x0000007100717308 */ /* 0x000fe40000000800 */
[C---:B------:R-:W-:Y:S01]  /*de60*/  HMMA.16816.F32.BF16 R8, R44.reuse, R54, R8 ;  /* 0x000000362c08723c */ /* 0x040fe20000041808 */
[----:B------:R-:W2:Y:S07]  /*de70*/  LDSM.16.MT88.4 R52, [R168+0x8000] ;  /* 0x00800000a834783b */ /* 0x000eae0000004200 */
[----:B------:R-:W3:Y:S01]  /*de80*/  MUFU.EX2 R118, R118 ;  /* 0x0000007600767308 */ /* 0x000ee20000000800 */
[C---:B-----5:R-:W-:Y:S09]  /*de90*/  HMMA.16816.F32.BF16 R12, R44.reuse, R56, R12 ;  /* 0x000000382c0c723c */ /* 0x060ff2000004180c */
        /* <DEDUP_REMOVED lines=48> */
[----:B------:R-:W-:Y:S01]  /*e1a0*/  MUFU.EX2 R191, R64 ;  /* 0x0000004000bf7308 */ /* 0x000fe20000000800 */
[C---:B-1----:R-:W-:Y:S08]  /*e1b0*/  HMMA.16816.F32.BF16 R12, R44.reuse, R56, R12 ;  /* 0x000000382c0c723c */ /* 0x042ff0000004180c */
[C---:B------:R-:W-:Y:S01]  /*e1c0*/  HMMA.16816.F32.BF16 R16, R44.reuse, R58, R16 ;  /* 0x0000003a2c10723c */ /* 0x040fe20000041810 */
[----:B------:R-:W-:Y:S07]  /*e1d0*/  LDSM.16.MT88.4 R56, [R102+0x9000] ;  /* 0x009000006638783b */ /* 0x000fee0000004200 */
[C---:B-----5:R-:W-:Y:S08]  /*e1e0*/  HMMA.16816.F32.BF16 R20, R44.reuse, R48, R20 ;  /* 0x000000302c14723c */ /* 0x060ff00000041814 */
[C---:B------:R-:W-:Y:S01]  /*e1f0*/  HMMA.16816.F32.BF16 R24, R44.reuse, R50, R24 ;  /* 0x000000322c18723c */ /* 0x040fe20000041818 */
[----:B------:R-:W1:Y:S07]  /*e200*/  LDSM.16.MT88.4 R48, [R164+0x9000] ;  /* 0x00900000a430783b */ /* 0x000e6e0000004200 */
[C---:B----4-:R-:W-:Y:S03]  /*e210*/  HMMA.16816.F32.BF16 R28, R44.reuse, R60, R28 ;  /* 0x0000003c2c1c723c */ /* 0x050fe6000004181c */
[--C-:B------:R-:W-:Y:S01]  /*e220*/  FFMA.FTZ R60, R198, UR4, -R65.reuse ;  /* 0x00000004c63c7c23 */ /* 0x100fe20008010841 */
[--C-:B------:R-:W-:Y:S01]  /*e230*/  FFMA.FTZ R61, R196, UR4, -R65.reuse ;  /* 0x00000004c43d7c23 */ /* 0x100fe20008010841 */
[----:B------:R-:W-:Y:S03]  /*e240*/  FFMA.FTZ R65, R193, UR4, -R65 ;  /* 0x00000004c1417c23 */ /* 0x000fe60008010841 */
[----:B------:R-:W-:Y:S01]  /*e250*/  HMMA.16816.F32.BF16 R32, R44, R62, R32 ;  /* 0x0000003e2c20723c */ /* 0x000fe20000041820 */
[----:B------:R-:W-:Y:S02]  /*e260*/  MUFU.EX2 R60, R60 ;  /* 0x0000003c003c7308 */ /* 0x000fe40000000800 */
[----:B------:R-:W-:Y:S01]  /*e270*/  F2FP.BF16.F32.PACK_AB R44, R126, R121 ;  /* 0x000000797e2c723e */ /* 0x000fe200000010ff */
[----:B------:R-:W-:Y:S01]  /*e280*/  FADD.FTZ R62, R42, R39 ;  /* 0x000000272a3e7221 */ /* 0x000fe20000010000 */
[----:B------:R-:W-:Y:S02]  /*e290*/  F2FP.BF16.F32.PACK_AB R45, R128, R123 ;  /* 0x0000007b802d723e */ /* 0x000fe400000010ff */
[----:B------:R-:W-:Y:S01]  /*e2a0*/  F2FP.BF16.F32.PACK_AB R46, R130, R125 ;  /* 0x0000007d822e723e */ /* 0x000fe200000010ff */
[----:B------:R-:W-:Y:S01]  /*e2b0*/  FADD.FTZ R101, R101, R62 ;  /* 0x0000003e65657221 */ /* 0x000fe20000010000 */
[----:B---3--:R-:W-:Y:S02]  /*e2c0*/  F2FP.BF16.F32.PACK_AB R47, R132, R127 ;  /* 0x0000007f842f723e */ /* 0x008fe400000010ff */
[----:B------:R-:W3:Y:S01]  /*e2d0*/  MUFU.EX2 R61, R61 ;  /* 0x0000003d003d7308 */ /* 0x000ee20000000800 */
[----:B------:R-:W-:Y:S01]  /*e2e0*/  FADD.FTZ R88, R88, R101 ;  /* 0x0000006558587221 */ /* 0x000fe20000010000 */
[----:B------:R-:W-:Y:S03]  /*e2f0*/  MOV R101, R0 ;  /* 0x0000000000657202 */ /* 0x000fe60000000f00 */
[C---:B--2---:R-:W-:Y:S05]  /*e300*/  HMMA.16816.F32.BF16 R4, R44.reuse, R52, R4 ;  /* 0x000000342c04723c */ /* 0x044fea0000041804 */
[----:B------:R-:W-:Y:S01]  /*e310*/  MUFU.EX2 R192, R65 ;  /* 0x0000004100c07308 */ /* 0x000fe20000000800 */
[----:B------:R-:W-:Y:S01]  /*e320*/  FADD.FTZ R52, R41, R43 ;  /* 0x0000002b29347221 */ /* 0x000fe20000010000 */
[----:B------:R-:W-:Y:S01]  /*e330*/  FADD.FTZ R88, R85, R88 ;  /* 0x0000005855587221 */ /* 0x000fe20000010000 */
[----:B------:R-:W2:Y:S02]  /*e340*/  LDSM.16.MT88.4 R40, [R100+0x9000] ;  /* 0x009000006428783b */ /* 0x000ea40000004200 */
[----:B------:R-:W-:Y:S01]  /*e350*/  FADD.FTZ R39, R67, R52 ;  /* 0x0000003443277221 */ /* 0x000fe20000010000 */
[C---:B------:R-:W-:Y:S03]  /*e360*/  HMMA.16816.F32.BF16 R8, R44.reuse, R54, R8 ;  /* 0x000000362c08723c */ /* 0x040fe60000041808 */
[----:B------:R-:W-:Y:S01]  /*e370*/  FADD.FTZ R77, R77, R88 ;  /* 0x000000584d4d7221 */ /* 0x000fe20000010000 */
[----:B------:R-:W-:Y:S01]  /*e380*/  FADD.FTZ R39, R66, R39 ;  /* 0x0000002742277221 */ /* 0x000fe20000010000 */
[----:B------:R-:W4:Y:S02]  /*e390*/  LDSM.16.MT88.4 R84, [R164+0x9800] ;  /* 0x00980000a454783b */ /* 0x000f240000004200 */
[----:B------:R-:W-:Y:S01]  /*e3a0*/  FADD.FTZ R76, R76, R77 ;  /* 0x0000004d4c4c7221 */ /* 0x000fe20000010000 */
[C---:B-1----:R-:W-:Y:S03]  /*e3b0*/  HMMA.16816.F32.BF16 R12, R44.reuse, R48, R12 ;  /* 0x000000302c0c723c */ /* 0x042fe6000004180c */
[----:B------:R-:W-:Y:S01]  /*e3c0*/  FADD.FTZ R80, R80, R39 ;  /* 0x0000002750507221 */ /* 0x000fe20000010000 */
[----:B------:R-:W-:Y:S01]  /*e3d0*/  FADD.FTZ R69, R69, R76 ;  /* 0x0000004c45457221 */ /* 0x000fe20000010000 */
[----:B------:R-:W1:Y:S02]  /*e3e0*/  MUFU.EX2 R39, R194 ;  /* 0x000000c200277308 */ /* 0x000e640000000800 */
[----:B------:R-:W-:Y:S01]  /*e3f0*/  FADD.FTZ R81, R81, R80 ;  /* 0x0000005051517221 */ /* 0x000fe20000010000 */
[C---:B------:R-:W-:Y:S03]  /*e400*/  HMMA.16816.F32.BF16 R16, R44.reuse, R50, R16 ;  /* 0x000000322c10723c */ /* 0x040fe60000041810 */
[----:B------:R-:W-:Y:S01]  /*e410*/  FADD.FTZ R72, R72, R81 ;  /* 0x0000005148487221 */ /* 0x000fe20000010000 */
[----:B------:R-:W-:Y:S01]  /*e420*/  FADD.FTZ R68, R68, R69 ;  /* 0x0000004544447221 */ /* 0x000fe20000010000 */
[----:B------:R-:W-:Y:S02]  /*e430*/  F2FP.BF16.F32.PACK_AB R69, R37, R38 ;  /* 0x000000262545723e */ /* 0x000fe400000010ff */
[----:B------:R-:W-:Y:S01]  /*e440*/  FADD.FTZ R73, R73, R72 ;  /* 0x0000004849497221 */ /* 0x000fe20000010000 */
[C---:B------:R-:W-:Y:S03]  /*e450*/  HMMA.16816.F32.BF16 R20, R44.reuse, R56, R20 ;  /* 0x000000382c14723c */ /* 0x040fe60000041814 */
[----:B------:R-:W-:Y:S01]  /*e460*/  FADD.FTZ R70, R70, R73 ;  /* 0x0000004946467221 */ /* 0x000fe20000010000 */
[----:B------:R-:W-:Y:S01]  /*e470*/  FADD.FTZ R75, R75, R68 ;  /* 0x000000444b4b7221 */ /* 0x000fe20000010000 */
[----:B---3--:R-:W-:Y:S02]  /*e480*/  F2FP.BF16.F32.PACK_AB R68, R61, R60 ;  /* 0x0000003c3d44723e */ /* 0x008fe400000010ff */
[----:B------:R-:W-:Y:S01]  /*e490*/  FADD.FTZ R71, R71, R70 ;  /* 0x0000004647477221 */ /* 0x000fe20000010000 */
[C---:B------:R-:W-:Y:S03]  /*e4a0*/  HMMA.16816.F32.BF16 R24, R44.reuse, R58, R24 ;  /* 0x0000003a2c18723c */ /* 0x040fe60000041818 */
[----:B------:R-:W-:Y:S01]  /*e4b0*/  FADD.FTZ R48, R78, R71 ;  /* 0x000000474e307221 */ /* 0x000fe20000010000 */
[----:B-1----:R-:W-:Y:S01]  /*e4c0*/  F2FP.BF16.F32.PACK_AB R70, R192, R39 ;  /* 0x00000027c046723e */ /* 0x002fe200000010ff */
[----:B------:R-:W-:Y:S01]  /*e4d0*/  FADD.FTZ R74, R74, R75 ;  /* 0x0000004b4a4a7221 */ /* 0x000fe20000010000 */
[----:B------:R-:W-:Y:S01]  /*e4e0*/  F2FP.BF16.F32.PACK_AB R71, R191, R36 ;  /* 0x00000024bf47723e */ /* 0x000fe200000010ff */
[----:B------:R-:W-:Y:S01]  /*e4f0*/  FADD.FTZ R48, R79, R48 ;  /* 0x000000304f307221 */ /* 0x000fe20000010000 */
[C---:B--2---:R-:W-:Y:S01]  /*e500*/  HMMA.16816.F32.BF16 R28, R44.reuse, R40, R28 ;  /* 0x000000282c1c723c */ /* 0x044fe2000004181c */
[----:B------:R-:W1:Y:S02]  /*e510*/  LDSM.16.MT88.4 R76, [R102+0x9800] ;  /* 0x00980000664c783b */ /* 0x000e640000004200 */
        /* <DEDUP_REMOVED lines=8> */
[C---:B------:R-:W-:Y:S01]  /*e5a0*/  HMMA.16816.F32.BF16 R96, R68.reuse, R92, R4 ;  /* 0x0000005c4460723c */ /* 0x040fe20000041804 */
[----:B------:R-:W2:Y:S04]  /*e5b0*/  LDSM.16.MT88.4 R4, [R100+0x9800] ;  /* 0x009800006404783b */ /* 0x000ea80000004200 */
[----:B------:R-:W-:Y:S01]  /*e5c0*/  FADD.FTZ R3, R108, R3 ;  /* 0x000000036c037221 */ /* 0x000fe20000010000 */
[----:B------:R-:W-:Y:S02]  /*e5d0*/  FADD.FTZ R105, R105, R40 ;  /* 0x0000002869697221 */ /* 0x000fe40000010000 */
        /* <DEDUP_REMOVED lines=39> */
.L_x_4720:
        /* <DEDUP_REMOVED lines=154> */
.L_x_4726:
[----:B------:R-:W-:Y:S05]  /*f1f0*/  BSYNC.RECONVERGENT B0 ;  /* 0x0000000000007941 */ /* 0x000fea0003800200 */
.L_x_4725:
        /* <DEDUP_REMOVED lines=44> */
.L_x_4728:
[----:B------:R-:W-:Y:S05]  /*f4c0*/  BSYNC.RECONVERGENT B0 ;  /* 0x0000000000007941 */ /* 0x000fea0003800200 */
.L_x_4727:
        /* <DEDUP_REMOVED lines=15> */
.L_x_4730:
[----:B------:R-:W-:Y:S05]  /*f5c0*/  BSYNC.RECONVERGENT B0 ;  /* 0x0000000000007941 */ /* 0x000fea0003800200 */
.L_x_4729:
        /* <DEDUP_REMOVED lines=14> */
.L_x_4731:
        /* <DEDUP_REMOVED lines=13> */
.L_x_7173:


//--------------------- .text._ZN5flash24flash_fwd_splitkv_kernelI23Flash_fwd_kernel_traitsILi64ELi64ELi128ELi4ELb0ELb0EN7cutlass10bfloat16_tE19Flash_kernel_traitsILi64ELi64ELi128ELi4ES3_EELb1ELb0ELb0ELb0ELb0ELb0ELb0ELb1EEEvNS_16Flash_fwd_paramsE --------------------------
	.section	.text._ZN5flash24flash_fwd_splitkv_kernelI23Flash_fwd_kernel_traitsILi64ELi64ELi128ELi4ELb0ELb0EN7cutlass10bfloat16_tE19Flash_kernel_traitsILi64ELi64ELi128ELi4ES3_EELb1ELb0ELb0ELb0ELb0ELb0ELb0ELb1EEEvNS_16Flash_fwd_paramsE,"ax",@progbits
	.align	128
        .global         _ZN5flash24flash_fwd_splitkv_kernelI23Flash_fwd_kernel_traitsILi64ELi64ELi128ELi4ELb0ELb0EN7cutlass10bfloat16_tE19Flash_kernel_traitsILi64ELi64ELi128ELi4ES3_EELb1ELb0ELb0ELb0ELb0ELb0ELb0ELb1EEEvNS_16Flash_fwd_paramsE
        .type           _ZN5flash24flash_fwd_splitkv_kernelI23Flash_fwd_kernel_traitsILi64ELi64ELi128ELi4ELb0ELb0EN7cutlass10bfloat16_tE19Flash_kernel_traitsILi64ELi64ELi128ELi4ES3_EELb1ELb0ELb0ELb0ELb0ELb0ELb0ELb1EEEvNS_16Flash_fwd_paramsE,@function
        .size           _ZN5flash24flash_fwd_splitkv_kernelI23Flash_fwd_kernel_traitsILi64ELi64ELi128ELi4ELb0ELb0EN7cutlass10bfloat16_tE19Flash_kernel_traitsILi64ELi64ELi128ELi4ES3_EELb1ELb0ELb0ELb0ELb0ELb0ELb0ELb1EEEvNS_16Flash_fwd_paramsE,(.L_x_7174 - _ZN5flash24flash_fwd_splitkv_kernelI23Flash_fwd_kernel_traitsILi64ELi64ELi128ELi4ELb0ELb0EN7cutlass10bfloat16_tE19Flash_kernel_traitsILi64ELi64ELi128ELi4ES3_EELb1ELb0ELb0ELb0ELb0ELb0ELb0ELb1EEEvNS_16Flash_fwd_paramsE)
        .other          _ZN5flash24flash_fwd_splitkv_kernelI23Flash_fwd_kernel_traitsILi64ELi64ELi128ELi4ELb0ELb0EN7cutlass10bfloat16_tE19Flash_kernel_traitsILi64ELi64ELi128ELi4ES3_EELb1ELb0ELb0ELb0ELb0ELb0ELb0ELb1EEEvNS_16Flash_fwd_paramsE,@"STO_CUDA_ENTRY STV_DEFAULT"
_ZN5flash24flash_fwd_splitkv_kernelI23Flash_fwd_kernel_traitsILi64ELi64ELi128ELi4ELb0ELb0EN7cutlass10bfloat16_tE19Flash_kernel_traitsILi64ELi64ELi128ELi4ES3_EELb1ELb0ELb0ELb0ELb0ELb0ELb0ELb1EEEvNS_16Flash_fwd_paramsE:
.text._ZN5flash24flash_fwd_splitkv_kernelI23Flash_fwd_kernel_traitsILi64ELi64ELi128ELi4ELb0ELb0EN7cutlass10bfloat16_tE19Flash_kernel_traitsILi64ELi64ELi128ELi4ES3_EELb1ELb0ELb0ELb0ELb0ELb0ELb0ELb1EEEvNS_16Flash_fwd_paramsE:
[----:B------:R-:W-:Y:S08]  /*0000*/  LDC R1, c[0x0][0x37c] ;  /* 0x0000df00ff017b82 */ /* 0x000ff00000000800 */
[----:B------:R-:W1:Y:S01]  /*0010*/  LDC.64 R4, c[0x0][0x460] ;  /* 0x00011800ff047b82 */ /* 0x000e620000000a00 */
[----:B------:R-:W2:Y:S01]  /*0020*/  S2R R157, SR_CTAID.Y ;  /* 0x00000000009d7919 */ /* 0x000ea20000002600 */
[----:B------:R-:W3:Y:S01]  /*0030*/  LDCU.64 UR4, c[0x0][0x470] ;  /* 0x00008e00ff0477ac */ /* 0x000ee20008000a00 */
[----:B------:R-:W-:Y:S01]  /*0040*/  IMAD.MOV.U32 R156, RZ, RZ, -0x1 ;  /* 0xffffffffff9c7424 */ /* 0x000fe200078e00ff */
[----:B------:R-:W4:Y:S04]  /*0050*/  LDCU.64 UR6, c[0x0][0x358] ;  /* 0x00006b00ff0677ac */ /* 0x000f280008000a00 */
[----:B------:R-:W3:Y:S08]  /*0060*/  LDC.64 R2, c[0x0][0x478] ;  /* 0x00011e00ff027b82 */ /* 0x000ef00000000a00 */
[----:B------:R-:W4:Y:S01]  /*0070*/  LDC.64 R6, c[0x0][0x460] ;  /* 0x00011800ff067b82 */ /* 0x000f220000000a00 */
[----:B-1----:R-:W-:-:S02]  /*0080*/  ISETP.NE.U32.AND P1, PT, R4, RZ, PT ;  /* 0x000000ff0400720c */ /* 0x002fc40003f25070 */
[----:B------:R-:W-:Y:S02]  /*0090*/  ISETP.NE.U32.AND P0, PT, R4, RZ, PT ;  /* 0x000000ff0400720c */ /* 0x000fe40003f05070 */
[C---:B------:R-:W-:Y:S02]  /*00a0*/  ISETP.NE.AND.EX P2, PT, R5.reuse, RZ, PT, P1 ;  /* 0x000000ff0500720c */ /* 0x040fe40003f45310 */
[----:B------:R-:W-:Y:S02]  /*00b0*/  ISETP.NE.AND.EX P3, PT, R5, RZ, PT, P0 ;  /* 0x000000ff0500720c */ /* 0x000fe40003f65300 */
[----:B---3--:R-:W-:-:S04]  /*00c0*/  ISETP.NE.U32.AND P0, PT, R2, RZ, PT ;  /* 0x000000ff0200720c */ /* 0x008fc80003f05070 */
[----:B------:R-:W-:Y:S02]  /*00d0*/  ISETP.NE.AND.EX P1, PT, R3, RZ, PT, P0 ;  /* 0x000000ff0300720c */ /* 0x000fe40003f25300 */
[----:B------:R-:W-:Y:S01]  /*00e0*/  ISETP.NE.U32.AND P0, PT, RZ, UR4, PT ;  /* 0x00000004ff007c0c */ /* 0x000fe2000bf05070 */
[C---:B--2---:R-:W-:Y:S02]  /*00f0*/  IMAD.SHL.U32 R9, R157.reuse, 0x4, RZ ;  /* 0x000000049d097824 */ /* 0x044fe400078e00ff */
[----:B----4-:R-:W-:Y:S01]  /*0100*/  IMAD.WIDE.U32 R4, R157, 0x4, R6 ;  /* 0x000000049d047825 */ /* 0x010fe200078e0006 */
[----:B------:R-:W-:Y:S02]  /*0110*/  ISETP.NE.AND.EX P5, PT, RZ, UR5, PT, P0 ;  /* 0x00000005ff007c0c */ /* 0x000fe4000bfa5300 */
[----:B------:R-:W-:Y:S02]  /*0120*/  SHF.R.U32.HI R6, RZ, 0x1e, R157 ;  /* 0x0000001eff067819 */ /* 0x000fe4000001169d */
[----:B------:R-:W2:Y:S01]  /*0130*/  @P2 LDG.E R156, desc[UR6][R4.64] ;  /* 0x00000006049c2981 */ /* 0x000ea2000c1e1900 */
[----:B------:R-:W-:Y:S01]  /*0140*/  IADD3 R132, P2, PT, R9, UR4, RZ ;  /* 0x0000000409847c10 */ /* 0x000fe2000ff5e0ff */
[----:B------:R-:W-:Y:S01]  /*0150*/  IMAD.MOV.U32 R0, RZ, RZ, RZ ;  /* 0x000000ffff007224 */ /* 0x000fe200078e00ff */
[----:B------:R-:W1:Y:S01]  /*0160*/  S2R R13, SR_CTAID.X ;  /* 0x00000000000d7919 */ /* 0x000e620000002500 */
[----:B------:R-:W3:Y:S01]  /*0170*/  @!P3 LDC R159, c[0x0][0x434] ;  /* 0x00010d00ff9fbb82 */ /* 0x000ee20000000800 */
[----:B------:R4:W2:Y:S01]  /*0180*/  @P3 LDG.E R11, desc[UR6][R4.64+0x4] ;  /* 0x00000406040b3981 */ /* 0x0008a2000c1e1900 */
[----:B------:R-:W-:-:S02]  /*0190*/  IADD3.X R133, PT, PT, R6, UR5, RZ, P2, !PT ;  /* 0x0000000506857c10 */ /* 0x000fc400097fe4ff */
[----:B------:R-:W-:-:S04]  /*01a0*/  @P1 IADD3 R2, P0, PT, R9, R2, RZ ;  /* 0x0000000209021210 */ /* 0x000fc80007f1e0ff */
[----:B------:R-:W1:Y:S01]  /*01b0*/  @!P1 LDC R8, c[0x0][0x43c] ;  /* 0x00010f00ff089b82 */ /* 0x000e620000000800 */
[----:B------:R1:W5:Y:S01]  /*01c0*/  @P5 LDG.E R0, desc[UR6][R132.64] ;  /* 0x0000000684005981 */ /* 0x000362000c1e1900 */
[----:B------:R-:W4:Y:S01]  /*01d0*/  LDCU.U8 UR4, c[0x0][0x532] ;  /* 0x0000a640ff0477ac */ /* 0x000f220008000000 */
[----:B------:R-:W-:-:S05]  /*01e0*/  @P1 IMAD.X R3, R6, 0x1, R3, P0 ;  /* 0x0000000106031824 */ /* 0x000fca00000e0603 */
[----:B------:R1:W5:Y:S01]  /*01f0*/  @P1 LDG.E R63, desc[UR6][R2.64] ;  /* 0x00000006023f1981 */ /* 0x000362000c1e1900 */
[----:B----4-:R-:W4:Y:S01]  /*0200*/  LDC.64 R4, c[0x0][0x468] ;  /* 0x00011a00ff047b82 */ /* 0x010f220000000a00 */
[----:B------:R-:W-:-:S07]  /*0210*/  ISETP.NE.AND P4, PT, RZ, UR4, PT ;  /* 0x00000004ff007c0c */ /* 0x000fce000bf85270 */
[----:B------:R-:W1:Y:S01]  /*0220*/  @!P1 LDC.64 R2, c[0x0][0x488] ;  /* 0x00012200ff029b82 */ /* 0x000e620000000a00 */
[----:B----4-:R-:W-:-:S04]  /*0230*/  ISETP.EQ.U32.AND P0, PT, R4, RZ, PT ;  /* 0x000000ff0400720c */ /* 0x010fc80003f02070 */
[----:B------:R-:W-:Y:S02]  /*0240*/  ISETP.EQ.OR.EX P2, PT, R5, RZ, !P4, P0 ;  /* 0x000000ff0500720c */ /* 0x000fe40006742700 */
[----:B------:R-:W-:-:S05]  /*0250*/  IADD3 R14, P0, PT, R9, R4, RZ ;  /* 0x00000004090e7210 */ /* 0x000fca0007f1e0ff */
[----:B------:R-:W-:Y:S01]  /*0260*/  IMAD.X R15, R6, 0x1, R5, P0 ;  /* 0x00000001060f7824 */ /* 0x000fe200000e0605 */
[----:B------:R-:W-:-:S04]  /*0270*/  ISETP.NE.U32.AND P0, PT, R4, RZ, PT ;  /* 0x000000ff0400720c */ /* 0x000fc80003f05070 */
[----:B------:R-:W-:-:S13]  /*0280*/  ISETP.NE.AND.EX P0, PT, R5, RZ, PT, P0 ;  /* 0x000000ff0500720c */ /* 0x000fda0003f05300 */
[----:B------:R-:W4:Y:S01]  /*0290*/  @!P0 LDC R71, c[0x0][0x438] ;  /* 0x00010e00ff478b82 */ /* 0x000f220000000800 */
[----:B------:R-:W-:Y:S02]  /*02a0*/  IMAD.MOV.U32 R7, RZ, RZ, -0x1 ;  /* 0xffffffffff077424 */ /* 0x000fe400078e00ff */
[----:B-1----:R-:W-:-:S04]  /*02b0*/  IMAD.SHL.U32 R158, R13, 0x40, RZ ;  /* 0x000000400d9e7824 */ /* 0x002fc800078e00ff */
[----:B------:R1:W5:Y:S01]  /*02c0*/  @!P2 LDG.E R7, desc[UR6][R14.64] ;  /* 0x000000060e07a981 */ /* 0x000362000c1e1900 */
[----:B--2---:R-:W-:-:S05]  /*02d0*/  @P3 IMAD.IADD R159, R11, 0x1, -R156 ;  /* 0x000000010b9f3824 */ /* 0x004fca00078e0a9c */
[----:B---3--:R-:W-:Y:S01]  /*02e0*/  ISETP.GT.AND P2, PT, R159, R158, PT ;  /* 0x0000009e9f00720c */ /* 0x008fe20003f44270 */
[----:B-1--4-:R-:W-:-:S12]  /*02f0*/  @!P0 BRA `(.L_x_4732) ;  /* 0x00000000000c8947 */ /* 0x012fd80003800000 */
[----:B------:R-:W2:Y:S02]  /*0300*/  @P4 LDG.E R4, desc[UR6][R14.64+0x4] ;  /* 0x000004060e044981 */ /* 0x000ea4000c1e1900 */
[----:B--2--5:R-:W-:-:S06]  /*0310*/  @P4 IADD3 R71, PT, PT, R4, -R7, RZ ;  /* 0x8000000704474210 */ /* 0x024fcc0007ffe0ff */
[----:B------:R1:W5:Y:S02]  /*0320*/  @!P4 LDG.E R71, desc[UR6][R14.64] ;  /* 0x000000060e47c981 */ /* 0x000364000c1e1900 */
.L_x_4732:
[----:B------:R-:W-:Y:S01]  /*0330*/  @!P1 ISETP.NE.U32.AND P0, PT, R2, RZ, PT ;  /* 0x000000ff0200920c */ /* 0x000fe20003f05070 */
[----:B------:R-:W-:-:S12]  /*0340*/  @!P2 EXIT ;  /* 0x000000000000a94d */ /* 0x000fd80003800000 */
[----:B------:R-:W2:Y:S01]  /*0350*/  LDCU UR5, c[0x0][0x438] ;  /* 0x00008700ff0577ac */ /* 0x000ea20008000800 */
[----:B------:R-:W-:Y:S01]  /*0360*/  @!P1 ISETP.NE.AND.EX P0, PT, R3, RZ, PT, P0 ;  /* 0x000000ff0300920c */ /* 0x000fe20003f05300 */
[--C-:B-----5:R-:W-:Y:S01]  /*0370*/  IMAD.IADD R71, R71, 0x1, -R0.reuse ;  /* 0x0000000147477824 */ /* 0x120fe200078e0a00 */
[----:B------:R-:W3:Y:S01]  /*0380*/  S2R R64, SR_TID.X ;  /* 0x0000000000407919 */ /* 0x000ee20000002100 */
[----:B------:R-:W4:Y:S01]  /*0390*/  LDCU UR4, c[0x0][0x508] ;  /* 0x0000a100ff0477ac */ /* 0x000f220008000800 */
[----:B------:R-:W-:Y:S01]  /*03a0*/  @!P1 SEL R8, R8, RZ, P0 ;  /* 0x000000ff08089207 */ /* 0x000fe20000000000 */
[----:B------:R-:W-:Y:S02]  /*03b0*/  @P1 IMAD.IADD R63, R63, 0x1, -R0 ;  /* 0x000000013f3f1824 */ /* 0x000fe400078e0a00 */
[----:B------:R-:W-:Y:S02]  /*03c0*/  VIADD R2, R13, 0x1 ;  /* 0x000000010d027836 */ /* 0x000fe40000000000 */
[----:B------:R-:W-:-:S02]  /*03d0*/  @!P1 IMAD.IADD R63, R71, 0x1, R8 ;  /* 0x00000001473f9824 */ /* 0x000fc400078e0208 */
[----:B------:R-:W-:Y:S01]  /*03e0*/  IMAD R2, R2, 0x40, -R159 ;  /* 0x0000004002027824 */ /* 0x000fe200078e0a9f */
[----:B------:R-:W1:Y:S01]  /*03f0*/  S2R R8, SR_CTAID.Z ;  /* 0x0000000000087919 */ /* 0x000e620000002700 */
[----:B------:R-:W-:Y:S01]  /*0400*/  VIADD R5, R63, 0x7f ;  /* 0x0000007f3f057836 */ /* 0x000fe20000000000 */
[----:B--2---:R-:W-:-:S04]  /*0410*/  UIADD3 UR5, UPT, UPT, UR5, 0x7f, URZ ;  /* 0x0000007f05057890 */ /* 0x004fc8000fffe0ff */
[----:B------:R-:W-:Y:S02]  /*0420*/  SHF.R.S32.HI R4, RZ, 0x1f, R5 ;  /* 0x0000001fff047819 */ /* 0x000fe40000011405 */
[----:B----4-:R-:W-:Y:S01]  /*0430*/  IADD3 R3, PT, PT, R5, UR4, R2 ;  /* 0x0000000405037c10 */ /* 0x010fe2000fffe002 */
[----:B------:R-:W-:Y:S01]  /*0440*/  USHF.R.S32.HI UR4, URZ, 0x1f, UR5 ;  /* 0x0000001fff047899 */ /* 0x000fe20008011405 */
[----:B------:R-:W-:Y:S02]  /*0450*/  LEA.HI R4, R4, R5, RZ, 0x7 ;  /* 0x0000000504047211 */ /* 0x000fe400078f38ff */
        /* <DEDUP_REMOVED lines=18> */
[----:B------:R-:W-:Y:S01]  /*0580*/  BSSY.RECONVERGENT B0, `(.L_x_4734) ;  /* 0x000002e000007945 */ /* 0x000fe20003800200 */
[----:B------:R-:W-:-:S03]  /*0590*/  VIADD R14, R64, 0x10 ;  /* 0x00000010400e7836 */ /* 0x000fc60000000000 */
[----:B------:R-:W4:Y:S01]  /*05a0*/  @!P1 LDC.64 R4, c[0x0][0x400] ;  /* 0x00010000ff049b82 */ /* 0x000f220000000a00 */
[----:B--2---:R-:W-:Y:S01]  /*05b0*/  ISETP.GE.AND P2, PT, R6, UR4, PT ;  /* 0x0000000406007c0c */ /* 0x004fe2000bf46270 */
[----:B------:R-:W2:Y:S03]  /*05c0*/  LDCU.64 UR4, c[0x0][0x410] ;  /* 0x00008200ff0477ac */ /* 0x000ea60008000a00 */
[-C--:B------:R-:W-:Y:S01]  /*05d0*/  ISETP.GE.OR P0, PT, R64, R159.reuse, P2 ;  /* 0x0000009f4000720c */ /* 0x080fe20001706670 */
[----:B-1----:R-:W-:Y:S01]  /*05e0*/  @P1 IMAD.WIDE.U32 R12, R156, R2, RZ ;  /* 0x000000029c0c1225 */ /* 0x002fe200078e00ff */
[----:B------:R-:W-:-:S03]  /*05f0*/  ISETP.GE.OR P3, PT, R14, R159, P2 ;  /* 0x0000009f0e00720c */ /* 0x000fc60001766670 */
[----:B----4-:R-:W-:-:S04]  /*0600*/  @!P1 IMAD.WIDE.U32 R10, R157, R4, RZ ;  /* 0x000000049d0a9225 */ /* 0x010fc800078e00ff */
        /* <DEDUP_REMOVED lines=9> */
[----:B---3--:R-:W-:Y:S01]  /*06a0*/  IMAD R157, R157, UR8, R8 ;  /* 0x000000089d9d7c24 */ /* 0x008fe2000f8e0208 */
[----:B------:R-:W-:Y:S01]  /*06b0*/  ISETP.GE.OR P4, PT, R12, R159, P2 ;  /* 0x0000009f0c00720c */ /* 0x000fe20001786670 */
[----:B------:R-:W-:-:S02]  /*06c0*/  IMAD.X R11, R0, 0x1, R9, P1 ;  /* 0x00000001000b7824 */ /* 0x000fc400008e0609 */
[C---:B--2---:R-:W-:Y:S01]  /*06d0*/  IMAD.WIDE.U32 R10, R8.reuse, UR4, R10 ;  /* 0x00000004080a7c25 */ /* 0x044fe2000f8e000a */
[----:B------:R-:W2:Y:S03]  /*06e0*/  LDCU UR4, c[0x0][0x434] ;  /* 0x00008680ff0477ac */ /* 0x000ea60008000800 */
[----:B------:R-:W-:Y:S01]  /*06f0*/  IMAD R17, R8, UR5, R11 ;  /* 0x0000000508117c24 */ /* 0x000fe2000f8e020b */
[----:B------:R-:W-:Y:S02]  /*0700*/  @!P0 MOV R16, R10 ;  /* 0x0000000a00108202 */ /* 0x000fe40000000f00 */
[----:B------:R-:W-:-:S03]  /*0710*/  IADD3 R8, PT, PT, R64, 0x30, RZ ;  /* 0x0000003040087810 */ /* 0x000fc60007ffe0ff */
[----:B------:R-:W-:Y:S01]  /*0720*/  @!P0 IMAD.WIDE.U32 R18, R64, R2, R16 ;  /* 0x0000000240128225 */ /* 0x000fe200078e0010 */
[----:B------:R-:W-:-:S03]  /*0730*/  ISETP.GE.OR P2, PT, R8, R159, P2 ;  /* 0x0000009f0800720c */ /* 0x000fc60001746670 */
[----:B------:R-:W-:Y:S01]  /*0740*/  @!P0 IMAD R0, R64, R3, R19 ;  /* 0x0000000340008224 */ /* 0x000fe200078e0213 */
        /* <DEDUP_REMOVED lines=17> */
.L_x_4735:
[----:B------:R-:W-:Y:S05]  /*0860*/  BSYNC.RECONVERGENT B0 ;  /* 0x0000000000007941 */ /* 0x000fea0003800200 */
.L_x_4734:
        /* <DEDUP_REMOVED lines=14> */
.L_x_4737:
[----:B------:R-:W-:Y:S05]  /*0950*/  BSYNC.RECONVERGENT B0 ;  /* 0x0000000000007941 */ /* 0x000fea0003800200 */
.L_x_4736:
[----:B------:R-:W-:Y:S04]  /*0960*/  BSSY.RECONVERGENT B0, `(.L_x_4738) ;  /* 0x000000d000007945 */ /* 0x000fe80003800200 */
[----:B------:R-:W-:Y:S05]  /*0970*/  @P2 BRA `(.L_x_4739) ;  /* 0x00000000002c2947 */ /* 0x000fea0003800000 */
[----:B------:R-:W4:Y:S01]  /*0980*/  LDCU.64 UR4, c[0x0][0x3f0] ;  /* 0x00007e00ff0477ac */ /* 0x000f220008000a00 */
[----:B-123--:R-:W-:Y:S02]  /*0990*/  IADD3 R5, P0, PT, R64, 0x30, RZ ;  /* 0x0000003040057810 */ /* 0x00efe40007f1e0ff */
[----:B------:R-:W-:Y:S02]  /*09a0*/  MOV R11, R17 ;  /* 0x00000011000b7202 */ /* 0x000fe40000000f00 */
[----:B------:R-:W-:Y:S01]  /*09b0*/  IADD3.X R9, PT, PT, RZ, RZ, RZ, P0, !PT ;  /* 0x000000ffff097210 */ /* 0x000fe200007fe4ff */
[----:B------:R-:W-:-:S04]  /*09c0*/  IMAD.WIDE.U32 R10, R5, R2, R10 ;  /* 0x00000002050a7225 */ /* 0x000fc800078e000a */
[----:B------:R-:W-:-:S04]  /*09d0*/  IMAD R0, R9, R2, RZ ;  /* 0x0000000209007224 */ /* 0x000fc800078e02ff */
[----:B------:R-:W-:Y:S01]  /*09e0*/  IMAD R3, R5, R3, R0 ;  /* 0x0000000305037224 */ /* 0x000fe200078e0200 */
[----:B----4-:R-:W-:-:S04]  /*09f0*/  LEA R2, P0, R10, UR4, 0x1 ;  /* 0x000000040a027c11 */ /* 0x010fc8000f8008ff */
[----:B------:R-:W-:-:S04]  /*0a00*/  IADD3 R3, PT, PT, R11, R3, RZ ;  /* 0x000000030b037210 */ /* 0x000fc80007ffe0ff */
[----:B------:R-:W-:-:S05]  /*0a10*/  LEA.HI.X R3, R10, UR5, R3, 0x1, P0 ;  /* 0x000000050a037c11 */ /* 0x000fca00080f0c03 */
[----:B------:R4:W-:Y:S02]  /*0a20*/  STG.E.128 desc[UR6][R2.64], RZ ;  /* 0x000000ff02007986 */ /* 0x0009e4000c101d06 */
.L_x_4739:
[----:B------:R-:W-:Y:S05]  /*0a30*/  BSYNC.RECONVERGENT B0 ;  /* 0x0000000000007941 */ /* 0x000fea0003800200 */
.L_x_4738:
        /* <DEDUP_REMOVED lines=12> */
[----:B-123--:R-:W-:-:S04]  /*0b00*/  @!P1 IMAD.MOV.U32 R5, RZ, RZ, 0x7f800000 ;  /* 0x7f800000ff059424 */ /* 0x00efc800078e00ff */
[----:B------:R1:W-:Y:S04]  /*0b10*/  @!P3 STG.E desc[UR6][R2.64], R9 ;  /* 0x000000090200b986 */ /* 0x0003e8000c101906 */
[----:B------:R1:W-:Y:S04]  /*0b20*/  @!P2 STG.E desc[UR6][R2.64+0x40], R7 ;  /* 0x000040070200a986 */ /* 0x0003e8000c101906 */
[----:B------:R1:W-:Y:S01]  /*0b30*/  @!P1 STG.E desc[UR6][R2.64+0x80], R5 ;  /* 0x0000800502009986 */ /* 0x0003e2000c101906 */
[----:B------:R-:W-:Y:S05]  /*0b40*/  @P0 EXIT ;  /* 0x000000000000094d */ /* 0x000fea0003800000 */
[----:B-1----:R-:W-:-:S05]  /*0b50*/  MOV R5, 0x7f800000 ;  /* 0x7f80000000057802 */ /* 0x002fca0000000f00 */
[----:B------:R-:W-:Y:S01]  /*0b60*/  STG.E desc[UR6][R2.64+0xc0], R5 ;  /* 0x0000c00502007986 */ /* 0x000fe2000c101906 */
[----:B------:R-:W-:Y:S05]  /*0b70*/  EXIT ;  /* 0x000000000000794d */ /* 0x000fea0003800000 */
.L_x_4733:
[----:B------:R-:W1:Y:S01]  /*0b80*/  LDCU.64 UR4, c[0x0][0x4d8] ;  /* 0x00009b00ff0477ac */ /* 0x000e620008000a00 */
[----:B------:R-:W-:Y:S01]  /*0b90*/  MOV R2, R157 ;  /* 0x0000009d00027202 */ /* 0x000fe20000000f00 */
        /* <DEDUP_REMOVED lines=9> */
.L_x_4740:
[----:B------:R-:W-:Y:S05]  /*0c30*/  BRA.U !UP0, `(.L_x_4741) ;  /* 0x0000000508987547 */ /* 0x000fea000b800000 */
[----:B------:R-:W2:Y:S01]  /*0c40*/  LDC R5, c[0x0][0x4f0] ;  /* 0x00013c00ff057b82 */ /* 0x000ea20000000800 */
[----:B------:R-:W-:Y:S01]  /*0c50*/  MOV R6, RZ ;  /* 0x000000ff00067202 */ /* 0x000fe20000000f00 */
[----:B------:R-:W3:Y:S01]  /*0c60*/  LDCU.64 UR4, c[0x0][0x4e8] ;  /* 0x00009d00ff0477ac */ /* 0x000ee20008000a00 */
[----:B-----5:R-:W-:Y:S01]  /*0c70*/  LEA R2, R54, 0xffffff80, 0x7 ;  /* 0xffffff8036027811 */ /* 0x020fe200078e38ff */
[----:B------:R-:W4:Y:S03]  /*0c80*/  LDCU.64 UR8, c[0x0][0x3a0] ;  /* 0x00007400ff0877ac */ /* 0x000f260008000a00 */
[----:B------:R-:W-:Y:S01]  /*0c90*/  IABS R0, R2 ;  /* 0x0000000200007213 */ /* 0x000fe20000000000 */
[----:B------:R-:W4:Y:S01]  /*0ca0*/  LDCU.64 UR14, c[0x0][0x3b8] ;  /* 0x00007700ff0e77ac */ /* 0x000f220008000a00 */
[----:B---3--:R-:W-:Y:S01]  /*0cb0*/  IMAD.WIDE.U32 R10, R157, UR4, RZ ;  /* 0x000000049d0a7c25 */ /* 0x008fe2000f8e00ff */
[----:B--2---:R-:W-:-:S03]  /*0cc0*/  IABS R4, R5 ;  /* 0x0000000500047213 */ /* 0x004fc60000000000 */
[----:B------:R-:W-:Y:S01]  /*0cd0*/  IMAD R165, R157, UR5, R11 ;  /* 0x000000059da57c24 */ /* 0x000fe2000f8e020b */
[----:B------:R-:W-:Y:S01]  /*0ce0*/  ISETP.NE.AND P3, PT, R5, RZ, PT ;  /* 0x000000ff0500720c */ /* 0x000fe20003f65270 */
[----:B------:R-:W2:Y:S01]  /*0cf0*/  LDCU.64 UR4, c[0x0][0x3a8] ;  /* 0x00007500ff0477ac */ /* 0x000ea20008000a00 */
[----:B------:R-:W3:Y:S08]  /*0d00*/  I2F.RP R9, R4 ;  /* 0x0000000400097306 */ /* 0x000ef00000209400 */
[----:B---3--:R-:W3:Y:S02]  /*0d10*/  MUFU.RCP R7, R9 ;  /* 0x0000000900077308 */ /* 0x008ee40000001000 */
[----:B---3--:R-:W-:-:S06]  /*0d20*/  IADD3 R7, PT, PT, R7, 0xffffffe, RZ ;  /* 0x0ffffffe07077810 */ /* 0x008fcc0007ffe0ff */
[----:B------:R-:W1:Y:S02]  /*0d30*/  F2I.FTZ.U32.TRUNC.NTZ R7, R7 ;  /* 0x0000000700077305 */ /* 0x000e64000021f000 */
[----:B-1----:R-:W-:-:S04]  /*0d40*/  IMAD.MOV R3, RZ, RZ, -R7 ;  /* 0x000000ffff037224 */ /* 0x002fc800078e0a07 */
[----:B------:R-:W-:-:S04]  /*0d50*/  IMAD R3, R3, R4, RZ ;  /* 0x0000000403037224 */ /* 0x000fc800078e02ff */
[----:B------:R-:W-:Y:S02]  /*0d60*/  IMAD.HI.U32 R3, R7, R3, R6 ;  /* 0x0000000307037227 */ /* 0x000fe400078e0006 */
[----:B------:R-:W1:Y:S04]  /*0d70*/  LDC R7, c[0x0][0x3e8] ;  /* 0x0000fa00ff077b82 */ /* 0x000e680000000800 */
        /* <DEDUP_REMOVED lines=8> */
[C---:B------:R-:W-:Y:S02]  /*0e00*/  LEA R164, P0, R10.reuse, UR12, 0x2 ;  /* 0x0000000c0aa47c11 */ /* 0x040fe4000f8010ff */
[----:B------:R-:W-:Y:S02]  /*0e10*/  ISETP.GE.U32.AND P1, PT, R3, R4, PT ;  /* 0x000000040300720c */ /* 0x000fe40003f26070 */
[----:B------:R-:W-:-:S11]  /*0e20*/  LEA.HI.X R165, R10, UR13, R165, 0x2, P0 ;  /* 0x0000000d0aa57c11 */ /* 0x000fd600080f14a5 */
[----:B------:R-:W-:-:S05]  /*0e30*/  @P1 IADD3 R6, PT, PT, R6, 0x1, RZ ;  /* 0x0000000106061810 */ /* 0x000fca0007ffe0ff */
[----:B------:R-:W-:-:S05]  /*0e40*/  IMAD.MOV.U32 R3, RZ, RZ, R6 ;  /* 0x000000ffff037224 */ /* 0x000fca00078e0006 */
[----:B------:R-:W-:Y:S02]  /*0e50*/  @!P2 IADD3 R3, PT, PT, -R3, RZ, RZ ;  /* 0x000000ff0303a210 */ /* 0x000fe40007ffe1ff */
[----:B------:R-:W-:-:S05]  /*0e60*/  @!P3 LOP3.LUT R3, RZ, R5, RZ, 0x33, !PT ;  /* 0x00000005ff03b212 */ /* 0x000fca00078e33ff */
[----:B------:R-:W-:-:S06]  /*0e70*/  IMAD.WIDE R16, R3, 0x4, R164 ;  /* 0x0000000403107825 */ /* 0x000fcc00078e02a4 */
[----:B------:R-:W3:Y:S01]  /*0e80*/  LDG.E R16, desc[UR6][R16.64] ;  /* 0x0000000610107981 */ /* 0x000ee2000c1e1900 */
[----:B-1----:R-:W-:Y:S02]  /*0e90*/  IABS R4, R7 ;  /* 0x0000000700047213 */ /* 0x002fe40000000000 */
[----:B------:R-:W-:Y:S02]  /*0ea0*/  IADD3 R3, PT, PT, -R3, RZ, RZ ;  /* 0x000000ff03037210 */ /* 0x000fe40007ffe1ff */
[----:B------:R-:W1:Y:S01]  /*0eb0*/  I2F.RP R9, R4 ;  /* 0x0000000400097306 */ /* 0x000e620000209400 */
[----:B----4-:R-:W-:Y:S02]  /*0ec0*/  MOV R66, UR14 ;  /* 0x0000000e00427c02 */ /* 0x010fe40008000f00 */
[----:B------:R-:W-:Y:S01]  /*0ed0*/  IMAD R2, R5, R3, R2 ;  /* 0x0000000305027224 */ /* 0x000fe200078e0202 */
[----:B------:R-:W-:Y:S02]  /*0ee0*/  ISETP.NE.AND P2, PT, R7, RZ, PT ;  /* 0x000000ff0700720c */ /* 0x000fe40003f45270 */
[----:B------:R-:W-:-:S02]  /*0ef0*/  MOV R67, UR15 ;  /* 0x0000000f00437c02 */ /* 0x000fc40008000f00 */
        /* <DEDUP_REMOVED lines=19> */
[----:B------:R-:W-:Y:S01]  /*1030*/  ISETP.GE.AND P4, PT, R4, RZ, PT ;  /* 0x000000ff0400720c */ /* 0x000fe20003f86270 */
[----:B------:R-:W-:-:S04]  /*1040*/  IMAD R4, R3, R66, RZ ;  /* 0x0000004203047224 */ /* 0x000fc800078e02ff */
[----:B------:R-:W-:Y:S02]  /*1050*/  IMAD R4, R2, R67, R4 ;  /* 0x0000004302047224 */ /* 0x000fe400078e0204 */
[----:B------:R-:W-:-:S05]  /*1060*/  @P1 IADD3 R0, PT, PT, R0, 0x1, RZ ;  /* 0x0000000100001810 */ /* 0x000fca0007ffe0ff */
[----:B------:R-:W-:-:S05]  /*1070*/  IMAD.MOV.U32 R5, RZ, RZ, R0 ;  /* 0x000000ffff057224 */ /* 0x000fca00078e0000 */
[----:B------:R-:W-:-:S04]  /*1080*/  @!P4 IADD3 R5, PT, PT, -R5, RZ, RZ ;  /* 0x000000ff0505c210 */ /* 0x000fc80007ffe1ff */
[----:B------:R-:W-:Y:S02]  /*1090*/  SEL R5, R6, R5, !P2 ;  /* 0x0000000506057207 */ /* 0x000fe40005000000 */
        /* <DEDUP_REMOVED lines=12> */
[----:B------:R-:W-:-:S04]  /*1160*/  IMAD.MOV.U32 R10, RZ, RZ, R16 ;  /* 0x000000ffff0a7224 */ /* 0x000fc800078e0010 */
[----:B------:R-:W-:-:S05]  /*1170*/  IMAD.WIDE.U32 R14, R2, R66, R14 ;  /* 0x00000042020e7225 */ /* 0x000fca00078e000e */
[----:B------:R-:W-:Y:S02]  /*1180*/  IADD3 R15, PT, PT, R15, R4, RZ ;  /* 0x000000040f0f7210 */ /* 0x000fe40007ffe0ff */
[----:B--2---:R-:W-:Y:S01]  /*1190*/  MOV R68, UR4 ;  /* 0x0000000400447c02 */ /* 0x004fe20008000f00 */
[----:B------:R-:W-:Y:S02]  /*11a0*/  IMAD.U32 R69, RZ, RZ, UR5 ;  /* 0x00000005ff457e24 */ /* 0x000fe4000f8e00ff */
[----:B-1----:R-:W-:-:S04]  /*11b0*/  IMAD.WIDE.U32 R14, R5, UR8, R14 ;  /* 0x00000008050e7c25 */ /* 0x002fc8000f8e000e */
[----:B------:R-:W-:Y:S01]  /*11c0*/  IMAD R3, R3, R68, RZ ;  /* 0x0000004403037224 */ /* 0x000fe200078e02ff */
[----:B------:R-:W-:Y:S01]  /*11d0*/  MOV R12, R14 ;  /* 0x0000000e000c7202 */ /* 0x000fe20000000f00 */
[----:B------:R-:W-:-:S04]  /*11e0*/  IMAD.WIDE.U32 R10, R2, R68, R10 ;  /* 0x00000044020a7225 */ /* 0x000fc800078e000a */
[----:B------:R-:W-:Y:S01]  /*11f0*/  IMAD R3, R2, R69, R3 ;  /* 0x0000004502037224 */ /* 0x000fe200078e0203 */
[----:B------:R-:W-:-:S04]  /*1200*/  SHF.R.S32.HI R2, RZ, 0x1f, R5 ;  /* 0x0000001fff027819 */ /* 0x000fc80000011405 */
[----:B------:R-:W-:Y:S01]  /*1210*/  IADD3 R11, PT, PT, R11, R3, RZ ;  /* 0x000000030b0b7210 */ /* 0x000fe20007ffe0ff */
[C---:B------:R-:W-:Y:S02]  /*1220*/  IMAD R4, R2.reuse, UR8, RZ ;  /* 0x0000000802047c24 */ /* 0x040fe4000f8e02ff */
[----:B------:R-:W-:Y:S02]  /*1230*/  IMAD R2, R2, UR10, RZ ;  /* 0x0000000a02027c24 */ /* 0x000fe4000f8e02ff */
[C---:B------:R-:W-:Y:S02]  /*1240*/  IMAD R4, R5.reuse, UR9, R4 ;  /* 0x0000000905047c24 */ /* 0x040fe4000f8e0204 */
[C---:B------:R-:W-:Y:S02]  /*1250*/  IMAD R2, R5.reuse, UR11, R2 ;  /* 0x0000000b05027c24 */ /* 0x040fe4000f8e0202 */
[----:B------:R-:W-:-:S04]  /*1260*/  IMAD.WIDE.U32 R10, R5, UR10, R10 ;  /* 0x0000000a050a7c25 */ /* 0x000fc8000f8e000a */
[----:B------:R-:W-:Y:S01]  /*1270*/  IMAD.IADD R5, R15, 0x1, R4 ;  /* 0x000000010f057824 */ /* 0x000fe200078e0204 */
[----:B------:R-:W-:Y:S01]  /*1280*/  IADD3 R4, PT, PT, R11, R2, RZ ;  /* 0x000000020b047210 */ /* 0x000fe20007ffe0ff */
[----:B------:R-:W-:Y:S06]  /*1290*/  BRA `(.L_x_4742) ;  /* 0x0000000400707947 */ /* 0x000fec0003800000 */
.L_x_4741:
        /* <DEDUP_REMOVED lines=15> */
.L_x_4743:
[----:B------:R-:W2:Y:S01]  /*1390*/  LDC.64 R66, c[0x0][0x3b8] ;  /* 0x0000ee00ff427b82 */ /* 0x000ea20000000a00 */
[----:B------:R-:W-:-:S05]  /*13a0*/  IADD3 R10, PT, PT, R0, R7, RZ ;  /* 0x00000007000a7210 */ /* 0x000fca0007ffe0ff */
[C---:B--2---:R-:W-:Y:S02]  /*13b0*/  IMAD R9, R10.reuse, R67, RZ ;  /* 0x000000430a097224 */ /* 0x044fe400078e02ff */
[----:B------:R-:W-:-:S05]  /*13c0*/  IMAD.WIDE.U32 R10, R10, R66, RZ ;  /* 0x000000420a0a7225 */ /* 0x000fca00078e00ff */
[----:B------:R-:W-:Y:S02]  /*13d0*/  IADD3 R9, PT, PT, R11, R9, RZ ;  /* 0x000000090b097210 */ /* 0x000fe40007ffe0ff */
.L_x_4744:
        /* <DEDUP_REMOVED lines=12> */
[----:B------:R-:W-:Y:S02]  /*14a0*/  IADD3 R11, PT, PT, R7, R3, RZ ;  /* 0x00000003070b7210 */ /* 0x000fe40007ffe0ff */
[----:B------:R-:W-:Y:S01]  /*14b0*/  MOV R12, R6 ;  /* 0x00000006000c7202 */ /* 0x000fe20000000f00 */
[----:B------:R-:W-:Y:S06]  /*14c0*/  BRA `(.L_x_4746) ;  /* 0x0000000000187947 */ /* 0x000fec0003800000 */
.L_x_4745:
[----:B------:R-:W2:Y:S01]  /*14d0*/  LDC.64 R68, c[0x0][0x3c0] ;  /* 0x0000f000ff447b82 */ /* 0x000ea20000000a00 */
[----:B------:R-:W-:-:S05]  /*14e0*/  IADD3 R0, PT, PT, R0, R7, RZ ;  /* 0x0000000700007210 */ /* 0x000fca0007ffe0ff */
[C---:B--2---:R-:W-:Y:S02]  /*14f0*/  IMAD R11, R0.reuse, R69, RZ ;  /* 0x00000045000b7224 */ /* 0x044fe400078e02ff */
[----:B-1---5:R-:W-:-:S05]  /*1500*/  IMAD.WIDE.U32 R2, R0, R68, RZ ;  /* 0x0000004400027225 */ /* 0x022fca00078e00ff */
[----:B------:R-:W-:Y:S02]  /*1510*/  IADD3 R11, PT, PT, R3, R11, RZ ;  /* 0x0000000b030b7210 */ /* 0x000fe40007ffe0ff */
[----:B------:R-:W-:-:S07]  /*1520*/  MOV R12, R2 ;  /* 0x00000002000c7202 */ /* 0x000fce0000000f00 */
.L_x_4746:
[----:B------:R-:W1:Y:S01]  /*1530*/  LDC R17, c[0x0][0x3e8] ;  /* 0x0000fa00ff117b82 */ /* 0x000e620000000800 */
[----:B------:R-:W-:Y:S01]  /*1540*/  MOV R4, RZ ;  /* 0x000000ff00047202 */ /* 0x000fe20000000f00 */
[----:B------:R-:W-:Y:S01]  /*1550*/  IMAD.MOV.U32 R19, RZ, RZ, R11 ;  /* 0x000000ffff137224 */ /* 0x000fe200078e000b */
[----:B------:R-:W-:Y:S02]  /*1560*/  LEA R7, R54, 0xffffff80, 0x7 ;  /* 0xffffff8036077811 */ /* 0x000fe400078e38ff */
[----:B------:R-:W-:Y:S02]  /*1570*/  CS2R R164, SRZ ;  /* 0x0000000000a47805 */ /* 0x000fe4000001ff00 */
[----:B------:R-:W-:Y:S02]  /*1580*/  MOV R18, R12 ;  /* 0x0000000c00127202 */ /* 0x000fe40000000f00 */
[----:B------:R-:W-:-:S03]  /*1590*/  MOV R16, R10 ;  /* 0x0000000a00107202 */ /* 0x000fc60000000f00 */
[----:B------:R-:W-:-:S03]  /*15a0*/  IMAD.WIDE.U32 R18, R7, R68, R18 ;  /* 0x0000004407127225 */ /* 0x000fc600078e0012 */
[----:B------:R-:W-:Y:S02]  /*15b0*/  MOV R14, R18 ;  /* 0x00000012000e7202 */ /* 0x000fe40000000f00 */
[----:B-1----:R-:W-:Y:S02]  /*15c0*/  IABS R2, R17 ;  /* 0x0000001100027213 */ /* 0x002fe40000000000 */
[----:B------:R-:W-:Y:S02]  /*15d0*/  ISETP.NE.AND P2, PT, R17, RZ, PT ;  /* 0x000000ff1100720c */ /* 0x000fe40003f45270 */
[----:B------:R-:W1:Y:S08]  /*15e0*/  I2F.RP R6, R2 ;  /* 0x0000000200067306 */ /* 0x000e700000209400 */
[----:B-1----:R-:W1:Y:S02]  /*15f0*/  MUFU.RCP R5, R6 ;  /* 0x0000000600057308 */ /* 0x002e640000001000 */
[----:B-1----:R-:W-:-:S02]  /*1600*/  IADD3 R5, PT, PT, R5, 0xffffffe, RZ ;  /* 0x0ffffffe05057810 */ /* 0x002fc40007ffe0ff */
[----:B------:R-:W-:-:S04]  /*1610*/  LOP3.LUT R6, RZ, R17, RZ, 0x33, !PT ;  /* 0x00000011ff067212 */ /* 0x000fc800078e33ff */
        /* <DEDUP_REMOVED lines=12> */
[----:B------:R-:W-:-:S04]  /*16e0*/  @!P0 IADD3 R0, PT, PT, R0, 0x1, RZ ;  /* 0x0000000100008810 */ /* 0x000fc80007ffe0ff */
[----:B------:R-:W-:Y:S02]  /*16f0*/  ISETP.GE.U32.AND P1, PT, R3, R2, PT ;  /* 0x000000020300720c */ /* 0x000fe40003f26070 */
[----:B------:R-:W-:Y:S01]  /*1700*/  LOP3.LUT R2, R8, R17, RZ, 0x3c, !PT ;  /* 0x0000001108027212 */ /* 0x000fe200078e3cff */
[----:B------:R-:W-:-:S03]  /*1710*/  IMAD.MOV.U32 R17, RZ, RZ, R9 ;  /* 0x000000ffff117224 */ /* 0x000fc600078e0009 */
[----:B------:R-:W-:Y:S01]  /*1720*/  ISETP.GE.AND P4, PT, R2, RZ, PT ;  /* 0x000000ff0200720c */ /* 0x000fe20003f86270 */
[C---:B------:R-:W-:Y:S01]  /*1730*/  IMAD.WIDE.U32 R16, R7.reuse, R66, R16 ;  /* 0x0000004207107225 */ /* 0x040fe200078e0010 */
[----:B------:R-:W2:Y:S03]  /*1740*/  LDC.64 R2, c[0x0][0x3d0] ;  /* 0x0000f400ff027b82 */ /* 0x000ea60000000a00 */
[----:B------:R-:W-:Y:S02]  /*1750*/  IMAD R17, R7, R67, R17 ;  /* 0x0000004307117224 */ /* 0x000fe400078e0211 */
[----:B------:R-:W-:-:S05]  /*1760*/  @P1 VIADD R0, R0, 0x1 ;  /* 0x0000000100001836 */ /* 0x000fca0000000000 */
[----:B------:R-:W-:-:S05]  /*1770*/  MOV R15, R0 ;  /* 0x00000000000f7202 */ /* 0x000fca0000000f00 */
[----:B------:R-:W-:-:S05]  /*1780*/  @!P4 IMAD.MOV R15, RZ, RZ, -R15 ;  /* 0x000000ffff0fc224 */ /* 0x000fca00078e0a0f */
[----:B------:R-:W-:Y:S01]  /*1790*/  SEL R10, R6, R15, !P2 ;  /* 0x0000000f060a7207 */ /* 0x000fe20005000000 */
[----:B------:R-:W-:-:S03]  /*17a0*/  IMAD R15, R7, R69, R19 ;  /* 0x00000045070f7224 */ /* 0x000fc600078e0213 */
[----:B------:R-:W-:Y:S01]  /*17b0*/  SHF.R.S32.HI R9, RZ, 0x1f, R10 ;  /* 0x0000001fff097819 */ /* 0x000fe2000001140a */
[----:B-1----:R-:W-:-:S04]  /*17c0*/  IMAD.WIDE.U32 R14, R10, R4, R14 ;  /* 0x000000040a0e7225 */ /* 0x002fc800078e000e */
[C---:B------:R-:W-:Y:S02]  /*17d0*/  IMAD R7, R9.reuse, R4, RZ ;  /* 0x0000000409077224 */ /* 0x040fe400078e02ff */
[-C--:B--2---:R-:W-:Y:S02]  /*17e0*/  IMAD R9, R9, R2.reuse, RZ ;  /* 0x0000000209097224 */ /* 0x084fe400078e02ff */
[C---:B------:R-:W-:Y:S02]  /*17f0*/  IMAD R5, R10.reuse, R5, R7 ;  /* 0x000000050a057224 */ /* 0x040fe400078e0207 */
[----:B------:R-:W-:-:S04]  /*1800*/  IMAD.WIDE.U32 R16, R10, R2, R16 ;  /* 0x000000020a107225 */ /* 0x000fc800078e0010 */
[----:B------:R-:W-:Y:S01]  /*1810*/  IMAD R3, R10, R3, R9 ;  /* 0x000000030a037224 */ /* 0x000fe200078e0209 */
[----:B------:R-:W-:Y:S01]  /*1820*/  MOV R10, R14 ;  /* 0x0000000e000a7202 */ /* 0x000fe20000000f00 */
[----:B------:R-:W-:Y:S01]  /*1830*/  IMAD.IADD R4, R15, 0x1, R5 ;  /* 0x000000010f047824 */ /* 0x000fe200078e0205 */
[----:B------:R-:W-:Y:S02]  /*1840*/  MOV R12, R16 ;  /* 0x00000010000c7202 */ /* 0x000fe40000000f00 */
[----:B------:R-:W-:-:S07]  /*1850*/  IADD3 R5, PT, PT, R17, R3, RZ ;  /* 0x0000000311057210 */ /* 0x000fce0007ffe0ff */
.L_x_4742:
[----:B------:R-:W-:Y:S01]  /*1860*/  IMAD.MOV.U32 R7, RZ, RZ, RZ ;  /* 0x000000ffff077224 */ /* 0x000fe200078e00ff */
[----:B------:R-:W-:Y:S01]  /*1870*/  ISETP.NE.AND P0, PT, R156, -0x1, PT ;  /* 0xffffffff9c00780c */ /* 0x000fe20003f05270 */
[----:B------:R-:W1:Y:S01]  /*1880*/  LDC.64 R130, c[0x0][0x3b0] ;  /* 0x0000ec00ff827b82 */ /* 0x000e620000000a00 */
[----:B------:R-:W-:Y:S01]  /*1890*/  IMAD.SHL.U32 R72, R64, 0x8, RZ ;  /* 0x0000000840487824 */ /* 0x000fe200078e00ff */
[----:B------:R-:W2:Y:S02]  /*18a0*/  LDCU.64 UR4, c[0x0][0x3c8] ;  /* 0x00007900ff0477ac */ /* 0x000ea40008000a00 */
[----:B------:R3:W5:Y:S01]  /*18b0*/  @P5 LDG.E R7, desc[UR6][R132.64] ;  /* 0x0000000684075981 */ /* 0x000762000c1e1900 */
[----:B------:R-:W-:Y:S01]  /*18c0*/  SHF.R.U32.HI R128, RZ, 0x3, R64 ;  /* 0x00000003ff807819 */ /* 0x000fe20000011640 */
[----:B------:R-:W4:Y:S01]  /*18d0*/  LDCU.64 UR8, c[0x0][0x388] ;  /* 0x00007100ff0877ac */ /* 0x000f220008000a00 */
[----:B------:R-:W-:Y:S01]  /*18e0*/  LOP3.LUT R100, R72, 0x38, RZ, 0xc0, !PT ;  /* 0x0000003848647812 */ /* 0x000fe200078ec0ff */
[----:B------:R-:W2:Y:S01]  /*18f0*/  LDC R11, c[0x0][0x450] ;  /* 0x00011400ff0b7b82 */ /* 0x000ea20000000800 */
[----:B------:R-:W-:Y:S01]  /*1900*/  IMAD.MOV.U32 R129, RZ, RZ, RZ ;  /* 0x000000ffff817224 */ /* 0x000fe200078e00ff */
[----:B------:R-:W-:Y:S01]  /*1910*/  SHF.L.U64.HI R65, R66, 0x4, R67 ;  /* 0x0000000442417819 */ /* 0x000fe20000010243 */
[----:B------:R-:W-:Y:S01]  /*1920*/  IMAD.SHL.U32 R76, R64, 0x4, RZ ;  /* 0x00000004404c7824 */ /* 0x000fe200078e00ff */
[----:B------:R-:W-:Y:S01]  /*1930*/  IADD3 R16, P1, PT, R100, R12, RZ ;  /* 0x0000000c64107210 */ /* 0x000fe20007f3e0ff */
[----:B------:R-:W-:Y:S01]  /*1940*/  IMAD.WIDE.U32 R12, R13, 0x40, R128 ;  /* 0x000000400d0c7825 */ /* 0x000fe200078e0080 */
[----:B------:R-:W-:-:S02]  /*1950*/  SHF.L.U32 R55, R54, 0x7, RZ ;  /* 0x0000000736377819 */ /* 0x000fc400000006ff */
[----:B------:R-:W4:Y:S01]  /*1960*/  @!P0 LDC.64 R2, c[0x0][0x398] ;  /* 0x0000e600ff028b82 */ /* 0x000f220000000a00 */
[----:B------:R-:W-:Y:S01]  /*1970*/  IMAD.X R17, RZ, RZ, R5, P1 ;  /* 0x000000ffff117224 */ /* 0x000fe200008e0605 */
[----:B------:R-:W-:Y:S01]  /*1980*/  LOP3.LUT R76, R76, 0x1c, RZ, 0xc0, !PT ;  /* 0x0000001c4c4c7812 */ /* 0x000fe200078ec0ff */
[----:B------:R-:W-:Y:S01]  /*1990*/  VIADD R62, R55, 0xffffff80 ;  /* 0xffffff80373e7836 */ /* 0x000fe20000000000 */
[----:B------:R-:W-:Y:S01]  /*19a0*/  SHF.R.U32.HI R70, RZ, 0x1, R64 ;  /* 0x00000001ff467819 */ /* 0x000fe20000011640 */
[----:B------:R-:W-:-:S04]  /*19b0*/  IMAD.WIDE.U32 R16, R128, R66, R16 ;  /* 0x0000004280107225 */ /* 0x000fc800078e0010 */
[----:B------:R-:W-:Y:S01]  /*19c0*/  IMAD R85, R128, R67, R17 ;  /* 0x0000004380557224 */ /* 0x000fe200078e0211 */
[----:B------:R-:W-:Y:S01]  /*19d0*/  SHF.L.U64.HI R67, R68, 0x4, R69 ;  /* 0x0000000444437819 */ /* 0x000fe20000010245 */
[----:B------:R-:W-:Y:S02]  /*19e0*/  IMAD.SHL.U32 R84, R16, 0x2, RZ ;  /* 0x0000000210547824 */ /* 0x000fe400078e00ff */
[----:B------:R-:W-:Y:S01]  /*19f0*/  IMAD.SHL.U32 R66, R66, 0x10, RZ ;  /* 0x0000001042427824 */ /* 0x000fe200078e00ff */
[----:B------:R-:W-:Y:S02]  /*1a00*/  SHF.L.U64.HI R85, R16, 0x1, R85 ;  /* 0x0000000110557819 */ /* 0x000fe40000010255 */
[----:B--2---:R-:W-:-:S04]  /*1a10*/  LEA.HI R11, R11, R11, RZ, 0x1 ;  /* 0x0000000b0b0b7211 */ /* 0x004fc800078f08ff */
[----:B------:R-:W-:Y:S01]  /*1a20*/  SHF.R.S32.HI R11, RZ, 0x1, R11 ;  /* 0x00000001ff0b7819 */ /* 0x000fe2000001140b */
[----:B----4-:R-:W-:-:S04]  /*1a30*/  @!P0 IMAD.WIDE.U32 R14, R157, R2, RZ ;  /* 0x000000029d0e8225 */ /* 0x010fc800078e00ff */
[----:B------:R-:W-:Y:S02]  /*1a40*/  @!P0 IMAD R3, R157, R3, R15 ;  /* 0x000000039d038224 */ /* 0x000fe400078e020f */
[----:B------:R-:W-:Y:S02]  /*1a50*/  @!P0 IMAD.MOV.U32 R2, RZ, RZ, R14 ;  /* 0x000000ffff028224 */ /* 0x000fe400078e000e */
[----:B-1----:R-:W-:-:S04]  /*1a60*/  @P0 IMAD.WIDE.U32 R14, R156, R130, RZ ;  /* 0x000000829c0e0225 */ /* 0x002fc800078e00ff */
[----:B------:R-:W-:Y:S01]  /*1a70*/  @P0 IMAD R3, R156, R131, R15 ;  /* 0x000000839c030224 */ /* 0x000fe200078e020f */
[----:B------:R-:W-:Y:S01]  /*1a80*/  @P0 MOV R2, R14 ;  /* 0x0000000e00020202 */ /* 0x000fe20000000f00 */
[----:B------:R-:W-:Y:S01]  /*1a90*/  IMAD R77, R128, R11, R76 ;  /* 0x0000000b804d7224 */ /* 0x000fe200078e024c */
[C---:B------:R-:W-:Y:S02]  /*1aa0*/  IADD3 R14, P0, PT, R100.reuse, R10, RZ ;  /* 0x0000000a640e7210 */ /* 0x040fe40007f1e0ff */
[----:B------:R-:W-:Y:S01]  /*1ab0*/  IADD3 R2, P3, PT, R100, R2, RZ ;  /* 0x0000000264027210 */ /* 0x000fe20007f7e0ff */
[----:B------:R-:W-:Y:S01]  /*1ac0*/  IMAD.IADD R76, R76, 0x1, R77 ;  /* 0x000000014c4c7824 */ /* 0x000fe200078e024d */
[----:B------:R-:W-:Y:S02]  /*1ad0*/  IADD3.X R15, PT, PT, RZ, R4, RZ, P0, !PT ;  /* 0x00000004ff0f7210 */ /* 0x000fe400007fe4ff */
[----:B------:R-:W-:Y:S01]  /*1ae0*/  IADD3 R84, P0, PT, R84, UR8, RZ ;  /* 0x0000000854547c10 */ /* 0x000fe2000ff1e0ff */
[----:B------:R-:W-:Y:S01]  /*1af0*/  IMAD.X R3, RZ, RZ, R3, P3 ;  /* 0x000000ffff037224 */ /* 0x000fe200018e0603 */
[----:B------:R-:W-:Y:S01]  /*1b00*/  SHF.R.S32.HI R75, RZ, 0x1f, R77 ;  /* 0x0000001fff4b7819 */ /* 0x000fe2000001144d */
[----:B------:R-:W-:Y:S01]  /*1b10*/  IMAD.WIDE.U32 R14, R128, R68, R14 ;  /* 0x00000044800e7225 */ /* 0x000fe200078e000e */
[----:B------:R-:W-:-:S02]  /*1b20*/  IADD3.X R85, PT, PT, R85, UR9, RZ, P0, !PT ;  /* 0x0000000955557c10 */ /* 0x000fc400087fe4ff */
[----:B------:R-:W-:Y:S01]  /*1b30*/  SHF.L.U32 R68, R68, 0x4, RZ ;  /* 0x0000000444447819 */ /* 0x000fe200000006ff */
[C---:B------:R-:W-:Y:S01]  /*1b40*/  IMAD.WIDE.U32 R4, R8.reuse, UR4, R2 ;  /* 0x0000000408047c25 */ /* 0x040fe2000f8e0002 */
[----:B------:R-:W-:Y:S02]  /*1b50*/  SHF.R.S32.HI R74, RZ, 0x1f, R76 ;  /* 0x0000001fff4a7819 */ /* 0x000fe4000001144c */
[----:B------:R-:W-:Y:S01]  /*1b60*/  MOV R160, R84 ;  /* 0x0000005400a07202 */ /* 0x000fe20000000f00 */
[----:B------:R-:W-:Y:S01]  /*1b70*/  IMAD R5, R8, UR5, R5 ;  /* 0x0000000508057c24 */ /* 0x000fe2000f8e0205 */
[----:B------:R-:W1:Y:S01]  /*1b80*/  LDCU.64 UR4, c[0x0][0x390] ;  /* 0x00007200ff0477ac */ /* 0x000e620008000a00 */
[----:B------:R-:W-:Y:S02]  /*1b90*/  IMAD R2, R13, R130, RZ ;  /* 0x000000820d027224 */ /* 0x000fe400078e02ff */
[----:B------:R-:W-:Y:S02]  /*1ba0*/  IMAD R83, R128, R69, R15 ;  /* 0x0000004580537224 */ /* 0x000fe400078e020f */
[----:B------:R-:W-:-:S02]  /*1bb0*/  IMAD R73, R12, R131, R2 ;  /* 0x000000830c497224 */ /* 0x000fc400078e0202 */
[----:B------:R-:W-:Y:S01]  /*1bc0*/  IMAD.WIDE.U32 R130, R12, R130, R4 ;  /* 0x000000820c827225 */ /* 0x000fe200078e0004 */
[----:B------:R-:W-:Y:S02]  /*1bd0*/  SHF.R.S32.HI R4, RZ, 0x1f, R71 ;  /* 0x0000001fff047819 */ /* 0x000fe40000011447 */
[C---:B------:R-:W-:Y:S01]  /*1be0*/  SHF.L.U64.HI R83, R14.reuse, 0x1, R83 ;  /* 0x000000010e537819 */ /* 0x040fe20000010253 */
[----:B------:R-:W-:Y:S01]  /*1bf0*/  IMAD.SHL.U32 R82, R14, 0x2, RZ ;  /* 0x000000020e527824 */ /* 0x000fe200078e00ff */
[----:B------:R-:W-:Y:S01]  /*1c00*/  LEA.HI R81, R4, R71, RZ, 0x7 ;  /* 0x0000004704517211 */ /* 0x000fe200078f38ff */
[----:B------:R-:W-:Y:S02]  /*1c10*/  IMAD.SHL.U32 R2, R64, 0x40, RZ ;  /* 0x0000004040027824 */ /* 0x000fe400078e00ff */
[----:B------:R-:W-:Y:S01]  /*1c20*/  IMAD.MOV.U32 R161, RZ, RZ, R85 ;  /* 0x000000ffffa17224 */ /* 0x000fe200078e0055 */
[----:B------:R-:W-:Y:S01]  /*1c30*/  SHF.R.S32.HI R81, RZ, 0x7, R81 ;  /* 0x00000007ff517819 */ /* 0x000fe20000011451 */
[----:B------:R-:W-:Y:S01]  /*1c40*/  IMAD.IADD R73, R131, 0x1, R73 ;  /* 0x0000000183497824 */ /* 0x000fe200078e0249 */
[----:B-1----:R-:W-:-:S02]  /*1c50*/  IADD3 R82, P0, PT, R82, UR4, RZ ;  /* 0x0000000452527c10 */ /* 0x002fc4000ff1e0ff */
[----:B------:R-:W-:Y:S02]  /*1c60*/  LOP3.LUT R69, R2, 0x1c0, RZ, 0xc0, !PT ;  /* 0x000001c002457812 */ /* 0x000fe400078ec0ff */
[----:B------:R-:W-:Y:S01]  /*1c70*/  IADD3.X R83, PT, PT, R83, UR5, RZ, P0, !PT ;  /* 0x0000000553537c10 */ /* 0x000fe200087fe4ff */
[----:B------:R-:W-:Y:S01]  /*1c80*/  IMAD.MOV.U32 R162, RZ, RZ, R82 ;  /* 0x000000ffffa27224 */ /* 0x000fe200078e0052 */
[----:B------:R-:W-:Y:S02]  /*1c90*/  ISETP.GE.AND P0, PT, R81, R54, PT ;  /* 0x000000365100720c */ /* 0x000fe40003f06270 */
[----:B------:R-:W-:Y:S02]  /*1ca0*/  LOP3.LUT R69, R69, 0x38, R72, 0xf8, !PT ;  /* 0x0000003845457812 */ /* 0x000fe400078ef848 */
[----:B------:R-:W-:Y:S02]  /*1cb0*/  MOV R163, R83 ;  /* 0x0000005300a37202 */ /* 0x000fe40000000f00 */
[----:B------:R-:W-:-:S07]  /*1cc0*/  LOP3.LUT R61, R69, 0x8, R70, 0x78, !PT ;  /* 0x00000008453d7812 */ /* 0x000fce00078e7846 */
[----:B---3--:R-:W-:Y:S05]  /*1cd0*/  @P0 BRA `(.L_x_4747) ;  /* 0x00000064008c0947 */ /* 0x008fea0003800000 */
[----:B------:R-:W1:Y:S01]  /*1ce0*/  LDC.64 R4, c[0x0][0x4a0] ;  /* 0x00012800ff047b82 */ /* 0x000e620000000a00 */
[----:B------:R-:W2:Y:S01]  /*1cf0*/  LDCU.128 UR12, c[0x0][0x4b0] ;  /* 0x00009600ff0c77ac */ /* 0x000ea20008000c00 */
[----:B------:R-:W-:Y:S01]  /*1d00*/  IMAD.MOV.U32 R101, RZ, RZ, RZ ;  /* 0x000000ffff657224 */ /* 0x000fe200078e00ff */
[----:B------:R-:W-:Y:S01]  /*1d10*/  LOP3.LUT R60, R60, 0xffffffef, RZ, 0xc0, !PT ;  /* 0xffffffef3c3c7812 */ /* 0x000fe200078ec0ff */
[----:B------:R-:W-:Y:S01]  /*1d20*/  @!P4 IMAD.MOV R0, RZ, RZ, -R0 ;  /* 0x000000ffff00c224 */ /* 0x000fe200078e0a00 */
[----:B------:R-:W3:Y:S01]  /*1d30*/  LDCU.128 UR8, c[0x0][0x490] ;  /* 0x00009200ff0877ac */ /* 0x000ee20008000c00 */
[----:B-----5:R-:W-:Y:S01]  /*1d40*/  IMAD.IADD R88, R62, 0x1, R7 ;  /* 0x000000013e587824 */ /* 0x020fe200078e0207 */
[C---:B------:R-:W-:Y:S01]  /*1d50*/  SHF.L.U32 R112, R11.reuse, 0x5, RZ ;  /* 0x000000050b707819 */ /* 0x040fe200000006ff */
[----:B------:R-:W4:Y:S01]  /*1d60*/  LDC.64 R2, c[0x0][0x4a8] ;  /* 0x00012a00ff027b82 */ /* 0x000f220000000a00 */
[----:B------:R-:W4:Y:S01]  /*1d70*/  LDCU.128 UR16, c[0x0][0x4c0] ;  /* 0x00009800ff1077ac */ /* 0x000f220008000c00 */
[----:B------:R-:W-:Y:S01]  /*1d80*/  SEL R14, R6, R0, !P2 ;  /* 0x00000000060e7207 */ /* 0x000fe20005000000 */
[----:B------:R-:W-:Y:S01]  /*1d90*/  IMAD R88, R88, R11, RZ ;  /* 0x0000000b58587224 */ /* 0x000fe200078e02ff */
[----:B------:R-:W-:Y:S01]  /*1da0*/  VIMNMX R81, PT, PT, RZ, R81, !PT ;  /* 0x00000051ff517248 */ /* 0x000fe20007fe0100 */
[----:B------:R-:W4:Y:S01]  /*1db0*/  LDCU.64 UR4, c[0x0][0x488] ;  /* 0x00009100ff0477ac */ /* 0x000f220008000a00 */
[C---:B------:R-:W-:Y:S01]  /*1dc0*/  IMAD.SHL.U32 R117, R11.reuse, 0x10, RZ ;  /* 0x000000100b757824 */ /* 0x040fe200078e00ff */
[----:B------:R-:W-:Y:S01]  /*1dd0*/  IADD3 R79, PT, PT, R128, 0x20, RZ ;  /* 0x00000020804f7810 */ /* 0x000fe20007ffe0ff */
[C---:B------:R-:W-:Y:S01]  /*1de0*/  IMAD R116, R11.reuse, 0x30, RZ ;  /* 0x000000300b747824 */ /* 0x040fe200078e02ff */
[----:B------:R-:W-:Y:S01]  /*1df0*/  SHF.R.S32.HI R89, RZ, 0x1f, R88 ;  /* 0x0000001fff597819 */ /* 0x000fe20000011458 */
[----:B------:R-:W4:Y:S01]  /*1e00*/  LDCU UR21, c[0x0][0x440] ;  /* 0x00008800ff1577ac */ /* 0x000f220008000800 */
[----:B------:R-:W-:Y:S01]  /*1e10*/  IADD3 R52, P1, PT, R88, R77, RZ ;  /* 0x0000004d58347210 */ /* 0x000fe20007f3e0ff */
[----:B------:R-:W-:Y:S01]  /*1e20*/  IMAD R115, R11, 0x50, RZ ;  /* 0x000000500b737824 */ /* 0x000fe200078e02ff */
[----:B------:R-:W-:Y:S01]  /*1e30*/  IADD3 R122, PT, PT, R128, 0x50, RZ ;  /* 0x00000050807a7810 */ /* 0x000fe20007ffe0ff */
[----:B------:R-:W4:Y:S01]  /*1e40*/  LDCU UR20, c[0x0][0x450] ;  /* 0x00008a00ff1477ac */ /* 0x000f220008000800 */
[C-C-:B---3--:R-:W-:Y:S01]  /*1e50*/  IMAD.WIDE.U32 R18, R157.reuse, UR10, R100.reuse ;  /* 0x0000000a9d127c25 */ /* 0x148fe2000f8e0064 */
[----:B------:R-:W-:Y:S01]  /*1e60*/  MOV R108, R54 ;  /* 0x00000036006c7202 */ /* 0x000fe20000000f00 */
[----:B------:R-:W3:Y:S02]  /*1e70*/  LDCU.U8 UR22, c[0x0][0x533] ;  /* 0x0000a660ff1677ac */ /* 0x000ee40008000000 */
[----:B-1----:R-:W-:Y:S01]  /*1e80*/  IMAD.WIDE.U32 R8, R157, R4, R100 ;  /* 0x000000049d087225 */ /* 0x002fe200078e0064 */
[----:B------:R-:W-:Y:S01]  /*1e90*/  IADD3 R4, P0, PT, -R71, R128, RZ ;  /* 0x0000008047047210 */ /* 0x000fe20007f1e1ff */
[----:B------:R-:W-:-:S02]  /*1ea0*/  UMOV UR23, URZ ;  /* 0x000000ff00177c82 */ /* 0x000fc40008000000 */
[C---:B------:R-:W-:Y:S01]  /*1eb0*/  IMAD R9, R157.reuse, R5, R9 ;  /* 0x000000059d097224 */ /* 0x040fe200078e0209 */
[----:B------:R-:W-:Y:S01]  /*1ec0*/  SHF.R.S32.HI R5, RZ, 0x1f, R14 ;  /* 0x0000001fff057819 */ /* 0x000fe2000001140e */
[----:B------:R-:W-:Y:S01]  /*1ed0*/  IMAD R19, R157, UR11, R19 ;  /* 0x0000000b9d137c24 */ /* 0x000fe2000f8e0213 */
[----:B------:R-:W1:Y:S01]  /*1ee0*/  LDCU.64 UR10, c[0x0][0x4d0] ;  /* 0x00009a00ff0a77ac */ /* 0x000e620008000a00 */
[----:B--2---:R-:W-:Y:S01]  /*1ef0*/  IMAD.WIDE.U32 R16, R62, UR12, R8 ;  /* 0x0000000c3e107c25 */ /* 0x004fe2000f8e0008 */
[C---:B----4-:R-:W-:Y:S02]  /*1f00*/  SHF.L.U32 R94, R2.reuse, 0x7, RZ ;  /* 0x00000007025e7819 */ /* 0x050fe400000006ff */
[----:B------:R-:W-:Y:S01]  /*1f10*/  SHF.L.U64.HI R96, R2, 0x4, R3 ;  /* 0x0000000402607819 */ /* 0x000fe20000010203 */
[C---:B------:R-:W-:Y:S01]  /*1f20*/  IMAD R9, R5.reuse, UR14, RZ ;  /* 0x0000000e05097c24 */ /* 0x040fe2000f8e02ff */
[----:B------:R-:W-:Y:S01]  /*1f30*/  SHF.R.S32.HI R106, RZ, 0x1f, R117 ;  /* 0x0000001fff6a7819 */ /* 0x000fe20000011475 */
[----:B------:R-:W-:Y:S01]  /*1f40*/  IMAD R5, R5, UR16, RZ ;  /* 0x0000001005057c24 */ /* 0x000fe2000f8e02ff */
[----:B------:R-:W-:Y:S01]  /*1f50*/  SHF.R.S32.HI R105, RZ, 0x1f, R112 ;  /* 0x0000001fff697819 */ /* 0x000fe20000011470 */
[----:B------:R-:W-:Y:S01]  /*1f60*/  IMAD R6, R14, UR15, R9 ;  /* 0x0000000f0e067c24 */ /* 0x000fe2000f8e0209 */
[----:B------:R-:W-:Y:S01]  /*1f70*/  SHF.R.S32.HI R9, RZ, 0x1f, R71 ;  /* 0x0000001fff097819 */ /* 0x000fe20000011447 */
[C---:B------:R-:W-:Y:S01]  /*1f80*/  IMAD.WIDE.U32 R18, R62.reuse, R2, R18 ;  /* 0x000000023e127225 */ /* 0x040fe200078e0012 */
[----:B------:R-:W-:Y:S01]  /*1f90*/  SHF.R.S32.HI R104, RZ, 0x1f, R116 ;  /* 0x0000001fff687819 */ /* 0x000fe20000011474 */
[----:B---3--:R-:W-:Y:S01]  /*1fa0*/  UISETP.NE.AND UP0, UPT, UR22, URZ, UPT ;  /* 0x000000ff1600728c */ /* 0x008fe2000bf05270 */
[----:B------:R-:W-:Y:S01]  /*1fb0*/  SHF.R.S32.HI R102, RZ, 0x1f, R115 ;  /* 0x0000001fff667819 */ /* 0x000fe20000011473 */
[----:B------:R-:W-:-:S02]  /*1fc0*/  IMAD R17, R62, UR13, R17 ;  /* 0x0000000d3e117c24 */ /* 0x000fc4000f8e0211 */
[----:B------:R-:W-:Y:S01]  /*1fd0*/  IMAD.X R9, RZ, RZ, ~R9, P0 ;  /* 0x000000ffff097224 */ /* 0x000fe200000e0e09 */
[----:B------:R-:W-:Y:S01]  /*1fe0*/  IADD3 R88, P0, PT, R88, R76, RZ ;  /* 0x0000004c58587210 */ /* 0x000fe20007f1e0ff */
[----:B------:R-:W-:Y:S01]  /*1ff0*/  IMAD R12, R14, UR17, R5 ;  /* 0x000000110e0c7c24 */ /* 0x000fe2000f8e0205 */
[----:B------:R-:W-:Y:S01]  /*2000*/  USHF.L.U32 UR17, UR12, 0x5, URZ ;  /* 0x000000050c117899 */ /* 0x000fe200080006ff */
[----:B------:R-:W-:Y:S02]  /*2010*/  IMAD R19, R62, R3, R19 ;  /* 0x000000033e137224 */ /* 0x000fe400078e0213 */
[----:B------:R-:W-:Y:S01]  /*2020*/  IMAD.WIDE.U32 R16, R14, UR16, R16 ;  /* 0x000000100e107c25 */ /* 0x000fe2000f8e0010 */
[----:B------:R-:W-:-:S03]  /*2030*/  USHF.L.U64.HI UR16, UR12, 0x5, UR13 ;  /* 0x000000050c107899 */ /* 0x000fc6000801020d */
[C---:B------:R-:W-:Y:S01]  /*2040*/  IMAD.X R5, R89.reuse, 0x1, R75, P1 ;  /* 0x0000000159057824 */ /* 0x040fe200008e064b */
[----:B------:R-:W-:Y:S01]  /*2050*/  IADD3.X R89, PT, PT, R89, R74, RZ, P0, !PT ;  /* 0x0000004a59597210 */ /* 0x000fe200007fe4ff */
[----:B------:R-:W-:Y:S01]  /*2060*/  IMAD.WIDE.U32 R14, R14, UR14, R18 ;  /* 0x0000000e0e0e7c25 */ /* 0x000fe2000f8e0012 */
[----:B------:R-:W-:Y:S01]  /*2070*/  IADD3 R13, PT, PT, R17, R12, RZ ;  /* 0x0000000c110d7210 */ /* 0x000fe20007ffe0ff */
[----:B------:R-:W2:Y:S01]  /*2080*/  LDCU.64 UR14, c[0x0][0x3c0] ;  /* 0x00007800ff0e77ac */ /* 0x000ea20008000a00 */
[----:B------:R-:W-:Y:S01]  /*2090*/  SHF.L.U64.HI R0, R52, 0x1, R5 ;  /* 0x0000000134007819 */ /* 0x000fe20000010205 */
[----:B------:R-:W-:Y:S01]  /*20a0*/  IMAD.MOV.U32 R12, RZ, RZ, R16 ;  /* 0x000000ffff0c7224 */ /* 0x000fe200078e0010 */
[----:B------:R-:W-:Y:S01]  /*20b0*/  SHF.L.U64.HI R89, R88, 0x1, R89 ;  /* 0x0000000158597819 */ /* 0x000fe20000010259 */
[----:B------:R-:W-:Y:S02]  /*20c0*/  IMAD.SHL.U32 R52, R52, 0x2, RZ ;  /* 0x0000000234347824 */ /* 0x000fe400078e00ff */
[----:B------:R-:W-:-:S02]  /*20d0*/  IMAD.SHL.U32 R88, R88, 0x2, RZ ;  /* 0x0000000258587824 */ /* 0x000fc400078e00ff */
[----:B------:R-:W-:Y:S02]  /*20e0*/  IMAD R87, R9, UR12, RZ ;  /* 0x0000000c09577c24 */ /* 0x000fe4000f8e02ff */
[----:B------:R-:W-:Y:S01]  /*20f0*/  IMAD.IADD R7, R15, 0x1, R6 ;  /* 0x000000010f077824 */ /* 0x000fe200078e0206 */
[----:B------:R-:W-:Y:S01]  /*2100*/  MOV R6, R14 ;  /* 0x0000000e00067202 */ /* 0x000fe20000000f00 */
[----:B------:R-:W-:Y:S01]  /*2110*/  IMAD.WIDE.U32 R14, R4, UR12, R12 ;  /* 0x0000000c040e7c25 */ /* 0x000fe2000f8e000c */
[----:B------:R-:W-:Y:S02]  /*2120*/  IADD3 R90, P1, PT, R88, UR18, RZ ;  /* 0x00000012585a7c10 */ /* 0x000fe4000ff3e0ff */
[----:B------:R-:W-:Y:S01]  /*2130*/  IADD3 R12, P0, PT, R52, UR18, RZ ;  /* 0x00000012340c7c10 */ /* 0x000fe2000ff1e0ff */
[-C--:B------:R-:W-:Y:S01]  /*2140*/  IMAD R9, R9, R2.reuse, RZ ;  /* 0x0000000209097224 */ /* 0x080fe200078e02ff */
[----:B------:R-:W-:Y:S01]  /*2150*/  IADD3.X R91, PT, PT, R89, UR19, RZ, P1, !PT ;  /* 0x00000013595b7c10 */ /* 0x000fe20008ffe4ff */
[----:B------:R-:W-:Y:S01]  /*2160*/  IMAD R87, R4, UR13, R87 ;  /* 0x0000000d04577c24 */ /* 0x000fe2000f8e0257 */
[----:B------:R-:W-:Y:S01]  /*2170*/  IADD3.X R13, PT, PT, R0, UR19, RZ, P0, !PT ;  /* 0x00000013000d7c10 */ /* 0x000fe200087fe4ff */
[----:B------:R-:W-:Y:S01]  /*2180*/  IMAD R9, R4, R3, R9 ;  /* 0x0000000304097224 */ /* 0x000fe200078e0209 */
[----:B------:R-:W-:Y:S01]  /*2190*/  LEA R86, P2, R14, UR8, 0x1 ;  /* 0x000000080e567c11 */ /* 0x000fe2000f8408ff */
[----:B------:R-:W-:Y:S01]  /*21a0*/  IMAD.WIDE.U32 R4, R4, R2, R6 ;  /* 0x0000000204047225 */ /* 0x000fe200078e0006 */
[----:B------:R-:W-:Y:S01]  /*21b0*/  IADD3 R87, PT, PT, R15, R87, RZ ;  /* 0x000000570f577210 */ /* 0x000fe20007ffe0ff */
[----:B------:R-:W3:Y:S01]  /*21c0*/  LDCU UR19, c[0x0][0x440] ;  /* 0x00008800ff1377ac */ /* 0x000ee20008000800 */
[----:B-1----:R-:W-:Y:S01]  /*21d0*/  IADD3 R88, P1, PT, R88, UR10, RZ ;  /* 0x0000000a58587c10 */ /* 0x002fe2000ff3e0ff */
[----:B------:R-:W-:Y:S01]  /*21e0*/  IMAD.IADD R9, R5, 0x1, R9 ;  /* 0x0000000105097824 */ /* 0x000fe200078e0209 */
[----:B------:R-:W-:Y:S01]  /*21f0*/  LEA.HI.X R87, R14, UR9, R87, 0x1, P2 ;  /* 0x000000090e577c11 */ /* 0x000fe200090f0c57 */
[----:B------:R-:W-:Y:S01]  /*2200*/  USHF.L.U32 UR18, UR12, 0x7, URZ ;  /* 0x000000070c127899 */ /* 0x000fe200080006ff */
[----:B------:R-:W-:Y:S01]  /*2210*/  LEA R10, P2, R4, UR4, 0x1 ;  /* 0x00000004040a7c11 */ /* 0x000fe2000f8408ff */
[C---:B------:R-:W-:Y:S01]  /*2220*/  IMAD R114, R11.reuse, 0x60, RZ ;  /* 0x000000600b727824 */ /* 0x040fe200078e02ff */
[----:B------:R-:W-:Y:S01]  /*2230*/  IADD3 R52, P0, PT, R52, UR10, RZ ;  /* 0x0000000a34347c10 */ /* 0x000fe2000ff1e0ff */
[C---:B------:R-:W-:Y:S01]  /*2240*/  IMAD R113, R11.reuse, 0x70, RZ ;  /* 0x000000700b717824 */ /* 0x040fe200078e02ff */
[----:B------:R-:W-:Y:S01]  /*2250*/  LEA.HI.X R9, R4, UR5, R9, 0x1, P2 ;  /* 0x0000000504097c11 */ /* 0x000fe200090f0c09 */
[----:B------:R-:W-:Y:S01]  /*2260*/  IMAD.SHL.U32 R111, R11, 0x40, RZ ;  /* 0x000000400b6f7824 */ /* 0x000fe200078e00ff */
[----:B------:R-:W-:Y:S01]  /*2270*/  ISETP.GE.AND P2, PT, R100, UR21, PT ;  /* 0x0000001564007c0c */ /* 0x000fe2000bf46270 */
[----:B------:R-:W-:Y:S01]  /*2280*/  IMAD.SHL.U32 R97, R2, 0x10, RZ ;  /* 0x0000001002617824 */ /* 0x000fe200078e00ff */
[----:B------:R-:W-:Y:S01]  /*2290*/  IADD3.X R89, PT, PT, R89, UR11, RZ, P1, !PT ;  /* 0x0000000b59597c10 */ /* 0x000fe20008ffe4ff */
[----:B------:R-:W-:Y:S01]  /*22a0*/  VIADD R80, R128, 0x10 ;  /* 0x0000001080507836 */ /* 0x000fe20000000000 */
[----:B------:R-:W-:Y:S01]  /*22b0*/  IADD3.X R53, PT, PT, R0, UR11, RZ, P0, !PT ;  /* 0x0000000b00357c10 */ /* 0x000fe200087fe4ff */
[C---:B------:R-:W-:Y:S01]  /*22c0*/  VIADD R78, R128.reuse, 0x30 ;  /* 0x00000030804e7836 */ /* 0x040fe20000000000 */
[----:B------:R-:W-:Y:S01]  /*22d0*/  IADD3 R95, P0, PT, RZ, -UR23, RZ ;  /* 0x80000017ff5f7c10 */ /* 0x000fe2000ff1e0ff */
[----:B------:R-:W-:Y:S01]  /*22e0*/  VIADD R124, R128, 0x40 ;  /* 0x00000040807c7836 */ /* 0x000fe20000000000 */
[----:B---3--:R-:W-:Y:S01]  /*22f0*/  ISETP.GE.AND P1, PT, R100, UR19, PT ;  /* 0x0000001364007c0c */ /* 0x008fe2000bf26270 */
[----:B------:R-:W-:Y:S01]  /*2300*/  VIADD R120, R128, 0x60 ;  /* 0x0000006080787836 */ /* 0x000fe20000000000 */
[----:B------:R-:W-:Y:S01]  /*2310*/  SHF.R.S32.HI R103, RZ, 0x1f, R111 ;  /* 0x0000001fff677819 */ /* 0x000fe2000001146f */
[----:B------:R-:W-:Y:S01]  /*2320*/  IMAD.X R92, RZ, RZ, ~UR18, P0 ;  /* 0x80000012ff5c7e24 */ /* 0x000fe200080e06ff */
[----:B------:R-:W-:Y:S01]  /*2330*/  SHF.R.S32.HI R99, RZ, 0x1f, R114 ;  /* 0x0000001fff637819 */ /* 0x000fe20000011472 */
[----:B------:R-:W-:Y:S01]  /*2340*/  IMAD.X R94, RZ, RZ, ~R94, P0 ;  /* 0x000000ffff5e7224 */ /* 0x000fe200000e0e5e */
[----:B------:R-:W-:Y:S01]  /*2350*/  @P2 LOP3.LUT R60, R60, 0x10, RZ, 0xfc, !PT ;  /* 0x000000103c3c2812 */ /* 0x000fe200078efcff */
[----:B------:R-:W-:Y:S01]  /*2360*/  VIADD R118, R128, 0x70 ;  /* 0x0000007080767836 */ /* 0x000fe20000000000 */
[C---:B------:R-:W-:Y:S01]  /*2370*/  SHF.R.S64 R93, R95.reuse, 0x1f, R92 ;  /* 0x0000001f5f5d7819 */ /* 0x040fe2000000105c */
[----:B------:R-:W-:Y:S01]  /*2380*/  IMAD R109, R54, -0x80, R71 ;  /* 0xffffff80366d7824 */ /* 0x000fe200078e0247 */
[----:B------:R-:W-:Y:S01]  /*2390*/  LOP3.LUT R60, R60, 0xffffffbf, RZ, 0xc0, !PT ;  /* 0xffffffbf3c3c7812 */ /* 0x000fe200078ec0ff */
[----:B------:R-:W-:Y:S01]  /*23a0*/  IMAD R107, R54, -0x80, R63 ;  /* 0xffffff80366b7824 */ /* 0x000fe200078e023f */
[----:B------:R-:W-:Y:S01]  /*23b0*/  SHF.R.S64 R95, R95, 0x1f, R94 ;  /* 0x0000001f5f5f7819 */ /* 0x000fe2000000105e */
[----:B------:R-:W-:Y:S01]  /*23c0*/  IMAD.MOV.U32 R110, RZ, RZ, R62 ;  /* 0x000000ffff6e7224 */ /* 0x000fe200078e003e */
[----:B------:R-:W-:Y:S01]  /*23d0*/  @P1 LOP3.LUT R60, R60, 0x40, RZ, 0xfc, !PT ;  /* 0x000000403c3c1812 */ /* 0x000fe200078efcff */
[----:B------:R-:W1:Y:S01]  /*23e0*/  LDCU.64 UR4, c[0x0][0x3b8] ;  /* 0x00007700ff0477ac */ /* 0x000e620008000a00 */
[----:B------:R-:W-:-:S02]  /*23f0*/  SHF.R.S32.HI R98, RZ, 0x1f, R113 ;  /* 0x0000001fff627819 */ /* 0x000fc40000011471 */
[----:B------:R-:W-:Y:S01]  /*2400*/  MOV R15, UR20 ;  /* 0x00000014000f7c02 */ /* 0x000fe20008000f00 */
[----:B------:R-:W3:Y:S01]  /*2410*/  LDCU.64 UR12, c[0x0][0x4e0] ;  /* 0x00009c00ff0c77ac */ /* 0x000ee20008000a00 */
[----:B------:R-:W-:Y:S02]  /*2420*/  SHF.R.S32.HI R92, RZ, 0x1f, R92 ;  /* 0x0000001fff5c7819 */ /* 0x000fe4000001145c */
[----:B------:R-:W-:Y:S01]  /*2430*/  SHF.R.S32.HI R94, RZ, 0x1f, R94 ;  /* 0x0000001fff5e7819 */ /* 0x000fe2000001145e */
[----:B--2---:R-:W4:Y:S06]  /*2440*/  LDCU.128 UR8, c[0x0][0x3a0] ;  /* 0x00007400ff0877ac */ /* 0x004f2c0008000c00 */
.L_x_4785:
[C---:B------:R-:W-:Y:S01]  /*2450*/  LOP3.LUT P0, RZ, R60.reuse, 0x10, RZ, 0xc0, !PT ;  /* 0x000000103cff7812 */ /* 0x040fe2000780c0ff */
[----:B------:R-:W-:Y:S01]  /*2460*/  VIADD R107, R107, 0x80 ;  /* 0x000000806b6b7836 */ /* 0x000fe20000000000 */
[C---:B------:R-:W-:Y:S01]  /*2470*/  LOP3.LUT P2, RZ, R60.reuse, 0x40, RZ, 0xc0, !PT ;  /* 0x000000403cff7812 */ /* 0x040fe2000784c0ff */
[----:B------:R-:W-:Y:S01]  /*2480*/  VIADD R109, R109, 0x80 ;  /* 0x000000806d6d7836 */ /* 0x000fe20000000000 */
[----:B------:R-:W-:Y:S01]  /*2490*/  LOP3.LUT R60, R60, 0xffffffef, RZ, 0xc0, !PT ;  /* 0xffffffef3c3c7812 */ /* 0x000fe200078ec0ff */
[----:B------:R-:W-:Y:S01]  /*24a0*/  VIADD R108, R108, 0xffffffff ;  /* 0xffffffff6c6c7836 */ /* 0x000fe20000000000 */
[C---:B------:R-:W-:Y:S01]  /*24b0*/  ISETP.GE.OR P0, PT, R128.reuse, R107, P0 ;  /* 0x0000006b8000720c */ /* 0x040fe20000706670 */
[----:B------:R-:W-:Y:S01]  /*24c0*/  BSSY.RECONVERGENT B1, `(.L_x_4748) ;  /* 0x0000583000017945 */ /* 0x000fe20003800200 */
[----:B------:R-:W-:Y:S02]  /*24d0*/  IMAD.MOV.U32 R126, RZ, RZ, R110 ;  /* 0x000000ffff7e7224 */ /* 0x000fe400078e006e */
[----:B------:R-:W-:Y:S01]  /*24e0*/  ISETP.LT.OR P4, PT, R128, R109, P0 ;  /* 0x0000006d8000720c */ /* 0x000fe20000781670 */
[----:B------:R-:W-:Y:S01]  /*24f0*/  VIADD R110, R110, 0xffffff80 ;  /* 0xffffff806e6e7836 */ /* 0x000fe20000000000 */
[C---:B------:R-:W-:Y:S02]  /*2500*/  ISETP.GE.OR P0, PT, R79.reuse, R107, P2 ;  /* 0x0000006b4f00720c */ /* 0x040fe40001706670 */
[----:B------:R-:W-:Y:S02]  /*2510*/  P2R R0, PR, RZ, 0x10 ;  /* 0x00000010ff007803 */ /* 0x000fe40000000000 */
[----:B------:R-:W-:Y:S02]  /*2520*/  ISETP.LT.OR P6, PT, R79, R109, P0 ;  /* 0x0000006d4f00720c */ /* 0x000fe400007c1670 */
[----:B------:R-:W-:Y:S02]  /*2530*/  ISETP.GE.OR P0, PT, R78, R107, P2 ;  /* 0x0000006b4e00720c */ /* 0x000fe40001706670 */
[----:B------:R-:W-:Y:S02]  /*2540*/  @P2 LOP3.LUT R60, R60, 0x10, RZ, 0xfc, !PT ;  /* 0x000000103c3c2812 */ /* 0x000fe400078efcff */
[----:B------:R-:W-:Y:S01]  /*2550*/  ISETP.LT.OR P5, PT, R78, R109, P0 ;  /* 0x0000006d4e00720c */ /* 0x000fe200007a1670 */
[----:B----4-:R-:W2:Y:S01]  /*2560*/  @!P4 LDG.E.128 R20, desc[UR6][R86.64] ;  /* 0x000000065614c981 */ /* 0x010ea2000c1e1d00 */
[----:B------:R-:W-:Y:S02]  /*2570*/  ISETP.GE.OR P0, PT, R122, R107, P2 ;  /* 0x0000006b7a00720c */ /* 0x000fe40001706670 */
[----:B------:R-:W-:Y:S02]  /*2580*/  LOP3.LUT R60, R60, 0xfffffffe, RZ, 0xc0, !PT ;  /* 0xfffffffe3c3c7812 */ /* 0x000fe400078ec0ff */
[----:B------:R-:W-:Y:S01]  /*2590*/  ISETP.LT.OR P1, PT, R122, R109, P0 ;  /* 0x0000006d7a00720c */ /* 0x000fe20000721670 */
[----:B------:R-:W5:Y:S01]  /*25a0*/  @!P6 LDC.64 R18, c[0x0][0x3c0] ;  /* 0x0000f000ff12eb82 */ /* 0x000f620000000a00 */
[C---:B------:R-:W-:Y:S04]  /*25b0*/  LEA R28, P0, R68.reuse, R82, 0x1 ;  /* 0x00000052441c7211 */ /* 0x040fe800078008ff */
[----:B------:R-:W-:Y:S02]  /*25c0*/  LEA.HI.X R29, R68, R83, R67, 0x1, P0 ;  /* 0x00000053441d7211 */ /* 0x000fe400000f0c43 */
[----:B------:R-:W-:Y:S01]  /*25d0*/  @P5 LOP3.LUT R60, R60, 0x1, RZ, 0xfc, !PT ;  /* 0x000000013c3c5812 */ /* 0x000fe200078efcff */
[----:B------:R-:W1:Y:S03]  /*25e0*/  @!P5 LDC.64 R16, c[0x0][0x4b0] ;  /* 0x00012c00ff10db82 */ /* 0x000e660000000a00 */
[----:B------:R-:W-:Y:S04]  /*25f0*/  LOP3.LUT R60, R60, 0xfffffffd, RZ, 0xc0, !PT ;  /* 0xfffffffd3c3c7812 */ /* 0x000fe800078ec0ff */
[----:B------:R-:W-:Y:S01]  /*2600*/  @P1 LOP3.LUT R60, R60, 0x2, RZ, 0xfc, !PT ;  /* 0x000000023c3c1812 */ /* 0x000fe200078efcff */
[----:B------:R-:W3:Y:S03]  /*2610*/  @!P5 LDC.64 R6, c[0x0][0x3c0] ;  /* 0x0000f000ff06db82 */ /* 0x000ee60000000a00 */
[----:B------:R-:W-:Y:S05]  /*2620*/  LOP3.LUT R60, R60, 0xfffffffb, RZ, 0xc0, !PT ;  /* 0xfffffffb3c3c7812 */ /* 0x000fea00078ec0ff */
[----:B------:R-:W4:Y:S01]  /*2630*/  @!P1 LDC.64 R4, c[0x0][0x4b0] ;  /* 0x00012c00ff049b82 */ /* 0x000f220000000a00 */
[C---:B-----5:R-:W-:Y:S04]  /*2640*/  @!P6 LEA R38, P0, R18.reuse, R28, 0x5 ;  /* 0x0000001c1226e211 */ /* 0x060fe800078028ff */
[----:B------:R-:W-:Y:S02]  /*2650*/  @!P6 LEA.HI.X R39, R18, R29, R19, 0x5, P0 ;  /* 0x0000001d1227e211 */ /* 0x000fe400000f2c13 */
[----:B------:R-:W-:Y:S01]  /*2660*/  IADD3 R30, P0, PT, R86, UR17, RZ ;  /* 0x00000011561e7c10 */ /* 0x000fe2000ff1e0ff */
[----:B------:R-:W5:Y:S03]  /*2670*/  @!P1 LDC.64 R2, c[0x0][0x3c0] ;  /* 0x0000f000ff029b82 */ /* 0x000f660000000a00 */
[----:B------:R-:W-:Y:S02]  /*2680*/  IADD3.X R31, PT, PT, R87, UR16, RZ, P0, !PT ;  /* 0x00000010571f7c10 */ /* 0x000fe400087fe4ff */
[C---:B-1----:R-:W-:Y:S04]  /*2690*/  @!P5 LEA R18, P0, R16.reuse, R30, 0x6 ;  /* 0x0000001e1012d211 */ /* 0x042fe800078030ff */
[----:B------:R-:W-:Y:S02]  /*26a0*/  @!P5 LEA.HI.X R19, R16, R31, R17, 0x6, P0 ;  /* 0x0000001f1013d211 */ /* 0x000fe400000f3411 */
[C---:B---3--:R-:W-:Y:S04]  /*26b0*/  @!P5 LEA R36, P0, R6.reuse, R28, 0x6 ;  /* 0x0000001c0624d211 */ /* 0x048fe800078030ff */
[----:B------:R-:W-:Y:S02]  /*26c0*/  @!P5 LEA.HI.X R37, R6, R29, R7, 0x6, P0 ;  /* 0x0000001d0625d211 */ /* 0x000fe400000f3407 */
[C---:B----4-:R-:W-:Y:S04]  /*26d0*/  @!P1 LEA R34, P0, R4.reuse, R30, 0x7 ;  /* 0x0000001e04229211 */ /* 0x050fe800078038ff */
[----:B------:R-:W-:Y:S02]  /*26e0*/  @!P1 LEA.HI.X R35, R4, R31, R5, 0x7, P0 ;  /* 0x0000001f04239211 */ /* 0x000fe400000f3c05 */
[C---:B-----5:R-:W-:Y:S04]  /*26f0*/  @!P1 LEA R32, P0, R2.reuse, R28, 0x7 ;  /* 0x0000001c02209211 */ /* 0x060fe800078038ff */
[----:B------:R-:W-:Y:S02]  /*2700*/  @!P1 LEA.HI.X R33, R2, R29, R3, 0x7, P0 ;  /* 0x0000001d02219211 */ /* 0x000fe400000f3c03 */
[----:B------:R-:W-:Y:S04]  /*2710*/  @!P6 IADD3 R40, P0, PT, R30, UR17, RZ ;  /* 0x000000111e28ec10 */ /* 0x000fe8000ff1e0ff */
[----:B------:R-:W-:Y:S02]  /*2720*/  @!P6 IADD3.X R41, PT, PT, R31, UR16, RZ, P0, !PT ;  /* 0x000000101f29ec10 */ /* 0x000fe400087fe4ff */
[C---:B------:R-:W-:Y:S04]  /*2730*/  ISETP.GE.OR P0, PT, R80.reuse, R107, P2 ;  /* 0x0000006b5000720c */ /* 0x040fe80001706670 */
[----:B------:R-:W-:Y:S02]  /*2740*/  ISETP.LT.OR P3, PT, R80, R109, P0 ;  /* 0x0000006d5000720c */ /* 0x000fe40000761670 */
[----:B------:R-:W-:Y:S11]  /*2750*/  ISETP.GE.OR P0, PT, R124, R107, P2 ;  /* 0x0000006b7c00720c */ /* 0x000ff60001706670 */
[----:B------:R-:W-:Y:S04]  /*2760*/  @P3 LOP3.LUT R60, R60, 0x4, RZ, 0xfc, !PT ;  /* 0x000000043c3c3812 */ /* 0x000fe800078efcff */
[----:B------:R-:W-:Y:S01]  /*2770*/  LOP3.LUT R60, R60, 0xffffffdf, RZ, 0xc0, !PT ;  /* 0xffffffdf3c3c7812 */ /* 0x000fe200078ec0ff */
[----:B--2---:R1:W-:Y:S01]  /*2780*/  @!P4 STG.E.128 desc[UR6][R82.64], R20 ;  /* 0x000000145200c986 */ /* 0x0043e2000c101d06 */
[----:B------:R-:W-:Y:S05]  /*2790*/  ISETP.GT.AND P4, PT, R108, R81, PT ;  /* 0x000000516c00720c */ /* 0x000fea0003f84270 */
[----:B------:R-:W2:Y:S08]  /*27a0*/  @!P3 LDG.E.128 R24, desc[UR6][R30.64] ;  /* 0x000000061e18b981 */ /* 0x000eb0000c1e1d00 */
[----:B------:R-:W-:Y:S02]  /*27b0*/  @P4 LOP3.LUT R60, R60, 0x20, RZ, 0xfc, !PT ;  /* 0x000000203c3c4812 */ /* 0x000fe400078efcff */
[-C--:B------:R-:W-:Y:S02]  /*27c0*/  ISETP.GE.AND P4, PT, R118, R109.reuse, PT ;  /* 0x0000006d7600720c */ /* 0x080fe40003f86270 */
[----:B------:R-:W-:Y:S11]  /*27d0*/  LOP3.LUT R60, R60, 0xfffffff7, RZ, 0xc0, !PT ;  /* 0xfffffff73c3c7812 */ /* 0x000ff600078ec0ff */
[----:B------:R-:W-:Y:S02]  /*27e0*/  @P4 LOP3.LUT R60, R60, 0x8, RZ, 0xfc, !PT ;  /* 0x000000083c3c4812 */ /* 0x000fe400078efcff */
[----:B------:R-:W-:Y:S01]  /*27f0*/  ISETP.NE.AND P4, PT, R0, RZ, PT ;  /* 0x000000ff0000720c */ /* 0x000fe20003f85270 */
[----:B--2---:R-:W-:Y:S01]  /*2800*/  @!P3 STG.E.128 desc[UR6][R28.64], R24 ;  /* 0x000000181c00b986 */ /* 0x004fe2000c101d06 */
[----:B------:R-:W-:Y:S02]  /*2810*/  ISETP.LT.OR P3, PT, R124, R109, P0 ;  /* 0x0000006d7c00720c */ /* 0x000fe40000761670 */
[----:B------:R-:W-:Y:S03]  /*2820*/  ISETP.GE.OR P0, PT, R120, R107, P2 ;  /* 0x0000006b7800720c */ /* 0x000fe60001706670 */
[----:B------:R-:W2:Y:S08]  /*2830*/  @!P6 LDG.E.128 R4, desc[UR6][R40.64] ;  /* 0x000000062804e981 */ /* 0x000eb0000c1e1d00 */
[----:B------:R-:W3:Y:S02]  /*2840*/  @!P3 LDC.64 R2, c[0x0][0x4b0] ;  /* 0x00012c00ff02bb82 */ /* 0x000ee40000000a00 */
[----:B---3--:R-:W-:Y:S04]  /*2850*/  @!P3 IMAD.WIDE.U32 R42, R2, 0x60, R30 ;  /* 0x00000060022ab825 */ /* 0x008fe800078e001e */
[----:B------:R-:W-:Y:S04]  /*2860*/  @!P3 IMAD R3, R3, 0x60, RZ ;  /* 0x000000600303b824 */ /* 0x000fe800078e02ff */
[----:B------:R-:W-:Y:S02]  /*2870*/  @!P3 IMAD.IADD R43, R43, 0x1, R3 ;  /* 0x000000012b2bb824 */ /* 0x000fe400078e0203 */
[----:B------:R-:W3:Y:S02]  /*2880*/  @!P3 LDC.64 R2, c[0x0][0x3c0] ;  /* 0x0000f000ff02bb82 */ /* 0x000ee40000000a00 */
[----:B---3--:R-:W-:Y:S02]  /*2890*/  @!P3 IMAD R3, R3, 0x60, RZ ;  /* 0x000000600303b824 */ /* 0x008fe400078e02ff */
[----:B-1----:R-:W-:Y:S04]  /*28a0*/  @!P3 IMAD.WIDE.U32 R20, R2, 0x60, R28 ;  /* 0x000000600214b825 */ /* 0x002fe800078e001c */
[----:B------:R-:W-:Y:S01]  /*28b0*/  @!P3 IMAD.IADD R21, R21, 0x1, R3 ;  /* 0x000000011515b824 */ /* 0x000fe200078e0203 */
[----:B--2---:R1:W-:Y:S06]  /*28c0*/  @!P6 STG.E.128 desc[UR6][R38.64], R4 ;  /* 0x000000042600e986 */ /* 0x0043ec000c101d06 */
[----:B------:R-:W2:Y:S06]  /*28d0*/  @!P5 LDG.E.128 R16, desc[UR6][R18.64] ;  /* 0x000000061210d981 */ /* 0x000eac000c1e1d00 */
[----:B--2---:R2:W-:Y:S01]  /*28e0*/  @!P5 STG.E.128 desc[UR6][R36.64], R16 ;  /* 0x000000102400d986 */ /* 0x0045e2000c101d06 */
[----:B------:R-:W-:Y:S02]  /*28f0*/  ISETP.LT.OR P5, PT, R120, R109, P0 ;  /* 0x0000006d7800720c */ /* 0x000fe400007a1670 */
[----:B------:R-:W-:Y:S03]  /*2900*/  ISETP.GE.AND P0, PT, R118, R107, PT ;  /* 0x0000006b7600720c */ /* 0x000fe60003f06270 */
[----:B-1----:R-:W3:Y:S01]  /*2910*/  @!P3 LDG.E.128 R4, desc[UR6][R42.64] ;  /* 0x000000062a04b981 */ /* 0x002ee2000c1e1d00 */
[----:B------:R-:W-:Y:S02]  /*2920*/  ISETP.GE.OR P2, PT, R100, UR19, P0 ;  /* 0x0000001364007c0c */ /* 0x000fe40008746670 */
[----:B------:R-:W-:Y:S05]  /*2930*/  ISETP.NE.AND P0, PT, R15, RZ, PT ;  /* 0x000000ff0f00720c */ /* 0x000fea0003f05270 */
[----:B------:R-:W1:Y:S02]  /*2940*/  @!P5 LDC.64 R2, c[0x0][0x4b0] ;  /* 0x00012c00ff02db82 */ /* 0x000e640000000a00 */
[----:B-1----:R-:W-:Y:S02]  /*2950*/  @!P5 IMAD R3, R3, 0xa0, RZ ;  /* 0x000000a00303d824 */ /* 0x002fe400078e02ff */
[----:B--2---:R-:W-:Y:S04]  /*2960*/  @!P5 IMAD.WIDE.U32 R16, R2, 0xa0, R30 ;  /* 0x000000a00210d825 */ /* 0x004fe800078e001e */
[----:B------:R-:W-:Y:S01]  /*2970*/  @!P5 IMAD.IADD R17, R17, 0x1, R3 ;  /* 0x000000011111d824 */ /* 0x000fe200078e0203 */
[----:B---3--:R1:W-:Y:S02]  /*2980*/  @!P3 STG.E.128 desc[UR6][R20.64], R4 ;  /* 0x000000041400b986 */ /* 0x0083e4000c101d06 */
[----:B-1----:R-:W1:Y:S04]  /*2990*/  @!P5 LDC.64 R4, c[0x0][0x3c0] ;  /* 0x0000f000ff04db82 */ /* 0x002e680000000a00 */
[----:B------:R-:W2:Y:S01]  /*29a0*/  @!P1 LDG.E.128 R20, desc[UR6][R34.64] ;  /* 0x0000000622149981 */ /* 0x000ea2000c1e1d00 */
[----:B-1----:R-:W-:Y:S02]  /*29b0*/  @!P5 IMAD R5, R5, 0xa0, RZ ;  /* 0x000000a00505d824 */ /* 0x002fe400078e02ff */
[----:B------:R-:W-:Y:S04]  /*29c0*/  @!P5 IMAD.WIDE.U32 R6, R4, 0xa0, R28 ;  /* 0x000000a00406d825 */ /* 0x000fe800078e001c */
[----:B------:R-:W-:Y:S01]  /*29d0*/  @!P5 IMAD.IADD R7, R7, 0x1, R5 ;  /* 0x000000010707d824 */ /* 0x000fe200078e0205 */
[----:B--2---:R-:W-:Y:S01]  /*29e0*/  @!P1 STG.E.128 desc[UR6][R32.64], R20 ;  /* 0x0000001420009986 */ /* 0x004fe2000c101d06 */
[----:B------:R-:W-:Y:S05]  /*29f0*/  ISETP.LT.OR P1, PT, R118, R109, P2 ;  /* 0x0000006d7600720c */ /* 0x000fea0001721670 */
[----:B------:R-:W2:Y:S08]  /*2a00*/  @!P5 LDG.E.128 R16, desc[UR6][R16.64] ;  /* 0x000000061010d981 */ /* 0x000eb0000c1e1d00 */
[----:B------:R-:W1:Y:S02]  /*2a10*/  @!P1 LDC.64 R2, c[0x0][0x4b0] ;  /* 0x00012c00ff029b82 */ /* 0x000e640000000a00 */
[----:B-1----:R-:W-:Y:S02]  /*2a20*/  @!P1 IMAD R3, R3, 0xc0, RZ ;  /* 0x000000c003039824 */ /* 0x002fe400078e02ff */
[----:B------:R-:W-:Y:S04]  /*2a30*/  @!P1 IMAD.WIDE.U32 R30, R2, 0xc0, R30 ;  /* 0x000000c0021e9825 */ /* 0x000fe800078e001e */
[----:B------:R-:W-:Y:S02]  /*2a40*/  @!P1 IMAD.IADD R31, R31, 0x1, R3 ;  /* 0x000000011f1f9824 */ /* 0x000fe400078e0203 */
[----:B------:R-:W1:Y:S02]  /*2a50*/  @!P1 LDC.64 R2, c[0x0][0x3c0] ;  /* 0x0000f000ff029b82 */ /* 0x000e640000000a00 */
[----:B-1----:R-:W-:Y:S04]  /*2a60*/  @!P1 IMAD.WIDE.U32 R28, R2, 0xc0, R28 ;  /* 0x000000c0021c9825 */ /* 0x002fe800078e001c */
[----:B------:R-:W-:Y:S04]  /*2a70*/  @!P1 IMAD R3, R3, 0xc0, RZ ;  /* 0x000000c003039824 */ /* 0x000fe800078e02ff */
[----:B------:R-:W-:Y:S01]  /*2a80*/  @!P1 IMAD.IADD R29, R29, 0x1, R3 ;  /* 0x000000011d1d9824 */ /* 0x000fe200078e0203 */
[----:B--2---:R1:W-:Y:S06]  /*2a90*/  @!P5 STG.E.128 desc[UR6][R6.64], R16 ;  /* 0x000000100600d986 */ /* 0x0043ec000c101d06 */
[----:B-1----:R-:W2:Y:S06]  /*2aa0*/  @!P1 LDG.E.128 R4, desc[UR6][R30.64] ;  /* 0x000000061e049981 */ /* 0x002eac000c1e1d00 */
[----:B--2---:R1:W-:Y:S01]  /*2ab0*/  @!P1 STG.E.128 desc[UR6][R28.64], R4 ;  /* 0x000000041c009986 */ /* 0x0043e2000c101d06 */
[----:B------:R-:W-:Y:S05]  /*2ac0*/  @P0 BRA `(.L_x_4749) ;  /* 0x0000000400180947 */ /* 0x000fea0003800000 */
[----:B------:R-:W2:Y:S01]  /*2ad0*/  @!P6 LDC.64 R2, c[0x0][0x4a8] ;  /* 0x00012a00ff02eb82 */ /* 0x000ea20000000a00 */
[----:B------:R-:W-:Y:S01]  /*2ae0*/  @!P4 IMAD.MOV.U32 R8, RZ, RZ, R10 ;  /* 0x000000ffff08c224 */ /* 0x000fe200078e000a */
[C---:B------:R-:W-:Y:S01]  /*2af0*/  LEA R26, P0, R97.reuse, R10, 0x1 ;  /* 0x0000000a611a7211 */ /* 0x040fe200078008ff */
[----:B------:R-:W-:Y:S01]  /*2b00*/  IMAD.MOV.U32 R15, RZ, RZ, RZ ;  /* 0x000000ffff0f7224 */ /* 0x000fe200078e00ff */
[----:B------:R-:W-:Y:S02]  /*2b10*/  LOP3.LUT P2, RZ, R60, 0x2, RZ, 0xc0, !PT ;  /* 0x000000023cff7812 */ /* 0x000fe4000784c0ff */
[----:B------:R-:W3:Y:S01]  /*2b20*/  @!P4 LDG.E.128 R16, desc[UR6][R8.64] ;  /* 0x000000060810c981 */ /* 0x000ee2000c1e1d00 */
[----:B------:R-:W-:Y:S02]  /*2b30*/  LEA.HI.X R27, R97, R9, R96, 0x1, P0 ;  /* 0x00000009611b7211 */ /* 0x000fe400000f0c60 */
[C---:B------:R-:W-:Y:S04]  /*2b40*/  LEA R24, P0, R66.reuse, R84, 0x1 ;  /* 0x0000005442187211 */ /* 0x040fe800078008ff */
[----:B------:R-:W-:Y:S01]  /*2b50*/  LEA.HI.X R25, R66, R85, R65, 0x1, P0 ;  /* 0x0000005542197211 */ /* 0x000fe200000f0c41 */
[----:B---3--:R3:W-:Y:S01]  /*2b60*/  @!P4 STG.E.128 desc[UR6][R84.64], R16 ;  /* 0x000000105400c986 */ /* 0x0087e2000c101d06 */
[----:B--2---:R-:W-:Y:S02]  /*2b70*/  @!P6 LEA R22, P0, R2, R26, 0x5 ;  /* 0x0000001a0216e211 */ /* 0x004fe400078028ff */
[----:B------:R-:W-:Y:S02]  /*2b80*/  LOP3.LUT P4, RZ, R60, 0x1, RZ, 0xc0, !PT ;  /* 0x000000013cff7812 */ /* 0x000fe4000788c0ff */
[----:B------:R-:W-:Y:S02]  /*2b90*/  @!P6 LEA.HI.X R23, R2, R27, R3, 0x5, P0 ;  /* 0x0000001b0217e211 */ /* 0x000fe400000f2c03 */
[----:B------:R-:W2:Y:S02]  /*2ba0*/  @!P6 LDC.64 R2, c[0x0][0x3b8] ;  /* 0x0000ee00ff02eb82 */ /* 0x000ea40000000a00 */
[C---:B--2---:R-:W-:Y:S04]  /*2bb0*/  @!P6 LEA R20, P0, R2.reuse, R24, 0x5 ;  /* 0x000000180214e211 */ /* 0x044fe800078028ff */
[----:B------:R-:W-:Y:S03]  /*2bc0*/  @!P6 LEA.HI.X R21, R2, R25, R3, 0x5, P0 ;  /* 0x000000190215e211 */ /* 0x000fe600000f2c03 */
[----:B------:R-:W2:Y:S01]  /*2bd0*/  @!P4 LDC.64 R2, c[0x0][0x4a8] ;  /* 0x00012a00ff02cb82 */ /* 0x000ea20000000a00 */
[----:B------:R-:W-:Y:S11]  /*2be0*/  LOP3.LUT P0, RZ, R60, 0x4, RZ, 0xc0, !PT ;  /* 0x000000043cff7812 */ /* 0x000ff6000780c0ff */
[----:B------:R-:W-:Y:S02]  /*2bf0*/  @!UPT UIADD3 URZ, UPT, UPT, URZ, URZ, URZ ;  /* 0x000000fffffff290 */ /* 0x000fe4000fffe0ff */
[----:B-1----:R-:W4:Y:S05]  /*2c00*/  @!P0 LDG.E.128 R4, desc[UR6][R26.64] ;  /* 0x000000061a048981 */ /* 0x002f2a000c1e1d00 */
[----:B----4-:R1:W-:Y:S01]  /*2c10*/  @!P0 STG.E.128 desc[UR6][R24.64], R4 ;  /* 0x0000000418008986 */ /* 0x0103e2000c101d06 */
[C---:B--2---:R-:W-:Y:S04]  /*2c20*/  @!P4 LEA R32, P0, R2.reuse, R26, 0x6 ;  /* 0x0000001a0220c211 */ /* 0x044fe800078030ff */
[----:B---3--:R-:W2:Y:S01]  /*2c30*/  @!P6 LDG.E.128 R16, desc[UR6][R22.64] ;  /* 0x000000061610e981 */ /* 0x008ea2000c1e1d00 */
[----:B------:R-:W-:Y:S02]  /*2c40*/  @!P4 LEA.HI.X R33, R2, R27, R3, 0x6, P0 ;  /* 0x0000001b0221c211 */ /* 0x000fe400000f3403 */
[----:B------:R-:W3:Y:S02]  /*2c50*/  @!P4 LDC.64 R2, c[0x0][0x3b8] ;  /* 0x0000ee00ff02cb82 */ /* 0x000ee40000000a00 */
[C---:B---3--:R-:W-:Y:S04]  /*2c60*/  @!P4 LEA R30, P0, R2.reuse, R24, 0x6 ;  /* 0x00000018021ec211 */ /* 0x048fe800078030ff */
[----:B------:R-:W-:Y:S02]  /*2c70*/  @!P4 LEA.HI.X R31, R2, R25, R3, 0x6, P0 ;  /* 0x00000019021fc211 */ /* 0x000fe400000f3403 */
[----:B------:R-:W3:Y:S02]  /*2c80*/  @!P2 LDC.64 R2, c[0x0][0x4a8] ;  /* 0x00012a00ff02ab82 */ /* 0x000ee40000000a00 */
[C---:B---3--:R-:W-:Y:S04]  /*2c90*/  @!P2 LEA R28, P0, R2.reuse, R26, 0x7 ;  /* 0x0000001a021ca211 */ /* 0x048fe800078038ff */
[----:B------:R-:W-:Y:S02]  /*2ca0*/  @!P2 LEA.HI.X R29, R2, R27, R3, 0x7, P0 ;  /* 0x0000001b021da211 */ /* 0x000fe400000f3c03 */
[----:B------:R-:W3:Y:S02]  /*2cb0*/  @!P3 LDC.64 R2, c[0x0][0x4a8] ;  /* 0x00012a00ff02bb82 */ /* 0x000ee40000000a00 */
[----:B---3--:R-:W-:Y:S02]  /*2cc0*/  @!P3 IMAD R3, R3, 0x60, RZ ;  /* 0x000000600303b824 */ /* 0x008fe400078e02ff */
[----:B------:R-:W-:Y:S04]  /*2cd0*/  @!P3 IMAD.WIDE.U32 R34, R2, 0x60, R26 ;  /* 0x000000600222b825 */ /* 0x000fe800078e001a */
[----:B------:R-:W-:Y:S02]  /*2ce0*/  @!P3 IMAD.IADD R35, R35, 0x1, R3 ;  /* 0x000000012323b824 */ /* 0x000fe400078e0203 */
[----:B------:R-:W3:Y:S02]  /*2cf0*/  @!P3 LDC.64 R2, c[0x0][0x3b8] ;  /* 0x0000ee00ff02bb82 */ /* 0x000ee40000000a00 */
[----:B---3--:R-:W-:Y:S01]  /*2d00*/  @!P3 IMAD R3, R3, 0x60, RZ ;  /* 0x000000600303b824 */ /* 0x008fe200078e02ff */
[----:B--2---:R2:W-:Y:S05]  /*2d10*/  @!P6 STG.E.128 desc[UR6][R20.64], R16 ;  /* 0x000000101400e986 */ /* 0x0045ea000c101d06 */
[----:B-1----:R-:W3:Y:S05]  /*2d20*/  @!P4 LDG.E.128 R4, desc[UR6][R32.64] ;  /* 0x000000062004c981 */ /* 0x002eea000c1e1d00 */
[----:B---3--:R1:W-:Y:S05]  /*2d30*/  @!P4 STG.E.128 desc[UR6][R30.64], R4 ;  /* 0x000000041e00c986 */ /* 0x0083ea000c101d06 */
[----:B--2---:R-:W2:Y:S01]  /*2d40*/  @!P3 LDG.E.128 R20, desc[UR6][R34.64] ;  /* 0x000000062214b981 */ /* 0x004ea2000c1e1d00 */
[----:B-1----:R-:W-:Y:S04]  /*2d50*/  @!P3 IMAD.WIDE.U32 R4, R2, 0x60, R24 ;  /* 0x000000600204b825 */ /* 0x002fe800078e0018 */
[----:B------:R-:W-:Y:S02]  /*2d60*/  @!P3 IMAD.IADD R5, R5, 0x1, R3 ;  /* 0x000000010505b824 */ /* 0x000fe400078e0203 */
[----:B------:R-:W1:Y:S02]  /*2d70*/  @!P5 LDC.64 R2, c[0x0][0x4a8] ;  /* 0x00012a00ff02db82 */ /* 0x000e640000000a00 */
[----:B-1----:R-:W-:Y:S02]  /*2d80*/  @!P5 IMAD R3, R3, 0xa0, RZ ;  /* 0x000000a00303d824 */ /* 0x002fe400078e02ff */
[----:B------:R-:W-:Y:S04]  /*2d90*/  @!P5 IMAD.WIDE.U32 R6, R2, 0xa0, R26 ;  /* 0x000000a00206d825 */ /* 0x000fe800078e001a */
[----:B------:R-:W-:Y:S02]  /*2da0*/  @!P5 IMAD.IADD R7, R7, 0x1, R3 ;  /* 0x000000010707d824 */ /* 0x000fe400078e0203 */
[----:B------:R-:W1:Y:S02]  /*2db0*/  @!P5 LDC.64 R2, c[0x0][0x3b8] ;  /* 0x0000ee00ff02db82 */ /* 0x000e640000000a00 */
[----:B-1----:R-:W-:Y:S01]  /*2dc0*/  @!P5 IMAD R3, R3, 0xa0, RZ ;  /* 0x000000a00303d824 */ /* 0x002fe200078e02ff */
[----:B--2---:R1:W-:Y:S05]  /*2dd0*/  @!P3 STG.E.128 desc[UR6][R4.64], R20 ;  /* 0x000000140400b986 */ /* 0x0043ea000c101d06 */
[----:B------:R-:W2:Y:S01]  /*2de0*/  @!P2 LDG.E.128 R16, desc[UR6][R28.64] ;  /* 0x000000061c10a981 */ /* 0x000ea2000c1e1d00 */
[----:B-1----:R-:W1:Y:S01]  /*2df0*/  @!P2 LDC.64 R4, c[0x0][0x3b8] ;  /* 0x0000ee00ff04ab82 */ /* 0x002e620000000a00 */
[----:B------:R-:W-:Y:S04]  /*2e00*/  @!P5 IMAD.WIDE.U32 R20, R2, 0xa0, R24 ;  /* 0x000000a00214d825 */ /* 0x000fe800078e0018 */
[----:B------:R-:W-:Y:S01]  /*2e10*/  @!P5 IMAD.IADD R21, R21, 0x1, R3 ;  /* 0x000000011515d824 */ /* 0x000fe200078e0203 */
[C---:B-1----:R-:W-:Y:S04]  /*2e20*/  @!P2 LEA R30, P0, R4.reuse, R24, 0x7 ;  /* 0x00000018041ea211 */ /* 0x042fe800078038ff */
[----:B------:R-:W-:Y:S05]  /*2e30*/  @!P2 LEA.HI.X R31, R4, R25, R5, 0x7, P0 ;  /* 0x00000019041fa211 */ /* 0x000fea00000f3c05 */
[----:B--2---:R2:W-:Y:S05]  /*2e40*/  @!P2 STG.E.128 desc[UR6][R30.64], R16 ;  /* 0x000000101e00a986 */ /* 0x0045ea000c101d06 */
[----:B------:R-:W3:Y:S05]  /*2e50*/  @!P5 LDG.E.128 R4, desc[UR6][R6.64] ;  /* 0x000000060604d981 */ /* 0x000eea000c1e1d00 */
[----:B---3--:R2:W-:Y:S01]  /*2e60*/  @!P5 STG.E.128 desc[UR6][R20.64], R4 ;  /* 0x000000041400d986 */ /* 0x0085e2000c101d06 */
[----:B------:R-:W-:Y:S05]  /*2e70*/  @P1 BRA `(.L_x_4750) ;  /* 0x0000004c009c1947 */ /* 0x000fea0003800000 */
[----:B------:R-:W1:Y:S02]  /*2e80*/  LDC.64 R2, c[0x0][0x4a8] ;  /* 0x00012a00ff027b82 */ /* 0x000e640000000a00 */
[----:B-1----:R-:W-:Y:S04]  /*2e90*/  IMAD.WIDE.U32 R26, R2, 0xc0, R26 ;  /* 0x000000c0021a7825 */ /* 0x002fe800078e001a */
[----:B------:R-:W-:Y:S05]  /*2ea0*/  IMAD R3, R3, 0xc0, RZ ;  /* 0x000000c003037824 */ /* 0x000fea00078e02ff */
[----:B------:R-:W-:Y:S02]  /*2eb0*/  IADD3 R27, PT, PT, R27, R3, RZ ;  /* 0x000000031b1b7210 */ /* 0x000fe40007ffe0ff */
[----:B------:R-:W1:Y:S03]  /*2ec0*/  LDC.64 R2, c[0x0][0x3b8] ;  /* 0x0000ee00ff027b82 */ /* 0x000e660000000a00 */
[----:B--2---:R-:W2:Y:S01]  /*2ed0*/  LDG.E.128 R4, desc[UR6][R26.64] ;  /* 0x000000061a047981 */ /* 0x004ea2000c1e1d00 */
[----:B-1----:R-:W-:Y:S02]  /*2ee0*/  IMAD R3, R3, 0xc0, RZ ;  /* 0x000000c003037824 */ /* 0x002fe400078e02ff */
[----:B------:R-:W-:Y:S05]  /*2ef0*/  IMAD.WIDE.U32 R24, R2, 0xc0, R24 ;  /* 0x000000c002187825 */ /* 0x000fea00078e0018 */
[----:B------:R-:W-:Y:S05]  /*2f00*/  IADD3 R25, PT, PT, R25, R3, RZ ;  /* 0x0000000319197210 */ /* 0x000fea0007ffe0ff */
[----:B--2---:R1:W-:Y:S01]  /*2f10*/  STG.E.128 desc[UR6][R24.64], R4 ;  /* 0x0000000418007986 */ /* 0x0043e2000c101d06 */
[----:B------:R-:W-:Y:S05]  /*2f20*/  BRA `(.L_x_4750) ;  /* 0x0000004c00707947 */ /* 0x000fea0003800000 */
.L_x_4749:
[----:B------:R-:W-:Y:S05]  /*2f30*/  BRA.U !UP0, `(.L_x_4751) ;  /* 0x0000001d08707547 */ /* 0x000fea000b800000 */
[C---:B------:R-:W-:Y:S01]  /*2f40*/  LOP3.LUT P0, RZ, R60.reuse, 0x8, RZ, 0xc0, !PT ;  /* 0x000000083cff7812 */ /* 0x040fe2000780c0ff */
[----:B------:R-:W2:Y:S01]  /*2f50*/  LDC R36, c[0x0][0x450] ;  /* 0x00011400ff247b82 */ /* 0x000ea20000000800 */
[C---:B------:R-:W-:Y:S01]  /*2f60*/  SHF.L.U64.HI R3, R117.reuse, 0x1, R106 ;  /* 0x0000000175037819 */ /* 0x040fe2000001026a */
[----:B-1----:R-:W-:Y:S01]  /*2f70*/  IMAD.SHL.U32 R5, R117, 0x2, RZ ;  /* 0x0000000275057824 */ /* 0x002fe200078e00ff */
[----:B------:R-:W-:Y:S01]  /*2f80*/  PLOP3.LUT P2, PT, P2, P0, PT, 0xf2, 0x2f ;  /* 0x00000000002f781c */ /* 0x000fe20001741e72 */
[----:B------:R-:W-:Y:S01]  /*2f90*/  BSSY.RECONVERGENT B0, `(.L_x_4752) ;  /* 0x000003c000007945 */ /* 0x000fe20003800200 */
[C---:B------:R-:W-:Y:S02]  /*2fa0*/  LEA R40, P0, R97.reuse, R10, 0x1 ;  /* 0x0000000a61287211 */ /* 0x040fe400078008ff */
[----:B------:R-:W-:Y:S02]  /*2fb0*/  LOP3.LUT P1, RZ, R60, 0x10, RZ, 0xc0, !PT ;  /* 0x000000103cff7812 */ /* 0x000fe4000782c0ff */
        /* <DEDUP_REMOVED lines=10> */
[----:B------:R-:W-:Y:S05]  /*3060*/  @P0 BRA `(.L_x_4753) ;  /* 0x0000000000b80947 */ /* 0x000fea0003800000 */
[----:B------:R-:W-:Y:S02]  /*3070*/  ISETP.GE.AND P0, PT, R100, R15, PT ;  /* 0x0000000f6400720c */ /* 0x000fe40003f06270 */
[----:B------:R-:W-:Y:S05]  /*3080*/  MOV R8, R10 ;  /* 0x0000000a00087202 */ /* 0x000fea0000000f00 */
[----:B------:R-:W3:Y:S08]  /*3090*/  LDG.E.128 R20, desc[UR6][R8.64] ;  /* 0x0000000608147981 */ /* 0x000ef0000c1e1d00 */
[----:B------:R-:W4:Y:S06]  /*30a0*/  @!P0 LDG.E.64 R30, desc[UR6][R52.64] ;  /* 0x00000006341e8981 */ /* 0x000f2c000c1e1b00 */
[----:B------:R-:W5:Y:S01]  /*30b0*/  @!P0 LDG.E.64 R16, desc[UR6][R12.64] ;  /* 0x000000060c108981 */ /* 0x000f62000c1e1b00 */
[C---:B---3--:R-:W-:Y:S01]  /*30c0*/  @!P0 LOP3.LUT R19, R20.reuse, 0xffff0000, RZ, 0xc0, !PT ;  /* 0xffff000014138812 */ /* 0x048fe200078ec0ff */
        /* <DEDUP_REMOVED lines=40> */
.L_x_4753:
[----:B------:R-:W-:Y:S05]  /*3350*/  BSYNC.RECONVERGENT B0 ;  /* 0x0000000000007941 */ /* 0x000fea0003800200 */
.L_x_4752:
[----:B------:R-:W-:Y:S01]  /*3360*/  LOP3.LUT P0, RZ, R60, 0x4, RZ, 0xc0, !PT ;  /* 0x000000043cff7812 */ /* 0x000fe2000780c0ff */
[----:B------:R-:W-:Y:S11]  /*3370*/  BSSY.RECONVERGENT B0, `(.L_x_4754) ;  /* 0x0000031000007945 */ /* 0x000ff60003800200 */
[----:B------:R-:W-:Y:S01]  /*3380*/  @!UPT UIADD3 URZ, UPT, UPT, URZ, URZ, URZ ;  /* 0x000000fffffff290 */ /* 0x000fe2000fffe0ff */
[----:B------:R-:W-:Y:S05]  /*3390*/  @P0 BRA `(.L_x_4755) ;  /* 0x0000000000b80947 */ /* 0x000fea0003800000 */
[----:B------:R-:W-:Y:S01]  /*33a0*/  ISETP.GE.AND P0, PT, R100, R15, PT ;  /* 0x0000000f6400720c */ /* 0x000fe20003f06270 */
[----:B-1----:R-:W3:Y:S11]  /*33b0*/  LDG.E.128 R20, desc[UR6][R40.64] ;  /* 0x0000000628147981 */ /* 0x002ef6000c1e1d00 */
[----:B------:R-:W-:Y:S01]  /*33c0*/  @!UPT UIADD3 URZ, UPT, UPT, URZ, URZ, URZ ;  /* 0x000000fffffff290 */ /* 0x000fe2000fffe0ff */
        /* <DEDUP_REMOVED lines=43> */
.L_x_4755:
[----:B------:R-:W-:Y:S05]  /*3680*/  BSYNC.RECONVERGENT B0 ;  /* 0x0000000000007941 */ /* 0x000fea0003800200 */
.L_x_4754:
[----:B------:R-:W-:Y:S04]  /*3690*/  BSSY.RECONVERGENT B0, `(.L_x_4756) ;  /* 0x0000038000007945 */ /* 0x000fe80003800200 */
[----:B------:R-:W-:Y:S05]  /*36a0*/  @P6 BRA `(.L_x_4757) ;  /* 0x0000000000d86947 */ /* 0x000fea0003800000 */
[----:B------:R-:W4:Y:S02]  /*36b0*/  LDC.64 R42, c[0x0][0x4a8] ;  /* 0x00012a00ff2a7b82 */ /* 0x000f240000000a00 */
        /* <DEDUP_REMOVED lines=12> */
[C---:B---3--:R-:W-:Y:S01]  /*3780*/  @!P0 LOP3.LUT R19, R20.reuse, 0xffff0000, RZ, 0xc0, !PT ;  /* 0xffff000014138812 */ /* 0x048fe200078ec0ff */
        /* <DEDUP_REMOVED lines=40> */
.L_x_4757:
[----:B------:R-:W-:Y:S05]  /*3a10*/  BSYNC.RECONVERGENT B0 ;  /* 0x0000000000007941 */ /* 0x000fea0003800200 */
.L_x_4756:
[----:B------:R-:W-:Y:S01]  /*3a20*/  LOP3.LUT P0, RZ, R60, 0x1, RZ, 0xc0, !PT ;  /* 0x000000013cff7812 */ /* 0x000fe2000780c0ff */
[----:B------:R-:W-:Y:S11]  /*3a30*/  BSSY.RECONVERGENT B0, `(.L_x_4758) ;  /* 0x0000039000007945 */ /* 0x000ff60003800200 */
[----:B------:R-:W-:Y:S01]  /*3a40*/  @!UPT UIADD3 URZ, UPT, UPT, URZ, URZ, URZ ;  /* 0x000000fffffff290 */ /* 0x000fe2000fffe0ff */
[----:B------:R-:W-:Y:S05]  /*3a50*/  @P0 BRA `(.L_x_4759) ;  /* 0x0000000000d80947 */ /* 0x000fea0003800000 */
[----:B------:R-:W5:Y:S02]  /*3a60*/  LDC.64 R42, c[0x0][0x4a8] ;  /* 0x00012a00ff2a7b82 */ /* 0x000f640000000a00 */
        /* <DEDUP_REMOVED lines=53> */
.L_x_4759:
[----:B------:R-:W-:Y:S05]  /*3dc0*/  BSYNC.RECONVERGENT B0 ;  /* 0x0000000000007941 */ /* 0x000fea0003800200 */
.L_x_4758:
        /* <DEDUP_REMOVED lines=20> */
[----:B---3--:R-:W2:Y:S01]  /*3f10*/  LDG.E.128 R20, desc[UR6][R44.64] ;  /* 0x000000062c147981 */ /* 0x008ea2000c1e1d00 */
        /* <DEDUP_REMOVED lines=37> */
.L_x_4761:
[----:B------:R-:W-:Y:S05]  /*4170*/  BSYNC.RECONVERGENT B0 ;  /* 0x0000000000007941 */ /* 0x000fea0003800200 */
.L_x_4760:
[----:B------:R-:W-:Y:S01]  /*4180*/  LOP3.LUT P0, RZ, R60, 0x2, RZ, 0xc0, !PT ;  /* 0x000000023cff7812 */ /* 0x000fe2000780c0ff */
        /* <DEDUP_REMOVED lines=8> */
[----:B------:R-:W5:Y:S01]  /*4210*/  @!P0 LDG.E.64 R32, desc[UR6][R32.64] ;  /* 0x0000000620208981 */ /* 0x000f62000c1e1b00 */
[C---:B-1--4-:R-:W-:Y:S05]  /*4220*/  LEA R44, P1, R42.reuse, R40, 0x7 ;  /* 0x000000282a2c7211 */ /* 0x052fea00078238ff */
[----:B------:R-:W4:Y:S01]  /*4230*/  @!P0 LDG.E.64 R16, desc[UR6][R24.64] ;  /* 0x0000000618108981 */ /* 0x000f22000c1e1b00 */
[----:B------:R-:W-:Y:S02]  /*4240*/  LEA.HI.X R45, R42, R41, R43, 0x7, P1 ;  /* 0x000000292a2d7211 */ /* 0x000fe400008f3c2b */
[----:B------:R-:W1:Y:S03]  /*4250*/  LDC.64 R42, c[0x0][0x3b8] ;  /* 0x0000ee00ff2a7b82 */ /* 0x000e660000000a00 */
[----:B---3--:R-:W3:Y:S01]  /*4260*/  LDG.E.128 R20, desc[UR6][R44.64] ;  /* 0x000000062c147981 */ /* 0x008ee2000c1e1d00 */
[C---:B-1----:R-:W-:Y:S04]  /*4270*/  LEA R48, P1, R42.reuse, R38, 0x7 ;  /* 0x000000262a307211 */ /* 0x042fe800078238ff */
[----:B------:R-:W-:Y:S02]  /*4280*/  LEA.HI.X R49, R42, R39, R43, 0x7, P1 ;  /* 0x000000272a317211 */ /* 0x000fe400008f3c2b */
[C---:B-----5:R-:W-:Y:S01]  /*4290*/  @!P0 SHF.L.U32 R27, R32.reuse, 0x10, RZ ;  /* 0x00000010201b8819 */ /* 0x060fe200000006ff */
[C---:B------:R-:W-:Y:S01]  /*42a0*/  @!P0 IMAD.U32 R18, R33.reuse, 0x10000, RZ ;  /* 0x0001000021128824 */ /* 0x040fe200078e00ff */
[----:B------:R-:W-:Y:S02]  /*42b0*/  @!P0 LOP3.LUT R31, R32, 0xffff0000, RZ, 0xc0, !PT ;  /* 0xffff0000201f8812 */ /* 0x000fe400078ec0ff */
[----:B------:R-:W-:Y:S02]  /*42c0*/  @!P0 LOP3.LUT R33, R33, 0xffff0000, RZ, 0xc0, !PT ;  /* 0xffff000021218812 */ /* 0x000fe400078ec0ff */
[C---:B----4-:R-:W-:Y:S01]  /*42d0*/  @!P0 SHF.L.U32 R8, R16.reuse, 0x10, RZ ;  /* 0x0000001010088819 */ /* 0x050fe200000006ff */
[C---:B------:R-:W-:Y:S01]  /*42e0*/  @!P0 IMAD.U32 R5, R17.reuse, 0x10000, RZ ;  /* 0x0001000011058824 */ /* 0x040fe200078e00ff */
[----:B------:R-:W-:Y:S02]  /*42f0*/  @!P0 LOP3.LUT R16, R16, 0xffff0000, RZ, 0xc0, !PT ;  /* 0xffff000010108812 */ /* 0x000fe400078ec0ff */
[----:B------:R-:W-:Y:S02]  /*4300*/  @!P0 LOP3.LUT R17, R17, 0xffff0000, RZ, 0xc0, !PT ;  /* 0xffff000011118812 */ /* 0x000fe400078ec0ff */
[C---:B---3--:R-:W-:Y:S01]  /*4310*/  @!P0 LOP3.LUT R19, R20.reuse, 0xffff0000, RZ, 0xc0, !PT ;  /* 0xffff000014138812 */ /* 0x048fe200078ec0ff */
[----:B------:R-:W-:Y:S01]  /*4320*/  @!P0 IMAD.U32 R28, R23, 0x10000, RZ ;  /* 0x00010000171c8824 */ /* 0x000fe200078e00ff */
        /* <DEDUP_REMOVED lines=9> */
[----:B------:R-:W-:Y:S02]  /*43c0*/  @!P0 IMAD.U32 R27, R21, 0x10000, RZ ;  /* 0x00010000151b8824 */ /* 0x000fe400078e00ff */
[C---:B------:R-:W-:Y:S01]  /*43d0*/  @!P0 FMUL.FTZ R2, R19.reuse, R16 ;  /* 0x0000001013028220 */ /* 0x040fe20000410000 */
[----:B------:R-:W-:Y:S01]  /*43e0*/  @!P0 FMUL.FTZ R45, R19, R31 ;  /* 0x0000001f132d8220 */ /* 0x000fe20000410000 */
[----:B------:R-:W-:Y:S01]  /*43f0*/  @!P0 FMUL.FTZ R3, R14, R5 ;  /* 0x000000050e038220 */ /* 0x000fe20000410000 */
[----:B------:R-:W-:Y:S01]  /*4400*/  @!P0 F2FP.BF16.F32.PACK_AB R37, R0, R37 ;  /* 0x000000250025823e */ /* 0x000fe200000010ff */
[----:B------:R-:W-:Y:S01]  /*4410*/  @!P0 FMUL.FTZ R30, R14, R18 ;  /* 0x000000120e1e8220 */ /* 0x000fe20000410000 */
[C---:B------:R-:W-:Y:S01]  /*4420*/  @!P0 FMUL.FTZ R47, R8.reuse, R33 ;  /* 0x00000021082f8220 */ /* 0x040fe20000410000 */
[----:B------:R-:W-:Y:S01]  /*4430*/  @!P0 FMUL.FTZ R4, R8, R17 ;  /* 0x0000001108048220 */ /* 0x000fe20000410000 */
[----:B------:R-:W-:Y:S01]  /*4440*/  @!P0 MOV R20, R37 ;  /* 0x0000002500148202 */ /* 0x000fe20000000f00 */
[----:B------:R-:W-:Y:S01]  /*4450*/  @!P0 FFMA.FTZ R2, R31, R27, R2 ;  /* 0x0000001b1f028223 */ /* 0x000fe20000010002 */
        /* <DEDUP_REMOVED lines=12> */
.L_x_4763:
[----:B------:R-:W-:Y:S05]  /*4520*/  BSYNC.RECONVERGENT B0 ;  /* 0x0000000000007941 */ /* 0x000fea0003800200 */
.L_x_4762:
        /* <DEDUP_REMOVED lines=58> */
.L_x_4765:
[----:B------:R-:W-:Y:S05]  /*48d0*/  BSYNC.RECONVERGENT B0 ;  /* 0x0000000000007941 */ /* 0x000fea0003800200 */
.L_x_4764:
        /* <DEDUP_REMOVED lines=8> */
[----:B------:R-:W2:Y:S01]  /*4960*/  @!P0 LDG.E.64 R6, desc[UR6][R6.64] ;  /* 0x0000000606068981 */ /* 0x000ea2000c1e1b00 */
[----:B-1-34-:R-:W-:Y:S01]  /*4970*/  @!P0 SHF.L.U32 R21, R34, 0x10, RZ ;  /* 0x0000001022158819 */ /* 0x01afe200000006ff */
[----:B-----5:R-:W-:Y:S01]  /*4980*/  IMAD.WIDE.U32 R40, R28, 0xc0, R40 ;  /* 0x000000c01c287825 */ /* 0x020fe200078e0028 */
[----:B------:R-:W-:Y:S02]  /*4990*/  @!P0 LOP3.LUT R23, R34, 0xffff0000, RZ, 0xc0, !PT ;  /* 0xffff000022178812 */ /* 0x000fe400078ec0ff */
[----:B------:R-:W-:Y:S01]  /*49a0*/  @!P0 SHF.L.U32 R24, R35, 0x10, RZ ;  /* 0x0000001023188819 */ /* 0x000fe200000006ff */
[----:B------:R-:W-:Y:S01]  /*49b0*/  IMAD R29, R29, 0xc0, RZ ;  /* 0x000000c01d1d7824 */ /* 0x000fe200078e02ff */
[C---:B--2---:R-:W-:Y:S02]  /*49c0*/  @!P0 SHF.L.U32 R15, R6.reuse, 0x10, RZ ;  /* 0x00000010060f8819 */ /* 0x044fe400000006ff */
        /* <DEDUP_REMOVED lines=43> */
.L_x_4767:
[----:B------:R-:W-:Y:S05]  /*4c80*/  BSYNC.RECONVERGENT B0 ;  /* 0x0000000000007941 */ /* 0x000fea0003800200 */
.L_x_4766:
[----:B------:R-:W1:Y:S01]  /*4c90*/  LDC R15, c[0x0][0x450] ;  /* 0x00011400ff0f7b82 */ /* 0x000e620000000800 */
[----:B--2---:R-:W-:Y:S05]  /*4ca0*/  IMAD.U32 R3, R36, -0x40, RZ ;  /* 0xffffffc024037824 */ /* 0x004fea00078e00ff */
[C---:B------:R-:W-:Y:S02]  /*4cb0*/  LEA R12, P1, R3.reuse, R12, 0x1 ;  /* 0x0000000c030c7211 */ /* 0x040fe400078208ff */
[C---:B------:R-:W-:Y:S02]  /*4cc0*/  LEA R52, P0, R3.reuse, R52, 0x1 ;  /* 0x0000003403347211 */ /* 0x040fe400078008ff */
[C---:B------:R-:W-:Y:S02]  /*4cd0*/  LEA.HI.X.SX32 R13, R3.reuse, R13, 0x1, P1 ;  /* 0x0000000d030d7211 */ /* 0x040fe400008f0eff */
[----:B------:R-:W-:Y:S01]  /*4ce0*/  LEA.HI.X.SX32 R53, R3, R53, 0x1, P0 ;  /* 0x0000003503357211 */ /* 0x000fe200000f0eff */
[----:B------:R-:W-:Y:S05]  /*4cf0*/  BRA `(.L_x_4750) ;  /* 0x0000002c00fc7947 */ /* 0x000fea0003800000 */
.L_x_4751:
[C---:B------:R-:W-:Y:S01]  /*4d00*/  LEA R18, P0, R97.reuse, R10, 0x1 ;  /* 0x0000000a61127211 */ /* 0x040fe200078008ff */
[----:B------:R-:W2:Y:S01]  /*4d10*/  LDC R119, c[0x0][0x450] ;  /* 0x00011400ff777b82 */ /* 0x000ea20000000800 */
[----:B------:R-:W-:Y:S01]  /*4d20*/  LOP3.LUT P1, RZ, R60, 0x10, RZ, 0xc0, !PT ;  /* 0x000000103cff7812 */ /* 0x000fe2000782c0ff */
[----:B------:R-:W-:Y:S01]  /*4d30*/  BSSY.RECONVERGENT B0, `(.L_x_4768) ;  /* 0x0000060000007945 */ /* 0x000fe20003800200 */
        /* <DEDUP_REMOVED lines=14> */
[----:B------:R-:W-:Y:S05]  /*4e20*/  IMAD.MOV.U32 R8, RZ, RZ, R10 ;  /* 0x000000ffff087224 */ /* 0x000fea00078e000a */
[----:B------:R-:W3:Y:S07]  /*4e30*/  LDG.E.128 R56, desc[UR6][R8.64] ;  /* 0x0000000608387981 */ /* 0x000eee000c1e1d00 */
[----:B------:R-:W-:Y:S01]  /*4e40*/  @!P0 SEL R125, R14, RZ, P1 ;  /* 0x000000ff0e7d8207 */ /* 0x000fe20000800000 */
[----:B------:R-:W-:Y:S01]  /*4e50*/  @!P0 IMAD.WIDE R36, R17, 0x2, R8 ;  /* 0x0000000211248825 */ /* 0x000fe200078e0208 */
[----:B------:R-:W-:Y:S03]  /*4e60*/  @!P0 SEL R136, R121, RZ, P1 ;  /* 0x000000ff79888207 */ /* 0x000fe60000800000 */
[C---:B------:R-:W-:Y:S01]  /*4e70*/  @!P0 IMAD.SHL.U32 R123, R125.reuse, 0x2, RZ ;  /* 0x000000027d7b8824 */ /* 0x040fe200078e00ff */
[----:B------:R-:W-:Y:S01]  /*4e80*/  @!P0 SHF.L.U64.HI R136, R125, 0x1, R136 ;  /* 0x000000017d888819 */ /* 0x000fe20000010288 */
[----:B------:R-:W4:Y:S03]  /*4e90*/  @!P0 LDG.E.128 R20, desc[UR6][R36.64] ;  /* 0x0000000624148981 */ /* 0x000f26000c1e1d00 */
[C---:B------:R-:W-:Y:S05]  /*4ea0*/  @!P0 IADD3 R138, P2, PT, R123.reuse, R88, RZ ;  /* 0x000000587b8a8210 */ /* 0x040fea0007f5e0ff */
[C---:B------:R-:W-:Y:S01]  /*4eb0*/  @!P0 IMAD.X R139, R136.reuse, 0x1, R89, P2 ;  /* 0x00000001888b8824 */ /* 0x040fe200010e0659 */
[----:B------:R-:W-:Y:S04]  /*4ec0*/  @!P0 IADD3 R38, P2, PT, R123, R90, RZ ;  /* 0x0000005a7b268210 */ /* 0x000fe80007f5e0ff */
[----:B------:R-:W-:Y:S02]  /*4ed0*/  @!P0 IADD3.X R39, PT, PT, R136, R91, RZ, P2, !PT ;  /* 0x0000005b88278210 */ /* 0x000fe400017fe4ff */
[----:B------:R-:W-:Y:S01]  /*4ee0*/  PLOP3.LUT P2, PT, PT, PT, PT, 0x80, 0x8 ;  /* 0x000000000008781c */ /* 0x000fe20003f4f070 */
[----:B------:R-:W5:Y:S01]  /*4ef0*/  @!P0 LDG.E.128 R136, desc[UR6][R138.64] ;  /* 0x000000068a888981 */ /* 0x000f62000c1e1d00 */
[----:B------:R-:W-:Y:S07]  /*4f00*/  @!P0 PLOP3.LUT P2, PT, P1, PT, PT, 0x80, 0x8 ;  /* 0x000000000008881c */ /* 0x000fee0000f4f070 */
        /* <DEDUP_REMOVED lines=9> */
[C---:B-1----:R-:W-:Y:S02]  /*4fa0*/  @!P0 SHF.L.U32 R29, R22.reuse, 0x10, RZ ;  /* 0x00000010161d8819 */ /* 0x042fe400000006ff */
        /* <DEDUP_REMOVED lines=10> */
[----:B--2---:R-:W-:Y:S01]  /*5050*/  @!P0 SHF.L.U32 R38, R48, 0x10, RZ ;  /* 0x0000001030268819 */ /* 0x004fe200000006ff */
[----:B------:R-:W-:Y:S01]  /*5060*/  @!P0 IMAD.U32 R43, R49, 0x10000, RZ ;  /* 0x00010000312b8824 */ /* 0x000fe200078e00ff */
[----:B------:R-:W-:Y:S01]  /*5070*/  @!P0 SHF.L.U32 R24, R139, 0x10, RZ ;  /* 0x000000108b188819 */ /* 0x000fe200000006ff */
[----:B------:R-:W-:Y:S01]  /*5080*/  @!P0 FMUL.FTZ R0, R35, R34 ;  /* 0x0000002223008220 */ /* 0x000fe20000410000 */
[----:B------:R-:W-:Y:S01]  /*5090*/  @!P0 LOP3.LUT R16, R139, 0xffff0000, RZ, 0xc0, !PT ;  /* 0xffff00008b108812 */ /* 0x000fe200078ec0ff */
[----:B------:R-:W-:Y:S01]  /*50a0*/  @!P2 FADD.FTZ R28, -R28, -RZ ;  /* 0x800000ff1c1ca221 */ /* 0x000fe20000010100 */
[----:B------:R-:W-:Y:S01]  /*50b0*/  @!P0 LOP3.LUT R40, R48, 0xffff0000, RZ, 0xc0, !PT ;  /* 0xffff000030288812 */ /* 0x000fe200078ec0ff */
[----:B------:R-:W-:Y:S01]  /*50c0*/  @!P0 FMUL.FTZ R2, R33, R30 ;  /* 0x0000001e21028220 */ /* 0x000fe20000410000 */
[----:B------:R-:W-:Y:S01]  /*50d0*/  @!P0 LOP3.LUT R44, R49, 0xffff0000, RZ, 0xc0, !PT ;  /* 0xffff0000312c8812 */ /* 0x000fe200078ec0ff */
[----:B------:R-:W-:Y:S01]  /*50e0*/  @!P2 FADD.FTZ R27, -R27, -RZ ;  /* 0x800000ff1b1ba221 */ /* 0x000fe20000010100 */
[----:B------:R-:W-:Y:S01]  /*50f0*/  @!P0 SHF.L.U32 R45, R50, 0x10, RZ ;  /* 0x00000010322d8819 */ /* 0x000fe200000006ff */
[----:B------:R-:W-:Y:S01]  /*5100*/  @!P2 FADD.FTZ R26, -R26, -RZ ;  /* 0x800000ff1a1aa221 */ /* 0x000fe20000010100 */
[----:B------:R-:W-:Y:S01]  /*5110*/  @!P0 LOP3.LUT R46, R50, 0xffff0000, RZ, 0xc0, !PT ;  /* 0xffff0000322e8812 */ /* 0x000fe200078ec0ff */
[----:B------:R-:W-:Y:S01]  /*5120*/  @!P0 FFMA.FTZ R0, R39, R38, R0 ;  /* 0x0000002627008223 */ /* 0x000fe20000010000 */
[----:B------:R-:W-:Y:S01]  /*5130*/  @!P0 LOP3.LUT R39, R57, 0xffff0000, RZ, 0xc0, !PT ;  /* 0xffff000039278812 */ /* 0x000fe200078ec0ff */
[----:B------:R-:W-:Y:S01]  /*5140*/  @!P0 FMUL.FTZ R3, R31, R28 ;  /* 0x0000001c1f038220 */ /* 0x000fe20000410000 */
[----:B------:R-:W-:Y:S01]  /*5150*/  @!P0 SHF.L.U32 R38, R58, 0x10, RZ ;  /* 0x000000103a268819 */ /* 0x000fe200000006ff */
[----:B------:R-:W-:Y:S01]  /*5160*/  @!P2 FADD.FTZ R25, -R25, -RZ ;  /* 0x800000ff1919a221 */ /* 0x000fe20000010100 */
        /* <DEDUP_REMOVED lines=8> */
[----:B------:R-:W-:Y:S01]  /*51f0*/  @!P0 FFMA.FTZ R3, R42, R43, R3 ;  /* 0x0000002b2a038223 */ /* 0x000fe20000010003 */
[C---:B------:R-:W-:Y:S01]  /*5200*/  @!P0 LOP3.LUT R43, R59.reuse, 0xffff0000, RZ, 0xc0, !PT ;  /* 0xffff00003b2b8812 */ /* 0x040fe200078ec0ff */
[----:B------:R-:W-:Y:S01]  /*5210*/  @!P0 FMUL.FTZ R6, R20, R25 ;  /* 0x0000001914068220 */ /* 0x000fe20000410000 */
[----:B------:R-:W-:Y:S01]  /*5220*/  @!P0 MOV R56, R123 ;  /* 0x0000007b00388202 */ /* 0x000fe20000000f00 */
[----:B------:R-:W-:Y:S02]  /*5230*/  @!P0 IMAD.U32 R40, R59, 0x10000, RZ ;  /* 0x000100003b288824 */ /* 0x000fe400078e00ff */
[----:B------:R-:W-:Y:S01]  /*5240*/  @!P0 FMUL.FTZ R7, R21, R24 ;  /* 0x0000001815078220 */ /* 0x000fe20000410000 */
[----:B------:R-:W-:Y:S02]  /*5250*/  @!P0 IMAD.U32 R47, R51, 0x10000, RZ ;  /* 0x00010000332f8824 */ /* 0x000fe400078e00ff */
        /* <DEDUP_REMOVED lines=13> */
.L_x_4769:
[----:B------:R-:W-:Y:S05]  /*5330*/  BSYNC.RECONVERGENT B0 ;  /* 0x0000000000007941 */ /* 0x000fea0003800200 */
.L_x_4768:
[----:B------:R-:W-:Y:S01]  /*5340*/  LOP3.LUT P0, RZ, R60, 0x4, RZ, 0xc0, !PT ;  /* 0x000000043cff7812 */ /* 0x000fe2000780c0ff */
[----:B------:R-:W-:Y:S11]  /*5350*/  BSSY.RECONVERGENT B0, `(.L_x_4770) ;  /* 0x0000057000007945 */ /* 0x000ff60003800200 */
[----:B------:R-:W-:Y:S01]  /*5360*/  @!UPT UIADD3 URZ, UPT, UPT, URZ, URZ, URZ ;  /* 0x000000fffffff290 */ /* 0x000fe2000fffe0ff */
[----:B------:R-:W-:Y:S05]  /*5370*/  @P0 BRA `(.L_x_4771) ;  /* 0x0000000400500947 */ /* 0x000fea0003800000 */
[----:B------:R-:W-:Y:S01]  /*5380*/  ISETP.GE.AND P0, PT, R100, R15, PT ;  /* 0x0000000f6400720c */ /* 0x000fe20003f06270 */
[----:B---3--:R-:W3:Y:S11]  /*5390*/  LDG.E.128 R56, desc[UR6][R18.64] ;  /* 0x0000000612387981 */ /* 0x008ef6000c1e1d00 */
[----:B------:R-:W-:Y:S01]  /*53a0*/  @!UPT UIADD3 URZ, UPT, UPT, URZ, URZ, URZ ;  /* 0x000000fffffff290 */ /* 0x000fe2000fffe0ff */
[----:B------:R-:W-:Y:S01]  /*53b0*/  @!P0 SEL R136, R14, RZ, P1 ;  /* 0x000000ff0e888207 */ /* 0x000fe20000800000 */
[----:B------:R-:W-:Y:S01]  /*53c0*/  @!P0 IMAD.WIDE R36, R17, 0x2, R18 ;  /* 0x0000000211248825 */ /* 0x000fe200078e0212 */
[----:B------:R-:W-:Y:S02]  /*53d0*/  @!P0 SEL R123, R121, RZ, P1 ;  /* 0x000000ff797b8207 */ /* 0x000fe40000800000 */
[----:B------:R-:W-:Y:S02]  /*53e0*/  @!P0 IADD3 R125, P2, PT, R117, R136, RZ ;  /* 0x00000088757d8210 */ /* 0x000fe40007f5e0ff */
[----:B------:R-:W4:Y:S03]  /*53f0*/  @!P0 LDG.E.128 R20, desc[UR6][R36.64] ;  /* 0x0000000624148981 */ /* 0x000f26000c1e1d00 */
[----:B------:R-:W-:Y:S02]  /*5400*/  @!P0 IMAD.X R136, R106, 0x1, R123, P2 ;  /* 0x000000016a888824 */ /* 0x000fe400010e067b */
[C---:B------:R-:W-:Y:S03]  /*5410*/  @!P0 IMAD.SHL.U32 R123, R125.reuse, 0x2, RZ ;  /* 0x000000027d7b8824 */ /* 0x040fe600078e00ff */
[----:B------:R-:W-:Y:S02]  /*5420*/  @!P0 SHF.L.U64.HI R136, R125, 0x1, R136 ;  /* 0x000000017d888819 */ /* 0x000fe40000010288 */
[C---:B------:R-:W-:Y:S04]  /*5430*/  @!P0 IADD3 R138, P2, PT, R123.reuse, R88, RZ ;  /* 0x000000587b8a8210 */ /* 0x040fe80007f5e0ff */
[C---:B------:R-:W-:Y:S02]  /*5440*/  @!P0 IADD3.X R139, PT, PT, R136.reuse, R89, RZ, P2, !PT ;  /* 0x00000059888b8210 */ /* 0x040fe400017fe4ff */
[----:B------:R-:W-:Y:S05]  /*5450*/  @!P0 IADD3 R38, P2, PT, R123, R90, RZ ;  /* 0x0000005a7b268210 */ /* 0x000fea0007f5e0ff */
[----:B------:R-:W-:Y:S01]  /*5460*/  @!P0 IMAD.X R39, R136, 0x1, R91, P2 ;  /* 0x0000000188278824 */ /* 0x000fe200010e065b */
[----:B------:R-:W-:Y:S01]  /*5470*/  PLOP3.LUT P2, PT, PT, PT, PT, 0x80, 0x8 ;  /* 0x000000000008781c */ /* 0x000fe20003f4f070 */
[----:B------:R-:W5:Y:S01]  /*5480*/  @!P0 LDG.E.128 R136, desc[UR6][R138.64] ;  /* 0x000000068a888981 */ /* 0x000f62000c1e1d00 */
[----:B------:R-:W-:Y:S07]  /*5490*/  @!P0 PLOP3.LUT P2, PT, P1, PT, PT, 0x80, 0x8 ;  /* 0x000000000008881c */ /* 0x000fee0000f4f070 */
        /* <DEDUP_REMOVED lines=32> */
[----:B------:R-:W-:Y:S01]  /*56a0*/  @!P0 SHF.L.U32 R47, R51, 0x10, RZ ;  /* 0x00000010332f8819 */ /* 0x000fe200000006ff */
[----:B------:R-:W-:Y:S01]  /*56b0*/  @!P0 FFMA.FTZ R0, R39, R38, R0 ;  /* 0x0000002627008223 */ /* 0x000fe20000010000 */
[----:B------:R-:W-:Y:S01]  /*56c0*/  @!P0 LOP3.LUT R39, R57, 0xffff0000, RZ, 0xc0, !PT ;  /* 0xffff000039278812 */ /* 0x000fe200078ec0ff */
[----:B------:R-:W-:Y:S01]  /*56d0*/  @!P0 FMUL.FTZ R3, R31, R28 ;  /* 0x0000001c1f038220 */ /* 0x000fe20000410000 */
[----:B------:R-:W-:Y:S01]  /*56e0*/  @!P0 LOP3.LUT R48, R51, 0xffff0000, RZ, 0xc0, !PT ;  /* 0xffff000033308812 */ /* 0x000fe200078ec0ff */
[----:B------:R-:W-:Y:S01]  /*56f0*/  @!P2 FADD.FTZ R25, -R25, -RZ ;  /* 0x800000ff1919a221 */ /* 0x000fe20000010100 */
        /* <DEDUP_REMOVED lines=9> */
[----:B------:R-:W-:Y:S02]  /*5790*/  @!P0 IMAD.U32 R45, R50, 0x10000, RZ ;  /* 0x00010000322d8824 */ /* 0x000fe400078e00ff */
[----:B------:R-:W-:Y:S01]  /*57a0*/  @!P0 FFMA.FTZ R3, R42, R43, R3 ;  /* 0x0000002b2a038223 */ /* 0x000fe20000010003 */
[----:B------:R-:W-:Y:S01]  /*57b0*/  @!P0 LOP3.LUT R43, R59, 0xffff0000, RZ, 0xc0, !PT ;  /* 0xffff00003b2b8812 */ /* 0x000fe200078ec0ff */
[----:B------:R-:W-:Y:S01]  /*57c0*/  @!P0 FMUL.FTZ R6, R20, R25 ;  /* 0x0000001914068220 */ /* 0x000fe20000410000 */
        /* <DEDUP_REMOVED lines=15> */
.L_x_4771:
[----:B------:R-:W-:Y:S05]  /*58c0*/  BSYNC.RECONVERGENT B0 ;  /* 0x0000000000007941 */ /* 0x000fea0003800200 */
.L_x_4770:
[----:B------:R-:W-:Y:S04]  /*58d0*/  BSSY.RECONVERGENT B0, `(.L_x_4772) ;  /* 0x000005c000007945 */ /* 0x000fe80003800200 */
[----:B------:R-:W-:Y:S05]  /*58e0*/  @P6 BRA `(.L_x_4773) ;  /* 0x0000000400686947 */ /* 0x000fea0003800000 */
[----:B------:R-:W5:Y:S02]  /*58f0*/  LDC.64 R136, c[0x0][0x4a8] ;  /* 0x00012a00ff887b82 */ /* 0x000f640000000a00 */
[C---:B-----5:R-:W-:Y:S04]  /*5900*/  LEA R36, P0, R136.reuse, R18, 0x5 ;  /* 0x0000001288247211 */ /* 0x060fe800078028ff */
[----:B------:R-:W-:Y:S02]  /*5910*/  LEA.HI.X R37, R136, R19, R137, 0x5, P0 ;  /* 0x0000001388257211 */ /* 0x000fe400000f2c89 */
[----:B------:R-:W5:Y:S03]  /*5920*/  LDC.64 R136, c[0x0][0x3b8] ;  /* 0x0000ee00ff887b82 */ /* 0x000f660000000a00 */
[----:B---34-:R-:W3:Y:S01]  /*5930*/  LDG.E.128 R56, desc[UR6][R36.64] ;  /* 0x0000000624387981 */ /* 0x018ee2000c1e1d00 */
[C---:B-----5:R-:W-:Y:S04]  /*5940*/  LEA R140, P0, R136.reuse, R134, 0x5 ;  /* 0x00000086888c7211 */ /* 0x060fe800078028ff */
[----:B------:R-:W-:Y:S02]  /*5950*/  LEA.HI.X R141, R136, R135, R137, 0x5, P0 ;  /* 0x00000087888d7211 */ /* 0x000fe400000f2c89 */
[----:B------:R-:W-:Y:S11]  /*5960*/  ISETP.GE.AND P0, PT, R100, R15, PT ;  /* 0x0000000f6400720c */ /* 0x000ff60003f06270 */
[----:B------:R-:W-:Y:S02]  /*5970*/  @!UPT UIADD3 URZ, UPT, UPT, URZ, URZ, URZ ;  /* 0x000000fffffff290 */ /* 0x000fe4000fffe0ff */
        /* <DEDUP_REMOVED lines=21> */
[----:B------:R-:W-:Y:S01]  /*5ad0*/  @!P0 LOP3.LUT R33, R20, 0xffff0000, RZ, 0xc0, !PT ;  /* 0xffff000014218812 */ /* 0x000fe200078ec0ff */
[C---:B-1----:R-:W-:Y:S01]  /*5ae0*/  @!P0 IMAD.U32 R29, R22.reuse, 0x10000, RZ ;  /* 0x00010000161d8824 */ /* 0x042fe200078e00ff */
        /* <DEDUP_REMOVED lines=19> */
[----:B------:R-:W-:Y:S02]  /*5c20*/  @!P0 IMAD.U32 R24, R139, 0x10000, RZ ;  /* 0x000100008b188824 */ /* 0x000fe400078e00ff */
[----:B------:R-:W-:Y:S01]  /*5c30*/  @!P0 FMUL.FTZ R2, R33, R30 ;  /* 0x0000001e21028220 */ /* 0x000fe20000410000 */
[----:B------:R-:W-:Y:S01]  /*5c40*/  @!P2 FADD.FTZ R27, -R27, -RZ ;  /* 0x800000ff1b1ba221 */ /* 0x000fe20000010100 */
[----:B------:R-:W-:Y:S01]  /*5c50*/  @!P2 FADD.FTZ R26, -R26, -RZ ;  /* 0x800000ff1a1aa221 */ /* 0x000fe20000010100 */
[----:B------:R-:W-:Y:S01]  /*5c60*/  @!P0 IMAD.U32 R45, R49, 0x10000, RZ ;  /* 0x00010000312d8824 */ /* 0x000fe200078e00ff */
[----:B------:R-:W-:Y:S01]  /*5c70*/  @!P0 SHF.L.U32 R49, R51, 0x10, RZ ;  /* 0x0000001033318819 */ /* 0x000fe200000006ff */
[----:B------:R-:W-:Y:S01]  /*5c80*/  @!P0 FFMA.FTZ R0, R41, R40, R0 ;  /* 0x0000002829008223 */ /* 0x000fe20000010000 */
[----:B------:R-:W-:Y:S01]  /*5c90*/  @!P0 LOP3.LUT R41, R57, 0xffff0000, RZ, 0xc0, !PT ;  /* 0xffff000039298812 */ /* 0x000fe200078ec0ff */
[----:B------:R-:W-:Y:S01]  /*5ca0*/  @!P0 FMUL.FTZ R3, R31, R28 ;  /* 0x0000001c1f038220 */ /* 0x000fe20000410000 */
        /* <DEDUP_REMOVED lines=30> */
.L_x_4773:
[----:B------:R-:W-:Y:S05]  /*5e90*/  BSYNC.RECONVERGENT B0 ;  /* 0x0000000000007941 */ /* 0x000fea0003800200 */
.L_x_4772:
        /* <DEDUP_REMOVED lines=94> */
.L_x_4775:
[----:B------:R-:W-:Y:S05]  /*6480*/  BSYNC.RECONVERGENT B0 ;  /* 0x0000000000007941 */ /* 0x000fea0003800200 */
.L_x_4774:
[----:B------:R-:W-:Y:S04]  /*6490*/  BSSY.RECONVERGENT B0, `(.L_x_4776) ;  /* 0x000005e000007945 */ /* 0x000fe80003800200 */
[----:B------:R-:W-:Y:S05]  /*64a0*/  @P3 BRA `(.L_x_4777) ;  /* 0x0000000400703947 */ /* 0x000fea0003800000 */
[----:B------:R-:W-:Y:S11]  /*64b0*/  ISETP.GE.AND P0, PT, R100, R15, PT ;  /* 0x0000000f6400720c */ /* 0x000ff60003f06270 */
[----:B------:R-:W-:Y:S02]  /*64c0*/  @!UPT UIADD3 URZ, UPT, UPT, URZ, URZ, URZ ;  /* 0x000000fffffff290 */ /* 0x000fe4000fffe0ff */
[----:B------:R-:W-:Y:S02]  /*64d0*/  @!P0 SEL R138, R14, RZ, P1 ;  /* 0x000000ff0e8a8207 */ /* 0x000fe40000800000 */
        /* <DEDUP_REMOVED lines=8> */
[----:B------:R-:W-:Y:S01]  /*6560*/  @!P0 IMAD.X R41, R136, 0x1, R91, P2 ;  /* 0x0000000188298824 */ /* 0x000fe200010e065b */
[----:B------:R-:W-:Y:S01]  /*6570*/  PLOP3.LUT P2, PT, PT, PT, PT, 0x80, 0x8 ;  /* 0x000000000008781c */ /* 0x000fe20003f4f070 */
[----:B------:R-:W5:Y:S01]  /*6580*/  @!P0 LDG.E.128 R136, desc[UR6][R140.64] ;  /* 0x000000068c888981 */ /* 0x000f62000c1e1d00 */
[----:B------:R-:W-:Y:S07]  /*6590*/  @!P0 PLOP3.LUT P2, PT, P1, PT, PT, 0x80, 0x8 ;  /* 0x000000000008881c */ /* 0x000fee0000f4f070 */
        /* <DEDUP_REMOVED lines=10> */
[----:B--2---:R-:W-:Y:S01]  /*6640*/  @!P0 IMAD.U32 R40, R48, 0x10000, RZ ;  /* 0x0001000030288824 */ /* 0x004fe200078e00ff */
[----:B------:R-:W-:Y:S01]  /*6650*/  @!P0 LOP3.LUT R16, R139, 0xffff0000, RZ, 0xc0, !PT ;  /* 0xffff00008b108812 */ /* 0x000fe200078ec0ff */
[----:B------:R-:W-:Y:S01]  /*6660*/  @!P2 FADD.FTZ R30, -R30, -RZ ;  /* 0x800000ff1e1ea221 */ /* 0x000fe20000010100 */
[----:B------:R-:W-:Y:S01]  /*6670*/  @!P0 LOP3.LUT R42, R48, 0xffff0000, RZ, 0xc0, !PT ;  /* 0xffff0000302a8812 */ /* 0x000fe200078ec0ff */
[----:B------:R-:W-:Y:S01]  /*6680*/  @!P2 FADD.FTZ R28, -R28, -RZ ;  /* 0x800000ff1c1ca221 */ /* 0x000fe20000010100 */
[----:B------:R-:W-:Y:S01]  /*6690*/  @!P0 SHF.L.U32 R44, R49, 0x10, RZ ;  /* 0x00000010312c8819 */ /* 0x000fe200000006ff */
[----:B------:R-:W-:Y:S01]  /*66a0*/  @!P2 FADD.FTZ R27, -R27, -RZ ;  /* 0x800000ff1b1ba221 */ /* 0x000fe20000010100 */
[----:B------:R-:W-:Y:S01]  /*66b0*/  @!P0 LOP3.LUT R45, R49, 0xffff0000, RZ, 0xc0, !PT ;  /* 0xffff0000312d8812 */ /* 0x000fe200078ec0ff */
[----:B------:R-:W-:Y:S01]  /*66c0*/  @!P2 FADD.FTZ R26, -R26, -RZ ;  /* 0x800000ff1a1aa221 */ /* 0x000fe20000010100 */
[C---:B------:R-:W-:Y:S01]  /*66d0*/  @!P0 SHF.L.U32 R46, R50.reuse, 0x10, RZ ;  /* 0x00000010322e8819 */ /* 0x040fe200000006ff */
[----:B------:R-:W-:Y:S01]  /*66e0*/  @!P2 FADD.FTZ R25, -R25, -RZ ;  /* 0x800000ff1919a221 */ /* 0x000fe20000010100 */
[----:B------:R-:W-:Y:S01]  /*66f0*/  @!P0 LOP3.LUT R47, R50, 0xffff0000, RZ, 0xc0, !PT ;  /* 0xffff0000322f8812 */ /* 0x000fe200078ec0ff */
[----:B------:R-:W-:Y:S01]  /*6700*/  @!P2 FADD.FTZ R24, -R24, -RZ ;  /* 0x800000ff1818a221 */ /* 0x000fe20000010100 */
[C---:B------:R-:W-:Y:S01]  /*6710*/  @!P0 LOP3.LUT R49, R51.reuse, 0xffff0000, RZ, 0xc0, !PT ;  /* 0xffff000033318812 */ /* 0x040fe200078ec0ff */
[----:B------:R-:W-:Y:S01]  /*6720*/  @!P2 FADD.FTZ R16, -R16, -RZ ;  /* 0x800000ff1010a221 */ /* 0x000fe20000010100 */
[----:B------:R-:W-:Y:S02]  /*6730*/  @!P0 IMAD.U32 R48, R51, 0x10000, RZ ;  /* 0x0001000033308824 */ /* 0x000fe400078e00ff */
[----:B-1----:R-:W-:Y:S04]  /*6740*/  IMAD.WIDE.U32 R36, R136, 0x60, R18 ;  /* 0x0000006088247825 */ /* 0x002fe800078e0012 */
[----:B------:R-:W-:Y:S05]  /*6750*/  IMAD R137, R137, 0x60, RZ ;  /* 0x0000006089897824 */ /* 0x000fea00078e02ff */
[----:B------:R-:W-:Y:S02]  /*6760*/  IADD3 R37, PT, PT, R137, R37, RZ ;  /* 0x0000002589257210 */ /* 0x000fe40007ffe0ff */
[----:B------:R-:W1:Y:S01]  /*6770*/  LDC.64 R136, c[0x0][0x3b8] ;  /* 0x0000ee00ff887b82 */ /* 0x000e620000000a00 */
[----:B------:R-:W-:Y:S02]  /*6780*/  @!P0 IMAD.WIDE R38, R17, 0x2, R36 ;  /* 0x0000000211268825 */ /* 0x000fe400078e0224 */
[----:B---34-:R-:W2:Y:S08]  /*6790*/  LDG.E.128 R56, desc[UR6][R36.64] ;  /* 0x0000000624387981 */ /* 0x018eb0000c1e1d00 */
[----:B------:R-:W3:Y:S01]  /*67a0*/  @!P0 LDG.E.128 R20, desc[UR6][R38.64] ;  /* 0x0000000626148981 */ /* 0x000ee2000c1e1d00 */
[----:B-1----:R-:W-:Y:S04]  /*67b0*/  IMAD.WIDE.U32 R138, R136, 0x60, R134 ;  /* 0x00000060888a7825 */ /* 0x002fe800078e0086 */
[----:B------:R-:W-:Y:S04]  /*67c0*/  IMAD R137, R137, 0x60, RZ ;  /* 0x0000006089897824 */ /* 0x000fe800078e02ff */
[----:B------:R-:W-:Y:S01]  /*67d0*/  IMAD.IADD R139, R137, 0x1, R139 ;  /* 0x00000001898b7824 */ /* 0x000fe200078e028b */
[C---:B--2---:R-:W-:Y:S01]  /*67e0*/  @!P0 LOP3.LUT R43, R56.reuse, 0xffff0000, RZ, 0xc0, !PT ;  /* 0xffff0000382b8812 */ /* 0x044fe200078ec0ff */
[----:B------:R-:W-:Y:S01]  /*67f0*/  @!P0 IMAD.U32 R41, R56, 0x10000, RZ ;  /* 0x0001000038298824 */ /* 0x000fe200078e00ff */
        /* <DEDUP_REMOVED lines=11> */
[----:B------:R-:W-:Y:S01]  /*68b0*/  @!P0 FFMA.FTZ R2, R43, R42, R2 ;  /* 0x0000002a2b028223 */ /* 0x000fe20000010002 */
[----:B------:R-:W-:Y:S01]  /*68c0*/  @!P0 LOP3.LUT R41, R57, 0xffff0000, RZ, 0xc0, !PT ;  /* 0xffff000039298812 */ /* 0x000fe200078ec0ff */
[----:B------:R-:W-:Y:S01]  /*68d0*/  @!P0 FMUL.FTZ R3, R31, R28 ;  /* 0x0000001c1f038220 */ /* 0x000fe20000410000 */
[----:B------:R-:W-:Y:S01]  /*68e0*/  @!P0 LOP3.LUT R23, R23, 0xffff0000, RZ, 0xc0, !PT ;  /* 0xffff000017178812 */ /* 0x000fe200078ec0ff */
[----:B------:R-:W-:Y:S01]  /*68f0*/  @!P0 FMUL.FTZ R4, R32, R27 ;  /* 0x0000001b20048220 */ /* 0x000fe20000410000 */
[C---:B------:R-:W-:Y:S01]  /*6900*/  @!P0 LOP3.LUT R43, R58.reuse, 0xffff0000, RZ, 0xc0, !PT ;  /* 0xffff00003a2b8812 */ /* 0x040fe200078ec0ff */
[----:B------:R-:W-:Y:S01]  /*6910*/  @!P0 IMAD.U32 R42, R58, 0x10000, RZ ;  /* 0x000100003a2a8824 */ /* 0x000fe200078e00ff */
[----:B------:R-:W-:Y:S01]  /*6920*/  @!P0 F2FP.BF16.F32.PACK_AB R123, R2, R0 ;  /* 0x00000000027b823e */ /* 0x000fe200000010ff */
[----:B------:R-:W-:Y:S01]  /*6930*/  @!P0 FFMA.FTZ R3, R40, R44, R3 ;  /* 0x0000002c28038223 */ /* 0x000fe20000010003 */
[----:B------:R-:W-:Y:S01]  /*6940*/  @!P0 SHF.L.U32 R40, R59, 0x10, RZ ;  /* 0x000000103b288819 */ /* 0x000fe200000006ff */
[----:B------:R-:W-:Y:S01]  /*6950*/  @!P0 FMUL.FTZ R5, R29, R26 ;  /* 0x0000001a1d058220 */ /* 0x000fe20000410000 */
[----:B------:R-:W-:Y:S01]  /*6960*/  @!P0 MOV R56, R123 ;  /* 0x0000007b00388202 */ /* 0x000fe20000000f00 */
[----:B------:R-:W-:Y:S01]  /*6970*/  @!P0 FFMA.FTZ R4, R41, R45, R4 ;  /* 0x0000002d29048223 */ /* 0x000fe20000010004 */
[----:B------:R-:W-:Y:S01]  /*6980*/  @!P0 LOP3.LUT R41, R59, 0xffff0000, RZ, 0xc0, !PT ;  /* 0xffff00003b298812 */ /* 0x000fe200078ec0ff */
[----:B------:R-:W-:Y:S01]  /*6990*/  @!P0 FMUL.FTZ R6, R20, R25 ;  /* 0x0000001914068220 */ /* 0x000fe20000410000 */
[----:B------:R-:W-:Y:S01]  /*69a0*/  @!P0 FMUL.FTZ R7, R21, R24 ;  /* 0x0000001815078220 */ /* 0x000fe20000410000 */
[----:B------:R-:W-:Y:S01]  /*69b0*/  @!P0 FMUL.FTZ R8, R23, R16 ;  /* 0x0000001017088220 */ /* 0x000fe20000410000 */
[----:B------:R-:W-:Y:S01]  /*69c0*/  @!P0 F2FP.BF16.F32.PACK_AB R136, R4, R3 ;  /* 0x000000030488823e */ /* 0x000fe200000010ff */
[----:B------:R-:W-:Y:S01]  /*69d0*/  @!P0 FFMA.FTZ R5, R42, R46, R5 ;  /* 0x0000002e2a058223 */ /* 0x000fe20000010005 */
[----:B------:R-:W-:Y:S01]  /*69e0*/  @!P0 FFMA.FTZ R6, R43, R47, R6 ;  /* 0x0000002f2b068223 */ /* 0x000fe20000010006 */
[----:B------:R-:W-:Y:S01]  /*69f0*/  @!P0 FFMA.FTZ R7, R40, R48, R7 ;  /* 0x0000003028078223 */ /* 0x000fe20000010007 */
[----:B------:R-:W-:Y:S01]  /*6a00*/  @!P0 FFMA.FTZ R8, R41, R49, R8 ;  /* 0x0000003129088223 */ /* 0x000fe20000010008 */
[----:B------:R-:W-:Y:S02]  /*6a10*/  @!P0 IMAD.MOV.U32 R57, RZ, RZ, R136 ;  /* 0x000000ffff398224 */ /* 0x000fe400078e0088 */
[----:B------:R-:W-:Y:S02]  /*6a20*/  @!P0 F2FP.BF16.F32.PACK_AB R125, R6, R5 ;  /* 0x00000005067d823e */ /* 0x000fe400000010ff */
[----:B------:R-:W-:Y:S02]  /*6a30*/  @!P0 F2FP.BF16.F32.PACK_AB R140, R8, R7 ;  /* 0x00000007088c823e */ /* 0x000fe400000010ff */
[----:B------:R-:W-:Y:S02]  /*6a40*/  @!P0 MOV R58, R125 ;  /* 0x0000007d003a8202 */ /* 0x000fe40000000f00 */
[----:B------:R-:W-:Y:S05]  /*6a50*/  @!P0 MOV R59, R140 ;  /* 0x0000008c003b8202 */ /* 0x000fea0000000f00 */
[----:B------:R1:W-:Y:S02]  /*6a60*/  STG.E.128 desc[UR6][R138.64], R56 ;  /* 0x000000388a007986 */ /* 0x0003e4000c101d06 */
.L_x_4777:
[----:B------:R-:W-:Y:S05]  /*6a70*/  BSYNC.RECONVERGENT B0 ;  /* 0x0000000000007941 */ /* 0x000fea0003800200 */
.L_x_4776:
[----:B------:R-:W-:Y:S01]  /*6a80*/  LOP3.LUT P0, RZ, R60, 0x2, RZ, 0xc0, !PT ;  /* 0x000000023cff7812 */ /* 0x000fe2000780c0ff */
[----:B------:R-:W-:Y:S11]  /*6a90*/  BSSY.RECONVERGENT B0, `(.L_x_4778) ;  /* 0x000005d000007945 */ /* 0x000ff60003800200 */
[----:B------:R-:W-:Y:S01]  /*6aa0*/  @!UPT UIADD3 URZ, UPT, UPT, URZ, URZ, URZ ;  /* 0x000000fffffff290 */ /* 0x000fe2000fffe0ff */
[----:B------:R-:W-:Y:S05]  /*6ab0*/  @P0 BRA `(.L_x_4779) ;  /* 0x0000000400680947 */ /* 0x000fea0003800000 */
[----:B------:R-:W-:Y:S01]  /*6ac0*/  ISETP.GE.AND P0, PT, R100, R15, PT ;  /* 0x0000000f6400720c */ /* 0x000fe20003f06270 */
[----:B-1-34-:R-:W1:Y:S11]  /*6ad0*/  LDC.64 R56, c[0x0][0x4a8] ;  /* 0x00012a00ff387b82 */ /* 0x01ae760000000a00 */
[----:B------:R-:W-:Y:S01]  /*6ae0*/  @!UPT UIADD3 URZ, UPT, UPT, URZ, URZ, URZ ;  /* 0x000000fffffff290 */ /* 0x000fe2000fffe0ff */
[----:B------:R-:W-:Y:S02]  /*6af0*/  @!P0 SEL R58, R14, RZ, P1 ;  /* 0x000000ff0e3a8207 */ /* 0x000fe40000800000 */
[----:B------:R-:W-:Y:S02]  /*6b00*/  @!P0 SEL R123, R121, RZ, P1 ;  /* 0x000000ff797b8207 */ /* 0x000fe40000800000 */
[----:B------:R-:W-:Y:S05]  /*6b10*/  @!P0 IADD3 R59, P2, PT, R115, R58, RZ ;  /* 0x0000003a733b8210 */ /* 0x000fea0007f5e0ff */
[----:B------:R-:W-:Y:S02]  /*6b20*/  @!P0 IMAD.X R136, R102, 0x1, R123, P2 ;  /* 0x0000000166888824 */ /* 0x000fe400010e067b */
[C---:B------:R-:W-:Y:S03]  /*6b30*/  @!P0 IMAD.SHL.U32 R123, R59.reuse, 0x2, RZ ;  /* 0x000000023b7b8824 */ /* 0x040fe600078e00ff */
[----:B------:R-:W-:Y:S02]  /*6b40*/  @!P0 SHF.L.U64.HI R136, R59, 0x1, R136 ;  /* 0x000000013b888819 */ /* 0x000fe40000010288 */
[C---:B------:R-:W-:Y:S04]  /*6b50*/  @!P0 IADD3 R138, P2, PT, R123.reuse, R88, RZ ;  /* 0x000000587b8a8210 */ /* 0x040fe80007f5e0ff */
[----:B------:R-:W-:Y:S02]  /*6b60*/  @!P0 IADD3.X R139, PT, PT, R136, R89, RZ, P2, !PT ;  /* 0x00000059888b8210 */ /* 0x000fe400017fe4ff */
[C---:B-1----:R-:W-:Y:S04]  /*6b70*/  LEA R32, P2, R56.reuse, R18, 0x7 ;  /* 0x0000001238207211 */ /* 0x042fe800078438ff */
[----:B------:R-:W-:Y:S02]  /*6b80*/  LEA.HI.X R33, R56, R19, R57, 0x7, P2 ;  /* 0x0000001338217211 */ /* 0x000fe400010f3c39 */
[----:B------:R-:W-:Y:S01]  /*6b90*/  @!P0 IADD3 R36, P2, PT, R123, R90, RZ ;  /* 0x0000005a7b248210 */ /* 0x000fe20007f5e0ff */
[----:B------:R-:W3:Y:S01]  /*6ba0*/  @!P0 LDG.E.128 R56, desc[UR6][R138.64] ;  /* 0x000000068a388981 */ /* 0x000ee2000c1e1d00 */
[----:B------:R-:W-:Y:S04]  /*6bb0*/  @!P0 IMAD.WIDE R20, R17, 0x2, R32 ;  /* 0x0000000211148825 */ /* 0x000fe800078e0220 */
[----:B------:R-:W-:Y:S01]  /*6bc0*/  @!P0 IMAD.X R37, R136, 0x1, R91, P2 ;  /* 0x0000000188258824 */ /* 0x000fe200010e065b */
[----:B------:R-:W-:Y:S02]  /*6bd0*/  PLOP3.LUT P2, PT, PT, PT, PT, 0x80, 0x8 ;  /* 0x000000000008781c */ /* 0x000fe40003f4f070 */
[----:B------:R-:W4:Y:S01]  /*6be0*/  @!P0 LDG.E.128 R20, desc[UR6][R20.64] ;  /* 0x0000000614148981 */ /* 0x000f22000c1e1d00 */
[----:B------:R-:W-:Y:S07]  /*6bf0*/  @!P0 PLOP3.LUT P2, PT, P1, PT, PT, 0x80, 0x8 ;  /* 0x000000000008881c */ /* 0x000fee0000f4f070 */
[----:B------:R1:W5:Y:S08]  /*6c00*/  LDG.E.128 R48, desc[UR6][R32.64] ;  /* 0x0000000620307981 */ /* 0x000370000c1e1d00 */
[----:B------:R5:W2:Y:S01]  /*6c10*/  @!P0 LDG.E.128 R44, desc[UR6][R36.64] ;  /* 0x00000006242c8981 */ /* 0x000aa2000c1e1d00 */
[C---:B---3--:R-:W-:Y:S01]  /*6c20*/  @!P0 LOP3.LUT R30, R56.reuse, 0xffff0000, RZ, 0xc0, !PT ;  /* 0xffff0000381e8812 */ /* 0x048fe200078ec0ff */
[----:B------:R-:W-:Y:S01]  /*6c30*/  @!P0 IMAD.U32 R34, R56, 0x10000, RZ ;  /* 0x0001000038228824 */ /* 0x000fe200078e00ff */
[C---:B------:R-:W-:Y:S01]  /*6c40*/  @!P0 SHF.L.U32 R28, R57.reuse, 0x10, RZ ;  /* 0x00000010391c8819 */ /* 0x040fe200000006ff */
[----:B------:R-:W-:Y:S01]  /*6c50*/  @!P0 IMAD.U32 R26, R58, 0x10000, RZ ;  /* 0x000100003a1a8824 */ /* 0x000fe200078e00ff */
[----:B------:R-:W-:Y:S01]  /*6c60*/  @!P0 LOP3.LUT R27, R57, 0xffff0000, RZ, 0xc0, !PT ;  /* 0xffff0000391b8812 */ /* 0x000fe200078ec0ff */
[----:B------:R-:W-:Y:S01]  /*6c70*/  @!P2 FADD.FTZ R34, -R34, -RZ ;  /* 0x800000ff2222a221 */ /* 0x000fe20000010100 */
[----:B------:R-:W-:Y:S01]  /*6c80*/  @!P0 LOP3.LUT R25, R58, 0xffff0000, RZ, 0xc0, !PT ;  /* 0xffff00003a198812 */ /* 0x000fe200078ec0ff */
[----:B------:R-:W3:Y:S01]  /*6c90*/  LDC.64 R56, c[0x0][0x3b8] ;  /* 0x0000ee00ff387b82 */ /* 0x000ee20000000a00 */
[----:B----4-:R-:W-:Y:S01]  /*6ca0*/  @!P0 SHF.L.U32 R35, R20, 0x10, RZ ;  /* 0x0000001014238819 */ /* 0x010fe200000006ff */
[----:B------:R-:W-:Y:S01]  /*6cb0*/  @!P2 FADD.FTZ R30, -R30, -RZ ;  /* 0x800000ff1e1ea221 */ /* 0x000fe20000010100 */
[----:B-1----:R-:W-:Y:S01]  /*6cc0*/  @!P0 LOP3.LUT R33, R20, 0xffff0000, RZ, 0xc0, !PT ;  /* 0xffff000014218812 */ /* 0x002fe200078ec0ff */
[----:B------:R-:W-:Y:S01]  /*6cd0*/  @!P2 FADD.FTZ R28, -R28, -RZ ;  /* 0x800000ff1c1ca221 */ /* 0x000fe20000010100 */
[----:B------:R-:W-:Y:S01]  /*6ce0*/  @!P0 LOP3.LUT R32, R21, 0xffff0000, RZ, 0xc0, !PT ;  /* 0xffff000015208812 */ /* 0x000fe200078ec0ff */
[----:B------:R-:W-:Y:S01]  /*6cf0*/  @!P2 FADD.FTZ R27, -R27, -RZ ;  /* 0x800000ff1b1ba221 */ /* 0x000fe20000010100 */
[----:B------:R-:W-:Y:S01]  /*6d00*/  @!P0 LOP3.LUT R16, R59, 0xffff0000, RZ, 0xc0, !PT ;  /* 0xffff00003b108812 */ /* 0x000fe200078ec0ff */
[----:B------:R-:W-:Y:S01]  /*6d10*/  @!P2 FADD.FTZ R26, -R26, -RZ ;  /* 0x800000ff1a1aa221 */ /* 0x000fe20000010100 */
[C---:B-----5:R-:W-:Y:S01]  /*6d20*/  @!P0 SHF.L.U32 R37, R48.reuse, 0x10, RZ ;  /* 0x0000001030258819 */ /* 0x060fe200000006ff */
[----:B------:R-:W-:Y:S01]  /*6d30*/  @!P0 FMUL.FTZ R0, R35, R34 ;  /* 0x0000002223008220 */ /* 0x000fe20000410000 */
[----:B------:R-:W-:Y:S01]  /*6d40*/  @!P0 LOP3.LUT R39, R48, 0xffff0000, RZ, 0xc0, !PT ;  /* 0xffff000030278812 */ /* 0x000fe200078ec0ff */
[----:B------:R-:W-:Y:S01]  /*6d50*/  @!P0 IMAD.U32 R31, R21, 0x10000, RZ ;  /* 0x00010000151f8824 */ /* 0x000fe200078e00ff */
[----:B------:R-:W-:Y:S01]  /*6d60*/  @!P0 LOP3.LUT R20, R22, 0xffff0000, RZ, 0xc0, !PT ;  /* 0xffff000016148812 */ /* 0x000fe200078ec0ff */
[----:B------:R-:W-:Y:S01]  /*6d70*/  @!P0 IMAD.U32 R40, R49, 0x10000, RZ ;  /* 0x0001000031288824 */ /* 0x000fe200078e00ff */
[----:B------:R-:W-:Y:S01]  /*6d80*/  @!P0 SHF.L.U32 R21, R23, 0x10, RZ ;  /* 0x0000001017158819 */ /* 0x000fe200000006ff */
[----:B------:R-:W-:Y:S01]  /*6d90*/  @!P2 FADD.FTZ R25, -R25, -RZ ;  /* 0x800000ff1919a221 */ /* 0x000fe20000010100 */
[C---:B--2---:R-:W-:Y:S01]  /*6da0*/  @!P0 LOP3.LUT R38, R44.reuse, 0xffff0000, RZ, 0xc0, !PT ;  /* 0xffff00002c268812 */ /* 0x044fe200078ec0ff */
[----:B------:R-:W-:Y:S01]  /*6db0*/  @!P0 IMAD.U32 R36, R44, 0x10000, RZ ;  /* 0x000100002c248824 */ /* 0x000fe200078e00ff */
[----:B------:R-:W-:Y:S01]  /*6dc0*/  @!P0 LOP3.LUT R42, R45, 0xffff0000, RZ, 0xc0, !PT ;  /* 0xffff00002d2a8812 */ /* 0x000fe200078ec0ff */
[----:B------:R-:W-:Y:S01]  /*6dd0*/  @!P0 IMAD.U32 R24, R59, 0x10000, RZ ;  /* 0x000100003b188824 */ /* 0x000fe200078e00ff */
[----:B------:R-:W-:Y:S01]  /*6de0*/  @!P0 LOP3.LUT R23, R23, 0xffff0000, RZ, 0xc0, !PT ;  /* 0xffff000017178812 */ /* 0x000fe200078ec0ff */
[----:B------:R-:W-:Y:S01]  /*6df0*/  @!P0 FFMA.FTZ R0, R37, R36, R0 ;  /* 0x0000002425008223 */ /* 0x000fe20000010000 */
[----:B------:R-:W-:Y:S01]  /*6e00*/  @!P0 LOP3.LUT R37, R49, 0xffff0000, RZ, 0xc0, !PT ;  /* 0xffff000031258812 */ /* 0x000fe200078ec0ff */
[----:B------:R-:W-:Y:S01]  /*6e10*/  @!P0 FMUL.FTZ R2, R33, R30 ;  /* 0x0000001e21028220 */ /* 0x000fe20000410000 */
[----:B------:R-:W-:Y:S01]  /*6e20*/  @!P0 LOP3.LUT R44, R46, 0xffff0000, RZ, 0xc0, !PT ;  /* 0xffff00002e2c8812 */ /* 0x000fe200078ec0ff */
[----:B------:R-:W-:Y:S01]  /*6e30*/  @!P0 FMUL.FTZ R3, R31, R28 ;  /* 0x0000001c1f038220 */ /* 0x000fe20000410000 */
[----:B------:R-:W-:Y:S01]  /*6e40*/  @!P0 IMAD.U32 R41, R45, 0x10000, RZ ;  /* 0x000100002d298824 */ /* 0x000fe200078e00ff */
[----:B------:R-:W-:Y:S01]  /*6e50*/  @!P0 SHF.L.U32 R45, R47, 0x10, RZ ;  /* 0x000000102f2d8819 */ /* 0x000fe200000006ff */
[----:B------:R-:W-:Y:S02]  /*6e60*/  @!P0 IMAD.U32 R29, R22, 0x10000, RZ ;  /* 0x00010000161d8824 */ /* 0x000fe400078e00ff */
[----:B------:R-:W-:Y:S01]  /*6e70*/  @!P0 FMUL.FTZ R4, R32, R27 ;  /* 0x0000001b20048220 */ /* 0x000fe20000410000 */
[----:B------:R-:W-:Y:S01]  /*6e80*/  @!P2 FADD.FTZ R24, -R24, -RZ ;  /* 0x800000ff1818a221 */ /* 0x000fe20000010100 */
[----:B------:R-:W-:Y:S01]  /*6e90*/  @!P2 FADD.FTZ R16, -R16, -RZ ;  /* 0x800000ff1010a221 */ /* 0x000fe20000010100 */
[----:B---3--:R-:W-:Y:S01]  /*6ea0*/  LEA R136, P2, R56, R134, 0x7 ;  /* 0x0000008638887211 */ /* 0x008fe200078438ff */
[----:B------:R-:W-:Y:S01]  /*6eb0*/  @!P0 FFMA.FTZ R2, R39, R38, R2 ;  /* 0x0000002627028223 */ /* 0x000fe20000010002 */
[C---:B------:R-:W-:Y:S01]  /*6ec0*/  @!P0 LOP3.LUT R39, R50.reuse, 0xffff0000, RZ, 0xc0, !PT ;  /* 0xffff000032278812 */ /* 0x040fe200078ec0ff */
[----:B------:R-:W-:Y:S01]  /*6ed0*/  @!P0 IMAD.U32 R36, R50, 0x10000, RZ ;  /* 0x0001000032248824 */ /* 0x000fe200078e00ff */
[----:B------:R-:W-:Y:S01]  /*6ee0*/  @!P0 SHF.L.U32 R38, R51, 0x10, RZ ;  /* 0x0000001033268819 */ /* 0x000fe200000006ff */
[----:B------:R-:W-:Y:S01]  /*6ef0*/  @!P0 FFMA.FTZ R3, R40, R41, R3 ;  /* 0x0000002928038223 */ /* 0x000fe20000010003 */
[----:B------:R-:W-:Y:S01]  /*6f00*/  @!P0 F2FP.BF16.F32.PACK_AB R58, R2, R0 ;  /* 0x00000000023a823e */ /* 0x000fe200000010ff */
[----:B------:R-:W-:Y:S01]  /*6f10*/  @!P0 FMUL.FTZ R5, R29, R26 ;  /* 0x0000001a1d058220 */ /* 0x000fe20000410000 */
[----:B------:R-:W-:Y:S01]  /*6f20*/  LEA.HI.X R137, R56, R135, R57, 0x7, P2 ;  /* 0x0000008738897211 */ /* 0x000fe200010f3c39 */
[----:B------:R-:W-:Y:S01]  /*6f30*/  @!P0 IMAD.U32 R43, R46, 0x10000, RZ ;  /* 0x000100002e2b8824 */ /* 0x000fe200078e00ff */
[----:B------:R-:W-:Y:S01]  /*6f40*/  @!P0 LOP3.LUT R46, R47, 0xffff0000, RZ, 0xc0, !PT ;  /* 0xffff00002f2e8812 */ /* 0x000fe200078ec0ff */
        /* <DEDUP_REMOVED lines=10> */
[----:B------:R-:W-:Y:S01]  /*6ff0*/  @!P0 IMAD.MOV.U32 R48, RZ, RZ, R58 ;  /* 0x000000ffff308224 */ /* 0x000fe200078e003a */
[----:B------:R-:W-:Y:S02]  /*7000*/  @!P0 MOV R49, R59 ;  /* 0x0000003b00318202 */ /* 0x000fe40000000f00 */
[----:B------:R-:W-:Y:S02]  /*7010*/  @!P0 F2FP.BF16.F32.PACK_AB R123, R6, R5 ;  /* 0x00000005067b823e */ /* 0x000fe400000010ff */
[----:B------:R-:W-:Y:S03]  /*7020*/  @!P0 F2FP.BF16.F32.PACK_AB R56, R8, R7 ;  /* 0x000000070838823e */ /* 0x000fe600000010ff */
[----:B------:R-:W-:Y:S01]  /*7030*/  @!P0 IMAD.MOV.U32 R50, RZ, RZ, R123 ;  /* 0x000000ffff328224 */ /* 0x000fe200078e007b */
[----:B------:R-:W-:Y:S05]  /*7040*/  @!P0 MOV R51, R56 ;  /* 0x0000003800338202 */ /* 0x000fea0000000f00 */
[----:B------:R1:W-:Y:S02]  /*7050*/  STG.E.128 desc[UR6][R136.64], R48 ;  /* 0x0000003088007986 */ /* 0x0003e4000c101d06 */
.L_x_4779:
[----:B------:R-:W-:Y:S05]  /*7060*/  BSYNC.RECONVERGENT B0 ;  /* 0x0000000000007941 */ /* 0x000fea0003800200 */
.L_x_4778:
[----:B------:R-:W-:Y:S04]  /*7070*/  BSSY.RECONVERGENT B0, `(.L_x_4780) ;  /* 0x000005e000007945 */ /* 0x000fe80003800200 */
[----:B------:R-:W-:Y:S05]  /*7080*/  @P5 BRA `(.L_x_4781) ;  /* 0x0000000400705947 */ /* 0x000fea0003800000 */
[----:B------:R-:W-:Y:S01]  /*7090*/  ISETP.GE.AND P0, PT, R100, R15, PT ;  /* 0x0000000f6400720c */ /* 0x000fe20003f06270 */
[----:B-1-34-:R-:W1:Y:S11]  /*70a0*/  LDC.64 R56, c[0x0][0x4a8] ;  /* 0x00012a00ff387b82 */ /* 0x01ae760000000a00 */
[----:B------:R-:W-:Y:S01]  /*70b0*/  @!UPT UIADD3 URZ, UPT, UPT, URZ, URZ, URZ ;  /* 0x000000fffffff290 */ /* 0x000fe2000fffe0ff */
[----:B------:R-:W-:Y:S01]  /*70c0*/  @!P0 SEL R136, R121, RZ, P1 ;  /* 0x000000ff79888207 */ /* 0x000fe20000800000 */
[----:B-1----:R-:W-:Y:S01]  /*70d0*/  IMAD R59, R57, 0xa0, RZ ;  /* 0x000000a0393b7824 */ /* 0x002fe200078e02ff */
[----:B------:R-:W-:Y:S01]  /*70e0*/  @!P0 SEL R57, R14, RZ, P1 ;  /* 0x000000ff0e398207 */ /* 0x000fe20000800000 */
[----:B------:R-:W-:Y:S03]  /*70f0*/  IMAD.WIDE.U32 R32, R56, 0xa0, R18 ;  /* 0x000000a038207825 */ /* 0x000fe600078e0012 */
[----:B------:R-:W-:Y:S01]  /*7100*/  @!P0 IADD3 R57, P2, PT, R114, R57, RZ ;  /* 0x0000003972398210 */ /* 0x000fe20007f5e0ff */
[----:B------:R-:W-:Y:S03]  /*7110*/  IMAD.IADD R33, R59, 0x1, R33 ;  /* 0x000000013b217824 */ /* 0x000fe600078e0221 */
[----:B------:R-:W-:Y:S01]  /*7120*/  @!P0 SHF.L.U32 R123, R57, 0x1, RZ ;  /* 0x00000001397b8819 */ /* 0x000fe200000006ff */
[----:B------:R-:W-:Y:S01]  /*7130*/  @!P0 IMAD.X R136, R99, 0x1, R136, P2 ;  /* 0x0000000163888824 */ /* 0x000fe200010e0688 */
[----:B------:R-:W3:Y:S01]  /*7140*/  LDG.E.128 R48, desc[UR6][R32.64] ;  /* 0x0000000620307981 */ /* 0x000ee2000c1e1d00 */
[----:B------:R-:W-:Y:S01]  /*7150*/  @!P0 IMAD.WIDE R20, R17, 0x2, R32 ;  /* 0x0000000211148825 */ /* 0x000fe200078e0220 */
[----:B------:R-:W-:Y:S02]  /*7160*/  @!P0 IADD3 R58, P2, PT, R123, R88, RZ ;  /* 0x000000587b3a8210 */ /* 0x000fe40007f5e0ff */
[----:B------:R-:W-:Y:S04]  /*7170*/  @!P0 SHF.L.U64.HI R136, R57, 0x1, R136 ;  /* 0x0000000139888819 */ /* 0x000fe80000010288 */
[----:B------:R-:W4:Y:S01]  /*7180*/  @!P0 LDG.E.128 R20, desc[UR6][R20.64] ;  /* 0x0000000614148981 */ /* 0x000f22000c1e1d00 */
[C---:B------:R-:W-:Y:S01]  /*7190*/  @!P0 IMAD.X R59, R136.reuse, 0x1, R89, P2 ;  /* 0x00000001883b8824 */ /* 0x040fe200010e0659 */
[----:B------:R-:W-:Y:S04]  /*71a0*/  @!P0 IADD3 R36, P2, PT, R123, R90, RZ ;  /* 0x0000005a7b248210 */ /* 0x000fe80007f5e0ff */
[----:B------:R-:W-:Y:S02]  /*71b0*/  @!P0 IADD3.X R37, PT, PT, R136, R91, RZ, P2, !PT ;  /* 0x0000005b88258210 */ /* 0x000fe400017fe4ff */
[----:B------:R-:W-:Y:S01]  /*71c0*/  PLOP3.LUT P2, PT, PT, PT, PT, 0x80, 0x8 ;  /* 0x000000000008781c */ /* 0x000fe20003f4f070 */
[----:B------:R-:W5:Y:S01]  /*71d0*/  @!P0 LDG.E.128 R56, desc[UR6][R58.64] ;  /* 0x000000063a388981 */ /* 0x000f62000c1e1d00 */
[----:B------:R-:W-:Y:S07]  /*71e0*/  @!P0 PLOP3.LUT P2, PT, P1, PT, PT, 0x80, 0x8 ;  /* 0x000000000008881c */ /* 0x000fee0000f4f070 */
[----:B------:R1:W2:Y:S01]  /*71f0*/  @!P0 LDG.E.128 R44, desc[UR6][R36.64] ;  /* 0x00000006242c8981 */ /* 0x0002a2000c1e1d00 */
[C---:B---3--:R-:W-:Y:S01]  /*7200*/  @!P0 LOP3.LUT R39, R48.reuse, 0xffff0000, RZ, 0xc0, !PT ;  /* 0xffff000030278812 */ /* 0x048fe200078ec0ff */
[----:B-1----:R-:W-:Y:S01]  /*7210*/  @!P0 IMAD.U32 R37, R48, 0x10000, RZ ;  /* 0x0001000030258824 */ /* 0x002fe200078e00ff */
[C---:B----4-:R-:W-:Y:S01]  /*7220*/  @!P0 LOP3.LUT R28, R20.reuse, 0xffff0000, RZ, 0xc0, !PT ;  /* 0xffff0000141c8812 */ /* 0x050fe200078ec0ff */
[----:B------:R-:W-:Y:S01]  /*7230*/  @!P0 IMAD.U32 R30, R20, 0x10000, RZ ;  /* 0x00010000141e8824 */ /* 0x000fe200078e00ff */
[C---:B------:R-:W-:Y:S01]  /*7240*/  @!P0 SHF.L.U32 R26, R21.reuse, 0x10, RZ ;  /* 0x00000010151a8819 */ /* 0x040fe200000006ff */
[C---:B------:R-:W-:Y:S01]  /*7250*/  @!P0 IMAD.U32 R24, R22.reuse, 0x10000, RZ ;  /* 0x0001000016188824 */ /* 0x040fe200078e00ff */
[----:B------:R-:W-:Y:S02]  /*7260*/  @!P0 LOP3.LUT R27, R21, 0xffff0000, RZ, 0xc0, !PT ;  /* 0xffff0000151b8812 */ /* 0x000fe400078ec0ff */
[----:B------:R-:W-:Y:S02]  /*7270*/  @!P0 LOP3.LUT R21, R22, 0xffff0000, RZ, 0xc0, !PT ;  /* 0xffff000016158812 */ /* 0x000fe400078ec0ff */
[----:B------:R-:W-:Y:S01]  /*7280*/  @!P0 SHF.L.U32 R16, R23, 0x10, RZ ;  /* 0x0000001017108819 */ /* 0x000fe200000006ff */
[C---:B-----5:R-:W-:Y:S01]  /*7290*/  @!P0 IMAD.U32 R35, R56.reuse, 0x10000, RZ ;  /* 0x0001000038238824 */ /* 0x060fe200078e00ff */
[----:B------:R-:W-:Y:S01]  /*72a0*/  @!P0 LOP3.LUT R33, R56, 0xffff0000, RZ, 0xc0, !PT ;  /* 0xffff000038218812 */ /* 0x000fe200078ec0ff */
[C---:B------:R-:W-:Y:S01]  /*72b0*/  @!P0 IMAD.U32 R29, R58.reuse, 0x10000, RZ ;  /* 0x000100003a1d8824 */ /* 0x040fe200078e00ff */
[----:B------:R-:W-:Y:S01]  /*72c0*/  @!P0 SHF.L.U32 R31, R57, 0x10, RZ ;  /* 0x00000010391f8819 */ /* 0x000fe200000006ff */
[----:B------:R-:W-:Y:S01]  /*72d0*/  @!P2 FADD.FTZ R35, -R35, -RZ ;  /* 0x800000ff2323a221 */ /* 0x000fe20000010100 */
[----:B------:R-:W-:Y:S01]  /*72e0*/  @!P0 LOP3.LUT R32, R57, 0xffff0000, RZ, 0xc0, !PT ;  /* 0xffff000039208812 */ /* 0x000fe200078ec0ff */
[----:B------:R-:W-:Y:S01]  /*72f0*/  @!P2 FADD.FTZ R33, -R33, -RZ ;  /* 0x800000ff2121a221 */ /* 0x000fe20000010100 */
[----:B------:R-:W-:Y:S01]  /*7300*/  @!P0 LOP3.LUT R22, R58, 0xffff0000, RZ, 0xc0, !PT ;  /* 0xffff00003a168812 */ /* 0x000fe200078ec0ff */
[----:B------:R-:W1:Y:S01]  /*7310*/  LDC.64 R56, c[0x0][0x3b8] ;  /* 0x0000ee00ff387b82 */ /* 0x000e620000000a00 */
[C---:B------:R-:W-:Y:S01]  /*7320*/  @!P0 SHF.L.U32 R25, R59.reuse, 0x10, RZ ;  /* 0x000000103b198819 */ /* 0x040fe200000006ff */
[----:B--2---:R-:W-:Y:S01]  /*7330*/  @!P0 IMAD.U32 R34, R44, 0x10000, RZ ;  /* 0x000100002c228824 */ /* 0x004fe200078e00ff */
[----:B------:R-:W-:Y:S01]  /*7340*/  @!P0 LOP3.LUT R20, R59, 0xffff0000, RZ, 0xc0, !PT ;  /* 0xffff00003b148812 */ /* 0x000fe200078ec0ff */
[----:B------:R-:W-:Y:S01]  /*7350*/  @!P0 FMUL.FTZ R0, R30, R35 ;  /* 0x000000231e008220 */ /* 0x000fe20000410000 */
[----:B------:R-:W-:Y:S01]  /*7360*/  @!P0 LOP3.LUT R36, R44, 0xffff0000, RZ, 0xc0, !PT ;  /* 0xffff00002c248812 */ /* 0x000fe200078ec0ff */
[----:B------:R-:W-:Y:S01]  /*7370*/  @!P2 FADD.FTZ R31, -R31, -RZ ;  /* 0x800000ff1f1fa221 */ /* 0x000fe20000010100 */
[C---:B------:R-:W-:Y:S01]  /*7380*/  @!P0 SHF.L.U32 R38, R45.reuse, 0x10, RZ ;  /* 0x000000102d268819 */ /* 0x040fe200000006ff */
[----:B------:R-:W-:Y:S01]  /*7390*/  @!P2 FADD.FTZ R32, -R32, -RZ ;  /* 0x800000ff2020a221 */ /* 0x000fe20000010100 */
[----:B------:R-:W-:Y:S01]  /*73a0*/  @!P0 LOP3.LUT R40, R45, 0xffff0000, RZ, 0xc0, !PT ;  /* 0xffff00002d288812 */ /* 0x000fe200078ec0ff */
[----:B------:R-:W-:Y:S01]  /*73b0*/  @!P0 FFMA.FTZ R0, R37, R34, R0 ;  /* 0x0000002225008223 */ /* 0x000fe20000010000 */
[C---:B------:R-:W-:Y:S01]  /*73c0*/  @!P0 SHF.L.U32 R34, R49.reuse, 0x10, RZ ;  /* 0x0000001031228819 */ /* 0x040fe200000006ff */
[----:B------:R-:W-:Y:S01]  /*73d0*/  @!P0 FMUL.FTZ R2, R28, R33 ;  /* 0x000000211c028220 */ /* 0x000fe20000410000 */
[----:B------:R-:W-:Y:S01]  /*73e0*/  @!P0 LOP3.LUT R37, R49, 0xffff0000, RZ, 0xc0, !PT ;  /* 0xffff000031258812 */ /* 0x000fe200078ec0ff */
[----:B------:R-:W-:Y:S01]  /*73f0*/  @!P0 FMUL.FTZ R3, R26, R31 ;  /* 0x0000001f1a038220 */ /* 0x000fe20000410000 */
[----:B------:R-:W-:Y:S01]  /*7400*/  @!P0 LOP3.LUT R23, R23, 0xffff0000, RZ, 0xc0, !PT ;  /* 0xffff000017178812 */ /* 0x000fe200078ec0ff */
[----:B------:R-:W-:Y:S01]  /*7410*/  @!P2 FADD.FTZ R29, -R29, -RZ ;  /* 0x800000ff1d1da221 */ /* 0x000fe20000010100 */
[C---:B------:R-:W-:Y:S01]  /*7420*/  @!P0 SHF.L.U32 R41, R46.reuse, 0x10, RZ ;  /* 0x000000102e298819 */ /* 0x040fe200000006ff */
[----:B------:R-:W-:Y:S01]  /*7430*/  @!P0 FMUL.FTZ R4, R27, R32 ;  /* 0x000000201b048220 */ /* 0x000fe20000410000 */
[----:B------:R-:W-:Y:S01]  /*7440*/  @!P0 LOP3.LUT R42, R46, 0xffff0000, RZ, 0xc0, !PT ;  /* 0xffff00002e2a8812 */ /* 0x000fe200078ec0ff */
[----:B------:R-:W-:Y:S01]  /*7450*/  @!P2 FADD.FTZ R22, -R22, -RZ ;  /* 0x800000ff1616a221 */ /* 0x000fe20000010100 */
[----:B------:R-:W-:Y:S01]  /*7460*/  @!P0 LOP3.LUT R44, R47, 0xffff0000, RZ, 0xc0, !PT ;  /* 0xffff00002f2c8812 */ /* 0x000fe200078ec0ff */
[----:B------:R-:W-:Y:S01]  /*7470*/  @!P2 FADD.FTZ R25, -R25, -RZ ;  /* 0x800000ff1919a221 */ /* 0x000fe20000010100 */
[----:B------:R-:W-:Y:S01]  /*7480*/  @!P0 FFMA.FTZ R2, R39, R36, R2 ;  /* 0x0000002427028223 */ /* 0x000fe20000010002 */
[----:B------:R-:W-:Y:S01]  /*7490*/  @!P0 LOP3.LUT R39, R50, 0xffff0000, RZ, 0xc0, !PT ;  /* 0xffff000032278812 */ /* 0x000fe200078ec0ff */
[----:B------:R-:W-:Y:S01]  /*74a0*/  @!P2 FADD.FTZ R20, -R20, -RZ ;  /* 0x800000ff1414a221 */ /* 0x000fe20000010100 */
[----:B------:R-:W-:Y:S02]  /*74b0*/  @!P0 IMAD.U32 R36, R50, 0x10000, RZ ;  /* 0x0001000032248824 */ /* 0x000fe400078e00ff */
[----:B------:R-:W-:Y:S01]  /*74c0*/  @!P0 FFMA.FTZ R3, R34, R38, R3 ;  /* 0x0000002622038223 */ /* 0x000fe20000010003 */
[----:B------:R-:W-:Y:S01]  /*74d0*/  @!P0 SHF.L.U32 R34, R51, 0x10, RZ ;  /* 0x0000001033228819 */ /* 0x000fe200000006ff */
[----:B------:R-:W-:Y:S01]  /*74e0*/  @!P0 FMUL.FTZ R5, R24, R29 ;  /* 0x0000001d18058220 */ /* 0x000fe20000410000 */
[----:B------:R-:W-:Y:S01]  /*74f0*/  @!P0 FFMA.FTZ R4, R37, R40, R4 ;  /* 0x0000002825048223 */ /* 0x000fe20000010004 */
[----:B------:R-:W-:Y:S01]  /*7500*/  @!P0 LOP3.LUT R37, R51, 0xffff0000, RZ, 0xc0, !PT ;  /* 0xffff000033258812 */ /* 0x000fe200078ec0ff */
[----:B------:R-:W-:Y:S01]  /*7510*/  @!P0 FMUL.FTZ R6, R21, R22 ;  /* 0x0000001615068220 */ /* 0x000fe20000410000 */
[----:B------:R-:W-:Y:S01]  /*7520*/  @!P0 FMUL.FTZ R7, R16, R25 ;  /* 0x0000001910078220 */ /* 0x000fe20000410000 */
[----:B------:R-:W-:Y:S01]  /*7530*/  @!P0 IMAD.U32 R43, R47, 0x10000, RZ ;  /* 0x000100002f2b8824 */ /* 0x000fe200078e00ff */
[----:B------:R-:W-:Y:S01]  /*7540*/  @!P0 F2FP.BF16.F32.PACK_AB R59, R4, R3 ;  /* 0x00000003043b823e */ /* 0x000fe200000010ff */
[----:B------:R-:W-:Y:S01]  /*7550*/  @!P0 FMUL.FTZ R8, R23, R20 ;  /* 0x0000001417088220 */ /* 0x000fe20000410000 */
[----:B------:R-:W-:Y:S01]  /*7560*/  @!P0 FFMA.FTZ R5, R36, R41, R5 ;  /* 0x0000002924058223 */ /* 0x000fe20000010005 */
[----:B------:R-:W-:Y:S01]  /*7570*/  @!P0 FFMA.FTZ R6, R39, R42, R6 ;  /* 0x0000002a27068223 */ /* 0x000fe20000010006 */
[----:B------:R-:W-:Y:S01]  /*7580*/  @!P0 FFMA.FTZ R7, R34, R43, R7 ;  /* 0x0000002b22078223 */ /* 0x000fe20000010007 */
[----:B-1----:R-:W-:Y:S01]  /*7590*/  IMAD.WIDE.U32 R136, R56, 0xa0, R134 ;  /* 0x000000a038887825 */ /* 0x002fe200078e0086 */
[----:B------:R-:W-:Y:S02]  /*75a0*/  @!P0 F2FP.BF16.F32.PACK_AB R56, R2, R0 ;  /* 0x000000000238823e */ /* 0x000fe400000010ff */
[----:B------:R-:W-:Y:S01]  /*75b0*/  @!P0 F2FP.BF16.F32.PACK_AB R58, R6, R5 ;  /* 0x00000005063a823e */ /* 0x000fe200000010ff */
[----:B------:R-:W-:Y:S02]  /*75c0*/  IMAD R57, R57, 0xa0, RZ ;  /* 0x000000a039397824 */ /* 0x000fe400078e02ff */
[----:B------:R-:W-:Y:S01]  /*75d0*/  @!P0 FFMA.FTZ R8, R37, R44, R8 ;  /* 0x0000002c25088223 */ /* 0x000fe20000010008 */
[----:B------:R-:W-:Y:S01]  /*75e0*/  @!P0 MOV R48, R56 ;  /* 0x0000003800308202 */ /* 0x000fe20000000f00 */
[----:B------:R-:W-:Y:S01]  /*75f0*/  @!P0 IMAD.MOV.U32 R49, RZ, RZ, R59 ;  /* 0x000000ffff318224 */ /* 0x000fe200078e003b */
[----:B------:R-:W-:Y:S01]  /*7600*/  @!P0 MOV R50, R58 ;  /* 0x0000003a00328202 */ /* 0x000fe20000000f00 */
[----:B------:R-:W-:Y:S01]  /*7610*/  IMAD.IADD R137, R57, 0x1, R137 ;  /* 0x0000000139897824 */ /* 0x000fe200078e0289 */
[----:B------:R-:W-:Y:S04]  /*7620*/  @!P0 F2FP.BF16.F32.PACK_AB R57, R8, R7 ;  /* 0x000000070839823e */ /* 0x000fe800000010ff */
[----:B------:R-:W-:Y:S05]  /*7630*/  @!P0 MOV R51, R57 ;  /* 0x0000003900338202 */ /* 0x000fea0000000f00 */
[----:B------:R1:W-:Y:S02]  /*7640*/  STG.E.128 desc[UR6][R136.64], R48 ;  /* 0x0000003088007986 */ /* 0x0003e4000c101d06 */
.L_x_4781:
[----:B------:R-:W-:Y:S05]  /*7650*/  BSYNC.RECONVERGENT B0 ;  /* 0x0000000000007941 */ /* 0x000fea0003800200 */
.L_x_4780:
[----:B------:R-:W-:Y:S01]  /*7660*/  LOP3.LUT P0, RZ, R60, 0x10, RZ, 0xc0, !PT ;  /* 0x000000103cff7812 */ /* 0x000fe2000780c0ff */
[----:B------:R-:W-:Y:S03]  /*7670*/  BSSY.RECONVERGENT B0, `(.L_x_4782) ;  /* 0x0000061000007945 */ /* 0x000fe60003800200 */
[C---:B------:R-:W-:Y:S04]  /*7680*/  ISETP.GE.OR P0, PT, R118.reuse, R107, P0 ;  /* 0x0000006b7600720c */ /* 0x040fe80000706670 */
[----:B------:R-:W-:Y:S11]  /*7690*/  ISETP.LT.OR P0, PT, R118, R109, P0 ;  /* 0x0000006d7600720c */ /* 0x000ff60000701670 */
[----:B------:R-:W-:Y:S02]  /*76a0*/  @!UPT UIADD3 URZ, UPT, UPT, URZ, URZ, URZ ;  /* 0x000000fffffff290 */ /* 0x000fe4000fffe0ff */
[----:B------:R-:W-:Y:S05]  /*76b0*/  @P0 BRA `(.L_x_4783) ;  /* 0x0000000400700947 */ /* 0x000fea0003800000 */
[----:B------:R-:W-:Y:S01]  /*76c0*/  ISETP.GE.AND P0, PT, R100, R15, PT ;  /* 0x0000000f6400720c */ /* 0x000fe20003f06270 */
[----:B-1----:R-:W1:Y:S11]  /*76d0*/  LDC.64 R48, c[0x0][0x4a8] ;  /* 0x00012a00ff307b82 */ /* 0x002e760000000a00 */
[----:B------:R-:W-:Y:S01]  /*76e0*/  @!UPT UIADD3 URZ, UPT, UPT, URZ, URZ, URZ ;  /* 0x000000fffffff290 */ /* 0x000fe2000fffe0ff */
[----:B------:R-:W-:Y:S01]  /*76f0*/  @!P0 SEL R121, R121, RZ, P1 ;  /* 0x000000ff79798207 */ /* 0x000fe20000800000 */
[----:B-1----:R-:W-:Y:S01]  /*7700*/  IMAD.WIDE.U32 R18, R48, 0xc0, R18 ;  /* 0x000000c030127825 */ /* 0x002fe200078e0012 */
[----:B------:R-:W-:Y:S03]  /*7710*/  @!P0 SEL R48, R14, RZ, P1 ;  /* 0x000000ff0e308207 */ /* 0x000fe60000800000 */
[----:B------:R-:W-:Y:S04]  /*7720*/  IMAD R49, R49, 0xc0, RZ ;  /* 0x000000c031317824 */ /* 0x000fe800078e02ff */
[----:B------:R-:W-:Y:S01]  /*7730*/  IMAD.IADD R19, R49, 0x1, R19 ;  /* 0x0000000131137824 */ /* 0x000fe200078e0213 */
[----:B------:R-:W-:Y:S01]  /*7740*/  @!P0 IADD3 R49, P2, PT, R113, R48, RZ ;  /* 0x0000003071318210 */ /* 0x000fe20007f5e0ff */
[----:B------:R-:W-:Y:S03]  /*7750*/  @!P0 IMAD.WIDE R28, R17, 0x2, R18 ;  /* 0x00000002111c8825 */ /* 0x000fe600078e0212 */
[----:B---34-:R-:W-:Y:S01]  /*7760*/  @!P0 SHF.L.U32 R57, R49, 0x1, RZ ;  /* 0x0000000131398819 */ /* 0x018fe200000006ff */
[----:B------:R-:W3:Y:S01]  /*7770*/  LDG.E.128 R44, desc[UR6][R18.64] ;  /* 0x00000006122c7981 */ /* 0x000ee2000c1e1d00 */
[----:B------:R-:W-:Y:S02]  /*7780*/  @!P0 IMAD.X R56, R98, 0x1, R121, P2 ;  /* 0x0000000162388824 */ /* 0x000fe400010e0679 */
[----:B------:R-:W-:Y:S03]  /*7790*/  @!P0 IADD3 R50, P2, PT, R57, R88, RZ ;  /* 0x0000005839328210 */ /* 0x000fe60007f5e0ff */
[----:B------:R-:W-:Y:S02]  /*77a0*/  @!P0 SHF.L.U64.HI R56, R49, 0x1, R56 ;  /* 0x0000000131388819 */ /* 0x000fe40000010238 */
[----:B------:R-:W4:Y:S03]  /*77b0*/  @!P0 LDG.E.128 R28, desc[UR6][R28.64] ;  /* 0x000000061c1c8981 */ /* 0x000f26000c1e1d00 */
[C---:B------:R-:W-:Y:S01]  /*77c0*/  @!P0 IMAD.X R51, R56.reuse, 0x1, R89, P2 ;  /* 0x0000000138338824 */ /* 0x040fe200010e0659 */
[----:B------:R-:W-:Y:S04]  /*77d0*/  @!P0 IADD3 R32, P2, PT, R57, R90, RZ ;  /* 0x0000005a39208210 */ /* 0x000fe80007f5e0ff */
[----:B------:R-:W-:Y:S01]  /*77e0*/  @!P0 IADD3.X R33, PT, PT, R56, R91, RZ, P2, !PT ;  /* 0x0000005b38218210 */ /* 0x000fe200017fe4ff */
[----:B------:R-:W5:Y:S01]  /*77f0*/  @!P0 LDG.E.128 R48, desc[UR6][R50.64] ;  /* 0x0000000632308981 */ /* 0x000f62000c1e1d00 */
[----:B------:R-:W-:Y:S02]  /*7800*/  PLOP3.LUT P2, PT, PT, PT, PT, 0x80, 0x8 ;  /* 0x000000000008781c */ /* 0x000fe40003f4f070 */
[----:B------:R-:W-:Y:S05]  /*7810*/  @!P0 PLOP3.LUT P2, PT, P1, PT, PT, 0x80, 0x8 ;  /* 0x000000000008881c */ /* 0x000fea0000f4f070 */
        /* <DEDUP_REMOVED lines=9> */
[C---:B------:R-:W-:Y:S02]  /*78b0*/  @!P0 SHF.L.U32 R17, R31.reuse, 0x10, RZ ;  /* 0x000000101f118819 */ /* 0x040fe400000006ff */
[----:B------:R-:W-:Y:S01]  /*78c0*/  @!P0 LOP3.LUT R15, R31, 0xffff0000, RZ, 0xc0, !PT ;  /* 0xffff00001f0f8812 */ /* 0x000fe200078ec0ff */
[C---:B-----5:R-:W-:Y:S01]  /*78d0*/  @!P0 IMAD.U32 R30, R48.reuse, 0x10000, RZ ;  /* 0x00010000301e8824 */ /* 0x060fe200078e00ff */
[----:B------:R-:W-:Y:S01]  /*78e0*/  @!P0 LOP3.LUT R31, R48, 0xffff0000, RZ, 0xc0, !PT ;  /* 0xffff0000301f8812 */ /* 0x000fe200078ec0ff */
[----:B------:R-:W-:Y:S01]  /*78f0*/  @!P0 IMAD.U32 R22, R50, 0x10000, RZ ;  /* 0x0001000032168824 */ /* 0x000fe200078e00ff */
[C---:B------:R-:W-:Y:S01]  /*7900*/  @!P0 SHF.L.U32 R28, R49.reuse, 0x10, RZ ;  /* 0x00000010311c8819 */ /* 0x040fe200000006ff */
[----:B------:R-:W-:Y:S01]  /*7910*/  @!P2 FADD.FTZ R30, -R30, -RZ ;  /* 0x800000ff1e1ea221 */ /* 0x000fe20000010100 */
[----:B------:R-:W-:Y:S01]  /*7920*/  @!P0 LOP3.LUT R29, R49, 0xffff0000, RZ, 0xc0, !PT ;  /* 0xffff0000311d8812 */ /* 0x000fe200078ec0ff */
[----:B------:R-:W-:Y:S01]  /*7930*/  @!P2 FADD.FTZ R31, -R31, -RZ ;  /* 0x800000ff1f1fa221 */ /* 0x000fe20000010100 */
[----:B------:R-:W-:Y:S01]  /*7940*/  @!P0 LOP3.LUT R20, R50, 0xffff0000, RZ, 0xc0, !PT ;  /* 0xffff000032148812 */ /* 0x000fe200078ec0ff */
[----:B------:R-:W1:Y:S01]  /*7950*/  LDC.64 R48, c[0x0][0x3b8] ;  /* 0x0000ee00ff307b82 */ /* 0x000e620000000a00 */
[C---:B------:R-:W-:Y:S01]  /*7960*/  @!P0 SHF.L.U32 R16, R51.reuse, 0x10, RZ ;  /* 0x0000001033108819 */ /* 0x040fe200000006ff */
[C---:B--2---:R-:W-:Y:S01]  /*7970*/  @!P0 IMAD.U32 R32, R40.reuse, 0x10000, RZ ;  /* 0x0001000028208824 */ /* 0x044fe200078e00ff */
        /* <DEDUP_REMOVED lines=8> */
[C---:B------:R-:W-:Y:S01]  /*7a00*/  @!P0 SHF.L.U32 R32, R45.reuse, 0x10, RZ ;  /* 0x000000102d208819 */ /* 0x040fe200000006ff */
[----:B------:R-:W-:Y:S01]  /*7a10*/  @!P0 FMUL.FTZ R2, R26, R31 ;  /* 0x0000001f1a028220 */ /* 0x000fe20000410000 */
[----:B------:R-:W-:Y:S01]  /*7a20*/  @!P0 LOP3.LUT R33, R45, 0xffff0000, RZ, 0xc0, !PT ;  /* 0xffff00002d218812 */ /* 0x000fe200078ec0ff */
[----:B------:R-:W-:Y:S01]  /*7a30*/  @!P0 FMUL.FTZ R3, R25, R28 ;  /* 0x0000001c19038220 */ /* 0x000fe20000410000 */
[----:B------:R-:W-:Y:S01]  /*7a40*/  @!P0 SHF.L.U32 R38, R42, 0x10, RZ ;  /* 0x000000102a268819 */ /* 0x000fe200000006ff */
[----:B------:R-:W-:Y:S01]  /*7a50*/  @!P2 FADD.FTZ R22, -R22, -RZ ;  /* 0x800000ff1616a221 */ /* 0x000fe20000010100 */
[----:B------:R-:W-:Y:S01]  /*7a60*/  @!P0 LOP3.LUT R39, R42, 0xffff0000, RZ, 0xc0, !PT ;  /* 0xffff00002a278812 */ /* 0x000fe200078ec0ff */
[----:B------:R-:W-:Y:S01]  /*7a70*/  @!P0 FMUL.FTZ R4, R24, R29 ;  /* 0x0000001d18048220 */ /* 0x000fe20000410000 */
[----:B------:R-:W-:Y:S01]  /*7a80*/  @!P0 LOP3.LUT R41, R43, 0xffff0000, RZ, 0xc0, !PT ;  /* 0xffff00002b298812 */ /* 0x000fe200078ec0ff */
[----:B------:R-:W-:Y:S01]  /*7a90*/  @!P2 FADD.FTZ R20, -R20, -RZ ;  /* 0x800000ff1414a221 */ /* 0x000fe20000010100 */
        /* <DEDUP_REMOVED lines=30> */
.L_x_4783:
[----:B------:R-:W-:Y:S05]  /*7c80*/  BSYNC.RECONVERGENT B0 ;  /* 0x0000000000007941 */ /* 0x000fea0003800200 */
.L_x_4782:
[----:B------:R-:W1:Y:S01]  /*7c90*/  LDC R15, c[0x0][0x450] ;  /* 0x00011400ff0f7b82 */ /* 0x000e620000000800 */
[----:B--2---:R-:W-:Y:S05]  /*7ca0*/  IMAD.U32 R119, R119, -0x40, RZ ;  /* 0xffffffc077777824 */ /* 0x004fea00078e00ff */
[C---:B------:R-:W-:Y:S02]  /*7cb0*/  LEA R90, P1, R119.reuse, R90, 0x1 ;  /* 0x0000005a775a7211 */ /* 0x040fe400078208ff */
[C---:B------:R-:W-:Y:S02]  /*7cc0*/  LEA R88, P0, R119.reuse, R88, 0x1 ;  /* 0x0000005877587211 */ /* 0x040fe400078008ff */
[C---:B------:R-:W-:Y:S02]  /*7cd0*/  LEA.HI.X.SX32 R91, R119.reuse, R91, 0x1, P1 ;  /* 0x0000005b775b7211 */ /* 0x040fe400008f0eff */
[----:B------:R-:W-:Y:S09]  /*7ce0*/  LEA.HI.X.SX32 R89, R119, R89, 0x1, P0 ;  /* 0x0000005977597211 */ /* 0x000ff200000f0eff */
.L_x_4750:
[----:B------:R-:W-:Y:S05]  /*7cf0*/  BSYNC.RECONVERGENT B1 ;  /* 0x0000000000017941 */ /* 0x000fea0003800200 */
.L_x_4748:
[----:B------:R-:W-:Y:S04]  /*7d00*/  ISETP.NE.U32.AND P0, PT, RZ, UR12, PT ;  /* 0x0000000cff007c0c */ /* 0x000fe8000bf05070 */
[----:B------:R-:W-:Y:S11]  /*7d10*/  ISETP.NE.AND.EX P0, PT, RZ, UR13, PT, P0 ;  /* 0x0000000dff007c0c */ /* 0x000ff6000bf05300 */
[----:B------:R-:W-:Y:S02]  /*7d20*/  @!UPT UIADD3 URZ, UPT, UPT, URZ, URZ, URZ ;  /* 0x000000fffffff290 */ /* 0x000fe4000fffe0ff */
[----:B------:R-:W5:Y:S01]  /*7d30*/  @!P0 LDC R2, c[0x0][0x3c0] ;  /* 0x0000f000ff028b82 */ /* 0x000f620000000800 */
[----:B------:R-:W-:Y:S07]  /*7d40*/  @!P0 IMAD.MOV.U32 R3, RZ, RZ, RZ ;  /* 0x000000ffff038224 */ /* 0x000fee00078e00ff */
[----:B------:R-:W3:Y:S01]  /*7d50*/  @!P0 LDC R0, c[0x0][0x3b8] ;  /* 0x0000ee00ff008b82 */ /* 0x000ee20000000800 */
[----:B------:R-:W-:Y:S01]  /*7d60*/  @!P0 IADD3 R3, P1, PT, RZ, -R3, RZ ;  /* 0x80000003ff038210 */ /* 0x000fe20007f3e0ff */
[----:B---3--:R-:W-:Y:S02]  /*7d70*/  @!P0 IMAD.SHL.U32 R0, R0, 0x80, RZ ;  /* 0x0000008000008824 */ /* 0x008fe400078e00ff */
[----:B-----5:R-:W-:Y:S02]  /*7d80*/  @!P0 IMAD.SHL.U32 R2, R2, 0x80, RZ ;  /* 0x0000008002028824 */ /* 0x020fe400078e00ff */
[----:B------:R-:W-:Y:S02]  /*7d90*/  @!P0 IMAD.X R0, RZ, RZ, ~R0, P1 ;  /* 0x000000ffff008224 */ /* 0x000fe400008e0e00 */
[----:B------:R-:W-:Y:S05]  /*7da0*/  @!P0 IMAD.X R2, RZ, RZ, ~R2, P1 ;  /* 0x000000ffff028224 */ /* 0x000fea00008e0e02 */
[C---:B-12---:R-:W-:Y:S02]  /*7db0*/  @!P0 SHF.R.S64 R5, R3.reuse, 0x1f, R2 ;  /* 0x0000001f03058819 */ /* 0x046fe40000001002 */
        /* <DEDUP_REMOVED lines=11> */
[-C--:B-1----:R-:W-:Y:S02]  /*7e70*/  IABS R6, R3.reuse ;  /* 0x0000000300067213 */ /* 0x082fe40000000000 */
[----:B------:R-:W-:Y:S02]  /*7e80*/  LOP3.LUT R2, RZ, R3, RZ, 0x33, !PT ;  /* 0x00000003ff027212 */ /* 0x000fe400078e33ff */
[----:B------:R-:W1:Y:S10]  /*7e90*/  I2F.RP R16, R6 ;  /* 0x0000000600107306 */ /* 0x000e740000209400 */
[----:B-1----:R-:W1:Y:S02]  /*7ea0*/  MUFU.RCP R8, R16 ;  /* 0x0000001000087308 */ /* 0x002e640000001000 */
[----:B-1----:R-:W-:Y:S08]  /*7eb0*/  VIADD R18, R8, 0xffffffe ;  /* 0x0ffffffe08127836 */ /* 0x002ff00000000000 */
[----:B------:R-:W1:Y:S02]  /*7ec0*/  F2I.FTZ.U32.TRUNC.NTZ R19, R18 ;  /* 0x0000001200137305 */ /* 0x000e64000021f000 */
[--C-:B-1----:R-:W-:Y:S01]  /*7ed0*/  IMAD.MOV R8, RZ, RZ, -R19.reuse ;  /* 0x000000ffff087224 */ /* 0x102fe200078e0a13 */
[----:B------:R-:W-:Y:S03]  /*7ee0*/  MOV R18, RZ ;  /* 0x000000ff00127202 */ /* 0x000fe60000000f00 */
[----:B----4-:R-:W-:Y:S01]  /*7ef0*/  IMAD R21, R8, R6, RZ ;  /* 0x0000000608157224 */ /* 0x010fe200078e02ff */
[----:B------:R-:W-:Y:S03]  /*7f00*/  IABS R8, R110 ;  /* 0x0000006e00087213 */ /* 0x000fe60000000000 */
        /* <DEDUP_REMOVED lines=9> */
[-C--:B------:R-:W-:Y:S01]  /*7fa0*/  @!P0 IADD3 R8, PT, PT, R8, -R6.reuse, RZ ;  /* 0x8000000608088210 */ /* 0x080fe20007ffe0ff */
[----:B------:R-:W-:Y:S01]  /*7fb0*/  @!P0 VIADD R7, R7, 0x1 ;  /* 0x0000000107078836 */ /* 0x000fe20000000000 */
[----:B------:R-:W-:Y:S01]  /*7fc0*/  @!P1 IADD3 R5, PT, PT, R5, 0x1, RZ ;  /* 0x0000000105059810 */ /* 0x000fe20007ffe0ff */
[----:B------:R-:W-:Y:S01]  /*7fd0*/  @!P1 IMAD.IADD R14, R14, 0x1, -R6 ;  /* 0x000000010e0e9824 */ /* 0x000fe200078e0a06 */
[-C--:B------:R-:W-:Y:S02]  /*7fe0*/  ISETP.GE.U32.AND P3, PT, R8, R6.reuse, PT ;  /* 0x000000060800720c */ /* 0x080fe40003f66070 */
[-C--:B------:R-:W-:Y:S02]  /*7ff0*/  LOP3.LUT R8, R126, R3.reuse, RZ, 0x3c, !PT ;  /* 0x000000037e087212 */ /* 0x080fe400078e3cff */
[----:B------:R-:W-:Y:S02]  /*8000*/  ISETP.GE.U32.AND P4, PT, R14, R6, PT ;  /* 0x000000060e00720c */ /* 0x000fe40003f86070 */
[----:B------:R-:W-:Y:S02]  /*8010*/  LOP3.LUT R6, R110, R3, RZ, 0x3c, !PT ;  /* 0x000000036e067212 */ /* 0x000fe400078e3cff */
[----:B------:R-:W-:Y:S02]  /*8020*/  ISETP.GE.AND P1, PT, R8, RZ, PT ;  /* 0x000000ff0800720c */ /* 0x000fe40003f26270 */
[----:B------:R-:W-:Y:S02]  /*8030*/  ISETP.GE.AND P2, PT, R6, RZ, PT ;  /* 0x000000ff0600720c */ /* 0x000fe40003f46270 */
[----:B------:R-:W-:Y:S01]  /*8040*/  ISETP.NE.AND P0, PT, R3, RZ, PT ;  /* 0x000000ff0300720c */ /* 0x000fe20003f05270 */
[----:B------:R-:W-:Y:S04]  /*8050*/  @P3 VIADD R7, R7, 0x1 ;  /* 0x0000000107073836 */ /* 0x000fe80000000000 */
[----:B------:R-:W-:Y:S04]  /*8060*/  @P4 VIADD R5, R5, 0x1 ;  /* 0x0000000105054836 */ /* 0x000fe80000000000 */
[----:B------:R-:W-:Y:S02]  /*8070*/  @!P1 IMAD.MOV R5, RZ, RZ, -R5 ;  /* 0x000000ffff059224 */ /* 0x000fe400078e0a05 */
[----:B------:R-:W-:Y:S03]  /*8080*/  @!P2 IADD3 R7, PT, PT, -R7, RZ, RZ ;  /* 0x000000ff0707a210 */ /* 0x000fe60007ffe1ff */
[C---:B------:R-:W-:Y:S02]  /*8090*/  SEL R17, R2.reuse, R5, !P0 ;  /* 0x0000000502117207 */ /* 0x040fe40004000000 */
[----:B------:R-:W-:Y:S02]  /*80a0*/  SEL R4, R2, R7, !P0 ;  /* 0x0000000702047207 */ /* 0x000fe40004000000 */
[CC--:B------:R-:W-:Y:S02]  /*80b0*/  LEA R24, P0, R17.reuse, R164.reuse, 0x2 ;  /* 0x000000a411187211 */ /* 0x0c0fe400078010ff */
[C---:B------:R-:W-:Y:S02]  /*80c0*/  LEA R20, P1, R4.reuse, R164, 0x2 ;  /* 0x000000a404147211 */ /* 0x040fe400078210ff */
[CC--:B------:R-:W-:Y:S02]  /*80d0*/  LEA.HI.X.SX32 R25, R17.reuse, R165.reuse, 0x2, P0 ;  /* 0x000000a511197211 */ /* 0x0c0fe400000f16ff */
[----:B------:R-:W-:Y:S02]  /*80e0*/  LEA.HI.X.SX32 R21, R4, R165, 0x2, P1 ;  /* 0x000000a504157211 */ /* 0x000fe400008f16ff */
[----:B------:R-:W-:Y:S01]  /*80f0*/  IADD3 R2, PT, PT, R17, -R4, RZ ;  /* 0x8000000411027210 */ /* 0x000fe20007ffe0ff */
[----:B------:R-:W2:Y:S04]  /*8100*/  LDG.E R6, desc[UR6][R24.64] ;  /* 0x0000000618067981 */ /* 0x000ea8000c1e1900 */
[----:B------:R-:W-:Y:S01]  /*8110*/  IMAD R0, R2, R3, -0x80 ;  /* 0xffffff8002007424 */ /* 0x000fe200078e0203 */
[----:B------:R-:W2:Y:S03]  /*8120*/  LDG.E R19, desc[UR6][R20.64] ;  /* 0x0000000614137981 */ /* 0x000ea6000c1e1900 */
[----:B------:R-:W-:Y:S01]  /*8130*/  IMAD.WIDE.U32 R22, R0, UR14, RZ ;  /* 0x0000000e00167c25 */ /* 0x000fe2000f8e00ff */
[----:B------:R-:W-:Y:S05]  /*8140*/  SHF.R.S32.HI R14, RZ, 0x1f, R0 ;  /* 0x0000001fff0e7819 */ /* 0x000fea0000011400 */
[----:B------:R-:W-:Y:S04]  /*8150*/  IMAD R8, R14, UR14, RZ ;  /* 0x0000000e0e087c24 */ /* 0x000fe8000f8e02ff */
[----:B------:R-:W-:Y:S05]  /*8160*/  IMAD R8, R0, UR15, R8 ;  /* 0x0000000f00087c24 */ /* 0x000fea000f8e0208 */
[----:B------:R-:W-:Y:S01]  /*8170*/  IADD3 R23, PT, PT, R23, R8, RZ ;  /* 0x0000000817177210 */ /* 0x000fe20007ffe0ff */
[----:B--2---:R-:W-:Y:S04]  /*8180*/  IMAD.IADD R19, R19, 0x1, -R6 ;  /* 0x0000000113137824 */ /* 0x004fe800078e0a06 */
[C---:B------:R-:W-:Y:S01]  /*8190*/  IMAD.WIDE.U32 R20, R19.reuse, UR8, RZ ;  /* 0x0000000813147c25 */ /* 0x040fe2000f8e00ff */
[----:B------:R-:W-:Y:S03]  /*81a0*/  SHF.R.S32.HI R16, RZ, 0x1f, R19 ;  /* 0x0000001fff107819 */ /* 0x000fe60000011413 */
[C---:B------:R-:W-:Y:S01]  /*81b0*/  IMAD.WIDE.U32 R22, R19.reuse, UR10, R22 ;  /* 0x0000000a13167c25 */ /* 0x040fe2000f8e0016 */
[----:B------:R-:W-:Y:S03]  /*81c0*/  MOV R24, R20 ;  /* 0x0000001400187202 */ /* 0x000fe60000000f00 */
[----:B------:R-:W-:Y:S01]  /*81d0*/  IMAD R6, R16, UR8, RZ ;  /* 0x0000000810067c24 */ /* 0x000fe2000f8e02ff */
[----:B------:R-:W-:Y:S01]  /*81e0*/  LEA R82, P1, R22, R82, 0x1 ;  /* 0x0000005216527211 */ /* 0x000fe200078208ff */
[----:B------:R-:W-:Y:S02]  /*81f0*/  IMAD R16, R16, UR10, RZ ;  /* 0x0000000a10107c24 */ /* 0x000fe4000f8e02ff */
[C---:B------:R-:W-:Y:S02]  /*8200*/  IMAD R6, R19.reuse, UR9, R6 ;  /* 0x0000000913067c24 */ /* 0x040fe4000f8e0206 */
[----:B------:R-:W-:Y:S02]  /*8210*/  IMAD R16, R19, UR11, R16 ;  /* 0x0000000b13107c24 */ /* 0x000fe4000f8e0210 */
[----:B------:R-:W-:Y:S02]  /*8220*/  IMAD.IADD R25, R21, 0x1, R6 ;  /* 0x0000000115197824 */ /* 0x000fe400078e0206 */
[----:B------:R-:W-:Y:S02]  /*8230*/  IMAD R21, R14, UR4, RZ ;  /* 0x000000040e157c24 */ /* 0x000fe4000f8e02ff */
[C---:B------:R-:W-:Y:S04]  /*8240*/  IMAD.WIDE.U32 R24, R0.reuse, UR4, R24 ;  /* 0x0000000400187c25 */ /* 0x040fe8000f8e0018 */
[----:B------:R-:W-:Y:S01]  /*8250*/  IMAD R21, R0, UR5, R21 ;  /* 0x0000000500157c24 */ /* 0x000fe2000f8e0215 */
[----:B------:R-:W-:Y:S01]  /*8260*/  LEA R84, P0, R24, R84, 0x1 ;  /* 0x0000005418547211 */ /* 0x000fe200078008ff */
[----:B------:R-:W-:Y:S03]  /*8270*/  IMAD.IADD R16, R23, 0x1, R16 ;  /* 0x0000000117107824 */ /* 0x000fe600078e0210 */
[----:B------:R-:W-:Y:S02]  /*8280*/  IADD3 R6, PT, PT, R25, R21, RZ ;  /* 0x0000001519067210 */ /* 0x000fe40007ffe0ff */
[----:B------:R-:W-:Y:S02]  /*8290*/  LEA.HI.X R83, R22, R83, R16, 0x1, P1 ;  /* 0x0000005316537211 */ /* 0x000fe400008f0c10 */
[----:B------:R-:W-:Y:S07]  /*82a0*/  LEA.HI.X R85, R24, R85, R6, 0x1, P0 ;  /* 0x0000005518557211 */ /* 0x000fee00000f0c06 */
.L_x_4784:
[----:B------:R-:W-:Y:S02]  /*82b0*/  LOP3.LUT P2, RZ, R60, 0x20, RZ, 0xc0, !PT ;  /* 0x000000203cff7812 */ /* 0x000fe4000784c0ff */
[----:B------:R-:W-:Y:S02]  /*82c0*/  IADD3 R86, P1, PT, R86, R93, RZ ;  /* 0x0000005d56567210 */ /* 0x000fe40007f3e0ff */
[----:B------:R-:W-:Y:S03]  /*82d0*/  IADD3 R10, P0, PT, R10, R95, RZ ;  /* 0x0000005f0a0a7210 */ /* 0x000fe60007f1e0ff */
[----:B------:R-:W-:Y:S02]  /*82e0*/  IMAD.X R87, R87, 0x1, R92, P1 ;  /* 0x0000000157577824 */ /* 0x000fe400008e065c */
[----:B------:R-:W-:Y:S04]  /*82f0*/  IMAD.X R9, R9, 0x1, R94, P0 ;  /* 0x0000000109097824 */ /* 0x000fe800000e065e */
[----:B------:R-:W-:Y:S05]  /*8300*/  @P2 BRA `(.L_x_4785) ;  /* 0xffffffa000502947 */ /* 0x000fea000383ffff */
.L_x_4747:
[----:B----4-:R-:W1:Y:S01]  /*8310*/  LDC R21, c[0x0][0x450] ;  /* 0x00011400ff157b82 */ /* 0x010e620000000800 */
        /* <DEDUP_REMOVED lines=19> */
[----:B-----5:R-:W-:-:S07]  /*8450*/  LEA.HI.X R7, R130, UR9, R73, 0x1, P0 ;  /* 0x0000000982077c11 */ /* 0x020fce00080f0c49 */
        /* <DEDUP_REMOVED lines=9> */
.L_x_4790:
[----:B------:R2:W-:Y:S02]  /*84f0*/  STS.128 [R169], RZ ;  /* 0x000000ffa9007388 */ /* 0x0005e40000000c00 */
.L_x_4789:
[----:B------:R-:W-:Y:S05]  /*8500*/  BSYNC.RECONVERGENT B0 ;  /* 0x0000000000007941 */ /* 0x000fea0003800200 */
.L_x_4788:
[----:B------:R-:W-:Y:S01]  /*8510*/  VIADD R168, R128, 0x10 ;  /* 0x0000001080a87836 */ /* 0x000fe20000000000 */
[----:B------:R-:W-:Y:S01]  /*8520*/  LEA R4, P0, R28, R6, 0x1 ;  /* 0x000000061c047211 */ /* 0x000fe200078008ff */
        /* <DEDUP_REMOVED lines=16> */
.L_x_4792:
[----:B------:R-:W-:Y:S05]  /*8630*/  BSYNC.RECONVERGENT B0 ;  /* 0x0000000000007941 */ /* 0x000fea0003800200 */
.L_x_4791:
        /* <DEDUP_REMOVED lines=12> */
.L_x_4794:
[----:B------:R-:W-:Y:S05]  /*8700*/  BSYNC.RECONVERGENT B0 ;  /* 0x0000000000007941 */ /* 0x000fea0003800200 */
.L_x_4793:
        /* <DEDUP_REMOVED lines=12> */
.L_x_4787:
        /* <DEDUP_REMOVED lines=36> */
[----:B-----5:R-:W-:-:S02]  /*8a10*/  IADD3.X R7, PT, PT, R0, UR11, RZ, P1, !PT ;  /* 0x0000000b00077c10 */ /* 0x020fc40008ffe4ff */
[----:B------:R-:W-:-:S04]  /*8a20*/  IADD3.X R5, PT, PT, R0, UR9, RZ, P0, !PT ;  /* 0x0000000900057c10 */ /* 0x000fc800087fe4ff */
[----:B------:R-:W2:Y:S04]  /*8a30*/  LDG.E.64 R6, desc[UR6][R6.64] ;  /* 0x0000000606067981 */ /* 0x000ea8000c1e1b00 */
[----:B------:R-:W3:Y:S01]  /*8a40*/  LDG.E.64 R4, desc[UR6][R4.64] ;  /* 0x0000000604047981 */ /* 0x000ee2000c1e1b00 */
[C---:B------:R-:W-:Y:S02]  /*8a50*/  LOP3.LUT R0, R13.reuse, 0xffff0000, RZ, 0xc0, !PT ;  /* 0xffff00000d007812 */ /* 0x040fe400078ec0ff */
        /* <DEDUP_REMOVED lines=35> */
.L_x_4801:
[----:B------:R-:W-:Y:S05]  /*8c90*/  BSYNC.RECONVERGENT B0 ;  /* 0x0000000000007941 */ /* 0x000fea0003800200 */
.L_x_4800:
[----:B-----5:R2:W-:Y:S01]  /*8ca0*/  STS.128 [R169], R12 ;  /* 0x0000000ca9007388 */ /* 0x0205e20000000c00 */
[----:B------:R-:W-:Y:S05]  /*8cb0*/  BRA `(.L_x_4798) ;  /* 0x0000000000047947 */ /* 0x000fea0003800000 */
.L_x_4799:
[----:B------:R3:W-:Y:S02]  /*8cc0*/  STS.128 [R169], RZ ;  /* 0x000000ffa9007388 */ /* 0x0007e40000000c00 */
.L_x_4798:
[----:B------:R-:W-:Y:S05]  /*8cd0*/  BSYNC.RECONVERGENT B1 ;  /* 0x0000000000017941 */ /* 0x000fea0003800200 */
.L_x_4797:
        /* <DEDUP_REMOVED lines=22> */
[C---:B-----5:R-:W-:Y:S02]  /*8e40*/  IADD3.X R7, PT, PT, R29.reuse, UR11, RZ, P1, !PT ;  /* 0x0000000b1d077c10 */ /* 0x060fe40008ffe4ff */
[----:B------:R-:W-:-:S04]  /*8e50*/  IADD3.X R5, PT, PT, R29, UR9, RZ, P0, !PT ;  /* 0x000000091d057c10 */ /* 0x000fc800087fe4ff */
[----:B------:R-:W3:Y:S04]  /*8e60*/  LDG.E.64 R6, desc[UR6][R6.64] ;  /* 0x0000000606067981 */ /* 0x000ee8000c1e1b00 */
[----:B------:R-:W4:Y:S01]  /*8e70*/  LDG.E.64 R4, desc[UR6][R4.64] ;  /* 0x0000000604047981 */ /* 0x000f22000c1e1b00 */
[C---:B------:R-:W-:Y:S01]  /*8e80*/  LOP3.LUT R0, R13.reuse, 0xffff0000, RZ, 0xc0, !PT ;  /* 0xffff00000d007812 */ /* 0x040fe200078ec0ff */
        /* <DEDUP_REMOVED lines=18> */
[----:B------:R-:W-:Y:S01]  /*8fb0*/  IMAD.U32 R5, R5, 0x10000, RZ ;  /* 0x0001000005057824 */ /* 0x000fe200078e00ff */
[----:B------:R-:W-:Y:S01]  /*8fc0*/  SHF.L.U32 R7, R7, 0x10, RZ ;  /* 0x0000001007077819 */ /* 0x000fe200000006ff */
[----:B------:R-:W-:-:S02]  /*8fd0*/  IMAD.U32 R4, R4, 0x10000, RZ ;  /* 0x0001000004047824 */ /* 0x000fc400078e00ff */
        /* <DEDUP_REMOVED lines=14> */
.L_x_4805:
[----:B------:R-:W-:Y:S05]  /*90c0*/  BSYNC.RECONVERGENT B0 ;  /* 0x0000000000007941 */ /* 0x000fea0003800200 */
.L_x_4804:
[----:B-----5:R1:W-:Y:S02]  /*90d0*/  STS.128 [R169+0x800], R12 ;  /* 0x0008000ca9007388 */ /* 0x0203e40000000c00 */
.L_x_4803:
[----:B------:R-:W-:Y:S05]  /*90e0*/  BSYNC.RECONVERGENT B1 ;  /* 0x0000000000017941 */ /* 0x000fea0003800200 */
.L_x_4802:
[----:B------:R-:W-:Y:S01]  /*90f0*/  IADD3 R167, PT, PT, R128, 0x20, RZ ;  /* 0x0000002080a77810 */ /* 0x000fe20007ffe0ff */
[----:B------:R-:W-:Y:S03]  /*9100*/  BSSY.RECONVERGENT B1, `(.L_x_4806) ;  /* 0x0000040000017945 */ /* 0x000fe60003800200 */
[----:B------:R-:W-:-:S13]  /*9110*/  ISETP.GE.AND P0, PT, R167, R9, PT ;  /* 0x00000009a700720c */ /* 0x000fda0003f06270 */
        /* <DEDUP_REMOVED lines=20> */
[C---:B-----5:R-:W-:Y:S02]  /*9260*/  IADD3.X R7, PT, PT, R0.reuse, UR11, RZ, P1, !PT ;  /* 0x0000000b00077c10 */ /* 0x060fe40008ffe4ff */
        /* <DEDUP_REMOVED lines=39> */
.L_x_4809:
[----:B------:R-:W-:Y:S05]  /*94e0*/  BSYNC.RECONVERGENT B0 ;  /* 0x0000000000007941 */ /* 0x000fea0003800200 */
.L_x_4808:
[----:B-----5:R1:W-:Y:S02]  /*94f0*/  STS.128 [R169+0x1000], R12 ;  /* 0x0010000ca9007388 */ /* 0x0203e40000000c00 */
.L_x_4807:
[----:B------:R-:W-:Y:S05]  /*9500*/  BSYNC.RECONVERGENT B1 ;  /* 0x0000000000017941 */ /* 0x000fea0003800200 */
.L_x_4806:
[----:B------:R-:W-:-:S04]  /*9510*/  IADD3 R166, PT, PT, R128, 0x30, RZ ;  /* 0x0000003080a67810 */ /* 0x000fc80007ffe0ff */
        /* <DEDUP_REMOVED lines=62> */
.L_x_4811:
[----:B------:R-:W-:Y:S05]  /*9900*/  BSYNC.RECONVERGENT B0 ;  /* 0x0000000000007941 */ /* 0x000fea0003800200 */
.L_x_4810:
[----:B-----5:R1:W-:Y:S01]  /*9910*/  STS.128 [R169+0x1800], R12 ;  /* 0x0018000ca9007388 */ /* 0x0203e20000000c00 */
[----:B------:R-:W-:Y:S05]  /*9920*/  BRA `(.L_x_4795) ;  /* 0x0000001800047947 */ /* 0x000fea0003800000 */
.L_x_4796:
        /* <DEDUP_REMOVED lines=22> */
[----:B-----5:R-:W-:Y:S02]  /*9a90*/  SEL R7, R25, RZ, P1 ;  /* 0x000000ff19077207 */ /* 0x020fe40000800000 */
        /* <DEDUP_REMOVED lines=13> */
[C---:B------:R-:W-:Y:S01]  /*9b70*/  SHF.L.U32 R33, R16.reuse, 0x10, RZ ;  /* 0x0000001010217819 */ /* 0x040fe200000006ff */
        /* <DEDUP_REMOVED lines=60> */
.L_x_4816:
[----:B------:R-:W-:Y:S05]  /*9f40*/  BSYNC.RECONVERGENT B0 ;  /* 0x0000000000007941 */ /* 0x000fea0003800200 */
.L_x_4815:
[----:B-----5:R2:W-:Y:S01]  /*9f50*/  STS.128 [R169], R16 ;  /* 0x00000010a9007388 */ /* 0x0205e20000000c00 */
[----:B------:R-:W-:Y:S05]  /*9f60*/  BRA `(.L_x_4813) ;  /* 0x0000000000047947 */ /* 0x000fea0003800000 */
.L_x_4814:
[----:B------:R1:W-:Y:S02]  /*9f70*/  STS.128 [R169], RZ ;  /* 0x000000ffa9007388 */ /* 0x0003e40000000c00 */
.L_x_4813:
[----:B------:R-:W-:Y:S05]  /*9f80*/  BSYNC.RECONVERGENT B1 ;  /* 0x0000000000017941 */ /* 0x000fea0003800200 */
.L_x_4812:
        /* <DEDUP_REMOVED lines=26> */
[----:B-----5:R-:W4:Y:S04]  /*a130*/  LDG.E.128 R4, desc[UR6][R4.64] ;  /* 0x0000000604047981 */ /* 0x020f28000c1e1d00 */
[----:B------:R-:W3:Y:S01]  /*a140*/  LDG.E.128 R12, desc[UR6][R12.64] ;  /* 0x000000060c0c7981 */ /* 0x000ee2000c1e1d00 */
[----:B-1----:R-:W-:-:S04]  /*a150*/  IADD3 R10, P0, PT, R9, UR8, RZ ;  /* 0x00000008090a7c10 */ /* 0x002fc8000ff1e0ff */
[----:B------:R-:W-:-:S06]  /*a160*/  IADD3.X R11, PT, PT, R8, UR9, RZ, P0, !PT ;  /* 0x00000009080b7c10 */ /* 0x000fcc00087fe4ff */
[----:B------:R-:W2:Y:S01]  /*a170*/  LDG.E.128 R8, desc[UR6][R10.64] ;  /* 0x000000060a087981 */ /* 0x000ea2000c1e1d00 */
[C---:B------:R-:W-:Y:S01]  /*a180*/  IMAD.U32 R28, R16.reuse, 0x10000, RZ ;  /* 0x00010000101c7824 */ /* 0x040fe200078e00ff */
        /* <DEDUP_REMOVED lines=59> */
.L_x_4820:
[----:B------:R-:W-:Y:S05]  /*a540*/  BSYNC.RECONVERGENT B0 ;  /* 0x0000000000007941 */ /* 0x000fea0003800200 */
.L_x_4819:
[----:B-----5:R4:W-:Y:S02]  /*a550*/  STS.128 [R169+0x800], R16 ;  /* 0x00080010a9007388 */ /* 0x0209e40000000c00 */
.L_x_4818:
[----:B------:R-:W-:Y:S05]  /*a560*/  BSYNC.RECONVERGENT B1 ;  /* 0x0000000000017941 */ /* 0x000fea0003800200 */
.L_x_4817:
[----:B------:R-:W-:Y:S01]  /*a570*/  IADD3 R167, PT, PT, R128, 0x20, RZ ;  /* 0x0000002080a77810 */ /* 0x000fe20007ffe0ff */
[----:B------:R-:W-:Y:S03]  /*a580*/  BSSY.RECONVERGENT B1, `(.L_x_4821) ;  /* 0x000005d000017945 */ /* 0x000fe60003800200 */
        /* <DEDUP_REMOVED lines=13> */
[----:B-----5:R-:W-:Y:S01]  /*a660*/  IMAD.SHL.U32 R7, R22, 0x20, RZ ;  /* 0x0000002016077824 */ /* 0x020fe200078e00ff */
        /* <DEDUP_REMOVED lines=16> */
[C---:B------:R-:W-:Y:S01]  /*a770*/  SHF.L.U32 R28, R16.reuse, 0x10, RZ ;  /* 0x00000010101c7819 */ /* 0x040fe200000006ff */
        /* <DEDUP_REMOVED lines=59> */
.L_x_4824:
[----:B------:R-:W-:Y:S05]  /*ab30*/  BSYNC.RECONVERGENT B0 ;  /* 0x0000000000007941 */ /* 0x000fea0003800200 */
.L_x_4823:
[----:B-----5:R4:W-:Y:S02]  /*ab40*/  STS.128 [R169+0x1000], R16 ;  /* 0x00100010a9007388 */ /* 0x0209e40000000c00 */
.L_x_4822:
[----:B------:R-:W-:Y:S05]  /*ab50*/  BSYNC.RECONVERGENT B1 ;  /* 0x0000000000017941 */ /* 0x000fea0003800200 */
.L_x_4821:
[----:B------:R-:W-:-:S04]  /*ab60*/  IADD3 R166, PT, PT, R128, 0x30, RZ ;  /* 0x0000003080a67810 */ /* 0x000fc80007ffe0ff */
        /* <DEDUP_REMOVED lines=8> */
[----:B-----5:R1:W5:Y:S01]  /*abf0*/  LDG.E.128 R4, desc[UR6][R8.64] ;  /* 0x0000000608047981 */ /* 0x020362000c1e1d00 */
[----:B------:R-:W-:Y:S01]  /*ac00*/  ISETP.GE.AND P0, PT, R100, R21, PT ;  /* 0x000000156400720c */ /* 0x000fe20003f06270 */
[----:B------:R-:W-:-:S12]  /*ac10*/  BSSY.RECONVERGENT B0, `(.L_x_4825) ;  /* 0x0000051000007945 */ /* 0x000fd80003800200 */
[----:B------:R-:W-:Y:S05]  /*ac20*/  @P0 BRA `(.L_x_4826) ;  /* 0x00000004003c0947 */ /* 0x000fea0003800000 */
[----:B------:R-:W1:Y:S01]  /*ac30*/  LDCU.64 UR8, c[0x0][0x4d0] ;  /* 0x00009a00ff0877ac */ /* 0x000e620008000a00 */
        /* <DEDUP_REMOVED lines=13> */
[----:B------:R-:W4:Y:S01]  /*ad10*/  LDG.E.128 R8, desc[UR6][R8.64] ;  /* 0x0000000608087981 */ /* 0x000f22000c1e1d00 */
[----:B-1----:R-:W-:-:S04]  /*ad20*/  IADD3 R12, P0, PT, R0, UR8, RZ ;  /* 0x00000008000c7c10 */ /* 0x002fc8000ff1e0ff */
[----:B------:R-:W-:-:S06]  /*ad30*/  IADD3.X R13, PT, PT, R2, UR9, RZ, P0, !PT ;  /* 0x00000009020d7c10 */ /* 0x000fcc00087fe4ff */
[----:B------:R-:W3:Y:S01]  /*ad40*/  LDG.E.128 R12, desc[UR6][R12.64] ;  /* 0x000000060c0c7981 */ /* 0x000ee2000c1e1d00 */
        /* <DEDUP_REMOVED lines=9> */
[----:B------:R-:W-:-:S02]  /*ade0*/  LOP3.LUT R25, R17, 0xffff0000, RZ, 0xc0, !PT ;  /* 0xffff000011197812 */ /* 0x000fc400078ec0ff */
[C---:B------:R-:W-:Y:S02]  /*adf0*/  SHF.L.U32 R22, R16.reuse, 0x10, RZ ;  /* 0x0000001010167819 */ /* 0x040fe400000006ff */
[----:B------:R-:W-:Y:S01]  /*ae00*/  LOP3.LUT R7, R16, 0xffff0000, RZ, 0xc0, !PT ;  /* 0xffff000010077812 */ /* 0x000fe200078ec0ff */
[C---:B------:R-:W-:Y:S01]  /*ae10*/  IMAD.U32 R16, R19.reuse, 0x10000, RZ ;  /* 0x0001000013107824 */ /* 0x040fe200078e00ff */
[C---:B------:R-:W-:Y:S02]  /*ae20*/  SHF.L.U32 R24, R18.reuse, 0x10, RZ ;  /* 0x0000001012187819 */ /* 0x040fe400000006ff */
[----:B------:R-:W-:Y:S02]  /*ae30*/  LOP3.LUT R17, R18, 0xffff0000, RZ, 0xc0, !PT ;  /* 0xffff000012117812 */ /* 0x000fe400078ec0ff */
[----:B------:R-:W-:Y:S02]  /*ae40*/  LOP3.LUT R18, R19, 0xffff0000, RZ, 0xc0, !PT ;  /* 0xffff000013127812 */ /* 0x000fe400078ec0ff */
[C---:B----4-:R-:W-:Y:S01]  /*ae50*/  SHF.L.U32 R27, R8.reuse, 0x10, RZ ;  /* 0x00000010081b7819 */ /* 0x050fe200000006ff */
[----:B------:R-:W-:Y:S01]  /*ae60*/  IMAD.U32 R19, R9, 0x10000, RZ ;  /* 0x0001000009137824 */ /* 0x000fe200078e00ff */
[----:B------:R-:W-:-:S02]  /*ae70*/  LOP3.LUT R8, R8, 0xffff0000, RZ, 0xc0, !PT ;  /* 0xffff000008087812 */ /* 0x000fc400078ec0ff */
[----:B------:R-:W-:Y:S01]  /*ae80*/  LOP3.LUT R26, R9, 0xffff0000, RZ, 0xc0, !PT ;  /* 0xffff0000091a7812 */ /* 0x000fe200078ec0ff */
[C---:B------:R-:W-:Y:S01]  /*ae90*/  IMAD.U32 R9, R11.reuse, 0x10000, RZ ;  /* 0x000100000b097824 */ /* 0x040fe200078e00ff */
[C---:B------:R-:W-:Y:S02]  /*aea0*/  SHF.L.U32 R29, R10.reuse, 0x10, RZ ;  /* 0x000000100a1d7819 */ /* 0x040fe400000006ff */
[----:B------:R-:W-:Y:S01]  /*aeb0*/  LOP3.LUT R11, R11, 0xffff0000, RZ, 0xc0, !PT ;  /* 0xffff00000b0b7812 */ /* 0x000fe200078ec0ff */
[----:B------:R-:W-:Y:S01]  /*aec0*/  @!P1 FADD.FTZ R19, -R19, -RZ ;  /* 0x800000ff13139221 */ /* 0x000fe20000010100 */
[----:B------:R-:W-:Y:S01]  /*aed0*/  LOP3.LUT R10, R10, 0xffff0000, RZ, 0xc0, !PT ;  /* 0xffff00000a0a7812 */ /* 0x000fe200078ec0ff */
        /* <DEDUP_REMOVED lines=8> */
[----:B------:R-:W-:Y:S01]  /*af60*/  @!P1 FADD.FTZ R27, -R27, -RZ ;  /* 0x800000ff1b1b9221 */ /* 0x000fe20000010100 */
[----:B------:R-:W-:Y:S01]  /*af70*/  FMUL.FTZ R25, R25, R26 ;  /* 0x0000001a19197220 */ /* 0x000fe20000410000 */
[----:B------:R-:W-:Y:S01]  /*af80*/  FMUL.FTZ R11, R18, R11 ;  /* 0x0000000b120b7220 */ /* 0x000fe20000410000 */
[C---:B---3--:R-:W-:Y:S01]  /*af90*/  LOP3.LUT R19, R13.reuse, 0xffff0000, RZ, 0xc0, !PT ;  /* 0xffff00000d137812 */ /* 0x048fe200078ec0ff */
[----:B------:R-:W-:-:S02]  /*afa0*/  IMAD.U32 R8, R13, 0x10000, RZ ;  /* 0x000100000d087824 */ /* 0x000fc400078e00ff */
        /* <DEDUP_REMOVED lines=23> */
.L_x_4826:
[----:B------:R-:W-:Y:S05]  /*b120*/  BSYNC.RECONVERGENT B0 ;  /* 0x0000000000007941 */ /* 0x000fea0003800200 */
.L_x_4825:
[----:B-----5:R1:W-:Y:S02]  /*b130*/  STS.128 [R169+0x1800], R4 ;  /* 0x00180004a9007388 */ /* 0x0203e40000000c00 */
.L_x_4795:
[----:B------:R-:W-:Y:S05]  /*b140*/  BSYNC.RECONVERGENT B2 ;  /* 0x0000000000027941 */ /* 0x000fea0003800200 */
.L_x_4786:
[----:B------:R-:W-:Y:S01]  /*b150*/  IADD3 R3, PT, PT, -R62, R63, RZ ;  /* 0x0000003f3e037210 */ /* 0x000fe20007ffe1ff */
[----:B------:R-:W-:Y:S03]  /*b160*/  BSSY.RECONVERGENT B0, `(.L_x_4827) ;  /* 0x000000c000007945 */ /* 0x000fe60003800200 */
[----:B------:R-:W-:-:S13]  /*b170*/  ISETP.GE.AND P2, PT, R128, R3, PT ;  /* 0x000000038000720c */ /* 0x000fda0003f46270 */
        /* <DEDUP_REMOVED lines=9> */
.L_x_4829:
[----:B------:R2:W-:Y:S02]  /*b210*/  STS.128 [R169+0x2000], RZ ;  /* 0x002000ffa9007388 */ /* 0x0005e40000000c00 */
.L_x_4828:
[----:B------:R-:W-:Y:S05]  /*b220*/  BSYNC.RECONVERGENT B0 ;  /* 0x0000000000007941 */ /* 0x000fea0003800200 */
.L_x_4827:
[----:B------:R-:W-:Y:S01]  /*b230*/  ISETP.GE.AND P1, PT, R168, R3, PT ;  /* 0x00000003a800720c */ /* 0x000fe20003f26270 */
[C---:B------:R-:W-:Y:S01]  /*b240*/  IMAD.SHL.U32 R137, R66.reuse, 0x2, RZ ;  /* 0x0000000242897824 */ /* 0x040fe200078e00ff */
[----:B------:R-:W-:Y:S01]  /*b250*/  SHF.L.U64.HI R2, R66, 0x1, R65 ;  /* 0x0000000142027819 */ /* 0x000fe20000010241 */
[----:B------:R-:W-:Y:S03]  /*b260*/  BSSY.RECONVERGENT B0, `(.L_x_4830) ;  /* 0x000000d000007945 */ /* 0x000fe60003800200 */
[----:B-12---:R-:W-:-:S05]  /*b270*/  IADD3 R12, P0, PT, R137, R160, RZ ;  /* 0x000000a0890c7210 */ /* 0x006fca0007f1e0ff */
[----:B------:R-:W-:Y:S02]  /*b280*/  IMAD.X R13, R2, 0x1, R161, P0 ;  /* 0x00000001020d7824 */ /* 0x000fe400000e06a1 */
        /* <DEDUP_REMOVED lines=9> */
.L_x_4832:
[----:B------:R1:W-:Y:S02]  /*b320*/  STS.128 [R169+0x2800], RZ ;  /* 0x002800ffa9007388 */ /* 0x0003e40000000c00 */
.L_x_4831:
[----:B------:R-:W-:Y:S05]  /*b330*/  BSYNC.RECONVERGENT B0 ;  /* 0x0000000000007941 */ /* 0x000fea0003800200 */
.L_x_4830:
[----:B------:R-:W-:Y:S01]  /*b340*/  ISETP.GE.AND P0, PT, R167, R3, PT ;  /* 0x00000003a700720c */ /* 0x000fe20003f06270 */
[----:B------:R-:W-:-:S12]  /*b350*/  BSSY.RECONVERGENT B0, `(.L_x_4833) ;  /* 0x000000e000007945 */ /* 0x000fd80003800200 */
[----:B------:R-:W-:Y:S05]  /*b360*/  @P0 BRA `(.L_x_4834) ;  /* 0x0000000000300947 */ /* 0x000fea0003800000 */
[----:B------:R-:W1:Y:S02]  /*b370*/  LDCU UR4, c[0x0][0x440] ;  /* 0x00008800ff0477ac */ /* 0x000e640008000800 */
[----:B-1----:R-:W-:-:S13]  /*b380*/  ISETP.GE.AND P0, PT, R100, UR4, PT ;  /* 0x0000000464007c0c */ /* 0x002fda000bf06270 */
[----:B------:R-:W-:Y:S05]  /*b390*/  @P0 BRA `(.L_x_4835) ;  /* 0x0000000000200947 */ /* 0x000fea0003800000 */
[----:B----4-:R-:W1:Y:S02]  /*b3a0*/  LDC.64 R4, c[0x0][0x3b8] ;  /* 0x0000ee00ff047b82 */ /* 0x010e640000000a00 */
[----:B-1----:R-:W-:-:S04]  /*b3b0*/  LEA R6, P0, R4, R12, 0x5 ;  /* 0x0000000c04067211 */ /* 0x002fc800078028ff */
[----:B-----5:R-:W-:-:S05]  /*b3c0*/  LEA.HI.X R7, R4, R13, R5, 0x5, P0 ;  /* 0x0000000d04077211 */ /* 0x020fca00000f2c05 */
[----:B------:R-:W-:Y:S01]  /*b3d0*/  @!PT LDS RZ, [RZ] ;  /* 0x00000000fffff984 */ /* 0x000fe20000000800 */
[----:B------:R-:W-:Y:S01]  /*b3e0*/  @!PT LDS RZ, [RZ] ;  /* 0x00000000fffff984 */ /* 0x000fe20000000800 */
[----:B------:R-:W-:Y:S01]  /*b3f0*/  @!PT LDS RZ, [RZ] ;  /* 0x00000000fffff984 */ /* 0x000fe20000000800 */
[----:B------:R1:W-:Y:S01]  /*b400*/  LDGSTS.E.BYPASS.LTC128B.128 [R169+0x3000], desc[UR6][R6.64] ;  /* 0x0300000006a97fae */ /* 0x0003e2000b981a06 */
[----:B------:R-:W-:Y:S05]  /*b410*/  BRA `(.L_x_4834) ;  /* 0x0000000000047947 */ /* 0x000fea0003800000 */
.L_x_4835:
[----:B------:R1:W-:Y:S02]  /*b420*/  STS.128 [R169+0x3000], RZ ;  /* 0x003000ffa9007388 */ /* 0x0003e40000000c00 */
.L_x_4834:
[----:B------:R-:W-:Y:S05]  /*b430*/  BSYNC.RECONVERGENT B0 ;  /* 0x0000000000007941 */ /* 0x000fea0003800200 */
.L_x_4833:
        /* <DEDUP_REMOVED lines=14> */
.L_x_4838:
[----:B------:R1:W-:Y:S02]  /*b520*/  STS.128 [R169+0x3800], RZ ;  /* 0x003800ffa9007388 */ /* 0x0003e40000000c00 */
.L_x_4837:
[----:B------:R-:W-:Y:S05]  /*b530*/  BSYNC.RECONVERGENT B0 ;  /* 0x0000000000007941 */ /* 0x000fea0003800200 */
.L_x_4836:
[----:B------:R-:W-:Y:S01]  /*b540*/  IADD3 R8, PT, PT, R128, 0x40, RZ ;  /* 0x0000004080087810 */ /* 0x000fe20007ffe0ff */
[----:B------:R-:W-:Y:S03]  /*b550*/  BSSY.RECONVERGENT B0, `(.L_x_4839) ;  /* 0x0000012000007945 */ /* 0x000fe60003800200 */
[----:B------:R-:W-:-:S13]  /*b560*/  ISETP.GE.AND P0, PT, R8, R3, PT ;  /* 0x000000030800720c */ /* 0x000fda0003f06270 */
[----:B------:R-:W-:Y:S05]  /*b570*/  @P0 BRA `(.L_x_4840) ;  /* 0x00000000003c0947 */ /* 0x000fea0003800000 */
[----:B------:R-:W1:Y:S02]  /*b580*/  LDCU UR4, c[0x0][0x440] ;  /* 0x00008800ff0477ac */ /* 0x000e640008000800 */
[----:B-1----:R-:W-:-:S13]  /*b590*/  ISETP.GE.AND P0, PT, R100, UR4, PT ;  /* 0x0000000464007c0c */ /* 0x002fda000bf06270 */
[----:B------:R-:W-:Y:S05]  /*b5a0*/  @P0 BRA `(.L_x_4841) ;  /* 0x00000000002c0947 */ /* 0x000fea0003800000 */
[----:B----4-:R-:W1:Y:S01]  /*b5b0*/  LDC.64 R4, c[0x0][0x3b8] ;  /* 0x0000ee00ff047b82 */ /* 0x010e620000000a00 */
        /* <DEDUP_REMOVED lines=10> */
.L_x_4841:
[----:B------:R1:W-:Y:S02]  /*b660*/  STS.128 [R169+0x4000], RZ ;  /* 0x004000ffa9007388 */ /* 0x0003e40000000c00 */
.L_x_4840:
[----:B------:R-:W-:Y:S05]  /*b670*/  BSYNC.RECONVERGENT B0 ;  /* 0x0000000000007941 */ /* 0x000fea0003800200 */
.L_x_4839:
[----:B-1----:R-:W-:Y:S01]  /*b680*/  IADD3 R6, PT, PT, R128, 0x50, RZ ;  /* 0x0000005080067810 */ /* 0x002fe20007ffe0ff */
[----:B------:R-:W-:Y:S03]  /*b690*/  BSSY.RECONVERGENT B0, `(.L_x_4842) ;  /* 0x000000f000007945 */ /* 0x000fe60003800200 */
[----:B------:R-:W-:-:S13]  /*b6a0*/  ISETP.GE.AND P0, PT, R6, R3, PT ;  /* 0x000000030600720c */ /* 0x000fda0003f06270 */
[----:B------:R-:W-:Y:S05]  /*b6b0*/  @P0 BRA `(.L_x_4843) ;  /* 0x0000000000300947 */ /* 0x000fea0003800000 */
[----:B------:R-:W1:Y:S02]  /*b6c0*/  LDCU UR4, c[0x0][0x440] ;  /* 0x00008800ff0477ac */ /* 0x000e640008000800 */
[----:B-1----:R-:W-:-:S13]  /*b6d0*/  ISETP.GE.AND P0, PT, R100, UR4, PT ;  /* 0x0000000464007c0c */ /* 0x002fda000bf06270 */
[----:B------:R-:W-:Y:S05]  /*b6e0*/  @P0 BRA `(.L_x_4844) ;  /* 0x0000000000200947 */ /* 0x000fea0003800000 */
[----:B----4-:R-:W1:Y:S02]  /*b6f0*/  LDC.64 R4, c[0x0][0x3b8] ;  /* 0x0000ee00ff047b82 */ /* 0x010e640000000a00 */
[----:B-1----:R-:W-:-:S04]  /*b700*/  LEA R10, P0, R4, R12, 0x7 ;  /* 0x0000000c040a7211 */ /* 0x002fc800078038ff */
[----:B------:R-:W-:-:S05]  /*b710*/  LEA.HI.X R11, R4, R13, R5, 0x7, P0 ;  /* 0x0000000d040b7211 */ /* 0x000fca00000f3c05 */
[----:B------:R-:W-:Y:S01]  /*b720*/  @!PT LDS RZ, [RZ] ;  /* 0x00000000fffff984 */ /* 0x000fe20000000800 */
[----:B------:R-:W-:Y:S01]  /*b730*/  @!PT LDS RZ, [RZ] ;  /* 0x00000000fffff984 */ /* 0x000fe20000000800 */
[----:B------:R-:W-:Y:S01]  /*b740*/  @!PT LDS RZ, [RZ] ;  /* 0x00000000fffff984 */ /* 0x000fe20000000800 */
[----:B------:R1:W-:Y:S01]  /*b750*/  LDGSTS.E.BYPASS.LTC128B.128 [R169+0x4800], desc[UR6][R10.64] ;  /* 0x048000000aa97fae */ /* 0x0003e2000b981a06 */
[----:B------:R-:W-:Y:S05]  /*b760*/  BRA `(.L_x_4843) ;  /* 0x0000000000047947 */ /* 0x000fea0003800000 */
.L_x_4844:
[----:B------:R1:W-:Y:S02]  /*b770*/  STS.128 [R169+0x4800], RZ ;  /* 0x004800ffa9007388 */ /* 0x0003e40000000c00 */
.L_x_4843:
[----:B------:R-:W-:Y:S05]  /*b780*/  BSYNC.RECONVERGENT B0 ;  /* 0x0000000000007941 */ /* 0x000fea0003800200 */
.L_x_4842:
        /* <DEDUP_REMOVED lines=18> */
.L_x_4847:
[----:B------:R1:W-:Y:S02]  /*b8b0*/  STS.128 [R169+0x5000], RZ ;  /* 0x005000ffa9007388 */ /* 0x0003e40000000c00 */
.L_x_4846:
[----:B------:R-:W-:Y:S05]  /*b8c0*/  BSYNC.RECONVERGENT B0 ;  /* 0x0000000000007941 */ /* 0x000fea0003800200 */
.L_x_4845:
[----:B------:R-:W-:Y:S01]  /*b8d0*/  VIADD R128, R128, 0x70 ;  /* 0x0000007080807836 */ /* 0x000fe20000000000 */
[----:B------:R-:W-:Y:S01]  /*b8e0*/  BSSY.RECONVERGENT B0, `(.L_x_4848) ;  /* 0x0000014000007945 */ /* 0x000fe20003800200 */
[C---:B------:R-:W-:Y:S02]  /*b8f0*/  IMAD.SHL.U32 R154, R64.reuse, 0x40, RZ ;  /* 0x00000040409a7824 */ /* 0x040fe400078e00ff */
[----:B----4-:R-:W-:Y:S01]  /*b900*/  IMAD.SHL.U32 R5, R64, 0x20, RZ ;  /* 0x0000002040057824 */ /* 0x010fe200078e00ff */
[----:B------:R-:W-:Y:S02]  /*b910*/  ISETP.GE.AND P0, PT, R128, R3, PT ;  /* 0x000000038000720c */ /* 0x000fe40003f06270 */
[----:B------:R-:W-:-:S04]  /*b920*/  LOP3.LUT R136, R154, 0x200, RZ, 0xc0, !PT ;  /* 0x000002009a887812 */ /* 0x000fc800078ec0ff */
[----:B-1----:R-:W-:-:S07]  /*b930*/  LOP3.LUT R10, R136, 0x7c00, R5, 0xf8, !PT ;  /* 0x00007c00880a7812 */ /* 0x002fce00078ef805 */
[----:B------:R-:W-:Y:S05]  /*b940*/  @P0 BRA `(.L_x_4849) ;  /* 0x0000000000340947 */ /* 0x000fea0003800000 */
[----:B------:R-:W1:Y:S02]  /*b950*/  LDCU UR4, c[0x0][0x440] ;  /* 0x00008800ff0477ac */ /* 0x000e640008000800 */
[----:B-1----:R-:W-:-:S13]  /*b960*/  ISETP.GE.AND P0, PT, R100, UR4, PT ;  /* 0x0000000464007c0c */ /* 0x002fda000bf06270 */
        /* <DEDUP_REMOVED lines=10> */
.L_x_4850:
[----:B------:R1:W-:Y:S02]  /*ba10*/  STS.128 [R169+0x5800], RZ ;  /* 0x005800ffa9007388 */ /* 0x0003e40000000c00 */
.L_x_4849:
[----:B------:R-:W-:Y:S05]  /*ba20*/  BSYNC.RECONVERGENT B0 ;  /* 0x0000000000007941 */ /* 0x000fea0003800200 */
.L_x_4848:
[----:B------:R-:W0:Y:S01]  /*ba30*/  LDGDEPBAR ;  /* 0x00000000000079af */ /* 0x000e220000000000 */
[----:B------:R-:W2:Y:S01]  /*ba40*/  LDCU UR4, c[0x0][0x508] ;  /* 0x0000a100ff0477ac */ /* 0x000ea20008000800 */
[----:B------:R-:W-:Y:S01]  /*ba50*/  LOP3.LUT R5, R70, 0x1f0, RZ, 0xc0, !PT ;  /* 0x000001f046057812 */ /* 0x000fe200078ec0ff */
[----:B------:R-:W-:Y:S01]  /*ba60*/  IMAD.SHL.U32 R53, R64, 0x2, RZ ;  /* 0x0000000240357824 */ /* 0x000fe200078e00ff */
[----:B------:R-:W-:Y:S01]  /*ba70*/  SHF.R.U32.HI R4, RZ, 0x2, R64 ;  /* 0x00000002ff047819 */ /* 0x000fe20000011640 */
[----:B------:R-:W-:Y:S01]  /*ba80*/  BSSY.RECONVERGENT B0, `(.L_x_4851) ;  /* 0x0000014000007945 */ /* 0x000fe20003800200 */
[----:B------:R-:W-:Y:S02]  /*ba90*/  IADD3 R138, PT, PT, R5, 0x1, R158 ;  /* 0x00000001058a7810 */ /* 0x000fe40007ffe09e */
[----:B------:R-:W-:Y:S02]  /*baa0*/  LOP3.LUT R4, R4, 0x7, RZ, 0xc0, !PT ;  /* 0x0000000704047812 */ /* 0x000fe400078ec0ff */
[----:B------:R-:W-:-:S02]  /*bab0*/  LOP3.LUT R53, R53, 0x6, RZ, 0xc0, !PT ;  /* 0x0000000635357812 */ /* 0x000fc400078ec0ff */
[----:B------:R-:W-:-:S04]  /*bac0*/  IADD3 R138, PT, PT, -R159, R138, R4 ;  /* 0x0000008a9f8a7210 */ /* 0x000fc80007ffe104 */
[----:B--2---:R-:W-:Y:S01]  /*bad0*/  IADD3 R138, PT, PT, R138, UR4, R63 ;  /* 0x000000048a8a7c10 */ /* 0x004fe2000fffe03f */
[----:B------:R-:W-:-:S04]  /*bae0*/  DEPBAR.LE SB0, 0x0 ;  /* 0x000080000000791a */ /* 0x000fc80000000000 */
[----:B------:R-:W-:Y:S06]  /*baf0*/  BAR.SYNC.DEFER_BLOCKING 0x0 ;  /* 0x0000000000007b1d */ /* 0x000fec0000010000 */
        /* <DEDUP_REMOVED lines=9> */
.L_x_4853:
[----:B------:R2:W-:Y:S01]  /*bb90*/  STS.128 [R169+0x6000], RZ ;  /* 0x006000ffa9007388 */ /* 0x0005e20000000c00 */
[----:B------:R-:W-:Y:S05]  /*bba0*/  BRA `(.L_x_4854) ;  /* 0x0000000000047947 */ /* 0x000fea0003800000 */
.L_x_4852:
[----:B------:R2:W-:Y:S02]  /*bbb0*/  STS.128 [R169+0x6000], RZ ;  /* 0x006000ffa9007388 */ /* 0x0005e40000000c00 */
.L_x_4854:
[----:B------:R-:W-:Y:S05]  /*bbc0*/  BSYNC.RECONVERGENT B0 ;  /* 0x0000000000007941 */ /* 0x000fea0003800200 */
.L_x_4851:
[----:B------:R-:W-:Y:S01]  /*bbd0*/  ISETP.GE.AND P0, PT, R168, R3, PT ;  /* 0x00000003a800720c */ /* 0x000fe20003f06270 */
[C---:B------:R-:W-:Y:S01]  /*bbe0*/  IMAD.SHL.U32 R103, R68.reuse, 0x2, RZ ;  /* 0x0000000244677824 */ /* 0x040fe200078e00ff */
[----:B------:R-:W-:Y:S01]  /*bbf0*/  SHF.L.U64.HI R102, R68, 0x1, R67 ;  /* 0x0000000144667819 */ /* 0x000fe20000010243 */
[----:B------:R-:W-:Y:S03]  /*bc00*/  BSSY.RECONVERGENT B0, `(.L_x_4855) ;  /* 0x000000e000007945 */ /* 0x000fe60003800200 */
[----:B----4-:R-:W-:-:S05]  /*bc10*/  IADD3 R12, P1, PT, R103, R162, RZ ;  /* 0x000000a2670c7210 */ /* 0x010fca0007f3e0ff */
[----:B------:R-:W-:Y:S02]  /*bc20*/  IMAD.X R13, R102, 0x1, R163, P1 ;  /* 0x00000001660d7824 */ /* 0x000fe400008e06a3 */
        /* <DEDUP_REMOVED lines=10> */
.L_x_4857:
[----:B------:R1:W-:Y:S02]  /*bcd0*/  STS.128 [R169+0x6800], RZ ;  /* 0x006800ffa9007388 */ /* 0x0003e40000000c00 */
.L_x_4856:
[----:B------:R-:W-:Y:S05]  /*bce0*/  BSYNC.RECONVERGENT B0 ;  /* 0x0000000000007941 */ /* 0x000fea0003800200 */
.L_x_4855:
        /* <DEDUP_REMOVED lines=15> */
.L_x_4860:
[----:B------:R2:W-:Y:S02]  /*bde0*/  STS.128 [R169+0x7000], RZ ;  /* 0x007000ffa9007388 */ /* 0x0005e40000000c00 */
.L_x_4859:
[----:B------:R-:W-:Y:S05]  /*bdf0*/  BSYNC.RECONVERGENT B0 ;  /* 0x0000000000007941 */ /* 0x000fea0003800200 */
.L_x_4858:
        /* <DEDUP_REMOVED lines=15> */
.L_x_4863:
[----:B------:R2:W-:Y:S02]  /*bef0*/  STS.128 [R169+0x7800], RZ ;  /* 0x007800ffa9007388 */ /* 0x0005e40000000c00 */
.L_x_4862:
[----:B------:R-:W-:Y:S05]  /*bf00*/  BSYNC.RECONVERGENT B0 ;  /* 0x0000000000007941 */ /* 0x000fea0003800200 */
.L_x_4861:
        /* <DEDUP_REMOVED lines=18> */
.L_x_4866:
[----:B------:R2:W-:Y:S02]  /*c030*/  STS.128 [R169+0x8000], RZ ;  /* 0x008000ffa9007388 */ /* 0x0005e40000000c00 */
.L_x_4865:
[----:B------:R-:W-:Y:S05]  /*c040*/  BSYNC.RECONVERGENT B0 ;  /* 0x0000000000007941 */ /* 0x000fea0003800200 */
.L_x_4864:
        /* <DEDUP_REMOVED lines=15> */
.L_x_4869:
[----:B------:R2:W-:Y:S02]  /*c140*/  STS.128 [R169+0x8800], RZ ;  /* 0x008800ffa9007388 */ /* 0x0005e40000000c00 */
.L_x_4868:
[----:B------:R-:W-:Y:S05]  /*c150*/  BSYNC.RECONVERGENT B0 ;  /* 0x0000000000007941 */ /* 0x000fea0003800200 */
.L_x_4867:
        /* <DEDUP_REMOVED lines=18> */
.L_x_4872:
[----:B------:R2:W-:Y:S02]  /*c280*/  STS.128 [R169+0x9000], RZ ;  /* 0x009000ffa9007388 */ /* 0x0005e40000000c00 */
.L_x_4871:
[----:B------:R-:W-:Y:S05]  /*c290*/  BSYNC.RECONVERGENT B0 ;  /* 0x0000000000007941 */ /* 0x000fea0003800200 */
.L_x_4870:
[----:B------:R-:W-:Y:S01]  /*c2a0*/  ISETP.GE.AND P0, PT, R128, R3, PT ;  /* 0x000000038000720c */ /* 0x000fe20003f06270 */
[----:B------:R-:W-:Y:S01]  /*c2b0*/  BSSY.RECONVERGENT B0, `(.L_x_4873) ;  /* 0x0000011000007945 */ /* 0x000fe20003800200 */
[----:B------:R-:W-:-:S11]  /*c2c0*/  IADD3 R155, PT, PT, R61, R10, RZ ;  /* 0x0000000a3d9b7210 */ /* 0x000fd60007ffe0ff */
        /* <DEDUP_REMOVED lines=14> */
.L_x_4875:
[----:B------:R2:W-:Y:S02]  /*c3b0*/  STS.128 [R169+0x9800], RZ ;  /* 0x009800ffa9007388 */ /* 0x0005e40000000c00 */
.L_x_4874:
[----:B------:R-:W-:Y:S05]  /*c3c0*/  BSYNC.RECONVERGENT B0 ;  /* 0x0000000000007941 */ /* 0x000fea0003800200 */
.L_x_4873:
[----:B------:R-:W-:Y:S01]  /*c3d0*/  LOP3.LUT R3, R69, 0x8, R64, 0x78, !PT ;  /* 0x0000000845037812 */ /* 0x000fe200078e7840 */
[----:B------:R-:W-:Y:S01]  /*c3e0*/  IMAD.MOV.U32 R52, RZ, RZ, 0x40 ;  /* 0x00000040ff347424 */ /* 0x000fe200078e00ff */
[----:B------:R-:W-:Y:S01]  /*c3f0*/  LOP3.LUT R154, R154, 0x400, RZ, 0xc0, !PT ;  /* 0x000004009a9a7812 */ /* 0x000fe200078ec0ff */
[----:B------:R-:W0:Y:S01]  /*c400*/  LDGDEPBAR ;  /* 0x00000000000079af */ /* 0x000e220000000000 */
[----:B------:R-:W-:Y:S02]  /*c410*/  LEA R155, R155, UR5, 0x1 ;  /* 0x000000059b9b7c11 */ /* 0x000fe4000f8e08ff */
[----:B------:R-:W-:Y:S01]  /*c420*/  R2P PR, R64, 0x6 ;  /* 0x0000000640007804 */ /* 0x000fe20000000000 */
[----:B------:R-:W-:Y:S01]  /*c430*/  IMAD R154, R3, 0x2, R154 ;  /* 0x00000002039a7824 */ /* 0x000fe200078e029a */
[----:B------:R-:W-:Y:S01]  /*c440*/  ISETP.NE.AND P0, PT, R54, 0x1, PT ;  /* 0x000000013600780c */ /* 0x000fe20003f05270 */
[----:B------:R-:W-:Y:S01]  /*c450*/  LDSM.16.M88.4 R104, [R155] ;  /* 0x000000009b68783b */ /* 0x000fe20000000200 */
[----:B------:R-:W-:Y:S01]  /*c460*/  IMAD.MOV.U32 R3, RZ, RZ, 0x20 ;  /* 0x00000020ff037424 */ /* 0x000fe200078e00ff */
[----:B------:R-:W-:Y:S01]  /*c470*/  LOP3.LUT R60, R60, 0xfffffffd, RZ, 0xc0, !PT ;  /* 0xfffffffd3c3c7812 */ /* 0x000fe200078ec0ff */
[----:B------:R-:W-:Y:S01]  /*c480*/  VIADD R0, R154, UR5 ;  /* 0x000000059a007c36 */ /* 0x000fe20008000000 */
[----:B------:R-:W3:Y:S02]  /*c490*/  LDSM.16.M88.4 R48, [R154+UR5+0x2000] ;  /* 0x002000059a30783b */ /* 0x000ee40008000200 */
[----:B------:R-:W-:-:S02]  /*c4a0*/  SEL R3, R3, 0xffffffe0, !P1 ;  /* 0xffffffe003037807 */ /* 0x000fc40004800000 */
[----:B------:R-:W4:Y:S03]  /*c4b0*/  LDSM.16.M88.4 R40, [R154+UR5+0x2800] ;  /* 0x002800059a28783b */ /* 0x000f260008000200 */
[--C-:B------:R-:W-:Y:S01]  /*c4c0*/  IMAD.IADD R153, R155, 0x1, R3.reuse ;  /* 0x000000019b997824 */ /* 0x100fe200078e0203 */
[----:B------:R-:W-:Y:S01]  /*c4d0*/  LDSM.16.M88.4 R32, [R154+UR5+0x3000] ;  /* 0x003000059a20783b */ /* 0x000fe20008000200 */
[----:B------:R-:W-:Y:S01]  /*c4e0*/  IMAD.IADD R149, R0, 0x1, R3 ;  /* 0x0000000100957824 */ /* 0x000fe200078e0203 */
[----:B------:R-:W-:Y:S02]  /*c4f0*/  @P0 LOP3.LUT R60, R60, 0x2, RZ, 0xfc, !PT ;  /* 0x000000023c3c0812 */ /* 0x000fe400078efcff */
[----:B------:R-:W-:Y:S04]  /*c500*/  LDSM.16.M88.4 R84, [R153] ;  /* 0x000000009954783b */ /* 0x000fe80000000200 */
[----:B------:R-:W1:Y:S04]  /*c510*/  LDSM.16.M88.4 R68, [R149+0x2000] ;  /* 0x002000009544783b */ /* 0x000e680000000200 */
[----:B------:R-:W1:Y:S04]  /*c520*/  LDSM.16.M88.4 R64, [R149+0x2800] ;  /* 0x002800009540783b */ /* 0x000e680000000200 */
[----:B------:R-:W1:Y:S04]  /*c530*/  LDSM.16.M88.4 R24, [R154+UR5+0x3800] ;  /* 0x003800059a18783b */ /* 0x000e680008000200 */
[----:B--2---:R-:W2:Y:S04]  /*c540*/  LDSM.16.M88.4 R8, [R154+UR5+0x4800] ;  /* 0x004800059a08783b */ /* 0x004ea80008000200 */
[----:B-----5:R-:W2:Y:S04]  /*c550*/  LDSM.16.M88.4 R4, [R149+0x3000] ;  /* 0x003000009504783b */ /* 0x020ea80000000200 */
[----:B------:R-:W2:Y:S01]  /*c560*/  LDSM.16.M88.4 R16, [R154+UR5+0x4000] ;  /* 0x004000059a10783b */ /* 0x000ea20008000200 */
[C---:B---3--:R-:W-:Y:S03]  /*c570*/  HMMA.16816.F32.BF16 R56, R104.reuse, R48, RZ ;  /* 0x000000306838723c */ /* 0x048fe600000418ff */
[----:B------:R-:W3:Y:S04]  /*c580*/  LDSM.16.M88.4 R112, [R154+UR5+0x5000] ;  /* 0x005000059a70783b */ /* 0x000ee80008000200 */
[----:B------:R-:W3:Y:S01]  /*c590*/  LDSM.16.M88.4 R72, [R154+UR5+0x5800] ;  /* 0x005800059a48783b */ /* 0x000ee20008000200 */
[C---:B----4-:R-:W-:Y:S03]  /*c5a0*/  HMMA.16816.F32.BF16 R44, R104.reuse, R40, RZ ;  /* 0x00000028682c723c */ /* 0x050fe600000418ff */
[----:B------:R-:W-:Y:S04]  /*c5b0*/  LDSM.16.M88.4 R96, [R149+0x4000] ;  /* 0x004000009560783b */ /* 0x000fe80000000200 */
[----:B------:R-:W-:Y:S01]  /*c5c0*/  LDSM.16.M88.4 R92, [R149+0x5000] ;  /* 0x00500000955c783b */ /* 0x000fe20000000200 */
[C---:B------:R-:W-:Y:S03]  /*c5d0*/  HMMA.16816.F32.BF16 R48, R104.reuse, R50, RZ ;  /* 0x000000326830723c */ /* 0x040fe600000418ff */
[----:B------:R-:W-:Y:S05]  /*c5e0*/  LDSM.16.M88.4 R88, [R149+0x5800] ;  /* 0x005800009558783b */ /* 0x000fea0000000200 */
[----:B------:R-:W-:Y:S08]  /*c5f0*/  HMMA.16816.F32.BF16 R40, R104, R42, RZ ;  /* 0x0000002a6828723c */ /* 0x000ff000000418ff */
[C---:B-1----:R-:W-:Y:S08]  /*c600*/  HMMA.16816.F32.BF16 R56, R84.reuse, R68, R56 ;  /* 0x000000445438723c */ /* 0x042ff00000041838 */
[C---:B------:R-:W-:Y:S01]  /*c610*/  HMMA.16816.F32.BF16 R48, R84.reuse, R70, R48 ;  /* 0x000000465430723c */ /* 0x040fe20000041830 */
[----:B------:R-:W1:Y:S07]  /*c620*/  LDSM.16.M88.4 R68, [R149+0x3800] ;  /* 0x003800009544783b */ /* 0x000e6e0000000200 */
[C---:B------:R-:W-:Y:S08]  /*c630*/  HMMA.16816.F32.BF16 R44, R84.reuse, R64, R44 ;  /* 0x00000040542c723c */ /* 0x040ff0000004182c */
[----:B------:R-:W-:Y:S01]  /*c640*/  HMMA.16816.F32.BF16 R40, R84, R66, R40 ;  /* 0x000000425428723c */ /* 0x000fe20000041828 */
[----:B------:R-:W4:Y:S07]  /*c650*/  LDSM.16.M88.4 R64, [R149+0x4800] ;  /* 0x004800009540783b */ /* 0x000f2e0000000200 */
[C---:B------:R-:W-:Y:S08]  /*c660*/  HMMA.16816.F32.BF16 R36, R104.reuse, R32, RZ ;  /* 0x000000206824723c */ /* 0x040ff000000418ff */
[C---:B------:R-:W-:Y:S08]  /*c670*/  HMMA.16816.F32.BF16 R28, R104.reuse, R24, RZ ;  /* 0x00000018681c723c */ /* 0x040ff000000418ff */
[C---:B--2---:R-:W-:Y:S08]  /*c680*/  HMMA.16816.F32.BF16 R12, R104.reuse, R8, RZ ;  /* 0x00000008680c723c */ /* 0x044ff000000418ff */
[C---:B------:R-:W-:Y:S08]  /*c690*/  HMMA.16816.F32.BF16 R24, R104.reuse, R26, RZ ;  /* 0x0000001a6818723c */ /* 0x040ff000000418ff */
[----:B------:R-:W-:Y:S08]  /*c6a0*/  HMMA.16816.F32.BF16 R8, R104, R10, RZ ;  /* 0x0000000a6808723c */ /* 0x000ff000000418ff */
[----:B------:R-:W-:Y:S01]  /*c6b0*/  HMMA.16816.F32.BF16 R36, R84, R4, R36 ;  /* 0x000000045424723c */ /* 0x000fe20000041824 */
[----:B------:R-:W-:-:S02]  /*c6c0*/  SEL R4, R52, 0xffffffc0, !P2 ;  /* 0xffffffc034047807 */ /* 0x000fc40005000000 */
[C---:B------:R-:W-:Y:S02]  /*c6d0*/  VIMNMX R52, PT, PT, R138.reuse, R63, PT ;  /* 0x0000003f8a347248 */ /* 0x040fe40003fe0100 */
[----:B------:R-:W-:Y:S01]  /*c6e0*/  VIADDMNMX R63, R138, 0x8, R63, PT ;  /* 0x000000088a3f7846 */ /* 0x000fe2000380013f */
[--C-:B------:R-:W-:Y:S02]  /*c6f0*/  IMAD.IADD R152, R155, 0x1, R4.reuse ;  /* 0x000000019b987824 */ /* 0x100fe400078e0204 */
[----:B------:R-:W-:Y:S01]  /*c700*/  IMAD.IADD R148, R0, 0x1, R4 ;  /* 0x0000000100947824 */ /* 0x000fe200078e0204 */
[C---:B------:R-:W-:Y:S01]  /*c710*/  HMMA.16816.F32.BF16 R20, R104.reuse, R16, RZ ;  /* 0x000000106814723c */ /* 0x040fe200000418ff */
[C---:B------:R-:W-:Y:S01]  /*c720*/  IMAD.IADD R151, R3.reuse, 0x1, R152 ;  /* 0x0000000103977824 */ /* 0x040fe200078e0298 */
[----:B------:R-:W-:Y:S01]  /*c730*/  LDSM.16.M88.4 R128, [R152] ;  /* 0x000000009880783b */ /* 0x000fe20000000200 */
[----:B------:R-:W-:Y:S02]  /*c740*/  IMAD.IADD R147, R3, 0x1, R148 ;  /* 0x0000000103937824 */ /* 0x000fe400078e0294 */
[----:B------:R-:W-:Y:S01]  /*c750*/  IMAD.IADD R0, R62, 0x1, R53 ;  /* 0x000000013e007824 */ /* 0x000fe200078e0235 */
[----:B------:R-:W2:Y:S02]  /*c760*/  LDSM.16.M88.4 R80, [R148+0x2000] ;  /* 0x002000009450783b */ /* 0x000ea40000000200 */
[C---:B---3--:R-:W-:Y:S02]  /*c770*/  HMMA.16816.F32.BF16 R116, R104.reuse, R112, RZ ;  /* 0x000000706874723c */ /* 0x048fe400000418ff */
[----:B------:R-:W3:Y:S04]  /*c780*/  LDSM.16.M88.4 R76, [R148+0x2800] ;  /* 0x00280000944c783b */ /* 0x000ee80000000200 */
[----:B------:R-:W-:Y:S02]  /*c790*/  LDSM.16.M88.4 R132, [R148+0x4800] ;  /* 0x004800009484783b */ /* 0x000fe40000000200 */
[C---:B------:R-:W-:Y:S02]  /*c7a0*/  HMMA.16816.F32.BF16 R32, R104.reuse, R34, RZ ;  /* 0x000000226820723c */ /* 0x040fe400000418ff */
[----:B------:R-:W-:Y:S04]  /*c7b0*/  LDSM.16.M88.4 R124, [R148+0x5000] ;  /* 0x00500000947c783b */ /* 0x000fe80000000200 */
[----:B------:R-:W-:Y:S02]  /*c7c0*/  LDSM.16.M88.4 R120, [R148+0x5800] ;  /* 0x005800009478783b */ /* 0x000fe40000000200 */
[C---:B------:R-:W-:Y:S08]  /*c7d0*/  HMMA.16816.F32.BF16 R16, R104.reuse, R18, RZ ;  /* 0x000000126810723c */ /* 0x040ff000000418ff */
[C---:B------:R-:W-:Y:S08]  /*c7e0*/  HMMA.16816.F32.BF16 R112, R104.reuse, R114, RZ ;  /* 0x000000726870723c */ /* 0x040ff000000418ff */
[C---:B------:R-:W-:Y:S08]  /*c7f0*/  HMMA.16816.F32.BF16 R108, R104.reuse, R72, RZ ;  /* 0x00000048686c723c */ /* 0x040ff000000418ff */
[----:B------:R-:W-:Y:S01]  /*c800*/  HMMA.16816.F32.BF16 R104, R104, R74, RZ ;  /* 0x0000004a6868723c */ /* 0x000fe200000418ff */
[----:B------:R-:W3:Y:S07]  /*c810*/  LDSM.16.M88.4 R72, [R148+0x3000] ;  /* 0x003000009448783b */ /* 0x000eee0000000200 */
[C---:B-1----:R-:W-:Y:S08]  /*c820*/  HMMA.16816.F32.BF16 R28, R84.reuse, R68, R28 ;  /* 0x00000044541c723c */ /* 0x042ff0000004181c */
[C---:B------:R-:W-:Y:S01]  /*c830*/  HMMA.16816.F32.BF16 R24, R84.reuse, R70, R24 ;  /* 0x000000465418723c */ /* 0x040fe20000041818 */
[----:B------:R-:W1:Y:S07]  /*c840*/  LDSM.16.M88.4 R68, [R148+0x3800] ;  /* 0x003800009444783b */ /* 0x000e6e0000000200 */
[C---:B----4-:R-:W-:Y:S08]  /*c850*/  HMMA.16816.F32.BF16 R12, R84.reuse, R64, R12 ;  /* 0x00000040540c723c */ /* 0x050ff0000004180c */
[C---:B------:R-:W-:Y:S01]  /*c860*/  HMMA.16816.F32.BF16 R8, R84.reuse, R66, R8 ;  /* 0x000000425408723c */ /* 0x040fe20000041808 */
[----:B------:R-:W4:Y:S07]  /*c870*/  LDSM.16.M88.4 R64, [R148+0x4000] ;  /* 0x004000009440783b */ /* 0x000f2e0000000200 */
[C---:B------:R-:W-:Y:S08]  /*c880*/  HMMA.16816.F32.BF16 R32, R84.reuse, R6, R32 ;  /* 0x000000065420723c */ /* 0x040ff00000041820 */
[C---:B------:R-:W-:Y:S08]  /*c890*/  HMMA.16816.F32.BF16 R20, R84.reuse, R96, R20 ;  /* 0x000000605414723c */ /* 0x040ff00000041814 */
[C---:B------:R-:W-:Y:S01]  /*c8a0*/  HMMA.16816.F32.BF16 R16, R84.reuse, R98, R16 ;  /* 0x000000625410723c */ /* 0x040fe20000041810 */
[----:B------:R-:W-:Y:S07]  /*c8b0*/  LDSM.16.M88.4 R96, [R151] ;  /* 0x000000009760783b */ /* 0x000fee0000000200 */
[C---:B------:R-:W-:Y:S08]  /*c8c0*/  HMMA.16816.F32.BF16 R116, R84.reuse, R92, R116 ;  /* 0x0000005c5474723c */ /* 0x040ff00000041874 */
[C---:B------:R-:W-:Y:S01]  /*c8d0*/  HMMA.16816.F32.BF16 R112, R84.reuse, R94, R112 ;  /* 0x0000005e5470723c */ /* 0x040fe20000041870 */
[----:B------:R-:W4:Y:S07]  /*c8e0*/  LDSM.16.M88.4 R92, [R147+0x2000] ;  /* 0x00200000935c783b */ /* 0x000f2e0000000200 */
[C---:B------:R-:W-:Y:S08]  /*c8f0*/  HMMA.16816.F32.BF16 R108, R84.reuse, R88, R108 ;  /* 0x00000058546c723c */ /* 0x040ff0000004186c */
[----:B------:R-:W-:Y:S01]  /*c900*/  HMMA.16816.F32.BF16 R104, R84, R90, R104 ;  /* 0x0000005a5468723c */ /* 0x000fe20000041868 */
[----:B------:R-:W4:Y:S04]  /*c910*/  LDSM.16.M88.4 R88, [R147+0x2800] ;  /* 0x002800009358783b */ /* 0x000f280000000200 */
[----:B------:R-:W4:Y:S03]  /*c920*/  LDSM.16.M88.4 R84, [R147+0x3000] ;  /* 0x003000009354783b */ /* 0x000f260000000200 */
[C---:B--2---:R-:W-:Y:S08]  /*c930*/  HMMA.16816.F32.BF16 R56, R128.reuse, R80, R56 ;  /* 0x000000508038723c */ /* 0x044ff00000041838 */
[C---:B------:R-:W-:Y:S01]  /*c940*/  HMMA.16816.F32.BF16 R48, R128.reuse, R82, R48 ;  /* 0x000000528030723c */ /* 0x040fe20000041830 */
[----:B------:R-:W2:Y:S07]  /*c950*/  LDSM.16.M88.4 R80, [R147+0x3800] ;  /* 0x003800009350783b */ /* 0x000eae0000000200 */
[C---:B---3--:R-:W-:Y:S08]  /*c960*/  HMMA.16816.F32.BF16 R44, R128.reuse, R76, R44 ;  /* 0x0000004c802c723c */ /* 0x048ff0000004182c */
[C---:B------:R-:W-:Y:S01]  /*c970*/  HMMA.16816.F32.BF16 R40, R128.reuse, R78, R40 ;  /* 0x0000004e8028723c */ /* 0x040fe20000041828 */
[----:B------:R-:W3:Y:S07]  /*c980*/  LDSM.16.M88.4 R76, [R147+0x4000] ;  /* 0x00400000934c783b */ /* 0x000eee0000000200 */
[C---:B------:R-:W-:Y:S08]  /*c990*/  HMMA.16816.F32.BF16 R36, R128.reuse, R72, R36 ;  /* 0x000000488024723c */ /* 0x040ff00000041824 */
[C---:B------:R-:W-:Y:S01]  /*c9a0*/  HMMA.16816.F32.BF16 R32, R128.reuse, R74, R32 ;  /* 0x0000004a8020723c */ /* 0x040fe20000041820 */
[----:B------:R-:W3:Y:S07]  /*c9b0*/  LDSM.16.M88.4 R72, [R147+0x4800] ;  /* 0x004800009348783b */ /* 0x000eee0000000200 */
[C---:B-1----:R-:W-:Y:S08]  /*c9c0*/  HMMA.16816.F32.BF16 R28, R128.reuse, R68, R28 ;  /* 0x00000044801c723c */ /* 0x042ff0000004181c */
[C---:B------:R-:W-:Y:S01]  /*c9d0*/  HMMA.16816.F32.BF16 R24, R128.reuse, R70, R24 ;  /* 0x000000468018723c */ /* 0x040fe20000041818 */
[----:B------:R-:W1:Y:S07]  /*c9e0*/  LDSM.16.M88.4 R68, [R147+0x5000] ;  /* 0x005000009344783b */ /* 0x000e6e0000000200 */
[C---:B----4-:R-:W-:Y:S08]  /*c9f0*/  HMMA.16816.F32.BF16 R20, R128.reuse, R64, R20 ;  /* 0x000000408014723c */ /* 0x050ff00000041814 */
[----:B------:R-:W-:Y:S01]  /*ca00*/  HMMA.16816.F32.BF16 R16, R128, R66, R16 ;  /* 0x000000428010723c */ /* 0x000fe20000041810 */
[----:B------:R-:W4:Y:S01]  /*ca10*/  LDSM.16.M88.4 R64, [R147+0x5800] ;  /* 0x005800009340783b */ /* 0x000f220000000200 */
[----:B------:R-:W-:-:S06]  /*ca20*/  DEPBAR.LE SB0, 0x0 ;  /* 0x000080000000791a */ /* 0x000fcc0000000000 */
        /* <DEDUP_REMOVED lines=16> */
[C---:B------:R-:W-:Y:S08]  /*cb30*/  HMMA.16816.F32.BF16 R12, R96.reuse, R72, R12 ;  /* 0x00000048600c723c */ /* 0x040ff0000004180c */
[C---:B------:R-:W-:Y:S08]  /*cb40*/  HMMA.16816.F32.BF16 R8, R96.reuse, R74, R8 ;  /* 0x0000004a6008723c */ /* 0x040ff00000041808 */
[C---:B-1----:R-:W-:Y:S08]  /*cb50*/  HMMA.16816.F32.BF16 R116, R96.reuse, R68, R116 ;  /* 0x000000446074723c */ /* 0x042ff00000041874 */
[C---:B------:R-:W-:Y:S08]  /*cb60*/  HMMA.16816.F32.BF16 R112, R96.reuse, R70, R112 ;  /* 0x000000466070723c */ /* 0x040ff00000041870 */
[C---:B----4-:R-:W-:Y:S08]  /*cb70*/  HMMA.16816.F32.BF16 R108, R96.reuse, R64, R108 ;  /* 0x00000040606c723c */ /* 0x050ff0000004186c */
[----:B------:R-:W-:Y:S01]  /*cb80*/  HMMA.16816.F32.BF16 R104, R96, R66, R104 ;  /* 0x000000426068723c */ /* 0x000fe20000041868 */
[----:B------:R-:W-:Y:S06]  /*cb90*/  BAR.SYNC.DEFER_BLOCKING 0x0 ;  /* 0x0000000000007b1d */ /* 0x000fec0000010000 */
[----:B------:R-:W-:-:S13]  /*cba0*/  @!P0 BRA `(.L_x_4876) ;  /* 0x0000000800108947 */ /* 0x000fda0003800000 */
[----:B------:R-:W-:-:S04]  /*cbb0*/  UISETP.NE.U32.AND UP0, UPT, UR12, URZ, UPT ;  /* 0x000000ff0c00728c */ /* 0x000fc8000bf05070 */
[----:B------:R-:W-:-:S09]  /*cbc0*/  UISETP.NE.AND.EX UP0, UPT, UR13, URZ, UPT, UP0 ;  /* 0x000000ff0d00728c */ /* 0x000fd2000bf05300 */
[----:B------:R-:W-:Y:S05]  /*cbd0*/  BRA.U UP0, `(.L_x_4877) ;  /* 0x0000000100247547 */ /* 0x000fea000b800000 */
[----:B------:R-:W1:Y:S01]  /*cbe0*/  LDCU UR10, c[0x0][0x3b8] ;  /* 0x00007700ff0a77ac */ /* 0x000e620008000800 */
[----:B------:R-:W-:Y:S02]  /*cbf0*/  UMOV UR8, URZ ;  /* 0x000000ff00087c82 */ /* 0x000fe40008000000 */
[----:B------:R-:W-:Y:S01]  /*cc00*/  IADD3 R5, P0, PT, RZ, -UR8, RZ ;  /* 0x80000008ff057c10 */ /* 0x000fe2000ff1e0ff */
[----:B-1----:R-:W-:-:S06]  /*cc10*/  USHF.L.U32 UR4, UR10, 0x7, URZ ;  /* 0x000000070a047899 */ /* 0x002fcc00080006ff */
[----:B------:R-:W-:-:S05]  /*cc20*/  IMAD.X R6, RZ, RZ, ~UR4, P0 ;  /* 0x80000004ff067e24 */ /* 0x000fca00080e06ff */
[----:B------:R-:W-:-:S04]  /*cc30*/  SHF.R.S64 R5, R5, 0x1f, R6 ;  /* 0x0000001f05057819 */ /* 0x000fc80000001006 */
[----:B------:R-:W-:-:S04]  /*cc40*/  IADD3 R160, P0, PT, R5, R160, RZ ;  /* 0x000000a005a07210 */ /* 0x000fc80007f1e0ff */
[----:B------:R-:W-:Y:S01]  /*cc50*/  LEA.HI.X.SX32 R161, R6, R161, 0x1, P0 ;  /* 0x000000a106a17211 */ /* 0x000fe200000f0eff */
[----:B------:R-:W-:Y:S08]  /*cc60*/  BRA `(.L_x_4878) ;  /* 0x0000000000f07947 */ /* 0x000ff00003800000 */
.L_x_4877:
[----:B------:R-:W1:Y:S01]  /*cc70*/  LDC R7, c[0x0][0x4f0] ;  /* 0x00013c00ff077b82 */ /* 0x000e620000000800 */
[----:B------:R-:W-:Y:S01]  /*cc80*/  IADD3 R68, PT, PT, R55, -0x100, RZ ;  /* 0xffffff0037447810 */ /* 0x000fe20007ffe0ff */
[----:B------:R-:W2:Y:S01]  /*cc90*/  LDCU.64 UR10, c[0x0][0x3b8] ;  /* 0x00007700ff0a77ac */ /* 0x000ea20008000a00 */
[----:B------:R-:W-:Y:S02]  /*cca0*/  IABS R65, R62 ;  /* 0x0000003e00417213 */ /* 0x000fe40000000000 */
[----:B------:R-:W-:Y:S01]  /*ccb0*/  IABS R64, R68 ;  /* 0x0000004400407213 */ /* 0x000fe20000000000 */
[----:B------:R-:W3:Y:S01]  /*ccc0*/  LDCU.64 UR8, c[0x0][0x3a0] ;  /* 0x00007400ff0877ac */ /* 0x000ee20008000a00 */
        /* <DEDUP_REMOVED lines=54> */
.L_x_4878:
[----:B------:R-:W1:Y:S01]  /*d030*/  LDCU UR4, c[0x0][0x3bc] ;  /* 0x00007780ff0477ac */ /* 0x000e620008000800 */
[----:B------:R-:W-:Y:S01]  /*d040*/  IADD3 R6, P1, PT, R137, R160, RZ ;  /* 0x000000a089067210 */ /* 0x000fe20007f3e0ff */
[----:B------:R-:W2:Y:S04]  /*d050*/  LDCU UR8, c[0x0][0x440] ;  /* 0x00008800ff0877ac */ /* 0x000ea80008000800 */
[----:B------:R-:W-:Y:S01]  /*d060*/  IMAD.X R7, R2, 0x1, R161, P1 ;  /* 0x0000000102077824 */ /* 0x000fe200008e06a1 */
[----:B------:R-:W-:-:S06]  /*d070*/  USHF.L.U32 UR9, UR10, 0x5, URZ ;  /* 0x000000050a097899 */ /* 0x000fcc00080006ff */
[----:B------:R-:W-:Y:S01]  /*d080*/  IADD3 R70, P1, PT, R6, UR9, RZ ;  /* 0x0000000906467c10 */ /* 0x000fe2000ff3e0ff */
[----:B-1----:R-:W-:Y:S01]  /*d090*/  USHF.L.U64.HI UR4, UR10, 0x5, UR4 ;  /* 0x000000050a047899 */ /* 0x002fe20008010204 */
[----:B--2---:R-:W-:-:S05]  /*d0a0*/  ISETP.GE.AND P0, PT, R100, UR8, PT ;  /* 0x0000000864007c0c */ /* 0x004fca000bf06270 */
[----:B------:R-:W-:Y:S02]  /*d0b0*/  IADD3.X R71, PT, PT, R7, UR4, RZ, P1, !PT ;  /* 0x0000000407477c10 */ /* 0x000fe40008ffe4ff */
[----:B------:R-:W-:-:S04]  /*d0c0*/  IADD3 R68, P1, PT, R70, UR9, RZ ;  /* 0x0000000946447c10 */ /* 0x000fc8000ff3e0ff */
[----:B------:R-:W-:Y:S02]  /*d0d0*/  IADD3.X R69, PT, PT, R71, UR4, RZ, P1, !PT ;  /* 0x0000000447457c10 */ /* 0x000fe40008ffe4ff */
[----:B------:R-:W-:Y:S01]  /*d0e0*/  IADD3 R66, P1, PT, R68, UR9, RZ ;  /* 0x0000000944427c10 */ /* 0x000fe2000ff3e0ff */
[----:B------:R-:W-:Y:S01]  /*d0f0*/  @!PT LDS RZ, [RZ] ;  /* 0x00000000fffff984 */ /* 0x000fe20000000800 */
[----:B------:R-:W-:Y:S01]  /*d100*/  @!PT LDS RZ, [RZ] ;  /* 0x00000000fffff984 */ /* 0x000fe20000000800 */
[----:B------:R-:W-:Y:S01]  /*d110*/  @!PT LDS RZ, [RZ] ;  /* 0x00000000fffff984 */ /* 0x000fe20000000800 */
[----:B------:R1:W-:Y:S03]  /*d120*/  @!P0 LDGSTS.E.BYPASS.LTC128B.128 [R169+0x2000], desc[UR6][R160.64] ;  /* 0x02000000a0a98fae */ /* 0x0003e6000b981a06 */
[----:B------:R-:W-:Y:S02]  /*d130*/  IADD3.X R67, PT, PT, R69, UR4, RZ, P1, !PT ;  /* 0x0000000445437c10 */ /* 0x000fe40008ffe4ff */
[----:B------:R-:W-:Y:S01]  /*d140*/  IADD3 R64, P1, PT, R66, UR9, RZ ;  /* 0x0000000942407c10 */ /* 0x000fe2000ff3e0ff */
[----:B------:R1:W-:Y:S03]  /*d150*/  @P0 STS.128 [R169+0x2000], RZ ;  /* 0x002000ffa9000388 */ /* 0x0003e60000000c00 */
[----:B------:R-:W-:Y:S01]  /*d160*/  IADD3.X R65, PT, PT, R67, UR4, RZ, P1, !PT ;  /* 0x0000000443417c10 */ /* 0x000fe20008ffe4ff */
[----:B------:R-:W-:Y:S01]  /*d170*/  @!PT LDS RZ, [RZ] ;  /* 0x00000000fffff984 */ /* 0x000fe20000000800 */
[----:B------:R-:W-:Y:S01]  /*d180*/  @!PT LDS RZ, [RZ] ;  /* 0x00000000fffff984 */ /* 0x000fe20000000800 */
[----:B------:R-:W-:Y:S01]  /*d190*/  @!PT LDS RZ, [RZ] ;  /* 0x00000000fffff984 */ /* 0x000fe20000000800 */
[----:B------:R1:W-:Y:S01]  /*d1a0*/  @!P0 LDGSTS.E.BYPASS.LTC128B.128 [R169+0x2800], desc[UR6][R6.64] ;  /* 0x0280000006a98fae */ /* 0x0003e2000b981a06 */
[----:B------:R-:W-:-:S03]  /*d1b0*/  IADD3 R72, P1, PT, R64, UR9, RZ ;  /* 0x0000000940487c10 */ /* 0x000fc6000ff3e0ff */
[----:B------:R1:W-:Y:S01]  /*d1c0*/  @P0 STS.128 [R169+0x2800], RZ ;  /* 0x002800ffa9000388 */ /* 0x0003e20000000c00 */
[----:B------:R-:W-:Y:S02]  /*d1d0*/  IADD3.X R73, PT, PT, R65, UR4, RZ, P1, !PT ;  /* 0x0000000441497c10 */ /* 0x000fe40008ffe4ff */
[----:B------:R-:W-:Y:S01]  /*d1e0*/  @!P0 IADD3 R74, P1, PT, R72, UR9, RZ ;  /* 0x00000009484a8c10 */ /* 0x000fe2000ff3e0ff */
[----:B------:R-:W-:Y:S01]  /*d1f0*/  @!PT LDS RZ, [RZ] ;  /* 0x00000000fffff984 */ /* 0x000fe20000000800 */
[----:B------:R-:W-:Y:S01]  /*d200*/  @!PT LDS RZ, [RZ] ;  /* 0x00000000fffff984 */ /* 0x000fe20000000800 */
[----:B------:R-:W-:Y:S01]  /*d210*/  @!PT LDS RZ, [RZ] ;  /* 0x00000000fffff984 */ /* 0x000fe20000000800 */
[----:B------:R1:W-:Y:S03]  /*d220*/  @!P0 LDGSTS.E.BYPASS.LTC128B.128 [R169+0x3000], desc[UR6][R70.64] ;  /* 0x0300000046a98fae */ /* 0x0003e6000b981a06 */
[----:B------:R-:W-:Y:S01]  /*d230*/  @!P0 IADD3.X R75, PT, PT, R73, UR4, RZ, P1, !PT ;  /* 0x00000004494b8c10 */ /* 0x000fe20008ffe4ff */
        /* <DEDUP_REMOVED lines=27> */
.L_x_4876:
[----:B------:R-:W-:Y:S01]  /*d3f0*/  VIADD R2, R0, 0x1 ;  /* 0x0000000100027836 */ /* 0x000fe20000000000 */
[----:B------:R-:W-:Y:S01]  /*d400*/  LOP3.LUT R60, R60, 0xfffffffe, RZ, 0xc0, !PT ;  /* 0xfffffffe3c3c7812 */ /* 0x000fe200078ec0ff */
[C---:B------:R-:W-:Y:S01]  /*d410*/  VIADD R5, R0.reuse, 0x8 ;  /* 0x0000000800057836 */ /* 0x040fe20000000000 */
[----:B------:R-:W2:Y:S01]  /*d420*/  LDCU UR4, c[0x0][0x45c] ;  /* 0x00008b80ff0477ac */ /* 0x000ea20008000800 */
[----:B-1----:R-:W-:Y:S01]  /*d430*/  VIADD R6, R0, 0x18 ;  /* 0x0000001800067836 */ /* 0x002fe20000000000 */
[-C--:B------:R-:W-:Y:S01]  /*d440*/  ISETP.GE.AND P5, PT, R2, R52.reuse, PT ;  /* 0x000000340200720c */ /* 0x080fe20003fa6270 */
[----:B------:R-:W-:Y:S01]  /*d450*/  IMAD.IADD R150, R136, 0x1, R61 ;  /* 0x0000000188967824 */ /* 0x000fe200078e023d */
[-C--:B------:R-:W-:Y:S01]  /*d460*/  ISETP.GE.AND P6, PT, R2, R63.reuse, PT ;  /* 0x0000003f0200720c */ /* 0x080fe20003fc6270 */
[C---:B------:R-:W-:Y:S01]  /*d470*/  VIADD R2, R0.reuse, 0x9 ;  /* 0x0000000900027836 */ /* 0x040fe20000000000 */
[CC--:B------:R-:W-:Y:S02]  /*d480*/  ISETP.GE.AND P1, PT, R5.reuse, R52.reuse, PT ;  /* 0x000000340500720c */ /* 0x0c0fe40003f26270 */
[----:B------:R-:W-:Y:S01]  /*d490*/  ISETP.GE.AND P0, PT, R5, R63, PT ;  /* 0x0000003f0500720c */ /* 0x000fe20003f06270 */
[----:B------:R-:W-:Y:S01]  /*d4a0*/  VIADD R5, R0, 0x10 ;  /* 0x0000001000057836 */ /* 0x000fe20000000000 */
[----:B------:R-:W-:-:S02]  /*d4b0*/  ISETP.GE.AND P3, PT, R2, R52, PT ;  /* 0x000000340200720c */ /* 0x000fc40003f66270 */
[----:B------:R-:W-:Y:S01]  /*d4c0*/  FSEL R7, R48, -INF , !P1 ;  /* 0xff80000030077808 */ /* 0x000fe20004800000 */
[----:B------:R-:W-:Y:S01]  /*d4d0*/  VIADD R48, R0, 0x11 ;  /* 0x0000001100307836 */ /* 0x000fe20000000000 */
[C---:B------:R-:W-:Y:S02]  /*d4e0*/  ISETP.GE.AND P4, PT, R5.reuse, R52, PT ;  /* 0x000000340500720c */ /* 0x040fe40003f86270 */
[-C--:B------:R-:W-:Y:S02]  /*d4f0*/  ISETP.GE.AND P2, PT, R2, R63.reuse, PT ;  /* 0x0000003f0200720c */ /* 0x080fe40003f46270 */
[----:B------:R-:W-:Y:S02]  /*d500*/  ISETP.GE.AND P1, PT, R5, R63, PT ;  /* 0x0000003f0500720c */ /* 0x000fe40003f26270 */
[----:B------:R-:W-:Y:S02]  /*d510*/  FSEL R5, R49, -INF , !P3 ;  /* 0xff80000031057808 */ /* 0x000fe40005800000 */
[----:B------:R-:W-:Y:S01]  /*d520*/  FSEL R75, R44, -INF , !P4 ;  /* 0xff8000002c4b7808 */ /* 0x000fe20006000000 */
[----:B------:R-:W-:Y:S01]  /*d530*/  VIADD R44, R0, 0x20 ;  /* 0x00000020002c7836 */ /* 0x000fe20000000000 */
[----:B------:R-:W-:-:S02]  /*d540*/  FSEL R2, R50, -INF , !P0 ;  /* 0xff80000032027808 */ /* 0x000fc40004000000 */
[CC--:B------:R-:W-:Y:S02]  /*d550*/  ISETP.GE.AND P4, PT, R6.reuse, R52.reuse, PT ;  /* 0x000000340600720c */ /* 0x0c0fe40003f86270 */
[-C--:B------:R-:W-:Y:S01]  /*d560*/  ISETP.GE.AND P3, PT, R6, R63.reuse, PT ;  /* 0x0000003f0600720c */ /* 0x080fe20003f66270 */
[----:B------:R-:W-:Y:S01]  /*d570*/  VIADD R6, R0, 0x19 ;  /* 0x0000001900067836 */ /* 0x000fe20000000000 */
[C---:B------:R-:W-:Y:S02]  /*d580*/  ISETP.GE.AND P0, PT, R48.reuse, R63, PT ;  /* 0x0000003f3000720c */ /* 0x040fe40003f06270 */
[----:B------:R-:W-:Y:S02]  /*d590*/  FSEL R70, R51, -INF , !P2 ;  /* 0xff80000033467808 */ /* 0x000fe40005000000 */
[----:B------:R-:W-:Y:S02]  /*d5a0*/  ISETP.GE.AND P2, PT, R48, R52, PT ;  /* 0x000000343000720c */ /* 0x000fe40003f46270 */
[----:B------:R-:W-:-:S02]  /*d5b0*/  FSEL R68, R46, -INF , !P1 ;  /* 0xff8000002e447808 */ /* 0x000fc40004800000 */
[----:B------:R-:W-:Y:S02]  /*d5c0*/  FSEL R74, R47, -INF , !P0 ;  /* 0xff8000002f4a7808 */ /* 0x000fe40004000000 */
[CC--:B------:R-:W-:Y:S02]  /*d5d0*/  ISETP.GE.AND P1, PT, R6.reuse, R52.reuse, PT ;  /* 0x000000340600720c */ /* 0x0c0fe40003f26270 */
[----:B------:R-:W-:Y:S02]  /*d5e0*/  ISETP.GE.AND P0, PT, R6, R63, PT ;  /* 0x0000003f0600720c */ /* 0x000fe40003f06270 */
[----:B------:R-:W-:Y:S02]  /*d5f0*/  FSEL R73, R45, -INF , !P2 ;  /* 0xff8000002d497808 */ /* 0x000fe40005000000 */
[----:B------:R-:W-:Y:S01]  /*d600*/  FSEL R83, R40, -INF , !P4 ;  /* 0xff80000028537808 */ /* 0x000fe20006000000 */
[----:B------:R-:W-:Y:S01]  /*d610*/  VIADD R40, R0, 0x28 ;  /* 0x0000002800287836 */ /* 0x000fe20000000000 */
[----:B------:R-:W-:Y:S01]  /*d620*/  FSEL R6, R42, -INF , !P3 ;  /* 0xff8000002a067808 */ /* 0x000fe20005800000 */
[----:B------:R-:W-:Y:S01]  /*d630*/  VIADD R42, R0, 0x21 ;  /* 0x00000021002a7836 */ /* 0x000fe20000000000 */
[----:B------:R-:W-:-:S02]  /*d640*/  ISETP.GE.AND P4, PT, R44, R52, PT ;  /* 0x000000342c00720c */ /* 0x000fc40003f86270 */
[-C--:B------:R-:W-:Y:S02]  /*d650*/  ISETP.GE.AND P2, PT, R44, R63.reuse, PT ;  /* 0x0000003f2c00720c */ /* 0x080fe40003f46270 */
[----:B------:R-:W-:Y:S02]  /*d660*/  FSEL R72, R43, -INF , !P0 ;  /* 0xff8000002b487808 */ /* 0x000fe40004000000 */
[----:B------:R-:W-:Y:S01]  /*d670*/  FSEL R51, R36, -INF , !P4 ;  /* 0xff80000024337808 */ /* 0x000fe20006000000 */
[----:B------:R-:W-:Y:S01]  /*d680*/  VIADD R36, R0, 0x30 ;  /* 0x0000003000247836 */ /* 0x000fe20000000000 */
[----:B------:R-:W-:Y:S01]  /*d690*/  FSEL R174, R38, -INF , !P2 ;  /* 0xff80000026ae7808 */ /* 0x000fe20005000000 */
[----:B------:R-:W-:Y:S01]  /*d6a0*/  VIADD R38, R0, 0x29 ;  /* 0x0000002900267836 */ /* 0x000fe20000000000 */
[----:B------:R-:W-:Y:S02]  /*d6b0*/  ISETP.GE.AND P0, PT, R42, R63, PT ;  /* 0x0000003f2a00720c */ /* 0x000fe40003f06270 */
        /* <DEDUP_REMOVED lines=15> */
[-C--:B------:R-:W-:Y:S02]  /*d7b0*/  ISETP.GE.AND P0, PT, R34, R63.reuse, PT ;  /* 0x0000003f2200720c */ /* 0x080fe40003f06270 */
[----:B------:R-:W-:-:S02]  /*d7c0*/  ISETP.GE.AND P2, PT, R32, R63, PT ;  /* 0x0000003f2000720c */ /* 0x000fc40003f46270 */
[----:B------:R-:W-:Y:S02]  /*d7d0*/  FSEL R81, R41, -INF , !P1 ;  /* 0xff80000029517808 */ /* 0x000fe40004800000 */
[-C--:B------:R-:W-:Y:S02]  /*d7e0*/  ISETP.GE.AND P1, PT, R42, R52.reuse, PT ;  /* 0x000000342a00720c */ /* 0x080fe40003f26270 */
[----:B------:R-:W-:Y:S02]  /*d7f0*/  FSEL R142, R31, -INF , !P0 ;  /* 0xff8000001f8e7808 */ /* 0x000fe40004000000 */
[----:B------:R-:W-:Y:S01]  /*d800*/  FSEL R140, R26, -INF , !P2 ;  /* 0xff8000001a8c7808 */ /* 0x000fe20005000000 */
[----:B------:R-:W-:Y:S01]  /*d810*/  VIADD R26, R0, 0x41 ;  /* 0x00000041001a7836 */ /* 0x000fe20000000000 */
[----:B------:R-:W-:Y:S02]  /*d820*/  ISETP.GE.AND P3, PT, R32, R52, PT ;  /* 0x000000342000720c */ /* 0x000fe40003f66270 */
[----:B------:R-:W-:-:S02]  /*d830*/  ISETP.GE.AND P0, PT, R30, R63, PT ;  /* 0x0000003f1e00720c */ /* 0x000fc40003f06270 */
[-C--:B------:R-:W-:Y:S02]  /*d840*/  ISETP.GE.AND P2, PT, R28, R63.reuse, PT ;  /* 0x0000003f1c00720c */ /* 0x080fe40003f46270 */
[----:B------:R-:W-:Y:S02]  /*d850*/  FSEL R171, R37, -INF , !P1 ;  /* 0xff80000025ab7808 */ /* 0x000fe40004800000 */
[----:B------:R-:W-:Y:S02]  /*d860*/  ISETP.GE.AND P1, PT, R38, R52, PT ;  /* 0x000000342600720c */ /* 0x000fe40003f26270 */
[----:B------:R-:W-:Y:S01]  /*d870*/  FSEL R137, R24, -INF , !P3 ;  /* 0xff80000018897808 */ /* 0x000fe20005800000 */
[----:B------:R-:W-:Y:S01]  /*d880*/  VIADD R24, R0, 0x48 ;  /* 0x0000004800187836 */ /* 0x000fe20000000000 */
[----:B------:R-:W-:Y:S02]  /*d890*/  FSEL R138, R27, -INF , !P0 ;  /* 0xff8000001b8a7808 */ /* 0x000fe40004000000 */
[----:B------:R-:W-:Y:S01]  /*d8a0*/  FSEL R134, R22, -INF , !P2 ;  /* 0xff80000016867808 */ /* 0x000fe20005000000 */
[----:B------:R-:W-:Y:S01]  /*d8b0*/  VIADD R22, R0, 0x49 ;  /* 0x0000004900167836 */ /* 0x000fe20000000000 */
[----:B------:R-:W-:-:S02]  /*d8c0*/  ISETP.GE.AND P0, PT, R26, R63, PT ;  /* 0x0000003f1a00720c */ /* 0x000fc40003f06270 */
[-C--:B------:R-:W-:Y:S02]  /*d8d0*/  ISETP.GE.AND P3, PT, R28, R52.reuse, PT ;  /* 0x000000341c00720c */ /* 0x080fe40003f66270 */
[----:B------:R-:W-:Y:S02]  /*d8e0*/  FSEL R141, R33, -INF , !P1 ;  /* 0xff800000218d7808 */ /* 0x000fe40004800000 */
[----:B------:R-:W-:Y:S02]  /*d8f0*/  ISETP.GE.AND P1, PT, R34, R52, PT ;  /* 0x000000342200720c */ /* 0x000fe40003f26270 */
[----:B------:R-:W-:Y:S02]  /*d900*/  FSEL R132, R23, -INF , !P0 ;  /* 0xff80000017847808 */ /* 0x000fe40004000000 */
[-C--:B------:R-:W-:Y:S02]  /*d910*/  ISETP.GE.AND P2, PT, R24, R63.reuse, PT ;  /* 0x0000003f1800720c */ /* 0x080fe40003f46270 */
[----:B------:R-:W-:-:S02]  /*d920*/  ISETP.GE.AND P0, PT, R22, R63, PT ;  /* 0x0000003f1600720c */ /* 0x000fc40003f06270 */
[----:B------:R-:W-:Y:S01]  /*d930*/  FSEL R131, R20, -INF , !P3 ;  /* 0xff80000014837808 */ /* 0x000fe20005800000 */
[----:B------:R-:W-:Y:S01]  /*d940*/  VIADD R20, R0, 0x50 ;  /* 0x0000005000147836 */ /* 0x000fe20000000000 */
[-C--:B------:R-:W-:Y:S02]  /*d950*/  ISETP.GE.AND P3, PT, R24, R52.reuse, PT ;  /* 0x000000341800720c */ /* 0x080fe40003f66270 */
[----:B------:R-:W-:Y:S02]  /*d960*/  FSEL R135, R29, -INF , !P1 ;  /* 0xff8000001d877808 */ /* 0x000fe40004800000 */
[----:B------:R-:W-:Y:S02]  /*d970*/  ISETP.GE.AND P1, PT, R30, R52, PT ;  /* 0x000000341e00720c */ /* 0x000fe40003f26270 */
[----:B------:R-:W-:Y:S01]  /*d980*/  FSEL R130, R18, -INF , !P2 ;  /* 0xff80000012827808 */ /* 0x000fe20005000000 */
[----:B------:R-:W-:Y:S01]  /*d990*/  VIADD R18, R0, 0x58 ;  /* 0x0000005800127836 */ /* 0x000fe20000000000 */
[----:B------:R-:W-:-:S02]  /*d9a0*/  FSEL R128, R19, -INF , !P0 ;  /* 0xff80000013807808 */ /* 0x000fc40004000000 */
[----:B------:R-:W-:Y:S02]  /*d9b0*/  ISETP.GE.AND P0, PT, R0, R63, PT ;  /* 0x0000003f0000720c */ /* 0x000fe40003f06270 */
[----:B------:R-:W-:Y:S01]  /*d9c0*/  FSEL R127, R16, -INF , !P3 ;  /* 0xff800000107f7808 */ /* 0x000fe20005800000 */
[----:B------:R-:W-:Y:S01]  /*d9d0*/  VIADD R16, R0, 0x51 ;  /* 0x0000005100107836 */ /* 0x000fe20000000000 */
[----:B------:R-:W-:Y:S02]  /*d9e0*/  FSEL R133, R25, -INF , !P1 ;  /* 0xff80000019857808 */ /* 0x000fe40004800000 */
[-C--:B------:R-:W-:Y:S02]  /*d9f0*/  ISETP.GE.AND P1, PT, R26, R52.reuse, PT ;  /* 0x000000341a00720c */ /* 0x080fe40003f26270 */
[----:B------:R-:W-:Y:S02]  /*da00*/  FSEL R58, R58, -INF , !P0 ;  /* 0xff8000003a3a7808 */ /* 0x000fe40004000000 */
[----:B------:R-:W-:-:S02]  /*da10*/  ISETP.GE.AND P0, PT, R18, R52, PT ;  /* 0x000000341200720c */ /* 0x000fc40003f06270 */
[----:B------:R-:W-:Y:S02]  /*da20*/  FSEL R57, R57, -INF , !P5 ;  /* 0xff80000039397808 */ /* 0x000fe40006800000 */
[CC--:B------:R-:W-:Y:S02]  /*da30*/  ISETP.GE.AND P5, PT, R16.reuse, R52.reuse, PT ;  /* 0x000000341000720c */ /* 0x0c0fe40003fa6270 */
[----:B------:R-:W-:Y:S02]  /*da40*/  ISETP.GE.AND P2, PT, R16, R63, PT ;  /* 0x0000003f1000720c */ /* 0x000fe40003f46270 */
[----:B------:R-:W-:Y:S02]  /*da50*/  FSEL R125, R21, -INF , !P1 ;  /* 0xff800000157d7808 */ /* 0x000fe40004800000 */
[----:B------:R-:W-:Y:S02]  /*da60*/  FSEL R16, R59, -INF , !P6 ;  /* 0xff8000003b107808 */ /* 0x000fe40007000000 */
[----:B------:R-:W-:-:S02]  /*da70*/  ISETP.GE.AND P1, PT, R22, R52, PT ;  /* 0x000000341600720c */ /* 0x000fc40003f26270 */
[----:B------:R-:W-:Y:S02]  /*da80*/  FMNMX3.FTZ R19, R58, R16, R2, !PT ;  /* 0x000000103a137276 */ /* 0x000fe40007810002 */
[----:B------:R-:W-:Y:S01]  /*da90*/  FSEL R129, R17, -INF , !P1 ;  /* 0xff80000011817808 */ /* 0x000fe20004800000 */
[----:B------:R-:W-:Y:S01]  /*daa0*/  VIADD R17, R0, 0x59 ;  /* 0x0000005900117836 */ /* 0x000fe20000000000 */
[----:B------:R-:W-:Y:S02]  /*dab0*/  FMNMX3.FTZ R19, R19, R70, R68, !PT ;  /* 0x0000004613137276 */ /* 0x000fe40007810044 */
[----:B------:R-:W-:Y:S02]  /*dac0*/  @P0 LOP3.LUT R60, R60, 0x1, RZ, 0xfc, !PT ;  /* 0x000000013c3c0812 */ /* 0x000fe400078efcff */
[----:B------:R-:W-:Y:S02]  /*dad0*/  ISETP.GE.AND P0, PT, R17, R63, PT ;  /* 0x0000003f1100720c */ /* 0x000fe40003f06270 */
[----:B------:R-:W-:Y:S01]  /*dae0*/  FSEL R126, R15, -INF , !P2 ;  /* 0xff8000000f7e7808 */ /* 0x000fe20005000000 */
[C---:B------:R-:W-:Y:S01]  /*daf0*/  VIADD R15, R0.reuse, 0x69 ;  /* 0x00000069000f7836 */ /* 0x040fe20000000000 */
[----:B------:R-:W-:-:S02]  /*db00*/  ISETP.GE.AND P2, PT, R0, R52, PT ;  /* 0x000000340000720c */ /* 0x000fc40003f46270 */
[----:B------:R-:W-:Y:S02]  /*db10*/  FMNMX3.FTZ R19, R19, R74, R6, !PT ;  /* 0x0000004a13137276 */ /* 0x000fe40007810006 */
[----:B------:R-:W-:Y:S02]  /*db20*/  FSEL R122, R11, -INF , !P0 ;  /* 0xff8000000b7a7808 */ /* 0x000fe40004000000 */
[----:B------:R-:W-:Y:S02]  /*db30*/  FMNMX3.FTZ R19, R19, R72, R174, !PT ;  /* 0x0000004813137276 */ /* 0x000fe400078100ae */
[----:B------:R-:W-:Y:S02]  /*db40*/  FSEL R11, R56, -INF , !P2 ;  /* 0xff800000380b7808 */ /* 0x000fe40005000000 */
[C---:B------:R-:W-:Y:S02]  /*db50*/  ISETP.GE.AND P4, PT, R20.reuse, R52, PT ;  /* 0x000000341400720c */ /* 0x040fe40003f86270 */
[----:B------:R-:W-:-:S02]  /*db60*/  ISETP.GE.AND P3, PT, R20, R63, PT ;  /* 0x0000003f1400720c */ /* 0x000fc40003f66270 */
[----:B------:R-:W-:Y:S02]  /*db70*/  FMNMX3.FTZ R19, R19, R50, R172, !PT ;  /* 0x0000003213137276 */ /* 0x000fe400078100ac */
[----:B------:R-:W-:Y:S02]  /*db80*/  FMNMX3.FTZ R20, R11, R57, R7, !PT ;  /* 0x000000390b147276 */ /* 0x000fe40007810007 */
[----:B------:R-:W-:Y:S02]  /*db90*/  FMNMX3.FTZ R19, R19, R48, R170, !PT ;  /* 0x0000003013137276 */ /* 0x000fe400078100aa */
[----:B------:R-:W-:Y:S02]  /*dba0*/  FMNMX3.FTZ R20, R20, R5, R75, !PT ;  /* 0x0000000514147276 */ /* 0x000fe4000781004b */
[----:B------:R-:W-:Y:S02]  /*dbb0*/  FMNMX3.FTZ R19, R19, R142, R140, !PT ;  /* 0x0000008e13137276 */ /* 0x000fe4000781008c */
[----:B------:R-:W-:-:S02]  /*dbc0*/  FMNMX3.FTZ R20, R20, R73, R83, !PT ;  /* 0x0000004914147276 */ /* 0x000fc40007810053 */
[----:B------:R-:W-:Y:S01]  /*dbd0*/  FSEL R121, R12, -INF , !P4 ;  /* 0xff8000000c797808 */ /* 0x000fe20006000000 */
[----:B------:R-:W-:Y:S01]  /*dbe0*/  VIADD R12, R0, 0x60 ;  /* 0x00000060000c7836 */ /* 0x000fe20000000000 */
[----:B------:R-:W-:Y:S02]  /*dbf0*/  FMNMX3.FTZ R19, R19, R138, R134, !PT ;  /* 0x0000008a13137276 */ /* 0x000fe40007810086 */
[----:B------:R-:W-:Y:S02]  /*dc00*/  FMNMX3.FTZ R20, R20, R81, R51, !PT ;  /* 0x0000005114147276 */ /* 0x000fe40007810033 */
[-C--:B------:R-:W-:Y:S01]  /*dc10*/  ISETP.GE.AND P1, PT, R18, R63.reuse, PT ;  /* 0x0000003f1200720c */ /* 0x080fe20003f26270 */
[----:B------:R-:W-:Y:S01]  /*dc20*/  VIADD R18, R0, 0x61 ;  /* 0x0000006100127836 */ /* 0x000fe20000000000 */
[----:B------:R-:W-:Y:S02]  /*dc30*/  ISETP.GE.AND P0, PT, R12, R63, PT ;  /* 0x0000003f0c00720c */ /* 0x000fe40003f06270 */
[----:B------:R-:W-:Y:S01]  /*dc40*/  ISETP.GE.AND P6, PT, R17, R52, PT ;  /* 0x000000341100720c */ /* 0x000fe20003fc6270 */
[----:B------:R-:W-:Y:S01]  /*dc50*/  VIADD R17, R0, 0x68 ;  /* 0x0000006800117836 */ /* 0x000fe20000000000 */
[----:B------:R-:W-:Y:S01]  /*dc60*/  FSEL R124, R14, -INF , !P3 ;  /* 0xff8000000e7c7808 */ /* 0x000fe20005800000 */
[----:B------:R-:W-:Y:S01]  /*dc70*/  VIADD R14, R0, 0x70 ;  /* 0x00000070000e7836 */ /* 0x000fe20000000000 */
[----:B------:R-:W-:-:S02]  /*dc80*/  FMNMX3.FTZ R19, R19, R132, R130, !PT ;  /* 0x0000008413137276 */ /* 0x000fc40007810082 */
[----:B------:R-:W-:Y:S02]  /*dc90*/  FMNMX3.FTZ R20, R20, R171, R143, !PT ;  /* 0x000000ab14147276 */ /* 0x000fe4000781008f */
[----:B------:R-:W-:Y:S02]  /*dca0*/  FSEL R118, R118, -INF , !P0 ;  /* 0xff80000076767808 */ /* 0x000fe40004000000 */
[----:B------:R-:W-:Y:S01]  /*dcb0*/  FSEL R120, R10, -INF , !P1 ;  /* 0xff8000000a787808 */ /* 0x000fe20004800000 */
[----:B------:R-:W-:Y:S01]  /*dcc0*/  VIADD R10, R0, 0x78 ;  /* 0x00000078000a7836 */ /* 0x000fe20000000000 */
[----:B------:R-:W-:Y:S02]  /*dcd0*/  ISETP.GE.AND P0, PT, R18, R63, PT ;  /* 0x0000003f1200720c */ /* 0x000fe40003f06270 */
[----:B------:R-:W-:Y:S02]  /*dce0*/  FMNMX3.FTZ R19, R19, R128, R124, !PT ;  /* 0x0000008013137276 */ /* 0x000fe4000781007c */
[----:B------:R-:W-:-:S02]  /*dcf0*/  FMNMX3.FTZ R20, R20, R141, R139, !PT ;  /* 0x0000008d14147276 */ /* 0x000fc4000781008b */
[----:B------:R-:W-:Y:S02]  /*dd00*/  ISETP.GE.AND P1, PT, R17, R63, PT ;  /* 0x0000003f1100720c */ /* 0x000fe40003f26270 */
[----:B------:R-:W-:Y:S01]  /*dd10*/  ISETP.GE.AND P4, PT, R12, R52, PT ;  /* 0x000000340c00720c */ /* 0x000fe20003f86270 */
[C---:B------:R-:W-:Y:S01]  /*dd20*/  VIADD R12, R0.reuse, 0x71 ;  /* 0x00000071000c7836 */ /* 0x040fe20000000000 */
[----:B------:R-:W-:Y:S01]  /*dd30*/  FSEL R64, R119, -INF , !P0 ;  /* 0xff80000077407808 */ /* 0x000fe20004000000 */
[----:B------:R-:W-:Y:S01]  /*dd40*/  VIADD R0, R0, 0x79 ;  /* 0x0000007900007836 */ /* 0x000fe20000000000 */
[----:B------:R-:W-:Y:S02]  /*dd50*/  FMNMX3.FTZ R19, R19, R126, R120, !PT ;  /* 0x0000007e13137276 */ /* 0x000fe40007810078 */
[----:B------:R-:W-:Y:S02]  /*dd60*/  FMNMX3.FTZ R20, R20, R135, R137, !PT ;  /* 0x0000008714147276 */ /* 0x000fe40007810089 */
[----:B------:R-:W-:-:S02]  /*dd70*/  ISETP.GE.AND P0, PT, R15, R63, PT ;  /* 0x0000003f0f00720c */ /* 0x000fc40003f06270 */
[----:B------:R-:W-:Y:S02]  /*dd80*/  FSEL R66, R114, -INF , !P1 ;  /* 0xff80000072427808 */ /* 0x000fe40004800000 */
[----:B------:R-:W-:Y:S02]  /*dd90*/  ISETP.GE.AND P1, PT, R14, R63, PT ;  /* 0x0000003f0e00720c */ /* 0x000fe40003f26270 */
[----:B------:R-:W-:Y:S02]  /*dda0*/  FMNMX3.FTZ R19, R19, R122, R118, !PT ;  /* 0x0000007a13137276 */ /* 0x000fe40007810076 */
[----:B------:R-:W-:Y:S02]  /*ddb0*/  FMNMX3.FTZ R20, R20, R133, R131, !PT ;  /* 0x0000008514147276 */ /* 0x000fe40007810083 */
[----:B------:R-:W-:Y:S02]  /*ddc0*/  FSEL R62, R115, -INF , !P0 ;  /* 0xff800000733e7808 */ /* 0x000fe40004000000 */
[----:B------:R-:W-:-:S02]  /*ddd0*/  LOP3.LUT P2, RZ, R60, 0x1, RZ, 0xc0, !PT ;  /* 0x000000013cff7812 */ /* 0x000fc4000784c0ff */
[-C--:B------:R-:W-:Y:S02]  /*dde0*/  ISETP.GE.AND P0, PT, R12, R63.reuse, PT ;  /* 0x0000003f0c00720c */ /* 0x080fe40003f06270 */
[----:B------:R-:W-:Y:S02]  /*ddf0*/  FSEL R46, R110, -INF , !P1 ;  /* 0xff8000006e2e7808 */ /* 0x000fe40004800000 */
[----:B------:R-:W-:Y:S02]  /*de00*/  ISETP.GE.AND P1, PT, R10, R63, PT ;  /* 0x0000003f0a00720c */ /* 0x000fe40003f26270 */
[----:B------:R-:W-:Y:S02]  /*de10*/  FMNMX3.FTZ R19, R19, R64, R66, !PT ;  /* 0x0000004013137276 */ /* 0x000fe40007810042 */
[----:B------:R-:W-:Y:S02]  /*de20*/  FMNMX3.FTZ R20, R20, R125, R127, !PT ;  /* 0x0000007d14147276 */ /* 0x000fe4000781007f */
[----:B------:R-:W-:-:S02]  /*de30*/  FSEL R40, R111, -INF , !P0 ;  /* 0xff8000006f287808 */ /* 0x000fc40004000000 */
[----:B------:R-:W-:Y:S02]  /*de40*/  FSEL R119, R8, -INF , !P2 ;  /* 0xff80000008777808 */ /* 0x000fe40005000000 */
[----:B------:R-:W-:Y:S02]  /*de50*/  ISETP.GE.AND P0, PT, R0, R63, PT ;  /* 0x0000003f0000720c */ /* 0x000fe40003f06270 */
[----:B------:R-:W-:Y:S02]  /*de60*/  ISETP.GE.AND P2, PT, R14, R52, PT ;  /* 0x000000340e00720c */ /* 0x000fe40003f46270 */
[----:B------:R-:W-:Y:S02]  /*de70*/  FSEL R35, R106, -INF , !P1 ;  /* 0xff8000006a237808 */ /* 0x000fe40004800000 */
[----:B------:R-:W-:Y:S02]  /*de80*/  FMNMX3.FTZ R19, R19, R62, R46, !PT ;  /* 0x0000003e13137276 */ /* 0x000fe4000781002e */
[----:B------:R-:W-:-:S02]  /*de90*/  FSEL R123, R13, -INF , !P5 ;  /* 0xff8000000d7b7808 */ /* 0x000fc40006800000 */
[----:B------:R-:W-:Y:S02]  /*dea0*/  FMNMX3.FTZ R14, R20, R129, R121, !PT ;  /* 0x00000081140e7276 */ /* 0x000fe40007810079 */
[----:B------:R-:W-:Y:S02]  /*deb0*/  FSEL R30, R107, -INF , !P0 ;  /* 0xff8000006b1e7808 */ /* 0x000fe40004000000 */
[----:B------:R-:W-:Y:S02]  /*dec0*/  ISETP.GE.AND P1, PT, R18, R52, PT ;  /* 0x000000341200720c */ /* 0x000fe40003f26270 */
[----:B------:R-:W-:Y:S02]  /*ded0*/  FMNMX3.FTZ R19, R19, R40, R35, !PT ;  /* 0x0000002813137276 */ /* 0x000fe40007810023 */
[----:B------:R-:W-:Y:S02]  /*dee0*/  ISETP.GE.AND P0, PT, R17, R52, PT ;  /* 0x000000341100720c */ /* 0x000fe40003f06270 */
[----:B------:R-:W-:-:S02]  /*def0*/  FSEL R115, R9, -INF , !P6 ;  /* 0xff80000009737808 */ /* 0x000fc40007000000 */
        /* <DEDUP_REMOVED lines=21> */
[----:B------:R-:W-:Y:S01]  /*e050*/  LEA R150, R150, UR5, 0x1 ;  /* 0x0000000596967c11 */ /* 0x000fe2000f8e08ff */
[----:B------:R-:W1:Y:S01]  /*e060*/  SHFL.BFLY PT, R0, R13, 0x1, 0x1f ;  /* 0x0c201f000d007f89 */ /* 0x000e6200000e0000 */
[----:B------:R-:W-:-:S03]  /*e070*/  LOP3.LUT P5, RZ, R60, 0x2, RZ, 0xc0, !PT ;  /* 0x000000023cff7812 */ /* 0x000fc600078ac0ff */
[----:B------:R-:W3:Y:S01]  /*e080*/  SHFL.BFLY PT, R9, R10, 0x2, 0x1f ;  /* 0x0c401f000a097f89 */ /* 0x000ee200000e0000 */
[--C-:B------:R-:W-:Y:S02]  /*e090*/  IMAD.IADD R146, R3, 0x1, R150.reuse ;  /* 0x0000000103927824 */ /* 0x100fe400078e0296 */
[----:B------:R-:W-:-:S03]  /*e0a0*/  IMAD.IADD R145, R4, 0x1, R150 ;  /* 0x0000000104917824 */ /* 0x000fc600078e0296 */
[----:B------:R-:W-:Y:S01]  /*e0b0*/  LDSM.16.MT88.4 R76, [R146+0x6000] ;  /* 0x00600000924c783b */ /* 0x000fe20000004200 */
[----:B------:R-:W-:-:S03]  /*e0c0*/  IMAD.IADD R144, R3, 0x1, R145 ;  /* 0x0000000103907824 */ /* 0x000fc600078e0291 */
        /* <DEDUP_REMOVED lines=12> */
[----:B------:R-:W2:Y:S01]  /*e190*/  LDSM.16.MT88.4 R68, [R150+0x6000] ;  /* 0x006000009644783b */ /* 0x000ea20000004200 */
        /* <DEDUP_REMOVED lines=32> */
[----:B------:R-:W-:Y:S01]  /*e3a0*/  LDSM.16.MT88.4 R8, [R150+0x6800] ;  /* 0x006800009608783b */ /* 0x000fe20000004200 */
[--C-:B------:R-:W-:Y:S01]  /*e3b0*/  FFMA.FTZ R37, R75, UR4, -R22.reuse ;  /* 0x000000044b257c23 */ /* 0x100fe20008010816 */
[--C-:B------:R-:W-:Y:S01]  /*e3c0*/  FFMA.FTZ R36, R73, UR4, -R22.reuse ;  /* 0x0000000449247c23 */ /* 0x100fe20008010816 */
[----:B------:R-:W-:Y:S01]  /*e3d0*/  MUFU.EX2 R47, R47 ;  /* 0x0000002f002f7308 */ /* 0x000fe20000000800 */
[----:B------:R-:W4:Y:S01]  /*e3e0*/  LDSM.16.MT88.4 R4, [R144+0x6000] ;  /* 0x006000009004783b */ /* 0x000f220000004200 */
[--C-:B------:R-:W-:Y:S01]  /*e3f0*/  FFMA.FTZ R29, R83, UR4, -R22.reuse ;  /* 0x00000004531d7c23 */ /* 0x100fe20008010816 */
[--C-:B------:R-:W-:Y:S01]  /*e400*/  FFMA.FTZ R28, R81, UR4, -R22.reuse ;  /* 0x00000004511c7c23 */ /* 0x100fe20008010816 */
[----:B-1----:R-:W-:Y:S01]  /*e410*/  F2FP.BF16.F32.PACK_AB R89, R44, R49 ;  /* 0x000000312c59723e */ /* 0x002fe200000010ff */
        /* <DEDUP_REMOVED lines=31> */
[----:B------:R-:W-:Y:S01]  /*e610*/  FADD.FTZ R44, R49, R44 ;  /* 0x0000002c312c7221 */ /* 0x000fe20000010000 */
[----:B------:R-:W-:Y:S01]  /*e620*/  FADD.FTZ R42, R47, R42 ;  /* 0x0000002a2f2a7221 */ /* 0x000fe20000010000 */
[----:B------:R-:W-:Y:S01]  /*e630*/  FFMA.FTZ R174, R30, UR4, -R45 ;  /* 0x000000041eae7c23 */ /* 0x000fe2000801082d */
[----:B------:R-:W-:Y:S01]  /*e640*/  FFMA.FTZ R30, R33, UR4, -R22 ;  /* 0x00000004211e7c23 */ /* 0x000fe20008010816 */
[----:B------:R-:W1:Y:S01]  /*e650*/  MUFU.EX2 R32, R32 ;  /* 0x0000002000207308 */ /* 0x000e620000000800 */
[----:B---3--:R-:W-:Y:S01]  /*e660*/  F2FP.BF16.F32.PACK_AB R90, R38, R41 ;  /* 0x00000029265a723e */ /* 0x008fe200000010ff */
[----:B------:R-:W-:Y:S01]  /*e670*/  FADD.FTZ R43, R43, R44 ;  /* 0x0000002c2b2b7221 */ /* 0x000fe20000010000 */
[----:B------:R-:W-:Y:S01]  /*e680*/  FADD.FTZ R41, R41, R42 ;  /* 0x0000002a29297221 */ /* 0x000fe20000010000 */
[--C-:B------:R-:W-:Y:S01]  /*e690*/  FFMA.FTZ R31, R31, UR4, -R22.reuse ;  /* 0x000000041f1f7c23 */ /* 0x100fe20008010816 */
[--C-:B------:R-:W-:Y:S01]  /*e6a0*/  FFMA.FTZ R23, R23, UR4, -R22.reuse ;  /* 0x0000000417177c23 */ /* 0x100fe20008010816 */
[----:B------:R-:W-:Y:S01]  /*e6b0*/  FADD.FTZ R34, R34, R43 ;  /* 0x0000002b22227221 */ /* 0x000fe20000010000 */
[----:B------:R-:W-:Y:S01]  /*e6c0*/  FADD.FTZ R38, R38, R41 ;  /* 0x0000002926267221 */ /* 0x000fe20000010000 */
[----:B------:R-:W-:Y:S01]  /*e6d0*/  MUFU.EX2 R27, R27 ;  /* 0x0000001b001b7308 */ /* 0x000fe20000000800 */
[----:B--2---:R-:W-:Y:S01]  /*e6e0*/  HMMA.16816.F32.BF16 R96, R88, R68, RZ ;  /* 0x000000445860723c */ /* 0x004fe200000418ff */
[----:B------:R-:W-:Y:S01]  /*e6f0*/  FFMA.FTZ R22, R21, UR4, -R22 ;  /* 0x0000000415167c23 */ /* 0x000fe20008010816 */
[--C-:B------:R-:W-:Y:S01]  /*e700*/  FFMA.FTZ R46, R46, UR4, -R45.reuse ;  /* 0x000000042e2e7c23 */ /* 0x100fe2000801082d */
[--C-:B------:R-:W-:Y:S01]  /*e710*/  FFMA.FTZ R65, R40, UR4, -R45.reuse ;  /* 0x0000000428417c23 */ /* 0x100fe2000801082d */
[----:B------:R-:W-:Y:S01]  /*e720*/  FFMA.FTZ R35, R35, UR4, -R45 ;  /* 0x0000000423237c23 */ /* 0x000fe2000801082d */
[----:B------:R-:W-:-:S02]  /*e730*/  IMAD.MOV.U32 R171, RZ, RZ, -0x1 ;  /* 0xffffffffffab7424 */ /* 0x000fc400078e00ff */
[----:B------:R-:W-:Y:S01]  /*e740*/  MUFU.EX2 R26, R26 ;  /* 0x0000001a001a7308 */ /* 0x000fe20000000800 */
[C---:B------:R-:W-:Y:S07]  /*e750*/  HMMA.16816.F32.BF16 R68, R88.reuse, R70, RZ ;  /* 0x000000465844723c */ /* 0x040fee00000418ff */
[----:B------:R-:W-:Y:S01]  /*e760*/  MUFU.EX2 R37, R37 ;  /* 0x0000002500257308 */ /* 0x000fe20000000800 */
[C---:B------:R-:W-:Y:S07]  /*e770*/  HMMA.16816.F32.BF16 R72, R88.reuse, R76, RZ ;  /* 0x0000004c5848723c */ /* 0x040fee00000418ff */
        /* <DEDUP_REMOVED lines=20> */
[----:B------:R-:W-:Y:S01]  /*e8c0*/  MUFU.EX2 R20, R20 ;  /* 0x0000001400147308 */ /* 0x000fe20000000800 */
[----:B------:R-:W-:-:S02]  /*e8d0*/  FADD.FTZ R26, R26, R27 ;  /* 0x0000001b1a1a7221 */ /* 0x000fc40000010000 */
        /* <DEDUP_REMOVED lines=24> */
[----:B----4-:R-:W-:Y:S01]  /*ea60*/  F2FP.BF16.F32.PACK_AB R4, R48, R51 ;  /* 0x000000333004723e */ /* 0x010fe200000010ff */
[----:B------:R-:W-:Y:S01]  /*ea70*/  FADD.FTZ R51, R51, R28 ;  /* 0x0000001c33337221 */ /* 0x000fe20000010000 */
[----:B------:R-:W-:Y:S01]  /*ea80*/  F2FP.BF16.F32.PACK_AB R6, R57, R50 ;  /* 0x000000323906723e */ /* 0x000fe200000010ff */
[----:B------:R-:W-:-:S02]  /*ea90*/  FADD.FTZ R21, R24, R25 ;  /* 0x0000001918157221 */ /* 0x000fc40000010000 */
[----:B------:R-:W-:Y:S02]  /*eaa0*/  FADD.FTZ R51, R48, R51 ;  /* 0x0000003330337221 */ /* 0x000fe40000010000 */
[----:B------:R-:W1:Y:S02]  /*eab0*/  MUFU.EX2 R61, R61 ;  /* 0x0000003d003d7308 */ /* 0x000e640000000800 */
[----:B-----5:R-:W-:Y:S01]  /*eac0*/  HMMA.16816.F32.BF16 R96, R4, R16, R96 ;  /* 0x000000100460723c */ /* 0x020fe20000041860 */
[----:B------:R-:W-:-:S04]  /*ead0*/  FADD.FTZ R50, R50, R51 ;  /* 0x0000003332327221 */ /* 0x000fc80000010000 */
        /* <DEDUP_REMOVED lines=22> */
[----:B----4-:R-:W-:Y:S01]  /*ec40*/  F2FP.BF16.F32.PACK_AB R4, R109, R104 ;  /* 0x000000686d04723e */ /* 0x010fe200000010ff */
[----:B------:R-:W-:Y:S01]  /*ec50*/  FADD.FTZ R104, R104, R57 ;  /* 0x0000003968687221 */ /* 0x000fe20000010000 */
[----:B------:R-:W-:-:S03]  /*ec60*/  F2FP.BF16.F32.PACK_AB R6, R111, R106 ;  /* 0x0000006a6f06723e */ /* 0x000fc600000010ff */
[----:B------:R-:W-:Y:S02]  /*ec70*/  FADD.FTZ R109, R109, R104 ;  /* 0x000000686d6d7221 */ /* 0x000fe40000010000 */
[----:B------:R-:W-:Y:S02]  /*ec80*/  MUFU.EX2 R112, R112 ;  /* 0x0000007000707308 */ /* 0x000fe40000000800 */
[----:B-----5:R-:W-:Y:S01]  /*ec90*/  HMMA.16816.F32.BF16 R96, R4, R12, R96 ;  /* 0x0000000c0460723c */ /* 0x020fe20000041860 */
[----:B------:R-:W-:-:S04]  /*eca0*/  FADD.FTZ R106, R106, R109 ;  /* 0x0000006d6a6a7221 */ /* 0x000fc80000010000 */
[----:B------:R-:W-:Y:S01]  /*ecb0*/  FADD.FTZ R111, R111, R106 ;  /* 0x0000006a6f6f7221 */ /* 0x000fe20000010000 */
        /* <DEDUP_REMOVED lines=21> */
[----:B----4-:R-:W-:Y:S01]  /*ee10*/  F2FP.BF16.F32.PACK_AB R4, R125, R112 ;  /* 0x000000707d04723e */ /* 0x010fe200000010ff */
[----:B------:R-:W-:Y:S01]  /*ee20*/  FADD.FTZ R112, R112, R111 ;  /* 0x0000006f70707221 */ /* 0x000fe20000010000 */
[----:B---3--:R-:W-:-:S03]  /*ee30*/  F2FP.BF16.F32.PACK_AB R6, R127, R114 ;  /* 0x000000727f06723e */ /* 0x008fc600000010ff */
[----:B------:R-:W-:Y:S02]  /*ee40*/  FADD.FTZ R125, R125, R112 ;  /* 0x000000707d7d7221 */ /* 0x000fe40000010000 */
        /* <DEDUP_REMOVED lines=37> */
[C---:B------:R-:W-:Y:S01]  /*f0a0*/  HMMA.16816.F32.BF16 R92, R4.reuse, R10, R92 ;  /* 0x0000000a045c723c */ /* 0x040fe2000004185c */
[----:B------:R-:W3:Y:S01]  /*f0b0*/  LDSM.16.MT88.4 R8, [R146+0x9000] ;  /* 0x009000009208783b */ /* 0x000ee20000004200 */
[----:B------:R-:W3:Y:S06]  /*f0c0*/  MUFU.EX2 R174, R174 ;  /* 0x000000ae00ae7308 */ /* 0x000eec0000000800 */
[C---:B--2---:R-:W-:Y:S02]  /*f0d0*/  HMMA.16816.F32.BF16 R84, R4.reuse, R16, R84 ;  /* 0x000000100454723c */ /* 0x044fe40000041854 */
[----:B------:R-:W-:Y:S06]  /*f0e0*/  MUFU.EX2 R30, R30 ;  /* 0x0000001e001e7308 */ /* 0x000fec0000000800 */
[----:B------:R-:W-:Y:S01]  /*f0f0*/  HMMA.16816.F32.BF16 R88, R4, R18, R88 ;  /* 0x000000120458723c */ /* 0x000fe20000041858 */
[----:B------:R-:W-:Y:S01]  /*f100*/  F2FP.BF16.F32.PACK_AB R5, R64, R115 ;  /* 0x000000734005723e */ /* 0x000fe200000010ff */
[----:B------:R-:W2:Y:S01]  /*f110*/  LDSM.16.MT88.4 R16, [R145+0x9000] ;  /* 0x009000009110783b */ /* 0x000ea20000004200 */
[----:B------:R-:W-:Y:S01]  /*f120*/  F2FP.BF16.F32.PACK_AB R7, R123, R66 ;  /* 0x000000427b07723e */ /* 0x000fe200000010ff */
[----:B------:R-:W2:Y:S01]  /*f130*/  MUFU.EX2 R31, R31 ;  /* 0x0000001f001f7308 */ /* 0x000ea20000000800 */
[----:B-1----:R-:W-:-:S02]  /*f140*/  F2FP.BF16.F32.PACK_AB R4, R67, R62 ;  /* 0x0000003e4304723e */ /* 0x002fc400000010ff */
[----:B----4-:R-:W-:-:S05]  /*f150*/  F2FP.BF16.F32.PACK_AB R6, R118, R59 ;  /* 0x0000003b7606723e */ /* 0x010fca00000010ff */
[----:B------:R-:W-:Y:S02]  /*f160*/  MUFU.EX2 R23, R23 ;  /* 0x0000001700177308 */ /* 0x000fe40000000800 */
[C---:B-----5:R-:W-:Y:S06]  /*f170*/  HMMA.16816.F32.BF16 R96, R4.reuse, R12, R96 ;  /* 0x0000000c0460723c */ /* 0x060fec0000041860 */
[----:B------:R-:W1:Y:S02]  /*f180*/  MUFU.EX2 R22, R22 ;  /* 0x0000001600167308 */ /* 0x000e640000000800 */
[C---:B------:R-:W-:Y:S01]  /*f190*/  HMMA.16816.F32.BF16 R68, R4.reuse, R14, R68 ;  /* 0x0000000e0444723c */ /* 0x040fe20000041844 */
[----:B------:R-:W4:Y:S07]  /*f1a0*/  LDSM.16.MT88.4 R12, [R144+0x9000] ;  /* 0x00900000900c783b */ /* 0x000f2e0000004200 */
[C---:B---3--:R-:W-:Y:S08]  /*f1b0*/  HMMA.16816.F32.BF16 R72, R4.reuse, R8, R72 ;  /* 0x000000080448723c */ /* 0x048ff00000041848 */
[C---:B------:R-:W-:Y:S01]  /*f1c0*/  HMMA.16816.F32.BF16 R76, R4.reuse, R10, R76 ;  /* 0x0000000a044c723c */ /* 0x040fe2000004184c */
[----:B------:R-:W3:Y:S07]  /*f1d0*/  LDSM.16.MT88.4 R8, [R150+0x9800] ;  /* 0x009800009608783b */ /* 0x000eee0000004200 */
[C---:B--2---:R-:W-:Y:S08]  /*f1e0*/  HMMA.16816.F32.BF16 R80, R4.reuse, R16, R80 ;  /* 0x000000100450723c */ /* 0x044ff00000041850 */
[C---:B------:R-:W-:Y:S01]  /*f1f0*/  HMMA.16816.F32.BF16 R92, R4.reuse, R18, R92 ;  /* 0x00000012045c723c */ /* 0x040fe2000004185c */
[----:B------:R-:W2:Y:S07]  /*f200*/  LDSM.16.MT88.4 R16, [R146+0x9800] ;  /* 0x009800009210783b */ /* 0x000eae0000004200 */
[----:B----4-:R-:W-:Y:S01]  /*f210*/  HMMA.16816.F32.BF16 R84, R4, R12, R84 ;  /* 0x0000000c0454723c */ /* 0x010fe20000041854 */
[----:B------:R-:W-:-:S04]  /*f220*/  FADD.FTZ R12, R20, R21 ;  /* 0x00000015140c7221 */ /* 0x000fc80000010000 */
[----:B------:R-:W-:-:S03]  /*f230*/  FADD.FTZ R12, R3, R12 ;  /* 0x0000000c030c7221 */ /* 0x000fc60000010000 */
[----:B------:R-:W-:Y:S01]  /*f240*/  HMMA.16816.F32.BF16 R88, R4, R14, R88 ;  /* 0x0000000e0458723c */ /* 0x000fe20000041858 */
[----:B------:R-:W-:Y:S01]  /*f250*/  FADD.FTZ R3, R105, R12 ;  /* 0x0000000c69037221 */ /* 0x000fe20000010000 */
[----:B------:R-:W-:Y:S01]  /*f260*/  F2FP.BF16.F32.PACK_AB R5, R65, R46 ;  /* 0x0000002e4105723e */ /* 0x000fe200000010ff */
[----:B------:R-:W4:Y:S01]  /*f270*/  LDSM.16.MT88.4 R12, [R145+0x9800] ;  /* 0x00980000910c783b */ /* 0x000f220000004200 */
[----:B------:R-:W-:Y:S01]  /*f280*/  F2FP.BF16.F32.PACK_AB R7, R174, R35 ;  /* 0x00000023ae07723e */ /* 0x000fe200000010ff */
[----:B------:R-:W-:Y:S01]  /*f290*/  FADD.FTZ R3, R56, R3 ;  /* 0x0000000338037221 */ /* 0x000fe20000010000 */
[----:B------:R-:W-:Y:S02]  /*f2a0*/  F2FP.BF16.F32.PACK_AB R4, R31, R30 ;  /* 0x0000001e1f04723e */ /* 0x000fe400000010ff */
        /* <DEDUP_REMOVED lines=8> */
[----:B------:R-:W-:-:S04]  /*f330*/  FADD.FTZ R3, R117, R20 ;  /* 0x0000001475037221 */ /* 0x000fc80000010000 */
[----:B------:R-:W-:Y:S02]  /*f340*/  FADD.FTZ R3, R110, R3 ;  /* 0x000000036e037221 */ /* 0x000fe40000010000 */
[----:B--2---:R-:W-:Y:S01]  /*f350*/  HMMA.16816.F32.BF16 R72, R4, R16, R72 ;  /* 0x000000100448723c */ /* 0x004fe20000041848 */
[----:B------:R-:W-:Y:S01]  /*f360*/  FADD.FTZ R16, R114, R125 ;  /* 0x0000007d72107221 */ /* 0x000fe20000010000 */
[----:B------:R-:W-:-:S03]  /*f370*/  FADD.FTZ R116, R116, R3 ;  /* 0x0000000374747221 */ /* 0x000fc60000010000 */
[----:B------:R-:W-:Y:S01]  /*f380*/  FADD.FTZ R16, R127, R16 ;  /* 0x000000107f107221 */ /* 0x000fe20000010000 */
[----:B------:R-:W-:Y:S02]  /*f390*/  FADD.FTZ R131, R131, R116 ;  /* 0x0000007483837221 */ /* 0x000fe40000010000 */
        /* <DEDUP_REMOVED lines=27> */
[----:B------:R-:W-:Y:S08]  /*f550*/  @!P5 BRA `(.L_x_4879) ;  /* 0x0000003c0004d947 */ /* 0x000ff00003800000 */
        /* <DEDUP_REMOVED lines=67> */
.L_x_4880:
        /* <DEDUP_REMOVED lines=8> */
.L_x_4881:
[----:B------:R-:W1:Y:S01]  /*fa10*/  LDCU UR8, c[0x0][0x3c4] ;  /* 0x00007880ff0877ac */ /* 0x000e620008000800 */
[----:B------:R-:W-:Y:S01]  /*fa20*/  IADD3 R4, P0, PT, R103, R162, RZ ;  /* 0x000000a267047210 */ /* 0x000fe20007f1e0ff */
[----:B------:R-:W-:Y:S01]  /*fa30*/  IMAD R61, R54, 0x80, R53 ;  /* 0x00000080363d7824 */ /* 0x000fe200078e0235 */
[----:B------:R-:W-:Y:S01]  /*fa40*/  LOP3.LUT R60, R60, 0xfffffffe, RZ, 0xc0, !PT ;  /* 0xfffffffe3c3c7812 */ /* 0x000fe200078ec0ff */
[----:B------:R-:W2:Y:S02]  /*fa50*/  LDCU UR9, c[0x0][0x440] ;  /* 0x00008800ff0977ac */ /* 0x000ea40008000800 */
[----:B------:R-:W-:Y:S01]  /*fa60*/  IMAD.X R5, R102, 0x1, R163, P0 ;  /* 0x0000000166057824 */ /* 0x000fe200000e06a3 */
[----:B------:R-:W-:Y:S01]  /*fa70*/  USHF.L.U32 UR11, UR10, 0x5, URZ ;  /* 0x000000050a0b7899 */ /* 0x000fe200080006ff */
[----:B------:R-:W-:-:S05]  /*fa80*/  VIADD R53, R61, 0xffffff01 ;  /* 0xffffff013d357836 */ /* 0x000fca0000000000 */
[----:B------:R-:W-:Y:S02]  /*fa90*/  IADD3 R12, P0, PT, R4, UR11, RZ ;  /* 0x0000000b040c7c10 */ /* 0x000fe4000ff1e0ff */
[----:B------:R-:W-:Y:S01]  /*faa0*/  ISETP.GE.AND P3, PT, R53, R52, PT ;  /* 0x000000343500720c */ /* 0x000fe20003f66270 */
[----:B-1----:R-:W-:Y:S01]  /*fab0*/  USHF.L.U64.HI UR8, UR10, 0x5, UR8 ;  /* 0x000000050a087899 */ /* 0x002fe20008010208 */
[----:B--2---:R-:W-:-:S05]  /*fac0*/  ISETP.GE.AND P1, PT, R100, UR9, PT ;  /* 0x0000000964007c0c */ /* 0x004fca000bf26270 */
[----:B------:R-:W-:Y:S02]  /*fad0*/  IADD3.X R13, PT, PT, R5, UR8, RZ, P0, !PT ;  /* 0x00000008050d7c10 */ /* 0x000fe400087fe4ff */
[----:B------:R-:W-:Y:S02]  /*fae0*/  IADD3 R10, P0, PT, R12, UR11, RZ ;  /* 0x0000000b0c0a7c10 */ /* 0x000fe4000ff1e0ff */
[----:B------:R-:W-:Y:S02]  /*faf0*/  P2R R3, PR, RZ, 0x2 ;  /* 0x00000002ff037803 */ /* 0x000fe40000000000 */
[----:B------:R-:W-:Y:S02]  /*fb00*/  IADD3.X R11, PT, PT, R13, UR8, RZ, P0, !PT ;  /* 0x000000080d0b7c10 */ /* 0x000fe400087fe4ff */
[----:B------:R-:W-:Y:S01]  /*fb10*/  IADD3 R8, P0, PT, R10, UR11, RZ ;  /* 0x0000000b0a087c10 */ /* 0x000fe2000ff1e0ff */
[----:B------:R-:W-:Y:S01]  /*fb20*/  @!PT LDS RZ, [RZ] ;  /* 0x00000000fffff984 */ /* 0x000fe20000000800 */
[----:B------:R-:W-:Y:S01]  /*fb30*/  @!PT LDS RZ, [RZ] ;  /* 0x00000000fffff984 */ /* 0x000fe20000000800 */
[----:B------:R-:W-:Y:S01]  /*fb40*/  @!PT LDS RZ, [RZ] ;  /* 0x00000000fffff984 */ /* 0x000fe20000000800 */
[----:B------:R-:W-:Y:S03]  /*fb50*/  @!P1 LDGSTS.E.BYPASS.LTC128B.128 [R169+0x6000], desc[UR6][R162.64] ;  /* 0x06000000a2a99fae */ /* 0x000fe6000b981a06 */
[----:B------:R-:W-:-:S02]  /*fb60*/  IADD3.X R9, PT, PT, R11, UR8, RZ, P0, !PT ;  /* 0x000000080b097c10 */ /* 0x000fc400087fe4ff */
[----:B------:R-:W-:Y:S01]  /*fb70*/  IADD3 R6, P0, PT, R8, UR11, RZ ;  /* 0x0000000b08067c10 */ /* 0x000fe2000ff1e0ff */
[----:B------:R-:W-:Y:S03]  /*fb80*/  @P1 STS.128 [R169+0x6000], RZ ;  /* 0x006000ffa9001388 */ /* 0x000fe60000000c00 */
[----:B------:R-:W-:Y:S01]  /*fb90*/  IADD3.X R7, PT, PT, R9, UR8, RZ, P0, !PT ;  /* 0x0000000809077c10 */ /* 0x000fe200087fe4ff */
[----:B------:R-:W-:Y:S01]  /*fba0*/  @!PT LDS RZ, [RZ] ;  /* 0x00000000fffff984 */ /* 0x000fe20000000800 */
[----:B------:R-:W-:Y:S01]  /*fbb0*/  @!PT LDS RZ, [RZ] ;  /* 0x00000000fffff984 */ /* 0x000fe20000000800 */
[----:B------:R-:W-:Y:S01]  /*fbc0*/  @!PT LDS RZ, [RZ] ;  /* 0x00000000fffff984 */ /* 0x000fe20000000800 */
[----:B------:R-:W-:Y:S01]  /*fbd0*/  @!P1 LDGSTS.E.BYPASS.LTC128B.128 [R169+0x6800], desc[UR6][R4.64] ;  /* 0x0680000004a99fae */ /* 0x000fe2000b981a06 */
[----:B------:R-:W-:-:S03]  /*fbe0*/  IADD3 R16, P0, PT, R6, UR11, RZ ;  /* 0x0000000b06107c10 */ /* 0x000fc6000ff1e0ff */
[----:B------:R-:W-:Y:S01]  /*fbf0*/  @P1 STS.128 [R169+0x6800], RZ ;  /* 0x006800ffa9001388 */ /* 0x000fe20000000c00 */
[----:B------:R-:W-:Y:S02]  /*fc00*/  IADD3.X R17, PT, PT, R7, UR8, RZ, P0, !PT ;  /* 0x0000000807117c10 */ /* 0x000fe400087fe4ff */
[----:B------:R-:W-:Y:S01]  /*fc10*/  @!P1 IADD3 R18, P0, PT, R16, UR11, RZ ;  /* 0x0000000b10129c10 */ /* 0x000fe2000ff1e0ff */
[----:B------:R-:W-:Y:S01]  /*fc20*/  @!PT LDS RZ, [RZ] ;  /* 0x00000000fffff984 */ /* 0x000fe20000000800 */
[----:B------:R-:W-:Y:S01]  /*fc30*/  @!PT LDS RZ, [RZ] ;  /* 0x00000000fffff984 */ /* 0x000fe20000000800 */
[----:B------:R-:W-:Y:S01]  /*fc40*/  @!PT LDS RZ, [RZ] ;  /* 0x00000000fffff984 */ /* 0x000fe20000000800 */
[----:B------:R1:W-:Y:S03]  /*fc50*/  @!P1 LDGSTS.E.BYPASS.LTC128B.128 [R169+0x7000], desc[UR6][R12.64] ;  /* 0x070000000ca99fae */ /* 0x0003e6000b981a06 */
[----:B------:R-:W-:Y:S01]  /*fc60*/  @!P1 IADD3.X R19, PT, PT, R17, UR8, RZ, P0, !PT ;  /* 0x0000000811139c10 */ /* 0x000fe200087fe4ff */
[----:B------:R-:W-:Y:S01]  /*fc70*/  @P1 STS.128 [R169+0x7000], RZ ;  /* 0x007000ffa9001388 */ /* 0x000fe20000000c00 */
[----:B------:R-:W-:Y:S01]  /*fc80*/  ISETP.GE.AND P0, PT, R53, R63, PT ;  /* 0x0000003f3500720c */ /* 0x000fe20003f06270 */
[----:B------:R-:W-:-:S02]  /*fc90*/  VIADD R53, R61, 0xffffff08 ;  /* 0xffffff083d357836 */ /* 0x000fc40000000000 */
[----:B------:R-:W-:Y:S01]  /*fca0*/  @!PT LDS RZ, [RZ] ;  /* 0x00000000fffff984 */ /* 0x000fe20000000800 */
[----:B------:R-:W-:Y:S01]  /*fcb0*/  @!PT LDS RZ, [RZ] ;  /* 0x00000000fffff984 */ /* 0x000fe20000000800 */
[----:B------:R-:W-:Y:S01]  /*fcc0*/  @!PT LDS RZ, [RZ] ;  /* 0x00000000fffff984 */ /* 0x000fe20000000800 */
[----:B------:R-:W-:Y:S03]  /*fcd0*/  @!P1 LDGSTS.E.BYPASS.LTC128B.128 [R169+0x7800], desc[UR6][R10.64] ;  /* 0x078000000aa99fae */ /* 0x000fe6000b981a06 */
[C---:B------:R-:W-:Y:S01]  /*fce0*/  ISETP.GE.AND P6, PT, R53.reuse, R52, PT ;  /* 0x000000343500720c */ /* 0x040fe20003fc6270 */
        /* <DEDUP_REMOVED lines=20> */
[----:B------:R-:W-:Y:S01]  /*fe30*/  @P1 STS.128 [R169+0x9800], RZ ;  /* 0x009800ffa9001388 */ /* 0x000fe20000000c00 */
[----:B------:R-:W-:Y:S01]  /*fe40*/  ISETP.GE.AND P1, PT, R53, R63, PT ;  /* 0x0000003f3500720c */ /* 0x000fe20003f26270 */
[----:B------:R-:W-:-:S02]  /*fe50*/  VIADD R53, R61, 0xffffff09 ;  /* 0xffffff093d357836 */ /* 0x000fc40000000000 */
[----:B------:R-:W-:Y:S03]  /*fe60*/  LDSM.16.M88.4 R64, [R155] ;  /* 0x000000009b40783b */ /* 0x000fe60000000200 */
[----:B------:R-:W-:Y:S01]  /*fe70*/  ISETP.GE.AND P5, PT, R53, R63, PT ;  /* 0x0000003f3500720c */ /* 0x000fe20003fa6270 */
[----:B------:R-:W4:Y:S04]  /*fe80*/  LDSM.16.M88.4 R36, [R154+UR5+0x2000] ;  /* 0x002000059a24783b */ /* 0x000f280008000200 */
[----:B------:R-:W5:Y:S02]  /*fe90*/  LDSM.16.M88.4 R28, [R154+UR5+0x2800] ;  /* 0x002800059a1c783b */ /* 0x000f640008000200 */
[----:B------:R-:W-:-:S02]  /*fea0*/  @P1 LOP3.LUT R60, R60, 0x1, RZ, 0xfc, !PT ;  /* 0x000000013c3c1812 */ /* 0x000fc400078efcff */
[----:B------:R-:W-:Y:S01]  /*feb0*/  LDSM.16.M88.4 R44, [R153] ;  /* 0x00000000992c783b */ /* 0x000fe20000000200 */
[----:B------:R-:W-:-:S03]  /*fec0*/  ISETP.GE.AND P1, PT, R53, R52, PT ;  /* 0x000000343500720c */ /* 0x000fc60003f26270 */
[----:B------:R-:W3:Y:S04]  /*fed0*/  LDSM.16.M88.4 R56, [R149+0x2000] ;  /* 0x002000009538783b */ /* 0x000ee80000000200 */
[----:B------:R-:W3:Y:S04]  /*fee0*/  LDSM.16.M88.4 R48, [R149+0x2800] ;  /* 0x002800009530783b */ /* 0x000ee80000000200 */
[----:B------:R-:W3:Y:S04]  /*fef0*/  LDSM.16.M88.4 R20, [R154+UR5+0x3000] ;  /* 0x003000059a14783b */ /* 0x000ee80008000200 */
[----:B-1----:R-:W1:Y:S04]  /*ff00*/  LDSM.16.M88.4 R12, [R154+UR5+0x3800] ;  /* 0x003800059a0c783b */ /* 0x002e680008000200 */
[----:B--2---:R-:W2:Y:S04]  /*ff10*/  LDSM.16.M88.4 R4, [R154+UR5+0x4000] ;  /* 0x004000059a04783b */ /* 0x004ea80008000200 */
[----:B------:R-:W2:Y:S04]  /*ff20*/  LDSM.16.M88.4 R116, [R154+UR5+0x4800] ;  /* 0x004800059a74783b */ /* 0x000ea80008000200 */
[----:B------:R-:W2:Y:S01]  /*ff30*/  LDSM.16.M88.4 R108, [R154+UR5+0x5000] ;  /* 0x005000059a6c783b */ /* 0x000ea20008000200 */
[C---:B----4-:R-:W-:Y:S03]  /*ff40*/  HMMA.16816.F32.BF16 R40, R64.reuse, R36, RZ ;  /* 0x000000244028723c */ /* 0x050fe600000418ff */
[----:B------:R-:W4:Y:S04]  /*ff50*/  LDSM.16.M88.4 R124, [R154+UR5+0x5800] ;  /* 0x005800059a7c783b */ /* 0x000f280008000200 */
[----:B------:R-:W4:Y:S01]  /*ff60*/  LDSM.16.M88.4 R136, [R149+0x3000] ;  /* 0x003000009588783b */ /* 0x000f220000000200 */
[C---:B-----5:R-:W-:Y:S03]  /*ff70*/  HMMA.16816.F32.BF16 R32, R64.reuse, R28, RZ ;  /* 0x0000001c4020723c */ /* 0x060fe600000418ff */
[----:B------:R-:W-:Y:S04]  /*ff80*/  LDSM.16.M88.4 R132, [R149+0x3800] ;  /* 0x003800009584783b */ /* 0x000fe80000000200 */
[----:B------:R-:W-:Y:S01]  /*ff90*/  LDSM.16.M88.4 R128, [R149+0x4000] ;  /* 0x004000009580783b */ /* 0x000fe20000000200 */
[C---:B------:R-:W-:Y:S03]  /*ffa0*/  HMMA.16816.F32.BF16 R36, R64.reuse, R38, RZ ;  /* 0x000000264024723c */ /* 0x040fe600000418ff */
[----:B------:R-:W0:Y:S05]  /*ffb0*/  LDGDEPBAR ;  /* 0x00000000000079af */ /* 0x000e2a0000000000 */
[----:B------:R-:W-:Y:S08]  /*ffc0*/  HMMA.16816.F32.BF16 R28, R64, R30, RZ ;  /* 0x0000001e401c723c */ /* 0x000ff000000418ff */
[C---:B---3--:R-:W-:Y:S08]  /*ffd0*/  HMMA.16816.F32.BF16 R40, R44.reuse, R56, R40 ;  /* 0x000000382c28723c */ /* 0x048ff00000041828 */
[C---:B------:R-:W-:Y:S01]  /*ffe0*/  HMMA.16816.F32.BF16 R36, R44.reuse, R58, R36 ;  /* 0x0000003a2c24723c */ /* 0x040fe20000041824 */
[----:B------:R-:W3:Y:S07]  /*fff0*/  LDSM.16.M88.4 R56, [R149+0x5000] ;  /* 0x005000009538783b */ /* 0x000eee0000000200 */
[C---:B------:R-:W-:Y:S08]  /*10000*/  HMMA.16816.F32.BF16 R32, R44.reuse, R48, R32 ;  /* 0x000000302c20723c */ /* 0x040ff00000041820 */
[----:B------:R-:W-:Y:S01]  /*10010*/  HMMA.16816.F32.BF16 R28, R44, R50, R28 ;  /* 0x000000322c1c723c */ /* 0x000fe2000004181c */
[----:B------:R-:W5:Y:S07]  /*10020*/  LDSM.16.M88.4 R48, [R149+0x5800] ;  /* 0x005800009530783b */ /* 0x000f6e0000000200 */
[C---:B------:R-:W-:Y:S08]  /*10030*/  HMMA.16816.F32.BF16 R24, R64.reuse, R20, RZ ;  /* 0x000000144018723c */ /* 0x040ff000000418ff */
[C---:B-1----:R-:W-:Y:S08]  /*10040*/  HMMA.16816.F32.BF16 R16, R64.reuse, R12, RZ ;  /* 0x0000000c4010723c */ /* 0x042ff000000418ff */
        /* <DEDUP_REMOVED lines=13> */
[----:B------:R-:W-:Y:S07]  /*10120*/  LDSM.16.M88.4 R136, [R152] ;  /* 0x000000009888783b */ /* 0x000fee0000000200 */
[C---:B---3--:R-:W-:Y:S08]  /*10130*/  HMMA.16816.F32.BF16 R112, R44.reuse, R56, R112 ;  /* 0x000000382c70723c */ /* 0x048ff00000041870 */
[C---:B------:R-:W-:Y:S01]  /*10140*/  HMMA.16816.F32.BF16 R108, R44.reuse, R58, R108 ;  /* 0x0000003a2c6c723c */ /* 0x040fe2000004186c */
[----:B------:R-:W2:Y:S07]  /*10150*/  LDSM.16.M88.4 R56, [R148+0x3000] ;  /* 0x003000009438783b */ /* 0x000eae0000000200 */
[C---:B-----5:R-:W-:Y:S08]  /*10160*/  HMMA.16816.F32.BF16 R104, R44.reuse, R48, R104 ;  /* 0x000000302c68723c */ /* 0x060ff00000041868 */
[C---:B------:R-:W-:Y:S01]  /*10170*/  HMMA.16816.F32.BF16 R64, R44.reuse, R50, R64 ;  /* 0x000000322c40723c */ /* 0x040fe20000041840 */
[----:B------:R-:W3:Y:S07]  /*10180*/  LDSM.16.M88.4 R48, [R148+0x3800] ;  /* 0x003800009430783b */ /* 0x000eee0000000200 */
[C---:B------:R-:W-:Y:S08]  /*10190*/  HMMA.16816.F32.BF16 R16, R44.reuse, R132, R16 ;  /* 0x000000842c10723c */ /* 0x040ff00000041810 */
[C---:B------:R-:W-:Y:S01]  /*101a0*/  HMMA.16816.F32.BF16 R12, R44.reuse, R134, R12 ;  /* 0x000000862c0c723c */ /* 0x040fe2000004180c */
[----:B------:R-:W-:Y:S07]  /*101b0*/  LDSM.16.M88.4 R132, [R148+0x4800] ;  /* 0x004800009484783b */ /* 0x000fee0000000200 */
[C---:B------:R-:W-:Y:S08]  /*101c0*/  HMMA.16816.F32.BF16 R8, R44.reuse, R128, R8 ;  /* 0x000000802c08723c */ /* 0x040ff00000041808 */
[C---:B------:R-:W-:Y:S01]  /*101d0*/  HMMA.16816.F32.BF16 R4, R44.reuse, R130, R4 ;  /* 0x000000822c04723c */ /* 0x040fe20000041804 */
[----:B------:R-:W4:Y:S07]  /*101e0*/  LDSM.16.M88.4 R128, [R148+0x2000] ;  /* 0x002000009480783b */ /* 0x000f2e0000000200 */
[C---:B-1----:R-:W-:Y:S08]  /*101f0*/  HMMA.16816.F32.BF16 R120, R44.reuse, R124, R120 ;  /* 0x0000007c2c78723c */ /* 0x042ff00000041878 */
[----:B------:R-:W-:Y:S01]  /*10200*/  HMMA.16816.F32.BF16 R116, R44, R126, R116 ;  /* 0x0000007e2c74723c */ /* 0x000fe20000041874 */
[----:B------:R-:W1:Y:S04]  /*10210*/  LDSM.16.M88.4 R44, [R148+0x4000] ;  /* 0x00400000942c783b */ /* 0x000e680000000200 */
[----:B------:R-:W5:Y:S03]  /*10220*/  LDSM.16.M88.4 R124, [R148+0x2800] ;  /* 0x00280000947c783b */ /* 0x000f660000000200 */
[C---:B--2---:R-:W-:Y:S08]  /*10230*/  HMMA.16816.F32.BF16 R24, R136.reuse, R56, R24 ;  /* 0x000000388818723c */ /* 0x044ff00000041818 */
[C---:B------:R-:W-:Y:S01]  /*10240*/  HMMA.16816.F32.BF16 R20, R136.reuse, R58, R20 ;  /* 0x0000003a8814723c */ /* 0x040fe20000041814 */
[----:B------:R-:W-:Y:S07]  /*10250*/  LDSM.16.M88.4 R56, [R151] ;  /* 0x000000009738783b */ /* 0x000fee0000000200 */
[C---:B---3--:R-:W-:Y:S08]  /*10260*/  HMMA.16816.F32.BF16 R16, R136.reuse, R48, R16 ;  /* 0x000000308810723c */ /* 0x048ff00000041810 */
[C---:B------:R-:W-:Y:S01]  /*10270*/  HMMA.16816.F32.BF16 R12, R136.reuse, R50, R12 ;  /* 0x00000032880c723c */ /* 0x040fe2000004180c */
[----:B------:R-:W2:Y:S07]  /*10280*/  LDSM.16.M88.4 R48, [R147+0x2000] ;  /* 0x002000009330783b */ /* 0x000eae0000000200 */
[C---:B----4-:R-:W-:Y:S08]  /*10290*/  HMMA.16816.F32.BF16 R40, R136.reuse, R128, R40 ;  /* 0x000000808828723c */ /* 0x050ff00000041828 */
[C---:B------:R-:W-:Y:S01]  /*102a0*/  HMMA.16816.F32.BF16 R36, R136.reuse, R130, R36 ;  /* 0x000000828824723c */ /* 0x040fe20000041824 */
[----:B------:R-:W-:Y:S07]  /*102b0*/  LDSM.16.M88.4 R128, [R148+0x5000] ;  /* 0x005000009480783b */ /* 0x000fee0000000200 */
[C---:B-1----:R-:W-:Y:S08]  /*102c0*/  HMMA.16816.F32.BF16 R8, R136.reuse, R44, R8 ;  /* 0x0000002c8808723c */ /* 0x042ff00000041808 */
[C---:B------:R-:W-:Y:S01]  /*102d0*/  HMMA.16816.F32.BF16 R4, R136.reuse, R46, R4 ;  /* 0x0000002e8804723c */ /* 0x040fe20000041804 */
[----:B------:R-:W1:Y:S07]  /*102e0*/  LDSM.16.M88.4 R44, [R147+0x2800] ;  /* 0x00280000932c783b */ /* 0x000e6e0000000200 */
[----:B-----5:R-:W-:Y:S08]  /*102f0*/  HMMA.16816.F32.BF16 R32, R136, R124, R32 ;  /* 0x0000007c8820723c */ /* 0x020ff00000041820 */
[C---:B--2---:R-:W-:Y:S08]  /*10300*/  HMMA.16816.F32.BF16 R40, R56.reuse, R48, R40 ;  /* 0x000000303828723c */ /* 0x044ff00000041828 */
[----:B------:R-:W-:Y:S01]  /*10310*/  HMMA.16816.F32.BF16 R36, R56, R50, R36 ;  /* 0x000000323824723c */ /* 0x000fe20000041824 */
[----:B------:R-:W2:Y:S07]  /*10320*/  LDSM.16.M88.4 R48, [R147+0x3000] ;  /* 0x003000009330783b */ /* 0x000eae0000000200 */
[----:B------:R-:W-:Y:S01]  /*10330*/  HMMA.16816.F32.BF16 R28, R136, R126, R28 ;  /* 0x0000007e881c723c */ /* 0x000fe2000004181c */
[----:B------:R-:W-:Y:S02]  /*10340*/  LDSM.16.M88.4 R124, [R148+0x5800] ;  /* 0x00580000947c783b */ /* 0x000fe40000000200 */
[----:B------:R-:W-:-:S02]  /*10350*/  FSEL R183, R43, -INF , !P0 ;  /* 0xff8000002bb77808 */ /* 0x000fc40004000000 */
[C---:B------:R-:W-:Y:S02]  /*10360*/  LOP3.LUT P0, RZ, R60.reuse, 0x1, RZ, 0xc0, !PT ;  /* 0x000000013cff7812 */ /* 0x040fe4000780c0ff */
[----:B------:R-:W-:Y:S01]  /*10370*/  FSEL R184, R41, -INF , !P3 ;  /* 0xff80000029b87808 */ /* 0x000fe20005800000 */
[----:B------:R-:W-:Y:S01]  /*10380*/  HMMA.16816.F32.BF16 R120, R136, R132, R120 ;  /* 0x000000848878723c */ /* 0x000fe20000041878 */
[----:B------:R-:W-:Y:S02]  /*10390*/  LOP3.LUT R60, R60, 0xfffffffe, RZ, 0xc0, !PT ;  /* 0xfffffffe3c3c7812 */ /* 0x000fe400078ec0ff */
[----:B------:R-:W-:Y:S01]  /*103a0*/  FSEL R186, R36, -INF , !P6 ;  /* 0xff80000024ba7808 */ /* 0x000fe20007000000 */
[----:B------:R-:W-:Y:S01]  /*103b0*/  VIADD R36, R61, 0xffffff18 ;  /* 0xffffff183d247836 */ /* 0x000fe20000000000 */
[----:B------:R-:W-:-:S03]  /*103c0*/  FSEL R185, R38, -INF , !P0 ;  /* 0xff80000026b97808 */ /* 0x000fc60004000000 */
[----:B-1----:R-:W-:Y:S01]  /*103d0*/  HMMA.16816.F32.BF16 R32, R56, R44, R32 ;  /* 0x0000002c3820723c */ /* 0x002fe20000041820 */
[----:B------:R-:W-:Y:S01]  /*103e0*/  VIADD R44, R61, 0xffffff00 ;  /* 0xffffff003d2c7836 */ /* 0x000fe20000000000 */
[----:B------:R-:W-:-:S04]  /*103f0*/  ISETP.GE.AND P6, PT, R36, R52, PT ;  /* 0x000000342400720c */ /* 0x000fc80003fc6270 */
[C---:B------:R-:W-:Y:S02]  /*10400*/  ISETP.GE.AND P4, PT, R44.reuse, R52, PT ;  /* 0x000000342c00720c */ /* 0x040fe40003f86270 */
[----:B------:R-:W-:Y:S01]  /*10410*/  ISETP.GE.AND P2, PT, R44, R63, PT ;  /* 0x0000003f2c00720c */ /* 0x000fe20003f46270 */
[----:B------:R-:W-:Y:S01]  /*10420*/  HMMA.16816.F32.BF16 R28, R56, R46, R28 ;  /* 0x0000002e381c723c */ /* 0x000fe2000004181c */
[----:B------:R-:W1:Y:S01]  /*10430*/  LDSM.16.M88.4 R44, [R147+0x3800] ;  /* 0x00380000932c783b */ /* 0x000e620000000200 */
[----:B------:R-:W-:Y:S01]  /*10440*/  FSEL R182, R40, -INF , !P4 ;  /* 0xff80000028b67808 */ /* 0x000fe20006000000 */
[C---:B------:R-:W-:Y:S01]  /*10450*/  VIADD R40, R61.reuse, 0xffffff11 ;  /* 0xffffff113d287836 */ /* 0x040fe20000000000 */
[----:B------:R-:W-:Y:S01]  /*10460*/  FSEL R103, R42, -INF , !P2 ;  /* 0xff8000002a677808 */ /* 0x000fe20005000000 */
[----:B------:R-:W-:-:S03]  /*10470*/  VIADD R42, R61, 0xffffff10 ;  /* 0xffffff103d2a7836 */ /* 0x000fc60000000000 */
[C---:B--2---:R-:W-:Y:S01]  /*10480*/  HMMA.16816.F32.BF16 R20, R56.reuse, R50, R20 ;  /* 0x000000323814723c */ /* 0x044fe20000041814 */
[----:B------:R-:W-:Y:S02]  /*10490*/  FSEL R50, R37, -INF , !P1 ;  /* 0xff80000025327808 */ /* 0x000fe40004800000 */
[-C--:B------:R-:W-:Y:S02]  /*104a0*/  ISETP.GE.AND P1, PT, R36, R63.reuse, PT ;  /* 0x0000003f2400720c */ /* 0x080fe40003f26270 */
[-C--:B------:R-:W-:Y:S02]  /*104b0*/  ISETP.GE.AND P2, PT, R42, R63.reuse, PT ;  /* 0x0000003f2a00720c */ /* 0x080fe40003f46270 */
[C---:B------:R-:W-:Y:S01]  /*104c0*/  ISETP.GE.AND P3, PT, R40.reuse, R52, PT ;  /* 0x000000342800720c */ /* 0x040fe20003f66270 */
[----:B------:R-:W-:Y:S01]  /*104d0*/  HMMA.16816.F32.BF16 R24, R56, R48, R24 ;  /* 0x000000303818723c */ /* 0x000fe20000041818 */
[----:B------:R-:W-:Y:S01]  /*104e0*/  ISETP.GE.AND P0, PT, R40, R63, PT ;  /* 0x0000003f2800720c */ /* 0x000fe20003f06270 */
[----:B------:R-:W-:Y:S01]  /*104f0*/  VIADD R40, R61, 0xffffff19 ;  /* 0xffffff193d287836 */ /* 0x000fe20000000000 */
[----:B------:R-:W-:-:S02]  /*10500*/  FSEL R51, R39, -INF , !P5 ;  /* 0xff80000027337808 */ /* 0x000fc40006800000 */
[----:B------:R-:W-:Y:S01]  /*10510*/  FSEL R43, R34, -INF , !P2 ;  /* 0xff800000222b7808 */ /* 0x000fe20005000000 */
[----:B------:R-:W2:Y:S01]  /*10520*/  LDSM.16.M88.4 R36, [R147+0x4000] ;  /* 0x004000009324783b */ /* 0x000ea20000000200 */
[----:B------:R-:W-:Y:S01]  /*10530*/  FSEL R34, R33, -INF , !P3 ;  /* 0xff80000021227808 */ /* 0x000fe20005800000 */
[----:B------:R-:W-:Y:S01]  /*10540*/  VIADD R33, R61, 0xffffff28 ;  /* 0xffffff283d217836 */ /* 0x000fe20000000000 */
[----:B------:R-:W-:Y:S01]  /*10550*/  @P1 LOP3.LUT R60, R60, 0x1, RZ, 0xfc, !PT ;  /* 0x000000013c3c1812 */ /* 0x000fe200078efcff */
[----:B------:R-:W-:Y:S01]  /*10560*/  HMMA.16816.F32.BF16 R116, R136, R134, R116 ;  /* 0x000000868874723c */ /* 0x000fe20000041874 */
[C---:B------:R-:W-:Y:S02]  /*10570*/  ISETP.GE.AND P1, PT, R40.reuse, R52, PT ;  /* 0x000000342800720c */ /* 0x040fe40003f26270 */
[----:B------:R-:W-:Y:S02]  /*10580*/  ISETP.GE.AND P5, PT, R40, R63, PT ;  /* 0x0000003f2800720c */ /* 0x000fe40003fa6270 */
[----:B------:R-:W-:-:S02]  /*10590*/  FSEL R40, R29, -INF , !P1 ;  /* 0xff8000001d287808 */ /* 0x000fc40004800000 */
[----:B------:R-:W-:Y:S01]  /*105a0*/  ISETP.GE.AND P1, PT, R33, R63, PT ;  /* 0x0000003f2100720c */ /* 0x000fe20003f26270 */
[----:B------:R-:W-:Y:S01]  /*105b0*/  HMMA.16816.F32.BF16 R112, R136, R128, R112 ;  /* 0x000000808870723c */ /* 0x000fe20000041870 */
[----:B------:R-:W-:Y:S02]  /*105c0*/  ISETP.GE.AND P4, PT, R42, R52, PT ;  /* 0x000000342a00720c */ /* 0x000fe40003f86270 */
[----:B------:R-:W-:Y:S01]  /*105d0*/  FSEL R49, R35, -INF , !P0 ;  /* 0xff80000023317808 */ /* 0x000fe20004000000 */
[C---:B------:R-:W-:Y:S01]  /*105e0*/  VIADD R35, R61.reuse, 0xffffff21 ;  /* 0xffffff213d237836 */ /* 0x040fe20000000000 */
[----:B------:R-:W-:Y:S01]  /*105f0*/  FSEL R42, R32, -INF , !P4 ;  /* 0xff800000202a7808 */ /* 0x000fe20006000000 */
[----:B------:R-:W-:Y:S01]  /*10600*/  VIADD R32, R61, 0xffffff20 ;  /* 0xffffff203d207836 */ /* 0x000fe20000000000 */
[C---:B------:R-:W-:Y:S01]  /*10610*/  LOP3.LUT P0, RZ, R60.reuse, 0x1, RZ, 0xc0, !PT ;  /* 0x000000013cff7812 */ /* 0x040fe2000780c0ff */
[----:B-1----:R-:W-:Y:S01]  /*10620*/  HMMA.16816.F32.BF16 R16, R56, R44, R16 ;  /* 0x0000002c3810723c */ /* 0x002fe20000041810 */
[----:B------:R-:W-:-:S02]  /*10630*/  LOP3.LUT R60, R60, 0xfffffffe, RZ, 0xc0, !PT ;  /* 0xfffffffe3c3c7812 */ /* 0x000fc400078ec0ff */
[----:B------:R-:W-:Y:S02]  /*10640*/  FSEL R41, R30, -INF , !P0 ;  /* 0xff8000001e297808 */ /* 0x000fe40004000000 */
[-C--:B------:R-:W-:Y:S02]  /*10650*/  ISETP.GE.AND P0, PT, R35, R63.reuse, PT ;  /* 0x0000003f2300720c */ /* 0x080fe40003f06270 */
[----:B------:R-:W-:Y:S01]  /*10660*/  ISETP.GE.AND P4, PT, R32, R52, PT ;  /* 0x000000342000720c */ /* 0x000fe20003f86270 */
[----:B------:R-:W-:Y:S01]  /*10670*/  HMMA.16816.F32.BF16 R12, R56, R46, R12 ;  /* 0x0000002e380c723c */ /* 0x000fe2000004180c */
[----:B------:R-:W-:Y:S02]  /*10680*/  @P1 LOP3.LUT R60, R60, 0x1, RZ, 0xfc, !PT ;  /* 0x000000013c3c1812 */ /* 0x000fe400078efcff */
[----:B------:R-:W-:Y:S02]  /*10690*/  ISETP.GE.AND P2, PT, R32, R63, PT ;  /* 0x0000003f2000720c */ /* 0x000fe40003f46270 */
[----:B------:R-:W-:-:S02]  /*106a0*/  FSEL R32, R28, -INF , !P6 ;  /* 0xff8000001c207808 */ /* 0x000fc40007000000 */
[-C--:B------:R-:W-:Y:S01]  /*106b0*/  ISETP.GE.AND P6, PT, R33, R52.reuse, PT ;  /* 0x000000342100720c */ /* 0x080fe20003fc6270 */
[----:B------:R-:W-:Y:S01]  /*106c0*/  VIADD R33, R61, 0xffffff29 ;  /* 0xffffff293d217836 */ /* 0x000fe20000000000 */
[----:B------:R-:W-:Y:S01]  /*106d0*/  FSEL R179, R27, -INF , !P0 ;  /* 0xff8000001bb37808 */ /* 0x000fe20004000000 */
[----:B------:R-:W-:Y:S01]  /*106e0*/  HMMA.16816.F32.BF16 R108, R136, R130, R108 ;  /* 0x00000082886c723c */ /* 0x000fe2000004186c */
[----:B------:R-:W-:Y:S01]  /*106f0*/  FSEL R48, R24, -INF , !P4 ;  /* 0xff80000018307808 */ /* 0x000fe20006000000 */
[----:B------:R-:W-:Y:S01]  /*10700*/  VIADD R24, R61, 0xffffff30 ;  /* 0xffffff303d187836 */ /* 0x000fe20000000000 */
[----:B------:R-:W-:Y:S02]  /*10710*/  LOP3.LUT P0, RZ, R60, 0x1, RZ, 0xc0, !PT ;  /* 0x000000013cff7812 */ /* 0x000fe4000780c0ff */
[----:B------:R-:W-:Y:S02]  /*10720*/  FSEL R45, R31, -INF , !P5 ;  /* 0xff8000001f2d7808 */ /* 0x000fe40006800000 */
[----:B------:R-:W-:Y:S01]  /*10730*/  FSEL R173, R22, -INF , !P0 ;  /* 0xff80000016ad7808 */ /* 0x000fe20004000000 */
[----:B------:R-:W1:Y:S01]  /*10740*/  LDSM.16.M88.4 R28, [R147+0x4800] ;  /* 0x00480000931c783b */ /* 0x000e620000000200 */
[----:B------:R-:W-:Y:S01]  /*10750*/  FSEL R181, R26, -INF , !P2 ;  /* 0xff8000001ab57808 */ /* 0x000fe20005000000 */
[----:B------:R-:W-:Y:S01]  /*10760*/  VIADD R22, R61, 0xffffff38 ;  /* 0xffffff383d167836 */ /* 0x000fe20000000000 */
[----:B------:R-:W-:Y:S01]  /*10770*/  ISETP.GE.AND P5, PT, R33, R63, PT ;  /* 0x0000003f2100720c */ /* 0x000fe20003fa6270 */
[----:B--2---:R-:W-:Y:S01]  /*10780*/  HMMA.16816.F32.BF16 R8, R56, R36, R8 ;  /* 0x000000243808723c */ /* 0x004fe20000041808 */
[----:B------:R-:W-:-:S02]  /*10790*/  ISETP.GE.AND P4, PT, R24, R52, PT ;  /* 0x000000341800720c */ /* 0x000fc40003f86270 */
[-C--:B------:R-:W-:Y:S01]  /*107a0*/  ISETP.GE.AND P2, PT, R24, R63.reuse, PT ;  /* 0x0000003f1800720c */ /* 0x080fe20003f46270 */
[----:B------:R-:W-:Y:S01]  /*107b0*/  VIADD R24, R61, 0xffffff31 ;  /* 0xffffff313d187836 */ /* 0x000fe20000000000 */
[----:B------:R-:W-:Y:S02]  /*107c0*/  ISETP.GE.AND P3, PT, R35, R52, PT ;  /* 0x000000342300720c */ /* 0x000fe40003f66270 */
[----:B------:R-:W-:Y:S01]  /*107d0*/  FSEL R177, R23, -INF , !P5 ;  /* 0xff80000017b17808 */ /* 0x000fe20006800000 */
[----:B------:R-:W-:Y:S01]  /*107e0*/  HMMA.16816.F32.BF16 R4, R56, R38, R4 ;  /* 0x000000263804723c */ /* 0x000fe20000041804 */
[----:B------:R-:W-:Y:S02]  /*107f0*/  ISETP.GE.AND P5, PT, R22, R63, PT ;  /* 0x0000003f1600720c */ /* 0x000fe40003fa6270 */
[----:B------:R-:W-:Y:S01]  /*10800*/  FSEL R170, R16, -INF , !P4 ;  /* 0xff80000010aa7808 */ /* 0x000fe20006000000 */
[----:B------:R-:W-:Y:S01]  /*10810*/  VIADD R16, R61, 0xffffff40 ;  /* 0xffffff403d107836 */ /* 0x000fe20000000000 */
[----:B------:R-:W-:-:S02]  /*10820*/  FSEL R180, R25, -INF , !P3 ;  /* 0xff80000019b47808 */ /* 0x000fc40005800000 */
[CC--:B------:R-:W-:Y:S01]  /*10830*/  ISETP.GE.AND P3, PT, R24.reuse, R52.reuse, PT ;  /* 0x000000341800720c */ /* 0x0c0fe20003f66270 */
[C---:B------:R-:W-:Y:S01]  /*10840*/  HMMA.16816.F32.BF16 R104, R136.reuse, R124, R104 ;  /* 0x0000007c8868723c */ /* 0x040fe20000041868 */
[----:B------:R-:W-:Y:S02]  /*10850*/  ISETP.GE.AND P0, PT, R24, R63, PT ;  /* 0x0000003f1800720c */ /* 0x000fe40003f06270 */
[----:B------:R-:W-:Y:S02]  /*10860*/  FSEL R143, R18, -INF , !P2 ;  /* 0xff800000128f7808 */ /* 0x000fe40005000000 */
[----:B------:R-:W-:Y:S02]  /*10870*/  FSEL R172, R17, -INF , !P3 ;  /* 0xff80000011ac7808 */ /* 0x000fe40005800000 */
[----:B------:R-:W-:Y:S01]  /*10880*/  FSEL R141, R19, -INF , !P0 ;  /* 0xff800000138d7808 */ /* 0x000fe20004000000 */
[----:B------:R-:W-:Y:S01]  /*10890*/  HMMA.16816.F32.BF16 R64, R136, R126, R64 ;  /* 0x0000007e8840723c */ /* 0x000fe20000041840 */
[----:B------:R-:W-:-:S02]  /*108a0*/  ISETP.GE.AND P4, PT, R16, R52, PT ;  /* 0x000000341000720c */ /* 0x000fc40003f86270 */
[----:B------:R-:W-:Y:S02]  /*108b0*/  ISETP.GE.AND P2, PT, R16, R63, PT ;  /* 0x0000003f1000720c */ /* 0x000fe40003f46270 */
[----:B------:R-:W2:Y:S01]  /*108c0*/  LDSM.16.M88.4 R16, [R147+0x5000] ;  /* 0x005000009310783b */ /* 0x000ea20000000200 */
[----:B------:R-:W-:Y:S02]  /*108d0*/  LOP3.LUT R60, R60, 0xfffffffe, RZ, 0xc0, !PT ;  /* 0xfffffffe3c3c7812 */ /* 0x000fe400078ec0ff */
[----:B------:R-:W-:Y:S01]  /*108e0*/  FSEL R176, R20, -INF , !P6 ;  /* 0xff80000014b07808 */ /* 0x000fe20007000000 */
[----:B------:R-:W-:Y:S01]  /*108f0*/  VIADD R20, R61, 0xffffff39 ;  /* 0xffffff393d147836 */ /* 0x000fe20000000000 */
[----:B------:R-:W-:Y:S02]  /*10900*/  ISETP.GE.AND P1, PT, R33, R52, PT ;  /* 0x000000342100720c */ /* 0x000fe40003f26270 */
[----:B------:R-:W-:Y:S01]  /*10910*/  @P5 LOP3.LUT R60, R60, 0x1, RZ, 0xfc, !PT ;  /* 0x000000013c3c5812 */ /* 0x000fe200078efcff */
[----:B-1----:R-:W-:Y:S01]  /*10920*/  HMMA.16816.F32.BF16 R120, R56, R28, R120 ;  /* 0x0000001c3878723c */ /* 0x002fe20000041878 */
[----:B------:R-:W-:-:S02]  /*10930*/  FSEL R178, R21, -INF , !P1 ;  /* 0xff80000015b27808 */ /* 0x000fc40004800000 */
[CC--:B------:R-:W-:Y:S02]  /*10940*/  ISETP.GE.AND P1, PT, R20.reuse, R52.reuse, PT ;  /* 0x000000341400720c */ /* 0x0c0fe40003f26270 */
[----:B------:R-:W-:Y:S01]  /*10950*/  ISETP.GE.AND P5, PT, R20, R63, PT ;  /* 0x0000003f1400720c */ /* 0x000fe20003fa6270 */
[C---:B------:R-:W-:Y:S01]  /*10960*/  VIADD R20, R61.reuse, 0xffffff41 ;  /* 0xffffff413d147836 */ /* 0x040fe20000000000 */
[----:B------:R-:W-:Y:S01]  /*10970*/  LOP3.LUT P0, RZ, R60, 0x1, RZ, 0xc0, !PT ;  /* 0x000000013cff7812 */ /* 0x000fe2000780c0ff */
[----:B------:R-:W-:Y:S01]  /*10980*/  HMMA.16816.F32.BF16 R116, R56, R30, R116 ;  /* 0x0000001e3874723c */ /* 0x000fe20000041874 */
[-C--:B------:R-:W-:Y:S02]  /*10990*/  ISETP.GE.AND P6, PT, R22, R52.reuse, PT ;  /* 0x000000341600720c */ /* 0x080fe40003fc6270 */
[----:B------:R-:W-:Y:S02]  /*109a0*/  FSEL R135, R14, -INF , !P0 ;  /* 0xff8000000e877808 */ /* 0x000fe40004000000 */
[----:B------:R-:W-:Y:S01]  /*109b0*/  FSEL R142, R12, -INF , !P6 ;  /* 0xff8000000c8e7808 */ /* 0x000fe20007000000 */
[----:B------:R-:W-:Y:S01]  /*109c0*/  VIADD R12, R61, 0xffffff48 ;  /* 0xffffff483d0c7836 */ /* 0x000fe20000000000 */
[----:B------:R-:W-:-:S02]  /*109d0*/  ISETP.GE.AND P3, PT, R20, R52, PT ;  /* 0x000000341400720c */ /* 0x000fc40003f66270 */
[-C--:B------:R-:W-:Y:S02]  /*109e0*/  ISETP.GE.AND P0, PT, R20, R63.reuse, PT ;  /* 0x0000003f1400720c */ /* 0x080fe40003f06270 */
[----:B------:R-:W-:Y:S02]  /*109f0*/  FSEL R132, R8, -INF , !P4 ;  /* 0xff80000008847808 */ /* 0x000fe40006000000 */
[----:B------:R-:W-:Y:S02]  /*10a00*/  FSEL R133, R10, -INF , !P2 ;  /* 0xff8000000a857808 */ /* 0x000fe40005000000 */
[----:B------:R-:W-:Y:S02]  /*10a10*/  FSEL R130, R9, -INF , !P3 ;  /* 0xff80000009827808 */ /* 0x000fe40005800000 */
[----:B------:R-:W-:Y:S02]  /*10a20*/  FSEL R129, R11, -INF , !P0 ;  /* 0xff8000000b817808 */ /* 0x000fe40004000000 */
[----:B------:R-:W-:Y:S01]  /*10a30*/  FSEL R140, R13, -INF , !P1 ;  /* 0xff8000000d8c7808 */ /* 0x000fe20004800000 */
[----:B------:R-:W1:Y:S01]  /*10a40*/  LDSM.16.M88.4 R8, [R147+0x5800] ;  /* 0x005800009308783b */ /* 0x000e620000000200 */
[----:B------:R-:W-:Y:S01]  /*10a50*/  ISETP.GE.AND P1, PT, R12, R63, PT ;  /* 0x0000003f0c00720c */ /* 0x000fe20003f26270 */
[C---:B------:R-:W-:Y:S01]  /*10a60*/  VIADD R13, R61.reuse, 0xffffff49 ;  /* 0xffffff493d0d7836 */ /* 0x040fe20000000000 */
[----:B------:R-:W-:Y:S01]  /*10a70*/  LOP3.LUT R60, R60, 0xfffffffe, RZ, 0xc0, !PT ;  /* 0xfffffffe3c3c7812 */ /* 0x000fe200078ec0ff */
[----:B--2---:R-:W-:Y:S01]  /*10a80*/  HMMA.16816.F32.BF16 R112, R56, R16, R112 ;  /* 0x000000103870723c */ /* 0x004fe20000041870 */
[----:B------:R-:W-:Y:S01]  /*10a90*/  ISETP.GE.AND P6, PT, R12, R52, PT ;  /* 0x000000340c00720c */ /* 0x000fe20003fc6270 */
[----:B------:R-:W-:Y:S01]  /*10aa0*/  VIADD R12, R61, 0xffffff50 ;  /* 0xffffff503d0c7836 */ /* 0x000fe20000000000 */
[----:B------:R-:W-:Y:S01]  /*10ab0*/  FSEL R171, R15, -INF , !P5 ;  /* 0xff8000000fab7808 */ /* 0x000fe20006800000 */
[----:B------:R-:W-:-:S04]  /*10ac0*/  DEPBAR.LE SB0, 0x0 ;  /* 0x000080000000791a */ /* 0x000fc80000000000 */
[----:B------:R-:W-:Y:S01]  /*10ad0*/  BAR.SYNC.DEFER_BLOCKING 0x0 ;  /* 0x0000000000007b1d */ /* 0x000fe20000010000 */
[-C--:B------:R-:W-:Y:S01]  /*10ae0*/  ISETP.GE.AND P4, PT, R12, R52.reuse, PT ;  /* 0x000000340c00720c */ /* 0x080fe20003f86270 */
[----:B------:R-:W-:Y:S01]  /*10af0*/  HMMA.16816.F32.BF16 R108, R56, R18, R108 ;  /* 0x00000012386c723c */ /* 0x000fe2000004186c */
[----:B------:R-:W-:Y:S02]  /*10b00*/  @P1 LOP3.LUT R60, R60, 0x1, RZ, 0xfc, !PT ;  /* 0x000000013c3c1812 */ /* 0x000fe400078efcff */
[-C--:B------:R-:W-:Y:S01]  /*10b10*/  ISETP.GE.AND P2, PT, R12, R63.reuse, PT ;  /* 0x0000003f0c00720c */ /* 0x080fe20003f46270 */
[----:B------:R-:W-:Y:S01]  /*10b20*/  VIADD R12, R61, 0xffffff51 ;  /* 0xffffff513d0c7836 */ /* 0x000fe20000000000 */
[----:B------:R-:W-:Y:S02]  /*10b30*/  ISETP.GE.AND P1, PT, R13, R52, PT ;  /* 0x000000340d00720c */ /* 0x000fe40003f26270 */
[----:B------:R-:W-:Y:S02]  /*10b40*/  LOP3.LUT P0, RZ, R60, 0x1, RZ, 0xc0, !PT ;  /* 0x000000013cff7812 */ /* 0x000fe4000780c0ff */
[----:B------:R-:W-:Y:S01]  /*10b50*/  FSEL R136, R5, -INF , !P1 ;  /* 0xff80000005887808 */ /* 0x000fe20004800000 */
[C---:B------:R-:W-:Y:S01]  /*10b60*/  VIADD R5, R61.reuse, 0xffffff60 ;  /* 0xffffff603d057836 */ /* 0x040fe20000000000 */
[----:B------:R-:W-:Y:S01]  /*10b70*/  FSEL R131, R6, -INF , !P0 ;  /* 0xff80000006837808 */ /* 0x000fe20004000000 */
        /* <DEDUP_REMOVED lines=9> */
[----:B-1----:R-:W-:Y:S01]  /*10c10*/  HMMA.16816.F32.BF16 R104, R56, R8, R104 ;  /* 0x000000083868723c */ /* 0x002fe20000041868 */
[----:B------:R-:W-:-:S02]  /*10c20*/  FSEL R128, R120, -INF , !P4 ;  /* 0xff80000078807808 */ /* 0x000fc40006000000 */
[CC--:B------:R-:W-:Y:S02]  /*10c30*/  ISETP.GE.AND P2, PT, R5.reuse, R52.reuse, PT ;  /* 0x000000340500720c */ /* 0x0c0fe40003f46270 */
[-C--:B------:R-:W-:Y:S01]  /*10c40*/  ISETP.GE.AND P0, PT, R5, R63.reuse, PT ;  /* 0x0000003f0500720c */ /* 0x080fe20003f06270 */
[C---:B------:R-:W-:Y:S01]  /*10c50*/  VIADD R5, R61.reuse, 0xffffff68 ;  /* 0xffffff683d057836 */ /* 0x040fe20000000000 */
[-C--:B------:R-:W-:Y:S01]  /*10c60*/  ISETP.GE.AND P5, PT, R6, R63.reuse, PT ;  /* 0x0000003f0600720c */ /* 0x080fe20003fa6270 */
[----:B------:R-:W-:Y:S01]  /*10c70*/  HMMA.16816.F32.BF16 R8, R56, R10, R64 ;  /* 0x0000000a3808723c */ /* 0x000fe20000041840 */
[C---:B------:R-:W-:Y:S02]  /*10c80*/  ISETP.GE.AND P1, PT, R4.reuse, R52, PT ;  /* 0x000000340400720c */ /* 0x040fe40003f26270 */
[----:B------:R-:W-:Y:S01]  /*10c90*/  ISETP.GE.AND P4, PT, R4, R63, PT ;  /* 0x0000003f0400720c */ /* 0x000fe20003f86270 */
[----:B------:R-:W-:Y:S01]  /*10ca0*/  VIADD R4, R61, 0xffffff61 ;  /* 0xffffff613d047836 */ /* 0x000fe20000000000 */
        /* <DEDUP_REMOVED lines=8> */
[----:B------:R-:W-:Y:S02]  /*10d30*/  FSEL R62, R115, -INF , !P3 ;  /* 0xff800000733e7808 */ /* 0x000fe40005800000 */
[----:B------:R-:W-:Y:S02]  /*10d40*/  ISETP.GE.AND P3, PT, R5, R63, PT ;  /* 0x0000003f0500720c */ /* 0x000fe40003f66270 */
[----:B------:R-:W-:Y:S02]  /*10d50*/  FSEL R122, R116, -INF , !P6 ;  /* 0xff800000747a7808 */ /* 0x000fe40007000000 */
[----:B------:R-:W-:Y:S01]  /*10d60*/  ISETP.GE.AND P6, PT, R4, R52, PT ;  /* 0x000000340400720c */ /* 0x000fe20003fc6270 */
[----:B------:R-:W-:Y:S01]  /*10d70*/  VIADD R4, R61, 0xffffff69 ;  /* 0xffffff693d047836 */ /* 0x000fe20000000000 */
[----:B------:R-:W-:Y:S02]  /*10d80*/  FSEL R119, R119, -INF , !P4 ;  /* 0xff80000077777808 */ /* 0x000fe40006000000 */
[----:B------:R-:W-:-:S02]  /*10d90*/  FSEL R53, R114, -INF , !P0 ;  /* 0xff80000072357808 */ /* 0x000fc40004000000 */
[C---:B------:R-:W-:Y:S02]  /*10da0*/  ISETP.GE.AND P4, PT, R4.reuse, R52, PT ;  /* 0x000000340400720c */ /* 0x040fe40003f86270 */
[----:B------:R-:W-:Y:S01]  /*10db0*/  ISETP.GE.AND P0, PT, R4, R63, PT ;  /* 0x0000003f0400720c */ /* 0x000fe20003f06270 */
[----:B------:R-:W-:Y:S01]  /*10dc0*/  VIADD R4, R61, 0xffffff71 ;  /* 0xffffff713d047836 */ /* 0x000fe20000000000 */
[----:B------:R-:W-:Y:S02]  /*10dd0*/  LOP3.LUT R60, R60, 0xfffffffd, RZ, 0xc0, !PT ;  /* 0xfffffffd3c3c7812 */ /* 0x000fe400078ec0ff */
[----:B------:R-:W-:Y:S02]  /*10de0*/  FSEL R118, R112, -INF , !P2 ;  /* 0xff80000070767808 */ /* 0x000fe40005000000 */
[----:B------:R-:W-:Y:S02]  /*10df0*/  FSEL R120, R113, -INF , !P6 ;  /* 0xff80000071787808 */ /* 0x000fe40007000000 */
[----:B------:R-:W-:-:S02]  /*10e00*/  @P3 LOP3.LUT R60, R60, 0x2, RZ, 0xfc, !PT ;  /* 0x000000023c3c3812 */ /* 0x000fc400078efcff */
[----:B------:R-:W-:Y:S02]  /*10e10*/  FSEL R55, R110, -INF , !P1 ;  /* 0xff8000006e377808 */ /* 0x000fe40004800000 */
[-C--:B------:R-:W-:Y:S01]  /*10e20*/  ISETP.GE.AND P2, PT, R5, R52.reuse, PT ;  /* 0x000000340500720c */ /* 0x080fe20003f46270 */
[C---:B------:R-:W-:Y:S01]  /*10e30*/  VIADD R5, R61.reuse, 0xffffff78 ;  /* 0xffffff783d057836 */ /* 0x040fe20000000000 */
[C---:B------:R-:W-:Y:S02]  /*10e40*/  ISETP.GE.AND P6, PT, R4.reuse, R52, PT ;  /* 0x000000340400720c */ /* 0x040fe40003fc6270 */
[----:B------:R-:W-:Y:S01]  /*10e50*/  ISETP.GE.AND P1, PT, R4, R63, PT ;  /* 0x0000003f0400720c */ /* 0x000fe20003f26270 */
[----:B------:R-:W-:Y:S01]  /*10e60*/  VIADD R4, R61, 0xffffff79 ;  /* 0xffffff793d047836 */ /* 0x000fe20000000000 */
[----:B------:R-:W-:Y:S02]  /*10e70*/  FSEL R64, R111, -INF , !P0 ;  /* 0xff8000006f407808 */ /* 0x000fe40004000000 */
[----:B------:R-:W-:-:S02]  /*10e80*/  LOP3.LUT P0, RZ, R60, 0x2, RZ, 0xc0, !PT ;  /* 0x000000023cff7812 */ /* 0x000fc4000780c0ff */
[----:B------:R-:W-:Y:S02]  /*10e90*/  FSEL R61, R104, -INF , !P2 ;  /* 0xff800000683d7808 */ /* 0x000fe40005000000 */
[-C--:B------:R-:W-:Y:S02]  /*10ea0*/  ISETP.GE.AND P3, PT, R5, R63.reuse, PT ;  /* 0x0000003f0500720c */ /* 0x080fe40003f66270 */
[----:B------:R-:W-:Y:S02]  /*10eb0*/  ISETP.GE.AND P2, PT, R4, R63, PT ;  /* 0x0000003f0400720c */ /* 0x000fe40003f46270 */
[----:B------:R-:W-:Y:S02]  /*10ec0*/  FSEL R63, R106, -INF , !P0 ;  /* 0xff8000006a3f7808 */ /* 0x000fe40004000000 */
[----:B------:R-:W-:Y:S02]  /*10ed0*/  ISETP.GE.AND P0, PT, R54, 0x3, PT ;  /* 0x000000033600780c */ /* 0x000fe40003f06270 */
[----:B------:R-:W-:-:S02]  /*10ee0*/  FSEL R114, R108, -INF , !P5 ;  /* 0xff8000006c727808 */ /* 0x000fc40006800000 */
[----:B------:R-:W-:Y:S02]  /*10ef0*/  FSEL R116, R109, -INF , !P4 ;  /* 0xff8000006d747808 */ /* 0x000fe40006000000 */
[-C--:B------:R-:W-:Y:S02]  /*10f00*/  ISETP.GE.AND P5, PT, R5, R52.reuse, PT ;  /* 0x000000340500720c */ /* 0x080fe40003fa6270 */
[----:B------:R-:W-:Y:S02]  /*10f10*/  ISETP.GE.AND P4, PT, R4, R52, PT ;  /* 0x000000340400720c */ /* 0x000fe40003f86270 */
[----:B------:R-:W-:Y:S02]  /*10f20*/  FSEL R60, R107, -INF , !P1 ;  /* 0xff8000006b3c7808 */ /* 0x000fe40004800000 */
[----:B------:R-:W-:Y:S02]  /*10f30*/  ISETP.NE.AND P1, PT, R3, RZ, PT ;  /* 0x000000ff0300720c */ /* 0x000fe40003f25270 */
[----:B------:R-:W-:-:S02]  /*10f40*/  FSEL R52, R105, -INF , !P6 ;  /* 0xff80000069347808 */ /* 0x000fc40007000000 */
[----:B------:R-:W-:Y:S02]  /*10f50*/  FSEL R102, R8, -INF , !P5 ;  /* 0xff80000008667808 */ /* 0x000fe40006800000 */
[----:B------:R-:W-:Y:S02]  /*10f60*/  FSEL R65, R9, -INF , !P4 ;  /* 0xff80000009417808 */ /* 0x000fe40006000000 */
[----:B------:R-:W-:Y:S02]  /*10f70*/  FSEL R66, R10, -INF , !P3 ;  /* 0xff8000000a427808 */ /* 0x000fe40005800000 */
[----:B------:R-:W-:Y:S01]  /*10f80*/  FSEL R3, R11, -INF , !P2 ;  /* 0xff8000000b037808 */ /* 0x000fe20005000000 */
[----:B------:R-:W-:Y:S06]  /*10f90*/  @!P0 BRA `(.L_x_4882) ;  /* 0x00000008000c8947 */ /* 0x000fec0003800000 */
[----:B------:R-:W-:Y:S05]  /*10fa0*/  BRA.U !UP0, `(.L_x_4883) ;  /* 0x0000000508007547 */ /* 0x000fea000b800000 */
[----:B------:R-:W1:Y:S01]  /*10fb0*/  LDC R5, c[0x0][0x4f0] ;  /* 0x00013c00ff057b82 */ /* 0x000e620000000800 */
[----:B------:R-:W-:Y:S01]  /*10fc0*/  SHF.L.U32 R6, R54, 0x7, RZ ;  /* 0x0000000736067819 */ /* 0x000fe200000006ff */
[----:B------:R-:W2:Y:S04]  /*10fd0*/  LDCU.64 UR8, c[0x0][0x3b8] ;  /* 0x00007700ff0877ac */ /* 0x000ea80008000a00 */
[C---:B------:R-:W-:Y:S01]  /*10fe0*/  VIADD R12, R6.reuse, 0xfffffe80 ;  /* 0xfffffe80060c7836 */ /* 0x040fe20000000000 */
[----:B------:R-:W-:Y:S01]  /*10ff0*/  IADD3 R6, PT, PT, R6, -0x100, RZ ;  /* 0xffffff0006067810 */ /* 0x000fe20007ffe0ff */
[----:B------:R-:W3:Y:S03]  /*11000*/  LDCU.64 UR10, c[0x0][0x3a0] ;  /* 0x00007400ff0a77ac */ /* 0x000ee60008000a00 */
[----:B------:R-:W-:-:S02]  /*11010*/  IABS R8, R12 ;  /* 0x0000000c00087213 */ /* 0x000fc40000000000 */
[----:B------:R-:W-:Y:S02]  /*11020*/  IABS R10, R6 ;  /* 0x00000006000a7213 */ /* 0x000fe40000000000 */
[-C--:B-1----:R-:W-:Y:S02]  /*11030*/  IABS R4, R5.reuse ;  /* 0x0000000500047213 */ /* 0x082fe40000000000 */
[-C--:B------:R-:W-:Y:S02]  /*11040*/  LOP3.LUT R6, R6, R5.reuse, RZ, 0x3c, !PT ;  /* 0x0000000506067212 */ /* 0x080fe400078e3cff */
        /* <DEDUP_REMOVED lines=25> */
[----:B------:R-:W-:Y:S02]  /*111e0*/  ISETP.NE.AND P0, PT, R5, RZ, PT ;  /* 0x000000ff0500720c */ /* 0x000fe40003f05270 */
[----:B------:R-:W-:-:S07]  /*111f0*/  LOP3.LUT R7, RZ, R5, RZ, 0x33, !PT ;  /* 0x00000005ff077212 */ /* 0x000fce00078e33ff */
[----:B------:R-:W-:Y:S02]  /*11200*/  @P3 IADD3 R11, PT, PT, R11, 0x1, RZ ;  /* 0x000000010b0b3810 */ /* 0x000fe40007ffe0ff */
[----:B------:R-:W-:Y:S02]  /*11210*/  @P4 VIADD R13, R13, 0x1 ;  /* 0x000000010d0d4836 */ /* 0x000fe40000000000 */
[----:B------:R-:W-:Y:S02]  /*11220*/  @!P5 IADD3 R11, PT, PT, -R11, RZ, RZ ;  /* 0x000000ff0b0bd210 */ /* 0x000fe40007ffe1ff */
[----:B------:R-:W-:Y:S02]  /*11230*/  @!P6 IMAD.MOV R13, RZ, RZ, -R13 ;  /* 0x000000ffff0de224 */ /* 0x000fe400078e0a0d */
[----:B------:R-:W-:-:S03]  /*11240*/  SEL R6, R7, R11, !P0 ;  /* 0x0000000b07067207 */ /* 0x000fc60004000000 */
[----:B------:R-:W-:Y:S02]  /*11250*/  SEL R7, R7, R13, !P0 ;  /* 0x0000000d07077207 */ /* 0x000fe40004000000 */
[----:B------:R-:W-:-:S04]  /*11260*/  IMAD.WIDE R12, R6, 0x4, R164 ;  /* 0x00000004060c7825 */ /* 0x000fc800078e02a4 */
[C---:B------:R-:W-:Y:S01]  /*11270*/  IMAD.WIDE R10, R7.reuse, 0x4, R164 ;  /* 0x00000004070a7825 */ /* 0x040fe200078e02a4 */
[----:B------:R-:W4:Y:S04]  /*11280*/  LDG.E R9, desc[UR6][R12.64] ;  /* 0x000000060c097981 */ /* 0x000f28000c1e1900 */
[----:B------:R-:W4:Y:S01]  /*11290*/  LDG.E R4, desc[UR6][R10.64] ;  /* 0x000000060a047981 */ /* 0x000f22000c1e1900 */
[----:B------:R-:W-:Y:S01]  /*112a0*/  IADD3 R6, PT, PT, R7, -R6, RZ ;  /* 0x8000000607067210 */ /* 0x000fe20007ffe0ff */
[----:B--2---:R-:W-:-:S04]  /*112b0*/  IMAD.U32 R7, RZ, RZ, UR8 ;  /* 0x00000008ff077e24 */ /* 0x004fc8000f8e00ff */
[----:B------:R-:W-:-:S05]  /*112c0*/  IMAD R6, R6, R5, -0x80 ;  /* 0xffffff8006067424 */ /* 0x000fca00078e0205 */
[----:B------:R-:W-:-:S05]  /*112d0*/  SHF.R.S32.HI R8, RZ, 0x1f, R6 ;  /* 0x0000001fff087819 */ /* 0x000fca0000011406 */
[----:B------:R-:W-:-:S04]  /*112e0*/  IMAD R5, R8, R7, RZ ;  /* 0x0000000708057224 */ /* 0x000fc800078e02ff */
[C---:B------:R-:W-:Y:S01]  /*112f0*/  IMAD R5, R6.reuse, UR9, R5 ;  /* 0x0000000906057c24 */ /* 0x040fe2000f8e0205 */
[----:B----4-:R-:W-:Y:S01]  /*11300*/  IADD3 R4, PT, PT, R9, -R4, RZ ;  /* 0x8000000409047210 */ /* 0x010fe20007ffe0ff */
        /* <DEDUP_REMOVED lines=10> */
.L_x_4883:
[----:B------:R-:W1:Y:S01]  /*113b0*/  LDC R7, c[0x0][0x3b8] ;  /* 0x0000ee00ff077b82 */ /* 0x000e620000000800 */
[----:B------:R-:W-:Y:S02]  /*113c0*/  UMOV UR8, URZ ;  /* 0x000000ff00087c82 */ /* 0x000fe40008000000 */
[----:B------:R-:W-:Y:S01]  /*113d0*/  IADD3 R5, P0, PT, RZ, -UR8, RZ ;  /* 0x80000008ff057c10 */ /* 0x000fe2000ff1e0ff */
[----:B-1----:R-:W-:-:S04]  /*113e0*/  IMAD.SHL.U32 R4, R7, 0x80, RZ ;  /* 0x0000008007047824 */ /* 0x002fc800078e00ff */
[----:B------:R-:W-:-:S05]  /*113f0*/  IMAD.X R4, RZ, RZ, ~R4, P0 ;  /* 0x000000ffff047224 */ /* 0x000fca00000e0e04 */
[----:B------:R-:W-:-:S04]  /*11400*/  SHF.R.S64 R5, R5, 0x1f, R4 ;  /* 0x0000001f05057819 */ /* 0x000fc80000001004 */
[----:B------:R-:W-:-:S04]  /*11410*/  IADD3 R160, P0, PT, R5, R160, RZ ;  /* 0x000000a005a07210 */ /* 0x000fc80007f1e0ff */
[----:B------:R-:W-:-:S09]  /*11420*/  LEA.HI.X.SX32 R161, R4, R161, 0x1, P0 ;  /* 0x000000a104a17211 */ /* 0x000fd200000f0eff */
.L_x_4884:
[----:B------:R-:W1:Y:S01]  /*11430*/  LDC R6, c[0x0][0x3bc] ;  /* 0x0000ef00ff067b82 */ /* 0x000e620000000800 */
[C---:B------:R-:W-:Y:S01]  /*11440*/  IMAD.SHL.U32 R4, R7.reuse, 0x20, RZ ;  /* 0x0000002007047824 */ /* 0x040fe200078e00ff */
[C---:B------:R-:W-:Y:S01]  /*11450*/  LEA R10, P0, R7.reuse, R160, 0x5 ;  /* 0x000000a0070a7211 */ /* 0x040fe200078028ff */
[----:B------:R-:W-:Y:S01]  /*11460*/  @!PT LDS RZ, [RZ] ;  /* 0x00000000fffff984 */ /* 0x000fe20000000800 */
[----:B------:R-:W-:Y:S01]  /*11470*/  @!PT LDS RZ, [RZ] ;  /* 0x00000000fffff984 */ /* 0x000fe20000000800 */
[----:B------:R-:W-:Y:S01]  /*11480*/  @!PT LDS RZ, [RZ] ;  /* 0x00000000fffff984 */ /* 0x000fe20000000800 */
[----:B------:R2:W-:Y:S03]  /*11490*/  @!P1 LDGSTS.E.BYPASS.LTC128B.128 [R169+0x2000], desc[UR6][R160.64] ;  /* 0x02000000a0a99fae */ /* 0x0005e6000b981a06 */
[----:B------:R-:W-:Y:S01]  /*114a0*/  IADD3 R8, P2, PT, R10, R4, RZ ;  /* 0x000000040a087210 */ /* 0x000fe20007f5e0ff */
[----:B------:R2:W-:Y:S01]  /*114b0*/  @P1 STS.128 [R169+0x2000], RZ ;  /* 0x002000ffa9001388 */ /* 0x0005e20000000c00 */
[C-C-:B-1----:R-:W-:Y:S02]  /*114c0*/  SHF.L.U64.HI R5, R7.reuse, 0x5, R6.reuse ;  /* 0x0000000507057819 */ /* 0x142fe40000010206 */
        /* <DEDUP_REMOVED lines=18> */
[----:B------:R-:W-:Y:S01]  /*115f0*/  @!P1 IADD3 R4, P0, PT, R14, R4, RZ ;  /* 0x000000040e049210 */ /* 0x000fe20007f1e0ff */
[----:B------:R2:W-:Y:S02]  /*11600*/  @P1 STS.128 [R169+0x3000], RZ ;  /* 0x003000ffa9001388 */ /* 0x0005e40000000c00 */
[----:B------:R-:W-:-:S02]  /*11610*/  IMAD.X R15, R17, 0x1, R5, P2 ;  /* 0x00000001110f7824 */ /* 0x000fc400010e0605 */
[----:B------:R-:W-:Y:S01]  /*11620*/  @!PT LDS RZ, [RZ] ;  /* 0x00000000fffff984 */ /* 0x000fe20000000800 */
[----:B------:R-:W-:Y:S01]  /*11630*/  @!PT LDS RZ, [RZ] ;  /* 0x00000000fffff984 */ /* 0x000fe20000000800 */
[----:B------:R-:W-:Y:S01]  /*11640*/  @!PT LDS RZ, [RZ] ;  /* 0x00000000fffff984 */ /* 0x000fe20000000800 */
[----:B------:R2:W-:Y:S02]  /*11650*/  @!P1 LDGSTS.E.BYPASS.LTC128B.128 [R169+0x3800], desc[UR6][R12.64] ;  /* 0x038000000ca99fae */ /* 0x0005e4000b981a06 */
[----:B------:R-:W-:Y:S02]  /*11660*/  @!P1 IMAD.X R5, R15, 0x1, R5, P0 ;  /* 0x000000010f059824 */ /* 0x000fe400000e0605 */
        /* <DEDUP_REMOVED lines=22> */
.L_x_4882:
[----:B--2---:R-:W-:Y:S01]  /*117d0*/  FMNMX3.FTZ R5, R2, R182, R184, !PT ;  /* 0x000000b602057276 */ /* 0x004fe200078100b8 */
        /* <DEDUP_REMOVED lines=36> */
[----:B------:R-:W-:Y:S01]  /*11a20*/  VIMNMX R54, PT, PT, R54, 0x2, !PT ;  /* 0x0000000236367848 */ /* 0x000fe20007fe0100 */
        /* <DEDUP_REMOVED lines=29> */
[----:B------:R-:W1:Y:S01]  /*11c00*/  LDSM.16.MT88.4 R4, [R146+0x6000] ;  /* 0x006000009204783b */ /* 0x000e620000004200 */
        /* <DEDUP_REMOVED lines=29> */
[----:B------:R-:W-:Y:S01]  /*11de0*/  FFMA.FTZ R3, R3, UR4, -R104 ;  /* 0x0000000403037c23 */ /* 0x000fe20008010868 */
[----:B------:R-:W-:Y:S01]  /*11df0*/  MUFU.EX2 R105, R105 ;  /* 0x0000006900697308 */ /* 0x000fe20000000800 */
[----:B------:R-:W-:Y:S01]  /*11e00*/  FFMA.FTZ R102, R102, UR4, -R109 ;  /* 0x0000000466667c23 */ /* 0x000fe2000801086d */
[----:B------:R-:W-:-:S06]  /*11e10*/  IADD3 R171, PT, PT, R54, -0x3, RZ ;  /* 0xfffffffd36ab7810 */ /* 0x000fcc0007ffe0ff */
        /* <DEDUP_REMOVED lines=15> */
[--C-:B------:R-:W-:Y:S01]  /*11f10*/  FFMA.FTZ R72, R43, UR4, -R104.reuse ;  /* 0x000000042b487c23 */ /* 0x100fe20008010868 */
[--C-:B------:R-:W-:Y:S01]  /*11f20*/  FFMA.FTZ R73, R49, UR4, -R104.reuse ;  /* 0x0000000431497c23 */ /* 0x100fe20008010868 */
[-C--:B----4-:R-:W-:Y:S01]  /*11f30*/  FMUL.FTZ R14, R98, R0.reuse ;  /* 0x00000000620e7220 */ /* 0x090fe20000410000 */
        /* <DEDUP_REMOVED lines=20> */
[----:B------:R-:W2:Y:S01]  /*12080*/  MUFU.EX2 R73, R73 ;  /* 0x0000004900497308 */ /* 0x000ea20000000800 */
        /* <DEDUP_REMOVED lines=14> */
[----:B------:R-:W-:Y:S01]  /*12170*/  FMUL.FTZ R91, R91, R0 ;  /* 0x000000005b5b7220 */ /* 0x000fe20000410000 */
[----:B------:R-:W3:Y:S01]  /*12180*/  MUFU.EX2 R69, R69 ;  /* 0x0000004500457308 */ /* 0x000ee20000000800 */
[C---:B-1----:R-:W-:Y:S01]  /*12190*/  HMMA.16816.F32.BF16 R24, R8.reuse, R4, R24 ;  /* 0x000000040818723c */ /* 0x042fe20000041818 */
[----:B------:R-:W1:Y:S01]  /*121a0*/  LDSM.16.MT88.4 R44, [R146+0x6800] ;  /* 0x00680000922c783b */ /* 0x000e620000004200 */
[----:B--2---:R-:W-:Y:S01]  /*121b0*/  F2FP.BF16.F32.PACK_AB R49, R73, R72 ;  /* 0x000000484931723e */ /* 0x004fe200000010ff */
[--C-:B------:R-:W-:Y:S01]  /*121c0*/  FFMA.FTZ R80, R181, UR4, -R104.reuse ;  /* 0x00000004b5507c23 */ /* 0x100fe20008010868 */
[--C-:B------:R-:W-:Y:S01]  /*121d0*/  FFMA.FTZ R83, R179, UR4, -R104.reuse ;  /* 0x00000004b3537c23 */ /* 0x100fe20008010868 */
[--C-:B------:R-:W-:Y:S01]  /*121e0*/  FFMA.FTZ R81, R173, UR4, -R104.reuse ;  /* 0x00000004ad517c23 */ /* 0x100fe20008010868 */
[--C-:B------:R-:W-:Y:S01]  /*121f0*/  FFMA.FTZ R82, R177, UR4, -R104.reuse ;  /* 0x00000004b1527c23 */ /* 0x100fe20008010868 */
[----:B------:R-:W-:Y:S01]  /*12200*/  MUFU.EX2 R70, R70 ;  /* 0x0000004600467308 */ /* 0x000fe20000000800 */
[C---:B------:R-:W-:Y:S01]  /*12210*/  HMMA.16816.F32.BF16 R32, R8.reuse, R20, R32 ;  /* 0x000000140820723c */ /* 0x040fe20000041820 */
[--C-:B------:R-:W-:Y:S01]  /*12220*/  FFMA.FTZ R84, R170, UR4, -R109.reuse ;  /* 0x00000004aa547c23 */ /* 0x100fe2000801086d */
[--C-:B------:R-:W-:Y:S01]  /*12230*/  FFMA.FTZ R85, R172, UR4, -R109.reuse ;  /* 0x00000004ac557c23 */ /* 0x100fe2000801086d */
[--C-:B------:R-:W-:Y:S01]  /*12240*/  FFMA.FTZ R86, R142, UR4, -R109.reuse ;  /* 0x000000048e567c23 */ /* 0x100fe2000801086d */
[--C-:B------:R-:W-:Y:S01]  /*12250*/  FFMA.FTZ R87, R140, UR4, -R109.reuse ;  /* 0x000000048c577c23 */ /* 0x100fe2000801086d */
[--C-:B------:R-:W-:Y:S01]  /*12260*/  FFMA.FTZ R96, R141, UR4, -R104.reuse ;  /* 0x000000048d607c23 */ /* 0x100fe20008010868 */
[----:B------:R-:W-:Y:S01]  /*12270*/  FFMA.FTZ R97, R135, UR4, -R104 ;  /* 0x0000000487617c23 */ /* 0x000fe20008010868 */
[----:B------:R-:W2:Y:S01]  /*12280*/  MUFU.EX2 R71, R71 ;  /* 0x0000004700477308 */ /* 0x000ea20000000800 */
[C---:B------:R-:W-:Y:S01]  /*12290*/  HMMA.16816.F32.BF16 R4, R8.reuse, R6, R76 ;  /* 0x000000060804723c */ /* 0x040fe2000004184c */
[--C-:B------:R-:W-:Y:S01]  /*122a0*/  FFMA.FTZ R76, R48, UR4, -R109.reuse ;  /* 0x00000004304c7c23 */ /* 0x100fe2000801086d */
[----:B---3--:R-:W-:Y:S01]  /*122b0*/  F2FP.BF16.F32.PACK_AB R48, R69, R68 ;  /* 0x000000444530723e */ /* 0x008fe200000010ff */
[--C-:B------:R-:W-:Y:S01]  /*122c0*/  FFMA.FTZ R77, R180, UR4, -R109.reuse ;  /* 0x00000004b44d7c23 */ /* 0x100fe2000801086d */
[--C-:B------:R-:W-:Y:S01]  /*122d0*/  FFMA.FTZ R79, R176, UR4, -R109.reuse ;  /* 0x00000004b04f7c23 */ /* 0x100fe2000801086d */
[--C-:B------:R-:W-:Y:S01]  /*122e0*/  FFMA.FTZ R78, R178, UR4, -R109.reuse ;  /* 0x00000004b24e7c23 */ /* 0x100fe2000801086d */
[----:B------:R-:W-:Y:S01]  /*122f0*/  FFMA.FTZ R113, R175, R113, R110 ;  /* 0x00000071af717223 */ /* 0x000fe2000001006e */
[----:B------:R-:W-:Y:S01]  /*12300*/  MUFU.EX2 R74, R74 ;  /* 0x0000004a004a7308 */ /* 0x000fe20000000800 */
[C---:B------:R-:W-:Y:S01]  /*12310*/  HMMA.16816.F32.BF16 R20, R8.reuse, R22, R92 ;  /* 0x000000160814723c */ /* 0x040fe2000004185c */
[----:B------:R-:W-:Y:S01]  /*12320*/  FFMA.FTZ R175, R65, UR4, -R109 ;  /* 0x0000000441af7c23 */ /* 0x000fe2000801086d */
[----:B------:R-:W-:Y:S01]  /*12330*/  FADD.FTZ R108, R108, R113 ;  /* 0x000000716c6c7221 */ /* 0x000fe20000010000 */
[----:B------:R-:W-:Y:S03]  /*12340*/  LDSM.16.MT88.4 R92, [R145+0x9800] ;  /* 0x00980000915c783b */ /* 0x000fe60000004200 */
[----:B------:R-:W-:Y:S01]  /*12350*/  FADD.FTZ R107, R107, R108 ;  /* 0x0000006c6b6b7221 */ /* 0x000fe20000010000 */
[----:B------:R-:W3:Y:S01]  /*12360*/  MUFU.EX2 R75, R75 ;  /* 0x0000004b004b7308 */ /* 0x000ee20000000800 */
[----:B------:R-:W-:Y:S01]  /*12370*/  HMMA.16816.F32.BF16 R40, R8, R28, R40 ;  /* 0x0000001c0828723c */ /* 0x000fe20000041828 */
[----:B--2---:R-:W-:Y:S01]  /*12380*/  F2FP.BF16.F32.PACK_AB R50, R71, R70 ;  /* 0x000000464732723e */ /* 0x004fe200000010ff */
[----:B------:R-:W-:-:S04]  /*12390*/  FADD.FTZ R107, R106, R107 ;  /* 0x0000006b6a6b7221 */ /* 0x000fc80000010000 */
[----:B------:R-:W-:Y:S01]  /*123a0*/  FADD.FTZ R68, R68, R107 ;  /* 0x0000006b44447221 */ /* 0x000fe20000010000 */
[----:B------:R-:W-:Y:S01]  /*123b0*/  MUFU.EX2 R76, R76 ;  /* 0x0000004c004c7308 */ /* 0x000fe20000000800 */
[----:B------:R-:W-:Y:S01]  /*123c0*/  HMMA.16816.F32.BF16 R8, R8, R30, R88 ;  /* 0x0000001e0808723c */ /* 0x000fe20000041858 */
[----:B------:R-:W2:Y:S01]  /*123d0*/  LDSM.16.MT88.4 R28, [R145+0x6800] ;  /* 0x00680000911c783b */ /* 0x000ea20000004200 */
[----:B------:R-:W-:Y:S01]  /*123e0*/  FFMA.FTZ R89, R143, UR4, -R104 ;  /* 0x000000048f597c23 */ /* 0x000fe20008010868 */
[----:B------:R-:W-:-:S04]  /*123f0*/  FADD.FTZ R69, R69, R68 ;  /* 0x0000004445457221 */ /* 0x000fc80000010000 */
[----:B------:R-:W4:Y:S01]  /*12400*/  MUFU.EX2 R77, R77 ;  /* 0x0000004d004d7308 */ /* 0x000f220000000800 */
[----:B---3--:R-:W-:Y:S01]  /*12410*/  F2FP.BF16.F32.PACK_AB R51, R75, R74 ;  /* 0x0000004a4b33723e */ /* 0x008fe200000010ff */
[----:B------:R-:W-:-:S04]  /*12420*/  FADD.FTZ R70, R70, R69 ;  /* 0x0000004546467221 */ /* 0x000fc80000010000 */
[----:B------:R-:W-:Y:S02]  /*12430*/  FADD.FTZ R71, R71, R70 ;  /* 0x0000004647477221 */ /* 0x000fe40000010000 */
[C---:B------:R-:W-:Y:S01]  /*12440*/  HMMA.16816.F32.BF16 R12, R48.reuse, R36, R12 ;  /* 0x00000024300c723c */ /* 0x040fe2000004180c */
[----:B------:R-:W-:Y:S07]  /*12450*/  MUFU.EX2 R79, R79 ;  /* 0x0000004f004f7308 */ /* 0x000fee0000000800 */
[C---:B------:R-:W-:Y:S01]  /*12460*/  HMMA.16816.F32.BF16 R16, R48.reuse, R38, R16 ;  /* 0x000000263010723c */ /* 0x040fe20000041810 */
[----:B------:R-:W3:Y:S01]  /*12470*/  LDSM.16.MT88.4 R36, [R150+0x7000] ;  /* 0x007000009624783b */ /* 0x000ee20000004200 */
[----:B------:R-:W-:Y:S06]  /*12480*/  MUFU.EX2 R78, R78 ;  /* 0x0000004e004e7308 */ /* 0x000fec0000000800 */
[C---:B-1----:R-:W-:Y:S02]  /*12490*/  HMMA.16816.F32.BF16 R24, R48.reuse, R44, R24 ;  /* 0x0000002c3018723c */ /* 0x042fe40000041818 */
[----:B------:R-:W-:Y:S06]  /*124a0*/  MUFU.EX2 R80, R80 ;  /* 0x0000005000507308 */ /* 0x000fec0000000800 */
[C---:B------:R-:W-:Y:S01]  /*124b0*/  HMMA.16816.F32.BF16 R4, R48.reuse, R46, R4 ;  /* 0x0000002e3004723c */ /* 0x040fe20000041804 */
[----:B------:R-:W-:Y:S01]  /*124c0*/  LDSM.16.MT88.4 R44, [R145+0x7000] ;  /* 0x00700000912c783b */ /* 0x000fe20000004200 */
[----:B------:R-:W1:Y:S06]  /*124d0*/  MUFU.EX2 R83, R83 ;  /* 0x0000005300537308 */ /* 0x000e6c0000000800 */
[C---:B--2---:R-:W-:Y:S02]  /*124e0*/  HMMA.16816.F32.BF16 R32, R48.reuse, R28, R32 ;  /* 0x0000001c3020723c */ /* 0x044fe40000041820 */
[----:B------:R-:W-:Y:S06]  /*124f0*/  MUFU.EX2 R81, R81 ;  /* 0x0000005100517308 */ /* 0x000fec0000000800 */
[C---:B------:R-:W-:Y:S01]  /*12500*/  HMMA.16816.F32.BF16 R20, R48.reuse, R30, R20 ;  /* 0x0000001e3014723c */ /* 0x040fe20000041814 */
[----:B------:R-:W2:Y:S01]  /*12510*/  LDSM.16.MT88.4 R28, [R146+0x7000] ;  /* 0x00700000921c783b */ /* 0x000ea20000004200 */
[----:B------:R-:W5:Y:S06]  /*12520*/  MUFU.EX2 R82, R82 ;  /* 0x0000005200527308 */ /* 0x000f6c0000000800 */
[C---:B------:R-:W-:Y:S02]  /*12530*/  HMMA.16816.F32.BF16 R40, R48.reuse, R56, R40 ;  /* 0x000000383028723c */ /* 0x040fe40000041828 */
[----:B------:R-:W-:Y:S06]  /*12540*/  MUFU.EX2 R84, R84 ;  /* 0x0000005400547308 */ /* 0x000fec0000000800 */
[----:B------:R-:W-:Y:S01]  /*12550*/  HMMA.16816.F32.BF16 R8, R48, R58, R8 ;  /* 0x0000003a3008723c */ /* 0x000fe20000041808 */
[----:B----4-:R-:W-:Y:S01]  /*12560*/  F2FP.BF16.F32.PACK_AB R48, R77, R76 ;  /* 0x0000004c4d30723e */ /* 0x010fe200000010ff */
[----:B------:R-:W4:Y:S01]  /*12570*/  LDSM.16.MT88.4 R56, [R144+0x7000] ;  /* 0x007000009038783b */ /* 0x000f220000004200 */
[----:B-1----:R-:W-:Y:S01]  /*12580*/  F2FP.BF16.F32.PACK_AB R49, R83, R80 ;  /* 0x000000505331723e */ /* 0x002fe200000010ff */
[----:B------:R-:W1:Y:S01]  /*12590*/  MUFU.EX2 R85, R85 ;  /* 0x0000005500557308 */ /* 0x000e620000000800 */
        /* <DEDUP_REMOVED lines=10> */
[----:B------:R-:W3:Y:S05]  /*12640*/  LDSM.16.MT88.4 R36, [R150+0x7800] ;  /* 0x007800009624783b */ /* 0x000eea0000004200 */
[----:B------:R-:W-:Y:S02]  /*12650*/  MUFU.EX2 R89, R89 ;  /* 0x0000005900597308 */ /* 0x000fe40000000800 */
[C---:B--2---:R-:W-:Y:S06]  /*12660*/  HMMA.16816.F32.BF16 R24, R48.reuse, R28, R24 ;  /* 0x0000001c3018723c */ /* 0x044fec0000041818 */
[----:B------:R-:W2:Y:S02]  /*12670*/  MUFU.EX2 R96, R96 ;  /* 0x0000006000607308 */ /* 0x000ea40000000800 */
        /* <DEDUP_REMOVED lines=11> */
[----:B-1----:R-:W-:Y:S01]  /*12730*/  F2FP.BF16.F32.PACK_AB R48, R85, R84 ;  /* 0x000000545530723e */ /* 0x002fe200000010ff */
[----:B------:R-:W-:Y:S01]  /*12740*/  LDSM.16.MT88.4 R56, [R144+0x8000] ;  /* 0x008000009038783b */ /* 0x000fe20000004200 */
[----:B--2---:R-:W-:Y:S01]  /*12750*/  F2FP.BF16.F32.PACK_AB R49, R96, R89 ;  /* 0x000000596031723e */ /* 0x004fe200000010ff */
[----:B------:R-:W-:Y:S01]  /*12760*/  FADD.FTZ R84, R84, R79 ;  /* 0x0000004f54547221 */ /* 0x000fe20000010000 */
[----:B------:R-:W-:Y:S01]  /*12770*/  F2FP.BF16.F32.PACK_AB R50, R87, R86 ;  /* 0x000000565732723e */ /* 0x000fe200000010ff */
[----:B------:R-:W-:Y:S01]  /*12780*/  MUFU.EX2 R117, R117 ;  /* 0x0000007500757308 */ /* 0x000fe20000000800 */
[----:B---3--:R-:W-:Y:S01]  /*12790*/  F2FP.BF16.F32.PACK_AB R51, R138, R97 ;  /* 0x000000618a33723e */ /* 0x008fe200000010ff */
[----:B------:R-:W-:-:S04]  /*127a0*/  FADD.FTZ R85, R85, R84 ;  /* 0x0000005455557221 */ /* 0x000fc80000010000 */
[----:B------:R-:W-:Y:S02]  /*127b0*/  FADD.FTZ R86, R86, R85 ;  /* 0x0000005556567221 */ /* 0x000fe40000010000 */
[----:B------:R-:W-:Y:S01]  /*127c0*/  HMMA.16816.F32.BF16 R12, R48, R36, R12 ;  /* 0x00000024300c723c */ /* 0x000fe2000004180c */
[----:B------:R-:W-:Y:S01]  /*127d0*/  MUFU.EX2 R134, R134 ;  /* 0x0000008600867308 */ /* 0x000fe20000000800 */
[----:B------:R-:W-:-:S06]  /*127e0*/  FADD.FTZ R87, R87, R86 ;  /* 0x0000005657577221 */ /* 0x000fcc0000010000 */
[C---:B------:R-:W-:Y:S01]  /*127f0*/  HMMA.16816.F32.BF16 R16, R48.reuse, R38, R16 ;  /* 0x000000263010723c */ /* 0x040fe20000041810 */
[----:B------:R-:W1:Y:S01]  /*12800*/  LDSM.16.MT88.4 R36, [R144+0x7800] ;  /* 0x007800009024783b */ /* 0x000e620000004200 */
[----:B------:R-:W2:Y:S06]  /*12810*/  MUFU.EX2 R129, R129 ;  /* 0x0000008100817308 */ /* 0x000eac0000000800 */
[C---:B-----5:R-:W-:Y:S02]  /*12820*/  HMMA.16816.F32.BF16 R24, R48.reuse, R28, R24 ;  /* 0x0000001c3018723c */ /* 0x060fe40000041818 */
[----:B------:R-:W-:Y:S06]  /*12830*/  MUFU.EX2 R131, R131 ;  /* 0x0000008300837308 */ /* 0x000fec0000000800 */
[C---:B------:R-:W-:Y:S01]  /*12840*/  HMMA.16816.F32.BF16 R4, R48.reuse, R30, R4 ;  /* 0x0000001e3004723c */ /* 0x040fe20000041804 */
[----:B------:R-:W3:Y:S01]  /*12850*/  LDSM.16.MT88.4 R28, [R150+0x8000] ;  /* 0x00800000961c783b */ /* 0x000ee20000004200 */
[----:B------:R-:W4:Y:S06]  /*12860*/  MUFU.EX2 R136, R136 ;  /* 0x0000008800887308 */ /* 0x000f2c0000000800 */
[C---:B------:R-:W-:Y:S02]  /*12870*/  HMMA.16816.F32.BF16 R32, R48.reuse, R44, R32 ;  /* 0x0000002c3020723c */ /* 0x040fe40000041820 */
[----:B------:R-:W-:Y:S06]  /*12880*/  MUFU.EX2 R127, R127 ;  /* 0x0000007f007f7308 */ /* 0x000fec0000000800 */
[C---:B------:R-:W-:Y:S01]  /*12890*/  HMMA.16816.F32.BF16 R20, R48.reuse, R46, R20 ;  /* 0x0000002e3014723c */ /* 0x040fe20000041814 */
[----:B------:R-:W5:Y:S01]  /*128a0*/  LDSM.16.MT88.4 R44, [R146+0x8000] ;  /* 0x00800000922c783b */ /* 0x000f620000004200 */
[----:B------:R-:W5:Y:S06]  /*128b0*/  MUFU.EX2 R126, R126 ;  /* 0x0000007e007e7308 */ /* 0x000f6c0000000800 */
[C---:B-1----:R-:W-:Y:S02]  /*128c0*/  HMMA.16816.F32.BF16 R40, R48.reuse, R36, R40 ;  /* 0x000000243028723c */ /* 0x042fe40000041828 */
[----:B------:R-:W-:Y:S06]  /*128d0*/  MUFU.EX2 R133, R133 ;  /* 0x0000008500857308 */ /* 0x000fec0000000800 */
[----:B------:R-:W-:Y:S01]  /*128e0*/  HMMA.16816.F32.BF16 R8, R48, R38, R8 ;  /* 0x000000263008723c */ /* 0x000fe20000041808 */
[----:B------:R-:W1:Y:S01]  /*128f0*/  LDSM.16.MT88.4 R36, [R145+0x8000] ;  /* 0x008000009124783b */ /* 0x000e620000004200 */
        /* <DEDUP_REMOVED lines=9> */
[C---:B---3--:R-:W-:Y:S02]  /*12990*/  HMMA.16816.F32.BF16 R12, R48.reuse, R28, R12 ;  /* 0x0000001c300c723c */ /* 0x048fe4000004180c */
[----:B------:R-:W-:Y:S02]  /*129a0*/  FADD.FTZ R130, R117, R130 ;  /* 0x0000008275827221 */ /* 0x000fe40000010000 */
[----:B------:R-:W2:Y:S04]  /*129b0*/  MUFU.EX2 R123, R123 ;  /* 0x0000007b007b7308 */ /* 0x000ea80000000800 */
[C---:B------:R-:W-:Y:S01]  /*129c0*/  HMMA.16816.F32.BF16 R16, R48.reuse, R30, R16 ;  /* 0x0000001e3010723c */ /* 0x040fe20000041810 */
[----:B------:R-:W3:Y:S03]  /*129d0*/  LDSM.16.MT88.4 R28, [R150+0x8800] ;  /* 0x00880000961c783b */ /* 0x000ee60000004200 */
[----:B------:R-:W-:Y:S04]  /*129e0*/  MUFU.EX2 R121, R121 ;  /* 0x0000007900797308 */ /* 0x000fe80000000800 */
[C---:B-----5:R-:W-:Y:S04]  /*129f0*/  HMMA.16816.F32.BF16 R24, R48.reuse, R44, R24 ;  /* 0x0000002c3018723c */ /* 0x060fe80000041818 */
[----:B------:R-:W4:Y:S04]  /*12a00*/  MUFU.EX2 R128, R128 ;  /* 0x0000008000807308 */ /* 0x000f280000000800 */
[C---:B------:R-:W-:Y:S01]  /*12a10*/  HMMA.16816.F32.BF16 R4, R48.reuse, R46, R4 ;  /* 0x0000002e3004723c */ /* 0x040fe20000041804 */
[----:B------:R-:W-:Y:S03]  /*12a20*/  LDSM.16.MT88.4 R44, [R145+0x8800] ;  /* 0x00880000912c783b */ /* 0x000fe60000004200 */
[----:B------:R-:W-:Y:S04]  /*12a30*/  MUFU.EX2 R118, R118 ;  /* 0x0000007600767308 */ /* 0x000fe80000000800 */
[C---:B-1----:R-:W-:Y:S04]  /*12a40*/  HMMA.16816.F32.BF16 R32, R48.reuse, R36, R32 ;  /* 0x000000243020723c */ /* 0x042fe80000041820 */
[----:B------:R-:W1:Y:S04]  /*12a50*/  MUFU.EX2 R119, R119 ;  /* 0x0000007700777308 */ /* 0x000e680000000800 */
[C---:B------:R-:W-:Y:S01]  /*12a60*/  HMMA.16816.F32.BF16 R20, R48.reuse, R38, R20 ;  /* 0x000000263014723c */ /* 0x040fe20000041814 */
[----:B------:R-:W5:Y:S03]  /*12a70*/  LDSM.16.MT88.4 R36, [R146+0x8800] ;  /* 0x008800009224783b */ /* 0x000f660000004200 */
[----:B------:R-:W-:Y:S04]  /*12a80*/  MUFU.EX2 R114, R114 ;  /* 0x0000007200727308 */ /* 0x000fe80000000800 */
[C---:B------:R-:W-:Y:S04]  /*12a90*/  HMMA.16816.F32.BF16 R40, R48.reuse, R56, R40 ;  /* 0x000000383028723c */ /* 0x040fe80000041828 */
[----:B------:R-:W-:Y:S04]  /*12aa0*/  MUFU.EX2 R125, R125 ;  /* 0x0000007d007d7308 */ /* 0x000fe80000000800 */
[----:B------:R-:W-:Y:S01]  /*12ab0*/  HMMA.16816.F32.BF16 R8, R48, R58, R8 ;  /* 0x0000003a3008723c */ /* 0x000fe20000041808 */
[----:B------:R-:W-:Y:S01]  /*12ac0*/  F2FP.BF16.F32.PACK_AB R48, R126, R127 ;  /* 0x0000007f7e30723e */ /* 0x000fe200000010ff */
[----:B------:R-:W1:Y:S01]  /*12ad0*/  LDSM.16.MT88.4 R56, [R144+0x8800] ;  /* 0x008800009038783b */ /* 0x000e620000004200 */
[----:B--2---:R-:W-:Y:S01]  /*12ae0*/  F2FP.BF16.F32.PACK_AB R49, R123, R124 ;  /* 0x0000007c7b31723e */ /* 0x004fe200000010ff */
[----:B------:R-:W-:Y:S01]  /*12af0*/  MUFU.EX2 R53, R53 ;  /* 0x0000003500357308 */ /* 0x000fe20000000800 */
[----:B------:R-:W-:Y:S01]  /*12b00*/  F2FP.BF16.F32.PACK_AB R50, R122, R133 ;  /* 0x000000857a32723e */ /* 0x000fe200000010ff */
[----:B------:R-:W-:Y:S01]  /*12b10*/  FADD.FTZ R127, R127, R130 ;  /* 0x000000827f7f7221 */ /* 0x000fe20000010000 */
[----:B----4-:R-:W-:-:S03]  /*12b20*/  F2FP.BF16.F32.PACK_AB R51, R128, R121 ;  /* 0x000000798033723e */ /* 0x010fc600000010ff */
[----:B------:R-:W-:Y:S02]  /*12b30*/  FADD.FTZ R126, R126, R127 ;  /* 0x0000007f7e7e7221 */ /* 0x000fe40000010000 */
[----:B------:R-:W2:Y:S02]  /*12b40*/  MUFU.EX2 R62, R62 ;  /* 0x0000003e003e7308 */ /* 0x000ea40000000800 */
        /* <DEDUP_REMOVED lines=11> */
[----:B------:R-:W-:Y:S02]  /*12c00*/  MUFU.EX2 R3, R3 ;  /* 0x0000000300037308 */ /* 0x000fe40000000800 */
[C---:B------:R-:W-:Y:S08]  /*12c10*/  HMMA.16816.F32.BF16 R32, R48.reuse, R44, R32 ;  /* 0x0000002c3020723c */ /* 0x040ff00000041820 */
[C---:B------:R-:W-:Y:S01]  /*12c20*/  HMMA.16816.F32.BF16 R20, R48.reuse, R46, R20 ;  /* 0x0000002e3014723c */ /* 0x040fe20000041814 */
[----:B------:R-:W5:Y:S07]  /*12c30*/  LDSM.16.MT88.4 R44, [R145+0x9000] ;  /* 0x00900000912c783b */ /* 0x000f6e0000004200 */
[----:B-1----:R-:W-:Y:S01]  /*12c40*/  HMMA.16816.F32.BF16 R40, R48, R56, R40 ;  /* 0x000000383028723c */ /* 0x002fe20000041828 */
[----:B------:R-:W-:Y:S01]  /*12c50*/  FFMA.FTZ R57, R52, UR4, -R109 ;  /* 0x0000000434397c23 */ /* 0x000fe2000801086d */
[----:B------:R-:W-:Y:S01]  /*12c60*/  FFMA.FTZ R52, R174, R0, R105 ;  /* 0x00000000ae347223 */ /* 0x000fe20000010069 */
[----:B------:R-:W-:Y:S01]  /*12c70*/  FFMA.FTZ R56, R61, UR4, -R109 ;  /* 0x000000043d387c23 */ /* 0x000fe2000801086d */
[----:B------:R-:W1:Y:S02]  /*12c80*/  MUFU.EX2 R0, R102 ;  /* 0x0000006600007308 */ /* 0x000e640000000800 */
[----:B------:R-:W-:-:S02]  /*12c90*/  FADD.FTZ R52, R103, R52 ;  /* 0x0000003467347221 */ /* 0x000fc40000010000 */
[----:B------:R-:W-:Y:S01]  /*12ca0*/  HMMA.16816.F32.BF16 R8, R48, R58, R8 ;  /* 0x0000003a3008723c */ /* 0x000fe20000041808 */
[----:B------:R-:W-:Y:S01]  /*12cb0*/  F2FP.BF16.F32.PACK_AB R48, R119, R118 ;  /* 0x000000767730723e */ /* 0x000fe200000010ff */
[----:B------:R-:W-:Y:S01]  /*12cc0*/  FFMA.FTZ R59, R60, UR4, -R104 ;  /* 0x000000043c3b7c23 */ /* 0x000fe20008010868 */
[----:B--2---:R-:W-:Y:S01]  /*12cd0*/  F2FP.BF16.F32.PACK_AB R49, R62, R53 ;  /* 0x000000353e31723e */ /* 0x004fe200000010ff */
[----:B------:R-:W-:Y:S01]  /*12ce0*/  MUFU.EX2 R56, R56 ;  /* 0x0000003800387308 */ /* 0x000fe20000000800 */
[----:B------:R-:W-:Y:S01]  /*12cf0*/  F2FP.BF16.F32.PACK_AB R50, R125, R114 ;  /* 0x000000727d32723e */ /* 0x000fe200000010ff */
[----:B------:R-:W-:Y:S01]  /*12d00*/  FADD.FTZ R118, R118, R133 ;  /* 0x0000008576767221 */ /* 0x000fe20000010000 */
[----:B----4-:R-:W-:-:S03]  /*12d10*/  F2FP.BF16.F32.PACK_AB R51, R64, R55 ;  /* 0x000000374033723e */ /* 0x010fc600000010ff */
[----:B------:R-:W-:Y:S02]  /*12d20*/  FADD.FTZ R119, R119, R118 ;  /* 0x0000007677777221 */ /* 0x000fe40000010000 */
[----:B------:R-:W2:Y:S01]  /*12d30*/  MUFU.EX2 R57, R57 ;  /* 0x0000003900397308 */ /* 0x000ea20000000800 */
[----:B-1----:R-:W-:Y:S01]  /*12d40*/  F2FP.BF16.F32.PACK_AB R90, R175, R0 ;  /* 0x00000000af5a723e */ /* 0x002fe200000010ff */
[----:B---3--:R-:W-:Y:S01]  /*12d50*/  HMMA.16816.F32.BF16 R12, R48, R28, R12 ;  /* 0x0000001c300c723c */ /* 0x008fe2000004180c */
[----:B------:R-:W-:-:S04]  /*12d60*/  FADD.FTZ R114, R114, R119 ;  /* 0x0000007772727221 */ /* 0x000fc80000010000 */
[----:B------:R-:W-:Y:S01]  /*12d70*/  FADD.FTZ R125, R125, R114 ;  /* 0x000000727d7d7221 */ /* 0x000fe20000010000 */
[----:B------:R-:W-:Y:S02]  /*12d80*/  MUFU.EX2 R59, R59 ;  /* 0x0000003b003b7308 */ /* 0x000fe40000000800 */
[----:B------:R-:W-:Y:S01]  /*12d90*/  HMMA.16816.F32.BF16 R16, R48, R30, R16 ;  /* 0x0000001e3010723c */ /* 0x000fe20000041810 */
[----:B------:R-:W1:Y:S01]  /*12da0*/  LDSM.16.MT88.4 R28, [R144+0x9000] ;  /* 0x00900000901c783b */ /* 0x000e620000004200 */
[----:B--2---:R-:W-:-:S06]  /*12db0*/  F2FP.BF16.F32.PACK_AB R88, R57, R56 ;  /* 0x000000383958723e */ /* 0x004fcc00000010ff */
[C---:B-----5:R-:W-:Y:S01]  /*12dc0*/  HMMA.16816.F32.BF16 R24, R48.reuse, R36, R24 ;  /* 0x000000243018723c */ /* 0x060fe20000041818 */
[----:B------:R-:W-:Y:S01]  /*12dd0*/  FADD.FTZ R37, R67, R52 ;  /* 0x0000003443257221 */ /* 0x000fe20000010000 */
[--C-:B------:R-:W-:Y:S01]  /*12de0*/  FFMA.FTZ R52, R66, UR4, -R104.reuse ;  /* 0x0000000442347c23 */ /* 0x100fe20008010868 */
[----:B------:R-:W-:Y:S02]  /*12df0*/  FADD.FTZ R56, R56, R125 ;  /* 0x0000007d38387221 */ /* 0x000fe40000010000 */
[----:B------:R-:W-:Y:S01]  /*12e00*/  FADD.FTZ R37, R2, R37 ;  /* 0x0000002502257221 */ /* 0x000fe20000010000 */
[----:B------:R-:W-:Y:S01]  /*12e10*/  FFMA.FTZ R2, R63, UR4, -R104 ;  /* 0x000000043f027c23 */ /* 0x000fe20008010868 */
[----:B------:R-:W-:Y:S01]  /*12e20*/  FADD.FTZ R57, R57, R56 ;  /* 0x0000003839397221 */ /* 0x000fe20000010000 */
[----:B------:R-:W-:Y:S01]  /*12e30*/  HMMA.16816.F32.BF16 R4, R48, R38, R4 ;  /* 0x000000263004723c */ /* 0x000fe20000041804 */
[----:B------:R-:W-:Y:S01]  /*12e40*/  FADD.FTZ R72, R72, R37 ;  /* 0x0000002548487221 */ /* 0x000fe20000010000 */
[----:B------:R-:W2:Y:S01]  /*12e50*/  MUFU.EX2 R52, R52 ;  /* 0x0000003400347308 */ /* 0x000ea20000000800 */
[----:B------:R-:W3:Y:S01]  /*12e60*/  LDSM.16.MT88.4 R36, [R150+0x9800] ;  /* 0x009800009624783b */ /* 0x000ee20000004200 */
[----:B------:R-:W-:Y:S01]  /*12e70*/  FADD.FTZ R0, R0, R57 ;  /* 0x0000003900007221 */ /* 0x000fe20000010000 */
[----:B------:R-:W-:-:S03]  /*12e80*/  FADD.FTZ R73, R73, R72 ;  /* 0x0000004849497221 */ /* 0x000fc60000010000 */
[----:B------:R-:W-:Y:S01]  /*12e90*/  HMMA.16816.F32.BF16 R32, R48, R44, R32 ;  /* 0x0000002c3020723c */ /* 0x000fe20000041820 */
[----:B------:R-:W-:Y:S01]  /*12ea0*/  FADD.FTZ R74, R74, R73 ;  /* 0x000000494a4a7221 */ /* 0x000fe20000010000 */
[----:B------:R-:W4:Y:S01]  /*12eb0*/  MUFU.EX2 R2, R2 ;  /* 0x0000000200027308 */ /* 0x000f220000000800 */
[----:B------:R-:W-:Y:S01]  /*12ec0*/  FADD.FTZ R175, R175, R0 ;  /* 0x00000000afaf7221 */ /* 0x000fe20000010000 */
[----:B------:R-:W-:Y:S01]  /*12ed0*/  MOV R0, R111 ;  /* 0x0000006f00007202 */ /* 0x000fe20000000f00 */
[----:B------:R-:W-:-:S03]  /*12ee0*/  FADD.FTZ R75, R75, R74 ;  /* 0x0000004a4b4b7221 */ /* 0x000fc60000010000 */
[----:B------:R-:W-:Y:S01]  /*12ef0*/  HMMA.16816.F32.BF16 R20, R48, R46, R20 ;  /* 0x0000002e3014723c */ /* 0x000fe20000041814 */
[----:B------:R-:W-:Y:S01]  /*12f00*/  FADD.FTZ R58, R80, R75 ;  /* 0x0000004b503a7221 */ /* 0x000fe20000010000 */
[----:B------:R-:W5:Y:S01]  /*12f10*/  LDSM.16.MT88.4 R44, [R146+0x9800] ;  /* 0x00980000922c783b */ /* 0x000f620000004200 */
[----:B--2---:R-:W-:Y:S02]  /*12f20*/  F2FP.BF16.F32.PACK_AB R91, R3, R52 ;  /* 0x00000034035b723e */ /* 0x004fe400000010ff */
[----:B------:R-:W-:-:S04]  /*12f30*/  FADD.FTZ R58, R83, R58 ;  /* 0x0000003a533a7221 */ /* 0x000fc80000010000 */
[----:B------:R-:W-:Y:S01]  /*12f40*/  FADD.FTZ R81, R81, R58 ;  /* 0x0000003a51517221 */ /* 0x000fe20000010000 */
[----:B-1----:R-:W-:Y:S03]  /*12f50*/  HMMA.16816.F32.BF16 R40, R48, R28, R40 ;  /* 0x0000001c3028723c */ /* 0x002fe60000041828 */
[----:B------:R-:W-:-:S04]  /*12f60*/  FADD.FTZ R82, R82, R81 ;  /* 0x0000005152527221 */ /* 0x000fc80000010000 */
[----:B------:R-:W-:Y:S01]  /*12f70*/  FADD.FTZ R29, R89, R82 ;  /* 0x00000052591d7221 */ /* 0x000fe20000010000 */
[----:B----4-:R-:W-:Y:S01]  /*12f80*/  F2FP.BF16.F32.PACK_AB R89, R59, R2 ;  /* 0x000000023b59723e */ /* 0x010fe200000010ff */
[----:B------:R-:W-:Y:S02]  /*12f90*/  HMMA.16816.F32.BF16 R8, R48, R30, R8 ;  /* 0x0000001e3008723c */ /* 0x000fe40000041808 */
[----:B------:R-:W-:-:S04]  /*12fa0*/  FADD.FTZ R96, R96, R29 ;  /* 0x0000001d60607221 */ /* 0x000fc80000010000 */
[----:B------:R-:W-:Y:S02]  /*12fb0*/  FADD.FTZ R29, R97, R96 ;  /* 0x00000060611d7221 */ /* 0x000fe40000010000 */
[----:B---3--:R-:W-:Y:S01]  /*12fc0*/  HMMA.16816.F32.BF16 R96, R88, R36, R12 ;  /* 0x000000245860723c */ /* 0x008fe2000004180c */
[----:B------:R-:W1:Y:S01]  /*12fd0*/  LDSM.16.MT88.4 R12, [R144+0x9800] ;  /* 0x00980000900c783b */ /* 0x000e620000004200 */
        /* <DEDUP_REMOVED lines=21> */
[----:B------:R-:W-:Y:S01]  /*13130*/  FADD.FTZ R59, R59, R2 ;  /* 0x000000023b3b7221 */ /* 0x000fe20000010000 */
[----:B------:R-:W-:-:S03]  /*13140*/  MOV R2, R112 ;  /* 0x0000007000027202 */ /* 0x000fc60000000f00 */
[----:B------:R-:W-:-:S04]  /*13150*/  FADD.FTZ R52, R52, R59 ;  /* 0x0000003b34347221 */ /* 0x000fc80000010000 */
[----:B------:R-:W-:-:S10]  /*13160*/  FADD.FTZ R174, R3, R52 ;  /* 0x0000003403ae7221 */ /* 0x000fd40000010000 */
.L_x_4879:
        /* <DEDUP_REMOVED lines=13> */
[----:B------:R-:W4:Y:S03]  /*13240*/  LDCU.64 UR10, c[0x0][0x3a8] ;  /* 0x00007500ff0a77ac */ /* 0x000f260008000a00 */
[----:B------:R-:W-:-:S09]  /*13250*/  P2R R173, PR, RZ, 0x1 ;  /* 0x00000001ffad7803 */ /* 0x000fd20000000000 */
.L_x_4889:
[----:B------:R-:W-:Y:S01]  /*13260*/  ISETP.NE.AND P0, PT, R173, RZ, PT ;  /* 0x000000ffad00720c */ /* 0x000fe20003f05270 */
[----:B------:R-:W5:Y:S01]  /*13270*/  @!P4 LDC R32, c[0x0][0x3c0] ;  /* 0x0000f000ff20cb82 */ /* 0x000f620000000800 */
[----:B------:R-:W-:Y:S07]  /*13280*/  DEPBAR.LE SB0, 0x0 ;  /* 0x000080000000791a */ /* 0x000fee0000000000 */
[----:B------:R-:W-:Y:S01]  /*13290*/  BAR.SYNC.DEFER_BLOCKING 0x0 ;  /* 0x0000000000007b1d */ /* 0x000fe20000010000 */
[----:B-1----:R-:W-:Y:S01]  /*132a0*/  ISETP.GE.AND P1, PT, R100, UR12, PT ;  /* 0x0000000c64007c0c */ /* 0x002fe2000bf26270 */
[----:B------:R-:W-:Y:S02]  /*132b0*/  IMAD.MOV.U32 R2, RZ, RZ, R162 ;  /* 0x000000ffff027224 */ /* 0x000fe400078e00a2 */
[----:B------:R-:W-:Y:S02]  /*132c0*/  IMAD.MOV.U32 R0, RZ, RZ, R163 ;  /* 0x000000ffff007224 */ /* 0x000fe400078e00a3 */
[----:B-----5:R-:W-:Y:S04]  /*132d0*/  @!P4 IMAD.SHL.U32 R4, R32, 0x80, RZ ;  /* 0x000000802004c824 */ /* 0x020fe800078e00ff */
[----:B------:R-:W-:Y:S01]  /*132e0*/  @!P4 IMAD.X R4, RZ, RZ, ~R4, P0 ;  /* 0x000000ffff04c224 */ /* 0x000fe200000e0e04 */
[----:B------:R-:W1:Y:S04]  /*132f0*/  LDC R35, c[0x0][0x3c4] ;  /* 0x0000f100ff237b82 */ /* 0x000e680000000800 */
        /* <DEDUP_REMOVED lines=35> */
[----:B------:R-:W-:Y:S02]  /*13530*/  LOP3.LUT R4, R172, R5, RZ, 0x3c, !PT ;  /* 0x00000005ac047212 */ /* 0x000fe400078e3cff */
[----:B------:R-:W-:Y:S02]  /*13540*/  ISETP.NE.AND P2, PT, R5, RZ, PT ;  /* 0x000000ff0500720c */ /* 0x000fe40003f45270 */
        /* <DEDUP_REMOVED lines=12> */
[----:B------:R-:W-:Y:S03]  /*13610*/  IMAD R5, R6, R5, -0x80 ;  /* 0xffffff8006057424 */ /* 0x000fe600078e0205 */
[----:B------:R-:W5:Y:S01]  /*13620*/  LDG.E R9, desc[UR6][R8.64] ;  /* 0x0000000608097981 */ /* 0x000f62000c1e1900 */
[-C--:B--2---:R-:W-:Y:S01]  /*13630*/  IMAD.WIDE.U32 R10, R5, R32.reuse, RZ ;  /* 0x00000020050a7225 */ /* 0x084fe200078e00ff */
[----:B------:R-:W-:Y:S02]  /*13640*/  SHF.R.S32.HI R7, RZ, 0x1f, R5 ;  /* 0x0000001fff077819 */ /* 0x000fe40000011405 */
[----:B------:R-:W5:Y:S03]  /*13650*/  LDG.E R4, desc[UR6][R14.64] ;  /* 0x000000060e047981 */ /* 0x000f66000c1e1900 */
        /* <DEDUP_REMOVED lines=11> */
.L_x_4886:
[C---:B------:R-:W-:Y:S01]  /*13710*/  IMAD.SHL.U32 R33, R32.reuse, 0x20, RZ ;  /* 0x0000002020217824 */ /* 0x040fe200078e00ff */
[----:B-1----:R-:W-:Y:S01]  /*13720*/  SHF.L.U64.HI R32, R32, 0x5, R35 ;  /* 0x0000000520207819 */ /* 0x002fe20000010223 */
[----:B------:R-:W-:Y:S01]  /*13730*/  @!PT LDS RZ, [RZ] ;  /* 0x00000000fffff984 */ /* 0x000fe20000000800 */
[----:B------:R-:W-:Y:S01]  /*13740*/  @!PT LDS RZ, [RZ] ;  /* 0x00000000fffff984 */ /* 0x000fe20000000800 */
[----:B------:R-:W-:Y:S01]  /*13750*/  @!PT LDS RZ, [RZ] ;  /* 0x00000000fffff984 */ /* 0x000fe20000000800 */
[----:B------:R-:W-:Y:S03]  /*13760*/  @!P1 LDGSTS.E.BYPASS.LTC128B.128 [R169+0x6000], desc[UR6][R162.64] ;  /* 0x06000000a2a99fae */ /* 0x000fe6000b981a06 */
[----:B------:R-:W-:Y:S01]  /*13770*/  IADD3 R34, P0, PT, R33, R162, RZ ;  /* 0x000000a221227210 */ /* 0x000fe20007f1e0ff */
[----:B------:R-:W-:Y:S03]  /*13780*/  @P1 STS.128 [R169+0x6000], RZ ;  /* 0x006000ffa9001388 */ /* 0x000fe60000000c00 */
[-C--:B------:R-:W-:Y:S01]  /*13790*/  IADD3 R40, P2, PT, R34, R33.reuse, RZ ;  /* 0x0000002122287210 */ /* 0x080fe20007f5e0ff */
[----:B------:R-:W-:Y:S03]  /*137a0*/  IMAD.X R35, R32, 0x1, R163, P0 ;  /* 0x0000000120237824 */ /* 0x000fe600000e06a3 */
        /* <DEDUP_REMOVED lines=8> */
[----:B------:R-:W-:Y:S02]  /*13830*/  @P1 STS.128 [R169+0x6800], RZ ;  /* 0x006800ffa9001388 */ /* 0x000fe40000000c00 */
        /* <DEDUP_REMOVED lines=8> */
[----:B------:R-:W-:Y:S02]  /*138c0*/  @P1 STS.128 [R169+0x7000], RZ ;  /* 0x007000ffa9001388 */ /* 0x000fe40000000c00 */
[----:B------:R-:W-:Y:S01]  /*138d0*/  @!P1 IADD3 R46, P0, PT, R42, R33, RZ ;  /* 0x000000212a2e9210 */ /* 0x000fe20007f1e0ff */
[--C-:B------:R-:W-:Y:S01]  /*138e0*/  IMAD.X R43, R45, 0x1, R32.reuse, P2 ;  /* 0x000000012d2b7824 */ /* 0x100fe200010e0620 */
[----:B------:R-:W-:Y:S01]  /*138f0*/  @!PT LDS RZ, [RZ] ;  /* 0x00000000fffff984 */ /* 0x000fe20000000800 */
[----:B------:R-:W-:Y:S01]  /*13900*/  @!PT LDS RZ, [RZ] ;  /* 0x00000000fffff984 */ /* 0x000fe20000000800 */
[----:B------:R-:W-:Y:S01]  /*13910*/  @!PT LDS RZ, [RZ] ;  /* 0x00000000fffff984 */ /* 0x000fe20000000800 */
[----:B------:R-:W-:Y:S03]  /*13920*/  @!P1 LDGSTS.E.BYPASS.LTC128B.128 [R169+0x7800], desc[UR6][R38.64] ;  /* 0x0780000026a99fae */ /* 0x000fe6000b981a06 */
[----:B------:R-:W-:Y:S01]  /*13930*/  @!P1 IMAD.X R47, R43, 0x1, R32, P0 ;  /* 0x000000012b2f9824 */ /* 0x000fe200000e0620 */
[----:B------:R-:W-:Y:S01]  /*13940*/  @P1 STS.128 [R169+0x7800], RZ ;  /* 0x007800ffa9001388 */ /* 0x000fe20000000c00 */
[----:B------:R-:W-:Y:S03]  /*13950*/  ISETP.NE.AND P0, PT, R171, 0x1, PT ;  /* 0x00000001ab00780c */ /* 0x000fe60003f05270 */
        /* <DEDUP_REMOVED lines=21> */
[----:B------:R-:W4:Y:S04]  /*13ab0*/  LDSM.16.M88.4 R108, [R154+UR5+0x2000] ;  /* 0x002000059a6c783b */ /* 0x000f280008000200 */
[----:B------:R-:W1:Y:S04]  /*13ac0*/  LDSM.16.M88.4 R112, [R154+UR5+0x2800] ;  /* 0x002800059a70783b */ /* 0x000e680008000200 */
[----:B------:R-:W5:Y:S04]  /*13ad0*/  LDSM.16.M88.4 R116, [R154+UR5+0x3000] ;  /* 0x003000059a74783b */ /* 0x000f680008000200 */
[----:B------:R-:W0:Y:S04]  /*13ae0*/  LDGDEPBAR ;  /* 0x00000000000079af */ /* 0x000e280000000000 */
[----:B------:R-:W2:Y:S04]  /*13af0*/  LDSM.16.M88.4 R120, [R154+UR5+0x3800] ;  /* 0x003800059a78783b */ /* 0x000ea80008000200 */
[----:B------:R-:W3:Y:S04]  /*13b00*/  LDSM.16.M88.4 R124, [R154+UR5+0x4000] ;  /* 0x004000059a7c783b */ /* 0x000ee80008000200 */
[----:B------:R-:W3:Y:S04]  /*13b10*/  LDSM.16.M88.4 R128, [R154+UR5+0x4800] ;  /* 0x004800059a80783b */ /* 0x000ee80008000200 */
[----:B------:R-:W3:Y:S04]  /*13b20*/  LDSM.16.M88.4 R132, [R154+UR5+0x5000] ;  /* 0x005000059a84783b */ /* 0x000ee80008000200 */
[----:B------:R-:W3:Y:S04]  /*13b30*/  LDSM.16.M88.4 R136, [R154+UR5+0x5800] ;  /* 0x005800059a88783b */ /* 0x000ee80008000200 */
[----:B------:R-:W-:Y:S01]  /*13b40*/  LDSM.16.M88.4 R140, [R153] ;  /* 0x00000000998c783b */ /* 0x000fe20000000200 */
[C---:B----4-:R-:W-:Y:S08]  /*13b50*/  HMMA.16816.F32.BF16 R4, R104.reuse, R108, RZ ;  /* 0x0000006c6804723c */ /* 0x050ff000000418ff */
[C---:B------:R-:W-:Y:S01]  /*13b60*/  HMMA.16816.F32.BF16 R8, R104.reuse, R110, RZ ;  /* 0x0000006e6808723c */ /* 0x040fe200000418ff */
[----:B------:R-:W4:Y:S07]  /*13b70*/  LDSM.16.M88.4 R108, [R149+0x2000] ;  /* 0x00200000956c783b */ /* 0x000f2e0000000200 */
[C---:B-1----:R-:W-:Y:S08]  /*13b80*/  HMMA.16816.F32.BF16 R12, R104.reuse, R112, RZ ;  /* 0x00000070680c723c */ /* 0x042ff000000418ff */
[C---:B------:R-:W-:Y:S01]  /*13b90*/  HMMA.16816.F32.BF16 R16, R104.reuse, R114, RZ ;  /* 0x000000726810723c */ /* 0x040fe200000418ff */
[----:B------:R-:W1:Y:S07]  /*13ba0*/  LDSM.16.M88.4 R112, [R149+0x2800] ;  /* 0x002800009570783b */ /* 0x000e6e0000000200 */
[C---:B-----5:R-:W-:Y:S08]  /*13bb0*/  HMMA.16816.F32.BF16 R20, R104.reuse, R116, RZ ;  /* 0x000000746814723c */ /* 0x060ff000000418ff */
[C---:B------:R-:W-:Y:S01]  /*13bc0*/  HMMA.16816.F32.BF16 R24, R104.reuse, R118, RZ ;  /* 0x000000766818723c */ /* 0x040fe200000418ff */
[----:B------:R-:W5:Y:S07]  /*13bd0*/  LDSM.16.M88.4 R116, [R149+0x3000] ;  /* 0x003000009574783b */ /* 0x000f6e0000000200 */
[C---:B--2---:R-:W-:Y:S08]  /*13be0*/  HMMA.16816.F32.BF16 R28, R104.reuse, R120, RZ ;  /* 0x00000078681c723c */ /* 0x044ff000000418ff */
[C---:B------:R-:W-:Y:S01]  /*13bf0*/  HMMA.16816.F32.BF16 R32, R104.reuse, R122, RZ ;  /* 0x0000007a6820723c */ /* 0x040fe200000418ff */
[----:B------:R-:W2:Y:S07]  /*13c00*/  LDSM.16.M88.4 R120, [R149+0x3800] ;  /* 0x003800009578783b */ /* 0x000eae0000000200 */
[C---:B---3--:R-:W-:Y:S08]  /*13c10*/  HMMA.16816.F32.BF16 R36, R104.reuse, R124, RZ ;  /* 0x0000007c6824723c */ /* 0x048ff000000418ff */
[C---:B------:R-:W-:Y:S01]  /*13c20*/  HMMA.16816.F32.BF16 R40, R104.reuse, R126, RZ ;  /* 0x0000007e6828723c */ /* 0x040fe200000418ff */
[----:B------:R-:W3:Y:S07]  /*13c30*/  LDSM.16.M88.4 R124, [R149+0x4000] ;  /* 0x00400000957c783b */ /* 0x000eee0000000200 */
[C---:B------:R-:W-:Y:S08]  /*13c40*/  HMMA.16816.F32.BF16 R44, R104.reuse, R128, RZ ;  /* 0x00000080682c723c */ /* 0x040ff000000418ff */
[C---:B------:R-:W-:Y:S01]  /*13c50*/  HMMA.16816.F32.BF16 R48, R104.reuse, R130, RZ ;  /* 0x000000826830723c */ /* 0x040fe200000418ff */
[----:B------:R-:W3:Y:S07]  /*13c60*/  LDSM.16.M88.4 R128, [R149+0x4800] ;  /* 0x004800009580783b */ /* 0x000eee0000000200 */
[C---:B------:R-:W-:Y:S08]  /*13c70*/  HMMA.16816.F32.BF16 R52, R104.reuse, R132, RZ ;  /* 0x000000846834723c */ /* 0x040ff000000418ff */
[C---:B------:R-:W-:Y:S01]  /*13c80*/  HMMA.16816.F32.BF16 R56, R104.reuse, R134, RZ ;  /* 0x000000866838723c */ /* 0x040fe200000418ff */
[----:B------:R-:W-:Y:S07]  /*13c90*/  LDSM.16.M88.4 R132, [R147+0x2000] ;  /* 0x002000009384783b */ /* 0x000fee0000000200 */
[C---:B------:R-:W-:Y:S08]  /*13ca0*/  HMMA.16816.F32.BF16 R60, R104.reuse, R136, RZ ;  /* 0x00000088683c723c */ /* 0x040ff000000418ff */
[----:B------:R-:W-:Y:S01]  /*13cb0*/  HMMA.16816.F32.BF16 R64, R104, R138, RZ ;  /* 0x0000008a6840723c */ /* 0x000fe200000418ff */
[----:B------:R-:W3:Y:S07]  /*13cc0*/  LDSM.16.M88.4 R104, [R149+0x5000] ;  /* 0x005000009568783b */ /* 0x000eee0000000200 */
[C---:B----4-:R-:W-:Y:S08]  /*13cd0*/  HMMA.16816.F32.BF16 R4, R140.reuse, R108, R4 ;  /* 0x0000006c8c04723c */ /* 0x050ff00000041804 */
[C---:B------:R-:W-:Y:S01]  /*13ce0*/  HMMA.16816.F32.BF16 R8, R140.reuse, R110, R8 ;  /* 0x0000006e8c08723c */ /* 0x040fe20000041808 */
[----:B------:R-:W4:Y:S07]  /*13cf0*/  LDSM.16.M88.4 R108, [R149+0x5800] ;  /* 0x00580000956c783b */ /* 0x000f2e0000000200 */
[C---:B-1----:R-:W-:Y:S08]  /*13d00*/  HMMA.16816.F32.BF16 R12, R140.reuse, R112, R12 ;  /* 0x000000708c0c723c */ /* 0x042ff0000004180c */
[C---:B------:R-:W-:Y:S01]  /*13d10*/  HMMA.16816.F32.BF16 R16, R140.reuse, R114, R16 ;  /* 0x000000728c10723c */ /* 0x040fe20000041810 */
[----:B------:R-:W-:Y:S07]  /*13d20*/  LDSM.16.M88.4 R112, [R152] ;  /* 0x000000009870783b */ /* 0x000fee0000000200 */
[C---:B-----5:R-:W-:Y:S08]  /*13d30*/  HMMA.16816.F32.BF16 R20, R140.reuse, R116, R20 ;  /* 0x000000748c14723c */ /* 0x060ff00000041814 */
        /* <DEDUP_REMOVED lines=14> */
[C---:B----4-:R-:W-:Y:S08]  /*13e20*/  HMMA.16816.F32.BF16 R60, R140.reuse, R108, R60 ;  /* 0x0000006c8c3c723c */ /* 0x050ff0000004183c */
[----:B------:R-:W-:Y:S01]  /*13e30*/  HMMA.16816.F32.BF16 R64, R140, R110, R64 ;  /* 0x0000006e8c40723c */ /* 0x000fe20000041840 */
        /* <DEDUP_REMOVED lines=9> */
[----:B------:R-:W3:Y:S07]  /*13ed0*/  LDSM.16.M88.4 R124, [R151] ;  /* 0x00000000977c783b */ /* 0x000eee0000000200 */
[C---:B-----5:R-:W-:Y:S08]  /*13ee0*/  HMMA.16816.F32.BF16 R28, R112.reuse, R128, R28 ;  /* 0x00000080701c723c */ /* 0x060ff0000004181c */
[C---:B------:R-:W-:Y:S01]  /*13ef0*/  HMMA.16816.F32.BF16 R32, R112.reuse, R130, R32 ;  /* 0x000000827020723c */ /* 0x040fe20000041820 */
[----:B------:R-:W5:Y:S07]  /*13f00*/  LDSM.16.M88.4 R128, [R147+0x2800] ;  /* 0x002800009380783b */ /* 0x000f6e0000000200 */
[C---:B------:R-:W-:Y:S08]  /*13f10*/  HMMA.16816.F32.BF16 R36, R112.reuse, R104, R36 ;  /* 0x000000687024723c */ /* 0x040ff00000041824 */
[C---:B------:R-:W-:Y:S01]  /*13f20*/  HMMA.16816.F32.BF16 R40, R112.reuse, R106, R40 ;  /* 0x0000006a7028723c */ /* 0x040fe20000041828 */
[----:B------:R-:W5:Y:S07]  /*13f30*/  LDSM.16.M88.4 R104, [R147+0x3000] ;  /* 0x003000009368783b */ /* 0x000f6e0000000200 */
[C---:B----4-:R-:W-:Y:S08]  /*13f40*/  HMMA.16816.F32.BF16 R44, R112.reuse, R108, R44 ;  /* 0x0000006c702c723c */ /* 0x050ff0000004182c */
[C---:B------:R-:W-:Y:S01]  /*13f50*/  HMMA.16816.F32.BF16 R48, R112.reuse, R110, R48 ;  /* 0x0000006e7030723c */ /* 0x040fe20000041830 */
[----:B------:R-:W4:Y:S07]  /*13f60*/  LDSM.16.M88.4 R108, [R147+0x3800] ;  /* 0x00380000936c783b */ /* 0x000f2e0000000200 */
[C---:B-1----:R-:W-:Y:S08]  /*13f70*/  HMMA.16816.F32.BF16 R52, R112.reuse, R116, R52 ;  /* 0x000000747034723c */ /* 0x042ff00000041834 */
[C---:B------:R-:W-:Y:S01]  /*13f80*/  HMMA.16816.F32.BF16 R56, R112.reuse, R118, R56 ;  /* 0x000000767038723c */ /* 0x040fe20000041838 */
[----:B------:R-:W-:Y:S07]  /*13f90*/  LDSM.16.M88.4 R116, [R147+0x4800] ;  /* 0x004800009374783b */ /* 0x000fee0000000200 */
[C---:B--2---:R-:W-:Y:S08]  /*13fa0*/  HMMA.16816.F32.BF16 R60, R112.reuse, R120, R60 ;  /* 0x00000078703c723c */ /* 0x044ff0000004183c */
[----:B------:R-:W-:Y:S01]  /*13fb0*/  HMMA.16816.F32.BF16 R64, R112, R122, R64 ;  /* 0x0000007a7040723c */ /* 0x000fe20000041840 */
[----:B------:R-:W1:Y:S04]  /*13fc0*/  LDSM.16.M88.4 R112, [R147+0x4000] ;  /* 0x004000009370783b */ /* 0x000e680000000200 */
[----:B------:R-:W2:Y:S03]  /*13fd0*/  LDSM.16.M88.4 R120, [R147+0x5000] ;  /* 0x005000009378783b */ /* 0x000ea60000000200 */
[C---:B---3--:R-:W-:Y:S08]  /*13fe0*/  HMMA.16816.F32.BF16 R4, R124.reuse, R132, R4 ;  /* 0x000000847c04723c */ /* 0x048ff00000041804 */
[C---:B------:R-:W-:Y:S01]  /*13ff0*/  HMMA.16816.F32.BF16 R8, R124.reuse, R134, R8 ;  /* 0x000000867c08723c */ /* 0x040fe20000041808 */
[----:B------:R-:W3:Y:S01]  /*14000*/  LDSM.16.M88.4 R132, [R147+0x5800] ;  /* 0x005800009384783b */ /* 0x000ee20000000200 */
[----:B------:R-:W-:Y:S04]  /*14010*/  DEPBAR.LE SB0, 0x0 ;  /* 0x000080000000791a */ /* 0x000fe80000000000 */
[----:B------:R-:W-:Y:S02]  /*14020*/  BAR.SYNC.DEFER_BLOCKING 0x0 ;  /* 0x0000000000007b1d */ /* 0x000fe40000010000 */
[C---:B-----5:R-:W-:Y:S08]  /*14030*/  HMMA.16816.F32.BF16 R12, R124.reuse, R128, R12 ;  /* 0x000000807c0c723c */ /* 0x060ff0000004180c */
[C---:B------:R-:W-:Y:S08]  /*14040*/  HMMA.16816.F32.BF16 R16, R124.reuse, R130, R16 ;  /* 0x000000827c10723c */ /* 0x040ff00000041810 */
[C---:B------:R-:W-:Y:S08]  /*14050*/  HMMA.16816.F32.BF16 R20, R124.reuse, R104, R20 ;  /* 0x000000687c14723c */ /* 0x040ff00000041814 */
[C---:B------:R-:W-:Y:S08]  /*14060*/  HMMA.16816.F32.BF16 R24, R124.reuse, R106, R24 ;  /* 0x0000006a7c18723c */ /* 0x040ff00000041818 */
[C---:B----4-:R-:W-:Y:S08]  /*14070*/  HMMA.16816.F32.BF16 R28, R124.reuse, R108, R28 ;  /* 0x0000006c7c1c723c */ /* 0x050ff0000004181c */
[C---:B------:R-:W-:Y:S08]  /*14080*/  HMMA.16816.F32.BF16 R32, R124.reuse, R110, R32 ;  /* 0x0000006e7c20723c */ /* 0x040ff00000041820 */
[C---:B-1----:R-:W-:Y:S08]  /*14090*/  HMMA.16816.F32.BF16 R36, R124.reuse, R112, R36 ;  /* 0x000000707c24723c */ /* 0x042ff00000041824 */
[C---:B------:R-:W-:Y:S08]  /*140a0*/  HMMA.16816.F32.BF16 R40, R124.reuse, R114, R40 ;  /* 0x000000727c28723c */ /* 0x040ff00000041828 */
[C---:B------:R-:W-:Y:S08]  /*140b0*/  HMMA.16816.F32.BF16 R44, R124.reuse, R116, R44 ;  /* 0x000000747c2c723c */ /* 0x040ff0000004182c */
[C---:B------:R-:W-:Y:S08]  /*140c0*/  HMMA.16816.F32.BF16 R48, R124.reuse, R118, R48 ;  /* 0x000000767c30723c */ /* 0x040ff00000041830 */
[C---:B--2---:R-:W-:Y:S08]  /*140d0*/  HMMA.16816.F32.BF16 R52, R124.reuse, R120, R52 ;  /* 0x000000787c34723c */ /* 0x044ff00000041834 */
[C---:B------:R-:W-:Y:S08]  /*140e0*/  HMMA.16816.F32.BF16 R56, R124.reuse, R122, R56 ;  /* 0x0000007a7c38723c */ /* 0x040ff00000041838 */
[C---:B---3--:R-:W-:Y:S08]  /*140f0*/  HMMA.16816.F32.BF16 R60, R124.reuse, R132, R60 ;  /* 0x000000847c3c723c */ /* 0x048ff0000004183c */
        /* <DEDUP_REMOVED lines=35> */
[C---:B------:R-:W-:Y:S01]  /*14330*/  IMAD R102, R2.reuse, R109, R102 ;  /* 0x0000006d02667224 */ /* 0x040fe200078e0266 */
[----:B------:R-:W-:Y:S02]  /*14340*/  LOP3.LUT R109, RZ, R0, RZ, 0x33, !PT ;  /* 0x00000000ff6d7212 */ /* 0x000fe400078e33ff */
        /* <DEDUP_REMOVED lines=38> */
.L_x_4888:
[----:B------:R-:W-:Y:S01]  /*145b0*/  @!PT LDS RZ, [RZ] ;  /* 0x00000000fffff984 */ /* 0x000fe20000000800 */
[----:B------:R-:W-:Y:S01]  /*145c0*/  @!PT LDS RZ, [RZ] ;  /* 0x00000000fffff984 */ /* 0x000fe20000000800 */
[----:B------:R-:W-:Y:S01]  /*145d0*/  @!PT LDS RZ, [RZ] ;  /* 0x00000000fffff984 */ /* 0x000fe20000000800 */
[----:B------:R1:W-:Y:S01]  /*145e0*/  @!P1 LDGSTS.E.BYPASS.LTC128B.128 [R169+0x2000], desc[UR6][R160.64] ;  /* 0x02000000a0a99fae */ /* 0x0003e2000b981a06 */
        /* <DEDUP_REMOVED lines=28> */
[----:B------:R-:W-:Y:S01]  /*147b0*/  @!P1 IADD3 R116, P0, PT, R112, R0, RZ ;  /* 0x0000000070749210 */ /* 0x000fe20007f1e0ff */
[--C-:B------:R-:W-:Y:S02]  /*147c0*/  IMAD.X R113, R115, 0x1, R2.reuse, P2 ;  /* 0x0000000173717824 */ /* 0x100fe400010e0602 */
        /* <DEDUP_REMOVED lines=23> */
.L_x_4887:
        /* <DEDUP_REMOVED lines=41> */
[----:B-1----:R-:W-:Y:S07]  /*14bd0*/  FMNMX.FTZ R2, R109, R2, !PT ;  /* 0x000000026d027209 */ /* 0x002fee0007810000 */
[----:B------:R-:W-:Y:S01]  /*14be0*/  LDSM.16.MT88.4 R108, [R146+0x6000] ;  /* 0x00600000926c783b */ /* 0x000fe20000004200 */
[----:B--2---:R-:W-:Y:S01]  /*14bf0*/  FMNMX.FTZ R0, R105, R0, !PT ;  /* 0x0000000069007209 */ /* 0x004fe20007810000 */
[C---:B------:R-:W-:Y:S01]  /*14c00*/  FMUL.FTZ R117, R2.reuse, UR4 ;  /* 0x0000000402757c20 */ /* 0x040fe20008410000 */
[C---:B------:R-:W-:Y:S01]  /*14c10*/  FSETP.NEU.FTZ.AND P0, PT, R2.reuse, -INF , PT ;  /* 0xff8000000200780b */ /* 0x040fe20003f1d000 */
[----:B------:R-:W-:Y:S02]  /*14c20*/  FADD.FTZ R102, -R2, R103 ;  /* 0x0000006702667221 */ /* 0x000fe40000010100 */
[C---:B------:R-:W-:Y:S01]  /*14c30*/  FADD.FTZ R3, -R0.reuse, R3 ;  /* 0x0000000300037221 */ /* 0x040fe20000010100 */
[----:B------:R-:W-:Y:S01]  /*14c40*/  FSEL R117, R117, RZ, P0 ;  /* 0x000000ff75757208 */ /* 0x000fe20000000000 */
[C---:B------:R-:W-:Y:S01]  /*14c50*/  FMUL.FTZ R116, R0.reuse, UR4 ;  /* 0x0000000400747c20 */ /* 0x040fe20008410000 */
[----:B------:R-:W-:Y:S01]  /*14c60*/  FSETP.NEU.FTZ.AND P0, PT, R0, -INF , PT ;  /* 0xff8000000000780b */ /* 0x000fe20003f1d000 */
[----:B------:R-:W-:Y:S01]  /*14c70*/  FMUL.FTZ R104, R3, UR4 ;  /* 0x0000000403687c20 */ /* 0x000fe20008410000 */
[----:B------:R-:W-:Y:S01]  /*14c80*/  FMUL.FTZ R103, R102, UR4 ;  /* 0x0000000466677c20 */ /* 0x000fe20008410000 */
[--C-:B------:R-:W-:Y:S01]  /*14c90*/  FFMA.FTZ R132, R36, UR4, -R117.reuse ;  /* 0x0000000424847c23 */ /* 0x100fe20008010875 */
[--C-:B------:R-:W-:Y:S01]  /*14ca0*/  FFMA.FTZ R137, R37, UR4, -R117.reuse ;  /* 0x0000000425897c23 */ /* 0x100fe20008010875 */
[----:B------:R1:W2:Y:S01]  /*14cb0*/  MUFU.EX2 R3, R104 ;  /* 0x0000006800037308 */ /* 0x0002a20000000800 */
[----:B------:R-:W-:Y:S01]  /*14cc0*/  FSEL R116, R116, RZ, P0 ;  /* 0x000000ff74747208 */ /* 0x000fe20000000000 */
        /* <DEDUP_REMOVED lines=15> */
[----:B-1----:R-:W1:Y:S01]  /*14dc0*/  LDSM.16.MT88.4 R104, [R150+0x6000] ;  /* 0x006000009668783b */ /* 0x002e620000004200 */
[C---:B--2---:R-:W-:Y:S01]  /*14dd0*/  FMUL.FTZ R10, R3.reuse, R98 ;  /* 0x00000062030a7220 */ /* 0x044fe20000410000 */
        /* <DEDUP_REMOVED lines=17> */
[----:B------:R-:W-:Y:S01]  /*14ef0*/  LDSM.16.MT88.4 R36, [R144+0x8000] ;  /* 0x008000009024783b */ /* 0x000fe20000004200 */
[C---:B------:R-:W-:Y:S01]  /*14f00*/  FMUL.FTZ R12, R102.reuse, R92 ;  /* 0x0000005c660c7220 */ /* 0x040fe20000410000 */
[C---:B------:R-:W-:Y:S01]  /*14f10*/  FMUL.FTZ R80, R102.reuse, R80 ;  /* 0x0000005066507220 */ /* 0x040fe20000410000 */
[C---:B------:R-:W-:Y:S03]  /*14f20*/  FMUL.FTZ R81, R102.reuse, R81 ;  /* 0x0000005166517220 */ /* 0x040fe60000410000 */
[----:B------:R-:W3:Y:S01]  /*14f30*/  MUFU.EX2 R121, R121 ;  /* 0x0000007900797308 */ /* 0x000ee20000000800 */
[----:B--2---:R-:W-:Y:S01]  /*14f40*/  F2FP.BF16.F32.PACK_AB R96, R119, R125 ;  /* 0x0000007d7760723e */ /* 0x004fe200000010ff */
[C---:B------:R-:W-:Y:S01]  /*14f50*/  FMUL.FTZ R82, R3.reuse, R82 ;  /* 0x0000005203527220 */ /* 0x040fe20000410000 */
[----:B------:R-:W-:Y:S01]  /*14f60*/  FMUL.FTZ R83, R3, R83 ;  /* 0x0000005303537220 */ /* 0x000fe20000410000 */
[----:B------:R-:W-:Y:S01]  /*14f70*/  FFMA.FTZ R127, R13, UR4, -R117 ;  /* 0x000000040d7f7c23 */ /* 0x000fe20008010875 */
[----:B------:R-:W-:Y:S01]  /*14f80*/  FMUL.FTZ R13, R102, R93 ;  /* 0x0000005d660d7220 */ /* 0x000fe20000410000 */
[--C-:B------:R-:W-:Y:S01]  /*14f90*/  FFMA.FTZ R124, R14, UR4, -R116.reuse ;  /* 0x000000040e7c7c23 */ /* 0x100fe20008010874 */
[----:B------:R-:W-:Y:S03]  /*14fa0*/  FMUL.FTZ R14, R3, R94 ;  /* 0x0000005e030e7220 */ /* 0x000fe60000410000 */
[----:B------:R-:W-:Y:S01]  /*14fb0*/  MUFU.EX2 R123, R123 ;  /* 0x0000007b007b7308 */ /* 0x000fe20000000800 */
[--C-:B------:R-:W-:Y:S01]  /*14fc0*/  FFMA.FTZ R129, R15, UR4, -R116.reuse ;  /* 0x000000040f817c23 */ /* 0x100fe20008010874 */
[C---:B------:R-:W-:Y:S01]  /*14fd0*/  FMUL.FTZ R15, R3.reuse, R95 ;  /* 0x0000005f030f7220 */ /* 0x040fe20000410000 */
[C---:B------:R-:W-:Y:S01]  /*14fe0*/  FMUL.FTZ R84, R102.reuse, R84 ;  /* 0x0000005466547220 */ /* 0x040fe20000410000 */
[----:B------:R-:W-:Y:S01]  /*14ff0*/  LDSM.16.MT88.4 R92, [R150+0x6800] ;  /* 0x00680000965c783b */ /* 0x000fe20000004200 */
[C---:B------:R-:W-:Y:S01]  /*15000*/  FMUL.FTZ R85, R102.reuse, R85 ;  /* 0x0000005566557220 */ /* 0x040fe20000410000 */
[C---:B------:R-:W-:Y:S01]  /*15010*/  FMUL.FTZ R86, R3.reuse, R86 ;  /* 0x0000005603567220 */ /* 0x040fe20000410000 */
[----:B------:R-:W-:Y:S03]  /*15020*/  FMUL.FTZ R87, R3, R87 ;  /* 0x0000005703577220 */ /* 0x000fe60000410000 */
[----:B------:R-:W2:Y:S01]  /*15030*/  MUFU.EX2 R6, R6 ;  /* 0x0000000600067308 */ /* 0x000ea20000000800 */
        /* <DEDUP_REMOVED lines=30> */
[----:B------:R-:W-:Y:S03]  /*15220*/  FFMA.FTZ R59, R59, UR4, -R116 ;  /* 0x000000043b3b7c23 */ /* 0x000fe60008010874 */
[----:B------:R-:W-:Y:S01]  /*15230*/  MUFU.EX2 R127, R127 ;  /* 0x0000007f007f7308 */ /* 0x000fe20000000800 */
[----:B---3--:R-:W-:Y:S01]  /*15240*/  F2FP.BF16.F32.PACK_AB R99, R118, R7 ;  /* 0x000000077663723e */ /* 0x008fe200000010ff */
[----:B------:R-:W-:Y:S01]  /*15250*/  FFMA.FTZ R120, R3, R174, R120 ;  /* 0x000000ae03787223 */ /* 0x000fe20000010078 */
[--C-:B------:R-:W-:Y:S01]  /*15260*/  FFMA.FTZ R62, R62, UR4, -R116.reuse ;  /* 0x000000043e3e7c23 */ /* 0x100fe20008010874 */
[----:B------:R-:W-:Y:S01]  /*15270*/  FFMA.FTZ R63, R63, UR4, -R116 ;  /* 0x000000043f3f7c23 */ /* 0x000fe20008010874 */
[----:B------:R-:W-:Y:S01]  /*15280*/  FFMA.FTZ R64, R64, UR4, -R117 ;  /* 0x0000000440407c23 */ /* 0x000fe20008010875 */
[----:B------:R-:W-:Y:S01]  /*15290*/  FADD.FTZ R120, R121, R120 ;  /* 0x0000007879787221 */ /* 0x000fe20000010000 */
[----:B------:R-:W-:Y:S01]  /*152a0*/  ISETP.NE.AND P0, PT, R171, RZ, PT ;  /* 0x000000ffab00720c */ /* 0x000fe20003f05270 */
[C---:B-1----:R-:W-:Y:S02]  /*152b0*/  HMMA.16816.F32.BF16 R8, R96.reuse, R104, R8 ;  /* 0x000000686008723c */ /* 0x042fe40000041808 */
[----:B------:R-:W-:Y:S03]  /*152c0*/  MUFU.EX2 R124, R124 ;  /* 0x0000007c007c7308 */ /* 0x000fe60000000800 */
[----:B------:R-:W-:Y:S01]  /*152d0*/  FADD.FTZ R7, R7, R120 ;  /* 0x0000007807077221 */ /* 0x000fe20000010000 */
[----:B------:R-:W-:Y:S02]  /*152e0*/  MOV R103, R2 ;  /* 0x0000000200677202 */ /* 0x000fe40000000f00 */
[C---:B------:R-:W-:Y:S01]  /*152f0*/  HMMA.16816.F32.BF16 R68, R96.reuse, R106, R68 ;  /* 0x0000006a6044723c */ /* 0x040fe20000041844 */
[----:B------:R-:W1:Y:S03]  /*15300*/  LDSM.16.MT88.4 R104, [R144+0x6000] ;  /* 0x006000009068783b */ /* 0x000e660000004200 */
[----:B------:R-:W2:Y:S01]  /*15310*/  MUFU.EX2 R129, R129 ;  /* 0x0000008100817308 */ /* 0x000ea20000000800 */
[----:B------:R-:W-:Y:S03]  /*15320*/  FADD.FTZ R7, R118, R7 ;  /* 0x0000000776077221 */ /* 0x000fe60000010000 */
[C---:B------:R-:W-:Y:S06]  /*15330*/  HMMA.16816.F32.BF16 R72, R96.reuse, R108, R72 ;  /* 0x0000006c6048723c */ /* 0x040fec0000041848 */
[----:B------:R-:W-:Y:S02]  /*15340*/  MUFU.EX2 R131, R131 ;  /* 0x0000008300837308 */ /* 0x000fe40000000800 */
[C---:B------:R-:W-:Y:S01]  /*15350*/  HMMA.16816.F32.BF16 R76, R96.reuse, R110, R76 ;  /* 0x0000006e604c723c */ /* 0x040fe2000004184c */
[----:B------:R-:W3:Y:S07]  /*15360*/  LDSM.16.MT88.4 R108, [R146+0x6800] ;  /* 0x00680000926c783b */ /* 0x000eee0000004200 */
[----:B------:R-:W4:Y:S01]  /*15370*/  MUFU.EX2 R126, R126 ;  /* 0x0000007e007e7308 */ /* 0x000f220000000800 */
[C---:B------:R-:W-:Y:S09]  /*15380*/  HMMA.16816.F32.BF16 R80, R96.reuse, R112, R80 ;  /* 0x000000706050723c */ /* 0x040ff20000041850 */
        /* <DEDUP_REMOVED lines=37> */
[--C-:B------:R-:W-:Y:S01]  /*155e0*/  FFMA.FTZ R108, R25, UR4, -R117.reuse ;  /* 0x00000004196c7c23 */ /* 0x100fe20008010875 */
        /* <DEDUP_REMOVED lines=29> */
[--C-:B------:R-:W-:Y:S02]  /*157c0*/  FFMA.FTZ R93, R31, UR4, -R116.reuse ;  /* 0x000000041f5d7c23 */ /* 0x100fe40008010874 */
        /* <DEDUP_REMOVED lines=173> */
[----:B------:R-:W-:Y:S02]  /*162a0*/  FADD.FTZ R39, R39, R6 ;  /* 0x0000000627277221 */ /* 0x000fe40000010000 */
[----:B------:R-:W-:Y:S02]  /*162b0*/  FADD.FTZ R175, R38, R7 ;  /* 0x0000000726af7221 */ /* 0x000fe40000010000 */
[----:B------:R-:W-:Y:S01]  /*162c0*/  FADD.FTZ R174, R116, R39 ;  /* 0x0000002774ae7221 */ /* 0x000fe20000010000 */
[----:B------:R-:W-:Y:S06]  /*162d0*/  @P0 BRA `(.L_x_4889) ;  /* 0xffffffcc00e00947 */ /* 0x000fec000383ffff */
.L_x_4885:
        /* <DEDUP_REMOVED lines=144> */
[----:B------:R-:W-:Y:S02]  /*16be0*/  IMAD.IADD R8, R158, 0x1, R15 ;  /* 0x000000019e087824 */ /* 0x000fe400078e020f */
[----:B------:R-:W-:Y:S02]  /*16bf0*/  IMAD.IADD R0, R159, 0x1, -R158 ;  /* 0x000000019f007824 */ /* 0x000fe400078e0a9e */
        /* <DEDUP_REMOVED lines=9> */
.L_x_4891:
[----:B------:R-:W-:Y:S05]  /*16c90*/  BSYNC.RECONVERGENT B0 ;  /* 0x0000000000007941 */ /* 0x000fea0003800200 */
.L_x_4890:
[----:B------:R-:W2:Y:S01]  /*16ca0*/  LDCU UR4, c[0x0][0x440] ;  /* 0x00008800ff0477ac */ /* 0x000ea20008000800 */
[----:B------:R-:W-:Y:S01]  /*16cb0*/  IMAD.IADD R159, R159, 0x1, -R158 ;  /* 0x000000019f9f7824 */ /* 0x000fe200078e0a9e */
[----:B------:R-:W-:Y:S01]  /*16cc0*/  SHF.R.U32.HI R0, RZ, 0x3, R9 ;  /* 0x00000003ff007819 */ /* 0x000fe20000011609 */
[----:B-1----:R-:W-:Y:S01]  /*16cd0*/  IMAD.MOV.U32 R6, RZ, RZ, R100 ;  /* 0x000000ffff067224 */ /* 0x002fe200078e0064 */
[----:B------:R-:W1:Y:S01]  /*16ce0*/  LDCU.64 UR8, c[0x0][0x408] ;  /* 0x00008100ff0877ac */ /* 0x000e620008000a00 */
[----:B------:R-:W-:Y:S01]  /*16cf0*/  MOV R7, RZ ;  /* 0x000000ff00077202 */ /* 0x000fe20000000f00 */
[----:B------:R-:W3:Y:S01]  /*16d00*/  LDS.128 R12, [R169] ;  /* 0x00000000a90c7984 */ /* 0x000ee20000000c00 */
[----:B------:R-:W-:Y:S01]  /*16d10*/  @P2 IMAD.MOV.U32 R26, RZ, RZ, R10 ;  /* 0x000000ffff1a2224 */ /* 0x000fe200078e000a */
[----:B------:R-:W-:Y:S02]  /*16d20*/  BSSY.RECONVERGENT B0, `(.L_x_4892) ;  /* 0x0000023000007945 */ /* 0x000fe40003800200 */
[----:B------:R4:W3:Y:S04]  /*16d30*/  LDS.128 R8, [R169+0x1800] ;  /* 0x00180000a9087984 */ /* 0x0008e80000000c00 */
[----:B------:R4:W3:Y:S01]  /*16d40*/  LDS.128 R20, [R169+0x800] ;  /* 0x00080000a9147984 */ /* 0x0008e20000000c00 */
[----:B--2---:R-:W-:Y:S01]  /*16d50*/  ISETP.GE.AND P1, PT, R100, UR4, PT ;  /* 0x0000000464007c0c */ /* 0x004fe2000bf26270 */
[----:B------:R-:W2:Y:S03]  /*16d60*/  LDCU.64 UR4, c[0x0][0x410] ;  /* 0x00008200ff0477ac */ /* 0x000ea60008000a00 */
[-C--:B------:R-:W-:Y:S01]  /*16d70*/  ISETP.GE.OR P0, PT, R0, R159.reuse, P1 ;  /* 0x0000009f0000720c */ /* 0x080fe20000f06670 */
[----:B-1----:R-:W-:Y:S01]  /*16d80*/  IMAD.WIDE.U32 R6, R158, UR8, R6 ;  /* 0x000000089e067c25 */ /* 0x002fe2000f8e0006 */
[----:B------:R-:W-:-:S02]  /*16d90*/  ISETP.GE.OR P3, PT, R168, R159, P1 ;  /* 0x0000009fa800720c */ /* 0x000fc40000f66670 */
[-C--:B------:R-:W-:Y:S01]  /*16da0*/  ISETP.GE.OR P4, PT, R167, R159.reuse, P1 ;  /* 0x0000009fa700720c */ /* 0x080fe20000f86670 */
[----:B------:R-:W-:Y:S01]  /*16db0*/  IMAD R5, R158, UR9, R7 ;  /* 0x000000099e057c24 */ /* 0x000fe2000f8e0207 */
[----:B------:R-:W-:Y:S02]  /*16dc0*/  IADD3 R26, P2, PT, R26, R6, RZ ;  /* 0x000000061a1a7210 */ /* 0x000fe40007f5e0ff */
[----:B------:R-:W-:Y:S02]  /*16dd0*/  ISETP.GE.OR P1, PT, R166, R159, P1 ;  /* 0x0000009fa600720c */ /* 0x000fe40000f26670 */
[----:B------:R-:W-:-:S03]  /*16de0*/  IADD3.X R27, PT, PT, R4, R5, RZ, P2, !PT ;  /* 0x00000005041b7210 */ /* 0x000fc600017fe4ff */
[----:B------:R-:W1:Y:S01]  /*16df0*/  @!P0 LDC.64 R6, c[0x0][0x3f0] ;  /* 0x0000fc00ff068b82 */ /* 0x000e620000000a00 */
[----:B--2---:R-:W-:-:S04]  /*16e00*/  IMAD.WIDE.U32 R4, R3, UR4, R26 ;  /* 0x0000000403047c25 */ /* 0x004fc8000f8e001a */
[----:B------:R-:W-:Y:S02]  /*16e10*/  IMAD R17, R3, UR5, R5 ;  /* 0x0000000503117c24 */ /* 0x000fe4000f8e0205 */
[----:B------:R-:W-:-:S04]  /*16e20*/  @!P0 IMAD.MOV.U32 R16, RZ, RZ, R4 ;  /* 0x000000ffff108224 */ /* 0x000fc800078e0004 */
[----:B------:R-:W-:-:S04]  /*16e30*/  @!P0 IMAD.WIDE.U32 R18, R0, UR8, R16 ;  /* 0x0000000800128c25 */ /* 0x000fc8000f8e0010 */
[----:B------:R-:W-:Y:S01]  /*16e40*/  @!P0 IMAD R2, R0, UR9, R19 ;  /* 0x0000000900028c24 */ /* 0x000fe2000f8e0213 */
[----:B-1----:R-:W-:-:S04]  /*16e50*/  @!P0 LEA R6, P2, R18, R6, 0x1 ;  /* 0x0000000612068211 */ /* 0x002fc800078408ff */
[----:B------:R-:W-:-:S05]  /*16e60*/  @!P0 LEA.HI.X R7, R18, R7, R2, 0x1, P2 ;  /* 0x0000000712078211 */ /* 0x000fca00010f0c02 */
[----:B---3--:R4:W-:Y:S01]  /*16e70*/  @!P0 STG.E.128 desc[UR6][R6.64], R12 ;  /* 0x0000000c06008986 */ /* 0x0089e2000c101d06 */
[----:B------:R-:W-:Y:S05]  /*16e80*/  @P3 BRA `(.L_x_4893) ;  /* 0x0000000000303947 */ /* 0x000fea0003800000 */
        /* <DEDUP_REMOVED lines=12> */
.L_x_4893:
[----:B------:R-:W-:Y:S05]  /*16f50*/  BSYNC.RECONVERGENT B0 ;  /* 0x0000000000007941 */ /* 0x000fea0003800200 */
.L_x_4892:
[----:B-1--4-:R1:W2:Y:S01]  /*16f60*/  LDS.128 R12, [R169+0x1000] ;  /* 0x00100000a90c7984 */ /* 0x0122a20000000c00 */
[----:B------:R-:W-:Y:S04]  /*16f70*/  BSSY.RECONVERGENT B0, `(.L_x_4894) ;  /* 0x000000e000007945 */ /* 0x000fe80003800200 */
[----:B------:R-:W-:Y:S05]  /*16f80*/  @P4 BRA `(.L_x_4895) ;  /* 0x0000000000304947 */ /* 0x000fea0003800000 */
[----:B------:R-:W3:Y:S01]  /*16f90*/  LDCU.64 UR4, c[0x0][0x3f0] ;  /* 0x00007e00ff0477ac */ /* 0x000ee20008000a00 */
[----:B------:R-:W-:Y:S01]  /*16fa0*/  IADD3 R3, P0, PT, R0, 0x20, RZ ;  /* 0x0000002000037810 */ /* 0x000fe20007f1e0ff */
[----:B------:R-:W-:Y:S01]  /*16fb0*/  IMAD.MOV.U32 R6, RZ, RZ, R4 ;  /* 0x000000ffff067224 */ /* 0x000fe200078e0004 */
[----:B------:R-:W-:-:S03]  /*16fc0*/  MOV R7, R17 ;  /* 0x0000001100077202 */ /* 0x000fc60000000f00 */
[----:B------:R-:W-:Y:S02]  /*16fd0*/  IMAD.X R2, RZ, RZ, RZ, P0 ;  /* 0x000000ffff027224 */ /* 0x000fe400000e06ff */
[----:B------:R-:W-:-:S04]  /*16fe0*/  IMAD.WIDE.U32 R6, R3, UR8, R6 ;  /* 0x0000000803067c25 */ /* 0x000fc8000f8e0006 */
[----:B------:R-:W-:-:S04]  /*16ff0*/  IMAD R2, R2, UR8, RZ ;  /* 0x0000000802027c24 */ /* 0x000fc8000f8e02ff */
[----:B------:R-:W-:Y:S01]  /*17000*/  IMAD R2, R3, UR9, R2 ;  /* 0x0000000903027c24 */ /* 0x000fe2000f8e0202 */
[----:B---3--:R-:W-:-:S04]  /*17010*/  LEA R18, P0, R6, UR4, 0x1 ;  /* 0x0000000406127c11 */ /* 0x008fc8000f8008ff */
[----:B------:R-:W-:-:S04]  /*17020*/  IADD3 R2, PT, PT, R2, R7, RZ ;  /* 0x0000000702027210 */ /* 0x000fc80007ffe0ff */
[----:B------:R-:W-:-:S05]  /*17030*/  LEA.HI.X R19, R6, UR5, R2, 0x1, P0 ;  /* 0x0000000506137c11 */ /* 0x000fca00080f0c02 */
[----:B--2---:R3:W-:Y:S02]  /*17040*/  STG.E.128 desc[UR6][R18.64], R12 ;  /* 0x0000000c12007986 */ /* 0x0047e4000c101d06 */
.L_x_4895:
[----:B------:R-:W-:Y:S05]  /*17050*/  BSYNC.RECONVERGENT B0 ;  /* 0x0000000000007941 */ /* 0x000fea0003800200 */
.L_x_4894:
[----:B------:R-:W-:Y:S05]  /*17060*/  @P1 EXIT ;  /* 0x000000000000194d */ /* 0x000fea0003800000 */
        /* <DEDUP_REMOVED lines=10> */
[----:B------:R-:W-:Y:S01]  /*17110*/  STG.E.128 desc[UR6][R2.64], R8 ;  /* 0x0000000802007986 */ /* 0x000fe2000c101d06 */
[----:B------:R-:W-:Y:S05]  /*17120*/  EXIT ;  /* 0x000000000000794d */ /* 0x000fea0003800000 */
.L_x_4896:
        /* <DEDUP_REMOVED lines=13> */
.L_x_7174:


//--------------------- .text._ZN5flash24flash_fwd_splitkv_kernelI23Flash_fwd_kernel_traitsILi64ELi64ELi128ELi4ELb0ELb0EN7cutlass10bfloat16_tE19Flash_kernel_traitsILi64ELi64ELi128ELi4ES3_EELb1ELb0ELb0ELb0ELb0ELb1ELb0ELb1EEEvNS_16Flash_fwd_paramsE --------------------------
	.section	.text._ZN5flash24flash_fwd_splitkv_kernelI23Flash_fwd_kernel_traitsILi64ELi64ELi128ELi4ELb0ELb0EN7cutlass10bfloat16_tE19Flash_kernel_traitsILi64ELi64ELi128ELi4ES3_EELb1ELb0ELb0ELb0ELb0ELb1ELb0ELb1EEEvNS_16Flash_fwd_paramsE,"ax",@progbits
	.align	128
        .global         _ZN5flash24flash_fwd_splitkv_kernelI23Flash_fwd_kernel_traitsILi64ELi64ELi128ELi4ELb0ELb0EN7cutlass10bfloat16_tE19Flash_kernel_traitsILi64ELi64ELi128ELi4ES3_EELb1ELb0ELb0ELb0ELb0ELb1ELb0ELb1EEEvNS_16Flash_fwd_paramsE
        .type           _ZN5flash24flash_fwd_splitkv_kernelI23Flash_fwd_kernel_traitsILi64ELi64ELi128ELi4ELb0ELb0EN7cutlass10bfloat16_tE19Flash_kernel_traitsILi64ELi64ELi128ELi4ES3_EELb1ELb0ELb0ELb0ELb0ELb1ELb0ELb1EEEvNS_16Flash_fwd_paramsE,@function
        .size           _ZN5flash24flash_fwd_splitkv_kernelI23Flash_fwd_kernel_traitsILi64ELi64ELi128ELi4ELb0ELb0EN7cutlass10bfloat16_tE19Flash_kernel_traitsILi64ELi64ELi128ELi4ES3_EELb1ELb0ELb0ELb0ELb0ELb1ELb0ELb1EEEvNS_16Flash_fwd_paramsE,(.L_x_7175 - _ZN5flash24flash_fwd_splitkv_kernelI23Flash_fwd_kernel_traitsILi64ELi64ELi128ELi4ELb0ELb0EN7cutlass10bfloat16_tE19Flash_kernel_traitsILi64ELi64ELi128ELi4ES3_EELb1ELb0ELb0ELb0ELb0ELb1ELb0ELb1EEEvNS_16Flash_fwd_paramsE)
        .other          _ZN5flash24flash_fwd_splitkv_kernelI23Flash_fwd_kernel_traitsILi64ELi64ELi128ELi4ELb0ELb0EN7cutlass10bfloat16_tE19Flash_kernel_traitsILi64ELi64ELi128ELi4ES3_EELb1ELb0ELb0ELb0ELb0ELb1ELb0ELb1EEEvNS_16Flash_fwd_paramsE,@"STO_CUDA_ENTRY STV_DEFAULT"
_ZN5flash24flash_fwd_splitkv_kernelI23Flash_fwd_kernel_traitsILi64ELi64ELi128ELi4ELb0ELb0EN7cutlass10bfloat16_tE19Flash_kernel_traitsILi64ELi64ELi128ELi4ES3_EELb1ELb0ELb0ELb0ELb0ELb1ELb0ELb1EEEvNS_16Flash_fwd_paramsE:
.text._ZN5flash24flash_fwd_splitkv_kernelI23Flash_fwd_kernel_traitsILi64ELi64ELi128ELi4ELb0ELb0EN7cutlass10bfloat16_tE19Flash_kernel_traitsILi64ELi64ELi128ELi4ES3_EELb1ELb0ELb0ELb0ELb0ELb1ELb0ELb1EEEvNS_16Flash_fwd_paramsE:
        /* <DEDUP_REMOVED lines=12> */
[----:B---3--:R-:W-:Y:S01]  /*00c0*/  ISETP.NE.U32.AND P0, PT, R2, RZ, PT ;  /* 0x000000ff0200720c */ /* 0x008fe20003f05070 */
[----:B--2---:R-:W-:Y:S01]  /*00d0*/  IMAD.SHL.U32 R9, R159, 0x4, RZ ;  /* 0x000000049f097824 */ /* 0x004fe200078e00ff */
[----:B------:R-:W-:Y:S01]  /*00e0*/  SHF.R.U32.HI R8, RZ, 0x1e, R159 ;  /* 0x0000001eff087819 */ /* 0x000fe2000001169f */
[----:B------:R-:W-:Y:S01]  /*00f0*/  IMAD.MOV.U32 R0, RZ, RZ, RZ ;  /* 0x000000ffff007224 */ /* 0x000fe200078e00ff */
[----:B------:R-:W-:Y:S01]  /*0100*/  ISETP.NE.AND.EX P1, PT, R3, RZ, PT, P0 ;  /* 0x000000ff0300720c */ /* 0x000fe20003f25300 */
[----:B------:R-:W1:Y:S01]  /*0110*/  LDC.64 R4, c[0x0][0x468] ;  /* 0x00011a00ff047b82 */ /* 0x000e620000000a00 */
[----:B------:R-:W-:Y:S01]  /*0120*/  ISETP.NE.U32.AND P0, PT, RZ, UR4, PT ;  /* 0x00000004ff007c0c */ /* 0x000fe2000bf05070 */
[----:B----4-:R-:W-:-:S03]  /*0130*/  IMAD.WIDE.U32 R6, R159, 0x4, R6 ;  /* 0x000000049f067825 */ /* 0x010fc600078e0006 */
[----:B------:R-:W-:Y:S02]  /*0140*/  ISETP.NE.AND.EX P5, PT, RZ, UR5, PT, P0 ;  /* 0x00000005ff007c0c */ /* 0x000fe4000bfa5300 */
[----:B------:R-:W2:Y:S01]  /*0150*/  @P2 LDG.E R158, desc[UR6][R6.64] ;  /* 0x00000006069e2981 */ /* 0x000ea2000c1e1900 */
[----:B------:R-:W-:-:S03]  /*0160*/  IADD3 R134, P2, PT, R9, UR4, RZ ;  /* 0x0000000409867c10 */ /* 0x000fc6000ff5e0ff */
[----:B------:R3:W2:Y:S01]  /*0170*/  @P3 LDG.E R13, desc[UR6][R6.64+0x4] ;  /* 0x00000406060d3981 */ /* 0x0006a2000c1e1900 */
[----:B------:R-:W-:Y:S02]  /*0180*/  IADD3.X R135, PT, PT, R8, UR5, RZ, P2, !PT ;  /* 0x0000000508877c10 */ /* 0x000fe400097fe4ff */
[----:B------:R-:W-:-:S04]  /*0190*/  @P1 IADD3 R2, P0, PT, R9, R2, RZ ;  /* 0x0000000209021210 */ /* 0x000fc80007f1e0ff */
[----:B------:R4:W5:Y:S01]  /*01a0*/  @P5 LDG.E R0, desc[UR6][R134.64] ;  /* 0x0000000686005981 */ /* 0x000962000c1e1900 */
[----:B------:R-:W3:Y:S01]  /*01b0*/  LDCU.U8 UR4, c[0x0][0x532] ;  /* 0x0000a640ff0477ac */ /* 0x000ee20008000000 */
[----:B------:R-:W-:Y:S01]  /*01c0*/  @P1 IMAD.X R3, R8, 0x1, R3, P0 ;  /* 0x0000000108031824 */ /* 0x000fe200000e0603 */
[----:B-1----:R-:W-:Y:S01]  /*01d0*/  ISETP.EQ.U32.AND P0, PT, R4, RZ, PT ;  /* 0x000000ff0400720c */ /* 0x002fe20003f02070 */
[----:B------:R-:W1:Y:S01]  /*01e0*/  S2R R17, SR_CTAID.X ;  /* 0x0000000000117919 */ /* 0x000e620000002500 */
[----:B------:R-:W4:Y:S02]  /*01f0*/  @!P3 LDC R161, c[0x0][0x434] ;  /* 0x00010d00ffa1bb82 */ /* 0x000f240000000800 */
[----:B------:R1:W5:Y:S01]  /*0200*/  @P1 LDG.E R11, desc[UR6][R2.64] ;  /* 0x00000006020b1981 */ /* 0x000362000c1e1900 */
[----:B---3--:R-:W-:-:S05]  /*0210*/  ISETP.NE.AND P4, PT, RZ, UR4, PT ;  /* 0x00000004ff007c0c */ /* 0x008fca000bf85270 */
[----:B------:R-:W3:Y:S01]  /*0220*/  @!P1 LDC R6, c[0x0][0x43c] ;  /* 0x00010f00ff069b82 */ /* 0x000ee20000000800 */
[----:B------:R-:W-:Y:S02]  /*0230*/  ISETP.EQ.OR.EX P2, PT, R5, RZ, !P4, P0 ;  /* 0x000000ff0500720c */ /* 0x000fe40006742700 */
[----:B------:R-:W-:-:S05]  /*0240*/  IADD3 R14, P0, PT, R9, R4, RZ ;  /* 0x00000004090e7210 */ /* 0x000fca0007f1e0ff */
[----:B------:R-:W-:Y:S01]  /*0250*/  IMAD.X R15, R8, 0x1, R5, P0 ;  /* 0x00000001080f7824 */ /* 0x000fe200000e0605 */
[----:B------:R-:W-:-:S04]  /*0260*/  ISETP.NE.U32.AND P0, PT, R4, RZ, PT ;  /* 0x000000ff0400720c */ /* 0x000fc80003f05070 */
[----:B------:R-:W-:Y:S01]  /*0270*/  ISETP.NE.AND.EX P0, PT, R5, RZ, PT, P0 ;  /* 0x000000ff0500720c */ /* 0x000fe20003f05300 */
[----:B------:R-:W2:-:S12]  /*0280*/  @!P1 LDC.64 R2, c[0x0][0x488] ;  /* 0x00012200ff029b82 */ /* 0x000e980000000a00 */
[----:B------:R-:W2:Y:S01]  /*0290*/  @!P0 LDC R5, c[0x0][0x438] ;  /* 0x00010e00ff058b82 */ /* 0x000ea20000000800 */
[----:B------:R-:W-:Y:S02]  /*02a0*/  IMAD.MOV.U32 R7, RZ, RZ, -0x1 ;  /* 0xffffffffff077424 */ /* 0x000fe400078e00ff */
[----:B-1----:R-:W-:-:S04]  /*02b0*/  IMAD.SHL.U32 R160, R17, 0x40, RZ ;  /* 0x0000004011a07824 */ /* 0x002fc800078e00ff */
[----:B------:R1:W5:Y:S01]  /*02c0*/  @!P2 LDG.E R7, desc[UR6][R14.64] ;  /* 0x000000060e07a981 */ /* 0x000362000c1e1900 */
[----:B--2---:R-:W-:-:S05]  /*02d0*/  @P3 IMAD.IADD R161, R13, 0x1, -R158 ;  /* 0x000000010da13824 */ /* 0x004fca00078e0a9e */
[----:B----4-:R-:W-:Y:S01]  /*02e0*/  ISETP.GT.AND P2, PT, R161, R160, PT ;  /* 0x000000a0a100720c */ /* 0x010fe20003f44270 */
[----:B-1-3--:R-:W-:-:S12]  /*02f0*/  @!P0 BRA `(.L_x_4897) ;  /* 0x00000000000c8947 */ /* 0x00afd80003800000 */
[----:B------:R-:W2:Y:S02]  /*0300*/  @P4 LDG.E R4, desc[UR6][R14.64+0x4] ;  /* 0x000004060e044981 */ /* 0x000ea4000c1e1900 */
[----:B--2--5:R-:W-:-:S06]  /*0310*/  @P4 IADD3 R5, PT, PT, R4, -R7, RZ ;  /* 0x8000000704054210 */ /* 0x024fcc0007ffe0ff */
[----:B------:R1:W5:Y:S02]  /*0320*/  @!P4 LDG.E R5, desc[UR6][R14.64] ;  /* 0x000000060e05c981 */ /* 0x000364000c1e1900 */
.L_x_4897:
[----:B------:R-:W-:Y:S01]  /*0330*/  @!P1 ISETP.NE.U32.AND P0, PT, R2, RZ, PT ;  /* 0x000000ff0200920c */ /* 0x000fe20003f05070 */
[----:B------:R-:W-:-:S12]  /*0340*/  @!P2 EXIT ;  /* 0x000000000000a94d */ /* 0x000fd80003800000 */
[----:B------:R-:W2:Y:S01]  /*0350*/  LDCU UR5, c[0x0][0x438] ;  /* 0x00008700ff0577ac */ /* 0x000ea20008000800 */
[----:B------:R-:W-:Y:S01]  /*0360*/  @!P1 ISETP.NE.AND.EX P0, PT, R3, RZ, PT, P0 ;  /* 0x000000ff0300920c */ /* 0x000fe20003f05300 */
[--C-:B-----5:R-:W-:Y:S01]  /*0370*/  IMAD.IADD R76, R5, 0x1, -R0.reuse ;  /* 0x00000001054c7824 */ /* 0x120fe200078e0a00 */
[----:B------:R-:W3:Y:S01]  /*0380*/  S2R R12, SR_CTAID.Z ;  /* 0x00000000000c7919 */ /* 0x000ee20000002700 */
[----:B------:R-:W4:Y:S01]  /*0390*/  LDCU UR4, c[0x0][0x508] ;  /* 0x0000a100ff0477ac */ /* 0x000f220008000800 */
[----:B------:R-:W-:Y:S01]  /*03a0*/  @!P1 SEL R3, R6, RZ, P0 ;  /* 0x000000ff06039207 */ /* 0x000fe20000000000 */
[----:B------:R-:W-:Y:S01]  /*03b0*/  @P1 IMAD.IADD R68, R11, 0x1, -R0 ;  /* 0x000000010b441824 */ /* 0x000fe200078e0a00 */
[----:B------:R-:W1:Y:S01]  /*03c0*/  S2R R69, SR_TID.X ;  /* 0x0000000000457919 */ /* 0x000e620000002100 */
[----:B------:R-:W-:Y:S02]  /*03d0*/  VIADD R2, R17, 0x1 ;  /* 0x0000000111027836 */ /* 0x000fe40000000000 */
[----:B------:R-:W-:-:S02]  /*03e0*/  @!P1 IMAD.IADD R68, R76, 0x1, R3 ;  /* 0x000000014c449824 */ /* 0x000fc400078e0203 */
[----:B------:R-:W-:Y:S02]  /*03f0*/  IMAD R2, R2, 0x40, -R161 ;  /* 0x0000004002027824 */ /* 0x000fe400078e0aa1 */
        /* <DEDUP_REMOVED lines=70> */
.L_x_4900:
[----:B------:R-:W-:Y:S05]  /*0860*/  BSYNC.RECONVERGENT B0 ;  /* 0x0000000000007941 */ /* 0x000fea0003800200 */
.L_x_4899:
        /* <DEDUP_REMOVED lines=14> */
.L_x_4902:
[----:B------:R-:W-:Y:S05]  /*0950*/  BSYNC.RECONVERGENT B0 ;  /* 0x0000000000007941 */ /* 0x000fea0003800200 */
.L_x_4901:
        /* <DEDUP_REMOVED lines=13> */
.L_x_4904:
[----:B------:R-:W-:Y:S05]  /*0a30*/  BSYNC.RECONVERGENT B0 ;  /* 0x0000000000007941 */ /* 0x000fea0003800200 */
.L_x_4903:
        /* <DEDUP_REMOVED lines=20> */
.L_x_4898:
        /* <DEDUP_REMOVED lines=11> */
.L_x_4905:
        /* <DEDUP_REMOVED lines=9> */
[----:B-----5:R-:W1:Y:S08]  /*0cc0*/  I2F.RP R6, R3 ;  /* 0x0000000300067306 */ /* 0x020e700000209400 */
        /* <DEDUP_REMOVED lines=26> */
[----:B------:R-:W-:-:S06]  /*0e70*/  IMAD.WIDE R10, R5, 0x4, R166 ;  /* 0x00000004050a7825 */ /* 0x000fcc00078e02a6 */
[----:B------:R3:W2:Y:S01]  /*0e80*/  LDG.E R10, desc[UR6][R10.64] ;  /* 0x000000060a0a7981 */ /* 0x0006a2000c1e1900 */
[----:B-1----:R-:W-:Y:S02]  /*0e90*/  IABS R2, R3 ;  /* 0x0000000300027213 */ /* 0x002fe40000000000 */
[----:B------:R-:W-:Y:S02]  /*0ea0*/  IADD3 R5, PT, PT, -R5, RZ, RZ ;  /* 0x000000ff05057210 */ /* 0x000fe40007ffe1ff */
[----:B------:R-:W1:Y:S01]  /*0eb0*/  I2F.RP R6, R2 ;  /* 0x0000000200067306 */ /* 0x000e620000209400 */
[----:B------:R-:W-:Y:S02]  /*0ec0*/  ISETP.NE.AND P2, PT, R3, RZ, PT ;  /* 0x000000ff0300720c */ /* 0x000fe40003f45270 */
[----:B------:R-:W-:Y:S01]  /*0ed0*/  IMAD R8, R7, R5, R8 ;  /* 0x0000000507087224 */ /* 0x000fe200078e0208 */
[----:B----4-:R-:W-:-:S04]  /*0ee0*/  MOV R5, UR15 ;  /* 0x0000000f00057c02 */ /* 0x010fc80008000f00 */
[----:B------:R-:W-:Y:S01]  /*0ef0*/  SHF.R.S32.HI R7, RZ, 0x1f, R8 ;  /* 0x0000001fff077819 */ /* 0x000fe20000011408 */
[----:B-1----:R-:W1:Y:S02]  /*0f00*/  MUFU.RCP R14, R6 ;  /* 0x00000006000e7308 */ /* 0x002e640000001000 */
[----:B-1----:R-:W-:Y:S01]  /*0f10*/  VIADD R14, R14, 0xffffffe ;  /* 0x0ffffffe0e0e7836 */ /* 0x002fe20000000000 */
[----:B------:R-:W-:-:S05]  /*0f20*/  LOP3.LUT R6, RZ, R3, RZ, 0x33, !PT ;  /* 0x00000003ff067212 */ /* 0x000fca00078e33ff */
        /* <DEDUP_REMOVED lines=9> */
[----:B---3--:R-:W-:Y:S01]  /*0fc0*/  IMAD R11, R2, R9, R4 ;  /* 0x00000009020b7224 */ /* 0x008fe200078e0204 */
[----:B------:R-:W-:-:S04]  /*0fd0*/  MOV R4, UR14 ;  /* 0x0000000e00047c02 */ /* 0x000fc80008000f00 */
[----:B------:R-:W-:-:S13]  /*0fe0*/  ISETP.GT.U32.AND P0, PT, R2, R11, PT ;  /* 0x0000000b0200720c */ /* 0x000fda0003f04070 */
[----:B------:R-:W-:Y:S01]  /*0ff0*/  @!P0 IADD3 R11, PT, PT, R11, -R2, RZ ;  /* 0x800000020b0b8210 */ /* 0x000fe20007ffe0ff */
[----:B------:R-:W-:-:S03]  /*1000*/  @!P0 VIADD R0, R0, 0x1 ;  /* 0x0000000100008836 */ /* 0x000fc60000000000 */
[----:B------:R-:W-:Y:S02]  /*1010*/  ISETP.GE.U32.AND P1, PT, R11, R2, PT ;  /* 0x000000020b00720c */ /* 0x000fe40003f26070 */
[----:B------:R-:W-:-:S04]  /*1020*/  LOP3.LUT R2, R12, R3, RZ, 0x3c, !PT ;  /* 0x000000030c027212 */ /* 0x000fc800078e3cff */
[----:B------:R-:W-:-:S07]  /*1030*/  ISETP.GE.AND P4, PT, R2, RZ, PT ;  /* 0x000000ff0200720c */ /* 0x000fce0003f86270 */
[----:B------:R-:W-:Y:S02]  /*1040*/  @P1 IADD3 R0, PT, PT, R0, 0x1, RZ ;  /* 0x0000000100001810 */ /* 0x000fe40007ffe0ff */
[----:B--2---:R-:W-:Y:S01]  /*1050*/  SHF.R.S32.HI R9, RZ, 0x1f, R10 ;  /* 0x0000001fff097819 */ /* 0x004fe2000001140a */
[----:B------:R-:W-:-:S04]  /*1060*/  IMAD.WIDE.U32 R20, R10, UR8, RZ ;  /* 0x000000080a147c25 */ /* 0x000fc8000f8e00ff */
[C---:B------:R-:W-:Y:S02]  /*1070*/  IMAD R11, R9.reuse, UR8, RZ ;  /* 0x00000008090b7c24 */ /* 0x040fe4000f8e02ff */
[----:B------:R-:W-:Y:S02]  /*1080*/  IMAD R9, R9, UR4, RZ ;  /* 0x0000000409097c24 */ /* 0x000fe4000f8e02ff */
        /* <DEDUP_REMOVED lines=8> */
[----:B------:R-:W-:Y:S02]  /*1110*/  IMAD.MOV.U32 R11, RZ, RZ, R0 ;  /* 0x000000ffff0b7224 */ /* 0x000fe400078e0000 */
[-C--:B------:R-:W-:Y:S02]  /*1120*/  IMAD R9, R7, R4.reuse, RZ ;  /* 0x0000000407097224 */ /* 0x080fe400078e02ff */
[----:B------:R-:W-:Y:S01]  /*1130*/  IMAD.MOV.U32 R14, RZ, RZ, R10 ;  /* 0x000000ffff0e7224 */ /* 0x000fe200078e000a */
[----:B------:R-:W-:Y:S01]  /*1140*/  @!P4 IADD3 R11, PT, PT, -R11, RZ, RZ ;  /* 0x000000ff0b0bc210 */ /* 0x000fe20007ffe1ff */
[C---:B------:R-:W-:Y:S02]  /*1150*/  IMAD R9, R8.reuse, R5, R9 ;  /* 0x0000000508097224 */ /* 0x040fe400078e0209 */
[----:B------:R-:W-:Y:S01]  /*1160*/  IMAD.WIDE.U32 R18, R8, R4, R18 ;  /* 0x0000000408127225 */ /* 0x000fe200078e0012 */
[----:B------:R-:W-:-:S02]  /*1170*/  SEL R10, R6, R11, !P2 ;  /* 0x0000000b060a7207 */ /* 0x000fc40005000000 */
[----:B--2---:R-:W-:Y:S01]  /*1180*/  MOV R2, UR4 ;  /* 0x0000000400027c02 */ /* 0x004fe20008000f00 */
[----:B------:R-:W-:Y:S01]  /*1190*/  IMAD.U32 R3, RZ, RZ, UR5 ;  /* 0x00000005ff037e24 */ /* 0x000fe2000f8e00ff */
[----:B------:R-:W-:-:S03]  /*11a0*/  IADD3 R19, PT, PT, R19, R9, RZ ;  /* 0x0000000913137210 */ /* 0x000fc60007ffe0ff */
[-C--:B------:R-:W-:Y:S02]  /*11b0*/  IMAD R7, R7, R2.reuse, RZ ;  /* 0x0000000207077224 */ /* 0x080fe400078e02ff */
[----:B------:R-:W-:-:S04]  /*11c0*/  IMAD.WIDE.U32 R14, R8, R2, R14 ;  /* 0x00000002080e7225 */ /* 0x000fc800078e000e */
        /* <DEDUP_REMOVED lines=8> */
[C---:B------:R-:W-:Y:S02]  /*1250*/  IMAD R9, R10.reuse, UR11, R9 ;  /* 0x0000000b0a097c24 */ /* 0x040fe4000f8e0209 */
[----:B------:R-:W-:-:S04]  /*1260*/  IMAD.WIDE.U32 R14, R10, UR10, R14 ;  /* 0x0000000a0a0e7c25 */ /* 0x000fc8000f8e000e */
[----:B------:R-:W-:Y:S01]  /*1270*/  IMAD.IADD R11, R19, 0x1, R7 ;  /* 0x00000001130b7824 */ /* 0x000fe200078e0207 */
[----:B------:R-:W-:Y:S01]  /*1280*/  IADD3 R7, PT, PT, R15, R9, RZ ;  /* 0x000000090f077210 */ /* 0x000fe20007ffe0ff */
[----:B------:R-:W-:Y:S06]  /*1290*/  BRA `(.L_x_4907) ;  /* 0x0000000400707947 */ /* 0x000fec0003800000 */
.L_x_4906:
        /* <DEDUP_REMOVED lines=15> */
.L_x_4908:
[----:B------:R-:W2:Y:S01]  /*1390*/  LDC.64 R4, c[0x0][0x3b8] ;  /* 0x0000ee00ff047b82 */ /* 0x000ea20000000a00 */
[----:B------:R-:W-:-:S05]  /*13a0*/  IADD3 R14, PT, PT, R0, R7, RZ ;  /* 0x00000007000e7210 */ /* 0x000fca0007ffe0ff */
[C---:B--2---:R-:W-:Y:S02]  /*13b0*/  IMAD R13, R14.reuse, R5, RZ ;  /* 0x000000050e0d7224 */ /* 0x044fe400078e02ff */
[----:B------:R-:W-:-:S05]  /*13c0*/  IMAD.WIDE.U32 R14, R14, R4, RZ ;  /* 0x000000040e0e7225 */ /* 0x000fca00078e00ff */
[----:B------:R-:W-:Y:S02]  /*13d0*/  IADD3 R13, PT, PT, R15, R13, RZ ;  /* 0x0000000d0f0d7210 */ /* 0x000fe40007ffe0ff */
.L_x_4909:
[----:B------:R-:W-:Y:S05]  /*13e0*/  @P0 BRA `(.L_x_4910) ;  /* 0x0000000000380947 */ /* 0x000fea0003800000 */
[----:B-1----:R-:W1:Y:S01]  /*13f0*/  LDC.64 R2, c[0x0][0x3c0] ;  /* 0x0000f000ff027b82 */ /* 0x002e620000000a00 */
        /* <DEDUP_REMOVED lines=10> */
[----:B------:R-:W-:Y:S02]  /*14a0*/  IADD3 R15, PT, PT, R11, R7, RZ ;  /* 0x000000070b0f7210 */ /* 0x000fe40007ffe0ff */
[----:B------:R-:W-:Y:S01]  /*14b0*/  MOV R16, R10 ;  /* 0x0000000a00107202 */ /* 0x000fe20000000f00 */
[----:B------:R-:W-:Y:S06]  /*14c0*/  BRA `(.L_x_4911) ;  /* 0x0000000000187947 */ /* 0x000fec0003800000 */
.L_x_4910:
[----:B-1----:R-:W1:Y:S01]  /*14d0*/  LDC.64 R2, c[0x0][0x3c0] ;  /* 0x0000f000ff027b82 */ /* 0x002e620000000a00 */
[----:B------:R-:W-:-:S05]  /*14e0*/  IADD3 R0, PT, PT, R0, R7, RZ ;  /* 0x0000000700007210 */ /* 0x000fca0007ffe0ff */
[C---:B-1----:R-:W-:Y:S02]  /*14f0*/  IMAD R15, R0.reuse, R3, RZ ;  /* 0x00000003000f7224 */ /* 0x042fe400078e02ff */
[----:B-----5:R-:W-:-:S05]  /*1500*/  IMAD.WIDE.U32 R6, R0, R2, RZ ;  /* 0x0000000200067225 */ /* 0x020fca00078e00ff */
[----:B------:R-:W-:Y:S02]  /*1510*/  IADD3 R15, PT, PT, R7, R15, RZ ;  /* 0x0000000f070f7210 */ /* 0x000fe40007ffe0ff */
[----:B------:R-:W-:-:S07]  /*1520*/  MOV R16, R6 ;  /* 0x0000000600107202 */ /* 0x000fce0000000f00 */
.L_x_4911:
[----:B------:R-:W1:Y:S01]  /*1530*/  LDC R21, c[0x0][0x3e8] ;  /* 0x0000fa00ff157b82 */ /* 0x000e620000000800 */
[----:B------:R-:W-:Y:S01]  /*1540*/  MOV R8, RZ ;  /* 0x000000ff00087202 */ /* 0x000fe20000000f00 */
[----:B------:R-:W-:Y:S01]  /*1550*/  IMAD.MOV.U32 R23, RZ, RZ, R15 ;  /* 0x000000ffff177224 */ /* 0x000fe200078e000f */
[----:B------:R-:W-:Y:S02]  /*1560*/  MOV R22, R16 ;  /* 0x0000001000167202 */ /* 0x000fe40000000f00 */
[----:B------:R-:W-:Y:S02]  /*1570*/  CS2R R166, SRZ ;  /* 0x0000000000a67805 */ /* 0x000fe4000001ff00 */
[----:B------:R-:W-:Y:S02]  /*1580*/  MOV R20, R14 ;  /* 0x0000000e00147202 */ /* 0x000fe40000000f00 */
[----:B-1----:R-:W-:Y:S02]  /*1590*/  IABS R6, R21 ;  /* 0x0000001500067213 */ /* 0x002fe40000000000 */
[----:B------:R-:W-:-:S02]  /*15a0*/  ISETP.NE.AND P2, PT, R21, RZ, PT ;  /* 0x000000ff1500720c */ /* 0x000fc40003f45270 */
        /* <DEDUP_REMOVED lines=22> */
[----:B------:R-:W-:Y:S02]  /*1710*/  IMAD.MOV.U32 R21, RZ, RZ, R13 ;  /* 0x000000ffff157224 */ /* 0x000fe400078e000d */
[----:B------:R-:W-:-:S04]  /*1720*/  IMAD.WIDE.U32 R22, R7, R2, R22 ;  /* 0x0000000207167225 */ /* 0x000fc800078e0016 */
[----:B------:R-:W-:Y:S01]  /*1730*/  @P1 VIADD R0, R0, 0x1 ;  /* 0x0000000100001836 */ /* 0x000fe20000000000 */
[----:B------:R-:W-:Y:S01]  /*1740*/  MOV R18, R22 ;  /* 0x0000001600127202 */ /* 0x000fe20000000f00 */
[----:B------:R-:W-:-:S03]  /*1750*/  IMAD.WIDE.U32 R20, R7, R4, R20 ;  /* 0x0000000407147225 */ /* 0x000fc600078e0014 */
[----:B------:R-:W-:Y:S01]  /*1760*/  MOV R19, R0 ;  /* 0x0000000000137202 */ /* 0x000fe20000000f00 */
[----:B------:R-:W-:-:S04]  /*1770*/  IMAD R21, R7, R5, R21 ;  /* 0x0000000507157224 */ /* 0x000fc800078e0215 */
[----:B------:R-:W-:-:S05]  /*1780*/  @!P4 IMAD.MOV R19, RZ, RZ, -R19 ;  /* 0x000000ffff13c224 */ /* 0x000fca00078e0a13 */
[----:B------:R-:W-:Y:S01]  /*1790*/  SEL R14, R6, R19, !P2 ;  /* 0x00000013060e7207 */ /* 0x000fe20005000000 */
[----:B------:R-:W-:-:S03]  /*17a0*/  IMAD R19, R7, R3, R23 ;  /* 0x0000000307137224 */ /* 0x000fc600078e0217 */
[----:B------:R-:W-:Y:S01]  /*17b0*/  SHF.R.S32.HI R13, RZ, 0x1f, R14 ;  /* 0x0000001fff0d7819 */ /* 0x000fe2000001140e */
[----:B-1----:R-:W-:-:S04]  /*17c0*/  IMAD.WIDE.U32 R18, R14, R10, R18 ;  /* 0x0000000a0e127225 */ /* 0x002fc800078e0012 */
[C---:B------:R-:W-:Y:S02]  /*17d0*/  IMAD R7, R13.reuse, R10, RZ ;  /* 0x0000000a0d077224 */ /* 0x040fe400078e02ff */
[-C--:B--2---:R-:W-:Y:S02]  /*17e0*/  IMAD R13, R13, R8.reuse, RZ ;  /* 0x000000080d0d7224 */ /* 0x084fe400078e02ff */
[----:B------:R-:W-:-:S04]  /*17f0*/  IMAD.WIDE.U32 R20, R14, R8, R20 ;  /* 0x000000080e147225 */ /* 0x000fc800078e0014 */
[C---:B------:R-:W-:Y:S01]  /*1800*/  IMAD R9, R14.reuse, R9, R13 ;  /* 0x000000090e097224 */ /* 0x040fe200078e020d */
[----:B------:R-:W-:Y:S01]  /*1810*/  MOV R16, R20 ;  /* 0x0000001400107202 */ /* 0x000fe20000000f00 */
[----:B------:R-:W-:Y:S01]  /*1820*/  IMAD R7, R14, R11, R7 ;  /* 0x0000000b0e077224 */ /* 0x000fe200078e0207 */
[----:B------:R-:W-:Y:S02]  /*1830*/  MOV R14, R18 ;  /* 0x00000012000e7202 */ /* 0x000fe40000000f00 */
[----:B------:R-:W-:Y:S01]  /*1840*/  IADD3 R11, PT, PT, R21, R9, RZ ;  /* 0x00000009150b7210 */ /* 0x000fe20007ffe0ff */
[----:B------:R-:W-:-:S07]  /*1850*/  IMAD.IADD R7, R19, 0x1, R7 ;  /* 0x0000000113077824 */ /* 0x000fce00078e0207 */
.L_x_4907:
        /* <DEDUP_REMOVED lines=10> */
[----:B------:R-:W-:Y:S01]  /*1900*/  SHF.L.U64.HI R72, R2, 0x4, R3 ;  /* 0x0000000402487819 */ /* 0x000fe20000010203 */
[----:B------:R-:W-:Y:S01]  /*1910*/  IMAD.SHL.U32 R81, R69, 0x4, RZ ;  /* 0x0000000445517824 */ /* 0x000fe200078e00ff */
[----:B------:R-:W-:Y:S01]  /*1920*/  IADD3 R20, P1, PT, R10, R16, RZ ;  /* 0x000000100a147210 */ /* 0x000fe20007f3e0ff */
[----:B------:R-:W-:Y:S01]  /*1930*/  IMAD.MOV.U32 R131, RZ, RZ, RZ ;  /* 0x000000ffff837224 */ /* 0x000fe200078e00ff */
[----:B------:R-:W-:Y:S01]  /*1940*/  SHF.L.U32 R73, R2, 0x4, RZ ;  /* 0x0000000402497819 */ /* 0x000fe200000006ff */
[----:B------:R-:W-:Y:S01]  /*1950*/  IMAD.SHL.U32 R71, R4, 0x10, RZ ;  /* 0x0000001004477824 */ /* 0x000fe200078e00ff */
[----:B------:R-:W-:Y:S01]  /*1960*/  LOP3.LUT R81, R81, 0x1c, RZ, 0xc0, !PT ;  /* 0x0000001c51517812 */ /* 0x000fe200078ec0ff */
[----:B------:R-:W4:Y:S01]  /*1970*/  @!P0 LDC.64 R8, c[0x0][0x398] ;  /* 0x0000e600ff088b82 */ /* 0x000f220000000a00 */
[----:B------:R-:W-:Y:S01]  /*1980*/  IMAD.X R21, RZ, RZ, R11, P1 ;  /* 0x000000ffff157224 */ /* 0x000fe200008e060b */
[----:B------:R-:W-:Y:S01]  /*1990*/  SHF.L.U32 R64, R53, 0x7, RZ ;  /* 0x0000000735407819 */ /* 0x000fe200000006ff */
[----:B------:R-:W-:Y:S01]  /*19a0*/  IMAD.WIDE.U32 R16, R17, 0x40, R130 ;  /* 0x0000004011107825 */ /* 0x000fe200078e0082 */
[----:B------:R-:W-:-:S02]  /*19b0*/  SHF.R.U32.HI R75, RZ, 0x1, R69 ;  /* 0x00000001ff4b7819 */ /* 0x000fc40000011645 */
[----:B------:R-:W-:Y:S01]  /*19c0*/  SHF.L.U64.HI R70, R4, 0x4, R5 ;  /* 0x0000000404467819 */ /* 0x000fe20000010205 */
[----:B------:R-:W-:-:S04]  /*19d0*/  IMAD.WIDE.U32 R20, R130, R4, R20 ;  /* 0x0000000482147225 */ /* 0x000fc800078e0014 */
[----:B------:R-:W-:Y:S02]  /*19e0*/  IMAD R91, R130, R5, R21 ;  /* 0x00000005825b7224 */ /* 0x000fe400078e0215 */
[----:B------:R-:W-:Y:S02]  /*19f0*/  IMAD.SHL.U32 R90, R20, 0x2, RZ ;  /* 0x00000002145a7824 */ /* 0x000fe400078e00ff */
[----:B------:R-:W-:Y:S01]  /*1a00*/  VIADD R67, R64, 0xffffff80 ;  /* 0xffffff8040437836 */ /* 0x000fe20000000000 */
        /* <DEDUP_REMOVED lines=12> */
[--C-:B------:R-:W-:Y:S01]  /*1ad0*/  IMAD.IADD R81, R81, 0x1, R82.reuse ;  /* 0x0000000151517824 */ /* 0x100fe200078e0252 */
[----:B------:R-:W-:Y:S02]  /*1ae0*/  IADD3.X R19, PT, PT, RZ, R7, RZ, P0, !PT ;  /* 0x00000007ff137210 */ /* 0x000fe400007fe4ff */
[----:B------:R-:W-:Y:S01]  /*1af0*/  IADD3 R90, P0, PT, R90, UR8, RZ ;  /* 0x000000085a5a7c10 */ /* 0x000fe2000ff1e0ff */
[----:B------:R-:W-:Y:S01]  /*1b00*/  IMAD.X R9, RZ, RZ, R9, P3 ;  /* 0x000000ffff097224 */ /* 0x000fe200018e0609 */
[----:B------:R-:W-:Y:S01]  /*1b10*/  SHF.R.S32.HI R80, RZ, 0x1f, R82 ;  /* 0x0000001fff507819 */ /* 0x000fe20000011452 */
[----:B------:R-:W-:Y:S01]  /*1b20*/  IMAD.WIDE.U32 R18, R130, R2, R18 ;  /* 0x0000000282127225 */ /* 0x000fe200078e0012 */
[----:B------:R-:W-:-:S02]  /*1b30*/  IADD3.X R91, PT, PT, R91, UR9, RZ, P0, !PT ;  /* 0x000000095b5b7c10 */ /* 0x000fc400087fe4ff */
[----:B------:R-:W-:Y:S01]  /*1b40*/  SHF.R.S32.HI R79, RZ, 0x1f, R81 ;  /* 0x0000001fff4f7819 */ /* 0x000fe20000011451 */
[----:B------:R-:W-:Y:S01]  /*1b50*/  IMAD.WIDE.U32 R14, R12, UR4, R8 ;  /* 0x000000040c0e7c25 */ /* 0x000fe2000f8e0008 */
[----:B------:R-:W-:-:S03]  /*1b60*/  MOV R162, R90 ;  /* 0x0000005a00a27202 */ /* 0x000fc60000000f00 */
[----:B------:R-:W-:Y:S01]  /*1b70*/  IMAD R15, R12, UR5, R15 ;  /* 0x000000050c0f7c24 */ /* 0x000fe2000f8e020f */
[----:B------:R-:W1:Y:S01]  /*1b80*/  LDCU.64 UR4, c[0x0][0x390] ;  /* 0x00007200ff0477ac */ /* 0x000e620008000a00 */
[----:B------:R-:W-:Y:S01]  /*1b90*/  IMAD R87, R130, R3, R19 ;  /* 0x0000000382577224 */ /* 0x000fe200078e0213 */
[----:B------:R-:W-:Y:S01]  /*1ba0*/  SHF.R.S32.HI R3, RZ, 0x1f, R76 ;  /* 0x0000001fff037819 */ /* 0x000fe2000001144c */
[C---:B------:R-:W-:Y:S02]  /*1bb0*/  IMAD.SHL.U32 R88, R18.reuse, 0x2, RZ ;  /* 0x0000000212587824 */ /* 0x040fe400078e00ff */
[----:B------:R-:W-:Y:S01]  /*1bc0*/  IMAD.SHL.U32 R2, R69, 0x40, RZ ;  /* 0x0000004045027824 */ /* 0x000fe200078e00ff */
[----:B------:R-:W-:Y:S01]  /*1bd0*/  LEA.HI R86, R3, R76, RZ, 0x7 ;  /* 0x0000004c03567211 */ /* 0x000fe200078f38ff */
[-C--:B------:R-:W-:Y:S01]  /*1be0*/  IMAD R8, R17, R132.reuse, RZ ;  /* 0x0000008411087224 */ /* 0x080fe200078e02ff */
[----:B------:R-:W-:Y:S01]  /*1bf0*/  SHF.L.U64.HI R87, R18, 0x1, R87 ;  /* 0x0000000112577819 */ /* 0x000fe20000010257 */
[----:B------:R-:W-:Y:S01]  /*1c00*/  IMAD.MOV.U32 R163, RZ, RZ, R91 ;  /* 0x000000ffffa37224 */ /* 0x000fe200078e005b */
[----:B------:R-:W-:Y:S01]  /*1c10*/  SHF.R.S32.HI R86, RZ, 0x7, R86 ;  /* 0x00000007ff567819 */ /* 0x000fe20000011456 */
[----:B------:R-:W-:Y:S01]  /*1c20*/  IMAD R7, R16, R133, R8 ;  /* 0x0000008510077224 */ /* 0x000fe200078e0208 */
[----:B------:R-:W-:Y:S01]  /*1c30*/  LOP3.LUT R2, R2, 0x1c0, RZ, 0xc0, !PT ;  /* 0x000001c002027812 */ /* 0x000fe200078ec0ff */
[----:B------:R-:W-:-:S03]  /*1c40*/  IMAD.WIDE.U32 R132, R16, R132, R14 ;  /* 0x0000008410847225 */ /* 0x000fc600078e000e */
[----:B------:R-:W-:Y:S01]  /*1c50*/  LOP3.LUT R74, R2, 0x38, R77, 0xf8, !PT ;  /* 0x00000038024a7812 */ /* 0x000fe200078ef84d */
[----:B------:R-:W-:Y:S01]  /*1c60*/  IMAD.IADD R78, R133, 0x1, R7 ;  /* 0x00000001854e7824 */ /* 0x000fe200078e0207 */
[----:B-1----:R-:W-:Y:S02]  /*1c70*/  IADD3 R88, P0, PT, R88, UR4, RZ ;  /* 0x0000000458587c10 */ /* 0x002fe4000ff1e0ff */
[----:B------:R-:W-:Y:S02]  /*1c80*/  LOP3.LUT R66, R74, 0x8, R75, 0x78, !PT ;  /* 0x000000084a427812 */ /* 0x000fe400078e784b */
[----:B------:R-:W-:Y:S01]  /*1c90*/  IADD3.X R87, PT, PT, R87, UR5, RZ, P0, !PT ;  /* 0x0000000557577c10 */ /* 0x000fe200087fe4ff */
[----:B------:R-:W-:Y:S01]  /*1ca0*/  IMAD.MOV.U32 R164, RZ, RZ, R88 ;  /* 0x000000ffffa47224 */ /* 0x000fe200078e0058 */
[----:B------:R-:W-:Y:S02]  /*1cb0*/  ISETP.GE.AND P0, PT, R86, R53, PT ;  /* 0x000000355600720c */ /* 0x000fe40003f06270 */
[----:B------:R-:W-:-:S11]  /*1cc0*/  MOV R165, R87 ;  /* 0x0000005700a57202 */ /* 0x000fd60000000f00 */
        /* <DEDUP_REMOVED lines=10> */
[----:B------:R-:W3:Y:S01]  /*1d70*/  LDCU.128 UR16, c[0x0][0x4c0] ;  /* 0x00009800ff1077ac */ /* 0x000ee20008000c00 */
[----:B------:R-:W-:Y:S01]  /*1d80*/  SEL R16, R6, R0, !P2 ;  /* 0x0000000006107207 */ /* 0x000fe20005000000 */
[----:B------:R-:W-:Y:S01]  /*1d90*/  IMAD R94, R94, R13, RZ ;  /* 0x0000000d5e5e7224 */ /* 0x000fe200078e02ff */
[----:B------:R-:W-:Y:S01]  /*1da0*/  VIMNMX R86, PT, PT, RZ, R86, !PT ;  /* 0x00000056ff567248 */ /* 0x000fe20007fe0100 */
[----:B------:R-:W3:Y:S01]  /*1db0*/  LDCU.64 UR4, c[0x0][0x488] ;  /* 0x00009100ff0477ac */ /* 0x000ee20008000a00 */
[C---:B------:R-:W-:Y:S01]  /*1dc0*/  IMAD.SHL.U32 R129, R13.reuse, 0x10, RZ ;  /* 0x000000100d817824 */ /* 0x040fe200078e00ff */
[----:B------:R-:W-:Y:S01]  /*1dd0*/  IADD3 R84, PT, PT, R130, 0x20, RZ ;  /* 0x0000002082547810 */ /* 0x000fe20007ffe0ff */
[----:B------:R-:W-:Y:S01]  /*1de0*/  IMAD R120, R13, 0x30, RZ ;  /* 0x000000300d787824 */ /* 0x000fe200078e02ff */
[----:B------:R-:W-:Y:S01]  /*1df0*/  SHF.R.S32.HI R95, RZ, 0x1f, R94 ;  /* 0x0000001fff5f7819 */ /* 0x000fe2000001145e */
[----:B------:R-:W3:Y:S01]  /*1e00*/  LDCU UR21, c[0x0][0x440] ;  /* 0x00008800ff1577ac */ /* 0x000ee20008000800 */
[C---:B--2---:R-:W-:Y:S01]  /*1e10*/  IMAD.WIDE.U32 R8, R159.reuse, UR10, R10 ;  /* 0x0000000a9f087c25 */ /* 0x044fe2000f8e000a */
[----:B------:R-:W-:Y:S01]  /*1e20*/  IADD3 R54, P1, PT, R94, R82, RZ ;  /* 0x000000525e367210 */ /* 0x000fe20007f3e0ff */
[----:B------:R-:W2:Y:S02]  /*1e30*/  LDCU UR20, c[0x0][0x450] ;  /* 0x00008a00ff1477ac */ /* 0x000ea40008000800 */
[C---:B------:R-:W-:Y:S01]  /*1e40*/  IMAD R9, R159.reuse, UR11, R9 ;  /* 0x0000000b9f097c24 */ /* 0x040fe2000f8e0209 */
[----:B------:R-:W-:Y:S01]  /*1e50*/  IADD3 R125, PT, PT, R130, 0x50, RZ ;  /* 0x00000050827d7810 */ /* 0x000fe20007ffe0ff */
[C---:B-1----:R-:W-:Y:S01]  /*1e60*/  IMAD.WIDE.U32 R14, R159.reuse, R4, R10 ;  /* 0x000000049f0e7225 */ /* 0x042fe200078e000a */
[----:B------:R-:W-:Y:S01]  /*1e70*/  IADD3 R4, P0, PT, -R76, R130, RZ ;  /* 0x000000824c047210 */ /* 0x000fe20007f1e1ff */
[----:B------:R-:W1:Y:S01]  /*1e80*/  LDCU.64 UR10, c[0x0][0x4d0] ;  /* 0x00009a00ff0a77ac */ /* 0x000e620008000a00 */
[----:B------:R-:W-:Y:S01]  /*1e90*/  MOV R111, R53 ;  /* 0x00000035006f7202 */ /* 0x000fe20000000f00 */
[----:B------:R-:W-:Y:S01]  /*1ea0*/  IMAD R15, R159, R5, R15 ;  /* 0x000000059f0f7224 */ /* 0x000fe200078e020f */
[----:B------:R-:W-:Y:S01]  /*1eb0*/  SHF.R.S32.HI R5, RZ, 0x1f, R16 ;  /* 0x0000001fff057819 */ /* 0x000fe20000011410 */
[----:B------:R-:W2:Y:S01]  /*1ec0*/  LDCU.U8 UR22, c[0x0][0x533] ;  /* 0x0000a660ff1677ac */ /* 0x000ea20008000000 */
[----:B----4-:R-:W-:Y:S01]  /*1ed0*/  IMAD.WIDE.U32 R8, R67, R2, R8 ;  /* 0x0000000243087225 */ /* 0x010fe200078e0008 */
[----:B------:R-:W-:Y:S01]  /*1ee0*/  SHF.L.U32 R100, R2, 0x7, RZ ;  /* 0x0000000702647819 */ /* 0x000fe200000006ff */
[----:B------:R-:W-:-:S02]  /*1ef0*/  UMOV UR23, URZ ;  /* 0x000000ff00177c82 */ /* 0x000fc40008000000 */
[----:B---3--:R-:W-:Y:S01]  /*1f00*/  IMAD.WIDE.U32 R18, R67, UR12, R14 ;  /* 0x0000000c43127c25 */ /* 0x008fe2000f8e000e */
[----:B------:R-:W-:Y:S02]  /*1f10*/  SHF.L.U64.HI R102, R2, 0x4, R3 ;  /* 0x0000000402667819 */ /* 0x000fe40000010203 */
[----:B------:R-:W-:Y:S01]  /*1f20*/  SHF.R.S32.HI R110, RZ, 0x1f, R129 ;  /* 0x0000001fff6e7819 */ /* 0x000fe20000011481 */
[----:B------:R-:W-:Y:S01]  /*1f30*/  IMAD R7, R5, UR14, RZ ;  /* 0x0000000e05077c24 */ /* 0x000fe2000f8e02ff */
[----:B------:R-:W-:Y:S01]  /*1f40*/  SHF.R.S32.HI R109, RZ, 0x1f, R115 ;  /* 0x0000001fff6d7819 */ /* 0x000fe20000011473 */
[----:B------:R-:W-:Y:S01]  /*1f50*/  IMAD R19, R67, UR13, R19 ;  /* 0x0000000d43137c24 */ /* 0x000fe2000f8e0213 */
[----:B------:R-:W-:Y:S01]  /*1f60*/  SHF.R.S32.HI R108, RZ, 0x1f, R120 ;  /* 0x0000001fff6c7819 */ /* 0x000fe20000011478 */
[----:B------:R-:W-:Y:S02]  /*1f70*/  IMAD R5, R5, UR16, RZ ;  /* 0x0000001005057c24 */ /* 0x000fe4000f8e02ff */
[----:B------:R-:W-:-:S02]  /*1f80*/  IMAD R9, R67, R3, R9 ;  /* 0x0000000343097224 */ /* 0x000fc400078e0209 */
[C---:B------:R-:W-:Y:S01]  /*1f90*/  IMAD R6, R16.reuse, UR15, R7 ;  /* 0x0000000f10067c24 */ /* 0x040fe2000f8e0207 */
[----:B--2---:R-:W-:Y:S01]  /*1fa0*/  UISETP.NE.AND UP0, UPT, UR22, URZ, UPT ;  /* 0x000000ff1600728c */ /* 0x004fe2000bf05270 */
[C---:B------:R-:W-:Y:S01]  /*1fb0*/  IMAD R14, R16.reuse, UR17, R5 ;  /* 0x00000011100e7c24 */ /* 0x040fe2000f8e0205 */
[----:B------:R-:W-:Y:S01]  /*1fc0*/  USHF.L.U32 UR17, UR12, 0x5, URZ ;  /* 0x000000050c117899 */ /* 0x000fe200080006ff */
[----:B------:R-:W-:Y:S01]  /*1fd0*/  IMAD.WIDE.U32 R18, R16, UR16, R18 ;  /* 0x0000001010127c25 */ /* 0x000fe2000f8e0012 */
[----:B------:R-:W-:-:S03]  /*1fe0*/  USHF.L.U64.HI UR16, UR12, 0x5, UR13 ;  /* 0x000000050c107899 */ /* 0x000fc6000801020d */
[----:B------:R-:W-:Y:S01]  /*1ff0*/  IMAD.WIDE.U32 R16, R16, UR14, R8 ;  /* 0x0000000e10107c25 */ /* 0x000fe2000f8e0008 */
[----:B------:R-:W-:Y:S01]  /*2000*/  SHF.R.S32.HI R9, RZ, 0x1f, R76 ;  /* 0x0000001fff097819 */ /* 0x000fe2000001144c */
[----:B------:R-:W2:Y:S01]  /*2010*/  LDCU.64 UR14, c[0x0][0x3c0] ;  /* 0x00007800ff0e77ac */ /* 0x000ea20008000a00 */
[----:B------:R-:W-:Y:S01]  /*2020*/  IADD3 R15, PT, PT, R19, R14, RZ ;  /* 0x0000000e130f7210 */ /* 0x000fe20007ffe0ff */
[C---:B------:R-:W-:Y:S02]  /*2030*/  IMAD.X R5, R95.reuse, 0x1, R80, P1 ;  /* 0x000000015f057824 */ /* 0x040fe400008e0650 */
[----:B------:R-:W-:Y:S01]  /*2040*/  IMAD.X R9, RZ, RZ, ~R9, P0 ;  /* 0x000000ffff097224 */ /* 0x000fe200000e0e09 */
[----:B------:R-:W-:Y:S01]  /*2050*/  IADD3 R94, P0, PT, R94, R81, RZ ;  /* 0x000000515e5e7210 */ /* 0x000fe20007f1e0ff */
[----:B------:R-:W-:Y:S01]  /*2060*/  IMAD.MOV.U32 R14, RZ, RZ, R18 ;  /* 0x000000ffff0e7224 */ /* 0x000fe200078e0012 */
[C---:B------:R-:W-:Y:S01]  /*2070*/  SHF.L.U64.HI R0, R54.reuse, 0x1, R5 ;  /* 0x0000000136007819 */ /* 0x040fe20000010205 */
[----:B------:R-:W-:Y:S01]  /*2080*/  IMAD.SHL.U32 R54, R54, 0x2, RZ ;  /* 0x0000000236367824 */ /* 0x000fe200078e00ff */
[----:B------:R-:W-:Y:S01]  /*2090*/  IADD3.X R95, PT, PT, R95, R79, RZ, P0, !PT ;  /* 0x0000004f5f5f7210 */ /* 0x000fe200007fe4ff */
[----:B------:R-:W-:-:S02]  /*20a0*/  IMAD R93, R9, UR12, RZ ;  /* 0x0000000c095d7c24 */ /* 0x000fc4000f8e02ff */
[----:B------:R-:W-:Y:S01]  /*20b0*/  IMAD.IADD R7, R17, 0x1, R6 ;  /* 0x0000000111077824 */ /* 0x000fe200078e0206 */
[C---:B------:R-:W-:Y:S01]  /*20c0*/  SHF.L.U64.HI R95, R94.reuse, 0x1, R95 ;  /* 0x000000015e5f7819 */ /* 0x040fe2000001025f */
[----:B------:R-:W-:Y:S01]  /*20d0*/  IMAD.SHL.U32 R94, R94, 0x2, RZ ;  /* 0x000000025e5e7824 */ /* 0x000fe200078e00ff */
[----:B------:R-:W-:Y:S01]  /*20e0*/  MOV R6, R16 ;  /* 0x0000001000067202 */ /* 0x000fe20000000f00 */
[----:B------:R-:W-:Y:S01]  /*20f0*/  IMAD.WIDE.U32 R16, R4, UR12, R14 ;  /* 0x0000000c04107c25 */ /* 0x000fe2000f8e000e */
[----:B------:R-:W-:Y:S02]  /*2100*/  IADD3 R14, P0, PT, R54, UR18, RZ ;  /* 0x00000012360e7c10 */ /* 0x000fe4000ff1e0ff */
[----:B------:R-:W-:Y:S01]  /*2110*/  IADD3 R96, P1, PT, R94, UR18, RZ ;  /* 0x000000125e607c10 */ /* 0x000fe2000ff3e0ff */
[-C--:B------:R-:W-:Y:S01]  /*2120*/  IMAD R9, R9, R2.reuse, RZ ;  /* 0x0000000209097224 */ /* 0x080fe200078e02ff */
[----:B------:R-:W-:Y:S01]  /*2130*/  IADD3.X R15, PT, PT, R0, UR19, RZ, P0, !PT ;  /* 0x00000013000f7c10 */ /* 0x000fe200087fe4ff */
[C---:B------:R-:W-:Y:S01]  /*2140*/  IMAD R93, R4.reuse, UR13, R93 ;  /* 0x0000000d045d7c24 */ /* 0x040fe2000f8e025d */
        /* <DEDUP_REMOVED lines=15> */
[C---:B------:R-:W-:Y:S01]  /*2240*/  IMAD R117, R13.reuse, 0x70, RZ ;  /* 0x000000700d757824 */ /* 0x040fe200078e02ff */
[----:B------:R-:W-:Y:S01]  /*2250*/  ISETP.GE.AND P2, PT, R10, UR21, PT ;  /* 0x000000150a007c0c */ /* 0x000fe2000bf46270 */
[----:B------:R-:W-:Y:S01]  /*2260*/  IMAD.SHL.U32 R113, R13, 0x40, RZ ;  /* 0x000000400d717824 */ /* 0x000fe200078e00ff */
[----:B------:R-:W-:Y:S01]  /*2270*/  IADD3.X R95, PT, PT, R95, UR11, RZ, P1, !PT ;  /* 0x0000000b5f5f7c10 */ /* 0x000fe20008ffe4ff */
[----:B------:R-:W-:Y:S01]  /*2280*/  IMAD.SHL.U32 R103, R2, 0x10, RZ ;  /* 0x0000001002677824 */ /* 0x000fe200078e00ff */
[----:B------:R-:W-:Y:S01]  /*2290*/  IADD3.X R55, PT, PT, R0, UR11, RZ, P0, !PT ;  /* 0x0000000b00377c10 */ /* 0x000fe200087fe4ff */
[C---:B------:R-:W-:Y:S01]  /*22a0*/  VIADD R85, R130.reuse, 0x10 ;  /* 0x0000001082557836 */ /* 0x040fe20000000000 */
[----:B------:R-:W-:Y:S01]  /*22b0*/  IADD3 R101, P0, PT, RZ, -UR23, RZ ;  /* 0x80000017ff657c10 */ /* 0x000fe2000ff1e0ff */
[----:B------:R-:W-:Y:S01]  /*22c0*/  VIADD R83, R130, 0x30 ;  /* 0x0000003082537836 */ /* 0x000fe20000000000 */
[----:B---3--:R-:W-:Y:S01]  /*22d0*/  ISETP.GE.AND P1, PT, R10, UR19, PT ;  /* 0x000000130a007c0c */ /* 0x008fe2000bf26270 */
[C---:B------:R-:W-:Y:S01]  /*22e0*/  VIADD R127, R130.reuse, 0x40 ;  /* 0x00000040827f7836 */ /* 0x040fe20000000000 */
[----:B------:R-:W-:Y:S01]  /*22f0*/  SHF.R.S32.HI R107, RZ, 0x1f, R113 ;  /* 0x0000001fff6b7819 */ /* 0x000fe20000011471 */
[----:B------:R-:W-:Y:S01]  /*2300*/  IMAD.X R98, RZ, RZ, ~UR18, P0 ;  /* 0x80000012ff627e24 */ /* 0x000fe200080e06ff */
[----:B------:R-:W-:Y:S01]  /*2310*/  SHF.R.S32.HI R106, RZ, 0x1f, R119 ;  /* 0x0000001fff6a7819 */ /* 0x000fe20000011477 */
[----:B------:R-:W-:Y:S01]  /*2320*/  IMAD.X R100, RZ, RZ, ~R100, P0 ;  /* 0x000000ffff647224 */ /* 0x000fe200000e0e64 */
[----:B------:R-:W-:Y:S01]  /*2330*/  @P2 LOP3.LUT R65, R65, 0x10, RZ, 0xfc, !PT ;  /* 0x0000001041412812 */ /* 0x000fe200078efcff */
[C---:B------:R-:W-:Y:S01]  /*2340*/  VIADD R123, R130.reuse, 0x60 ;  /* 0x00000060827b7836 */ /* 0x040fe20000000000 */
[----:B------:R-:W-:Y:S01]  /*2350*/  SHF.R.S64 R99, R101, 0x1f, R98 ;  /* 0x0000001f65637819 */ /* 0x000fe20000001062 */
[----:B------:R-:W-:Y:S01]  /*2360*/  VIADD R121, R130, 0x70 ;  /* 0x0000007082797836 */ /* 0x000fe20000000000 */
[----:B------:R-:W-:Y:S01]  /*2370*/  LOP3.LUT R65, R65, 0xffffffbf, RZ, 0xc0, !PT ;  /* 0xffffffbf41417812 */ /* 0x000fe200078ec0ff */
[----:B------:R-:W-:Y:S01]  /*2380*/  IMAD R116, R53, -0x80, R76 ;  /* 0xffffff8035747824 */ /* 0x000fe200078e024c */
[----:B------:R-:W-:Y:S01]  /*2390*/  SHF.R.S64 R101, R101, 0x1f, R100 ;  /* 0x0000001f65657819 */ /* 0x000fe20000001064 */
[----:B------:R-:W-:Y:S01]  /*23a0*/  IMAD R114, R53, -0x80, R68 ;  /* 0xffffff8035727824 */ /* 0x000fe200078e0244 */
[----:B------:R-:W-:Y:S01]  /*23b0*/  @P1 LOP3.LUT R65, R65, 0x40, RZ, 0xfc, !PT ;  /* 0x0000004041411812 */ /* 0x000fe200078efcff */
[----:B------:R-:W-:Y:S01]  /*23c0*/  IMAD.MOV.U32 R112, RZ, RZ, R67 ;  /* 0x000000ffff707224 */ /* 0x000fe200078e0043 */
[----:B------:R-:W-:Y:S01]  /*23d0*/  SHF.R.S32.HI R105, RZ, 0x1f, R118 ;  /* 0x0000001fff697819 */ /* 0x000fe20000011476 */
[----:B------:R-:W1:Y:S01]  /*23e0*/  LDCU.64 UR4, c[0x0][0x3b8] ;  /* 0x00007700ff0477ac */ /* 0x000e620008000a00 */
[----:B------:R-:W-:-:S02]  /*23f0*/  SHF.R.S32.HI R104, RZ, 0x1f, R117 ;  /* 0x0000001fff687819 */ /* 0x000fc40000011475 */
[----:B------:R-:W-:Y:S01]  /*2400*/  MOV R17, UR20 ;  /* 0x0000001400117c02 */ /* 0x000fe20008000f00 */
[----:B------:R-:W3:Y:S01]  /*2410*/  LDCU.64 UR12, c[0x0][0x4e0] ;  /* 0x00009c00ff0c77ac */ /* 0x000ee20008000a00 */
[----:B------:R-:W-:Y:S02]  /*2420*/  SHF.R.S32.HI R98, RZ, 0x1f, R98 ;  /* 0x0000001fff627819 */ /* 0x000fe40000011462 */
[----:B------:R-:W-:Y:S01]  /*2430*/  SHF.R.S32.HI R100, RZ, 0x1f, R100 ;  /* 0x0000001fff647819 */ /* 0x000fe20000011464 */
[----:B--2---:R-:W4:Y:S06]  /*2440*/  LDCU.128 UR8, c[0x0][0x3a0] ;  /* 0x00007400ff0877ac */ /* 0x004f2c0008000c00 */
.L_x_4950:
        /* <DEDUP_REMOVED lines=17> */
[----:B------:R-:W2:Y:S01]  /*2560*/  @!P4 LDG.E.128 R24, desc[UR6][R92.64] ;  /* 0x000000065c18c981 */ /* 0x000ea2000c1e1d00 */
[----:B------:R-:W-:Y:S01]  /*2570*/  @!P4 IMAD.MOV.U32 R89, RZ, RZ, R87 ;  /* 0x000000ffff59c224 */ /* 0x000fe200078e0057 */
[----:B------:R-:W-:Y:S02]  /*2580*/  ISETP.GE.OR P0, PT, R125, R114, P2 ;  /* 0x000000727d00720c */ /* 0x000fe40001706670 */
[----:B------:R-:W-:Y:S02]  /*2590*/  LOP3.LUT R65, R65, 0xfffffffe, RZ, 0xc0, !PT ;  /* 0xfffffffe41417812 */ /* 0x000fe400078ec0ff */
[----:B----4-:R-:W5:Y:S01]  /*25a0*/  @!P6 LDC.64 R20, c[0x0][0x3c0] ;  /* 0x0000f000ff14eb82 */ /* 0x010f620000000a00 */
[----:B------:R-:W-:Y:S02]  /*25b0*/  ISETP.LT.OR P1, PT, R125, R116, P0 ;  /* 0x000000747d00720c */ /* 0x000fe40000721670 */
[----:B------:R-:W-:Y:S03]  /*25c0*/  LEA R32, P0, R73, R88, 0x1 ;  /* 0x0000005849207211 */ /* 0x000fe600078008ff */
[----:B------:R-:W-:Y:S02]  /*25d0*/  @P5 LOP3.LUT R65, R65, 0x1, RZ, 0xfc, !PT ;  /* 0x0000000141415812 */ /* 0x000fe400078efcff */
[----:B------:R-:W1:Y:S01]  /*25e0*/  @!P5 LDC.64 R18, c[0x0][0x4b0] ;  /* 0x00012c00ff12db82 */ /* 0x000e620000000a00 */
[----:B------:R-:W-:Y:S02]  /*25f0*/  LEA.HI.X R33, R73, R87, R72, 0x1, P0 ;  /* 0x0000005749217211 */ /* 0x000fe400000f0c48 */
        /* <DEDUP_REMOVED lines=80> */
[----:B------:R-:W-:Y:S01]  /*2b00*/  LEA R28, P0, R103, R12, 0x1 ;  /* 0x0000000c671c7211 */ /* 0x000fe200078008ff */
[----:B------:R-:W-:Y:S01]  /*2b10*/  IMAD.MOV.U32 R17, RZ, RZ, RZ ;  /* 0x000000ffff117224 */ /* 0x000fe200078e00ff */
[----:B------:R-:W-:Y:S02]  /*2b20*/  LOP3.LUT P2, RZ, R65, 0x2, RZ, 0xc0, !PT ;  /* 0x0000000241ff7812 */ /* 0x000fe4000784c0ff */
[----:B------:R-:W3:Y:S01]  /*2b30*/  @!P4 LDG.E.128 R20, desc[UR6][R8.64] ;  /* 0x000000060814c981 */ /* 0x000ee2000c1e1d00 */
[----:B------:R-:W-:Y:S02]  /*2b40*/  LEA.HI.X R29, R103, R9, R102, 0x1, P0 ;  /* 0x00000009671d7211 */ /* 0x000fe400000f0c66 */
[C---:B------:R-:W-:Y:S04]  /*2b50*/  LEA R18, P0, R71.reuse, R90, 0x1 ;  /* 0x0000005a47127211 */ /* 0x040fe800078008ff */
[----:B------:R-:W-:Y:S01]  /*2b60*/  LEA.HI.X R19, R71, R91, R70, 0x1, P0 ;  /* 0x0000005b47137211 */ /* 0x000fe200000f0c46 */
[----:B---3--:R3:W-:Y:S01]  /*2b70*/  @!P4 STG.E.128 desc[UR6][R90.64], R20 ;  /* 0x000000145a00c986 */ /* 0x0087e2000c101d06 */
[C---:B--2---:R-:W-:Y:S02]  /*2b80*/  @!P6 LEA R26, P0, R2.reuse, R28, 0x5 ;  /* 0x0000001c021ae211 */ /* 0x044fe400078028ff */
[C---:B------:R-:W-:Y:S02]  /*2b90*/  LOP3.LUT P4, RZ, R65.reuse, 0x1, RZ, 0xc0, !PT ;  /* 0x0000000141ff7812 */ /* 0x040fe4000788c0ff */
        /* <DEDUP_REMOVED lines=58> */
.L_x_4914:
[----:B------:R-:W-:Y:S05]  /*2f40*/  BRA.U !UP0, `(.L_x_4916) ;  /* 0x0000001d08707547 */ /* 0x000fea000b800000 */
[----:B------:R-:W-:Y:S01]  /*2f50*/  LOP3.LUT P0, RZ, R65, 0x8, RZ, 0xc0, !PT ;  /* 0x0000000841ff7812 */ /* 0x000fe2000780c0ff */
[----:B------:R-:W2:Y:S01]  /*2f60*/  LDC R38, c[0x0][0x450] ;  /* 0x00011400ff267b82 */ /* 0x000ea20000000800 */
[C---:B------:R-:W-:Y:S01]  /*2f70*/  SHF.L.U64.HI R3, R129.reuse, 0x1, R110 ;  /* 0x0000000181037819 */ /* 0x040fe2000001026e */
[----:B-1----:R-:W-:Y:S01]  /*2f80*/  IMAD.SHL.U32 R5, R129, 0x2, RZ ;  /* 0x0000000281057824 */ /* 0x002fe200078e00ff */
[----:B------:R-:W-:Y:S01]  /*2f90*/  PLOP3.LUT P2, PT, P2, P0, PT, 0xf2, 0x2f ;  /* 0x00000000002f781c */ /* 0x000fe20001741e72 */
[----:B------:R-:W-:Y:S01]  /*2fa0*/  BSSY.RECONVERGENT B0, `(.L_x_4917) ;  /* 0x000003c000007945 */ /* 0x000fe20003800200 */
[----:B------:R-:W-:Y:S02]  /*2fb0*/  LEA R42, P0, R103, R12, 0x1 ;  /* 0x0000000c672a7211 */ /* 0x000fe400078008ff */
        /* <DEDUP_REMOVED lines=58> */
.L_x_4918:
[----:B------:R-:W-:Y:S05]  /*3360*/  BSYNC.RECONVERGENT B0 ;  /* 0x0000000000007941 */ /* 0x000fea0003800200 */
.L_x_4917:
        /* <DEDUP_REMOVED lines=50> */
.L_x_4920:
[----:B------:R-:W-:Y:S05]  /*3690*/  BSYNC.RECONVERGENT B0 ;  /* 0x0000000000007941 */ /* 0x000fea0003800200 */
.L_x_4919:
        /* <DEDUP_REMOVED lines=56> */
.L_x_4922:
[----:B------:R-:W-:Y:S05]  /*3a20*/  BSYNC.RECONVERGENT B0 ;  /* 0x0000000000007941 */ /* 0x000fea0003800200 */
.L_x_4921:
        /* <DEDUP_REMOVED lines=58> */
.L_x_4924:
[----:B------:R-:W-:Y:S05]  /*3dd0*/  BSYNC.RECONVERGENT B0 ;  /* 0x0000000000007941 */ /* 0x000fea0003800200 */
.L_x_4923:
        /* <DEDUP_REMOVED lines=58> */
.L_x_4926:
[----:B------:R-:W-:Y:S05]  /*4180*/  BSYNC.RECONVERGENT B0 ;  /* 0x0000000000007941 */ /* 0x000fea0003800200 */
.L_x_4925:
        /* <DEDUP_REMOVED lines=58> */
.L_x_4928:
[----:B------:R-:W-:Y:S05]  /*4530*/  BSYNC.RECONVERGENT B0 ;  /* 0x0000000000007941 */ /* 0x000fea0003800200 */
.L_x_4927:
        /* <DEDUP_REMOVED lines=58> */
.L_x_4930:
[----:B------:R-:W-:Y:S05]  /*48e0*/  BSYNC.RECONVERGENT B0 ;  /* 0x0000000000007941 */ /* 0x000fea0003800200 */
.L_x_4929:
        /* <DEDUP_REMOVED lines=58> */
.L_x_4932:
[----:B------:R-:W-:Y:S05]  /*4c90*/  BSYNC.RECONVERGENT B0 ;  /* 0x0000000000007941 */ /* 0x000fea0003800200 */
.L_x_4931:
[----:B-1----:R-:W1:Y:S01]  /*4ca0*/  LDC R17, c[0x0][0x450] ;  /* 0x00011400ff117b82 */ /* 0x002e620000000800 */
[----:B--2---:R-:W-:Y:S05]  /*4cb0*/  IMAD.U32 R3, R38, -0x40, RZ ;  /* 0xffffffc026037824 */ /* 0x004fea00078e00ff */
[C---:B------:R-:W-:Y:S02]  /*4cc0*/  LEA R14, P1, R3.reuse, R14, 0x1 ;  /* 0x0000000e030e7211 */ /* 0x040fe400078208ff */
[C---:B------:R-:W-:Y:S02]  /*4cd0*/  LEA R54, P0, R3.reuse, R54, 0x1 ;  /* 0x0000003603367211 */ /* 0x040fe400078008ff */
[C---:B------:R-:W-:Y:S02]  /*4ce0*/  LEA.HI.X.SX32 R15, R3.reuse, R15, 0x1, P1 ;  /* 0x0000000f030f7211 */ /* 0x040fe400008f0eff */
[----:B------:R-:W-:Y:S01]  /*4cf0*/  LEA.HI.X.SX32 R55, R3, R55, 0x1, P0 ;  /* 0x0000003703377211 */ /* 0x000fe200000f0eff */
[----:B------:R-:W-:Y:S05]  /*4d00*/  BRA `(.L_x_4915) ;  /* 0x0000002c00fc7947 */ /* 0x000fea0003800000 */
.L_x_4916:
[----:B------:R-:W-:Y:S01]  /*4d10*/  LEA R20, P0, R103, R12, 0x1 ;  /* 0x0000000c67147211 */ /* 0x000fe200078008ff */
[----:B------:R-:W2:Y:S01]  /*4d20*/  LDC R89, c[0x0][0x450] ;  /* 0x00011400ff597b82 */ /* 0x000ea20000000800 */
[----:B------:R-:W-:Y:S01]  /*4d30*/  LOP3.LUT P1, RZ, R65, 0x10, RZ, 0xc0, !PT ;  /* 0x0000001041ff7812 */ /* 0x000fe2000782c0ff */
[----:B------:R-:W-:Y:S01]  /*4d40*/  BSSY.RECONVERGENT B0, `(.L_x_4933) ;  /* 0x0000060000007945 */ /* 0x000fe20003800200 */
        /* <DEDUP_REMOVED lines=25> */
[----:B------:R-:W-:Y:S01]  /*4ee0*/  @!P0 IADD3.X R41, PT, PT, R52, R97, RZ, P2, !PT ;  /* 0x0000006134298210 */ /* 0x000fe200017fe4ff */
[----:B------:R-:W5:Y:S01]  /*4ef0*/  @!P0 LDG.E.128 R60, desc[UR6][R138.64] ;  /* 0x000000068a3c8981 */ /* 0x000f62000c1e1d00 */
[----:B------:R-:W-:Y:S02]  /*4f00*/  PLOP3.LUT P2, PT, PT, PT, PT, 0x80, 0x8 ;  /* 0x000000000008781c */ /* 0x000fe40003f4f070 */
[----:B------:R-:W-:Y:S05]  /*4f10*/  @!P0 PLOP3.LUT P2, PT, P1, PT, PT, 0x80, 0x8 ;  /* 0x000000000008881c */ /* 0x000fea0000f4f070 */
[----:B------:R3:W2:Y:S02]  /*4f20*/  @!P0 LDG.E.128 R48, desc[UR6][R40.64] ;  /* 0x0000000628308981 */ /* 0x0006a4000c1e1d00 */
[C---:B---3--:R-:W-:Y:S01]  /*4f30*/  @!P0 SHF.L.U32 R41, R56.reuse, 0x10, RZ ;  /* 0x0000001038298819 */ /* 0x048fe200000006ff */
[----:B------:R-:W-:Y:S01]  /*4f40*/  @!P0 IMAD.U32 R44, R57, 0x10000, RZ ;  /* 0x00010000392c8824 */ /* 0x000fe200078e00ff */
[----:B------:R-:W-:Y:S02]  /*4f50*/  @!P0 LOP3.LUT R43, R56, 0xffff0000, RZ, 0xc0, !PT ;  /* 0xffff0000382b8812 */ /* 0x000fe400078ec0ff */
[C---:B----4-:R-:W-:Y:S01]  /*4f60*/  @!P0 SHF.L.U32 R37, R24.reuse, 0x10, RZ ;  /* 0x0000001018258819 */ /* 0x050fe200000006ff */
[C---:B-1----:R-:W-:Y:S01]  /*4f70*/  @!P0 IMAD.U32 R33, R25.reuse, 0x10000, RZ ;  /* 0x0001000019218824 */ /* 0x042fe200078e00ff */
        /* <DEDUP_REMOVED lines=60> */
.L_x_4934:
[----:B------:R-:W-:Y:S05]  /*5340*/  BSYNC.RECONVERGENT B0 ;  /* 0x0000000000007941 */ /* 0x000fea0003800200 */
.L_x_4933:
        /* <DEDUP_REMOVED lines=17> */
[----:B------:R-:W-:Y:S03]  /*5460*/  @!P0 IADD3 R40, P2, PT, R61, R96, RZ ;  /* 0x000000603d288210 */ /* 0x000fe60007f5e0ff */
[----:B------:R-:W5:Y:S02]  /*5470*/  @!P0 LDG.E.128 R60, desc[UR6][R138.64] ;  /* 0x000000068a3c8981 */ /* 0x000f64000c1e1d00 */
[----:B------:R-:W-:Y:S01]  /*5480*/  @!P0 IMAD.X R41, R52, 0x1, R97, P2 ;  /* 0x0000000134298824 */ /* 0x000fe200010e0661 */
[----:B------:R-:W-:Y:S02]  /*5490*/  PLOP3.LUT P2, PT, PT, PT, PT, 0x80, 0x8 ;  /* 0x000000000008781c */ /* 0x000fe40003f4f070 */
[----:B------:R-:W-:Y:S03]  /*54a0*/  @!P0 PLOP3.LUT P2, PT, P1, PT, PT, 0x80, 0x8 ;  /* 0x000000000008881c */ /* 0x000fe60000f4f070 */
        /* <DEDUP_REMOVED lines=66> */
.L_x_4936:
[----:B------:R-:W-:Y:S05]  /*58d0*/  BSYNC.RECONVERGENT B0 ;  /* 0x0000000000007941 */ /* 0x000fea0003800200 */
.L_x_4935:
        /* <DEDUP_REMOVED lines=16> */
[----:B------:R-:W-:Y:S02]  /*59e0*/  @!P0 IMAD.SHL.U32 R139, R141, 0x2, RZ ;  /* 0x000000028d8b8824 */ /* 0x000fe400078e00ff */
[----:B------:R-:W-:Y:S03]  /*59f0*/  @!P0 IMAD.X R126, R109, 0x1, R126, P2 ;  /* 0x000000016d7e8824 */ /* 0x000fe600010e067e */
[----:B------:R-:W-:Y:S02]  /*5a00*/  @!P0 IADD3 R142, P2, PT, R139, R94, RZ ;  /* 0x0000005e8b8e8210 */ /* 0x000fe40007f5e0ff */
[----:B------:R-:W-:Y:S04]  /*5a10*/  @!P0 SHF.L.U64.HI R126, R141, 0x1, R126 ;  /* 0x000000018d7e8819 */ /* 0x000fe8000001027e */
[C---:B------:R-:W-:Y:S02]  /*5a20*/  @!P0 IADD3.X R143, PT, PT, R126.reuse, R95, RZ, P2, !PT ;  /* 0x0000005f7e8f8210 */ /* 0x040fe400017fe4ff */
[----:B------:R-:W-:Y:S04]  /*5a30*/  @!P0 IADD3 R42, P2, PT, R139, R96, RZ ;  /* 0x000000608b2a8210 */ /* 0x000fe80007f5e0ff */
[----:B------:R-:W5:Y:S01]  /*5a40*/  @!P0 LDG.E.128 R140, desc[UR6][R142.64] ;  /* 0x000000068e8c8981 */ /* 0x000f62000c1e1d00 */
[----:B------:R-:W-:Y:S01]  /*5a50*/  @!P0 IMAD.X R43, R126, 0x1, R97, P2 ;  /* 0x000000017e2b8824 */ /* 0x000fe200010e0661 */
[----:B------:R-:W-:Y:S02]  /*5a60*/  PLOP3.LUT P2, PT, PT, PT, PT, 0x80, 0x8 ;  /* 0x000000000008781c */ /* 0x000fe40003f4f070 */
[----:B------:R-:W-:Y:S04]  /*5a70*/  @!P0 PLOP3.LUT P2, PT, P1, PT, PT, 0x80, 0x8 ;  /* 0x000000000008881c */ /* 0x000fe80000f4f070 */
[----:B------:R3:W2:Y:S02]  /*5a80*/  @!P0 LDG.E.128 R60, desc[UR6][R42.64] ;  /* 0x000000062a3c8981 */ /* 0x0006a4000c1e1d00 */
[C---:B---3--:R-:W-:Y:S01]  /*5a90*/  @!P0 SHF.L.U32 R43, R56.reuse, 0x10, RZ ;  /* 0x00000010382b8819 */ /* 0x048fe200000006ff */
        /* <DEDUP_REMOVED lines=28> */
[----:B------:R-:W-:Y:S01]  /*5c60*/  @!P0 LOP3.LUT R52, R63, 0xffff0000, RZ, 0xc0, !PT ;  /* 0xffff00003f348812 */ /* 0x000fe200078ec0ff */
[----:B------:R-:W-:Y:S01]  /*5c70*/  @!P2 FADD.FTZ R29, -R29, -RZ ;  /* 0x800000ff1d1da221 */ /* 0x000fe20000010100 */
[----:B------:R-:W-:Y:S01]  /*5c80*/  @!P2 FADD.FTZ R28, -R28, -RZ ;  /* 0x800000ff1c1ca221 */ /* 0x000fe20000010100 */
[----:B------:R-:W-:Y:S02]  /*5c90*/  @!P0 IMAD.U32 R47, R61, 0x10000, RZ ;  /* 0x000100003d2f8824 */ /* 0x000fe400078e00ff */
        /* <DEDUP_REMOVED lines=32> */
.L_x_4938:
[----:B------:R-:W-:Y:S05]  /*5ea0*/  BSYNC.RECONVERGENT B0 ;  /* 0x0000000000007941 */ /* 0x000fea0003800200 */
.L_x_4937:
        /* <DEDUP_REMOVED lines=94> */
.L_x_4940:
[----:B------:R-:W-:Y:S05]  /*6490*/  BSYNC.RECONVERGENT B0 ;  /* 0x0000000000007941 */ /* 0x000fea0003800200 */
.L_x_4939:
[----:B------:R-:W-:Y:S04]  /*64a0*/  BSSY.RECONVERGENT B0, `(.L_x_4941) ;  /* 0x000005e000007945 */ /* 0x000fe80003800200 */
[----:B------:R-:W-:Y:S05]  /*64b0*/  @P3 BRA `(.L_x_4942) ;  /* 0x0000000400703947 */ /* 0x000fea0003800000 */
[----:B------:R-:W-:Y:S11]  /*64c0*/  ISETP.GE.AND P0, PT, R10, R17, PT ;  /* 0x000000110a00720c */ /* 0x000ff60003f06270 */
[----:B------:R-:W-:Y:S02]  /*64d0*/  @!UPT UIADD3 URZ, UPT, UPT, URZ, URZ, URZ ;  /* 0x000000fffffff290 */ /* 0x000fe4000fffe0ff */
[----:B------:R-:W-:Y:S02]  /*64e0*/  @!P0 SEL R60, R16, RZ, P1 ;  /* 0x000000ff103c8207 */ /* 0x000fe40000800000 */
[----:B------:R-:W-:Y:S02]  /*64f0*/  @!P0 SEL R52, R124, RZ, P1 ;  /* 0x000000ff7c348207 */ /* 0x000fe40000800000 */
[----:B------:R-:W-:Y:S05]  /*6500*/  @!P0 IADD3 R63, P2, PT, R113, R60, RZ ;  /* 0x0000003c713f8210 */ /* 0x000fea0007f5e0ff */
[----:B------:R-:W-:Y:S02]  /*6510*/  @!P0 IMAD.SHL.U32 R61, R63, 0x2, RZ ;  /* 0x000000023f3d8824 */ /* 0x000fe400078e00ff */
[----:B------:R-:W-:Y:S03]  /*6520*/  @!P0 IMAD.X R52, R107, 0x1, R52, P2 ;  /* 0x000000016b348824 */ /* 0x000fe600010e0634 */
[----:B------:R-:W-:Y:S02]  /*6530*/  @!P0 IADD3 R138, P2, PT, R61, R94, RZ ;  /* 0x0000005e3d8a8210 */ /* 0x000fe40007f5e0ff */
[----:B------:R-:W-:Y:S04]  /*6540*/  @!P0 SHF.L.U64.HI R52, R63, 0x1, R52 ;  /* 0x000000013f348819 */ /* 0x000fe80000010234 */
[C---:B------:R-:W-:Y:S02]  /*6550*/  @!P0 IADD3.X R139, PT, PT, R52.reuse, R95, RZ, P2, !PT ;  /* 0x0000005f348b8210 */ /* 0x040fe400017fe4ff */
[----:B------:R-:W-:Y:S03]  /*6560*/  @!P0 IADD3 R42, P2, PT, R61, R96, RZ ;  /* 0x000000603d2a8210 */ /* 0x000fe60007f5e0ff */
[----:B------:R-:W5:Y:S02]  /*6570*/  @!P0 LDG.E.128 R60, desc[UR6][R138.64] ;  /* 0x000000068a3c8981 */ /* 0x000f64000c1e1d00 */
[----:B------:R-:W-:Y:S01]  /*6580*/  @!P0 IMAD.X R43, R52, 0x1, R97, P2 ;  /* 0x00000001342b8824 */ /* 0x000fe200010e0661 */
[----:B------:R-:W-:Y:S02]  /*6590*/  PLOP3.LUT P2, PT, PT, PT, PT, 0x80, 0x8 ;  /* 0x000000000008781c */ /* 0x000fe40003f4f070 */
[----:B------:R-:W-:Y:S03]  /*65a0*/  @!P0 PLOP3.LUT P2, PT, P1, PT, PT, 0x80, 0x8 ;  /* 0x000000000008881c */ /* 0x000fe60000f4f070 */
[----:B------:R-:W2:Y:S01]  /*65b0*/  @!P0 LDG.E.128 R48, desc[UR6][R42.64] ;  /* 0x000000062a308981 */ /* 0x000ea2000c1e1d00 */
[C---:B-----5:R-:W-:Y:S01]  /*65c0*/  @!P0 SHF.L.U32 R36, R60.reuse, 0x10, RZ ;  /* 0x000000103c248819 */ /* 0x060fe200000006ff */
[----:B------:R-:W-:Y:S01]  /*65d0*/  @!P0 IMAD.U32 R30, R61, 0x10000, RZ ;  /* 0x000100003d1e8824 */ /* 0x000fe200078e00ff */
[----:B-1----:R-:W-:Y:S01]  /*65e0*/  @!P0 LOP3.LUT R32, R60, 0xffff0000, RZ, 0xc0, !PT ;  /* 0xffff00003c208812 */ /* 0x002fe200078ec0ff */
[----:B------:R-:W-:Y:S01]  /*65f0*/  @!P0 IMAD.U32 R22, R63, 0x10000, RZ ;  /* 0x000100003f168824 */ /* 0x000fe200078e00ff */
[----:B------:R-:W-:Y:S05]  /*6600*/  @!P0 LOP3.LUT R29, R61, 0xffff0000, RZ, 0xc0, !PT ;  /* 0xffff00003d1d8812 */ /* 0x000fea00078ec0ff */
        /* <DEDUP_REMOVED lines=17> */
[----:B------:R-:W-:Y:S01]  /*6720*/  @!P2 FADD.FTZ R18, -R18, -RZ ;  /* 0x800000ff1212a221 */ /* 0x000fe20000010100 */
[C---:B------:R-:W-:Y:S01]  /*6730*/  @!P0 IMAD.U32 R50, R51.reuse, 0x10000, RZ ;  /* 0x0001000033328824 */ /* 0x040fe200078e00ff */
[----:B------:R-:W-:Y:S01]  /*6740*/  @!P0 LOP3.LUT R51, R51, 0xffff0000, RZ, 0xc0, !PT ;  /* 0xffff000033338812 */ /* 0x000fe200078ec0ff */
        /* <DEDUP_REMOVED lines=51> */
.L_x_4942:
[----:B------:R-:W-:Y:S05]  /*6a80*/  BSYNC.RECONVERGENT B0 ;  /* 0x0000000000007941 */ /* 0x000fea0003800200 */
.L_x_4941:
[----:B------:R-:W-:Y:S01]  /*6a90*/  LOP3.LUT P0, RZ, R65, 0x2, RZ, 0xc0, !PT ;  /* 0x0000000241ff7812 */ /* 0x000fe2000780c0ff */
[----:B------:R-:W-:Y:S11]  /*6aa0*/  BSSY.RECONVERGENT B0, `(.L_x_4943) ;  /* 0x000005d000007945 */ /* 0x000ff60003800200 */
[----:B------:R-:W-:Y:S01]  /*6ab0*/  @!UPT UIADD3 URZ, UPT, UPT, URZ, URZ, URZ ;  /* 0x000000fffffff290 */ /* 0x000fe2000fffe0ff */
[----:B------:R-:W-:Y:S05]  /*6ac0*/  @P0 BRA `(.L_x_4944) ;  /* 0x0000000400680947 */ /* 0x000fea0003800000 */
[----:B------:R-:W-:Y:S01]  /*6ad0*/  ISETP.GE.AND P0, PT, R10, R17, PT ;  /* 0x000000110a00720c */ /* 0x000fe20003f06270 */
[----:B------:R-:W5:Y:S11]  /*6ae0*/  LDC.64 R60, c[0x0][0x4a8] ;  /* 0x00012a00ff3c7b82 */ /* 0x000f760000000a00 */
[----:B------:R-:W-:Y:S01]  /*6af0*/  @!UPT UIADD3 URZ, UPT, UPT, URZ, URZ, URZ ;  /* 0x000000fffffff290 */ /* 0x000fe2000fffe0ff */
[----:B------:R-:W-:Y:S02]  /*6b00*/  @!P0 SEL R52, R16, RZ, P1 ;  /* 0x000000ff10348207 */ /* 0x000fe40000800000 */
[----:B-1----:R-:W-:Y:S02]  /*6b10*/  @!P0 SEL R139, R124, RZ, P1 ;  /* 0x000000ff7c8b8207 */ /* 0x002fe40000800000 */
[----:B------:R-:W-:Y:S05]  /*6b20*/  @!P0 IADD3 R63, P2, PT, R119, R52, RZ ;  /* 0x00000034773f8210 */ /* 0x000fea0007f5e0ff */
[----:B------:R-:W-:Y:S02]  /*6b30*/  @!P0 IMAD.X R52, R106, 0x1, R139, P2 ;  /* 0x000000016a348824 */ /* 0x000fe400010e068b */
[C---:B------:R-:W-:Y:S03]  /*6b40*/  @!P0 IMAD.SHL.U32 R139, R63.reuse, 0x2, RZ ;  /* 0x000000023f8b8824 */ /* 0x040fe600078e00ff */
[----:B------:R-:W-:Y:S02]  /*6b50*/  @!P0 SHF.L.U64.HI R52, R63, 0x1, R52 ;  /* 0x000000013f348819 */ /* 0x000fe40000010234 */
[C---:B------:R-:W-:Y:S04]  /*6b60*/  @!P0 IADD3 R140, P2, PT, R139.reuse, R94, RZ ;  /* 0x0000005e8b8c8210 */ /* 0x040fe80007f5e0ff */
[----:B------:R-:W-:Y:S02]  /*6b70*/  @!P0 IADD3.X R141, PT, PT, R52, R95, RZ, P2, !PT ;  /* 0x0000005f348d8210 */ /* 0x000fe400017fe4ff */
[C---:B-----5:R-:W-:Y:S04]  /*6b80*/  LEA R34, P2, R60.reuse, R20, 0x7 ;  /* 0x000000143c227211 */ /* 0x060fe800078438ff */
[----:B------:R-:W-:Y:S02]  /*6b90*/  LEA.HI.X R35, R60, R21, R61, 0x7, P2 ;  /* 0x000000153c237211 */ /* 0x000fe400010f3c3d */
[----:B------:R-:W-:Y:S01]  /*6ba0*/  @!P0 IADD3 R38, P2, PT, R139, R96, RZ ;  /* 0x000000608b268210 */ /* 0x000fe20007f5e0ff */
[----:B------:R-:W5:Y:S01]  /*6bb0*/  @!P0 LDG.E.128 R60, desc[UR6][R140.64] ;  /* 0x000000068c3c8981 */ /* 0x000f62000c1e1d00 */
[----:B------:R-:W-:Y:S04]  /*6bc0*/  @!P0 IMAD.WIDE R22, R19, 0x2, R34 ;  /* 0x0000000213168825 */ /* 0x000fe800078e0222 */
[----:B------:R-:W-:Y:S01]  /*6bd0*/  @!P0 IMAD.X R39, R52, 0x1, R97, P2 ;  /* 0x0000000134278824 */ /* 0x000fe200010e0661 */
[----:B------:R-:W-:Y:S02]  /*6be0*/  PLOP3.LUT P2, PT, PT, PT, PT, 0x80, 0x8 ;  /* 0x000000000008781c */ /* 0x000fe40003f4f070 */
[----:B------:R1:W2:Y:S01]  /*6bf0*/  @!P0 LDG.E.128 R24, desc[UR6][R22.64] ;  /* 0x0000000616188981 */ /* 0x0002a2000c1e1d00 */
[----:B------:R-:W-:Y:S07]  /*6c00*/  @!P0 PLOP3.LUT P2, PT, P1, PT, PT, 0x80, 0x8 ;  /* 0x000000000008881c */ /* 0x000fee0000f4f070 */
[----:B---34-:R3:W4:Y:S08]  /*6c10*/  LDG.E.128 R56, desc[UR6][R34.64] ;  /* 0x0000000622387981 */ /* 0x018730000c1e1d00 */
[----:B------:R4:W4:Y:S01]  /*6c20*/  @!P0 LDG.E.128 R48, desc[UR6][R38.64] ;  /* 0x0000000626308981 */ /* 0x000922000c1e1d00 */
[C---:B-----5:R-:W-:Y:S01]  /*6c30*/  @!P0 LOP3.LUT R32, R60.reuse, 0xffff0000, RZ, 0xc0, !PT ;  /* 0xffff00003c208812 */ /* 0x060fe200078ec0ff */
[----:B------:R-:W-:Y:S01]  /*6c40*/  @!P0 IMAD.U32 R36, R60, 0x10000, RZ ;  /* 0x000100003c248824 */ /* 0x000fe200078e00ff */
[C---:B------:R-:W-:Y:S01]  /*6c50*/  @!P0 SHF.L.U32 R30, R61.reuse, 0x10, RZ ;  /* 0x000000103d1e8819 */ /* 0x040fe200000006ff */
[----:B------:R-:W-:Y:S01]  /*6c60*/  @!P0 IMAD.U32 R28, R62, 0x10000, RZ ;  /* 0x000100003e1c8824 */ /* 0x000fe200078e00ff */
[----:B------:R-:W-:Y:S01]  /*6c70*/  @!P0 LOP3.LUT R29, R61, 0xffff0000, RZ, 0xc0, !PT ;  /* 0xffff00003d1d8812 */ /* 0x000fe200078ec0ff */
[----:B------:R-:W-:Y:S01]  /*6c80*/  @!P2 FADD.FTZ R36, -R36, -RZ ;  /* 0x800000ff2424a221 */ /* 0x000fe20000010100 */
[----:B-1----:R-:W-:Y:S01]  /*6c90*/  @!P0 LOP3.LUT R23, R62, 0xffff0000, RZ, 0xc0, !PT ;  /* 0xffff00003e178812 */ /* 0x002fe200078ec0ff */
[----:B------:R-:W1:Y:S01]  /*6ca0*/  LDC.64 R60, c[0x0][0x3b8] ;  /* 0x0000ee00ff3c7b82 */ /* 0x000e620000000a00 */
[----:B--2---:R-:W-:Y:S01]  /*6cb0*/  @!P0 SHF.L.U32 R37, R24, 0x10, RZ ;  /* 0x0000001018258819 */ /* 0x004fe200000006ff */
[----:B------:R-:W-:Y:S01]  /*6cc0*/  @!P2 FADD.FTZ R32, -R32, -RZ ;  /* 0x800000ff2020a221 */ /* 0x000fe20000010100 */
[----:B---3--:R-:W-:Y:S01]  /*6cd0*/  @!P0 LOP3.LUT R35, R24, 0xffff0000, RZ, 0xc0, !PT ;  /* 0xffff000018238812 */ /* 0x008fe200078ec0ff */
[----:B------:R-:W-:Y:S01]  /*6ce0*/  @!P2 FADD.FTZ R30, -R30, -RZ ;  /* 0x800000ff1e1ea221 */ /* 0x000fe20000010100 */
[----:B------:R-:W-:Y:S01]  /*6cf0*/  @!P0 LOP3.LUT R34, R25, 0xffff0000, RZ, 0xc0, !PT ;  /* 0xffff000019228812 */ /* 0x000fe200078ec0ff */
[----:B------:R-:W-:Y:S01]  /*6d00*/  @!P2 FADD.FTZ R29, -R29, -RZ ;  /* 0x800000ff1d1da221 */ /* 0x000fe20000010100 */
[----:B------:R-:W-:Y:S01]  /*6d10*/  @!P0 LOP3.LUT R18, R63, 0xffff0000, RZ, 0xc0, !PT ;  /* 0xffff00003f128812 */ /* 0x000fe200078ec0ff */
[----:B------:R-:W-:Y:S01]  /*6d20*/  @!P2 FADD.FTZ R28, -R28, -RZ ;  /* 0x800000ff1c1ca221 */ /* 0x000fe20000010100 */
[C---:B----4-:R-:W-:Y:S01]  /*6d30*/  @!P0 SHF.L.U32 R39, R56.reuse, 0x10, RZ ;  /* 0x0000001038278819 */ /* 0x050fe200000006ff */
[----:B------:R-:W-:Y:S01]  /*6d40*/  @!P0 FMUL.FTZ R0, R37, R36 ;  /* 0x0000002425008220 */ /* 0x000fe20000410000 */
[----:B------:R-:W-:Y:S01]  /*6d50*/  @!P0 LOP3.LUT R41, R56, 0xffff0000, RZ, 0xc0, !PT ;  /* 0xffff000038298812 */ /* 0x000fe200078ec0ff */
[----:B------:R-:W-:Y:S01]  /*6d60*/  @!P0 IMAD.U32 R33, R25, 0x10000, RZ ;  /* 0x0001000019218824 */ /* 0x000fe200078e00ff */
[----:B------:R-:W-:Y:S01]  /*6d70*/  @!P0 LOP3.LUT R24, R26, 0xffff0000, RZ, 0xc0, !PT ;  /* 0xffff00001a188812 */ /* 0x000fe200078ec0ff */
[----:B------:R-:W-:Y:S01]  /*6d80*/  @!P0 IMAD.U32 R42, R57, 0x10000, RZ ;  /* 0x00010000392a8824 */ /* 0x000fe200078e00ff */
[----:B------:R-:W-:Y:S01]  /*6d90*/  @!P0 SHF.L.U32 R25, R27, 0x10, RZ ;  /* 0x000000101b198819 */ /* 0x000fe200000006ff */
[----:B------:R-:W-:Y:S01]  /*6da0*/  @!P2 FADD.FTZ R23, -R23, -RZ ;  /* 0x800000ff1717a221 */ /* 0x000fe20000010100 */
[C---:B------:R-:W-:Y:S01]  /*6db0*/  @!P0 LOP3.LUT R40, R48.reuse, 0xffff0000, RZ, 0xc0, !PT ;  /* 0xffff000030288812 */ /* 0x040fe200078ec0ff */
        /* <DEDUP_REMOVED lines=9> */
[----:B------:R-:W-:Y:S01]  /*6e50*/  @!P0 SHF.L.U32 R47, R51, 0x10, RZ ;  /* 0x00000010332f8819 */ /* 0x000fe200000006ff */
[----:B------:R-:W-:Y:S01]  /*6e60*/  @!P0 IMAD.U32 R43, R49, 0x10000, RZ ;  /* 0x00010000312b8824 */ /* 0x000fe200078e00ff */
[----:B------:R-:W-:Y:S01]  /*6e70*/  @!P0 LOP3.LUT R48, R51, 0xffff0000, RZ, 0xc0, !PT ;  /* 0xffff000033308812 */ /* 0x000fe200078ec0ff */
[----:B------:R-:W-:Y:S02]  /*6e80*/  @!P0 IMAD.U32 R31, R26, 0x10000, RZ ;  /* 0x000100001a1f8824 */ /* 0x000fe400078e00ff */
[----:B------:R-:W-:Y:S01]  /*6e90*/  @!P0 FMUL.FTZ R4, R34, R29 ;  /* 0x0000001d22048220 */ /* 0x000fe20000410000 */
[----:B------:R-:W-:Y:S01]  /*6ea0*/  @!P2 FADD.FTZ R22, -R22, -RZ ;  /* 0x800000ff1616a221 */ /* 0x000fe20000010100 */
[----:B------:R-:W-:Y:S01]  /*6eb0*/  @!P2 FADD.FTZ R18, -R18, -RZ ;  /* 0x800000ff1212a221 */ /* 0x000fe20000010100 */
[----:B-1----:R-:W-:Y:S01]  /*6ec0*/  LEA R138, P2, R60, R136, 0x7 ;  /* 0x000000883c8a7211 */ /* 0x002fe200078438ff */
        /* <DEDUP_REMOVED lines=8> */
[----:B------:R-:W-:Y:S02]  /*6f50*/  @!P0 IMAD.U32 R45, R50, 0x10000, RZ ;  /* 0x00010000322d8824 */ /* 0x000fe400078e00ff */
        /* <DEDUP_REMOVED lines=17> */
.L_x_4944:
[----:B------:R-:W-:Y:S05]  /*7070*/  BSYNC.RECONVERGENT B0 ;  /* 0x0000000000007941 */ /* 0x000fea0003800200 */
.L_x_4943:
        /* <DEDUP_REMOVED lines=29> */
[C---:B------:R-:W-:Y:S01]  /*7250*/  @!P0 LOP3.LUT R24, R26.reuse, 0xffff0000, RZ, 0xc0, !PT ;  /* 0xffff00001a188812 */ /* 0x040fe200078ec0ff */
[----:B------:R-:W-:Y:S01]  /*7260*/  @!P0 IMAD.U32 R28, R26, 0x10000, RZ ;  /* 0x000100001a1c8824 */ /* 0x000fe200078e00ff */
[----:B------:R-:W-:Y:S02]  /*7270*/  @!P0 SHF.L.U32 R29, R25, 0x10, RZ ;  /* 0x00000010191d8819 */ /* 0x000fe400000006ff */
[C---:B------:R-:W-:Y:S02]  /*7280*/  @!P0 SHF.L.U32 R18, R27.reuse, 0x10, RZ ;  /* 0x000000101b128819 */ /* 0x040fe400000006ff */
[----:B------:R-:W-:Y:S01]  /*7290*/  @!P0 LOP3.LUT R23, R27, 0xffff0000, RZ, 0xc0, !PT ;  /* 0xffff00001b178812 */ /* 0x000fe200078ec0ff */
[C---:B-----5:R-:W-:Y:S01]  /*72a0*/  @!P0 IMAD.U32 R37, R56.reuse, 0x10000, RZ ;  /* 0x0001000038258824 */ /* 0x060fe200078e00ff */
[----:B------:R-:W-:Y:S01]  /*72b0*/  @!P0 LOP3.LUT R34, R56, 0xffff0000, RZ, 0xc0, !PT ;  /* 0xffff000038228812 */ /* 0x000fe200078ec0ff */
[----:B------:R-:W-:Y:S01]  /*72c0*/  @!P0 IMAD.U32 R33, R58, 0x10000, RZ ;  /* 0x000100003a218824 */ /* 0x000fe200078e00ff */
[----:B------:R-:W-:Y:S01]  /*72d0*/  @!P0 SHF.L.U32 R26, R57, 0x10, RZ ;  /* 0x00000010391a8819 */ /* 0x000fe200000006ff */
[----:B------:R-:W-:Y:S01]  /*72e0*/  @!P2 FADD.FTZ R37, -R37, -RZ ;  /* 0x800000ff2525a221 */ /* 0x000fe20000010100 */
[----:B------:R-:W-:Y:S01]  /*72f0*/  @!P0 LOP3.LUT R35, R57, 0xffff0000, RZ, 0xc0, !PT ;  /* 0xffff000039238812 */ /* 0x000fe200078ec0ff */
[----:B------:R-:W-:Y:S01]  /*7300*/  @!P2 FADD.FTZ R34, -R34, -RZ ;  /* 0x800000ff2222a221 */ /* 0x000fe20000010100 */
[----:B------:R-:W-:Y:S01]  /*7310*/  @!P0 LOP3.LUT R30, R25, 0xffff0000, RZ, 0xc0, !PT ;  /* 0xffff0000191e8812 */ /* 0x000fe200078ec0ff */
[----:B------:R-:W1:Y:S01]  /*7320*/  LDC.64 R56, c[0x0][0x3b8] ;  /* 0x0000ee00ff387b82 */ /* 0x000e620000000a00 */
[----:B------:R-:W-:Y:S01]  /*7330*/  @!P0 LOP3.LUT R27, R58, 0xffff0000, RZ, 0xc0, !PT ;  /* 0xffff00003a1b8812 */ /* 0x000fe200078ec0ff */
[----:B--2---:R-:W-:Y:S01]  /*7340*/  @!P0 IMAD.U32 R36, R44, 0x10000, RZ ;  /* 0x000100002c248824 */ /* 0x004fe200078e00ff */
[C---:B------:R-:W-:Y:S01]  /*7350*/  @!P0 SHF.L.U32 R25, R59.reuse, 0x10, RZ ;  /* 0x000000103b198819 */ /* 0x040fe200000006ff */
[----:B------:R-:W-:Y:S01]  /*7360*/  @!P0 FMUL.FTZ R0, R32, R37 ;  /* 0x0000002520008220 */ /* 0x000fe20000410000 */
[----:B------:R-:W-:Y:S01]  /*7370*/  @!P0 LOP3.LUT R22, R59, 0xffff0000, RZ, 0xc0, !PT ;  /* 0xffff00003b168812 */ /* 0x000fe200078ec0ff */
[----:B------:R-:W-:Y:S01]  /*7380*/  @!P2 FADD.FTZ R26, -R26, -RZ ;  /* 0x800000ff1a1aa221 */ /* 0x000fe20000010100 */
[----:B------:R-:W-:Y:S01]  /*7390*/  @!P0 LOP3.LUT R38, R44, 0xffff0000, RZ, 0xc0, !PT ;  /* 0xffff00002c268812 */ /* 0x000fe200078ec0ff */
[----:B------:R-:W-:Y:S01]  /*73a0*/  @!P2 FADD.FTZ R35, -R35, -RZ ;  /* 0x800000ff2323a221 */ /* 0x000fe20000010100 */
[----:B------:R-:W-:Y:S01]  /*73b0*/  @!P0 SHF.L.U32 R40, R45, 0x10, RZ ;  /* 0x000000102d288819 */ /* 0x000fe200000006ff */
[----:B------:R-:W-:Y:S01]  /*73c0*/  @!P0 FFMA.FTZ R0, R39, R36, R0 ;  /* 0x0000002427008223 */ /* 0x000fe20000010000 */
[----:B------:R-:W-:Y:S01]  /*73d0*/  @!P0 SHF.L.U32 R36, R49, 0x10, RZ ;  /* 0x0000001031248819 */ /* 0x000fe200000006ff */
[----:B------:R-:W-:Y:S01]  /*73e0*/  @!P0 FMUL.FTZ R2, R31, R34 ;  /* 0x000000221f028220 */ /* 0x000fe20000410000 */
        /* <DEDUP_REMOVED lines=22> */
[----:B------:R-:W-:Y:S01]  /*7550*/  @!P0 IMAD.U32 R45, R47, 0x10000, RZ ;  /* 0x000100002f2d8824 */ /* 0x000fe200078e00ff */
[----:B------:R-:W-:Y:S01]  /*7560*/  @!P0 F2FP.BF16.F32.PACK_AB R59, R4, R3 ;  /* 0x00000003043b823e */ /* 0x000fe200000010ff */
[----:B-1----:R-:W-:Y:S02]  /*7570*/  IMAD R57, R57, 0xa0, RZ ;  /* 0x000000a039397824 */ /* 0x002fe400078e02ff */
[----:B------:R-:W-:Y:S01]  /*7580*/  @!P0 FMUL.FTZ R7, R18, R25 ;  /* 0x0000001912078220 */ /* 0x000fe20000410000 */
[----:B------:R-:W-:Y:S01]  /*7590*/  @!P0 FMUL.FTZ R8, R23, R22 ;  /* 0x0000001617088220 */ /* 0x000fe20000410000 */
[----:B------:R-:W-:Y:S01]  /*75a0*/  @!P0 FFMA.FTZ R5, R38, R43, R5 ;  /* 0x0000002b26058223 */ /* 0x000fe20000010005 */
[----:B------:R-:W-:Y:S01]  /*75b0*/  @!P0 FFMA.FTZ R6, R41, R44, R6 ;  /* 0x0000002c29068223 */ /* 0x000fe20000010006 */
[----:B------:R-:W-:Y:S01]  /*75c0*/  @!P0 FFMA.FTZ R7, R36, R45, R7 ;  /* 0x0000002d24078223 */ /* 0x000fe20000010007 */
[----:B------:R-:W-:Y:S04]  /*75d0*/  IMAD.WIDE.U32 R60, R56, 0xa0, R136 ;  /* 0x000000a0383c7825 */ /* 0x000fe800078e0088 */
[----:B------:R-:W-:Y:S01]  /*75e0*/  @!P0 FFMA.FTZ R8, R39, R46, R8 ;  /* 0x0000002e27088223 */ /* 0x000fe20000010008 */
[----:B------:R-:W-:Y:S01]  /*75f0*/  @!P0 F2FP.BF16.F32.PACK_AB R56, R6, R5 ;  /* 0x000000050638823e */ /* 0x000fe200000010ff */
[----:B------:R-:W-:Y:S03]  /*7600*/  IMAD.IADD R61, R57, 0x1, R61 ;  /* 0x00000001393d7824 */ /* 0x000fe600078e023d */
[----:B------:R-:W-:Y:S01]  /*7610*/  @!P0 F2FP.BF16.F32.PACK_AB R57, R8, R7 ;  /* 0x000000070839823e */ /* 0x000fe200000010ff */
[----:B------:R-:W-:Y:S01]  /*7620*/  @!P0 IMAD.MOV.U32 R49, RZ, RZ, R59 ;  /* 0x000000ffff318224 */ /* 0x000fe200078e003b */
[----:B------:R-:W-:Y:S02]  /*7630*/  @!P0 MOV R50, R56 ;  /* 0x0000003800328202 */ /* 0x000fe40000000f00 */
[----:B------:R-:W-:Y:S05]  /*7640*/  @!P0 MOV R51, R57 ;  /* 0x0000003900338202 */ /* 0x000fea0000000f00 */
[----:B------:R1:W-:Y:S02]  /*7650*/  STG.E.128 desc[UR6][R60.64], R48 ;  /* 0x000000303c007986 */ /* 0x0003e4000c101d06 */
.L_x_4946:
[----:B------:R-:W-:Y:S05]  /*7660*/  BSYNC.RECONVERGENT B0 ;  /* 0x0000000000007941 */ /* 0x000fea0003800200 */
.L_x_4945:
        /* <DEDUP_REMOVED lines=31> */
[C---:B----4-:R-:W-:Y:S01]  /*7860*/  @!P0 SHF.L.U32 R27, R29.reuse, 0x10, RZ ;  /* 0x000000101d1b8819 */ /* 0x050fe200000006ff */
[----:B------:R-:W-:Y:S01]  /*7870*/  @!P0 IMAD.U32 R25, R30, 0x10000, RZ ;  /* 0x000100001e198824 */ /* 0x000fe200078e00ff */
[----:B------:R-:W-:Y:S01]  /*7880*/  @!P0 LOP3.LUT R26, R29, 0xffff0000, RZ, 0xc0, !PT ;  /* 0xffff00001d1a8812 */ /* 0x000fe200078ec0ff */
[----:B------:R-:W-:Y:S01]  /*7890*/  @!P0 IMAD.U32 R32, R28, 0x10000, RZ ;  /* 0x000100001c208824 */ /* 0x000fe200078e00ff */
        /* <DEDUP_REMOVED lines=43> */
[C---:B------:R-:W-:Y:S01]  /*7b50*/  @!P0 IMAD.U32 R42, R43.reuse, 0x10000, RZ ;  /* 0x000100002b2a8824 */ /* 0x040fe200078e00ff */
[----:B------:R-:W-:Y:S01]  /*7b60*/  @!P0 LOP3.LUT R43, R43, 0xffff0000, RZ, 0xc0, !PT ;  /* 0xffff00002b2b8812 */ /* 0x000fe200078ec0ff */
[----:B------:R-:W-:Y:S01]  /*7b70*/  @!P0 FMUL.FTZ R7, R19, R18 ;  /* 0x0000001213078220 */ /* 0x000fe20000410000 */
        /* <DEDUP_REMOVED lines=17> */
.L_x_4948:
[----:B------:R-:W-:Y:S05]  /*7c90*/  BSYNC.RECONVERGENT B0 ;  /* 0x0000000000007941 */ /* 0x000fea0003800200 */
.L_x_4947:
[----:B------:R-:W1:Y:S01]  /*7ca0*/  LDC R17, c[0x0][0x450] ;  /* 0x00011400ff117b82 */ /* 0x000e620000000800 */
[----:B--2---:R-:W-:Y:S05]  /*7cb0*/  IMAD.U32 R89, R89, -0x40, RZ ;  /* 0xffffffc059597824 */ /* 0x004fea00078e00ff */
[C---:B------:R-:W-:Y:S02]  /*7cc0*/  LEA R96, P1, R89.reuse, R96, 0x1 ;  /* 0x0000006059607211 */ /* 0x040fe400078208ff */
[C---:B------:R-:W-:Y:S02]  /*7cd0*/  LEA R94, P0, R89.reuse, R94, 0x1 ;  /* 0x0000005e595e7211 */ /* 0x040fe400078008ff */
[C---:B------:R-:W-:Y:S02]  /*7ce0*/  LEA.HI.X.SX32 R97, R89.reuse, R97, 0x1, P1 ;  /* 0x0000006159617211 */ /* 0x040fe400008f0eff */
[----:B------:R-:W-:Y:S09]  /*7cf0*/  LEA.HI.X.SX32 R95, R89, R95, 0x1, P0 ;  /* 0x0000005f595f7211 */ /* 0x000ff200000f0eff */
.L_x_4915:
[----:B------:R-:W-:Y:S05]  /*7d00*/  BSYNC.RECONVERGENT B1 ;  /* 0x0000000000017941 */ /* 0x000fea0003800200 */
.L_x_4913:
        /* <DEDUP_REMOVED lines=26> */
[----:B-1----:R-:W4:Y:S02]  /*7eb0*/  MUFU.RCP R8, R18 ;  /* 0x0000001200087308 */ /* 0x002f240000001000 */
[----:B----4-:R-:W-:Y:S08]  /*7ec0*/  VIADD R20, R8, 0xffffffe ;  /* 0x0ffffffe08147836 */ /* 0x010ff00000000000 */
[----:B------:R-:W1:Y:S02]  /*7ed0*/  F2I.FTZ.U32.TRUNC.NTZ R21, R20 ;  /* 0x0000001400157305 */ /* 0x000e64000021f000 */
[--C-:B-1----:R-:W-:Y:S01]  /*7ee0*/  IMAD.MOV R8, RZ, RZ, -R21.reuse ;  /* 0x000000ffff087224 */ /* 0x102fe200078e0a15 */
[----:B------:R-:W-:Y:S03]  /*7ef0*/  MOV R20, RZ ;  /* 0x000000ff00147202 */ /* 0x000fe60000000f00 */
[----:B------:R-:W-:Y:S01]  /*7f00*/  IMAD R23, R8, R6, RZ ;  /* 0x0000000608177224 */ /* 0x000fe200078e02ff */
        /* <DEDUP_REMOVED lines=59> */
.L_x_4949:
[----:B------:R-:W-:Y:S02]  /*82c0*/  LOP3.LUT P2, RZ, R65, 0x20, RZ, 0xc0, !PT ;  /* 0x0000002041ff7812 */ /* 0x000fe4000784c0ff */
[----:B------:R-:W-:Y:S02]  /*82d0*/  IADD3 R92, P1, PT, R92, R99, RZ ;  /* 0x000000635c5c7210 */ /* 0x000fe40007f3e0ff */
[----:B------:R-:W-:Y:S03]  /*82e0*/  IADD3 R12, P0, PT, R12, R101, RZ ;  /* 0x000000650c0c7210 */ /* 0x000fe60007f1e0ff */
[----:B------:R-:W-:Y:S02]  /*82f0*/  IMAD.X R93, R93, 0x1, R98, P1 ;  /* 0x000000015d5d7824 */ /* 0x000fe400008e0662 */
[----:B------:R-:W-:Y:S04]  /*8300*/  IMAD.X R9, R9, 0x1, R100, P0 ;  /* 0x0000000109097824 */ /* 0x000fe800000e0664 */
[----:B------:R-:W-:Y:S05]  /*8310*/  @P2 BRA `(.L_x_4950) ;  /* 0xffffffa0004c2947 */ /* 0x000fea000383ffff */
.L_x_4912:
        /* <DEDUP_REMOVED lines=30> */
.L_x_4955:
[----:B------:R2:W-:Y:S02]  /*8500*/  STS.128 [R171], RZ ;  /* 0x000000ffab007388 */ /* 0x0005e40000000c00 */
.L_x_4954:
[----:B------:R-:W-:Y:S05]  /*8510*/  BSYNC.RECONVERGENT B0 ;  /* 0x0000000000007941 */ /* 0x000fea0003800200 */
.L_x_4953:
        /* <DEDUP_REMOVED lines=18> */
.L_x_4957:
[----:B------:R-:W-:Y:S05]  /*8640*/  BSYNC.RECONVERGENT B0 ;  /* 0x0000000000007941 */ /* 0x000fea0003800200 */
.L_x_4956:
[----:B------:R-:W-:Y:S04]  /*8650*/  BSSY.RECONVERGENT B0, `(.L_x_4958) ;  /* 0x000000c000007945 */ /* 0x000fe80003800200 */
[----:B------:R-:W-:Y:S05]  /*8660*/  @P2 BRA `(.L_x_4959) ;  /* 0x0000000000282947 */ /* 0x000fea0003800000 */
[----:B------:R-:W2:Y:S02]  /*8670*/  LDCU UR4, c[0x0][0x440] ;  /* 0x00008800ff0477ac */ /* 0x000ea40008000800 */
[----:B--2---:R-:W-:-:S13]  /*8680*/  ISETP.GE.AND P0, PT, R10, UR4, PT ;  /* 0x000000040a007c0c */ /* 0x004fda000bf06270 */
        /* <DEDUP_REMOVED lines=8> */
.L_x_4959:
[----:B------:R-:W-:Y:S05]  /*8710*/  BSYNC.RECONVERGENT B0 ;  /* 0x0000000000007941 */ /* 0x000fea0003800200 */
.L_x_4958:
[----:B------:R-:W-:Y:S05]  /*8720*/  @P3 BRA `(.L_x_4960) ;  /* 0x0000002800843947 */ /* 0x000fea0003800000 */
[----:B------:R-:W3:Y:S02]  /*8730*/  LDCU UR4, c[0x0][0x440] ;  /* 0x00008800ff0477ac */ /* 0x000ee40008000800 */
[----:B---3--:R-:W-:-:S13]  /*8740*/  ISETP.GE.AND P0, PT, R10, UR4, PT ;  /* 0x000000040a007c0c */ /* 0x008fda000bf06270 */
[----:B------:R3:W-:Y:S01]  /*8750*/  @P0 STS.128 [R171+0x1800], RZ ;  /* 0x001800ffab000388 */ /* 0x0007e20000000c00 */
        /* <DEDUP_REMOVED lines=8> */
.L_x_4952:
        /* <DEDUP_REMOVED lines=76> */
.L_x_4966:
[----:B------:R-:W-:Y:S05]  /*8ca0*/  BSYNC.RECONVERGENT B0 ;  /* 0x0000000000007941 */ /* 0x000fea0003800200 */
.L_x_4965:
[----:B-----5:R2:W-:Y:S01]  /*8cb0*/  STS.128 [R171], R16 ;  /* 0x00000010ab007388 */ /* 0x0205e20000000c00 */
[----:B------:R-:W-:Y:S05]  /*8cc0*/  BRA `(.L_x_4963) ;  /* 0x0000000000047947 */ /* 0x000fea0003800000 */
.L_x_4964:
[----:B------:R3:W-:Y:S02]  /*8cd0*/  STS.128 [R171], RZ ;  /* 0x000000ffab007388 */ /* 0x0007e40000000c00 */
.L_x_4963:
[----:B------:R-:W-:Y:S05]  /*8ce0*/  BSYNC.RECONVERGENT B1 ;  /* 0x0000000000017941 */ /* 0x000fea0003800200 */
.L_x_4962:
        /* <DEDUP_REMOVED lines=62> */
.L_x_4970:
[----:B------:R-:W-:Y:S05]  /*90d0*/  BSYNC.RECONVERGENT B0 ;  /* 0x0000000000007941 */ /* 0x000fea0003800200 */
.L_x_4969:
[----:B-----5:R1:W-:Y:S02]  /*90e0*/  STS.128 [R171+0x800], R16 ;  /* 0x00080010ab007388 */ /* 0x0203e40000000c00 */
.L_x_4968:
[----:B------:R-:W-:Y:S05]  /*90f0*/  BSYNC.RECONVERGENT B1 ;  /* 0x0000000000017941 */ /* 0x000fea0003800200 */
.L_x_4967:
        /* <DEDUP_REMOVED lines=63> */
.L_x_4974:
[----:B------:R-:W-:Y:S05]  /*94f0*/  BSYNC.RECONVERGENT B0 ;  /* 0x0000000000007941 */ /* 0x000fea0003800200 */
.L_x_4973:
[----:B-----5:R1:W-:Y:S02]  /*9500*/  STS.128 [R171+0x1000], R16 ;  /* 0x00100010ab007388 */ /* 0x0203e40000000c00 */
.L_x_4972:
[----:B------:R-:W-:Y:S05]  /*9510*/  BSYNC.RECONVERGENT B1 ;  /* 0x0000000000017941 */ /* 0x000fea0003800200 */
.L_x_4971:
        /* <DEDUP_REMOVED lines=29> */
[----:B------:R-:W-:Y:S01]  /*96f0*/  IMAD.U32 R7, R16, 0x10000, RZ ;  /* 0x0001000010077824 */ /* 0x000fe200078e00ff */
[C---:B------:R-:W-:Y:S02]  /*9700*/  LOP3.LUT R17, R19.reuse, 0xffff0000, RZ, 0xc0, !PT ;  /* 0xffff000013117812 */ /* 0x040fe400078ec0ff */
[----:B------:R-:W-:-:S02]  /*9710*/  SHF.L.U32 R21, R19, 0x10, RZ ;  /* 0x0000001013157819 */ /* 0x000fc400000006ff */
[----:B------:R-:W-:Y:S02]  /*9720*/  LOP3.LUT R19, R18, 0xffff0000, RZ, 0xc0, !PT ;  /* 0xffff000012137812 */ /* 0x000fe400078ec0ff */
        /* <DEDUP_REMOVED lines=29> */
.L_x_4976:
[----:B------:R-:W-:Y:S05]  /*9900*/  BSYNC.RECONVERGENT B0 ;  /* 0x0000000000007941 */ /* 0x000fea0003800200 */
.L_x_4975:
[----:B-----5:R1:W-:Y:S01]  /*9910*/  STS.128 [R171+0x1800], R16 ;  /* 0x00180010ab007388 */ /* 0x0203e20000000c00 */
[----:B------:R-:W-:Y:S05]  /*9920*/  BRA `(.L_x_4960) ;  /* 0x0000001800047947 */ /* 0x000fea0003800000 */
.L_x_4961:
        /* <DEDUP_REMOVED lines=97> */
.L_x_4981:
[----:B------:R-:W-:Y:S05]  /*9f40*/  BSYNC.RECONVERGENT B0 ;  /* 0x0000000000007941 */ /* 0x000fea0003800200 */
.L_x_4980:
[----:B-----5:R2:W-:Y:S01]  /*9f50*/  STS.128 [R171], R20 ;  /* 0x00000014ab007388 */ /* 0x0205e20000000c00 */
[----:B------:R-:W-:Y:S05]  /*9f60*/  BRA `(.L_x_4978) ;  /* 0x0000000000047947 */ /* 0x000fea0003800000 */
.L_x_4979:
[----:B------:R1:W-:Y:S02]  /*9f70*/  STS.128 [R171], RZ ;  /* 0x000000ffab007388 */ /* 0x0003e40000000c00 */
.L_x_4978:
[----:B------:R-:W-:Y:S05]  /*9f80*/  BSYNC.RECONVERGENT B1 ;  /* 0x0000000000017941 */ /* 0x000fea0003800200 */
.L_x_4977:
        /* <DEDUP_REMOVED lines=91> */
.L_x_4985:
[----:B------:R-:W-:Y:S05]  /*a540*/  BSYNC.RECONVERGENT B0 ;  /* 0x0000000000007941 */ /* 0x000fea0003800200 */
.L_x_4984:
[----:B-----5:R4:W-:Y:S02]  /*a550*/  STS.128 [R171+0x800], R20 ;  /* 0x00080014ab007388 */ /* 0x0209e40000000c00 */
.L_x_4983:
[----:B------:R-:W-:Y:S05]  /*a560*/  BSYNC.RECONVERGENT B1 ;  /* 0x0000000000017941 */ /* 0x000fea0003800200 */
.L_x_4982:
        /* <DEDUP_REMOVED lines=92> */
.L_x_4989:
[----:B------:R-:W-:Y:S05]  /*ab30*/  BSYNC.RECONVERGENT B0 ;  /* 0x0000000000007941 */ /* 0x000fea0003800200 */
.L_x_4988:
[----:B-----5:R4:W-:Y:S02]  /*ab40*/  STS.128 [R171+0x1000], R20 ;  /* 0x00100014ab007388 */ /* 0x0209e40000000c00 */
.L_x_4987:
[----:B------:R-:W-:Y:S05]  /*ab50*/  BSYNC.RECONVERGENT B1 ;  /* 0x0000000000017941 */ /* 0x000fea0003800200 */
.L_x_4986:
        /* <DEDUP_REMOVED lines=92> */
.L_x_4991:
[----:B------:R-:W-:Y:S05]  /*b120*/  BSYNC.RECONVERGENT B0 ;  /* 0x0000000000007941 */ /* 0x000fea0003800200 */
.L_x_4990:
[----:B-----5:R1:W-:Y:S02]  /*b130*/  STS.128 [R171+0x1800], R4 ;  /* 0x00180004ab007388 */ /* 0x0203e40000000c00 */
.L_x_4960:
[----:B------:R-:W-:Y:S05]  /*b140*/  BSYNC.RECONVERGENT B2 ;  /* 0x0000000000027941 */ /* 0x000fea0003800200 */
.L_x_4951:
        /* <DEDUP_REMOVED lines=12> */
.L_x_4994:
[----:B------:R2:W-:Y:S02]  /*b210*/  STS.128 [R171+0x2000], RZ ;  /* 0x002000ffab007388 */ /* 0x0005e40000000c00 */
.L_x_4993:
[----:B------:R-:W-:Y:S05]  /*b220*/  BSYNC.RECONVERGENT B0 ;  /* 0x0000000000007941 */ /* 0x000fea0003800200 */
.L_x_4992:
[----:B------:R-:W-:Y:S01]  /*b230*/  ISETP.GE.AND P1, PT, R170, R3, PT ;  /* 0x00000003aa00720c */ /* 0x000fe20003f26270 */
[C---:B-1----:R-:W-:Y:S01]  /*b240*/  IMAD.SHL.U32 R7, R71.reuse, 0x2, RZ ;  /* 0x0000000247077824 */ /* 0x042fe200078e00ff */
[----:B------:R-:W-:Y:S01]  /*b250*/  SHF.L.U64.HI R2, R71, 0x1, R70 ;  /* 0x0000000147027819 */ /* 0x000fe20000010246 */
[----:B------:R-:W-:Y:S03]  /*b260*/  BSSY.RECONVERGENT B0, `(.L_x_4995) ;  /* 0x000000d000007945 */ /* 0x000fe60003800200 */
[----:B------:R-:W-:-:S05]  /*b270*/  IADD3 R12, P0, PT, R7, R162, RZ ;  /* 0x000000a2070c7210 */ /* 0x000fca0007f1e0ff */
        /* <DEDUP_REMOVED lines=10> */
.L_x_4997:
[----:B------:R1:W-:Y:S02]  /*b320*/  STS.128 [R171+0x2800], RZ ;  /* 0x002800ffab007388 */ /* 0x0003e40000000c00 */
.L_x_4996:
[----:B------:R-:W-:Y:S05]  /*b330*/  BSYNC.RECONVERGENT B0 ;  /* 0x0000000000007941 */ /* 0x000fea0003800200 */
.L_x_4995:
        /* <DEDUP_REMOVED lines=14> */
.L_x_5000:
[----:B------:R1:W-:Y:S02]  /*b420*/  STS.128 [R171+0x3000], RZ ;  /* 0x003000ffab007388 */ /* 0x0003e40000000c00 */
.L_x_4999:
[----:B------:R-:W-:Y:S05]  /*b430*/  BSYNC.RECONVERGENT B0 ;  /* 0x0000000000007941 */ /* 0x000fea0003800200 */
.L_x_4998:
        /* <DEDUP_REMOVED lines=14> */
.L_x_5003:
[----:B------:R1:W-:Y:S02]  /*b520*/  STS.128 [R171+0x3800], RZ ;  /* 0x003800ffab007388 */ /* 0x0003e40000000c00 */
.L_x_5002:
[----:B------:R-:W-:Y:S05]  /*b530*/  BSYNC.RECONVERGENT B0 ;  /* 0x0000000000007941 */ /* 0x000fea0003800200 */
.L_x_5001:
[----:B--2---:R-:W-:Y:S01]  /*b540*/  IADD3 R14, PT, PT, R130, 0x40, RZ ;  /* 0x00000040820e7810 */ /* 0x004fe20007ffe0ff */
[----:B------:R-:W-:Y:S03]  /*b550*/  BSSY.RECONVERGENT B0, `(.L_x_5004) ;  /* 0x0000012000007945 */ /* 0x000fe60003800200 */
[----:B------:R-:W-:-:S13]  /*b560*/  ISETP.GE.AND P0, PT, R14, R3, PT ;  /* 0x000000030e00720c */ /* 0x000fda0003f06270 */
[----:B------:R-:W-:Y:S05]  /*b570*/  @P0 BRA `(.L_x_5005) ;  /* 0x00000000003c0947 */ /* 0x000fea0003800000 */
[----:B------:R-:W2:Y:S02]  /*b580*/  LDCU UR4, c[0x0][0x440] ;  /* 0x00008800ff0477ac */ /* 0x000ea40008000800 */
[----:B--2---:R-:W-:-:S13]  /*b590*/  ISETP.GE.AND P0, PT, R10, UR4, PT ;  /* 0x000000040a007c0c */ /* 0x004fda000bf06270 */
[----:B------:R-:W-:Y:S05]  /*b5a0*/  @P0 BRA `(.L_x_5006) ;  /* 0x00000000002c0947 */ /* 0x000fea0003800000 */
[----:B------:R-:W2:Y:S01]  /*b5b0*/  LDC.64 R4, c[0x0][0x3b8] ;  /* 0x0000ee00ff047b82 */ /* 0x000ea20000000a00 */
[----:B-1----:R-:W-:Y:S02]  /*b5c0*/  MOV R8, R12 ;  /* 0x0000000c00087202 */ /* 0x002fe40000000f00 */
        /* <DEDUP_REMOVED lines=9> */
.L_x_5006:
[----:B------:R2:W-:Y:S02]  /*b660*/  STS.128 [R171+0x4000], RZ ;  /* 0x004000ffab007388 */ /* 0x0005e40000000c00 */
.L_x_5005:
[----:B------:R-:W-:Y:S05]  /*b670*/  BSYNC.RECONVERGENT B0 ;  /* 0x0000000000007941 */ /* 0x000fea0003800200 */
.L_x_5004:
[----:B------:R-:W-:Y:S01]  /*b680*/  IADD3 R6, PT, PT, R130, 0x50, RZ ;  /* 0x0000005082067810 */ /* 0x000fe20007ffe0ff */
[----:B------:R-:W-:Y:S03]  /*b690*/  BSSY.RECONVERGENT B0, `(.L_x_5007) ;  /* 0x000000f000007945 */ /* 0x000fe60003800200 */
[----:B------:R-:W-:-:S13]  /*b6a0*/  ISETP.GE.AND P0, PT, R6, R3, PT ;  /* 0x000000030600720c */ /* 0x000fda0003f06270 */
        /* <DEDUP_REMOVED lines=12> */
.L_x_5009:
[----:B------:R1:W-:Y:S02]  /*b770*/  STS.128 [R171+0x4800], RZ ;  /* 0x004800ffab007388 */ /* 0x0003e40000000c00 */
.L_x_5008:
[----:B------:R-:W-:Y:S05]  /*b780*/  BSYNC.RECONVERGENT B0 ;  /* 0x0000000000007941 */ /* 0x000fea0003800200 */
.L_x_5007:
        /* <DEDUP_REMOVED lines=18> */
.L_x_5012:
[----:B------:R1:W-:Y:S02]  /*b8b0*/  STS.128 [R171+0x5000], RZ ;  /* 0x005000ffab007388 */ /* 0x0003e40000000c00 */
.L_x_5011:
[----:B------:R-:W-:Y:S05]  /*b8c0*/  BSYNC.RECONVERGENT B0 ;  /* 0x0000000000007941 */ /* 0x000fea0003800200 */
.L_x_5010:
[----:B------:R-:W-:Y:S01]  /*b8d0*/  VIADD R130, R130, 0x70 ;  /* 0x0000007082827836 */ /* 0x000fe20000000000 */
[----:B------:R-:W-:Y:S01]  /*b8e0*/  BSSY.RECONVERGENT B0, `(.L_x_5013) ;  /* 0x0000014000007945 */ /* 0x000fe20003800200 */
[C---:B------:R-:W-:Y:S02]  /*b8f0*/  IMAD.SHL.U32 R156, R69.reuse, 0x40, RZ ;  /* 0x00000040459c7824 */ /* 0x040fe400078e00ff */
[----:B------:R-:W-:Y:S01]  /*b900*/  IMAD.SHL.U32 R4, R69, 0x20, RZ ;  /* 0x0000002045047824 */ /* 0x000fe200078e00ff */
[----:B------:R-:W-:Y:S02]  /*b910*/  ISETP.GE.AND P0, PT, R130, R3, PT ;  /* 0x000000038200720c */ /* 0x000fe40003f06270 */
[----:B------:R-:W-:-:S04]  /*b920*/  LOP3.LUT R5, R156, 0x200, RZ, 0xc0, !PT ;  /* 0x000002009c057812 */ /* 0x000fc800078ec0ff */
[----:B------:R-:W-:-:S07]  /*b930*/  LOP3.LUT R157, R5, 0x7c00, R4, 0xf8, !PT ;  /* 0x00007c00059d7812 */ /* 0x000fce00078ef804 */
[----:B------:R-:W-:Y:S05]  /*b940*/  @P0 BRA `(.L_x_5014) ;  /* 0x0000000000340947 */ /* 0x000fea0003800000 */
[----:B------:R-:W1:Y:S02]  /*b950*/  LDCU UR4, c[0x0][0x440] ;  /* 0x00008800ff0477ac */ /* 0x000e640008000800 */
[----:B-1----:R-:W-:-:S13]  /*b960*/  ISETP.GE.AND P0, PT, R10, UR4, PT ;  /* 0x000000040a007c0c */ /* 0x002fda000bf06270 */
[----:B------:R-:W-:Y:S05]  /*b970*/  @P0 BRA `(.L_x_5015) ;  /* 0x0000000000240947 */ /* 0x000fea0003800000 */
[----:B--2---:R-:W1:Y:S02]  /*b980*/  LDC.64 R8, c[0x0][0x3b8] ;  /* 0x0000ee00ff087b82 */ /* 0x004e640000000a00 */
        /* <DEDUP_REMOVED lines=8> */
.L_x_5015:
[----:B------:R1:W-:Y:S02]  /*ba10*/  STS.128 [R171+0x5800], RZ ;  /* 0x005800ffab007388 */ /* 0x0003e40000000c00 */
.L_x_5014:
[----:B------:R-:W-:Y:S05]  /*ba20*/  BSYNC.RECONVERGENT B0 ;  /* 0x0000000000007941 */ /* 0x000fea0003800200 */
.L_x_5013:
        /* <DEDUP_REMOVED lines=22> */
.L_x_5018:
[----:B------:R2:W-:Y:S01]  /*bb90*/  STS.128 [R171+0x6000], RZ ;  /* 0x006000ffab007388 */ /* 0x0005e20000000c00 */
[----:B------:R-:W-:Y:S05]  /*bba0*/  BRA `(.L_x_5019) ;  /* 0x0000000000047947 */ /* 0x000fea0003800000 */
.L_x_5017:
[----:B------:R2:W-:Y:S02]  /*bbb0*/  STS.128 [R171+0x6000], RZ ;  /* 0x006000ffab007388 */ /* 0x0005e40000000c00 */
.L_x_5019:
[----:B------:R-:W-:Y:S05]  /*bbc0*/  BSYNC.RECONVERGENT B0 ;  /* 0x0000000000007941 */ /* 0x000fea0003800200 */
.L_x_5016:
[----:B------:R-:W-:Y:S01]  /*bbd0*/  ISETP.GE.AND P0, PT, R170, R3, PT ;  /* 0x00000003aa00720c */ /* 0x000fe20003f06270 */
[C---:B-1----:R-:W-:Y:S01]  /*bbe0*/  IMAD.SHL.U32 R9, R73.reuse, 0x2, RZ ;  /* 0x0000000249097824 */ /* 0x042fe200078e00ff */
[----:B------:R-:W-:Y:S01]  /*bbf0*/  SHF.L.U64.HI R8, R73, 0x1, R72 ;  /* 0x0000000149087819 */ /* 0x000fe20000010248 */
[----:B------:R-:W-:Y:S03]  /*bc00*/  BSSY.RECONVERGENT B0, `(.L_x_5020) ;  /* 0x000000e000007945 */ /* 0x000fe60003800200 */
[----:B------:R-:W-:-:S05]  /*bc10*/  IADD3 R16, P1, PT, R9, R164, RZ ;  /* 0x000000a409107210 */ /* 0x000fca0007f3e0ff */
[----:B------:R-:W-:Y:S02]  /*bc20*/  IMAD.X R17, R8, 0x1, R165, P1 ;  /* 0x0000000108117824 */ /* 0x000fe400008e06a5 */
        /* <DEDUP_REMOVED lines=10> */
.L_x_5022:
[----:B------:R2:W-:Y:S02]  /*bcd0*/  STS.128 [R171+0x6800], RZ ;  /* 0x006800ffab007388 */ /* 0x0005e40000000c00 */
.L_x_5021:
[----:B------:R-:W-:Y:S05]  /*bce0*/  BSYNC.RECONVERGENT B0 ;  /* 0x0000000000007941 */ /* 0x000fea0003800200 */
.L_x_5020:
        /* <DEDUP_REMOVED lines=15> */
.L_x_5025:
[----:B------:R2:W-:Y:S02]  /*bde0*/  STS.128 [R171+0x7000], RZ ;  /* 0x007000ffab007388 */ /* 0x0005e40000000c00 */
.L_x_5024:
[----:B------:R-:W-:Y:S05]  /*bdf0*/  BSYNC.RECONVERGENT B0 ;  /* 0x0000000000007941 */ /* 0x000fea0003800200 */
.L_x_5023:
        /* <DEDUP_REMOVED lines=15> */
.L_x_5028:
[----:B------:R2:W-:Y:S02]  /*bef0*/  STS.128 [R171+0x7800], RZ ;  /* 0x007800ffab007388 */ /* 0x0005e40000000c00 */
.L_x_5027:
[----:B------:R-:W-:Y:S05]  /*bf00*/  BSYNC.RECONVERGENT B0 ;  /* 0x0000000000007941 */ /* 0x000fea0003800200 */
.L_x_5026:
        /* <DEDUP_REMOVED lines=18> */
.L_x_5031:
[----:B------:R2:W-:Y:S02]  /*c030*/  STS.128 [R171+0x8000], RZ ;  /* 0x008000ffab007388 */ /* 0x0005e40000000c00 */
.L_x_5030:
[----:B------:R-:W-:Y:S05]  /*c040*/  BSYNC.RECONVERGENT B0 ;  /* 0x0000000000007941 */ /* 0x000fea0003800200 */
.L_x_5029:
        /* <DEDUP_REMOVED lines=15> */
.L_x_5034:
[----:B------:R2:W-:Y:S02]  /*c140*/  STS.128 [R171+0x8800], RZ ;  /* 0x008800ffab007388 */ /* 0x0005e40000000c00 */
.L_x_5033:
[----:B------:R-:W-:Y:S05]  /*c150*/  BSYNC.RECONVERGENT B0 ;  /* 0x0000000000007941 */ /* 0x000fea0003800200 */
.L_x_5032:
        /* <DEDUP_REMOVED lines=18> */
.L_x_5037:
[----:B------:R2:W-:Y:S02]  /*c280*/  STS.128 [R171+0x9000], RZ ;  /* 0x009000ffab007388 */ /* 0x0005e40000000c00 */
.L_x_5036:
[----:B------:R-:W-:Y:S05]  /*c290*/  BSYNC.RECONVERGENT B0 ;  /* 0x0000000000007941 */ /* 0x000fea0003800200 */
.L_x_5035:
        /* <DEDUP_REMOVED lines=17> */
.L_x_5040:
[----:B------:R2:W-:Y:S02]  /*c3b0*/  STS.128 [R171+0x9800], RZ ;  /* 0x009800ffab007388 */ /* 0x0005e40000000c00 */
.L_x_5039:
[----:B------:R-:W-:Y:S05]  /*c3c0*/  BSYNC.RECONVERGENT B0 ;  /* 0x0000000000007941 */ /* 0x000fea0003800200 */
.L_x_5038:
[----:B------:R-:W-:Y:S01]  /*c3d0*/  LOP3.LUT R3, R74, 0x8, R69, 0x78, !PT ;  /* 0x000000084a037812 */ /* 0x000fe200078e7845 */
[----:B------:R-:W3:Y:S01]  /*c3e0*/  LDCU UR14, c[0x0][0x50c] ;  /* 0x0000a180ff0e77ac */ /* 0x000ee20008000800 */
[----:B------:R-:W-:Y:S01]  /*c3f0*/  LOP3.LUT R156, R156, 0x400, RZ, 0xc0, !PT ;  /* 0x000004009c9c7812 */ /* 0x000fe200078ec0ff */
[----:B------:R-:W0:Y:S01]  /*c400*/  LDGDEPBAR ;  /* 0x00000000000079af */ /* 0x000e220000000000 */
[----:B------:R-:W-:Y:S02]  /*c410*/  LEA R157, R157, UR5, 0x1 ;  /* 0x000000059d9d7c11 */ /* 0x000fe4000f8e08ff */
[----:B------:R-:W-:Y:S02]  /*c420*/  LEA R156, R3, R156, 0x1 ;  /* 0x0000009c039c7211 */ /* 0x000fe400078e08ff */
[----:B------:R-:W-:Y:S01]  /*c430*/  R2P PR, R69, 0x6 ;  /* 0x0000000645007804 */ /* 0x000fe20000000000 */
[----:B--2---:R-:W-:Y:S01]  /*c440*/  LDSM.16.M88.4 R12, [R157] ;  /* 0x000000009d0c783b */ /* 0x004fe20000000200 */
[----:B------:R-:W-:-:S02]  /*c450*/  MOV R3, 0x20 ;  /* 0x0000002000037802 */ /* 0x000fc40000000f00 */
[----:B------:R-:W-:Y:S01]  /*c460*/  IADD3 R0, PT, PT, R156, UR5, RZ ;  /* 0x000000059c007c10 */ /* 0x000fe2000fffe0ff */
[----:B----4-:R-:W2:Y:S01]  /*c470*/  LDSM.16.M88.4 R20, [R156+UR5+0x2000] ;  /* 0x002000059c14783b */ /* 0x010ea20008000200 */
[----:B------:R-:W-:Y:S02]  /*c480*/  SEL R3, R3, 0xffffffe0, !P1 ;  /* 0xffffffe003037807 */ /* 0x000fe40004800000 */
[----:B------:R-:W-:Y:S01]  /*c490*/  MOV R4, 0x40 ;  /* 0x0000004000047802 */ /* 0x000fe20000000f00 */
[----:B------:R-:W4:Y:S01]  /*c4a0*/  LDSM.16.M88.4 R32, [R156+UR5+0x2800] ;  /* 0x002800059c20783b */ /* 0x000f220008000200 */
[-C--:B------:R-:W-:Y:S02]  /*c4b0*/  IADD3 R155, PT, PT, R157, R3.reuse, RZ ;  /* 0x000000039d9b7210 */ /* 0x080fe40007ffe0ff */
[----:B------:R-:W-:Y:S01]  /*c4c0*/  IADD3 R151, PT, PT, R0, R3, RZ ;  /* 0x0000000300977210 */ /* 0x000fe20007ffe0ff */
[----:B------:R-:W-:Y:S01]  /*c4d0*/  LDSM.16.M88.4 R72, [R156+UR5+0x3000] ;  /* 0x003000059c48783b */ /* 0x000fe20008000200 */
[----:B------:R-:W-:-:S02]  /*c4e0*/  SEL R4, R4, 0xffffffc0, !P2 ;  /* 0xffffffc004047807 */ /* 0x000fc40005000000 */
[----:B------:R-:W-:Y:S01]  /*c4f0*/  ISETP.NE.AND P0, PT, R53, 0x1, PT ;  /* 0x000000013500780c */ /* 0x000fe20003f05270 */
[----:B------:R-:W-:Y:S01]  /*c500*/  LDSM.16.M88.4 R16, [R155] ;  /* 0x000000009b10783b */ /* 0x000fe20000000200 */
[-C--:B------:R-:W-:Y:S02]  /*c510*/  IADD3 R154, PT, PT, R157, R4.reuse, RZ ;  /* 0x000000049d9a7210 */ /* 0x080fe40007ffe0ff */
[----:B------:R-:W-:Y:S01]  /*c520*/  IADD3 R150, PT, PT, R0, R4, RZ ;  /* 0x0000000400967210 */ /* 0x000fe20007ffe0ff */
[----:B------:R-:W1:Y:S01]  /*c530*/  LDSM.16.M88.4 R56, [R151+0x2000] ;  /* 0x002000009738783b */ /* 0x000e620000000200 */
[C---:B------:R-:W-:Y:S02]  /*c540*/  IADD3 R153, PT, PT, R3.reuse, R154, RZ ;  /* 0x0000009a03997210 */ /* 0x040fe40007ffe0ff */
[----:B------:R-:W-:Y:S01]  /*c550*/  IADD3 R149, PT, PT, R3, R150, RZ ;  /* 0x0000009603957210 */ /* 0x000fe20007ffe0ff */
[----:B------:R-:W3:Y:S01]  /*c560*/  LDSM.16.M88.4 R40, [R151+0x2800] ;  /* 0x002800009728783b */ /* 0x000ee20000000200 */
[----:B------:R-:W-:-:S02]  /*c570*/  LOP3.LUT R65, R65, 0xfffffffd, RZ, 0xc0, !PT ;  /* 0xfffffffd41417812 */ /* 0x000fc400078ec0ff */
[C---:B------:R-:W-:Y:S01]  /*c580*/  VIMNMX R52, PT, PT, R55.reuse, R68, PT ;  /* 0x0000004437347248 */ /* 0x040fe20003fe0100 */
[----:B------:R-:W-:Y:S01]  /*c590*/  LDSM.16.M88.4 R48, [R154] ;  /* 0x000000009a30783b */ /* 0x000fe20000000200 */
[----:B------:R-:W-:Y:S02]  /*c5a0*/  VIADDMNMX R54, R55, 0x8, R68, PT ;  /* 0x0000000837367846 */ /* 0x000fe40003800144 */
[----:B------:R-:W-:Y:S01]  /*c5b0*/  @P0 LOP3.LUT R65, R65, 0x2, RZ, 0xfc, !PT ;  /* 0x0000000241410812 */ /* 0x000fe200078efcff */
[----:B------:R-:W3:Y:S04]  /*c5c0*/  LDSM.16.M88.4 R24, [R150+0x2000] ;  /* 0x002000009618783b */ /* 0x000ee80000000200 */
[----:B------:R-:W3:Y:S04]  /*c5d0*/  LDSM.16.M88.4 R80, [R150+0x2800] ;  /* 0x002800009650783b */ /* 0x000ee80000000200 */
[----:B------:R-:W-:Y:S01]  /*c5e0*/  LDSM.16.M88.4 R28, [R153] ;  /* 0x00000000991c783b */ /* 0x000fe20000000200 */
[C---:B--2---:R-:W-:Y:S03]  /*c5f0*/  HMMA.16816.F32.BF16 R44, R12.reuse, R20, RZ ;  /* 0x000000140c2c723c */ /* 0x044fe600000418ff */
[----:B------:R-:W2:Y:S04]  /*c600*/  LDSM.16.M88.4 R60, [R149+0x2000] ;  /* 0x00200000953c783b */ /* 0x000ea80000000200 */
[----:B------:R-:W-:Y:S01]  /*c610*/  LDSM.16.M88.4 R76, [R150+0x3000] ;  /* 0x00300000964c783b */ /* 0x000fe20000000200 */
[C---:B------:R-:W-:Y:S08]  /*c620*/  HMMA.16816.F32.BF16 R20, R12.reuse, R22, RZ ;  /* 0x000000160c14723c */ /* 0x040ff000000418ff */
[----:B----4-:R-:W-:Y:S08]  /*c630*/  HMMA.16816.F32.BF16 R36, R12, R32, RZ ;  /* 0x000000200c24723c */ /* 0x010ff000000418ff */
[C---:B-1----:R-:W-:Y:S08]  /*c640*/  HMMA.16816.F32.BF16 R44, R16.reuse, R56, R44 ;  /* 0x00000038102c723c */ /* 0x042ff0000004182c */
[C---:B------:R-:W-:Y:S01]  /*c650*/  HMMA.16816.F32.BF16 R20, R16.reuse, R58, R20 ;  /* 0x0000003a1014723c */ /* 0x040fe20000041814 */
[----:B------:R-:W1:Y:S07]  /*c660*/  LDSM.16.M88.4 R56, [R149+0x2800] ;  /* 0x002800009538783b */ /* 0x000e6e0000000200 */
[----:B---3--:R-:W-:Y:S08]  /*c670*/  HMMA.16816.F32.BF16 R36, R16, R40, R36 ;  /* 0x000000281024723c */ /* 0x008ff00000041824 */
[----:B------:R-:W-:Y:S08]  /*c680*/  HMMA.16816.F32.BF16 R32, R12, R34, RZ ;  /* 0x000000220c20723c */ /* 0x000ff000000418ff */
[C---:B------:R-:W-:Y:S08]  /*c690*/  HMMA.16816.F32.BF16 R44, R48.reuse, R24, R44 ;  /* 0x00000018302c723c */ /* 0x040ff0000004182c */
[C---:B------:R-:W-:Y:S01]  /*c6a0*/  HMMA.16816.F32.BF16 R20, R48.reuse, R26, R20 ;  /* 0x0000001a3014723c */ /* 0x040fe20000041814 */
[----:B------:R-:W3:Y:S07]  /*c6b0*/  LDSM.16.M88.4 R24, [R151+0x3000] ;  /* 0x003000009718783b */ /* 0x000eee0000000200 */
[----:B------:R-:W-:Y:S08]  /*c6c0*/  HMMA.16816.F32.BF16 R36, R48, R80, R36 ;  /* 0x000000503024723c */ /* 0x000ff00000041824 */
[----:B------:R-:W-:Y:S08]  /*c6d0*/  HMMA.16816.F32.BF16 R32, R16, R42, R32 ;  /* 0x0000002a1020723c */ /* 0x000ff00000041820 */
[C---:B--2---:R-:W-:Y:S08]  /*c6e0*/  HMMA.16816.F32.BF16 R44, R28.reuse, R60, R44 ;  /* 0x0000003c1c2c723c */ /* 0x044ff0000004182c */
[C---:B------:R-:W-:Y:S01]  /*c6f0*/  HMMA.16816.F32.BF16 R20, R28.reuse, R62, R20 ;  /* 0x0000003e1c14723c */ /* 0x040fe20000041814 */
[----:B------:R-:W2:Y:S07]  /*c700*/  LDSM.16.M88.4 R60, [R156+UR5+0x3800] ;  /* 0x003800059c3c783b */ /* 0x000eae0008000200 */
[----:B-1----:R-:W-:Y:S03]  /*c710*/  HMMA.16816.F32.BF16 R36, R28, R56, R36 ;  /* 0x000000381c24723c */ /* 0x002fe60000041824 */
[----:B------:R-:W-:Y:S01]  /*c720*/  FMUL.FTZ R0, R44, UR14 ;  /* 0x0000000e2c007c20 */ /* 0x000fe20008410000 */
[----:B------:R-:W-:Y:S01]  /*c730*/  FMUL.FTZ R6, R45, UR14 ;  /* 0x0000000e2d067c20 */ /* 0x000fe20008410000 */
[----:B------:R-:W-:Y:S01]  /*c740*/  FMUL.FTZ R69, R46, UR14 ;  /* 0x0000000e2e457c20 */ /* 0x000fe20008410000 */
[----:B------:R-:W-:-:S02]  /*c750*/  FMUL.FTZ R70, R47, UR14 ;  /* 0x0000000e2f467c20 */ /* 0x000fc40008410000 */
[----:B------:R-:W-:Y:S01]  /*c760*/  HMMA.16816.F32.BF16 R40, R12, R72, RZ ;  /* 0x000000480c28723c */ /* 0x000fe200000418ff */
[----:B------:R-:W1:Y:S01]  /*c770*/  LDSM.16.M88.4 R44, [R151+0x3800] ;  /* 0x00380000972c783b */ /* 0x000e620000000200 */
[----:B------:R-:W4:Y:S01]  /*c780*/  MUFU.TANH R0, R0 ;  /* 0x0000000000007308 */ /* 0x000f220000002400 */
[----:B------:R-:W-:Y:S01]  /*c790*/  FMUL.FTZ R20, R20, UR14 ;  /* 0x0000000e14147c20 */ /* 0x000fe20008410000 */
[----:B------:R-:W-:Y:S01]  /*c7a0*/  FMUL.FTZ R84, R21, UR14 ;  /* 0x0000000e15547c20 */ /* 0x000fe20008410000 */
[----:B------:R-:W-:Y:S01]  /*c7b0*/  FMUL.FTZ R85, R22, UR14 ;  /* 0x0000000e16557c20 */ /* 0x000fe20008410000 */
[----:B------:R-:W-:Y:S02]  /*c7c0*/  FMUL.FTZ R86, R23, UR14 ;  /* 0x0000000e17567c20 */ /* 0x000fe40008410000 */
[----:B------:R-:W-:Y:S01]  /*c7d0*/  HMMA.16816.F32.BF16 R32, R48, R82, R32 ;  /* 0x000000523020723c */ /* 0x000fe20000041820 */
[----:B------:R-:W-:Y:S01]  /*c7e0*/  LDSM.16.M88.4 R80, [R150+0x3800] ;  /* 0x003800009650783b */ /* 0x000fe20000000200 */
[----:B------:R2:W1:Y:S01]  /*c7f0*/  MUFU.TANH R71, R20 ;  /* 0x0000001400477308 */ /* 0x0004620000002400 */
[----:B------:R-:W-:Y:S01]  /*c800*/  FMUL.FTZ R36, R36, UR14 ;  /* 0x0000000e24247c20 */ /* 0x000fe20008410000 */
[----:B------:R-:W-:Y:S01]  /*c810*/  FMUL.FTZ R88, R37, UR14 ;  /* 0x0000000e25587c20 */ /* 0x000fe20008410000 */
[----:B------:R-:W-:Y:S01]  /*c820*/  FMUL.FTZ R89, R38, UR14 ;  /* 0x0000000e26597c20 */ /* 0x000fe20008410000 */
[----:B------:R-:W-:-:S02]  /*c830*/  FMUL.FTZ R90, R39, UR14 ;  /* 0x0000000e275a7c20 */ /* 0x000fc40008410000 */
[----:B------:R-:W-:Y:S02]  /*c840*/  HMMA.16816.F32.BF16 R72, R12, R74, RZ ;  /* 0x0000004a0c48723c */ /* 0x000fe400000418ff */
[----:B------:R4:W1:Y:S06]  /*c850*/  MUFU.TANH R87, R36 ;  /* 0x0000002400577308 */ /* 0x00086c0000002400 */
[----:B---3--:R-:W-:Y:S02]  /*c860*/  HMMA.16816.F32.BF16 R40, R16, R24, R40 ;  /* 0x000000181028723c */ /* 0x008fe40000041828 */
[----:B------:R-:W3:Y:S06]  /*c870*/  MUFU.TANH R6, R6 ;  /* 0x0000000600067308 */ /* 0x000eec0000002400 */
[----:B------:R-:W-:Y:S01]  /*c880*/  HMMA.16816.F32.BF16 R32, R28, R58, R32 ;  /* 0x0000003a1c20723c */ /* 0x000fe20000041820 */
[----:B------:R-:W3:Y:S01]  /*c890*/  LDSM.16.M88.4 R56, [R156+UR5+0x4000] ;  /* 0x004000059c38783b */ /* 0x000ee20008000200 */
[----:B------:R-:W1:Y:S06]  /*c8a0*/  MUFU.TANH R69, R69 ;  /* 0x0000004500457308 */ /* 0x000e6c0000002400 */
[----:B------:R-:W-:Y:S01]  /*c8b0*/  HMMA.16816.F32.BF16 R72, R16, R26, R72 ;  /* 0x0000001a1048723c */ /* 0x000fe20000041848 */
[----:B------:R-:W3:Y:S01]  /*c8c0*/  LDSM.16.M88.4 R24, [R149+0x3000] ;  /* 0x003000009518783b */ /* 0x000ee20000000200 */
[----:B------:R-:W1:Y:S06]  /*c8d0*/  MUFU.TANH R70, R70 ;  /* 0x0000004600467308 */ /* 0x000e6c0000002400 */
[----:B--2---:R-:W-:Y:S02]  /*c8e0*/  HMMA.16816.F32.BF16 R20, R12, R60, RZ ;  /* 0x0000003c0c14723c */ /* 0x004fe400000418ff */
[----:B------:R-:W2:Y:S01]  /*c8f0*/  MUFU.TANH R84, R84 ;  /* 0x0000005400547308 */ /* 0x000ea20000002400 */
[----:B------:R-:W-:Y:S01]  /*c900*/  FMUL.FTZ R32, R32, UR14 ;  /* 0x0000000e20207c20 */ /* 0x000fe20008410000 */
[----:B------:R-:W-:Y:S01]  /*c910*/  FMUL.FTZ R92, R33, UR14 ;  /* 0x0000000e215c7c20 */ /* 0x000fe20008410000 */
[----:B------:R-:W-:Y:S01]  /*c920*/  FMUL.FTZ R93, R34, UR14 ;  /* 0x0000000e225d7c20 */ /* 0x000fe20008410000 */
[----:B-----5:R-:W-:-:S02]  /*c930*/  FMUL.FTZ R94, R35, UR14 ;  /* 0x0000000e235e7c20 */ /* 0x020fc40008410000 */
[----:B----4-:R-:W-:Y:S01]  /*c940*/  HMMA.16816.F32.BF16 R36, R12, R62, RZ ;  /* 0x0000003e0c24723c */ /* 0x010fe200000418ff */
[----:B------:R-:W4:Y:S01]  /*c950*/  LDSM.16.M88.4 R60, [R151+0x4000] ;  /* 0x00400000973c783b */ /* 0x000f220000000200 */
[----:B------:R3:W2:Y:S06]  /*c960*/  MUFU.TANH R91, R32 ;  /* 0x00000020005b7308 */ /* 0x0006ac0000002400 */
[----:B------:R-:W-:Y:S02]  /*c970*/  HMMA.16816.F32.BF16 R40, R48, R76, R40 ;  /* 0x0000004c3028723c */ /* 0x000fe40000041828 */
[----:B------:R-:W2:Y:S06]  /*c980*/  MUFU.TANH R85, R85 ;  /* 0x0000005500557308 */ /* 0x000eac0000002400 */
[C---:B-1----:R-:W-:Y:S02]  /*c990*/  HMMA.16816.F32.BF16 R20, R16.reuse, R44, R20 ;  /* 0x0000002c1014723c */ /* 0x042fe40000041814 */
[----:B------:R-:W1:Y:S06]  /*c9a0*/  MUFU.TANH R86, R86 ;  /* 0x0000005600567308 */ /* 0x000e6c0000002400 */
[----:B------:R-:W-:Y:S01]  /*c9b0*/  HMMA.16816.F32.BF16 R36, R16, R46, R36 ;  /* 0x0000002e1024723c */ /* 0x000fe20000041824 */
[----:B------:R-:W2:Y:S01]  /*c9c0*/  LDSM.16.M88.4 R44, [R149+0x3800] ;  /* 0x00380000952c783b */ /* 0x000ea20000000200 */
[----:B------:R-:W1:Y:S06]  /*c9d0*/  MUFU.TANH R88, R88 ;  /* 0x0000005800587308 */ /* 0x000e6c0000002400 */
[----:B------:R-:W-:Y:S01]  /*c9e0*/  HMMA.16816.F32.BF16 R72, R48, R78, R72 ;  /* 0x0000004e3048723c */ /* 0x000fe20000041848 */
[----:B------:R-:W1:Y:S01]  /*c9f0*/  LDSM.16.M88.4 R76, [R150+0x4000] ;  /* 0x00400000964c783b */ /* 0x000e620000000200 */
[----:B------:R-:W1:Y:S06]  /*ca00*/  MUFU.TANH R89, R89 ;  /* 0x0000005900597308 */ /* 0x000e6c0000002400 */
[----:B---3--:R-:W-:Y:S02]  /*ca10*/  HMMA.16816.F32.BF16 R32, R12, R56, RZ ;  /* 0x000000380c20723c */ /* 0x008fe400000418ff */
[----:B------:R-:W3:Y:S06]  /*ca20*/  MUFU.TANH R90, R90 ;  /* 0x0000005a005a7308 */ /* 0x000eec0000002400 */
[----:B------:R-:W-:Y:S02]  /*ca30*/  HMMA.16816.F32.BF16 R40, R28, R24, R40 ;  /* 0x000000181c28723c */ /* 0x000fe40000041828 */
[----:B------:R-:W1:Y:S06]  /*ca40*/  MUFU.TANH R92, R92 ;  /* 0x0000005c005c7308 */ /* 0x000e6c0000002400 */
[----:B------:R-:W-:Y:S02]  /*ca50*/  HMMA.16816.F32.BF16 R56, R12, R58, RZ ;  /* 0x0000003a0c38723c */ /* 0x000fe400000418ff */
[----:B------:R-:W1:Y:S06]  /*ca60*/  MUFU.TANH R93, R93 ;  /* 0x0000005d005d7308 */ /* 0x000e6c0000002400 */
[----:B------:R-:W-:Y:S02]  /*ca70*/  HMMA.16816.F32.BF16 R20, R48, R80, R20 ;  /* 0x000000503014723c */ /* 0x000fe40000041814 */
[----:B------:R-:W1:Y:S01]  /*ca80*/  MUFU.TANH R94, R94 ;  /* 0x0000005e005e7308 */ /* 0x000e620000002400 */
[----:B------:R-:W-:Y:S01]  /*ca90*/  FMUL.FTZ R40, R40, UR14 ;  /* 0x0000000e28287c20 */ /* 0x000fe20008410000 */
[----:B------:R-:W-:Y:S01]  /*caa0*/  FMUL.FTZ R41, R41, UR14 ;  /* 0x0000000e29297c20 */ /* 0x000fe20008410000 */
[----:B------:R-:W-:Y:S01]  /*cab0*/  FMUL.FTZ R97, R42, UR14 ;  /* 0x0000000e2a617c20 */ /* 0x000fe20008410000 */
[----:B------:R-:W-:-:S02]  /*cac0*/  FMUL.FTZ R98, R43, UR14 ;  /* 0x0000000e2b627c20 */ /* 0x000fc40008410000 */
[----:B------:R-:W-:Y:S01]  /*cad0*/  HMMA.16816.F32.BF16 R72, R28, R26, R72 ;  /* 0x0000001a1c48723c */ /* 0x000fe20000041848 */
[----:B------:R-:W3:Y:S01]  /*cae0*/  LDSM.16.M88.4 R24, [R156+UR5+0x4800] ;  /* 0x004800059c18783b */ /* 0x000ee20008000200 */
[----:B------:R-:W1:Y:S06]  /*caf0*/  MUFU.TANH R95, R40 ;  /* 0x00000028005f7308 */ /* 0x000e6c0000002400 */
[C---:B----4-:R-:W-:Y:S02]  /*cb00*/  HMMA.16816.F32.BF16 R32, R16.reuse, R60, R32 ;  /* 0x0000003c1020723c */ /* 0x050fe40000041820 */
[----:B------:R4:W1:Y:S06]  /*cb10*/  MUFU.TANH R96, R41 ;  /* 0x0000002900607308 */ /* 0x00086c0000002400 */
[----:B------:R-:W-:Y:S01]  /*cb20*/  HMMA.16816.F32.BF16 R56, R16, R62, R56 ;  /* 0x0000003e1038723c */ /* 0x000fe20000041838 */
[----:B------:R-:W3:Y:S01]  /*cb30*/  LDSM.16.M88.4 R60, [R149+0x4000] ;  /* 0x00400000953c783b */ /* 0x000ee20000000200 */
[----:B------:R-:W1:Y:S01]  /*cb40*/  MUFU.TANH R97, R97 ;  /* 0x0000006100617308 */ /* 0x000e620000002400 */
[----:B------:R-:W-:Y:S01]  /*cb50*/  FMUL.FTZ R72, R72, UR14 ;  /* 0x0000000e48487c20 */ /* 0x000fe20008410000 */
[----:B------:R-:W-:Y:S01]  /*cb60*/  FMUL.FTZ R100, R73, UR14 ;  /* 0x0000000e49647c20 */ /* 0x000fe20008410000 */
[----:B------:R-:W-:Y:S01]  /*cb70*/  FMUL.FTZ R101, R74, UR14 ;  /* 0x0000000e4a657c20 */ /* 0x000fe20008410000 */
[----:B------:R-:W-:-:S02]  /*cb80*/  FMUL.FTZ R102, R75, UR14 ;  /* 0x0000000e4b667c20 */ /* 0x000fc40008410000 */
[----:B--2---:R-:W-:Y:S02]  /*cb90*/  HMMA.16816.F32.BF16 R20, R28, R44, R20 ;  /* 0x0000002c1c14723c */ /* 0x004fe40000041814 */
[----:B------:R3:W2:Y:S01]  /*cba0*/  MUFU.TANH R99, R72 ;  /* 0x0000004800637308 */ /* 0x0006a20000002400 */
[----:B----4-:R-:W4:Y:S05]  /*cbb0*/  LDSM.16.M88.4 R40, [R151+0x4800] ;  /* 0x004800009728783b */ /* 0x010f2a0000000200 */
[C---:B------:R-:W-:Y:S01]  /*cbc0*/  HMMA.16816.F32.BF16 R36, R48.reuse, R82, R36 ;  /* 0x000000523024723c */ /* 0x040fe20000041824 */
[----:B------:R-:W-:Y:S01]  /*cbd0*/  LDSM.16.M88.4 R80, [R150+0x4800] ;  /* 0x004800009650783b */ /* 0x000fe20000000200 */
[----:B------:R-:W2:Y:S06]  /*cbe0*/  MUFU.TANH R98, R98 ;  /* 0x0000006200627308 */ /* 0x000eac0000002400 */
[----:B-1----:R-:W-:Y:S02]  /*cbf0*/  HMMA.16816.F32.BF16 R32, R48, R76, R32 ;  /* 0x0000004c3020723c */ /* 0x002fe40000041820 */
[----:B------:R-:W1:Y:S01]  /*cc00*/  MUFU.TANH R100, R100 ;  /* 0x0000006400647308 */ /* 0x000e620000002400 */
[----:B------:R-:W-:Y:S01]  /*cc10*/  FMUL.FTZ R20, R20, UR14 ;  /* 0x0000000e14147c20 */ /* 0x000fe20008410000 */
[----:B------:R-:W-:Y:S01]  /*cc20*/  FMUL.FTZ R104, R21, UR14 ;  /* 0x0000000e15687c20 */ /* 0x000fe20008410000 */
[----:B------:R-:W-:Y:S01]  /*cc30*/  FMUL.FTZ R105, R22, UR14 ;  /* 0x0000000e16697c20 */ /* 0x000fe20008410000 */
[----:B------:R-:W-:-:S02]  /*cc40*/  FMUL.FTZ R106, R23, UR14 ;  /* 0x0000000e176a7c20 */ /* 0x000fc40008410000 */
[----:B---3--:R-:W-:Y:S02]  /*cc50*/  HMMA.16816.F32.BF16 R72, R12, R24, RZ ;  /* 0x000000180c48723c */ /* 0x008fe400000418ff */
[----:B------:R3:W1:Y:S06]  /*cc60*/  MUFU.TANH R103, R20 ;  /* 0x0000001400677308 */ /* 0x00066c0000002400 */
[C---:B------:R-:W-:Y:S01]  /*cc70*/  HMMA.16816.F32.BF16 R36, R28.reuse, R46, R36 ;  /* 0x0000002e1c24723c */ /* 0x040fe20000041824 */
[----:B------:R-:W2:Y:S01]  /*cc80*/  LDSM.16.M88.4 R44, [R156+UR5+0x5000] ;  /* 0x005000059c2c783b */ /* 0x000ea20008000200 */
[----:B------:R-:W1:Y:S06]  /*cc90*/  MUFU.TANH R101, R101 ;  /* 0x0000006500657308 */ /* 0x000e6c0000002400 */
[----:B------:R-:W-:Y:S02]  /*cca0*/  HMMA.16816.F32.BF16 R32, R28, R60, R32 ;  /* 0x0000003c1c20723c */ /* 0x000fe40000041820 */
[----:B------:R-:W1:Y:S06]  /*ccb0*/  MUFU.TANH R102, R102 ;  /* 0x0000006600667308 */ /* 0x000e6c0000002400 */
[----:B---3--:R-:W-:Y:S01]  /*ccc0*/  HMMA.16816.F32.BF16 R20, R12, R26, RZ ;  /* 0x0000001a0c14723c */ /* 0x008fe200000418ff */
[----:B------:R-:W3:Y:S01]  /*ccd0*/  LDSM.16.M88.4 R24, [R151+0x5000] ;  /* 0x005000009718783b */ /* 0x000ee20000000200 */
[----:B------:R-:W1:Y:S01]  /*cce0*/  MUFU.TANH R104, R104 ;  /* 0x0000006800687308 */ /* 0x000e620000002400 */
[----:B------:R-:W-:Y:S01]  /*ccf0*/  FMUL.FTZ R36, R36, UR14 ;  /* 0x0000000e24247c20 */ /* 0x000fe20008410000 */
[----:B------:R-:W-:Y:S01]  /*cd00*/  FMUL.FTZ R115, R37, UR14 ;  /* 0x0000000e25737c20 */ /* 0x000fe20008410000 */
[----:B------:R-:W-:Y:S01]  /*cd10*/  FMUL.FTZ R107, R38, UR14 ;  /* 0x0000000e266b7c20 */ /* 0x000fe20008410000 */
[----:B------:R-:W-:-:S02]  /*cd20*/  FMUL.FTZ R108, R39, UR14 ;  /* 0x0000000e276c7c20 */ /* 0x000fc40008410000 */
[----:B------:R-:W-:Y:S01]  /*cd30*/  HMMA.16816.F32.BF16 R56, R48, R78, R56 ;  /* 0x0000004e3038723c */ /* 0x000fe20000041838 */
[----:B------:R-:W-:Y:S01]  /*cd40*/  LDSM.16.M88.4 R76, [R156+UR5+0x5800] ;  /* 0x005800059c4c783b */ /* 0x000fe20008000200 */
[----:B------:R2:W1:Y:S01]  /*cd50*/  MUFU.TANH R179, R36 ;  /* 0x0000002400b37308 */ /* 0x0004620000002400 */
[----:B------:R-:W-:Y:S01]  /*cd60*/  FMUL.FTZ R32, R32, UR14 ;  /* 0x0000000e20207c20 */ /* 0x000fe20008410000 */
[----:B------:R-:W-:Y:S01]  /*cd70*/  FMUL.FTZ R135, R33, UR14 ;  /* 0x0000000e21877c20 */ /* 0x000fe20008410000 */
[----:B------:R-:W-:Y:S01]  /*cd80*/  FMUL.FTZ R177, R34, UR14 ;  /* 0x0000000e22b17c20 */ /* 0x000fe20008410000 */
[----:B------:R-:W-:Y:S02]  /*cd90*/  FMUL.FTZ R123, R35, UR14 ;  /* 0x0000000e237b7c20 */ /* 0x000fe40008410000 */
[C---:B----4-:R-:W-:Y:S02]  /*cda0*/  HMMA.16816.F32.BF16 R72, R16.reuse, R40, R72 ;  /* 0x000000281048723c */ /* 0x050fe40000041848 */
[----:B------:R4:W1:Y:S06]  /*cdb0*/  MUFU.TANH R173, R32 ;  /* 0x0000002000ad7308 */ /* 0x00086c0000002400 */
[----:B------:R-:W-:Y:S01]  /*cdc0*/  HMMA.16816.F32.BF16 R20, R16, R42, R20 ;  /* 0x0000002a1014723c */ /* 0x000fe20000041814 */
[----:B------:R-:W1:Y:S01]  /*cdd0*/  LDSM.16.M88.4 R40, [R149+0x4800] ;  /* 0x004800009528783b */ /* 0x000e620000000200 */
[----:B------:R-:W1:Y:S06]  /*cde0*/  MUFU.TANH R105, R105 ;  /* 0x0000006900697308 */ /* 0x000e6c0000002400 */
[----:B------:R-:W-:Y:S01]  /*cdf0*/  HMMA.16816.F32.BF16 R56, R28, R62, R56 ;  /* 0x0000003e1c38723c */ /* 0x000fe20000041838 */
[----:B------:R-:W-:Y:S01]  /*ce00*/  LDSM.16.M88.4 R60, [R151+0x5800] ;  /* 0x00580000973c783b */ /* 0x000fe20000000200 */
[----:B------:R-:W1:Y:S06]  /*ce10*/  MUFU.TANH R106, R106 ;  /* 0x0000006a006a7308 */ /* 0x000e6c0000002400 */
[C---:B--2---:R-:W-:Y:S02]  /*ce20*/  HMMA.16816.F32.BF16 R36, R12.reuse, R44, RZ ;  /* 0x0000002c0c24723c */ /* 0x044fe400000418ff */
[----:B------:R-:W2:Y:S06]  /*ce30*/  MUFU.TANH R115, R115 ;  /* 0x0000007300737308 */ /* 0x000eac0000002400 */
[----:B----4-:R-:W-:Y:S01]  /*ce40*/  HMMA.16816.F32.BF16 R32, R12, R46, RZ ;  /* 0x0000002e0c20723c */ /* 0x010fe200000418ff */
[----:B------:R-:W4:Y:S01]  /*ce50*/  LDSM.16.M88.4 R44, [R150+0x5000] ;  /* 0x00500000962c783b */ /* 0x000f220000000200 */
[----:B------:R-:W1:Y:S01]  /*ce60*/  MUFU.TANH R107, R107 ;  /* 0x0000006b006b7308 */ /* 0x000e620000002400 */
[----:B------:R-:W-:Y:S01]  /*ce70*/  FMUL.FTZ R56, R56, UR14 ;  /* 0x0000000e38387c20 */ /* 0x000fe20008410000 */
[----:B------:R-:W-:Y:S01]  /*ce80*/  FMUL.FTZ R141, R57, UR14 ;  /* 0x0000000e398d7c20 */ /* 0x000fe20008410000 */
[----:B------:R-:W-:Y:S01]  /*ce90*/  FMUL.FTZ R125, R58, UR14 ;  /* 0x0000000e3a7d7c20 */ /* 0x000fe20008410000 */
[----:B------:R-:W-:-:S02]  /*cea0*/  FMUL.FTZ R175, R59, UR14 ;  /* 0x0000000e3baf7c20 */ /* 0x000fc40008410000 */
[C---:B------:R-:W-:Y:S02]  /*ceb0*/  HMMA.16816.F32.BF16 R72, R48.reuse, R80, R72 ;  /* 0x000000503048723c */ /* 0x040fe40000041848 */
[----:B------:R2:W1:Y:S06]  /*cec0*/  MUFU.TANH R147, R56 ;  /* 0x0000003800937308 */ /* 0x00046c0000002400 */
[----:B------:R-:W-:Y:S02]  /*ced0*/  HMMA.16816.F32.BF16 R20, R48, R82, R20 ;  /* 0x000000523014723c */ /* 0x000fe40000041814 */
[----:B------:R-:W2:Y:S06]  /*cee0*/  MUFU.TANH R108, R108 ;  /* 0x0000006c006c7308 */ /* 0x000eac0000002400 */
[----:B---3--:R-:W-:Y:S02]  /*cef0*/  HMMA.16816.F32.BF16 R36, R16, R24, R36 ;  /* 0x000000181024723c */ /* 0x008fe40000041824 */
[----:B------:R-:W3:Y:S06]  /*cf00*/  MUFU.TANH R135, R135 ;  /* 0x0000008700877308 */ /* 0x000eec0000002400 */
[----:B-1----:R-:W-:Y:S02]  /*cf10*/  HMMA.16816.F32.BF16 R72, R28, R40, R72 ;  /* 0x000000281c48723c */ /* 0x002fe40000041848 */
        /* <DEDUP_REMOVED lines=9> */
[----:B------:R-:W-:-:S02]  /*cfb0*/  FMUL.FTZ R75, R75, UR14 ;  /* 0x0000000e4b4b7c20 */ /* 0x000fc40008410000 */
[----:B------:R-:W-:Y:S01]  /*cfc0*/  HMMA.16816.F32.BF16 R20, R28, R42, R20 ;  /* 0x0000002a1c14723c */ /* 0x000fe20000041814 */
[----:B------:R-:W1:Y:S01]  /*cfd0*/  LDSM.16.M88.4 R40, [R150+0x5800] ;  /* 0x005800009628783b */ /* 0x000e620000000200 */
[----:B------:R-:W1:Y:S06]  /*cfe0*/  MUFU.TANH R125, R125 ;  /* 0x0000007d007d7308 */ /* 0x000e6c0000002400 */
[----:B------:R-:W-:Y:S02]  /*cff0*/  HMMA.16816.F32.BF16 R12, R12, R78, RZ ;  /* 0x0000004e0c0c723c */ /* 0x000fe400000418ff */
[----:B------:R-:W1:Y:S06]  /*d000*/  MUFU.TANH R175, R175 ;  /* 0x000000af00af7308 */ /* 0x000e6c0000002400 */
[----:B----4-:R-:W-:Y:S02]  /*d010*/  HMMA.16816.F32.BF16 R36, R48, R44, R36 ;  /* 0x0000002c3024723c */ /* 0x010fe40000041824 */
[----:B------:R-:W4:Y:S01]  /*d020*/  MUFU.TANH R133, R72 ;  /* 0x0000004800857308 */ /* 0x000f220000002400 */
[----:B------:R-:W-:Y:S01]  /*d030*/  FMUL.FTZ R20, R20, UR14 ;  /* 0x0000000e14147c20 */ /* 0x000fe20008410000 */
[----:B------:R-:W-:Y:S01]  /*d040*/  FMUL.FTZ R21, R21, UR14 ;  /* 0x0000000e15157c20 */ /* 0x000fe20008410000 */
[----:B------:R-:W-:Y:S01]  /*d050*/  FMUL.FTZ R22, R22, UR14 ;  /* 0x0000000e16167c20 */ /* 0x000fe20008410000 */
[----:B------:R-:W-:-:S02]  /*d060*/  FMUL.FTZ R23, R23, UR14 ;  /* 0x0000000e17177c20 */ /* 0x000fc40008410000 */
[----:B------:R-:W-:Y:S01]  /*d070*/  HMMA.16816.F32.BF16 R32, R48, R46, R32 ;  /* 0x0000002e3020723c */ /* 0x000fe20000041820 */
[----:B------:R-:W2:Y:S01]  /*d080*/  LDSM.16.M88.4 R44, [R149+0x5800] ;  /* 0x00580000952c783b */ /* 0x000ea20000000200 */
[----:B------:R4:W1:Y:S01]  /*d090*/  MUFU.TANH R129, R20 ;  /* 0x0000001400817308 */ /* 0x0008620000002400 */
[----:B------:R-:W-:-:S05]  /*d0a0*/  DEPBAR.LE SB0, 0x0 ;  /* 0x000080000000791a */ /* 0x000fca0000000000 */
[C---:B------:R-:W-:Y:S02]  /*d0b0*/  HMMA.16816.F32.BF16 R56, R16.reuse, R60, R56 ;  /* 0x0000003c1038723c */ /* 0x040fe40000041838 */
[----:B------:R-:W1:Y:S06]  /*d0c0*/  MUFU.TANH R131, R73 ;  /* 0x0000004900837308 */ /* 0x000e6c0000002400 */
[----:B------:R-:W-:Y:S02]  /*d0d0*/  HMMA.16816.F32.BF16 R12, R16, R62, R12 ;  /* 0x0000003e100c723c */ /* 0x000fe4000004180c */
[----:B------:R-:W2:Y:S06]  /*d0e0*/  MUFU.TANH R145, R74 ;  /* 0x0000004a00917308 */ /* 0x000eac0000002400 */
[----:B---3--:R-:W-:Y:S02]  /*d0f0*/  HMMA.16816.F32.BF16 R36, R28, R24, R36 ;  /* 0x000000181c24723c */ /* 0x008fe40000041824 */
[----:B------:R-:W3:Y:S06]  /*d100*/  MUFU.TANH R143, R75 ;  /* 0x0000004b008f7308 */ /* 0x000eec0000002400 */
[C---:B-1----:R-:W-:Y:S02]  /*d110*/  HMMA.16816.F32.BF16 R56, R48.reuse, R40, R56 ;  /* 0x000000283038723c */ /* 0x042fe40000041838 */
[----:B------:R-:W1:Y:S06]  /*d120*/  MUFU.TANH R127, R21 ;  /* 0x00000015007f7308 */ /* 0x000e6c0000002400 */
[----:B------:R-:W-:Y:S01]  /*d130*/  HMMA.16816.F32.BF16 R12, R48, R42, R12 ;  /* 0x0000002a300c723c */ /* 0x000fe2000004180c */
[----:B------:R-:W-:Y:S01]  /*d140*/  IADD3 R43, PT, PT, R67, R144, RZ ;  /* 0x00000090432b7210 */ /* 0x000fe20007ffe0ff */
[----:B------:R-:W1:Y:S01]  /*d150*/  MUFU.TANH R139, R22 ;  /* 0x00000016008b7308 */ /* 0x000e620000002400 */
[----:B------:R-:W-:Y:S01]  /*d160*/  FMUL.FTZ R39, R39, UR14 ;  /* 0x0000000e27277c20 */ /* 0x000fe20008410000 */
[----:B------:R-:W-:Y:S01]  /*d170*/  FMUL.FTZ R36, R36, UR14 ;  /* 0x0000000e24247c20 */ /* 0x000fe20008410000 */
[----:B------:R-:W-:Y:S01]  /*d180*/  FMUL.FTZ R37, R37, UR14 ;  /* 0x0000000e25257c20 */ /* 0x000fe20008410000 */
[----:B------:R-:W-:-:S02]  /*d190*/  FMUL.FTZ R38, R38, UR14 ;  /* 0x0000000e26267c20 */ /* 0x000fc40008410000 */
[C---:B------:R-:W-:Y:S02]  /*d1a0*/  HMMA.16816.F32.BF16 R32, R28.reuse, R26, R32 ;  /* 0x0000001a1c20723c */ /* 0x040fe40000041820 */
[----:B------:R3:W1:Y:S06]  /*d1b0*/  MUFU.TANH R119, R39 ;  /* 0x0000002700777308 */ /* 0x00066c0000002400 */
[C---:B--2---:R-:W-:Y:S02]  /*d1c0*/  HMMA.16816.F32.BF16 R56, R28.reuse, R44, R56 ;  /* 0x0000002c1c38723c */ /* 0x044fe40000041838 */
[----:B------:R2:W1:Y:S06]  /*d1d0*/  MUFU.TANH R137, R23 ;  /* 0x0000001700897308 */ /* 0x00046c0000002400 */
[----:B------:R-:W-:Y:S02]  /*d1e0*/  HMMA.16816.F32.BF16 R12, R28, R46, R12 ;  /* 0x0000002e1c0c723c */ /* 0x000fe4000004180c */
[----:B------:R2:W1:Y:S01]  /*d1f0*/  MUFU.TANH R109, R36 ;  /* 0x00000024006d7308 */ /* 0x0004620000002400 */
[----:B------:R-:W-:Y:S01]  /*d200*/  FMUL.FTZ R111, R35, UR14 ;  /* 0x0000000e236f7c20 */ /* 0x000fe20008410000 */
[----:B------:R-:W-:Y:S01]  /*d210*/  FMUL.FTZ R18, R32, UR14 ;  /* 0x0000000e20127c20 */ /* 0x000fe20008410000 */
[----:B----4-:R-:W-:Y:S01]  /*d220*/  FMUL.FTZ R20, R33, UR14 ;  /* 0x0000000e21147c20 */ /* 0x010fe20008410000 */
[----:B------:R-:W-:-:S04]  /*d230*/  FMUL.FTZ R34, R34, UR14 ;  /* 0x0000000e22227c20 */ /* 0x000fc80008410000 */
[----:B------:R2:W4:Y:S01]  /*d240*/  MUFU.TANH R16, R37 ;  /* 0x0000002500107308 */ /* 0x0005220000002400 */
[----:B------:R-:W-:Y:S01]  /*d250*/  FMUL.FTZ R35, R57, UR14 ;  /* 0x0000000e39237c20 */ /* 0x000fe20008410000 */
[----:B---3--:R-:W-:Y:S01]  /*d260*/  FMUL.FTZ R39, R56, UR14 ;  /* 0x0000000e38277c20 */ /* 0x008fe20008410000 */
[----:B------:R-:W-:Y:S01]  /*d270*/  FMUL.FTZ R57, R59, UR14 ;  /* 0x0000000e3b397c20 */ /* 0x000fe20008410000 */
[----:B------:R-:W-:-:S04]  /*d280*/  FMUL.FTZ R58, R58, UR14 ;  /* 0x0000000e3a3a7c20 */ /* 0x000fc80008410000 */
[----:B------:R2:W3:Y:S01]  /*d290*/  MUFU.TANH R121, R38 ;  /* 0x0000002600797308 */ /* 0x0004e20000002400 */
[----:B------:R-:W-:Y:S01]  /*d2a0*/  FMUL.FTZ R29, R12, UR14 ;  /* 0x0000000e0c1d7c20 */ /* 0x000fe20008410000 */
[----:B------:R-:W-:Y:S01]  /*d2b0*/  FMUL.FTZ R12, R14, UR14 ;  /* 0x0000000e0e0c7c20 */ /* 0x000fe20008410000 */
[----:B------:R-:W-:Y:S01]  /*d2c0*/  FMUL.FTZ R13, R13, UR14 ;  /* 0x0000000e0d0d7c20 */ /* 0x000fe20008410000 */
[----:B------:R-:W-:-:S04]  /*d2d0*/  FMUL.FTZ R15, R15, UR14 ;  /* 0x0000000e0f0f7c20 */ /* 0x000fc80008410000 */
[----:B------:R-:W1:Y:S08]  /*d2e0*/  MUFU.TANH R18, R18 ;  /* 0x0000001200127308 */ /* 0x000e700000002400 */
[----:B------:R-:W1:Y:S08]  /*d2f0*/  MUFU.TANH R20, R20 ;  /* 0x0000001400147308 */ /* 0x000e700000002400 */
[----:B------:R2:W1:Y:S08]  /*d300*/  MUFU.TANH R117, R34 ;  /* 0x0000002200757308 */ /* 0x0004700000002400 */
[----:B------:R-:W1:Y:S08]  /*d310*/  MUFU.TANH R111, R111 ;  /* 0x0000006f006f7308 */ /* 0x000e700000002400 */
[----:B------:R-:W1:Y:S08]  /*d320*/  MUFU.TANH R39, R39 ;  /* 0x0000002700277308 */ /* 0x000e700000002400 */
[----:B------:R-:W1:Y:S08]  /*d330*/  MUFU.TANH R35, R35 ;  /* 0x0000002300237308 */ /* 0x000e700000002400 */
[----:B------:R2:W1:Y:S08]  /*d340*/  MUFU.TANH R63, R58 ;  /* 0x0000003a003f7308 */ /* 0x0004700000002400 */
[----:B------:R-:W1:Y:S08]  /*d350*/  MUFU.TANH R57, R57 ;  /* 0x0000003900397308 */ /* 0x000e700000002400 */
[----:B------:R-:W1:Y:S08]  /*d360*/  MUFU.TANH R29, R29 ;  /* 0x0000001d001d7308 */ /* 0x000e700000002400 */
[----:B------:R2:W1:Y:S08]  /*d370*/  MUFU.TANH R25, R13 ;  /* 0x0000000d00197308 */ /* 0x0004700000002400 */
[----:B------:R-:W1:Y:S08]  /*d380*/  MUFU.TANH R12, R12 ;  /* 0x0000000c000c7308 */ /* 0x000e700000002400 */
[----:B------:R2:W1:Y:S01]  /*d390*/  MUFU.TANH R47, R15 ;  /* 0x0000000f002f7308 */ /* 0x0004620000002400 */
[----:B------:R-:W-:Y:S06]  /*d3a0*/  BAR.SYNC.DEFER_BLOCKING 0x0 ;  /* 0x0000000000007b1d */ /* 0x000fec0000010000 */
[----:B---34-:R-:W-:Y:S05]  /*d3b0*/  @!P0 BRA `(.L_x_5041) ;  /* 0x0000000800108947 */ /* 0x018fea0003800000 */
[----:B------:R-:W-:-:S04]  /*d3c0*/  UISETP.NE.U32.AND UP0, UPT, UR12, URZ, UPT ;  /* 0x000000ff0c00728c */ /* 0x000fc8000bf05070 */
[----:B------:R-:W-:-:S09]  /*d3d0*/  UISETP.NE.AND.EX UP0, UPT, UR13, URZ, UPT, UP0 ;  /* 0x000000ff0d00728c */ /* 0x000fd2000bf05300 */
[----:B------:R-:W-:Y:S05]  /*d3e0*/  BRA.U UP0, `(.L_x_5042) ;  /* 0x0000000100247547 */ /* 0x000fea000b800000 */
[----:B------:R-:W3:Y:S01]  /*d3f0*/  LDCU UR10, c[0x0][0x3b8] ;  /* 0x00007700ff0a77ac */ /* 0x000ee20008000800 */
[----:B------:R-:W-:Y:S02]  /*d400*/  UMOV UR8, URZ ;  /* 0x000000ff00087c82 */ /* 0x000fe40008000000 */
[----:B--2---:R-:W-:Y:S01]  /*d410*/  IADD3 R13, P0, PT, RZ, -UR8, RZ ;  /* 0x80000008ff0d7c10 */ /* 0x004fe2000ff1e0ff */
[----:B---3--:R-:W-:-:S06]  /*d420*/  USHF.L.U32 UR4, UR10, 0x7, URZ ;  /* 0x000000070a047899 */ /* 0x008fcc00080006ff */
[----:B------:R-:W-:-:S05]  /*d430*/  IMAD.X R14, RZ, RZ, ~UR4, P0 ;  /* 0x80000004ff0e7e24 */ /* 0x000fca00080e06ff */
[----:B------:R-:W-:-:S04]  /*d440*/  SHF.R.S64 R13, R13, 0x1f, R14 ;  /* 0x0000001f0d0d7819 */ /* 0x000fc8000000100e */
[----:B------:R-:W-:-:S04]  /*d450*/  IADD3 R162, P0, PT, R13, R162, RZ ;  /* 0x000000a20da27210 */ /* 0x000fc80007f1e0ff */
[----:B------:R-:W-:Y:S01]  /*d460*/  LEA.HI.X.SX32 R163, R14, R163, 0x1, P0 ;  /* 0x000000a30ea37211 */ /* 0x000fe200000f0eff */
[----:B------:R-:W-:Y:S08]  /*d470*/  BRA `(.L_x_5043) ;  /* 0x0000000000f07947 */ /* 0x000ff00003800000 */
.L_x_5042:
[----:B------:R-:W3:Y:S01]  /*d480*/  LDC R14, c[0x0][0x4f0] ;  /* 0x00013c00ff0e7b82 */ /* 0x000ee20000000800 */
[----:B------:R-:W-:Y:S01]  /*d490*/  IADD3 R21, PT, PT, R64, -0x100, RZ ;  /* 0xffffff0040157810 */ /* 0x000fe20007ffe0ff */
[----:B------:R-:W4:Y:S01]  /*d4a0*/  LDCU.64 UR10, c[0x0][0x3b8] ;  /* 0x00007700ff0a77ac */ /* 0x000f220008000a00 */
[----:B------:R-:W-:Y:S02]  /*d4b0*/  IABS R17, R67 ;  /* 0x0000004300117213 */ /* 0x000fe40000000000 */
[----:B--2---:R-:W-:Y:S01]  /*d4c0*/  IABS R15, R21 ;  /* 0x00000015000f7213 */ /* 0x004fe20000000000 */
[----:B------:R-:W2:Y:S01]  /*d4d0*/  LDCU.64 UR8, c[0x0][0x3a0] ;  /* 0x00007400ff0877ac */ /* 0x000ea20008000a00 */
[-C--:B---3--:R-:W-:Y:S02]  /*d4e0*/  IABS R13, R14.reuse ;  /* 0x0000000e000d7213 */ /* 0x088fe40000000000 */
[-C--:B------:R-:W-:Y:S02]  /*d4f0*/  LOP3.LUT R21, R21, R14.reuse, RZ, 0x3c, !PT ;  /* 0x0000000e15157212 */ /* 0x080fe400078e3cff */
[----:B------:R-:W3:Y:S01]  /*d500*/  I2F.RP R19, R13 ;  /* 0x0000000d00137306 */ /* 0x000ee20000209400 */
[----:B------:R-:W-:-:S02]  /*d510*/  LOP3.LUT R67, R67, R14, RZ, 0x3c, !PT ;  /* 0x0000000e43437212 */ /* 0x000fc400078e3cff */
[----:B------:R-:W-:Y:S02]  /*d520*/  ISETP.GE.AND P4, PT, R21, RZ, PT ;  /* 0x000000ff1500720c */ /* 0x000fe40003f86270 */
        /* <DEDUP_REMOVED lines=37> */
[----:B----4-:R-:W-:-:S04]  /*d780*/  IMAD R13, R13, UR10, RZ ;  /* 0x0000000a0d0d7c24 */ /* 0x010fc8000f8e02ff */
[----:B------:R-:W-:Y:S01]  /*d790*/  IMAD R13, R14, UR11, R13 ;  /* 0x0000000b0e0d7c24 */ /* 0x000fe2000f8e020d */
        /* <DEDUP_REMOVED lines=10> */
.L_x_5043:
[----:B------:R-:W2:Y:S01]  /*d840*/  LDCU UR4, c[0x0][0x3bc] ;  /* 0x00007780ff0477ac */ /* 0x000ea20008000800 */
[----:B------:R-:W-:Y:S01]  /*d850*/  IADD3 R14, P1, PT, R7, R162, RZ ;  /* 0x000000a2070e7210 */ /* 0x000fe20007f3e0ff */
[----:B------:R-:W3:Y:S04]  /*d860*/  LDCU UR8, c[0x0][0x440] ;  /* 0x00008800ff0877ac */ /* 0x000ee80008000800 */
[----:B------:R-:W-:Y:S01]  /*d870*/  IMAD.X R15, R2, 0x1, R163, P1 ;  /* 0x00000001020f7824 */ /* 0x000fe200008e06a3 */
[----:B------:R-:W-:-:S06]  /*d880*/  USHF.L.U32 UR9, UR10, 0x5, URZ ;  /* 0x000000050a097899 */ /* 0x000fcc00080006ff */
[----:B------:R-:W-:Y:S01]  /*d890*/  IADD3 R32, P1, PT, R14, UR9, RZ ;  /* 0x000000090e207c10 */ /* 0x000fe2000ff3e0ff */
[----:B--2---:R-:W-:Y:S01]  /*d8a0*/  USHF.L.U64.HI UR4, UR10, 0x5, UR4 ;  /* 0x000000050a047899 */ /* 0x004fe20008010204 */
[----:B---3--:R-:W-:-:S05]  /*d8b0*/  ISETP.GE.AND P0, PT, R10, UR8, PT ;  /* 0x000000080a007c0c */ /* 0x008fca000bf06270 */
        /* <DEDUP_REMOVED lines=52> */
.L_x_5041:
[----:B------:R-:W-:Y:S01]  /*dc00*/  VIADD R7, R43, 0x1 ;  /* 0x000000012b077836 */ /* 0x000fe20000000000 */
[----:B------:R-:W-:Y:S01]  /*dc10*/  LOP3.LUT R65, R65, 0xfffffffe, RZ, 0xc0, !PT ;  /* 0xfffffffe41417812 */ /* 0x000fe200078ec0ff */
[C---:B--2---:R-:W-:Y:S01]  /*dc20*/  VIADD R13, R43.reuse, 0x8 ;  /* 0x000000082b0d7836 */ /* 0x044fe20000000000 */
[----:B------:R-:W2:Y:S01]  /*dc30*/  LDCU UR4, c[0x0][0x45c] ;  /* 0x00008b80ff0477ac */ /* 0x000ea20008000800 */
[----:B---3--:R-:W-:Y:S01]  /*dc40*/  VIADD R15, R43, 0x11 ;  /* 0x000000112b0f7836 */ /* 0x008fe20000000000 */
[----:B------:R-:W-:Y:S01]  /*dc50*/  ISETP.GE.AND P1, PT, R7, R52, PT ;  /* 0x000000340700720c */ /* 0x000fe20003f26270 */
[----:B------:R-:W-:Y:S01]  /*dc60*/  VIADD R17, R43, 0x20 ;  /* 0x000000202b117836 */ /* 0x000fe20000000000 */
        /* <DEDUP_REMOVED lines=20> */
[----:B------:R-:W-:Y:S01]  /*ddb0*/  ISETP.GE.AND P2, PT, R15, R52, PT ;  /* 0x000000340f00720c */ /* 0x000fe20003f46270 */
[----:B------:R-:W-:Y:S01]  /*ddc0*/  VIADD R51, R43, 0x71 ;  /* 0x000000712b337836 */ /* 0x000fe20000000000 */
[----:B------:R-:W-:Y:S01]  /*ddd0*/  ISETP.GE.AND P0, PT, R15, R54, PT ;  /* 0x000000360f00720c */ /* 0x000fe20003f06270 */
[----:B------:R-:W-:Y:S01]  /*dde0*/  VIADD R15, R43, 0x19 ;  /* 0x000000192b0f7836 */ /* 0x000fe20000000000 */
[----:B------:R-:W-:Y:S01]  /*ddf0*/  FSEL R85, R85, -INF , !P3 ;  /* 0xff80000055557808 */ /* 0x000fe20005800000 */
[----:B------:R-:W-:Y:S01]  /*de00*/  IMAD.IADD R152, R5, 0x1, R66 ;  /* 0x0000000105987824 */ /* 0x000fe200078e0242 */
[----:B------:R-:W-:Y:S01]  /*de10*/  FSEL R41, R86, -INF , !P5 ;  /* 0xff80000056297808 */ /* 0x000fe20006800000 */
[----:B------:R-:W-:Y:S01]  /*de20*/  IMAD.MOV.U32 R174, RZ, RZ, -0x1 ;  /* 0xffffffffffae7424 */ /* 0x000fe200078e00ff */
[----:B------:R-:W-:-:S02]  /*de30*/  ISETP.GE.AND P3, PT, R13, R52, PT ;  /* 0x000000340d00720c */ /* 0x000fc40003f66270 */
[----:B------:R-:W-:Y:S02]  /*de40*/  ISETP.GE.AND P5, PT, R13, R54, PT ;  /* 0x000000360d00720c */ /* 0x000fe40003fa6270 */
[----:B------:R-:W-:Y:S02]  /*de50*/  FSEL R13, R87, -INF , !P6 ;  /* 0xff800000570d7808 */ /* 0x000fe40007000000 */
[----:B------:R-:W-:Y:S02]  /*de60*/  ISETP.GE.AND P6, PT, R15, R52, PT ;  /* 0x000000340f00720c */ /* 0x000fe40003fc6270 */
[----:B------:R-:W-:Y:S02]  /*de70*/  FSEL R19, R91, -INF , !P3 ;  /* 0xff8000005b137808 */ /* 0x000fe40005800000 */
[----:B------:R-:W-:Y:S02]  /*de80*/  FSEL R89, R89, -INF , !P1 ;  /* 0xff80000059597808 */ /* 0x000fe40004800000 */
[----:B------:R-:W-:-:S02]  /*de90*/  ISETP.GE.AND P1, PT, R17, R54, PT ;  /* 0x000000361100720c */ /* 0x000fc40003f26270 */
[----:B------:R-:W-:Y:S02]  /*dea0*/  FSEL R33, R84, -INF , !P4 ;  /* 0xff80000054217808 */ /* 0x000fe40006000000 */
[----:B------:R-:W-:Y:S01]  /*deb0*/  ISETP.GE.AND P4, PT, R15, R54, PT ;  /* 0x000000360f00720c */ /* 0x000fe20003f86270 */
[----:B------:R-:W-:Y:S01]  /*dec0*/  VIADD R15, R43, 0x21 ;  /* 0x000000212b0f7836 */ /* 0x000fe20000000000 */
[----:B------:R-:W-:Y:S02]  /*ded0*/  FSEL R21, R88, -INF , !P2 ;  /* 0xff80000058157808 */ /* 0x000fe40005000000 */
[----:B------:R-:W-:Y:S02]  /*dee0*/  @P6 LOP3.LUT R65, R65, 0x1, RZ, 0xfc, !PT ;  /* 0x0000000141416812 */ /* 0x000fe400078efcff */
[----:B------:R-:W-:Y:S02]  /*def0*/  ISETP.GE.AND P6, PT, R17, R52, PT ;  /* 0x000000341100720c */ /* 0x000fe40003fc6270 */
[----:B------:R-:W-:-:S02]  /*df00*/  LOP3.LUT P3, RZ, R65, 0x1, RZ, 0xc0, !PT ;  /* 0x0000000141ff7812 */ /* 0x000fc4000786c0ff */
[----:B------:R-:W-:Y:S02]  /*df10*/  FSEL R31, R90, -INF , !P0 ;  /* 0xff8000005a1f7808 */ /* 0x000fe40004000000 */
[----:B------:R-:W-:Y:S02]  /*df20*/  FSEL R17, R92, -INF , !P3 ;  /* 0xff8000005c117808 */ /* 0x000fe40005800000 */
[-C--:B------:R-:W-:Y:S02]  /*df30*/  ISETP.GE.AND P3, PT, R45, R52.reuse, PT ;  /* 0x000000342d00720c */ /* 0x080fe40003f66270 */
[C---:B------:R-:W-:Y:S02]  /*df40*/  ISETP.GE.AND P2, PT, R15.reuse, R52, PT ;  /* 0x000000340f00720c */ /* 0x040fe40003f46270 */
[----:B------:R-:W-:Y:S02]  /*df50*/  ISETP.GE.AND P0, PT, R15, R54, PT ;  /* 0x000000360f00720c */ /* 0x000fe40003f06270 */
[----:B------:R-:W-:-:S02]  /*df60*/  FSEL R15, R94, -INF , !P4 ;  /* 0xff8000005e0f7808 */ /* 0x000fc40006000000 */
[----:B------:R-:W-:Y:S01]  /*df70*/  ISETP.GE.AND P4, PT, R45, R54, PT ;  /* 0x000000362d00720c */ /* 0x000fe20003f86270 */
[----:B------:R-:W-:Y:S01]  /*df80*/  VIADD R45, R43, 0x30 ;  /* 0x000000302b2d7836 */ /* 0x000fe20000000000 */
[----:B------:R-:W-:Y:S02]  /*df90*/  LOP3.LUT R65, R65, 0xfffffffe, RZ, 0xc0, !PT ;  /* 0xfffffffe41417812 */ /* 0x000fe400078ec0ff */
[----:B------:R-:W-:Y:S02]  /*dfa0*/  FSEL R195, R97, -INF , !P1 ;  /* 0xff80000061c37808 */ /* 0x000fe40004800000 */
[----:B------:R-:W-:Y:S02]  /*dfb0*/  @P3 LOP3.LUT R65, R65, 0x1, RZ, 0xfc, !PT ;  /* 0x0000000141413812 */ /* 0x000fe400078efcff */
[----:B------:R-:W-:Y:S02]  /*dfc0*/  FSEL R189, R96, -INF , !P2 ;  /* 0xff80000060bd7808 */ /* 0x000fe40005000000 */
[----:B------:R-:W-:-:S02]  /*dfd0*/  FSEL R23, R93, -INF , !P5 ;  /* 0xff8000005d177808 */ /* 0x000fc40006800000 */
[C---:B------:R-:W-:Y:S02]  /*dfe0*/  ISETP.GE.AND P2, PT, R45.reuse, R52, PT ;  /* 0x000000342d00720c */ /* 0x040fe40003f46270 */
[----:B------:R-:W-:Y:S01]  /*dff0*/  ISETP.GE.AND P1, PT, R45, R54, PT ;  /* 0x000000362d00720c */ /* 0x000fe20003f26270 */
[----:B------:R-:W-:Y:S01]  /*e000*/  VIADD R45, R43, 0x38 ;  /* 0x000000382b2d7836 */ /* 0x000fe20000000000 */
[----:B------:R-:W-:Y:S02]  /*e010*/  FSEL R59, R95, -INF , !P6 ;  /* 0xff8000005f3b7808 */ /* 0x000fe40007000000 */
[C---:B------:R-:W-:Y:S02]  /*e020*/  ISETP.GE.AND P5, PT, R27.reuse, R52, PT ;  /* 0x000000341b00720c */ /* 0x040fe40003fa6270 */
[----:B------:R-:W-:Y:S02]  /*e030*/  ISETP.GE.AND P3, PT, R27, R54, PT ;  /* 0x000000361b00720c */ /* 0x000fe40003f66270 */
[----:B------:R-:W-:-:S02]  /*e040*/  LOP3.LUT P6, RZ, R65, 0x1, RZ, 0xc0, !PT ;  /* 0x0000000141ff7812 */ /* 0x000fc400078cc0ff */
[----:B------:R-:W-:Y:S02]  /*e050*/  FSEL R61, R100, -INF , !P5 ;  /* 0xff800000643d7808 */ /* 0x000fe40006800000 */
[----:B------:R-:W-:Y:S02]  /*e060*/  FSEL R191, R102, -INF , !P3 ;  /* 0xff80000066bf7808 */ /* 0x000fe40005800000 */
[----:B------:R-:W-:Y:S02]  /*e070*/  FSEL R187, R99, -INF , !P6 ;  /* 0xff80000063bb7808 */ /* 0x000fe40007000000 */
[C---:B------:R-:W-:Y:S02]  /*e080*/  ISETP.GE.AND P5, PT, R45.reuse, R52, PT ;  /* 0x000000342d00720c */ /* 0x040fe40003fa6270 */
[----:B------:R-:W-:Y:S01]  /*e090*/  ISETP.GE.AND P3, PT, R45, R54, PT ;  /* 0x000000362d00720c */ /* 0x000fe20003f66270 */
[----:B------:R-:W-:Y:S01]  /*e0a0*/  VIADD R45, R43, 0x40 ;  /* 0x000000402b2d7836 */ /* 0x000fe20000000000 */
[----:B------:R-:W-:-:S02]  /*e0b0*/  ISETP.GE.AND P6, PT, R49, R52, PT ;  /* 0x000000343100720c */ /* 0x000fc40003fc6270 */
[----:B------:R-:W-:Y:S02]  /*e0c0*/  FSEL R27, R98, -INF , !P0 ;  /* 0xff800000621b7808 */ /* 0x000fe40004000000 */
[----:B------:R-:W-:Y:S01]  /*e0d0*/  ISETP.GE.AND P0, PT, R49, R54, PT ;  /* 0x000000363100720c */ /* 0x000fe20003f06270 */
[----:B------:R-:W-:Y:S01]  /*e0e0*/  VIADD R49, R43, 0x39 ;  /* 0x000000392b317836 */ /* 0x000fe20000000000 */
[----:B------:R-:W-:Y:S02]  /*e0f0*/  FSEL R113, R104, -INF , !P6 ;  /* 0xff80000068717808 */ /* 0x000fe40007000000 */
[----:B------:R-:W-:Y:S02]  /*e100*/  ISETP.GE.AND P6, PT, R45, R52, PT ;  /* 0x000000342d00720c */ /* 0x000fe40003fc6270 */
[----:B------:R-:W-:Y:S02]  /*e110*/  FSEL R193, R101, -INF , !P4 ;  /* 0xff80000065c17808 */ /* 0x000fe40006000000 */
[----:B------:R-:W-:-:S02]  /*e120*/  FSEL R181, R103, -INF , !P2 ;  /* 0xff80000067b57808 */ /* 0x000fc40005000000 */
[C---:B------:R-:W-:Y:S02]  /*e130*/  ISETP.GE.AND P4, PT, R49.reuse, R52, PT ;  /* 0x000000343100720c */ /* 0x040fe40003f86270 */
[-C--:B------:R-:W-:Y:S01]  /*e140*/  ISETP.GE.AND P2, PT, R49, R54.reuse, PT ;  /* 0x000000363100720c */ /* 0x080fe20003f46270 */
[----:B------:R-:W-:Y:S01]  /*e150*/  VIADD R49, R43, 0x41 ;  /* 0x000000412b317836 */ /* 0x000fe20000000000 */
[----:B------:R-:W-:Y:S02]  /*e160*/  FSEL R185, R106, -INF , !P0 ;  /* 0xff8000006ab97808 */ /* 0x000fe40004000000 */
[----:B------:R-:W-:Y:S02]  /*e170*/  LOP3.LUT R65, R65, 0xfffffffe, RZ, 0xc0, !PT ;  /* 0xfffffffe41417812 */ /* 0x000fe400078ec0ff */
[----:B------:R-:W-:Y:S02]  /*e180*/  ISETP.GE.AND P0, PT, R49, R54, PT ;  /* 0x000000363100720c */ /* 0x000fe40003f06270 */
[----:B------:R-:W-:-:S02]  /*e190*/  @P6 LOP3.LUT R65, R65, 0x1, RZ, 0xfc, !PT ;  /* 0x0000000141416812 */ /* 0x000fc400078efcff */
[----:B------:R-:W-:Y:S02]  /*e1a0*/  FSEL R123, R123, -INF , !P0 ;  /* 0xff8000007b7b7808 */ /* 0x000fe40004000000 */
[----:B------:R-:W-:Y:S02]  /*e1b0*/  ISETP.GE.AND P0, PT, R43, R54, PT ;  /* 0x000000362b00720c */ /* 0x000fe40003f06270 */
[----:B------:R-:W-:Y:S02]  /*e1c0*/  FSEL R105, R105, -INF , !P1 ;  /* 0xff80000069697808 */ /* 0x000fe40004800000 */
[----:B------:R-:W-:Y:S01]  /*e1d0*/  ISETP.GE.AND P6, PT, R49, R52, PT ;  /* 0x000000343100720c */ /* 0x000fe20003fc6270 */
[----:B------:R-:W-:Y:S01]  /*e1e0*/  VIADD R49, R43, 0x49 ;  /* 0x000000492b317836 */ /* 0x000fe20000000000 */
[----:B------:R-:W-:Y:S02]  /*e1f0*/  FSEL R115, R115, -INF , !P4 ;  /* 0xff80000073737808 */ /* 0x000fe40006000000 */
[----:B------:R-:W-:Y:S01]  /*e200*/  ISETP.GE.AND P1, PT, R45, R54, PT ;  /* 0x000000362d00720c */ /* 0x000fe20003f26270 */
[----:B------:R-:W-:Y:S01]  /*e210*/  VIADD R45, R43, 0x48 ;  /* 0x000000482b2d7836 */ /* 0x000fe20000000000 */
[----:B------:R-:W-:-:S02]  /*e220*/  LOP3.LUT P4, RZ, R65, 0x1, RZ, 0xc0, !PT ;  /* 0x0000000141ff7812 */ /* 0x000fc4000788c0ff */
[----:B------:R-:W-:Y:S02]  /*e230*/  FSEL R69, R69, -INF , !P0 ;  /* 0xff80000045457808 */ /* 0x000fe40004000000 */
[----:B------:R-:W-:Y:S02]  /*e240*/  FSEL R103, R108, -INF , !P2 ;  /* 0xff8000006c677808 */ /* 0x000fe40005000000 */
[----:B------:R-:W-:Y:S02]  /*e250*/  FSEL R173, R173, -INF , !P4 ;  /* 0xff800000adad7808 */ /* 0x000fe40006000000 */
[----:B------:R-:W-:Y:S02]  /*e260*/  FSEL R179, R179, -INF , !P5 ;  /* 0xff800000b3b37808 */ /* 0x000fe40006800000 */
[C---:B------:R-:W-:Y:S02]  /*e270*/  ISETP.GE.AND P4, PT, R49.reuse, R52, PT ;  /* 0x000000343100720c */ /* 0x040fe40003f86270 */
[----:B------:R-:W-:Y:S01]  /*e280*/  ISETP.GE.AND P2, PT, R49, R54, PT ;  /* 0x000000363100720c */ /* 0x000fe20003f46270 */
[----:B------:R-:W-:Y:S01]  /*e290*/  VIADD R49, R43, 0x51 ;  /* 0x000000512b317836 */ /* 0x000fe20000000000 */
[----:B------:R-:W-:-:S02]  /*e2a0*/  FSEL R183, R107, -INF , !P3 ;  /* 0xff8000006bb77808 */ /* 0x000fc40005800000 */
[----:B------:R-:W-:Y:S02]  /*e2b0*/  ISETP.GE.AND P5, PT, R45, R52, PT ;  /* 0x000000342d00720c */ /* 0x000fe40003fa6270 */
[----:B------:R-:W-:Y:S02]  /*e2c0*/  FMNMX3.FTZ R2, R69, R37, R85, !PT ;  /* 0x0000002545027276 */ /* 0x000fe40007810055 */
[----:B------:R-:W-:Y:S01]  /*e2d0*/  ISETP.GE.AND P3, PT, R45, R54, PT ;  /* 0x000000362d00720c */ /* 0x000fe20003f66270 */
[----:B------:R-:W-:Y:S01]  /*e2e0*/  VIADD R45, R43, 0x50 ;  /* 0x000000502b2d7836 */ /* 0x000fe20000000000 */
[----:B------:R-:W-:Y:S02]  /*e2f0*/  FSEL R147, R147, -INF , !P5 ;  /* 0xff80000093937808 */ /* 0x000fe40006800000 */
[----:B------:R-:W-:Y:S02]  /*e300*/  FMNMX3.FTZ R2, R2, R41, R89, !PT ;  /* 0x0000002902027276 */ /* 0x000fe40007810059 */
[----:B------:R-:W-:-:S02]  /*e310*/  FSEL R125, R125, -INF , !P3 ;  /* 0xff8000007d7d7808 */ /* 0x000fc40005800000 */
[----:B------:R-:W-:Y:S02]  /*e320*/  ISETP.GE.AND P5, PT, R49, R52, PT ;  /* 0x000000343100720c */ /* 0x000fe40003fa6270 */
[----:B------:R-:W-:Y:S02]  /*e330*/  FSEL R177, R177, -INF , !P1 ;  /* 0xff800000b1b17808 */ /* 0x000fe40004800000 */
[----:B------:R-:W-:Y:S02]  /*e340*/  FSEL R135, R135, -INF , !P6 ;  /* 0xff80000087877808 */ /* 0x000fe40007000000 */
[----:B------:R-:W-:Y:S01]  /*e350*/  ISETP.GE.AND P3, PT, R49, R54, PT ;  /* 0x000000363100720c */ /* 0x000fe20003f66270 */
[----:B------:R-:W-:Y:S01]  /*e360*/  VIADD R49, R43, 0x59 ;  /* 0x000000592b317836 */ /* 0x000fe20000000000 */
[C---:B------:R-:W-:Y:S02]  /*e370*/  ISETP.GE.AND P6, PT, R45.reuse, R52, PT ;  /* 0x000000342d00720c */ /* 0x040fe40003fc6270 */
[----:B------:R-:W-:Y:S01]  /*e380*/  ISETP.GE.AND P1, PT, R45, R54, PT ;  /* 0x000000362d00720c */ /* 0x000fe20003f26270 */
[----:B------:R-:W-:Y:S01]  /*e390*/  VIADD R45, R43, 0x58 ;  /* 0x000000582b2d7836 */ /* 0x000fe20000000000 */
[----:B------:R-:W-:-:S02]  /*e3a0*/  FMNMX3.FTZ R2, R2, R31, R23, !PT ;  /* 0x0000001f02027276 */ /* 0x000fc40007810017 */
[----:B------:R-:W-:Y:S02]  /*e3b0*/  FSEL R145, R145, -INF , !P1 ;  /* 0xff80000091917808 */ /* 0x000fe40004800000 */
[----:B------:R-:W-:Y:S02]  /*e3c0*/  FSEL R175, R175, -INF , !P2 ;  /* 0xff800000afaf7808 */ /* 0x000fe40005000000 */
[----:B------:R-:W-:Y:S02]  /*e3d0*/  ISETP.GE.AND P1, PT, R49, R54, PT ;  /* 0x000000363100720c */ /* 0x000fe40003f26270 */
[----:B------:R-:W-:Y:S02]  /*e3e0*/  FMNMX3.FTZ R2, R2, R15, R195, !PT ;  /* 0x0000000f02027276 */ /* 0x000fe400078100c3 */
[C---:B------:R-:W-:Y:S02]  /*e3f0*/  ISETP.GE.AND P2, PT, R45.reuse, R52, PT ;  /* 0x000000342d00720c */ /* 0x040fe40003f46270 */
[----:B------:R-:W-:Y:S01]  /*e400*/  ISETP.GE.AND P0, PT, R45, R54, PT ;  /* 0x000000362d00720c */ /* 0x000fe20003f06270 */
[----:B------:R-:W-:Y:S01]  /*e410*/  VIADD R45, R43, 0x60 ;  /* 0x000000602b2d7836 */ /* 0x000fe20000000000 */
[----:B------:R-:W-:-:S02]  /*e420*/  LOP3.LUT R65, R65, 0xfffffffe, RZ, 0xc0, !PT ;  /* 0xfffffffe41417812 */ /* 0x000fc400078ec0ff */
[----:B-1----:R-:W-:Y:S02]  /*e430*/  FSEL R137, R137, -INF , !P1 ;  /* 0xff80000089897808 */ /* 0x002fe40004800000 */
[----:B------:R-:W-:Y:S02]  /*e440*/  FMNMX3.FTZ R2, R2, R27, R193, !PT ;  /* 0x0000001b02027276 */ /* 0x000fe400078100c1 */
[----:B------:R-:W-:Y:S02]  /*e450*/  ISETP.GE.AND P1, PT, R43, R52, PT ;  /* 0x000000342b00720c */ /* 0x000fe40003f26270 */
[----:B------:R-:W-:Y:S02]  /*e460*/  FSEL R141, R141, -INF , !P4 ;  /* 0xff8000008d8d7808 */ /* 0x000fe40006000000 */
[----:B------:R-:W-:Y:S02]  /*e470*/  @P5 LOP3.LUT R65, R65, 0x1, RZ, 0xfc, !PT ;  /* 0x0000000141415812 */ /* 0x000fe400078efcff */
[----:B------:R-:W-:-:S02]  /*e480*/  FSEL R139, R139, -INF , !P0 ;  /* 0xff8000008b8b7808 */ /* 0x000fc40004000000 */
[-C--:B------:R-:W-:Y:S01]  /*e490*/  ISETP.GE.AND P5, PT, R49, R52.reuse, PT ;  /* 0x000000343100720c */ /* 0x080fe20003fa6270 */
[----:B------:R-:W-:Y:S01]  /*e4a0*/  VIADD R49, R43, 0x78 ;  /* 0x000000782b317836 */ /* 0x000fe20000000000 */
[C---:B------:R-:W-:Y:S02]  /*e4b0*/  ISETP.GE.AND P4, PT, R45.reuse, R52, PT ;  /* 0x000000342d00720c */ /* 0x040fe40003f86270 */
[----:B------:R-:W-:Y:S01]  /*e4c0*/  ISETP.GE.AND P0, PT, R45, R54, PT ;  /* 0x000000362d00720c */ /* 0x000fe20003f06270 */
[----:B------:R-:W-:Y:S01]  /*e4d0*/  VIADD R45, R43, 0x79 ;  /* 0x000000792b2d7836 */ /* 0x000fe20000000000 */
[----:B------:R-:W-:Y:S02]  /*e4e0*/  FMNMX3.FTZ R2, R2, R191, R105, !PT ;  /* 0x000000bf02027276 */ /* 0x000fe40007810069 */
[----:B------:R-:W-:Y:S02]  /*e4f0*/  FSEL R43, R0, -INF , !P1 ;  /* 0xff800000002b7808 */ /* 0x000fe40004800000 */
[----:B------:R-:W-:-:S02]  /*e500*/  FMNMX3.FTZ R0, R2, R185, R183, !PT ;  /* 0x000000b902007276 */ /* 0x000fc400078100b7 */
[----:B------:R-:W-:Y:S02]  /*e510*/  FMNMX3.FTZ R2, R43, R7, R71, !PT ;  /* 0x000000072b027276 */ /* 0x000fe40007810047 */
[----:B------:R-:W-:Y:S02]  /*e520*/  FSEL R121, R121, -INF , !P0 ;  /* 0xff80000079797808 */ /* 0x000fe40004000000 */
[----:B------:R-:W-:Y:S02]  /*e530*/  FMNMX3.FTZ R2, R2, R33, R13, !PT ;  /* 0x0000002102027276 */ /* 0x000fe4000781000d */
[----:B------:R-:W-:Y:S02]  /*e540*/  ISETP.GE.AND P0, PT, R77, R54, PT ;  /* 0x000000364d00720c */ /* 0x000fe40003f06270 */
[----:B------:R-:W-:Y:S02]  /*e550*/  FMNMX3.FTZ R2, R2, R21, R19, !PT ;  /* 0x0000001502027276 */ /* 0x000fe40007810013 */
[----:B------:R-:W-:-:S02]  /*e560*/  FMNMX3.FTZ R0, R0, R103, R177, !PT ;  /* 0x0000006700007276 */ /* 0x000fc400078100b1 */
[----:B------:R-:W-:Y:S02]  /*e570*/  FMNMX3.FTZ R2, R2, R17, R59, !PT ;  /* 0x0000001102027276 */ /* 0x000fe4000781003b */
[----:B------:R-:W-:Y:S02]  /*e580*/  FSEL R119, R119, -INF , !P0 ;  /* 0xff80000077777808 */ /* 0x000fe40004000000 */
[----:B------:R-:W-:Y:S02]  /*e590*/  FMNMX3.FTZ R2, R2, R189, R187, !PT ;  /* 0x000000bd02027276 */ /* 0x000fe400078100bb */
[-C--:B------:R-:W-:Y:S02]  /*e5a0*/  ISETP.GE.AND P1, PT, R75, R54.reuse, PT ;  /* 0x000000364b00720c */ /* 0x080fe40003f26270 */
[----:B------:R-:W-:Y:S02]  /*e5b0*/  FMNMX3.FTZ R2, R2, R61, R181, !PT ;  /* 0x0000003d02027276 */ /* 0x000fe400078100b5 */
[----:B------:R-:W-:-:S02]  /*e5c0*/  ISETP.GE.AND P0, PT, R73, R54, PT ;  /* 0x000000364900720c */ /* 0x000fc40003f06270 */
[----:B------:R-:W-:Y:S02]  /*e5d0*/  FMNMX3.FTZ R2, R2, R113, R179, !PT ;  /* 0x0000007102027276 */ /* 0x000fe400078100b3 */
[----:B------:R-:W-:Y:S02]  /*e5e0*/  FMNMX3.FTZ R0, R0, R123, R125, !PT ;  /* 0x0000007b00007276 */ /* 0x000fe4000781007d */
[----:B------:R-:W-:Y:S02]  /*e5f0*/  FMNMX3.FTZ R2, R2, R115, R173, !PT ;  /* 0x0000007302027276 */ /* 0x000fe400078100ad */
[----:B------:R-:W-:Y:S02]  /*e600*/  FSEL R117, R117, -INF , !P1 ;  /* 0xff80000075757808 */ /* 0x000fe40004800000 */
[----:B------:R-:W-:Y:S02]  /*e610*/  FSEL R111, R111, -INF , !P0 ;  /* 0xff8000006f6f7808 */ /* 0x000fe40004000000 */
[----:B------:R-:W-:-:S02]  /*e620*/  ISETP.GE.AND P1, PT, R67, R54, PT ;  /* 0x000000364300720c */ /* 0x000fc40003f26270 */
[----:B------:R-:W-:Y:S02]  /*e630*/  ISETP.GE.AND P0, PT, R51, R54, PT ;  /* 0x000000363300720c */ /* 0x000fe40003f06270 */
[----:B------:R-:W-:Y:S02]  /*e640*/  FSEL R133, R133, -INF , !P6 ;  /* 0xff80000085857808 */ /* 0x000fe40007000000 */
[----:B------:R-:W-:Y:S02]  /*e650*/  FSEL R143, R143, -INF , !P3 ;  /* 0xff8000008f8f7808 */ /* 0x000fe40005800000 */
[----:B------:R-:W-:Y:S02]  /*e660*/  FMNMX3.FTZ R0, R0, R175, R145, !PT ;  /* 0x000000af00007276 */ /* 0x000fe40007810091 */
[----:B------:R-:W-:Y:S02]  /*e670*/  LOP3.LUT P6, RZ, R65, 0x1, RZ, 0xc0, !PT ;  /* 0x0000000141ff7812 */ /* 0x000fe400078cc0ff */
[----:B------:R-:W-:-:S02]  /*e680*/  FMNMX3.FTZ R2, R2, R135, R147, !PT ;  /* 0x0000008702027276 */ /* 0x000fc40007810093 */
        /* <DEDUP_REMOVED lines=8> */
[----:B------:R-:W-:Y:S02]  /*e710*/  FMNMX3.FTZ R0, R0, R137, R121, !PT ;  /* 0x0000008900007276 */ /* 0x000fe40007810079 */
[----:B------:R-:W-:Y:S02]  /*e720*/  FSEL R55, R12, -INF , !P1 ;  /* 0xff8000000c377808 */ /* 0x000fe40004800000 */
[----:B------:R-:W-:Y:S02]  /*e730*/  FSEL R47, R47, -INF , !P0 ;  /* 0xff8000002f2f7808 */ /* 0x000fe40004000000 */
[----:B------:R-:W-:-:S02]  /*e740*/  ISETP.GE.AND P1, PT, R77, R52, PT ;  /* 0x000000344d00720c */ /* 0x000fc40003f26270 */
[-C--:B------:R-:W-:Y:S02]  /*e750*/  ISETP.GE.AND P0, PT, R75, R52.reuse, PT ;  /* 0x000000344b00720c */ /* 0x080fe40003f06270 */
[----:B------:R-:W-:Y:S02]  /*e760*/  FSEL R127, R127, -INF , !P5 ;  /* 0xff8000007f7f7808 */ /* 0x000fe40006800000 */
[----:B------:R-:W-:Y:S02]  /*e770*/  FSEL R109, R109, -INF , !P4 ;  /* 0xff8000006d6d7808 */ /* 0x000fe40006000000 */
[----:B------:R-:W-:Y:S02]  /*e780*/  FMNMX3.FTZ R2, R2, R131, R129, !PT ;  /* 0x0000008302027276 */ /* 0x000fe40007810081 */
[----:B------:R-:W-:Y:S02]  /*e790*/  FMNMX3.FTZ R0, R0, R119, R117, !PT ;  /* 0x0000007700007276 */ /* 0x000fe40007810075 */
        /* <DEDUP_REMOVED lines=13> */
[----:B------:R-:W-:Y:S02]  /*e870*/  FSEL R35, R35, -INF , !P4 ;  /* 0xff80000023237808 */ /* 0x000fe40006000000 */
[----:B------:R-:W-:Y:S02]  /*e880*/  FSEL R29, R29, -INF , !P1 ;  /* 0xff8000001d1d7808 */ /* 0x000fe40004800000 */
[----:B------:R-:W-:Y:S02]  /*e890*/  FMNMX3.FTZ R2, R2, R67, R39, !PT ;  /* 0x0000004302027276 */ /* 0x000fe40007810027 */
[----:B------:R-:W-:Y:S02]  /*e8a0*/  FMNMX.FTZ R0, R47, R0, !PT ;  /* 0x000000002f007209 */ /* 0x000fe40007810000 */
[----:B------:R-:W-:Y:S02]  /*e8b0*/  FSEL R25, R25, -INF , !P0 ;  /* 0xff80000019197808 */ /* 0x000fe40004000000 */
[----:B------:R-:W-:Y:S01]  /*e8c0*/  FMNMX3.FTZ R2, R2, R35, R29, !PT ;  /* 0x0000002302027276 */ /* 0x000fe2000781001d */
[----:B------:R-:W1:Y:S01]  /*e8d0*/  SHFL.BFLY PT, R73, R0, 0x2, 0x1f ;  /* 0x0c401f0000497f89 */ /* 0x000e6200000e0000 */
[----:B------:R-:W-:-:S02]  /*e8e0*/  LEA R152, R152, UR5, 0x1 ;  /* 0x0000000598987c11 */ /* 0x000fc4000f8e08ff */
[----:B------:R-:W-:Y:S02]  /*e8f0*/  FMNMX.FTZ R6, R25, R2, !PT ;  /* 0x0000000219067209 */ /* 0x000fe40007810000 */
[----:B------:R-:W-:Y:S01]  /*e900*/  LOP3.LUT P6, RZ, R65, 0x2, RZ, 0xc0, !PT ;  /* 0x0000000241ff7812 */ /* 0x000fe200078cc0ff */
[----:B------:R-:W-:Y:S01]  /*e910*/  LDSM.16.MT88.4 R92, [R152+0x6000] ;  /* 0x00600000985c783b */ /* 0x000fe20000004200 */
[--C-:B------:R-:W-:Y:S02]  /*e920*/  IMAD.IADD R102, R4, 0x1, R152.reuse ;  /* 0x0000000104667824 */ /* 0x100fe400078e0298 */
[C---:B------:R-:W-:Y:S01]  /*e930*/  IMAD.IADD R148, R3.reuse, 0x1, R152 ;  /* 0x0000000103947824 */ /* 0x040fe200078e0298 */
[----:B------:R-:W3:Y:S01]  /*e940*/  SHFL.BFLY PT, R49, R6, 0x2, 0x1f ;  /* 0x0c401f0006317f89 */ /* 0x000ee200000e0000 */
[----:B------:R-:W-:-:S03]  /*e950*/  IMAD.IADD R100, R3, 0x1, R102 ;  /* 0x0000000103647824 */ /* 0x000fc600078e0266 */
[----:B------:R-:W-:Y:S01]  /*e960*/  LDSM.16.MT88.4 R76, [R102+0x6000] ;  /* 0x00600000664c783b */ /* 0x000fe20000004200 */
[----:B-1----:R-:W-:-:S05]  /*e970*/  FMNMX.FTZ R73, R0, R73, !PT ;  /* 0x0000004900497209 */ /* 0x002fca0007810000 */
[----:B------:R-:W1:Y:S01]  /*e980*/  SHFL.BFLY PT, R0, R73, 0x1, 0x1f ;  /* 0x0c201f0049007f89 */ /* 0x000e6200000e0000 */
[----:B---3--:R-:W-:-:S05]  /*e990*/  FMNMX.FTZ R49, R6, R49, !PT ;  /* 0x0000003106317209 */ /* 0x008fca0007810000 */
[----:B------:R-:W3:Y:S01]  /*e9a0*/  SHFL.BFLY PT, R2, R49, 0x1, 0x1f ;  /* 0x0c201f0031027f89 */ /* 0x000ee200000e0000 */
[----:B-1----:R-:W-:-:S04]  /*e9b0*/  FMNMX.FTZ R0, R73, R0, !PT ;  /* 0x0000000049007209 */ /* 0x002fc80007810000 */
[C---:B------:R-:W-:Y:S01]  /*e9c0*/  FSETP.NEU.FTZ.AND P0, PT, R0.reuse, -INF , PT ;  /* 0xff8000000000780b */ /* 0x040fe20003f1d000 */
[----:B--2---:R-:W-:Y:S01]  /*e9d0*/  FMUL.FTZ R42, R0, UR4 ;  /* 0x00000004002a7c20 */ /* 0x004fe20008410000 */
[----:B---3--:R-:W-:-:S04]  /*e9e0*/  FMNMX.FTZ R2, R49, R2, !PT ;  /* 0x0000000231027209 */ /* 0x008fc80007810000 */
        /* <DEDUP_REMOVED lines=8> */
[----:B------:R-:W1:Y:S01]  /*ea70*/  LDSM.16.MT88.4 R84, [R148+0x6000] ;  /* 0x006000009454783b */ /* 0x000e620000004200 */
[----:B------:R-:W-:Y:S01]  /*ea80*/  MUFU.EX2 R51, R51 ;  /* 0x0000003300337308 */ /* 0x000fe20000000800 */
[----:B------:R-:W-:Y:S01]  /*ea90*/  FFMA.FTZ R30, R15, UR4, -R42 ;  /* 0x000000040f1e7c23 */ /* 0x000fe2000801082a */
[--C-:B------:R-:W-:Y:S01]  /*eaa0*/  FFMA.FTZ R49, R43, UR4, -R26.reuse ;  /* 0x000000042b317c23 */ /* 0x100fe2000801081a */
[--C-:B------:R-:W-:Y:S01]  /*eab0*/  FFMA.FTZ R44, R7, UR4, -R26.reuse ;  /* 0x00000004072c7c23 */ /* 0x100fe2000801081a */
[--C-:B------:R-:W-:Y:S01]  /*eac0*/  FFMA.FTZ R43, R71, UR4, -R26.reuse ;  /* 0x00000004472b7c23 */ /* 0x100fe2000801081a */
[--C-:B------:R-:W-:Y:S01]  /*ead0*/  FFMA.FTZ R40, R33, UR4, -R26.reuse ;  /* 0x0000000421287c23 */ /* 0x100fe2000801081a */
[----:B------:R-:W2:Y:S01]  /*eae0*/  LDSM.16.MT88.4 R4, [R100+0x6000] ;  /* 0x006000006404783b */ /* 0x000ea20000004200 */
[----:B------:R-:W-:Y:S01]  /*eaf0*/  FFMA.FTZ R38, R13, UR4, -R26 ;  /* 0x000000040d267c23 */ /* 0x000fe2000801081a */
[----:B------:R-:W3:Y:S01]  /*eb00*/  MUFU.EX2 R46, R46 ;  /* 0x0000002e002e7308 */ /* 0x000ee20000000800 */
[--C-:B------:R-:W-:Y:S01]  /*eb10*/  FFMA.FTZ R34, R31, UR4, -R42.reuse ;  /* 0x000000041f227c23 */ /* 0x100fe2000801082a */
[----:B------:R-:W4:Y:S01]  /*eb20*/  LDSM.16.MT88.4 R12, [R152+0x6800] ;  /* 0x00680000980c783b */ /* 0x000f220000004200 */
[--C-:B------:R-:W-:Y:S01]  /*eb30*/  FFMA.FTZ R41, R89, UR4, -R42.reuse ;  /* 0x0000000459297c23 */ /* 0x100fe2000801082a */
[----:B------:R-:W-:Y:S01]  /*eb40*/  FFMA.FTZ R31, R23, UR4, -R42 ;  /* 0x00000004171f7c23 */ /* 0x000fe2000801082a */
[--C-:B------:R-:W-:Y:S01]  /*eb50*/  FFMA.FTZ R37, R21, UR4, -R26.reuse ;  /* 0x0000000415257c23 */ /* 0x100fe2000801081a */
[--C-:B------:R-:W-:Y:S01]  /*eb60*/  FFMA.FTZ R33, R19, UR4, -R26.reuse ;  /* 0x0000000413217c23 */ /* 0x100fe2000801081a */
[----:B------:R-:W-:Y:S01]  /*eb70*/  FFMA.FTZ R32, R17, UR4, -R26 ;  /* 0x0000000411207c23 */ /* 0x000fe2000801081a */
[----:B------:R-:W-:Y:S01]  /*eb80*/  MUFU.EX2 R45, R45 ;  /* 0x0000002d002d7308 */ /* 0x000fe20000000800 */
[----:B------:R-:W5:Y:S01]  /*eb90*/  LDSM.16.MT88.4 R20, [R148+0x6800] ;  /* 0x006800009414783b */ /* 0x000f620000004200 */
[--C-:B------:R-:W-:Y:S01]  /*eba0*/  FFMA.FTZ R28, R195, UR4, -R42.reuse ;  /* 0x00000004c31c7c23 */ /* 0x100fe2000801082a */
[--C-:B------:R-:W-:Y:S01]  /*ebb0*/  FFMA.FTZ R27, R27, UR4, -R42.reuse ;  /* 0x000000041b1b7c23 */ /* 0x100fe2000801082a */
[--C-:B------:R-:W-:Y:S01]  /*ebc0*/  FFMA.FTZ R24, R193, UR4, -R42.reuse ;  /* 0x00000004c1187c23 */ /* 0x100fe2000801082a */
[----:B------:R-:W5:Y:S01]  /*ebd0*/  LDSM.16.MT88.4 R16, [R102+0x6800] ;  /* 0x006800006610783b */ /* 0x000f620000004200 */
        /* <DEDUP_REMOVED lines=46> */
[----:B------:R-:W-:Y:S01]  /*eec0*/  FADD.FTZ R128, R51, R46 ;  /* 0x0000002e33807221 */ /* 0x000fe20000010000 */
        /* <DEDUP_REMOVED lines=9> */
[--C-:B------:R-:W-:Y:S01]  /*ef60*/  FFMA.FTZ R35, R35, UR4, -R26.reuse ;  /* 0x0000000423237c23 */ /* 0x100fe2000801081a */
[--C-:B------:R-:W-:Y:S01]  /*ef70*/  FFMA.FTZ R29, R29, UR4, -R26.reuse ;  /* 0x000000041d1d7c23 */ /* 0x100fe2000801081a */
[----:B------:R-:W-:Y:S01]  /*ef80*/  MUFU.EX2 R31, R31 ;  /* 0x0000001f001f7308 */ /* 0x000fe20000000800 */
[----:B------:R-:W-:Y:S01]  /*ef90*/  HMMA.16816.F32.BF16 R96, R68, R92, RZ ;  /* 0x0000005c4460723c */ /* 0x000fe200000418ff */
[----:B------:R-:W-:Y:S01]  /*efa0*/  FADD.FTZ R36, R36, R47 ;  /* 0x0000002f24247221 */ /* 0x000fe20000010000 */
[----:B------:R-:W-:-:S05]  /*efb0*/  FFMA.FTZ R26, R25, UR4, -R26 ;  /* 0x00000004191a7c23 */ /* 0x000fca000801081a */
[----:B------:R-:W-:Y:S01]  /*efc0*/  MUFU.EX2 R30, R30 ;  /* 0x0000001e001e7308 */ /* 0x000fe20000000800 */
[C---:B------:R-:W-:Y:S07]  /*efd0*/  HMMA.16816.F32.BF16 R92, R68.reuse, R94, RZ ;  /* 0x0000005e445c723c */ /* 0x040fee00000418ff */
[----:B------:R-:W-:Y:S01]  /*efe0*/  MUFU.EX2 R38, R38 ;  /* 0x0000002600267308 */ /* 0x000fe20000000800 */
[C---:B------:R-:W-:Y:S07]  /*eff0*/  HMMA.16816.F32.BF16 R88, R68.reuse, R84, RZ ;  /* 0x000000544458723c */ /* 0x040fee00000418ff */
[----:B------:R-:W1:Y:S01]  /*f000*/  MUFU.EX2 R37, R37 ;  /* 0x0000002500257308 */ /* 0x000e620000000800 */
[C---:B------:R-:W-:Y:S07]  /*f010*/  HMMA.16816.F32.BF16 R80, R68.reuse, R76, RZ ;  /* 0x0000004c4450723c */ /* 0x040fee00000418ff */
[----:B------:R-:W-:Y:S01]  /*f020*/  MUFU.EX2 R33, R33 ;  /* 0x0000002100217308 */ /* 0x000fe20000000800 */
[C---:B------:R-:W-:Y:S07]  /*f030*/  HMMA.16816.F32.BF16 R84, R68.reuse, R86, RZ ;  /* 0x000000564454723c */ /* 0x040fee00000418ff */
[----:B------:R-:W4:Y:S01]  /*f040*/  MUFU.EX2 R32, R32 ;  /* 0x0000002000207308 */ /* 0x000f220000000800 */
[C---:B------:R-:W-:Y:S07]  /*f050*/  HMMA.16816.F32.BF16 R76, R68.reuse, R78, RZ ;  /* 0x0000004e444c723c */ /* 0x040fee00000418ff */
[----:B------:R-:W-:Y:S01]  /*f060*/  MUFU.EX2 R28, R28 ;  /* 0x0000001c001c7308 */ /* 0x000fe20000000800 */
[----:B--2---:R-:W-:Y:S01]  /*f070*/  HMMA.16816.F32.BF16 R72, R68, R4, RZ ;  /* 0x000000044448723c */ /* 0x004fe200000418ff */
[----:B---3--:R-:W-:Y:S01]  /*f080*/  F2FP.BF16.F32.PACK_AB R5, R34, R41 ;  /* 0x000000292205723e */ /* 0x008fe200000010ff */
[----:B------:R-:W-:Y:S01]  /*f090*/  FADD.FTZ R41, R41, R36 ;  /* 0x0000002429297221 */ /* 0x000fe20000010000 */
[----:B-1----:R-:W-:-:S03]  /*f0a0*/  F2FP.BF16.F32.PACK_AB R4, R37, R38 ;  /* 0x000000262504723e */ /* 0x002fc600000010ff */
[----:B------:R-:W-:Y:S01]  /*f0b0*/  FADD.FTZ R34, R34, R41 ;  /* 0x0000002922227221 */ /* 0x000fe20000010000 */
[----:B------:R-:W1:Y:S01]  /*f0c0*/  MUFU.EX2 R27, R27 ;  /* 0x0000001b001b7308 */ /* 0x000e620000000800 */
[----:B------:R-:W-:Y:S01]  /*f0d0*/  HMMA.16816.F32.BF16 R68, R68, R6, RZ ;  /* 0x000000064444723c */ /* 0x000fe200000418ff */
[----:B------:R-:W-:Y:S02]  /*f0e0*/  F2FP.BF16.F32.PACK_AB R7, R30, R31 ;  /* 0x0000001f1e07723e */ /* 0x000fe400000010ff */
[----:B----4-:R-:W-:-:S04]  /*f0f0*/  F2FP.BF16.F32.PACK_AB R6, R32, R33 ;  /* 0x000000212006723e */ /* 0x010fc800000010ff */
[----:B------:R-:W-:Y:S03]  /*f100*/  MUFU.EX2 R24, R24 ;  /* 0x0000001800187308 */ /* 0x000fe60000000800 */
[C---:B------:R-:W-:Y:S05]  /*f110*/  HMMA.16816.F32.BF16 R96, R4.reuse, R12, R96 ;  /* 0x0000000c0460723c */ /* 0x040fea0000041860 */
[----:B------:R-:W2:Y:S03]  /*f120*/  MUFU.EX2 R3, R3 ;  /* 0x0000000300037308 */ /* 0x000ea60000000800 */
[C---:B------:R-:W-:Y:S01]  /*f130*/  HMMA.16816.F32.BF16 R92, R4.reuse, R14, R92 ;  /* 0x0000000e045c723c */ /* 0x040fe2000004185c */
[----:B------:R-:W3:Y:S04]  /*f140*/  LDSM.16.MT88.4 R12, [R100+0x6800] ;  /* 0x00680000640c783b */ /* 0x000ee80000004200 */
[----:B------:R-:W-:Y:S03]  /*f150*/  MUFU.EX2 R59, R59 ;  /* 0x0000003b003b7308 */ /* 0x000fe60000000800 */
[C---:B-----5:R-:W-:Y:S05]  /*f160*/  HMMA.16816.F32.BF16 R88, R4.reuse, R20, R88 ;  /* 0x000000140458723c */ /* 0x060fea0000041858 */
        /* <DEDUP_REMOVED lines=115> */
[----:B------:R-:W-:Y:S01]  /*f8a0*/  MUFU.EX2 R29, R29 ;  /* 0x0000001d001d7308 */ /* 0x000fe20000000800 */
[----:B------:R-:W-:Y:S02]  /*f8b0*/  F2FP.BF16.F32.PACK_AB R4, R122, R109 ;  /* 0x0000006d7a04723e */ /* 0x000fe400000010ff */
[----:B-1----:R-:W-:-:S05]  /*f8c0*/  F2FP.BF16.F32.PACK_AB R6, R124, R101 ;  /* 0x000000657c06723e */ /* 0x002fca00000010ff */
[----:B------:R-:W1:Y:S02]  /*f8d0*/  MUFU.EX2 R26, R26 ;  /* 0x0000001a001a7308 */ /* 0x000e640000000800 */
[C---:B-----5:R-:W-:Y:S08]  /*f8e0*/  HMMA.16816.F32.BF16 R96, R4.reuse, R16, R96 ;  /* 0x000000100460723c */ /* 0x060ff00000041860 */
[C---:B------:R-:W-:Y:S01]  /*f8f0*/  HMMA.16816.F32.BF16 R92, R4.reuse, R18, R92 ;  /* 0x00000012045c723c */ /* 0x040fe2000004185c */
[----:B------:R-:W5:Y:S07]  /*f900*/  LDSM.16.MT88.4 R16, [R100+0x9000] ;  /* 0x009000006410783b */ /* 0x000f6e0000004200 */
[----:B----4-:R-:W-:Y:S01]  /*f910*/  HMMA.16816.F32.BF16 R88, R4, R12, R88 ;  /* 0x0000000c0458723c */ /* 0x010fe20000041858 */
[----:B------:R-:W-:-:S04]  /*f920*/  FADD.FTZ R13, R43, R44 ;  /* 0x0000002c2b0d7221 */ /* 0x000fc80000010000 */
[----:B------:R-:W-:-:S03]  /*f930*/  FADD.FTZ R13, R40, R13 ;  /* 0x0000000d280d7221 */ /* 0x000fc60000010000 */
[----:B------:R-:W-:Y:S01]  /*f940*/  HMMA.16816.F32.BF16 R84, R4, R14, R84 ;  /* 0x0000000e0454723c */ /* 0x000fe20000041854 */
[----:B------:R-:W-:Y:S02]  /*f950*/  FADD.FTZ R38, R38, R13 ;  /* 0x0000000d26267221 */ /* 0x000fe40000010000 */
[----:B------:R-:W4:Y:S02]  /*f960*/  LDSM.16.MT88.4 R12, [R152+0x9800] ;  /* 0x00980000980c783b */ /* 0x000f240000004200 */
[----:B------:R-:W-:-:S03]  /*f970*/  FADD.FTZ R38, R37, R38 ;  /* 0x0000002625267221 */ /* 0x000fc60000010000 */
[----:B---3--:R-:W-:Y:S01]  /*f980*/  HMMA.16816.F32.BF16 R80, R4, R20, R80 ;  /* 0x000000140450723c */ /* 0x008fe20000041850 */
        /* <DEDUP_REMOVED lines=9> */
[----:B------:R-:W-:Y:S02]  /*fa20*/  FADD.FTZ R59, R48, R59 ;  /* 0x0000003b303b7221 */ /* 0x000fe40000010000 */
[----:B-----5:R-:W-:Y:S01]  /*fa30*/  HMMA.16816.F32.BF16 R72, R4, R16, R72 ;  /* 0x000000100448723c */ /* 0x020fe20000041848 */
[----:B------:R-:W-:Y:S01]  /*fa40*/  FADD.FTZ R16, R24, R27 ;  /* 0x0000001b18107221 */ /* 0x000fe20000010000 */
[----:B------:R-:W-:-:S03]  /*fa50*/  FADD.FTZ R50, R50, R59 ;  /* 0x0000003b32327221 */ /* 0x000fc60000010000 */
        /* <DEDUP_REMOVED lines=10> */
[----:B------:R-:W-:Y:S01]  /*fb00*/  FADD.FTZ R58, R58, R3 ;  /* 0x000000033a3a7221 */ /* 0x000fe20000010000 */
[----:B------:R-:W-:Y:S01]  /*fb10*/  FADD.FTZ R62, R62, R113 ;  /* 0x000000713e3e7221 */ /* 0x000fe20000010000 */
[----:B--2---:R-:W-:Y:S02]  /*fb20*/  F2FP.BF16.F32.PACK_AB R4, R35, R36 ;  /* 0x000000242304723e */ /* 0x004fe400000010ff */
        /* <DEDUP_REMOVED lines=19> */
[----:B------:R-:W-:-:S04]  /*fc60*/  FADD.FTZ R112, R112, R143 ;  /* 0x0000008f70707221 */ /* 0x000fc80000010000 */
[----:B------:R-:W-:Y:S02]  /*fc70*/  FADD.FTZ R137, R137, R112 ;  /* 0x0000007089897221 */ /* 0x000fe40000010000 */
[----:B-----5:R-:W-:Y:S01]  /*fc80*/  HMMA.16816.F32.BF16 R80, R4, R16, R80 ;  /* 0x000000100450723c */ /* 0x020fe20000041850 */
[----:B------:R-:W-:Y:S01]  /*fc90*/  FADD.FTZ R16, R116, R131 ;  /* 0x0000008374107221 */ /* 0x000fe20000010000 */
[----:B------:R-:W-:-:S03]  /*fca0*/  FADD.FTZ R118, R118, R137 ;  /* 0x0000008976767221 */ /* 0x000fc60000010000 */
        /* <DEDUP_REMOVED lines=20> */
[----:B------:R-:W-:-:S02]  /*fdf0*/  NOP ;  /* 0x0000000000007918 */ /* 0x000fc40000000000 */
        /* <DEDUP_REMOVED lines=68> */
.L_x_5045:
        /* <DEDUP_REMOVED lines=8> */
.L_x_5046:
[----:B------:R-:W1:Y:S01]  /*102c0*/  LDCU UR8, c[0x0][0x3c4] ;  /* 0x00007880ff0877ac */ /* 0x000e620008000800 */
[----:B------:R-:W-:Y:S02]  /*102d0*/  IADD3 R4, P0, PT, R9, R164, RZ ;  /* 0x000000a409047210 */ /* 0x000fe40007f1e0ff */
[----:B------:R-:W-:Y:S01]  /*102e0*/  LOP3.LUT R65, R65, 0xfffffffe, RZ, 0xc0, !PT ;  /* 0xfffffffe41417812 */ /* 0x000fe200078ec0ff */
[----:B------:R-:W2:Y:S02]  /*102f0*/  LDCU UR9, c[0x0][0x440] ;  /* 0x00008800ff0977ac */ /* 0x000ea40008000800 */
[----:B------:R-:W-:Y:S01]  /*10300*/  IMAD.X R5, R8, 0x1, R165, P0 ;  /* 0x0000000108057824 */ /* 0x000fe200000e06a5 */
[----:B------:R-:W-:-:S06]  /*10310*/  USHF.L.U32 UR11, UR10, 0x5, URZ ;  /* 0x000000050a0b7899 */ /* 0x000fcc00080006ff */
[----:B------:R-:W-:Y:S01]  /*10320*/  IADD3 R12, P0, PT, R4, UR11, RZ ;  /* 0x0000000b040c7c10 */ /* 0x000fe2000ff1e0ff */
        /* <DEDUP_REMOVED lines=26> */
[----:B------:R-:W-:Y:S03]  /*104d0*/  @!P1 LDGSTS.E.BYPASS.LTC128B.128 [R171+0x7000], desc[UR6][R12.64] ;  /* 0x070000000cab9fae */ /* 0x000fe6000b981a06 */
[----:B------:R-:W-:Y:S01]  /*104e0*/  @!P1 IADD3.X R17, PT, PT, R15, UR8, RZ, P0, !PT ;  /* 0x000000080f119c10 */ /* 0x000fe200087fe4ff */
        /* <DEDUP_REMOVED lines=27> */
[----:B------:R-:W3:Y:S04]  /*106a0*/  LDSM.16.M88.4 R104, [R156+UR5+0x2000] ;  /* 0x002000059c68783b */ /* 0x000ee80008000200 */
[----:B------:R-:W4:Y:S04]  /*106b0*/  LDSM.16.M88.4 R56, [R156+UR5+0x2800] ;  /* 0x002800059c38783b */ /* 0x000f280008000200 */
[----:B------:R-:W5:Y:S04]  /*106c0*/  LDSM.16.M88.4 R44, [R156+UR5+0x3000] ;  /* 0x003000059c2c783b */ /* 0x000f680008000200 */
[----:B------:R-:W2:Y:S04]  /*106d0*/  LDSM.16.M88.4 R36, [R156+UR5+0x3800] ;  /* 0x003800059c24783b */ /* 0x000ea80008000200 */
[----:B------:R-:W2:Y:S04]  /*106e0*/  LDSM.16.M88.4 R28, [R156+UR5+0x4000] ;  /* 0x004000059c1c783b */ /* 0x000ea80008000200 */
[----:B------:R-:W2:Y:S04]  /*106f0*/  LDSM.16.M88.4 R20, [R156+UR5+0x4800] ;  /* 0x004800059c14783b */ /* 0x000ea80008000200 */
[----:B-1----:R-:W1:Y:S04]  /*10700*/  LDSM.16.M88.4 R12, [R156+UR5+0x5000] ;  /* 0x005000059c0c783b */ /* 0x002e680008000200 */
[----:B------:R-:W1:Y:S04]  /*10710*/  LDSM.16.M88.4 R8, [R156+UR5+0x5800] ;  /* 0x005800059c08783b */ /* 0x000e680008000200 */
[----:B------:R-:W-:Y:S04]  /*10720*/  LDSM.16.M88.4 R140, [R155] ;  /* 0x000000009b8c783b */ /* 0x000fe80000000200 */
[----:B------:R-:W1:Y:S01]  /*10730*/  LDSM.16.M88.4 R4, [R151+0x2000] ;  /* 0x002000009704783b */ /* 0x000e620000000200 */
[C---:B---3--:R-:W-:Y:S03]  /*10740*/  HMMA.16816.F32.BF16 R108, R132.reuse, R104, RZ ;  /* 0x00000068846c723c */ /* 0x048fe600000418ff */
[----:B------:R-:W3:Y:S04]  /*10750*/  LDSM.16.M88.4 R124, [R151+0x2800] ;  /* 0x00280000977c783b */ /* 0x000ee80000000200 */
[----:B------:R-:W3:Y:S01]  /*10760*/  LDSM.16.M88.4 R116, [R151+0x3800] ;  /* 0x003800009774783b */ /* 0x000ee20000000200 */
[C---:B------:R-:W-:Y:S03]  /*10770*/  HMMA.16816.F32.BF16 R104, R132.reuse, R106, RZ ;  /* 0x0000006a8468723c */ /* 0x040fe600000418ff */
[----:B------:R-:W-:Y:S04]  /*10780*/  LDSM.16.M88.4 R128, [R154] ;  /* 0x000000009a80783b */ /* 0x000fe80000000200 */
[----:B------:R-:W-:Y:S01]  /*10790*/  LDSM.16.M88.4 R120, [R151+0x3000] ;  /* 0x003000009778783b */ /* 0x000fe20000000200 */
[C---:B----4-:R-:W-:Y:S03]  /*107a0*/  HMMA.16816.F32.BF16 R60, R132.reuse, R56, RZ ;  /* 0x00000038843c723c */ /* 0x050fe600000418ff */
[----:B------:R-:W-:Y:S04]  /*107b0*/  LDSM.16.M88.4 R112, [R151+0x4000] ;  /* 0x004000009770783b */ /* 0x000fe80000000200 */
[----:B------:R-:W0:Y:S01]  /*107c0*/  LDGDEPBAR ;  /* 0x00000000000079af */ /* 0x000e220000000000 */
[C---:B-----5:R-:W-:Y:S08]  /*107d0*/  HMMA.16816.F32.BF16 R48, R132.reuse, R44, RZ ;  /* 0x0000002c8430723c */ /* 0x060ff000000418ff */
        /* <DEDUP_REMOVED lines=16> */
[C---:B---3--:R-:W-:Y:S08]  /*108e0*/  HMMA.16816.F32.BF16 R60, R140.reuse, R124, R60 ;  /* 0x0000007c8c3c723c */ /* 0x048ff0000004183c */
        /* <DEDUP_REMOVED lines=20> */
[----:B------:R-:W-:Y:S03]  /*10a30*/  HMMA.16816.F32.BF16 R32, R140, R112, R32 ;  /* 0x000000708c20723c */ /* 0x000fe60000041820 */
        /* <DEDUP_REMOVED lines=9> */
[----:B------:R-:W-:Y:S01]  /*10ad0*/  FMUL.FTZ R105, R105, UR14 ;  /* 0x0000000e69697c20 */ /* 0x000fe20008410000 */
[----:B------:R-:W-:Y:S02]  /*10ae0*/  FMUL.FTZ R64, R107, UR14 ;  /* 0x0000000e6b407c20 */ /* 0x000fe40008410000 */
[C---:B--2---:R-:W-:Y:S02]  /*10af0*/  HMMA.16816.F32.BF16 R48, R128.reuse, R116, R48 ;  /* 0x000000748030723c */ /* 0x044fe40000041830 */
[----:B------:R-:W-:Y:S06]  /*10b00*/  MUFU.TANH R66, R66 ;  /* 0x0000004200427308 */ /* 0x000fec0000002400 */
[C---:B------:R-:W-:Y:S01]  /*10b10*/  HMMA.16816.F32.BF16 R44, R128.reuse, R118, R44 ;  /* 0x00000076802c723c */ /* 0x040fe2000004182c */
[----:B------:R-:W2:Y:S01]  /*10b20*/  LDSM.16.M88.4 R116, [R149+0x2800] ;  /* 0x002800009574783b */ /* 0x000ea20000000200 */
[----:B------:R-:W5:Y:S06]  /*10b30*/  MUFU.TANH R108, R108 ;  /* 0x0000006c006c7308 */ /* 0x000f6c0000002400 */
[----:B---3--:R-:W-:Y:S02]  /*10b40*/  HMMA.16816.F32.BF16 R60, R128, R120, R60 ;  /* 0x00000078803c723c */ /* 0x008fe4000004183c */
[----:B------:R-:W-:Y:S06]  /*10b50*/  MUFU.TANH R101, R101 ;  /* 0x0000006500657308 */ /* 0x000fec0000002400 */
[C---:B-1----:R-:W-:Y:S02]  /*10b60*/  HMMA.16816.F32.BF16 R48, R8.reuse, R4, R48 ;  /* 0x000000040830723c */ /* 0x042fe40000041830 */
[----:B------:R-:W-:Y:S06]  /*10b70*/  MUFU.TANH R67, R67 ;  /* 0x0000004300437308 */ /* 0x000fec0000002400 */
[----:B------:R-:W-:Y:S01]  /*10b80*/  HMMA.16816.F32.BF16 R44, R8, R6, R44 ;  /* 0x00000006082c723c */ /* 0x000fe2000004182c */
[----:B------:R-:W1:Y:S01]  /*10b90*/  LDSM.16.M88.4 R4, [R149+0x3800] ;  /* 0x003800009504783b */ /* 0x000e620000000200 */
[----:B------:R-:W3:Y:S06]  /*10ba0*/  MUFU.TANH R104, R104 ;  /* 0x0000006800687308 */ /* 0x000eec0000002400 */
[----:B----4-:R-:W-:Y:S02]  /*10bb0*/  HMMA.16816.F32.BF16 R40, R128, R112, R40 ;  /* 0x000000708028723c */ /* 0x010fe40000041828 */
[----:B------:R-:W-:Y:S01]  /*10bc0*/  MUFU.TANH R64, R64 ;  /* 0x0000004000407308 */ /* 0x000fe20000002400 */
[----:B------:R-:W-:Y:S01]  /*10bd0*/  FMUL.FTZ R50, R50, UR14 ;  /* 0x0000000e32327c20 */ /* 0x000fe20008410000 */
[----:B------:R-:W-:Y:S01]  /*10be0*/  FMUL.FTZ R48, R48, UR14 ;  /* 0x0000000e30307c20 */ /* 0x000fe20008410000 */
[----:B------:R-:W-:-:S03]  /*10bf0*/  FMUL.FTZ R51, R51, UR14 ;  /* 0x0000000e33337c20 */ /* 0x000fc60008410000 */
[C---:B------:R-:W-:Y:S01]  /*10c00*/  HMMA.16816.F32.BF16 R36, R128.reuse, R114, R36 ;  /* 0x000000728024723c */ /* 0x040fe20000041824 */
[----:B------:R-:W4:Y:S01]  /*10c10*/  LDSM.16.M88.4 R112, [R150+0x4000] ;  /* 0x004000009670783b */ /* 0x000f220000000200 */
[----:B------:R-:W-:Y:S01]  /*10c20*/  MUFU.TANH R204, R50 ;  /* 0x0000003200cc7308 */ /* 0x000fe20000002400 */
[----:B------:R-:W-:Y:S01]  /*10c30*/  FMUL.FTZ R44, R44, UR14 ;  /* 0x0000000e2c2c7c20 */ /* 0x000fe20008410000 */
[----:B------:R-:W-:Y:S01]  /*10c40*/  FMUL.FTZ R46, R46, UR14 ;  /* 0x0000000e2e2e7c20 */ /* 0x000fe20008410000 */
[----:B------:R-:W-:Y:S01]  /*10c50*/  FMUL.FTZ R45, R45, UR14 ;  /* 0x0000000e2d2d7c20 */ /* 0x000fe20008410000 */
[----:B------:R-:W-:Y:S02]  /*10c60*/  FMUL.FTZ R47, R47, UR14 ;  /* 0x0000000e2f2f7c20 */ /* 0x000fe40008410000 */
[----:B------:R-:W-:Y:S01]  /*10c70*/  HMMA.16816.F32.BF16 R56, R128, R122, R56 ;  /* 0x0000007a8038723c */ /* 0x000fe20000041838 */
[----:B------:R-:W5:Y:S01]  /*10c80*/  LDSM.16.M88.4 R120, [R150+0x4800] ;  /* 0x004800009678783b */ /* 0x000f620000000200 */
[----:B------:R-:W-:Y:S06]  /*10c90*/  MUFU.TANH R200, R46 ;  /* 0x0000002e00c87308 */ /* 0x000fec0000002400 */
[----:B--2---:R-:W-:Y:S02]  /*10ca0*/  HMMA.16816.F32.BF16 R60, R8, R116, R60 ;  /* 0x00000074083c723c */ /* 0x004fe4000004183c */
[----:B------:R-:W-:Y:S06]  /*10cb0*/  MUFU.TANH R206, R45 ;  /* 0x0000002d00ce7308 */ /* 0x000fec0000002400 */
[----:B------:R-:W-:Y:S02]  /*10cc0*/  HMMA.16816.F32.BF16 R136, R140, R124, R136 ;  /* 0x0000007c8c88723c */ /* 0x000fe40000041888 */
[----:B------:R-:W-:Y:S06]  /*10cd0*/  MUFU.TANH R198, R47 ;  /* 0x0000002f00c67308 */ /* 0x000fec0000002400 */
[----:B-1----:R-:W-:Y:S02]  /*10ce0*/  HMMA.16816.F32.BF16 R40, R8, R4, R40 ;  /* 0x000000040828723c */ /* 0x002fe40000041828 */
[----:B------:R-:W-:Y:S01]  /*10cf0*/  MUFU.TANH R48, R48 ;  /* 0x0000003000307308 */ /* 0x000fe20000002400 */
[----:B------:R-:W-:Y:S01]  /*10d00*/  FMUL.FTZ R208, R60, UR14 ;  /* 0x0000000e3cd07c20 */ /* 0x000fe20008410000 */
[----:B------:R-:W-:Y:S01]  /*10d10*/  FMUL.FTZ R60, R61, UR14 ;  /* 0x0000000e3d3c7c20 */ /* 0x000fe20008410000 */
[----:B------:R-:W-:Y:S01]  /*10d20*/  FMUL.FTZ R61, R62, UR14 ;  /* 0x0000000e3e3d7c20 */ /* 0x000fe20008410000 */
[----:B------:R-:W-:-:S02]  /*10d30*/  FMUL.FTZ R62, R63, UR14 ;  /* 0x0000000e3f3e7c20 */ /* 0x000fc40008410000 */
[----:B------:R-:W-:Y:S01]  /*10d40*/  HMMA.16816.F32.BF16 R36, R8, R6, R36 ;  /* 0x000000060824723c */ /* 0x000fe20000041824 */
[----:B------:R-:W1:Y:S01]  /*10d50*/  LDSM.16.M88.4 R4, [R149+0x4000] ;  /* 0x004000009504783b */ /* 0x000e620000000200 */
[----:B------:R-:W-:Y:S06]  /*10d60*/  MUFU.TANH R208, R208 ;  /* 0x000000d000d07308 */ /* 0x000fec0000002400 */
[----:B----4-:R-:W-:Y:S02]  /*10d70*/  HMMA.16816.F32.BF16 R32, R128, R112, R32 ;  /* 0x000000708020723c */ /* 0x010fe40000041820 */
[----:B------:R-:W2:Y:S01]  /*10d80*/  MUFU.TANH R112, R105 ;  /* 0x0000006900707308 */ /* 0x000ea20000002400 */
[----:B------:R-:W-:Y:S01]  /*10d90*/  FMUL.FTZ R41, R41, UR14 ;  /* 0x0000000e29297c20 */ /* 0x000fe20008410000 */
[----:B------:R-:W-:Y:S01]  /*10da0*/  FMUL.FTZ R43, R43, UR14 ;  /* 0x0000000e2b2b7c20 */ /* 0x000fe20008410000 */
[----:B------:R-:W-:Y:S01]  /*10db0*/  FMUL.FTZ R42, R42, UR14 ;  /* 0x0000000e2a2a7c20 */ /* 0x000fe20008410000 */
[----:B------:R-:W-:-:S02]  /*10dc0*/  FMUL.FTZ R40, R40, UR14 ;  /* 0x0000000e28287c20 */ /* 0x000fc40008410000 */
[C---:B------:R-:W-:Y:S02]  /*10dd0*/  HMMA.16816.F32.BF16 R28, R128.reuse, R114, R28 ;  /* 0x00000072801c723c */ /* 0x040fe4000004181c */
[----:B------:R-:W-:Y:S01]  /*10de0*/  MUFU.TANH R194, R41 ;  /* 0x0000002900c27308 */ /* 0x000fe20000002400 */
[----:B------:R-:W-:Y:S01]  /*10df0*/  FMUL.FTZ R37, R37, UR14 ;  /* 0x0000000e25257c20 */ /* 0x000fe20008410000 */
[----:B------:R-:W-:Y:S01]  /*10e00*/  FMUL.FTZ R182, R39, UR14 ;  /* 0x0000000e27b67c20 */ /* 0x000fe20008410000 */
[----:B------:R-:W-:Y:S01]  /*10e10*/  FMUL.FTZ R38, R38, UR14 ;  /* 0x0000000e26267c20 */ /* 0x000fe20008410000 */
[----:B------:R-:W-:Y:S02]  /*10e20*/  FMUL.FTZ R36, R36, UR14 ;  /* 0x0000000e24247c20 */ /* 0x000fe40008410000 */
[----:B-----5:R-:W-:Y:S02]  /*10e30*/  HMMA.16816.F32.BF16 R24, R128, R120, R24 ;  /* 0x000000788018723c */ /* 0x020fe40000041818 */
[----:B------:R4:W-:Y:S06]  /*10e40*/  MUFU.TANH R190, R37 ;  /* 0x0000002500be7308 */ /* 0x0009ec0000002400 */
[----:B------:R-:W-:Y:S02]  /*10e50*/  HMMA.16816.F32.BF16 R56, R8, R118, R56 ;  /* 0x000000760838723c */ /* 0x000fe40000041838 */
[----:B------:R5:W-:Y:S06]  /*10e60*/  MUFU.TANH R186, R43 ;  /* 0x0000002b00ba7308 */ /* 0x000bec0000002400 */
[----:B------:R-:W-:Y:S02]  /*10e70*/  HMMA.16816.F32.BF16 R132, R140, R126, R132 ;  /* 0x0000007e8c84723c */ /* 0x000fe40000041884 */
[----:B------:R-:W-:Y:S01]  /*10e80*/  MUFU.TANH R188, R42 ;  /* 0x0000002a00bc7308 */ /* 0x000fe20000002400 */
[----:B----4-:R-:W-:-:S04]  /*10e90*/  IMAD R37, R53, 0x80, R144 ;  /* 0x0000008035257824 */ /* 0x010fc800078e0290 */
[C---:B------:R-:W-:Y:S01]  /*10ea0*/  VIADD R47, R37.reuse, 0xffffff28 ;  /* 0xffffff28252f7836 */ /* 0x040fe20000000000 */
[C---:B-1----:R-:W-:Y:S02]  /*10eb0*/  HMMA.16816.F32.BF16 R32, R8.reuse, R4, R32 ;  /* 0x000000040820723c */ /* 0x042fe40000041820 */
[----:B------:R-:W-:Y:S01]  /*10ec0*/  MUFU.TANH R184, R38 ;  /* 0x0000002600b87308 */ /* 0x000fe20000002400 */
[----:B-----5:R-:W-:Y:S02]  /*10ed0*/  VIADD R43, R37, 0xffffff00 ;  /* 0xffffff00252b7836 */ /* 0x020fe40000000000 */
[----:B------:R-:W-:Y:S01]  /*10ee0*/  FMUL.FTZ R103, R58, UR14 ;  /* 0x0000000e3a677c20 */ /* 0x000fe20008410000 */
[----:B------:R-:W-:Y:S01]  /*10ef0*/  FMUL.FTZ R58, R49, UR14 ;  /* 0x0000000e313a7c20 */ /* 0x000fe20008410000 */
[----:B------:R-:W-:Y:S01]  /*10f00*/  FMUL.FTZ R63, R56, UR14 ;  /* 0x0000000e383f7c20 */ /* 0x000fe20008410000 */
[----:B------:R-:W-:Y:S01]  /*10f10*/  FMUL.FTZ R56, R59, UR14 ;  /* 0x0000000e3b387c20 */ /* 0x000fe20008410000 */
[----:B------:R-:W-:Y:S01]  /*10f20*/  HMMA.16816.F32.BF16 R28, R8, R6, R28 ;  /* 0x00000006081c723c */ /* 0x000fe2000004181c */
[----:B------:R-:W1:Y:S01]  /*10f30*/  LDSM.16.M88.4 R4, [R149+0x4800] ;  /* 0x004800009504783b */ /* 0x000e620000000200 */
[C---:B------:R-:W-:Y:S01]  /*10f40*/  ISETP.GE.AND P0, PT, R43.reuse, R54, PT ;  /* 0x000000362b00720c */ /* 0x040fe20003f06270 */
[----:B------:R4:W-:Y:S01]  /*10f50*/  MUFU.TANH R49, R44 ;  /* 0x0000002c00317308 */ /* 0x0009e20000002400 */
[----:B------:R-:W-:Y:S01]  /*10f60*/  ISETP.GE.AND P2, PT, R43, R52, PT ;  /* 0x000000342b00720c */ /* 0x000fe20003f46270 */
[----:B------:R-:W-:-:S03]  /*10f70*/  FMUL.FTZ R57, R57, UR14 ;  /* 0x0000000e39397c20 */ /* 0x000fc60008410000 */
[----:B------:R-:W-:Y:S01]  /*10f80*/  FSEL R108, R108, -INF , !P2 ;  /* 0xff8000006c6c7808 */ /* 0x000fe20005000000 */
[----:B------:R-:W-:Y:S01]  /*10f90*/  HMMA.16816.F32.BF16 R20, R128, R122, R20 ;  /* 0x0000007a8014723c */ /* 0x000fe20000041814 */
[----:B------:R-:W-:Y:S01]  /*10fa0*/  FMUL.FTZ R32, R32, UR14 ;  /* 0x0000000e20207c20 */ /* 0x000fe20008410000 */
[----:B------:R-:W-:Y:S01]  /*10fb0*/  FMUL.FTZ R33, R33, UR14 ;  /* 0x0000000e21217c20 */ /* 0x000fe20008410000 */
[----:B------:R-:W-:Y:S01]  /*10fc0*/  FMUL.FTZ R34, R34, UR14 ;  /* 0x0000000e22227c20 */ /* 0x000fe20008410000 */
[----:B------:R-:W-:Y:S01]  /*10fd0*/  FMUL.FTZ R35, R35, UR14 ;  /* 0x0000000e23237c20 */ /* 0x000fe20008410000 */
[----:B------:R-:W-:Y:S05]  /*10fe0*/  MUFU.TANH R178, R32 ;  /* 0x0000002000b27308 */ /* 0x000fea0000002400 */
[----:B------:R-:W-:Y:S01]  /*10ff0*/  FMUL.FTZ R172, R29, UR14 ;  /* 0x0000000e1dac7c20 */ /* 0x000fe20008410000 */
[----:B------:R-:W-:-:S02]  /*11000*/  VIADD R29, R37, 0xffffff08 ;  /* 0xffffff08251d7836 */ /* 0x000fc40000000000 */
[----:B------:R-:W-:Y:S01]  /*11010*/  FMUL.FTZ R28, R28, UR14 ;  /* 0x0000000e1c1c7c20 */ /* 0x000fe20008410000 */
[----:B------:R-:W-:Y:S01]  /*11020*/  FMUL.FTZ R30, R30, UR14 ;  /* 0x0000000e1e1e7c20 */ /* 0x000fe20008410000 */
[----:B------:R-:W-:Y:S01]  /*11030*/  MUFU.TANH R174, R33 ;  /* 0x0000002100ae7308 */ /* 0x000fe20000002400 */
[----:B----4-:R-:W-:Y:S01]  /*11040*/  FSEL R44, R66, -INF , !P0 ;  /* 0xff800000422c7808 */ /* 0x010fe20004000000 */
[----:B------:R-:W-:Y:S01]  /*11050*/  FMUL.FTZ R146, R31, UR14 ;  /* 0x0000000e1f927c20 */ /* 0x000fe20008410000 */
[C---:B------:R-:W-:Y:S02]  /*11060*/  ISETP.GE.AND P5, PT, R29.reuse, R52, PT ;  /* 0x000000341d00720c */ /* 0x040fe40003fa6270 */
[----:B------:R-:W-:Y:S01]  /*11070*/  ISETP.GE.AND P6, PT, R29, R54, PT ;  /* 0x000000361d00720c */ /* 0x000fe20003fc6270 */
[----:B------:R-:W-:Y:S01]  /*11080*/  VIADD R29, R37, 0xffffff09 ;  /* 0xffffff09251d7836 */ /* 0x000fe20000000000 */
[----:B---3--:R-:W-:Y:S01]  /*11090*/  FSEL R104, R104, -INF , !P5 ;  /* 0xff80000068687808 */ /* 0x008fe20006800000 */
[----:B------:R-:W-:Y:S01]  /*110a0*/  MUFU.TANH R41, R34 ;  /* 0x0000002200297308 */ /* 0x000fe20000002400 */
[----:B------:R-:W-:-:S02]  /*110b0*/  FSEL R38, R67, -INF , !P6 ;  /* 0xff80000043267808 */ /* 0x000fc40007000000 */
[C---:B------:R-:W-:Y:S02]  /*110c0*/  ISETP.GE.AND P1, PT, R29.reuse, R52, PT ;  /* 0x000000341d00720c */ /* 0x040fe40003f26270 */
[----:B------:R-:W-:Y:S02]  /*110d0*/  ISETP.GE.AND P2, PT, R29, R54, PT ;  /* 0x000000361d00720c */ /* 0x000fe40003f46270 */
[----:B--2---:R-:W-:Y:S01]  /*110e0*/  FSEL R112, R112, -INF , !P1 ;  /* 0xff80000070707808 */ /* 0x004fe20004800000 */
[----:B------:R2:W-:Y:S01]  /*110f0*/  MUFU.TANH R39, R35 ;  /* 0x0000002300277308 */ /* 0x0005e20000002400 */
[----:B------:R-:W-:Y:S01]  /*11100*/  FSEL R46, R64, -INF , !P2 ;  /* 0xff800000402e7808 */ /* 0x000fe20005000000 */
[----:B-1----:R-:W-:Y:S01]  /*11110*/  HMMA.16816.F32.BF16 R24, R8, R4, R24 ;  /* 0x000000040818723c */ /* 0x002fe20000041818 */
[----:B------:R-:W-:-:S05]  /*11120*/  VIADD R5, R37, 0xffffff01 ;  /* 0xffffff0125057836 */ /* 0x000fca0000000000 */
[C---:B------:R-:W-:Y:S01]  /*11130*/  ISETP.GE.AND P3, PT, R5.reuse, R52, PT ;  /* 0x000000340500720c */ /* 0x040fe20003f66270 */
[----:B------:R-:W-:Y:S01]  /*11140*/  MUFU.TANH R176, R28 ;  /* 0x0000001c00b07308 */ /* 0x000fe20000002400 */
[----:B------:R-:W-:Y:S01]  /*11150*/  ISETP.GE.AND P4, PT, R5, R54, PT ;  /* 0x000000360500720c */ /* 0x000fe20003f86270 */
[----:B------:R-:W-:Y:S01]  /*11160*/  VIADD R5, R37, 0xffffff10 ;  /* 0xffffff1025057836 */ /* 0x000fe20000000000 */
[----:B------:R-:W-:Y:S01]  /*11170*/  FSEL R106, R55, -INF , !P3 ;  /* 0xff800000376a7808 */ /* 0x000fe20005800000 */
[----:B------:R-:W-:Y:S01]  /*11180*/  HMMA.16816.F32.BF16 R20, R8, R6, R20 ;  /* 0x000000060814723c */ /* 0x000fe20000041814 */
[----:B------:R-:W-:Y:S01]  /*11190*/  FSEL R42, R101, -INF , !P4 ;  /* 0xff800000652a7808 */ /* 0x000fe20006000000 */
[----:B------:R-:W-:Y:S01]  /*111a0*/  VIADD R7, R37, 0xffffff20 ;  /* 0xffffff2025077836 */ /* 0x000fe20000000000 */
[C---:B------:R-:W-:Y:S01]  /*111b0*/  ISETP.GE.AND P3, PT, R5.reuse, R52, PT ;  /* 0x000000340500720c */ /* 0x040fe20003f66270 */
[----:B--2---:R-:W1:Y:S01]  /*111c0*/  LDSM.16.M88.4 R32, [R150+0x5000] ;  /* 0x005000009620783b */ /* 0x004e620000000200 */
[----:B------:R-:W-:Y:S01]  /*111d0*/  ISETP.GE.AND P0, PT, R5, R54, PT ;  /* 0x000000360500720c */ /* 0x000fe20003f06270 */
[----:B------:R-:W-:Y:S01]  /*111e0*/  VIADD R5, R37, 0xffffff11 ;  /* 0xffffff1125057836 */ /* 0x000fe20000000000 */
[----:B------:R2:W-:Y:S01]  /*111f0*/  MUFU.TANH R142, R30 ;  /* 0x0000001e008e7308 */ /* 0x0005e20000002400 */
[----:B------:R-:W-:Y:S01]  /*11200*/  FMUL.FTZ R24, R24, UR14 ;  /* 0x0000000e18187c20 */ /* 0x000fe20008410000 */
[----:B------:R-:W-:Y:S01]  /*11210*/  FSEL R208, R208, -INF , !P3 ;  /* 0xff800000d0d07808 */ /* 0x000fe20005800000 */
[----:B------:R-:W-:Y:S01]  /*11220*/  FMUL.FTZ R45, R26, UR14 ;  /* 0x0000000e1a2d7c20 */ /* 0x000fe20008410000 */
[----:B------:R-:W-:Y:S01]  /*11230*/  ISETP.GE.AND P4, PT, R5, R52, PT ;  /* 0x000000340500720c */ /* 0x000fe20003f86270 */
[----:B------:R-:W-:Y:S01]  /*11240*/  FMUL.FTZ R27, R27, UR14 ;  /* 0x0000000e1b1b7c20 */ /* 0x000fe20008410000 */
[----:B------:R-:W-:Y:S01]  /*11250*/  ISETP.GE.AND P6, PT, R5, R54, PT ;  /* 0x000000360500720c */ /* 0x000fe20003fc6270 */
[----:B------:R-:W-:Y:S01]  /*11260*/  VIADD R5, R37, 0xffffff18 ;  /* 0xffffff1825057836 */ /* 0x000fe20000000000 */
[----:B------:R-:W3:Y:S01]  /*11270*/  MUFU.TANH R61, R61 ;  /* 0x0000003d003d7308 */ /* 0x000ee20000002400 */
[----:B------:R-:W-:Y:S01]  /*11280*/  ISETP.GE.AND P3, PT, R7, R52, PT ;  /* 0x000000340700720c */ /* 0x000fe20003f66270 */
[----:B------:R-:W-:-:S02]  /*11290*/  FMUL.FTZ R25, R25, UR14 ;  /* 0x0000000e19197c20 */ /* 0x000fc40008410000 */
[C---:B------:R-:W-:Y:S01]  /*112a0*/  ISETP.GE.AND P1, PT, R5.reuse, R52, PT ;  /* 0x000000340500720c */ /* 0x040fe20003f26270 */
[----:B------:R-:W-:Y:S01]  /*112b0*/  FMUL.FTZ R20, R20, UR14 ;  /* 0x0000000e14147c20 */ /* 0x000fe20008410000 */
[----:B------:R-:W-:Y:S01]  /*112c0*/  ISETP.GE.AND P5, PT, R5, R54, PT ;  /* 0x000000360500720c */ /* 0x000fe20003fa6270 */
[----:B------:R-:W-:Y:S01]  /*112d0*/  VIADD R5, R37, 0xffffff19 ;  /* 0xffffff1925057836 */ /* 0x000fe20000000000 */
[----:B------:R-:W-:Y:S01]  /*112e0*/  MUFU.TANH R63, R63 ;  /* 0x0000003f003f7308 */ /* 0x000fe20000002400 */
[----:B--2---:R-:W2:Y:S01]  /*112f0*/  LDSM.16.M88.4 R28, [R149+0x5000] ;  /* 0x00500000951c783b */ /* 0x004ea20000000200 */
[----:B------:R-:W-:Y:S01]  /*11300*/  FMUL.FTZ R22, R22, UR14 ;  /* 0x0000000e16167c20 */ /* 0x000fe20008410000 */
[----:B------:R-:W-:Y:S01]  /*11310*/  FMUL.FTZ R124, R23, UR14 ;  /* 0x0000000e177c7c20 */ /* 0x000fe20008410000 */
[----:B------:R-:W-:Y:S02]  /*11320*/  ISETP.GE.AND P2, PT, R5, R52, PT ;  /* 0x000000340500720c */ /* 0x000fe40003f46270 */
[----:B------:R-:W-:-:S02]  /*11330*/  FSEL R48, R48, -INF , !P3 ;  /* 0xff80000030307808 */ /* 0x000fc40005800000 */
[----:B------:R-:W4:Y:S08]  /*11340*/  MUFU.TANH R103, R103 ;  /* 0x0000006700677308 */ /* 0x000f300000002400 */
[----:B------:R-:W-:Y:S01]  /*11350*/  MUFU.TANH R62, R62 ;  /* 0x0000003e003e7308 */ /* 0x000fe20000002400 */
[----:B------:R-:W-:Y:S02]  /*11360*/  @P2 LOP3.LUT R65, R65, 0x1, RZ, 0xfc, !PT ;  /* 0x0000000141412812 */ /* 0x000fe400078efcff */
[----:B------:R-:W-:Y:S01]  /*11370*/  ISETP.GE.AND P2, PT, R5, R54, PT ;  /* 0x000000360500720c */ /* 0x000fe20003f46270 */
[----:B------:R-:W-:Y:S01]  /*11380*/  VIADD R5, R37, 0xffffff21 ;  /* 0xffffff2125057836 */ /* 0x000fe20000000000 */
[----:B-1----:R-:W-:Y:S01]  /*11390*/  HMMA.16816.F32.BF16 R16, R128, R32, R16 ;  /* 0x000000208010723c */ /* 0x002fe20000041810 */
[----:B---3--:R-:W-:-:S02]  /*113a0*/  FSEL R32, R61, -INF , !P0 ;  /* 0xff8000003d207808 */ /* 0x008fc40004000000 */
[----:B------:R4:W-:Y:S01]  /*113b0*/  MUFU.TANH R196, R40 ;  /* 0x0000002800c47308 */ /* 0x0009e20000002400 */
[----:B------:R-:W-:-:S04]  /*113c0*/  ISETP.GE.AND P0, PT, R7, R54, PT ;  /* 0x000000360700720c */ /* 0x000fc80003f06270 */
[----:B------:R-:W-:Y:S01]  /*113d0*/  FSEL R204, R204, -INF , !P0 ;  /* 0xff800000cccc7808 */ /* 0x000fe20004000000 */
[----:B------:R-:W-:Y:S01]  /*113e0*/  HMMA.16816.F32.BF16 R12, R128, R34, R12 ;  /* 0x00000022800c723c */ /* 0x000fe2000004180c */
[----:B------:R-:W-:Y:S01]  /*113f0*/  VIADD R35, R37, 0xffffff31 ;  /* 0xffffff3125237836 */ /* 0x000fe20000000000 */
[----:B------:R1:W-:Y:S08]  /*11400*/  MUFU.TANH R43, R24 ;  /* 0x00000018002b7308 */ /* 0x0003f00000002400 */
[----:B------:R-:W3:Y:S01]  /*11410*/  MUFU.TANH R60, R60 ;  /* 0x0000003c003c7308 */ /* 0x000ee20000002400 */
[----:B----4-:R-:W-:Y:S01]  /*11420*/  FSEL R40, R103, -INF , !P5 ;  /* 0xff80000067287808 */ /* 0x010fe20006800000 */
[----:B--2---:R-:W-:Y:S01]  /*11430*/  HMMA.16816.F32.BF16 R16, R8, R28, R16 ;  /* 0x0000001c0810723c */ /* 0x004fe20000041810 */
[----:B------:R-:W-:Y:S01]  /*11440*/  ISETP.GE.AND P5, PT, R5, R54, PT ;  /* 0x000000360500720c */ /* 0x000fe20003fa6270 */
[----:B------:R-:W-:Y:S01]  /*11450*/  FMUL.FTZ R29, R21, UR14 ;  /* 0x0000000e151d7c20 */ /* 0x000fe20008410000 */
[----:B------:R-:W-:-:S03]  /*11460*/  VIADD R21, R37, 0xffffff29 ;  /* 0xffffff2925157836 */ /* 0x000fc60000000000 */
[----:B------:R-:W2:Y:S01]  /*11470*/  MUFU.TANH R56, R56 ;  /* 0x0000003800387308 */ /* 0x000ea20000002400 */
[----:B-1----:R-:W-:Y:S01]  /*11480*/  FSEL R24, R63, -INF , !P1 ;  /* 0xff8000003f187808 */ /* 0x002fe20004800000 */
[----:B------:R-:W-:Y:S01]  /*11490*/  HMMA.16816.F32.BF16 R12, R8, R30, R12 ;  /* 0x0000001e080c723c */ /* 0x000fe2000004180c */
[----:B------:R-:W-:Y:S01]  /*114a0*/  ISETP.GE.AND P1, PT, R5, R52, PT ;  /* 0x000000340500720c */ /* 0x000fe20003f26270 */
[----:B------:R-:W-:Y:S01]  /*114b0*/  VIADD R31, R37, 0xffffff39 ;  /* 0xffffff39251f7836 */ /* 0x000fe20000000000 */
[----:B------:R-:W1:Y:S01]  /*114c0*/  LDSM.16.M88.4 R4, [R150+0x5800] ;  /* 0x005800009604783b */ /* 0x000e620000000200 */
[----:B------:R-:W-:Y:S02]  /*114d0*/  ISETP.GE.AND P0, PT, R21, R54, PT ;  /* 0x000000361500720c */ /* 0x000fe40003f06270 */
[----:B------:R-:W4:Y:S01]  /*114e0*/  MUFU.TANH R58, R58 ;  /* 0x0000003a003a7308 */ /* 0x000f220000002400 */
[----:B---3--:R-:W-:Y:S02]  /*114f0*/  FSEL R26, R60, -INF , !P4 ;  /* 0xff8000003c1a7808 */ /* 0x008fe40006000000 */
[----:B------:R-:W-:-:S02]  /*11500*/  LOP3.LUT P4, RZ, R65, 0x1, RZ, 0xc0, !PT ;  /* 0x0000000141ff7812 */ /* 0x000fc4000788c0ff */
[----:B------:R-:W-:Y:S01]  /*11510*/  LOP3.LUT R65, R65, 0xfffffffe, RZ, 0xc0, !PT ;  /* 0xfffffffe41417812 */ /* 0x000fe200078ec0ff */
[----:B------:R-:W-:Y:S01]  /*11520*/  FMUL.FTZ R17, R17, UR14 ;  /* 0x0000000e11117c20 */ /* 0x000fe20008410000 */
[----:B------:R-:W-:Y:S01]  /*11530*/  FSEL R198, R198, -INF , !P0 ;  /* 0xff800000c6c67808 */ /* 0x000fe20004000000 */
[----:B------:R-:W3:Y:S01]  /*11540*/  MUFU.TANH R57, R57 ;  /* 0x0000003900397308 */ /* 0x000ee20000002400 */
[----:B--2---:R-:W-:Y:S01]  /*11550*/  FSEL R50, R56, -INF , !P2 ;  /* 0xff80000038327808 */ /* 0x004fe20005000000 */
[----:B------:R-:W-:Y:S01]  /*11560*/  FMUL.FTZ R16, R16, UR14 ;  /* 0x0000000e10107c20 */ /* 0x000fe20008410000 */
[----:B------:R-:W-:Y:S01]  /*11570*/  FMUL.FTZ R18, R18, UR14 ;  /* 0x0000000e12127c20 */ /* 0x000fe20008410000 */
[----:B------:R-:W-:Y:S01]  /*11580*/  FMUL.FTZ R19, R19, UR14 ;  /* 0x0000000e13137c20 */ /* 0x000fe20008410000 */
[----:B------:R-:W-:Y:S01]  /*11590*/  FMUL.FTZ R13, R13, UR14 ;  /* 0x0000000e0d0d7c20 */ /* 0x000fe20008410000 */
[----:B------:R-:W-:Y:S01]  /*115a0*/  FMUL.FTZ R12, R12, UR14 ;  /* 0x0000000e0c0c7c20 */ /* 0x000fe20008410000 */
[----:B------:R-:W-:Y:S01]  /*115b0*/  FMUL.FTZ R14, R14, UR14 ;  /* 0x0000000e0e0e7c20 */ /* 0x000fe20008410000 */
[----:B------:R2:W-:Y:S01]  /*115c0*/  MUFU.TANH R192, R36 ;  /* 0x0000002400c07308 */ /* 0x0005e20000002400 */
[----:B----4-:R-:W-:Y:S01]  /*115d0*/  FSEL R58, R58, -INF , !P1 ;  /* 0xff8000003a3a7808 */ /* 0x010fe20004800000 */
[----:B------:R-:W-:-:S06]  /*115e0*/  FMUL.FTZ R15, R15, UR14 ;  /* 0x0000000e0f0f7c20 */ /* 0x000fcc0008410000 */
[----:B------:R-:W-:Y:S01]  /*115f0*/  MUFU.TANH R33, R20 ;  /* 0x0000001400217308 */ /* 0x000fe20000002400 */
[----:B---3--:R-:W-:Y:S02]  /*11600*/  FSEL R28, R57, -INF , !P4 ;  /* 0xff800000391c7808 */ /* 0x008fe40006000000 */
[----:B------:R-:W-:-:S05]  /*11610*/  ISETP.GE.AND P4, PT, R47, R52, PT ;  /* 0x000000342f00720c */ /* 0x000fca0003f86270 */
[----:B------:R3:W-:Y:S01]  /*11620*/  MUFU.TANH R126, R22 ;  /* 0x00000016007e7308 */ /* 0x0007e20000002400 */
[----:B--2---:R-:W-:Y:S02]  /*11630*/  FSEL R36, R62, -INF , !P6 ;  /* 0xff8000003e247808 */ /* 0x004fe40007000000 */
[-C--:B------:R-:W-:Y:S01]  /*11640*/  ISETP.GE.AND P6, PT, R21, R52.reuse, PT ;  /* 0x000000341500720c */ /* 0x080fe20003fc6270 */
[C---:B------:R-:W-:Y:S01]  /*11650*/  VIADD R21, R37.reuse, 0xffffff30 ;  /* 0xffffff3025157836 */ /* 0x040fe20000000000 */
[----:B-1----:R-:W-:Y:S01]  /*11660*/  HMMA.16816.F32.BF16 R136, R128, R4, R136 ;  /* 0x000000048088723c */ /* 0x002fe20000041888 */
[----:B------:R-:W-:Y:S01]  /*11670*/  VIADD R5, R37, 0xffffff40 ;  /* 0xffffff4025057836 */ /* 0x000fe20000000000 */
[----:B------:R-:W-:Y:S01]  /*11680*/  FSEL R206, R206, -INF , !P6 ;  /* 0xff800000cece7808 */ /* 0x000fe20007000000 */
[----:B------:R-:W1:Y:S01]  /*11690*/  MUFU.TANH R202, R51 ;  /* 0x0000003300ca7308 */ /* 0x000e620000002400 */
[C---:B------:R-:W-:Y:S02]  /*116a0*/  ISETP.GE.AND P1, PT, R21.reuse, R52, PT ;  /* 0x000000341500720c */ /* 0x040fe40003f26270 */
[----:B------:R-:W-:-:S02]  /*116b0*/  ISETP.GE.AND P2, PT, R21, R54, PT ;  /* 0x000000361500720c */ /* 0x000fc40003f46270 */
[----:B------:R-:W-:Y:S01]  /*116c0*/  @P4 LOP3.LUT R65, R65, 0x1, RZ, 0xfc, !PT ;  /* 0x0000000141414812 */ /* 0x000fe200078efcff */
[----:B------:R-:W-:Y:S01]  /*116d0*/  HMMA.16816.F32.BF16 R132, R128, R6, R132 ;  /* 0x000000068084723c */ /* 0x000fe20000041884 */
[----:B------:R-:W-:Y:S01]  /*116e0*/  FSEL R196, R196, -INF , !P1 ;  /* 0xff800000c4c47808 */ /* 0x000fe20004800000 */
[----:B------:R-:W2:Y:S01]  /*116f0*/  MUFU.TANH R182, R182 ;  /* 0x000000b600b67308 */ /* 0x000ea20000002400 */
[----:B---3--:R-:W3:Y:S01]  /*11700*/  LDSM.16.M88.4 R20, [R149+0x5800] ;  /* 0x005800009514783b */ /* 0x008ee20000000200 */
[----:B------:R-:W-:Y:S01]  /*11710*/  LOP3.LUT P3, RZ, R65, 0x1, RZ, 0xc0, !PT ;  /* 0x0000000141ff7812 */ /* 0x000fe2000786c0ff */
[----:B------:R-:W-:Y:S01]  /*11720*/  VIADD R7, R37, 0xffffff58 ;  /* 0xffffff5825077836 */ /* 0x000fe20000000000 */
[----:B------:R-:W-:Y:S01]  /*11730*/  FSEL R188, R188, -INF , !P2 ;  /* 0xff800000bcbc7808 */ /* 0x000fe20005000000 */
[----:B------:R-:W-:-:S04]  /*11740*/  DEPBAR.LE SB0, 0x0 ;  /* 0x000080000000791a */ /* 0x000fc80000000000 */
[----:B------:R-:W-:Y:S01]  /*11750*/  FSEL R56, R49, -INF , !P3 ;  /* 0xff80000031387808 */ /* 0x000fe20005800000 */
[----:B------:R4:W-:Y:S01]  /*11760*/  MUFU.TANH R120, R17 ;  /* 0x0000001100787308 */ /* 0x0009e20000002400 */
[----:B-1----:R-:W-:Y:S02]  /*11770*/  FSEL R202, R202, -INF , !P5 ;  /* 0xff800000caca7808 */ /* 0x002fe40006800000 */
[C---:B------:R-:W-:Y:S02]  /*11780*/  ISETP.GE.AND P3, PT, R35.reuse, R54, PT ;  /* 0x000000362300720c */ /* 0x040fe40003f66270 */
[-C--:B------:R-:W-:Y:S01]  /*11790*/  ISETP.GE.AND P5, PT, R35, R52.reuse, PT ;  /* 0x000000342300720c */ /* 0x080fe20003fa6270 */
[----:B------:R-:W-:Y:S01]  /*117a0*/  VIADD R35, R37, 0xffffff38 ;  /* 0xffffff3825237836 */ /* 0x000fe20000000000 */
[----:B------:R-:W-:Y:S01]  /*117b0*/  FSEL R186, R186, -INF , !P3 ;  /* 0xff800000baba7808 */ /* 0x000fe20005800000 */
[----:B------:R-:W-:Y:S01]  /*117c0*/  MUFU.TANH R172, R172 ;  /* 0x000000ac00ac7308 */ /* 0x000fe20000002400 */
[----:B------:R-:W-:-:S02]  /*117d0*/  ISETP.GE.AND P6, PT, R5, R52, PT ;  /* 0x000000340500720c */ /* 0x000fc40003fc6270 */
[----:B------:R-:W-:Y:S01]  /*117e0*/  ISETP.GE.AND P3, PT, R5, R54, PT ;  /* 0x000000360500720c */ /* 0x000fe20003f66270 */
[----:B------:R-:W-:Y:S01]  /*117f0*/  VIADD R5, R37, 0xffffff48 ;  /* 0xffffff4825057836 */ /* 0x000fe20000000000 */
[C---:B------:R-:W-:Y:S02]  /*11800*/  ISETP.GE.AND P1, PT, R31.reuse, R52, PT ;  /* 0x000000341f00720c */ /* 0x040fe40003f26270 */
[-C--:B------:R-:W-:Y:S01]  /*11810*/  ISETP.GE.AND P2, PT, R31, R54.reuse, PT ;  /* 0x000000361f00720c */ /* 0x080fe20003f46270 */
[----:B------:R-:W-:Y:S01]  /*11820*/  MUFU.TANH R146, R146 ;  /* 0x0000009200927308 */ /* 0x000fe20000002400 */
[----:B------:R-:W-:Y:S01]  /*11830*/  ISETP.GE.AND P0, PT, R35, R54, PT ;  /* 0x000000362300720c */ /* 0x000fe20003f06270 */
[----:B----4-:R-:W-:Y:S01]  /*11840*/  VIADD R17, R37, 0xffffff41 ;  /* 0xffffff4125117836 */ /* 0x010fe20000000000 */
[----:B------:R-:W-:Y:S02]  /*11850*/  FSEL R190, R190, -INF , !P1 ;  /* 0xff800000bebe7808 */ /* 0x000fe40004800000 */
[----:B--2---:R-:W-:-:S02]  /*11860*/  FSEL R182, R182, -INF , !P2 ;  /* 0xff800000b6b67808 */ /* 0x004fc40005000000 */
[----:B------:R-:W-:Y:S01]  /*11870*/  FSEL R194, R194, -INF , !P5 ;  /* 0xff800000c2c27808 */ /* 0x000fe20006800000 */
[----:B------:R-:W1:Y:S01]  /*11880*/  MUFU.TANH R27, R27 ;  /* 0x0000001b001b7308 */ /* 0x000e620000002400 */
[----:B------:R-:W-:Y:S02]  /*11890*/  FSEL R184, R184, -INF , !P0 ;  /* 0xff800000b8b87808 */ /* 0x000fe40004000000 */
[C---:B------:R-:W-:Y:S02]  /*118a0*/  ISETP.GE.AND P1, PT, R5.reuse, R52, PT ;  /* 0x000000340500720c */ /* 0x040fe40003f26270 */
[----:B------:R-:W-:Y:S01]  /*118b0*/  ISETP.GE.AND P2, PT, R5, R54, PT ;  /* 0x000000360500720c */ /* 0x000fe20003f46270 */
[----:B------:R-:W-:Y:S01]  /*118c0*/  VIADD R5, R37, 0xffffff50 ;  /* 0xffffff5025057836 */ /* 0x000fe20000000000 */
[C---:B------:R-:W-:Y:S01]  /*118d0*/  ISETP.GE.AND P5, PT, R17.reuse, R52, PT ;  /* 0x000000341100720c */ /* 0x040fe20003fa6270 */
[----:B------:R-:W2:Y:S01]  /*118e0*/  MUFU.TANH R29, R29 ;  /* 0x0000001d001d7308 */ /* 0x000ea20000002400 */
[----:B------:R-:W-:-:S02]  /*118f0*/  ISETP.GE.AND P0, PT, R17, R54, PT ;  /* 0x000000361100720c */ /* 0x000fc40003f06270 */
[----:B------:R-:W-:Y:S02]  /*11900*/  ISETP.GE.AND P4, PT, R47, R54, PT ;  /* 0x000000362f00720c */ /* 0x000fe40003f86270 */
[----:B------:R-:W-:Y:S02]  /*11910*/  FSEL R174, R174, -INF , !P5 ;  /* 0xff800000aeae7808 */ /* 0x000fe40006800000 */
[----:B------:R-:W-:Y:S01]  /*11920*/  FSEL R140, R39, -INF , !P0 ;  /* 0xff800000278c7808 */ /* 0x000fe20004000000 */
[----:B------:R-:W-:Y:S01]  /*11930*/  MUFU.TANH R122, R16 ;  /* 0x00000010007a7308 */ /* 0x000fe20000002400 */
[----:B------:R-:W-:Y:S02]  /*11940*/  FSEL R200, R200, -INF , !P4 ;  /* 0xff800000c8c87808 */ /* 0x000fe40006000000 */
[C---:B------:R-:W-:Y:S02]  /*11950*/  ISETP.GE.AND P5, PT, R5.reuse, R52, PT ;  /* 0x000000340500720c */ /* 0x040fe40003fa6270 */
[----:B------:R-:W-:Y:S01]  /*11960*/  ISETP.GE.AND P0, PT, R5, R54, PT ;  /* 0x000000360500720c */ /* 0x000fe20003f06270 */
[----:B------:R-:W-:Y:S01]  /*11970*/  VIADD R5, R37, 0xffffff51 ;  /* 0xffffff5125057836 */ /* 0x000fe20000000000 */
[----:B------:R-:W-:Y:S01]  /*11980*/  ISETP.GE.AND P4, PT, R35, R52, PT ;  /* 0x000000342300720c */ /* 0x000fe20003f86270 */
[----:B------:R-:W-:Y:S01]  /*11990*/  MUFU.TANH R114, R18 ;  /* 0x0000001200727308 */ /* 0x000fe20000002400 */
[----:B------:R-:W-:-:S02]  /*119a0*/  FSEL R178, R178, -INF , !P6 ;  /* 0xff800000b2b27808 */ /* 0x000fc40007000000 */
[----:B------:R-:W-:Y:S02]  /*119b0*/  FSEL R192, R192, -INF , !P4 ;  /* 0xff800000c0c07808 */ /* 0x000fe40006000000 */
[----:B------:R-:W-:Y:S02]  /*119c0*/  FSEL R144, R41, -INF , !P3 ;  /* 0xff80000029907808 */ /* 0x000fe40005800000 */
[----:B------:R-:W-:Y:S01]  /*119d0*/  FSEL R176, R176, -INF , !P1 ;  /* 0xff800000b0b07808 */ /* 0x000fe20004800000 */
[----:B------:R3:W-:Y:S01]  /*119e0*/  MUFU.TANH R60, R19 ;  /* 0x00000013003c7308 */ /* 0x0007e20000002400 */
[C---:B------:R-:W-:Y:S02]  /*119f0*/  ISETP.GE.AND P1, PT, R5.reuse, R52, PT ;  /* 0x000000340500720c */ /* 0x040fe40003f26270 */
[----:B------:R-:W-:Y:S01]  /*11a00*/  ISETP.GE.AND P3, PT, R5, R54, PT ;  /* 0x000000360500720c */ /* 0x000fe20003f66270 */
[----:B------:R-:W-:Y:S01]  /*11a10*/  VIADD R5, R37, 0xffffff59 ;  /* 0xffffff5925057836 */ /* 0x000fe20000000000 */
[----:B------:R-:W-:-:S02]  /*11a20*/  FSEL R142, R142, -INF , !P2 ;  /* 0xff8000008e8e7808 */ /* 0x000fc40005000000 */
[----:B-1----:R-:W-:Y:S01]  /*11a30*/  FSEL R128, R27, -INF , !P3 ;  /* 0xff8000001b807808 */ /* 0x002fe20005800000 */
[----:B------:R-:W1:Y:S01]  /*11a40*/  MUFU.TANH R25, R25 ;  /* 0x0000001900197308 */ /* 0x000e620000002400 */
[----:B------:R-:W-:Y:S02]  /*11a50*/  ISETP.GE.AND P2, PT, R5, R54, PT ;  /* 0x000000360500720c */ /* 0x000fe40003f46270 */
[----:B------:R-:W-:-:S05]  /*11a60*/  LOP3.LUT R65, R65, 0xfffffffb, RZ, 0xc0, !PT ;  /* 0xfffffffb41417812 */ /* 0x000fca00078ec0ff */
[----:B------:R-:W4:Y:S01]  /*11a70*/  MUFU.TANH R45, R45 ;  /* 0x0000002d002d7308 */ /* 0x000f220000002400 */
[C---:B---3--:R-:W-:Y:S01]  /*11a80*/  HMMA.16816.F32.BF16 R16, R8.reuse, R20, R136 ;  /* 0x000000140810723c */ /* 0x048fe20000041888 */
[----:B------:R-:W-:Y:S01]  /*11a90*/  VIADD R21, R37, 0xffffff49 ;  /* 0xffffff4925157836 */ /* 0x000fe20000000000 */
[----:B------:R-:W-:Y:S02]  /*11aa0*/  FSEL R138, R43, -INF , !P5 ;  /* 0xff8000002b8a7808 */ /* 0x000fe40006800000 */
[-C--:B------:R-:W-:Y:S01]  /*11ab0*/  ISETP.GE.AND P5, PT, R5, R52.reuse, PT ;  /* 0x000000340500720c */ /* 0x080fe20003fa6270 */
[----:B------:R-:W-:Y:S01]  /*11ac0*/  VIADD R5, R37, 0xffffff60 ;  /* 0xffffff6025057836 */ /* 0x000fe20000000000 */
[C---:B------:R-:W-:Y:S01]  /*11ad0*/  ISETP.GE.AND P6, PT, R21.reuse, R52, PT ;  /* 0x000000341500720c */ /* 0x040fe20003fc6270 */
[----:B------:R-:W3:Y:S01]  /*11ae0*/  MUFU.TANH R124, R124 ;  /* 0x0000007c007c7308 */ /* 0x000ee20000002400 */
[----:B------:R-:W-:Y:S01]  /*11af0*/  ISETP.GE.AND P4, PT, R21, R54, PT ;  /* 0x000000361500720c */ /* 0x000fe20003f86270 */
[----:B------:R-:W-:Y:S01]  /*11b00*/  HMMA.16816.F32.BF16 R8, R8, R22, R132 ;  /* 0x000000160808723c */ /* 0x000fe20000041884 */
[----:B------:R-:W-:-:S02]  /*11b10*/  FSEL R172, R172, -INF , !P6 ;  /* 0xff800000acac7808 */ /* 0x000fc40007000000 */
[----:B------:R-:W-:Y:S02]  /*11b20*/  FSEL R146, R146, -INF , !P4 ;  /* 0xff80000092927808 */ /* 0x000fe40006000000 */
[C---:B------:R-:W-:Y:S01]  /*11b30*/  ISETP.GE.AND P6, PT, R7.reuse, R52, PT ;  /* 0x000000340700720c */ /* 0x040fe20003fc6270 */
[----:B------:R5:W-:Y:S01]  /*11b40*/  MUFU.TANH R116, R13 ;  /* 0x0000000d00747308 */ /* 0x000be20000002400 */
[----:B------:R-:W-:Y:S01]  /*11b50*/  ISETP.GE.AND P4, PT, R7, R54, PT ;  /* 0x000000360700720c */ /* 0x000fe20003f86270 */
[----:B------:R-:W-:Y:S01]  /*11b60*/  VIADD R7, R37, 0xffffff68 ;  /* 0xffffff6825077836 */ /* 0x000fe20000000000 */
[----:B--2---:R-:W-:Y:S01]  /*11b70*/  FSEL R132, R29, -INF , !P5 ;  /* 0xff8000001d847808 */ /* 0x004fe20006800000 */
[----:B------:R-:W-:Y:S01]  /*11b80*/  FMUL.FTZ R18, R18, UR14 ;  /* 0x0000000e12127c20 */ /* 0x000fe20008410000 */
[----:B-1----:R-:W-:Y:S01]  /*11b90*/  FSEL R136, R25, -INF , !P1 ;  /* 0xff80000019887808 */ /* 0x002fe20004800000 */
[----:B------:R-:W-:Y:S01]  /*11ba0*/  FMUL.FTZ R16, R16, UR14 ;  /* 0x0000000e10107c20 */ /* 0x000fe20008410000 */
[C---:B------:R-:W-:Y:S01]  /*11bb0*/  ISETP.GE.AND P5, PT, R7.reuse, R52, PT ;  /* 0x000000340700720c */ /* 0x040fe20003fa6270 */
[----:B------:R-:W1:Y:S01]  /*11bc0*/  MUFU.TANH R118, R12 ;  /* 0x0000000c00767308 */ /* 0x000e620000002400 */
[----:B------:R-:W-:Y:S01]  /*11bd0*/  ISETP.GE.AND P3, PT, R7, R54, PT ;  /* 0x000000360700720c */ /* 0x000fe20003f66270 */
[----:B------:R-:W-:Y:S01]  /*11be0*/  VIADD R7, R37, 0xffffff69 ;  /* 0xffffff6925077836 */ /* 0x000fe20000000000 */
[-C--:B------:R-:W-:Y:S01]  /*11bf0*/  ISETP.GE.AND P1, PT, R5, R52.reuse, PT ;  /* 0x000000340500720c */ /* 0x080fe20003f26270 */
[----:B------:R-:W-:Y:S01]  /*11c00*/  FMUL.FTZ R4, R17, UR14 ;  /* 0x0000000e11047c20 */ /* 0x000fe20008410000 */
[----:B------:R-:W-:Y:S01]  /*11c10*/  FSEL R134, R33, -INF , !P6 ;  /* 0xff80000021867808 */ /* 0x000fe20007000000 */
[----:B------:R-:W-:Y:S01]  /*11c20*/  FMUL.FTZ R6, R9, UR14 ;  /* 0x0000000e09067c20 */ /* 0x000fe20008410000 */
[----:B------:R-:W-:Y:S01]  /*11c30*/  FSEL R122, R122, -INF , !P1 ;  /* 0xff8000007a7a7808 */ /* 0x000fe20004800000 */
[----:B------:R-:W-:Y:S01]  /*11c40*/  MUFU.TANH R55, R14 ;  /* 0x0000000e00377308 */ /* 0x000fe20000002400 */
[----:B-----5:R-:W-:Y:S01]  /*11c50*/  VIADD R13, R37, 0xffffff61 ;  /* 0xffffff61250d7836 */ /* 0x020fe20000000000 */
[-C--:B------:R-:W-:Y:S01]  /*11c60*/  ISETP.GE.AND P1, PT, R7, R52.reuse, PT ;  /* 0x000000340700720c */ /* 0x080fe20003f26270 */
[----:B------:R-:W-:Y:S01]  /*11c70*/  VIADD R9, R37, 0xffffff78 ;  /* 0xffffff7825097836 */ /* 0x000fe20000000000 */
[----:B------:R-:W-:Y:S01]  /*11c80*/  FSEL R126, R126, -INF , !P4 ;  /* 0xff8000007e7e7808 */ /* 0x000fe20006000000 */
[----:B------:R-:W-:Y:S01]  /*11c90*/  FMUL.FTZ R19, R19, UR14 ;  /* 0x0000000e13137c20 */ /* 0x000fe20008410000 */
[----:B----4-:R-:W-:Y:S01]  /*11ca0*/  FSEL R130, R45, -INF , !P0 ;  /* 0xff8000002d827808 */ /* 0x010fe20004000000 */
[----:B------:R-:W-:Y:S01]  /*11cb0*/  FMUL.FTZ R8, R8, UR14 ;  /* 0x0000000e08087c20 */ /* 0x000fe20008410000 */
[C---:B------:R-:W-:Y:S01]  /*11cc0*/  ISETP.GE.AND P6, PT, R13.reuse, R52, PT ;  /* 0x000000340d00720c */ /* 0x040fe20003fc6270 */
[----:B------:R-:W-:Y:S01]  /*11cd0*/  MUFU.TANH R62, R15 ;  /* 0x0000000f003e7308 */ /* 0x000fe20000002400 */
[-C--:B------:R-:W-:Y:S01]  /*11ce0*/  ISETP.GE.AND P4, PT, R13, R54.reuse, PT ;  /* 0x000000360d00720c */ /* 0x080fe20003f86270 */
[----:B------:R-:W-:Y:S01]  /*11cf0*/  VIADD R13, R37, 0xffffff70 ;  /* 0xffffff70250d7836 */ /* 0x000fe20000000000 */
[----:B------:R-:W-:Y:S01]  /*11d00*/  ISETP.GE.AND P0, PT, R5, R54, PT ;  /* 0x000000360500720c */ /* 0x000fe20003f06270 */
[----:B------:R-:W-:Y:S01]  /*11d10*/  FMUL.FTZ R10, R10, UR14 ;  /* 0x0000000e0a0a7c20 */ /* 0x000fe20008410000 */
[----:B---3--:R-:W-:-:S02]  /*11d20*/  FSEL R124, R124, -INF , !P2 ;  /* 0xff8000007c7c7808 */ /* 0x008fc40005000000 */
[----:B------:R-:W-:Y:S01]  /*11d30*/  FSEL R114, R114, -INF , !P0 ;  /* 0xff80000072727808 */ /* 0x000fe20004000000 */
[----:B------:R-:W2:Y:S01]  /*11d40*/  MUFU.TANH R5, R18 ;  /* 0x0000001200057308 */ /* 0x000ea20000002400 */
[----:B------:R-:W-:Y:S02]  /*11d50*/  ISETP.GE.AND P0, PT, R13, R52, PT ;  /* 0x000000340d00720c */ /* 0x000fe40003f06270 */
[----:B------:R-:W-:Y:S02]  /*11d60*/  @P1 LOP3.LUT R65, R65, 0x4, RZ, 0xfc, !PT ;  /* 0x0000000441411812 */ /* 0x000fe400078efcff */
[----:B------:R-:W-:Y:S01]  /*11d70*/  ISETP.GE.AND P2, PT, R7, R54, PT ;  /* 0x000000360700720c */ /* 0x000fe20003f46270 */
[----:B------:R-:W-:Y:S01]  /*11d80*/  VIADD R7, R37, 0xffffff71 ;  /* 0xffffff7125077836 */ /* 0x000fe20000000000 */
[----:B------:R-:W-:Y:S01]  /*11d90*/  FSEL R120, R120, -INF , !P6 ;  /* 0xff80000078787808 */ /* 0x000fe20007000000 */
[----:B------:R-:W3:Y:S01]  /*11da0*/  MUFU.TANH R61, R16 ;  /* 0x00000010003d7308 */ /* 0x000ee20000002400 */
[----:B------:R-:W-:Y:S01]  /*11db0*/  LOP3.LUT P6, RZ, R65, 0x4, RZ, 0xc0, !PT ;  /* 0x0000000441ff7812 */ /* 0x000fe200078cc0ff */
[----:B------:R-:W-:Y:S01]  /*11dc0*/  VIADD R37, R37, 0xffffff79 ;  /* 0xffffff7925257836 */ /* 0x000fe20000000000 */
[----:B------:R-:W-:-:S02]  /*11dd0*/  LOP3.LUT R65, R65, 0xfffffffd, RZ, 0xc0, !PT ;  /* 0xfffffffd41417812 */ /* 0x000fc400078ec0ff */
[----:B-1----:R-:W-:Y:S02]  /*11de0*/  FSEL R118, R118, -INF , !P5 ;  /* 0xff80000076767808 */ /* 0x002fe40006800000 */
[C---:B------:R-:W-:Y:S01]  /*11df0*/  ISETP.GE.AND P1, PT, R7.reuse, R52, PT ;  /* 0x000000340700720c */ /* 0x040fe20003f26270 */
[----:B------:R-:W1:Y:S01]  /*11e00*/  MUFU.TANH R4, R4 ;  /* 0x0000000400047308 */ /* 0x000e620000002400 */
[-C--:B------:R-:W-:Y:S01]  /*11e10*/  ISETP.GE.AND P5, PT, R7, R54.reuse, PT ;  /* 0x000000360700720c */ /* 0x080fe20003fa6270 */
[----:B------:R-:W-:Y:S01]  /*11e20*/  FMUL.FTZ R7, R11, UR14 ;  /* 0x0000000e0b077c20 */ /* 0x000fe20008410000 */
[----:B------:R-:W-:Y:S02]  /*11e30*/  @P0 LOP3.LUT R65, R65, 0x2, RZ, 0xfc, !PT ;  /* 0x0000000241410812 */ /* 0x000fe400078efcff */
[----:B------:R-:W-:Y:S02]  /*11e40*/  ISETP.GE.AND P0, PT, R13, R54, PT ;  /* 0x000000360d00720c */ /* 0x000fe40003f06270 */
[----:B------:R-:W-:Y:S01]  /*11e50*/  FSEL R60, R60, -INF , !P4 ;  /* 0xff8000003c3c7808 */ /* 0x000fe20006000000 */
[----:B------:R-:W4:Y:S01]  /*11e60*/  MUFU.TANH R63, R19 ;  /* 0x00000013003f7308 */ /* 0x000f220000002400 */
[----:B------:R-:W-:-:S02]  /*11e70*/  FSEL R116, R116, -INF , !P6 ;  /* 0xff80000074747808 */ /* 0x000fc40007000000 */
[-C--:B------:R-:W-:Y:S02]  /*11e80*/  ISETP.GE.AND P6, PT, R9, R52.reuse, PT ;  /* 0x000000340900720c */ /* 0x080fe40003fc6270 */
[----:B------:R-:W-:Y:S02]  /*11e90*/  ISETP.GE.AND P4, PT, R37, R52, PT ;  /* 0x000000342500720c */ /* 0x000fe40003f86270 */
[----:B--2---:R-:W-:Y:S01]  /*11ea0*/  FSEL R52, R5, -INF , !P0 ;  /* 0xff80000005347808 */ /* 0x004fe20004000000 */
[----:B------:R-:W2:Y:S01]  /*11eb0*/  MUFU.TANH R66, R8 ;  /* 0x0000000800427308 */ /* 0x000ea20000002400 */
[----:B------:R-:W-:Y:S02]  /*11ec0*/  ISETP.GE.AND P0, PT, R53, 0x3, PT ;  /* 0x000000033500780c */ /* 0x000fe40003f06270 */
[----:B------:R-:W-:Y:S01]  /*11ed0*/  FSEL R55, R55, -INF , !P3 ;  /* 0xff80000037377808 */ /* 0x000fe20005800000 */
[----:B------:R-:W-:Y:S01]  /*11ee0*/  BAR.SYNC.DEFER_BLOCKING 0x0 ;  /* 0x0000000000007b1d */ /* 0x000fe20000010000 */
[----:B------:R-:W-:-:S02]  /*11ef0*/  LOP3.LUT P3, RZ, R65, 0x2, RZ, 0xc0, !PT ;  /* 0x0000000241ff7812 */ /* 0x000fc4000786c0ff */
[----:B------:R-:W-:Y:S02]  /*11f00*/  FSEL R62, R62, -INF , !P2 ;  /* 0xff8000003e3e7808 */ /* 0x000fe40005000000 */
[----:B---3--:R-:W-:Y:S01]  /*11f10*/  FSEL R61, R61, -INF , !P3 ;  /* 0xff8000003d3d7808 */ /* 0x008fe20005800000 */
[----:B------:R-:W3:Y:S01]  /*11f20*/  MUFU.TANH R6, R6 ;  /* 0x0000000600067308 */ /* 0x000ee20000002400 */
[-C--:B------:R-:W-:Y:S02]  /*11f30*/  ISETP.GE.AND P3, PT, R9, R54.reuse, PT ;  /* 0x000000360900720c */ /* 0x080fe40003f66270 */
[----:B------:R-:W-:Y:S02]  /*11f40*/  ISETP.GE.AND P2, PT, R37, R54, PT ;  /* 0x000000362500720c */ /* 0x000fe40003f46270 */
[----:B-1----:R-:W-:Y:S02]  /*11f50*/  FSEL R54, R4, -INF , !P1 ;  /* 0xff80000004367808 */ /* 0x002fe40004800000 */
[----:B------:R-:W-:Y:S01]  /*11f60*/  ISETP.NE.AND P1, PT, R3, RZ, PT ;  /* 0x000000ff0300720c */ /* 0x000fe20003f25270 */
[----:B------:R-:W1:Y:S01]  /*11f70*/  MUFU.TANH R64, R10 ;  /* 0x0000000a00407308 */ /* 0x000e620000002400 */
[----:B----4-:R-:W-:-:S02]  /*11f80*/  FSEL R63, R63, -INF , !P5 ;  /* 0xff8000003f3f7808 */ /* 0x010fc40006800000 */
[----:B--2---:R-:W-:-:S05]  /*11f90*/  FSEL R66, R66, -INF , !P6 ;  /* 0xff80000042427808 */ /* 0x004fca0007000000 */
[----:B------:R-:W2:Y:S01]  /*11fa0*/  MUFU.TANH R7, R7 ;  /* 0x0000000700077308 */ /* 0x000ea20000002400 */
[----:B---3--:R-:W-:Y:S02]  /*11fb0*/  FSEL R65, R6, -INF , !P4 ;  /* 0xff80000006417808 */ /* 0x008fe40006000000 */
[----:B-1----:R-:W-:Y:S02]  /*11fc0*/  FSEL R64, R64, -INF , !P3 ;  /* 0xff80000040407808 */ /* 0x002fe40005800000 */
[----:B--2---:R-:W-:Y:S01]  /*11fd0*/  FSEL R3, R7, -INF , !P2 ;  /* 0xff80000007037808 */ /* 0x004fe20005000000 */
        /* <DEDUP_REMOVED lines=66> */
.L_x_5048:
        /* <DEDUP_REMOVED lines=8> */
.L_x_5049:
        /* <DEDUP_REMOVED lines=58> */
.L_x_5047:
[----:B--2---:R-:W-:Y:S01]  /*12820*/  FMNMX3.FTZ R7, R2, R108, R106, !PT ;  /* 0x0000006c02077276 */ /* 0x004fe2000781006a */
        /* <DEDUP_REMOVED lines=55> */
[----:B------:R-:W-:Y:S01]  /*12ba0*/  FFMA.FTZ R106, R106, UR4, -R109 ;  /* 0x000000046a6a7c23 */ /* 0x000fe2000801086d */
[--C-:B------:R-:W-:Y:S01]  /*12bb0*/  FFMA.FTZ R103, R44, UR4, -R105.reuse ;  /* 0x000000042c677c23 */ /* 0x100fe20008010869 */
[--C-:B------:R-:W-:Y:S01]  /*12bc0*/  FFMA.FTZ R101, R42, UR4, -R105.reuse ;  /* 0x000000042a657c23 */ /* 0x100fe20008010869 */
[--C-:B------:R-:W-:Y:S01]  /*12bd0*/  FFMA.FTZ R67, R38, UR4, -R105.reuse ;  /* 0x0000000426437c23 */ /* 0x100fe20008010869 */
[----:B------:R-:W-:Y:S01]  /*12be0*/  FFMA.FTZ R2, R46, UR4, -R105 ;  /* 0x000000042e027c23 */ /* 0x000fe20008010869 */
[----:B------:R-:W-:Y:S01]  /*12bf0*/  FMUL.FTZ R113, R4, UR4 ;  /* 0x0000000404717c20 */ /* 0x000fe20008410000 */
[----:B------:R-:W-:Y:S01]  /*12c00*/  FMUL.FTZ R112, R5, UR4 ;  /* 0x0000000405707c20 */ /* 0x000fe20008410000 */
[----:B------:R-:W-:Y:S01]  /*12c10*/  MUFU.EX2 R108, R108 ;  /* 0x0000006c006c7308 */ /* 0x000fe20000000800 */
[----:B------:R-:W-:Y:S01]  /*12c20*/  FFMA.FTZ R29, R24, UR4, -R109 ;  /* 0x00000004181d7c23 */ /* 0x000fe2000801086d */
[----:B------:R-:W1:Y:S01]  /*12c30*/  LDSM.16.MT88.4 R4, [R148+0x6000] ;  /* 0x006000009404783b */ /* 0x000e620000004200 */
[----:B------:R-:W-:Y:S01]  /*12c40*/  FFMA.FTZ R37, R32, UR4, -R105 ;  /* 0x0000000420257c23 */ /* 0x000fe20008010869 */
[----:B------:R-:W-:Y:S01]  /*12c50*/  FFMA.FTZ R0, R208, UR4, -R109 ;  /* 0x00000004d0007c23 */ /* 0x000fe2000801086d */
[--C-:B------:R-:W-:Y:S01]  /*12c60*/  FFMA.FTZ R49, R40, UR4, -R105.reuse ;  /* 0x0000000428317c23 */ /* 0x100fe20008010869 */
[--C-:B------:R-:W-:Y:S01]  /*12c70*/  FFMA.FTZ R115, R182, UR4, -R105.reuse ;  /* 0x00000004b6737c23 */ /* 0x100fe20008010869 */
[----:B------:R-:W-:Y:S01]  /*12c80*/  LDSM.16.MT88.4 R40, [R148+0x6800] ;  /* 0x006800009428783b */ /* 0x000fe20000004200 */
[----:B------:R-:W2:Y:S01]  /*12c90*/  MUFU.EX2 R106, R106 ;  /* 0x0000006a006a7308 */ /* 0x000ea20000000800 */
[----:B------:R-:W-:Y:S01]  /*12ca0*/  FFMA.FTZ R121, R140, UR4, -R105 ;  /* 0x000000048c797c23 */ /* 0x000fe20008010869 */
[--C-:B------:R-:W-:Y:S01]  /*12cb0*/  FFMA.FTZ R119, R178, UR4, -R109.reuse ;  /* 0x00000004b2777c23 */ /* 0x100fe2000801086d */
[--C-:B------:R-:W-:Y:S01]  /*12cc0*/  FFMA.FTZ R117, R176, UR4, -R109.reuse ;  /* 0x00000004b0757c23 */ /* 0x100fe2000801086d */
[----:B------:R-:W-:Y:S01]  /*12cd0*/  FFMA.FTZ R172, R172, UR4, -R109 ;  /* 0x00000004acac7c23 */ /* 0x000fe2000801086d */
        /* <DEDUP_REMOVED lines=24> */
[----:B------:R-:W-:-:S03]  /*12e60*/  FFMA.FTZ R52, R52, UR4, -R105 ;  /* 0x0000000434347c23 */ /* 0x000fc60008010869 */
        /* <DEDUP_REMOVED lines=15> */
[----:B------:R-:W-:Y:S01]  /*12f60*/  FFMA.FTZ R97, R26, UR4, -R109 ;  /* 0x000000041a617c23 */ /* 0x000fe2000801086d */
        /* <DEDUP_REMOVED lines=30> */
[C---:B-1----:R-:W-:Y:S01]  /*13150*/  HMMA.16816.F32.BF16 R24, R8.reuse, R4, R24 ;  /* 0x000000040818723c */ /* 0x042fe20000041818 */
[--C-:B------:R-:W-:Y:S01]  /*13160*/  FFMA.FTZ R81, R36, UR4, -R105.reuse ;  /* 0x0000000424517c23 */ /* 0x100fe20008010869 */
[----:B------:R-:W-:Y:S01]  /*13170*/  FFMA.FTZ R73, R50, UR4, -R105 ;  /* 0x0000000432497c23 */ /* 0x000fe20008010869 */
[----:B------:R-:W1:Y:S01]  /*13180*/  MUFU.EX2 R97, R97 ;  /* 0x0000006100617308 */ /* 0x000e620000000800 */
[----:B------:R-:W-:Y:S01]  /*13190*/  FFMA.FTZ R72, R48, UR4, -R109 ;  /* 0x0000000430487c23 */ /* 0x000fe2000801086d */
[----:B--2---:R-:W2:Y:S01]  /*131a0*/  LDSM.16.MT88.4 R28, [R100+0x6000] ;  /* 0x00600000641c783b */ /* 0x004ea20000004200 */
[--C-:B------:R-:W-:Y:S01]  /*131b0*/  FFMA.FTZ R75, R202, UR4, -R105.reuse ;  /* 0x00000004ca4b7c23 */ /* 0x100fe20008010869 */
[----:B------:R-:W-:Y:S01]  /*131c0*/  FFMA.FTZ R74, R200, UR4, -R105 ;  /* 0x00000004c84a7c23 */ /* 0x000fe20008010869 */
[C---:B------:R-:W-:Y:S01]  /*131d0*/  HMMA.16816.F32.BF16 R32, R8.reuse, R20, R32 ;  /* 0x000000140820723c */ /* 0x040fe20000041820 */
[--C-:B------:R-:W-:Y:S01]  /*131e0*/  FFMA.FTZ R80, R192, UR4, -R109.reuse ;  /* 0x00000004c0507c23 */ /* 0x100fe2000801086d */
[----:B------:R-:W-:Y:S01]  /*131f0*/  FFMA.FTZ R83, R190, UR4, -R109 ;  /* 0x00000004be537c23 */ /* 0x000fe2000801086d */
[----:B------:R-:W3:Y:S01]  /*13200*/  MUFU.EX2 R89, R89 ;  /* 0x0000005900597308 */ /* 0x000ee20000000800 */
[--C-:B------:R-:W-:Y:S01]  /*13210*/  FFMA.FTZ R91, R188, UR4, -R105.reuse ;  /* 0x00000004bc5b7c23 */ /* 0x100fe20008010869 */
[--C-:B------:R-:W-:Y:S01]  /*13220*/  FFMA.FTZ R82, R186, UR4, -R105.reuse ;  /* 0x00000004ba527c23 */ /* 0x100fe20008010869 */
[----:B------:R-:W-:Y:S01]  /*13230*/  FFMA.FTZ R88, R184, UR4, -R105 ;  /* 0x00000004b8587c23 */ /* 0x000fe20008010869 */
[--C-:B------:R-:W-:Y:S01]  /*13240*/  FFMA.FTZ R90, R174, UR4, -R109.reuse ;  /* 0x00000004ae5a7c23 */ /* 0x100fe2000801086d */
[----:B------:R-:W-:Y:S01]  /*13250*/  HMMA.16816.F32.BF16 R4, R8, R6, R84 ;  /* 0x000000060804723c */ /* 0x000fe20000041854 */
[----:B------:R-:W-:Y:S01]  /*13260*/  FFMA.FTZ R113, R177, R113, R108 ;  /* 0x00000071b1717223 */ /* 0x000fe2000001006c */
[----:B------:R-:W-:Y:S01]  /*13270*/  FFMA.FTZ R177, R65, UR4, -R109 ;  /* 0x0000000441b17c23 */ /* 0x000fe2000801086d */
[----:B------:R4:W-:Y:S01]  /*13280*/  MUFU.EX2 R84, R37 ;  /* 0x0000002500547308 */ /* 0x0009e20000000800 */
[----:B-1----:R-:W-:Y:S01]  /*13290*/  F2FP.BF16.F32.PACK_AB R48, R97, R0 ;  /* 0x000000006130723e */ /* 0x002fe200000010ff */
[----:B------:R-:W-:Y:S01]  /*132a0*/  FADD.FTZ R106, R106, R113 ;  /* 0x000000716a6a7221 */ /* 0x000fe20000010000 */
[----:B------:R-:W-:-:S02]  /*132b0*/  IADD3 R174, PT, PT, R53, -0x3, RZ ;  /* 0xfffffffd35ae7810 */ /* 0x000fc40007ffe0ff */
[----:B------:R-:W-:Y:S01]  /*132c0*/  HMMA.16816.F32.BF16 R20, R8, R22, R76 ;  /* 0x000000160814723c */ /* 0x000fe2000004184c */
[----:B------:R-:W-:Y:S01]  /*132d0*/  FFMA.FTZ R77, R198, UR4, -R105 ;  /* 0x00000004c64d7c23 */ /* 0x000fe20008010869 */
[--C-:B------:R-:W-:Y:S01]  /*132e0*/  FFMA.FTZ R79, R196, UR4, -R109.reuse ;  /* 0x00000004c44f7c23 */ /* 0x100fe2000801086d */
[----:B------:R-:W1:Y:S01]  /*132f0*/  MUFU.EX2 R81, R81 ;  /* 0x0000005100517308 */ /* 0x000e620000000800 */
[----:B---3--:R-:W-:Y:S01]  /*13300*/  F2FP.BF16.F32.PACK_AB R50, R89, R92 ;  /* 0x0000005c5932723e */ /* 0x008fe200000010ff */
[----:B------:R-:W-:Y:S01]  /*13310*/  FFMA.FTZ R78, R194, UR4, -R109 ;  /* 0x00000004c24e7c23 */ /* 0x000fe2000801086d */
[----:B------:R-:W-:-:S04]  /*13320*/  FADD.FTZ R107, R107, R106 ;  /* 0x0000006a6b6b7221 */ /* 0x000fc80000010000 */
[----:B------:R-:W-:Y:S01]  /*13330*/  FADD.FTZ R107, R104, R107 ;  /* 0x0000006b686b7221 */ /* 0x000fe20000010000 */
[----:B------:R1:W-:Y:S01]  /*13340*/  MUFU.EX2 R76, R49 ;  /* 0x00000031004c7308 */ /* 0x0003e20000000800 */
[----:B----4-:R-:W3:Y:S07]  /*13350*/  LDSM.16.MT88.4 R36, [R152+0x6800] ;  /* 0x006800009824783b */ /* 0x010eee0000004200 */
[----:B------:R-:W4:Y:S01]  /*13360*/  MUFU.EX2 R73, R73 ;  /* 0x0000004900497308 */ /* 0x000f220000000800 */
[C---:B--2---:R-:W-:Y:S07]  /*13370*/  HMMA.16816.F32.BF16 R44, R8.reuse, R28, R44 ;  /* 0x0000001c082c723c */ /* 0x044fee000004182c */
[----:B------:R-:W-:Y:S01]  /*13380*/  MUFU.EX2 R75, R75 ;  /* 0x0000004b004b7308 */ /* 0x000fe20000000800 */
[----:B-1----:R-:W-:Y:S01]  /*13390*/  F2FP.BF16.F32.PACK_AB R49, R81, R84 ;  /* 0x000000545131723e */ /* 0x002fe200000010ff */
[----:B------:R-:W-:Y:S01]  /*133a0*/  HMMA.16816.F32.BF16 R8, R8, R30, R68 ;  /* 0x0000001e0808723c */ /* 0x000fe20000041844 */
[----:B------:R-:W1:Y:S01]  /*133b0*/  LDSM.16.MT88.4 R28, [R102+0x6800] ;  /* 0x00680000661c783b */ /* 0x000e620000004200 */
[--C-:B------:R-:W-:Y:S01]  /*133c0*/  FFMA.FTZ R68, R58, UR4, -R109.reuse ;  /* 0x000000043a447c23 */ /* 0x100fe2000801086d */
[--C-:B------:R-:W-:Y:S01]  /*133d0*/  FFMA.FTZ R70, R56, UR4, -R109.reuse ;  /* 0x0000000438467c23 */ /* 0x100fe2000801086d */
[----:B------:R-:W-:Y:S01]  /*133e0*/  FFMA.FTZ R71, R206, UR4, -R109 ;  /* 0x00000004ce477c23 */ /* 0x000fe2000801086d */
[----:B------:R-:W2:Y:S01]  /*133f0*/  LDSM.16.MT88.4 R56, [R100+0x6800] ;  /* 0x006800006438783b */ /* 0x000ea20000004200 */
[----:B------:R5:W-:Y:S01]  /*13400*/  MUFU.EX2 R69, R72 ;  /* 0x0000004800457308 */ /* 0x000be20000000800 */
[----:B----4-:R-:W-:-:S07]  /*13410*/  F2FP.BF16.F32.PACK_AB R51, R73, R76 ;  /* 0x0000004c4933723e */ /* 0x010fce00000010ff */
[----:B------:R-:W4:Y:S01]  /*13420*/  MUFU.EX2 R68, R68 ;  /* 0x0000004400447308 */ /* 0x000f220000000800 */
[C---:B------:R-:W-:Y:S07]  /*13430*/  HMMA.16816.F32.BF16 R24, R48.reuse, R40, R24 ;  /* 0x000000283018723c */ /* 0x040fee0000041818 */
[----:B------:R-:W-:Y:S01]  /*13440*/  MUFU.EX2 R70, R70 ;  /* 0x0000004600467308 */ /* 0x000fe20000000800 */
[----:B-----5:R-:W-:Y:S01]  /*13450*/  FFMA.FTZ R72, R204, UR4, -R105 ;  /* 0x00000004cc487c23 */ /* 0x020fe20008010869 */
[C---:B------:R-:W-:Y:S01]  /*13460*/  HMMA.16816.F32.BF16 R4, R48.reuse, R42, R4 ;  /* 0x0000002a3004723c */ /* 0x040fe20000041804 */
[----:B------:R-:W5:Y:S05]  /*13470*/  LDSM.16.MT88.4 R40, [R148+0x7000] ;  /* 0x007000009428783b */ /* 0x000f6a0000004200 */
[----:B------:R-:W-:Y:S02]  /*13480*/  MUFU.EX2 R71, R71 ;  /* 0x0000004700477308 */ /* 0x000fe40000000800 */
[C---:B---3--:R-:W-:Y:S06]  /*13490*/  HMMA.16816.F32.BF16 R12, R48.reuse, R36, R12 ;  /* 0x00000024300c723c */ /* 0x048fec000004180c */
[----:B------:R-:W3:Y:S02]  /*134a0*/  MUFU.EX2 R72, R72 ;  /* 0x0000004800487308 */ /* 0x000ee40000000800 */
[C---:B------:R-:W-:Y:S01]  /*134b0*/  HMMA.16816.F32.BF16 R16, R48.reuse, R38, R16 ;  /* 0x000000263010723c */ /* 0x040fe20000041810 */
[----:B------:R-:W-:Y:S05]  /*134c0*/  LDSM.16.MT88.4 R36, [R152+0x7000] ;  /* 0x007000009824783b */ /* 0x000fea0000004200 */
[----:B------:R-:W-:Y:S02]  /*134d0*/  MUFU.EX2 R74, R74 ;  /* 0x0000004a004a7308 */ /* 0x000fe40000000800 */
[C---:B-1----:R-:W-:Y:S06]  /*134e0*/  HMMA.16816.F32.BF16 R32, R48.reuse, R28, R32 ;  /* 0x0000001c3020723c */ /* 0x042fec0000041820 */
[----:B------:R-:W1:Y:S02]  /*134f0*/  MUFU.EX2 R77, R77 ;  /* 0x0000004d004d7308 */ /* 0x000e640000000800 */
[C---:B------:R-:W-:Y:S01]  /*13500*/  HMMA.16816.F32.BF16 R20, R48.reuse, R30, R20 ;  /* 0x0000001e3014723c */ /* 0x040fe20000041814 */
[----:B------:R-:W5:Y:S05]  /*13510*/  LDSM.16.MT88.4 R28, [R102+0x7000] ;  /* 0x00700000661c783b */ /* 0x000f6a0000004200 */
[----:B------:R-:W-:Y:S02]  /*13520*/  MUFU.EX2 R79, R79 ;  /* 0x0000004f004f7308 */ /* 0x000fe40000000800 */
[C---:B--2---:R-:W-:Y:S06]  /*13530*/  HMMA.16816.F32.BF16 R44, R48.reuse, R56, R44 ;  /* 0x00000038302c723c */ /* 0x044fec000004182c */
[----:B------:R-:W2:Y:S02]  /*13540*/  MUFU.EX2 R78, R78 ;  /* 0x0000004e004e7308 */ /* 0x000ea40000000800 */
[----:B------:R-:W-:Y:S01]  /*13550*/  HMMA.16816.F32.BF16 R8, R48, R58, R8 ;  /* 0x0000003a3008723c */ /* 0x000fe20000041808 */
[----:B----4-:R-:W-:Y:S01]  /*13560*/  F2FP.BF16.F32.PACK_AB R48, R68, R69 ;  /* 0x000000454430723e */ /* 0x010fe200000010ff */
[----:B------:R-:W4:Y:S01]  /*13570*/  LDSM.16.MT88.4 R56, [R100+0x7000] ;  /* 0x007000006438783b */ /* 0x000f220000004200 */
[----:B---3--:R-:W-:-:S02]  /*13580*/  F2FP.BF16.F32.PACK_AB R49, R75, R72 ;  /* 0x000000484b31723e */ /* 0x008fc400000010ff */
[----:B------:R-:W-:Y:S01]  /*13590*/  F2FP.BF16.F32.PACK_AB R50, R71, R70 ;  /* 0x000000464732723e */ /* 0x000fe200000010ff */
[----:B------:R-:W-:Y:S01]  /*135a0*/  MUFU.EX2 R80, R80 ;  /* 0x0000005000507308 */ /* 0x000fe20000000800 */
[----:B-1----:R-:W-:-:S07]  /*135b0*/  F2FP.BF16.F32.PACK_AB R51, R77, R74 ;  /* 0x0000004a4d33723e */ /* 0x002fce00000010ff */
[----:B------:R-:W-:Y:S01]  /*135c0*/  MUFU.EX2 R83, R83 ;  /* 0x0000005300537308 */ /* 0x000fe20000000800 */
[C---:B-----5:R-:W-:Y:S07]  /*135d0*/  HMMA.16816.F32.BF16 R24, R48.reuse, R40, R24 ;  /* 0x000000283018723c */ /* 0x060fee0000041818 */
        /* <DEDUP_REMOVED lines=8> */
[----:B------:R-:W5:Y:S01]  /*13660*/  MUFU.EX2 R115, R115 ;  /* 0x0000007300737308 */ /* 0x000f620000000800 */
[C---:B------:R-:W-:Y:S07]  /*13670*/  HMMA.16816.F32.BF16 R12, R48.reuse, R36, R12 ;  /* 0x00000024300c723c */ /* 0x040fee000004180c */
[----:B------:R-:W-:Y:S01]  /*13680*/  MUFU.EX2 R119, R119 ;  /* 0x0000007700777308 */ /* 0x000fe20000000800 */
[C---:B------:R-:W-:Y:S01]  /*13690*/  HMMA.16816.F32.BF16 R16, R48.reuse, R38, R16 ;  /* 0x000000263010723c */ /* 0x040fe20000041810 */
[----:B------:R-:W3:Y:S06]  /*136a0*/  LDSM.16.MT88.4 R36, [R152+0x7800] ;  /* 0x007800009824783b */ /* 0x000eec0000004200 */
[----:B------:R-:W3:Y:S01]  /*136b0*/  MUFU.EX2 R90, R90 ;  /* 0x0000005a005a7308 */ /* 0x000ee20000000800 */
[C---:B----4-:R-:W-:Y:S07]  /*136c0*/  HMMA.16816.F32.BF16 R44, R48.reuse, R56, R44 ;  /* 0x00000038302c723c */ /* 0x050fee000004182c */
[----:B------:R-:W-:Y:S01]  /*136d0*/  MUFU.EX2 R117, R117 ;  /* 0x0000007500757308 */ /* 0x000fe20000000800 */
[----:B------:R-:W-:Y:S01]  /*136e0*/  HMMA.16816.F32.BF16 R8, R48, R58, R8 ;  /* 0x0000003a3008723c */ /* 0x000fe20000041808 */
[----:B--2---:R-:W-:Y:S01]  /*136f0*/  F2FP.BF16.F32.PACK_AB R48, R78, R79 ;  /* 0x0000004f4e30723e */ /* 0x004fe200000010ff */
[----:B------:R-:W2:Y:S01]  /*13700*/  LDSM.16.MT88.4 R56, [R100+0x7800] ;  /* 0x007800006438783b */ /* 0x000ea20000004200 */
[----:B-1----:R-:W-:-:S02]  /*13710*/  F2FP.BF16.F32.PACK_AB R49, R82, R91 ;  /* 0x0000005b5231723e */ /* 0x002fc400000010ff */
[----:B------:R-:W-:Y:S02]  /*13720*/  F2FP.BF16.F32.PACK_AB R50, R83, R80 ;  /* 0x000000505332723e */ /* 0x000fe400000010ff */
[----:B-----5:R-:W-:Y:S01]  /*13730*/  F2FP.BF16.F32.PACK_AB R51, R115, R88 ;  /* 0x000000587333723e */ /* 0x020fe200000010ff */
        /* <DEDUP_REMOVED lines=34> */
[----:B------:R-:W-:Y:S05]  /*13960*/  LDSM.16.MT88.4 R40, [R102+0x8800] ;  /* 0x008800006628783b */ /* 0x000fea0000004200 */
        /* <DEDUP_REMOVED lines=11> */
[----:B-1----:R-:W-:-:S02]  /*13a20*/  F2FP.BF16.F32.PACK_AB R49, R128, R129 ;  /* 0x000000818031723e */ /* 0x002fc400000010ff */
[----:B------:R-:W-:Y:S01]  /*13a30*/  F2FP.BF16.F32.PACK_AB R50, R132, R127 ;  /* 0x0000007f8432723e */ /* 0x000fe200000010ff */
[----:B------:R-:W-:Y:S01]  /*13a40*/  MUFU.EX2 R114, R114 ;  /* 0x0000007200727308 */ /* 0x000fe20000000800 */
[----:B----4-:R-:W-:-:S07]  /*13a50*/  F2FP.BF16.F32.PACK_AB R51, R131, R126 ;  /* 0x0000007e8333723e */ /* 0x010fce00000010ff */
[C---:B---3--:R-:W-:Y:S01]  /*13a60*/  HMMA.16816.F32.BF16 R24, R48.reuse, R28, R24 ;  /* 0x0000001c3018723c */ /* 0x048fe20000041818 */
        /* <DEDUP_REMOVED lines=12> */
[----:B------:R-:W5:Y:S07]  /*13b30*/  LDSM.16.MT88.4 R40, [R102+0x9000] ;  /* 0x009000006628783b */ /* 0x000f6e0000004200 */
[----:B--2---:R-:W-:Y:S01]  /*13b40*/  HMMA.16816.F32.BF16 R44, R48, R56, R44 ;  /* 0x00000038302c723c */ /* 0x004fe2000004182c */
[--C-:B------:R-:W-:Y:S01]  /*13b50*/  FFMA.FTZ R57, R54, UR4, -R109.reuse ;  /* 0x0000000436397c23 */ /* 0x100fe2000801086d */
[--C-:B------:R-:W-:Y:S01]  /*13b60*/  FFMA.FTZ R56, R61, UR4, -R109.reuse ;  /* 0x000000043d387c23 */ /* 0x100fe2000801086d */
[----:B------:R-:W-:-:S04]  /*13b70*/  FFMA.FTZ R54, R66, UR4, -R109 ;  /* 0x0000000442367c23 */ /* 0x000fc8000801086d */
[----:B------:R-:W-:Y:S01]  /*13b80*/  MUFU.EX2 R57, R57 ;  /* 0x0000003900397308 */ /* 0x000fe20000000800 */
[----:B------:R-:W-:Y:S01]  /*13b90*/  HMMA.16816.F32.BF16 R8, R48, R58, R8 ;  /* 0x0000003a3008723c */ /* 0x000fe20000041808 */
[----:B------:R-:W-:Y:S01]  /*13ba0*/  F2FP.BF16.F32.PACK_AB R48, R133, R122 ;  /* 0x0000007a8530723e */ /* 0x000fe200000010ff */
[----:B------:R-:W-:Y:S01]  /*13bb0*/  FFMA.FTZ R58, R180, R112, R103 ;  /* 0x00000070b43a7223 */ /* 0x000fe20000010067 */
[----:B-1----:R-:W-:Y:S02]  /*13bc0*/  F2FP.BF16.F32.PACK_AB R49, R137, R114 ;  /* 0x000000728931723e */ /* 0x002fe400000010ff */
[----:B------:R-:W-:Y:S01]  /*13bd0*/  F2FP.BF16.F32.PACK_AB R50, R135, R118 ;  /* 0x000000768732723e */ /* 0x000fe200000010ff */
[----:B------:R-:W-:Y:S01]  /*13be0*/  FADD.FTZ R58, R101, R58 ;  /* 0x0000003a653a7221 */ /* 0x000fe20000010000 */
[----:B----4-:R-:W-:Y:S01]  /*13bf0*/  F2FP.BF16.F32.PACK_AB R51, R60, R55 ;  /* 0x000000373c33723e */ /* 0x010fe200000010ff */
[----:B------:R-:W1:Y:S06]  /*13c00*/  MUFU.EX2 R56, R56 ;  /* 0x0000003800387308 */ /* 0x000e6c0000000800 */
[----:B---3--:R-:W-:Y:S01]  /*13c10*/  HMMA.16816.F32.BF16 R24, R48, R28, R24 ;  /* 0x0000001c3018723c */ /* 0x008fe20000041818 */
[----:B------:R-:W-:Y:S01]  /*13c20*/  FADD.FTZ R29, R67, R58 ;  /* 0x0000003a431d7221 */ /* 0x000fe20000010000 */
[----:B------:R-:W2:Y:S03]  /*13c30*/  MUFU.EX2 R54, R54 ;  /* 0x0000003600367308 */ /* 0x000ea60000000800 */
[----:B------:R-:W-:Y:S01]  /*13c40*/  FADD.FTZ R29, R2, R29 ;  /* 0x0000001d021d7221 */ /* 0x000fe20000010000 */
[----:B------:R-:W-:-:S02]  /*13c50*/  FADD.FTZ R2, R0, R107 ;  /* 0x0000006b00027221 */ /* 0x000fc40000010000 */
[C---:B-----5:R-:W-:Y:S01]  /*13c60*/  HMMA.16816.F32.BF16 R12, R48.reuse, R36, R12 ;  /* 0x00000024300c723c */ /* 0x060fe2000004180c */
[----:B------:R-:W-:Y:S01]  /*13c70*/  FADD.FTZ R84, R84, R29 ;  /* 0x0000001d54547221 */ /* 0x000fe20000010000 */
[----:B------:R-:W-:Y:S01]  /*13c80*/  FADD.FTZ R97, R97, R2 ;  /* 0x0000000261617221 */ /* 0x000fe20000010000 */
[----:B------:R-:W-:Y:S01]  /*13c90*/  FFMA.FTZ R29, R63, UR4, -R105 ;  /* 0x000000043f1d7c23 */ /* 0x000fe20008010869 */
[----:B------:R-:W-:Y:S01]  /*13ca0*/  MUFU.EX2 R0, R52 ;  /* 0x0000003400007308 */ /* 0x000fe20000000800 */
[----:B------:R-:W-:Y:S01]  /*13cb0*/  FADD.FTZ R81, R81, R84 ;  /* 0x0000005451517221 */ /* 0x000fe20000010000 */
[----:B------:R-:W-:Y:S01]  /*13cc0*/  FADD.FTZ R2, R92, R97 ;  /* 0x000000615c027221 */ /* 0x000fe20000010000 */
[----:B------:R-:W-:Y:S01]  /*13cd0*/  LDSM.16.MT88.4 R84, [R148+0x9800] ;  /* 0x009800009454783b */ /* 0x000fe20000004200 */
[C---:B------:R-:W-:Y:S01]  /*13ce0*/  HMMA.16816.F32.BF16 R16, R48.reuse, R38, R16 ;  /* 0x000000263010723c */ /* 0x040fe20000041810 */
[----:B------:R-:W-:Y:S01]  /*13cf0*/  FADD.FTZ R76, R76, R81 ;  /* 0x000000514c4c7221 */ /* 0x000fe20000010000 */
[----:B------:R-:W-:Y:S01]  /*13d00*/  FADD.FTZ R28, R89, R2 ;  /* 0x00000002591c7221 */ /* 0x000fe20000010000 */
[----:B------:R-:W3:Y:S01]  /*13d10*/  LDSM.16.MT88.4 R92, [R152+0x9800] ;  /* 0x00980000985c783b */ /* 0x000ee20000004200 */
[----:B------:R-:W-:Y:S01]  /*13d20*/  FFMA.FTZ R2, R64, UR4, -R105 ;  /* 0x0000000440027c23 */ /* 0x000fe20008010869 */
[----:B------:R-:W-:Y:S01]  /*13d30*/  FADD.FTZ R73, R73, R76 ;  /* 0x0000004c49497221 */ /* 0x000fe20000010000 */
[----:B------:R-:W-:Y:S01]  /*13d40*/  FADD.FTZ R69, R69, R28 ;  /* 0x0000001c45457221 */ /* 0x000fe20000010000 */
[----:B------:R-:W4:Y:S01]  /*13d50*/  MUFU.EX2 R29, R29 ;  /* 0x0000001d001d7308 */ /* 0x000f220000000800 */
[----:B------:R-:W5:Y:S01]  /*13d60*/  LDSM.16.MT88.4 R36, [R100+0x9000] ;  /* 0x009000006424783b */ /* 0x000f620000004200 */
[----:B------:R-:W-:Y:S01]  /*13d70*/  FADD.FTZ R72, R72, R73 ;  /* 0x0000004948487221 */ /* 0x000fe20000010000 */
[----:B------:R-:W-:Y:S01]  /*13d80*/  FADD.FTZ R69, R68, R69 ;  /* 0x0000004544457221 */ /* 0x000fe20000010000 */
[C---:B------:R-:W-:Y:S01]  /*13d90*/  HMMA.16816.F32.BF16 R4, R48.reuse, R30, R4 ;  /* 0x0000001e3004723c */ /* 0x040fe20000041804 */
[----:B-1----:R-:W-:Y:S01]  /*13da0*/  F2FP.BF16.F32.PACK_AB R68, R57, R56 ;  /* 0x000000383944723e */ /* 0x002fe200000010ff */
        /* <DEDUP_REMOVED lines=10> */
[----:B------:R-:W-:Y:S01]  /*13e50*/  FADD.FTZ R31, R78, R79 ;  /* 0x0000004f4e1f7221 */ /* 0x000fe20000010000 */
[----:B----4-:R-:W-:Y:S01]  /*13e60*/  F2FP.BF16.F32.PACK_AB R69, R29, R0 ;  /* 0x000000001d45723e */ /* 0x010fe200000010ff */
[----:B------:R-:W2:Y:S01]  /*13e70*/  LDSM.16.MT88.4 R76, [R102+0x9800] ;  /* 0x00980000664c783b */ /* 0x000ea20000004200 */
[----:B------:R-:W-:Y:S01]  /*13e80*/  FADD.FTZ R91, R82, R91 ;  /* 0x0000005b525b7221 */ /* 0x000fe20000010000 */
[----:B------:R-:W-:Y:S01]  /*13e90*/  FADD.FTZ R80, R80, R31 ;  /* 0x0000001f50507221 */ /* 0x000fe20000010000 */
[----:B------:R-:W-:Y:S01]  /*13ea0*/  HMMA.16816.F32.BF16 R20, R48, R42, R20 ;  /* 0x0000002a3014723c */ /* 0x000fe20000041814 */
[----:B-1----:R-:W-:Y:S01]  /*13eb0*/  F2FP.BF16.F32.PACK_AB R71, R3, R2 ;  /* 0x000000020347723e */ /* 0x002fe200000010ff */
[----:B------:R-:W-:Y:S01]  /*13ec0*/  FADD.FTZ R88, R88, R91 ;  /* 0x0000005b58587221 */ /* 0x000fe20000010000 */
[----:B------:R-:W-:-:S03]  /*13ed0*/  FADD.FTZ R80, R83, R80 ;  /* 0x0000005053507221 */ /* 0x000fc60000010000 */
        /* <DEDUP_REMOVED lines=43> */
[----:B------:R-:W-:-:S05]  /*14190*/  MOV R2, R111 ;  /* 0x0000006f00027202 */ /* 0x000fca0000000f00 */
[C---:B-1----:R-:W-:Y:S08]  /*141a0*/  HMMA.16816.F32.BF16 R72, R68.reuse, R12, R44 ;  /* 0x0000000c4448723c */ /* 0x042ff0000004182c */
[----:B------:R-:W-:-:S15]  /*141b0*/  HMMA.16816.F32.BF16 R68, R68, R14, R8 ;  /* 0x0000000e4444723c */ /* 0x000fde0000041808 */
[----:B------:R-:W-:-:S05]  /*141c0*/  NOP ;  /* 0x0000000000007918 */ /* 0x000fca0000000000 */
.L_x_5044:
[----:B------:R-:W1:Y:S01]  /*141d0*/  S2R R172, SR_TID.X ;  /* 0x0000000000ac7919 */ /* 0x000e620000002100 */
[----:B------:R-:W-:Y:S01]  /*141e0*/  ISETP.GE.AND P0, PT, R174, RZ, PT ;  /* 0x000000ffae00720c */ /* 0x000fe20003f06270 */
[----:B-1----:R-:W-:-:S05]  /*141f0*/  IMAD.SHL.U32 R178, R172, 0x8, RZ ;  /* 0x00000008acb27824 */ /* 0x002fca00078e00ff */
[----:B------:R-:W-:-:S07]  /*14200*/  LOP3.LUT R178, R178, 0x38, RZ, 0xc0, !PT ;  /* 0x00000038b2b27812 */ /* 0x000fce00078ec0ff */
        /* <DEDUP_REMOVED lines=12> */
[----:B------:R-:W4:Y:S03]  /*142d0*/  LDCU.64 UR8, c[0x0][0x3a0] ;  /* 0x00007400ff0877ac */ /* 0x000f260008000a00 */
[----:B------:R-:W-:Y:S01]  /*142e0*/  P2R R176, PR, RZ, 0x1 ;  /* 0x00000001ffb07803 */ /* 0x000fe20000000000 */
[----:B------:R-:W1:Y:S08]  /*142f0*/  LDCU.64 UR10, c[0x0][0x3a8] ;  /* 0x00007500ff0a77ac */ /* 0x000e700008000a00 */
.L_x_5054:
        /* <DEDUP_REMOVED lines=15> */
[----:B------:R-:W-:Y:S02]  /*143f0*/  IABS R10, R175 ;  /* 0x000000af000a7213 */ /* 0x000fe40000000000 */
        /* <DEDUP_REMOVED lines=30> */
[----:B------:R-:W-:Y:S02]  /*145e0*/  ISETP.GE.AND P0, PT, R2, RZ, PT ;  /* 0x000000ff0200720c */ /* 0x000fe40003f06270 */
[----:B------:R-:W5:Y:S03]  /*145f0*/  LDC.64 R2, c[0x0][0x3c0] ;  /* 0x0000f000ff027b82 */ /* 0x000f660000000a00 */
        /* <DEDUP_REMOVED lines=27> */
.L_x_5051:
        /* <DEDUP_REMOVED lines=9> */
[-C--:B------:R-:W-:Y:S04]  /*14840*/  IADD3 R10, P2, PT, R4, R3.reuse, RZ ;  /* 0x00000003040a7210 */ /* 0x080fe80007f5e0ff */
[-C--:B------:R-:W-:Y:S01]  /*14850*/  IADD3.X R11, PT, PT, R5, R2.reuse, RZ, P2, !PT ;  /* 0x00000002050b7210 */ /* 0x080fe200017fe4ff */
[----:B------:R-:W-:Y:S01]  /*14860*/  @!PT LDS RZ, [RZ] ;  /* 0x00000000fffff984 */ /* 0x000fe20000000800 */
[----:B------:R-:W-:Y:S01]  /*14870*/  @!PT LDS RZ, [RZ] ;  /* 0x00000000fffff984 */ /* 0x000fe20000000800 */
[----:B------:R-:W-:Y:S01]  /*14880*/  @!PT LDS RZ, [RZ] ;  /* 0x00000000fffff984 */ /* 0x000fe20000000800 */
[----:B------:R-:W-:Y:S01]  /*14890*/  @!P1 LDGSTS.E.BYPASS.LTC128B.128 [R171+0x6800], desc[UR6][R4.64] ;  /* 0x0680000004ab9fae */ /* 0x000fe2000b981a06 */
[-C--:B------:R-:W-:Y:S04]  /*148a0*/  IADD3 R8, P0, PT, R10, R3.reuse, RZ ;  /* 0x000000030a087210 */ /* 0x080fe80007f1e0ff */
        /* <DEDUP_REMOVED lines=8> */
[----:B------:R-:W-:Y:S01]  /*14930*/  @!P1 LDGSTS.E.BYPASS.LTC128B.128 [R171+0x7000], desc[UR6][R10.64] ;  /* 0x070000000aab9fae */ /* 0x000fe2000b981a06 */
[-C--:B------:R-:W-:Y:S02]  /*14940*/  IADD3.X R15, PT, PT, R7, R2.reuse, RZ, P0, !PT ;  /* 0x00000002070f7210 */ /* 0x080fe400007fe4ff */
[-C--:B------:R-:W-:Y:S04]  /*14950*/  IADD3 R12, P2, PT, R14, R3.reuse, RZ ;  /* 0x000000030e0c7210 */ /* 0x080fe80007f5e0ff */
[-C--:B------:R-:W-:Y:S01]  /*14960*/  IADD3.X R13, PT, PT, R15, R2.reuse, RZ, P2, !PT ;  /* 0x000000020f0d7210 */ /* 0x080fe200017fe4ff */
[----:B------:R-:W-:Y:S01]  /*14970*/  @P1 STS.128 [R171+0x7000], RZ ;  /* 0x007000ffab001388 */ /* 0x000fe20000000c00 */
[----:B------:R-:W-:Y:S04]  /*14980*/  @!P1 IADD3 R16, P0, PT, R12, R3, RZ ;  /* 0x000000030c109210 */ /* 0x000fe80007f1e0ff */
[----:B------:R-:W-:Y:S02]  /*14990*/  @!P1 IADD3.X R17, PT, PT, R13, R2, RZ, P0, !PT ;  /* 0x000000020d119210 */ /* 0x000fe400007fe4ff */
[----:B------:R-:W-:Y:S01]  /*149a0*/  ISETP.NE.AND P0, PT, R174, 0x1, PT ;  /* 0x00000001ae00780c */ /* 0x000fe20003f05270 */
        /* <DEDUP_REMOVED lines=24> */
[----:B------:R-:W-:Y:S08]  /*14b30*/  @P1 STS.128 [R171+0x9800], RZ ;  /* 0x009800ffab001388 */ /* 0x000ff00000000c00 */
[----:B------:R-:W-:Y:S08]  /*14b40*/  LDSM.16.M88.4 R104, [R157] ;  /* 0x000000009d68783b */ /* 0x000ff00000000200 */
[----:B------:R-:W1:Y:S08]  /*14b50*/  LDSM.16.M88.4 R108, [R156+UR5+0x2000] ;  /* 0x002000059c6c783b */ /* 0x000e700008000200 */
[----:B------:R-:W5:Y:S08]  /*14b60*/  LDSM.16.M88.4 R112, [R156+UR5+0x2800] ;  /* 0x002800059c70783b */ /* 0x000f700008000200 */
[----:B------:R-:W3:Y:S08]  /*14b70*/  LDSM.16.M88.4 R116, [R156+UR5+0x3000] ;  /* 0x003000059c74783b */ /* 0x000ef00008000200 */
[----:B------:R-:W4:Y:S08]  /*14b80*/  LDSM.16.M88.4 R120, [R156+UR5+0x3800] ;  /* 0x003800059c78783b */ /* 0x000f300008000200 */
[----:B------:R-:W4:Y:S08]  /*14b90*/  LDSM.16.M88.4 R124, [R156+UR5+0x4000] ;  /* 0x004000059c7c783b */ /* 0x000f300008000200 */
[----:B------:R-:W4:Y:S08]  /*14ba0*/  LDSM.16.M88.4 R128, [R156+UR5+0x4800] ;  /* 0x004800059c80783b */ /* 0x000f300008000200 */
[----:B------:R-:W4:Y:S08]  /*14bb0*/  LDSM.16.M88.4 R132, [R156+UR5+0x5000] ;  /* 0x005000059c84783b */ /* 0x000f300008000200 */
[----:B------:R-:W4:Y:S08]  /*14bc0*/  LDSM.16.M88.4 R136, [R156+UR5+0x5800] ;  /* 0x005800059c88783b */ /* 0x000f300008000200 */
[----:B------:R-:W-:Y:S08]  /*14bd0*/  LDSM.16.M88.4 R140, [R155] ;  /* 0x000000009b8c783b */ /* 0x000ff00000000200 */
[----:B------:R-:W4:Y:S08]  /*14be0*/  LDSM.16.M88.4 R144, [R151+0x2000] ;  /* 0x002000009790783b */ /* 0x000f300000000200 */
[----:B------:R-:W0:Y:S01]  /*14bf0*/  LDGDEPBAR ;  /* 0x00000000000079af */ /* 0x000e220000000000 */
[C---:B-1----:R-:W-:Y:S08]  /*14c00*/  HMMA.16816.F32.BF16 R4, R104.reuse, R108, RZ ;  /* 0x0000006c6804723c */ /* 0x042ff000000418ff */
[C---:B------:R-:W-:Y:S01]  /*14c10*/  HMMA.16816.F32.BF16 R8, R104.reuse, R110, RZ ;  /* 0x0000006e6808723c */ /* 0x040fe200000418ff */
[----:B------:R-:W-:Y:S07]  /*14c20*/  LDSM.16.M88.4 R108, [R151+0x3000] ;  /* 0x00300000976c783b */ /* 0x000fee0000000200 */
[C---:B-----5:R-:W-:Y:S08]  /*14c30*/  HMMA.16816.F32.BF16 R12, R104.reuse, R112, RZ ;  /* 0x00000070680c723c */ /* 0x060ff000000418ff */
[C---:B--2---:R-:W-:Y:S01]  /*14c40*/  HMMA.16816.F32.BF16 R16, R104.reuse, R114, RZ ;  /* 0x000000726810723c */ /* 0x044fe200000418ff */
[----:B------:R-:W-:Y:S07]  /*14c50*/  LDSM.16.M88.4 R112, [R151+0x3800] ;  /* 0x003800009770783b */ /* 0x000fee0000000200 */
        /* <DEDUP_REMOVED lines=13> */
[C---:B------:R-:W-:Y:S08]  /*14d30*/  HMMA.16816.F32.BF16 R56, R104.reuse, R134, RZ ;  /* 0x000000866838723c */ /* 0x040ff000000418ff */
[C---:B------:R-:W-:Y:S08]  /*14d40*/  HMMA.16816.F32.BF16 R60, R104.reuse, R136, RZ ;  /* 0x00000088683c723c */ /* 0x040ff000000418ff */
[----:B------:R-:W-:Y:S01]  /*14d50*/  HMMA.16816.F32.BF16 R64, R104, R138, RZ ;  /* 0x0000008a6840723c */ /* 0x000fe200000418ff */
[----:B------:R-:W1:Y:S07]  /*14d60*/  LDSM.16.M88.4 R104, [R151+0x2800] ;  /* 0x002800009768783b */ /* 0x000e6e0000000200 */
[C---:B------:R-:W-:Y:S08]  /*14d70*/  HMMA.16816.F32.BF16 R4, R140.reuse, R144, R4 ;  /* 0x000000908c04723c */ /* 0x040ff00000041804 */
[C---:B------:R-:W-:Y:S08]  /*14d80*/  HMMA.16816.F32.BF16 R8, R140.reuse, R146, R8 ;  /* 0x000000928c08723c */ /* 0x040ff00000041808 */
[C---:B-1----:R-:W-:Y:S08]  /*14d90*/  HMMA.16816.F32.BF16 R12, R140.reuse, R104, R12 ;  /* 0x000000688c0c723c */ /* 0x042ff0000004180c */
[C---:B------:R-:W-:Y:S01]  /*14da0*/  HMMA.16816.F32.BF16 R16, R140.reuse, R106, R16 ;  /* 0x0000006a8c10723c */ /* 0x040fe20000041810 */
[----:B------:R-:W1:Y:S07]  /*14db0*/  LDSM.16.M88.4 R104, [R151+0x5800] ;  /* 0x005800009768783b */ /* 0x000e6e0000000200 */
[C---:B------:R-:W-:Y:S08]  /*14dc0*/  HMMA.16816.F32.BF16 R20, R140.reuse, R108, R20 ;  /* 0x0000006c8c14723c */ /* 0x040ff00000041814 */
[C---:B------:R-:W-:Y:S01]  /*14dd0*/  HMMA.16816.F32.BF16 R24, R140.reuse, R110, R24 ;  /* 0x0000006e8c18723c */ /* 0x040fe20000041818 */
[----:B------:R-:W-:Y:S07]  /*14de0*/  LDSM.16.M88.4 R108, [R154] ;  /* 0x000000009a6c783b */ /* 0x000fee0000000200 */
        /* <DEDUP_REMOVED lines=26> */
[----:B------:R-:W5:Y:S07]  /*14f90*/  LDSM.16.M88.4 R124, [R153] ;  /* 0x00000000997c783b */ /* 0x000f6e0000000200 */
[C---:B-1----:R-:W-:Y:S08]  /*14fa0*/  HMMA.16816.F32.BF16 R36, R108.reuse, R104, R36 ;  /* 0x000000686c24723c */ /* 0x042ff00000041824 */
[C---:B------:R-:W-:Y:S01]  /*14fb0*/  HMMA.16816.F32.BF16 R40, R108.reuse, R106, R40 ;  /* 0x0000006a6c28723c */ /* 0x040fe20000041828 */
[----:B------:R-:W1:Y:S07]  /*14fc0*/  LDSM.16.M88.4 R104, [R149+0x2800] ;  /* 0x002800009568783b */ /* 0x000e6e0000000200 */
[C---:B--2---:R-:W-:Y:S08]  /*14fd0*/  HMMA.16816.F32.BF16 R44, R108.reuse, R112, R44 ;  /* 0x000000706c2c723c */ /* 0x044ff0000004182c */
[C---:B------:R-:W-:Y:S08]  /*14fe0*/  HMMA.16816.F32.BF16 R48, R108.reuse, R114, R48 ;  /* 0x000000726c30723c */ /* 0x040ff00000041830 */
[C---:B---3--:R-:W-:Y:S08]  /*14ff0*/  HMMA.16816.F32.BF16 R52, R108.reuse, R116, R52 ;  /* 0x000000746c34723c */ /* 0x048ff00000041834 */
[C---:B------:R-:W-:Y:S08]  /*15000*/  HMMA.16816.F32.BF16 R56, R108.reuse, R118, R56 ;  /* 0x000000766c38723c */ /* 0x040ff00000041838 */
[C---:B----4-:R-:W-:Y:S08]  /*15010*/  HMMA.16816.F32.BF16 R60, R108.reuse, R120, R60 ;  /* 0x000000786c3c723c */ /* 0x050ff0000004183c */
[----:B------:R-:W-:Y:S08]  /*15020*/  HMMA.16816.F32.BF16 R64, R108, R122, R64 ;  /* 0x0000007a6c40723c */ /* 0x000ff00000041840 */
[C---:B-----5:R-:W-:Y:S08]  /*15030*/  HMMA.16816.F32.BF16 R4, R124.reuse, R128, R4 ;  /* 0x000000807c04723c */ /* 0x060ff00000041804 */
        /* <DEDUP_REMOVED lines=24> */
[----:B------:R-:W2:Y:S01]  /*151c0*/  MUFU.TANH R231, R231 ;  /* 0x000000e700e77308 */ /* 0x000ea20000002400 */
[C---:B-1----:R-:W-:Y:S09]  /*151d0*/  HMMA.16816.F32.BF16 R20, R124.reuse, R4, R20 ;  /* 0x000000047c14723c */ /* 0x042ff20000041814 */
[----:B------:R-:W1:Y:S01]  /*151e0*/  MUFU.TANH R230, R230 ;  /* 0x000000e600e67308 */ /* 0x000e620000002400 */
[----:B-----5:R-:W5:Y:S01]  /*151f0*/  LDSM.16.M88.4 R8, [R149+0x3800] ;  /* 0x003800009508783b */ /* 0x020f620000000200 */
[C---:B------:R-:W-:Y:S08]  /*15200*/  HMMA.16816.F32.BF16 R24, R124.reuse, R6, R24 ;  /* 0x000000067c18723c */ /* 0x040ff00000041818 */
[----:B------:R-:W1:Y:S01]  /*15210*/  MUFU.TANH R228, R228 ;  /* 0x000000e400e47308 */ /* 0x000e620000002400 */
[----:B------:R-:W3:Y:S09]  /*15220*/  LDSM.16.M88.4 R4, [R149+0x4000] ;  /* 0x004000009504783b */ /* 0x000ef20000000200 */
        /* <DEDUP_REMOVED lines=19> */
[----:B------:R-:W-:Y:S01]  /*15360*/  FMUL.FTZ R29, R29, UR12 ;  /* 0x0000000c1d1d7c20 */ /* 0x000fe20008410000 */
[----:B------:R-:W-:Y:S01]  /*15370*/  FMUL.FTZ R30, R30, UR12 ;  /* 0x0000000c1e1e7c20 */ /* 0x000fe20008410000 */
[----:B------:R-:W-:Y:S03]  /*15380*/  FMUL.FTZ R31, R31, UR12 ;  /* 0x0000000c1f1f7c20 */ /* 0x000fe60008410000 */
[----:B------:R-:W3:Y:S01]  /*15390*/  MUFU.TANH R223, R17 ;  /* 0x0000001100df7308 */ /* 0x000ee20000002400 */
[C---:B------:R-:W-:Y:S01]  /*153a0*/  HMMA.16816.F32.BF16 R40, R124.reuse, R6, R40 ;  /* 0x000000067c28723c */ /* 0x040fe20000041828 */
[----:B------:R-:W4:Y:S02]  /*153b0*/  LDSM.16.M88.4 R4, [R149+0x5000] ;  /* 0x005000009504783b */ /* 0x000f240000000200 */
        /* <DEDUP_REMOVED lines=18> */
[----:B------:R-:W5:Y:S01]  /*154e0*/  LDSM.16.M88.4 R8, [R149+0x5800] ;  /* 0x005800009508783b */ /* 0x000f620000000200 */
[----:B------:R-:W-:Y:S07]  /*154f0*/  DEPBAR.LE SB0, 0x0 ;  /* 0x000080000000791a */ /* 0x000fee0000000000 */
[----:B------:R-:W1:Y:S01]  /*15500*/  MUFU.TANH R199, R41 ;  /* 0x0000002900c77308 */ /* 0x000e620000002400 */
[C---:B----4-:R-:W-:Y:S09]  /*15510*/  HMMA.16816.F32.BF16 R52, R124.reuse, R4, R52 ;  /* 0x000000047c34723c */ /* 0x050ff20000041834 */
[----:B------:R4:W1:Y:S01]  /*15520*/  MUFU.TANH R198, R42 ;  /* 0x0000002a00c67308 */ /* 0x0008620000002400 */
[----:B------:R-:W-:Y:S01]  /*15530*/  BAR.SYNC.DEFER_BLOCKING 0x0 ;  /* 0x0000000000007b1d */ /* 0x000fe20000010000 */
[C---:B------:R-:W-:Y:S03]  /*15540*/  HMMA.16816.F32.BF16 R56, R124.reuse, R6, R56 ;  /* 0x000000067c38723c */ /* 0x040fe60000041838 */
[----:B------:R-:W-:Y:S01]  /*15550*/  FMUL.FTZ R197, R44, UR12 ;  /* 0x0000000c2cc57c20 */ /* 0x000fe20008410000 */
[----:B------:R-:W-:Y:S01]  /*15560*/  FMUL.FTZ R193, R48, UR12 ;  /* 0x0000000c30c17c20 */ /* 0x000fe20008410000 */
[----:B------:R-:W-:Y:S03]  /*15570*/  FMUL.FTZ R45, R45, UR12 ;  /* 0x0000000c2d2d7c20 */ /* 0x000fe60008410000 */
[----:B------:R2:W1:Y:S01]  /*15580*/  MUFU.TANH R196, R43 ;  /* 0x0000002b00c47308 */ /* 0x0004620000002400 */
[----:B------:R-:W-:Y:S01]  /*15590*/  FMUL.FTZ R46, R46, UR12 ;  /* 0x0000000c2e2e7c20 */ /* 0x000fe20008410000 */
[----:B------:R-:W-:Y:S01]  /*155a0*/  FMUL.FTZ R47, R47, UR12 ;  /* 0x0000000c2f2f7c20 */ /* 0x000fe20008410000 */
[----:B------:R-:W-:Y:S01]  /*155b0*/  FMUL.FTZ R49, R49, UR12 ;  /* 0x0000000c31317c20 */ /* 0x000fe20008410000 */
[----:B------:R-:W-:Y:S01]  /*155c0*/  FMUL.FTZ R50, R50, UR12 ;  /* 0x0000000c32327c20 */ /* 0x000fe20008410000 */
[----:B------:R-:W-:Y:S01]  /*155d0*/  FMUL.FTZ R51, R51, UR12 ;  /* 0x0000000c33337c20 */ /* 0x000fe20008410000 */
[----:B------:R-:W-:Y:S01]  /*155e0*/  FMUL.FTZ R52, R52, UR12 ;  /* 0x0000000c34347c20 */ /* 0x000fe20008410000 */
[----:B------:R-:W-:Y:S03]  /*155f0*/  FMUL.FTZ R53, R53, UR12 ;  /* 0x0000000c35357c20 */ /* 0x000fe60008410000 */
[----:B------:R1:W1:Y:S01]  /*15600*/  MUFU.TANH R220, R19 ;  /* 0x0000001300dc7308 */ /* 0x0002620000002400 */
[----:B------:R-:W-:Y:S01]  /*15610*/  FMUL.FTZ R54, R54, UR12 ;  /* 0x0000000c36367c20 */ /* 0x000fe20008410000 */
[----:B------:R-:W-:Y:S01]  /*15620*/  FMUL.FTZ R55, R55, UR12 ;  /* 0x0000000c37377c20 */ /* 0x000fe20008410000 */
[----:B------:R-:W-:Y:S01]  /*15630*/  FMUL.FTZ R185, R56, UR12 ;  /* 0x0000000c38b97c20 */ /* 0x000fe20008410000 */
[----:B----4-:R-:W-:Y:S01]  /*15640*/  FMUL.FTZ R42, R58, UR12 ;  /* 0x0000000c3a2a7c20 */ /* 0x010fe20008410000 */
[----:B------:R-:W-:Y:S05]  /*15650*/  FMUL.FTZ R59, R59, UR12 ;  /* 0x0000000c3b3b7c20 */ /* 0x000fea0008410000 */
[----:B------:R4:W1:Y:S01]  /*15660*/  MUFU.TANH R221, R20 ;  /* 0x0000001400dd7308 */ /* 0x0008620000002400 */
[----:B--2---:R-:W-:Y:S01]  /*15670*/  FMUL.FTZ R43, R57, UR12 ;  /* 0x0000000c392b7c20 */ /* 0x004fe20008410000 */
[C---:B-----5:R-:W-:Y:S08]  /*15680*/  HMMA.16816.F32.BF16 R60, R124.reuse, R8, R60 ;  /* 0x000000087c3c723c */ /* 0x060ff0000004183c */
[----:B------:R4:W2:Y:S01]  /*15690*/  MUFU.TANH R219, R21 ;  /* 0x0000001500db7308 */ /* 0x0008a20000002400 */
[----:B------:R-:W-:Y:S09]  /*156a0*/  HMMA.16816.F32.BF16 R64, R124, R10, R64 ;  /* 0x0000000a7c40723c */ /* 0x000ff20000041840 */
[----:B------:R4:W1:Y:S01]  /*156b0*/  MUFU.TANH R218, R22 ;  /* 0x0000001600da7308 */ /* 0x0008620000002400 */
[----:B------:R-:W-:Y:S01]  /*156c0*/  FMUL.FTZ R41, R60, UR12 ;  /* 0x0000000c3c297c20 */ /* 0x000fe20008410000 */
[----:B------:R-:W-:Y:S08]  /*156d0*/  FMUL.FTZ R38, R62, UR12 ;  /* 0x0000000c3e267c20 */ /* 0x000ff00008410000 */
[----:B------:R4:W1:Y:S01]  /*156e0*/  MUFU.TANH R216, R23 ;  /* 0x0000001700d87308 */ /* 0x0008620000002400 */
[----:B------:R-:W-:Y:S01]  /*156f0*/  FMUL.FTZ R37, R63, UR12 ;  /* 0x0000000c3f257c20 */ /* 0x000fe20008410000 */
[----:B------:R-:W-:Y:S01]  /*15700*/  FMUL.FTZ R61, R61, UR12 ;  /* 0x0000000c3d3d7c20 */ /* 0x000fe20008410000 */
[----:B------:R-:W-:Y:S01]  /*15710*/  FMUL.FTZ R181, R64, UR12 ;  /* 0x0000000c40b57c20 */ /* 0x000fe20008410000 */
[----:B------:R-:W-:Y:S06]  /*15720*/  FMUL.FTZ R64, R65, UR12 ;  /* 0x0000000c41407c20 */ /* 0x000fec0008410000 */
[----:B------:R-:W1:Y:S01]  /*15730*/  MUFU.TANH R217, R217 ;  /* 0x000000d900d97308 */ /* 0x000e620000002400 */
[----:B------:R-:W-:Y:S01]  /*15740*/  FMUL.FTZ R36, R66, UR12 ;  /* 0x0000000c42247c20 */ /* 0x000fe20008410000 */
[----:B------:R-:W-:Y:S08]  /*15750*/  FMUL.FTZ R3, R67, UR12 ;  /* 0x0000000c43037c20 */ /* 0x000ff00008410000 */
        /* <DEDUP_REMOVED lines=36> */
[----:B------:R-:W1:Y:S01]  /*159a0*/  MUFU.TANH R3, R3 ;  /* 0x0000000300037308 */ /* 0x000e620000002400 */
[----:B--234-:R-:W-:Y:S05]  /*159b0*/  @!P0 BRA `(.L_x_5052) ;  /* 0x0000000800048947 */ /* 0x01cfea0003800000 */
[----:B------:R-:W2:Y:S01]  /*159c0*/  @!P4 LDC R4, c[0x0][0x3b8] ;  /* 0x0000ee00ff04cb82 */ /* 0x000ea20000000800 */
[----:B------:R-:W-:Y:S07]  /*159d0*/  @!P4 IMAD.MOV.U32 R2, RZ, RZ, RZ ;  /* 0x000000ffff02c224 */ /* 0x000fee00078e00ff */
[----:B------:R-:W3:Y:S01]  /*159e0*/  LDC R7, c[0x0][0x3bc] ;  /* 0x0000ef00ff077b82 */ /* 0x000ee20000000800 */
[----:B------:R-:W-:Y:S01]  /*159f0*/  @!P4 IADD3 R2, P0, PT, RZ, -R2, RZ ;  /* 0x80000002ff02c210 */ /* 0x000fe20007f1e0ff */
[----:B--2---:R-:W-:Y:S04]  /*15a00*/  @!P4 IMAD.SHL.U32 R0, R4, 0x80, RZ ;  /* 0x000000800400c824 */ /* 0x004fe800078e00ff */
[----:B------:R-:W-:Y:S05]  /*15a10*/  @!P4 IMAD.X R0, RZ, RZ, ~R0, P0 ;  /* 0x000000ffff00c224 */ /* 0x000fea00000e0e00 */
[----:B------:R-:W-:Y:S04]  /*15a20*/  @!P4 SHF.R.S64 R5, R2, 0x1f, R0 ;  /* 0x0000001f0205c819 */ /* 0x000fe80000001000 */
[----:B------:R-:W-:Y:S04]  /*15a30*/  @!P4 IADD3 R162, P0, PT, R5, R162, RZ ;  /* 0x000000a205a2c210 */ /* 0x000fe80007f1e0ff */
[----:B------:R-:W-:Y:S01]  /*15a40*/  @!P4 LEA.HI.X.SX32 R163, R0, R163, 0x1, P0 ;  /* 0x000000a300a3c211 */ /* 0x000fe200000f0eff */
[----:B---3--:R-:W-:Y:S08]  /*15a50*/  @!P4 BRA `(.L_x_5053) ;  /* 0x0000000000f8c947 */ /* 0x008ff00003800000 */
[C---:B------:R-:W-:Y:S01]  /*15a60*/  VIADD R13, R175.reuse, 0xffffff00 ;  /* 0xffffff00af0d7836 */ /* 0x040fe20000000000 */
[----:B------:R-:W2:Y:S01]  /*15a70*/  LDC R0, c[0x0][0x4f0] ;  /* 0x00013c00ff007b82 */ /* 0x000ea20000000800 */
[----:B------:R-:W-:Y:S04]  /*15a80*/  IADD3 R5, PT, PT, R175, -0x80, RZ ;  /* 0xffffff80af057810 */ /* 0x000fe80007ffe0ff */
[----:B------:R-:W-:Y:S02]  /*15a90*/  IABS R6, R5 ;  /* 0x0000000500067213 */ /* 0x000fe40000000000 */
[-C--:B--2---:R-:W-:Y:S02]  /*15aa0*/  IABS R2, R0.reuse ;  /* 0x0000000000027213 */ /* 0x084fe40000000000 */
[-C--:B------:R-:W-:Y:S02]  /*15ab0*/  LOP3.LUT R5, R5, R0.reuse, RZ, 0x3c, !PT ;  /* 0x0000000005057212 */ /* 0x080fe400078e3cff */
[----:B------:R-:W2:Y:S10]  /*15ac0*/  I2F.RP R10, R2 ;  /* 0x00000002000a7306 */ /* 0x000eb40000209400 */
[----:B--2---:R-:W2:Y:S02]  /*15ad0*/  MUFU.RCP R4, R10 ;  /* 0x0000000a00047308 */ /* 0x004ea40000001000 */
[----:B--2---:R-:W-:Y:S01]  /*15ae0*/  VIADD R8, R4, 0xffffffe ;  /* 0x0ffffffe04087836 */ /* 0x004fe20000000000 */
[----:B------:R-:W-:Y:S02]  /*15af0*/  IABS R4, R13 ;  /* 0x0000000d00047213 */ /* 0x000fe40000000000 */
[----:B------:R-:W-:Y:S05]  /*15b00*/  LOP3.LUT R13, R13, R0, RZ, 0x3c, !PT ;  /* 0x000000000d0d7212 */ /* 0x000fea00078e3cff */
[----:B------:R-:W2:Y:S01]  /*15b10*/  F2I.FTZ.U32.TRUNC.NTZ R9, R8 ;  /* 0x0000000800097305 */ /* 0x000ea2000021f000 */
[----:B------:R-:W-:Y:S01]  /*15b20*/  ISETP.GE.AND P3, PT, R13, RZ, PT ;  /* 0x000000ff0d00720c */ /* 0x000fe20003f66270 */
        /* <DEDUP_REMOVED lines=19> */
[----:B------:R-:W-:Y:S02]  /*15c60*/  ISETP.GE.U32.AND P5, PT, R4, R2, PT ;  /* 0x000000020400720c */ /* 0x000fe40003fa6070 */
[----:B------:R-:W-:Y:S01]  /*15c70*/  ISETP.NE.AND P2, PT, R0, RZ, PT ;  /* 0x000000ff0000720c */ /* 0x000fe20003f45270 */
[----:B------:R-:W2:Y:S08]  /*15c80*/  LDC.64 R4, c[0x0][0x3b8] ;  /* 0x0000ee00ff047b82 */ /* 0x000eb00000000a00 */
        /* <DEDUP_REMOVED lines=11> */
[----:B------:R-:W3:Y:S04]  /*15d40*/  LDG.E R11, desc[UR6][R16.64] ;  /* 0x00000006100b7981 */ /* 0x000ee8000c1e1900 */
[----:B------:R-:W-:Y:S01]  /*15d50*/  IMAD R9, R9, R0, -0x80 ;  /* 0xffffff8009097424 */ /* 0x000fe200078e0200 */
[----:B------:R-:W3:Y:S04]  /*15d60*/  LDG.E R2, desc[UR6][R14.64] ;  /* 0x000000060e027981 */ /* 0x000ee8000c1e1900 */
[----:B------:R-:W-:Y:S05]  /*15d70*/  SHF.R.S32.HI R13, RZ, 0x1f, R9 ;  /* 0x0000001fff0d7819 */ /* 0x000fea0000011409 */
[-C--:B--2---:R-:W-:Y:S02]  /*15d80*/  IMAD R0, R13, R4.reuse, RZ ;  /* 0x000000040d007224 */ /* 0x084fe400078e02ff */
[C---:B------:R-:W-:Y:S04]  /*15d90*/  IMAD.WIDE.U32 R12, R9.reuse, R4, RZ ;  /* 0x00000004090c7225 */ /* 0x040fe800078e00ff */
[----:B------:R-:W-:Y:S04]  /*15da0*/  IMAD R0, R9, R5, R0 ;  /* 0x0000000509007224 */ /* 0x000fe800078e0200 */
[----:B------:R-:W-:Y:S02]  /*15db0*/  IMAD.IADD R13, R13, 0x1, R0 ;  /* 0x000000010d0d7824 */ /* 0x000fe400078e0200 */
[----:B---3--:R-:W-:Y:S04]  /*15dc0*/  IMAD.IADD R2, R11, 0x1, -R2 ;  /* 0x000000010b027824 */ /* 0x008fe800078e0a02 */
[----:B------:R-:W-:Y:S01]  /*15dd0*/  IMAD.WIDE.U32 R12, R2, UR8, R12 ;  /* 0x00000008020c7c25 */ /* 0x000fe2000f8e000c */
[----:B------:R-:W-:Y:S02]  /*15de0*/  SHF.R.S32.HI R5, RZ, 0x1f, R2 ;  /* 0x0000001fff057819 */ /* 0x000fe40000011402 */
[----:B------:R-:W-:Y:S03]  /*15df0*/  LEA R162, P0, R12, R162, 0x1 ;  /* 0x000000a20ca27211 */ /* 0x000fe600078008ff */
[----:B------:R-:W-:Y:S04]  /*15e00*/  IMAD R5, R5, UR8, RZ ;  /* 0x0000000805057c24 */ /* 0x000fe8000f8e02ff */
[----:B------:R-:W-:Y:S05]  /*15e10*/  IMAD R5, R2, UR9, R5 ;  /* 0x0000000902057c24 */ /* 0x000fea000f8e0205 */
[----:B------:R-:W-:Y:S04]  /*15e20*/  IADD3 R5, PT, PT, R13, R5, RZ ;  /* 0x000000050d057210 */ /* 0x000fe80007ffe0ff */
[----:B------:R-:W-:Y:S07]  /*15e30*/  LEA.HI.X R163, R12, R163, R5, 0x1, P0 ;  /* 0x000000a30ca37211 */ /* 0x000fee00000f0c05 */
.L_x_5053:
        /* <DEDUP_REMOVED lines=57> */
.L_x_5052:
[----:B------:R-:W-:Y:S01]  /*161d0*/  FMNMX3.FTZ R2, R103, R233, R231, !PT ;  /* 0x000000e967027276 */ /* 0x000fe200078100e7 */
[----:B--2---:R-:W-:Y:S01]  /*161e0*/  LDSM.16.MT88.4 R12, [R152+0x6000] ;  /* 0x00600000980c783b */ /* 0x004fe20000004200 */
[----:B-1----:R-:W-:Y:S02]  /*161f0*/  FMNMX3.FTZ R5, R101, R230, R228, !PT ;  /* 0x000000e665057276 */ /* 0x002fe400078100e4 */
        /* <DEDUP_REMOVED lines=81> */
[----:B------:R-:W1:Y:S01]  /*16710*/  MUFU.EX2 R107, R107 ;  /* 0x0000006b006b7308 */ /* 0x000e620000000800 */
        /* <DEDUP_REMOVED lines=10> */
[C---:B------:R-:W-:Y:S01]  /*167c0*/  FMUL.FTZ R35, R39.reuse, R71 ;  /* 0x0000004727237220 */ /* 0x040fe20000410000 */
[C---:B------:R-:W-:Y:S01]  /*167d0*/  FMUL.FTZ R24, R40.reuse, R76 ;  /* 0x0000004c28187220 */ /* 0x040fe20000410000 */
[----:B------:R-:W-:Y:S01]  /*167e0*/  FMUL.FTZ R25, R40, R77 ;  /* 0x0000004d28197220 */ /* 0x000fe20000410000 */
[----:B------:R-:W-:Y:S01]  /*167f0*/  FMUL.FTZ R26, R39, R78 ;  /* 0x0000004e271a7220 */ /* 0x000fe20000410000 */
[--C-:B------:R-:W-:Y:S03]  /*16800*/  FFMA.FTZ R78, R214, UR4, -R65.reuse ;  /* 0x00000004d64e7c23 */ /* 0x100fe60008010841 */
[----:B------:R-:W2:Y:S01]  /*16810*/  MUFU.EX2 R105, R105 ;  /* 0x0000006900697308 */ /* 0x000ea20000000800 */
        /* <DEDUP_REMOVED lines=10> */
[----:B------:R-:W-:Y:S01]  /*168c0*/  FFMA.FTZ R126, R188, UR4, -R65 ;  /* 0x00000004bc7e7c23 */ /* 0x000fe20008010841 */
[----:B------:R-:W-:Y:S01]  /*168d0*/  FFMA.FTZ R109, R40, R177, R109 ;  /* 0x000000b1286d7223 */ /* 0x000fe2000001006d */
[--C-:B------:R-:W-:Y:S01]  /*168e0*/  FFMA.FTZ R226, R226, UR4, -R65.reuse ;  /* 0x00000004e2e27c23 */ /* 0x100fe20008010841 */
[--C-:B------:R-:W-:Y:S01]  /*168f0*/  FFMA.FTZ R222, R222, UR4, -R65.reuse ;  /* 0x00000004dede7c23 */ /* 0x100fe20008010841 */
[--C-:B------:R-:W-:Y:S03]  /*16900*/  FFMA.FTZ R68, R219, UR4, -R66.reuse ;  /* 0x00000004db447c23 */ /* 0x100fe60008010842 */
[----:B------:R-:W1:Y:S01]  /*16910*/  MUFU.EX2 R101, R101 ;  /* 0x0000006500657308 */ /* 0x000e620000000800 */
        /* <DEDUP_REMOVED lines=16> */
[----:B-1----:R-:W-:Y:S01]  /*16a20*/  F2FP.BF16.F32.PACK_AB R46, R101, R106 ;  /* 0x0000006a652e723e */ /* 0x002fe200000010ff */
[----:B------:R-:W-:Y:S01]  /*16a30*/  FFMA.FTZ R128, R187, UR4, -R66 ;  /* 0x00000004bb807c23 */ /* 0x000fe20008010842 */
[--C-:B------:R-:W-:Y:S01]  /*16a40*/  FFMA.FTZ R129, R186, UR4, -R65.reuse ;  /* 0x00000004ba817c23 */ /* 0x100fe20008010841 */
[--C-:B------:R-:W-:Y:S01]  /*16a50*/  FFMA.FTZ R130, R184, UR4, -R65.reuse ;  /* 0x00000004b8827c23 */ /* 0x100fe20008010841 */
[----:B------:R-:W-:Y:S01]  /*16a60*/  FFMA.FTZ R108, R39, R180, R108 ;  /* 0x000000b4276c7223 */ /* 0x000fe2000001006c */
[--C-:B------:R-:W-:Y:S01]  /*16a70*/  FFMA.FTZ R38, R38, UR4, -R65.reuse ;  /* 0x0000000426267c23 */ /* 0x100fe20008010841 */
[--C-:B------:R-:W-:Y:S03]  /*16a80*/  FFMA.FTZ R37, R37, UR4, -R65.reuse ;  /* 0x0000000425257c23 */ /* 0x100fe60008010841 */
[----:B------:R-:W-:Y:S01]  /*16a90*/  MUFU.EX2 R85, R227 ;  /* 0x000000e300557308 */ /* 0x000fe20000000800 */
[----:B------:R-:W-:Y:S01]  /*16aa0*/  FFMA.FTZ R36, R36, UR4, -R65 ;  /* 0x0000000424247c23 */ /* 0x000fe20008010841 */
[----:B------:R-:W-:Y:S01]  /*16ab0*/  FADD.FTZ R109, R107, R109 ;  /* 0x0000006d6b6d7221 */ /* 0x000fe20000010000 */
[----:B------:R-:W-:Y:S01]  /*16ac0*/  FADD.FTZ R105, R105, R108 ;  /* 0x0000006c69697221 */ /* 0x000fe20000010000 */
[----:B------:R-:W-:Y:S02]  /*16ad0*/  ISETP.NE.AND P0, PT, R174, RZ, PT ;  /* 0x000000ffae00720c */ /* 0x000fe40003f05270 */
[----:B------:R-:W-:Y:S04]  /*16ae0*/  FADD.FTZ R106, R106, R109 ;  /* 0x0000006d6a6a7221 */ /* 0x000fe80000010000 */
[----:B------:R-:W-:Y:S01]  /*16af0*/  MUFU.EX2 R78, R78 ;  /* 0x0000004e004e7308 */ /* 0x000fe20000000800 */
[----:B--2---:R-:W-:Y:S01]  /*16b00*/  F2FP.BF16.F32.PACK_AB R47, R67, R104 ;  /* 0x00000068432f723e */ /* 0x004fe200000010ff */
[----:B------:R-:W-:Y:S01]  /*16b10*/  FADD.FTZ R101, R101, R106 ;  /* 0x0000006a65657221 */ /* 0x000fe20000010000 */
[----:B------:R-:W-:Y:S04]  /*16b20*/  FADD.FTZ R104, R104, R105 ;  /* 0x0000006968687221 */ /* 0x000fe80000010000 */
[----:B------:R-:W-:Y:S01]  /*16b30*/  FADD.FTZ R67, R67, R104 ;  /* 0x0000006843437221 */ /* 0x000fe20000010000 */
        /* <DEDUP_REMOVED lines=29> */
[C---:B------:R-:W-:Y:S03]  /*16d10*/  HMMA.16816.F32.BF16 R24, R44.reuse, R30, R24 ;  /* 0x0000001e2c18723c */ /* 0x040fe60000041818 */
[C---:B------:R-:W-:Y:S01]  /*16d20*/  FMUL.FTZ R30, R39.reuse, R74 ;  /* 0x0000004a271e7220 */ /* 0x040fe20000410000 */
[----:B------:R-:W-:Y:S01]  /*16d30*/  FMUL.FTZ R31, R39, R75 ;  /* 0x0000004b271f7220 */ /* 0x000fe20000410000 */
[--C-:B------:R-:W-:Y:S04]  /*16d40*/  FFMA.FTZ R75, R217, UR4, -R66.reuse ;  /* 0x00000004d94b7c23 */ /* 0x100fe80008010842 */
[----:B------:R-:W-:Y:S01]  /*16d50*/  MUFU.EX2 R80, R226 ;  /* 0x000000e200507308 */ /* 0x000fe20000000800 */
[----:B------:R-:W-:Y:S01]  /*16d60*/  FFMA.FTZ R74, R215, UR4, -R66 ;  /* 0x00000004d74a7c23 */ /* 0x000fe20008010842 */
[C---:B------:R-:W-:Y:S08]  /*16d70*/  HMMA.16816.F32.BF16 R28, R44.reuse, R48, R28 ;  /* 0x000000302c1c723c */ /* 0x040ff0000004181c */
[----:B------:R-:W3:Y:S01]  /*16d80*/  MUFU.EX2 R81, R81 ;  /* 0x0000005100517308 */ /* 0x000ee20000000800 */
[----:B------:R-:W-:Y:S01]  /*16d90*/  HMMA.16816.F32.BF16 R32, R44, R50, R32 ;  /* 0x000000322c20723c */ /* 0x000fe20000041820 */
[----:B------:R-:W4:Y:S08]  /*16da0*/  LDSM.16.MT88.4 R48, [R102+0x6800] ;  /* 0x006800006630783b */ /* 0x000f300000004200 */
[----:B------:R-:W-:Y:S01]  /*16db0*/  MUFU.EX2 R72, R222 ;  /* 0x000000de00487308 */ /* 0x000fe20000000800 */
[C---:B-1----:R-:W-:Y:S01]  /*16dc0*/  F2FP.BF16.F32.PACK_AB R44, R85.reuse, R88 ;  /* 0x00000058552c723e */ /* 0x042fe200000010ff */
[----:B------:R-:W-:Y:S01]  /*16dd0*/  FADD.FTZ R88, R88, R101 ;  /* 0x0000006558587221 */ /* 0x000fe20000010000 */
[----:B--2---:R-:W-:Y:S02]  /*16de0*/  F2FP.BF16.F32.PACK_AB R46, R76, R77 ;  /* 0x0000004d4c2e723e */ /* 0x004fe400000010ff */
[----:B------:R-:W-:Y:S01]  /*16df0*/  MOV R101, R0 ;  /* 0x0000000000657202 */ /* 0x000fe20000000f00 */
[----:B------:R-:W-:Y:S04]  /*16e00*/  FADD.FTZ R88, R85, R88 ;  /* 0x0000005855587221 */ /* 0x000fe80000010000 */
[----:B------:R-:W1:Y:S01]  /*16e10*/  MUFU.EX2 R73, R73 ;  /* 0x0000004900497308 */ /* 0x000e620000000800 */
[----:B---3--:R-:W-:Y:S01]  /*16e20*/  F2FP.BF16.F32.PACK_AB R45, R81, R80 ;  /* 0x00000050512d723e */ /* 0x008fe200000010ff */
[----:B------:R-:W-:Y:S01]  /*16e30*/  LDSM.16.MT88.4 R84, [R148+0x9800] ;  /* 0x009800009454783b */ /* 0x000fe20000004200 */
[----:B------:R-:W-:Y:S01]  /*16e40*/  FADD.FTZ R77, R77, R88 ;  /* 0x000000584d4d7221 */ /* 0x000fe20000010000 */
[----:B------:R-:W-:Y:S03]  /*16e50*/  FADD.FTZ R80, R80, R67 ;  /* 0x0000004350507221 */ /* 0x000fe60000010000 */
[----:B------:R-:W-:Y:S03]  /*16e60*/  FADD.FTZ R76, R76, R77 ;  /* 0x0000004d4c4c7221 */ /* 0x000fe60000010000 */
[----:B------:R-:W-:Y:S01]  /*16e70*/  MUFU.EX2 R119, R119 ;  /* 0x0000007700777308 */ /* 0x000fe20000000800 */
[----:B------:R-:W-:Y:S09]  /*16e80*/  FADD.FTZ R81, R81, R80 ;  /* 0x0000005051517221 */ /* 0x000ff20000010000 */
[----:B------:R-:W-:Y:S01]  /*16e90*/  MUFU.EX2 R120, R120 ;  /* 0x0000007800787308 */ /* 0x000fe20000000800 */
[C---:B-1----:R-:W-:Y:S01]  /*16ea0*/  F2FP.BF16.F32.PACK_AB R47, R73.reuse, R72 ;  /* 0x00000048492f723e */ /* 0x042fe200000010ff */
[----:B------:R-:W-:Y:S04]  /*16eb0*/  FADD.FTZ R72, R72, R81 ;  /* 0x0000005148487221 */ /* 0x000fe80000010000 */
[----:B------:R-:W-:Y:S02]  /*16ec0*/  FADD.FTZ R73, R73, R72 ;  /* 0x0000004849497221 */ /* 0x000fe40000010000 */
[C---:B------:R-:W-:Y:S02]  /*16ed0*/  HMMA.16816.F32.BF16 R4, R44.reuse, R52, R4 ;  /* 0x000000342c04723c */ /* 0x040fe40000041804 */
        /* <DEDUP_REMOVED lines=9> */
[C---:B----4-:R-:W-:Y:S09]  /*16f70*/  HMMA.16816.F32.BF16 R20, R44.reuse, R48, R20 ;  /* 0x000000302c14723c */ /* 0x050ff20000041814 */
        /* <DEDUP_REMOVED lines=9> */
[----:B------:R-:W-:Y:S02]  /*17010*/  F2FP.BF16.F32.PACK_AB R47, R79, R78 ;  /* 0x0000004e4f2f723e */ /* 0x000fe400000010ff */
[C---:B----4-:R-:W-:Y:S01]  /*17020*/  F2FP.BF16.F32.PACK_AB R44, R68.reuse, R69 ;  /* 0x00000045442c723e */ /* 0x050fe200000010ff */
[----:B------:R-:W-:Y:S06]  /*17030*/  FADD.FTZ R69, R69, R76 ;  /* 0x0000004c45457221 */ /* 0x000fec0000010000 */
[----:B------:R-:W-:Y:S01]  /*17040*/  MUFU.EX2 R75, R75 ;  /* 0x0000004b004b7308 */ /* 0x000fe20000000800 */
[----:B------:R-:W-:Y:S09]  /*17050*/  FADD.FTZ R68, R68, R69 ;  /* 0x0000004544447221 */ /* 0x000ff20000010000 */
[----:B------:R-:W4:Y:S01]  /*17060*/  MUFU.EX2 R74, R74 ;  /* 0x0000004a004a7308 */ /* 0x000f220000000800 */
[C---:B-1----:R-:W-:Y:S01]  /*17070*/  F2FP.BF16.F32.PACK_AB R45, R71.reuse, R70 ;  /* 0x00000046472d723e */ /* 0x042fe200000010ff */
        /* <DEDUP_REMOVED lines=8> */
[----:B------:R-:W1:Y:S06]  /*17100*/  MUFU.EX2 R82, R82 ;  /* 0x0000005200527308 */ /* 0x000e6c0000000800 */
[C---:B------:R-:W-:Y:S01]  /*17110*/  HMMA.16816.F32.BF16 R8, R44.reuse, R54, R8 ;  /* 0x000000362c08723c */ /* 0x040fe20000041808 */
[----:B------:R-:W4:Y:S03]  /*17120*/  LDSM.16.MT88.4 R52, [R152+0x7800] ;  /* 0x007800009834783b */ /* 0x000f260000004200 */
[----:B------:R-:W-:Y:S04]  /*17130*/  MUFU.EX2 R89, R89 ;  /* 0x0000005900597308 */ /* 0x000fe80000000800 */
[C---:B--2---:R-:W-:Y:S06]  /*17140*/  HMMA.16816.F32.BF16 R12, R44.reuse, R56, R12 ;  /* 0x000000382c0c723c */ /* 0x044fec000004180c */
[----:B------:R-:W2:Y:S02]  /*17150*/  MUFU.EX2 R96, R96 ;  /* 0x0000006000607308 */ /* 0x000ea40000000800 */
[C---:B------:R-:W-:Y:S01]  /*17160*/  HMMA.16816.F32.BF16 R16, R44.reuse, R58, R16 ;  /* 0x0000003a2c10723c */ /* 0x040fe20000041810 */
[----:B------:R-:W4:Y:S07]  /*17170*/  LDSM.16.MT88.4 R56, [R148+0x7800] ;  /* 0x007800009438783b */ /* 0x000f2e0000004200 */
[----:B------:R-:W-:Y:S01]  /*17180*/  MUFU.EX2 R90, R90 ;  /* 0x0000005a005a7308 */ /* 0x000fe20000000800 */
[C---:B---3--:R-:W-:Y:S09]  /*17190*/  HMMA.16816.F32.BF16 R20, R44.reuse, R48, R20 ;  /* 0x000000302c14723c */ /* 0x048ff20000041814 */
[----:B------:R-:W3:Y:S01]  /*171a0*/  MUFU.EX2 R91, R91 ;  /* 0x0000005b005b7308 */ /* 0x000ee20000000800 */
[C---:B------:R-:W-:Y:S01]  /*171b0*/  HMMA.16816.F32.BF16 R24, R44.reuse, R50, R24 ;  /* 0x000000322c18723c */ /* 0x040fe20000041818 */
[----:B------:R-:W4:Y:S08]  /*171c0*/  LDSM.16.MT88.4 R48, [R102+0x7800] ;  /* 0x007800006630783b */ /* 0x000f300000004200 */
[----:B------:R-:W3:Y:S01]  /*171d0*/  MUFU.EX2 R110, R110 ;  /* 0x0000006e006e7308 */ /* 0x000ee20000000800 */
[C---:B-----5:R-:W-:Y:S09]  /*171e0*/  HMMA.16816.F32.BF16 R28, R44.reuse, R60, R28 ;  /* 0x0000003c2c1c723c */ /* 0x060ff2000004181c */
[----:B------:R-:W-:Y:S01]  /*171f0*/  MUFU.EX2 R111, R111 ;  /* 0x0000006f006f7308 */ /* 0x000fe20000000800 */
[----:B------:R-:W-:Y:S01]  /*17200*/  HMMA.16816.F32.BF16 R32, R44, R62, R32 ;  /* 0x0000003e2c20723c */ /* 0x000fe20000041820 */
[----:B------:R-:W5:Y:S08]  /*17210*/  LDSM.16.MT88.4 R60, [R100+0x7800] ;  /* 0x00780000643c783b */ /* 0x000f700000004200 */
[----:B------:R-:W5:Y:S01]  /*17220*/  MUFU.EX2 R112, R112 ;  /* 0x0000007000707308 */ /* 0x000f620000000800 */
[----:B-1----:R-:W-:Y:S02]  /*17230*/  F2FP.BF16.F32.PACK_AB R44, R82, R83 ;  /* 0x00000053522c723e */ /* 0x002fe400000010ff */
[----:B--2---:R-:W-:Y:S02]  /*17240*/  F2FP.BF16.F32.PACK_AB R45, R96, R89 ;  /* 0x00000059602d723e */ /* 0x004fe400000010ff */
[----:B---3--:R-:W-:Y:S02]  /*17250*/  F2FP.BF16.F32.PACK_AB R46, R91, R90 ;  /* 0x0000005a5b2e723e */ /* 0x008fe400000010ff */
[----:B------:R-:W-:Y:S03]  /*17260*/  F2FP.BF16.F32.PACK_AB R47, R110, R97 ;  /* 0x000000616e2f723e */ /* 0x000fe600000010ff */
[----:B------:R-:W-:Y:S04]  /*17270*/  MUFU.EX2 R114, R114 ;  /* 0x0000007200727308 */ /* 0x000fe80000000800 */
[C---:B----4-:R-:W-:Y:S06]  /*17280*/  HMMA.16816.F32.BF16 R4, R44.reuse, R52, R4 ;  /* 0x000000342c04723c */ /* 0x050fec0000041804 */
[----:B------:R-:W1:Y:S02]  /*17290*/  MUFU.EX2 R113, R113 ;  /* 0x0000007100717308 */ /* 0x000e640000000800 */
[C---:B------:R-:W-:Y:S01]  /*172a0*/  HMMA.16816.F32.BF16 R8, R44.reuse, R54, R8 ;  /* 0x000000362c08723c */ /* 0x040fe20000041808 */
[----:B------:R-:W2:Y:S07]  /*172b0*/  LDSM.16.MT88.4 R52, [R152+0x8000] ;  /* 0x008000009834783b */ /* 0x000eae0000004200 */
[----:B------:R-:W-:Y:S01]  /*172c0*/  MUFU.EX2 R115, R115 ;  /* 0x0000007300737308 */ /* 0x000fe20000000800 */
[C---:B------:R-:W-:Y:S09]  /*172d0*/  HMMA.16816.F32.BF16 R12, R44.reuse, R56, R12 ;  /* 0x000000382c0c723c */ /* 0x040ff2000004180c */
[----:B------:R-:W3:Y:S01]  /*172e0*/  MUFU.EX2 R116, R116 ;  /* 0x0000007400747308 */ /* 0x000ee20000000800 */
[C---:B------:R-:W-:Y:S01]  /*172f0*/  HMMA.16816.F32.BF16 R16, R44.reuse, R58, R16 ;  /* 0x0000003a2c10723c */ /* 0x040fe20000041810 */
[----:B------:R-:W4:Y:S08]  /*17300*/  LDSM.16.MT88.4 R56, [R148+0x8000] ;  /* 0x008000009438783b */ /* 0x000f300000004200 */
[----:B------:R-:W-:Y:S01]  /*17310*/  MUFU.EX2 R117, R117 ;  /* 0x0000007500757308 */ /* 0x000fe20000000800 */
[C---:B------:R-:W-:Y:S09]  /*17320*/  HMMA.16816.F32.BF16 R20, R44.reuse, R48, R20 ;  /* 0x000000302c14723c */ /* 0x040ff20000041814 */
[----:B------:R-:W2:Y:S01]  /*17330*/  MUFU.EX2 R118, R118 ;  /* 0x0000007600767308 */ /* 0x000ea20000000800 */
[C---:B------:R-:W-:Y:S01]  /*17340*/  HMMA.16816.F32.BF16 R24, R44.reuse, R50, R24 ;  /* 0x000000322c18723c */ /* 0x040fe20000041818 */
[----:B------:R-:W4:Y:S08]  /*17350*/  LDSM.16.MT88.4 R48, [R102+0x8000] ;  /* 0x008000006630783b */ /* 0x000f300000004200 */
[----:B------:R-:W-:Y:S01]  /*17360*/  MUFU.EX2 R127, R127 ;  /* 0x0000007f007f7308 */ /* 0x000fe20000000800 */
[C---:B-----5:R-:W-:Y:S09]  /*17370*/  HMMA.16816.F32.BF16 R28, R44.reuse, R60, R28 ;  /* 0x0000003c2c1c723c */ /* 0x060ff2000004181c */
[----:B------:R-:W5:Y:S01]  /*17380*/  MUFU.EX2 R128, R128 ;  /* 0x0000008000807308 */ /* 0x000f620000000800 */
[----:B------:R-:W-:Y:S01]  /*17390*/  HMMA.16816.F32.BF16 R32, R44, R62, R32 ;  /* 0x0000003e2c20723c */ /* 0x000fe20000041820 */
[----:B------:R-:W4:Y:S08]  /*173a0*/  LDSM.16.MT88.4 R60, [R100+0x8000] ;  /* 0x00800000643c783b */ /* 0x000f300000004200 */
[----:B------:R-:W-:Y:S01]  /*173b0*/  MUFU.EX2 R129, R129 ;  /* 0x0000008100817308 */ /* 0x000fe20000000800 */
[----:B------:R-:W-:Y:S02]  /*173c0*/  F2FP.BF16.F32.PACK_AB R44, R112, R111 ;  /* 0x0000006f702c723e */ /* 0x000fe400000010ff */
[----:B-1----:R-:W-:Y:S02]  /*173d0*/  F2FP.BF16.F32.PACK_AB R45, R113, R114 ;  /* 0x00000072712d723e */ /* 0x002fe400000010ff */
[----:B---3--:R-:W-:Y:S02]  /*173e0*/  F2FP.BF16.F32.PACK_AB R46, R116, R115 ;  /* 0x00000073742e723e */ /* 0x008fe400000010ff */
[----:B--2---:R-:W-:Y:S03]  /*173f0*/  F2FP.BF16.F32.PACK_AB R47, R118, R117 ;  /* 0x00000075762f723e */ /* 0x004fe600000010ff */
[----:B------:R-:W-:Y:S01]  /*17400*/  MUFU.EX2 R130, R130 ;  /* 0x0000008200827308 */ /* 0x000fe20000000800 */
[----:B-----5:R-:W-:Y:S03]  /*17410*/  F2FP.BF16.F32.PACK_AB R40, R128, R127 ;  /* 0x0000007f8028723e */ /* 0x020fe600000010ff */
[C---:B------:R-:W-:Y:S06]  /*17420*/  HMMA.16816.F32.BF16 R4, R44.reuse, R52, R4 ;  /* 0x000000342c04723c */ /* 0x040fec0000041804 */
[----:B------:R-:W-:Y:S02]  /*17430*/  MUFU.EX2 R38, R38 ;  /* 0x0000002600267308 */ /* 0x000fe40000000800 */
[C---:B------:R-:W-:Y:S01]  /*17440*/  HMMA.16816.F32.BF16 R8, R44.reuse, R54, R8 ;  /* 0x000000362c08723c */ /* 0x040fe20000041808 */
[----:B------:R-:W1:Y:S07]  /*17450*/  LDSM.16.MT88.4 R52, [R152+0x8800] ;  /* 0x008800009834783b */ /* 0x000e6e0000004200 */
[----:B------:R-:W2:Y:S01]  /*17460*/  MUFU.EX2 R37, R37 ;  /* 0x0000002500257308 */ /* 0x000ea20000000800 */
[C---:B----4-:R-:W-:Y:S09]  /*17470*/  HMMA.16816.F32.BF16 R12, R44.reuse, R56, R12 ;  /* 0x000000382c0c723c */ /* 0x050ff2000004180c */
[----:B------:R-:W-:Y:S01]  /*17480*/  MUFU.EX2 R36, R36 ;  /* 0x0000002400247308 */ /* 0x000fe20000000800 */
[C---:B------:R-:W-:Y:S01]  /*17490*/  HMMA.16816.F32.BF16 R16, R44.reuse, R58, R16 ;  /* 0x0000003a2c10723c */ /* 0x040fe20000041810 */
[----:B------:R-:W3:Y:S02]  /*174a0*/  LDSM.16.MT88.4 R56, [R148+0x8800] ;  /* 0x008800009438783b */ /* 0x000ee40000004200 */
[----:B--2---:R-:W-:Y:S05]  /*174b0*/  F2FP.BF16.F32.PACK_AB R69, R37, R38 ;  /* 0x000000262545723e */ /* 0x004fea00000010ff */
[C---:B------:R-:W-:Y:S08]  /*174c0*/  HMMA.16816.F32.BF16 R20, R44.reuse, R48, R20 ;  /* 0x000000302c14723c */ /* 0x040ff00000041814 */
[C---:B------:R-:W-:Y:S01]  /*174d0*/  HMMA.16816.F32.BF16 R24, R44.reuse, R50, R24 ;  /* 0x000000322c18723c */ /* 0x040fe20000041818 */
[----:B------:R-:W2:Y:S07]  /*174e0*/  LDSM.16.MT88.4 R48, [R102+0x8800] ;  /* 0x008800006630783b */ /* 0x000eae0000004200 */
[C---:B------:R-:W-:Y:S08]  /*174f0*/  HMMA.16816.F32.BF16 R28, R44.reuse, R60, R28 ;  /* 0x0000003c2c1c723c */ /* 0x040ff0000004181c */
[----:B------:R-:W-:Y:S01]  /*17500*/  HMMA.16816.F32.BF16 R32, R44, R62, R32 ;  /* 0x0000003e2c20723c */ /* 0x000fe20000041820 */
[----:B------:R-:W4:Y:S02]  /*17510*/  LDSM.16.MT88.4 R60, [R100+0x8800] ;  /* 0x00880000643c783b */ /* 0x000f240000004200 */
[----:B------:R-:W-:Y:S02]  /*17520*/  F2FP.BF16.F32.PACK_AB R44, R120, R119 ;  /* 0x00000077782c723e */ /* 0x000fe400000010ff */
[----:B------:R-:W-:Y:S02]  /*17530*/  F2FP.BF16.F32.PACK_AB R45, R122, R121 ;  /* 0x000000797a2d723e */ /* 0x000fe400000010ff */
[----:B------:R-:W-:Y:S02]  /*17540*/  F2FP.BF16.F32.PACK_AB R46, R124, R123 ;  /* 0x0000007b7c2e723e */ /* 0x000fe400000010ff */
[----:B------:R-:W-:Y:S07]  /*17550*/  F2FP.BF16.F32.PACK_AB R47, R126, R125 ;  /* 0x0000007d7e2f723e */ /* 0x000fee00000010ff */
[C---:B-1----:R-:W-:Y:S08]  /*17560*/  HMMA.16816.F32.BF16 R4, R44.reuse, R52, R4 ;  /* 0x000000342c04723c */ /* 0x042ff00000041804 */
[C---:B------:R-:W-:Y:S01]  /*17570*/  HMMA.16816.F32.BF16 R8, R44.reuse, R54, R8 ;  /* 0x000000362c08723c */ /* 0x040fe20000041808 */
[----:B------:R-:W1:Y:S07]  /*17580*/  LDSM.16.MT88.4 R52, [R152+0x9000] ;  /* 0x009000009834783b */ /* 0x000e6e0000004200 */
[C---:B---3--:R-:W-:Y:S03]  /*17590*/  HMMA.16816.F32.BF16 R12, R44.reuse, R56, R12 ;  /* 0x000000382c0c723c */ /* 0x048fe6000004180c */
[--C-:B------:R-:W-:Y:S01]  /*175a0*/  FFMA.FTZ R57, R43, UR4, -R66.reuse ;  /* 0x000000042b397c23 */ /* 0x100fe20008010842 */
[----:B------:R-:W-:Y:S04]  /*175b0*/  FFMA.FTZ R56, R185, UR4, -R66 ;  /* 0x00000004b9387c23 */ /* 0x000fe80008010842 */
[C---:B------:R-:W-:Y:S01]  /*175c0*/  HMMA.16816.F32.BF16 R16, R44.reuse, R58, R16 ;  /* 0x0000003a2c10723c */ /* 0x040fe20000041810 */
[----:B------:R-:W-:Y:S02]  /*175d0*/  MUFU.EX2 R57, R57 ;  /* 0x0000003900397308 */ /* 0x000fe40000000800 */
[--C-:B------:R-:W-:Y:S01]  /*175e0*/  FFMA.FTZ R58, R42, UR4, -R65.reuse ;  /* 0x000000042a3a7c23 */ /* 0x100fe20008010841 */
[--C-:B------:R-:W-:Y:S01]  /*175f0*/  FFMA.FTZ R59, R182, UR4, -R65.reuse ;  /* 0x00000004b63b7c23 */ /* 0x100fe20008010841 */
[----:B------:R-:W-:Y:S01]  /*17600*/  FFMA.FTZ R65, R3, UR4, -R65 ;  /* 0x0000000403417c23 */ /* 0x000fe20008010841 */
[----:B------:R-:W-:Y:S02]  /*17610*/  FADD.FTZ R3, R83, R74 ;  /* 0x0000004a53037221 */ /* 0x000fe40000010000 */
[C---:B--2---:R-:W-:Y:S03]  /*17620*/  HMMA.16816.F32.BF16 R20, R44.reuse, R48, R20 ;  /* 0x000000302c14723c */ /* 0x044fe60000041814 */
[----:B------:R-:W2:Y:S01]  /*17630*/  MUFU.EX2 R56, R56 ;  /* 0x0000003800387308 */ /* 0x000ea20000000800 */
[----:B------:R-:W-:Y:S04]  /*17640*/  FADD.FTZ R3, R82, R3 ;  /* 0x0000000352037221 */ /* 0x000fe80000010000 */
[C---:B------:R-:W-:Y:S05]  /*17650*/  HMMA.16816.F32.BF16 R24, R44.reuse, R50, R24 ;  /* 0x000000322c18723c */ /* 0x040fea0000041818 */
[----:B------:R-:W-:Y:S01]  /*17660*/  MUFU.EX2 R58, R58 ;  /* 0x0000003a003a7308 */ /* 0x000fe20000000800 */
[----:B------:R-:W3:Y:S02]  /*17670*/  LDSM.16.MT88.4 R48, [R148+0x9000] ;  /* 0x009000009430783b */ /* 0x000ee40000004200 */
[C---:B----4-:R-:W-:Y:S07]  /*17680*/  HMMA.16816.F32.BF16 R28, R44.reuse, R60, R28 ;  /* 0x0000003c2c1c723c */ /* 0x050fee000004181c */
[----:B------:R-:W4:Y:S01]  /*17690*/  MUFU.EX2 R59, R59 ;  /* 0x0000003b003b7308 */ /* 0x000f220000000800 */
[----:B--2---:R-:W-:Y:S01]  /*176a0*/  F2FP.BF16.F32.PACK_AB R42, R57, R56 ;  /* 0x00000038392a723e */ /* 0x004fe200000010ff */
[--C-:B------:R-:W-:Y:S01]  /*176b0*/  FFMA.FTZ R61, R41, UR4, -R66.reuse ;  /* 0x00000004293d7c23 */ /* 0x100fe20008010842 */
[----:B------:R-:W-:Y:S01]  /*176c0*/  F2FP.BF16.F32.PACK_AB R41, R130, R129 ;  /* 0x000000818229723e */ /* 0x000fe200000010ff */
[--C-:B------:R-:W-:Y:S01]  /*176d0*/  FFMA.FTZ R60, R183, UR4, -R66.reuse ;  /* 0x00000004b73c7c23 */ /* 0x100fe20008010842 */
[----:B------:R-:W-:Y:S01]  /*176e0*/  HMMA.16816.F32.BF16 R32, R44, R62, R32 ;  /* 0x0000003e2c20723c */ /* 0x000fe20000041820 */
[----:B------:R-:W2:Y:S04]  /*176f0*/  LDSM.16.MT88.4 R44, [R102+0x9000] ;  /* 0x00900000662c783b */ /* 0x000ea80000004200 */
[----:B------:R-:W-:Y:S01]  /*17700*/  MUFU.EX2 R39, R61 ;  /* 0x0000003d00277308 */ /* 0x000fe20000000800 */
[----:B----4-:R-:W-:Y:S09]  /*17710*/  F2FP.BF16.F32.PACK_AB R43, R59, R58 ;  /* 0x0000003a3b2b723e */ /* 0x010ff200000010ff */
[----:B------:R-:W4:Y:S01]  /*17720*/  MUFU.EX2 R60, R60 ;  /* 0x0000003c003c7308 */ /* 0x000f220000000800 */
[C---:B-1----:R-:W-:Y:S09]  /*17730*/  HMMA.16816.F32.BF16 R4, R40.reuse, R52, R4 ;  /* 0x000000342804723c */ /* 0x042ff20000041804 */
[----:B------:R-:W1:Y:S01]  /*17740*/  MUFU.EX2 R65, R65 ;  /* 0x0000004100417308 */ /* 0x000e620000000800 */
[C---:B------:R-:W-:Y:S01]  /*17750*/  HMMA.16816.F32.BF16 R8, R40.reuse, R54, R8 ;  /* 0x000000362808723c */ /* 0x040fe20000041808 */
[----:B------:R-:W5:Y:S02]  /*17760*/  LDSM.16.MT88.4 R52, [R100+0x9000] ;  /* 0x009000006434783b */ /* 0x000f640000004200 */
[----:B----4-:R-:W-:Y:S05]  /*17770*/  F2FP.BF16.F32.PACK_AB R68, R60, R39 ;  /* 0x000000273c44723e */ /* 0x010fea00000010ff */
[C---:B---3--:R-:W-:Y:S03]  /*17780*/  HMMA.16816.F32.BF16 R12, R40.reuse, R48, R12 ;  /* 0x00000030280c723c */ /* 0x048fe6000004180c */
[--C-:B------:R-:W-:Y:S01]  /*17790*/  FFMA.FTZ R48, R181, UR4, -R66.reuse ;  /* 0x00000004b5307c23 */ /* 0x100fe20008010842 */
[----:B------:R-:W-:Y:S04]  /*177a0*/  FFMA.FTZ R66, R64, UR4, -R66 ;  /* 0x0000000440427c23 */ /* 0x000fe80008010842 */
[C---:B------:R-:W-:Y:S01]  /*177b0*/  HMMA.16816.F32.BF16 R16, R40.reuse, R50, R16 ;  /* 0x000000322810723c */ /* 0x040fe20000041810 */
[----:B------:R-:W-:Y:S07]  /*177c0*/  MUFU.EX2 R48, R48 ;  /* 0x0000003000307308 */ /* 0x000fee0000000800 */
[C---:B--2---:R-:W-:Y:S03]  /*177d0*/  HMMA.16816.F32.BF16 R20, R40.reuse, R44, R20 ;  /* 0x0000002c2814723c */ /* 0x044fe60000041814 */
[----:B------:R-:W2:Y:S01]  /*177e0*/  MUFU.EX2 R177, R66 ;  /* 0x0000004200b17308 */ /* 0x000ea20000000800 */
[----:B------:R-:W-:Y:S01]  /*177f0*/  FADD.FTZ R44, R78, R71 ;  /* 0x000000474e2c7221 */ /* 0x000fe20000010000 */
[----:B-1----:R-:W-:Y:S03]  /*17800*/  F2FP.BF16.F32.PACK_AB R71, R65, R36 ;  /* 0x000000244147723e */ /* 0x002fe600000010ff */
[----:B------:R-:W-:Y:S01]  /*17810*/  FADD.FTZ R44, R79, R44 ;  /* 0x0000002c4f2c7221 */ /* 0x000fe20000010000 */
[C---:B------:R-:W-:Y:S01]  /*17820*/  HMMA.16816.F32.BF16 R24, R40.reuse, R46, R24 ;  /* 0x0000002e2818723c */ /* 0x040fe20000041818 */
[----:B------:R-:W1:Y:S02]  /*17830*/  LDSM.16.MT88.4 R76, [R102+0x9800] ;  /* 0x00980000664c783b */ /* 0x000e640000004200 */
[----:B------:R-:W-:Y:S04]  /*17840*/  FADD.FTZ R89, R89, R44 ;  /* 0x0000002c59597221 */ /* 0x000fe80000010000 */
[----:B------:R-:W-:Y:S01]  /*17850*/  FADD.FTZ R96, R96, R89 ;  /* 0x0000005960607221 */ /* 0x000fe20000010000 */
[C---:B-----5:R-:W-:Y:S03]  /*17860*/  HMMA.16816.F32.BF16 R28, R40.reuse, R52, R28 ;  /* 0x00000034281c723c */ /* 0x060fe6000004181c */
[----:B--2---:R-:W-:Y:S05]  /*17870*/  F2FP.BF16.F32.PACK_AB R70, R177, R48 ;  /* 0x00000030b146723e */ /* 0x004fea00000010ff */
[----:B------:R-:W-:Y:S03]  /*17880*/  HMMA.16816.F32.BF16 R32, R40, R54, R32 ;  /* 0x000000362820723c */ /* 0x000fe60000041820 */
[----:B------:R-:W-:Y:S01]  /*17890*/  FADD.FTZ R40, R90, R3 ;  /* 0x000000035a287221 */ /* 0x000fe20000010000 */
[----:B------:R-:W-:Y:S03]  /*178a0*/  FADD.FTZ R3, R97, R96 ;  /* 0x0000006061037221 */ /* 0x000fe60000010000 */
        /* <DEDUP_REMOVED lines=44> */
.L_x_5050:
        /* <DEDUP_REMOVED lines=57> */
[----:B------:R-:W1:Y:S01]  /*17f00*/  @P1 LDC R23, c[0x0][0x458] ;  /* 0x00011600ff171b82 */ /* 0x000e620000000800 */
[----:B----4-:R-:W-:Y:S01]  /*17f10*/  ISETP.NE.AND P3, PT, R3, RZ, PT ;  /* 0x000000ff0300720c */ /* 0x010fe20003f65270 */
        /* <DEDUP_REMOVED lines=17> */
[----:B------:R-:W3:Y:S01]  /*18030*/  S2R R3, SR_CTAID.Z ;  /* 0x0000000000037919 */ /* 0x000ee20000002700 */
[----:B------:R-:W4:Y:S01]  /*18040*/  @!P2 LDC.64 R10, c[0x0][0x400] ;  /* 0x00010000ff0aab82 */ /* 0x000f220000000a00 */
[----:B------:R-:W-:Y:S01]  /*18050*/  LOP3.LUT R5, R6, 0x7, R5, 0xf8, !PT ;  /* 0x0000000706057812 */ /* 0x000fe200078ef805 */
[----:B------:R-:W-:Y:S01]  /*18060*/  IMAD.MOV.U32 R6, RZ, RZ, 0x20 ;  /* 0x00000020ff067424 */ /* 0x000fe200078e00ff */
[----:B------:R-:W-:Y:S01]  /*18070*/  F2FP.BF16.F32.PACK_AB R96, R97, R96 ;  /* 0x000000606160723e */ /* 0x000fe200000010ff */
[----:B------:R-:W-:Y:S01]  /*18080*/  @P1 MUFU.LG2 R8, R8 ;  /* 0x0000000800081308 */ /* 0x000fe20000000c00 */
[----:B------:R-:W-:-:S02]  /*18090*/  F2FP.BF16.F32.PACK_AB R98, R99, R98 ;  /* 0x000000626362723e */ /* 0x000fc400000010ff */
[----:B------:R-:W-:Y:S01]  /*180a0*/  SEL R6, R6, 0xffffffe0, !P5 ;  /* 0xffffffe006067807 */ /* 0x000fe20006800000 */
[----:B------:R-:W3:Y:S01]  /*180b0*/  @!P3 LDC R14, c[0x0][0x3e0] ;  /* 0x0000f800ff0ebb82 */ /* 0x000ee20000000800 */
[C---:B------:R-:W-:Y:S01]  /*180c0*/  IADD3 R15, PT, PT, R9.reuse, 0x40, RZ ;  /* 0x00000040090f7810 */ /* 0x040fe20007ffe0ff */
[----:B------:R-:W-:Y:S01]  /*180d0*/  STS [R9], R96 ;  /* 0x0000006009007388 */ /* 0x000fe20000000800 */
[----:B------:R-:W-:Y:S01]  /*180e0*/  IADD3 R19, PT, PT, R4, R9, RZ ;  /* 0x0000000904137210 */ /* 0x000fe20007ffe0ff */
[C---:B------:R-:W-:Y:S01]  /*180f0*/  IMAD.IADD R17, R6.reuse, 0x1, R9 ;  /* 0x0000000106117824 */ /* 0x040fe200078e0209 */
[----:B------:R-:W-:Y:S01]  /*18100*/  @P4 IADD3 R15, PT, PT, R9, -0x40, RZ ;  /* 0xffffffc0090f4810 */ /* 0x000fe20007ffe0ff */
[----:B------:R5:W-:Y:S01]  /*18110*/  STS [R9+0x400], R98 ;  /* 0x0004006209007388 */ /* 0x000be20000000800 */
[----:B------:R-:W-:Y:S01]  /*18120*/  F2FP.BF16.F32.PACK_AB R92, R93, R92 ;  /* 0x0000005c5d5c723e */ /* 0x000fe200000010ff */
[----:B------:R-:W1:Y:S01]  /*18130*/  @P3 LDC R18, c[0x0][0x454] ;  /* 0x00011500ff123b82 */ /* 0x000e620000000800 */
[----:B------:R-:W-:Y:S01]  /*18140*/  F2FP.BF16.F32.PACK_AB R94, R95, R94 ;  /* 0x0000005e5f5e723e */ /* 0x000fe200000010ff */
[----:B------:R-:W2:Y:S01]  /*18150*/  @P0 MUFU.LG2 R7, R7 ;  /* 0x0000000700070308 */ /* 0x000ea20000000c00 */
[----:B------:R-:W-:Y:S01]  /*18160*/  F2FP.BF16.F32.PACK_AB R88, R89, R88 ;  /* 0x000000585958723e */ /* 0x000fe200000010ff */
[----:B------:R-:W-:Y:S01]  /*18170*/  STS [R19], R92 ;  /* 0x0000005c13007388 */ /* 0x000fe20000000800 */
[----:B------:R-:W-:Y:S01]  /*18180*/  F2FP.BF16.F32.PACK_AB R90, R91, R90 ;  /* 0x0000005a5b5a723e */ /* 0x000fe200000010ff */
[----:B------:R-:W-:Y:S01]  /*18190*/  IMAD.IADD R25, R6, 0x1, R15 ;  /* 0x0000000106197824 */ /* 0x000fe200078e020f */
[----:B------:R-:W-:Y:S01]  /*181a0*/  F2FP.BF16.F32.PACK_AB R84, R85, R84 ;  /* 0x000000545554723e */ /* 0x000fe200000010ff */
[----:B------:R4:W-:Y:S01]  /*181b0*/  STS [R19+0x400], R94 ;  /* 0x0004005e13007388 */ /* 0x0009e20000000800 */
[----:B------:R-:W-:-:S02]  /*181c0*/  F2FP.BF16.F32.PACK_AB R86, R87, R86 ;  /* 0x000000565756723e */ /* 0x000fc400000010ff */
[----:B------:R-:W-:Y:S01]  /*181d0*/  IADD3 R21, PT, PT, R4, R17, RZ ;  /* 0x0000001104157210 */ /* 0x000fe20007ffe0ff */
[----:B------:R-:W-:Y:S01]  /*181e0*/  STS [R17], R88 ;  /* 0x0000005811007388 */ /* 0x000fe20000000800 */
[----:B------:R-:W-:Y:S02]  /*181f0*/  ISETP.NE.OR P4, PT, R158, -0x1, !P3 ;  /* 0xffffffff9e00780c */ /* 0x000fe40005f85670 */
[----:B------:R-:W-:Y:S01]  /*18200*/  F2FP.BF16.F32.PACK_AB R80, R81, R80 ;  /* 0x000000505150723e */ /* 0x000fe200000010ff */
[----:B------:R3:W-:Y:S01]  /*18210*/  STS [R17+0x400], R90 ;  /* 0x0004005a11007388 */ /* 0x0007e20000000800 */
[----:B------:R-:W-:Y:S02]  /*18220*/  F2FP.BF16.F32.PACK_AB R82, R83, R82 ;  /* 0x000000525352723e */ /* 0x000fe400000010ff */
[----:B------:R-:W-:Y:S01]  /*18230*/  F2FP.BF16.F32.PACK_AB R76, R77, R76 ;  /* 0x0000004c4d4c723e */ /* 0x000fe200000010ff */
[----:B------:R-:W-:Y:S01]  /*18240*/  STS [R21], R84 ;  /* 0x0000005415007388 */ /* 0x000fe20000000800 */
[----:B------:R-:W-:Y:S01]  /*18250*/  F2FP.BF16.F32.PACK_AB R78, R79, R78 ;  /* 0x0000004e4f4e723e */ /* 0x000fe200000010ff */
[----:B--2---:R-:W-:Y:S01]  /*18260*/  @P0 FMUL.FTZ R7, R7, 0.69314718246459960938 ;  /* 0x3f31721807070820 */ /* 0x004fe20000410000 */
[----:B-----5:R-:W2:Y:S01]  /*18270*/  @P0 LDC R9, c[0x0][0x458] ;  /* 0x00011600ff090b82 */ /* 0x020ea20000000800 */
[----:B------:R5:W-:Y:S01]  /*18280*/  STS [R21+0x400], R86 ;  /* 0x0004005615007388 */ /* 0x000be20000000800 */
[----:B------:R-:W-:-:S02]  /*18290*/  F2FP.BF16.F32.PACK_AB R72, R73, R72 ;  /* 0x000000484948723e */ /* 0x000fc400000010ff */
[----:B------:R-:W-:Y:S01]  /*182a0*/  F2FP.BF16.F32.PACK_AB R74, R75, R74 ;  /* 0x0000004a4b4a723e */ /* 0x000fe200000010ff */
[----:B------:R-:W-:Y:S01]  /*182b0*/  STS [R15], R80 ;  /* 0x000000500f007388 */ /* 0x000fe20000000800 */
[----:B------:R-:W-:Y:S02]  /*182c0*/  F2FP.BF16.F32.PACK_AB R70, R71, R70 ;  /* 0x000000464746723e */ /* 0x000fe400000010ff */
[----:B------:R-:W-:Y:S01]  /*182d0*/  MOV R6, 0x7f800000 ;  /* 0x7f80000000067802 */ /* 0x000fe20000000f00 */
[----:B------:R1:W-:Y:S01]  /*182e0*/  STS [R15+0x400], R82 ;  /* 0x000400520f007388 */ /* 0x0003e20000000800 */
[----:B----4-:R-:W-:-:S05]  /*182f0*/  IADD3 R19, PT, PT, R4, R15, RZ ;  /* 0x0000000f04137210 */ /* 0x010fca0007ffe0ff */
[----:B------:R4:W-:Y:S01]  /*18300*/  STS [R19], R76 ;  /* 0x0000004c13007388 */ /* 0x0009e20000000800 */
[----:B---3--:R-:W-:-:S03]  /*18310*/  IADD3 R17, PT, PT, R4, R25, RZ ;  /* 0x0000001904117210 */ /* 0x008fc60007ffe0ff */
[----:B------:R4:W-:Y:S04]  /*18320*/  STS [R19+0x400], R78 ;  /* 0x0004004e13007388 */ /* 0x0009e80000000800 */
[----:B------:R4:W-:Y:S01]  /*18330*/  STS [R25], R72 ;  /* 0x0000004819007388 */ /* 0x0009e20000000800 */
[----:B--2---:R-:W-:Y:S01]  /*18340*/  @P0 FFMA.FTZ R6, R0, R9, R7 ;  /* 0x0000000900060223 */ /* 0x004fe20000010007 */
[C---:B-----5:R-:W-:Y:S02]  /*18350*/  @!P2 IMAD.WIDE.U32 R20, R159.reuse, R10, RZ ;  /* 0x0000000a9f14a225 */ /* 0x060fe400078e00ff */
[----:B------:R4:W-:Y:S02]  /*18360*/  STS [R25+0x400], R74 ;  /* 0x0004004a19007388 */ /* 0x0009e40000000800 */
[----:B------:R-:W-:-:S02]  /*18370*/  @!P2 IMAD R4, R159, R11, R21 ;  /* 0x0000000b9f04a224 */ /* 0x000fc400078e0215 */
[----:B------:R4:W-:Y:S01]  /*18380*/  STS [R17], R68 ;  /* 0x0000004411007388 */ /* 0x0009e20000000800 */
[C---:B------:R-:W-:Y:S01]  /*18390*/  @P2 IMAD.WIDE.U32 R10, R158.reuse, R12, RZ ;  /* 0x0000000c9e0a2225 */ /* 0x040fe200078e00ff */
[----:B------:R-:W-:Y:S02]  /*183a0*/  MOV R12, 0x7f800000 ;  /* 0x7f800000000c7802 */ /* 0x000fe40000000f00 */
[----:B------:R4:W-:Y:S01]  /*183b0*/  STS [R17+0x400], R70 ;  /* 0x0004004611007388 */ /* 0x0009e20000000800 */
[C---:B-1----:R-:W-:Y:S02]  /*183c0*/  @!P3 IMAD R15, R159.reuse, R14, R3 ;  /* 0x0000000e9f0fb224 */ /* 0x042fe400078e0203 */
[----:B------:R-:W-:Y:S02]  /*183d0*/  @P2 IMAD R4, R158, R13, R11 ;  /* 0x0000000d9e042224 */ /* 0x000fe400078e020b */
[----:B------:R-:W-:Y:S01]  /*183e0*/  @P1 FMUL.FTZ R13, R8, 0.69314718246459960938 ;  /* 0x3f317218080d1820 */ /* 0x000fe20000410000 */
[----:B------:R-:W-:-:S02]  /*183f0*/  @!P4 IMAD R158, R159, R16, RZ ;  /* 0x000000109f9ec224 */ /* 0x000fc400078e02ff */
[----:B------:R-:W-:Y:S02]  /*18400*/  @!P3 IMAD R15, R15, R16, RZ ;  /* 0x000000100f0fb224 */ /* 0x000fe400078e02ff */
[----:B------:R-:W-:Y:S01]  /*18410*/  @P1 FFMA.FTZ R12, R2, R23, R13 ;  /* 0x00000017020c1223 */ /* 0x000fe2000001000d */
[----:B------:R-:W-:Y:S01]  /*18420*/  @P3 IMAD R15, R3, R18, R158 ;  /* 0x00000012030f3224 */ /* 0x000fe200078e029e */
[----:B------:R-:W-:Y:S06]  /*18430*/  BAR.SYNC.DEFER_BLOCKING 0x0 ;  /* 0x0000000000007b1d */ /* 0x000fec0000010000 */
[----:B------:R-:W-:Y:S05]  /*18440*/  @P6 BRA `(.L_x_5056) ;  /* 0x0000000000306947 */ /* 0x000fea0003800000 */
        /* <DEDUP_REMOVED lines=12> */
.L_x_5056:
[----:B------:R-:W-:Y:S05]  /*18510*/  BSYNC.RECONVERGENT B0 ;  /* 0x0000000000007941 */ /* 0x000fea0003800200 */
.L_x_5055:
[----:B------:R-:W2:Y:S01]  /*18520*/  LDCU UR4, c[0x0][0x440] ;  /* 0x00008800ff0477ac */ /* 0x000ea20008000800 */
[----:B------:R-:W-:Y:S01]  /*18530*/  IMAD.IADD R161, R161, 0x1, -R160 ;  /* 0x00000001a1a17824 */ /* 0x000fe200078e0aa0 */
[----:B------:R-:W-:Y:S01]  /*18540*/  SHF.R.U32.HI R0, RZ, 0x3, R172 ;  /* 0x00000003ff007819 */ /* 0x000fe200000116ac */
[----:B------:R-:W-:Y:S01]  /*18550*/  IMAD.MOV.U32 R179, RZ, RZ, RZ ;  /* 0x000000ffffb37224 */ /* 0x000fe200078e00ff */
[----:B------:R-:W3:Y:S01]  /*18560*/  LDCU.64 UR8, c[0x0][0x408] ;  /* 0x00008100ff0877ac */ /* 0x000ee20008000a00 */
[----:B-1----:R-:W1:Y:S01]  /*18570*/  LDS.128 R12, [R171] ;  /* 0x00000000ab0c7984 */ /* 0x002e620000000c00 */
[----:B------:R-:W-:Y:S01]  /*18580*/  @P2 MOV R20, R10 ;  /* 0x0000000a00142202 */ /* 0x000fe20000000f00 */
[----:B------:R-:W-:Y:S02]  /*18590*/  BSSY.RECONVERGENT B0, `(.L_x_5057) ;  /* 0x0000023000007945 */ /* 0x000fe40003800200 */
[----:B------:R1:W1:Y:S01]  /*185a0*/  LDS.128 R8, [R171+0x1800] ;  /* 0x00180000ab087984 */ /* 0x0002620000000c00 */
[----:B--2---:R-:W-:Y:S01]  /*185b0*/  ISETP.GE.AND P1, PT, R178, UR4, PT ;  /* 0x00000004b2007c0c */ /* 0x004fe2000bf26270 */
[----:B------:R-:W2:Y:S03]  /*185c0*/  LDCU.64 UR4, c[0x0][0x410] ;  /* 0x00008200ff0477ac */ /* 0x000ea60008000a00 */
[-C--:B------:R-:W-:Y:S01]  /*185d0*/  ISETP.GE.OR P0, PT, R0, R161.reuse, P1 ;  /* 0x000000a10000720c */ /* 0x080fe20000f06670 */
[----:B---3--:R-:W-:Y:S01]  /*185e0*/  IMAD.WIDE.U32 R178, R160, UR8, R178 ;  /* 0x00000008a0b27c25 */ /* 0x008fe2000f8e00b2 */
[----:B------:R-:W-:-:S02]  /*185f0*/  ISETP.GE.OR P3, PT, R170, R161, P1 ;  /* 0x000000a1aa00720c */ /* 0x000fc40000f66670 */
[-C--:B------:R-:W-:Y:S01]  /*18600*/  ISETP.GE.OR P4, PT, R169, R161.reuse, P1 ;  /* 0x000000a1a900720c */ /* 0x080fe20000f86670 */
[----:B------:R-:W-:Y:S01]  /*18610*/  IMAD R5, R160, UR9, R179 ;  /* 0x00000009a0057c24 */ /* 0x000fe2000f8e02b3 */
[----:B------:R-:W-:Y:S02]  /*18620*/  IADD3 R20, P2, PT, R20, R178, RZ ;  /* 0x000000b214147210 */ /* 0x000fe40007f5e0ff */
[----:B------:R-:W-:-:S03]  /*18630*/  ISETP.GE.OR P1, PT, R168, R161, P1 ;  /* 0x000000a1a800720c */ /* 0x000fc60000f26670 */
[----:B------:R-:W-:Y:S02]  /*18640*/  IMAD.X R21, R4, 0x1, R5, P2 ;  /* 0x0000000104157824 */ /* 0x000fe400010e0605 */
[----:B------:R-:W3:Y:S01]  /*18650*/  @!P0 LDC.64 R6, c[0x0][0x3f0] ;  /* 0x0000fc00ff068b82 */ /* 0x000ee20000000a00 */
[----:B--2---:R-:W-:-:S03]  /*18660*/  IMAD.WIDE.U32 R4, R3, UR4, R20 ;  /* 0x0000000403047c25 */ /* 0x004fc6000f8e0014 */
[----:B------:R2:W1:Y:S01]  /*18670*/  LDS.128 R20, [R171+0x800] ;  /* 0x00080000ab147984 */ /* 0x0004620000000c00 */
[----:B----4-:R-:W-:Y:S01]  /*18680*/  IMAD R17, R3, UR5, R5 ;  /* 0x0000000503117c24 */ /* 0x010fe2000f8e0205 */
[----:B------:R-:W-:-:S05]  /*18690*/  @!P0 MOV R16, R4 ;  /* 0x0000000400108202 */ /* 0x000fca0000000f00 */
[----:B------:R-:W-:-:S04]  /*186a0*/  @!P0 IMAD.WIDE.U32 R18, R0, UR8, R16 ;  /* 0x0000000800128c25 */ /* 0x000fc8000f8e0010 */
[----:B------:R-:W-:Y:S01]  /*186b0*/  @!P0 IMAD R2, R0, UR9, R19 ;  /* 0x0000000900028c24 */ /* 0x000fe2000f8e0213 */
[----:B---3--:R-:W-:-:S04]  /*186c0*/  @!P0 LEA R6, P2, R18, R6, 0x1 ;  /* 0x0000000612068211 */ /* 0x008fc800078408ff */
[----:B------:R-:W-:-:S05]  /*186d0*/  @!P0 LEA.HI.X R7, R18, R7, R2, 0x1, P2 ;  /* 0x0000000712078211 */ /* 0x000fca00010f0c02 */
[----:B-1----:R2:W-:Y:S01]  /*186e0*/  @!P0 STG.E.128 desc[UR6][R6.64], R12 ;  /* 0x0000000c06008986 */ /* 0x0025e2000c101d06 */
[----:B------:R-:W-:Y:S05]  /*186f0*/  @P3 BRA `(.L_x_5058) ;  /* 0x0000000000303947 */ /* 0x000fea0003800000 */
[----:B------:R-:W1:Y:S01]  /*18700*/  LDCU.64 UR4, c[0x0][0x3f0] ;  /* 0x00007e00ff0477ac */ /* 0x000e620008000a00 */
[----:B------:R-:W-:Y:S01]  /*18710*/  IADD3 R3, P0, PT, R0, 0x10, RZ ;  /* 0x0000001000037810 */ /* 0x000fe20007f1e0ff */
[----:B--2---:R-:W-:Y:S01]  /*18720*/  IMAD.MOV.U32 R6, RZ, RZ, R4 ;  /* 0x000000ffff067224 */ /* 0x004fe200078e0004 */
        /* <DEDUP_REMOVED lines=9> */
.L_x_5058:
[----:B------:R-:W-:Y:S05]  /*187c0*/  BSYNC.RECONVERGENT B0 ;  /* 0x0000000000007941 */ /* 0x000fea0003800200 */
.L_x_5057:
[----:B-12---:R1:W2:Y:S01]  /*187d0*/  LDS.128 R12, [R171+0x1000] ;  /* 0x00100000ab0c7984 */ /* 0x0062a20000000c00 */
        /* <DEDUP_REMOVED lines=14> */
.L_x_5060:
[----:B------:R-:W-:Y:S05]  /*188c0*/  BSYNC.RECONVERGENT B0 ;  /* 0x0000000000007941 */ /* 0x000fea0003800200 */
.L_x_5059:
        /* <DEDUP_REMOVED lines=13> */
.L_x_5061:
        /* <DEDUP_REMOVED lines=14> */
.L_x_7175:


//--------------------- .text._ZN5flash24flash_fwd_splitkv_kernelI23Flash_fwd_kernel_traitsILi64ELi64ELi128ELi4ELb0ELb0EN7cutlass10bfloat16_tE19Flash_kernel_traitsILi64ELi64ELi128ELi4ES3_EELb1ELb0ELb0ELb0ELb0ELb0ELb1ELb0EEEvNS_16Flash_fwd_paramsE --------------------------
	.section	.text._ZN5flash24flash_fwd_splitkv_kernelI23Flash_fwd_kernel_traitsILi64ELi64ELi128ELi4ELb0ELb0EN7cutlass10bfloat16_tE19Flash_kernel_traitsILi64ELi64ELi128ELi4ES3_EELb1ELb0ELb0ELb0ELb0ELb0ELb1ELb0EEEvNS_16Flash_fwd_paramsE,"ax",@progbits
	.align	128
        .global         _ZN5flash24flash_fwd_splitkv_kernelI23Flash_fwd_kernel_traitsILi64ELi64ELi128ELi4ELb0ELb0EN7cutlass10bfloat16_tE19Flash_kernel_traitsILi64ELi64ELi128ELi4ES3_EELb1ELb0ELb0ELb0ELb0ELb0ELb1ELb0EEEvNS_16Flash_fwd_paramsE
        .type           _ZN5flash24flash_fwd_splitkv_kernelI23Flash_fwd_kernel_traitsILi64ELi64ELi128ELi4ELb0ELb0EN7cutlass10bfloat16_tE19Flash_kernel_traitsILi64ELi64ELi128ELi4ES3_EELb1ELb0ELb0ELb0ELb0ELb0ELb1ELb0EEEvNS_16Flash_fwd_paramsE,@function
        .size           _ZN5flash24flash_fwd_splitkv_kernelI23Flash_fwd_kernel_traitsILi64ELi64ELi128ELi4ELb0ELb0EN7cutlass10bfloat16_tE19Flash_kernel_traitsILi64ELi64ELi128ELi4ES3_EELb1ELb0ELb0ELb0ELb0ELb0ELb1ELb0EEEvNS_16Flash_fwd_paramsE,(.L_x_7176 - _ZN5flash24flash_fwd_splitkv_kernelI23Flash_fwd_kernel_traitsILi64ELi64ELi128ELi4ELb0ELb0EN7cutlass10bfloat16_tE19Flash_kernel_traitsILi64ELi64ELi128ELi4ES3_EELb1ELb0ELb0ELb0ELb0ELb0ELb1ELb0EEEvNS_16Flash_fwd_paramsE)
        .other          _ZN5flash24flash_fwd_splitkv_kernelI23Flash_fwd_kernel_traitsILi64ELi64ELi128ELi4ELb0ELb0EN7cutlass10bfloat16_tE19Flash_kernel_traitsILi64ELi64ELi128ELi4ES3_EELb1ELb0ELb0ELb0ELb0ELb0ELb1ELb0EEEvNS_16Flash_fwd_paramsE,@"STO_CUDA_ENTRY STV_DEFAULT"
_ZN5flash24flash_fwd_splitkv_kernelI23Flash_fwd_kernel_traitsILi64ELi64ELi128ELi4ELb0ELb0EN7cutlass10bfloat16_tE19Flash_kernel_traitsILi64ELi64ELi128ELi4ES3_EELb1ELb0ELb0ELb0ELb0ELb0ELb1ELb0EEEvNS_16Flash_fwd_paramsE:
.text._ZN5flash24flash_fwd_splitkv_kernelI23Flash_fwd_kernel_traitsILi64ELi64ELi128ELi4ELb0ELb0EN7cutlass10bfloat16_tE19Flash_kernel_traitsILi64ELi64ELi128ELi4ES3_EELb1ELb0ELb0ELb0ELb0ELb0ELb1ELb0EEEvNS_16Flash_fwd_paramsE:
[----:B------:R-:W-:Y:S08]  /*0000*/  LDC R1, c[0x0][0x37c] ;  /* 0x0000df00ff017b82 */ /* 0x000ff00000000800 */
[----:B------:R-:W1:Y:S01]  /*0010*/  LDC R7, c[0x0][0x3e0] ;  /* 0x0000f800ff077b82 */ /* 0x000e620000000800 */
[----:B------:R-:W2:Y:S01]  /*0020*/  S2R R16, SR_CTAID.Z ;  /* 0x0000000000107919 */ /* 0x000ea20000002700 */
[----:B------:R-:W3:Y:S01]  /*0030*/  LDCU.64 UR16, c[0x0][0x358] ;  /* 0x00006b00ff1077ac */ /* 0x000ee20008000a00 */
[----:B------:R-:W-:Y:S01]  /*0040*/  IMAD.MOV.U32 R10, RZ, RZ, -0x1 ;  /* 0xffffffffff0a7424 */ /* 0x000fe200078e00ff */
[----:B------:R-:W4:Y:S01]  /*0050*/  LDCU.64 UR4, c[0x0][0x470] ;  /* 0x00008e00ff0477ac */ /* 0x000f220008000a00 */
[----:B-1----:R-:W1:Y:S01]  /*0060*/  I2F.U32.RP R4, R7 ;  /* 0x0000000700047306 */ /* 0x002e620000209000 */
[----:B------:R-:W-:-:S07]  /*0070*/  ISETP.NE.U32.AND P1, PT, R7, RZ, PT ;  /* 0x000000ff0700720c */ /* 0x000fce0003f25070 */
[----:B-1----:R-:W1:Y:S02]  /*0080*/  MUFU.RCP R2, R4 ;  /* 0x0000000400027308 */ /* 0x002e640000001000 */
[----:B-1----:R-:W-:-:S06]  /*0090*/  VIADD R2, R2, 0xffffffe ;  /* 0x0ffffffe02027836 */ /* 0x002fcc0000000000 */
[----:B------:R-:W1:Y:S02]  /*00a0*/  F2I.FTZ.U32.TRUNC.NTZ R3, R2 ;  /* 0x0000000200037305 */ /* 0x000e64000021f000 */
[----:B-1----:R-:W-:Y:S02]  /*00b0*/  IMAD.MOV R0, RZ, RZ, -R3 ;  /* 0x000000ffff007224 */ /* 0x002fe400078e0a03 */
[----:B------:R-:W-:Y:S02]  /*00c0*/  IMAD.MOV.U32 R2, RZ, RZ, RZ ;  /* 0x000000ffff027224 */ /* 0x000fe400078e00ff */
[----:B------:R-:W-:-:S04]  /*00d0*/  IMAD R5, R0, R7, RZ ;  /* 0x0000000700057224 */ /* 0x000fc800078e02ff */
[----:B------:R-:W-:Y:S02]  /*00e0*/  IMAD.HI.U32 R5, R3, R5, R2 ;  /* 0x0000000503057227 */ /* 0x000fe400078e0002 */
[----:B------:R-:W1:Y:S04]  /*00f0*/  LDC.64 R2, c[0x0][0x460] ;  /* 0x00011800ff027b82 */ /* 0x000e680000000a00 */
[----:B--2---:R-:W-:-:S04]  /*0100*/  IMAD.HI.U32 R185, R5, R16, RZ ;  /* 0x0000001005b97227 */ /* 0x004fc800078e00ff */
[----:B------:R-:W-:Y:S01]  /*0110*/  IMAD.MOV R0, RZ, RZ, -R185 ;  /* 0x000000ffff007224 */ /* 0x000fe200078e0ab9 */
[----:B------:R-:W2:Y:S01]  /*0120*/  LDCU.U8 UR6, c[0x0][0x532] ;  /* 0x0000a640ff0677ac */ /* 0x000ea20008000000 */
[----:B------:R-:W3:Y:S02]  /*0130*/  LDC.64 R4, c[0x0][0x460] ;  /* 0x00011800ff047b82 */ /* 0x000ee40000000a00 */
[----:B------:R-:W-:-:S05]  /*0140*/  IMAD R0, R7, R0, R16 ;  /* 0x0000000007007224 */ /* 0x000fca00078e0210 */
[----:B------:R-:W-:Y:S02]  /*0150*/  ISETP.GE.U32.AND P0, PT, R0, R7, PT ;  /* 0x000000070000720c */ /* 0x000fe40003f06070 */
[----:B-1----:R-:W-:-:S04]  /*0160*/  ISETP.NE.U32.AND P4, PT, R2, RZ, PT ;  /* 0x000000ff0200720c */ /* 0x002fc80003f85070 */
[----:B------:R-:W-:-:S07]  /*0170*/  ISETP.NE.AND.EX P4, PT, R3, RZ, PT, P4 ;  /* 0x000000ff0300720c */ /* 0x000fce0003f85340 */
[----:B------:R-:W-:Y:S02]  /*0180*/  @P0 IMAD.IADD R0, R0, 0x1, -R7 ;  /* 0x0000000100000824 */ /* 0x000fe400078e0a07 */
[----:B------:R-:W-:Y:S01]  /*0190*/  @P0 VIADD R185, R185, 0x1 ;  /* 0x00000001b9b90836 */ /* 0x000fe20000000000 */
[----:B------:R-:W-:Y:S02]  /*01a0*/  ISETP.NE.U32.AND P0, PT, R2, RZ, PT ;  /* 0x000000ff0200720c */ /* 0x000fe40003f05070 */
[----:B------:R-:W-:Y:S02]  /*01b0*/  ISETP.GE.U32.AND P2, PT, R0, R7, PT ;  /* 0x000000070000720c */ /* 0x000fe40003f46070 */
[----:B------:R-:W-:Y:S02]  /*01c0*/  ISETP.NE.AND.EX P0, PT, R3, RZ, PT, P0 ;  /* 0x000000ff0300720c */ /* 0x000fe40003f05300 */
[----:B------:R-:W1:Y:S01]  /*01d0*/  LDC.64 R2, c[0x0][0x468] ;  /* 0x00011a00ff027b82 */ /* 0x000e620000000a00 */
[----:B--2---:R-:W-:-:S08]  /*01e0*/  ISETP.NE.AND P5, PT, RZ, UR6, PT ;  /* 0x00000006ff007c0c */ /* 0x004fd0000bfa5270 */
[----:B------:R-:W-:Y:S01]  /*01f0*/  @P2 VIADD R185, R185, 0x1 ;  /* 0x00000001b9b92836 */ /* 0x000fe20000000000 */
[----:B------:R-:W-:-:S05]  /*0200*/  @!P1 LOP3.LUT R185, RZ, R7, RZ, 0x33, !PT ;  /* 0x00000007ffb99212 */ /* 0x000fca00078e33ff */
[C---:B------:R-:W-:Y:S01]  /*0210*/  IMAD.SHL.U32 R9, R185.reuse, 0x4, RZ ;  /* 0x00000004b9097824 */ /* 0x040fe200078e00ff */
[----:B------:R-:W-:Y:S01]  /*0220*/  SHF.R.U32.HI R6, RZ, 0x1e, R185 ;  /* 0x0000001eff067819 */ /* 0x000fe200000116b9 */
[----:B---3--:R-:W-:Y:S01]  /*0230*/  IMAD.WIDE.U32 R12, R185, 0x4, R4 ;  /* 0x00000004b90c7825 */ /* 0x008fe200078e0004 */
[----:B----4-:R-:W-:-:S04]  /*0240*/  ISETP.NE.U32.AND P3, PT, RZ, UR4, PT ;  /* 0x00000004ff007c0c */ /* 0x010fc8000bf65070 */
[----:B------:R-:W5:Y:S01]  /*0250*/  @P0 LDG.E R10, desc[UR16][R12.64] ;  /* 0x000000100c0a0981 */ /* 0x000f62000c1e1900 */
[C---:B-1----:R-:W-:Y:S02]  /*0260*/  ISETP.EQ.U32.AND P6, PT, R2.reuse, RZ, PT ;  /* 0x000000ff0200720c */ /* 0x042fe40003fc2070 */
[----:B------:R-:W-:Y:S01]  /*0270*/  IADD3 R18, P1, PT, R9, R2, RZ ;  /* 0x0000000209127210 */ /* 0x000fe20007f3e0ff */
[----:B------:R1:W5:Y:S01]  /*0280*/  @P4 LDG.E R5, desc[UR16][R12.64+0x4] ;  /* 0x000004100c054981 */ /* 0x000362000c1e1900 */
[C---:B------:R-:W-:Y:S02]  /*0290*/  ISETP.EQ.OR.EX P6, PT, R3.reuse, RZ, !P5, P6 ;  /* 0x000000ff0300720c */ /* 0x040fe40006fc2760 */
[----:B------:R-:W-:Y:S01]  /*02a0*/  ISETP.NE.U32.AND P2, PT, R2, RZ, PT ;  /* 0x000000ff0200720c */ /* 0x000fe20003f45070 */
[----:B------:R-:W-:Y:S01]  /*02b0*/  IMAD.X R19, R6, 0x1, R3, P1 ;  /* 0x0000000106137824 */ /* 0x000fe200008e0603 */
[----:B------:R-:W-:Y:S02]  /*02c0*/  ISETP.NE.AND.EX P3, PT, RZ, UR5, PT, P3 ;  /* 0x00000005ff007c0c */ /* 0x000fe4000bf65330 */
[----:B------:R-:W-:Y:S01]  /*02d0*/  ISETP.NE.AND.EX P2, PT, R3, RZ, PT, P2 ;  /* 0x000000ff0300720c */ /* 0x000fe20003f45320 */
[----:B------:R-:W-:-:S06]  /*02e0*/  IMAD.MOV.U32 R3, RZ, RZ, -0x1 ;  /* 0xffffffffff037424 */ /* 0x000fcc00078e00ff */
[----:B------:R2:W5:Y:S04]  /*02f0*/  @!P6 LDG.E R3, desc[UR16][R18.64] ;  /* 0x000000101203e981 */ /* 0x000568000c1e1900 */
[----:B------:R-:W-:Y:S02]  /*0300*/  @P3 IADD3 R14, P0, PT, R9, UR4, RZ ;  /* 0x00000004090e3c10 */ /* 0x000fe4000ff1e0ff */
[----:B------:R-:W3:Y:S02]  /*0310*/  @!P2 LDC R11, c[0x0][0x438] ;  /* 0x00010e00ff0bab82 */ /* 0x000ee40000000800 */
[----:B------:R-:W-:Y:S01]  /*0320*/  @P3 IADD3.X R15, PT, PT, R6, UR5, RZ, P0, !PT ;  /* 0x00000005060f3c10 */ /* 0x000fe200087fe4ff */
[----:B-1----:R-:W1:Y:S01]  /*0330*/  S2R R13, SR_CTAID.X ;  /* 0x00000000000d7919 */ /* 0x002e620000002500 */
[----:B------:R-:W-:Y:S07]  /*0340*/  @!P2 BRA `(.L_x_5062) ;  /* 0x00000000000ca947 */ /* 0x000fee0003800000 */
[----:B------:R-:W3:Y:S02]  /*0350*/  @P5 LDG.E R0, desc[UR16][R18.64+0x4] ;  /* 0x0000041012005981 */ /* 0x000ee4000c1e1900 */
[----:B---3-5:R-:W-:-:S06]  /*0360*/  @P5 IADD3 R11, PT, PT, R0, -R3, RZ ;  /* 0x80000003000b5210 */ /* 0x028fcc0007ffe0ff */
[----:B------:R4:W5:Y:S02]  /*0370*/  @!P5 LDG.E R11, desc[UR16][R18.64] ;  /* 0x00000010120bd981 */ /* 0x000964000c1e1900 */
.L_x_5062:
[----:B------:R-:W2:Y:S01]  /*0380*/  LDCU.64 UR4, c[0x0][0x478] ;  /* 0x00008f00ff0477ac */ /* 0x000ea20008000a00 */
[----:B------:R-:W-:-:S06]  /*0390*/  IMAD.MOV.U32 R2, RZ, RZ, RZ ;  /* 0x000000ffff027224 */ /* 0x000fcc00078e00ff */
[----:B------:R1:W5:Y:S01]  /*03a0*/  @P3 LDG.E R2, desc[UR16][R14.64] ;  /* 0x000000100e023981 */ /* 0x000362000c1e1900 */
[----:B--2---:R-:W-:-:S04]  /*03b0*/  ISETP.NE.U32.AND P0, PT, RZ, UR4, PT ;  /* 0x00000004ff007c0c */ /* 0x004fc8000bf05070 */
[----:B------:R-:W-:-:S13]  /*03c0*/  ISETP.NE.AND.EX P0, PT, RZ, UR5, PT, P0 ;  /* 0x00000005ff007c0c */ /* 0x000fda000bf05300 */
[----:B----4-:R-:W-:-:S04]  /*03d0*/  @P0 IADD3 R18, P1, PT, R9, UR4, RZ ;  /* 0x0000000409120c10 */ /* 0x010fc8000ff3e0ff */
[----:B------:R-:W-:-:S06]  /*03e0*/  @P0 IADD3.X R19, PT, PT, R6, UR5, RZ, P1, !PT ;  /* 0x0000000506130c10 */ /* 0x000fcc0008ffe4ff */
[----:B------:R2:W5:Y:S01]  /*03f0*/  @P0 LDG.E R19, desc[UR16][R18.64] ;  /* 0x0000001012130981 */ /* 0x000562000c1e1900 */
[----:B------:R-:W4:Y:S01]  /*0400*/  @!P4 LDC R129, c[0x0][0x434] ;  /* 0x00010d00ff81cb82 */ /* 0x000f220000000800 */
[----:B-1----:R-:W-:Y:S02]  /*0410*/  IMAD.SHL.U32 R184, R13, 0x40, RZ ;  /* 0x000000400db87824 */ /* 0x002fe400078e00ff */
[----:B-----5:R-:W-:-:S05]  /*0420*/  @P4 IMAD.IADD R129, R5, 0x1, -R10 ;  /* 0x0000000105814824 */ /* 0x020fca00078e0a0a */
[----:B----4-:R-:W-:-:S13]  /*0430*/  ISETP.GT.AND P1, PT, R129, R184, PT ;  /* 0x000000b88100720c */ /* 0x010fda0003f24270 */
[----:B--2---:R-:W-:Y:S05]  /*0440*/  @!P1 EXIT ;  /* 0x000000000000994d */ /* 0x004fea0003800000 */
[----:B------:R-:W1:Y:S01]  /*0450*/  LDC R0, c[0x0][0x374] ;  /* 0x0000dd00ff007b82 */ /* 0x000e620000000800 */
[----:B------:R-:W2:Y:S01]  /*0460*/  LDCU UR14, c[0x0][0x508] ;  /* 0x0000a100ff0e77ac */ /* 0x000ea20008000800 */
[----:B------:R-:W-:-:S06]  /*0470*/  @P0 IMAD.IADD R136, R19, 0x1, -R2 ;  /* 0x0000000113880824 */ /* 0x000fcc00078e0a02 */
[----:B------:R-:W4:Y:S01]  /*0480*/  LDC R4, c[0x0][0x438] ;  /* 0x00010e00ff047b82 */ /* 0x000f220000000800 */
[-C--:B-1----:R-:W-:Y:S02]  /*0490*/  IABS R12, R0.reuse ;  /* 0x00000000000c7213 */ /* 0x082fe40000000000 */
[----:B------:R-:W-:Y:S02]  /*04a0*/  IABS R15, R0 ;  /* 0x00000000000f7213 */ /* 0x000fe40000000000 */
[----:B------:R-:W1:Y:S03]  /*04b0*/  I2F.RP R8, R12 ;  /* 0x0000000c00087306 */ /* 0x000e660000209400 */
[----:B------:R-:W-:Y:S02]  /*04c0*/  IMAD.MOV R15, RZ, RZ, -R15 ;  /* 0x000000ffff0f7224 */ /* 0x000fe400078e0a0f */
[----:B----4-:R-:W-:-:S05]  /*04d0*/  VIADD R4, R4, 0x7f ;  /* 0x0000007f04047836 */ /* 0x010fca0000000000 */
[----:B------:R-:W-:-:S04]  /*04e0*/  SHF.R.S32.HI R17, RZ, 0x1f, R4 ;  /* 0x0000001fff117819 */ /* 0x000fc80000011404 */
[----:B------:R-:W-:Y:S01]  /*04f0*/  LEA.HI R17, R17, R4, RZ, 0x7 ;  /* 0x0000000411117211 */ /* 0x000fe200078f38ff */
[----:B-1----:R-:W1:Y:S01]  /*0500*/  MUFU.RCP R5, R8 ;  /* 0x0000000800057308 */ /* 0x002e620000001000 */
[----:B------:R-:W-:Y:S02]  /*0510*/  IMAD.MOV.U32 R4, RZ, RZ, RZ ;  /* 0x000000ffff047224 */ /* 0x000fe400078e00ff */
[----:B------:R-:W-:-:S05]  /*0520*/  LEA.HI.SX32 R17, R17, R0, 0x19 ;  /* 0x0000000011117211 */ /* 0x000fca00078fcaff */
[----:B------:R-:W-:-:S05]  /*0530*/  VIADD R17, R17, 0xffffffff ;  /* 0xffffffff11117836 */ /* 0x000fca0000000000 */
[----:B------:R-:W-:Y:S02]  /*0540*/  IABS R14, R17 ;  /* 0x00000011000e7213 */ /* 0x000fe40000000000 */
[----:B------:R-:W-:Y:S01]  /*0550*/  LOP3.LUT R17, R17, R0, RZ, 0x3c, !PT ;  /* 0x0000000011117212 */ /* 0x000fe200078e3cff */
[----:B-1----:R-:W-:-:S03]  /*0560*/  VIADD R5, R5, 0xffffffe ;  /* 0x0ffffffe05057836 */ /* 0x002fc60000000000 */
[----:B------:R-:W-:-:S03]  /*0570*/  ISETP.GE.AND P1, PT, R17, RZ, PT ;  /* 0x000000ff1100720c */ /* 0x000fc60003f26270 */
[----:B------:R-:W1:Y:S02]  /*0580*/  F2I.FTZ.U32.TRUNC.NTZ R5, R5 ;  /* 0x0000000500057305 */ /* 0x000e64000021f000 */
[----:B-1----:R-:W-:-:S04]  /*0590*/  IMAD.MOV R21, RZ, RZ, -R5 ;  /* 0x000000ffff157224 */ /* 0x002fc800078e0a05 */
[----:B------:R-:W-:-:S04]  /*05a0*/  IMAD R21, R21, R12, RZ ;  /* 0x0000000c15157224 */ /* 0x000fc800078e02ff */
[----:B------:R-:W-:Y:S02]  /*05b0*/  IMAD.HI.U32 R21, R5, R21, R4 ;  /* 0x0000001505157227 */ /* 0x000fe400078e0004 */
[----:B------:R-:W1:Y:S04]  /*05c0*/  @!P0 LDC.64 R4, c[0x0][0x488] ;  /* 0x00012200ff048b82 */ /* 0x000e680000000a00 */
[----:B------:R-:W-:-:S04]  /*05d0*/  IMAD.HI.U32 R8, R21, R14, RZ ;  /* 0x0000000e15087227 */ /* 0x000fc800078e00ff */
[----:B------:R-:W-:Y:S02]  /*05e0*/  IMAD R15, R8, R15, R14 ;  /* 0x0000000f080f7224 */ /* 0x000fe400078e020e */
[----:B------:R-:W4:Y:S03]  /*05f0*/  @!P0 LDC R14, c[0x0][0x43c] ;  /* 0x00010f00ff0e8b82 */ /* 0x000f260000000800 */
[----:B------:R-:W-:Y:S02]  /*0600*/  ISETP.GT.U32.AND P2, PT, R12, R15, PT ;  /* 0x0000000f0c00720c */ /* 0x000fe40003f44070 */
[----:B-1----:R-:W-:Y:S02]  /*0610*/  @!P0 ISETP.NE.U32.AND P3, PT, R4, RZ, PT ;  /* 0x000000ff0400820c */ /* 0x002fe40003f65070 */
[----:B------:R-:W1:Y:S09]  /*0620*/  S2R R4, SR_CTAID.Y ;  /* 0x0000000000047919 */ /* 0x000e720000002600 */
[----:B------:R-:W-:Y:S01]  /*0630*/  @!P2 IMAD.IADD R15, R15, 0x1, -R12 ;  /* 0x000000010f0fa824 */ /* 0x000fe200078e0a0c */
[----:B------:R-:W-:Y:S01]  /*0640*/  @!P0 ISETP.NE.AND.EX P3, PT, R5, RZ, PT, P3 ;  /* 0x000000ff0500820c */ /* 0x000fe20003f65330 */
[----:B------:R-:W-:Y:S01]  /*0650*/  @!P2 VIADD R8, R8, 0x1 ;  /* 0x000000010808a836 */ /* 0x000fe20000000000 */
[----:B------:R-:W-:-:S02]  /*0660*/  ISETP.NE.AND P2, PT, R0, RZ, PT ;  /* 0x000000ff0000720c */ /* 0x000fc40003f45270 */
[----:B------:R-:W-:Y:S01]  /*0670*/  ISETP.GE.U32.AND P4, PT, R15, R12, PT ;  /* 0x0000000c0f00720c */ /* 0x000fe20003f86070 */
[----:B------:R-:W-:Y:S01]  /*0680*/  VIADD R12, R13, 0x1 ;  /* 0x000000010d0c7836 */ /* 0x000fe20000000000 */
[----:B----4-:R-:W-:-:S03]  /*0690*/  @!P0 SEL R14, R14, RZ, P3 ;  /* 0x000000ff0e0e8207 */ /* 0x010fc60001800000 */
[----:B------:R-:W-:Y:S01]  /*06a0*/  IMAD R5, R12, 0x40, -R129 ;  /* 0x000000400c057824 */ /* 0x000fe200078e0a81 */
[----:B---3--:R-:W-:-:S05]  /*06b0*/  @!P0 IADD3 R136, PT, PT, R14, R11, -R2 ;  /* 0x0000000b0e888210 */ /* 0x008fca0007ffe802 */
[----:B------:R-:W-:Y:S02]  /*06c0*/  VIADD R12, R136, 0x7f ;  /* 0x0000007f880c7836 */ /* 0x000fe40000000000 */
[----:B------:R-:W-:-:S03]  /*06d0*/  @P4 VIADD R8, R8, 0x1 ;  /* 0x0000000108084836 */ /* 0x000fc60000000000 */
[----:B--2---:R-:W-:Y:S01]  /*06e0*/  IADD3 R5, PT, PT, R12, UR14, R5 ;  /* 0x0000000e0c057c10 */ /* 0x004fe2000fffe005 */
[----:B------:R-:W-:Y:S01]  /*06f0*/  @!P1 IMAD.MOV R8, RZ, RZ, -R8 ;  /* 0x000000ffff089224 */ /* 0x000fe200078e0a08 */
[----:B------:R-:W-:Y:S02]  /*0700*/  SHF.R.S32.HI R11, RZ, 0x1f, R12 ;  /* 0x0000001fff0b7819 */ /* 0x000fe4000001140c */
[----:B------:R-:W-:Y:S02]  /*0710*/  @!P2 LOP3.LUT R8, RZ, R0, RZ, 0x33, !PT ;  /* 0x00000000ff08a212 */ /* 0x000fe400078e33ff */
[----:B------:R-:W-:Y:S02]  /*0720*/  SHF.R.S32.HI R0, RZ, 0x1f, R5 ;  /* 0x0000001fff007819 */ /* 0x000fe40000011405 */
[----:B------:R-:W-:Y:S02]  /*0730*/  LEA.HI R11, R11, R12, RZ, 0x7 ;  /* 0x0000000c0b0b7211 */ /* 0x000fe400078f38ff */
[----:B------:R-:W-:Y:S01]  /*0740*/  LEA.HI R0, R0, R5, RZ, 0x7 ;  /* 0x0000000500007211 */ /* 0x000fe200078f38ff */
[----:B-1----:R-:W-:Y:S01]  /*0750*/  IMAD R177, R8, R4, RZ ;  /* 0x0000000408b17224 */ /* 0x002fe200078e02ff */
[----:B------:R-:W-:Y:S01]  /*0760*/  SHF.R.S32.HI R11, RZ, 0x7, R11 ;  /* 0x00000007ff0b7819 */ /* 0x000fe2000001140b */
[----:B------:R-:W-:Y:S01]  /*0770*/  IMAD.MOV R5, RZ, RZ, -R185 ;  /* 0x000000ffff057224 */ /* 0x000fe200078e0ab9 */
[----:B------:R-:W-:-:S02]  /*0780*/  SHF.R.S32.HI R0, RZ, 0x7, R0 ;  /* 0x00000007ff007819 */ /* 0x000fc40000011400 */
[----:B------:R-:W-:Y:S01]  /*0790*/  VIADDMNMX R11, R177, R8, R11, PT ;  /* 0x00000008b10b7246 */ /* 0x000fe2000380010b */
[----:B------:R-:W-:-:S03]  /*07a0*/  IMAD R16, R7, R5, R16 ;  /* 0x0000000507107224 */ /* 0x000fc600078e0210 */
[----:B------:R-:W-:Y:S02]  /*07b0*/  VIMNMX R134, PT, PT, R11, R0, PT ;  /* 0x000000000b867248 */ /* 0x000fe40003fe0100 */
[----:B------:R-:W1:Y:S02]  /*07c0*/  S2R R0, SR_TID.X ;  /* 0x0000000000007919 */ /* 0x000e640000002100 */
[----:B------:R-:W-:-:S13]  /*07d0*/  ISETP.GE.AND P0, PT, R177, R134, PT ;  /* 0x00000086b100720c */ /* 0x000fda0003f06270 */
[----:B------:R-:W-:Y:S05]  /*07e0*/  @!P0 BRA `(.L_x_5063) ;  /* 0x0000000400248947 */ /* 0x000fea0003800000 */
[----:B------:R-:W2:Y:S01]  /*07f0*/  LDC.64 R2, c[0x0][0x430] ;  /* 0x00010c00ff027b82 */ /* 0x000ea20000000a00 */
[----:B------:R-:W3:Y:S01]  /*0800*/  LDCU UR7, c[0x0][0x44c] ;  /* 0x00008980ff0777ac */ /* 0x000ee20008000800 */
[----:B-1----:R-:W-:Y:S01]  /*0810*/  SHF.R.U32.HI R14, RZ, 0x4, R0 ;  /* 0x00000004ff0e7819 */ /* 0x002fe20000011600 */
[----:B------:R-:W-:Y:S01]  /*0820*/  IMAD.IADD R129, R129, 0x1, -R184 ;  /* 0x0000000181817824 */ /* 0x000fe200078e0ab8 */
[----:B------:R-:W1:Y:S03]  /*0830*/  LDCU UR6, c[0x0][0x440] ;  /* 0x00008800ff0677ac */ /* 0x000e660008000800 */
[C---:B------:R-:W-:Y:S01]  /*0840*/  VIADD R12, R14.reuse, 0x10 ;  /* 0x000000100e0c7836 */ /* 0x040fe20000000000 */
[----:B------:R-:W4:Y:S01]  /*0850*/  LDCU.64 UR4, c[0x0][0x3f8] ;  /* 0x00007f00ff0477ac */ /* 0x000f220008000a00 */
[C---:B------:R-:W-:Y:S02]  /*0860*/  VIADD R10, R14.reuse, 0x18 ;  /* 0x000000180e0a7836 */ /* 0x040fe40000000000 */
[----:B------:R-:W-:-:S02]  /*0870*/  VIADD R8, R14, 0x20 ;  /* 0x000000200e087836 */ /* 0x000fc40000000000 */
[----:B------:R-:W-:Y:S02]  /*0880*/  VIADD R6, R14, 0x28 ;  /* 0x000000280e067836 */ /* 0x000fe40000000000 */
[----:B--2---:R-:W-:Y:S02]  /*0890*/  IMAD R2, R4, R2, R185 ;  /* 0x0000000204027224 */ /* 0x004fe400078e02b9 */
[----:B------:R-:W-:Y:S02]  /*08a0*/  IMAD.SHL.U32 R4, R0, 0x4, RZ ;  /* 0x0000000400047824 */ /* 0x000fe400078e00ff */
[----:B------:R-:W-:Y:S02]  /*08b0*/  IMAD R2, R2, R7, R16 ;  /* 0x0000000702027224 */ /* 0x000fe400078e0210 */
[----:B------:R-:W-:Y:S02]  /*08c0*/  VIADD R0, R14, 0x8 ;  /* 0x000000080e007836 */ /* 0x000fe40000000000 */
[----:B------:R-:W-:Y:S01]  /*08d0*/  IMAD R3, R2, R3, R184 ;  /* 0x0000000302037224 */ /* 0x000fe200078e02b8 */
[----:B------:R-:W-:-:S02]  /*08e0*/  LOP3.LUT R2, R4, 0xffc, RZ, 0xc0, !PT ;  /* 0x00000ffc04027812 */ /* 0x000fc400078ec0ff */
[----:B------:R-:W-:Y:S01]  /*08f0*/  LOP3.LUT R4, R4, 0x3c, RZ, 0xc0, !PT ;  /* 0x0000003c04047812 */ /* 0x000fe200078ec0ff */
[----:B---3--:R-:W-:-:S03]  /*0900*/  IMAD R5, R3, UR7, RZ ;  /* 0x0000000703057c24 */ /* 0x008fc6000f8e02ff */
[----:B-1----:R-:W-:Y:S02]  /*0910*/  ISETP.GE.AND P1, PT, R4, UR6, PT ;  /* 0x0000000604007c0c */ /* 0x002fe4000bf26270 */
[C---:B------:R-:W-:Y:S02]  /*0920*/  IADD3 R2, P0, PT, R5.reuse, R2, RZ ;  /* 0x0000000205027210 */ /* 0x040fe40007f1e0ff */
[-C--:B------:R-:W-:Y:S02]  /*0930*/  ISETP.GE.OR P5, PT, R12, R129.reuse, P1 ;  /* 0x000000810c00720c */ /* 0x080fe40000fa6670 */
[----:B------:R-:W-:Y:S02]  /*0940*/  LEA.HI.X.SX32 R5, R5, RZ, 0x1, P0 ;  /* 0x000000ff05057211 */ /* 0x000fe400000f0eff */
[----:B----4-:R-:W-:Y:S02]  /*0950*/  LEA R16, P0, R2, UR4, 0x2 ;  /* 0x0000000402107c11 */ /* 0x010fe4000f8010ff */
[----:B------:R-:W-:-:S02]  /*0960*/  ISETP.GE.OR P3, PT, R14, R129, P1 ;  /* 0x000000810e00720c */ /* 0x000fc40000f66670 */
[----:B------:R-:W-:Y:S01]  /*0970*/  LEA.HI.X R17, R2, UR5, R5, 0x2, P0 ;  /* 0x0000000502117c11 */ /* 0x000fe200080f1405 */
[----:B------:R-:W1:Y:S01]  /*0980*/  LDCU.64 UR4, c[0x0][0x428] ;  /* 0x00008500ff0477ac */ /* 0x000e620008000a00 */
[-C--:B------:R-:W-:Y:S01]  /*0990*/  ISETP.GE.OR P2, PT, R0, R129.reuse, P1 ;  /* 0x000000810000720c */ /* 0x080fe20000f46670 */
[----:B------:R-:W-:Y:S01]  /*09a0*/  VIADD R2, R14, 0x38 ;  /* 0x000000380e027836 */ /* 0x000fe20000000000 */
[-C--:B------:R-:W-:Y:S01]  /*09b0*/  ISETP.GE.OR P0, PT, R10, R129.reuse, P1 ;  /* 0x000000810a00720c */ /* 0x080fe20000f06670 */
[----:B------:R2:W-:Y:S01]  /*09c0*/  @!P5 STG.E.128 desc[UR16][R16.64+0x1000], RZ ;  /* 0x001000ff1000d986 */ /* 0x0005e2000c101d10 */
[-C--:B------:R-:W-:Y:S02]  /*09d0*/  ISETP.GE.OR P4, PT, R8, R129.reuse, P1 ;  /* 0x000000810800720c */ /* 0x080fe40000f86670 */
[----:B------:R-:W-:Y:S01]  /*09e0*/  ISETP.NE.AND P6, PT, R4, RZ, PT ;  /* 0x000000ff0400720c */ /* 0x000fe20003fc5270 */
[----:B------:R-:W-:Y:S02]  /*09f0*/  VIADD R4, R14, 0x30 ;  /* 0x000000300e047836 */ /* 0x000fe40000000000 */
[----:B------:R2:W-:Y:S01]  /*0a00*/  @!P3 STG.E.128 desc[UR16][R16.64], RZ ;  /* 0x000000ff1000b986 */ /* 0x0005e2000c101d10 */
[----:B------:R-:W-:-:S02]  /*0a10*/  ISETP.GE.OR P5, PT, R0, R129, P6 ;  /* 0x000000810000720c */ /* 0x000fc400037a6670 */
[-C--:B------:R-:W-:Y:S01]  /*0a20*/  ISETP.GE.OR P3, PT, R6, R129.reuse, P1 ;  /* 0x000000810600720c */ /* 0x080fe20000f66670 */
[----:B------:R2:W-:Y:S01]  /*0a30*/  @!P2 STG.E.128 desc[UR16][R16.64+0x800], RZ ;  /* 0x000800ff1000a986 */ /* 0x0005e2000c101d10 */
[-C--:B------:R-:W-:Y:S02]  /*0a40*/  ISETP.GE.OR P2, PT, R4, R129.reuse, P1 ;  /* 0x000000810400720c */ /* 0x080fe40000f46670 */
[----:B------:R-:W-:Y:S01]  /*0a50*/  ISETP.GE.OR P1, PT, R2, R129, P1 ;  /* 0x000000810200720c */ /* 0x000fe20000f26670 */
[----:B------:R2:W-:Y:S01]  /*0a60*/  @!P0 STG.E.128 desc[UR16][R16.64+0x1800], RZ ;  /* 0x001800ff10008986 */ /* 0x0005e2000c101d10 */
[----:B------:R-:W-:-:S03]  /*0a70*/  IADD3 R0, P0, PT, R3, R14, RZ ;  /* 0x0000000e03007210 */ /* 0x000fc60007f1e0ff */
[----:B------:R2:W-:Y:S01]  /*0a80*/  @!P4 STG.E.128 desc[UR16][R16.64+0x2000], RZ ;  /* 0x002000ff1000c986 */ /* 0x0005e2000c101d10 */
[-C--:B------:R-:W-:Y:S02]  /*0a90*/  ISETP.GE.OR P4, PT, R12, R129.reuse, P6 ;  /* 0x000000810c00720c */ /* 0x080fe40003786670 */
[----:B------:R-:W-:Y:S01]  /*0aa0*/  LEA.HI.X.SX32 R3, R3, RZ, 0x1, P0 ;  /* 0x000000ff03037211 */ /* 0x000fe200000f0eff */
[----:B------:R2:W-:Y:S01]  /*0ab0*/  @!P3 STG.E.128 desc[UR16][R16.64+0x2800], RZ ;  /* 0x002800ff1000b986 */ /* 0x0005e2000c101d10 */
[----:B-1----:R-:W-:Y:S02]  /*0ac0*/  LEA R12, P0, R0, UR4, 0x2 ;  /* 0x00000004000c7c11 */ /* 0x002fe4000f8010ff */
[-C--:B------:R-:W-:Y:S01]  /*0ad0*/  ISETP.GE.OR P3, PT, R10, R129.reuse, P6 ;  /* 0x000000810a00720c */ /* 0x080fe20003766670 */
[----:B------:R2:W-:Y:S01]  /*0ae0*/  @!P2 STG.E.128 desc[UR16][R16.64+0x3000], RZ ;  /* 0x003000ff1000a986 */ /* 0x0005e2000c101d10 */
[----:B------:R-:W-:Y:S01]  /*0af0*/  LEA.HI.X R13, R0, UR5, R3, 0x2, P0 ;  /* 0x00000005000d7c11 */ /* 0x000fe200080f1403 */
[----:B------:R-:W-:Y:S01]  /*0b00*/  @!P5 IMAD.MOV.U32 R3, RZ, RZ, -0x800000 ;  /* 0xff800000ff03d424 */ /* 0x000fe200078e00ff */
[-C--:B------:R-:W-:Y:S01]  /*0b10*/  ISETP.GE.OR P2, PT, R8, R129.reuse, P6 ;  /* 0x000000810800720c */ /* 0x080fe20003746670 */
[----:B------:R2:W-:Y:S01]  /*0b20*/  @!P1 STG.E.128 desc[UR16][R16.64+0x3800], RZ ;  /* 0x003800ff10009986 */ /* 0x0005e2000c101d10 */
[-C--:B------:R-:W-:Y:S01]  /*0b30*/  ISETP.GE.OR P1, PT, R6, R129.reuse, P6 ;  /* 0x000000810600720c */ /* 0x080fe20003726670 */
[----:B------:R-:W-:Y:S01]  /*0b40*/  @!P4 IMAD.MOV.U32 R19, RZ, RZ, -0x800000 ;  /* 0xff800000ff13c424 */ /* 0x000fe200078e00ff */
[-C--:B------:R-:W-:Y:S01]  /*0b50*/  ISETP.GE.OR P0, PT, R4, R129.reuse, P6 ;  /* 0x000000810400720c */ /* 0x080fe20003706670 */
[----:B------:R2:W-:Y:S01]  /*0b60*/  @!P5 STG.E desc[UR16][R12.64+0x20], R3 ;  /* 0x000020030c00d986 */ /* 0x0005e2000c101910 */
[----:B------:R-:W-:-:S02]  /*0b70*/  ISETP.GE.OR P5, PT, R14, R129, P6 ;  /* 0x000000810e00720c */ /* 0x000fc400037a6670 */
[----:B------:R-:W-:Y:S01]  /*0b80*/  ISETP.GE.OR P6, PT, R2, R129, P6 ;  /* 0x000000810200720c */ /* 0x000fe200037c6670 */
[----:B------:R-:W-:Y:S01]  /*0b90*/  @!P3 IMAD.MOV.U32 R11, RZ, RZ, -0x800000 ;  /* 0xff800000ff0bb424 */ /* 0x000fe200078e00ff */
[----:B------:R2:W-:Y:S03]  /*0ba0*/  @!P4 STG.E desc[UR16][R12.64+0x40], R19 ;  /* 0x000040130c00c986 */ /* 0x0005e6000c101910 */
[----:B------:R-:W-:Y:S01]  /*0bb0*/  @!P2 IMAD.MOV.U32 R9, RZ, RZ, -0x800000 ;  /* 0xff800000ff09a424 */ /* 0x000fe200078e00ff */
[----:B------:R2:W-:Y:S01]  /*0bc0*/  @!P3 STG.E desc[UR16][R12.64+0x60], R11 ;  /* 0x0000600b0c00b986 */ /* 0x0005e2000c101910 */
[----:B------:R-:W-:Y:S02]  /*0bd0*/  @!P1 IMAD.MOV.U32 R7, RZ, RZ, -0x800000 ;  /* 0xff800000ff079424 */ /* 0x000fe400078e00ff */
[----:B------:R-:W-:Y:S01]  /*0be0*/  @!P0 IMAD.MOV.U32 R5, RZ, RZ, -0x800000 ;  /* 0xff800000ff058424 */ /* 0x000fe200078e00ff */
        /* <DEDUP_REMOVED lines=9> */
.L_x_5063:
        /* <DEDUP_REMOVED lines=9> */
.L_x_5064:
[----:B------:R-:W-:-:S04]  /*0d10*/  UISETP.NE.U32.AND UP1, UPT, UR8, URZ, UPT ;  /* 0x000000ff0800728c */ /* 0x000fc8000bf25070 */
[----:B------:R-:W-:-:S09]  /*0d20*/  UISETP.NE.AND.EX UP1, UPT, UR9, URZ, UPT, UP1 ;  /* 0x000000ff0900728c */ /* 0x000fd2000bf25310 */
[----:B------:R-:W-:Y:S05]  /*0d30*/  BRA.U !UP1, `(.L_x_5065) ;  /* 0x0000000509807547 */ /* 0x000fea000b800000 */
[----:B------:R-:W2:Y:S01]  /*0d40*/  LDC R11, c[0x0][0x4f0] ;  /* 0x00013c00ff0b7b82 */ /* 0x000ea20000000800 */
[----:B------:R-:W-:Y:S01]  /*0d50*/  LEA R2, R134, 0xffffff80, 0x7 ;  /* 0xffffff8086027811 */ /* 0x000fe200078e38ff */
[----:B------:R-:W3:Y:S03]  /*0d60*/  LDCU.64 UR4, c[0x0][0x4e8] ;  /* 0x00009d00ff0477ac */ /* 0x000ee60008000a00 */
[----:B------:R-:W-:Y:S01]  /*0d70*/  IABS R3, R2 ;  /* 0x0000000200037213 */ /* 0x000fe20000000000 */
[----:B------:R-:W4:Y:S01]  /*0d80*/  LDCU.64 UR6, c[0x0][0x3a0] ;  /* 0x00007400ff0677ac */ /* 0x000f220008000a00 */
[----:B------:R-:W1:Y:S01]  /*0d90*/  LDCU.64 UR12, c[0x0][0x3b8] ;  /* 0x00007700ff0c77ac */ /* 0x000e620008000a00 */
[----:B------:R-:W4:Y:S01]  /*0da0*/  LDCU.64 UR10, c[0x0][0x3c0] ;  /* 0x00007800ff0a77ac */ /* 0x000f220008000a00 */
[----:B--2---:R-:W-:-:S04]  /*0db0*/  IABS R5, R11 ;  /* 0x0000000b00057213 */ /* 0x004fc80000000000 */
[----:B------:R-:W2:Y:S08]  /*0dc0*/  I2F.RP R8, R5 ;  /* 0x0000000500087306 */ /* 0x000eb00000209400 */
[----:B--2---:R-:W2:Y:S02]  /*0dd0*/  MUFU.RCP R6, R8 ;  /* 0x0000000800067308 */ /* 0x004ea40000001000 */
[----:B--2---:R-:W-:-:S06]  /*0de0*/  IADD3 R6, PT, PT, R6, 0xffffffe, RZ ;  /* 0x0ffffffe06067810 */ /* 0x004fcc0007ffe0ff */
[----:B------:R-:W2:Y:S02]  /*0df0*/  F2I.FTZ.U32.TRUNC.NTZ R7, R6 ;  /* 0x0000000600077305 */ /* 0x000ea4000021f000 */
[----:B--2--5:R-:W-:Y:S01]  /*0e00*/  IMAD.MOV R4, RZ, RZ, -R7 ;  /* 0x000000ffff047224 */ /* 0x024fe200078e0a07 */
        /* <DEDUP_REMOVED lines=9> */
[----:B------:R-:W2:Y:S09]  /*0ea0*/  LDC R3, c[0x0][0x3e8] ;  /* 0x0000fa00ff037b82 */ /* 0x000eb20000000800 */
[----:B------:R-:W-:Y:S01]  /*0eb0*/  @!P2 IADD3 R4, PT, PT, R4, -R5, RZ ;  /* 0x800000050404a210 */ /* 0x000fe20007ffe0ff */
[----:B------:R-:W-:Y:S01]  /*0ec0*/  @!P2 VIADD R9, R9, 0x1 ;  /* 0x000000010909a836 */ /* 0x000fe20000000000 */
[----:B------:R-:W-:-:S02]  /*0ed0*/  ISETP.NE.AND P2, PT, R11, RZ, PT ;  /* 0x000000ff0b00720c */ /* 0x000fc40003f45270 */
[----:B------:R-:W-:Y:S01]  /*0ee0*/  ISETP.GE.U32.AND P0, PT, R4, R5, PT ;  /* 0x000000050400720c */ /* 0x000fe20003f06070 */
[----:B---3--:R-:W-:-:S04]  /*0ef0*/  IMAD.WIDE.U32 R4, R185, UR4, RZ ;  /* 0x00000004b9047c25 */ /* 0x008fc8000f8e00ff */
[----:B------:R-:W-:Y:S01]  /*0f00*/  IMAD R187, R185, UR5, R5 ;  /* 0x00000005b9bb7c24 */ /* 0x000fe2000f8e0205 */
[----:B------:R-:W3:Y:S07]  /*0f10*/  LDCU.64 UR4, c[0x0][0x3a8] ;  /* 0x00007500ff0477ac */ /* 0x000eee0008000a00 */
[----:B------:R-:W-:Y:S02]  /*0f20*/  @P0 IADD3 R9, PT, PT, R9, 0x1, RZ ;  /* 0x0000000109090810 */ /* 0x000fe40007ffe0ff */
[----:B------:R-:W-:-:S03]  /*0f30*/  LEA R186, P0, R4, UR8, 0x2 ;  /* 0x0000000804ba7c11 */ /* 0x000fc6000f8010ff */
[----:B------:R-:W-:Y:S01]  /*0f40*/  @!P1 IMAD.MOV R9, RZ, RZ, -R9 ;  /* 0x000000ffff099224 */ /* 0x000fe200078e0a09 */
[----:B------:R-:W-:Y:S02]  /*0f50*/  LEA.HI.X R187, R4, UR9, R187, 0x2, P0 ;  /* 0x0000000904bb7c11 */ /* 0x000fe400080f14bb */
[----:B------:R-:W-:-:S05]  /*0f60*/  @!P2 LOP3.LUT R9, RZ, R11, RZ, 0x33, !PT ;  /* 0x0000000bff09a212 */ /* 0x000fca00078e33ff */
[----:B------:R-:W-:-:S05]  /*0f70*/  IMAD.WIDE R18, R9, 0x4, R186 ;  /* 0x0000000409127825 */ /* 0x000fca00078e02ba */
[----:B------:R-:W3:Y:S01]  /*0f80*/  LDG.E R8, desc[UR16][R18.64] ;  /* 0x0000001012087981 */ /* 0x000ee2000c1e1900 */
[----:B--2---:R-:W-:Y:S01]  /*0f90*/  IABS R4, R3 ;  /* 0x0000000300047213 */ /* 0x004fe20000000000 */
        /* <DEDUP_REMOVED lines=17> */
[----:B----4-:R-:W-:-:S04]  /*10b0*/  MOV R6, UR10 ;  /* 0x0000000a00067c02 */ /* 0x010fc80008000f00 */
        /* <DEDUP_REMOVED lines=14> */
[----:B---3--:R-:W-:Y:S01]  /*11a0*/  SHF.R.S32.HI R7, RZ, 0x1f, R8 ;  /* 0x0000001fff077819 */ /* 0x008fe20000011408 */
        /* <DEDUP_REMOVED lines=20> */
[----:B------:R-:W-:Y:S01]  /*12f0*/  IMAD R2, R5, UR7, R2 ;  /* 0x0000000705027c24 */ /* 0x000fe2000f8e0202 */
[----:B------:R-:W-:Y:S01]  /*1300*/  IADD3 R11, PT, PT, R25, R4, RZ ;  /* 0x00000004190b7210 */ /* 0x000fe20007ffe0ff */
[----:B------:R-:W-:-:S05]  /*1310*/  IMAD.WIDE.U32 R18, R5, UR6, R8 ;  /* 0x0000000605127c25 */ /* 0x000fca000f8e0008 */
[----:B------:R-:W-:Y:S01]  /*1320*/  IADD3 R14, PT, PT, R19, R2, RZ ;  /* 0x00000002130e7210 */ /* 0x000fe20007ffe0ff */
[----:B------:R-:W-:Y:S06]  /*1330*/  BRA `(.L_x_5066) ;  /* 0x0000000400647947 */ /* 0x000fec0003800000 */
.L_x_5065:
[----:B------:R-:W-:-:S13]  /*1340*/  ISETP.NE.AND P0, PT, R3, -0x1, PT ;  /* 0xffffffff0300780c */ /* 0x000fda0003f05270 */
[----:B------:R-:W-:Y:S05]  /*1350*/  @P0 BRA `(.L_x_5067) ;  /* 0x0000000000340947 */ /* 0x000fea0003800000 */
[----:B------:R-:W3:Y:S01]  /*1360*/  LDC.64 R132, c[0x0][0x3b8] ;  /* 0x0000ee00ff847b82 */ /* 0x000ee20000000a00 */
[----:B------:R-:W4:Y:S01]  /*1370*/  LDCU.64 UR4, c[0x0][0x3a0] ;  /* 0x00007400ff0477ac */ /* 0x000f220008000a00 */
[----:B--2---:R-:W-:-:S05]  /*1380*/  SHF.R.S32.HI R5, RZ, 0x1f, R2 ;  /* 0x0000001fff057819 */ /* 0x004fca0000011402 */
[-C--:B---3--:R-:W-:Y:S01]  /*1390*/  IMAD R6, R5, R132.reuse, RZ ;  /* 0x0000008405067224 */ /* 0x088fe200078e02ff */
[----:B-----5:R-:W-:Y:S01]  /*13a0*/  SHF.R.S32.HI R5, RZ, 0x1f, R4 ;  /* 0x0000001fff057819 */ /* 0x020fe20000011404 */
[----:B------:R-:W-:-:S04]  /*13b0*/  IMAD.WIDE.U32 R8, R2, R132, RZ ;  /* 0x0000008402087225 */ /* 0x000fc800078e00ff */
[----:B------:R-:W-:Y:S02]  /*13c0*/  IMAD R6, R2, R133, R6 ;  /* 0x0000008502067224 */ /* 0x000fe400078e0206 */
[----:B----4-:R-:W-:-:S03]  /*13d0*/  IMAD R5, R5, UR4, RZ ;  /* 0x0000000405057c24 */ /* 0x010fc6000f8e02ff */
[----:B------:R-:W-:Y:S01]  /*13e0*/  IADD3 R9, PT, PT, R9, R6, RZ ;  /* 0x0000000609097210 */ /* 0x000fe20007ffe0ff */
[C---:B------:R-:W-:Y:S02]  /*13f0*/  IMAD R5, R4.reuse, UR5, R5 ;  /* 0x0000000504057c24 */ /* 0x040fe4000f8e0205 */
[----:B------:R-:W-:-:S05]  /*1400*/  IMAD.WIDE.U32 R18, R4, UR4, R8 ;  /* 0x0000000404127c25 */ /* 0x000fca000f8e0008 */
[----:B------:R-:W-:Y:S01]  /*1410*/  IADD3 R19, PT, PT, R19, R5, RZ ;  /* 0x0000000513137210 */ /* 0x000fe20007ffe0ff */
[----:B------:R-:W-:Y:S05]  /*1420*/  BRA `(.L_x_5068) ;  /* 0x0000000000187947 */ /* 0x000fea0003800000 */
.L_x_5067:
[----:B------:R-:W3:Y:S01]  /*1430*/  LDC.64 R132, c[0x0][0x3b8] ;  /* 0x0000ee00ff847b82 */ /* 0x000ee20000000a00 */
[----:B------:R-:W-:-:S05]  /*1440*/  IADD3 R6, PT, PT, R2, R3, RZ ;  /* 0x0000000302067210 */ /* 0x000fca0007ffe0ff */
[C---:B---3--:R-:W-:Y:S02]  /*1450*/  IMAD R19, R6.reuse, R133, RZ ;  /* 0x0000008506137224 */ /* 0x048fe400078e02ff */
[----:B------:R-:W-:-:S05]  /*1460*/  IMAD.WIDE.U32 R6, R6, R132, RZ ;  /* 0x0000008406067225 */ /* 0x000fca00078e00ff */
[----:B------:R-:W-:Y:S02]  /*1470*/  IADD3 R19, PT, PT, R7, R19, RZ ;  /* 0x0000001307137210 */ /* 0x000fe40007ffe0ff */
[----:B------:R-:W-:Y:S02]  /*1480*/  MOV R18, R6 ;  /* 0x0000000600127202 */ /* 0x000fe40000000f00 */
.L_x_5068:
[----:B------:R-:W-:Y:S05]  /*1490*/  @P0 BRA `(.L_x_5069) ;  /* 0x0000000000340947 */ /* 0x000fea0003800000 */
[----:B------:R-:W3:Y:S01]  /*14a0*/  LDC.64 R6, c[0x0][0x3c0] ;  /* 0x0000f000ff067b82 */ /* 0x000ee20000000a00 */
[----:B------:R-:W4:Y:S01]  /*14b0*/  LDCU.64 UR4, c[0x0][0x3a8] ;  /* 0x00007500ff0477ac */ /* 0x000f220008000a00 */
[----:B--2---:R-:W-:Y:S02]  /*14c0*/  SHF.R.S32.HI R5, RZ, 0x1f, R2 ;  /* 0x0000001fff057819 */ /* 0x004fe40000011402 */
[----:B-----5:R-:W-:-:S05]  /*14d0*/  SHF.R.S32.HI R3, RZ, 0x1f, R4 ;  /* 0x0000001fff037819 */ /* 0x020fca0000011404 */
[----:B----4-:R-:W-:-:S04]  /*14e0*/  IMAD R3, R3, UR4, RZ ;  /* 0x0000000403037c24 */ /* 0x010fc8000f8e02ff */
[----:B------:R-:W-:Y:S02]  /*14f0*/  IMAD R3, R4, UR5, R3 ;  /* 0x0000000504037c24 */ /* 0x000fe4000f8e0203 */
[-C--:B---3--:R-:W-:Y:S02]  /*1500*/  IMAD R5, R5, R6.reuse, RZ ;  /* 0x0000000605057224 */ /* 0x088fe400078e02ff */
[----:B------:R-:W-:-:S04]  /*1510*/  IMAD.WIDE.U32 R8, R2, R6, RZ ;  /* 0x0000000602087225 */ /* 0x000fc800078e00ff */
[----:B------:R-:W-:-:S05]  /*1520*/  IMAD R5, R2, R7, R5 ;  /* 0x0000000702057224 */ /* 0x000fca00078e0205 */
[----:B------:R-:W-:-:S03]  /*1530*/  IADD3 R9, PT, PT, R9, R5, RZ ;  /* 0x0000000509097210 */ /* 0x000fc60007ffe0ff */
[----:B------:R-:W-:-:S05]  /*1540*/  IMAD.WIDE.U32 R20, R4, UR4, R8 ;  /* 0x0000000404147c25 */ /* 0x000fca000f8e0008 */
[----:B------:R-:W-:Y:S01]  /*1550*/  IADD3 R21, PT, PT, R21, R3, RZ ;  /* 0x0000000315157210 */ /* 0x000fe20007ffe0ff */
[----:B------:R-:W-:Y:S06]  /*1560*/  BRA `(.L_x_5070) ;  /* 0x0000000000187947 */ /* 0x000fec0003800000 */
.L_x_5069:
[----:B------:R-:W3:Y:S01]  /*1570*/  LDC.64 R6, c[0x0][0x3c0] ;  /* 0x0000f000ff067b82 */ /* 0x000ee20000000a00 */
[----:B------:R-:W-:-:S05]  /*1580*/  IADD3 R2, PT, PT, R2, R3, RZ ;  /* 0x0000000302027210 */ /* 0x000fca0007ffe0ff */
[C---:B---3--:R-:W-:Y:S02]  /*1590*/  IMAD R21, R2.reuse, R7, RZ ;  /* 0x0000000702157224 */ /* 0x048fe400078e02ff */
[----:B------:R-:W-:-:S05]  /*15a0*/  IMAD.WIDE.U32 R2, R2, R6, RZ ;  /* 0x0000000602027225 */ /* 0x000fca00078e00ff */
[----:B------:R-:W-:Y:S02]  /*15b0*/  IADD3 R21, PT, PT, R3, R21, RZ ;  /* 0x0000001503157210 */ /* 0x000fe40007ffe0ff */
[----:B------:R-:W-:-:S07]  /*15c0*/  MOV R20, R2 ;  /* 0x0000000200147202 */ /* 0x000fce0000000f00 */
.L_x_5070:
[----:B------:R-:W3:Y:S01]  /*15d0*/  LDC R9, c[0x0][0x3e8] ;  /* 0x0000fa00ff097b82 */ /* 0x000ee20000000800 */
[----:B------:R-:W-:Y:S02]  /*15e0*/  MOV R14, RZ ;  /* 0x000000ff000e7202 */ /* 0x000fe40000000f00 */
[----:B------:R-:W-:Y:S02]  /*15f0*/  CS2R R186, SRZ ;  /* 0x0000000000ba7805 */ /* 0x000fe4000001ff00 */
[----:B---3--:R-:W-:-:S04]  /*1600*/  IABS R2, R9 ;  /* 0x0000000900027213 */ /* 0x008fc80000000000 */
[----:B------:R-:W2:Y:S08]  /*1610*/  I2F.RP R8, R2 ;  /* 0x0000000200087306 */ /* 0x000eb00000209400 */
[----:B--2---:R-:W2:Y:S02]  /*1620*/  MUFU.RCP R5, R8 ;  /* 0x0000000800057308 */ /* 0x004ea40000001000 */
[----:B--2---:R-:W-:-:S02]  /*1630*/  IADD3 R5, PT, PT, R5, 0xffffffe, RZ ;  /* 0x0ffffffe05057810 */ /* 0x004fc40007ffe0ff */
[----:B------:R-:W-:-:S04]  /*1640*/  LEA R8, R134, 0xffffff80, 0x7 ;  /* 0xffffff8086087811 */ /* 0x000fc800078e38ff */
[----:B------:R-:W2:Y:S01]  /*1650*/  F2I.FTZ.U32.TRUNC.NTZ R15, R5 ;  /* 0x00000005000f7305 */ /* 0x000ea2000021f000 */
[----:B------:R-:W-:Y:S01]  /*1660*/  SHF.R.S32.HI R11, RZ, 0x1f, R8 ;  /* 0x0000001fff0b7819 */ /* 0x000fe20000011408 */
[----:B------:R-:W-:-:S04]  /*1670*/  IMAD.WIDE.U32 R20, R8, R6, R20 ;  /* 0x0000000608147225 */ /* 0x000fc800078e0014 */
[C---:B------:R-:W-:Y:S02]  /*1680*/  IMAD R12, R11.reuse, R6, RZ ;  /* 0x000000060b0c7224 */ /* 0x040fe400078e02ff */
[-C--:B------:R-:W-:Y:S02]  /*1690*/  IMAD R11, R11, R132.reuse, RZ ;  /* 0x000000840b0b7224 */ /* 0x080fe400078e02ff */
[----:B------:R-:W-:-:S04]  /*16a0*/  IMAD.WIDE.U32 R18, R8, R132, R18 ;  /* 0x0000008408127225 */ /* 0x000fc800078e0012 */
[----:B--2---:R-:W-:Y:S02]  /*16b0*/  IMAD.MOV R3, RZ, RZ, -R15 ;  /* 0x000000ffff037224 */ /* 0x004fe400078e0a0f */
[----:B------:R-:W-:Y:S02]  /*16c0*/  IMAD R11, R8, R133, R11 ;  /* 0x00000085080b7224 */ /* 0x000fe400078e020b */
[----:B-----5:R-:W-:Y:S01]  /*16d0*/  IMAD R4, R3, R2, RZ ;  /* 0x0000000203047224 */ /* 0x020fe200078e02ff */
[----:B------:R-:W-:Y:S02]  /*16e0*/  IABS R3, R16 ;  /* 0x0000001000037213 */ /* 0x000fe40000000000 */
[----:B------:R-:W-:Y:S01]  /*16f0*/  IADD3 R19, PT, PT, R19, R11, RZ ;  /* 0x0000000b13137210 */ /* 0x000fe20007ffe0ff */
[----:B------:R-:W-:-:S04]  /*1700*/  IMAD.HI.U32 R15, R15, R4, R14 ;  /* 0x000000040f0f7227 */ /* 0x000fc800078e000e */
[----:B------:R-:W-:-:S04]  /*1710*/  IMAD.MOV.U32 R4, RZ, RZ, R3 ;  /* 0x000000ffff047224 */ /* 0x000fc800078e0003 */
[----:B------:R-:W-:-:S04]  /*1720*/  IMAD.HI.U32 R14, R15, R4, RZ ;  /* 0x000000040f0e7227 */ /* 0x000fc800078e00ff */
[----:B------:R-:W-:Y:S01]  /*1730*/  IMAD R15, R8, R7, R12 ;  /* 0x00000007080f7224 */ /* 0x000fe200078e020c */
[----:B------:R-:W-:-:S04]  /*1740*/  IADD3 R3, PT, PT, -R14, RZ, RZ ;  /* 0x000000ff0e037210 */ /* 0x000fc80007ffe1ff */
[----:B------:R-:W-:Y:S01]  /*1750*/  IADD3 R21, PT, PT, R21, R15, RZ ;  /* 0x0000000f15157210 */ /* 0x000fe20007ffe0ff */
[C---:B------:R-:W-:Y:S02]  /*1760*/  IMAD R3, R2.reuse, R3, R4 ;  /* 0x0000000302037224 */ /* 0x040fe400078e0204 */
[----:B------:R-:W2:Y:S03]  /*1770*/  LDC.64 R4, c[0x0][0x3d8] ;  /* 0x0000f600ff047b82 */ /* 0x000ea60000000a00 */
        /* <DEDUP_REMOVED lines=18> */
[----:B------:R-:W-:Y:S01]  /*18a0*/  IADD3 R14, PT, PT, R21, R5, RZ ;  /* 0x00000005150e7210 */ /* 0x000fe20007ffe0ff */
[----:B------:R-:W-:-:S03]  /*18b0*/  IMAD.MOV.U32 R18, RZ, RZ, R20 ;  /* 0x000000ffff127224 */ /* 0x000fc600078e0014 */
[----:B------:R-:W-:-:S07]  /*18c0*/  IADD3 R11, PT, PT, R25, R3, RZ ;  /* 0x00000003190b7210 */ /* 0x000fce0007ffe0ff */
.L_x_5066:
[----:B------:R-:W-:Y:S01]  /*18d0*/  ISETP.NE.AND P2, PT, R10, -0x1, PT ;  /* 0xffffffff0a00780c */ /* 0x000fe20003f45270 */
[C---:B-1----:R-:W-:Y:S01]  /*18e0*/  IMAD.SHL.U32 R20, R0.reuse, 0x8, RZ ;  /* 0x0000000800147824 */ /* 0x042fe200078e00ff */
[----:B------:R-:W1:Y:S01]  /*18f0*/  LDCU.64 UR10, c[0x0][0x390] ;  /* 0x00007200ff0a77ac */ /* 0x000e620008000a00 */
[----:B------:R-:W-:Y:S01]  /*1900*/  IMAD.SHL.U32 R130, R0, 0x40, RZ ;  /* 0x0000004000827824 */ /* 0x000fe200078e00ff */
[----:B------:R-:W-:Y:S01]  /*1910*/  SHF.R.U32.HI R8, RZ, 0x3, R0 ;  /* 0x00000003ff087819 */ /* 0x000fe20000011600 */
[----:B------:R-:W2:Y:S01]  /*1920*/  S2UR UR5, SR_CgaCtaId ;  /* 0x00000000000579c3 */ /* 0x000ea20000008800 */
[----:B------:R-:W-:Y:S01]  /*1930*/  LOP3.LUT R183, R20, 0x1f8, RZ, 0xc0, !PT ;  /* 0x000001f814b77812 */ /* 0x000fe200078ec0ff */
[----:B------:R-:W3:Y:S01]  /*1940*/  LDCU.64 UR6, c[0x0][0x3c8] ;  /* 0x00007900ff0677ac */ /* 0x000ee20008000a00 */
[----:B------:R-:W-:Y:S01]  /*1950*/  LOP3.LUT R15, R130, 0x1c0, RZ, 0xc0, !PT ;  /* 0x000001c0820f7812 */ /* 0x000fe200078ec0ff */
[----:B------:R-:W-:Y:S01]  /*1960*/  IMAD.IADD R176, R129, 0x1, -R184 ;  /* 0x0000000181b07824 */ /* 0x000fe200078e0ab8 */
[----:B------:R-:W-:Y:S01]  /*1970*/  LOP3.LUT R183, R183, 0x38, R0, 0x78, !PT ;  /* 0x00000038b7b77812 */ /* 0x000fe200078e7800 */
[----:B------:R-:W4:Y:S01]  /*1980*/  LDCU.64 UR12, c[0x0][0x388] ;  /* 0x00007100ff0c77ac */ /* 0x000f220008000a00 */
[----:B------:R-:W-:Y:S01]  /*1990*/  LOP3.LUT R182, R20, 0x38, RZ, 0xc0, !PT ;  /* 0x0000003814b67812 */ /* 0x000fe200078ec0ff */
[----:B------:R-:W5:Y:S01]  /*19a0*/  @!P2 LDC.64 R4, c[0x0][0x398] ;  /* 0x0000e600ff04ab82 */ /* 0x000f620000000a00 */
[--C-:B------:R-:W-:Y:S01]  /*19b0*/  LOP3.LUT R15, R15, 0x38, R20.reuse, 0xf8, !PT ;  /* 0x000000380f0f7812 */ /* 0x100fe200078ef814 */
[----:B------:R-:W-:Y:S01]  /*19c0*/  UMOV UR4, 0x400 ;  /* 0x0000040000047882 */ /* 0x000fe20000000000 */
[----:B------:R-:W-:Y:S01]  /*19d0*/  LOP3.LUT R183, R183, 0x1e00, R20, 0xf8, !PT ;  /* 0x00001e00b7b77812 */ /* 0x000fe200078ef814 */
[----:B------:R-:W-:Y:S01]  /*19e0*/  IMAD.MOV.U32 R9, RZ, RZ, RZ ;  /* 0x000000ffff097224 */ /* 0x000fe200078e00ff */
[C---:B------:R-:W-:Y:S01]  /*19f0*/  IADD3 R20, P0, PT, R182.reuse, R18, RZ ;  /* 0x00000012b6147210 */ /* 0x040fe20007f1e0ff */
[----:B------:R-:W-:Y:S01]  /*1a00*/  BSSY.RECONVERGENT B0, `(.L_x_5071) ;  /* 0x0000035000007945 */ /* 0x000fe20003800200 */
[----:B------:R-:W-:Y:S01]  /*1a10*/  IADD3 R24, P1, PT, R182, R24, RZ ;  /* 0x00000018b6187210 */ /* 0x000fe20007f3e0ff */
[----:B------:R-:W3:Y:S01]  /*1a20*/  @P2 LDC.64 R2, c[0x0][0x3b0] ;  /* 0x0000ec00ff022b82 */ /* 0x000ee20000000a00 */
[----:B------:R-:W-:Y:S01]  /*1a30*/  IMAD.WIDE.U32 R12, R13, 0x40, R8 ;  /* 0x000000400d0c7825 */ /* 0x000fe200078e0008 */
[----:B------:R-:W-:-:S03]  /*1a40*/  LOP3.LUT R130, R130, 0x200, RZ, 0xc0, !PT ;  /* 0x0000020082827812 */ /* 0x000fc600078ec0ff */
[----:B------:R-:W-:Y:S02]  /*1a50*/  IMAD.X R21, RZ, RZ, R14, P0 ;  /* 0x000000ffff157224 */ /* 0x000fe400000e060e */
[----:B------:R-:W-:Y:S01]  /*1a60*/  IMAD.X R25, RZ, RZ, R11, P1 ;  /* 0x000000ffff197224 */ /* 0x000fe200008e060b */
[----:B--2---:R-:W-:Y:S01]  /*1a70*/  ULEA UR5, UR5, UR4, 0x18 ;  /* 0x0000000405057291 */ /* 0x004fe2000f8ec0ff */
[----:B------:R-:W-:-:S04]  /*1a80*/  IMAD.WIDE.U32 R20, R8, R6, R20 ;  /* 0x0000000608147225 */ /* 0x000fc800078e0014 */
[----:B------:R-:W-:Y:S01]  /*1a90*/  IMAD R181, R8, R7, R21 ;  /* 0x0000000708b57224 */ /* 0x000fe200078e0215 */
[----:B-1----:R-:W-:Y:S01]  /*1aa0*/  LEA R180, P0, R20, UR10, 0x1 ;  /* 0x0000000a14b47c11 */ /* 0x002fe2000f8008ff */
[----:B------:R-:W-:Y:S01]  /*1ab0*/  IMAD.WIDE.U32 R24, R8, R132, R24 ;  /* 0x0000008408187225 */ /* 0x000fe200078e0018 */
[----:B------:R-:W-:Y:S02]  /*1ac0*/  LEA R183, R183, UR5, 0x1 ;  /* 0x00000005b7b77c11 */ /* 0x000fe4000f8e08ff */
[----:B------:R-:W-:Y:S01]  /*1ad0*/  LEA.HI.X R181, R20, UR11, R181, 0x1, P0 ;  /* 0x0000000b14b57c11 */ /* 0x000fe200080f0cb5 */
[C---:B-----5:R-:W-:Y:S01]  /*1ae0*/  @!P2 IMAD.WIDE.U32 R22, R185.reuse, R4, RZ ;  /* 0x00000004b916a225 */ /* 0x060fe200078e00ff */
[----:B------:R-:W-:Y:S02]  /*1af0*/  SHF.R.S32.HI R4, RZ, 0x1f, R16 ;  /* 0x0000001fff047819 */ /* 0x000fe40000011410 */
[----:B----4-:R-:W-:Y:S01]  /*1b00*/  LEA R178, P1, R24, UR12, 0x1 ;  /* 0x0000000c18b27c11 */ /* 0x010fe2000f8208ff */
[----:B------:R-:W-:-:S02]  /*1b10*/  @!P2 IMAD R5, R185, R5, R23 ;  /* 0x00000005b905a224 */ /* 0x000fc400078e0217 */
[----:B---3--:R-:W-:-:S04]  /*1b20*/  @P2 IMAD.WIDE.U32 R18, R10, R2, RZ ;  /* 0x000000020a122225 */ /* 0x008fc800078e00ff */
[----:B------:R-:W-:Y:S02]  /*1b30*/  @!P2 IMAD.MOV.U32 R2, RZ, RZ, R22 ;  /* 0x000000ffff02a224 */ /* 0x000fe400078e0016 */
[----:B------:R-:W-:Y:S02]  /*1b40*/  @P2 IMAD.MOV.U32 R2, RZ, RZ, R18 ;  /* 0x000000ffff022224 */ /* 0x000fe400078e0012 */
[----:B------:R-:W-:Y:S02]  /*1b50*/  @P2 IMAD R5, R10, R3, R19 ;  /* 0x000000030a052224 */ /* 0x000fe400078e0213 */
[----:B------:R-:W-:Y:S01]  /*1b60*/  IMAD R179, R8, R133, R25 ;  /* 0x0000008508b37224 */ /* 0x000fe200078e0219 */
[----:B------:R-:W-:Y:S01]  /*1b70*/  IADD3 R2, P0, PT, R182, R2, RZ ;  /* 0x00000002b6027210 */ /* 0x000fe20007f1e0ff */
[----:B------:R-:W-:Y:S01]  /*1b80*/  IMAD R25, R4, UR6, RZ ;  /* 0x0000000604197c24 */ /* 0x000fe2000f8e02ff */
[----:B------:R-:W-:Y:S02]  /*1b90*/  SHF.R.U32.HI R4, RZ, 0x1, R0 ;  /* 0x00000001ff047819 */ /* 0x000fe40000011600 */
[----:B------:R-:W-:Y:S01]  /*1ba0*/  LEA.HI.X R179, R24, UR13, R179, 0x1, P1 ;  /* 0x0000000d18b37c11 */ /* 0x000fe200088f0cb3 */
[----:B------:R-:W-:Y:S01]  /*1bb0*/  IMAD.X R3, RZ, RZ, R5, P0 ;  /* 0x000000ffff037224 */ /* 0x000fe200000e0605 */
[----:B------:R-:W-:Y:S01]  /*1bc0*/  ISETP.GE.AND P0, PT, R8, R176, PT ;  /* 0x000000b00800720c */ /* 0x000fe20003f06270 */
[C---:B------:R-:W-:Y:S01]  /*1bd0*/  IMAD R25, R16.reuse, UR7, R25 ;  /* 0x0000000710197c24 */ /* 0x040fe2000f8e0219 */
[----:B------:R-:W-:Y:S01]  /*1be0*/  LOP3.LUT R125, R15, 0x8, R4, 0x78, !PT ;  /* 0x000000080f7d7812 */ /* 0x000fe200078e7804 */
[----:B------:R-:W-:Y:S01]  /*1bf0*/  IMAD.WIDE.U32 R16, R16, UR6, R2 ;  /* 0x0000000610107c25 */ /* 0x000fe2000f8e0002 */
[----:B------:R-:W-:-:S03]  /*1c00*/  SHF.R.U32.HI R3, RZ, 0x4, R0 ;  /* 0x00000004ff037819 */ /* 0x000fc60000011600 */
[----:B------:R-:W-:-:S06]  /*1c10*/  IMAD.IADD R25, R17, 0x1, R25 ;  /* 0x0000000111197824 */ /* 0x000fcc00078e0219 */
[----:B------:R-:W-:Y:S05]  /*1c20*/  @P0 BRA `(.L_x_5072) ;  /* 0x0000000000480947 */ /* 0x000fea0003800000 */
        /* <DEDUP_REMOVED lines=17> */
.L_x_5073:
[----:B------:R2:W-:Y:S02]  /*1d40*/  STS.128 [R183], RZ ;  /* 0x000000ffb7007388 */ /* 0x0005e40000000c00 */
.L_x_5072:
[----:B------:R-:W-:Y:S05]  /*1d50*/  BSYNC.RECONVERGENT B0 ;  /* 0x0000000000007941 */ /* 0x000fea0003800200 */
.L_x_5071:
[C---:B------:R-:W-:Y:S01]  /*1d60*/  VIADD R23, R8.reuse, 0x10 ;  /* 0x0000001008177836 */ /* 0x040fe20000000000 */
[----:B------:R-:W-:Y:S01]  /*1d70*/  IADD3 R21, PT, PT, R8, 0x20, RZ ;  /* 0x0000002008157810 */ /* 0x000fe20007ffe0ff */
[----:B------:R-:W-:Y:S01]  /*1d80*/  VIADD R128, R134, 0xffffffff ;  /* 0xffffffff86807836 */ /* 0x000fe20000000000 */
[----:B------:R-:W-:Y:S01]  /*1d90*/  BSSY.RECONVERGENT B0, `(.L_x_5074) ;  /* 0x000001d000007945 */ /* 0x000fe20003800200 */
[----:B-1----:R-:W-:Y:S01]  /*1da0*/  VIADD R19, R8, 0x30 ;  /* 0x0000003008137836 */ /* 0x002fe20000000000 */
[-C--:B------:R-:W-:Y:S01]  /*1db0*/  ISETP.GE.AND P0, PT, R23, R176.reuse, PT ;  /* 0x000000b01700720c */ /* 0x080fe20003f06270 */
[----:B------:R-:W-:Y:S01]  /*1dc0*/  IMAD.SHL.U32 R124, R128, 0x80, RZ ;  /* 0x00000080807c7824 */ /* 0x000fe200078e00ff */
        /* <DEDUP_REMOVED lines=25> */
.L_x_5075:
[----:B------:R-:W-:Y:S05]  /*1f60*/  BSYNC.RECONVERGENT B0 ;  /* 0x0000000000007941 */ /* 0x000fea0003800200 */
.L_x_5074:
        /* <DEDUP_REMOVED lines=22> */
.L_x_5077:
[----:B------:R-:W-:Y:S05]  /*20d0*/  BSYNC.RECONVERGENT B0 ;  /* 0x0000000000007941 */ /* 0x000fea0003800200 */
.L_x_5076:
        /* <DEDUP_REMOVED lines=22> */
.L_x_5079:
[----:B------:R-:W-:Y:S05]  /*2240*/  BSYNC.RECONVERGENT B0 ;  /* 0x0000000000007941 */ /* 0x000fea0003800200 */
.L_x_5078:
        /* <DEDUP_REMOVED lines=12> */
.L_x_5082:
[----:B------:R1:W-:Y:S02]  /*2310*/  STS.128 [R183+0x2000], RZ ;  /* 0x002000ffb7007388 */ /* 0x0003e40000000c00 */
.L_x_5081:
[----:B------:R-:W-:Y:S05]  /*2320*/  BSYNC.RECONVERGENT B0 ;  /* 0x0000000000007941 */ /* 0x000fea0003800200 */
.L_x_5080:
[-C--:B------:R-:W-:Y:S01]  /*2330*/  ISETP.GE.AND P1, PT, R23, R10.reuse, PT ;  /* 0x0000000a1700720c */ /* 0x080fe20003f26270 */
[C---:B--2---:R-:W-:Y:S01]  /*2340*/  VIADD R17, R8.reuse, 0x40 ;  /* 0x0000004008117836 */ /* 0x044fe20000000000 */
[C---:B------:R-:W-:Y:S01]  /*2350*/  SHF.L.U64.HI R2, R127.reuse, 0x1, R2 ;  /* 0x000000017f027819 */ /* 0x040fe20000010202 */
[----:B------:R-:W-:Y:S01]  /*2360*/  IMAD.SHL.U32 R127, R127, 0x2, RZ ;  /* 0x000000027f7f7824 */ /* 0x000fe200078e00ff */
[----:B------:R-:W-:Y:S01]  /*2370*/  BSSY.RECONVERGENT B0, `(.L_x_5083) ;  /* 0x0000014000007945 */ /* 0x000fe20003800200 */
[C---:B------:R-:W-:Y:S01]  /*2380*/  VIADD R13, R8.reuse, 0x50 ;  /* 0x00000050080d7836 */ /* 0x040fe20000000000 */
        /* <DEDUP_REMOVED lines=18> */
.L_x_5084:
[----:B------:R-:W-:Y:S05]  /*24b0*/  BSYNC.RECONVERGENT B0 ;  /* 0x0000000000007941 */ /* 0x000fea0003800200 */
.L_x_5083:
        /* <DEDUP_REMOVED lines=13> */
.L_x_5086:
[----:B------:R-:W-:Y:S05]  /*2590*/  BSYNC.RECONVERGENT B0 ;  /* 0x0000000000007941 */ /* 0x000fea0003800200 */
.L_x_5085:
        /* <DEDUP_REMOVED lines=12> */
.L_x_5088:
[----:B------:R-:W-:Y:S05]  /*2660*/  BSYNC.RECONVERGENT B0 ;  /* 0x0000000000007941 */ /* 0x000fea0003800200 */
.L_x_5087:
        /* <DEDUP_REMOVED lines=15> */
.L_x_5090:
[----:B------:R-:W-:Y:S05]  /*2760*/  BSYNC.RECONVERGENT B0 ;  /* 0x0000000000007941 */ /* 0x000fea0003800200 */
.L_x_5089:
        /* <DEDUP_REMOVED lines=12> */
.L_x_5092:
[----:B------:R-:W-:Y:S05]  /*2830*/  BSYNC.RECONVERGENT B0 ;  /* 0x0000000000007941 */ /* 0x000fea0003800200 */
.L_x_5091:
        /* <DEDUP_REMOVED lines=15> */
.L_x_5094:
[----:B------:R-:W-:Y:S05]  /*2930*/  BSYNC.RECONVERGENT B0 ;  /* 0x0000000000007941 */ /* 0x000fea0003800200 */
.L_x_5093:
        /* <DEDUP_REMOVED lines=13> */
.L_x_5096:
[----:B------:R-:W-:Y:S05]  /*2a10*/  BSYNC.RECONVERGENT B0 ;  /* 0x0000000000007941 */ /* 0x000fea0003800200 */
.L_x_5095:
        /* <DEDUP_REMOVED lines=25> */
.L_x_5099:
[----:B------:R1:W-:Y:S01]  /*2bb0*/  STS.128 [R183+0x6000], RZ ;  /* 0x006000ffb7007388 */ /* 0x0003e20000000c00 */
[----:B------:R-:W-:Y:S05]  /*2bc0*/  BRA `(.L_x_5100) ;  /* 0x0000000000047947 */ /* 0x000fea0003800000 */
.L_x_5098:
[----:B------:R1:W-:Y:S02]  /*2bd0*/  STS.128 [R183+0x6000], RZ ;  /* 0x006000ffb7007388 */ /* 0x0003e40000000c00 */
.L_x_5100:
[----:B------:R-:W-:Y:S05]  /*2be0*/  BSYNC.RECONVERGENT B0 ;  /* 0x0000000000007941 */ /* 0x000fea0003800200 */
.L_x_5097:
[----:B------:R-:W-:Y:S01]  /*2bf0*/  ISETP.GE.AND P0, PT, R23, R10, PT ;  /* 0x0000000a1700720c */ /* 0x000fe20003f06270 */
[----:B------:R-:W-:Y:S01]  /*2c00*/  IMAD.SHL.U32 R174, R3, 0x400, RZ ;  /* 0x0000040003ae7824 */ /* 0x000fe200078e00ff */
[C---:B------:R-:W-:Y:S01]  /*2c10*/  SHF.L.U64.HI R126, R5.reuse, 0x1, R126 ;  /* 0x00000001057e7819 */ /* 0x040fe2000001027e */
[----:B------:R-:W-:Y:S01]  /*2c20*/  IMAD.SHL.U32 R5, R5, 0x2, RZ ;  /* 0x0000000205057824 */ /* 0x000fe200078e00ff */
[----:B------:R-:W-:Y:S01]  /*2c30*/  LOP3.LUT R3, R15, 0x8, R0, 0x78, !PT ;  /* 0x000000080f037812 */ /* 0x000fe200078e7800 */
[----:B------:R-:W-:Y:S01]  /*2c40*/  IMAD.IADD R175, R125, 0x1, R4 ;  /* 0x000000017daf7824 */ /* 0x000fe200078e0204 */
[----:B------:R-:W-:Y:S01]  /*2c50*/  LOP3.LUT R174, R174, 0x400, RZ, 0xc0, !PT ;  /* 0x00000400aeae7812 */ /* 0x000fe200078ec0ff */
[----:B------:R-:W-:Y:S01]  /*2c60*/  BSSY.RECONVERGENT B0, `(.L_x_5101) ;  /* 0x0000015000007945 */ /* 0x000fe20003800200 */
[----:B------:R-:W-:Y:S02]  /*2c70*/  IADD3 R8, P1, PT, R5, R180, RZ ;  /* 0x000000b405087210 */ /* 0x000fe40007f3e0ff */
[-C--:B------:R-:W-:Y:S01]  /*2c80*/  ISETP.GE.AND P2, PT, R9, R10.reuse, PT ;  /* 0x0000000a0900720c */ /* 0x080fe20003f46270 */
[----:B------:R-:W-:Y:S01]  /*2c90*/  IMAD R174, R3, 0x2, R174 ;  /* 0x0000000203ae7824 */ /* 0x000fe200078e02ae */
[-C--:B------:R-:W-:Y:S01]  /*2ca0*/  ISETP.GE.AND P6, PT, R21, R10.reuse, PT ;  /* 0x0000000a1500720c */ /* 0x080fe20003fc6270 */
[----:B------:R1:W-:Y:S01]  /*2cb0*/  @P0 STS.128 [R183+0x6800], RZ ;  /* 0x006800ffb7000388 */ /* 0x0003e20000000c00 */
[----:B------:R-:W-:Y:S01]  /*2cc0*/  IMAD.X R9, R126, 0x1, R181, P1 ;  /* 0x000000017e097824 */ /* 0x000fe200008e06b5 */
[----:B------:R-:W-:-:S02]  /*2cd0*/  ISETP.GE.AND P5, PT, R19, R10, PT ;  /* 0x0000000a1300720c */ /* 0x000fc40003fa6270 */
        /* <DEDUP_REMOVED lines=13> */
.L_x_5102:
[----:B------:R-:W-:Y:S05]  /*2db0*/  BSYNC.RECONVERGENT B0 ;  /* 0x0000000000007941 */ /* 0x000fea0003800200 */
.L_x_5101:
        /* <DEDUP_REMOVED lines=13> */
.L_x_5104:
[----:B------:R-:W-:Y:S05]  /*2e90*/  BSYNC.RECONVERGENT B0 ;  /* 0x0000000000007941 */ /* 0x000fea0003800200 */
.L_x_5103:
        /* <DEDUP_REMOVED lines=13> */
.L_x_5106:
[----:B------:R-:W-:Y:S05]  /*2f70*/  BSYNC.RECONVERGENT B0 ;  /* 0x0000000000007941 */ /* 0x000fea0003800200 */
.L_x_5105:
        /* <DEDUP_REMOVED lines=16> */
.L_x_5108:
[----:B------:R-:W-:Y:S05]  /*3080*/  BSYNC.RECONVERGENT B0 ;  /* 0x0000000000007941 */ /* 0x000fea0003800200 */
.L_x_5107:
        /* <DEDUP_REMOVED lines=13> */
.L_x_5110:
[----:B------:R-:W-:Y:S05]  /*3160*/  BSYNC.RECONVERGENT B0 ;  /* 0x0000000000007941 */ /* 0x000fea0003800200 */
.L_x_5109:
        /* <DEDUP_REMOVED lines=16> */
.L_x_5112:
[----:B------:R-:W-:Y:S05]  /*3270*/  BSYNC.RECONVERGENT B0 ;  /* 0x0000000000007941 */ /* 0x000fea0003800200 */
.L_x_5111:
        /* <DEDUP_REMOVED lines=14> */
.L_x_5114:
[----:B------:R-:W-:Y:S05]  /*3360*/  BSYNC.RECONVERGENT B0 ;  /* 0x0000000000007941 */ /* 0x000fea0003800200 */
.L_x_5113:
[----:B------:R-:W-:Y:S01]  /*3370*/  LDSM.16.M88.4 R92, [R175] ;  /* 0x00000000af5c783b */ /* 0x000fe20000000200 */
[----:B------:R-:W-:Y:S01]  /*3380*/  R2P PR, R0, 0x6 ;  /* 0x0000000600007804 */ /* 0x000fe20000000000 */
[----:B------:R-:W-:Y:S01]  /*3390*/  IMAD.MOV.U32 R3, RZ, RZ, 0x20 ;  /* 0x00000020ff037424 */ /* 0x000fe200078e00ff */
[----:B------:R-:W-:Y:S01]  /*33a0*/  ISETP.GT.AND P0, PT, R128, R177, PT ;  /* 0x000000b18000720c */ /* 0x000fe20003f04270 */
[----:B------:R-:W5:Y:S01]  /*33b0*/  LDSM.16.M88.4 R48, [R174+UR5+0x2000] ;  /* 0x00200005ae30783b */ /* 0x000f620008000200 */
[----:B------:R-:W-:Y:S01]  /*33c0*/  VIADD R0, R174, UR5 ;  /* 0x00000005ae007c36 */ /* 0x000fe20008000000 */
[----:B------:R-:W-:Y:S01]  /*33d0*/  VIMNMX R137, PT, PT, R129, R136, PT ;  /* 0x0000008881897248 */ /* 0x000fe20003fe0100 */
        /* <DEDUP_REMOVED lines=8> */
[----:B------:R-:W-:Y:S03]  /*3460*/  LDSM.16.M88.4 R24, [R174+UR5+0x3800] ;  /* 0x00380005ae18783b */ /* 0x000fe60008000200 */
[----:B------:R-:W-:Y:S01]  /*3470*/  IADD3 R168, PT, PT, R0, R4, RZ ;  /* 0x0000000400a87210 */ /* 0x000fe20007ffe0ff */
[----:B------:R-:W-:Y:S01]  /*3480*/  LDSM.16.M88.4 R76, [R173] ;  /* 0x00000000ad4c783b */ /* 0x000fe20000000200 */
[----:B------:R-:W-:-:S03]  /*3490*/  IMAD.IADD R172, R175, 0x1, R4 ;  /* 0x00000001afac7824 */ /* 0x000fc600078e0204 */
[----:B------:R-:W3:Y:S01]  /*34a0*/  LDSM.16.M88.4 R60, [R169+0x2000] ;  /* 0x00200000a93c783b */ /* 0x000ee20000000200 */
[C---:B------:R-:W-:Y:S02]  /*34b0*/  IMAD.IADD R171, R3.reuse, 0x1, R172 ;  /* 0x0000000103ab7824 */ /* 0x040fe400078e02ac */
[----:B------:R-:W-:Y:S01]  /*34c0*/  IMAD.IADD R167, R3, 0x1, R168 ;  /* 0x0000000103a77824 */ /* 0x000fe200078e02a8 */
[----:B------:R-:W4:Y:S04]  /*34d0*/  LDSM.16.M88.4 R56, [R169+0x2800] ;  /* 0x00280000a938783b */ /* 0x000f280000000200 */
[----:B-1----:R-:W1:Y:S04]  /*34e0*/  LDSM.16.M88.4 R8, [R174+UR5+0x4800] ;  /* 0x00480005ae08783b */ /* 0x002e680008000200 */
[----:B------:R-:W1:Y:S04]  /*34f0*/  LDSM.16.M88.4 R16, [R174+UR5+0x4000] ;  /* 0x00400005ae10783b */ /* 0x000e680008000200 */
[----:B------:R-:W1:Y:S01]  /*3500*/  LDSM.16.M88.4 R100, [R174+UR5+0x5000] ;  /* 0x00500005ae64783b */ /* 0x000e620008000200 */
        /* <DEDUP_REMOVED lines=12> */
[C---:B---3--:R-:W-:Y:S03]  /*35d0*/  HMMA.16816.F32.BF16 R52, R76.reuse, R60, R52 ;  /* 0x0000003c4c34723c */ /* 0x048fe60000041834 */
[----:B------:R-:W-:Y:S04]  /*35e0*/  LDSM.16.M88.4 R112, [R168+0x5000] ;  /* 0x00500000a870783b */ /* 0x000fe80000000200 */
[----:B------:R-:W-:Y:S01]  /*35f0*/  LDSM.16.M88.4 R108, [R168+0x5800] ;  /* 0x00580000a86c783b */ /* 0x000fe20000000200 */
[C---:B------:R-:W-:Y:S03]  /*3600*/  HMMA.16816.F32.BF16 R48, R76.reuse, R62, R48 ;  /* 0x0000003e4c30723c */ /* 0x040fe60000041830 */
[----:B------:R-:W2:Y:S04]  /*3610*/  LDSM.16.M88.4 R60, [R169+0x3800] ;  /* 0x00380000a93c783b */ /* 0x000ea80000000200 */
[----:B------:R-:W0:Y:S01]  /*3620*/  LDGDEPBAR ;  /* 0x00000000000079af */ /* 0x000e220000000000 */
[C---:B----4-:R-:W-:Y:S08]  /*3630*/  HMMA.16816.F32.BF16 R44, R76.reuse, R56, R44 ;  /* 0x000000384c2c723c */ /* 0x050ff0000004182c */
[----:B------:R-:W-:Y:S01]  /*3640*/  HMMA.16816.F32.BF16 R40, R76, R58, R40 ;  /* 0x0000003a4c28723c */ /* 0x000fe20000041828 */
[----:B------:R-:W3:Y:S07]  /*3650*/  LDSM.16.M88.4 R56, [R169+0x4800] ;  /* 0x00480000a938783b */ /* 0x000eee0000000200 */
        /* <DEDUP_REMOVED lines=15> */
[----:B------:R-:W4:Y:S07]  /*3750*/  LDSM.16.M88.4 R64, [R168+0x3000] ;  /* 0x00300000a840783b */ /* 0x000f2e0000000200 */
        /* <DEDUP_REMOVED lines=28> */
[C---:B---3--:R-:W-:Y:S08]  /*3920*/  HMMA.16816.F32.BF16 R20, R116.reuse, R56, R20 ;  /* 0x000000387414723c */ /* 0x048ff00000041814 */
[----:B------:R-:W-:Y:S01]  /*3930*/  HMMA.16816.F32.BF16 R16, R116, R58, R16 ;  /* 0x0000003a7410723c */ /* 0x000fe20000041810 */
[----:B------:R-:W3:Y:S01]  /*3940*/  LDSM.16.M88.4 R56, [R167+0x5800] ;  /* 0x00580000a738783b */ /* 0x000ee20000000200 */
        /* <DEDUP_REMOVED lines=16> */
[C---:B------:R-:W-:Y:S08]  /*3a50*/  HMMA.16816.F32.BF16 R16, R88.reuse, R70, R16 ;  /* 0x000000465810723c */ /* 0x040ff00000041810 */
[C---:B----4-:R-:W-:Y:S08]  /*3a60*/  HMMA.16816.F32.BF16 R12, R88.reuse, R64, R12 ;  /* 0x00000040580c723c */ /* 0x050ff0000004180c */
[C---:B------:R-:W-:Y:S08]  /*3a70*/  HMMA.16816.F32.BF16 R8, R88.reuse, R66, R8 ;  /* 0x000000425808723c */ /* 0x040ff00000041808 */
[C---:B--2---:R-:W-:Y:S08]  /*3a80*/  HMMA.16816.F32.BF16 R104, R88.reuse, R60, R104 ;  /* 0x0000003c5868723c */ /* 0x044ff00000041868 */
[C---:B------:R-:W-:Y:S08]  /*3a90*/  HMMA.16816.F32.BF16 R100, R88.reuse, R62, R100 ;  /* 0x0000003e5864723c */ /* 0x040ff00000041864 */
[----:B---3--:R-:W-:Y:S01]  /*3aa0*/  HMMA.16816.F32.BF16 R96, R88, R56, R96 ;  /* 0x000000385860723c */ /* 0x008fe20000041860 */
[----:B------:R-:W-:-:S07]  /*3ab0*/  IADD3 R56, PT, PT, R124, R135, RZ ;  /* 0x000000877c387210 */ /* 0x000fce0007ffe0ff */
        /* <DEDUP_REMOVED lines=14> */
.L_x_5116:
        /* <DEDUP_REMOVED lines=59> */
.L_x_5117:
[----:B------:R-:W1:Y:S01]  /*3f50*/  LDCU UR4, c[0x0][0x440] ;  /* 0x00008800ff0477ac */ /* 0x000e620008000800 */
[----:B------:R-:W-:Y:S01]  /*3f60*/  IADD3 R58, P1, PT, R127, R178, RZ ;  /* 0x000000b27f3a7210 */ /* 0x000fe20007f3e0ff */
[----:B------:R-:W-:Y:S04]  /*3f70*/  BSSY.RECONVERGENT B0, `(.L_x_5118) ;  /* 0x0000040000007945 */ /* 0x000fe80003800200 */
[----:B------:R-:W-:Y:S01]  /*3f80*/  IMAD.X R59, R2, 0x1, R179, P1 ;  /* 0x00000001023b7824 */ /* 0x000fe200008e06b3 */
[C---:B-1----:R-:W-:Y:S02]  /*3f90*/  ISETP.GE.AND P0, PT, R182.reuse, UR4, PT ;  /* 0x00000004b6007c0c */ /* 0x042fe4000bf06270 */
[----:B------:R-:W-:-:S11]  /*3fa0*/  ISETP.GE.AND P2, PT, R182, UR4, PT ;  /* 0x00000004b6007c0c */ /* 0x000fd6000bf46270 */
[----:B------:R-:W-:Y:S01]  /*3fb0*/  @!P0 IMAD.MOV.U32 R62, RZ, RZ, R58 ;  /* 0x000000ffff3e8224 */ /* 0x000fe200078e003a */
[CC--:B------:R-:W-:Y:S01]  /*3fc0*/  @!P0 LEA R64, P3, R132.reuse, R58.reuse, 0x5 ;  /* 0x0000003a84408211 */ /* 0x0c0fe200078628ff */
        /* <DEDUP_REMOVED lines=8> */
[CC--:B------:R-:W-:Y:S01]  /*4050*/  @!P0 LEA R68, P2, R132.reuse, R58.reuse, 0x6 ;  /* 0x0000003a84448211 */ /* 0x0c0fe200078430ff */
[----:B------:R-:W-:Y:S01]  /*4060*/  @!P0 IMAD R2, R133, 0x60, RZ ;  /* 0x0000006085028824 */ /* 0x000fe200078e02ff */
[C---:B------:R-:W-:Y:S01]  /*4070*/  @!P0 LEA.HI.X R65, R132.reuse, R59, R133, 0x5, P3 ;  /* 0x0000003b84418211 */ /* 0x040fe200018f2c85 */
[C---:B------:R-:W-:Y:S01]  /*4080*/  @!P0 IMAD.WIDE.U32 R62, R132.reuse, 0x60, R62 ;  /* 0x00000060843e8825 */ /* 0x040fe200078e003e */
[----:B------:R1:W-:Y:S01]  /*4090*/  @P0 STS.128 [R183+0x2800], RZ ;  /* 0x002800ffb7000388 */ /* 0x0003e20000000c00 */
[----:B------:R-:W-:-:S02]  /*40a0*/  @!P0 LEA R66, P1, R132, R58, 0x7 ;  /* 0x0000003a84428211 */ /* 0x000fc400078238ff */
[CC--:B------:R-:W-:Y:S01]  /*40b0*/  @!P0 LEA.HI.X R69, R132.reuse, R59.reuse, R133, 0x6, P2 ;  /* 0x0000003b84458211 */ /* 0x0c0fe200010f3485 */
        /* <DEDUP_REMOVED lines=43> */
.L_x_5119:
[----:B------:R-:W-:Y:S05]  /*4370*/  BSYNC.RECONVERGENT B0 ;  /* 0x0000000000007941 */ /* 0x000fea0003800200 */
.L_x_5118:
[----:B------:R-:W0:Y:S02]  /*4380*/  LDGDEPBAR ;  /* 0x00000000000079af */ /* 0x000e240000000000 */
.L_x_5115:
[C---:B------:R-:W-:Y:S01]  /*4390*/  VIADD R0, R56.reuse, 0x1 ;  /* 0x0000000138007836 */ /* 0x040fe20000000000 */
[----:B------:R-:W3:Y:S01]  /*43a0*/  LDCU UR4, c[0x0][0x45c] ;  /* 0x00008b80ff0477ac */ /* 0x000ee20008000800 */
[C---:B------:R-:W-:Y:S02]  /*43b0*/  VIADD R2, R56.reuse, 0x8 ;  /* 0x0000000838027836 */ /* 0x040fe40000000000 */
[----:B------:R-:W-:Y:S01]  /*43c0*/  VIADD R57, R56, 0x10 ;  /* 0x0000001038397836 */ /* 0x000fe20000000000 */
[-C--:B------:R-:W-:Y:S01]  /*43d0*/  ISETP.GE.AND P4, PT, R0, R137.reuse, PT ;  /* 0x000000890000720c */ /* 0x080fe20003f86270 */
[----:B------:R-:W-:Y:S01]  /*43e0*/  IMAD.IADD R170, R130, 0x1, R125 ;  /* 0x0000000182aa7824 */ /* 0x000fe200078e027d */
[-C--:B------:R-:W-:Y:S01]  /*43f0*/  ISETP.GE.AND P1, PT, R0, R136.reuse, PT ;  /* 0x000000880000720c */ /* 0x080fe20003f26270 */
[----:B------:R-:W-:Y:S01]  /*4400*/  VIADD R0, R56, 0x9 ;  /* 0x0000000938007836 */ /* 0x000fe20000000000 */
[C---:B------:R-:W-:Y:S02]  /*4410*/  ISETP.GE.AND P3, PT, R2.reuse, R137, PT ;  /* 0x000000890200720c */ /* 0x040fe40003f66270 */
[----:B------:R-:W-:Y:S01]  /*4420*/  ISETP.GE.AND P6, PT, R2, R136, PT ;  /* 0x000000880200720c */ /* 0x000fe20003fc6270 */
[----:B------:R-:W-:Y:S01]  /*4430*/  VIADD R2, R56, 0x11 ;  /* 0x0000001138027836 */ /* 0x000fe20000000000 */
[----:B-1----:R-:W-:-:S02]  /*4440*/  FSEL R69, R55, -INF , !P1 ;  /* 0xff80000037457808 */ /* 0x002fc40004800000 */
[----:B------:R-:W-:Y:S01]  /*4450*/  FSEL R68, R48, -INF , !P3 ;  /* 0xff80000030447808 */ /* 0x000fe20005800000 */
[----:B------:R-:W-:Y:S01]  /*4460*/  VIADD R48, R56, 0x20 ;  /* 0x0000002038307836 */ /* 0x000fe20000000000 */
[CC--:B------:R-:W-:Y:S02]  /*4470*/  ISETP.GE.AND P0, PT, R0.reuse, R137.reuse, PT ;  /* 0x000000890000720c */ /* 0x0c0fe40003f06270 */
[-C--:B------:R-:W-:Y:S02]  /*4480*/  ISETP.GE.AND P5, PT, R0, R136.reuse, PT ;  /* 0x000000880000720c */ /* 0x080fe40003fa6270 */
[CC--:B------:R-:W-:Y:S02]  /*4490*/  ISETP.GE.AND P1, PT, R2.reuse, R137.reuse, PT ;  /* 0x000000890200720c */ /* 0x0c0fe40003f26270 */
[----:B------:R-:W-:Y:S01]  /*44a0*/  ISETP.GE.AND P3, PT, R2, R136, PT ;  /* 0x000000880200720c */ /* 0x000fe20003f66270 */
[----:B------:R-:W-:Y:S01]  /*44b0*/  VIADD R2, R56, 0x19 ;  /* 0x0000001938027836 */ /* 0x000fe20000000000 */
[----:B------:R-:W-:-:S02]  /*44c0*/  ISETP.GE.AND P2, PT, R57, R137, PT ;  /* 0x000000893900720c */ /* 0x000fc40003f46270 */
[----:B------:R-:W-:Y:S01]  /*44d0*/  FSEL R0, R53, -INF , !P4 ;  /* 0xff80000035007808 */ /* 0x000fe20006000000 */
[----:B------:R-:W-:Y:S01]  /*44e0*/  VIADD R53, R56, 0x18 ;  /* 0x0000001838357836 */ /* 0x000fe20000000000 */
[----:B------:R-:W-:Y:S02]  /*44f0*/  FSEL R81, R51, -INF , !P5 ;  /* 0xff80000033517808 */ /* 0x000fe40006800000 */
[----:B------:R-:W-:Y:S01]  /*4500*/  FSEL R76, R44, -INF , !P2 ;  /* 0xff8000002c4c7808 */ /* 0x000fe20005000000 */
[----:B------:R-:W-:Y:S01]  /*4510*/  VIADD R44, R56, 0x28 ;  /* 0x00000028382c7836 */ /* 0x000fe20000000000 */
[----:B------:R-:W-:Y:S02]  /*4520*/  FSEL R77, R50, -INF , !P6 ;  /* 0xff800000324d7808 */ /* 0x000fe40007000000 */
[CC--:B------:R-:W-:Y:S02]  /*4530*/  ISETP.GE.AND P5, PT, R2.reuse, R137.reuse, PT ;  /* 0x000000890200720c */ /* 0x0c0fe40003fa6270 */
[----:B------:R-:W-:Y:S01]  /*4540*/  ISETP.GE.AND P2, PT, R2, R136, PT ;  /* 0x000000880200720c */ /* 0x000fe20003f46270 */
[----:B------:R-:W-:Y:S01]  /*4550*/  VIADD R2, R56, 0x21 ;  /* 0x0000002138027836 */ /* 0x000fe20000000000 */
[----:B------:R-:W-:-:S02]  /*4560*/  ISETP.GE.AND P6, PT, R53, R137, PT ;  /* 0x000000893500720c */ /* 0x000fc40003fc6270 */
[-C--:B------:R-:W-:Y:S02]  /*4570*/  ISETP.GE.AND P4, PT, R57, R136.reuse, PT ;  /* 0x000000883900720c */ /* 0x080fe40003f86270 */
[----:B------:R-:W-:Y:S02]  /*4580*/  FSEL R70, R49, -INF , !P0 ;  /* 0xff80000031467808 */ /* 0x000fe40004000000 */
[----:B------:R-:W-:Y:S02]  /*4590*/  ISETP.GE.AND P0, PT, R53, R136, PT ;  /* 0x000000883500720c */ /* 0x000fe40003f06270 */
[----:B------:R-:W-:Y:S02]  /*45a0*/  FSEL R73, R47, -INF , !P3 ;  /* 0xff8000002f497808 */ /* 0x000fe40005800000 */
[----:B------:R-:W-:Y:S02]  /*45b0*/  FSEL R40, R40, -INF , !P6 ;  /* 0xff80000028287808 */ /* 0x000fe40007000000 */
[----:B------:R-:W-:-:S02]  /*45c0*/  FSEL R75, R46, -INF , !P4 ;  /* 0xff8000002e4b7808 */ /* 0x000fc40006000000 */
[CC--:B------:R-:W-:Y:S02]  /*45d0*/  ISETP.GE.AND P3, PT, R2.reuse, R137.reuse, PT ;  /* 0x000000890200720c */ /* 0x0c0fe40003f66270 */
[----:B------:R-:W-:Y:S01]  /*45e0*/  ISETP.GE.AND P6, PT, R2, R136, PT ;  /* 0x000000880200720c */ /* 0x000fe20003fc6270 */
[----:B------:R-:W-:Y:S01]  /*45f0*/  VIADD R2, R56, 0x29 ;  /* 0x0000002938027836 */ /* 0x000fe20000000000 */
[-C--:B------:R-:W-:Y:S02]  /*4600*/  ISETP.GE.AND P4, PT, R48, R137.reuse, PT ;  /* 0x000000893000720c */ /* 0x080fe40003f86270 */
        /* <DEDUP_REMOVED lines=9> */
[----:B------:R-:W-:Y:S01]  /*46a0*/  ISETP.GE.AND P4, PT, R2, R136, PT ;  /* 0x000000880200720c */ /* 0x000fe20003f86270 */
[----:B------:R-:W-:Y:S01]  /*46b0*/  VIADD R2, R56, 0x31 ;  /* 0x0000003138027836 */ /* 0x000fe20000000000 */
[----:B------:R-:W-:-:S02]  /*46c0*/  FSEL R139, R39, -INF , !P6 ;  /* 0xff800000278b7808 */ /* 0x000fc40007000000 */
[----:B------:R-:W-:Y:S01]  /*46d0*/  FSEL R138, R32, -INF , !P0 ;  /* 0xff800000208a7808 */ /* 0x000fe20004000000 */
[----:B------:R-:W-:Y:S01]  /*46e0*/  VIADD R32, R56, 0x40 ;  /* 0x0000004038207836 */ /* 0x000fe20000000000 */
[----:B------:R-:W-:Y:S02]  /*46f0*/  ISETP.GE.AND P6, PT, R2, R137, PT ;  /* 0x000000890200720c */ /* 0x000fe40003fc6270 */
[----:B------:R-:W-:Y:S02]  /*4700*/  FSEL R74, R45, -INF , !P1 ;  /* 0xff8000002d4a7808 */ /* 0x000fe40004800000 */
[----:B------:R-:W-:Y:S01]  /*4710*/  FSEL R60, R29, -INF , !P6 ;  /* 0xff8000001d3c7808 */ /* 0x000fe20007000000 */
[----:B------:R-:W-:Y:S01]  /*4720*/  VIADD R29, R56, 0x59 ;  /* 0x00000059381d7836 */ /* 0x000fe20000000000 */
[-C--:B------:R-:W-:Y:S02]  /*4730*/  ISETP.GE.AND P6, PT, R32, R136.reuse, PT ;  /* 0x000000882000720c */ /* 0x080fe40003fc6270 */
[----:B------:R-:W-:-:S02]  /*4740*/  ISETP.GE.AND P1, PT, R48, R136, PT ;  /* 0x000000883000720c */ /* 0x000fc40003f26270 */
[----:B------:R-:W-:Y:S01]  /*4750*/  FSEL R119, R22, -INF , !P6 ;  /* 0xff80000016777808 */ /* 0x000fe20007000000 */
[C---:B------:R-:W-:Y:S01]  /*4760*/  VIADD R22, R56.reuse, 0x70 ;  /* 0x0000007038167836 */ /* 0x040fe20000000000 */
[-C--:B------:R-:W-:Y:S02]  /*4770*/  ISETP.GE.AND P6, PT, R56, R137.reuse, PT ;  /* 0x000000893800720c */ /* 0x080fe40003fc6270 */
[----:B------:R-:W-:Y:S02]  /*4780*/  FSEL R57, R38, -INF , !P1 ;  /* 0xff80000026397808 */ /* 0x000fe40004800000 */
[----:B------:R-:W-:Y:S01]  /*4790*/  ISETP.GE.AND P0, PT, R2, R136, PT ;  /* 0x000000880200720c */ /* 0x000fe20003f06270 */
[----:B------:R-:W-:Y:S01]  /*47a0*/  VIADD R2, R56, 0x39 ;  /* 0x0000003938027836 */ /* 0x000fe20000000000 */
[----:B------:R-:W-:Y:S02]  /*47b0*/  ISETP.GE.AND P1, PT, R41, R137, PT ;  /* 0x000000892900720c */ /* 0x000fe40003f26270 */
[----:B------:R-:W-:-:S02]  /*47c0*/  FSEL R52, R52, -INF , !P6 ;  /* 0xff80000034347808 */ /* 0x000fc40007000000 */
[----:B------:R-:W-:Y:S02]  /*47d0*/  FSEL R50, R33, -INF , !P2 ;  /* 0xff80000021327808 */ /* 0x000fe40005000000 */
[----:B------:R-:W-:Y:S02]  /*47e0*/  FSEL R67, R35, -INF , !P4 ;  /* 0xff80000023437808 */ /* 0x000fe40006000000 */
[----:B------:R-:W-:Y:S01]  /*47f0*/  FSEL R62, R28, -INF , !P1 ;  /* 0xff8000001c3e7808 */ /* 0x000fe20004800000 */
[----:B------:R-:W-:Y:S01]  /*4800*/  VIADD R28, R56, 0x48 ;  /* 0x00000048381c7836 */ /* 0x000fe20000000000 */
[----:B------:R-:W-:Y:S02]  /*4810*/  FMNMX3.FTZ R33, R52, R0, R68, !PT ;  /* 0x0000000034217276 */ /* 0x000fe40007810044 */
[----:B------:R-:W-:Y:S02]  /*4820*/  FSEL R55, R34, -INF , !P5 ;  /* 0xff80000022377808 */ /* 0x000fe40006800000 */
[----:B------:R-:W-:-:S02]  /*4830*/  ISETP.GE.AND P4, PT, R2, R137, PT ;  /* 0x000000890200720c */ /* 0x000fc40003f86270 */
[----:B------:R-:W-:Y:S01]  /*4840*/  ISETP.GE.AND P1, PT, R2, R136, PT ;  /* 0x000000880200720c */ /* 0x000fe20003f26270 */
[----:B------:R-:W-:Y:S01]  /*4850*/  VIADD R2, R56, 0x41 ;  /* 0x0000004138027836 */ /* 0x000fe20000000000 */
[----:B------:R-:W-:Y:S02]  /*4860*/  ISETP.GE.AND P5, PT, R36, R137, PT ;  /* 0x000000892400720c */ /* 0x000fe40003fa6270 */
[----:B------:R-:W-:Y:S02]  /*4870*/  FMNMX3.FTZ R33, R33, R70, R76, !PT ;  /* 0x0000004621217276 */ /* 0x000fe4000781004c */
[----:B------:R-:W-:Y:S02]  /*4880*/  FSEL R48, R37, -INF , !P3 ;  /* 0xff80000025307808 */ /* 0x000fe40005800000 */
[----:B------:R-:W-:Y:S01]  /*4890*/  FSEL R129, R31, -INF , !P0 ;  /* 0xff8000001f817808 */ /* 0x000fe20004000000 */
[----:B------:R-:W-:Y:S01]  /*48a0*/  VIADD R31, R56, 0x58 ;  /* 0x00000058381f7836 */ /* 0x000fe20000000000 */
[----:B------:R-:W-:Y:S01]  /*48b0*/  FSEL R64, R24, -INF , !P5 ;  /* 0xff80000018407808 */ /* 0x000fe20006800000 */
[----:B------:R-:W-:Y:S01]  /*48c0*/  VIADD R24, R56, 0x69 ;  /* 0x0000006938187836 */ /* 0x000fe20000000000 */
[----:B------:R-:W-:-:S02]  /*48d0*/  ISETP.GE.AND P3, PT, R41, R136, PT ;  /* 0x000000882900720c */ /* 0x000fc40003f66270 */
[CC--:B------:R-:W-:Y:S02]  /*48e0*/  ISETP.GE.AND P0, PT, R2.reuse, R137.reuse, PT ;  /* 0x000000890200720c */ /* 0x0c0fe40003f06270 */
[----:B------:R-:W-:Y:S01]  /*48f0*/  ISETP.GE.AND P5, PT, R2, R136, PT ;  /* 0x000000880200720c */ /* 0x000fe20003fa6270 */
[----:B------:R-:W-:Y:S01]  /*4900*/  VIADD R2, R56, 0x49 ;  /* 0x0000004938027836 */ /* 0x000fe20000000000 */
[----:B------:R-:W-:Y:S02]  /*4910*/  FMNMX3.FTZ R33, R33, R74, R40, !PT ;  /* 0x0000004a21217276 */ /* 0x000fe40007810028 */
[----:B------:R-:W-:Y:S02]  /*4920*/  FSEL R131, R30, -INF , !P3 ;  /* 0xff8000001e837808 */ /* 0x000fe40005800000 */
[----:B------:R-:W-:Y:S01]  /*4930*/  ISETP.GE.AND P3, PT, R32, R137, PT ;  /* 0x000000892000720c */ /* 0x000fe20003f66270 */
[C---:B------:R-:W-:Y:S01]  /*4940*/  VIADD R32, R56.reuse, 0x51 ;  /* 0x0000005138207836 */ /* 0x040fe20000000000 */
[----:B------:R-:W-:Y:S01]  /*4950*/  FSEL R117, R27, -INF , !P1 ;  /* 0xff8000001b757808 */ /* 0x000fe20004800000 */
[----:B------:R-:W-:Y:S01]  /*4960*/  VIADD R27, R56, 0x60 ;  /* 0x00000060381b7836 */ /* 0x000fe20000000000 */
[----:B------:R-:W-:-:S02]  /*4970*/  FMNMX3.FTZ R33, R33, R72, R44, !PT ;  /* 0x0000004821217276 */ /* 0x000fc4000781002c */
[-C--:B------:R-:W-:Y:S02]  /*4980*/  ISETP.GE.AND P1, PT, R2, R137.reuse, PT ;  /* 0x000000890200720c */ /* 0x080fe40003f26270 */
[----:B------:R-:W-:Y:S02]  /*4990*/  FSEL R122, R21, -INF , !P0 ;  /* 0xff800000157a7808 */ /* 0x000fe40004000000 */
[----:B------:R-:W-:Y:S02]  /*49a0*/  ISETP.GE.AND P0, PT, R56, R136, PT ;  /* 0x000000883800720c */ /* 0x000fe40003f06270 */
[----:B------:R-:W-:Y:S02]  /*49b0*/  FMNMX3.FTZ R33, R33, R48, R138, !PT ;  /* 0x0000003021217276 */ /* 0x000fe4000781008a */
[----:B------:R-:W-:Y:S02]  /*49c0*/  FSEL R116, R17, -INF , !P1 ;  /* 0xff80000011747808 */ /* 0x000fe40004800000 */
[----:B------:R-:W-:-:S02]  /*49d0*/  ISETP.GE.AND P1, PT, R32, R137, PT ;  /* 0x000000892000720c */ /* 0x000fc40003f26270 */
[----:B------:R-:W-:Y:S02]  /*49e0*/  ISETP.GE.AND P2, PT, R36, R136, PT ;  /* 0x000000882400720c */ /* 0x000fe40003f46270 */
[----:B------:R-:W-:Y:S02]  /*49f0*/  FSEL R21, R54, -INF , !P0 ;  /* 0xff80000036157808 */ /* 0x000fe40004000000 */
[----:B------:R-:W-:Y:S02]  /*4a00*/  FMNMX3.FTZ R33, R33, R50, R62, !PT ;  /* 0x0000003221217276 */ /* 0x000fe4000781003e */
[----:B------:R-:W-:Y:S02]  /*4a10*/  ISETP.GE.AND P0, PT, R31, R137, PT ;  /* 0x000000891f00720c */ /* 0x000fe40003f06270 */
[----:B------:R-:W-:Y:S01]  /*4a20*/  FSEL R120, R20, -INF , !P3 ;  /* 0xff80000014787808 */ /* 0x000fe20005800000 */
[----:B------:R-:W-:Y:S01]  /*4a30*/  VIADD R20, R56, 0x71 ;  /* 0x0000007138147836 */ /* 0x000fe20000000000 */
[----:B------:R-:W-:Y:S01]  /*4a40*/  ISETP.GE.AND P3, PT, R2, R136, PT ;  /* 0x000000880200720c */ /* 0x000fe20003f66270 */
[----:B------:R-:W-:Y:S01]  /*4a50*/  VIADD R2, R56, 0x50 ;  /* 0x0000005038027836 */ /* 0x000fe20000000000 */
[----:B------:R-:W-:-:S02]  /*4a60*/  FSEL R112, R13, -INF , !P1 ;  /* 0xff8000000d707808 */ /* 0x000fc40004800000 */
[----:B------:R-:W-:Y:S01]  /*4a70*/  FSEL R115, R26, -INF , !P2 ;  /* 0xff8000001a737808 */ /* 0x000fe20005000000 */
[----:B------:R-:W-:Y:S01]  /*4a80*/  VIADD R26, R56, 0x61 ;  /* 0x00000061381a7836 */ /* 0x000fe20000000000 */
[-C--:B------:R-:W-:Y:S02]  /*4a90*/  ISETP.GE.AND P1, PT, R29, R137.reuse, PT ;  /* 0x000000891d00720c */ /* 0x080fe40003f26270 */
[----:B------:R-:W-:Y:S02]  /*4aa0*/  ISETP.GE.AND P2, PT, R28, R137, PT ;  /* 0x000000891c00720c */ /* 0x000fe40003f46270 */
[----:B------:R-:W-:Y:S01]  /*4ab0*/  FSEL R66, R25, -INF , !P4 ;  /* 0xff80000019427808 */ /* 0x000fe20006000000 */
[----:B------:R-:W-:Y:S01]  /*4ac0*/  VIADD R25, R56, 0x68 ;  /* 0x0000006838197836 */ /* 0x000fe20000000000 */
[----:B------:R-:W-:Y:S02]  /*4ad0*/  FMNMX3.FTZ R13, R33, R60, R64, !PT ;  /* 0x0000003c210d7276 */ /* 0x000fe40007810040 */
[----:B------:R-:W-:-:S02]  /*4ae0*/  FSEL R114, R8, -INF , !P0 ;  /* 0xff80000008727808 */ /* 0x000fc40004000000 */
[----:B------:R-:W-:Y:S02]  /*4af0*/  FMNMX3.FTZ R8, R21, R69, R77, !PT ;  /* 0x0000004515087276 */ /* 0x000fe4000781004d */
[----:B------:R-:W-:Y:S02]  /*4b00*/  FSEL R108, R9, -INF , !P1 ;  /* 0xff800000096c7808 */ /* 0x000fe40004800000 */
[----:B------:R-:W-:Y:S01]  /*4b10*/  FSEL R118, R16, -INF , !P2 ;  /* 0xff80000010767808 */ /* 0x000fe20005000000 */
[----:B------:R-:W-:Y:S01]  /*4b20*/  VIADD R16, R56, 0x78 ;  /* 0x0000007838107836 */ /* 0x000fe20000000000 */
[----:B------:R-:W-:Y:S02]  /*4b30*/  ISETP.GE.AND P6, PT, R2, R137, PT ;  /* 0x000000890200720c */ /* 0x000fe40003fc6270 */
[----:B------:R-:W-:Y:S02]  /*4b40*/  FMNMX3.FTZ R9, R13, R66, R120, !PT ;  /* 0x000000420d097276 */ /* 0x000fe40007810078 */
[----:B------:R-:W-:-:S02]  /*4b50*/  FMNMX3.FTZ R8, R8, R81, R75, !PT ;  /* 0x0000005108087276 */ /* 0x000fc4000781004b */
[----:B------:R-:W-:Y:S02]  /*4b60*/  FSEL R110, R12, -INF , !P6 ;  /* 0xff8000000c6e7808 */ /* 0x000fe40007000000 */
[----:B------:R-:W-:Y:S02]  /*4b70*/  FMNMX3.FTZ R9, R9, R122, R118, !PT ;  /* 0x0000007a09097276 */ /* 0x000fe40007810076 */
[----:B------:R-:W-:Y:S02]  /*4b80*/  FMNMX3.FTZ R8, R8, R73, R53, !PT ;  /* 0x0000004908087276 */ /* 0x000fe40007810035 */
[----:B------:R-:W-:Y:S02]  /*4b90*/  ISETP.GE.AND P0, PT, R27, R137, PT ;  /* 0x000000891b00720c */ /* 0x000fe40003f06270 */
[----:B------:R-:W-:Y:S02]  /*4ba0*/  FMNMX3.FTZ R9, R9, R116, R110, !PT ;  /* 0x0000007409097276 */ /* 0x000fe4000781006e */
[----:B------:R-:W-:-:S02]  /*4bb0*/  FMNMX3.FTZ R8, R8, R51, R57, !PT ;  /* 0x0000003308087276 */ /* 0x000fc40007810039 */
[-C--:B------:R-:W-:Y:S02]  /*4bc0*/  ISETP.GE.AND P1, PT, R26, R137.reuse, PT ;  /* 0x000000891a00720c */ /* 0x080fe40003f26270 */
[----:B------:R-:W-:Y:S02]  /*4bd0*/  FSEL R104, R104, -INF , !P0 ;  /* 0xff80000068687808 */ /* 0x000fe40004000000 */
[----:B------:R-:W-:Y:S02]  /*4be0*/  ISETP.GE.AND P0, PT, R25, R137, PT ;  /* 0x000000891900720c */ /* 0x000fe40003f06270 */
[----:B------:R-:W-:Y:S02]  /*4bf0*/  FMNMX3.FTZ R9, R9, R112, R114, !PT ;  /* 0x0000007009097276 */ /* 0x000fe40007810072 */
[----:B------:R-:W-:Y:S01]  /*4c00*/  ISETP.GE.AND P2, PT, R2, R136, PT ;  /* 0x000000880200720c */ /* 0x000fe20003f46270 */
[----:B------:R-:W-:Y:S01]  /*4c10*/  VIADD R2, R56, 0x79 ;  /* 0x0000007938027836 */ /* 0x000fe20000000000 */
[----:B------:R-:W-:-:S02]  /*4c20*/  FMNMX3.FTZ R8, R8, R139, R55, !PT ;  /* 0x0000008b08087276 */ /* 0x000fc40007810037 */
[----:B--2---:R-:W-:Y:S02]  /*4c30*/  FSEL R58, R105, -INF , !P1 ;  /* 0xff800000693a7808 */ /* 0x004fe40004800000 */
[-C--:B------:R-:W-:Y:S02]  /*4c40*/  ISETP.GE.AND P1, PT, R24, R137.reuse, PT ;  /* 0x000000891800720c */ /* 0x080fe40003f26270 */
[----:B------:R-:W-:Y:S02]  /*4c50*/  FSEL R56, R100, -INF , !P0 ;  /* 0xff80000064387808 */ /* 0x000fe40004000000 */
[----:B------:R-:W-:Y:S02]  /*4c60*/  ISETP.GE.AND P0, PT, R22, R137, PT ;  /* 0x000000891600720c */ /* 0x000fe40003f06270 */
[----:B------:R-:W-:Y:S02]  /*4c70*/  FMNMX3.FTZ R9, R9, R108, R104, !PT ;  /* 0x0000006c09097276 */ /* 0x000fe40007810068 */
[----:B------:R-:W-:-:S02]  /*4c80*/  FMNMX3.FTZ R12, R8, R67, R131, !PT ;  /* 0x00000043080c7276 */ /* 0x000fc40007810083 */
[----:B------:R-:W-:Y:S02]  /*4c90*/  ISETP.GE.AND P4, PT, R28, R136, PT ;  /* 0x000000881c00720c */ /* 0x000fe40003f86270 */
[----:B------:R-:W-:Y:S02]  /*4ca0*/  FSEL R54, R101, -INF , !P1 ;  /* 0xff80000065367808 */ /* 0x000fe40004800000 */
[-C--:B------:R-:W-:Y:S02]  /*4cb0*/  ISETP.GE.AND P6, PT, R20, R137.reuse, PT ;  /* 0x000000891400720c */ /* 0x080fe40003fc6270 */
        /* <DEDUP_REMOVED lines=8> */
[----:B------:R-:W-:-:S02]  /*4d40*/  FSEL R127, R23, -INF , !P5 ;  /* 0xff800000177f7808 */ /* 0x000fc40006800000 */
[----:B------:R-:W-:Y:S02]  /*4d50*/  FSEL R123, R18, -INF , !P4 ;  /* 0xff800000127b7808 */ /* 0x000fe40006000000 */
[----:B------:R-:W-:Y:S02]  /*4d60*/  FMNMX3.FTZ R12, R12, R117, R119, !PT ;  /* 0x000000750c0c7276 */ /* 0x000fe40007810077 */
[----:B------:R-:W-:Y:S02]  /*4d70*/  FSEL R34, R93, -INF , !P0 ;  /* 0xff8000005d227808 */ /* 0x000fe40004000000 */
[----:B------:R-:W-:Y:S02]  /*4d80*/  FMNMX3.FTZ R9, R9, R30, R33, !PT ;  /* 0x0000001e09097276 */ /* 0x000fe40007810021 */
[-C--:B------:R-:W-:Y:S02]  /*4d90*/  ISETP.GE.AND P1, PT, R32, R136.reuse, PT ;  /* 0x000000882000720c */ /* 0x080fe40003f26270 */
[----:B------:R-:W-:-:S02]  /*4da0*/  ISETP.GE.AND P0, PT, R31, R136, PT ;  /* 0x000000881f00720c */ /* 0x000fc40003f06270 */
[----:B------:R-:W-:Y:S02]  /*4db0*/  FSEL R121, R19, -INF , !P3 ;  /* 0xff80000013797808 */ /* 0x000fe40005800000 */
[----:B------:R-:W-:Y:S02]  /*4dc0*/  FSEL R113, R14, -INF , !P2 ;  /* 0xff8000000e717808 */ /* 0x000fe40005000000 */
[----:B------:R-:W-:Y:S02]  /*4dd0*/  FMNMX3.FTZ R12, R12, R127, R123, !PT ;  /* 0x0000007f0c0c7276 */ /* 0x000fe4000781007b */
[----:B------:R-:W-:Y:S02]  /*4de0*/  FMNMX.FTZ R8, R34, R9, !PT ;  /* 0x0000000922087209 */ /* 0x000fe40007810000 */
[-C--:B------:R-:W-:Y:S02]  /*4df0*/  ISETP.GE.AND P6, PT, R29, R136.reuse, PT ;  /* 0x000000881d00720c */ /* 0x080fe40003fc6270 */
[----:B------:R-:W-:Y:S01]  /*4e00*/  ISETP.GE.AND P5, PT, R27, R136, PT ;  /* 0x000000881b00720c */ /* 0x000fe20003fa6270 */
[----:B------:R-:W1:Y:S01]  /*4e10*/  SHFL.BFLY PT, R9, R8, 0x2, 0x1f ;  /* 0x0c401f0008097f89 */ /* 0x000e6200000e0000 */
        /* <DEDUP_REMOVED lines=14> */
[-C--:B------:R-:W-:Y:S02]  /*4f00*/  ISETP.GE.AND P5, PT, R16, R136.reuse, PT ;  /* 0x000000881000720c */ /* 0x080fe40003fa6270 */
        /* <DEDUP_REMOVED lines=9> */
[----:B-1----:R-:W-:-:S02]  /*4fa0*/  FMNMX.FTZ R9, R8, R9, !PT ;  /* 0x0000000908097209 */ /* 0x002fc40007810000 */
[----:B------:R-:W-:Y:S02]  /*4fb0*/  FMNMX.FTZ R11, R25, R12, !PT ;  /* 0x0000000c190b7209 */ /* 0x000fe40007810000 */
[----:B------:R-:W-:Y:S01]  /*4fc0*/  LEA R170, R170, UR5, 0x1 ;  /* 0x00000005aaaa7c11 */ /* 0x000fe2000f8e08ff */
[----:B------:R-:W1:Y:S04]  /*4fd0*/  SHFL.BFLY PT, R2, R9, 0x1, 0x1f ;  /* 0x0c201f0009027f89 */ /* 0x000e6800000e0000 */
[----:B------:R-:W2:Y:S01]  /*4fe0*/  SHFL.BFLY PT, R8, R11, 0x2, 0x1f ;  /* 0x0c401f000b087f89 */ /* 0x000ea200000e0000 */
[--C-:B------:R-:W-:Y:S02]  /*4ff0*/  IMAD.IADD R165, R4, 0x1, R170.reuse ;  /* 0x0000000104a57824 */ /* 0x100fe400078e02aa */
[C---:B------:R-:W-:Y:S01]  /*5000*/  IMAD.IADD R166, R3.reuse, 0x1, R170 ;  /* 0x0000000103a67824 */ /* 0x040fe200078e02aa */
[----:B------:R-:W-:Y:S01]  /*5010*/  LDSM.16.MT88.4 R12, [R170+0x6800] ;  /* 0x00680000aa0c783b */ /* 0x000fe20000004200 */
[----:B------:R-:W-:-:S03]  /*5020*/  IMAD.IADD R164, R3, 0x1, R165 ;  /* 0x0000000103a47824 */ /* 0x000fc600078e02a5 */
[----:B------:R-:W-:Y:S04]  /*5030*/  LDSM.16.MT88.4 R92, [R165+0x6000] ;  /* 0x00600000a55c783b */ /* 0x000fe80000004200 */
[----:B------:R-:W-:Y:S01]  /*5040*/  LDSM.16.MT88.4 R16, [R165+0x6800] ;  /* 0x00680000a510783b */ /* 0x000fe20000004200 */
[----:B-1----:R-:W-:Y:S02]  /*5050*/  FMNMX.FTZ R2, R9, R2, !PT ;  /* 0x0000000209027209 */ /* 0x002fe40007810000 */
[----:B--2---:R-:W-:-:S03]  /*5060*/  FMNMX.FTZ R8, R11, R8, !PT ;  /* 0x000000080b087209 */ /* 0x004fc60007810000 */
[C---:B---3--:R-:W-:Y:S01]  /*5070*/  FMUL.FTZ R49, R2.reuse, UR4 ;  /* 0x0000000402317c20 */ /* 0x048fe20008410000 */
        /* <DEDUP_REMOVED lines=23> */
[----:B------:R-:W-:Y:S01]  /*51f0*/  LDSM.16.MT88.4 R8, [R164+0x6000] ;  /* 0x00600000a408783b */ /* 0x000fe20000004200 */
[--C-:B------:R-:W-:Y:S01]  /*5200*/  FFMA.FTZ R104, R104, UR4, -R49.reuse ;  /* 0x0000000468687c23 */ /* 0x100fe20008010831 */
[C---:B------:R-:W-:Y:S01]  /*5210*/  FSETP.NEU.FTZ.AND P0, PT, R0.reuse, -INF , PT ;  /* 0xff8000000000780b */ /* 0x040fe20003f1d000 */
[----:B------:R-:W-:Y:S01]  /*5220*/  FMUL.FTZ R24, R0, UR4 ;  /* 0x0000000400187c20 */ /* 0x000fe20008410000 */
[----:B------:R-:W-:Y:S01]  /*5230*/  MUFU.EX2 R41, R41 ;  /* 0x0000002900297308 */ /* 0x000fe20000000800 */
[--C-:B------:R-:W-:Y:S01]  /*5240*/  FFMA.FTZ R56, R56, UR4, -R49.reuse ;  /* 0x0000000438387c23 */ /* 0x100fe20008010831 */
[--C-:B------:R-:W-:Y:S01]  /*5250*/  FFMA.FTZ R191, R34, UR4, -R49.reuse ;  /* 0x0000000422bf7c23 */ /* 0x100fe20008010831 */
[----:B------:R-:W-:Y:S01]  /*5260*/  FFMA.FTZ R28, R28, UR4, -R49 ;  /* 0x000000041c1c7c23 */ /* 0x000fe20008010831 */
[----:B------:R-:W-:-:S02]  /*5270*/  FSEL R24, R24, RZ, P0 ;  /* 0x000000ff18187208 */ /* 0x000fc40000000000 */
[----:B------:R-:W-:Y:S02]  /*5280*/  ISETP.GT.AND P0, PT, R128, R177, PT ;  /* 0x000000b18000720c */ /* 0x000fe40003f04270 */
[----:B------:R-:W1:Y:S01]  /*5290*/  MUFU.EX2 R36, R36 ;  /* 0x0000002400247308 */ /* 0x000e620000000800 */
[--C-:B------:R-:W-:Y:S01]  /*52a0*/  FFMA.FTZ R42, R69, UR4, -R24.reuse ;  /* 0x00000004452a7c23 */ /* 0x100fe20008010818 */
[--C-:B------:R-:W-:Y:S01]  /*52b0*/  FFMA.FTZ R45, R21, UR4, -R24.reuse ;  /* 0x00000004152d7c23 */ /* 0x100fe20008010818 */
[----:B------:R-:W3:Y:S01]  /*52c0*/  LDSM.16.MT88.4 R68, [R170+0x6000] ;  /* 0x00600000aa44783b */ /* 0x000ee20000004200 */
[--C-:B------:R-:W-:Y:S01]  /*52d0*/  FFMA.FTZ R40, R77, UR4, -R24.reuse ;  /* 0x000000044d287c23 */ /* 0x100fe20008010818 */
[--C-:B------:R-:W-:Y:S01]  /*52e0*/  FFMA.FTZ R43, R81, UR4, -R24.reuse ;  /* 0x00000004512b7c23 */ /* 0x100fe20008010818 */
[--C-:B------:R-:W-:Y:S01]  /*52f0*/  FFMA.FTZ R39, R75, UR4, -R24.reuse ;  /* 0x000000044b277c23 */ /* 0x100fe20008010818 */
[----:B------:R-:W4:Y:S01]  /*5300*/  LDSM.16.MT88.4 R76, [R166+0x6000] ;  /* 0x00600000a64c783b */ /* 0x000f220000004200 */
[----:B------:R-:W-:Y:S01]  /*5310*/  MUFU.EX2 R45, R45 ;  /* 0x0000002d002d7308 */ /* 0x000fe20000000800 */
[--C-:B------:R-:W-:Y:S01]  /*5320*/  FFMA.FTZ R38, R73, UR4, -R24.reuse ;  /* 0x0000000449267c23 */ /* 0x100fe20008010818 */
[--C-:B------:R-:W-:Y:S01]  /*5330*/  FFMA.FTZ R4, R53, UR4, -R24.reuse ;  /* 0x0000000435047c23 */ /* 0x100fe20008010818 */
[--C-:B------:R-:W-:Y:S01]  /*5340*/  FFMA.FTZ R3, R51, UR4, -R24.reuse ;  /* 0x0000000433037c23 */ /* 0x100fe20008010818 */
[----:B--2---:R-:W-:Y:S01]  /*5350*/  F2FP.BF16.F32.PACK_AB R88, R46, R47 ;  /* 0x0000002f2e58723e */ /* 0x004fe200000010ff */
[----:B------:R-:W2:Y:S01]  /*5360*/  LDSM.16.MT88.4 R20, [R166+0x6800] ;  /* 0x00680000a614783b */ /* 0x000ea20000004200 */
        /* <DEDUP_REMOVED lines=43> */
[----:B---3--:R-:W-:Y:S01]  /*5620*/  HMMA.16816.F32.BF16 R96, R88, R68, RZ ;  /* 0x000000445860723c */ /* 0x008fe200000418ff */
[----:B------:R-:W-:Y:S01]  /*5630*/  FFMA.FTZ R63, R30, UR4, -R49 ;  /* 0x000000041e3f7c23 */ /* 0x000fe20008010831 */
[----:B------:R-:W-:Y:S01]  /*5640*/  FADD.FTZ R36, R36, R41 ;  /* 0x0000002924247221 */ /* 0x000fe20000010000 */
[----:B------:R-:W-:Y:S01]  /*5650*/  FFMA.FTZ R30, R33, UR4, -R49 ;  /* 0x00000004211e7c23 */ /* 0x000fe20008010831 */
[--C-:B------:R-:W-:Y:S01]  /*5660*/  FFMA.FTZ R33, R35, UR4, -R24.reuse ;  /* 0x0000000423217c23 */ /* 0x100fe20008010818 */
[----:B------:R-:W-:-:S02]  /*5670*/  FFMA.FTZ R27, R27, UR4, -R24 ;  /* 0x000000041b1b7c23 */ /* 0x000fc40008010818 */
[----:B------:R-:W-:Y:S01]  /*5680*/  MUFU.EX2 R29, R29 ;  /* 0x0000001d001d7308 */ /* 0x000fe20000000800 */
[C---:B------:R-:W-:Y:S07]  /*5690*/  HMMA.16816.F32.BF16 R68, R88.reuse, R70, RZ ;  /* 0x000000465844723c */ /* 0x040fee00000418ff */
[----:B------:R-:W-:Y:S01]  /*56a0*/  MUFU.EX2 R39, R39 ;  /* 0x0000002700277308 */ /* 0x000fe20000000800 */
[C---:B----4-:R-:W-:Y:S07]  /*56b0*/  HMMA.16816.F32.BF16 R72, R88.reuse, R76, RZ ;  /* 0x0000004c5848723c */ /* 0x050fee00000418ff */
[----:B------:R-:W1:Y:S01]  /*56c0*/  MUFU.EX2 R38, R38 ;  /* 0x0000002600267308 */ /* 0x000e620000000800 */
[C---:B------:R-:W-:Y:S07]  /*56d0*/  HMMA.16816.F32.BF16 R80, R88.reuse, R92, RZ ;  /* 0x0000005c5850723c */ /* 0x040fee00000418ff */
[----:B------:R-:W-:Y:S01]  /*56e0*/  MUFU.EX2 R4, R4 ;  /* 0x0000000400047308 */ /* 0x000fe20000000800 */
[C---:B------:R-:W-:Y:S07]  /*56f0*/  HMMA.16816.F32.BF16 R76, R88.reuse, R78, RZ ;  /* 0x0000004e584c723c */ /* 0x040fee00000418ff */
[----:B------:R-:W3:Y:S01]  /*5700*/  MUFU.EX2 R3, R3 ;  /* 0x0000000300037308 */ /* 0x000ee20000000800 */
[C---:B------:R-:W-:Y:S07]  /*5710*/  HMMA.16816.F32.BF16 R92, R88.reuse, R94, RZ ;  /* 0x0000005e585c723c */ /* 0x040fee00000418ff */
[----:B------:R-:W-:Y:S01]  /*5720*/  MUFU.EX2 R44, R44 ;  /* 0x0000002c002c7308 */ /* 0x000fe20000000800 */
[----:B------:R-:W-:Y:S01]  /*5730*/  HMMA.16816.F32.BF16 R84, R88, R8, RZ ;  /* 0x000000085854723c */ /* 0x000fe200000418ff */
[----:B-----5:R-:W-:Y:S01]  /*5740*/  F2FP.BF16.F32.PACK_AB R8, R32, R37 ;  /* 0x000000252008723e */ /* 0x020fe200000010ff */
[----:B------:R-:W-:Y:S01]  /*5750*/  FADD.FTZ R37, R37, R36 ;  /* 0x0000002425257221 */ /* 0x000fe20000010000 */
[----:B-1----:R-:W-:-:S03]  /*5760*/  F2FP.BF16.F32.PACK_AB R9, R38, R39 ;  /* 0x000000272609723e */ /* 0x002fc600000010ff */
[----:B------:R-:W-:Y:S01]  /*5770*/  FADD.FTZ R37, R32, R37 ;  /* 0x0000002520257221 */ /* 0x000fe20000010000 */
[----:B------:R-:W1:Y:S01]  /*5780*/  MUFU.EX2 R51, R51 ;  /* 0x0000003300337308 */ /* 0x000e620000000800 */
[----:B------:R-:W-:Y:S01]  /*5790*/  HMMA.16816.F32.BF16 R88, R88, R10, RZ ;  /* 0x0000000a5858723c */ /* 0x000fe200000418ff */
[----:B------:R-:W-:Y:S01]  /*57a0*/  F2FP.BF16.F32.PACK_AB R10, R29, R26 ;  /* 0x0000001a1d0a723e */ /* 0x000fe200000010ff */
[----:B------:R-:W-:Y:S01]  /*57b0*/  FADD.FTZ R26, R26, R37 ;  /* 0x000000251a1a7221 */ /* 0x000fe20000010000 */
[----:B---3--:R-:W-:-:S03]  /*57c0*/  F2FP.BF16.F32.PACK_AB R11, R3, R4 ;  /* 0x00000004030b723e */ /* 0x008fc600000010ff */
[----:B------:R-:W-:Y:S01]  /*57d0*/  FADD.FTZ R29, R29, R26 ;  /* 0x0000001a1d1d7221 */ /* 0x000fe20000010000 */
[----:B------:R-:W-:Y:S03]  /*57e0*/  MUFU.EX2 R48, R48 ;  /* 0x0000003000307308 */ /* 0x000fe60000000800 */
[C---:B------:R-:W-:Y:S05]  /*57f0*/  HMMA.16816.F32.BF16 R96, R8.reuse, R12, R96 ;  /* 0x0000000c0860723c */ /* 0x040fea0000041860 */
[----:B------:R-:W3:Y:S03]  /*5800*/  MUFU.EX2 R53, R53 ;  /* 0x0000003500357308 */ /* 0x000ee60000000800 */
[C---:B------:R-:W-:Y:S01]  /*5810*/  HMMA.16816.F32.BF16 R68, R8.reuse, R14, R68 ;  /* 0x0000000e0844723c */ /* 0x040fe20000041844 */
[----:B------:R-:W4:Y:S04]  /*5820*/  LDSM.16.MT88.4 R12, [R164+0x6800] ;  /* 0x00680000a40c783b */ /* 0x000f280000004200 */
[----:B------:R-:W-:Y:S03]  /*5830*/  MUFU.EX2 R57, R57 ;  /* 0x0000003900397308 */ /* 0x000fe60000000800 */
[C---:B--2---:R-:W-:Y:S05]  /*5840*/  HMMA.16816.F32.BF16 R72, R8.reuse, R20, R72 ;  /* 0x000000140848723c */ /* 0x044fea0000041848 */
[----:B------:R-:W2:Y:S03]  /*5850*/  MUFU.EX2 R52, R52 ;  /* 0x0000003400347308 */ /* 0x000ea60000000800 */
        /* <DEDUP_REMOVED lines=12> */
[----:B-1----:R-:W-:Y:S01]  /*5920*/  F2FP.BF16.F32.PACK_AB R8, R51, R44 ;  /* 0x0000002c3308723e */ /* 0x002fe200000010ff */
[----:B------:R-:W-:Y:S01]  /*5930*/  FADD.FTZ R44, R44, R29 ;  /* 0x0000001d2c2c7221 */ /* 0x000fe20000010000 */
[----:B---3--:R-:W-:Y:S01]  /*5940*/  F2FP.BF16.F32.PACK_AB R10, R53, R48 ;  /* 0x00000030350a723e */ /* 0x008fe200000010ff */
[----:B------:R-:W-:Y:S01]  /*5950*/  MUFU.EX2 R60, R60 ;  /* 0x0000003c003c7308 */ /* 0x000fe20000000800 */
[----:B--2---:R-:W-:Y:S01]  /*5960*/  F2FP.BF16.F32.PACK_AB R9, R52, R57 ;  /* 0x000000393409723e */ /* 0x004fe200000010ff */
[----:B------:R-:W-:Y:S01]  /*5970*/  FADD.FTZ R51, R51, R44 ;  /* 0x0000002c33337221 */ /* 0x000fe20000010000 */
[----:B------:R-:W-:-:S05]  /*5980*/  F2FP.BF16.F32.PACK_AB R11, R55, R50 ;  /* 0x00000032370b723e */ /* 0x000fca00000010ff */
[----:B------:R-:W1:Y:S02]  /*5990*/  MUFU.EX2 R67, R67 ;  /* 0x0000004300437308 */ /* 0x000e640000000800 */
[C---:B-----5:R-:W-:Y:S06]  /*59a0*/  HMMA.16816.F32.BF16 R96, R8.reuse, R20, R96 ;  /* 0x000000140860723c */ /* 0x060fec0000041860 */
        /* <DEDUP_REMOVED lines=8> */
[----:B------:R-:W3:Y:S02]  /*5a30*/  MUFU.EX2 R107, R107 ;  /* 0x0000006b006b7308 */ /* 0x000ee40000000800 */
        /* <DEDUP_REMOVED lines=10> */
[----:B-1----:R-:W-:-:S02]  /*5ae0*/  F2FP.BF16.F32.PACK_AB R10, R67, R60 ;  /* 0x0000003c430a723e */ /* 0x002fc400000010ff */
[----:B---3--:R-:W-:Y:S01]  /*5af0*/  F2FP.BF16.F32.PACK_AB R9, R103, R64 ;  /* 0x000000406709723e */ /* 0x008fe200000010ff */
[----:B------:R-:W1:Y:S01]  /*5b00*/  MUFU.EX2 R117, R117 ;  /* 0x0000007500757308 */ /* 0x000e620000000800 */
[----:B------:R-:W-:-:S07]  /*5b10*/  F2FP.BF16.F32.PACK_AB R11, R107, R66 ;  /* 0x000000426b0b723e */ /* 0x000fce00000010ff */
[C---:B-----5:R-:W-:Y:S01]  /*5b20*/  HMMA.16816.F32.BF16 R96, R8.reuse, R16, R96 ;  /* 0x000000100860723c */ /* 0x060fe20000041860 */
[----:B------:R-:W-:Y:S07]  /*5b30*/  MUFU.EX2 R106, R106 ;  /* 0x0000006a006a7308 */ /* 0x000fee0000000800 */
[C---:B------:R-:W-:Y:S01]  /*5b40*/  HMMA.16816.F32.BF16 R68, R8.reuse, R18, R68 ;  /* 0x000000120844723c */ /* 0x040fe20000041844 */
[----:B------:R-:W3:Y:S01]  /*5b50*/  LDSM.16.MT88.4 R16, [R164+0x7800] ;  /* 0x00780000a410783b */ /* 0x000ee20000004200 */
        /* <DEDUP_REMOVED lines=14> */
[----:B------:R-:W-:Y:S01]  /*5c40*/  F2FP.BF16.F32.PACK_AB R8, R115, R100 ;  /* 0x000000647308723e */ /* 0x000fe200000010ff */
[----:B------:R-:W3:Y:S01]  /*5c50*/  LDSM.16.MT88.4 R16, [R165+0x8000] ;  /* 0x00800000a510783b */ /* 0x000ee20000004200 */
[----:B-1----:R-:W-:Y:S01]  /*5c60*/  F2FP.BF16.F32.PACK_AB R10, R117, R102 ;  /* 0x00000066750a723e */ /* 0x002fe200000010ff */
[----:B------:R-:W1:Y:S01]  /*5c70*/  MUFU.EX2 R125, R125 ;  /* 0x0000007d007d7308 */ /* 0x000e620000000800 */
[----:B-----5:R-:W-:-:S02]  /*5c80*/  F2FP.BF16.F32.PACK_AB R9, R119, R106 ;  /* 0x0000006a7709723e */ /* 0x020fc400000010ff */
[----:B------:R-:W-:-:S05]  /*5c90*/  F2FP.BF16.F32.PACK_AB R11, R121, R116 ;  /* 0x00000074790b723e */ /* 0x000fca00000010ff */
        /* <DEDUP_REMOVED lines=12> */
[----:B------:R-:W3:Y:S02]  /*5d60*/  MUFU.EX2 R105, R105 ;  /* 0x0000006900697308 */ /* 0x000ee40000000800 */
        /* <DEDUP_REMOVED lines=11> */
[----:B--2---:R-:W-:-:S05]  /*5e20*/  F2FP.BF16.F32.PACK_AB R11, R112, R109 ;  /* 0x0000006d700b723e */ /* 0x004fca00000010ff */
[----:B------:R-:W1:Y:S02]  /*5e30*/  MUFU.EX2 R59, R59 ;  /* 0x0000003b003b7308 */ /* 0x000e640000000800 */
[C---:B------:R-:W-:Y:S06]  /*5e40*/  HMMA.16816.F32.BF16 R96, R8.reuse, R20, R96 ;  /* 0x000000140860723c */ /* 0x040fec0000041860 */
[----:B------:R-:W-:Y:S02]  /*5e50*/  MUFU.EX2 R58, R58 ;  /* 0x0000003a003a7308 */ /* 0x000fe40000000800 */
[C---:B------:R-:W-:Y:S01]  /*5e60*/  HMMA.16816.F32.BF16 R68, R8.reuse, R22, R68 ;  /* 0x000000160844723c */ /* 0x040fe20000041844 */
[----:B------:R-:W2:Y:S05]  /*5e70*/  LDSM.16.MT88.4 R20, [R164+0x8800] ;  /* 0x00880000a414783b */ /* 0x000eaa0000004200 */
[----:B------:R-:W4:Y:S02]  /*5e80*/  MUFU.EX2 R61, R61 ;  /* 0x0000003d003d7308 */ /* 0x000f240000000800 */
        /* <DEDUP_REMOVED lines=18> */
[----:B----4-:R-:W-:-:S07]  /*5fb0*/  F2FP.BF16.F32.PACK_AB R11, R61, R58 ;  /* 0x0000003a3d0b723e */ /* 0x010fce00000010ff */
[C---:B---3--:R-:W-:Y:S01]  /*5fc0*/  HMMA.16816.F32.BF16 R96, R8.reuse, R16, R96 ;  /* 0x000000100860723c */ /* 0x048fe20000041860 */
[----:B------:R-:W-:Y:S07]  /*5fd0*/  MUFU.EX2 R192, R192 ;  /* 0x000000c000c07308 */ /* 0x000fee0000000800 */
[C---:B------:R-:W-:Y:S01]  /*5fe0*/  HMMA.16816.F32.BF16 R68, R8.reuse, R18, R68 ;  /* 0x000000120844723c */ /* 0x040fe20000041844 */
[----:B------:R-:W3:Y:S07]  /*5ff0*/  LDSM.16.MT88.4 R16, [R164+0x9000] ;  /* 0x00900000a410783b */ /* 0x000eee0000004200 */
[----:B-----5:R-:W-:Y:S01]  /*6000*/  HMMA.16816.F32.BF16 R72, R8, R12, R72 ;  /* 0x0000000c0848723c */ /* 0x020fe20000041848 */
[----:B------:R-:W-:-:S04]  /*6010*/  FADD.FTZ R12, R40, R45 ;  /* 0x0000002d280c7221 */ /* 0x000fc80000010000 */
[----:B------:R-:W-:-:S03]  /*6020*/  FADD.FTZ R12, R43, R12 ;  /* 0x0000000c2b0c7221 */ /* 0x000fc60000010000 */
[----:B------:R-:W-:Y:S01]  /*6030*/  HMMA.16816.F32.BF16 R76, R8, R14, R76 ;  /* 0x0000000e084c723c */ /* 0x000fe2000004184c */
[----:B------:R-:W-:Y:S02]  /*6040*/  FADD.FTZ R39, R39, R12 ;  /* 0x0000000c27277221 */ /* 0x000fe40000010000 */
[----:B------:R-:W4:Y:S02]  /*6050*/  LDSM.16.MT88.4 R12, [R170+0x9800] ;  /* 0x00980000aa0c783b */ /* 0x000f240000004200 */
[----:B------:R-:W-:-:S03]  /*6060*/  FADD.FTZ R31, R38, R39 ;  /* 0x00000027261f7221 */ /* 0x000fc60000010000 */
[----:B--2---:R-:W-:Y:S01]  /*6070*/  HMMA.16816.F32.BF16 R80, R8, R20, R80 ;  /* 0x000000140850723c */ /* 0x004fe20000041850 */
[----:B------:R-:W-:-:S04]  /*6080*/  FADD.FTZ R4, R4, R31 ;  /* 0x0000001f04047221 */ /* 0x000fc80000010000 */
[----:B------:R-:W-:Y:S02]  /*6090*/  FADD.FTZ R4, R3, R4 ;  /* 0x0000000403047221 */ /* 0x000fe40000010000 */
[----:B------:R-:W2:Y:S01]  /*60a0*/  MUFU.EX2 R3, R27 ;  /* 0x0000001b00037308 */ /* 0x000ea20000000800 */
[----:B------:R-:W-:Y:S01]  /*60b0*/  HMMA.16816.F32.BF16 R92, R8, R22, R92 ;  /* 0x00000016085c723c */ /* 0x000fe2000004185c */
[----:B------:R-:W-:Y:S01]  /*60c0*/  FADD.FTZ R57, R57, R4 ;  /* 0x0000000439397221 */ /* 0x000fe20000010000 */
[----:B------:R-:W-:Y:S01]  /*60d0*/  FADD.FTZ R4, R48, R51 ;  /* 0x0000003330047221 */ /* 0x000fe20000010000 */
[----:B------:R-:W5:Y:S02]  /*60e0*/  LDSM.16.MT88.4 R20, [R166+0x9800] ;  /* 0x00980000a614783b */ /* 0x000f640000004200 */
[----:B------:R-:W-:Y:S01]  /*60f0*/  FADD.FTZ R57, R52, R57 ;  /* 0x0000003934397221 */ /* 0x000fe20000010000 */
[----:B------:R-:W-:-:S03]  /*6100*/  FADD.FTZ R4, R53, R4 ;  /* 0x0000000435047221 */ /* 0x000fc60000010000 */
[----:B------:R-:W-:Y:S01]  /*6110*/  FADD.FTZ R50, R50, R57 ;  /* 0x0000003932327221 */ /* 0x000fe20000010000 */
[C---:B---3--:R-:W-:Y:S01]  /*6120*/  HMMA.16816.F32.BF16 R84, R8.reuse, R16, R84 ;  /* 0x000000100854723c */ /* 0x048fe20000041854 */
[----:B------:R-:W-:Y:S02]  /*6130*/  FADD.FTZ R25, R101, R4 ;  /* 0x0000000465197221 */ /* 0x000fe40000010000 */
[----:B------:R-:W-:Y:S02]  /*6140*/  FADD.FTZ R55, R55, R50 ;  /* 0x0000003237377221 */ /* 0x000fe40000010000 */
[----:B------:R-:W-:Y:S02]  /*6150*/  FADD.FTZ R25, R62, R25 ;  /* 0x000000193e197221 */ /* 0x000fe40000010000 */
[----:B------:R-:W-:Y:S01]  /*6160*/  FADD.FTZ R64, R64, R55 ;  /* 0x0000003740407221 */ /* 0x000fe20000010000 */
[----:B------:R-:W-:Y:S01]  /*6170*/  HMMA.16816.F32.BF16 R88, R8, R18, R88 ;  /* 0x000000120858723c */ /* 0x000fe20000041858 */
[----:B------:R-:W3:Y:S01]  /*6180*/  LDSM.16.MT88.4 R16, [R165+0x9800] ;  /* 0x00980000a510783b */ /* 0x000ee20000004200 */
        /* <DEDUP_REMOVED lines=8> */
[----:B-1----:R-:W-:Y:S02]  /*6210*/  F2FP.BF16.F32.PACK_AB R9, R32, R33 ;  /* 0x000000212009723e */ /* 0x002fe400000010ff */
[----:B------:R-:W-:Y:S01]  /*6220*/  FADD.FTZ R115, R115, R100 ;  /* 0x0000006473737221 */ /* 0x000fe20000010000 */
[----:B------:R-:W-:Y:S01]  /*6230*/  FADD.FTZ R106, R106, R107 ;  /* 0x0000006b6a6a7221 */ /* 0x000fe20000010000 */
[----:B--2---:R-:W-:-:S02]  /*6240*/  F2FP.BF16.F32.PACK_AB R11, R192, R3 ;  /* 0x00000003c00b723e */ /* 0x004fc400000010ff */
        /* <DEDUP_REMOVED lines=13> */
[----:B------:R-:W-:Y:S02]  /*6320*/  FADD.FTZ R125, R125, R110 ;  /* 0x0000006e7d7d7221 */ /* 0x000fe40000010000 */
[----:B-----5:R-:W-:Y:S02]  /*6330*/  HMMA.16816.F32.BF16 R72, R8, R20, R72 ;  /* 0x000000140848723c */ /* 0x020fe40000041848 */
[----:B------:R-:W-:-:S04]  /*6340*/  FADD.FTZ R104, R104, R125 ;  /* 0x0000007d68687221 */ /* 0x000fc80000010000 */
[----:B------:R-:W-:Y:S02]  /*6350*/  FADD.FTZ R105, R105, R104 ;  /* 0x0000006869697221 */ /* 0x000fe40000010000 */
[----:B---3--:R-:W-:Y:S01]  /*6360*/  HMMA.16816.F32.BF16 R80, R8, R16, R80 ;  /* 0x000000100850723c */ /* 0x008fe20000041850 */
        /* <DEDUP_REMOVED lines=15> */
[----:B-1----:R-:W-:Y:S03]  /*6460*/  HMMA.16816.F32.BF16 R84, R8, R12, R84 ;  /* 0x0000000c0854723c */ /* 0x002fe60000041854 */
[----:B------:R-:W-:-:S04]  /*6470*/  FADD.FTZ R32, R32, R33 ;  /* 0x0000002120207221 */ /* 0x000fc80000010000 */
[----:B------:R-:W-:Y:S01]  /*6480*/  FADD.FTZ R3, R3, R32 ;  /* 0x0000002003037221 */ /* 0x000fe20000010000 */
[----:B------:R-:W-:Y:S03]  /*6490*/  HMMA.16816.F32.BF16 R88, R8, R14, R88 ;  /* 0x0000000e0858723c */ /* 0x000fe60000041858 */
[----:B------:R-:W-:Y:S01]  /*64a0*/  FADD.FTZ R192, R192, R3 ;  /* 0x00000003c0c07221 */ /* 0x000fe20000010000 */
[----:B------:R-:W-:-:S01]  /*64b0*/  NOP ;  /* 0x0000000000007918 */ /* 0x000fc20000000000 */
[----:B------:R-:W-:-:S15]  /*64c0*/  @!P0 BRA `(.L_x_5120) ;  /* 0x0000003800e08947 */ /* 0x000fde0003800000 */
[----:B------:R-:W-:-:S04]  /*64d0*/  DEPBAR.LE SB0, 0x0 ;  /* 0x000080000000791a */ /* 0x000fc80000000000 */
[----:B------:R-:W-:Y:S01]  /*64e0*/  IADD3 R4, PT, PT, R134, -0x2, RZ ;  /* 0xfffffffe86047810 */ /* 0x000fe20007ffe0ff */
[----:B------:R-:W-:Y:S06]  /*64f0*/  BAR.SYNC.DEFER_BLOCKING 0x0 ;  /* 0x0000000000007b1d */ /* 0x000fec0000010000 */
[----:B------:R-:W-:Y:S05]  /*6500*/  BRA.U !UP1, `(.L_x_5121) ;  /* 0x0000000109f07547 */ /* 0x000fea000b800000 */
[----:B------:R-:W1:Y:S01]  /*6510*/  LDC R9, c[0x0][0x4f0] ;  /* 0x00013c00ff097b82 */ /* 0x000e620000000800 */
[----:B------:R-:W-:Y:S01]  /*6520*/  SHF.L.U32 R4, R4, 0x7, RZ ;  /* 0x0000000704047819 */ /* 0x000fe200000006ff */
        /* <DEDUP_REMOVED lines=58> */
.L_x_5121:
[----:B------:R-:W-:Y:S01]  /*68d0*/  UMOV UR6, URZ ;  /* 0x000000ff00067c82 */ /* 0x000fe20008000000 */
[----:B------:R-:W-:Y:S01]  /*68e0*/  IMAD.SHL.U32 R4, R6, 0x80, RZ ;  /* 0x0000008006047824 */ /* 0x000fe200078e00ff */
[----:B------:R-:W-:-:S05]  /*68f0*/  IADD3 R3, P0, PT, RZ, -UR6, RZ ;  /* 0x80000006ff037c10 */ /* 0x000fca000ff1e0ff */
[----:B------:R-:W-:-:S05]  /*6900*/  IMAD.X R4, RZ, RZ, ~R4, P0 ;  /* 0x000000ffff047224 */ /* 0x000fca00000e0e04 */
[----:B------:R-:W-:-:S04]  /*6910*/  SHF.R.S64 R3, R3, 0x1f, R4 ;  /* 0x0000001f03037819 */ /* 0x000fc80000001004 */
[----:B------:R-:W-:-:S04]  /*6920*/  IADD3 R180, P0, PT, R3, R180, RZ ;  /* 0x000000b403b47210 */ /* 0x000fc80007f1e0ff */
[----:B------:R-:W-:-:S09]  /*6930*/  LEA.HI.X.SX32 R181, R4, R181, 0x1, P0 ;  /* 0x000000b504b57211 */ /* 0x000fd200000f0eff */
.L_x_5122:
        /* <DEDUP_REMOVED lines=176> */
[-C--:B------:R-:W-:Y:S01]  /*7440*/  ISETP.GE.AND P2, PT, R40, R136.reuse, PT ;  /* 0x000000882800720c */ /* 0x080fe20003f46270 */
[----:B------:R-:W-:Y:S01]  /*7450*/  VIADD R128, R134, 0xfffffffe ;  /* 0xfffffffe86807836 */ /* 0x000fe20000000000 */
[----:B------:R-:W-:Y:S01]  /*7460*/  FSEL R42, R32, -INF , !P3 ;  /* 0xff800000202a7808 */ /* 0x000fe20005800000 */
[----:B------:R-:W-:Y:S01]  /*7470*/  VIADD R32, R112, 0xffffff20 ;  /* 0xffffff2070207836 */ /* 0x000fe20000000000 */
[----:B------:R-:W-:Y:S02]  /*7480*/  FSEL R151, R34, -INF , !P2 ;  /* 0xff80000022977808 */ /* 0x000fe40005000000 */
[C---:B------:R-:W-:Y:S01]  /*7490*/  ISETP.GE.AND P3, PT, R3.reuse, R137, PT ;  /* 0x000000890300720c */ /* 0x040fe20003f66270 */
[----:B------:R-:W-:Y:S01]  /*74a0*/  HMMA.16816.F32.BF16 R4, R124, R130, R4 ;  /* 0x000000827c04723c */ /* 0x000fe20000041804 */
[----:B------:R-:W-:Y:S01]  /*74b0*/  ISETP.GE.AND P2, PT, R3, R136, PT ;  /* 0x000000880300720c */ /* 0x000fe20003f46270 */
[----:B------:R-:W-:Y:S01]  /*74c0*/  VIADD R3, R112, 0xffffff21 ;  /* 0xffffff2170037836 */ /* 0x000fe20000000000 */
[----:B------:R-:W-:Y:S01]  /*74d0*/  FSEL R34, R28, -INF , !P6 ;  /* 0xff8000001c227808 */ /* 0x000fe20007000000 */
[----:B------:R-:W-:Y:S01]  /*74e0*/  VIADD R28, R112, 0xffffff28 ;  /* 0xffffff28701c7836 */ /* 0x000fe20000000000 */
[----:B------:R-:W-:-:S02]  /*74f0*/  FSEL R40, R33, -INF , !P4 ;  /* 0xff80000021287808 */ /* 0x000fc40006000000 */
[----:B------:R-:W-:Y:S01]  /*7500*/  FSEL R43, R35, -INF , !P1 ;  /* 0xff800000232b7808 */ /* 0x000fe20004800000 */
[C---:B--2---:R-:W-:Y:S01]  /*7510*/  HMMA.16816.F32.BF16 R16, R52.reuse, R44, R16 ;  /* 0x0000002c3410723c */ /* 0x044fe20000041810 */
[----:B------:R-:W-:Y:S02]  /*7520*/  FSEL R41, R30, -INF , !P5 ;  /* 0xff8000001e297808 */ /* 0x000fe40006800000 */
[CC--:B------:R-:W-:Y:S02]  /*7530*/  ISETP.GE.AND P4, PT, R32.reuse, R137.reuse, PT ;  /* 0x000000892000720c */ /* 0x0c0fe40003f86270 */
[-C--:B------:R-:W-:Y:S02]  /*7540*/  ISETP.GE.AND P1, PT, R32, R136.reuse, PT ;  /* 0x000000882000720c */ /* 0x080fe40003f26270 */
[C---:B------:R-:W-:Y:S01]  /*7550*/  ISETP.GE.AND P6, PT, R3.reuse, R137, PT ;  /* 0x000000890300720c */ /* 0x040fe20003fc6270 */
[----:B------:R-:W-:Y:S01]  /*7560*/  HMMA.16816.F32.BF16 R12, R52, R46, R12 ;  /* 0x0000002e340c723c */ /* 0x000fe2000004180c */
[----:B------:R-:W-:Y:S01]  /*7570*/  ISETP.GE.AND P5, PT, R3, R136, PT ;  /* 0x000000880300720c */ /* 0x000fe20003fa6270 */
[----:B------:R-:W-:Y:S01]  /*7580*/  VIADD R3, R112, 0xffffff29 ;  /* 0xffffff2970037836 */ /* 0x000fe20000000000 */
[----:B------:R-:W-:-:S02]  /*7590*/  FSEL R32, R29, -INF , !P3 ;  /* 0xff8000001d207808 */ /* 0x000fc40005800000 */
[----:B------:R-:W-:Y:S02]  /*75a0*/  FSEL R49, R31, -INF , !P2 ;  /* 0xff8000001f317808 */ /* 0x000fe40005000000 */
[CC--:B------:R-:W-:Y:S01]  /*75b0*/  ISETP.GE.AND P3, PT, R28.reuse, R137.reuse, PT ;  /* 0x000000891c00720c */ /* 0x0c0fe20003f66270 */
[----:B-1----:R-:W-:Y:S01]  /*75c0*/  HMMA.16816.F32.BF16 R8, R52, R36, R8 ;  /* 0x000000243408723c */ /* 0x002fe20000041808 */
[-C--:B------:R-:W-:Y:S02]  /*75d0*/  ISETP.GE.AND P2, PT, R28, R136.reuse, PT ;  /* 0x000000881c00720c */ /* 0x080fe40003f46270 */
[----:B------:R-:W1:Y:S01]  /*75e0*/  LDSM.16.M88.4 R28, [R167+0x4800] ;  /* 0x00480000a71c783b */ /* 0x000e620000000200 */
        /* <DEDUP_REMOVED lines=8> */
[----:B------:R-:W-:Y:S02]  /*7670*/  FSEL R145, R27, -INF , !P5 ;  /* 0xff8000001b917808 */ /* 0x000fe40006800000 */
[----:B------:R-:W-:Y:S01]  /*7680*/  FSEL R154, R20, -INF , !P3 ;  /* 0xff800000149a7808 */ /* 0x000fe20005800000 */
[----:B------:R-:W-:Y:S01]  /*7690*/  VIADD R20, R112, 0xffffff40 ;  /* 0xffffff4070147836 */ /* 0x000fe20000000000 */
[----:B------:R-:W-:Y:S01]  /*76a0*/  FSEL R147, R22, -INF , !P2 ;  /* 0xff80000016937808 */ /* 0x000fe20005000000 */
[----:B------:R-:W-:Y:S01]  /*76b0*/  HMMA.16816.F32.BF16 R104, R124, R122, R104 ;  /* 0x0000007a7c68723c */ /* 0x000fe20000041868 */
[CC--:B------:R-:W-:Y:S02]  /*76c0*/  ISETP.GE.AND P6, PT, R24.reuse, R137.reuse, PT ;  /* 0x000000891800720c */ /* 0x0c0fe40003fc6270 */
[----:B------:R-:W-:Y:S02]  /*76d0*/  ISETP.GE.AND P5, PT, R24, R136, PT ;  /* 0x000000881800720c */ /* 0x000fe40003fa6270 */
[----:B------:R-:W-:-:S02]  /*76e0*/  ISETP.GE.AND P3, PT, R3, R137, PT ;  /* 0x000000890300720c */ /* 0x000fc40003f66270 */
[----:B------:R-:W-:Y:S01]  /*76f0*/  ISETP.GE.AND P2, PT, R3, R136, PT ;  /* 0x000000880300720c */ /* 0x000fe20003f46270 */
[----:B------:R-:W-:Y:S01]  /*7700*/  VIADD R3, R112, 0xffffff38 ;  /* 0xffffff3870037836 */ /* 0x000fe20000000000 */
[----:B------:R-:W-:Y:S01]  /*7710*/  FSEL R150, R16, -INF , !P6 ;  /* 0xff80000010967808 */ /* 0x000fe20007000000 */
[----:B------:R-:W-:Y:S01]  /*7720*/  HMMA.16816.F32.BF16 R100, R124, R116, R100 ;  /* 0x000000747c64723c */ /* 0x000fe20000041864 */
[----:B------:R-:W-:Y:S02]  /*7730*/  FSEL R141, R18, -INF , !P5 ;  /* 0xff800000128d7808 */ /* 0x000fe40006800000 */
[----:B------:R-:W-:Y:S02]  /*7740*/  FSEL R146, R17, -INF , !P3 ;  /* 0xff80000011927808 */ /* 0x000fe40005800000 */
[----:B------:R-:W-:Y:S02]  /*7750*/  FSEL R131, R19, -INF , !P2 ;  /* 0xff80000013837808 */ /* 0x000fe40005000000 */
[----:B------:R-:W2:Y:S01]  /*7760*/  LDSM.16.M88.4 R16, [R167+0x5000] ;  /* 0x00500000a710783b */ /* 0x000ea20000000200 */
[----:B------:R-:W-:Y:S01]  /*7770*/  FSEL R152, R21, -INF , !P4 ;  /* 0xff80000015987808 */ /* 0x000fe20006000000 */
[----:B------:R-:W-:Y:S01]  /*7780*/  HMMA.16816.F32.BF16 R4, R52, R38, R4 ;  /* 0x000000263404723c */ /* 0x000fe20000041804 */
[----:B------:R-:W-:-:S02]  /*7790*/  FSEL R143, R23, -INF , !P1 ;  /* 0xff800000178f7808 */ /* 0x000fc40004800000 */
[CC--:B------:R-:W-:Y:S02]  /*77a0*/  ISETP.GE.AND P4, PT, R3.reuse, R137.reuse, PT ;  /* 0x000000890300720c */ /* 0x0c0fe40003f86270 */
[-C--:B------:R-:W-:Y:S01]  /*77b0*/  ISETP.GE.AND P1, PT, R3, R136.reuse, PT ;  /* 0x000000880300720c */ /* 0x080fe20003f26270 */
[----:B------:R-:W-:Y:S01]  /*77c0*/  VIADD R3, R112, 0xffffff39 ;  /* 0xffffff3970037836 */ /* 0x000fe20000000000 */
[----:B------:R-:W-:Y:S01]  /*77d0*/  FSEL R148, R12, -INF , !P4 ;  /* 0xff8000000c947808 */ /* 0x000fe20006000000 */
[C---:B-1----:R-:W-:Y:S01]  /*77e0*/  HMMA.16816.F32.BF16 R108, R52.reuse, R28, R108 ;  /* 0x0000001c346c723c */ /* 0x042fe2000004186c */
        /* <DEDUP_REMOVED lines=81> */
[----:B------:R-:W-:-:S02]  /*7d00*/  ISETP.GT.AND P1, PT, R128, R177, PT ;  /* 0x000000b18000720c */ /* 0x000fc40003f24270 */
        /* <DEDUP_REMOVED lines=16> */
[----:B------:R-:W-:Y:S01]  /*7e10*/  VIADD R12, R134, 0xffffffff ;  /* 0xffffffff860c7836 */ /* 0x000fe20000000000 */
[----:B------:R-:W2:Y:S01]  /*7e20*/  LDCU.64 UR6, c[0x0][0x3a0] ;  /* 0x00007400ff0677ac */ /* 0x000ea20008000a00 */
[----:B------:R-:W-:Y:S02]  /*7e30*/  IMAD.SHL.U32 R6, R128, 0x80, RZ ;  /* 0x0000008080067824 */ /* 0x000fe400078e00ff */
[----:B------:R-:W-:-:S03]  /*7e40*/  IMAD.SHL.U32 R12, R12, 0x80, RZ ;  /* 0x000000800c0c7824 */ /* 0x000fc600078e00ff */
[----:B------:R-:W-:Y:S02]  /*7e50*/  IABS R10, R6 ;  /* 0x00000006000a7213 */ /* 0x000fe40000000000 */
[----:B------:R-:W-:-:S04]  /*7e60*/  IADD3 R12, PT, PT, R12, -0x100, RZ ;  /* 0xffffff000c0c7810 */ /* 0x000fc80007ffe0ff */
        /* <DEDUP_REMOVED lines=56> */
.L_x_5124:
[----:B------:R-:W-:Y:S01]  /*81f0*/  UMOV UR6, URZ ;  /* 0x000000ff00067c82 */ /* 0x000fe20008000000 */
[----:B------:R-:W-:Y:S01]  /*8200*/  IMAD.SHL.U32 R4, R132, 0x80, RZ ;  /* 0x0000008084047824 */ /* 0x000fe200078e00ff */
[----:B------:R-:W-:-:S05]  /*8210*/  IADD3 R5, P1, PT, RZ, -UR6, RZ ;  /* 0x80000006ff057c10 */ /* 0x000fca000ff3e0ff */
[----:B------:R-:W-:-:S05]  /*8220*/  IMAD.X R4, RZ, RZ, ~R4, P1 ;  /* 0x000000ffff047224 */ /* 0x000fca00008e0e04 */
[----:B------:R-:W-:-:S04]  /*8230*/  SHF.R.S64 R5, R5, 0x1f, R4 ;  /* 0x0000001f05057819 */ /* 0x000fc80000001004 */
[----:B------:R-:W-:-:S04]  /*8240*/  IADD3 R178, P1, PT, R5, R178, RZ ;  /* 0x000000b205b27210 */ /* 0x000fc80007f3e0ff */
[----:B------:R-:W-:-:S09]  /*8250*/  LEA.HI.X.SX32 R179, R4, R179, 0x1, P1 ;  /* 0x000000b304b37211 */ /* 0x000fd200008f0eff */
.L_x_5125:
[C---:B------:R-:W-:Y:S01]  /*8260*/  LEA R16, P1, R132.reuse, R178, 0x5 ;  /* 0x000000b284107211 */ /* 0x040fe200078228ff */
[----:B------:R1:W-:Y:S01]  /*8270*/  @P0 STS.128 [R183+0x2000], RZ ;  /* 0x002000ffb7000388 */ /* 0x0003e20000000c00 */
[C---:B------:R-:W-:Y:S01]  /*8280*/  @!P0 IMAD R5, R133.reuse, 0x60, RZ ;  /* 0x0000006085058824 */ /* 0x040fe200078e02ff */
[----:B------:R-:W-:Y:S01]  /*8290*/  BSSY.RECONVERGENT B0, `(.L_x_5126) ;  /* 0x000003c000007945 */ /* 0x000fe20003800200 */
[C---:B------:R-:W-:Y:S01]  /*82a0*/  LEA.HI.X R17, R132.reuse, R179, R133, 0x5, P1 ;  /* 0x000000b384117211 */ /* 0x040fe200008f2c85 */
[--C-:B------:R-:W-:Y:S01]  /*82b0*/  @!P0 IMAD.MOV.U32 R10, RZ, RZ, R16.reuse ;  /* 0x000000ffff0a8224 */ /* 0x100fe200078e0010 */
[CC--:B------:R-:W-:Y:S01]  /*82c0*/  @!P0 LEA R14, P1, R132.reuse, R16.reuse, 0x5 ;  /* 0x00000010840e8211 */ /* 0x0c0fe200078228ff */
[----:B------:R-:W-:Y:S01]  /*82d0*/  @!P0 IMAD.MOV.U32 R6, RZ, RZ, R16 ;  /* 0x000000ffff068224 */ /* 0x000fe200078e0010 */
[CC--:B------:R-:W-:Y:S01]  /*82e0*/  @!P0 LEA R12, P2, R132.reuse, R16.reuse, 0x6 ;  /* 0x00000010840c8211 */ /* 0x0c0fe200078430ff */
[----:B------:R-:W-:Y:S01]  /*82f0*/  @!P0 IMAD.MOV.U32 R11, RZ, RZ, R17 ;  /* 0x000000ffff0b8224 */ /* 0x000fe200078e0011 */
[-C--:B------:R-:W-:Y:S01]  /*8300*/  @!P0 MOV R7, R17.reuse ;  /* 0x0000001100078202 */ /* 0x080fe20000000f00 */
[----:B------:R-:W-:Y:S01]  /*8310*/  @!PT LDS RZ, [RZ] ;  /* 0x00000000fffff984 */ /* 0x000fe20000000800 */
[----:B------:R-:W-:Y:S01]  /*8320*/  @!PT LDS RZ, [RZ] ;  /* 0x00000000fffff984 */ /* 0x000fe20000000800 */
[----:B------:R-:W-:Y:S01]  /*8330*/  @!PT LDS RZ, [RZ] ;  /* 0x00000000fffff984 */ /* 0x000fe20000000800 */
[----:B------:R1:W-:Y:S01]  /*8340*/  @!P0 LDGSTS.E.BYPASS.LTC128B.128 [R183+0x2000], desc[UR16][R178.64] ;  /* 0x02000000b2b78fae */ /* 0x0003e2000b981a10 */
[CC--:B------:R-:W-:Y:S01]  /*8350*/  @!P0 LEA.HI.X R15, R132.reuse, R17.reuse, R133, 0x5, P1 ;  /* 0x00000011840f8211 */ /* 0x0c0fe200008f2c85 */
[C---:B------:R-:W-:Y:S01]  /*8360*/  @!P0 IMAD.WIDE.U32 R10, R132.reuse, 0x60, R10 ;  /* 0x00000060840a8825 */ /* 0x040fe200078e000a */
[C---:B------:R-:W-:Y:S01]  /*8370*/  @!P0 LEA R8, P1, R132.reuse, R16, 0x7 ;  /* 0x0000001084088211 */ /* 0x040fe200078238ff */
[----:B------:R1:W-:Y:S01]  /*8380*/  @P0 STS.128 [R183+0x2800], RZ ;  /* 0x002800ffb7000388 */ /* 0x0003e20000000c00 */
[CCC-:B------:R-:W-:Y:S01]  /*8390*/  @!P0 LEA.HI.X R13, R132.reuse, R17.reuse, R133.reuse, 0x6, P2 ;  /* 0x00000011840d8211 */ /* 0x1c0fe200010f3485 */
[----:B------:R-:W-:Y:S01]  /*83a0*/  @!P0 IMAD R4, R133, 0xa0, RZ ;  /* 0x000000a085048824 */ /* 0x000fe200078e02ff */
[C---:B------:R-:W-:Y:S01]  /*83b0*/  @!P0 LEA.HI.X R9, R132.reuse, R17, R133, 0x7, P1 ;  /* 0x0000001184098211 */ /* 0x040fe200008f3c85 */
[----:B------:R-:W-:Y:S01]  /*83c0*/  @!PT LDS RZ, [RZ] ;  /* 0x00000000fffff984 */ /* 0x000fe20000000800 */
[----:B------:R-:W-:Y:S01]  /*83d0*/  @!PT LDS RZ, [RZ] ;  /* 0x00000000fffff984 */ /* 0x000fe20000000800 */
[----:B------:R-:W-:Y:S01]  /*83e0*/  @!PT LDS RZ, [RZ] ;  /* 0x00000000fffff984 */ /* 0x000fe20000000800 */
[----:B------:R1:W-:Y:S01]  /*83f0*/  @!P0 LDGSTS.E.BYPASS.LTC128B.128 [R183+0x2800], desc[UR16][R16.64] ;  /* 0x0280000010b78fae */ /* 0x0003e2000b981a10 */
[----:B------:R-:W-:-:S03]  /*8400*/  @!P0 IMAD.WIDE.U32 R6, R132, 0xa0, R6 ;  /* 0x000000a084068825 */ /* 0x000fc600078e0006 */
        /* <DEDUP_REMOVED lines=36> */
.L_x_5127:
[----:B------:R-:W-:Y:S05]  /*8650*/  BSYNC.RECONVERGENT B0 ;  /* 0x0000000000007941 */ /* 0x000fea0003800200 */
.L_x_5126:
[----:B------:R-:W0:Y:S02]  /*8660*/  LDGDEPBAR ;  /* 0x00000000000079af */ /* 0x000e240000000000 */
.L_x_5123:
[----:B------:R-:W-:Y:S01]  /*8670*/  FMNMX3.FTZ R5, R2, R160, R158, !PT ;  /* 0x000000a002057276 */ /* 0x000fe2000781009e */
[----:B-12---:R-:W-:Y:S01]  /*8680*/  LDSM.16.MT88.4 R16, [R170+0x6000] ;  /* 0x00600000aa10783b */ /* 0x006fe20000004200 */
        /* <DEDUP_REMOVED lines=35> */
[----:B------:R-:W1:Y:S04]  /*88c0*/  SHFL.BFLY PT, R5, R6, 0x2, 0x1f ;  /* 0x0c401f0006057f89 */ /* 0x000e6800000e0000 */
        /* <DEDUP_REMOVED lines=16> */
[----:B------:R-:W-:Y:S01]  /*89d0*/  FMUL.FTZ R110, R4, UR4 ;  /* 0x00000004046e7c20 */ /* 0x000fe20008410000 */
[----:B------:R-:W-:Y:S01]  /*89e0*/  FFMA.FTZ R106, R160, UR4, -R107 ;  /* 0x00000004a06a7c23 */ /* 0x000fe2000801086b */
        /* <DEDUP_REMOVED lines=36> */
[----:B------:R-:W-:Y:S01]  /*8c30*/  FFMA.FTZ R59, R59, UR4, -R102 ;  /* 0x000000043b3b7c23 */ /* 0x000fe20008010866 */
[----:B------:R-:W-:-:S05]  /*8c40*/  ISETP.GT.AND P0, PT, R128, R177, PT ;  /* 0x000000b18000720c */ /* 0x000fca0003f04270 */
[----:B------:R-:W-:Y:S08]  /*8c50*/  MUFU.EX2 R101, R101 ;  /* 0x0000006500657308 */ /* 0x000ff00000000800 */
[----:B------:R-:W2:Y:S01]  /*8c60*/  MUFU.EX2 R100, R100 ;  /* 0x0000006400647308 */ /* 0x000ea20000000800 */
[----:B---3--:R-:W-:Y:S02]  /*8c70*/  F2FP.BF16.F32.PACK_AB R10, R103, R104 ;  /* 0x00000068670a723e */ /* 0x008fe400000010ff */
[----:B------:R-:W-:-:S05]  /*8c80*/  @P0 IADD3 R134, PT, PT, R134, -0x3, RZ ;  /* 0xfffffffd86860810 */ /* 0x000fca0007ffe0ff */
        /* <DEDUP_REMOVED lines=12> */
[----:B------:R-:W-:Y:S01]  /*8d50*/  FMUL.FTZ R25, R73, R110 ;  /* 0x0000006e49197220 */ /* 0x000fe20000410000 */
[--C-:B------:R-:W-:Y:S01]  /*8d60*/  FFMA.FTZ R97, R40, UR4, -R107.reuse ;  /* 0x0000000428617c23 */ /* 0x100fe2000801086b */
[--C-:B------:R-:W-:Y:S01]  /*8d70*/  FFMA.FTZ R72, R41, UR4, -R102.reuse ;  /* 0x0000000429487c23 */ /* 0x100fe20008010866 */
[-C--:B----4-:R-:W-:Y:S01]  /*8d80*/  FMUL.FTZ R14, R98, R108.reuse ;  /* 0x0000006c620e7220 */ /* 0x090fe20000410000 */
[-C--:B------:R-:W-:Y:S01]  /*8d90*/  FMUL.FTZ R15, R99, R108.reuse ;  /* 0x0000006c630f7220 */ /* 0x080fe20000410000 */
[-C--:B------:R-:W-:Y:S01]  /*8da0*/  FMUL.FTZ R70, R70, R108.reuse ;  /* 0x0000006c46467220 */ /* 0x080fe20000410000 */
[-C--:B------:R-:W-:Y:S01]  /*8db0*/  FMUL.FTZ R71, R71, R108.reuse ;  /* 0x0000006c47477220 */ /* 0x080fe20000410000 */
[--C-:B------:R-:W-:Y:S01]  /*8dc0*/  FFMA.FTZ R73, R49, UR4, -R102.reuse ;  /* 0x0000000431497c23 */ /* 0x100fe20008010866 */
[-C--:B------:R-:W-:Y:S01]  /*8dd0*/  FMUL.FTZ R26, R74, R108.reuse ;  /* 0x0000006c4a1a7220 */ /* 0x080fe20000410000 */
[----:B------:R-:W-:Y:S01]  /*8de0*/  FMUL.FTZ R27, R75, R108 ;  /* 0x0000006c4b1b7220 */ /* 0x000fe20000410000 */
[----:B------:R-:W-:Y:S01]  /*8df0*/  FMUL.FTZ R33, R81, R110 ;  /* 0x0000006e51217220 */ /* 0x000fe20000410000 */
[C---:B------:R-:W-:Y:S01]  /*8e00*/  HMMA.16816.F32.BF16 R12, R8.reuse, R16, R12 ;  /* 0x00000010080c723c */ /* 0x040fe2000004180c */
[----:B------:R-:W-:Y:S01]  /*8e10*/  FMUL.FTZ R35, R83, R108 ;  /* 0x0000006c53237220 */ /* 0x000fe20000410000 */
[-C--:B------:R-:W-:Y:S01]  /*8e20*/  FMUL.FTZ R76, R76, R110.reuse ;  /* 0x0000006e4c4c7220 */ /* 0x080fe20000410000 */
[----:B------:R-:W-:Y:S01]  /*8e30*/  FMUL.FTZ R77, R77, R110 ;  /* 0x0000006e4d4d7220 */ /* 0x000fe20000410000 */
[-C--:B------:R-:W-:Y:S01]  /*8e40*/  FMUL.FTZ R78, R78, R108.reuse ;  /* 0x0000006c4e4e7220 */ /* 0x080fe20000410000 */
[----:B------:R-:W-:Y:S01]  /*8e50*/  FMUL.FTZ R79, R79, R108 ;  /* 0x0000006c4f4f7220 */ /* 0x000fe20000410000 */
[-C--:B------:R-:W-:Y:S01]  /*8e60*/  FMUL.FTZ R92, R92, R110.reuse ;  /* 0x0000006e5c5c7220 */ /* 0x080fe20000410000 */
[-C--:B------:R-:W-:Y:S01]  /*8e70*/  FMUL.FTZ R93, R93, R110.reuse ;  /* 0x0000006e5d5d7220 */ /* 0x080fe20000410000 */
[C---:B------:R-:W-:Y:S01]  /*8e80*/  HMMA.16816.F32.BF16 R16, R8.reuse, R18, R68 ;  /* 0x000000120810723c */ /* 0x040fe20000041844 */
[----:B------:R2:W-:Y:S01]  /*8e90*/  MUFU.EX2 R68, R34 ;  /* 0x0000002200447308 */ /* 0x0005e20000000800 */
[--C-:B------:R-:W-:Y:S01]  /*8ea0*/  FFMA.FTZ R69, R32, UR4, -R107.reuse ;  /* 0x0000000420457c23 */ /* 0x100fe2000801086b */
[--C-:B------:R-:W-:Y:S01]  /*8eb0*/  FFMA.FTZ R70, R151, UR4, -R102.reuse ;  /* 0x0000000497467c23 */ /* 0x100fe20008010866 */
[--C-:B------:R-:W-:Y:S01]  /*8ec0*/  FFMA.FTZ R71, R43, UR4, -R102.reuse ;  /* 0x000000042b477c23 */ /* 0x100fe20008010866 */
[----:B------:R-:W-:Y:S01]  /*8ed0*/  FMUL.FTZ R32, R80, R110 ;  /* 0x0000006e50207220 */ /* 0x000fe20000410000 */
        /* <DEDUP_REMOVED lines=9> */
[-C--:B------:R-:W-:Y:S01]  /*8f70*/  FMUL.FTZ R91, R91, R108.reuse ;  /* 0x0000006c5b5b7220 */ /* 0x080fe20000410000 */
[----:B------:R-:W3:Y:S01]  /*8f80*/  MUFU.EX2 R97, R97 ;  /* 0x0000006100617308 */ /* 0x000ee20000000800 */
[C---:B-1----:R-:W-:Y:S01]  /*8f90*/  HMMA.16816.F32.BF16 R24, R8.reuse, R4, R24 ;  /* 0x000000040818723c */ /* 0x042fe20000041818 */
[----:B--2---:R-:W-:Y:S01]  /*8fa0*/  FMUL.FTZ R34, R82, R108 ;  /* 0x0000006c52227220 */ /* 0x004fe20000410000 */
[--C-:B------:R-:W-:Y:S01]  /*8fb0*/  FFMA.FTZ R75, R48, UR4, -R107.reuse ;  /* 0x00000004304b7c23 */ /* 0x100fe2000801086b */
[----:B------:R-:W1:Y:S01]  /*8fc0*/  LDSM.16.MT88.4 R40, [R166+0x6800] ;  /* 0x00680000a628783b */ /* 0x000e620000004200 */
[--C-:B------:R-:W-:Y:S01]  /*8fd0*/  FFMA.FTZ R74, R156, UR4, -R107.reuse ;  /* 0x000000049c4a7c23 */ /* 0x100fe2000801086b */
[--C-:B------:R-:W-:Y:S01]  /*8fe0*/  FFMA.FTZ R80, R147, UR4, -R102.reuse ;  /* 0x0000000493507c23 */ /* 0x100fe20008010866 */
[--C-:B------:R-:W-:Y:S01]  /*8ff0*/  FFMA.FTZ R81, R143, UR4, -R102.reuse ;  /* 0x000000048f517c23 */ /* 0x100fe20008010866 */
[----:B------:R-:W2:Y:S01]  /*9000*/  MUFU.EX2 R69, R69 ;  /* 0x0000004500457308 */ /* 0x000ea20000000800 */
        /* <DEDUP_REMOVED lines=8> */
[C---:B------:R-:W-:Y:S01]  /*9090*/  HMMA.16816.F32.BF16 R4, R8.reuse, R6, R76 ;  /* 0x000000060804723c */ /* 0x040fe2000004184c */
[----:B---3--:R-:W-:Y:S01]  /*90a0*/  F2FP.BF16.F32.PACK_AB R48, R97, R0 ;  /* 0x000000006130723e */ /* 0x008fe200000010ff */
[--C-:B------:R-:W-:Y:S01]  /*90b0*/  FFMA.FTZ R76, R154, UR4, -R107.reuse ;  /* 0x000000049a4c7c23 */ /* 0x100fe2000801086b */
[--C-:B------:R-:W-:Y:S01]  /*90c0*/  FFMA.FTZ R77, R152, UR4, -R107.reuse ;  /* 0x00000004984d7c23 */ /* 0x100fe2000801086b */
[--C-:B------:R-:W-:Y:S01]  /*90d0*/  FFMA.FTZ R78, R149, UR4, -R102.reuse ;  /* 0x00000004954e7c23 */ /* 0x100fe20008010866 */
[--C-:B------:R-:W-:Y:S01]  /*90e0*/  FFMA.FTZ R79, R145, UR4, -R102.reuse ;  /* 0x00000004914f7c23 */ /* 0x100fe20008010866 */
[--C-:B------:R-:W-:Y:S01]  /*90f0*/  FFMA.FTZ R96, R135, UR4, -R102.reuse ;  /* 0x0000000487607c23 */ /* 0x100fe20008010866 */
[----:B------:R-:W3:Y:S01]  /*9100*/  MUFU.EX2 R71, R71 ;  /* 0x0000004700477308 */ /* 0x000ee20000000800 */
[C---:B------:R-:W-:Y:S01]  /*9110*/  HMMA.16816.F32.BF16 R20, R8.reuse, R22, R92 ;  /* 0x000000160814723c */ /* 0x040fe2000004185c */
[----:B--2---:R-:W-:Y:S01]  /*9120*/  F2FP.BF16.F32.PACK_AB R50, R69, R68 ;  /* 0x000000444532723e */ /* 0x004fe200000010ff */
[--C-:B------:R-:W-:Y:S01]  /*9130*/  FFMA.FTZ R131, R138, UR4, -R107.reuse ;  /* 0x000000048a837c23 */ /* 0x100fe2000801086b */
[--C-:B------:R-:W-:Y:S01]  /*9140*/  FFMA.FTZ R138, R125, UR4, -R102.reuse ;  /* 0x000000047d8a7c23 */ /* 0x100fe20008010866 */
[--C-:B------:R-:W-:Y:S01]  /*9150*/  FFMA.FTZ R125, R126, UR4, -R107.reuse ;  /* 0x000000047e7d7c23 */ /* 0x100fe2000801086b */
[--C-:B------:R-:W-:Y:S01]  /*9160*/  FFMA.FTZ R126, R119, UR4, -R102.reuse ;  /* 0x00000004777e7c23 */ /* 0x100fe20008010866 */
[----:B------:R-:W-:Y:S01]  /*9170*/  FFMA.FTZ R119, R114, UR4, -R107 ;  /* 0x0000000472777c23 */ /* 0x000fe2000801086b */
[----:B------:R-:W-:Y:S01]  /*9180*/  MUFU.EX2 R72, R72 ;  /* 0x0000004800487308 */ /* 0x000fe20000000800 */
[C---:B------:R-:W-:Y:S01]  /*9190*/  HMMA.16816.F32.BF16 R44, R8.reuse, R28, R44 ;  /* 0x0000001c082c723c */ /* 0x040fe2000004182c */
[--C-:B------:R-:W-:Y:S01]  /*91a0*/  FFMA.FTZ R114, R109, UR4, -R102.reuse ;  /* 0x000000046d727c23 */ /* 0x100fe20008010866 */
[----:B------:R-:W-:Y:S01]  /*91b0*/  FFMA.FTZ R109, R111, UR4, -R102 ;  /* 0x000000046f6d7c23 */ /* 0x000fe20008010866 */
[----:B------:R-:W-:Y:S01]  /*91c0*/  FFMA.FTZ R106, R191, R110, R106 ;  /* 0x0000006ebf6a7223 */ /* 0x000fe2000001006a */
[----:B------:R-:W-:Y:S01]  /*91d0*/  FFMA.FTZ R101, R192, R108, R101 ;  /* 0x0000006cc0657223 */ /* 0x000fe20000010065 */
[----:B------:R-:W-:Y:S01]  /*91e0*/  FFMA.FTZ R191, R62, UR4, -R107 ;  /* 0x000000043ebf7c23 */ /* 0x000fe2000801086b */
[----:B------:R-:W-:Y:S01]  /*91f0*/  LDSM.16.MT88.4 R92, [R165+0x9800] ;  /* 0x00980000a55c783b */ /* 0x000fe20000004200 */
[----:B------:R-:W2:Y:S01]  /*9200*/  MUFU.EX2 R73, R73 ;  /* 0x0000004900497308 */ /* 0x000ea20000000800 */
[----:B------:R-:W-:Y:S01]  /*9210*/  HMMA.16816.F32.BF16 R8, R8, R30, R88 ;  /* 0x0000001e0808723c */ /* 0x000fe20000041858 */
[----:B---3--:R-:W-:Y:S01]  /*9220*/  F2FP.BF16.F32.PACK_AB R49, R71, R70 ;  /* 0x000000464731723e */ /* 0x008fe200000010ff */
[----:B------:R-:W3:Y:S01]  /*9230*/  LDSM.16.MT88.4 R28, [R165+0x6800] ;  /* 0x00680000a51c783b */ /* 0x000ee20000004200 */
[----:B------:R-:W-:Y:S01]  /*9240*/  FADD.FTZ R105, R105, R106 ;  /* 0x0000006a69697221 */ /* 0x000fe20000010000 */
[----:B------:R-:W-:-:S03]  /*9250*/  FADD.FTZ R100, R100, R101 ;  /* 0x0000006564647221 */ /* 0x000fc60000010000 */
[----:B------:R-:W-:Y:S01]  /*9260*/  MUFU.EX2 R75, R75 ;  /* 0x0000004b004b7308 */ /* 0x000fe20000000800 */
[----:B------:R-:W-:-:S04]  /*9270*/  FADD.FTZ R104, R104, R105 ;  /* 0x0000006968687221 */ /* 0x000fc80000010000 */
[----:B------:R-:W-:-:S03]  /*9280*/  FADD.FTZ R103, R103, R104 ;  /* 0x0000006867677221 */ /* 0x000fc60000010000 */
[----:B------:R-:W4:Y:S01]  /*9290*/  MUFU.EX2 R74, R74 ;  /* 0x0000004a004a7308 */ /* 0x000f220000000800 */
[----:B--2---:R-:W-:-:S07]  /*92a0*/  F2FP.BF16.F32.PACK_AB R51, R73, R72 ;  /* 0x000000484933723e */ /* 0x004fce00000010ff */
[C---:B------:R-:W-:Y:S01]  /*92b0*/  HMMA.16816.F32.BF16 R12, R48.reuse, R36, R12 ;  /* 0x00000024300c723c */ /* 0x040fe2000004180c */
[----:B------:R-:W-:Y:S07]  /*92c0*/  MUFU.EX2 R76, R76 ;  /* 0x0000004c004c7308 */ /* 0x000fee0000000800 */
[C---:B------:R-:W-:Y:S01]  /*92d0*/  HMMA.16816.F32.BF16 R16, R48.reuse, R38, R16 ;  /* 0x000000263010723c */ /* 0x040fe20000041810 */
[----:B------:R-:W2:Y:S01]  /*92e0*/  LDSM.16.MT88.4 R36, [R170+0x7000] ;  /* 0x00700000aa24783b */ /* 0x000ea20000004200 */
[----:B------:R-:W-:Y:S06]  /*92f0*/  MUFU.EX2 R77, R77 ;  /* 0x0000004d004d7308 */ /* 0x000fec0000000800 */
[C---:B-1----:R-:W-:Y:S02]  /*9300*/  HMMA.16816.F32.BF16 R24, R48.reuse, R40, R24 ;  /* 0x000000283018723c */ /* 0x042fe40000041818 */
[----:B------:R-:W-:Y:S06]  /*9310*/  MUFU.EX2 R78, R78 ;  /* 0x0000004e004e7308 */ /* 0x000fec0000000800 */
[C---:B---3--:R-:W-:Y:S02]  /*9320*/  HMMA.16816.F32.BF16 R32, R48.reuse, R28, R32 ;  /* 0x0000001c3020723c */ /* 0x048fe40000041820 */
[----:B------:R-:W1:Y:S06]  /*9330*/  MUFU.EX2 R79, R79 ;  /* 0x0000004f004f7308 */ /* 0x000e6c0000000800 */
[C---:B------:R-:W-:Y:S01]  /*9340*/  HMMA.16816.F32.BF16 R20, R48.reuse, R30, R20 ;  /* 0x0000001e3014723c */ /* 0x040fe20000041814 */
[----:B------:R-:W3:Y:S01]  /*9350*/  LDSM.16.MT88.4 R28, [R165+0x7000] ;  /* 0x00700000a51c783b */ /* 0x000ee20000004200 */
[----:B------:R-:W-:Y:S06]  /*9360*/  MUFU.EX2 R80, R80 ;  /* 0x0000005000507308 */ /* 0x000fec0000000800 */
[C---:B------:R-:W-:Y:S01]  /*9370*/  HMMA.16816.F32.BF16 R4, R48.reuse, R42, R4 ;  /* 0x0000002a3004723c */ /* 0x040fe20000041804 */
[----:B------:R-:W5:Y:S01]  /*9380*/  LDSM.16.MT88.4 R40, [R166+0x7000] ;  /* 0x00700000a628783b */ /* 0x000f620000004200 */
[----:B------:R-:W2:Y:S06]  /*9390*/  MUFU.EX2 R81, R81 ;  /* 0x0000005100517308 */ /* 0x000eac0000000800 */
[C---:B------:R-:W-:Y:S02]  /*93a0*/  HMMA.16816.F32.BF16 R44, R48.reuse, R52, R44 ;  /* 0x00000034302c723c */ /* 0x040fe4000004182c */
[----:B------:R-:W-:Y:S06]  /*93b0*/  MUFU.EX2 R85, R85 ;  /* 0x0000005500557308 */ /* 0x000fec0000000800 */
[----:B------:R-:W-:Y:S01]  /*93c0*/  HMMA.16816.F32.BF16 R8, R48, R54, R8 ;  /* 0x000000363008723c */ /* 0x000fe20000041808 */
[----:B----4-:R-:W-:Y:S01]  /*93d0*/  F2FP.BF16.F32.PACK_AB R48, R74, R75 ;  /* 0x0000004b4a30723e */ /* 0x010fe200000010ff */
[----:B------:R-:W4:Y:S01]  /*93e0*/  LDSM.16.MT88.4 R52, [R164+0x7000] ;  /* 0x00700000a434783b */ /* 0x000f220000004200 */
[----:B-1----:R-:W-:Y:S01]  /*93f0*/  F2FP.BF16.F32.PACK_AB R49, R79, R78 ;  /* 0x0000004e4f31723e */ /* 0x002fe200000010ff */
[----:B------:R-:W1:Y:S01]  /*9400*/  MUFU.EX2 R82, R82 ;  /* 0x0000005200527308 */ /* 0x000e620000000800 */
[----:B------:R-:W-:-:S02]  /*9410*/  F2FP.BF16.F32.PACK_AB R50, R77, R76 ;  /* 0x0000004c4d32723e */ /* 0x000fc400000010ff */
[----:B--2---:R-:W-:-:S05]  /*9420*/  F2FP.BF16.F32.PACK_AB R51, R81, R80 ;  /* 0x000000505133723e */ /* 0x004fca00000010ff */
[----:B------:R-:W-:Y:S02]  /*9430*/  MUFU.EX2 R83, R83 ;  /* 0x0000005300537308 */ /* 0x000fe40000000800 */
[C---:B------:R-:W-:Y:S06]  /*9440*/  HMMA.16816.F32.BF16 R12, R48.reuse, R36, R12 ;  /* 0x00000024300c723c */ /* 0x040fec000004180c */
[----:B------:R-:W-:Y:S02]  /*9450*/  MUFU.EX2 R84, R84 ;  /* 0x0000005400547308 */ /* 0x000fe40000000800 */
[C---:B------:R-:W-:Y:S01]  /*9460*/  HMMA.16816.F32.BF16 R16, R48.reuse, R38, R16 ;  /* 0x000000263010723c */ /* 0x040fe20000041810 */
[----:B------:R-:W2:Y:S05]  /*9470*/  LDSM.16.MT88.4 R36, [R170+0x7800] ;  /* 0x00780000aa24783b */ /* 0x000eaa0000004200 */
[----:B------:R-:W-:Y:S02]  /*9480*/  MUFU.EX2 R87, R87 ;  /* 0x0000005700577308 */ /* 0x000fe40000000800 */
[C---:B---3--:R-:W-:Y:S06]  /*9490*/  HMMA.16816.F32.BF16 R32, R48.reuse, R28, R32 ;  /* 0x0000001c3020723c */ /* 0x048fec0000041820 */
[----:B------:R-:W3:Y:S02]  /*94a0*/  MUFU.EX2 R86, R86 ;  /* 0x0000005600567308 */ /* 0x000ee40000000800 */
[C---:B------:R-:W-:Y:S01]  /*94b0*/  HMMA.16816.F32.BF16 R20, R48.reuse, R30, R20 ;  /* 0x0000001e3014723c */ /* 0x040fe20000041814 */
[----:B------:R-:W2:Y:S05]  /*94c0*/  LDSM.16.MT88.4 R28, [R165+0x7800] ;  /* 0x00780000a51c783b */ /* 0x000eaa0000004200 */
[----:B------:R-:W-:Y:S02]  /*94d0*/  MUFU.EX2 R96, R96 ;  /* 0x0000006000607308 */ /* 0x000fe40000000800 */
[C---:B-----5:R-:W-:Y:S06]  /*94e0*/  HMMA.16816.F32.BF16 R24, R48.reuse, R40, R24 ;  /* 0x000000283018723c */ /* 0x060fec0000041818 */
[----:B------:R-:W5:Y:S02]  /*94f0*/  MUFU.EX2 R127, R127 ;  /* 0x0000007f007f7308 */ /* 0x000f640000000800 */
[C---:B------:R-:W-:Y:S01]  /*9500*/  HMMA.16816.F32.BF16 R4, R48.reuse, R42, R4 ;  /* 0x0000002a3004723c */ /* 0x040fe20000041804 */
[----:B------:R-:W2:Y:S05]  /*9510*/  LDSM.16.MT88.4 R40, [R166+0x7800] ;  /* 0x00780000a628783b */ /* 0x000eaa0000004200 */
[----:B------:R-:W-:Y:S02]  /*9520*/  MUFU.EX2 R132, R132 ;  /* 0x0000008400847308 */ /* 0x000fe40000000800 */
[C---:B----4-:R-:W-:Y:S06]  /*9530*/  HMMA.16816.F32.BF16 R44, R48.reuse, R52, R44 ;  /* 0x00000034302c723c */ /* 0x050fec000004182c */
[----:B------:R-:W4:Y:S02]  /*9540*/  MUFU.EX2 R131, R131 ;  /* 0x0000008300837308 */ /* 0x000f240000000800 */
[----:B------:R-:W-:Y:S01]  /*9550*/  HMMA.16816.F32.BF16 R8, R48, R54, R8 ;  /* 0x000000363008723c */ /* 0x000fe20000041808 */
[----:B-1----:R-:W-:Y:S01]  /*9560*/  F2FP.BF16.F32.PACK_AB R48, R82, R85 ;  /* 0x000000555230723e */ /* 0x002fe200000010ff */
[----:B------:R-:W1:Y:S01]  /*9570*/  LDSM.16.MT88.4 R52, [R164+0x7800] ;  /* 0x00780000a434783b */ /* 0x000e620000004200 */
[----:B---3--:R-:W-:-:S02]  /*9580*/  F2FP.BF16.F32.PACK_AB R49, R86, R87 ;  /* 0x000000575631723e */ /* 0x008fc400000010ff */
[----:B------:R-:W-:Y:S01]  /*9590*/  F2FP.BF16.F32.PACK_AB R50, R84, R83 ;  /* 0x000000535432723e */ /* 0x000fe200000010ff */
[----:B------:R-:W-:Y:S01]  /*95a0*/  MUFU.EX2 R130, R130 ;  /* 0x0000008200827308 */ /* 0x000fe20000000800 */
[----:B-----5:R-:W-:-:S07]  /*95b0*/  F2FP.BF16.F32.PACK_AB R51, R127, R96 ;  /* 0x000000607f33723e */ /* 0x020fce00000010ff */
[C---:B--2---:R-:W-:Y:S01]  /*95c0*/  HMMA.16816.F32.BF16 R12, R48.reuse, R36, R12 ;  /* 0x00000024300c723c */ /* 0x044fe2000004180c */
[----:B------:R-:W-:Y:S07]  /*95d0*/  MUFU.EX2 R133, R133 ;  /* 0x0000008500857308 */ /* 0x000fee0000000800 */
[C---:B------:R-:W-:Y:S01]  /*95e0*/  HMMA.16816.F32.BF16 R16, R48.reuse, R38, R16 ;  /* 0x000000263010723c */ /* 0x040fe20000041810 */
[----:B------:R-:W2:Y:S01]  /*95f0*/  LDSM.16.MT88.4 R36, [R170+0x8000] ;  /* 0x00800000aa24783b */ /* 0x000ea20000004200 */
[----:B------:R-:W-:Y:S06]  /*9600*/  MUFU.EX2 R136, R136 ;  /* 0x0000008800887308 */ /* 0x000fec0000000800 */
[C---:B------:R-:W-:Y:S02]  /*9610*/  HMMA.16816.F32.BF16 R32, R48.reuse, R28, R32 ;  /* 0x0000001c3020723c */ /* 0x040fe40000041820 */
[----:B------:R-:W3:Y:S06]  /*9620*/  MUFU.EX2 R121, R121 ;  /* 0x0000007900797308 */ /* 0x000eec0000000800 */
        /* <DEDUP_REMOVED lines=8> */
[C---:B-1----:R-:W-:Y:S02]  /*96b0*/  HMMA.16816.F32.BF16 R44, R48.reuse, R52, R44 ;  /* 0x00000034302c723c */ /* 0x042fe4000004182c */
[----:B------:R-:W1:Y:S06]  /*96c0*/  MUFU.EX2 R125, R125 ;  /* 0x0000007d007d7308 */ /* 0x000e6c0000000800 */
[----:B------:R-:W-:Y:S01]  /*96d0*/  HMMA.16816.F32.BF16 R8, R48, R54, R8 ;  /* 0x000000363008723c */ /* 0x000fe20000041808 */
[----:B----4-:R-:W-:Y:S01]  /*96e0*/  F2FP.BF16.F32.PACK_AB R48, R131, R132 ;  /* 0x000000848330723e */ /* 0x010fe200000010ff */
[----:B------:R-:W4:Y:S01]  /*96f0*/  LDSM.16.MT88.4 R52, [R164+0x8000] ;  /* 0x00800000a434783b */ /* 0x000f220000004200 */
[----:B---3--:R-:W-:Y:S01]  /*9700*/  F2FP.BF16.F32.PACK_AB R49, R121, R136 ;  /* 0x000000887931723e */ /* 0x008fe200000010ff */
        /* <DEDUP_REMOVED lines=19> */
[----:B----4-:R-:W-:Y:S01]  /*9840*/  HMMA.16816.F32.BF16 R44, R48, R52, R44 ;  /* 0x00000034302c723c */ /* 0x010fe2000004182c */
[----:B-1----:R-:W-:-:S02]  /*9850*/  F2FP.BF16.F32.PACK_AB R52, R125, R124 ;  /* 0x0000007c7d34723e */ /* 0x002fc400000010ff */
[----:B---3--:R-:W-:-:S03]  /*9860*/  F2FP.BF16.F32.PACK_AB R53, R120, R117 ;  /* 0x000000757835723e */ /* 0x008fc600000010ff */
        /* <DEDUP_REMOVED lines=23> */
[----:B------:R-:W-:Y:S08]  /*99e0*/  HMMA.16816.F32.BF16 R44, R52, R40, R44 ;  /* 0x00000028342c723c */ /* 0x000ff0000004182c */
[----:B--2---:R-:W-:Y:S01]  /*99f0*/  HMMA.16816.F32.BF16 R24, R48, R36, R24 ;  /* 0x000000243018723c */ /* 0x004fe20000041818 */
[----:B------:R-:W-:-:S04]  /*9a00*/  FADD.FTZ R37, R67, R100 ;  /* 0x0000006443257221 */ /* 0x000fc80000010000 */
[----:B------:R-:W-:Y:S01]  /*9a10*/  FADD.FTZ R37, R2, R37 ;  /* 0x0000002502257221 */ /* 0x000fe20000010000 */
[----:B------:R-:W-:Y:S02]  /*9a20*/  FADD.FTZ R2, R0, R103 ;  /* 0x0000006700027221 */ /* 0x000fe40000010000 */
[----:B------:R-:W-:Y:S01]  /*9a30*/  HMMA.16816.F32.BF16 R8, R52, R42, R8 ;  /* 0x0000002a3408723c */ /* 0x000fe20000041808 */
[----:B------:R-:W-:Y:S01]  /*9a40*/  FADD.FTZ R70, R70, R37 ;  /* 0x0000002546467221 */ /* 0x000fe20000010000 */
[----:B------:R-:W-:Y:S01]  /*9a50*/  FADD.FTZ R97, R97, R2 ;  /* 0x0000000261617221 */ /* 0x000fe20000010000 */
[----:B------:R-:W1:Y:S01]  /*9a60*/  LDSM.16.MT88.4 R40, [R165+0x9000] ;  /* 0x00900000a528783b */ /* 0x000e620000004200 */
[----:B------:R-:W-:Y:S01]  /*9a70*/  FFMA.FTZ R52, R57, UR4, -R107 ;  /* 0x0000000439347c23 */ /* 0x000fe2000801086b */
[----:B------:R-:W-:Y:S01]  /*9a80*/  FADD.FTZ R71, R71, R70 ;  /* 0x0000004647477221 */ /* 0x000fe20000010000 */
[----:B------:R-:W-:Y:S01]  /*9a90*/  FADD.FTZ R68, R68, R97 ;  /* 0x0000006144447221 */ /* 0x000fe20000010000 */
[----:B------:R-:W-:Y:S01]  /*9aa0*/  FFMA.FTZ R53, R64, UR4, -R107 ;  /* 0x0000000440357c23 */ /* 0x000fe2000801086b */
[C---:B------:R-:W-:Y:S01]  /*9ab0*/  HMMA.16816.F32.BF16 R4, R48.reuse, R38, R4 ;  /* 0x000000263004723c */ /* 0x040fe20000041804 */
[----:B------:R-:W-:Y:S01]  /*9ac0*/  FADD.FTZ R72, R72, R71 ;  /* 0x0000004748487221 */ /* 0x000fe20000010000 */
[----:B------:R-:W-:Y:S01]  /*9ad0*/  FADD.FTZ R68, R69, R68 ;  /* 0x0000004445447221 */ /* 0x000fe20000010000 */
[----:B------:R-:W-:Y:S01]  /*9ae0*/  LDSM.16.MT88.4 R36, [R170+0x9800] ;  /* 0x00980000aa24783b */ /* 0x000fe20000004200 */
[----:B------:R-:W-:Y:S01]  /*9af0*/  FFMA.FTZ R54, R63, UR4, -R107 ;  /* 0x000000043f367c23 */ /* 0x000fe2000801086b */
[----:B------:R-:W-:Y:S01]  /*9b00*/  FADD.FTZ R73, R73, R72 ;  /* 0x0000004849497221 */ /* 0x000fe20000010000 */
        /* <DEDUP_REMOVED lines=12> */
[----:B------:R-:W-:Y:S01]  /*9bd0*/  HMMA.16816.F32.BF16 R16, R48, R30, R16 ;  /* 0x0000001e3010723c */ /* 0x000fe20000041810 */
[----:B------:R-:W-:Y:S01]  /*9be0*/  FADD.FTZ R2, R81, R2 ;  /* 0x0000000251027221 */ /* 0x000fe20000010000 */
[----:B------:R-:W-:Y:S01]  /*9bf0*/  FADD.FTZ R85, R85, R76 ;  /* 0x0000004c55557221 */ /* 0x000fe20000010000 */
[----:B------:R-:W2:Y:S02]  /*9c00*/  LDSM.16.MT88.4 R28, [R164+0x9000] ;  /* 0x00900000a41c783b */ /* 0x000ea40000004200 */
[----:B------:R-:W-:Y:S01]  /*9c10*/  FADD.FTZ R87, R87, R2 ;  /* 0x0000000257577221 */ /* 0x000fe20000010000 */
[----:B------:R-:W-:Y:S01]  /*9c20*/  FADD.FTZ R82, R82, R85 ;  /* 0x0000005552527221 */ /* 0x000fe20000010000 */
[----:B------:R-:W3:Y:S02]  /*9c30*/  MUFU.EX2 R53, R53 ;  /* 0x0000003500357308 */ /* 0x000ee40000000800 */
[----:B------:R-:W-:Y:S01]  /*9c40*/  FADD.FTZ R87, R86, R87 ;  /* 0x0000005756577221 */ /* 0x000fe20000010000 */
[----:B------:R-:W-:-:S03]  /*9c50*/  FADD.FTZ R83, R83, R82 ;  /* 0x0000005253537221 */ /* 0x000fc60000010000 */
[----:B------:R-:W-:Y:S01]  /*9c60*/  FADD.FTZ R2, R96, R87 ;  /* 0x0000005760027221 */ /* 0x000fe20000010000 */
[----:B------:R-:W-:Y:S01]  /*9c70*/  FADD.FTZ R83, R84, R83 ;  /* 0x0000005354537221 */ /* 0x000fe20000010000 */
[----:B------:R-:W4:Y:S01]  /*9c80*/  MUFU.EX2 R54, R54 ;  /* 0x0000003600367308 */ /* 0x000f220000000800 */
[C---:B-1----:R-:W-:Y:S01]  /*9c90*/  HMMA.16816.F32.BF16 R32, R48.reuse, R40, R32 ;  /* 0x000000283020723c */ /* 0x042fe20000041820 */
[----:B------:R-:W-:Y:S01]  /*9ca0*/  FADD.FTZ R127, R127, R2 ;  /* 0x000000027f7f7221 */ /* 0x000fe20000010000 */
[----:B------:R-:W-:Y:S01]  /*9cb0*/  FADD.FTZ R132, R132, R83 ;  /* 0x0000005384847221 */ /* 0x000fe20000010000 */
[----:B------:R-:W-:Y:S02]  /*9cc0*/  MOV R2, R66 ;  /* 0x0000004200027202 */ /* 0x000fe40000000f00 */
[----:B------:R-:W-:Y:S01]  /*9cd0*/  FADD.FTZ R136, R136, R127 ;  /* 0x0000007f88887221 */ /* 0x000fe20000010000 */
[----:B------:R-:W-:Y:S01]  /*9ce0*/  FADD.FTZ R131, R131, R132 ;  /* 0x0000008483837221 */ /* 0x000fe20000010000 */
[----:B------:R-:W1:Y:S01]  /*9cf0*/  MUFU.EX2 R55, R55 ;  /* 0x0000003700377308 */ /* 0x000e620000000800 */
[----:B---3--:R-:W-:Y:S01]  /*9d00*/  F2FP.BF16.F32.PACK_AB R88, R53, R52 ;  /* 0x000000343558723e */ /* 0x008fe200000010ff */
[----:B------:R-:W-:Y:S01]  /*9d10*/  FADD.FTZ R136, R121, R136 ;  /* 0x0000008879887221 */ /* 0x000fe20000010000 */
[----:B------:R-:W-:Y:S01]  /*9d20*/  FADD.FTZ R130, R130, R131 ;  /* 0x0000008382827221 */ /* 0x000fe20000010000 */
[----:B------:R-:W-:Y:S01]  /*9d30*/  HMMA.16816.F32.BF16 R20, R48, R42, R20 ;  /* 0x0000002a3014723c */ /* 0x000fe20000041814 */
[----:B------:R-:W3:Y:S01]  /*9d40*/  LDSM.16.MT88.4 R40, [R166+0x9800] ;  /* 0x00980000a628783b */ /* 0x000ee20000004200 */
[----:B------:R-:W-:Y:S01]  /*9d50*/  FADD.FTZ R123, R123, R136 ;  /* 0x000000887b7b7221 */ /* 0x000fe20000010000 */
[----:B------:R-:W-:Y:S01]  /*9d60*/  FADD.FTZ R133, R133, R130 ;  /* 0x0000008285857221 */ /* 0x000fe20000010000 */
[----:B------:R-:W-:Y:S01]  /*9d70*/  MUFU.EX2 R56, R59 ;  /* 0x0000003b00387308 */ /* 0x000fe20000000800 */
[----:B----4-:R-:W-:Y:S01]  /*9d80*/  F2FP.BF16.F32.PACK_AB R90, R191, R54 ;  /* 0x00000036bf5a723e */ /* 0x010fe200000010ff */
[----:B------:R-:W-:Y:S01]  /*9d90*/  FADD.FTZ R138, R138, R123 ;  /* 0x0000007b8a8a7221 */ /* 0x000fe20000010000 */
[----:B------:R-:W-:Y:S01]  /*9da0*/  FADD.FTZ R124, R124, R133 ;  /* 0x000000857c7c7221 */ /* 0x000fe20000010000 */
[----:B------:R-:W-:-:S02]  /*9db0*/  @P0 MOV R2, R66 ;  /* 0x0000004200020202 */ /* 0x000fc40000000f00 */
[----:B------:R-:W-:Y:S01]  /*9dc0*/  FADD.FTZ R117, R117, R138 ;  /* 0x0000008a75757221 */ /* 0x000fe20000010000 */
[----:B------:R-:W-:Y:S01]  /*9dd0*/  FADD.FTZ R125, R125, R124 ;  /* 0x0000007c7d7d7221 */ /* 0x000fe20000010000 */
[----:B------:R-:W4:Y:S01]  /*9de0*/  MUFU.EX2 R57, R57 ;  /* 0x0000003900397308 */ /* 0x000f220000000800 */
[----:B-1----:R-:W-:Y:S01]  /*9df0*/  F2FP.BF16.F32.PACK_AB R89, R55, R0 ;  /* 0x000000003759723e */ /* 0x002fe200000010ff */
        /* <DEDUP_REMOVED lines=9> */
[----:B------:R-:W-:Y:S01]  /*9e90*/  FADD.FTZ R118, R115, R118 ;  /* 0x0000007673767221 */ /* 0x000fe20000010000 */
[----:B----4-:R-:W-:Y:S02]  /*9ea0*/  F2FP.BF16.F32.PACK_AB R91, R57, R56 ;  /* 0x00000038395b723e */ /* 0x010fe400000010ff */
        /* <DEDUP_REMOVED lines=15> */
[----:B------:R-:W-:Y:S01]  /*9fa0*/  @P0 MOV R0, R65 ;  /* 0x0000004100000202 */ /* 0x000fe20000000f00 */
[----:B------:R-:W-:Y:S01]  /*9fb0*/  HMMA.16816.F32.BF16 R68, R88, R38, R16 ;  /* 0x000000265844723c */ /* 0x000fe20000041810 */
[----:B------:R-:W-:Y:S01]  /*9fc0*/  FADD.FTZ R191, R191, R54 ;  /* 0x00000036bfbf7221 */ /* 0x000fe20000010000 */
[----:B------:R-:W-:-:S06]  /*9fd0*/  FADD.FTZ R192, R57, R56 ;  /* 0x0000003839c07221 */ /* 0x000fcc0000010000 */
[C---:B---3--:R-:W-:Y:S08]  /*9fe0*/  HMMA.16816.F32.BF16 R72, R88.reuse, R40, R24 ;  /* 0x000000285848723c */ /* 0x048ff00000041818 */
[C---:B------:R-:W-:Y:S08]  /*9ff0*/  HMMA.16816.F32.BF16 R76, R88.reuse, R42, R4 ;  /* 0x0000002a584c723c */ /* 0x040ff00000041804 */
[C---:B------:R-:W-:Y:S08]  /*a000*/  HMMA.16816.F32.BF16 R92, R88.reuse, R94, R20 ;  /* 0x0000005e585c723c */ /* 0x040ff00000041814 */
[C---:B-1----:R-:W-:Y:S08]  /*a010*/  HMMA.16816.F32.BF16 R84, R88.reuse, R12, R44 ;  /* 0x0000000c5854723c */ /* 0x042ff0000004182c */
[----:B------:R-:W-:Y:S01]  /*a020*/  HMMA.16816.F32.BF16 R88, R88, R14, R8 ;  /* 0x0000000e5858723c */ /* 0x000fe20000041808 */
[----:B------:R-:W-:-:S04]  /*a030*/  NOP ;  /* 0x0000000000007918 */ /* 0x000fc80000000000 */
[----:B------:R-:W-:-:S15]  /*a040*/  @P0 BRA `(.L_x_5128) ;  /* 0x0000000000040947 */ /* 0x000fde0003800000 */
.L_x_5120:
[----:B------:R-:W-:-:S07]  /*a050*/  IADD3 R134, PT, PT, R128, -0x1, RZ ;  /* 0xffffffff80867810 */ /* 0x000fce0007ffe0ff */
.L_x_5128:
[----:B------:R-:W-:-:S13]  /*a060*/  ISETP.GE.AND P0, PT, R134, R177, PT ;  /* 0x000000b18600720c */ /* 0x000fda0003f06270 */
        /* <DEDUP_REMOVED lines=13> */
.L_x_5133:
        /* <DEDUP_REMOVED lines=44> */
[-C--:B------:R-:W-:Y:S05]  /*a400*/  LOP3.LUT R6, R189, R4.reuse, RZ, 0x3c, !PT ;  /* 0x00000004bd067212 */ /* 0x080fea00078e3cff */
[----:B------:R-:W-:Y:S02]  /*a410*/  @P5 IADD3 R11, PT, PT, R11, 0x1, RZ ;  /* 0x000000010b0b5810 */ /* 0x000fe40007ffe0ff */
[----:B------:R-:W-:Y:S02]  /*a420*/  ISETP.GE.AND P5, PT, R6, RZ, PT ;  /* 0x000000ff0600720c */ /* 0x000fe40003fa6270 */
[----:B------:R-:W-:Y:S01]  /*a430*/  LOP3.LUT R6, RZ, R4, RZ, 0x33, !PT ;  /* 0x00000004ff067212 */ /* 0x000fe200078e33ff */
[----:B------:R-:W-:Y:S02]  /*a440*/  @!P4 IMAD.MOV R11, RZ, RZ, -R11 ;  /* 0x000000ffff0bc224 */ /* 0x000fe400078e0a0b */
[----:B------:R-:W-:Y:S01]  /*a450*/  @P3 VIADD R5, R5, 0x1 ;  /* 0x0000000105053836 */ /* 0x000fe20000000000 */
[----:B------:R-:W-:Y:S04]  /*a460*/  ISETP.NE.AND P3, PT, R4, RZ, PT ;  /* 0x000000ff0400720c */ /* 0x000fe80003f65270 */
[C---:B------:R-:W-:Y:S03]  /*a470*/  SEL R11, R6.reuse, R11, !P3 ;  /* 0x0000000b060b7207 */ /* 0x040fe60005800000 */
[----:B------:R-:W-:Y:S02]  /*a480*/  @!P5 IADD3 R5, PT, PT, -R5, RZ, RZ ;  /* 0x000000ff0505d210 */ /* 0x000fe40007ffe1ff */
[CC--:B------:R-:W-:Y:S02]  /*a490*/  LEA R14, P4, R11.reuse, R186.reuse, 0x2 ;  /* 0x000000ba0b0e7211 */ /* 0x0c0fe400078810ff */
[----:B------:R-:W-:Y:S02]  /*a4a0*/  SEL R7, R6, R5, !P3 ;  /* 0x0000000506077207 */ /* 0x000fe40005800000 */
[-C--:B------:R-:W-:Y:S02]  /*a4b0*/  LEA.HI.X.SX32 R15, R11, R187.reuse, 0x2, P4 ;  /* 0x000000bb0b0f7211 */ /* 0x080fe400020f16ff */
[C---:B------:R-:W-:Y:S03]  /*a4c0*/  LEA R12, P3, R7.reuse, R186, 0x2 ;  /* 0x000000ba070c7211 */ /* 0x040fe600078610ff */
[----:B------:R-:W5:Y:S01]  /*a4d0*/  LDG.E R6, desc[UR16][R14.64] ;  /* 0x000000100e067981 */ /* 0x000f62000c1e1900 */
[C---:B------:R-:W-:Y:S01]  /*a4e0*/  LEA.HI.X.SX32 R13, R7.reuse, R187, 0x2, P3 ;  /* 0x000000bb070d7211 */ /* 0x040fe200018f16ff */
[----:B------:R-:W-:Y:S04]  /*a4f0*/  IMAD.IADD R7, R7, 0x1, -R11 ;  /* 0x0000000107077824 */ /* 0x000fe800078e0a0b */
[----:B------:R-:W-:Y:S01]  /*a500*/  IMAD R7, R7, R4, -0x80 ;  /* 0xffffff8007077424 */ /* 0x000fe200078e0204 */
[----:B------:R-:W5:Y:S04]  /*a510*/  LDG.E R5, desc[UR16][R12.64] ;  /* 0x000000100c057981 */ /* 0x000f68000c1e1900 */
[----:B------:R-:W-:Y:S05]  /*a520*/  SHF.R.S32.HI R9, RZ, 0x1f, R7 ;  /* 0x0000001fff097819 */ /* 0x000fea0000011407 */
        /* <DEDUP_REMOVED lines=12> */
.L_x_5130:
        /* <DEDUP_REMOVED lines=10> */
[----:B------:R-:W-:Y:S01]  /*a690*/  IADD3.X R195, PT, PT, R0, R181, RZ, P3, !PT ;  /* 0x000000b500c37210 */ /* 0x000fe20001ffe4ff */
[--C-:B------:R-:W-:Y:S01]  /*a6a0*/  @!P0 IMAD.MOV.U32 R204, RZ, RZ, R194.reuse ;  /* 0x000000ffffcc8224 */ /* 0x100fe200078e00c2 */
[CC--:B------:R-:W-:Y:S01]  /*a6b0*/  @!P0 LEA R202, P4, R102.reuse, R194.reuse, 0x6 ;  /* 0x000000c266ca8211 */ /* 0x0c0fe200078830ff */
[----:B------:R-:W-:Y:S01]  /*a6c0*/  @P0 STS.128 [R183+0x6800], RZ ;  /* 0x006800ffb7000388 */ /* 0x000fe20000000c00 */
[-C--:B------:R-:W-:Y:S01]  /*a6d0*/  @!P0 MOV R205, R195.reuse ;  /* 0x000000c300cd8202 */ /* 0x080fe20000000f00 */
[C---:B------:R-:W-:Y:S01]  /*a6e0*/  @!P0 IMAD.WIDE.U32 R200, R102.reuse, 0x60, R194 ;  /* 0x0000006066c88825 */ /* 0x040fe200078e00c2 */
[C---:B------:R-:W-:Y:S01]  /*a6f0*/  @!P0 LEA R198, P3, R102.reuse, R194, 0x7 ;  /* 0x000000c266c68211 */ /* 0x040fe200078638ff */
[----:B------:R-:W-:Y:S01]  /*a700*/  @!PT LDS RZ, [RZ] ;  /* 0x00000000fffff984 */ /* 0x000fe20000000800 */
[----:B------:R-:W-:Y:S01]  /*a710*/  @!PT LDS RZ, [RZ] ;  /* 0x00000000fffff984 */ /* 0x000fe20000000800 */
[----:B------:R-:W-:Y:S01]  /*a720*/  @!PT LDS RZ, [RZ] ;  /* 0x00000000fffff984 */ /* 0x000fe20000000800 */
[----:B------:R1:W-:Y:S01]  /*a730*/  @!P0 LDGSTS.E.BYPASS.LTC128B.128 [R183+0x6800], desc[UR16][R194.64] ;  /* 0x06800000c2b78fae */ /* 0x0003e2000b981a10 */
[CC--:B------:R-:W-:Y:S01]  /*a740*/  @!P0 LEA.HI.X R203, R102.reuse, R195.reuse, R193, 0x6, P4 ;  /* 0x000000c366cb8211 */ /* 0x0c0fe200020f34c1 */
[C---:B------:R-:W-:Y:S01]  /*a750*/  @!P0 IMAD.WIDE.U32 R196, R102.reuse, 0xa0, R194 ;  /* 0x000000a066c48825 */ /* 0x040fe200078e00c2 */
[----:B------:R-:W-:Y:S01]  /*a760*/  @!P0 LEA.HI.X R199, R102, R195, R193, 0x7, P3 ;  /* 0x000000c366c78211 */ /* 0x000fe200018f3cc1 */
[----:B------:R-:W-:Y:S01]  /*a770*/  @P0 STS.128 [R183+0x7000], RZ ;  /* 0x007000ffb7000388 */ /* 0x000fe20000000c00 */
[----:B------:R-:W-:Y:S01]  /*a780*/  @!P0 IADD3 R201, PT, PT, R100, R201, RZ ;  /* 0x000000c964c98210 */ /* 0x000fe20007ffe0ff */
[----:B------:R-:W-:Y:S01]  /*a790*/  @!P0 IMAD.WIDE.U32 R204, R102, 0xc0, R204 ;  /* 0x000000c066cc8825 */ /* 0x000fe200078e00cc */
[----:B------:R-:W-:Y:S03]  /*a7a0*/  @!P0 IADD3 R102, P3, PT, R194, R103, RZ ;  /* 0x00000067c2668210 */ /* 0x000fe60007f7e0ff */
[----:B------:R-:W-:Y:S02]  /*a7b0*/  @!P0 IMAD.IADD R197, R2, 0x1, R197 ;  /* 0x0000000102c58824 */ /* 0x000fe400078e02c5 */
[----:B------:R-:W-:Y:S02]  /*a7c0*/  @!P0 IMAD.X R103, R195, 0x1, R0, P3 ;  /* 0x00000001c3678824 */ /* 0x000fe400018e0600 */
[----:B------:R-:W-:Y:S02]  /*a7d0*/  @!P0 IMAD R193, R193, 0xc0, RZ ;  /* 0x000000c0c1c18824 */ /* 0x000fe400078e02ff */
[----:B------:R-:W-:Y:S01]  /*a7e0*/  VIADD R190, R190, 0xffffffff ;  /* 0xffffffffbebe7836 */ /* 0x000fe20000000000 */
[----:B------:R-:W-:Y:S01]  /*a7f0*/  @!PT LDS RZ, [RZ] ;  /* 0x00000000fffff984 */ /* 0x000fe20000000800 */
[----:B------:R-:W-:Y:S01]  /*a800*/  @!PT LDS RZ, [RZ] ;  /* 0x00000000fffff984 */ /* 0x000fe20000000800 */
[----:B------:R-:W-:Y:S01]  /*a810*/  @!PT LDS RZ, [RZ] ;  /* 0x00000000fffff984 */ /* 0x000fe20000000800 */
[----:B------:R1:W-:Y:S02]  /*a820*/  @!P0 LDGSTS.E.BYPASS.LTC128B.128 [R183+0x7000], desc[UR16][R102.64] ;  /* 0x0700000066b78fae */ /* 0x0003e4000b981a10 */
[----:B------:R-:W-:Y:S02]  /*a830*/  @!P0 IADD3 R205, PT, PT, R193, R205, RZ ;  /* 0x000000cdc1cd8210 */ /* 0x000fe40007ffe0ff */
[----:B------:R-:W-:Y:S01]  /*a840*/  @P0 STS.128 [R183+0x7800], RZ ;  /* 0x007800ffb7000388 */ /* 0x000fe20000000c00 */
[----:B------:R-:W-:Y:S03]  /*a850*/  ISETP.GT.AND P3, PT, R190, R177, PT ;  /* 0x000000b1be00720c */ /* 0x000fe60003f64270 */
        /* <DEDUP_REMOVED lines=201> */
.L_x_5132:
[----:B------:R-:W-:Y:S01]  /*b4f0*/  @!PT LDS RZ, [RZ] ;  /* 0x00000000fffff984 */ /* 0x000fe20000000800 */
[----:B------:R-:W-:Y:S01]  /*b500*/  @!PT LDS RZ, [RZ] ;  /* 0x00000000fffff984 */ /* 0x000fe20000000800 */
[----:B------:R-:W-:Y:S01]  /*b510*/  @!PT LDS RZ, [RZ] ;  /* 0x00000000fffff984 */ /* 0x000fe20000000800 */
[----:B------:R1:W-:Y:S01]  /*b520*/  @!P1 LDGSTS.E.BYPASS.LTC128B.128 [R183+0x2000], desc[UR16][R178.64] ;  /* 0x02000000b2b79fae */ /* 0x0003e2000b981a10 */
[C---:B------:R-:W-:Y:S01]  /*b530*/  LEA R106, P3, R102.reuse, R178, 0x5 ;  /* 0x000000b2666a7211 */ /* 0x040fe200078628ff */
[C---:B------:R-:W-:Y:S02]  /*b540*/  @!P0 IMAD R2, R105.reuse, 0x60, RZ ;  /* 0x0000006069028824 */ /* 0x040fe400078e02ff */
[----:B------:R1:W-:Y:S01]  /*b550*/  @P1 STS.128 [R183+0x2000], RZ ;  /* 0x002000ffb7001388 */ /* 0x0003e20000000c00 */
[C---:B------:R-:W-:Y:S01]  /*b560*/  LEA.HI.X R107, R102.reuse, R179, R105, 0x5, P3 ;  /* 0x000000b3666b7211 */ /* 0x040fe200018f2c69 */
[C---:B------:R-:W-:Y:S01]  /*b570*/  @!P0 IMAD R0, R105.reuse, 0xa0, RZ ;  /* 0x000000a069008824 */ /* 0x040fe200078e02ff */
[CC--:B------:R-:W-:Y:S01]  /*b580*/  @!P0 LEA R116, P5, R102.reuse, R106.reuse, 0x5 ;  /* 0x0000006a66748211 */ /* 0x0c0fe200078a28ff */
[----:B------:R1:W-:Y:S01]  /*b590*/  @P0 STS.128 [R183+0x2800], RZ ;  /* 0x002800ffb7000388 */ /* 0x0003e20000000c00 */
[CC--:B------:R-:W-:Y:S01]  /*b5a0*/  @!P0 LEA R114, P4, R102.reuse, R106.reuse, 0x6 ;  /* 0x0000006a66728211 */ /* 0x0c0fe200078830ff */
[C---:B------:R-:W-:Y:S01]  /*b5b0*/  @!P0 IMAD.WIDE.U32 R112, R102.reuse, 0x60, R106 ;  /* 0x0000006066708825 */ /* 0x040fe200078e006a */
[CCC-:B------:R-:W-:Y:S01]  /*b5c0*/  @!P0 LEA.HI.X R117, R102.reuse, R107.reuse, R105.reuse, 0x5, P5 ;  /* 0x0000006b66758211 */ /* 0x1c0fe200028f2c69 */
[----:B------:R-:W-:Y:S01]  /*b5d0*/  @!PT LDS RZ, [RZ] ;  /* 0x00000000fffff984 */ /* 0x000fe20000000800 */
[----:B------:R-:W-:Y:S01]  /*b5e0*/  @!PT LDS RZ, [RZ] ;  /* 0x00000000fffff984 */ /* 0x000fe20000000800 */
[----:B------:R-:W-:Y:S01]  /*b5f0*/  @!PT LDS RZ, [RZ] ;  /* 0x00000000fffff984 */ /* 0x000fe20000000800 */
[----:B------:R1:W-:Y:S01]  /*b600*/  @!P0 LDGSTS.E.BYPASS.LTC128B.128 [R183+0x2800], desc[UR16][R106.64] ;  /* 0x028000006ab78fae */ /* 0x0003e2000b981a10 */
[-C--:B------:R-:W-:Y:S01]  /*b610*/  @!P0 LEA.HI.X R115, R102, R107.reuse, R105, 0x6, P4 ;  /* 0x0000006b66738211 */ /* 0x080fe200020f3469 */
[----:B------:R-:W-:Y:S01]  /*b620*/  @!P0 IMAD.IADD R113, R2, 0x1, R113 ;  /* 0x0000000102718824 */ /* 0x000fe200078e0271 */
[C---:B------:R-:W-:Y:S01]  /*b630*/  @!P0 LEA R110, P3, R102.reuse, R106, 0x7 ;  /* 0x0000006a666e8211 */ /* 0x040fe200078638ff */
[----:B------:R1:W-:Y:S01]  /*b640*/  @P0 STS.128 [R183+0x3000], RZ ;  /* 0x003000ffb7000388 */ /* 0x0003e20000000c00 */
[C---:B------:R-:W-:Y:S01]  /*b650*/  @!P0 IMAD.WIDE.U32 R108, R102.reuse, 0xa0, R106 ;  /* 0x000000a0666c8825 */ /* 0x040fe200078e006a */
[-C--:B------:R-:W-:Y:S02]  /*b660*/  @!P0 MOV R119, R107.reuse ;  /* 0x0000006b00778202 */ /* 0x080fe40000000f00 */
[----:B------:R-:W-:Y:S01]  /*b670*/  @!PT LDS RZ, [RZ] ;  /* 0x00000000fffff984 */ /* 0x000fe20000000800 */
[----:B------:R-:W-:Y:S01]  /*b680*/  @!PT LDS RZ, [RZ] ;  /* 0x00000000fffff984 */ /* 0x000fe20000000800 */
[----:B------:R-:W-:Y:S01]  /*b690*/  @!PT LDS RZ, [RZ] ;  /* 0x00000000fffff984 */ /* 0x000fe20000000800 */
[----:B------:R1:W-:Y:S01]  /*b6a0*/  @!P0 LDGSTS.E.BYPASS.LTC128B.128 [R183+0x3000], desc[UR16][R116.64] ;  /* 0x0300000074b78fae */ /* 0x0003e2000b981a10 */
[----:B------:R-:W-:Y:S01]  /*b6b0*/  @!P0 LEA.HI.X R111, R102, R107, R105, 0x7, P3 ;  /* 0x0000006b666f8211 */ /* 0x000fe200018f3c69 */
[----:B------:R-:W-:Y:S01]  /*b6c0*/  @!P0 IMAD.MOV.U32 R118, RZ, RZ, R106 ;  /* 0x000000ffff768224 */ /* 0x000fe200078e006a */
[----:B------:R-:W-:Y:S01]  /*b6d0*/  @!P0 IADD3 R109, PT, PT, R0, R109, RZ ;  /* 0x0000006d006d8210 */ /* 0x000fe20007ffe0ff */
[----:B------:R1:W-:Y:S01]  /*b6e0*/  @P0 STS.128 [R183+0x3800], RZ ;  /* 0x003800ffb7000388 */ /* 0x0003e20000000c00 */
[----:B------:R-:W-:Y:S02]  /*b6f0*/  @!P0 IMAD R105, R105, 0xc0, RZ ;  /* 0x000000c069698824 */ /* 0x000fe400078e02ff */
[----:B------:R-:W-:Y:S01]  /*b700*/  @!P0 IMAD.WIDE.U32 R102, R102, 0xc0, R118 ;  /* 0x000000c066668825 */ /* 0x000fe200078e0076 */
[----:B------:R-:W-:Y:S01]  /*b710*/  @!PT LDS RZ, [RZ] ;  /* 0x00000000fffff984 */ /* 0x000fe20000000800 */
[----:B------:R-:W-:Y:S01]  /*b720*/  @!PT LDS RZ, [RZ] ;  /* 0x00000000fffff984 */ /* 0x000fe20000000800 */
[----:B------:R-:W-:Y:S01]  /*b730*/  @!PT LDS RZ, [RZ] ;  /* 0x00000000fffff984 */ /* 0x000fe20000000800 */
[----:B------:R1:W-:Y:S03]  /*b740*/  @!P0 LDGSTS.E.BYPASS.LTC128B.128 [R183+0x3800], desc[UR16][R114.64] ;  /* 0x0380000072b78fae */ /* 0x0003e6000b981a10 */
[----:B------:R-:W-:Y:S01]  /*b750*/  @!P0 IMAD.IADD R103, R105, 0x1, R103 ;  /* 0x0000000169678824 */ /* 0x000fe200078e0267 */
        /* <DEDUP_REMOVED lines=21> */
.L_x_5131:
        /* <DEDUP_REMOVED lines=154> */
[----:B------:R-:W-:Y:S01]  /*c250*/  ISETP.GT.AND P0, PT, R190, R177, PT ;  /* 0x000000b1be00720c */ /* 0x000fe20003f04270 */
        /* <DEDUP_REMOVED lines=254> */
.L_x_5129:
[----:B------:R-:W1:Y:S01]  /*d240*/  SHFL.BFLY PT, R4, R191, 0x2, 0x1f ;  /* 0x0c401f00bf047f89 */ /* 0x000e6200000e0000 */
[----:B------:R-:W2:Y:S01]  /*d250*/  S2UR UR7, SR_CgaCtaId ;  /* 0x00000000000779c3 */ /* 0x000ea20000008800 */
[----:B------:R-:W-:Y:S01]  /*d260*/  UMOV UR4, 0x400 ;  /* 0x0000040000047882 */ /* 0x000fe20000000000 */
[----:B------:R-:W-:Y:S01]  /*d270*/  MOV R15, 0x40 ;  /* 0x00000040000f7802 */ /* 0x000fe20000000f00 */
[----:B------:R-:W3:Y:S01]  /*d280*/  SHFL.BFLY PT, R11, R192, 0x2, 0x1f ;  /* 0x0c401f00c00b7f89 */ /* 0x000ee200000e0000 */
[----:B------:R-:W-:Y:S01]  /*d290*/  MOV R40, 0xff800000 ;  /* 0xff80000000287802 */ /* 0x000fe20000000f00 */
[----:B------:R-:W-:Y:S01]  /*d2a0*/  BSSY.RECONVERGENT B0, `(.L_x_5134) ;  /* 0x0000088000007945 */ /* 0x000fe20003800200 */
[----:B------:R-:W-:Y:S01]  /*d2b0*/  MOV R39, 0xff800000 ;  /* 0xff80000000277802 */ /* 0x000fe20000000f00 */
[----:B------:R-:W4:Y:S01]  /*d2c0*/  S2R R37, SR_TID.X ;  /* 0x0000000000257919 */ /* 0x000f220000002100 */
[----:B------:R-:W5:Y:S08]  /*d2d0*/  S2UR UR6, SR_CTAID.Y ;  /* 0x00000000000679c3 */ /* 0x000f700000002600 */
[----:B------:R-:W-:Y:S08]  /*d2e0*/  BAR.SYNC.DEFER_BLOCKING 0x0 ;  /* 0x0000000000007b1d */ /* 0x000ff00000010000 */
[----:B------:R-:W5:Y:S01]  /*d2f0*/  S2UR UR5, SR_CTAID.Z ;  /* 0x00000000000579c3 */ /* 0x000f620000002700 */
[----:B------:R-:W5:Y:S01]  /*d300*/  S2R R38, SR_TID.X ;  /* 0x0000000000267919 */ /* 0x000f620000002100 */
[----:B-1----:R-:W-:Y:S01]  /*d310*/  FADD.FTZ R4, R4, R191 ;  /* 0x000000bf04047221 */ /* 0x002fe20000010000 */
[----:B--2---:R-:W-:Y:S01]  /*d320*/  ULEA UR7, UR7, UR4, 0x18 ;  /* 0x0000000407077291 */ /* 0x004fe2000f8ec0ff */
[----:B------:R-:W1:Y:S01]  /*d330*/  LDCU UR4, c[0x0][0x44c] ;  /* 0x00008980ff0477ac */ /* 0x000e620008000800 */
[----:B---3--:R-:W-:-:S02]  /*d340*/  FADD.FTZ R11, R11, R192 ;  /* 0x000000c00b0b7221 */ /* 0x008fc40000010000 */
[----:B------:R-:W2:Y:S04]  /*d350*/  SHFL.BFLY PT, R7, R4, 0x1, 0x1f ;  /* 0x0c201f0004077f89 */ /* 0x000ea800000e0000 */
[----:B------:R-:W3:Y:S01]  /*d360*/  SHFL.BFLY PT, R6, R11, 0x1, 0x1f ;  /* 0x0c201f000b067f89 */ /* 0x000ee200000e0000 */
[C---:B----4-:R-:W-:Y:S02]  /*d370*/  SHF.L.U32 R5, R37.reuse, 0x1, RZ ;  /* 0x0000000125057819 */ /* 0x050fe400000006ff */
[----:B------:R-:W-:Y:S02]  /*d380*/  SHF.L.U32 R10, R37, 0x5, RZ ;  /* 0x00000005250a7819 */ /* 0x000fe400000006ff */
[----:B------:R-:W-:Y:S02]  /*d390*/  LOP3.LUT R3, R5, 0x6, RZ, 0xc0, !PT ;  /* 0x0000000605037812 */ /* 0x000fe400078ec0ff */
[----:B------:R-:W-:-:S02]  /*d3a0*/  SHF.L.U32 R8, R37, 0x4, RZ ;  /* 0x0000000425087819 */ /* 0x000fc400000006ff */
[----:B------:R-:W-:Y:S02]  /*d3b0*/  LOP3.LUT R10, R3, 0x7c00, R10, 0xf8, !PT ;  /* 0x00007c00030a7812 */ /* 0x000fe400078ef80a */
[C---:B------:R-:W-:Y:S02]  /*d3c0*/  SHF.L.U32 R3, R37.reuse, 0x2, RZ ;  /* 0x0000000225037819 */ /* 0x040fe400000006ff */
[----:B------:R-:W-:Y:S01]  /*d3d0*/  SHF.R.U32.HI R36, RZ, 0x1, R37 ;  /* 0x00000001ff247819 */ /* 0x000fe20000011625 */
[----:B--2---:R-:W-:Y:S01]  /*d3e0*/  FADD.FTZ R7, R4, R7 ;  /* 0x0000000704077221 */ /* 0x004fe20000010000 */
[----:B------:R-:W-:Y:S02]  /*d3f0*/  LOP3.LUT R14, R8, 0x1c0, RZ, 0xc0, !PT ;  /* 0x000001c0080e7812 */ /* 0x000fe400078ec0ff */
[----:B------:R-:W-:Y:S01]  /*d400*/  R2P PR, R37, 0x1c ;  /* 0x0000001c25007804 */ /* 0x000fe20000000000 */
[----:B------:R-:W2:Y:S01]  /*d410*/  MUFU.RCP R9, R7 ;  /* 0x0000000700097308 */ /* 0x000ea20000001000 */
[----:B---3--:R-:W-:Y:S01]  /*d420*/  FADD.FTZ R6, R11, R6 ;  /* 0x000000060b067221 */ /* 0x008fe20000010000 */
[----:B------:R-:W-:-:S02]  /*d430*/  LOP3.LUT R11, R3, 0x1f8, RZ, 0xc0, !PT ;  /* 0x000001f8030b7812 */ /* 0x000fc400078ec0ff */
[----:B------:R-:W-:Y:S02]  /*d440*/  FSETP.NE.FTZ.AND P1, PT, R7, RZ, PT ;  /* 0x000000ff0700720b */ /* 0x000fe40003f35000 */
[----:B------:R-:W-:Y:S02]  /*d450*/  LOP3.LUT R12, R36, 0x30, RZ, 0xc0, !PT ;  /* 0x00000030240c7812 */ /* 0x000fe400078ec0ff */
[----:B------:R-:W3:Y:S01]  /*d460*/  MUFU.RCP R4, R6 ;  /* 0x0000000600047308 */ /* 0x000ee20000001000 */
[----:B------:R-:W-:Y:S02]  /*d470*/  LOP3.LUT R5, R14, 0x38, R5, 0xf8, !PT ;  /* 0x000000380e057812 */ /* 0x000fe400078ef805 */
[----:B------:R-:W-:Y:S02]  /*d480*/  LOP3.LUT R36, R11, 0x38, R36, 0x78, !PT ;  /* 0x000000380b247812 */ /* 0x000fe400078e7824 */
[----:B------:R-:W-:Y:S02]  /*d490*/  LOP3.LUT R11, R8, 0x10, RZ, 0xc0, !PT ;  /* 0x00000010080b7812 */ /* 0x000fe400078ec0ff */
[----:B------:R-:W-:-:S02]  /*d4a0*/  FSETP.NE.FTZ.AND P0, PT, R6, RZ, PT ;  /* 0x000000ff0600720b */ /* 0x000fc40003f15000 */
[----:B--2---:R-:W-:Y:S01]  /*d4b0*/  FSEL R8, R9, 1, P1 ;  /* 0x3f80000009087808 */ /* 0x004fe20000800000 */
[----:B------:R-:W2:Y:S01]  /*d4c0*/  @P1 LDC R19, c[0x0][0x458] ;  /* 0x00011600ff131b82 */ /* 0x000ea20000000800 */
[----:B------:R-:W-:Y:S01]  /*d4d0*/  LOP3.LUT R5, R10, R5, RZ, 0xfc, !PT ;  /* 0x000000050a057212 */ /* 0x000fe200078efcff */
[----:B------:R-:W4:Y:S01]  /*d4e0*/  @P1 MUFU.LG2 R7, R7 ;  /* 0x0000000700071308 */ /* 0x000f220000000c00 */
[----:B------:R-:W-:Y:S01]  /*d4f0*/  LEA R36, R36, R11, 0x2 ;  /* 0x0000000b24247211 */ /* 0x000fe200078e10ff */
[C---:B------:R-:W-:Y:S01]  /*d500*/  FMUL.FTZ R96, R8.reuse, R96 ;  /* 0x0000006008607220 */ /* 0x040fe20000410000 */
[----:B------:R-:W-:Y:S01]  /*d510*/  LOP3.LUT P5, RZ, R37, 0x3, RZ, 0xc0, !PT ;  /* 0x0000000325ff7812 */ /* 0x000fe200078ac0ff */
[----:B------:R-:W-:Y:S01]  /*d520*/  FMUL.FTZ R97, R8, R97 ;  /* 0x0000006108617220 */ /* 0x000fe20000410000 */
[----:B---3--:R-:W-:Y:S01]  /*d530*/  FSEL R4, R4, 1, P0 ;  /* 0x3f80000004047808 */ /* 0x008fe20000000000 */
        /* <DEDUP_REMOVED lines=16> */
[----:B------:R-:W-:Y:S01]  /*d640*/  SHF.R.U32.HI R37, RZ, 0x2, R37 ;  /* 0x00000002ff257819 */ /* 0x000fe20000011625 */
[C---:B------:R-:W-:Y:S01]  /*d650*/  FMUL.FTZ R99, R4.reuse, R99 ;  /* 0x0000006304637220 */ /* 0x040fe20000410000 */
[----:B------:R-:W-:Y:S01]  /*d660*/  LEA R8, R5, UR7, 0x2 ;  /* 0x0000000705087c11 */ /* 0x000fe2000f8e10ff */
[C---:B------:R-:W-:Y:S01]  /*d670*/  FMUL.FTZ R70, R4.reuse, R70 ;  /* 0x0000004604467220 */ /* 0x040fe20000410000 */
[----:B------:R-:W-:Y:S01]  /*d680*/  SEL R15, R15, 0xffffffc0, !P3 ;  /* 0xffffffc00f0f7807 */ /* 0x000fe20005800000 */
[C---:B------:R-:W-:Y:S01]  /*d690*/  FMUL.FTZ R71, R4.reuse, R71 ;  /* 0x0000004704477220 */ /* 0x040fe20000410000 */
[----:B------:R-:W-:Y:S01]  /*d6a0*/  SEL R11, R11, 0xffffffe0, !P2 ;  /* 0xffffffe00b0b7807 */ /* 0x000fe20005000000 */
[----:B------:R-:W-:Y:S01]  /*d6b0*/  FMUL.FTZ R74, R4, R74 ;  /* 0x0000004a044a7220 */ /* 0x000fe20000410000 */
[----:B------:R-:W-:Y:S01]  /*d6c0*/  LOP3.LUT R37, R12, 0x7, R37, 0xf8, !PT ;  /* 0x000000070c257812 */ /* 0x000fe200078ef825 */
        /* <DEDUP_REMOVED lines=15> */
[----:B------:R-:W5:Y:S01]  /*d7c0*/  LDC.64 R4, c[0x0][0x430] ;  /* 0x00010c00ff047b82 */ /* 0x000f620000000a00 */
[----:B------:R-:W-:Y:S01]  /*d7d0*/  STS.64 [R8], R96 ;  /* 0x0000006008007388 */ /* 0x000fe20000000a00 */
[-C--:B------:R-:W-:Y:S01]  /*d7e0*/  IADD3 R16, PT, PT, R15, R10.reuse, RZ ;  /* 0x0000000a0f107210 */ /* 0x080fe20007ffe0ff */
[----:B------:R-:W3:Y:S01]  /*d7f0*/  @P0 MUFU.LG2 R6, R6 ;  /* 0x0000000600060308 */ /* 0x000ee20000000c00 */
[----:B------:R-:W-:Y:S01]  /*d800*/  IADD3 R14, PT, PT, R11, R10, RZ ;  /* 0x0000000a0b0e7210 */ /* 0x000fe20007ffe0ff */
[----:B------:R1:W-:Y:S01]  /*d810*/  STS.64 [R8+0x800], R98 ;  /* 0x0008006208007388 */ /* 0x0003e20000000a00 */
[----:B----4-:R-:W-:-:S02]  /*d820*/  @P1 FMUL.FTZ R7, R7, 0.69314718246459960938 ;  /* 0x3f31721807071820 */ /* 0x010fc40000410000 */
[----:B------:R-:W4:Y:S01]  /*d830*/  LDC R9, c[0x0][0x3e0] ;  /* 0x0000f800ff097b82 */ /* 0x000f220000000800 */
[----:B------:R-:W-:Y:S01]  /*d840*/  STS.64 [R13], R68 ;  /* 0x000000440d007388 */ /* 0x000fe20000000a00 */
[----:B--2---:R-:W-:-:S03]  /*d850*/  @P1 FFMA.FTZ R40, R2, R19, R7 ;  /* 0x0000001302281223 */ /* 0x004fc60000010007 */
[----:B------:R-:W-:Y:S03]  /*d860*/  STS.64 [R13+0x800], R70 ;  /* 0x000800460d007388 */ /* 0x000fe60000000a00 */
[----:B------:R-:W2:Y:S01]  /*d870*/  @P0 LDC R17, c[0x0][0x458] ;  /* 0x00011600ff110b82 */ /* 0x000ea20000000800 */
[----:B------:R-:W-:Y:S04]  /*d880*/  STS.64 [R12], R72 ;  /* 0x000000480c007388 */ /* 0x000fe80000000a00 */
[----:B------:R3:W-:Y:S01]  /*d890*/  STS.64 [R12+0x800], R74 ;  /* 0x0008004a0c007388 */ /* 0x0007e20000000a00 */
[----:B-----5:R-:W-:Y:S01]  /*d8a0*/  IMAD R4, R4, UR6, R185 ;  /* 0x0000000604047c24 */ /* 0x020fe2000f8e02b9 */
[----:B-1----:R-:W-:-:S02]  /*d8b0*/  IADD3 R8, PT, PT, R11, R12, RZ ;  /* 0x0000000c0b087210 */ /* 0x002fc40007ffe0ff */
[----:B------:R-:W-:-:S03]  /*d8c0*/  IADD3 R11, PT, PT, R11, R16, RZ ;  /* 0x000000100b0b7210 */ /* 0x000fc60007ffe0ff */
[----:B------:R1:W-:Y:S04]  /*d8d0*/  STS.64 [R8], R76 ;  /* 0x0000004c08007388 */ /* 0x0003e80000000a00 */
[----:B------:R1:W-:Y:S04]  /*d8e0*/  STS.64 [R8+0x800], R78 ;  /* 0x0008004e08007388 */ /* 0x0003e80000000a00 */
[----:B------:R1:W-:Y:S01]  /*d8f0*/  STS.64 [R10], R80 ;  /* 0x000000500a007388 */ /* 0x0003e20000000a00 */
[----:B---3--:R-:W-:-:S03]  /*d900*/  IADD3 R12, PT, PT, -R185, RZ, RZ ;  /* 0x000000ffb90c7210 */ /* 0x008fc60007ffe1ff */
[----:B------:R1:W-:Y:S04]  /*d910*/  STS.64 [R10+0x800], R82 ;  /* 0x000800520a007388 */ /* 0x0003e80000000a00 */
[----:B------:R1:W-:Y:S01]  /*d920*/  STS.64 [R14], R92 ;  /* 0x0000005c0e007388 */ /* 0x0003e20000000a00 */
[----:B----4-:R-:W-:-:S03]  /*d930*/  IMAD R12, R9, R12, UR5 ;  /* 0x00000005090c7e24 */ /* 0x010fc6000f8e020c */
[----:B------:R1:W-:Y:S01]  /*d940*/  STS.64 [R14+0x800], R94 ;  /* 0x0008005e0e007388 */ /* 0x0003e20000000a00 */
[----:B------:R-:W-:Y:S02]  /*d950*/  IMAD R4, R4, R9, R12 ;  /* 0x0000000904047224 */ /* 0x000fe400078e020c */
[----:B------:R-:W-:Y:S01]  /*d960*/  @P0 FMUL.FTZ R9, R6, 0.69314718246459960938 ;  /* 0x3f31721806090820 */ /* 0x000fe20000410000 */
[----:B------:R1:W-:Y:S01]  /*d970*/  STS.64 [R16], R84 ;  /* 0x0000005410007388 */ /* 0x0003e20000000a00 */
[----:B------:R-:W-:Y:S02]  /*d980*/  IMAD R184, R4, R5, R184 ;  /* 0x0000000504b87224 */ /* 0x000fe400078e02b8 */
[----:B--2---:R-:W-:Y:S01]  /*d990*/  @P0 FFMA.FTZ R39, R0, R17, R9 ;  /* 0x0000001100270223 */ /* 0x004fe20000010009 */
[----:B------:R1:W-:Y:S01]  /*d9a0*/  STS.64 [R16+0x800], R86 ;  /* 0x0008005610007388 */ /* 0x0003e20000000a00 */
[----:B------:R-:W-:-:S03]  /*d9b0*/  IMAD R0, R184, UR4, RZ ;  /* 0x00000004b8007c24 */ /* 0x000fc6000f8e02ff */
[----:B------:R1:W-:Y:S04]  /*d9c0*/  STS.64 [R11], R88 ;  /* 0x000000580b007388 */ /* 0x0003e80000000a00 */
        /* <DEDUP_REMOVED lines=11> */
[----:B------:R-:W1:Y:S01]  /*da80*/  LDCU.64 UR4, c[0x0][0x428] ;  /* 0x00008500ff0477ac */ /* 0x000e620008000a00 */
[C---:B------:R-:W-:Y:S01]  /*da90*/  VIADD R41, R37.reuse, 0x8 ;  /* 0x0000000825297836 */ /* 0x040fe20000000000 */
        /* <DEDUP_REMOVED lines=8> */
.L_x_5135:
[----:B------:R-:W-:Y:S05]  /*db20*/  BSYNC.RECONVERGENT B0 ;  /* 0x0000000000007941 */ /* 0x000fea0003800200 */
.L_x_5134:
[----:B------:R-:W5:Y:S01]  /*db30*/  LDCU UR6, c[0x0][0x440] ;  /* 0x00008800ff0677ac */ /* 0x000f620008000800 */
[C---:B------:R-:W-:Y:S01]  /*db40*/  LOP3.LUT R2, R3.reuse, 0xfc0, RZ, 0xc0, !PT ;  /* 0x00000fc003027812 */ /* 0x040fe200078ec0ff */
[----:B------:R-:W2:Y:S03]  /*db50*/  LDCU.64 UR4, c[0x0][0x3f8] ;  /* 0x00007f00ff0477ac */ /* 0x000ea60008000a00 */
[----:B-1----:R-:W-:Y:S02]  /*db60*/  LOP3.LUT R37, R2, 0x3c, R3, 0xf8, !PT ;  /* 0x0000003c02257812 */ /* 0x002fe400078ef803 */
[----:B------:R-:W-:Y:S02]  /*db70*/  LOP3.LUT R3, R3, 0x3c, RZ, 0xc0, !PT ;  /* 0x0000003c03037812 */ /* 0x000fe400078ec0ff */
[----:B------:R-:W-:-:S04]  /*db80*/  IADD3 R2, P1, PT, R0, R37, RZ ;  /* 0x0000002500027210 */ /* 0x000fc80007f3e0ff */
[----:B------:R-:W-:Y:S02]  /*db90*/  LEA.HI.X.SX32 R37, R0, RZ, 0x1, P1 ;  /* 0x000000ff00257211 */ /* 0x000fe400008f0eff */
[----:B-----5:R-:W-:Y:S02]  /*dba0*/  ISETP.GE.AND P0, PT, R3, UR6, PT ;  /* 0x0000000603007c0c */ /* 0x020fe4000bf06270 */
[----:B------:R-:W-:Y:S02]  /*dbb0*/  SHF.R.U32.HI R3, RZ, 0x4, R38 ;  /* 0x00000004ff037819 */ /* 0x000fe40000011626 */
[C---:B--2---:R-:W-:Y:S02]  /*dbc0*/  LEA R42, P2, R2.reuse, UR4, 0x2 ;  /* 0x00000004022a7c11 */ /* 0x044fe4000f8410ff */
[C---:B------:R-:W-:Y:S01]  /*dbd0*/  ISETP.GE.OR P1, PT, R3.reuse, R176, P0 ;  /* 0x000000b00300720c */ /* 0x040fe20000726670 */
[C---:B------:R-:W-:Y:S01]  /*dbe0*/  VIADD R39, R3.reuse, 0x8 ;  /* 0x0000000803277836 */ /* 0x040fe20000000000 */
[----:B------:R-:W-:Y:S01]  /*dbf0*/  LEA.HI.X R43, R2, UR5, R37, 0x2, P2 ;  /* 0x00000005022b7c11 */ /* 0x000fe200090f1425 */
[----:B------:R-:W-:-:S02]  /*dc00*/  VIADD R37, R3, 0x10 ;  /* 0x0000001003257836 */ /* 0x000fc40000000000 */
[----:B------:R-:W-:Y:S01]  /*dc10*/  VIADD R41, R3, 0x18 ;  /* 0x0000001803297836 */ /* 0x000fe20000000000 */
[-C--:B------:R-:W-:Y:S01]  /*dc20*/  ISETP.GE.OR P6, PT, R39, R176.reuse, P0 ;  /* 0x000000b02700720c */ /* 0x080fe200007c6670 */
[----:B------:R-:W-:Y:S01]  /*dc30*/  VIADD R39, R3, 0x20 ;  /* 0x0000002003277836 */ /* 0x000fe20000000000 */
[-C--:B------:R-:W-:Y:S01]  /*dc40*/  ISETP.GE.OR P5, PT, R37, R176.reuse, P0 ;  /* 0x000000b02500720c */ /* 0x080fe200007a6670 */
[----:B------:R-:W-:Y:S01]  /*dc50*/  VIADD R37, R3, 0x28 ;  /* 0x0000002803257836 */ /* 0x000fe20000000000 */
[-C--:B------:R-:W-:Y:S02]  /*dc60*/  ISETP.GE.OR P4, PT, R41, R176.reuse, P0 ;  /* 0x000000b02900720c */ /* 0x080fe40000786670 */
[-C--:B------:R-:W-:Y:S01]  /*dc70*/  ISETP.GE.OR P3, PT, R39, R176.reuse, P0 ;  /* 0x000000b02700720c */ /* 0x080fe20000766670 */
[C---:B------:R-:W-:Y:S01]  /*dc80*/  VIADD R39, R3.reuse, 0x30 ;  /* 0x0000003003277836 */ /* 0x040fe20000000000 */
[----:B------:R1:W-:Y:S01]  /*dc90*/  @!P1 STG.E.128 desc[UR16][R42.64], R32 ;  /* 0x000000202a009986 */ /* 0x0003e2000c101d10 */
[----:B------:R-:W-:Y:S01]  /*dca0*/  VIADD R3, R3, 0x38 ;  /* 0x0000003803037836 */ /* 0x000fe20000000000 */
[----:B------:R-:W-:-:S02]  /*dcb0*/  ISETP.GE.OR P2, PT, R37, R176, P0 ;  /* 0x000000b02500720c */ /* 0x000fc40000746670 */
[-C--:B------:R-:W-:Y:S01]  /*dcc0*/  ISETP.GE.OR P1, PT, R39, R176.reuse, P0 ;  /* 0x000000b02700720c */ /* 0x080fe20000726670 */
[----:B---3--:R1:W-:Y:S01]  /*dcd0*/  @!P6 STG.E.128 desc[UR16][R42.64+0x800], R28 ;  /* 0x0008001c2a00e986 */ /* 0x0083e2000c101d10 */
[----:B------:R-:W-:-:S03]  /*dce0*/  ISETP.GE.OR P0, PT, R3, R176, P0 ;  /* 0x000000b00300720c */ /* 0x000fc60000706670 */
        /* <DEDUP_REMOVED lines=8> */
.L_x_5136:
        /* <DEDUP_REMOVED lines=9> */
.L_x_7176:


//--------------------- .text._ZN5flash24flash_fwd_splitkv_kernelI23Flash_fwd_kernel_traitsILi64ELi64ELi128ELi4ELb0ELb0EN7cutlass10bfloat16_tE19Flash_kernel_traitsILi64ELi64ELi128ELi4ES3_EELb1ELb0ELb0ELb0ELb0ELb1ELb1ELb0EEEvNS_16Flash_fwd_paramsE --------------------------
	.section	.text._ZN5flash24flash_fwd_splitkv_kernelI23Flash_fwd_kernel_traitsILi64ELi64ELi128ELi4ELb0ELb0EN7cutlass10bfloat16_tE19Flash_kernel_traitsILi64ELi64ELi128ELi4ES3_EELb1ELb0ELb0ELb0ELb0ELb1ELb1ELb0EEEvNS_16Flash_fwd_paramsE,"ax",@progbits
	.align	128
        .global         _ZN5flash24flash_fwd_splitkv_kernelI23Flash_fwd_kernel_traitsILi64ELi64ELi128ELi4ELb0ELb0EN7cutlass10bfloat16_tE19Flash_kernel_traitsILi64ELi64ELi128ELi4ES3_EELb1ELb0ELb0ELb0ELb0ELb1ELb1ELb0EEEvNS_16Flash_fwd_paramsE
        .type           _ZN5flash24flash_fwd_splitkv_kernelI23Flash_fwd_kernel_traitsILi64ELi64ELi128ELi4ELb0ELb0EN7cutlass10bfloat16_tE19Flash_kernel_traitsILi64ELi64ELi128ELi4ES3_EELb1ELb0ELb0ELb0ELb0ELb1ELb1ELb0EEEvNS_16Flash_fwd_paramsE,@function
        .size           _ZN5flash24flash_fwd_splitkv_kernelI23Flash_fwd_kernel_traitsILi64ELi64ELi128ELi4ELb0ELb0EN7cutlass10bfloat16_tE19Flash_kernel_traitsILi64ELi64ELi128ELi4ES3_EELb1ELb0ELb0ELb0ELb0ELb1ELb1ELb0EEEvNS_16Flash_fwd_paramsE,(.L_x_7177 - _ZN5flash24flash_fwd_splitkv_kernelI23Flash_fwd_kernel_traitsILi64ELi64ELi128ELi4ELb0ELb0EN7cutlass10bfloat16_tE19Flash_kernel_traitsILi64ELi64ELi128ELi4ES3_EELb1ELb0ELb0ELb0ELb0ELb1ELb1ELb0EEEvNS_16Flash_fwd_paramsE)
        .other          _ZN5flash24flash_fwd_splitkv_kernelI23Flash_fwd_kernel_traitsILi64ELi64ELi128ELi4ELb0ELb0EN7cutlass10bfloat16_tE19Flash_kernel_traitsILi64ELi64ELi128ELi4ES3_EELb1ELb0ELb0ELb0ELb0ELb1ELb1ELb0EEEvNS_16Flash_fwd_paramsE,@"STO_CUDA_ENTRY STV_DEFAULT"
_ZN5flash24flash_fwd_splitkv_kernelI23Flash_fwd_kernel_traitsILi64ELi64ELi128ELi4ELb0ELb0EN7cutlass10bfloat16_tE19Flash_kernel_traitsILi64ELi64ELi128ELi4ES3_EELb1ELb0ELb0ELb0ELb0ELb1ELb1ELb0EEEvNS_16Flash_fwd_paramsE:
.text._ZN5flash24flash_fwd_splitkv_kernelI23Flash_fwd_kernel_traitsILi64ELi64ELi128ELi4ELb0ELb0EN7cutlass10bfloat16_tE19Flash_kernel_traitsILi64ELi64ELi128ELi4ES3_EELb1ELb0ELb0ELb0ELb0ELb1ELb1ELb0EEEvNS_16Flash_fwd_paramsE:
        /* <DEDUP_REMOVED lines=35> */
[----:B------:R-:W2:Y:S01]  /*0230*/  S2R R13, SR_CTAID.X ;  /* 0x00000000000d7919 */ /* 0x000ea20000002500 */
[----:B----4-:R-:W-:Y:S01]  /*0240*/  ISETP.NE.U32.AND P3, PT, RZ, UR4, PT ;  /* 0x00000004ff007c0c */ /* 0x010fe2000bf65070 */
[----:B---3--:R-:W-:Y:S01]  /*0250*/  IMAD.WIDE.U32 R4, R183, 0x4, R4 ;  /* 0x00000004b7047825 */ /* 0x008fe200078e0004 */
[----:B-1----:R-:W-:-:S04]  /*0260*/  ISETP.EQ.U32.AND P6, PT, R2, RZ, PT ;  /* 0x000000ff0200720c */ /* 0x002fc80003fc2070 */
[----:B------:R-:W5:Y:S01]  /*0270*/  @P0 LDG.E R7, desc[UR16][R4.64] ;  /* 0x0000001004070981 */ /* 0x000f62000c1e1900 */
[----:B------:R-:W-:Y:S02]  /*0280*/  IADD3 R18, P1, PT, R11, R2, RZ ;  /* 0x000000020b127210 */ /* 0x000fe40007f3e0ff */
[C---:B------:R-:W-:Y:S01]  /*0290*/  ISETP.EQ.OR.EX P6, PT, R3.reuse, RZ, !P5, P6 ;  /* 0x000000ff0300720c */ /* 0x040fe20006fc2760 */
[----:B------:R1:W5:Y:S01]  /*02a0*/  @P4 LDG.E R0, desc[UR16][R4.64+0x4] ;  /* 0x0000041004004981 */ /* 0x000362000c1e1900 */
[----:B------:R-:W-:Y:S01]  /*02b0*/  ISETP.NE.U32.AND P2, PT, R2, RZ, PT ;  /* 0x000000ff0200720c */ /* 0x000fe20003f45070 */
[----:B------:R-:W-:Y:S01]  /*02c0*/  IMAD.X R19, R6, 0x1, R3, P1 ;  /* 0x0000000106137824 */ /* 0x000fe200008e0603 */
[----:B------:R-:W-:Y:S02]  /*02d0*/  ISETP.NE.AND.EX P3, PT, RZ, UR5, PT, P3 ;  /* 0x00000005ff007c0c */ /* 0x000fe4000bf65330 */
[----:B------:R-:W-:Y:S01]  /*02e0*/  ISETP.NE.AND.EX P2, PT, R3, RZ, PT, P2 ;  /* 0x000000ff0300720c */ /* 0x000fe20003f45320 */
[----:B------:R-:W-:-:S06]  /*02f0*/  IMAD.MOV.U32 R3, RZ, RZ, -0x1 ;  /* 0xffffffffff037424 */ /* 0x000fcc00078e00ff */
[----:B------:R3:W5:Y:S06]  /*0300*/  @!P6 LDG.E R3, desc[UR16][R18.64] ;  /* 0x000000101203e981 */ /* 0x00076c000c1e1900 */
[----:B------:R-:W4:Y:S01]  /*0310*/  @!P2 LDC R15, c[0x0][0x438] ;  /* 0x00010e00ff0fab82 */ /* 0x000f220000000800 */
[----:B-1----:R-:W-:-:S04]  /*0320*/  @P3 IADD3 R4, P0, PT, R11, UR4, RZ ;  /* 0x000000040b043c10 */ /* 0x002fc8000ff1e0ff */
[----:B------:R-:W-:Y:S01]  /*0330*/  @P3 IADD3.X R5, PT, PT, R6, UR5, RZ, P0, !PT ;  /* 0x0000000506053c10 */ /* 0x000fe200087fe4ff */
[----:B--2---:R-:W-:Y:S08]  /*0340*/  @!P2 BRA `(.L_x_5137) ;  /* 0x00000000000ca947 */ /* 0x004ff00003800000 */
[----:B------:R-:W4:Y:S02]  /*0350*/  @P5 LDG.E R2, desc[UR16][R18.64+0x4] ;  /* 0x0000041012025981 */ /* 0x000f24000c1e1900 */
[----:B----45:R-:W-:-:S06]  /*0360*/  @P5 IADD3 R15, PT, PT, R2, -R3, RZ ;  /* 0x80000003020f5210 */ /* 0x030fcc0007ffe0ff */
[----:B------:R1:W5:Y:S02]  /*0370*/  @!P5 LDG.E R15, desc[UR16][R18.64] ;  /* 0x00000010120fd981 */ /* 0x000364000c1e1900 */
.L_x_5137:
[----:B------:R-:W2:Y:S01]  /*0380*/  LDCU.64 UR4, c[0x0][0x478] ;  /* 0x00008f00ff0477ac */ /* 0x000ea20008000a00 */
[----:B------:R-:W-:-:S06]  /*0390*/  IMAD.MOV.U32 R2, RZ, RZ, RZ ;  /* 0x000000ffff027224 */ /* 0x000fcc00078e00ff */
[----:B------:R1:W5:Y:S01]  /*03a0*/  @P3 LDG.E R2, desc[UR16][R4.64] ;  /* 0x0000001004023981 */ /* 0x000362000c1e1900 */
[----:B--2---:R-:W-:-:S04]  /*03b0*/  ISETP.NE.U32.AND P0, PT, RZ, UR4, PT ;  /* 0x00000004ff007c0c */ /* 0x004fc8000bf05070 */
[----:B------:R-:W-:-:S13]  /*03c0*/  ISETP.NE.AND.EX P0, PT, RZ, UR5, PT, P0 ;  /* 0x00000005ff007c0c */ /* 0x000fda000bf05300 */
[----:B-1-3--:R-:W-:-:S04]  /*03d0*/  @P0 IADD3 R18, P1, PT, R11, UR4, RZ ;  /* 0x000000040b120c10 */ /* 0x00afc8000ff3e0ff */
[----:B------:R-:W-:-:S05]  /*03e0*/  @P0 IADD3.X R19, PT, PT, R6, UR5, RZ, P1, !PT ;  /* 0x0000000506130c10 */ /* 0x000fca0008ffe4ff */
[----:B------:R1:W5:Y:S01]  /*03f0*/  @P0 LDG.E R21, desc[UR16][R18.64] ;  /* 0x0000001012150981 */ /* 0x000362000c1e1900 */
[----:B------:R-:W2:Y:S01]  /*0400*/  @!P4 LDC R25, c[0x0][0x434] ;  /* 0x00010d00ff19cb82 */ /* 0x000ea20000000800 */
[----:B------:R-:W-:Y:S02]  /*0410*/  IMAD.SHL.U32 R182, R13, 0x40, RZ ;  /* 0x000000400db67824 */ /* 0x000fe400078e00ff */
[----:B-----5:R-:W-:-:S05]  /*0420*/  @P4 IMAD.IADD R25, R0, 0x1, -R7 ;  /* 0x0000000100194824 */ /* 0x020fca00078e0a07 */
[----:B--2---:R-:W-:-:S13]  /*0430*/  ISETP.GT.AND P1, PT, R25, R182, PT ;  /* 0x000000b61900720c */ /* 0x004fda0003f24270 */
[----:B-1----:R-:W-:Y:S05]  /*0440*/  @!P1 EXIT ;  /* 0x000000000000994d */ /* 0x002fea0003800000 */
[----:B------:R-:W1:Y:S01]  /*0450*/  LDC R0, c[0x0][0x374] ;  /* 0x0000dd00ff007b82 */ /* 0x000e620000000800 */
[----:B------:R-:W2:Y:S01]  /*0460*/  LDCU UR14, c[0x0][0x508] ;  /* 0x0000a100ff0e77ac */ /* 0x000ea20008000800 */
[----:B------:R-:W-:-:S06]  /*0470*/  @P0 IMAD.IADD R26, R21, 0x1, -R2 ;  /* 0x00000001151a0824 */ /* 0x000fcc00078e0a02 */
[----:B------:R-:W3:Y:S01]  /*0480*/  LDC R4, c[0x0][0x438] ;  /* 0x00010e00ff047b82 */ /* 0x000ee20000000800 */
[-C--:B-1----:R-:W-:Y:S02]  /*0490*/  IABS R10, R0.reuse ;  /* 0x00000000000a7213 */ /* 0x082fe40000000000 */
[----:B------:R-:W-:Y:S02]  /*04a0*/  IABS R17, R0 ;  /* 0x0000000000117213 */ /* 0x000fe40000000000 */
[----:B------:R-:W1:Y:S03]  /*04b0*/  I2F.RP R8, R10 ;  /* 0x0000000a00087306 */ /* 0x000e660000209400 */
[----:B------:R-:W-:Y:S02]  /*04c0*/  IMAD.MOV R17, RZ, RZ, -R17 ;  /* 0x000000ffff117224 */ /* 0x000fe400078e0a11 */
[----:B---3--:R-:W-:-:S05]  /*04d0*/  VIADD R4, R4, 0x7f ;  /* 0x0000007f04047836 */ /* 0x008fca0000000000 */
        /* <DEDUP_REMOVED lines=17> */
[----:B------:R-:W3:Y:S03]  /*05f0*/  @!P0 LDC R12, c[0x0][0x43c] ;  /* 0x00010f00ff0c8b82 */ /* 0x000ee60000000800 */
        /* <DEDUP_REMOVED lines=9> */
[----:B---3--:R-:W-:-:S03]  /*0690*/  @!P0 SEL R12, R12, RZ, P3 ;  /* 0x000000ff0c0c8207 */ /* 0x008fc60001800000 */
[----:B------:R-:W-:Y:S01]  /*06a0*/  IMAD R10, R10, 0x40, -R25 ;  /* 0x000000400a0a7824 */ /* 0x000fe200078e0a19 */
[----:B----4-:R-:W-:-:S05]  /*06b0*/  @!P0 IADD3 R26, PT, PT, R12, R15, -R2 ;  /* 0x0000000f0c1a8210 */ /* 0x010fca0007ffe802 */
        /* <DEDUP_REMOVED lines=10> */
[----:B------:R-:W-:-:S02]  /*0760*/  SHF.R.S32.HI R10, RZ, 0x7, R10 ;  /* 0x00000007ff0a7819 */ /* 0x000fc4000001140a */
[----:B------:R-:W-:Y:S02]  /*0770*/  SHF.R.S32.HI R0, RZ, 0x7, R0 ;  /* 0x00000007ff007819 */ /* 0x000fe40000011400 */
[----:B------:R-:W-:-:S04]  /*0780*/  VIADDMNMX R5, R175, R8, R10, PT ;  /* 0x00000008af057246 */ /* 0x000fc8000380010a */
[----:B------:R-:W-:Y:S01]  /*0790*/  VIMNMX R138, PT, PT, R5, R0, PT ;  /* 0x00000000058a7248 */ /* 0x000fe20003fe0100 */
[----:B------:R-:W-:Y:S01]  /*07a0*/  IMAD.MOV R5, RZ, RZ, -R183 ;  /* 0x000000ffff057224 */ /* 0x000fe200078e0ab7 */
[----:B------:R-:W1:Y:S02]  /*07b0*/  S2R R0, SR_TID.X ;  /* 0x0000000000007919 */ /* 0x000e640000002100 */
[----:B------:R-:W-:Y:S01]  /*07c0*/  ISETP.GE.AND P0, PT, R175, R138, PT ;  /* 0x0000008aaf00720c */ /* 0x000fe20003f06270 */
[----:B------:R-:W-:-:S12]  /*07d0*/  IMAD R16, R9, R5, R16 ;  /* 0x0000000509107224 */ /* 0x000fd800078e0210 */
        /* <DEDUP_REMOVED lines=74> */
.L_x_5138:
        /* <DEDUP_REMOVED lines=9> */
.L_x_5139:
        /* <DEDUP_REMOVED lines=41> */
[----:B------:R-:W-:Y:S01]  /*0fa0*/  IMAD.MOV R9, RZ, RZ, -R9 ;  /* 0x000000ffff097224 */ /* 0x000fe200078e0a09 */
[----:B----4-:R-:W-:Y:S01]  /*0fb0*/  MOV R20, UR10 ;  /* 0x0000000a00147c02 */ /* 0x010fe20008000f00 */
        /* <DEDUP_REMOVED lines=56> */
.L_x_5140:
        /* <DEDUP_REMOVED lines=15> */
.L_x_5142:
[----:B------:R-:W3:Y:S01]  /*1430*/  LDC.64 R136, c[0x0][0x3b8] ;  /* 0x0000ee00ff887b82 */ /* 0x000ee20000000a00 */
[----:B------:R-:W-:-:S05]  /*1440*/  IADD3 R8, PT, PT, R2, R3, RZ ;  /* 0x0000000302087210 */ /* 0x000fca0007ffe0ff */
[C---:B---3--:R-:W-:Y:S02]  /*1450*/  IMAD R15, R8.reuse, R137, RZ ;  /* 0x00000089080f7224 */ /* 0x048fe400078e02ff */
[----:B------:R-:W-:-:S05]  /*1460*/  IMAD.WIDE.U32 R8, R8, R136, RZ ;  /* 0x0000008808087225 */ /* 0x000fca00078e00ff */
[----:B------:R-:W-:Y:S02]  /*1470*/  IADD3 R15, PT, PT, R9, R15, RZ ;  /* 0x0000000f090f7210 */ /* 0x000fe40007ffe0ff */
[----:B------:R-:W-:Y:S02]  /*1480*/  MOV R14, R8 ;  /* 0x00000008000e7202 */ /* 0x000fe40000000f00 */
.L_x_5143:
        /* <DEDUP_REMOVED lines=14> */
.L_x_5144:
[----:B------:R-:W3:Y:S01]  /*1570*/  LDC.64 R20, c[0x0][0x3c0] ;  /* 0x0000f000ff147b82 */ /* 0x000ee20000000a00 */
[----:B------:R-:W-:-:S05]  /*1580*/  IADD3 R2, PT, PT, R2, R3, RZ ;  /* 0x0000000302027210 */ /* 0x000fca0007ffe0ff */
[C---:B---3--:R-:W-:Y:S02]  /*1590*/  IMAD R19, R2.reuse, R21, RZ ;  /* 0x0000001502137224 */ /* 0x048fe400078e02ff */
[----:B------:R-:W-:-:S05]  /*15a0*/  IMAD.WIDE.U32 R2, R2, R20, RZ ;  /* 0x0000001402027225 */ /* 0x000fca00078e00ff */
[----:B------:R-:W-:Y:S02]  /*15b0*/  IADD3 R19, PT, PT, R3, R19, RZ ;  /* 0x0000001303137210 */ /* 0x000fe40007ffe0ff */
[----:B------:R-:W-:-:S07]  /*15c0*/  MOV R18, R2 ;  /* 0x0000000200127202 */ /* 0x000fce0000000f00 */
.L_x_5145:
[----:B------:R-:W3:Y:S01]  /*15d0*/  LDC R9, c[0x0][0x3e8] ;  /* 0x0000fa00ff097b82 */ /* 0x000ee20000000800 */
[----:B------:R-:W-:Y:S01]  /*15e0*/  IMAD.MOV.U32 R10, RZ, RZ, RZ ;  /* 0x000000ffff0a7224 */ /* 0x000fe200078e00ff */
[----:B------:R-:W-:Y:S02]  /*15f0*/  CS2R R184, SRZ ;  /* 0x0000000000b87805 */ /* 0x000fe4000001ff00 */
[----:B---3--:R-:W-:-:S04]  /*1600*/  IABS R2, R9 ;  /* 0x0000000900027213 */ /* 0x008fc80000000000 */
[----:B------:R-:W2:Y:S08]  /*1610*/  I2F.RP R6, R2 ;  /* 0x0000000200067306 */ /* 0x000eb00000209400 */
[----:B--2---:R-:W2:Y:S02]  /*1620*/  MUFU.RCP R5, R6 ;  /* 0x0000000600057308 */ /* 0x004ea40000001000 */
[----:B--2---:R-:W-:-:S02]  /*1630*/  IADD3 R5, PT, PT, R5, 0xffffffe, RZ ;  /* 0x0ffffffe05057810 */ /* 0x004fc40007ffe0ff */
[----:B------:R-:W-:-:S04]  /*1640*/  LEA R6, R138, 0xffffff80, 0x7 ;  /* 0xffffff808a067811 */ /* 0x000fc800078e38ff */
[----:B------:R-:W2:Y:S01]  /*1650*/  F2I.FTZ.U32.TRUNC.NTZ R11, R5 ;  /* 0x00000005000b7305 */ /* 0x000ea2000021f000 */
[----:B------:R-:W-:-:S04]  /*1660*/  IMAD.WIDE.U32 R22, R6, R136, R14 ;  /* 0x0000008806167225 */ /* 0x000fc800078e000e */
[----:B------:R-:W-:Y:S01]  /*1670*/  IMAD.WIDE.U32 R18, R6, R20, R18 ;  /* 0x0000001406127225 */ /* 0x000fe200078e0012 */
[----:B--2---:R-:W-:-:S05]  /*1680*/  IADD3 R3, PT, PT, RZ, -R11, RZ ;  /* 0x8000000bff037210 */ /* 0x004fca0007ffe0ff */
[----:B-----5:R-:W-:Y:S01]  /*1690*/  IMAD R4, R3, R2, RZ ;  /* 0x0000000203047224 */ /* 0x020fe200078e02ff */
[----:B------:R-:W-:-:S03]  /*16a0*/  IABS R3, R16 ;  /* 0x0000001000037213 */ /* 0x000fc60000000000 */
[----:B------:R-:W-:Y:S01]  /*16b0*/  IMAD.HI.U32 R11, R11, R4, R10 ;  /* 0x000000040b0b7227 */ /* 0x000fe200078e000a */
[----:B------:R-:W-:-:S05]  /*16c0*/  MOV R4, R3 ;  /* 0x0000000300047202 */ /* 0x000fca0000000f00 */
[----:B------:R-:W-:Y:S01]  /*16d0*/  IMAD.HI.U32 R10, R11, R4, RZ ;  /* 0x000000040b0a7227 */ /* 0x000fe200078e00ff */
[----:B------:R-:W-:-:S03]  /*16e0*/  SHF.R.S32.HI R11, RZ, 0x1f, R6 ;  /* 0x0000001fff0b7819 */ /* 0x000fc60000011406 */
[----:B------:R-:W-:Y:S02]  /*16f0*/  IMAD.MOV R3, RZ, RZ, -R10 ;  /* 0x000000ffff037224 */ /* 0x000fe400078e0a0a */
[C---:B------:R-:W-:Y:S02]  /*1700*/  IMAD R8, R11.reuse, R20, RZ ;  /* 0x000000140b087224 */ /* 0x040fe400078e02ff */
[C---:B------:R-:W-:Y:S02]  /*1710*/  IMAD R3, R2.reuse, R3, R4 ;  /* 0x0000000302037224 */ /* 0x040fe400078e0204 */
[----:B------:R-:W2:Y:S01]  /*1720*/  LDC.64 R4, c[0x0][0x3d8] ;  /* 0x0000f600ff047b82 */ /* 0x000ea20000000a00 */
[----:B------:R-:W-:Y:S02]  /*1730*/  IMAD R11, R11, R136, RZ ;  /* 0x000000880b0b7224 */ /* 0x000fe400078e02ff */
[----:B------:R-:W-:Y:S01]  /*1740*/  ISETP.GT.U32.AND P0, PT, R2, R3, PT ;  /* 0x000000030200720c */ /* 0x000fe20003f04070 */
[----:B------:R-:W-:-:S02]  /*1750*/  IMAD R15, R6, R21, R8 ;  /* 0x00000015060f7224 */ /* 0x000fc400078e0208 */
[----:B------:R-:W-:-:S03]  /*1760*/  IMAD R11, R6, R137, R11 ;  /* 0x00000089060b7224 */ /* 0x000fc600078e020b */
[----:B------:R-:W-:Y:S01]  /*1770*/  IADD3 R19, PT, PT, R19, R15, RZ ;  /* 0x0000000f13137210 */ /* 0x000fe20007ffe0ff */
[----:B------:R-:W-:-:S06]  /*1780*/  IMAD.IADD R23, R23, 0x1, R11 ;  /* 0x0000000117177824 */ /* 0x000fcc00078e020b */
[-C--:B------:R-:W-:Y:S02]  /*1790*/  @!P0 IADD3 R3, PT, PT, R3, -R2.reuse, RZ ;  /* 0x8000000203038210 */ /* 0x080fe40007ffe0ff */
[----:B------:R-:W-:Y:S02]  /*17a0*/  @!P0 IADD3 R10, PT, PT, R10, 0x1, RZ ;  /* 0x000000010a0a8810 */ /* 0x000fe40007ffe0ff */
[----:B------:R-:W-:Y:S02]  /*17b0*/  ISETP.GE.U32.AND P2, PT, R3, R2, PT ;  /* 0x000000020300720c */ /* 0x000fe40003f46070 */
[----:B------:R-:W-:Y:S02]  /*17c0*/  LOP3.LUT R2, R16, R9, RZ, 0x3c, !PT ;  /* 0x0000000910027212 */ /* 0x000fe400078e3cff */
[----:B------:R-:W-:Y:S02]  /*17d0*/  ISETP.NE.AND P0, PT, R9, RZ, PT ;  /* 0x000000ff0900720c */ /* 0x000fe40003f05270 */
[----:B------:R-:W-:-:S02]  /*17e0*/  ISETP.GE.AND P1, PT, R2, RZ, PT ;  /* 0x000000ff0200720c */ /* 0x000fc40003f26270 */
[----:B------:R-:W3:Y:S05]  /*17f0*/  LDC.64 R2, c[0x0][0x3d0] ;  /* 0x0000f400ff027b82 */ /* 0x000eea0000000a00 */
[----:B------:R-:W-:-:S06]  /*1800*/  @P2 VIADD R10, R10, 0x1 ;  /* 0x000000010a0a2836 */ /* 0x000fcc0000000000 */
[----:B------:R-:W-:Y:S02]  /*1810*/  @!P1 IADD3 R10, PT, PT, -R10, RZ, RZ ;  /* 0x000000ff0a0a9210 */ /* 0x000fe40007ffe1ff */
[----:B------:R-:W-:-:S04]  /*1820*/  @!P0 LOP3.LUT R10, RZ, R9, RZ, 0x33, !PT ;  /* 0x00000009ff0a8212 */ /* 0x000fc800078e33ff */
[----:B------:R-:W-:Y:S01]  /*1830*/  SHF.R.S32.HI R9, RZ, 0x1f, R10 ;  /* 0x0000001fff097819 */ /* 0x000fe2000001140a */
[----:B--2---:R-:W-:-:S04]  /*1840*/  IMAD.WIDE.U32 R14, R10, R4, R18 ;  /* 0x000000040a0e7225 */ /* 0x004fc800078e0012 */
[C---:B------:R-:W-:Y:S02]  /*1850*/  IMAD R6, R9.reuse, R4, RZ ;  /* 0x0000000409067224 */ /* 0x040fe400078e02ff */
[-C--:B---3--:R-:W-:Y:S02]  /*1860*/  IMAD R9, R9, R2.reuse, RZ ;  /* 0x0000000209097224 */ /* 0x088fe400078e02ff */
[C---:B------:R-:W-:Y:S02]  /*1870*/  IMAD R5, R10.reuse, R5, R6 ;  /* 0x000000050a057224 */ /* 0x040fe400078e0206 */
[----:B------:R-:W-:-:S03]  /*1880*/  IMAD.WIDE.U32 R28, R10, R2, R22 ;  /* 0x000000020a1c7225 */ /* 0x000fc600078e0016 */
[----:B------:R-:W-:Y:S01]  /*1890*/  IADD3 R11, PT, PT, R15, R5, RZ ;  /* 0x000000050f0b7210 */ /* 0x000fe20007ffe0ff */
[----:B------:R-:W-:-:S05]  /*18a0*/  IMAD R3, R10, R3, R9 ;  /* 0x000000030a037224 */ /* 0x000fca00078e0209 */
[----:B------:R-:W-:-:S07]  /*18b0*/  IADD3 R10, PT, PT, R29, R3, RZ ;  /* 0x000000031d0a7210 */ /* 0x000fce0007ffe0ff */
.L_x_5141:
        /* <DEDUP_REMOVED lines=41> */
[----:B------:R-:W-:Y:S01]  /*1b50*/  IMAD R31, R4, UR6, RZ ;  /* 0x00000006041f7c24 */ /* 0x000fe2000f8e02ff */
[----:B------:R-:W-:Y:S01]  /*1b60*/  IADD3 R2, P0, PT, R180, R2, RZ ;  /* 0x00000002b4027210 */ /* 0x000fe20007f1e0ff */
[----:B------:R-:W-:Y:S01]  /*1b70*/  IMAD R177, R8, R137, R29 ;  /* 0x0000008908b17224 */ /* 0x000fe200078e021d */
[----:B------:R-:W-:Y:S01]  /*1b80*/  SHF.R.U32.HI R4, RZ, 0x1, R0 ;  /* 0x00000001ff047819 */ /* 0x000fe20000011600 */
[----:B------:R-:W-:-:S02]  /*1b90*/  IMAD R31, R16, UR7, R31 ;  /* 0x00000007101f7c24 */ /* 0x000fc4000f8e021f */
[----:B------:R-:W-:Y:S01]  /*1ba0*/  IMAD.X R3, RZ, RZ, R5, P0 ;  /* 0x000000ffff037224 */ /* 0x000fe200000e0605 */
[----:B------:R-:W-:Y:S02]  /*1bb0*/  ISETP.GE.AND P0, PT, R8, R174, PT ;  /* 0x000000ae0800720c */ /* 0x000fe40003f06270 */
[----:B------:R-:W-:Y:S01]  /*1bc0*/  LEA.HI.X R177, R28, UR13, R177, 0x1, P1 ;  /* 0x0000000d1cb17c11 */ /* 0x000fe200088f0cb1 */
[----:B------:R-:W-:Y:S01]  /*1bd0*/  IMAD.WIDE.U32 R16, R16, UR6, R2 ;  /* 0x0000000610107c25 */ /* 0x000fe2000f8e0002 */
[----:B------:R-:W-:Y:S02]  /*1be0*/  SHF.R.U32.HI R3, RZ, 0x4, R0 ;  /* 0x00000004ff037819 */ /* 0x000fe40000011600 */
[----:B------:R-:W-:Y:S01]  /*1bf0*/  LOP3.LUT R5, R15, 0x8, R4, 0x78, !PT ;  /* 0x000000080f057812 */ /* 0x000fe200078e7804 */
        /* <DEDUP_REMOVED lines=19> */
.L_x_5148:
[----:B------:R2:W-:Y:S02]  /*1d30*/  STS.128 [R181], RZ ;  /* 0x000000ffb5007388 */ /* 0x0005e40000000c00 */
.L_x_5147:
[----:B------:R-:W-:Y:S05]  /*1d40*/  BSYNC.RECONVERGENT B0 ;  /* 0x0000000000007941 */ /* 0x000fea0003800200 */
.L_x_5146:
        /* <DEDUP_REMOVED lines=32> */
.L_x_5150:
[----:B------:R-:W-:Y:S05]  /*1f50*/  BSYNC.RECONVERGENT B0 ;  /* 0x0000000000007941 */ /* 0x000fea0003800200 */
.L_x_5149:
        /* <DEDUP_REMOVED lines=22> */
.L_x_5152:
[----:B------:R-:W-:Y:S05]  /*20c0*/  BSYNC.RECONVERGENT B0 ;  /* 0x0000000000007941 */ /* 0x000fea0003800200 */
.L_x_5151:
        /* <DEDUP_REMOVED lines=22> */
.L_x_5154:
[----:B------:R-:W-:Y:S05]  /*2230*/  BSYNC.RECONVERGENT B0 ;  /* 0x0000000000007941 */ /* 0x000fea0003800200 */
.L_x_5153:
        /* <DEDUP_REMOVED lines=12> */
.L_x_5157:
[----:B------:R1:W-:Y:S02]  /*2300*/  STS.128 [R181+0x2000], RZ ;  /* 0x002000ffb5007388 */ /* 0x0003e40000000c00 */
.L_x_5156:
[----:B------:R-:W-:Y:S05]  /*2310*/  BSYNC.RECONVERGENT B0 ;  /* 0x0000000000007941 */ /* 0x000fea0003800200 */
.L_x_5155:
        /* <DEDUP_REMOVED lines=24> */
.L_x_5159:
[----:B------:R-:W-:Y:S05]  /*24a0*/  BSYNC.RECONVERGENT B0 ;  /* 0x0000000000007941 */ /* 0x000fea0003800200 */
.L_x_5158:
        /* <DEDUP_REMOVED lines=13> */
.L_x_5161:
[----:B------:R-:W-:Y:S05]  /*2580*/  BSYNC.RECONVERGENT B0 ;  /* 0x0000000000007941 */ /* 0x000fea0003800200 */
.L_x_5160:
        /* <DEDUP_REMOVED lines=12> */
.L_x_5163:
[----:B------:R-:W-:Y:S05]  /*2650*/  BSYNC.RECONVERGENT B0 ;  /* 0x0000000000007941 */ /* 0x000fea0003800200 */
.L_x_5162:
        /* <DEDUP_REMOVED lines=15> */
.L_x_5165:
[----:B------:R-:W-:Y:S05]  /*2750*/  BSYNC.RECONVERGENT B0 ;  /* 0x0000000000007941 */ /* 0x000fea0003800200 */
.L_x_5164:
        /* <DEDUP_REMOVED lines=12> */
.L_x_5167:
[----:B------:R-:W-:Y:S05]  /*2820*/  BSYNC.RECONVERGENT B0 ;  /* 0x0000000000007941 */ /* 0x000fea0003800200 */
.L_x_5166:
        /* <DEDUP_REMOVED lines=15> */
.L_x_5169:
[----:B------:R-:W-:Y:S05]  /*2920*/  BSYNC.RECONVERGENT B0 ;  /* 0x0000000000007941 */ /* 0x000fea0003800200 */
.L_x_5168:
        /* <DEDUP_REMOVED lines=13> */
.L_x_5171:
[----:B------:R-:W-:Y:S05]  /*2a00*/  BSYNC.RECONVERGENT B0 ;  /* 0x0000000000007941 */ /* 0x000fea0003800200 */
.L_x_5170:
[----:B------:R-:W0:Y:S01]  /*2a10*/  LDGDEPBAR ;  /* 0x00000000000079af */ /* 0x000e220000000000 */
[----:B------:R-:W-:Y:S01]  /*2a20*/  LOP3.LUT R23, R4, 0x1f0, RZ, 0xc0, !PT ;  /* 0x000001f004177812 */ /* 0x000fe200078ec0ff */
[C---:B-1----:R-:W-:Y:S01]  /*2a30*/  IMAD.SHL.U32 R31, R0.reuse, 0x20, RZ ;  /* 0x00000020001f7824 */ /* 0x042fe200078e00ff */
[----:B------:R-:W-:Y:S01]  /*2a40*/  SHF.R.U32.HI R8, RZ, 0x2, R0 ;  /* 0x00000002ff087819 */ /* 0x000fe20000011600 */
[----:B------:R-:W-:Y:S01]  /*2a50*/  IMAD.SHL.U32 R139, R0, 0x2, RZ ;  /* 0x00000002008b7824 */ /* 0x000fe200078e00ff */
[----:B------:R-:W-:Y:S01]  /*2a60*/  IADD3 R4, PT, PT, R23, 0x1, R182 ;  /* 0x0000000117047810 */ /* 0x000fe20007ffe0b6 */
[----:B------:R-:W-:Y:S01]  /*2a70*/  BSSY.RECONVERGENT B0, `(.L_x_5172) ;  /* 0x0000016000007945 */ /* 0x000fe20003800200 */
[----:B------:R-:W-:Y:S01]  /*2a80*/  LOP3.LUT R8, R8, 0x7, RZ, 0xc0, !PT ;  /* 0x0000000708087812 */ /* 0x000fe200078ec0ff */
[C---:B------:R-:W-:Y:S01]  /*2a90*/  IMAD.SHL.U32 R23, R20.reuse, 0x10, RZ ;  /* 0x0000001014177824 */ /* 0x040fe200078e00ff */
[----:B------:R-:W-:Y:S02]  /*2aa0*/  SHF.L.U64.HI R24, R20, 0x4, R21 ;  /* 0x0000000414187819 */ /* 0x000fe40000010215 */
[----:B------:R-:W-:-:S02]  /*2ab0*/  IADD3 R25, PT, PT, -R25, R4, R8 ;  /* 0x0000000419197210 */ /* 0x000fc40007ffe108 */
[----:B------:R-:W-:Y:S02]  /*2ac0*/  LOP3.LUT R4, R6, 0x7c00, R31, 0xf8, !PT ;  /* 0x00007c0006047812 */ /* 0x000fe400078ef81f */
        /* <DEDUP_REMOVED lines=13> */
.L_x_5174:
[----:B------:R1:W-:Y:S01]  /*2ba0*/  STS.128 [R181+0x6000], RZ ;  /* 0x006000ffb5007388 */ /* 0x0003e20000000c00 */
[----:B------:R-:W-:Y:S05]  /*2bb0*/  BRA `(.L_x_5175) ;  /* 0x0000000000047947 */ /* 0x000fea0003800000 */
.L_x_5173:
[----:B------:R1:W-:Y:S02]  /*2bc0*/  STS.128 [R181+0x6000], RZ ;  /* 0x006000ffb5007388 */ /* 0x0003e40000000c00 */
.L_x_5175:
[----:B------:R-:W-:Y:S05]  /*2bd0*/  BSYNC.RECONVERGENT B0 ;  /* 0x0000000000007941 */ /* 0x000fea0003800200 */
.L_x_5172:
        /* <DEDUP_REMOVED lines=28> */
.L_x_5177:
[----:B------:R-:W-:Y:S05]  /*2da0*/  BSYNC.RECONVERGENT B0 ;  /* 0x0000000000007941 */ /* 0x000fea0003800200 */
.L_x_5176:
        /* <DEDUP_REMOVED lines=13> */
.L_x_5179:
[----:B------:R-:W-:Y:S05]  /*2e80*/  BSYNC.RECONVERGENT B0 ;  /* 0x0000000000007941 */ /* 0x000fea0003800200 */
.L_x_5178:
        /* <DEDUP_REMOVED lines=13> */
.L_x_5181:
[----:B------:R-:W-:Y:S05]  /*2f60*/  BSYNC.RECONVERGENT B0 ;  /* 0x0000000000007941 */ /* 0x000fea0003800200 */
.L_x_5180:
        /* <DEDUP_REMOVED lines=16> */
.L_x_5183:
[----:B------:R-:W-:Y:S05]  /*3070*/  BSYNC.RECONVERGENT B0 ;  /* 0x0000000000007941 */ /* 0x000fea0003800200 */
.L_x_5182:
        /* <DEDUP_REMOVED lines=13> */
.L_x_5185:
[----:B------:R-:W-:Y:S05]  /*3150*/  BSYNC.RECONVERGENT B0 ;  /* 0x0000000000007941 */ /* 0x000fea0003800200 */
.L_x_5184:
        /* <DEDUP_REMOVED lines=16> */
.L_x_5187:
[----:B------:R-:W-:Y:S05]  /*3260*/  BSYNC.RECONVERGENT B0 ;  /* 0x0000000000007941 */ /* 0x000fea0003800200 */
.L_x_5186:
        /* <DEDUP_REMOVED lines=14> */
.L_x_5189:
[----:B------:R-:W-:Y:S05]  /*3350*/  BSYNC.RECONVERGENT B0 ;  /* 0x0000000000007941 */ /* 0x000fea0003800200 */
.L_x_5188:
        /* <DEDUP_REMOVED lines=14> */
[----:B------:R-:W-:Y:S02]  /*3440*/  ISETP.GT.AND P0, PT, R56, R175, PT ;  /* 0x000000af3800720c */ /* 0x000fe40003f04270 */
[-C--:B------:R-:W-:Y:S01]  /*3450*/  IADD3 R170, PT, PT, R173, R4.reuse, RZ ;  /* 0x00000004adaa7210 */ /* 0x080fe20007ffe0ff */
[----:B------:R-:W1:Y:S01]  /*3460*/  LDSM.16.M88.4 R60, [R167+0x2000] ;  /* 0x00200000a73c783b */ /* 0x000e620000000200 */
[----:B------:R-:W-:Y:S02]  /*3470*/  IADD3 R166, PT, PT, R0, R4, RZ ;  /* 0x0000000400a67210 */ /* 0x000fe40007ffe0ff */
[C---:B------:R-:W-:Y:S01]  /*3480*/  IADD3 R169, PT, PT, R3.reuse, R170, RZ ;  /* 0x000000aa03a97210 */ /* 0x040fe20007ffe0ff */
[----:B------:R-:W5:Y:S01]  /*3490*/  LDSM.16.M88.4 R44, [R167+0x2800] ;  /* 0x00280000a72c783b */ /* 0x000f620000000200 */
[----:B------:R-:W-:-:S02]  /*34a0*/  IADD3 R165, PT, PT, R3, R166, RZ ;  /* 0x000000a603a57210 */ /* 0x000fc40007ffe0ff */
[C---:B------:R-:W-:Y:S01]  /*34b0*/  VIMNMX R103, PT, PT, R25.reuse, R26, PT ;  /* 0x0000001a19677248 */ /* 0x040fe20003fe0100 */
[----:B------:R-:W-:Y:S01]  /*34c0*/  LDSM.16.M88.4 R52, [R170] ;  /* 0x00000000aa34783b */ /* 0x000fe20000000200 */
[----:B------:R-:W-:Y:S02]  /*34d0*/  VIADDMNMX R101, R25, 0x8, R26, PT ;  /* 0x0000000819657846 */ /* 0x000fe4000380011a */
[----:B------:R-:W-:Y:S01]  /*34e0*/  IADD3 R26, PT, PT, R22, R139, RZ ;  /* 0x0000008b161a7210 */ /* 0x000fe20007ffe0ff */
[----:B------:R-:W5:Y:S04]  /*34f0*/  LDSM.16.M88.4 R28, [R166+0x2000] ;  /* 0x00200000a61c783b */ /* 0x000f680000000200 */
[----:B------:R-:W5:Y:S04]  /*3500*/  LDSM.16.M88.4 R76, [R166+0x2800] ;  /* 0x00280000a64c783b */ /* 0x000f680000000200 */
[----:B---3--:R-:W-:Y:S01]  /*3510*/  LDSM.16.M88.4 R32, [R169] ;  /* 0x00000000a920783b */ /* 0x008fe20000000200 */
        /* <DEDUP_REMOVED lines=43> */
[----:B------:R-:W4:Y:S01]  /*37d0*/  LDSM.16.M88.4 R60, [R172+UR5+0x4000] ;  /* 0x00400005ac3c783b */ /* 0x000f220008000200 */
        /* <DEDUP_REMOVED lines=10> */
[----:B-----5:R-:W-:Y:S01]  /*3880*/  HMMA.16816.F32.BF16 R40, R12, R66, RZ ;  /* 0x000000420c28723c */ /* 0x020fe200000418ff */
[----:B------:R-:W5:Y:S01]  /*3890*/  LDSM.16.M88.4 R64, [R167+0x4000] ;  /* 0x00400000a740783b */ /* 0x000f620000000200 */
        /* <DEDUP_REMOVED lines=11> */
[----:B----4-:R-:W-:Y:S02]  /*3950*/  HMMA.16816.F32.BF16 R36, R12, R60, RZ ;  /* 0x0000003c0c24723c */ /* 0x010fe400000418ff */
[----:B------:R-:W4:Y:S06]  /*3960*/  MUFU.TANH R86, R86 ;  /* 0x0000005600567308 */ /* 0x000f2c0000002400 */
[----:B---3--:R-:W-:Y:S02]  /*3970*/  HMMA.16816.F32.BF16 R44, R32, R28, R44 ;  /* 0x0000001c202c723c */ /* 0x008fe4000004182c */
[----:B------:R-:W3:Y:S06]  /*3980*/  MUFU.TANH R88, R88 ;  /* 0x0000005800587308 */ /* 0x000eec0000002400 */
        /* <DEDUP_REMOVED lines=9> */
[----:B------:R-:W4:Y:S01]  /*3a20*/  LDSM.16.M88.4 R28, [R172+UR5+0x4800] ;  /* 0x00480005ac1c783b */ /* 0x000f220008000200 */
[----:B------:R-:W1:Y:S06]  /*3a30*/  MUFU.TANH R91, R44 ;  /* 0x0000002c005b7308 */ /* 0x000e6c0000002400 */
[C---:B-----5:R-:W-:Y:S02]  /*3a40*/  HMMA.16816.F32.BF16 R36, R8.reuse, R64, R36 ;  /* 0x000000400824723c */ /* 0x060fe40000041824 */
        /* <DEDUP_REMOVED lines=10> */
[----:B-----5:R-:W5:Y:S05]  /*3af0*/  LDSM.16.M88.4 R44, [R167+0x4800] ;  /* 0x00480000a72c783b */ /* 0x020f6a0000000200 */
        /* <DEDUP_REMOVED lines=9> */
[----:B----4-:R-:W-:Y:S02]  /*3b90*/  HMMA.16816.F32.BF16 R68, R12, R28, RZ ;  /* 0x0000001c0c44723c */ /* 0x010fe400000418ff */
[----:B------:R4:W1:Y:S06]  /*3ba0*/  MUFU.TANH R99, R16 ;  /* 0x0000001000637308 */ /* 0x00086c0000002400 */
[C---:B------:R-:W-:Y:S01]  /*3bb0*/  HMMA.16816.F32.BF16 R40, R32.reuse, R50, R40 ;  /* 0x000000322028723c */ /* 0x040fe20000041828 */
[----:B------:R-:W2:Y:S01]  /*3bc0*/  LDSM.16.M88.4 R48, [R172+UR5+0x5000] ;  /* 0x00500005ac30783b */ /* 0x000ea20008000200 */
[----:B------:R-:W1:Y:S06]  /*3bd0*/  MUFU.TANH R97, R97 ;  /* 0x0000006100617308 */ /* 0x000e6c0000002400 */
[----:B---3--:R-:W-:Y:S02]  /*3be0*/  HMMA.16816.F32.BF16 R36, R32, R64, R36 ;  /* 0x000000402024723c */ /* 0x008fe40000041824 */
[----:B------:R-:W3:Y:S06]  /*3bf0*/  MUFU.TANH R98, R98 ;  /* 0x0000006200627308 */ /* 0x000eec0000002400 */
[----:B----4-:R-:W-:Y:S01]  /*3c00*/  HMMA.16816.F32.BF16 R16, R12, R30, RZ ;  /* 0x0000001e0c10723c */ /* 0x010fe200000418ff */
[----:B------:R-:W4:Y:S01]  /*3c10*/  LDSM.16.M88.4 R28, [R167+0x5000] ;  /* 0x00500000a71c783b */ /* 0x000f220000000200 */
        /* <DEDUP_REMOVED lines=12> */
[C---:B-----5:R-:W-:Y:S02]  /*3ce0*/  HMMA.16816.F32.BF16 R68, R8.reuse, R44, R68 ;  /* 0x0000002c0844723c */ /* 0x060fe40000041844 */
[----:B------:R5:W1:Y:S06]  /*3cf0*/  MUFU.TANH R162, R36 ;  /* 0x0000002400a27308 */ /* 0x000a6c0000002400 */
[----:B------:R-:W-:Y:S01]  /*3d00*/  HMMA.16816.F32.BF16 R16, R8, R46, R16 ;  /* 0x0000002e0810723c */ /* 0x000fe20000041810 */
[----:B------:R-:W3:Y:S01]  /*3d10*/  LDSM.16.M88.4 R44, [R165+0x4800] ;  /* 0x00480000a52c783b */ /* 0x000ee20000000200 */
[----:B------:R-:W1:Y:S06]  /*3d20*/  MUFU.TANH R102, R102 ;  /* 0x0000006600667308 */ /* 0x000e6c0000002400 */
[----:B------:R-:W-:Y:S01]  /*3d30*/  HMMA.16816.F32.BF16 R60, R32, R66, R60 ;  /* 0x00000042203c723c */ /* 0x000fe2000004183c */
[----:B------:R-:W-:Y:S01]  /*3d40*/  LDSM.16.M88.4 R64, [R167+0x5800] ;  /* 0x00580000a740783b */ /* 0x000fe20000000200 */
[----:B------:R-:W1:Y:S06]  /*3d50*/  MUFU.TANH R124, R124 ;  /* 0x0000007c007c7308 */ /* 0x000e6c0000002400 */
[C---:B--2---:R-:W-:Y:S02]  /*3d60*/  HMMA.16816.F32.BF16 R40, R12.reuse, R48, RZ ;  /* 0x000000300c28723c */ /* 0x044fe400000418ff */
[----:B------:R-:W2:Y:S06]  /*3d70*/  MUFU.TANH R116, R116 ;  /* 0x0000007400747308 */ /* 0x000eac0000002400 */
[----:B-----5:R-:W-:Y:S01]  /*3d80*/  HMMA.16816.F32.BF16 R36, R12, R50, RZ ;  /* 0x000000320c24723c */ /* 0x020fe200000418ff */
[----:B------:R-:W5:Y:S01]  /*3d90*/  LDSM.16.M88.4 R48, [R166+0x5000] ;  /* 0x00500000a630783b */ /* 0x000f620000000200 */
        /* <DEDUP_REMOVED lines=8> */
[----:B------:R-:W1:Y:S06]  /*3e20*/  MUFU.TANH R126, R126 ;  /* 0x0000007e007e7308 */ /* 0x000e6c0000002400 */
[----:B----4-:R-:W-:Y:S02]  /*3e30*/  HMMA.16816.F32.BF16 R40, R8, R28, R40 ;  /* 0x0000001c0828723c */ /* 0x010fe40000041828 */
[----:B------:R-:W4:Y:S06]  /*3e40*/  MUFU.TANH R132, R132 ;  /* 0x0000008400847308 */ /* 0x000f2c0000002400 */
[----:B---3--:R-:W-:Y:S02]  /*3e50*/  HMMA.16816.F32.BF16 R68, R32, R44, R68 ;  /* 0x0000002c2044723c */ /* 0x008fe40000041844 */
[----:B------:R-:W3:Y:S06]  /*3e60*/  MUFU.TANH R152, R152 ;  /* 0x0000009800987308 */ /* 0x000eec0000002400 */
[----:B------:R-:W-:Y:S01]  /*3e70*/  HMMA.16816.F32.BF16 R36, R8, R30, R36 ;  /* 0x0000001e0824723c */ /* 0x000fe20000041824 */
[----:B------:R-:W1:Y:S01]  /*3e80*/  LDSM.16.M88.4 R28, [R165+0x5000] ;  /* 0x00500000a51c783b */ /* 0x000e620000000200 */
        /* <DEDUP_REMOVED lines=8> */
[----:B------:R-:W4:Y:S01]  /*3f10*/  LDSM.16.M88.4 R44, [R166+0x5800] ;  /* 0x00580000a62c783b */ /* 0x000f220000000200 */
[----:B------:R-:W1:Y:S06]  /*3f20*/  MUFU.TANH R156, R156 ;  /* 0x0000009c009c7308 */ /* 0x000e6c0000002400 */
[----:B------:R-:W-:Y:S02]  /*3f30*/  HMMA.16816.F32.BF16 R12, R12, R74, RZ ;  /* 0x0000004a0c0c723c */ /* 0x000fe400000418ff */
[----:B------:R-:W1:Y:S06]  /*3f40*/  MUFU.TANH R154, R154 ;  /* 0x0000009a009a7308 */ /* 0x000e6c0000002400 */
[----:B-----5:R-:W-:Y:S02]  /*3f50*/  HMMA.16816.F32.BF16 R40, R52, R48, R40 ;  /* 0x000000303428723c */ /* 0x020fe40000041828 */
[----:B------:R-:W1:Y:S01]  /*3f60*/  MUFU.TANH R150, R68 ;  /* 0x0000004400967308 */ /* 0x000e620000002400 */
[----:B------:R-:W-:Y:S01]  /*3f70*/  FMUL.FTZ R17, R17, UR10 ;  /* 0x0000000a11117c20 */ /* 0x000fe20008410000 */
[----:B------:R-:W-:Y:S01]  /*3f80*/  FMUL.FTZ R16, R16, UR10 ;  /* 0x0000000a10107c20 */ /* 0x000fe20008410000 */
[----:B------:R-:W-:Y:S01]  /*3f90*/  FMUL.FTZ R18, R18, UR10 ;  /* 0x0000000a12127c20 */ /* 0x000fe20008410000 */
[----:B------:R-:W-:-:S02]  /*3fa0*/  FMUL.FTZ R19, R19, UR10 ;  /* 0x0000000a13137c20 */ /* 0x000fc40008410000 */
[----:B------:R-:W-:Y:S01]  /*3fb0*/  HMMA.16816.F32.BF16 R36, R52, R50, R36 ;  /* 0x000000323424723c */ /* 0x000fe20000041824 */
[----:B------:R-:W5:Y:S01]  /*3fc0*/  LDSM.16.M88.4 R48, [R165+0x5800] ;  /* 0x00580000a530783b */ /* 0x000f620000000200 */
[----:B------:R3:W1:Y:S01]  /*3fd0*/  MUFU.TANH R144, R17 ;  /* 0x0000001100907308 */ /* 0x0006620000002400 */
[----:B------:R-:W-:-:S05]  /*3fe0*/  DEPBAR.LE SB0, 0x0 ;  /* 0x000080000000791a */ /* 0x000fca0000000000 */
[C---:B------:R-:W-:Y:S02]  /*3ff0*/  HMMA.16816.F32.BF16 R60, R8.reuse, R64, R60 ;  /* 0x00000040083c723c */ /* 0x040fe4000004183c */
[----:B------:R-:W2:Y:S06]  /*4000*/  MUFU.TANH R148, R69 ;  /* 0x0000004500947308 */ /* 0x000eac0000002400 */
[----:B------:R-:W-:Y:S02]  /*4010*/  HMMA.16816.F32.BF16 R12, R8, R66, R12 ;  /* 0x00000042080c723c */ /* 0x000fe4000004180c */
[----:B------:R-:W2:Y:S06]  /*4020*/  MUFU.TANH R142, R70 ;  /* 0x00000046008e7308 */ /* 0x000eac0000002400 */
[----:B-1----:R-:W-:Y:S02]  /*4030*/  HMMA.16816.F32.BF16 R40, R32, R28, R40 ;  /* 0x0000001c2028723c */ /* 0x002fe40000041828 */
[----:B------:R-:W1:Y:S06]  /*4040*/  MUFU.TANH R140, R71 ;  /* 0x00000047008c7308 */ /* 0x000e6c0000002400 */
[C---:B----4-:R-:W-:Y:S02]  /*4050*/  HMMA.16816.F32.BF16 R60, R52.reuse, R44, R60 ;  /* 0x0000002c343c723c */ /* 0x050fe4000004183c */
[----:B------:R-:W4:Y:S06]  /*4060*/  MUFU.TANH R146, R16 ;  /* 0x0000001000927308 */ /* 0x000f2c0000002400 */
[----:B------:R-:W-:Y:S02]  /*4070*/  HMMA.16816.F32.BF16 R12, R52, R46, R12 ;  /* 0x0000002e340c723c */ /* 0x000fe4000004180c */
[----:B------:R-:W1:Y:S01]  /*4080*/  MUFU.TANH R130, R18 ;  /* 0x0000001200827308 */ /* 0x000e620000002400 */
[----:B------:R-:W-:Y:S01]  /*4090*/  FMUL.FTZ R40, R40, UR10 ;  /* 0x0000000a28287c20 */ /* 0x000fe20008410000 */
[----:B------:R-:W-:Y:S01]  /*40a0*/  FMUL.FTZ R41, R41, UR10 ;  /* 0x0000000a29297c20 */ /* 0x000fe20008410000 */
[----:B------:R-:W-:Y:S01]  /*40b0*/  FMUL.FTZ R42, R42, UR10 ;  /* 0x0000000a2a2a7c20 */ /* 0x000fe20008410000 */
[----:B------:R-:W-:-:S02]  /*40c0*/  FMUL.FTZ R43, R43, UR10 ;  /* 0x0000000a2b2b7c20 */ /* 0x000fc40008410000 */
[C---:B------:R-:W-:Y:S02]  /*40d0*/  HMMA.16816.F32.BF16 R36, R32.reuse, R30, R36 ;  /* 0x0000001e2024723c */ /* 0x040fe40000041824 */
[----:B------:R2:W1:Y:S06]  /*40e0*/  MUFU.TANH R120, R40 ;  /* 0x0000002800787308 */ /* 0x00046c0000002400 */
[C---:B-----5:R-:W-:Y:S02]  /*40f0*/  HMMA.16816.F32.BF16 R60, R32.reuse, R48, R60 ;  /* 0x00000030203c723c */ /* 0x060fe4000004183c */
[----:B------:R1:W1:Y:S06]  /*4100*/  MUFU.TANH R128, R19 ;  /* 0x0000001300807308 */ /* 0x00026c0000002400 */
[----:B------:R-:W-:Y:S02]  /*4110*/  HMMA.16816.F32.BF16 R12, R32, R50, R12 ;  /* 0x00000032200c723c */ /* 0x000fe4000004180c */
[----:B------:R1:W1:Y:S01]  /*4120*/  MUFU.TANH R118, R41 ;  /* 0x0000002900767308 */ /* 0x0002620000002400 */
[----:B------:R-:W-:Y:S01]  /*4130*/  FMUL.FTZ R9, R39, UR10 ;  /* 0x0000000a27097c20 */ /* 0x000fe20008410000 */
[----:B------:R-:W-:Y:S01]  /*4140*/  FMUL.FTZ R36, R36, UR10 ;  /* 0x0000000a24247c20 */ /* 0x000fe20008410000 */
[----:B------:R-:W-:Y:S01]  /*4150*/  FMUL.FTZ R37, R37, UR10 ;  /* 0x0000000a25257c20 */ /* 0x000fe20008410000 */
[----:B------:R-:W-:-:S04]  /*4160*/  FMUL.FTZ R38, R38, UR10 ;  /* 0x0000000a26267c20 */ /* 0x000fc80008410000 */
[----:B------:R1:W1:Y:S01]  /*4170*/  MUFU.TANH R110, R42 ;  /* 0x0000002a006e7308 */ /* 0x0002620000002400 */
[----:B---3--:R-:W-:Y:S01]  /*4180*/  FMUL.FTZ R17, R60, UR10 ;  /* 0x0000000a3c117c20 */ /* 0x008fe20008410000 */
[----:B------:R-:W-:Y:S01]  /*4190*/  FMUL.FTZ R54, R61, UR10 ;  /* 0x0000000a3d367c20 */ /* 0x000fe20008410000 */
[----:B--2---:R-:W-:Y:S01]  /*41a0*/  FMUL.FTZ R40, R62, UR10 ;  /* 0x0000000a3e287c20 */ /* 0x004fe20008410000 */
[----:B------:R-:W-:-:S04]  /*41b0*/  FMUL.FTZ R34, R63, UR10 ;  /* 0x0000000a3f227c20 */ /* 0x000fc80008410000 */
[----:B------:R2:W3:Y:S01]  /*41c0*/  MUFU.TANH R108, R43 ;  /* 0x0000002b006c7308 */ /* 0x0004e20000002400 */
[----:B------:R-:W-:Y:S01]  /*41d0*/  FMUL.FTZ R11, R15, UR10 ;  /* 0x0000000a0f0b7c20 */ /* 0x000fe20008410000 */
[----:B------:R-:W-:Y:S01]  /*41e0*/  FMUL.FTZ R12, R12, UR10 ;  /* 0x0000000a0c0c7c20 */ /* 0x000fe20008410000 */
[----:B------:R-:W-:Y:S01]  /*41f0*/  FMUL.FTZ R13, R13, UR10 ;  /* 0x0000000a0d0d7c20 */ /* 0x000fe20008410000 */
[----:B------:R-:W-:-:S04]  /*4200*/  FMUL.FTZ R14, R14, UR10 ;  /* 0x0000000a0e0e7c20 */ /* 0x000fc80008410000 */
[----:B------:R2:W1:Y:S08]  /*4210*/  MUFU.TANH R114, R36 ;  /* 0x0000002400727308 */ /* 0x0004700000002400 */
[----:B------:R2:W1:Y:S08]  /*4220*/  MUFU.TANH R112, R37 ;  /* 0x0000002500707308 */ /* 0x0004700000002400 */
[----:B------:R2:W1:Y:S08]  /*4230*/  MUFU.TANH R106, R38 ;  /* 0x00000026006a7308 */ /* 0x0004700000002400 */
[----:B------:R-:W1:Y:S08]  /*4240*/  MUFU.TANH R9, R9 ;  /* 0x0000000900097308 */ /* 0x000e700000002400 */
[----:B------:R-:W1:Y:S08]  /*4250*/  MUFU.TANH R17, R17 ;  /* 0x0000001100117308 */ /* 0x000e700000002400 */
[----:B------:R-:W1:Y:S08]  /*4260*/  MUFU.TANH R54, R54 ;  /* 0x0000003600367308 */ /* 0x000e700000002400 */
[----:B------:R-:W1:Y:S08]  /*4270*/  MUFU.TANH R40, R40 ;  /* 0x0000002800287308 */ /* 0x000e700000002400 */
[----:B------:R-:W1:Y:S08]  /*4280*/  MUFU.TANH R34, R34 ;  /* 0x0000002200227308 */ /* 0x000e700000002400 */
[----:B------:R2:W1:Y:S08]  /*4290*/  MUFU.TANH R52, R12 ;  /* 0x0000000c00347308 */ /* 0x0004700000002400 */
[----:B------:R2:W1:Y:S08]  /*42a0*/  MUFU.TANH R50, R13 ;  /* 0x0000000d00327308 */ /* 0x0004700000002400 */
[----:B------:R2:W1:Y:S08]  /*42b0*/  MUFU.TANH R28, R14 ;  /* 0x0000000e001c7308 */ /* 0x0004700000002400 */
[----:B------:R-:W1:Y:S01]  /*42c0*/  MUFU.TANH R11, R11 ;  /* 0x0000000b000b7308 */ /* 0x000e620000002400 */
[----:B------:R-:W-:Y:S06]  /*42d0*/  BAR.SYNC.DEFER_BLOCKING 0x0 ;  /* 0x0000000000007b1d */ /* 0x000fec0000010000 */
[----:B---34-:R-:W-:Y:S05]  /*42e0*/  @!P0 BRA `(.L_x_5190) ;  /* 0x0000000800288947 */ /* 0x018fea0003800000 */
[----:B------:R-:W-:-:S04]  /*42f0*/  UISETP.NE.U32.AND UP0, UPT, UR8, URZ, UPT ;  /* 0x000000ff0800728c */ /* 0x000fc8000bf05070 */
[----:B------:R-:W-:-:S09]  /*4300*/  UISETP.NE.AND.EX UP0, UPT, UR9, URZ, UPT, UP0 ;  /* 0x000000ff0900728c */ /* 0x000fd2000bf05300 */
[----:B------:R-:W-:Y:S05]  /*4310*/  BRA.U UP0, `(.L_x_5191) ;  /* 0x0000000100207547 */ /* 0x000fea000b800000 */
[----:B------:R-:W-:Y:S01]  /*4320*/  UMOV UR4, URZ ;  /* 0x000000ff00047c82 */ /* 0x000fe20008000000 */
[----:B------:R-:W-:Y:S01]  /*4330*/  IMAD.SHL.U32 R8, R136, 0x80, RZ ;  /* 0x0000008088087824 */ /* 0x000fe200078e00ff */
[----:B--2---:R-:W-:-:S05]  /*4340*/  IADD3 R13, P0, PT, RZ, -UR4, RZ ;  /* 0x80000004ff0d7c10 */ /* 0x004fca000ff1e0ff */
[----:B------:R-:W-:-:S05]  /*4350*/  IMAD.X R8, RZ, RZ, ~R8, P0 ;  /* 0x000000ffff087224 */ /* 0x000fca00000e0e08 */
[----:B------:R-:W-:-:S04]  /*4360*/  SHF.R.S64 R13, R13, 0x1f, R8 ;  /* 0x0000001f0d0d7819 */ /* 0x000fc80000001008 */
[----:B------:R-:W-:-:S04]  /*4370*/  IADD3 R176, P0, PT, R13, R176, RZ ;  /* 0x000000b00db07210 */ /* 0x000fc80007f1e0ff */
[----:B------:R-:W-:Y:S01]  /*4380*/  LEA.HI.X.SX32 R177, R8, R177, 0x1, P0 ;  /* 0x000000b108b17211 */ /* 0x000fe200000f0eff */
[----:B------:R-:W-:Y:S08]  /*4390*/  BRA `(.L_x_5192) ;  /* 0x0000000000ec7947 */ /* 0x000ff00003800000 */
.L_x_5191:
[----:B--2---:R-:W2:Y:S01]  /*43a0*/  LDC R13, c[0x0][0x4f0] ;  /* 0x00013c00ff0d7b82 */ /* 0x004ea20000000800 */
        /* <DEDUP_REMOVED lines=10> */
[----:B-1----:R-:W1:Y:S02]  /*4450*/  F2I.FTZ.U32.TRUNC.NTZ R19, R18 ;  /* 0x0000001200137305 */ /* 0x002e64000021f000 */
        /* <DEDUP_REMOVED lines=35> */
[-C--:B------:R-:W-:Y:S02]  /*4690*/  IMAD R10, R15, R136.reuse, RZ ;  /* 0x000000880f0a7224 */ /* 0x080fe400078e02ff */
[----:B------:R-:W-:-:S04]  /*46a0*/  IMAD.WIDE.U32 R14, R13, R136, RZ ;  /* 0x000000880d0e7225 */ /* 0x000fc800078e00ff */
[----:B------:R-:W-:-:S04]  /*46b0*/  IMAD R10, R13, R137, R10 ;  /* 0x000000890d0a7224 */ /* 0x000fc800078e020a */
[----:B------:R-:W-:Y:S01]  /*46c0*/  IMAD.IADD R15, R15, 0x1, R10 ;  /* 0x000000010f0f7824 */ /* 0x000fe200078e020a */
[----:B--2---:R-:W-:-:S04]  /*46d0*/  IADD3 R8, PT, PT, R19, -R8, RZ ;  /* 0x8000000813087210 */ /* 0x004fc80007ffe0ff */
[----:B------:R-:W-:Y:S01]  /*46e0*/  SHF.R.S32.HI R12, RZ, 0x1f, R8 ;  /* 0x0000001fff0c7819 */ /* 0x000fe20000011408 */
[----:B---3--:R-:W-:-:S04]  /*46f0*/  IMAD.WIDE.U32 R14, R8, UR6, R14 ;  /* 0x00000006080e7c25 */ /* 0x008fc8000f8e000e */
[----:B------:R-:W-:Y:S01]  /*4700*/  IMAD R13, R12, UR6, RZ ;  /* 0x000000060c0d7c24 */ /* 0x000fe2000f8e02ff */
[----:B------:R-:W-:-:S03]  /*4710*/  LEA R176, P0, R14, R176, 0x1 ;  /* 0x000000b00eb07211 */ /* 0x000fc600078008ff */
[----:B------:R-:W-:-:S05]  /*4720*/  IMAD R13, R8, UR7, R13 ;  /* 0x00000007080d7c24 */ /* 0x000fca000f8e020d */
[----:B------:R-:W-:-:S04]  /*4730*/  IADD3 R13, PT, PT, R15, R13, RZ ;  /* 0x0000000d0f0d7210 */ /* 0x000fc80007ffe0ff */
[----:B------:R-:W-:-:S07]  /*4740*/  LEA.HI.X R177, R14, R177, R13, 0x1, P0 ;  /* 0x000000b10eb17211 */ /* 0x000fce00000f0c0d */
.L_x_5192:
[----:B------:R-:W2:Y:S01]  /*4750*/  LDCU UR4, c[0x0][0x440] ;  /* 0x00008800ff0477ac */ /* 0x000ea20008000800 */
[----:B------:R-:W-:Y:S01]  /*4760*/  IADD3 R12, P1, PT, R7, R176, RZ ;  /* 0x000000b0070c7210 */ /* 0x000fe20007f3e0ff */
[----:B------:R-:W-:Y:S04]  /*4770*/  BSSY.RECONVERGENT B0, `(.L_x_5193) ;  /* 0x0000040000007945 */ /* 0x000fe80003800200 */
[----:B------:R-:W-:Y:S01]  /*4780*/  IMAD.X R13, R2, 0x1, R177, P1 ;  /* 0x00000001020d7824 */ /* 0x000fe200008e06b1 */
[C---:B--2---:R-:W-:Y:S02]  /*4790*/  ISETP.GE.AND P0, PT, R180.reuse, UR4, PT ;  /* 0x00000004b4007c0c */ /* 0x044fe4000bf06270 */
[----:B------:R-:W-:-:S11]  /*47a0*/  ISETP.GE.AND P2, PT, R180, UR4, PT ;  /* 0x00000004b4007c0c */ /* 0x000fd6000bf46270 */
[----:B------:R-:W-:Y:S01]  /*47b0*/  @!P0 IMAD.MOV.U32 R18, RZ, RZ, R12 ;  /* 0x000000ffff128224 */ /* 0x000fe200078e000c */
[CC--:B------:R-:W-:Y:S01]  /*47c0*/  @!P0 LEA R30, P3, R136.reuse, R12.reuse, 0x5 ;  /* 0x0000000c881e8211 */ /* 0x0c0fe200078628ff */
[----:B------:R-:W-:Y:S01]  /*47d0*/  @!PT LDS RZ, [RZ] ;  /* 0x00000000fffff984 */ /* 0x000fe20000000800 */
[----:B------:R-:W-:Y:S01]  /*47e0*/  @!PT LDS RZ, [RZ] ;  /* 0x00000000fffff984 */ /* 0x000fe20000000800 */
[----:B------:R-:W-:Y:S01]  /*47f0*/  @!PT LDS RZ, [RZ] ;  /* 0x00000000fffff984 */ /* 0x000fe20000000800 */
[----:B------:R2:W-:Y:S01]  /*4800*/  @!P2 LDGSTS.E.BYPASS.LTC128B.128 [R181+0x2000], desc[UR16][R176.64] ;  /* 0x02000000b0b5afae */ /* 0x0005e2000b981a10 */
[--C-:B-1----:R-:W-:Y:S01]  /*4810*/  @!P0 IMAD.MOV.U32 R19, RZ, RZ, R13.reuse ;  /* 0x000000ffff138224 */ /* 0x102fe200078e000d */
        /* <DEDUP_REMOVED lines=53> */
.L_x_5194:
[----:B------:R-:W-:Y:S05]  /*4b70*/  BSYNC.RECONVERGENT B0 ;  /* 0x0000000000007941 */ /* 0x000fea0003800200 */
.L_x_5193:
[----:B------:R-:W0:Y:S02]  /*4b80*/  LDGDEPBAR ;  /* 0x00000000000079af */ /* 0x000e240000000000 */
.L_x_5190:
[C---:B------:R-:W-:Y:S01]  /*4b90*/  VIADD R8, R26.reuse, 0x1 ;  /* 0x000000011a087836 */ /* 0x040fe20000000000 */
[----:B------:R-:W3:Y:S01]  /*4ba0*/  LDCU UR4, c[0x0][0x45c] ;  /* 0x00008b80ff0477ac */ /* 0x000ee20008000800 */
[C---:B------:R-:W-:Y:S02]  /*4bb0*/  VIADD R2, R26.reuse, 0x8 ;  /* 0x000000081a027836 */ /* 0x040fe40000000000 */
[----:B-12---:R-:W-:Y:S01]  /*4bc0*/  VIADD R12, R26, 0x21 ;  /* 0x000000211a0c7836 */ /* 0x006fe20000000000 */
        /* <DEDUP_REMOVED lines=17> */
[----:B------:R-:W-:Y:S01]  /*4ce0*/  VIADD R2, R26, 0x18 ;  /* 0x000000181a027836 */ /* 0x000fe20000000000 */
[----:B------:R-:W-:Y:S01]  /*4cf0*/  FSEL R16, R58, -INF , !P2 ;  /* 0xff8000003a107808 */ /* 0x000fe20005000000 */
        /* <DEDUP_REMOVED lines=10> */
[----:B------:R-:W-:Y:S01]  /*4da0*/  IMAD.IADD R168, R6, 0x1, R5 ;  /* 0x0000000106a87824 */ /* 0x000fe200078e0205 */
[----:B------:R-:W-:-:S02]  /*4db0*/  ISETP.GE.AND P3, PT, R2, R103, PT ;  /* 0x000000670200720c */ /* 0x000fc40003f66270 */
[----:B------:R-:W-:Y:S01]  /*4dc0*/  ISETP.GE.AND P6, PT, R2, R101, PT ;  /* 0x000000650200720c */ /* 0x000fe20003fc6270 */
[----:B------:R-:W-:Y:S01]  /*4dd0*/  VIADD R2, R26, 0x20 ;  /* 0x000000201a027836 */ /* 0x000fe20000000000 */
[----:B------:R-:W-:Y:S02]  /*4de0*/  FSEL R82, R82, -INF , !P5 ;  /* 0xff80000052527808 */ /* 0x000fe40006800000 */
[----:B------:R-:W-:Y:S02]  /*4df0*/  FSEL R32, R83, -INF , !P0 ;  /* 0xff80000053207808 */ /* 0x000fe40004000000 */
[C---:B------:R-:W-:Y:S02]  /*4e00*/  ISETP.GE.AND P5, PT, R8.reuse, R103, PT ;  /* 0x000000670800720c */ /* 0x040fe40003fa6270 */
[----:B------:R-:W-:Y:S02]  /*4e10*/  ISETP.GE.AND P0, PT, R8, R101, PT ;  /* 0x000000650800720c */ /* 0x000fe40003f06270 */
        /* <DEDUP_REMOVED lines=8> */
[----:B------:R-:W-:Y:S02]  /*4ea0*/  ISETP.GE.AND P3, PT, R12, R101, PT ;  /* 0x000000650c00720c */ /* 0x000fe40003f66270 */
        /* <DEDUP_REMOVED lines=16> */
[----:B------:R-:W-:Y:S02]  /*4fb0*/  ISETP.GE.AND P2, PT, R2, R103, PT ;  /* 0x000000670200720c */ /* 0x000fe40003f46270 */
[----:B------:R-:W-:Y:S02]  /*4fc0*/  FSEL R60, R92, -INF , !P1 ;  /* 0xff8000005c3c7808 */ /* 0x000fe40004800000 */
[----:B------:R-:W-:Y:S02]  /*4fd0*/  FSEL R122, R99, -INF , !P2 ;  /* 0xff800000637a7808 */ /* 0x000fe40005000000 */
[----:B------:R-:W-:-:S02]  /*4fe0*/  ISETP.GE.AND P2, PT, R38, R101, PT ;  /* 0x000000652600720c */ /* 0x000fc40003f46270 */
[----:B------:R-:W-:Y:S01]  /*4ff0*/  ISETP.GE.AND P1, PT, R2, R101, PT ;  /* 0x000000650200720c */ /* 0x000fe20003f26270 */
[----:B------:R-:W-:Y:S01]  /*5000*/  VIADD R2, R26, 0x38 ;  /* 0x000000381a027836 */ /* 0x000fe20000000000 */
[----:B------:R-:W-:Y:S02]  /*5010*/  FSEL R126, R126, -INF , !P2 ;  /* 0xff8000007e7e7808 */ /* 0x000fe40005000000 */
[----:B------:R-:W-:Y:S02]  /*5020*/  ISETP.GE.AND P2, PT, R26, R103, PT ;  /* 0x000000671a00720c */ /* 0x000fe40003f46270 */
[----:B------:R-:W-:Y:S02]  /*5030*/  FSEL R64, R97, -INF , !P5 ;  /* 0xff80000061407808 */ /* 0x000fe40006800000 */
[----:B------:R-:W-:Y:S02]  /*5040*/  FSEL R0, R0, -INF , !P2 ;  /* 0xff80000000007808 */ /* 0x000fe40005000000 */
[----:B------:R-:W-:-:S02]  /*5050*/  FSEL R62, R96, -INF , !P0 ;  /* 0xff800000603e7808 */ /* 0x000fc40004000000 */
[----:B------:R-:W-:Y:S02]  /*5060*/  FMNMX3.FTZ R7, R0, R18, R30, !PT ;  /* 0x0000001200077276 */ /* 0x000fe4000781001e */
[C---:B------:R-:W-:Y:S02]  /*5070*/  ISETP.GE.AND P5, PT, R2.reuse, R103, PT ;  /* 0x000000670200720c */ /* 0x040fe40003fa6270 */
[----:B------:R-:W-:Y:S02]  /*5080*/  FMNMX3.FTZ R7, R7, R80, R32, !PT ;  /* 0x0000005007077276 */ /* 0x000fe40007810020 */
[----:B------:R-:W-:Y:S01]  /*5090*/  ISETP.GE.AND P0, PT, R2, R101, PT ;  /* 0x000000650200720c */ /* 0x000fe20003f06270 */
[----:B------:R-:W-:Y:S01]  /*50a0*/  VIADD R2, R26, 0x40 ;  /* 0x000000401a027836 */ /* 0x000fe20000000000 */
[----:B------:R-:W-:Y:S02]  /*50b0*/  FMNMX3.FTZ R7, R7, R84, R36, !PT ;  /* 0x0000005407077276 */ /* 0x000fe40007810024 */
[----:B------:R-:W-:-:S02]  /*50c0*/  FSEL R194, R98, -INF , !P4 ;  /* 0xff80000062c27808 */ /* 0x000fc40006000000 */
[-C--:B------:R-:W-:Y:S01]  /*50d0*/  ISETP.GE.AND P4, PT, R38, R103.reuse, PT ;  /* 0x000000672600720c */ /* 0x080fe20003f86270 */
[----:B------:R-:W-:Y:S01]  /*50e0*/  VIADD R38, R26, 0x41 ;  /* 0x000000411a267836 */ /* 0x000fe20000000000 */
[----:B------:R-:W-:Y:S02]  /*50f0*/  FSEL R188, R102, -INF , !P1 ;  /* 0xff80000066bc7808 */ /* 0x000fe40004800000 */
[----:B------:R-:W-:Y:S02]  /*5100*/  FSEL R190, R100, -INF , !P3 ;  /* 0xff80000064be7808 */ /* 0x000fe40005800000 */
[----:B------:R-:W-:Y:S02]  /*5110*/  FMNMX3.FTZ R7, R7, R88, R200, !PT ;  /* 0x0000005807077276 */ /* 0x000fe400078100c8 */
[C---:B------:R-:W-:Y:S02]  /*5120*/  ISETP.GE.AND P1, PT, R2.reuse, R103, PT ;  /* 0x000000670200720c */ /* 0x040fe40003f26270 */
[----:B------:R-:W-:Y:S01]  /*5130*/  ISETP.GE.AND P3, PT, R2, R101, PT ;  /* 0x000000650200720c */ /* 0x000fe20003f66270 */
[----:B------:R-:W-:Y:S01]  /*5140*/  VIADD R2, R26, 0x48 ;  /* 0x000000481a027836 */ /* 0x000fe20000000000 */
[----:B------:R-:W-:-:S02]  /*5150*/  FSEL R124, R124, -INF , !P6 ;  /* 0xff8000007c7c7808 */ /* 0x000fc40007000000 */
[----:B------:R-:W-:Y:S02]  /*5160*/  FSEL R192, R104, -INF , !P5 ;  /* 0xff80000068c07808 */ /* 0x000fe40006800000 */
[----:B------:R-:W-:Y:S02]  /*5170*/  FMNMX3.FTZ R7, R7, R60, R198, !PT ;  /* 0x0000003c07077276 */ /* 0x000fe400078100c6 */
[C---:B------:R-:W-:Y:S02]  /*5180*/  ISETP.GE.AND P6, PT, R38.reuse, R103, PT ;  /* 0x000000672600720c */ /* 0x040fe40003fc6270 */
[----:B------:R-:W-:Y:S01]  /*5190*/  ISETP.GE.AND P5, PT, R38, R101, PT ;  /* 0x000000652600720c */ /* 0x000fe20003fa6270 */
[----:B------:R-:W-:Y:S01]  /*51a0*/  VIADD R38, R26, 0x49 ;  /* 0x000000491a267836 */ /* 0x000fe20000000000 */
[----:B------:R-:W-:Y:S02]  /*51b0*/  FSEL R186, R186, -INF , !P0 ;  /* 0xff800000baba7808 */ /* 0x000fe40004000000 */
[----:B------:R-:W-:-:S02]  /*51c0*/  FSEL R116, R116, -INF , !P4 ;  /* 0xff80000074747808 */ /* 0x000fc40006000000 */
[C---:B------:R-:W-:Y:S02]  /*51d0*/  ISETP.GE.AND P0, PT, R2.reuse, R103, PT ;  /* 0x000000670200720c */ /* 0x040fe40003f06270 */
[----:B------:R-:W-:Y:S01]  /*51e0*/  ISETP.GE.AND P4, PT, R2, R101, PT ;  /* 0x000000650200720c */ /* 0x000fe20003f86270 */
[----:B------:R-:W-:Y:S01]  /*51f0*/  VIADD R2, R26, 0x50 ;  /* 0x000000501a027836 */ /* 0x000fe20000000000 */
[----:B------:R-:W-:Y:S02]  /*5200*/  FMNMX3.FTZ R7, R7, R62, R122, !PT ;  /* 0x0000003e07077276 */ /* 0x000fe4000781007a */
[----:B------:R-:W-:Y:S02]  /*5210*/  FSEL R162, R162, -INF , !P1 ;  /* 0xff800000a2a27808 */ /* 0x000fe40004800000 */
[----:B------:R-:W-:Y:S02]  /*5220*/  ISETP.GE.AND P1, PT, R38, R103, PT ;  /* 0x000000672600720c */ /* 0x000fe40003f26270 */
[----:B------:R-:W-:-:S02]  /*5230*/  FSEL R132, R132, -INF , !P6 ;  /* 0xff80000084847808 */ /* 0x000fc40007000000 */
[----:B------:R-:W-:Y:S02]  /*5240*/  FMNMX3.FTZ R7, R7, R190, R192, !PT ;  /* 0x000000be07077276 */ /* 0x000fe400078100c0 */
[-C--:B------:R-:W-:Y:S02]  /*5250*/  ISETP.GE.AND P6, PT, R2, R103.reuse, PT ;  /* 0x000000670200720c */ /* 0x080fe40003fc6270 */
[----:B------:R-:W-:Y:S02]  /*5260*/  FSEL R134, R134, -INF , !P1 ;  /* 0xff80000086867808 */ /* 0x000fe40004800000 */
[----:B------:R-:W-:Y:S02]  /*5270*/  FSEL R160, R160, -INF , !P0 ;  /* 0xff800000a0a07808 */ /* 0x000fe40004000000 */
[----:B------:R-:W-:Y:S02]  /*5280*/  ISETP.GE.AND P1, PT, R76, R103, PT ;  /* 0x000000674c00720c */ /* 0x000fe40003f26270 */
[----:B------:R-:W-:-:S02]  /*5290*/  FMNMX3.FTZ R7, R7, R116, R162, !PT ;  /* 0x0000007407077276 */ /* 0x000fc400078100a2 */
[----:B------:R-:W-:Y:S02]  /*52a0*/  FSEL R150, R150, -INF , !P6 ;  /* 0xff80000096967808 */ /* 0x000fe40007000000 */
[----:B------:R-:W-:Y:S02]  /*52b0*/  ISETP.GE.AND P6, PT, R74, R103, PT ;  /* 0x000000674a00720c */ /* 0x000fe40003fc6270 */
[----:B------:R-:W-:Y:S02]  /*52c0*/  ISETP.GE.AND P0, PT, R26, R101, PT ;  /* 0x000000651a00720c */ /* 0x000fe40003f06270 */
[----:B------:R-:W-:Y:S02]  /*52d0*/  FSEL R148, R148, -INF , !P1 ;  /* 0xff80000094947808 */ /* 0x000fe40004800000 */
[----:B------:R-:W-:Y:S02]  /*52e0*/  FMNMX3.FTZ R7, R7, R132, R160, !PT ;  /* 0x0000008407077276 */ /* 0x000fe400078100a0 */
[----:B------:R-:W-:-:S02]  /*52f0*/  ISETP.GE.AND P1, PT, R72, R103, PT ;  /* 0x000000674800720c */ /* 0x000fc40003f26270 */
[----:B------:R-:W-:Y:S02]  /*5300*/  FSEL R146, R146, -INF , !P6 ;  /* 0xff80000092927808 */ /* 0x000fe40007000000 */
[-C--:B------:R-:W-:Y:S02]  /*5310*/  ISETP.GE.AND P6, PT, R70, R103.reuse, PT ;  /* 0x000000674600720c */ /* 0x080fe40003fc6270 */
[----:B------:R-:W-:Y:S02]  /*5320*/  FSEL R42, R57, -INF , !P0 ;  /* 0xff800000392a7808 */ /* 0x000fe40004000000 */
[----:B------:R-:W-:Y:S02]  /*5330*/  FMNMX3.FTZ R13, R7, R134, R150, !PT ;  /* 0x00000086070d7276 */ /* 0x000fe40007810096 */
[----:B------:R-:W-:Y:S02]  /*5340*/  FSEL R144, R144, -INF , !P1 ;  /* 0xff80000090907808 */ /* 0x000fe40004800000 */
[----:B------:R-:W-:-:S02]  /*5350*/  ISETP.GE.AND P1, PT, R68, R103, PT ;  /* 0x000000674400720c */ /* 0x000fc40003f26270 */
[----:B------:R-:W-:Y:S02]  /*5360*/  FSEL R120, R120, -INF , !P6 ;  /* 0xff80000078787808 */ /* 0x000fe40007000000 */
[----:B------:R-:W-:Y:S02]  /*5370*/  FMNMX3.FTZ R7, R42, R16, R10, !PT ;  /* 0x000000102a077276 */ /* 0x000fe4000781000a */
[----:B------:R-:W-:Y:S02]  /*5380*/  ISETP.GE.AND P6, PT, R48, R103, PT ;  /* 0x000000673000720c */ /* 0x000fe40003fc6270 */
[----:B------:R-:W-:Y:S02]  /*5390*/  FMNMX3.FTZ R13, R13, R148, R146, !PT ;  /* 0x000000940d0d7276 */ /* 0x000fe40007810092 */
[----:B------:R-:W-:Y:S02]  /*53a0*/  FSEL R152, R152, -INF , !P3 ;  /* 0xff80000098987808 */ /* 0x000fe40005800000 */
[-C--:B------:R-:W-:Y:S01]  /*53b0*/  ISETP.GE.AND P3, PT, R38, R101.reuse, PT ;  /* 0x000000652600720c */ /* 0x080fe20003f66270 */
[----:B------:R-:W-:Y:S01]  /*53c0*/  VIADD R38, R26, 0x71 ;  /* 0x000000711a267836 */ /* 0x000fe20000000000 */
[----:B------:R-:W-:Y:S01]  /*53d0*/  ISETP.GE.AND P2, PT, R2, R101, PT ;  /* 0x000000650200720c */ /* 0x000fe20003f46270 */
[----:B------:R-:W-:Y:S01]  /*53e0*/  VIADD R2, R26, 0x78 ;  /* 0x000000781a027836 */ /* 0x000fe20000000000 */
[----:B------:R-:W-:Y:S01]  /*53f0*/  FSEL R118, R118, -INF , !P1 ;  /* 0xff80000076767808 */ /* 0x000fe20004800000 */
[----:B------:R-:W-:Y:S01]  /*5400*/  VIADD R26, R26, 0x79 ;  /* 0x000000791a1a7836 */ /* 0x000fe20000000000 */
        /* <DEDUP_REMOVED lines=21> */
[----:B------:R-:W-:Y:S02]  /*5560*/  FSEL R158, R158, -INF , !P5 ;  /* 0xff8000009e9e7808 */ /* 0x000fe40006800000 */
[----:B------:R-:W-:Y:S02]  /*5570*/  ISETP.GE.AND P5, PT, R70, R101, PT ;  /* 0x000000654600720c */ /* 0x000fe40003fa6270 */
[----:B------:R-:W-:Y:S01]  /*5580*/  FMNMX3.FTZ R13, R13, R124, R186, !PT ;  /* 0x0000007c0d0d7276 */ /* 0x000fe200078100ba */
        /* <DEDUP_REMOVED lines=27> */
[----:B-1----:R-:W-:Y:S02]  /*5740*/  FMNMX.FTZ R70, R7, R70, !PT ;  /* 0x0000004607467209 */ /* 0x002fe40007810000 */
[----:B------:R-:W-:Y:S02]  /*5750*/  ISETP.GE.AND P3, PT, R26, R101, PT ;  /* 0x000000651a00720c */ /* 0x000fe40003f66270 */
[----:B------:R-:W-:Y:S01]  /*5760*/  FSEL R34, R34, -INF , !P0 ;  /* 0xff80000022227808 */ /* 0x000fe20004000000 */
[----:B------:R-:W1:Y:S01]  /*5770*/  SHFL.BFLY PT, R9, R70, 0x1, 0x1f ;  /* 0x0c201f0046097f89 */ /* 0x000e6200000e0000 */
[----:B------:R-:W-:Y:S02]  /*5780*/  FSEL R28, R28, -INF , !P5 ;  /* 0xff8000001c1c7808 */ /* 0x000fe40006800000 */
[----:B------:R-:W-:-:S02]  /*5790*/  FMNMX3.FTZ R13, R13, R104, R40, !PT ;  /* 0x000000680d0d7276 */ /* 0x000fc40007810028 */
[----:B------:R-:W-:Y:S02]  /*57a0*/  FSEL R26, R11, -INF , !P3 ;  /* 0xff8000000b1a7808 */ /* 0x000fe40005800000 */
[----:B------:R-:W-:Y:S02]  /*57b0*/  FMNMX3.FTZ R13, R13, R34, R28, !PT ;  /* 0x000000220d0d7276 */ /* 0x000fe4000781001c */
[----:B------:R-:W-:Y:S02]  /*57c0*/  LEA R168, R168, UR5, 0x1 ;  /* 0x00000005a8a87c11 */ /* 0x000fe4000f8e08ff */
[----:B------:R-:W-:-:S03]  /*57d0*/  FMNMX.FTZ R38, R26, R13, !PT ;  /* 0x0000000d1a267209 */ /* 0x000fc60007810000 */
[----:B------:R-:W-:Y:S01]  /*57e0*/  LDSM.16.MT88.4 R92, [R168+0x6000] ;  /* 0x00600000a85c783b */ /* 0x000fe20000004200 */
[--C-:B------:R-:W-:Y:S02]  /*57f0*/  IMAD.IADD R102, R4, 0x1, R168.reuse ;  /* 0x0000000104667824 */ /* 0x100fe400078e02a8 */
[C---:B------:R-:W-:Y:S01]  /*5800*/  IMAD.IADD R164, R3.reuse, 0x1, R168 ;  /* 0x0000000103a47824 */ /* 0x040fe200078e02a8 */
[----:B------:R-:W2:Y:S01]  /*5810*/  SHFL.BFLY PT, R7, R38, 0x2, 0x1f ;  /* 0x0c401f0026077f89 */ /* 0x000ea200000e0000 */
[----:B------:R-:W-:-:S03]  /*5820*/  IMAD.IADD R100, R3, 0x1, R102 ;  /* 0x0000000103647824 */ /* 0x000fc600078e0266 */
[----:B------:R-:W-:Y:S01]  /*5830*/  LDSM.16.MT88.4 R76, [R102+0x6000] ;  /* 0x00600000664c783b */ /* 0x000fe20000004200 */
[----:B-1----:R-:W-:-:S04]  /*5840*/  FMNMX.FTZ R2, R70, R9, !PT ;  /* 0x0000000946027209 */ /* 0x002fc80007810000 */
[C---:B------:R-:W-:Y:S01]  /*5850*/  FSETP.NEU.FTZ.AND P0, PT, R2.reuse, -INF , PT ;  /* 0xff8000000200780b */ /* 0x040fe20003f1d000 */
[----:B---3--:R-:W-:-:S05]  /*5860*/  FMUL.FTZ R43, R2, UR4 ;  /* 0x00000004022b7c20 */ /* 0x008fca0008410000 */
[----:B------:R-:W-:-:S05]  /*5870*/  FSEL R43, R43, RZ, P0 ;  /* 0x000000ff2b2b7208 */ /* 0x000fca0000000000 */
[--C-:B------:R-:W-:Y:S01]  /*5880*/  FFMA.FTZ R48, R0, UR4, -R43.reuse ;  /* 0x0000000400307c23 */ /* 0x100fe2000801082b */
[--C-:B------:R-:W-:Y:S01]  /*5890*/  FFMA.FTZ R41, R18, UR4, -R43.reuse ;  /* 0x0000000412297c23 */ /* 0x100fe2000801082b */
[--C-:B------:R-:W-:Y:S01]  /*58a0*/  FFMA.FTZ R44, R30, UR4, -R43.reuse ;  /* 0x000000041e2c7c23 */ /* 0x100fe2000801082b */
[----:B--2---:R-:W-:Y:S01]  /*58b0*/  FMNMX.FTZ R7, R38, R7, !PT ;  /* 0x0000000726077209 */ /* 0x004fe20007810000 */
[--C-:B------:R-:W-:Y:S01]  /*58c0*/  FFMA.FTZ R35, R80, UR4, -R43.reuse ;  /* 0x0000000450237c23 */ /* 0x100fe2000801082b */
[--C-:B------:R-:W-:Y:S01]  /*58d0*/  FFMA.FTZ R31, R84, UR4, -R43.reuse ;  /* 0x00000004541f7c23 */ /* 0x100fe2000801082b */
[----:B------:R-:W-:Y:S01]  /*58e0*/  MUFU.EX2 R48, R48 ;  /* 0x0000003000307308 */ /* 0x000fe20000000800 */
[----:B------:R-:W-:Y:S01]  /*58f0*/  LDSM.16.MT88.4 R84, [R164+0x6000] ;  /* 0x00600000a454783b */ /* 0x000fe20000004200 */
[--C-:B------:R-:W-:Y:S01]  /*5900*/  FFMA.FTZ R27, R36, UR4, -R43.reuse ;  /* 0x00000004241b7c23 */ /* 0x100fe2000801082b */
[--C-:B------:R-:W-:Y:S01]  /*5910*/  FFMA.FTZ R38, R32, UR4, -R43.reuse ;  /* 0x0000000420267c23 */ /* 0x100fe2000801082b */
[--C-:B------:R-:W-:Y:S01]  /*5920*/  FFMA.FTZ R32, R88, UR4, -R43.reuse ;  /* 0x0000000458207c23 */ /* 0x100fe2000801082b */
[----:B------:R-:W1:Y:S01]  /*5930*/  SHFL.BFLY PT, R0, R7, 0x1, 0x1f ;  /* 0x0c201f0007007f89 */ /* 0x000e6200000e0000 */
        /* <DEDUP_REMOVED lines=23> */
[----:B-1----:R-:W-:Y:S01]  /*5ab0*/  FMNMX.FTZ R0, R7, R0, !PT ;  /* 0x0000000007007209 */ /* 0x002fe20007810000 */
[--C-:B------:R-:W-:Y:S01]  /*5ac0*/  FFMA.FTZ R112, R112, UR4, -R43.reuse ;  /* 0x0000000470707c23 */ /* 0x100fe2000801082b */
[----:B------:R-:W1:Y:S01]  /*5ad0*/  LDSM.16.MT88.4 R4, [R100+0x6000] ;  /* 0x006000006404783b */ /* 0x000e620000004200 */
[----:B------:R-:W-:Y:S01]  /*5ae0*/  MUFU.EX2 R38, R38 ;  /* 0x0000002600267308 */ /* 0x000fe20000000800 */
[C---:B------:R-:W-:Y:S01]  /*5af0*/  FSETP.NEU.FTZ.AND P0, PT, R0.reuse, -INF , PT ;  /* 0xff8000000000780b */ /* 0x040fe20003f1d000 */
[----:B------:R-:W-:Y:S01]  /*5b00*/  FMUL.FTZ R25, R0, UR4 ;  /* 0x0000000400197c20 */ /* 0x000fe20008410000 */
[--C-:B------:R-:W-:Y:S01]  /*5b10*/  FFMA.FTZ R58, R58, UR4, -R43.reuse ;  /* 0x000000043a3a7c23 */ /* 0x100fe2000801082b */
[--C-:B------:R-:W-:Y:S01]  /*5b20*/  FFMA.FTZ R119, R54, UR4, -R43.reuse ;  /* 0x0000000436777c23 */ /* 0x100fe2000801082b */
[--C-:B------:R-:W-:Y:S01]  /*5b30*/  FFMA.FTZ R52, R52, UR4, -R43.reuse ;  /* 0x0000000434347c23 */ /* 0x100fe2000801082b */
[----:B------:R-:W-:Y:S01]  /*5b40*/  FFMA.FTZ R190, R50, UR4, -R43 ;  /* 0x0000000432be7c23 */ /* 0x000fe2000801082b */
[----:B------:R-:W-:Y:S01]  /*5b50*/  FSEL R25, R25, RZ, P0 ;  /* 0x000000ff19197208 */ /* 0x000fe20000000000 */
[----:B------:R-:W-:Y:S01]  /*5b60*/  MUFU.EX2 R31, R31 ;  /* 0x0000001f001f7308 */ /* 0x000fe20000000800 */
[----:B---3--:R-:W-:Y:S01]  /*5b70*/  F2FP.BF16.F32.PACK_AB R70, R35, R44 ;  /* 0x0000002c2346723e */ /* 0x008fe200000010ff */
[----:B------:R-:W-:Y:S01]  /*5b80*/  FADD.FTZ R43, R48, R41 ;  /* 0x00000029302b7221 */ /* 0x000fe20000010000 */
[----:B------:R-:W-:Y:S01]  /*5b90*/  ISETP.GT.AND P0, PT, R56, R175, PT ;  /* 0x000000af3800720c */ /* 0x000fe20003f04270 */
[--C-:B------:R-:W-:Y:S01]  /*5ba0*/  FFMA.FTZ R46, R42, UR4, -R25.reuse ;  /* 0x000000042a2e7c23 */ /* 0x100fe20008010819 */
[--C-:B------:R-:W-:Y:S01]  /*5bb0*/  FFMA.FTZ R39, R16, UR4, -R25.reuse ;  /* 0x0000000410277c23 */ /* 0x100fe20008010819 */
[--C-:B------:R-:W-:Y:S01]  /*5bc0*/  FFMA.FTZ R37, R10, UR4, -R25.reuse ;  /* 0x000000040a257c23 */ /* 0x100fe20008010819 */
[--C-:B------:R-:W-:Y:S01]  /*5bd0*/  FFMA.FTZ R42, R82, UR4, -R25.reuse ;  /* 0x00000004522a7c23 */ /* 0x100fe20008010819 */
[--C-:B------:R-:W-:Y:S01]  /*5be0*/  FFMA.FTZ R36, R8, UR4, -R25.reuse ;  /* 0x0000000408247c23 */ /* 0x100fe20008010819 */
[--C-:B------:R-:W-:Y:S01]  /*5bf0*/  FFMA.FTZ R33, R14, UR4, -R25.reuse ;  /* 0x000000040e217c23 */ /* 0x100fe20008010819 */
[----:B------:R-:W-:Y:S01]  /*5c00*/  MUFU.EX2 R46, R46 ;  /* 0x0000002e002e7308 */ /* 0x000fe20000000800 */
[----:B------:R-:W2:Y:S01]  /*5c10*/  LDSM.16.MT88.4 R8, [R168+0x6800] ;  /* 0x00680000a808783b */ /* 0x000ea20000004200 */
[--C-:B------:R-:W-:Y:S01]  /*5c20*/  FFMA.FTZ R30, R12, UR4, -R25.reuse ;  /* 0x000000040c1e7c23 */ /* 0x100fe20008010819 */
[--C-:B------:R-:W-:Y:S01]  /*5c30*/  FFMA.FTZ R29, R90, UR4, -R25.reuse ;  /* 0x000000045a1d7c23 */ /* 0x100fe20008010819 */
[--C-:B------:R-:W-:Y:S01]  /*5c40*/  FFMA.FTZ R47, R64, UR4, -R25.reuse ;  /* 0x00000004402f7c23 */ /* 0x100fe20008010819 */
[----:B------:R-:W3:Y:S01]  /*5c50*/  LDSM.16.MT88.4 R16, [R164+0x6800] ;  /* 0x00680000a410783b */ /* 0x000ee20000004200 */
[--C-:B------:R-:W-:Y:S01]  /*5c60*/  FFMA.FTZ R66, R66, UR4, -R25.reuse ;  /* 0x0000000442427c23 */ /* 0x100fe20008010819 */
[--C-:B------:R-:W-:Y:S01]  /*5c70*/  FFMA.FTZ R49, R196, UR4, -R25.reuse ;  /* 0x00000004c4317c23 */ /* 0x100fe20008010819 */
[----:B------:R-:W4:Y:S01]  /*5c80*/  MUFU.EX2 R39, R39 ;  /* 0x0000002700277308 */ /* 0x000f220000000800 */
[----:B------:R-:W5:Y:S01]  /*5c90*/  LDSM.16.MT88.4 R12, [R102+0x6800] ;  /* 0x00680000660c783b */ /* 0x000f620000004200 */
        /* <DEDUP_REMOVED lines=19> */
[----:B------:R-:W-:Y:S01]  /*5dd0*/  FFMA.FTZ R117, R104, UR4, -R25 ;  /* 0x0000000468757c23 */ /* 0x000fe20008010819 */
[----:B------:R-:W-:Y:S01]  /*5de0*/  FADD.FTZ R46, R46, R39 ;  /* 0x000000272e2e7221 */ /* 0x000fe20000010000 */
[----:B------:R-:W-:Y:S01]  /*5df0*/  FADD.FTZ R44, R44, R43 ;  /* 0x0000002b2c2c7221 */ /* 0x000fe20000010000 */
[----:B------:R-:W-:Y:S01]  /*5e00*/  MUFU.EX2 R27, R27 ;  /* 0x0000001b001b7308 */ /* 0x000fe20000000800 */
[--C-:B------:R-:W-:Y:S01]  /*5e10*/  FFMA.FTZ R34, R34, UR4, -R25.reuse ;  /* 0x0000000422227c23 */ /* 0x100fe20008010819 */
[--C-:B------:R-:W-:Y:S01]  /*5e20*/  FFMA.FTZ R26, R26, UR4, -R25.reuse ;  /* 0x000000041a1a7c23 */ /* 0x100fe20008010819 */
[----:B------:R-:W-:Y:S01]  /*5e30*/  FADD.FTZ R35, R35, R44 ;  /* 0x0000002c23237221 */ /* 0x000fe20000010000 */
[--C-:B------:R-:W-:Y:S01]  /*5e40*/  FFMA.FTZ R40, R40, UR4, -R25.reuse ;  /* 0x0000000428287c23 */ /* 0x100fe20008010819 */
[----:B------:R-:W-:-:S03]  /*5e50*/  FFMA.FTZ R28, R28, UR4, -R25 ;  /* 0x000000041c1c7c23 */ /* 0x000fc60008010819 */
[----:B------:R-:W-:Y:S01]  /*5e60*/  MUFU.EX2 R32, R32 ;  /* 0x0000002000207308 */ /* 0x000fe20000000800 */
[----:B-1----:R-:W-:-:S07]  /*5e70*/  F2FP.BF16.F32.PACK_AB R71, R42, R37 ;  /* 0x000000252a47723e */ /* 0x002fce00000010ff */
        /* <DEDUP_REMOVED lines=9> */
[C---:B------:R-:W-:Y:S07]  /*5f10*/  HMMA.16816.F32.BF16 R84, R68.reuse, R86, RZ ;  /* 0x000000564454723c */ /* 0x040fee00000418ff */
[----:B------:R-:W5:Y:S01]  /*5f20*/  MUFU.EX2 R60, R60 ;  /* 0x0000003c003c7308 */ /* 0x000f620000000800 */
[C---:B------:R-:W-:Y:S07]  /*5f30*/  HMMA.16816.F32.BF16 R76, R68.reuse, R78, RZ ;  /* 0x0000004e444c723c */ /* 0x040fee00000418ff */
[----:B------:R-:W-:Y:S01]  /*5f40*/  MUFU.EX2 R45, R45 ;  /* 0x0000002d002d7308 */ /* 0x000fe20000000800 */
[----:B------:R-:W-:Y:S01]  /*5f50*/  HMMA.16816.F32.BF16 R72, R68, R4, RZ ;  /* 0x000000044448723c */ /* 0x000fe200000418ff */
[----:B------:R-:W-:Y:S01]  /*5f60*/  F2FP.BF16.F32.PACK_AB R4, R31, R38 ;  /* 0x000000261f04723e */ /* 0x000fe200000010ff */
[----:B------:R-:W-:Y:S01]  /*5f70*/  FADD.FTZ R38, R38, R35 ;  /* 0x0000002326267221 */ /* 0x000fe20000010000 */
[----:B-1----:R-:W-:-:S03]  /*5f80*/  F2FP.BF16.F32.PACK_AB R5, R33, R36 ;  /* 0x000000242105723e */ /* 0x002fc600000010ff */
[----:B------:R-:W-:Y:S01]  /*5f90*/  FADD.FTZ R38, R31, R38 ;  /* 0x000000261f267221 */ /* 0x000fe20000010000 */
[----:B------:R-:W1:Y:S01]  /*5fa0*/  MUFU.EX2 R62, R62 ;  /* 0x0000003e003e7308 */ /* 0x000e620000000800 */
[----:B------:R-:W-:Y:S01]  /*5fb0*/  HMMA.16816.F32.BF16 R68, R68, R6, RZ ;  /* 0x000000064444723c */ /* 0x000fe200000418ff */
[----:B------:R-:W-:Y:S01]  /*5fc0*/  F2FP.BF16.F32.PACK_AB R6, R32, R27 ;  /* 0x0000001b2006723e */ /* 0x000fe200000010ff */
[----:B------:R-:W-:Y:S01]  /*5fd0*/  FADD.FTZ R27, R27, R38 ;  /* 0x000000261b1b7221 */ /* 0x000fe20000010000 */
[----:B----4-:R-:W-:-:S03]  /*5fe0*/  F2FP.BF16.F32.PACK_AB R7, R29, R30 ;  /* 0x0000001e1d07723e */ /* 0x010fc600000010ff */
[----:B------:R-:W-:Y:S01]  /*5ff0*/  FADD.FTZ R32, R32, R27 ;  /* 0x0000001b20207221 */ /* 0x000fe20000010000 */
[----:B------:R-:W-:Y:S03]  /*6000*/  MUFU.EX2 R66, R66 ;  /* 0x0000004200427308 */ /* 0x000fe60000000800 */
[C---:B--2---:R-:W-:Y:S05]  /*6010*/  HMMA.16816.F32.BF16 R96, R4.reuse, R8, R96 ;  /* 0x000000080460723c */ /* 0x044fea0000041860 */
[----:B------:R-:W2:Y:S03]  /*6020*/  MUFU.EX2 R49, R49 ;  /* 0x0000003100317308 */ /* 0x000ea60000000800 */
[C---:B------:R-:W-:Y:S01]  /*6030*/  HMMA.16816.F32.BF16 R92, R4.reuse, R10, R92 ;  /* 0x0000000a045c723c */ /* 0x040fe2000004185c */
[----:B------:R-:W4:Y:S04]  /*6040*/  LDSM.16.MT88.4 R8, [R100+0x6800] ;  /* 0x006800006408783b */ /* 0x000f280000004200 */
[----:B------:R-:W-:Y:S03]  /*6050*/  MUFU.EX2 R47, R47 ;  /* 0x0000002f002f7308 */ /* 0x000fe60000000800 */
[C---:B---3--:R-:W-:Y:S05]  /*6060*/  HMMA.16816.F32.BF16 R88, R4.reuse, R16, R88 ;  /* 0x000000100458723c */ /* 0x048fea0000041858 */
[----:B------:R-:W3:Y:S03]  /*6070*/  MUFU.EX2 R64, R64 ;  /* 0x0000004000407308 */ /* 0x000ee60000000800 */
[C---:B------:R-:W-:Y:S01]  /*6080*/  HMMA.16816.F32.BF16 R84, R4.reuse, R18, R84 ;  /* 0x000000120454723c */ /* 0x040fe20000041854 */
[----:B------:R-:W3:Y:S04]  /*6090*/  LDSM.16.MT88.4 R16, [R168+0x7000] ;  /* 0x00700000a810783b */ /* 0x000ee80000004200 */
[----:B------:R-:W-:Y:S03]  /*60a0*/  MUFU.EX2 R122, R122 ;  /* 0x0000007a007a7308 */ /* 0x000fe60000000800 */
[C---:B-----5:R-:W-:Y:S05]  /*60b0*/  HMMA.16816.F32.BF16 R80, R4.reuse, R12, R80 ;  /* 0x0000000c0450723c */ /* 0x060fea0000041850 */
[----:B------:R-:W5:Y:S03]  /*60c0*/  MUFU.EX2 R53, R53 ;  /* 0x0000003500357308 */ /* 0x000f660000000800 */
[C---:B------:R-:W-:Y:S01]  /*60d0*/  HMMA.16816.F32.BF16 R76, R4.reuse, R14, R76 ;  /* 0x0000000e044c723c */ /* 0x040fe2000004184c */
[----:B------:R-:W5:Y:S04]  /*60e0*/  LDSM.16.MT88.4 R12, [R164+0x7000] ;  /* 0x00700000a40c783b */ /* 0x000f680000004200 */
[----:B------:R-:W-:Y:S03]  /*60f0*/  MUFU.EX2 R51, R51 ;  /* 0x0000003300337308 */ /* 0x000fe60000000800 */
[C---:B----4-:R-:W-:Y:S05]  /*6100*/  HMMA.16816.F32.BF16 R72, R4.reuse, R8, R72 ;  /* 0x000000080448723c */ /* 0x050fea0000041848 */
[----:B------:R-:W4:Y:S03]  /*6110*/  MUFU.EX2 R116, R116 ;  /* 0x0000007400747308 */ /* 0x000f260000000800 */
[----:B------:R-:W-:Y:S01]  /*6120*/  HMMA.16816.F32.BF16 R68, R4, R10, R68 ;  /* 0x0000000a0444723c */ /* 0x000fe20000041844 */
[----:B------:R-:W4:Y:S01]  /*6130*/  LDSM.16.MT88.4 R8, [R102+0x7000] ;  /* 0x007000006608783b */ /* 0x000f220000004200 */
[----:B------:R-:W-:Y:S01]  /*6140*/  F2FP.BF16.F32.PACK_AB R4, R60, R3 ;  /* 0x000000033c04723e */ /* 0x000fe200000010ff */
[----:B------:R-:W-:Y:S01]  /*6150*/  FADD.FTZ R3, R3, R32 ;  /* 0x0000002003037221 */ /* 0x000fe20000010000 */
[----:B-1----:R-:W-:Y:S01]  /*6160*/  F2FP.BF16.F32.PACK_AB R6, R62, R45 ;  /* 0x0000002d3e06723e */ /* 0x002fe200000010ff */
[----:B------:R-:W-:Y:S01]  /*6170*/  MUFU.EX2 R55, R55 ;  /* 0x0000003700377308 */ /* 0x000fe20000000800 */
[----:B--2---:R-:W-:Y:S01]  /*6180*/  F2FP.BF16.F32.PACK_AB R5, R49, R66 ;  /* 0x000000423105723e */ /* 0x004fe200000010ff */
[----:B------:R-:W-:Y:S01]  /*6190*/  FADD.FTZ R60, R60, R3 ;  /* 0x000000033c3c7221 */ /* 0x000fe20000010000 */
[----:B---3--:R-:W-:-:S03]  /*61a0*/  F2FP.BF16.F32.PACK_AB R7, R64, R47 ;  /* 0x0000002f4007723e */ /* 0x008fc600000010ff */
[----:B------:R-:W-:Y:S02]  /*61b0*/  FADD.FTZ R3, R45, R60 ;  /* 0x0000003c2d037221 */ /* 0x000fe40000010000 */
[----:B------:R-:W1:Y:S02]  /*61c0*/  MUFU.EX2 R124, R124 ;  /* 0x0000007c007c7308 */ /* 0x000e640000000800 */
[----:B------:R-:W-:Y:S01]  /*61d0*/  HMMA.16816.F32.BF16 R96, R4, R16, R96 ;  /* 0x000000100460723c */ /* 0x000fe20000041860 */
[----:B------:R-:W-:-:S05]  /*61e0*/  FADD.FTZ R3, R62, R3 ;  /* 0x000000033e037221 */ /* 0x000fca0000010000 */
        /* <DEDUP_REMOVED lines=43> */
[----:B------:R-:W-:Y:S01]  /*64a0*/  F2FP.BF16.F32.PACK_AB R6, R134, R61 ;  /* 0x0000003d8606723e */ /* 0x000fe200000010ff */
[----:B------:R-:W3:Y:S01]  /*64b0*/  MUFU.EX2 R140, R140 ;  /* 0x0000008c008c7308 */ /* 0x000ee20000000800 */
[----:B-1----:R-:W-:-:S02]  /*64c0*/  F2FP.BF16.F32.PACK_AB R5, R152, R63 ;  /* 0x0000003f9805723e */ /* 0x002fc400000010ff */
[----:B-----5:R-:W-:-:S05]  /*64d0*/  F2FP.BF16.F32.PACK_AB R7, R154, R65 ;  /* 0x000000419a07723e */ /* 0x020fca00000010ff */
[----:B------:R-:W-:Y:S02]  /*64e0*/  MUFU.EX2 R109, R109 ;  /* 0x0000006d006d7308 */ /* 0x000fe40000000800 */
[C---:B----4-:R-:W-:Y:S06]  /*64f0*/  HMMA.16816.F32.BF16 R96, R4.reuse, R8, R96 ;  /* 0x000000080460723c */ /* 0x050fec0000041860 */
        /* <DEDUP_REMOVED lines=10> */
[----:B------:R-:W3:Y:S02]  /*65a0*/  MUFU.EX2 R112, R112 ;  /* 0x0000007000707308 */ /* 0x000ee40000000800 */
[C---:B------:R-:W-:Y:S01]  /*65b0*/  HMMA.16816.F32.BF16 R76, R4.reuse, R14, R76 ;  /* 0x0000000e044c723c */ /* 0x040fe2000004184c */
[----:B------:R-:W2:Y:S05]  /*65c0*/  LDSM.16.MT88.4 R12, [R164+0x8800] ;  /* 0x00880000a40c783b */ /* 0x000eaa0000004200 */
[----:B------:R-:W-:Y:S02]  /*65d0*/  MUFU.EX2 R110, R110 ;  /* 0x0000006e006e7308 */ /* 0x000fe40000000800 */
[C---:B----4-:R-:W-:Y:S06]  /*65e0*/  HMMA.16816.F32.BF16 R72, R4.reuse, R8, R72 ;  /* 0x000000080448723c */ /* 0x050fec0000041848 */
[----:B------:R-:W4:Y:S02]  /*65f0*/  MUFU.EX2 R115, R115 ;  /* 0x0000007300737308 */ /* 0x000f240000000800 */
        /* <DEDUP_REMOVED lines=8> */
[C---:B-----5:R-:W-:Y:S06]  /*6680*/  HMMA.16816.F32.BF16 R96, R4.reuse, R16, R96 ;  /* 0x000000100460723c */ /* 0x060fec0000041860 */
[----:B------:R-:W-:Y:S02]  /*6690*/  MUFU.EX2 R58, R58 ;  /* 0x0000003a003a7308 */ /* 0x000fe40000000800 */
[C---:B------:R-:W-:Y:S01]  /*66a0*/  HMMA.16816.F32.BF16 R92, R4.reuse, R18, R92 ;  /* 0x00000012045c723c */ /* 0x040fe2000004185c */
[----:B------:R-:W5:Y:S05]  /*66b0*/  LDSM.16.MT88.4 R16, [R100+0x8800] ;  /* 0x008800006410783b */ /* 0x000f6a0000004200 */
[----:B------:R-:W1:Y:S02]  /*66c0*/  MUFU.EX2 R119, R119 ;  /* 0x0000007700777308 */ /* 0x000e640000000800 */
[C---:B--2---:R-:W-:Y:S06]  /*66d0*/  HMMA.16816.F32.BF16 R88, R4.reuse, R12, R88 ;  /* 0x0000000c0458723c */ /* 0x044fec0000041858 */
        /* <DEDUP_REMOVED lines=8> */
[----:B------:R-:W3:Y:S02]  /*6760*/  MUFU.EX2 R34, R34 ;  /* 0x0000002200227308 */ /* 0x000ee40000000800 */
[C---:B-----5:R-:W-:Y:S06]  /*6770*/  HMMA.16816.F32.BF16 R72, R4.reuse, R16, R72 ;  /* 0x000000100448723c */ /* 0x060fec0000041848 */
[----:B------:R5:W-:Y:S02]  /*6780*/  MUFU.EX2 R27, R28 ;  /* 0x0000001c001b7308 */ /* 0x000be40000000800 */
[----:B------:R-:W-:Y:S01]  /*6790*/  HMMA.16816.F32.BF16 R68, R4, R18, R68 ;  /* 0x000000120444723c */ /* 0x000fe20000041844 */
[----:B------:R-:W-:Y:S01]  /*67a0*/  F2FP.BF16.F32.PACK_AB R4, R118, R111 ;  /* 0x0000006f7604723e */ /* 0x000fe200000010ff */
[----:B------:R-:W3:Y:S01]  /*67b0*/  LDSM.16.MT88.4 R16, [R102+0x9000] ;  /* 0x009000006610783b */ /* 0x000ee20000004200 */
[----:B------:R-:W-:-:S02]  /*67c0*/  F2FP.BF16.F32.PACK_AB R6, R112, R113 ;  /* 0x000000717006723e */ /* 0x000fc400000010ff */
[----:B----4-:R-:W-:Y:S01]  /*67d0*/  F2FP.BF16.F32.PACK_AB R5, R115, R110 ;  /* 0x0000006e7305723e */ /* 0x010fe200000010ff */
[----:B------:R-:W4:Y:S01]  /*67e0*/  MUFU.EX2 R26, R26 ;  /* 0x0000001a001a7308 */ /* 0x000f220000000800 */
[----:B-1----:R-:W-:-:S07]  /*67f0*/  F2FP.BF16.F32.PACK_AB R7, R117, R106 ;  /* 0x0000006a7507723e */ /* 0x002fce00000010ff */
[----:B--2---:R-:W-:Y:S01]  /*6800*/  HMMA.16816.F32.BF16 R96, R4, R12, R96 ;  /* 0x0000000c0460723c */ /* 0x004fe20000041860 */
[----:B-----5:R-:W-:-:S04]  /*6810*/  FADD.FTZ R28, R122, R3 ;  /* 0x000000037a1c7221 */ /* 0x020fc80000010000 */
[----:B------:R-:W-:-:S03]  /*6820*/  FADD.FTZ R28, R53, R28 ;  /* 0x0000001c351c7221 */ /* 0x000fc60000010000 */
[----:B------:R-:W-:Y:S01]  /*6830*/  HMMA.16816.F32.BF16 R92, R4, R14, R92 ;  /* 0x0000000e045c723c */ /* 0x000fe2000004185c */
[----:B------:R-:W1:Y:S01]  /*6840*/  LDSM.16.MT88.4 R12, [R100+0x9000] ;  /* 0x00900000640c783b */ /* 0x000e620000004200 */
[----:B------:R-:W-:-:S04]  /*6850*/  FADD.FTZ R51, R51, R28 ;  /* 0x0000001c33337221 */ /* 0x000fc80000010000 */
[----:B------:R-:W-:Y:S02]  /*6860*/  FADD.FTZ R116, R116, R51 ;  /* 0x0000003374747221 */ /* 0x000fe40000010000 */
        /* <DEDUP_REMOVED lines=8> */
[----:B------:R-:W2:Y:S02]  /*68f0*/  LDSM.16.MT88.4 R8, [R168+0x9800] ;  /* 0x00980000a808783b */ /* 0x000ea40000004200 */
        /* <DEDUP_REMOVED lines=9> */
[----:B------:R-:W3:Y:S01]  /*6990*/  LDSM.16.MT88.4 R16, [R164+0x9800] ;  /* 0x00980000a410783b */ /* 0x000ee20000004200 */
        /* <DEDUP_REMOVED lines=10> */
[----:B------:R-:W-:Y:S01]  /*6a40*/  F2FP.BF16.F32.PACK_AB R4, R119, R58 ;  /* 0x0000003a7704723e */ /* 0x000fe200000010ff */
[----:B------:R-:W1:Y:S01]  /*6a50*/  LDSM.16.MT88.4 R12, [R102+0x9800] ;  /* 0x00980000660c783b */ /* 0x000e620000004200 */
[----:B------:R-:W-:Y:S01]  /*6a60*/  FADD.FTZ R124, R124, R55 ;  /* 0x000000377c7c7221 */ /* 0x000fe20000010000 */
[----:B------:R-:W-:-:S02]  /*6a70*/  F2FP.BF16.F32.PACK_AB R6, R190, R41 ;  /* 0x00000029be06723e */ /* 0x000fc400000010ff */
[----:B------:R-:W-:Y:S01]  /*6a80*/  F2FP.BF16.F32.PACK_AB R5, R34, R35 ;  /* 0x000000232205723e */ /* 0x000fe200000010ff */
[----:B------:R-:W-:Y:S01]  /*6a90*/  FADD.FTZ R57, R57, R124 ;  /* 0x0000007c39397221 */ /* 0x000fe20000010000 */
[----:B----4-:R-:W-:-:S03]  /*6aa0*/  F2FP.BF16.F32.PACK_AB R7, R26, R27 ;  /* 0x0000001b1a07723e */ /* 0x010fc600000010ff */
[----:B------:R-:W-:-:S04]  /*6ab0*/  FADD.FTZ R126, R126, R57 ;  /* 0x000000397e7e7221 */ /* 0x000fc80000010000 */
[----:B--2---:R-:W-:Y:S01]  /*6ac0*/  HMMA.16816.F32.BF16 R96, R4, R8, R96 ;  /* 0x000000080460723c */ /* 0x004fe20000041860 */
[----:B------:R-:W-:-:S04]  /*6ad0*/  FADD.FTZ R63, R63, R126 ;  /* 0x0000007e3f3f7221 */ /* 0x000fc80000010000 */
[----:B------:R-:W-:-:S03]  /*6ae0*/  FADD.FTZ R152, R152, R63 ;  /* 0x0000003f98987221 */ /* 0x000fc60000010000 */
[----:B------:R-:W-:Y:S01]  /*6af0*/  HMMA.16816.F32.BF16 R92, R4, R10, R92 ;  /* 0x0000000a045c723c */ /* 0x000fe2000004185c */
[----:B------:R-:W2:Y:S01]  /*6b00*/  LDSM.16.MT88.4 R8, [R100+0x9800] ;  /* 0x009800006408783b */ /* 0x000ea20000004200 */
[----:B------:R-:W-:-:S04]  /*6b10*/  FADD.FTZ R65, R65, R152 ;  /* 0x0000009841417221 */ /* 0x000fc80000010000 */
[----:B------:R-:W-:Y:S02]  /*6b20*/  FADD.FTZ R154, R154, R65 ;  /* 0x000000419a9a7221 */ /* 0x000fe40000010000 */
[----:B---3--:R-:W-:Y:S02]  /*6b30*/  HMMA.16816.F32.BF16 R88, R4, R16, R88 ;  /* 0x000000100458723c */ /* 0x008fe40000041858 */
[----:B------:R-:W-:-:S04]  /*6b40*/  FADD.FTZ R107, R107, R154 ;  /* 0x0000009a6b6b7221 */ /* 0x000fc80000010000 */
[----:B------:R-:W-:Y:S02]  /*6b50*/  FADD.FTZ R140, R140, R107 ;  /* 0x0000006b8c8c7221 */ /* 0x000fe40000010000 */
[----:B------:R-:W-:Y:S02]  /*6b60*/  HMMA.16816.F32.BF16 R84, R4, R18, R84 ;  /* 0x000000120454723c */ /* 0x000fe40000041854 */
[----:B------:R-:W-:-:S04]  /*6b70*/  FADD.FTZ R3, R109, R140 ;  /* 0x0000008c6d037221 */ /* 0x000fc80000010000 */
[----:B------:R-:W-:Y:S02]  /*6b80*/  FADD.FTZ R3, R128, R3 ;  /* 0x0000000380037221 */ /* 0x000fe40000010000 */
[----:B-1----:R-:W-:Y:S02]  /*6b90*/  HMMA.16816.F32.BF16 R80, R4, R12, R80 ;  /* 0x0000000c0450723c */ /* 0x002fe40000041850 */
[----:B------:R-:W-:Y:S01]  /*6ba0*/  FADD.FTZ R110, R110, R3 ;  /* 0x000000036e6e7221 */ /* 0x000fe20000010000 */
[----:B------:R-:W-:-:S03]  /*6bb0*/  FADD.FTZ R3, R113, R118 ;  /* 0x0000007671037221 */ /* 0x000fc60000010000 */
[----:B------:R-:W-:Y:S01]  /*6bc0*/  FADD.FTZ R115, R115, R110 ;  /* 0x0000006e73737221 */ /* 0x000fe20000010000 */
[----:B------:R-:W-:Y:S01]  /*6bd0*/  FADD.FTZ R3, R112, R3 ;  /* 0x0000000370037221 */ /* 0x000fe20000010000 */
[----:B------:R-:W-:Y:S03]  /*6be0*/  HMMA.16816.F32.BF16 R76, R4, R14, R76 ;  /* 0x0000000e044c723c */ /* 0x000fe6000004184c */
[----:B------:R-:W-:-:S04]  /*6bf0*/  FADD.FTZ R58, R58, R3 ;  /* 0x000000033a3a7221 */ /* 0x000fc80000010000 */
[----:B------:R-:W-:Y:S01]  /*6c00*/  FADD.FTZ R58, R119, R58 ;  /* 0x0000003a773a7221 */ /* 0x000fe20000010000 */
[C---:B--2---:R-:W-:Y:S01]  /*6c10*/  HMMA.16816.F32.BF16 R72, R4.reuse, R8, R72 ;  /* 0x000000080448723c */ /* 0x044fe20000041848 */
[----:B------:R-:W-:Y:S02]  /*6c20*/  FADD.FTZ R8, R106, R115 ;  /* 0x000000736a087221 */ /* 0x000fe40000010000 */
[----:B------:R-:W-:Y:S02]  /*6c30*/  FADD.FTZ R41, R41, R58 ;  /* 0x0000003a29297221 */ /* 0x000fe40000010000 */
[----:B------:R-:W-:Y:S02]  /*6c40*/  FADD.FTZ R8, R117, R8 ;  /* 0x0000000875087221 */ /* 0x000fe40000010000 */
[----:B------:R-:W-:Y:S01]  /*6c50*/  FADD.FTZ R190, R190, R41 ;  /* 0x00000029bebe7221 */ /* 0x000fe20000010000 */
[----:B------:R-:W-:Y:S01]  /*6c60*/  HMMA.16816.F32.BF16 R68, R4, R10, R68 ;  /* 0x0000000a0444723c */ /* 0x000fe20000041844 */
[----:B------:R-:W-:-:S04]  /*6c70*/  FADD.FTZ R35, R35, R8 ;  /* 0x0000000823237221 */ /* 0x000fc80000010000 */
[----:B------:R-:W-:-:S04]  /*6c80*/  FADD.FTZ R34, R34, R35 ;  /* 0x0000002322227221 */ /* 0x000fc80000010000 */
[----:B------:R-:W-:-:S04]  /*6c90*/  FADD.FTZ R27, R27, R34 ;  /* 0x000000221b1b7221 */ /* 0x000fc80000010000 */
[----:B------:R-:W-:Y:S01]  /*6ca0*/  FADD.FTZ R189, R26, R27 ;  /* 0x0000001b1abd7221 */ /* 0x000fe20000010000 */
[----:B------:R-:W-:Y:S06]  /*6cb0*/  @!P0 BRA `(.L_x_5195) ;  /* 0x0000004000e08947 */ /* 0x000fec0003800000 */
        /* <DEDUP_REMOVED lines=64> */
.L_x_5196:
[----:B------:R-:W-:Y:S01]  /*70c0*/  UMOV UR6, URZ ;  /* 0x000000ff00067c82 */ /* 0x000fe20008000000 */
[----:B------:R-:W-:Y:S01]  /*70d0*/  IMAD.SHL.U32 R4, R20, 0x80, RZ ;  /* 0x0000008014047824 */ /* 0x000fe200078e00ff */
[----:B------:R-:W-:-:S05]  /*70e0*/  IADD3 R3, P0, PT, RZ, -UR6, RZ ;  /* 0x80000006ff037c10 */ /* 0x000fca000ff1e0ff */
[----:B------:R-:W-:-:S05]  /*70f0*/  IMAD.X R4, RZ, RZ, ~R4, P0 ;  /* 0x000000ffff047224 */ /* 0x000fca00000e0e04 */
[----:B------:R-:W-:-:S04]  /*7100*/  SHF.R.S64 R3, R3, 0x1f, R4 ;  /* 0x0000001f03037819 */ /* 0x000fc80000001004 */
[----:B------:R-:W-:-:S04]  /*7110*/  IADD3 R178, P0, PT, R3, R178, RZ ;  /* 0x000000b203b27210 */ /* 0x000fc80007f1e0ff */
[----:B------:R-:W-:-:S09]  /*7120*/  LEA.HI.X.SX32 R179, R4, R179, 0x1, P0 ;  /* 0x000000b304b37211 */ /* 0x000fd200000f0eff */
.L_x_5197:
        /* <DEDUP_REMOVED lines=124> */
[----:B------:R-:W-:-:S05]  /*78f0*/  FMUL.FTZ R67, R67, UR10 ;  /* 0x0000000a43437c20 */ /* 0x000fca0008410000 */
[----:B------:R-:W-:Y:S01]  /*7900*/  HMMA.16816.F32.BF16 R28, R132, R106, R28 ;  /* 0x0000006a841c723c */ /* 0x000fe2000004181c */
[----:B------:R-:W4:Y:S01]  /*7910*/  LDSM.16.M88.4 R104, [R166+0x3800] ;  /* 0x00380000a668783b */ /* 0x000f220000000200 */
[----:B------:R-:W-:Y:S01]  /*7920*/  MUFU.TANH R67, R67 ;  /* 0x0000004300437308 */ /* 0x000fe20000002400 */
[----:B------:R-:W-:-:S05]  /*7930*/  FMUL.FTZ R61, R61, UR10 ;  /* 0x0000000a3d3d7c20 */ /* 0x000fca0008410000 */
[C---:B--2---:R-:W-:Y:S02]  /*7940*/  HMMA.16816.F32.BF16 R48, R120.reuse, R108, R48 ;  /* 0x0000006c7830723c */ /* 0x044fe40000041830 */
[----:B------:R-:W-:Y:S06]  /*7950*/  MUFU.TANH R61, R61 ;  /* 0x0000003d003d7308 */ /* 0x000fec0000002400 */
        /* <DEDUP_REMOVED lines=53> */
[----:B------:R-:W-:Y:S01]  /*7cb0*/  MUFU.TANH R142, R38 ;  /* 0x00000026008e7308 */ /* 0x000fe20000002400 */
[----:B------:R-:W-:Y:S07]  /*7cc0*/  HMMA.16816.F32.BF16 R124, R132, R118, R124 ;  /* 0x00000076847c723c */ /* 0x000fee000004187c */
[----:B------:R-:W-:Y:S01]  /*7cd0*/  MUFU.TANH R140, R39 ;  /* 0x00000027008c7308 */ /* 0x000fe20000002400 */
[----:B------:R-:W-:Y:S07]  /*7ce0*/  HMMA.16816.F32.BF16 R20, R120, R114, R20 ;  /* 0x000000727814723c */ /* 0x000fee0000041814 */
[----:B------:R-:W-:Y:S01]  /*7cf0*/  MUFU.TANH R64, R64 ;  /* 0x0000004000407308 */ /* 0x000fe20000002400 */
[C---:B-1----:R-:W-:Y:S07]  /*7d00*/  HMMA.16816.F32.BF16 R32, R8.reuse, R4, R32 ;  /* 0x000000040820723c */ /* 0x042fee0000041820 */
[----:B------:R-:W-:Y:S01]  /*7d10*/  MUFU.TANH R62, R62 ;  /* 0x0000003e003e7308 */ /* 0x000fe20000002400 */
[C---:B------:R-:W-:Y:S01]  /*7d20*/  HMMA.16816.F32.BF16 R28, R8.reuse, R6, R28 ;  /* 0x00000006081c723c */ /* 0x040fe2000004181c */
[----:B------:R-:W1:Y:S06]  /*7d30*/  LDSM.16.M88.4 R4, [R165+0x4800] ;  /* 0x00480000a504783b */ /* 0x000e6c0000000200 */
[----:B------:R-:W-:Y:S01]  /*7d40*/  MUFU.TANH R65, R65 ;  /* 0x0000004100417308 */ /* 0x000fe20000002400 */
[----:B------:R-:W-:Y:S03]  /*7d50*/  HMMA.16816.F32.BF16 R52, R8, R110, R52 ;  /* 0x0000006e0834723c */ /* 0x000fe60000041834 */
[----:B------:R-:W-:Y:S01]  /*7d60*/  FMUL.FTZ R32, R32, UR10 ;  /* 0x0000000a20207c20 */ /* 0x000fe20008410000 */
[----:B------:R-:W-:Y:S01]  /*7d70*/  FMUL.FTZ R33, R33, UR10 ;  /* 0x0000000a21217c20 */ /* 0x000fe20008410000 */
[----:B------:R-:W-:Y:S01]  /*7d80*/  FMUL.FTZ R34, R34, UR10 ;  /* 0x0000000a22227c20 */ /* 0x000fe20008410000 */
[----:B------:R-:W-:Y:S01]  /*7d90*/  FMUL.FTZ R35, R35, UR10 ;  /* 0x0000000a23237c20 */ /* 0x000fe20008410000 */
[----:B------:R4:W-:Y:S04]  /*7da0*/  MUFU.TANH R47, R32 ;  /* 0x00000020002f7308 */ /* 0x0009e80000002400 */
[----:B------:R-:W-:Y:S01]  /*7db0*/  FMUL.FTZ R28, R28, UR10 ;  /* 0x0000000a1c1c7c20 */ /* 0x000fe20008410000 */
[----:B------:R-:W-:Y:S01]  /*7dc0*/  FMUL.FTZ R29, R29, UR10 ;  /* 0x0000000a1d1d7c20 */ /* 0x000fe20008410000 */
[----:B------:R-:W-:Y:S01]  /*7dd0*/  FMUL.FTZ R30, R30, UR10 ;  /* 0x0000000a1e1e7c20 */ /* 0x000fe20008410000 */
[----:B------:R-:W-:Y:S01]  /*7de0*/  FMUL.FTZ R107, R31, UR10 ;  /* 0x0000000a1f6b7c20 */ /* 0x000fe20008410000 */
[----:B------:R-:W-:Y:S04]  /*7df0*/  MUFU.TANH R45, R33 ;  /* 0x00000021002d7308 */ /* 0x000fe80000002400 */
[----:B------:R-:W-:Y:S01]  /*7e00*/  FMUL.FTZ R63, R52, UR10 ;  /* 0x0000000a343f7c20 */ /* 0x000fe20008410000 */
[----:B------:R-:W-:Y:S01]  /*7e10*/  FMUL.FTZ R54, R54, UR10 ;  /* 0x0000000a36367c20 */ /* 0x000fe20008410000 */
[----:B------:R-:W-:Y:S01]  /*7e20*/  FMUL.FTZ R59, R53, UR10 ;  /* 0x0000000a353b7c20 */ /* 0x000fe20008410000 */
[----:B------:R-:W-:Y:S01]  /*7e30*/  FMUL.FTZ R53, R55, UR10 ;  /* 0x0000000a37357c20 */ /* 0x000fe20008410000 */
[----:B------:R-:W-:Y:S01]  /*7e40*/  MUFU.TANH R51, R34 ;  /* 0x0000002200337308 */ /* 0x000fe20000002400 */
[----:B----4-:R-:W-:-:S05]  /*7e50*/  VIADD R32, R3, 0xffffff00 ;  /* 0xffffff0003207836 */ /* 0x010fca0000000000 */
[C---:B------:R-:W-:Y:S02]  /*7e60*/  ISETP.GE.AND P6, PT, R32.reuse, R103, PT ;  /* 0x000000672000720c */ /* 0x040fe40003fc6270 */
[----:B------:R4:W-:Y:S01]  /*7e70*/  MUFU.TANH R46, R35 ;  /* 0x00000023002e7308 */ /* 0x0009e20000002400 */
[----:B------:R-:W-:Y:S01]  /*7e80*/  ISETP.GE.AND P5, PT, R32, R101, PT ;  /* 0x000000652000720c */ /* 0x000fe20003fa6270 */
[----:B-1----:R-:W-:Y:S01]  /*7e90*/  HMMA.16816.F32.BF16 R24, R8, R4, R24 ;  /* 0x000000040818723c */ /* 0x002fe20000041818 */
[----:B--2---:R-:W-:Y:S01]  /*7ea0*/  FSEL R39, R104, -INF , !P6 ;  /* 0xff80000068277808 */ /* 0x004fe20007000000 */
[----:B------:R-:W-:Y:S01]  /*7eb0*/  VIADD R4, R3, 0xffffff01 ;  /* 0xffffff0103047836 */ /* 0x000fe20000000000 */
[----:B---3--:R-:W-:-:S03]  /*7ec0*/  FSEL R38, R105, -INF , !P5 ;  /* 0xff80000069267808 */ /* 0x008fc60006800000 */
[----:B------:R1:W-:Y:S01]  /*7ed0*/  MUFU.TANH R135, R28 ;  /* 0x0000001c00877308 */ /* 0x0003e20000002400 */
[C---:B------:R-:W-:Y:S01]  /*7ee0*/  ISETP.GE.AND P3, PT, R4.reuse, R103, PT ;  /* 0x000000670400720c */ /* 0x040fe20003f66270 */
[----:B------:R-:W-:Y:S01]  /*7ef0*/  HMMA.16816.F32.BF16 R20, R8, R6, R20 ;  /* 0x000000060814723c */ /* 0x000fe20000041814 */
[-C--:B------:R-:W-:Y:S01]  /*7f00*/  ISETP.GE.AND P2, PT, R4, R101.reuse, PT ;  /* 0x000000650400720c */ /* 0x080fe20003f46270 */
[C---:B------:R-:W-:Y:S02]  /*7f10*/  VIADD R4, R3.reuse, 0xffffff10 ;  /* 0xffffff1003047836 */ /* 0x040fe40000000000 */
[----:B------:R-:W-:Y:S02]  /*7f20*/  VIADD R6, R3, 0xffffff11 ;  /* 0xffffff1103067836 */ /* 0x000fe40000000000 */
[----:B------:R-:W-:Y:S01]  /*7f30*/  MUFU.TANH R106, R29 ;  /* 0x0000001d006a7308 */ /* 0x000fe20000002400 */
[----:B----4-:R-:W2:Y:S04]  /*7f40*/  LDSM.16.M88.4 R32, [R166+0x5000] ;  /* 0x00500000a620783b */ /* 0x010ea80000000200 */
[----:B------:R-:W-:Y:S01]  /*7f50*/  FMUL.FTZ R5, R24, UR10 ;  /* 0x0000000a18057c20 */ /* 0x000fe20008410000 */
[----:B------:R-:W-:Y:S01]  /*7f60*/  FSEL R24, R67, -INF , !P2 ;  /* 0xff80000043187808 */ /* 0x000fe20005000000 */
[----:B------:R-:W-:Y:S01]  /*7f70*/  FMUL.FTZ R25, R25, UR10 ;  /* 0x0000000a19197c20 */ /* 0x000fe20008410000 */
[----:B------:R3:W-:Y:S01]  /*7f80*/  MUFU.TANH R132, R30 ;  /* 0x0000001e00847308 */ /* 0x0007e20000002400 */
[----:B-1----:R-:W-:Y:S01]  /*7f90*/  VIADD R28, R3, 0xffffff08 ;  /* 0xffffff08031c7836 */ /* 0x002fe20000000000 */
[----:B------:R-:W-:Y:S01]  /*7fa0*/  ISETP.GE.AND P2, PT, R4, R101, PT ;  /* 0x000000650400720c */ /* 0x000fe20003f46270 */
[----:B------:R-:W-:-:S02]  /*7fb0*/  FMUL.FTZ R7, R27, UR10 ;  /* 0x0000000a1b077c20 */ /* 0x000fc40008410000 */
[----:B------:R-:W-:Y:S01]  /*7fc0*/  FMUL.FTZ R21, R21, UR10 ;  /* 0x0000000a15157c20 */ /* 0x000fe20008410000 */
[----:B------:R-:W-:Y:S01]  /*7fd0*/  ISETP.GE.AND P1, PT, R28, R103, PT ;  /* 0x000000671c00720c */ /* 0x000fe20003f26270 */
[----:B------:R-:W-:Y:S01]  /*7fe0*/  FMUL.FTZ R22, R22, UR10 ;  /* 0x0000000a16167c20 */ /* 0x000fe20008410000 */
[----:B------:R-:W-:Y:S01]  /*7ff0*/  ISETP.GE.AND P4, PT, R28, R101, PT ;  /* 0x000000651c00720c */ /* 0x000fe20003f86270 */
[----:B------:R-:W-:Y:S01]  /*8000*/  VIADD R28, R3, 0xffffff09 ;  /* 0xffffff09031c7836 */ /* 0x000fe20000000000 */
[----:B------:R-:W-:Y:S04]  /*8010*/  MUFU.TANH R66, R66 ;  /* 0x0000004200427308 */ /* 0x000fe80000002400 */
[C---:B------:R-:W-:Y:S02]  /*8020*/  ISETP.GE.AND P6, PT, R28.reuse, R103, PT ;  /* 0x000000671c00720c */ /* 0x040fe40003fc6270 */
[----:B------:R-:W-:-:S02]  /*8030*/  ISETP.GE.AND P5, PT, R28, R101, PT ;  /* 0x000000651c00720c */ /* 0x000fc40003fa6270 */
[----:B---3--:R-:W1:Y:S01]  /*8040*/  LDSM.16.M88.4 R28, [R165+0x5000] ;  /* 0x00500000a51c783b */ /* 0x008e620000000200 */
[----:B------:R-:W-:Y:S08]  /*8050*/  MUFU.TANH R60, R60 ;  /* 0x0000003c003c7308 */ /* 0x000ff00000002400 */
[----:B------:R-:W3:Y:S01]  /*8060*/  MUFU.TANH R57, R57 ;  /* 0x0000003900397308 */ /* 0x000ee20000002400 */
[C---:B--2---:R-:W-:Y:S07]  /*8070*/  HMMA.16816.F32.BF16 R16, R120.reuse, R32, R16 ;  /* 0x000000207810723c */ /* 0x044fee0000041810 */
[----:B------:R2:W-:Y:S01]  /*8080*/  MUFU.TANH R44, R37 ;  /* 0x00000025002c7308 */ /* 0x0005e20000002400 */
[----:B------:R-:W-:Y:S01]  /*8090*/  HMMA.16816.F32.BF16 R12, R120, R34, R12 ;  /* 0x00000022780c723c */ /* 0x000fe2000004180c */
[----:B------:R-:W-:-:S06]  /*80a0*/  FMUL.FTZ R34, R23, UR10 ;  /* 0x0000000a17227c20 */ /* 0x000fcc0008410000 */
[----:B------:R-:W-:Y:S01]  /*80b0*/  MUFU.TANH R56, R56 ;  /* 0x0000003800387308 */ /* 0x000fe20000002400 */
[----:B---3--:R-:W-:-:S07]  /*80c0*/  FSEL R32, R57, -INF , !P2 ;  /* 0xff80000039207808 */ /* 0x008fce0005000000 */
[----:B------:R-:W-:Y:S01]  /*80d0*/  MUFU.TANH R58, R58 ;  /* 0x0000003a003a7308 */ /* 0x000fe20000002400 */
[----:B--2---:R-:W-:Y:S02]  /*80e0*/  FSEL R37, R64, -INF , !P3 ;  /* 0xff80000040257808 */ /* 0x004fe40005800000 */
[----:B------:R-:W-:Y:S01]  /*80f0*/  ISETP.GE.AND P3, PT, R4, R103, PT ;  /* 0x000000670400720c */ /* 0x000fe20003f66270 */
[----:B------:R-:W-:-:S03]  /*8100*/  VIADD R4, R3, 0xffffff18 ;  /* 0xffffff1803047836 */ /* 0x000fc60000000000 */
[----:B------:R-:W-:Y:S01]  /*8110*/  FSEL R33, R60, -INF , !P3 ;  /* 0xff8000003c217808 */ /* 0x000fe20005800000 */
[----:B------:R-:W-:Y:S01]  /*8120*/  MUFU.TANH R63, R63 ;  /* 0x0000003f003f7308 */ /* 0x000fe20000002400 */
[C---:B-1----:R-:W-:Y:S07]  /*8130*/  HMMA.16816.F32.BF16 R16, R8.reuse, R28, R16 ;  /* 0x0000001c0810723c */ /* 0x042fee0000041810 */
[----:B------:R-:W-:Y:S01]  /*8140*/  MUFU.TANH R54, R54 ;  /* 0x0000003600367308 */ /* 0x000fe20000002400 */
[----:B------:R-:W-:Y:S01]  /*8150*/  HMMA.16816.F32.BF16 R12, R8, R30, R12 ;  /* 0x0000001e080c723c */ /* 0x000fe2000004180c */
[----:B------:R-:W-:-:S06]  /*8160*/  VIADD R30, R3, 0xffffff38 ;  /* 0xffffff38031e7836 */ /* 0x000fcc0000000000 */
[----:B------:R1:W-:Y:S04]  /*8170*/  MUFU.TANH R64, R5 ;  /* 0x0000000500407308 */ /* 0x0003e80000002400 */
[----:B------:R-:W-:Y:S01]  /*8180*/  FMUL.FTZ R117, R16, UR10 ;  /* 0x0000000a10757c20 */ /* 0x000fe20008410000 */
[----:B------:R-:W-:Y:S02]  /*8190*/  VIADD R16, R3, 0xffffff39 ;  /* 0xffffff3903107836 */ /* 0x000fe40000000000 */
[----:B------:R-:W-:Y:S01]  /*81a0*/  FMUL.FTZ R17, R17, UR10 ;  /* 0x0000000a11117c20 */ /* 0x000fe20008410000 */
[----:B------:R-:W-:Y:S01]  /*81b0*/  FMUL.FTZ R18, R18, UR10 ;  /* 0x0000000a12127c20 */ /* 0x000fe20008410000 */
[----:B------:R2:W-:Y:S01]  /*81c0*/  MUFU.TANH R143, R41 ;  /* 0x00000029008f7308 */ /* 0x0005e20000002400 */
[----:B------:R-:W-:-:S02]  /*81d0*/  FMUL.FTZ R19, R19, UR10 ;  /* 0x0000000a13137c20 */ /* 0x000fc40008410000 */
[----:B------:R-:W-:Y:S01]  /*81e0*/  FMUL.FTZ R14, R14, UR10 ;  /* 0x0000000a0e0e7c20 */ /* 0x000fe20008410000 */
[----:B------:R-:W-:Y:S01]  /*81f0*/  FMUL.FTZ R12, R12, UR10 ;  /* 0x0000000a0c0c7c20 */ /* 0x000fe20008410000 */
[----:B------:R-:W-:Y:S01]  /*8200*/  FMUL.FTZ R13, R13, UR10 ;  /* 0x0000000a0d0d7c20 */ /* 0x000fe20008410000 */
[----:B------:R-:W-:Y:S02]  /*8210*/  FMUL.FTZ R15, R15, UR10 ;  /* 0x0000000a0f0f7c20 */ /* 0x000fe40008410000 */
[----:B------:R-:W3:Y:S01]  /*8220*/  MUFU.TANH R59, R59 ;  /* 0x0000003b003b7308 */ /* 0x000ee20000002400 */
[----:B-1----:R-:W-:Y:S01]  /*8230*/  FMUL.FTZ R5, R26, UR10 ;  /* 0x0000000a1a057c20 */ /* 0x002fe20008410000 */
[----:B------:R-:W-:Y:S02]  /*8240*/  FSEL R26, R62, -INF , !P5 ;  /* 0xff8000003e1a7808 */ /* 0x000fe40006800000 */
[----:B------:R-:W-:-:S04]  /*8250*/  ISETP.GE.AND P5, PT, R4, R101, PT ;  /* 0x000000650400720c */ /* 0x000fc80003fa6270 */
[----:B------:R-:W1:Y:S01]  /*8260*/  MUFU.TANH R53, R53 ;  /* 0x0000003500357308 */ /* 0x000e620000002400 */
[----:B--2---:R-:W-:Y:S02]  /*8270*/  FSEL R41, R61, -INF , !P6 ;  /* 0xff8000003d297808 */ /* 0x004fe40007000000 */
[----:B------:R-:W-:Y:S01]  /*8280*/  ISETP.GE.AND P6, PT, R4, R103, PT ;  /* 0x000000670400720c */ /* 0x000fe20003fc6270 */
[----:B------:R-:W-:-:S04]  /*8290*/  VIADD R4, R3, 0xffffff19 ;  /* 0xffffff1903047836 */ /* 0x000fc80000000000 */
[----:B------:R2:W-:Y:S01]  /*82a0*/  MUFU.TANH R146, R42 ;  /* 0x0000002a00927308 */ /* 0x0005e20000002400 */
[C---:B------:R-:W-:Y:S02]  /*82b0*/  ISETP.GE.AND P3, PT, R4.reuse, R103, PT ;  /* 0x000000670400720c */ /* 0x040fe40003f66270 */
[----:B------:R-:W-:Y:S01]  /*82c0*/  ISETP.GE.AND P2, PT, R4, R101, PT ;  /* 0x000000650400720c */ /* 0x000fe20003f46270 */
[----:B------:R-:W-:Y:S01]  /*82d0*/  VIADD R4, R3, 0xffffff21 ;  /* 0xffffff2103047836 */ /* 0x000fe20000000000 */
[----:B---3--:R-:W-:-:S03]  /*82e0*/  FSEL R29, R59, -INF , !P3 ;  /* 0xff8000003b1d7808 */ /* 0x008fc60005800000 */
[----:B------:R3:W-:Y:S08]  /*82f0*/  MUFU.TANH R144, R43 ;  /* 0x0000002b00907308 */ /* 0x0007f00000002400 */
[----:B------:R4:W-:Y:S01]  /*8300*/  MUFU.TANH R61, R5 ;  /* 0x00000005003d7308 */ /* 0x0009e20000002400 */
[----:B--2---:R-:W-:Y:S02]  /*8310*/  FSEL R42, R66, -INF , !P4 ;  /* 0xff800000422a7808 */ /* 0x004fe40006000000 */
[----:B------:R-:W-:-:S05]  /*8320*/  ISETP.GE.AND P4, PT, R6, R101, PT ;  /* 0x000000650600720c */ /* 0x000fca0003f86270 */
[----:B------:R1:W2:Y:S01]  /*8330*/  MUFU.TANH R52, R48 ;  /* 0x0000003000347308 */ /* 0x0002a20000002400 */
[----:B---3--:R-:W-:Y:S02]  /*8340*/  FSEL R43, R65, -INF , !P1 ;  /* 0xff800000412b7808 */ /* 0x008fe40004800000 */
[----:B------:R-:W-:Y:S01]  /*8350*/  ISETP.GE.AND P1, PT, R6, R103, PT ;  /* 0x000000670600720c */ /* 0x000fe20003f26270 */
[----:B------:R-:W-:-:S03]  /*8360*/  VIADD R6, R3, 0xffffff20 ;  /* 0xffffff2003067836 */ /* 0x000fc60000000000 */
[----:B------:R-:W-:Y:S01]  /*8370*/  FSEL R27, R56, -INF , !P1 ;  /* 0xff800000381b7808 */ /* 0x000fe20004800000 */
[----:B------:R3:W-:Y:S01]  /*8380*/  MUFU.TANH R145, R40 ;  /* 0x0000002800917308 */ /* 0x0007e20000002400 */
[----:B----4-:R-:W-:Y:S01]  /*8390*/  FMUL.FTZ R5, R20, UR10 ;  /* 0x0000000a14057c20 */ /* 0x010fe20008410000 */
[----:B------:R-:W-:Y:S01]  /*83a0*/  ISETP.GE.AND P1, PT, R6, R103, PT ;  /* 0x000000670600720c */ /* 0x000fe20003f26270 */
[----:B------:R-:W-:-:S05]  /*83b0*/  VIADD R20, R3, 0xffffff28 ;  /* 0xffffff2803147836 */ /* 0x000fca0000000000 */
[----:B------:R4:W-:Y:S01]  /*83c0*/  MUFU.TANH R141, R36 ;  /* 0x00000024008d7308 */ /* 0x0009e20000002400 */
[----:B-1----:R-:W-:Y:S02]  /*83d0*/  FSEL R48, R53, -INF , !P2 ;  /* 0xff80000035307808 */ /* 0x002fe40005000000 */
[C---:B------:R-:W-:Y:S02]  /*83e0*/  ISETP.GE.AND P3, PT, R20.reuse, R103, PT ;  /* 0x000000671400720c */ /* 0x040fe40003f66270 */
[-C--:B------:R-:W-:Y:S01]  /*83f0*/  ISETP.GE.AND P2, PT, R20, R101.reuse, PT ;  /* 0x000000651400720c */ /* 0x080fe20003f46270 */
[----:B------:R-:W-:Y:S01]  /*8400*/  VIADD R20, R3, 0xffffff29 ;  /* 0xffffff2903147836 */ /* 0x000fe20000000000 */
[----:B------:R-:W-:Y:S01]  /*8410*/  FSEL R53, R50, -INF , !P3 ;  /* 0xff80000032357808 */ /* 0x000fe20005800000 */
[----:B------:R1:W-:Y:S01]  /*8420*/  MUFU.TANH R65, R25 ;  /* 0x0000001900417308 */ /* 0x0003e20000002400 */
[----:B---3--:R-:W-:Y:S02]  /*8430*/  FSEL R40, R54, -INF , !P5 ;  /* 0xff80000036287808 */ /* 0x008fe40006800000 */
[----:B------:R-:W-:-:S02]  /*8440*/  ISETP.GE.AND P5, PT, R4, R101, PT ;  /* 0x000000650400720c */ /* 0x000fc40003fa6270 */
[----:B------:R-:W-:Y:S02]  /*8450*/  FSEL R150, R150, -INF , !P2 ;  /* 0xff80000096967808 */ /* 0x000fe40005000000 */
[----:B------:R-:W-:Y:S01]  /*8460*/  FSEL R152, R152, -INF , !P5 ;  /* 0xff80000098987808 */ /* 0x000fe20006800000 */
[----:B------:R-:W-:Y:S01]  /*8470*/  MUFU.TANH R57, R7 ;  /* 0x0000000700397308 */ /* 0x000fe20000002400 */
[----:B----4-:R-:W-:Y:S02]  /*8480*/  FSEL R36, R58, -INF , !P4 ;  /* 0xff8000003a247808 */ /* 0x010fe40006000000 */
[----:B------:R-:W-:-:S04]  /*8490*/  ISETP.GE.AND P4, PT, R6, R101, PT ;  /* 0x000000650600720c */ /* 0x000fc80003f86270 */
[----:B------:R-:W-:Y:S01]  /*84a0*/  FSEL R154, R154, -INF , !P4 ;  /* 0xff8000009a9a7808 */ /* 0x000fe20006000000 */
[----:B------:R3:W-:Y:S01]  /*84b0*/  MUFU.TANH R56, R5 ;  /* 0x0000000500387308 */ /* 0x0007e20000002400 */
[----:B-1----:R-:W-:Y:S02]  /*84c0*/  FSEL R25, R63, -INF , !P6 ;  /* 0xff8000003f197808 */ /* 0x002fe40007000000 */
[----:B------:R-:W-:Y:S02]  /*84d0*/  ISETP.GE.AND P6, PT, R4, R103, PT ;  /* 0x000000670400720c */ /* 0x000fe40003fc6270 */
[----:B------:R-:W-:-:S03]  /*84e0*/  ISETP.GE.AND P4, PT, R20, R101, PT ;  /* 0x000000651400720c */ /* 0x000fc60003f86270 */
[----:B------:R2:W1:Y:S01]  /*84f0*/  MUFU.TANH R55, R49 ;  /* 0x0000003100377308 */ /* 0x0004620000002400 */
[----:B------:R-:W-:Y:S02]  /*8500*/  FSEL R148, R148, -INF , !P4 ;  /* 0xff80000094947808 */ /* 0x000fe40006000000 */
[----:B------:R-:W-:-:S04]  /*8510*/  ISETP.GE.AND P4, PT, R30, R101, PT ;  /* 0x000000651e00720c */ /* 0x000fc80003f86270 */
[----:B------:R-:W-:Y:S01]  /*8520*/  FSEL R142, R142, -INF , !P4 ;  /* 0xff8000008e8e7808 */ /* 0x000fe20006000000 */
[----:B------:R-:W-:Y:S01]  /*8530*/  MUFU.TANH R119, R21 ;  /* 0x0000001500777308 */ /* 0x000fe20000002400 */
[----:B---3--:R-:W3:Y:S07]  /*8540*/  LDSM.16.M88.4 R4, [R166+0x5800] ;  /* 0x00580000a604783b */ /* 0x008eee0000000200 */
[----:B------:R4:W-:Y:S01]  /*8550*/  MUFU.TANH R28, R22 ;  /* 0x00000016001c7308 */ /* 0x0009e20000002400 */
[----:B--2---:R-:W-:Y:S01]  /*8560*/  FSEL R49, R52, -INF , !P1 ;  /* 0xff80000034317808 */ /* 0x004fe20004800000 */
[C---:B------:R-:W-:Y:S01]  /*8570*/  VIADD R52, R3.reuse, 0xffffff31 ;  /* 0xffffff3103347836 */ /* 0x040fe20000000000 */
[----:B------:R-:W-:Y:S01]  /*8580*/  ISETP.GE.AND P1, PT, R20, R103, PT ;  /* 0x000000671400720c */ /* 0x000fe20003f26270 */
[----:B------:R-:W-:Y:S01]  /*8590*/  VIADD R20, R3, 0xffffff30 ;  /* 0xffffff3003147836 */ /* 0x000fe20000000000 */
[----:B-1----:R-:W-:-:S02]  /*85a0*/  FSEL R55, R55, -INF , !P6 ;  /* 0xff80000037377808 */ /* 0x002fc40007000000 */
[-C--:B------:R-:W-:Y:S01]  /*85b0*/  ISETP.GE.AND P3, PT, R52, R103.reuse, PT ;  /* 0x000000673400720c */ /* 0x080fe20003f66270 */
[----:B------:R-:W-:Y:S01]  /*85c0*/  MUFU.TANH R115, R17 ;  /* 0x0000001100737308 */ /* 0x000fe20000002400 */
[C---:B------:R-:W-:Y:S02]  /*85d0*/  ISETP.GE.AND P6, PT, R20.reuse, R103, PT ;  /* 0x000000671400720c */ /* 0x040fe40003fc6270 */
[----:B------:R-:W-:Y:S02]  /*85e0*/  ISETP.GE.AND P5, PT, R20, R101, PT ;  /* 0x000000651400720c */ /* 0x000fe40003fa6270 */
[----:B------:R-:W-:Y:S02]  /*85f0*/  FSEL R145, R145, -INF , !P6 ;  /* 0xff80000091917808 */ /* 0x000fe40007000000 */
[----:B------:R-:W-:Y:S01]  /*8600*/  FSEL R146, R146, -INF , !P5 ;  /* 0xff80000092927808 */ /* 0x000fe20006800000 */
[----:B------:R-:W-:Y:S01]  /*8610*/  MUFU.TANH R118, R18 ;  /* 0x0000001200767308 */ /* 0x000fe20000002400 */
[----:B----4-:R-:W1:Y:S01]  /*8620*/  LDSM.16.M88.4 R20, [R165+0x5800] ;  /* 0x00580000a514783b */ /* 0x010e620000000200 */
[----:B------:R-:W-:Y:S01]  /*8630*/  ISETP.GE.AND P6, PT, R16, R103, PT ;  /* 0x000000671000720c */ /* 0x000fe20003fc6270 */
[----:B------:R-:W-:-:S04]  /*8640*/  DEPBAR.LE SB0, 0x0 ;  /* 0x000080000000791a */ /* 0x000fc80000000000 */
[-C--:B------:R-:W-:Y:S01]  /*8650*/  ISETP.GE.AND P5, PT, R16, R101.reuse, PT ;  /* 0x000000651000720c */ /* 0x080fe20003fa6270 */
[----:B------:R-:W-:Y:S01]  /*8660*/  VIADD R16, R3, 0xffffff40 ;  /* 0xffffff4003107836 */ /* 0x000fe20000000000 */
[----:B------:R-:W-:Y:S01]  /*8670*/  ISETP.GE.AND P2, PT, R52, R101, PT ;  /* 0x000000653400720c */ /* 0x000fe20003f46270 */
[----:B------:R1:W-:Y:S01]  /*8680*/  MUFU.TANH R116, R19 ;  /* 0x0000001300747308 */ /* 0x0003e20000002400 */
[----:B------:R-:W-:Y:S02]  /*8690*/  FSEL R143, R143, -INF , !P3 ;  /* 0xff8000008f8f7808 */ /* 0x000fe40005800000 */
[----:B------:R-:W-:Y:S02]  /*86a0*/  FSEL R144, R144, -INF , !P2 ;  /* 0xff80000090907808 */ /* 0x000fe40005000000 */
[----:B------:R-:W-:Y:S01]  /*86b0*/  FSEL R147, R147, -INF , !P1 ;  /* 0xff80000093937808 */ /* 0x000fe20004800000 */
[----:B---3--:R-:W-:Y:S01]  /*86c0*/  HMMA.16816.F32.BF16 R128, R120, R4, R128 ;  /* 0x000000047880723c */ /* 0x008fe20000041880 */
[C---:B------:R-:W-:Y:S01]  /*86d0*/  ISETP.GE.AND P3, PT, R16.reuse, R103, PT ;  /* 0x000000671000720c */ /* 0x040fe20003f66270 */
[C---:B------:R-:W-:Y:S01]  /*86e0*/  VIADD R4, R3.reuse, 0xffffff48 ;  /* 0xffffff4803047836 */ /* 0x040fe20000000000 */
[----:B------:R-:W-:Y:S01]  /*86f0*/  ISETP.GE.AND P2, PT, R16, R101, PT ;  /* 0x000000651000720c */ /* 0x000fe20003f46270 */
[----:B------:R-:W-:Y:S01]  /*8700*/  VIADD R16, R3, 0xffffff41 ;  /* 0xffffff4103107836 */ /* 0x000fe20000000000 */
[----:B------:R-:W-:Y:S01]  /*8710*/  ISETP.GE.AND P1, PT, R30, R103, PT ;  /* 0x000000671e00720c */ /* 0x000fe20003f26270 */
[----:B------:R-:W2:Y:S01]  /*8720*/  MUFU.TANH R107, R107 ;  /* 0x0000006b006b7308 */ /* 0x000ea20000002400 */
[----:B------:R-:W-:-:S02]  /*8730*/  FSEL R139, R44, -INF , !P6 ;  /* 0xff8000002c8b7808 */ /* 0x000fc40007000000 */
[----:B------:R-:W-:Y:S02]  /*8740*/  FSEL R140, R140, -INF , !P5 ;  /* 0xff8000008c8c7808 */ /* 0x000fe40006800000 */
[----:B------:R-:W-:Y:S02]  /*8750*/  FSEL R141, R141, -INF , !P1 ;  /* 0xff8000008d8d7808 */ /* 0x000fe40004800000 */
[C---:B------:R-:W-:Y:S01]  /*8760*/  ISETP.GE.AND P6, PT, R4.reuse, R103, PT ;  /* 0x000000670400720c */ /* 0x040fe20003fc6270 */
[----:B------:R-:W3:Y:S01]  /*8770*/  MUFU.TANH R117, R117 ;  /* 0x0000007500757308 */ /* 0x000ee20000002400 */
[----:B------:R-:W-:Y:S01]  /*8780*/  ISETP.GE.AND P5, PT, R4, R101, PT ;  /* 0x000000650400720c */ /* 0x000fe20003fa6270 */
[----:B------:R-:W-:Y:S01]  /*8790*/  VIADD R4, R3, 0xffffff50 ;  /* 0xffffff5003047836 */ /* 0x000fe20000000000 */
[C---:B------:R-:W-:Y:S02]  /*87a0*/  ISETP.GE.AND P1, PT, R16.reuse, R103, PT ;  /* 0x000000671000720c */ /* 0x040fe40003f26270 */
[----:B------:R-:W-:-:S02]  /*87b0*/  ISETP.GE.AND P4, PT, R16, R101, PT ;  /* 0x000000651000720c */ /* 0x000fc40003f86270 */
[----:B------:R-:W-:Y:S01]  /*87c0*/  FSEL R133, R47, -INF , !P3 ;  /* 0xff8000002f857808 */ /* 0x000fe20005800000 */
[----:B------:R4:W-:Y:S01]  /*87d0*/  MUFU.TANH R114, R14 ;  /* 0x0000000e00727308 */ /* 0x0009e20000002400 */
[----:B------:R-:W-:Y:S01]  /*87e0*/  FSEL R134, R51, -INF , !P2 ;  /* 0xff80000033867808 */ /* 0x000fe20005000000 */
[----:B-1----:R-:W-:Y:S01]  /*87f0*/  HMMA.16816.F32.BF16 R16, R8, R20, R128 ;  /* 0x000000140810723c */ /* 0x002fe20000041880 */
[----:B------:R-:W-:Y:S01]  /*8800*/  FSEL R131, R45, -INF , !P1 ;  /* 0xff8000002d837808 */ /* 0x000fe20004800000 */
[----:B------:R-:W-:Y:S01]  /*8810*/  VIADD R20, R3, 0xffffff49 ;  /* 0xffffff4903147836 */ /* 0x000fe20000000000 */
[----:B------:R-:W-:Y:S02]  /*8820*/  FSEL R128, R46, -INF , !P4 ;  /* 0xff8000002e807808 */ /* 0x000fe40006000000 */
[C---:B------:R-:W-:Y:S01]  /*8830*/  ISETP.GE.AND P1, PT, R4.reuse, R103, PT ;  /* 0x000000670400720c */ /* 0x040fe20003f26270 */
[----:B------:R1:W-:Y:S01]  /*8840*/  MUFU.TANH R113, R12 ;  /* 0x0000000c00717308 */ /* 0x0003e20000002400 */
[----:B------:R-:W-:-:S02]  /*8850*/  ISETP.GE.AND P4, PT, R4, R101, PT ;  /* 0x000000650400720c */ /* 0x000fc40003f86270 */
[----:B------:R-:W-:Y:S01]  /*8860*/  HMMA.16816.F32.BF16 R4, R120, R6, R124 ;  /* 0x000000067804723c */ /* 0x000fe2000004187c */
[C---:B------:R-:W-:Y:S02]  /*8870*/  ISETP.GE.AND P3, PT, R20.reuse, R103, PT ;  /* 0x000000671400720c */ /* 0x040fe40003f66270 */
[----:B------:R-:W-:Y:S01]  /*8880*/  ISETP.GE.AND P2, PT, R20, R101, PT ;  /* 0x000000651400720c */ /* 0x000fe20003f46270 */
[C---:B------:R-:W-:Y:S01]  /*8890*/  VIADD R20, R3.reuse, 0xffffff58 ;  /* 0xffffff5803147836 */ /* 0x040fe20000000000 */
[----:B------:R-:W-:Y:S01]  /*88a0*/  FSEL R129, R106, -INF , !P3 ;  /* 0xff8000006a817808 */ /* 0x000fe20005800000 */
[----:B----4-:R-:W-:Y:S01]  /*88b0*/  VIADD R14, R3, 0xffffff59 ;  /* 0xffffff59030e7836 */ /* 0x010fe20000000000 */
[----:B--2---:R-:W-:Y:S01]  /*88c0*/  FSEL R130, R107, -INF , !P2 ;  /* 0xff8000006b827808 */ /* 0x004fe20005000000 */
[----:B------:R-:W2:Y:S01]  /*88d0*/  MUFU.TANH R34, R34 ;  /* 0x0000002200227308 */ /* 0x000ea20000002400 */
[----:B------:R-:W-:Y:S01]  /*88e0*/  FSEL R123, R64, -INF , !P1 ;  /* 0xff800000407b7808 */ /* 0x000fe20004800000 */
[----:B------:R-:W-:Y:S01]  /*88f0*/  FMUL.FTZ R17, R17, UR10 ;  /* 0x0000000a11117c20 */ /* 0x000fe20008410000 */
[----:B------:R-:W-:Y:S01]  /*8900*/  FSEL R126, R61, -INF , !P4 ;  /* 0xff8000003d7e7808 */ /* 0x000fe20006000000 */
[----:B------:R-:W-:Y:S01]  /*8910*/  FMUL.FTZ R19, R19, UR10 ;  /* 0x0000000a13137c20 */ /* 0x000fe20008410000 */
[----:B------:R-:W-:Y:S01]  /*8920*/  FSEL R135, R135, -INF , !P6 ;  /* 0xff80000087877808 */ /* 0x000fe20007000000 */
[----:B-1----:R-:W-:Y:S01]  /*8930*/  VIADD R12, R3, 0xffffff51 ;  /* 0xffffff51030c7836 */ /* 0x002fe20000000000 */
[----:B------:R-:W-:Y:S01]  /*8940*/  FSEL R132, R132, -INF , !P5 ;  /* 0xff80000084847808 */ /* 0x000fe20006800000 */
[----:B------:R-:W1:Y:S01]  /*8950*/  MUFU.TANH R64, R17 ;  /* 0x0000001100407308 */ /* 0x000e620000002400 */
[----:B------:R-:W-:-:S02]  /*8960*/  ISETP.GE.AND P3, PT, R20, R103, PT ;  /* 0x000000671400720c */ /* 0x000fc40003f66270 */
[----:B------:R-:W-:Y:S01]  /*8970*/  ISETP.GE.AND P2, PT, R20, R101, PT ;  /* 0x000000651400720c */ /* 0x000fe20003f46270 */
[----:B------:R-:W-:Y:S01]  /*8980*/  HMMA.16816.F32.BF16 R8, R8, R22, R4 ;  /* 0x000000160808723c */ /* 0x000fe20000041804 */
[C---:B------:R-:W-:Y:S01]  /*8990*/  ISETP.GE.AND P1, PT, R14.reuse, R103, PT ;  /* 0x000000670e00720c */ /* 0x040fe20003f26270 */
[C---:B------:R-:W-:Y:S01]  /*89a0*/  VIADD R6, R3.reuse, 0xffffff61 ;  /* 0xffffff6103067836 */ /* 0x040fe20000000000 */
[----:B------:R-:W-:Y:S01]  /*89b0*/  ISETP.GE.AND P4, PT, R14, R101, PT ;  /* 0x000000650e00720c */ /* 0x000fe20003f86270 */
[----:B------:R-:W-:Y:S01]  /*89c0*/  VIADD R14, R3, 0xffffff60 ;  /* 0xffffff60030e7836 */ /* 0x000fe20000000000 */
[----:B------:R-:W-:Y:S01]  /*89d0*/  ISETP.GE.AND P6, PT, R12, R103, PT ;  /* 0x000000670c00720c */ /* 0x000fe20003fc6270 */
[----:B------:R-:W-:Y:S01]  /*89e0*/  FMUL.FTZ R4, R18, UR10 ;  /* 0x0000000a12047c20 */ /* 0x000fe20008410000 */
[----:B------:R-:W-:Y:S01]  /*89f0*/  ISETP.GE.AND P5, PT, R12, R101, PT ;  /* 0x000000650c00720c */ /* 0x000fe20003fa6270 */
[----:B------:R-:W-:Y:S01]  /*8a00*/  FMUL.FTZ R12, R16, UR10 ;  /* 0x0000000a100c7c20 */ /* 0x000fe20008410000 */
[----:B------:R-:W-:Y:S01]  /*8a10*/  FSEL R121, R56, -INF , !P3 ;  /* 0xff80000038797808 */ /* 0x000fe20005800000 */
[----:B------:R-:W4:Y:S01]  /*8a20*/  MUFU.TANH R111, R13 ;  /* 0x0000000d006f7308 */ /* 0x000f220000002400 */
[----:B------:R-:W-:Y:S01]  /*8a30*/  FSEL R122, R28, -INF , !P2 ;  /* 0xff8000001c7a7808 */ /* 0x000fe20005000000 */
[----:B------:R-:W-:Y:S01]  /*8a40*/  VIADD R56, R138, 0xfffffffe ;  /* 0xfffffffe8a387836 */ /* 0x000fe20000000000 */
[----:B------:R-:W-:-:S02]  /*8a50*/  FSEL R125, R65, -INF , !P6 ;  /* 0xff800000417d7808 */ /* 0x000fc40007000000 */
[----:B------:R-:W-:Y:S02]  /*8a60*/  FSEL R124, R57, -INF , !P5 ;  /* 0xff800000397c7808 */ /* 0x000fe40006800000 */
[C---:B------:R-:W-:Y:S01]  /*8a70*/  ISETP.GE.AND P3, PT, R6.reuse, R103, PT ;  /* 0x000000670600720c */ /* 0x040fe20003f66270 */
[----:B------:R-:W5:Y:S01]  /*8a80*/  MUFU.TANH R112, R15 ;  /* 0x0000000f00707308 */ /* 0x000f620000002400 */
[----:B------:R-:W-:Y:S01]  /*8a90*/  ISETP.GE.AND P2, PT, R6, R101, PT ;  /* 0x000000650600720c */ /* 0x000fe20003f46270 */
        /* <DEDUP_REMOVED lines=8> */
[----:B------:R-:W-:Y:S01]  /*8b20*/  FMUL.FTZ R9, R9, UR10 ;  /* 0x0000000a09097c20 */ /* 0x000fe20008410000 */
[----:B------:R-:W-:Y:S01]  /*8b30*/  FSEL R119, R119, -INF , !P1 ;  /* 0xff80000077777808 */ /* 0x000fe20004800000 */
[----:B------:R-:W-:Y:S01]  /*8b40*/  FMUL.FTZ R10, R10, UR10 ;  /* 0x0000000a0a0a7c20 */ /* 0x000fe20008410000 */
[C---:B------:R-:W-:Y:S01]  /*8b50*/  ISETP.GE.AND P6, PT, R6.reuse, R103, PT ;  /* 0x000000670600720c */ /* 0x040fe20003fc6270 */
[----:B------:R-:W-:Y:S01]  /*8b60*/  FMUL.FTZ R11, R11, UR10 ;  /* 0x0000000a0b0b7c20 */ /* 0x000fe20008410000 */
[----:B------:R-:W-:Y:S01]  /*8b70*/  ISETP.GE.AND P5, PT, R6, R101, PT ;  /* 0x000000650600720c */ /* 0x000fe20003fa6270 */
[C---:B------:R-:W-:Y:S01]  /*8b80*/  VIADD R6, R3.reuse, 0xffffff71 ;  /* 0xffffff7103067836 */ /* 0x040fe20000000000 */
[----:B------:R-:W-:Y:S01]  /*8b90*/  ISETP.GE.AND P1, PT, R14, R103, PT ;  /* 0x000000670e00720c */ /* 0x000fe20003f26270 */
[----:B------:R-:W3:Y:S01]  /*8ba0*/  MUFU.TANH R4, R4 ;  /* 0x0000000400047308 */ /* 0x000ee20000002400 */
[----:B--2---:R-:W-:Y:S01]  /*8bb0*/  FSEL R120, R34, -INF , !P4 ;  /* 0xff80000022787808 */ /* 0x004fe20006000000 */
[----:B------:R-:W-:Y:S01]  /*8bc0*/  VIADD R8, R3, 0xffffff70 ;  /* 0xffffff7003087836 */ /* 0x000fe20000000000 */
[----:B------:R-:W-:-:S02]  /*8bd0*/  FSEL R113, R113, -INF , !P1 ;  /* 0xff80000071717808 */ /* 0x000fc40004800000 */
[----:B------:R-:W-:Y:S02]  /*8be0*/  ISETP.GE.AND P1, PT, R6, R103, PT ;  /* 0x000000670600720c */ /* 0x000fe40003f26270 */
[----:B------:R-:W-:Y:S01]  /*8bf0*/  ISETP.GE.AND P4, PT, R14, R101, PT ;  /* 0x000000650e00720c */ /* 0x000fe20003f86270 */
[----:B------:R-:W2:Y:S01]  /*8c00*/  MUFU.TANH R60, R19 ;  /* 0x00000013003c7308 */ /* 0x000ea20000002400 */
[----:B-1----:R-:W-:Y:S02]  /*8c10*/  FSEL R64, R64, -INF , !P1 ;  /* 0xff80000040407808 */ /* 0x002fe40004800000 */
[----:B------:R-:W-:Y:S02]  /*8c20*/  ISETP.GT.AND P1, PT, R56, R175, PT ;  /* 0x000000af3800720c */ /* 0x000fe40003f24270 */
[----:B------:R-:W-:Y:S02]  /*8c30*/  FSEL R115, R115, -INF , !P3 ;  /* 0xff80000073737808 */ /* 0x000fe40005800000 */
[----:B------:R-:W-:Y:S01]  /*8c40*/  FSEL R116, R116, -INF , !P2 ;  /* 0xff80000074747808 */ /* 0x000fe20005000000 */
[----:B------:R-:W1:Y:S01]  /*8c50*/  MUFU.TANH R62, R62 ;  /* 0x0000003e003e7308 */ /* 0x000e620000002400 */
[----:B------:R-:W-:-:S02]  /*8c60*/  FSEL R114, R114, -INF , !P4 ;  /* 0xff80000072727808 */ /* 0x000fc40006000000 */
[C---:B------:R-:W-:Y:S02]  /*8c70*/  ISETP.GE.AND P3, PT, R8.reuse, R103, PT ;  /* 0x000000670800720c */ /* 0x040fe40003f66270 */
[-C--:B------:R-:W-:Y:S01]  /*8c80*/  ISETP.GE.AND P2, PT, R8, R101.reuse, PT ;  /* 0x000000650800720c */ /* 0x080fe20003f46270 */
[C---:B------:R-:W-:Y:S01]  /*8c90*/  VIADD R8, R3.reuse, 0xffffff78 ;  /* 0xffffff7803087836 */ /* 0x040fe20000000000 */
[----:B------:R-:W-:Y:S01]  /*8ca0*/  BAR.SYNC.DEFER_BLOCKING 0x0 ;  /* 0x0000000000007b1d */ /* 0x000fe20000010000 */
[----:B------:R-:W-:Y:S01]  /*8cb0*/  ISETP.GE.AND P4, PT, R6, R101, PT ;  /* 0x000000650600720c */ /* 0x000fe20003f86270 */
[----:B------:R-:W-:Y:S01]  /*8cc0*/  VIADD R6, R3, 0xffffff79 ;  /* 0xffffff7903067836 */ /* 0x000fe20000000000 */
[----:B----4-:R-:W-:Y:S02]  /*8cd0*/  FSEL R111, R111, -INF , !P6 ;  /* 0xff8000006f6f7808 */ /* 0x010fe40007000000 */
[----:B-----5:R-:W-:Y:S01]  /*8ce0*/  FSEL R112, R112, -INF , !P5 ;  /* 0xff80000070707808 */ /* 0x020fe20006800000 */
[----:B------:R-:W4:Y:S01]  /*8cf0*/  MUFU.TANH R61, R9 ;  /* 0x00000009003d7308 */ /* 0x000f220000002400 */
[----:B---3--:R-:W-:-:S02]  /*8d00*/  FSEL R57, R12, -INF , !P3 ;  /* 0xff8000000c397808 */ /* 0x008fc40005800000 */
[----:B------:R-:W-:Y:S02]  /*8d10*/  FSEL R3, R4, -INF , !P2 ;  /* 0xff80000004037808 */ /* 0x000fe40005000000 */
[-C--:B------:R-:W-:Y:S02]  /*8d20*/  ISETP.GE.AND P6, PT, R8, R103.reuse, PT ;  /* 0x000000670800720c */ /* 0x080fe40003fc6270 */
[----:B------:R-:W-:Y:S01]  /*8d30*/  ISETP.GE.AND P5, PT, R6, R103, PT ;  /* 0x000000670600720c */ /* 0x000fe20003fa6270 */
[----:B------:R-:W3:Y:S01]  /*8d40*/  MUFU.TANH R59, R10 ;  /* 0x0000000a003b7308 */ /* 0x000ee20000002400 */
[-C--:B------:R-:W-:Y:S02]  /*8d50*/  ISETP.GE.AND P3, PT, R8, R101.reuse, PT ;  /* 0x000000650800720c */ /* 0x080fe40003f66270 */
[----:B------:R-:W-:Y:S02]  /*8d60*/  ISETP.GE.AND P2, PT, R6, R101, PT ;  /* 0x000000650600720c */ /* 0x000fe40003f46270 */
[----:B--2---:R-:W-:-:S02]  /*8d70*/  FSEL R60, R60, -INF , !P4 ;  /* 0xff8000003c3c7808 */ /* 0x004fc40006000000 */
[----:B-1----:R-:W-:Y:S01]  /*8d80*/  FSEL R62, R62, -INF , !P6 ;  /* 0xff8000003e3e7808 */ /* 0x002fe20007000000 */
[----:B------:R-:W1:Y:S01]  /*8d90*/  MUFU.TANH R58, R11 ;  /* 0x0000000b003a7308 */ /* 0x000e620000002400 */
[----:B----4-:R-:W-:Y:S02]  /*8da0*/  FSEL R61, R61, -INF , !P5 ;  /* 0xff8000003d3d7808 */ /* 0x010fe40006800000 */
[----:B---3--:R-:W-:Y:S02]  /*8db0*/  FSEL R59, R59, -INF , !P3 ;  /* 0xff8000003b3b7808 */ /* 0x008fe40005800000 */
[----:B-1----:R-:W-:Y:S01]  /*8dc0*/  FSEL R58, R58, -INF , !P2 ;  /* 0xff8000003a3a7808 */ /* 0x002fe20005000000 */
        /* <DEDUP_REMOVED lines=65> */
.L_x_5199:
[----:B------:R-:W-:Y:S01]  /*91e0*/  UMOV UR6, URZ ;  /* 0x000000ff00067c82 */ /* 0x000fe20008000000 */
[----:B------:R-:W-:Y:S01]  /*91f0*/  IMAD.SHL.U32 R4, R136, 0x80, RZ ;  /* 0x0000008088047824 */ /* 0x000fe200078e00ff */
[----:B------:R-:W-:-:S05]  /*9200*/  IADD3 R5, P1, PT, RZ, -UR6, RZ ;  /* 0x80000006ff057c10 */ /* 0x000fca000ff3e0ff */
[----:B------:R-:W-:-:S05]  /*9210*/  IMAD.X R4, RZ, RZ, ~R4, P1 ;  /* 0x000000ffff047224 */ /* 0x000fca00008e0e04 */
[----:B------:R-:W-:-:S04]  /*9220*/  SHF.R.S64 R5, R5, 0x1f, R4 ;  /* 0x0000001f05057819 */ /* 0x000fc80000001004 */
[----:B------:R-:W-:-:S04]  /*9230*/  IADD3 R176, P1, PT, R5, R176, RZ ;  /* 0x000000b005b07210 */ /* 0x000fc80007f3e0ff */
[----:B------:R-:W-:-:S09]  /*9240*/  LEA.HI.X.SX32 R177, R4, R177, 0x1, P1 ;  /* 0x000000b104b17211 */ /* 0x000fd200008f0eff */
.L_x_5200:
        /* <DEDUP_REMOVED lines=63> */
.L_x_5202:
[----:B------:R-:W-:Y:S05]  /*9640*/  BSYNC.RECONVERGENT B0 ;  /* 0x0000000000007941 */ /* 0x000fea0003800200 */
.L_x_5201:
[----:B------:R-:W0:Y:S02]  /*9650*/  LDGDEPBAR ;  /* 0x00000000000079af */ /* 0x000e240000000000 */
.L_x_5198:
[----:B------:R-:W-:Y:S01]  /*9660*/  FMNMX3.FTZ R4, R2, R39, R37, !PT ;  /* 0x0000002702047276 */ /* 0x000fe20007810025 */
[----:B-12---:R-:W-:Y:S01]  /*9670*/  LDSM.16.MT88.4 R16, [R168+0x6000] ;  /* 0x00600000a810783b */ /* 0x006fe20000004200 */
        /* <DEDUP_REMOVED lines=40> */
[C---:B------:R-:W-:Y:S01]  /*9900*/  FMUL.FTZ R108, R65.reuse, UR4 ;  /* 0x00000004416c7c20 */ /* 0x040fe20008410000 */
        /* <DEDUP_REMOVED lines=49> */
[----:B------:R-:W-:Y:S01]  /*9c20*/  FFMA.FTZ R59, R59, UR4, -R101 ;  /* 0x000000043b3b7c23 */ /* 0x000fe20008010865 */
[----:B------:R-:W-:Y:S01]  /*9c30*/  ISETP.GT.AND P0, PT, R56, R175, PT ;  /* 0x000000af3800720c */ /* 0x000fe20003f04270 */
[----:B------:R-:W-:Y:S08]  /*9c40*/  MUFU.EX2 R104, R104 ;  /* 0x0000006800687308 */ /* 0x000ff00000000800 */
[----:B------:R-:W2:Y:S01]  /*9c50*/  MUFU.EX2 R67, R67 ;  /* 0x0000004300437308 */ /* 0x000ea20000000800 */
[----:B---3--:R-:W-:-:S03]  /*9c60*/  F2FP.BF16.F32.PACK_AB R10, R103, R106 ;  /* 0x0000006a670a723e */ /* 0x008fc600000010ff */
[----:B------:R-:W-:-:S04]  /*9c70*/  @P0 IADD3 R138, PT, PT, R138, -0x3, RZ ;  /* 0xfffffffd8a8a0810 */ /* 0x000fc80007ffe0ff */
        /* <DEDUP_REMOVED lines=14> */
[----:B------:R-:W-:Y:S01]  /*9d60*/  FMUL.FTZ R24, R88, R110 ;  /* 0x0000006e58187220 */ /* 0x000fe20000410000 */
[-C--:B----4-:R-:W-:Y:S01]  /*9d70*/  FMUL.FTZ R14, R98, R2.reuse ;  /* 0x00000002620e7220 */ /* 0x090fe20000410000 */
[-C--:B------:R-:W-:Y:S01]  /*9d80*/  FMUL.FTZ R15, R99, R2.reuse ;  /* 0x00000002630f7220 */ /* 0x080fe20000410000 */
[-C--:B------:R-:W-:Y:S01]  /*9d90*/  FMUL.FTZ R94, R94, R2.reuse ;  /* 0x000000025e5e7220 */ /* 0x080fe20000410000 */
[-C--:B------:R-:W-:Y:S01]  /*9da0*/  FMUL.FTZ R95, R95, R2.reuse ;  /* 0x000000025f5f7220 */ /* 0x080fe20000410000 */
[-C--:B------:R-:W-:Y:S01]  /*9db0*/  FMUL.FTZ R26, R90, R2.reuse ;  /* 0x000000025a1a7220 */ /* 0x080fe20000410000 */
[----:B------:R-:W-:Y:S01]  /*9dc0*/  FMUL.FTZ R27, R91, R2 ;  /* 0x000000025b1b7220 */ /* 0x000fe20000410000 */
[-C--:B------:R-:W-:Y:S01]  /*9dd0*/  FMUL.FTZ R32, R80, R110.reuse ;  /* 0x0000006e50207220 */ /* 0x080fe20000410000 */
[----:B------:R-:W-:Y:S01]  /*9de0*/  FMUL.FTZ R33, R81, R110 ;  /* 0x0000006e51217220 */ /* 0x000fe20000410000 */
[C---:B------:R-:W-:Y:S01]  /*9df0*/  HMMA.16816.F32.BF16 R12, R8.reuse, R16, R12 ;  /* 0x00000010080c723c */ /* 0x040fe2000004180c */
[-C--:B------:R-:W-:Y:S01]  /*9e00*/  FMUL.FTZ R34, R82, R2.reuse ;  /* 0x0000000252227220 */ /* 0x080fe20000410000 */
[----:B------:R-:W-:Y:S01]  /*9e10*/  FMUL.FTZ R35, R83, R2 ;  /* 0x0000000253237220 */ /* 0x000fe20000410000 */
[-C--:B------:R-:W-:Y:S01]  /*9e20*/  FMUL.FTZ R84, R84, R110.reuse ;  /* 0x0000006e54547220 */ /* 0x080fe20000410000 */
[----:B------:R-:W-:Y:S01]  /*9e30*/  FMUL.FTZ R85, R85, R110 ;  /* 0x0000006e55557220 */ /* 0x000fe20000410000 */
[-C--:B------:R-:W-:Y:S01]  /*9e40*/  FMUL.FTZ R86, R86, R2.reuse ;  /* 0x0000000256567220 */ /* 0x080fe20000410000 */
[----:B------:R-:W-:Y:S01]  /*9e50*/  FMUL.FTZ R87, R87, R2 ;  /* 0x0000000257577220 */ /* 0x000fe20000410000 */
[-C--:B------:R-:W-:Y:S01]  /*9e60*/  FMUL.FTZ R76, R76, R110.reuse ;  /* 0x0000006e4c4c7220 */ /* 0x080fe20000410000 */
[C---:B------:R-:W-:Y:S01]  /*9e70*/  HMMA.16816.F32.BF16 R16, R8.reuse, R18, R92 ;  /* 0x000000120810723c */ /* 0x040fe2000004185c */
[----:B------:R2:W-:Y:S01]  /*9e80*/  MUFU.EX2 R92, R28 ;  /* 0x0000001c005c7308 */ /* 0x0005e20000000800 */
        /* <DEDUP_REMOVED lines=33> */
[----:B------:R-:W-:Y:S01]  /*a0a0*/  FFMA.FTZ R125, R120, UR4, -R101 ;  /* 0x00000004787d7c23 */ /* 0x000fe20008010865 */
[----:B------:R-:W-:Y:S01]  /*a0b0*/  FFMA.FTZ R110, R190, R110, R107 ;  /* 0x0000006ebe6e7223 */ /* 0x000fe2000001006b */
[----:B------:R-:W-:Y:S01]  /*a0c0*/  HMMA.16816.F32.BF16 R20, R8, R22, R76 ;  /* 0x000000160814723c */ /* 0x000fe2000004184c */
[--C-:B------:R-:W-:Y:S01]  /*a0d0*/  FFMA.FTZ R77, R148, UR4, -R101.reuse ;  /* 0x00000004944d7c23 */ /* 0x100fe20008010865 */
[--C-:B------:R-:W-:Y:S01]  /*a0e0*/  FFMA.FTZ R78, R141, UR4, -R108.reuse ;  /* 0x000000048d4e7c23 */ /* 0x100fe2000801086c */
[----:B------:R-:W1:Y:S01]  /*a0f0*/  MUFU.EX2 R81, R81 ;  /* 0x0000005100517308 */ /* 0x000e620000000800 */
[----:B------:R-:W-:Y:S01]  /*a100*/  FFMA.FTZ R79, R139, UR4, -R108 ;  /* 0x000000048b4f7c23 */ /* 0x000fe2000801086c */
[----:B------:R-:W-:Y:S01]  /*a110*/  FFMA.FTZ R2, R189, R2, R104 ;  /* 0x00000002bd027223 */ /* 0x000fe20000010068 */
[----:B------:R-:W-:Y:S01]  /*a120*/  FADD.FTZ R105, R105, R110 ;  /* 0x0000006e69697221 */ /* 0x000fe20000010000 */
[----:B------:R-:W-:Y:S01]  /*a130*/  FFMA.FTZ R120, R115, UR4, -R108 ;  /* 0x0000000473787c23 */ /* 0x000fe2000801086c */
[----:B------:R-:W-:Y:S01]  /*a140*/  FFMA.FTZ R115, R112, UR4, -R101 ;  /* 0x0000000470737c23 */ /* 0x000fe20008010865 */
[----:B------:R-:W-:Y:S01]  /*a150*/  FADD.FTZ R67, R67, R2 ;  /* 0x0000000243437221 */ /* 0x000fe20000010000 */
[----:B------:R-:W-:Y:S01]  /*a160*/  FADD.FTZ R106, R106, R105 ;  /* 0x000000696a6a7221 */ /* 0x000fe20000010000 */
[----:B------:R4:W-:Y:S01]  /*a170*/  MUFU.EX2 R76, R50 ;  /* 0x00000032004c7308 */ /* 0x0009e20000000800 */
[----:B---3--:R-:W3:Y:S01]  /*a180*/  LDSM.16.MT88.4 R36, [R168+0x6800] ;  /* 0x00680000a824783b */ /* 0x008ee20000004200 */
[----:B------:R-:W-:Y:S01]  /*a190*/  FADD.FTZ R66, R66, R67 ;  /* 0x0000004342427221 */ /* 0x000fe20000010000 */
[----:B------:R-:W-:Y:S01]  /*a1a0*/  FADD.FTZ R103, R103, R106 ;  /* 0x0000006a67677221 */ /* 0x000fe20000010000 */
[----:B------:R-:W-:-:S02]  /*a1b0*/  FFMA.FTZ R189, R58, UR4, -R101 ;  /* 0x000000043abd7c23 */ /* 0x000fc40008010865 */
[----:B------:R-:W-:Y:S01]  /*a1c0*/  FADD.FTZ R109, R109, R66 ;  /* 0x000000426d6d7221 */ /* 0x000fe20000010000 */
[----:B------:R-:W-:Y:S01]  /*a1d0*/  FADD.FTZ R2, R0, R103 ;  /* 0x0000006700027221 */ /* 0x000fe20000010000 */
[----:B------:R-:W5:Y:S01]  /*a1e0*/  MUFU.EX2 R73, R73 ;  /* 0x0000004900497308 */ /* 0x000f620000000800 */
[----:B-1----:R-:W-:Y:S01]  /*a1f0*/  F2FP.BF16.F32.PACK_AB R49, R81, R84 ;  /* 0x000000545131723e */ /* 0x002fe200000010ff */
[----:B--2---:R-:W-:Y:S01]  /*a200*/  HMMA.16816.F32.BF16 R44, R8, R28, R44 ;  /* 0x0000001c082c723c */ /* 0x004fe2000004182c */
[----:B------:R-:W-:Y:S01]  /*a210*/  FADD.FTZ R84, R84, R109 ;  /* 0x0000006d54547221 */ /* 0x000fe20000010000 */
[----:B------:R-:W-:-:S03]  /*a220*/  FADD.FTZ R97, R97, R2 ;  /* 0x0000000261617221 */ /* 0x000fc60000010000 */
[----:B------:R-:W-:Y:S01]  /*a230*/  FADD.FTZ R81, R81, R84 ;  /* 0x0000005451517221 */ /* 0x000fe20000010000 */
        /* <DEDUP_REMOVED lines=9> */
[----:B-----5:R-:W-:Y:S01]  /*a2d0*/  F2FP.BF16.F32.PACK_AB R51, R73, R76 ;  /* 0x0000004c4933723e */ /* 0x020fe200000010ff */
[----:B------:R-:W-:Y:S01]  /*a2e0*/  FADD.FTZ R2, R92, R97 ;  /* 0x000000615c027221 */ /* 0x000fe20000010000 */
[----:B------:R-:W-:Y:S01]  /*a2f0*/  FADD.FTZ R76, R76, R81 ;  /* 0x000000514c4c7221 */ /* 0x000fe20000010000 */
[----:B------:R-:W-:Y:S02]  /*a300*/  LDSM.16.MT88.4 R92, [R168+0x9800] ;  /* 0x00980000a85c783b */ /* 0x000fe40000004200 */
[----:B------:R-:W-:Y:S01]  /*a310*/  FADD.FTZ R2, R89, R2 ;  /* 0x0000000259027221 */ /* 0x000fe20000010000 */
[----:B------:R-:W-:Y:S01]  /*a320*/  FADD.FTZ R73, R73, R76 ;  /* 0x0000004c49497221 */ /* 0x000fe20000010000 */
[----:B------:R-:W5:Y:S01]  /*a330*/  MUFU.EX2 R68, R68 ;  /* 0x0000004400447308 */ /* 0x000f620000000800 */
[C---:B------:R-:W-:Y:S01]  /*a340*/  HMMA.16816.F32.BF16 R24, R48.reuse, R40, R24 ;  /* 0x000000283018723c */ /* 0x040fe20000041818 */
[----:B------:R-:W-:Y:S06]  /*a350*/  LDSM.16.MT88.4 R84, [R164+0x9800] ;  /* 0x00980000a454783b */ /* 0x000fec0000004200 */
[----:B------:R-:W-:Y:S01]  /*a360*/  MUFU.EX2 R70, R70 ;  /* 0x0000004600467308 */ /* 0x000fe20000000800 */
[----:B---3--:R-:W-:Y:S01]  /*a370*/  HMMA.16816.F32.BF16 R12, R48, R36, R12 ;  /* 0x00000024300c723c */ /* 0x008fe2000004180c */
[----:B----4-:R-:W-:-:S06]  /*a380*/  FFMA.FTZ R72, R154, UR4, -R101 ;  /* 0x000000049a487c23 */ /* 0x010fcc0008010865 */
[----:B------:R-:W-:Y:S01]  /*a390*/  MUFU.EX2 R71, R71 ;  /* 0x0000004700477308 */ /* 0x000fe20000000800 */
[C---:B------:R-:W-:Y:S01]  /*a3a0*/  HMMA.16816.F32.BF16 R16, R48.reuse, R38, R16 ;  /* 0x000000263010723c */ /* 0x040fe20000041810 */
[----:B------:R-:W3:Y:S06]  /*a3b0*/  LDSM.16.MT88.4 R36, [R168+0x7000] ;  /* 0x00700000a824783b */ /* 0x000eec0000004200 */
[----:B------:R-:W4:Y:S01]  /*a3c0*/  MUFU.EX2 R72, R72 ;  /* 0x0000004800487308 */ /* 0x000f220000000800 */
[C---:B------:R-:W-:Y:S01]  /*a3d0*/  HMMA.16816.F32.BF16 R4, R48.reuse, R42, R4 ;  /* 0x0000002a3004723c */ /* 0x040fe20000041804 */
[----:B------:R-:W-:Y:S06]  /*a3e0*/  LDSM.16.MT88.4 R40, [R164+0x7000] ;  /* 0x00700000a428783b */ /* 0x000fec0000004200 */
[----:B------:R-:W-:Y:S01]  /*a3f0*/  MUFU.EX2 R74, R74 ;  /* 0x0000004a004a7308 */ /* 0x000fe20000000800 */
[C---:B-1----:R-:W-:Y:S07]  /*a400*/  HMMA.16816.F32.BF16 R32, R48.reuse, R28, R32 ;  /* 0x0000001c3020723c */ /* 0x042fee0000041820 */
[----:B------:R-:W1:Y:S01]  /*a410*/  MUFU.EX2 R77, R77 ;  /* 0x0000004d004d7308 */ /* 0x000e620000000800 */
[C---:B------:R-:W-:Y:S01]  /*a420*/  HMMA.16816.F32.BF16 R20, R48.reuse, R30, R20 ;  /* 0x0000001e3014723c */ /* 0x040fe20000041814 */
[----:B------:R-:W3:Y:S06]  /*a430*/  LDSM.16.MT88.4 R28, [R102+0x7000] ;  /* 0x00700000661c783b */ /* 0x000eec0000004200 */
[----:B------:R-:W-:Y:S01]  /*a440*/  MUFU.EX2 R83, R83 ;  /* 0x0000005300537308 */ /* 0x000fe20000000800 */
[C---:B--2---:R-:W-:Y:S07]  /*a450*/  HMMA.16816.F32.BF16 R44, R48.reuse, R52, R44 ;  /* 0x00000034302c723c */ /* 0x044fee000004182c */
[----:B------:R-:W2:Y:S01]  /*a460*/  MUFU.EX2 R80, R80 ;  /* 0x0000005000507308 */ /* 0x000ea20000000800 */
[----:B------:R-:W-:Y:S01]  /*a470*/  HMMA.16816.F32.BF16 R8, R48, R54, R8 ;  /* 0x000000363008723c */ /* 0x000fe20000041808 */
[----:B-----5:R-:W-:Y:S01]  /*a480*/  F2FP.BF16.F32.PACK_AB R48, R68, R69 ;  /* 0x000000454430723e */ /* 0x020fe200000010ff */
[----:B------:R-:W5:Y:S01]  /*a490*/  LDSM.16.MT88.4 R52, [R100+0x7000] ;  /* 0x007000006434783b */ /* 0x000f620000004200 */
[----:B----4-:R-:W-:Y:S01]  /*a4a0*/  F2FP.BF16.F32.PACK_AB R49, R75, R72 ;  /* 0x000000484b31723e */ /* 0x010fe200000010ff */
[----:B------:R-:W-:Y:S01]  /*a4b0*/  FADD.FTZ R69, R69, R2 ;  /* 0x0000000245457221 */ /* 0x000fe20000010000 */
[----:B------:R-:W-:Y:S01]  /*a4c0*/  F2FP.BF16.F32.PACK_AB R50, R71, R70 ;  /* 0x000000464732723e */ /* 0x000fe200000010ff */
[----:B------:R-:W-:Y:S01]  /*a4d0*/  FADD.FTZ R72, R72, R73 ;  /* 0x0000004948487221 */ /* 0x000fe20000010000 */
[----:B-1----:R-:W-:Y:S01]  /*a4e0*/  F2FP.BF16.F32.PACK_AB R51, R77, R74 ;  /* 0x0000004a4d33723e */ /* 0x002fe200000010ff */
[----:B------:R-:W-:Y:S01]  /*a4f0*/  MUFU.EX2 R78, R78 ;  /* 0x0000004e004e7308 */ /* 0x000fe20000000800 */
[----:B------:R-:W-:Y:S01]  /*a500*/  FADD.FTZ R69, R68, R69 ;  /* 0x0000004544457221 */ /* 0x000fe20000010000 */
[----:B------:R-:W-:-:S03]  /*a510*/  FADD.FTZ R75, R75, R72 ;  /* 0x000000484b4b7221 */ /* 0x000fc60000010000 */
[----:B------:R-:W-:Y:S01]  /*a520*/  FADD.FTZ R70, R70, R69 ;  /* 0x0000004546467221 */ /* 0x000fe20000010000 */
[----:B---3--:R-:W-:Y:S01]  /*a530*/  HMMA.16816.F32.BF16 R12, R48, R36, R12 ;  /* 0x00000024300c723c */ /* 0x008fe2000004180c */
[----:B------:R-:W-:Y:S01]  /*a540*/  FADD.FTZ R2, R74, R75 ;  /* 0x0000004b4a027221 */ /* 0x000fe20000010000 */
[----:B------:R-:W-:Y:S01]  /*a550*/  MUFU.EX2 R79, R79 ;  /* 0x0000004f004f7308 */ /* 0x000fe20000000800 */
[----:B------:R-:W-:Y:S02]  /*a560*/  FADD.FTZ R70, R71, R70 ;  /* 0x0000004647467221 */ /* 0x000fe40000010000 */
[----:B------:R-:W-:-:S03]  /*a570*/  FADD.FTZ R2, R77, R2 ;  /* 0x000000024d027221 */ /* 0x000fc60000010000 */
[C---:B------:R-:W-:Y:S01]  /*a580*/  HMMA.16816.F32.BF16 R16, R48.reuse, R38, R16 ;  /* 0x000000263010723c */ /* 0x040fe20000041810 */
[----:B------:R-:W-:Y:S01]  /*a590*/  LDSM.16.MT88.4 R36, [R168+0x7800] ;  /* 0x00780000a824783b */ /* 0x000fe20000004200 */
[----:B------:R-:W-:Y:S06]  /*a5a0*/  MUFU.EX2 R91, R91 ;  /* 0x0000005b005b7308 */ /* 0x000fec0000000800 */
[C---:B------:R-:W-:Y:S02]  /*a5b0*/  HMMA.16816.F32.BF16 R32, R48.reuse, R28, R32 ;  /* 0x0000001c3020723c */ /* 0x040fe40000041820 */
[----:B------:R-:W1:Y:S06]  /*a5c0*/  MUFU.EX2 R82, R82 ;  /* 0x0000005200527308 */ /* 0x000e6c0000000800 */
[C---:B------:R-:W-:Y:S01]  /*a5d0*/  HMMA.16816.F32.BF16 R20, R48.reuse, R30, R20 ;  /* 0x0000001e3014723c */ /* 0x040fe20000041814 */
[----:B------:R-:W3:Y:S01]  /*a5e0*/  LDSM.16.MT88.4 R28, [R102+0x7800] ;  /* 0x00780000661c783b */ /* 0x000ee20000004200 */
[----:B------:R-:W-:Y:S06]  /*a5f0*/  MUFU.EX2 R88, R88 ;  /* 0x0000005800587308 */ /* 0x000fec0000000800 */
[C---:B------:R-:W-:Y:S02]  /*a600*/  HMMA.16816.F32.BF16 R24, R48.reuse, R40, R24 ;  /* 0x000000283018723c */ /* 0x040fe40000041818 */
[----:B------:R-:W4:Y:S06]  /*a610*/  MUFU.EX2 R127, R127 ;  /* 0x0000007f007f7308 */ /* 0x000f2c0000000800 */
[C---:B------:R-:W-:Y:S01]  /*a620*/  HMMA.16816.F32.BF16 R4, R48.reuse, R42, R4 ;  /* 0x0000002a3004723c */ /* 0x040fe20000041804 */
[----:B------:R-:W3:Y:S01]  /*a630*/  LDSM.16.MT88.4 R40, [R164+0x7800] ;  /* 0x00780000a428783b */ /* 0x000ee20000004200 */
[----:B------:R-:W-:Y:S06]  /*a640*/  MUFU.EX2 R133, R133 ;  /* 0x0000008500857308 */ /* 0x000fec0000000800 */
[C---:B-----5:R-:W-:Y:S02]  /*a650*/  HMMA.16816.F32.BF16 R44, R48.reuse, R52, R44 ;  /* 0x00000034302c723c */ /* 0x060fe4000004182c */
[----:B------:R-:W5:Y:S06]  /*a660*/  MUFU.EX2 R90, R90 ;  /* 0x0000005a005a7308 */ /* 0x000f6c0000000800 */
[----:B------:R-:W-:Y:S01]  /*a670*/  HMMA.16816.F32.BF16 R8, R48, R54, R8 ;  /* 0x000000363008723c */ /* 0x000fe20000041808 */
[----:B--2---:R-:W-:Y:S01]  /*a680*/  F2FP.BF16.F32.PACK_AB R48, R80, R83 ;  /* 0x000000535030723e */ /* 0x004fe200000010ff */
[----:B------:R-:W2:Y:S01]  /*a690*/  LDSM.16.MT88.4 R52, [R100+0x7800] ;  /* 0x007800006434783b */ /* 0x000ea20000004200 */
[----:B-1----:R-:W-:Y:S01]  /*a6a0*/  F2FP.BF16.F32.PACK_AB R49, R82, R91 ;  /* 0x0000005b5231723e */ /* 0x002fe200000010ff */
[----:B------:R-:W-:Y:S01]  /*a6b0*/  MUFU.EX2 R131, R131 ;  /* 0x0000008300837308 */ /* 0x000fe20000000800 */
[----:B------:R-:W-:Y:S01]  /*a6c0*/  F2FP.BF16.F32.PACK_AB R50, R79, R78 ;  /* 0x0000004e4f32723e */ /* 0x000fe200000010ff */
[----:B------:R-:W-:Y:S01]  /*a6d0*/  FADD.FTZ R83, R83, R70 ;  /* 0x0000004653537221 */ /* 0x000fe20000010000 */
[----:B----4-:R-:W-:Y:S01]  /*a6e0*/  F2FP.BF16.F32.PACK_AB R51, R127, R88 ;  /* 0x000000587f33723e */ /* 0x010fe200000010ff */
[----:B------:R-:W-:Y:S01]  /*a6f0*/  FADD.FTZ R91, R91, R2 ;  /* 0x000000025b5b7221 */ /* 0x000fe20000010000 */
[-C--:B------:R-:W-:Y:S01]  /*a700*/  MOV R2, R65.reuse ;  /* 0x0000004100027202 */ /* 0x080fe20000000f00 */
[----:B------:R-:W-:Y:S01]  /*a710*/  FADD.FTZ R83, R80, R83 ;  /* 0x0000005350537221 */ /* 0x000fe20000010000 */
[----:B------:R-:W-:Y:S01]  /*a720*/  @P0 MOV R2, R65 ;  /* 0x0000004100020202 */ /* 0x000fe20000000f00 */
[----:B------:R-:W-:Y:S01]  /*a730*/  MUFU.EX2 R136, R136 ;  /* 0x0000008800887308 */ /* 0x000fe20000000800 */
[----:B------:R-:W-:Y:S01]  /*a740*/  FADD.FTZ R91, R82, R91 ;  /* 0x0000005b525b7221 */ /* 0x000fe20000010000 */
[----:B---3--:R-:W-:Y:S01]  /*a750*/  HMMA.16816.F32.BF16 R32, R48, R28, R32 ;  /* 0x0000001c3020723c */ /* 0x008fe20000041820 */
[----:B------:R-:W-:-:S02]  /*a760*/  FADD.FTZ R78, R78, R83 ;  /* 0x000000534e4e7221 */ /* 0x000fc40000010000 */
[----:B------:R-:W-:Y:S02]  /*a770*/  FADD.FTZ R88, R88, R91 ;  /* 0x0000005b58587221 */ /* 0x000fe40000010000 */
[----:B------:R-:W-:Y:S01]  /*a780*/  FADD.FTZ R78, R79, R78 ;  /* 0x0000004e4f4e7221 */ /* 0x000fe20000010000 */
[----:B------:R-:W-:Y:S01]  /*a790*/  MUFU.EX2 R129, R129 ;  /* 0x0000008100817308 */ /* 0x000fe20000000800 */
[----:B------:R-:W-:Y:S01]  /*a7a0*/  FADD.FTZ R88, R127, R88 ;  /* 0x000000587f587221 */ /* 0x000fe20000010000 */
[C---:B------:R-:W-:Y:S01]  /*a7b0*/  HMMA.16816.F32.BF16 R20, R48.reuse, R30, R20 ;  /* 0x0000001e3014723c */ /* 0x040fe20000041814 */
[----:B------:R-:W1:Y:S05]  /*a7c0*/  LDSM.16.MT88.4 R28, [R164+0x8000] ;  /* 0x00800000a41c783b */ /* 0x000e6a0000004200 */
[----:B------:R-:W3:Y:S02]  /*a7d0*/  MUFU.EX2 R128, R128 ;  /* 0x0000008000807308 */ /* 0x000ee40000000800 */
[C---:B------:R-:W-:Y:S06]  /*a7e0*/  HMMA.16816.F32.BF16 R12, R48.reuse, R36, R12 ;  /* 0x00000024300c723c */ /* 0x040fec000004180c */
[----:B------:R-:W-:Y:S02]  /*a7f0*/  MUFU.EX2 R132, R132 ;  /* 0x0000008400847308 */ /* 0x000fe40000000800 */
[C---:B------:R-:W-:Y:S01]  /*a800*/  HMMA.16816.F32.BF16 R16, R48.reuse, R38, R16 ;  /* 0x000000263010723c */ /* 0x040fe20000041810 */
[----:B------:R-:W4:Y:S05]  /*a810*/  LDSM.16.MT88.4 R36, [R168+0x8000] ;  /* 0x00800000a824783b */ /* 0x000f2a0000004200 */
[----:B------:R-:W1:Y:S02]  /*a820*/  MUFU.EX2 R135, R135 ;  /* 0x0000008700877308 */ /* 0x000e640000000800 */
[C---:B------:R-:W-:Y:S06]  /*a830*/  HMMA.16816.F32.BF16 R24, R48.reuse, R40, R24 ;  /* 0x000000283018723c */ /* 0x040fec0000041818 */
[----:B------:R-:W-:Y:S02]  /*a840*/  MUFU.EX2 R123, R123 ;  /* 0x0000007b007b7308 */ /* 0x000fe40000000800 */
[C---:B------:R-:W-:Y:S01]  /*a850*/  HMMA.16816.F32.BF16 R4, R48.reuse, R42, R4 ;  /* 0x0000002a3004723c */ /* 0x040fe20000041804 */
[----:B------:R-:W4:Y:S05]  /*a860*/  LDSM.16.MT88.4 R40, [R102+0x8000] ;  /* 0x008000006628783b */ /* 0x000f2a0000004200 */
[----:B------:R-:W4:Y:S02]  /*a870*/  MUFU.EX2 R130, R130 ;  /* 0x0000008200827308 */ /* 0x000f240000000800 */
[C---:B--2---:R-:W-:Y:S06]  /*a880*/  HMMA.16816.F32.BF16 R44, R48.reuse, R52, R44 ;  /* 0x00000034302c723c */ /* 0x044fec000004182c */
[----:B------:R-:W-:Y:S02]  /*a890*/  MUFU.EX2 R121, R121 ;  /* 0x0000007900797308 */ /* 0x000fe40000000800 */
[----:B------:R-:W-:Y:S01]  /*a8a0*/  HMMA.16816.F32.BF16 R8, R48, R54, R8 ;  /* 0x000000363008723c */ /* 0x000fe20000041808 */
[----:B-----5:R-:W-:Y:S01]  /*a8b0*/  F2FP.BF16.F32.PACK_AB R48, R90, R133 ;  /* 0x000000855a30723e */ /* 0x020fe200000010ff */
[----:B------:R-:W2:Y:S01]  /*a8c0*/  LDSM.16.MT88.4 R52, [R100+0x8000] ;  /* 0x008000006434783b */ /* 0x000ea20000004200 */
        /* <DEDUP_REMOVED lines=15> */
[----:B------:R-:W1:Y:S01]  /*a9c0*/  LDSM.16.MT88.4 R28, [R168+0x8800] ;  /* 0x00880000a81c783b */ /* 0x000e620000004200 */
        /* <DEDUP_REMOVED lines=9> */
[----:B------:R-:W-:Y:S01]  /*aa60*/  LDSM.16.MT88.4 R40, [R100+0x8800] ;  /* 0x008800006428783b */ /* 0x000fe20000004200 */
[----:B------:R-:W4:Y:S06]  /*aa70*/  MUFU.EX2 R120, R120 ;  /* 0x0000007800787308 */ /* 0x000f2c0000000800 */
[----:B--2---:R-:W-:Y:S01]  /*aa80*/  HMMA.16816.F32.BF16 R44, R48, R52, R44 ;  /* 0x00000034302c723c */ /* 0x004fe2000004182c */
[----:B------:R-:W-:Y:S01]  /*aa90*/  F2FP.BF16.F32.PACK_AB R52, R130, R123 ;  /* 0x0000007b8234723e */ /* 0x000fe200000010ff */
[----:B------:R-:W-:Y:S01]  /*aaa0*/  MUFU.EX2 R126, R126 ;  /* 0x0000007e007e7308 */ /* 0x000fe20000000800 */
[----:B---3--:R-:W-:Y:S01]  /*aab0*/  F2FP.BF16.F32.PACK_AB R53, R124, R119 ;  /* 0x000000777c35723e */ /* 0x008fe200000010ff */
[----:B------:R-:W-:Y:S01]  /*aac0*/  FADD.FTZ R123, R123, R136 ;  /* 0x000000887b7b7221 */ /* 0x000fe20000010000 */
[----:B------:R-:W-:-:S03]  /*aad0*/  FADD.FTZ R119, R119, R132 ;  /* 0x0000008477777221 */ /* 0x000fc60000010000 */
[----:B------:R-:W-:Y:S01]  /*aae0*/  HMMA.16816.F32.BF16 R8, R48, R54, R8 ;  /* 0x000000363008723c */ /* 0x000fe20000041808 */
[----:B------:R-:W2:Y:S01]  /*aaf0*/  LDSM.16.MT88.4 R48, [R102+0x8800] ;  /* 0x008800006630783b */ /* 0x000ea20000004200 */
[----:B------:R-:W-:Y:S01]  /*ab00*/  F2FP.BF16.F32.PACK_AB R54, R134, R121 ;  /* 0x000000798636723e */ /* 0x000fe200000010ff */
[----:B------:R-:W-:Y:S01]  /*ab10*/  MUFU.EX2 R111, R111 ;  /* 0x0000006f006f7308 */ /* 0x000fe20000000800 */
[----:B-----5:R-:W-:Y:S01]  /*ab20*/  F2FP.BF16.F32.PACK_AB R55, R125, R122 ;  /* 0x0000007a7d37723e */ /* 0x020fe200000010ff */
        /* <DEDUP_REMOVED lines=16> */
[----:B--2---:R-:W-:Y:S01]  /*ac30*/  HMMA.16816.F32.BF16 R32, R52, R48, R32 ;  /* 0x000000303420723c */ /* 0x004fe20000041820 */
[----:B------:R-:W-:Y:S01]  /*ac40*/  F2FP.BF16.F32.PACK_AB R48, R120, R117 ;  /* 0x000000757830723e */ /* 0x000fe200000010ff */
[----:B------:R-:W-:Y:S01]  /*ac50*/  MUFU.EX2 R189, R189 ;  /* 0x000000bd00bd7308 */ /* 0x000fe20000000800 */
[----:B---3--:R-:W-:Y:S01]  /*ac60*/  F2FP.BF16.F32.PACK_AB R49, R116, R113 ;  /* 0x000000717431723e */ /* 0x008fe200000010ff */
[----:B------:R-:W-:Y:S01]  /*ac70*/  FADD.FTZ R117, R117, R134 ;  /* 0x0000008675757221 */ /* 0x000fe20000010000 */
[----:B------:R-:W-:-:S03]  /*ac80*/  FADD.FTZ R113, R113, R122 ;  /* 0x0000007a71717221 */ /* 0x000fc60000010000 */
[C---:B------:R-:W-:Y:S01]  /*ac90*/  HMMA.16816.F32.BF16 R20, R52.reuse, R50, R20 ;  /* 0x000000323414723c */ /* 0x040fe20000041814 */
[----:B------:R-:W-:Y:S01]  /*aca0*/  F2FP.BF16.F32.PACK_AB R50, R111, R126 ;  /* 0x0000007e6f32723e */ /* 0x000fe200000010ff */
[----:B------:R-:W-:Y:S01]  /*acb0*/  FADD.FTZ R117, R120, R117 ;  /* 0x0000007578757221 */ /* 0x000fe20000010000 */
[----:B-----5:R-:W-:Y:S01]  /*acc0*/  F2FP.BF16.F32.PACK_AB R51, R115, R114 ;  /* 0x000000727333723e */ /* 0x020fe200000010ff */
[----:B------:R-:W-:Y:S02]  /*acd0*/  FADD.FTZ R113, R116, R113 ;  /* 0x0000007174717221 */ /* 0x000fe40000010000 */
[----:B------:R-:W-:Y:S02]  /*ace0*/  FADD.FTZ R126, R126, R117 ;  /* 0x000000757e7e7221 */ /* 0x000fe40000010000 */
[----:B------:R-:W-:Y:S01]  /*acf0*/  HMMA.16816.F32.BF16 R44, R52, R40, R44 ;  /* 0x00000028342c723c */ /* 0x000fe2000004182c */
[----:B------:R-:W-:Y:S01]  /*ad00*/  FADD.FTZ R114, R114, R113 ;  /* 0x0000007172727221 */ /* 0x000fe20000010000 */
[----:B------:R-:W-:-:S03]  /*ad10*/  FADD.FTZ R111, R111, R126 ;  /* 0x0000007e6f6f7221 */ /* 0x000fc60000010000 */
[----:B------:R-:W-:-:S03]  /*ad20*/  FADD.FTZ R115, R115, R114 ;  /* 0x0000007273737221 */ /* 0x000fc60000010000 */
[C---:B-1----:R-:W-:Y:S08]  /*ad30*/  HMMA.16816.F32.BF16 R12, R48.reuse, R28, R12 ;  /* 0x0000001c300c723c */ /* 0x042ff0000004180c */
[C---:B------:R-:W-:Y:S01]  /*ad40*/  HMMA.16816.F32.BF16 R16, R48.reuse, R30, R16 ;  /* 0x0000001e3010723c */ /* 0x040fe20000041810 */
[----:B------:R-:W1:Y:S07]  /*ad50*/  LDSM.16.MT88.4 R28, [R100+0x9000] ;  /* 0x00900000641c783b */ /* 0x000e6e0000004200 */
[----:B----4-:R-:W-:Y:S01]  /*ad60*/  HMMA.16816.F32.BF16 R24, R48, R36, R24 ;  /* 0x000000243018723c */ /* 0x010fe20000041818 */
[--C-:B------:R-:W-:Y:S01]  /*ad70*/  FFMA.FTZ R36, R3, UR4, -R101.reuse ;  /* 0x0000000403247c23 */ /* 0x100fe20008010865 */
[----:B------:R-:W-:Y:S01]  /*ad80*/  FFMA.FTZ R3, R60, UR4, -R101 ;  /* 0x000000043c037c23 */ /* 0x000fe20008010865 */
[----:B------:R-:W-:Y:S05]  /*ad90*/  MUFU.EX2 R37, R61 ;  /* 0x0000003d00257308 */ /* 0x000fea0000000800 */
[----:B------:R-:W-:Y:S01]  /*ada0*/  HMMA.16816.F32.BF16 R8, R52, R42, R8 ;  /* 0x0000002a3408723c */ /* 0x000fe20000041808 */
[--C-:B------:R-:W-:Y:S01]  /*adb0*/  FFMA.FTZ R52, R57, UR4, -R108.reuse ;  /* 0x0000000439347c23 */ /* 0x100fe2000801086c */
[--C-:B------:R-:W-:Y:S01]  /*adc0*/  FFMA.FTZ R53, R64, UR4, -R108.reuse ;  /* 0x0000000440357c23 */ /* 0x100fe2000801086c */
[----:B------:R-:W-:Y:S01]  /*add0*/  FFMA.FTZ R54, R62, UR4, -R108 ;  /* 0x000000043e367c23 */ /* 0x000fe2000801086c */
[----:B------:R-:W-:Y:S01]  /*ade0*/  MUFU.EX2 R0, R36 ;  /* 0x0000002400007308 */ /* 0x000fe20000000800 */
[----:B------:R-:W2:Y:S03]  /*adf0*/  LDSM.16.MT88.4 R40, [R102+0x9000] ;  /* 0x009000006628783b */ /* 0x000ea60000004200 */
[C---:B------:R-:W-:Y:S04]  /*ae00*/  HMMA.16816.F32.BF16 R4, R48.reuse, R38, R4 ;  /* 0x000000263004723c */ /* 0x040fe80000041804 */
[----:B------:R-:W-:Y:S08]  /*ae10*/  MUFU.EX2 R52, R52 ;  /* 0x0000003400347308 */ /* 0x000ff00000000800 */
[----:B------:R-:W3:Y:S01]  /*ae20*/  MUFU.EX2 R53, R53 ;  /* 0x0000003500357308 */ /* 0x000ee20000000800 */
[C---:B-1----:R-:W-:Y:S07]  /*ae30*/  HMMA.16816.F32.BF16 R44, R48.reuse, R28, R44 ;  /* 0x0000001c302c723c */ /* 0x042fee000004182c */
[----:B------:R-:W1:Y:S01]  /*ae40*/  MUFU.EX2 R54, R54 ;  /* 0x0000003600367308 */ /* 0x000e620000000800 */
[----:B------:R-:W-:Y:S01]  /*ae50*/  HMMA.16816.F32.BF16 R8, R48, R30, R8 ;  /* 0x0000001e3008723c */ /* 0x000fe20000041808 */
[----:B------:R-:W4:Y:S06]  /*ae60*/  LDSM.16.MT88.4 R28, [R102+0x9800] ;  /* 0x00980000661c783b */ /* 0x000f2c0000004200 */
[----:B------:R-:W5:Y:S01]  /*ae70*/  MUFU.EX2 R3, R3 ;  /* 0x0000000300037308 */ /* 0x000f620000000800 */
[----:B---3--:R-:W-:Y:S01]  /*ae80*/  F2FP.BF16.F32.PACK_AB R68, R53, R52 ;  /* 0x000000343544723e */ /* 0x008fe200000010ff */
[----:B------:R-:W-:-:S04]  /*ae90*/  FADD.FTZ R52, R52, R111 ;  /* 0x0000006f34347221 */ /* 0x000fc80000010000 */
[----:B------:R-:W-:Y:S02]  /*aea0*/  FADD.FTZ R53, R53, R52 ;  /* 0x0000003435357221 */ /* 0x000fe40000010000 */
[----:B------:R-:W3:Y:S01]  /*aeb0*/  MUFU.EX2 R36, R59 ;  /* 0x0000003b00247308 */ /* 0x000ee20000000800 */
[----:B-1----:R-:W-:Y:S01]  /*aec0*/  F2FP.BF16.F32.PACK_AB R70, R37, R54 ;  /* 0x000000362546723e */ /* 0x002fe200000010ff */
[----:B--2---:R-:W-:Y:S01]  /*aed0*/  HMMA.16816.F32.BF16 R32, R48, R40, R32 ;  /* 0x000000283020723c */ /* 0x004fe20000041820 */
[----:B------:R-:W-:-:S04]  /*aee0*/  FADD.FTZ R54, R54, R53 ;  /* 0x0000003536367221 */ /* 0x000fc80000010000 */
[----:B------:R-:W-:Y:S01]  /*aef0*/  FADD.FTZ R190, R37, R54 ;  /* 0x0000003625be7221 */ /* 0x000fe20000010000 */
[----:B-----5:R-:W-:Y:S02]  /*af00*/  F2FP.BF16.F32.PACK_AB R69, R3, R0 ;  /* 0x000000000345723e */ /* 0x020fe400000010ff */
[----:B------:R-:W-:Y:S01]  /*af10*/  HMMA.16816.F32.BF16 R20, R48, R42, R20 ;  /* 0x0000002a3014723c */ /* 0x000fe20000041814 */
[----:B------:R-:W-:-:S04]  /*af20*/  FADD.FTZ R0, R0, R115 ;  /* 0x0000007300007221 */ /* 0x000fc80000010000 */
[----:B------:R-:W-:Y:S01]  /*af30*/  FADD.FTZ R3, R3, R0 ;  /* 0x0000000003037221 */ /* 0x000fe20000010000 */
[-C--:B------:R-:W-:Y:S02]  /*af40*/  MOV R0, R63.reuse ;  /* 0x0000003f00007202 */ /* 0x080fe40000000f00 */
[----:B---3--:R-:W-:Y:S01]  /*af50*/  F2FP.BF16.F32.PACK_AB R71, R189, R36 ;  /* 0x00000024bd47723e */ /* 0x008fe200000010ff */
[----:B------:R-:W-:Y:S01]  /*af60*/  FADD.FTZ R36, R36, R3 ;  /* 0x0000000324247221 */ /* 0x000fe20000010000 */
[----:B------:R-:W-:-:S03]  /*af70*/  @P0 MOV R0, R63 ;  /* 0x0000003f00000202 */ /* 0x000fc60000000f00 */
[----:B------:R-:W-:Y:S02]  /*af80*/  FADD.FTZ R189, R189, R36 ;  /* 0x00000024bdbd7221 */ /* 0x000fe40000010000 */
[C---:B------:R-:W-:Y:S01]  /*af90*/  HMMA.16816.F32.BF16 R96, R68.reuse, R92, R12 ;  /* 0x0000005c4460723c */ /* 0x040fe2000004180c */
        /* <DEDUP_REMOVED lines=9> */
[----:B------:R-:W-:-:S15]  /*b030*/  @P0 BRA `(.L_x_5203) ;  /* 0x0000000000040947 */ /* 0x000fde0003800000 */
.L_x_5195:
[----:B------:R-:W-:-:S07]  /*b040*/  IADD3 R138, PT, PT, R56, -0x1, RZ ;  /* 0xffffffff388a7810 */ /* 0x000fce0007ffe0ff */
.L_x_5203:
        /* <DEDUP_REMOVED lines=15> */
.L_x_5208:
        /* <DEDUP_REMOVED lines=56> */
[C---:B------:R-:W-:Y:S03]  /*b4c0*/  LEA R12, P3, R7.reuse, R184, 0x2 ;  /* 0x000000b8070c7211 */ /* 0x040fe600078610ff */
[----:B------:R-:W2:Y:S01]  /*b4d0*/  LDG.E R8, desc[UR16][R14.64] ;  /* 0x000000100e087981 */ /* 0x000ea2000c1e1900 */
[C---:B------:R-:W-:Y:S01]  /*b4e0*/  LEA.HI.X.SX32 R13, R7.reuse, R185, 0x2, P3 ;  /* 0x000000b9070d7211 */ /* 0x040fe200018f16ff */
[----:B------:R-:W-:Y:S04]  /*b4f0*/  IMAD.IADD R7, R7, 0x1, -R9 ;  /* 0x0000000107077824 */ /* 0x000fe800078e0a09 */
[----:B------:R-:W-:Y:S01]  /*b500*/  IMAD R7, R7, R6, -0x80 ;  /* 0xffffff8007077424 */ /* 0x000fe200078e0206 */
[----:B------:R-:W2:Y:S04]  /*b510*/  LDG.E R5, desc[UR16][R12.64] ;  /* 0x000000100c057981 */ /* 0x000ea8000c1e1900 */
        /* <DEDUP_REMOVED lines=13> */
.L_x_5205:
[----:B------:R-:W-:Y:S01]  /*b5f0*/  @!PT LDS RZ, [RZ] ;  /* 0x00000000fffff984 */ /* 0x000fe20000000800 */
[----:B------:R-:W-:Y:S01]  /*b600*/  @!PT LDS RZ, [RZ] ;  /* 0x00000000fffff984 */ /* 0x000fe20000000800 */
[----:B------:R-:W-:Y:S01]  /*b610*/  @!PT LDS RZ, [RZ] ;  /* 0x00000000fffff984 */ /* 0x000fe20000000800 */
[----:B------:R-:W-:Y:S01]  /*b620*/  @!P1 LDGSTS.E.BYPASS.LTC128B.128 [R181+0x6000], desc[UR16][R178.64] ;  /* 0x06000000b2b59fae */ /* 0x000fe2000b981a10 */
[C---:B------:R-:W-:Y:S02]  /*b630*/  SHF.L.U32 R3, R2.reuse, 0x5, RZ ;  /* 0x0000000502037819 */ /* 0x040fe400000006ff */
[----:B-1----:R-:W-:Y:S02]  /*b640*/  SHF.L.U64.HI R0, R2, 0x5, R191 ;  /* 0x0000000502007819 */ /* 0x002fe400000102bf */
[----:B------:R-:W-:Y:S02]  /*b650*/  IADD3 R192, P3, PT, R3, R178, RZ ;  /* 0x000000b203c07210 */ /* 0x000fe40007f7e0ff */
[----:B------:R-:W-:Y:S01]  /*b660*/  IADD3 R188, PT, PT, R188, -0x1, RZ ;  /* 0xffffffffbcbc7810 */ /* 0x000fe20007ffe0ff */
        /* <DEDUP_REMOVED lines=10> */
[----:B------:R-:W-:Y:S01]  /*b710*/  @!P0 IMAD.WIDE.U32 R194, R2, 0xa0, R192 ;  /* 0x000000a002c28825 */ /* 0x000fe200078e00c0 */
        /* <DEDUP_REMOVED lines=8> */
[----:B------:R-:W-:Y:S03]  /*b7a0*/  ISETP.GT.AND P3, PT, R188, R175, PT ;  /* 0x000000afbc00720c */ /* 0x000fe60003f64270 */
        /* <DEDUP_REMOVED lines=130> */
[----:B------:R-:W2:Y:S01]  /*bfd0*/  MUFU.TANH R246, R246 ;  /* 0x000000f600f67308 */ /* 0x000ea20000002400 */
[----:B------:R-:W-:Y:S01]  /*bfe0*/  FMUL.FTZ R244, R12, UR10 ;  /* 0x0000000a0cf47c20 */ /* 0x000fe20008410000 */
[----:B------:R-:W-:Y:S01]  /*bff0*/  FMUL.FTZ R242, R13, UR10 ;  /* 0x0000000a0df27c20 */ /* 0x000fe20008410000 */
[----:B------:R-:W-:Y:S01]  /*c000*/  FMUL.FTZ R239, R14, UR10 ;  /* 0x0000000a0eef7c20 */ /* 0x000fe20008410000 */
[----:B------:R-:W-:Y:S01]  /*c010*/  FMUL.FTZ R237, R15, UR10 ;  /* 0x0000000a0fed7c20 */ /* 0x000fe20008410000 */
[C---:B------:R-:W-:Y:S05]  /*c020*/  HMMA.16816.F32.BF16 R24, R128.reuse, R110, R24 ;  /* 0x0000006e8018723c */ /* 0x040fea0000041818 */
[----:B------:R-:W4:Y:S01]  /*c030*/  MUFU.TANH R243, R243 ;  /* 0x000000f300f37308 */ /* 0x000f220000002400 */
        /* <DEDUP_REMOVED lines=202> */
.L_x_5207:
        /* <DEDUP_REMOVED lines=60> */
.L_x_5206:
        /* <DEDUP_REMOVED lines=145> */
[----:B------:R-:W-:Y:S04]  /*d9b0*/  ISETP.GT.AND P0, PT, R188, R175, PT ;  /* 0x000000afbc00720c */ /* 0x000fe80003f04270 */
        /* <DEDUP_REMOVED lines=263> */
.L_x_5204:
        /* <DEDUP_REMOVED lines=142> */
.L_x_5210:
[----:B------:R-:W-:Y:S05]  /*f310*/  BSYNC.RECONVERGENT B0 ;  /* 0x0000000000007941 */ /* 0x000fea0003800200 */
.L_x_5209:
        /* <DEDUP_REMOVED lines=36> */
.L_x_5211:
        /* <DEDUP_REMOVED lines=10> */
.L_x_7177:


//--------------------- .text._ZN5flash24flash_fwd_splitkv_kernelI23Flash_fwd_kernel_traitsILi64ELi64ELi128ELi4ELb0ELb0EN7cutlass10bfloat16_tE19Flash_kernel_traitsILi64ELi64ELi128ELi4ES3_EELb1ELb0ELb0ELb0ELb0ELb0ELb1ELb1EEEvNS_16Flash_fwd_paramsE --------------------------
	.section	.text._ZN5flash24flash_fwd_splitkv_kernelI23Flash_fwd_kernel_traitsILi64ELi64ELi128ELi4ELb0ELb0EN7cutlass10bfloat16_tE19Flash_kernel_traitsILi64ELi64ELi128ELi4ES3_EELb1ELb0ELb0ELb0ELb0ELb0ELb1ELb1EEEvNS_16Flash_fwd_paramsE,"ax",@progbits
	.align	128
        .global         _ZN5flash24flash_fwd_splitkv_kernelI23Flash_fwd_kernel_traitsILi64ELi64ELi128ELi4ELb0ELb0EN7cutlass10bfloat16_tE19Flash_kernel_traitsILi64ELi64ELi128ELi4ES3_EELb1ELb0ELb0ELb0ELb0ELb0ELb1ELb1EEEvNS_16Flash_fwd_paramsE
        .type           _ZN5flash24flash_fwd_splitkv_kernelI23Flash_fwd_kernel_traitsILi64ELi64ELi128ELi4ELb0ELb0EN7cutlass10bfloat16_tE19Flash_kernel_traitsILi64ELi64ELi128ELi4ES3_EELb1ELb0ELb0ELb0ELb0ELb0ELb1ELb1EEEvNS_16Flash_fwd_paramsE,@function
        .size           _ZN5flash24flash_fwd_splitkv_kernelI23Flash_fwd_kernel_traitsILi64ELi64ELi128ELi4ELb0ELb0EN7cutlass10bfloat16_tE19Flash_kernel_traitsILi64ELi64ELi128ELi4ES3_EELb1ELb0ELb0ELb0ELb0ELb0ELb1ELb1EEEvNS_16Flash_fwd_paramsE,(.L_x_7178 - _ZN5flash24flash_fwd_splitkv_kernelI23Flash_fwd_kernel_traitsILi64ELi64ELi128ELi4ELb0ELb0EN7cutlass10bfloat16_tE19Flash_kernel_traitsILi64ELi64ELi128ELi4ES3_EELb1ELb0ELb0ELb0ELb0ELb0ELb1ELb1EEEvNS_16Flash_fwd_paramsE)
        .other          _ZN5flash24flash_fwd_splitkv_kernelI23Flash_fwd_kernel_traitsILi64ELi64ELi128ELi4ELb0ELb0EN7cutlass10bfloat16_tE19Flash_kernel_traitsILi64ELi64ELi128ELi4ES3_EELb1ELb0ELb0ELb0ELb0ELb0ELb1ELb1EEEvNS_16Flash_fwd_paramsE,@"STO_CUDA_ENTRY STV_DEFAULT"
_ZN5flash24flash_fwd_splitkv_kernelI23Flash_fwd_kernel_traitsILi64ELi64ELi128ELi4ELb0ELb0EN7cutlass10bfloat16_tE19Flash_kernel_traitsILi64ELi64ELi128ELi4ES3_EELb1ELb0ELb0ELb0ELb0ELb0ELb1ELb1EEEvNS_16Flash_fwd_paramsE:
.text._ZN5flash24flash_fwd_splitkv_kernelI23Flash_fwd_kernel_traitsILi64ELi64ELi128ELi4ELb0ELb0EN7cutlass10bfloat16_tE19Flash_kernel_traitsILi64ELi64ELi128ELi4ES3_EELb1ELb0ELb0ELb0ELb0ELb0ELb1ELb1EEEvNS_16Flash_fwd_paramsE:
[----:B------:R-:W-:Y:S08]  /*0000*/  LDC R1, c[0x0][0x37c] ;  /* 0x0000df00ff017b82 */ /* 0x000ff00000000800 */
[----:B------:R-:W1:Y:S01]  /*0010*/  LDC R7, c[0x0][0x3e0] ;  /* 0x0000f800ff077b82 */ /* 0x000e620000000800 */
[----:B------:R-:W2:Y:S01]  /*0020*/  S2R R6, SR_CTAID.Z ;  /* 0x0000000000067919 */ /* 0x000ea20000002700 */
[----:B------:R-:W3:Y:S01]  /*0030*/  LDCU.64 UR4, c[0x0][0x470] ;  /* 0x00008e00ff0477ac */ /* 0x000ee20008000a00 */
[----:B------:R-:W-:Y:S01]  /*0040*/  IMAD.MOV.U32 R8, RZ, RZ, -0x1 ;  /* 0xffffffffff087424 */ /* 0x000fe200078e00ff */
[----:B------:R-:W4:Y:S04]  /*0050*/  LDCU.64 UR6, c[0x0][0x358] ;  /* 0x00006b00ff0677ac */ /* 0x000f280008000a00 */
[----:B------:R-:W4:Y:S01]  /*0060*/  LDC.64 R10, c[0x0][0x460] ;  /* 0x00011800ff0a7b82 */ /* 0x000f220000000a00 */
        /* <DEDUP_REMOVED lines=12> */
[----:B------:R-:W2:Y:S03]  /*0130*/  LDC.64 R4, c[0x0][0x478] ;  /* 0x00011e00ff047b82 */ /* 0x000ea60000000a00 */
        /* <DEDUP_REMOVED lines=9> */
[----:B--2---:R-:W-:-:S09]  /*01d0*/  ISETP.NE.U32.AND P0, PT, R4, RZ, PT ;  /* 0x000000ff0400720c */ /* 0x004fd20003f05070 */
[----:B------:R-:W-:Y:S01]  /*01e0*/  @P2 VIADD R179, R179, 0x1 ;  /* 0x00000001b3b32836 */ /* 0x000fe20000000000 */
[----:B------:R-:W-:Y:S02]  /*01f0*/  @!P4 LOP3.LUT R179, RZ, R7, RZ, 0x33, !PT ;  /* 0x00000007ffb3c212 */ /* 0x000fe400078e33ff */
[----:B------:R-:W-:Y:S02]  /*0200*/  ISETP.NE.AND.EX P2, PT, R5, RZ, PT, P0 ;  /* 0x000000ff0500720c */ /* 0x000fe40003f45300 */
[----:B---3--:R-:W-:Y:S01]  /*0210*/  ISETP.NE.U32.AND P0, PT, RZ, UR4, PT ;  /* 0x00000004ff007c0c */ /* 0x008fe2000bf05070 */
[----:B----4-:R-:W-:-:S03]  /*0220*/  IMAD.WIDE.U32 R14, R179, 0x4, R10 ;  /* 0x00000004b30e7825 */ /* 0x010fc600078e000a */
[----:B------:R-:W-:Y:S01]  /*0230*/  ISETP.NE.AND.EX P5, PT, RZ, UR5, PT, P0 ;  /* 0x00000005ff007c0c */ /* 0x000fe2000bfa5300 */
[----:B------:R-:W-:Y:S01]  /*0240*/  IMAD.SHL.U32 R9, R179, 0x4, RZ ;  /* 0x00000004b3097824 */ /* 0x000fe200078e00ff */
[----:B------:R-:W2:Y:S01]  /*0250*/  @P1 LDG.E R8, desc[UR6][R14.64] ;  /* 0x000000060e081981 */ /* 0x000ea2000c1e1900 */
[----:B------:R-:W-:-:S03]  /*0260*/  SHF.R.U32.HI R2, RZ, 0x1e, R179 ;  /* 0x0000001eff027819 */ /* 0x000fc600000116b3 */
[----:B------:R-:W2:Y:S01]  /*0270*/  @P3 LDG.E R13, desc[UR6][R14.64+0x4] ;  /* 0x000004060e0d3981 */ /* 0x000ea2000c1e1900 */
[C---:B------:R-:W-:Y:S01]  /*0280*/  IADD3 R132, P1, PT, R9.reuse, UR4, RZ ;  /* 0x0000000409847c10 */ /* 0x040fe2000ff3e0ff */
[----:B------:R-:W-:Y:S01]  /*0290*/  IMAD.MOV.U32 R0, RZ, RZ, RZ ;  /* 0x000000ffff007224 */ /* 0x000fe200078e00ff */
[----:B------:R-:W-:Y:S02]  /*02a0*/  @P2 IADD3 R10, P0, PT, R9, R4, RZ ;  /* 0x00000004090a2210 */ /* 0x000fe40007f1e0ff */
[----:B------:R-:W-:-:S03]  /*02b0*/  IADD3.X R133, PT, PT, R2, UR5, RZ, P1, !PT ;  /* 0x0000000502857c10 */ /* 0x000fc60008ffe4ff */
[----:B------:R-:W-:Y:S02]  /*02c0*/  @P2 IMAD.X R11, R2, 0x1, R5, P0 ;  /* 0x00000001020b2824 */ /* 0x000fe400000e0605 */
[----:B------:R-:W5:Y:S01]  /*02d0*/  @P5 LDG.E R0, desc[UR6][R132.64] ;  /* 0x0000000684005981 */ /* 0x000f62000c1e1900 */
[----:B------:R-:W1:Y:S01]  /*02e0*/  LDC.64 R4, c[0x0][0x468] ;  /* 0x00011a00ff047b82 */ /* 0x000e620000000a00 */
[----:B------:R-:W3:Y:S02]  /*02f0*/  LDCU.U8 UR4, c[0x0][0x532] ;  /* 0x0000a640ff0477ac */ /* 0x000ee40008000000 */
[----:B------:R4:W5:Y:S01]  /*0300*/  @P2 LDG.E R63, desc[UR6][R10.64] ;  /* 0x000000060a3f2981 */ /* 0x000962000c1e1900 */
[----:B---3--:R-:W-:Y:S02]  /*0310*/  ISETP.NE.AND P4, PT, RZ, UR4, PT ;  /* 0x00000004ff007c0c */ /* 0x008fe4000bf85270 */
[----:B-1----:R-:W-:-:S04]  /*0320*/  ISETP.EQ.U32.AND P0, PT, R4, RZ, PT ;  /* 0x000000ff0400720c */ /* 0x002fc80003f02070 */
[----:B------:R-:W-:Y:S02]  /*0330*/  ISETP.EQ.OR.EX P1, PT, R5, RZ, !P4, P0 ;  /* 0x000000ff0500720c */ /* 0x000fe40006722700 */
[----:B------:R-:W-:Y:S01]  /*0340*/  IADD3 R16, P0, PT, R9, R4, RZ ;  /* 0x0000000409107210 */ /* 0x000fe20007f1e0ff */
[----:B----4-:R-:W1:Y:S04]  /*0350*/  S2R R11, SR_CTAID.X ;  /* 0x00000000000b7919 */ /* 0x010e680000002500 */
[----:B------:R-:W-:Y:S01]  /*0360*/  IMAD.X R17, R2, 0x1, R5, P0 ;  /* 0x0000000102117824 */ /* 0x000fe200000e0605 */
[----:B------:R-:W-:-:S04]  /*0370*/  ISETP.NE.U32.AND P0, PT, R4, RZ, PT ;  /* 0x000000ff0400720c */ /* 0x000fc80003f05070 */
[----:B------:R-:W-:Y:S01]  /*0380*/  ISETP.NE.AND.EX P0, PT, R5, RZ, PT, P0 ;  /* 0x000000ff0500720c */ /* 0x000fe20003f05300 */
[----:B------:R-:W3:-:S12]  /*0390*/  @!P3 LDC R177, c[0x0][0x434] ;  /* 0x00010d00ffb1bb82 */ /* 0x000ed80000000800 */
[----:B------:R-:W4:Y:S01]  /*03a0*/  @!P0 LDC R15, c[0x0][0x438] ;  /* 0x00010e00ff0f8b82 */ /* 0x000f220000000800 */
[----:B------:R-:W-:-:S06]  /*03b0*/  IMAD.MOV.U32 R3, RZ, RZ, -0x1 ;  /* 0xffffffffff037424 */ /* 0x000fcc00078e00ff */
[----:B------:R2:W5:Y:S01]  /*03c0*/  @!P1 LDG.E R3, desc[UR6][R16.64] ;  /* 0x0000000610039981 */ /* 0x000562000c1e1900 */
[----:B-1----:R-:W-:Y:S02]  /*03d0*/  IMAD.SHL.U32 R178, R11, 0x40, RZ ;  /* 0x000000400bb27824 */ /* 0x002fe400078e00ff */
[----:B--2---:R-:W-:-:S05]  /*03e0*/  @P3 IMAD.IADD R177, R13, 0x1, -R8 ;  /* 0x000000010db13824 */ /* 0x004fca00078e0a08 */
[----:B---3--:R-:W-:Y:S01]  /*03f0*/  ISETP.GT.AND P1, PT, R177, R178, PT ;  /* 0x000000b2b100720c */ /* 0x008fe20003f24270 */
[----:B----4-:R-:W-:-:S12]  /*0400*/  @!P0 BRA `(.L_x_5212) ;  /* 0x00000000000c8947 */ /* 0x010fd80003800000 */
[----:B------:R-:W2:Y:S02]  /*0410*/  @P4 LDG.E R4, desc[UR6][R16.64+0x4] ;  /* 0x0000040610044981 */ /* 0x000ea4000c1e1900 */
[----:B--2--5:R-:W-:-:S06]  /*0420*/  @P4 IADD3 R15, PT, PT, R4, -R3, RZ ;  /* 0x80000003040f4210 */ /* 0x024fcc0007ffe0ff */
[----:B------:R1:W5:Y:S02]  /*0430*/  @!P4 LDG.E R15, desc[UR6][R16.64] ;  /* 0x00000006100fc981 */ /* 0x000364000c1e1900 */
.L_x_5212:
[----:B------:R-:W-:Y:S05]  /*0440*/  @!P1 EXIT ;  /* 0x000000000000994d */ /* 0x000fea0003800000 */
[----:B------:R-:W2:Y:S01]  /*0450*/  LDC R10, c[0x0][0x374] ;  /* 0x0000dd00ff0a7b82 */ /* 0x000ea20000000800 */
[--C-:B-----5:R-:W-:Y:S01]  /*0460*/  IMAD.IADD R66, R15, 0x1, -R0.reuse ;  /* 0x000000010f427824 */ /* 0x120fe200078e0a00 */
[----:B------:R-:W3:Y:S01]  /*0470*/  S2R R64, SR_TID.X ;  /* 0x0000000000407919 */ /* 0x000ee20000002100 */
[----:B------:R-:W-:-:S05]  /*0480*/  @P2 IMAD.IADD R63, R63, 0x1, -R0 ;  /* 0x000000013f3f2824 */ /* 0x000fca00078e0a00 */
[----:B------:R-:W4:Y:S08]  /*0490*/  LDC R4, c[0x0][0x438] ;  /* 0x00010e00ff047b82 */ /* 0x000f300000000800 */
[----:B-1----:R-:W1:Y:S01]  /*04a0*/  @!P2 LDC R16, c[0x0][0x43c] ;  /* 0x00010f00ff10ab82 */ /* 0x002e620000000800 */
[-C--:B--2---:R-:W-:Y:S02]  /*04b0*/  IABS R14, R10.reuse ;  /* 0x0000000a000e7213 */ /* 0x084fe40000000000 */
[----:B------:R-:W-:-:S02]  /*04c0*/  IABS R17, R10 ;  /* 0x0000000a00117213 */ /* 0x000fc40000000000 */
[----:B------:R-:W2:Y:S03]  /*04d0*/  I2F.RP R12, R14 ;  /* 0x0000000e000c7306 */ /* 0x000ea60000209400 */
[----:B------:R-:W-:Y:S02]  /*04e0*/  IMAD.MOV R17, RZ, RZ, -R17 ;  /* 0x000000ffff117224 */ /* 0x000fe400078e0a11 */
[----:B----4-:R-:W-:-:S05]  /*04f0*/  VIADD R4, R4, 0x7f ;  /* 0x0000007f04047836 */ /* 0x010fca0000000000 */
[----:B------:R-:W-:-:S04]  /*0500*/  SHF.R.S32.HI R19, RZ, 0x1f, R4 ;  /* 0x0000001fff137819 */ /* 0x000fc80000011404 */
[----:B------:R-:W-:Y:S01]  /*0510*/  LEA.HI R19, R19, R4, RZ, 0x7 ;  /* 0x0000000413137211 */ /* 0x000fe200078f38ff */
[----:B--2---:R-:W2:Y:S01]  /*0520*/  MUFU.RCP R5, R12 ;  /* 0x0000000c00057308 */ /* 0x004ea20000001000 */
[----:B------:R-:W-:Y:S02]  /*0530*/  IMAD.MOV.U32 R4, RZ, RZ, RZ ;  /* 0x000000ffff047224 */ /* 0x000fe400078e00ff */
[----:B------:R-:W-:-:S05]  /*0540*/  LEA.HI.SX32 R19, R19, R10, 0x19 ;  /* 0x0000000a13137211 */ /* 0x000fca00078fcaff */
[----:B------:R-:W-:Y:S02]  /*0550*/  VIADD R19, R19, 0xffffffff ;  /* 0xffffffff13137836 */ /* 0x000fe40000000000 */
[----:B--2---:R-:W-:-:S06]  /*0560*/  VIADD R5, R5, 0xffffffe ;  /* 0x0ffffffe05057836 */ /* 0x004fcc0000000000 */
[----:B------:R-:W2:Y:S02]  /*0570*/  F2I.FTZ.U32.TRUNC.NTZ R5, R5 ;  /* 0x0000000500057305 */ /* 0x000ea4000021f000 */
[----:B--2---:R-:W-:-:S04]  /*0580*/  IMAD.MOV R13, RZ, RZ, -R5 ;  /* 0x000000ffff0d7224 */ /* 0x004fc800078e0a05 */
[----:B------:R-:W-:Y:S01]  /*0590*/  IMAD R12, R13, R14, RZ ;  /* 0x0000000e0d0c7224 */ /* 0x000fe200078e02ff */
[----:B------:R-:W-:Y:S02]  /*05a0*/  IABS R13, R19 ;  /* 0x00000013000d7213 */ /* 0x000fe40000000000 */
[----:B------:R-:W-:Y:S01]  /*05b0*/  LOP3.LUT R19, R19, R10, RZ, 0x3c, !PT ;  /* 0x0000000a13137212 */ /* 0x000fe200078e3cff */
[----:B------:R-:W-:Y:S02]  /*05c0*/  IMAD.HI.U32 R12, R5, R12, R4 ;  /* 0x0000000c050c7227 */ /* 0x000fe400078e0004 */
[----:B------:R-:W2:Y:S01]  /*05d0*/  @!P2 LDC.64 R4, c[0x0][0x488] ;  /* 0x00012200ff04ab82 */ /* 0x000ea20000000a00 */
[----:B------:R-:W-:-:S03]  /*05e0*/  ISETP.GE.AND P3, PT, R19, RZ, PT ;  /* 0x000000ff1300720c */ /* 0x000fc60003f66270 */
[----:B------:R-:W-:-:S04]  /*05f0*/  IMAD.HI.U32 R12, R12, R13, RZ ;  /* 0x0000000d0c0c7227 */ /* 0x000fc800078e00ff */
[----:B------:R-:W-:Y:S02]  /*0600*/  IMAD R17, R12, R17, R13 ;  /* 0x000000110c117224 */ /* 0x000fe400078e020d */
[----:B------:R-:W4:Y:S03]  /*0610*/  LDC R13, c[0x0][0x508] ;  /* 0x00014200ff0d7b82 */ /* 0x000f260000000800 */
[----:B------:R-:W-:Y:S02]  /*0620*/  ISETP.GT.U32.AND P1, PT, R14, R17, PT ;  /* 0x000000110e00720c */ /* 0x000fe40003f24070 */
[----:B--2---:R-:W-:Y:S02]  /*0630*/  @!P2 ISETP.NE.U32.AND P0, PT, R4, RZ, PT ;  /* 0x000000ff0400a20c */ /* 0x004fe40003f05070 */
[----:B------:R-:W2:Y:S09]  /*0640*/  S2R R4, SR_CTAID.Y ;  /* 0x0000000000047919 */ /* 0x000eb20000002600 */
[----:B------:R-:W-:Y:S01]  /*0650*/  @!P1 IMAD.IADD R17, R17, 0x1, -R14 ;  /* 0x0000000111119824 */ /* 0x000fe200078e0a0e */
[----:B------:R-:W-:Y:S01]  /*0660*/  @!P2 ISETP.NE.AND.EX P0, PT, R5, RZ, PT, P0 ;  /* 0x000000ff0500a20c */ /* 0x000fe20003f05300 */
[----:B------:R-:W-:-:S03]  /*0670*/  @!P1 VIADD R12, R12, 0x1 ;  /* 0x000000010c0c9836 */ /* 0x000fc60000000000 */
[----:B------:R-:W-:Y:S01]  /*0680*/  ISETP.GE.U32.AND P4, PT, R17, R14, PT ;  /* 0x0000000e1100720c */ /* 0x000fe20003f86070 */
[----:B------:R-:W-:Y:S01]  /*0690*/  VIADD R14, R11, 0x1 ;  /* 0x000000010b0e7836 */ /* 0x000fe20000000000 */
[----:B-1----:R-:W-:Y:S02]  /*06a0*/  @!P2 SEL R5, R16, RZ, P0 ;  /* 0x000000ff1005a207 */ /* 0x002fe40000000000 */
[----:B------:R-:W-:Y:S01]  /*06b0*/  ISETP.NE.AND P0, PT, R10, RZ, PT ;  /* 0x000000ff0a00720c */ /* 0x000fe20003f05270 */
[----:B------:R-:W-:Y:S02]  /*06c0*/  IMAD R14, R14, 0x40, -R177 ;  /* 0x000000400e0e7824 */ /* 0x000fe400078e0ab1 */
[----:B------:R-:W-:-:S04]  /*06d0*/  @!P2 IMAD.IADD R63, R66, 0x1, R5 ;  /* 0x00000001423fa824 */ /* 0x000fc800078e0205 */
[----:B------:R-:W-:Y:S02]  /*06e0*/  VIADD R16, R63, 0x7f ;  /* 0x0000007f3f107836 */ /* 0x000fe40000000000 */
[----:B------:R-:W-:-:S03]  /*06f0*/  @P4 VIADD R12, R12, 0x1 ;  /* 0x000000010c0c4836 */ /* 0x000fc60000000000 */
[----:B----4-:R-:W-:Y:S01]  /*0700*/  IADD3 R13, PT, PT, R16, R13, R14 ;  /* 0x0000000d100d7210 */ /* 0x010fe20007ffe00e */
[----:B------:R-:W-:Y:S01]  /*0710*/  @!P3 IMAD.MOV R12, RZ, RZ, -R12 ;  /* 0x000000ffff0cb224 */ /* 0x000fe200078e0a0c */
[----:B------:R-:W-:Y:S02]  /*0720*/  SHF.R.S32.HI R5, RZ, 0x1f, R16 ;  /* 0x0000001fff057819 */ /* 0x000fe40000011410 */
[----:B------:R-:W-:Y:S02]  /*0730*/  @!P0 LOP3.LUT R12, RZ, R10, RZ, 0x33, !PT ;  /* 0x0000000aff0c8212 */ /* 0x000fe400078e33ff */
[----:B------:R-:W-:Y:S02]  /*0740*/  SHF.R.S32.HI R10, RZ, 0x1f, R13 ;  /* 0x0000001fff0a7819 */ /* 0x000fe4000001140d */
[----:B------:R-:W-:Y:S01]  /*0750*/  LEA.HI R5, R5, R16, RZ, 0x7 ;  /* 0x0000001005057211 */ /* 0x000fe200078f38ff */
[----:B--2---:R-:W-:Y:S01]  /*0760*/  IMAD R176, R12, R4, RZ ;  /* 0x000000040cb07224 */ /* 0x004fe200078e02ff */
[----:B------:R-:W-:-:S02]  /*0770*/  LEA.HI R10, R10, R13, RZ, 0x7 ;  /* 0x0000000d0a0a7211 */ /* 0x000fc400078f38ff */
[----:B------:R-:W-:Y:S02]  /*0780*/  SHF.R.S32.HI R5, RZ, 0x7, R5 ;  /* 0x00000007ff057819 */ /* 0x000fe40000011405 */
[----:B------:R-:W-:Y:S02]  /*0790*/  SHF.R.S32.HI R10, RZ, 0x7, R10 ;  /* 0x00000007ff0a7819 */ /* 0x000fe4000001140a */
[----:B------:R-:W-:-:S04]  /*07a0*/  VIADDMNMX R5, R176, R12, R5, PT ;  /* 0x0000000cb0057246 */ /* 0x000fc80003800105 */
[----:B------:R-:W-:Y:S01]  /*07b0*/  VIMNMX R55, PT, PT, R5, R10, PT ;  /* 0x0000000a05377248 */ /* 0x000fe20003fe0100 */
[----:B------:R-:W-:-:S03]  /*07c0*/  IMAD.MOV R5, RZ, RZ, -R179 ;  /* 0x000000ffff057224 */ /* 0x000fc600078e0ab3 */
[----:B------:R-:W-:Y:S01]  /*07d0*/  ISETP.GE.AND P0, PT, R176, R55, PT ;  /* 0x00000037b000720c */ /* 0x000fe20003f06270 */
[----:B------:R-:W-:-:S12]  /*07e0*/  IMAD R6, R7, R5, R6 ;  /* 0x0000000507067224 */ /* 0x000fd800078e0206 */
[----:B---3--:R-:W-:Y:S05]  /*07f0*/  @!P0 BRA `(.L_x_5213) ;  /* 0x00000004002c8947 */ /* 0x008fea0003800000 */
[----:B------:R-:W1:Y:S01]  /*0800*/  LDC.64 R2, c[0x0][0x430] ;  /* 0x00010c00ff027b82 */ /* 0x000e620000000a00 */
[----:B------:R-:W2:Y:S01]  /*0810*/  LDCU UR9, c[0x0][0x44c] ;  /* 0x00008980ff0977ac */ /* 0x000ea20008000800 */
[----:B------:R-:W-:Y:S01]  /*0820*/  IMAD.SHL.U32 R0, R64, 0x4, RZ ;  /* 0x0000000440007824 */ /* 0x000fe200078e00ff */
[----:B------:R-:W-:Y:S01]  /*0830*/  SHF.R.U32.HI R64, RZ, 0x4, R64 ;  /* 0x00000004ff407819 */ /* 0x000fe20000011640 */
[----:B------:R-:W-:Y:S01]  /*0840*/  IMAD.IADD R177, R177, 0x1, -R178 ;  /* 0x00000001b1b17824 */ /* 0x000fe200078e0ab2 */
[----:B------:R-:W3:Y:S03]  /*0850*/  LDCU UR8, c[0x0][0x440] ;  /* 0x00008800ff0877ac */ /* 0x000ee60008000800 */
[C---:B------:R-:W-:Y:S01]  /*0860*/  VIADD R12, R64.reuse, 0x10 ;  /* 0x00000010400c7836 */ /* 0x040fe20000000000 */
[----:B------:R-:W4:Y:S01]  /*0870*/  LDCU.64 UR4, c[0x0][0x3f8] ;  /* 0x00007f00ff0477ac */ /* 0x000f220008000a00 */
[----:B------:R-:W-:-:S02]  /*0880*/  VIADD R10, R64, 0x18 ;  /* 0x00000018400a7836 */ /* 0x000fc40000000000 */
[----:B------:R-:W-:Y:S02]  /*0890*/  VIADD R8, R64, 0x20 ;  /* 0x0000002040087836 */ /* 0x000fe40000000000 */
[----:B-1----:R-:W-:Y:S02]  /*08a0*/  IMAD R2, R4, R2, R179 ;  /* 0x0000000204027224 */ /* 0x002fe400078e02b3 */
[----:B------:R-:W-:Y:S02]  /*08b0*/  VIADD R4, R64, 0x30 ;  /* 0x0000003040047836 */ /* 0x000fe40000000000 */
[----:B------:R-:W-:Y:S02]  /*08c0*/  IMAD R2, R2, R7, R6 ;  /* 0x0000000702027224 */ /* 0x000fe400078e0206 */
[----:B------:R-:W-:Y:S02]  /*08d0*/  VIADD R6, R64, 0x28 ;  /* 0x0000002840067836 */ /* 0x000fe40000000000 */
[----:B------:R-:W-:Y:S01]  /*08e0*/  IMAD R3, R2, R3, R178 ;  /* 0x0000000302037224 */ /* 0x000fe200078e02b2 */
[----:B------:R-:W-:-:S02]  /*08f0*/  LOP3.LUT R2, R0, 0xffc, RZ, 0xc0, !PT ;  /* 0x00000ffc00027812 */ /* 0x000fc400078ec0ff */
[----:B------:R-:W-:Y:S01]  /*0900*/  LOP3.LUT R0, R0, 0x3c, RZ, 0xc0, !PT ;  /* 0x0000003c00007812 */ /* 0x000fe200078ec0ff */
[----:B--2---:R-:W-:-:S03]  /*0910*/  IMAD R5, R3, UR9, RZ ;  /* 0x0000000903057c24 */ /* 0x004fc6000f8e02ff */
[----:B---3--:R-:W-:Y:S02]  /*0920*/  ISETP.GE.AND P1, PT, R0, UR8, PT ;  /* 0x0000000800007c0c */ /* 0x008fe4000bf26270 */
[C---:B------:R-:W-:Y:S02]  /*0930*/  IADD3 R2, P0, PT, R5.reuse, R2, RZ ;  /* 0x0000000205027210 */ /* 0x040fe40007f1e0ff */
[----:B------:R-:W-:Y:S02]  /*0940*/  ISETP.GE.OR P5, PT, R64, R177, P1 ;  /* 0x000000b14000720c */ /* 0x000fe40000fa6670 */
[----:B------:R-:W-:Y:S02]  /*0950*/  LEA.HI.X.SX32 R5, R5, RZ, 0x1, P0 ;  /* 0x000000ff05057211 */ /* 0x000fe400000f0eff */
[----:B------:R-:W-:Y:S01]  /*0960*/  ISETP.NE.AND P0, PT, R0, RZ, PT ;  /* 0x000000ff0000720c */ /* 0x000fe20003f05270 */
[----:B------:R-:W-:Y:S01]  /*0970*/  VIADD R0, R64, 0x8 ;  /* 0x0000000840007836 */ /* 0x000fe20000000000 */
[----:B----4-:R-:W-:-:S02]  /*0980*/  LEA R14, P2, R2, UR4, 0x2 ;  /* 0x00000004020e7c11 */ /* 0x010fc4000f8410ff */
[-C--:B------:R-:W-:Y:S02]  /*0990*/  ISETP.GE.OR P3, PT, R12, R177.reuse, P1 ;  /* 0x000000b10c00720c */ /* 0x080fe40000f66670 */
[-C--:B------:R-:W-:Y:S02]  /*09a0*/  ISETP.GE.OR P4, PT, R0, R177.reuse, P1 ;  /* 0x000000b10000720c */ /* 0x080fe40000f86670 */
[----:B------:R-:W-:Y:S01]  /*09b0*/  LEA.HI.X R15, R2, UR5, R5, 0x2, P2 ;  /* 0x00000005020f7c11 */ /* 0x000fe200090f1405 */
[----:B------:R-:W-:Y:S01]  /*09c0*/  VIADD R2, R64, 0x38 ;  /* 0x0000003840027836 */ /* 0x000fe20000000000 */
[-C--:B------:R-:W-:Y:S01]  /*09d0*/  ISETP.GE.OR P2, PT, R10, R177.reuse, P1 ;  /* 0x000000b10a00720c */ /* 0x080fe20000f46670 */
[----:B------:R-:W1:Y:S01]  /*09e0*/  LDCU.64 UR4, c[0x0][0x428] ;  /* 0x00008500ff0477ac */ /* 0x000e620008000a00 */
[-C--:B------:R-:W-:Y:S01]  /*09f0*/  ISETP.GE.OR P6, PT, R8, R177.reuse, P1 ;  /* 0x000000b10800720c */ /* 0x080fe20000fc6670 */
[----:B------:R-:W-:Y:S01]  /*0a00*/  @!P5 STG.E.128 desc[UR6][R14.64], RZ ;  /* 0x000000ff0e00d986 */ /* 0x000fe2000c101d06 */
[----:B------:R-:W-:-:S03]  /*0a10*/  ISETP.GE.OR P5, PT, R6, R177, P1 ;  /* 0x000000b10600720c */ /* 0x000fc60000fa6670 */
[----:B------:R-:W-:Y:S01]  /*0a20*/  @!P3 STG.E.128 desc[UR6][R14.64+0x1000], RZ ;  /* 0x001000ff0e00b986 */ /* 0x000fe2000c101d06 */
[----:B------:R-:W-:-:S03]  /*0a30*/  ISETP.GE.OR P3, PT, R0, R177, P0 ;  /* 0x000000b10000720c */ /* 0x000fc60000766670 */
[----:B------:R-:W-:Y:S01]  /*0a40*/  @!P4 STG.E.128 desc[UR6][R14.64+0x800], RZ ;  /* 0x000800ff0e00c986 */ /* 0x000fe2000c101d06 */
[-C--:B------:R-:W-:Y:S02]  /*0a50*/  ISETP.GE.OR P4, PT, R4, R177.reuse, P1 ;  /* 0x000000b10400720c */ /* 0x080fe40000f86670 */
[-C--:B------:R-:W-:Y:S01]  /*0a60*/  ISETP.GE.OR P1, PT, R2, R177.reuse, P1 ;  /* 0x000000b10200720c */ /* 0x080fe20000f26670 */
[----:B------:R-:W-:Y:S03]  /*0a70*/  @!P2 STG.E.128 desc[UR6][R14.64+0x1800], RZ ;  /* 0x001800ff0e00a986 */ /* 0x000fe6000c101d06 */
[----:B------:R-:W-:Y:S01]  /*0a80*/  P2R R0, PR, RZ, 0x2 ;  /* 0x00000002ff007803 */ /* 0x000fe20000000000 */
[----:B------:R-:W-:Y:S01]  /*0a90*/  @!P6 STG.E.128 desc[UR6][R14.64+0x2000], RZ ;  /* 0x002000ff0e00e986 */ /* 0x000fe2000c101d06 */
[----:B------:R-:W-:Y:S02]  /*0aa0*/  ISETP.GE.OR P6, PT, R12, R177, P0 ;  /* 0x000000b10c00720c */ /* 0x000fe400007c6670 */
[----:B------:R-:W-:Y:S01]  /*0ab0*/  ISETP.NE.AND P2, PT, R0, RZ, PT ;  /* 0x000000ff0000720c */ /* 0x000fe20003f45270 */
[----:B------:R-:W-:Y:S01]  /*0ac0*/  @!P5 STG.E.128 desc[UR6][R14.64+0x2800], RZ ;  /* 0x002800ff0e00d986 */ /* 0x000fe2000c101d06 */
[----:B------:R-:W-:-:S02]  /*0ad0*/  IADD3 R0, P1, PT, R3, R64, RZ ;  /* 0x0000004003007210 */ /* 0x000fc40007f3e0ff */
[-C--:B------:R-:W-:Y:S01]  /*0ae0*/  ISETP.GE.OR P5, PT, R10, R177.reuse, P0 ;  /* 0x000000b10a00720c */ /* 0x080fe200007a6670 */
[----:B------:R-:W-:Y:S01]  /*0af0*/  @!P4 STG.E.128 desc[UR6][R14.64+0x3000], RZ ;  /* 0x003000ff0e00c986 */ /* 0x000fe2000c101d06 */
[----:B------:R-:W-:Y:S02]  /*0b00*/  LEA.HI.X.SX32 R3, R3, RZ, 0x1, P1 ;  /* 0x000000ff03037211 */ /* 0x000fe400008f0eff */
[----:B-1----:R-:W-:Y:S02]  /*0b10*/  LEA R12, P1, R0, UR4, 0x2 ;  /* 0x00000004000c7c11 */ /* 0x002fe4000f8210ff */
[-C--:B------:R-:W-:Y:S01]  /*0b20*/  ISETP.GE.OR P4, PT, R8, R177.reuse, P0 ;  /* 0x000000b10800720c */ /* 0x080fe20000786670 */
[----:B------:R-:W-:Y:S01]  /*0b30*/  @!P6 IMAD.MOV.U32 R17, RZ, RZ, -0x800000 ;  /* 0xff800000ff11e424 */ /* 0x000fe200078e00ff */
[----:B------:R-:W-:Y:S01]  /*0b40*/  LEA.HI.X R13, R0, UR5, R3, 0x2, P1 ;  /* 0x00000005000d7c11 */ /* 0x000fe200088f1403 */
[----:B------:R-:W-:Y:S01]  /*0b50*/  @!P3 IMAD.MOV.U32 R3, RZ, RZ, -0x800000 ;  /* 0xff800000ff03b424 */ /* 0x000fe200078e00ff */
[----:B------:R1:W-:Y:S01]  /*0b60*/  @!P2 STG.E.128 desc[UR6][R14.64+0x3800], RZ ;  /* 0x003800ff0e00a986 */ /* 0x0003e2000c101d06 */
[----:B------:R-:W-:-:S02]  /*0b70*/  ISETP.GE.OR P2, PT, R6, R177, P0 ;  /* 0x000000b10600720c */ /* 0x000fc40000746670 */
[-C--:B------:R-:W-:Y:S01]  /*0b80*/  ISETP.GE.OR P1, PT, R4, R177.reuse, P0 ;  /* 0x000000b10400720c */ /* 0x080fe20000726670 */
[----:B------:R2:W-:Y:S01]  /*0b90*/  @!P3 STG.E desc[UR6][R12.64+0x20], R3 ;  /* 0x000020030c00b986 */ /* 0x0005e2000c101906 */
[-C--:B------:R-:W-:Y:S01]  /*0ba0*/  ISETP.GE.OR P3, PT, R64, R177.reuse, P0 ;  /* 0x000000b14000720c */ /* 0x080fe20000766670 */
[----:B------:R-:W-:Y:S01]  /*0bb0*/  @!P5 IMAD.MOV.U32 R11, RZ, RZ, -0x800000 ;  /* 0xff800000ff0bd424 */ /* 0x000fe200078e00ff */
[----:B------:R-:W-:Y:S01]  /*0bc0*/  ISETP.GE.OR P0, PT, R2, R177, P0 ;  /* 0x000000b10200720c */ /* 0x000fe20000706670 */
[----:B------:R2:W-:Y:S01]  /*0bd0*/  @!P6 STG.E desc[UR6][R12.64+0x40], R17 ;  /* 0x000040110c00e986 */ /* 0x0005e2000c101906 */
[----:B------:R-:W-:-:S03]  /*0be0*/  @!P4 IMAD.MOV.U32 R9, RZ, RZ, -0x800000 ;  /* 0xff800000ff09c424 */ /* 0x000fc600078e00ff */
[----:B------:R2:W-:Y:S02]  /*0bf0*/  @!P5 STG.E desc[UR6][R12.64+0x60], R11 ;  /* 0x0000600b0c00d986 */ /* 0x0005e4000c101906 */
[----:B------:R-:W-:Y:S02]  /*0c00*/  @!P2 IMAD.MOV.U32 R7, RZ, RZ, -0x800000 ;  /* 0xff800000ff07a424 */ /* 0x000fe400078e00ff */
[----:B------:R-:W-:Y:S01]  /*0c10*/  @!P1 IMAD.MOV.U32 R5, RZ, RZ, -0x800000 ;  /* 0xff800000ff059424 */ /* 0x000fe200078e00ff */
[----:B------:R2:W-:Y:S04]  /*0c20*/  @!P4 STG.E desc[UR6][R12.64+0x80], R9 ;  /* 0x000080090c00c986 */ /* 0x0005e8000c101906 */
[----:B------:R2:W-:Y:S01]  /*0c30*/  @!P2 STG.E desc[UR6][R12.64+0xa0], R7 ;  /* 0x0000a0070c00a986 */ /* 0x0005e2000c101906 */
[----:B-1----:R-:W-:-:S03]  /*0c40*/  @!P3 IMAD.MOV.U32 R15, RZ, RZ, -0x800000 ;  /* 0xff800000ff0fb424 */ /* 0x002fc600078e00ff */
[----:B------:R2:W-:Y:S04]  /*0c50*/  @!P1 STG.E desc[UR6][R12.64+0xc0], R5 ;  /* 0x0000c0050c009986 */ /* 0x0005e8000c101906 */
[----:B------:R2:W-:Y:S01]  /*0c60*/  @!P3 STG.E desc[UR6][R12.64], R15 ;  /* 0x0000000f0c00b986 */ /* 0x0005e2000c101906 */
[----:B------:R-:W-:Y:S05]  /*0c70*/  @P0 EXIT ;  /* 0x000000000000094d */ /* 0x000fea0003800000 */
[----:B--2---:R-:W-:-:S05]  /*0c80*/  MOV R3, 0xff800000 ;  /* 0xff80000000037802 */ /* 0x004fca0000000f00 */
[----:B------:R-:W-:Y:S01]  /*0c90*/  STG.E desc[UR6][R12.64+0xe0], R3 ;  /* 0x0000e0030c007986 */ /* 0x000fe2000c101906 */
[----:B------:R-:W-:Y:S05]  /*0ca0*/  EXIT ;  /* 0x000000000000794d */ /* 0x000fea0003800000 */
.L_x_5213:
        /* <DEDUP_REMOVED lines=9> */
.L_x_5214:
[----:B------:R-:W-:-:S04]  /*0d40*/  UISETP.NE.U32.AND UP0, UPT, UR12, URZ, UPT ;  /* 0x000000ff0c00728c */ /* 0x000fc8000bf05070 */
[----:B------:R-:W-:-:S09]  /*0d50*/  UISETP.NE.AND.EX UP0, UPT, UR13, URZ, UPT, UP0 ;  /* 0x000000ff0d00728c */ /* 0x000fd2000bf05300 */
[----:B------:R-:W-:Y:S05]  /*0d60*/  BRA.U !UP0, `(.L_x_5215) ;  /* 0x0000000508987547 */ /* 0x000fea000b800000 */
[----:B-1----:R-:W1:Y:S01]  /*0d70*/  LDC R5, c[0x0][0x4f0] ;  /* 0x00013c00ff057b82 */ /* 0x002e620000000800 */
[----:B------:R-:W-:Y:S01]  /*0d80*/  LEA R2, R55, 0xffffff80, 0x7 ;  /* 0xffffff8037027811 */ /* 0x000fe200078e38ff */
[----:B------:R-:W2:Y:S03]  /*0d90*/  LDCU.64 UR4, c[0x0][0x4e8] ;  /* 0x00009d00ff0477ac */ /* 0x000ea60008000a00 */
[----:B------:R-:W-:Y:S01]  /*0da0*/  IABS R0, R2 ;  /* 0x0000000200007213 */ /* 0x000fe20000000000 */
[----:B------:R-:W3:Y:S02]  /*0db0*/  LDCU.64 UR8, c[0x0][0x3a0] ;  /* 0x00007400ff0877ac */ /* 0x000ee40008000a00 */
[----:B------:R-:W4:Y:S01]  /*0dc0*/  LDC R9, c[0x0][0x3e8] ;  /* 0x0000fa00ff097b82 */ /* 0x000f220000000800 */
[----:B------:R-:W3:Y:S01]  /*0dd0*/  LDCU.64 UR14, c[0x0][0x3b8] ;  /* 0x00007700ff0e77ac */ /* 0x000ee20008000a00 */
[----:B-1---5:R-:W-:-:S02]  /*0de0*/  IABS R4, R5 ;  /* 0x0000000500047213 */ /* 0x022fc40000000000 */
[----:B------:R-:W-:Y:S02]  /*0df0*/  ISETP.NE.AND P3, PT, R5, RZ, PT ;  /* 0x000000ff0500720c */ /* 0x000fe40003f65270 */
        /* <DEDUP_REMOVED lines=8> */
[----:B--2---:R-:W-:-:S04]  /*0e80*/  IMAD.WIDE.U32 R12, R179, UR4, RZ ;  /* 0x00000004b30c7c25 */ /* 0x004fc8000f8e00ff */
[----:B------:R-:W-:-:S04]  /*0e90*/  IMAD.HI.U32 R7, R3, R0, RZ ;  /* 0x0000000003077227 */ /* 0x000fc800078e00ff */
[----:B------:R-:W-:Y:S02]  /*0ea0*/  IMAD.MOV R3, RZ, RZ, -R7 ;  /* 0x000000ffff037224 */ /* 0x000fe400078e0a07 */
[----:B------:R-:W-:Y:S01]  /*0eb0*/  IMAD R185, R179, UR5, R13 ;  /* 0x00000005b3b97c24 */ /* 0x000fe2000f8e020d */
[----:B------:R-:W1:Y:S01]  /*0ec0*/  LDCU.64 UR4, c[0x0][0x3a8] ;  /* 0x00007500ff0477ac */ /* 0x000e620008000a00 */
        /* <DEDUP_REMOVED lines=14> */
[----:B------:R-:W2:Y:S01]  /*0fb0*/  LDG.E R16, desc[UR6][R16.64] ;  /* 0x0000000610107981 */ /* 0x000ea2000c1e1900 */
[----:B----4-:R-:W-:Y:S02]  /*0fc0*/  IABS R4, R9 ;  /* 0x0000000900047213 */ /* 0x010fe40000000000 */
[----:B------:R-:W-:Y:S02]  /*0fd0*/  IADD3 R3, PT, PT, -R3, RZ, RZ ;  /* 0x000000ff03037210 */ /* 0x000fe40007ffe1ff */
[----:B------:R-:W4:Y:S01]  /*0fe0*/  I2F.RP R14, R4 ;  /* 0x00000004000e7306 */ /* 0x000f220000209400 */
[----:B---3--:R-:W-:Y:S02]  /*0ff0*/  MOV R68, UR14 ;  /* 0x0000000e00447c02 */ /* 0x008fe40008000f00 */
[----:B------:R-:W-:Y:S01]  /*1000*/  IMAD R2, R5, R3, R2 ;  /* 0x0000000305027224 */ /* 0x000fe200078e0202 */
[----:B------:R-:W-:Y:S02]  /*1010*/  ISETP.NE.AND P2, PT, R9, RZ, PT ;  /* 0x000000ff0900720c */ /* 0x000fe40003f45270 */
[----:B------:R-:W-:-:S02]  /*1020*/  MOV R69, UR15 ;  /* 0x0000000f00457c02 */ /* 0x000fc40008000f00 */
[----:B------:R-:W-:Y:S01]  /*1030*/  SHF.R.S32.HI R3, RZ, 0x1f, R2 ;  /* 0x0000001fff037819 */ /* 0x000fe20000011402 */
[----:B----4-:R-:W3:Y:S02]  /*1040*/  MUFU.RCP R12, R14 ;  /* 0x0000000e000c7308 */ /* 0x010ee40000001000 */
[----:B---3--:R-:W-:-:S06]  /*1050*/  VIADD R12, R12, 0xffffffe ;  /* 0x0ffffffe0c0c7836 */ /* 0x008fcc0000000000 */
[----:B------:R-:W3:Y:S02]  /*1060*/  F2I.FTZ.U32.TRUNC.NTZ R13, R12 ;  /* 0x0000000c000d7305 */ /* 0x000ee4000021f000 */
[----:B---3--:R-:W-:Y:S01]  /*1070*/  IADD3 R0, PT, PT, RZ, -R13, RZ ;  /* 0x8000000dff007210 */ /* 0x008fe20007ffe0ff */
[----:B------:R-:W-:-:S04]  /*1080*/  IMAD.MOV.U32 R12, RZ, RZ, RZ ;  /* 0x000000ffff0c7224 */ /* 0x000fc800078e00ff */
[----:B------:R-:W-:Y:S01]  /*1090*/  IMAD R7, R0, R4, RZ ;  /* 0x0000000400077224 */ /* 0x000fe200078e02ff */
[----:B------:R-:W-:-:S03]  /*10a0*/  IABS R0, R6 ;  /* 0x0000000600007213 */ /* 0x000fc60000000000 */
        /* <DEDUP_REMOVED lines=8> */
[----:B------:R-:W-:Y:S02]  /*1130*/  ISETP.GE.U32.AND P1, PT, R13, R4, PT ;  /* 0x000000040d00720c */ /* 0x000fe40003f26070 */
[-C--:B------:R-:W-:Y:S02]  /*1140*/  LOP3.LUT R4, R6, R9.reuse, RZ, 0x3c, !PT ;  /* 0x0000000906047212 */ /* 0x080fe400078e3cff */
[----:B------:R-:W-:Y:S02]  /*1150*/  LOP3.LUT R9, RZ, R9, RZ, 0x33, !PT ;  /* 0x00000009ff097212 */ /* 0x000fe400078e33ff */
[----:B------:R-:W-:Y:S01]  /*1160*/  ISETP.GE.AND P3, PT, R4, RZ, PT ;  /* 0x000000ff0400720c */ /* 0x000fe20003f66270 */
[----:B------:R-:W-:-:S04]  /*1170*/  IMAD R4, R3, R68, RZ ;  /* 0x0000004403047224 */ /* 0x000fc800078e02ff */
[----:B------:R-:W-:Y:S02]  /*1180*/  IMAD R4, R2, R69, R4 ;  /* 0x0000004502047224 */ /* 0x000fe400078e0204 */
[----:B------:R-:W-:-:S05]  /*1190*/  @P1 IADD3 R0, PT, PT, R0, 0x1, RZ ;  /* 0x0000000100001810 */ /* 0x000fca0007ffe0ff */
[----:B------:R-:W-:-:S05]  /*11a0*/  IMAD.MOV.U32 R10, RZ, RZ, R0 ;  /* 0x000000ffff0a7224 */ /* 0x000fca00078e0000 */
[----:B------:R-:W-:-:S04]  /*11b0*/  @!P3 IADD3 R10, PT, PT, -R10, RZ, RZ ;  /* 0x000000ff0a0ab210 */ /* 0x000fc80007ffe1ff */
[----:B------:R-:W-:Y:S02]  /*11c0*/  SEL R5, R9, R10, !P2 ;  /* 0x0000000a09057207 */ /* 0x000fe40005000000 */
[----:B--2---:R-:W-:Y:S01]  /*11d0*/  SHF.R.S32.HI R7, RZ, 0x1f, R16 ;  /* 0x0000001fff077819 */ /* 0x004fe20000011410 */
[----:B------:R-:W-:-:S04]  /*11e0*/  IMAD.WIDE.U32 R18, R16, UR8, RZ ;  /* 0x0000000810127c25 */ /* 0x000fc8000f8e00ff */
[C---:B------:R-:W-:Y:S02]  /*11f0*/  IMAD R13, R7.reuse, UR8, RZ ;  /* 0x00000008070d7c24 */ /* 0x040fe4000f8e02ff */
[----:B-1----:R-:W-:Y:S02]  /*1200*/  IMAD R7, R7, UR4, RZ ;  /* 0x0000000407077c24 */ /* 0x002fe4000f8e02ff */
        /* <DEDUP_REMOVED lines=22> */
[----:B------:R-:W-:-:S04]  /*1370*/  IMAD.WIDE.U32 R12, R5, UR10, R12 ;  /* 0x0000000a050c7c25 */ /* 0x000fc8000f8e000c */
[C---:B------:R-:W-:Y:S02]  /*1380*/  IMAD R2, R5.reuse, UR11, R2 ;  /* 0x0000000b05027c24 */ /* 0x040fe4000f8e0202 */
[----:B------:R-:W-:-:S03]  /*1390*/  IMAD R4, R5, UR9, R4 ;  /* 0x0000000905047c24 */ /* 0x000fc6000f8e0204 */
[----:B------:R-:W-:Y:S01]  /*13a0*/  IADD3 R5, PT, PT, R13, R2, RZ ;  /* 0x000000020d057210 */ /* 0x000fe20007ffe0ff */
[----:B------:R-:W-:Y:S01]  /*13b0*/  IMAD.IADD R4, R15, 0x1, R4 ;  /* 0x000000010f047824 */ /* 0x000fe200078e0204 */
[----:B------:R-:W-:Y:S06]  /*13c0*/  BRA `(.L_x_5216) ;  /* 0x0000000400707947 */ /* 0x000fec0003800000 */
.L_x_5215:
        /* <DEDUP_REMOVED lines=15> */
.L_x_5217:
[----:B------:R-:W2:Y:S01]  /*14c0*/  LDC.64 R68, c[0x0][0x3b8] ;  /* 0x0000ee00ff447b82 */ /* 0x000ea20000000a00 */
[----:B------:R-:W-:-:S05]  /*14d0*/  IADD3 R12, PT, PT, R0, R3, RZ ;  /* 0x00000003000c7210 */ /* 0x000fca0007ffe0ff */
[C---:B--2---:R-:W-:Y:S02]  /*14e0*/  IMAD R17, R12.reuse, R69, RZ ;  /* 0x000000450c117224 */ /* 0x044fe400078e02ff */
[----:B------:R-:W-:-:S05]  /*14f0*/  IMAD.WIDE.U32 R12, R12, R68, RZ ;  /* 0x000000440c0c7225 */ /* 0x000fca00078e00ff */
[----:B------:R-:W-:Y:S02]  /*1500*/  IADD3 R17, PT, PT, R13, R17, RZ ;  /* 0x000000110d117210 */ /* 0x000fe40007ffe0ff */
[----:B------:R-:W-:Y:S02]  /*1510*/  MOV R16, R12 ;  /* 0x0000000c00107202 */ /* 0x000fe40000000f00 */
.L_x_5218:
[----:B------:R-:W-:Y:S05]  /*1520*/  @P0 BRA `(.L_x_5219) ;  /* 0x0000000000340947 */ /* 0x000fea0003800000 */
[----:B------:R-:W2:Y:S01]  /*1530*/  LDC.64 R70, c[0x0][0x3c0] ;  /* 0x0000f000ff467b82 */ /* 0x000ea20000000a00 */
[----:B------:R-:W1:Y:S01]  /*1540*/  LDCU.64 UR4, c[0x0][0x3a8] ;  /* 0x00007500ff0477ac */ /* 0x000e620008000a00 */
[----:B------:R-:W-:Y:S02]  /*1550*/  SHF.R.S32.HI R3, RZ, 0x1f, R0 ;  /* 0x0000001fff037819 */ /* 0x000fe40000011400 */
[----:B-----5:R-:W-:-:S05]  /*1560*/  SHF.R.S32.HI R2, RZ, 0x1f, R4 ;  /* 0x0000001fff027819 */ /* 0x020fca0000011404 */
[----:B-1----:R-:W-:-:S04]  /*1570*/  IMAD R5, R2, UR4, RZ ;  /* 0x0000000402057c24 */ /* 0x002fc8000f8e02ff */
[----:B------:R-:W-:Y:S02]  /*1580*/  IMAD R5, R4, UR5, R5 ;  /* 0x0000000504057c24 */ /* 0x000fe4000f8e0205 */
[-C--:B--2---:R-:W-:Y:S02]  /*1590*/  IMAD R3, R3, R70.reuse, RZ ;  /* 0x0000004603037224 */ /* 0x084fe400078e02ff */
[----:B------:R-:W-:-:S04]  /*15a0*/  IMAD.WIDE.U32 R12, R0, R70, RZ ;  /* 0x00000046000c7225 */ /* 0x000fc800078e00ff */
[----:B------:R-:W-:-:S05]  /*15b0*/  IMAD R3, R0, R71, R3 ;  /* 0x0000004700037224 */ /* 0x000fca00078e0203 */
[----:B------:R-:W-:-:S03]  /*15c0*/  IADD3 R13, PT, PT, R13, R3, RZ ;  /* 0x000000030d0d7210 */ /* 0x000fc60007ffe0ff */
[----:B------:R-:W-:-:S05]  /*15d0*/  IMAD.WIDE.U32 R18, R4, UR4, R12 ;  /* 0x0000000404127c25 */ /* 0x000fca000f8e000c */
[----:B------:R-:W-:Y:S01]  /*15e0*/  IADD3 R19, PT, PT, R19, R5, RZ ;  /* 0x0000000513137210 */ /* 0x000fe20007ffe0ff */
[----:B------:R-:W-:Y:S06]  /*15f0*/  BRA `(.L_x_5220) ;  /* 0x0000000000187947 */ /* 0x000fec0003800000 */
.L_x_5219:
[----:B------:R-:W2:Y:S01]  /*1600*/  LDC.64 R70, c[0x0][0x3c0] ;  /* 0x0000f000ff467b82 */ /* 0x000ea20000000a00 */
[----:B------:R-:W-:-:S05]  /*1610*/  IADD3 R0, PT, PT, R0, R3, RZ ;  /* 0x0000000300007210 */ /* 0x000fca0007ffe0ff */
[C---:B--2---:R-:W-:Y:S02]  /*1620*/  IMAD R19, R0.reuse, R71, RZ ;  /* 0x0000004700137224 */ /* 0x044fe400078e02ff */
[----:B------:R-:W-:-:S05]  /*1630*/  IMAD.WIDE.U32 R2, R0, R70, RZ ;  /* 0x0000004600027225 */ /* 0x000fca00078e00ff */
[----:B------:R-:W-:Y:S02]  /*1640*/  IADD3 R19, PT, PT, R3, R19, RZ ;  /* 0x0000001303137210 */ /* 0x000fe40007ffe0ff */
[----:B------:R-:W-:-:S07]  /*1650*/  MOV R18, R2 ;  /* 0x0000000200127202 */ /* 0x000fce0000000f00 */
.L_x_5220:
[----:B------:R-:W2:Y:S01]  /*1660*/  LDC R9, c[0x0][0x3e8] ;  /* 0x0000fa00ff097b82 */ /* 0x000ea20000000800 */
[----:B-----5:R-:W-:Y:S02]  /*1670*/  MOV R4, RZ ;  /* 0x000000ff00047202 */ /* 0x020fe40000000f00 */
[----:B------:R-:W-:Y:S02]  /*1680*/  CS2R R184, SRZ ;  /* 0x0000000000b87805 */ /* 0x000fe4000001ff00 */
[----:B--2---:R-:W-:Y:S02]  /*1690*/  IABS R2, R9 ;  /* 0x0000000900027213 */ /* 0x004fe40000000000 */
[----:B------:R-:W-:Y:S02]  /*16a0*/  ISETP.NE.AND P2, PT, R9, RZ, PT ;  /* 0x000000ff0900720c */ /* 0x000fe40003f45270 */
[----:B------:R-:W1:Y:S08]  /*16b0*/  I2F.RP R7, R2 ;  /* 0x0000000200077306 */ /* 0x000e700000209400 */
[----:B-1----:R-:W1:Y:S02]  /*16c0*/  MUFU.RCP R5, R7 ;  /* 0x0000000700057308 */ /* 0x002e640000001000 */
[----:B-1----:R-:W-:-:S02]  /*16d0*/  IADD3 R5, PT, PT, R5, 0xffffffe, RZ ;  /* 0x0ffffffe05057810 */ /* 0x002fc40007ffe0ff */
[----:B------:R-:W-:-:S04]  /*16e0*/  LEA R7, R55, 0xffffff80, 0x7 ;  /* 0xffffff8037077811 */ /* 0x000fc800078e38ff */
[----:B------:R-:W1:Y:S01]  /*16f0*/  F2I.FTZ.U32.TRUNC.NTZ R5, R5 ;  /* 0x0000000500057305 */ /* 0x000e62000021f000 */
[----:B------:R-:W-:Y:S01]  /*1700*/  SHF.R.S32.HI R13, RZ, 0x1f, R7 ;  /* 0x0000001fff0d7819 */ /* 0x000fe20000011407 */
[----:B------:R-:W-:-:S04]  /*1710*/  IMAD.WIDE.U32 R18, R7, R70, R18 ;  /* 0x0000004607127225 */ /* 0x000fc800078e0012 */
[C---:B------:R-:W-:Y:S02]  /*1720*/  IMAD R10, R13.reuse, R70, RZ ;  /* 0x000000460d0a7224 */ /* 0x040fe400078e02ff */
[-C--:B------:R-:W-:Y:S02]  /*1730*/  IMAD R14, R13, R68.reuse, RZ ;  /* 0x000000440d0e7224 */ /* 0x080fe400078e02ff */
[----:B------:R-:W-:-:S04]  /*1740*/  IMAD.WIDE.U32 R16, R7, R68, R16 ;  /* 0x0000004407107225 */ /* 0x000fc800078e0010 */
[C---:B------:R-:W-:Y:S02]  /*1750*/  IMAD R13, R7.reuse, R71, R10 ;  /* 0x00000047070d7224 */ /* 0x040fe400078e020a */
[----:B-1----:R-:W-:Y:S02]  /*1760*/  IMAD.MOV R0, RZ, RZ, -R5 ;  /* 0x000000ffff007224 */ /* 0x002fe400078e0a05 */
[----:B------:R-:W-:Y:S02]  /*1770*/  IMAD R14, R7, R69, R14 ;  /* 0x00000045070e7224 */ /* 0x000fe400078e020e */
[----:B------:R-:W-:Y:S01]  /*1780*/  IMAD R3, R0, R2, RZ ;  /* 0x0000000200037224 */ /* 0x000fe200078e02ff */
[----:B------:R-:W-:Y:S01]  /*1790*/  IABS R0, R6 ;  /* 0x0000000600007213 */ /* 0x000fe20000000000 */
[----:B------:R-:W-:Y:S01]  /*17a0*/  IMAD.IADD R19, R19, 0x1, R13 ;  /* 0x0000000113137824 */ /* 0x000fe200078e020d */
[----:B------:R-:W-:Y:S01]  /*17b0*/  IADD3 R17, PT, PT, R17, R14, RZ ;  /* 0x0000000e11117210 */ /* 0x000fe20007ffe0ff */
        /* <DEDUP_REMOVED lines=10> */
[-C--:B------:R-:W-:Y:S02]  /*1860*/  LOP3.LUT R2, R6, R9.reuse, RZ, 0x3c, !PT ;  /* 0x0000000906027212 */ /* 0x080fe400078e3cff */
[----:B------:R-:W-:Y:S02]  /*1870*/  LOP3.LUT R9, RZ, R9, RZ, 0x33, !PT ;  /* 0x00000009ff097212 */ /* 0x000fe400078e33ff */
[----:B------:R-:W-:Y:S02]  /*1880*/  ISETP.GE.AND P3, PT, R2, RZ, PT ;  /* 0x000000ff0200720c */ /* 0x000fe40003f66270 */
[----:B------:R-:W2:Y:S05]  /*1890*/  LDC.64 R2, c[0x0][0x3d0] ;  /* 0x0000f400ff027b82 */ /* 0x000eaa0000000a00 */
[----:B------:R-:W-:-:S05]  /*18a0*/  @P1 VIADD R0, R0, 0x1 ;  /* 0x0000000100001836 */ /* 0x000fca0000000000 */
[----:B------:R-:W-:-:S04]  /*18b0*/  MOV R12, R0 ;  /* 0x00000000000c7202 */ /* 0x000fc80000000f00 */
[----:B------:R-:W-:-:S04]  /*18c0*/  @!P3 IADD3 R12, PT, PT, -R12, RZ, RZ ;  /* 0x000000ff0c0cb210 */ /* 0x000fc80007ffe1ff */
[----:B------:R-:W-:-:S04]  /*18d0*/  SEL R7, R9, R12, !P2 ;  /* 0x0000000c09077207 */ /* 0x000fc80005000000 */
[----:B------:R-:W-:Y:S01]  /*18e0*/  SHF.R.S32.HI R13, RZ, 0x1f, R7 ;  /* 0x0000001fff0d7819 */ /* 0x000fe20000011407 */
[----:B-1----:R-:W-:-:S04]  /*18f0*/  IMAD.WIDE.U32 R18, R7, R4, R18 ;  /* 0x0000000407127225 */ /* 0x002fc800078e0012 */
[C---:B--2---:R-:W-:Y:S02]  /*1900*/  IMAD R12, R13.reuse, R2, RZ ;  /* 0x000000020d0c7224 */ /* 0x044fe400078e02ff */
[----:B------:R-:W-:Y:S02]  /*1910*/  IMAD R10, R13, R4, RZ ;  /* 0x000000040d0a7224 */ /* 0x000fe400078e02ff */
[----:B------:R-:W-:-:S04]  /*1920*/  IMAD.WIDE.U32 R16, R7, R2, R16 ;  /* 0x0000000207107225 */ /* 0x000fc800078e0010 */
[C---:B------:R-:W-:Y:S01]  /*1930*/  IMAD R3, R7.reuse, R3, R12 ;  /* 0x0000000307037224 */ /* 0x040fe200078e020c */
[----:B------:R-:W-:Y:S01]  /*1940*/  MOV R12, R18 ;  /* 0x00000012000c7202 */ /* 0x000fe20000000f00 */
[----:B------:R-:W-:Y:S01]  /*1950*/  IMAD R5, R7, R5, R10 ;  /* 0x0000000507057224 */ /* 0x000fe200078e020a */
[----:B------:R-:W-:Y:S02]  /*1960*/  MOV R10, R16 ;  /* 0x00000010000a7202 */ /* 0x000fe40000000f00 */
[----:B------:R-:W-:Y:S01]  /*1970*/  IADD3 R4, PT, PT, R17, R3, RZ ;  /* 0x0000000311047210 */ /* 0x000fe20007ffe0ff */
[----:B------:R-:W-:-:S07]  /*1980*/  IMAD.IADD R5, R19, 0x1, R5 ;  /* 0x0000000113057824 */ /* 0x000fce00078e0205 */
.L_x_5216:
[----:B------:R-:W-:Y:S01]  /*1990*/  IMAD.MOV.U32 R7, RZ, RZ, RZ ;  /* 0x000000ffff077224 */ /* 0x000fe200078e00ff */
[----:B------:R-:W-:Y:S01]  /*19a0*/  ISETP.NE.AND P0, PT, R8, -0x1, PT ;  /* 0xffffffff0800780c */ /* 0x000fe20003f05270 */
[----:B------:R-:W1:Y:S01]  /*19b0*/  LDC.64 R128, c[0x0][0x3b0] ;  /* 0x0000ec00ff807b82 */ /* 0x000e620000000a00 */
[----:B------:R-:W2:Y:S03]  /*19c0*/  LDCU.64 UR10, c[0x0][0x3c8] ;  /* 0x00007900ff0a77ac */ /* 0x000ea60008000a00 */
[----:B------:R3:W5:Y:S01]  /*19d0*/  @P5 LDG.E R7, desc[UR6][R132.64] ;  /* 0x0000000684075981 */ /* 0x000762000c1e1900 */
[C---:B------:R-:W-:Y:S01]  /*19e0*/  IMAD.SHL.U32 R72, R64.reuse, 0x8, RZ ;  /* 0x0000000840487824 */ /* 0x040fe200078e00ff */
[----:B------:R-:W-:Y:S01]  /*19f0*/  SHF.R.U32.HI R130, RZ, 0x3, R64 ;  /* 0x00000003ff827819 */ /* 0x000fe20000011640 */
[----:B------:R-:W4:Y:S01]  /*1a00*/  LDCU.64 UR4, c[0x0][0x390] ;  /* 0x00007200ff0477ac */ /* 0x000f220008000a00 */
[----:B------:R-:W-:Y:S01]  /*1a10*/  MOV R131, RZ ;  /* 0x000000ff00837202 */ /* 0x000fe20000000f00 */
[----:B------:R-:W-:Y:S01]  /*1a20*/  IMAD.SHL.U32 R121, R64, 0x4, RZ ;  /* 0x0000000440797824 */ /* 0x000fe200078e00ff */
[----:B------:R-:W-:Y:S01]  /*1a30*/  LOP3.LUT R100, R72, 0x38, RZ, 0xc0, !PT ;  /* 0x0000003848647812 */ /* 0x000fe200078ec0ff */
[----:B------:R-:W3:Y:S01]  /*1a40*/  LDCU.64 UR8, c[0x0][0x388] ;  /* 0x00007100ff0877ac */ /* 0x000ee20008000a00 */
[----:B------:R-:W2:Y:S01]  /*1a50*/  @!P0 LDC.64 R2, c[0x0][0x398] ;  /* 0x0000e600ff028b82 */ /* 0x000ea20000000a00 */
[----:B------:R-:W-:-:S02]  /*1a60*/  SHF.L.U64.HI R67, R68, 0x4, R69 ;  /* 0x0000000444437819 */ /* 0x000fc40000010245 */
[----:B------:R-:W-:Y:S02]  /*1a70*/  IADD3 R18, P1, PT, R100, R12, RZ ;  /* 0x0000000c64127210 */ /* 0x000fe40007f3e0ff */
[----:B------:R-:W-:Y:S02]  /*1a80*/  LOP3.LUT R121, R121, 0x1c, RZ, 0xc0, !PT ;  /* 0x0000001c79797812 */ /* 0x000fe400078ec0ff */
[----:B------:R-:W-:Y:S01]  /*1a90*/  IADD3 R61, PT, PT, R55, -0x1, RZ ;  /* 0xffffffff373d7810 */ /* 0x000fe20007ffe0ff */
[----:B------:R-:W-:Y:S01]  /*1aa0*/  IMAD.X R19, RZ, RZ, R5, P1 ;  /* 0x000000ffff137224 */ /* 0x000fe200008e0605 */
[--C-:B------:R-:W-:Y:S02]  /*1ab0*/  SHF.R.U32.HI R124, RZ, 0x1, R64.reuse ;  /* 0x00000001ff7c7819 */ /* 0x100fe40000011640 */
[----:B------:R-:W-:Y:S01]  /*1ac0*/  SHF.R.U32.HI R65, RZ, 0x4, R64 ;  /* 0x00000004ff417819 */ /* 0x000fe20000011640 */
[----:B-1----:R-:W-:-:S04]  /*1ad0*/  @P0 IMAD.WIDE.U32 R16, R8, R128, RZ ;  /* 0x0000008008100225 */ /* 0x002fc800078e00ff */
[----:B------:R-:W-:Y:S02]  /*1ae0*/  IMAD.SHL.U32 R54, R61, 0x80, RZ ;  /* 0x000000803d367824 */ /* 0x000fe400078e00ff */
[----:B--2---:R-:W-:-:S04]  /*1af0*/  @!P0 IMAD.WIDE.U32 R14, R179, R2, RZ ;  /* 0x00000002b30e8225 */ /* 0x004fc800078e00ff */
[----:B------:R-:W-:Y:S02]  /*1b00*/  @!P0 IMAD R3, R179, R3, R15 ;  /* 0x00000003b3038224 */ /* 0x000fe400078e020f */
[----:B------:R-:W-:Y:S02]  /*1b10*/  @!P0 IMAD.MOV.U32 R2, RZ, RZ, R14 ;  /* 0x000000ffff028224 */ /* 0x000fe400078e000e */
[----:B------:R-:W-:Y:S02]  /*1b20*/  IMAD.WIDE.U32 R14, R11, 0x40, R130 ;  /* 0x000000400b0e7825 */ /* 0x000fe400078e0082 */
[----:B------:R-:W1:Y:S02]  /*1b30*/  LDC R11, c[0x0][0x450] ;  /* 0x00011400ff0b7b82 */ /* 0x000e640000000800 */
[----:B------:R-:W-:Y:S01]  /*1b40*/  @P0 IMAD R3, R8, R129, R17 ;  /* 0x0000008108030224 */ /* 0x000fe200078e0211 */
[----:B------:R-:W-:Y:S01]  /*1b50*/  SHF.R.S32.HI R8, RZ, 0x1f, R6 ;  /* 0x0000001fff087819 */ /* 0x000fe20000011406 */
[----:B------:R-:W-:Y:S01]  /*1b60*/  @P0 IMAD.MOV.U32 R2, RZ, RZ, R16 ;  /* 0x000000ffff020224 */ /* 0x000fe200078e0010 */
[----:B------:R-:W-:Y:S01]  /*1b70*/  IADD3 R16, P0, PT, R100, R10, RZ ;  /* 0x0000000a64107210 */ /* 0x000fe20007f1e0ff */
[----:B------:R-:W-:-:S02]  /*1b80*/  IMAD R73, R15, R128, RZ ;  /* 0x000000800f497224 */ /* 0x000fc400078e02ff */
[----:B------:R-:W-:Y:S02]  /*1b90*/  IMAD R13, R8, UR10, RZ ;  /* 0x0000000a080d7c24 */ /* 0x000fe4000f8e02ff */
[----:B------:R-:W-:Y:S01]  /*1ba0*/  IMAD.X R17, RZ, RZ, R4, P0 ;  /* 0x000000ffff117224 */ /* 0x000fe200000e0604 */
[----:B------:R-:W-:Y:S01]  /*1bb0*/  IADD3 R4, P0, PT, R100, R2, RZ ;  /* 0x0000000264047210 */ /* 0x000fe20007f1e0ff */
[----:B------:R-:W-:Y:S02]  /*1bc0*/  IMAD R2, R6, UR11, R13 ;  /* 0x0000000b06027c24 */ /* 0x000fe4000f8e020d */
[C---:B------:R-:W-:Y:S01]  /*1bd0*/  IMAD.WIDE.U32 R12, R130.reuse, R70, R18 ;  /* 0x00000046820c7225 */ /* 0x040fe200078e0012 */
[----:B------:R-:W-:Y:S02]  /*1be0*/  IADD3.X R5, PT, PT, RZ, R3, RZ, P0, !PT ;  /* 0x00000003ff057210 */ /* 0x000fe400007fe4ff */
[----:B------:R-:W-:Y:S01]  /*1bf0*/  SHF.R.S32.HI R3, RZ, 0x1f, R66 ;  /* 0x0000001fff037819 */ /* 0x000fe20000011442 */
[----:B------:R-:W-:-:S02]  /*1c00*/  IMAD R75, R130, R71, R13 ;  /* 0x00000047824b7224 */ /* 0x000fc400078e020d */
[----:B------:R-:W-:Y:S01]  /*1c10*/  IMAD.SHL.U32 R76, R12, 0x2, RZ ;  /* 0x000000020c4c7824 */ /* 0x000fe200078e00ff */
[----:B------:R-:W-:Y:S01]  /*1c20*/  LEA.HI R3, R3, R66, RZ, 0x7 ;  /* 0x0000004203037211 */ /* 0x000fe200078f38ff */
[----:B------:R-:W-:Y:S01]  /*1c30*/  IMAD.WIDE.U32 R16, R130, R68, R16 ;  /* 0x0000004482107225 */ /* 0x000fe200078e0010 */
[----:B------:R-:W-:Y:S02]  /*1c40*/  SHF.L.U64.HI R75, R12, 0x1, R75 ;  /* 0x000000010c4b7819 */ /* 0x000fe4000001024b */
[----:B------:R-:W-:Y:S01]  /*1c50*/  SHF.R.S32.HI R3, RZ, 0x7, R3 ;  /* 0x00000007ff037819 */ /* 0x000fe20000011403 */
[----:B------:R-:W-:Y:S01]  /*1c60*/  IMAD R79, R130, R69, R17 ;  /* 0x00000045824f7224 */ /* 0x000fe200078e0211 */
[----:B----4-:R-:W-:Y:S01]  /*1c70*/  IADD3 R76, P0, PT, R76, UR4, RZ ;  /* 0x000000044c4c7c10 */ /* 0x010fe2000ff1e0ff */
[----:B------:R-:W-:Y:S01]  /*1c80*/  IMAD.SHL.U32 R78, R16, 0x2, RZ ;  /* 0x00000002104e7824 */ /* 0x000fe200078e00ff */
[----:B------:R-:W-:Y:S01]  /*1c90*/  VIMNMX R74, PT, PT, R176, R3, !PT ;  /* 0x00000003b04a7248 */ /* 0x000fe20007fe0100 */
[----:B------:R-:W-:Y:S01]  /*1ca0*/  IMAD.WIDE.U32 R4, R6, UR10, R4 ;  /* 0x0000000a06047c25 */ /* 0x000fe2000f8e0004 */
[----:B-1----:R-:W-:-:S02]  /*1cb0*/  LEA.HI R11, R11, R11, RZ, 0x1 ;  /* 0x0000000b0b0b7211 */ /* 0x002fc400078f08ff */
[----:B------:R-:W-:Y:S01]  /*1cc0*/  IADD3.X R75, PT, PT, R75, UR5, RZ, P0, !PT ;  /* 0x000000054b4b7c10 */ /* 0x000fe200087fe4ff */
[----:B------:R-:W-:Y:S01]  /*1cd0*/  IMAD.IADD R5, R5, 0x1, R2 ;  /* 0x0000000105057824 */ /* 0x000fe200078e0202 */
[----:B------:R-:W-:Y:S01]  /*1ce0*/  ISETP.GT.AND P0, PT, R55, R74, PT ;  /* 0x0000004a3700720c */ /* 0x000fe20003f04270 */
[----:B------:R-:W-:Y:S01]  /*1cf0*/  IMAD R73, R14, R129, R73 ;  /* 0x000000810e497224 */ /* 0x000fe200078e0249 */
[----:B------:R-:W-:Y:S01]  /*1d00*/  SHF.L.U64.HI R69, R70, 0x4, R71 ;  /* 0x0000000446457819 */ /* 0x000fe20000010247 */
[----:B------:R-:W-:Y:S01]  /*1d10*/  IMAD.SHL.U32 R71, R64, 0x40, RZ ;  /* 0x0000004040477824 */ /* 0x000fe200078e00ff */
[----:B------:R-:W-:Y:S01]  /*1d20*/  SHF.R.S32.HI R11, RZ, 0x1, R11 ;  /* 0x00000001ff0b7819 */ /* 0x000fe2000001140b */
[----:B------:R-:W-:Y:S01]  /*1d30*/  IMAD.WIDE.U32 R128, R14, R128, R4 ;  /* 0x000000800e807225 */ /* 0x000fe200078e0004 */
[----:B------:R-:W-:Y:S02]  /*1d40*/  SHF.L.U64.HI R79, R16, 0x1, R79 ;  /* 0x00000001104f7819 */ /* 0x000fe4000001024f */
[----:B---3--:R-:W-:Y:S01]  /*1d50*/  IADD3 R78, P1, PT, R78, UR8, RZ ;  /* 0x000000084e4e7c10 */ /* 0x008fe2000ff3e0ff */
[----:B------:R-:W-:Y:S01]  /*1d60*/  IMAD R122, R130, R11, R121 ;  /* 0x0000000b827a7224 */ /* 0x000fe200078e0279 */
[----:B------:R-:W-:Y:S01]  /*1d70*/  LOP3.LUT R71, R71, 0x1c0, RZ, 0xc0, !PT ;  /* 0x000001c047477812 */ /* 0x000fe200078ec0ff */
[----:B------:R-:W-:Y:S01]  /*1d80*/  IMAD.SHL.U32 R70, R70, 0x10, RZ ;  /* 0x0000001046467824 */ /* 0x000fe200078e00ff */
[----:B------:R-:W-:Y:S01]  /*1d90*/  IADD3.X R79, PT, PT, R79, UR9, RZ, P1, !PT ;  /* 0x000000094f4f7c10 */ /* 0x000fe20008ffe4ff */
[----:B------:R-:W-:Y:S01]  /*1da0*/  IMAD.IADD R121, R121, 0x1, R122 ;  /* 0x0000000179797824 */ /* 0x000fe200078e027a */
[----:B------:R-:W-:Y:S01]  /*1db0*/  LOP3.LUT R71, R71, 0x38, R72, 0xf8, !PT ;  /* 0x0000003847477812 */ /* 0x000fe200078ef848 */
[----:B------:R-:W-:Y:S01]  /*1dc0*/  IMAD.MOV.U32 R182, RZ, RZ, R76 ;  /* 0x000000ffffb67224 */ /* 0x000fe200078e004c */
[----:B------:R-:W-:Y:S01]  /*1dd0*/  SHF.L.U32 R68, R68, 0x4, RZ ;  /* 0x0000000444447819 */ /* 0x000fe200000006ff */
[----:B------:R-:W-:Y:S01]  /*1de0*/  IMAD.MOV.U32 R181, RZ, RZ, R79 ;  /* 0x000000ffffb57224 */ /* 0x000fe200078e004f */
[----:B------:R-:W-:Y:S01]  /*1df0*/  LOP3.LUT R62, R71, 0x8, R124, 0x78, !PT ;  /* 0x00000008473e7812 */ /* 0x000fe200078e787c */
[----:B------:R-:W-:Y:S01]  /*1e00*/  IMAD.IADD R73, R129, 0x1, R73 ;  /* 0x0000000181497824 */ /* 0x000fe200078e0249 */
[----:B------:R-:W-:-:S02]  /*1e10*/  SHF.R.S32.HI R102, RZ, 0x1f, R122 ;  /* 0x0000001fff667819 */ /* 0x000fc4000001147a */
[----:B------:R-:W-:Y:S02]  /*1e20*/  SHF.R.S32.HI R99, RZ, 0x1f, R121 ;  /* 0x0000001fff637819 */ /* 0x000fe40000011479 */
[----:B------:R-:W-:Y:S02]  /*1e30*/  MOV R180, R78 ;  /* 0x0000004e00b47202 */ /* 0x000fe40000000f00 */
[----:B------:R-:W-:Y:S01]  /*1e40*/  MOV R183, R75 ;  /* 0x0000004b00b77202 */ /* 0x000fe20000000f00 */
[----:B------:R-:W-:Y:S06]  /*1e50*/  @!P0 BRA `(.L_x_5221) ;  /* 0x0000006400a08947 */ /* 0x000fec0003800000 */
[----:B------:R-:W1:Y:S01]  /*1e60*/  LDC.64 R4, c[0x0][0x4a0] ;  /* 0x00012800ff047b82 */ /* 0x000e620000000a00 */
[----:B------:R-:W2:Y:S01]  /*1e70*/  LDCU.128 UR12, c[0x0][0x4b0] ;  /* 0x00009600ff0c77ac */ /* 0x000ea20008000c00 */
[----:B------:R-:W-:Y:S01]  /*1e80*/  IMAD.MOV.U32 R120, RZ, RZ, R54 ;  /* 0x000000ffff787224 */ /* 0x000fe200078e0036 */
[----:B------:R-:W-:Y:S01]  /*1e90*/  @!P3 IADD3 R0, PT, PT, -R0, RZ, RZ ;  /* 0x000000ff0000b210 */ /* 0x000fe20007ffe1ff */
[----:B------:R-:W-:Y:S01]  /*1ea0*/  IMAD.MOV.U32 R101, RZ, RZ, RZ ;  /* 0x000000ffff657224 */ /* 0x000fe200078e00ff */
[----:B------:R-:W3:Y:S01]  /*1eb0*/  LDCU.128 UR16, c[0x0][0x4c0] ;  /* 0x00009800ff1077ac */ /* 0x000ee20008000c00 */
[----:B-----5:R-:W-:Y:S01]  /*1ec0*/  IADD3 R82, PT, PT, R54, R7, RZ ;  /* 0x0000000736527210 */ /* 0x020fe20007ffe0ff */
[----:B------:R-:W-:Y:S01]  /*1ed0*/  IMAD.SHL.U32 R119, R11, 0x10, RZ ;  /* 0x000000100b777824 */ /* 0x000fe200078e00ff */
[----:B------:R-:W4:Y:S01]  /*1ee0*/  LDC.64 R2, c[0x0][0x4a8] ;  /* 0x00012a00ff027b82 */ /* 0x000f220000000a00 */
[----:B------:R-:W3:Y:S01]  /*1ef0*/  LDCU.128 UR8, c[0x0][0x490] ;  /* 0x00009200ff0877ac */ /* 0x000ee20008000c00 */
[----:B------:R-:W-:Y:S01]  /*1f00*/  SHF.R.S32.HI R13, RZ, 0x1f, R120 ;  /* 0x0000001fff0d7819 */ /* 0x000fe20000011478 */
[----:B------:R-:W-:Y:S01]  /*1f10*/  IMAD R82, R82, R11, RZ ;  /* 0x0000000b52527224 */ /* 0x000fe200078e02ff */
[----:B------:R-:W-:Y:S01]  /*1f20*/  SEL R0, R9, R0, !P2 ;  /* 0x0000000009007207 */ /* 0x000fe20005000000 */
[----:B------:R-:W3:Y:S01]  /*1f30*/  LDCU.64 UR4, c[0x0][0x488] ;  /* 0x00009100ff0477ac */ /* 0x000ee20008000a00 */
[----:B------:R-:W-:Y:S01]  /*1f40*/  LOP3.LUT R60, R60, 0xffffffef, RZ, 0xc0, !PT ;  /* 0xffffffef3c3c7812 */ /* 0x000fe200078ec0ff */
[C---:B------:R-:W-:Y:S01]  /*1f50*/  IMAD R111, R11.reuse, 0x30, RZ ;  /* 0x000000300b6f7824 */ /* 0x040fe200078e02ff */
[----:B------:R-:W-:Y:S01]  /*1f60*/  SHF.R.S32.HI R83, RZ, 0x1f, R82 ;  /* 0x0000001fff537819 */ /* 0x000fe20000011452 */
[----:B------:R-:W3:Y:S01]  /*1f70*/  LDCU UR21, c[0x0][0x440] ;  /* 0x00008800ff1577ac */ /* 0x000ee20008000800 */
[----:B------:R-:W-:Y:S01]  /*1f80*/  IADD3 R52, P1, PT, R82, R122, RZ ;  /* 0x0000007a52347210 */ /* 0x000fe20007f3e0ff */
[C---:B------:R-:W-:Y:S01]  /*1f90*/  IMAD R110, R11.reuse, 0x50, RZ ;  /* 0x000000500b6e7824 */ /* 0x040fe200078e02ff */
[C---:B------:R-:W-:Y:S01]  /*1fa0*/  SHF.L.U32 R106, R11.reuse, 0x6, RZ ;  /* 0x000000060b6a7819 */ /* 0x040fe200000006ff */
[----:B------:R-:W3:Y:S01]  /*1fb0*/  LDCU UR20, c[0x0][0x450] ;  /* 0x00008a00ff1477ac */ /* 0x000ee20008000800 */
[----:B------:R-:W-:Y:S01]  /*1fc0*/  IMAD R109, R11, 0x60, RZ ;  /* 0x000000600b6d7824 */ /* 0x000fe200078e02ff */
[C---:B------:R-:W-:Y:S01]  /*1fd0*/  IADD3 R118, PT, PT, R130.reuse, 0x10, RZ ;  /* 0x0000001082767810 */ /* 0x040fe20007ffe0ff */
[C---:B-1----:R-:W-:Y:S01]  /*1fe0*/  IMAD.WIDE.U32 R16, R179.reuse, R4, R100 ;  /* 0x00000004b3107225 */ /* 0x042fe200078e0064 */
[----:B------:R-:W-:Y:S01]  /*1ff0*/  SHF.R.S32.HI R4, RZ, 0x1f, R0 ;  /* 0x0000001fff047819 */ /* 0x000fe20000011400 */
[----:B------:R-:W1:Y:S01]  /*2000*/  LDCU.U8 UR22, c[0x0][0x533] ;  /* 0x0000a660ff1677ac */ /* 0x000e620008000000 */
[C---:B------:R-:W-:Y:S01]  /*2010*/  IADD3 R115, PT, PT, R130.reuse, 0x40, RZ ;  /* 0x0000004082737810 */ /* 0x040fe20007ffe0ff */
[----:B------:R-:W-:Y:S01]  /*2020*/  IMAD R17, R179, R5, R17 ;  /* 0x00000005b3117224 */ /* 0x000fe200078e0211 */
[----:B------:R-:W-:Y:S01]  /*2030*/  IADD3 R112, PT, PT, R130, 0x70, RZ ;  /* 0x0000007082707810 */ /* 0x000fe20007ffe0ff */
[----:B--2---:R-:W-:Y:S01]  /*2040*/  IMAD R5, R13, UR12, RZ ;  /* 0x0000000c0d057c24 */ /* 0x004fe2000f8e02ff */
[----:B------:R-:W-:Y:S01]  /*2050*/  UMOV UR23, URZ ;  /* 0x000000ff00177c82 */ /* 0x000fe20008000000 */
[----:B------:R-:W-:Y:S01]  /*2060*/  IMAD.WIDE.U32 R16, R120, UR12, R16 ;  /* 0x0000000c78107c25 */ /* 0x000fe2000f8e0010 */
[----:B----4-:R-:W-:-:S02]  /*2070*/  SHF.L.U64.HI R90, R2, 0x4, R3 ;  /* 0x00000004025a7819 */ /* 0x010fc40000010203 */
[----:B------:R-:W-:Y:S01]  /*2080*/  SHF.L.U32 R91, R2, 0x4, RZ ;  /* 0x00000004025b7819 */ /* 0x000fe200000006ff */
[----:B------:R-:W-:Y:S01]  /*2090*/  IMAD R5, R120, UR13, R5 ;  /* 0x0000000d78057c24 */ /* 0x000fe2000f8e0205 */
[----:B------:R-:W-:Y:S01]  /*20a0*/  SHF.R.S32.HI R98, RZ, 0x1f, R119 ;  /* 0x0000001fff627819 */ /* 0x000fe20000011477 */
[C---:B---3--:R-:W-:Y:S01]  /*20b0*/  IMAD R9, R4.reuse, UR16, RZ ;  /* 0x0000001004097c24 */ /* 0x048fe2000f8e02ff */
[----:B------:R-:W-:Y:S01]  /*20c0*/  SHF.R.S32.HI R96, RZ, 0x1f, R111 ;  /* 0x0000001fff607819 */ /* 0x000fe2000001146f */
[----:B------:R-:W-:Y:S01]  /*20d0*/  IMAD.WIDE.U32 R14, R179, UR10, R100 ;  /* 0x0000000ab30e7c25 */ /* 0x000fe2000f8e0064 */
[----:B------:R-:W-:Y:S02]  /*20e0*/  SHF.R.S32.HI R95, RZ, 0x1f, R106 ;  /* 0x0000001fff5f7819 */ /* 0x000fe4000001146a */
[----:B------:R-:W-:Y:S01]  /*20f0*/  SHF.R.S32.HI R94, RZ, 0x1f, R110 ;  /* 0x0000001fff5e7819 */ /* 0x000fe2000001146e */
[----:B------:R-:W-:Y:S01]  /*2100*/  IMAD.IADD R17, R17, 0x1, R5 ;  /* 0x0000000111117824 */ /* 0x000fe200078e0205 */
[----:B------:R-:W-:Y:S01]  /*2110*/  SHF.R.S32.HI R93, RZ, 0x1f, R109 ;  /* 0x0000001fff5d7819 */ /* 0x000fe2000001146d */
[----:B------:R-:W-:Y:S01]  /*2120*/  IMAD R5, R4, UR14, RZ ;  /* 0x0000000e04057c24 */ /* 0x000fe2000f8e02ff */
[----:B------:R-:W-:Y:S01]  /*2130*/  IADD3 R4, P0, PT, -R66, R130, RZ ;  /* 0x0000008242047210 */ /* 0x000fe20007f1e1ff */
[----:B------:R-:W-:Y:S01]  /*2140*/  IMAD R12, R0, UR17, R9 ;  /* 0x00000011000c7c24 */ /* 0x000fe2000f8e0209 */
[----:B------:R-:W-:Y:S01]  /*2150*/  SHF.R.S32.HI R9, RZ, 0x1f, R66 ;  /* 0x0000001fff097819 */ /* 0x000fe20000011442 */
[----:B------:R-:W-:Y:S01]  /*2160*/  IMAD R15, R179, UR11, R15 ;  /* 0x0000000bb30f7c24 */ /* 0x000fe2000f8e020f */
[----:B------:R-:W2:Y:S01]  /*2170*/  LDCU.64 UR10, c[0x0][0x4d0] ;  /* 0x00009a00ff0a77ac */ /* 0x000ea20008000a00 */
[----:B------:R-:W-:-:S02]  /*2180*/  IMAD R13, R13, R2, RZ ;  /* 0x000000020d0d7224 */ /* 0x000fc400078e02ff */
[----:B------:R-:W-:Y:S01]  /*2190*/  IMAD.X R9, RZ, RZ, ~R9, P0 ;  /* 0x000000ffff097224 */ /* 0x000fe200000e0e09 */
[----:B------:R-:W-:Y:S01]  /*21a0*/  IADD3 R82, P0, PT, R82, R121, RZ ;  /* 0x0000007952527210 */ /* 0x000fe20007f1e0ff */
[C---:B------:R-:W-:Y:S01]  /*21b0*/  IMAD R13, R120.reuse, R3, R13 ;  /* 0x00000003780d7224 */ /* 0x040fe200078e020d */
[----:B------:R-:W-:Y:S01]  /*21c0*/  USHF.L.U32 UR17, UR12, 0x5, URZ ;  /* 0x000000050c117899 */ /* 0x000fe200080006ff */
[----:B------:R-:W-:Y:S01]  /*21d0*/  IMAD.WIDE.U32 R14, R120, R2, R14 ;  /* 0x00000002780e7225 */ /* 0x000fe200078e000e */
[----:B-1----:R-:W-:-:S03]  /*21e0*/  UISETP.NE.AND UP0, UPT, UR22, URZ, UPT ;  /* 0x000000ff1600728c */ /* 0x002fc6000bf05270 */
[C---:B------:R-:W-:Y:S01]  /*21f0*/  IMAD R6, R0.reuse, UR15, R5 ;  /* 0x0000000f00067c24 */ /* 0x040fe2000f8e0205 */
[----:B------:R-:W-:Y:S01]  /*2200*/  IADD3.X R5, PT, PT, R83, R102, RZ, P1, !PT ;  /* 0x0000006653057210 */ /* 0x000fe20000ffe4ff */
[----:B------:R-:W-:Y:S02]  /*2210*/  IMAD.IADD R15, R15, 0x1, R13 ;  /* 0x000000010f0f7824 */ /* 0x000fe400078e020d */
[----:B------:R-:W-:Y:S01]  /*2220*/  IMAD.WIDE.U32 R16, R0, UR16, R16 ;  /* 0x0000001000107c25 */ /* 0x000fe2000f8e0010 */
[----:B------:R-:W-:-:S03]  /*2230*/  USHF.L.U64.HI UR16, UR12, 0x5, UR13 ;  /* 0x000000050c107899 */ /* 0x000fc6000801020d */
[----:B------:R-:W-:Y:S02]  /*2240*/  IMAD.X R83, R83, 0x1, R99, P0 ;  /* 0x0000000153537824 */ /* 0x000fe400000e0663 */
[----:B------:R-:W-:Y:S01]  /*2250*/  IMAD.WIDE.U32 R14, R0, UR14, R14 ;  /* 0x0000000e000e7c25 */ /* 0x000fe2000f8e000e */
[----:B------:R-:W-:Y:S01]  /*2260*/  SHF.L.U64.HI R0, R52, 0x1, R5 ;  /* 0x0000000134007819 */ /* 0x000fe20000010205 */
[----:B------:R-:W1:Y:S01]  /*2270*/  LDCU.64 UR14, c[0x0][0x3c0] ;  /* 0x00007800ff0e77ac */ /* 0x000e620008000a00 */
[----:B------:R-:W-:Y:S01]  /*2280*/  SHF.L.U64.HI R83, R82, 0x1, R83 ;  /* 0x0000000152537819 */ /* 0x000fe20000010253 */
[----:B------:R-:W-:Y:S01]  /*2290*/  IMAD.IADD R13, R17, 0x1, R12 ;  /* 0x00000001110d7824 */ /* 0x000fe200078e020c */
[----:B------:R-:W-:Y:S01]  /*22a0*/  MOV R12, R16 ;  /* 0x00000010000c7202 */ /* 0x000fe20000000f00 */
[----:B------:R-:W-:Y:S01]  /*22b0*/  IMAD.SHL.U32 R52, R52, 0x2, RZ ;  /* 0x0000000234347824 */ /* 0x000fe200078e00ff */
[----:B------:R-:W-:Y:S01]  /*22c0*/  SHF.L.U32 R82, R82, 0x1, RZ ;  /* 0x0000000152527819 */ /* 0x000fe200000006ff */
[----:B------:R-:W-:-:S02]  /*22d0*/  IMAD R81, R9, UR12, RZ ;  /* 0x0000000c09517c24 */ /* 0x000fc4000f8e02ff */
[----:B------:R-:W-:Y:S01]  /*22e0*/  IMAD.IADD R7, R15, 0x1, R6 ;  /* 0x000000010f077824 */ /* 0x000fe200078e0206 */
[----:B------:R-:W-:Y:S01]  /*22f0*/  IADD3 R84, P1, PT, R82, UR18, RZ ;  /* 0x0000001252547c10 */ /* 0x000fe2000ff3e0ff */
[----:B------:R-:W-:Y:S02]  /*2300*/  IMAD.MOV.U32 R6, RZ, RZ, R14 ;  /* 0x000000ffff067224 */ /* 0x000fe400078e000e */
[----:B------:R-:W-:Y:S01]  /*2310*/  IMAD.WIDE.U32 R14, R4, UR12, R12 ;  /* 0x0000000c040e7c25 */ /* 0x000fe2000f8e000c */
[----:B------:R-:W-:Y:S01]  /*2320*/  IADD3 R12, P0, PT, R52, UR18, RZ ;  /* 0x00000012340c7c10 */ /* 0x000fe2000ff1e0ff */
[----:B------:R-:W-:Y:S01]  /*2330*/  USHF.L.U32 UR18, UR12, 0x7, URZ ;  /* 0x000000070c127899 */ /* 0x000fe200080006ff */
[----:B------:R-:W-:Y:S01]  /*2340*/  IADD3.X R85, PT, PT, R83, UR19, RZ, P1, !PT ;  /* 0x0000001353557c10 */ /* 0x000fe20008ffe4ff */
[-C--:B------:R-:W-:Y:S01]  /*2350*/  IMAD R9, R9, R2.reuse, RZ ;  /* 0x0000000209097224 */ /* 0x080fe200078e02ff */
[----:B------:R-:W-:Y:S01]  /*2360*/  IADD3.X R13, PT, PT, R0, UR19, RZ, P0, !PT ;  /* 0x00000013000d7c10 */ /* 0x000fe200087fe4ff */
[----:B------:R-:W-:Y:S01]  /*2370*/  IMAD R81, R4, UR13, R81 ;  /* 0x0000000d04517c24 */ /* 0x000fe2000f8e0251 */
[----:B------:R-:W-:Y:S01]  /*2380*/  LEA R80, P2, R14, UR8, 0x1 ;  /* 0x000000080e507c11 */ /* 0x000fe2000f8408ff */
[----:B------:R-:W-:Y:S01]  /*2390*/  IMAD R9, R4, R3, R9 ;  /* 0x0000000304097224 */ /* 0x000fe200078e0209 */
[----:B------:R-:W3:Y:S01]  /*23a0*/  LDCU UR19, c[0x0][0x440] ;  /* 0x00008800ff1377ac */ /* 0x000ee20008000800 */
[----:B------:R-:W-:Y:S01]  /*23b0*/  IMAD.IADD R81, R15, 0x1, R81 ;  /* 0x000000010f517824 */ /* 0x000fe200078e0251 */
[----:B--2---:R-:W-:Y:S01]  /*23c0*/  IADD3 R82, P1, PT, R82, UR10, RZ ;  /* 0x0000000a52527c10 */ /* 0x004fe2000ff3e0ff */
[----:B------:R-:W-:Y:S01]  /*23d0*/  IMAD.WIDE.U32 R4, R4, R2, R6 ;  /* 0x0000000204047225 */ /* 0x000fe200078e0006 */
[----:B------:R-:W-:Y:S01]  /*23e0*/  IADD3 R52, P0, PT, R52, UR10, RZ ;  /* 0x0000000a34347c10 */ /* 0x000fe2000ff1e0ff */
[----:B------:R-:W2:Y:S01]  /*23f0*/  LDCU.64 UR12, c[0x0][0x4e0] ;  /* 0x00009c00ff0c77ac */ /* 0x000ea20008000a00 */
[----:B------:R-:W-:Y:S01]  /*2400*/  LEA.HI.X R81, R14, UR9, R81, 0x1, P2 ;  /* 0x000000090e517c11 */ /* 0x000fe200090f0c51 */
[----:B------:R-:W-:Y:S01]  /*2410*/  IMAD.IADD R9, R5, 0x1, R9 ;  /* 0x0000000105097824 */ /* 0x000fe200078e0209 */
[----:B------:R-:W-:Y:S01]  /*2420*/  LEA R10, P2, R4, UR4, 0x1 ;  /* 0x00000004040a7c11 */ /* 0x000fe2000f8408ff */
[----:B------:R-:W-:Y:S01]  /*2430*/  IMAD.SHL.U32 R88, R2, 0x80, RZ ;  /* 0x0000008002587824 */ /* 0x000fe200078e00ff */
[----:B------:R-:W-:Y:S01]  /*2440*/  IADD3.X R83, PT, PT, R83, UR11, RZ, P1, !PT ;  /* 0x0000000b53537c10 */ /* 0x000fe20008ffe4ff */
[C---:B------:R-:W-:Y:S01]  /*2450*/  IMAD R108, R11.reuse, 0x70, RZ ;  /* 0x000000700b6c7824 */ /* 0x040fe200078e02ff */
[----:B------:R-:W-:Y:S01]  /*2460*/  LEA.HI.X R9, R4, UR5, R9, 0x1, P2 ;  /* 0x0000000504097c11 */ /* 0x000fe200090f0c09 */
[----:B------:R-:W-:Y:S01]  /*2470*/  IMAD.SHL.U32 R107, R11, 0x20, RZ ;  /* 0x000000200b6b7824 */ /* 0x000fe200078e00ff */
[----:B------:R-:W-:Y:S01]  /*2480*/  ISETP.GE.AND P2, PT, R100, UR21, PT ;  /* 0x0000001564007c0c */ /* 0x000fe2000bf46270 */
[----:B------:R-:W-:Y:S01]  /*2490*/  VIADD R117, R130, 0x20 ;  /* 0x0000002082757836 */ /* 0x000fe20000000000 */
[----:B------:R-:W-:Y:S01]  /*24a0*/  IADD3.X R53, PT, PT, R0, UR11, RZ, P0, !PT ;  /* 0x0000000b00357c10 */ /* 0x000fe200087fe4ff */
[----:B------:R-:W-:Y:S01]  /*24b0*/  VIADD R116, R130, 0x30 ;  /* 0x0000003082747836 */ /* 0x000fe20000000000 */
[----:B---3--:R-:W-:Y:S01]  /*24c0*/  ISETP.GE.AND P1, PT, R100, UR19, PT ;  /* 0x0000001364007c0c */ /* 0x008fe2000bf26270 */
[C---:B------:R-:W-:Y:S01]  /*24d0*/  VIADD R114, R130.reuse, 0x50 ;  /* 0x0000005082727836 */ /* 0x040fe20000000000 */
[----:B------:R-:W-:Y:S01]  /*24e0*/  IADD3 R89, P0, PT, RZ, -UR23, RZ ;  /* 0x80000017ff597c10 */ /* 0x000fe2000ff1e0ff */
[----:B------:R-:W-:Y:S01]  /*24f0*/  VIADD R113, R130, 0x60 ;  /* 0x0000006082717836 */ /* 0x000fe20000000000 */
[----:B------:R-:W-:Y:S01]  /*2500*/  SHF.R.S32.HI R97, RZ, 0x1f, R107 ;  /* 0x0000001fff617819 */ /* 0x000fe2000001146b */
[C---:B------:R-:W-:Y:S01]  /*2510*/  IMAD R105, R55.reuse, -0x80, R66 ;  /* 0xffffff8037697824 */ /* 0x040fe200078e0242 */
[----:B------:R-:W-:Y:S01]  /*2520*/  IADD3.X R86, PT, PT, RZ, ~UR18, RZ, P0, !PT ;  /* 0x80000012ff567c10 */ /* 0x000fe200087fe4ff */
[----:B------:R-:W-:Y:S01]  /*2530*/  IMAD.X R88, RZ, RZ, ~R88, P0 ;  /* 0x000000ffff587224 */ /* 0x000fe200000e0e58 */
[----:B------:R-:W-:Y:S01]  /*2540*/  SHF.R.S32.HI R92, RZ, 0x1f, R108 ;  /* 0x0000001fff5c7819 */ /* 0x000fe2000001146c */
[----:B------:R-:W-:Y:S01]  /*2550*/  IMAD R104, R55, -0x80, R63 ;  /* 0xffffff8037687824 */ /* 0x000fe200078e023f */
[----:B------:R-:W-:Y:S01]  /*2560*/  @P2 LOP3.LUT R60, R60, 0x10, RZ, 0xfc, !PT ;  /* 0x000000103c3c2812 */ /* 0x000fe200078efcff */
[----:B------:R-:W-:Y:S01]  /*2570*/  IMAD.MOV.U32 R103, RZ, RZ, R55 ;  /* 0x000000ffff677224 */ /* 0x000fe200078e0037 */
[----:B------:R-:W-:Y:S01]  /*2580*/  SHF.R.S64 R87, R89, 0x1f, R86 ;  /* 0x0000001f59577819 */ /* 0x000fe20000001056 */
[----:B------:R-:W3:Y:S01]  /*2590*/  LDCU.64 UR4, c[0x0][0x3b8] ;  /* 0x00007700ff0477ac */ /* 0x000ee20008000a00 */
[----:B------:R-:W-:-:S02]  /*25a0*/  LOP3.LUT R60, R60, 0xffffffbf, RZ, 0xc0, !PT ;  /* 0xffffffbf3c3c7812 */ /* 0x000fc400078ec0ff */
[----:B------:R-:W-:Y:S01]  /*25b0*/  SHF.R.S64 R89, R89, 0x1f, R88 ;  /* 0x0000001f59597819 */ /* 0x000fe20000001058 */
[----:B------:R-:W4:Y:S01]  /*25c0*/  LDCU.128 UR8, c[0x0][0x3a0] ;  /* 0x00007400ff0877ac */ /* 0x000f220008000c00 */
[----:B------:R-:W-:Y:S02]  /*25d0*/  @P1 LOP3.LUT R60, R60, 0x40, RZ, 0xfc, !PT ;  /* 0x000000403c3c1812 */ /* 0x000fe400078efcff */
[----:B------:R-:W-:Y:S02]  /*25e0*/  MOV R15, UR20 ;  /* 0x00000014000f7c02 */ /* 0x000fe40008000f00 */
[----:B------:R-:W-:Y:S02]  /*25f0*/  SHF.R.S32.HI R86, RZ, 0x1f, R86 ;  /* 0x0000001fff567819 */ /* 0x000fe40000011456 */
[----:B-12---:R-:W-:-:S07]  /*2600*/  SHF.R.S32.HI R88, RZ, 0x1f, R88 ;  /* 0x0000001fff587819 */ /* 0x006fce0000011458 */
.L_x_5259:
[----:B------:R-:W-:Y:S01]  /*2610*/  LOP3.LUT P0, RZ, R60, 0x10, RZ, 0xc0, !PT ;  /* 0x000000103cff7812 */ /* 0x000fe2000780c0ff */
[----:B------:R-:W-:Y:S01]  /*2620*/  VIADD R104, R104, 0x80 ;  /* 0x0000008068687836 */ /* 0x000fe20000000000 */
[C---:B------:R-:W-:Y:S01]  /*2630*/  LOP3.LUT P2, RZ, R60.reuse, 0x40, RZ, 0xc0, !PT ;  /* 0x000000403cff7812 */ /* 0x040fe2000784c0ff */
[----:B------:R-:W-:Y:S01]  /*2640*/  VIADD R105, R105, 0x80 ;  /* 0x0000008069697836 */ /* 0x000fe20000000000 */
[----:B------:R-:W-:Y:S01]  /*2650*/  LOP3.LUT R60, R60, 0xffffffef, RZ, 0xc0, !PT ;  /* 0xffffffef3c3c7812 */ /* 0x000fe200078ec0ff */
[----:B------:R-:W-:Y:S01]  /*2660*/  VIADD R103, R103, 0xffffffff ;  /* 0xffffffff67677836 */ /* 0x000fe20000000000 */
[CC--:B------:R-:W-:Y:S01]  /*2670*/  ISETP.GE.OR P0, PT, R130.reuse, R104.reuse, P0 ;  /* 0x000000688200720c */ /* 0x0c0fe20000706670 */
[----:B------:R-:W-:Y:S01]  /*2680*/  BSSY.RECONVERGENT B1, `(.L_x_5222) ;  /* 0x0000584000017945 */ /* 0x000fe20003800200 */
[----:B------:R-:W-:Y:S02]  /*2690*/  IMAD.MOV.U32 R126, RZ, RZ, R120 ;  /* 0x000000ffff7e7224 */ /* 0x000fe400078e0078 */
[-C--:B------:R-:W-:Y:S01]  /*26a0*/  ISETP.LT.OR P4, PT, R130, R105.reuse, P0 ;  /* 0x000000698200720c */ /* 0x080fe20000781670 */
[----:B------:R-:W-:Y:S01]  /*26b0*/  VIADD R120, R120, 0xffffff80 ;  /* 0xffffff8078787836 */ /* 0x000fe20000000000 */
[CC--:B------:R-:W-:Y:S02]  /*26c0*/  ISETP.GE.OR P0, PT, R117.reuse, R104.reuse, P2 ;  /* 0x000000687500720c */ /* 0x0c0fe40001706670 */
[----:B------:R-:W-:Y:S02]  /*26d0*/  P2R R0, PR, RZ, 0x10 ;  /* 0x00000010ff007803 */ /* 0x000fe40000000000 */
[-C--:B------:R-:W-:Y:S02]  /*26e0*/  ISETP.LT.OR P6, PT, R117, R105.reuse, P0 ;  /* 0x000000697500720c */ /* 0x080fe400007c1670 */
[-C--:B------:R-:W-:Y:S02]  /*26f0*/  ISETP.GE.OR P0, PT, R116, R104.reuse, P2 ;  /* 0x000000687400720c */ /* 0x080fe40001706670 */
[----:B------:R-:W-:Y:S02]  /*2700*/  @P2 LOP3.LUT R60, R60, 0x10, RZ, 0xfc, !PT ;  /* 0x000000103c3c2812 */ /* 0x000fe400078efcff */
[-C--:B------:R-:W-:Y:S01]  /*2710*/  ISETP.LT.OR P5, PT, R116, R105.reuse, P0 ;  /* 0x000000697400720c */ /* 0x080fe200007a1670 */
[----:B----4-:R-:W2:Y:S01]  /*2720*/  @!P4 LDG.E.128 R20, desc[UR6][R80.64] ;  /* 0x000000065014c981 */ /* 0x010ea2000c1e1d00 */
[----:B------:R-:W-:Y:S01]  /*2730*/  @!P4 IMAD.MOV.U32 R77, RZ, RZ, R75 ;  /* 0x000000ffff4dc224 */ /* 0x000fe200078e004b */
[----:B------:R-:W-:Y:S02]  /*2740*/  ISETP.GE.OR P0, PT, R114, R104, P2 ;  /* 0x000000687200720c */ /* 0x000fe40001706670 */
[----:B------:R-:W-:Y:S02]  /*2750*/  LOP3.LUT R60, R60, 0xfffffffe, RZ, 0xc0, !PT ;  /* 0xfffffffe3c3c7812 */ /* 0x000fe400078ec0ff */
[----:B------:R-:W1:Y:S01]  /*2760*/  @!P6 LDC.64 R18, c[0x0][0x3c0] ;  /* 0x0000f000ff12eb82 */ /* 0x000e620000000a00 */
[----:B------:R-:W-:Y:S02]  /*2770*/  ISETP.LT.OR P1, PT, R114, R105, P0 ;  /* 0x000000697200720c */ /* 0x000fe40000721670 */
[----:B------:R-:W-:Y:S03]  /*2780*/  LEA R28, P0, R70, R76, 0x1 ;  /* 0x0000004c461c7211 */ /* 0x000fe600078008ff */
[----:B------:R-:W-:Y:S02]  /*2790*/  @P5 LOP3.LUT R60, R60, 0x1, RZ, 0xfc, !PT ;  /* 0x000000013c3c5812 */ /* 0x000fe400078efcff */
[----:B------:R-:W5:Y:S01]  /*27a0*/  @!P5 LDC.64 R16, c[0x0][0x4b0] ;  /* 0x00012c00ff10db82 */ /* 0x000f620000000a00 */
[----:B------:R-:W-:Y:S02]  /*27b0*/  LEA.HI.X R29, R70, R75, R69, 0x1, P0 ;  /* 0x0000004b461d7211 */ /* 0x000fe400000f0c45 */
[----:B------:R-:W-:Y:S04]  /*27c0*/  LOP3.LUT R60, R60, 0xfffffffd, RZ, 0xc0, !PT ;  /* 0xfffffffd3c3c7812 */ /* 0x000fe800078ec0ff */
[----:B------:R-:W-:Y:S01]  /*27d0*/  @P1 LOP3.LUT R60, R60, 0x2, RZ, 0xfc, !PT ;  /* 0x000000023c3c1812 */ /* 0x000fe200078efcff */
[----:B------:R-:W3:Y:S03]  /*27e0*/  @!P5 LDC.64 R6, c[0x0][0x3c0] ;  /* 0x0000f000ff06db82 */ /* 0x000ee60000000a00 */
[----:B------:R-:W-:Y:S05]  /*27f0*/  LOP3.LUT R60, R60, 0xfffffffb, RZ, 0xc0, !PT ;  /* 0xfffffffb3c3c7812 */ /* 0x000fea00078ec0ff */
[----:B------:R-:W4:Y:S01]  /*2800*/  @!P1 LDC.64 R4, c[0x0][0x4b0] ;  /* 0x00012c00ff049b82 */ /* 0x000f220000000a00 */
[C---:B-1----:R-:W-:Y:S04]  /*2810*/  @!P6 LEA R38, P0, R18.reuse, R28, 0x5 ;  /* 0x0000001c1226e211 */ /* 0x042fe800078028ff */
[----:B------:R-:W-:Y:S02]  /*2820*/  @!P6 LEA.HI.X R39, R18, R29, R19, 0x5, P0 ;  /* 0x0000001d1227e211 */ /* 0x000fe400000f2c13 */
[----:B------:R-:W-:Y:S01]  /*2830*/  IADD3 R30, P0, PT, R80, UR17, RZ ;  /* 0x00000011501e7c10 */ /* 0x000fe2000ff1e0ff */
[----:B------:R-:W1:Y:S03]  /*2840*/  @!P1 LDC.64 R2, c[0x0][0x3c0] ;  /* 0x0000f000ff029b82 */ /* 0x000e660000000a00 */
[----:B------:R-:W-:Y:S02]  /*2850*/  IADD3.X R31, PT, PT, R81, UR16, RZ, P0, !PT ;  /* 0x00000010511f7c10 */ /* 0x000fe400087fe4ff */
[C---:B-----5:R-:W-:Y:S04]  /*2860*/  @!P5 LEA R18, P0, R16.reuse, R30, 0x6 ;  /* 0x0000001e1012d211 */ /* 0x060fe800078030ff */
[----:B------:R-:W-:Y:S02]  /*2870*/  @!P5 LEA.HI.X R19, R16, R31, R17, 0x6, P0 ;  /* 0x0000001f1013d211 */ /* 0x000fe400000f3411 */
[C---:B---3--:R-:W-:Y:S04]  /*2880*/  @!P5 LEA R36, P0, R6.reuse, R28, 0x6 ;  /* 0x0000001c0624d211 */ /* 0x048fe800078030ff */
[----:B------:R-:W-:Y:S02]  /*2890*/  @!P5 LEA.HI.X R37, R6, R29, R7, 0x6, P0 ;  /* 0x0000001d0625d211 */ /* 0x000fe400000f3407 */
[C---:B----4-:R-:W-:Y:S04]  /*28a0*/  @!P1 LEA R34, P0, R4.reuse, R30, 0x7 ;  /* 0x0000001e04229211 */ /* 0x050fe800078038ff */
[----:B------:R-:W-:Y:S02]  /*28b0*/  @!P1 LEA.HI.X R35, R4, R31, R5, 0x7, P0 ;  /* 0x0000001f04239211 */ /* 0x000fe400000f3c05 */
[C---:B-1----:R-:W-:Y:S04]  /*28c0*/  @!P1 LEA R32, P0, R2.reuse, R28, 0x7 ;  /* 0x0000001c02209211 */ /* 0x042fe800078038ff */
[----:B------:R-:W-:Y:S02]  /*28d0*/  @!P1 LEA.HI.X R33, R2, R29, R3, 0x7, P0 ;  /* 0x0000001d02219211 */ /* 0x000fe400000f3c03 */
[----:B------:R-:W-:Y:S04]  /*28e0*/  @!P6 IADD3 R40, P0, PT, R30, UR17, RZ ;  /* 0x000000111e28ec10 */ /* 0x000fe8000ff1e0ff */
[----:B------:R-:W-:Y:S02]  /*28f0*/  @!P6 IADD3.X R41, PT, PT, R31, UR16, RZ, P0, !PT ;  /* 0x000000101f29ec10 */ /* 0x000fe400087fe4ff */
[CC--:B------:R-:W-:Y:S04]  /*2900*/  ISETP.GE.OR P0, PT, R118.reuse, R104.reuse, P2 ;  /* 0x000000687600720c */ /* 0x0c0fe80001706670 */
[-C--:B------:R-:W-:Y:S02]  /*2910*/  ISETP.LT.OR P3, PT, R118, R105.reuse, P0 ;  /* 0x000000697600720c */ /* 0x080fe40000761670 */
        /* <DEDUP_REMOVED lines=12> */
[-C--:B------:R-:W-:Y:S02]  /*29e0*/  ISETP.LT.OR P3, PT, R115, R105.reuse, P0 ;  /* 0x000000697300720c */ /* 0x080fe40000761670 */
[-C--:B------:R-:W-:Y:S03]  /*29f0*/  ISETP.GE.OR P0, PT, R113, R104.reuse, P2 ;  /* 0x000000687100720c */ /* 0x080fe60001706670 */
        /* <DEDUP_REMOVED lines=12> */
[-C--:B------:R-:W-:Y:S02]  /*2ac0*/  ISETP.LT.OR P5, PT, R113, R105.reuse, P0 ;  /* 0x000000697100720c */ /* 0x080fe400007a1670 */
        /* <DEDUP_REMOVED lines=99> */
.L_x_5223:
        /* <DEDUP_REMOVED lines=66> */
.L_x_5227:
[----:B------:R-:W-:Y:S05]  /*3520*/  BSYNC.RECONVERGENT B0 ;  /* 0x0000000000007941 */ /* 0x000fea0003800200 */
.L_x_5226:
        /* <DEDUP_REMOVED lines=50> */
.L_x_5229:
[----:B------:R-:W-:Y:S05]  /*3850*/  BSYNC.RECONVERGENT B0 ;  /* 0x0000000000007941 */ /* 0x000fea0003800200 */
.L_x_5228:
        /* <DEDUP_REMOVED lines=56> */
.L_x_5231:
[----:B------:R-:W-:Y:S05]  /*3be0*/  BSYNC.RECONVERGENT B0 ;  /* 0x0000000000007941 */ /* 0x000fea0003800200 */
.L_x_5230:
        /* <DEDUP_REMOVED lines=58> */
.L_x_5233:
[----:B------:R-:W-:Y:S05]  /*3f90*/  BSYNC.RECONVERGENT B0 ;  /* 0x0000000000007941 */ /* 0x000fea0003800200 */
.L_x_5232:
        /* <DEDUP_REMOVED lines=58> */
.L_x_5235:
[----:B------:R-:W-:Y:S05]  /*4340*/  BSYNC.RECONVERGENT B0 ;  /* 0x0000000000007941 */ /* 0x000fea0003800200 */
.L_x_5234:
        /* <DEDUP_REMOVED lines=58> */
.L_x_5237:
[----:B------:R-:W-:Y:S05]  /*46f0*/  BSYNC.RECONVERGENT B0 ;  /* 0x0000000000007941 */ /* 0x000fea0003800200 */
.L_x_5236:
        /* <DEDUP_REMOVED lines=58> */
.L_x_5239:
[----:B------:R-:W-:Y:S05]  /*4aa0*/  BSYNC.RECONVERGENT B0 ;  /* 0x0000000000007941 */ /* 0x000fea0003800200 */
.L_x_5238:
        /* <DEDUP_REMOVED lines=58> */
.L_x_5241:
[----:B------:R-:W-:Y:S05]  /*4e50*/  BSYNC.RECONVERGENT B0 ;  /* 0x0000000000007941 */ /* 0x000fea0003800200 */
.L_x_5240:
[----:B------:R-:W1:Y:S01]  /*4e60*/  LDC R15, c[0x0][0x450] ;  /* 0x00011400ff0f7b82 */ /* 0x000e620000000800 */
[----:B--2---:R-:W-:Y:S05]  /*4e70*/  IMAD.U32 R3, R36, -0x40, RZ ;  /* 0xffffffc024037824 */ /* 0x004fea00078e00ff */
[C---:B------:R-:W-:Y:S02]  /*4e80*/  LEA R12, P1, R3.reuse, R12, 0x1 ;  /* 0x0000000c030c7211 */ /* 0x040fe400078208ff */
[C---:B------:R-:W-:Y:S02]  /*4e90*/  LEA R52, P0, R3.reuse, R52, 0x1 ;  /* 0x0000003403347211 */ /* 0x040fe400078008ff */
[C---:B------:R-:W-:Y:S02]  /*4ea0*/  LEA.HI.X.SX32 R13, R3.reuse, R13, 0x1, P1 ;  /* 0x0000000d030d7211 */ /* 0x040fe400008f0eff */
[----:B------:R-:W-:Y:S01]  /*4eb0*/  LEA.HI.X.SX32 R53, R3, R53, 0x1, P0 ;  /* 0x0000003503357211 */ /* 0x000fe200000f0eff */
[----:B------:R-:W-:Y:S05]  /*4ec0*/  BRA `(.L_x_5224) ;  /* 0x0000002c00fc7947 */ /* 0x000fea0003800000 */
.L_x_5225:
        /* <DEDUP_REMOVED lines=99> */
.L_x_5243:
[----:B------:R-:W-:Y:S05]  /*5500*/  BSYNC.RECONVERGENT B0 ;  /* 0x0000000000007941 */ /* 0x000fea0003800200 */
.L_x_5242:
        /* <DEDUP_REMOVED lines=88> */
.L_x_5245:
[----:B------:R-:W-:Y:S05]  /*5a90*/  BSYNC.RECONVERGENT B0 ;  /* 0x0000000000007941 */ /* 0x000fea0003800200 */
.L_x_5244:
        /* <DEDUP_REMOVED lines=92> */
.L_x_5247:
[----:B------:R-:W-:Y:S05]  /*6060*/  BSYNC.RECONVERGENT B0 ;  /* 0x0000000000007941 */ /* 0x000fea0003800200 */
.L_x_5246:
        /* <DEDUP_REMOVED lines=94> */
.L_x_5249:
[----:B------:R-:W-:Y:S05]  /*6650*/  BSYNC.RECONVERGENT B0 ;  /* 0x0000000000007941 */ /* 0x000fea0003800200 */
.L_x_5248:
        /* <DEDUP_REMOVED lines=94> */
.L_x_5251:
[----:B------:R-:W-:Y:S05]  /*6c40*/  BSYNC.RECONVERGENT B0 ;  /* 0x0000000000007941 */ /* 0x000fea0003800200 */
.L_x_5250:
        /* <DEDUP_REMOVED lines=94> */
.L_x_5253:
[----:B------:R-:W-:Y:S05]  /*7230*/  BSYNC.RECONVERGENT B0 ;  /* 0x0000000000007941 */ /* 0x000fea0003800200 */
.L_x_5252:
[----:B------:R-:W-:Y:S04]  /*7240*/  BSSY.RECONVERGENT B0, `(.L_x_5254) ;  /* 0x000005e000007945 */ /* 0x000fe80003800200 */
[----:B------:R-:W-:Y:S05]  /*7250*/  @P5 BRA `(.L_x_5255) ;  /* 0x0000000400705947 */ /* 0x000fea0003800000 */
[----:B------:R-:W-:Y:S01]  /*7260*/  ISETP.GE.AND P0, PT, R100, R15, PT ;  /* 0x0000000f6400720c */ /* 0x000fe20003f06270 */
[----:B-1-34-:R-:W1:Y:S11]  /*7270*/  LDC.64 R56, c[0x0][0x4a8] ;  /* 0x00012a00ff387b82 */ /* 0x01ae760000000a00 */
        /* <DEDUP_REMOVED lines=8> */
[----:B------:R-:W-:Y:S01]  /*7300*/  @!P0 SHF.L.U32 R125, R57, 0x1, RZ ;  /* 0x00000001397d8819 */ /* 0x000fe200000006ff */
        /* <DEDUP_REMOVED lines=20> */
[----:B------:R-:W-:Y:S02]  /*7450*/  @!P0 SHF.L.U32 R16, R23, 0x10, RZ ;  /* 0x0000001017108819 */ /* 0x000fe400000006ff */
[C---:B-----5:R-:W-:Y:S01]  /*7460*/  @!P0 LOP3.LUT R33, R56.reuse, 0xffff0000, RZ, 0xc0, !PT ;  /* 0xffff000038218812 */ /* 0x060fe200078ec0ff */
[----:B------:R-:W-:Y:S01]  /*7470*/  @!P0 IMAD.U32 R35, R56, 0x10000, RZ ;  /* 0x0001000038238824 */ /* 0x000fe200078e00ff */
[C---:B------:R-:W-:Y:S01]  /*7480*/  @!P0 SHF.L.U32 R31, R57.reuse, 0x10, RZ ;  /* 0x00000010391f8819 */ /* 0x040fe200000006ff */
[C---:B------:R-:W-:Y:S01]  /*7490*/  @!P0 IMAD.U32 R29, R58.reuse, 0x10000, RZ ;  /* 0x000100003a1d8824 */ /* 0x040fe200078e00ff */
        /* <DEDUP_REMOVED lines=10> */
[----:B------:R-:W-:Y:S01]  /*7540*/  @!P0 SHF.L.U32 R38, R45, 0x10, RZ ;  /* 0x000000102d268819 */ /* 0x000fe200000006ff */
[----:B------:R-:W-:Y:S01]  /*7550*/  @!P2 FADD.FTZ R31, -R31, -RZ ;  /* 0x800000ff1f1fa221 */ /* 0x000fe20000010100 */
[----:B------:R-:W-:Y:S01]  /*7560*/  @!P0 LOP3.LUT R40, R45, 0xffff0000, RZ, 0xc0, !PT ;  /* 0xffff00002d288812 */ /* 0x000fe200078ec0ff */
[----:B------:R-:W-:Y:S01]  /*7570*/  @!P2 FADD.FTZ R32, -R32, -RZ ;  /* 0x800000ff2020a221 */ /* 0x000fe20000010100 */
[----:B------:R-:W-:Y:S01]  /*7580*/  @!P0 LOP3.LUT R23, R23, 0xffff0000, RZ, 0xc0, !PT ;  /* 0xffff000017178812 */ /* 0x000fe200078ec0ff */
[----:B------:R-:W-:Y:S01]  /*7590*/  @!P0 FFMA.FTZ R0, R37, R34, R0 ;  /* 0x0000002225008223 */ /* 0x000fe20000010000 */
[C---:B------:R-:W-:Y:S01]  /*75a0*/  @!P0 SHF.L.U32 R34, R49.reuse, 0x10, RZ ;  /* 0x0000001031228819 */ /* 0x040fe200000006ff */
[----:B------:R-:W-:Y:S01]  /*75b0*/  @!P0 FMUL.FTZ R2, R28, R33 ;  /* 0x000000211c028220 */ /* 0x000fe20000410000 */
[----:B------:R-:W-:Y:S01]  /*75c0*/  @!P0 LOP3.LUT R37, R49, 0xffff0000, RZ, 0xc0, !PT ;  /* 0xffff000031258812 */ /* 0x000fe200078ec0ff */
[----:B------:R-:W-:Y:S01]  /*75d0*/  @!P0 FMUL.FTZ R3, R26, R31 ;  /* 0x0000001f1a038220 */ /* 0x000fe20000410000 */
[C---:B------:R-:W-:Y:S01]  /*75e0*/  @!P0 SHF.L.U32 R41, R46.reuse, 0x10, RZ ;  /* 0x000000102e298819 */ /* 0x040fe200000006ff */
        /* <DEDUP_REMOVED lines=35> */
.L_x_5255:
[----:B------:R-:W-:Y:S05]  /*7820*/  BSYNC.RECONVERGENT B0 ;  /* 0x0000000000007941 */ /* 0x000fea0003800200 */
.L_x_5254:
        /* <DEDUP_REMOVED lines=10> */
[----:B-1----:R-:W-:Y:S01]  /*78d0*/  IMAD R51, R49, 0xc0, RZ ;  /* 0x000000c031337824 */ /* 0x002fe200078e02ff */
[----:B------:R-:W-:Y:S01]  /*78e0*/  @!P0 SEL R49, R14, RZ, P1 ;  /* 0x000000ff0e318207 */ /* 0x000fe20000800000 */
[----:B------:R-:W-:Y:S03]  /*78f0*/  IMAD.WIDE.U32 R18, R48, 0xc0, R18 ;  /* 0x000000c030127825 */ /* 0x000fe600078e0012 */
[----:B------:R-:W-:Y:S01]  /*7900*/  @!P0 IADD3 R49, P2, PT, R108, R49, RZ ;  /* 0x000000316c318210 */ /* 0x000fe20007f5e0ff */
[----:B------:R-:W-:Y:S03]  /*7910*/  IMAD.IADD R19, R51, 0x1, R19 ;  /* 0x0000000133137824 */ /* 0x000fe600078e0213 */
[----:B---34-:R-:W-:Y:S01]  /*7920*/  @!P0 SHF.L.U32 R57, R49, 0x1, RZ ;  /* 0x0000000131398819 */ /* 0x018fe200000006ff */
        /* <DEDUP_REMOVED lines=21> */
[C---:B------:R-:W-:Y:S01]  /*7a80*/  @!P0 SHF.L.U32 R17, R31.reuse, 0x10, RZ ;  /* 0x000000101f118819 */ /* 0x040fe200000006ff */
[----:B-----5:R-:W-:Y:S01]  /*7a90*/  @!P0 IMAD.U32 R30, R48, 0x10000, RZ ;  /* 0x00010000301e8824 */ /* 0x020fe200078e00ff */
[----:B------:R-:W-:Y:S01]  /*7aa0*/  @!P0 LOP3.LUT R15, R31, 0xffff0000, RZ, 0xc0, !PT ;  /* 0xffff00001f0f8812 */ /* 0x000fe200078ec0ff */
[----:B------:R-:W-:Y:S01]  /*7ab0*/  @!P0 IMAD.U32 R22, R50, 0x10000, RZ ;  /* 0x0001000032168824 */ /* 0x000fe200078e00ff */
[----:B------:R-:W-:Y:S01]  /*7ac0*/  @!P0 LOP3.LUT R31, R48, 0xffff0000, RZ, 0xc0, !PT ;  /* 0xffff0000301f8812 */ /* 0x000fe200078ec0ff */
[----:B------:R-:W-:Y:S01]  /*7ad0*/  @!P2 FADD.FTZ R30, -R30, -RZ ;  /* 0x800000ff1e1ea221 */ /* 0x000fe20000010100 */
[C---:B------:R-:W-:Y:S01]  /*7ae0*/  @!P0 SHF.L.U32 R28, R49.reuse, 0x10, RZ ;  /* 0x00000010311c8819 */ /* 0x040fe200000006ff */
[----:B------:R-:W-:Y:S01]  /*7af0*/  @!P2 FADD.FTZ R22, -R22, -RZ ;  /* 0x800000ff1616a221 */ /* 0x000fe20000010100 */
[----:B------:R-:W-:Y:S01]  /*7b00*/  @!P0 LOP3.LUT R29, R49, 0xffff0000, RZ, 0xc0, !PT ;  /* 0xffff0000311d8812 */ /* 0x000fe200078ec0ff */
[----:B--2---:R-:W-:Y:S01]  /*7b10*/  @!P0 IMAD.U32 R32, R40, 0x10000, RZ ;  /* 0x0001000028208824 */ /* 0x004fe200078e00ff */
[----:B------:R-:W-:Y:S01]  /*7b20*/  @!P0 LOP3.LUT R20, R50, 0xffff0000, RZ, 0xc0, !PT ;  /* 0xffff000032148812 */ /* 0x000fe200078ec0ff */
[----:B------:R-:W1:Y:S01]  /*7b30*/  LDC.64 R48, c[0x0][0x3b8] ;  /* 0x0000ee00ff307b82 */ /* 0x000e620000000a00 */
[----:B------:R-:W-:Y:S01]  /*7b40*/  @!P0 SHF.L.U32 R16, R51, 0x10, RZ ;  /* 0x0000001033108819 */ /* 0x000fe200000006ff */
        /* <DEDUP_REMOVED lines=48> */
.L_x_5257:
[----:B------:R-:W-:Y:S05]  /*7e50*/  BSYNC.RECONVERGENT B0 ;  /* 0x0000000000007941 */ /* 0x000fea0003800200 */
.L_x_5256:
[----:B------:R-:W1:Y:S01]  /*7e60*/  LDC R15, c[0x0][0x450] ;  /* 0x00011400ff0f7b82 */ /* 0x000e620000000800 */
[----:B--2---:R-:W-:Y:S05]  /*7e70*/  IMAD.U32 R77, R77, -0x40, RZ ;  /* 0xffffffc04d4d7824 */ /* 0x004fea00078e00ff */
[C---:B------:R-:W-:Y:S02]  /*7e80*/  LEA R84, P1, R77.reuse, R84, 0x1 ;  /* 0x000000544d547211 */ /* 0x040fe400078208ff */
[C---:B------:R-:W-:Y:S02]  /*7e90*/  LEA R82, P0, R77.reuse, R82, 0x1 ;  /* 0x000000524d527211 */ /* 0x040fe400078008ff */
[C---:B------:R-:W-:Y:S02]  /*7ea0*/  LEA.HI.X.SX32 R85, R77.reuse, R85, 0x1, P1 ;  /* 0x000000554d557211 */ /* 0x040fe400008f0eff */
[----:B------:R-:W-:Y:S09]  /*7eb0*/  LEA.HI.X.SX32 R83, R77, R83, 0x1, P0 ;  /* 0x000000534d537211 */ /* 0x000ff200000f0eff */
.L_x_5224:
[----:B------:R-:W-:Y:S05]  /*7ec0*/  BSYNC.RECONVERGENT B1 ;  /* 0x0000000000017941 */ /* 0x000fea0003800200 */
.L_x_5222:
        /* <DEDUP_REMOVED lines=91> */
.L_x_5258:
[----:B------:R-:W-:Y:S02]  /*8480*/  LOP3.LUT P2, RZ, R60, 0x20, RZ, 0xc0, !PT ;  /* 0x000000203cff7812 */ /* 0x000fe4000784c0ff */
[----:B------:R-:W-:Y:S02]  /*8490*/  IADD3 R80, P1, PT, R80, R87, RZ ;  /* 0x0000005750507210 */ /* 0x000fe40007f3e0ff */
[----:B------:R-:W-:Y:S03]  /*84a0*/  IADD3 R10, P0, PT, R10, R89, RZ ;  /* 0x000000590a0a7210 */ /* 0x000fe60007f1e0ff */
[----:B------:R-:W-:Y:S02]  /*84b0*/  IMAD.X R81, R81, 0x1, R86, P1 ;  /* 0x0000000151517824 */ /* 0x000fe400008e0656 */
[----:B------:R-:W-:Y:S04]  /*84c0*/  IMAD.X R9, R9, 0x1, R88, P0 ;  /* 0x0000000109097824 */ /* 0x000fe800000e0658 */
[----:B------:R-:W-:Y:S05]  /*84d0*/  @P2 BRA `(.L_x_5259) ;  /* 0xffffffa0004c2947 */ /* 0x000fea000383ffff */
.L_x_5221:
        /* <DEDUP_REMOVED lines=30> */
.L_x_5264:
[----:B------:R1:W-:Y:S02]  /*86c0*/  STS.128 [R52], RZ ;  /* 0x000000ff34007388 */ /* 0x0003e40000000c00 */
.L_x_5263:
[----:B------:R-:W-:Y:S05]  /*86d0*/  BSYNC.RECONVERGENT B0 ;  /* 0x0000000000007941 */ /* 0x000fea0003800200 */
.L_x_5262:
        /* <DEDUP_REMOVED lines=18> */
.L_x_5266:
[----:B------:R-:W-:Y:S05]  /*8800*/  BSYNC.RECONVERGENT B0 ;  /* 0x0000000000007941 */ /* 0x000fea0003800200 */
.L_x_5265:
[----:B------:R-:W-:Y:S04]  /*8810*/  BSSY.RECONVERGENT B0, `(.L_x_5267) ;  /* 0x000000c000007945 */ /* 0x000fe80003800200 */
[----:B------:R-:W-:Y:S05]  /*8820*/  @P2 BRA `(.L_x_5268) ;  /* 0x0000000000282947 */ /* 0x000fea0003800000 */
[----:B------:R-:W5:Y:S02]  /*8830*/  LDCU UR4, c[0x0][0x440] ;  /* 0x00008800ff0477ac */ /* 0x000f640008000800 */
[----:B-----5:R-:W-:-:S13]  /*8840*/  ISETP.GE.AND P0, PT, R100, UR4, PT ;  /* 0x0000000464007c0c */ /* 0x020fda000bf06270 */
[----:B------:R1:W-:Y:S01]  /*8850*/  @P0 STS.128 [R52+0x1000], RZ ;  /* 0x001000ff34000388 */ /* 0x0003e20000000c00 */
[----:B------:R-:W-:Y:S05]  /*8860*/  @P0 BRA `(.L_x_5268) ;  /* 0x0000000000180947 */ /* 0x000fea0003800000 */
[----:B--2---:R-:W-:-:S04]  /*8870*/  LEA R6, P0, R2, R4, 0x5 ;  /* 0x0000000402067211 */ /* 0x004fc800078028ff */
[----:B------:R-:W-:-:S05]  /*8880*/  LEA.HI.X R7, R2, R5, R3, 0x5, P0 ;  /* 0x0000000502077211 */ /* 0x000fca00000f2c03 */
[----:B------:R-:W-:Y:S01]  /*8890*/  @!PT LDS RZ, [RZ] ;  /* 0x00000000fffff984 */ /* 0x000fe20000000800 */
[----:B------:R-:W-:Y:S01]  /*88a0*/  @!PT LDS RZ, [RZ] ;  /* 0x00000000fffff984 */ /* 0x000fe20000000800 */
[----:B------:R-:W-:Y:S01]  /*88b0*/  @!PT LDS RZ, [RZ] ;  /* 0x00000000fffff984 */ /* 0x000fe20000000800 */
[----:B------:R2:W-:Y:S04]  /*88c0*/  LDGSTS.E.BYPASS.LTC128B.128 [R52+0x1000], desc[UR6][R6.64] ;  /* 0x0100000006347fae */ /* 0x0005e8000b981a06 */
.L_x_5268:
[----:B------:R-:W-:Y:S05]  /*88d0*/  BSYNC.RECONVERGENT B0 ;  /* 0x0000000000007941 */ /* 0x000fea0003800200 */
.L_x_5267:
        /* <DEDUP_REMOVED lines=12> */
.L_x_5261:
        /* <DEDUP_REMOVED lines=76> */
.L_x_5275:
[----:B------:R-:W-:Y:S05]  /*8e60*/  BSYNC.RECONVERGENT B0 ;  /* 0x0000000000007941 */ /* 0x000fea0003800200 */
.L_x_5274:
[----:B-----5:R2:W-:Y:S01]  /*8e70*/  STS.128 [R52], R12 ;  /* 0x0000000c34007388 */ /* 0x0205e20000000c00 */
[----:B------:R-:W-:Y:S05]  /*8e80*/  BRA `(.L_x_5272) ;  /* 0x0000000000047947 */ /* 0x000fea0003800000 */
.L_x_5273:
[----:B------:R3:W-:Y:S02]  /*8e90*/  STS.128 [R52], RZ ;  /* 0x000000ff34007388 */ /* 0x0007e40000000c00 */
.L_x_5272:
[----:B------:R-:W-:Y:S05]  /*8ea0*/  BSYNC.RECONVERGENT B1 ;  /* 0x0000000000017941 */ /* 0x000fea0003800200 */
.L_x_5271:
        /* <DEDUP_REMOVED lines=62> */
.L_x_5279:
[----:B------:R-:W-:Y:S05]  /*9290*/  BSYNC.RECONVERGENT B0 ;  /* 0x0000000000007941 */ /* 0x000fea0003800200 */
.L_x_5278:
[----:B-----5:R1:W-:Y:S02]  /*92a0*/  STS.128 [R52+0x800], R12 ;  /* 0x0008000c34007388 */ /* 0x0203e40000000c00 */
.L_x_5277:
[----:B------:R-:W-:Y:S05]  /*92b0*/  BSYNC.RECONVERGENT B1 ;  /* 0x0000000000017941 */ /* 0x000fea0003800200 */
.L_x_5276:
        /* <DEDUP_REMOVED lines=15> */
[----:B-----5:R-:W-:Y:S01]  /*93b0*/  IMAD.SHL.U32 R7, R11, 0x20, RZ ;  /* 0x000000200b077824 */ /* 0x020fe200078e00ff */
        /* <DEDUP_REMOVED lines=47> */
.L_x_5283:
[----:B------:R-:W-:Y:S05]  /*96b0*/  BSYNC.RECONVERGENT B0 ;  /* 0x0000000000007941 */ /* 0x000fea0003800200 */
.L_x_5282:
[----:B-----5:R2:W-:Y:S02]  /*96c0*/  STS.128 [R52+0x1000], R12 ;  /* 0x0010000c34007388 */ /* 0x0205e40000000c00 */
.L_x_5281:
[----:B------:R-:W-:Y:S05]  /*96d0*/  BSYNC.RECONVERGENT B1 ;  /* 0x0000000000017941 */ /* 0x000fea0003800200 */
.L_x_5280:
[----:B------:R-:W-:-:S04]  /*96e0*/  IADD3 R10, PT, PT, R130, 0x30, RZ ;  /* 0x00000030820a7810 */ /* 0x000fc80007ffe0ff */
        /* <DEDUP_REMOVED lines=49> */
[----:B------:R-:W-:-:S02]  /*9a00*/  FMUL.FTZ R11, R19, R3 ;  /* 0x00000003130b7220 */ /* 0x000fc40000410000 */
[----:B------:R-:W-:Y:S01]  /*9a10*/  FFMA.FTZ R17, R17, R8, R6 ;  /* 0x0000000811117223 */ /* 0x000fe20000010006 */
[-C--:B------:R-:W-:Y:S01]  /*9a20*/  FMUL.FTZ R6, R18, R2.reuse ;  /* 0x0000000212067220 */ /* 0x080fe20000410000 */
[-C--:B------:R-:W-:Y:S01]  /*9a30*/  FMUL.FTZ R8, R19, R5.reuse ;  /* 0x0000000513087220 */ /* 0x080fe20000410000 */
[C---:B------:R-:W-:Y:S01]  /*9a40*/  FFMA.FTZ R13, R7.reuse, R2, R13 ;  /* 0x00000002070d7223 */ /* 0x040fe2000001000d */
[C---:B------:R-:W-:Y:S01]  /*9a50*/  FFMA.FTZ R11, R16.reuse, R5, -R11 ;  /* 0x00000005100b7223 */ /* 0x040fe2000001080b */
[----:B------:R-:W-:Y:S01]  /*9a60*/  FFMA.FTZ R6, R7, R4, -R6 ;  /* 0x0000000407067223 */ /* 0x000fe20000010806 */
[----:B------:R-:W-:Y:S01]  /*9a70*/  FFMA.FTZ R8, R16, R3, R8 ;  /* 0x0000000310087223 */ /* 0x000fe20000010008 */
[----:B------:R-:W-:Y:S02]  /*9a80*/  F2FP.BF16.F32.PACK_AB R0, R0, R9 ;  /* 0x000000090000723e */ /* 0x000fe400000010ff */
[----:B------:R-:W-:Y:S02]  /*9a90*/  F2FP.BF16.F32.PACK_AB R15, R17, R14 ;  /* 0x0000000e110f723e */ /* 0x000fe400000010ff */
[----:B------:R-:W-:Y:S01]  /*9aa0*/  F2FP.BF16.F32.PACK_AB R12, R13, R6 ;  /* 0x000000060d0c723e */ /* 0x000fe200000010ff */
[----:B------:R-:W-:Y:S01]  /*9ab0*/  IMAD.MOV.U32 R13, RZ, RZ, R0 ;  /* 0x000000ffff0d7224 */ /* 0x000fe200078e0000 */
[----:B------:R-:W-:-:S02]  /*9ac0*/  F2FP.BF16.F32.PACK_AB R14, R8, R11 ;  /* 0x0000000b080e723e */ /* 0x000fc400000010ff */
.L_x_5285:
[----:B------:R-:W-:Y:S05]  /*9ad0*/  BSYNC.RECONVERGENT B0 ;  /* 0x0000000000007941 */ /* 0x000fea0003800200 */
.L_x_5284:
[----:B-----5:R2:W-:Y:S01]  /*9ae0*/  STS.128 [R52+0x1800], R12 ;  /* 0x0018000c34007388 */ /* 0x0205e20000000c00 */
[----:B------:R-:W-:Y:S05]  /*9af0*/  BRA `(.L_x_5269) ;  /* 0x0000001800107947 */ /* 0x000fea0003800000 */
.L_x_5270:
        /* <DEDUP_REMOVED lines=97> */
.L_x_5290:
[----:B------:R-:W-:Y:S05]  /*a110*/  BSYNC.RECONVERGENT B0 ;  /* 0x0000000000007941 */ /* 0x000fea0003800200 */
.L_x_5289:
[----:B-----5:R2:W-:Y:S01]  /*a120*/  STS.128 [R52], R16 ;  /* 0x0000001034007388 */ /* 0x0205e20000000c00 */
[----:B------:R-:W-:Y:S05]  /*a130*/  BRA `(.L_x_5287) ;  /* 0x0000000000047947 */ /* 0x000fea0003800000 */
.L_x_5288:
[----:B------:R1:W-:Y:S02]  /*a140*/  STS.128 [R52], RZ ;  /* 0x000000ff34007388 */ /* 0x0003e40000000c00 */
.L_x_5287:
[----:B------:R-:W-:Y:S05]  /*a150*/  BSYNC.RECONVERGENT B1 ;  /* 0x0000000000017941 */ /* 0x000fea0003800200 */
.L_x_5286:
        /* <DEDUP_REMOVED lines=93> */
.L_x_5294:
[----:B------:R-:W-:Y:S05]  /*a730*/  BSYNC.RECONVERGENT B0 ;  /* 0x0000000000007941 */ /* 0x000fea0003800200 */
.L_x_5293:
[----:B-----5:R4:W-:Y:S02]  /*a740*/  STS.128 [R52+0x800], R16 ;  /* 0x0008001034007388 */ /* 0x0209e40000000c00 */
.L_x_5292:
[----:B------:R-:W-:Y:S05]  /*a750*/  BSYNC.RECONVERGENT B1 ;  /* 0x0000000000017941 */ /* 0x000fea0003800200 */
.L_x_5291:
        /* <DEDUP_REMOVED lines=92> */
.L_x_5298:
[----:B------:R-:W-:Y:S05]  /*ad20*/  BSYNC.RECONVERGENT B0 ;  /* 0x0000000000007941 */ /* 0x000fea0003800200 */
.L_x_5297:
[----:B-----5:R4:W-:Y:S02]  /*ad30*/  STS.128 [R52+0x1000], R16 ;  /* 0x0010001034007388 */ /* 0x0209e40000000c00 */
.L_x_5296:
[----:B------:R-:W-:Y:S05]  /*ad40*/  BSYNC.RECONVERGENT B1 ;  /* 0x0000000000017941 */ /* 0x000fea0003800200 */
.L_x_5295:
[----:B-12---:R-:W-:-:S04]  /*ad50*/  IADD3 R10, PT, PT, R130, 0x30, RZ ;  /* 0x00000030820a7810 */ /* 0x006fc80007ffe0ff */
        /* <DEDUP_REMOVED lines=22> */
[----:B-1----:R-:W-:Y:S01]  /*aec0*/  IADD3 R12, P0, PT, R0, UR8, RZ ;  /* 0x00000008000c7c10 */ /* 0x002fe2000ff1e0ff */
[----:B------:R-:W3:Y:S03]  /*aed0*/  LDG.E.128 R20, desc[UR6][R20.64] ;  /* 0x0000000614147981 */ /* 0x000ee6000c1e1d00 */
[----:B------:R-:W-:Y:S01]  /*aee0*/  IADD3.X R13, PT, PT, R2, UR9, RZ, P0, !PT ;  /* 0x00000009020d7c10 */ /* 0x000fe200087fe4ff */
[----:B------:R-:W4:Y:S05]  /*aef0*/  LDCU.64 UR8, c[0x0][0x4c8] ;  /* 0x00009900ff0877ac */ /* 0x000f2a0008000a00 */
[----:B------:R-:W3:Y:S01]  /*af00*/  LDG.E.128 R12, desc[UR6][R12.64] ;  /* 0x000000060c0c7981 */ /* 0x000ee2000c1e1d00 */
[----:B----4-:R-:W-:-:S04]  /*af10*/  IADD3 R16, P0, PT, R0, UR8, RZ ;  /* 0x0000000800107c10 */ /* 0x010fc8000ff1e0ff */
[----:B------:R-:W-:-:S06]  /*af20*/  IADD3.X R17, PT, PT, R2, UR9, RZ, P0, !PT ;  /* 0x0000000902117c10 */ /* 0x000fcc00087fe4ff */
[----:B------:R-:W4:Y:S01]  /*af30*/  LDG.E.128 R16, desc[UR6][R16.64] ;  /* 0x0000000610107981 */ /* 0x000f22000c1e1d00 */
[C---:B-----5:R-:W-:Y:S01]  /*af40*/  LOP3.LUT R0, R5.reuse, 0xffff0000, RZ, 0xc0, !PT ;  /* 0xffff000005007812 */ /* 0x060fe200078ec0ff */
[----:B--2---:R-:W-:Y:S01]  /*af50*/  IMAD.U32 R8, R6, 0x10000, RZ ;  /* 0x0001000006087824 */ /* 0x004fe200078e00ff */
[----:B------:R-:W-:Y:S01]  /*af60*/  SHF.L.U32 R9, R5, 0x10, RZ ;  /* 0x0000001005097819 */ /* 0x000fe200000006ff */
[----:B------:R-:W-:Y:S01]  /*af70*/  IMAD.U32 R3, R4, 0x10000, RZ ;  /* 0x0001000004037824 */ /* 0x000fe200078e00ff */
[----:B------:R-:W-:Y:S02]  /*af80*/  LOP3.LUT R5, R6, 0xffff0000, RZ, 0xc0, !PT ;  /* 0xffff000006057812 */ /* 0x000fe400078ec0ff */
[----:B------:R-:W-:Y:S02]  /*af90*/  LOP3.LUT R2, R4, 0xffff0000, RZ, 0xc0, !PT ;  /* 0xffff000004027812 */ /* 0x000fe400078ec0ff */
[C---:B------:R-:W-:Y:S02]  /*afa0*/  LOP3.LUT R4, R7.reuse, 0xffff0000, RZ, 0xc0, !PT ;  /* 0xffff000007047812 */ /* 0x040fe400078ec0ff */
[----:B------:R-:W-:-:S02]  /*afb0*/  SHF.L.U32 R24, R7, 0x10, RZ ;  /* 0x0000001007187819 */ /* 0x000fc400000006ff */
[C---:B---3--:R-:W-:Y:S01]  /*afc0*/  SHF.L.U32 R6, R21.reuse, 0x10, RZ ;  /* 0x0000001015067819 */ /* 0x048fe200000006ff */
[----:B------:R-:W-:Y:S01]  /*afd0*/  IMAD.U32 R25, R22, 0x10000, RZ ;  /* 0x0001000016197824 */ /* 0x000fe200078e00ff */
[----:B------:R-:W-:Y:S01]  /*afe0*/  LOP3.LUT R26, R21, 0xffff0000, RZ, 0xc0, !PT ;  /* 0xffff0000151a7812 */ /* 0x000fe200078ec0ff */
[----:B------:R-:W-:Y:S01]  /*aff0*/  IMAD.U32 R11, R20, 0x10000, RZ ;  /* 0x00010000140b7824 */ /* 0x000fe200078e00ff */
[----:B------:R-:W-:Y:S02]  /*b000*/  LOP3.LUT R21, R22, 0xffff0000, RZ, 0xc0, !PT ;  /* 0xffff000016157812 */ /* 0x000fe400078ec0ff */
[----:B------:R-:W-:Y:S02]  /*b010*/  LOP3.LUT R7, R20, 0xffff0000, RZ, 0xc0, !PT ;  /* 0xffff000014077812 */ /* 0x000fe400078ec0ff */
[C---:B------:R-:W-:Y:S01]  /*b020*/  SHF.L.U32 R20, R23.reuse, 0x10, RZ ;  /* 0x0000001017147819 */ /* 0x040fe200000006ff */
[C---:B------:R-:W-:Y:S01]  /*b030*/  IMAD.U32 R22, R12.reuse, 0x10000, RZ ;  /* 0x000100000c167824 */ /* 0x040fe200078e00ff */
[----:B------:R-:W-:Y:S01]  /*b040*/  LOP3.LUT R12, R12, 0xffff0000, RZ, 0xc0, !PT ;  /* 0xffff00000c0c7812 */ /* 0x000fe200078ec0ff */
[----:B------:R-:W-:Y:S01]  /*b050*/  IMAD.U32 R30, R14, 0x10000, RZ ;  /* 0x000100000e1e7824 */ /* 0x000fe200078e00ff */
        /* <DEDUP_REMOVED lines=8> */
[----:B------:R-:W-:Y:S01]  /*b0e0*/  SHF.L.U32 R13, R15, 0x10, RZ ;  /* 0x000000100f0d7819 */ /* 0x000fe200000006ff */
[----:B------:R-:W-:Y:S01]  /*b0f0*/  @!P1 FADD.FTZ R23, -R23, -RZ ;  /* 0x800000ff17179221 */ /* 0x000fe20000010100 */
[----:B------:R-:W-:Y:S01]  /*b100*/  LOP3.LUT R34, R15, 0xffff0000, RZ, 0xc0, !PT ;  /* 0xffff00000f227812 */ /* 0x000fe200078ec0ff */
[----:B------:R-:W-:Y:S01]  /*b110*/  @!P1 FADD.FTZ R29, -R29, -RZ ;  /* 0x800000ff1d1d9221 */ /* 0x000fe20000010100 */
[----:B------:R-:W-:Y:S01]  /*b120*/  FMUL.FTZ R7, R7, R12 ;  /* 0x0000000c07077220 */ /* 0x000fe20000410000 */
[----:B------:R-:W-:Y:S01]  /*b130*/  @!P1 FADD.FTZ R13, -R13, -RZ ;  /* 0x800000ff0d0d9221 */ /* 0x000fe20000010100 */
[----:B------:R-:W-:Y:S01]  /*b140*/  FMUL.FTZ R14, R21, R14 ;  /* 0x0000000e150e7220 */ /* 0x000fe20000410000 */
[----:B------:R-:W-:Y:S01]  /*b150*/  @!P1 FADD.FTZ R30, -R30, -RZ ;  /* 0x800000ff1e1e9221 */ /* 0x000fe20000010100 */
[----:B------:R-:W-:Y:S01]  /*b160*/  @!P1 FADD.FTZ R34, -R34, -RZ ;  /* 0x800000ff22229221 */ /* 0x000fe20000010100 */
[----:B------:R-:W-:Y:S01]  /*b170*/  FMUL.FTZ R6, R6, R23 ;  /* 0x0000001706067220 */ /* 0x000fe20000410000 */
[----:B------:R-:W-:Y:S01]  /*b180*/  FMUL.FTZ R29, R26, R29 ;  /* 0x0000001d1a1d7220 */ /* 0x000fe20000410000 */
[----:B------:R-:W-:Y:S01]  /*b190*/  FMUL.FTZ R13, R20, R13 ;  /* 0x0000000d140d7220 */ /* 0x000fe20000410000 */
[C---:B----4-:R-:W-:Y:S01]  /*b1a0*/  LOP3.LUT R12, R16.reuse, 0xffff0000, RZ, 0xc0, !PT ;  /* 0xffff0000100c7812 */ /* 0x050fe200078ec0ff */
[----:B------:R-:W-:Y:S01]  /*b1b0*/  IMAD.U32 R15, R16, 0x10000, RZ ;  /* 0x00010000100f7824 */ /* 0x000fe200078e00ff */
[C---:B------:R-:W-:Y:S01]  /*b1c0*/  SHF.L.U32 R11, R17.reuse, 0x10, RZ ;  /* 0x00000010110b7819 */ /* 0x040fe200000006ff */
[C---:B------:R-:W-:Y:S01]  /*b1d0*/  IMAD.U32 R20, R18.reuse, 0x10000, RZ ;  /* 0x0001000012147824 */ /* 0x040fe200078e00ff */
[----:B------:R-:W-:Y:S01]  /*b1e0*/  LOP3.LUT R21, R17, 0xffff0000, RZ, 0xc0, !PT ;  /* 0xffff000011157812 */ /* 0x000fe200078ec0ff */
[----:B------:R-:W-:Y:S01]  /*b1f0*/  FMUL.FTZ R25, R25, R30 ;  /* 0x0000001e19197220 */ /* 0x000fe20000410000 */
        /* <DEDUP_REMOVED lines=18> */
.L_x_5300:
[----:B------:R-:W-:Y:S05]  /*b320*/  BSYNC.RECONVERGENT B0 ;  /* 0x0000000000007941 */ /* 0x000fea0003800200 */
.L_x_5299:
[----:B-----5:R1:W-:Y:S02]  /*b330*/  STS.128 [R52+0x1800], R4 ;  /* 0x0018000434007388 */ /* 0x0203e40000000c00 */
.L_x_5269:
[----:B------:R-:W-:Y:S05]  /*b340*/  BSYNC.RECONVERGENT B2 ;  /* 0x0000000000027941 */ /* 0x000fea0003800200 */
.L_x_5260:
        /* <DEDUP_REMOVED lines=12> */
.L_x_5303:
[----:B------:R2:W-:Y:S02]  /*b410*/  STS.128 [R52+0x2000], RZ ;  /* 0x002000ff34007388 */ /* 0x0005e40000000c00 */
.L_x_5302:
[----:B------:R-:W-:Y:S05]  /*b420*/  BSYNC.RECONVERGENT B0 ;  /* 0x0000000000007941 */ /* 0x000fea0003800200 */
.L_x_5301:
[----:B------:R-:W-:Y:S01]  /*b430*/  ISETP.GE.AND P1, PT, R28, R3, PT ;  /* 0x000000031c00720c */ /* 0x000fe20003f26270 */
[C---:B------:R-:W-:Y:S01]  /*b440*/  IMAD.SHL.U32 R103, R68.reuse, 0x2, RZ ;  /* 0x0000000244677824 */ /* 0x040fe200078e00ff */
[----:B------:R-:W-:Y:S01]  /*b450*/  SHF.L.U64.HI R2, R68, 0x1, R67 ;  /* 0x0000000144027819 */ /* 0x000fe20000010243 */
[----:B------:R-:W-:Y:S03]  /*b460*/  BSSY.RECONVERGENT B0, `(.L_x_5304) ;  /* 0x000000d000007945 */ /* 0x000fe60003800200 */
[----:B-12---:R-:W-:-:S05]  /*b470*/  IADD3 R6, P0, PT, R103, R180, RZ ;  /* 0x000000b467067210 */ /* 0x006fca0007f1e0ff */
[----:B-----5:R-:W-:Y:S02]  /*b480*/  IMAD.X R7, R2, 0x1, R181, P0 ;  /* 0x0000000102077824 */ /* 0x020fe400000e06b5 */
        /* <DEDUP_REMOVED lines=9> */
.L_x_5306:
[----:B------:R2:W-:Y:S02]  /*b520*/  STS.128 [R52+0x2800], RZ ;  /* 0x002800ff34007388 */ /* 0x0005e40000000c00 */
.L_x_5305:
[----:B------:R-:W-:Y:S05]  /*b530*/  BSYNC.RECONVERGENT B0 ;  /* 0x0000000000007941 */ /* 0x000fea0003800200 */
.L_x_5304:
[----:B------:R-:W-:Y:S01]  /*b540*/  ISETP.GE.AND P0, PT, R32, R3, PT ;  /* 0x000000032000720c */ /* 0x000fe20003f06270 */
[----:B------:R-:W-:-:S12]  /*b550*/  BSSY.RECONVERGENT B0, `(.L_x_5307) ;  /* 0x000000e000007945 */ /* 0x000fd80003800200 */
[----:B------:R-:W-:Y:S05]  /*b560*/  @P0 BRA `(.L_x_5308) ;  /* 0x0000000000300947 */ /* 0x000fea0003800000 */
[----:B------:R-:W5:Y:S02]  /*b570*/  LDCU UR4, c[0x0][0x440] ;  /* 0x00008800ff0477ac */ /* 0x000f640008000800 */
[----:B-----5:R-:W-:-:S13]  /*b580*/  ISETP.GE.AND P0, PT, R100, UR4, PT ;  /* 0x0000000464007c0c */ /* 0x020fda000bf06270 */
[----:B------:R-:W-:Y:S05]  /*b590*/  @P0 BRA `(.L_x_5309) ;  /* 0x0000000000200947 */ /* 0x000fea0003800000 */
[----:B----4-:R-:W4:Y:S02]  /*b5a0*/  LDC.64 R4, c[0x0][0x3b8] ;  /* 0x0000ee00ff047b82 */ /* 0x010f240000000a00 */
[----:B----4-:R-:W-:-:S04]  /*b5b0*/  LEA R8, P0, R4, R6, 0x5 ;  /* 0x0000000604087211 */ /* 0x010fc800078028ff */
[----:B------:R-:W-:-:S05]  /*b5c0*/  LEA.HI.X R9, R4, R7, R5, 0x5, P0 ;  /* 0x0000000704097211 */ /* 0x000fca00000f2c05 */
[----:B------:R-:W-:Y:S01]  /*b5d0*/  @!PT LDS RZ, [RZ] ;  /* 0x00000000fffff984 */ /* 0x000fe20000000800 */
[----:B------:R-:W-:Y:S01]  /*b5e0*/  @!PT LDS RZ, [RZ] ;  /* 0x00000000fffff984 */ /* 0x000fe20000000800 */
[----:B------:R-:W-:Y:S01]  /*b5f0*/  @!PT LDS RZ, [RZ] ;  /* 0x00000000fffff984 */ /* 0x000fe20000000800 */
[----:B------:R4:W-:Y:S01]  /*b600*/  LDGSTS.E.BYPASS.LTC128B.128 [R52+0x3000], desc[UR6][R8.64] ;  /* 0x0300000008347fae */ /* 0x0009e2000b981a06 */
[----:B------:R-:W-:Y:S05]  /*b610*/  BRA `(.L_x_5308) ;  /* 0x0000000000047947 */ /* 0x000fea0003800000 */
.L_x_5309:
[----:B------:R1:W-:Y:S02]  /*b620*/  STS.128 [R52+0x3000], RZ ;  /* 0x003000ff34007388 */ /* 0x0003e40000000c00 */
.L_x_5308:
[----:B------:R-:W-:Y:S05]  /*b630*/  BSYNC.RECONVERGENT B0 ;  /* 0x0000000000007941 */ /* 0x000fea0003800200 */
.L_x_5307:
        /* <DEDUP_REMOVED lines=14> */
.L_x_5312:
[----:B------:R1:W-:Y:S02]  /*b720*/  STS.128 [R52+0x3800], RZ ;  /* 0x003800ff34007388 */ /* 0x0003e40000000c00 */
.L_x_5311:
[----:B------:R-:W-:Y:S05]  /*b730*/  BSYNC.RECONVERGENT B0 ;  /* 0x0000000000007941 */ /* 0x000fea0003800200 */
.L_x_5310:
[----:B------:R-:W-:Y:S01]  /*b740*/  IADD3 R14, PT, PT, R130, 0x40, RZ ;  /* 0x00000040820e7810 */ /* 0x000fe20007ffe0ff */
[----:B------:R-:W-:Y:S03]  /*b750*/  BSSY.RECONVERGENT B0, `(.L_x_5313) ;  /* 0x0000012000007945 */ /* 0x000fe60003800200 */
[----:B------:R-:W-:-:S13]  /*b760*/  ISETP.GE.AND P0, PT, R14, R3, PT ;  /* 0x000000030e00720c */ /* 0x000fda0003f06270 */
[----:B------:R-:W-:Y:S05]  /*b770*/  @P0 BRA `(.L_x_5314) ;  /* 0x00000000003c0947 */ /* 0x000fea0003800000 */
[----:B------:R-:W5:Y:S02]  /*b780*/  LDCU UR4, c[0x0][0x440] ;  /* 0x00008800ff0477ac */ /* 0x000f640008000800 */
[----:B-----5:R-:W-:-:S13]  /*b790*/  ISETP.GE.AND P0, PT, R100, UR4, PT ;  /* 0x0000000464007c0c */ /* 0x020fda000bf06270 */
[----:B------:R-:W-:Y:S05]  /*b7a0*/  @P0 BRA `(.L_x_5315) ;  /* 0x00000000002c0947 */ /* 0x000fea0003800000 */
[----:B----4-:R-:W4:Y:S01]  /*b7b0*/  LDC.64 R4, c[0x0][0x3b8] ;  /* 0x0000ee00ff047b82 */ /* 0x010f220000000a00 */
        /* <DEDUP_REMOVED lines=10> */
.L_x_5315:
[----:B------:R1:W-:Y:S02]  /*b860*/  STS.128 [R52+0x4000], RZ ;  /* 0x004000ff34007388 */ /* 0x0003e40000000c00 */
.L_x_5314:
[----:B------:R-:W-:Y:S05]  /*b870*/  BSYNC.RECONVERGENT B0 ;  /* 0x0000000000007941 */ /* 0x000fea0003800200 */
.L_x_5313:
[----:B------:R-:W-:Y:S01]  /*b880*/  IADD3 R12, PT, PT, R130, 0x50, RZ ;  /* 0x00000050820c7810 */ /* 0x000fe20007ffe0ff */
[----:B------:R-:W-:Y:S03]  /*b890*/  BSSY.RECONVERGENT B0, `(.L_x_5316) ;  /* 0x000000f000007945 */ /* 0x000fe60003800200 */
[----:B------:R-:W-:-:S13]  /*b8a0*/  ISETP.GE.AND P0, PT, R12, R3, PT ;  /* 0x000000030c00720c */ /* 0x000fda0003f06270 */
        /* <DEDUP_REMOVED lines=12> */
.L_x_5318:
[----:B------:R1:W-:Y:S02]  /*b970*/  STS.128 [R52+0x4800], RZ ;  /* 0x004800ff34007388 */ /* 0x0003e40000000c00 */
.L_x_5317:
[----:B------:R-:W-:Y:S05]  /*b980*/  BSYNC.RECONVERGENT B0 ;  /* 0x0000000000007941 */ /* 0x000fea0003800200 */
.L_x_5316:
        /* <DEDUP_REMOVED lines=18> */
.L_x_5321:
[----:B------:R1:W-:Y:S02]  /*bab0*/  STS.128 [R52+0x5000], RZ ;  /* 0x005000ff34007388 */ /* 0x0003e40000000c00 */
.L_x_5320:
[----:B------:R-:W-:Y:S05]  /*bac0*/  BSYNC.RECONVERGENT B0 ;  /* 0x0000000000007941 */ /* 0x000fea0003800200 */
.L_x_5319:
[----:B------:R-:W-:Y:S01]  /*bad0*/  VIADD R130, R130, 0x70 ;  /* 0x0000007082827836 */ /* 0x000fe20000000000 */
[----:B------:R-:W-:Y:S01]  /*bae0*/  BSSY.RECONVERGENT B0, `(.L_x_5322) ;  /* 0x0000014000007945 */ /* 0x000fe20003800200 */
[C---:B------:R-:W-:Y:S02]  /*baf0*/  IMAD.SHL.U32 R141, R64.reuse, 0x40, RZ ;  /* 0x00000040408d7824 */ /* 0x040fe400078e00ff */
[----:B----4-:R-:W-:Y:S01]  /*bb00*/  IMAD.SHL.U32 R4, R64, 0x20, RZ ;  /* 0x0000002040047824 */ /* 0x010fe200078e00ff */
[----:B------:R-:W-:Y:S02]  /*bb10*/  ISETP.GE.AND P0, PT, R130, R3, PT ;  /* 0x000000038200720c */ /* 0x000fe40003f06270 */
[----:B------:R-:W-:-:S04]  /*bb20*/  LOP3.LUT R141, R141, 0x200, RZ, 0xc0, !PT ;  /* 0x000002008d8d7812 */ /* 0x000fc800078ec0ff */
[----:B------:R-:W-:-:S07]  /*bb30*/  LOP3.LUT R175, R141, 0x7c00, R4, 0xf8, !PT ;  /* 0x00007c008daf7812 */ /* 0x000fce00078ef804 */
[----:B------:R-:W-:Y:S05]  /*bb40*/  @P0 BRA `(.L_x_5323) ;  /* 0x0000000000340947 */ /* 0x000fea0003800000 */
[----:B------:R-:W4:Y:S02]  /*bb50*/  LDCU UR4, c[0x0][0x440] ;  /* 0x00008800ff0477ac */ /* 0x000f240008000800 */
[----:B----4-:R-:W-:-:S13]  /*bb60*/  ISETP.GE.AND P0, PT, R100, UR4, PT ;  /* 0x0000000464007c0c */ /* 0x010fda000bf06270 */
        /* <DEDUP_REMOVED lines=10> */
.L_x_5324:
[----:B------:R4:W-:Y:S02]  /*bc10*/  STS.128 [R52+0x5800], RZ ;  /* 0x005800ff34007388 */ /* 0x0009e40000000c00 */
.L_x_5323:
[----:B------:R-:W-:Y:S05]  /*bc20*/  BSYNC.RECONVERGENT B0 ;  /* 0x0000000000007941 */ /* 0x000fea0003800200 */
.L_x_5322:
[----:B------:R-:W0:Y:S01]  /*bc30*/  LDGDEPBAR ;  /* 0x00000000000079af */ /* 0x000e220000000000 */
[----:B------:R-:W5:Y:S01]  /*bc40*/  LDCU UR4, c[0x0][0x508] ;  /* 0x0000a100ff0477ac */ /* 0x000f620008000800 */
[----:B------:R-:W-:Y:S01]  /*bc50*/  LOP3.LUT R5, R124, 0x1f0, RZ, 0xc0, !PT ;  /* 0x000001f07c057812 */ /* 0x000fe200078ec0ff */
[----:B------:R-:W-:Y:S01]  /*bc60*/  IMAD.SHL.U32 R53, R64, 0x2, RZ ;  /* 0x0000000240357824 */ /* 0x000fe200078e00ff */
[----:B------:R-:W-:Y:S01]  /*bc70*/  SHF.R.U32.HI R4, RZ, 0x2, R64 ;  /* 0x00000002ff047819 */ /* 0x000fe20000011640 */
[----:B------:R-:W-:Y:S01]  /*bc80*/  BSSY.RECONVERGENT B0, `(.L_x_5325) ;  /* 0x0000014000007945 */ /* 0x000fe20003800200 */
[----:B-1--4-:R-:W-:Y:S02]  /*bc90*/  IADD3 R6, PT, PT, R5, 0x1, R178 ;  /* 0x0000000105067810 */ /* 0x012fe40007ffe0b2 */
[----:B------:R-:W-:Y:S02]  /*bca0*/  LOP3.LUT R4, R4, 0x7, RZ, 0xc0, !PT ;  /* 0x0000000704047812 */ /* 0x000fe400078ec0ff */
[----:B------:R-:W-:-:S02]  /*bcb0*/  LOP3.LUT R53, R53, 0x6, RZ, 0xc0, !PT ;  /* 0x0000000635357812 */ /* 0x000fc400078ec0ff */
[----:B------:R-:W-:-:S04]  /*bcc0*/  IADD3 R6, PT, PT, -R177, R6, R4 ;  /* 0x00000006b1067210 */ /* 0x000fc80007ffe104 */
[----:B-----5:R-:W-:Y:S01]  /*bcd0*/  IADD3 R6, PT, PT, R6, UR4, R63 ;  /* 0x0000000406067c10 */ /* 0x020fe2000fffe03f */
        /* <DEDUP_REMOVED lines=11> */
.L_x_5327:
[----:B------:R4:W-:Y:S01]  /*bd90*/  STS.128 [R52+0x6000], RZ ;  /* 0x006000ff34007388 */ /* 0x0009e20000000c00 */
[----:B------:R-:W-:Y:S05]  /*bda0*/  BRA `(.L_x_5328) ;  /* 0x0000000000047947 */ /* 0x000fea0003800000 */
.L_x_5326:
[----:B------:R1:W-:Y:S02]  /*bdb0*/  STS.128 [R52+0x6000], RZ ;  /* 0x006000ff34007388 */ /* 0x0003e40000000c00 */
.L_x_5328:
[----:B------:R-:W-:Y:S05]  /*bdc0*/  BSYNC.RECONVERGENT B0 ;  /* 0x0000000000007941 */ /* 0x000fea0003800200 */
.L_x_5325:
[----:B------:R-:W-:Y:S01]  /*bdd0*/  ISETP.GE.AND P0, PT, R28, R3, PT ;  /* 0x000000031c00720c */ /* 0x000fe20003f06270 */
[C---:B------:R-:W-:Y:S01]  /*bde0*/  IMAD.SHL.U32 R7, R70.reuse, 0x2, RZ ;  /* 0x0000000246077824 */ /* 0x040fe200078e00ff */
[----:B------:R-:W-:Y:S01]  /*bdf0*/  SHF.L.U64.HI R4, R70, 0x1, R69 ;  /* 0x0000000146047819 */ /* 0x000fe20000010245 */
[----:B------:R-:W-:Y:S03]  /*be00*/  BSSY.RECONVERGENT B0, `(.L_x_5329) ;  /* 0x000000e000007945 */ /* 0x000fe60003800200 */
[----:B------:R-:W-:-:S05]  /*be10*/  IADD3 R16, P1, PT, R7, R182, RZ ;  /* 0x000000b607107210 */ /* 0x000fca0007f3e0ff */
[----:B------:R-:W-:Y:S02]  /*be20*/  IMAD.X R17, R4, 0x1, R183, P1 ;  /* 0x0000000104117824 */ /* 0x000fe400008e06b7 */
        /* <DEDUP_REMOVED lines=10> */
.L_x_5331:
[----:B------:R1:W-:Y:S02]  /*bed0*/  STS.128 [R52+0x6800], RZ ;  /* 0x006800ff34007388 */ /* 0x0003e40000000c00 */
.L_x_5330:
[----:B------:R-:W-:Y:S05]  /*bee0*/  BSYNC.RECONVERGENT B0 ;  /* 0x0000000000007941 */ /* 0x000fea0003800200 */
.L_x_5329:
[----:B------:R-:W-:Y:S01]  /*bef0*/  ISETP.GE.AND P0, PT, R32, R3, PT ;  /* 0x000000032000720c */ /* 0x000fe20003f06270 */
        /* <DEDUP_REMOVED lines=14> */
.L_x_5334:
[----:B------:R1:W-:Y:S02]  /*bfe0*/  STS.128 [R52+0x7000], RZ ;  /* 0x007000ff34007388 */ /* 0x0003e40000000c00 */
.L_x_5333:
[----:B------:R-:W-:Y:S05]  /*bff0*/  BSYNC.RECONVERGENT B0 ;  /* 0x0000000000007941 */ /* 0x000fea0003800200 */
.L_x_5332:
        /* <DEDUP_REMOVED lines=15> */
.L_x_5337:
[----:B------:R1:W-:Y:S02]  /*c0f0*/  STS.128 [R52+0x7800], RZ ;  /* 0x007800ff34007388 */ /* 0x0003e40000000c00 */
.L_x_5336:
[----:B------:R-:W-:Y:S05]  /*c100*/  BSYNC.RECONVERGENT B0 ;  /* 0x0000000000007941 */ /* 0x000fea0003800200 */
.L_x_5335:
        /* <DEDUP_REMOVED lines=18> */
.L_x_5340:
[----:B------:R1:W-:Y:S02]  /*c230*/  STS.128 [R52+0x8000], RZ ;  /* 0x008000ff34007388 */ /* 0x0003e40000000c00 */
.L_x_5339:
[----:B------:R-:W-:Y:S05]  /*c240*/  BSYNC.RECONVERGENT B0 ;  /* 0x0000000000007941 */ /* 0x000fea0003800200 */
.L_x_5338:
        /* <DEDUP_REMOVED lines=15> */
.L_x_5343:
[----:B------:R1:W-:Y:S02]  /*c340*/  STS.128 [R52+0x8800], RZ ;  /* 0x008800ff34007388 */ /* 0x0003e40000000c00 */
.L_x_5342:
[----:B------:R-:W-:Y:S05]  /*c350*/  BSYNC.RECONVERGENT B0 ;  /* 0x0000000000007941 */ /* 0x000fea0003800200 */
.L_x_5341:
        /* <DEDUP_REMOVED lines=18> */
.L_x_5346:
[----:B------:R1:W-:Y:S02]  /*c480*/  STS.128 [R52+0x9000], RZ ;  /* 0x009000ff34007388 */ /* 0x0003e40000000c00 */
.L_x_5345:
[----:B------:R-:W-:Y:S05]  /*c490*/  BSYNC.RECONVERGENT B0 ;  /* 0x0000000000007941 */ /* 0x000fea0003800200 */
.L_x_5344:
[----:B------:R-:W-:Y:S01]  /*c4a0*/  ISETP.GE.AND P0, PT, R130, R3, PT ;  /* 0x000000038200720c */ /* 0x000fe20003f06270 */
[----:B------:R-:W-:Y:S01]  /*c4b0*/  BSSY.RECONVERGENT B0, `(.L_x_5347) ;  /* 0x0000011000007945 */ /* 0x000fe20003800200 */
[----:B------:R-:W-:-:S11]  /*c4c0*/  IADD3 R175, PT, PT, R62, R175, RZ ;  /* 0x000000af3eaf7210 */ /* 0x000fd60007ffe0ff */
        /* <DEDUP_REMOVED lines=14> */
.L_x_5349:
[----:B------:R1:W-:Y:S02]  /*c5b0*/  STS.128 [R52+0x9800], RZ ;  /* 0x009800ff34007388 */ /* 0x0003e40000000c00 */
.L_x_5348:
[----:B------:R-:W-:Y:S05]  /*c5c0*/  BSYNC.RECONVERGENT B0 ;  /* 0x0000000000007941 */ /* 0x000fea0003800200 */
.L_x_5347:
[----:B------:R-:W-:Y:S01]  /*c5d0*/  IMAD.SHL.U32 R0, R65, 0x400, RZ ;  /* 0x0000040041007824 */ /* 0x000fe200078e00ff */
[----:B------:R-:W-:Y:S01]  /*c5e0*/  LOP3.LUT R71, R71, 0x8, R64, 0x78, !PT ;  /* 0x0000000847477812 */ /* 0x000fe200078e7840 */
[----:B------:R-:W-:Y:S01]  /*c5f0*/  IMAD.MOV.U32 R3, RZ, RZ, 0x20 ;  /* 0x00000020ff037424 */ /* 0x000fe200078e00ff */
[----:B------:R-:W-:Y:S01]  /*c600*/  LEA R175, R175, UR5, 0x1 ;  /* 0x00000005afaf7c11 */ /* 0x000fe2000f8e08ff */
[----:B------:R-:W-:Y:S01]  /*c610*/  IMAD.MOV.U32 R5, RZ, RZ, 0x40 ;  /* 0x00000040ff057424 */ /* 0x000fe200078e00ff */
[----:B------:R-:W-:Y:S01]  /*c620*/  LOP3.LUT R0, R0, 0x400, RZ, 0xc0, !PT ;  /* 0x0000040000007812 */ /* 0x000fe200078ec0ff */
[----:B------:R-:W0:Y:S01]  /*c630*/  LDGDEPBAR ;  /* 0x00000000000079af */ /* 0x000e220000000000 */
[----:B------:R-:W-:Y:S02]  /*c640*/  R2P PR, R64, 0x6 ;  /* 0x0000000640007804 */ /* 0x000fe40000000000 */
[----:B------:R-:W-:Y:S01]  /*c650*/  ISETP.GT.AND P0, PT, R61, R176, PT ;  /* 0x000000b03d00720c */ /* 0x000fe20003f04270 */
[----:B------:R-:W-:Y:S01]  /*c660*/  IMAD R0, R71, 0x2, R0 ;  /* 0x0000000247007824 */ /* 0x000fe200078e0200 */
[----:B------:R-:W-:Y:S01]  /*c670*/  LDSM.16.M88.4 R92, [R175] ;  /* 0x00000000af5c783b */ /* 0x000fe20000000200 */
[----:B------:R-:W-:-:S02]  /*c680*/  SEL R3, R3, 0xffffffe0, !P1 ;  /* 0xffffffe003037807 */ /* 0x000fc40004800000 */
[----:B------:R-:W-:Y:S01]  /*c690*/  VIADD R174, R0, UR5 ;  /* 0x0000000500ae7c36 */ /* 0x000fe20008000000 */
[----:B------:R-:W5:Y:S01]  /*c6a0*/  LDSM.16.M88.4 R24, [R0+UR5+0x3000] ;  /* 0x003000050018783b */ /* 0x000f620008000200 */
[----:B------:R-:W-:Y:S02]  /*c6b0*/  IADD3 R173, PT, PT, R175, R3, RZ ;  /* 0x00000003afad7210 */ /* 0x000fe40007ffe0ff */
[----:B------:R-:W-:Y:S01]  /*c6c0*/  IMAD.IADD R169, R174, 0x1, R3 ;  /* 0x00000001aea97824 */ /* 0x000fe200078e0203 */
[----:B-1----:R-:W1:Y:S01]  /*c6d0*/  LDSM.16.M88.4 R16, [R0+UR5+0x3800] ;  /* 0x003800050010783b */ /* 0x002e620008000200 */
[----:B------:R-:W-:Y:S02]  /*c6e0*/  SEL R5, R5, 0xffffffc0, !P2 ;  /* 0xffffffc005057807 */ /* 0x000fe40005000000 */
[----:B------:R-:W-:Y:S01]  /*c6f0*/  VIMNMX R102, PT, PT, R6, R63, PT ;  /* 0x0000003f06667248 */ /* 0x000fe20003fe0100 */
[----:B------:R-:W2:Y:S01]  /*c700*/  LDSM.16.M88.4 R40, [R0+UR5+0x2000] ;  /* 0x002000050028783b */ /* 0x000ea20008000200 */
[----:B------:R-:W-:Y:S01]  /*c710*/  IADD3 R172, PT, PT, R175, R5, RZ ;  /* 0x00000005afac7210 */ /* 0x000fe20007ffe0ff */
[----:B------:R-:W-:Y:S01]  /*c720*/  IMAD.IADD R168, R174, 0x1, R5 ;  /* 0x00000001aea87824 */ /* 0x000fe200078e0205 */
[----:B------:R-:W-:Y:S01]  /*c730*/  VIADDMNMX R63, R6, 0x8, R63, PT ;  /* 0x00000008063f7846 */ /* 0x000fe2000380013f */
[----:B------:R-:W3:Y:S02]  /*c740*/  LDSM.16.M88.4 R32, [R0+UR5+0x2800] ;  /* 0x002800050020783b */ /* 0x000ee40008000200 */
[C---:B------:R-:W-:Y:S01]  /*c750*/  IMAD.IADD R171, R3.reuse, 0x1, R172 ;  /* 0x0000000103ab7824 */ /* 0x040fe200078e02ac */
[----:B------:R-:W-:Y:S01]  /*c760*/  IADD3 R167, PT, PT, R3, R168, RZ ;  /* 0x000000a803a77210 */ /* 0x000fe20007ffe0ff */
[----:B------:R-:W4:Y:S04]  /*c770*/  LDSM.16.M88.4 R8, [R0+UR5+0x4000] ;  /* 0x004000050008783b */ /* 0x000f280008000200 */
[----:B------:R-:W-:Y:S04]  /*c780*/  LDSM.16.M88.4 R76, [R173] ;  /* 0x00000000ad4c783b */ /* 0x000fe80000000200 */
[----:B------:R-:W4:Y:S04]  /*c790*/  LDSM.16.M88.4 R56, [R169+0x3000] ;  /* 0x00300000a938783b */ /* 0x000f280000000200 */
[----:B------:R-:W4:Y:S04]  /*c7a0*/  LDSM.16.M88.4 R48, [R169+0x3800] ;  /* 0x00380000a930783b */ /* 0x000f280000000200 */
[----:B------:R-:W4:Y:S04]  /*c7b0*/  LDSM.16.M88.4 R112, [R0+UR5+0x4800] ;  /* 0x004800050070783b */ /* 0x000f280008000200 */
[----:B------:R-:W4:Y:S01]  /*c7c0*/  LDSM.16.M88.4 R104, [R0+UR5+0x5000] ;  /* 0x005000050068783b */ /* 0x000f220008000200 */
[C---:B-----5:R-:W-:Y:S03]  /*c7d0*/  HMMA.16816.F32.BF16 R28, R92.reuse, R24, RZ ;  /* 0x000000185c1c723c */ /* 0x060fe600000418ff */
[----:B------:R5:W4:Y:S04]  /*c7e0*/  LDSM.16.M88.4 R136, [R0+UR5+0x5800] ;  /* 0x005800050088783b */ /* 0x000b280008000200 */
[----:B------:R-:W4:Y:S01]  /*c7f0*/  LDSM.16.M88.4 R128, [R169+0x2000] ;  /* 0x00200000a980783b */ /* 0x000f220000000200 */
[C---:B-1----:R-:W-:Y:S03]  /*c800*/  HMMA.16816.F32.BF16 R20, R92.reuse, R16, RZ ;  /* 0x000000105c14723c */ /* 0x042fe600000418ff */
[----:B------:R-:W1:Y:S04]  /*c810*/  LDSM.16.M88.4 R124, [R169+0x2800] ;  /* 0x00280000a97c783b */ /* 0x000e680000000200 */
[----:B------:R-:W1:Y:S01]  /*c820*/  LDSM.16.M88.4 R120, [R169+0x4000] ;  /* 0x00400000a978783b */ /* 0x000e620000000200 */
[C---:B------:R-:W-:Y:S03]  /*c830*/  HMMA.16816.F32.BF16 R24, R92.reuse, R26, RZ ;  /* 0x0000001a5c18723c */ /* 0x040fe600000418ff */
[----:B------:R-:W1:Y:S04]  /*c840*/  LDSM.16.M88.4 R88, [R169+0x4800] ;  /* 0x00480000a958783b */ /* 0x000e680000000200 */
[----:B------:R-:W1:Y:S01]  /*c850*/  LDSM.16.M88.4 R84, [R169+0x5000] ;  /* 0x00500000a954783b */ /* 0x000e620000000200 */
[----:B------:R-:W-:Y:S03]  /*c860*/  HMMA.16816.F32.BF16 R16, R92, R18, RZ ;  /* 0x000000125c10723c */ /* 0x000fe600000418ff */
[----:B------:R-:W1:Y:S01]  /*c870*/  LDSM.16.M88.4 R80, [R169+0x5800] ;  /* 0x00580000a950783b */ /* 0x000e620000000200 */
[----:B-----5:R-:W-:-:S03]  /*c880*/  IMAD.IADD R0, R54, 0x1, R53 ;  /* 0x0000000136007824 */ /* 0x020fc600078e0235 */
[----:B------:R-:W-:Y:S01]  /*c890*/  LDSM.16.M88.4 R132, [R172] ;  /* 0x00000000ac84783b */ /* 0x000fe20000000200 */
[C---:B--2---:R-:W-:Y:S03]  /*c8a0*/  HMMA.16816.F32.BF16 R44, R92.reuse, R40, RZ ;  /* 0x000000285c2c723c */ /* 0x044fe600000418ff */
[----:B------:R-:W2:Y:S04]  /*c8b0*/  LDSM.16.M88.4 R72, [R168+0x2000] ;  /* 0x00200000a848783b */ /* 0x000ea80000000200 */
[----:B------:R-:W5:Y:S01]  /*c8c0*/  LDSM.16.M88.4 R68, [R168+0x2800] ;  /* 0x00280000a844783b */ /* 0x000f620000000200 */
[C---:B---3--:R-:W-:Y:S03]  /*c8d0*/  HMMA.16816.F32.BF16 R36, R92.reuse, R32, RZ ;  /* 0x000000205c24723c */ /* 0x048fe600000418ff */
[----:B------:R-:W3:Y:S05]  /*c8e0*/  LDSM.16.M88.4 R64, [R168+0x3000] ;  /* 0x00300000a840783b */ /* 0x000eea0000000200 */
[----:B----4-:R-:W-:Y:S08]  /*c8f0*/  HMMA.16816.F32.BF16 R12, R92, R8, RZ ;  /* 0x000000085c0c723c */ /* 0x010ff000000418ff */
[C---:B------:R-:W-:Y:S08]  /*c900*/  HMMA.16816.F32.BF16 R28, R76.reuse, R56, R28 ;  /* 0x000000384c1c723c */ /* 0x040ff0000004181c */
[C---:B------:R-:W-:Y:S01]  /*c910*/  HMMA.16816.F32.BF16 R24, R76.reuse, R58, R24 ;  /* 0x0000003a4c18723c */ /* 0x040fe20000041818 */
[----:B------:R-:W4:Y:S07]  /*c920*/  LDSM.16.M88.4 R56, [R168+0x3800] ;  /* 0x00380000a838783b */ /* 0x000f2e0000000200 */
[C---:B------:R-:W-:Y:S08]  /*c930*/  HMMA.16816.F32.BF16 R20, R76.reuse, R48, R20 ;  /* 0x000000304c14723c */ /* 0x040ff00000041814 */
[----:B------:R-:W-:Y:S01]  /*c940*/  HMMA.16816.F32.BF16 R16, R76, R50, R16 ;  /* 0x000000324c10723c */ /* 0x000fe20000041810 */
[----:B------:R-:W4:Y:S07]  /*c950*/  LDSM.16.M88.4 R48, [R168+0x4000] ;  /* 0x00400000a830783b */ /* 0x000f2e0000000200 */
        /* <DEDUP_REMOVED lines=20> */
[----:B------:R-:W-:Y:S07]  /*caa0*/  LDSM.16.M88.4 R88, [R171] ;  /* 0x00000000ab58783b */ /* 0x000fee0000000200 */
[C---:B------:R-:W-:Y:S08]  /*cab0*/  HMMA.16816.F32.BF16 R108, R76.reuse, R84, R108 ;  /* 0x000000544c6c723c */ /* 0x040ff0000004186c */
[C---:B------:R-:W-:Y:S01]  /*cac0*/  HMMA.16816.F32.BF16 R104, R76.reuse, R86, R104 ;  /* 0x000000564c68723c */ /* 0x040fe20000041868 */
[----:B------:R-:W1:Y:S07]  /*cad0*/  LDSM.16.M88.4 R84, [R167+0x2000] ;  /* 0x00200000a754783b */ /* 0x000e6e0000000200 */
[C---:B------:R-:W-:Y:S08]  /*cae0*/  HMMA.16816.F32.BF16 R96, R76.reuse, R80, R96 ;  /* 0x000000504c60723c */ /* 0x040ff00000041860 */
[----:B------:R-:W-:Y:S01]  /*caf0*/  HMMA.16816.F32.BF16 R92, R76, R82, R92 ;  /* 0x000000524c5c723c */ /* 0x000fe2000004185c */
[----:B------:R-:W1:Y:S04]  /*cb00*/  LDSM.16.M88.4 R80, [R167+0x2800] ;  /* 0x00280000a750783b */ /* 0x000e680000000200 */
[----:B------:R-:W1:Y:S03]  /*cb10*/  LDSM.16.M88.4 R76, [R167+0x3000] ;  /* 0x00300000a74c783b */ /* 0x000e660000000200 */
[C---:B--2---:R-:W-:Y:S08]  /*cb20*/  HMMA.16816.F32.BF16 R44, R132.reuse, R72, R44 ;  /* 0x00000048842c723c */ /* 0x044ff0000004182c */
[C---:B------:R-:W-:Y:S01]  /*cb30*/  HMMA.16816.F32.BF16 R40, R132.reuse, R74, R40 ;  /* 0x0000004a8428723c */ /* 0x040fe20000041828 */
[----:B------:R-:W2:Y:S07]  /*cb40*/  LDSM.16.M88.4 R72, [R167+0x3800] ;  /* 0x00380000a748783b */ /* 0x000eae0000000200 */
[C---:B-----5:R-:W-:Y:S08]  /*cb50*/  HMMA.16816.F32.BF16 R36, R132.reuse, R68, R36 ;  /* 0x000000448424723c */ /* 0x060ff00000041824 */
        /* <DEDUP_REMOVED lines=10> */
[----:B------:R-:W4:Y:S01]  /*cc00*/  LDSM.16.M88.4 R48, [R167+0x5800] ;  /* 0x00580000a730783b */ /* 0x000f220000000200 */
[----:B------:R-:W-:-:S06]  /*cc10*/  DEPBAR.LE SB0, 0x0 ;  /* 0x000080000000791a */ /* 0x000fcc0000000000 */
[C---:B------:R-:W-:Y:S08]  /*cc20*/  HMMA.16816.F32.BF16 R116, R132.reuse, R128, R116 ;  /* 0x000000808474723c */ /* 0x040ff00000041874 */
[C---:B------:R-:W-:Y:S08]  /*cc30*/  HMMA.16816.F32.BF16 R112, R132.reuse, R130, R112 ;  /* 0x000000828470723c */ /* 0x040ff00000041870 */
[C---:B-1----:R-:W-:Y:S08]  /*cc40*/  HMMA.16816.F32.BF16 R108, R132.reuse, R124, R108 ;  /* 0x0000007c846c723c */ /* 0x042ff0000004186c */
        /* <DEDUP_REMOVED lines=13> */
[C---:B---3--:R-:W-:Y:S08]  /*cd20*/  HMMA.16816.F32.BF16 R116, R88.reuse, R64, R116 ;  /* 0x000000405874723c */ /* 0x048ff00000041874 */
[C---:B------:R-:W-:Y:S08]  /*cd30*/  HMMA.16816.F32.BF16 R112, R88.reuse, R66, R112 ;  /* 0x000000425870723c */ /* 0x040ff00000041870 */
[C---:B----4-:R-:W-:Y:S08]  /*cd40*/  HMMA.16816.F32.BF16 R108, R88.reuse, R56, R108 ;  /* 0x00000038586c723c */ /* 0x050ff0000004186c */
        /* <DEDUP_REMOVED lines=17> */
.L_x_5351:
[----:B------:R-:W1:Y:S01]  /*ce60*/  LDC R49, c[0x0][0x4f0] ;  /* 0x00013c00ff317b82 */ /* 0x000e620000000800 */
[----:B------:R-:W-:Y:S01]  /*ce70*/  IADD3 R58, PT, PT, R54, -0x80, RZ ;  /* 0xffffff80363a7810 */ /* 0x000fe20007ffe0ff */
[----:B------:R-:W2:Y:S01]  /*ce80*/  LDCU.64 UR10, c[0x0][0x3b8] ;  /* 0x00007700ff0a77ac */ /* 0x000ea20008000a00 */
[----:B------:R-:W-:Y:S02]  /*ce90*/  IABS R50, R54 ;  /* 0x0000003600327213 */ /* 0x000fe40000000000 */
[----:B------:R-:W-:Y:S01]  /*cea0*/  IABS R48, R58 ;  /* 0x0000003a00307213 */ /* 0x000fe20000000000 */
[----:B------:R-:W3:Y:S01]  /*ceb0*/  LDCU.64 UR8, c[0x0][0x3a0] ;  /* 0x00007400ff0877ac */ /* 0x000ee20008000a00 */
        /* <DEDUP_REMOVED lines=37> */
[----:B------:R-:W4:Y:S04]  /*d110*/  LDG.E R57, desc[UR6][R56.64] ;  /* 0x0000000638397981 */ /* 0x000f28000c1e1900 */
[----:B------:R-:W4:Y:S01]  /*d120*/  LDG.E R6, desc[UR6][R58.64] ;  /* 0x000000063a067981 */ /* 0x000f22000c1e1900 */
[----:B------:R-:W-:-:S04]  /*d130*/  IMAD.IADD R48, R51, 0x1, -R48 ;  /* 0x0000000133307824 */ /* 0x000fc800078e0a30 */
[----:B------:R-:W-:-:S04]  /*d140*/  IMAD R49, R48, R49, -0x80 ;  /* 0xffffff8030317424 */ /* 0x000fc800078e0231 */
[----:B--2---:R-:W-:Y:S01]  /*d150*/  IMAD.WIDE.U32 R50, R49, UR10, RZ ;  /* 0x0000000a31327c25 */ /* 0x004fe2000f8e00ff */
[----:B------:R-:W-:-:S05]  /*d160*/  SHF.R.S32.HI R48, RZ, 0x1f, R49 ;  /* 0x0000001fff307819 */ /* 0x000fca0000011431 */
[----:B------:R-:W-:-:S04]  /*d170*/  IMAD R48, R48, UR10, RZ ;  /* 0x0000000a30307c24 */ /* 0x000fc8000f8e02ff */
[----:B------:R-:W-:-:S04]  /*d180*/  IMAD R48, R49, UR11, R48 ;  /* 0x0000000b31307c24 */ /* 0x000fc8000f8e0230 */
        /* <DEDUP_REMOVED lines=8> */
[----:B------:R-:W-:-:S07]  /*d210*/  LEA.HI.X R181, R50, R181, R49, 0x1, P0 ;  /* 0x000000b532b57211 */ /* 0x000fce00000f0c31 */
.L_x_5352:
        /* <DEDUP_REMOVED lines=60> */
.L_x_5350:
[----:B------:R-:W-:Y:S01]  /*d5e0*/  VIADD R6, R0, 0x1 ;  /* 0x0000000100067836 */ /* 0x000fe20000000000 */
[----:B------:R-:W-:Y:S01]  /*d5f0*/  LOP3.LUT R60, R60, 0xfffffffe, RZ, 0xc0, !PT ;  /* 0xfffffffe3c3c7812 */ /* 0x000fe200078ec0ff */
[----:B------:R-:W-:Y:S01]  /*d600*/  VIADD R2, R0, 0x8 ;  /* 0x0000000800027836 */ /* 0x000fe20000000000 */
[----:B------:R-:W2:Y:S01]  /*d610*/  LDCU UR4, c[0x0][0x45c] ;  /* 0x00008b80ff0477ac */ /* 0x000ea20008000800 */
[----:B------:R-:W-:Y:S01]  /*d620*/  IMAD.IADD R170, R141, 0x1, R62 ;  /* 0x000000018daa7824 */ /* 0x000fe200078e023e */
[CC--:B------:R-:W-:Y:S02]  /*d630*/  ISETP.GE.AND P1, PT, R6.reuse, R102.reuse, PT ;  /* 0x000000660600720c */ /* 0x0c0fe40003f26270 */
[----:B------:R-:W-:Y:S01]  /*d640*/  ISETP.GE.AND P0, PT, R6, R63, PT ;  /* 0x0000003f0600720c */ /* 0x000fe20003f06270 */
[----:B------:R-:W-:Y:S01]  /*d650*/  VIADD R6, R0, 0x9 ;  /* 0x0000000900067836 */ /* 0x000fe20000000000 */
[----:B------:R-:W-:Y:S02]  /*d660*/  ISETP.GE.AND P2, PT, R2, R102, PT ;  /* 0x000000660200720c */ /* 0x000fe40003f46270 */
[----:B------:R-:W-:-:S02]  /*d670*/  LEA R170, R170, UR5, 0x1 ;  /* 0x00000005aaaa7c11 */ /* 0x000fc4000f8e08ff */
[----:B------:R-:W-:Y:S02]  /*d680*/  ISETP.GE.AND P3, PT, R6, R63, PT ;  /* 0x0000003f0600720c */ /* 0x000fe40003f66270 */
[----:B-1----:R-:W-:Y:S01]  /*d690*/  FSEL R49, R40, -INF , !P2 ;  /* 0xff80000028317808 */ /* 0x002fe20005000000 */
[----:B------:R-:W-:Y:S01]  /*d6a0*/  LDSM.16.MT88.4 R68, [R170+0x6000] ;  /* 0x00600000aa44783b */ /* 0x000fe20000004200 */
[----:B------:R-:W-:Y:S01]  /*d6b0*/  FSEL R77, R43, -INF , !P3 ;  /* 0xff8000002b4d7808 */ /* 0x000fe20005800000 */
[--C-:B------:R-:W-:Y:S01]  /*d6c0*/  IMAD.IADD R166, R3, 0x1, R170.reuse ;  /* 0x0000000103a67824 */ /* 0x100fe200078e02aa */
[----:B------:R-:W-:Y:S01]  /*d6d0*/  @P1 LOP3.LUT R60, R60, 0x1, RZ, 0xfc, !PT ;  /* 0x000000013c3c1812 */ /* 0x000fe200078efcff */
[----:B------:R-:W-:Y:S01]  /*d6e0*/  IMAD.IADD R165, R5, 0x1, R170 ;  /* 0x0000000105a57824 */ /* 0x000fe200078e02aa */
[----:B------:R-:W-:Y:S01]  /*d6f0*/  ISETP.GE.AND P1, PT, R6, R102, PT ;  /* 0x000000660600720c */ /* 0x000fe20003f26270 */
[----:B------:R-:W-:Y:S01]  /*d700*/  VIADD R6, R0, 0x11 ;  /* 0x0000001100067836 */ /* 0x000fe20000000000 */
[----:B------:R-:W-:Y:S01]  /*d710*/  LOP3.LUT R60, R60, 0xfffffffd, RZ, 0xc0, !PT ;  /* 0xfffffffd3c3c7812 */ /* 0x000fe200078ec0ff */
[----:B------:R-:W-:Y:S01]  /*d720*/  IMAD.IADD R164, R3, 0x1, R165 ;  /* 0x0000000103a47824 */ /* 0x000fe200078e02a5 */
[----:B------:R-:W-:-:S02]  /*d730*/  FSEL R59, R41, -INF , !P1 ;  /* 0xff800000293b7808 */ /* 0x000fc40004800000 */
[----:B------:R-:W-:Y:S02]  /*d740*/  @P0 LOP3.LUT R60, R60, 0x2, RZ, 0xfc, !PT ;  /* 0x000000023c3c0812 */ /* 0x000fe400078efcff */
[-C--:B------:R-:W-:Y:S01]  /*d750*/  ISETP.GE.AND P0, PT, R2, R63.reuse, PT ;  /* 0x0000003f0200720c */ /* 0x080fe20003f06270 */
[----:B------:R-:W-:Y:S01]  /*d760*/  VIADD R2, R0, 0x10 ;  /* 0x0000001000027836 */ /* 0x000fe20000000000 */
[-C--:B------:R-:W-:Y:S02]  /*d770*/  ISETP.GE.AND P4, PT, R6, R102.reuse, PT ;  /* 0x000000660600720c */ /* 0x080fe40003f86270 */
[----:B------:R-:W-:Y:S02]  /*d780*/  FSEL R79, R42, -INF , !P0 ;  /* 0xff8000002a4f7808 */ /* 0x000fe40004000000 */
[----:B------:R-:W-:Y:S01]  /*d790*/  ISETP.GE.AND P0, PT, R6, R63, PT ;  /* 0x0000003f0600720c */ /* 0x000fe20003f06270 */
[----:B------:R-:W-:Y:S01]  /*d7a0*/  VIADD R6, R0, 0x19 ;  /* 0x0000001900067836 */ /* 0x000fe20000000000 */
[----:B------:R-:W-:-:S02]  /*d7b0*/  ISETP.GE.AND P6, PT, R2, R102, PT ;  /* 0x000000660200720c */ /* 0x000fc40003fc6270 */
[-C--:B------:R-:W-:Y:S01]  /*d7c0*/  ISETP.GE.AND P5, PT, R2, R63.reuse, PT ;  /* 0x0000003f0200720c */ /* 0x080fe20003fa6270 */
[----:B------:R-:W-:Y:S01]  /*d7d0*/  VIADD R2, R0, 0x18 ;  /* 0x0000001800027836 */ /* 0x000fe20000000000 */
        /* <DEDUP_REMOVED lines=42> */
[----:B------:R-:W-:Y:S01]  /*da80*/  LDSM.16.MT88.4 R24, [R165+0x6800] ;  /* 0x00680000a518783b */ /* 0x000fe20000004200 */
        /* <DEDUP_REMOVED lines=9> */
[----:B------:R-:W-:Y:S01]  /*db20*/  LDSM.16.MT88.4 R20, [R166+0x6800] ;  /* 0x00680000a614783b */ /* 0x000fe20000004200 */
        /* <DEDUP_REMOVED lines=17> */
[----:B------:R-:W-:Y:S01]  /*dc40*/  VIADD R12, R0, 0x68 ;  /* 0x00000068000c7836 */ /* 0x000fe20000000000 */
[----:B------:R-:W-:-:S02]  /*dc50*/  FSEL R155, R15, -INF , !P0 ;  /* 0xff8000000f9b7808 */ /* 0x000fc40004000000 */
[----:B------:R-:W-:Y:S02]  /*dc60*/  FSEL R83, R36, -INF , !P6 ;  /* 0xff80000024537808 */ /* 0x000fe40007000000 */
[CC--:B------:R-:W-:Y:S02]  /*dc70*/  ISETP.GE.AND P5, PT, R6.reuse, R102.reuse, PT ;  /* 0x000000660600720c */ /* 0x0c0fe40003fa6270 */
[----:B------:R-:W-:Y:S01]  /*dc80*/  ISETP.GE.AND P0, PT, R6, R63, PT ;  /* 0x0000003f0600720c */ /* 0x000fe20003f06270 */
[----:B------:R-:W-:Y:S01]  /*dc90*/  VIADD R6, R0, 0x58 ;  /* 0x0000005800067836 */ /* 0x000fe20000000000 */
[----:B------:R-:W-:Y:S02]  /*dca0*/  ISETP.GE.AND P6, PT, R2, R102, PT ;  /* 0x000000660200720c */ /* 0x000fe40003fc6270 */
[----:B------:R-:W-:Y:S01]  /*dcb0*/  FSEL R153, R10, -INF , !P2 ;  /* 0xff8000000a997808 */ /* 0x000fe20005000000 */
[----:B------:R-:W-:Y:S01]  /*dcc0*/  VIADD R10, R0, 0x69 ;  /* 0x00000069000a7836 */ /* 0x000fe20000000000 */
[----:B------:R-:W-:-:S02]  /*dcd0*/  FSEL R147, R116, -INF , !P6 ;  /* 0xff80000074937808 */ /* 0x000fc40007000000 */
[----:B------:R-:W-:Y:S02]  /*dce0*/  ISETP.GE.AND P6, PT, R6, R63, PT ;  /* 0x0000003f0600720c */ /* 0x000fe40003fc6270 */
[----:B------:R-:W-:Y:S02]  /*dcf0*/  LOP3.LUT P2, RZ, R60, 0x1, RZ, 0xc0, !PT ;  /* 0x000000013cff7812 */ /* 0x000fe4000784c0ff */
[----:B------:R-:W-:Y:S01]  /*dd00*/  FSEL R139, R8, -INF , !P1 ;  /* 0xff800000088b7808 */ /* 0x000fe20004800000 */
[C---:B------:R-:W-:Y:S01]  /*dd10*/  VIADD R8, R0.reuse, 0x70 ;  /* 0x0000007000087836 */ /* 0x040fe20000000000 */
[----:B------:R-:W-:Y:S02]  /*dd20*/  FSEL R45, R45, -INF , !P2 ;  /* 0xff8000002d2d7808 */ /* 0x000fe40005000000 */
[----:B------:R-:W-:Y:S02]  /*dd30*/  FSEL R151, R11, -INF , !P4 ;  /* 0xff8000000b977808 */ /* 0x000fe40006000000 */
[----:B------:R-:W-:-:S02]  /*dd40*/  ISETP.GE.AND P2, PT, R0, R102, PT ;  /* 0x000000660000720c */ /* 0x000fc40003f46270 */
[----:B------:R-:W-:Y:S01]  /*dd50*/  ISETP.GE.AND P1, PT, R2, R63, PT ;  /* 0x0000003f0200720c */ /* 0x000fe20003f26270 */
[----:B------:R-:W-:Y:S01]  /*dd60*/  VIADD R2, R0, 0x59 ;  /* 0x0000005900027836 */ /* 0x000fe20000000000 */
[C---:B------:R-:W-:Y:S02]  /*dd70*/  LOP3.LUT P4, RZ, R60.reuse, 0x2, RZ, 0xc0, !PT ;  /* 0x000000023cff7812 */ /* 0x040fe4000788c0ff */
[----:B------:R-:W-:Y:S02]  /*dd80*/  LOP3.LUT R60, R60, 0xfffffffe, RZ, 0xc0, !PT ;  /* 0xfffffffe3c3c7812 */ /* 0x000fe400078ec0ff */
[----:B------:R-:W-:Y:S02]  /*dd90*/  FSEL R11, R44, -INF , !P2 ;  /* 0xff8000002c0b7808 */ /* 0x000fe40005000000 */
[----:B------:R-:W-:Y:S02]  /*dda0*/  @P6 LOP3.LUT R60, R60, 0x1, RZ, 0xfc, !PT ;  /* 0x000000013c3c6812 */ /* 0x000fe400078efcff */
[----:B------:R-:W-:-:S02]  /*ddb0*/  ISETP.GE.AND P2, PT, R2, R102, PT ;  /* 0x000000660200720c */ /* 0x000fc40003f46270 */
[----:B------:R-:W-:Y:S02]  /*ddc0*/  ISETP.GE.AND P6, PT, R2, R63, PT ;  /* 0x0000003f0200720c */ /* 0x000fe40003fc6270 */
[----:B------:R-:W-:Y:S02]  /*ddd0*/  FMNMX3.FTZ R2, R11, R45, R49, !PT ;  /* 0x0000002d0b027276 */ /* 0x000fe40007810031 */
[----:B------:R-:W-:Y:S02]  /*dde0*/  FSEL R129, R119, -INF , !P0 ;  /* 0xff80000077817808 */ /* 0x000fe40004000000 */
[----:B------:R-:W-:Y:S02]  /*ddf0*/  FMNMX3.FTZ R2, R2, R59, R83, !PT ;  /* 0x0000003b02027276 */ /* 0x000fe40007810053 */
[----:B------:R-:W-:Y:S02]  /*de00*/  ISETP.GE.AND P0, PT, R0, R63, PT ;  /* 0x0000003f0000720c */ /* 0x000fe40003f06270 */
[----:B------:R-:W-:-:S02]  /*de10*/  FMNMX3.FTZ R2, R2, R75, R73, !PT ;  /* 0x0000004b02027276 */ /* 0x000fc40007810049 */
[----:B------:R-:W-:Y:S02]  /*de20*/  FSEL R159, R9, -INF , !P3 ;  /* 0xff800000099f7808 */ /* 0x000fe40005800000 */
[----:B------:R-:W-:Y:S02]  /*de30*/  FMNMX3.FTZ R2, R2, R33, R205, !PT ;  /* 0x0000002102027276 */ /* 0x000fe400078100cd */
[----:B------:R-:W-:Y:S02]  /*de40*/  FSEL R47, R47, -INF , !P4 ;  /* 0xff8000002f2f7808 */ /* 0x000fe40006000000 */
[----:B------:R-:W-:Y:S01]  /*de50*/  FMNMX3.FTZ R16, R2, R207, R203, !PT ;  /* 0x000000cf02107276 */ /* 0x000fe200078100cb */
[----:B------:R-:W-:Y:S01]  /*de60*/  VIADD R2, R0, 0x78 ;  /* 0x0000007800027836 */ /* 0x000fe20000000000 */
[----:B------:R-:W-:Y:S02]  /*de70*/  FSEL R9, R46, -INF , !P0 ;  /* 0xff8000002e097808 */ /* 0x000fe40004000000 */
[----:B------:R-:W-:-:S02]  /*de80*/  FMNMX3.FTZ R16, R16, R201, R195, !PT ;  /* 0x000000c910107276 */ /* 0x000fc400078100c3 */
[----:B------:R-:W-:Y:S02]  /*de90*/  FMNMX3.FTZ R14, R9, R47, R79, !PT ;  /* 0x0000002f090e7276 */ /* 0x000fe4000781004f */
[----:B------:R-:W-:Y:S02]  /*dea0*/  FMNMX3.FTZ R16, R16, R193, R191, !PT ;  /* 0x000000c110107276 */ /* 0x000fe400078100bf */
        /* <DEDUP_REMOVED lines=20> */
[----:B------:R-:W-:Y:S01]  /*dff0*/  ISETP.GE.AND P4, PT, R6, R63, PT ;  /* 0x0000003f0600720c */ /* 0x000fe20003f86270 */
[----:B------:R-:W-:Y:S01]  /*e000*/  VIADD R6, R0, 0x71 ;  /* 0x0000007100067836 */ /* 0x000fe20000000000 */
[-C--:B------:R-:W-:Y:S01]  /*e010*/  ISETP.GE.AND P1, PT, R10, R102.reuse, PT ;  /* 0x000000660a00720c */ /* 0x080fe20003f26270 */
[----:B------:R-:W-:Y:S01]  /*e020*/  VIADD R0, R0, 0x79 ;  /* 0x0000007900007836 */ /* 0x000fe20000000000 */
[----:B------:R-:W-:Y:S02]  /*e030*/  FSEL R121, R109, -INF , !P0 ;  /* 0xff8000006d797808 */ /* 0x000fe40004000000 */
[----:B------:R-:W-:-:S02]  /*e040*/  ISETP.GE.AND P0, PT, R8, R102, PT ;  /* 0x000000660800720c */ /* 0x000fc40003f06270 */
[----:B------:R-:W-:Y:S02]  /*e050*/  FSEL R119, R104, -INF , !P2 ;  /* 0xff80000068777808 */ /* 0x000fe40005000000 */
[----:B------:R-:W-:Y:S02]  /*e060*/  FMNMX3.FTZ R16, R16, R143, R123, !PT ;  /* 0x0000008f10107276 */ /* 0x000fe4000781007b */
[----:B------:R-:W-:Y:S02]  /*e070*/  FMNMX3.FTZ R14, R14, R197, R187, !PT ;  /* 0x000000c50e0e7276 */ /* 0x000fe400078100bb */
[----:B------:R-:W-:Y:S02]  /*e080*/  FSEL R117, R105, -INF , !P1 ;  /* 0xff80000069757808 */ /* 0x000fe40004800000 */
        /* <DEDUP_REMOVED lines=10> */
[----:B------:R-:W-:Y:S02]  /*e130*/  ISETP.GE.AND P2, PT, R12, R63, PT ;  /* 0x0000003f0c00720c */ /* 0x000fe40003f46270 */
[----:B------:R-:W-:Y:S02]  /*e140*/  FSEL R36, R93, -INF , !P0 ;  /* 0xff8000005d247808 */ /* 0x000fe40004000000 */
[----:B------:R-:W-:Y:S02]  /*e150*/  FMNMX3.FTZ R13, R16, R57, R43, !PT ;  /* 0x00000039100d7276 */ /* 0x000fe4000781002b */
[----:B------:R-:W-:Y:S01]  /*e160*/  LOP3.LUT P3, RZ, R60, 0x1, RZ, 0xc0, !PT ;  /* 0x000000013cff7812 */ /* 0x000fe2000786c0ff */
[----:B------:R-:W-:Y:S01]  /*e170*/  LDSM.16.MT88.4 R16, [R164+0x6800] ;  /* 0x00680000a410783b */ /* 0x000fe20000004200 */
[----:B------:R-:W-:-:S02]  /*e180*/  FMNMX3.FTZ R12, R14, R155, R153, !PT ;  /* 0x0000009b0e0c7276 */ /* 0x000fc40007810099 */
[----:B------:R-:W-:Y:S02]  /*e190*/  ISETP.GE.AND P1, PT, R10, R63, PT ;  /* 0x0000003f0a00720c */ /* 0x000fe40003f26270 */
[----:B------:R-:W-:Y:S02]  /*e1a0*/  FMNMX.FTZ R10, R36, R13, !PT ;  /* 0x0000000d240a7209 */ /* 0x000fe40007810000 */
[----:B------:R-:W-:Y:S02]  /*e1b0*/  FSEL R135, R114, -INF , !P3 ;  /* 0xff80000072877808 */ /* 0x000fe40005800000 */
[----:B------:R-:W-:Y:S01]  /*e1c0*/  FMNMX3.FTZ R12, R12, R151, R131, !PT ;  /* 0x000000970c0c7276 */ /* 0x000fe20007810083 */
[----:B------:R-:W1:Y:S01]  /*e1d0*/  SHFL.BFLY PT, R13, R10, 0x2, 0x1f ;  /* 0x0c401f000a0d7f89 */ /* 0x000e6200000e0000 */
[----:B------:R-:W-:Y:S02]  /*e1e0*/  FSEL R137, R115, -INF , !P6 ;  /* 0xff80000073897808 */ /* 0x000fe40007000000 */
[----:B------:R-:W-:-:S02]  /*e1f0*/  FSEL R115, R110, -INF , !P5 ;  /* 0xff8000006e737808 */ /* 0x000fc40006800000 */
[----:B------:R-:W-:Y:S02]  /*e200*/  FMNMX3.FTZ R12, R12, R129, R135, !PT ;  /* 0x000000810c0c7276 */ /* 0x000fe40007810087 */
        /* <DEDUP_REMOVED lines=14> */
[----:B------:R-:W-:Y:S01]  /*e2f0*/  FMNMX3.FTZ R6, R12, R37, R31, !PT ;  /* 0x000000250c067276 */ /* 0x000fe2000781001f */
[----:B------:R-:W-:Y:S01]  /*e300*/  LDSM.16.MT88.4 R92, [R165+0x6000] ;  /* 0x00600000a55c783b */ /* 0x000fe20000004200 */
        /* <DEDUP_REMOVED lines=42> */
[----:B------:R-:W1:Y:S01]  /*e5b0*/  MUFU.EX2 R38, R38 ;  /* 0x0000002600267308 */ /* 0x000e620000000800 */
[--C-:B------:R-:W-:Y:S01]  /*e5c0*/  FFMA.FTZ R45, R79, UR4, -R28.reuse ;  /* 0x000000044f2d7c23 */ /* 0x100fe2000801081c */
[--C-:B------:R-:W-:Y:S01]  /*e5d0*/  FFMA.FTZ R44, R77, UR4, -R28.reuse ;  /* 0x000000044d2c7c23 */ /* 0x100fe2000801081c */
[--C-:B------:R-:W-:Y:S01]  /*e5e0*/  FFMA.FTZ R59, R9, UR4, -R28.reuse ;  /* 0x00000004093b7c23 */ /* 0x100fe2000801081c */
[----:B------:R-:W2:Y:S01]  /*e5f0*/  LDSM.16.MT88.4 R76, [R166+0x6000] ;  /* 0x00600000a64c783b */ /* 0x000ea20000004200 */
[----:B------:R-:W-:Y:S01]  /*e600*/  FFMA.FTZ R56, R47, UR4, -R28 ;  /* 0x000000042f387c23 */ /* 0x000fe2000801081c */
[----:B------:R-:W-:Y:S01]  /*e610*/  FFMA.FTZ R47, R83, UR4, -R48 ;  /* 0x00000004532f7c23 */ /* 0x000fe20008010830 */
[--C-:B------:R-:W-:Y:S01]  /*e620*/  FFMA.FTZ R41, R41, UR4, -R28.reuse ;  /* 0x0000000429297c23 */ /* 0x100fe2000801081c */
[----:B------:R-:W3:Y:S01]  /*e630*/  LDSM.16.MT88.4 R8, [R164+0x6000] ;  /* 0x00600000a408783b */ /* 0x000ee20000004200 */
        /* <DEDUP_REMOVED lines=33> */
[----:B------:R-:W-:Y:S01]  /*e850*/  FFMA.FTZ R103, R103, UR4, -R48 ;  /* 0x0000000467677c23 */ /* 0x000fe20008010830 */
[----:B------:R-:W-:Y:S01]  /*e860*/  FADD.FTZ R49, R49, R46 ;  /* 0x0000002e31317221 */ /* 0x000fe20000010000 */
[--C-:B------:R-:W-:Y:S01]  /*e870*/  FFMA.FTZ R126, R57, UR4, -R48.reuse ;  /* 0x00000004397e7c23 */ /* 0x100fe20008010830 */
[--C-:B------:R-:W-:Y:S01]  /*e880*/  FFMA.FTZ R43, R43, UR4, -R48.reuse ;  /* 0x000000042b2b7c23 */ /* 0x100fe20008010830 */
[----:B------:R-:W-:Y:S01]  /*e890*/  FFMA.FTZ R36, R36, UR4, -R48 ;  /* 0x0000000424247c23 */ /* 0x000fe20008010830 */
[----:B------:R-:W-:Y:S01]  /*e8a0*/  FADD.FTZ R38, R38, R49 ;  /* 0x0000003126267221 */ /* 0x000fe20000010000 */
[----:B------:R-:W-:Y:S01]  /*e8b0*/  FFMA.FTZ R37, R37, UR4, -R28 ;  /* 0x0000000425257c23 */ /* 0x000fe2000801081c */
[----:B------:R-:W4:Y:S01]  /*e8c0*/  MUFU.EX2 R42, R42 ;  /* 0x0000002a002a7308 */ /* 0x000f220000000800 */
[C---:B-1----:R-:W-:Y:S01]  /*e8d0*/  F2FP.BF16.F32.PACK_AB R91, R44.reuse, R45 ;  /* 0x0000002d2c5b723e */ /* 0x042fe200000010ff */
[----:B------:R-:W-:Y:S01]  /*e8e0*/  FADD.FTZ R45, R45, R56 ;  /* 0x000000382d2d7221 */ /* 0x000fe20000010000 */
[--C-:B------:R-:W-:Y:S01]  /*e8f0*/  FFMA.FTZ R31, R31, UR4, -R28.reuse ;  /* 0x000000041f1f7c23 */ /* 0x100fe2000801081c */
[--C-:B------:R-:W-:Y:S01]  /*e900*/  FFMA.FTZ R190, R29, UR4, -R28.reuse ;  /* 0x000000041dbe7c23 */ /* 0x100fe2000801081c */
[----:B------:R-:W-:Y:S01]  /*e910*/  FFMA.FTZ R39, R39, UR4, -R28 ;  /* 0x0000000427277c23 */ /* 0x000fe2000801081c */
[----:B------:R-:W-:Y:S01]  /*e920*/  FADD.FTZ R44, R44, R45 ;  /* 0x0000002d2c2c7221 */ /* 0x000fe20000010000 */
[----:B------:R-:W-:Y:S01]  /*e930*/  ISETP.GT.AND P0, PT, R61, R176, PT ;  /* 0x000000b03d00720c */ /* 0x000fe20003f04270 */
[----:B------:R-:W-:Y:S01]  /*e940*/  MUFU.EX2 R35, R35 ;  /* 0x0000002300237308 */ /* 0x000fe20000000800 */
[C---:B------:R-:W-:Y:S07]  /*e950*/  HMMA.16816.F32.BF16 R96, R88.reuse, R68, RZ ;  /* 0x000000445860723c */ /* 0x040fee00000418ff */
[----:B------:R-:W-:Y:S01]  /*e960*/  MUFU.EX2 R34, R34 ;  /* 0x0000002200227308 */ /* 0x000fe20000000800 */
[C---:B------:R-:W-:Y:S07]  /*e970*/  HMMA.16816.F32.BF16 R68, R88.reuse, R70, RZ ;  /* 0x000000465844723c */ /* 0x040fee00000418ff */
[----:B------:R-:W-:Y:S01]  /*e980*/  MUFU.EX2 R41, R41 ;  /* 0x0000002900297308 */ /* 0x000fe20000000800 */
[C---:B--2---:R-:W-:Y:S07]  /*e990*/  HMMA.16816.F32.BF16 R72, R88.reuse, R76, RZ ;  /* 0x0000004c5848723c */ /* 0x044fee00000418ff */
[----:B------:R-:W1:Y:S01]  /*e9a0*/  MUFU.EX2 R40, R40 ;  /* 0x0000002800287308 */ /* 0x000e620000000800 */
[C---:B------:R-:W-:Y:S07]  /*e9b0*/  HMMA.16816.F32.BF16 R76, R88.reuse, R78, RZ ;  /* 0x0000004e584c723c */ /* 0x040fee00000418ff */
[----:B------:R-:W-:Y:S01]  /*e9c0*/  MUFU.EX2 R33, R33 ;  /* 0x0000002100217308 */ /* 0x000fe20000000800 */
[C---:B------:R-:W-:Y:S07]  /*e9d0*/  HMMA.16816.F32.BF16 R80, R88.reuse, R92, RZ ;  /* 0x0000005c5850723c */ /* 0x040fee00000418ff */
[----:B------:R-:W2:Y:S01]  /*e9e0*/  MUFU.EX2 R32, R32 ;  /* 0x0000002000207308 */ /* 0x000ea20000000800 */
[C---:B------:R-:W-:Y:S07]  /*e9f0*/  HMMA.16816.F32.BF16 R92, R88.reuse, R94, RZ ;  /* 0x0000005e585c723c */ /* 0x040fee00000418ff */
[----:B------:R-:W-:Y:S01]  /*ea00*/  MUFU.EX2 R30, R30 ;  /* 0x0000001e001e7308 */ /* 0x000fe20000000800 */
[----:B---3--:R-:W-:Y:S01]  /*ea10*/  HMMA.16816.F32.BF16 R84, R88, R8, RZ ;  /* 0x000000085854723c */ /* 0x008fe200000418ff */
[----:B----4-:R-:W-:Y:S01]  /*ea20*/  F2FP.BF16.F32.PACK_AB R8, R42, R47 ;  /* 0x0000002f2a08723e */ /* 0x010fe200000010ff */
[----:B------:R-:W-:Y:S01]  /*ea30*/  FADD.FTZ R47, R47, R38 ;  /* 0x000000262f2f7221 */ /* 0x000fe20000010000 */
[----:B-1----:R-:W-:Y:S01]  /*ea40*/  F2FP.BF16.F32.PACK_AB R9, R40, R41 ;  /* 0x000000292809723e */ /* 0x002fe200000010ff */
[----:B------:R-:W-:-:S02]  /*ea50*/  FADD.FTZ R41, R41, R44 ;  /* 0x0000002c29297221 */ /* 0x000fc40000010000 */
[----:B------:R-:W-:Y:S01]  /*ea60*/  FADD.FTZ R42, R42, R47 ;  /* 0x0000002f2a2a7221 */ /* 0x000fe20000010000 */
[----:B------:R-:W1:Y:S01]  /*ea70*/  MUFU.EX2 R5, R5 ;  /* 0x0000000500057308 */ /* 0x000e620000000800 */
[----:B------:R-:W-:Y:S01]  /*ea80*/  HMMA.16816.F32.BF16 R88, R88, R10, RZ ;  /* 0x0000000a5858723c */ /* 0x000fe200000418ff */
[----:B------:R-:W-:Y:S01]  /*ea90*/  F2FP.BF16.F32.PACK_AB R10, R34, R35 ;  /* 0x00000023220a723e */ /* 0x000fe200000010ff */
[----:B------:R-:W-:Y:S01]  /*eaa0*/  FADD.FTZ R40, R40, R41 ;  /* 0x0000002928287221 */ /* 0x000fe20000010000 */
[----:B--2---:R-:W-:-:S03]  /*eab0*/  F2FP.BF16.F32.PACK_AB R11, R32, R33 ;  /* 0x00000021200b723e */ /* 0x004fc600000010ff */
        /* <DEDUP_REMOVED lines=16> */
[----:B------:R-:W-:Y:S04]  /*ebc0*/  LDSM.16.MT88.4 R24, [R170+0x7800] ;  /* 0x00780000aa18783b */ /* 0x000fe80000004200 */
[----:B------:R-:W-:Y:S03]  /*ebd0*/  MUFU.EX2 R113, R113 ;  /* 0x0000007100717308 */ /* 0x000fe60000000800 */
[C---:B------:R-:W-:Y:S05]  /*ebe0*/  HMMA.16816.F32.BF16 R84, R8.reuse, R16, R84 ;  /* 0x000000100854723c */ /* 0x040fea0000041854 */
[----:B------:R-:W5:Y:S03]  /*ebf0*/  MUFU.EX2 R62, R62 ;  /* 0x0000003e003e7308 */ /* 0x000f660000000800 */
[----:B------:R-:W-:Y:S01]  /*ec00*/  HMMA.16816.F32.BF16 R88, R8, R18, R88 ;  /* 0x000000120858723c */ /* 0x000fe20000041858 */
[----:B-1----:R-:W-:Y:S01]  /*ec10*/  F2FP.BF16.F32.PACK_AB R8, R5, R30 ;  /* 0x0000001e0508723e */ /* 0x002fe200000010ff */
[----:B------:R-:W1:Y:S01]  /*ec20*/  LDSM.16.MT88.4 R16, [R165+0x7000] ;  /* 0x00700000a510783b */ /* 0x000e620000004200 */
[----:B--2---:R-:W-:-:S02]  /*ec30*/  F2FP.BF16.F32.PACK_AB R10, R3, R6 ;  /* 0x00000006030a723e */ /* 0x004fc400000010ff */
[----:B----4-:R-:W-:Y:S01]  /*ec40*/  F2FP.BF16.F32.PACK_AB R9, R50, R65 ;  /* 0x000000413209723e */ /* 0x010fe200000010ff */
[----:B------:R-:W-:Y:S01]  /*ec50*/  MUFU.EX2 R109, R109 ;  /* 0x0000006d006d7308 */ /* 0x000fe20000000800 */
[----:B---3--:R-:W-:Y:S01]  /*ec60*/  F2FP.BF16.F32.PACK_AB R11, R67, R58 ;  /* 0x0000003a430b723e */ /* 0x008fe200000010ff */
[----:B------:R-:W-:-:S04]  /*ec70*/  FADD.FTZ R65, R65, R32 ;  /* 0x0000002041417221 */ /* 0x000fc80000010000 */
[----:B------:R-:W-:Y:S02]  /*ec80*/  FADD.FTZ R65, R50, R65 ;  /* 0x0000004132417221 */ /* 0x000fe40000010000 */
[----:B------:R-:W-:Y:S01]  /*ec90*/  HMMA.16816.F32.BF16 R96, R8, R12, R96 ;  /* 0x0000000c0860723c */ /* 0x000fe20000041860 */
[----:B------:R-:W2:Y:S01]  /*eca0*/  MUFU.EX2 R64, R64 ;  /* 0x0000004000407308 */ /* 0x000ea20000000800 */
[----:B------:R-:W-:-:S04]  /*ecb0*/  FADD.FTZ R58, R58, R65 ;  /* 0x000000413a3a7221 */ /* 0x000fc80000010000 */
[----:B------:R-:W-:Y:S02]  /*ecc0*/  FADD.FTZ R67, R67, R58 ;  /* 0x0000003a43437221 */ /* 0x000fe40000010000 */
        /* <DEDUP_REMOVED lines=8> */
[C---:B-1----:R-:W-:Y:S02]  /*ed50*/  HMMA.16816.F32.BF16 R80, R8.reuse, R16, R80 ;  /* 0x000000100850723c */ /* 0x042fe40000041850 */
[----:B------:R-:W1:Y:S06]  /*ed60*/  MUFU.EX2 R127, R127 ;  /* 0x0000007f007f7308 */ /* 0x000e6c0000000800 */
        /* <DEDUP_REMOVED lines=8> */
[----:B--2---:R-:W-:Y:S01]  /*edf0*/  F2FP.BF16.F32.PACK_AB R10, R64, R109 ;  /* 0x0000006d400a723e */ /* 0x004fe200000010ff */
[----:B------:R-:W-:Y:S01]  /*ee00*/  MUFU.EX2 R139, R139 ;  /* 0x0000008b008b7308 */ /* 0x000fe20000000800 */
[----:B----4-:R-:W-:Y:S01]  /*ee10*/  F2FP.BF16.F32.PACK_AB R9, R125, R66 ;  /* 0x000000427d09723e */ /* 0x010fe200000010ff */
[----:B------:R-:W-:Y:S01]  /*ee20*/  FADD.FTZ R66, R66, R67 ;  /* 0x0000004342427221 */ /* 0x000fe20000010000 */
[----:B-1----:R-:W-:-:S03]  /*ee30*/  F2FP.BF16.F32.PACK_AB R11, R127, R104 ;  /* 0x000000687f0b723e */ /* 0x002fc600000010ff */
        /* <DEDUP_REMOVED lines=24> */
[----:B-1----:R-:W-:-:S02]  /*efc0*/  F2FP.BF16.F32.PACK_AB R10, R108, R139 ;  /* 0x0000008b6c0a723e */ /* 0x002fc400000010ff */
[----:B----4-:R-:W-:Y:S01]  /*efd0*/  F2FP.BF16.F32.PACK_AB R9, R141, R110 ;  /* 0x0000006e8d09723e */ /* 0x010fe200000010ff */
        /* <DEDUP_REMOVED lines=10> */
[----:B------:R-:W4:Y:S06]  /*f080*/  MUFU.EX2 R129, R129 ;  /* 0x0000008100817308 */ /* 0x000f2c0000000800 */
[C---:B-----5:R-:W-:Y:S01]  /*f090*/  HMMA.16816.F32.BF16 R80, R8.reuse, R24, R80 ;  /* 0x000000180850723c */ /* 0x060fe20000041850 */
[--C-:B------:R-:W-:Y:S01]  /*f0a0*/  FFMA.FTZ R24, R123, UR4, -R48.reuse ;  /* 0x000000047b187c23 */ /* 0x100fe20008010830 */
[----:B------:R-:W-:Y:S06]  /*f0b0*/  MUFU.EX2 R120, R120 ;  /* 0x0000007800787308 */ /* 0x000fec0000000800 */
[C---:B------:R-:W-:Y:S02]  /*f0c0*/  HMMA.16816.F32.BF16 R72, R8.reuse, R16, R72 ;  /* 0x000000100848723c */ /* 0x040fe40000041848 */
[----:B------:R-:W5:Y:S06]  /*f0d0*/  MUFU.EX2 R25, R137 ;  /* 0x0000008900197308 */ /* 0x000f6c0000000800 */
[C---:B------:R-:W-:Y:S01]  /*f0e0*/  HMMA.16816.F32.BF16 R76, R8.reuse, R18, R76 ;  /* 0x00000012084c723c */ /* 0x040fe2000004184c */
[----:B------:R-:W2:Y:S01]  /*f0f0*/  LDSM.16.MT88.4 R16, [R166+0x8800] ;  /* 0x00880000a610783b */ /* 0x000ea20000004200 */
[----:B------:R-:W-:Y:S06]  /*f100*/  MUFU.EX2 R24, R24 ;  /* 0x0000001800187308 */ /* 0x000fec0000000800 */
[C---:B------:R-:W-:Y:S01]  /*f110*/  HMMA.16816.F32.BF16 R92, R8.reuse, R26, R92 ;  /* 0x0000001a085c723c */ /* 0x040fe2000004185c */
[--C-:B------:R-:W-:Y:S01]  /*f120*/  FFMA.FTZ R27, R121, UR4, -R48.reuse ;  /* 0x00000004791b7c23 */ /* 0x100fe20008010830 */
[----:B------:R-:W-:Y:S01]  /*f130*/  FFMA.FTZ R26, R119, UR4, -R48 ;  /* 0x00000004771a7c23 */ /* 0x000fe20008010830 */
[----:B------:R-:W-:Y:S05]  /*f140*/  MUFU.EX2 R117, R117 ;  /* 0x0000007500757308 */ /* 0x000fea0000000800 */
[C---:B---3--:R-:W-:Y:S03]  /*f150*/  HMMA.16816.F32.BF16 R84, R8.reuse, R12, R84 ;  /* 0x0000000c0854723c */ /* 0x048fe60000041854 */
[----:B------:R-:W3:Y:S05]  /*f160*/  MUFU.EX2 R27, R27 ;  /* 0x0000001b001b7308 */ /* 0x000eea0000000800 */
[----:B------:R-:W-:Y:S01]  /*f170*/  HMMA.16816.F32.BF16 R88, R8, R14, R88 ;  /* 0x0000000e0858723c */ /* 0x000fe20000041858 */
[----:B------:R-:W-:Y:S01]  /*f180*/  F2FP.BF16.F32.PACK_AB R8, R147, R114 ;  /* 0x000000729308723e */ /* 0x000fe200000010ff */
[----:B------:R-:W3:Y:S01]  /*f190*/  LDSM.16.MT88.4 R12, [R165+0x8800] ;  /* 0x00880000a50c783b */ /* 0x000ee20000004200 */
[----:B-1----:R-:W-:Y:S01]  /*f1a0*/  F2FP.BF16.F32.PACK_AB R10, R143, R116 ;  /* 0x000000748f0a723e */ /* 0x002fe200000010ff */
[----:B------:R-:W1:Y:S01]  /*f1b0*/  MUFU.EX2 R26, R26 ;  /* 0x0000001a001a7308 */ /* 0x000e620000000800 */
[----:B----4-:R-:W-:Y:S01]  /*f1c0*/  F2FP.BF16.F32.PACK_AB R9, R129, R118 ;  /* 0x000000768109723e */ /* 0x010fe200000010ff */
[----:B------:R-:W-:Y:S01]  /*f1d0*/  FADD.FTZ R118, R118, R151 ;  /* 0x0000009776767221 */ /* 0x000fe20000010000 */
[----:B-----5:R-:W-:-:S03]  /*f1e0*/  F2FP.BF16.F32.PACK_AB R11, R25, R120 ;  /* 0x00000078190b723e */ /* 0x020fc600000010ff */
[----:B------:R-:W-:Y:S02]  /*f1f0*/  FADD.FTZ R129, R129, R118 ;  /* 0x0000007681817221 */ /* 0x000fe40000010000 */
[----:B------:R-:W-:Y:S02]  /*f200*/  MUFU.EX2 R115, R115 ;  /* 0x0000007300737308 */ /* 0x000fe40000000800 */
[C---:B--2---:R-:W-:Y:S06]  /*f210*/  HMMA.16816.F32.BF16 R96, R8.reuse, R20, R96 ;  /* 0x000000140860723c */ /* 0x044fec0000041860 */
[----:B------:R-:W2:Y:S02]  /*f220*/  MUFU.EX2 R122, R122 ;  /* 0x0000007a007a7308 */ /* 0x000ea40000000800 */
[C---:B------:R-:W-:Y:S01]  /*f230*/  HMMA.16816.F32.BF16 R68, R8.reuse, R22, R68 ;  /* 0x000000160844723c */ /* 0x040fe20000041844 */
[----:B------:R-:W4:Y:S05]  /*f240*/  LDSM.16.MT88.4 R20, [R164+0x8800] ;  /* 0x00880000a414783b */ /* 0x000f2a0000004200 */
[----:B------:R-:W-:Y:S02]  /*f250*/  MUFU.EX2 R105, R105 ;  /* 0x0000006900697308 */ /* 0x000fe40000000800 */
[C---:B------:R-:W-:Y:S06]  /*f260*/  HMMA.16816.F32.BF16 R72, R8.reuse, R16, R72 ;  /* 0x000000100848723c */ /* 0x040fec0000041848 */
        /* <DEDUP_REMOVED lines=9> */
[C---:B----4-:R-:W-:Y:S06]  /*f300*/  HMMA.16816.F32.BF16 R84, R8.reuse, R20, R84 ;  /* 0x000000140854723c */ /* 0x050fec0000041854 */
[----:B------:R-:W4:Y:S02]  /*f310*/  MUFU.EX2 R36, R36 ;  /* 0x0000002400247308 */ /* 0x000f240000000800 */
[----:B------:R-:W-:Y:S01]  /*f320*/  HMMA.16816.F32.BF16 R88, R8, R22, R88 ;  /* 0x000000160858723c */ /* 0x000fe20000041858 */
[----:B------:R-:W4:Y:S01]  /*f330*/  LDSM.16.MT88.4 R20, [R165+0x9000] ;  /* 0x00900000a514783b */ /* 0x000f220000004200 */
[----:B------:R-:W-:-:S02]  /*f340*/  F2FP.BF16.F32.PACK_AB R8, R27, R24 ;  /* 0x000000181b08723e */ /* 0x000fc400000010ff */
[----:B-1----:R-:W-:Y:S02]  /*f350*/  F2FP.BF16.F32.PACK_AB R10, R117, R26 ;  /* 0x0000001a750a723e */ /* 0x002fe400000010ff */
[----:B------:R-:W-:Y:S01]  /*f360*/  MUFU.EX2 R38, R39 ;  /* 0x0000002700267308 */ /* 0x000fe20000000800 */
[----:B--2---:R-:W-:Y:S02]  /*f370*/  F2FP.BF16.F32.PACK_AB R9, R122, R115 ;  /* 0x000000737a09723e */ /* 0x004fe400000010ff */
[----:B-----5:R-:W-:-:S05]  /*f380*/  F2FP.BF16.F32.PACK_AB R11, R124, R105 ;  /* 0x000000697c0b723e */ /* 0x020fca00000010ff */
[----:B------:R-:W1:Y:S02]  /*f390*/  MUFU.EX2 R37, R37 ;  /* 0x0000002500257308 */ /* 0x000e640000000800 */
[C---:B------:R-:W-:Y:S06]  /*f3a0*/  HMMA.16816.F32.BF16 R96, R8.reuse, R16, R96 ;  /* 0x000000100860723c */ /* 0x040fec0000041860 */
[----:B------:R-:W-:Y:S02]  /*f3b0*/  MUFU.EX2 R31, R31 ;  /* 0x0000001f001f7308 */ /* 0x000fe40000000800 */
[C---:B------:R-:W-:Y:S01]  /*f3c0*/  HMMA.16816.F32.BF16 R68, R8.reuse, R18, R68 ;  /* 0x000000120844723c */ /* 0x040fe20000041844 */
[----:B------:R-:W2:Y:S05]  /*f3d0*/  LDSM.16.MT88.4 R16, [R164+0x9000] ;  /* 0x00900000a410783b */ /* 0x000eaa0000004200 */
[----:B------:R-:W5:Y:S02]  /*f3e0*/  MUFU.EX2 R190, R190 ;  /* 0x000000be00be7308 */ /* 0x000f640000000800 */
[C---:B---3--:R-:W-:Y:S08]  /*f3f0*/  HMMA.16816.F32.BF16 R72, R8.reuse, R12, R72 ;  /* 0x0000000c0848723c */ /* 0x048ff00000041848 */
[C---:B------:R-:W-:Y:S01]  /*f400*/  HMMA.16816.F32.BF16 R76, R8.reuse, R14, R76 ;  /* 0x0000000e084c723c */ /* 0x040fe2000004184c */
[----:B------:R-:W3:Y:S07]  /*f410*/  LDSM.16.MT88.4 R12, [R170+0x9800] ;  /* 0x00980000aa0c783b */ /* 0x000eee0000004200 */
[----:B----4-:R-:W-:Y:S01]  /*f420*/  HMMA.16816.F32.BF16 R80, R8, R20, R80 ;  /* 0x000000140850723c */ /* 0x010fe20000041850 */
[----:B------:R-:W-:-:S04]  /*f430*/  FADD.FTZ R21, R35, R42 ;  /* 0x0000002a23157221 */ /* 0x000fc80000010000 */
[----:B------:R-:W-:-:S03]  /*f440*/  FADD.FTZ R21, R34, R21 ;  /* 0x0000001522157221 */ /* 0x000fc60000010000 */
[----:B------:R-:W-:Y:S01]  /*f450*/  HMMA.16816.F32.BF16 R92, R8, R22, R92 ;  /* 0x00000016085c723c */ /* 0x000fe2000004185c */
[----:B------:R-:W-:Y:S02]  /*f460*/  FADD.FTZ R30, R30, R21 ;  /* 0x000000151e1e7221 */ /* 0x000fe40000010000 */
[----:B------:R-:W4:Y:S02]  /*f470*/  LDSM.16.MT88.4 R20, [R166+0x9800] ;  /* 0x00980000a614783b */ /* 0x000f240000004200 */
[----:B------:R-:W-:-:S04]  /*f480*/  FADD.FTZ R5, R5, R30 ;  /* 0x0000001e05057221 */ /* 0x000fc80000010000 */
[----:B------:R-:W-:Y:S01]  /*f490*/  FADD.FTZ R6, R6, R5 ;  /* 0x0000000506067221 */ /* 0x000fe20000010000 */
[----:B--2---:R-:W-:Y:S03]  /*f4a0*/  HMMA.16816.F32.BF16 R84, R8, R16, R84 ;  /* 0x000000100854723c */ /* 0x004fe60000041854 */
[----:B------:R-:W-:-:S04]  /*f4b0*/  FADD.FTZ R6, R3, R6 ;  /* 0x0000000603067221 */ /* 0x000fc80000010000 */
[----:B------:R-:W-:Y:S01]  /*f4c0*/  FADD.FTZ R113, R113, R6 ;  /* 0x0000000671717221 */ /* 0x000fe20000010000 */
[----:B------:R-:W-:Y:S01]  /*f4d0*/  HMMA.16816.F32.BF16 R88, R8, R18, R88 ;  /* 0x000000120858723c */ /* 0x000fe20000041858 */
[----:B------:R-:W-:Y:S01]  /*f4e0*/  F2FP.BF16.F32.PACK_AB R8, R126, R103 ;  /* 0x000000677e08723e */ /* 0x000fe200000010ff */
[----:B------:R-:W2:Y:S01]  /*f4f0*/  LDSM.16.MT88.4 R16, [R165+0x9800] ;  /* 0x00980000a510783b */ /* 0x000ea20000004200 */
[----:B------:R-:W-:Y:S01]  /*f500*/  FADD.FTZ R62, R62, R113 ;  /* 0x000000713e3e7221 */ /* 0x000fe20000010000 */
[----:B------:R-:W-:Y:S02]  /*f510*/  F2FP.BF16.F32.PACK_AB R10, R36, R43 ;  /* 0x0000002b240a723e */ /* 0x000fe400000010ff */
[----:B-1----:R-:W-:Y:S01]  /*f520*/  F2FP.BF16.F32.PACK_AB R9, R37, R38 ;  /* 0x000000262509723e */ /* 0x002fe200000010ff */
[----:B------:R-:W-:Y:S01]  /*f530*/  FADD.FTZ R3, R109, R62 ;  /* 0x0000003e6d037221 */ /* 0x000fe20000010000 */
[----:B-----5:R-:W-:-:S03]  /*f540*/  F2FP.BF16.F32.PACK_AB R11, R190, R31 ;  /* 0x0000001fbe0b723e */ /* 0x020fc600000010ff */
[----:B------:R-:W-:-:S04]  /*f550*/  FADD.FTZ R3, R64, R3 ;  /* 0x0000000340037221 */ /* 0x000fc80000010000 */
[----:B------:R-:W-:Y:S01]  /*f560*/  FADD.FTZ R6, R106, R3 ;  /* 0x000000036a067221 */ /* 0x000fe20000010000 */
[----:B---3--:R-:W-:Y:S03]  /*f570*/  HMMA.16816.F32.BF16 R96, R8, R12, R96 ;  /* 0x0000000c0860723c */ /* 0x008fe60000041860 */
[----:B------:R-:W-:-:S04]  /*f580*/  FADD.FTZ R6, R133, R6 ;  /* 0x0000000685067221 */ /* 0x000fc80000010000 */
[----:B------:R-:W-:Y:S01]  /*f590*/  FADD.FTZ R3, R139, R6 ;  /* 0x000000068b037221 */ /* 0x000fe20000010000 */
[----:B------:R-:W-:Y:S01]  /*f5a0*/  HMMA.16816.F32.BF16 R68, R8, R14, R68 ;  /* 0x0000000e0844723c */ /* 0x000fe20000041844 */
[----:B------:R-:W1:Y:S01]  /*f5b0*/  LDSM.16.MT88.4 R12, [R164+0x9800] ;  /* 0x00980000a40c783b */ /* 0x000e620000004200 */
        /* <DEDUP_REMOVED lines=32> */
[----:B------:R-:W-:Y:S01]  /*f7c0*/  UISETP.NE.U32.AND UP0, UPT, UR12, URZ, UPT ;  /* 0x000000ff0c00728c */ /* 0x000fe2000bf05070 */
[----:B------:R-:W-:-:S03]  /*f7d0*/  IADD3 R6, PT, PT, R55, -0x2, RZ ;  /* 0xfffffffe37067810 */ /* 0x000fc60007ffe0ff */
[----:B------:R-:W-:Y:S01]  /*f7e0*/  UISETP.NE.AND.EX UP0, UPT, UR13, URZ, UPT, UP0 ;  /* 0x000000ff0d00728c */ /* 0x000fe2000bf05300 */
[----:B------:R-:W-:Y:S08]  /*f7f0*/  BAR.SYNC.DEFER_BLOCKING 0x0 ;  /* 0x0000000000007b1d */ /* 0x000ff00000010000 */
[----:B------:R-:W-:Y:S05]  /*f800*/  BRA.U !UP0, `(.L_x_5354) ;  /* 0x0000000108f47547 */ /* 0x000fea000b800000 */
[----:B------:R-:W1:Y:S01]  /*f810*/  LDC R5, c[0x0][0x4f0] ;  /* 0x00013c00ff057b82 */ /* 0x000e620000000800 */
[----:B------:R-:W-:Y:S01]  /*f820*/  SHF.L.U32 R6, R6, 0x7, RZ ;  /* 0x0000000706067819 */ /* 0x000fe200000006ff */
        /* <DEDUP_REMOVED lines=59> */
.L_x_5354:
        /* <DEDUP_REMOVED lines=8> */
.L_x_5355:
[----:B------:R-:W1:Y:S01]  /*fc60*/  LDCU UR8, c[0x0][0x3c4] ;  /* 0x00007880ff0877ac */ /* 0x000e620008000800 */
[----:B------:R-:W-:Y:S01]  /*fc70*/  IADD3 R6, P0, PT, R7, R182, RZ ;  /* 0x000000b607067210 */ /* 0x000fe20007f1e0ff */
[----:B------:R-:W-:Y:S01]  /*fc80*/  IMAD R61, R55, 0x80, R53 ;  /* 0x00000080373d7824 */ /* 0x000fe200078e0235 */
[----:B------:R-:W-:Y:S01]  /*fc90*/  LOP3.LUT R60, R60, 0xfffffffe, RZ, 0xc0, !PT ;  /* 0xfffffffe3c3c7812 */ /* 0x000fe200078ec0ff */
[----:B------:R-:W2:Y:S02]  /*fca0*/  LDCU UR9, c[0x0][0x440] ;  /* 0x00008800ff0977ac */ /* 0x000ea40008000800 */
[----:B------:R-:W-:Y:S01]  /*fcb0*/  IMAD.X R7, R4, 0x1, R183, P0 ;  /* 0x0000000104077824 */ /* 0x000fe200000e06b7 */
[----:B------:R-:W-:Y:S01]  /*fcc0*/  USHF.L.U32 UR11, UR10, 0x5, URZ ;  /* 0x000000050a0b7899 */ /* 0x000fe200080006ff */
[C---:B------:R-:W-:Y:S02]  /*fcd0*/  VIADD R53, R61.reuse, 0xffffff01 ;  /* 0xffffff013d357836 */ /* 0x040fe40000000000 */
[----:B------:R-:W-:-:S03]  /*fce0*/  VIADD R54, R61, 0xffffff00 ;  /* 0xffffff003d367836 */ /* 0x000fc60000000000 */
[----:B------:R-:W-:Y:S02]  /*fcf0*/  IADD3 R12, P0, PT, R6, UR11, RZ ;  /* 0x0000000b060c7c10 */ /* 0x000fe4000ff1e0ff */
[-C--:B------:R-:W-:Y:S01]  /*fd00*/  ISETP.GE.AND P3, PT, R53, R102.reuse, PT ;  /* 0x000000663500720c */ /* 0x080fe20003f66270 */
[----:B-1----:R-:W-:Y:S01]  /*fd10*/  USHF.L.U64.HI UR8, UR10, 0x5, UR8 ;  /* 0x000000050a087899 */ /* 0x002fe20008010208 */
[C---:B------:R-:W-:Y:S02]  /*fd20*/  ISETP.GE.AND P4, PT, R54.reuse, R102, PT ;  /* 0x000000663600720c */ /* 0x040fe40003f86270 */
[----:B------:R-:W-:Y:S01]  /*fd30*/  ISETP.GE.AND P2, PT, R54, R63, PT ;  /* 0x0000003f3600720c */ /* 0x000fe20003f46270 */
[----:B------:R-:W-:Y:S01]  /*fd40*/  VIADD R54, R61, 0xffffff09 ;  /* 0xffffff093d367836 */ /* 0x000fe20000000000 */
[----:B--2---:R-:W-:Y:S02]  /*fd50*/  ISETP.GE.AND P1, PT, R100, UR9, PT ;  /* 0x0000000964007c0c */ /* 0x004fe4000bf26270 */
[----:B------:R-:W-:-:S02]  /*fd60*/  IADD3.X R13, PT, PT, R7, UR8, RZ, P0, !PT ;  /* 0x00000008070d7c10 */ /* 0x000fc400087fe4ff */
[----:B------:R-:W-:Y:S02]  /*fd70*/  IADD3 R10, P0, PT, R12, UR11, RZ ;  /* 0x0000000b0c0a7c10 */ /* 0x000fe4000ff1e0ff */
[----:B------:R-:W-:Y:S02]  /*fd80*/  P2R R3, PR, RZ, 0x2 ;  /* 0x00000002ff037803 */ /* 0x000fe40000000000 */
        /* <DEDUP_REMOVED lines=31> */
[----:B------:R-:W-:Y:S01]  /*ff80*/  @P1 STS.128 [R52+0x7800], RZ ;  /* 0x007800ff34001388 */ /* 0x000fe20000000c00 */
[----:B------:R-:W-:Y:S01]  /*ff90*/  ISETP.GE.AND P6, PT, R53, R102, PT ;  /* 0x000000663500720c */ /* 0x000fe20003fc6270 */
[----:B------:R-:W-:Y:S02]  /*ffa0*/  VIADD R53, R61, 0xffffff29 ;  /* 0xffffff293d357836 */ /* 0x000fe40000000000 */
        /* <DEDUP_REMOVED lines=9> */
[----:B------:R-:W-:-:S02]  /*10040*/  @P5 LOP3.LUT R60, R60, 0x1, RZ, 0xfc, !PT ;  /* 0x000000013c3c5812 */ /* 0x000fc400078efcff */
        /* <DEDUP_REMOVED lines=12> */
[----:B------:R-:W-:-:S03]  /*10110*/  ISETP.GE.AND P1, PT, R54, R102, PT ;  /* 0x000000663600720c */ /* 0x000fc60003f26270 */
[----:B------:R-:W-:Y:S04]  /*10120*/  LDSM.16.M88.4 R108, [R175] ;  /* 0x00000000af6c783b */ /* 0x000fe80000000200 */
[----:B------:R-:W4:Y:S04]  /*10130*/  LDSM.16.M88.4 R36, [R174+0x2800] ;  /* 0x00280000ae24783b */ /* 0x000f280000000200 */
[----:B------:R-:W5:Y:S04]  /*10140*/  LDSM.16.M88.4 R28, [R174+0x3000] ;  /* 0x00300000ae1c783b */ /* 0x000f680000000200 */
[----:B------:R-:W3:Y:S04]  /*10150*/  LDSM.16.M88.4 R44, [R174+0x2000] ;  /* 0x00200000ae2c783b */ /* 0x000ee80000000200 */
[----:B------:R-:W-:Y:S04]  /*10160*/  LDSM.16.M88.4 R56, [R173] ;  /* 0x00000000ad38783b */ /* 0x000fe80000000200 */
[----:B------:R-:W3:Y:S04]  /*10170*/  LDSM.16.M88.4 R104, [R169+0x2800] ;  /* 0x00280000a968783b */ /* 0x000ee80000000200 */
[----:B------:R-:W3:Y:S04]  /*10180*/  LDSM.16.M88.4 R64, [R169+0x3000] ;  /* 0x00300000a940783b */ /* 0x000ee80000000200 */
[----:B------:R-:W3:Y:S04]  /*10190*/  LDSM.16.M88.4 R20, [R174+0x3800] ;  /* 0x00380000ae14783b */ /* 0x000ee80000000200 */
[----:B-1----:R-:W1:Y:S04]  /*101a0*/  LDSM.16.M88.4 R12, [R174+0x4000] ;  /* 0x00400000ae0c783b */ /* 0x002e680000000200 */
[----:B--2---:R-:W2:Y:S04]  /*101b0*/  LDSM.16.M88.4 R4, [R174+0x4800] ;  /* 0x00480000ae04783b */ /* 0x004ea80000000200 */
[----:B------:R-:W2:Y:S04]  /*101c0*/  LDSM.16.M88.4 R116, [R174+0x5000] ;  /* 0x00500000ae74783b */ /* 0x000ea80000000200 */
[----:B------:R-:W2:Y:S01]  /*101d0*/  LDSM.16.M88.4 R128, [R174+0x5800] ;  /* 0x00580000ae80783b */ /* 0x000ea20000000200 */
[C---:B----4-:R-:W-:Y:S03]  /*101e0*/  HMMA.16816.F32.BF16 R40, R108.reuse, R36, RZ ;  /* 0x000000246c28723c */ /* 0x050fe600000418ff */
[----:B------:R-:W4:Y:S04]  /*101f0*/  LDSM.16.M88.4 R124, [R169+0x2000] ;  /* 0x00200000a97c783b */ /* 0x000f280000000200 */
[----:B------:R-:W4:Y:S01]  /*10200*/  LDSM.16.M88.4 R132, [R169+0x3800] ;  /* 0x00380000a984783b */ /* 0x000f220000000200 */
[C---:B-----5:R-:W-:Y:S03]  /*10210*/  HMMA.16816.F32.BF16 R32, R108.reuse, R28, RZ ;  /* 0x0000001c6c20723c */ /* 0x060fe600000418ff */
[----:B------:R-:W-:Y:S04]  /*10220*/  LDSM.16.M88.4 R136, [R168+0x2000] ;  /* 0x00200000a888783b */ /* 0x000fe80000000200 */
[----:B------:R-:W0:Y:S01]  /*10230*/  LDGDEPBAR ;  /* 0x00000000000079af */ /* 0x000e220000000000 */
[C---:B------:R-:W-:Y:S08]  /*10240*/  HMMA.16816.F32.BF16 R36, R108.reuse, R38, RZ ;  /* 0x000000266c24723c */ /* 0x040ff000000418ff */
[C---:B------:R-:W-:Y:S08]  /*10250*/  HMMA.16816.F32.BF16 R28, R108.reuse, R30, RZ ;  /* 0x0000001e6c1c723c */ /* 0x040ff000000418ff */
[C---:B---3--:R-:W-:Y:S08]  /*10260*/  HMMA.16816.F32.BF16 R48, R108.reuse, R44, RZ ;  /* 0x0000002c6c30723c */ /* 0x048ff000000418ff */
[----:B------:R-:W-:Y:S08]  /*10270*/  HMMA.16816.F32.BF16 R44, R108, R46, RZ ;  /* 0x0000002e6c2c723c */ /* 0x000ff000000418ff */
[C---:B------:R-:W-:Y:S08]  /*10280*/  HMMA.16816.F32.BF16 R40, R56.reuse, R104, R40 ;  /* 0x000000683828723c */ /* 0x040ff00000041828 */
        /* <DEDUP_REMOVED lines=21> */
[----:B------:R-:W-:Y:S07]  /*103e0*/  LDSM.16.M88.4 R132, [R172] ;  /* 0x00000000ac84783b */ /* 0x000fee0000000200 */
        /* <DEDUP_REMOVED lines=10> */
[----:B------:R-:W-:Y:S01]  /*10490*/  HMMA.16816.F32.BF16 R4, R56, R126, R4 ;  /* 0x0000007e3804723c */ /* 0x000fe20000041804 */
[----:B------:R-:W2:Y:S04]  /*104a0*/  LDSM.16.M88.4 R56, [R168+0x4800] ;  /* 0x00480000a838783b */ /* 0x000ea80000000200 */
[----:B------:R-:W5:Y:S03]  /*104b0*/  LDSM.16.M88.4 R124, [R168+0x4000] ;  /* 0x00400000a87c783b */ /* 0x000f660000000200 */
[C---:B---3--:R-:W-:Y:S08]  /*104c0*/  HMMA.16816.F32.BF16 R32, R132.reuse, R104, R32 ;  /* 0x000000688420723c */ /* 0x048ff00000041820 */
[C---:B------:R-:W-:Y:S01]  /*104d0*/  HMMA.16816.F32.BF16 R28, R132.reuse, R106, R28 ;  /* 0x0000006a841c723c */ /* 0x040fe2000004181c */
[----:B------:R-:W-:Y:S07]  /*104e0*/  LDSM.16.M88.4 R104, [R171] ;  /* 0x00000000ab68783b */ /* 0x000fee0000000200 */
[C---:B----4-:R-:W-:Y:S08]  /*104f0*/  HMMA.16816.F32.BF16 R24, R132.reuse, R64, R24 ;  /* 0x000000408418723c */ /* 0x050ff00000041818 */
        /* <DEDUP_REMOVED lines=9> */
[C---:B------:R-:W-:Y:S08]  /*10590*/  HMMA.16816.F32.BF16 R44, R132.reuse, R138, R44 ;  /* 0x0000008a842c723c */ /* 0x040ff0000004182c */
[----:B-----5:R-:W-:Y:S08]  /*105a0*/  HMMA.16816.F32.BF16 R16, R132, R124, R16 ;  /* 0x0000007c8410723c */ /* 0x020ff00000041810 */
[----:B---3--:R-:W-:Y:S08]  /*105b0*/  HMMA.16816.F32.BF16 R48, R104, R64, R48 ;  /* 0x000000406830723c */ /* 0x008ff00000041830 */
[C---:B-1----:R-:W-:Y:S08]  /*105c0*/  HMMA.16816.F32.BF16 R120, R132.reuse, R128, R120 ;  /* 0x000000808478723c */ /* 0x042ff00000041878 */
[----:B------:R-:W-:Y:S01]  /*105d0*/  HMMA.16816.F32.BF16 R116, R132, R130, R116 ;  /* 0x000000828474723c */ /* 0x000fe20000041874 */
[----:B------:R-:W1:Y:S02]  /*105e0*/  LDSM.16.M88.4 R128, [R167+0x3000] ;  /* 0x00300000a780783b */ /* 0x000e640000000200 */
[----:B------:R-:W-:Y:S01]  /*105f0*/  FSEL R153, R49, -INF , !P3 ;  /* 0xff80000031997808 */ /* 0x000fe20005800000 */
[C---:B------:R-:W-:Y:S01]  /*10600*/  VIADD R49, R61.reuse, 0xffffff18 ;  /* 0xffffff183d317836 */ /* 0x040fe20000000000 */
[----:B------:R-:W-:Y:S01]  /*10610*/  FSEL R151, R48, -INF , !P4 ;  /* 0xff80000030977808 */ /* 0x000fe20006000000 */
[----:B------:R-:W-:Y:S01]  /*10620*/  VIADD R48, R61, 0xffffff10 ;  /* 0xffffff103d307836 */ /* 0x000fe20000000000 */
[----:B------:R-:W-:Y:S01]  /*10630*/  FSEL R154, R50, -INF , !P2 ;  /* 0xff800000329a7808 */ /* 0x000fe20005000000 */
[----:B------:R-:W-:Y:S01]  /*10640*/  HMMA.16816.F32.BF16 R44, R104, R66, R44 ;  /* 0x00000042682c723c */ /* 0x000fe2000004182c */
[----:B------:R-:W3:Y:S02]  /*10650*/  LDSM.16.M88.4 R64, [R167+0x3800] ;  /* 0x00380000a740783b */ /* 0x000ee40000000200 */
[----:B------:R-:W-:-:S02]  /*10660*/  ISETP.GE.AND P4, PT, R48, R102, PT ;  /* 0x000000663000720c */ /* 0x000fc40003f86270 */
[----:B------:R-:W-:Y:S01]  /*10670*/  ISETP.GE.AND P2, PT, R48, R63, PT ;  /* 0x0000003f3000720c */ /* 0x000fe20003f46270 */
[----:B------:R-:W-:Y:S02]  /*10680*/  VIADD R48, R61, 0xffffff11 ;  /* 0xffffff113d307836 */ /* 0x000fe40000000000 */
[C---:B--2---:R-:W-:Y:S01]  /*10690*/  HMMA.16816.F32.BF16 R40, R104.reuse, R56, R40 ;  /* 0x000000386828723c */ /* 0x044fe20000041828 */
[----:B------:R-:W-:Y:S02]  /*106a0*/  FSEL R56, R51, -INF , !P0 ;  /* 0xff80000033387808 */ /* 0x000fe40004000000 */
[C---:B------:R-:W-:Y:S02]  /*106b0*/  LOP3.LUT P0, RZ, R60.reuse, 0x1, RZ, 0xc0, !PT ;  /* 0x000000013cff7812 */ /* 0x040fe4000780c0ff */
[----:B------:R-:W-:Y:S02]  /*106c0*/  LOP3.LUT R60, R60, 0xfffffffe, RZ, 0xc0, !PT ;  /* 0xfffffffe3c3c7812 */ /* 0x000fe400078ec0ff */
[----:B------:R-:W-:Y:S01]  /*106d0*/  ISETP.GE.AND P3, PT, R48, R102, PT ;  /* 0x000000663000720c */ /* 0x000fe20003f66270 */
[----:B------:R-:W-:Y:S03]  /*106e0*/  HMMA.16816.F32.BF16 R36, R104, R58, R36 ;  /* 0x0000003a6824723c */ /* 0x000fe60000041824 */
[----:B------:R-:W-:-:S02]  /*106f0*/  FSEL R157, R45, -INF , !P1 ;  /* 0xff8000002d9d7808 */ /* 0x000fc40004800000 */
[-C--:B------:R-:W-:Y:S02]  /*10700*/  ISETP.GE.AND P1, PT, R49, R63.reuse, PT ;  /* 0x0000003f3100720c */ /* 0x080fe40003f26270 */
[----:B------:R-:W-:Y:S01]  /*10710*/  FSEL R156, R46, -INF , !P0 ;  /* 0xff8000002e9c7808 */ /* 0x000fe20004000000 */
[----:B------:R-:W-:Y:S01]  /*10720*/  HMMA.16816.F32.BF16 R12, R132, R126, R12 ;  /* 0x0000007e840c723c */ /* 0x000fe2000004180c */
[----:B------:R-:W-:Y:S01]  /*10730*/  ISETP.GE.AND P0, PT, R48, R63, PT ;  /* 0x0000003f3000720c */ /* 0x000fe20003f06270 */
[C---:B------:R-:W-:Y:S01]  /*10740*/  VIADD R48, R61.reuse, 0xffffff19 ;  /* 0xffffff193d307836 */ /* 0x040fe20000000000 */
[----:B------:R-:W-:Y:S01]  /*10750*/  FSEL R155, R40, -INF , !P4 ;  /* 0xff800000289b7808 */ /* 0x000fe20006000000 */
[----:B------:R-:W-:Y:S01]  /*10760*/  VIADD R40, R61, 0xffffff20 ;  /* 0xffffff203d287836 */ /* 0x000fe20000000000 */
[----:B------:R-:W-:Y:S01]  /*10770*/  FSEL R50, R42, -INF , !P2 ;  /* 0xff8000002a327808 */ /* 0x000fe20005000000 */
[----:B------:R-:W2:Y:S01]  /*10780*/  LDSM.16.M88.4 R124, [R168+0x5800] ;  /* 0x00580000a87c783b */ /* 0x000ea20000000200 */
[----:B------:R-:W-:Y:S01]  /*10790*/  FSEL R51, R41, -INF , !P3 ;  /* 0xff80000029337808 */ /* 0x000fe20005800000 */
[----:B------:R-:W-:Y:S01]  /*107a0*/  VIADD R41, R61, 0xffffff21 ;  /* 0xffffff213d297836 */ /* 0x000fe20000000000 */
[----:B------:R-:W-:Y:S01]  /*107b0*/  FSEL R42, R43, -INF , !P0 ;  /* 0xff8000002b2a7808 */ /* 0x000fe20004000000 */
[----:B-1----:R-:W-:Y:S01]  /*107c0*/  HMMA.16816.F32.BF16 R32, R104, R128, R32 ;  /* 0x000000806820723c */ /* 0x002fe20000041820 */
[----:B------:R-:W-:-:S02]  /*107d0*/  @P1 LOP3.LUT R60, R60, 0x1, RZ, 0xfc, !PT ;  /* 0x000000013c3c1812 */ /* 0x000fc400078efcff */
[----:B------:R-:W-:Y:S02]  /*107e0*/  FSEL R159, R44, -INF , !P6 ;  /* 0xff8000002c9f7808 */ /* 0x000fe40007000000 */
[----:B------:R-:W-:Y:S02]  /*107f0*/  LOP3.LUT P0, RZ, R60, 0x1, RZ, 0xc0, !PT ;  /* 0x000000013cff7812 */ /* 0x000fe4000780c0ff */
[-C--:B------:R-:W-:Y:S01]  /*10800*/  ISETP.GE.AND P6, PT, R49, R102.reuse, PT ;  /* 0x000000663100720c */ /* 0x080fe20003fc6270 */
[----:B------:R-:W-:Y:S01]  /*10810*/  VIADD R49, R61, 0xffffff28 ;  /* 0xffffff283d317836 */ /* 0x000fe20000000000 */
[-C--:B------:R-:W-:Y:S01]  /*10820*/  ISETP.GE.AND P1, PT, R48, R102.reuse, PT ;  /* 0x000000663000720c */ /* 0x080fe20003f26270 */
[----:B------:R-:W-:Y:S01]  /*10830*/  HMMA.16816.F32.BF16 R28, R104, R130, R28 ;  /* 0x00000082681c723c */ /* 0x000fe2000004181c */
[C---:B------:R-:W-:Y:S02]  /*10840*/  ISETP.GE.AND P4, PT, R40.reuse, R102, PT ;  /* 0x000000662800720c */ /* 0x040fe40003f86270 */
[----:B------:R-:W-:-:S02]  /*10850*/  ISETP.GE.AND P2, PT, R40, R63, PT ;  /* 0x0000003f2800720c */ /* 0x000fc40003f46270 */
[----:B------:R-:W-:Y:S02]  /*10860*/  FSEL R40, R38, -INF , !P0 ;  /* 0xff80000026287808 */ /* 0x000fe40004000000 */
[C---:B------:R-:W-:Y:S01]  /*10870*/  ISETP.GE.AND P3, PT, R41.reuse, R102, PT ;  /* 0x000000662900720c */ /* 0x040fe20003f66270 */
[C---:B---3--:R-:W-:Y:S01]  /*10880*/  HMMA.16816.F32.BF16 R24, R104.reuse, R64, R24 ;  /* 0x000000406818723c */ /* 0x048fe20000041818 */
[-C--:B------:R-:W-:Y:S02]  /*10890*/  ISETP.GE.AND P0, PT, R41, R63.reuse, PT ;  /* 0x0000003f2900720c */ /* 0x080fe40003f06270 */
[----:B------:R-:W-:Y:S02]  /*108a0*/  FSEL R41, R37, -INF , !P1 ;  /* 0xff80000025297808 */ /* 0x000fe40004800000 */
[----:B------:R-:W-:Y:S02]  /*108b0*/  ISETP.GE.AND P1, PT, R49, R63, PT ;  /* 0x0000003f3100720c */ /* 0x000fe40003f26270 */
[----:B------:R-:W-:Y:S01]  /*108c0*/  FSEL R58, R47, -INF , !P5 ;  /* 0xff8000002f3a7808 */ /* 0x000fe20006800000 */
[----:B------:R-:W-:Y:S01]  /*108d0*/  HMMA.16816.F32.BF16 R20, R104, R66, R20 ;  /* 0x000000426814723c */ /* 0x000fe20000041814 */
[----:B------:R-:W1:Y:S01]  /*108e0*/  LDSM.16.M88.4 R44, [R167+0x4000] ;  /* 0x00400000a72c783b */ /* 0x000e620000000200 */
[----:B------:R-:W-:-:S02]  /*108f0*/  LOP3.LUT R60, R60, 0xfffffffe, RZ, 0xc0, !PT ;  /* 0xfffffffe3c3c7812 */ /* 0x000fc400078ec0ff */
[-C--:B------:R-:W-:Y:S02]  /*10900*/  ISETP.GE.AND P5, PT, R48, R63.reuse, PT ;  /* 0x0000003f3000720c */ /* 0x080fe40003fa6270 */
[----:B------:R-:W-:Y:S02]  /*10910*/  FSEL R148, R35, -INF , !P0 ;  /* 0xff80000023947808 */ /* 0x000fe40004000000 */
[----:B------:R-:W-:Y:S02]  /*10920*/  FSEL R43, R36, -INF , !P6 ;  /* 0xff800000242b7808 */ /* 0x000fe40007000000 */
[----:B------:R-:W-:Y:S01]  /*10930*/  @P1 LOP3.LUT R60, R60, 0x1, RZ, 0xfc, !PT ;  /* 0x000000013c3c1812 */ /* 0x000fe200078efcff */
[----:B--2---:R-:W-:Y:S01]  /*10940*/  HMMA.16816.F32.BF16 R112, R132, R124, R112 ;  /* 0x0000007c8470723c */ /* 0x004fe20000041870 */
[----:B------:R-:W-:Y:S02]  /*10950*/  FSEL R48, R39, -INF , !P5 ;  /* 0xff80000027307808 */ /* 0x000fe40006800000 */
[----:B------:R-:W-:Y:S01]  /*10960*/  LOP3.LUT P0, RZ, R60, 0x1, RZ, 0xc0, !PT ;  /* 0x000000013cff7812 */ /* 0x000fe2000780c0ff */
[----:B------:R-:W2:Y:S01]  /*10970*/  LDSM.16.M88.4 R36, [R167+0x4800] ;  /* 0x00480000a724783b */ /* 0x000ea20000000200 */
[----:B------:R-:W-:-:S02]  /*10980*/  ISETP.GE.AND P5, PT, R53, R63, PT ;  /* 0x0000003f3500720c */ /* 0x000fc40003fa6270 */
[----:B------:R-:W-:Y:S01]  /*10990*/  FSEL R150, R30, -INF , !P0 ;  /* 0xff8000001e967808 */ /* 0x000fe20004000000 */
[----:B------:R-:W-:Y:S01]  /*109a0*/  VIADD R30, R61, 0xffffff38 ;  /* 0xffffff383d1e7836 */ /* 0x000fe20000000000 */
[----:B------:R-:W-:Y:S01]  /*109b0*/  FSEL R146, R31, -INF , !P5 ;  /* 0xff8000001f927808 */ /* 0x000fe20006800000 */
[----:B------:R-:W-:Y:S01]  /*109c0*/  HMMA.16816.F32.BF16 R108, R132, R126, R108 ;  /* 0x0000007e846c723c */ /* 0x000fe2000004186c */
[----:B------:R-:W-:Y:S02]  /*109d0*/  ISETP.GE.AND P6, PT, R49, R102, PT ;  /* 0x000000663100720c */ /* 0x000fe40003fc6270 */
[----:B------:R-:W-:Y:S02]  /*109e0*/  ISETP.GE.AND P5, PT, R30, R63, PT ;  /* 0x0000003f1e00720c */ /* 0x000fe40003fa6270 */
[----:B------:R-:W-:Y:S01]  /*109f0*/  FSEL R49, R32, -INF , !P4 ;  /* 0xff80000020317808 */ /* 0x000fe20006000000 */
[C---:B------:R-:W-:Y:S01]  /*10a00*/  VIADD R32, R61.reuse, 0xffffff31 ;  /* 0xffffff313d207836 */ /* 0x040fe20000000000 */
[----:B------:R-:W-:Y:S01]  /*10a10*/  FSEL R152, R34, -INF , !P2 ;  /* 0xff80000022987808 */ /* 0x000fe20005000000 */
[----:B------:R-:W-:Y:S01]  /*10a20*/  VIADD R34, R61, 0xffffff30 ;  /* 0xffffff303d227836 */ /* 0x000fe20000000000 */
[----:B------:R-:W-:-:S02]  /*10a30*/  FSEL R59, R33, -INF , !P3 ;  /* 0xff800000213b7808 */ /* 0x000fc40005800000 */
[----:B------:R-:W-:Y:S02]  /*10a40*/  LOP3.LUT R60, R60, 0xfffffffe, RZ, 0xc0, !PT ;  /* 0xfffffffe3c3c7812 */ /* 0x000fe400078ec0ff */
[CC--:B------:R-:W-:Y:S02]  /*10a50*/  ISETP.GE.AND P4, PT, R34.reuse, R102.reuse, PT ;  /* 0x000000662200720c */ /* 0x0c0fe40003f86270 */
[-C--:B------:R-:W-:Y:S02]  /*10a60*/  ISETP.GE.AND P2, PT, R34, R63.reuse, PT ;  /* 0x0000003f2200720c */ /* 0x080fe40003f46270 */
[C---:B------:R-:W-:Y:S02]  /*10a70*/  ISETP.GE.AND P3, PT, R32.reuse, R102, PT ;  /* 0x000000662000720c */ /* 0x040fe40003f66270 */
[----:B------:R-:W-:Y:S01]  /*10a80*/  ISETP.GE.AND P0, PT, R32, R63, PT ;  /* 0x0000003f2000720c */ /* 0x000fe20003f06270 */
[----:B-1----:R-:W-:Y:S01]  /*10a90*/  HMMA.16816.F32.BF16 R16, R104, R44, R16 ;  /* 0x0000002c6810723c */ /* 0x002fe20000041810 */
[----:B------:R-:W-:-:S02]  /*10aa0*/  @P5 LOP3.LUT R60, R60, 0x1, RZ, 0xfc, !PT ;  /* 0x000000013c3c5812 */ /* 0x000fc400078efcff */
[----:B------:R-:W-:Y:S02]  /*10ab0*/  FSEL R147, R24, -INF , !P4 ;  /* 0xff80000018937808 */ /* 0x000fe40006000000 */
[----:B------:R-:W-:Y:S02]  /*10ac0*/  FSEL R142, R26, -INF , !P2 ;  /* 0xff8000001a8e7808 */ /* 0x000fe40005000000 */
[----:B------:R-:W-:Y:S01]  /*10ad0*/  FSEL R145, R25, -INF , !P3 ;  /* 0xff80000019917808 */ /* 0x000fe20005800000 */
[----:B------:R-:W-:Y:S01]  /*10ae0*/  HMMA.16816.F32.BF16 R12, R104, R46, R12 ;  /* 0x0000002e680c723c */ /* 0x000fe2000004180c */
[----:B------:R-:W-:Y:S02]  /*10af0*/  FSEL R140, R27, -INF , !P0 ;  /* 0xff8000001b8c7808 */ /* 0x000fe40004000000 */
[----:B------:R-:W-:Y:S01]  /*10b00*/  LDSM.16.M88.4 R24, [R167+0x5000] ;  /* 0x00500000a718783b */ /* 0x000fe20000000200 */
[----:B------:R-:W-:Y:S01]  /*10b10*/  FSEL R57, R28, -INF , !P6 ;  /* 0xff8000001c397808 */ /* 0x000fe20007000000 */
[----:B------:R-:W-:Y:S01]  /*10b20*/  VIADD R28, R61, 0xffffff39 ;  /* 0xffffff393d1c7836 */ /* 0x000fe20000000000 */
[----:B------:R-:W-:-:S02]  /*10b30*/  LOP3.LUT P0, RZ, R60, 0x1, RZ, 0xc0, !PT ;  /* 0x000000013cff7812 */ /* 0x000fc4000780c0ff */
[-C--:B------:R-:W-:Y:S01]  /*10b40*/  ISETP.GE.AND P1, PT, R53, R102.reuse, PT ;  /* 0x000000663500720c */ /* 0x080fe20003f26270 */
[C---:B--2---:R-:W-:Y:S01]  /*10b50*/  HMMA.16816.F32.BF16 R8, R104.reuse, R36, R8 ;  /* 0x000000246808723c */ /* 0x044fe20000041808 */
[----:B------:R-:W-:Y:S01]  /*10b60*/  FSEL R138, R22, -INF , !P0 ;  /* 0xff800000168a7808 */ /* 0x000fe20004000000 */
[----:B------:R-:W-:Y:S01]  /*10b70*/  VIADD R22, R61, 0xffffff48 ;  /* 0xffffff483d167836 */ /* 0x000fe20000000000 */
[CC--:B------:R-:W-:Y:S02]  /*10b80*/  ISETP.GE.AND P5, PT, R28.reuse, R63.reuse, PT ;  /* 0x0000003f1c00720c */ /* 0x0c0fe40003fa6270 */
[----:B------:R-:W-:Y:S01]  /*10b90*/  FSEL R149, R29, -INF , !P1 ;  /* 0xff8000001d957808 */ /* 0x000fe20004800000 */
[C---:B------:R-:W-:Y:S01]  /*10ba0*/  VIADD R29, R61.reuse, 0xffffff40 ;  /* 0xffffff403d1d7836 */ /* 0x040fe20000000000 */
[----:B------:R-:W-:Y:S01]  /*10bb0*/  ISETP.GE.AND P1, PT, R28, R102, PT ;  /* 0x000000661c00720c */ /* 0x000fe20003f26270 */
[----:B------:R-:W-:Y:S01]  /*10bc0*/  VIADD R28, R61, 0xffffff41 ;  /* 0xffffff413d1c7836 */ /* 0x000fe20000000000 */
[----:B------:R-:W-:Y:S01]  /*10bd0*/  FSEL R144, R23, -INF , !P5 ;  /* 0xff80000017907808 */ /* 0x000fe20006800000 */
[----:B------:R-:W-:Y:S01]  /*10be0*/  HMMA.16816.F32.BF16 R4, R104, R38, R4 ;  /* 0x000000266804723c */ /* 0x000fe20000041804 */
[----:B------:R-:W-:-:S02]  /*10bf0*/  ISETP.GE.AND P5, PT, R22, R63, PT ;  /* 0x0000003f1600720c */ /* 0x000fc40003fa6270 */
[CC--:B------:R-:W-:Y:S02]  /*10c00*/  ISETP.GE.AND P4, PT, R29.reuse, R102.reuse, PT ;  /* 0x000000661d00720c */ /* 0x0c0fe40003f86270 */
[-C--:B------:R-:W-:Y:S02]  /*10c10*/  ISETP.GE.AND P2, PT, R29, R63.reuse, PT ;  /* 0x0000003f1d00720c */ /* 0x080fe40003f46270 */
[C---:B------:R-:W-:Y:S02]  /*10c20*/  ISETP.GE.AND P3, PT, R28.reuse, R102, PT ;  /* 0x000000661c00720c */ /* 0x040fe40003f66270 */
[----:B------:R-:W-:Y:S02]  /*10c30*/  ISETP.GE.AND P0, PT, R28, R63, PT ;  /* 0x0000003f1c00720c */ /* 0x000fe40003f06270 */
[----:B------:R-:W-:Y:S02]  /*10c40*/  FSEL R139, R16, -INF , !P4 ;  /* 0xff800000108b7808 */ /* 0x000fe40006000000 */
[----:B------:R-:W-:-:S02]  /*10c50*/  LOP3.LUT R60, R60, 0xfffffffe, RZ, 0xc0, !PT ;  /* 0xfffffffe3c3c7812 */ /* 0x000fc400078ec0ff */
[----:B------:R-:W-:Y:S02]  /*10c60*/  FSEL R136, R18, -INF , !P2 ;  /* 0xff80000012887808 */ /* 0x000fe40005000000 */
[----:B------:R-:W-:Y:S02]  /*10c70*/  FSEL R137, R17, -INF , !P3 ;  /* 0xff80000011897808 */ /* 0x000fe40005800000 */
[----:B------:R-:W-:Y:S02]  /*10c80*/  FSEL R130, R19, -INF , !P0 ;  /* 0xff80000013827808 */ /* 0x000fe40004000000 */
[----:B------:R-:W1:Y:S01]  /*10c90*/  LDSM.16.M88.4 R16, [R167+0x5800] ;  /* 0x00580000a710783b */ /* 0x000e620000000200 */
[----:B------:R-:W-:Y:S01]  /*10ca0*/  ISETP.GE.AND P6, PT, R30, R102, PT ;  /* 0x000000661e00720c */ /* 0x000fe20003fc6270 */
[----:B------:R-:W-:-:S04]  /*10cb0*/  DEPBAR.LE SB0, 0x0 ;  /* 0x000080000000791a */ /* 0x000fc80000000000 */
[----:B------:R-:W-:Y:S02]  /*10cc0*/  @P5 LOP3.LUT R60, R60, 0x1, RZ, 0xfc, !PT ;  /* 0x000000013c3c5812 */ /* 0x000fe400078efcff */
[----:B------:R-:W-:Y:S01]  /*10cd0*/  FSEL R143, R20, -INF , !P6 ;  /* 0xff800000148f7808 */ /* 0x000fe20007000000 */
[----:B------:R-:W-:Y:S01]  /*10ce0*/  VIADD R20, R61, 0xffffff49 ;  /* 0xffffff493d147836 */ /* 0x000fe20000000000 */
[----:B------:R-:W-:Y:S01]  /*10cf0*/  FSEL R141, R21, -INF , !P1 ;  /* 0xff800000158d7808 */ /* 0x000fe20004800000 */
[C---:B------:R-:W-:Y:S01]  /*10d00*/  VIADD R21, R61.reuse, 0xffffff50 ;  /* 0xffffff503d157836 */ /* 0x040fe20000000000 */
[----:B------:R-:W-:Y:S01]  /*10d10*/  BAR.SYNC.DEFER_BLOCKING 0x0 ;  /* 0x0000000000007b1d */ /* 0x000fe20000010000 */
[-C--:B------:R-:W-:Y:S02]  /*10d20*/  ISETP.GE.AND P6, PT, R22, R102.reuse, PT ;  /* 0x000000661600720c */ /* 0x080fe40003fc6270 */
[----:B------:R-:W-:Y:S02]  /*10d30*/  LOP3.LUT P0, RZ, R60, 0x1, RZ, 0xc0, !PT ;  /* 0x000000013cff7812 */ /* 0x000fe4000780c0ff */
[----:B------:R-:W-:Y:S01]  /*10d40*/  FSEL R131, R12, -INF , !P6 ;  /* 0xff8000000c837808 */ /* 0x000fe20007000000 */
[C---:B------:R-:W-:Y:S01]  /*10d50*/  VIADD R12, R61.reuse, 0xffffff59 ;  /* 0xffffff593d0c7836 */ /* 0x040fe20000000000 */
[----:B------:R-:W-:Y:S01]  /*10d60*/  FSEL R128, R14, -INF , !P0 ;  /* 0xff8000000e807808 */ /* 0x000fe20004000000 */
[----:B------:R-:W-:Y:S01]  /*10d70*/  VIADD R14, R61, 0xffffff58 ;  /* 0xffffff583d0e7836 */ /* 0x000fe20000000000 */
[----:B------:R-:W-:-:S02]  /*10d80*/  ISETP.GE.AND P1, PT, R20, R102, PT ;  /* 0x000000661400720c */ /* 0x000fc40003f26270 */
[----:B------:R-:W-:Y:S01]  /*10d90*/  ISETP.GE.AND P5, PT, R20, R63, PT ;  /* 0x0000003f1400720c */ /* 0x000fe20003fa6270 */
[----:B------:R-:W-:Y:S01]  /*10da0*/  VIADD R20, R61, 0xffffff51 ;  /* 0xffffff513d147836 */ /* 0x000fe20000000000 */
[-C--:B------:R-:W-:Y:S02]  /*10db0*/  ISETP.GE.AND P4, PT, R21, R102.reuse, PT ;  /* 0x000000661500720c */ /* 0x080fe40003f86270 */
[----:B------:R-:W-:Y:S02]  /*10dc0*/  FSEL R133, R13, -INF , !P1 ;  /* 0xff8000000d857808 */ /* 0x000fe40004800000 */
[----:B------:R-:W-:Y:S02]  /*10dd0*/  FSEL R126, R15, -INF , !P5 ;  /* 0xff8000000f7e7808 */ /* 0x000fe40006800000 */
[----:B------:R-:W-:Y:S01]  /*10de0*/  FSEL R127, R8, -INF , !P4 ;  /* 0xff800000087f7808 */ /* 0x000fe20006000000 */
[----:B------:R-:W-:Y:S01]  /*10df0*/  VIADD R8, R61, 0xffffff61 ;  /* 0xffffff613d087836 */ /* 0x000fe20000000000 */
[----:B------:R-:W-:-:S02]  /*10e00*/  ISETP.GE.AND P6, PT, R14, R102, PT ;  /* 0x000000660e00720c */ /* 0x000fc40003fc6270 */
[-C--:B------:R-:W-:Y:S02]  /*10e10*/  ISETP.GE.AND P5, PT, R14, R63.reuse, PT ;  /* 0x0000003f0e00720c */ /* 0x080fe40003fa6270 */
[CC--:B------:R-:W-:Y:S02]  /*10e20*/  ISETP.GE.AND P1, PT, R12.reuse, R102.reuse, PT ;  /* 0x000000660c00720c */ /* 0x0c0fe40003f26270 */
[-C--:B------:R-:W-:Y:S01]  /*10e30*/  ISETP.GE.AND P4, PT, R12, R63.reuse, PT ;  /* 0x0000003f0c00720c */ /* 0x080fe20003f86270 */
[C---:B-1----:R-:W-:Y:S01]  /*10e40*/  HMMA.16816.F32.BF16 R108, R104.reuse, R18, R108 ;  /* 0x00000012686c723c */ /* 0x042fe2000004186c */
[-C--:B------:R-:W-:Y:S02]  /*10e50*/  ISETP.GE.AND P2, PT, R21, R63.reuse, PT ;  /* 0x0000003f1500720c */ /* 0x080fe40003f46270 */
[----:B------:R-:W-:Y:S02]  /*10e60*/  ISETP.GE.AND P3, PT, R20, R102, PT ;  /* 0x000000661400720c */ /* 0x000fe40003f66270 */
[----:B------:R-:W-:Y:S01]  /*10e70*/  FSEL R124, R10, -INF , !P2 ;  /* 0xff8000000a7c7808 */ /* 0x000fe20005000000 */
[----:B------:R-:W-:Y:S01]  /*10e80*/  VIADD R10, R61, 0xffffff60 ;  /* 0xffffff603d0a7836 */ /* 0x000fe20000000000 */
[----:B------:R-:W-:Y:S01]  /*10e90*/  ISETP.GE.AND P0, PT, R20, R63, PT ;  /* 0x0000003f1400720c */ /* 0x000fe20003f06270 */
[----:B------:R-:W-:Y:S01]  /*10ea0*/  HMMA.16816.F32.BF16 R12, R104, R24, R120 ;  /* 0x00000018680c723c */ /* 0x000fe20000041878 */
[----:B------:R-:W-:Y:S01]  /*10eb0*/  FSEL R129, R9, -INF , !P3 ;  /* 0xff80000009817808 */ /* 0x000fe20005800000 */
[----:B------:R-:W-:Y:S01]  /*10ec0*/  VIADD R9, R61, 0xffffff70 ;  /* 0xffffff703d097836 */ /* 0x000fe20000000000 */
[----:B------:R-:W-:-:S02]  /*10ed0*/  FSEL R122, R11, -INF , !P0 ;  /* 0xff8000000b7a7808 */ /* 0x000fc40004000000 */
[----:B------:R-:W-:Y:S01]  /*10ee0*/  FSEL R125, R4, -INF , !P6 ;  /* 0xff800000047d7808 */ /* 0x000fe20007000000 */
[C---:B------:R-:W-:Y:S01]  /*10ef0*/  VIADD R4, R61.reuse, 0xffffff69 ;  /* 0xffffff693d047836 */ /* 0x040fe20000000000 */
[----:B------:R-:W-:Y:S01]  /*10f00*/  FSEL R120, R6, -INF , !P5 ;  /* 0xff80000006787808 */ /* 0x000fe20006800000 */
[----:B------:R-:W-:Y:S01]  /*10f10*/  HMMA.16816.F32.BF16 R24, R104, R26, R116 ;  /* 0x0000001a6818723c */ /* 0x000fe20000041874 */
[-C--:B------:R-:W-:Y:S01]  /*10f20*/  ISETP.GE.AND P3, PT, R8, R63.reuse, PT ;  /* 0x0000003f0800720c */ /* 0x080fe20003f66270 */
[----:B------:R-:W-:Y:S01]  /*10f30*/  VIADD R6, R61, 0xffffff68 ;  /* 0xffffff683d067836 */ /* 0x000fe20000000000 */
[----:B------:R-:W-:Y:S02]  /*10f40*/  ISETP.GE.AND P0, PT, R10, R63, PT ;  /* 0x0000003f0a00720c */ /* 0x000fe40003f06270 */
[----:B------:R-:W-:Y:S02]  /*10f50*/  FSEL R123, R5, -INF , !P1 ;  /* 0xff800000057b7808 */ /* 0x000fe40004800000 */
[----:B------:R-:W-:-:S02]  /*10f60*/  FSEL R118, R7, -INF , !P4 ;  /* 0xff80000007767808 */ /* 0x000fc40006000000 */
[-C--:B------:R-:W-:Y:S02]  /*10f70*/  ISETP.GE.AND P5, PT, R6, R102.reuse, PT ;  /* 0x000000660600720c */ /* 0x080fe40003fa6270 */
[----:B------:R-:W-:Y:S02]  /*10f80*/  FSEL R62, R15, -INF , !P3 ;  /* 0xff8000000f3e7808 */ /* 0x000fe40005800000 */
[----:B------:R-:W-:Y:S02]  /*10f90*/  FSEL R53, R14, -INF , !P0 ;  /* 0xff8000000e357808 */ /* 0x000fe40004000000 */
[-C--:B------:R-:W-:Y:S02]  /*10fa0*/  ISETP.GE.AND P3, PT, R9, R63.reuse, PT ;  /* 0x0000003f0900720c */ /* 0x080fe40003f66270 */
[----:B------:R-:W-:Y:S02]  /*10fb0*/  ISETP.GE.AND P1, PT, R6, R63, PT ;  /* 0x0000003f0600720c */ /* 0x000fe40003f26270 */
[----:B------:R-:W-:-:S02]  /*10fc0*/  ISETP.GE.AND P4, PT, R4, R102, PT ;  /* 0x000000660400720c */ /* 0x000fc40003f86270 */
[----:B------:R-:W-:Y:S02]  /*10fd0*/  ISETP.GE.AND P0, PT, R4, R63, PT ;  /* 0x0000003f0400720c */ /* 0x000fe40003f06270 */
[----:B------:R-:W-:Y:S01]  /*10fe0*/  HMMA.16816.F32.BF16 R4, R104, R16, R112 ;  /* 0x000000106804723c */ /* 0x000fe20000041870 */
[-C--:B------:R-:W-:Y:S01]  /*10ff0*/  ISETP.GE.AND P6, PT, R8, R102.reuse, PT ;  /* 0x000000660800720c */ /* 0x080fe20003fc6270 */
[----:B------:R-:W-:Y:S01]  /*11000*/  VIADD R8, R61, 0xffffff71 ;  /* 0xffffff713d087836 */ /* 0x000fe20000000000 */
[----:B------:R-:W-:Y:S02]  /*11010*/  LOP3.LUT R60, R60, 0xfffffffd, RZ, 0xc0, !PT ;  /* 0xfffffffd3c3c7812 */ /* 0x000fe400078ec0ff */
[----:B------:R-:W-:Y:S02]  /*11020*/  ISETP.GE.AND P2, PT, R10, R102, PT ;  /* 0x000000660a00720c */ /* 0x000fe40003f46270 */
[----:B------:R-:W-:Y:S02]  /*11030*/  @P3 LOP3.LUT R60, R60, 0x2, RZ, 0xfc, !PT ;  /* 0x000000023c3c3812 */ /* 0x000fe400078efcff */
[----:B------:R-:W-:-:S02]  /*11040*/  FSEL R121, R12, -INF , !P2 ;  /* 0xff8000000c797808 */ /* 0x000fc40005000000 */
[----:B------:R-:W-:Y:S02]  /*11050*/  FSEL R119, R13, -INF , !P6 ;  /* 0xff8000000d777808 */ /* 0x000fe40007000000 */
[----:B------:R-:W-:Y:S02]  /*11060*/  FSEL R54, R26, -INF , !P1 ;  /* 0xff8000001a367808 */ /* 0x000fe40004800000 */
[-C--:B------:R-:W-:Y:S01]  /*11070*/  ISETP.GE.AND P2, PT, R9, R102.reuse, PT ;  /* 0x000000660900720c */ /* 0x080fe20003f46270 */
[C---:B------:R-:W-:Y:S01]  /*11080*/  VIADD R9, R61.reuse, 0xffffff78 ;  /* 0xffffff783d097836 */ /* 0x040fe20000000000 */
[C---:B------:R-:W-:Y:S02]  /*11090*/  ISETP.GE.AND P6, PT, R8.reuse, R102, PT ;  /* 0x000000660800720c */ /* 0x040fe40003fc6270 */
[----:B------:R-:W-:Y:S01]  /*110a0*/  ISETP.GE.AND P1, PT, R8, R63, PT ;  /* 0x0000003f0800720c */ /* 0x000fe20003f26270 */
[----:B------:R-:W-:Y:S01]  /*110b0*/  VIADD R8, R61, 0xffffff79 ;  /* 0xffffff793d087836 */ /* 0x000fe20000000000 */
[----:B------:R-:W-:Y:S01]  /*110c0*/  FSEL R116, R27, -INF , !P0 ;  /* 0xff8000001b747808 */ /* 0x000fe20004000000 */
[----:B------:R-:W-:Y:S01]  /*110d0*/  VIADD R61, R55, 0xfffffffe ;  /* 0xfffffffe373d7836 */ /* 0x000fe20000000000 */
[----:B------:R-:W-:-:S02]  /*110e0*/  LOP3.LUT P0, RZ, R60, 0x2, RZ, 0xc0, !PT ;  /* 0x000000023cff7812 */ /* 0x000fc4000780c0ff */
[----:B------:R-:W-:Y:S02]  /*110f0*/  FSEL R117, R24, -INF , !P5 ;  /* 0xff80000018757808 */ /* 0x000fe40006800000 */
[----:B------:R-:W-:Y:S02]  /*11100*/  FSEL R64, R6, -INF , !P0 ;  /* 0xff80000006407808 */ /* 0x000fe40004000000 */
[----:B------:R-:W-:Y:S02]  /*11110*/  ISETP.GT.AND P0, PT, R61, R176, PT ;  /* 0x000000b03d00720c */ /* 0x000fe40003f04270 */
[----:B------:R-:W-:Y:S02]  /*11120*/  FSEL R115, R25, -INF , !P4 ;  /* 0xff80000019737808 */ /* 0x000fe40006000000 */
[----:B------:R-:W-:Y:S02]  /*11130*/  FSEL R65, R4, -INF , !P2 ;  /* 0xff80000004417808 */ /* 0x000fe40005000000 */
[----:B------:R-:W-:-:S02]  /*11140*/  ISETP.GE.AND P5, PT, R9, R102, PT ;  /* 0x000000660900720c */ /* 0x000fc40003fa6270 */
[C---:B------:R-:W-:Y:S02]  /*11150*/  ISETP.GE.AND P4, PT, R8.reuse, R102, PT ;  /* 0x000000660800720c */ /* 0x040fe40003f86270 */
        /* <DEDUP_REMOVED lines=12> */
[----:B------:R-:W-:Y:S01]  /*11220*/  VIADD R12, R55, 0xffffffff ;  /* 0xffffffff370c7836 */ /* 0x000fe20000000000 */
[----:B------:R-:W-:Y:S01]  /*11230*/  SHF.L.U32 R6, R61, 0x7, RZ ;  /* 0x000000073d067819 */ /* 0x000fe200000006ff */
[----:B------:R-:W2:Y:S02]  /*11240*/  LDCU.64 UR8, c[0x0][0x3b8] ;  /* 0x00007700ff0877ac */ /* 0x000ea40008000a00 */
[----:B------:R-:W-:Y:S01]  /*11250*/  IMAD.SHL.U32 R12, R12, 0x80, RZ ;  /* 0x000000800c0c7824 */ /* 0x000fe200078e00ff */
[----:B------:R-:W-:Y:S01]  /*11260*/  IABS R10, R6 ;  /* 0x00000006000a7213 */ /* 0x000fe20000000000 */
[----:B------:R-:W3:Y:S02]  /*11270*/  LDCU.64 UR10, c[0x0][0x3a0] ;  /* 0x00007400ff0a77ac */ /* 0x000ee40008000a00 */
[----:B------:R-:W-:-:S05]  /*11280*/  VIADD R12, R12, 0xffffff00 ;  /* 0xffffff000c0c7836 */ /* 0x000fca0000000000 */
        /* <DEDUP_REMOVED lines=10> */
[----:B-1----:R-:W-:Y:S01]  /*11330*/  IADD3 R13, PT, PT, RZ, -R15, RZ ;  /* 0x8000000fff0d7210 */ /* 0x002fe20007ffe0ff */
[----:B------:R-:W-:-:S04]  /*11340*/  IMAD.MOV.U32 R14, RZ, RZ, RZ ;  /* 0x000000ffff0e7224 */ /* 0x000fc800078e00ff */
        /* <DEDUP_REMOVED lines=45> */
.L_x_5357:
        /* <DEDUP_REMOVED lines=8> */
.L_x_5358:
        /* <DEDUP_REMOVED lines=58> */
.L_x_5356:
        /* <DEDUP_REMOVED lines=98> */
[--C-:B------:R-:W-:Y:S01]  /*12060*/  FFMA.FTZ R3, R3, UR4, -R109.reuse ;  /* 0x0000000403037c23 */ /* 0x100fe2000801086d */
[----:B------:R-:W-:Y:S01]  /*12070*/  FFMA.FTZ R64, R64, UR4, -R109 ;  /* 0x0000000440407c23 */ /* 0x000fe2000801086d */
[----:B------:R-:W-:-:S05]  /*12080*/  ISETP.GT.AND P0, PT, R61, R176, PT ;  /* 0x000000b03d00720c */ /* 0x000fca0003f04270 */
[----:B------:R-:W2:Y:S01]  /*12090*/  MUFU.EX2 R105, R105 ;  /* 0x0000006900697308 */ /* 0x000ea20000000800 */
[----:B---3--:R-:W-:-:S07]  /*120a0*/  F2FP.BF16.F32.PACK_AB R10, R106, R111 ;  /* 0x0000006f6a0a723e */ /* 0x008fce00000010ff */
[----:B------:R-:W-:Y:S01]  /*120b0*/  MUFU.EX2 R104, R104 ;  /* 0x0000006800687308 */ /* 0x000fe20000000800 */
[----:B------:R-:W-:-:S07]  /*120c0*/  @P0 IADD3 R55, PT, PT, R55, -0x3, RZ ;  /* 0xfffffffd37370810 */ /* 0x000fce0007ffe0ff */
        /* <DEDUP_REMOVED lines=21> */
[-C--:B------:R-:W-:Y:S01]  /*12220*/  FMUL.FTZ R32, R80, R114.reuse ;  /* 0x0000007250207220 */ /* 0x080fe20000410000 */
[C---:B------:R-:W-:Y:S01]  /*12230*/  HMMA.16816.F32.BF16 R12, R8.reuse, R16, R12 ;  /* 0x00000010080c723c */ /* 0x040fe2000004180c */
[----:B------:R-:W-:Y:S01]  /*12240*/  FMUL.FTZ R33, R81, R114 ;  /* 0x0000007251217220 */ /* 0x000fe20000410000 */
[-C--:B------:R-:W-:Y:S01]  /*12250*/  FMUL.FTZ R34, R82, R2.reuse ;  /* 0x0000000252227220 */ /* 0x080fe20000410000 */
[----:B------:R-:W-:Y:S01]  /*12260*/  FMUL.FTZ R35, R83, R2 ;  /* 0x0000000253237220 */ /* 0x000fe20000410000 */
[-C--:B------:R-:W-:Y:S01]  /*12270*/  FMUL.FTZ R76, R76, R114.reuse ;  /* 0x000000724c4c7220 */ /* 0x080fe20000410000 */
[----:B------:R-:W-:Y:S01]  /*12280*/  FMUL.FTZ R77, R77, R114 ;  /* 0x000000724d4d7220 */ /* 0x000fe20000410000 */
[-C--:B------:R-:W-:Y:S01]  /*12290*/  FMUL.FTZ R78, R78, R2.reuse ;  /* 0x000000024e4e7220 */ /* 0x080fe20000410000 */
[----:B------:R-:W-:Y:S01]  /*122a0*/  FMUL.FTZ R79, R79, R2 ;  /* 0x000000024f4f7220 */ /* 0x000fe20000410000 */
[C---:B------:R-:W-:Y:S01]  /*122b0*/  HMMA.16816.F32.BF16 R16, R8.reuse, R18, R68 ;  /* 0x000000120810723c */ /* 0x040fe20000041844 */
[--C-:B------:R-:W-:Y:S01]  /*122c0*/  FFMA.FTZ R69, R41, UR4, -R112.reuse ;  /* 0x0000000429457c23 */ /* 0x100fe20008010870 */
[--C-:B------:R-:W-:Y:S01]  /*122d0*/  FFMA.FTZ R70, R50, UR4, -R109.reuse ;  /* 0x0000000432467c23 */ /* 0x100fe2000801086d */
[--C-:B------:R-:W-:Y:S01]  /*122e0*/  FFMA.FTZ R71, R42, UR4, -R109.reuse ;  /* 0x000000042a477c23 */ /* 0x100fe2000801086d */
        /* <DEDUP_REMOVED lines=12> */
[----:B------:R-:W2:Y:S01]  /*123b0*/  MUFU.EX2 R97, R97 ;  /* 0x0000006100617308 */ /* 0x000ea20000000800 */
[C---:B-1----:R-:W-:Y:S01]  /*123c0*/  HMMA.16816.F32.BF16 R24, R8.reuse, R4, R24 ;  /* 0x000000040818723c */ /* 0x042fe20000041818 */
[--C-:B------:R-:W-:Y:S01]  /*123d0*/  FFMA.FTZ R75, R49, UR4, -R112.reuse ;  /* 0x00000004314b7c23 */ /* 0x100fe20008010870 */
[--C-:B------:R-:W-:Y:S01]  /*123e0*/  FFMA.FTZ R74, R59, UR4, -R112.reuse ;  /* 0x000000043b4a7c23 */ /* 0x100fe20008010870 */
[--C-:B------:R-:W-:Y:S01]  /*123f0*/  FFMA.FTZ R80, R150, UR4, -R109.reuse ;  /* 0x0000000496507c23 */ /* 0x100fe2000801086d */
[--C-:B------:R-:W-:Y:S01]  /*12400*/  FFMA.FTZ R81, R146, UR4, -R109.reuse ;  /* 0x0000000492517c23 */ /* 0x100fe2000801086d */
[--C-:B------:R-:W-:Y:S01]  /*12410*/  FFMA.FTZ R85, R147, UR4, -R112.reuse ;  /* 0x0000000493557c23 */ /* 0x100fe20008010870 */
[--C-:B------:R-:W-:Y:S01]  /*12420*/  FFMA.FTZ R82, R145, UR4, -R112.reuse ;  /* 0x0000000491527c23 */ /* 0x100fe20008010870 */
[----:B------:R1:W-:Y:S01]  /*12430*/  MUFU.EX2 R68, R43 ;  /* 0x0000002b00447308 */ /* 0x0003e20000000800 */
[C---:B------:R-:W-:Y:S01]  /*12440*/  HMMA.16816.F32.BF16 R32, R8.reuse, R20, R32 ;  /* 0x000000140820723c */ /* 0x040fe20000041820 */
[--C-:B------:R-:W-:Y:S01]  /*12450*/  FFMA.FTZ R83, R143, UR4, -R112.reuse ;  /* 0x000000048f537c23 */ /* 0x100fe20008010870 */
[----:B------:R-:W-:Y:S01]  /*12460*/  FFMA.FTZ R84, R141, UR4, -R112 ;  /* 0x000000048d547c23 */ /* 0x000fe20008010870 */
[--C-:B------:R-:W-:Y:S01]  /*12470*/  FFMA.FTZ R87, R142, UR4, -R109.reuse ;  /* 0x000000048e577c23 */ /* 0x100fe2000801086d */
[--C-:B------:R-:W-:Y:S01]  /*12480*/  FFMA.FTZ R86, R140, UR4, -R109.reuse ;  /* 0x000000048c567c23 */ /* 0x100fe2000801086d */
[--C-:B------:R-:W-:Y:S01]  /*12490*/  FFMA.FTZ R96, R138, UR4, -R109.reuse ;  /* 0x000000048a607c23 */ /* 0x100fe2000801086d */
[----:B------:R-:W-:Y:S01]  /*124a0*/  FFMA.FTZ R191, R191, R114, R110 ;  /* 0x00000072bfbf7223 */ /* 0x000fe2000001006e */
[----:B------:R-:W3:Y:S01]  /*124b0*/  MUFU.EX2 R69, R69 ;  /* 0x0000004500457308 */ /* 0x000ee20000000800 */
[C---:B------:R-:W-:Y:S01]  /*124c0*/  HMMA.16816.F32.BF16 R4, R8.reuse, R6, R76 ;  /* 0x000000060804723c */ /* 0x040fe2000004184c */
[--C-:B------:R-:W-:Y:S01]  /*124d0*/  FFMA.FTZ R76, R57, UR4, -R112.reuse ;  /* 0x00000004394c7c23 */ /* 0x100fe20008010870 */
[----:B--2---:R-:W-:Y:S01]  /*124e0*/  F2FP.BF16.F32.PACK_AB R48, R97, R0 ;  /* 0x000000006130723e */ /* 0x004fe200000010ff */
[----:B------:R-:W-:Y:S01]  /*124f0*/  LDSM.16.MT88.4 R56, [R164+0x6800] ;  /* 0x00680000a438783b */ /* 0x000fe20000004200 */
[--C-:B------:R-:W-:Y:S01]  /*12500*/  FFMA.FTZ R77, R149, UR4, -R112.reuse ;  /* 0x00000004954d7c23 */ /* 0x100fe20008010870 */
[--C-:B------:R-:W-:Y:S01]  /*12510*/  FFMA.FTZ R78, R152, UR4, -R109.reuse ;  /* 0x00000004984e7c23 */ /* 0x100fe2000801086d */
[----:B------:R-:W-:Y:S01]  /*12520*/  FFMA.FTZ R79, R148, UR4, -R109 ;  /* 0x00000004944f7c23 */ /* 0x000fe2000801086d */
[----:B------:R-:W-:Y:S01]  /*12530*/  MUFU.EX2 R70, R70 ;  /* 0x0000004600467308 */ /* 0x000fe20000000800 */
[C---:B------:R-:W-:Y:S01]  /*12540*/  HMMA.16816.F32.BF16 R20, R8.reuse, R22, R92 ;  /* 0x000000160814723c */ /* 0x040fe2000004185c */
[----:B-1----:R-:W-:Y:S01]  /*12550*/  LDSM.16.MT88.4 R40, [R166+0x6800] ;  /* 0x00680000a628783b */ /* 0x002fe20000004200 */
[----:B------:R-:W-:Y:S01]  /*12560*/  FFMA.FTZ R2, R190, R2, R107 ;  /* 0x00000002be027223 */ /* 0x000fe2000001006b */
[----:B------:R-:W-:Y:S01]  /*12570*/  FADD.FTZ R108, R108, R191 ;  /* 0x000000bf6c6c7221 */ /* 0x000fe20000010000 */
[----:B------:R-:W-:Y:S01]  /*12580*/  FFMA.FTZ R191, R67, UR4, -R112 ;  /* 0x0000000443bf7c23 */ /* 0x000fe20008010870 */
[----:B------:R-:W-:Y:S01]  /*12590*/  LDSM.16.MT88.4 R92, [R165+0x9800] ;  /* 0x00980000a55c783b */ /* 0x000fe20000004200 */
[----:B------:R-:W-:Y:S01]  /*125a0*/  FADD.FTZ R105, R105, R2 ;  /* 0x0000000269697221 */ /* 0x000fe20000010000 */
[----:B------:R-:W1:Y:S01]  /*125b0*/  MUFU.EX2 R71, R71 ;  /* 0x0000004700477308 */ /* 0x000e620000000800 */
[----:B------:R-:W-:Y:S01]  /*125c0*/  HMMA.16816.F32.BF16 R44, R8, R28, R44 ;  /* 0x0000001c082c723c */ /* 0x000fe2000004182c */
[----:B---3--:R-:W-:Y:S01]  /*125d0*/  F2FP.BF16.F32.PACK_AB R50, R69, R68 ;  /* 0x000000444532723e */ /* 0x008fe200000010ff */
[----:B------:R-:W-:Y:S01]  /*125e0*/  FADD.FTZ R111, R111, R108 ;  /* 0x0000006c6f6f7221 */ /* 0x000fe20000010000 */
[----:B------:R-:W-:-:S03]  /*125f0*/  FADD.FTZ R104, R104, R105 ;  /* 0x0000006968687221 */ /* 0x000fc60000010000 */
[----:B------:R-:W-:Y:S01]  /*12600*/  FADD.FTZ R111, R106, R111 ;  /* 0x0000006f6a6f7221 */ /* 0x000fe20000010000 */
[----:B------:R-:W-:Y:S01]  /*12610*/  MUFU.EX2 R72, R72 ;  /* 0x0000004800487308 */ /* 0x000fe20000000800 */
[----:B------:R-:W-:Y:S01]  /*12620*/  HMMA.16816.F32.BF16 R8, R8, R30, R88 ;  /* 0x0000001e0808723c */ /* 0x000fe20000041858 */
[----:B------:R-:W2:Y:S01]  /*12630*/  LDSM.16.MT88.4 R28, [R165+0x6800] ;  /* 0x00680000a51c783b */ /* 0x000ea20000004200 */
[----:B------:R-:W-:Y:S01]  /*12640*/  FADD.FTZ R113, R113, R104 ;  /* 0x0000006871717221 */ /* 0x000fe20000010000 */
[----:B------:R-:W-:-:S04]  /*12650*/  FADD.FTZ R2, R0, R111 ;  /* 0x0000006f00027221 */ /* 0x000fc80000010000 */
[----:B------:R-:W3:Y:S01]  /*12660*/  MUFU.EX2 R73, R73 ;  /* 0x0000004900497308 */ /* 0x000ee20000000800 */
[----:B-1----:R-:W-:Y:S01]  /*12670*/  F2FP.BF16.F32.PACK_AB R49, R71, R70 ;  /* 0x000000464731723e */ /* 0x002fe200000010ff */
[----:B------:R-:W-:Y:S01]  /*12680*/  FADD.FTZ R70, R70, R113 ;  /* 0x0000007146467221 */ /* 0x000fe20000010000 */
[----:B------:R-:W-:-:S03]  /*12690*/  FADD.FTZ R97, R97, R2 ;  /* 0x0000000261617221 */ /* 0x000fc60000010000 */
[----:B------:R-:W-:Y:S01]  /*126a0*/  FADD.FTZ R71, R71, R70 ;  /* 0x0000004647477221 */ /* 0x000fe20000010000 */
[----:B------:R-:W-:Y:S01]  /*126b0*/  FADD.FTZ R68, R68, R97 ;  /* 0x0000006144447221 */ /* 0x000fe20000010000 */
[----:B------:R-:W-:Y:S03]  /*126c0*/  MUFU.EX2 R75, R75 ;  /* 0x0000004b004b7308 */ /* 0x000fe60000000800 */
[----:B------:R-:W-:-:S05]  /*126d0*/  FADD.FTZ R68, R69, R68 ;  /* 0x0000004445447221 */ /* 0x000fca0000010000 */
[----:B------:R-:W1:Y:S01]  /*126e0*/  MUFU.EX2 R74, R74 ;  /* 0x0000004a004a7308 */ /* 0x000e620000000800 */
        /* <DEDUP_REMOVED lines=8> */
[C---:B--2---:R-:W-:Y:S02]  /*12770*/  HMMA.16816.F32.BF16 R32, R48.reuse, R28, R32 ;  /* 0x0000001c3020723c */ /* 0x044fe40000041820 */
        /* <DEDUP_REMOVED lines=8> */
[----:B------:R-:W3:Y:S06]  /*12800*/  MUFU.EX2 R81, R81 ;  /* 0x0000005100517308 */ /* 0x000eec0000000800 */
[C---:B------:R-:W-:Y:S02]  /*12810*/  HMMA.16816.F32.BF16 R44, R48.reuse, R56, R44 ;  /* 0x00000038302c723c */ /* 0x040fe4000004182c */
[----:B------:R-:W-:Y:S06]  /*12820*/  MUFU.EX2 R85, R85 ;  /* 0x0000005500557308 */ /* 0x000fec0000000800 */
[----:B------:R-:W-:Y:S01]  /*12830*/  HMMA.16816.F32.BF16 R8, R48, R58, R8 ;  /* 0x0000003a3008723c */ /* 0x000fe20000041808 */
[----:B-1----:R-:W-:Y:S01]  /*12840*/  F2FP.BF16.F32.PACK_AB R48, R74, R75 ;  /* 0x0000004b4a30723e */ /* 0x002fe200000010ff */
[----:B------:R-:W1:Y:S01]  /*12850*/  LDSM.16.MT88.4 R56, [R164+0x7000] ;  /* 0x00700000a438783b */ /* 0x000e620000004200 */
[----:B----4-:R-:W-:Y:S01]  /*12860*/  F2FP.BF16.F32.PACK_AB R49, R79, R78 ;  /* 0x0000004e4f31723e */ /* 0x010fe200000010ff */
[----:B------:R-:W4:Y:S01]  /*12870*/  MUFU.EX2 R82, R82 ;  /* 0x0000005200527308 */ /* 0x000f220000000800 */
[----:B------:R-:W-:Y:S01]  /*12880*/  F2FP.BF16.F32.PACK_AB R50, R77, R76 ;  /* 0x0000004c4d32723e */ /* 0x000fe200000010ff */
[----:B------:R-:W-:Y:S01]  /*12890*/  FADD.FTZ R75, R75, R68 ;  /* 0x000000444b4b7221 */ /* 0x000fe20000010000 */
[----:B---3--:R-:W-:Y:S01]  /*128a0*/  F2FP.BF16.F32.PACK_AB R51, R81, R80 ;  /* 0x000000505133723e */ /* 0x008fe200000010ff */
[----:B------:R-:W-:-:S02]  /*128b0*/  FADD.FTZ R78, R78, R73 ;  /* 0x000000494e4e7221 */ /* 0x000fc40000010000 */
[----:B------:R-:W-:Y:S02]  /*128c0*/  FADD.FTZ R75, R74, R75 ;  /* 0x0000004b4a4b7221 */ /* 0x000fe40000010000 */
[----:B------:R-:W-:Y:S01]  /*128d0*/  MUFU.EX2 R83, R83 ;  /* 0x0000005300537308 */ /* 0x000fe20000000800 */
[----:B------:R-:W-:Y:S01]  /*128e0*/  FADD.FTZ R79, R79, R78 ;  /* 0x0000004e4f4f7221 */ /* 0x000fe20000010000 */
[C---:B------:R-:W-:Y:S01]  /*128f0*/  HMMA.16816.F32.BF16 R12, R48.reuse, R36, R12 ;  /* 0x00000024300c723c */ /* 0x040fe2000004180c */
[----:B------:R-:W-:Y:S02]  /*12900*/  FADD.FTZ R76, R76, R75 ;  /* 0x0000004b4c4c7221 */ /* 0x000fe40000010000 */
[----:B------:R-:W-:Y:S02]  /*12910*/  FADD.FTZ R2, R80, R79 ;  /* 0x0000004f50027221 */ /* 0x000fe40000010000 */
[----:B------:R-:W-:Y:S01]  /*12920*/  FADD.FTZ R76, R77, R76 ;  /* 0x0000004c4d4c7221 */ /* 0x000fe20000010000 */
[----:B------:R-:W-:Y:S01]  /*12930*/  MUFU.EX2 R84, R84 ;  /* 0x0000005400547308 */ /* 0x000fe20000000800 */
[----:B------:R-:W-:Y:S01]  /*12940*/  FADD.FTZ R2, R81, R2 ;  /* 0x0000000251027221 */ /* 0x000fe20000010000 */
[C---:B------:R-:W-:Y:S01]  /*12950*/  HMMA.16816.F32.BF16 R16, R48.reuse, R38, R16 ;  /* 0x000000263010723c */ /* 0x040fe20000041810 */
[----:B------:R-:W3:Y:S05]  /*12960*/  LDSM.16.MT88.4 R36, [R170+0x7800] ;  /* 0x00780000aa24783b */ /* 0x000eea0000004200 */
[----:B------:R-:W-:Y:S02]  /*12970*/  MUFU.EX2 R87, R87 ;  /* 0x0000005700577308 */ /* 0x000fe40000000800 */
[C---:B--2---:R-:W-:Y:S06]  /*12980*/  HMMA.16816.F32.BF16 R32, R48.reuse, R28, R32 ;  /* 0x0000001c3020723c */ /* 0x044fec0000041820 */
[----:B------:R-:W2:Y:S02]  /*12990*/  MUFU.EX2 R86, R86 ;  /* 0x0000005600567308 */ /* 0x000ea40000000800 */
[C---:B------:R-:W-:Y:S01]  /*129a0*/  HMMA.16816.F32.BF16 R20, R48.reuse, R30, R20 ;  /* 0x0000001e3014723c */ /* 0x040fe20000041814 */
[----:B------:R-:W3:Y:S05]  /*129b0*/  LDSM.16.MT88.4 R28, [R165+0x7800] ;  /* 0x00780000a51c783b */ /* 0x000eea0000004200 */
[----:B------:R-:W-:Y:S02]  /*129c0*/  MUFU.EX2 R96, R96 ;  /* 0x0000006000607308 */ /* 0x000fe40000000800 */
[C---:B-----5:R-:W-:Y:S06]  /*129d0*/  HMMA.16816.F32.BF16 R24, R48.reuse, R40, R24 ;  /* 0x000000283018723c */ /* 0x060fec0000041818 */
[----:B------:R-:W5:Y:S02]  /*129e0*/  MUFU.EX2 R135, R135 ;  /* 0x0000008700877308 */ /* 0x000f640000000800 */
[C---:B------:R-:W-:Y:S01]  /*129f0*/  HMMA.16816.F32.BF16 R4, R48.reuse, R42, R4 ;  /* 0x0000002a3004723c */ /* 0x040fe20000041804 */
[----:B------:R-:W3:Y:S05]  /*12a00*/  LDSM.16.MT88.4 R40, [R166+0x7800] ;  /* 0x00780000a628783b */ /* 0x000eea0000004200 */
[----:B------:R-:W-:Y:S02]  /*12a10*/  MUFU.EX2 R139, R139 ;  /* 0x0000008b008b7308 */ /* 0x000fe40000000800 */
[C---:B-1----:R-:W-:Y:S06]  /*12a20*/  HMMA.16816.F32.BF16 R44, R48.reuse, R56, R44 ;  /* 0x00000038302c723c */ /* 0x042fec000004182c */
[----:B------:R-:W1:Y:S02]  /*12a30*/  MUFU.EX2 R132, R132 ;  /* 0x0000008400847308 */ /* 0x000e640000000800 */
[----:B------:R-:W-:Y:S01]  /*12a40*/  HMMA.16816.F32.BF16 R8, R48, R58, R8 ;  /* 0x0000003a3008723c */ /* 0x000fe20000041808 */
[----:B----4-:R-:W-:Y:S01]  /*12a50*/  F2FP.BF16.F32.PACK_AB R48, R82, R85 ;  /* 0x000000555230723e */ /* 0x010fe200000010ff */
[----:B------:R-:W4:Y:S01]  /*12a60*/  LDSM.16.MT88.4 R56, [R164+0x7800] ;  /* 0x00780000a438783b */ /* 0x000f220000004200 */
[----:B--2---:R-:W-:Y:S01]  /*12a70*/  F2FP.BF16.F32.PACK_AB R49, R86, R87 ;  /* 0x000000575631723e */ /* 0x004fe200000010ff */
[----:B------:R-:W-:Y:S01]  /*12a80*/  FADD.FTZ R85, R85, R76 ;  /* 0x0000004c55557221 */ /* 0x000fe20000010000 */
[----:B------:R-:W-:Y:S01]  /*12a90*/  F2FP.BF16.F32.PACK_AB R50, R84, R83 ;  /* 0x000000535432723e */ /* 0x000fe200000010ff */
[----:B------:R-:W-:Y:S01]  /*12aa0*/  MUFU.EX2 R131, R131 ;  /* 0x0000008300837308 */ /* 0x000fe20000000800 */
[----:B-----5:R-:W-:Y:S01]  /*12ab0*/  F2FP.BF16.F32.PACK_AB R51, R135, R96 ;  /* 0x000000608733723e */ /* 0x020fe200000010ff */
        /* <DEDUP_REMOVED lines=8> */
[----:B------:R-:W-:Y:S02]  /*12b40*/  FADD.FTZ R2, R135, R2 ;  /* 0x0000000287027221 */ /* 0x000fe40000010000 */
        /* <DEDUP_REMOVED lines=13> */
[C---:B----4-:R-:W-:Y:S02]  /*12c20*/  HMMA.16816.F32.BF16 R44, R48.reuse, R56, R44 ;  /* 0x00000038302c723c */ /* 0x050fe4000004182c */
[----:B------:R-:W4:Y:S06]  /*12c30*/  MUFU.EX2 R127, R127 ;  /* 0x0000007f007f7308 */ /* 0x000f2c0000000800 */
[----:B------:R-:W-:Y:S01]  /*12c40*/  HMMA.16816.F32.BF16 R8, R48, R58, R8 ;  /* 0x0000003a3008723c */ /* 0x000fe20000041808 */
[----:B-1----:R-:W-:Y:S01]  /*12c50*/  F2FP.BF16.F32.PACK_AB R48, R132, R139 ;  /* 0x0000008b8430723e */ /* 0x002fe200000010ff */
[----:B------:R-:W1:Y:S01]  /*12c60*/  LDSM.16.MT88.4 R56, [R164+0x8000] ;  /* 0x00800000a438783b */ /* 0x000e620000004200 */
[----:B---3--:R-:W-:Y:S01]  /*12c70*/  F2FP.BF16.F32.PACK_AB R49, R130, R133 ;  /* 0x000000858231723e */ /* 0x008fe200000010ff */
[----:B------:R-:W-:Y:S01]  /*12c80*/  MUFU.EX2 R125, R125 ;  /* 0x0000007d007d7308 */ /* 0x000fe20000000800 */
[----:B------:R-:W-:Y:S01]  /*12c90*/  F2FP.BF16.F32.PACK_AB R50, R134, R131 ;  /* 0x000000838632723e */ /* 0x000fe200000010ff */
[----:B------:R-:W-:Y:S01]  /*12ca0*/  FADD.FTZ R139, R139, R84 ;  /* 0x000000548b8b7221 */ /* 0x000fe20000010000 */
[----:B--2---:R-:W-:Y:S01]  /*12cb0*/  F2FP.BF16.F32.PACK_AB R51, R137, R128 ;  /* 0x000000808933723e */ /* 0x004fe200000010ff */
[----:B------:R-:W-:Y:S01]  /*12cc0*/  FADD.FTZ R133, R133, R2 ;  /* 0x0000000285857221 */ /* 0x000fe20000010000 */
[-C--:B------:R-:W-:Y:S01]  /*12cd0*/  MOV R2, R103.reuse ;  /* 0x0000006700027202 */ /* 0x080fe20000000f00 */
[----:B------:R-:W-:Y:S01]  /*12ce0*/  FADD.FTZ R132, R132, R139 ;  /* 0x0000008b84847221 */ /* 0x000fe20000010000 */
[----:B------:R-:W-:Y:S01]  /*12cf0*/  @P0 MOV R2, R103 ;  /* 0x0000006700020202 */ /* 0x000fe20000000f00 */
[----:B------:R-:W-:Y:S01]  /*12d00*/  MUFU.EX2 R136, R136 ;  /* 0x0000008800887308 */ /* 0x000fe20000000800 */
[----:B------:R-:W-:Y:S01]  /*12d10*/  FADD.FTZ R133, R130, R133 ;  /* 0x0000008582857221 */ /* 0x000fe20000010000 */
[----:B------:R-:W-:Y:S01]  /*12d20*/  HMMA.16816.F32.BF16 R12, R48, R36, R12 ;  /* 0x00000024300c723c */ /* 0x000fe2000004180c */
[----:B------:R-:W-:-:S02]  /*12d30*/  FADD.FTZ R131, R131, R132 ;  /* 0x0000008483837221 */ /* 0x000fc40000010000 */
[----:B------:R-:W-:Y:S02]  /*12d40*/  FADD.FTZ R128, R128, R133 ;  /* 0x0000008580807221 */ /* 0x000fe40000010000 */
[----:B------:R-:W-:Y:S01]  /*12d50*/  FADD.FTZ R131, R134, R131 ;  /* 0x0000008386837221 */ /* 0x000fe20000010000 */
[----:B------:R-:W-:Y:S01]  /*12d60*/  MUFU.EX2 R123, R123 ;  /* 0x0000007b007b7308 */ /* 0x000fe20000000800 */
[----:B------:R-:W-:Y:S01]  /*12d70*/  FADD.FTZ R128, R137, R128 ;  /* 0x0000008089807221 */ /* 0x000fe20000010000 */
        /* <DEDUP_REMOVED lines=14> */
[----:B----4-:R-:W-:Y:S01]  /*12e60*/  F2FP.BF16.F32.PACK_AB R56, R127, R126 ;  /* 0x0000007e7f38723e */ /* 0x010fe200000010ff */
[----:B------:R-:W-:Y:S01]  /*12e70*/  FADD.FTZ R126, R126, R131 ;  /* 0x000000837e7e7221 */ /* 0x000fe20000010000 */
[----:B---3--:R-:W-:Y:S01]  /*12e80*/  F2FP.BF16.F32.PACK_AB R57, R122, R123 ;  /* 0x0000007b7a39723e */ /* 0x008fe200000010ff */
[----:B------:R-:W-:-:S02]  /*12e90*/  FADD.FTZ R123, R123, R128 ;  /* 0x000000807b7b7221 */ /* 0x000fc40000010000 */
[----:B------:R-:W-:Y:S01]  /*12ea0*/  MUFU.EX2 R124, R124 ;  /* 0x0000007c007c7308 */ /* 0x000fe20000000800 */
[----:B------:R-:W-:Y:S01]  /*12eb0*/  FADD.FTZ R126, R127, R126 ;  /* 0x0000007e7f7e7221 */ /* 0x000fe20000010000 */
[----:B------:R-:W-:Y:S01]  /*12ec0*/  HMMA.16816.F32.BF16 R8, R48, R58, R8 ;  /* 0x0000003a3008723c */ /* 0x000fe20000041808 */
[----:B------:R-:W1:Y:S01]  /*12ed0*/  LDSM.16.MT88.4 R48, [R165+0x8800] ;  /* 0x00880000a530783b */ /* 0x000e620000004200 */
[----:B------:R-:W-:Y:S01]  /*12ee0*/  F2FP.BF16.F32.PACK_AB R58, R136, R125 ;  /* 0x0000007d883a723e */ /* 0x000fe200000010ff */
[----:B------:R-:W-:Y:S01]  /*12ef0*/  FADD.FTZ R123, R122, R123 ;  /* 0x0000007b7a7b7221 */ /* 0x000fe20000010000 */
[----:B--2---:R-:W-:Y:S01]  /*12f00*/  F2FP.BF16.F32.PACK_AB R59, R129, R120 ;  /* 0x00000078813b723e */ /* 0x004fe200000010ff */
[----:B------:R-:W-:Y:S01]  /*12f10*/  FADD.FTZ R125, R125, R126 ;  /* 0x0000007e7d7d7221 */ /* 0x000fe20000010000 */
[----:B------:R-:W-:Y:S01]  /*12f20*/  MUFU.EX2 R115, R115 ;  /* 0x0000007300737308 */ /* 0x000fe20000000800 */
[----:B------:R-:W-:Y:S02]  /*12f30*/  FADD.FTZ R120, R120, R123 ;  /* 0x0000007b78787221 */ /* 0x000fe40000010000 */
[----:B------:R-:W-:-:S02]  /*12f40*/  FADD.FTZ R136, R136, R125 ;  /* 0x0000007d88887221 */ /* 0x000fc40000010000 */
[C---:B------:R-:W-:Y:S01]  /*12f50*/  HMMA.16816.F32.BF16 R24, R56.reuse, R36, R24 ;  /* 0x000000243818723c */ /* 0x040fe20000041818 */
[----:B------:R-:W-:Y:S02]  /*12f60*/  FADD.FTZ R120, R129, R120 ;  /* 0x0000007881787221 */ /* 0x000fe40000010000 */
        /* <DEDUP_REMOVED lines=10> */
[----:B------:R-:W-:Y:S01]  /*13010*/  F2FP.BF16.F32.PACK_AB R48, R118, R121 ;  /* 0x000000797630723e */ /* 0x000fe200000010ff */
[----:B------:R-:W-:Y:S01]  /*13020*/  FADD.FTZ R121, R121, R136 ;  /* 0x0000008879797221 */ /* 0x000fe20000010000 */
[----:B---3--:R-:W-:Y:S01]  /*13030*/  F2FP.BF16.F32.PACK_AB R49, R62, R53 ;  /* 0x000000353e31723e */ /* 0x008fe200000010ff */
[----:B------:R-:W-:Y:S01]  /*13040*/  MUFU.EX2 R191, R191 ;  /* 0x000000bf00bf7308 */ /* 0x000fe20000000800 */
[----:B------:R-:W-:Y:S01]  /*13050*/  FADD.FTZ R53, R53, R120 ;  /* 0x0000007835357221 */ /* 0x000fe20000010000 */
[----:B------:R-:W-:-:S02]  /*13060*/  FADD.FTZ R121, R118, R121 ;  /* 0x0000007976797221 */ /* 0x000fc40000010000 */
[C---:B------:R-:W-:Y:S01]  /*13070*/  HMMA.16816.F32.BF16 R20, R56.reuse, R50, R20 ;  /* 0x000000323814723c */ /* 0x040fe20000041814 */
[----:B------:R-:W-:Y:S01]  /*13080*/  F2FP.BF16.F32.PACK_AB R50, R115, R124 ;  /* 0x0000007c7332723e */ /* 0x000fe200000010ff */
[----:B------:R-:W-:Y:S01]  /*13090*/  FADD.FTZ R53, R62, R53 ;  /* 0x000000353e357221 */ /* 0x000fe20000010000 */
[----:B------:R-:W-:Y:S01]  /*130a0*/  FADD.FTZ R124, R124, R121 ;  /* 0x000000797c7c7221 */ /* 0x000fe20000010000 */
[----:B-----5:R-:W-:Y:S01]  /*130b0*/  F2FP.BF16.F32.PACK_AB R51, R117, R54 ;  /* 0x000000367533723e */ /* 0x020fe200000010ff */
[----:B------:R-:W-:Y:S01]  /*130c0*/  MUFU.EX2 R0, R64 ;  /* 0x0000004000007308 */ /* 0x000fe20000000800 */
[----:B------:R-:W-:Y:S01]  /*130d0*/  FADD.FTZ R54, R54, R53 ;  /* 0x0000003536367221 */ /* 0x000fe20000010000 */
[----:B------:R-:W-:Y:S01]  /*130e0*/  FADD.FTZ R115, R115, R124 ;  /* 0x0000007c73737221 */ /* 0x000fe20000010000 */
[----:B------:R-:W-:Y:S02]  /*130f0*/  HMMA.16816.F32.BF16 R44, R56, R40, R44 ;  /* 0x00000028382c723c */ /* 0x000fe4000004182c */
[----:B------:R-:W-:-:S03]  /*13100*/  FADD.FTZ R117, R117, R54 ;  /* 0x0000003675757221 */ /* 0x000fc60000010000 */
[----:B------:R-:W-:Y:S03]  /*13110*/  MUFU.EX2 R3, R3 ;  /* 0x0000000300037308 */ /* 0x000fe60000000800 */
[----:B------:R-:W-:Y:S01]  /*13120*/  HMMA.16816.F32.BF16 R8, R56, R42, R8 ;  /* 0x0000002a3808723c */ /* 0x000fe20000041808 */
[----:B------:R-:W1:Y:S01]  /*13130*/  LDSM.16.MT88.4 R40, [R165+0x9000] ;  /* 0x00900000a528783b */ /* 0x000e620000004200 */
[--C-:B------:R-:W-:Y:S01]  /*13140*/  FFMA.FTZ R57, R60, UR4, -R112.reuse ;  /* 0x000000043c397c23 */ /* 0x100fe20008010870 */
[--C-:B------:R-:W-:Y:S01]  /*13150*/  FFMA.FTZ R56, R65, UR4, -R112.reuse ;  /* 0x0000000441387c23 */ /* 0x100fe20008010870 */
[----:B------:R-:W-:Y:S01]  /*13160*/  FFMA.FTZ R58, R102, UR4, -R112 ;  /* 0x00000004663a7c23 */ /* 0x000fe20008010870 */
[--C-:B------:R-:W-:Y:S01]  /*13170*/  FFMA.FTZ R59, R63, UR4, -R109.reuse ;  /* 0x000000043f3b7c23 */ /* 0x100fe2000801086d */
[----:B------:R-:W-:Y:S02]  /*13180*/  FFMA.FTZ R60, R66, UR4, -R109 ;  /* 0x00000004423c7c23 */ /* 0x000fe4000801086d */
[C---:B--2---:R-:W-:Y:S01]  /*13190*/  HMMA.16816.F32.BF16 R24, R48.reuse, R36, R24 ;  /* 0x000000243018723c */ /* 0x044fe20000041818 */
[----:B------:R-:W-:Y:S07]  /*131a0*/  MUFU.EX2 R56, R56 ;  /* 0x0000003800387308 */ /* 0x000fee0000000800 */
[C---:B------:R-:W-:Y:S01]  /*131b0*/  HMMA.16816.F32.BF16 R4, R48.reuse, R38, R4 ;  /* 0x000000263004723c */ /* 0x040fe20000041804 */
[----:B------:R-:W2:Y:S01]  /*131c0*/  LDSM.16.MT88.4 R36, [R170+0x9800] ;  /* 0x00980000aa24783b */ /* 0x000ea20000004200 */
[----:B------:R-:W3:Y:S06]  /*131d0*/  MUFU.EX2 R57, R57 ;  /* 0x0000003900397308 */ /* 0x000eec0000000800 */
[C---:B----4-:R-:W-:Y:S02]  /*131e0*/  HMMA.16816.F32.BF16 R12, R48.reuse, R28, R12 ;  /* 0x0000001c300c723c */ /* 0x050fe4000004180c */
[----:B------:R-:W4:Y:S06]  /*131f0*/  MUFU.EX2 R58, R58 ;  /* 0x0000003a003a7308 */ /* 0x000f2c0000000800 */
[----:B------:R-:W-:Y:S01]  /*13200*/  HMMA.16816.F32.BF16 R16, R48, R30, R16 ;  /* 0x0000001e3010723c */ /* 0x000fe20000041810 */
[----:B------:R-:W5:Y:S01]  /*13210*/  LDSM.16.MT88.4 R28, [R164+0x9000] ;  /* 0x00900000a41c783b */ /* 0x000f620000004200 */
[----:B------:R-:W2:Y:S01]  /*13220*/  MUFU.EX2 R59, R59 ;  /* 0x0000003b003b7308 */ /* 0x000ea20000000800 */
[----:B---3--:R-:W-:Y:S01]  /*13230*/  F2FP.BF16.F32.PACK_AB R88, R57, R56 ;  /* 0x000000383958723e */ /* 0x008fe200000010ff */
[----:B------:R-:W-:-:S04]  /*13240*/  FADD.FTZ R56, R56, R115 ;  /* 0x0000007338387221 */ /* 0x000fc80000010000 */
[----:B------:R-:W-:Y:S01]  /*13250*/  FADD.FTZ R57, R57, R56 ;  /* 0x0000003839397221 */ /* 0x000fe20000010000 */
[----:B-1----:R-:W-:Y:S01]  /*13260*/  HMMA.16816.F32.BF16 R32, R48, R40, R32 ;  /* 0x000000283020723c */ /* 0x002fe20000041820 */
[----:B------:R-:W1:Y:S01]  /*13270*/  MUFU.EX2 R60, R60 ;  /* 0x0000003c003c7308 */ /* 0x000e620000000800 */
[----:B----4-:R-:W-:Y:S01]  /*13280*/  F2FP.BF16.F32.PACK_AB R90, R191, R58 ;  /* 0x0000003abf5a723e */ /* 0x010fe200000010ff */
[----:B------:R-:W-:-:S04]  /*13290*/  FADD.FTZ R58, R58, R57 ;  /* 0x000000393a3a7221 */ /* 0x000fc80000010000 */
[----:B------:R-:W-:Y:S01]  /*132a0*/  FADD.FTZ R191, R191, R58 ;  /* 0x0000003abfbf7221 */ /* 0x000fe20000010000 */
[----:B------:R-:W-:Y:S01]  /*132b0*/  HMMA.16816.F32.BF16 R20, R48, R42, R20 ;  /* 0x0000002a3014723c */ /* 0x000fe20000041814 */
[----:B------:R-:W3:Y:S01]  /*132c0*/  LDSM.16.MT88.4 R40, [R166+0x9800] ;  /* 0x00980000a628783b */ /* 0x000ee20000004200 */
[----:B--2---:R-:W-:Y:S01]  /*132d0*/  F2FP.BF16.F32.PACK_AB R89, R59, R0 ;  /* 0x000000003b59723e */ /* 0x004fe200000010ff */
[----:B------:R-:W-:-:S04]  /*132e0*/  FADD.FTZ R0, R0, R117 ;  /* 0x0000007500007221 */ /* 0x000fc80000010000 */
[----:B------:R-:W-:Y:S01]  /*132f0*/  FADD.FTZ R59, R59, R0 ;  /* 0x000000003b3b7221 */ /* 0x000fe20000010000 */
[----:B------:R-:W-:Y:S02]  /*13300*/  MOV R0, R52 ;  /* 0x0000003400007202 */ /* 0x000fe40000000f00 */
[----:B-1----:R-:W-:Y:S01]  /*13310*/  F2FP.BF16.F32.PACK_AB R91, R3, R60 ;  /* 0x0000003c035b723e */ /* 0x002fe200000010ff */
[----:B------:R-:W-:Y:S01]  /*13320*/  FADD.FTZ R60, R60, R59 ;  /* 0x0000003b3c3c7221 */ /* 0x000fe20000010000 */
[----:B------:R-:W-:-:S03]  /*13330*/  @P0 MOV R0, R52 ;  /* 0x0000003400000202 */ /* 0x000fc60000000f00 */
[----:B------:R-:W-:Y:S02]  /*13340*/  FADD.FTZ R190, R3, R60 ;  /* 0x0000003c03be7221 */ /* 0x000fe40000010000 */
[----:B------:R-:W-:Y:S01]  /*13350*/  HMMA.16816.F32.BF16 R96, R88, R36, R12 ;  /* 0x000000245860723c */ /* 0x000fe2000004180c */
[----:B------:R-:W1:Y:S07]  /*13360*/  LDSM.16.MT88.4 R12, [R164+0x9800] ;  /* 0x00980000a40c783b */ /* 0x000e6e0000004200 */
[C---:B-----5:R-:W-:Y:S08]  /*13370*/  HMMA.16816.F32.BF16 R44, R48.reuse, R28, R44 ;  /* 0x0000001c302c723c */ /* 0x060ff0000004182c */
[----:B------:R-:W-:Y:S08]  /*13380*/  HMMA.16816.F32.BF16 R8, R48, R30, R8 ;  /* 0x0000001e3008723c */ /* 0x000ff00000041808 */
[C---:B------:R-:W-:Y:S08]  /*13390*/  HMMA.16816.F32.BF16 R80, R88.reuse, R92, R32 ;  /* 0x0000005c5850723c */ /* 0x040ff00000041820 */
[C---:B------:R-:W-:Y:S08]  /*133a0*/  HMMA.16816.F32.BF16 R68, R88.reuse, R38, R16 ;  /* 0x000000265844723c */ /* 0x040ff00000041810 */
[C---:B---3--:R-:W-:Y:S08]  /*133b0*/  HMMA.16816.F32.BF16 R72, R88.reuse, R40, R24 ;  /* 0x000000285848723c */ /* 0x048ff00000041818 */
[C---:B------:R-:W-:Y:S08]  /*133c0*/  HMMA.16816.F32.BF16 R76, R88.reuse, R42, R4 ;  /* 0x0000002a584c723c */ /* 0x040ff00000041804 */
[C---:B------:R-:W-:Y:S08]  /*133d0*/  HMMA.16816.F32.BF16 R92, R88.reuse, R94, R20 ;  /* 0x0000005e585c723c */ /* 0x040ff00000041814 */
[C---:B-1----:R-:W-:Y:S08]  /*133e0*/  HMMA.16816.F32.BF16 R84, R88.reuse, R12, R44 ;  /* 0x0000000c5854723c */ /* 0x042ff0000004182c */
[----:B------:R-:W-:Y:S01]  /*133f0*/  HMMA.16816.F32.BF16 R88, R88, R14, R8 ;  /* 0x0000000e5858723c */ /* 0x000fe20000041808 */
[----:B------:R-:W-:-:S04]  /*13400*/  NOP ;  /* 0x0000000000007918 */ /* 0x000fc80000000000 */
[----:B------:R-:W-:-:S15]  /*13410*/  @P0 BRA `(.L_x_5359) ;  /* 0x0000000000040947 */ /* 0x000fde0003800000 */
.L_x_5353:
[----:B------:R-:W-:-:S07]  /*13420*/  IADD3 R55, PT, PT, R61, -0x1, RZ ;  /* 0xffffffff3d377810 */ /* 0x000fce0007ffe0ff */
.L_x_5359:
[----:B------:R-:W-:-:S13]  /*13430*/  ISETP.GE.AND P0, PT, R55, R176, PT ;  /* 0x000000b03700720c */ /* 0x000fda0003f06270 */
[----:B------:R-:W-:Y:S05]  /*13440*/  @!P0 BRA `(.L_x_5360) ;  /* 0x0000003000788947 */ /* 0x000fea0003800000 */
[----:B------:R-:W1:Y:S01]  /*13450*/  S2UR UR5, SR_CgaCtaId ;  /* 0x00000000000579c3 */ /* 0x000e620000008800 */
[----:B------:R-:W-:Y:S01]  /*13460*/  ISETP.NE.U32.AND P0, PT, RZ, UR12, PT ;  /* 0x0000000cff007c0c */ /* 0x000fe2000bf05070 */
[----:B------:R-:W-:Y:S01]  /*13470*/  IMAD.MOV.U32 R186, RZ, RZ, RZ ;  /* 0x000000ffffba7224 */ /* 0x000fe200078e00ff */
[C---:B------:R-:W-:Y:S01]  /*13480*/  LEA R188, R55.reuse, 0x80, 0x7 ;  /* 0x0000008037bc7811 */ /* 0x040fe200078e38ff */
[----:B------:R-:W-:Y:S01]  /*13490*/  IMAD.MOV.U32 R3, RZ, RZ, R0 ;  /* 0x000000ffff037224 */ /* 0x000fe200078e0000 */
[----:B------:R-:W-:Y:S01]  /*134a0*/  ISETP.NE.AND.EX P4, PT, RZ, UR13, PT, P0 ;  /* 0x0000000dff007c0c */ /* 0x000fe2000bf85300 */
[----:B------:R-:W-:Y:S01]  /*134b0*/  IMAD.MOV.U32 R103, RZ, RZ, R2 ;  /* 0x000000ffff677224 */ /* 0x000fe200078e0002 */
[----:B------:R-:W-:Y:S01]  /*134c0*/  UMOV UR13, 0x400 ;  /* 0x00000400000d7882 */ /* 0x000fe20000000000 */
[----:B------:R-:W-:Y:S01]  /*134d0*/  VIADD R187, R55, 0x1 ;  /* 0x0000000137bb7836 */ /* 0x000fe20000000000 */
[----:B------:R-:W2:Y:S01]  /*134e0*/  LDCU UR12, c[0x0][0x440] ;  /* 0x00008800ff0c77ac */ /* 0x000ea20008000800 */
[----:B------:R-:W3:Y:S01]  /*134f0*/  LDCU UR4, c[0x0][0x45c] ;  /* 0x00008b80ff0477ac */ /* 0x000ee20008000800 */
[----:B------:R-:W4:Y:S07]  /*13500*/  LDCU.64 UR8, c[0x0][0x3a0] ;  /* 0x00007400ff0877ac */ /* 0x000f2e0008000a00 */
[----:B------:R-:W-:Y:S01]  /*13510*/  @!P4 IADD3 R186, P0, PT, RZ, -R186, RZ ;  /* 0x800000baffbac210 */ /* 0x000fe20007f1e0ff */
[----:B------:R-:W2:Y:S03]  /*13520*/  LDCU.64 UR10, c[0x0][0x3a8] ;  /* 0x00007500ff0a77ac */ /* 0x000ea60008000a00 */
[----:B------:R-:W-:Y:S01]  /*13530*/  P2R R189, PR, RZ, 0x1 ;  /* 0x00000001ffbd7803 */ /* 0x000fe20000000000 */
[----:B-1----:R-:W-:-:S12]  /*13540*/  ULEA UR5, UR5, UR13, 0x18 ;  /* 0x0000000d05057291 */ /* 0x002fd8000f8ec0ff */
.L_x_5364:
[----:B------:R-:W-:Y:S01]  /*13550*/  ISETP.NE.AND P0, PT, R189, RZ, PT ;  /* 0x000000ffbd00720c */ /* 0x000fe20003f05270 */
[----:B------:R-:W1:Y:S01]  /*13560*/  S2R R7, SR_TID.X ;  /* 0x0000000000077919 */ /* 0x000e620000002100 */
[----:B--2---:R-:W-:Y:S01]  /*13570*/  ISETP.GE.AND P1, PT, R100, UR12, PT ;  /* 0x0000000c64007c0c */ /* 0x004fe2000bf26270 */
[----:B------:R-:W2:Y:S01]  /*13580*/  @!P4 LDC R12, c[0x0][0x3c0] ;  /* 0x0000f000ff0ccb82 */ /* 0x000ea20000000800 */
[----:B------:R-:W-:Y:S07]  /*13590*/  DEPBAR.LE SB0, 0x0 ;  /* 0x000080000000791a */ /* 0x000fee0000000000 */
[----:B------:R-:W3:Y:S08]  /*135a0*/  LDC R15, c[0x0][0x3c4] ;  /* 0x0000f100ff0f7b82 */ /* 0x000ef00000000800 */
[----:B------:R-:W-:Y:S01]  /*135b0*/  BAR.SYNC.DEFER_BLOCKING 0x0 ;  /* 0x0000000000007b1d */ /* 0x000fe20000010000 */
[----:B------:R-:W-:Y:S02]  /*135c0*/  IMAD.MOV.U32 R4, RZ, RZ, R182 ;  /* 0x000000ffff047224 */ /* 0x000fe400078e00b6 */
[----:B------:R-:W-:Y:S02]  /*135d0*/  IMAD.MOV.U32 R2, RZ, RZ, R183 ;  /* 0x000000ffff027224 */ /* 0x000fe400078e00b7 */
[----:B-1----:R-:W-:Y:S02]  /*135e0*/  IMAD.SHL.U32 R17, R7, 0x8, RZ ;  /* 0x0000000807117824 */ /* 0x002fe400078e00ff */
[----:B--2---:R-:W-:Y:S03]  /*135f0*/  @!P4 IMAD.SHL.U32 R5, R12, 0x80, RZ ;  /* 0x000000800c05c824 */ /* 0x004fe600078e00ff */
[----:B------:R-:W-:Y:S01]  /*13600*/  LOP3.LUT R0, R17, 0x1f8, RZ, 0xc0, !PT ;  /* 0x000001f811007812 */ /* 0x000fe200078ec0ff */
[----:B------:R-:W-:Y:S03]  /*13610*/  @!P4 IMAD.X R5, RZ, RZ, ~R5, P0 ;  /* 0x000000ffff05c224 */ /* 0x000fe600000e0e05 */
[----:B------:R-:W-:Y:S02]  /*13620*/  LOP3.LUT R0, R0, 0x38, R7, 0x78, !PT ;  /* 0x0000003800007812 */ /* 0x000fe400078e7807 */
[----:B------:R-:W-:Y:S04]  /*13630*/  @!P4 SHF.R.S64 R9, R186, 0x1f, R5 ;  /* 0x0000001fba09c819 */ /* 0x000fe80000001005 */
[----:B------:R-:W-:Y:S04]  /*13640*/  @!P4 IADD3 R182, P0, PT, R182, R9, RZ ;  /* 0x00000009b6b6c210 */ /* 0x000fe80007f1e0ff */
[----:B------:R-:W-:Y:S01]  /*13650*/  @!P4 LEA.HI.X.SX32 R183, R5, R183, 0x1, P0 ;  /* 0x000000b705b7c211 */ /* 0x000fe200000f0eff */
[----:B---3--:R-:W-:Y:S08]  /*13660*/  @!P4 BRA `(.L_x_5361) ;  /* 0x0000000000f4c947 */ /* 0x008ff00003800000 */
[----:B------:R-:W-:Y:S01]  /*13670*/  VIADD R8, R188, 0xffffff80 ;  /* 0xffffff80bc087836 */ /* 0x000fe20000000000 */
[----:B------:R-:W1:Y:S01]  /*13680*/  LDC R5, c[0x0][0x4f0] ;  /* 0x00013c00ff057b82 */ /* 0x000e620000000800 */
[----:B------:R-:W-:Y:S03]  /*13690*/  IABS R10, R188 ;  /* 0x000000bc000a7213 */ /* 0x000fe60000000000 */
        /* <DEDUP_REMOVED lines=58> */
.L_x_5361:
[----:B------:R-:W-:Y:S01]  /*13a40*/  LOP3.LUT R0, R0, 0x1e00, R17, 0xf8, !PT ;  /* 0x00001e0000007812 */ /* 0x000fe200078ef811 */
[C---:B------:R-:W-:Y:S01]  /*13a50*/  IMAD.SHL.U32 R13, R12.reuse, 0x20, RZ ;  /* 0x000000200c0d7824 */ /* 0x040fe200078e00ff */
[----:B------:R-:W-:Y:S01]  /*13a60*/  SHF.L.U64.HI R12, R12, 0x5, R15 ;  /* 0x000000050c0c7819 */ /* 0x000fe2000001020f */
[----:B------:R-:W-:Y:S01]  /*13a70*/  VIADD R187, R187, 0xffffffff ;  /* 0xffffffffbbbb7836 */ /* 0x000fe20000000000 */
[----:B------:R-:W-:Y:S02]  /*13a80*/  LEA R193, R0, UR5, 0x1 ;  /* 0x0000000500c17c11 */ /* 0x000fe4000f8e08ff */
[----:B------:R-:W-:Y:S03]  /*13a90*/  IADD3 R24, P0, PT, R13, R182, RZ ;  /* 0x000000b60d187210 */ /* 0x000fe60007f1e0ff */
[----:B------:R-:W-:Y:S01]  /*13aa0*/  @!PT LDS RZ, [RZ] ;  /* 0x00000000fffff984 */ /* 0x000fe20000000800 */
[----:B------:R-:W-:Y:S01]  /*13ab0*/  @!PT LDS RZ, [RZ] ;  /* 0x00000000fffff984 */ /* 0x000fe20000000800 */
[----:B------:R-:W-:Y:S01]  /*13ac0*/  @!PT LDS RZ, [RZ] ;  /* 0x00000000fffff984 */ /* 0x000fe20000000800 */
[----:B------:R-:W-:Y:S01]  /*13ad0*/  @!P1 LDGSTS.E.BYPASS.LTC128B.128 [R193+0x6000], desc[UR6][R182.64] ;  /* 0x06000000b6c19fae */ /* 0x000fe2000b981a06 */
[-C--:B------:R-:W-:Y:S01]  /*13ae0*/  IADD3 R22, P2, PT, R24, R13.reuse, RZ ;  /* 0x0000000d18167210 */ /* 0x080fe20007f5e0ff */
[----:B------:R-:W-:Y:S02]  /*13af0*/  IMAD.X R25, R12, 0x1, R183, P0 ;  /* 0x000000010c197824 */ /* 0x000fe400000e06b7 */
[----:B------:R-:W-:Y:S01]  /*13b00*/  @P1 STS.128 [R193+0x6000], RZ ;  /* 0x006000ffc1001388 */ /* 0x000fe20000000c00 */
[-C--:B------:R-:W-:Y:S01]  /*13b10*/  IADD3 R20, P0, PT, R22, R13.reuse, RZ ;  /* 0x0000000d16147210 */ /* 0x080fe20007f1e0ff */
[--C-:B------:R-:W-:Y:S02]  /*13b20*/  IMAD.X R23, R25, 0x1, R12.reuse, P2 ;  /* 0x0000000119177824 */ /* 0x100fe400010e060c */
[----:B------:R-:W-:Y:S01]  /*13b30*/  @!PT LDS RZ, [RZ] ;  /* 0x00000000fffff984 */ /* 0x000fe20000000800 */
[----:B------:R-:W-:Y:S01]  /*13b40*/  @!PT LDS RZ, [RZ] ;  /* 0x00000000fffff984 */ /* 0x000fe20000000800 */
[----:B------:R-:W-:Y:S01]  /*13b50*/  @!PT LDS RZ, [RZ] ;  /* 0x00000000fffff984 */ /* 0x000fe20000000800 */
[----:B------:R-:W-:Y:S01]  /*13b60*/  @!P1 LDGSTS.E.BYPASS.LTC128B.128 [R193+0x6800], desc[UR6][R24.64] ;  /* 0x0680000018c19fae */ /* 0x000fe2000b981a06 */
[-C--:B------:R-:W-:Y:S01]  /*13b70*/  IADD3 R18, P2, PT, R20, R13.reuse, RZ ;  /* 0x0000000d14127210 */ /* 0x080fe20007f5e0ff */
[--C-:B------:R-:W-:Y:S02]  /*13b80*/  IMAD.X R21, R23, 0x1, R12.reuse, P0 ;  /* 0x0000000117157824 */ /* 0x100fe400000e060c */
        /* <DEDUP_REMOVED lines=10> */
[----:B------:R-:W-:Y:S01]  /*13c30*/  @!P1 IADD3 R26, P0, PT, R14, R13, RZ ;  /* 0x0000000d0e1a9210 */ /* 0x000fe20007f1e0ff */
[--C-:B------:R-:W-:Y:S02]  /*13c40*/  IMAD.X R15, R17, 0x1, R12.reuse, P2 ;  /* 0x00000001110f7824 */ /* 0x100fe400010e060c */
[----:B------:R-:W-:Y:S01]  /*13c50*/  @!PT LDS RZ, [RZ] ;  /* 0x00000000fffff984 */ /* 0x000fe20000000800 */
[----:B------:R-:W-:Y:S01]  /*13c60*/  @!PT LDS RZ, [RZ] ;  /* 0x00000000fffff984 */ /* 0x000fe20000000800 */
[----:B------:R-:W-:Y:S01]  /*13c70*/  @!PT LDS RZ, [RZ] ;  /* 0x00000000fffff984 */ /* 0x000fe20000000800 */
[----:B------:R-:W-:Y:S02]  /*13c80*/  @!P1 LDGSTS.E.BYPASS.LTC128B.128 [R193+0x7800], desc[UR6][R20.64] ;  /* 0x0780000014c19fae */ /* 0x000fe4000b981a06 */
[----:B------:R-:W-:Y:S01]  /*13c90*/  @!P1 IMAD.X R27, R15, 0x1, R12, P0 ;  /* 0x000000010f1b9824 */ /* 0x000fe200000e060c */
[----:B------:R-:W-:Y:S01]  /*13ca0*/  ISETP.GT.AND P0, PT, R187, R176, PT ;  /* 0x000000b0bb00720c */ /* 0x000fe20003f04270 */
        /* <DEDUP_REMOVED lines=22> */
[----:B------:R-:W3:Y:S04]  /*13e10*/  LDSM.16.M88.4 R108, [R174+0x2000] ;  /* 0x00200000ae6c783b */ /* 0x000ee80000000200 */
[----:B------:R-:W1:Y:S04]  /*13e20*/  LDSM.16.M88.4 R112, [R174+0x2800] ;  /* 0x00280000ae70783b */ /* 0x000e680000000200 */
[----:B------:R-:W5:Y:S04]  /*13e30*/  LDSM.16.M88.4 R116, [R174+0x3000] ;  /* 0x00300000ae74783b */ /* 0x000f680000000200 */
[----:B------:R-:W0:Y:S04]  /*13e40*/  LDGDEPBAR ;  /* 0x00000000000079af */ /* 0x000e280000000000 */
[----:B------:R-:W4:Y:S04]  /*13e50*/  LDSM.16.M88.4 R120, [R174+0x3800] ;  /* 0x00380000ae78783b */ /* 0x000f280000000200 */
[----:B------:R-:W4:Y:S04]  /*13e60*/  LDSM.16.M88.4 R124, [R174+0x4000] ;  /* 0x00400000ae7c783b */ /* 0x000f280000000200 */
[----:B------:R-:W4:Y:S04]  /*13e70*/  LDSM.16.M88.4 R128, [R174+0x4800] ;  /* 0x00480000ae80783b */ /* 0x000f280000000200 */
[----:B------:R-:W4:Y:S04]  /*13e80*/  LDSM.16.M88.4 R132, [R174+0x5000] ;  /* 0x00500000ae84783b */ /* 0x000f280000000200 */
[----:B------:R-:W4:Y:S04]  /*13e90*/  LDSM.16.M88.4 R136, [R174+0x5800] ;  /* 0x00580000ae88783b */ /* 0x000f280000000200 */
[----:B------:R-:W-:Y:S01]  /*13ea0*/  LDSM.16.M88.4 R140, [R173] ;  /* 0x00000000ad8c783b */ /* 0x000fe20000000200 */
[C---:B---3--:R-:W-:Y:S03]  /*13eb0*/  HMMA.16816.F32.BF16 R4, R104.reuse, R108, RZ ;  /* 0x0000006c6804723c */ /* 0x048fe600000418ff */
[----:B------:R-:W3:Y:S04]  /*13ec0*/  LDSM.16.M88.4 R144, [R169+0x2000] ;  /* 0x00200000a990783b */ /* 0x000ee80000000200 */
[----:B------:R-:W3:Y:S01]  /*13ed0*/  LDSM.16.M88.4 R148, [R169+0x2800] ;  /* 0x00280000a994783b */ /* 0x000ee20000000200 */
[C---:B------:R-:W-:Y:S03]  /*13ee0*/  HMMA.16816.F32.BF16 R8, R104.reuse, R110, RZ ;  /* 0x0000006e6808723c */ /* 0x040fe600000418ff */
[----:B------:R-:W3:Y:S04]  /*13ef0*/  LDSM.16.M88.4 R152, [R169+0x3000] ;  /* 0x00300000a998783b */ /* 0x000ee80000000200 */
[----:B------:R-:W3:Y:S01]  /*13f00*/  LDSM.16.M88.4 R156, [R169+0x3800] ;  /* 0x00380000a99c783b */ /* 0x000ee20000000200 */
[C---:B-1----:R-:W-:Y:S03]  /*13f10*/  HMMA.16816.F32.BF16 R12, R104.reuse, R112, RZ ;  /* 0x00000070680c723c */ /* 0x042fe600000418ff */
[----:B------:R-:W1:Y:S04]  /*13f20*/  LDSM.16.M88.4 R160, [R169+0x4000] ;  /* 0x00400000a9a0783b */ /* 0x000e680000000200 */
[----:B------:R-:W-:Y:S01]  /*13f30*/  LDSM.16.M88.4 R108, [R169+0x5000] ;  /* 0x00500000a96c783b */ /* 0x000fe20000000200 */
[C---:B------:R-:W-:Y:S03]  /*13f40*/  HMMA.16816.F32.BF16 R16, R104.reuse, R114, RZ ;  /* 0x000000726810723c */ /* 0x040fe600000418ff */
[----:B------:R-:W-:Y:S05]  /*13f50*/  LDSM.16.M88.4 R112, [R169+0x5800] ;  /* 0x00580000a970783b */ /* 0x000fea0000000200 */
[C---:B-----5:R-:W-:Y:S08]  /*13f60*/  HMMA.16816.F32.BF16 R20, R104.reuse, R116, RZ ;  /* 0x000000746814723c */ /* 0x060ff000000418ff */
[C---:B--2---:R-:W-:Y:S01]  /*13f70*/  HMMA.16816.F32.BF16 R24, R104.reuse, R118, RZ ;  /* 0x000000766818723c */ /* 0x044fe200000418ff */
[----:B------:R-:W-:Y:S07]  /*13f80*/  LDSM.16.M88.4 R116, [R172] ;  /* 0x00000000ac74783b */ /* 0x000fee0000000200 */
        /* <DEDUP_REMOVED lines=14> */
[----:B------:R-:W2:Y:S07]  /*14070*/  LDSM.16.M88.4 R104, [R169+0x4800] ;  /* 0x00480000a968783b */ /* 0x000eae0000000200 */
        /* <DEDUP_REMOVED lines=10> */
[C---:B--2---:R-:W-:Y:S08]  /*14120*/  HMMA.16816.F32.BF16 R44, R140.reuse, R104, R44 ;  /* 0x000000688c2c723c */ /* 0x044ff0000004182c */
        /* <DEDUP_REMOVED lines=126> */
.L_x_5363:
        /* <DEDUP_REMOVED lines=57> */
.L_x_5362:
        /* <DEDUP_REMOVED lines=149> */
[----:B------:R-:W-:Y:S01]  /*155f0*/  ISETP.GT.AND P0, PT, R187, R176, PT ;  /* 0x000000b0bb00720c */ /* 0x000fe20003f04270 */
        /* <DEDUP_REMOVED lines=259> */
.L_x_5360:
[----:B------:R-:W1:Y:S01]  /*16630*/  SHFL.BFLY PT, R4, R191, 0x2, 0x1f ;  /* 0x0c401f00bf047f89 */ /* 0x000e6200000e0000 */
[----:B------:R-:W-:Y:S01]  /*16640*/  MOV R15, 0x40 ;  /* 0x00000040000f7802 */ /* 0x000fe20000000f00 */
[----:B------:R-:W2:Y:S01]  /*16650*/  S2UR UR9, SR_CTAID.Y ;  /* 0x00000000000979c3 */ /* 0x000ea20000002600 */
[----:B------:R-:W-:Y:S01]  /*16660*/  MOV R40, 0xff800000 ;  /* 0xff80000000287802 */ /* 0x000fe20000000f00 */
[----:B------:R-:W3:Y:S01]  /*16670*/  SHFL.BFLY PT, R11, R190, 0x2, 0x1f ;  /* 0x0c401f00be0b7f89 */ /* 0x000ee200000e0000 */
[----:B------:R-:W-:Y:S01]  /*16680*/  MOV R39, 0xff800000 ;  /* 0xff80000000277802 */ /* 0x000fe20000000f00 */
[----:B------:R-:W4:Y:S01]  /*16690*/  LDCU UR4, c[0x0][0x44c] ;  /* 0x00008980ff0477ac */ /* 0x000f220008000800 */
[----:B------:R-:W-:Y:S01]  /*166a0*/  BSSY.RECONVERGENT B0, `(.L_x_5365) ;  /* 0x0000085000007945 */ /* 0x000fe20003800200 */
[----:B------:R-:W5:Y:S02]  /*166b0*/  S2R R36, SR_TID.X ;  /* 0x0000000000247919 */ /* 0x000f640000002100 */
[----:B------:R-:W4:Y:S01]  /*166c0*/  S2UR UR8, SR_CTAID.Z ;  /* 0x00000000000879c3 */ /* 0x000f220000002700 */
[----:B------:R-:W2:Y:S01]  /*166d0*/  S2R R38, SR_TID.X ;  /* 0x0000000000267919 */ /* 0x000ea20000002100 */
[----:B-1----:R-:W-:Y:S01]  /*166e0*/  FADD.FTZ R4, R4, R191 ;  /* 0x000000bf04047221 */ /* 0x002fe20000010000 */
[----:B---3--:R-:W-:-:S04]  /*166f0*/  FADD.FTZ R11, R11, R190 ;  /* 0x000000be0b0b7221 */ /* 0x008fc80000010000 */
[----:B------:R-:W1:Y:S04]  /*16700*/  SHFL.BFLY PT, R7, R4, 0x1, 0x1f ;  /* 0x0c201f0004077f89 */ /* 0x000e6800000e0000 */
[----:B------:R-:W3:Y:S01]  /*16710*/  SHFL.BFLY PT, R6, R11, 0x1, 0x1f ;  /* 0x0c201f000b067f89 */ /* 0x000ee200000e0000 */
[C---:B-----5:R-:W-:Y:S02]  /*16720*/  SHF.L.U32 R5, R36.reuse, 0x1, RZ ;  /* 0x0000000124057819 */ /* 0x060fe400000006ff */
[C---:B------:R-:W-:Y:S02]  /*16730*/  SHF.L.U32 R37, R36.reuse, 0x4, RZ ;  /* 0x0000000424257819 */ /* 0x040fe400000006ff */
[----:B------:R-:W-:Y:S02]  /*16740*/  SHF.L.U32 R12, R36, 0x5, RZ ;  /* 0x00000005240c7819 */ /* 0x000fe400000006ff */
[----:B------:R-:W-:-:S02]  /*16750*/  LOP3.LUT R9, R5, 0x6, RZ, 0xc0, !PT ;  /* 0x0000000605097812 */ /* 0x000fc400078ec0ff */
[----:B------:R-:W-:Y:S01]  /*16760*/  LOP3.LUT R10, R37, 0x1c0, RZ, 0xc0, !PT ;  /* 0x000001c0250a7812 */ /* 0x000fe200078ec0ff */
[----:B------:R-:W-:Y:S01]  /*16770*/  BAR.SYNC.DEFER_BLOCKING 0x0 ;  /* 0x0000000000007b1d */ /* 0x000fe20000010000 */
[C---:B------:R-:W-:Y:S02]  /*16780*/  R2P PR, R36.reuse, 0x1c ;  /* 0x0000001c24007804 */ /* 0x040fe40000000000 */
[----:B------:R-:W-:Y:S01]  /*16790*/  SHF.L.U32 R3, R36, 0x2, RZ ;  /* 0x0000000224037819 */ /* 0x000fe200000006ff */
[----:B-1----:R-:W-:Y:S01]  /*167a0*/  FADD.FTZ R7, R4, R7 ;  /* 0x0000000704077221 */ /* 0x002fe20000010000 */
[----:B------:R-:W-:Y:S02]  /*167b0*/  LOP3.LUT R12, R9, 0x7c00, R12, 0xf8, !PT ;  /* 0x00007c00090c7812 */ /* 0x000fe400078ef80c */
[----:B------:R-:W-:Y:S01]  /*167c0*/  LOP3.LUT R5, R10, 0x38, R5, 0xf8, !PT ;  /* 0x000000380a057812 */ /* 0x000fe200078ef805 */
[----:B------:R-:W1:Y:S01]  /*167d0*/  MUFU.RCP R8, R7 ;  /* 0x0000000700087308 */ /* 0x000e620000001000 */
[----:B---3--:R-:W-:Y:S01]  /*167e0*/  FADD.FTZ R6, R11, R6 ;  /* 0x000000060b067221 */ /* 0x008fe20000010000 */
[----:B------:R-:W-:-:S02]  /*167f0*/  FSETP.NE.FTZ.AND P1, PT, R7, RZ, PT ;  /* 0x000000ff0700720b */ /* 0x000fc40003f35000 */
[----:B------:R-:W-:Y:S02]  /*16800*/  SHF.R.U32.HI R9, RZ, 0x1, R36 ;  /* 0x00000001ff097819 */ /* 0x000fe40000011624 */
[----:B------:R-:W-:Y:S02]  /*16810*/  FSETP.NE.FTZ.AND P0, PT, R6, RZ, PT ;  /* 0x000000ff0600720b */ /* 0x000fe40003f15000 */
[----:B------:R-:W3:Y:S01]  /*16820*/  MUFU.RCP R4, R6 ;  /* 0x0000000600047308 */ /* 0x000ee20000001000 */
[----:B------:R-:W-:Y:S02]  /*16830*/  LOP3.LUT R10, R3, 0x1f8, RZ, 0xc0, !PT ;  /* 0x000001f8030a7812 */ /* 0x000fe400078ec0ff */
[----:B------:R-:W-:Y:S02]  /*16840*/  LOP3.LUT R5, R12, R5, RZ, 0xfc, !PT ;  /* 0x000000050c057212 */ /* 0x000fe400078efcff */
[----:B------:R-:W-:Y:S02]  /*16850*/  LOP3.LUT R10, R10, 0x38, R9, 0x78, !PT ;  /* 0x000000380a0a7812 */ /* 0x000fe400078e7809 */
[----:B------:R-:W-:Y:S01]  /*16860*/  LOP3.LUT R37, R37, 0x10, RZ, 0xc0, !PT ;  /* 0x0000001025257812 */ /* 0x000fe200078ec0ff */
[----:B------:R-:W5:Y:S01]  /*16870*/  @P1 LDC R19, c[0x0][0x458] ;  /* 0x00011600ff131b82 */ /* 0x000f620000000800 */
[----:B-1----:R-:W-:Y:S01]  /*16880*/  FSEL R8, R8, 1, P1 ;  /* 0x3f80000008087808 */ /* 0x002fe20000800000 */
[----:B------:R-:W1:Y:S01]  /*16890*/  @P1 MUFU.LG2 R7, R7 ;  /* 0x0000000700071308 */ /* 0x000e620000000c00 */
[----:B------:R-:W-:-:S02]  /*168a0*/  MOV R11, 0x20 ;  /* 0x00000020000b7802 */ /* 0x000fc40000000f00 */
[----:B------:R-:W-:Y:S01]  /*168b0*/  SEL R15, R15, 0xffffffc0, !P3 ;  /* 0xffffffc00f0f7807 */ /* 0x000fe20005800000 */
[C---:B------:R-:W-:Y:S01]  /*168c0*/  FMUL.FTZ R96, R8.reuse, R96 ;  /* 0x0000006008607220 */ /* 0x040fe20000410000 */
[C---:B------:R-:W-:Y:S01]  /*168d0*/  FMUL.FTZ R97, R8.reuse, R97 ;  /* 0x0000006108617220 */ /* 0x040fe20000410000 */
        /* <DEDUP_REMOVED lines=17> */
[----:B------:R-:W-:Y:S01]  /*169f0*/  LOP3.LUT P5, RZ, R36, 0x3, RZ, 0xc0, !PT ;  /* 0x0000000324ff7812 */ /* 0x000fe200078ac0ff */
[C---:B------:R-:W-:Y:S01]  /*16a00*/  FMUL.FTZ R99, R4.reuse, R99 ;  /* 0x0000006304637220 */ /* 0x040fe20000410000 */
[----:B------:R-:W-:Y:S01]  /*16a10*/  LOP3.LUT R9, R9, 0x30, RZ, 0xc0, !PT ;  /* 0x0000003009097812 */ /* 0x000fe200078ec0ff */
[C---:B------:R-:W-:Y:S01]  /*16a20*/  FMUL.FTZ R70, R4.reuse, R70 ;  /* 0x0000004604467220 */ /* 0x040fe20000410000 */
[----:B------:R-:W-:Y:S01]  /*16a30*/  SHF.R.U32.HI R36, RZ, 0x2, R36 ;  /* 0x00000002ff247819 */ /* 0x000fe20000011624 */
[----:B------:R-:W-:Y:S01]  /*16a40*/  FMUL.FTZ R71, R4, R71 ;  /* 0x0000004704477220 */ /* 0x000fe20000410000 */
[----:B------:R-:W-:Y:S01]  /*16a50*/  LEA R37, R10, R37, 0x2 ;  /* 0x000000250a257211 */ /* 0x000fe200078e10ff */
[C---:B------:R-:W-:Y:S01]  /*16a60*/  FMUL.FTZ R74, R4.reuse, R74 ;  /* 0x0000004a044a7220 */ /* 0x040fe20000410000 */
[----:B------:R-:W-:Y:S01]  /*16a70*/  SEL R11, R11, 0xffffffe0, !P2 ;  /* 0xffffffe00b0b7807 */ /* 0x000fe20005000000 */
[----:B------:R-:W-:Y:S01]  /*16a80*/  FMUL.FTZ R75, R4, R75 ;  /* 0x0000004b044b7220 */ /* 0x000fe20000410000 */
[----:B------:R-:W-:Y:S01]  /*16a90*/  IADD3 R10, PT, PT, R8, 0x80, RZ ;  /* 0x00000080080a7810 */ /* 0x000fe20007ffe0ff */
[C---:B------:R-:W-:Y:S01]  /*16aa0*/  FMUL.FTZ R78, R4.reuse, R78 ;  /* 0x0000004e044e7220 */ /* 0x040fe20000410000 */
[----:B------:R-:W-:Y:S01]  /*16ab0*/  IADD3 R12, PT, PT, R15, R8, RZ ;  /* 0x000000080f0c7210 */ /* 0x000fe20007ffe0ff */
[----:B------:R-:W-:Y:S01]  /*16ac0*/  FMUL.FTZ R79, R4, R79 ;  /* 0x0000004f044f7220 */ /* 0x000fe20000410000 */
[----:B------:R-:W-:Y:S01]  /*16ad0*/  @P4 IADD3 R10, PT, PT, R8, -0x80, RZ ;  /* 0xffffff80080a4810 */ /* 0x000fe20007ffe0ff */
[C---:B------:R-:W-:Y:S01]  /*16ae0*/  FMUL.FTZ R82, R4.reuse, R82 ;  /* 0x0000005204527220 */ /* 0x040fe20000410000 */
[----:B------:R-:W-:Y:S01]  /*16af0*/  LOP3.LUT R36, R9, 0x7, R36, 0xf8, !PT ;  /* 0x0000000709247812 */ /* 0x000fe200078ef824 */
        /* <DEDUP_REMOVED lines=9> */
[----:B------:R-:W2:Y:S01]  /*16b90*/  LDC.64 R4, c[0x0][0x430] ;  /* 0x00010c00ff047b82 */ /* 0x000ea20000000a00 */
[-C--:B------:R-:W-:Y:S01]  /*16ba0*/  IADD3 R16, PT, PT, R15, R10.reuse, RZ ;  /* 0x0000000a0f107210 */ /* 0x080fe20007ffe0ff */
[----:B------:R-:W3:Y:S01]  /*16bb0*/  @P0 MUFU.LG2 R6, R6 ;  /* 0x0000000600060308 */ /* 0x000ee20000000c00 */
[----:B------:R4:W-:Y:S01]  /*16bc0*/  STS.64 [R8+0x800], R98 ;  /* 0x0008006208007388 */ /* 0x0009e20000000a00 */
[----:B------:R-:W-:Y:S01]  /*16bd0*/  IADD3 R14, PT, PT, R11, R10, RZ ;  /* 0x0000000a0b0e7210 */ /* 0x000fe20007ffe0ff */
[----:B-1----:R-:W-:-:S02]  /*16be0*/  @P1 FMUL.FTZ R7, R7, 0.69314718246459960938 ;  /* 0x3f31721807071820 */ /* 0x002fc40000410000 */
[----:B------:R-:W-:Y:S01]  /*16bf0*/  STS.64 [R13], R68 ;  /* 0x000000440d007388 */ /* 0x000fe20000000a00 */
[----:B------:R-:W1:Y:S01]  /*16c00*/  LDC R9, c[0x0][0x3e0] ;  /* 0x0000f800ff097b82 */ /* 0x000e620000000800 */
[----:B-----5:R-:W-:Y:S02]  /*16c10*/  @P1 FFMA.FTZ R40, R2, R19, R7 ;  /* 0x0000001302281223 */ /* 0x020fe40000010007 */
[----:B------:R-:W-:Y:S04]  /*16c20*/  STS.64 [R13+0x800], R70 ;  /* 0x000800460d007388 */ /* 0x000fe80000000a00 */
[----:B------:R-:W-:Y:S01]  /*16c30*/  STS.64 [R12], R72 ;  /* 0x000000480c007388 */ /* 0x000fe20000000a00 */
[----:B------:R-:W5:Y:S03]  /*16c40*/  @P0 LDC R17, c[0x0][0x458] ;  /* 0x00011600ff110b82 */ /* 0x000f660000000800 */
[----:B------:R3:W-:Y:S01]  /*16c50*/  STS.64 [R12+0x800], R74 ;  /* 0x0008004a0c007388 */ /* 0x0007e20000000a00 */
[----:B--2---:R-:W-:Y:S01]  /*16c60*/  IMAD R4, R4, UR9, R179 ;  /* 0x0000000904047c24 */ /* 0x004fe2000f8e02b3 */
[----:B----4-:R-:W-:-:S02]  /*16c70*/  IADD3 R8, PT, PT, R11, R12, RZ ;  /* 0x0000000c0b087210 */ /* 0x010fc40007ffe0ff */
[----:B------:R-:W-:-:S03]  /*16c80*/  IADD3 R11, PT, PT, R11, R16, RZ ;  /* 0x000000100b0b7210 */ /* 0x000fc60007ffe0ff */
[----:B------:R2:W-:Y:S04]  /*16c90*/  STS.64 [R8], R76 ;  /* 0x0000004c08007388 */ /* 0x0005e80000000a00 */
[----:B------:R2:W-:Y:S04]  /*16ca0*/  STS.64 [R8+0x800], R78 ;  /* 0x0008004e08007388 */ /* 0x0005e80000000a00 */
[----:B------:R2:W-:Y:S01]  /*16cb0*/  STS.64 [R10], R80 ;  /* 0x000000500a007388 */ /* 0x0005e20000000a00 */
[----:B---3--:R-:W-:-:S03]  /*16cc0*/  IADD3 R12, PT, PT, -R179, RZ, RZ ;  /* 0x000000ffb30c7210 */ /* 0x008fc60007ffe1ff */
[----:B------:R2:W-:Y:S04]  /*16cd0*/  STS.64 [R10+0x800], R82 ;  /* 0x000800520a007388 */ /* 0x0005e80000000a00 */
[----:B------:R2:W-:Y:S01]  /*16ce0*/  STS.64 [R14], R92 ;  /* 0x0000005c0e007388 */ /* 0x0005e20000000a00 */
[----:B-1----:R-:W-:-:S03]  /*16cf0*/  IMAD R12, R9, R12, UR8 ;  /* 0x00000008090c7e24 */ /* 0x002fc6000f8e020c */
[----:B------:R2:W-:Y:S01]  /*16d00*/  STS.64 [R14+0x800], R94 ;  /* 0x0008005e0e007388 */ /* 0x0005e20000000a00 */
[----:B------:R-:W-:Y:S02]  /*16d10*/  IMAD R4, R4, R9, R12 ;  /* 0x0000000904047224 */ /* 0x000fe400078e020c */
[----:B------:R-:W-:Y:S01]  /*16d20*/  @P0 FMUL.FTZ R9, R6, 0.69314718246459960938 ;  /* 0x3f31721806090820 */ /* 0x000fe20000410000 */
[----:B------:R2:W-:Y:S01]  /*16d30*/  STS.64 [R16], R84 ;  /* 0x0000005410007388 */ /* 0x0005e20000000a00 */
[----:B------:R-:W-:Y:S02]  /*16d40*/  IMAD R41, R4, R5, R178 ;  /* 0x0000000504297224 */ /* 0x000fe400078e02b2 */
[----:B-----5:R-:W-:Y:S01]  /*16d50*/  @P0 FFMA.FTZ R39, R0, R17, R9 ;  /* 0x0000001100270223 */ /* 0x020fe20000010009 */
[----:B------:R2:W-:Y:S01]  /*16d60*/  STS.64 [R16+0x800], R86 ;  /* 0x0008005610007388 */ /* 0x0005e20000000a00 */
[----:B------:R-:W-:-:S03]  /*16d70*/  IMAD R0, R41, UR4, RZ ;  /* 0x0000000429007c24 */ /* 0x000fc6000f8e02ff */
[----:B------:R2:W-:Y:S04]  /*16d80*/  STS.64 [R11], R88 ;  /* 0x000000580b007388 */ /* 0x0005e80000000a00 */
[----:B------:R2:W-:Y:S01]  /*16d90*/  STS.64 [R11+0x800], R90 ;  /* 0x0008005a0b007388 */ /* 0x0005e20000000a00 */
        /* <DEDUP_REMOVED lines=11> */
[----:B--2---:R-:W-:Y:S01]  /*16e50*/  IMAD.IADD R37, R177, 0x1, -R178 ;  /* 0x00000001b1257824 */ /* 0x004fe200078e0ab2 */
[----:B------:R-:W-:Y:S01]  /*16e60*/  IADD3 R2, P0, PT, R41, R36, RZ ;  /* 0x0000002429027210 */ /* 0x000fe20007f1e0ff */
[----:B------:R-:W-:-:S03]  /*16e70*/  VIADD R42, R36, 0x8 ;  /* 0x00000008242a7836 */ /* 0x000fc60000000000 */
[-C--:B------:R-:W-:Y:S02]  /*16e80*/  ISETP.GE.AND P2, PT, R36, R37.reuse, PT ;  /* 0x000000252400720c */ /* 0x080fe40003f46270 */
[----:B------:R-:W-:Y:S02]  /*16e90*/  ISETP.GE.AND P1, PT, R42, R37, PT ;  /* 0x000000252a00720c */ /* 0x000fe40003f26270 */
[----:B------:R-:W-:Y:S02]  /*16ea0*/  LEA.HI.X.SX32 R41, R41, RZ, 0x1, P0 ;  /* 0x000000ff29297211 */ /* 0x000fe400000f0eff */
[----:B-----5:R-:W-:-:S04]  /*16eb0*/  LEA R36, P0, R2, UR4, 0x2 ;  /* 0x0000000402247c11 */ /* 0x020fc8000f8010ff */
[----:B------:R-:W-:-:S05]  /*16ec0*/  LEA.HI.X R37, R2, UR5, R41, 0x2, P0 ;  /* 0x0000000502257c11 */ /* 0x000fca00080f1429 */
[----:B------:R2:W-:Y:S04]  /*16ed0*/  @!P2 STG.E desc[UR6][R36.64], R40 ;  /* 0x000000282400a986 */ /* 0x0005e8000c101906 */
[----:B------:R2:W-:Y:S02]  /*16ee0*/  @!P1 STG.E desc[UR6][R36.64+0x20], R39 ;  /* 0x0000202724009986 */ /* 0x0005e4000c101906 */
.L_x_5366:
[----:B------:R-:W-:Y:S05]  /*16ef0*/  BSYNC.RECONVERGENT B0 ;  /* 0x0000000000007941 */ /* 0x000fea0003800200 */
.L_x_5365:
[----:B------:R-:W5:Y:S01]  /*16f00*/  LDCU UR8, c[0x0][0x440] ;  /* 0x00008800ff0877ac */ /* 0x000f620008000800 */
[----:B------:R-:W-:Y:S01]  /*16f10*/  LOP3.LUT R2, R3, 0xfc0, RZ, 0xc0, !PT ;  /* 0x00000fc003027812 */ /* 0x000fe200078ec0ff */
[----:B------:R-:W-:Y:S01]  /*16f20*/  IMAD.IADD R177, R177, 0x1, -R178 ;  /* 0x00000001b1b17824 */ /* 0x000fe200078e0ab2 */
[----:B------:R-:W-:Y:S01]  /*16f30*/  SHF.R.U32.HI R38, RZ, 0x4, R38 ;  /* 0x00000004ff267819 */ /* 0x000fe20000011626 */
[----:B------:R-:W3:Y:S01]  /*16f40*/  LDCU.64 UR4, c[0x0][0x3f8] ;  /* 0x00007f00ff0477ac */ /* 0x000ee20008000a00 */
[----:B--2---:R-:W-:Y:S02]  /*16f50*/  LOP3.LUT R37, R2, 0x3c, R3, 0xf8, !PT ;  /* 0x0000003c02257812 */ /* 0x004fe400078ef803 */
[----:B------:R-:W-:Y:S01]  /*16f60*/  LOP3.LUT R3, R3, 0x3c, RZ, 0xc0, !PT ;  /* 0x0000003c03037812 */ /* 0x000fe200078ec0ff */
[----:B------:R-:W-:Y:S01]  /*16f70*/  VIADD R36, R38, 0x20 ;  /* 0x0000002026247836 */ /* 0x000fe20000000000 */
[----:B------:R-:W-:Y:S01]  /*16f80*/  IADD3 R2, P1, PT, R0, R37, RZ ;  /* 0x0000002500027210 */ /* 0x000fe20007f3e0ff */
[----:B------:R-:W-:Y:S01]  /*16f90*/  VIADD R40, R38, 0x18 ;  /* 0x0000001826287836 */ /* 0x000fe20000000000 */
[----:B-----5:R-:W-:-:S02]  /*16fa0*/  ISETP.GE.AND P0, PT, R3, UR8, PT ;  /* 0x0000000803007c0c */ /* 0x020fc4000bf06270 */
[----:B------:R-:W-:Y:S01]  /*16fb0*/  LEA.HI.X.SX32 R3, R0, RZ, 0x1, P1 ;  /* 0x000000ff00037211 */ /* 0x000fe200008f0eff */
[----:B------:R-:W-:Y:S01]  /*16fc0*/  VIADD R0, R38, 0x8 ;  /* 0x0000000826007836 */ /* 0x000fe20000000000 */
[----:B---3--:R-:W-:Y:S02]  /*16fd0*/  LEA R42, P1, R2, UR4, 0x2 ;  /* 0x00000004022a7c11 */ /* 0x008fe4000f8210ff */
[-C--:B------:R-:W-:Y:S02]  /*16fe0*/  ISETP.GE.OR P2, PT, R38, R177.reuse, P0 ;  /* 0x000000b12600720c */ /* 0x080fe40000746670 */
[----:B------:R-:W-:Y:S01]  /*16ff0*/  LEA.HI.X R43, R2, UR5, R3, 0x2, P1 ;  /* 0x00000005022b7c11 */ /* 0x000fe200088f1403 */
[----:B------:R-:W-:Y:S01]  /*17000*/  VIADD R2, R38, 0x10 ;  /* 0x0000001026027836 */ /* 0x000fe20000000000 */
[-C--:B------:R-:W-:Y:S01]  /*17010*/  ISETP.GE.OR P4, PT, R36, R177.reuse, P0 ;  /* 0x000000b12400720c */ /* 0x080fe20000786670 */
[----:B------:R-:W-:Y:S01]  /*17020*/  VIADD R36, R38, 0x30 ;  /* 0x0000003026247836 */ /* 0x000fe20000000000 */
[----:B------:R-:W-:-:S02]  /*17030*/  ISETP.GE.OR P5, PT, R40, R177, P0 ;  /* 0x000000b12800720c */ /* 0x000fc400007a6670 */
[-C--:B------:R-:W-:Y:S01]  /*17040*/  ISETP.GE.OR P6, PT, R2, R177.reuse, P0 ;  /* 0x000000b10200720c */ /* 0x080fe200007c6670 */
[----:B------:R-:W-:Y:S01]  /*17050*/  VIADD R2, R38, 0x28 ;  /* 0x0000002826027836 */ /* 0x000fe20000000000 */
[-C--:B------:R-:W-:Y:S01]  /*17060*/  ISETP.GE.OR P1, PT, R36, R177.reuse, P0 ;  /* 0x000000b12400720c */ /* 0x080fe20000726670 */
[----:B------:R-:W-:Y:S02]  /*17070*/  VIADD R38, R38, 0x38 ;  /* 0x0000003826267836 */ /* 0x000fe40000000000 */
[----:B-1----:R1:W-:Y:S01]  /*17080*/  @!P2 STG.E.128 desc[UR6][R42.64], R32 ;  /* 0x000000202a00a986 */ /* 0x0023e2000c101d06 */
[-C--:B------:R-:W-:Y:S02]  /*17090*/  ISETP.GE.OR P3, PT, R2, R177.reuse, P0 ;  /* 0x000000b10200720c */ /* 0x080fe40000766670 */
[-C--:B------:R-:W-:Y:S01]  /*170a0*/  ISETP.GE.OR P2, PT, R0, R177.reuse, P0 ;  /* 0x000000b10000720c */ /* 0x080fe20000746670 */
[----:B------:R1:W-:Y:S01]  /*170b0*/  @!P4 STG.E.128 desc[UR6][R42.64+0x2000], R16 ;  /* 0x002000102a00c986 */ /* 0x0003e2000c101d06 */
        /* <DEDUP_REMOVED lines=9> */
.L_x_5367:
        /* <DEDUP_REMOVED lines=11> */
.L_x_7178:


//--------------------- .text._ZN5flash24flash_fwd_splitkv_kernelI23Flash_fwd_kernel_traitsILi64ELi64ELi128ELi4ELb0ELb0EN7cutlass10bfloat16_tE19Flash_kernel_traitsILi64ELi64ELi128ELi4ES3_EELb1ELb0ELb0ELb0ELb0ELb1ELb1ELb1EEEvNS_16Flash_fwd_paramsE --------------------------
	.section	.text._ZN5flash24flash_fwd_splitkv_kernelI23Flash_fwd_kernel_traitsILi64ELi64ELi128ELi4ELb0ELb0EN7cutlass10bfloat16_tE19Flash_kernel_traitsILi64ELi64ELi128ELi4ES3_EELb1ELb0ELb0ELb0ELb0ELb1ELb1ELb1EEEvNS_16Flash_fwd_paramsE,"ax",@progbits
	.align	128
        .global         _ZN5flash24flash_fwd_splitkv_kernelI23Flash_fwd_kernel_traitsILi64ELi64ELi128ELi4ELb0ELb0EN7cutlass10bfloat16_tE19Flash_kernel_traitsILi64ELi64ELi128ELi4ES3_EELb1ELb0ELb0ELb0ELb0ELb1ELb1ELb1EEEvNS_16Flash_fwd_paramsE
        .type           _ZN5flash24flash_fwd_splitkv_kernelI23Flash_fwd_kernel_traitsILi64ELi64ELi128ELi4ELb0ELb0EN7cutlass10bfloat16_tE19Flash_kernel_traitsILi64ELi64ELi128ELi4ES3_EELb1ELb0ELb0ELb0ELb0ELb1ELb1ELb1EEEvNS_16Flash_fwd_paramsE,@function
        .size           _ZN5flash24flash_fwd_splitkv_kernelI23Flash_fwd_kernel_traitsILi64ELi64ELi128ELi4ELb0ELb0EN7cutlass10bfloat16_tE19Flash_kernel_traitsILi64ELi64ELi128ELi4ES3_EELb1ELb0ELb0ELb0ELb0ELb1ELb1ELb1EEEvNS_16Flash_fwd_paramsE,(.L_x_7179 - _ZN5flash24flash_fwd_splitkv_kernelI23Flash_fwd_kernel_traitsILi64ELi64ELi128ELi4ELb0ELb0EN7cutlass10bfloat16_tE19Flash_kernel_traitsILi64ELi64ELi128ELi4ES3_EELb1ELb0ELb0ELb0ELb0ELb1ELb1ELb1EEEvNS_16Flash_fwd_paramsE)
        .other          _ZN5flash24flash_fwd_splitkv_kernelI23Flash_fwd_kernel_traitsILi64ELi64ELi128ELi4ELb0ELb0EN7cutlass10bfloat16_tE19Flash_kernel_traitsILi64ELi64ELi128ELi4ES3_EELb1ELb0ELb0ELb0ELb0ELb1ELb1ELb1EEEvNS_16Flash_fwd_paramsE,@"STO_CUDA_ENTRY STV_DEFAULT"
_ZN5flash24flash_fwd_splitkv_kernelI23Flash_fwd_kernel_traitsILi64ELi64ELi128ELi4ELb0ELb0EN7cutlass10bfloat16_tE19Flash_kernel_traitsILi64ELi64ELi128ELi4ES3_EELb1ELb0ELb0ELb0ELb0ELb1ELb1ELb1EEEvNS_16Flash_fwd_paramsE:
.text._ZN5flash24flash_fwd_splitkv_kernelI23Flash_fwd_kernel_traitsILi64ELi64ELi128ELi4ELb0ELb0EN7cutlass10bfloat16_tE19Flash_kernel_traitsILi64ELi64ELi128ELi4ES3_EELb1ELb0ELb0ELb0ELb0ELb1ELb1ELb1EEEvNS_16Flash_fwd_paramsE:
        /* <DEDUP_REMOVED lines=68> */
.L_x_5368:
        /* <DEDUP_REMOVED lines=135> */
.L_x_5369:
        /* <DEDUP_REMOVED lines=9> */
.L_x_5370:
        /* <DEDUP_REMOVED lines=105> */
.L_x_5371:
        /* <DEDUP_REMOVED lines=15> */
.L_x_5373:
[----:B------:R-:W2:Y:S01]  /*14c0*/  LDC.64 R68, c[0x0][0x3b8] ;  /* 0x0000ee00ff447b82 */ /* 0x000ea20000000a00 */
[----:B------:R-:W-:-:S05]  /*14d0*/  IADD3 R12, PT, PT, R0, R3, RZ ;  /* 0x00000003000c7210 */ /* 0x000fca0007ffe0ff */
[C---:B--2---:R-:W-:Y:S02]  /*14e0*/  IMAD R17, R12.reuse, R69, RZ ;  /* 0x000000450c117224 */ /* 0x044fe400078e02ff */
[----:B------:R-:W-:-:S05]  /*14f0*/  IMAD.WIDE.U32 R12, R12, R68, RZ ;  /* 0x000000440c0c7225 */ /* 0x000fca00078e00ff */
[----:B------:R-:W-:Y:S02]  /*1500*/  IADD3 R17, PT, PT, R13, R17, RZ ;  /* 0x000000110d117210 */ /* 0x000fe40007ffe0ff */
[----:B------:R-:W-:Y:S02]  /*1510*/  MOV R16, R12 ;  /* 0x0000000c00107202 */ /* 0x000fe40000000f00 */
.L_x_5374:
        /* <DEDUP_REMOVED lines=14> */
.L_x_5375:
[----:B------:R-:W2:Y:S01]  /*1600*/  LDC.64 R70, c[0x0][0x3c0] ;  /* 0x0000f000ff467b82 */ /* 0x000ea20000000a00 */
[----:B------:R-:W-:-:S05]  /*1610*/  IADD3 R0, PT, PT, R0, R3, RZ ;  /* 0x0000000300007210 */ /* 0x000fca0007ffe0ff */
[C---:B--2---:R-:W-:Y:S02]  /*1620*/  IMAD R19, R0.reuse, R71, RZ ;  /* 0x0000004700137224 */ /* 0x044fe400078e02ff */
[----:B------:R-:W-:-:S05]  /*1630*/  IMAD.WIDE.U32 R2, R0, R70, RZ ;  /* 0x0000004600027225 */ /* 0x000fca00078e00ff */
[----:B------:R-:W-:Y:S02]  /*1640*/  IADD3 R19, PT, PT, R3, R19, RZ ;  /* 0x0000001303137210 */ /* 0x000fe40007ffe0ff */
[----:B------:R-:W-:-:S07]  /*1650*/  MOV R18, R2 ;  /* 0x0000000200127202 */ /* 0x000fce0000000f00 */
.L_x_5376:
        /* <DEDUP_REMOVED lines=51> */
.L_x_5372:
        /* <DEDUP_REMOVED lines=200> */
.L_x_5415:
        /* <DEDUP_REMOVED lines=175> */
.L_x_5379:
        /* <DEDUP_REMOVED lines=66> */
.L_x_5383:
[----:B------:R-:W-:Y:S05]  /*3520*/  BSYNC.RECONVERGENT B0 ;  /* 0x0000000000007941 */ /* 0x000fea0003800200 */
.L_x_5382:
        /* <DEDUP_REMOVED lines=50> */
.L_x_5385:
[----:B------:R-:W-:Y:S05]  /*3850*/  BSYNC.RECONVERGENT B0 ;  /* 0x0000000000007941 */ /* 0x000fea0003800200 */
.L_x_5384:
        /* <DEDUP_REMOVED lines=56> */
.L_x_5387:
[----:B------:R-:W-:Y:S05]  /*3be0*/  BSYNC.RECONVERGENT B0 ;  /* 0x0000000000007941 */ /* 0x000fea0003800200 */
.L_x_5386:
        /* <DEDUP_REMOVED lines=58> */
.L_x_5389:
[----:B------:R-:W-:Y:S05]  /*3f90*/  BSYNC.RECONVERGENT B0 ;  /* 0x0000000000007941 */ /* 0x000fea0003800200 */
.L_x_5388:
        /* <DEDUP_REMOVED lines=58> */
.L_x_5391:
[----:B------:R-:W-:Y:S05]  /*4340*/  BSYNC.RECONVERGENT B0 ;  /* 0x0000000000007941 */ /* 0x000fea0003800200 */
.L_x_5390:
        /* <DEDUP_REMOVED lines=58> */
.L_x_5393:
[----:B------:R-:W-:Y:S05]  /*46f0*/  BSYNC.RECONVERGENT B0 ;  /* 0x0000000000007941 */ /* 0x000fea0003800200 */
.L_x_5392:
        /* <DEDUP_REMOVED lines=58> */
.L_x_5395:
[----:B------:R-:W-:Y:S05]  /*4aa0*/  BSYNC.RECONVERGENT B0 ;  /* 0x0000000000007941 */ /* 0x000fea0003800200 */
.L_x_5394:
        /* <DEDUP_REMOVED lines=58> */
.L_x_5397:
[----:B------:R-:W-:Y:S05]  /*4e50*/  BSYNC.RECONVERGENT B0 ;  /* 0x0000000000007941 */ /* 0x000fea0003800200 */
.L_x_5396:
[----:B------:R-:W1:Y:S01]  /*4e60*/  LDC R15, c[0x0][0x450] ;  /* 0x00011400ff0f7b82 */ /* 0x000e620000000800 */
[----:B--2---:R-:W-:Y:S05]  /*4e70*/  IMAD.U32 R3, R36, -0x40, RZ ;  /* 0xffffffc024037824 */ /* 0x004fea00078e00ff */
[C---:B------:R-:W-:Y:S02]  /*4e80*/  LEA R12, P1, R3.reuse, R12, 0x1 ;  /* 0x0000000c030c7211 */ /* 0x040fe400078208ff */
[C---:B------:R-:W-:Y:S02]  /*4e90*/  LEA R52, P0, R3.reuse, R52, 0x1 ;  /* 0x0000003403347211 */ /* 0x040fe400078008ff */
[C---:B------:R-:W-:Y:S02]  /*4ea0*/  LEA.HI.X.SX32 R13, R3.reuse, R13, 0x1, P1 ;  /* 0x0000000d030d7211 */ /* 0x040fe400008f0eff */
[----:B------:R-:W-:Y:S01]  /*4eb0*/  LEA.HI.X.SX32 R53, R3, R53, 0x1, P0 ;  /* 0x0000003503357211 */ /* 0x000fe200000f0eff */
[----:B------:R-:W-:Y:S05]  /*4ec0*/  BRA `(.L_x_5380) ;  /* 0x0000002c00fc7947 */ /* 0x000fea0003800000 */
.L_x_5381:
        /* <DEDUP_REMOVED lines=99> */
.L_x_5399:
[----:B------:R-:W-:Y:S05]  /*5500*/  BSYNC.RECONVERGENT B0 ;  /* 0x0000000000007941 */ /* 0x000fea0003800200 */
.L_x_5398:
        /* <DEDUP_REMOVED lines=88> */
.L_x_5401:
[----:B------:R-:W-:Y:S05]  /*5a90*/  BSYNC.RECONVERGENT B0 ;  /* 0x0000000000007941 */ /* 0x000fea0003800200 */
.L_x_5400:
        /* <DEDUP_REMOVED lines=92> */
.L_x_5403:
[----:B------:R-:W-:Y:S05]  /*6060*/  BSYNC.RECONVERGENT B0 ;  /* 0x0000000000007941 */ /* 0x000fea0003800200 */
.L_x_5402:
        /* <DEDUP_REMOVED lines=94> */
.L_x_5405:
[----:B------:R-:W-:Y:S05]  /*6650*/  BSYNC.RECONVERGENT B0 ;  /* 0x0000000000007941 */ /* 0x000fea0003800200 */
.L_x_5404:
        /* <DEDUP_REMOVED lines=94> */
.L_x_5407:
[----:B------:R-:W-:Y:S05]  /*6c40*/  BSYNC.RECONVERGENT B0 ;  /* 0x0000000000007941 */ /* 0x000fea0003800200 */
.L_x_5406:
        /* <DEDUP_REMOVED lines=94> */
.L_x_5409:
[----:B------:R-:W-:Y:S05]  /*7230*/  BSYNC.RECONVERGENT B0 ;  /* 0x0000000000007941 */ /* 0x000fea0003800200 */
.L_x_5408:
        /* <DEDUP_REMOVED lines=94> */
.L_x_5411:
[----:B------:R-:W-:Y:S05]  /*7820*/  BSYNC.RECONVERGENT B0 ;  /* 0x0000000000007941 */ /* 0x000fea0003800200 */
.L_x_5410:
        /* <DEDUP_REMOVED lines=98> */
.L_x_5413:
[----:B------:R-:W-:Y:S05]  /*7e50*/  BSYNC.RECONVERGENT B0 ;  /* 0x0000000000007941 */ /* 0x000fea0003800200 */
.L_x_5412:
[----:B------:R-:W1:Y:S01]  /*7e60*/  LDC R15, c[0x0][0x450] ;  /* 0x00011400ff0f7b82 */ /* 0x000e620000000800 */
[----:B--2---:R-:W-:Y:S05]  /*7e70*/  IMAD.U32 R77, R77, -0x40, RZ ;  /* 0xffffffc04d4d7824 */ /* 0x004fea00078e00ff */
[C---:B------:R-:W-:Y:S02]  /*7e80*/  LEA R84, P1, R77.reuse, R84, 0x1 ;  /* 0x000000544d547211 */ /* 0x040fe400078208ff */
[C---:B------:R-:W-:Y:S02]  /*7e90*/  LEA R82, P0, R77.reuse, R82, 0x1 ;  /* 0x000000524d527211 */ /* 0x040fe400078008ff */
[C---:B------:R-:W-:Y:S02]  /*7ea0*/  LEA.HI.X.SX32 R85, R77.reuse, R85, 0x1, P1 ;  /* 0x000000554d557211 */ /* 0x040fe400008f0eff */
[----:B------:R-:W-:Y:S09]  /*7eb0*/  LEA.HI.X.SX32 R83, R77, R83, 0x1, P0 ;  /* 0x000000534d537211 */ /* 0x000ff200000f0eff */
.L_x_5380:
[----:B------:R-:W-:Y:S05]  /*7ec0*/  BSYNC.RECONVERGENT B1 ;  /* 0x0000000000017941 */ /* 0x000fea0003800200 */
.L_x_5378:
        /* <DEDUP_REMOVED lines=91> */
.L_x_5414:
[----:B------:R-:W-:Y:S02]  /*8480*/  LOP3.LUT P2, RZ, R60, 0x20, RZ, 0xc0, !PT ;  /* 0x000000203cff7812 */ /* 0x000fe4000784c0ff */
[----:B------:R-:W-:Y:S02]  /*8490*/  IADD3 R80, P1, PT, R80, R87, RZ ;  /* 0x0000005750507210 */ /* 0x000fe40007f3e0ff */
[----:B------:R-:W-:Y:S03]  /*84a0*/  IADD3 R10, P0, PT, R10, R89, RZ ;  /* 0x000000590a0a7210 */ /* 0x000fe60007f1e0ff */
[----:B------:R-:W-:Y:S02]  /*84b0*/  IMAD.X R81, R81, 0x1, R86, P1 ;  /* 0x0000000151517824 */ /* 0x000fe400008e0656 */
[----:B------:R-:W-:Y:S04]  /*84c0*/  IMAD.X R9, R9, 0x1, R88, P0 ;  /* 0x0000000109097824 */ /* 0x000fe800000e0658 */
[----:B------:R-:W-:Y:S05]  /*84d0*/  @P2 BRA `(.L_x_5415) ;  /* 0xffffffa0004c2947 */ /* 0x000fea000383ffff */
.L_x_5377:
        /* <DEDUP_REMOVED lines=30> */
.L_x_5420:
[----:B------:R1:W-:Y:S02]  /*86c0*/  STS.128 [R52], RZ ;  /* 0x000000ff34007388 */ /* 0x0003e40000000c00 */
.L_x_5419:
[----:B------:R-:W-:Y:S05]  /*86d0*/  BSYNC.RECONVERGENT B0 ;  /* 0x0000000000007941 */ /* 0x000fea0003800200 */
.L_x_5418:
        /* <DEDUP_REMOVED lines=18> */
.L_x_5422:
[----:B------:R-:W-:Y:S05]  /*8800*/  BSYNC.RECONVERGENT B0 ;  /* 0x0000000000007941 */ /* 0x000fea0003800200 */
.L_x_5421:
        /* <DEDUP_REMOVED lines=12> */
.L_x_5424:
[----:B------:R-:W-:Y:S05]  /*88d0*/  BSYNC.RECONVERGENT B0 ;  /* 0x0000000000007941 */ /* 0x000fea0003800200 */
.L_x_5423:
        /* <DEDUP_REMOVED lines=12> */
.L_x_5417:
        /* <DEDUP_REMOVED lines=76> */
.L_x_5431:
[----:B------:R-:W-:Y:S05]  /*8e60*/  BSYNC.RECONVERGENT B0 ;  /* 0x0000000000007941 */ /* 0x000fea0003800200 */
.L_x_5430:
[----:B-----5:R2:W-:Y:S01]  /*8e70*/  STS.128 [R52], R12 ;  /* 0x0000000c34007388 */ /* 0x0205e20000000c00 */
[----:B------:R-:W-:Y:S05]  /*8e80*/  BRA `(.L_x_5428) ;  /* 0x0000000000047947 */ /* 0x000fea0003800000 */
.L_x_5429:
[----:B------:R3:W-:Y:S02]  /*8e90*/  STS.128 [R52], RZ ;  /* 0x000000ff34007388 */ /* 0x0007e40000000c00 */
.L_x_5428:
[----:B------:R-:W-:Y:S05]  /*8ea0*/  BSYNC.RECONVERGENT B1 ;  /* 0x0000000000017941 */ /* 0x000fea0003800200 */
.L_x_5427:
        /* <DEDUP_REMOVED lines=62> */
.L_x_5435:
[----:B------:R-:W-:Y:S05]  /*9290*/  BSYNC.RECONVERGENT B0 ;  /* 0x0000000000007941 */ /* 0x000fea0003800200 */
.L_x_5434:
[----:B-----5:R1:W-:Y:S02]  /*92a0*/  STS.128 [R52+0x800], R12 ;  /* 0x0008000c34007388 */ /* 0x0203e40000000c00 */
.L_x_5433:
[----:B------:R-:W-:Y:S05]  /*92b0*/  BSYNC.RECONVERGENT B1 ;  /* 0x0000000000017941 */ /* 0x000fea0003800200 */
.L_x_5432:
        /* <DEDUP_REMOVED lines=63> */
.L_x_5439:
[----:B------:R-:W-:Y:S05]  /*96b0*/  BSYNC.RECONVERGENT B0 ;  /* 0x0000000000007941 */ /* 0x000fea0003800200 */
.L_x_5438:
[----:B-----5:R2:W-:Y:S02]  /*96c0*/  STS.128 [R52+0x1000], R12 ;  /* 0x0010000c34007388 */ /* 0x0205e40000000c00 */
.L_x_5437:
[----:B------:R-:W-:Y:S05]  /*96d0*/  BSYNC.RECONVERGENT B1 ;  /* 0x0000000000017941 */ /* 0x000fea0003800200 */
.L_x_5436:
        /* <DEDUP_REMOVED lines=63> */
.L_x_5441:
[----:B------:R-:W-:Y:S05]  /*9ad0*/  BSYNC.RECONVERGENT B0 ;  /* 0x0000000000007941 */ /* 0x000fea0003800200 */
.L_x_5440:
[----:B-----5:R2:W-:Y:S01]  /*9ae0*/  STS.128 [R52+0x1800], R12 ;  /* 0x0018000c34007388 */ /* 0x0205e20000000c00 */
[----:B------:R-:W-:Y:S05]  /*9af0*/  BRA `(.L_x_5425) ;  /* 0x0000001800107947 */ /* 0x000fea0003800000 */
.L_x_5426:
        /* <DEDUP_REMOVED lines=97> */
.L_x_5446:
[----:B------:R-:W-:Y:S05]  /*a110*/  BSYNC.RECONVERGENT B0 ;  /* 0x0000000000007941 */ /* 0x000fea0003800200 */
.L_x_5445:
[----:B-----5:R2:W-:Y:S01]  /*a120*/  STS.128 [R52], R16 ;  /* 0x0000001034007388 */ /* 0x0205e20000000c00 */
[----:B------:R-:W-:Y:S05]  /*a130*/  BRA `(.L_x_5443) ;  /* 0x0000000000047947 */ /* 0x000fea0003800000 */
.L_x_5444:
[----:B------:R1:W-:Y:S02]  /*a140*/  STS.128 [R52], RZ ;  /* 0x000000ff34007388 */ /* 0x0003e40000000c00 */
.L_x_5443:
[----:B------:R-:W-:Y:S05]  /*a150*/  BSYNC.RECONVERGENT B1 ;  /* 0x0000000000017941 */ /* 0x000fea0003800200 */
.L_x_5442:
        /* <DEDUP_REMOVED lines=93> */
.L_x_5450:
[----:B------:R-:W-:Y:S05]  /*a730*/  BSYNC.RECONVERGENT B0 ;  /* 0x0000000000007941 */ /* 0x000fea0003800200 */
.L_x_5449:
[----:B-----5:R4:W-:Y:S02]  /*a740*/  STS.128 [R52+0x800], R16 ;  /* 0x0008001034007388 */ /* 0x0209e40000000c00 */
.L_x_5448:
[----:B------:R-:W-:Y:S05]  /*a750*/  BSYNC.RECONVERGENT B1 ;  /* 0x0000000000017941 */ /* 0x000fea0003800200 */
.L_x_5447:
        /* <DEDUP_REMOVED lines=92> */
.L_x_5454:
[----:B------:R-:W-:Y:S05]  /*ad20*/  BSYNC.RECONVERGENT B0 ;  /* 0x0000000000007941 */ /* 0x000fea0003800200 */
.L_x_5453:
[----:B-----5:R4:W-:Y:S02]  /*ad30*/  STS.128 [R52+0x1000], R16 ;  /* 0x0010001034007388 */ /* 0x0209e40000000c00 */
.L_x_5452:
[----:B------:R-:W-:Y:S05]  /*ad40*/  BSYNC.RECONVERGENT B1 ;  /* 0x0000000000017941 */ /* 0x000fea0003800200 */
.L_x_5451:
        /* <DEDUP_REMOVED lines=93> */
.L_x_5456:
[----:B------:R-:W-:Y:S05]  /*b320*/  BSYNC.RECONVERGENT B0 ;  /* 0x0000000000007941 */ /* 0x000fea0003800200 */
.L_x_5455:
[----:B-----5:R1:W-:Y:S02]  /*b330*/  STS.128 [R52+0x1800], R4 ;  /* 0x0018000434007388 */ /* 0x0203e40000000c00 */
.L_x_5425:
[----:B------:R-:W-:Y:S05]  /*b340*/  BSYNC.RECONVERGENT B2 ;  /* 0x0000000000027941 */ /* 0x000fea0003800200 */
.L_x_5416:
        /* <DEDUP_REMOVED lines=12> */
.L_x_5459:
[----:B------:R2:W-:Y:S02]  /*b410*/  STS.128 [R52+0x2000], RZ ;  /* 0x002000ff34007388 */ /* 0x0005e40000000c00 */
.L_x_5458:
[----:B------:R-:W-:Y:S05]  /*b420*/  BSYNC.RECONVERGENT B0 ;  /* 0x0000000000007941 */ /* 0x000fea0003800200 */
.L_x_5457:
[----:B------:R-:W-:Y:S01]  /*b430*/  ISETP.GE.AND P1, PT, R28, R3, PT ;  /* 0x000000031c00720c */ /* 0x000fe20003f26270 */
[C---:B------:R-:W-:Y:S01]  /*b440*/  IMAD.SHL.U32 R27, R68.reuse, 0x2, RZ ;  /* 0x00000002441b7824 */ /* 0x040fe200078e00ff */
[----:B------:R-:W-:Y:S01]  /*b450*/  SHF.L.U64.HI R2, R68, 0x1, R67 ;  /* 0x0000000144027819 */ /* 0x000fe20000010243 */
[----:B------:R-:W-:Y:S03]  /*b460*/  BSSY.RECONVERGENT B0, `(.L_x_5460) ;  /* 0x000000d000007945 */ /* 0x000fe60003800200 */
[----:B--2---:R-:W-:-:S05]  /*b470*/  IADD3 R8, P0, PT, R27, R180, RZ ;  /* 0x000000b41b087210 */ /* 0x004fca0007f1e0ff */
[----:B------:R-:W-:Y:S02]  /*b480*/  IMAD.X R9, R2, 0x1, R181, P0 ;  /* 0x0000000102097824 */ /* 0x000fe400000e06b5 */
[----:B------:R-:W-:Y:S06]  /*b490*/  @P1 BRA `(.L_x_5461) ;  /* 0x0000000000241947 */ /* 0x000fec0003800000 */
        /* <DEDUP_REMOVED lines=8> */
.L_x_5462:
[----:B------:R2:W-:Y:S02]  /*b520*/  STS.128 [R52+0x2800], RZ ;  /* 0x002800ff34007388 */ /* 0x0005e40000000c00 */
.L_x_5461:
[----:B------:R-:W-:Y:S05]  /*b530*/  BSYNC.RECONVERGENT B0 ;  /* 0x0000000000007941 */ /* 0x000fea0003800200 */
.L_x_5460:
        /* <DEDUP_REMOVED lines=14> */
.L_x_5465:
[----:B------:R1:W-:Y:S02]  /*b620*/  STS.128 [R52+0x3000], RZ ;  /* 0x003000ff34007388 */ /* 0x0003e40000000c00 */
.L_x_5464:
[----:B------:R-:W-:Y:S05]  /*b630*/  BSYNC.RECONVERGENT B0 ;  /* 0x0000000000007941 */ /* 0x000fea0003800200 */
.L_x_5463:
        /* <DEDUP_REMOVED lines=14> */
.L_x_5468:
[----:B------:R1:W-:Y:S02]  /*b720*/  STS.128 [R52+0x3800], RZ ;  /* 0x003800ff34007388 */ /* 0x0003e40000000c00 */
.L_x_5467:
[----:B------:R-:W-:Y:S05]  /*b730*/  BSYNC.RECONVERGENT B0 ;  /* 0x0000000000007941 */ /* 0x000fea0003800200 */
.L_x_5466:
        /* <DEDUP_REMOVED lines=18> */
.L_x_5471:
[----:B------:R1:W-:Y:S02]  /*b860*/  STS.128 [R52+0x4000], RZ ;  /* 0x004000ff34007388 */ /* 0x0003e40000000c00 */
.L_x_5470:
[----:B------:R-:W-:Y:S05]  /*b870*/  BSYNC.RECONVERGENT B0 ;  /* 0x0000000000007941 */ /* 0x000fea0003800200 */
.L_x_5469:
        /* <DEDUP_REMOVED lines=15> */
.L_x_5474:
[----:B------:R1:W-:Y:S02]  /*b970*/  STS.128 [R52+0x4800], RZ ;  /* 0x004800ff34007388 */ /* 0x0003e40000000c00 */
.L_x_5473:
[----:B------:R-:W-:Y:S05]  /*b980*/  BSYNC.RECONVERGENT B0 ;  /* 0x0000000000007941 */ /* 0x000fea0003800200 */
.L_x_5472:
        /* <DEDUP_REMOVED lines=18> */
.L_x_5477:
[----:B------:R1:W-:Y:S02]  /*bab0*/  STS.128 [R52+0x5000], RZ ;  /* 0x005000ff34007388 */ /* 0x0003e40000000c00 */
.L_x_5476:
[----:B------:R-:W-:Y:S05]  /*bac0*/  BSYNC.RECONVERGENT B0 ;  /* 0x0000000000007941 */ /* 0x000fea0003800200 */
.L_x_5475:
[----:B------:R-:W-:Y:S01]  /*bad0*/  VIADD R130, R130, 0x70 ;  /* 0x0000007082827836 */ /* 0x000fe20000000000 */
[----:B------:R-:W-:Y:S01]  /*bae0*/  BSSY.RECONVERGENT B0, `(.L_x_5478) ;  /* 0x0000014000007945 */ /* 0x000fe20003800200 */
[C---:B-----5:R-:W-:Y:S02]  /*baf0*/  IMAD.SHL.U32 R7, R64.reuse, 0x40, RZ ;  /* 0x0000004040077824 */ /* 0x060fe400078e00ff */
        /* <DEDUP_REMOVED lines=17> */
.L_x_5480:
[----:B------:R4:W-:Y:S02]  /*bc10*/  STS.128 [R52+0x5800], RZ ;  /* 0x005800ff34007388 */ /* 0x0009e40000000c00 */
.L_x_5479:
[----:B------:R-:W-:Y:S05]  /*bc20*/  BSYNC.RECONVERGENT B0 ;  /* 0x0000000000007941 */ /* 0x000fea0003800200 */
.L_x_5478:
[----:B------:R-:W0:Y:S01]  /*bc30*/  LDGDEPBAR ;  /* 0x00000000000079af */ /* 0x000e220000000000 */
[----:B------:R-:W5:Y:S01]  /*bc40*/  LDCU UR4, c[0x0][0x508] ;  /* 0x0000a100ff0477ac */ /* 0x000f620008000800 */
[----:B--2-4-:R-:W-:Y:S01]  /*bc50*/  LOP3.LUT R9, R124, 0x1f0, RZ, 0xc0, !PT ;  /* 0x000001f07c097812 */ /* 0x014fe200078ec0ff */
[----:B------:R-:W-:Y:S01]  /*bc60*/  IMAD.SHL.U32 R103, R64, 0x2, RZ ;  /* 0x0000000240677824 */ /* 0x000fe200078e00ff */
[----:B------:R-:W-:Y:S01]  /*bc70*/  SHF.R.U32.HI R5, RZ, 0x2, R64 ;  /* 0x00000002ff057819 */ /* 0x000fe20000011640 */
[----:B------:R-:W-:Y:S01]  /*bc80*/  BSSY.RECONVERGENT B0, `(.L_x_5481) ;  /* 0x0000014000007945 */ /* 0x000fe20003800200 */
[----:B------:R-:W-:Y:S02]  /*bc90*/  IADD3 R4, PT, PT, R9, 0x1, R178 ;  /* 0x0000000109047810 */ /* 0x000fe40007ffe0b2 */
[----:B------:R-:W-:Y:S02]  /*bca0*/  LOP3.LUT R5, R5, 0x7, RZ, 0xc0, !PT ;  /* 0x0000000705057812 */ /* 0x000fe400078ec0ff */
[----:B------:R-:W-:-:S02]  /*bcb0*/  LOP3.LUT R103, R103, 0x6, RZ, 0xc0, !PT ;  /* 0x0000000667677812 */ /* 0x000fc400078ec0ff */
[----:B------:R-:W-:-:S04]  /*bcc0*/  IADD3 R4, PT, PT, -R177, R4, R5 ;  /* 0x00000004b1047210 */ /* 0x000fc80007ffe105 */
[----:B-----5:R-:W-:Y:S01]  /*bcd0*/  IADD3 R4, PT, PT, R4, UR4, R63 ;  /* 0x0000000404047c10 */ /* 0x020fe2000fffe03f */
        /* <DEDUP_REMOVED lines=11> */
.L_x_5483:
[----:B------:R4:W-:Y:S01]  /*bd90*/  STS.128 [R52+0x6000], RZ ;  /* 0x006000ff34007388 */ /* 0x0009e20000000c00 */
[----:B------:R-:W-:Y:S05]  /*bda0*/  BRA `(.L_x_5484) ;  /* 0x0000000000047947 */ /* 0x000fea0003800000 */
.L_x_5482:
[----:B------:R2:W-:Y:S02]  /*bdb0*/  STS.128 [R52+0x6000], RZ ;  /* 0x006000ff34007388 */ /* 0x0005e40000000c00 */
.L_x_5484:
[----:B------:R-:W-:Y:S05]  /*bdc0*/  BSYNC.RECONVERGENT B0 ;  /* 0x0000000000007941 */ /* 0x000fea0003800200 */
.L_x_5481:
[----:B------:R-:W-:Y:S01]  /*bdd0*/  ISETP.GE.AND P0, PT, R28, R3, PT ;  /* 0x000000031c00720c */ /* 0x000fe20003f06270 */
[C---:B------:R-:W-:Y:S01]  /*bde0*/  IMAD.SHL.U32 R25, R70.reuse, 0x2, RZ ;  /* 0x0000000246197824 */ /* 0x040fe200078e00ff */
[----:B------:R-:W-:Y:S01]  /*bdf0*/  SHF.L.U64.HI R24, R70, 0x1, R69 ;  /* 0x0000000146187819 */ /* 0x000fe20000010245 */
[----:B------:R-:W-:Y:S03]  /*be00*/  BSSY.RECONVERGENT B0, `(.L_x_5485) ;  /* 0x000000e000007945 */ /* 0x000fe60003800200 */
[----:B-1----:R-:W-:-:S05]  /*be10*/  IADD3 R14, P1, PT, R25, R182, RZ ;  /* 0x000000b6190e7210 */ /* 0x002fca0007f3e0ff */
        /* <DEDUP_REMOVED lines=11> */
.L_x_5487:
[----:B------:R1:W-:Y:S02]  /*bed0*/  STS.128 [R52+0x6800], RZ ;  /* 0x006800ff34007388 */ /* 0x0003e40000000c00 */
.L_x_5486:
[----:B------:R-:W-:Y:S05]  /*bee0*/  BSYNC.RECONVERGENT B0 ;  /* 0x0000000000007941 */ /* 0x000fea0003800200 */
.L_x_5485:
        /* <DEDUP_REMOVED lines=15> */
.L_x_5490:
[----:B------:R1:W-:Y:S02]  /*bfe0*/  STS.128 [R52+0x7000], RZ ;  /* 0x007000ff34007388 */ /* 0x0003e40000000c00 */
.L_x_5489:
[----:B------:R-:W-:Y:S05]  /*bff0*/  BSYNC.RECONVERGENT B0 ;  /* 0x0000000000007941 */ /* 0x000fea0003800200 */
.L_x_5488:
        /* <DEDUP_REMOVED lines=15> */
.L_x_5493:
[----:B------:R1:W-:Y:S02]  /*c0f0*/  STS.128 [R52+0x7800], RZ ;  /* 0x007800ff34007388 */ /* 0x0003e40000000c00 */
.L_x_5492:
[----:B------:R-:W-:Y:S05]  /*c100*/  BSYNC.RECONVERGENT B0 ;  /* 0x0000000000007941 */ /* 0x000fea0003800200 */
.L_x_5491:
        /* <DEDUP_REMOVED lines=18> */
.L_x_5496:
[----:B------:R1:W-:Y:S02]  /*c230*/  STS.128 [R52+0x8000], RZ ;  /* 0x008000ff34007388 */ /* 0x0003e40000000c00 */
.L_x_5495:
[----:B------:R-:W-:Y:S05]  /*c240*/  BSYNC.RECONVERGENT B0 ;  /* 0x0000000000007941 */ /* 0x000fea0003800200 */
.L_x_5494:
        /* <DEDUP_REMOVED lines=15> */
.L_x_5499:
[----:B------:R1:W-:Y:S02]  /*c340*/  STS.128 [R52+0x8800], RZ ;  /* 0x008800ff34007388 */ /* 0x0003e40000000c00 */
.L_x_5498:
[----:B------:R-:W-:Y:S05]  /*c350*/  BSYNC.RECONVERGENT B0 ;  /* 0x0000000000007941 */ /* 0x000fea0003800200 */
.L_x_5497:
        /* <DEDUP_REMOVED lines=18> */
.L_x_5502:
[----:B------:R1:W-:Y:S02]  /*c480*/  STS.128 [R52+0x9000], RZ ;  /* 0x009000ff34007388 */ /* 0x0003e40000000c00 */
.L_x_5501:
[----:B------:R-:W-:Y:S05]  /*c490*/  BSYNC.RECONVERGENT B0 ;  /* 0x0000000000007941 */ /* 0x000fea0003800200 */
.L_x_5500:
        /* <DEDUP_REMOVED lines=17> */
.L_x_5505:
[----:B------:R1:W-:Y:S02]  /*c5b0*/  STS.128 [R52+0x9800], RZ ;  /* 0x009800ff34007388 */ /* 0x0003e40000000c00 */
.L_x_5504:
[----:B------:R-:W-:Y:S05]  /*c5c0*/  BSYNC.RECONVERGENT B0 ;  /* 0x0000000000007941 */ /* 0x000fea0003800200 */
.L_x_5503:
[----:B------:R-:W-:Y:S01]  /*c5d0*/  SHF.L.U32 R0, R65, 0xa, RZ ;  /* 0x0000000a41007819 */ /* 0x000fe200000006ff */
[----:B------:R-:W5:Y:S01]  /*c5e0*/  LDCU UR14, c[0x0][0x50c] ;  /* 0x0000a180ff0e77ac */ /* 0x000f620008000800 */
[----:B------:R-:W-:Y:S01]  /*c5f0*/  LOP3.LUT R71, R71, 0x8, R64, 0x78, !PT ;  /* 0x0000000847477812 */ /* 0x000fe200078e7840 */
[----:B------:R-:W0:Y:S01]  /*c600*/  LDGDEPBAR ;  /* 0x00000000000079af */ /* 0x000e220000000000 */
[----:B------:R-:W-:Y:S02]  /*c610*/  LOP3.LUT R0, R0, 0x400, RZ, 0xc0, !PT ;  /* 0x0000040000007812 */ /* 0x000fe400078ec0ff */
[----:B------:R-:W-:Y:S02]  /*c620*/  LEA R175, R175, UR5, 0x1 ;  /* 0x00000005afaf7c11 */ /* 0x000fe4000f8e08ff */
[----:B------:R-:W-:Y:S02]  /*c630*/  LEA R0, R71, R0, 0x1 ;  /* 0x0000000047007211 */ /* 0x000fe400078e08ff */
[----:B------:R-:W-:Y:S01]  /*c640*/  R2P PR, R64, 0x6 ;  /* 0x0000000640007804 */ /* 0x000fe20000000000 */
[----:B-1----:R-:W-:Y:S01]  /*c650*/  LDSM.16.M88.4 R8, [R175] ;  /* 0x00000000af08783b */ /* 0x002fe20000000200 */
[----:B------:R-:W-:-:S02]  /*c660*/  MOV R3, 0x20 ;  /* 0x0000002000037802 */ /* 0x000fc40000000f00 */
[----:B------:R-:W-:Y:S01]  /*c670*/  IADD3 R174, PT, PT, R0, UR5, RZ ;  /* 0x0000000500ae7c10 */ /* 0x000fe2000fffe0ff */
[----:B------:R-:W1:Y:S01]  /*c680*/  LDSM.16.M88.4 R32, [R0+UR5+0x2000] ;  /* 0x002000050020783b */ /* 0x000e620008000200 */
[----:B------:R-:W-:Y:S02]  /*c690*/  SEL R3, R3, 0xffffffe0, !P1 ;  /* 0xffffffe003037807 */ /* 0x000fe40004800000 */
[----:B------:R-:W-:Y:S01]  /*c6a0*/  MOV R5, 0x40 ;  /* 0x0000004000057802 */ /* 0x000fe20000000f00 */
[----:B------:R-:W2:Y:S01]  /*c6b0*/  LDSM.16.M88.4 R12, [R0+UR5+0x2800] ;  /* 0x00280005000c783b */ /* 0x000ea20008000200 */
[-C--:B------:R-:W-:Y:S02]  /*c6c0*/  IADD3 R173, PT, PT, R175, R3.reuse, RZ ;  /* 0x00000003afad7210 */ /* 0x080fe40007ffe0ff */
[----:B------:R-:W-:Y:S02]  /*c6d0*/  IADD3 R169, PT, PT, R174, R3, RZ ;  /* 0x00000003aea97210 */ /* 0x000fe40007ffe0ff */
[----:B------:R-:W-:Y:S01]  /*c6e0*/  SEL R5, R5, 0xffffffc0, !P2 ;  /* 0xffffffc005057807 */ /* 0x000fe20005000000 */
[----:B------:R-:W-:Y:S01]  /*c6f0*/  LDSM.16.M88.4 R48, [R173] ;  /* 0x00000000ad30783b */ /* 0x000fe20000000200 */
[----:B------:R-:W-:-:S02]  /*c700*/  ISETP.GT.AND P0, PT, R61, R176, PT ;  /* 0x000000b03d00720c */ /* 0x000fc40003f04270 */
[-C--:B------:R-:W-:Y:S01]  /*c710*/  IADD3 R172, PT, PT, R175, R5.reuse, RZ ;  /* 0x00000005afac7210 */ /* 0x080fe20007ffe0ff */
[----:B------:R-:W3:Y:S01]  /*c720*/  LDSM.16.M88.4 R44, [R169+0x2000] ;  /* 0x00200000a92c783b */ /* 0x000ee20000000200 */
[----:B------:R-:W-:Y:S02]  /*c730*/  IADD3 R168, PT, PT, R174, R5, RZ ;  /* 0x00000005aea87210 */ /* 0x000fe40007ffe0ff */
[C---:B------:R-:W-:Y:S01]  /*c740*/  IADD3 R171, PT, PT, R3.reuse, R172, RZ ;  /* 0x000000ac03ab7210 */ /* 0x040fe20007ffe0ff */
[----:B------:R-:W-:Y:S01]  /*c750*/  LDSM.16.M88.4 R36, [R172] ;  /* 0x00000000ac24783b */ /* 0x000fe20000000200 */
[----:B------:R-:W-:Y:S02]  /*c760*/  IADD3 R107, PT, PT, R3, R168, RZ ;  /* 0x000000a8036b7210 */ /* 0x000fe40007ffe0ff */
[C---:B------:R-:W-:Y:S01]  /*c770*/  VIMNMX R53, PT, PT, R4.reuse, R63, PT ;  /* 0x0000003f04357248 */ /* 0x040fe20003fe0100 */
[----:B------:R-:W4:Y:S01]  /*c780*/  LDSM.16.M88.4 R40, [R168+0x2000] ;  /* 0x00200000a828783b */ /* 0x000f220000000200 */
[----:B------:R-:W-:-:S03]  /*c790*/  VIADDMNMX R63, R4, 0x8, R63, PT ;  /* 0x00000008043f7846 */ /* 0x000fc6000380013f */
[----:B------:R-:W-:Y:S04]  /*c7a0*/  LDSM.16.M88.4 R16, [R171] ;  /* 0x00000000ab10783b */ /* 0x000fe80000000200 */
[----:B------:R-:W-:Y:S04]  /*c7b0*/  LDSM.16.M88.4 R64, [R107+0x2000] ;  /* 0x002000006b40783b */ /* 0x000fe80000000200 */
[----:B------:R-:W5:Y:S04]  /*c7c0*/  LDSM.16.M88.4 R28, [R169+0x2800] ;  /* 0x00280000a91c783b */ /* 0x000f680000000200 */
[----:B------:R-:W-:Y:S01]  /*c7d0*/  LDSM.16.M88.4 R72, [R168+0x2800] ;  /* 0x00280000a848783b */ /* 0x000fe20000000200 */
[C---:B-1----:R-:W-:Y:S03]  /*c7e0*/  HMMA.16816.F32.BF16 R20, R8.reuse, R32, RZ ;  /* 0x000000200814723c */ /* 0x042fe600000418ff */
[----:B------:R-:W-:Y:S04]  /*c7f0*/  LDSM.16.M88.4 R68, [R107+0x2800] ;  /* 0x002800006b44783b */ /* 0x000fe80000000200 */
[----:B------:R-:W-:Y:S01]  /*c800*/  LDSM.16.M88.4 R76, [R168+0x3000] ;  /* 0x00300000a84c783b */ /* 0x000fe20000000200 */
[C---:B------:R-:W-:Y:S08]  /*c810*/  HMMA.16816.F32.BF16 R32, R8.reuse, R34, RZ ;  /* 0x000000220820723c */ /* 0x040ff000000418ff */
[----:B--2---:R-:W-:Y:S08]  /*c820*/  HMMA.16816.F32.BF16 R56, R8, R12, RZ ;  /* 0x0000000c0838723c */ /* 0x004ff000000418ff */
[C---:B---3--:R-:W-:Y:S08]  /*c830*/  HMMA.16816.F32.BF16 R20, R48.reuse, R44, R20 ;  /* 0x0000002c3014723c */ /* 0x048ff00000041814 */
[----:B------:R-:W-:Y:S01]  /*c840*/  HMMA.16816.F32.BF16 R32, R48, R46, R32 ;  /* 0x0000002e3020723c */ /* 0x000fe20000041820 */
[----:B------:R-:W1:Y:S07]  /*c850*/  LDSM.16.M88.4 R44, [R0+UR5+0x3000] ;  /* 0x00300005002c783b */ /* 0x000e6e0008000200 */
[----:B------:R-:W-:Y:S08]  /*c860*/  HMMA.16816.F32.BF16 R12, R8, R14, RZ ;  /* 0x0000000e080c723c */ /* 0x000ff000000418ff */
[C---:B----4-:R-:W-:Y:S08]  /*c870*/  HMMA.16816.F32.BF16 R20, R36.reuse, R40, R20 ;  /* 0x000000282414723c */ /* 0x050ff00000041814 */
[----:B------:R-:W-:Y:S01]  /*c880*/  HMMA.16816.F32.BF16 R32, R36, R42, R32 ;  /* 0x0000002a2420723c */ /* 0x000fe20000041820 */
[----:B------:R-:W2:Y:S07]  /*c890*/  LDSM.16.M88.4 R40, [R169+0x3000] ;  /* 0x00300000a928783b */ /* 0x000eae0000000200 */
[----:B-----5:R-:W-:Y:S08]  /*c8a0*/  HMMA.16816.F32.BF16 R56, R48, R28, R56 ;  /* 0x0000001c3038723c */ /* 0x020ff00000041838 */
[C---:B------:R-:W-:Y:S08]  /*c8b0*/  HMMA.16816.F32.BF16 R20, R16.reuse, R64, R20 ;  /* 0x000000401014723c */ /* 0x040ff00000041814 */
[----:B------:R-:W-:Y:S01]  /*c8c0*/  HMMA.16816.F32.BF16 R32, R16, R66, R32 ;  /* 0x000000421020723c */ /* 0x000fe20000041820 */
[----:B------:R-:W3:Y:S07]  /*c8d0*/  LDSM.16.M88.4 R64, [R0+UR5+0x3800] ;  /* 0x003800050040783b */ /* 0x000eee0008000200 */
[----:B------:R-:W-:Y:S03]  /*c8e0*/  HMMA.16816.F32.BF16 R12, R48, R30, R12 ;  /* 0x0000001e300c723c */ /* 0x000fe6000004180c */
[----:B------:R-:W-:Y:S01]  /*c8f0*/  FMUL.FTZ R6, R20, UR14 ;  /* 0x0000000e14067c20 */ /* 0x000fe20008410000 */
[----:B------:R-:W-:Y:S01]  /*c900*/  FMUL.FTZ R26, R21, UR14 ;  /* 0x0000000e151a7c20 */ /* 0x000fe20008410000 */
[----:B------:R-:W-:Y:S01]  /*c910*/  FMUL.FTZ R80, R22, UR14 ;  /* 0x0000000e16507c20 */ /* 0x000fe20008410000 */
[----:B------:R-:W-:-:S02]  /*c920*/  FMUL.FTZ R81, R23, UR14 ;  /* 0x0000000e17517c20 */ /* 0x000fc40008410000 */
[C---:B-1----:R-:W-:Y:S01]  /*c930*/  HMMA.16816.F32.BF16 R28, R8.reuse, R44, RZ ;  /* 0x0000002c081c723c */ /* 0x042fe200000418ff */
[----:B------:R-:W1:Y:S02]  /*c940*/  MUFU.TANH R6, R6 ;  /* 0x0000000600067308 */ /* 0x000e640000002400 */
[----:B------:R-:W-:Y:S01]  /*c950*/  FMUL.FTZ R32, R32, UR14 ;  /* 0x0000000e20207c20 */ /* 0x000fe20008410000 */
[----:B------:R-:W-:Y:S01]  /*c960*/  FMUL.FTZ R83, R33, UR14 ;  /* 0x0000000e21537c20 */ /* 0x000fe20008410000 */
[----:B------:R-:W-:Y:S01]  /*c970*/  FMUL.FTZ R84, R34, UR14 ;  /* 0x0000000e22547c20 */ /* 0x000fe20008410000 */
[----:B------:R-:W-:Y:S02]  /*c980*/  FMUL.FTZ R85, R35, UR14 ;  /* 0x0000000e23557c20 */ /* 0x000fe40008410000 */
[----:B------:R-:W-:Y:S01]  /*c990*/  HMMA.16816.F32.BF16 R20, R8, R46, RZ ;  /* 0x0000002e0814723c */ /* 0x000fe200000418ff */
[----:B------:R-:W4:Y:S01]  /*c9a0*/  LDSM.16.M88.4 R44, [R169+0x3800] ;  /* 0x00380000a92c783b */ /* 0x000f220000000200 */
[----:B------:R3:W1:Y:S06]  /*c9b0*/  MUFU.TANH R82, R32 ;  /* 0x0000002000527308 */ /* 0x00066c0000002400 */
[C---:B------:R-:W-:Y:S02]  /*c9c0*/  HMMA.16816.F32.BF16 R56, R36.reuse, R72, R56 ;  /* 0x000000482438723c */ /* 0x040fe40000041838 */
[----:B------:R-:W1:Y:S06]  /*c9d0*/  MUFU.TANH R26, R26 ;  /* 0x0000001a001a7308 */ /* 0x000e6c0000002400 */
[----:B------:R-:W-:Y:S01]  /*c9e0*/  HMMA.16816.F32.BF16 R12, R36, R74, R12 ;  /* 0x0000004a240c723c */ /* 0x000fe2000004180c */
[----:B------:R-:W-:Y:S01]  /*c9f0*/  LDSM.16.M88.4 R72, [R0+UR5+0x4000] ;  /* 0x004000050048783b */ /* 0x000fe20008000200 */
[----:B------:R-:W1:Y:S06]  /*ca00*/  MUFU.TANH R80, R80 ;  /* 0x0000005000507308 */ /* 0x000e6c0000002400 */
[C---:B--2---:R-:W-:Y:S02]  /*ca10*/  HMMA.16816.F32.BF16 R28, R48.reuse, R40, R28 ;  /* 0x00000028301c723c */ /* 0x044fe4000004181c */
[----:B------:R-:W2:Y:S06]  /*ca20*/  MUFU.TANH R81, R81 ;  /* 0x0000005100517308 */ /* 0x000eac0000002400 */
[----:B------:R-:W-:Y:S01]  /*ca30*/  HMMA.16816.F32.BF16 R20, R48, R42, R20 ;  /* 0x0000002a3014723c */ /* 0x000fe20000041814 */
[----:B------:R-:W5:Y:S01]  /*ca40*/  LDSM.16.M88.4 R40, [R107+0x3000] ;  /* 0x003000006b28783b */ /* 0x000f620000000200 */
[----:B------:R-:W1:Y:S06]  /*ca50*/  MUFU.TANH R83, R83 ;  /* 0x0000005300537308 */ /* 0x000e6c0000002400 */
[----:B------:R-:W-:Y:S02]  /*ca60*/  HMMA.16816.F32.BF16 R56, R16, R68, R56 ;  /* 0x000000441038723c */ /* 0x000fe40000041838 */
[----:B------:R-:W1:Y:S06]  /*ca70*/  MUFU.TANH R84, R84 ;  /* 0x0000005400547308 */ /* 0x000e6c0000002400 */
[----:B---3--:R-:W-:Y:S02]  /*ca80*/  HMMA.16816.F32.BF16 R32, R8, R64, RZ ;  /* 0x000000400820723c */ /* 0x008fe400000418ff */
[----:B------:R-:W3:Y:S06]  /*ca90*/  MUFU.TANH R85, R85 ;  /* 0x0000005500557308 */ /* 0x000eec0000002400 */
[----:B------:R-:W-:Y:S01]  /*caa0*/  HMMA.16816.F32.BF16 R12, R16, R70, R12 ;  /* 0x00000046100c723c */ /* 0x000fe2000004180c */
[----:B------:R-:W2:Y:S02]  /*cab0*/  LDSM.16.M88.4 R68, [R168+0x3800] ;  /* 0x00380000a844783b */ /* 0x000ea40000000200 */
[----:B------:R-:W-:Y:S01]  /*cac0*/  FMUL.FTZ R56, R56, UR14 ;  /* 0x0000000e38387c20 */ /* 0x000fe20008410000 */
[----:B------:R-:W-:Y:S01]  /*cad0*/  FMUL.FTZ R57, R57, UR14 ;  /* 0x0000000e39397c20 */ /* 0x000fe20008410000 */
[----:B------:R-:W-:Y:S01]  /*cae0*/  FMUL.FTZ R88, R58, UR14 ;  /* 0x0000000e3a587c20 */ /* 0x000fe20008410000 */
[----:B------:R-:W-:Y:S01]  /*caf0*/  FMUL.FTZ R89, R59, UR14 ;  /* 0x0000000e3b597c20 */ /* 0x000fe20008410000 */
[----:B------:R-:W1:Y:S01]  /*cb00*/  MUFU.TANH R86, R56 ;  /* 0x0000003800567308 */ /* 0x000e620000002400 */
[----:B------:R-:W-:Y:S07]  /*cb10*/  HMMA.16816.F32.BF16 R64, R8, R66, RZ ;  /* 0x000000420840723c */ /* 0x000fee00000418ff */
[----:B------:R3:W1:Y:S01]  /*cb20*/  MUFU.TANH R87, R57 ;  /* 0x0000003900577308 */ /* 0x0006620000002400 */
[----:B------:R-:W-:Y:S03]  /*cb30*/  HMMA.16816.F32.BF16 R28, R36, R76, R28 ;  /* 0x0000004c241c723c */ /* 0x000fe6000004181c */
[----:B------:R-:W-:Y:S01]  /*cb40*/  FMUL.FTZ R12, R12, UR14 ;  /* 0x0000000e0c0c7c20 */ /* 0x000fe20008410000 */
[----:B------:R-:W-:Y:S01]  /*cb50*/  FMUL.FTZ R91, R13, UR14 ;  /* 0x0000000e0d5b7c20 */ /* 0x000fe20008410000 */
[----:B------:R-:W-:Y:S01]  /*cb60*/  FMUL.FTZ R92, R14, UR14 ;  /* 0x0000000e0e5c7c20 */ /* 0x000fe20008410000 */
[----:B------:R-:W-:Y:S01]  /*cb70*/  FMUL.FTZ R93, R15, UR14 ;  /* 0x0000000e0f5d7c20 */ /* 0x000fe20008410000 */
[----:B------:R1:W1:Y:S01]  /*cb80*/  MUFU.TANH R90, R12 ;  /* 0x0000000c005a7308 */ /* 0x0002620000002400 */
[C---:B----4-:R-:W-:Y:S07]  /*cb90*/  HMMA.16816.F32.BF16 R32, R48.reuse, R44, R32 ;  /* 0x0000002c3020723c */ /* 0x050fee0000041820 */
[----:B------:R-:W4:Y:S01]  /*cba0*/  MUFU.TANH R88, R88 ;  /* 0x0000005800587308 */ /* 0x000f220000002400 */
[----:B------:R-:W-:Y:S01]  /*cbb0*/  HMMA.16816.F32.BF16 R64, R48, R46, R64 ;  /* 0x0000002e3040723c */ /* 0x000fe20000041840 */
[----:B---3--:R-:W3:Y:S04]  /*cbc0*/  LDSM.16.M88.4 R56, [R169+0x4000] ;  /* 0x00400000a938783b */ /* 0x008ee80000000200 */
[----:B------:R-:W4:Y:S02]  /*cbd0*/  LDSM.16.M88.4 R44, [R107+0x3800] ;  /* 0x003800006b2c783b */ /* 0x000f240000000200 */
[----:B------:R-:W1:Y:S01]  /*cbe0*/  MUFU.TANH R89, R89 ;  /* 0x0000005900597308 */ /* 0x000e620000002400 */
[----:B-----5:R-:W-:Y:S07]  /*cbf0*/  HMMA.16816.F32.BF16 R28, R16, R40, R28 ;  /* 0x00000028101c723c */ /* 0x020fee000004181c */
[----:B------:R-:W2:Y:S01]  /*cc00*/  MUFU.TANH R91, R91 ;  /* 0x0000005b005b7308 */ /* 0x000ea20000002400 */
[----:B------:R-:W-:Y:S01]  /*cc10*/  HMMA.16816.F32.BF16 R20, R36, R78, R20 ;  /* 0x0000004e2414723c */ /* 0x000fe20000041814 */
[----:B------:R-:W5:Y:S06]  /*cc20*/  LDSM.16.M88.4 R76, [R168+0x4000] ;  /* 0x00400000a84c783b */ /* 0x000f6c0000000200 */
[----:B------:R-:W3:Y:S01]  /*cc30*/  MUFU.TANH R92, R92 ;  /* 0x0000005c005c7308 */ /* 0x000ee20000002400 */
[----:B-1----:R-:W-:Y:S03]  /*cc40*/  HMMA.16816.F32.BF16 R12, R8, R72, RZ ;  /* 0x00000048080c723c */ /* 0x002fe600000418ff */
[----:B------:R-:W-:Y:S01]  /*cc50*/  FMUL.FTZ R28, R28, UR14 ;  /* 0x0000000e1c1c7c20 */ /* 0x000fe20008410000 */
[----:B------:R-:W-:Y:S01]  /*cc60*/  FMUL.FTZ R95, R29, UR14 ;  /* 0x0000000e1d5f7c20 */ /* 0x000fe20008410000 */
[----:B------:R-:W-:Y:S01]  /*cc70*/  FMUL.FTZ R96, R30, UR14 ;  /* 0x0000000e1e607c20 */ /* 0x000fe20008410000 */
[----:B------:R-:W-:Y:S01]  /*cc80*/  FMUL.FTZ R97, R31, UR14 ;  /* 0x0000000e1f617c20 */ /* 0x000fe20008410000 */
[----:B------:R1:W1:Y:S01]  /*cc90*/  MUFU.TANH R94, R28 ;  /* 0x0000001c005e7308 */ /* 0x0002620000002400 */
[----:B--2---:R-:W-:Y:S07]  /*cca0*/  HMMA.16816.F32.BF16 R32, R36, R68, R32 ;  /* 0x000000442420723c */ /* 0x004fee0000041820 */
[----:B------:R-:W2:Y:S01]  /*ccb0*/  MUFU.TANH R93, R93 ;  /* 0x0000005d005d7308 */ /* 0x000ea20000002400 */
[----:B------:R-:W-:Y:S01]  /*ccc0*/  HMMA.16816.F32.BF16 R20, R16, R42, R20 ;  /* 0x0000002a1014723c */ /* 0x000fe20000041814 */
[----:B------:R-:W2:Y:S06]  /*ccd0*/  LDSM.16.M88.4 R40, [R0+UR5+0x4800] ;  /* 0x004800050028783b */ /* 0x000eac0008000200 */
[----:B------:R-:W2:Y:S01]  /*cce0*/  MUFU.TANH R95, R95 ;  /* 0x0000005f005f7308 */ /* 0x000ea20000002400 */
[----:B-1----:R-:W-:Y:S01]  /*ccf0*/  HMMA.16816.F32.BF16 R28, R8, R74, RZ ;  /* 0x0000004a081c723c */ /* 0x002fe200000418ff */
[----:B------:R-:W-:Y:S06]  /*cd00*/  LDSM.16.M88.4 R72, [R169+0x4800] ;  /* 0x00480000a948783b */ /* 0x000fec0000000200 */
[----:B------:R-:W1:Y:S01]  /*cd10*/  MUFU.TANH R96, R96 ;  /* 0x0000006000607308 */ /* 0x000e620000002400 */
[----:B------:R-:W-:Y:S01]  /*cd20*/  HMMA.16816.F32.BF16 R64, R36, R70, R64 ;  /* 0x000000462440723c */ /* 0x000fe20000041840 */
[----:B------:R-:W1:Y:S02]  /*cd30*/  LDSM.16.M88.4 R68, [R107+0x4000] ;  /* 0x004000006b44783b */ /* 0x000e640000000200 */
[----:B------:R-:W-:Y:S01]  /*cd40*/  FMUL.FTZ R20, R20, UR14 ;  /* 0x0000000e14147c20 */ /* 0x000fe20008410000 */
[----:B------:R-:W-:Y:S01]  /*cd50*/  FMUL.FTZ R99, R21, UR14 ;  /* 0x0000000e15637c20 */ /* 0x000fe20008410000 */
[----:B------:R-:W-:Y:S01]  /*cd60*/  FMUL.FTZ R102, R22, UR14 ;  /* 0x0000000e16667c20 */ /* 0x000fe20008410000 */
[----:B------:R-:W-:Y:S01]  /*cd70*/  FMUL.FTZ R104, R23, UR14 ;  /* 0x0000000e17687c20 */ /* 0x000fe20008410000 */
[----:B------:R2:W1:Y:S01]  /*cd80*/  MUFU.TANH R98, R20 ;  /* 0x0000001400627308 */ /* 0x0004620000002400 */
[----:B---3--:R-:W-:Y:S07]  /*cd90*/  HMMA.16816.F32.BF16 R12, R48, R56, R12 ;  /* 0x00000038300c723c */ /* 0x008fee000004180c */
[----:B------:R-:W3:Y:S01]  /*cda0*/  MUFU.TANH R97, R97 ;  /* 0x0000006100617308 */ /* 0x000ee20000002400 */
[----:B----4-:R-:W-:Y:S07]  /*cdb0*/  HMMA.16816.F32.BF16 R32, R16, R44, R32 ;  /* 0x0000002c1020723c */ /* 0x010fee0000041820 */
[----:B------:R-:W4:Y:S01]  /*cdc0*/  MUFU.TANH R99, R99 ;  /* 0x0000006300637308 */ /* 0x000f220000002400 */
[----:B------:R-:W-:Y:S01]  /*cdd0*/  HMMA.16816.F32.BF16 R28, R48, R58, R28 ;  /* 0x0000003a301c723c */ /* 0x000fe2000004181c */
[----:B------:R-:W3:Y:S06]  /*cde0*/  LDSM.16.M88.4 R56, [R0+UR5+0x5000] ;  /* 0x005000050038783b */ /* 0x000eec0008000200 */
[----:B------:R-:W1:Y:S01]  /*cdf0*/  MUFU.TANH R102, R102 ;  /* 0x0000006600667308 */ /* 0x000e620000002400 */
[----:B-----5:R-:W-:Y:S03]  /*ce00*/  HMMA.16816.F32.BF16 R12, R36, R76, R12 ;  /* 0x0000004c240c723c */ /* 0x020fe6000004180c */
[----:B------:R-:W-:Y:S01]  /*ce10*/  FMUL.FTZ R32, R32, UR14 ;  /* 0x0000000e20207c20 */ /* 0x000fe20008410000 */
[----:B------:R-:W-:Y:S01]  /*ce20*/  FMUL.FTZ R106, R33, UR14 ;  /* 0x0000000e216a7c20 */ /* 0x000fe20008410000 */
[----:B------:R-:W-:Y:S01]  /*ce30*/  FMUL.FTZ R108, R34, UR14 ;  /* 0x0000000e226c7c20 */ /* 0x000fe20008410000 */
[----:B------:R-:W-:Y:S01]  /*ce40*/  FMUL.FTZ R126, R35, UR14 ;  /* 0x0000000e237e7c20 */ /* 0x000fe20008410000 */
[----:B------:R5:W1:Y:S01]  /*ce50*/  MUFU.TANH R105, R32 ;  /* 0x0000002000697308 */ /* 0x000a620000002400 */
[C---:B--2---:R-:W-:Y:S07]  /*ce60*/  HMMA.16816.F32.BF16 R20, R8.reuse, R40, RZ ;  /* 0x000000280814723c */ /* 0x044fee00000418ff */
[----:B------:R-:W2:Y:S01]  /*ce70*/  MUFU.TANH R104, R104 ;  /* 0x0000006800687308 */ /* 0x000ea20000002400 */
[----:B------:R-:W-:Y:S07]  /*ce80*/  HMMA.16816.F32.BF16 R40, R8, R42, RZ ;  /* 0x0000002a0828723c */ /* 0x000fee00000418ff */
[----:B------:R-:W1:Y:S01]  /*ce90*/  MUFU.TANH R106, R106 ;  /* 0x0000006a006a7308 */ /* 0x000e620000002400 */
[----:B-----5:R-:W5:Y:S01]  /*cea0*/  LDSM.16.M88.4 R32, [R168+0x4800] ;  /* 0x00480000a820783b */ /* 0x020f620000000200 */
[----:B------:R-:W-:Y:S03]  /*ceb0*/  HMMA.16816.F32.BF16 R28, R36, R78, R28 ;  /* 0x0000004e241c723c */ /* 0x000fe6000004181c */
[----:B------:R-:W-:Y:S03]  /*cec0*/  LDSM.16.M88.4 R76, [R169+0x5800] ;  /* 0x00580000a94c783b */ /* 0x000fe60000000200 */
[----:B------:R-:W2:Y:S02]  /*ced0*/  MUFU.TANH R108, R108 ;  /* 0x0000006c006c7308 */ /* 0x000ea40000002400 */
[C---:B------:R-:W-:Y:S01]  /*cee0*/  HMMA.16816.F32.BF16 R64, R16.reuse, R46, R64 ;  /* 0x0000002e1040723c */ /* 0x040fe20000041840 */
[----:B------:R-:W4:Y:S05]  /*cef0*/  LDSM.16.M88.4 R44, [R169+0x5000] ;  /* 0x00500000a92c783b */ /* 0x000f2a0000000200 */
[----:B------:R-:W2:Y:S02]  /*cf00*/  MUFU.TANH R126, R126 ;  /* 0x0000007e007e7308 */ /* 0x000ea40000002400 */
[----:B-1----:R-:W-:Y:S08]  /*cf10*/  HMMA.16816.F32.BF16 R12, R16, R68, R12 ;  /* 0x00000044100c723c */ /* 0x002ff0000004180c */
[C---:B------:R-:W-:Y:S03]  /*cf20*/  HMMA.16816.F32.BF16 R20, R48.reuse, R72, R20 ;  /* 0x000000483014723c */ /* 0x040fe60000041814 */
[----:B------:R-:W-:Y:S01]  /*cf30*/  FMUL.FTZ R64, R64, UR14 ;  /* 0x0000000e40407c20 */ /* 0x000fe20008410000 */
[----:B------:R-:W-:Y:S01]  /*cf40*/  FMUL.FTZ R110, R65, UR14 ;  /* 0x0000000e416e7c20 */ /* 0x000fe20008410000 */
[----:B------:R-:W-:Y:S01]  /*cf50*/  FMUL.FTZ R186, R66, UR14 ;  /* 0x0000000e42ba7c20 */ /* 0x000fe20008410000 */
[----:B------:R-:W-:Y:S01]  /*cf60*/  FMUL.FTZ R132, R67, UR14 ;  /* 0x0000000e43847c20 */ /* 0x000fe20008410000 */
[----:B------:R3:W1:Y:S01]  /*cf70*/  MUFU.TANH R109, R64 ;  /* 0x00000040006d7308 */ /* 0x0006620000002400 */
[----:B------:R-:W-:Y:S01]  /*cf80*/  HMMA.16816.F32.BF16 R72, R48, R74, R40 ;  /* 0x0000004a3048723c */ /* 0x000fe20000041828 */
[----:B------:R-:W2:Y:S02]  /*cf90*/  LDSM.16.M88.4 R40, [R107+0x4800] ;  /* 0x004800006b28783b */ /* 0x000ea40000000200 */
[----:B------:R-:W-:Y:S01]  /*cfa0*/  FMUL.FTZ R12, R12, UR14 ;  /* 0x0000000e0c0c7c20 */ /* 0x000fe20008410000 */
[----:B------:R-:W-:Y:S01]  /*cfb0*/  FMUL.FTZ R136, R13, UR14 ;  /* 0x0000000e0d887c20 */ /* 0x000fe20008410000 */
[----:B------:R-:W-:Y:S01]  /*cfc0*/  FMUL.FTZ R162, R14, UR14 ;  /* 0x0000000e0ea27c20 */ /* 0x000fe20008410000 */
[----:B------:R-:W-:Y:S01]  /*cfd0*/  FMUL.FTZ R146, R15, UR14 ;  /* 0x0000000e0f927c20 */ /* 0x000fe20008410000 */
[----:B------:R1:W1:Y:S01]  /*cfe0*/  MUFU.TANH R166, R12 ;  /* 0x0000000c00a67308 */ /* 0x0002620000002400 */
[----:B------:R-:W-:Y:S01]  /*cff0*/  HMMA.16816.F32.BF16 R28, R16, R70, R28 ;  /* 0x00000046101c723c */ /* 0x000fe2000004181c */
[----:B------:R-:W2:Y:S06]  /*d000*/  LDSM.16.M88.4 R68, [R0+UR5+0x5800] ;  /* 0x005800050044783b */ /* 0x000eac0008000200 */
[----:B------:R-:W2:Y:S01]  /*d010*/  MUFU.TANH R110, R110 ;  /* 0x0000006e006e7308 */ /* 0x000ea20000002400 */
[----:B---3--:R-:W-:Y:S07]  /*d020*/  HMMA.16816.F32.BF16 R64, R8, R56, RZ ;  /* 0x000000380840723c */ /* 0x008fee00000418ff */
[----:B------:R-:W3:Y:S01]  /*d030*/  MUFU.TANH R186, R186 ;  /* 0x000000ba00ba7308 */ /* 0x000ee20000002400 */
[----:B-----5:R-:W-:Y:S01]  /*d040*/  HMMA.16816.F32.BF16 R20, R36, R32, R20 ;  /* 0x000000202414723c */ /* 0x020fe20000041814 */
[----:B-1----:R-:W1:Y:S02]  /*d050*/  LDSM.16.M88.4 R12, [R168+0x5000] ;  /* 0x00500000a80c783b */ /* 0x002e640000000200 */
[----:B------:R-:W-:Y:S01]  /*d060*/  FMUL.FTZ R28, R28, UR14 ;  /* 0x0000000e1c1c7c20 */ /* 0x000fe20008410000 */
[----:B------:R-:W-:Y:S01]  /*d070*/  FMUL.FTZ R164, R29, UR14 ;  /* 0x0000000e1da47c20 */ /* 0x000fe20008410000 */
[----:B------:R-:W-:Y:S01]  /*d080*/  FMUL.FTZ R160, R30, UR14 ;  /* 0x0000000e1ea07c20 */ /* 0x000fe20008410000 */
[----:B------:R-:W-:Y:S01]  /*d090*/  FMUL.FTZ R152, R31, UR14 ;  /* 0x0000000e1f987c20 */ /* 0x000fe20008410000 */
[----:B------:R5:W1:Y:S01]  /*d0a0*/  MUFU.TANH R138, R28 ;  /* 0x0000001c008a7308 */ /* 0x000a620000002400 */
[----:B------:R-:W-:Y:S07]  /*d0b0*/  HMMA.16816.F32.BF16 R56, R8, R58, RZ ;  /* 0x0000003a0838723c */ /* 0x000fee00000418ff */
[----:B------:R-:W1:Y:S01]  /*d0c0*/  MUFU.TANH R132, R132 ;  /* 0x0000008400847308 */ /* 0x000e620000002400 */
[----:B------:R-:W-:Y:S01]  /*d0d0*/  HMMA.16816.F32.BF16 R72, R36, R34, R72 ;  /* 0x000000222448723c */ /* 0x000fe20000041848 */
[----:B------:R-:W3:Y:S06]  /*d0e0*/  LDSM.16.M88.4 R32, [R107+0x5000] ;  /* 0x005000006b20783b */ /* 0x000eec0000000200 */
[----:B------:R-:W1:Y:S01]  /*d0f0*/  MUFU.TANH R136, R136 ;  /* 0x0000008800887308 */ /* 0x000e620000002400 */
[----:B----4-:R-:W-:Y:S01]  /*d100*/  HMMA.16816.F32.BF16 R64, R48, R44, R64 ;  /* 0x0000002c3040723c */ /* 0x010fe20000041840 */
[----:B------:R-:W-:-:S06]  /*d110*/  IADD3 R44, PT, PT, R54, R103, RZ ;  /* 0x00000067362c7210 */ /* 0x000fcc0007ffe0ff */
[----:B------:R-:W4:Y:S01]  /*d120*/  MUFU.TANH R162, R162 ;  /* 0x000000a200a27308 */ /* 0x000f220000002400 */
[----:B--2---:R-:W-:Y:S07]  /*d130*/  HMMA.16816.F32.BF16 R20, R16, R40, R20 ;  /* 0x000000281014723c */ /* 0x004fee0000041814 */
[----:B------:R-:W2:Y:S01]  /*d140*/  MUFU.TANH R146, R146 ;  /* 0x0000009200927308 */ /* 0x000ea20000002400 */
[----:B------:R-:W-:Y:S07]  /*d150*/  HMMA.16816.F32.BF16 R56, R48, R46, R56 ;  /* 0x0000002e3038723c */ /* 0x000fee0000041838 */
[----:B------:R-:W1:Y:S01]  /*d160*/  MUFU.TANH R164, R164 ;  /* 0x000000a400a47308 */ /* 0x000e620000002400 */
[----:B------:R-:W-:Y:S01]  /*d170*/  HMMA.16816.F32.BF16 R72, R16, R42, R72 ;  /* 0x0000002a1048723c */ /* 0x000fe20000041848 */
[----:B------:R-:W4:Y:S02]  /*d180*/  LDSM.16.M88.4 R40, [R168+0x5800] ;  /* 0x00580000a828783b */ /* 0x000f240000000200 */
[----:B------:R-:W-:Y:S01]  /*d190*/  FMUL.FTZ R20, R20, UR14 ;  /* 0x0000000e14147c20 */ /* 0x000fe20008410000 */
[----:B------:R-:W-:Y:S01]  /*d1a0*/  FMUL.FTZ R21, R21, UR14 ;  /* 0x0000000e15157c20 */ /* 0x000fe20008410000 */
[----:B------:R-:W-:Y:S01]  /*d1b0*/  FMUL.FTZ R22, R22, UR14 ;  /* 0x0000000e16167c20 */ /* 0x000fe20008410000 */
[----:B------:R-:W-:Y:S01]  /*d1c0*/  FMUL.FTZ R23, R23, UR14 ;  /* 0x0000000e17177c20 */ /* 0x000fe20008410000 */
[----:B------:R-:W1:Y:S01]  /*d1d0*/  MUFU.TANH R160, R160 ;  /* 0x000000a000a07308 */ /* 0x000e620000002400 */
[C---:B-----5:R-:W-:Y:S07]  /*d1e0*/  HMMA.16816.F32.BF16 R28, R8.reuse, R68, RZ ;  /* 0x00000044081c723c */ /* 0x060fee00000418ff */
[----:B------:R-:W2:Y:S01]  /*d1f0*/  MUFU.TANH R152, R152 ;  /* 0x0000009800987308 */ /* 0x000ea20000002400 */
[----:B------:R-:W-:Y:S03]  /*d200*/  HMMA.16816.F32.BF16 R8, R8, R70, RZ ;  /* 0x000000460808723c */ /* 0x000fe600000418ff */
[----:B------:R-:W-:Y:S01]  /*d210*/  FMUL.FTZ R72, R72, UR14 ;  /* 0x0000000e48487c20 */ /* 0x000fe20008410000 */
[----:B------:R-:W-:Y:S01]  /*d220*/  FMUL.FTZ R73, R73, UR14 ;  /* 0x0000000e49497c20 */ /* 0x000fe20008410000 */
[----:B------:R-:W-:Y:S01]  /*d230*/  FMUL.FTZ R74, R74, UR14 ;  /* 0x0000000e4a4a7c20 */ /* 0x000fe20008410000 */
[----:B------:R-:W-:Y:S01]  /*d240*/  FMUL.FTZ R75, R75, UR14 ;  /* 0x0000000e4b4b7c20 */ /* 0x000fe20008410000 */
[----:B------:R2:W2:Y:S01]  /*d250*/  MUFU.TANH R158, R20 ;  /* 0x00000014009e7308 */ /* 0x0004a20000002400 */
[C---:B-1----:R-:W-:Y:S07]  /*d260*/  HMMA.16816.F32.BF16 R64, R36.reuse, R12, R64 ;  /* 0x0000000c2440723c */ /* 0x042fee0000041840 */
[----:B------:R1:W1:Y:S01]  /*d270*/  MUFU.TANH R156, R21 ;  /* 0x00000015009c7308 */ /* 0x0002620000002400 */
[----:B------:R-:W-:Y:S01]  /*d280*/  HMMA.16816.F32.BF16 R56, R36, R14, R56 ;  /* 0x0000000e2438723c */ /* 0x000fe20000041838 */
[----:B------:R-:W5:Y:S01]  /*d290*/  LDSM.16.M88.4 R12, [R107+0x5800] ;  /* 0x005800006b0c783b */ /* 0x000f620000000200 */
[----:B------:R-:W-:-:S05]  /*d2a0*/  DEPBAR.LE SB0, 0x0 ;  /* 0x000080000000791a */ /* 0x000fca0000000000 */
[----:B------:R1:W1:Y:S01]  /*d2b0*/  MUFU.TANH R148, R22 ;  /* 0x0000001600947308 */ /* 0x0002620000002400 */
[C---:B------:R-:W-:Y:S07]  /*d2c0*/  HMMA.16816.F32.BF16 R28, R48.reuse, R76, R28 ;  /* 0x0000004c301c723c */ /* 0x040fee000004181c */
[----:B------:R1:W1:Y:S01]  /*d2d0*/  MUFU.TANH R144, R23 ;  /* 0x0000001700907308 */ /* 0x0002620000002400 */
[----:B------:R-:W-:Y:S07]  /*d2e0*/  HMMA.16816.F32.BF16 R8, R48, R78, R8 ;  /* 0x0000004e3008723c */ /* 0x000fee0000041808 */
[----:B------:R1:W1:Y:S01]  /*d2f0*/  MUFU.TANH R154, R72 ;  /* 0x00000048009a7308 */ /* 0x0002620000002400 */
[----:B---3--:R-:W-:Y:S07]  /*d300*/  HMMA.16816.F32.BF16 R64, R16, R32, R64 ;  /* 0x000000201040723c */ /* 0x008fee0000041840 */
[----:B------:R3:W1:Y:S01]  /*d310*/  MUFU.TANH R150, R73 ;  /* 0x0000004900967308 */ /* 0x0006620000002400 */
[C---:B----4-:R-:W-:Y:S07]  /*d320*/  HMMA.16816.F32.BF16 R28, R36.reuse, R40, R28 ;  /* 0x00000028241c723c */ /* 0x050fee000004181c */
[----:B------:R3:W4:Y:S01]  /*d330*/  MUFU.TANH R142, R74 ;  /* 0x0000004a008e7308 */ /* 0x0007220000002400 */
        /* <DEDUP_REMOVED lines=8> */
[C---:B-----5:R-:W-:Y:S07]  /*d3c0*/  HMMA.16816.F32.BF16 R28, R16.reuse, R12, R28 ;  /* 0x0000000c101c723c */ /* 0x060fee000004181c */
        /* <DEDUP_REMOVED lines=22> */
[----:B------:R3:W1:Y:S08]  /*d530*/  MUFU.TANH R42, R30 ;  /* 0x0000001e002a7308 */ /* 0x0006700000002400 */
[----:B------:R3:W1:Y:S08]  /*d540*/  MUFU.TANH R38, R31 ;  /* 0x0000001f00267308 */ /* 0x0006700000002400 */
[----:B------:R3:W1:Y:S08]  /*d550*/  MUFU.TANH R64, R8 ;  /* 0x0000000800407308 */ /* 0x0006700000002400 */
[----:B------:R3:W1:Y:S08]  /*d560*/  MUFU.TANH R56, R9 ;  /* 0x0000000900387308 */ /* 0x0006700000002400 */
[----:B------:R3:W1:Y:S08]  /*d570*/  MUFU.TANH R32, R10 ;  /* 0x0000000a00207308 */ /* 0x0006700000002400 */
[----:B------:R3:W1:Y:S01]  /*d580*/  MUFU.TANH R28, R11 ;  /* 0x0000000b001c7308 */ /* 0x0006620000002400 */
[----:B------:R-:W-:Y:S06]  /*d590*/  BAR.SYNC.DEFER_BLOCKING 0x0 ;  /* 0x0000000000007b1d */ /* 0x000fec0000010000 */
[----:B--2-4-:R-:W-:Y:S05]  /*d5a0*/  @!P0 BRA `(.L_x_5506) ;  /* 0x0000000800108947 */ /* 0x014fea0003800000 */
[----:B------:R-:W-:-:S04]  /*d5b0*/  UISETP.NE.U32.AND UP0, UPT, UR12, URZ, UPT ;  /* 0x000000ff0c00728c */ /* 0x000fc8000bf05070 */
[----:B------:R-:W-:-:S09]  /*d5c0*/  UISETP.NE.AND.EX UP0, UPT, UR13, URZ, UPT, UP0 ;  /* 0x000000ff0d00728c */ /* 0x000fd2000bf05300 */
[----:B------:R-:W-:Y:S05]  /*d5d0*/  BRA.U UP0, `(.L_x_5507) ;  /* 0x0000000100247547 */ /* 0x000fea000b800000 */
[----:B------:R-:W2:Y:S01]  /*d5e0*/  LDCU UR10, c[0x0][0x3b8] ;  /* 0x00007700ff0a77ac */ /* 0x000ea20008000800 */
[----:B------:R-:W-:Y:S02]  /*d5f0*/  UMOV UR8, URZ ;  /* 0x000000ff00087c82 */ /* 0x000fe40008000000 */
[----:B---3--:R-:W-:Y:S01]  /*d600*/  IADD3 R9, P0, PT, RZ, -UR8, RZ ;  /* 0x80000008ff097c10 */ /* 0x008fe2000ff1e0ff */
[----:B--2---:R-:W-:-:S06]  /*d610*/  USHF.L.U32 UR4, UR10, 0x7, URZ ;  /* 0x000000070a047899 */ /* 0x004fcc00080006ff */
[----:B------:R-:W-:-:S05]  /*d620*/  IMAD.X R4, RZ, RZ, ~UR4, P0 ;  /* 0x80000004ff047e24 */ /* 0x000fca00080e06ff */
[----:B------:R-:W-:-:S04]  /*d630*/  SHF.R.S64 R9, R9, 0x1f, R4 ;  /* 0x0000001f09097819 */ /* 0x000fc80000001004 */
[----:B------:R-:W-:-:S04]  /*d640*/  IADD3 R180, P0, PT, R9, R180, RZ ;  /* 0x000000b409b47210 */ /* 0x000fc80007f1e0ff */
[----:B------:R-:W-:Y:S01]  /*d650*/  LEA.HI.X.SX32 R181, R4, R181, 0x1, P0 ;  /* 0x000000b504b57211 */ /* 0x000fe200000f0eff */
[----:B------:R-:W-:Y:S08]  /*d660*/  BRA `(.L_x_5508) ;  /* 0x0000000000f07947 */ /* 0x000ff00003800000 */
.L_x_5507:
[----:B---3--:R-:W2:Y:S01]  /*d670*/  LDC R9, c[0x0][0x4f0] ;  /* 0x00013c00ff097b82 */ /* 0x008ea20000000800 */
[----:B------:R-:W-:Y:S01]  /*d680*/  IADD3 R14, PT, PT, R54, -0x80, RZ ;  /* 0xffffff80360e7810 */ /* 0x000fe20007ffe0ff */
[----:B------:R-:W3:Y:S01]  /*d690*/  LDCU.64 UR10, c[0x0][0x3b8] ;  /* 0x00007700ff0a77ac */ /* 0x000ee20008000a00 */
[----:B------:R-:W-:Y:S02]  /*d6a0*/  IABS R10, R54 ;  /* 0x00000036000a7213 */ /* 0x000fe40000000000 */
[----:B------:R-:W-:Y:S01]  /*d6b0*/  IABS R8, R14 ;  /* 0x0000000e00087213 */ /* 0x000fe20000000000 */
[----:B------:R-:W4:Y:S01]  /*d6c0*/  LDCU.64 UR8, c[0x0][0x3a0] ;  /* 0x00007400ff0877ac */ /* 0x000f220008000a00 */
        /* <DEDUP_REMOVED lines=41> */
[----:B---3--:R-:W-:Y:S01]  /*d960*/  IMAD.WIDE.U32 R10, R9, UR10, RZ ;  /* 0x0000000a090a7c25 */ /* 0x008fe2000f8e00ff */
[----:B------:R-:W-:-:S05]  /*d970*/  SHF.R.S32.HI R8, RZ, 0x1f, R9 ;  /* 0x0000001fff087819 */ /* 0x000fca0000011409 */
[----:B------:R-:W-:-:S04]  /*d980*/  IMAD R8, R8, UR10, RZ ;  /* 0x0000000a08087c24 */ /* 0x000fc8000f8e02ff */
[----:B------:R-:W-:-:S04]  /*d990*/  IMAD R8, R9, UR11, R8 ;  /* 0x0000000b09087c24 */ /* 0x000fc8000f8e0208 */
        /* <DEDUP_REMOVED lines=8> */
[----:B------:R-:W-:-:S07]  /*da20*/  LEA.HI.X R181, R10, R181, R9, 0x1, P0 ;  /* 0x000000b50ab57211 */ /* 0x000fce00000f0c09 */
.L_x_5508:
        /* <DEDUP_REMOVED lines=26> */
[----:B-1----:R-:W-:Y:S02]  /*dbd0*/  IADD3.X R21, PT, PT, R11, UR4, RZ, P1, !PT ;  /* 0x000000040b157c10 */ /* 0x002fe40008ffe4ff */
        /* <DEDUP_REMOVED lines=33> */
.L_x_5506:
[----:B------:R-:W-:Y:S01]  /*ddf0*/  VIADD R2, R44, 0x8 ;  /* 0x000000082c027836 */ /* 0x000fe20000000000 */
[----:B------:R-:W-:Y:S01]  /*de00*/  LOP3.LUT R60, R60, 0xfffffffd, RZ, 0xc0, !PT ;  /* 0xfffffffd3c3c7812 */ /* 0x000fe200078ec0ff */
[C---:B------:R-:W-:Y:S01]  /*de10*/  VIADD R4, R44.reuse, 0x1 ;  /* 0x000000012c047836 */ /* 0x040fe20000000000 */
[----:B------:R-:W4:Y:S01]  /*de20*/  LDCU UR4, c[0x0][0x45c] ;  /* 0x00008b80ff0477ac */ /* 0x000f220008000800 */
[----:B--23--:R-:W-:Y:S01]  /*de30*/  VIADD R10, R44, 0x21 ;  /* 0x000000212c0a7836 */ /* 0x00cfe20000000000 */
        /* <DEDUP_REMOVED lines=10> */
[----:B------:R-:W-:Y:S01]  /*dee0*/  FSEL R36, R26, -INF , !P2 ;  /* 0xff8000001a247808 */ /* 0x000fe20005000000 */
        /* <DEDUP_REMOVED lines=8> */
[----:B------:R-:W-:Y:S01]  /*df70*/  IMAD.IADD R170, R7, 0x1, R62 ;  /* 0x0000000107aa7824 */ /* 0x000fe200078e023e */
[----:B------:R-:W-:-:S02]  /*df80*/  FSEL R40, R83, -INF , !P4 ;  /* 0xff80000053287808 */ /* 0x000fc40006000000 */
[----:B------:R-:W-:Y:S02]  /*df90*/  @P6 LOP3.LUT R60, R60, 0x2, RZ, 0xfc, !PT ;  /* 0x000000023c3c6812 */ /* 0x000fe400078efcff */
[----:B------:R-:W-:Y:S02]  /*dfa0*/  ISETP.GE.AND P6, PT, R4, R53, PT ;  /* 0x000000350400720c */ /* 0x000fe40003fc6270 */
[----:B------:R-:W-:Y:S02]  /*dfb0*/  LOP3.LUT R60, R60, 0xfffffffe, RZ, 0xc0, !PT ;  /* 0xfffffffe3c3c7812 */ /* 0x000fe400078ec0ff */
[----:B------:R-:W-:Y:S01]  /*dfc0*/  ISETP.GE.AND P0, PT, R4, R63, PT ;  /* 0x0000003f0400720c */ /* 0x000fe20003f06270 */
[----:B------:R-:W-:Y:S01]  /*dfd0*/  VIADD R4, R44, 0x19 ;  /* 0x000000192c047836 */ /* 0x000fe20000000000 */
[----:B------:R-:W-:Y:S02]  /*dfe0*/  @P2 LOP3.LUT R60, R60, 0x1, RZ, 0xfc, !PT ;  /* 0x000000013c3c2812 */ /* 0x000fe400078efcff */
[----:B------:R-:W-:-:S02]  /*dff0*/  FSEL R82, R82, -INF , !P1 ;  /* 0xff80000052527808 */ /* 0x000fc40004800000 */
[----:B------:R-:W-:Y:S02]  /*e000*/  LOP3.LUT P4, RZ, R60, 0x2, RZ, 0xc0, !PT ;  /* 0x000000023cff7812 */ /* 0x000fe4000788c0ff */
[C---:B------:R-:W-:Y:S02]  /*e010*/  ISETP.GE.AND P1, PT, R2.reuse, R53, PT ;  /* 0x000000350200720c */ /* 0x040fe40003f26270 */
[----:B------:R-:W-:Y:S01]  /*e020*/  ISETP.GE.AND P2, PT, R2, R63, PT ;  /* 0x0000003f0200720c */ /* 0x000fe20003f46270 */
[----:B------:R-:W-:Y:S01]  /*e030*/  VIADD R2, R44, 0x20 ;  /* 0x000000202c027836 */ /* 0x000fe20000000000 */
[----:B------:R-:W-:Y:S02]  /*e040*/  FSEL R30, R85, -INF , !P5 ;  /* 0xff800000551e7808 */ /* 0x000fe40006800000 */
[----:B------:R-:W-:Y:S02]  /*e050*/  LOP3.LUT P5, RZ, R60, 0x1, RZ, 0xc0, !PT ;  /* 0x000000013cff7812 */ /* 0x000fe400078ac0ff */
[----:B------:R-:W-:-:S02]  /*e060*/  FSEL R84, R84, -INF , !P3 ;  /* 0xff80000054547808 */ /* 0x000fc40005800000 */
[----:B------:R-:W-:Y:S02]  /*e070*/  FSEL R26, R86, -INF , !P4 ;  /* 0xff800000561a7808 */ /* 0x000fe40006000000 */
[C---:B------:R-:W-:Y:S02]  /*e080*/  ISETP.GE.AND P3, PT, R4.reuse, R53, PT ;  /* 0x000000350400720c */ /* 0x040fe40003f66270 */
        /* <DEDUP_REMOVED lines=11> */
[----:B------:R-:W-:-:S02]  /*e140*/  P2R R9, PR, RZ, 0x20 ;  /* 0x00000020ff097803 */ /* 0x000fc40000000000 */
[----:B------:R-:W-:Y:S02]  /*e150*/  FSEL R198, R96, -INF , !P6 ;  /* 0xff80000060c67808 */ /* 0x000fe40007000000 */
[C---:B------:R-:W-:Y:S02]  /*e160*/  ISETP.GE.AND P6, PT, R2.reuse, R53, PT ;  /* 0x000000350200720c */ /* 0x040fe40003fc6270 */
[----:B------:R-:W-:Y:S02]  /*e170*/  FSEL R16, R93, -INF , !P4 ;  /* 0xff8000005d107808 */ /* 0x000fe40006000000 */
[----:B------:R-:W-:Y:S02]  /*e180*/  ISETP.NE.AND P4, PT, R9, RZ, PT ;  /* 0x000000ff0900720c */ /* 0x000fe40003f85270 */
[----:B------:R-:W-:Y:S02]  /*e190*/  P2R R9, PR, RZ, 0x40 ;  /* 0x00000040ff097803 */ /* 0x000fe40000000000 */
[----:B------:R-:W-:Y:S01]  /*e1a0*/  ISETP.GE.AND P6, PT, R2, R63, PT ;  /* 0x0000003f0200720c */ /* 0x000fe20003fc6270 */
[----:B------:R-:W-:Y:S01]  /*e1b0*/  VIADD R2, R44, 0x38 ;  /* 0x000000382c027836 */ /* 0x000fe20000000000 */
[----:B-1----:R-:W-:-:S02]  /*e1c0*/  FSEL R22, R89, -INF , !P0 ;  /* 0xff80000059167808 */ /* 0x002fc40004000000 */
[C---:B------:R-:W-:Y:S02]  /*e1d0*/  ISETP.GE.AND P5, PT, R10.reuse, R53, PT ;  /* 0x000000350a00720c */ /* 0x040fe40003fa6270 */
[-C--:B------:R-:W-:Y:S02]  /*e1e0*/  ISETP.GE.AND P0, PT, R10, R63.reuse, PT ;  /* 0x0000003f0a00720c */ /* 0x080fe40003f06270 */
[----:B------:R-:W-:Y:S02]  /*e1f0*/  FSEL R14, R94, -INF , !P4 ;  /* 0xff8000005e0e7808 */ /* 0x000fe40006000000 */
[----:B------:R-:W-:Y:S02]  /*e200*/  FSEL R10, R91, -INF , !P3 ;  /* 0xff8000005b0a7808 */ /* 0x000fe40005800000 */
[C---:B------:R-:W-:Y:S02]  /*e210*/  ISETP.GE.AND P4, PT, R12.reuse, R63, PT ;  /* 0x0000003f0c00720c */ /* 0x040fe40003f86270 */
[----:B------:R-:W-:-:S02]  /*e220*/  ISETP.GE.AND P3, PT, R12, R53, PT ;  /* 0x000000350c00720c */ /* 0x000fc40003f66270 */
[----:B------:R-:W-:Y:S02]  /*e230*/  FSEL R12, R98, -INF , !P1 ;  /* 0xff800000620c7808 */ /* 0x000fe40004800000 */
        /* <DEDUP_REMOVED lines=10> */
[----:B------:R-:W-:Y:S02]  /*e2e0*/  ISETP.NE.AND P4, PT, R9, RZ, PT ;  /* 0x000000ff0900720c */ /* 0x000fe40003f85270 */
[----:B------:R-:W-:Y:S02]  /*e2f0*/  FSEL R188, R108, -INF , !P6 ;  /* 0xff8000006cbc7808 */ /* 0x000fe40007000000 */
[----:B------:R-:W-:Y:S02]  /*e300*/  FSEL R200, R99, -INF , !P3 ;  /* 0xff80000063c87808 */ /* 0x000fe40005800000 */
[----:B------:R-:W-:-:S02]  /*e310*/  FSEL R114, R105, -INF , !P4 ;  /* 0xff80000069727808 */ /* 0x000fc40006000000 */
[-C--:B------:R-:W-:Y:S02]  /*e320*/  ISETP.GE.AND P6, PT, R2, R53.reuse, PT ;  /* 0x000000350200720c */ /* 0x080fe40003fc6270 */
[C---:B------:R-:W-:Y:S02]  /*e330*/  ISETP.GE.AND P3, PT, R46.reuse, R53, PT ;  /* 0x000000352e00720c */ /* 0x040fe40003f66270 */
[-C--:B------:R-:W-:Y:S01]  /*e340*/  ISETP.GE.AND P4, PT, R46, R63.reuse, PT ;  /* 0x0000003f2e00720c */ /* 0x080fe20003f86270 */
[----:B------:R-:W-:Y:S01]  /*e350*/  VIADD R46, R44, 0x41 ;  /* 0x000000412c2e7836 */ /* 0x000fe20000000000 */
[----:B------:R-:W-:Y:S02]  /*e360*/  FSEL R192, R106, -INF , !P5 ;  /* 0xff8000006ac07808 */ /* 0x000fe40006800000 */
[----:B------:R-:W-:Y:S02]  /*e370*/  ISETP.GE.AND P5, PT, R2, R63, PT ;  /* 0x0000003f0200720c */ /* 0x000fe40003fa6270 */
[----:B------:R-:W-:-:S02]  /*e380*/  P2R R2, PR, RZ, 0x40 ;  /* 0x00000040ff027803 */ /* 0x000fc40000000000 */
[----:B------:R-:W-:Y:S02]  /*e390*/  FSEL R126, R126, -INF , !P0 ;  /* 0xff8000007e7e7808 */ /* 0x000fe40004000000 */
[----:B------:R-:W-:Y:S02]  /*e3a0*/  FSEL R112, R109, -INF , !P1 ;  /* 0xff8000006d707808 */ /* 0x000fe40004800000 */
[C---:B------:R-:W-:Y:S02]  /*e3b0*/  ISETP.GE.AND P6, PT, R46.reuse, R53, PT ;  /* 0x000000352e00720c */ /* 0x040fe40003fc6270 */
[----:B------:R-:W-:Y:S01]  /*e3c0*/  ISETP.GE.AND P0, PT, R46, R63, PT ;  /* 0x0000003f2e00720c */ /* 0x000fe20003f06270 */
[----:B------:R-:W-:Y:S01]  /*e3d0*/  VIADD R46, R44, 0x49 ;  /* 0x000000492c2e7836 */ /* 0x000fe20000000000 */
[----:B------:R-:W-:Y:S02]  /*e3e0*/  ISETP.GE.AND P1, PT, R48, R53, PT ;  /* 0x000000353000720c */ /* 0x000fe40003f26270 */
[----:B------:R-:W-:-:S02]  /*e3f0*/  FSEL R132, R132, -INF , !P4 ;  /* 0xff80000084847808 */ /* 0x000fc40006000000 */
[----:B------:R-:W-:Y:S02]  /*e400*/  ISETP.NE.AND P4, PT, R2, RZ, PT ;  /* 0x000000ff0200720c */ /* 0x000fe40003f85270 */
[----:B------:R-:W-:Y:S02]  /*e410*/  FSEL R138, R138, -INF , !P1 ;  /* 0xff8000008a8a7808 */ /* 0x000fe40004800000 */
[----:B------:R-:W-:Y:S02]  /*e420*/  FSEL R166, R166, -INF , !P4 ;  /* 0xff800000a6a67808 */ /* 0x000fe40006000000 */
[----:B------:R-:W-:Y:S02]  /*e430*/  ISETP.GE.AND P1, PT, R44, R53, PT ;  /* 0x000000352c00720c */ /* 0x000fe40003f26270 */
[----:B------:R-:W-:Y:S02]  /*e440*/  FSEL R190, R110, -INF , !P3 ;  /* 0xff8000006ebe7808 */ /* 0x000fe40005800000 */
[----:B------:R-:W-:-:S02]  /*e450*/  ISETP.GE.AND P4, PT, R46, R63, PT ;  /* 0x0000003f2e00720c */ /* 0x000fc40003f86270 */
[-C--:B------:R-:W-:Y:S01]  /*e460*/  ISETP.GE.AND P3, PT, R46, R53.reuse, PT ;  /* 0x000000352e00720c */ /* 0x080fe20003f66270 */
[----:B------:R-:W-:Y:S01]  /*e470*/  VIADD R46, R44, 0x51 ;  /* 0x000000512c2e7836 */ /* 0x000fe20000000000 */
[----:B------:R-:W-:Y:S02]  /*e480*/  FSEL R6, R6, -INF , !P1 ;  /* 0xff80000006067808 */ /* 0x000fe40004800000 */
[----:B------:R-:W-:Y:S02]  /*e490*/  P2R R2, PR, RZ, 0x10 ;  /* 0x00000010ff027803 */ /* 0x000fe40000000000 */
[----:B------:R-:W-:Y:S02]  /*e4a0*/  FSEL R136, R136, -INF , !P6 ;  /* 0xff80000088887808 */ /* 0x000fe40007000000 */
[----:B------:R-:W-:Y:S02]  /*e4b0*/  FSEL R146, R146, -INF , !P0 ;  /* 0xff80000092927808 */ /* 0x000fe40004000000 */
[----:B------:R-:W-:-:S02]  /*e4c0*/  ISETP.GE.AND P6, PT, R46, R53, PT ;  /* 0x000000352e00720c */ /* 0x000fc40003fc6270 */
[----:B------:R-:W-:Y:S01]  /*e4d0*/  ISETP.GE.AND P0, PT, R46, R63, PT ;  /* 0x0000003f2e00720c */ /* 0x000fe20003f06270 */
[----:B------:R-:W-:Y:S01]  /*e4e0*/  VIADD R46, R44, 0x58 ;  /* 0x000000582c2e7836 */ /* 0x000fe20000000000 */
[----:B------:R-:W-:Y:S02]  /*e4f0*/  FSEL R164, R164, -INF , !P3 ;  /* 0xff800000a4a47808 */ /* 0x000fe40005800000 */
[----:B------:R-:W-:Y:S02]  /*e500*/  FMNMX3.FTZ R9, R6, R36, R82, !PT ;  /* 0x0000002406097276 */ /* 0x000fe40007810052 */
[----:B------:R-:W-:Y:S01]  /*e510*/  ISETP.NE.AND P3, PT, R2, RZ, PT ;  /* 0x000000ff0200720c */ /* 0x000fe20003f65270 */
[----:B------:R-:W-:Y:S01]  /*e520*/  VIADD R2, R44, 0x60 ;  /* 0x000000602c027836 */ /* 0x000fe20000000000 */
[----:B------:R-:W-:Y:S02]  /*e530*/  FMNMX3.FTZ R9, R9, R40, R26, !PT ;  /* 0x0000002809097276 */ /* 0x000fe4000781001a */
[----:B------:R-:W-:-:S02]  /*e540*/  FSEL R152, R152, -INF , !P3 ;  /* 0xff80000098987808 */ /* 0x000fc40005800000 */
[-C--:B------:R-:W-:Y:S02]  /*e550*/  ISETP.GE.AND P3, PT, R46, R63.reuse, PT ;  /* 0x0000003f2e00720c */ /* 0x080fe40003f66270 */
[----:B------:R-:W-:Y:S02]  /*e560*/  FSEL R186, R186, -INF , !P2 ;  /* 0xff800000baba7808 */ /* 0x000fe40005000000 */
[----:B------:R-:W-:Y:S02]  /*e570*/  FMNMX3.FTZ R9, R9, R4, R90, !PT ;  /* 0x0000000409097276 */ /* 0x000fe4000781005a */
[----:B------:R-:W-:Y:S01]  /*e580*/  ISETP.GE.AND P2, PT, R48, R63, PT ;  /* 0x0000003f3000720c */ /* 0x000fe20003f46270 */
[----:B------:R-:W-:Y:S01]  /*e590*/  VIADD R48, R44, 0x50 ;  /* 0x000000502c307836 */ /* 0x000fe20000000000 */
[----:B------:R-:W-:Y:S02]  /*e5a0*/  FMNMX3.FTZ R11, R9, R10, R14, !PT ;  /* 0x0000000a090b7276 */ /* 0x000fe4000781000e */
[----:B------:R-:W-:-:S02]  /*e5b0*/  FSEL R160, R160, -INF , !P2 ;  /* 0xff800000a0a07808 */ /* 0x000fc40005000000 */
[----:B------:R-:W-:Y:S01]  /*e5c0*/  ISETP.GE.AND P2, PT, R46, R53, PT ;  /* 0x000000352e00720c */ /* 0x000fe20003f46270 */
[----:B------:R-:W-:Y:S01]  /*e5d0*/  VIADD R46, R44, 0x59 ;  /* 0x000000592c2e7836 */ /* 0x000fe20000000000 */
[----:B------:R-:W-:Y:S02]  /*e5e0*/  FSEL R144, R144, -INF , !P0 ;  /* 0xff80000090907808 */ /* 0x000fe40004000000 */
[----:B------:R-:W-:Y:S02]  /*e5f0*/  LOP3.LUT R60, R60, 0xfffffffd, RZ, 0xc0, !PT ;  /* 0xfffffffd3c3c7812 */ /* 0x000fe400078ec0ff */
[----:B------:R-:W-:Y:S02]  /*e600*/  ISETP.GE.AND P0, PT, R44, R63, PT ;  /* 0x0000003f2c00720c */ /* 0x000fe40003f06270 */
[----:B------:R-:W-:Y:S02]  /*e610*/  FMNMX3.FTZ R11, R11, R20, R12, !PT ;  /* 0x000000140b0b7276 */ /* 0x000fe4000781000c */
[----:B------:R-:W-:-:S02]  /*e620*/  @P3 LOP3.LUT R60, R60, 0x2, RZ, 0xfc, !PT ;  /* 0x000000023c3c3812 */ /* 0x000fc400078efcff */
[----:B------:R-:W-:Y:S02]  /*e630*/  FSEL R80, R80, -INF , !P0 ;  /* 0xff80000050507808 */ /* 0x000fe40004000000 */
[----:B------:R-:W-:Y:S02]  /*e640*/  ISETP.GE.AND P3, PT, R46, R63, PT ;  /* 0x0000003f2e00720c */ /* 0x000fe40003f66270 */
[----:B------:R-:W-:Y:S02]  /*e650*/  FMNMX3.FTZ R11, R11, R200, R114, !PT ;  /* 0x000000c80b0b7276 */ /* 0x000fe40007810072 */
[----:B------:R-:W-:Y:S02]  /*e660*/  FMNMX3.FTZ R9, R80, R34, R84, !PT ;  /* 0x0000002250097276 */ /* 0x000fe40007810054 */
[----:B------:R-:W-:Y:S02]  /*e670*/  FMNMX3.FTZ R11, R11, R192, R112, !PT ;  /* 0x000000c00b0b7276 */ /* 0x000fe40007810070 */
[----:B------:R-:W-:-:S02]  /*e680*/  FMNMX3.FTZ R9, R9, R30, R8, !PT ;  /* 0x0000001e09097276 */ /* 0x000fc40007810008 */
[----:B------:R-:W-:Y:S02]  /*e690*/  FSEL R162, R162, -INF , !P5 ;  /* 0xff800000a2a27808 */ /* 0x000fe40006800000 */
[C---:B------:R-:W-:Y:S02]  /*e6a0*/  ISETP.GE.AND P4, PT, R48.reuse, R53, PT ;  /* 0x000000353000720c */ /* 0x040fe40003f86270 */
[----:B------:R-:W-:Y:S02]  /*e6b0*/  FMNMX3.FTZ R11, R11, R190, R166, !PT ;  /* 0x000000be0b0b7276 */ /* 0x000fe400078100a6 */
[----:B------:R-:W-:Y:S01]  /*e6c0*/  ISETP.GE.AND P5, PT, R48, R63, PT ;  /* 0x0000003f3000720c */ /* 0x000fe20003fa6270 */
[----:B------:R-:W-:Y:S01]  /*e6d0*/  VIADD R48, R44, 0x70 ;  /* 0x000000702c307836 */ /* 0x000fe20000000000 */
[----:B------:R-:W-:Y:S02]  /*e6e0*/  LOP3.LUT R60, R60, 0xfffffffe, RZ, 0xc0, !PT ;  /* 0xfffffffe3c3c7812 */ /* 0x000fe400078ec0ff */
[----:B------:R-:W-:-:S02]  /*e6f0*/  FMNMX3.FTZ R9, R9, R22, R18, !PT ;  /* 0x0000001609097276 */ /* 0x000fc40007810012 */
[----:B------:R-:W-:Y:S02]  /*e700*/  FSEL R158, R158, -INF , !P4 ;  /* 0xff8000009e9e7808 */ /* 0x000fe40006000000 */
[----:B------:R-:W-:Y:S02]  /*e710*/  FMNMX3.FTZ R11, R11, R136, R138, !PT ;  /* 0x000000880b0b7276 */ /* 0x000fe4000781008a */
[----:B------:R-:W-:Y:S02]  /*e720*/  FSEL R148, R148, -INF , !P5 ;  /* 0xff80000094947808 */ /* 0x000fe40006800000 */
[----:B------:R-:W-:Y:S02]  /*e730*/  @P3 LOP3.LUT R60, R60, 0x1, RZ, 0xfc, !PT ;  /* 0x000000013c3c3812 */ /* 0x000fe400078efcff */
[C---:B------:R-:W-:Y:S02]  /*e740*/  ISETP.GE.AND P3, PT, R2.reuse, R53, PT ;  /* 0x000000350200720c */ /* 0x040fe40003f66270 */
[----:B------:R-:W-:Y:S01]  /*e750*/  ISETP.GE.AND P5, PT, R2, R63, PT ;  /* 0x0000003f0200720c */ /* 0x000fe20003fa6270 */
[----:B------:R-:W-:Y:S01]  /*e760*/  VIADD R2, R44, 0x61 ;  /* 0x000000612c027836 */ /* 0x000fe20000000000 */
[----:B------:R-:W-:Y:S01]  /*e770*/  ISETP.GE.AND P1, PT, R46, R53, PT ;  /* 0x000000352e00720c */ /* 0x000fe20003f26270 */
[----:B------:R-:W-:Y:S01]  /*e780*/  VIADD R46, R44, 0x71 ;  /* 0x000000712c2e7836 */ /* 0x000fe20000000000 */
[----:B------:R-:W-:-:S02]  /*e790*/  FMNMX3.FTZ R9, R9, R16, R198, !PT ;  /* 0x0000001009097276 */ /* 0x000fc400078100c6 */
[----:B------:R-:W-:Y:S02]  /*e7a0*/  FSEL R156, R156, -INF , !P6 ;  /* 0xff8000009c9c7808 */ /* 0x000fe40007000000 */
[----:B------:R-:W-:Y:S02]  /*e7b0*/  FSEL R154, R154, -INF , !P2 ;  /* 0xff8000009a9a7808 */ /* 0x000fe40005000000 */
[----:B------:R-:W-:Y:S02]  /*e7c0*/  FMNMX3.FTZ R11, R11, R164, R158, !PT ;  /* 0x000000a40b0b7276 */ /* 0x000fe4000781009e */
[----:B------:R-:W-:Y:S02]  /*e7d0*/  FSEL R150, R150, -INF , !P1 ;  /* 0xff80000096967808 */ /* 0x000fe40004800000 */
[----:B------:R-:W-:Y:S02]  /*e7e0*/  FMNMX3.FTZ R9, R9, R196, R66, !PT ;  /* 0x000000c409097276 */ /* 0x000fe40007810042 */
[----:B------:R-:W-:-:S02]  /*e7f0*/  ISETP.GE.AND P2, PT, R2, R53, PT ;  /* 0x000000350200720c */ /* 0x000fc40003f46270 */
[----:B------:R-:W-:Y:S02]  /*e800*/  ISETP.GE.AND P1, PT, R58, R53, PT ;  /* 0x000000353a00720c */ /* 0x000fe40003f26270 */
[----:B------:R-:W-:Y:S02]  /*e810*/  FSEL R134, R134, -INF , !P3 ;  /* 0xff80000086867808 */ /* 0x000fe40005800000 */
[----:B------:R-:W-:Y:S02]  /*e820*/  FMNMX3.FTZ R11, R11, R156, R154, !PT ;  /* 0x0000009c0b0b7276 */ /* 0x000fe4000781009a */
[----:B------:R-:W-:Y:S01]  /*e830*/  ISETP.GE.AND P4, PT, R2, R63, PT ;  /* 0x0000003f0200720c */ /* 0x000fe20003f86270 */
[C---:B------:R-:W-:Y:S01]  /*e840*/  VIADD R2, R44.reuse, 0x78 ;  /* 0x000000782c027836 */ /* 0x040fe20000000000 */
[----:B------:R-:W-:Y:S01]  /*e850*/  FMNMX3.FTZ R9, R9, R194, R188, !PT ;  /* 0x000000c209097276 */ /* 0x000fe200078100bc */
[----:B------:R-:W-:Y:S01]  /*e860*/  VIADD R44, R44, 0x79 ;  /* 0x000000792c2c7836 */ /* 0x000fe20000000000 */
[----:B------:R-:W-:-:S02]  /*e870*/  ISETP.GE.AND P0, PT, R50, R53, PT ;  /* 0x000000353200720c */ /* 0x000fc40003f06270 */
[----:B------:R-:W-:Y:S02]  /*e880*/  FSEL R130, R130, -INF , !P2 ;  /* 0xff80000082827808 */ /* 0x000fe40005000000 */
[-C--:B------:R-:W-:Y:S02]  /*e890*/  ISETP.GE.AND P3, PT, R48, R53.reuse, PT ;  /* 0x000000353000720c */ /* 0x080fe40003f66270 */
[----:B------:R-:W-:Y:S02]  /*e8a0*/  FSEL R128, R128, -INF , !P1 ;  /* 0xff80000080807808 */ /* 0x000fe40004800000 */
[----:B------:R-:W-:Y:S02]  /*e8b0*/  FMNMX3.FTZ R11, R11, R150, R134, !PT ;  /* 0x000000960b0b7276 */ /* 0x000fe40007810086 */
[----:B------:R-:W-:Y:S02]  /*e8c0*/  FMNMX3.FTZ R9, R9, R126, R186, !PT ;  /* 0x0000007e09097276 */ /* 0x000fe400078100ba */
        /* <DEDUP_REMOVED lines=11> */
[----:B------:R-:W-:Y:S02]  /*e980*/  LOP3.LUT P3, RZ, R60, 0x2, RZ, 0xc0, !PT ;  /* 0x000000023cff7812 */ /* 0x000fe4000786c0ff */
[----:B------:R-:W-:-:S02]  /*e990*/  FSEL R56, R56, -INF , !P0 ;  /* 0xff80000038387808 */ /* 0x000fc40004000000 */
[----:B------:R-:W-:Y:S02]  /*e9a0*/  FMNMX3.FTZ R11, R11, R108, R64, !PT ;  /* 0x0000006c0b0b7276 */ /* 0x000fe40007810040 */
[----:B------:R-:W-:Y:S02]  /*e9b0*/  FMNMX3.FTZ R9, R9, R152, R148, !PT ;  /* 0x0000009809097276 */ /* 0x000fe40007810094 */
[----:B------:R-:W-:Y:S02]  /*e9c0*/  FSEL R142, R142, -INF , !P3 ;  /* 0xff8000008e8e7808 */ /* 0x000fe40005800000 */
[----:B------:R-:W-:Y:S02]  /*e9d0*/  FMNMX.FTZ R0, R56, R11, !PT ;  /* 0x0000000b38007209 */ /* 0x000fe40007810000 */
[----:B------:R-:W-:Y:S02]  /*e9e0*/  LOP3.LUT P6, RZ, R60, 0x1, RZ, 0xc0, !PT ;  /* 0x000000013cff7812 */ /* 0x000fe400078cc0ff */
[----:B------:R-:W-:-:S02]  /*e9f0*/  FMNMX3.FTZ R11, R9, R144, R142, !PT ;  /* 0x00000090090b7276 */ /* 0x000fc4000781008e */
[-C--:B------:R-:W-:Y:S01]  /*ea00*/  ISETP.GE.AND P2, PT, R58, R63.reuse, PT ;  /* 0x0000003f3a00720c */ /* 0x080fe20003f46270 */
[----:B------:R-:W1:Y:S01]  /*ea10*/  SHFL.BFLY PT, R9, R0, 0x2, 0x1f ;  /* 0x0c401f0000097f89 */ /* 0x000e6200000e0000 */
[----:B------:R-:W-:Y:S02]  /*ea20*/  FSEL R140, R140, -INF , !P6 ;  /* 0xff8000008c8c7808 */ /* 0x000fe40007000000 */
[----:B------:R-:W-:Y:S02]  /*ea30*/  FSEL R122, R122, -INF , !P5 ;  /* 0xff8000007a7a7808 */ /* 0x000fe40006800000 */
        /* <DEDUP_REMOVED lines=17> */
[----:B------:R-:W-:Y:S02]  /*eb50*/  FMNMX.FTZ R11, R28, R11, !PT ;  /* 0x0000000b1c0b7209 */ /* 0x000fe40007810000 */
[----:B------:R-:W-:Y:S01]  /*eb60*/  LEA R170, R170, UR5, 0x1 ;  /* 0x00000005aaaa7c11 */ /* 0x000fe2000f8e08ff */
[----:B------:R-:W1:Y:S04]  /*eb70*/  SHFL.BFLY PT, R2, R13, 0x1, 0x1f ;  /* 0x0c201f000d027f89 */ /* 0x000e6800000e0000 */
[----:B------:R-:W2:Y:S01]  /*eb80*/  SHFL.BFLY PT, R0, R11, 0x2, 0x1f ;  /* 0x0c401f000b007f89 */ /* 0x000ea200000e0000 */
[----:B------:R-:W-:-:S02]  /*eb90*/  IMAD.IADD R106, R3, 0x1, R170 ;  /* 0x00000001036a7824 */ /* 0x000fc400078e02aa */
[----:B------:R-:W-:Y:S01]  /*eba0*/  IMAD.IADD R104, R5, 0x1, R170 ;  /* 0x0000000105687824 */ /* 0x000fe200078e02aa */
[----:B------:R-:W-:Y:S03]  /*ebb0*/  LDSM.16.MT88.4 R92, [R170+0x6000] ;  /* 0x00600000aa5c783b */ /* 0x000fe60000004200 */
[----:B------:R-:W-:Y:S01]  /*ebc0*/  IMAD.IADD R102, R3, 0x1, R104 ;  /* 0x0000000103667824 */ /* 0x000fe200078e0268 */
[----:B------:R-:W-:Y:S01]  /*ebd0*/  LDSM.16.MT88.4 R76, [R104+0x6000] ;  /* 0x00600000684c783b */ /* 0x000fe20000004200 */
[----:B-1----:R-:W-:Y:S02]  /*ebe0*/  FMNMX.FTZ R2, R13, R2, !PT ;  /* 0x000000020d027209 */ /* 0x002fe40007810000 */
[----:B--2---:R-:W-:-:S03]  /*ebf0*/  FMNMX.FTZ R9, R11, R0, !PT ;  /* 0x000000000b097209 */ /* 0x004fc60007810000 */
[C---:B----4-:R-:W-:Y:S01]  /*ec00*/  FMUL.FTZ R45, R2.reuse, UR4 ;  /* 0x00000004022d7c20 */ /* 0x050fe20008410000 */
        /* <DEDUP_REMOVED lines=34> */
[----:B------:R-:W-:Y:S01]  /*ee30*/  FFMA.FTZ R124, R124, UR4, -R45 ;  /* 0x000000047c7c7c23 */ /* 0x000fe2000801082d */
[----:B------:R-:W1:Y:S01]  /*ee40*/  MUFU.EX2 R39, R39 ;  /* 0x0000002700277308 */ /* 0x000e620000000800 */
[--C-:B------:R-:W-:Y:S01]  /*ee50*/  FFMA.FTZ R44, R84, UR4, -R27.reuse ;  /* 0x00000004542c7c23 */ /* 0x100fe2000801081b */
[--C-:B------:R-:W-:Y:S01]  /*ee60*/  FFMA.FTZ R58, R80, UR4, -R27.reuse ;  /* 0x00000004503a7c23 */ /* 0x100fe2000801081b */
[----:B------:R-:W3:Y:S01]  /*ee70*/  LDSM.16.MT88.4 R84, [R106+0x6000] ;  /* 0x006000006a54783b */ /* 0x000ee20000004200 */
[--C-:B------:R-:W-:Y:S01]  /*ee80*/  FFMA.FTZ R49, R34, UR4, -R27.reuse ;  /* 0x0000000422317c23 */ /* 0x100fe2000801081b */
[--C-:B------:R-:W-:Y:S01]  /*ee90*/  FFMA.FTZ R41, R30, UR4, -R27.reuse ;  /* 0x000000041e297c23 */ /* 0x100fe2000801081b */
[--C-:B------:R-:W-:Y:S01]  /*eea0*/  FFMA.FTZ R40, R8, UR4, -R27.reuse ;  /* 0x0000000408287c23 */ /* 0x100fe2000801081b */
[--C-:B------:R-:W-:Y:S01]  /*eeb0*/  FFMA.FTZ R34, R18, UR4, -R27.reuse ;  /* 0x0000000412227c23 */ /* 0x100fe2000801081b */
[----:B------:R-:W-:Y:S01]  /*eec0*/  MUFU.EX2 R58, R58 ;  /* 0x0000003a003a7308 */ /* 0x000fe20000000800 */
[----:B------:R-:W4:Y:S01]  /*eed0*/  LDSM.16.MT88.4 R8, [R170+0x6800] ;  /* 0x00680000aa08783b */ /* 0x000f220000004200 */
[--C-:B------:R-:W-:Y:S01]  /*eee0*/  FFMA.FTZ R31, R16, UR4, -R27.reuse ;  /* 0x00000004101f7c23 */ /* 0x100fe2000801081b */
[----:B------:R-:W-:Y:S01]  /*eef0*/  FFMA.FTZ R35, R22, UR4, -R27 ;  /* 0x0000000416237c23 */ /* 0x000fe2000801081b */
[----:B--2---:R-:W-:Y:S01]  /*ef00*/  F2FP.BF16.F32.PACK_AB R68, R43, R50 ;  /* 0x000000322b44723e */ /* 0x004fe200000010ff */
[----:B------:R-:W2:Y:S01]  /*ef10*/  LDSM.16.MT88.4 R16, [R106+0x6800] ;  /* 0x006800006a10783b */ /* 0x000ea20000004200 */
[----:B------:R-:W-:Y:S01]  /*ef20*/  FFMA.FTZ R30, R14, UR4, -R45 ;  /* 0x000000040e1e7c23 */ /* 0x000fe2000801082d */
[--C-:B------:R-:W-:Y:S01]  /*ef30*/  FFMA.FTZ R51, R66, UR4, -R27.reuse ;  /* 0x0000000442337c23 */ /* 0x100fe2000801081b */
[----:B------:R-:W5:Y:S01]  /*ef40*/  MUFU.EX2 R49, R49 ;  /* 0x0000003100317308 */ /* 0x000f620000000800 */
[----:B-1----:R-:W-:Y:S01]  /*ef50*/  F2FP.BF16.F32.PACK_AB R70, R39, R48 ;  /* 0x000000302746723e */ /* 0x002fe200000010ff */
[----:B------:R-:W1:Y:S01]  /*ef60*/  LDSM.16.MT88.4 R20, [R104+0x6800] ;  /* 0x006800006814783b */ /* 0x000e620000004200 */
[--C-:B------:R-:W-:Y:S01]  /*ef70*/  FFMA.FTZ R62, R198, UR4, -R27.reuse ;  /* 0x00000004c63e7c23 */ /* 0x100fe2000801081b */
[--C-:B------:R-:W-:Y:S01]  /*ef80*/  FFMA.FTZ R47, R196, UR4, -R27.reuse ;  /* 0x00000004c42f7c23 */ /* 0x100fe2000801081b */
[--C-:B------:R-:W-:Y:S01]  /*ef90*/  FFMA.FTZ R66, R194, UR4, -R27.reuse ;  /* 0x00000004c2427c23 */ /* 0x100fe2000801081b */
[----:B------:R-:W1:Y:S01]  /*efa0*/  LDSM.16.MT88.4 R12, [R102+0x6800] ;  /* 0x00680000660c783b */ /* 0x000e620000004200 */
        /* <DEDUP_REMOVED lines=20> */
[----:B------:R-:W-:Y:S01]  /*f0f0*/  FADD.FTZ R49, R58, R49 ;  /* 0x000000313a317221 */ /* 0x000fe20000010000 */
[----:B------:R-:W-:Y:S01]  /*f100*/  FADD.FTZ R43, R50, R43 ;  /* 0x0000002b322b7221 */ /* 0x000fe20000010000 */
[--C-:B------:R-:W-:Y:S01]  /*f110*/  FFMA.FTZ R110, R110, UR4, -R45.reuse ;  /* 0x000000046e6e7c23 */ /* 0x100fe2000801082d */
[--C-:B------:R-:W-:Y:S01]  /*f120*/  FFMA.FTZ R127, R108, UR4, -R45.reuse ;  /* 0x000000046c7f7c23 */ /* 0x100fe2000801082d */
[----:B------:R-:W-:Y:S01]  /*f130*/  FFMA.FTZ R64, R64, UR4, -R45 ;  /* 0x0000000440407c23 */ /* 0x000fe2000801082d */
[----:B------:R-:W5:Y:S01]  /*f140*/  MUFU.EX2 R37, R37 ;  /* 0x0000002500257308 */ /* 0x000f620000000800 */
[C---:B---3--:R-:W-:Y:S01]  /*f150*/  F2FP.BF16.F32.PACK_AB R71, R41.reuse, R44 ;  /* 0x0000002c2947723e */ /* 0x048fe200000010ff */
[----:B------:R-:W-:Y:S01]  /*f160*/  FADD.FTZ R44, R44, R49 ;  /* 0x000000312c2c7221 */ /* 0x000fe20000010000 */
[----:B------:R-:W-:Y:S01]  /*f170*/  FADD.FTZ R48, R48, R43 ;  /* 0x0000002b30307221 */ /* 0x000fe20000010000 */
[--C-:B------:R-:W-:Y:S01]  /*f180*/  FFMA.FTZ R38, R38, UR4, -R27.reuse ;  /* 0x0000000426267c23 */ /* 0x100fe2000801081b */
[--C-:B------:R-:W-:Y:S01]  /*f190*/  FFMA.FTZ R28, R28, UR4, -R27.reuse ;  /* 0x000000041c1c7c23 */ /* 0x100fe2000801081b */
[----:B------:R-:W-:Y:S01]  /*f1a0*/  FADD.FTZ R41, R41, R44 ;  /* 0x0000002c29297221 */ /* 0x000fe20000010000 */
[----:B------:R-:W-:Y:S01]  /*f1b0*/  FADD.FTZ R39, R39, R48 ;  /* 0x0000003027277221 */ /* 0x000fe20000010000 */
[----:B------:R-:W-:Y:S01]  /*f1c0*/  MUFU.EX2 R36, R36 ;  /* 0x0000002400247308 */ /* 0x000fe20000000800 */
[----:B------:R-:W-:Y:S01]  /*f1d0*/  HMMA.16816.F32.BF16 R96, R68, R92, RZ ;  /* 0x0000005c4460723c */ /* 0x000fe200000418ff */
[--C-:B------:R-:W-:Y:S01]  /*f1e0*/  FFMA.FTZ R42, R42, UR4, -R27.reuse ;  /* 0x000000042a2a7c23 */ /* 0x100fe2000801081b */
[----:B------:R-:W-:Y:S01]  /*f1f0*/  FFMA.FTZ R32, R32, UR4, -R27 ;  /* 0x0000000420207c23 */ /* 0x000fe2000801081b */
[----:B------:R-:W-:-:S04]  /*f200*/  ISETP.GT.AND P0, PT, R61, R176, PT ;  /* 0x000000b03d00720c */ /* 0x000fc80003f04270 */
[----:B------:R-:W-:Y:S01]  /*f210*/  MUFU.EX2 R33, R33 ;  /* 0x0000002100217308 */ /* 0x000fe20000000800 */
[C---:B------:R-:W-:Y:S07]  /*f220*/  HMMA.16816.F32.BF16 R92, R68.reuse, R94, RZ ;  /* 0x0000005e445c723c */ /* 0x040fee00000418ff */
[----:B------:R-:W-:Y:S01]  /*f230*/  MUFU.EX2 R40, R40 ;  /* 0x0000002800287308 */ /* 0x000fe20000000800 */
[C---:B------:R-:W-:Y:S07]  /*f240*/  HMMA.16816.F32.BF16 R88, R68.reuse, R84, RZ ;  /* 0x000000544458723c */ /* 0x040fee00000418ff */
[----:B------:R-:W3:Y:S01]  /*f250*/  MUFU.EX2 R35, R35 ;  /* 0x0000002300237308 */ /* 0x000ee20000000800 */
[C---:B------:R-:W-:Y:S07]  /*f260*/  HMMA.16816.F32.BF16 R84, R68.reuse, R86, RZ ;  /* 0x000000564454723c */ /* 0x040fee00000418ff */
[----:B------:R-:W-:Y:S01]  /*f270*/  MUFU.EX2 R34, R34 ;  /* 0x0000002200227308 */ /* 0x000fe20000000800 */
[C---:B------:R-:W-:Y:S07]  /*f280*/  HMMA.16816.F32.BF16 R80, R68.reuse, R76, RZ ;  /* 0x0000004c4450723c */ /* 0x040fee00000418ff */
[----:B------:R-:W4:Y:S01]  /*f290*/  MUFU.EX2 R31, R31 ;  /* 0x0000001f001f7308 */ /* 0x000f220000000800 */
[C---:B------:R-:W-:Y:S07]  /*f2a0*/  HMMA.16816.F32.BF16 R76, R68.reuse, R78, RZ ;  /* 0x0000004e444c723c */ /* 0x040fee00000418ff */
[----:B------:R-:W-:Y:S01]  /*f2b0*/  MUFU.EX2 R30, R30 ;  /* 0x0000001e001e7308 */ /* 0x000fe20000000800 */
[----:B------:R-:W-:Y:S01]  /*f2c0*/  HMMA.16816.F32.BF16 R72, R68, R4, RZ ;  /* 0x000000044448723c */ /* 0x000fe200000418ff */
[----:B-----5:R-:W-:Y:S01]  /*f2d0*/  F2FP.BF16.F32.PACK_AB R4, R37, R46 ;  /* 0x0000002e2504723e */ /* 0x020fe200000010ff */
[----:B------:R-:W-:Y:S01]  /*f2e0*/  FADD.FTZ R46, R46, R39 ;  /* 0x000000272e2e7221 */ /* 0x000fe20000010000 */
[----:B---3--:R-:W-:Y:S01]  /*f2f0*/  F2FP.BF16.F32.PACK_AB R5, R35, R40 ;  /* 0x000000282305723e */ /* 0x008fe200000010ff */
[----:B------:R-:W-:-:S02]  /*f300*/  FADD.FTZ R40, R40, R41 ;  /* 0x0000002928287221 */ /* 0x000fc40000010000 */
[----:B------:R-:W-:Y:S01]  /*f310*/  FADD.FTZ R37, R37, R46 ;  /* 0x0000002e25257221 */ /* 0x000fe20000010000 */
[----:B------:R-:W3:Y:S01]  /*f320*/  MUFU.EX2 R29, R29 ;  /* 0x0000001d001d7308 */ /* 0x000ee20000000800 */
[----:B------:R-:W-:Y:S01]  /*f330*/  HMMA.16816.F32.BF16 R68, R68, R6, RZ ;  /* 0x000000064444723c */ /* 0x000fe200000418ff */
[----:B------:R-:W-:Y:S01]  /*f340*/  F2FP.BF16.F32.PACK_AB R6, R33, R36 ;  /* 0x000000242106723e */ /* 0x000fe200000010ff */
[----:B------:R-:W-:Y:S01]  /*f350*/  FADD.FTZ R35, R35, R40 ;  /* 0x0000002823237221 */ /* 0x000fe20000010000 */
[----:B----4-:R-:W-:Y:S01]  /*f360*/  F2FP.BF16.F32.PACK_AB R7, R31, R34 ;  /* 0x000000221f07723e */ /* 0x010fe200000010ff */
[----:B------:R-:W-:Y:S02]  /*f370*/  FADD.FTZ R36, R36, R37 ;  /* 0x0000002524247221 */ /* 0x000fe40000010000 */
[----:B------:R-:W-:Y:S01]  /*f380*/  FADD.FTZ R34, R34, R35 ;  /* 0x0000002322227221 */ /* 0x000fe20000010000 */
[----:B------:R-:W-:Y:S01]  /*f390*/  MUFU.EX2 R26, R26 ;  /* 0x0000001a001a7308 */ /* 0x000fe20000000800 */
[----:B------:R-:W-:-:S02]  /*f3a0*/  FADD.FTZ R33, R33, R36 ;  /* 0x0000002421217221 */ /* 0x000fc40000010000 */
[C---:B------:R-:W-:Y:S05]  /*f3b0*/  HMMA.16816.F32.BF16 R96, R4.reuse, R8, R96 ;  /* 0x000000080460723c */ /* 0x040fea0000041860 */
[----:B------:R-:W4:Y:S03]  /*f3c0*/  MUFU.EX2 R3, R3 ;  /* 0x0000000300037308 */ /* 0x000f260000000800 */
[C---:B------:R-:W-:Y:S01]  /*f3d0*/  HMMA.16816.F32.BF16 R92, R4.reuse, R10, R92 ;  /* 0x0000000a045c723c */ /* 0x040fe2000004185c */
[----:B------:R-:W5:Y:S04]  /*f3e0*/  LDSM.16.MT88.4 R8, [R170+0x7000] ;  /* 0x00700000aa08783b */ /* 0x000f680000004200 */
[----:B------:R-:W-:Y:S03]  /*f3f0*/  MUFU.EX2 R62, R62 ;  /* 0x0000003e003e7308 */ /* 0x000fe60000000800 */
[C---:B--2---:R-:W-:Y:S05]  /*f400*/  HMMA.16816.F32.BF16 R88, R4.reuse, R16, R88 ;  /* 0x000000100458723c */ /* 0x044fea0000041858 */
[----:B------:R-:W2:Y:S03]  /*f410*/  MUFU.EX2 R47, R47 ;  /* 0x0000002f002f7308 */ /* 0x000ea60000000800 */
[C---:B------:R-:W-:Y:S01]  /*f420*/  HMMA.16816.F32.BF16 R84, R4.reuse, R18, R84 ;  /* 0x000000120454723c */ /* 0x040fe20000041854 */
[----:B------:R-:W5:Y:S04]  /*f430*/  LDSM.16.MT88.4 R16, [R106+0x7000] ;  /* 0x007000006a10783b */ /* 0x000f680000004200 */
[----:B------:R-:W-:Y:S03]  /*f440*/  MUFU.EX2 R51, R51 ;  /* 0x0000003300337308 */ /* 0x000fe60000000800 */
[C---:B-1----:R-:W-:Y:S05]  /*f450*/  HMMA.16816.F32.BF16 R80, R4.reuse, R20, R80 ;  /* 0x000000140450723c */ /* 0x042fea0000041850 */
[----:B------:R-:W1:Y:S03]  /*f460*/  MUFU.EX2 R66, R66 ;  /* 0x0000004200427308 */ /* 0x000e660000000800 */
[C---:B------:R-:W-:Y:S01]  /*f470*/  HMMA.16816.F32.BF16 R76, R4.reuse, R22, R76 ;  /* 0x00000016044c723c */ /* 0x040fe2000004184c */
[----:B------:R-:W-:Y:S04]  /*f480*/  LDSM.16.MT88.4 R20, [R170+0x7800] ;  /* 0x00780000aa14783b */ /* 0x000fe80000004200 */
[----:B------:R-:W-:Y:S03]  /*f490*/  MUFU.EX2 R114, R114 ;  /* 0x0000007200727308 */ /* 0x000fe60000000800 */
[C---:B------:R-:W-:Y:S05]  /*f4a0*/  HMMA.16816.F32.BF16 R72, R4.reuse, R12, R72 ;  /* 0x0000000c0448723c */ /* 0x040fea0000041848 */
[----:B------:R-:W5:Y:S03]  /*f4b0*/  MUFU.EX2 R57, R57 ;  /* 0x0000003900397308 */ /* 0x000f660000000800 */
[----:B------:R-:W-:Y:S01]  /*f4c0*/  HMMA.16816.F32.BF16 R68, R4, R14, R68 ;  /* 0x0000000e0444723c */ /* 0x000fe20000041844 */
[----:B---3--:R-:W-:Y:S01]  /*f4d0*/  F2FP.BF16.F32.PACK_AB R4, R29, R30 ;  /* 0x0000001e1d04723e */ /* 0x008fe200000010ff */
[----:B------:R-:W3:Y:S01]  /*f4e0*/  LDSM.16.MT88.4 R12, [R104+0x7000] ;  /* 0x00700000680c783b */ /* 0x000ee20000004200 */
[----:B----4-:R-:W-:Y:S01]  /*f4f0*/  F2FP.BF16.F32.PACK_AB R6, R3, R26 ;  /* 0x0000001a0306723e */ /* 0x010fe200000010ff */
[----:B------:R-:W-:Y:S01]  /*f500*/  FADD.FTZ R30, R30, R33 ;  /* 0x000000211e1e7221 */ /* 0x000fe20000010000 */
[----:B--2---:R-:W-:Y:S01]  /*f510*/  F2FP.BF16.F32.PACK_AB R5, R47, R62 ;  /* 0x0000003e2f05723e */ /* 0x004fe200000010ff */
[----:B------:R-:W-:Y:S01]  /*f520*/  MUFU.EX2 R112, R112 ;  /* 0x0000007000707308 */ /* 0x000fe20000000800 */
[----:B-1----:R-:W-:Y:S01]  /*f530*/  F2FP.BF16.F32.PACK_AB R7, R66, R51 ;  /* 0x000000334207723e */ /* 0x002fe200000010ff */
[----:B------:R-:W-:-:S04]  /*f540*/  FADD.FTZ R29, R29, R30 ;  /* 0x0000001e1d1d7221 */ /* 0x000fc80000010000 */
[----:B------:R-:W-:Y:S02]  /*f550*/  FADD.FTZ R26, R26, R29 ;  /* 0x0000001d1a1a7221 */ /* 0x000fe40000010000 */
[----:B-----5:R-:W-:Y:S01]  /*f560*/  HMMA.16816.F32.BF16 R96, R4, R8, R96 ;  /* 0x000000080460723c */ /* 0x020fe20000041860 */
[----:B------:R-:W1:Y:S01]  /*f570*/  MUFU.EX2 R59, R59 ;  /* 0x0000003b003b7308 */ /* 0x000e620000000800 */
[----:B------:R-:W-:-:S06]  /*f580*/  FADD.FTZ R3, R3, R26 ;  /* 0x0000001a03037221 */ /* 0x000fcc0000010000 */
        /* <DEDUP_REMOVED lines=8> */
[C---:B---3--:R-:W-:Y:S02]  /*f610*/  HMMA.16816.F32.BF16 R80, R4.reuse, R12, R80 ;  /* 0x0000000c0450723c */ /* 0x048fe40000041850 */
[----:B------:R-:W3:Y:S06]  /*f620*/  MUFU.EX2 R132, R132 ;  /* 0x0000008400847308 */ /* 0x000eec0000000800 */
[C---:B------:R-:W-:Y:S01]  /*f630*/  HMMA.16816.F32.BF16 R76, R4.reuse, R14, R76 ;  /* 0x0000000e044c723c */ /* 0x040fe2000004184c */
[----:B------:R-:W5:Y:S01]  /*f640*/  LDSM.16.MT88.4 R12, [R104+0x7800] ;  /* 0x00780000680c783b */ /* 0x000f620000004200 */
[----:B------:R-:W5:Y:S06]  /*f650*/  MUFU.EX2 R105, R105 ;  /* 0x0000006900697308 */ /* 0x000f6c0000000800 */
[C---:B--2---:R-:W-:Y:S02]  /*f660*/  HMMA.16816.F32.BF16 R72, R4.reuse, R8, R72 ;  /* 0x000000080448723c */ /* 0x044fe40000041848 */
[----:B------:R-:W2:Y:S06]  /*f670*/  MUFU.EX2 R136, R136 ;  /* 0x0000008800887308 */ /* 0x000eac0000000800 */
[----:B------:R-:W-:Y:S01]  /*f680*/  HMMA.16816.F32.BF16 R68, R4, R10, R68 ;  /* 0x0000000a0444723c */ /* 0x000fe20000041844 */
[----:B------:R-:W-:Y:S01]  /*f690*/  F2FP.BF16.F32.PACK_AB R4, R57, R114 ;  /* 0x000000723904723e */ /* 0x000fe200000010ff */
[----:B------:R-:W2:Y:S01]  /*f6a0*/  LDSM.16.MT88.4 R8, [R102+0x7800] ;  /* 0x007800006608783b */ /* 0x000ea20000004200 */
[----:B-1----:R-:W-:Y:S01]  /*f6b0*/  F2FP.BF16.F32.PACK_AB R6, R59, R112 ;  /* 0x000000703b06723e */ /* 0x002fe200000010ff */
[----:B------:R-:W-:Y:S01]  /*f6c0*/  MUFU.EX2 R138, R138 ;  /* 0x0000008a008a7308 */ /* 0x000fe20000000800 */
[----:B----4-:R-:W-:Y:S01]  /*f6d0*/  F2FP.BF16.F32.PACK_AB R5, R126, R65 ;  /* 0x000000417e05723e */ /* 0x010fe200000010ff */
[----:B------:R-:W-:Y:S01]  /*f6e0*/  FADD.FTZ R114, R114, R3 ;  /* 0x0000000372727221 */ /* 0x000fe20000010000 */
[----:B---3--:R-:W-:-:S03]  /*f6f0*/  F2FP.BF16.F32.PACK_AB R7, R132, R67 ;  /* 0x000000438407723e */ /* 0x008fc600000010ff */
[----:B------:R-:W-:Y:S02]  /*f700*/  FADD.FTZ R57, R57, R114 ;  /* 0x0000007239397221 */ /* 0x000fe40000010000 */
[----:B------:R-:W1:Y:S02]  /*f710*/  MUFU.EX2 R109, R109 ;  /* 0x0000006d006d7308 */ /* 0x000e640000000800 */
[----:B-----5:R-:W-:Y:S01]  /*f720*/  HMMA.16816.F32.BF16 R88, R4, R16, R88 ;  /* 0x000000100458723c */ /* 0x020fe20000041858 */
[----:B------:R-:W-:-:S04]  /*f730*/  FADD.FTZ R26, R112, R57 ;  /* 0x00000039701a7221 */ /* 0x000fc80000010000 */
[----:B------:R-:W-:Y:S01]  /*f740*/  FADD.FTZ R26, R59, R26 ;  /* 0x0000001a3b1a7221 */ /* 0x000fe20000010000 */
[----:B------:R-:W-:Y:S02]  /*f750*/  MUFU.EX2 R111, R111 ;  /* 0x0000006f006f7308 */ /* 0x000fe40000000800 */
[----:B------:R-:W-:Y:S01]  /*f760*/  HMMA.16816.F32.BF16 R84, R4, R18, R84 ;  /* 0x000000120454723c */ /* 0x000fe20000041854 */
[----:B------:R-:W3:Y:S01]  /*f770*/  LDSM.16.MT88.4 R16, [R170+0x8000] ;  /* 0x00800000aa10783b */ /* 0x000ee20000004200 */
[----:B------:R-:W-:-:S04]  /*f780*/  FADD.FTZ R3, R105, R26 ;  /* 0x0000001a69037221 */ /* 0x000fc80000010000 */
[----:B------:R-:W4:Y:S01]  /*f790*/  MUFU.EX2 R146, R146 ;  /* 0x0000009200927308 */ /* 0x000f220000000800 */
[C---:B--2---:R-:W-:Y:S01]  /*f7a0*/  FADD.FTZ R3, R136.reuse, R3 ;  /* 0x0000000388037221 */ /* 0x044fe20000010000 */
[C---:B------:R-:W-:Y:S06]  /*f7b0*/  HMMA.16816.F32.BF16 R96, R4.reuse, R20, R96 ;  /* 0x000000140460723c */ /* 0x040fec0000041860 */
[----:B------:R-:W-:Y:S02]  /*f7c0*/  MUFU.EX2 R113, R113 ;  /* 0x0000007100717308 */ /* 0x000fe40000000800 */
[C---:B------:R-:W-:Y:S01]  /*f7d0*/  HMMA.16816.F32.BF16 R92, R4.reuse, R22, R92 ;  /* 0x00000016045c723c */ /* 0x040fe2000004185c */
[----:B------:R-:W2:Y:S05]  /*f7e0*/  LDSM.16.MT88.4 R20, [R104+0x8000] ;  /* 0x008000006814783b */ /* 0x000eaa0000004200 */
[----:B------:R-:W5:Y:S02]  /*f7f0*/  MUFU.EX2 R152, R152 ;  /* 0x0000009800987308 */ /* 0x000f640000000800 */
[C---:B------:R-:W-:Y:S06]  /*f800*/  HMMA.16816.F32.BF16 R80, R4.reuse, R12, R80 ;  /* 0x0000000c0450723c */ /* 0x040fec0000041850 */
[----:B------:R-:W-:Y:S02]  /*f810*/  MUFU.EX2 R115, R115 ;  /* 0x0000007300737308 */ /* 0x000fe40000000800 */
[C---:B------:R-:W-:Y:S01]  /*f820*/  HMMA.16816.F32.BF16 R76, R4.reuse, R14, R76 ;  /* 0x0000000e044c723c */ /* 0x040fe2000004184c */
[----:B------:R-:W2:Y:S05]  /*f830*/  LDSM.16.MT88.4 R12, [R106+0x8000] ;  /* 0x008000006a0c783b */ /* 0x000eaa0000004200 */
[----:B------:R-:W2:Y:S02]  /*f840*/  MUFU.EX2 R156, R156 ;  /* 0x0000009c009c7308 */ /* 0x000ea40000000800 */
[C---:B------:R-:W-:Y:S06]  /*f850*/  HMMA.16816.F32.BF16 R72, R4.reuse, R8, R72 ;  /* 0x000000080448723c */ /* 0x040fec0000041848 */
[----:B------:R-:W-:Y:S02]  /*f860*/  MUFU.EX2 R117, R117 ;  /* 0x0000007500757308 */ /* 0x000fe40000000800 */
[----:B------:R-:W-:Y:S01]  /*f870*/  HMMA.16816.F32.BF16 R68, R4, R10, R68 ;  /* 0x0000000a0444723c */ /* 0x000fe20000041844 */
[----:B------:R-:W-:Y:S01]  /*f880*/  F2FP.BF16.F32.PACK_AB R4, R136, R105 ;  /* 0x000000698804723e */ /* 0x000fe200000010ff */
[----:B------:R-:W2:Y:S01]  /*f890*/  LDSM.16.MT88.4 R8, [R102+0x8000] ;  /* 0x008000006608783b */ /* 0x000ea20000004200 */
[----:B-1----:R-:W-:-:S02]  /*f8a0*/  F2FP.BF16.F32.PACK_AB R6, R109, R138 ;  /* 0x0000008a6d06723e */ /* 0x002fc400000010ff */
[----:B----4-:R-:W-:Y:S01]  /*f8b0*/  F2FP.BF16.F32.PACK_AB R5, R146, R111 ;  /* 0x0000006f9205723e */ /* 0x010fe200000010ff */
[----:B------:R-:W1:Y:S01]  /*f8c0*/  MUFU.EX2 R150, R150 ;  /* 0x0000009600967308 */ /* 0x000e620000000800 */
[----:B-----5:R-:W-:-:S07]  /*f8d0*/  F2FP.BF16.F32.PACK_AB R7, R152, R113 ;  /* 0x000000719807723e */ /* 0x020fce00000010ff */
[C---:B---3--:R-:W-:Y:S01]  /*f8e0*/  HMMA.16816.F32.BF16 R96, R4.reuse, R16, R96 ;  /* 0x000000100460723c */ /* 0x048fe20000041860 */
[----:B------:R-:W-:Y:S07]  /*f8f0*/  MUFU.EX2 R119, R119 ;  /* 0x0000007700777308 */ /* 0x000fee0000000800 */
[C---:B------:R-:W-:Y:S01]  /*f900*/  HMMA.16816.F32.BF16 R92, R4.reuse, R18, R92 ;  /* 0x00000012045c723c */ /* 0x040fe2000004185c */
[----:B------:R-:W3:Y:S01]  /*f910*/  LDSM.16.MT88.4 R16, [R170+0x8800] ;  /* 0x00880000aa10783b */ /* 0x000ee20000004200 */
[----:B------:R-:W4:Y:S06]  /*f920*/  MUFU.EX2 R144, R144 ;  /* 0x0000009000907308 */ /* 0x000f2c0000000800 */
[C---:B--2---:R-:W-:Y:S01]  /*f930*/  HMMA.16816.F32.BF16 R80, R4.reuse, R20, R80 ;  /* 0x000000140450723c */ /* 0x044fe20000041850 */
[--C-:B------:R-:W-:Y:S01]  /*f940*/  FFMA.FTZ R21, R134, UR4, -R45.reuse ;  /* 0x0000000486157c23 */ /* 0x100fe2000801082d */
[----:B------:R-:W-:Y:S06]  /*f950*/  MUFU.EX2 R121, R121 ;  /* 0x0000007900797308 */ /* 0x000fec0000000800 */
[C---:B------:R-:W-:Y:S02]  /*f960*/  HMMA.16816.F32.BF16 R88, R4.reuse, R12, R88 ;  /* 0x0000000c0458723c */ /* 0x040fe40000041858 */
[----:B------:R-:W2:Y:S06]  /*f970*/  MUFU.EX2 R20, R140 ;  /* 0x0000008c00147308 */ /* 0x000eac0000000800 */
[C---:B------:R-:W-:Y:S01]  /*f980*/  HMMA.16816.F32.BF16 R84, R4.reuse, R14, R84 ;  /* 0x0000000e0454723c */ /* 0x040fe20000041854 */
[----:B------:R-:W5:Y:S01]  /*f990*/  LDSM.16.MT88.4 R12, [R106+0x8800] ;  /* 0x008800006a0c783b */ /* 0x000f620000004200 */
[----:B------:R-:W-:Y:S06]  /*f9a0*/  MUFU.EX2 R21, R21 ;  /* 0x0000001500157308 */ /* 0x000fec0000000800 */
[----:B------:R-:W-:Y:S01]  /*f9b0*/  HMMA.16816.F32.BF16 R76, R4, R22, R76 ;  /* 0x00000016044c723c */ /* 0x000fe2000004184c */
[--C-:B------:R-:W-:Y:S01]  /*f9c0*/  FFMA.FTZ R22, R130, UR4, -R45.reuse ;  /* 0x0000000482167c23 */ /* 0x100fe2000801082d */
[--C-:B------:R-:W-:Y:S01]  /*f9d0*/  FFMA.FTZ R23, R128, UR4, -R45.reuse ;  /* 0x0000000480177c23 */ /* 0x100fe2000801082d */
[----:B------:R-:W-:Y:S01]  /*f9e0*/  MUFU.EX2 R124, R124 ;  /* 0x0000007c007c7308 */ /* 0x000fe20000000800 */
[----:B------:R-:W-:-:S04]  /*f9f0*/  FFMA.FTZ R45, R56, UR4, -R45 ;  /* 0x00000004382d7c23 */ /* 0x000fc8000801082d */
[C---:B------:R-:W-:Y:S03]  /*fa00*/  HMMA.16816.F32.BF16 R72, R4.reuse, R8, R72 ;  /* 0x000000080448723c */ /* 0x040fe60000041848 */
[----:B------:R-:W5:Y:S05]  /*fa10*/  MUFU.EX2 R22, R22 ;  /* 0x0000001600167308 */ /* 0x000f6a0000000800 */
[----:B------:R-:W-:Y:S01]  /*fa20*/  HMMA.16816.F32.BF16 R68, R4, R10, R68 ;  /* 0x0000000a0444723c */ /* 0x000fe20000041844 */
[----:B------:R-:W-:Y:S01]  /*fa30*/  F2FP.BF16.F32.PACK_AB R4, R156, R115 ;  /* 0x000000739c04723e */ /* 0x000fe200000010ff */
[----:B------:R-:W5:Y:S01]  /*fa40*/  LDSM.16.MT88.4 R8, [R104+0x8800] ;  /* 0x008800006808783b */ /* 0x000f620000004200 */
[----:B-1----:R-:W-:Y:S01]  /*fa50*/  F2FP.BF16.F32.PACK_AB R6, R150, R117 ;  /* 0x000000759606723e */ /* 0x002fe200000010ff */
[----:B------:R-:W1:Y:S01]  /*fa60*/  MUFU.EX2 R23, R23 ;  /* 0x0000001700177308 */ /* 0x000e620000000800 */
[----:B----4-:R-:W-:-:S02]  /*fa70*/  F2FP.BF16.F32.PACK_AB R5, R144, R119 ;  /* 0x000000779005723e */ /* 0x010fc400000010ff */
[----:B--2---:R-:W-:-:S05]  /*fa80*/  F2FP.BF16.F32.PACK_AB R7, R20, R121 ;  /* 0x000000791407723e */ /* 0x004fca00000010ff */
[----:B------:R-:W-:Y:S02]  /*fa90*/  MUFU.EX2 R122, R122 ;  /* 0x0000007a007a7308 */ /* 0x000fe40000000800 */
[C---:B---3--:R-:W-:Y:S06]  /*faa0*/  HMMA.16816.F32.BF16 R96, R4.reuse, R16, R96 ;  /* 0x000000100460723c */ /* 0x048fec0000041860 */
[----:B------:R-:W2:Y:S02]  /*fab0*/  MUFU.EX2 R123, R123 ;  /* 0x0000007b007b7308 */ /* 0x000ea40000000800 */
[C---:B------:R-:W-:Y:S01]  /*fac0*/  HMMA.16816.F32.BF16 R92, R4.reuse, R18, R92 ;  /* 0x00000012045c723c */ /* 0x040fe2000004185c */
[----:B------:R-:W3:Y:S05]  /*fad0*/  LDSM.16.MT88.4 R16, [R102+0x8800] ;  /* 0x008800006610783b */ /* 0x000eea0000004200 */
[----:B------:R-:W-:Y:S02]  /*fae0*/  MUFU.EX2 R118, R118 ;  /* 0x0000007600767308 */ /* 0x000fe40000000800 */
[C---:B-----5:R-:W-:Y:S06]  /*faf0*/  HMMA.16816.F32.BF16 R88, R4.reuse, R12, R88 ;  /* 0x0000000c0458723c */ /* 0x060fec0000041858 */
        /* <DEDUP_REMOVED lines=11> */
[----:B------:R-:W-:Y:S01]  /*fbb0*/  HMMA.16816.F32.BF16 R68, R4, R18, R68 ;  /* 0x000000120444723c */ /* 0x000fe20000041844 */
[----:B------:R-:W3:Y:S01]  /*fbc0*/  LDSM.16.MT88.4 R16, [R104+0x9000] ;  /* 0x009000006810783b */ /* 0x000ee20000004200 */
[----:B------:R-:W-:-:S02]  /*fbd0*/  F2FP.BF16.F32.PACK_AB R4, R22, R21 ;  /* 0x000000151604723e */ /* 0x000fc400000010ff */
[----:B-1----:R-:W-:Y:S02]  /*fbe0*/  F2FP.BF16.F32.PACK_AB R6, R124, R23 ;  /* 0x000000177c06723e */ /* 0x002fe400000010ff */
[----:B------:R-:W-:Y:S01]  /*fbf0*/  MUFU.EX2 R39, R42 ;  /* 0x0000002a00277308 */ /* 0x000fe20000000800 */
[----:B--2---:R-:W-:Y:S02]  /*fc00*/  F2FP.BF16.F32.PACK_AB R5, R123, R122 ;  /* 0x0000007a7b05723e */ /* 0x004fe400000010ff */
[----:B----4-:R-:W-:-:S05]  /*fc10*/  F2FP.BF16.F32.PACK_AB R7, R125, R118 ;  /* 0x000000767d07723e */ /* 0x010fca00000010ff */
[----:B------:R-:W1:Y:S02]  /*fc20*/  MUFU.EX2 R38, R38 ;  /* 0x0000002600267308 */ /* 0x000e640000000800 */
[C---:B-----5:R-:W-:Y:S06]  /*fc30*/  HMMA.16816.F32.BF16 R96, R4.reuse, R12, R96 ;  /* 0x0000000c0460723c */ /* 0x060fec0000041860 */
[----:B------:R-:W-:Y:S02]  /*fc40*/  MUFU.EX2 R28, R28 ;  /* 0x0000001c001c7308 */ /* 0x000fe40000000800 */
[C---:B------:R-:W-:Y:S01]  /*fc50*/  HMMA.16816.F32.BF16 R92, R4.reuse, R14, R92 ;  /* 0x0000000e045c723c */ /* 0x040fe2000004185c */
[----:B------:R-:W2:Y:S07]  /*fc60*/  LDSM.16.MT88.4 R12, [R102+0x9000] ;  /* 0x00900000660c783b */ /* 0x000eae0000004200 */
[C---:B------:R-:W-:Y:S08]  /*fc70*/  HMMA.16816.F32.BF16 R88, R4.reuse, R8, R88 ;  /* 0x000000080458723c */ /* 0x040ff00000041858 */
[C---:B------:R-:W-:Y:S01]  /*fc80*/  HMMA.16816.F32.BF16 R84, R4.reuse, R10, R84 ;  /* 0x0000000a0454723c */ /* 0x040fe20000041854 */
[----:B------:R-:W4:Y:S07]  /*fc90*/  LDSM.16.MT88.4 R8, [R170+0x9800] ;  /* 0x00980000aa08783b */ /* 0x000f2e0000004200 */
[----:B---3--:R-:W-:Y:S01]  /*fca0*/  HMMA.16816.F32.BF16 R80, R4, R16, R80 ;  /* 0x000000100450723c */ /* 0x008fe20000041850 */
[----:B------:R-:W-:-:S02]  /*fcb0*/  FADD.FTZ R17, R31, R34 ;  /* 0x000000221f117221 */ /* 0x000fc40000010000 */
[----:B------:R-:W3:Y:S02]  /*fcc0*/  MUFU.EX2 R31, R32 ;  /* 0x00000020001f7308 */ /* 0x000ee40000000800 */
[----:B------:R-:W-:-:S03]  /*fcd0*/  FADD.FTZ R62, R62, R17 ;  /* 0x000000113e3e7221 */ /* 0x000fc60000010000 */
[----:B------:R-:W-:Y:S01]  /*fce0*/  HMMA.16816.F32.BF16 R76, R4, R18, R76 ;  /* 0x00000012044c723c */ /* 0x000fe2000004184c */
[----:B------:R-:W5:Y:S01]  /*fcf0*/  LDSM.16.MT88.4 R16, [R106+0x9800] ;  /* 0x009800006a10783b */ /* 0x000f620000004200 */
[----:B------:R-:W-:-:S04]  /*fd00*/  FADD.FTZ R62, R47, R62 ;  /* 0x0000003e2f3e7221 */ /* 0x000fc80000010000 */
[----:B------:R-:W-:Y:S02]  /*fd10*/  FADD.FTZ R51, R51, R62 ;  /* 0x0000003e33337221 */ /* 0x000fe40000010000 */
[----:B--2---:R-:W-:Y:S02]  /*fd20*/  HMMA.16816.F32.BF16 R72, R4, R12, R72 ;  /* 0x0000000c0448723c */ /* 0x004fe40000041848 */
[----:B------:R-:W-:-:S04]  /*fd30*/  FADD.FTZ R66, R66, R51 ;  /* 0x0000003342427221 */ /* 0x000fc80000010000 */
[----:B------:R-:W-:Y:S02]  /*fd40*/  FADD.FTZ R65, R65, R66 ;  /* 0x0000004241417221 */ /* 0x000fe40000010000 */
[----:B------:R-:W-:Y:S02]  /*fd50*/  HMMA.16816.F32.BF16 R68, R4, R14, R68 ;  /* 0x0000000e0444723c */ /* 0x000fe40000041844 */
[----:B------:R-:W-:Y:S01]  /*fd60*/  FADD.FTZ R126, R126, R65 ;  /* 0x000000417e7e7221 */ /* 0x000fe20000010000 */
[----:B------:R-:W-:Y:S01]  /*fd70*/  F2FP.BF16.F32.PACK_AB R4, R127, R110 ;  /* 0x0000006e7f04723e */ /* 0x000fe200000010ff */
[----:B------:R-:W2:Y:S01]  /*fd80*/  LDSM.16.MT88.4 R12, [R104+0x9800] ;  /* 0x00980000680c783b */ /* 0x000ea20000004200 */
[----:B------:R-:W-:Y:S01]  /*fd90*/  F2FP.BF16.F32.PACK_AB R6, R43, R64 ;  /* 0x000000402b06723e */ /* 0x000fe200000010ff */
[----:B------:R-:W-:Y:S01]  /*fda0*/  FADD.FTZ R67, R67, R126 ;  /* 0x0000007e43437221 */ /* 0x000fe20000010000 */
[----:B-1----:R-:W-:Y:S02]  /*fdb0*/  F2FP.BF16.F32.PACK_AB R5, R38, R39 ;  /* 0x000000272605723e */ /* 0x002fe400000010ff */
[----:B---3--:R-:W-:Y:S01]  /*fdc0*/  F2FP.BF16.F32.PACK_AB R7, R28, R31 ;  /* 0x0000001f1c07723e */ /* 0x008fe200000010ff */
[----:B------:R-:W-:-:S04]  /*fdd0*/  FADD.FTZ R132, R132, R67 ;  /* 0x0000004384847221 */ /* 0x000fc80000010000 */
[----:B------:R-:W-:Y:S02]  /*fde0*/  FADD.FTZ R111, R111, R132 ;  /* 0x000000846f6f7221 */ /* 0x000fe40000010000 */
[----:B----4-:R-:W-:Y:S02]  /*fdf0*/  HMMA.16816.F32.BF16 R96, R4, R8, R96 ;  /* 0x000000080460723c */ /* 0x010fe40000041860 */
[----:B------:R-:W-:-:S04]  /*fe00*/  FADD.FTZ R146, R146, R111 ;  /* 0x0000006f92927221 */ /* 0x000fc80000010000 */
[----:B------:R-:W-:Y:S02]  /*fe10*/  FADD.FTZ R113, R113, R146 ;  /* 0x0000009271717221 */ /* 0x000fe40000010000 */
[----:B------:R-:W-:Y:S01]  /*fe20*/  HMMA.16816.F32.BF16 R92, R4, R10, R92 ;  /* 0x0000000a045c723c */ /* 0x000fe2000004185c */
[----:B------:R-:W1:Y:S01]  /*fe30*/  LDSM.16.MT88.4 R8, [R102+0x9800] ;  /* 0x009800006608783b */ /* 0x000e620000004200 */
[----:B------:R-:W-:-:S04]  /*fe40*/  FADD.FTZ R152, R152, R113 ;  /* 0x0000007198987221 */ /* 0x000fc80000010000 */
        /* <DEDUP_REMOVED lines=32> */
[----:B------:R-:W-:Y:S06]  /*10050*/  @!P0 BRA `(.L_x_5509) ;  /* 0x00000044001c8947 */ /* 0x000fec0003800000 */
        /* <DEDUP_REMOVED lines=67> */
.L_x_5510:
        /* <DEDUP_REMOVED lines=8> */
.L_x_5511:
[----:B------:R-:W1:Y:S01]  /*10510*/  LDCU UR8, c[0x0][0x3c4] ;  /* 0x00007880ff0877ac */ /* 0x000e620008000800 */
[----:B------:R-:W-:Y:S01]  /*10520*/  IADD3 R4, P0, PT, R25, R182, RZ ;  /* 0x000000b619047210 */ /* 0x000fe20007f1e0ff */
[----:B------:R-:W-:Y:S01]  /*10530*/  IMAD R103, R55, 0x80, R103 ;  /* 0x0000008037677824 */ /* 0x000fe200078e0267 */
        /* <DEDUP_REMOVED lines=60> */
[----:B-1----:R-:W1:Y:S04]  /*10900*/  LDSM.16.M88.4 R8, [R174+0x2800] ;  /* 0x00280000ae08783b */ /* 0x002e680000000200 */
[----:B------:R-:W3:Y:S04]  /*10910*/  LDSM.16.M88.4 R16, [R174+0x2000] ;  /* 0x00200000ae10783b */ /* 0x000ee80000000200 */
[----:B------:R-:W4:Y:S04]  /*10920*/  LDSM.16.M88.4 R108, [R174+0x3000] ;  /* 0x00300000ae6c783b */ /* 0x000f280000000200 */
[----:B------:R-:W5:Y:S04]  /*10930*/  LDSM.16.M88.4 R56, [R174+0x3800] ;  /* 0x00380000ae38783b */ /* 0x000f680000000200 */
[----:B------:R-:W5:Y:S04]  /*10940*/  LDSM.16.M88.4 R44, [R174+0x4000] ;  /* 0x00400000ae2c783b */ /* 0x000f680000000200 */
[----:B------:R-:W5:Y:S04]  /*10950*/  LDSM.16.M88.4 R36, [R174+0x4800] ;  /* 0x00480000ae24783b */ /* 0x000f680000000200 */
[----:B------:R-:W5:Y:S04]  /*10960*/  LDSM.16.M88.4 R28, [R174+0x5000] ;  /* 0x00500000ae1c783b */ /* 0x000f680000000200 */
[----:B------:R-:W5:Y:S04]  /*10970*/  LDSM.16.M88.4 R20, [R174+0x5800] ;  /* 0x00580000ae14783b */ /* 0x000f680000000200 */
[----:B------:R-:W-:Y:S04]  /*10980*/  LDSM.16.M88.4 R136, [R173] ;  /* 0x00000000ad88783b */ /* 0x000fe80000000200 */
[----:B--2---:R-:W2:Y:S04]  /*10990*/  LDSM.16.M88.4 R24, [R169+0x2800] ;  /* 0x00280000a918783b */ /* 0x004ea80000000200 */
[----:B------:R-:W2:Y:S01]  /*109a0*/  LDSM.16.M88.4 R124, [R169+0x3000] ;  /* 0x00300000a97c783b */ /* 0x000ea20000000200 */
[C---:B-1----:R-:W-:Y:S03]  /*109b0*/  HMMA.16816.F32.BF16 R12, R128.reuse, R8, RZ ;  /* 0x00000008800c723c */ /* 0x042fe600000418ff */
[----:B------:R-:W1:Y:S04]  /*109c0*/  LDSM.16.M88.4 R116, [R169+0x3800] ;  /* 0x00380000a974783b */ /* 0x000e680000000200 */
[----:B------:R-:W-:Y:S01]  /*109d0*/  LDSM.16.M88.4 R120, [R169+0x2000] ;  /* 0x00200000a978783b */ /* 0x000fe20000000200 */
[C---:B------:R-:W-:Y:S03]  /*109e0*/  HMMA.16816.F32.BF16 R8, R128.reuse, R10, RZ ;  /* 0x0000000a8008723c */ /* 0x040fe600000418ff */
[----:B------:R-:W-:Y:S04]  /*109f0*/  LDSM.16.M88.4 R140, [R107+0x2000] ;  /* 0x002000006b8c783b */ /* 0x000fe80000000200 */
[----:B------:R-:W0:Y:S01]  /*10a00*/  LDGDEPBAR ;  /* 0x00000000000079af */ /* 0x000e220000000000 */
[C---:B---3--:R-:W-:Y:S08]  /*10a10*/  HMMA.16816.F32.BF16 R4, R128.reuse, R16, RZ ;  /* 0x000000108004723c */ /* 0x048ff000000418ff */
[C---:B----4-:R-:W-:Y:S08]  /*10a20*/  HMMA.16816.F32.BF16 R112, R128.reuse, R108, RZ ;  /* 0x0000006c8070723c */ /* 0x050ff000000418ff */
        /* <DEDUP_REMOVED lines=13> */
[C---:B--2---:R-:W-:Y:S08]  /*10b00*/  HMMA.16816.F32.BF16 R12, R136.reuse, R24, R12 ;  /* 0x00000018880c723c */ /* 0x044ff0000004180c */
[C---:B------:R-:W-:Y:S01]  /*10b10*/  HMMA.16816.F32.BF16 R8, R136.reuse, R26, R8 ;  /* 0x0000001a8808723c */ /* 0x040fe20000041808 */
[----:B------:R-:W2:Y:S07]  /*10b20*/  LDSM.16.M88.4 R24, [R169+0x5000] ;  /* 0x00500000a918783b */ /* 0x000eae0000000200 */
[C---:B------:R-:W-:Y:S08]  /*10b30*/  HMMA.16816.F32.BF16 R112, R136.reuse, R124, R112 ;  /* 0x0000007c8870723c */ /* 0x040ff00000041870 */
[C---:B------:R-:W-:Y:S01]  /*10b40*/  HMMA.16816.F32.BF16 R108, R136.reuse, R126, R108 ;  /* 0x0000007e886c723c */ /* 0x040fe2000004186c */
[----:B------:R-:W-:Y:S07]  /*10b50*/  LDSM.16.M88.4 R124, [R172] ;  /* 0x00000000ac7c783b */ /* 0x000fee0000000200 */
[C---:B-1----:R-:W-:Y:S08]  /*10b60*/  HMMA.16816.F32.BF16 R64, R136.reuse, R116, R64 ;  /* 0x000000748840723c */ /* 0x042ff00000041840 */
[C---:B------:R-:W-:Y:S01]  /*10b70*/  HMMA.16816.F32.BF16 R56, R136.reuse, R118, R56 ;  /* 0x000000768838723c */ /* 0x040fe20000041838 */
[----:B------:R-:W1:Y:S07]  /*10b80*/  LDSM.16.M88.4 R116, [R168+0x2000] ;  /* 0x00200000a874783b */ /* 0x000e6e0000000200 */
[C---:B---3--:R-:W-:Y:S08]  /*10b90*/  HMMA.16816.F32.BF16 R48, R136.reuse, R20, R48 ;  /* 0x000000148830723c */ /* 0x048ff00000041830 */
[C---:B------:R-:W-:Y:S01]  /*10ba0*/  HMMA.16816.F32.BF16 R44, R136.reuse, R22, R44 ;  /* 0x00000016882c723c */ /* 0x040fe2000004182c */
[----:B------:R-:W3:Y:S07]  /*10bb0*/  LDSM.16.M88.4 R20, [R168+0x2800] ;  /* 0x00280000a814783b */ /* 0x000eee0000000200 */
[C---:B------:R-:W-:Y:S08]  /*10bc0*/  HMMA.16816.F32.BF16 R4, R136.reuse, R120, R4 ;  /* 0x000000788804723c */ /* 0x040ff00000041804 */
[C---:B------:R-:W-:Y:S01]  /*10bd0*/  HMMA.16816.F32.BF16 R16, R136.reuse, R122, R16 ;  /* 0x0000007a8810723c */ /* 0x040fe20000041810 */
[----:B------:R-:W4:Y:S07]  /*10be0*/  LDSM.16.M88.4 R120, [R169+0x4800] ;  /* 0x00480000a978783b */ /* 0x000f2e0000000200 */
[C---:B--2---:R-:W-:Y:S08]  /*10bf0*/  HMMA.16816.F32.BF16 R32, R136.reuse, R24, R32 ;  /* 0x000000188820723c */ /* 0x044ff00000041820 */
[----:B------:R-:W-:Y:S01]  /*10c00*/  HMMA.16816.F32.BF16 R28, R136, R26, R28 ;  /* 0x0000001a881c723c */ /* 0x000fe2000004181c */
[----:B------:R-:W2:Y:S07]  /*10c10*/  LDSM.16.M88.4 R24, [R171] ;  /* 0x00000000ab18783b */ /* 0x000eae0000000200 */
[C---:B-1----:R-:W-:Y:S08]  /*10c20*/  HMMA.16816.F32.BF16 R4, R124.reuse, R116, R4 ;  /* 0x000000747c04723c */ /* 0x042ff00000041804 */
[C---:B------:R-:W-:Y:S01]  /*10c30*/  HMMA.16816.F32.BF16 R16, R124.reuse, R118, R16 ;  /* 0x000000767c10723c */ /* 0x040fe20000041810 */
[----:B------:R-:W1:Y:S07]  /*10c40*/  LDSM.16.M88.4 R116, [R168+0x3800] ;  /* 0x00380000a874783b */ /* 0x000e6e0000000200 */
[C---:B---3--:R-:W-:Y:S08]  /*10c50*/  HMMA.16816.F32.BF16 R12, R124.reuse, R20, R12 ;  /* 0x000000147c0c723c */ /* 0x048ff0000004180c */
[----:B------:R-:W-:Y:S01]  /*10c60*/  HMMA.16816.F32.BF16 R8, R124, R22, R8 ;  /* 0x000000167c08723c */ /* 0x000fe20000041808 */
[----:B------:R-:W3:Y:S07]  /*10c70*/  LDSM.16.M88.4 R20, [R107+0x2800] ;  /* 0x002800006b14783b */ /* 0x000eee0000000200 */
[----:B----4-:R-:W-:Y:S08]  /*10c80*/  HMMA.16816.F32.BF16 R40, R136, R120, R40 ;  /* 0x000000788828723c */ /* 0x010ff00000041828 */
[----:B--2---:R-:W-:Y:S08]  /*10c90*/  HMMA.16816.F32.BF16 R4, R24, R140, R4 ;  /* 0x0000008c1804723c */ /* 0x004ff00000041804 */
[----:B------:R-:W-:Y:S01]  /*10ca0*/  HMMA.16816.F32.BF16 R36, R136, R122, R36 ;  /* 0x0000007a8824723c */ /* 0x000fe20000041824 */
[----:B------:R-:W2:Y:S07]  /*10cb0*/  LDSM.16.M88.4 R120, [R168+0x3000] ;  /* 0x00300000a878783b */ /* 0x000eae0000000200 */
[----:B-1----:R-:W-:Y:S03]  /*10cc0*/  HMMA.16816.F32.BF16 R64, R124, R116, R64 ;  /* 0x000000747c40723c */ /* 0x002fe60000041840 */
[----:B------:R-:W-:Y:S01]  /*10cd0*/  FMUL.FTZ R61, R4, UR14 ;  /* 0x0000000e043d7c20 */ /* 0x000fe20008410000 */
[----:B------:R-:W-:Y:S01]  /*10ce0*/  FMUL.FTZ R54, R5, UR14 ;  /* 0x0000000e05367c20 */ /* 0x000fe20008410000 */
[----:B------:R-:W-:Y:S01]  /*10cf0*/  FMUL.FTZ R116, R6, UR14 ;  /* 0x0000000e06747c20 */ /* 0x000fe20008410000 */
[----:B------:R-:W-:-:S02]  /*10d00*/  FMUL.FTZ R62, R7, UR14 ;  /* 0x0000000e073e7c20 */ /* 0x000fc40008410000 */
[----:B------:R-:W1:Y:S01]  /*10d10*/  LDSM.16.M88.4 R4, [R168+0x4000] ;  /* 0x00400000a804783b */ /* 0x000e620000000200 */
[C---:B------:R-:W-:Y:S01]  /*10d20*/  HMMA.16816.F32.BF16 R16, R24.reuse, R142, R16 ;  /* 0x0000008e1810723c */ /* 0x040fe20000041810 */
[----:B------:R-:W-:Y:S07]  /*10d30*/  MUFU.TANH R61, R61 ;  /* 0x0000003d003d7308 */ /* 0x000fee0000002400 */
[C---:B---3--:R-:W-:Y:S01]  /*10d40*/  HMMA.16816.F32.BF16 R12, R24.reuse, R20, R12 ;  /* 0x00000014180c723c */ /* 0x048fe2000004180c */
[----:B------:R-:W-:Y:S07]  /*10d50*/  MUFU.TANH R54, R54 ;  /* 0x0000003600367308 */ /* 0x000fee0000002400 */
[----:B------:R-:W-:Y:S01]  /*10d60*/  HMMA.16816.F32.BF16 R8, R24, R22, R8 ;  /* 0x000000161808723c */ /* 0x000fe20000041808 */
[----:B------:R-:W3:Y:S01]  /*10d70*/  LDSM.16.M88.4 R20, [R107+0x3000] ;  /* 0x003000006b14783b */ /* 0x000ee20000000200 */
[----:B------:R-:W-:Y:S01]  /*10d80*/  MUFU.TANH R116, R116 ;  /* 0x0000007400747308 */ /* 0x000fe20000002400 */
[----:B------:R-:W-:Y:S01]  /*10d90*/  FMUL.FTZ R16, R16, UR14 ;  /* 0x0000000e10107c20 */ /* 0x000fe20008410000 */
[----:B------:R-:W-:Y:S01]  /*10da0*/  FMUL.FTZ R17, R17, UR14 ;  /* 0x0000000e11117c20 */ /* 0x000fe20008410000 */
[----:B------:R-:W-:Y:S01]  /*10db0*/  FMUL.FTZ R18, R18, UR14 ;  /* 0x0000000e12127c20 */ /* 0x000fe20008410000 */
[----:B------:R-:W-:-:S02]  /*10dc0*/  FMUL.FTZ R19, R19, UR14 ;  /* 0x0000000e13137c20 */ /* 0x000fc40008410000 */
[----:B--2---:R-:W-:Y:S02]  /*10dd0*/  HMMA.16816.F32.BF16 R108, R124, R122, R108 ;  /* 0x0000007a7c6c723c */ /* 0x004fe4000004186c */
[----:B------:R2:W4:Y:S01]  /*10de0*/  MUFU.TANH R105, R16 ;  /* 0x0000001000697308 */ /* 0x0005220000002400 */
[----:B------:R-:W-:Y:S01]  /*10df0*/  FMUL.FTZ R12, R12, UR14 ;  /* 0x0000000e0c0c7c20 */ /* 0x000fe20008410000 */
[----:B------:R-:W-:-:S04]  /*10e00*/  FMUL.FTZ R123, R15, UR14 ;  /* 0x0000000e0f7b7c20 */ /* 0x000fc80008410000 */
[C---:B------:R-:W-:Y:S01]  /*10e10*/  HMMA.16816.F32.BF16 R56, R124.reuse, R118, R56 ;  /* 0x000000767c38723c */ /* 0x040fe20000041838 */
[----:B------:R-:W-:Y:S01]  /*10e20*/  FMUL.FTZ R119, R14, UR14 ;  /* 0x0000000e0e777c20 */ /* 0x000fe20008410000 */
[----:B------:R5:W-:Y:S01]  /*10e30*/  MUFU.TANH R122, R12 ;  /* 0x0000000c007a7308 */ /* 0x000be20000002400 */
[----:B------:R-:W-:Y:S01]  /*10e40*/  FMUL.FTZ R8, R8, UR14 ;  /* 0x0000000e08087c20 */ /* 0x000fe20008410000 */
[----:B------:R-:W-:Y:S01]  /*10e50*/  FMUL.FTZ R9, R9, UR14 ;  /* 0x0000000e09097c20 */ /* 0x000fe20008410000 */
[----:B------:R-:W-:Y:S01]  /*10e60*/  FMUL.FTZ R10, R10, UR14 ;  /* 0x0000000e0a0a7c20 */ /* 0x000fe20008410000 */
[----:B------:R-:W-:Y:S02]  /*10e70*/  FMUL.FTZ R11, R11, UR14 ;  /* 0x0000000e0b0b7c20 */ /* 0x000fe40008410000 */
[----:B-1----:R-:W-:Y:S02]  /*10e80*/  HMMA.16816.F32.BF16 R48, R124, R4, R48 ;  /* 0x000000047c30723c */ /* 0x002fe40000041830 */
[----:B------:R-:W-:Y:S01]  /*10e90*/  MUFU.TANH R140, R8 ;  /* 0x00000008008c7308 */ /* 0x000fe20000002400 */
[----:B--2---:R-:W-:-:S05]  /*10ea0*/  FMUL.FTZ R16, R13, UR14 ;  /* 0x0000000e0d107c20 */ /* 0x004fca0008410000 */
[C---:B------:R-:W-:Y:S01]  /*10eb0*/  HMMA.16816.F32.BF16 R44, R124.reuse, R6, R44 ;  /* 0x000000067c2c723c */ /* 0x040fe2000004182c */
[----:B------:R-:W1:Y:S01]  /*10ec0*/  LDSM.16.M88.4 R4, [R107+0x4000] ;  /* 0x004000006b04783b */ /* 0x000e620000000200 */
[----:B------:R-:W-:Y:S03]  /*10ed0*/  MUFU.TANH R142, R10 ;  /* 0x0000000a008e7308 */ /* 0x000fe60000002400 */
[----:B-----5:R-:W2:Y:S03]  /*10ee0*/  LDSM.16.M88.4 R12, [R168+0x4800] ;  /* 0x00480000a80c783b */ /* 0x020ea60000000200 */
[----:B------:R-:W-:Y:S02]  /*10ef0*/  HMMA.16816.F32.BF16 R112, R124, R120, R112 ;  /* 0x000000787c70723c */ /* 0x000fe40000041870 */
[----:B------:R-:W-:Y:S06]  /*10f00*/  MUFU.TANH R141, R11 ;  /* 0x0000000b008d7308 */ /* 0x000fec0000002400 */
[C---:B---3--:R-:W-:Y:S02]  /*10f10*/  HMMA.16816.F32.BF16 R108, R24.reuse, R22, R108 ;  /* 0x00000016186c723c */ /* 0x048fe4000004186c */
[----:B------:R3:W-:Y:S08]  /*10f20*/  MUFU.TANH R22, R9 ;  /* 0x0000000900167308 */ /* 0x0007f00000002400 */
[----:B------:R-:W5:Y:S02]  /*10f30*/  MUFU.TANH R117, R17 ;  /* 0x0000001100757308 */ /* 0x000f640000002400 */
[C---:B------:R-:W-:Y:S06]  /*10f40*/  HMMA.16816.F32.BF16 R112, R24.reuse, R20, R112 ;  /* 0x000000141870723c */ /* 0x040fec0000041870 */
[----:B------:R-:W-:Y:S01]  /*10f50*/  MUFU.TANH R120, R18 ;  /* 0x0000001200787308 */ /* 0x000fe20000002400 */
[----:B---3--:R-:W3:Y:S01]  /*10f60*/  LDSM.16.M88.4 R8, [R169+0x5800] ;  /* 0x00580000a908783b */ /* 0x008ee20000000200 */
[----:B------:R-:W-:Y:S01]  /*10f70*/  FMUL.FTZ R23, R108, UR14 ;  /* 0x0000000e6c177c20 */ /* 0x000fe20008410000 */
[----:B------:R-:W-:Y:S01]  /*10f80*/  FMUL.FTZ R109, R109, UR14 ;  /* 0x0000000e6d6d7c20 */ /* 0x000fe20008410000 */
[----:B------:R-:W-:Y:S01]  /*10f90*/  FMUL.FTZ R110, R110, UR14 ;  /* 0x0000000e6e6e7c20 */ /* 0x000fe20008410000 */
[----:B------:R-:W-:Y:S01]  /*10fa0*/  FMUL.FTZ R111, R111, UR14 ;  /* 0x0000000e6f6f7c20 */ /* 0x000fe20008410000 */
[C---:B-1----:R-:W-:Y:S02]  /*10fb0*/  HMMA.16816.F32.BF16 R48, R24.reuse, R4, R48 ;  /* 0x000000041830723c */ /* 0x042fe40000041830 */
[----:B------:R-:W-:Y:S05]  /*10fc0*/  MUFU.TANH R121, R19 ;  /* 0x0000001300797308 */ /* 0x000fea0000002400 */
[----:B------:R-:W-:Y:S01]  /*10fd0*/  FMUL.FTZ R21, R112, UR14 ;  /* 0x0000000e70157c20 */ /* 0x000fe20008410000 */
[----:B------:R-:W-:Y:S01]  /*10fe0*/  FMUL.FTZ R20, R113, UR14 ;  /* 0x0000000e71147c20 */ /* 0x000fe20008410000 */
[----:B------:R-:W-:Y:S01]  /*10ff0*/  HMMA.16816.F32.BF16 R44, R24, R6, R44 ;  /* 0x00000006182c723c */ /* 0x000fe2000004182c */
[----:B------:R-:W1:Y:S01]  /*11000*/  LDSM.16.M88.4 R4, [R168+0x5000] ;  /* 0x00500000a804783b */ /* 0x000e620000000200 */
[----:B------:R4:W-:Y:S01]  /*11010*/  MUFU.TANH R118, R16 ;  /* 0x0000001000767308 */ /* 0x0009e20000002400 */
[----:B------:R-:W-:Y:S01]  /*11020*/  FMUL.FTZ R114, R114, UR14 ;  /* 0x0000000e72727c20 */ /* 0x000fe20008410000 */
[----:B------:R-:W-:-:S04]  /*11030*/  FMUL.FTZ R115, R115, UR14 ;  /* 0x0000000e73737c20 */ /* 0x000fc80008410000 */
[----:B--2---:R-:W-:Y:S02]  /*11040*/  HMMA.16816.F32.BF16 R40, R124, R12, R40 ;  /* 0x0000000c7c28723c */ /* 0x004fe40000041828 */
[----:B------:R-:W2:Y:S01]  /*11050*/  MUFU.TANH R62, R62 ;  /* 0x0000003e003e7308 */ /* 0x000ea20000002400 */
[----:B------:R-:W-:Y:S01]  /*11060*/  FMUL.FTZ R48, R48, UR14 ;  /* 0x0000000e30307c20 */ /* 0x000fe20008410000 */
[----:B------:R-:W-:-:S04]  /*11070*/  FMUL.FTZ R49, R49, UR14 ;  /* 0x0000000e31317c20 */ /* 0x000fc80008410000 */
[----:B------:R-:W-:Y:S01]  /*11080*/  HMMA.16816.F32.BF16 R36, R124, R14, R36 ;  /* 0x0000000e7c24723c */ /* 0x000fe20000041824 */
[----:B------:R-:W2:Y:S01]  /*11090*/  LDSM.16.M88.4 R12, [R107+0x4800] ;  /* 0x004800006b0c783b */ /* 0x000ea20000000200 */
[----:B------:R-:W2:Y:S01]  /*110a0*/  MUFU.TANH R119, R119 ;  /* 0x0000007700777308 */ /* 0x000ea20000002400 */
[----:B------:R-:W-:Y:S01]  /*110b0*/  FMUL.FTZ R46, R46, UR14 ;  /* 0x0000000e2e2e7c20 */ /* 0x000fe20008410000 */
[----:B------:R-:W-:Y:S01]  /*110c0*/  FMUL.FTZ R47, R47, UR14 ;  /* 0x0000000e2f2f7c20 */ /* 0x000fe20008410000 */
[----:B----4-:R-:W4:Y:S01]  /*110d0*/  LDSM.16.M88.4 R16, [R107+0x3800] ;  /* 0x003800006b10783b */ /* 0x010f220000000200 */
[----:B------:R-:W-:Y:S01]  /*110e0*/  FMUL.FTZ R45, R45, UR14 ;  /* 0x0000000e2d2d7c20 */ /* 0x000fe20008410000 */
[----:B------:R-:W-:Y:S01]  /*110f0*/  FMUL.FTZ R44, R44, UR14 ;  /* 0x0000000e2c2c7c20 */ /* 0x000fe20008410000 */
[----:B---3--:R-:W-:Y:S01]  /*11100*/  HMMA.16816.F32.BF16 R132, R136, R8, R132 ;  /* 0x000000088884723c */ /* 0x008fe20000041884 */
[----:B------:R-:W-:Y:S01]  /*11110*/  VIADD R8, R103, 0xffffff00 ;  /* 0xffffff0067087836 */ /* 0x000fe20000000000 */
[----:B------:R5:W-:Y:S04]  /*11120*/  MUFU.TANH R108, R47 ;  /* 0x0000002f006c7308 */ /* 0x000be80000002400 */
[----:B------:R-:W-:-:S02]  /*11130*/  ISETP.GE.AND P2, PT, R8, R53, PT ;  /* 0x000000350800720c */ /* 0x000fc40003f46270 */
[-C--:B------:R-:W-:Y:S01]  /*11140*/  ISETP.GE.AND P0, PT, R8, R63.reuse, PT ;  /* 0x0000003f0800720c */ /* 0x080fe20003f06270 */
[C---:B------:R-:W-:Y:S01]  /*11150*/  VIADD R8, R103.reuse, 0xffffff08 ;  /* 0xffffff0867087836 */ /* 0x040fe20000000000 */
[----:B------:R3:W-:Y:S01]  /*11160*/  MUFU.TANH R151, R109 ;  /* 0x0000006d00977308 */ /* 0x0007e20000002400 */
[----:B------:R-:W-:Y:S01]  /*11170*/  HMMA.16816.F32.BF16 R128, R136, R10, R128 ;  /* 0x0000000a8880723c */ /* 0x000fe20000041880 */
[C---:B------:R-:W-:Y:S02]  /*11180*/  VIADD R10, R103.reuse, 0xffffff29 ;  /* 0xffffff29670a7836 */ /* 0x040fe40000000000 */
[C---:B------:R-:W-:Y:S02]  /*11190*/  ISETP.GE.AND P6, PT, R8.reuse, R63, PT ;  /* 0x0000003f0800720c */ /* 0x040fe40003fc6270 */
[----:B------:R-:W-:Y:S01]  /*111a0*/  ISETP.GE.AND P5, PT, R8, R53, PT ;  /* 0x000000350800720c */ /* 0x000fe20003fa6270 */
[C---:B------:R-:W-:Y:S01]  /*111b0*/  VIADD R8, R103.reuse, 0xffffff21 ;  /* 0xffffff2167087836 */ /* 0x040fe20000000000 */
[----:B------:R-:W3:Y:S01]  /*111c0*/  MUFU.TANH R123, R123 ;  /* 0x0000007b007b7308 */ /* 0x000ee20000002400 */
[----:B-1----:R-:W-:Y:S01]  /*111d0*/  HMMA.16816.F32.BF16 R32, R124, R4, R32 ;  /* 0x000000047c20723c */ /* 0x002fe20000041820 */
[----:B------:R-:W-:Y:S01]  /*111e0*/  VIADD R4, R103, 0xffffff09 ;  /* 0xffffff0967047836 */ /* 0x000fe20000000000 */
[----:B------:R-:W-:-:S04]  /*111f0*/  FSEL R105, R105, -INF , !P5 ;  /* 0xff80000069697808 */ /* 0x000fc80006800000 */
[----:B------:R-:W-:Y:S01]  /*11200*/  ISETP.GE.AND P1, PT, R4, R53, PT ;  /* 0x000000350400720c */ /* 0x000fe20003f26270 */
[----:B------:R-:W-:Y:S01]  /*11210*/  MUFU.TANH R21, R21 ;  /* 0x0000001500157308 */ /* 0x000fe20000002400 */
[----:B------:R-:W-:Y:S02]  /*11220*/  HMMA.16816.F32.BF16 R28, R124, R6, R28 ;  /* 0x000000067c1c723c */ /* 0x000fe4000004181c */
[----:B-----5:R-:W-:-:S05]  /*11230*/  FSEL R47, R117, -INF , !P1 ;  /* 0xff800000752f7808 */ /* 0x020fca0004800000 */
[----:B------:R-:W-:Y:S01]  /*11240*/  MUFU.TANH R20, R20 ;  /* 0x0000001400147308 */ /* 0x000fe20000002400 */
[----:B--2---:R-:W-:Y:S01]  /*11250*/  HMMA.16816.F32.BF16 R40, R24, R12, R40 ;  /* 0x0000000c1828723c */ /* 0x004fe20000041828 */
[----:B------:R-:W-:-:S05]  /*11260*/  VIADD R12, R103, 0xffffff01 ;  /* 0xffffff01670c7836 */ /* 0x000fca0000000000 */
[----:B------:R-:W-:Y:S01]  /*11270*/  ISETP.GE.AND P3, PT, R12, R53, PT ;  /* 0x000000350c00720c */ /* 0x000fe20003f66270 */
[----:B------:R-:W1:Y:S01]  /*11280*/  MUFU.TANH R154, R114 ;  /* 0x00000072009a7308 */ /* 0x000e620000002400 */
[C---:B----4-:R-:W-:Y:S01]  /*11290*/  HMMA.16816.F32.BF16 R64, R24.reuse, R16, R64 ;  /* 0x000000101840723c */ /* 0x050fe20000041840 */
[----:B------:R-:W-:Y:S02]  /*112a0*/  FSEL R17, R61, -INF , !P2 ;  /* 0xff8000003d117808 */ /* 0x000fe40005000000 */
[-C--:B------:R-:W-:Y:S01]  /*112b0*/  ISETP.GE.AND P2, PT, R4, R63.reuse, PT ;  /* 0x0000003f0400720c */ /* 0x080fe20003f46270 */
[C---:B------:R-:W-:Y:S01]  /*112c0*/  VIADD R4, R103.reuse, 0xffffff10 ;  /* 0xffffff1067047836 */ /* 0x040fe20000000000 */
[----:B------:R-:W-:Y:S02]  /*112d0*/  FSEL R16, R116, -INF , !P0 ;  /* 0xff80000074107808 */ /* 0x000fe40004000000 */
[----:B------:R-:W-:Y:S01]  /*112e0*/  ISETP.GE.AND P4, PT, R12, R63, PT ;  /* 0x0000003f0c00720c */ /* 0x000fe20003f86270 */
[C---:B------:R-:W-:Y:S01]  /*112f0*/  HMMA.16816.F32.BF16 R56, R24.reuse, R18, R56 ;  /* 0x000000121838723c */ /* 0x040fe20000041838 */
[----:B------:R-:W-:Y:S01]  /*11300*/  FSEL R19, R54, -INF , !P3 ;  /* 0xff80000036137808 */ /* 0x000fe20005800000 */
[----:B------:R2:W-:Y:S01]  /*11310*/  MUFU.TANH R61, R46 ;  /* 0x0000002e003d7308 */ /* 0x0005e20000002400 */
[----:B------:R-:W-:Y:S01]  /*11320*/  ISETP.GE.AND P3, PT, R4, R53, PT ;  /* 0x000000350400720c */ /* 0x000fe20003f66270 */
[----:B---3--:R-:W-:Y:S01]  /*11330*/  FMUL.FTZ R109, R42, UR14 ;  /* 0x0000000e2a6d7c20 */ /* 0x008fe20008410000 */
[----:B------:R-:W-:Y:S01]  /*11340*/  ISETP.GE.AND P0, PT, R4, R63, PT ;  /* 0x0000003f0400720c */ /* 0x000fe20003f06270 */
[----:B------:R-:W-:Y:S01]  /*11350*/  VIADD R4, R103, 0xffffff11 ;  /* 0xffffff1167047836 */ /* 0x000fe20000000000 */
[----:B------:R-:W-:Y:S01]  /*11360*/  FSEL R18, R62, -INF , !P4 ;  /* 0xff8000003e127808 */ /* 0x000fe20006000000 */
[----:B------:R-:W-:Y:S01]  /*11370*/  HMMA.16816.F32.BF16 R36, R24, R14, R36 ;  /* 0x0000000e1824723c */ /* 0x000fe20000041824 */
[----:B------:R-:W3:Y:S01]  /*11380*/  LDSM.16.M88.4 R12, [R107+0x5000] ;  /* 0x005000006b0c783b */ /* 0x000ee20000000200 */
[----:B------:R-:W-:Y:S01]  /*11390*/  FSEL R42, R119, -INF , !P0 ;  /* 0xff800000772a7808 */ /* 0x000fe20004000000 */
[----:B------:R-:W-:Y:S01]  /*113a0*/  FMUL.FTZ R65, R65, UR14 ;  /* 0x0000000e41417c20 */ /* 0x000fe20008410000 */
[----:B------:R-:W-:Y:S01]  /*113b0*/  ISETP.GE.AND P4, PT, R4, R53, PT ;  /* 0x000000350400720c */ /* 0x000fe20003f86270 */
[----:B------:R-:W-:Y:S01]  /*113c0*/  FMUL.FTZ R66, R66, UR14 ;  /* 0x0000000e42427c20 */ /* 0x000fe20008410000 */
[----:B------:R-:W-:Y:S01]  /*113d0*/  FMUL.FTZ R41, R41, UR14 ;  /* 0x0000000e29297c20 */ /* 0x000fe20008410000 */
[----:B------:R4:W-:Y:S01]  /*113e0*/  MUFU.TANH R145, R65 ;  /* 0x0000004100917308 */ /* 0x0009e20000002400 */
[----:B------:R-:W-:Y:S01]  /*113f0*/  FMUL.FTZ R149, R64, UR14 ;  /* 0x0000000e40957c20 */ /* 0x000fe20008410000 */
[----:B------:R-:W-:Y:S01]  /*11400*/  FMUL.FTZ R40, R40, UR14 ;  /* 0x0000000e28287c20 */ /* 0x000fe20008410000 */
[----:B------:R-:W-:Y:S01]  /*11410*/  FMUL.FTZ R64, R67, UR14 ;  /* 0x0000000e43407c20 */ /* 0x000fe20008410000 */
[----:B--2---:R-:W-:Y:S01]  /*11420*/  FSEL R46, R120, -INF , !P6 ;  /* 0xff800000782e7808 */ /* 0x004fe20007000000 */
[----:B------:R-:W-:Y:S01]  /*11430*/  FMUL.FTZ R144, R58, UR14 ;  /* 0x0000000e3a907c20 */ /* 0x000fe20008410000 */
[----:B------:R-:W-:Y:S01]  /*11440*/  ISETP.GE.AND P6, PT, R4, R63, PT ;  /* 0x0000003f0400720c */ /* 0x000fe20003fc6270 */
[----:B------:R-:W-:Y:S01]  /*11450*/  VIADD R4, R103, 0xffffff18 ;  /* 0xffffff1867047836 */ /* 0x000fe20000000000 */
[----:B------:R-:W-:Y:S01]  /*11460*/  MUFU.TANH R146, R66 ;  /* 0x0000004200927308 */ /* 0x000fe20000002400 */
[----:B------:R-:W-:Y:S01]  /*11470*/  FMUL.FTZ R56, R56, UR14 ;  /* 0x0000000e38387c20 */ /* 0x000fe20008410000 */
[----:B------:R-:W-:Y:S01]  /*11480*/  FMUL.FTZ R57, R57, UR14 ;  /* 0x0000000e39397c20 */ /* 0x000fe20008410000 */
[----:B------:R-:W-:Y:S01]  /*11490*/  FMUL.FTZ R59, R59, UR14 ;  /* 0x0000000e3b3b7c20 */ /* 0x000fe20008410000 */
[----:B------:R-:W-:Y:S01]  /*114a0*/  ISETP.GE.AND P1, PT, R4, R53, PT ;  /* 0x000000350400720c */ /* 0x000fe20003f26270 */
[----:B------:R-:W-:Y:S01]  /*114b0*/  FMUL.FTZ R9, R36, UR14 ;  /* 0x0000000e24097c20 */ /* 0x000fe20008410000 */
[----:B------:R-:W-:Y:S01]  /*114c0*/  ISETP.GE.AND P5, PT, R4, R63, PT ;  /* 0x0000003f0400720c */ /* 0x000fe20003fa6270 */
[----:B------:R-:W-:Y:S01]  /*114d0*/  VIADD R4, R103, 0xffffff19 ;  /* 0xffffff1967047836 */ /* 0x000fe20000000000 */
[----:B------:R2:W-:Y:S01]  /*114e0*/  MUFU.TANH R66, R44 ;  /* 0x0000002c00427308 */ /* 0x0005e20000002400 */
[----:B----4-:R-:W-:Y:S01]  /*114f0*/  FMUL.FTZ R65, R50, UR14 ;  /* 0x0000000e32417c20 */ /* 0x010fe20008410000 */
[----:B------:R-:W-:Y:S01]  /*11500*/  FMUL.FTZ R50, R51, UR14 ;  /* 0x0000000e33327c20 */ /* 0x000fe20008410000 */
[----:B------:R-:W-:Y:S01]  /*11510*/  FSEL R36, R123, -INF , !P6 ;  /* 0xff8000007b247808 */ /* 0x000fe20007000000 */
[----:B------:R-:W-:-:S04]  /*11520*/  FMUL.FTZ R39, R39, UR14 ;  /* 0x0000000e27277c20 */ /* 0x000fc80008410000 */
[----:B------:R4:W-:Y:S08]  /*11530*/  MUFU.TANH R51, R45 ;  /* 0x0000002d00337308 */ /* 0x0009f00000002400 */
[----:B------:R5:W-:Y:S01]  /*11540*/  MUFU.TANH R152, R110 ;  /* 0x0000006e00987308 */ /* 0x000be20000002400 */
[----:B--2---:R-:W-:Y:S01]  /*11550*/  FSEL R44, R121, -INF , !P2 ;  /* 0xff800000792c7808 */ /* 0x004fe20005000000 */
[----:B---3--:R-:W-:Y:S01]  /*11560*/  HMMA.16816.F32.BF16 R32, R24, R12, R32 ;  /* 0x0000000c1820723c */ /* 0x008fe20000041820 */
[----:B------:R-:W-:Y:S01]  /*11570*/  ISETP.GE.AND P2, PT, R4, R63, PT ;  /* 0x0000003f0400720c */ /* 0x000fe20003f46270 */
[----:B------:R-:W-:-:S04]  /*11580*/  FMUL.FTZ R13, R37, UR14 ;  /* 0x0000000e250d7c20 */ /* 0x000fc80008410000 */
[----:B------:R2:W-:Y:S01]  /*11590*/  MUFU.TANH R62, R41 ;  /* 0x00000029003e7308 */ /* 0x0005e20000002400 */
[----:B----4-:R-:W-:Y:S01]  /*115a0*/  FSEL R45, R122, -INF , !P3 ;  /* 0xff8000007a2d7808 */ /* 0x010fe20005800000 */
[----:B------:R-:W-:Y:S01]  /*115b0*/  HMMA.16816.F32.BF16 R28, R24, R14, R28 ;  /* 0x0000000e181c723c */ /* 0x000fe2000004181c */
[----:B------:R-:W-:Y:S01]  /*115c0*/  ISETP.GE.AND P3, PT, R4, R53, PT ;  /* 0x000000350400720c */ /* 0x000fe20003f66270 */
[C---:B------:R-:W-:Y:S02]  /*115d0*/  VIADD R4, R103.reuse, 0xffffff20 ;  /* 0xffffff2067047836 */ /* 0x040fe40000000000 */
[----:B------:R-:W-:Y:S02]  /*115e0*/  VIADD R14, R103, 0xffffff38 ;  /* 0xffffff38670e7836 */ /* 0x000fe40000000000 */
[----:B------:R3:W-:Y:S01]  /*115f0*/  MUFU.TANH R58, R48 ;  /* 0x00000030003a7308 */ /* 0x0007e20000002400 */
[----:B------:R-:W-:Y:S01]  /*11600*/  ISETP.GE.AND P0, PT, R4, R63, PT ;  /* 0x0000003f0400720c */ /* 0x000fe20003f06270 */
[----:B-----5:R-:W-:Y:S01]  /*11610*/  FMUL.FTZ R110, R43, UR14 ;  /* 0x0000000e2b6e7c20 */ /* 0x020fe20008410000 */
[----:B------:R-:W-:-:S02]  /*11620*/  FSEL R43, R118, -INF , !P4 ;  /* 0xff800000762b7808 */ /* 0x000fc40006000000 */
[----:B------:R-:W-:Y:S01]  /*11630*/  ISETP.GE.AND P4, PT, R8, R63, PT ;  /* 0x0000003f0800720c */ /* 0x000fe20003f86270 */
[----:B------:R-:W-:Y:S01]  /*11640*/  FMUL.FTZ R123, R32, UR14 ;  /* 0x0000000e207b7c20 */ /* 0x000fe20008410000 */
[----:B-1----:R-:W-:Y:S01]  /*11650*/  FSEL R154, R154, -INF , !P0 ;  /* 0xff8000009a9a7808 */ /* 0x002fe20004000000 */
[----:B------:R-:W1:Y:S01]  /*11660*/  MUFU.TANH R150, R115 ;  /* 0x0000007300967308 */ /* 0x000e620000002400 */
[----:B------:R-:W-:Y:S01]  /*11670*/  @P3 LOP3.LUT R60, R60, 0x1, RZ, 0xfc, !PT ;  /* 0x000000013c3c3812 */ /* 0x000fe200078efcff */
[----:B------:R-:W-:Y:S01]  /*11680*/  VIADD R32, R103, 0xffffff31 ;  /* 0xffffff3167207836 */ /* 0x000fe20000000000 */
[-C--:B------:R-:W-:Y:S01]  /*11690*/  ISETP.GE.AND P3, PT, R4, R53.reuse, PT ;  /* 0x000000350400720c */ /* 0x080fe20003f66270 */
[----:B------:R-:W-:Y:S01]  /*116a0*/  FMUL.FTZ R33, R33, UR14 ;  /* 0x0000000e21217c20 */ /* 0x000fe20008410000 */
[----:B------:R-:W4:Y:S01]  /*116b0*/  LDSM.16.M88.4 R4, [R168+0x5800] ;  /* 0x00580000a804783b */ /* 0x000f220000000200 */
[----:B--2---:R-:W-:Y:S01]  /*116c0*/  FSEL R41, R140, -INF , !P1 ;  /* 0xff8000008c297808 */ /* 0x004fe20004800000 */
[----:B------:R-:W-:Y:S01]  /*116d0*/  FMUL.FTZ R34, R34, UR14 ;  /* 0x0000000e22227c20 */ /* 0x000fe20008410000 */
[-C--:B------:R-:W-:Y:S01]  /*116e0*/  ISETP.GE.AND P1, PT, R8, R53.reuse, PT ;  /* 0x000000350800720c */ /* 0x080fe20003f26270 */
[----:B------:R-:W-:Y:S01]  /*116f0*/  VIADD R8, R103, 0xffffff28 ;  /* 0xffffff2867087836 */ /* 0x000fe20000000000 */
[----:B------:R-:W-:Y:S01]  /*11700*/  LOP3.LUT P6, RZ, R60, 0x1, RZ, 0xc0, !PT ;  /* 0x000000013cff7812 */ /* 0x000fe200078cc0ff */
[----:B------:R-:W-:Y:S01]  /*11710*/  MUFU.TANH R23, R23 ;  /* 0x0000001700177308 */ /* 0x000fe20000002400 */
[----:B---3--:R-:W-:Y:S01]  /*11720*/  FSEL R48, R141, -INF , !P2 ;  /* 0xff8000008d307808 */ /* 0x008fe20005000000 */
[----:B------:R-:W-:Y:S01]  /*11730*/  FMUL.FTZ R31, R31, UR14 ;  /* 0x0000000e1f1f7c20 */ /* 0x000fe20008410000 */
[----:B------:R-:W-:Y:S01]  /*11740*/  FSEL R37, R22, -INF , !P6 ;  /* 0xff80000016257808 */ /* 0x000fe20007000000 */
[----:B------:R-:W-:Y:S01]  /*11750*/  FMUL.FTZ R22, R38, UR14 ;  /* 0x0000000e26167c20 */ /* 0x000fe20008410000 */
[----:B------:R-:W-:Y:S01]  /*11760*/  ISETP.GE.AND P6, PT, R8, R53, PT ;  /* 0x000000350800720c */ /* 0x000fe20003fc6270 */
[----:B------:R-:W-:Y:S01]  /*11770*/  FMUL.FTZ R30, R30, UR14 ;  /* 0x0000000e1e1e7c20 */ /* 0x000fe20008410000 */
[-C--:B------:R-:W-:Y:S01]  /*11780*/  ISETP.GE.AND P2, PT, R8, R63.reuse, PT ;  /* 0x0000003f0800720c */ /* 0x080fe20003f46270 */
[----:B------:R-:W-:Y:S01]  /*11790*/  VIADD R8, R103, 0xffffff30 ;  /* 0xffffff3067087836 */ /* 0x000fe20000000000 */
[----:B------:R-:W-:Y:S01]  /*117a0*/  MUFU.TANH R147, R56 ;  /* 0x0000003800937308 */ /* 0x000fe20000002400 */
[-C--:B------:R-:W-:Y:S01]  /*117b0*/  ISETP.GE.AND P0, PT, R10, R63.reuse, PT ;  /* 0x0000003f0a00720c */ /* 0x080fe20003f06270 */
[----:B------:R-:W-:Y:S01]  /*117c0*/  FMUL.FTZ R35, R35, UR14 ;  /* 0x0000000e23237c20 */ /* 0x000fe20008410000 */
[----:B-1----:R-:W-:Y:S01]  /*117d0*/  FSEL R150, R150, -INF , !P4 ;  /* 0xff80000096967808 */ /* 0x002fe20006000000 */
[----:B------:R-:W-:Y:S01]  /*117e0*/  FMUL.FTZ R28, R28, UR14 ;  /* 0x0000000e1c1c7c20 */ /* 0x000fe20008410000 */
[----:B------:R-:W-:Y:S01]  /*117f0*/  FSEL R152, R152, -INF , !P2 ;  /* 0xff80000098987808 */ /* 0x000fe20005000000 */
[----:B------:R-:W-:Y:S01]  /*11800*/  FMUL.FTZ R29, R29, UR14 ;  /* 0x0000000e1d1d7c20 */ /* 0x000fe20008410000 */
[-C--:B------:R-:W-:Y:S01]  /*11810*/  ISETP.GE.AND P4, PT, R32, R63.reuse, PT ;  /* 0x0000003f2000720c */ /* 0x080fe20003f86270 */
[----:B------:R1:W-:Y:S01]  /*11820*/  MUFU.TANH R143, R57 ;  /* 0x00000039008f7308 */ /* 0x0003e20000002400 */
[----:B------:R-:W-:-:S02]  /*11830*/  ISETP.GE.AND P2, PT, R14, R63, PT ;  /* 0x0000003f0e00720c */ /* 0x000fc40003f46270 */
[----:B------:R-:W-:-:S05]  /*11840*/  LOP3.LUT R60, R60, 0xfffffffd, RZ, 0xc0, !PT ;  /* 0xfffffffd3c3c7812 */ /* 0x000fca00078ec0ff */
[----:B------:R2:W-:Y:S08]  /*11850*/  MUFU.TANH R56, R49 ;  /* 0x0000003100387308 */ /* 0x0005f00000002400 */
[----:B------:R3:W-:Y:S01]  /*11860*/  MUFU.TANH R54, R40 ;  /* 0x0000002800367308 */ /* 0x0007e20000002400 */
[----:B-1----:R-:W-:Y:S01]  /*11870*/  FSEL R57, R20, -INF , !P1 ;  /* 0xff80000014397808 */ /* 0x002fe20004800000 */
[----:B----4-:R-:W-:Y:S01]  /*11880*/  HMMA.16816.F32.BF16 R132, R124, R4, R132 ;  /* 0x000000047c84723c */ /* 0x010fe20000041884 */
[----:B------:R-:W-:Y:S01]  /*11890*/  ISETP.GE.AND P1, PT, R8, R53, PT ;  /* 0x000000350800720c */ /* 0x000fe20003f26270 */
[----:B------:R-:W-:-:S04]  /*118a0*/  VIADD R4, R103, 0xffffff40 ;  /* 0xffffff4067047836 */ /* 0x000fc80000000000 */
[----:B------:R1:W-:Y:S01]  /*118b0*/  MUFU.TANH R12, R9 ;  /* 0x00000009000c7308 */ /* 0x0003e20000002400 */
[----:B--2---:R-:W-:Y:S01]  /*118c0*/  FSEL R49, R21, -INF , !P3 ;  /* 0xff80000015317808 */ /* 0x004fe20005800000 */
[----:B------:R-:W-:Y:S01]  /*118d0*/  HMMA.16816.F32.BF16 R128, R124, R6, R128 ;  /* 0x000000067c80723c */ /* 0x000fe20000041880 */
[----:B------:R-:W-:Y:S01]  /*118e0*/  ISETP.GE.AND P3, PT, R8, R63, PT ;  /* 0x0000003f0800720c */ /* 0x000fe20003f66270 */
[----:B------:R-:W-:-:S03]  /*118f0*/  VIADD R6, R103, 0xffffff41 ;  /* 0xffffff4167067836 */ /* 0x000fc60000000000 */
[----:B------:R-:W-:Y:S01]  /*11900*/  FSEL R146, R146, -INF , !P3 ;  /* 0xff80000092927808 */ /* 0x000fe20005800000 */
[----:B------:R-:W2:Y:S01]  /*11910*/  MUFU.TANH R64, R64 ;  /* 0x0000004000407308 */ /* 0x000ea20000002400 */
[----:B---3--:R-:W-:Y:S02]  /*11920*/  FSEL R40, R142, -INF , !P5 ;  /* 0xff8000008e287808 */ /* 0x008fe40006800000 */
[----:B------:R-:W-:Y:S02]  /*11930*/  ISETP.GE.AND P5, PT, R10, R53, PT ;  /* 0x000000350a00720c */ /* 0x000fe40003fa6270 */
[----:B------:R-:W-:Y:S02]  /*11940*/  ISETP.GE.AND P3, PT, R6, R63, PT ;  /* 0x0000003f0600720c */ /* 0x000fe40003f66270 */
[----:B------:R-:W-:Y:S01]  /*11950*/  FSEL R151, R151, -INF , !P5 ;  /* 0xff80000097977808 */ /* 0x000fe20006800000 */
[----:B------:R-:W3:Y:S01]  /*11960*/  MUFU.TANH R149, R149 ;  /* 0x0000009500957308 */ /* 0x000ee20000002400 */
[----:B-1----:R-:W1:Y:S01]  /*11970*/  LDSM.16.M88.4 R8, [R107+0x5800] ;  /* 0x005800006b08783b */ /* 0x002e620000000200 */
[----:B------:R-:W-:Y:S01]  /*11980*/  ISETP.GE.AND P5, PT, R14, R53, PT ;  /* 0x000000350e00720c */ /* 0x000fe20003fa6270 */
[----:B------:R-:W-:Y:S01]  /*11990*/  VIADD R14, R103, 0xffffff39 ;  /* 0xffffff39670e7836 */ /* 0x000fe20000000000 */
[----:B------:R-:W-:-:S04]  /*119a0*/  DEPBAR.LE SB0, 0x0 ;  /* 0x000080000000791a */ /* 0x000fc80000000000 */
[----:B------:R4:W-:Y:S01]  /*119b0*/  MUFU.TANH R67, R59 ;  /* 0x0000003b00437308 */ /* 0x0009e20000002400 */
[----:B--2---:R-:W-:Y:S02]  /*119c0*/  FSEL R140, R64, -INF , !P4 ;  /* 0xff800000408c7808 */ /* 0x004fe40006000000 */
[----:B------:R-:W-:Y:S02]  /*119d0*/  ISETP.GE.AND P4, PT, R4, R63, PT ;  /* 0x0000003f0400720c */ /* 0x000fe40003f86270 */
[----:B------:R-:W-:Y:S02]  /*119e0*/  FSEL R147, R147, -INF , !P5 ;  /* 0xff80000093937808 */ /* 0x000fe40006800000 */
[-C--:B------:R-:W-:Y:S01]  /*119f0*/  ISETP.GE.AND P5, PT, R6, R53.reuse, PT ;  /* 0x000000350600720c */ /* 0x080fe20003fa6270 */
[----:B------:R-:W2:Y:S01]  /*11a00*/  MUFU.TANH R148, R111 ;  /* 0x0000006f00947308 */ /* 0x000ea20000002400 */
[----:B---3--:R-:W-:Y:S02]  /*11a10*/  FSEL R149, R149, -INF , !P1 ;  /* 0xff80000095957808 */ /* 0x008fe40004800000 */
[----:B------:R-:W-:-:S04]  /*11a20*/  ISETP.GE.AND P1, PT, R14, R53, PT ;  /* 0x000000350e00720c */ /* 0x000fc80003f26270 */
[----:B------:R-:W-:Y:S01]  /*11a30*/  FSEL R143, R143, -INF , !P1 ;  /* 0xff8000008f8f7808 */ /* 0x000fe20004800000 */
[----:B------:R-:W3:Y:S01]  /*11a40*/  MUFU.TANH R144, R144 ;  /* 0x0000009000907308 */ /* 0x000ee20000002400 */
[----:B----4-:R-:W-:Y:S02]  /*11a50*/  FSEL R59, R23, -INF , !P6 ;  /* 0xff800000173b7808 */ /* 0x010fe40007000000 */
[----:B------:R-:W-:-:S04]  /*11a60*/  ISETP.GE.AND P6, PT, R32, R53, PT ;  /* 0x000000352000720c */ /* 0x000fc80003fc6270 */
[----:B------:R-:W-:Y:S01]  /*11a70*/  FSEL R145, R145, -INF , !P6 ;  /* 0xff80000091917808 */ /* 0x000fe20007000000 */
[----:B------:R-:W4:Y:S01]  /*11a80*/  MUFU.TANH R50, R50 ;  /* 0x0000003200327308 */ /* 0x000f220000002400 */
[----:B------:R-:W-:Y:S01]  /*11a90*/  ISETP.GE.AND P6, PT, R4, R53, PT ;  /* 0x000000350400720c */ /* 0x000fe20003fc6270 */
[C---:B------:R-:W-:Y:S01]  /*11aa0*/  VIADD R4, R103.reuse, 0xffffff48 ;  /* 0xffffff4867047836 */ /* 0x040fe20000000000 */
[----:B--2---:R-:W-:Y:S02]  /*11ab0*/  FSEL R148, R148, -INF , !P0 ;  /* 0xff80000094947808 */ /* 0x004fe40004000000 */
[----:B------:R-:W-:Y:S01]  /*11ac0*/  ISETP.GE.AND P0, PT, R14, R63, PT ;  /* 0x0000003f0e00720c */ /* 0x000fe20003f06270 */
[----:B------:R-:W-:Y:S01]  /*11ad0*/  VIADD R14, R103, 0xffffff49 ;  /* 0xffffff49670e7836 */ /* 0x000fe20000000000 */
[----:B------:R-:W-:Y:S01]  /*11ae0*/  ISETP.GE.AND P1, PT, R4, R53, PT ;  /* 0x000000350400720c */ /* 0x000fe20003f26270 */
[----:B------:R-:W2:Y:S01]  /*11af0*/  MUFU.TANH R65, R65 ;  /* 0x0000004100417308 */ /* 0x000ea20000002400 */
[----:B------:R-:W-:-:S02]  /*11b00*/  FSEL R142, R67, -INF , !P0 ;  /* 0xff800000438e7808 */ /* 0x000fc40004000000 */
[----:B---3--:R-:W-:Y:S02]  /*11b10*/  FSEL R144, R144, -INF , !P2 ;  /* 0xff80000090907808 */ /* 0x008fe40005000000 */
[-C--:B------:R-:W-:Y:S02]  /*11b20*/  ISETP.GE.AND P0, PT, R14, R63.reuse, PT ;  /* 0x0000003f0e00720c */ /* 0x080fe40003f06270 */
[----:B------:R-:W-:Y:S01]  /*11b30*/  ISETP.GE.AND P2, PT, R4, R63, PT ;  /* 0x0000003f0400720c */ /* 0x000fe20003f46270 */
[----:B------:R-:W3:Y:S01]  /*11b40*/  MUFU.TANH R109, R109 ;  /* 0x0000006d006d7308 */ /* 0x000ee20000002400 */
[----:B-1----:R-:W-:Y:S01]  /*11b50*/  HMMA.16816.F32.BF16 R4, R24, R8, R132 ;  /* 0x000000081804723c */ /* 0x002fe20000041884 */
[----:B------:R-:W-:Y:S01]  /*11b60*/  VIADD R8, R103, 0xffffff50 ;  /* 0xffffff5067087836 */ /* 0x000fe20000000000 */
[----:B----4-:R-:W-:Y:S02]  /*11b70*/  FSEL R134, R50, -INF , !P3 ;  /* 0xff80000032867808 */ /* 0x010fe40005800000 */
[----:B------:R-:W-:-:S02]  /*11b80*/  @P1 LOP3.LUT R60, R60, 0x2, RZ, 0xfc, !PT ;  /* 0x000000023c3c1812 */ /* 0x000fc400078efcff */
[-C--:B------:R-:W-:Y:S01]  /*11b90*/  ISETP.GE.AND P1, PT, R14, R53.reuse, PT ;  /* 0x000000350e00720c */ /* 0x080fe20003f26270 */
[----:B------:R-:W-:Y:S01]  /*11ba0*/  VIADD R14, R103, 0xffffff51 ;  /* 0xffffff51670e7836 */ /* 0x000fe20000000000 */
[----:B------:R-:W1:Y:S01]  /*11bb0*/  MUFU.TANH R110, R110 ;  /* 0x0000006e006e7308 */ /* 0x000e620000002400 */
[----:B------:R-:W-:Y:S02]  /*11bc0*/  FSEL R137, R58, -INF , !P6 ;  /* 0xff8000003a897808 */ /* 0x000fe40007000000 */
[----:B------:R-:W-:Y:S02]  /*11bd0*/  FSEL R135, R56, -INF , !P5 ;  /* 0xff80000038877808 */ /* 0x000fe40006800000 */
[-C--:B------:R-:W-:Y:S02]  /*11be0*/  ISETP.GE.AND P3, PT, R14, R53.reuse, PT ;  /* 0x000000350e00720c */ /* 0x080fe40003f66270 */
[----:B--2---:R-:W-:Y:S01]  /*11bf0*/  FSEL R138, R65, -INF , !P4 ;  /* 0xff800000418a7808 */ /* 0x004fe20006000000 */
[----:B------:R-:W2:Y:S01]  /*11c00*/  MUFU.TANH R22, R22 ;  /* 0x0000001600167308 */ /* 0x000ea20000002400 */
[----:B------:R-:W-:-:S02]  /*11c10*/  ISETP.GE.AND P6, PT, R8, R53, PT ;  /* 0x000000350800720c */ /* 0x000fc40003fc6270 */
[-C--:B------:R-:W-:Y:S01]  /*11c20*/  ISETP.GE.AND P5, PT, R8, R63.reuse, PT ;  /* 0x0000003f0800720c */ /* 0x080fe20003fa6270 */
[----:B------:R-:W-:Y:S01]  /*11c30*/  FMUL.FTZ R4, R4, UR14 ;  /* 0x0000000e04047c20 */ /* 0x000fe20008410000 */
[----:B------:R-:W-:Y:S01]  /*11c40*/  LOP3.LUT P4, RZ, R60, 0x2, RZ, 0xc0, !PT ;  /* 0x000000023cff7812 */ /* 0x000fe2000788c0ff */
[----:B------:R-:W-:Y:S01]  /*11c50*/  HMMA.16816.F32.BF16 R8, R24, R10, R128 ;  /* 0x0000000a1808723c */ /* 0x000fe20000041880 */
[----:B------:R-:W-:Y:S01]  /*11c60*/  VIADD R24, R103, 0xffffff58 ;  /* 0xffffff5867187836 */ /* 0x000fe20000000000 */
[----:B------:R-:W4:Y:S01]  /*11c70*/  MUFU.TANH R121, R33 ;  /* 0x0000002100797308 */ /* 0x000f220000002400 */
[----:B------:R-:W-:Y:S01]  /*11c80*/  FSEL R141, R66, -INF , !P4 ;  /* 0xff800000428d7808 */ /* 0x000fe20006000000 */
[----:B------:R-:W-:Y:S01]  /*11c90*/  FMUL.FTZ R5, R5, UR14 ;  /* 0x0000000e05057c20 */ /* 0x000fe20008410000 */
[----:B------:R-:W-:Y:S01]  /*11ca0*/  ISETP.GE.AND P4, PT, R14, R63, PT ;  /* 0x0000003f0e00720c */ /* 0x000fe20003f86270 */
[----:B------:R-:W-:Y:S01]  /*11cb0*/  VIADD R14, R103, 0xffffff59 ;  /* 0xffffff59670e7836 */ /* 0x000fe20000000000 */
[----:B------:R-:W-:Y:S01]  /*11cc0*/  FSEL R139, R51, -INF , !P1 ;  /* 0xff800000338b7808 */ /* 0x000fe20004800000 */
[----:B------:R-:W-:Y:S01]  /*11cd0*/  FMUL.FTZ R7, R7, UR14 ;  /* 0x0000000e07077c20 */ /* 0x000fe20008410000 */
[----:B------:R-:W-:Y:S01]  /*11ce0*/  FSEL R136, R61, -INF , !P2 ;  /* 0xff8000003d887808 */ /* 0x000fe20005000000 */
[----:B------:R-:W5:Y:S01]  /*11cf0*/  MUFU.TANH R13, R13 ;  /* 0x0000000d000d7308 */ /* 0x000f620000002400 */
[----:B------:R-:W-:Y:S01]  /*11d00*/  LOP3.LUT R60, R60, 0xfffffffd, RZ, 0xc0, !PT ;  /* 0xfffffffd3c3c7812 */ /* 0x000fe200078ec0ff */
[----:B------:R-:W-:Y:S01]  /*11d10*/  FMUL.FTZ R6, R6, UR14 ;  /* 0x0000000e06067c20 */ /* 0x000fe20008410000 */
[C---:B------:R-:W-:Y:S01]  /*11d20*/  ISETP.GE.AND P1, PT, R24.reuse, R53, PT ;  /* 0x000000351800720c */ /* 0x040fe20003f26270 */
[----:B------:R-:W-:Y:S01]  /*11d30*/  VIADD R61, R55, 0xfffffffe ;  /* 0xfffffffe373d7836 */ /* 0x000fe20000000000 */
[----:B------:R-:W-:Y:S01]  /*11d40*/  ISETP.GE.AND P2, PT, R24, R63, PT ;  /* 0x0000003f1800720c */ /* 0x000fe20003f46270 */
[C---:B------:R-:W-:Y:S01]  /*11d50*/  VIADD R24, R103.reuse, 0xffffff60 ;  /* 0xffffff6067187836 */ /* 0x040fe20000000000 */
[----:B------:R-:W-:Y:S01]  /*11d60*/  @P3 LOP3.LUT R60, R60, 0x2, RZ, 0xfc, !PT ;  /* 0x000000023c3c3812 */ /* 0x000fe200078efcff */
[----:B------:R-:W5:Y:S01]  /*11d70*/  MUFU.TANH R20, R39 ;  /* 0x0000002700147308 */ /* 0x000f620000002400 */
[----:B------:R-:W-:Y:S01]  /*11d80*/  FSEL R132, R108, -INF , !P0 ;  /* 0xff8000006c847808 */ /* 0x000fe20004000000 */
[----:B------:R-:W-:Y:S01]  /*11d90*/  FMUL.FTZ R65, R8, UR14 ;  /* 0x0000000e08417c20 */ /* 0x000fe20008410000 */
[----:B------:R-:W-:Y:S01]  /*11da0*/  FSEL R127, R12, -INF , !P1 ;  /* 0xff8000000c7f7808 */ /* 0x000fe20004800000 */
[C---:B------:R-:W-:Y:S01]  /*11db0*/  VIADD R12, R103.reuse, 0xffffff68 ;  /* 0xffffff68670c7836 */ /* 0x040fe20000000000 */
[C---:B------:R-:W-:Y:S01]  /*11dc0*/  ISETP.GE.AND P3, PT, R14.reuse, R53, PT ;  /* 0x000000350e00720c */ /* 0x040fe20003f66270 */
[C---:B------:R-:W-:Y:S01]  /*11dd0*/  VIADD R8, R103.reuse, 0xffffff69 ;  /* 0xffffff6967087836 */ /* 0x040fe20000000000 */
[----:B------:R-:W-:Y:S01]  /*11de0*/  ISETP.GE.AND P0, PT, R14, R63, PT ;  /* 0x0000003f0e00720c */ /* 0x000fe20003f06270 */
[----:B------:R-:W-:Y:S01]  /*11df0*/  VIADD R14, R103, 0xffffff61 ;  /* 0xffffff61670e7836 */ /* 0x000fe20000000000 */
[----:B---3--:R-:W-:Y:S01]  /*11e00*/  FSEL R130, R109, -INF , !P5 ;  /* 0xff8000006d827808 */ /* 0x008fe20006800000 */
[----:B------:R-:W3:Y:S01]  /*11e10*/  MUFU.TANH R123, R123 ;  /* 0x0000007b007b7308 */ /* 0x000ee20000002400 */
[-C--:B------:R-:W-:Y:S01]  /*11e20*/  ISETP.GE.AND P5, PT, R24, R53.reuse, PT ;  /* 0x000000351800720c */ /* 0x080fe20003fa6270 */
[----:B------:R-:W-:Y:S01]  /*11e30*/  FMUL.FTZ R64, R10, UR14 ;  /* 0x0000000e0a407c20 */ /* 0x000fe20008410000 */
[----:B-1----:R-:W-:Y:S01]  /*11e40*/  FSEL R128, R110, -INF , !P4 ;  /* 0xff8000006e807808 */ /* 0x002fe20006000000 */
[----:B------:R-:W-:Y:S01]  /*11e50*/  FMUL.FTZ R9, R9, UR14 ;  /* 0x0000000e09097c20 */ /* 0x000fe20008410000 */
[----:B--2---:R-:W-:Y:S01]  /*11e60*/  FSEL R126, R22, -INF , !P2 ;  /* 0xff800000167e7808 */ /* 0x004fe20005000000 */
[C---:B------:R-:W-:Y:S01]  /*11e70*/  VIADD R10, R103.reuse, 0xffffff79 ;  /* 0xffffff79670a7836 */ /* 0x040fe20000000000 */
[C---:B------:R-:W-:Y:S01]  /*11e80*/  ISETP.GE.AND P4, PT, R12.reuse, R53, PT ;  /* 0x000000350c00720c */ /* 0x040fe20003f86270 */
[----:B------:R-:W1:Y:S01]  /*11e90*/  MUFU.TANH R122, R34 ;  /* 0x00000022007a7308 */ /* 0x000e620000002400 */
[----:B------:R-:W-:Y:S01]  /*11ea0*/  ISETP.GE.AND P2, PT, R12, R63, PT ;  /* 0x0000003f0c00720c */ /* 0x000fe20003f46270 */
[----:B------:R-:W-:Y:S01]  /*11eb0*/  VIADD R12, R103, 0xffffff70 ;  /* 0xffffff70670c7836 */ /* 0x000fe20000000000 */
[----:B------:R-:W-:-:S02]  /*11ec0*/  ISETP.GE.AND P1, PT, R14, R53, PT ;  /* 0x000000350e00720c */ /* 0x000fc40003f26270 */
[----:B------:R-:W-:Y:S02]  /*11ed0*/  FSEL R131, R54, -INF , !P6 ;  /* 0xff80000036837808 */ /* 0x000fe40007000000 */
[C---:B------:R-:W-:Y:S01]  /*11ee0*/  LOP3.LUT P6, RZ, R60.reuse, 0x2, RZ, 0xc0, !PT ;  /* 0x000000023cff7812 */ /* 0x040fe200078cc0ff */
[----:B------:R-:W2:Y:S01]  /*11ef0*/  MUFU.TANH R116, R31 ;  /* 0x0000001f00747308 */ /* 0x000ea20000002400 */
[----:B----4-:R-:W-:Y:S02]  /*11f00*/  FSEL R121, R121, -INF , !P1 ;  /* 0xff80000079797808 */ /* 0x010fe40004800000 */
[----:B------:R-:W-:Y:S02]  /*11f10*/  LOP3.LUT R60, R60, 0xfffffffd, RZ, 0xc0, !PT ;  /* 0xfffffffd3c3c7812 */ /* 0x000fe400078ec0ff */
[----:B------:R-:W-:Y:S02]  /*11f20*/  ISETP.GE.AND P1, PT, R12, R53, PT ;  /* 0x000000350c00720c */ /* 0x000fe40003f26270 */
[----:B------:R-:W-:Y:S01]  /*11f30*/  @P5 LOP3.LUT R60, R60, 0x2, RZ, 0xfc, !PT ;  /* 0x000000023c3c5812 */ /* 0x000fe200078efcff */
[----:B------:R-:W4:Y:S01]  /*11f40*/  MUFU.TANH R118, R30 ;  /* 0x0000001e00767308 */ /* 0x000f220000002400 */
[----:B-----5:R-:W-:-:S02]  /*11f50*/  FSEL R125, R13, -INF , !P3 ;  /* 0xff8000000d7d7808 */ /* 0x020fc40005800000 */
[C---:B------:R-:W-:Y:S02]  /*11f60*/  LOP3.LUT P3, RZ, R60.reuse, 0x2, RZ, 0xc0, !PT ;  /* 0x000000023cff7812 */ /* 0x040fe4000786c0ff */
[----:B------:R-:W-:Y:S02]  /*11f70*/  LOP3.LUT R60, R60, 0xfffffffd, RZ, 0xc0, !PT ;  /* 0xfffffffd3c3c7812 */ /* 0x000fe400078ec0ff */
[----:B------:R-:W-:Y:S01]  /*11f80*/  FSEL R124, R20, -INF , !P0 ;  /* 0xff800000147c7808 */ /* 0x000fe20004000000 */
[----:B------:R-:W5:Y:S01]  /*11f90*/  MUFU.TANH R120, R35 ;  /* 0x0000002300787308 */ /* 0x000f620000002400 */
[----:B---3--:R-:W-:Y:S02]  /*11fa0*/  FSEL R123, R123, -INF , !P3 ;  /* 0xff8000007b7b7808 */ /* 0x008fe40005800000 */
[----:B------:R-:W-:Y:S02]  /*11fb0*/  @P1 LOP3.LUT R60, R60, 0x2, RZ, 0xfc, !PT ;  /* 0x000000023c3c1812 */ /* 0x000fe400078efcff */
[----:B------:R-:W-:Y:S01]  /*11fc0*/  ISETP.GE.AND P1, PT, R12, R63, PT ;  /* 0x0000003f0c00720c */ /* 0x000fe20003f26270 */
[----:B------:R-:W-:Y:S01]  /*11fd0*/  VIADD R12, R103, 0xffffff78 ;  /* 0xffffff78670c7836 */ /* 0x000fe20000000000 */
[----:B------:R-:W-:Y:S01]  /*11fe0*/  FSEL R129, R62, -INF , !P6 ;  /* 0xff8000003e817808 */ /* 0x000fe20007000000 */
[----:B------:R-:W3:Y:S01]  /*11ff0*/  MUFU.TANH R119, R28 ;  /* 0x0000001c00777308 */ /* 0x000ee20000002400 */
[----:B------:R-:W-:-:S02]  /*12000*/  ISETP.GE.AND P3, PT, R8, R53, PT ;  /* 0x000000350800720c */ /* 0x000fc40003f66270 */
[-C--:B------:R-:W-:Y:S01]  /*12010*/  ISETP.GE.AND P0, PT, R8, R63.reuse, PT ;  /* 0x0000003f0800720c */ /* 0x080fe20003f06270 */
[----:B------:R-:W-:Y:S01]  /*12020*/  VIADD R8, R103, 0xffffff71 ;  /* 0xffffff7167087836 */ /* 0x000fe20000000000 */
[----:B------:R-:W-:Y:S02]  /*12030*/  ISETP.GE.AND P6, PT, R24, R63, PT ;  /* 0x0000003f1800720c */ /* 0x000fe40003fc6270 */
[----:B------:R-:W-:Y:S01]  /*12040*/  LOP3.LUT R60, R60, 0xfffffffb, RZ, 0xc0, !PT ;  /* 0xfffffffb3c3c7812 */ /* 0x000fe200078ec0ff */
[----:B------:R-:W3:Y:S01]  /*12050*/  MUFU.TANH R117, R29 ;  /* 0x0000001d00757308 */ /* 0x000ee20000002400 */
[----:B-1----:R-:W-:Y:S02]  /*12060*/  FSEL R122, R122, -INF , !P6 ;  /* 0xff8000007a7a7808 */ /* 0x002fe40007000000 */
[----:B------:R-:W-:Y:S02]  /*12070*/  @P1 LOP3.LUT R60, R60, 0x4, RZ, 0xfc, !PT ;  /* 0x000000043c3c1812 */ /* 0x000fe400078efcff */
[----:B------:R-:W-:-:S02]  /*12080*/  ISETP.GE.AND P6, PT, R8, R53, PT ;  /* 0x000000350800720c */ /* 0x000fc40003fc6270 */
[-C--:B------:R-:W-:Y:S01]  /*12090*/  ISETP.GE.AND P1, PT, R8, R63.reuse, PT ;  /* 0x0000003f0800720c */ /* 0x080fe20003f26270 */
[----:B------:R-:W-:Y:S01]  /*120a0*/  FMUL.FTZ R8, R11, UR14 ;  /* 0x0000000e0b087c20 */ /* 0x000fe20008410000 */
[----:B------:R-:W1:Y:S01]  /*120b0*/  MUFU.TANH R4, R4 ;  /* 0x0000000400047308 */ /* 0x000e620000002400 */
[----:B--2---:R-:W-:Y:S02]  /*120c0*/  FSEL R116, R116, -INF , !P0 ;  /* 0xff80000074747808 */ /* 0x004fe40004000000 */
[----:B------:R-:W-:Y:S02]  /*120d0*/  ISETP.GT.AND P0, PT, R61, R176, PT ;  /* 0x000000b03d00720c */ /* 0x000fe40003f04270 */
[----:B------:R-:W-:Y:S02]  /*120e0*/  ISETP.GE.AND P5, PT, R14, R63, PT ;  /* 0x0000003f0e00720c */ /* 0x000fe40003fa6270 */
[----:B----4-:R-:W-:Y:S01]  /*120f0*/  FSEL R118, R118, -INF , !P2 ;  /* 0xff80000076767808 */ /* 0x010fe20005000000 */
[----:B------:R-:W2:Y:S01]  /*12100*/  MUFU.TANH R5, R5 ;  /* 0x0000000500057308 */ /* 0x000ea20000002400 */
[----:B------:R-:W-:-:S02]  /*12110*/  LOP3.LUT P2, RZ, R60, 0x2, RZ, 0xc0, !PT ;  /* 0x000000023cff7812 */ /* 0x000fc4000784c0ff */
[----:B-----5:R-:W-:Y:S02]  /*12120*/  FSEL R120, R120, -INF , !P5 ;  /* 0xff80000078787808 */ /* 0x020fe40006800000 */
[----:B---3--:R-:W-:Y:S02]  /*12130*/  FSEL R119, R119, -INF , !P4 ;  /* 0xff80000077777808 */ /* 0x008fe40006000000 */
[-C--:B------:R-:W-:Y:S01]  /*12140*/  ISETP.GE.AND P5, PT, R12, R53.reuse, PT ;  /* 0x000000350c00720c */ /* 0x080fe20003fa6270 */
[----:B------:R-:W3:Y:S01]  /*12150*/  MUFU.TANH R7, R7 ;  /* 0x0000000700077308 */ /* 0x000ee20000002400 */
[----:B------:R-:W-:Y:S02]  /*12160*/  ISETP.GE.AND P4, PT, R10, R53, PT ;  /* 0x000000350a00720c */ /* 0x000fe40003f86270 */
[----:B------:R-:W-:Y:S02]  /*12170*/  FSEL R117, R117, -INF , !P3 ;  /* 0xff80000075757808 */ /* 0x000fe40005800000 */
[----:B-1----:R-:W-:-:S02]  /*12180*/  FSEL R54, R4, -INF , !P2 ;  /* 0xff80000004367808 */ /* 0x002fc40005000000 */
[-C--:B------:R-:W-:Y:S01]  /*12190*/  ISETP.GE.AND P3, PT, R12, R63.reuse, PT ;  /* 0x0000003f0c00720c */ /* 0x080fe20003f66270 */
[----:B------:R-:W1:Y:S01]  /*121a0*/  MUFU.TANH R65, R65 ;  /* 0x0000004100417308 */ /* 0x000e620000002400 */
[----:B--2---:R-:W-:Y:S01]  /*121b0*/  FSEL R53, R5, -INF , !P6 ;  /* 0xff80000005357808 */ /* 0x004fe20007000000 */
[----:B------:R-:W-:Y:S01]  /*121c0*/  BAR.SYNC.DEFER_BLOCKING 0x0 ;  /* 0x0000000000007b1d */ /* 0x000fe20000010000 */
[----:B------:R-:W-:Y:S02]  /*121d0*/  LOP3.LUT P6, RZ, R60, 0x4, RZ, 0xc0, !PT ;  /* 0x000000043cff7812 */ /* 0x000fe400078cc0ff */
[----:B------:R-:W-:-:S03]  /*121e0*/  ISETP.GE.AND P2, PT, R10, R63, PT ;  /* 0x0000003f0a00720c */ /* 0x000fc60003f46270 */
[----:B------:R-:W2:Y:S01]  /*121f0*/  MUFU.TANH R62, R9 ;  /* 0x00000009003e7308 */ /* 0x000ea20000002400 */
[----:B---3--:R-:W-:Y:S02]  /*12200*/  FSEL R60, R7, -INF , !P1 ;  /* 0xff800000073c7808 */ /* 0x008fe40004800000 */
[----:B------:R-:W-:-:S05]  /*12210*/  ISETP.NE.AND P1, PT, R3, RZ, PT ;  /* 0x000000ff0300720c */ /* 0x000fca0003f25270 */
[----:B------:R-:W3:Y:S01]  /*12220*/  MUFU.TANH R6, R6 ;  /* 0x0000000600067308 */ /* 0x000ee20000002400 */
[----:B-1----:R-:W-:-:S07]  /*12230*/  FSEL R65, R65, -INF , !P5 ;  /* 0xff80000041417808 */ /* 0x002fce0006800000 */
[----:B------:R-:W1:Y:S01]  /*12240*/  MUFU.TANH R64, R64 ;  /* 0x0000004000407308 */ /* 0x000e620000002400 */
[----:B--2---:R-:W-:-:S07]  /*12250*/  FSEL R62, R62, -INF , !P4 ;  /* 0xff8000003e3e7808 */ /* 0x004fce0006000000 */
[----:B------:R-:W2:Y:S01]  /*12260*/  MUFU.TANH R8, R8 ;  /* 0x0000000800087308 */ /* 0x000ea20000002400 */
[----:B---3--:R-:W-:Y:S02]  /*12270*/  FSEL R63, R6, -INF , !P6 ;  /* 0xff800000063f7808 */ /* 0x008fe40007000000 */
[----:B-1----:R-:W-:Y:S02]  /*12280*/  FSEL R64, R64, -INF , !P3 ;  /* 0xff80000040407808 */ /* 0x002fe40005800000 */
[----:B--2---:R-:W-:Y:S01]  /*12290*/  FSEL R3, R8, -INF , !P2 ;  /* 0xff80000008037808 */ /* 0x004fe20005000000 */
        /* <DEDUP_REMOVED lines=67> */
.L_x_5513:
        /* <DEDUP_REMOVED lines=8> */
.L_x_5514:
        /* <DEDUP_REMOVED lines=58> */
.L_x_5512:
        /* <DEDUP_REMOVED lines=45> */
[----:B------:R-:W-:Y:S01]  /*12dc0*/  FSEL R112, R112, RZ, P1 ;  /* 0x000000ff70707208 */ /* 0x000fe20000800000 */
[C---:B------:R-:W-:Y:S01]  /*12dd0*/  FMUL.FTZ R4, R52.reuse, UR4 ;  /* 0x0000000434047c20 */ /* 0x040fe20008410000 */
[----:B------:R-:W-:-:S03]  /*12de0*/  FSETP.NEU.FTZ.AND P0, PT, R52, -INF , PT ;  /* 0xff8000003400780b */ /* 0x000fc60003f1d000 */
[--C-:B------:R-:W-:Y:S01]  /*12df0*/  FFMA.FTZ R110, R105, UR4, -R112.reuse ;  /* 0x00000004696e7c23 */ /* 0x100fe20008010870 */
[----:B------:R-:W-:Y:S01]  /*12e00*/  FSEL R105, R4, RZ, P0 ;  /* 0x000000ff04697208 */ /* 0x000fe20000000000 */
[----:B------:R-:W-:Y:S01]  /*12e10*/  FADD.FTZ R4, R2, -R5 ;  /* 0x8000000502047221 */ /* 0x000fe20000010000 */
[----:B------:R-:W-:Y:S01]  /*12e20*/  FSEL R5, R52, RZ, P0 ;  /* 0x000000ff34057208 */ /* 0x000fe20000000000 */
[--C-:B------:R-:W-:Y:S01]  /*12e30*/  FFMA.FTZ R113, R17, UR4, -R112.reuse ;  /* 0x0000000411717c23 */ /* 0x100fe20008010870 */
[--C-:B------:R-:W-:Y:S01]  /*12e40*/  FFMA.FTZ R111, R19, UR4, -R112.reuse ;  /* 0x00000004136f7c23 */ /* 0x100fe20008010870 */
[--C-:B------:R-:W-:Y:S01]  /*12e50*/  FFMA.FTZ R108, R16, UR4, -R105.reuse ;  /* 0x00000004106c7c23 */ /* 0x100fe20008010869 */
[----:B------:R-:W-:Y:S01]  /*12e60*/  FFMA.FTZ R103, R18, UR4, -R105 ;  /* 0x0000000412677c23 */ /* 0x000fe20008010869 */
[----:B------:R-:W-:Y:S01]  /*12e70*/  FADD.FTZ R5, R0, -R5 ;  /* 0x8000000500057221 */ /* 0x000fe20000010000 */
[----:B------:R-:W-:Y:S01]  /*12e80*/  FMUL.FTZ R115, R4, UR4 ;  /* 0x0000000404737c20 */ /* 0x000fe20008410000 */
[----:B------:R-:W1:Y:S01]  /*12e90*/  LDSM.16.MT88.4 R16, [R170+0x6000] ;  /* 0x00600000aa10783b */ /* 0x000e620000004200 */
[--C-:B------:R-:W-:Y:S01]  /*12ea0*/  FFMA.FTZ R109, R47, UR4, -R112.reuse ;  /* 0x000000042f6d7c23 */ /* 0x100fe20008010870 */
[----:B------:R-:W-:Y:S01]  /*12eb0*/  FMUL.FTZ R114, R5, UR4 ;  /* 0x0000000405727c20 */ /* 0x000fe20008410000 */
        /* <DEDUP_REMOVED lines=25> */
[----:B------:R-:W-:Y:S01]  /*13050*/  FFMA.FTZ R63, R63, UR4, -R105 ;  /* 0x000000043f3f7c23 */ /* 0x000fe20008010869 */
[----:B------:R-:W-:Y:S01]  /*13060*/  ISETP.GT.AND P0, PT, R61, R176, PT ;  /* 0x000000b03d00720c */ /* 0x000fe20003f04270 */
[----:B------:R-:W4:Y:S01]  /*13070*/  MUFU.EX2 R109, R109 ;  /* 0x0000006d006d7308 */ /* 0x000f220000000800 */
[----:B---3--:R-:W-:-:S07]  /*13080*/  F2FP.BF16.F32.PACK_AB R8, R111, R113 ;  /* 0x000000716f08723e */ /* 0x008fce00000010ff */
[----:B------:R-:W-:Y:S04]  /*13090*/  MUFU.EX2 R108, R108 ;  /* 0x0000006c006c7308 */ /* 0x000fe80000000800 */
[----:B------:R-:W-:-:S04]  /*130a0*/  @P0 IADD3 R55, PT, PT, R55, -0x3, RZ ;  /* 0xfffffffd37370810 */ /* 0x000fc80007ffe0ff */
[----:B------:R-:W3:Y:S01]  /*130b0*/  MUFU.EX2 R103, R103 ;  /* 0x0000006700677308 */ /* 0x000ee20000000800 */
[----:B----4-:R-:W-:-:S07]  /*130c0*/  F2FP.BF16.F32.PACK_AB R10, R109, R110 ;  /* 0x0000006e6d0a723e */ /* 0x010fce00000010ff */
[----:B------:R-:W-:Y:S08]  /*130d0*/  MUFU.EX2 R67, R67 ;  /* 0x0000004300437308 */ /* 0x000ff00000000800 */
[----:B------:R-:W4:Y:S01]  /*130e0*/  MUFU.EX2 R2, R2 ;  /* 0x0000000200027308 */ /* 0x000f220000000800 */
[----:B---3--:R-:W-:-:S07]  /*130f0*/  F2FP.BF16.F32.PACK_AB R9, R103, R108 ;  /* 0x0000006c6709723e */ /* 0x008fce00000010ff */
[----:B------:R-:W3:Y:S08]  /*13100*/  MUFU.EX2 R115, R115 ;  /* 0x0000007300737308 */ /* 0x000ef00000000800 */
[----:B------:R-:W5:Y:S01]  /*13110*/  MUFU.EX2 R114, R114 ;  /* 0x0000007200727308 */ /* 0x000f620000000800 */
[----:B----4-:R-:W-:-:S07]  /*13120*/  F2FP.BF16.F32.PACK_AB R11, R2, R67 ;  /* 0x00000043020b723e */ /* 0x010fce00000010ff */
        /* <DEDUP_REMOVED lines=35> */
[--C-:B------:R-:W-:Y:S01]  /*13360*/  FFMA.FTZ R89, R37, UR4, -R112.reuse ;  /* 0x0000000425597c23 */ /* 0x100fe20008010870 */
[--C-:B------:R-:W-:Y:S01]  /*13370*/  FFMA.FTZ R81, R36, UR4, -R105.reuse ;  /* 0x0000000424517c23 */ /* 0x100fe20008010869 */
[--C-:B------:R-:W-:Y:S01]  /*13380*/  FFMA.FTZ R73, R48, UR4, -R105.reuse ;  /* 0x0000000430497c23 */ /* 0x100fe20008010869 */
[----:B------:R-:W1:Y:S01]  /*13390*/  LDSM.16.MT88.4 R36, [R170+0x6800] ;  /* 0x00680000aa24783b */ /* 0x000e620000004200 */
[--C-:B------:R-:W-:Y:S01]  /*133a0*/  FFMA.FTZ R72, R49, UR4, -R112.reuse ;  /* 0x0000000431487c23 */ /* 0x100fe20008010870 */
[----:B------:R-:W3:Y:S01]  /*133b0*/  MUFU.EX2 R97, R97 ;  /* 0x0000006100617308 */ /* 0x000ee20000000800 */
[C---:B--2---:R-:W-:Y:S01]  /*133c0*/  HMMA.16816.F32.BF16 R24, R8.reuse, R4, R24 ;  /* 0x000000040818723c */ /* 0x044fe20000041818 */
        /* <DEDUP_REMOVED lines=20> */
[----:B------:R-:W-:Y:S01]  /*13510*/  FFMA.FTZ R129, R124, UR4, -R105 ;  /* 0x000000047c817c23 */ /* 0x000fe20008010869 */
[----:B------:R-:W-:Y:S01]  /*13520*/  FFMA.FTZ R190, R190, R115, R113 ;  /* 0x00000073bebe7223 */ /* 0x000fe20000010071 */
[----:B------:R-:W-:Y:S01]  /*13530*/  MUFU.EX2 R92, R41 ;  /* 0x00000029005c7308 */ /* 0x000fe20000000800 */
[C---:B------:R-:W-:Y:S01]  /*13540*/  HMMA.16816.F32.BF16 R4, R8.reuse, R6, R84 ;  /* 0x000000060804723c */ /* 0x040fe20000041854 */
[----:B------:R-:W-:Y:S01]  /*13550*/  FFMA.FTZ R124, R121, UR4, -R112 ;  /* 0x00000004797c7c23 */ /* 0x000fe20008010870 */
[----:B------:R-:W-:Y:S01]  /*13560*/  FADD.FTZ R111, R111, R190 ;  /* 0x000000be6f6f7221 */ /* 0x000fe20000010000 */
[--C-:B------:R-:W-:Y:S01]  /*13570*/  FFMA.FTZ R130, R119, UR4, -R112.reuse ;  /* 0x0000000477827c23 */ /* 0x100fe20008010870 */
[--C-:B------:R-:W-:Y:S01]  /*13580*/  FFMA.FTZ R119, R122, UR4, -R105.reuse ;  /* 0x000000047a777c23 */ /* 0x100fe20008010869 */
[----:B------:R-:W-:Y:S01]  /*13590*/  FFMA.FTZ R121, R116, UR4, -R105 ;  /* 0x0000000474797c23 */ /* 0x000fe20008010869 */
[----:B------:R-:W-:Y:S01]  /*135a0*/  FADD.FTZ R110, R110, R111 ;  /* 0x0000006f6e6e7221 */ /* 0x000fe20000010000 */
[----:B------:R-:W2:Y:S01]  /*135b0*/  MUFU.EX2 R84, R42 ;  /* 0x0000002a00547308 */ /* 0x000ea20000000800 */
[----:B------:R-:W-:Y:S01]  /*135c0*/  HMMA.16816.F32.BF16 R20, R8, R22, R76 ;  /* 0x000000160814723c */ /* 0x000fe2000004184c */
[----:B------:R-:W-:Y:S01]  /*135d0*/  FFMA.FTZ R77, R148, UR4, -R105 ;  /* 0x00000004944d7c23 */ /* 0x000fe20008010869 */
[--C-:B------:R-:W-:Y:S01]  /*135e0*/  FFMA.FTZ R78, R147, UR4, -R112.reuse ;  /* 0x00000004934e7c23 */ /* 0x100fe20008010870 */
[----:B------:R-:W-:Y:S01]  /*135f0*/  FFMA.FTZ R79, R143, UR4, -R112 ;  /* 0x000000048f4f7c23 */ /* 0x000fe20008010870 */
[----:B------:R-:W-:-:S03]  /*13600*/  FADD.FTZ R109, R109, R110 ;  /* 0x0000006e6d6d7221 */ /* 0x000fc60000010000 */
[----:B------:R3:W-:Y:S01]  /*13610*/  MUFU.EX2 R76, R50 ;  /* 0x00000032004c7308 */ /* 0x0007e20000000800 */
[C---:B------:R-:W-:Y:S07]  /*13620*/  HMMA.16816.F32.BF16 R44, R8.reuse, R28, R44 ;  /* 0x0000001c082c723c */ /* 0x040fee000004182c */
[----:B------:R-:W4:Y:S01]  /*13630*/  MUFU.EX2 R73, R73 ;  /* 0x0000004900497308 */ /* 0x000f220000000800 */
[----:B------:R-:W-:Y:S01]  /*13640*/  HMMA.16816.F32.BF16 R8, R8, R30, R68 ;  /* 0x0000001e0808723c */ /* 0x000fe20000041844 */
[----:B------:R-:W5:Y:S01]  /*13650*/  LDSM.16.MT88.4 R28, [R104+0x6800] ;  /* 0x00680000681c783b */ /* 0x000f620000004200 */
[--C-:B------:R-:W-:Y:S01]  /*13660*/  FFMA.FTZ R68, R57, UR4, -R112.reuse ;  /* 0x0000000439447c23 */ /* 0x100fe20008010870 */
[--C-:B------:R-:W-:Y:S01]  /*13670*/  FFMA.FTZ R70, R59, UR4, -R112.reuse ;  /* 0x000000043b467c23 */ /* 0x100fe20008010870 */
[----:B--2---:R-:W-:Y:S01]  /*13680*/  F2FP.BF16.F32.PACK_AB R49, R81, R84 ;  /* 0x000000545131723e */ /* 0x004fe200000010ff */
[----:B------:R-:W2:Y:S01]  /*13690*/  LDSM.16.MT88.4 R40, [R106+0x6800] ;  /* 0x006800006a28783b */ /* 0x000ea20000004200 */
[----:B------:R-:W-:Y:S01]  /*136a0*/  FFMA.FTZ R71, R151, UR4, -R112 ;  /* 0x0000000497477c23 */ /* 0x000fe20008010870 */
[----:B------:R1:W-:Y:S01]  /*136b0*/  MUFU.EX2 R69, R72 ;  /* 0x0000004800457308 */ /* 0x0003e20000000800 */
[----:B---3--:R-:W-:Y:S01]  /*136c0*/  F2FP.BF16.F32.PACK_AB R50, R89, R92 ;  /* 0x0000005c5932723e */ /* 0x008fe200000010ff */
[----:B------:R-:W3:Y:S06]  /*136d0*/  LDSM.16.MT88.4 R56, [R102+0x6800] ;  /* 0x006800006638783b */ /* 0x000eec0000004200 */
[----:B------:R-:W3:Y:S01]  /*136e0*/  MUFU.EX2 R68, R68 ;  /* 0x0000004400447308 */ /* 0x000ee20000000800 */
[----:B----4-:R-:W-:-:S07]  /*136f0*/  F2FP.BF16.F32.PACK_AB R51, R73, R76 ;  /* 0x0000004c4933723e */ /* 0x010fce00000010ff */
[C---:B-1----:R-:W-:Y:S01]  /*13700*/  HMMA.16816.F32.BF16 R12, R48.reuse, R36, R12 ;  /* 0x00000024300c723c */ /* 0x042fe2000004180c */
[----:B------:R-:W-:Y:S01]  /*13710*/  FFMA.FTZ R72, R154, UR4, -R105 ;  /* 0x000000049a487c23 */ /* 0x000fe20008010869 */
[----:B------:R-:W-:Y:S06]  /*13720*/  MUFU.EX2 R70, R70 ;  /* 0x0000004600467308 */ /* 0x000fec0000000800 */
[C---:B------:R-:W-:Y:S01]  /*13730*/  HMMA.16816.F32.BF16 R16, R48.reuse, R38, R16 ;  /* 0x000000263010723c */ /* 0x040fe20000041810 */
[----:B------:R-:W-:Y:S01]  /*13740*/  LDSM.16.MT88.4 R36, [R170+0x7000] ;  /* 0x00700000aa24783b */ /* 0x000fe20000004200 */
[----:B------:R-:W-:Y:S06]  /*13750*/  MUFU.EX2 R71, R71 ;  /* 0x0000004700477308 */ /* 0x000fec0000000800 */
[C---:B-----5:R-:W-:Y:S02]  /*13760*/  HMMA.16816.F32.BF16 R32, R48.reuse, R28, R32 ;  /* 0x0000001c3020723c */ /* 0x060fe40000041820 */
[----:B------:R-:W-:Y:S06]  /*13770*/  MUFU.EX2 R72, R72 ;  /* 0x0000004800487308 */ /* 0x000fec0000000800 */
[C---:B------:R-:W-:Y:S01]  /*13780*/  HMMA.16816.F32.BF16 R20, R48.reuse, R30, R20 ;  /* 0x0000001e3014723c */ /* 0x040fe20000041814 */
[----:B------:R-:W1:Y:S01]  /*13790*/  LDSM.16.MT88.4 R28, [R104+0x7000] ;  /* 0x00700000681c783b */ /* 0x000e620000004200 */
[----:B------:R-:W4:Y:S06]  /*137a0*/  MUFU.EX2 R75, R75 ;  /* 0x0000004b004b7308 */ /* 0x000f2c0000000800 */
[C---:B--2---:R-:W-:Y:S02]  /*137b0*/  HMMA.16816.F32.BF16 R24, R48.reuse, R40, R24 ;  /* 0x000000283018723c */ /* 0x044fe40000041818 */
[----:B------:R-:W-:Y:S06]  /*137c0*/  MUFU.EX2 R74, R74 ;  /* 0x0000004a004a7308 */ /* 0x000fec0000000800 */
[C---:B------:R-:W-:Y:S01]  /*137d0*/  HMMA.16816.F32.BF16 R4, R48.reuse, R42, R4 ;  /* 0x0000002a3004723c */ /* 0x040fe20000041804 */
[----:B------:R-:W2:Y:S01]  /*137e0*/  LDSM.16.MT88.4 R40, [R106+0x7000] ;  /* 0x007000006a28783b */ /* 0x000ea20000004200 */
[----:B------:R-:W5:Y:S06]  /*137f0*/  MUFU.EX2 R77, R77 ;  /* 0x0000004d004d7308 */ /* 0x000f6c0000000800 */
[C---:B---3--:R-:W-:Y:S02]  /*13800*/  HMMA.16816.F32.BF16 R44, R48.reuse, R56, R44 ;  /* 0x00000038302c723c */ /* 0x048fe4000004182c */
[----:B------:R-:W-:Y:S06]  /*13810*/  MUFU.EX2 R83, R83 ;  /* 0x0000005300537308 */ /* 0x000fec0000000800 */
[----:B------:R-:W-:Y:S01]  /*13820*/  HMMA.16816.F32.BF16 R8, R48, R58, R8 ;  /* 0x0000003a3008723c */ /* 0x000fe20000041808 */
[----:B------:R-:W3:Y:S01]  /*13830*/  LDSM.16.MT88.4 R56, [R102+0x7000] ;  /* 0x007000006638783b */ /* 0x000ee20000004200 */
[----:B------:R-:W-:Y:S01]  /*13840*/  F2FP.BF16.F32.PACK_AB R48, R68, R69 ;  /* 0x000000454430723e */ /* 0x000fe200000010ff */
[----:B------:R-:W3:Y:S01]  /*13850*/  MUFU.EX2 R80, R80 ;  /* 0x0000005000507308 */ /* 0x000ee20000000800 */
[----:B----4-:R-:W-:-:S02]  /*13860*/  F2FP.BF16.F32.PACK_AB R49, R75, R72 ;  /* 0x000000484b31723e */ /* 0x010fc400000010ff */
[----:B------:R-:W-:Y:S02]  /*13870*/  F2FP.BF16.F32.PACK_AB R50, R71, R70 ;  /* 0x000000464732723e */ /* 0x000fe400000010ff */
[----:B-----5:R-:W-:-:S03]  /*13880*/  F2FP.BF16.F32.PACK_AB R51, R77, R74 ;  /* 0x0000004a4d33723e */ /* 0x020fc600000010ff */
[----:B------:R-:W-:Y:S04]  /*13890*/  MUFU.EX2 R78, R78 ;  /* 0x0000004e004e7308 */ /* 0x000fe80000000800 */
[C---:B-1----:R-:W-:Y:S04]  /*138a0*/  HMMA.16816.F32.BF16 R32, R48.reuse, R28, R32 ;  /* 0x0000001c3020723c */ /* 0x042fe80000041820 */
[----:B------:R-:W-:Y:S04]  /*138b0*/  MUFU.EX2 R79, R79 ;  /* 0x0000004f004f7308 */ /* 0x000fe80000000800 */
[C---:B------:R-:W-:Y:S01]  /*138c0*/  HMMA.16816.F32.BF16 R20, R48.reuse, R30, R20 ;  /* 0x0000001e3014723c */ /* 0x040fe20000041814 */
[----:B------:R-:W1:Y:S03]  /*138d0*/  LDSM.16.MT88.4 R28, [R104+0x7800] ;  /* 0x00780000681c783b */ /* 0x000e660000004200 */
        /* <DEDUP_REMOVED lines=16> */
[----:B----4-:R-:W-:Y:S01]  /*139e0*/  F2FP.BF16.F32.PACK_AB R49, R82, R91 ;  /* 0x0000005b5231723e */ /* 0x010fe200000010ff */
[----:B------:R-:W-:Y:S01]  /*139f0*/  MUFU.EX2 R135, R135 ;  /* 0x0000008700877308 */ /* 0x000fe20000000800 */
[----:B------:R-:W-:Y:S02]  /*13a00*/  F2FP.BF16.F32.PACK_AB R50, R79, R78 ;  /* 0x0000004e4f32723e */ /* 0x000fe400000010ff */
[----:B--2---:R-:W-:-:S05]  /*13a10*/  F2FP.BF16.F32.PACK_AB R51, R133, R88 ;  /* 0x000000588533723e */ /* 0x004fca00000010ff */
[----:B------:R-:W-:Y:S02]  /*13a20*/  MUFU.EX2 R140, R140 ;  /* 0x0000008c008c7308 */ /* 0x000fe40000000800 */
[C---:B-1----:R-:W-:Y:S06]  /*13a30*/  HMMA.16816.F32.BF16 R32, R48.reuse, R28, R32 ;  /* 0x0000001c3020723c */ /* 0x042fec0000041820 */
        /* <DEDUP_REMOVED lines=19> */
[----:B--2---:R-:W-:Y:S02]  /*13b70*/  F2FP.BF16.F32.PACK_AB R49, R134, R139 ;  /* 0x0000008b8631723e */ /* 0x004fe400000010ff */
[----:B------:R-:W-:Y:S01]  /*13b80*/  F2FP.BF16.F32.PACK_AB R50, R140, R135 ;  /* 0x000000878c32723e */ /* 0x000fe200000010ff */
[----:B------:R-:W-:Y:S01]  /*13b90*/  MUFU.EX2 R138, R138 ;  /* 0x0000008a008a7308 */ /* 0x000fe20000000800 */
[----:B-----5:R-:W-:-:S07]  /*13ba0*/  F2FP.BF16.F32.PACK_AB R51, R141, R136 ;  /* 0x000000888d33723e */ /* 0x020fce00000010ff */
[C---:B-1----:R-:W-:Y:S01]  /*13bb0*/  HMMA.16816.F32.BF16 R24, R48.reuse, R28, R24 ;  /* 0x0000001c3018723c */ /* 0x042fe20000041818 */
        /* <DEDUP_REMOVED lines=14> */
[----:B---3--:R-:W-:Y:S01]  /*13ca0*/  HMMA.16816.F32.BF16 R44, R48, R56, R44 ;  /* 0x00000038302c723c */ /* 0x008fe2000004182c */
[----:B------:R-:W-:Y:S01]  /*13cb0*/  F2FP.BF16.F32.PACK_AB R56, R132, R131 ;  /* 0x000000838438723e */ /* 0x000fe200000010ff */
[----:B------:R-:W-:Y:S01]  /*13cc0*/  MUFU.EX2 R130, R130 ;  /* 0x0000008200827308 */ /* 0x000fe20000000800 */
[----:B--2---:R-:W-:-:S05]  /*13cd0*/  F2FP.BF16.F32.PACK_AB R57, R128, R125 ;  /* 0x0000007d8039723e */ /* 0x004fca00000010ff */
[----:B------:R-:W-:Y:S01]  /*13ce0*/  HMMA.16816.F32.BF16 R8, R48, R58, R8 ;  /* 0x0000003a3008723c */ /* 0x000fe20000041808 */
[----:B------:R-:W2:Y:S01]  /*13cf0*/  LDSM.16.MT88.4 R48, [R104+0x8800] ;  /* 0x008800006830783b */ /* 0x000ea20000004200 */
[----:B------:R-:W-:Y:S01]  /*13d00*/  F2FP.BF16.F32.PACK_AB R58, R138, R127 ;  /* 0x0000007f8a3a723e */ /* 0x000fe200000010ff */
[----:B------:R-:W-:Y:S01]  /*13d10*/  MUFU.EX2 R117, R117 ;  /* 0x0000007500757308 */ /* 0x000fe20000000800 */
[----:B-----5:R-:W-:-:S07]  /*13d20*/  F2FP.BF16.F32.PACK_AB R59, R129, R126 ;  /* 0x0000007e813b723e */ /* 0x020fce00000010ff */
[C---:B-1----:R-:W-:Y:S01]  /*13d30*/  HMMA.16816.F32.BF16 R12, R56.reuse, R28, R12 ;  /* 0x0000001c380c723c */ /* 0x042fe2000004180c */
[----:B------:R-:W-:Y:S07]  /*13d40*/  MUFU.EX2 R119, R119 ;  /* 0x0000007700777308 */ /* 0x000fee0000000800 */
        /* <DEDUP_REMOVED lines=11> */
[----:B---3--:R-:W-:-:S05]  /*13e00*/  F2FP.BF16.F32.PACK_AB R49, R120, R119 ;  /* 0x000000777831723e */ /* 0x008fca00000010ff */
[----:B------:R-:W-:Y:S01]  /*13e10*/  HMMA.16816.F32.BF16 R20, R56, R50, R20 ;  /* 0x000000323814723c */ /* 0x000fe20000041814 */
[----:B------:R-:W-:Y:S01]  /*13e20*/  F2FP.BF16.F32.PACK_AB R50, R117, R130 ;  /* 0x000000827532723e */ /* 0x000fe200000010ff */
[----:B------:R-:W2:Y:S01]  /*13e30*/  MUFU.EX2 R53, R53 ;  /* 0x0000003500357308 */ /* 0x000ea20000000800 */
[----:B-----5:R-:W-:-:S05]  /*13e40*/  F2FP.BF16.F32.PACK_AB R51, R121, R118 ;  /* 0x000000767933723e */ /* 0x020fca00000010ff */
[C---:B------:R-:W-:Y:S08]  /*13e50*/  HMMA.16816.F32.BF16 R44, R56.reuse, R40, R44 ;  /* 0x00000028382c723c */ /* 0x040ff0000004182c */
[----:B------:R-:W-:Y:S01]  /*13e60*/  HMMA.16816.F32.BF16 R8, R56, R42, R8 ;  /* 0x0000002a3808723c */ /* 0x000fe20000041808 */
[----:B------:R-:W-:Y:S01]  /*13e70*/  FFMA.FTZ R58, R191, R114, R108 ;  /* 0x00000072bf3a7223 */ /* 0x000fe2000001006c */
[----:B------:R-:W-:Y:S01]  /*13e80*/  FFMA.FTZ R56, R65, UR4, -R112 ;  /* 0x0000000441387c23 */ /* 0x000fe20008010870 */
[----:B------:R-:W-:Y:S01]  /*13e90*/  FFMA.FTZ R191, R3, UR4, -R105 ;  /* 0x0000000403bf7c23 */ /* 0x000fe20008010869 */
[----:B------:R-:W3:Y:S01]  /*13ea0*/  LDSM.16.MT88.4 R40, [R104+0x9000] ;  /* 0x009000006828783b */ /* 0x000ee20000004200 */
[----:B------:R-:W-:-:S03]  /*13eb0*/  FADD.FTZ R58, R103, R58 ;  /* 0x0000003a673a7221 */ /* 0x000fc60000010000 */
[C---:B-1----:R-:W-:Y:S01]  /*13ec0*/  HMMA.16816.F32.BF16 R12, R48.reuse, R28, R12 ;  /* 0x0000001c300c723c */ /* 0x042fe2000004180c */
[----:B------:R-:W-:Y:S01]  /*13ed0*/  FADD.FTZ R57, R67, R58 ;  /* 0x0000003a43397221 */ /* 0x000fe20000010000 */
[----:B------:R-:W-:Y:S03]  /*13ee0*/  MUFU.EX2 R56, R56 ;  /* 0x0000003800387308 */ /* 0x000fe60000000800 */
[----:B------:R-:W-:Y:S01]  /*13ef0*/  FADD.FTZ R57, R2, R57 ;  /* 0x0000003902397221 */ /* 0x000fe20000010000 */
[----:B------:R-:W-:Y:S02]  /*13f00*/  FADD.FTZ R2, R0, R109 ;  /* 0x0000006d00027221 */ /* 0x000fe40000010000 */
[C---:B------:R-:W-:Y:S01]  /*13f10*/  HMMA.16816.F32.BF16 R16, R48.reuse, R30, R16 ;  /* 0x0000001e3010723c */ /* 0x040fe20000041810 */
[----:B------:R-:W-:Y:S01]  /*13f20*/  FADD.FTZ R84, R84, R57 ;  /* 0x0000003954547221 */ /* 0x000fe20000010000 */
[----:B------:R-:W-:Y:S01]  /*13f30*/  FADD.FTZ R97, R97, R2 ;  /* 0x0000000261617221 */ /* 0x000fe20000010000 */
[----:B------:R-:W1:Y:S01]  /*13f40*/  LDSM.16.MT88.4 R28, [R102+0x9000] ;  /* 0x00900000661c783b */ /* 0x000e620000004200 */
[----:B------:R-:W-:Y:S01]  /*13f50*/  MUFU.EX2 R0, R63 ;  /* 0x0000003f00007308 */ /* 0x000fe20000000800 */
[----:B------:R-:W-:Y:S01]  /*13f60*/  FADD.FTZ R81, R81, R84 ;  /* 0x0000005451517221 */ /* 0x000fe20000010000 */
[----:B------:R-:W-:Y:S01]  /*13f70*/  FADD.FTZ R2, R92, R97 ;  /* 0x000000615c027221 */ /* 0x000fe20000010000 */
[----:B------:R-:W-:Y:S01]  /*13f80*/  LDSM.16.MT88.4 R84, [R106+0x9800] ;  /* 0x009800006a54783b */ /* 0x000fe20000004200 */
[C---:B----4-:R-:W-:Y:S01]  /*13f90*/  HMMA.16816.F32.BF16 R24, R48.reuse, R36, R24 ;  /* 0x000000243018723c */ /* 0x050fe20000041818 */
[----:B------:R-:W-:Y:S01]  /*13fa0*/  FADD.FTZ R76, R76, R81 ;  /* 0x000000514c4c7221 */ /* 0x000fe20000010000 */
[----:B------:R-:W-:Y:S01]  /*13fb0*/  FADD.FTZ R2, R89, R2 ;  /* 0x0000000259027221 */ /* 0x000fe20000010000 */
[----:B------:R-:W4:Y:S01]  /*13fc0*/  LDSM.16.MT88.4 R92, [R170+0x9800] ;  /* 0x00980000aa5c783b */ /* 0x000f220000004200 */
[----:B------:R-:W-:Y:S01]  /*13fd0*/  FFMA.FTZ R36, R64, UR4, -R105 ;  /* 0x0000000440247c23 */ /* 0x000fe20008010869 */
[----:B------:R-:W-:Y:S01]  /*13fe0*/  FADD.FTZ R73, R73, R76 ;  /* 0x0000004c49497221 */ /* 0x000fe20000010000 */
[----:B------:R-:W-:Y:S01]  /*13ff0*/  FADD.FTZ R69, R69, R2 ;  /* 0x0000000245457221 */ /* 0x000fe20000010000 */
[----:B------:R-:W5:Y:S01]  /*14000*/  MUFU.EX2 R37, R62 ;  /* 0x0000003e00257308 */ /* 0x000f620000000800 */
[C---:B------:R-:W-:Y:S01]  /*14010*/  HMMA.16816.F32.BF16 R4, R48.reuse, R38, R4 ;  /* 0x000000263004723c */ /* 0x040fe20000041804 */
[----:B------:R-:W-:Y:S01]  /*14020*/  FADD.FTZ R72, R72, R73 ;  /* 0x0000004948487221 */ /* 0x000fe20000010000 */
[----:B------:R-:W-:Y:S01]  /*14030*/  FADD.FTZ R69, R68, R69 ;  /* 0x0000004544457221 */ /* 0x000fe20000010000 */
[----:B------:R-:W-:Y:S01]  /*14040*/  FFMA.FTZ R39, R60, UR4, -R105 ;  /* 0x000000043c277c23 */ /* 0x000fe20008010869 */
[----:B--2---:R-:W-:Y:S01]  /*14050*/  F2FP.BF16.F32.PACK_AB R68, R53, R54 ;  /* 0x000000363544723e */ /* 0x004fe200000010ff */
[----:B------:R-:W-:Y:S01]  /*14060*/  FADD.FTZ R75, R75, R72 ;  /* 0x000000484b4b7221 */ /* 0x000fe20000010000 */
[----:B------:R-:W-:Y:S01]  /*14070*/  FADD.FTZ R70, R70, R69 ;  /* 0x0000004546467221 */ /* 0x000fe20000010000 */
[----:B------:R-:W-:Y:S02]  /*14080*/  MUFU.EX2 R36, R36 ;  /* 0x0000002400247308 */ /* 0x000fe40000000800 */
[----:B------:R-:W-:Y:S01]  /*14090*/  FADD.FTZ R2, R74, R75 ;  /* 0x0000004b4a027221 */ /* 0x000fe20000010000 */
[----:B------:R-:W-:Y:S01]  /*140a0*/  FADD.FTZ R70, R71, R70 ;  /* 0x0000004647467221 */ /* 0x000fe20000010000 */
[C---:B---3--:R-:W-:Y:S02]  /*140b0*/  HMMA.16816.F32.BF16 R32, R48.reuse, R40, R32 ;  /* 0x000000283020723c */ /* 0x048fe40000041820 */
[----:B------:R-:W-:Y:S01]  /*140c0*/  FADD.FTZ R2, R77, R2 ;  /* 0x000000024d027221 */ /* 0x000fe20000010000 */
[----:B------:R-:W-:Y:S01]  /*140d0*/  FADD.FTZ R83, R83, R70 ;  /* 0x0000004653537221 */ /* 0x000fe20000010000 */
[----:B------:R-:W2:Y:S01]  /*140e0*/  MUFU.EX2 R39, R39 ;  /* 0x0000002700277308 */ /* 0x000ea20000000800 */
[----:B-----5:R-:W-:Y:S01]  /*140f0*/  F2FP.BF16.F32.PACK_AB R70, R37, R56 ;  /* 0x000000382546723e */ /* 0x020fe200000010ff */
[----:B------:R-:W-:Y:S01]  /*14100*/  FADD.FTZ R91, R91, R2 ;  /* 0x000000025b5b7221 */ /* 0x000fe20000010000 */
[----:B------:R-:W-:Y:S01]  /*14110*/  FADD.FTZ R83, R80, R83 ;  /* 0x0000005350537221 */ /* 0x000fe20000010000 */
[-C--:B------:R-:W-:Y:S01]  /*14120*/  MOV R2, R66.reuse ;  /* 0x0000004200027202 */ /* 0x080fe20000000f00 */
[----:B------:R-:W-:Y:S01]  /*14130*/  HMMA.16816.F32.BF16 R20, R48, R42, R20 ;  /* 0x0000002a3014723c */ /* 0x000fe20000041814 */
[----:B------:R-:W-:Y:S01]  /*14140*/  FADD.FTZ R91, R82, R91 ;  /* 0x0000005b525b7221 */ /* 0x000fe20000010000 */
[----:B------:R-:W-:Y:S01]  /*14150*/  FADD.FTZ R78, R78, R83 ;  /* 0x000000534e4e7221 */ /* 0x000fe20000010000 */
[----:B------:R-:W3:Y:S01]  /*14160*/  MUFU.EX2 R191, R191 ;  /* 0x000000bf00bf7308 */ /* 0x000ee20000000800 */
[----:B------:R-:W-:Y:S01]  /*14170*/  @P0 MOV R2, R66 ;  /* 0x0000004200020202 */ /* 0x000fe20000000f00 */
[----:B------:R-:W-:Y:S01]  /*14180*/  FADD.FTZ R88, R88, R91 ;  /* 0x0000005b58587221 */ /* 0x000fe20000010000 */
[----:B------:R-:W-:-:S02]  /*14190*/  FADD.FTZ R78, R79, R78 ;  /* 0x0000004e4f4e7221 */ /* 0x000fc40000010000 */
[C---:B-1----:R-:W-:Y:S01]  /*141a0*/  HMMA.16816.F32.BF16 R44, R48.reuse, R28, R44 ;  /* 0x0000001c302c723c */ /* 0x042fe2000004182c */
[----:B------:R-:W-:Y:S01]  /*141b0*/  FADD.FTZ R88, R133, R88 ;  /* 0x0000005885587221 */ /* 0x000fe20000010000 */
[----:B------:R-:W-:Y:S01]  /*141c0*/  FADD.FTZ R137, R137, R78 ;  /* 0x0000004e89897221 */ /* 0x000fe20000010000 */
[----:B--2---:R-:W-:Y:S02]  /*141d0*/  F2FP.BF16.F32.PACK_AB R69, R39, R0 ;  /* 0x000000002745723e */ /* 0x004fe400000010ff */
[----:B------:R-:W-:Y:S01]  /*141e0*/  FADD.FTZ R139, R139, R88 ;  /* 0x000000588b8b7221 */ /* 0x000fe20000010000 */
[----:B------:R-:W-:Y:S02]  /*141f0*/  FADD.FTZ R90, R90, R137 ;  /* 0x000000895a5a7221 */ /* 0x000fe40000010000 */
[----:B------:R-:W-:Y:S01]  /*14200*/  HMMA.16816.F32.BF16 R8, R48, R30, R8 ;  /* 0x0000001e3008723c */ /* 0x000fe20000041808 */
[----:B------:R-:W-:Y:S01]  /*14210*/  FADD.FTZ R139, R134, R139 ;  /* 0x0000008b868b7221 */ /* 0x000fe20000010000 */
[----:B------:R-:W-:Y:S01]  /*14220*/  FADD.FTZ R135, R135, R90 ;  /* 0x0000005a87877221 */ /* 0x000fe20000010000 */
[----:B------:R-:W1:Y:S01]  /*14230*/  LDSM.16.MT88.4 R28, [R104+0x9800] ;  /* 0x00980000681c783b */ /* 0x000e620000004200 */
[----:B---3--:R-:W-:Y:S01]  /*14240*/  F2FP.BF16.F32.PACK_AB R71, R191, R36 ;  /* 0x00000024bf47723e */ /* 0x008fe200000010ff */
[----:B------:R-:W-:Y:S01]  /*14250*/  FADD.FTZ R136, R136, R139 ;  /* 0x0000008b88887221 */ /* 0x000fe20000010000 */
[----:B------:R-:W-:-:S03]  /*14260*/  FADD.FTZ R140, R140, R135 ;  /* 0x000000878c8c7221 */ /* 0x000fc60000010000 */
[----:B------:R-:W-:Y:S01]  /*14270*/  FADD.FTZ R136, R141, R136 ;  /* 0x000000888d887221 */ /* 0x000fe20000010000 */
[----:B------:R-:W-:Y:S01]  /*14280*/  FADD.FTZ R131, R131, R140 ;  /* 0x0000008c83837221 */ /* 0x000fe20000010000 */
[----:B----4-:R-:W-:Y:S01]  /*14290*/  HMMA.16816.F32.BF16 R96, R68, R92, R12 ;  /* 0x0000005c4460723c */ /* 0x010fe2000004180c */
[----:B------:R-:W2:Y:S01]  /*142a0*/  LDSM.16.MT88.4 R12, [R102+0x9800] ;  /* 0x00980000660c783b */ /* 0x000ea20000004200 */
        /* <DEDUP_REMOVED lines=24> */
[C---:B------:R-:W-:Y:S01]  /*14430*/  HMMA.16816.F32.BF16 R76, R68.reuse, R30, R20 ;  /* 0x0000001e444c723c */ /* 0x040fe20000041814 */
[-C--:B------:R-:W-:Y:S01]  /*14440*/  MOV R0, R52.reuse ;  /* 0x0000003400007202 */ /* 0x080fe20000000f00 */
[----:B------:R-:W-:Y:S01]  /*14450*/  FADD.FTZ R36, R36, R39 ;  /* 0x0000002724247221 */ /* 0x000fe20000010000 */
[----:B------:R-:W-:Y:S01]  /*14460*/  @P0 MOV R0, R52 ;  /* 0x0000003400000202 */ /* 0x000fe20000000f00 */
[----:B------:R-:W-:Y:S02]  /*14470*/  FADD.FTZ R190, R37, R56 ;  /* 0x0000003825be7221 */ /* 0x000fe40000010000 */
[----:B------:R-:W-:Y:S02]  /*14480*/  FADD.FTZ R191, R191, R36 ;  /* 0x00000024bfbf7221 */ /* 0x000fe40000010000 */
[C---:B--2---:R-:W-:Y:S08]  /*14490*/  HMMA.16816.F32.BF16 R72, R68.reuse, R12, R44 ;  /* 0x0000000c4448723c */ /* 0x044ff0000004182c */
[----:B------:R-:W-:Y:S01]  /*144a0*/  HMMA.16816.F32.BF16 R68, R68, R14, R8 ;  /* 0x0000000e4444723c */ /* 0x000fe20000041808 */
[----:B------:R-:W-:-:S04]  /*144b0*/  NOP ;  /* 0x0000000000007918 */ /* 0x000fc80000000000 */
[----:B------:R-:W-:-:S15]  /*144c0*/  @P0 BRA `(.L_x_5515) ;  /* 0x0000000000040947 */ /* 0x000fde0003800000 */
.L_x_5509:
[----:B------:R-:W-:-:S07]  /*144d0*/  IADD3 R55, PT, PT, R61, -0x1, RZ ;  /* 0xffffffff3d377810 */ /* 0x000fce0007ffe0ff */
.L_x_5515:
        /* <DEDUP_REMOVED lines=13> */
[----:B------:R-:W4:Y:S07]  /*145b0*/  LDCU UR4, c[0x0][0x45c] ;  /* 0x00008b80ff0477ac */ /* 0x000f2e0008000800 */
[----:B------:R-:W-:Y:S01]  /*145c0*/  @!P4 IADD3 R186, P0, PT, RZ, -R186, RZ ;  /* 0x800000baffbac210 */ /* 0x000fe20007f1e0ff */
[----:B------:R-:W2:Y:S03]  /*145d0*/  LDCU.64 UR8, c[0x0][0x3a0] ;  /* 0x00007400ff0877ac */ /* 0x000ea60008000a00 */
[----:B------:R-:W-:Y:S01]  /*145e0*/  P2R R189, PR, RZ, 0x1 ;  /* 0x00000001ffbd7803 */ /* 0x000fe20000000000 */
[----:B------:R-:W2:Y:S01]  /*145f0*/  LDCU.64 UR10, c[0x0][0x3a8] ;  /* 0x00007500ff0a77ac */ /* 0x000ea20008000a00 */
[----:B-1----:R-:W-:-:S12]  /*14600*/  ULEA UR5, UR5, UR14, 0x18 ;  /* 0x0000000e05057291 */ /* 0x002fd8000f8ec0ff */
.L_x_5520:
        /* <DEDUP_REMOVED lines=51> */
[----:B------:R-:W1:Y:S03]  /*14940*/  LDC.64 R2, c[0x0][0x3c0] ;  /* 0x0000f000ff027b82 */ /* 0x000e660000000a00 */
        /* <DEDUP_REMOVED lines=12> */
[----:B------:R-:W2:Y:S02]  /*14a10*/  LDG.E R13, desc[UR6][R18.64] ;  /* 0x00000006120d7981 */ /* 0x000ea4000c1e1900 */
[-C--:B-1----:R-:W-:Y:S01]  /*14a20*/  IMAD.WIDE.U32 R14, R9, R2.reuse, RZ ;  /* 0x00000002090e7225 */ /* 0x082fe200078e00ff */
[----:B------:R-:W-:Y:S01]  /*14a30*/  SHF.R.S32.HI R11, RZ, 0x1f, R9 ;  /* 0x0000001fff0b7819 */ /* 0x000fe20000011409 */
[----:B------:R-:W2:Y:S04]  /*14a40*/  LDG.E R8, desc[UR6][R16.64] ;  /* 0x0000000610087981 */ /* 0x000ea8000c1e1900 */
[----:B------:R-:W-:Y:S04]  /*14a50*/  IMAD R10, R11, R2, RZ ;  /* 0x000000020b0a7224 */ /* 0x000fe800078e02ff */
        /* <DEDUP_REMOVED lines=10> */
.L_x_5517:
[----:B------:R-:W-:Y:S02]  /*14b00*/  LOP3.LUT R0, R0, 0x1e00, R7, 0xf8, !PT ;  /* 0x00001e0000007812 */ /* 0x000fe400078ef807 */
[----:B------:R-:W-:Y:S02]  /*14b10*/  SHF.L.U32 R3, R2, 0x5, RZ ;  /* 0x0000000502037819 */ /* 0x000fe400000006ff */
[----:B------:R-:W-:Y:S02]  /*14b20*/  LEA R193, R0, UR5, 0x1 ;  /* 0x0000000500c17c11 */ /* 0x000fe4000f8e08ff */
[----:B------:R-:W-:Y:S02]  /*14b30*/  IADD3 R14, P0, PT, R3, R182, RZ ;  /* 0x000000b6030e7210 */ /* 0x000fe40007f1e0ff */
[----:B------:R-:W-:Y:S01]  /*14b40*/  SHF.L.U64.HI R2, R2, 0x5, R5 ;  /* 0x0000000502027819 */ /* 0x000fe20000010205 */
[----:B------:R-:W-:Y:S01]  /*14b50*/  @!PT LDS RZ, [RZ] ;  /* 0x00000000fffff984 */ /* 0x000fe20000000800 */
[----:B------:R-:W-:Y:S01]  /*14b60*/  @!PT LDS RZ, [RZ] ;  /* 0x00000000fffff984 */ /* 0x000fe20000000800 */
[----:B------:R-:W-:Y:S01]  /*14b70*/  @!PT LDS RZ, [RZ] ;  /* 0x00000000fffff984 */ /* 0x000fe20000000800 */
[----:B------:R-:W-:Y:S01]  /*14b80*/  @!P1 LDGSTS.E.BYPASS.LTC128B.128 [R193+0x6000], desc[UR6][R182.64] ;  /* 0x06000000b6c19fae */ /* 0x000fe2000b981a06 */
[----:B------:R-:W-:Y:S02]  /*14b90*/  IADD3 R12, P2, PT, R14, R3, RZ ;  /* 0x000000030e0c7210 */ /* 0x000fe40007f5e0ff */
[----:B------:R-:W-:Y:S02]  /*14ba0*/  IADD3.X R15, PT, PT, R2, R183, RZ, P0, !PT ;  /* 0x000000b7020f7210 */ /* 0x000fe400007fe4ff */
[-C--:B------:R-:W-:Y:S02]  /*14bb0*/  IADD3 R10, P0, PT, R12, R3.reuse, RZ ;  /* 0x000000030c0a7210 */ /* 0x080fe40007f1e0ff */
[-C--:B------:R-:W-:Y:S01]  /*14bc0*/  IADD3.X R13, PT, PT, R15, R2.reuse, RZ, P2, !PT ;  /* 0x000000020f0d7210 */ /* 0x080fe200017fe4ff */
[----:B------:R-:W-:Y:S01]  /*14bd0*/  @P1 STS.128 [R193+0x6000], RZ ;  /* 0x006000ffc1001388 */ /* 0x000fe20000000c00 */
[-C--:B------:R-:W-:Y:S02]  /*14be0*/  IADD3 R8, P2, PT, R10, R3.reuse, RZ ;  /* 0x000000030a087210 */ /* 0x080fe40007f5e0ff */
[-C--:B------:R-:W-:Y:S02]  /*14bf0*/  IADD3.X R11, PT, PT, R13, R2.reuse, RZ, P0, !PT ;  /* 0x000000020d0b7210 */ /* 0x080fe400007fe4ff */
[-C--:B------:R-:W-:Y:S02]  /*14c00*/  IADD3 R6, P0, PT, R8, R3.reuse, RZ ;  /* 0x0000000308067210 */ /* 0x080fe40007f1e0ff */
[-C--:B------:R-:W-:Y:S01]  /*14c10*/  IADD3.X R9, PT, PT, R11, R2.reuse, RZ, P2, !PT ;  /* 0x000000020b097210 */ /* 0x080fe200017fe4ff */
[----:B------:R-:W-:Y:S01]  /*14c20*/  @!PT LDS RZ, [RZ] ;  /* 0x00000000fffff984 */ /* 0x000fe20000000800 */
[----:B------:R-:W-:Y:S01]  /*14c30*/  @!PT LDS RZ, [RZ] ;  /* 0x00000000fffff984 */ /* 0x000fe20000000800 */
[----:B------:R-:W-:Y:S01]  /*14c40*/  @!PT LDS RZ, [RZ] ;  /* 0x00000000fffff984 */ /* 0x000fe20000000800 */
[----:B------:R-:W-:Y:S01]  /*14c50*/  @!P1 LDGSTS.E.BYPASS.LTC128B.128 [R193+0x6800], desc[UR6][R14.64] ;  /* 0x068000000ec19fae */ /* 0x000fe2000b981a06 */
[-C--:B------:R-:W-:Y:S02]  /*14c60*/  IADD3 R4, P2, PT, R6, R3.reuse, RZ ;  /* 0x0000000306047210 */ /* 0x080fe40007f5e0ff */
[-C--:B------:R-:W-:Y:S02]  /*14c70*/  IADD3.X R7, PT, PT, R9, R2.reuse, RZ, P0, !PT ;  /* 0x0000000209077210 */ /* 0x080fe400007fe4ff */
[----:B------:R-:W-:Y:S02]  /*14c80*/  @!P1 IADD3 R16, P0, PT, R4, R3, RZ ;  /* 0x0000000304109210 */ /* 0x000fe40007f1e0ff */
[-C--:B------:R-:W-:Y:S01]  /*14c90*/  IADD3.X R5, PT, PT, R7, R2.reuse, RZ, P2, !PT ;  /* 0x0000000207057210 */ /* 0x080fe200017fe4ff */
[----:B------:R-:W-:Y:S01]  /*14ca0*/  @P1 STS.128 [R193+0x6800], RZ ;  /* 0x006800ffc1001388 */ /* 0x000fe20000000c00 */
[----:B------:R-:W-:Y:S02]  /*14cb0*/  IADD3 R187, PT, PT, R187, -0x1, RZ ;  /* 0xffffffffbbbb7810 */ /* 0x000fe40007ffe0ff */
[----:B------:R-:W-:Y:S02]  /*14cc0*/  @!P1 IADD3.X R17, PT, PT, R5, R2, RZ, P0, !PT ;  /* 0x0000000205119210 */ /* 0x000fe400007fe4ff */
[----:B------:R-:W-:Y:S03]  /*14cd0*/  ISETP.GT.AND P0, PT, R187, R176, PT ;  /* 0x000000b0bb00720c */ /* 0x000fe60003f04270 */
        /* <DEDUP_REMOVED lines=31> */
[----:B------:R-:W1:Y:S08]  /*14ed0*/  LDSM.16.M88.4 R112, [R174+0x2000] ;  /* 0x00200000ae70783b */ /* 0x000e700000000200 */
[----:B------:R-:W3:Y:S08]  /*14ee0*/  LDSM.16.M88.4 R116, [R174+0x2800] ;  /* 0x00280000ae74783b */ /* 0x000ef00000000200 */
[----:B------:R-:W5:Y:S08]  /*14ef0*/  LDSM.16.M88.4 R120, [R174+0x3000] ;  /* 0x00300000ae78783b */ /* 0x000f700000000200 */
[----:B------:R-:W4:Y:S08]  /*14f00*/  LDSM.16.M88.4 R124, [R174+0x3800] ;  /* 0x00380000ae7c783b */ /* 0x000f300000000200 */
[----:B------:R-:W4:Y:S08]  /*14f10*/  LDSM.16.M88.4 R128, [R174+0x4000] ;  /* 0x00400000ae80783b */ /* 0x000f300000000200 */
[----:B------:R-:W4:Y:S08]  /*14f20*/  LDSM.16.M88.4 R132, [R174+0x4800] ;  /* 0x00480000ae84783b */ /* 0x000f300000000200 */
[----:B------:R-:W4:Y:S08]  /*14f30*/  LDSM.16.M88.4 R136, [R174+0x5000] ;  /* 0x00500000ae88783b */ /* 0x000f300000000200 */
[----:B------:R-:W4:Y:S08]  /*14f40*/  LDSM.16.M88.4 R140, [R174+0x5800] ;  /* 0x00580000ae8c783b */ /* 0x000f300000000200 */
[----:B------:R-:W-:Y:S08]  /*14f50*/  LDSM.16.M88.4 R144, [R173] ;  /* 0x00000000ad90783b */ /* 0x000ff00000000200 */
[----:B------:R-:W4:Y:S08]  /*14f60*/  LDSM.16.M88.4 R148, [R169+0x2000] ;  /* 0x00200000a994783b */ /* 0x000f300000000200 */
[----:B------:R-:W4:Y:S08]  /*14f70*/  LDSM.16.M88.4 R152, [R169+0x2800] ;  /* 0x00280000a998783b */ /* 0x000f300000000200 */
[----:B------:R-:W0:Y:S08]  /*14f80*/  LDGDEPBAR ;  /* 0x00000000000079af */ /* 0x000e300000000000 */
[----:B------:R-:W4:Y:S08]  /*14f90*/  LDSM.16.M88.4 R156, [R169+0x3000] ;  /* 0x00300000a99c783b */ /* 0x000f300000000200 */
[----:B------:R-:W4:Y:S08]  /*14fa0*/  LDSM.16.M88.4 R160, [R169+0x3800] ;  /* 0x00380000a9a0783b */ /* 0x000f300000000200 */
[----:B------:R-:W4:Y:S01]  /*14fb0*/  LDSM.16.M88.4 R164, [R169+0x4000] ;  /* 0x00400000a9a4783b */ /* 0x000f220000000200 */
[C---:B-1----:R-:W-:Y:S08]  /*14fc0*/  HMMA.16816.F32.BF16 R4, R108.reuse, R112, RZ ;  /* 0x000000706c04723c */ /* 0x042ff000000418ff */
[C---:B------:R-:W-:Y:S01]  /*14fd0*/  HMMA.16816.F32.BF16 R8, R108.reuse, R114, RZ ;  /* 0x000000726c08723c */ /* 0x040fe200000418ff */
[----:B------:R-:W-:Y:S07]  /*14fe0*/  LDSM.16.M88.4 R112, [R169+0x5000] ;  /* 0x00500000a970783b */ /* 0x000fee0000000200 */
[C---:B---3--:R-:W-:Y:S08]  /*14ff0*/  HMMA.16816.F32.BF16 R12, R108.reuse, R116, RZ ;  /* 0x000000746c0c723c */ /* 0x048ff000000418ff */
[C---:B--2---:R-:W-:Y:S01]  /*15000*/  HMMA.16816.F32.BF16 R16, R108.reuse, R118, RZ ;  /* 0x000000766c10723c */ /* 0x044fe200000418ff */
[----:B------:R-:W-:Y:S07]  /*15010*/  LDSM.16.M88.4 R116, [R169+0x5800] ;  /* 0x00580000a974783b */ /* 0x000fee0000000200 */
[C---:B-----5:R-:W-:Y:S08]  /*15020*/  HMMA.16816.F32.BF16 R20, R108.reuse, R120, RZ ;  /* 0x000000786c14723c */ /* 0x060ff000000418ff */
[C---:B------:R-:W-:Y:S01]  /*15030*/  HMMA.16816.F32.BF16 R24, R108.reuse, R122, RZ ;  /* 0x0000007a6c18723c */ /* 0x040fe200000418ff */
        /* <DEDUP_REMOVED lines=132> */
[----:B------:R2:W1:Y:S01]  /*15880*/  MUFU.TANH R192, R42 ;  /* 0x0000002a00c07308 */ /* 0x0004620000002400 */
        /* <DEDUP_REMOVED lines=19> */
[----:B--2---:R-:W-:Y:S01]  /*159c0*/  FMUL.FTZ R42, R58, UR12 ;  /* 0x0000000c3a2a7c20 */ /* 0x004fe20008410000 */
[----:B------:R-:W-:Y:S05]  /*159d0*/  FMUL.FTZ R57, R57, UR12 ;  /* 0x0000000c39397c20 */ /* 0x000fea0008410000 */
[----:B------:R2:W1:Y:S01]  /*159e0*/  MUFU.TANH R217, R21 ;  /* 0x0000001500d97308 */ /* 0x0004620000002400 */
[----:B------:R-:W-:Y:S01]  /*159f0*/  FMUL.FTZ R59, R59, UR12 ;  /* 0x0000000c3b3b7c20 */ /* 0x000fe20008410000 */
[C---:B-----5:R-:W-:Y:S08]  /*15a00*/  HMMA.16816.F32.BF16 R60, R132.reuse, R8, R60 ;  /* 0x00000008843c723c */ /* 0x060ff0000004183c */
[----:B------:R2:W1:Y:S01]  /*15a10*/  MUFU.TANH R212, R22 ;  /* 0x0000001600d47308 */ /* 0x0004620000002400 */
[----:B------:R-:W-:Y:S09]  /*15a20*/  HMMA.16816.F32.BF16 R64, R132, R10, R64 ;  /* 0x0000000a8440723c */ /* 0x000ff20000041840 */
[----:B------:R2:W1:Y:S01]  /*15a30*/  MUFU.TANH R210, R23 ;  /* 0x0000001700d27308 */ /* 0x0004620000002400 */
[----:B----4-:R-:W-:Y:S01]  /*15a40*/  FMUL.FTZ R43, R60, UR12 ;  /* 0x0000000c3c2b7c20 */ /* 0x010fe20008410000 */
[----:B------:R-:W-:Y:S08]  /*15a50*/  FMUL.FTZ R41, R61, UR12 ;  /* 0x0000000c3d297c20 */ /* 0x000ff00008410000 */
[----:B------:R-:W4:Y:S01]  /*15a60*/  MUFU.TANH R215, R215 ;  /* 0x000000d700d77308 */ /* 0x000f220000002400 */
[----:B------:R-:W-:Y:S01]  /*15a70*/  FMUL.FTZ R40, R62, UR12 ;  /* 0x0000000c3e287c20 */ /* 0x000fe20008410000 */
[----:B------:R-:W-:Y:S01]  /*15a80*/  FMUL.FTZ R37, R63, UR12 ;  /* 0x0000000c3f257c20 */ /* 0x000fe20008410000 */
[----:B------:R-:W-:Y:S01]  /*15a90*/  FMUL.FTZ R153, R64, UR12 ;  /* 0x0000000c40997c20 */ /* 0x000fe20008410000 */
[----:B------:R-:W-:Y:S06]  /*15aa0*/  FMUL.FTZ R64, R65, UR12 ;  /* 0x0000000c41407c20 */ /* 0x000fec0008410000 */
[----:B------:R2:W1:Y:S01]  /*15ab0*/  MUFU.TANH R213, R25 ;  /* 0x0000001900d57308 */ /* 0x0004620000002400 */
        /* <DEDUP_REMOVED lines=112> */
.L_x_5519:
        /* <DEDUP_REMOVED lines=57> */
.L_x_5518:
        /* <DEDUP_REMOVED lines=97> */
[--C-:B------:R-:W-:Y:S01]  /*16b60*/  FFMA.FTZ R78, R208, UR4, -R65.reuse ;  /* 0x00000004d04e7c23 */ /* 0x100fe20008010841 */
[--C-:B------:R-:W-:Y:S03]  /*16b70*/  FFMA.FTZ R79, R206, UR4, -R65.reuse ;  /* 0x00000004ce4f7c23 */ /* 0x100fe60008010841 */
[----:B------:R-:W2:Y:S01]  /*16b80*/  MUFU.EX2 R109, R109 ;  /* 0x0000006d006d7308 */ /* 0x000ea20000000800 */
[----:B-1----:R-:W-:Y:S01]  /*16b90*/  F2FP.BF16.F32.PACK_AB R44, R112, R114 ;  /* 0x00000072702c723e */ /* 0x002fe200000010ff */
[C---:B------:R-:W-:Y:S01]  /*16ba0*/  FMUL.FTZ R24, R39.reuse, R76 ;  /* 0x0000004c27187220 */ /* 0x040fe20000410000 */
        /* <DEDUP_REMOVED lines=13> */
[----:B------:R-:W1:Y:S01]  /*16c80*/  MUFU.EX2 R103, R103 ;  /* 0x0000006700677308 */ /* 0x000e620000000800 */
[----:B--2---:R-:W-:Y:S01]  /*16c90*/  F2FP.BF16.F32.PACK_AB R45, R109, R111 ;  /* 0x0000006f6d2d723e */ /* 0x004fe200000010ff */
        /* <DEDUP_REMOVED lines=16> */
[--C-:B------:R-:W-:Y:S01]  /*16da0*/  FFMA.FTZ R129, R161, UR4, -R66.reuse ;  /* 0x00000004a1817c23 */ /* 0x100fe20008010842 */
[--C-:B------:R-:W-:Y:S01]  /*16db0*/  FFMA.FTZ R134, R159, UR4, -R66.reuse ;  /* 0x000000049f867c23 */ /* 0x100fe20008010842 */
[--C-:B------:R-:W-:Y:S01]  /*16dc0*/  FFMA.FTZ R131, R156, UR4, -R65.reuse ;  /* 0x000000049c837c23 */ /* 0x100fe20008010841 */
[--C-:B------:R-:W-:Y:S01]  /*16dd0*/  FFMA.FTZ R136, R154, UR4, -R65.reuse ;  /* 0x000000049a887c23 */ /* 0x100fe20008010841 */
[--C-:B------:R-:W-:Y:S01]  /*16de0*/  FFMA.FTZ R133, R157, UR4, -R66.reuse ;  /* 0x000000049d857c23 */ /* 0x100fe20008010842 */
[----:B------:R-:W-:Y:S03]  /*16df0*/  FFMA.FTZ R138, R155, UR4, -R66 ;  /* 0x000000049b8a7c23 */ /* 0x000fe60008010842 */
[----:B------:R-:W-:Y:S01]  /*16e00*/  MUFU.EX2 R85, R225 ;  /* 0x000000e100557308 */ /* 0x000fe20000000800 */
[--C-:B------:R-:W-:Y:S01]  /*16e10*/  FFMA.FTZ R140, R152, UR4, -R65.reuse ;  /* 0x00000004988c7c23 */ /* 0x100fe20008010841 */
[--C-:B------:R-:W-:Y:S01]  /*16e20*/  FFMA.FTZ R37, R37, UR4, -R65.reuse ;  /* 0x0000000425257c23 */ /* 0x100fe20008010841 */
[----:B------:R-:W-:Y:S01]  /*16e30*/  FFMA.FTZ R36, R36, UR4, -R65 ;  /* 0x0000000424247c23 */ /* 0x000fe20008010841 */
[----:B------:R-:W-:Y:S01]  /*16e40*/  FFMA.FTZ R114, R39, R190, R114 ;  /* 0x000000be27727223 */ /* 0x000fe20000010072 */
[----:B------:R-:W-:Y:S01]  /*16e50*/  FADD.FTZ R111, R109, R111 ;  /* 0x0000006f6d6f7221 */ /* 0x000fe20000010000 */
[----:B------:R-:W-:Y:S04]  /*16e60*/  ISETP.GT.AND P0, PT, R187, R176, PT ;  /* 0x000000b0bb00720c */ /* 0x000fe80003f04270 */
[----:B------:R-:W-:Y:S01]  /*16e70*/  MUFU.EX2 R78, R78 ;  /* 0x0000004e004e7308 */ /* 0x000fe20000000800 */
[C---:B--2---:R-:W-:Y:S01]  /*16e80*/  F2FP.BF16.F32.PACK_AB R47, R67.reuse, R108 ;  /* 0x0000006c432f723e */ /* 0x044fe200000010ff */
[----:B------:R-:W-:Y:S04]  /*16e90*/  FADD.FTZ R108, R108, R111 ;  /* 0x0000006f6c6c7221 */ /* 0x000fe80000010000 */
[----:B------:R-:W-:Y:S02]  /*16ea0*/  FADD.FTZ R67, R67, R108 ;  /* 0x0000006c43437221 */ /* 0x000fe40000010000 */
        /* <DEDUP_REMOVED lines=23> */
[----:B------:R-:W-:Y:S01]  /*17020*/  FFMA.FTZ R82, R209, UR4, -R66 ;  /* 0x00000004d1527c23 */ /* 0x000fe20008010842 */
[C---:B------:R-:W-:Y:S03]  /*17030*/  HMMA.16816.F32.BF16 R20, R44.reuse, R28, R20 ;  /* 0x0000001c2c14723c */ /* 0x040fe60000041814 */
[C---:B------:R-:W-:Y:S01]  /*17040*/  FMUL.FTZ R29, R39.reuse, R73 ;  /* 0x00000049271d7220 */ /* 0x040fe20000410000 */
[--C-:B------:R-:W-:Y:S01]  /*17050*/  FFMA.FTZ R73, R214, UR4, -R65.reuse ;  /* 0x00000004d6497c23 */ /* 0x100fe20008010841 */
[----:B------:R-:W-:Y:S03]  /*17060*/  FMUL.FTZ R28, R39, R72 ;  /* 0x00000048271c7220 */ /* 0x000fe60000410000 */
[----:B------:R-:W-:Y:S01]  /*17070*/  MUFU.EX2 R97, R97 ;  /* 0x0000006100617308 */ /* 0x000fe20000000800 */
[----:B------:R-:W-:Y:S01]  /*17080*/  FADD.FTZ R39, R112, R114 ;  /* 0x0000007270277221 */ /* 0x000fe20000010000 */
[C---:B------:R-:W-:Y:S03]  /*17090*/  HMMA.16816.F32.BF16 R24, R44.reuse, R30, R24 ;  /* 0x0000001e2c18723c */ /* 0x040fe60000041818 */
[C---:B------:R-:W-:Y:S01]  /*170a0*/  FMUL.FTZ R30, R38.reuse, R74 ;  /* 0x0000004a261e7220 */ /* 0x040fe20000410000 */
[----:B------:R-:W-:Y:S01]  /*170b0*/  FMUL.FTZ R31, R38, R75 ;  /* 0x0000004b261f7220 */ /* 0x000fe20000410000 */
[----:B------:R-:W-:Y:S03]  /*170c0*/  FFMA.FTZ R38, R40, UR4, -R65 ;  /* 0x0000000428267c23 */ /* 0x000fe60008010841 */
[----:B------:R-:W-:Y:S01]  /*170d0*/  MUFU.EX2 R80, R220 ;  /* 0x000000dc00507308 */ /* 0x000fe20000000800 */
[--C-:B------:R-:W-:Y:S01]  /*170e0*/  FFMA.FTZ R75, R215, UR4, -R66.reuse ;  /* 0x00000004d74b7c23 */ /* 0x100fe20008010842 */
[--C-:B------:R-:W-:Y:S01]  /*170f0*/  FFMA.FTZ R74, R213, UR4, -R66.reuse ;  /* 0x00000004d54a7c23 */ /* 0x100fe20008010842 */
[----:B------:R-:W-:Y:S01]  /*17100*/  FADD.FTZ R110, R110, R39 ;  /* 0x000000276e6e7221 */ /* 0x000fe20000010000 */
[----:B------:R-:W-:Y:S01]  /*17110*/  FFMA.FTZ R39, R153, UR4, -R66 ;  /* 0x0000000499277c23 */ /* 0x000fe20008010842 */
[C---:B------:R-:W-:Y:S05]  /*17120*/  HMMA.16816.F32.BF16 R28, R44.reuse, R48, R28 ;  /* 0x000000302c1c723c */ /* 0x040fea000004181c */
[----:B------:R-:W3:Y:S01]  /*17130*/  MUFU.EX2 R81, R81 ;  /* 0x0000005100517308 */ /* 0x000ee20000000800 */
[----:B------:R-:W-:Y:S01]  /*17140*/  FADD.FTZ R103, R103, R110 ;  /* 0x0000006e67677221 */ /* 0x000fe20000010000 */
[----:B------:R-:W-:Y:S01]  /*17150*/  FFMA.FTZ R65, R3, UR4, -R65 ;  /* 0x0000000403417c23 */ /* 0x000fe20008010841 */
[----:B------:R-:W-:Y:S01]  /*17160*/  HMMA.16816.F32.BF16 R32, R44, R50, R32 ;  /* 0x000000322c20723c */ /* 0x000fe20000041820 */
[----:B------:R-:W4:Y:S06]  /*17170*/  LDSM.16.MT88.4 R48, [R104+0x6800] ;  /* 0x006800006830783b */ /* 0x000f2c0000004200 */
        /* <DEDUP_REMOVED lines=12> */
[----:B------:R-:W2:Y:S01]  /*17240*/  MUFU.EX2 R68, R68 ;  /* 0x0000004400447308 */ /* 0x000ea20000000800 */
[----:B------:R-:W-:Y:S09]  /*17250*/  FADD.FTZ R81, R81, R80 ;  /* 0x0000005051517221 */ /* 0x000ff20000010000 */
[----:B------:R-:W-:Y:S01]  /*17260*/  MUFU.EX2 R70, R70 ;  /* 0x0000004600467308 */ /* 0x000fe20000000800 */
[C---:B-1----:R-:W-:Y:S01]  /*17270*/  F2FP.BF16.F32.PACK_AB R47, R73.reuse, R72 ;  /* 0x00000048492f723e */ /* 0x042fe200000010ff */
[----:B------:R-:W-:Y:S04]  /*17280*/  FADD.FTZ R72, R72, R81 ;  /* 0x0000005148487221 */ /* 0x000fe80000010000 */
[----:B------:R-:W-:Y:S02]  /*17290*/  FADD.FTZ R73, R73, R72 ;  /* 0x0000004849497221 */ /* 0x000fe40000010000 */
        /* <DEDUP_REMOVED lines=9> */
[----:B------:R-:W3:Y:S01]  /*17330*/  MUFU.EX2 R83, R83 ;  /* 0x0000005300537308 */ /* 0x000ee20000000800 */
        /* <DEDUP_REMOVED lines=11> */
[----:B--2---:R-:W-:Y:S01]  /*173f0*/  F2FP.BF16.F32.PACK_AB R44, R68, R69 ;  /* 0x00000045442c723e */ /* 0x004fe200000010ff */
[----:B------:R-:W-:Y:S01]  /*17400*/  FADD.FTZ R69, R69, R76 ;  /* 0x0000004c45457221 */ /* 0x000fe20000010000 */
[C---:B-1----:R-:W-:Y:S01]  /*17410*/  F2FP.BF16.F32.PACK_AB R45, R71.reuse, R70 ;  /* 0x00000046472d723e */ /* 0x042fe200000010ff */
[----:B------:R-:W-:Y:S01]  /*17420*/  FADD.FTZ R70, R70, R73 ;  /* 0x0000004946467221 */ /* 0x000fe20000010000 */
[----:B-----5:R-:W-:Y:S03]  /*17430*/  F2FP.BF16.F32.PACK_AB R46, R74, R75 ;  /* 0x0000004b4a2e723e */ /* 0x020fe600000010ff */
[----:B------:R-:W1:Y:S01]  /*17440*/  MUFU.EX2 R91, R91 ;  /* 0x0000005b005b7308 */ /* 0x000e620000000800 */
[----:B------:R-:W-:Y:S01]  /*17450*/  FADD.FTZ R68, R68, R69 ;  /* 0x0000004544447221 */ /* 0x000fe20000010000 */
[----:B------:R-:W-:Y:S03]  /*17460*/  FADD.FTZ R71, R71, R70 ;  /* 0x0000004647477221 */ /* 0x000fe60000010000 */
[----:B------:R-:W-:Y:S01]  /*17470*/  FADD.FTZ R75, R75, R68 ;  /* 0x000000444b4b7221 */ /* 0x000fe20000010000 */
[C---:B---3--:R-:W-:Y:S04]  /*17480*/  HMMA.16816.F32.BF16 R4, R44.reuse, R52, R4 ;  /* 0x000000342c04723c */ /* 0x048fe80000041804 */
[----:B------:R-:W2:Y:S01]  /*17490*/  MUFU.EX2 R116, R116 ;  /* 0x0000007400747308 */ /* 0x000ea20000000800 */
[----:B------:R-:W-:Y:S04]  /*174a0*/  FADD.FTZ R74, R74, R75 ;  /* 0x0000004b4a4a7221 */ /* 0x000fe80000010000 */
[----:B------:R-:W-:Y:S01]  /*174b0*/  FADD.FTZ R3, R83, R74 ;  /* 0x0000004a53037221 */ /* 0x000fe20000010000 */
[C---:B------:R-:W-:Y:S01]  /*174c0*/  HMMA.16816.F32.BF16 R8, R44.reuse, R54, R8 ;  /* 0x000000362c08723c */ /* 0x040fe20000041808 */
[----:B------:R-:W3:Y:S03]  /*174d0*/  LDSM.16.MT88.4 R52, [R170+0x7800] ;  /* 0x00780000aa34783b */ /* 0x000ee60000004200 */
[----:B------:R-:W-:Y:S01]  /*174e0*/  MUFU.EX2 R113, R113 ;  /* 0x0000007100717308 */ /* 0x000fe20000000800 */
[C---:B----4-:R-:W-:Y:S03]  /*174f0*/  FADD.FTZ R3, R82.reuse, R3 ;  /* 0x0000000352037221 */ /* 0x050fe60000010000 */
[C---:B------:R-:W-:Y:S06]  /*17500*/  HMMA.16816.F32.BF16 R12, R44.reuse, R56, R12 ;  /* 0x000000382c0c723c */ /* 0x040fec000004180c */
[----:B------:R-:W4:Y:S02]  /*17510*/  MUFU.EX2 R118, R118 ;  /* 0x0000007600767308 */ /* 0x000f240000000800 */
[C---:B------:R-:W-:Y:S01]  /*17520*/  HMMA.16816.F32.BF16 R16, R44.reuse, R58, R16 ;  /* 0x0000003a2c10723c */ /* 0x040fe20000041810 */
[----:B------:R-:W5:Y:S07]  /*17530*/  LDSM.16.MT88.4 R56, [R106+0x7800] ;  /* 0x007800006a38783b */ /* 0x000f6e0000004200 */
[----:B------:R-:W-:Y:S01]  /*17540*/  MUFU.EX2 R120, R120 ;  /* 0x0000007800787308 */ /* 0x000fe20000000800 */
[C---:B------:R-:W-:Y:S09]  /*17550*/  HMMA.16816.F32.BF16 R20, R44.reuse, R48, R20 ;  /* 0x000000302c14723c */ /* 0x040ff20000041814 */
        /* <DEDUP_REMOVED lines=40> */
[----:B------:R-:W-:Y:S02]  /*177e0*/  MUFU.EX2 R134, R134 ;  /* 0x0000008600867308 */ /* 0x000fe40000000800 */
[C---:B------:R-:W-:Y:S01]  /*177f0*/  HMMA.16816.F32.BF16 R8, R44.reuse, R54, R8 ;  /* 0x000000362c08723c */ /* 0x040fe20000041808 */
[----:B------:R-:W1:Y:S07]  /*17800*/  LDSM.16.MT88.4 R52, [R170+0x8800] ;  /* 0x00880000aa34783b */ /* 0x000e6e0000004200 */
[----:B------:R-:W-:Y:S01]  /*17810*/  MUFU.EX2 R131, R131 ;  /* 0x0000008300837308 */ /* 0x000fe20000000800 */
[C---:B-----5:R-:W-:Y:S09]  /*17820*/  HMMA.16816.F32.BF16 R12, R44.reuse, R56, R12 ;  /* 0x000000382c0c723c */ /* 0x060ff2000004180c */
[----:B------:R-:W-:Y:S01]  /*17830*/  MUFU.EX2 R136, R136 ;  /* 0x0000008800887308 */ /* 0x000fe20000000800 */
[C---:B------:R-:W-:Y:S01]  /*17840*/  HMMA.16816.F32.BF16 R16, R44.reuse, R58, R16 ;  /* 0x0000003a2c10723c */ /* 0x040fe20000041810 */
[----:B------:R-:W2:Y:S08]  /*17850*/  LDSM.16.MT88.4 R56, [R106+0x8800] ;  /* 0x008800006a38783b */ /* 0x000eb00000004200 */
        /* <DEDUP_REMOVED lines=8> */
[----:B------:R-:W-:Y:S01]  /*178e0*/  HMMA.16816.F32.BF16 R32, R44, R62, R32 ;  /* 0x0000003e2c20723c */ /* 0x000fe20000041820 */
[----:B------:R-:W3:Y:S08]  /*178f0*/  LDSM.16.MT88.4 R60, [R102+0x8800] ;  /* 0x00880000663c783b */ /* 0x000ef00000004200 */
[----:B------:R-:W-:Y:S01]  /*17900*/  MUFU.EX2 R38, R38 ;  /* 0x0000002600267308 */ /* 0x000fe20000000800 */
[----:B------:R-:W-:Y:S02]  /*17910*/  F2FP.BF16.F32.PACK_AB R44, R126, R121 ;  /* 0x000000797e2c723e */ /* 0x000fe400000010ff */
[----:B------:R-:W-:Y:S02]  /*17920*/  F2FP.BF16.F32.PACK_AB R45, R128, R123 ;  /* 0x0000007b802d723e */ /* 0x000fe400000010ff */
[----:B------:R-:W-:Y:S02]  /*17930*/  F2FP.BF16.F32.PACK_AB R46, R130, R125 ;  /* 0x0000007d822e723e */ /* 0x000fe400000010ff */
[----:B------:R-:W-:Y:S03]  /*17940*/  F2FP.BF16.F32.PACK_AB R47, R132, R127 ;  /* 0x0000007f842f723e */ /* 0x000fe600000010ff */
[----:B------:R-:W5:Y:S04]  /*17950*/  MUFU.EX2 R37, R37 ;  /* 0x0000002500257308 */ /* 0x000f680000000800 */
[C---:B-1----:R-:W-:Y:S06]  /*17960*/  HMMA.16816.F32.BF16 R4, R44.reuse, R52, R4 ;  /* 0x000000342c04723c */ /* 0x042fec0000041804 */
[----:B------:R-:W-:Y:S02]  /*17970*/  MUFU.EX2 R39, R39 ;  /* 0x0000002700277308 */ /* 0x000fe40000000800 */
[C---:B------:R-:W-:Y:S01]  /*17980*/  HMMA.16816.F32.BF16 R8, R44.reuse, R54, R8 ;  /* 0x000000362c08723c */ /* 0x040fe20000041808 */
[----:B------:R-:W1:Y:S07]  /*17990*/  LDSM.16.MT88.4 R52, [R170+0x9000] ;  /* 0x00900000aa34783b */ /* 0x000e6e0000004200 */
[----:B------:R-:W-:Y:S01]  /*179a0*/  MUFU.EX2 R36, R36 ;  /* 0x0000002400247308 */ /* 0x000fe20000000800 */
[----:B-----5:R-:W-:Y:S01]  /*179b0*/  F2FP.BF16.F32.PACK_AB R69, R37, R38 ;  /* 0x000000262545723e */ /* 0x020fe200000010ff */
[C---:B--2---:R-:W-:Y:S08]  /*179c0*/  HMMA.16816.F32.BF16 R12, R44.reuse, R56, R12 ;  /* 0x000000382c0c723c */ /* 0x044ff0000004180c */
[----:B------:R-:W-:Y:S01]  /*179d0*/  MUFU.EX2 R65, R65 ;  /* 0x0000004100417308 */ /* 0x000fe20000000800 */
[C---:B------:R-:W-:Y:S01]  /*179e0*/  HMMA.16816.F32.BF16 R16, R44.reuse, R58, R16 ;  /* 0x0000003a2c10723c */ /* 0x040fe20000041810 */
[----:B------:R-:W-:Y:S07]  /*179f0*/  LDSM.16.MT88.4 R56, [R104+0x9000] ;  /* 0x009000006838783b */ /* 0x000fee0000004200 */
[C---:B----4-:R-:W-:Y:S08]  /*17a00*/  HMMA.16816.F32.BF16 R20, R44.reuse, R48, R20 ;  /* 0x000000302c14723c */ /* 0x050ff00000041814 */
[C---:B------:R-:W-:Y:S01]  /*17a10*/  HMMA.16816.F32.BF16 R24, R44.reuse, R50, R24 ;  /* 0x000000322c18723c */ /* 0x040fe20000041818 */
[----:B------:R-:W2:Y:S07]  /*17a20*/  LDSM.16.MT88.4 R48, [R106+0x9000] ;  /* 0x009000006a30783b */ /* 0x000eae0000004200 */
[C---:B---3--:R-:W-:Y:S03]  /*17a30*/  HMMA.16816.F32.BF16 R28, R44.reuse, R60, R28 ;  /* 0x0000003c2c1c723c */ /* 0x048fe6000004181c */
[--C-:B------:R-:W-:Y:S01]  /*17a40*/  FFMA.FTZ R60, R43, UR4, -R66.reuse ;  /* 0x000000042b3c7c23 */ /* 0x100fe20008010842 */
[--C-:B------:R-:W-:Y:S01]  /*17a50*/  FFMA.FTZ R61, R41, UR4, -R66.reuse ;  /* 0x00000004293d7c23 */ /* 0x100fe20008010842 */
[----:B------:R-:W-:Y:S01]  /*17a60*/  FFMA.FTZ R66, R64, UR4, -R66 ;  /* 0x0000000440427c23 */ /* 0x000fe20008010842 */
[----:B------:R-:W3:Y:S02]  /*17a70*/  LDSM.16.MT88.4 R40, [R102+0x9000] ;  /* 0x009000006628783b */ /* 0x000ee40000004200 */
[----:B------:R-:W-:Y:S01]  /*17a80*/  HMMA.16816.F32.BF16 R32, R44, R62, R32 ;  /* 0x0000003e2c20723c */ /* 0x000fe20000041820 */
[----:B------:R-:W-:Y:S02]  /*17a90*/  MUFU.EX2 R60, R60 ;  /* 0x0000003c003c7308 */ /* 0x000fe40000000800 */
[----:B------:R-:W-:Y:S02]  /*17aa0*/  F2FP.BF16.F32.PACK_AB R44, R134, R129 ;  /* 0x00000081862c723e */ /* 0x000fe400000010ff */
[----:B------:R-:W-:Y:S02]  /*17ab0*/  F2FP.BF16.F32.PACK_AB R45, R136, R131 ;  /* 0x00000083882d723e */ /* 0x000fe400000010ff */
[----:B------:R-:W-:Y:S02]  /*17ac0*/  F2FP.BF16.F32.PACK_AB R46, R138, R133 ;  /* 0x000000858a2e723e */ /* 0x000fe400000010ff */
[----:B------:R-:W-:Y:S02]  /*17ad0*/  F2FP.BF16.F32.PACK_AB R47, R140, R135 ;  /* 0x000000878c2f723e */ /* 0x000fe400000010ff */
[----:B------:R-:W4:Y:S05]  /*17ae0*/  MUFU.EX2 R61, R61 ;  /* 0x0000003d003d7308 */ /* 0x000f2a0000000800 */
[C---:B-1----:R-:W-:Y:S05]  /*17af0*/  HMMA.16816.F32.BF16 R4, R44.reuse, R52, R4 ;  /* 0x000000342c04723c */ /* 0x042fea0000041804 */
[----:B------:R-:W1:Y:S03]  /*17b00*/  MUFU.EX2 R66, R66 ;  /* 0x0000004200427308 */ /* 0x000e660000000800 */
[C---:B------:R-:W-:Y:S03]  /*17b10*/  HMMA.16816.F32.BF16 R8, R44.reuse, R54, R8 ;  /* 0x000000362c08723c */ /* 0x040fe60000041808 */
[----:B----4-:R-:W-:Y:S05]  /*17b20*/  F2FP.BF16.F32.PACK_AB R68, R61, R60 ;  /* 0x0000003c3d44723e */ /* 0x010fea00000010ff */
[C---:B--2---:R-:W-:Y:S03]  /*17b30*/  HMMA.16816.F32.BF16 R12, R44.reuse, R48, R12 ;  /* 0x000000302c0c723c */ /* 0x044fe6000004180c */
[----:B------:R-:W-:Y:S01]  /*17b40*/  FADD.FTZ R48, R78, R71 ;  /* 0x000000474e307221 */ /* 0x000fe20000010000 */
[----:B-1----:R-:W-:Y:S02]  /*17b50*/  F2FP.BF16.F32.PACK_AB R70, R66, R39 ;  /* 0x000000274246723e */ /* 0x002fe400000010ff */
[----:B------:R-:W-:Y:S01]  /*17b60*/  F2FP.BF16.F32.PACK_AB R71, R65, R36 ;  /* 0x000000244147723e */ /* 0x000fe200000010ff */
[----:B------:R-:W-:Y:S01]  /*17b70*/  FADD.FTZ R48, R79, R48 ;  /* 0x000000304f307221 */ /* 0x000fe20000010000 */
[C---:B------:R-:W-:Y:S01]  /*17b80*/  HMMA.16816.F32.BF16 R16, R44.reuse, R50, R16 ;  /* 0x000000322c10723c */ /* 0x040fe20000041810 */
[----:B------:R-:W1:Y:S02]  /*17b90*/  LDSM.16.MT88.4 R76, [R104+0x9800] ;  /* 0x00980000684c783b */ /* 0x000e640000004200 */
[----:B------:R-:W-:Y:S04]  /*17ba0*/  FADD.FTZ R89, R89, R48 ;  /* 0x0000003059597221 */ /* 0x000fe80000010000 */
[----:B------:R-:W-:Y:S01]  /*17bb0*/  FADD.FTZ R96, R96, R89 ;  /* 0x0000005960607221 */ /* 0x000fe20000010000 */
[C---:B------:R-:W-:Y:S08]  /*17bc0*/  HMMA.16816.F32.BF16 R20, R44.reuse, R56, R20 ;  /* 0x000000382c14723c */ /* 0x040ff00000041814 */
[C---:B------:R-:W-:Y:S08]  /*17bd0*/  HMMA.16816.F32.BF16 R24, R44.reuse, R58, R24 ;  /* 0x0000003a2c18723c */ /* 0x040ff00000041818 */
[C---:B---3--:R-:W-:Y:S03]  /*17be0*/  HMMA.16816.F32.BF16 R28, R44.reuse, R40, R28 ;  /* 0x000000282c1c723c */ /* 0x048fe6000004181c */
[----:B------:R-:W-:Y:S01]  /*17bf0*/  FADD.FTZ R40, R90, R3 ;  /* 0x000000035a287221 */ /* 0x000fe20000010000 */
[----:B------:R-:W-:Y:S03]  /*17c00*/  FADD.FTZ R3, R97, R96 ;  /* 0x0000006061037221 */ /* 0x000fe60000010000 */
[----:B------:R-:W-:Y:S01]  /*17c10*/  FADD.FTZ R40, R91, R40 ;  /* 0x000000285b287221 */ /* 0x000fe20000010000 */
        /* <DEDUP_REMOVED lines=43> */
[----:B------:R-:W-:Y:S06]  /*17ed0*/  @P0 BRA `(.L_x_5520) ;  /* 0xffffffc400cc0947 */ /* 0x000fec000383ffff */
.L_x_5516:
        /* <DEDUP_REMOVED lines=140> */
.L_x_5522:
[----:B------:R-:W-:Y:S05]  /*187a0*/  BSYNC.RECONVERGENT B0 ;  /* 0x0000000000007941 */ /* 0x000fea0003800200 */
.L_x_5521:
        /* <DEDUP_REMOVED lines=37> */
.L_x_5523:
        /* <DEDUP_REMOVED lines=16> */
.L_x_7179:


//--------------------- .text._ZN5flash24flash_fwd_splitkv_kernelI23Flash_fwd_kernel_traitsILi64ELi64ELi128ELi4ELb0ELb0EN7cutlass10bfloat16_tE19Flash_kernel_traitsILi64ELi64ELi128ELi4ES3_EELb1ELb0ELb0ELb1ELb1ELb0ELb0ELb0EEEvNS_16Flash_fwd_paramsE --------------------------
	.section	.text._ZN5flash24flash_fwd_splitkv_kernelI23Flash_fwd_kernel_traitsILi64ELi64ELi128ELi4ELb0ELb0EN7cutlass10bfloat16_tE19Flash_kernel_traitsILi64ELi64ELi128ELi4ES3_EELb1ELb0ELb0ELb1ELb1ELb0ELb0ELb0EEEvNS_16Flash_fwd_paramsE,"ax",@progbits
	.align	128
        .global         _ZN5flash24flash_fwd_splitkv_kernelI23Flash_fwd_kernel_traitsILi64ELi64ELi128ELi4ELb0ELb0EN7cutlass10bfloat16_tE19Flash_kernel_traitsILi64ELi64ELi128ELi4ES3_EELb1ELb0ELb0ELb1ELb1ELb0ELb0ELb0EEEvNS_16Flash_fwd_paramsE
        .type           _ZN5flash24flash_fwd_splitkv_kernelI23Flash_fwd_kernel_traitsILi64ELi64ELi128ELi4ELb0ELb0EN7cutlass10bfloat16_tE19Flash_kernel_traitsILi64ELi64ELi128ELi4ES3_EELb1ELb0ELb0ELb1ELb1ELb0ELb0ELb0EEEvNS_16Flash_fwd_paramsE,@function
        .size           _ZN5flash24flash_fwd_splitkv_kernelI23Flash_fwd_kernel_traitsILi64ELi64ELi128ELi4ELb0ELb0EN7cutlass10bfloat16_tE19Flash_kernel_traitsILi64ELi64ELi128ELi4ES3_EELb1ELb0ELb0ELb1ELb1ELb0ELb0ELb0EEEvNS_16Flash_fwd_paramsE,(.L_x_7180 - _ZN5flash24flash_fwd_splitkv_kernelI23Flash_fwd_kernel_traitsILi64ELi64ELi128ELi4ELb0ELb0EN7cutlass10bfloat16_tE19Flash_kernel_traitsILi64ELi64ELi128ELi4ES3_EELb1ELb0ELb0ELb1ELb1ELb0ELb0ELb0EEEvNS_16Flash_fwd_paramsE)
        .other          _ZN5flash24flash_fwd_splitkv_kernelI23Flash_fwd_kernel_traitsILi64ELi64ELi128ELi4ELb0ELb0EN7cutlass10bfloat16_tE19Flash_kernel_traitsILi64ELi64ELi128ELi4ES3_EELb1ELb0ELb0ELb1ELb1ELb0ELb0ELb0EEEvNS_16Flash_fwd_paramsE,@"STO_CUDA_ENTRY STV_DEFAULT"
_ZN5flash24flash_fwd_splitkv_kernelI23Flash_fwd_kernel_traitsILi64ELi64ELi128ELi4ELb0ELb0EN7cutlass10bfloat16_tE19Flash_kernel_traitsILi64ELi64ELi128ELi4ES3_EELb1ELb0ELb0ELb1ELb1ELb0ELb0ELb0EEEvNS_16Flash_fwd_paramsE:
.text._ZN5flash24flash_fwd_splitkv_kernelI23Flash_fwd_kernel_traitsILi64ELi64ELi128ELi4ELb0ELb0EN7cutlass10bfloat16_tE19Flash_kernel_traitsILi64ELi64ELi128ELi4ES3_EELb1ELb0ELb0ELb1ELb1ELb0ELb0ELb0EEEvNS_16Flash_fwd_paramsE:
[----:B------:R-:W-:Y:S08]  /*0000*/  LDC R1, c[0x0][0x37c] ;  /* 0x0000df00ff017b82 */ /* 0x000ff00000000800 */
[----:B------:R-:W1:Y:S01]  /*0010*/  LDC.64 R4, c[0x0][0x470] ;  /* 0x00011c00ff047b82 */ /* 0x000e620000000a00 */
[----:B------:R-:W2:Y:S01]  /*0020*/  S2R R154, SR_CTAID.Y ;  /* 0x00000000009a7919 */ /* 0x000ea20000002600 */
[----:B------:R-:W3:Y:S01]  /*0030*/  LDCU.64 UR24, c[0x0][0x358] ;  /* 0x00006b00ff1877ac */ /* 0x000ee20008000a00 */
[----:B------:R-:W-:-:S05]  /*0040*/  IMAD.MOV.U32 R14, RZ, RZ, RZ ;  /* 0x000000ffff0e7224 */ /* 0x000fca00078e00ff */
[----:B------:R-:W4:Y:S01]  /*0050*/  LDC.64 R2, c[0x0][0x478] ;  /* 0x00011e00ff027b82 */ /* 0x000f220000000a00 */
[----:B------:R-:W3:Y:S07]  /*0060*/  S2R R20, SR_CTAID.X ;  /* 0x0000000000147919 */ /* 0x000eee0000002500 */
[----:B------:R-:W2:Y:S01]  /*0070*/  LDC R119, c[0x0][0x434] ;  /* 0x00010d00ff777b82 */ /* 0x000ea20000000800 */
[----:B-1----:R-:W-:-:S04]  /*0080*/  ISETP.NE.U32.AND P0, PT, R4, RZ, PT ;  /* 0x000000ff0400720c */ /* 0x002fc80003f05070 */
[----:B------:R-:W-:Y:S02]  /*0090*/  ISETP.NE.AND.EX P0, PT, R5, RZ, PT, P0 ;  /* 0x000000ff0500720c */ /* 0x000fe40003f05300 */
[----:B----4-:R-:W-:-:S04]  /*00a0*/  ISETP.NE.U32.AND P1, PT, R2, RZ, PT ;  /* 0x000000ff0200720c */ /* 0x010fc80003f25070 */
[----:B------:R-:W-:-:S07]  /*00b0*/  ISETP.NE.AND.EX P1, PT, R3, RZ, PT, P1 ;  /* 0x000000ff0300720c */ /* 0x000fce0003f25310 */
[----:B------:R-:W2:Y:S08]  /*00c0*/  @P0 LDC.64 R4, c[0x0][0x470] ;  /* 0x00011c00ff040b82 */ /* 0x000eb00000000a00 */
[----:B------:R-:W1:Y:S01]  /*00d0*/  @P1 LDC.64 R2, c[0x0][0x478] ;  /* 0x00011e00ff021b82 */ /* 0x000e620000000a00 */
[----:B---3--:R-:W-:Y:S02]  /*00e0*/  IMAD.SHL.U32 R156, R20, 0x40, RZ ;  /* 0x00000040149c7824 */ /* 0x008fe400078e00ff */
[----:B--2---:R-:W-:-:S05]  /*00f0*/  @P0 IMAD.WIDE.U32 R4, R154, 0x4, R4 ;  /* 0x000000049a040825 */ /* 0x004fca00078e0004 */
[----:B------:R2:W5:Y:S01]  /*0100*/  @P0 LDG.E R14, desc[UR24][R4.64] ;  /* 0x00000018040e0981 */ /* 0x000562000c1e1900 */
[----:B-1----:R-:W-:-:S05]  /*0110*/  @P1 IMAD.WIDE.U32 R2, R154, 0x4, R2 ;  /* 0x000000049a021825 */ /* 0x002fca00078e0002 */
[----:B------:R1:W5:Y:S01]  /*0120*/  @P1 LDG.E R118, desc[UR24][R2.64] ;  /* 0x0000001802761981 */ /* 0x000362000c1e1900 */
[----:B------:R-:W-:Y:S01]  /*0130*/  ISETP.GE.AND P0, PT, R156, R119, PT ;  /* 0x000000779c00720c */ /* 0x000fe20003f06270 */
[----:B--2---:R-:W2:Y:S08]  /*0140*/  @!P1 LDC.64 R4, c[0x0][0x488] ;  /* 0x00012200ff049b82 */ /* 0x004eb00000000a00 */
[----:B------:R-:W3:Y:S04]  /*0150*/  @!P1 LDC.64 R2, c[0x0][0x438] ;  /* 0x00010e00ff029b82 */ /* 0x000ee80000000a00 */
[----:B-1----:R-:W-:Y:S05]  /*0160*/  @P0 EXIT ;  /* 0x000000000000094d */ /* 0x002fea0003800000 */
[----:B------:R-:W1:Y:S01]  /*0170*/  LDC R117, c[0x0][0x508] ;  /* 0x00014200ff757b82 */ /* 0x000e620000000800 */
[----:B--2---:R-:W-:Y:S01]  /*0180*/  @!P1 ISETP.NE.U32.AND P0, PT, R4, RZ, PT ;  /* 0x000000ff0400920c */ /* 0x004fe20003f05070 */
[----:B------:R-:W2:Y:S01]  /*0190*/  LDCU UR5, c[0x0][0x438] ;  /* 0x00008700ff0577ac */ /* 0x000ea20008000800 */
[----:B-----5:R-:W-:Y:S01]  /*01a0*/  @P1 IMAD.IADD R118, R118, 0x1, -R14 ;  /* 0x0000000176761824 */ /* 0x020fe200078e0a0e */
[----:B------:R-:W4:Y:S01]  /*01b0*/  S2R R18, SR_CTAID.Z ;  /* 0x0000000000127919 */ /* 0x000f220000002700 */
[----:B------:R-:W-:Y:S01]  /*01c0*/  @!P1 ISETP.NE.AND.EX P0, PT, R5, RZ, PT, P0 ;  /* 0x000000ff0500920c */ /* 0x000fe20003f05300 */
[----:B------:R-:W-:Y:S01]  /*01d0*/  VIADD R0, R20, 0x1 ;  /* 0x0000000114007836 */ /* 0x000fe20000000000 */
[----:B------:R-:W1:Y:S02]  /*01e0*/  S2R R120, SR_TID.X ;  /* 0x0000000000787919 */ /* 0x000e640000002100 */
[----:B---3--:R-:W-:Y:S01]  /*01f0*/  @!P1 SEL R3, R3, RZ, P0 ;  /* 0x000000ff03039207 */ /* 0x008fe20000000000 */
[----:B------:R-:W-:-:S03]  /*0200*/  IMAD R0, R0, 0x40, -R119 ;  /* 0x0000004000007824 */ /* 0x000fc600078e0a77 */
[----:B------:R-:W-:-:S05]  /*0210*/  @!P1 IADD3 R118, PT, PT, R3, R2, -R14 ;  /* 0x0000000203769210 */ /* 0x000fca0007ffe80e */
[----:B------:R-:W-:Y:S01]  /*0220*/  VIADD R4, R118, 0x7f ;  /* 0x0000007f76047836 */ /* 0x000fe20000000000 */
[----:B--2---:R-:W-:-:S04]  /*0230*/  UIADD3 UR5, UPT, UPT, UR5, 0x7f, URZ ;  /* 0x0000007f05057890 */ /* 0x004fc8000fffe0ff */
[----:B------:R-:W-:Y:S01]  /*0240*/  SHF.R.S32.HI R3, RZ, 0x1f, R4 ;  /* 0x0000001fff037819 */ /* 0x000fe20000011404 */
[----:B------:R-:W-:Y:S01]  /*0250*/  USHF.R.S32.HI UR4, URZ, 0x1f, UR5 ;  /* 0x0000001fff047899 */ /* 0x000fe20008011405 */
[----:B-1----:R-:W-:Y:S02]  /*0260*/  IADD3 R2, PT, PT, R4, R117, R0 ;  /* 0x0000007504027210 */ /* 0x002fe40007ffe000 */
[----:B------:R-:W-:Y:S01]  /*0270*/  LEA.HI R3, R3, R4, RZ, 0x7 ;  /* 0x0000000403037211 */ /* 0x000fe200078f38ff */
[----:B------:R-:W-:Y:S01]  /*0280*/  ULEA.HI UR4, UR4, UR5, URZ, 0x7 ;  /* 0x0000000504047291 */ /* 0x000fe2000f8f38ff */
[----:B------:R-:W-:Y:S02]  /*0290*/  SHF.R.S32.HI R0, RZ, 0x1f, R2 ;  /* 0x0000001fff007819 */ /* 0x000fe40000011402 */
[----:B------:R-:W-:Y:S01]  /*02a0*/  SHF.R.S32.HI R3, RZ, 0x7, R3 ;  /* 0x00000007ff037819 */ /* 0x000fe20000011403 */
[----:B------:R-:W-:Y:S01]  /*02b0*/  USHF.R.S32.HI UR4, URZ, 0x7, UR4 ;  /* 0x00000007ff047899 */ /* 0x000fe20008011404 */
[----:B------:R-:W-:-:S04]  /*02c0*/  LEA.HI R0, R0, R2, RZ, 0x7 ;  /* 0x0000000200007211 */ /* 0x000fc800078f38ff */
[----:B------:R-:W-:-:S04]  /*02d0*/  SHF.R.S32.HI R0, RZ, 0x7, R0 ;  /* 0x00000007ff007819 */ /* 0x000fc80000011400 */
[----:B------:R-:W-:-:S04]  /*02e0*/  VIMNMX3 R112, R3, UR4, R0, PT ;  /* 0x0000000403707c0f */ /* 0x000fc8000b800100 */
[----:B------:R-:W-:-:S13]  /*02f0*/  ISETP.GT.AND P0, PT, R112, RZ, PT ;  /* 0x000000ff7000720c */ /* 0x000fda0003f04270 */
[----:B----4-:R-:W-:Y:S05]  /*0300*/  @P0 BRA `(.L_x_5524) ;  /* 0x0000000400000947 */ /* 0x010fea0003800000 */
[----:B------:R-:W1:Y:S01]  /*0310*/  LDC.64 R2, c[0x0][0x408] ;  /* 0x00010200ff027b82 */ /* 0x000e620000000a00 */
[----:B------:R-:W-:Y:S01]  /*0320*/  IMAD.SHL.U32 R6, R120, 0x8, RZ ;  /* 0x0000000878067824 */ /* 0x000fe200078e00ff */
[----:B------:R-:W2:Y:S01]  /*0330*/  LDCU.64 UR4, c[0x0][0x400] ;  /* 0x00008000ff0477ac */ /* 0x000ea20008000a00 */
[----:B------:R-:W-:Y:S01]  /*0340*/  IMAD.MOV.U32 R7, RZ, RZ, RZ ;  /* 0x000000ffff077224 */ /* 0x000fe200078e00ff */
[----:B------:R-:W-:Y:S02]  /*0350*/  SHF.R.U32.HI R0, RZ, 0x3, R120 ;  /* 0x00000003ff007819 */ /* 0x000fe40000011678 */
[----:B------:R-:W-:Y:S01]  /*0360*/  LOP3.LUT R6, R6, 0x38, RZ, 0xc0, !PT ;  /* 0x0000003806067812 */ /* 0x000fe200078ec0ff */
[----:B------:R-:W3:Y:S01]  /*0370*/  LDCU.64 UR8, c[0x0][0x410] ;  /* 0x00008200ff0877ac */ /* 0x000ee20008000a00 */
[----:B------:R-:W4:Y:S01]  /*0380*/  LDC R5, c[0x0][0x3e0] ;  /* 0x0000f800ff057b82 */ /* 0x000f220000000800 */
[----:B------:R-:W-:Y:S01]  /*0390*/  VIADD R8, R0, 0x10 ;  /* 0x0000001000087836 */ /* 0x000fe20000000000 */
[----:B------:R-:W-:Y:S01]  /*03a0*/  LOP3.LUT P4, R120, R120, 0x7, RZ, 0xc0, !PT ;  /* 0x0000000778787812 */ /* 0x000fe2000788c0ff */
[----:B------:R-:W5:Y:S01]  /*03b0*/  LDCU.64 UR6, c[0x0][0x3f0] ;  /* 0x00007e00ff0677ac */ /* 0x000f620008000a00 */
[----:B-1----:R-:W-:-:S04]  /*03c0*/  IMAD.WIDE.U32 R6, R156, R2, R6 ;  /* 0x000000029c067225 */ /* 0x002fc800078e0006 */
[----:B------:R-:W-:Y:S02]  /*03d0*/  IMAD R7, R156, R3, R7 ;  /* 0x000000039c077224 */ /* 0x000fe400078e0207 */
[----:B--2---:R-:W-:-:S04]  /*03e0*/  IMAD.WIDE.U32 R6, R154, UR4, R6 ;  /* 0x000000049a067c25 */ /* 0x004fc8000f8e0006 */
[C---:B------:R-:W-:Y:S01]  /*03f0*/  IMAD R13, R154.reuse, UR5, R7 ;  /* 0x000000059a0d7c24 */ /* 0x040fe2000f8e0207 */
[----:B------:R-:W1:Y:S01]  /*0400*/  LDCU.64 UR4, c[0x0][0x420] ;  /* 0x00008400ff0477ac */ /* 0x000e620008000a00 */
[----:B------:R-:W-:Y:S02]  /*0410*/  IMAD.MOV.U32 R12, RZ, RZ, R6 ;  /* 0x000000ffff0c7224 */ /* 0x000fe400078e0006 */
[----:B----4-:R-:W-:Y:S02]  /*0420*/  IMAD R5, R154, R5, R18 ;  /* 0x000000059a057224 */ /* 0x010fe400078e0212 */
[----:B---3--:R-:W-:-:S04]  /*0430*/  IMAD.WIDE.U32 R12, R18, UR8, R12 ;  /* 0x00000008120c7c25 */ /* 0x008fc8000f8e000c */
[----:B------:R-:W-:Y:S02]  /*0440*/  IMAD R13, R18, UR9, R13 ;  /* 0x00000009120d7c24 */ /* 0x000fe4000f8e020d */
[-C--:B------:R-:W-:Y:S01]  /*0450*/  IMAD R5, R5, R119.reuse, R156 ;  /* 0x0000007705057224 */ /* 0x080fe200078e029c */
[----:B------:R-:W-:Y:S01]  /*0460*/  IADD3 R119, PT, PT, -R156, R119, RZ ;  /* 0x000000779c777210 */ /* 0x000fe20007ffe1ff */
[----:B------:R-:W-:-:S03]  /*0470*/  IMAD.WIDE.U32 R12, R0, R2, R12 ;  /* 0x00000002000c7225 */ /* 0x000fc600078e000c */
[C---:B------:R-:W-:Y:S01]  /*0480*/  IADD3 R6, P0, PT, R5.reuse, R0, RZ ;  /* 0x0000000005067210 */ /* 0x040fe20007f1e0ff */
[----:B------:R-:W-:Y:S01]  /*0490*/  IMAD R4, R0, R3, R13 ;  /* 0x0000000300047224 */ /* 0x000fe200078e020d */
[----:B-----5:R-:W-:Y:S01]  /*04a0*/  LEA R10, P1, R12, UR6, 0x1 ;  /* 0x000000060c0a7c11 */ /* 0x020fe2000f8208ff */
[----:B------:R-:W-:Y:S01]  /*04b0*/  VIADD R7, R0, 0x20 ;  /* 0x0000002000077836 */ /* 0x000fe20000000000 */
[----:B------:R-:W-:Y:S02]  /*04c0*/  LEA.HI.X.SX32 R5, R5, RZ, 0x1, P0 ;  /* 0x000000ff05057211 */ /* 0x000fe400000f0eff */
[----:B-1----:R-:W-:Y:S02]  /*04d0*/  LEA R14, P0, R6, UR4, 0x2 ;  /* 0x00000004060e7c11 */ /* 0x002fe4000f8010ff */
[----:B------:R-:W-:Y:S01]  /*04e0*/  ISETP.GE.AND P3, PT, R8, R119, PT ;  /* 0x000000770800720c */ /* 0x000fe20003f66270 */
[----:B------:R-:W-:Y:S01]  /*04f0*/  IMAD.WIDE.U32 R8, R2, 0x40, RZ ;  /* 0x0000004002087825 */ /* 0x000fe200078e00ff */
[----:B------:R-:W-:-:S02]  /*0500*/  LEA.HI.X R11, R12, UR7, R4, 0x1, P1 ;  /* 0x000000070c0b7c11 */ /* 0x000fc400088f0c04 */
[-C--:B------:R-:W-:Y:S02]  /*0510*/  ISETP.GE.AND P2, PT, R7, R119.reuse, PT ;  /* 0x000000770700720c */ /* 0x080fe40003f46270 */
[----:B------:R-:W-:Y:S01]  /*0520*/  LEA.HI.X R15, R6, UR5, R5, 0x2, P0 ;  /* 0x00000005060f7c11 */ /* 0x000fe200080f1405 */
[----:B------:R-:W-:Y:S01]  /*0530*/  IMAD.WIDE.U32 R6, R2, 0x20, RZ ;  /* 0x0000002002067825 */ /* 0x000fe200078e00ff */
[C---:B------:R-:W-:Y:S01]  /*0540*/  SHF.L.U32 R4, R3.reuse, 0x5, RZ ;  /* 0x0000000503047819 */ /* 0x040fe200000006ff */
[----:B------:R-:W-:Y:S01]  /*0550*/  STG.E.128 desc[UR24][R10.64], RZ ;  /* 0x000000ff0a007986 */ /* 0x000fe2000c101d18 */
[C---:B------:R-:W-:Y:S01]  /*0560*/  IADD3 R2, P0, PT, R10.reuse, R8, RZ ;  /* 0x000000080a027210 */ /* 0x040fe20007f1e0ff */
[----:B------:R-:W-:Y:S01]  /*0570*/  IMAD.SHL.U32 R3, R3, 0x40, RZ ;  /* 0x0000004003037824 */ /* 0x000fe200078e00ff */
[----:B------:R-:W-:Y:S01]  /*0580*/  IADD3 R12, P1, PT, R10, R6, RZ ;  /* 0x000000060a0c7210 */ /* 0x000fe20007f3e0ff */
[----:B------:R-:W-:Y:S01]  /*0590*/  IMAD.IADD R4, R7, 0x1, R4 ;  /* 0x0000000107047824 */ /* 0x000fe200078e0204 */
[----:B------:R-:W-:-:S02]  /*05a0*/  ISETP.GE.OR P4, PT, R0, R119, P4 ;  /* 0x000000770000720c */ /* 0x000fc40002786670 */
[----:B------:R-:W-:Y:S02]  /*05b0*/  IADD3.X R3, PT, PT, R11, R9, R3, P0, !PT ;  /* 0x000000090b037210 */ /* 0x000fe400007fe403 */
[----:B------:R-:W-:Y:S02]  /*05c0*/  IADD3 R6, P0, PT, R2, R6, RZ ;  /* 0x0000000602067210 */ /* 0x000fe40007f1e0ff */
[----:B------:R-:W-:Y:S02]  /*05d0*/  IADD3 R0, PT, PT, R0, 0x30, RZ ;  /* 0x0000003000007810 */ /* 0x000fe40007ffe0ff */
[C---:B------:R-:W-:Y:S01]  /*05e0*/  ISETP.NE.OR P3, PT, R120.reuse, RZ, P3 ;  /* 0x000000ff7800720c */ /* 0x040fe20001f65670 */
[----:B------:R-:W-:Y:S01]  /*05f0*/  IMAD.X R7, R3, 0x1, R4, P0 ;  /* 0x0000000103077824 */ /* 0x000fe200000e0604 */
[----:B------:R-:W-:Y:S02]  /*0600*/  ISETP.NE.OR P2, PT, R120, RZ, P2 ;  /* 0x000000ff7800720c */ /* 0x000fe40001745670 */
[----:B------:R-:W-:-:S02]  /*0610*/  ISETP.GE.AND P0, PT, R0, R119, PT ;  /* 0x000000770000720c */ /* 0x000fc40003f06270 */
[----:B------:R-:W-:Y:S01]  /*0620*/  IADD3.X R13, PT, PT, R4, R11, RZ, P1, !PT ;  /* 0x0000000b040d7210 */ /* 0x000fe20000ffe4ff */
[----:B------:R-:W-:Y:S01]  /*0630*/  @!P4 IMAD.MOV.U32 R4, RZ, RZ, 0x7f800000 ;  /* 0x7f800000ff04c424 */ /* 0x000fe200078e00ff */
[----:B------:R-:W-:-:S03]  /*0640*/  ISETP.NE.OR P0, PT, R120, RZ, P0 ;  /* 0x000000ff7800720c */ /* 0x000fc60000705670 */
[----:B------:R-:W-:Y:S04]  /*0650*/  STG.E.128 desc[UR24][R12.64], RZ ;  /* 0x000000ff0c007986 */ /* 0x000fe8000c101d18 */
[----:B------:R1:W-:Y:S04]  /*0660*/  STG.E.128 desc[UR24][R2.64], RZ ;  /* 0x000000ff02007986 */ /* 0x0003e8000c101d18 */
[----:B------:R2:W-:Y:S04]  /*0670*/  STG.E.128 desc[UR24][R6.64], RZ ;  /* 0x000000ff06007986 */ /* 0x0005e8000c101d18 */
[----:B------:R2:W-:Y:S01]  /*0680*/  @!P4 STG.E desc[UR24][R14.64], R4 ;  /* 0x000000040e00c986 */ /* 0x0005e2000c101918 */
[----:B-1----:R-:W-:Y:S01]  /*0690*/  @!P3 MOV R3, 0x7f800000 ;  /* 0x7f8000000003b802 */ /* 0x002fe20000000f00 */
[----:B------:R-:W-:-:S04]  /*06a0*/  @!P2 IMAD.MOV.U32 R2, RZ, RZ, 0x7f800000 ;  /* 0x7f800000ff02a424 */ /* 0x000fc800078e00ff */
[----:B------:R2:W-:Y:S04]  /*06b0*/  @!P3 STG.E desc[UR24][R14.64+0x40], R3 ;  /* 0x000040030e00b986 */ /* 0x0005e8000c101918 */
[----:B------:R2:W-:Y:S01]  /*06c0*/  @!P2 STG.E desc[UR24][R14.64+0x80], R2 ;  /* 0x000080020e00a986 */ /* 0x0005e2000c101918 */
[----:B------:R-:W-:Y:S05]  /*06d0*/  @P0 EXIT ;  /* 0x000000000000094d */ /* 0x000fea0003800000 */
[----:B------:R-:W-:-:S05]  /*06e0*/  MOV R0, 0x7f800000 ;  /* 0x7f80000000007802 */ /* 0x000fca0000000f00 */
[----:B------:R-:W-:Y:S01]  /*06f0*/  STG.E desc[UR24][R14.64+0xc0], R0 ;  /* 0x0000c0000e007986 */ /* 0x000fe2000c101918 */
[----:B------:R-:W-:Y:S05]  /*0700*/  EXIT ;  /* 0x000000000000794d */ /* 0x000fea0003800000 */
.L_x_5524:
        /* <DEDUP_REMOVED lines=8> */
.L_x_5525:
        /* <DEDUP_REMOVED lines=10> */
[----:B------:R-:W3:Y:S01]  /*0830*/  LDCU.64 UR6, c[0x0][0x3c0] ;  /* 0x00007800ff0677ac */ /* 0x000ee20008000a00 */
[----:B-1----:R-:W-:Y:S01]  /*0840*/  IMAD.WIDE.U32 R8, R154, UR4, RZ ;  /* 0x000000049a087c25 */ /* 0x002fe2000f8e00ff */
[----:B--2--5:R-:W-:-:S03]  /*0850*/  IABS R4, R5 ;  /* 0x0000000500047213 */ /* 0x024fc60000000000 */
[----:B------:R-:W-:Y:S01]  /*0860*/  IMAD R114, R154, UR5, R9 ;  /* 0x000000059a727c24 */ /* 0x000fe2000f8e0209 */
[----:B------:R-:W1:Y:S01]  /*0870*/  LDCU.64 UR4, c[0x0][0x3b8] ;  /* 0x00007700ff0477ac */ /* 0x000e620008000a00 */
        /* <DEDUP_REMOVED lines=18> */
[----:B------:R-:W2:Y:S03]  /*09a0*/  LDC R4, c[0x0][0x3e8] ;  /* 0x0000fa00ff047b82 */ /* 0x000ea60000000800 */
[----:B------:R-:W-:-:S07]  /*09b0*/  ISETP.GE.AND P1, PT, R0, RZ, PT ;  /* 0x000000ff0000720c */ /* 0x000fce0003f26270 */
[----:B------:R-:W-:Y:S01]  /*09c0*/  @P0 VIADD R6, R6, 0x1 ;  /* 0x0000000106060836 */ /* 0x000fe20000000000 */
[----:B------:R-:W-:-:S04]  /*09d0*/  LEA R115, P0, R8, UR18, 0x2 ;  /* 0x0000001208737c11 */ /* 0x000fc8000f8010ff */
[----:B------:R-:W-:Y:S01]  /*09e0*/  LEA.HI.X R114, R8, UR19, R114, 0x2, P0 ;  /* 0x0000001308727c11 */ /* 0x000fe200080f1472 */
[----:B------:R-:W-:Y:S01]  /*09f0*/  IMAD.MOV.U32 R8, RZ, RZ, R115 ;  /* 0x000000ffff087224 */ /* 0x000fe200078e0073 */
[----:B------:R-:W-:Y:S02]  /*0a00*/  @!P1 IADD3 R6, PT, PT, -R6, RZ, RZ ;  /* 0x000000ff06069210 */ /* 0x000fe40007ffe1ff */
[----:B------:R-:W-:Y:S02]  /*0a10*/  @!P2 LOP3.LUT R6, RZ, R5, RZ, 0x33, !PT ;  /* 0x00000005ff06a212 */ /* 0x000fe400078e33ff */
[----:B------:R-:W-:-:S03]  /*0a20*/  MOV R9, R114 ;  /* 0x0000007200097202 */ /* 0x000fc60000000f00 */
[----:B------:R-:W-:-:S06]  /*0a30*/  IMAD.WIDE R10, R6, 0x4, R8 ;  /* 0x00000004060a7825 */ /* 0x000fcc00078e0208 */
[----:B------:R-:W4:Y:S01]  /*0a40*/  LDG.E R10, desc[UR24][R10.64] ;  /* 0x000000180a0a7981 */ /* 0x000f22000c1e1900 */
[----:B--2---:R-:W-:Y:S01]  /*0a50*/  IABS R0, R4 ;  /* 0x0000000400007213 */ /* 0x004fe20000000000 */
[----:B------:R-:W-:-:S03]  /*0a60*/  IMAD.MOV R6, RZ, RZ, -R6 ;  /* 0x000000ffff067224 */ /* 0x000fc600078e0a06 */
[----:B------:R-:W2:Y:S01]  /*0a70*/  I2F.RP R8, R0 ;  /* 0x0000000000087306 */ /* 0x000ea20000209400 */
[----:B------:R-:W-:Y:S01]  /*0a80*/  IMAD R2, R5, R6, R2 ;  /* 0x0000000605027224 */ /* 0x000fe200078e0202 */
[----:B-1----:R-:W-:-:S06]  /*0a90*/  MOV R6, UR4 ;  /* 0x0000000400067c02 */ /* 0x002fcc0008000f00 */
[----:B--2---:R-:W1:Y:S02]  /*0aa0*/  MUFU.RCP R8, R8 ;  /* 0x0000000800087308 */ /* 0x004e640000001000 */
[----:B-1----:R-:W-:-:S06]  /*0ab0*/  VIADD R8, R8, 0xffffffe ;  /* 0x0ffffffe08087836 */ /* 0x002fcc0000000000 */
[----:B------:R-:W1:Y:S02]  /*0ac0*/  F2I.FTZ.U32.TRUNC.NTZ R9, R8 ;  /* 0x0000000800097305 */ /* 0x000e64000021f000 */
[----:B-1----:R-:W-:Y:S02]  /*0ad0*/  IADD3 R3, PT, PT, RZ, -R9, RZ ;  /* 0x80000009ff037210 */ /* 0x002fe40007ffe0ff */
[----:B------:R-:W-:-:S03]  /*0ae0*/  MOV R8, RZ ;  /* 0x000000ff00087202 */ /* 0x000fc60000000f00 */
        /* <DEDUP_REMOVED lines=14> */
[----:B------:R-:W-:-:S05]  /*0bd0*/  SHF.R.S32.HI R0, RZ, 0x1f, R2 ;  /* 0x0000001fff007819 */ /* 0x000fca0000011402 */
[----:B------:R-:W-:-:S06]  /*0be0*/  @P2 IADD3 R3, PT, PT, R3, 0x1, RZ ;  /* 0x0000000103032810 */ /* 0x000fcc0007ffe0ff */
[----:B------:R-:W-:Y:S01]  /*0bf0*/  @!P0 IMAD.MOV R3, RZ, RZ, -R3 ;  /* 0x000000ffff038224 */ /* 0x000fe200078e0a03 */
[----:B------:R-:W-:Y:S01]  /*0c00*/  @!P1 LOP3.LUT R3, RZ, R4, RZ, 0x33, !PT ;  /* 0x00000004ff039212 */ /* 0x000fe200078e33ff */
[C---:B------:R-:W-:Y:S02]  /*0c10*/  IMAD R4, R0.reuse, R6, RZ ;  /* 0x0000000600047224 */ /* 0x040fe400078e02ff */
[----:B---3--:R-:W-:-:S04]  /*0c20*/  IMAD R0, R0, UR6, RZ ;  /* 0x0000000600007c24 */ /* 0x008fc8000f8e02ff */
[----:B------:R-:W-:Y:S01]  /*0c30*/  IMAD R0, R2, UR7, R0 ;  /* 0x0000000702007c24 */ /* 0x000fe2000f8e0200 */
[----:B----4-:R-:W-:Y:S01]  /*0c40*/  SHF.R.S32.HI R7, RZ, 0x1f, R10 ;  /* 0x0000001fff077819 */ /* 0x010fe2000001140a */
[----:B------:R-:W-:-:S04]  /*0c50*/  IMAD.WIDE.U32 R8, R10, UR8, RZ ;  /* 0x000000080a087c25 */ /* 0x000fc8000f8e00ff */
[C---:B------:R-:W-:Y:S02]  /*0c60*/  IMAD R5, R7.reuse, UR8, RZ ;  /* 0x0000000807057c24 */ /* 0x040fe4000f8e02ff */
[----:B------:R-:W-:Y:S02]  /*0c70*/  IMAD R7, R7, UR16, RZ ;  /* 0x0000001007077c24 */ /* 0x000fe4000f8e02ff */
[C---:B------:R-:W-:Y:S01]  /*0c80*/  IMAD R5, R10.reuse, UR9, R5 ;  /* 0x000000090a057c24 */ /* 0x040fe2000f8e0205 */
[----:B------:R-:W1:Y:S01]  /*0c90*/  LDCU.128 UR8, c[0x0][0x3d0] ;  /* 0x00007a00ff0877ac */ /* 0x000e620008000c00 */
[C---:B------:R-:W-:Y:S02]  /*0ca0*/  IMAD R7, R10.reuse, UR17, R7 ;  /* 0x000000110a077c24 */ /* 0x040fe4000f8e0207 */
[----:B------:R-:W-:-:S04]  /*0cb0*/  IMAD.WIDE.U32 R10, R10, UR16, RZ ;  /* 0x000000100a0a7c25 */ /* 0x000fc8000f8e00ff */
[----:B------:R-:W-:Y:S01]  /*0cc0*/  IMAD.IADD R9, R9, 0x1, R5 ;  /* 0x0000000109097824 */ /* 0x000fe200078e0205 */
[----:B------:R-:W-:Y:S02]  /*0cd0*/  IADD3 R11, PT, PT, R11, R7, RZ ;  /* 0x000000070b0b7210 */ /* 0x000fe40007ffe0ff */
[----:B------:R-:W-:Y:S01]  /*0ce0*/  MOV R7, UR5 ;  /* 0x0000000500077c02 */ /* 0x000fe20008000f00 */
[----:B------:R-:W-:-:S04]  /*0cf0*/  IMAD.WIDE.U32 R8, R2, UR6, R8 ;  /* 0x0000000602087c25 */ /* 0x000fc8000f8e0008 */
[C---:B------:R-:W-:Y:S02]  /*0d00*/  IMAD R4, R2.reuse, R7, R4 ;  /* 0x0000000702047224 */ /* 0x040fe400078e0204 */
[----:B------:R-:W-:Y:S01]  /*0d10*/  IMAD.WIDE.U32 R10, R2, R6, R10 ;  /* 0x00000006020a7225 */ /* 0x000fe200078e000a */
[----:B------:R-:W-:-:S03]  /*0d20*/  SHF.R.S32.HI R2, RZ, 0x1f, R3 ;  /* 0x0000001fff027819 */ /* 0x000fc60000011403 */
[----:B------:R-:W-:Y:S01]  /*0d30*/  IMAD.IADD R9, R9, 0x1, R0 ;  /* 0x0000000109097824 */ /* 0x000fe200078e0200 */
[----:B------:R-:W-:Y:S01]  /*0d40*/  IADD3 R5, PT, PT, R11, R4, RZ ;  /* 0x000000040b057210 */ /* 0x000fe20007ffe0ff */
[C---:B-1----:R-:W-:Y:S01]  /*0d50*/  IMAD R0, R2.reuse, UR8, RZ ;  /* 0x0000000802007c24 */ /* 0x042fe2000f8e02ff */
[----:B------:R-:W-:Y:S01]  /*0d60*/  MOV R4, R10 ;  /* 0x0000000a00047202 */ /* 0x000fe20000000f00 */
        /* <DEDUP_REMOVED lines=10> */
.L_x_5526:
[----:B------:R-:W2:Y:S01]  /*0e10*/  LDC R8, c[0x0][0x3e8] ;  /* 0x0000fa00ff087b82 */ /* 0x000ea20000000800 */
[----:B-1----:R-:W-:Y:S01]  /*0e20*/  IABS R2, R18 ;  /* 0x0000001200027213 */ /* 0x002fe20000000000 */
[----:B------:R-:W1:Y:S01]  /*0e30*/  LDCU.64 UR6, c[0x0][0x3c0] ;  /* 0x00007800ff0677ac */ /* 0x000e620008000a00 */
[----:B------:R-:W-:Y:S02]  /*0e40*/  SHF.R.S32.HI R11, RZ, 0x1f, R14 ;  /* 0x0000001fff0b7819 */ /* 0x000fe4000001140e */
[----:B------:R-:W-:Y:S02]  /*0e50*/  CS2R R114, SRZ ;  /* 0x0000000000727805 */ /* 0x000fe4000001ff00 */
[----:B-----5:R-:W-:Y:S01]  /*0e60*/  SHF.R.S32.HI R10, RZ, 0x1f, R4 ;  /* 0x0000001fff0a7819 */ /* 0x020fe20000011404 */
[----:B------:R-:W3:Y:S01]  /*0e70*/  LDCU.64 UR16, c[0x0][0x3a0] ;  /* 0x00007400ff1077ac */ /* 0x000ee20008000a00 */
[----:B-1----:R-:W-:Y:S02]  /*0e80*/  IMAD R12, R11, UR6, RZ ;  /* 0x000000060b0c7c24 */ /* 0x002fe4000f8e02ff */
[----:B------:R-:W-:Y:S01]  /*0e90*/  IMAD.WIDE.U32 R16, R14, UR6, RZ ;  /* 0x000000060e107c25 */ /* 0x000fe2000f8e00ff */
[----:B--2---:R-:W-:-:S03]  /*0ea0*/  IABS R9, R8 ;  /* 0x0000000800097213 */ /* 0x004fc60000000000 */
[----:B------:R-:W-:Y:S01]  /*0eb0*/  IMAD R12, R14, UR7, R12 ;  /* 0x000000070e0c7c24 */ /* 0x000fe2000f8e020c */
[----:B------:R-:W1:Y:S03]  /*0ec0*/  I2F.RP R6, R9 ;  /* 0x0000000900067306 */ /* 0x000e660000209400 */
[----:B------:R-:W-:Y:S01]  /*0ed0*/  IMAD.IADD R13, R17, 0x1, R12 ;  /* 0x00000001110d7824 */ /* 0x000fe200078e020c */
[----:B------:R-:W-:-:S04]  /*0ee0*/  MOV R12, R16 ;  /* 0x00000010000c7202 */ /* 0x000fc80000000f00 */
[----:B-1----:R-:W1:Y:S02]  /*0ef0*/  MUFU.RCP R6, R6 ;  /* 0x0000000600067308 */ /* 0x002e640000001000 */
[----:B-1----:R-:W-:-:S06]  /*0f00*/  IADD3 R6, PT, PT, R6, 0xffffffe, RZ ;  /* 0x0ffffffe06067810 */ /* 0x002fcc0007ffe0ff */
[----:B------:R-:W1:Y:S02]  /*0f10*/  F2I.FTZ.U32.TRUNC.NTZ R7, R6 ;  /* 0x0000000600077305 */ /* 0x000e64000021f000 */
[----:B-1----:R-:W-:Y:S02]  /*0f20*/  IADD3 R0, PT, PT, RZ, -R7, RZ ;  /* 0x80000007ff007210 */ /* 0x002fe40007ffe0ff */
[----:B------:R-:W-:-:S03]  /*0f30*/  MOV R6, RZ ;  /* 0x000000ff00067202 */ /* 0x000fc60000000f00 */
[----:B------:R-:W-:-:S04]  /*0f40*/  IMAD R0, R0, R9, RZ ;  /* 0x0000000900007224 */ /* 0x000fc800078e02ff */
[----:B------:R-:W-:Y:S02]  /*0f50*/  IMAD.HI.U32 R0, R7, R0, R6 ;  /* 0x0000000007007227 */ /* 0x000fe400078e0006 */
[----:B------:R-:W1:Y:S04]  /*0f60*/  LDC.64 R6, c[0x0][0x3b8] ;  /* 0x0000ee00ff067b82 */ /* 0x000e680000000a00 */
[----:B------:R-:W-:-:S05]  /*0f70*/  IMAD.HI.U32 R0, R0, R2, RZ ;  /* 0x0000000200007227 */ /* 0x000fca00078e00ff */
[----:B------:R-:W-:-:S05]  /*0f80*/  IADD3 R5, PT, PT, -R0, RZ, RZ ;  /* 0x000000ff00057210 */ /* 0x000fca0007ffe1ff */
[C---:B------:R-:W-:Y:S02]  /*0f90*/  IMAD R5, R9.reuse, R5, R2 ;  /* 0x0000000509057224 */ /* 0x040fe400078e0202 */
[----:B------:R-:W2:Y:S03]  /*0fa0*/  LDC.64 R2, c[0x0][0x3a8] ;  /* 0x0000ea00ff027b82 */ /* 0x000ea60000000a00 */
[----:B------:R-:W-:Y:S01]  /*0fb0*/  ISETP.GT.U32.AND P0, PT, R9, R5, PT ;  /* 0x000000050900720c */ /* 0x000fe20003f04070 */
[----:B-1----:R-:W-:-:S04]  /*0fc0*/  IMAD R11, R11, R6, RZ ;  /* 0x000000060b0b7224 */ /* 0x002fc800078e02ff */
[C---:B------:R-:W-:Y:S02]  /*0fd0*/  IMAD R11, R14.reuse, R7, R11 ;  /* 0x000000070e0b7224 */ /* 0x040fe400078e020b */
[----:B------:R-:W-:-:S06]  /*0fe0*/  IMAD.WIDE.U32 R14, R14, R6, RZ ;  /* 0x000000060e0e7225 */ /* 0x000fcc00078e00ff */
[-C--:B------:R-:W-:Y:S02]  /*0ff0*/  @!P0 IADD3 R5, PT, PT, R5, -R9.reuse, RZ ;  /* 0x8000000905058210 */ /* 0x080fe40007ffe0ff */
[----:B------:R-:W-:Y:S02]  /*1000*/  @!P0 IADD3 R0, PT, PT, R0, 0x1, RZ ;  /* 0x0000000100008810 */ /* 0x000fe40007ffe0ff */
[----:B------:R-:W-:Y:S02]  /*1010*/  ISETP.GE.U32.AND P2, PT, R5, R9, PT ;  /* 0x000000090500720c */ /* 0x000fe40003f46070 */
[----:B------:R-:W-:Y:S01]  /*1020*/  IADD3 R15, PT, PT, R15, R11, RZ ;  /* 0x0000000b0f0f7210 */ /* 0x000fe20007ffe0ff */
[----:B--2---:R-:W-:Y:S01]  /*1030*/  IMAD R9, R10, R2, RZ ;  /* 0x000000020a097224 */ /* 0x004fe200078e02ff */
[----:B------:R-:W-:Y:S01]  /*1040*/  LOP3.LUT R5, R18, R8, RZ, 0x3c, !PT ;  /* 0x0000000812057212 */ /* 0x000fe200078e3cff */
[----:B---3--:R-:W-:Y:S01]  /*1050*/  IMAD R10, R10, UR16, RZ ;  /* 0x000000100a0a7c24 */ /* 0x008fe2000f8e02ff */
[----:B------:R-:W-:Y:S01]  /*1060*/  ISETP.NE.AND P0, PT, R8, RZ, PT ;  /* 0x000000ff0800720c */ /* 0x000fe20003f05270 */
[C---:B------:R-:W-:Y:S01]  /*1070*/  IMAD R9, R4.reuse, R3, R9 ;  /* 0x0000000304097224 */ /* 0x040fe200078e0209 */
[----:B------:R-:W-:Y:S01]  /*1080*/  ISETP.GE.AND P1, PT, R5, RZ, PT ;  /* 0x000000ff0500720c */ /* 0x000fe20003f26270 */
[----:B------:R-:W-:-:S02]  /*1090*/  IMAD R10, R4, UR17, R10 ;  /* 0x00000011040a7c24 */ /* 0x000fc4000f8e020a */
[----:B------:R-:W-:Y:S02]  /*10a0*/  IMAD.WIDE.U32 R14, R4, UR16, R14 ;  /* 0x00000010040e7c25 */ /* 0x000fe4000f8e000e */
[----:B------:R-:W-:Y:S02]  /*10b0*/  @P2 IADD3 R0, PT, PT, R0, 0x1, RZ ;  /* 0x0000000100002810 */ /* 0x000fe40007ffe0ff */
[----:B------:R-:W-:Y:S02]  /*10c0*/  IMAD.WIDE.U32 R12, R4, R2, R12 ;  /* 0x00000002040c7225 */ /* 0x000fe400078e000c */
[----:B------:R-:W1:Y:S02]  /*10d0*/  LDC.64 R4, c[0x0][0x3d0] ;  /* 0x0000f400ff047b82 */ /* 0x000e640000000a00 */
[----:B------:R-:W-:Y:S01]  /*10e0*/  IMAD.IADD R11, R15, 0x1, R10 ;  /* 0x000000010f0b7824 */ /* 0x000fe200078e020a */
[----:B------:R-:W-:Y:S02]  /*10f0*/  IADD3 R13, PT, PT, R13, R9, RZ ;  /* 0x000000090d0d7210 */ /* 0x000fe40007ffe0ff */
[----:B------:R-:W-:-:S02]  /*1100*/  LEA R9, R112, 0xffffff80, 0x7 ;  /* 0xffffff8070097811 */ /* 0x000fc400078e38ff */
[----:B------:R-:W-:Y:S01]  /*1110*/  MOV R10, R14 ;  /* 0x0000000e000a7202 */ /* 0x000fe20000000f00 */
[----:B------:R-:W2:Y:S01]  /*1120*/  LDC.64 R2, c[0x0][0x3d8] ;  /* 0x0000f600ff027b82 */ /* 0x000ea20000000a00 */
[----:B------:R-:W-:Y:S01]  /*1130*/  @!P1 IADD3 R0, PT, PT, -R0, RZ, RZ ;  /* 0x000000ff00009210 */ /* 0x000fe20007ffe1ff */
[----:B------:R-:W-:Y:S01]  /*1140*/  IMAD.WIDE.U32 R12, R9, UR6, R12 ;  /* 0x00000006090c7c25 */ /* 0x000fe2000f8e000c */
[----:B------:R-:W-:-:S03]  /*1150*/  @!P0 LOP3.LUT R0, RZ, R8, RZ, 0x33, !PT ;  /* 0x00000008ff008212 */ /* 0x000fc600078e33ff */
[C---:B------:R-:W-:Y:S02]  /*1160*/  IMAD R8, R9.reuse, R7, RZ ;  /* 0x0000000709087224 */ /* 0x040fe400078e02ff */
[----:B------:R-:W-:-:S04]  /*1170*/  IMAD.WIDE.U32 R10, R9, R6, R10 ;  /* 0x00000006090a7225 */ /* 0x000fc800078e000a */
[----:B------:R-:W-:Y:S01]  /*1180*/  IMAD R9, R9, UR7, RZ ;  /* 0x0000000709097c24 */ /* 0x000fe2000f8e02ff */
[----:B------:R-:W-:Y:S02]  /*1190*/  IADD3 R11, PT, PT, R11, R8, RZ ;  /* 0x000000080b0b7210 */ /* 0x000fe40007ffe0ff */
[----:B------:R-:W-:Y:S01]  /*11a0*/  SHF.R.S32.HI R8, RZ, 0x1f, R0 ;  /* 0x0000001fff087819 */ /* 0x000fe20000011400 */
[----:B------:R-:W-:Y:S02]  /*11b0*/  IMAD.IADD R13, R13, 0x1, R9 ;  /* 0x000000010d0d7824 */ /* 0x000fe400078e0209 */
[----:B-1----:R-:W-:-:S04]  /*11c0*/  IMAD.WIDE.U32 R10, R0, R4, R10 ;  /* 0x00000004000a7225 */ /* 0x002fc800078e000a */
        /* <DEDUP_REMOVED lines=9> */
.L_x_5527:
[----:B------:R-:W1:Y:S01]  /*1260*/  LDCU.128 UR12, c[0x0][0x390] ;  /* 0x00007200ff0c77ac */ /* 0x000e620008000c00 */
[----:B------:R-:W-:Y:S01]  /*1270*/  IMAD.SHL.U32 R0, R120, 0x8, RZ ;  /* 0x0000000878007824 */ /* 0x000fe200078e00ff */
[----:B------:R-:W-:Y:S01]  /*1280*/  SHF.R.U32.HI R4, RZ, 0x3, R120 ;  /* 0x00000003ff047819 */ /* 0x000fe20000011678 */
[----:B------:R-:W-:Y:S01]  /*1290*/  IMAD.MOV.U32 R23, RZ, RZ, RZ ;  /* 0x000000ffff177224 */ /* 0x000fe200078e00ff */
[----:B------:R-:W2:Y:S01]  /*12a0*/  LDCU.64 UR20, c[0x0][0x3b0] ;  /* 0x00007600ff1477ac */ /* 0x000ea20008000a00 */
[----:B------:R-:W-:Y:S01]  /*12b0*/  IMAD.MOV.U32 R5, RZ, RZ, RZ ;  /* 0x000000ffff057224 */ /* 0x000fe200078e00ff */
[----:B------:R-:W-:Y:S01]  /*12c0*/  LOP3.LUT R22, R0, 0x38, RZ, 0xc0, !PT ;  /* 0x0000003800167812 */ /* 0x000fe200078ec0ff */
[----:B------:R-:W3:Y:S01]  /*12d0*/  S2UR UR5, SR_CgaCtaId ;  /* 0x00000000000579c3 */ /* 0x000ee20000008800 */
[----:B------:R-:W4:Y:S01]  /*12e0*/  LDCU.64 UR22, c[0x0][0x3c8] ;  /* 0x00007900ff1677ac */ /* 0x000f220008000a00 */
[----:B------:R-:W-:Y:S01]  /*12f0*/  IMAD.WIDE.U32 R20, R20, 0x40, R4 ;  /* 0x0000004014147825 */ /* 0x000fe200078e0004 */
[----:B------:R-:W-:Y:S01]  /*1300*/  IADD3 R14, P0, PT, R22, R8, RZ ;  /* 0x00000008160e7210 */ /* 0x000fe20007f1e0ff */
[----:B------:R-:W5:Y:S02]  /*1310*/  LDCU.128 UR8, c[0x0][0x380] ;  /* 0x00007000ff0877ac */ /* 0x000f640008000c00 */
[----:B------:R-:W-:Y:S01]  /*1320*/  IMAD.SHL.U32 R113, R6, 0x20, RZ ;  /* 0x0000002006717824 */ /* 0x000fe200078e00ff */
[----:B------:R-:W-:Y:S01]  /*1330*/  IADD3 R10, P4, PT, R22, R10, RZ ;  /* 0x0000000a160a7210 */ /* 0x000fe20007f9e0ff */
[----:B------:R-:W-:Y:S01]  /*1340*/  IMAD.X R15, RZ, RZ, R2, P0 ;  /* 0x000000ffff0f7224 */ /* 0x000fe200000e0602 */
[----:B------:R-:W-:Y:S01]  /*1350*/  SHF.R.U32.HI R121, RZ, 0x1, R120 ;  /* 0x00000001ff797819 */ /* 0x000fe20000011678 */
[----:B------:R-:W-:Y:S01]  /*1360*/  IMAD.SHL.U32 R149, R120, 0x20, RZ ;  /* 0x0000002078957824 */ /* 0x000fe200078e00ff */
[----:B------:R-:W-:Y:S01]  /*1370*/  LEA R157, R112, 0xffffff80, 0x7 ;  /* 0xffffff80709d7811 */ /* 0x000fe200078e38ff */
[----:B-1----:R-:W-:Y:S01]  /*1380*/  IMAD.WIDE.U32 R12, R154, UR14, R22 ;  /* 0x0000000e9a0c7c25 */ /* 0x002fe2000f8e0016 */
[----:B--2---:R-:W-:-:S03]  /*1390*/  USHF.L.U64.HI UR4, UR20, 0x4, UR21 ;  /* 0x0000000414047899 */ /* 0x004fc60008010215 */
[----:B------:R-:W-:Y:S01]  /*13a0*/  IMAD R13, R154, UR15, R13 ;  /* 0x0000000f9a0d7c24 */ /* 0x000fe2000f8e020d */
[----:B------:R-:W-:Y:S01]  /*13b0*/  USHF.L.U32 UR14, UR20, 0x4, URZ ;  /* 0x00000004140e7899 */ /* 0x000fe200080006ff */
[----:B------:R-:W-:Y:S01]  /*13c0*/  IMAD.WIDE.U32 R14, R4, R6, R14 ;  /* 0x00000006040e7225 */ /* 0x000fe200078e000e */
[----:B------:R-:W-:Y:S02]  /*13d0*/  USHF.L.U32 UR26, UR20, 0x5, URZ ;  /* 0x00000005141a7899 */ /* 0x000fe400080006ff */
[----:B------:R-:W-:Y:S01]  /*13e0*/  USHF.L.U64.HI UR15, UR20, 0x5, UR21 ;  /* 0x00000005140f7899 */ /* 0x000fe20008010215 */
[----:B------:R-:W-:Y:S01]  /*13f0*/  IMAD.U32 R9, RZ, RZ, UR4 ;  /* 0x00000004ff097e24 */ /* 0x000fe2000f8e00ff */
[----:B-----5:R-:W-:Y:S01]  /*1400*/  LEA R151, P0, R14, UR10, 0x1 ;  /* 0x0000000a0e977c11 */ /* 0x020fe2000f8008ff */
[----:B------:R-:W-:Y:S02]  /*1410*/  IMAD.U32 R8, RZ, RZ, UR14 ;  /* 0x0000000eff087e24 */ /* 0x000fe4000f8e00ff */
[----:B------:R-:W-:-:S02]  /*1420*/  IMAD.U32 R16, RZ, RZ, UR26 ;  /* 0x0000001aff107e24 */ /* 0x000fc4000f8e00ff */
[----:B------:R-:W-:Y:S02]  /*1430*/  IMAD.U32 R17, RZ, RZ, UR15 ;  /* 0x0000000fff117e24 */ /* 0x000fe4000f8e00ff */
[----:B------:R-:W-:Y:S02]  /*1440*/  IMAD R2, R21, UR20, RZ ;  /* 0x0000001415027c24 */ /* 0x000fe4000f8e02ff */
[----:B------:R-:W-:Y:S02]  /*1450*/  IMAD R150, R4, R7, R15 ;  /* 0x0000000704967224 */ /* 0x000fe400078e020f */
[----:B------:R-:W-:-:S03]  /*1460*/  IMAD.WIDE.U32 R8, R20, UR20, R8 ;  /* 0x0000001414087c25 */ /* 0x000fc6000f8e0008 */
[----:B------:R-:W-:Y:S01]  /*1470*/  LEA.HI.X R150, R14, UR11, R150, 0x1, P0 ;  /* 0x0000000b0e967c11 */ /* 0x000fe200080f0c96 */
[----:B----4-:R-:W-:-:S04]  /*1480*/  IMAD.WIDE.U32 R12, R18, UR22, R12 ;  /* 0x00000016120c7c25 */ /* 0x010fc8000f8e000c */
[----:B------:R-:W-:Y:S01]  /*1490*/  IMAD.WIDE.U32 R16, R20, UR20, R16 ;  /* 0x0000001414107c25 */ /* 0x000fe2000f8e0010 */
[----:B------:R-:W-:-:S03]  /*14a0*/  IADD3 R11, P3, PT, R12, R8, RZ ;  /* 0x000000080c0b7210 */ /* 0x000fc60007f7e0ff */
[----:B------:R-:W-:Y:S01]  /*14b0*/  IMAD R2, R20, UR21, R2 ;  /* 0x0000001514027c24 */ /* 0x000fe2000f8e0202 */
[----:B------:R-:W-:Y:S01]  /*14c0*/  IADD3 R14, P2, PT, R12, R16, RZ ;  /* 0x000000100c0e7210 */ /* 0x000fe20007f5e0ff */
[----:B------:R-:W-:Y:S01]  /*14d0*/  IMAD R19, R18, UR23, R13 ;  /* 0x0000001712137c24 */ /* 0x000fe2000f8e020d */
[----:B------:R-:W-:Y:S01]  /*14e0*/  IADD3 R8, P1, P0, R12, UR14, R16 ;  /* 0x0000000e0c087c10 */ /* 0x000fe2000f83e010 */
[----:B------:R-:W-:Y:S02]  /*14f0*/  IMAD.IADD R5, R2, 0x1, R17 ;  /* 0x0000000102057824 */ /* 0x000fe400078e0211 */
[----:B------:R-:W-:Y:S01]  /*1500*/  IMAD.MOV.U32 R18, RZ, RZ, R12 ;  /* 0x000000ffff127224 */ /* 0x000fe200078e000c */
[----:B------:R-:W-:Y:S01]  /*1510*/  IADD3.X R9, PT, PT, R19, R2, R9, P3, !PT ;  /* 0x0000000213097210 */ /* 0x000fe20001ffe409 */
[----:B------:R-:W-:Y:S01]  /*1520*/  IMAD.X R13, R5, 0x1, R19, P2 ;  /* 0x00000001050d7824 */ /* 0x000fe200010e0613 */
[----:B------:R-:W-:Y:S01]  /*1530*/  LEA R16, P3, R11, UR8, 0x1 ;  /* 0x000000080b107c11 */ /* 0x000fe2000f8608ff */
[----:B------:R-:W-:Y:S01]  /*1540*/  IMAD.MOV.U32 R158, RZ, RZ, R115 ;  /* 0x000000ffff9e7224 */ /* 0x000fe200078e0073 */
[----:B------:R-:W-:Y:S01]  /*1550*/  IADD3.X R5, PT, PT, R19, UR4, R5, P1, P0 ;  /* 0x0000000413057c10 */ /* 0x000fe20008fe0405 */
[----:B------:R-:W-:Y:S01]  /*1560*/  IMAD.WIDE.U32 R18, R20, UR20, R18 ;  /* 0x0000001414127c25 */ /* 0x000fe2000f8e0012 */
[----:B------:R-:W-:Y:S01]  /*1570*/  LEA R12, P2, R14, UR8, 0x1 ;  /* 0x000000080e0c7c11 */ /* 0x000fe2000f8408ff */
[----:B------:R-:W-:Y:S01]  /*1580*/  UMOV UR4, 0x400 ;  /* 0x0000040000047882 */ /* 0x000fe20000000000 */
[----:B------:R-:W-:Y:S01]  /*1590*/  LEA.HI.X R17, R11, UR9, R9, 0x1, P3 ;  /* 0x000000090b117c11 */ /* 0x000fe200098f0c09 */
[----:B------:R-:W-:Y:S01]  /*15a0*/  IMAD.IADD R11, R19, 0x1, R2 ;  /* 0x00000001130b7824 */ /* 0x000fe200078e0202 */
[----:B------:R-:W-:Y:S01]  /*15b0*/  LOP3.LUT R9, R0, 0x1f8, RZ, 0xc0, !PT ;  /* 0x000001f800097812 */ /* 0x000fe200078ec0ff */
[----:B---3--:R-:W-:Y:S01]  /*15c0*/  ULEA UR5, UR5, UR4, 0x18 ;  /* 0x0000000405057291 */ /* 0x008fe2000f8ec0ff */
[----:B------:R-:W-:Y:S01]  /*15d0*/  SHF.L.U64.HI R2, R6, 0x5, R7 ;  /* 0x0000000506027819 */ /* 0x000fe20000010207 */
[----:B------:R-:W-:Y:S01]  /*15e0*/  USHF.L.U32 UR4, UR6, 0x5, URZ ;  /* 0x0000000506047899 */ /* 0x000fe200080006ff */
[----:B------:R-:W-:Y:S01]  /*15f0*/  IADD3 R20, P0, PT, R113, R151, RZ ;  /* 0x0000009771147210 */ /* 0x000fe20007f1e0ff */
[----:B------:R-:W-:Y:S01]  /*1600*/  IMAD.MOV.U32 R159, RZ, RZ, R114 ;  /* 0x000000ffff9f7224 */ /* 0x000fe200078e0072 */
[----:B------:R-:W-:-:S02]  /*1610*/  LEA.HI.X R13, R14, UR9, R13, 0x1, P2 ;  /* 0x000000090e0d7c11 */ /* 0x000fc400090f0c0d */
[----:B------:R-:W-:Y:S01]  /*1620*/  LOP3.LUT R9, R9, 0x38, R120, 0x78, !PT ;  /* 0x0000003809097812 */ /* 0x000fe200078e7878 */
[----:B------:R-:W-:Y:S01]  /*1630*/  IMAD.X R21, R2, 0x1, R150, P0 ;  /* 0x0000000102157824 */ /* 0x000fe200000e0696 */
[C---:B------:R-:W-:Y:S02]  /*1640*/  LEA R14, P1, R18.reuse, UR8, 0x1 ;  /* 0x00000008120e7c11 */ /* 0x040fe4000f8208ff */
[----:B------:R-:W-:Y:S02]  /*1650*/  LOP3.LUT R9, R9, 0x1e00, R0, 0xf8, !PT ;  /* 0x00001e0009097812 */ /* 0x000fe400078ef800 */
[----:B------:R-:W-:Y:S01]  /*1660*/  LEA.HI.X R15, R18, UR9, R11, 0x1, P1 ;  /* 0x00000009120f7c11 */ /* 0x000fe200088f0c0b */
[----:B------:R-:W-:Y:S01]  /*1670*/  IMAD.X R11, RZ, RZ, R3, P4 ;  /* 0x000000ffff0b7224 */ /* 0x000fe200020e0603 */
[-C--:B------:R-:W-:Y:S02]  /*1680*/  IADD3 R22, P0, PT, R20, R113.reuse, RZ ;  /* 0x0000007114167210 */ /* 0x080fe40007f1e0ff */
[----:B------:R-:W-:Y:S01]  /*1690*/  LEA R18, P1, R8, UR8, 0x1 ;  /* 0x0000000808127c11 */ /* 0x000fe2000f8208ff */
[----:B------:R-:W-:Y:S01]  /*16a0*/  IMAD.WIDE.U32 R10, R4, UR6, R10 ;  /* 0x00000006040a7c25 */ /* 0x000fe2000f8e000a */
[----:B------:R-:W-:Y:S01]  /*16b0*/  LEA R155, R9, UR5, 0x1 ;  /* 0x00000005099b7c11 */ /* 0x000fe2000f8e08ff */
[----:B------:R-:W-:Y:S01]  /*16c0*/  USHF.L.U64.HI UR6, UR6, 0x5, UR7 ;  /* 0x0000000506067899 */ /* 0x000fe20008010207 */
[----:B------:R-:W-:Y:S01]  /*16d0*/  LEA.HI.X R19, R8, UR9, R5, 0x1, P1 ;  /* 0x0000000908137c11 */ /* 0x000fe200088f0c05 */
[----:B------:R-:W-:Y:S01]  /*16e0*/  IMAD.X R23, R21, 0x1, R2, P0 ;  /* 0x0000000115177824 */ /* 0x000fe200000e0602 */
[----:B------:R-:W-:Y:S01]  /*16f0*/  IADD3 R8, P0, PT, R22, R113, RZ ;  /* 0x0000007116087210 */ /* 0x000fe20007f1e0ff */
[----:B------:R-:W-:Y:S01]  /*1700*/  @!PT LDS RZ, [RZ] ;  /* 0x00000000fffff984 */ /* 0x000fe20000000800 */
[----:B------:R-:W-:Y:S01]  /*1710*/  @!PT LDS RZ, [RZ] ;  /* 0x00000000fffff984 */ /* 0x000fe20000000800 */
[----:B------:R-:W-:Y:S01]  /*1720*/  @!PT LDS RZ, [RZ] ;  /* 0x00000000fffff984 */ /* 0x000fe20000000800 */
[----:B------:R1:W-:Y:S01]  /*1730*/  LDGSTS.E.BYPASS.LTC128B.128 [R155], desc[UR24][R14.64] ;  /* 0x000000000e9b7fae */ /* 0x0003e2000b981a18 */
[----:B------:R-:W-:-:S02]  /*1740*/  IMAD R4, R4, UR7, R11 ;  /* 0x0000000704047c24 */ /* 0x000fc4000f8e020b */
[----:B------:R-:W-:Y:S01]  /*1750*/  IMAD.SHL.U32 R5, R120, 0x40, RZ ;  /* 0x0000004078057824 */ /* 0x000fe200078e00ff */
[----:B------:R-:W-:Y:S01]  /*1760*/  LDGSTS.E.BYPASS.LTC128B.128 [R155+0x800], desc[UR24][R16.64] ;  /* 0x00800000109b7fae */ /* 0x000fe2000b981a18 */
[----:B------:R-:W-:-:S03]  /*1770*/  IMAD.X R9, R23, 0x1, R2, P0 ;  /* 0x0000000117097824 */ /* 0x000fc600000e0602 */
[----:B------:R2:W-:Y:S01]  /*1780*/  LDGSTS.E.BYPASS.LTC128B.128 [R155+0x1000], desc[UR24][R12.64] ;  /* 0x010000000c9b7fae */ /* 0x0005e2000b981a18 */
[C---:B------:R-:W-:Y:S02]  /*1790*/  LOP3.LUT R116, R5.reuse, 0x1c0, RZ, 0xc0, !PT ;  /* 0x000001c005747812 */ /* 0x040fe400078ec0ff */
[----:B------:R-:W-:Y:S01]  /*17a0*/  LOP3.LUT R3, R5, 0x200, RZ, 0xc0, !PT ;  /* 0x0000020005037812 */ /* 0x000fe200078ec0ff */
[----:B------:R-:W-:Y:S01]  /*17b0*/  LDGSTS.E.BYPASS.LTC128B.128 [R155+0x1800], desc[UR24][R18.64] ;  /* 0x01800000129b7fae */ /* 0x000fe2000b981a18 */
[----:B------:R-:W-:Y:S02]  /*17c0*/  LOP3.LUT R116, R116, 0x38, R0, 0xf8, !PT ;  /* 0x0000003874747812 */ /* 0x000fe400078ef800 */
[----:B------:R-:W-:Y:S01]  /*17d0*/  LOP3.LUT R149, R3, 0x7c00, R149, 0xf8, !PT ;  /* 0x00007c0003957812 */ /* 0x000fe200078ef895 */
[----:B------:R-:W-:Y:S01]  /*17e0*/  IMAD.MOV.U32 R3, RZ, RZ, 0x20 ;  /* 0x00000020ff037424 */ /* 0x000fe200078e00ff */
[C---:B------:R-:W-:Y:S02]  /*17f0*/  LOP3.LUT R0, R116.reuse, 0x8, R120, 0x78, !PT ;  /* 0x0000000874007812 */ /* 0x040fe400078e7878 */
[----:B------:R-:W-:-:S02]  /*1800*/  LOP3.LUT R116, R116, 0x8, R121, 0x78, !PT ;  /* 0x0000000874747812 */ /* 0x000fc400078e7879 */
[----:B------:R-:W-:Y:S02]  /*1810*/  LOP3.LUT R148, R5, 0x400, RZ, 0xc0, !PT ;  /* 0x0000040005947812 */ /* 0x000fe400078ec0ff */
[----:B------:R-:W-:Y:S02]  /*1820*/  LOP3.LUT R149, R149, R116, RZ, 0xfc, !PT ;  /* 0x0000007495957212 */ /* 0x000fe400078efcff */
[----:B------:R-:W-:Y:S01]  /*1830*/  LOP3.LUT R121, R121, 0x1f0, RZ, 0xc0, !PT ;  /* 0x000001f079797812 */ /* 0x000fe200078ec0ff */
[----:B------:R-:W-:Y:S01]  /*1840*/  IMAD R148, R0, 0x2, R148 ;  /* 0x0000000200947824 */ /* 0x000fe200078e0294 */
[----:B------:R-:W-:Y:S01]  /*1850*/  LEA R149, R149, UR5, 0x1 ;  /* 0x0000000595957c11 */ /* 0x000fe2000f8e08ff */
[----:B-1----:R-:W-:Y:S01]  /*1860*/  IMAD.MOV.U32 R14, RZ, RZ, R151 ;  /* 0x000000ffff0e7224 */ /* 0x002fe200078e0097 */
[----:B------:R-:W-:Y:S01]  /*1870*/  IADD3 R121, PT, PT, R121, 0x1, R156 ;  /* 0x0000000179797810 */ /* 0x000fe20007ffe09c */
[----:B------:R-:W-:Y:S01]  /*1880*/  IMAD.MOV.U32 R15, RZ, RZ, R150 ;  /* 0x000000ffff0f7224 */ /* 0x000fe200078e0096 */
[----:B------:R-:W-:Y:S01]  /*1890*/  LOP3.LUT R5, R116, 0x200, R5, 0xf8, !PT ;  /* 0x0000020074057812 */ /* 0x000fe200078ef805 */
[----:B------:R-:W-:Y:S01]  /*18a0*/  VIADD R0, R148, UR5 ;  /* 0x0000000594007c36 */ /* 0x000fe20008000000 */
[----:B--2---:R-:W-:-:S02]  /*18b0*/  IADD3 R12, P0, PT, R8, R113, RZ ;  /* 0x00000071080c7210 */ /* 0x004fc40007f1e0ff */
[----:B------:R1:W-:Y:S03]  /*18c0*/  LDGSTS.E.BYPASS.LTC128B.128 [R155+0x2000], desc[UR24][R14.64] ;  /* 0x020000000e9b7fae */ /* 0x0003e6000b981a18 */
[----:B------:R-:W-:Y:S01]  /*18d0*/  IMAD.X R13, R9, 0x1, R2, P0 ;  /* 0x00000001090d7824 */ /* 0x000fe200000e0602 */
[----:B------:R-:W-:Y:S04]  /*18e0*/  LDGSTS.E.BYPASS.LTC128B.128 [R155+0x2800], desc[UR24][R20.64] ;  /* 0x02800000149b7fae */ /* 0x000fe8000b981a18 */
[----:B------:R-:W-:Y:S04]  /*18f0*/  LDGSTS.E.BYPASS.LTC128B.128 [R155+0x3000], desc[UR24][R22.64] ;  /* 0x03000000169b7fae */ /* 0x000fe8000b981a18 */
[----:B------:R2:W-:Y:S04]  /*1900*/  LDGSTS.E.BYPASS.LTC128B.128 [R155+0x3800], desc[UR24][R8.64] ;  /* 0x03800000089b7fae */ /* 0x0005e8000b981a18 */
[----:B------:R3:W-:Y:S01]  /*1910*/  LDGSTS.E.BYPASS.LTC128B.128 [R155+0x4000], desc[UR24][R12.64] ;  /* 0x040000000c9b7fae */ /* 0x0007e2000b981a18 */
[----:B-1----:R-:W-:-:S05]  /*1920*/  IADD3 R14, P0, PT, R12, R113, RZ ;  /* 0x000000710c0e7210 */ /* 0x002fca0007f1e0ff */
[----:B------:R-:W-:Y:S01]  /*1930*/  IMAD.X R15, R13, 0x1, R2, P0 ;  /* 0x000000010d0f7824 */ /* 0x000fe200000e0602 */
[----:B------:R-:W-:-:S04]  /*1940*/  IADD3 R16, P0, PT, R14, R113, RZ ;  /* 0x000000710e107210 */ /* 0x000fc80007f1e0ff */
[----:B------:R1:W-:Y:S01]  /*1950*/  LDGSTS.E.BYPASS.LTC128B.128 [R155+0x4800], desc[UR24][R14.64] ;  /* 0x048000000e9b7fae */ /* 0x0003e2000b981a18 */
[----:B------:R-:W-:Y:S01]  /*1960*/  IMAD.X R17, R15, 0x1, R2, P0 ;  /* 0x000000010f117824 */ /* 0x000fe200000e0602 */
[----:B--2---:R-:W-:-:S04]  /*1970*/  IADD3 R8, P0, PT, R16, R113, RZ ;  /* 0x0000007110087210 */ /* 0x004fc80007f1e0ff */
[----:B------:R-:W-:Y:S01]  /*1980*/  LDGSTS.E.BYPASS.LTC128B.128 [R155+0x5000], desc[UR24][R16.64] ;  /* 0x05000000109b7fae */ /* 0x000fe2000b981a18 */
[----:B------:R-:W-:Y:S01]  /*1990*/  IMAD.X R9, R17, 0x1, R2, P0 ;  /* 0x0000000111097824 */ /* 0x000fe200000e0602 */
[----:B------:R-:W-:-:S04]  /*19a0*/  LEA R153, P0, R10, UR12, 0x1 ;  /* 0x0000000c0a997c11 */ /* 0x000fc8000f8008ff */
[----:B------:R2:W-:Y:S01]  /*19b0*/  LDGSTS.E.BYPASS.LTC128B.128 [R155+0x5800], desc[UR24][R8.64] ;  /* 0x05800000089b7fae */ /* 0x0005e2000b981a18 */
[----:B------:R-:W-:Y:S01]  /*19c0*/  LEA.HI.X R152, R10, UR13, R4, 0x1, P0 ;  /* 0x0000000d0a987c11 */ /* 0x000fe200080f0c04 */
[----:B------:R-:W-:Y:S01]  /*19d0*/  IMAD.MOV.U32 R4, RZ, RZ, 0x40 ;  /* 0x00000040ff047424 */ /* 0x000fe200078e00ff */
[----:B---3--:R-:W-:Y:S01]  /*19e0*/  IADD3 R12, P0, PT, R153, UR4, RZ ;  /* 0x00000004990c7c10 */ /* 0x008fe2000ff1e0ff */
[----:B------:R-:W0:Y:S03]  /*19f0*/  LDGDEPBAR ;  /* 0x00000000000079af */ /* 0x000e260000000000 */
[----:B------:R-:W-:Y:S02]  /*1a00*/  IADD3.X R13, PT, PT, R152, UR6, RZ, P0, !PT ;  /* 0x00000006980d7c10 */ /* 0x000fe400087fe4ff */
[----:B------:R-:W-:-:S04]  /*1a10*/  IADD3 R10, P0, PT, R12, UR4, RZ ;  /* 0x000000040c0a7c10 */ /* 0x000fc8000ff1e0ff */
[----:B------:R-:W-:Y:S01]  /*1a20*/  IADD3.X R11, PT, PT, R13, UR6, RZ, P0, !PT ;  /* 0x000000060d0b7c10 */ /* 0x000fe200087fe4ff */
[----:B-1----:R-:W-:Y:S02]  /*1a30*/  IMAD.MOV.U32 R14, RZ, RZ, R153 ;  /* 0x000000ffff0e7224 */ /* 0x002fe400078e0099 */
[----:B------:R-:W-:Y:S01]  /*1a40*/  IMAD.MOV.U32 R15, RZ, RZ, R152 ;  /* 0x000000ffff0f7224 */ /* 0x000fe200078e0098 */
[----:B--2---:R-:W-:Y:S01]  /*1a50*/  IADD3 R8, P0, PT, R10, UR4, RZ ;  /* 0x000000040a087c10 */ /* 0x004fe2000ff1e0ff */
[----:B------:R-:W-:-:S04]  /*1a60*/  DEPBAR.LE SB0, 0x0 ;  /* 0x000080000000791a */ /* 0x000fc80000000000 */
[----:B------:R-:W-:Y:S01]  /*1a70*/  BAR.SYNC.DEFER_BLOCKING 0x0 ;  /* 0x0000000000007b1d */ /* 0x000fe20000010000 */
[----:B------:R-:W-:-:S05]  /*1a80*/  IADD3.X R9, PT, PT, R11, UR6, RZ, P0, !PT ;  /* 0x000000060b097c10 */ /* 0x000fca00087fe4ff */
[----:B------:R-:W-:Y:S01]  /*1a90*/  @!PT LDS RZ, [RZ] ;  /* 0x00000000fffff984 */ /* 0x000fe20000000800 */
[----:B------:R-:W-:Y:S01]  /*1aa0*/  @!PT LDS RZ, [RZ] ;  /* 0x00000000fffff984 */ /* 0x000fe20000000800 */
[----:B------:R-:W-:Y:S01]  /*1ab0*/  @!PT LDS RZ, [RZ] ;  /* 0x00000000fffff984 */ /* 0x000fe20000000800 */
[----:B------:R1:W-:Y:S04]  /*1ac0*/  LDGSTS.E.BYPASS.LTC128B.128 [R155+0x6000], desc[UR24][R14.64] ;  /* 0x060000000e9b7fae */ /* 0x0003e8000b981a18 */
[----:B------:R2:W-:Y:S04]  /*1ad0*/  LDGSTS.E.BYPASS.LTC128B.128 [R155+0x6800], desc[UR24][R12.64] ;  /* 0x068000000c9b7fae */ /* 0x0005e8000b981a18 */
[----:B------:R3:W-:Y:S04]  /*1ae0*/  LDGSTS.E.BYPASS.LTC128B.128 [R155+0x7000], desc[UR24][R10.64] ;  /* 0x070000000a9b7fae */ /* 0x0007e8000b981a18 */
[----:B------:R4:W-:Y:S01]  /*1af0*/  LDGSTS.E.BYPASS.LTC128B.128 [R155+0x7800], desc[UR24][R8.64] ;  /* 0x07800000089b7fae */ /* 0x0009e2000b981a18 */
        /* <DEDUP_REMOVED lines=11> */
[----:B------:R-:W-:-:S03]  /*1bb0*/  R2P PR, R120, 0x6 ;  /* 0x0000000678007804 */ /* 0x000fc60000000000 */
[----:B------:R2:W-:Y:S02]  /*1bc0*/  LDGSTS.E.BYPASS.LTC128B.128 [R155+0x9800], desc[UR24][R8.64] ;  /* 0x09800000089b7fae */ /* 0x0005e4000b981a18 */
[----:B------:R-:W-:Y:S02]  /*1bd0*/  SEL R3, R3, 0xffffffe0, !P1 ;  /* 0xffffffe003037807 */ /* 0x000fe40004800000 */
[----:B------:R-:W-:Y:S01]  /*1be0*/  LDSM.16.M88.4 R16, [R149] ;  /* 0x000000009510783b */ /* 0x000fe20000000200 */
[----:B------:R-:W-:Y:S02]  /*1bf0*/  SEL R4, R4, 0xffffffc0, !P2 ;  /* 0xffffffc004047807 */ /* 0x000fe40005000000 */
[C-C-:B------:R-:W-:Y:S01]  /*1c00*/  IMAD.IADD R147, R3.reuse, 0x1, R149.reuse ;  /* 0x0000000103937824 */ /* 0x140fe200078e0295 */
[----:B------:R-:W3:Y:S01]  /*1c10*/  LDSM.16.M88.4 R24, [R148+UR5+0x2000] ;  /* 0x002000059418783b */ /* 0x000ee20008000200 */
[C-C-:B------:R-:W-:Y:S02]  /*1c20*/  IMAD.IADD R143, R3.reuse, 0x1, R0.reuse ;  /* 0x00000001038f7824 */ /* 0x140fe400078e0200 */
[C---:B------:R-:W-:Y:S01]  /*1c30*/  IMAD.IADD R146, R4.reuse, 0x1, R149 ;  /* 0x0000000104927824 */ /* 0x040fe200078e0295 */
[----:B------:R-:W4:Y:S01]  /*1c40*/  LDSM.16.M88.4 R60, [R148+UR5+0x4000] ;  /* 0x00400005943c783b */ /* 0x000f220008000200 */
[----:B------:R-:W-:Y:S01]  /*1c50*/  IMAD.IADD R142, R4, 0x1, R0 ;  /* 0x00000001048e7824 */ /* 0x000fe200078e0200 */
[----:B------:R-:W-:Y:S01]  /*1c60*/  SHF.R.U32.HI R0, RZ, 0x2, R120 ;  /* 0x00000002ff007819 */ /* 0x000fe20000011678 */
[C---:B------:R-:W-:Y:S01]  /*1c70*/  IMAD.IADD R145, R3.reuse, 0x1, R146 ;  /* 0x0000000103917824 */ /* 0x040fe200078e0292 */
[----:B------:R-:W2:Y:S01]  /*1c80*/  LDSM.16.M88.4 R84, [R148+UR5+0x2800] ;  /* 0x002800059454783b */ /* 0x000ea20008000200 */
[----:B------:R-:W-:Y:S01]  /*1c90*/  IMAD.IADD R141, R3, 0x1, R142 ;  /* 0x00000001038d7824 */ /* 0x000fe200078e028e */
[----:B------:R-:W-:-:S02]  /*1ca0*/  LOP3.LUT R0, R0, 0x7, RZ, 0xc0, !PT ;  /* 0x0000000700007812 */ /* 0x000fc400078ec0ff */
[----:B------:R-:W5:Y:S02]  /*1cb0*/  LDSM.16.M88.4 R76, [R148+UR5+0x3000] ;  /* 0x00300005944c783b */ /* 0x000f640008000200 */
[----:B------:R-:W-:Y:S02]  /*1cc0*/  IADD3 R119, PT, PT, R121, -R119, R0 ;  /* 0x8000007779777210 */ /* 0x000fe40007ffe000 */
[----:B------:R-:W5:Y:S02]  /*1cd0*/  LDSM.16.M88.4 R68, [R148+UR5+0x3800] ;  /* 0x003800059444783b */ /* 0x000f640008000200 */
[--C-:B------:R-:W-:Y:S02]  /*1ce0*/  IADD3 R119, PT, PT, R119, R117, R118.reuse ;  /* 0x0000007577777210 */ /* 0x100fe40007ffe076 */
[----:B------:R-:W5:Y:S02]  /*1cf0*/  LDSM.16.M88.4 R52, [R148+UR5+0x4800] ;  /* 0x004800059434783b */ /* 0x000f640008000200 */
[----:B------:R-:W-:-:S02]  /*1d00*/  VIADDMNMX R0, R119, 0x8, R118, PT ;  /* 0x0000000877007846 */ /* 0x000fc40003800176 */
[----:B------:R-:W5:Y:S04]  /*1d10*/  LDSM.16.M88.4 R44, [R148+UR5+0x5000] ;  /* 0x00500005942c783b */ /* 0x000f680008000200 */
[----:B------:R-:W5:Y:S04]  /*1d20*/  LDSM.16.M88.4 R20, [R148+UR5+0x5800] ;  /* 0x005800059414783b */ /* 0x000f680008000200 */
[----:B------:R-:W-:Y:S04]  /*1d30*/  LDSM.16.M88.4 R32, [R147] ;  /* 0x000000009320783b */ /* 0x000fe80000000200 */
[----:B-1----:R-:W1:Y:S04]  /*1d40*/  LDSM.16.M88.4 R12, [R143+0x2000] ;  /* 0x002000008f0c783b */ /* 0x002e680000000200 */
[----:B------:R-:W1:Y:S01]  /*1d50*/  LDSM.16.M88.4 R96, [R143+0x4000] ;  /* 0x004000008f60783b */ /* 0x000e620000000200 */
[C---:B---3--:R-:W-:Y:S03]  /*1d60*/  HMMA.16816.F32.BF16 R28, R16.reuse, R24, RZ ;  /* 0x00000018101c723c */ /* 0x048fe600000418ff */
[----:B------:R-:W3:Y:S04]  /*1d70*/  LDSM.16.M88.4 R88, [R143+0x5000] ;  /* 0x005000008f58783b */ /* 0x000ee80000000200 */
[----:B------:R-:W3:Y:S01]  /*1d80*/  LDSM.16.M88.4 R108, [R143+0x2800] ;  /* 0x002800008f6c783b */ /* 0x000ee20000000200 */
[C---:B------:R-:W-:Y:S03]  /*1d90*/  HMMA.16816.F32.BF16 R24, R16.reuse, R26, RZ ;  /* 0x0000001a1018723c */ /* 0x040fe600000418ff */
[----:B------:R-:W3:Y:S04]  /*1da0*/  LDSM.16.M88.4 R104, [R143+0x3000] ;  /* 0x003000008f68783b */ /* 0x000ee80000000200 */
[----:B------:R-:W3:Y:S01]  /*1db0*/  LDSM.16.M88.4 R100, [R143+0x3800] ;  /* 0x003800008f64783b */ /* 0x000ee20000000200 */
[C---:B----4-:R-:W-:Y:S03]  /*1dc0*/  HMMA.16816.F32.BF16 R64, R16.reuse, R60, RZ ;  /* 0x0000003c1040723c */ /* 0x050fe600000418ff */
[----:B------:R-:W4:Y:S04]  /*1dd0*/  LDSM.16.M88.4 R92, [R143+0x4800] ;  /* 0x004800008f5c783b */ /* 0x000f280000000200 */
[----:B------:R-:W4:Y:S01]  /*1de0*/  LDSM.16.M88.4 R36, [R143+0x5800] ;  /* 0x005800008f24783b */ /* 0x000f220000000200 */
[C---:B------:R-:W-:Y:S03]  /*1df0*/  HMMA.16816.F32.BF16 R60, R16.reuse, R62, RZ ;  /* 0x0000003e103c723c */ /* 0x040fe600000418ff */
[----:B------:R-:W0:Y:S05]  /*1e00*/  LDGDEPBAR ;  /* 0x00000000000079af */ /* 0x000e2a0000000000 */
[C---:B--2---:R-:W-:Y:S08]  /*1e10*/  HMMA.16816.F32.BF16 R8, R16.reuse, R84, RZ ;  /* 0x000000541008723c */ /* 0x044ff000000418ff */
        /* <DEDUP_REMOVED lines=12> */
[C---:B-1----:R-:W-:Y:S08]  /*1ee0*/  HMMA.16816.F32.BF16 R28, R32.reuse, R12, R28 ;  /* 0x0000000c201c723c */ /* 0x042ff0000004181c */
[C---:B------:R-:W-:Y:S01]  /*1ef0*/  HMMA.16816.F32.BF16 R24, R32.reuse, R14, R24 ;  /* 0x0000000e2018723c */ /* 0x040fe20000041818 */
        /* <DEDUP_REMOVED lines=15> */
[----:B------:R-:W-:Y:S07]  /*1ff0*/  LDSM.16.M88.4 R100, [R142+0x3800] ;  /* 0x003800008e64783b */ /* 0x000fee0000000200 */
[C---:B----4-:R-:W-:Y:S08]  /*2000*/  HMMA.16816.F32.BF16 R56, R32.reuse, R92, R56 ;  /* 0x0000005c2038723c */ /* 0x050ff00000041838 */
[C---:B------:R-:W-:Y:S01]  /*2010*/  HMMA.16816.F32.BF16 R52, R32.reuse, R94, R52 ;  /* 0x0000005e2034723c */ /* 0x040fe20000041834 */
[----:B------:R-:W4:Y:S07]  /*2020*/  LDSM.16.M88.4 R92, [R142+0x4800] ;  /* 0x004800008e5c783b */ /* 0x000f2e0000000200 */
[C---:B------:R-:W-:Y:S08]  /*2030*/  HMMA.16816.F32.BF16 R40, R32.reuse, R36, R40 ;  /* 0x000000242028723c */ /* 0x040ff00000041828 */
[----:B------:R-:W-:Y:S01]  /*2040*/  HMMA.16816.F32.BF16 R16, R32, R38, R16 ;  /* 0x000000262010723c */ /* 0x000fe20000041810 */
[----:B------:R-:W-:Y:S04]  /*2050*/  LDSM.16.M88.4 R32, [R141+0x2000] ;  /* 0x002000008d20783b */ /* 0x000fe80000000200 */
[----:B------:R-:W-:Y:S03]  /*2060*/  LDSM.16.M88.4 R36, [R142+0x5800] ;  /* 0x005800008e24783b */ /* 0x000fe60000000200 */
[C---:B-1----:R-:W-:Y:S08]  /*2070*/  HMMA.16816.F32.BF16 R28, R20.reuse, R12, R28 ;  /* 0x0000000c141c723c */ /* 0x042ff0000004181c */
[C---:B------:R-:W-:Y:S01]  /*2080*/  HMMA.16816.F32.BF16 R24, R20.reuse, R14, R24 ;  /* 0x0000000e1418723c */ /* 0x040fe20000041818 */
[----:B------:R-:W1:Y:S07]  /*2090*/  LDSM.16.M88.4 R12, [R145] ;  /* 0x00000000910c783b */ /* 0x000e6e0000000200 */
[C---:B--2---:R-:W-:Y:S08]  /*20a0*/  HMMA.16816.F32.BF16 R64, R20.reuse, R96, R64 ;  /* 0x000000601440723c */ /* 0x044ff00000041840 */
[C---:B------:R-:W-:Y:S01]  /*20b0*/  HMMA.16816.F32.BF16 R60, R20.reuse, R98, R60 ;  /* 0x00000062143c723c */ /* 0x040fe2000004183c */
[----:B------:R-:W2:Y:S07]  /*20c0*/  LDSM.16.M88.4 R96, [R141+0x2800] ;  /* 0x002800008d60783b */ /* 0x000eae0000000200 */
[C---:B---3--:R-:W-:Y:S08]  /*20d0*/  HMMA.16816.F32.BF16 R48, R20.reuse, R88, R48 ;  /* 0x000000581430723c */ /* 0x048ff00000041830 */
[C---:B------:R-:W-:Y:S01]  /*20e0*/  HMMA.16816.F32.BF16 R44, R20.reuse, R90, R44 ;  /* 0x0000005a142c723c */ /* 0x040fe2000004182c */
[----:B------:R-:W3:Y:S07]  /*20f0*/  LDSM.16.M88.4 R88, [R141+0x3000] ;  /* 0x003000008d58783b */ /* 0x000eee0000000200 */
[C---:B-----5:R-:W-:Y:S08]  /*2100*/  HMMA.16816.F32.BF16 R8, R20.reuse, R108, R8 ;  /* 0x0000006c1408723c */ /* 0x060ff00000041808 */
[C---:B------:R-:W-:Y:S08]  /*2110*/  HMMA.16816.F32.BF16 R84, R20.reuse, R110, R84 ;  /* 0x0000006e1454723c */ /* 0x040ff00000041854 */
[C---:B------:R-:W-:Y:S08]  /*2120*/  HMMA.16816.F32.BF16 R80, R20.reuse, R104, R80 ;  /* 0x000000681450723c */ /* 0x040ff00000041850 */
[----:B----4-:R-:W-:Y:S01]  /*2130*/  HMMA.16816.F32.BF16 R56, R20, R92, R56 ;  /* 0x0000005c1438723c */ /* 0x010fe20000041838 */
[----:B------:R-:W-:-:S05]  /*2140*/  IMAD.SHL.U32 R92, R120, 0x2, RZ ;  /* 0x00000002785c7824 */ /* 0x000fca00078e00ff */
[----:B------:R-:W-:Y:S02]  /*2150*/  LOP3.LUT R92, R157, 0x6, R92, 0xf8, !PT ;  /* 0x000000069d5c7812 */ /* 0x000fe400078ef85c */
[----:B-1----:R-:W-:Y:S02]  /*2160*/  HMMA.16816.F32.BF16 R24, R12, R34, R24 ;  /* 0x000000220c18723c */ /* 0x002fe40000041818 */
[----:B------:R-:W-:-:S06]  /*2170*/  LOP3.LUT R93, R92, 0x10, RZ, 0xfc, !PT ;  /* 0x000000105c5d7812 */ /* 0x000fcc00078efcff */
[C---:B------:R-:W-:Y:S01]  /*2180*/  HMMA.16816.F32.BF16 R28, R12.reuse, R32, R28 ;  /* 0x000000200c1c723c */ /* 0x040fe2000004181c */
[C---:B------:R-:W-:Y:S02]  /*2190*/  LOP3.LUT R32, R92.reuse, 0x1, RZ, 0xfc, !PT ;  /* 0x000000015c207812 */ /* 0x040fe400078efcff */
[----:B------:R-:W-:Y:S02]  /*21a0*/  LOP3.LUT R33, R92, 0x8, RZ, 0xfc, !PT ;  /* 0x000000085c217812 */ /* 0x000fe400078efcff */
[-C--:B------:R-:W-:Y:S02]  /*21b0*/  ISETP.GE.AND P3, PT, R32, R0.reuse, PT ;  /* 0x000000002000720c */ /* 0x080fe40003f66270 */
[----:B------:R-:W-:Y:S01]  /*21c0*/  ISETP.GE.AND P2, PT, R33, R0, PT ;  /* 0x000000002100720c */ /* 0x000fe20003f46270 */
[----:B--2---:R-:W-:Y:S01]  /*21d0*/  HMMA.16816.F32.BF16 R8, R12, R96, R8 ;  /* 0x000000600c08723c */ /* 0x004fe20000041808 */
[----:B------:R-:W-:-:S07]  /*21e0*/  LOP3.LUT R96, R92, 0x18, RZ, 0xfc, !PT ;  /* 0x000000185c607812 */ /* 0x000fce00078efcff */
[----:B------:R-:W-:Y:S01]  /*21f0*/  HMMA.16816.F32.BF16 R40, R20, R36, R40 ;  /* 0x000000241428723c */ /* 0x000fe20000041828 */
[----:B------:R-:W-:Y:S02]  /*2200*/  VIMNMX R36, PT, PT, R119, R118, PT ;  /* 0x0000007677247248 */ /* 0x000fe40003fe0100 */
[----:B------:R-:W-:Y:S02]  /*2210*/  LOP3.LUT R37, R92, 0x9, RZ, 0xfc, !PT ;  /* 0x000000095c257812 */ /* 0x000fe400078efcff */
[-C--:B------:R-:W-:Y:S02]  /*2220*/  ISETP.GE.AND P1, PT, R32, R36.reuse, PT ;  /* 0x000000242000720c */ /* 0x080fe40003f26270 */
[----:B------:R-:W-:Y:S01]  /*2230*/  ISETP.GE.AND P6, PT, R33, R36, PT ;  /* 0x000000242100720c */ /* 0x000fe20003fc6270 */
[----:B------:R-:W-:Y:S01]  /*2240*/  HMMA.16816.F32.BF16 R84, R12, R98, R84 ;  /* 0x000000620c54723c */ /* 0x000fe20000041854 */
[----:B------:R-:W1:Y:S01]  /*2250*/  LDSM.16.M88.4 R32, [R141+0x3800] ;  /* 0x003800008d20783b */ /* 0x000e620000000200 */
[----:B------:R-:W-:-:S02]  /*2260*/  ISETP.GE.AND P5, PT, R37, R0, PT ;  /* 0x000000002500720c */ /* 0x000fc40003fa6270 */
[-C--:B------:R-:W-:Y:S02]  /*2270*/  ISETP.GE.AND P4, PT, R93, R36.reuse, PT ;  /* 0x000000245d00720c */ /* 0x080fe40003f86270 */
[----:B------:R-:W-:Y:S02]  /*2280*/  ISETP.GE.AND P0, PT, R37, R36, PT ;  /* 0x000000242500720c */ /* 0x000fe40003f06270 */
[----:B------:R-:W-:Y:S01]  /*2290*/  HMMA.16816.F32.BF16 R52, R20, R94, R52 ;  /* 0x0000005e1434723c */ /* 0x000fe20000041834 */
[----:B------:R-:W-:Y:S02]  /*22a0*/  FSEL R95, R24, -INF , !P6 ;  /* 0xff800000185f7808 */ /* 0x000fe40007000000 */
[----:B------:R-:W-:Y:S02]  /*22b0*/  LOP3.LUT R24, R92, 0x19, RZ, 0xfc, !PT ;  /* 0x000000195c187812 */ /* 0x000fe400078efcff */
[----:B------:R-:W-:Y:S02]  /*22c0*/  FSEL R94, R29, -INF , !P1 ;  /* 0xff8000001d5e7808 */ /* 0x000fe40004800000 */
[----:B------:R-:W-:Y:S01]  /*22d0*/  FSEL R98, R8, -INF , !P4 ;  /* 0xff80000008627808 */ /* 0x000fe20006000000 */
[----:B---3--:R-:W-:Y:S01]  /*22e0*/  HMMA.16816.F32.BF16 R80, R12, R88, R80 ;  /* 0x000000580c50723c */ /* 0x008fe20000041850 */
[----:B------:R-:W-:-:S02]  /*22f0*/  FSEL R88, R27, -INF , !P5 ;  /* 0xff8000001b587808 */ /* 0x000fc40006800000 */
[----:B------:R-:W-:Y:S02]  /*2300*/  LOP3.LUT R29, R92, 0x11, RZ, 0xfc, !PT ;  /* 0x000000115c1d7812 */ /* 0x000fe400078efcff */
[----:B------:R-:W-:Y:S02]  /*2310*/  FSEL R37, R26, -INF , !P2 ;  /* 0xff8000001a257808 */ /* 0x000fe40005000000 */
[----:B------:R-:W-:Y:S01]  /*2320*/  FSEL R97, R25, -INF , !P0 ;  /* 0xff80000019617808 */ /* 0x000fe20004000000 */
[----:B------:R-:W-:Y:S01]  /*2330*/  HMMA.16816.F32.BF16 R76, R20, R106, R76 ;  /* 0x0000006a144c723c */ /* 0x000fe2000004184c */
[C---:B------:R-:W-:Y:S02]  /*2340*/  ISETP.GE.AND P5, PT, R24.reuse, R36, PT ;  /* 0x000000241800720c */ /* 0x040fe40003fa6270 */
[-C--:B------:R-:W-:Y:S02]  /*2350*/  ISETP.GE.AND P4, PT, R24, R0.reuse, PT ;  /* 0x000000001800720c */ /* 0x080fe40003f86270 */
[----:B------:R-:W2:Y:S01]  /*2360*/  LDSM.16.M88.4 R24, [R141+0x4000] ;  /* 0x004000008d18783b */ /* 0x000ea20000000200 */
[----:B------:R-:W-:-:S02]  /*2370*/  ISETP.GE.AND P1, PT, R93, R0, PT ;  /* 0x000000005d00720c */ /* 0x000fc40003f26270 */
[----:B------:R-:W-:Y:S01]  /*2380*/  FSEL R93, R31, -INF , !P3 ;  /* 0xff8000001f5d7808 */ /* 0x000fe20005800000 */
[C---:B------:R-:W-:Y:S01]  /*2390*/  HMMA.16816.F32.BF16 R72, R20.reuse, R100, R72 ;  /* 0x000000641448723c */ /* 0x040fe20000041848 */
[C---:B------:R-:W-:Y:S02]  /*23a0*/  ISETP.GE.AND P6, PT, R29.reuse, R0, PT ;  /* 0x000000001d00720c */ /* 0x040fe40003fc6270 */
[-C--:B------:R-:W-:Y:S02]  /*23b0*/  ISETP.GE.AND P2, PT, R96, R36.reuse, PT ;  /* 0x000000246000720c */ /* 0x080fe40003f46270 */
[----:B------:R-:W-:Y:S02]  /*23c0*/  ISETP.GE.AND P3, PT, R29, R36, PT ;  /* 0x000000241d00720c */ /* 0x000fe40003f66270 */
[C---:B------:R-:W-:Y:S01]  /*23d0*/  LOP3.LUT R8, R92.reuse, 0x21, RZ, 0xfc, !PT ;  /* 0x000000215c087812 */ /* 0x040fe200078efcff */
        /* <DEDUP_REMOVED lines=9> */
[----:B------:R-:W-:Y:S01]  /*2470*/  ISETP.GE.AND P0, PT, R96, R0, PT ;  /* 0x000000006000720c */ /* 0x000fe20003f06270 */
[C---:B-1----:R-:W-:Y:S01]  /*2480*/  HMMA.16816.F32.BF16 R72, R12.reuse, R32, R72 ;  /* 0x000000200c48723c */ /* 0x042fe20000041848 */
[----:B------:R-:W-:Y:S02]  /*2490*/  ISETP.GE.AND P1, PT, R29, R36, PT ;  /* 0x000000241d00720c */ /* 0x000fe40003f26270 */
[C---:B------:R-:W-:Y:S02]  /*24a0*/  LOP3.LUT R9, R92.reuse, 0x28, RZ, 0xfc, !PT ;  /* 0x000000285c097812 */ /* 0x040fe400078efcff */
[----:B------:R-:W-:Y:S02]  /*24b0*/  LOP3.LUT R8, R92, 0x29, RZ, 0xfc, !PT ;  /* 0x000000295c087812 */ /* 0x000fe400078efcff */
[----:B------:R-:W-:Y:S01]  /*24c0*/  FSEL R139, R86, -INF , !P0 ;  /* 0xff800000568b7808 */ /* 0x000fe20004000000 */
[----:B------:R-:W-:Y:S01]  /*24d0*/  HMMA.16816.F32.BF16 R68, R12, R34, R68 ;  /* 0x000000220c44723c */ /* 0x000fe20000041844 */
[----:B------:R-:W-:-:S02]  /*24e0*/  FSEL R96, R85, -INF , !P5 ;  /* 0xff80000055607808 */ /* 0x000fc40006800000 */
[----:B------:R-:W-:Y:S02]  /*24f0*/  FSEL R31, R87, -INF , !P4 ;  /* 0xff800000571f7808 */ /* 0x000fe40006000000 */
[----:B------:R-:W-:Y:S02]  /*2500*/  FSEL R138, R80, -INF , !P1 ;  /* 0xff800000508a7808 */ /* 0x000fe40004800000 */
[C---:B------:R-:W-:Y:S01]  /*2510*/  ISETP.GE.AND P0, PT, R9.reuse, R36, PT ;  /* 0x000000240900720c */ /* 0x040fe20003f06270 */
[----:B--2---:R-:W-:Y:S01]  /*2520*/  HMMA.16816.F32.BF16 R64, R12, R24, R64 ;  /* 0x000000180c40723c */ /* 0x004fe20000041840 */
[----:B------:R-:W-:Y:S02]  /*2530*/  ISETP.GE.AND P5, PT, R9, R0, PT ;  /* 0x000000000900720c */ /* 0x000fe40003fa6270 */
[C---:B------:R-:W-:Y:S02]  /*2540*/  ISETP.GE.AND P4, PT, R8.reuse, R36, PT ;  /* 0x000000240800720c */ /* 0x040fe40003f86270 */
[----:B------:R-:W-:-:S02]  /*2550*/  ISETP.GE.AND P1, PT, R8, R0, PT ;  /* 0x000000000800720c */ /* 0x000fc40003f26270 */
[----:B------:R-:W1:Y:S01]  /*2560*/  LDSM.16.M88.4 R8, [R141+0x4800] ;  /* 0x004800008d08783b */ /* 0x000e620000000200 */
[----:B------:R-:W-:Y:S01]  /*2570*/  ISETP.GE.AND P3, PT, R29, R0, PT ;  /* 0x000000001d00720c */ /* 0x000fe20003f66270 */
[----:B------:R-:W-:Y:S01]  /*2580*/  HMMA.16816.F32.BF16 R60, R12, R26, R60 ;  /* 0x0000001a0c3c723c */ /* 0x000fe2000004183c */
        /* <DEDUP_REMOVED lines=8> */
[----:B------:R-:W-:Y:S02]  /*2610*/  ISETP.GE.AND P2, PT, R32, R36, PT ;  /* 0x000000242000720c */ /* 0x000fe40003f46270 */
[----:B------:R-:W-:Y:S02]  /*2620*/  LOP3.LUT R24, R92, 0x40, RZ, 0xfc, !PT ;  /* 0x000000405c187812 */ /* 0x000fe400078efcff */
[----:B------:R-:W-:Y:S02]  /*2630*/  FSEL R137, R76, -INF , !P0 ;  /* 0xff8000004c897808 */ /* 0x000fe40004000000 */
[----:B------:R-:W-:-:S02]  /*2640*/  FSEL R127, R74, -INF , !P6 ;  /* 0xff8000004a7f7808 */ /* 0x000fc40007000000 */
[----:B------:R-:W-:Y:S02]  /*2650*/  FSEL R129, R73, -INF , !P2 ;  /* 0xff80000049817808 */ /* 0x000fe40005000000 */
[----:B------:R-:W-:Y:S02]  /*2660*/  ISETP.GE.AND P0, PT, R32, R0, PT ;  /* 0x000000002000720c */ /* 0x000fe40003f06270 */
[C---:B------:R-:W-:Y:S02]  /*2670*/  ISETP.GE.AND P6, PT, R24.reuse, R36, PT ;  /* 0x000000241800720c */ /* 0x040fe40003fc6270 */
[----:B------:R-:W-:Y:S02]  /*2680*/  ISETP.GE.AND P2, PT, R24, R0, PT ;  /* 0x000000001800720c */ /* 0x000fe40003f46270 */
[C---:B------:R-:W-:Y:S02]  /*2690*/  LOP3.LUT R24, R92.reuse, 0x41, RZ, 0xfc, !PT ;  /* 0x000000415c187812 */ /* 0x040fe400078efcff */
[----:B------:R-:W-:-:S02]  /*26a0*/  LOP3.LUT R33, R92, 0x38, RZ, 0xfc, !PT ;  /* 0x000000385c217812 */ /* 0x000fc400078efcff */
[----:B------:R-:W-:Y:S02]  /*26b0*/  LOP3.LUT R32, R92, 0x39, RZ, 0xfc, !PT ;  /* 0x000000395c207812 */ /* 0x000fe400078efcff */
[----:B------:R-:W-:Y:S01]  /*26c0*/  FSEL R101, R75, -INF , !P0 ;  /* 0xff8000004b657808 */ /* 0x000fe20004000000 */
[C---:B-1----:R-:W-:Y:S01]  /*26d0*/  HMMA.16816.F32.BF16 R56, R12.reuse, R8, R56 ;  /* 0x000000080c38723c */ /* 0x042fe20000041838 */
[----:B------:R-:W-:Y:S02]  /*26e0*/  FSEL R134, R78, -INF , !P5 ;  /* 0xff8000004e867808 */ /* 0x000fe40006800000 */
[----:B------:R-:W-:Y:S02]  /*26f0*/  FSEL R136, R77, -INF , !P4 ;  /* 0xff8000004d887808 */ /* 0x000fe40006000000 */
[-C--:B------:R-:W-:Y:S02]  /*2700*/  ISETP.GE.AND P0, PT, R24, R36.reuse, PT ;  /* 0x000000241800720c */ /* 0x080fe40003f06270 */
[C---:B------:R-:W-:Y:S01]  /*2710*/  ISETP.GE.AND P5, PT, R33.reuse, R36, PT ;  /* 0x000000242100720c */ /* 0x040fe20003fa6270 */
[----:B------:R-:W-:Y:S01]  /*2720*/  HMMA.16816.F32.BF16 R52, R12, R10, R52 ;  /* 0x0000000a0c34723c */ /* 0x000fe20000041834 */
[----:B------:R-:W-:-:S02]  /*2730*/  ISETP.GE.AND P4, PT, R33, R0, PT ;  /* 0x000000002100720c */ /* 0x000fc40003f86270 */
[----:B------:R-:W-:Y:S02]  /*2740*/  LOP3.LUT R8, R92, 0x50, RZ, 0xfc, !PT ;  /* 0x000000505c087812 */ /* 0x000fe400078efcff */
[----:B------:R-:W-:Y:S02]  /*2750*/  FSEL R132, R79, -INF , !P1 ;  /* 0xff8000004f847808 */ /* 0x000fe40004800000 */
[----:B------:R-:W-:Y:S02]  /*2760*/  FSEL R131, R72, -INF , !P3 ;  /* 0xff80000048837808 */ /* 0x000fe40005800000 */
[----:B------:R-:W-:Y:S02]  /*2770*/  LOP3.LUT R25, R92, 0x48, RZ, 0xfc, !PT ;  /* 0x000000485c197812 */ /* 0x000fe400078efcff */
[C---:B------:R-:W-:Y:S02]  /*2780*/  ISETP.GE.AND P1, PT, R32.reuse, R36, PT ;  /* 0x000000242000720c */ /* 0x040fe40003f26270 */
[----:B------:R-:W-:-:S02]  /*2790*/  ISETP.GE.AND P3, PT, R32, R0, PT ;  /* 0x000000002000720c */ /* 0x000fc40003f66270 */
[----:B------:R-:W1:Y:S01]  /*27a0*/  LDSM.16.M88.4 R32, [R141+0x5000] ;  /* 0x005000008d20783b */ /* 0x000e620000000200 */
[----:B------:R-:W-:Y:S02]  /*27b0*/  FSEL R119, R66, -INF , !P2 ;  /* 0xff80000042777808 */ /* 0x000fe40005000000 */
[----:B------:R-:W-:Y:S02]  /*27c0*/  FSEL R111, R65, -INF , !P0 ;  /* 0xff800000416f7808 */ /* 0x000fe40004000000 */
[----:B------:R-:W-:Y:S02]  /*27d0*/  FSEL R130, R68, -INF , !P5 ;  /* 0xff80000044827808 */ /* 0x000fe40006800000 */
[----:B------:R-:W-:Y:S02]  /*27e0*/  FSEL R104, R70, -INF , !P4 ;  /* 0xff80000046687808 */ /* 0x000fe40006000000 */
[C---:B------:R-:W-:Y:S02]  /*27f0*/  ISETP.GE.AND P2, PT, R8.reuse, R36, PT ;  /* 0x000000240800720c */ /* 0x040fe40003f46270 */
[----:B------:R-:W-:-:S02]  /*2800*/  ISETP.GE.AND P0, PT, R8, R0, PT ;  /* 0x000000000800720c */ /* 0x000fc40003f06270 */
[----:B------:R-:W-:Y:S02]  /*2810*/  ISETP.GE.AND P5, PT, R24, R0, PT ;  /* 0x000000001800720c */ /* 0x000fe40003fa6270 */
[-C--:B------:R-:W-:Y:S02]  /*2820*/  ISETP.GE.AND P4, PT, R25, R36.reuse, PT ;  /* 0x000000241900720c */ /* 0x080fe40003f86270 */
[----:B------:R-:W-:Y:S02]  /*2830*/  LOP3.LUT R8, R92, 0x51, RZ, 0xfc, !PT ;  /* 0x000000515c087812 */ /* 0x000fe400078efcff */
[----:B------:R-:W-:Y:S02]  /*2840*/  FSEL R121, R67, -INF , !P5 ;  /* 0xff80000043797808 */ /* 0x000fe40006800000 */
[----:B------:R-:W-:Y:S02]  /*2850*/  FSEL R125, R60, -INF , !P4 ;  /* 0xff8000003c7d7808 */ /* 0x000fe40006000000 */
[----:B------:R-:W-:-:S02]  /*2860*/  ISETP.GE.AND P5, PT, R8, R36, PT ;  /* 0x000000240800720c */ /* 0x000fc40003fa6270 */
[----:B------:R-:W-:Y:S02]  /*2870*/  ISETP.GE.AND P4, PT, R8, R0, PT ;  /* 0x000000000800720c */ /* 0x000fe40003f86270 */
[----:B------:R-:W2:Y:S01]  /*2880*/  LDSM.16.M88.4 R8, [R141+0x5800] ;  /* 0x005800008d08783b */ /* 0x000ea20000000200 */
[----:B------:R-:W-:Y:S01]  /*2890*/  LOP3.LUT R24, R92, 0x49, RZ, 0xfc, !PT ;  /* 0x000000495c187812 */ /* 0x000fe200078efcff */
[----:B------:R-:W-:-:S04]  /*28a0*/  DEPBAR.LE SB0, 0x0 ;  /* 0x000080000000791a */ /* 0x000fc80000000000 */
[----:B------:R-:W-:Y:S02]  /*28b0*/  FSEL R128, R69, -INF , !P1 ;  /* 0xff80000045807808 */ /* 0x000fe40004800000 */
[----:B------:R-:W-:Y:S02]  /*28c0*/  FSEL R106, R71, -INF , !P3 ;  /* 0xff800000476a7808 */ /* 0x000fe40005800000 */
[----:B------:R-:W-:Y:S02]  /*28d0*/  FSEL R126, R64, -INF , !P6 ;  /* 0xff800000407e7808 */ /* 0x000fe40007000000 */
[----:B------:R-:W-:Y:S01]  /*28e0*/  ISETP.GE.AND P1, PT, R25, R0, PT ;  /* 0x000000001900720c */ /* 0x000fe20003f26270 */
[----:B-1----:R-:W-:Y:S01]  /*28f0*/  HMMA.16816.F32.BF16 R48, R12, R32, R48 ;  /* 0x000000200c30723c */ /* 0x002fe20000041830 */
[C---:B------:R-:W-:Y:S02]  /*2900*/  ISETP.GE.AND P3, PT, R24.reuse, R36, PT ;  /* 0x000000241800720c */ /* 0x040fe40003f66270 */
[----:B------:R-:W-:-:S02]  /*2910*/  ISETP.GE.AND P6, PT, R24, R0, PT ;  /* 0x000000001800720c */ /* 0x000fc40003fc6270 */
[----:B------:R-:W-:Y:S02]  /*2920*/  LOP3.LUT R24, R92, 0x58, RZ, 0xfc, !PT ;  /* 0x000000585c187812 */ /* 0x000fe400078efcff */
[----:B------:R-:W-:Y:S01]  /*2930*/  FSEL R123, R62, -INF , !P1 ;  /* 0xff8000003e7b7808 */ /* 0x000fe20004800000 */
[----:B------:R-:W-:Y:S01]  /*2940*/  HMMA.16816.F32.BF16 R44, R12, R34, R44 ;  /* 0x000000220c2c723c */ /* 0x000fe2000004182c */
[----:B------:R-:W-:Y:S02]  /*2950*/  FSEL R124, R61, -INF , !P3 ;  /* 0xff8000003d7c7808 */ /* 0x000fe40005800000 */
[C---:B------:R-:W-:Y:S02]  /*2960*/  ISETP.GE.AND P1, PT, R24.reuse, R36, PT ;  /* 0x000000241800720c */ /* 0x040fe40003f26270 */
[----:B------:R-:W-:Y:S02]  /*2970*/  ISETP.GE.AND P3, PT, R24, R0, PT ;  /* 0x000000001800720c */ /* 0x000fe40003f66270 */
[----:B------:R-:W-:-:S02]  /*2980*/  LOP3.LUT R24, R92, 0x59, RZ, 0xfc, !PT ;  /* 0x000000595c187812 */ /* 0x000fc400078efcff */
[----:B------:R-:W-:Y:S02]  /*2990*/  FSEL R122, R63, -INF , !P6 ;  /* 0xff8000003f7a7808 */ /* 0x000fe40007000000 */
[----:B------:R-:W-:Y:S02]  /*29a0*/  LOP3.LUT R25, R92, 0x60, RZ, 0xfc, !PT ;  /* 0x000000605c197812 */ /* 0x000fe400078efcff */
[----:B------:R-:W-:Y:S02]  /*29b0*/  FSEL R120, R56, -INF , !P2 ;  /* 0xff80000038787808 */ /* 0x000fe40005000000 */
[C---:B------:R-:W-:Y:S02]  /*29c0*/  ISETP.GE.AND P6, PT, R24.reuse, R36, PT ;  /* 0x000000241800720c */ /* 0x040fe40003fc6270 */
[----:B------:R-:W-:Y:S01]  /*29d0*/  ISETP.GE.AND P2, PT, R24, R0, PT ;  /* 0x000000001800720c */ /* 0x000fe20003f46270 */
[----:B--2---:R-:W-:Y:S01]  /*29e0*/  HMMA.16816.F32.BF16 R40, R12, R8, R40 ;  /* 0x000000080c28723c */ /* 0x004fe20000041828 */
[----:B------:R-:W-:-:S02]  /*29f0*/  LOP3.LUT R24, R92, 0x61, RZ, 0xfc, !PT ;  /* 0x000000615c187812 */ /* 0x000fc400078efcff */
[----:B------:R-:W-:Y:S02]  /*2a00*/  FSEL R110, R58, -INF , !P0 ;  /* 0xff8000003a6e7808 */ /* 0x000fe40004000000 */
[----:B------:R-:W-:Y:S02]  /*2a10*/  FSEL R117, R57, -INF , !P5 ;  /* 0xff80000039757808 */ /* 0x000fe40006800000 */
[C---:B------:R-:W-:Y:S01]  /*2a20*/  ISETP.GE.AND P0, PT, R25.reuse, R36, PT ;  /* 0x000000241900720c */ /* 0x040fe20003f06270 */
[----:B------:R-:W-:Y:S01]  /*2a30*/  HMMA.16816.F32.BF16 R16, R12, R10, R16 ;  /* 0x0000000a0c10723c */ /* 0x000fe20000041810 */
[----:B------:R-:W-:Y:S02]  /*2a40*/  ISETP.GE.AND P5, PT, R25, R0, PT ;  /* 0x000000001900720c */ /* 0x000fe40003fa6270 */
[----:B------:R-:W-:Y:S02]  /*2a50*/  FSEL R108, R59, -INF , !P4 ;  /* 0xff8000003b6c7808 */ /* 0x000fe40006000000 */
[----:B------:R-:W-:-:S02]  /*2a60*/  LOP3.LUT R25, R92, 0x68, RZ, 0xfc, !PT ;  /* 0x000000685c197812 */ /* 0x000fc400078efcff */
[----:B------:R-:W-:Y:S02]  /*2a70*/  LOP3.LUT R21, R92, 0x69, RZ, 0xfc, !PT ;  /* 0x000000695c157812 */ /* 0x000fe400078efcff */
[----:B------:R-:W-:Y:S02]  /*2a80*/  ISETP.GE.AND P4, PT, R24, R36, PT ;  /* 0x000000241800720c */ /* 0x000fe40003f86270 */
[----:B------:R-:W-:Y:S02]  /*2a90*/  LOP3.LUT R20, R92, 0x70, RZ, 0xfc, !PT ;  /* 0x000000705c147812 */ /* 0x000fe400078efcff */
[----:B------:R-:W-:Y:S02]  /*2aa0*/  FSEL R116, R53, -INF , !P6 ;  /* 0xff80000035747808 */ /* 0x000fe40007000000 */
[----:B------:R-:W-:Y:S02]  /*2ab0*/  FSEL R109, R55, -INF , !P2 ;  /* 0xff800000376d7808 */ /* 0x000fe40005000000 */
[----:B------:R-:W-:-:S02]  /*2ac0*/  ISETP.GE.AND P6, PT, R25, R0, PT ;  /* 0x000000001900720c */ /* 0x000fc40003fc6270 */
[----:B------:R-:W-:Y:S02]  /*2ad0*/  ISETP.GE.AND P2, PT, R21, R36, PT ;  /* 0x000000241500720c */ /* 0x000fe40003f46270 */
[----:B------:R-:W-:Y:S02]  /*2ae0*/  FSEL R118, R52, -INF , !P1 ;  /* 0xff80000034767808 */ /* 0x000fe40004800000 */
[----:B------:R-:W-:Y:S02]  /*2af0*/  FSEL R62, R50, -INF , !P5 ;  /* 0xff800000323e7808 */ /* 0x000fe40006800000 */
[----:B------:R-:W-:Y:S02]  /*2b00*/  FSEL R100, R49, -INF , !P4 ;  /* 0xff80000031647808 */ /* 0x000fe40006000000 */
[----:B------:R-:W-:Y:S01]  /*2b10*/  LOP3.LUT R8, R92, 0x78, RZ, 0xfc, !PT ;  /* 0x000000785c087812 */ /* 0x000fe200078efcff */
[----:B------:R-:W-:Y:S01]  /*2b20*/  BAR.SYNC.DEFER_BLOCKING 0x0 ;  /* 0x0000000000007b1d */ /* 0x000fe20000010000 */
[----:B------:R-:W-:-:S02]  /*2b30*/  ISETP.GE.AND P1, PT, R24, R0, PT ;  /* 0x000000001800720c */ /* 0x000fc40003f26270 */
[C---:B------:R-:W-:Y:S02]  /*2b40*/  ISETP.GE.AND P5, PT, R20.reuse, R36, PT ;  /* 0x000000241400720c */ /* 0x040fe40003fa6270 */
[-C--:B------:R-:W-:Y:S02]  /*2b50*/  ISETP.GE.AND P4, PT, R20, R0.reuse, PT ;  /* 0x000000001400720c */ /* 0x080fe40003f86270 */
[----:B------:R-:W-:Y:S02]  /*2b60*/  FSEL R105, R48, -INF , !P0 ;  /* 0xff80000030697808 */ /* 0x000fe40004000000 */
[----:B------:R-:W-:Y:S02]  /*2b70*/  LOP3.LUT R20, R92, 0x71, RZ, 0xfc, !PT ;  /* 0x000000715c147812 */ /* 0x000fe400078efcff */
[----:B------:R-:W-:Y:S02]  /*2b80*/  ISETP.GE.AND P0, PT, R21, R0, PT ;  /* 0x000000001500720c */ /* 0x000fe40003f06270 */
[----:B------:R-:W-:-:S02]  /*2b90*/  FSEL R59, R46, -INF , !P6 ;  /* 0xff8000002e3b7808 */ /* 0x000fc40007000000 */
[----:B------:R-:W-:Y:S02]  /*2ba0*/  FSEL R65, R45, -INF , !P2 ;  /* 0xff8000002d417808 */ /* 0x000fe40005000000 */
[C---:B------:R-:W-:Y:S02]  /*2bb0*/  ISETP.GE.AND P6, PT, R8.reuse, R36, PT ;  /* 0x000000240800720c */ /* 0x040fe40003fc6270 */
[----:B------:R-:W-:Y:S02]  /*2bc0*/  ISETP.GE.AND P2, PT, R8, R0, PT ;  /* 0x000000000800720c */ /* 0x000fe40003f46270 */
[----:B------:R-:W-:Y:S02]  /*2bd0*/  FSEL R107, R54, -INF , !P3 ;  /* 0xff800000366b7808 */ /* 0x000fe40005800000 */
[----:B------:R-:W-:Y:S02]  /*2be0*/  FSEL R61, R51, -INF , !P1 ;  /* 0xff800000333d7808 */ /* 0x000fe40004800000 */
[----:B------:R-:W-:-:S02]  /*2bf0*/  LOP3.LUT R8, R92, 0x79, RZ, 0xfc, !PT ;  /* 0x000000795c087812 */ /* 0x000fc400078efcff */
[-C--:B------:R-:W-:Y:S02]  /*2c00*/  ISETP.GE.AND P3, PT, R25, R36.reuse, PT ;  /* 0x000000241900720c */ /* 0x080fe40003f66270 */
[-C--:B------:R-:W-:Y:S02]  /*2c10*/  ISETP.GE.AND P1, PT, R20, R36.reuse, PT ;  /* 0x000000241400720c */ /* 0x080fe40003f26270 */
[----:B------:R-:W-:Y:S02]  /*2c20*/  FSEL R60, R47, -INF , !P0 ;  /* 0xff8000002f3c7808 */ /* 0x000fe40004000000 */
[-C--:B------:R-:W-:Y:S02]  /*2c30*/  ISETP.GE.AND P0, PT, R92, R36.reuse, PT ;  /* 0x000000245c00720c */ /* 0x080fe40003f06270 */
[----:B------:R-:W-:Y:S02]  /*2c40*/  FSEL R56, R40, -INF , !P5 ;  /* 0xff80000028387808 */ /* 0x000fe40006800000 */
[----:B------:R-:W-:-:S02]  /*2c50*/  ISETP.GE.AND P5, PT, R8, R36, PT ;  /* 0x000000240800720c */ /* 0x000fc40003fa6270 */
[----:B------:R-:W-:Y:S02]  /*2c60*/  FSEL R67, R44, -INF , !P3 ;  /* 0xff8000002c437808 */ /* 0x000fe40005800000 */
[----:B------:R-:W-:Y:S02]  /*2c70*/  FSEL R36, R42, -INF , !P4 ;  /* 0xff8000002a247808 */ /* 0x000fe40006000000 */
[----:B------:R-:W-:Y:S02]  /*2c80*/  FSEL R55, R41, -INF , !P1 ;  /* 0xff80000029377808 */ /* 0x000fe40004800000 */
[-C--:B------:R-:W-:Y:S02]  /*2c90*/  ISETP.GE.AND P3, PT, R20, R0.reuse, PT ;  /* 0x000000001400720c */ /* 0x080fe40003f66270 */
[-C--:B------:R-:W-:Y:S02]  /*2ca0*/  ISETP.GE.AND P4, PT, R92, R0.reuse, PT ;  /* 0x000000005c00720c */ /* 0x080fe40003f86270 */
[----:B------:R-:W-:-:S02]  /*2cb0*/  ISETP.GE.AND P1, PT, R8, R0, PT ;  /* 0x000000000800720c */ /* 0x000fc40003f26270 */
[----:B------:R-:W-:Y:S02]  /*2cc0*/  FSEL R0, R28, -INF , !P0 ;  /* 0xff8000001c007808 */ /* 0x000fe40004000000 */
[----:B------:R-:W-:Y:S02]  /*2cd0*/  ISETP.NE.AND P0, PT, R112, 0x1, PT ;  /* 0x000000017000780c */ /* 0x000fe40003f05270 */
[----:B------:R-:W-:Y:S02]  /*2ce0*/  FSEL R30, R30, -INF , !P4 ;  /* 0xff8000001e1e7808 */ /* 0x000fe40006000000 */
[----:B------:R-:W-:Y:S02]  /*2cf0*/  FSEL R35, R43, -INF , !P3 ;  /* 0xff8000002b237808 */ /* 0x000fe40005800000 */
[----:B------:R-:W-:Y:S02]  /*2d00*/  FSEL R53, R16, -INF , !P6 ;  /* 0xff80000010357808 */ /* 0x000fe40007000000 */
[----:B------:R-:W-:-:S02]  /*2d10*/  FSEL R28, R18, -INF , !P2 ;  /* 0xff800000121c7808 */ /* 0x000fc40005000000 */
[----:B------:R-:W-:Y:S02]  /*2d20*/  FSEL R44, R17, -INF , !P5 ;  /* 0xff800000112c7808 */ /* 0x000fe40006800000 */
[----:B------:R-:W-:Y:S01]  /*2d30*/  FSEL R26, R19, -INF , !P1 ;  /* 0xff800000131a7808 */ /* 0x000fe20004800000 */
[----:B------:R-:W-:Y:S06]  /*2d40*/  @!P0 BRA `(.L_x_5528) ;  /* 0x0000000400948947 */ /* 0x000fec0003800000 */
[----:B------:R-:W-:Y:S01]  /*2d50*/  UISETP.NE.U32.AND UP0, UPT, UR18, URZ, UPT ;  /* 0x000000ff1200728c */ /* 0x000fe2000bf05070 */
[C---:B------:R-:W-:Y:S02]  /*2d60*/  SHF.L.U64.HI R14, R6.reuse, 0x4, R7 ;  /* 0x00000004060e7819 */ /* 0x040fe40000010207 */
[----:B------:R-:W-:Y:S01]  /*2d70*/  SHF.L.U32 R15, R6, 0x4, RZ ;  /* 0x00000004060f7819 */ /* 0x000fe200000006ff */
        /* <DEDUP_REMOVED lines=10> */
.L_x_5529:
[----:B------:R-:W1:Y:S01]  /*2e20*/  LDC R9, c[0x0][0x4f0] ;  /* 0x00013c00ff097b82 */ /* 0x000e620000000800 */
[----:B------:R-:W-:Y:S02]  /*2e30*/  LEA R17, R112, 0xffffff00, 0x7 ;  /* 0xffffff0070117811 */ /* 0x000fe400078e38ff */
        /* <DEDUP_REMOVED lines=30> */
[----:B------:R-:W-:Y:S01]  /*3020*/  LOP3.LUT R8, RZ, R9, RZ, 0x33, !PT ;  /* 0x00000009ff087212 */ /* 0x000fe200078e33ff */
[----:B------:R-:W-:-:S04]  /*3030*/  @P5 VIADD R16, R16, 0x1 ;  /* 0x0000000110105836 */ /* 0x000fc80000000000 */
[----:B------:R-:W-:Y:S01]  /*3040*/  IMAD.MOV.U32 R12, RZ, RZ, R16 ;  /* 0x000000ffff0c7224 */ /* 0x000fe200078e0010 */
[----:B------:R-:W-:-:S04]  /*3050*/  @P6 IADD3 R18, PT, PT, R18, 0x1, RZ ;  /* 0x0000000112126810 */ /* 0x000fc80007ffe0ff */
[----:B------:R-:W-:Y:S01]  /*3060*/  @!P1 IADD3 R12, PT, PT, -R12, RZ, RZ ;  /* 0x000000ff0c0c9210 */ /* 0x000fe20007ffe1ff */
[----:B------:R-:W-:-:S03]  /*3070*/  @!P3 IMAD.MOV R18, RZ, RZ, -R18 ;  /* 0x000000ffff12b224 */ /* 0x000fc600078e0a12 */
[C---:B------:R-:W-:Y:S02]  /*3080*/  SEL R12, R8.reuse, R12, !P2 ;  /* 0x0000000c080c7207 */ /* 0x040fe40005000000 */
[----:B------:R-:W-:-:S03]  /*3090*/  SEL R8, R8, R18, !P2 ;  /* 0x0000001208087207 */ /* 0x000fc60005000000 */
[----:B------:R-:W-:-:S04]  /*30a0*/  IMAD.WIDE R10, R12, 0x4, R158 ;  /* 0x000000040c0a7825 */ /* 0x000fc800078e029e */
[C---:B------:R-:W-:Y:S02]  /*30b0*/  IMAD.WIDE R16, R8.reuse, 0x4, R158 ;  /* 0x0000000408107825 */ /* 0x040fe400078e029e */
[----:B------:R-:W2:Y:S04]  /*30c0*/  LDG.E R11, desc[UR24][R10.64] ;  /* 0x000000180a0b7981 */ /* 0x000ea8000c1e1900 */
[----:B------:R-:W2:Y:S01]  /*30d0*/  LDG.E R10, desc[UR24][R16.64] ;  /* 0x00000018100a7981 */ /* 0x000ea2000c1e1900 */
[----:B------:R-:W-:-:S05]  /*30e0*/  IADD3 R8, PT, PT, R8, -R12, RZ ;  /* 0x8000000c08087210 */ /* 0x000fca0007ffe0ff */
[----:B------:R-:W-:-:S04]  /*30f0*/  IMAD R9, R8, R9, -0x80 ;  /* 0xffffff8008097424 */ /* 0x000fc800078e0209 */
[----:B------:R-:W-:Y:S01]  /*3100*/  IMAD.WIDE.U32 R12, R9, R6, RZ ;  /* 0x00000006090c7225 */ /* 0x000fe200078e00ff */
[----:B------:R-:W-:-:S05]  /*3110*/  SHF.R.S32.HI R8, RZ, 0x1f, R9 ;  /* 0x0000001fff087819 */ /* 0x000fca0000011409 */
[----:B------:R-:W-:-:S04]  /*3120*/  IMAD R8, R8, R6, RZ ;  /* 0x0000000608087224 */ /* 0x000fc800078e02ff */
[----:B------:R-:W-:-:S05]  /*3130*/  IMAD R8, R9, R7, R8 ;  /* 0x0000000709087224 */ /* 0x000fca00078e0208 */
[----:B------:R-:W-:Y:S01]  /*3140*/  IADD3 R9, PT, PT, R13, R8, RZ ;  /* 0x000000080d097210 */ /* 0x000fe20007ffe0ff */
[----:B------:R-:W-:Y:S02]  /*3150*/  IMAD.MOV.U32 R8, RZ, RZ, R12 ;  /* 0x000000ffff087224 */ /* 0x000fe400078e000c */
[----:B--2---:R-:W-:-:S04]  /*3160*/  IMAD.IADD R10, R11, 0x1, -R10 ;  /* 0x000000010b0a7824 */ /* 0x004fc800078e0a0a */
[----:B------:R-:W-:Y:S01]  /*3170*/  IMAD.WIDE.U32 R8, R10, UR16, R8 ;  /* 0x000000100a087c25 */ /* 0x000fe2000f8e0008 */
[----:B------:R-:W-:Y:S02]  /*3180*/  SHF.R.S32.HI R6, RZ, 0x1f, R10 ;  /* 0x0000001fff067819 */ /* 0x000fe4000001140a */
[----:B------:R-:W-:-:S03]  /*3190*/  LEA R151, P1, R8, R151, 0x1 ;  /* 0x0000009708977211 */ /* 0x000fc600078208ff */
[----:B------:R-:W-:-:S04]  /*31a0*/  IMAD R6, R6, UR16, RZ ;  /* 0x0000001006067c24 */ /* 0x000fc8000f8e02ff */
[----:B------:R-:W-:-:S05]  /*31b0*/  IMAD R6, R10, UR17, R6 ;  /* 0x000000110a067c24 */ /* 0x000fca000f8e0206 */
[----:B------:R-:W-:-:S04]  /*31c0*/  IADD3 R6, PT, PT, R9, R6, RZ ;  /* 0x0000000609067210 */ /* 0x000fc80007ffe0ff */
[----:B------:R-:W-:-:S07]  /*31d0*/  LEA.HI.X R150, R8, R150, R6, 0x1, P1 ;  /* 0x0000009608967211 */ /* 0x000fce00008f0c06 */
.L_x_5530:
[C---:B------:R-:W-:Y:S01]  /*31e0*/  LEA R8, P1, R15.reuse, R151, 0x1 ;  /* 0x000000970f087211 */ /* 0x040fe200078208ff */
[----:B------:R-:W-:Y:S02]  /*31f0*/  IMAD.MOV.U32 R10, RZ, RZ, R151 ;  /* 0x000000ffff0a7224 */ /* 0x000fe400078e0097 */
[----:B------:R-:W-:Y:S01]  /*3200*/  IMAD.MOV.U32 R11, RZ, RZ, R150 ;  /* 0x000000ffff0b7224 */ /* 0x000fe200078e0096 */
[-C--:B------:R-:W-:Y:S02]  /*3210*/  IADD3 R6, P2, PT, R8, R113.reuse, RZ ;  /* 0x0000007108067210 */ /* 0x080fe40007f5e0ff */
[----:B------:R-:W-:Y:S02]  /*3220*/  LEA.HI.X R9, R15, R150, R14, 0x1, P1 ;  /* 0x000000960f097211 */ /* 0x000fe400008f0c0e */
[-C--:B------:R-:W-:Y:S01]  /*3230*/  IADD3 R14, P1, PT, R6, R113.reuse, RZ ;  /* 0x00000071060e7210 */ /* 0x080fe20007f3e0ff */
[----:B------:R-:W-:Y:S01]  /*3240*/  @!PT LDS RZ, [RZ] ;  /* 0x00000000fffff984 */ /* 0x000fe20000000800 */
[----:B------:R-:W-:Y:S01]  /*3250*/  @!PT LDS RZ, [RZ] ;  /* 0x00000000fffff984 */ /* 0x000fe20000000800 */
[----:B------:R-:W-:Y:S01]  /*3260*/  @!PT LDS RZ, [RZ] ;  /* 0x00000000fffff984 */ /* 0x000fe20000000800 */
[----:B------:R1:W-:Y:S02]  /*3270*/  LDGSTS.E.BYPASS.LTC128B.128 [R155+0x2000], desc[UR24][R10.64] ;  /* 0x020000000a9b7fae */ /* 0x0003e4000b981a18 */
[--C-:B------:R-:W-:Y:S01]  /*3280*/  IMAD.X R7, R9, 0x1, R2.reuse, P2 ;  /* 0x0000000109077824 */ /* 0x100fe200010e0602 */
[----:B------:R-:W-:Y:S01]  /*3290*/  IADD3 R12, P2, PT, R14, R113, RZ ;  /* 0x000000710e0c7210 */ /* 0x000fe20007f5e0ff */
[----:B------:R2:W-:Y:S02]  /*32a0*/  LDGSTS.E.BYPASS.LTC128B.128 [R155+0x2800], desc[UR24][R8.64] ;  /* 0x02800000089b7fae */ /* 0x0005e4000b981a18 */
[----:B------:R-:W-:-:S02]  /*32b0*/  IMAD.X R15, R7, 0x1, R2, P1 ;  /* 0x00000001070f7824 */ /* 0x000fc400008e0602 */
[----:B------:R3:W-:Y:S02]  /*32c0*/  LDGSTS.E.BYPASS.LTC128B.128 [R155+0x3000], desc[UR24][R6.64] ;  /* 0x03000000069b7fae */ /* 0x0007e4000b981a18 */
[----:B------:R-:W-:Y:S02]  /*32d0*/  IMAD.X R13, R15, 0x1, R2, P2 ;  /* 0x000000010f0d7824 */ /* 0x000fe400010e0602 */
[----:B------:R4:W-:Y:S04]  /*32e0*/  LDGSTS.E.BYPASS.LTC128B.128 [R155+0x3800], desc[UR24][R14.64] ;  /* 0x038000000e9b7fae */ /* 0x0009e8000b981a18 */
[----:B------:R4:W-:Y:S01]  /*32f0*/  LDGSTS.E.BYPASS.LTC128B.128 [R155+0x4000], desc[UR24][R12.64] ;  /* 0x040000000c9b7fae */ /* 0x0009e2000b981a18 */
[----:B-1----:R-:W-:-:S04]  /*3300*/  IADD3 R10, P1, PT, R12, R113, RZ ;  /* 0x000000710c0a7210 */ /* 0x002fc80007f3e0ff */
[----:B--2---:R-:W-:Y:S01]  /*3310*/  IADD3 R8, P2, PT, R10, R113, RZ ;  /* 0x000000710a087210 */ /* 0x004fe20007f5e0ff */
[----:B------:R-:W-:-:S03]  /*3320*/  IMAD.X R11, R13, 0x1, R2, P1 ;  /* 0x000000010d0b7824 */ /* 0x000fc600008e0602 */
[----:B---3--:R-:W-:Y:S01]  /*3330*/  IADD3 R6, P1, PT, R8, R113, RZ ;  /* 0x0000007108067210 */ /* 0x008fe20007f3e0ff */
[--C-:B------:R-:W-:Y:S01]  /*3340*/  IMAD.X R9, R11, 0x1, R2.reuse, P2 ;  /* 0x000000010b097824 */ /* 0x100fe200010e0602 */
[----:B------:R4:W-:Y:S03]  /*3350*/  LDGSTS.E.BYPASS.LTC128B.128 [R155+0x4800], desc[UR24][R10.64] ;  /* 0x048000000a9b7fae */ /* 0x0009e6000b981a18 */
[----:B------:R-:W-:Y:S01]  /*3360*/  IMAD.X R7, R9, 0x1, R2, P1 ;  /* 0x0000000109077824 */ /* 0x000fe200008e0602 */
[----:B------:R4:W-:Y:S04]  /*3370*/  LDGSTS.E.BYPASS.LTC128B.128 [R155+0x5000], desc[UR24][R8.64] ;  /* 0x05000000089b7fae */ /* 0x0009e8000b981a18 */
[----:B------:R4:W-:Y:S04]  /*3380*/  LDGSTS.E.BYPASS.LTC128B.128 [R155+0x5800], desc[UR24][R6.64] ;  /* 0x05800000069b7fae */ /* 0x0009e8000b981a18 */
[----:B------:R-:W0:Y:S02]  /*3390*/  LDGDEPBAR ;  /* 0x00000000000079af */ /* 0x000e240000000000 */
.L_x_5528:
[----:B------:R-:W-:Y:S01]  /*33a0*/  FMNMX3.FTZ R2, R0, R94, R95, !PT ;  /* 0x0000005e00027276 */ /* 0x000fe2000781005f */
[----:B------:R-:W1:Y:S01]  /*33b0*/  LDCU UR4, c[0x0][0x45c] ;  /* 0x00008b80ff0477ac */ /* 0x000e620008000800 */
[----:B----4-:R-:W-:Y:S02]  /*33c0*/  FMNMX3.FTZ R8, R30, R93, R37, !PT ;  /* 0x0000005d1e087276 */ /* 0x010fe40007810025 */
        /* <DEDUP_REMOVED lines=29> */
[----:B------:R-:W-:Y:S02]  /*35a0*/  FMNMX.FTZ R8, R26, R8, !PT ;  /* 0x000000081a087209 */ /* 0x000fe40007810000 */
[----:B------:R-:W-:Y:S01]  /*35b0*/  LEA R144, R5, UR5, 0x1 ;  /* 0x0000000505907c11 */ /* 0x000fe2000f8e08ff */
[----:B------:R-:W2:Y:S03]  /*35c0*/  SHFL.BFLY PT, R6, R2, 0x2, 0x1f ;  /* 0x0c401f0002067f89 */ /* 0x000ea600000e0000 */
[-C--:B------:R-:W-:Y:S01]  /*35d0*/  IADD3 R140, PT, PT, R3, R144.reuse, RZ ;  /* 0x00000090038c7210 */ /* 0x080fe20007ffe0ff */
[----:B------:R-:W3:Y:S01]  /*35e0*/  SHFL.BFLY PT, R7, R8, 0x2, 0x1f ;  /* 0x0c401f0008077f89 */ /* 0x000ee200000e0000 */
[----:B------:R-:W-:-:S03]  /*35f0*/  IADD3 R103, PT, PT, R4, R144, RZ ;  /* 0x0000009004677210 */ /* 0x000fc60007ffe0ff */
[----:B------:R-:W-:Y:S01]  /*3600*/  LDSM.16.MT88.4 R72, [R140+0x6000] ;  /* 0x006000008c48783b */ /* 0x000fe20000004200 */
[----:B------:R-:W-:-:S03]  /*3610*/  IADD3 R102, PT, PT, R3, R103, RZ ;  /* 0x0000006703667210 */ /* 0x000fc60007ffe0ff */
[----:B------:R-:W-:Y:S04]  /*3620*/  LDSM.16.MT88.4 R16, [R144+0x6800] ;  /* 0x006800009010783b */ /* 0x000fe80000004200 */
[----:B------:R-:W-:Y:S04]  /*3630*/  LDSM.16.MT88.4 R12, [R140+0x6800] ;  /* 0x006800008c0c783b */ /* 0x000fe80000004200 */
[----:B------:R-:W-:Y:S01]  /*3640*/  LDSM.16.MT88.4 R20, [R103+0x6800] ;  /* 0x006800006714783b */ /* 0x000fe20000004200 */
[----:B--2---:R-:W-:Y:S02]  /*3650*/  FMNMX.FTZ R6, R2, R6, !PT ;  /* 0x0000000602067209 */ /* 0x004fe40007810000 */
[----:B---3--:R-:W-:-:S03]  /*3660*/  FMNMX.FTZ R7, R8, R7, !PT ;  /* 0x0000000708077209 */ /* 0x008fc60007810000 */
[----:B------:R-:W2:Y:S04]  /*3670*/  SHFL.BFLY PT, R2, R6, 0x1, 0x1f ;  /* 0x0c201f0006027f89 */ /* 0x000ea800000e0000 */
[----:B------:R-:W-:Y:S01]  /*3680*/  LDSM.16.MT88.4 R8, [R102+0x6800] ;  /* 0x006800006608783b */ /* 0x000fe20000004200 */
[----:B--2---:R-:W-:-:S03]  /*3690*/  FMNMX.FTZ R2, R6, R2, !PT ;  /* 0x0000000206027209 */ /* 0x004fc60007810000 */
        /* <DEDUP_REMOVED lines=15> */
[----:B--2---:R-:W-:Y:S01]  /*3790*/  FMNMX.FTZ R0, R7, R6, !PT ;  /* 0x0000000607007209 */ /* 0x004fe20007810000 */
[--C-:B------:R-:W-:Y:S01]  /*37a0*/  FFMA.FTZ R64, R131, UR4, -R48.reuse ;  /* 0x0000000483407c23 */ /* 0x100fe20008010830 */
[----:B------:R-:W-:Y:S01]  /*37b0*/  LDSM.16.MT88.4 R4, [R102+0x6000] ;  /* 0x006000006604783b */ /* 0x000fe20000004200 */
        /* <DEDUP_REMOVED lines=16> */
[--C-:B------:R-:W-:Y:S01]  /*38c0*/  FFMA.FTZ R37, R89, UR4, -R48.reuse ;  /* 0x0000000459257c23 */ /* 0x100fe20008010830 */
[--C-:B------:R-:W-:Y:S01]  /*38d0*/  FFMA.FTZ R51, R30, UR4, -R27.reuse ;  /* 0x000000041e337c23 */ /* 0x100fe2000801081b */
[----:B------:R-:W3:Y:S01]  /*38e0*/  LDSM.16.MT88.4 R88, [R103+0x6000] ;  /* 0x006000006758783b */ /* 0x000ee20000004200 */
[----:B------:R-:W4:Y:S01]  /*38f0*/  MUFU.EX2 R41, R41 ;  /* 0x0000002900297308 */ /* 0x000f220000000800 */
        /* <DEDUP_REMOVED lines=35> */
[----:B------:R-:W-:Y:S01]  /*3b30*/  FFMA.FTZ R65, R65, UR4, -R48 ;  /* 0x0000000441417c23 */ /* 0x000fe20008010830 */
[--C-:B------:R-:W-:Y:S01]  /*3b40*/  FFMA.FTZ R62, R62, UR4, -R27.reuse ;  /* 0x000000043e3e7c23 */ /* 0x100fe2000801081b */
[--C-:B------:R-:W-:Y:S01]  /*3b50*/  FFMA.FTZ R61, R61, UR4, -R27.reuse ;  /* 0x000000043d3d7c23 */ /* 0x100fe2000801081b */
[----:B------:R-:W-:Y:S01]  /*3b60*/  FADD.FTZ R46, R47, R46 ;  /* 0x0000002e2f2e7221 */ /* 0x000fe20000010000 */
[----:B------:R-:W-:Y:S01]  /*3b70*/  MUFU.EX2 R40, R40 ;  /* 0x0000002800287308 */ /* 0x000fe20000000800 */
[----:B------:R-:W-:Y:S01]  /*3b80*/  FADD.FTZ R50, R51, R50 ;  /* 0x0000003233327221 */ /* 0x000fe20000010000 */
[----:B------:R-:W-:Y:S01]  /*3b90*/  FFMA.FTZ R53, R53, UR4, -R48 ;  /* 0x0000000435357c23 */ /* 0x000fe20008010830 */
[----:B------:R-:W-:Y:S01]  /*3ba0*/  FADD.FTZ R45, R45, R46 ;  /* 0x0000002e2d2d7221 */ /* 0x000fe20000010000 */
[----:B------:R-:W-:Y:S01]  /*3bb0*/  FFMA.FTZ R164, R44, UR4, -R48 ;  /* 0x000000042ca47c23 */ /* 0x000fe20008010830 */
[----:B----4-:R-:W-:Y:S01]  /*3bc0*/  FADD.FTZ R50, R43, R50 ;  /* 0x000000322b327221 */ /* 0x010fe20000010000 */
[----:B------:R-:W-:Y:S01]  /*3bd0*/  FFMA.FTZ R36, R36, UR4, -R27 ;  /* 0x0000000424247c23 */ /* 0x000fe2000801081b */
[----:B------:R-:W-:Y:S01]  /*3be0*/  FADD.FTZ R45, R41, R45 ;  /* 0x0000002d292d7221 */ /* 0x000fe20000010000 */
[----:B------:R-:W-:Y:S01]  /*3bf0*/  MUFU.EX2 R37, R37 ;  /* 0x0000002500257308 */ /* 0x000fe20000000800 */
[C---:B-----5:R-:W-:Y:S01]  /*3c00*/  F2FP.BF16.F32.PACK_AB R87, R42.reuse, R43 ;  /* 0x0000002b2a57723e */ /* 0x060fe200000010ff */
[----:B------:R-:W-:Y:S01]  /*3c10*/  FADD.FTZ R42, R42, R50 ;  /* 0x000000322a2a7221 */ /* 0x000fe20000010000 */
[--C-:B------:R-:W-:Y:S01]  /*3c20*/  FFMA.FTZ R35, R35, UR4, -R27.reuse ;  /* 0x0000000423237c23 */ /* 0x100fe2000801081b */
[--C-:B------:R-:W-:Y:S01]  /*3c30*/  FFMA.FTZ R28, R28, UR4, -R27.reuse ;  /* 0x000000041c1c7c23 */ /* 0x100fe2000801081b */
[----:B------:R-:W-:-:S03]  /*3c40*/  FFMA.FTZ R163, R26, UR4, -R27 ;  /* 0x000000041aa37c23 */ /* 0x000fc6000801081b */
[----:B------:R-:W-:Y:S01]  /*3c50*/  MUFU.EX2 R34, R34 ;  /* 0x0000002200227308 */ /* 0x000fe20000000800 */
[C---:B--2---:R-:W-:Y:S07]  /*3c60*/  HMMA.16816.F32.BF16 R96, R84.reuse, R92, RZ ;  /* 0x0000005c5460723c */ /* 0x044fee00000418ff */
[----:B------:R-:W-:Y:S01]  /*3c70*/  MUFU.EX2 R33, R33 ;  /* 0x0000002100217308 */ /* 0x000fe20000000800 */
[C---:B------:R-:W-:Y:S07]  /*3c80*/  HMMA.16816.F32.BF16 R92, R84.reuse, R94, RZ ;  /* 0x0000005e545c723c */ /* 0x040fee00000418ff */
[----:B------:R-:W1:Y:S01]  /*3c90*/  MUFU.EX2 R39, R39 ;  /* 0x0000002700277308 */ /* 0x000e620000000800 */
[C---:B------:R-:W-:Y:S07]  /*3ca0*/  HMMA.16816.F32.BF16 R68, R84.reuse, R72, RZ ;  /* 0x000000485444723c */ /* 0x040fee00000418ff */
[----:B------:R-:W2:Y:S01]  /*3cb0*/  MUFU.EX2 R38, R38 ;  /* 0x0000002600267308 */ /* 0x000ea20000000800 */
[C---:B------:R-:W-:Y:S07]  /*3cc0*/  HMMA.16816.F32.BF16 R72, R84.reuse, R74, RZ ;  /* 0x0000004a5448723c */ /* 0x040fee00000418ff */
[----:B------:R-:W-:Y:S01]  /*3cd0*/  MUFU.EX2 R32, R32 ;  /* 0x0000002000207308 */ /* 0x000fe20000000800 */
[----:B---3--:R-:W-:Y:S01]  /*3ce0*/  HMMA.16816.F32.BF16 R76, R84, R88, RZ ;  /* 0x00000058544c723c */ /* 0x008fe200000418ff */
[----:B-1----:R-:W-:-:S06]  /*3cf0*/  FADD.FTZ R42, R39, R42 ;  /* 0x0000002a272a7221 */ /* 0x002fcc0000010000 */
[----:B------:R-:W1:Y:S01]  /*3d00*/  MUFU.EX2 R31, R31 ;  /* 0x0000001f001f7308 */ /* 0x000e620000000800 */
[C---:B------:R-:W-:Y:S07]  /*3d10*/  HMMA.16816.F32.BF16 R88, R84.reuse, R90, RZ ;  /* 0x0000005a5458723c */ /* 0x040fee00000418ff */
[----:B------:R-:W3:Y:S01]  /*3d20*/  MUFU.EX2 R30, R30 ;  /* 0x0000001e001e7308 */ /* 0x000ee20000000800 */
[----:B------:R-:W-:Y:S01]  /*3d30*/  HMMA.16816.F32.BF16 R80, R84, R4, RZ ;  /* 0x000000045450723c */ /* 0x000fe200000418ff */
[----:B------:R-:W-:Y:S01]  /*3d40*/  F2FP.BF16.F32.PACK_AB R4, R37, R40 ;  /* 0x000000282504723e */ /* 0x000fe200000010ff */
[----:B------:R-:W-:Y:S01]  /*3d50*/  FADD.FTZ R40, R40, R45 ;  /* 0x0000002d28287221 */ /* 0x000fe20000010000 */
[C---:B--2---:R-:W-:Y:S01]  /*3d60*/  F2FP.BF16.F32.PACK_AB R5, R38.reuse, R39 ;  /* 0x000000272605723e */ /* 0x044fe200000010ff */
[----:B------:R-:W-:-:S02]  /*3d70*/  FADD.FTZ R38, R38, R42 ;  /* 0x0000002a26267221 */ /* 0x000fc40000010000 */
[----:B------:R-:W-:Y:S01]  /*3d80*/  FADD.FTZ R40, R37, R40 ;  /* 0x0000002825287221 */ /* 0x000fe20000010000 */
[----:B------:R-:W-:Y:S01]  /*3d90*/  MUFU.EX2 R29, R29 ;  /* 0x0000001d001d7308 */ /* 0x000fe20000000800 */
[----:B------:R-:W-:Y:S01]  /*3da0*/  HMMA.16816.F32.BF16 R84, R84, R6, RZ ;  /* 0x000000065454723c */ /* 0x000fe200000418ff */
[----:B------:R-:W-:Y:S01]  /*3db0*/  F2FP.BF16.F32.PACK_AB R6, R33, R34 ;  /* 0x000000222106723e */ /* 0x000fe200000010ff */
[----:B------:R-:W-:Y:S01]  /*3dc0*/  FADD.FTZ R40, R34, R40 ;  /* 0x0000002822287221 */ /* 0x000fe20000010000 */
[----:B-1----:R-:W-:Y:S01]  /*3dd0*/  F2FP.BF16.F32.PACK_AB R7, R31, R32 ;  /* 0x000000201f07723e */ /* 0x002fe200000010ff */
[----:B------:R-:W-:Y:S02]  /*3de0*/  FADD.FTZ R38, R32, R38 ;  /* 0x0000002620267221 */ /* 0x000fe40000010000 */
[----:B------:R-:W-:Y:S01]  /*3df0*/  FADD.FTZ R33, R33, R40 ;  /* 0x0000002821217221 */ /* 0x000fe20000010000 */
[----:B------:R-:W-:Y:S01]  /*3e00*/  MUFU.EX2 R25, R25 ;  /* 0x0000001900197308 */ /* 0x000fe20000000800 */
[----:B------:R-:W-:-:S02]  /*3e10*/  FADD.FTZ R31, R31, R38 ;  /* 0x000000261f1f7221 */ /* 0x000fc40000010000 */
[----:B------:R-:W-:Y:S01]  /*3e20*/  HMMA.16816.F32.BF16 R96, R4, R16, R96 ;  /* 0x000000100460723c */ /* 0x000fe20000041860 */
[----:B---3--:R-:W-:-:S04]  /*3e30*/  FADD.FTZ R33, R30, R33 ;  /* 0x000000211e217221 */ /* 0x008fc80000010000 */
[----:B------:R-:W-:Y:S03]  /*3e40*/  MUFU.EX2 R24, R24 ;  /* 0x0000001800187308 */ /* 0x000fe60000000800 */
[C---:B------:R-:W-:Y:S01]  /*3e50*/  HMMA.16816.F32.BF16 R92, R4.reuse, R18, R92 ;  /* 0x00000012045c723c */ /* 0x040fe2000004185c */
[----:B------:R-:W1:Y:S04]  /*3e60*/  LDSM.16.MT88.4 R16, [R144+0x7000] ;  /* 0x007000009010783b */ /* 0x000e680000004200 */
[----:B------:R-:W2:Y:S03]  /*3e70*/  MUFU.EX2 R49, R49 ;  /* 0x0000003100317308 */ /* 0x000ea60000000800 */
[C---:B------:R-:W-:Y:S05]  /*3e80*/  HMMA.16816.F32.BF16 R68, R4.reuse, R12, R68 ;  /* 0x0000000c0444723c */ /* 0x040fea0000041844 */
[----:B------:R-:W3:Y:S03]  /*3e90*/  MUFU.EX2 R3, R3 ;  /* 0x0000000300037308 */ /* 0x000ee60000000800 */
[----:B------:R-:W-:Y:S01]  /*3ea0*/  HMMA.16816.F32.BF16 R72, R4, R14, R72 ;  /* 0x0000000e0448723c */ /* 0x000fe20000041848 */
[----:B------:R-:W4:Y:S04]  /*3eb0*/  LDSM.16.MT88.4 R12, [R140+0x7000] ;  /* 0x007000008c0c783b */ /* 0x000f280000004200 */
[----:B------:R-:W-:Y:S01]  /*3ec0*/  MUFU.EX2 R52, R52 ;  /* 0x0000003400347308 */ /* 0x000fe20000000800 */
[----:B--2---:R-:W-:-:S02]  /*3ed0*/  FADD.FTZ R31, R49, R31 ;  /* 0x0000001f311f7221 */ /* 0x004fc40000010000 */
[C---:B------:R-:W-:Y:S05]  /*3ee0*/  HMMA.16816.F32.BF16 R76, R4.reuse, R20, R76 ;  /* 0x00000014044c723c */ /* 0x040fea000004184c */
[----:B------:R-:W2:Y:S01]  /*3ef0*/  MUFU.EX2 R54, R54 ;  /* 0x0000003600367308 */ /* 0x000ea20000000800 */
[----:B---3--:R-:W-:Y:S02]  /*3f00*/  FADD.FTZ R31, R3, R31 ;  /* 0x0000001f031f7221 */ /* 0x008fe40000010000 */
[C---:B------:R-:W-:Y:S01]  /*3f10*/  HMMA.16816.F32.BF16 R88, R4.reuse, R22, R88 ;  /* 0x000000160458723c */ /* 0x040fe20000041858 */
[----:B------:R-:W3:Y:S04]  /*3f20*/  LDSM.16.MT88.4 R20, [R103+0x7000] ;  /* 0x007000006714783b */ /* 0x000ee80000004200 */
[----:B------:R-:W5:Y:S03]  /*3f30*/  MUFU.EX2 R64, R64 ;  /* 0x0000004000407308 */ /* 0x000f660000000800 */
[C---:B------:R-:W-:Y:S05]  /*3f40*/  HMMA.16816.F32.BF16 R80, R4.reuse, R8, R80 ;  /* 0x000000080450723c */ /* 0x040fea0000041850 */
[----:B------:R-:W-:Y:S03]  /*3f50*/  MUFU.EX2 R57, R57 ;  /* 0x0000003900397308 */ /* 0x000fe60000000800 */
[----:B------:R-:W-:Y:S01]  /*3f60*/  HMMA.16816.F32.BF16 R84, R4, R10, R84 ;  /* 0x0000000a0454723c */ /* 0x000fe20000041854 */
[----:B------:R-:W-:Y:S01]  /*3f70*/  F2FP.BF16.F32.PACK_AB R4, R29, R30 ;  /* 0x0000001e1d04723e */ /* 0x000fe200000010ff */
[----:B------:R-:W3:Y:S01]  /*3f80*/  LDSM.16.MT88.4 R8, [R102+0x7000] ;  /* 0x007000006608783b */ /* 0x000ee20000004200 */
[----:B------:R-:W-:Y:S01]  /*3f90*/  F2FP.BF16.F32.PACK_AB R5, R3, R49 ;  /* 0x000000310305723e */ /* 0x000fe200000010ff */
[----:B------:R-:W-:Y:S01]  /*3fa0*/  FADD.FTZ R29, R29, R33 ;  /* 0x000000211d1d7221 */ /* 0x000fe20000010000 */
[----:B------:R-:W-:Y:S01]  /*3fb0*/  F2FP.BF16.F32.PACK_AB R6, R24, R25 ;  /* 0x000000191806723e */ /* 0x000fe200000010ff */
[----:B------:R-:W-:Y:S01]  /*3fc0*/  MUFU.EX2 R58, R58 ;  /* 0x0000003a003a7308 */ /* 0x000fe20000000800 */
[----:B--2---:R-:W-:Y:S01]  /*3fd0*/  F2FP.BF16.F32.PACK_AB R7, R54, R52 ;  /* 0x000000343607723e */ /* 0x004fe200000010ff */
[----:B------:R-:W-:Y:S01]  /*3fe0*/  FADD.FTZ R29, R25, R29 ;  /* 0x0000001d191d7221 */ /* 0x000fe20000010000 */
[----:B------:R-:W-:-:S03]  /*3ff0*/  FADD.FTZ R52, R52, R31 ;  /* 0x0000001f34347221 */ /* 0x000fc60000010000 */
[----:B------:R-:W-:Y:S01]  /*4000*/  FADD.FTZ R24, R24, R29 ;  /* 0x0000001d18187221 */ /* 0x000fe20000010000 */
[----:B------:R-:W-:Y:S01]  /*4010*/  FADD.FTZ R52, R54, R52 ;  /* 0x0000003436347221 */ /* 0x000fe20000010000 */
[----:B-1----:R-:W-:Y:S01]  /*4020*/  HMMA.16816.F32.BF16 R96, R4, R16, R96 ;  /* 0x000000100460723c */ /* 0x002fe20000041860 */
[----:B------:R-:W-:Y:S01]  /*4030*/  MUFU.EX2 R63, R63 ;  /* 0x0000003f003f7308 */ /* 0x000fe20000000800 */
[----:B-----5:R-:W-:-:S06]  /*4040*/  FADD.FTZ R24, R64, R24 ;  /* 0x0000001840187221 */ /* 0x020fcc0000010000 */
[C---:B------:R-:W-:Y:S01]  /*4050*/  HMMA.16816.F32.BF16 R92, R4.reuse, R18, R92 ;  /* 0x00000012045c723c */ /* 0x040fe2000004185c */
[----:B------:R-:W1:Y:S01]  /*4060*/  LDSM.16.MT88.4 R16, [R144+0x7800] ;  /* 0x007800009010783b */ /* 0x000e620000004200 */
[----:B------:R-:W2:Y:S06]  /*4070*/  MUFU.EX2 R66, R66 ;  /* 0x0000004200427308 */ /* 0x000eac0000000800 */
[C---:B----4-:R-:W-:Y:S02]  /*4080*/  HMMA.16816.F32.BF16 R68, R4.reuse, R12, R68 ;  /* 0x0000000c0444723c */ /* 0x050fe40000041844 */
[----:B------:R-:W4:Y:S06]  /*4090*/  MUFU.EX2 R101, R101 ;  /* 0x0000006500657308 */ /* 0x000f2c0000000800 */
[----:B------:R-:W-:Y:S01]  /*40a0*/  HMMA.16816.F32.BF16 R72, R4, R14, R72 ;  /* 0x0000000e0448723c */ /* 0x000fe20000041848 */
[----:B------:R-:W5:Y:S01]  /*40b0*/  LDSM.16.MT88.4 R12, [R140+0x7800] ;  /* 0x007800008c0c783b */ /* 0x000f620000004200 */
[----:B------:R-:W-:Y:S01]  /*40c0*/  MUFU.EX2 R104, R104 ;  /* 0x0000006800687308 */ /* 0x000fe20000000800 */
[----:B--2---:R-:W-:-:S05]  /*40d0*/  FADD.FTZ R52, R66, R52 ;  /* 0x0000003442347221 */ /* 0x004fca0000010000 */
[C---:B---3--:R-:W-:Y:S02]  /*40e0*/  HMMA.16816.F32.BF16 R76, R4.reuse, R20, R76 ;  /* 0x00000014044c723c */ /* 0x048fe4000004184c */
[----:B------:R-:W2:Y:S06]  /*40f0*/  MUFU.EX2 R106, R106 ;  /* 0x0000006a006a7308 */ /* 0x000eac0000000800 */
[C---:B------:R-:W-:Y:S01]  /*4100*/  HMMA.16816.F32.BF16 R88, R4.reuse, R22, R88 ;  /* 0x000000160458723c */ /* 0x040fe20000041858 */
[----:B------:R-:W3:Y:S01]  /*4110*/  LDSM.16.MT88.4 R20, [R103+0x7800] ;  /* 0x007800006714783b */ /* 0x000ee20000004200 */
[----:B------:R-:W1:Y:S06]  /*4120*/  MUFU.EX2 R113, R113 ;  /* 0x0000007100717308 */ /* 0x000e6c0000000800 */
[C---:B------:R-:W-:Y:S02]  /*4130*/  HMMA.16816.F32.BF16 R80, R4.reuse, R8, R80 ;  /* 0x000000080450723c */ /* 0x040fe40000041850 */
[----:B------:R-:W-:Y:S06]  /*4140*/  MUFU.EX2 R111, R111 ;  /* 0x0000006f006f7308 */ /* 0x000fec0000000800 */
[----:B------:R-:W-:Y:S01]  /*4150*/  HMMA.16816.F32.BF16 R84, R4, R10, R84 ;  /* 0x0000000a0454723c */ /* 0x000fe20000041854 */
[----:B------:R-:W-:Y:S01]  /*4160*/  F2FP.BF16.F32.PACK_AB R4, R57, R64 ;  /* 0x000000403904723e */ /* 0x000fe200000010ff */
[----:B------:R-:W3:Y:S01]  /*4170*/  LDSM.16.MT88.4 R8, [R102+0x7800] ;  /* 0x007800006608783b */ /* 0x000ee20000004200 */
        /* <DEDUP_REMOVED lines=14> */
[C---:B------:R-:W-:Y:S01]  /*4260*/  HMMA.16816.F32.BF16 R92, R4.reuse, R18, R92 ;  /* 0x00000012045c723c */ /* 0x040fe2000004185c */
[----:B------:R-:W2:Y:S05]  /*4270*/  LDSM.16.MT88.4 R16, [R144+0x8000] ;  /* 0x008000009010783b */ /* 0x000eaa0000004200 */
[----:B------:R-:W4:Y:S02]  /*4280*/  MUFU.EX2 R121, R121 ;  /* 0x0000007900797308 */ /* 0x000f240000000800 */
[C---:B-----5:R-:W-:Y:S06]  /*4290*/  HMMA.16816.F32.BF16 R68, R4.reuse, R12, R68 ;  /* 0x0000000c0444723c */ /* 0x060fec0000041844 */
[----:B------:R-:W-:Y:S01]  /*42a0*/  MUFU.EX2 R123, R123 ;  /* 0x0000007b007b7308 */ /* 0x000fe20000000800 */
[----:B-1----:R-:W-:Y:S01]  /*42b0*/  FADD.FTZ R106, R119, R106 ;  /* 0x0000006a776a7221 */ /* 0x002fe20000010000 */
[C---:B------:R-:W-:Y:S01]  /*42c0*/  HMMA.16816.F32.BF16 R72, R4.reuse, R14, R72 ;  /* 0x0000000e0448723c */ /* 0x040fe20000041848 */
[----:B------:R-:W1:Y:S05]  /*42d0*/  LDSM.16.MT88.4 R12, [R140+0x8000] ;  /* 0x008000008c0c783b */ /* 0x000e6a0000004200 */
[----:B------:R-:W5:Y:S02]  /*42e0*/  MUFU.EX2 R122, R122 ;  /* 0x0000007a007a7308 */ /* 0x000f640000000800 */
[C---:B---3--:R-:W-:Y:S06]  /*42f0*/  HMMA.16816.F32.BF16 R76, R4.reuse, R20, R76 ;  /* 0x00000014044c723c */ /* 0x048fec000004184c */
[----:B------:R-:W3:Y:S02]  /*4300*/  MUFU.EX2 R120, R120 ;  /* 0x0000007800787308 */ /* 0x000ee40000000800 */
        /* <DEDUP_REMOVED lines=8> */
[----:B----4-:R-:W-:Y:S01]  /*4390*/  F2FP.BF16.F32.PACK_AB R5, R121, R119 ;  /* 0x000000777905723e */ /* 0x010fe200000010ff */
        /* <DEDUP_REMOVED lines=8> */
[----:B--2---:R-:W-:Y:S01]  /*4420*/  HMMA.16816.F32.BF16 R96, R4, R16, R96 ;  /* 0x000000100460723c */ /* 0x004fe20000041860 */
[----:B------:R-:W2:Y:S01]  /*4430*/  MUFU.EX2 R110, R110 ;  /* 0x0000006e006e7308 */ /* 0x000ea20000000800 */
[----:B------:R-:W-:Y:S01]  /*4440*/  FADD.FTZ R122, R122, R121 ;  /* 0x000000797a7a7221 */ /* 0x000fe20000010000 */
[----:B---3--:R-:W-:-:S05]  /*4450*/  FADD.FTZ R115, R120, R115 ;  /* 0x0000007378737221 */ /* 0x008fca0000010000 */
        /* <DEDUP_REMOVED lines=17> */
[C---:B------:R-:W-:Y:S01]  /*4570*/  F2FP.BF16.F32.PACK_AB R4, R117.reuse, R120 ;  /* 0x000000787504723e */ /* 0x040fe200000010ff */
        /* <DEDUP_REMOVED lines=20> */
[----:B------:R-:W-:Y:S02]  /*46c0*/  MUFU.EX2 R164, R164 ;  /* 0x000000a400a47308 */ /* 0x000fe40000000800 */
[C---:B------:R-:W-:Y:S01]  /*46d0*/  HMMA.16816.F32.BF16 R72, R4.reuse, R14, R72 ;  /* 0x0000000e0448723c */ /* 0x040fe20000041848 */
[----:B------:R-:W1:Y:S05]  /*46e0*/  LDSM.16.MT88.4 R12, [R140+0x9000] ;  /* 0x009000008c0c783b */ /* 0x000e6a0000004200 */
[----:B------:R-:W-:Y:S02]  /*46f0*/  MUFU.EX2 R36, R36 ;  /* 0x0000002400247308 */ /* 0x000fe40000000800 */
[----:B------:R-:W-:Y:S01]  /*4700*/  HMMA.16816.F32.BF16 R76, R4, R20, R76 ;  /* 0x00000014044c723c */ /* 0x000fe2000004184c */
[--C-:B------:R-:W-:Y:S01]  /*4710*/  FFMA.FTZ R20, R59, UR4, -R27.reuse ;  /* 0x000000043b147c23 */ /* 0x100fe2000801081b */
[----:B------:R-:W-:-:S04]  /*4720*/  FFMA.FTZ R21, R60, UR4, -R27 ;  /* 0x000000043c157c23 */ /* 0x000fc8000801081b */
[----:B------:R-:W-:Y:S02]  /*4730*/  MUFU.EX2 R35, R35 ;  /* 0x0000002300237308 */ /* 0x000fe40000000800 */
[----:B------:R-:W-:Y:S01]  /*4740*/  HMMA.16816.F32.BF16 R88, R4, R22, R88 ;  /* 0x000000160458723c */ /* 0x000fe20000041858 */
[--C-:B------:R-:W-:Y:S01]  /*4750*/  FFMA.FTZ R22, R56, UR4, -R48.reuse ;  /* 0x0000000438167c23 */ /* 0x100fe20008010830 */
[----:B------:R-:W-:-:S04]  /*4760*/  FFMA.FTZ R23, R55, UR4, -R48 ;  /* 0x0000000437177c23 */ /* 0x000fc80008010830 */
[----:B------:R-:W2:Y:S02]  /*4770*/  MUFU.EX2 R20, R20 ;  /* 0x0000001400147308 */ /* 0x000ea40000000800 */
[C---:B------:R-:W-:Y:S06]  /*4780*/  HMMA.16816.F32.BF16 R80, R4.reuse, R8, R80 ;  /* 0x000000080450723c */ /* 0x040fec0000041850 */
[----:B------:R-:W5:Y:S02]  /*4790*/  MUFU.EX2 R21, R21 ;  /* 0x0000001500157308 */ /* 0x000f640000000800 */
[----:B------:R-:W-:Y:S01]  /*47a0*/  HMMA.16816.F32.BF16 R84, R4, R10, R84 ;  /* 0x0000000a0454723c */ /* 0x000fe20000041854 */
[C---:B------:R-:W-:Y:S01]  /*47b0*/  F2FP.BF16.F32.PACK_AB R4, R100.reuse, R105 ;  /* 0x000000696404723e */ /* 0x040fe200000010ff */
[----:B------:R-:W1:Y:S01]  /*47c0*/  LDSM.16.MT88.4 R8, [R103+0x9000] ;  /* 0x009000006708783b */ /* 0x000e620000004200 */
[----:B---3--:R-:W-:Y:S01]  /*47d0*/  F2FP.BF16.F32.PACK_AB R5, R61, R62 ;  /* 0x0000003e3d05723e */ /* 0x008fe200000010ff */
[----:B------:R-:W-:Y:S01]  /*47e0*/  FADD.FTZ R100, R100, R116 ;  /* 0x0000007464647221 */ /* 0x000fe20000010000 */
[----:B------:R-:W-:Y:S01]  /*47f0*/  F2FP.BF16.F32.PACK_AB R6, R65, R67 ;  /* 0x000000434106723e */ /* 0x000fe200000010ff */
[----:B------:R-:W3:Y:S01]  /*4800*/  MUFU.EX2 R22, R22 ;  /* 0x0000001600167308 */ /* 0x000ee20000000800 */
[----:B------:R-:W-:Y:S01]  /*4810*/  FADD.FTZ R61, R61, R109 ;  /* 0x0000006d3d3d7221 */ /* 0x000fe20000010000 */
[----:B------:R-:W-:-:S03]  /*4820*/  FADD.FTZ R100, R67, R100 ;  /* 0x0000006443647221 */ /* 0x000fc60000010000 */
[----:B--2---:R-:W-:Y:S01]  /*4830*/  FADD.FTZ R61, R20, R61 ;  /* 0x0000003d143d7221 */ /* 0x004fe20000010000 */
[----:B------:R-:W-:Y:S02]  /*4840*/  FADD.FTZ R65, R65, R100 ;  /* 0x0000006441417221 */ /* 0x000fe40000010000 */
[----:B------:R-:W2:Y:S01]  /*4850*/  MUFU.EX2 R23, R23 ;  /* 0x0000001700177308 */ /* 0x000ea20000000800 */
[C---:B-----5:R-:W-:Y:S01]  /*4860*/  F2FP.BF16.F32.PACK_AB R7, R21.reuse, R20 ;  /* 0x000000141507723e */ /* 0x060fe200000010ff */
[----:B------:R-:W-:-:S04]  /*4870*/  FADD.FTZ R21, R21, R61 ;  /* 0x0000003d15157221 */ /* 0x000fc80000010000 */
[----:B------:R-:W-:Y:S02]  /*4880*/  FADD.FTZ R21, R36, R21 ;  /* 0x0000001524157221 */ /* 0x000fe40000010000 */
[----:B----4-:R-:W-:Y:S01]  /*4890*/  HMMA.16816.F32.BF16 R96, R4, R16, R96 ;  /* 0x000000100460723c */ /* 0x010fe20000041860 */
[----:B------:R-:W4:Y:S01]  /*48a0*/  MUFU.EX2 R28, R28 ;  /* 0x0000001c001c7308 */ /* 0x000f220000000800 */
[----:B---3--:R-:W-:Y:S01]  /*48b0*/  FADD.FTZ R65, R22, R65 ;  /* 0x0000004116417221 */ /* 0x008fe20000010000 */
[----:B------:R-:W-:-:S05]  /*48c0*/  FADD.FTZ R21, R35, R21 ;  /* 0x0000001523157221 */ /* 0x000fca0000010000 */
[----:B------:R-:W-:Y:S01]  /*48d0*/  HMMA.16816.F32.BF16 R92, R4, R18, R92 ;  /* 0x00000012045c723c */ /* 0x000fe2000004185c */
[----:B------:R-:W3:Y:S01]  /*48e0*/  LDSM.16.MT88.4 R16, [R102+0x9000] ;  /* 0x009000006610783b */ /* 0x000ee20000004200 */
[----:B------:R-:W5:Y:S01]  /*48f0*/  MUFU.EX2 R163, R163 ;  /* 0x000000a300a37308 */ /* 0x000f620000000800 */
[----:B--2---:R-:W-:-:S04]  /*4900*/  FADD.FTZ R65, R23, R65 ;  /* 0x0000004117417221 */ /* 0x004fc80000010000 */
[----:B------:R-:W-:Y:S01]  /*4910*/  FADD.FTZ R65, R53, R65 ;  /* 0x0000004135417221 */ /* 0x000fe20000010000 */
[----:B-1----:R-:W-:Y:S01]  /*4920*/  HMMA.16816.F32.BF16 R68, R4, R12, R68 ;  /* 0x0000000c0444723c */ /* 0x002fe20000041844 */
[----:B----4-:R-:W-:-:S07]  /*4930*/  FADD.FTZ R21, R28, R21 ;  /* 0x000000151c157221 */ /* 0x010fce0000010000 */
[C---:B------:R-:W-:Y:S01]  /*4940*/  HMMA.16816.F32.BF16 R72, R4.reuse, R14, R72 ;  /* 0x0000000e0448723c */ /* 0x040fe20000041848 */
[----:B------:R-:W1:Y:S07]  /*4950*/  LDSM.16.MT88.4 R12, [R144+0x9800] ;  /* 0x00980000900c783b */ /* 0x000e6e0000004200 */
[C---:B------:R-:W-:Y:S08]  /*4960*/  HMMA.16816.F32.BF16 R76, R4.reuse, R8, R76 ;  /* 0x00000008044c723c */ /* 0x040ff0000004184c */
[C---:B------:R-:W-:Y:S01]  /*4970*/  HMMA.16816.F32.BF16 R88, R4.reuse, R10, R88 ;  /* 0x0000000a0458723c */ /* 0x040fe20000041858 */
[----:B------:R-:W2:Y:S07]  /*4980*/  LDSM.16.MT88.4 R8, [R140+0x9800] ;  /* 0x009800008c08783b */ /* 0x000eae0000004200 */
[C---:B---3--:R-:W-:Y:S08]  /*4990*/  HMMA.16816.F32.BF16 R80, R4.reuse, R16, R80 ;  /* 0x000000100450723c */ /* 0x048ff00000041850 */
[----:B------:R-:W-:Y:S01]  /*49a0*/  HMMA.16816.F32.BF16 R84, R4, R18, R84 ;  /* 0x000000120454723c */ /* 0x000fe20000041854 */
[----:B------:R-:W-:Y:S01]  /*49b0*/  F2FP.BF16.F32.PACK_AB R4, R23, R22 ;  /* 0x000000161704723e */ /* 0x000fe200000010ff */
[----:B------:R-:W3:Y:S01]  /*49c0*/  LDSM.16.MT88.4 R16, [R103+0x9800] ;  /* 0x009800006710783b */ /* 0x000ee20000004200 */
[----:B------:R-:W-:-:S02]  /*49d0*/  F2FP.BF16.F32.PACK_AB R5, R35, R36 ;  /* 0x000000242305723e */ /* 0x000fc400000010ff */
[C---:B------:R-:W-:Y:S01]  /*49e0*/  F2FP.BF16.F32.PACK_AB R6, R164.reuse, R53 ;  /* 0x00000035a406723e */ /* 0x040fe200000010ff */
[----:B------:R-:W-:Y:S01]  /*49f0*/  FADD.FTZ R164, R164, R65 ;  /* 0x00000041a4a47221 */ /* 0x000fe20000010000 */
[C---:B-----5:R-:W-:Y:S01]  /*4a00*/  F2FP.BF16.F32.PACK_AB R7, R163.reuse, R28 ;  /* 0x0000001ca307723e */ /* 0x060fe200000010ff */
[----:B------:R-:W-:-:S06]  /*4a10*/  FADD.FTZ R163, R163, R21 ;  /* 0x00000015a3a37221 */ /* 0x000fcc0000010000 */
[C---:B-1----:R-:W-:Y:S08]  /*4a20*/  HMMA.16816.F32.BF16 R96, R4.reuse, R12, R96 ;  /* 0x0000000c0460723c */ /* 0x042ff00000041860 */
[C---:B------:R-:W-:Y:S01]  /*4a30*/  HMMA.16816.F32.BF16 R92, R4.reuse, R14, R92 ;  /* 0x0000000e045c723c */ /* 0x040fe2000004185c */
[----:B------:R-:W1:Y:S07]  /*4a40*/  LDSM.16.MT88.4 R12, [R102+0x9800] ;  /* 0x00980000660c783b */ /* 0x000e6e0000004200 */
[C---:B--2---:R-:W-:Y:S08]  /*4a50*/  HMMA.16816.F32.BF16 R68, R4.reuse, R8, R68 ;  /* 0x000000080444723c */ /* 0x044ff00000041844 */
[C---:B------:R-:W-:Y:S08]  /*4a60*/  HMMA.16816.F32.BF16 R72, R4.reuse, R10, R72 ;  /* 0x0000000a0448723c */ /* 0x040ff00000041848 */
[C---:B---3--:R-:W-:Y:S08]  /*4a70*/  HMMA.16816.F32.BF16 R76, R4.reuse, R16, R76 ;  /* 0x00000010044c723c */ /* 0x048ff0000004184c */
[C---:B------:R-:W-:Y:S08]  /*4a80*/  HMMA.16816.F32.BF16 R88, R4.reuse, R18, R88 ;  /* 0x000000120458723c */ /* 0x040ff00000041858 */
[C---:B-1----:R-:W-:Y:S08]  /*4a90*/  HMMA.16816.F32.BF16 R80, R4.reuse, R12, R80 ;  /* 0x0000000c0450723c */ /* 0x042ff00000041850 */
[----:B------:R-:W-:Y:S01]  /*4aa0*/  HMMA.16816.F32.BF16 R84, R4, R14, R84 ;  /* 0x0000000e0454723c */ /* 0x000fe20000041854 */
[----:B------:R-:W-:-:S04]  /*4ab0*/  NOP ;  /* 0x0000000000007918 */ /* 0x000fc80000000000 */
[----:B------:R-:W-:-:S15]  /*4ac0*/  @!P0 BRA `(.L_x_5531) ;  /* 0x0000002c00748947 */ /* 0x000fde0003800000 */
[----:B------:R-:W-:Y:S01]  /*4ad0*/  ISETP.NE.U32.AND P0, PT, RZ, UR18, PT ;  /* 0x00000012ff007c0c */ /* 0x000fe2000bf05070 */
[----:B------:R-:W-:Y:S01]  /*4ae0*/  IMAD.MOV.U32 R160, RZ, RZ, RZ ;  /* 0x000000ffffa07224 */ /* 0x000fe200078e00ff */
[C---:B------:R-:W-:Y:S01]  /*4af0*/  IADD3 R161, PT, PT, -R112.reuse, 0x1, RZ ;  /* 0x0000000170a17810 */ /* 0x040fe20007ffe1ff */
[----:B------:R-:W-:Y:S01]  /*4b00*/  IMAD.MOV.U32 R3, RZ, RZ, R0 ;  /* 0x000000ffff037224 */ /* 0x000fe200078e0000 */
[----:B------:R-:W-:Y:S01]  /*4b10*/  ISETP.NE.AND.EX P0, PT, RZ, UR19, PT, P0 ;  /* 0x00000013ff007c0c */ /* 0x000fe2000bf05300 */
[----:B------:R-:W-:Y:S01]  /*4b20*/  IMAD.MOV.U32 R100, RZ, RZ, R2 ;  /* 0x000000ffff647224 */ /* 0x000fe200078e0002 */
[----:B------:R-:W1:Y:S01]  /*4b30*/  LDCU UR4, c[0x0][0x45c] ;  /* 0x00008b80ff0477ac */ /* 0x000e620008000800 */
[----:B------:R-:W-:Y:S01]  /*4b40*/  VIADD R162, R112, 0xfffffffe ;  /* 0xfffffffe70a27836 */ /* 0x000fe20000000000 */
[----:B------:R-:W2:Y:S01]  /*4b50*/  LDCU.64 UR8, c[0x0][0x3a8] ;  /* 0x00007500ff0877ac */ /* 0x000ea20008000a00 */
[----:B------:R-:W3:Y:S08]  /*4b60*/  LDCU.64 UR6, c[0x0][0x3a0] ;  /* 0x00007400ff0677ac */ /* 0x000ef00008000a00 */
[----:B------:R-:W-:-:S13]  /*4b70*/  @!P0 IADD3 R160, P1, PT, RZ, -R160, RZ ;  /* 0x800000a0ffa08210 */ /* 0x000fda0007f3e0ff */
.L_x_5535:
[----:B------:R-:W4:Y:S01]  /*4b80*/  @!P0 LDC R4, c[0x0][0x3c0] ;  /* 0x0000f000ff048b82 */ /* 0x000f220000000800 */
[----:B------:R-:W-:Y:S07]  /*4b90*/  DEPBAR.LE SB0, 0x0 ;  /* 0x000080000000791a */ /* 0x000fee0000000000 */
[----:B------:R-:W-:Y:S01]  /*4ba0*/  BAR.SYNC.DEFER_BLOCKING 0x0 ;  /* 0x0000000000007b1d */ /* 0x000fe20000010000 */
[----:B------:R-:W-:Y:S01]  /*4bb0*/  MOV R6, R153 ;  /* 0x0000009900067202 */ /* 0x000fe20000000f00 */
[----:B----4-:R-:W-:Y:S04]  /*4bc0*/  @!P0 IMAD.SHL.U32 R5, R4, 0x80, RZ ;  /* 0x0000008004058824 */ /* 0x010fe800078e00ff */
[----:B------:R-:W-:Y:S02]  /*4bd0*/  @!P0 IMAD.X R5, RZ, RZ, ~R5, P1 ;  /* 0x000000ffff058224 */ /* 0x000fe400008e0e05 */
[----:B------:R-:W4:Y:S03]  /*4be0*/  LDC R0, c[0x0][0x3c4] ;  /* 0x0000f100ff007b82 */ /* 0x000f260000000800 */
[----:B------:R-:W-:Y:S04]  /*4bf0*/  @!P0 SHF.R.S64 R2, R160, 0x1f, R5 ;  /* 0x0000001fa0028819 */ /* 0x000fe80000001005 */
[----:B------:R-:W-:Y:S01]  /*4c00*/  @!P0 IADD3 R153, P2, PT, R153, R2, RZ ;  /* 0x0000000299998210 */ /* 0x000fe20007f5e0ff */
[----:B------:R-:W-:Y:S03]  /*4c10*/  IMAD.MOV.U32 R2, RZ, RZ, R152 ;  /* 0x000000ffff027224 */ /* 0x000fe600078e0098 */
[----:B------:R-:W-:Y:S01]  /*4c20*/  @!P0 LEA.HI.X.SX32 R152, R5, R152, 0x1, P2 ;  /* 0x0000009805988211 */ /* 0x000fe200010f0eff */
[----:B------:R-:W-:Y:S08]  /*4c30*/  @!P0 BRA `(.L_x_5532) ;  /* 0x0000000000f48947 */ /* 0x000ff00003800000 */
        /* <DEDUP_REMOVED lines=28> */
[----:B------:R-:W-:Y:S02]  /*4e00*/  ISETP.NE.AND P4, PT, R7, RZ, PT ;  /* 0x000000ff0700720c */ /* 0x000fe40003f85270 */
[----:B------:R-:W-:Y:S02]  /*4e10*/  ISETP.GE.U32.AND P6, PT, R11, R4, PT ;  /* 0x000000040b00720c */ /* 0x000fe40003fc6070 */
[-C--:B------:R-:W-:Y:S04]  /*4e20*/  LOP3.LUT R4, R157, R7.reuse, RZ, 0x3c, !PT ;  /* 0x000000079d047212 */ /* 0x080fe800078e3cff */
[----:B------:R-:W-:Y:S02]  /*4e30*/  ISETP.GE.AND P3, PT, R4, RZ, PT ;  /* 0x000000ff0400720c */ /* 0x000fe40003f66270 */
[----:B------:R-:W-:Y:S02]  /*4e40*/  @P5 IADD3 R12, PT, PT, R12, 0x1, RZ ;  /* 0x000000010c0c5810 */ /* 0x000fe40007ffe0ff */
[----:B------:R-:W-:Y:S03]  /*4e50*/  LOP3.LUT R4, RZ, R7, RZ, 0x33, !PT ;  /* 0x00000007ff047212 */ /* 0x000fe600078e33ff */
[----:B------:R-:W-:Y:S02]  /*4e60*/  @!P2 IMAD.MOV R12, RZ, RZ, -R12 ;  /* 0x000000ffff0ca224 */ /* 0x000fe400078e0a0c */
[----:B------:R-:W-:Y:S03]  /*4e70*/  @P6 VIADD R13, R13, 0x1 ;  /* 0x000000010d0d6836 */ /* 0x000fe60000000000 */
[----:B------:R-:W-:Y:S02]  /*4e80*/  SEL R12, R4, R12, !P4 ;  /* 0x0000000c040c7207 */ /* 0x000fe40006000000 */
[----:B------:R-:W-:Y:S02]  /*4e90*/  @!P3 IADD3 R13, PT, PT, -R13, RZ, RZ ;  /* 0x000000ff0d0db210 */ /* 0x000fe40007ffe1ff */
[-C--:B------:R-:W-:Y:S02]  /*4ea0*/  LEA R8, P3, R12, R158.reuse, 0x2 ;  /* 0x0000009e0c087211 */ /* 0x080fe400078610ff */
[----:B------:R-:W-:Y:S02]  /*4eb0*/  SEL R13, R4, R13, !P4 ;  /* 0x0000000d040d7207 */ /* 0x000fe40006000000 */
[----:B------:R-:W-:Y:S02]  /*4ec0*/  LEA.HI.X.SX32 R9, R12, R159, 0x2, P3 ;  /* 0x0000009f0c097211 */ /* 0x000fe400018f16ff */
[C---:B------:R-:W-:Y:S01]  /*4ed0*/  LEA R4, P2, R13.reuse, R158, 0x2 ;  /* 0x0000009e0d047211 */ /* 0x040fe200078410ff */
[C---:B------:R-:W-:Y:S03]  /*4ee0*/  IMAD.IADD R10, R13.reuse, 0x1, -R12 ;  /* 0x000000010d0a7824 */ /* 0x040fe600078e0a0c */
[----:B------:R-:W5:Y:S01]  /*4ef0*/  LDG.E R9, desc[UR24][R8.64] ;  /* 0x0000001808097981 */ /* 0x000f62000c1e1900 */
[----:B------:R-:W-:Y:S01]  /*4f00*/  IMAD R10, R10, R7, -0x80 ;  /* 0xffffff800a0a7424 */ /* 0x000fe200078e0207 */
[----:B------:R-:W-:Y:S04]  /*4f10*/  LEA.HI.X.SX32 R5, R13, R159, 0x2, P2 ;  /* 0x0000009f0d057211 */ /* 0x000fe800010f16ff */
[----:B------:R-:W-:Y:S01]  /*4f20*/  SHF.R.S32.HI R7, RZ, 0x1f, R10 ;  /* 0x0000001fff077819 */ /* 0x000fe2000001140a */
[----:B------:R1:W5:Y:S02]  /*4f30*/  LDG.E R8, desc[UR24][R4.64] ;  /* 0x0000001804087981 */ /* 0x000364000c1e1900 */
[----:B-1----:R-:W1:Y:S02]  /*4f40*/  LDC.64 R4, c[0x0][0x3c0] ;  /* 0x0000f000ff047b82 */ /* 0x002e640000000a00 */
[-C--:B-1----:R-:W-:Y:S02]  /*4f50*/  IMAD R7, R7, R4.reuse, RZ ;  /* 0x0000000407077224 */ /* 0x082fe400078e02ff */
[C---:B------:R-:W-:Y:S04]  /*4f60*/  IMAD.WIDE.U32 R12, R10.reuse, R4, RZ ;  /* 0x000000040a0c7225 */ /* 0x040fe800078e00ff */
[----:B------:R-:W-:Y:S05]  /*4f70*/  IMAD R7, R10, R5, R7 ;  /* 0x000000050a077224 */ /* 0x000fea00078e0207 */
[----:B------:R-:W-:Y:S01]  /*4f80*/  IADD3 R13, PT, PT, R13, R7, RZ ;  /* 0x000000070d0d7210 */ /* 0x000fe20007ffe0ff */
[----:B-----5:R-:W-:Y:S04]  /*4f90*/  IMAD.IADD R8, R9, 0x1, -R8 ;  /* 0x0000000109087824 */ /* 0x020fe800078e0a08 */
[----:B--2---:R-:W-:Y:S01]  /*4fa0*/  IMAD.WIDE.U32 R12, R8, UR8, R12 ;  /* 0x00000008080c7c25 */ /* 0x004fe2000f8e000c */
[----:B------:R-:W-:Y:S02]  /*4fb0*/  SHF.R.S32.HI R5, RZ, 0x1f, R8 ;  /* 0x0000001fff057819 */ /* 0x000fe40000011408 */
[----:B------:R-:W-:Y:S03]  /*4fc0*/  LEA R153, P2, R12, R6, 0x1 ;  /* 0x000000060c997211 */ /* 0x000fe600078408ff */
[----:B------:R-:W-:Y:S04]  /*4fd0*/  IMAD R5, R5, UR8, RZ ;  /* 0x0000000805057c24 */ /* 0x000fe8000f8e02ff */
[----:B------:R-:W-:Y:S04]  /*4fe0*/  IMAD R5, R8, UR9, R5 ;  /* 0x0000000908057c24 */ /* 0x000fe8000f8e0205 */
[----:B------:R-:W-:Y:S05]  /*4ff0*/  IMAD.IADD R5, R13, 0x1, R5 ;  /* 0x000000010d057824 */ /* 0x000fea00078e0205 */
[----:B------:R-:W-:Y:S07]  /*5000*/  LEA.HI.X R152, R12, R2, R5, 0x1, P2 ;  /* 0x000000020c987211 */ /* 0x000fee00010f0c05 */
.L_x_5532:
[C---:B------:R-:W-:Y:S01]  /*5010*/  IMAD.SHL.U32 R2, R4.reuse, 0x20, RZ ;  /* 0x0000002004027824 */ /* 0x040fe200078e00ff */
[----:B----4-:R-:W-:Y:S01]  /*5020*/  SHF.L.U64.HI R0, R4, 0x5, R0 ;  /* 0x0000000504007819 */ /* 0x010fe20000010200 */
[----:B------:R-:W-:Y:S02]  /*5030*/  IMAD.MOV.U32 R4, RZ, RZ, R153 ;  /* 0x000000ffff047224 */ /* 0x000fe400078e0099 */
[--C-:B------:R-:W-:Y:S01]  /*5040*/  IMAD.MOV.U32 R5, RZ, RZ, R152.reuse ;  /* 0x000000ffff057224 */ /* 0x100fe200078e0098 */
[----:B------:R-:W-:Y:S01]  /*5050*/  IADD3 R6, P2, PT, R2, R153, RZ ;  /* 0x0000009902067210 */ /* 0x000fe20007f5e0ff */
[----:B------:R-:W-:Y:S03]  /*5060*/  VIADD R161, R161, 0x1 ;  /* 0x00000001a1a17836 */ /* 0x000fe60000000000 */
[----:B------:R-:W-:Y:S01]  /*5070*/  @!PT LDS RZ, [RZ] ;  /* 0x00000000fffff984 */ /* 0x000fe20000000800 */
[----:B------:R-:W-:Y:S01]  /*5080*/  @!PT LDS RZ, [RZ] ;  /* 0x00000000fffff984 */ /* 0x000fe20000000800 */
[----:B------:R-:W-:Y:S01]  /*5090*/  @!PT LDS RZ, [RZ] ;  /* 0x00000000fffff984 */ /* 0x000fe20000000800 */
[----:B------:R4:W-:Y:S01]  /*50a0*/  LDGSTS.E.BYPASS.LTC128B.128 [R155+0x6000], desc[UR24][R4.64] ;  /* 0x06000000049b7fae */ /* 0x0009e2000b981a18 */
[----:B------:R-:W-:Y:S01]  /*50b0*/  IMAD.X R7, R0, 0x1, R152, P2 ;  /* 0x0000000100077824 */ /* 0x000fe200010e0698 */
[-C--:B------:R-:W-:Y:S04]  /*50c0*/  IADD3 R12, P3, PT, R6, R2.reuse, RZ ;  /* 0x00000002060c7210 */ /* 0x080fe80007f7e0ff */
[----:B------:R5:W-:Y:S01]  /*50d0*/  LDGSTS.E.BYPASS.LTC128B.128 [R155+0x6800], desc[UR24][R6.64] ;  /* 0x06800000069b7fae */ /* 0x000be2000b981a18 */
[--C-:B------:R-:W-:Y:S01]  /*50e0*/  IMAD.X R13, R7, 0x1, R0.reuse, P3 ;  /* 0x00000001070d7824 */ /* 0x100fe200018e0600 */
[-C--:B------:R-:W-:Y:S04]  /*50f0*/  IADD3 R10, P2, PT, R12, R2.reuse, RZ ;  /* 0x000000020c0a7210 */ /* 0x080fe80007f5e0ff */
[----:B------:R1:W-:Y:S01]  /*5100*/  LDGSTS.E.BYPASS.LTC128B.128 [R155+0x7000], desc[UR24][R12.64] ;  /* 0x070000000c9b7fae */ /* 0x0003e2000b981a18 */
[----:B------:R-:W-:Y:S02]  /*5110*/  IADD3 R8, P3, PT, R10, R2, RZ ;  /* 0x000000020a087210 */ /* 0x000fe40007f7e0ff */
[----:B------:R-:W-:Y:S05]  /*5120*/  IADD3.X R11, PT, PT, R13, R0, RZ, P2, !PT ;  /* 0x000000000d0b7210 */ /* 0x000fea00017fe4ff */
[--C-:B------:R-:W-:Y:S01]  /*5130*/  IMAD.X R9, R11, 0x1, R0.reuse, P3 ;  /* 0x000000010b097824 */ /* 0x100fe200018e0600 */
[----:B------:R-:W-:Y:S05]  /*5140*/  LDGSTS.E.BYPASS.LTC128B.128 [R155+0x7800], desc[UR24][R10.64] ;  /* 0x078000000a9b7fae */ /* 0x000fea000b981a18 */
[----:B------:R2:W-:Y:S01]  /*5150*/  LDGSTS.E.BYPASS.LTC128B.128 [R155+0x8000], desc[UR24][R8.64] ;  /* 0x08000000089b7fae */ /* 0x0005e2000b981a18 */
[-C--:B----4-:R-:W-:Y:S05]  /*5160*/  IADD3 R4, P2, PT, R8, R2.reuse, RZ ;  /* 0x0000000208047210 */ /* 0x090fea0007f5e0ff */
[--C-:B------:R-:W-:Y:S01]  /*5170*/  IMAD.X R5, R9, 0x1, R0.reuse, P2 ;  /* 0x0000000109057824 */ /* 0x100fe200010e0600 */
[-C--:B-----5:R-:W-:Y:S04]  /*5180*/  IADD3 R6, P3, PT, R4, R2.reuse, RZ ;  /* 0x0000000204067210 */ /* 0x0a0fe80007f7e0ff */
[----:B------:R-:W-:Y:S01]  /*5190*/  LDGSTS.E.BYPASS.LTC128B.128 [R155+0x8800], desc[UR24][R4.64] ;  /* 0x08800000049b7fae */ /* 0x000fe2000b981a18 */
[----:B------:R-:W-:Y:S01]  /*51a0*/  IMAD.X R7, R5, 0x1, R0, P3 ;  /* 0x0000000105077824 */ /* 0x000fe200018e0600 */
[----:B-1----:R-:W-:Y:S04]  /*51b0*/  IADD3 R12, P2, PT, R6, R2, RZ ;  /* 0x00000002060c7210 */ /* 0x002fe80007f5e0ff */
[----:B------:R-:W-:Y:S01]  /*51c0*/  IADD3.X R13, PT, PT, R7, R0, RZ, P2, !PT ;  /* 0x00000000070d7210 */ /* 0x000fe200017fe4ff */
[----:B------:R1:W-:Y:S01]  /*51d0*/  LDGSTS.E.BYPASS.LTC128B.128 [R155+0x9000], desc[UR24][R6.64] ;  /* 0x09000000069b7fae */ /* 0x0003e2000b981a18 */
[----:B------:R-:W-:Y:S04]  /*51e0*/  ISETP.NE.AND P2, PT, R161, RZ, PT ;  /* 0x000000ffa100720c */ /* 0x000fe80003f45270 */
[----:B------:R4:W-:Y:S05]  /*51f0*/  LDGSTS.E.BYPASS.LTC128B.128 [R155+0x9800], desc[UR24][R12.64] ;  /* 0x098000000c9b7fae */ /* 0x0009ea000b981a18 */
[----:B------:R-:W-:Y:S05]  /*5200*/  LDSM.16.M88.4 R64, [R149] ;  /* 0x000000009540783b */ /* 0x000fea0000000200 */
[----:B--2---:R-:W1:Y:S05]  /*5210*/  LDSM.16.M88.4 R8, [R148+UR5+0x2000] ;  /* 0x002000059408783b */ /* 0x004e6a0008000200 */
[----:B------:R-:W4:Y:S05]  /*5220*/  LDSM.16.M88.4 R16, [R148+UR5+0x2800] ;  /* 0x002800059410783b */ /* 0x000f2a0008000200 */
[----:B------:R-:W2:Y:S05]  /*5230*/  LDSM.16.M88.4 R24, [R148+UR5+0x3000] ;  /* 0x003000059418783b */ /* 0x000eaa0008000200 */
[----:B------:R-:W0:Y:S05]  /*5240*/  LDGDEPBAR ;  /* 0x00000000000079af */ /* 0x000e2a0000000000 */
[----:B------:R-:W5:Y:S05]  /*5250*/  LDSM.16.M88.4 R32, [R148+UR5+0x3800] ;  /* 0x003800059420783b */ /* 0x000f6a0008000200 */
[----:B------:R-:W3:Y:S05]  /*5260*/  LDSM.16.M88.4 R40, [R148+UR5+0x4000] ;  /* 0x004000059428783b */ /* 0x000eea0008000200 */
[----:B------:R-:W3:Y:S05]  /*5270*/  LDSM.16.M88.4 R48, [R148+UR5+0x4800] ;  /* 0x004800059430783b */ /* 0x000eea0008000200 */
[----:B------:R-:W3:Y:S05]  /*5280*/  LDSM.16.M88.4 R56, [R148+UR5+0x5000] ;  /* 0x005000059438783b */ /* 0x000eea0008000200 */
[----:B------:R-:W3:Y:S01]  /*5290*/  LDSM.16.M88.4 R104, [R148+UR5+0x5800] ;  /* 0x005800059468783b */ /* 0x000ee20008000200 */
[C---:B-1----:R-:W-:Y:S04]  /*52a0*/  HMMA.16816.F32.BF16 R4, R64.reuse, R8, RZ ;  /* 0x000000084004723c */ /* 0x042fe800000418ff */
[----:B------:R-:W-:Y:S04]  /*52b0*/  LDSM.16.M88.4 R108, [R147] ;  /* 0x00000000936c783b */ /* 0x000fe80000000200 */
[C---:B------:R-:W-:Y:S01]  /*52c0*/  HMMA.16816.F32.BF16 R8, R64.reuse, R10, RZ ;  /* 0x0000000a4008723c */ /* 0x040fe200000418ff */
[----:B------:R-:W1:Y:S05]  /*52d0*/  LDSM.16.M88.4 R112, [R143+0x2000] ;  /* 0x002000008f70783b */ /* 0x000e6a0000000200 */
[----:B------:R-:W1:Y:S02]  /*52e0*/  LDSM.16.M88.4 R116, [R143+0x2800] ;  /* 0x002800008f74783b */ /* 0x000e640000000200 */
[C---:B----4-:R-:W-:Y:S03]  /*52f0*/  HMMA.16816.F32.BF16 R12, R64.reuse, R16, RZ ;  /* 0x00000010400c723c */ /* 0x050fe600000418ff */
[----:B------:R-:W4:Y:S05]  /*5300*/  LDSM.16.M88.4 R120, [R143+0x3000] ;  /* 0x003000008f78783b */ /* 0x000f2a0000000200 */
[C---:B------:R-:W-:Y:S01]  /*5310*/  HMMA.16816.F32.BF16 R16, R64.reuse, R18, RZ ;  /* 0x000000124010723c */ /* 0x040fe200000418ff */
[----:B------:R-:W4:Y:S05]  /*5320*/  LDSM.16.M88.4 R124, [R143+0x3800] ;  /* 0x003800008f7c783b */ /* 0x000f2a0000000200 */
[----:B------:R-:W4:Y:S02]  /*5330*/  LDSM.16.M88.4 R128, [R143+0x4000] ;  /* 0x004000008f80783b */ /* 0x000f240000000200 */
[C---:B--2---:R-:W-:Y:S03]  /*5340*/  HMMA.16816.F32.BF16 R20, R64.reuse, R24, RZ ;  /* 0x000000184014723c */ /* 0x044fe600000418ff */
[----:B------:R-:W-:Y:S05]  /*5350*/  LDSM.16.M88.4 R132, [R146] ;  /* 0x000000009284783b */ /* 0x000fea0000000200 */
[C---:B------:R-:W-:Y:S01]  /*5360*/  HMMA.16816.F32.BF16 R24, R64.reuse, R26, RZ ;  /* 0x0000001a4018723c */ /* 0x040fe200000418ff */
[----:B------:R-:W-:Y:S07]  /*5370*/  LDSM.16.M88.4 R136, [R142+0x2000] ;  /* 0x002000008e88783b */ /* 0x000fee0000000200 */
[C---:B-----5:R-:W-:Y:S08]  /*5380*/  HMMA.16816.F32.BF16 R28, R64.reuse, R32, RZ ;  /* 0x00000020401c723c */ /* 0x060ff000000418ff */
        /* <DEDUP_REMOVED lines=30> */
[----:B------:R-:W-:Y:S07]  /*5570*/  LDSM.16.M88.4 R112, [R142+0x4800] ;  /* 0x004800008e70783b */ /* 0x000fee0000000200 */
[C---:B---3--:R-:W-:Y:S08]  /*5580*/  HMMA.16816.F32.BF16 R60, R108.reuse, R116, R60 ;  /* 0x000000746c3c723c */ /* 0x048ff0000004183c */
[----:B------:R-:W-:Y:S01]  /*5590*/  HMMA.16816.F32.BF16 R64, R108, R118, R64 ;  /* 0x000000766c40723c */ /* 0x000fe20000041840 */
[----:B------:R-:W1:Y:S05]  /*55a0*/  LDSM.16.M88.4 R108, [R142+0x4000] ;  /* 0x004000008e6c783b */ /* 0x000e6a0000000200 */
[----:B------:R-:W3:Y:S02]  /*55b0*/  LDSM.16.M88.4 R116, [R142+0x5000] ;  /* 0x005000008e74783b */ /* 0x000ee40000000200 */
[C---:B------:R-:W-:Y:S08]  /*55c0*/  HMMA.16816.F32.BF16 R4, R132.reuse, R136, R4 ;  /* 0x000000888404723c */ /* 0x040ff00000041804 */
[C---:B------:R-:W-:Y:S01]  /*55d0*/  HMMA.16816.F32.BF16 R8, R132.reuse, R138, R8 ;  /* 0x0000008a8408723c */ /* 0x040fe20000041808 */
[----:B------:R-:W-:Y:S07]  /*55e0*/  LDSM.16.M88.4 R136, [R141+0x2000] ;  /* 0x002000008d88783b */ /* 0x000fee0000000200 */
[C---:B----4-:R-:W-:Y:S08]  /*55f0*/  HMMA.16816.F32.BF16 R12, R132.reuse, R120, R12 ;  /* 0x00000078840c723c */ /* 0x050ff0000004180c */
[C---:B------:R-:W-:Y:S01]  /*5600*/  HMMA.16816.F32.BF16 R16, R132.reuse, R122, R16 ;  /* 0x0000007a8410723c */ /* 0x040fe20000041810 */
[----:B------:R-:W4:Y:S07]  /*5610*/  LDSM.16.M88.4 R120, [R145] ;  /* 0x000000009178783b */ /* 0x000f2e0000000200 */
[C---:B-----5:R-:W-:Y:S08]  /*5620*/  HMMA.16816.F32.BF16 R20, R132.reuse, R124, R20 ;  /* 0x0000007c8414723c */ /* 0x060ff00000041814 */
[C---:B------:R-:W-:Y:S01]  /*5630*/  HMMA.16816.F32.BF16 R24, R132.reuse, R126, R24 ;  /* 0x0000007e8418723c */ /* 0x040fe20000041818 */
[----:B------:R-:W-:Y:S07]  /*5640*/  LDSM.16.M88.4 R124, [R141+0x4800] ;  /* 0x004800008d7c783b */ /* 0x000fee0000000200 */
        /* <DEDUP_REMOVED lines=14> */
[----:B------:R-:W3:Y:S05]  /*5730*/  LDSM.16.M88.4 R128, [R141+0x5000] ;  /* 0x005000008d80783b */ /* 0x000eea0000000200 */
[----:B------:R-:W3:Y:S02]  /*5740*/  LDSM.16.M88.4 R132, [R141+0x5800] ;  /* 0x005800008d84783b */ /* 0x000ee40000000200 */
[C---:B----4-:R-:W-:Y:S01]  /*5750*/  HMMA.16816.F32.BF16 R4, R120.reuse, R136, R4 ;  /* 0x000000887804723c */ /* 0x050fe20000041804 */
[----:B------:R-:W-:Y:S04]  /*5760*/  DEPBAR.LE SB0, 0x0 ;  /* 0x000080000000791a */ /* 0x000fe80000000000 */
[----:B------:R-:W-:Y:S03]  /*5770*/  BAR.SYNC.DEFER_BLOCKING 0x0 ;  /* 0x0000000000007b1d */ /* 0x000fe60000010000 */
[C---:B------:R-:W-:Y:S08]  /*5780*/  HMMA.16816.F32.BF16 R8, R120.reuse, R138, R8 ;  /* 0x0000008a7808723c */ /* 0x040ff00000041808 */
[C---:B--2---:R-:W-:Y:S08]  /*5790*/  HMMA.16816.F32.BF16 R12, R120.reuse, R104, R12 ;  /* 0x00000068780c723c */ /* 0x044ff0000004180c */
[C---:B------:R-:W-:Y:S08]  /*57a0*/  HMMA.16816.F32.BF16 R16, R120.reuse, R106, R16 ;  /* 0x0000006a7810723c */ /* 0x040ff00000041810 */
[C---:B-1----:R-:W-:Y:S08]  /*57b0*/  HMMA.16816.F32.BF16 R20, R120.reuse, R108, R20 ;  /* 0x0000006c7814723c */ /* 0x042ff00000041814 */
[C---:B------:R-:W-:Y:S08]  /*57c0*/  HMMA.16816.F32.BF16 R24, R120.reuse, R110, R24 ;  /* 0x0000006e7818723c */ /* 0x040ff00000041818 */
[C---:B-----5:R-:W-:Y:S08]  /*57d0*/  HMMA.16816.F32.BF16 R28, R120.reuse, R112, R28 ;  /* 0x00000070781c723c */ /* 0x060ff0000004181c */
        /* <DEDUP_REMOVED lines=23> */
[----:B------:R-:W-:Y:S03]  /*5950*/  IADD3 R104, PT, PT, R157, -0x80, RZ ;  /* 0xffffff809d687810 */ /* 0x000fe60007ffe0ff */
        /* <DEDUP_REMOVED lines=40> */
[C---:B------:R-:W-:Y:S03]  /*5be0*/  LEA.HI.X.SX32 R105, R111.reuse, R159, 0x2, P2 ;  /* 0x0000009f6f697211 */ /* 0x040fe600010f16ff */
[----:B------:R1:W2:Y:S04]  /*5bf0*/  LDG.E R106, desc[UR24][R106.64] ;  /* 0x000000186a6a7981 */ /* 0x0002a8000c1e1900 */
[----:B------:R3:W2:Y:S01]  /*5c00*/  LDG.E R101, desc[UR24][R104.64] ;  /* 0x0000001868657981 */ /* 0x0006a2000c1e1900 */
[----:B-1----:R-:W-:Y:S01]  /*5c10*/  IADD3 R107, PT, PT, R111, -R109, RZ ;  /* 0x8000006d6f6b7210 */ /* 0x002fe20007ffe0ff */
[----:B---3--:R-:W1:Y:S04]  /*5c20*/  LDC.64 R104, c[0x0][0x3b8] ;  /* 0x0000ee00ff687b82 */ /* 0x008e680000000a00 */
        /* <DEDUP_REMOVED lines=9> */
[C---:B------:R-:W-:Y:S03]  /*5cc0*/  LEA R151, P2, R108.reuse, R151, 0x1 ;  /* 0x000000976c977211 */ /* 0x040fe600078408ff */
[----:B------:R-:W-:Y:S04]  /*5cd0*/  IMAD R105, R105, UR6, RZ ;  /* 0x0000000669697c24 */ /* 0x000fe8000f8e02ff */
[----:B------:R-:W-:Y:S05]  /*5ce0*/  IMAD R105, R101, UR7, R105 ;  /* 0x0000000765697c24 */ /* 0x000fea000f8e0269 */
[----:B------:R-:W-:Y:S04]  /*5cf0*/  IADD3 R105, PT, PT, R109, R105, RZ ;  /* 0x000000696d697210 */ /* 0x000fe80007ffe0ff */
[----:B------:R-:W-:Y:S07]  /*5d00*/  LEA.HI.X R150, R108, R150, R105, 0x1, P2 ;  /* 0x000000966c967211 */ /* 0x000fee00010f0c69 */
.L_x_5534:
        /* <DEDUP_REMOVED lines=14> */
[----:B------:R-:W-:Y:S02]  /*5df0*/  IADD3 R108, P3, PT, R110, R2, RZ ;  /* 0x000000026e6c7210 */ /* 0x000fe40007f7e0ff */
[----:B------:R3:W-:Y:S01]  /*5e00*/  LDGSTS.E.BYPASS.LTC128B.128 [R155+0x3000], desc[UR24][R112.64] ;  /* 0x03000000709b7fae */ /* 0x0007e2000b981a18 */
[----:B------:R-:W-:Y:S05]  /*5e10*/  IADD3.X R111, PT, PT, R113, R0, RZ, P2, !PT ;  /* 0x00000000716f7210 */ /* 0x000fea00017fe4ff */
[----:B------:R4:W-:Y:S01]  /*5e20*/  LDGSTS.E.BYPASS.LTC128B.128 [R155+0x3800], desc[UR24][R110.64] ;  /* 0x038000006e9b7fae */ /* 0x0009e2000b981a18 */
[--C-:B------:R-:W-:Y:S05]  /*5e30*/  IMAD.X R109, R111, 0x1, R0.reuse, P3 ;  /* 0x000000016f6d7824 */ /* 0x100fea00018e0600 */
[----:B------:R4:W-:Y:S01]  /*5e40*/  LDGSTS.E.BYPASS.LTC128B.128 [R155+0x4000], desc[UR24][R108.64] ;  /* 0x040000006c9b7fae */ /* 0x0009e2000b981a18 */
[-C--:B-1----:R-:W-:Y:S05]  /*5e50*/  IADD3 R104, P2, PT, R108, R2.reuse, RZ ;  /* 0x000000026c687210 */ /* 0x082fea0007f5e0ff */
[--C-:B------:R-:W-:Y:S01]  /*5e60*/  IMAD.X R105, R109, 0x1, R0.reuse, P2 ;  /* 0x000000016d697824 */ /* 0x100fe200010e0600 */
[-C--:B--2---:R-:W-:Y:S04]  /*5e70*/  IADD3 R106, P3, PT, R104, R2.reuse, RZ ;  /* 0x00000002686a7210 */ /* 0x084fe80007f7e0ff */
[----:B------:R4:W-:Y:S01]  /*5e80*/  LDGSTS.E.BYPASS.LTC128B.128 [R155+0x4800], desc[UR24][R104.64] ;  /* 0x04800000689b7fae */ /* 0x0009e2000b981a18 */
[----:B---3--:R-:W-:Y:S02]  /*5e90*/  IADD3 R112, P2, PT, R106, R2, RZ ;  /* 0x000000026a707210 */ /* 0x008fe40007f5e0ff */
[----:B------:R-:W-:Y:S05]  /*5ea0*/  IADD3.X R107, PT, PT, R105, R0, RZ, P3, !PT ;  /* 0x00000000696b7210 */ /* 0x000fea0001ffe4ff */
[----:B------:R4:W-:Y:S01]  /*5eb0*/  LDGSTS.E.BYPASS.LTC128B.128 [R155+0x5000], desc[UR24][R106.64] ;  /* 0x050000006a9b7fae */ /* 0x0009e2000b981a18 */
[----:B------:R-:W-:Y:S05]  /*5ec0*/  IMAD.X R113, R107, 0x1, R0, P2 ;  /* 0x000000016b717824 */ /* 0x000fea00010e0600 */
[----:B------:R4:W-:Y:S04]  /*5ed0*/  LDGSTS.E.BYPASS.LTC128B.128 [R155+0x5800], desc[UR24][R112.64] ;  /* 0x05800000709b7fae */ /* 0x0009e8000b981a18 */
[----:B------:R-:W0:Y:S02]  /*5ee0*/  LDGDEPBAR ;  /* 0x00000000000079af */ /* 0x000e240000000000 */
.L_x_5533:
[----:B----4-:R-:W-:Y:S01]  /*5ef0*/  FMNMX3.FTZ R104, R100, R4, R5, !PT ;  /* 0x0000000464687276 */ /* 0x010fe20007810005 */
        /* <DEDUP_REMOVED lines=42> */
[C---:B------:R-:W-:Y:S02]  /*61a0*/  FMUL.FTZ R101, R0.reuse, UR4 ;  /* 0x0000000400657c20 */ /* 0x040fe40008410000 */
[----:B------:R-:W1:Y:S01]  /*61b0*/  LDSM.16.MT88.4 R104, [R144+0x6000] ;  /* 0x006000009068783b */ /* 0x000e620000004200 */
[----:B------:R-:W-:Y:S01]  /*61c0*/  FADD.FTZ R3, -R0, R3 ;  /* 0x0000000300037221 */ /* 0x000fe20000010100 */
[C---:B------:R-:W-:Y:S01]  /*61d0*/  FSETP.NEU.FTZ.AND P2, PT, R2.reuse, -INF , PT ;  /* 0xff8000000200780b */ /* 0x040fe20003f5d000 */
[C---:B------:R-:W-:Y:S01]  /*61e0*/  FMUL.FTZ R112, R2.reuse, UR4 ;  /* 0x0000000402707c20 */ /* 0x040fe20008410000 */
[----:B------:R-:W-:Y:S01]  /*61f0*/  FADD.FTZ R100, -R2, R100 ;  /* 0x0000006402647221 */ /* 0x000fe20000010100 */
[----:B------:R-:W-:Y:S03]  /*6200*/  FMUL.FTZ R3, R3, UR4 ;  /* 0x0000000403037c20 */ /* 0x000fe60008410000 */
[----:B------:R-:W-:Y:S01]  /*6210*/  FSEL R112, R112, RZ, P2 ;  /* 0x000000ff70707208 */ /* 0x000fe20001000000 */
[----:B------:R-:W-:Y:S01]  /*6220*/  FMUL.FTZ R100, R100, UR4 ;  /* 0x0000000464647c20 */ /* 0x000fe20008410000 */
[----:B------:R-:W-:Y:S01]  /*6230*/  FSETP.NEU.FTZ.AND P2, PT, R0, -INF , PT ;  /* 0xff8000000000780b */ /* 0x000fe20003f5d000 */
[----:B------:R-:W2:Y:S02]  /*6240*/  MUFU.EX2 R3, R3 ;  /* 0x0000000300037308 */ /* 0x000ea40000000800 */
[--C-:B------:R-:W-:Y:S01]  /*6250*/  FFMA.FTZ R119, R8, UR4, -R112.reuse ;  /* 0x0000000408777c23 */ /* 0x100fe20008010870 */
[----:B------:R-:W-:Y:S01]  /*6260*/  FSEL R101, R101, RZ, P2 ;  /* 0x000000ff65657208 */ /* 0x000fe20001000000 */
        /* <DEDUP_REMOVED lines=26> */
[----:B------:R-:W3:Y:S01]  /*6410*/  LDSM.16.MT88.4 R92, [R103+0x6000] ;  /* 0x00600000675c783b */ /* 0x000ee20000004200 */
[C---:B------:R-:W-:Y:S03]  /*6420*/  FMUL.FTZ R69, R100.reuse, R69 ;  /* 0x0000004564457220 */ /* 0x040fe60000410000 */
[----:B------:R-:W-:Y:S01]  /*6430*/  MUFU.EX2 R117, R117 ;  /* 0x0000007500757308 */ /* 0x000fe20000000800 */
[C---:B------:R-:W-:Y:S01]  /*6440*/  FMUL.FTZ R72, R100.reuse, R72 ;  /* 0x0000004864487220 */ /* 0x040fe20000410000 */
[----:B------:R-:W-:Y:S01]  /*6450*/  FMUL.FTZ R73, R100, R73 ;  /* 0x0000004964497220 */ /* 0x000fe20000410000 */
[C---:B------:R-:W-:Y:S01]  /*6460*/  FMUL.FTZ R75, R3.reuse, R75 ;  /* 0x0000004b034b7220 */ /* 0x040fe20000410000 */
[--C-:B------:R-:W-:Y:S01]  /*6470*/  FFMA.FTZ R121, R12, UR4, -R112.reuse ;  /* 0x000000040c797c23 */ /* 0x100fe20008010870 */
[C---:B------:R-:W-:Y:S01]  /*6480*/  FMUL.FTZ R12, R100.reuse, R88 ;  /* 0x00000058640c7220 */ /* 0x040fe20000410000 */
[C---:B------:R-:W-:Y:S01]  /*6490*/  FMUL.FTZ R76, R100.reuse, R76 ;  /* 0x0000004c644c7220 */ /* 0x040fe20000410000 */
[----:B------:R-:W-:Y:S03]  /*64a0*/  FMUL.FTZ R77, R100, R77 ;  /* 0x0000004d644d7220 */ /* 0x000fe60000410000 */
[----:B------:R-:W4:Y:S01]  /*64b0*/  MUFU.EX2 R118, R118 ;  /* 0x0000007600767308 */ /* 0x000f220000000800 */
[----:B--2---:R-:W-:Y:S01]  /*64c0*/  F2FP.BF16.F32.PACK_AB R96, R116, R120 ;  /* 0x000000787460723e */ /* 0x004fe200000010ff */
[C---:B------:R-:W-:Y:S01]  /*64d0*/  FMUL.FTZ R78, R3.reuse, R78 ;  /* 0x0000004e034e7220 */ /* 0x040fe20000410000 */
[----:B------:R-:W-:Y:S01]  /*64e0*/  FMUL.FTZ R79, R3, R79 ;  /* 0x0000004f034f7220 */ /* 0x000fe20000410000 */
[--C-:B------:R-:W-:Y:S01]  /*64f0*/  FFMA.FTZ R132, R37, UR4, -R112.reuse ;  /* 0x0000000425847c23 */ /* 0x100fe20008010870 */
[--C-:B------:R-:W-:Y:S01]  /*6500*/  FFMA.FTZ R134, R38, UR4, -R101.reuse ;  /* 0x0000000426867c23 */ /* 0x100fe20008010865 */
[--C-:B------:R-:W-:Y:S01]  /*6510*/  FFMA.FTZ R133, R39, UR4, -R101.reuse ;  /* 0x0000000427857c23 */ /* 0x100fe20008010865 */
[C---:B------:R-:W-:Y:S03]  /*6520*/  FMUL.FTZ R80, R100.reuse, R80 ;  /* 0x0000005064507220 */ /* 0x040fe60000410000 */
[----:B------:R-:W-:Y:S01]  /*6530*/  MUFU.EX2 R119, R119 ;  /* 0x0000007700777308 */ /* 0x000fe20000000800 */
[----:B------:R-:W-:Y:S01]  /*6540*/  LDSM.16.MT88.4 R36, [R102+0x8000] ;  /* 0x008000006624783b */ /* 0x000fe20000004200 */
[----:B------:R-:W-:Y:S01]  /*6550*/  FMUL.FTZ R81, R100, R81 ;  /* 0x0000005164517220 */ /* 0x000fe20000410000 */
[C---:B------:R-:W-:Y:S01]  /*6560*/  FMUL.FTZ R82, R3.reuse, R82 ;  /* 0x0000005203527220 */ /* 0x040fe20000410000 */
[C---:B------:R-:W-:Y:S01]  /*6570*/  FMUL.FTZ R83, R3.reuse, R83 ;  /* 0x0000005303537220 */ /* 0x040fe20000410000 */
[--C-:B------:R-:W-:Y:S01]  /*6580*/  FFMA.FTZ R122, R16, UR4, -R112.reuse ;  /* 0x00000004107a7c23 */ /* 0x100fe20008010870 */
[----:B------:R-:W-:Y:S01]  /*6590*/  FMUL.FTZ R16, R100, R84 ;  /* 0x0000005464107220 */ /* 0x000fe20000410000 */
[--C-:B------:R-:W-:Y:S03]  /*65a0*/  FFMA.FTZ R123, R18, UR4, -R101.reuse ;  /* 0x00000004127b7c23 */ /* 0x100fe60008010865 */
[----:B------:R-:W2:Y:S01]  /*65b0*/  MUFU.EX2 R113, R113 ;  /* 0x0000007100717308 */ /* 0x000ea20000000800 */
[----:B----4-:R-:W-:Y:S01]  /*65c0*/  F2FP.BF16.F32.PACK_AB R97, R118, R117 ;  /* 0x000000757661723e */ /* 0x010fe200000010ff */
[----:B------:R-:W-:Y:S01]  /*65d0*/  FMUL.FTZ R18, R3, R86 ;  /* 0x0000005603127220 */ /* 0x000fe20000410000 */
[--C-:B------:R-:W-:Y:S01]  /*65e0*/  FFMA.FTZ R124, R19, UR4, -R101.reuse ;  /* 0x00000004137c7c23 */ /* 0x100fe20008010865 */
[----:B------:R-:W-:Y:S01]  /*65f0*/  FMUL.FTZ R19, R3, R87 ;  /* 0x0000005703137220 */ /* 0x000fe20000410000 */
        /* <DEDUP_REMOVED lines=25> */
[----:B------:R-:W-:Y:S01]  /*6790*/  FFMA.FTZ R57, R57, UR4, -R112 ;  /* 0x0000000439397c23 */ /* 0x000fe20008010870 */
[--C-:B------:R-:W-:Y:S03]  /*67a0*/  FFMA.FTZ R58, R58, UR4, -R101.reuse ;  /* 0x000000043a3a7c23 */ /* 0x100fe60008010865 */
[----:B------:R-:W-:Y:S01]  /*67b0*/  MUFU.EX2 R122, R122 ;  /* 0x0000007a007a7308 */ /* 0x000fe20000000800 */
[----:B----4-:R-:W-:Y:S01]  /*67c0*/  F2FP.BF16.F32.PACK_AB R99, R115, R114 ;  /* 0x000000727363723e */ /* 0x010fe200000010ff */
[----:B------:R-:W-:Y:S01]  /*67d0*/  FFMA.FTZ R59, R59, UR4, -R101 ;  /* 0x000000043b3b7c23 */ /* 0x000fe20008010865 */
[----:B------:R-:W-:Y:S01]  /*67e0*/  FFMA.FTZ R117, R3, R163, R117 ;  /* 0x000000a303757223 */ /* 0x000fe20000010075 */
[----:B------:R-:W-:Y:S01]  /*67f0*/  FFMA.FTZ R62, R62, UR4, -R101 ;  /* 0x000000043e3e7c23 */ /* 0x000fe20008010865 */
[----:B------:R-:W-:Y:S01]  /*6800*/  FFMA.FTZ R120, R100, R164, R120 ;  /* 0x000000a464787223 */ /* 0x000fe20000010078 */
[----:B------:R-:W-:Y:S01]  /*6810*/  ISETP.NE.AND P2, PT, R162, -0x1, PT ;  /* 0xffffffffa200780c */ /* 0x000fe20003f45270 */
[----:B------:R-:W-:Y:S01]  /*6820*/  FADD.FTZ R117, R118, R117 ;  /* 0x0000007576757221 */ /* 0x000fe20000010000 */
[C---:B-1----:R-:W-:Y:S02]  /*6830*/  HMMA.16816.F32.BF16 R4, R96.reuse, R104, R4 ;  /* 0x000000686004723c */ /* 0x042fe40000041804 */
[----:B------:R-:W-:Y:S03]  /*6840*/  MUFU.EX2 R123, R123 ;  /* 0x0000007b007b7308 */ /* 0x000fe60000000800 */
[----:B------:R-:W-:Y:S01]  /*6850*/  FADD.FTZ R117, R114, R117 ;  /* 0x0000007572757221 */ /* 0x000fe20000010000 */
[----:B------:R-:W-:Y:S02]  /*6860*/  FADD.FTZ R120, R116, R120 ;  /* 0x0000007874787221 */ /* 0x000fe40000010000 */
[C---:B------:R-:W-:Y:S01]  /*6870*/  HMMA.16816.F32.BF16 R8, R96.reuse, R106, R8 ;  /* 0x0000006a6008723c */ /* 0x040fe20000041808 */
[----:B------:R-:W1:Y:S03]  /*6880*/  LDSM.16.MT88.4 R104, [R102+0x6000] ;  /* 0x006000006668783b */ /* 0x000e660000004200 */
[----:B------:R-:W2:Y:S01]  /*6890*/  MUFU.EX2 R124, R124 ;  /* 0x0000007c007c7308 */ /* 0x000ea20000000800 */
[----:B------:R-:W-:Y:S01]  /*68a0*/  FADD.FTZ R115, R115, R117 ;  /* 0x0000007573737221 */ /* 0x000fe20000010000 */
[----:B------:R-:W-:Y:S02]  /*68b0*/  FADD.FTZ R119, R119, R120 ;  /* 0x0000007877777221 */ /* 0x000fe40000010000 */
[C---:B------:R-:W-:Y:S06]  /*68c0*/  HMMA.16816.F32.BF16 R68, R96.reuse, R108, R68 ;  /* 0x0000006c6044723c */ /* 0x040fec0000041844 */
[----:B------:R-:W-:Y:S01]  /*68d0*/  MUFU.EX2 R126, R126 ;  /* 0x0000007e007e7308 */ /* 0x000fe20000000800 */
[--C-:B------:R-:W-:Y:S01]  /*68e0*/  FFMA.FTZ R108, R13, UR4, -R112.reuse ;  /* 0x000000040d6c7c23 */ /* 0x100fe20008010870 */
[----:B------:R-:W-:Y:S01]  /*68f0*/  FMUL.FTZ R13, R100, R89 ;  /* 0x00000059640d7220 */ /* 0x000fe20000410000 */
[----:B------:R-:W-:Y:S01]  /*6900*/  FFMA.FTZ R109, R14, UR4, -R101 ;  /* 0x000000040e6d7c23 */ /* 0x000fe20008010865 */
[----:B------:R-:W-:Y:S01]  /*6910*/  FMUL.FTZ R14, R3, R90 ;  /* 0x0000005a030e7220 */ /* 0x000fe20000410000 */
[----:B------:R-:W-:Y:S01]  /*6920*/  FADD.FTZ R119, R113, R119 ;  /* 0x0000007771777221 */ /* 0x000fe20000010000 */
[C---:B------:R-:W-:Y:S04]  /*6930*/  HMMA.16816.F32.BF16 R72, R96.reuse, R110, R72 ;  /* 0x0000006e6048723c */ /* 0x040fe80000041848 */
[----:B------:R-:W4:Y:S01]  /*6940*/  MUFU.EX2 R108, R108 ;  /* 0x0000006c006c7308 */ /* 0x000f220000000800 */
[----:B------:R-:W-:Y:S01]  /*6950*/  FFMA.FTZ R110, R15, UR4, -R101 ;  /* 0x000000040f6e7c23 */ /* 0x000fe20008010865 */
[----:B------:R-:W-:Y:S01]  /*6960*/  FMUL.FTZ R15, R3, R91 ;  /* 0x0000005b030f7220 */ /* 0x000fe20000410000 */
[----:B--2---:R-:W-:Y:S01]  /*6970*/  F2FP.BF16.F32.PACK_AB R87, R124, R123 ;  /* 0x0000007b7c57723e */ /* 0x004fe200000010ff */
[----:B------:R-:W2:Y:S01]  /*6980*/  LDSM.16.MT88.4 R88, [R144+0x6800] ;  /* 0x006800009058783b */ /* 0x000ea20000004200 */
[----:B------:R-:W-:Y:S01]  /*6990*/  FFMA.FTZ R111, R17, UR4, -R112 ;  /* 0x00000004116f7c23 */ /* 0x000fe20008010870 */
[C---:B---3--:R-:W-:Y:S04]  /*69a0*/  HMMA.16816.F32.BF16 R76, R96.reuse, R92, R76 ;  /* 0x0000005c604c723c */ /* 0x048fe8000004184c */
[----:B------:R-:W3:Y:S01]  /*69b0*/  MUFU.EX2 R109, R109 ;  /* 0x0000006d006d7308 */ /* 0x000ee20000000800 */
[----:B------:R-:W-:Y:S01]  /*69c0*/  FMUL.FTZ R17, R100, R85 ;  /* 0x0000005564117220 */ /* 0x000fe20000410000 */
[----:B------:R-:W-:Y:S02]  /*69d0*/  MOV R100, R2 ;  /* 0x0000000200647202 */ /* 0x000fe40000000f00 */
[C---:B------:R-:W-:Y:S01]  /*69e0*/  HMMA.16816.F32.BF16 R12, R96.reuse, R94, R12 ;  /* 0x0000005e600c723c */ /* 0x040fe2000004180c */
[----:B------:R-:W5:Y:S05]  /*69f0*/  LDSM.16.MT88.4 R92, [R140+0x6800] ;  /* 0x006800008c5c783b */ /* 0x000f6a0000004200 */
[----:B------:R-:W2:Y:S01]  /*6a00*/  MUFU.EX2 R110, R110 ;  /* 0x0000006e006e7308 */ /* 0x000ea20000000800 */
[C---:B----4-:R-:W-:Y:S01]  /*6a10*/  F2FP.BF16.F32.PACK_AB R84, R108.reuse, R121 ;  /* 0x000000796c54723e */ /* 0x050fe200000010ff */
[----:B------:R-:W-:Y:S04]  /*6a20*/  FADD.FTZ R121, R121, R119 ;  /* 0x0000007779797221 */ /* 0x000fe80000010000 */
[----:B------:R-:W-:Y:S01]  /*6a30*/  FADD.FTZ R121, R108, R121 ;  /* 0x000000796c797221 */ /* 0x000fe20000010000 */
[C---:B-1----:R-:W-:Y:S03]  /*6a40*/  HMMA.16816.F32.BF16 R80, R96.reuse, R104, R80 ;  /* 0x000000686050723c */ /* 0x042fe60000041850 */
[----:B------:R-:W1:Y:S01]  /*6a50*/  MUFU.EX2 R111, R111 ;  /* 0x0000006f006f7308 */ /* 0x000e620000000800 */
[----:B---3--:R-:W-:Y:S04]  /*6a60*/  FADD.FTZ R115, R109, R115 ;  /* 0x000000736d737221 */ /* 0x008fe80000010000 */
[----:B------:R-:W-:Y:S01]  /*6a70*/  HMMA.16816.F32.BF16 R16, R96, R106, R16 ;  /* 0x0000006a6010723c */ /* 0x000fe20000041810 */
[----:B------:R-:W3:Y:S04]  /*6a80*/  LDSM.16.MT88.4 R96, [R103+0x6800] ;  /* 0x006800006760783b */ /* 0x000ee80000004200 */
[----:B------:R-:W4:Y:S01]  /*6a90*/  MUFU.EX2 R125, R125 ;  /* 0x0000007d007d7308 */ /* 0x000f220000000800 */
[C---:B--2---:R-:W-:Y:S01]  /*6aa0*/  F2FP.BF16.F32.PACK_AB R85, R110.reuse, R109 ;  /* 0x0000006d6e55723e */ /* 0x044fe200000010ff */
[----:B------:R-:W-:Y:S04]  /*6ab0*/  FADD.FTZ R110, R110, R115 ;  /* 0x000000736e6e7221 */ /* 0x000fe80000010000 */
[----:B------:R-:W-:Y:S01]  /*6ac0*/  FADD.FTZ R110, R123, R110 ;  /* 0x0000006e7b6e7221 */ /* 0x000fe20000010000 */
[----:B------:R-:W2:Y:S01]  /*6ad0*/  LDSM.16.MT88.4 R104, [R102+0x6800] ;  /* 0x006800006668783b */ /* 0x000ea20000004200 */
[----:B-1----:R-:W-:Y:S02]  /*6ae0*/  F2FP.BF16.F32.PACK_AB R86, R111, R122 ;  /* 0x0000007a6f56723e */ /* 0x002fe400000010ff */
[----:B------:R-:W1:Y:S01]  /*6af0*/  MUFU.EX2 R127, R127 ;  /* 0x0000007f007f7308 */ /* 0x000e620000000800 */
[----:B------:R-:W-:Y:S01]  /*6b00*/  FADD.FTZ R124, R124, R110 ;  /* 0x0000006e7c7c7221 */ /* 0x000fe20000010000 */
[----:B------:R-:W-:Y:S03]  /*6b10*/  FADD.FTZ R122, R122, R121 ;  /* 0x000000797a7a7221 */ /* 0x000fe60000010000 */
[C---:B------:R-:W-:Y:S05]  /*6b20*/  HMMA.16816.F32.BF16 R4, R84.reuse, R88, R4 ;  /* 0x000000585404723c */ /* 0x040fea0000041804 */
[----:B------:R-:W3:Y:S01]  /*6b30*/  MUFU.EX2 R128, R128 ;  /* 0x0000008000807308 */ /* 0x000ee20000000800 */
[----:B----4-:R-:W-:Y:S01]  /*6b40*/  F2FP.BF16.F32.PACK_AB R20, R125, R126 ;  /* 0x0000007e7d14723e */ /* 0x010fe200000010ff */
[----:B------:R-:W-:Y:S01]  /*6b50*/  FADD.FTZ R122, R111, R122 ;  /* 0x0000007a6f7a7221 */ /* 0x000fe20000010000 */
[C---:B------:R-:W-:Y:S01]  /*6b60*/  HMMA.16816.F32.BF16 R8, R84.reuse, R90, R8 ;  /* 0x0000005a5408723c */ /* 0x040fe20000041808 */
[----:B------:R-:W4:Y:S06]  /*6b70*/  LDSM.16.MT88.4 R88, [R144+0x7000] ;  /* 0x007000009058783b */ /* 0x000f2c0000004200 */
[----:B------:R-:W-:Y:S01]  /*6b80*/  MUFU.EX2 R130, R130 ;  /* 0x0000008200827308 */ /* 0x000fe20000000800 */
[----:B-1----:R-:W-:Y:S01]  /*6b90*/  FADD.FTZ R124, R127, R124 ;  /* 0x0000007c7f7c7221 */ /* 0x002fe20000010000 */
[----:B------:R-:W-:Y:S01]  /*6ba0*/  FADD.FTZ R126, R126, R122 ;  /* 0x0000007a7e7e7221 */ /* 0x000fe20000010000 */
[C---:B-----5:R-:W-:Y:S07]  /*6bb0*/  HMMA.16816.F32.BF16 R68, R84.reuse, R92, R68 ;  /* 0x0000005c5444723c */ /* 0x060fee0000041844 */
[----:B------:R-:W1:Y:S01]  /*6bc0*/  MUFU.EX2 R129, R129 ;  /* 0x0000008100817308 */ /* 0x000e620000000800 */
[C---:B---3--:R-:W-:Y:S01]  /*6bd0*/  F2FP.BF16.F32.PACK_AB R21, R128.reuse, R127 ;  /* 0x0000007f8015723e */ /* 0x048fe200000010ff */
[----:B------:R-:W-:Y:S01]  /*6be0*/  FADD.FTZ R128, R128, R124 ;  /* 0x0000007c80807221 */ /* 0x000fe20000010000 */
[----:B------:R-:W-:Y:S01]  /*6bf0*/  FADD.FTZ R126, R125, R126 ;  /* 0x0000007e7d7e7221 */ /* 0x000fe20000010000 */
[C---:B------:R-:W-:Y:S01]  /*6c00*/  HMMA.16816.F32.BF16 R72, R84.reuse, R94, R72 ;  /* 0x0000005e5448723c */ /* 0x040fe20000041848 */
[----:B------:R-:W-:Y:S05]  /*6c10*/  LDSM.16.MT88.4 R92, [R102+0x7000] ;  /* 0x00700000665c783b */ /* 0x000fea0000004200 */
[----:B------:R-:W-:Y:S02]  /*6c20*/  MUFU.EX2 R131, R131 ;  /* 0x0000008300837308 */ /* 0x000fe40000000800 */
[C---:B------:R-:W-:Y:S08]  /*6c30*/  HMMA.16816.F32.BF16 R76, R84.reuse, R96, R76 ;  /* 0x00000060544c723c */ /* 0x040ff0000004184c */
[----:B------:R3:W5:Y:S01]  /*6c40*/  MUFU.EX2 R96, R26 ;  /* 0x0000001a00607308 */ /* 0x0007620000000800 */
[--C-:B------:R-:W-:Y:S01]  /*6c50*/  FFMA.FTZ R97, R27, UR4, -R101.reuse ;  /* 0x000000041b617c23 */ /* 0x100fe20008010865 */
[----:B-1----:R-:W-:Y:S01]  /*6c60*/  F2FP.BF16.F32.PACK_AB R22, R129, R130 ;  /* 0x000000828116723e */ /* 0x002fe200000010ff */
[----:B------:R-:W-:Y:S01]  /*6c70*/  FADD.FTZ R130, R130, R126 ;  /* 0x0000007e82827221 */ /* 0x000fe20000010000 */
[C---:B------:R-:W-:Y:S06]  /*6c80*/  HMMA.16816.F32.BF16 R12, R84.reuse, R98, R12 ;  /* 0x00000062540c723c */ /* 0x040fec000004180c */
[----:B------:R-:W1:Y:S01]  /*6c90*/  MUFU.EX2 R97, R97 ;  /* 0x0000006100617308 */ /* 0x000e620000000800 */
[--C-:B------:R-:W-:Y:S01]  /*6ca0*/  FFMA.FTZ R98, R28, UR4, -R112.reuse ;  /* 0x000000041c627c23 */ /* 0x100fe20008010870 */
[----:B------:R-:W-:Y:S01]  /*6cb0*/  FFMA.FTZ R99, R29, UR4, -R112 ;  /* 0x000000041d637c23 */ /* 0x000fe20008010870 */
[----:B------:R-:W-:Y:S01]  /*6cc0*/  FADD.FTZ R130, R129, R130 ;  /* 0x0000008281827221 */ /* 0x000fe20000010000 */
[C---:B--2---:R-:W-:Y:S06]  /*6cd0*/  HMMA.16816.F32.BF16 R80, R84.reuse, R104, R80 ;  /* 0x000000685450723c */ /* 0x044fec0000041850 */
[----:B------:R-:W2:Y:S01]  /*6ce0*/  MUFU.EX2 R98, R98 ;  /* 0x0000006200627308 */ /* 0x000ea20000000800 */
[----:B---3--:R-:W3:Y:S01]  /*6cf0*/  LDSM.16.MT88.4 R24, [R140+0x7000] ;  /* 0x007000008c18783b */ /* 0x008ee20000004200 */
[--C-:B------:R-:W-:Y:S01]  /*6d00*/  FFMA.FTZ R104, R32, UR4, -R112.reuse ;  /* 0x0000000420687c23 */ /* 0x100fe20008010870 */
[----:B------:R-:W-:Y:S01]  /*6d10*/  FFMA.FTZ R105, R33, UR4, -R112 ;  /* 0x0000000421697c23 */ /* 0x000fe20008010870 */
[----:B-----5:R-:W-:Y:S01]  /*6d20*/  FADD.FTZ R128, R96, R128 ;  /* 0x0000008060807221 */ /* 0x020fe20000010000 */
[----:B------:R-:W-:Y:S05]  /*6d30*/  HMMA.16816.F32.BF16 R16, R84, R106, R16 ;  /* 0x0000006a5410723c */ /* 0x000fea0000041810 */
[----:B------:R-:W-:Y:S01]  /*6d40*/  MUFU.EX2 R99, R99 ;  /* 0x0000006300637308 */ /* 0x000fe20000000800 */
[----:B------:R-:W5:Y:S01]  /*6d50*/  LDSM.16.MT88.4 R84, [R103+0x7000] ;  /* 0x007000006754783b */ /* 0x000f620000004200 */
[----:B-1----:R-:W-:Y:S01]  /*6d60*/  F2FP.BF16.F32.PACK_AB R23, R97, R96 ;  /* 0x000000606117723e */ /* 0x002fe200000010ff */
[--C-:B------:R-:W-:Y:S01]  /*6d70*/  FFMA.FTZ R106, R34, UR4, -R101.reuse ;  /* 0x00000004226a7c23 */ /* 0x100fe20008010865 */
[--C-:B------:R-:W-:Y:S01]  /*6d80*/  FFMA.FTZ R107, R35, UR4, -R101.reuse ;  /* 0x00000004236b7c23 */ /* 0x100fe20008010865 */
[----:B------:R-:W-:Y:S05]  /*6d90*/  FADD.FTZ R97, R97, R128 ;  /* 0x0000008061617221 */ /* 0x000fea0000010000 */
[----:B------:R-:W-:Y:S01]  /*6da0*/  MUFU.EX2 R104, R104 ;  /* 0x0000006800687308 */ /* 0x000fe20000000800 */
[C---:B----4-:R-:W-:Y:S01]  /*6db0*/  HMMA.16816.F32.BF16 R4, R20.reuse, R88, R4 ;  /* 0x000000581404723c */ /* 0x050fe20000041804 */
[----:B------:R-:W-:Y:S04]  /*6dc0*/  LDSM.16.MT88.4 R32, [R103+0x7800] ;  /* 0x007800006720783b */ /* 0x000fe80000004200 */
[--C-:B------:R-:W-:Y:S01]  /*6dd0*/  FFMA.FTZ R88, R30, UR4, -R101.reuse ;  /* 0x000000041e587c23 */ /* 0x100fe20008010865 */
[----:B------:R-:W-:Y:S01]  /*6de0*/  FFMA.FTZ R89, R31, UR4, -R101 ;  /* 0x000000041f597c23 */ /* 0x000fe20008010865 */
[----:B--2---:R-:W-:Y:S01]  /*6df0*/  FADD.FTZ R130, R98, R130 ;  /* 0x0000008262827221 */ /* 0x004fe20000010000 */
[C---:B------:R-:W-:Y:S01]  /*6e00*/  HMMA.16816.F32.BF16 R8, R20.reuse, R90, R8 ;  /* 0x0000005a1408723c */ /* 0x040fe20000041808 */
[----:B------:R-:W-:Y:S01]  /*6e10*/  LDSM.16.MT88.4 R28, [R140+0x7800] ;  /* 0x007800008c1c783b */ /* 0x000fe20000004200 */
[----:B------:R-:W-:Y:S10]  /*6e20*/  MUFU.EX2 R105, R105 ;  /* 0x0000006900697308 */ /* 0x000ff40000000800 */
[----:B------:R-:W-:Y:S01]  /*6e30*/  MUFU.EX2 R88, R88 ;  /* 0x0000005800587308 */ /* 0x000fe20000000800 */
[C---:B---3--:R-:W-:Y:S09]  /*6e40*/  HMMA.16816.F32.BF16 R68, R20.reuse, R24, R68 ;  /* 0x000000181444723c */ /* 0x048ff20000041844 */
[----:B------:R-:W1:Y:S01]  /*6e50*/  MUFU.EX2 R89, R89 ;  /* 0x0000005900597308 */ /* 0x000e620000000800 */
[C---:B------:R-:W-:Y:S01]  /*6e60*/  HMMA.16816.F32.BF16 R72, R20.reuse, R26, R72 ;  /* 0x0000001a1448723c */ /* 0x040fe20000041848 */
[----:B------:R-:W2:Y:S08]  /*6e70*/  LDSM.16.MT88.4 R24, [R144+0x7800] ;  /* 0x007800009018783b */ /* 0x000eb00000004200 */
[----:B------:R-:W-:Y:S01]  /*6e80*/  MUFU.EX2 R106, R106 ;  /* 0x0000006a006a7308 */ /* 0x000fe20000000800 */
[C---:B-----5:R-:W-:Y:S09]  /*6e90*/  HMMA.16816.F32.BF16 R76, R20.reuse, R84, R76 ;  /* 0x00000054144c723c */ /* 0x060ff2000004184c */
[----:B------:R-:W3:Y:S01]  /*6ea0*/  MUFU.EX2 R107, R107 ;  /* 0x0000006b006b7308 */ /* 0x000ee20000000800 */
[C---:B------:R-:W-:Y:S01]  /*6eb0*/  HMMA.16816.F32.BF16 R12, R20.reuse, R86, R12 ;  /* 0x00000056140c723c */ /* 0x040fe2000004180c */
[----:B------:R-:W4:Y:S08]  /*6ec0*/  LDSM.16.MT88.4 R84, [R102+0x7800] ;  /* 0x007800006654783b */ /* 0x000f300000004200 */
[----:B------:R-:W5:Y:S01]  /*6ed0*/  MUFU.EX2 R132, R132 ;  /* 0x0000008400847308 */ /* 0x000f620000000800 */
[C---:B------:R-:W-:Y:S09]  /*6ee0*/  HMMA.16816.F32.BF16 R80, R20.reuse, R92, R80 ;  /* 0x0000005c1450723c */ /* 0x040ff20000041850 */
[----:B------:R-:W-:Y:S01]  /*6ef0*/  MUFU.EX2 R134, R134 ;  /* 0x0000008600867308 */ /* 0x000fe20000000800 */
[----:B------:R-:W-:Y:S01]  /*6f00*/  HMMA.16816.F32.BF16 R16, R20, R94, R16 ;  /* 0x0000005e1410723c */ /* 0x000fe20000041810 */
[----:B------:R-:W-:Y:S08]  /*6f10*/  LDSM.16.MT88.4 R92, [R144+0x9800] ;  /* 0x00980000905c783b */ /* 0x000ff00000004200 */
[----:B------:R-:W5:Y:S01]  /*6f20*/  MUFU.EX2 R133, R133 ;  /* 0x0000008500857308 */ /* 0x000f620000000800 */
[----:B-1----:R-:W-:Y:S02]  /*6f30*/  F2FP.BF16.F32.PACK_AB R21, R89, R88 ;  /* 0x000000585915723e */ /* 0x002fe400000010ff */
[C---:B------:R-:W-:Y:S01]  /*6f40*/  F2FP.BF16.F32.PACK_AB R20, R99.reuse, R98 ;  /* 0x000000626314723e */ /* 0x040fe200000010ff */
[----:B------:R-:W-:Y:S01]  /*6f50*/  FADD.FTZ R99, R99, R130 ;  /* 0x0000008263637221 */ /* 0x000fe20000010000 */
[----:B------:R-:W-:Y:S02]  /*6f60*/  F2FP.BF16.F32.PACK_AB R22, R105, R104 ;  /* 0x000000686916723e */ /* 0x000fe400000010ff */
[----:B---3--:R-:W-:Y:S01]  /*6f70*/  F2FP.BF16.F32.PACK_AB R23, R107, R106 ;  /* 0x0000006a6b17723e */ /* 0x008fe200000010ff */
[----:B------:R-:W-:Y:S02]  /*6f80*/  FADD.FTZ R99, R104, R99 ;  /* 0x0000006368637221 */ /* 0x000fe40000010000 */
[----:B------:R-:W-:Y:S02]  /*6f90*/  MUFU.EX2 R40, R40 ;  /* 0x0000002800287308 */ /* 0x000fe40000000800 */
[----:B------:R-:W-:Y:S02]  /*6fa0*/  FADD.FTZ R105, R105, R99 ;  /* 0x0000006369697221 */ /* 0x000fe40000010000 */
[C---:B--2---:R-:W-:Y:S06]  /*6fb0*/  HMMA.16816.F32.BF16 R4, R20.reuse, R24, R4 ;  /* 0x000000181404723c */ /* 0x044fec0000041804 */
[----:B------:R-:W1:Y:S01]  /*6fc0*/  MUFU.EX2 R41, R41 ;  /* 0x0000002900297308 */ /* 0x000e620000000800 */
[----:B------:R-:W-:Y:S01]  /*6fd0*/  FADD.FTZ R105, R131, R105 ;  /* 0x0000006983697221 */ /* 0x000fe20000010000 */
[C---:B------:R-:W-:Y:S01]  /*6fe0*/  HMMA.16816.F32.BF16 R8, R20.reuse, R26, R8 ;  /* 0x0000001a1408723c */ /* 0x040fe20000041808 */
[----:B------:R-:W2:Y:S07]  /*6ff0*/  LDSM.16.MT88.4 R24, [R144+0x8000] ;  /* 0x008000009018783b */ /* 0x000eae0000004200 */
[----:B------:R-:W-:Y:S01]  /*7000*/  MUFU.EX2 R42, R42 ;  /* 0x0000002a002a7308 */ /* 0x000fe20000000800 */
[C---:B------:R-:W-:Y:S09]  /*7010*/  HMMA.16816.F32.BF16 R68, R20.reuse, R28, R68 ;  /* 0x0000001c1444723c */ /* 0x040ff20000041844 */
[----:B------:R-:W3:Y:S01]  /*7020*/  MUFU.EX2 R43, R43 ;  /* 0x0000002b002b7308 */ /* 0x000ee20000000800 */
[C---:B------:R-:W-:Y:S01]  /*7030*/  HMMA.16816.F32.BF16 R72, R20.reuse, R30, R72 ;  /* 0x0000001e1448723c */ /* 0x040fe20000041848 */
[----:B------:R-:W2:Y:S08]  /*7040*/  LDSM.16.MT88.4 R28, [R140+0x8000] ;  /* 0x008000008c1c783b */ /* 0x000eb00000004200 */
[----:B------:R-:W2:Y:S01]  /*7050*/  MUFU.EX2 R44, R44 ;  /* 0x0000002c002c7308 */ /* 0x000ea20000000800 */
[C---:B------:R-:W-:Y:S09]  /*7060*/  HMMA.16816.F32.BF16 R76, R20.reuse, R32, R76 ;  /* 0x00000020144c723c */ /* 0x040ff2000004184c */
[----:B------:R-:W2:Y:S01]  /*7070*/  MUFU.EX2 R45, R45 ;  /* 0x0000002d002d7308 */ /* 0x000ea20000000800 */
[C---:B------:R-:W-:Y:S01]  /*7080*/  HMMA.16816.F32.BF16 R12, R20.reuse, R34, R12 ;  /* 0x00000022140c723c */ /* 0x040fe2000004180c */
[----:B------:R-:W2:Y:S08]  /*7090*/  LDSM.16.MT88.4 R32, [R103+0x8000] ;  /* 0x008000006720783b */ /* 0x000eb00000004200 */
[----:B------:R-:W-:Y:S01]  /*70a0*/  MUFU.EX2 R46, R46 ;  /* 0x0000002e002e7308 */ /* 0x000fe20000000800 */
[C---:B----4-:R-:W-:Y:S09]  /*70b0*/  HMMA.16816.F32.BF16 R80, R20.reuse, R84, R80 ;  /* 0x000000541450723c */ /* 0x050ff20000041850 */
[----:B------:R-:W4:Y:S01]  /*70c0*/  MUFU.EX2 R47, R47 ;  /* 0x0000002f002f7308 */ /* 0x000f220000000800 */
[----:B------:R-:W-:Y:S03]  /*70d0*/  HMMA.16816.F32.BF16 R16, R20, R86, R16 ;  /* 0x000000561410723c */ /* 0x000fe60000041810 */
[C---:B-----5:R-:W-:Y:S06]  /*70e0*/  F2FP.BF16.F32.PACK_AB R20, R132.reuse, R131 ;  /* 0x000000838414723e */ /* 0x060fec00000010ff */
[----:B------:R-:W-:Y:S01]  /*70f0*/  MUFU.EX2 R48, R48 ;  /* 0x0000003000307308 */ /* 0x000fe20000000800 */
[----:B------:R-:W-:Y:S01]  /*7100*/  F2FP.BF16.F32.PACK_AB R21, R133, R134 ;  /* 0x000000868515723e */ /* 0x000fe200000010ff */
[----:B------:R-:W-:Y:S01]  /*7110*/  FADD.FTZ R132, R132, R105 ;  /* 0x0000006984847221 */ /* 0x000fe20000010000 */
[----:B-1----:R-:W-:Y:S02]  /*7120*/  F2FP.BF16.F32.PACK_AB R22, R41, R40 ;  /* 0x000000282916723e */ /* 0x002fe400000010ff */
[----:B---3--:R-:W-:Y:S01]  /*7130*/  F2FP.BF16.F32.PACK_AB R23, R43, R42 ;  /* 0x0000002a2b17723e */ /* 0x008fe200000010ff */
[----:B------:R-:W-:Y:S04]  /*7140*/  FADD.FTZ R132, R40, R132 ;  /* 0x0000008428847221 */ /* 0x000fe80000010000 */
[----:B------:R-:W1:Y:S01]  /*7150*/  MUFU.EX2 R49, R49 ;  /* 0x0000003100317308 */ /* 0x000e620000000800 */
[----:B------:R-:W-:Y:S01]  /*7160*/  FADD.FTZ R41, R41, R132 ;  /* 0x0000008429297221 */ /* 0x000fe20000010000 */
[C---:B--2---:R-:W-:Y:S03]  /*7170*/  HMMA.16816.F32.BF16 R4, R20.reuse, R24, R4 ;  /* 0x000000181404723c */ /* 0x044fe60000041804 */
[----:B------:R-:W-:Y:S05]  /*7180*/  FADD.FTZ R41, R44, R41 ;  /* 0x000000292c297221 */ /* 0x000fea0000010000 */
[----:B------:R-:W-:Y:S01]  /*7190*/  MUFU.EX2 R50, R50 ;  /* 0x0000003200327308 */ /* 0x000fe20000000800 */
[C---:B------:R-:W-:Y:S01]  /*71a0*/  HMMA.16816.F32.BF16 R8, R20.reuse, R26, R8 ;  /* 0x0000001a1408723c */ /* 0x040fe20000041808 */
[----:B------:R-:W2:Y:S08]  /*71b0*/  LDSM.16.MT88.4 R24, [R144+0x8800] ;  /* 0x008800009018783b */ /* 0x000eb00000004200 */
[----:B------:R-:W3:Y:S01]  /*71c0*/  MUFU.EX2 R51, R51 ;  /* 0x0000003300337308 */ /* 0x000ee20000000800 */
[C---:B------:R-:W-:Y:S09]  /*71d0*/  HMMA.16816.F32.BF16 R68, R20.reuse, R28, R68 ;  /* 0x0000001c1444723c */ /* 0x040ff20000041844 */
[----:B------:R-:W5:Y:S01]  /*71e0*/  MUFU.EX2 R52, R52 ;  /* 0x0000003400347308 */ /* 0x000f620000000800 */
        /* <DEDUP_REMOVED lines=8> */
[C---:B------:R-:W-:Y:S09]  /*7270*/  HMMA.16816.F32.BF16 R80, R20.reuse, R36, R80 ;  /* 0x000000241450723c */ /* 0x040ff20000041850 */
[----:B------:R-:W-:Y:S01]  /*7280*/  MUFU.EX2 R56, R56 ;  /* 0x0000003800387308 */ /* 0x000fe20000000800 */
[----:B------:R-:W-:Y:S01]  /*7290*/  HMMA.16816.F32.BF16 R16, R20, R38, R16 ;  /* 0x000000261410723c */ /* 0x000fe20000041810 */
[----:B------:R-:W5:Y:S02]  /*72a0*/  LDSM.16.MT88.4 R36, [R102+0x8800] ;  /* 0x008800006624783b */ /* 0x000f640000004200 */
[----:B------:R-:W-:Y:S06]  /*72b0*/  F2FP.BF16.F32.PACK_AB R20, R45, R44 ;  /* 0x0000002c2d14723e */ /* 0x000fec00000010ff */
[----:B------:R-:W5:Y:S01]  /*72c0*/  MUFU.EX2 R57, R57 ;  /* 0x0000003900397308 */ /* 0x000f620000000800 */
[----:B----4-:R-:W-:Y:S01]  /*72d0*/  F2FP.BF16.F32.PACK_AB R21, R47, R46 ;  /* 0x0000002e2f15723e */ /* 0x010fe200000010ff */
[----:B------:R-:W-:Y:S01]  /*72e0*/  FADD.FTZ R45, R45, R41 ;  /* 0x000000292d2d7221 */ /* 0x000fe20000010000 */
[----:B-1----:R-:W-:Y:S02]  /*72f0*/  F2FP.BF16.F32.PACK_AB R22, R49, R48 ;  /* 0x000000303116723e */ /* 0x002fe400000010ff */
[----:B---3--:R-:W-:Y:S01]  /*7300*/  F2FP.BF16.F32.PACK_AB R23, R51, R50 ;  /* 0x000000323317723e */ /* 0x008fe200000010ff */
[----:B------:R-:W-:Y:S04]  /*7310*/  FADD.FTZ R45, R48, R45 ;  /* 0x0000002d302d7221 */ /* 0x000fe80000010000 */
[----:B------:R-:W-:Y:S01]  /*7320*/  MUFU.EX2 R58, R58 ;  /* 0x0000003a003a7308 */ /* 0x000fe20000000800 */
[----:B------:R-:W-:Y:S01]  /*7330*/  FADD.FTZ R49, R49, R45 ;  /* 0x0000002d31317221 */ /* 0x000fe20000010000 */
[C---:B--2---:R-:W-:Y:S03]  /*7340*/  HMMA.16816.F32.BF16 R4, R20.reuse, R24, R4 ;  /* 0x000000181404723c */ /* 0x044fe60000041804 */
[----:B-----5:R-:W-:Y:S05]  /*7350*/  FADD.FTZ R49, R52, R49 ;  /* 0x0000003134317221 */ /* 0x020fea0000010000 */
[----:B------:R-:W1:Y:S01]  /*7360*/  MUFU.EX2 R59, R59 ;  /* 0x0000003b003b7308 */ /* 0x000e620000000800 */
[C---:B------:R-:W-:Y:S01]  /*7370*/  HMMA.16816.F32.BF16 R8, R20.reuse, R26, R8 ;  /* 0x0000001a1408723c */ /* 0x040fe20000041808 */
[----:B------:R-:W2:Y:S08]  /*7380*/  LDSM.16.MT88.4 R24, [R144+0x9000] ;  /* 0x009000009018783b */ /* 0x000eb00000004200 */
[----:B------:R-:W-:Y:S01]  /*7390*/  MUFU.EX2 R3, R62 ;  /* 0x0000003e00037308 */ /* 0x000fe20000000800 */
[C---:B------:R-:W-:Y:S08]  /*73a0*/  HMMA.16816.F32.BF16 R68, R20.reuse, R28, R68 ;  /* 0x0000001c1444723c */ /* 0x040ff00000041844 */
[C---:B------:R-:W-:Y:S01]  /*73b0*/  HMMA.16816.F32.BF16 R72, R20.reuse, R30, R72 ;  /* 0x0000001e1448723c */ /* 0x040fe20000041848 */
[----:B------:R-:W3:Y:S07]  /*73c0*/  LDSM.16.MT88.4 R28, [R140+0x9000] ;  /* 0x009000008c1c783b */ /* 0x000eee0000004200 */
[C---:B------:R-:W-:Y:S08]  /*73d0*/  HMMA.16816.F32.BF16 R76, R20.reuse, R32, R76 ;  /* 0x00000020144c723c */ /* 0x040ff0000004184c */
[C---:B------:R-:W-:Y:S01]  /*73e0*/  HMMA.16816.F32.BF16 R12, R20.reuse, R34, R12 ;  /* 0x00000022140c723c */ /* 0x040fe2000004180c */
[----:B------:R-:W4:Y:S07]  /*73f0*/  LDSM.16.MT88.4 R32, [R103+0x9000] ;  /* 0x009000006720783b */ /* 0x000f2e0000004200 */
[C---:B------:R-:W-:Y:S03]  /*7400*/  HMMA.16816.F32.BF16 R80, R20.reuse, R36, R80 ;  /* 0x000000241450723c */ /* 0x040fe60000041850 */
[--C-:B------:R-:W-:Y:S01]  /*7410*/  FFMA.FTZ R36, R60, UR4, -R112.reuse ;  /* 0x000000043c247c23 */ /* 0x100fe20008010870 */
[--C-:B------:R-:W-:Y:S04]  /*7420*/  FFMA.FTZ R37, R61, UR4, -R112.reuse ;  /* 0x000000043d257c23 */ /* 0x100fe80008010870 */
[----:B------:R-:W-:Y:S01]  /*7430*/  HMMA.16816.F32.BF16 R16, R20, R38, R16 ;  /* 0x000000261410723c */ /* 0x000fe20000041810 */
[----:B------:R-:W5:Y:S02]  /*7440*/  MUFU.EX2 R36, R36 ;  /* 0x0000002400247308 */ /* 0x000f640000000800 */
[----:B------:R-:W-:Y:S01]  /*7450*/  F2FP.BF16.F32.PACK_AB R20, R53, R52 ;  /* 0x000000343514723e */ /* 0x000fe200000010ff */
[----:B------:R-:W-:Y:S01]  /*7460*/  FFMA.FTZ R38, R63, UR4, -R101 ;  /* 0x000000043f267c23 */ /* 0x000fe20008010865 */
[----:B------:R-:W-:Y:S01]  /*7470*/  F2FP.BF16.F32.PACK_AB R21, R55, R54 ;  /* 0x000000363715723e */ /* 0x000fe200000010ff */
[--C-:B------:R-:W-:Y:S01]  /*7480*/  FFMA.FTZ R39, R64, UR4, -R112.reuse ;  /* 0x0000000440277c23 */ /* 0x100fe20008010870 */
[----:B------:R-:W-:Y:S01]  /*7490*/  F2FP.BF16.F32.PACK_AB R22, R57, R56 ;  /* 0x000000383916723e */ /* 0x000fe200000010ff */
[----:B------:R-:W-:Y:S01]  /*74a0*/  FFMA.FTZ R112, R65, UR4, -R112 ;  /* 0x0000000441707c23 */ /* 0x000fe20008010870 */
[----:B-1----:R-:W-:Y:S02]  /*74b0*/  F2FP.BF16.F32.PACK_AB R23, R59, R58 ;  /* 0x0000003a3b17723e */ /* 0x002fe400000010ff */
[----:B------:R-:W1:Y:S01]  /*74c0*/  MUFU.EX2 R37, R37 ;  /* 0x0000002500257308 */ /* 0x000e620000000800 */
[----:B------:R-:W-:Y:S04]  /*74d0*/  FADD.FTZ R53, R53, R49 ;  /* 0x0000003135357221 */ /* 0x000fe80000010000 */
[----:B------:R-:W-:Y:S01]  /*74e0*/  FADD.FTZ R53, R56, R53 ;  /* 0x0000003538357221 */ /* 0x000fe20000010000 */
[C---:B--2---:R-:W-:Y:S04]  /*74f0*/  HMMA.16816.F32.BF16 R4, R20.reuse, R24, R4 ;  /* 0x000000181404723c */ /* 0x044fe80000041804 */
[----:B------:R-:W2:Y:S01]  /*7500*/  MUFU.EX2 R38, R38 ;  /* 0x0000002600267308 */ /* 0x000ea20000000800 */
[----:B------:R-:W-:Y:S04]  /*7510*/  FADD.FTZ R57, R57, R53 ;  /* 0x0000003539397221 */ /* 0x000fe80000010000 */
[----:B-----5:R-:W-:Y:S01]  /*7520*/  FADD.FTZ R57, R36, R57 ;  /* 0x0000003924397221 */ /* 0x020fe20000010000 */
[C---:B------:R-:W-:Y:S01]  /*7530*/  HMMA.16816.F32.BF16 R8, R20.reuse, R26, R8 ;  /* 0x0000001a1408723c */ /* 0x040fe20000041808 */
[----:B------:R-:W5:Y:S03]  /*7540*/  LDSM.16.MT88.4 R24, [R102+0x9000] ;  /* 0x009000006618783b */ /* 0x000f660000004200 */
[----:B------:R-:W4:Y:S01]  /*7550*/  MUFU.EX2 R39, R39 ;  /* 0x0000002700277308 */ /* 0x000f220000000800 */
[C---:B-1----:R-:W-:Y:S01]  /*7560*/  F2FP.BF16.F32.PACK_AB R84, R37.reuse, R36 ;  /* 0x000000242554723e */ /* 0x042fe200000010ff */
[----:B------:R-:W-:Y:S02]  /*7570*/  FADD.FTZ R37, R37, R57 ;  /* 0x0000003925257221 */ /* 0x000fe40000010000 */
[C---:B---3--:R-:W-:Y:S06]  /*7580*/  HMMA.16816.F32.BF16 R68, R20.reuse, R28, R68 ;  /* 0x0000001c1444723c */ /* 0x048fec0000041844 */
[----:B------:R-:W1:Y:S01]  /*7590*/  MUFU.EX2 R112, R112 ;  /* 0x0000007000707308 */ /* 0x000e620000000800 */
[----:B--2---:R-:W-:Y:S01]  /*75a0*/  F2FP.BF16.F32.PACK_AB R85, R38, R3 ;  /* 0x000000032655723e */ /* 0x004fe200000010ff */
[C---:B------:R-:W-:Y:S01]  /*75b0*/  HMMA.16816.F32.BF16 R72, R20.reuse, R30, R72 ;  /* 0x0000001e1448723c */ /* 0x040fe20000041848 */
[----:B------:R-:W2:Y:S02]  /*75c0*/  LDSM.16.MT88.4 R28, [R140+0x9800] ;  /* 0x009800008c1c783b */ /* 0x000ea40000004200 */
[----:B----4-:R-:W-:Y:S05]  /*75d0*/  FADD.FTZ R37, R39, R37 ;  /* 0x0000002527257221 */ /* 0x010fea0000010000 */
[C---:B------:R-:W-:Y:S03]  /*75e0*/  HMMA.16816.F32.BF16 R76, R20.reuse, R32, R76 ;  /* 0x00000020144c723c */ /* 0x040fe6000004184c */
[--C-:B------:R-:W-:Y:S01]  /*75f0*/  FFMA.FTZ R32, R66, UR4, -R101.reuse ;  /* 0x0000000442207c23 */ /* 0x100fe20008010865 */
[----:B------:R-:W-:Y:S01]  /*7600*/  FFMA.FTZ R101, R67, UR4, -R101 ;  /* 0x0000000443657c23 */ /* 0x000fe20008010865 */
[C---:B-1----:R-:W-:Y:S01]  /*7610*/  F2FP.BF16.F32.PACK_AB R86, R112.reuse, R39 ;  /* 0x000000277056723e */ /* 0x042fe200000010ff */
[----:B------:R-:W-:Y:S02]  /*7620*/  FADD.FTZ R164, R112, R37 ;  /* 0x0000002570a47221 */ /* 0x000fe40000010000 */
[C---:B------:R-:W-:Y:S01]  /*7630*/  HMMA.16816.F32.BF16 R12, R20.reuse, R34, R12 ;  /* 0x00000022140c723c */ /* 0x040fe2000004180c */
[----:B------:R-:W-:Y:S07]  /*7640*/  MUFU.EX2 R32, R32 ;  /* 0x0000002000207308 */ /* 0x000fee0000000800 */
[C---:B-----5:R-:W-:Y:S03]  /*7650*/  HMMA.16816.F32.BF16 R80, R20.reuse, R24, R80 ;  /* 0x000000181450723c */ /* 0x060fe60000041850 */
[----:B------:R-:W1:Y:S01]  /*7660*/  MUFU.EX2 R101, R101 ;  /* 0x0000006500657308 */ /* 0x000e620000000800 */
[----:B------:R-:W-:Y:S04]  /*7670*/  FADD.FTZ R24, R88, R97 ;  /* 0x0000006158187221 */ /* 0x000fe80000010000 */
[----:B------:R-:W-:Y:S01]  /*7680*/  FADD.FTZ R24, R89, R24 ;  /* 0x0000001859187221 */ /* 0x000fe20000010000 */
[----:B------:R-:W-:Y:S01]  /*7690*/  HMMA.16816.F32.BF16 R16, R20, R26, R16 ;  /* 0x0000001a1410723c */ /* 0x000fe20000041810 */
[----:B------:R-:W3:Y:S02]  /*76a0*/  LDSM.16.MT88.4 R88, [R103+0x9800] ;  /* 0x009800006758783b */ /* 0x000ee40000004200 */
[----:B------:R-:W-:Y:S04]  /*76b0*/  FADD.FTZ R24, R106, R24 ;  /* 0x000000186a187221 */ /* 0x000fe80000010000 */
[----:B------:R-:W-:Y:S01]  /*76c0*/  FADD.FTZ R24, R107, R24 ;  /* 0x000000186b187221 */ /* 0x000fe20000010000 */
[----:B-1----:R-:W-:Y:S03]  /*76d0*/  F2FP.BF16.F32.PACK_AB R87, R101, R32 ;  /* 0x000000206557723e */ /* 0x002fe600000010ff */
[----:B------:R-:W-:Y:S04]  /*76e0*/  FADD.FTZ R134, R134, R24 ;  /* 0x0000001886867221 */ /* 0x000fe80000010000 */
[----:B------:R-:W-:Y:S01]  /*76f0*/  FADD.FTZ R134, R133, R134 ;  /* 0x0000008685867221 */ /* 0x000fe20000010000 */
[C---:B------:R-:W-:Y:S01]  /*7700*/  HMMA.16816.F32.BF16 R96, R84.reuse, R92, R4 ;  /* 0x0000005c5460723c */ /* 0x040fe20000041804 */
[----:B------:R-:W1:Y:S04]  /*7710*/  LDSM.16.MT88.4 R4, [R102+0x9800] ;  /* 0x009800006604783b */ /* 0x000e680000004200 */
[----:B------:R-:W-:Y:S03]  /*7720*/  FADD.FTZ R42, R42, R134 ;  /* 0x000000862a2a7221 */ /* 0x000fe60000010000 */
[C---:B------:R-:W-:Y:S03]  /*7730*/  HMMA.16816.F32.BF16 R92, R84.reuse, R94, R8 ;  /* 0x0000005e545c723c */ /* 0x040fe60000041808 */
[----:B------:R-:W-:Y:S04]  /*7740*/  FADD.FTZ R42, R43, R42 ;  /* 0x0000002a2b2a7221 */ /* 0x000fe80000010000 */
[----:B------:R-:W-:Y:S01]  /*7750*/  FADD.FTZ R46, R46, R42 ;  /* 0x0000002a2e2e7221 */ /* 0x000fe20000010000 */
[C---:B--2---:R-:W-:Y:S03]  /*7760*/  HMMA.16816.F32.BF16 R68, R84.reuse, R28, R68 ;  /* 0x0000001c5444723c */ /* 0x044fe60000041844 */
[----:B------:R-:W-:Y:S04]  /*7770*/  FADD.FTZ R46, R47, R46 ;  /* 0x0000002e2f2e7221 */ /* 0x000fe80000010000 */
[----:B------:R-:W-:Y:S01]  /*7780*/  FADD.FTZ R50, R50, R46 ;  /* 0x0000002e32327221 */ /* 0x000fe20000010000 */
[C---:B------:R-:W-:Y:S03]  /*7790*/  HMMA.16816.F32.BF16 R72, R84.reuse, R30, R72 ;  /* 0x0000001e5448723c */ /* 0x040fe60000041848 */
[----:B------:R-:W-:Y:S04]  /*77a0*/  FADD.FTZ R50, R51, R50 ;  /* 0x0000003233327221 */ /* 0x000fe80000010000 */
[----:B------:R-:W-:Y:S01]  /*77b0*/  FADD.FTZ R54, R54, R50 ;  /* 0x0000003236367221 */ /* 0x000fe20000010000 */
[C---:B---3--:R-:W-:Y:S03]  /*77c0*/  HMMA.16816.F32.BF16 R76, R84.reuse, R88, R76 ;  /* 0x00000058544c723c */ /* 0x048fe6000004184c */
[----:B------:R-:W-:Y:S04]  /*77d0*/  FADD.FTZ R54, R55, R54 ;  /* 0x0000003637367221 */ /* 0x000fe80000010000 */
[----:B------:R-:W-:Y:S01]  /*77e0*/  FADD.FTZ R58, R58, R54 ;  /* 0x000000363a3a7221 */ /* 0x000fe20000010000 */
[C---:B------:R-:W-:Y:S03]  /*77f0*/  HMMA.16816.F32.BF16 R88, R84.reuse, R90, R12 ;  /* 0x0000005a5458723c */ /* 0x040fe6000004180c */
[----:B------:R-:W-:Y:S04]  /*7800*/  FADD.FTZ R58, R59, R58 ;  /* 0x0000003a3b3a7221 */ /* 0x000fe80000010000 */
[----:B------:R-:W-:Y:S01]  /*7810*/  FADD.FTZ R3, R3, R58 ;  /* 0x0000003a03037221 */ /* 0x000fe20000010000 */
[C---:B-1----:R-:W-:Y:S03]  /*7820*/  HMMA.16816.F32.BF16 R80, R84.reuse, R4, R80 ;  /* 0x000000045450723c */ /* 0x042fe60000041850 */
[----:B------:R-:W-:Y:S04]  /*7830*/  FADD.FTZ R3, R38, R3 ;  /* 0x0000000326037221 */ /* 0x000fe80000010000 */
[----:B------:R-:W-:Y:S01]  /*7840*/  FADD.FTZ R3, R32, R3 ;  /* 0x0000000320037221 */ /* 0x000fe20000010000 */
[----:B------:R-:W-:Y:S03]  /*7850*/  HMMA.16816.F32.BF16 R84, R84, R6, R16 ;  /* 0x000000065454723c */ /* 0x000fe60000041810 */
[----:B------:R-:W-:Y:S01]  /*7860*/  FADD.FTZ R163, R101, R3 ;  /* 0x0000000365a37221 */ /* 0x000fe20000010000 */
[----:B------:R-:W-:Y:S04]  /*7870*/  MOV R3, R0 ;  /* 0x0000000000037202 */ /* 0x000fe80000000f00 */
[----:B------:R-:W-:Y:S01]  /*7880*/  @!UPT UIADD3 URZ, UPT, UPT, URZ, URZ, URZ ;  /* 0x000000fffffff290 */ /* 0x000fe2000fffe0ff */
[----:B------:R-:W-:Y:S11]  /*7890*/  @P2 BRA `(.L_x_5535) ;  /* 0xffffffd000b82947 */ /* 0x000ff6000383ffff */
.L_x_5531:
[----:B------:R-:W1:Y:S01]  /*78a0*/  SHFL.BFLY PT, R8, R164, 0x2, 0x1f ;  /* 0x0c401f00a4087f89 */ /* 0x000e6200000e0000 */
[----:B------:R-:W2:Y:S01]  /*78b0*/  S2UR UR4, SR_CgaCtaId ;  /* 0x00000000000479c3 */ /* 0x000ea20000008800 */
[----:B------:R-:W-:Y:S01]  /*78c0*/  UMOV UR5, 0x400 ;  /* 0x0000040000057882 */ /* 0x000fe20000000000 */
[----:B------:R-:W-:Y:S01]  /*78d0*/  MOV R27, 0x7f800000 ;  /* 0x7f800000001b7802 */ /* 0x000fe20000000f00 */
[----:B------:R-:W3:Y:S01]  /*78e0*/  SHFL.BFLY PT, R3, R163, 0x2, 0x1f ;  /* 0x0c401f00a3037f89 */ /* 0x000ee200000e0000 */
[----:B------:R-:W-:Y:S01]  /*78f0*/  IMAD.MOV.U32 R31, RZ, RZ, RZ ;  /* 0x000000ffff1f7224 */ /* 0x000fe200078e00ff */
[----:B------:R-:W-:Y:S01]  /*7900*/  BSSY.RECONVERGENT B0, `(.L_x_5536) ;  /* 0x0000098000007945 */ /* 0x000fe20003800200 */
[----:B------:R-:W4:Y:S02]  /*7910*/  S2R R6, SR_TID.X ;  /* 0x0000000000067919 */ /* 0x000f240000002100 */
[----:B------:R-:W5:Y:S08]  /*7920*/  LDC R20, c[0x0][0x434] ;  /* 0x00010d00ff147b82 */ /* 0x000f700000000800 */
[----:B------:R-:W5:Y:S01]  /*7930*/  S2UR UR6, SR_CTAID.Z ;  /* 0x00000000000679c3 */ /* 0x000f620000002700 */
[----:B-1----:R-:W-:Y:S01]  /*7940*/  FADD.FTZ R8, R8, R164 ;  /* 0x000000a408087221 */ /* 0x002fe20000010000 */
[----:B--2---:R-:W-:Y:S01]  /*7950*/  ULEA UR4, UR4, UR5, 0x18 ;  /* 0x0000000504047291 */ /* 0x004fe2000f8ec0ff */
[----:B------:R-:W1:Y:S01]  /*7960*/  LDCU.U8 UR5, c[0x0][0x548] ;  /* 0x0000a900ff0577ac */ /* 0x000e620008000000 */
[----:B---3--:R-:W-:-:S02]  /*7970*/  FADD.FTZ R163, R3, R163 ;  /* 0x000000a303a37221 */ /* 0x008fc40000010000 */
[----:B------:R-:W2:Y:S04]  /*7980*/  SHFL.BFLY PT, R3, R8, 0x1, 0x1f ;  /* 0x0c201f0008037f89 */ /* 0x000ea800000e0000 */
[----:B------:R-:W3:Y:S01]  /*7990*/  SHFL.BFLY PT, R7, R163, 0x1, 0x1f ;  /* 0x0c201f00a3077f89 */ /* 0x000ee200000e0000 */
[C---:B----4-:R-:W-:Y:S02]  /*79a0*/  SHF.L.U32 R5, R6.reuse, 0x1, RZ ;  /* 0x0000000106057819 */ /* 0x050fe400000006ff */
[----:B------:R-:W-:Y:S02]  /*79b0*/  SHF.L.U32 R9, R6, 0x4, RZ ;  /* 0x0000000406097819 */ /* 0x000fe400000006ff */
[----:B------:R-:W-:Y:S02]  /*79c0*/  LOP3.LUT R4, R5, 0x6, RZ, 0xc0, !PT ;  /* 0x0000000605047812 */ /* 0x000fe400078ec0ff */
[----:B------:R-:W-:-:S02]  /*79d0*/  LOP3.LUT R9, R9, 0x1c0, RZ, 0xc0, !PT ;  /* 0x000001c009097812 */ /* 0x000fc400078ec0ff */
[--C-:B------:R-:W-:Y:S02]  /*79e0*/  SHF.R.U32.HI R23, RZ, 0x1, R6.reuse ;  /* 0x00000001ff177819 */ /* 0x100fe40000011606 */
[----:B------:R-:W-:Y:S02]  /*79f0*/  LOP3.LUT R9, R9, 0x38, R5, 0xf8, !PT ;  /* 0x0000003809097812 */ /* 0x000fe400078ef805 */
[----:B------:R-:W-:Y:S01]  /*7a00*/  MOV R5, 0x20 ;  /* 0x0000002000057802 */ /* 0x000fe20000000f00 */
[----:B--2---:R-:W-:Y:S01]  /*7a10*/  FADD.FTZ R8, R8, R3 ;  /* 0x0000000308087221 */ /* 0x004fe20000010000 */
[----:B------:R-:W-:Y:S02]  /*7a20*/  SHF.L.U32 R3, R6, 0x5, RZ ;  /* 0x0000000506037819 */ /* 0x000fe400000006ff */
[----:B------:R-:W-:Y:S01]  /*7a30*/  SHF.R.U32.HI R28, RZ, 0x2, R6 ;  /* 0x00000002ff1c7819 */ /* 0x000fe20000011606 */
[----:B---3--:R-:W-:Y:S01]  /*7a40*/  FADD.FTZ R7, R163, R7 ;  /* 0x00000007a3077221 */ /* 0x008fe20000010000 */
[----:B------:R-:W2:Y:S01]  /*7a50*/  MUFU.RCP R11, R8 ;  /* 0x00000008000b7308 */ /* 0x000ea20000001000 */
[----:B------:R-:W-:-:S02]  /*7a60*/  FSETP.NE.FTZ.AND P1, PT, R8, RZ, PT ;  /* 0x000000ff0800720b */ /* 0x000fc40003f35000 */
[----:B------:R-:W-:Y:S01]  /*7a70*/  LOP3.LUT R3, R4, 0x7c00, R3, 0xf8, !PT ;  /* 0x00007c0004037812 */ /* 0x000fe200078ef803 */
[----:B------:R-:W-:Y:S01]  /*7a80*/  IMAD.MOV.U32 R4, RZ, RZ, 0x10 ;  /* 0x00000010ff047424 */ /* 0x000fe200078e00ff */
[----:B------:R-:W-:Y:S02]  /*7a90*/  FSETP.NE.FTZ.AND P0, PT, R7, RZ, PT ;  /* 0x000000ff0700720b */ /* 0x000fe40003f15000 */
[----:B------:R-:W-:Y:S01]  /*7aa0*/  LOP3.LUT R3, R3, R9, RZ, 0xfc, !PT ;  /* 0x0000000903037212 */ /* 0x000fe200078efcff */
[----:B------:R-:W3:Y:S01]  /*7ab0*/  MUFU.RCP R10, R7 ;  /* 0x00000007000a7308 */ /* 0x000ee20000001000 */
[----:B------:R-:W-:Y:S02]  /*7ac0*/  R2P PR, R6, 0x1c ;  /* 0x0000001c06007804 */ /* 0x000fe40000000000 */
[----:B------:R-:W-:Y:S02]  /*7ad0*/  LEA R3, R3, UR4, 0x1 ;  /* 0x0000000403037c11 */ /* 0x000fe4000f8e08ff */
[----:B------:R-:W-:Y:S01]  /*7ae0*/  LOP3.LUT R23, R23, 0x30, RZ, 0xc0, !PT ;  /* 0x0000003017177812 */ /* 0x000fe200078ec0ff */
[----:B------:R-:W4:Y:S01]  /*7af0*/  @P1 LDC R22, c[0x0][0x458] ;  /* 0x00011600ff161b82 */ /* 0x000f220000000800 */
[----:B------:R-:W-:Y:S01]  /*7b00*/  SEL R5, R5, 0xffffffe0, !P3 ;  /* 0xffffffe005057807 */ /* 0x000fe20005800000 */
[----:B------:R-:W1:Y:S01]  /*7b10*/  @P1 MUFU.LG2 R26, R8 ;  /* 0x00000008001a1308 */ /* 0x000e620000000c00 */
[----:B--2---:R-:W-:-:S02]  /*7b20*/  FSEL R11, R11, 1, P1 ;  /* 0x3f8000000b0b7808 */ /* 0x004fc40000800000 */
[----:B------:R-:W-:Y:S01]  /*7b30*/  SEL R4, R4, 0xfffffff0, !P2 ;  /* 0xfffffff004047807 */ /* 0x000fe20005000000 */
[----:B------:R-:W-:Y:S01]  /*7b40*/  IMAD.IADD R12, R5, 0x1, R3 ;  /* 0x00000001050c7824 */ /* 0x000fe200078e0203 */
[----:B------:R-:W-:Y:S01]  /*7b50*/  IADD3 R9, PT, PT, R3, 0x40, RZ ;  /* 0x0000004003097810 */ /* 0x000fe20007ffe0ff */
[C---:B------:R-:W-:Y:S01]  /*7b60*/  FMUL.FTZ R96, R11.reuse, R96 ;  /* 0x000000600b607220 */ /* 0x040fe20000410000 */
[C---:B------:R-:W-:Y:S01]  /*7b70*/  FMUL.FTZ R97, R11.reuse, R97 ;  /* 0x000000610b617220 */ /* 0x040fe20000410000 */
[C---:B------:R-:W-:Y:S01]  /*7b80*/  FMUL.FTZ R92, R11.reuse, R92 ;  /* 0x0000005c0b5c7220 */ /* 0x040fe20000410000 */
[----:B---3--:R-:W-:Y:S01]  /*7b90*/  FSEL R10, R10, 1, P0 ;  /* 0x3f8000000a0a7808 */ /* 0x008fe20000000000 */
[C---:B------:R-:W-:Y:S01]  /*7ba0*/  FMUL.FTZ R93, R11.reuse, R93 ;  /* 0x0000005d0b5d7220 */ /* 0x040fe20000410000 */
[C---:B------:R-:W-:Y:S01]  /*7bb0*/  FMUL.FTZ R68, R11.reuse, R68 ;  /* 0x000000440b447220 */ /* 0x040fe20000410000 */
[----:B------:R-:W-:Y:S01]  /*7bc0*/  FMUL.FTZ R69, R11, R69 ;  /* 0x000000450b457220 */ /* 0x000fe20000410000 */
[----:B------:R-:W-:Y:S01]  /*7bd0*/  F2FP.BF16.F32.PACK_AB R96, R97, R96 ;  /* 0x000000606160723e */ /* 0x000fe200000010ff */
[C---:B------:R-:W-:Y:S01]  /*7be0*/  FMUL.FTZ R98, R10.reuse, R98 ;  /* 0x000000620a627220 */ /* 0x040fe20000410000 */
[C---:B------:R-:W-:Y:S01]  /*7bf0*/  FMUL.FTZ R99, R10.reuse, R99 ;  /* 0x000000630a637220 */ /* 0x040fe20000410000 */
[C---:B------:R-:W-:Y:S01]  /*7c00*/  FMUL.FTZ R94, R10.reuse, R94 ;  /* 0x0000005e0a5e7220 */ /* 0x040fe20000410000 */
[C---:B------:R-:W-:Y:S01]  /*7c10*/  FMUL.FTZ R95, R10.reuse, R95 ;  /* 0x0000005f0a5f7220 */ /* 0x040fe20000410000 */
[C---:B------:R-:W-:Y:S01]  /*7c20*/  FMUL.FTZ R70, R10.reuse, R70 ;  /* 0x000000460a467220 */ /* 0x040fe20000410000 */
[C---:B------:R-:W-:Y:S01]  /*7c30*/  FMUL.FTZ R71, R10.reuse, R71 ;  /* 0x000000470a477220 */ /* 0x040fe20000410000 */
[----:B------:R-:W-:Y:S01]  /*7c40*/  F2FP.BF16.F32.PACK_AB R98, R99, R98 ;  /* 0x000000626362723e */ /* 0x000fe200000010ff */
[C---:B------:R-:W-:Y:S01]  /*7c50*/  FMUL.FTZ R72, R11.reuse, R72 ;  /* 0x000000480b487220 */ /* 0x040fe20000410000 */
[----:B------:R-:W-:Y:S01]  /*7c60*/  FMUL.FTZ R73, R11, R73 ;  /* 0x000000490b497220 */ /* 0x000fe20000410000 */
[C---:B------:R-:W-:Y:S01]  /*7c70*/  FMUL.FTZ R74, R10.reuse, R74 ;  /* 0x0000004a0a4a7220 */ /* 0x040fe20000410000 */
[----:B------:R-:W-:Y:S01]  /*7c80*/  FMUL.FTZ R75, R10, R75 ;  /* 0x0000004b0a4b7220 */ /* 0x000fe20000410000 */
[----:B------:R-:W-:Y:S01]  /*7c90*/  F2FP.BF16.F32.PACK_AB R92, R93, R92 ;  /* 0x0000005c5d5c723e */ /* 0x000fe200000010ff */
[----:B------:R-:W-:Y:S01]  /*7ca0*/  FMUL.FTZ R76, R11, R76 ;  /* 0x0000004c0b4c7220 */ /* 0x000fe20000410000 */
[----:B------:R-:W-:Y:S01]  /*7cb0*/  F2FP.BF16.F32.PACK_AB R94, R95, R94 ;  /* 0x0000005e5f5e723e */ /* 0x000fe200000010ff */
[----:B------:R-:W-:Y:S01]  /*7cc0*/  FMUL.FTZ R77, R11, R77 ;  /* 0x0000004d0b4d7220 */ /* 0x000fe20000410000 */
[----:B------:R-:W-:Y:S01]  /*7cd0*/  IADD3 R13, PT, PT, R4, R3, RZ ;  /* 0x00000003040d7210 */ /* 0x000fe20007ffe0ff */
[C---:B------:R-:W-:Y:S01]  /*7ce0*/  FMUL.FTZ R78, R10.reuse, R78 ;  /* 0x0000004e0a4e7220 */ /* 0x040fe20000410000 */
[C---:B------:R-:W-:Y:S01]  /*7cf0*/  FMUL.FTZ R79, R10.reuse, R79 ;  /* 0x0000004f0a4f7220 */ /* 0x040fe20000410000 */
[----:B------:R-:W-:Y:S01]  /*7d00*/  F2FP.BF16.F32.PACK_AB R68, R69, R68 ;  /* 0x000000444544723e */ /* 0x000fe200000010ff */
[----:B------:R-:W-:Y:S01]  /*7d10*/  FMUL.FTZ R88, R11, R88 ;  /* 0x000000580b587220 */ /* 0x000fe20000410000 */
[----:B------:R-:W-:Y:S01]  /*7d20*/  F2FP.BF16.F32.PACK_AB R70, R71, R70 ;  /* 0x000000464746723e */ /* 0x000fe200000010ff */
        /* <DEDUP_REMOVED lines=12> */
[----:B------:R-:W-:Y:S01]  /*7df0*/  STS [R3], R96 ;  /* 0x0000006003007388 */ /* 0x000fe20000000800 */
[----:B------:R-:W-:Y:S01]  /*7e00*/  F2FP.BF16.F32.PACK_AB R72, R73, R72 ;  /* 0x000000484948723e */ /* 0x000fe200000010ff */
[----:B------:R-:W2:Y:S01]  /*7e10*/  @P0 LDC R24, c[0x0][0x458] ;  /* 0x00011600ff180b82 */ /* 0x000ea20000000800 */
[----:B------:R-:W-:Y:S01]  /*7e20*/  F2FP.BF16.F32.PACK_AB R74, R75, R74 ;  /* 0x0000004a4b4a723e */ /* 0x000fe200000010ff */
[----:B------:R3:W-:Y:S01]  /*7e30*/  STS [R3+0x400], R98 ;  /* 0x0004006203007388 */ /* 0x0007e20000000800 */
[----:B------:R-:W-:Y:S01]  /*7e40*/  IADD3 R5, PT, PT, R5, R9, RZ ;  /* 0x0000000905057210 */ /* 0x000fe20007ffe0ff */
[----:B------:R-:W5:Y:S01]  /*7e50*/  @P0 MUFU.LG2 R29, R7 ;  /* 0x00000007001d0308 */ /* 0x000f620000000c00 */
[----:B------:R-:W-:Y:S01]  /*7e60*/  F2FP.BF16.F32.PACK_AB R76, R77, R76 ;  /* 0x0000004c4d4c723e */ /* 0x000fe200000010ff */
[----:B------:R-:W-:Y:S01]  /*7e70*/  STS [R13], R92 ;  /* 0x0000005c0d007388 */ /* 0x000fe20000000800 */
[----:B------:R-:W-:Y:S01]  /*7e80*/  F2FP.BF16.F32.PACK_AB R78, R79, R78 ;  /* 0x0000004e4f4e723e */ /* 0x000fe200000010ff */
[----:B-1----:R-:W-:Y:S01]  /*7e90*/  @P1 FMUL.FTZ R26, R26, 0.69314718246459960938 ;  /* 0x3f3172181a1a1820 */ /* 0x002fe20000410000 */
[----:B------:R-:W-:Y:S01]  /*7ea0*/  F2FP.BF16.F32.PACK_AB R88, R89, R88 ;  /* 0x000000585958723e */ /* 0x000fe200000010ff */
[----:B------:R-:W-:Y:S01]  /*7eb0*/  STS [R13+0x400], R94 ;  /* 0x0004005e0d007388 */ /* 0x000fe20000000800 */
[----:B------:R-:W-:Y:S01]  /*7ec0*/  F2FP.BF16.F32.PACK_AB R90, R91, R90 ;  /* 0x0000005a5b5a723e */ /* 0x000fe200000010ff */
[----:B----4-:R-:W-:Y:S01]  /*7ed0*/  @P1 FFMA.FTZ R27, R2, R22, R26 ;  /* 0x00000016021b1223 */ /* 0x010fe2000001001a */
[----:B------:R-:W-:Y:S01]  /*7ee0*/  F2FP.BF16.F32.PACK_AB R80, R81, R80 ;  /* 0x000000505150723e */ /* 0x000fe200000010ff */
[----:B------:R-:W-:Y:S01]  /*7ef0*/  STS [R12], R68 ;  /* 0x000000440c007388 */ /* 0x000fe20000000800 */
[----:B------:R-:W-:-:S02]  /*7f00*/  F2FP.BF16.F32.PACK_AB R82, R83, R82 ;  /* 0x000000525352723e */ /* 0x000fc400000010ff */
[----:B------:R-:W-:Y:S01]  /*7f10*/  F2FP.BF16.F32.PACK_AB R11, R11, R84 ;  /* 0x000000540b0b723e */ /* 0x000fe200000010ff */
[----:B------:R1:W-:Y:S01]  /*7f20*/  STS [R12+0x400], R70 ;  /* 0x000400460c007388 */ /* 0x0003e20000000800 */
[----:B------:R-:W-:Y:S02]  /*7f30*/  F2FP.BF16.F32.PACK_AB R10, R10, R86 ;  /* 0x000000560a0a723e */ /* 0x000fe400000010ff */
[----:B------:R-:W-:Y:S01]  /*7f40*/  ISETP.NE.AND P2, PT, RZ, UR5, PT ;  /* 0x00000005ff007c0c */ /* 0x000fe2000bf45270 */
[----:B-----5:R-:W-:Y:S01]  /*7f50*/  @P0 FMUL.FTZ R29, R29, 0.69314718246459960938 ;  /* 0x3f3172181d1d0820 */ /* 0x020fe20000410000 */
[----:B------:R-:W-:Y:S02]  /*7f60*/  LOP3.LUT P3, RZ, R6, 0x3, RZ, 0xc0, !PT ;  /* 0x0000000306ff7812 */ /* 0x000fe4000786c0ff */
[----:B------:R-:W-:Y:S01]  /*7f70*/  MOV R6, 0x7f800000 ;  /* 0x7f80000000067802 */ /* 0x000fe20000000f00 */
[----:B--2---:R-:W-:Y:S01]  /*7f80*/  @P0 FFMA.FTZ R6, R0, R24, R29 ;  /* 0x0000001800060223 */ /* 0x004fe2000001001d */
[----:B---3--:R-:W-:-:S02]  /*7f90*/  IADD3 R3, PT, PT, R4, R12, RZ ;  /* 0x0000000c04037210 */ /* 0x008fc40007ffe0ff */
[----:B------:R-:W-:-:S03]  /*7fa0*/  LOP3.LUT R23, R23, 0x7, R28, 0xf8, !PT ;  /* 0x0000000717177812 */ /* 0x000fc600078ef81c */
[----:B------:R-:W-:Y:S02]  /*7fb0*/  STS [R3], R72 ;  /* 0x0000004803007388 */ /* 0x000fe40000000800 */
[----:B------:R-:W2:Y:S01]  /*7fc0*/  @!P2 LDC R21, c[0x0][0x3e0] ;  /* 0x0000f800ff15ab82 */ /* 0x000ea20000000800 */
[----:B------:R-:W-:Y:S01]  /*7fd0*/  @!P2 MOV R2, R20 ;  /* 0x000000140002a202 */ /* 0x000fe20000000f00 */
[----:B------:R-:W-:Y:S04]  /*7fe0*/  STS [R3+0x400], R74 ;  /* 0x0004004a03007388 */ /* 0x000fe80000000800 */
[----:B------:R-:W-:Y:S02]  /*7ff0*/  STS [R9], R76 ;  /* 0x0000004c09007388 */ /* 0x000fe40000000800 */
[----:B------:R-:W3:Y:S01]  /*8000*/  @P2 LDC R25, c[0x0][0x454] ;  /* 0x00011500ff192b82 */ /* 0x000ee20000000800 */
[C---:B-1----:R-:W-:Y:S01]  /*8010*/  IMAD.IADD R12, R4.reuse, 0x1, R9 ;  /* 0x00000001040c7824 */ /* 0x042fe200078e0209 */
[----:B------:R-:W-:Y:S01]  /*8020*/  IADD3 R4, PT, PT, R4, R5, RZ ;  /* 0x0000000504047210 */ /* 0x000fe20007ffe0ff */
[----:B------:R1:W-:Y:S04]  /*8030*/  STS [R9+0x400], R78 ;  /* 0x0004004e09007388 */ /* 0x0003e80000000800 */
[----:B------:R-:W-:Y:S04]  /*8040*/  STS [R12], R88 ;  /* 0x000000580c007388 */ /* 0x000fe80000000800 */
[----:B------:R-:W-:Y:S04]  /*8050*/  STS [R12+0x400], R90 ;  /* 0x0004005a0c007388 */ /* 0x000fe80000000800 */
[----:B------:R-:W-:Y:S01]  /*8060*/  STS [R5], R80 ;  /* 0x0000005005007388 */ /* 0x000fe20000000800 */
[----:B--2---:R-:W-:-:S03]  /*8070*/  @!P2 IMAD R21, R154, R21, UR6 ;  /* 0x000000069a15ae24 */ /* 0x004fc6000f8e0215 */
[----:B------:R-:W-:Y:S01]  /*8080*/  STS [R5+0x400], R82 ;  /* 0x0004005205007388 */ /* 0x000fe20000000800 */
[----:B------:R-:W-:Y:S01]  /*8090*/  @!P2 IMAD R21, R21, R2, RZ ;  /* 0x000000021515a224 */ /* 0x000fe200078e02ff */
[----:B------:R-:W-:Y:S02]  /*80a0*/  @P2 MOV R2, R20 ;  /* 0x0000001400022202 */ /* 0x000fe40000000f00 */
[----:B------:R-:W-:Y:S01]  /*80b0*/  STS [R4], R11 ;  /* 0x0000000b04007388 */ /* 0x000fe20000000800 */
[----:B---3--:R-:W-:-:S03]  /*80c0*/  @P2 IMAD R25, R25, UR6, RZ ;  /* 0x0000000619192c24 */ /* 0x008fc6000f8e02ff */
[----:B------:R2:W-:Y:S01]  /*80d0*/  STS [R4+0x400], R10 ;  /* 0x0004000a04007388 */ /* 0x0005e20000000800 */
[----:B-1----:R-:W1:Y:S01]  /*80e0*/  LDC.64 R8, c[0x0][0x400] ;  /* 0x00010000ff087b82 */ /* 0x002e620000000a00 */
[----:B------:R-:W-:-:S07]  /*80f0*/  @P2 IMAD R21, R154, R2, R25 ;  /* 0x000000029a152224 */ /* 0x000fce00078e0219 */
[----:B------:R-:W-:Y:S06]  /*8100*/  BAR.SYNC.DEFER_BLOCKING 0x0 ;  /* 0x0000000000007b1d */ /* 0x000fec0000010000 */
[----:B------:R-:W3:Y:S02]  /*8110*/  S2R R3, SR_TID.X ;  /* 0x0000000000037919 */ /* 0x000ee40000002100 */
[----:B--2---:R-:W2:Y:S01]  /*8120*/  LDC.64 R4, c[0x0][0x408] ;  /* 0x00010200ff047b82 */ /* 0x004ea20000000a00 */
[----:B------:R4:W1:Y:S04]  /*8130*/  LDS.128 R16, [R155] ;  /* 0x000000009b107984 */ /* 0x0008680000000c00 */
[----:B------:R4:W1:Y:S03]  /*8140*/  LDS.128 R12, [R155+0x800] ;  /* 0x000800009b0c7984 */ /* 0x0008660000000c00 */
[----:B------:R-:W4:Y:S01]  /*8150*/  LDC.64 R10, c[0x0][0x410] ;  /* 0x00010400ff0a7b82 */ /* 0x000f220000000a00 */
[----:B---3--:R-:W-:-:S04]  /*8160*/  SHF.L.U32 R7, R3, 0x3, RZ ;  /* 0x0000000303077819 */ /* 0x008fc800000006ff */
[----:B------:R-:W-:-:S05]  /*8170*/  LOP3.LUT R30, R7, 0x38, RZ, 0xc0, !PT ;  /* 0x00000038071e7812 */ /* 0x000fca00078ec0ff */
[----:B--2---:R-:W-:-:S04]  /*8180*/  IMAD.WIDE.U32 R30, R156, R4, R30 ;  /* 0x000000049c1e7225 */ /* 0x004fc800078e001e */
[----:B------:R-:W-:Y:S02]  /*8190*/  IMAD R31, R156, R5, R31 ;  /* 0x000000059c1f7224 */ /* 0x000fe400078e021f */
[----:B-1----:R-:W-:Y:S01]  /*81a0*/  IMAD.WIDE.U32 R30, R154, R8, R30 ;  /* 0x000000089a1e7225 */ /* 0x002fe200078e001e */
[----:B------:R-:W-:Y:S06]  /*81b0*/  @P3 BRA `(.L_x_5537) ;  /* 0x0000000000303947 */ /* 0x000fec0003800000 */
        /* <DEDUP_REMOVED lines=12> */
.L_x_5537:
[----:B------:R-:W-:Y:S05]  /*8280*/  BSYNC.RECONVERGENT B0 ;  /* 0x0000000000007941 */ /* 0x000fea0003800200 */
.L_x_5536:
[----:B-1----:R-:W1:Y:S01]  /*8290*/  LDS.128 R20, [R155+0x1000] ;  /* 0x001000009b147984 */ /* 0x002e620000000c00 */
[----:B------:R-:W2:Y:S01]  /*82a0*/  LDCU.64 UR4, c[0x0][0x3f0] ;  /* 0x00007e00ff0477ac */ /* 0x000ea20008000a00 */
[----:B------:R-:W-:Y:S01]  /*82b0*/  IMAD R31, R154, R9, R31 ;  /* 0x000000099a1f7224 */ /* 0x000fe200078e021f */
[----:B------:R-:W-:Y:S01]  /*82c0*/  SHF.R.U32.HI R0, RZ, 0x3, R3 ;  /* 0x00000003ff007819 */ /* 0x000fe20000011603 */
[----:B------:R-:W3:Y:S01]  /*82d0*/  LDS.128 R24, [R155+0x1800] ;  /* 0x001800009b187984 */ /* 0x000ee20000000c00 */
[----:B------:R-:W-:Y:S02]  /*82e0*/  IMAD.SHL.U32 R2, R4, 0x20, RZ ;  /* 0x0000002004027824 */ /* 0x000fe400078e00ff */
[----:B----4-:R-:W-:-:S04]  /*82f0*/  IMAD.WIDE.U32 R30, R10, UR6, R30 ;  /* 0x000000060a1e7c25 */ /* 0x010fc8000f8e001e */
[----:B------:R-:W-:Y:S02]  /*8300*/  IMAD R9, R11, UR6, R31 ;  /* 0x000000060b097c24 */ /* 0x000fe4000f8e021f */
[----:B------:R-:W-:-:S04]  /*8310*/  IMAD.MOV.U32 R8, RZ, RZ, R30 ;  /* 0x000000ffff087224 */ /* 0x000fc800078e001e */
        /* <DEDUP_REMOVED lines=9> */
[----:B------:R-:W-:-:S02]  /*83b0*/  IADD3 R2, P0, PT, R8, R2, RZ ;  /* 0x0000000208027210 */ /* 0x000fc40007f1e0ff */
[----:B------:R-:W-:-:S03]  /*83c0*/  IADD3.X R11, PT, PT, R0, R7, RZ, P1, !PT ;  /* 0x00000007000b7210 */ /* 0x000fc60000ffe4ff */
[----:B------:R-:W-:Y:S02]  /*83d0*/  IMAD.X R3, R9, 0x1, R0, P0 ;  /* 0x0000000109037824 */ /* 0x000fe400000e0600 */
[----:B------:R-:W-:Y:S04]  /*83e0*/  STG.E.128 desc[UR24][R10.64], R12 ;  /* 0x0000000c0a007986 */ /* 0x000fe8000c101d18 */
[----:B-1----:R-:W-:Y:S04]  /*83f0*/  STG.E.128 desc[UR24][R8.64], R20 ;  /* 0x0000001408007986 */ /* 0x002fe8000c101d18 */
[----:B---3--:R-:W-:Y:S01]  /*8400*/  STG.E.128 desc[UR24][R2.64], R24 ;  /* 0x0000001802007986 */ /* 0x008fe2000c101d18 */
[----:B------:R-:W-:Y:S05]  /*8410*/  EXIT ;  /* 0x000000000000794d */ /* 0x000fea0003800000 */
.L_x_5538:
        /* <DEDUP_REMOVED lines=14> */
.L_x_7180:


//--------------------- .text._ZN5flash24flash_fwd_splitkv_kernelI23Flash_fwd_kernel_traitsILi64ELi64ELi128ELi4ELb0ELb0EN7cutlass10bfloat16_tE19Flash_kernel_traitsILi64ELi64ELi128ELi4ES3_EELb1ELb0ELb0ELb1ELb1ELb1ELb0ELb0EEEvNS_16Flash_fwd_paramsE --------------------------
	.section	.text._ZN5flash24flash_fwd_splitkv_kernelI23Flash_fwd_kernel_traitsILi64ELi64ELi128ELi4ELb0ELb0EN7cutlass10bfloat16_tE19Flash_kernel_traitsILi64ELi64ELi128ELi4ES3_EELb1ELb0ELb0ELb1ELb1ELb1ELb0ELb0EEEvNS_16Flash_fwd_paramsE,"ax",@progbits
	.align	128
        .global         _ZN5flash24flash_fwd_splitkv_kernelI23Flash_fwd_kernel_traitsILi64ELi64ELi128ELi4ELb0ELb0EN7cutlass10bfloat16_tE19Flash_kernel_traitsILi64ELi64ELi128ELi4ES3_EELb1ELb0ELb0ELb1ELb1ELb1ELb0ELb0EEEvNS_16Flash_fwd_paramsE
        .type           _ZN5flash24flash_fwd_splitkv_kernelI23Flash_fwd_kernel_traitsILi64ELi64ELi128ELi4ELb0ELb0EN7cutlass10bfloat16_tE19Flash_kernel_traitsILi64ELi64ELi128ELi4ES3_EELb1ELb0ELb0ELb1ELb1ELb1ELb0ELb0EEEvNS_16Flash_fwd_paramsE,@function
        .size           _ZN5flash24flash_fwd_splitkv_kernelI23Flash_fwd_kernel_traitsILi64ELi64ELi128ELi4ELb0ELb0EN7cutlass10bfloat16_tE19Flash_kernel_traitsILi64ELi64ELi128ELi4ES3_EELb1ELb0ELb0ELb1ELb1ELb1ELb0ELb0EEEvNS_16Flash_fwd_paramsE,(.L_x_7181 - _ZN5flash24flash_fwd_splitkv_kernelI23Flash_fwd_kernel_traitsILi64ELi64ELi128ELi4ELb0ELb0EN7cutlass10bfloat16_tE19Flash_kernel_traitsILi64ELi64ELi128ELi4ES3_EELb1ELb0ELb0ELb1ELb1ELb1ELb0ELb0EEEvNS_16Flash_fwd_paramsE)
        .other          _ZN5flash24flash_fwd_splitkv_kernelI23Flash_fwd_kernel_traitsILi64ELi64ELi128ELi4ELb0ELb0EN7cutlass10bfloat16_tE19Flash_kernel_traitsILi64ELi64ELi128ELi4ES3_EELb1ELb0ELb0ELb1ELb1ELb1ELb0ELb0EEEvNS_16Flash_fwd_paramsE,@"STO_CUDA_ENTRY STV_DEFAULT"
_ZN5flash24flash_fwd_splitkv_kernelI23Flash_fwd_kernel_traitsILi64ELi64ELi128ELi4ELb0ELb0EN7cutlass10bfloat16_tE19Flash_kernel_traitsILi64ELi64ELi128ELi4ES3_EELb1ELb0ELb0ELb1ELb1ELb1ELb0ELb0EEEvNS_16Flash_fwd_paramsE:
.text._ZN5flash24flash_fwd_splitkv_kernelI23Flash_fwd_kernel_traitsILi64ELi64ELi128ELi4ELb0ELb0EN7cutlass10bfloat16_tE19Flash_kernel_traitsILi64ELi64ELi128ELi4ES3_EELb1ELb0ELb0ELb1ELb1ELb1ELb0ELb0EEEvNS_16Flash_fwd_paramsE:
[----:B------:R-:W-:Y:S08]  /*0000*/  LDC R1, c[0x0][0x37c] ;  /* 0x0000df00ff017b82 */ /* 0x000ff00000000800 */
[----:B------:R-:W1:Y:S01]  /*0010*/  LDC.64 R2, c[0x0][0x478] ;  /* 0x00011e00ff027b82 */ /* 0x000e620000000a00 */
[----:B------:R-:W2:Y:S01]  /*0020*/  S2R R174, SR_CTAID.Y ;  /* 0x0000000000ae7919 */ /* 0x000ea20000002600 */
[----:B------:R-:W3:Y:S01]  /*0030*/  LDCU.64 UR24, c[0x0][0x358] ;  /* 0x00006b00ff1877ac */ /* 0x000ee20008000a00 */
[----:B------:R-:W-:-:S05]  /*0040*/  IMAD.MOV.U32 R15, RZ, RZ, RZ ;  /* 0x000000ffff0f7224 */ /* 0x000fca00078e00ff */
[----:B------:R-:W4:Y:S01]  /*0050*/  LDC.64 R4, c[0x0][0x470] ;  /* 0x00011c00ff047b82 */ /* 0x000f220000000a00 */
[----:B------:R-:W3:Y:S07]  /*0060*/  S2R R23, SR_CTAID.X ;  /* 0x0000000000177919 */ /* 0x000eee0000002500 */
[----:B------:R-:W3:Y:S01]  /*0070*/  LDC R85, c[0x0][0x434] ;  /* 0x00010d00ff557b82 */ /* 0x000ee20000000800 */
        /* <DEDUP_REMOVED lines=12> */
[----:B------:R3:W5:Y:S01]  /*0140*/  @P0 LDG.E R15, desc[UR24][R6.64] ;  /* 0x00000018060f0981 */ /* 0x000762000c1e1900 */
[----:B------:R-:W-:-:S13]  /*0150*/  ISETP.GE.AND P0, PT, R176, R85, PT ;  /* 0x00000055b000720c */ /* 0x000fda0003f06270 */
[----:B------:R-:W-:Y:S05]  /*0160*/  @P0 EXIT ;  /* 0x000000000000094d */ /* 0x000fea0003800000 */
[----:B---3--:R-:W3:Y:S01]  /*0170*/  LDC R27, c[0x0][0x508] ;  /* 0x00014200ff1b7b82 */ /* 0x008ee20000000800 */
[----:B-1----:R-:W-:Y:S01]  /*0180*/  @!P1 ISETP.NE.U32.AND P0, PT, R4, RZ, PT ;  /* 0x000000ff0400920c */ /* 0x002fe20003f05070 */
[----:B------:R-:W1:Y:S01]  /*0190*/  LDCU UR5, c[0x0][0x438] ;  /* 0x00008700ff0577ac */ /* 0x000e620008000800 */
[----:B-----5:R-:W-:Y:S01]  /*01a0*/  @P1 IMAD.IADD R26, R26, 0x1, -R15 ;  /* 0x000000011a1a1824 */ /* 0x020fe200078e0a0f */
[----:B------:R-:W4:Y:S01]  /*01b0*/  S2R R21, SR_CTAID.Z ;  /* 0x0000000000157919 */ /* 0x000f220000002700 */
[----:B------:R-:W-:Y:S01]  /*01c0*/  @!P1 ISETP.NE.AND.EX P0, PT, R5, RZ, PT, P0 ;  /* 0x000000ff0500920c */ /* 0x000fe20003f05300 */
[----:B------:R-:W-:Y:S01]  /*01d0*/  VIADD R0, R23, 0x1 ;  /* 0x0000000117007836 */ /* 0x000fe20000000000 */
[----:B------:R-:W3:Y:S02]  /*01e0*/  S2R R84, SR_TID.X ;  /* 0x0000000000547919 */ /* 0x000ee40000002100 */
[----:B--2---:R-:W-:Y:S01]  /*01f0*/  @!P1 SEL R3, R3, RZ, P0 ;  /* 0x000000ff03039207 */ /* 0x004fe20000000000 */
[----:B------:R-:W-:-:S03]  /*0200*/  IMAD R0, R0, 0x40, -R85 ;  /* 0x0000004000007824 */ /* 0x000fc600078e0a55 */
[----:B------:R-:W-:-:S05]  /*0210*/  @!P1 IADD3 R26, PT, PT, R3, R2, -R15 ;  /* 0x00000002031a9210 */ /* 0x000fca0007ffe80f */
[----:B------:R-:W-:Y:S01]  /*0220*/  VIADD R4, R26, 0x7f ;  /* 0x0000007f1a047836 */ /* 0x000fe20000000000 */
[----:B-1----:R-:W-:-:S04]  /*0230*/  UIADD3 UR5, UPT, UPT, UR5, 0x7f, URZ ;  /* 0x0000007f05057890 */ /* 0x002fc8000fffe0ff */
[----:B------:R-:W-:Y:S01]  /*0240*/  SHF.R.S32.HI R2, RZ, 0x1f, R4 ;  /* 0x0000001fff027819 */ /* 0x000fe20000011404 */
[----:B------:R-:W-:Y:S01]  /*0250*/  USHF.R.S32.HI UR4, URZ, 0x1f, UR5 ;  /* 0x0000001fff047899 */ /* 0x000fe20008011405 */
[----:B---3--:R-:W-:Y:S02]  /*0260*/  IADD3 R3, PT, PT, R4, R27, R0 ;  /* 0x0000001b04037210 */ /* 0x008fe40007ffe000 */
        /* <DEDUP_REMOVED lines=18> */
[----:B------:R-:W-:Y:S01]  /*0390*/  IADD3 R8, PT, PT, R0, 0x10, RZ ;  /* 0x0000001000087810 */ /* 0x000fe20007ffe0ff */
[----:B------:R-:W5:Y:S01]  /*03a0*/  LDCU.64 UR6, c[0x0][0x3f0] ;  /* 0x00007e00ff0677ac */ /* 0x000f620008000a00 */
[----:B------:R-:W-:Y:S01]  /*03b0*/  LOP3.LUT P4, R84, R84, 0x7, RZ, 0xc0, !PT ;  /* 0x0000000754547812 */ /* 0x000fe2000788c0ff */
[----:B-1----:R-:W-:-:S04]  /*03c0*/  IMAD.WIDE.U32 R6, R176, R2, R6 ;  /* 0x00000002b0067225 */ /* 0x002fc800078e0006 */
[----:B------:R-:W-:Y:S02]  /*03d0*/  IMAD R7, R176, R3, R7 ;  /* 0x00000003b0077224 */ /* 0x000fe400078e0207 */
[----:B--2---:R-:W-:-:S04]  /*03e0*/  IMAD.WIDE.U32 R12, R174, UR4, R6 ;  /* 0x00000004ae0c7c25 */ /* 0x004fc8000f8e0006 */
[C---:B------:R-:W-:Y:S01]  /*03f0*/  IMAD R13, R174.reuse, UR5, R13 ;  /* 0x00000005ae0d7c24 */ /* 0x040fe2000f8e020d */
[----:B------:R-:W1:Y:S01]  /*0400*/  LDCU.64 UR4, c[0x0][0x420] ;  /* 0x00008400ff0477ac */ /* 0x000e620008000a00 */
[----:B----4-:R-:W-:Y:S02]  /*0410*/  IMAD R5, R174, R5, R21 ;  /* 0x00000005ae057224 */ /* 0x010fe400078e0215 */
[----:B---3--:R-:W-:-:S04]  /*0420*/  IMAD.WIDE.U32 R12, R21, UR8, R12 ;  /* 0x00000008150c7c25 */ /* 0x008fc8000f8e000c */
[--C-:B------:R-:W-:Y:S02]  /*0430*/  IMAD R5, R5, R85, R176.reuse ;  /* 0x0000005505057224 */ /* 0x100fe400078e02b0 */
[----:B------:R-:W-:Y:S02]  /*0440*/  IMAD R13, R21, UR9, R13 ;  /* 0x00000009150d7c24 */ /* 0x000fe4000f8e020d */
[----:B------:R-:W-:Y:S01]  /*0450*/  IMAD.IADD R85, R85, 0x1, -R176 ;  /* 0x0000000155557824 */ /* 0x000fe200078e0ab0 */
[----:B------:R-:W-:Y:S01]  /*0460*/  IADD3 R6, P0, PT, R5, R0, RZ ;  /* 0x0000000005067210 */ /* 0x000fe20007f1e0ff */
[----:B------:R-:W-:-:S03]  /*0470*/  IMAD.WIDE.U32 R12, R0, R2, R12 ;  /* 0x00000002000c7225 */ /* 0x000fc600078e000c */
[----:B------:R-:W-:Y:S01]  /*0480*/  LEA.HI.X.SX32 R5, R5, RZ, 0x1, P0 ;  /* 0x000000ff05057211 */ /* 0x000fe200000f0eff */
[----:B------:R-:W-:Y:S01]  /*0490*/  VIADD R7, R0, 0x20 ;  /* 0x0000002000077836 */ /* 0x000fe20000000000 */
[----:B-1----:R-:W-:Y:S01]  /*04a0*/  LEA R14, P0, R6, UR4, 0x2 ;  /* 0x00000004060e7c11 */ /* 0x002fe2000f8010ff */
[----:B------:R-:W-:Y:S01]  /*04b0*/  IMAD R4, R0, R3, R13 ;  /* 0x0000000300047224 */ /* 0x000fe200078e020d */
[----:B-----5:R-:W-:Y:S02]  /*04c0*/  LEA R10, P1, R12, UR6, 0x1 ;  /* 0x000000060c0a7c11 */ /* 0x020fe4000f8208ff */
[-C--:B------:R-:W-:Y:S01]  /*04d0*/  ISETP.GE.AND P3, PT, R8, R85.reuse, PT ;  /* 0x000000550800720c */ /* 0x080fe20003f66270 */
[----:B------:R-:W-:Y:S01]  /*04e0*/  IMAD.WIDE.U32 R8, R2, 0x40, RZ ;  /* 0x0000004002087825 */ /* 0x000fe200078e00ff */
[----:B------:R-:W-:Y:S02]  /*04f0*/  ISETP.GE.AND P2, PT, R7, R85, PT ;  /* 0x000000550700720c */ /* 0x000fe40003f46270 */
[----:B------:R-:W-:Y:S01]  /*0500*/  LEA.HI.X R15, R6, UR5, R5, 0x2, P0 ;  /* 0x00000005060f7c11 */ /* 0x000fe200080f1405 */
[----:B------:R-:W-:Y:S01]  /*0510*/  IMAD.WIDE.U32 R6, R2, 0x20, RZ ;  /* 0x0000002002067825 */ /* 0x000fe200078e00ff */
[----:B------:R-:W-:-:S02]  /*0520*/  LEA.HI.X R11, R12, UR7, R4, 0x1, P1 ;  /* 0x000000070c0b7c11 */ /* 0x000fc400088f0c04 */
[----:B------:R-:W-:Y:S01]  /*0530*/  IADD3 R2, P0, PT, R10, R8, RZ ;  /* 0x000000080a027210 */ /* 0x000fe20007f1e0ff */
[C---:B------:R-:W-:Y:S01]  /*0540*/  IMAD.SHL.U32 R4, R3.reuse, 0x20, RZ ;  /* 0x0000002003047824 */ /* 0x040fe200078e00ff */
[----:B------:R-:W-:Y:S01]  /*0550*/  SHF.L.U32 R3, R3, 0x6, RZ ;  /* 0x0000000603037819 */ /* 0x000fe200000006ff */
[----:B------:R1:W-:Y:S01]  /*0560*/  STG.E.128 desc[UR24][R10.64], RZ ;  /* 0x000000ff0a007986 */ /* 0x0003e2000c101d18 */
[----:B------:R-:W-:Y:S01]  /*0570*/  ISETP.GE.OR P4, PT, R0, R85, P4 ;  /* 0x000000550000720c */ /* 0x000fe20002786670 */
[----:B------:R-:W-:Y:S01]  /*0580*/  IMAD.IADD R5, R7, 0x1, R4 ;  /* 0x0000000107057824 */ /* 0x000fe200078e0204 */
[-C--:B------:R-:W-:Y:S01]  /*0590*/  IADD3 R12, P1, PT, R10, R6.reuse, RZ ;  /* 0x000000060a0c7210 */ /* 0x080fe20007f3e0ff */
[----:B------:R-:W-:Y:S01]  /*05a0*/  VIADD R0, R0, 0x30 ;  /* 0x0000003000007836 */ /* 0x000fe20000000000 */
[----:B------:R-:W-:Y:S02]  /*05b0*/  IADD3.X R3, PT, PT, R11, R9, R3, P0, !PT ;  /* 0x000000090b037210 */ /* 0x000fe400007fe403 */
[----:B------:R-:W-:Y:S01]  /*05c0*/  IADD3 R6, P0, PT, R2, R6, RZ ;  /* 0x0000000602067210 */ /* 0x000fe20007f1e0ff */
[----:B------:R-:W-:Y:S01]  /*05d0*/  IMAD.X R13, R5, 0x1, R11, P1 ;  /* 0x00000001050d7824 */ /* 0x000fe200008e060b */
[----:B------:R-:W-:-:S02]  /*05e0*/  ISETP.NE.OR P3, PT, R84, RZ, P3 ;  /* 0x000000ff5400720c */ /* 0x000fc40001f65670 */
        /* <DEDUP_REMOVED lines=17> */
.L_x_5539:
        /* <DEDUP_REMOVED lines=8> */
.L_x_5540:
[----:B------:R-:W2:Y:S02]  /*0780*/  LDCU.64 UR18, c[0x0][0x4e0] ;  /* 0x00009c00ff1277ac */ /* 0x000ea40008000a00 */
[----:B--2---:R-:W-:-:S04]  /*0790*/  UISETP.NE.U32.AND UP0, UPT, UR18, URZ, UPT ;  /* 0x000000ff1200728c */ /* 0x004fc8000bf05070 */
[----:B------:R-:W-:-:S09]  /*07a0*/  UISETP.NE.AND.EX UP0, UPT, UR19, URZ, UPT, UP0 ;  /* 0x000000ff1300728c */ /* 0x000fd2000bf05300 */
[----:B------:R-:W-:Y:S05]  /*07b0*/  BRA.U !UP0, `(.L_x_5541) ;  /* 0x0000000508807547 */ /* 0x000fea000b800000 */
[----:B------:R-:W2:Y:S01]  /*07c0*/  LDC R5, c[0x0][0x4f0] ;  /* 0x00013c00ff057b82 */ /* 0x000ea20000000800 */
[----:B------:R-:W-:Y:S01]  /*07d0*/  MOV R6, RZ ;  /* 0x000000ff00067202 */ /* 0x000fe20000000f00 */
[----:B------:R-:W3:Y:S01]  /*07e0*/  LDCU.64 UR4, c[0x0][0x4e8] ;  /* 0x00009d00ff0477ac */ /* 0x000ee20008000a00 */
[----:B------:R-:W-:Y:S01]  /*07f0*/  LEA R0, R24, 0xffffff80, 0x7 ;  /* 0xffffff8018007811 */ /* 0x000fe200078e38ff */
[----:B------:R-:W4:Y:S03]  /*0800*/  LDCU.64 UR8, c[0x0][0x3a8] ;  /* 0x00007500ff0877ac */ /* 0x000f260008000a00 */
[----:B-1----:R-:W-:Y:S01]  /*0810*/  IABS R2, R0 ;  /* 0x0000000000027213 */ /* 0x002fe20000000000 */
[----:B------:R-:W1:Y:S01]  /*0820*/  LDCU.64 UR16, c[0x0][0x3a0] ;  /* 0x00007400ff1077ac */ /* 0x000e620008000a00 */
[----:B------:R-:W4:Y:S01]  /*0830*/  LDCU.64 UR6, c[0x0][0x3c0] ;  /* 0x00007800ff0677ac */ /* 0x000f220008000a00 */
[----:B--2--5:R-:W-:-:S04]  /*0840*/  IABS R4, R5 ;  /* 0x0000000500047213 */ /* 0x024fc80000000000 */
[----:B------:R-:W2:Y:S08]  /*0850*/  I2F.RP R8, R4 ;  /* 0x0000000400087306 */ /* 0x000eb00000209400 */
[----:B--2---:R-:W2:Y:S02]  /*0860*/  MUFU.RCP R7, R8 ;  /* 0x0000000800077308 */ /* 0x004ea40000001000 */
[----:B--2---:R-:W-:-:S06]  /*0870*/  IADD3 R7, PT, PT, R7, 0xffffffe, RZ ;  /* 0x0ffffffe07077810 */ /* 0x004fcc0007ffe0ff */
[----:B------:R-:W2:Y:S02]  /*0880*/  F2I.FTZ.U32.TRUNC.NTZ R7, R7 ;  /* 0x0000000700077305 */ /* 0x000ea4000021f000 */
[----:B--2---:R-:W-:-:S04]  /*0890*/  IMAD.MOV R3, RZ, RZ, -R7 ;  /* 0x000000ffff037224 */ /* 0x004fc800078e0a07 */
[----:B------:R-:W-:-:S04]  /*08a0*/  IMAD R3, R3, R4, RZ ;  /* 0x0000000403037224 */ /* 0x000fc800078e02ff */
        /* <DEDUP_REMOVED lines=11> */
[C---:B---3--:R-:W-:Y:S01]  /*0960*/  IMAD.WIDE.U32 R2, R174.reuse, UR4, RZ ;  /* 0x00000004ae027c25 */ /* 0x048fe2000f8e00ff */
[----:B------:R-:W2:Y:S03]  /*0970*/  LDC R4, c[0x0][0x3e8] ;  /* 0x0000fa00ff047b82 */ /* 0x000ea60000000800 */
[----:B------:R-:W-:Y:S01]  /*0980*/  IMAD R179, R174, UR5, R3 ;  /* 0x00000005aeb37c24 */ /* 0x000fe2000f8e0203 */
[----:B------:R-:W3:Y:S07]  /*0990*/  LDCU.64 UR4, c[0x0][0x3b8] ;  /* 0x00007700ff0477ac */ /* 0x000eee0008000a00 */
[----:B------:R-:W-:-:S02]  /*09a0*/  @P0 IADD3 R6, PT, PT, R6, 0x1, RZ ;  /* 0x0000000106060810 */ /* 0x000fc40007ffe0ff */
[----:B------:R-:W-:-:S03]  /*09b0*/  LEA R178, P0, R2, UR18, 0x2 ;  /* 0x0000001202b27c11 */ /* 0x000fc6000f8010ff */
[----:B------:R-:W-:Y:S01]  /*09c0*/  @!P1 IMAD.MOV R6, RZ, RZ, -R6 ;  /* 0x000000ffff069224 */ /* 0x000fe200078e0a06 */
[----:B------:R-:W-:Y:S02]  /*09d0*/  LEA.HI.X R179, R2, UR19, R179, 0x2, P0 ;  /* 0x0000001302b37c11 */ /* 0x000fe400080f14b3 */
[----:B------:R-:W-:-:S05]  /*09e0*/  @!P2 LOP3.LUT R6, RZ, R5, RZ, 0x33, !PT ;  /* 0x00000005ff06a212 */ /* 0x000fca00078e33ff */
[----:B------:R-:W-:-:S05]  /*09f0*/  IMAD.WIDE R12, R6, 0x4, R178 ;  /* 0x00000004060c7825 */ /* 0x000fca00078e02b2 */
[----:B------:R-:W4:Y:S01]  /*0a00*/  LDG.E R10, desc[UR24][R12.64] ;  /* 0x000000180c0a7981 */ /* 0x000f22000c1e1900 */
[----:B--2---:R-:W-:Y:S01]  /*0a10*/  IABS R3, R4 ;  /* 0x0000000400037213 */ /* 0x004fe20000000000 */
[----:B------:R-:W-:Y:S01]  /*0a20*/  IMAD.MOV.U32 R8, RZ, RZ, RZ ;  /* 0x000000ffff087224 */ /* 0x000fe200078e00ff */
[----:B------:R-:W-:Y:S02]  /*0a30*/  IADD3 R6, PT, PT, -R6, RZ, RZ ;  /* 0x000000ff06067210 */ /* 0x000fe40007ffe1ff */
[----:B------:R-:W2:Y:S03]  /*0a40*/  I2F.RP R11, R3 ;  /* 0x00000003000b7306 */ /* 0x000ea60000209400 */
[----:B------:R-:W-:Y:S01]  /*0a50*/  IMAD R0, R5, R6, R0 ;  /* 0x0000000605007224 */ /* 0x000fe200078e0200 */
[----:B---3--:R-:W-:-:S04]  /*0a60*/  MOV R6, UR4 ;  /* 0x0000000400067c02 */ /* 0x008fc80008000f00 */
        /* <DEDUP_REMOVED lines=17> */
[----:B------:R-:W-:Y:S02]  /*0b80*/  ISETP.GE.AND P0, PT, R3, RZ, PT ;  /* 0x000000ff0300720c */ /* 0x000fe40003f06270 */
[----:B------:R-:W-:-:S05]  /*0b90*/  SHF.R.S32.HI R3, RZ, 0x1f, R0 ;  /* 0x0000001fff037819 */ /* 0x000fca0000011400 */
[----:B------:R-:W-:-:S06]  /*0ba0*/  @P2 VIADD R2, R2, 0x1 ;  /* 0x0000000102022836 */ /* 0x000fcc0000000000 */
[----:B------:R-:W-:Y:S02]  /*0bb0*/  @!P0 IADD3 R2, PT, PT, -R2, RZ, RZ ;  /* 0x000000ff02028210 */ /* 0x000fe40007ffe1ff */
[----:B------:R-:W-:Y:S01]  /*0bc0*/  @!P1 LOP3.LUT R2, RZ, R4, RZ, 0x33, !PT ;  /* 0x00000004ff029212 */ /* 0x000fe200078e33ff */
[C---:B------:R-:W-:Y:S02]  /*0bd0*/  IMAD R4, R3.reuse, R6, RZ ;  /* 0x0000000603047224 */ /* 0x040fe400078e02ff */
[----:B----4-:R-:W-:-:S04]  /*0be0*/  IMAD R3, R3, UR6, RZ ;  /* 0x0000000603037c24 */ /* 0x010fc8000f8e02ff */
[----:B------:R-:W-:Y:S01]  /*0bf0*/  IMAD R3, R0, UR7, R3 ;  /* 0x0000000700037c24 */ /* 0x000fe2000f8e0203 */
[----:B------:R-:W-:Y:S01]  /*0c00*/  SHF.R.S32.HI R7, RZ, 0x1f, R10 ;  /* 0x0000001fff077819 */ /* 0x000fe2000001140a */
[----:B------:R-:W-:-:S04]  /*0c10*/  IMAD.WIDE.U32 R8, R10, UR8, RZ ;  /* 0x000000080a087c25 */ /* 0x000fc8000f8e00ff */
[C---:B------:R-:W-:Y:S02]  /*0c20*/  IMAD R5, R7.reuse, UR8, RZ ;  /* 0x0000000807057c24 */ /* 0x040fe4000f8e02ff */
[----:B-1----:R-:W-:Y:S02]  /*0c30*/  IMAD R7, R7, UR16, RZ ;  /* 0x0000001007077c24 */ /* 0x002fe4000f8e02ff */
[C---:B------:R-:W-:Y:S01]  /*0c40*/  IMAD R5, R10.reuse, UR9, R5 ;  /* 0x000000090a057c24 */ /* 0x040fe2000f8e0205 */
[----:B------:R-:W1:Y:S01]  /*0c50*/  LDCU.128 UR8, c[0x0][0x3d0] ;  /* 0x00007a00ff0877ac */ /* 0x000e620008000c00 */
[C---:B------:R-:W-:Y:S02]  /*0c60*/  IMAD R7, R10.reuse, UR17, R7 ;  /* 0x000000110a077c24 */ /* 0x040fe4000f8e0207 */
[----:B------:R-:W-:Y:S01]  /*0c70*/  IMAD.WIDE.U32 R10, R10, UR16, RZ ;  /* 0x000000100a0a7c25 */ /* 0x000fe2000f8e00ff */
[----:B------:R-:W-:-:S03]  /*0c80*/  IADD3 R9, PT, PT, R9, R5, RZ ;  /* 0x0000000509097210 */ /* 0x000fc60007ffe0ff */
[----:B------:R-:W-:Y:S01]  /*0c90*/  IMAD.IADD R11, R11, 0x1, R7 ;  /* 0x000000010b0b7824 */ /* 0x000fe200078e0207 */
[----:B------:R-:W-:Y:S01]  /*0ca0*/  MOV R7, UR5 ;  /* 0x0000000500077c02 */ /* 0x000fe20008000f00 */
[----:B------:R-:W-:-:S04]  /*0cb0*/  IMAD.WIDE.U32 R8, R0, UR6, R8 ;  /* 0x0000000600087c25 */ /* 0x000fc8000f8e0008 */
        /* <DEDUP_REMOVED lines=16> */
.L_x_5541:
[----:B------:R-:W2:Y:S01]  /*0dc0*/  LDC R8, c[0x0][0x3e8] ;  /* 0x0000fa00ff087b82 */ /* 0x000ea20000000800 */
[----:B------:R-:W-:Y:S01]  /*0dd0*/  MOV R6, RZ ;  /* 0x000000ff00067202 */ /* 0x000fe20000000f00 */
[----:B------:R-:W3:Y:S01]  /*0de0*/  LDCU.64 UR6, c[0x0][0x3c0] ;  /* 0x00007800ff0677ac */ /* 0x000ee20008000a00 */
[----:B-1----:R-:W-:Y:S02]  /*0df0*/  IABS R2, R21 ;  /* 0x0000001500027213 */ /* 0x002fe40000000000 */
[----:B------:R-:W-:Y:S02]  /*0e00*/  CS2R R178, SRZ ;  /* 0x0000000000b27805 */ /* 0x000fe4000001ff00 */
[----:B-----5:R-:W-:Y:S01]  /*0e10*/  SHF.R.S32.HI R11, RZ, 0x1f, R4 ;  /* 0x0000001fff0b7819 */ /* 0x020fe20000011404 */
[----:B------:R-:W1:Y:S01]  /*0e20*/  LDCU.64 UR16, c[0x0][0x3a0] ;  /* 0x00007400ff1077ac */ /* 0x000e620008000a00 */
[----:B---3--:R-:W-:Y:S01]  /*0e30*/  IMAD.WIDE.U32 R16, R15, UR6, RZ ;  /* 0x000000060f107c25 */ /* 0x008fe2000f8e00ff */
[----:B--2---:R-:W-:-:S04]  /*0e40*/  IABS R10, R8 ;  /* 0x00000008000a7213 */ /* 0x004fc80000000000 */
[----:B------:R-:W2:Y:S08]  /*0e50*/  I2F.RP R9, R10 ;  /* 0x0000000a00097306 */ /* 0x000eb00000209400 */
[----:B--2---:R-:W2:Y:S02]  /*0e60*/  MUFU.RCP R5, R9 ;  /* 0x0000000900057308 */ /* 0x004ea40000001000 */
[----:B--2---:R-:W-:-:S02]  /*0e70*/  IADD3 R5, PT, PT, R5, 0xffffffe, RZ ;  /* 0x0ffffffe05057810 */ /* 0x004fc40007ffe0ff */
[----:B------:R-:W-:-:S04]  /*0e80*/  SHF.R.S32.HI R9, RZ, 0x1f, R15 ;  /* 0x0000001fff097819 */ /* 0x000fc8000001140f */
[----:B------:R-:W2:Y:S01]  /*0e90*/  F2I.FTZ.U32.TRUNC.NTZ R7, R5 ;  /* 0x0000000500077305 */ /* 0x000ea2000021f000 */
[----:B------:R-:W-:-:S04]  /*0ea0*/  IMAD R12, R9, UR6, RZ ;  /* 0x00000006090c7c24 */ /* 0x000fc8000f8e02ff */
[----:B------:R-:W-:-:S04]  /*0eb0*/  IMAD R12, R15, UR7, R12 ;  /* 0x000000070f0c7c24 */ /* 0x000fc8000f8e020c */
[----:B------:R-:W-:Y:S01]  /*0ec0*/  IMAD.IADD R13, R17, 0x1, R12 ;  /* 0x00000001110d7824 */ /* 0x000fe200078e020c */
[----:B------:R-:W-:Y:S02]  /*0ed0*/  MOV R12, R16 ;  /* 0x00000010000c7202 */ /* 0x000fe40000000f00 */
[----:B--2---:R-:W-:-:S05]  /*0ee0*/  IADD3 R0, PT, PT, RZ, -R7, RZ ;  /* 0x80000007ff007210 */ /* 0x004fca0007ffe0ff */
[----:B------:R-:W-:-:S04]  /*0ef0*/  IMAD R3, R0, R10, RZ ;  /* 0x0000000a00037224 */ /* 0x000fc800078e02ff */
[----:B------:R-:W-:Y:S02]  /*0f00*/  IMAD.HI.U32 R3, R7, R3, R6 ;  /* 0x0000000307037227 */ /* 0x000fe400078e0006 */
[----:B------:R-:W2:Y:S04]  /*0f10*/  LDC.64 R6, c[0x0][0x3b8] ;  /* 0x0000ee00ff067b82 */ /* 0x000ea80000000a00 */
[----:B------:R-:W-:-:S05]  /*0f20*/  IMAD.HI.U32 R0, R3, R2, RZ ;  /* 0x0000000203007227 */ /* 0x000fca00078e00ff */
[----:B------:R-:W-:-:S05]  /*0f30*/  IADD3 R5, PT, PT, -R0, RZ, RZ ;  /* 0x000000ff00057210 */ /* 0x000fca0007ffe1ff */
[C---:B------:R-:W-:Y:S02]  /*0f40*/  IMAD R5, R10.reuse, R5, R2 ;  /* 0x000000050a057224 */ /* 0x040fe400078e0202 */
[----:B------:R-:W3:Y:S03]  /*0f50*/  LDC.64 R2, c[0x0][0x3a8] ;  /* 0x0000ea00ff027b82 */ /* 0x000ee60000000a00 */
[----:B------:R-:W-:Y:S01]  /*0f60*/  ISETP.GT.U32.AND P0, PT, R10, R5, PT ;  /* 0x000000050a00720c */ /* 0x000fe20003f04070 */
[----:B--2---:R-:W-:-:S04]  /*0f70*/  IMAD R14, R9, R6, RZ ;  /* 0x00000006090e7224 */ /* 0x004fc800078e02ff */
[C---:B------:R-:W-:Y:S02]  /*0f80*/  IMAD R9, R15.reuse, R7, R14 ;  /* 0x000000070f097224 */ /* 0x040fe400078e020e */
[----:B------:R-:W-:-:S06]  /*0f90*/  IMAD.WIDE.U32 R14, R15, R6, RZ ;  /* 0x000000060f0e7225 */ /* 0x000fcc00078e00ff */
[-C--:B------:R-:W-:Y:S02]  /*0fa0*/  @!P0 IADD3 R5, PT, PT, R5, -R10.reuse, RZ ;  /* 0x8000000a05058210 */ /* 0x080fe40007ffe0ff */
[----:B------:R-:W-:Y:S02]  /*0fb0*/  @!P0 IADD3 R0, PT, PT, R0, 0x1, RZ ;  /* 0x0000000100008810 */ /* 0x000fe40007ffe0ff */
[----:B------:R-:W-:Y:S02]  /*0fc0*/  ISETP.GE.U32.AND P2, PT, R5, R10, PT ;  /* 0x0000000a0500720c */ /* 0x000fe40003f46070 */
[----:B------:R-:W-:Y:S01]  /*0fd0*/  IADD3 R15, PT, PT, R15, R9, RZ ;  /* 0x000000090f0f7210 */ /* 0x000fe20007ffe0ff */
[----:B---3--:R-:W-:Y:S01]  /*0fe0*/  IMAD R9, R11, R2, RZ ;  /* 0x000000020b097224 */ /* 0x008fe200078e02ff */
[----:B------:R-:W-:Y:S01]  /*0ff0*/  LOP3.LUT R5, R21, R8, RZ, 0x3c, !PT ;  /* 0x0000000815057212 */ /* 0x000fe200078e3cff */
[----:B-1----:R-:W-:Y:S01]  /*1000*/  IMAD R11, R11, UR16, RZ ;  /* 0x000000100b0b7c24 */ /* 0x002fe2000f8e02ff */
[----:B------:R-:W-:Y:S01]  /*1010*/  ISETP.NE.AND P0, PT, R8, RZ, PT ;  /* 0x000000ff0800720c */ /* 0x000fe20003f05270 */
[C---:B------:R-:W-:Y:S01]  /*1020*/  IMAD R9, R4.reuse, R3, R9 ;  /* 0x0000000304097224 */ /* 0x040fe200078e0209 */
[----:B------:R-:W-:Y:S01]  /*1030*/  ISETP.GE.AND P1, PT, R5, RZ, PT ;  /* 0x000000ff0500720c */ /* 0x000fe20003f26270 */
[----:B------:R-:W-:-:S02]  /*1040*/  IMAD R10, R4, UR17, R11 ;  /* 0x00000011040a7c24 */ /* 0x000fc4000f8e020b */
[----:B------:R-:W-:-:S04]  /*1050*/  IMAD.WIDE.U32 R14, R4, UR16, R14 ;  /* 0x00000010040e7c25 */ /* 0x000fc8000f8e000e */
[----:B------:R-:W-:Y:S01]  /*1060*/  IMAD.WIDE.U32 R12, R4, R2, R12 ;  /* 0x00000002040c7225 */ /* 0x000fe200078e000c */
[----:B------:R-:W-:Y:S01]  /*1070*/  IADD3 R15, PT, PT, R15, R10, RZ ;  /* 0x0000000a0f0f7210 */ /* 0x000fe20007ffe0ff */
[----:B------:R-:W1:Y:S02]  /*1080*/  LDC.64 R4, c[0x0][0x3d0] ;  /* 0x0000f400ff047b82 */ /* 0x000e640000000a00 */
[----:B------:R-:W-:Y:S01]  /*1090*/  @P2 VIADD R0, R0, 0x1 ;  /* 0x0000000100002836 */ /* 0x000fe20000000000 */
[----:B------:R-:W-:Y:S02]  /*10a0*/  IADD3 R13, PT, PT, R13, R9, RZ ;  /* 0x000000090d0d7210 */ /* 0x000fe40007ffe0ff */
[----:B------:R-:W-:Y:S02]  /*10b0*/  LEA R9, R24, 0xffffff80, 0x7 ;  /* 0xffffff8018097811 */ /* 0x000fe400078e38ff */
[----:B------:R-:W-:Y:S01]  /*10c0*/  @!P1 IADD3 R0, PT, PT, -R0, RZ, RZ ;  /* 0x000000ff00009210 */ /* 0x000fe20007ffe1ff */
[----:B------:R-:W2:Y:S01]  /*10d0*/  LDC.64 R2, c[0x0][0x3d8] ;  /* 0x0000f600ff027b82 */ /* 0x000ea20000000a00 */
[----:B------:R-:W-:Y:S01]  /*10e0*/  @!P0 LOP3.LUT R0, RZ, R8, RZ, 0x33, !PT ;  /* 0x00000008ff008212 */ /* 0x000fe200078e33ff */
[----:B------:R-:W-:-:S02]  /*10f0*/  IMAD R8, R9, R7, RZ ;  /* 0x0000000709087224 */ /* 0x000fc400078e02ff */
[----:B------:R-:W-:Y:S01]  /*1100*/  IMAD.WIDE.U32 R14, R9, R6, R14 ;  /* 0x00000006090e7225 */ /* 0x000fe200078e000e */
[----:B------:R-:W-:-:S03]  /*1110*/  SHF.R.S32.HI R11, RZ, 0x1f, R0 ;  /* 0x0000001fff0b7819 */ /* 0x000fc60000011400 */
[----:B------:R-:W-:Y:S01]  /*1120*/  IMAD.WIDE.U32 R12, R9, UR6, R12 ;  /* 0x00000006090c7c25 */ /* 0x000fe2000f8e000c */
[----:B------:R-:W-:-:S03]  /*1130*/  IADD3 R15, PT, PT, R15, R8, RZ ;  /* 0x000000080f0f7210 */ /* 0x000fc60007ffe0ff */
[----:B------:R-:W-:Y:S02]  /*1140*/  IMAD R9, R9, UR7, RZ ;  /* 0x0000000709097c24 */ /* 0x000fe4000f8e02ff */
[-C--:B-1----:R-:W-:Y:S02]  /*1150*/  IMAD R8, R11, R4.reuse, RZ ;  /* 0x000000040b087224 */ /* 0x082fe400078e02ff */
[----:B------:R-:W-:Y:S02]  /*1160*/  IMAD.IADD R13, R13, 0x1, R9 ;  /* 0x000000010d0d7824 */ /* 0x000fe400078e0209 */
[----:B------:R-:W-:-:S04]  /*1170*/  IMAD.WIDE.U32 R14, R0, R4, R14 ;  /* 0x00000004000e7225 */ /* 0x000fc800078e000e */
[----:B--2---:R-:W-:Y:S02]  /*1180*/  IMAD R11, R11, R2, RZ ;  /* 0x000000020b0b7224 */ /* 0x004fe400078e02ff */
[C---:B------:R-:W-:Y:S01]  /*1190*/  IMAD R5, R0.reuse, R5, R8 ;  /* 0x0000000500057224 */ /* 0x040fe200078e0208 */
[----:B------:R-:W-:Y:S01]  /*11a0*/  MOV R8, R14 ;  /* 0x0000000e00087202 */ /* 0x000fe20000000f00 */
[----:B------:R-:W-:-:S03]  /*11b0*/  IMAD.WIDE.U32 R12, R0, R2, R12 ;  /* 0x00000002000c7225 */ /* 0x000fc600078e000c */
[----:B------:R-:W-:Y:S01]  /*11c0*/  IADD3 R2, PT, PT, R15, R5, RZ ;  /* 0x000000050f027210 */ /* 0x000fe20007ffe0ff */
[----:B------:R-:W-:Y:S01]  /*11d0*/  IMAD R3, R0, R3, R11 ;  /* 0x0000000300037224 */ /* 0x000fe200078e020b */
[----:B------:R-:W-:-:S04]  /*11e0*/  MOV R10, R12 ;  /* 0x0000000c000a7202 */ /* 0x000fc80000000f00 */
[----:B------:R-:W-:-:S07]  /*11f0*/  IADD3 R3, PT, PT, R13, R3, RZ ;  /* 0x000000030d037210 */ /* 0x000fce0007ffe0ff */
.L_x_5542:
        /* <DEDUP_REMOVED lines=10> */
[C---:B------:R-:W-:Y:S01]  /*12a0*/  IADD3 R14, P0, PT, R16.reuse, R8, RZ ;  /* 0x00000008100e7210 */ /* 0x040fe20007f1e0ff */
[----:B------:R-:W5:Y:S01]  /*12b0*/  LDCU.128 UR8, c[0x0][0x380] ;  /* 0x00007000ff0877ac */ /* 0x000f620008000c00 */
[----:B------:R-:W-:Y:S01]  /*12c0*/  IADD3 R10, P4, PT, R16, R10, RZ ;  /* 0x0000000a100a7210 */ /* 0x000fe20007f9e0ff */
[----:B------:R-:W-:Y:S01]  /*12d0*/  IMAD.SHL.U32 R25, R6, 0x20, RZ ;  /* 0x0000002006197824 */ /* 0x000fe200078e00ff */
[----:B------:R-:W-:Y:S01]  /*12e0*/  SHF.R.U32.HI R87, RZ, 0x1, R84 ;  /* 0x00000001ff577819 */ /* 0x000fe20000011654 */
[----:B------:R-:W-:Y:S01]  /*12f0*/  IMAD.X R15, RZ, RZ, R2, P0 ;  /* 0x000000ffff0f7224 */ /* 0x000fe200000e0602 */
[----:B------:R-:W-:Y:S01]  /*1300*/  LEA R177, R24, 0xffffff80, 0x7 ;  /* 0xffffff8018b17811 */ /* 0x000fe200078e38ff */
[----:B-1----:R-:W-:-:S04]  /*1310*/  IMAD.WIDE.U32 R12, R174, UR14, R16 ;  /* 0x0000000eae0c7c25 */ /* 0x002fc8000f8e0010 */
[----:B------:R-:W-:Y:S01]  /*1320*/  IMAD R13, R174, UR15, R13 ;  /* 0x0000000fae0d7c24 */ /* 0x000fe2000f8e020d */
[----:B--2---:R-:W-:Y:S01]  /*1330*/  USHF.L.U32 UR26, UR20, 0x5, URZ ;  /* 0x00000005141a7899 */ /* 0x004fe200080006ff */
[----:B------:R-:W-:Y:S01]  /*1340*/  IMAD.WIDE.U32 R14, R4, R6, R14 ;  /* 0x00000006040e7225 */ /* 0x000fe200078e000e */
[----:B------:R-:W-:Y:S02]  /*1350*/  USHF.L.U64.HI UR15, UR20, 0x5, UR21 ;  /* 0x00000005140f7899 */ /* 0x000fe40008010215 */
[----:B------:R-:W-:Y:S01]  /*1360*/  USHF.L.U64.HI UR4, UR20, 0x4, UR21 ;  /* 0x0000000414047899 */ /* 0x000fe20008010215 */
[----:B------:R-:W-:Y:S01]  /*1370*/  IMAD R5, R23, UR20, RZ ;  /* 0x0000001417057c24 */ /* 0x000fe2000f8e02ff */
[----:B------:R-:W-:Y:S01]  /*1380*/  USHF.L.U32 UR14, UR20, 0x4, URZ ;  /* 0x00000004140e7899 */ /* 0x000fe200080006ff */
[----:B------:R-:W-:Y:S01]  /*1390*/  IMAD.U32 R18, RZ, RZ, UR26 ;  /* 0x0000001aff127e24 */ /* 0x000fe2000f8e00ff */
[----:B-----5:R-:W-:Y:S01]  /*13a0*/  LEA R170, P0, R14, UR10, 0x1 ;  /* 0x0000000a0eaa7c11 */ /* 0x020fe2000f8008ff */
[----:B------:R-:W-:-:S02]  /*13b0*/  IMAD.U32 R19, RZ, RZ, UR15 ;  /* 0x0000000fff137e24 */ /* 0x000fc4000f8e00ff */
[----:B------:R-:W-:Y:S02]  /*13c0*/  IMAD.U32 R9, RZ, RZ, UR4 ;  /* 0x00000004ff097e24 */ /* 0x000fe4000f8e00ff */
[----:B------:R-:W-:Y:S02]  /*13d0*/  IMAD.U32 R8, RZ, RZ, UR14 ;  /* 0x0000000eff087e24 */ /* 0x000fe4000f8e00ff */
[----:B------:R-:W-:Y:S02]  /*13e0*/  IMAD R171, R4, R7, R15 ;  /* 0x0000000704ab7224 */ /* 0x000fe400078e020f */
[----:B----4-:R-:W-:-:S03]  /*13f0*/  IMAD.WIDE.U32 R12, R21, UR22, R12 ;  /* 0x00000016150c7c25 */ /* 0x010fc6000f8e000c */
[----:B------:R-:W-:Y:S01]  /*1400*/  LEA.HI.X R171, R14, UR11, R171, 0x1, P0 ;  /* 0x0000000b0eab7c11 */ /* 0x000fe200080f0cab */
[----:B------:R-:W-:-:S04]  /*1410*/  IMAD.WIDE.U32 R18, R22, UR20, R18 ;  /* 0x0000001416127c25 */ /* 0x000fc8000f8e0012 */
[----:B------:R-:W-:Y:S01]  /*1420*/  IMAD.WIDE.U32 R8, R22, UR20, R8 ;  /* 0x0000001416087c25 */ /* 0x000fe2000f8e0008 */
[----:B------:R-:W-:-:S03]  /*1430*/  IADD3 R16, P2, PT, R12, R18, RZ ;  /* 0x000000120c107210 */ /* 0x000fc60007f5e0ff */
[----:B------:R-:W-:Y:S01]  /*1440*/  IMAD R2, R22, UR21, R5 ;  /* 0x0000001516027c24 */ /* 0x000fe2000f8e0205 */
[C---:B------:R-:W-:Y:S01]  /*1450*/  IADD3 R14, P3, PT, R12.reuse, R8, RZ ;  /* 0x000000080c0e7210 */ /* 0x040fe20007f7e0ff */
[----:B------:R-:W-:Y:S01]  /*1460*/  IMAD R21, R21, UR23, R13 ;  /* 0x0000001715157c24 */ /* 0x000fe2000f8e020d */
[----:B------:R-:W-:Y:S01]  /*1470*/  IADD3 R8, P1, P0, R12, UR14, R18 ;  /* 0x0000000e0c087c10 */ /* 0x000fe2000f83e012 */
[----:B------:R-:W-:Y:S02]  /*1480*/  IMAD.IADD R5, R2, 0x1, R19 ;  /* 0x0000000102057824 */ /* 0x000fe400078e0213 */
[----:B------:R-:W-:Y:S01]  /*1490*/  IMAD.MOV.U32 R20, RZ, RZ, R12 ;  /* 0x000000ffff147224 */ /* 0x000fe200078e000c */
[----:B------:R-:W-:Y:S01]  /*14a0*/  IADD3.X R9, PT, PT, R21, R2, R9, P3, !PT ;  /* 0x0000000215097210 */ /* 0x000fe20001ffe409 */
[----:B------:R-:W-:Y:S01]  /*14b0*/  IMAD.X R11, R5, 0x1, R21, P2 ;  /* 0x00000001050b7824 */ /* 0x000fe200010e0615 */
[----:B------:R-:W-:Y:S01]  /*14c0*/  LEA R12, P2, R16, UR8, 0x1 ;  /* 0x00000008100c7c11 */ /* 0x000fe2000f8408ff */
[----:B------:R-:W-:Y:S01]  /*14d0*/  IMAD.SHL.U32 R169, R84, 0x20, RZ ;  /* 0x0000002054a97824 */ /* 0x000fe200078e00ff */
[----:B------:R-:W-:Y:S01]  /*14e0*/  IADD3.X R5, PT, PT, R21, UR4, R5, P1, P0 ;  /* 0x0000000415057c10 */ /* 0x000fe20008fe0405 */
[----:B------:R-:W-:Y:S01]  /*14f0*/  IMAD.WIDE.U32 R20, R22, UR20, R20 ;  /* 0x0000001416147c25 */ /* 0x000fe2000f8e0014 */
[----:B------:R-:W-:Y:S01]  /*1500*/  LEA R18, P3, R14, UR8, 0x1 ;  /* 0x000000080e127c11 */ /* 0x000fe2000f8608ff */
[----:B------:R-:W-:Y:S01]  /*1510*/  UMOV UR4, 0x400 ;  /* 0x0000040000047882 */ /* 0x000fe20000000000 */
[----:B------:R-:W-:Y:S01]  /*1520*/  LEA.HI.X R13, R16, UR9, R11, 0x1, P2 ;  /* 0x00000009100d7c11 */ /* 0x000fe200090f0c0b */
[----:B------:R-:W-:Y:S01]  /*1530*/  IMAD.IADD R11, R21, 0x1, R2 ;  /* 0x00000001150b7824 */ /* 0x000fe200078e0202 */
[----:B------:R-:W-:Y:S01]  /*1540*/  SHF.L.U64.HI R2, R6, 0x5, R7 ;  /* 0x0000000506027819 */ /* 0x000fe20000010207 */
[----:B---3--:R-:W-:Y:S01]  /*1550*/  ULEA UR5, UR5, UR4, 0x18 ;  /* 0x0000000405057291 */ /* 0x008fe2000f8ec0ff */
[----:B------:R-:W-:Y:S01]  /*1560*/  IADD3 R16, P0, PT, R25, R170, RZ ;  /* 0x000000aa19107210 */ /* 0x000fe20007f1e0ff */
[----:B------:R-:W-:Y:S01]  /*1570*/  USHF.L.U32 UR4, UR6, 0x5, URZ ;  /* 0x0000000506047899 */ /* 0x000fe200080006ff */
[----:B------:R-:W-:-:S02]  /*1580*/  LEA.HI.X R19, R14, UR9, R9, 0x1, P3 ;  /* 0x000000090e137c11 */ /* 0x000fc400098f0c09 */
[----:B------:R-:W-:Y:S01]  /*1590*/  LEA R14, P1, R20, UR8, 0x1 ;  /* 0x00000008140e7c11 */ /* 0x000fe2000f8208ff */
[----:B------:R-:W-:Y:S01]  /*15a0*/  IMAD.X R17, R2, 0x1, R171, P0 ;  /* 0x0000000102117824 */ /* 0x000fe200000e06ab */
[----:B------:R-:W-:Y:S02]  /*15b0*/  LOP3.LUT R9, R0, 0x1f8, RZ, 0xc0, !PT ;  /* 0x000001f800097812 */ /* 0x000fe400078ec0ff */
[----:B------:R-:W-:Y:S01]  /*15c0*/  LEA.HI.X R15, R20, UR9, R11, 0x1, P1 ;  /* 0x00000009140f7c11 */ /* 0x000fe200088f0c0b */
[----:B------:R-:W-:Y:S01]  /*15d0*/  IMAD.X R11, RZ, RZ, R3, P4 ;  /* 0x000000ffff0b7224 */ /* 0x000fe200020e0603 */
[-C--:B------:R-:W-:Y:S02]  /*15e0*/  IADD3 R22, P0, PT, R16, R25.reuse, RZ ;  /* 0x0000001910167210 */ /* 0x080fe40007f1e0ff */
[----:B------:R-:W-:Y:S01]  /*15f0*/  LEA R20, P1, R8, UR8, 0x1 ;  /* 0x0000000808147c11 */ /* 0x000fe2000f8208ff */
[----:B------:R-:W-:Y:S01]  /*1600*/  IMAD.WIDE.U32 R10, R4, UR6, R10 ;  /* 0x00000006040a7c25 */ /* 0x000fe2000f8e000a */
[----:B------:R-:W-:Y:S01]  /*1610*/  LOP3.LUT R9, R9, 0x38, R84, 0x78, !PT ;  /* 0x0000003809097812 */ /* 0x000fe200078e7854 */
[----:B------:R-:W-:Y:S01]  /*1620*/  USHF.L.U64.HI UR6, UR6, 0x5, UR7 ;  /* 0x0000000506067899 */ /* 0x000fe20008010207 */
[----:B------:R-:W-:Y:S01]  /*1630*/  LEA.HI.X R21, R8, UR9, R5, 0x1, P1 ;  /* 0x0000000908157c11 */ /* 0x000fe200088f0c05 */
[----:B------:R-:W-:Y:S01]  /*1640*/  IMAD.X R23, R17, 0x1, R2, P0 ;  /* 0x0000000111177824 */ /* 0x000fe200000e0602 */
[----:B------:R-:W-:Y:S01]  /*1650*/  LOP3.LUT R9, R9, 0x1e00, R0, 0xf8, !PT ;  /* 0x00001e0009097812 */ /* 0x000fe200078ef800 */
[----:B------:R-:W-:Y:S01]  /*1660*/  IMAD R173, R4, UR7, R11 ;  /* 0x0000000704ad7c24 */ /* 0x000fe2000f8e020b */
[----:B------:R-:W-:Y:S01]  /*1670*/  IADD3 R8, P0, PT, R22, R25, RZ ;  /* 0x0000001916087210 */ /* 0x000fe20007f1e0ff */
[----:B------:R-:W-:Y:S01]  /*1680*/  IMAD.SHL.U32 R5, R84, 0x40, RZ ;  /* 0x0000004054057824 */ /* 0x000fe200078e00ff */
[----:B------:R-:W-:-:S03]  /*1690*/  LEA R175, R9, UR5, 0x1 ;  /* 0x0000000509af7c11 */ /* 0x000fc6000f8e08ff */
[--C-:B------:R-:W-:Y:S01]  /*16a0*/  IMAD.X R9, R23, 0x1, R2.reuse, P0 ;  /* 0x0000000117097824 */ /* 0x100fe200000e0602 */
[----:B------:R-:W-:Y:S01]  /*16b0*/  IADD3 R28, P0, PT, R8, R25, RZ ;  /* 0x00000019081c7210 */ /* 0x000fe20007f1e0ff */
[----:B------:R-:W-:Y:S01]  /*16c0*/  @!PT LDS RZ, [RZ] ;  /* 0x00000000fffff984 */ /* 0x000fe20000000800 */
[----:B------:R-:W-:Y:S01]  /*16d0*/  @!PT LDS RZ, [RZ] ;  /* 0x00000000fffff984 */ /* 0x000fe20000000800 */
[----:B------:R-:W-:Y:S01]  /*16e0*/  @!PT LDS RZ, [RZ] ;  /* 0x00000000fffff984 */ /* 0x000fe20000000800 */
[----:B------:R1:W-:Y:S01]  /*16f0*/  LDGSTS.E.BYPASS.LTC128B.128 [R175], desc[UR24][R14.64] ;  /* 0x000000000eaf7fae */ /* 0x0003e2000b981a18 */
[C---:B------:R-:W-:Y:S02]  /*1700*/  LOP3.LUT R3, R5.reuse, 0x1c0, RZ, 0xc0, !PT ;  /* 0x000001c005037812 */ /* 0x040fe400078ec0ff */
[----:B------:R-:W-:Y:S01]  /*1710*/  LOP3.LUT R4, R5, 0x200, RZ, 0xc0, !PT ;  /* 0x0000020005047812 */ /* 0x000fe200078ec0ff */
[----:B------:R-:W-:Y:S01]  /*1720*/  IMAD.X R29, R9, 0x1, R2, P0 ;  /* 0x00000001091d7824 */ /* 0x000fe200000e0602 */
[----:B------:R-:W-:Y:S01]  /*1730*/  LDGSTS.E.BYPASS.LTC128B.128 [R175+0x800], desc[UR24][R18.64] ;  /* 0x0080000012af7fae */ /* 0x000fe2000b981a18 */
[----:B------:R-:W-:Y:S02]  /*1740*/  LOP3.LUT R0, R3, 0x38, R0, 0xf8, !PT ;  /* 0x0000003803007812 */ /* 0x000fe400078ef800 */
[----:B------:R-:W-:Y:S01]  /*1750*/  LOP3.LUT R169, R4, 0x7c00, R169, 0xf8, !PT ;  /* 0x00007c0004a97812 */ /* 0x000fe200078ef8a9 */
[----:B------:R2:W-:Y:S01]  /*1760*/  LDGSTS.E.BYPASS.LTC128B.128 [R175+0x1000], desc[UR24][R12.64] ;  /* 0x010000000caf7fae */ /* 0x0005e2000b981a18 */
[C---:B------:R-:W-:Y:S01]  /*1770*/  LOP3.LUT R86, R0.reuse, 0x8, R87, 0x78, !PT ;  /* 0x0000000800567812 */ /* 0x040fe200078e7857 */
[----:B------:R-:W-:Y:S01]  /*1780*/  IMAD.MOV.U32 R4, RZ, RZ, 0x40 ;  /* 0x00000040ff047424 */ /* 0x000fe200078e00ff */
[----:B------:R-:W-:Y:S01]  /*1790*/  LOP3.LUT R168, R5, 0x400, RZ, 0xc0, !PT ;  /* 0x0000040005a87812 */ /* 0x000fe200078ec0ff */
[----:B------:R3:W-:Y:S01]  /*17a0*/  LDGSTS.E.BYPASS.LTC128B.128 [R175+0x1800], desc[UR24][R20.64] ;  /* 0x0180000014af7fae */ /* 0x0007e2000b981a18 */
[----:B------:R-:W-:-:S02]  /*17b0*/  LOP3.LUT R3, R0, 0x8, R84, 0x78, !PT ;  /* 0x0000000800037812 */ /* 0x000fc400078e7854 */
[----:B------:R-:W-:Y:S01]  /*17c0*/  LOP3.LUT R169, R169, R86, RZ, 0xfc, !PT ;  /* 0x00000056a9a97212 */ /* 0x000fe200078efcff */
[----:B------:R-:W-:Y:S01]  /*17d0*/  LDGSTS.E.BYPASS.LTC128B.128 [R175+0x2000], desc[UR24][R170.64] ;  /* 0x02000000aaaf7fae */ /* 0x000fe2000b981a18 */
[----:B------:R-:W-:Y:S01]  /*17e0*/  LOP3.LUT R87, R87, 0x1f0, RZ, 0xc0, !PT ;  /* 0x000001f057577812 */ /* 0x000fe200078ec0ff */
[----:B------:R-:W-:Y:S01]  /*17f0*/  IMAD R168, R3, 0x2, R168 ;  /* 0x0000000203a87824 */ /* 0x000fe200078e02a8 */
[----:B------:R-:W-:Y:S01]  /*1800*/  LEA R169, R169, UR5, 0x1 ;  /* 0x00000005a9a97c11 */ /* 0x000fe2000f8e08ff */
[----:B------:R-:W-:Y:S01]  /*1810*/  LDGSTS.E.BYPASS.LTC128B.128 [R175+0x2800], desc[UR24][R16.64] ;  /* 0x0280000010af7fae */ /* 0x000fe2000b981a18 */
[----:B------:R-:W-:Y:S01]  /*1820*/  IMAD.MOV.U32 R3, RZ, RZ, 0x20 ;  /* 0x00000020ff037424 */ /* 0x000fe200078e00ff */
[----:B------:R-:W-:Y:S01]  /*1830*/  LOP3.LUT R5, R86, 0x200, R5, 0xf8, !PT ;  /* 0x0000020056057812 */ /* 0x000fe200078ef805 */
[----:B------:R-:W-:Y:S01]  /*1840*/  VIADD R0, R168, UR5 ;  /* 0x00000005a8007c36 */ /* 0x000fe20008000000 */
[----:B------:R-:W-:Y:S01]  /*1850*/  LDGSTS.E.BYPASS.LTC128B.128 [R175+0x3000], desc[UR24][R22.64] ;  /* 0x0300000016af7fae */ /* 0x000fe2000b981a18 */
[----:B-1----:R-:W-:-:S03]  /*1860*/  IADD3 R14, P0, PT, R28, R25, RZ ;  /* 0x000000191c0e7210 */ /* 0x002fc60007f1e0ff */
[----:B------:R-:W-:Y:S02]  /*1870*/  LDGSTS.E.BYPASS.LTC128B.128 [R175+0x3800], desc[UR24][R8.64] ;  /* 0x0380000008af7fae */ /* 0x000fe4000b981a18 */
[----:B------:R-:W-:Y:S02]  /*1880*/  IMAD.X R15, R29, 0x1, R2, P0 ;  /* 0x000000011d0f7824 */ /* 0x000fe400000e0602 */
[----:B------:R-:W-:Y:S01]  /*1890*/  LDGSTS.E.BYPASS.LTC128B.128 [R175+0x4000], desc[UR24][R28.64] ;  /* 0x040000001caf7fae */ /* 0x000fe2000b981a18 */
[----:B--2---:R-:W-:-:S03]  /*18a0*/  IADD3 R12, P0, PT, R14, R25, RZ ;  /* 0x000000190e0c7210 */ /* 0x004fc60007f1e0ff */
[----:B------:R-:W-:Y:S02]  /*18b0*/  LDGSTS.E.BYPASS.LTC128B.128 [R175+0x4800], desc[UR24][R14.64] ;  /* 0x048000000eaf7fae */ /* 0x000fe4000b981a18 */
[----:B------:R-:W-:Y:S01]  /*18c0*/  IMAD.X R13, R15, 0x1, R2, P0 ;  /* 0x000000010f0d7824 */ /* 0x000fe200000e0602 */
[----:B------:R-:W-:-:S04]  /*18d0*/  IADD3 R18, P0, PT, R12, R25, RZ ;  /* 0x000000190c127210 */ /* 0x000fc80007f1e0ff */
[----:B------:R-:W-:Y:S01]  /*18e0*/  LDGSTS.E.BYPASS.LTC128B.128 [R175+0x5000], desc[UR24][R12.64] ;  /* 0x050000000caf7fae */ /* 0x000fe2000b981a18 */
[----:B------:R-:W-:Y:S01]  /*18f0*/  IMAD.X R19, R13, 0x1, R2, P0 ;  /* 0x000000010d137824 */ /* 0x000fe200000e0602 */
[----:B------:R-:W-:-:S04]  /*1900*/  LEA R172, P0, R10, UR12, 0x1 ;  /* 0x0000000c0aac7c11 */ /* 0x000fc8000f8008ff */
[----:B------:R1:W-:Y:S01]  /*1910*/  LDGSTS.E.BYPASS.LTC128B.128 [R175+0x5800], desc[UR24][R18.64] ;  /* 0x0580000012af7fae */ /* 0x0003e2000b981a18 */
[----:B------:R-:W-:Y:S02]  /*1920*/  LEA.HI.X R173, R10, UR13, R173, 0x1, P0 ;  /* 0x0000000d0aad7c11 */ /* 0x000fe400080f0cad */
[----:B---3--:R-:W-:Y:S01]  /*1930*/  IADD3 R20, P0, PT, R172, UR4, RZ ;  /* 0x00000004ac147c10 */ /* 0x008fe2000ff1e0ff */
[----:B------:R-:W0:Y:S03]  /*1940*/  LDGDEPBAR ;  /* 0x00000000000079af */ /* 0x000e260000000000 */
[----:B------:R-:W-:Y:S02]  /*1950*/  IADD3.X R21, PT, PT, R173, UR6, RZ, P0, !PT ;  /* 0x00000006ad157c10 */ /* 0x000fe400087fe4ff */
[----:B-1----:R-:W-:Y:S01]  /*1960*/  IADD3 R18, P0, PT, R20, UR4, RZ ;  /* 0x0000000414127c10 */ /* 0x002fe2000ff1e0ff */
        /* <DEDUP_REMOVED lines=10> */
[----:B------:R-:W-:Y:S01]  /*1a10*/  @!PT LDS RZ, [RZ] ;  /* 0x00000000fffff984 */ /* 0x000fe20000000800 */
[----:B------:R-:W-:Y:S01]  /*1a20*/  @!PT LDS RZ, [RZ] ;  /* 0x00000000fffff984 */ /* 0x000fe20000000800 */
[----:B------:R-:W-:Y:S01]  /*1a30*/  @!PT LDS RZ, [RZ] ;  /* 0x00000000fffff984 */ /* 0x000fe20000000800 */
[----:B------:R-:W-:Y:S03]  /*1a40*/  LDGSTS.E.BYPASS.LTC128B.128 [R175+0x6000], desc[UR24][R172.64] ;  /* 0x06000000acaf7fae */ /* 0x000fe6000b981a18 */
[----:B------:R-:W-:Y:S02]  /*1a50*/  IADD3.X R9, PT, PT, R11, UR6, RZ, P0, !PT ;  /* 0x000000060b097c10 */ /* 0x000fe400087fe4ff */
[----:B------:R-:W-:Y:S01]  /*1a60*/  IADD3 R12, P0, PT, R8, UR4, RZ ;  /* 0x00000004080c7c10 */ /* 0x000fe2000ff1e0ff */
[----:B------:R1:W-:Y:S01]  /*1a70*/  LDGSTS.E.BYPASS.LTC128B.128 [R175+0x6800], desc[UR24][R20.64] ;  /* 0x0680000014af7fae */ /* 0x0003e2000b981a18 */
[----:B------:R-:W2:Y:S02]  /*1a80*/  LDCU UR4, c[0x0][0x50c] ;  /* 0x0000a180ff0477ac */ /* 0x000ea40008000800 */
[----:B------:R-:W-:Y:S01]  /*1a90*/  IADD3.X R13, PT, PT, R9, UR6, RZ, P0, !PT ;  /* 0x00000006090d7c10 */ /* 0x000fe200087fe4ff */
[----:B------:R-:W-:Y:S01]  /*1aa0*/  LDGSTS.E.BYPASS.LTC128B.128 [R175+0x7000], desc[UR24][R18.64] ;  /* 0x0700000012af7fae */ /* 0x000fe2000b981a18 */
[----:B------:R-:W-:-:S03]  /*1ab0*/  R2P PR, R84, 0x6 ;  /* 0x0000000654007804 */ /* 0x000fc60000000000 */
[----:B------:R3:W-:Y:S02]  /*1ac0*/  LDGSTS.E.BYPASS.LTC128B.128 [R175+0x7800], desc[UR24][R16.64] ;  /* 0x0780000010af7fae */ /* 0x0007e4000b981a18 */
[----:B------:R-:W-:Y:S02]  /*1ad0*/  SEL R3, R3, 0xffffffe0, !P1 ;  /* 0xffffffe003037807 */ /* 0x000fe40004800000 */
[----:B------:R-:W-:Y:S01]  /*1ae0*/  LDGSTS.E.BYPASS.LTC128B.128 [R175+0x8000], desc[UR24][R14.64] ;  /* 0x080000000eaf7fae */ /* 0x000fe2000b981a18 */
[----:B------:R-:W-:Y:S02]  /*1af0*/  SEL R4, R4, 0xffffffc0, !P2 ;  /* 0xffffffc004047807 */ /* 0x000fe40005000000 */
[C-C-:B------:R-:W-:Y:S01]  /*1b00*/  IMAD.IADD R167, R3.reuse, 0x1, R169.reuse ;  /* 0x0000000103a77824 */ /* 0x140fe200078e02a9 */
[----:B------:R-:W-:Y:S01]  /*1b10*/  LDGSTS.E.BYPASS.LTC128B.128 [R175+0x8800], desc[UR24][R10.64] ;  /* 0x088000000aaf7fae */ /* 0x000fe2000b981a18 */
[--C-:B------:R-:W-:Y:S02]  /*1b20*/  IMAD.IADD R163, R3, 0x1, R0.reuse ;  /* 0x0000000103a37824 */ /* 0x100fe400078e0200 */
[C---:B------:R-:W-:Y:S01]  /*1b30*/  IMAD.IADD R162, R4.reuse, 0x1, R0 ;  /* 0x0000000104a27824 */ /* 0x040fe200078e0200 */
[----:B------:R4:W-:Y:S01]  /*1b40*/  LDGSTS.E.BYPASS.LTC128B.128 [R175+0x9000], desc[UR24][R8.64] ;  /* 0x0900000008af7fae */ /* 0x0009e2000b981a18 */
[----:B------:R-:W-:-:S02]  /*1b50*/  IMAD.IADD R166, R4, 0x1, R169 ;  /* 0x0000000104a67824 */ /* 0x000fc400078e02a9 */
[C---:B------:R-:W-:Y:S01]  /*1b60*/  IMAD.IADD R161, R3.reuse, 0x1, R162 ;  /* 0x0000000103a17824 */ /* 0x040fe200078e02a2 */
[----:B------:R5:W-:Y:S01]  /*1b70*/  LDGSTS.E.BYPASS.LTC128B.128 [R175+0x9800], desc[UR24][R12.64] ;  /* 0x098000000caf7fae */ /* 0x000be2000b981a18 */
[----:B------:R-:W-:-:S03]  /*1b80*/  IMAD.IADD R165, R3, 0x1, R166 ;  /* 0x0000000103a57824 */ /* 0x000fc600078e02a6 */
[----:B-1----:R-:W-:Y:S04]  /*1b90*/  LDSM.16.M88.4 R20, [R169] ;  /* 0x00000000a914783b */ /* 0x002fe80000000200 */
[----:B------:R-:W1:Y:S04]  /*1ba0*/  LDSM.16.M88.4 R32, [R168+UR5+0x2000] ;  /* 0x00200005a820783b */ /* 0x000e680008000200 */
[----:B------:R-:W-:Y:S04]  /*1bb0*/  LDSM.16.M88.4 R52, [R163+0x2000] ;  /* 0x00200000a334783b */ /* 0x000fe80000000200 */
[----:B---3--:R-:W-:Y:S04]  /*1bc0*/  LDSM.16.M88.4 R16, [R166] ;  /* 0x00000000a610783b */ /* 0x008fe80000000200 */
[----:B------:R-:W-:Y:S04]  /*1bd0*/  LDSM.16.M88.4 R36, [R162+0x2000] ;  /* 0x00200000a224783b */ /* 0x000fe80000000200 */
[----:B----4-:R-:W3:Y:S04]  /*1be0*/  LDSM.16.M88.4 R8, [R167] ;  /* 0x00000000a708783b */ /* 0x010ee80000000200 */
[----:B------:R-:W4:Y:S04]  /*1bf0*/  LDSM.16.M88.4 R44, [R168+UR5+0x2800] ;  /* 0x00280005a82c783b */ /* 0x000f280008000200 */
[----:B-----5:R-:W-:Y:S04]  /*1c00*/  LDSM.16.M88.4 R12, [R165] ;  /* 0x00000000a50c783b */ /* 0x020fe80000000200 */
[----:B------:R-:W5:Y:S04]  /*1c10*/  LDSM.16.M88.4 R76, [R161+0x2000] ;  /* 0x00200000a14c783b */ /* 0x000f680000000200 */
[----:B------:R-:W2:Y:S04]  /*1c20*/  LDSM.16.M88.4 R40, [R163+0x2800] ;  /* 0x00280000a328783b */ /* 0x000ea80000000200 */
[----:B------:R-:W2:Y:S01]  /*1c30*/  LDSM.16.M88.4 R80, [R168+UR5+0x3800] ;  /* 0x00380005a850783b */ /* 0x000ea20008000200 */
[C---:B-1----:R-:W-:Y:S03]  /*1c40*/  HMMA.16816.F32.BF16 R28, R20.reuse, R32, RZ ;  /* 0x00000020141c723c */ /* 0x042fe600000418ff */
[----:B------:R-:W1:Y:S04]  /*1c50*/  LDSM.16.M88.4 R60, [R168+UR5+0x3000] ;  /* 0x00300005a83c783b */ /* 0x000e680008000200 */
[----:B------:R-:W-:Y:S01]  /*1c60*/  LDSM.16.M88.4 R64, [R163+0x3800] ;  /* 0x00380000a340783b */ /* 0x000fe20000000200 */
[----:B------:R-:W-:Y:S03]  /*1c70*/  HMMA.16816.F32.BF16 R32, R20, R34, RZ ;  /* 0x000000221420723c */ /* 0x000fe600000418ff */
[----:B------:R-:W-:Y:S04]  /*1c80*/  LDSM.16.M88.4 R72, [R163+0x3000] ;  /* 0x00300000a348783b */ /* 0x000fe80000000200 */
[----:B------:R-:W-:Y:S04]  /*1c90*/  LDSM.16.M88.4 R68, [R168+UR5+0x4000] ;  /* 0x00400005a844783b */ /* 0x000fe80008000200 */
[----:B------:R-:W0:Y:S01]  /*1ca0*/  LDGDEPBAR ;  /* 0x00000000000079af */ /* 0x000e220000000000 */
[C---:B---3--:R-:W-:Y:S08]  /*1cb0*/  HMMA.16816.F32.BF16 R28, R8.reuse, R52, R28 ;  /* 0x00000034081c723c */ /* 0x048ff0000004181c */
[----:B------:R-:W-:Y:S01]  /*1cc0*/  HMMA.16816.F32.BF16 R32, R8, R54, R32 ;  /* 0x000000360820723c */ /* 0x000fe20000041820 */
[----:B------:R-:W3:Y:S07]  /*1cd0*/  LDSM.16.M88.4 R52, [R162+0x2800] ;  /* 0x00280000a234783b */ /* 0x000eee0000000200 */
[----:B----4-:R-:W-:Y:S08]  /*1ce0*/  HMMA.16816.F32.BF16 R48, R20, R44, RZ ;  /* 0x0000002c1430723c */ /* 0x010ff000000418ff */
[----:B------:R-:W-:Y:S08]  /*1cf0*/  HMMA.16816.F32.BF16 R28, R16, R36, R28 ;  /* 0x00000024101c723c */ /* 0x000ff0000004181c */
[----:B------:R-:W-:Y:S08]  /*1d00*/  HMMA.16816.F32.BF16 R44, R20, R46, RZ ;  /* 0x0000002e142c723c */ /* 0x000ff000000418ff */
[----:B------:R-:W-:Y:S01]  /*1d10*/  HMMA.16816.F32.BF16 R32, R16, R38, R32 ;  /* 0x000000261020723c */ /* 0x000fe20000041820 */
[----:B------:R-:W4:Y:S07]  /*1d20*/  LDSM.16.M88.4 R36, [R161+0x2800] ;  /* 0x00280000a124783b */ /* 0x000f2e0000000200 */
[----:B-----5:R-:W-:Y:S08]  /*1d30*/  HMMA.16816.F32.BF16 R28, R12, R76, R28 ;  /* 0x0000004c0c1c723c */ /* 0x020ff0000004181c */
[C---:B--2---:R-:W-:Y:S08]  /*1d40*/  HMMA.16816.F32.BF16 R44, R8.reuse, R42, R44 ;  /* 0x0000002a082c723c */ /* 0x044ff0000004182c */
[----:B------:R-:W-:Y:S03]  /*1d50*/  HMMA.16816.F32.BF16 R48, R8, R40, R48 ;  /* 0x000000280830723c */ /* 0x000fe60000041830 */
[----:B------:R-:W-:Y:S01]  /*1d60*/  FMUL.FTZ R0, R28, UR4 ;  /* 0x000000041c007c20 */ /* 0x000fe20008410000 */
[----:B------:R-:W-:Y:S01]  /*1d70*/  FMUL.FTZ R77, R29, UR4 ;  /* 0x000000041d4d7c20 */ /* 0x000fe20008410000 */
[----:B------:R-:W-:-:S03]  /*1d80*/  FMUL.FTZ R76, R30, UR4 ;  /* 0x000000041e4c7c20 */ /* 0x000fc60008410000 */
[----:B------:R-:W-:Y:S01]  /*1d90*/  HMMA.16816.F32.BF16 R56, R20, R80, RZ ;  /* 0x000000501438723c */ /* 0x000fe200000418ff */
[----:B------:R-:W-:Y:S07]  /*1da0*/  MUFU.TANH R0, R0 ;  /* 0x0000000000007308 */ /* 0x000fee0000002400 */
[----:B------:R-:W-:Y:S01]  /*1db0*/  HMMA.16816.F32.BF16 R32, R12, R78, R32 ;  /* 0x0000004e0c20723c */ /* 0x000fe20000041820 */
[----:B------:R-:W-:Y:S01]  /*1dc0*/  FMUL.FTZ R78, R31, UR4 ;  /* 0x000000041f4e7c20 */ /* 0x000fe20008410000 */
[----:B------:R-:W2:Y:S01]  /*1dd0*/  MUFU.TANH R77, R77 ;  /* 0x0000004d004d7308 */ /* 0x000ea20000002400 */
[----:B------:R-:W5:Y:S05]  /*1de0*/  LDSM.16.M88.4 R28, [R162+0x3000] ;  /* 0x00300000a21c783b */ /* 0x000f6a0000000200 */
[C---:B-1----:R-:W-:Y:S02]  /*1df0*/  HMMA.16816.F32.BF16 R40, R20.reuse, R60, RZ ;  /* 0x0000003c1428723c */ /* 0x042fe400000418ff */
[----:B------:R-:W1:Y:S06]  /*1e00*/  MUFU.TANH R78, R78 ;  /* 0x0000004e004e7308 */ /* 0x000e6c0000002400 */
[----:B------:R-:W-:Y:S02]  /*1e10*/  HMMA.16816.F32.BF16 R80, R20, R82, RZ ;  /* 0x000000521450723c */ /* 0x000fe400000418ff */
[----:B------:R-:W-:Y:S01]  /*1e20*/  MUFU.TANH R76, R76 ;  /* 0x0000004c004c7308 */ /* 0x000fe20000002400 */
[----:B------:R-:W-:Y:S01]  /*1e30*/  FMUL.FTZ R32, R32, UR4 ;  /* 0x0000000420207c20 */ /* 0x000fe20008410000 */
[----:B------:R-:W-:Y:S01]  /*1e40*/  FMUL.FTZ R33, R33, UR4 ;  /* 0x0000000421217c20 */ /* 0x000fe20008410000 */
[----:B------:R-:W-:Y:S01]  /*1e50*/  FMUL.FTZ R91, R34, UR4 ;  /* 0x00000004225b7c20 */ /* 0x000fe20008410000 */
[----:B------:R-:W-:-:S02]  /*1e60*/  FMUL.FTZ R89, R35, UR4 ;  /* 0x0000000423597c20 */ /* 0x000fc40008410000 */
[----:B------:R-:W-:Y:S02]  /*1e70*/  HMMA.16816.F32.BF16 R60, R20, R62, RZ ;  /* 0x0000003e143c723c */ /* 0x000fe400000418ff */
[----:B------:R-:W1:Y:S06]  /*1e80*/  MUFU.TANH R79, R32 ;  /* 0x00000020004f7308 */ /* 0x000e6c0000002400 */
[----:B---3--:R-:W-:Y:S02]  /*1e90*/  HMMA.16816.F32.BF16 R44, R16, R54, R44 ;  /* 0x00000036102c723c */ /* 0x008fe4000004182c */
[----:B------:R3:W-:Y:S06]  /*1ea0*/  MUFU.TANH R88, R33 ;  /* 0x0000002100587308 */ /* 0x0007ec0000002400 */
[C---:B------:R-:W-:Y:S02]  /*1eb0*/  HMMA.16816.F32.BF16 R56, R8.reuse, R64, R56 ;  /* 0x000000400838723c */ /* 0x040fe40000041838 */
[----:B------:R-:W1:Y:S06]  /*1ec0*/  MUFU.TANH R91, R91 ;  /* 0x0000005b005b7308 */ /* 0x000e6c0000002400 */
[C---:B------:R-:W-:Y:S01]  /*1ed0*/  HMMA.16816.F32.BF16 R80, R8.reuse, R66, R80 ;  /* 0x000000420850723c */ /* 0x040fe20000041850 */
[----:B------:R-:W2:Y:S01]  /*1ee0*/  LDSM.16.M88.4 R64, [R161+0x3000] ;  /* 0x00300000a140783b */ /* 0x000ea20000000200 */
[----:B------:R-:W1:Y:S03]  /*1ef0*/  MUFU.TANH R89, R89 ;  /* 0x0000005900597308 */ /* 0x000e660000002400 */
[----:B---3--:R-:W3:Y:S03]  /*1f00*/  LDSM.16.M88.4 R32, [R162+0x3800] ;  /* 0x00380000a220783b */ /* 0x008ee60000000200 */
[C---:B------:R-:W-:Y:S08]  /*1f10*/  HMMA.16816.F32.BF16 R60, R8.reuse, R74, R60 ;  /* 0x0000004a083c723c */ /* 0x040ff0000004183c */
[----:B------:R-:W-:Y:S01]  /*1f20*/  HMMA.16816.F32.BF16 R40, R8, R72, R40 ;  /* 0x000000480828723c */ /* 0x000fe20000041828 */
[----:B------:R-:W1:Y:S07]  /*1f30*/  LDSM.16.M88.4 R72, [R163+0x4000] ;  /* 0x00400000a348783b */ /* 0x000e6e0000000200 */
[----:B------:R-:W-:Y:S08]  /*1f40*/  HMMA.16816.F32.BF16 R48, R16, R52, R48 ;  /* 0x000000341030723c */ /* 0x000ff00000041830 */
[----:B----4-:R-:W-:Y:S08]  /*1f50*/  HMMA.16816.F32.BF16 R44, R12, R38, R44 ;  /* 0x000000260c2c723c */ /* 0x010ff0000004182c */
[C---:B-----5:R-:W-:Y:S08]  /*1f60*/  HMMA.16816.F32.BF16 R60, R16.reuse, R30, R60 ;  /* 0x0000001e103c723c */ /* 0x060ff0000004183c */
[----:B------:R-:W-:Y:S01]  /*1f70*/  HMMA.16816.F32.BF16 R40, R16, R28, R40 ;  /* 0x0000001c1028723c */ /* 0x000fe20000041828 */
[----:B------:R-:W-:Y:S02]  /*1f80*/  LDSM.16.M88.4 R28, [R162+0x4000] ;  /* 0x00400000a21c783b */ /* 0x000fe40000000200 */
[----:B------:R-:W-:Y:S01]  /*1f90*/  FMUL.FTZ R44, R44, UR4 ;  /* 0x000000042c2c7c20 */ /* 0x000fe20008410000 */
[----:B------:R-:W-:Y:S01]  /*1fa0*/  FMUL.FTZ R96, R45, UR4 ;  /* 0x000000042d607c20 */ /* 0x000fe20008410000 */
[----:B------:R-:W-:Y:S01]  /*1fb0*/  FMUL.FTZ R97, R46, UR4 ;  /* 0x000000042e617c20 */ /* 0x000fe20008410000 */
[----:B------:R-:W-:Y:S01]  /*1fc0*/  FMUL.FTZ R98, R47, UR4 ;  /* 0x000000042f627c20 */ /* 0x000fe20008410000 */
[----:B------:R4:W-:Y:S01]  /*1fd0*/  MUFU.TANH R95, R44 ;  /* 0x0000002c005f7308 */ /* 0x0009e20000002400 */
[----:B------:R-:W-:Y:S01]  /*1fe0*/  HMMA.16816.F32.BF16 R48, R12, R36, R48 ;  /* 0x000000240c30723c */ /* 0x000fe20000041830 */
[----:B------:R-:W5:Y:S06]  /*1ff0*/  LDSM.16.M88.4 R36, [R161+0x3800] ;  /* 0x00380000a124783b */ /* 0x000f6c0000000200 */
[----:B------:R-:W-:Y:S01]  /*2000*/  MUFU.TANH R96, R96 ;  /* 0x0000006000607308 */ /* 0x000fe20000002400 */
[C---:B------:R-:W-:Y:S07]  /*2010*/  HMMA.16816.F32.BF16 R52, R20.reuse, R68, RZ ;  /* 0x000000441434723c */ /* 0x040fee00000418ff */
[----:B------:R-:W-:Y:S01]  /*2020*/  MUFU.TANH R97, R97 ;  /* 0x0000006100617308 */ /* 0x000fe20000002400 */
[----:B------:R-:W-:Y:S01]  /*2030*/  HMMA.16816.F32.BF16 R68, R20, R70, RZ ;  /* 0x000000461444723c */ /* 0x000fe200000418ff */
[----:B----4-:R-:W4:Y:S02]  /*2040*/  LDSM.16.M88.4 R44, [R168+UR5+0x4800] ;  /* 0x00480005a82c783b */ /* 0x010f240008000200 */
[----:B------:R-:W-:Y:S01]  /*2050*/  FMUL.FTZ R48, R48, UR4 ;  /* 0x0000000430307c20 */ /* 0x000fe20008410000 */
[----:B------:R-:W-:Y:S01]  /*2060*/  FMUL.FTZ R49, R49, UR4 ;  /* 0x0000000431317c20 */ /* 0x000fe20008410000 */
[----:B------:R-:W-:Y:S01]  /*2070*/  FMUL.FTZ R50, R50, UR4 ;  /* 0x0000000432327c20 */ /* 0x000fe20008410000 */
[----:B------:R-:W-:Y:S01]  /*2080*/  FMUL.FTZ R51, R51, UR4 ;  /* 0x0000000433337c20 */ /* 0x000fe20008410000 */
[----:B------:R-:W4:Y:S01]  /*2090*/  MUFU.TANH R90, R48 ;  /* 0x00000030005a7308 */ /* 0x000f220000002400 */
[C---:B--2---:R-:W-:Y:S07]  /*20a0*/  HMMA.16816.F32.BF16 R60, R12.reuse, R66, R60 ;  /* 0x000000420c3c723c */ /* 0x044fee000004183c */
[----:B------:R-:W-:Y:S01]  /*20b0*/  MUFU.TANH R92, R49 ;  /* 0x00000031005c7308 */ /* 0x000fe20000002400 */
[----:B------:R-:W-:Y:S07]  /*20c0*/  HMMA.16816.F32.BF16 R40, R12, R64, R40 ;  /* 0x000000400c28723c */ /* 0x000fee0000041828 */
[----:B------:R-:W2:Y:S01]  /*20d0*/  MUFU.TANH R93, R50 ;  /* 0x00000032005d7308 */ /* 0x000ea20000002400 */
[C---:B---3--:R-:W-:Y:S03]  /*20e0*/  HMMA.16816.F32.BF16 R56, R16.reuse, R32, R56 ;  /* 0x000000201038723c */ /* 0x048fe60000041838 */
[----:B------:R-:W-:Y:S01]  /*20f0*/  FMUL.FTZ R102, R60, UR4 ;  /* 0x000000043c667c20 */ /* 0x000fe20008410000 */
[----:B------:R-:W-:Y:S01]  /*2100*/  FMUL.FTZ R103, R61, UR4 ;  /* 0x000000043d677c20 */ /* 0x000fe20008410000 */
[----:B------:R-:W-:Y:S01]  /*2110*/  FMUL.FTZ R106, R62, UR4 ;  /* 0x000000043e6a7c20 */ /* 0x000fe20008410000 */
[----:B------:R-:W-:Y:S01]  /*2120*/  FMUL.FTZ R104, R63, UR4 ;  /* 0x000000043f687c20 */ /* 0x000fe20008410000 */
[----:B------:R3:W2:Y:S01]  /*2130*/  MUFU.TANH R94, R51 ;  /* 0x00000033005e7308 */ /* 0x0006a20000002400 */
[----:B------:R-:W-:Y:S01]  /*2140*/  HMMA.16816.F32.BF16 R80, R16, R34, R80 ;  /* 0x000000221050723c */ /* 0x000fe20000041850 */
[----:B------:R-:W-:Y:S02]  /*2150*/  LDSM.16.M88.4 R32, [R168+UR5+0x5800] ;  /* 0x00580005a820783b */ /* 0x000fe40008000200 */
[----:B------:R-:W-:Y:S01]  /*2160*/  FMUL.FTZ R40, R40, UR4 ;  /* 0x0000000428287c20 */ /* 0x000fe20008410000 */
[----:B------:R-:W-:Y:S01]  /*2170*/  FMUL.FTZ R41, R41, UR4 ;  /* 0x0000000429297c20 */ /* 0x000fe20008410000 */
[----:B------:R-:W-:Y:S01]  /*2180*/  LDSM.16.M88.4 R60, [R163+0x4800] ;  /* 0x00480000a33c783b */ /* 0x000fe20000000200 */
[----:B------:R-:W-:Y:S01]  /*2190*/  FMUL.FTZ R42, R42, UR4 ;  /* 0x000000042a2a7c20 */ /* 0x000fe20008410000 */
[----:B------:R-:W-:Y:S01]  /*21a0*/  MUFU.TANH R99, R40 ;  /* 0x0000002800637308 */ /* 0x000fe20000002400 */
[----:B-1----:R-:W-:Y:S01]  /*21b0*/  HMMA.16816.F32.BF16 R52, R8, R72, R52 ;  /* 0x000000480834723c */ /* 0x002fe20000041834 */
[----:B------:R-:W-:-:S06]  /*21c0*/  FMUL.FTZ R101, R43, UR4 ;  /* 0x000000042b657c20 */ /* 0x000fcc0008410000 */
[----:B------:R-:W-:Y:S01]  /*21d0*/  MUFU.TANH R100, R41 ;  /* 0x0000002900647308 */ /* 0x000fe20000002400 */
[----:B---3--:R-:W1:Y:S01]  /*21e0*/  LDSM.16.M88.4 R48, [R168+UR5+0x5000] ;  /* 0x00500005a830783b */ /* 0x008e620008000200 */
[----:B------:R-:W-:Y:S06]  /*21f0*/  HMMA.16816.F32.BF16 R68, R8, R74, R68 ;  /* 0x0000004a0844723c */ /* 0x000fec0000041844 */
[----:B------:R3:W-:Y:S02]  /*2200*/  MUFU.TANH R125, R42 ;  /* 0x0000002a007d7308 */ /* 0x0007e40000002400 */
[----:B-----5:R-:W-:Y:S06]  /*2210*/  HMMA.16816.F32.BF16 R56, R12, R36, R56 ;  /* 0x000000240c38723c */ /* 0x020fec0000041838 */
[----:B------:R-:W5:Y:S02]  /*2220*/  MUFU.TANH R98, R98 ;  /* 0x0000006200627308 */ /* 0x000f640000002400 */
[----:B------:R-:W-:Y:S06]  /*2230*/  HMMA.16816.F32.BF16 R52, R16, R28, R52 ;  /* 0x0000001c1034723c */ /* 0x000fec0000041834 */
[----:B------:R-:W-:Y:S01]  /*2240*/  MUFU.TANH R103, R103 ;  /* 0x0000006700677308 */ /* 0x000fe20000002400 */
[----:B---3--:R-:W3:Y:S01]  /*2250*/  LDSM.16.M88.4 R40, [R161+0x4000] ;  /* 0x00400000a128783b */ /* 0x008ee20000000200 */
[----:B------:R-:W-:Y:S03]  /*2260*/  HMMA.16816.F32.BF16 R80, R12, R38, R80 ;  /* 0x000000260c50723c */ /* 0x000fe60000041850 */
[----:B------:R-:W-:Y:S01]  /*2270*/  FMUL.FTZ R56, R56, UR4 ;  /* 0x0000000438387c20 */ /* 0x000fe20008410000 */
[----:B------:R-:W-:Y:S01]  /*2280*/  FMUL.FTZ R58, R58, UR4 ;  /* 0x000000043a3a7c20 */ /* 0x000fe20008410000 */
[----:B------:R-:W-:Y:S01]  /*2290*/  FMUL.FTZ R57, R57, UR4 ;  /* 0x0000000439397c20 */ /* 0x000fe20008410000 */
[----:B------:R-:W5:Y:S01]  /*22a0*/  MUFU.TANH R106, R106 ;  /* 0x0000006a006a7308 */ /* 0x000f620000002400 */
[----:B------:R-:W-:Y:S01]  /*22b0*/  FMUL.FTZ R59, R59, UR4 ;  /* 0x000000043b3b7c20 */ /* 0x000fe20008410000 */
[----:B------:R-:W-:Y:S01]  /*22c0*/  HMMA.16816.F32.BF16 R68, R16, R30, R68 ;  /* 0x0000001e1044723c */ /* 0x000fe20000041844 */
[----:B------:R-:W2:Y:S05]  /*22d0*/  LDSM.16.M88.4 R28, [R162+0x4800] ;  /* 0x00480000a21c783b */ /* 0x000eaa0000000200 */
[----:B------:R-:W5:Y:S02]  /*22e0*/  MUFU.TANH R101, R101 ;  /* 0x0000006500657308 */ /* 0x000f640000002400 */
[C---:B----4-:R-:W-:Y:S03]  /*22f0*/  HMMA.16816.F32.BF16 R36, R20.reuse, R44, RZ ;  /* 0x0000002c1424723c */ /* 0x050fe600000418ff */
[----:B------:R-:W-:Y:S01]  /*2300*/  FMUL.FTZ R83, R83, UR4 ;  /* 0x0000000453537c20 */ /* 0x000fe20008410000 */
[----:B------:R-:W-:Y:S01]  /*2310*/  FMUL.FTZ R80, R80, UR4 ;  /* 0x0000000450507c20 */ /* 0x000fe20008410000 */
[----:B------:R-:W-:Y:S01]  /*2320*/  FMUL.FTZ R81, R81, UR4 ;  /* 0x0000000451517c20 */ /* 0x000fe20008410000 */
[----:B------:R-:W-:Y:S01]  /*2330*/  FMUL.FTZ R82, R82, UR4 ;  /* 0x0000000452527c20 */ /* 0x000fe20008410000 */
[----:B------:R-:W-:Y:S01]  /*2340*/  MUFU.TANH R108, R83 ;  /* 0x00000053006c7308 */ /* 0x000fe20000002400 */
[C---:B-1----:R-:W-:Y:S07]  /*2350*/  HMMA.16816.F32.BF16 R64, R20.reuse, R48, RZ ;  /* 0x000000301440723c */ /* 0x042fee00000418ff */
[----:B------:R-:W1:Y:S01]  /*2360*/  MUFU.TANH R102, R102 ;  /* 0x0000006600667308 */ /* 0x000e620000002400 */
[C---:B------:R-:W-:Y:S07]  /*2370*/  HMMA.16816.F32.BF16 R44, R20.reuse, R46, RZ ;  /* 0x0000002e142c723c */ /* 0x040fee00000418ff */
[----:B------:R-:W4:Y:S01]  /*2380*/  MUFU.TANH R104, R104 ;  /* 0x0000006800687308 */ /* 0x000f220000002400 */
[C---:B------:R-:W-:Y:S07]  /*2390*/  HMMA.16816.F32.BF16 R48, R20.reuse, R50, RZ ;  /* 0x000000321430723c */ /* 0x040fee00000418ff */
[----:B------:R-:W4:Y:S01]  /*23a0*/  MUFU.TANH R56, R56 ;  /* 0x0000003800387308 */ /* 0x000f220000002400 */
[C---:B------:R-:W-:Y:S07]  /*23b0*/  HMMA.16816.F32.BF16 R72, R20.reuse, R32, RZ ;  /* 0x000000201448723c */ /* 0x040fee00000418ff */
[----:B------:R-:W-:Y:S01]  /*23c0*/  MUFU.TANH R105, R57 ;  /* 0x0000003900697308 */ /* 0x000fe20000002400 */
[----:B------:R-:W-:Y:S01]  /*23d0*/  HMMA.16816.F32.BF16 R20, R20, R34, RZ ;  /* 0x000000221414723c */ /* 0x000fe200000418ff */
[----:B------:R-:W5:Y:S06]  /*23e0*/  LDSM.16.M88.4 R32, [R163+0x5000] ;  /* 0x00500000a320783b */ /* 0x000f6c0000000200 */
[----:B------:R-:W4:Y:S01]  /*23f0*/  MUFU.TANH R58, R58 ;  /* 0x0000003a003a7308 */ /* 0x000f220000002400 */
[----:B------:R-:W-:Y:S07]  /*2400*/  HMMA.16816.F32.BF16 R36, R8, R60, R36 ;  /* 0x0000003c0824723c */ /* 0x000fee0000041824 */
[----:B------:R-:W4:Y:S01]  /*2410*/  MUFU.TANH R107, R59 ;  /* 0x0000003b006b7308 */ /* 0x000f220000002400 */
[----:B---3--:R-:W-:Y:S01]  /*2420*/  HMMA.16816.F32.BF16 R52, R12, R40, R52 ;  /* 0x000000280c34723c */ /* 0x008fe20000041834 */
[----:B------:R-:W-:Y:S01]  /*2430*/  SHF.R.U32.HI R40, RZ, 0x2, R84 ;  /* 0x00000002ff287819 */ /* 0x000fe20000011654 */
[----:B------:R-:W-:-:S05]  /*2440*/  IMAD.SHL.U32 R84, R84, 0x2, RZ ;  /* 0x0000000254547824 */ /* 0x000fca00078e00ff */
[----:B------:R-:W3:Y:S01]  /*2450*/  MUFU.TANH R80, R80 ;  /* 0x0000005000507308 */ /* 0x000ee20000002400 */
[----:B------:R-:W-:Y:S07]  /*2460*/  HMMA.16816.F32.BF16 R68, R12, R42, R68 ;  /* 0x0000002a0c44723c */ /* 0x000fee0000041844 */
[----:B------:R-:W-:Y:S01]  /*2470*/  MUFU.TANH R81, R81 ;  /* 0x0000005100517308 */ /* 0x000fe20000002400 */
[----:B------:R-:W-:Y:S01]  /*2480*/  HMMA.16816.F32.BF16 R60, R8, R62, R44 ;  /* 0x0000003e083c723c */ /* 0x000fe2000004182c */
[----:B------:R-:W1:Y:S02]  /*2490*/  LDSM.16.M88.4 R44, [R161+0x4800] ;  /* 0x00480000a12c783b */ /* 0x000e640000000200 */
[----:B------:R-:W-:Y:S01]  /*24a0*/  FMUL.FTZ R54, R54, UR4 ;  /* 0x0000000436367c20 */ /* 0x000fe20008410000 */
[----:B------:R-:W-:Y:S01]  /*24b0*/  FMUL.FTZ R52, R52, UR4 ;  /* 0x0000000434347c20 */ /* 0x000fe20008410000 */
[----:B------:R-:W-:Y:S01]  /*24c0*/  FMUL.FTZ R53, R53, UR4 ;  /* 0x0000000435357c20 */ /* 0x000fe20008410000 */
[----:B------:R-:W-:Y:S01]  /*24d0*/  FMUL.FTZ R55, R55, UR4 ;  /* 0x0000000437377c20 */ /* 0x000fe20008410000 */
[----:B------:R4:W-:Y:S01]  /*24e0*/  MUFU.TANH R115, R54 ;  /* 0x0000003600737308 */ /* 0x0009e20000002400 */
[----:B--2---:R-:W-:Y:S01]  /*24f0*/  HMMA.16816.F32.BF16 R36, R16, R28, R36 ;  /* 0x0000001c1024723c */ /* 0x004fe20000041824 */
[----:B------:R-:W-:-:S02]  /*2500*/  LOP3.LUT R28, R40, 0x7, RZ, 0xc0, !PT ;  /* 0x00000007281c7812 */ /* 0x000fc400078ec0ff */
[----:B------:R-:W-:Y:S01]  /*2510*/  IADD3 R29, PT, PT, R87, 0x1, R176 ;  /* 0x00000001571d7810 */ /* 0x000fe20007ffe0b0 */
[----:B------:R-:W2:Y:S01]  /*2520*/  LDSM.16.M88.4 R40, [R162+0x5000] ;  /* 0x00500000a228783b */ /* 0x000ea20000000200 */
[----:B------:R-:W-:Y:S01]  /*2530*/  FMUL.FTZ R122, R68, UR4 ;  /* 0x00000004447a7c20 */ /* 0x000fe20008410000 */
[----:B------:R-:W-:Y:S01]  /*2540*/  FMUL.FTZ R119, R70, UR4 ;  /* 0x0000000446777c20 */ /* 0x000fe20008410000 */
[----:B------:R-:W-:Y:S01]  /*2550*/  IADD3 R29, PT, PT, R29, -R85, R28 ;  /* 0x800000551d1d7210 */ /* 0x000fe20007ffe01c */
[----:B-----5:R-:W-:Y:S01]  /*2560*/  HMMA.16816.F32.BF16 R64, R8, R32, R64 ;  /* 0x000000200840723c */ /* 0x020fe20000041840 */
[----:B------:R-:W-:Y:S01]  /*2570*/  FMUL.FTZ R69, R69, UR4 ;  /* 0x0000000445457c20 */ /* 0x000fe20008410000 */
[----:B------:R-:W-:Y:S01]  /*2580*/  FMUL.FTZ R71, R71, UR4 ;  /* 0x0000000447477c20 */ /* 0x000fe20008410000 */
[----:B------:R-:W-:Y:S01]  /*2590*/  IADD3 R29, PT, PT, R29, R27, R26 ;  /* 0x0000001b1d1d7210 */ /* 0x000fe20007ffe01a */
[----:B------:R-:W5:Y:S01]  /*25a0*/  MUFU.TANH R82, R82 ;  /* 0x0000005200527308 */ /* 0x000f620000002400 */
[----:B------:R-:W-:-:S02]  /*25b0*/  LOP3.LUT R27, R177, 0x6, R84, 0xf8, !PT ;  /* 0x00000006b11b7812 */ /* 0x000fc400078ef854 */
[C---:B------:R-:W-:Y:S01]  /*25c0*/  VIMNMX R68, PT, PT, R29.reuse, R26, PT ;  /* 0x0000001a1d447248 */ /* 0x040fe20003fe0100 */
[----:B------:R-:W-:Y:S01]  /*25d0*/  HMMA.16816.F32.BF16 R48, R8, R34, R48 ;  /* 0x000000220830723c */ /* 0x000fe20000041830 */
[----:B----4-:R-:W-:Y:S01]  /*25e0*/  VIADDMNMX R54, R29, 0x8, R26, PT ;  /* 0x000000081d367846 */ /* 0x010fe2000380011a */
[----:B------:R-:W4:Y:S01]  /*25f0*/  LDSM.16.M88.4 R32, [R163+0x5800] ;  /* 0x00580000a320783b */ /* 0x000f220000000200 */
[----:B------:R-:W-:Y:S01]  /*2600*/  LOP3.LUT R29, R27, 0x1, RZ, 0xfc, !PT ;  /* 0x000000011b1d7812 */ /* 0x000fe200078efcff */
[----:B------:R3:W-:Y:S03]  /*2610*/  MUFU.TANH R114, R69 ;  /* 0x0000004500727308 */ /* 0x0007e60000002400 */
[C---:B------:R-:W-:Y:S01]  /*2620*/  ISETP.GE.AND P1, PT, R29.reuse, R68, PT ;  /* 0x000000441d00720c */ /* 0x040fe20003f26270 */
[----:B------:R-:W-:Y:S01]  /*2630*/  HMMA.16816.F32.BF16 R60, R16, R30, R60 ;  /* 0x0000001e103c723c */ /* 0x000fe2000004183c */
[----:B------:R-:W-:-:S02]  /*2640*/  ISETP.GE.AND P0, PT, R29, R54, PT ;  /* 0x000000361d00720c */ /* 0x000fc40003f06270 */
[----:B------:R-:W-:Y:S01]  /*2650*/  LOP3.LUT R29, R27, 0x9, RZ, 0xfc, !PT ;  /* 0x000000091b1d7812 */ /* 0x000fe200078efcff */
[----:B------:R5:W-:Y:S01]  /*2660*/  MUFU.TANH R121, R71 ;  /* 0x0000004700797308 */ /* 0x000be20000002400 */
[----:B------:R-:W-:Y:S02]  /*2670*/  FSEL R70, R77, -INF , !P1 ;  /* 0xff8000004d467808 */ /* 0x000fe40004800000 */
[C---:B------:R-:W-:Y:S02]  /*2680*/  ISETP.GE.AND P6, PT, R29.reuse, R68, PT ;  /* 0x000000441d00720c */ /* 0x040fe40003fc6270 */
[----:B------:R-:W-:Y:S01]  /*2690*/  ISETP.GE.AND P4, PT, R29, R54, PT ;  /* 0x000000361d00720c */ /* 0x000fe20003f86270 */
[----:B-1----:R-:W-:Y:S01]  /*26a0*/  HMMA.16816.F32.BF16 R36, R12, R44, R36 ;  /* 0x0000002c0c24723c */ /* 0x002fe20000041824 */
[----:B------:R-:W1:Y:S01]  /*26b0*/  LDSM.16.M88.4 R28, [R161+0x5000] ;  /* 0x00500000a11c783b */ /* 0x000e620000000200 */
[----:B------:R-:W-:Y:S01]  /*26c0*/  LOP3.LUT R45, R27, 0x8, RZ, 0xfc, !PT ;  /* 0x000000081b2d7812 */ /* 0x000fe200078efcff */
[----:B------:R-:W1:Y:S01]  /*26d0*/  MUFU.TANH R110, R52 ;  /* 0x00000034006e7308 */ /* 0x000e620000002400 */
[----:B---3--:R-:W-:-:S02]  /*26e0*/  FSEL R69, R78, -INF , !P0 ;  /* 0xff8000004e457808 */ /* 0x008fc40004000000 */
[C---:B------:R-:W-:Y:S02]  /*26f0*/  ISETP.GE.AND P5, PT, R45.reuse, R68, PT ;  /* 0x000000442d00720c */ /* 0x040fe40003fa6270 */
[----:B------:R-:W-:Y:S01]  /*2700*/  ISETP.GE.AND P2, PT, R45, R54, PT ;  /* 0x000000362d00720c */ /* 0x000fe20003f46270 */
[----:B--2---:R-:W-:Y:S01]  /*2710*/  HMMA.16816.F32.BF16 R64, R16, R40, R64 ;  /* 0x000000281040723c */ /* 0x004fe20000041840 */
[----:B------:R-:W-:Y:S01]  /*2720*/  LOP3.LUT R45, R27, 0x10, RZ, 0xfc, !PT ;  /* 0x000000101b2d7812 */ /* 0x000fe200078efcff */
[----:B------:R-:W2:Y:S01]  /*2730*/  MUFU.TANH R118, R53 ;  /* 0x0000003500767308 */ /* 0x000ea20000002400 */
[----:B------:R-:W-:Y:S02]  /*2740*/  FSEL R40, R79, -INF , !P5 ;  /* 0xff8000004f287808 */ /* 0x000fe40006800000 */
[C---:B------:R-:W-:Y:S02]  /*2750*/  ISETP.GE.AND P3, PT, R45.reuse, R68, PT ;  /* 0x000000442d00720c */ /* 0x040fe40003f66270 */
[----:B------:R-:W-:Y:S01]  /*2760*/  ISETP.GE.AND P1, PT, R45, R54, PT ;  /* 0x000000362d00720c */ /* 0x000fe20003f26270 */
[----:B------:R-:W-:Y:S01]  /*2770*/  HMMA.16816.F32.BF16 R60, R12, R46, R60 ;  /* 0x0000002e0c3c723c */ /* 0x000fe2000004183c */
[----:B------:R-:W-:Y:S01]  /*2780*/  LOP3.LUT R45, R27, 0x11, RZ, 0xfc, !PT ;  /* 0x000000111b2d7812 */ /* 0x000fe200078efcff */
[----:B------:R-:W-:Y:S01]  /*2790*/  FMUL.FTZ R124, R37, UR4 ;  /* 0x00000004257c7c20 */ /* 0x000fe20008410000 */
[----:B------:R-:W-:Y:S01]  /*27a0*/  LOP3.LUT R41, R27, 0x18, RZ, 0xfc, !PT ;  /* 0x000000181b297812 */ /* 0x000fe200078efcff */
[----:B------:R-:W-:Y:S01]  /*27b0*/  FMUL.FTZ R36, R36, UR4 ;  /* 0x0000000424247c20 */ /* 0x000fe20008410000 */
[C---:B------:R-:W-:Y:S01]  /*27c0*/  ISETP.GE.AND P0, PT, R45.reuse, R68, PT ;  /* 0x000000442d00720c */ /* 0x040fe20003f06270 */
[----:B------:R-:W-:Y:S01]  /*27d0*/  FMUL.FTZ R38, R38, UR4 ;  /* 0x0000000426267c20 */ /* 0x000fe20008410000 */
[----:B------:R-:W-:Y:S01]  /*27e0*/  ISETP.GE.AND P5, PT, R45, R54, PT ;  /* 0x000000362d00720c */ /* 0x000fe20003fa6270 */
[C---:B----4-:R-:W-:Y:S01]  /*27f0*/  HMMA.16816.F32.BF16 R72, R8.reuse, R32, R72 ;  /* 0x000000200848723c */ /* 0x050fe20000041848 */
[----:B------:R-:W-:Y:S01]  /*2800*/  LOP3.LUT R37, R27, 0x19, RZ, 0xfc, !PT ;  /* 0x000000191b257812 */ /* 0x000fe200078efcff */
[----:B------:R-:W3:Y:S01]  /*2810*/  LDSM.16.M88.4 R44, [R162+0x5800] ;  /* 0x00580000a22c783b */ /* 0x000ee20000000200 */
[----:B------:R-:W-:Y:S01]  /*2820*/  FSEL R91, R91, -INF , !P2 ;  /* 0xff8000005b5b7808 */ /* 0x000fe20005000000 */
[----:B------:R-:W-:Y:S01]  /*2830*/  FMUL.FTZ R39, R39, UR4 ;  /* 0x0000000427277c20 */ /* 0x000fe20008410000 */
[----:B-----5:R-:W-:Y:S01]  /*2840*/  FSEL R71, R89, -INF , !P4 ;  /* 0xff80000059477808 */ /* 0x020fe20006000000 */
[----:B------:R-:W-:Y:S01]  /*2850*/  MUFU.TANH R126, R36 ;  /* 0x00000024007e7308 */ /* 0x000fe20000002400 */
[----:B------:R-:W-:Y:S01]  /*2860*/  FSEL R90, R90, -INF , !P3 ;  /* 0xff8000005a5a7808 */ /* 0x000fe20005800000 */
[----:B------:R-:W-:Y:S01]  /*2870*/  HMMA.16816.F32.BF16 R20, R8, R34, R20 ;  /* 0x000000220814723c */ /* 0x000fe20000041814 */
[----:B------:R-:W-:-:S02]  /*2880*/  LOP3.LUT R33, R27, 0x20, RZ, 0xfc, !PT ;  /* 0x000000201b217812 */ /* 0x000fc400078efcff */
[-C--:B------:R-:W-:Y:S01]  /*2890*/  ISETP.GE.AND P2, PT, R41, R68.reuse, PT ;  /* 0x000000442900720c */ /* 0x080fe20003f46270 */
[----:B------:R-:W-:Y:S01]  /*28a0*/  FMUL.FTZ R60, R60, UR4 ;  /* 0x000000043c3c7c20 */ /* 0x000fe20008410000 */
[C---:B------:R-:W-:Y:S01]  /*28b0*/  ISETP.GE.AND P4, PT, R37.reuse, R68, PT ;  /* 0x000000442500720c */ /* 0x040fe20003f86270 */
[----:B------:R-:W-:Y:S01]  /*28c0*/  MUFU.TANH R117, R38 ;  /* 0x0000002600757308 */ /* 0x000fe20000002400 */
[-C--:B------:R-:W-:Y:S01]  /*28d0*/  ISETP.GE.AND P3, PT, R37, R54.reuse, PT ;  /* 0x000000362500720c */ /* 0x080fe20003f66270 */
[----:B-1----:R-:W-:Y:S01]  /*28e0*/  HMMA.16816.F32.BF16 R64, R12, R28, R64 ;  /* 0x0000001c0c40723c */ /* 0x002fe20000041840 */
[----:B------:R-:W-:Y:S01]  /*28f0*/  LOP3.LUT R37, R27, 0x21, RZ, 0xfc, !PT ;  /* 0x000000211b257812 */ /* 0x000fe200078efcff */
[----:B------:R-:W-:Y:S01]  /*2900*/  FMUL.FTZ R62, R62, UR4 ;  /* 0x000000043e3e7c20 */ /* 0x000fe20008410000 */
[----:B------:R-:W-:Y:S01]  /*2910*/  FSEL R88, R88, -INF , !P6 ;  /* 0xff80000058587808 */ /* 0x000fe20007000000 */
[----:B------:R-:W-:Y:S01]  /*2920*/  FMUL.FTZ R61, R61, UR4 ;  /* 0x000000043d3d7c20 */ /* 0x000fe20008410000 */
[----:B------:R-:W-:Y:S01]  /*2930*/  FSEL R89, R93, -INF , !P1 ;  /* 0xff8000005d597808 */ /* 0x000fe20004800000 */
[----:B------:R1:W-:Y:S01]  /*2940*/  MUFU.TANH R113, R39 ;  /* 0x0000002700717308 */ /* 0x0003e20000002400 */
[----:B------:R-:W-:Y:S01]  /*2950*/  FSEL R78, R92, -INF , !P0 ;  /* 0xff8000005c4e7808 */ /* 0x000fe20004000000 */
[----:B------:R-:W-:Y:S01]  /*2960*/  HMMA.16816.F32.BF16 R48, R16, R42, R48 ;  /* 0x0000002a1030723c */ /* 0x000fe20000041830 */
[----:B------:R-:W-:Y:S01]  /*2970*/  ISETP.GE.AND P6, PT, R41, R54, PT ;  /* 0x000000362900720c */ /* 0x000fe20003fc6270 */
[----:B------:R-:W-:Y:S01]  /*2980*/  FMUL.FTZ R63, R63, UR4 ;  /* 0x000000043f3f7c20 */ /* 0x000fe20008410000 */
[----:B------:R-:W-:-:S02]  /*2990*/  ISETP.GE.AND P1, PT, R33, R68, PT ;  /* 0x000000442100720c */ /* 0x000fc40003f26270 */
[----:B------:R-:W-:Y:S01]  /*29a0*/  ISETP.GE.AND P0, PT, R33, R54, PT ;  /* 0x000000362100720c */ /* 0x000fe20003f06270 */
[----:B------:R4:W5:Y:S01]  /*29b0*/  MUFU.TANH R123, R55 ;  /* 0x00000037007b7308 */ /* 0x0009620000002400 */
[----:B------:R-:W-:Y:S02]  /*29c0*/  FSEL R33, R94, -INF , !P5 ;  /* 0xff8000005e217808 */ /* 0x000fe40006800000 */
[----:B------:R-:W-:Y:S02]  /*29d0*/  FSEL R32, R95, -INF , !P2 ;  /* 0xff8000005f207808 */ /* 0x000fe40005000000 */
[----:B------:R-:W-:Y:S01]  /*29e0*/  LOP3.LUT R29, R27, 0x28, RZ, 0xfc, !PT ;  /* 0x000000281b1d7812 */ /* 0x000fe200078efcff */
[----:B------:R-:W-:Y:S01]  /*29f0*/  FMUL.FTZ R64, R64, UR4 ;  /* 0x0000000440407c20 */ /* 0x000fe20008410000 */
[C---:B------:R-:W-:Y:S01]  /*2a00*/  ISETP.GE.AND P5, PT, R37.reuse, R68, PT ;  /* 0x000000442500720c */ /* 0x040fe20003fa6270 */
[----:B------:R-:W5:Y:S01]  /*2a10*/  MUFU.TANH R122, R122 ;  /* 0x0000007a007a7308 */ /* 0x000f620000002400 */
[----:B------:R-:W-:Y:S01]  /*2a20*/  ISETP.GE.AND P2, PT, R37, R54, PT ;  /* 0x000000362500720c */ /* 0x000fe20003f46270 */
[----:B------:R-:W-:Y:S01]  /*2a30*/  FMUL.FTZ R28, R65, UR4 ;  /* 0x00000004411c7c20 */ /* 0x000fe20008410000 */
[----:B------:R-:W-:Y:S01]  /*2a40*/  LOP3.LUT R37, R27, 0x29, RZ, 0xfc, !PT ;  /* 0x000000291b257812 */ /* 0x000fe200078efcff */
[----:B---3--:R-:W-:Y:S01]  /*2a50*/  HMMA.16816.F32.BF16 R72, R16, R44, R72 ;  /* 0x0000002c1048723c */ /* 0x008fe20000041848 */
[----:B------:R-:W-:Y:S01]  /*2a60*/  FSEL R83, R97, -INF , !P6 ;  /* 0xff80000061537808 */ /* 0x000fe20007000000 */
[----:B------:R-:W-:Y:S01]  /*2a70*/  FMUL.FTZ R65, R67, UR4 ;  /* 0x0000000443417c20 */ /* 0x000fe20008410000 */
[----:B------:R-:W-:Y:S01]  /*2a80*/  FSEL R96, R96, -INF , !P4 ;  /* 0xff80000060607808 */ /* 0x000fe20006000000 */
[----:B------:R-:W3:Y:S01]  /*2a90*/  MUFU.TANH R119, R119 ;  /* 0x0000007700777308 */ /* 0x000ee20000002400 */
[----:B------:R-:W-:-:S02]  /*2aa0*/  ISETP.GE.AND P6, PT, R29, R68, PT ;  /* 0x000000441d00720c */ /* 0x000fc40003fc6270 */
[----:B------:R-:W-:Y:S01]  /*2ab0*/  ISETP.GE.AND P4, PT, R29, R54, PT ;  /* 0x000000361d00720c */ /* 0x000fe20003f86270 */
[----:B------:R-:W-:Y:S01]  /*2ac0*/  HMMA.16816.F32.BF16 R20, R16, R46, R20 ;  /* 0x0000002e1014723c */ /* 0x000fe20000041814 */
[----:B------:R-:W-:Y:S02]  /*2ad0*/  FSEL R29, R98, -INF , !P3 ;  /* 0xff800000621d7808 */ /* 0x000fe40005800000 */
[----:B------:R-:W-:Y:S01]  /*2ae0*/  FSEL R130, R99, -INF , !P1 ;  /* 0xff80000063827808 */ /* 0x000fe20004800000 */
[----:B------:R-:W3:Y:S01]  /*2af0*/  MUFU.TANH R124, R124 ;  /* 0x0000007c007c7308 */ /* 0x000ee20000002400 */
[C---:B------:R-:W-:Y:S02]  /*2b00*/  ISETP.GE.AND P3, PT, R37.reuse, R68, PT ;  /* 0x000000442500720c */ /* 0x040fe40003f66270 */
[----:B------:R-:W-:Y:S01]  /*2b10*/  ISETP.GE.AND P1, PT, R37, R54, PT ;  /* 0x000000362500720c */ /* 0x000fe20003f26270 */
[----:B------:R-:W-:Y:S01]  /*2b20*/  HMMA.16816.F32.BF16 R48, R12, R30, R48 ;  /* 0x0000001e0c30723c */ /* 0x000fe20000041830 */
[----:B------:R-:W-:Y:S01]  /*2b30*/  LOP3.LUT R37, R27, 0x30, RZ, 0xfc, !PT ;  /* 0x000000301b257812 */ /* 0x000fe200078efcff */
[----:B------:R-:W-:Y:S01]  /*2b40*/  FMUL.FTZ R30, R66, UR4 ;  /* 0x00000004421e7c20 */ /* 0x000fe20008410000 */
[----:B------:R-:W-:Y:S01]  /*2b50*/  FSEL R125, R125, -INF , !P0 ;  /* 0xff8000007d7d7808 */ /* 0x000fe20004000000 */
[----:B------:R-:W-:Y:S01]  /*2b60*/  MUFU.TANH R120, R60 ;  /* 0x0000003c00787308 */ /* 0x000fe20000002400 */
[----:B------:R-:W-:-:S02]  /*2b70*/  FSEL R26, R100, -INF , !P5 ;  /* 0xff800000641a7808 */ /* 0x000fc40006800000 */
[C---:B------:R-:W-:Y:S02]  /*2b80*/  ISETP.GE.AND P0, PT, R37.reuse, R68, PT ;  /* 0x000000442500720c */ /* 0x040fe40003f06270 */
[----:B------:R-:W-:Y:S02]  /*2b90*/  ISETP.GE.AND P5, PT, R37, R54, PT ;  /* 0x000000362500720c */ /* 0x000fe40003fa6270 */
[----:B-1----:R-:W1:Y:S01]  /*2ba0*/  LDSM.16.M88.4 R36, [R161+0x5800] ;  /* 0x00580000a124783b */ /* 0x002e620000000200 */
[----:B------:R-:W-:Y:S01]  /*2bb0*/  LOP3.LUT R41, R27, 0x38, RZ, 0xfc, !PT ;  /* 0x000000381b297812 */ /* 0x000fe200078efcff */
[----:B------:R2:W3:Y:S01]  /*2bc0*/  MUFU.TANH R111, R62 ;  /* 0x0000003e006f7308 */ /* 0x0004e20000002400 */
[----:B------:R-:W-:Y:S01]  /*2bd0*/  FSEL R57, R106, -INF , !P4 ;  /* 0xff8000006a397808 */ /* 0x000fe20006000000 */
[----:B------:R-:W-:-:S04]  /*2be0*/  DEPBAR.LE SB0, 0x0 ;  /* 0x000080000000791a */ /* 0x000fc80000000000 */
[----:B------:R-:W-:Y:S01]  /*2bf0*/  FSEL R52, R103, -INF , !P3 ;  /* 0xff80000067347808 */ /* 0x000fe20005800000 */
[----:B------:R-:W-:Y:S01]  /*2c00*/  FMUL.FTZ R48, R48, UR4 ;  /* 0x0000000430307c20 */ /* 0x000fe20008410000 */
[C---:B------:R-:W-:Y:S01]  /*2c10*/  ISETP.GE.AND P4, PT, R41.reuse, R68, PT ;  /* 0x000000442900720c */ /* 0x040fe20003f86270 */
[----:B------:R5:W-:Y:S01]  /*2c20*/  MUFU.TANH R112, R64 ;  /* 0x0000004000707308 */ /* 0x000be20000002400 */
[----:B------:R-:W-:Y:S01]  /*2c30*/  ISETP.GE.AND P3, PT, R41, R54, PT ;  /* 0x000000362900720c */ /* 0x000fe20003f66270 */
[----:B------:R-:W-:Y:S01]  /*2c40*/  FMUL.FTZ R49, R49, UR4 ;  /* 0x0000000431317c20 */ /* 0x000fe20008410000 */
[C---:B------:R-:W-:Y:S01]  /*2c50*/  LOP3.LUT R43, R27.reuse, 0x31, RZ, 0xfc, !PT ;  /* 0x000000311b2b7812 */ /* 0x040fe200078efcff */
[----:B------:R-:W-:Y:S01]  /*2c60*/  FMUL.FTZ R50, R50, UR4 ;  /* 0x0000000432327c20 */ /* 0x000fe20008410000 */
[----:B------:R-:W-:Y:S01]  /*2c70*/  LOP3.LUT R41, R27, 0x39, RZ, 0xfc, !PT ;  /* 0x000000391b297812 */ /* 0x000fe200078efcff */
[----:B------:R-:W-:Y:S01]  /*2c80*/  FMUL.FTZ R51, R51, UR4 ;  /* 0x0000000433337c20 */ /* 0x000fe20008410000 */
[----:B------:R-:W-:Y:S01]  /*2c90*/  FSEL R59, R101, -INF , !P2 ;  /* 0xff800000653b7808 */ /* 0x000fe20005000000 */
[----:B------:R-:W3:Y:S01]  /*2ca0*/  MUFU.TANH R116, R61 ;  /* 0x0000003d00747308 */ /* 0x000ee20000002400 */
[----:B------:R-:W-:-:S02]  /*2cb0*/  FSEL R128, R102, -INF , !P6 ;  /* 0xff80000066807808 */ /* 0x000fc40007000000 */
[----:B----4-:R-:W-:Y:S02]  /*2cc0*/  FSEL R55, R104, -INF , !P1 ;  /* 0xff80000068377808 */ /* 0x010fe40004800000 */
[C---:B------:R-:W-:Y:S02]  /*2cd0*/  ISETP.GE.AND P2, PT, R43.reuse, R68, PT ;  /* 0x000000442b00720c */ /* 0x040fe40003f46270 */
[----:B------:R-:W-:Y:S01]  /*2ce0*/  ISETP.GE.AND P6, PT, R43, R54, PT ;  /* 0x000000362b00720c */ /* 0x000fe20003fc6270 */
[----:B------:R-:W4:Y:S01]  /*2cf0*/  MUFU.TANH R106, R48 ;  /* 0x00000030006a7308 */ /* 0x000f220000002400 */
[----:B------:R-:W-:Y:S02]  /*2d00*/  ISETP.GE.AND P1, PT, R41, R68, PT ;  /* 0x000000442900720c */ /* 0x000fe40003f26270 */
[C---:B------:R-:W-:Y:S02]  /*2d10*/  LOP3.LUT R31, R27.reuse, 0x40, RZ, 0xfc, !PT ;  /* 0x000000401b1f7812 */ /* 0x040fe400078efcff */
[----:B------:R-:W-:-:S02]  /*2d20*/  LOP3.LUT R11, R27, 0x41, RZ, 0xfc, !PT ;  /* 0x000000411b0b7812 */ /* 0x000fc400078efcff */
[----:B------:R-:W-:Y:S01]  /*2d30*/  LOP3.LUT R9, R27, 0x48, RZ, 0xfc, !PT ;  /* 0x000000481b097812 */ /* 0x000fe200078efcff */
[----:B------:R-:W4:Y:S01]  /*2d40*/  MUFU.TANH R109, R63 ;  /* 0x0000003f006d7308 */ /* 0x000f220000002400 */
[----:B--2---:R-:W-:Y:S02]  /*2d50*/  FSEL R62, R56, -INF , !P0 ;  /* 0xff800000383e7808 */ /* 0x004fe40004000000 */
[----:B------:R-:W-:Y:S01]  /*2d60*/  FSEL R101, R58, -INF , !P5 ;  /* 0xff8000003a657808 */ /* 0x000fe20006800000 */
[----:B-1----:R-:W-:Y:S01]  /*2d70*/  HMMA.16816.F32.BF16 R72, R12, R36, R72 ;  /* 0x000000240c48723c */ /* 0x002fe20000041848 */
[----:B-----5:R-:W-:Y:S02]  /*2d80*/  FSEL R64, R105, -INF , !P2 ;  /* 0xff80000069407808 */ /* 0x020fe40005000000 */
[----:B------:R-:W-:Y:S01]  /*2d90*/  FSEL R107, R107, -INF , !P6 ;  /* 0xff8000006b6b7808 */ /* 0x000fe20007000000 */
[----:B------:R-:W-:Y:S01]  /*2da0*/  MUFU.TANH R28, R28 ;  /* 0x0000001c001c7308 */ /* 0x000fe20000002400 */
[----:B------:R-:W-:-:S02]  /*2db0*/  FSEL R104, R80, -INF , !P4 ;  /* 0xff80000050687808 */ /* 0x000fc40006000000 */
[----:B------:R-:W-:Y:S01]  /*2dc0*/  FSEL R103, R82, -INF , !P3 ;  /* 0xff80000052677808 */ /* 0x000fe20005800000 */
[----:B------:R-:W-:Y:S01]  /*2dd0*/  HMMA.16816.F32.BF16 R12, R12, R38, R20 ;  /* 0x000000260c0c723c */ /* 0x000fe20000041814 */
[----:B------:R-:W-:Y:S02]  /*2de0*/  FSEL R60, R81, -INF , !P1 ;  /* 0xff800000513c7808 */ /* 0x000fe40004800000 */
[----:B------:R-:W-:Y:S01]  /*2df0*/  ISETP.GE.AND P0, PT, R41, R54, PT ;  /* 0x000000362900720c */ /* 0x000fe20003f06270 */
[----:B------:R-:W-:Y:S01]  /*2e00*/  MUFU.TANH R30, R30 ;  /* 0x0000001e001e7308 */ /* 0x000fe20000002400 */
[C---:B------:R-:W-:Y:S02]  /*2e10*/  ISETP.GE.AND P5, PT, R31.reuse, R68, PT ;  /* 0x000000441f00720c */ /* 0x040fe40003fa6270 */
[----:B------:R-:W-:Y:S02]  /*2e20*/  ISETP.GE.AND P2, PT, R31, R54, PT ;  /* 0x000000361f00720c */ /* 0x000fe40003f46270 */
[----:B------:R-:W-:-:S02]  /*2e30*/  ISETP.GE.AND P6, PT, R11, R68, PT ;  /* 0x000000440b00720c */ /* 0x000fc40003fc6270 */
[----:B------:R-:W-:Y:S01]  /*2e40*/  ISETP.GE.AND P4, PT, R11, R54, PT ;  /* 0x000000360b00720c */ /* 0x000fe20003f86270 */
[----:B------:R-:W-:Y:S01]  /*2e50*/  FMUL.FTZ R37, R75, UR4 ;  /* 0x000000044b257c20 */ /* 0x000fe20008410000 */
[C---:B------:R-:W-:Y:S01]  /*2e60*/  ISETP.GE.AND P3, PT, R9.reuse, R68, PT ;  /* 0x000000440900720c */ /* 0x040fe20003f66270 */
[----:B------:R-:W-:Y:S01]  /*2e70*/  FMUL.FTZ R58, R72, UR4 ;  /* 0x00000004483a7c20 */ /* 0x000fe20008410000 */
[----:B------:R-:W-:Y:S01]  /*2e80*/  ISETP.GE.AND P1, PT, R9, R54, PT ;  /* 0x000000360900720c */ /* 0x000fe20003f26270 */
[----:B------:R-:W-:Y:S01]  /*2e90*/  FMUL.FTZ R56, R73, UR4 ;  /* 0x0000000449387c20 */ /* 0x000fe20008410000 */
[C---:B------:R-:W-:Y:S01]  /*2ea0*/  LOP3.LUT R11, R27.reuse, 0x49, RZ, 0xfc, !PT ;  /* 0x000000491b0b7812 */ /* 0x040fe200078efcff */
[----:B------:R-:W1:Y:S01]  /*2eb0*/  MUFU.TANH R37, R37 ;  /* 0x0000002500257308 */ /* 0x000e620000002400 */
[----:B------:R-:W-:Y:S01]  /*2ec0*/  LOP3.LUT R9, R27, 0x50, RZ, 0xfc, !PT ;  /* 0x000000501b097812 */ /* 0x000fe200078efcff */
[----:B------:R-:W-:Y:S01]  /*2ed0*/  FMUL.FTZ R41, R74, UR4 ;  /* 0x000000044a297c20 */ /* 0x000fe20008410000 */
[----:B------:R-:W-:Y:S01]  /*2ee0*/  FSEL R105, R108, -INF , !P0 ;  /* 0xff8000006c697808 */ /* 0x000fe20004000000 */
[----:B------:R-:W-:Y:S01]  /*2ef0*/  FMUL.FTZ R8, R12, UR4 ;  /* 0x000000040c087c20 */ /* 0x000fe20008410000 */
[----:B------:R-:W-:Y:S01]  /*2f00*/  FSEL R110, R110, -INF , !P5 ;  /* 0xff8000006e6e7808 */ /* 0x000fe20006800000 */
[----:B------:R-:W-:Y:S01]  /*2f10*/  FMUL.FTZ R10, R15, UR4 ;  /* 0x000000040f0a7c20 */ /* 0x000fe20008410000 */
[----:B------:R-:W-:Y:S01]  /*2f20*/  FSEL R115, R115, -INF , !P2 ;  /* 0xff80000073737808 */ /* 0x000fe20005000000 */
[----:B------:R-:W2:Y:S01]  /*2f30*/  MUFU.TANH R65, R65 ;  /* 0x0000004100417308 */ /* 0x000ea20000002400 */
[----:B------:R-:W-:Y:S01]  /*2f40*/  FSEL R118, R118, -INF , !P6 ;  /* 0xff80000076767808 */ /* 0x000fe20007000000 */
[----:B------:R-:W-:Y:S01]  /*2f50*/  FMUL.FTZ R13, R13, UR4 ;  /* 0x000000040d0d7c20 */ /* 0x000fe20008410000 */
[C---:B------:R-:W-:Y:S01]  /*2f60*/  ISETP.GE.AND P0, PT, R11.reuse, R68, PT ;  /* 0x000000440b00720c */ /* 0x040fe20003f06270 */
[----:B------:R-:W-:Y:S01]  /*2f70*/  FMUL.FTZ R14, R14, UR4 ;  /* 0x000000040e0e7c20 */ /* 0x000fe20008410000 */
[----:B------:R-:W-:-:S02]  /*2f80*/  ISETP.GE.AND P5, PT, R11, R54, PT ;  /* 0x000000360b00720c */ /* 0x000fc40003fa6270 */
[C---:B------:R-:W-:Y:S01]  /*2f90*/  ISETP.GE.AND P2, PT, R9.reuse, R68, PT ;  /* 0x000000440900720c */ /* 0x040fe20003f46270 */
[----:B------:R-:W-:Y:S01]  /*2fa0*/  MUFU.TANH R66, R49 ;  /* 0x0000003100427308 */ /* 0x000fe20000002400 */
[----:B------:R-:W-:Y:S02]  /*2fb0*/  ISETP.GE.AND P6, PT, R9, R54, PT ;  /* 0x000000360900720c */ /* 0x000fe40003fc6270 */
[C---:B------:R-:W-:Y:S02]  /*2fc0*/  LOP3.LUT R9, R27.reuse, 0x51, RZ, 0xfc, !PT ;  /* 0x000000511b097812 */ /* 0x040fe400078efcff */
[----:B------:R-:W-:Y:S02]  /*2fd0*/  LOP3.LUT R11, R27, 0x58, RZ, 0xfc, !PT ;  /* 0x000000581b0b7812 */ /* 0x000fe400078efcff */
[----:B------:R-:W-:Y:S01]  /*2fe0*/  FSEL R123, R123, -INF , !P4 ;  /* 0xff8000007b7b7808 */ /* 0x000fe20006000000 */
[----:B------:R-:W5:Y:S01]  /*2ff0*/  MUFU.TANH R63, R50 ;  /* 0x00000032003f7308 */ /* 0x000f620000002400 */
[----:B------:R-:W-:-:S02]  /*3000*/  FSEL R122, R122, -INF , !P3 ;  /* 0xff8000007a7a7808 */ /* 0x000fc40005800000 */
[----:B---3--:R-:W-:Y:S02]  /*3010*/  FSEL R119, R119, -INF , !P1 ;  /* 0xff80000077777808 */ /* 0x008fe40004800000 */
[----:B------:R-:W-:Y:S02]  /*3020*/  FSEL R114, R114, -INF , !P0 ;  /* 0xff80000072727808 */ /* 0x000fe40004000000 */
[C---:B------:R-:W-:Y:S01]  /*3030*/  ISETP.GE.AND P4, PT, R9.reuse, R68, PT ;  /* 0x000000440900720c */ /* 0x040fe20003f86270 */
[----:B------:R-:W3:Y:S01]  /*3040*/  MUFU.TANH R61, R51 ;  /* 0x00000033003d7308 */ /* 0x000ee20000002400 */
[----:B------:R-:W-:Y:S02]  /*3050*/  ISETP.GE.AND P3, PT, R9, R54, PT ;  /* 0x000000360900720c */ /* 0x000fe40003f66270 */
[C---:B------:R-:W-:Y:S02]  /*3060*/  ISETP.GE.AND P1, PT, R11.reuse, R68, PT ;  /* 0x000000440b00720c */ /* 0x040fe40003f26270 */
[----:B------:R-:W-:-:S02]  /*3070*/  ISETP.GE.AND P0, PT, R11, R54, PT ;  /* 0x000000360b00720c */ /* 0x000fc40003f06270 */
[C---:B------:R-:W-:Y:S01]  /*3080*/  LOP3.LUT R9, R27.reuse, 0x59, RZ, 0xfc, !PT ;  /* 0x000000591b097812 */ /* 0x040fe200078efcff */
[----:B------:R-:W3:Y:S01]  /*3090*/  MUFU.TANH R58, R58 ;  /* 0x0000003a003a7308 */ /* 0x000ee20000002400 */
[----:B------:R-:W-:Y:S02]  /*30a0*/  LOP3.LUT R11, R27, 0x60, RZ, 0xfc, !PT ;  /* 0x000000601b0b7812 */ /* 0x000fe400078efcff */
[----:B------:R-:W-:Y:S02]  /*30b0*/  FSEL R121, R121, -INF , !P5 ;  /* 0xff80000079797808 */ /* 0x000fe40006800000 */
[----:B------:R-:W-:Y:S02]  /*30c0*/  FSEL R117, R117, -INF , !P6 ;  /* 0xff80000075757808 */ /* 0x000fe40007000000 */
[----:B------:R-:W-:Y:S01]  /*30d0*/  FSEL R124, R124, -INF , !P4 ;  /* 0xff8000007c7c7808 */ /* 0x000fe20006000000 */
[----:B------:R-:W-:Y:S01]  /*30e0*/  MUFU.TANH R56, R56 ;  /* 0x0000003800387308 */ /* 0x000fe20000002400 */
[----:B------:R-:W-:-:S02]  /*30f0*/  ISETP.GE.AND P5, PT, R9, R68, PT ;  /* 0x000000440900720c */ /* 0x000fc40003fa6270 */
[----:B------:R-:W-:Y:S02]  /*3100*/  FSEL R126, R126, -INF , !P2 ;  /* 0xff8000007e7e7808 */ /* 0x000fe40005000000 */
[C---:B------:R-:W-:Y:S02]  /*3110*/  ISETP.GE.AND P6, PT, R11.reuse, R68, PT ;  /* 0x000000440b00720c */ /* 0x040fe40003fc6270 */
[-C--:B------:R-:W-:Y:S01]  /*3120*/  ISETP.GE.AND P4, PT, R11, R54.reuse, PT ;  /* 0x000000360b00720c */ /* 0x080fe20003f86270 */
[----:B------:R-:W3:Y:S01]  /*3130*/  MUFU.TANH R41, R41 ;  /* 0x0000002900297308 */ /* 0x000ee20000002400 */
[----:B------:R-:W-:Y:S02]  /*3140*/  ISETP.GE.AND P2, PT, R9, R54, PT ;  /* 0x000000360900720c */ /* 0x000fe40003f46270 */
[C---:B------:R-:W-:Y:S02]  /*3150*/  LOP3.LUT R11, R27.reuse, 0x68, RZ, 0xfc, !PT ;  /* 0x000000681b0b7812 */ /* 0x040fe400078efcff */
[----:B------:R-:W-:-:S02]  /*3160*/  LOP3.LUT R9, R27, 0x61, RZ, 0xfc, !PT ;  /* 0x000000611b097812 */ /* 0x000fc400078efcff */
[----:B------:R-:W-:Y:S01]  /*3170*/  FSEL R111, R111, -INF , !P0 ;  /* 0xff8000006f6f7808 */ /* 0x000fe20004000000 */
[----:B------:R-:W3:Y:S01]  /*3180*/  MUFU.TANH R8, R8 ;  /* 0x0000000800087308 */ /* 0x000ee20000002400 */
[----:B------:R-:W-:Y:S02]  /*3190*/  FSEL R116, R116, -INF , !P5 ;  /* 0xff80000074747808 */ /* 0x000fe40006800000 */
[----:B------:R-:W-:Y:S02]  /*31a0*/  FSEL R113, R113, -INF , !P3 ;  /* 0xff80000071717808 */ /* 0x000fe40005800000 */
[----:B------:R-:W-:Y:S02]  /*31b0*/  FSEL R120, R120, -INF , !P1 ;  /* 0xff80000078787808 */ /* 0x000fe40004800000 */
[C---:B------:R-:W-:Y:S01]  /*31c0*/  ISETP.GE.AND P0, PT, R11.reuse, R68, PT ;  /* 0x000000440b00720c */ /* 0x040fe20003f06270 */
[----:B------:R-:W-:Y:S01]  /*31d0*/  MUFU.TANH R44, R13 ;  /* 0x0000000d002c7308 */ /* 0x000fe20000002400 */
[----:B------:R-:W-:-:S02]  /*31e0*/  ISETP.GE.AND P5, PT, R11, R54, PT ;  /* 0x000000360b00720c */ /* 0x000fc40003fa6270 */
[C---:B------:R-:W-:Y:S02]  /*31f0*/  ISETP.GE.AND P3, PT, R9.reuse, R68, PT ;  /* 0x000000440900720c */ /* 0x040fe40003f66270 */
[----:B------:R-:W-:Y:S02]  /*3200*/  ISETP.GE.AND P1, PT, R9, R54, PT ;  /* 0x000000360900720c */ /* 0x000fe40003f26270 */
[C---:B------:R-:W-:Y:S01]  /*3210*/  LOP3.LUT R11, R27.reuse, 0x71, RZ, 0xfc, !PT ;  /* 0x000000711b0b7812 */ /* 0x040fe200078efcff */
[----:B------:R-:W3:Y:S01]  /*3220*/  MUFU.TANH R31, R14 ;  /* 0x0000000e001f7308 */ /* 0x000ee20000002400 */
[----:B------:R-:W-:Y:S02]  /*3230*/  LOP3.LUT R9, R27, 0x69, RZ, 0xfc, !PT ;  /* 0x000000691b097812 */ /* 0x000fe400078efcff */
[----:B----4-:R-:W-:Y:S02]  /*3240*/  FSEL R106, R106, -INF , !P0 ;  /* 0xff8000006a6a7808 */ /* 0x010fe40004000000 */
[----:B------:R-:W-:-:S02]  /*3250*/  FSEL R109, R109, -INF , !P2 ;  /* 0xff8000006d6d7808 */ /* 0x000fc40005000000 */
[----:B------:R-:W-:Y:S01]  /*3260*/  FSEL R112, R112, -INF , !P6 ;  /* 0xff80000070707808 */ /* 0x000fe20007000000 */
[----:B------:R-:W4:Y:S01]  /*3270*/  MUFU.TANH R10, R10 ;  /* 0x0000000a000a7308 */ /* 0x000f220000002400 */
[----:B------:R-:W-:Y:S01]  /*3280*/  BAR.SYNC.DEFER_BLOCKING 0x0 ;  /* 0x0000000000007b1d */ /* 0x000fe20000010000 */
[----:B------:R-:W-:Y:S02]  /*3290*/  ISETP.GE.AND P0, PT, R11, R54, PT ;  /* 0x000000360b00720c */ /* 0x000fe40003f06270 */
[C---:B------:R-:W-:Y:S02]  /*32a0*/  ISETP.GE.AND P2, PT, R9.reuse, R68, PT ;  /* 0x000000440900720c */ /* 0x040fe40003f46270 */
[----:B------:R-:W-:Y:S02]  /*32b0*/  ISETP.GE.AND P6, PT, R9, R54, PT ;  /* 0x000000360900720c */ /* 0x000fe40003fc6270 */
[----:B------:R-:W-:Y:S02]  /*32c0*/  LOP3.LUT R9, R27, 0x70, RZ, 0xfc, !PT ;  /* 0x000000701b097812 */ /* 0x000fe400078efcff */
[----:B-1----:R-:W-:-:S02]  /*32d0*/  FSEL R37, R37, -INF , !P0 ;  /* 0xff80000025257808 */ /* 0x002fc40004000000 */
[----:B------:R-:W-:Y:S02]  /*32e0*/  FSEL R67, R30, -INF , !P4 ;  /* 0xff8000001e437808 */ /* 0x000fe40006000000 */
[----:B------:R-:W-:Y:S02]  /*32f0*/  FSEL R108, R28, -INF , !P3 ;  /* 0xff8000001c6c7808 */ /* 0x000fe40005800000 */
[----:B------:R-:W-:Y:S02]  /*3300*/  ISETP.NE.AND P0, PT, R24, 0x1, PT ;  /* 0x000000011800780c */ /* 0x000fe40003f05270 */
[C---:B------:R-:W-:Y:S02]  /*3310*/  ISETP.GE.AND P4, PT, R9.reuse, R68, PT ;  /* 0x000000440900720c */ /* 0x040fe40003f86270 */
[----:B------:R-:W-:Y:S02]  /*3320*/  ISETP.GE.AND P3, PT, R9, R54, PT ;  /* 0x000000360900720c */ /* 0x000fe40003f66270 */
[----:B------:R-:W-:-:S02]  /*3330*/  LOP3.LUT R9, R27, 0x78, RZ, 0xfc, !PT ;  /* 0x000000781b097812 */ /* 0x000fc400078efcff */
[----:B--2---:R-:W-:Y:S02]  /*3340*/  FSEL R65, R65, -INF , !P1 ;  /* 0xff80000041417808 */ /* 0x004fe40004800000 */
[----:B-----5:R-:W-:Y:S02]  /*3350*/  FSEL R63, R63, -INF , !P5 ;  /* 0xff8000003f3f7808 */ /* 0x020fe40006800000 */
[----:B------:R-:W-:Y:S02]  /*3360*/  FSEL R66, R66, -INF , !P2 ;  /* 0xff80000042427808 */ /* 0x000fe40005000000 */
[-C--:B------:R-:W-:Y:S02]  /*3370*/  ISETP.GE.AND P1, PT, R11, R68.reuse, PT ;  /* 0x000000440b00720c */ /* 0x080fe40003f26270 */
[C---:B------:R-:W-:Y:S02]  /*3380*/  ISETP.GE.AND P5, PT, R9.reuse, R68, PT ;  /* 0x000000440900720c */ /* 0x040fe40003fa6270 */
[----:B------:R-:W-:-:S02]  /*3390*/  ISETP.GE.AND P2, PT, R9, R54, PT ;  /* 0x000000360900720c */ /* 0x000fc40003f46270 */
[----:B------:R-:W-:Y:S02]  /*33a0*/  LOP3.LUT R9, R27, 0x79, RZ, 0xfc, !PT ;  /* 0x000000791b097812 */ /* 0x000fe400078efcff */
[----:B---3--:R-:W-:Y:S02]  /*33b0*/  FSEL R61, R61, -INF , !P6 ;  /* 0xff8000003d3d7808 */ /* 0x008fe40007000000 */
[----:B------:R-:W-:Y:S02]  /*33c0*/  FSEL R58, R58, -INF , !P4 ;  /* 0xff8000003a3a7808 */ /* 0x000fe40006000000 */
[----:B------:R-:W-:Y:S02]  /*33d0*/  FSEL R41, R41, -INF , !P3 ;  /* 0xff80000029297808 */ /* 0x000fe40005800000 */
[----:B------:R-:W-:Y:S02]  /*33e0*/  FSEL R56, R56, -INF , !P1 ;  /* 0xff80000038387808 */ /* 0x000fe40004800000 */
[----:B------:R-:W-:-:S02]  /*33f0*/  ISETP.GE.AND P6, PT, R27, R68, PT ;  /* 0x000000441b00720c */ /* 0x000fc40003fc6270 */
[----:B------:R-:W-:Y:S02]  /*3400*/  ISETP.GE.AND P4, PT, R9, R68, PT ;  /* 0x000000440900720c */ /* 0x000fe40003f86270 */
[-C--:B------:R-:W-:Y:S02]  /*3410*/  ISETP.GE.AND P3, PT, R27, R54.reuse, PT ;  /* 0x000000361b00720c */ /* 0x080fe40003f66270 */
[----:B------:R-:W-:Y:S02]  /*3420*/  ISETP.GE.AND P1, PT, R9, R54, PT ;  /* 0x000000360900720c */ /* 0x000fe40003f26270 */
[----:B------:R-:W-:Y:S02]  /*3430*/  FSEL R54, R8, -INF , !P5 ;  /* 0xff80000008367808 */ /* 0x000fe40006800000 */
[----:B------:R-:W-:Y:S02]  /*3440*/  FSEL R31, R31, -INF , !P2 ;  /* 0xff8000001f1f7808 */ /* 0x000fe40005000000 */
[----:B------:R-:W-:-:S02]  /*3450*/  FSEL R0, R0, -INF , !P6 ;  /* 0xff80000000007808 */ /* 0x000fc40007000000 */
[----:B------:R-:W-:Y:S02]  /*3460*/  FSEL R44, R44, -INF , !P4 ;  /* 0xff8000002c2c7808 */ /* 0x000fe40006000000 */
[----:B------:R-:W-:Y:S02]  /*3470*/  FSEL R9, R76, -INF , !P3 ;  /* 0xff8000004c097808 */ /* 0x000fe40005800000 */
[----:B----4-:R-:W-:Y:S01]  /*3480*/  FSEL R27, R10, -INF , !P1 ;  /* 0xff8000000a1b7808 */ /* 0x010fe20004800000 */
        /* <DEDUP_REMOVED lines=14> */
.L_x_5544:
        /* <DEDUP_REMOVED lines=30> */
[----:B------:R-:W-:-:S02]  /*3750*/  LOP3.LUT R8, R177, R10, RZ, 0x3c, !PT ;  /* 0x0000000ab1087212 */ /* 0x000fc400078e3cff */
[----:B------:R-:W-:Y:S02]  /*3760*/  LOP3.LUT R11, RZ, R10, RZ, 0x33, !PT ;  /* 0x0000000aff0b7212 */ /* 0x000fe400078e33ff */
[----:B------:R-:W-:-:S03]  /*3770*/  ISETP.GE.AND P3, PT, R8, RZ, PT ;  /* 0x000000ff0800720c */ /* 0x000fc60003f66270 */
[----:B------:R-:W-:-:S04]  /*3780*/  @P5 VIADD R17, R17, 0x1 ;  /* 0x0000000111115836 */ /* 0x000fc80000000000 */
[----:B------:R-:W-:Y:S01]  /*3790*/  @P6 IADD3 R18, PT, PT, R18, 0x1, RZ ;  /* 0x0000000112126810 */ /* 0x000fe20007ffe0ff */
[----:B------:R-:W-:-:S05]  /*37a0*/  @!P1 IMAD.MOV R17, RZ, RZ, -R17 ;  /* 0x000000ffff119224 */ /* 0x000fca00078e0a11 */
        /* <DEDUP_REMOVED lines=22> */
.L_x_5545:
[C---:B------:R-:W-:Y:S01]  /*3910*/  LEA R10, P1, R15.reuse, R170, 0x1 ;  /* 0x000000aa0f0a7211 */ /* 0x040fe200078208ff */
[----:B------:R-:W-:Y:S01]  /*3920*/  @!PT LDS RZ, [RZ] ;  /* 0x00000000fffff984 */ /* 0x000fe20000000800 */
[----:B------:R-:W-:Y:S01]  /*3930*/  @!PT LDS RZ, [RZ] ;  /* 0x00000000fffff984 */ /* 0x000fe20000000800 */
[----:B------:R-:W-:Y:S01]  /*3940*/  @!PT LDS RZ, [RZ] ;  /* 0x00000000fffff984 */ /* 0x000fe20000000800 */
[----:B------:R1:W-:Y:S03]  /*3950*/  LDGSTS.E.BYPASS.LTC128B.128 [R175+0x2000], desc[UR24][R170.64] ;  /* 0x02000000aaaf7fae */ /* 0x0003e6000b981a18 */
[----:B------:R-:W-:Y:S02]  /*3960*/  IADD3 R6, P2, PT, R10, R25, RZ ;  /* 0x000000190a067210 */ /* 0x000fe40007f5e0ff */
[----:B------:R-:W-:Y:S02]  /*3970*/  LEA.HI.X R11, R15, R171, R16, 0x1, P1 ;  /* 0x000000ab0f0b7211 */ /* 0x000fe400008f0c10 */
[----:B------:R-:W-:-:S03]  /*3980*/  IADD3 R16, P1, PT, R6, R25, RZ ;  /* 0x0000001906107210 */ /* 0x000fc60007f3e0ff */
[--C-:B------:R-:W-:Y:S01]  /*3990*/  IMAD.X R7, R11, 0x1, R2.reuse, P2 ;  /* 0x000000010b077824 */ /* 0x100fe200010e0602 */
[-C--:B------:R-:W-:Y:S01]  /*39a0*/  IADD3 R14, P2, PT, R16, R25.reuse, RZ ;  /* 0x00000019100e7210 */ /* 0x080fe20007f5e0ff */
[----:B------:R1:W-:Y:S02]  /*39b0*/  LDGSTS.E.BYPASS.LTC128B.128 [R175+0x2800], desc[UR24][R10.64] ;  /* 0x028000000aaf7fae */ /* 0x0003e4000b981a18 */
[--C-:B------:R-:W-:Y:S01]  /*39c0*/  IMAD.X R17, R7, 0x1, R2.reuse, P1 ;  /* 0x0000000107117824 */ /* 0x100fe200008e0602 */
[-C--:B------:R-:W-:Y:S01]  /*39d0*/  IADD3 R12, P1, PT, R14, R25.reuse, RZ ;  /* 0x000000190e0c7210 */ /* 0x080fe20007f3e0ff */
[----:B------:R1:W-:Y:S02]  /*39e0*/  LDGSTS.E.BYPASS.LTC128B.128 [R175+0x3000], desc[UR24][R6.64] ;  /* 0x0300000006af7fae */ /* 0x0003e4000b981a18 */
[--C-:B------:R-:W-:Y:S01]  /*39f0*/  IMAD.X R15, R17, 0x1, R2.reuse, P2 ;  /* 0x00000001110f7824 */ /* 0x100fe200010e0602 */
[-C--:B------:R-:W-:Y:S01]  /*3a00*/  IADD3 R18, P2, PT, R12, R25.reuse, RZ ;  /* 0x000000190c127210 */ /* 0x080fe20007f5e0ff */
        /* <DEDUP_REMOVED lines=8> */
[----:B------:R1:W-:Y:S04]  /*3a90*/  LDGSTS.E.BYPASS.LTC128B.128 [R175+0x5800], desc[UR24][R20.64] ;  /* 0x0580000014af7fae */ /* 0x0003e8000b981a18 */
[----:B------:R-:W0:Y:S02]  /*3aa0*/  LDGDEPBAR ;  /* 0x00000000000079af */ /* 0x000e240000000000 */
.L_x_5543:
        /* <DEDUP_REMOVED lines=37> */
[----:B------:R-:W-:-:S02]  /*3d00*/  IADD3 R160, PT, PT, R3, R164, RZ ;  /* 0x000000a403a07210 */ /* 0x000fc40007ffe0ff */
[----:B------:R-:W-:Y:S01]  /*3d10*/  IADD3 R100, PT, PT, R3, R102, RZ ;  /* 0x0000006603647210 */ /* 0x000fe20007ffe0ff */
[----:B------:R-:W-:Y:S04]  /*3d20*/  LDSM.16.MT88.4 R92, [R164+0x6000] ;  /* 0x00600000a45c783b */ /* 0x000fe80000004200 */
[----:B------:R-:W-:Y:S04]  /*3d30*/  LDSM.16.MT88.4 R84, [R160+0x6000] ;  /* 0x00600000a054783b */ /* 0x000fe80000004200 */
[----:B------:R-:W-:Y:S04]  /*3d40*/  LDSM.16.MT88.4 R16, [R164+0x6800] ;  /* 0x00680000a410783b */ /* 0x000fe80000004200 */
[----:B------:R-:W-:Y:S01]  /*3d50*/  LDSM.16.MT88.4 R20, [R102+0x6800] ;  /* 0x006800006614783b */ /* 0x000fe20000004200 */
[----:B--2---:R-:W-:-:S03]  /*3d60*/  FMNMX.FTZ R11, R6, R11, !PT ;  /* 0x0000000b060b7209 */ /* 0x004fc60007810000 */
[----:B------:R-:W-:Y:S01]  /*3d70*/  LDSM.16.MT88.4 R12, [R160+0x6800] ;  /* 0x00680000a00c783b */ /* 0x000fe20000004200 */
        /* <DEDUP_REMOVED lines=10> */
[----:B------:R-:W-:Y:S01]  /*3e20*/  LDSM.16.MT88.4 R4, [R100+0x6000] ;  /* 0x006000006404783b */ /* 0x000fe20000004200 */
[--C-:B------:R-:W-:Y:S01]  /*3e30*/  FFMA.FTZ R47, R40, UR4, -R51.reuse ;  /* 0x00000004282f7c23 */ /* 0x100fe20008010833 */
[C---:B------:R-:W-:Y:S01]  /*3e40*/  FSETP.NEU.FTZ.AND P1, PT, R0.reuse, -INF , PT ;  /* 0xff8000000000780b */ /* 0x040fe20003f3d000 */
[----:B------:R-:W-:Y:S01]  /*3e50*/  FMUL.FTZ R28, R0, UR4 ;  /* 0x00000004001c7c20 */ /* 0x000fe20008410000 */
[----:B------:R-:W1:Y:S01]  /*3e60*/  LDSM.16.MT88.4 R76, [R102+0x6000] ;  /* 0x00600000664c783b */ /* 0x000e620000004200 */
[--C-:B------:R-:W-:Y:S01]  /*3e70*/  FFMA.FTZ R46, R70, UR4, -R51.reuse ;  /* 0x00000004462e7c23 */ /* 0x100fe20008010833 */
[--C-:B------:R-:W-:Y:S01]  /*3e80*/  FFMA.FTZ R40, R88, UR4, -R51.reuse ;  /* 0x0000000458287c23 */ /* 0x100fe20008010833 */
[----:B------:R-:W-:Y:S01]  /*3e90*/  MUFU.EX2 R49, R49 ;  /* 0x0000003100317308 */ /* 0x000fe20000000800 */
        /* <DEDUP_REMOVED lines=10> */
[----:B------:R-:W3:Y:S01]  /*3f40*/  LDSM.16.MT88.4 R8, [R100+0x6800] ;  /* 0x006800006408783b */ /* 0x000ee20000004200 */
        /* <DEDUP_REMOVED lines=49> */
[----:B------:R-:W-:Y:S01]  /*4260*/  FFMA.FTZ R65, R65, UR4, -R28 ;  /* 0x0000000441417c23 */ /* 0x000fe2000801081c */
[----:B------:R-:W-:Y:S01]  /*4270*/  FADD.FTZ R46, R49, R46 ;  /* 0x0000002e312e7221 */ /* 0x000fe20000010000 */
[----:B------:R-:W-:Y:S01]  /*4280*/  FADD.FTZ R50, R53, R50 ;  /* 0x0000003235327221 */ /* 0x000fe20000010000 */
[--C-:B------:R-:W-:Y:S01]  /*4290*/  FFMA.FTZ R41, R41, UR4, -R28.reuse ;  /* 0x0000000429297c23 */ /* 0x100fe2000801081c */
[----:B------:R-:W-:Y:S01]  /*42a0*/  FFMA.FTZ R37, R37, UR4, -R28 ;  /* 0x0000000425257c23 */ /* 0x000fe2000801081c */
[----:B------:R-:W-:Y:S01]  /*42b0*/  MUFU.EX2 R43, R43 ;  /* 0x0000002b002b7308 */ /* 0x000fe20000000800 */
[----:B------:R-:W-:Y:S01]  /*42c0*/  FADD.FTZ R49, R47, R46 ;  /* 0x0000002e2f317221 */ /* 0x000fe20000010000 */
[----:B------:R-:W-:Y:S01]  /*42d0*/  FFMA.FTZ R31, R31, UR4, -R28 ;  /* 0x000000041f1f7c23 */ /* 0x000fe2000801081c */
[--C-:B------:R-:W-:Y:S01]  /*42e0*/  FFMA.FTZ R54, R54, UR4, -R51.reuse ;  /* 0x0000000436367c23 */ /* 0x100fe20008010833 */
[----:B------:R-:W-:Y:S01]  /*42f0*/  FFMA.FTZ R44, R44, UR4, -R51 ;  /* 0x000000042c2c7c23 */ /* 0x000fe20008010833 */
[----:B------:R-:W-:-:S03]  /*4300*/  FADD.FTZ R40, R40, R49 ;  /* 0x0000003128287221 */ /* 0x000fc60000010000 */
[----:B------:R-:W2:Y:S01]  /*4310*/  MUFU.EX2 R36, R36 ;  /* 0x0000002400247308 */ /* 0x000ea20000000800 */
[----:B----4-:R-:W-:Y:S01]  /*4320*/  F2FP.BF16.F32.PACK_AB R71, R42, R45 ;  /* 0x0000002d2a47723e */ /* 0x010fe200000010ff */
[----:B------:R-:W-:-:S04]  /*4330*/  FADD.FTZ R45, R45, R50 ;  /* 0x000000322d2d7221 */ /* 0x000fc80000010000 */
[----:B------:R-:W-:Y:S02]  /*4340*/  FADD.FTZ R42, R42, R45 ;  /* 0x0000002d2a2a7221 */ /* 0x000fe40000010000 */
[----:B------:R-:W-:Y:S01]  /*4350*/  MUFU.EX2 R35, R35 ;  /* 0x0000002300237308 */ /* 0x000fe20000000800 */
[C---:B------:R-:W-:Y:S07]  /*4360*/  HMMA.16816.F32.BF16 R96, R68.reuse, R92, RZ ;  /* 0x0000005c4460723c */ /* 0x040fee00000418ff */
[----:B------:R-:W-:Y:S01]  /*4370*/  MUFU.EX2 R34, R34 ;  /* 0x0000002200227308 */ /* 0x000fe20000000800 */
[C---:B------:R-:W-:Y:S07]  /*4380*/  HMMA.16816.F32.BF16 R88, R68.reuse, R84, RZ ;  /* 0x000000544458723c */ /* 0x040fee00000418ff */
[----:B------:R-:W-:Y:S01]  /*4390*/  MUFU.EX2 R39, R39 ;  /* 0x0000002700277308 */ /* 0x000fe20000000800 */
[C---:B-1----:R-:W-:Y:S07]  /*43a0*/  HMMA.16816.F32.BF16 R80, R68.reuse, R76, RZ ;  /* 0x0000004c4450723c */ /* 0x042fee00000418ff */
[----:B------:R-:W1:Y:S01]  /*43b0*/  MUFU.EX2 R38, R38 ;  /* 0x0000002600267308 */ /* 0x000e620000000800 */
[C---:B------:R-:W-:Y:S07]  /*43c0*/  HMMA.16816.F32.BF16 R92, R68.reuse, R94, RZ ;  /* 0x0000005e445c723c */ /* 0x040fee00000418ff */
[----:B------:R-:W-:Y:S01]  /*43d0*/  MUFU.EX2 R33, R33 ;  /* 0x0000002100217308 */ /* 0x000fe20000000800 */
[C---:B------:R-:W-:Y:S07]  /*43e0*/  HMMA.16816.F32.BF16 R84, R68.reuse, R86, RZ ;  /* 0x000000564454723c */ /* 0x040fee00000418ff */
[----:B------:R-:W4:Y:S01]  /*43f0*/  MUFU.EX2 R32, R32 ;  /* 0x0000002000207308 */ /* 0x000f220000000800 */
[C---:B------:R-:W-:Y:S07]  /*4400*/  HMMA.16816.F32.BF16 R76, R68.reuse, R78, RZ ;  /* 0x0000004e444c723c */ /* 0x040fee00000418ff */
[----:B------:R-:W-:Y:S01]  /*4410*/  MUFU.EX2 R30, R30 ;  /* 0x0000001e001e7308 */ /* 0x000fe20000000800 */
[----:B------:R-:W-:Y:S01]  /*4420*/  HMMA.16816.F32.BF16 R72, R68, R4, RZ ;  /* 0x000000044448723c */ /* 0x000fe200000418ff */
[----:B--2---:R-:W-:Y:S01]  /*4430*/  F2FP.BF16.F32.PACK_AB R4, R36, R43 ;  /* 0x0000002b2404723e */ /* 0x004fe200000010ff */
        /* <DEDUP_REMOVED lines=11> */
[----:B------:R-:W-:Y:S01]  /*44f0*/  HMMA.16816.F32.BF16 R96, R4, R16, R96 ;  /* 0x000000100460723c */ /* 0x000fe20000041860 */
[----:B------:R-:W-:-:S04]  /*4500*/  FADD.FTZ R33, R32, R33 ;  /* 0x0000002120217221 */ /* 0x000fc80000010000 */
[----:B------:R-:W-:Y:S03]  /*4510*/  MUFU.EX2 R25, R25 ;  /* 0x0000001900197308 */ /* 0x000fe60000000800 */
[C---:B---3--:R-:W-:Y:S05]  /*4520*/  HMMA.16816.F32.BF16 R72, R4.reuse, R8, R72 ;  /* 0x000000080448723c */ /* 0x048fea0000041848 */
[----:B------:R-:W-:Y:S03]  /*4530*/  MUFU.EX2 R48, R48 ;  /* 0x0000003000307308 */ /* 0x000fe60000000800 */
[C---:B------:R-:W-:Y:S01]  /*4540*/  HMMA.16816.F32.BF16 R68, R4.reuse, R10, R68 ;  /* 0x0000000a0444723c */ /* 0x040fe20000041844 */
[----:B------:R-:W2:Y:S04]  /*4550*/  LDSM.16.MT88.4 R8, [R100+0x7000] ;  /* 0x007000006408783b */ /* 0x000ea80000004200 */
        /* <DEDUP_REMOVED lines=43> */
[----:B--2---:R-:W-:Y:S02]  /*4810*/  F2FP.BF16.F32.PACK_AB R5, R101, R64 ;  /* 0x000000406505723e */ /* 0x004fe400000010ff */
[----:B------:R-:W-:Y:S01]  /*4820*/  F2FP.BF16.F32.PACK_AB R6, R60, R59 ;  /* 0x0000003b3c06723e */ /* 0x000fe200000010ff */
[----:B------:R-:W-:Y:S01]  /*4830*/  MUFU.EX2 R114, R114 ;  /* 0x0000007200727308 */ /* 0x000fe20000000800 */
[----:B----4-:R-:W-:-:S07]  /*4840*/  F2FP.BF16.F32.PACK_AB R7, R104, R103 ;  /* 0x000000676807723e */ /* 0x010fce00000010ff */
        /* <DEDUP_REMOVED lines=65> */
[C---:B------:R-:W-:Y:S06]  /*4c60*/  HMMA.16816.F32.BF16 R88, R4.reuse, R12, R88 ;  /* 0x0000000c0458723c */ /* 0x040fec0000041858 */
[----:B------:R-:W-:Y:S02]  /*4c70*/  MUFU.EX2 R20, R20 ;  /* 0x0000001400147308 */ /* 0x000fe40000000800 */
[C---:B------:R-:W-:Y:S01]  /*4c80*/  HMMA.16816.F32.BF16 R84, R4.reuse, R14, R84 ;  /* 0x0000000e0454723c */ /* 0x040fe20000041854 */
[----:B------:R-:W4:Y:S05]  /*4c90*/  LDSM.16.MT88.4 R12, [R160+0x9000] ;  /* 0x00900000a00c783b */ /* 0x000f2a0000004200 */
[----:B------:R-:W5:Y:S02]  /*4ca0*/  MUFU.EX2 R21, R21 ;  /* 0x0000001500157308 */ /* 0x000f640000000800 */
[----:B------:R-:W-:Y:S01]  /*4cb0*/  HMMA.16816.F32.BF16 R76, R4, R22, R76 ;  /* 0x00000016044c723c */ /* 0x000fe2000004184c */
[----:B------:R-:W-:Y:S01]  /*4cc0*/  F2FP.BF16.F32.PACK_AB R4, R108, R109 ;  /* 0x0000006d6c04723e */ /* 0x000fe200000010ff */
[--C-:B------:R-:W-:Y:S01]  /*4cd0*/  FFMA.FTZ R22, R58, UR4, -R51.reuse ;  /* 0x000000043a167c23 */ /* 0x100fe20008010833 */
[----:B-1----:R-:W-:Y:S01]  /*4ce0*/  F2FP.BF16.F32.PACK_AB R5, R65, R66 ;  /* 0x000000424105723e */ /* 0x002fe200000010ff */
[----:B------:R-:W-:Y:S01]  /*4cf0*/  FFMA.FTZ R23, R56, UR4, -R51 ;  /* 0x0000000438177c23 */ /* 0x000fe20008010833 */
[----:B------:R-:W-:Y:S01]  /*4d00*/  F2FP.BF16.F32.PACK_AB R6, R117, R106 ;  /* 0x0000006a7506723e */ /* 0x000fe200000010ff */
[----:B------:R-:W-:Y:S08]  /*4d10*/  MUFU.EX2 R28, R28 ;  /* 0x0000001c001c7308 */ /* 0x000ff00000000800 */
[----:B------:R-:W-:Y:S01]  /*4d20*/  MUFU.EX2 R22, R22 ;  /* 0x0000001600167308 */ /* 0x000fe20000000800 */
[----:B-----5:R-:W-:-:S07]  /*4d30*/  F2FP.BF16.F32.PACK_AB R7, R21, R20 ;  /* 0x000000141507723e */ /* 0x020fce00000010ff */
[----:B--2---:R-:W-:Y:S01]  /*4d40*/  HMMA.16816.F32.BF16 R80, R4, R8, R80 ;  /* 0x000000080450723c */ /* 0x004fe20000041850 */
[----:B------:R-:W-:Y:S01]  /*4d50*/  FADD.FTZ R9, R35, R36 ;  /* 0x0000002423097221 */ /* 0x000fe20000010000 */
[----:B------:R-:W1:Y:S03]  /*4d60*/  MUFU.EX2 R23, R23 ;  /* 0x0000001700177308 */ /* 0x000e660000000800 */
[----:B------:R-:W-:-:S03]  /*4d70*/  FADD.FTZ R9, R34, R9 ;  /* 0x0000000922097221 */ /* 0x000fc60000010000 */
[----:B---3--:R-:W-:Y:S01]  /*4d80*/  HMMA.16816.F32.BF16 R96, R4, R16, R96 ;  /* 0x000000100460723c */ /* 0x008fe20000041860 */
[----:B------:R-:W-:-:S04]  /*4d90*/  FADD.FTZ R30, R30, R9 ;  /* 0x000000091e1e7221 */ /* 0x000fc80000010000 */
[----:B------:R-:W-:Y:S01]  /*4da0*/  FADD.FTZ R29, R29, R30 ;  /* 0x0000001e1d1d7221 */ /* 0x000fe20000010000 */
[----:B------:R-:W-:Y:S02]  /*4db0*/  FADD.FTZ R30, R64, R55 ;  /* 0x00000037401e7221 */ /* 0x000fe40000010000 */
[----:B------:R-:W-:Y:S01]  /*4dc0*/  HMMA.16816.F32.BF16 R92, R4, R18, R92 ;  /* 0x00000012045c723c */ /* 0x000fe2000004185c */
[----:B------:R-:W2:Y:S01]  /*4dd0*/  LDSM.16.MT88.4 R16, [R100+0x9000] ;  /* 0x009000006410783b */ /* 0x000ea20000004200 */
        /* <DEDUP_REMOVED lines=10> */
[----:B----4-:R-:W-:Y:S02]  /*4e80*/  HMMA.16816.F32.BF16 R88, R4, R12, R88 ;  /* 0x0000000c0458723c */ /* 0x010fe40000041858 */
[----:B------:R-:W-:Y:S01]  /*4e90*/  FADD.FTZ R3, R59, R26 ;  /* 0x0000001a3b037221 */ /* 0x000fe20000010000 */
[----:B------:R-:W-:-:S03]  /*4ea0*/  FADD.FTZ R118, R118, R115 ;  /* 0x0000007376767221 */ /* 0x000fc60000010000 */
[----:B------:R-:W-:Y:S02]  /*4eb0*/  FADD.FTZ R3, R60, R3 ;  /* 0x000000033c037221 */ /* 0x000fe40000010000 */
[----:B------:R-:W-:Y:S01]  /*4ec0*/  HMMA.16816.F32.BF16 R84, R4, R14, R84 ;  /* 0x0000000e0454723c */ /* 0x000fe20000041854 */
[----:B------:R-:W4:Y:S01]  /*4ed0*/  LDSM.16.MT88.4 R12, [R164+0x9800] ;  /* 0x00980000a40c783b */ /* 0x000f220000004200 */
[----:B------:R-:W-:Y:S01]  /*4ee0*/  FADD.FTZ R26, R110, R3 ;  /* 0x000000036e1a7221 */ /* 0x000fe20000010000 */
[----:B------:R-:W-:-:S03]  /*4ef0*/  FADD.FTZ R3, R119, R118 ;  /* 0x0000007677037221 */ /* 0x000fc60000010000 */
[----:B------:R-:W-:Y:S01]  /*4f00*/  FADD.FTZ R26, R105, R26 ;  /* 0x0000001a691a7221 */ /* 0x000fe20000010000 */
[----:B------:R-:W-:-:S03]  /*4f10*/  FADD.FTZ R3, R122, R3 ;  /* 0x000000037a037221 */ /* 0x000fc60000010000 */
[----:B------:R-:W-:-:S04]  /*4f20*/  FADD.FTZ R107, R107, R26 ;  /* 0x0000001a6b6b7221 */ /* 0x000fc80000010000 */
[----:B------:R-:W-:Y:S01]  /*4f30*/  FADD.FTZ R114, R114, R107 ;  /* 0x0000006b72727221 */ /* 0x000fe20000010000 */
[----:B--2---:R-:W-:Y:S03]  /*4f40*/  HMMA.16816.F32.BF16 R72, R4, R16, R72 ;  /* 0x000000100448723c */ /* 0x004fe60000041848 */
[----:B------:R-:W-:-:S05]  /*4f50*/  FADD.FTZ R121, R121, R114 ;  /* 0x0000007279797221 */ /* 0x000fca0000010000 */
[----:B------:R-:W-:Y:S01]  /*4f60*/  HMMA.16816.F32.BF16 R68, R4, R18, R68 ;  /* 0x000000120444723c */ /* 0x000fe20000041844 */
[----:B-1----:R-:W-:Y:S01]  /*4f70*/  F2FP.BF16.F32.PACK_AB R4, R23, R22 ;  /* 0x000000161704723e */ /* 0x002fe200000010ff */
[----:B------:R-:W1:Y:S01]  /*4f80*/  LDSM.16.MT88.4 R16, [R102+0x9800] ;  /* 0x009800006610783b */ /* 0x000e620000004200 */
[----:B------:R-:W-:Y:S02]  /*4f90*/  F2FP.BF16.F32.PACK_AB R5, R37, R40 ;  /* 0x000000282505723e */ /* 0x000fe400000010ff */
[----:B------:R-:W-:Y:S02]  /*4fa0*/  F2FP.BF16.F32.PACK_AB R6, R47, R54 ;  /* 0x000000362f06723e */ /* 0x000fe400000010ff */
[----:B------:R-:W-:-:S07]  /*4fb0*/  F2FP.BF16.F32.PACK_AB R7, R28, R31 ;  /* 0x0000001f1c07723e */ /* 0x000fce00000010ff */
[----:B---3--:R-:W-:Y:S01]  /*4fc0*/  HMMA.16816.F32.BF16 R88, R4, R8, R88 ;  /* 0x000000080458723c */ /* 0x008fe20000041858 */
[----:B------:R-:W-:Y:S01]  /*4fd0*/  FADD.FTZ R8, R116, R3 ;  /* 0x0000000374087221 */ /* 0x000fe20000010000 */
[----:B------:R-:W-:-:S03]  /*4fe0*/  FADD.FTZ R3, R124, R121 ;  /* 0x000000797c037221 */ /* 0x000fc60000010000 */
[----:B------:R-:W-:Y:S01]  /*4ff0*/  FADD.FTZ R8, R113, R8 ;  /* 0x0000000871087221 */ /* 0x000fe20000010000 */
[----:B------:R-:W-:Y:S02]  /*5000*/  FADD.FTZ R120, R120, R3 ;  /* 0x0000000378787221 */ /* 0x000fe40000010000 */
[----:B----4-:R-:W-:Y:S01]  /*5010*/  HMMA.16816.F32.BF16 R96, R4, R12, R96 ;  /* 0x0000000c0460723c */ /* 0x010fe20000041860 */
[----:B------:R-:W-:Y:S01]  /*5020*/  FADD.FTZ R3, R111, R8 ;  /* 0x000000086f037221 */ /* 0x000fe20000010000 */
[----:B------:R-:W-:-:S03]  /*5030*/  FADD.FTZ R8, R123, R120 ;  /* 0x000000787b087221 */ /* 0x000fc60000010000 */
        /* <DEDUP_REMOVED lines=22> */
[C---:B--2---:R-:W-:Y:S08]  /*51a0*/  HMMA.16816.F32.BF16 R72, R4.reuse, R12, R72 ;  /* 0x0000000c0448723c */ /* 0x044ff00000041848 */
        /* <DEDUP_REMOVED lines=15> */
.L_x_5550:
[----:B------:R-:W5:Y:S01]  /*52a0*/  @!P0 LDC R2, c[0x0][0x3c0] ;  /* 0x0000f000ff028b82 */ /* 0x000f620000000800 */
[----:B------:R-:W-:Y:S07]  /*52b0*/  DEPBAR.LE SB0, 0x0 ;  /* 0x000080000000791a */ /* 0x000fee0000000000 */
[----:B------:R-:W-:Y:S01]  /*52c0*/  BAR.SYNC.DEFER_BLOCKING 0x0 ;  /* 0x0000000000007b1d */ /* 0x000fe20000010000 */
[----:B------:R-:W-:Y:S01]  /*52d0*/  MOV R4, R172 ;  /* 0x000000ac00047202 */ /* 0x000fe20000000f00 */
        /* <DEDUP_REMOVED lines=49> */
[----:B------:R-:W-:Y:S02]  /*55f0*/  LEA R12, P2, R11, R178, 0x2 ;  /* 0x000000b20b0c7211 */ /* 0x000fe400078410ff */
[-C--:B------:R-:W-:Y:S01]  /*5600*/  LEA.HI.X.SX32 R15, R7, R179.reuse, 0x2, P3 ;  /* 0x000000b3070f7211 */ /* 0x080fe200018f16ff */
[C---:B------:R-:W-:Y:S01]  /*5610*/  IMAD.IADD R7, R11.reuse, 0x1, -R7 ;  /* 0x000000010b077824 */ /* 0x040fe200078e0a07 */
[----:B------:R-:W-:Y:S03]  /*5620*/  LEA.HI.X.SX32 R13, R11, R179, 0x2, P2 ;  /* 0x000000b30b0d7211 */ /* 0x000fe600010f16ff */
[----:B------:R-:W-:Y:S01]  /*5630*/  IMAD R7, R7, R6, -0x80 ;  /* 0xffffff8007077424 */ /* 0x000fe200078e0206 */
[----:B------:R-:W2:Y:S04]  /*5640*/  LDG.E R8, desc[UR24][R14.64] ;  /* 0x000000180e087981 */ /* 0x000ea8000c1e1900 */
[----:B------:R-:W2:Y:S01]  /*5650*/  LDG.E R5, desc[UR24][R12.64] ;  /* 0x000000180c057981 */ /* 0x000ea2000c1e1900 */
[----:B------:R-:W-:Y:S05]  /*5660*/  SHF.R.S32.HI R9, RZ, 0x1f, R7 ;  /* 0x0000001fff097819 */ /* 0x000fea0000011407 */
[-C--:B-----5:R-:W-:Y:S02]  /*5670*/  IMAD R6, R9, R2.reuse, RZ ;  /* 0x0000000209067224 */ /* 0x0a0fe400078e02ff */
[C---:B------:R-:W-:Y:S04]  /*5680*/  IMAD.WIDE.U32 R10, R7.reuse, R2, RZ ;  /* 0x00000002070a7225 */ /* 0x040fe800078e00ff */
[----:B------:R-:W-:Y:S05]  /*5690*/  IMAD R6, R7, R3, R6 ;  /* 0x0000000307067224 */ /* 0x000fea00078e0206 */
[----:B------:R-:W-:Y:S01]  /*56a0*/  IADD3 R11, PT, PT, R11, R6, RZ ;  /* 0x000000060b0b7210 */ /* 0x000fe20007ffe0ff */
[----:B--2---:R-:W-:Y:S04]  /*56b0*/  IMAD.IADD R5, R8, 0x1, -R5 ;  /* 0x0000000108057824 */ /* 0x004fe800078e0a05 */
[----:B---3--:R-:W-:Y:S01]  /*56c0*/  IMAD.WIDE.U32 R10, R5, UR8, R10 ;  /* 0x00000008050a7c25 */ /* 0x008fe2000f8e000a */
[----:B------:R-:W-:Y:S02]  /*56d0*/  SHF.R.S32.HI R3, RZ, 0x1f, R5 ;  /* 0x0000001fff037819 */ /* 0x000fe40000011405 */
[C---:B------:R-:W-:Y:S03]  /*56e0*/  LEA R172, P2, R10.reuse, R4, 0x1 ;  /* 0x000000040aac7211 */ /* 0x040fe600078408ff */
[----:B------:R-:W-:Y:S04]  /*56f0*/  IMAD R6, R3, UR8, RZ ;  /* 0x0000000803067c24 */ /* 0x000fe8000f8e02ff */
[----:B------:R-:W-:Y:S04]  /*5700*/  IMAD R6, R5, UR9, R6 ;  /* 0x0000000905067c24 */ /* 0x000fe8000f8e0206 */
[----:B------:R-:W-:Y:S05]  /*5710*/  IMAD.IADD R173, R11, 0x1, R6 ;  /* 0x000000010bad7824 */ /* 0x000fea00078e0206 */
[----:B------:R-:W-:Y:S07]  /*5720*/  LEA.HI.X R173, R10, R0, R173, 0x1, P2 ;  /* 0x000000000aad7211 */ /* 0x000fee00010f0cad */
.L_x_5547:
[C---:B------:R-:W-:Y:S01]  /*5730*/  SHF.L.U32 R3, R2.reuse, 0x5, RZ ;  /* 0x0000000502037819 */ /* 0x040fe200000006ff */
[----:B------:R-:W-:Y:S01]  /*5740*/  @!PT LDS RZ, [RZ] ;  /* 0x00000000fffff984 */ /* 0x000fe20000000800 */
[----:B------:R-:W-:Y:S01]  /*5750*/  @!PT LDS RZ, [RZ] ;  /* 0x00000000fffff984 */ /* 0x000fe20000000800 */
[----:B------:R-:W-:Y:S01]  /*5760*/  @!PT LDS RZ, [RZ] ;  /* 0x00000000fffff984 */ /* 0x000fe20000000800 */
[----:B------:R-:W-:Y:S01]  /*5770*/  LDGSTS.E.BYPASS.LTC128B.128 [R175+0x6000], desc[UR24][R172.64] ;  /* 0x06000000acaf7fae */ /* 0x000fe2000b981a18 */
[----:B-1----:R-:W-:Y:S02]  /*5780*/  SHF.L.U64.HI R2, R2, 0x5, R185 ;  /* 0x0000000502027819 */ /* 0x002fe400000102b9 */
[----:B------:R-:W-:Y:S02]  /*5790*/  IADD3 R186, P2, PT, R3, R172, RZ ;  /* 0x000000ac03ba7210 */ /* 0x000fe40007f5e0ff */
[----:B------:R-:W-:Y:S02]  /*57a0*/  IADD3 R181, PT, PT, R181, 0x1, RZ ;  /* 0x00000001b5b57810 */ /* 0x000fe40007ffe0ff */
[----:B------:R-:W-:Y:S02]  /*57b0*/  IADD3.X R187, PT, PT, R2, R173, RZ, P2, !PT ;  /* 0x000000ad02bb7210 */ /* 0x000fe400017fe4ff */
[-C--:B------:R-:W-:Y:S03]  /*57c0*/  IADD3 R194, P3, PT, R186, R3.reuse, RZ ;  /* 0x00000003bac27210 */ /* 0x080fe60007f7e0ff */
[----:B------:R-:W-:Y:S01]  /*57d0*/  LDGSTS.E.BYPASS.LTC128B.128 [R175+0x6800], desc[UR24][R186.64] ;  /* 0x06800000baaf7fae */ /* 0x000fe2000b981a18 */
[-C--:B------:R-:W-:Y:S02]  /*57e0*/  IADD3.X R195, PT, PT, R187, R2.reuse, RZ, P3, !PT ;  /* 0x00000002bbc37210 */ /* 0x080fe40001ffe4ff */
[-C--:B------:R-:W-:Y:S04]  /*57f0*/  IADD3 R192, P2, PT, R194, R3.reuse, RZ ;  /* 0x00000003c2c07210 */ /* 0x080fe80007f5e0ff */
[-C--:B------:R-:W-:Y:S01]  /*5800*/  IADD3.X R193, PT, PT, R195, R2.reuse, RZ, P2, !PT ;  /* 0x00000002c3c17210 */ /* 0x080fe200017fe4ff */
[----:B------:R-:W-:Y:S01]  /*5810*/  LDGSTS.E.BYPASS.LTC128B.128 [R175+0x7000], desc[UR24][R194.64] ;  /* 0x07000000c2af7fae */ /* 0x000fe2000b981a18 */
[-C--:B------:R-:W-:Y:S04]  /*5820*/  IADD3 R190, P3, PT, R192, R3.reuse, RZ ;  /* 0x00000003c0be7210 */ /* 0x080fe80007f7e0ff */
[-C--:B------:R-:W-:Y:S02]  /*5830*/  IADD3.X R191, PT, PT, R193, R2.reuse, RZ, P3, !PT ;  /* 0x00000002c1bf7210 */ /* 0x080fe40001ffe4ff */
[-C--:B------:R-:W-:Y:S01]  /*5840*/  IADD3 R188, P2, PT, R190, R3.reuse, RZ ;  /* 0x00000003bebc7210 */ /* 0x080fe20007f5e0ff */
[----:B------:R-:W-:Y:S03]  /*5850*/  LDGSTS.E.BYPASS.LTC128B.128 [R175+0x7800], desc[UR24][R192.64] ;  /* 0x07800000c0af7fae */ /* 0x000fe6000b981a18 */
[-C--:B------:R-:W-:Y:S02]  /*5860*/  IADD3.X R189, PT, PT, R191, R2.reuse, RZ, P2, !PT ;  /* 0x00000002bfbd7210 */ /* 0x080fe400017fe4ff */
[-C--:B------:R-:W-:Y:S03]  /*5870*/  IADD3 R196, P3, PT, R188, R3.reuse, RZ ;  /* 0x00000003bcc47210 */ /* 0x080fe60007f7e0ff */
[----:B------:R-:W-:Y:S01]  /*5880*/  LDGSTS.E.BYPASS.LTC128B.128 [R175+0x8000], desc[UR24][R190.64] ;  /* 0x08000000beaf7fae */ /* 0x000fe2000b981a18 */
[-C--:B------:R-:W-:Y:S02]  /*5890*/  IADD3.X R197, PT, PT, R189, R2.reuse, RZ, P3, !PT ;  /* 0x00000002bdc57210 */ /* 0x080fe40001ffe4ff */
[----:B------:R-:W-:Y:S04]  /*58a0*/  IADD3 R198, P2, PT, R196, R3, RZ ;  /* 0x00000003c4c67210 */ /* 0x000fe80007f5e0ff */
[----:B------:R-:W-:Y:S01]  /*58b0*/  IADD3.X R199, PT, PT, R197, R2, RZ, P2, !PT ;  /* 0x00000002c5c77210 */ /* 0x000fe200017fe4ff */
[----:B------:R-:W-:Y:S01]  /*58c0*/  LDGSTS.E.BYPASS.LTC128B.128 [R175+0x8800], desc[UR24][R188.64] ;  /* 0x08800000bcaf7fae */ /* 0x000fe2000b981a18 */
[----:B------:R-:W-:Y:S07]  /*58d0*/  ISETP.NE.AND P2, PT, R181, RZ, PT ;  /* 0x000000ffb500720c */ /* 0x000fee0003f45270 */
[----:B------:R-:W-:Y:S08]  /*58e0*/  LDGSTS.E.BYPASS.LTC128B.128 [R175+0x9000], desc[UR24][R196.64] ;  /* 0x09000000c4af7fae */ /* 0x000ff0000b981a18 */
[----:B------:R1:W-:Y:S08]  /*58f0*/  LDGSTS.E.BYPASS.LTC128B.128 [R175+0x9800], desc[UR24][R198.64] ;  /* 0x09800000c6af7fae */ /* 0x0003f0000b981a18 */
[----:B------:R-:W-:Y:S08]  /*5900*/  LDSM.16.M88.4 R104, [R169] ;  /* 0x00000000a968783b */ /* 0x000ff00000000200 */
[----:B------:R-:W5:Y:S08]  /*5910*/  LDSM.16.M88.4 R108, [R168+UR5+0x2000] ;  /* 0x00200005a86c783b */ /* 0x000f700008000200 */
[----:B------:R-:W2:Y:S08]  /*5920*/  LDSM.16.M88.4 R112, [R168+UR5+0x2800] ;  /* 0x00280005a870783b */ /* 0x000eb00008000200 */
[----:B------:R-:W3:Y:S08]  /*5930*/  LDSM.16.M88.4 R116, [R168+UR5+0x3000] ;  /* 0x00300005a874783b */ /* 0x000ef00008000200 */
[----:B------:R-:W4:Y:S08]  /*5940*/  LDSM.16.M88.4 R120, [R168+UR5+0x3800] ;  /* 0x00380005a878783b */ /* 0x000f300008000200 */
[----:B------:R-:W1:Y:S08]  /*5950*/  LDSM.16.M88.4 R124, [R168+UR5+0x4000] ;  /* 0x00400005a87c783b */ /* 0x000e700008000200 */
[----:B------:R-:W1:Y:S08]  /*5960*/  LDSM.16.M88.4 R128, [R168+UR5+0x4800] ;  /* 0x00480005a880783b */ /* 0x000e700008000200 */
[----:B------:R-:W1:Y:S08]  /*5970*/  LDSM.16.M88.4 R132, [R168+UR5+0x5000] ;  /* 0x00500005a884783b */ /* 0x000e700008000200 */
[----:B------:R-:W1:Y:S08]  /*5980*/  LDSM.16.M88.4 R136, [R168+UR5+0x5800] ;  /* 0x00580005a888783b */ /* 0x000e700008000200 */
[----:B------:R-:W-:Y:S08]  /*5990*/  LDSM.16.M88.4 R140, [R167] ;  /* 0x00000000a78c783b */ /* 0x000ff00000000200 */
[----:B------:R-:W1:Y:S08]  /*59a0*/  LDSM.16.M88.4 R144, [R163+0x2000] ;  /* 0x00200000a390783b */ /* 0x000e700000000200 */
[----:B------:R-:W0:Y:S08]  /*59b0*/  LDGDEPBAR ;  /* 0x00000000000079af */ /* 0x000e300000000000 */
[----:B------:R-:W1:Y:S08]  /*59c0*/  LDSM.16.M88.4 R148, [R163+0x2800] ;  /* 0x00280000a394783b */ /* 0x000e700000000200 */
[----:B------:R-:W1:Y:S08]  /*59d0*/  LDSM.16.M88.4 R152, [R163+0x3000] ;  /* 0x00300000a398783b */ /* 0x000e700000000200 */
[----:B------:R-:W1:Y:S01]  /*59e0*/  LDSM.16.M88.4 R156, [R163+0x3800] ;  /* 0x00380000a39c783b */ /* 0x000e620000000200 */
[C---:B-----5:R-:W-:Y:S08]  /*59f0*/  HMMA.16816.F32.BF16 R4, R104.reuse, R108, RZ ;  /* 0x0000006c6804723c */ /* 0x060ff000000418ff */
[C---:B------:R-:W-:Y:S01]  /*5a00*/  HMMA.16816.F32.BF16 R8, R104.reuse, R110, RZ ;  /* 0x0000006e6808723c */ /* 0x040fe200000418ff */
[----:B------:R-:W5:Y:S07]  /*5a10*/  LDSM.16.M88.4 R108, [R163+0x4000] ;  /* 0x00400000a36c783b */ /* 0x000f6e0000000200 */
        /* <DEDUP_REMOVED lines=21> */
[C---:B------:R-:W-:Y:S01]  /*5b70*/  HMMA.16816.F32.BF16 R4, R140.reuse, R144, R4 ;  /* 0x000000908c04723c */ /* 0x040fe20000041804 */
[----:B------:R-:W-:Y:S07]  /*5b80*/  LDSM.16.M88.4 R136, [R161+0x2000] ;  /* 0x00200000a188783b */ /* 0x000fee0000000200 */
[C---:B------:R-:W-:Y:S08]  /*5b90*/  HMMA.16816.F32.BF16 R8, R140.reuse, R146, R8 ;  /* 0x000000928c08723c */ /* 0x040ff00000041808 */
[C---:B------:R-:W-:Y:S08]  /*5ba0*/  HMMA.16816.F32.BF16 R12, R140.reuse, R148, R12 ;  /* 0x000000948c0c723c */ /* 0x040ff0000004180c */
[C---:B------:R-:W-:Y:S08]  /*5bb0*/  HMMA.16816.F32.BF16 R16, R140.reuse, R150, R16 ;  /* 0x000000968c10723c */ /* 0x040ff00000041810 */
[C---:B------:R-:W-:Y:S08]  /*5bc0*/  HMMA.16816.F32.BF16 R20, R140.reuse, R152, R20 ;  /* 0x000000988c14723c */ /* 0x040ff00000041814 */
[C---:B------:R-:W-:Y:S08]  /*5bd0*/  HMMA.16816.F32.BF16 R24, R140.reuse, R154, R24 ;  /* 0x0000009a8c18723c */ /* 0x040ff00000041818 */
[C---:B------:R-:W-:Y:S08]  /*5be0*/  HMMA.16816.F32.BF16 R28, R140.reuse, R156, R28 ;  /* 0x0000009c8c1c723c */ /* 0x040ff0000004181c */
[C---:B------:R-:W-:Y:S08]  /*5bf0*/  HMMA.16816.F32.BF16 R32, R140.reuse, R158, R32 ;  /* 0x0000009e8c20723c */ /* 0x040ff00000041820 */
        /* <DEDUP_REMOVED lines=17> */
[----:B------:R-:W5:Y:S07]  /*5d10*/  LDSM.16.M88.4 R128, [R165] ;  /* 0x00000000a580783b */ /* 0x000f6e0000000200 */
[C---:B------:R-:W-:Y:S08]  /*5d20*/  HMMA.16816.F32.BF16 R20, R120.reuse, R132, R20 ;  /* 0x000000847814723c */ /* 0x040ff00000041814 */
[C---:B------:R-:W-:Y:S08]  /*5d30*/  HMMA.16816.F32.BF16 R24, R120.reuse, R134, R24 ;  /* 0x000000867818723c */ /* 0x040ff00000041818 */
[C---:B-1----:R-:W-:Y:S08]  /*5d40*/  HMMA.16816.F32.BF16 R28, R120.reuse, R104, R28 ;  /* 0x00000068781c723c */ /* 0x042ff0000004181c */
[C---:B------:R-:W-:Y:S01]  /*5d50*/  HMMA.16816.F32.BF16 R32, R120.reuse, R106, R32 ;  /* 0x0000006a7820723c */ /* 0x040fe20000041820 */
[----:B------:R-:W1:Y:S07]  /*5d60*/  LDSM.16.M88.4 R104, [R161+0x2800] ;  /* 0x00280000a168783b */ /* 0x000e6e0000000200 */
[C---:B------:R-:W-:Y:S08]  /*5d70*/  HMMA.16816.F32.BF16 R36, R120.reuse, R108, R36 ;  /* 0x0000006c7824723c */ /* 0x040ff00000041824 */
        /* <DEDUP_REMOVED lines=17> */
[----:B------:R-:W2:Y:S01]  /*5e90*/  LDSM.16.M88.4 R104, [R161+0x3800] ;  /* 0x00380000a168783b */ /* 0x000ea20000000200 */
[----:B------:R-:W-:Y:S01]  /*5ea0*/  FMUL.FTZ R246, R8, UR10 ;  /* 0x0000000a08f67c20 */ /* 0x000fe20008410000 */
[----:B------:R-:W-:Y:S01]  /*5eb0*/  FMUL.FTZ R244, R9, UR10 ;  /* 0x0000000a09f47c20 */ /* 0x000fe20008410000 */
[----:B------:R-:W-:Y:S01]  /*5ec0*/  FMUL.FTZ R241, R10, UR10 ;  /* 0x0000000a0af17c20 */ /* 0x000fe20008410000 */
[----:B------:R-:W-:Y:S02]  /*5ed0*/  FMUL.FTZ R239, R11, UR10 ;  /* 0x0000000a0bef7c20 */ /* 0x000fe40008410000 */
[C---:B------:R-:W-:Y:S03]  /*5ee0*/  HMMA.16816.F32.BF16 R20, R128.reuse, R108, R20 ;  /* 0x0000006c8014723c */ /* 0x040fe60000041814 */
[----:B------:R-:W3:Y:S01]  /*5ef0*/  MUFU.TANH R240, R240 ;  /* 0x000000f000f07308 */ /* 0x000ee20000002400 */
        /* <DEDUP_REMOVED lines=25> */
[----:B------:R-:W3:Y:S08]  /*6090*/  LDSM.16.M88.4 R104, [R161+0x4800] ;  /* 0x00480000a168783b */ /* 0x000ef00000000200 */
        /* <DEDUP_REMOVED lines=154> */
[----:B------:R-:W1:Y:S08]  /*6a40*/  LDC.64 R4, c[0x0][0x3b8] ;  /* 0x0000ee00ff047b82 */ /* 0x000e700000000a00 */
        /* <DEDUP_REMOVED lines=27> */
.L_x_5549:
[----:B------:R-:W-:Y:S01]  /*6c00*/  @!PT LDS RZ, [RZ] ;  /* 0x00000000fffff984 */ /* 0x000fe20000000800 */
[----:B------:R-:W-:Y:S01]  /*6c10*/  @!PT LDS RZ, [RZ] ;  /* 0x00000000fffff984 */ /* 0x000fe20000000800 */
[----:B------:R-:W-:Y:S01]  /*6c20*/  @!PT LDS RZ, [RZ] ;  /* 0x00000000fffff984 */ /* 0x000fe20000000800 */
[----:B------:R2:W-:Y:S01]  /*6c30*/  LDGSTS.E.BYPASS.LTC128B.128 [R175+0x2000], desc[UR24][R170.64] ;  /* 0x02000000aaaf7fae */ /* 0x0005e2000b981a18 */
        /* <DEDUP_REMOVED lines=24> */
.L_x_5548:
[----:B-1----:R-:W-:Y:S01]  /*6dc0*/  FMNMX3.FTZ R5, R103, R242, R240, !PT ;  /* 0x000000f267057276 */ /* 0x002fe200078100f0 */
[----:B--2---:R-:W-:Y:S01]  /*6dd0*/  LDSM.16.MT88.4 R12, [R164+0x6000] ;  /* 0x00600000a40c783b */ /* 0x004fe20000004200 */
        /* <DEDUP_REMOVED lines=144> */
[----:B------:R-:W-:Y:S04]  /*76e0*/  ISETP.NE.AND P2, PT, R182, -0x1, PT ;  /* 0xffffffffb600780c */ /* 0x000fe80003f45270 */
        /* <DEDUP_REMOVED lines=263> */
.L_x_5546:
[----:B------:R-:W1:Y:S01]  /*8760*/  SHFL.BFLY PT, R12, R183, 0x2, 0x1f ;  /* 0x0c401f00b70c7f89 */ /* 0x000e6200000e0000 */
[----:B------:R-:W2:Y:S01]  /*8770*/  S2UR UR4, SR_CgaCtaId ;  /* 0x00000000000479c3 */ /* 0x000ea20000008800 */
[----:B------:R-:W-:Y:S01]  /*8780*/  UMOV UR5, 0x400 ;  /* 0x0000040000057882 */ /* 0x000fe20000000000 */
[----:B------:R-:W-:Y:S01]  /*8790*/  BSSY.RECONVERGENT B0, `(.L_x_5551) ;  /* 0x0000099000007945 */ /* 0x000fe20003800200 */
[----:B------:R-:W3:Y:S01]  /*87a0*/  SHFL.BFLY PT, R13, R184, 0x2, 0x1f ;  /* 0x0c401f00b80d7f89 */ /* 0x000ee200000e0000 */
[----:B------:R-:W4:Y:S04]  /*87b0*/  S2R R6, SR_TID.X ;  /* 0x0000000000067919 */ /* 0x000f280000002100 */
[----:B------:R-:W5:Y:S08]  /*87c0*/  S2UR UR6, SR_CTAID.Z ;  /* 0x00000000000679c3 */ /* 0x000f700000002700 */
[----:B------:R-:W5:Y:S01]  /*87d0*/  LDC R20, c[0x0][0x434] ;  /* 0x00010d00ff147b82 */ /* 0x000f620000000800 */
[----:B-1----:R-:W-:Y:S01]  /*87e0*/  FADD.FTZ R12, R12, R183 ;  /* 0x000000b70c0c7221 */ /* 0x002fe20000010000 */
[----:B--2---:R-:W-:Y:S01]  /*87f0*/  ULEA UR4, UR4, UR5, 0x18 ;  /* 0x0000000504047291 */ /* 0x004fe2000f8ec0ff */
[----:B------:R-:W1:Y:S01]  /*8800*/  LDCU.U8 UR5, c[0x0][0x548] ;  /* 0x0000a900ff0577ac */ /* 0x000e620008000000 */
[----:B---3--:R-:W-:-:S02]  /*8810*/  FADD.FTZ R13, R13, R184 ;  /* 0x000000b80d0d7221 */ /* 0x008fc40000010000 */
[----:B------:R-:W2:Y:S04]  /*8820*/  SHFL.BFLY PT, R7, R12, 0x1, 0x1f ;  /* 0x0c201f000c077f89 */ /* 0x000ea800000e0000 */
[----:B------:R-:W3:Y:S01]  /*8830*/  SHFL.BFLY PT, R8, R13, 0x1, 0x1f ;  /* 0x0c201f000d087f89 */ /* 0x000ee200000e0000 */
[C---:B----4-:R-:W-:Y:S02]  /*8840*/  SHF.L.U32 R5, R6.reuse, 0x1, RZ ;  /* 0x0000000106057819 */ /* 0x050fe400000006ff */
[C---:B------:R-:W-:Y:S02]  /*8850*/  SHF.L.U32 R10, R6.reuse, 0x4, RZ ;  /* 0x00000004060a7819 */ /* 0x040fe400000006ff */
[----:B------:R-:W-:Y:S02]  /*8860*/  SHF.L.U32 R3, R6, 0x5, RZ ;  /* 0x0000000506037819 */ /* 0x000fe400000006ff */
[----:B------:R-:W-:-:S02]  /*8870*/  LOP3.LUT R4, R5, 0x6, RZ, 0xc0, !PT ;  /* 0x0000000605047812 */ /* 0x000fc400078ec0ff */
[----:B------:R-:W-:Y:S02]  /*8880*/  LOP3.LUT R10, R10, 0x1c0, RZ, 0xc0, !PT ;  /* 0x000001c00a0a7812 */ /* 0x000fe400078ec0ff */
[----:B------:R-:W-:Y:S02]  /*8890*/  LOP3.LUT R3, R4, 0x7c00, R3, 0xf8, !PT ;  /* 0x00007c0004037812 */ /* 0x000fe400078ef803 */
[----:B------:R-:W-:Y:S01]  /*88a0*/  LOP3.LUT R10, R10, 0x38, R5, 0xf8, !PT ;  /* 0x000000380a0a7812 */ /* 0x000fe200078ef805 */
[----:B--2---:R-:W-:Y:S01]  /*88b0*/  FADD.FTZ R7, R12, R7 ;  /* 0x000000070c077221 */ /* 0x004fe20000010000 */
[----:B------:R-:W-:Y:S01]  /*88c0*/  IMAD.MOV.U32 R5, RZ, RZ, 0x20 ;  /* 0x00000020ff057424 */ /* 0x000fe200078e00ff */
[----:B------:R-:W-:Y:S02]  /*88d0*/  MOV R4, 0x10 ;  /* 0x0000001000047802 */ /* 0x000fe40000000f00 */
[----:B------:R-:W2:Y:S01]  /*88e0*/  MUFU.RCP R9, R7 ;  /* 0x0000000700097308 */ /* 0x000ea20000001000 */
[----:B---3--:R-:W-:Y:S01]  /*88f0*/  FADD.FTZ R8, R13, R8 ;  /* 0x000000080d087221 */ /* 0x008fe20000010000 */
[----:B------:R-:W-:-:S02]  /*8900*/  FSETP.NE.FTZ.AND P0, PT, R7, RZ, PT ;  /* 0x000000ff0700720b */ /* 0x000fc40003f15000 */
[----:B------:R-:W-:Y:S02]  /*8910*/  LOP3.LUT R3, R3, R10, RZ, 0xfc, !PT ;  /* 0x0000000a03037212 */ /* 0x000fe400078efcff */
[----:B------:R-:W-:Y:S02]  /*8920*/  FSETP.NE.FTZ.AND P1, PT, R8, RZ, PT ;  /* 0x000000ff0800720b */ /* 0x000fe40003f35000 */
[----:B------:R-:W3:Y:S01]  /*8930*/  MUFU.RCP R11, R8 ;  /* 0x00000008000b7308 */ /* 0x000ee20000001000 */
[----:B------:R-:W-:Y:S02]  /*8940*/  LEA R13, R3, UR4, 0x1 ;  /* 0x00000004030d7c11 */ /* 0x000fe4000f8e08ff */
[----:B------:R-:W-:Y:S01]  /*8950*/  R2P PR, R6, 0x1c ;  /* 0x0000001c06007804 */ /* 0x000fe20000000000 */
[----:B------:R-:W4:Y:S01]  /*8960*/  S2R R3, SR_TID.X ;  /* 0x0000000000037919 */ /* 0x000f220000002100 */
[--C-:B------:R-:W-:Y:S02]  /*8970*/  SHF.R.U32.HI R22, RZ, 0x1, R6.reuse ;  /* 0x00000001ff167819 */ /* 0x100fe40000011606 */
[----:B------:R-:W-:Y:S01]  /*8980*/  SHF.R.U32.HI R29, RZ, 0x2, R6 ;  /* 0x00000002ff1d7819 */ /* 0x000fe20000011606 */
[----:B------:R-:W-:Y:S01]  /*8990*/  @P0 MUFU.LG2 R7, R7 ;  /* 0x0000000700070308 */ /* 0x000fe20000000c00 */
[----:B--2---:R-:W-:-:S02]  /*89a0*/  FSEL R9, R9, 1, P0 ;  /* 0x3f80000009097808 */ /* 0x004fc40000000000 */
[----:B------:R-:W-:Y:S01]  /*89b0*/  SEL R5, R5, 0xffffffe0, !P3 ;  /* 0xffffffe005057807 */ /* 0x000fe20005800000 */
[----:B------:R-:W2:Y:S01]  /*89c0*/  @P1 LDC R23, c[0x0][0x458] ;  /* 0x00011600ff171b82 */ /* 0x000ea20000000800 */
        /* <DEDUP_REMOVED lines=17> */
[----:B------:R-:W-:Y:S01]  /*8ae0*/  FMUL.FTZ R9, R9, R71 ;  /* 0x0000004709097220 */ /* 0x000fe20000410000 */
[----:B------:R-:W-:Y:S01]  /*8af0*/  IADD3 R15, PT, PT, R5, R13, RZ ;  /* 0x0000000d050f7210 */ /* 0x000fe20007ffe0ff */
[----:B------:R-:W3:Y:S01]  /*8b00*/  @P1 MUFU.LG2 R26, R8 ;  /* 0x00000008001a1308 */ /* 0x000ee20000000c00 */
[----:B------:R-:W-:Y:S01]  /*8b10*/  F2FP.BF16.F32.PACK_AB R98, R99, R98 ;  /* 0x000000626362723e */ /* 0x000fe200000010ff */
[C---:B------:R-:W-:Y:S01]  /*8b20*/  FMUL.FTZ R96, R11.reuse, R96 ;  /* 0x000000600b607220 */ /* 0x040fe20000410000 */
[----:B------:R-:W-:Y:S01]  /*8b30*/  FMUL.FTZ R97, R11, R97 ;  /* 0x000000610b617220 */ /* 0x000fe20000410000 */
[----:B------:R-:W-:Y:S01]  /*8b40*/  F2FP.BF16.F32.PACK_AB R70, R9, R70 ;  /* 0x000000460946723e */ /* 0x000fe200000010ff */
[C---:B------:R-:W-:Y:S01]  /*8b50*/  FMUL.FTZ R92, R11.reuse, R92 ;  /* 0x0000005c0b5c7220 */ /* 0x040fe20000410000 */
[----:B------:R-:W-:Y:S01]  /*8b60*/  FMUL.FTZ R93, R11, R93 ;  /* 0x0000005d0b5d7220 */ /* 0x000fe20000410000 */
[----:B------:R-:W-:Y:S01]  /*8b70*/  IADD3 R9, PT, PT, R13, 0x40, RZ ;  /* 0x000000400d097810 */ /* 0x000fe20007ffe0ff */
[C---:B------:R-:W-:Y:S01]  /*8b80*/  FMUL.FTZ R88, R11.reuse, R88 ;  /* 0x000000580b587220 */ /* 0x040fe20000410000 */
[----:B------:R-:W-:Y:S01]  /*8b90*/  FMUL.FTZ R89, R11, R89 ;  /* 0x000000590b597220 */ /* 0x000fe20000410000 */
[----:B------:R-:W-:-:S02]  /*8ba0*/  @P4 VIADD R9, R13, 0xffffffc0 ;  /* 0xffffffc00d094836 */ /* 0x000fc40000000000 */
        /* <DEDUP_REMOVED lines=8> */
[C---:B------:R-:W-:Y:S01]  /*8c30*/  FMUL.FTZ R73, R11.reuse, R73 ;  /* 0x000000490b497220 */ /* 0x040fe20000410000 */
[----:B------:R-:W-:Y:S01]  /*8c40*/  FMUL.FTZ R68, R11, R68 ;  /* 0x000000440b447220 */ /* 0x000fe20000410000 */
[----:B------:R-:W-:Y:S01]  /*8c50*/  F2FP.BF16.F32.PACK_AB R92, R93, R92 ;  /* 0x0000005c5d5c723e */ /* 0x000fe200000010ff */
[----:B------:R-:W-:Y:S01]  /*8c60*/  FMUL.FTZ R11, R11, R69 ;  /* 0x000000450b0b7220 */ /* 0x000fe20000410000 */
[----:B------:R-:W-:Y:S01]  /*8c70*/  F2FP.BF16.F32.PACK_AB R94, R95, R94 ;  /* 0x0000005e5f5e723e */ /* 0x000fe200000010ff */
[----:B------:R-:W-:Y:S01]  /*8c80*/  STS [R13], R96 ;  /* 0x000000600d007388 */ /* 0x000fe20000000800 */
[----:B------:R-:W-:Y:S01]  /*8c90*/  IADD3 R17, PT, PT, R4, R13, RZ ;  /* 0x0000000d04117210 */ /* 0x000fe20007ffe0ff */
[----:B---3--:R-:W-:Y:S01]  /*8ca0*/  @P1 FMUL.FTZ R31, R26, 0.69314718246459960938 ;  /* 0x3f3172181a1f1820 */ /* 0x008fe20000410000 */
[----:B------:R-:W-:Y:S01]  /*8cb0*/  F2FP.BF16.F32.PACK_AB R88, R89, R88 ;  /* 0x000000585958723e */ /* 0x000fe200000010ff */
[----:B------:R-:W-:Y:S01]  /*8cc0*/  STS [R13+0x400], R98 ;  /* 0x000400620d007388 */ /* 0x000fe20000000800 */
[----:B------:R-:W-:Y:S01]  /*8cd0*/  F2FP.BF16.F32.PACK_AB R90, R91, R90 ;  /* 0x0000005a5b5a723e */ /* 0x000fe200000010ff */
[----:B------:R-:W-:Y:S01]  /*8ce0*/  @P0 FMUL.FTZ R7, R7, 0.69314718246459960938 ;  /* 0x3f31721807070820 */ /* 0x000fe20000410000 */
[----:B------:R-:W-:Y:S01]  /*8cf0*/  IADD3 R25, PT, PT, R5, R9, RZ ;  /* 0x0000000905197210 */ /* 0x000fe20007ffe0ff */
[----:B------:R-:W-:Y:S01]  /*8d00*/  STS [R17], R92 ;  /* 0x0000005c11007388 */ /* 0x000fe20000000800 */
[----:B------:R-:W-:-:S02]  /*8d10*/  F2FP.BF16.F32.PACK_AB R84, R85, R84 ;  /* 0x000000545554723e */ /* 0x000fc400000010ff */
[----:B------:R-:W-:Y:S01]  /*8d20*/  F2FP.BF16.F32.PACK_AB R86, R87, R86 ;  /* 0x000000565756723e */ /* 0x000fe200000010ff */
[----:B------:R-:W-:Y:S01]  /*8d30*/  STS [R17+0x400], R94 ;  /* 0x0004005e11007388 */ /* 0x000fe20000000800 */
[C---:B------:R-:W-:Y:S01]  /*8d40*/  IADD3 R19, PT, PT, R4.reuse, R15, RZ ;  /* 0x0000000f04137210 */ /* 0x040fe20007ffe0ff */
[----:B------:R-:W-:Y:S01]  /*8d50*/  IMAD.IADD R10, R4, 0x1, R25 ;  /* 0x00000001040a7824 */ /* 0x000fe200078e0219 */
[----:B------:R-:W-:Y:S01]  /*8d60*/  F2FP.BF16.F32.PACK_AB R80, R81, R80 ;  /* 0x000000505150723e */ /* 0x000fe200000010ff */
[----:B------:R-:W-:Y:S01]  /*8d70*/  STS [R15], R88 ;  /* 0x000000580f007388 */ /* 0x000fe20000000800 */
[----:B------:R-:W-:Y:S02]  /*8d80*/  F2FP.BF16.F32.PACK_AB R82, R83, R82 ;  /* 0x000000525352723e */ /* 0x000fe400000010ff */
[----:B------:R-:W-:Y:S01]  /*8d90*/  F2FP.BF16.F32.PACK_AB R76, R77, R76 ;  /* 0x0000004c4d4c723e */ /* 0x000fe200000010ff */
[----:B------:R-:W-:Y:S01]  /*8da0*/  STS [R15+0x400], R90 ;  /* 0x0004005a0f007388 */ /* 0x000fe20000000800 */
[----:B------:R-:W-:-:S02]  /*8db0*/  F2FP.BF16.F32.PACK_AB R78, R79, R78 ;  /* 0x0000004e4f4e723e */ /* 0x000fc400000010ff */
[----:B------:R-:W-:Y:S01]  /*8dc0*/  IADD3 R27, PT, PT, R4, R9, RZ ;  /* 0x00000009041b7210 */ /* 0x000fe20007ffe0ff */
[----:B------:R-:W-:Y:S01]  /*8dd0*/  STS [R19], R84 ;  /* 0x0000005413007388 */ /* 0x000fe20000000800 */
[----:B------:R-:W-:Y:S01]  /*8de0*/  F2FP.BF16.F32.PACK_AB R72, R73, R72 ;  /* 0x000000484948723e */ /* 0x000fe200000010ff */
[----:B------:R-:W3:Y:S01]  /*8df0*/  LDC.64 R4, c[0x0][0x408] ;  /* 0x00010200ff047b82 */ /* 0x000ee20000000a00 */
[----:B------:R-:W-:Y:S01]  /*8e00*/  F2FP.BF16.F32.PACK_AB R74, R75, R74 ;  /* 0x0000004a4b4a723e */ /* 0x000fe200000010ff */
[----:B------:R-:W-:Y:S01]  /*8e10*/  STS [R19+0x400], R86 ;  /* 0x0004005613007388 */ /* 0x000fe20000000800 */
[----:B------:R-:W-:Y:S02]  /*8e20*/  F2FP.BF16.F32.PACK_AB R11, R11, R68 ;  /* 0x000000440b0b723e */ /* 0x000fe400000010ff */
[----:B-1----:R-:W-:Y:S01]  /*8e30*/  ISETP.NE.AND P2, PT, RZ, UR5, PT ;  /* 0x00000005ff007c0c */ /* 0x002fe2000bf45270 */
[----:B------:R-:W-:Y:S01]  /*8e40*/  STS [R9], R80 ;  /* 0x0000005009007388 */ /* 0x000fe20000000800 */
[----:B------:R-:W-:-:S02]  /*8e50*/  LOP3.LUT R22, R22, 0x30, RZ, 0xc0, !PT ;  /* 0x0000003016167812 */ /* 0x000fc400078ec0ff */
[----:B----4-:R-:W-:Y:S01]  /*8e60*/  SHF.L.U32 R28, R3, 0x3, RZ ;  /* 0x00000003031c7819 */ /* 0x010fe200000006ff */
[----:B------:R1:W-:Y:S01]  /*8e70*/  STS [R9+0x400], R82 ;  /* 0x0004005209007388 */ /* 0x0003e20000000800 */
[----:B------:R-:W-:Y:S02]  /*8e80*/  LOP3.LUT P3, RZ, R6, 0x3, RZ, 0xc0, !PT ;  /* 0x0000000306ff7812 */ /* 0x000fe4000786c0ff */
[----:B------:R-:W-:Y:S01]  /*8e90*/  LOP3.LUT R22, R22, 0x7, R29, 0xf8, !PT ;  /* 0x0000000716167812 */ /* 0x000fe200078ef81d */
[----:B------:R-:W-:Y:S01]  /*8ea0*/  STS [R27], R76 ;  /* 0x0000004c1b007388 */ /* 0x000fe20000000800 */
[----:B------:R-:W-:Y:S02]  /*8eb0*/  LOP3.LUT R28, R28, 0x38, RZ, 0xc0, !PT ;  /* 0x000000381c1c7812 */ /* 0x000fe400078ec0ff */
[----:B------:R-:W-:Y:S01]  /*8ec0*/  MOV R29, RZ ;  /* 0x000000ff001d7202 */ /* 0x000fe20000000f00 */
[----:B------:R4:W-:Y:S01]  /*8ed0*/  STS [R27+0x400], R78 ;  /* 0x0004004e1b007388 */ /* 0x0009e20000000800 */
[----:B------:R-:W5:Y:S03]  /*8ee0*/  @!P2 LDC R21, c[0x0][0x3e0] ;  /* 0x0000f800ff15ab82 */ /* 0x000f660000000800 */
[----:B------:R-:W-:Y:S01]  /*8ef0*/  STS [R25], R72 ;  /* 0x0000004819007388 */ /* 0x000fe20000000800 */
[----:B---3--:R-:W-:-:S03]  /*8f00*/  IMAD.WIDE.U32 R28, R176, R4, R28 ;  /* 0x00000004b01c7225 */ /* 0x008fc600078e001c */
[----:B------:R3:W-:Y:S01]  /*8f10*/  STS [R25+0x400], R74 ;  /* 0x0004004a19007388 */ /* 0x0007e20000000800 */
[----:B------:R-:W3:Y:S01]  /*8f20*/  @P2 LDC R24, c[0x0][0x454] ;  /* 0x00011500ff182b82 */ /* 0x000ee20000000800 */
[----:B------:R-:W-:Y:S02]  /*8f30*/  IMAD R29, R176, R5, R29 ;  /* 0x00000005b01d7224 */ /* 0x000fe400078e021d */
[----:B------:R-:W-:Y:S04]  /*8f40*/  STS [R10], R11 ;  /* 0x0000000b0a007388 */ /* 0x000fe80000000800 */
[----:B------:R3:W-:Y:S01]  /*8f50*/  STS [R10+0x400], R70 ;  /* 0x000400460a007388 */ /* 0x0007e20000000800 */
[----:B-1----:R-:W1:Y:S08]  /*8f60*/  LDC.64 R8, c[0x0][0x410] ;  /* 0x00010400ff087b82 */ /* 0x002e700000000a00 */
[----:B------:R-:W-:Y:S01]  /*8f70*/  BAR.SYNC.DEFER_BLOCKING 0x0 ;  /* 0x0000000000007b1d */ /* 0x000fe20000010000 */
[----:B----4-:R-:W-:Y:S01]  /*8f80*/  MOV R27, 0x7f800000 ;  /* 0x7f800000001b7802 */ /* 0x010fe20000000f00 */
[----:B--2---:R-:W-:Y:S01]  /*8f90*/  @P1 FFMA.FTZ R27, R2, R23, R31 ;  /* 0x00000017021b1223 */ /* 0x004fe2000001001f */
[----:B-----5:R-:W-:Y:S01]  /*8fa0*/  @!P2 IMAD R21, R174, R21, UR6 ;  /* 0x00000006ae15ae24 */ /* 0x020fe2000f8e0215 */
[----:B------:R-:W-:-:S03]  /*8fb0*/  MOV R2, 0x7f800000 ;  /* 0x7f80000000027802 */ /* 0x000fc60000000f00 */
[----:B------:R-:W-:Y:S01]  /*8fc0*/  @!P2 IMAD R21, R21, R20, RZ ;  /* 0x000000141515a224 */ /* 0x000fe200078e02ff */
[----:B---3--:R-:W2:Y:S01]  /*8fd0*/  @P0 LDC R25, c[0x0][0x458] ;  /* 0x00011600ff190b82 */ /* 0x008ea20000000800 */
[----:B------:R-:W-:-:S04]  /*8fe0*/  @P2 IMAD R23, R24, UR6, RZ ;  /* 0x0000000618172c24 */ /* 0x000fc8000f8e02ff */
[----:B------:R-:W-:-:S03]  /*8ff0*/  @P2 IMAD R21, R174, R20, R23 ;  /* 0x00000014ae152224 */ /* 0x000fc600078e0217 */
[----:B------:R-:W3:Y:S01]  /*9000*/  LDC.64 R10, c[0x0][0x400] ;  /* 0x00010000ff0a7b82 */ /* 0x000ee20000000a00 */
[----:B------:R4:W1:Y:S04]  /*9010*/  LDS.128 R16, [R175] ;  /* 0x00000000af107984 */ /* 0x0008680000000c00 */
[----:B------:R4:W1:Y:S01]  /*9020*/  LDS.128 R12, [R175+0x800] ;  /* 0x00080000af0c7984 */ /* 0x0008620000000c00 */
[----:B--2---:R-:W-:Y:S01]  /*9030*/  @P0 FFMA.FTZ R2, R0, R25, R7 ;  /* 0x0000001900020223 */ /* 0x004fe20000010007 */
[----:B---3--:R-:W-:Y:S01]  /*9040*/  IMAD.WIDE.U32 R28, R174, R10, R28 ;  /* 0x0000000aae1c7225 */ /* 0x008fe200078e001c */
[----:B-1--4-:R-:W-:Y:S06]  /*9050*/  @P3 BRA `(.L_x_5552) ;  /* 0x0000000000303947 */ /* 0x012fec0003800000 */
        /* <DEDUP_REMOVED lines=12> */
.L_x_5552:
[----:B------:R-:W-:Y:S05]  /*9120*/  BSYNC.RECONVERGENT B0 ;  /* 0x0000000000007941 */ /* 0x000fea0003800200 */
.L_x_5551:
[----:B------:R-:W2:Y:S01]  /*9130*/  LDS.128 R20, [R175+0x1000] ;  /* 0x00100000af147984 */ /* 0x000ea20000000c00 */
[----:B------:R-:W3:Y:S01]  /*9140*/  LDCU.64 UR4, c[0x0][0x3f0] ;  /* 0x00007e00ff0477ac */ /* 0x000ee20008000a00 */
[----:B------:R-:W-:Y:S01]  /*9150*/  IMAD R29, R174, R11, R29 ;  /* 0x0000000bae1d7224 */ /* 0x000fe200078e021d */
[----:B------:R-:W-:Y:S01]  /*9160*/  SHF.R.U32.HI R0, RZ, 0x3, R3 ;  /* 0x00000003ff007819 */ /* 0x000fe20000011603 */
[----:B-1----:R-:W1:Y:S01]  /*9170*/  LDS.128 R24, [R175+0x1800] ;  /* 0x00180000af187984 */ /* 0x002e620000000c00 */
[----:B------:R-:W-:Y:S02]  /*9180*/  IMAD.SHL.U32 R2, R4, 0x20, RZ ;  /* 0x0000002004027824 */ /* 0x000fe400078e00ff */
[----:B------:R-:W-:-:S04]  /*9190*/  IMAD.WIDE.U32 R28, R8, UR6, R28 ;  /* 0x00000006081c7c25 */ /* 0x000fc8000f8e001c */
[----:B------:R-:W-:Y:S02]  /*91a0*/  IMAD R29, R9, UR6, R29 ;  /* 0x00000006091d7c24 */ /* 0x000fe4000f8e021d */
[----:B------:R-:W-:-:S04]  /*91b0*/  IMAD.WIDE.U32 R8, R0, R4, R28 ;  /* 0x0000000400087225 */ /* 0x000fc800078e001c */
[----:B------:R-:W-:Y:S01]  /*91c0*/  IMAD R0, R0, R5, R9 ;  /* 0x0000000500007224 */ /* 0x000fe200078e0209 */
[----:B---3--:R-:W-:-:S04]  /*91d0*/  LEA R6, P0, R8, UR4, 0x1 ;  /* 0x0000000408067c11 */ /* 0x008fc8000f8008ff */
        /* <DEDUP_REMOVED lines=10> */
[----:B--2---:R-:W-:Y:S04]  /*9280*/  STG.E.128 desc[UR24][R8.64], R20 ;  /* 0x0000001408007986 */ /* 0x004fe8000c101d18 */
[----:B-1----:R-:W-:Y:S01]  /*9290*/  STG.E.128 desc[UR24][R2.64], R24 ;  /* 0x0000001802007986 */ /* 0x002fe2000c101d18 */
[----:B------:R-:W-:Y:S05]  /*92a0*/  EXIT ;  /* 0x000000000000794d */ /* 0x000fea0003800000 */
.L_x_5553:
        /* <DEDUP_REMOVED lines=13> */
.L_x_7181:


//--------------------- .text._ZN5flash24flash_fwd_splitkv_kernelI23Flash_fwd_kernel_traitsILi64ELi64ELi128ELi4ELb0ELb0EN7cutlass10bfloat16_tE19Flash_kernel_traitsILi64ELi64ELi128ELi4ES3_EELb1ELb0ELb0ELb1ELb1ELb0ELb1ELb0EEEvNS_16Flash_fwd_paramsE --------------------------
	.section	.text._ZN5flash24flash_fwd_splitkv_kernelI23Flash_fwd_kernel_traitsILi64ELi64ELi128ELi4ELb0ELb0EN7cutlass10bfloat16_tE19Flash_kernel_traitsILi64ELi64ELi128ELi4ES3_EELb1ELb0ELb0ELb1ELb1ELb0ELb1ELb0EEEvNS_16Flash_fwd_paramsE,"ax",@progbits
	.align	128
        .global         _ZN5flash24flash_fwd_splitkv_kernelI23Flash_fwd_kernel_traitsILi64ELi64ELi128ELi4ELb0ELb0EN7cutlass10bfloat16_tE19Flash_kernel_traitsILi64ELi64ELi128ELi4ES3_EELb1ELb0ELb0ELb1ELb1ELb0ELb1ELb0EEEvNS_16Flash_fwd_paramsE
        .type           _ZN5flash24flash_fwd_splitkv_kernelI23Flash_fwd_kernel_traitsILi64ELi64ELi128ELi4ELb0ELb0EN7cutlass10bfloat16_tE19Flash_kernel_traitsILi64ELi64ELi128ELi4ES3_EELb1ELb0ELb0ELb1ELb1ELb0ELb1ELb0EEEvNS_16Flash_fwd_paramsE,@function
        .size           _ZN5flash24flash_fwd_splitkv_kernelI23Flash_fwd_kernel_traitsILi64ELi64ELi128ELi4ELb0ELb0EN7cutlass10bfloat16_tE19Flash_kernel_traitsILi64ELi64ELi128ELi4ES3_EELb1ELb0ELb0ELb1ELb1ELb0ELb1ELb0EEEvNS_16Flash_fwd_paramsE,(.L_x_7182 - _ZN5flash24flash_fwd_splitkv_kernelI23Flash_fwd_kernel_traitsILi64ELi64ELi128ELi4ELb0ELb0EN7cutlass10bfloat16_tE19Flash_kernel_traitsILi64ELi64ELi128ELi4ES3_EELb1ELb0ELb0ELb1ELb1ELb0ELb1ELb0EEEvNS_16Flash_fwd_paramsE)
        .other          _ZN5flash24flash_fwd_splitkv_kernelI23Flash_fwd_kernel_traitsILi64ELi64ELi128ELi4ELb0ELb0EN7cutlass10bfloat16_tE19Flash_kernel_traitsILi64ELi64ELi128ELi4ES3_EELb1ELb0ELb0ELb1ELb1ELb0ELb1ELb0EEEvNS_16Flash_fwd_paramsE,@"STO_CUDA_ENTRY STV_DEFAULT"
_ZN5flash24flash_fwd_splitkv_kernelI23Flash_fwd_kernel_traitsILi64ELi64ELi128ELi4ELb0ELb0EN7cutlass10bfloat16_tE19Flash_kernel_traitsILi64ELi64ELi128ELi4ES3_EELb1ELb0ELb0ELb1ELb1ELb0ELb1ELb0EEEvNS_16Flash_fwd_paramsE:
.text._ZN5flash24flash_fwd_splitkv_kernelI23Flash_fwd_kernel_traitsILi64ELi64ELi128ELi4ELb0ELb0EN7cutlass10bfloat16_tE19Flash_kernel_traitsILi64ELi64ELi128ELi4ES3_EELb1ELb0ELb0ELb1ELb1ELb0ELb1ELb0EEEvNS_16Flash_fwd_paramsE:
[----:B------:R-:W-:Y:S08]  /*0000*/  LDC R1, c[0x0][0x37c] ;  /* 0x0000df00ff017b82 */ /* 0x000ff00000000800 */
[----:B------:R-:W1:Y:S01]  /*0010*/  LDC R0, c[0x0][0x3e0] ;  /* 0x0000f800ff007b82 */ /* 0x000e620000000800 */
[----:B------:R-:W2:Y:S01]  /*0020*/  S2R R12, SR_CTAID.Z ;  /* 0x00000000000c7919 */ /* 0x000ea20000002700 */
[----:B------:R-:W3:Y:S01]  /*0030*/  LDCU.64 UR22, c[0x0][0x358] ;  /* 0x00006b00ff1677ac */ /* 0x000ee20008000a00 */
[----:B------:R-:W-:-:S05]  /*0040*/  IMAD.MOV.U32 R18, RZ, RZ, RZ ;  /* 0x000000ffff127224 */ /* 0x000fca00078e00ff */
[----:B------:R-:W4:Y:S08]  /*0050*/  LDC.64 R2, c[0x0][0x478] ;  /* 0x00011e00ff027b82 */ /* 0x000f300000000a00 */
[----:B------:R-:W3:Y:S01]  /*0060*/  LDC.64 R4, c[0x0][0x470] ;  /* 0x00011c00ff047b82 */ /* 0x000ee20000000a00 */
[----:B-1----:R-:W1:Y:S01]  /*0070*/  I2F.U32.RP R6, R0 ;  /* 0x0000000000067306 */ /* 0x002e620000209000 */
[----:B------:R-:W-:Y:S01]  /*0080*/  ISETP.NE.U32.AND P1, PT, R0, RZ, PT ;  /* 0x000000ff0000720c */ /* 0x000fe20003f25070 */
[----:B------:R-:W2:Y:S05]  /*0090*/  S2R R20, SR_CTAID.X ;  /* 0x0000000000147919 */ /* 0x000eaa0000002500 */
[----:B------:R-:W2:Y:S01]  /*00a0*/  LDC R119, c[0x0][0x434] ;  /* 0x00010d00ff777b82 */ /* 0x000ea20000000800 */
[----:B----4-:R-:W-:-:S04]  /*00b0*/  ISETP.NE.U32.AND P3, PT, R2, RZ, PT ;  /* 0x000000ff0200720c */ /* 0x010fc80003f65070 */
[----:B------:R-:W-:Y:S01]  /*00c0*/  ISETP.NE.AND.EX P3, PT, R3, RZ, PT, P3 ;  /* 0x000000ff0300720c */ /* 0x000fe20003f65330 */
[----:B-1----:R-:W1:Y:S01]  /*00d0*/  MUFU.RCP R6, R6 ;  /* 0x0000000600067308 */ /* 0x002e620000001000 */
[----:B---3--:R-:W-:-:S04]  /*00e0*/  ISETP.NE.U32.AND P0, PT, R4, RZ, PT ;  /* 0x000000ff0400720c */ /* 0x008fc80003f05070 */
[----:B------:R-:W-:-:S07]  /*00f0*/  ISETP.NE.AND.EX P0, PT, R5, RZ, PT, P0 ;  /* 0x000000ff0500720c */ /* 0x000fce0003f05300 */
[----:B------:R-:W3:Y:S01]  /*0100*/  @P3 LDC.64 R2, c[0x0][0x478] ;  /* 0x00011e00ff023b82 */ /* 0x000ee20000000a00 */
[----:B-1----:R-:W-:-:S07]  /*0110*/  VIADD R6, R6, 0xffffffe ;  /* 0x0ffffffe06067836 */ /* 0x002fce0000000000 */
[----:B------:R-:W1:Y:S01]  /*0120*/  @P0 LDC.64 R4, c[0x0][0x470] ;  /* 0x00011c00ff040b82 */ /* 0x000e620000000a00 */
[----:B------:R-:W4:Y:S02]  /*0130*/  F2I.FTZ.U32.TRUNC.NTZ R7, R6 ;  /* 0x0000000600077305 */ /* 0x000f24000021f000 */
[----:B----4-:R-:W-:-:S04]  /*0140*/  IMAD.MOV R6, RZ, RZ, -R7 ;  /* 0x000000ffff067224 */ /* 0x010fc800078e0a07 */
[----:B------:R-:W-:Y:S01]  /*0150*/  IMAD R8, R6, R0, RZ ;  /* 0x0000000006087224 */ /* 0x000fe200078e02ff */
[----:B------:R-:W-:-:S05]  /*0160*/  MOV R6, RZ ;  /* 0x000000ff00067202 */ /* 0x000fca0000000f00 */
[----:B------:R-:W-:-:S06]  /*0170*/  IMAD.HI.U32 R8, R7, R8, R6 ;  /* 0x0000000807087227 */ /* 0x000fcc00078e0006 */
[----:B--2---:R-:W-:-:S04]  /*0180*/  IMAD.HI.U32 R158, R8, R12, RZ ;  /* 0x0000000c089e7227 */ /* 0x004fc800078e00ff */
        /* <DEDUP_REMOVED lines=8> */
[----:B---3--:R-:W-:Y:S01]  /*0210*/  @P3 IMAD.WIDE.U32 R2, R158, 0x4, R2 ;  /* 0x000000049e023825 */ /* 0x008fe200078e0002 */
[----:B------:R-:W-:-:S03]  /*0220*/  SHF.L.U32 R157, R20, 0x6, RZ ;  /* 0x00000006149d7819 */ /* 0x000fc600000006ff */
[----:B-1----:R-:W-:Y:S01]  /*0230*/  @P0 IMAD.WIDE.U32 R4, R158, 0x4, R4 ;  /* 0x000000049e040825 */ /* 0x002fe200078e0004 */
[----:B------:R1:W5:Y:S04]  /*0240*/  @P3 LDG.E R118, desc[UR22][R2.64] ;  /* 0x0000001602763981 */ /* 0x000368000c1e1900 */
[----:B------:R1:W5:Y:S01]  /*0250*/  @P0 LDG.E R18, desc[UR22][R4.64] ;  /* 0x0000001604120981 */ /* 0x000362000c1e1900 */
[----:B------:R-:W-:-:S13]  /*0260*/  ISETP.GE.AND P0, PT, R157, R119, PT ;  /* 0x000000779d00720c */ /* 0x000fda0003f06270 */
[----:B------:R-:W-:Y:S05]  /*0270*/  @P0 EXIT ;  /* 0x000000000000094d */ /* 0x000fea0003800000 */
[----:B------:R-:W2:Y:S01]  /*0280*/  LDC R6, c[0x0][0x374] ;  /* 0x0000dd00ff067b82 */ /* 0x000ea20000000800 */
[----:B-----5:R-:W-:Y:S01]  /*0290*/  @P3 IMAD.IADD R118, R118, 0x1, -R18 ;  /* 0x0000000176763824 */ /* 0x020fe200078e0a12 */
[----:B------:R-:W3:Y:S06]  /*02a0*/  S2R R120, SR_TID.X ;  /* 0x0000000000787919 */ /* 0x000eec0000002100 */
[----:B-1----:R-:W1:Y:S08]  /*02b0*/  LDC R2, c[0x0][0x438] ;  /* 0x00010e00ff027b82 */ /* 0x002e700000000800 */
[----:B------:R-:W4:Y:S01]  /*02c0*/  LDC R117, c[0x0][0x508] ;  /* 0x00014200ff757b82 */ /* 0x000f220000000800 */
[----:B--2---:R-:W-:-:S02]  /*02d0*/  IABS R8, R6 ;  /* 0x0000000600087213 */ /* 0x004fc40000000000 */
[----:B------:R-:W-:Y:S02]  /*02e0*/  IABS R9, R6 ;  /* 0x0000000600097213 */ /* 0x000fe40000000000 */
[----:B------:R-:W2:Y:S03]  /*02f0*/  I2F.RP R4, R8 ;  /* 0x0000000800047306 */ /* 0x000ea60000209400 */
[----:B------:R-:W-:Y:S02]  /*0300*/  IMAD.MOV R9, RZ, RZ, -R9 ;  /* 0x000000ffff097224 */ /* 0x000fe400078e0a09 */
[----:B-1----:R-:W-:-:S05]  /*0310*/  VIADD R2, R2, 0x7f ;  /* 0x0000007f02027836 */ /* 0x002fca0000000000 */
[----:B------:R-:W-:-:S04]  /*0320*/  SHF.R.S32.HI R10, RZ, 0x1f, R2 ;  /* 0x0000001fff0a7819 */ /* 0x000fc80000011402 */
[----:B------:R-:W-:Y:S01]  /*0330*/  LEA.HI R10, R10, R2, RZ, 0x7 ;  /* 0x000000020a0a7211 */ /* 0x000fe200078f38ff */
[----:B--2---:R-:W1:Y:S03]  /*0340*/  MUFU.RCP R4, R4 ;  /* 0x0000000400047308 */ /* 0x004e660000001000 */
[----:B------:R-:W-:-:S05]  /*0350*/  LEA.HI.SX32 R10, R10, R6, 0x19 ;  /* 0x000000060a0a7211 */ /* 0x000fca00078fcaff */
[----:B------:R-:W-:-:S05]  /*0360*/  VIADD R10, R10, 0xffffffff ;  /* 0xffffffff0a0a7836 */ /* 0x000fca0000000000 */
[----:B------:R-:W-:Y:S02]  /*0370*/  IABS R2, R10 ;  /* 0x0000000a00027213 */ /* 0x000fe40000000000 */
[----:B------:R-:W-:Y:S01]  /*0380*/  LOP3.LUT R10, R10, R6, RZ, 0x3c, !PT ;  /* 0x000000060a0a7212 */ /* 0x000fe200078e3cff */
[----:B-1----:R-:W-:-:S03]  /*0390*/  VIADD R4, R4, 0xffffffe ;  /* 0x0ffffffe04047836 */ /* 0x002fc60000000000 */
[----:B------:R-:W-:Y:S01]  /*03a0*/  ISETP.GE.AND P0, PT, R10, RZ, PT ;  /* 0x000000ff0a00720c */ /* 0x000fe20003f06270 */
[----:B------:R-:W1:Y:S02]  /*03b0*/  F2I.FTZ.U32.TRUNC.NTZ R5, R4 ;  /* 0x0000000400057305 */ /* 0x000e64000021f000 */
[----:B-1----:R-:W-:Y:S02]  /*03c0*/  IMAD.MOV R7, RZ, RZ, -R5 ;  /* 0x000000ffff077224 */ /* 0x002fe400078e0a05 */
[----:B------:R-:W-:Y:S02]  /*03d0*/  IMAD.MOV.U32 R4, RZ, RZ, RZ ;  /* 0x000000ffff047224 */ /* 0x000fe400078e00ff */
[----:B------:R-:W-:-:S04]  /*03e0*/  IMAD R7, R7, R8, RZ ;  /* 0x0000000807077224 */ /* 0x000fc800078e02ff */
[----:B------:R-:W-:Y:S02]  /*03f0*/  IMAD.HI.U32 R7, R5, R7, R4 ;  /* 0x0000000705077227 */ /* 0x000fe400078e0004 */
[----:B------:R-:W1:Y:S04]  /*0400*/  @!P3 LDC.64 R4, c[0x0][0x488] ;  /* 0x00012200ff04bb82 */ /* 0x000e680000000a00 */
[----:B------:R-:W-:-:S04]  /*0410*/  IMAD.HI.U32 R7, R7, R2, RZ ;  /* 0x0000000207077227 */ /* 0x000fc800078e00ff */
[----:B------:R-:W-:Y:S02]  /*0420*/  IMAD R9, R7, R9, R2 ;  /* 0x0000000907097224 */ /* 0x000fe400078e0202 */
[----:B------:R-:W2:Y:S03]  /*0430*/  @!P3 LDC.64 R2, c[0x0][0x438] ;  /* 0x00010e00ff02bb82 */ /* 0x000ea60000000a00 */
[----:B------:R-:W-:Y:S02]  /*0440*/  ISETP.GT.U32.AND P1, PT, R8, R9, PT ;  /* 0x000000090800720c */ /* 0x000fe40003f24070 */
[----:B-1----:R-:W-:Y:S02]  /*0450*/  @!P3 ISETP.NE.U32.AND P2, PT, R4, RZ, PT ;  /* 0x000000ff0400b20c */ /* 0x002fe40003f45070 */
[----:B------:R-:W1:Y:S09]  /*0460*/  S2R R4, SR_CTAID.Y ;  /* 0x0000000000047919 */ /* 0x000e720000002600 */
[----:B------:R-:W-:Y:S01]  /*0470*/  @!P1 IMAD.IADD R9, R9, 0x1, -R8 ;  /* 0x0000000109099824 */ /* 0x000fe200078e0a08 */
[----:B------:R-:W-:Y:S01]  /*0480*/  @!P3 ISETP.NE.AND.EX P2, PT, R5, RZ, PT, P2 ;  /* 0x000000ff0500b20c */ /* 0x000fe20003f45320 */
[----:B------:R-:W-:Y:S01]  /*0490*/  @!P1 VIADD R7, R7, 0x1 ;  /* 0x0000000107079836 */ /* 0x000fe20000000000 */
[----:B------:R-:W-:Y:S01]  /*04a0*/  ISETP.NE.AND P1, PT, R6, RZ, PT ;  /* 0x000000ff0600720c */ /* 0x000fe20003f25270 */
[----:B------:R-:W-:Y:S01]  /*04b0*/  VIADD R5, R20, 0x1 ;  /* 0x0000000114057836 */ /* 0x000fe20000000000 */
[----:B------:R-:W-:-:S02]  /*04c0*/  ISETP.GE.U32.AND P4, PT, R9, R8, PT ;  /* 0x000000080900720c */ /* 0x000fc40003f86070 */
[----:B--2---:R-:W-:-:S04]  /*04d0*/  @!P3 SEL R3, R3, RZ, P2 ;  /* 0x000000ff0303b207 */ /* 0x004fc80001000000 */
[----:B------:R-:W-:Y:S01]  /*04e0*/  @!P3 IADD3 R118, PT, PT, R3, R2, -R18 ;  /* 0x000000020376b210 */ /* 0x000fe20007ffe812 */
[----:B------:R-:W-:-:S04]  /*04f0*/  IMAD R2, R5, 0x40, -R119 ;  /* 0x0000004005027824 */ /* 0x000fc800078e0a77 */
        /* <DEDUP_REMOVED lines=8> */
[----:B-1----:R-:W-:Y:S01]  /*0580*/  IMAD R150, R7, R4, RZ ;  /* 0x0000000407967224 */ /* 0x002fe200078e02ff */
[----:B------:R-:W-:Y:S01]  /*0590*/  LEA.HI R6, R6, R2, RZ, 0x7 ;  /* 0x0000000206067211 */ /* 0x000fe200078f38ff */
[----:B------:R-:W-:Y:S01]  /*05a0*/  IMAD.MOV R2, RZ, RZ, -R158 ;  /* 0x000000ffff027224 */ /* 0x000fe200078e0a9e */
[----:B------:R-:W-:-:S02]  /*05b0*/  SHF.R.S32.HI R3, RZ, 0x7, R3 ;  /* 0x00000007ff037819 */ /* 0x000fc40000011403 */
[----:B------:R-:W-:Y:S01]  /*05c0*/  SHF.R.S32.HI R6, RZ, 0x7, R6 ;  /* 0x00000007ff067819 */ /* 0x000fe20000011406 */
[----:B------:R-:W-:Y:S01]  /*05d0*/  IMAD R12, R0, R2, R12 ;  /* 0x00000002000c7224 */ /* 0x000fe200078e020c */
[----:B------:R-:W-:-:S04]  /*05e0*/  VIADDMNMX R3, R150, R7, R3, PT ;  /* 0x0000000796037246 */ /* 0x000fc80003800103 */
[----:B------:R-:W-:-:S04]  /*05f0*/  VIMNMX R112, PT, PT, R3, R6, PT ;  /* 0x0000000603707248 */ /* 0x000fc80003fe0100 */
[----:B------:R-:W-:-:S13]  /*0600*/  ISETP.GE.AND P0, PT, R150, R112, PT ;  /* 0x000000709600720c */ /* 0x000fda0003f06270 */
[----:B---3--:R-:W-:Y:S05]  /*0610*/  @!P0 BRA `(.L_x_5554) ;  /* 0x00000004000c8947 */ /* 0x008fea0003800000 */
[----:B------:R-:W1:Y:S01]  /*0620*/  LDC R2, c[0x0][0x430] ;  /* 0x00010c00ff027b82 */ /* 0x000e620000000800 */
[----:B------:R-:W2:Y:S01]  /*0630*/  LDCU UR4, c[0x0][0x44c] ;  /* 0x00008980ff0477ac */ /* 0x000ea20008000800 */
[----:B------:R-:W3:Y:S01]  /*0640*/  LDCU.64 UR6, c[0x0][0x3f8] ;  /* 0x00007f00ff0677ac */ /* 0x000ee20008000a00 */
[----:B-1----:R-:W-:-:S04]  /*0650*/  IMAD R2, R4, R2, R158 ;  /* 0x0000000204027224 */ /* 0x002fc800078e029e */
[----:B------:R-:W-:Y:S01]  /*0660*/  IMAD R2, R2, R0, R12 ;  /* 0x0000000002027224 */ /* 0x000fe200078e020c */
[----:B------:R-:W-:-:S03]  /*0670*/  SHF.R.U32.HI R0, RZ, 0x4, R120 ;  /* 0x00000004ff007819 */ /* 0x000fc60000011678 */
[--C-:B------:R-:W-:Y:S02]  /*0680*/  IMAD R2, R2, R119, R157.reuse ;  /* 0x0000007702027224 */ /* 0x100fe400078e029d */
[----:B------:R-:W-:Y:S02]  /*0690*/  IMAD.IADD R119, R119, 0x1, -R157 ;  /* 0x0000000177777824 */ /* 0x000fe400078e0a9d */
[----:B------:R-:W-:Y:S02]  /*06a0*/  VIADD R3, R0, 0x8 ;  /* 0x0000000800037836 */ /* 0x000fe40000000000 */
[----:B--2---:R-:W-:Y:S01]  /*06b0*/  IMAD R4, R2, UR4, RZ ;  /* 0x0000000402047c24 */ /* 0x004fe2000f8e02ff */
[----:B------:R-:W1:Y:S01]  /*06c0*/  LDCU.64 UR4, c[0x0][0x428] ;  /* 0x00008500ff0477ac */ /* 0x000e620008000a00 */
[C---:B------:R-:W-:Y:S01]  /*06d0*/  VIADD R6, R0.reuse, 0x10 ;  /* 0x0000001000067836 */ /* 0x040fe20000000000 */
[----:B------:R-:W-:Y:S01]  /*06e0*/  ISETP.GE.AND P5, PT, R3, R119, PT ;  /* 0x000000770300720c */ /* 0x000fe20003fa6270 */
[----:B------:R-:W-:Y:S01]  /*06f0*/  VIADD R5, R0, 0x18 ;  /* 0x0000001800057836 */ /* 0x000fe20000000000 */
[----:B------:R-:W-:-:S02]  /*0700*/  LEA R3, P0, R120, R4, 0x2 ;  /* 0x0000000478037211 */ /* 0x000fc400078010ff */
[----:B------:R-:W-:Y:S02]  /*0710*/  LOP3.LUT P6, R120, R120, 0xf, RZ, 0xc0, !PT ;  /* 0x0000000f78787812 */ /* 0x000fe400078cc0ff */
[----:B------:R-:W-:Y:S02]  /*0720*/  LEA.HI.X.SX32 R4, R4, RZ, 0x1, P0 ;  /* 0x000000ff04047211 */ /* 0x000fe400000f0eff */
[C---:B---3--:R-:W-:Y:S02]  /*0730*/  LEA R8, P0, R3.reuse, UR6, 0x2 ;  /* 0x0000000603087c11 */ /* 0x048fe4000f8010ff */
[----:B------:R-:W-:Y:S01]  /*0740*/  ISETP.GE.AND P4, PT, R6, R119, PT ;  /* 0x000000770600720c */ /* 0x000fe20003f86270 */
[C---:B------:R-:W-:Y:S01]  /*0750*/  VIADD R6, R0.reuse, 0x30 ;  /* 0x0000003000067836 */ /* 0x040fe20000000000 */
[----:B------:R-:W-:Y:S01]  /*0760*/  LEA.HI.X R9, R3, UR7, R4, 0x2, P0 ;  /* 0x0000000703097c11 */ /* 0x000fe200080f1404 */
[----:B------:R-:W-:Y:S01]  /*0770*/  VIADD R4, R0, 0x28 ;  /* 0x0000002800047836 */ /* 0x000fe20000000000 */
[----:B------:R-:W-:-:S02]  /*0780*/  IADD3 R3, P0, PT, R2, R0, RZ ;  /* 0x0000000002037210 */ /* 0x000fc40007f1e0ff */
[----:B------:R-:W-:Y:S01]  /*0790*/  ISETP.NE.OR P5, PT, R120, RZ, P5 ;  /* 0x000000ff7800720c */ /* 0x000fe20002fa5670 */
[----:B------:R-:W-:Y:S01]  /*07a0*/  STG.E.128 desc[UR22][R8.64], RZ ;  /* 0x000000ff08007986 */ /* 0x000fe2000c101d16 */
[----:B------:R-:W-:Y:S02]  /*07b0*/  LEA.HI.X.SX32 R2, R2, RZ, 0x1, P0 ;  /* 0x000000ff02027211 */ /* 0x000fe400000f0eff */
[----:B-1----:R-:W-:Y:S01]  /*07c0*/  LEA R10, P0, R3, UR4, 0x2 ;  /* 0x00000004030a7c11 */ /* 0x002fe2000f8010ff */
[----:B------:R-:W-:Y:S01]  /*07d0*/  STG.E.128 desc[UR22][R8.64+0x800], RZ ;  /* 0x000800ff08007986 */ /* 0x000fe2000c101d16 */
[-C--:B------:R-:W-:Y:S01]  /*07e0*/  ISETP.GE.AND P3, PT, R5, R119.reuse, PT ;  /* 0x000000770500720c */ /* 0x080fe20003f66270 */
[----:B------:R-:W-:Y:S01]  /*07f0*/  VIADD R5, R0, 0x20 ;  /* 0x0000002000057836 */ /* 0x000fe20000000000 */
[----:B------:R-:W-:Y:S01]  /*0800*/  LEA.HI.X R11, R3, UR5, R2, 0x2, P0 ;  /* 0x00000005030b7c11 */ /* 0x000fe200080f1402 */
[----:B------:R-:W-:Y:S01]  /*0810*/  STG.E.128 desc[UR22][R8.64+0x1000], RZ ;  /* 0x001000ff08007986 */ /* 0x000fe2000c101d16 */
[----:B------:R-:W-:-:S02]  /*0820*/  ISETP.GE.AND P0, PT, R6, R119, PT ;  /* 0x000000770600720c */ /* 0x000fc40003f06270 */
[-C--:B------:R-:W-:Y:S01]  /*0830*/  ISETP.GE.OR P6, PT, R0, R119.reuse, P6 ;  /* 0x000000770000720c */ /* 0x080fe200037c6670 */
[----:B------:R-:W-:Y:S01]  /*0840*/  @!P5 IMAD.MOV.U32 R2, RZ, RZ, -0x800000 ;  /* 0xff800000ff02d424 */ /* 0x000fe200078e00ff */
[----:B------:R-:W-:Y:S01]  /*0850*/  ISETP.NE.OR P0, PT, R120, RZ, P0 ;  /* 0x000000ff7800720c */ /* 0x000fe20000705670 */
[----:B------:R-:W-:Y:S01]  /*0860*/  STG.E.128 desc[UR22][R8.64+0x1800], RZ ;  /* 0x001800ff08007986 */ /* 0x000fe2000c101d16 */
[-C--:B------:R-:W-:Y:S01]  /*0870*/  ISETP.GE.AND P2, PT, R5, R119.reuse, PT ;  /* 0x000000770500720c */ /* 0x080fe20003f46270 */
[----:B------:R-:W-:Y:S01]  /*0880*/  VIADD R0, R0, 0x38 ;  /* 0x0000003800007836 */ /* 0x000fe20000000000 */
[----:B------:R-:W-:Y:S01]  /*0890*/  ISETP.GE.AND P1, PT, R4, R119, PT ;  /* 0x000000770400720c */ /* 0x000fe20003f26270 */
[----:B------:R-:W-:Y:S01]  /*08a0*/  STG.E.128 desc[UR22][R8.64+0x2000], RZ ;  /* 0x002000ff08007986 */ /* 0x000fe2000c101d16 */
[C---:B------:R-:W-:Y:S02]  /*08b0*/  ISETP.NE.OR P4, PT, R120.reuse, RZ, P4 ;  /* 0x000000ff7800720c */ /* 0x040fe40002785670 */
[C---:B------:R-:W-:Y:S01]  /*08c0*/  ISETP.NE.OR P3, PT, R120.reuse, RZ, P3 ;  /* 0x000000ff7800720c */ /* 0x040fe20001f65670 */
[----:B------:R-:W-:Y:S01]  /*08d0*/  STG.E.128 desc[UR22][R8.64+0x2800], RZ ;  /* 0x002800ff08007986 */ /* 0x000fe2000c101d16 */
[C---:B------:R-:W-:Y:S01]  /*08e0*/  ISETP.NE.OR P2, PT, R120.reuse, RZ, P2 ;  /* 0x000000ff7800720c */ /* 0x040fe20001745670 */
[----:B------:R-:W-:Y:S01]  /*08f0*/  @!P6 IMAD.MOV.U32 R3, RZ, RZ, -0x800000 ;  /* 0xff800000ff03e424 */ /* 0x000fe200078e00ff */
[----:B------:R-:W-:Y:S01]  /*0900*/  ISETP.NE.OR P1, PT, R120, RZ, P1 ;  /* 0x000000ff7800720c */ /* 0x000fe20000f25670 */
[----:B------:R-:W-:Y:S04]  /*0910*/  STG.E.128 desc[UR22][R8.64+0x3000], RZ ;  /* 0x003000ff08007986 */ /* 0x000fe8000c101d16 */
[----:B------:R-:W-:Y:S02]  /*0920*/  STG.E.128 desc[UR22][R8.64+0x3800], RZ ;  /* 0x003800ff08007986 */ /* 0x000fe4000c101d16 */
[----:B------:R-:W-:-:S02]  /*0930*/  @!P4 IMAD.MOV.U32 R6, RZ, RZ, -0x800000 ;  /* 0xff800000ff06c424 */ /* 0x000fc400078e00ff */
[----:B------:R1:W-:Y:S01]  /*0940*/  @!P5 STG.E desc[UR22][R10.64+0x20], R2 ;  /* 0x000020020a00d986 */ /* 0x0003e2000c101916 */
[----:B------:R-:W-:Y:S02]  /*0950*/  @!P3 IMAD.MOV.U32 R5, RZ, RZ, -0x800000 ;  /* 0xff800000ff05b424 */ /* 0x000fe400078e00ff */
[----:B------:R-:W-:Y:S01]  /*0960*/  @!P2 IMAD.MOV.U32 R4, RZ, RZ, -0x800000 ;  /* 0xff800000ff04a424 */ /* 0x000fe200078e00ff */
[----:B------:R2:W-:Y:S04]  /*0970*/  @!P6 STG.E desc[UR22][R10.64], R3 ;  /* 0x000000030a00e986 */ /* 0x0005e8000c101916 */
[----:B------:R3:W-:Y:S04]  /*0980*/  @!P4 STG.E desc[UR22][R10.64+0x40], R6 ;  /* 0x000040060a00c986 */ /* 0x0007e8000c101916 */
[----:B------:R3:W-:Y:S04]  /*0990*/  @!P3 STG.E desc[UR22][R10.64+0x60], R5 ;  /* 0x000060050a00b986 */ /* 0x0007e8000c101916 */
[----:B------:R3:W-:Y:S01]  /*09a0*/  @!P2 STG.E desc[UR22][R10.64+0x80], R4 ;  /* 0x000080040a00a986 */ /* 0x0007e2000c101916 */
[----:B-1----:R-:W-:-:S02]  /*09b0*/  @!P0 IMAD.MOV.U32 R2, RZ, RZ, -0x800000 ;  /* 0xff800000ff028424 */ /* 0x002fc400078e00ff */
[----:B--2---:R-:W-:-:S03]  /*09c0*/  @!P1 IMAD.MOV.U32 R3, RZ, RZ, -0x800000 ;  /* 0xff800000ff039424 */ /* 0x004fc600078e00ff */
[----:B------:R3:W-:Y:S01]  /*09d0*/  @!P0 STG.E desc[UR22][R10.64+0xc0], R2 ;  /* 0x0000c0020a008986 */ /* 0x0007e2000c101916 */
[----:B------:R-:W-:-:S03]  /*09e0*/  ISETP.GE.AND P0, PT, R0, R119, PT ;  /* 0x000000770000720c */ /* 0x000fc60003f06270 */
[----:B------:R3:W-:Y:S01]  /*09f0*/  @!P1 STG.E desc[UR22][R10.64+0xa0], R3 ;  /* 0x0000a0030a009986 */ /* 0x0007e2000c101916 */
[----:B------:R-:W-:-:S13]  /*0a00*/  ISETP.NE.OR P0, PT, R120, RZ, P0 ;  /* 0x000000ff7800720c */ /* 0x000fda0000705670 */
[----:B------:R-:W-:Y:S05]  /*0a10*/  @P0 EXIT ;  /* 0x000000000000094d */ /* 0x000fea0003800000 */
[----:B------:R-:W-:-:S05]  /*0a20*/  MOV R0, 0xff800000 ;  /* 0xff80000000007802 */ /* 0x000fca0000000f00 */
[----:B------:R-:W-:Y:S01]  /*0a30*/  STG.E desc[UR22][R10.64+0xe0], R0 ;  /* 0x0000e0000a007986 */ /* 0x000fe2000c101916 */
[----:B------:R-:W-:Y:S05]  /*0a40*/  EXIT ;  /* 0x000000000000794d */ /* 0x000fea0003800000 */
.L_x_5554:
        /* <DEDUP_REMOVED lines=8> */
.L_x_5555:
        /* <DEDUP_REMOVED lines=104> */
.L_x_5556:
[----:B------:R-:W2:Y:S01]  /*1150*/  LDC R8, c[0x0][0x3e8] ;  /* 0x0000fa00ff087b82 */ /* 0x000ea20000000800 */
[----:B------:R-:W-:Y:S01]  /*1160*/  IABS R9, R12 ;  /* 0x0000000c00097213 */ /* 0x000fe20000000000 */
[----:B------:R-:W3:Y:S01]  /*1170*/  LDCU.64 UR6, c[0x0][0x3c0] ;  /* 0x00007800ff0677ac */ /* 0x000ee20008000a00 */
[----:B------:R-:W-:Y:S02]  /*1180*/  SHF.R.S32.HI R16, RZ, 0x1f, R18 ;  /* 0x0000001fff107819 */ /* 0x000fe40000011412 */
[----:B------:R-:W-:Y:S02]  /*1190*/  CS2R R114, SRZ ;  /* 0x0000000000727805 */ /* 0x000fe4000001ff00 */
[----:B-----5:R-:W-:Y:S01]  /*11a0*/  SHF.R.S32.HI R11, RZ, 0x1f, R4 ;  /* 0x0000001fff0b7819 */ /* 0x020fe20000011404 */
[----:B------:R-:W4:Y:S01]  /*11b0*/  LDCU.64 UR16, c[0x0][0x3a0] ;  /* 0x00007400ff1077ac */ /* 0x000f220008000a00 */
[----:B------:R-:W4:Y:S01]  /*11c0*/  LDC.64 R6, c[0x0][0x3b8] ;  /* 0x0000ee00ff067b82 */ /* 0x000f220000000a00 */
[----:B---3--:R-:W-:-:S02]  /*11d0*/  IMAD R14, R16, UR6, RZ ;  /* 0x00000006100e7c24 */ /* 0x008fc4000f8e02ff */
[----:B------:R-:W-:Y:S01]  /*11e0*/  IMAD.WIDE.U32 R22, R18, UR6, RZ ;  /* 0x0000000612167c25 */ /* 0x000fe2000f8e00ff */
[----:B--2---:R-:W-:-:S03]  /*11f0*/  IABS R10, R8 ;  /* 0x00000008000a7213 */ /* 0x004fc60000000000 */
[----:B------:R-:W-:Y:S01]  /*1200*/  IMAD R14, R18, UR7, R14 ;  /* 0x00000007120e7c24 */ /* 0x000fe2000f8e020e */
[----:B-1----:R-:W1:Y:S04]  /*1210*/  I2F.RP R2, R10 ;  /* 0x0000000a00027306 */ /* 0x002e680000209400 */
[----:B------:R-:W-:Y:S01]  /*1220*/  IADD3 R15, PT, PT, R23, R14, RZ ;  /* 0x0000000e170f7210 */ /* 0x000fe20007ffe0ff */
[----:B----4-:R-:W-:Y:S02]  /*1230*/  IMAD R16, R16, R6, RZ ;  /* 0x0000000610107224 */ /* 0x010fe400078e02ff */
[----:B------:R-:W-:Y:S02]  /*1240*/  IMAD.MOV.U32 R14, RZ, RZ, R22 ;  /* 0x000000ffff0e7224 */ /* 0x000fe400078e0016 */
[----:B------:R-:W-:-:S02]  /*1250*/  IMAD R16, R18, R7, R16 ;  /* 0x0000000712107224 */ /* 0x000fc400078e0210 */
[----:B------:R-:W-:Y:S01]  /*1260*/  IMAD.WIDE.U32 R18, R18, R6, RZ ;  /* 0x0000000612127225 */ /* 0x000fe200078e00ff */
[----:B-1----:R-:W1:Y:S04]  /*1270*/  MUFU.RCP R2, R2 ;  /* 0x0000000200027308 */ /* 0x002e680000001000 */
[----:B------:R-:W-:Y:S02]  /*1280*/  IADD3 R17, PT, PT, R19, R16, RZ ;  /* 0x0000001013117210 */ /* 0x000fe40007ffe0ff */
[----:B------:R-:W-:-:S05]  /*1290*/  MOV R16, R18 ;  /* 0x0000001200107202 */ /* 0x000fca0000000f00 */
[----:B------:R-:W-:Y:S01]  /*12a0*/  IMAD.WIDE.U32 R16, R4, UR16, R16 ;  /* 0x0000001004107c25 */ /* 0x000fe2000f8e0010 */
[----:B-1----:R-:W-:-:S04]  /*12b0*/  IADD3 R2, PT, PT, R2, 0xffffffe, RZ ;  /* 0x0ffffffe02027810 */ /* 0x002fc80007ffe0ff */
        /* <DEDUP_REMOVED lines=8> */
[----:B------:R-:W-:-:S05]  /*1340*/  IMAD R5, R10, R5, R9 ;  /* 0x000000050a057224 */ /* 0x000fca00078e0209 */
[----:B------:R-:W-:Y:S01]  /*1350*/  ISETP.GT.U32.AND P0, PT, R10, R5, PT ;  /* 0x000000050a00720c */ /* 0x000fe20003f04070 */
[C---:B-1----:R-:W-:Y:S02]  /*1360*/  IMAD R9, R11.reuse, R2, RZ ;  /* 0x000000020b097224 */ /* 0x042fe400078e02ff */
[----:B------:R-:W-:Y:S02]  /*1370*/  IMAD R11, R11, UR16, RZ ;  /* 0x000000100b0b7c24 */ /* 0x000fe4000f8e02ff */
[----:B------:R-:W-:Y:S01]  /*1380*/  IMAD R9, R4, R3, R9 ;  /* 0x0000000304097224 */ /* 0x000fe200078e0209 */
[----:B------:R-:W-:Y:S01]  /*1390*/  LOP3.LUT R3, R12, R8, RZ, 0x3c, !PT ;  /* 0x000000080c037212 */ /* 0x000fe200078e3cff */
[----:B------:R-:W-:-:S06]  /*13a0*/  IMAD.WIDE.U32 R14, R4, R2, R14 ;  /* 0x00000002040e7225 */ /* 0x000fcc00078e000e */
[-C--:B------:R-:W-:Y:S02]  /*13b0*/  @!P0 IADD3 R5, PT, PT, R5, -R10.reuse, RZ ;  /* 0x8000000a05058210 */ /* 0x080fe40007ffe0ff */
[----:B------:R-:W-:Y:S02]  /*13c0*/  ISETP.GE.AND P1, PT, R3, RZ, PT ;  /* 0x000000ff0300720c */ /* 0x000fe40003f26270 */
[----:B------:R-:W-:Y:S01]  /*13d0*/  ISETP.GE.U32.AND P2, PT, R5, R10, PT ;  /* 0x0000000a0500720c */ /* 0x000fe20003f46070 */
[----:B------:R-:W-:Y:S01]  /*13e0*/  IMAD R10, R4, UR17, R11 ;  /* 0x00000011040a7c24 */ /* 0x000fe2000f8e020b */
[----:B------:R-:W1:Y:S01]  /*13f0*/  LDC.64 R2, c[0x0][0x3d8] ;  /* 0x0000f600ff027b82 */ /* 0x000e620000000a00 */
[----:B------:R-:W-:Y:S02]  /*1400*/  @!P0 IADD3 R0, PT, PT, R0, 0x1, RZ ;  /* 0x0000000100008810 */ /* 0x000fe40007ffe0ff */
[----:B------:R-:W-:Y:S02]  /*1410*/  ISETP.NE.AND P0, PT, R8, RZ, PT ;  /* 0x000000ff0800720c */ /* 0x000fe40003f05270 */
[----:B------:R-:W-:-:S02]  /*1420*/  LEA R11, R112, 0xffffff80, 0x7 ;  /* 0xffffff80700b7811 */ /* 0x000fc400078e38ff */
[----:B------:R-:W-:Y:S01]  /*1430*/  IADD3 R17, PT, PT, R17, R10, RZ ;  /* 0x0000000a11117210 */ /* 0x000fe20007ffe0ff */
[----:B------:R-:W2:Y:S01]  /*1440*/  LDC.64 R4, c[0x0][0x3d0] ;  /* 0x0000f400ff047b82 */ /* 0x000ea20000000a00 */
[----:B------:R-:W-:Y:S02]  /*1450*/  SHF.R.S32.HI R10, RZ, 0x1f, R11 ;  /* 0x0000001fff0a7819 */ /* 0x000fe4000001140b */
[----:B------:R-:W-:Y:S01]  /*1460*/  @P2 VIADD R0, R0, 0x1 ;  /* 0x0000000100002836 */ /* 0x000fe20000000000 */
[----:B------:R-:W-:Y:S01]  /*1470*/  IADD3 R15, PT, PT, R15, R9, RZ ;  /* 0x000000090f0f7210 */ /* 0x000fe20007ffe0ff */
[----:B------:R-:W-:-:S03]  /*1480*/  IMAD.WIDE.U32 R16, R11, R6, R16 ;  /* 0x000000060b107225 */ /* 0x000fc600078e0010 */
[----:B------:R-:W-:Y:S01]  /*1490*/  @!P1 IADD3 R0, PT, PT, -R0, RZ, RZ ;  /* 0x000000ff00009210 */ /* 0x000fe20007ffe1ff */
[C---:B------:R-:W-:Y:S01]  /*14a0*/  IMAD R9, R10.reuse, UR6, RZ ;  /* 0x000000060a097c24 */ /* 0x040fe2000f8e02ff */
[----:B------:R-:W-:Y:S01]  /*14b0*/  @!P0 LOP3.LUT R0, RZ, R8, RZ, 0x33, !PT ;  /* 0x00000008ff008212 */ /* 0x000fe200078e33ff */
[----:B------:R-:W-:Y:S02]  /*14c0*/  IMAD R10, R10, R6, RZ ;  /* 0x000000060a0a7224 */ /* 0x000fe400078e02ff */
[C---:B------:R-:W-:Y:S01]  /*14d0*/  IMAD R9, R11.reuse, UR7, R9 ;  /* 0x000000070b097c24 */ /* 0x040fe2000f8e0209 */
[----:B------:R-:W-:Y:S01]  /*14e0*/  SHF.R.S32.HI R8, RZ, 0x1f, R0 ;  /* 0x0000001fff087819 */ /* 0x000fe20000011400 */
[C---:B------:R-:W-:Y:S02]  /*14f0*/  IMAD R10, R11.reuse, R7, R10 ;  /* 0x000000070b0a7224 */ /* 0x040fe400078e020a */
[----:B------:R-:W-:-:S03]  /*1500*/  IMAD.WIDE.U32 R14, R11, UR6, R14 ;  /* 0x000000060b0e7c25 */ /* 0x000fc6000f8e000e */
[----:B------:R-:W-:Y:S01]  /*1510*/  IADD3 R11, PT, PT, R17, R10, RZ ;  /* 0x0000000a110b7210 */ /* 0x000fe20007ffe0ff */
[----:B------:R-:W-:Y:S01]  /*1520*/  IMAD.MOV.U32 R10, RZ, RZ, R16 ;  /* 0x000000ffff0a7224 */ /* 0x000fe200078e0010 */
[----:B------:R-:W-:Y:S01]  /*1530*/  IADD3 R15, PT, PT, R15, R9, RZ ;  /* 0x000000090f0f7210 */ /* 0x000fe20007ffe0ff */
[C---:B--2---:R-:W-:Y:S02]  /*1540*/  IMAD R9, R8.reuse, R4, RZ ;  /* 0x0000000408097224 */ /* 0x044fe400078e02ff */
[----:B-1----:R-:W-:Y:S02]  /*1550*/  IMAD R8, R8, R2, RZ ;  /* 0x0000000208087224 */ /* 0x002fe400078e02ff */
[----:B------:R-:W-:-:S04]  /*1560*/  IMAD.WIDE.U32 R10, R0, R4, R10 ;  /* 0x00000004000a7225 */ /* 0x000fc800078e000a */
[C---:B------:R-:W-:Y:S02]  /*1570*/  IMAD R5, R0.reuse, R5, R9 ;  /* 0x0000000500057224 */ /* 0x040fe400078e0209 */
[----:B------:R-:W-:-:S03]  /*1580*/  IMAD.WIDE.U32 R14, R0, R2, R14 ;  /* 0x00000002000e7225 */ /* 0x000fc600078e000e */
[----:B------:R-:W-:Y:S01]  /*1590*/  IADD3 R2, PT, PT, R11, R5, RZ ;  /* 0x000000050b027210 */ /* 0x000fe20007ffe0ff */
[----:B------:R-:W-:Y:S01]  /*15a0*/  IMAD R3, R0, R3, R8 ;  /* 0x0000000300037224 */ /* 0x000fe200078e0208 */
[----:B------:R-:W-:Y:S02]  /*15b0*/  MOV R8, R10 ;  /* 0x0000000a00087202 */ /* 0x000fe40000000f00 */
[----:B------:R-:W-:Y:S02]  /*15c0*/  MOV R10, R14 ;  /* 0x0000000e000a7202 */ /* 0x000fe40000000f00 */
[----:B------:R-:W-:-:S07]  /*15d0*/  IADD3 R3, PT, PT, R15, R3, RZ ;  /* 0x000000030f037210 */ /* 0x000fce0007ffe0ff */
.L_x_5557:
[----:B------:R-:W1:Y:S01]  /*15e0*/  LDCU.128 UR12, c[0x0][0x390] ;  /* 0x00007200ff0c77ac */ /* 0x000e620008000c00 */
[----:B------:R-:W-:Y:S01]  /*15f0*/  IMAD.SHL.U32 R0, R120, 0x8, RZ ;  /* 0x0000000878007824 */ /* 0x000fe200078e00ff */
        /* <DEDUP_REMOVED lines=10> */
[----:B------:R-:W4:Y:S01]  /*16a0*/  LDCU.128 UR8, c[0x0][0x380] ;  /* 0x00007000ff0877ac */ /* 0x000f220008000c00 */
[----:B------:R-:W-:-:S02]  /*16b0*/  IADD3 R10, P4, PT, R22, R10, RZ ;  /* 0x0000000a160a7210 */ /* 0x000fc40007f9e0ff */
[----:B------:R-:W-:Y:S02]  /*16c0*/  IMAD.SHL.U32 R149, R120, 0x20, RZ ;  /* 0x0000002078957824 */ /* 0x000fe400078e00ff */
[----:B------:R-:W-:Y:S02]  /*16d0*/  VIADD R159, R112, 0xffffffff ;  /* 0xffffffff709f7836 */ /* 0x000fe40000000000 */
[----:B-1----:R-:W-:-:S04]  /*16e0*/  IMAD.WIDE.U32 R14, R158, UR14, R22 ;  /* 0x0000000e9e0e7c25 */ /* 0x002fc8000f8e0016 */
[----:B--2---:R-:W-:Y:S02]  /*16f0*/  IMAD R9, R9, UR4, RZ ;  /* 0x0000000409097c24 */ /* 0x004fe4000f8e02ff */
[----:B------:R-:W-:Y:S01]  /*1700*/  IMAD R15, R158, UR15, R15 ;  /* 0x0000000f9e0f7c24 */ /* 0x000fe2000f8e020f */
[----:B---3--:R-:W-:Y:S01]  /*1710*/  USHF.L.U64.HI UR14, UR20, 0x4, UR21 ;  /* 0x00000004140e7899 */ /* 0x008fe20008010215 */
[C---:B------:R-:W-:Y:S01]  /*1720*/  IMAD R18, R12.reuse, UR5, R9 ;  /* 0x000000050c127c24 */ /* 0x040fe2000f8e0209 */
[----:B------:R-:W-:Y:S01]  /*1730*/  USHF.L.U32 UR15, UR20, 0x4, URZ ;  /* 0x00000004140f7899 */ /* 0x000fe200080006ff */
[----:B------:R-:W-:Y:S01]  /*1740*/  IMAD.WIDE.U32 R12, R12, UR4, R14 ;  /* 0x000000040c0c7c25 */ /* 0x000fe2000f8e000e */
[----:B------:R-:W-:Y:S01]  /*1750*/  IADD3 R14, P0, PT, R22, R8, RZ ;  /* 0x00000008160e7210 */ /* 0x000fe20007f1e0ff */
[----:B------:R-:W-:Y:S01]  /*1760*/  USHF.L.U32 UR24, UR20, 0x5, URZ ;  /* 0x0000000514187899 */ /* 0x000fe200080006ff */
[----:B------:R-:W1:Y:S01]  /*1770*/  S2UR UR5, SR_CgaCtaId ;  /* 0x00000000000579c3 */ /* 0x000e620000008800 */
[----:B------:R-:W-:Y:S01]  /*1780*/  USHF.L.U64.HI UR4, UR20, 0x5, UR21 ;  /* 0x0000000514047899 */ /* 0x000fe20008010215 */
[----:B------:R-:W-:-:S02]  /*1790*/  IMAD.U32 R8, RZ, RZ, UR15 ;  /* 0x0000000fff087e24 */ /* 0x000fc4000f8e00ff */
[----:B------:R-:W-:Y:S02]  /*17a0*/  IMAD.X R15, RZ, RZ, R2, P0 ;  /* 0x000000ffff0f7224 */ /* 0x000fe400000e0602 */
[----:B------:R-:W-:Y:S02]  /*17b0*/  IMAD.U32 R9, RZ, RZ, UR14 ;  /* 0x0000000eff097e24 */ /* 0x000fe4000f8e00ff */
[----:B------:R-:W-:-:S04]  /*17c0*/  IMAD.WIDE.U32 R14, R4, R6, R14 ;  /* 0x00000006040e7225 */ /* 0x000fc800078e000e */
[----:B------:R-:W-:Y:S01]  /*17d0*/  IMAD.U32 R16, RZ, RZ, UR24 ;  /* 0x00000018ff107e24 */ /* 0x000fe2000f8e00ff */
[----:B----4-:R-:W-:Y:S01]  /*17e0*/  LEA R152, P0, R14, UR10, 0x1 ;  /* 0x0000000a0e987c11 */ /* 0x010fe2000f8008ff */
[----:B------:R-:W-:Y:S01]  /*17f0*/  IMAD.U32 R17, RZ, RZ, UR4 ;  /* 0x00000004ff117e24 */ /* 0x000fe2000f8e00ff */
[----:B------:R-:W-:Y:S01]  /*1800*/  UMOV UR4, 0x400 ;  /* 0x0000040000047882 */ /* 0x000fe20000000000 */
[----:B------:R-:W-:Y:S02]  /*1810*/  IMAD R2, R21, UR20, RZ ;  /* 0x0000001415027c24 */ /* 0x000fe4000f8e02ff */
[----:B------:R-:W-:Y:S02]  /*1820*/  IMAD R151, R4, R7, R15 ;  /* 0x0000000704977224 */ /* 0x000fe400078e020f */
[----:B------:R-:W-:-:S03]  /*1830*/  IMAD.WIDE.U32 R8, R20, UR20, R8 ;  /* 0x0000001414087c25 */ /* 0x000fc6000f8e0008 */
[----:B------:R-:W-:Y:S01]  /*1840*/  LEA.HI.X R151, R14, UR11, R151, 0x1, P0 ;  /* 0x0000000b0e977c11 */ /* 0x000fe200080f0c97 */
[----:B------:R-:W-:Y:S01]  /*1850*/  IMAD.WIDE.U32 R16, R20, UR20, R16 ;  /* 0x0000001414107c25 */ /* 0x000fe2000f8e0010 */
[----:B------:R-:W-:Y:S01]  /*1860*/  IADD3 R11, P3, PT, R12, R8, RZ ;  /* 0x000000080c0b7210 */ /* 0x000fe20007f7e0ff */
[----:B-1----:R-:W-:Y:S02]  /*1870*/  ULEA UR5, UR5, UR4, 0x18 ;  /* 0x0000000405057291 */ /* 0x002fe4000f8ec0ff */
[----:B------:R-:W-:Y:S01]  /*1880*/  IMAD R2, R20, UR21, R2 ;  /* 0x0000001514027c24 */ /* 0x000fe2000f8e0202 */
[C---:B------:R-:W-:Y:S01]  /*1890*/  IADD3 R14, P2, PT, R12.reuse, R16, RZ ;  /* 0x000000100c0e7210 */ /* 0x040fe20007f5e0ff */
[----:B------:R-:W-:Y:S01]  /*18a0*/  IMAD.IADD R19, R13, 0x1, R18 ;  /* 0x000000010d137824 */ /* 0x000fe200078e0212 */
[----:B------:R-:W-:Y:S01]  /*18b0*/  IADD3 R8, P1, P0, R12, UR15, R16 ;  /* 0x0000000f0c087c10 */ /* 0x000fe2000f83e010 */
[----:B------:R-:W-:Y:S01]  /*18c0*/  IMAD.IADD R5, R2, 0x1, R17 ;  /* 0x0000000102057824 */ /* 0x000fe200078e0211 */
[----:B------:R-:W-:Y:S01]  /*18d0*/  USHF.L.U32 UR4, UR6, 0x5, URZ ;  /* 0x0000000506047899 */ /* 0x000fe200080006ff */
[----:B------:R-:W-:Y:S01]  /*18e0*/  IMAD.MOV.U32 R18, RZ, RZ, R12 ;  /* 0x000000ffff127224 */ /* 0x000fe200078e000c */
[----:B------:R-:W-:Y:S01]  /*18f0*/  IADD3.X R9, PT, PT, R19, R2, R9, P3, !PT ;  /* 0x0000000213097210 */ /* 0x000fe20001ffe409 */
[----:B------:R-:W-:Y:S01]  /*1900*/  IMAD.X R13, R5, 0x1, R19, P2 ;  /* 0x00000001050d7824 */ /* 0x000fe200010e0613 */
[----:B------:R-:W-:Y:S01]  /*1910*/  LEA R16, P3, R11, UR8, 0x1 ;  /* 0x000000080b107c11 */ /* 0x000fe2000f8608ff */
[----:B------:R-:W-:Y:S01]  /*1920*/  IMAD.MOV.U32 R160, RZ, RZ, R115 ;  /* 0x000000ffffa07224 */ /* 0x000fe200078e0073 */
[----:B------:R-:W-:Y:S01]  /*1930*/  IADD3.X R5, PT, PT, R19, UR14, R5, P1, P0 ;  /* 0x0000000e13057c10 */ /* 0x000fe20008fe0405 */
[----:B------:R-:W-:Y:S01]  /*1940*/  IMAD.WIDE.U32 R18, R20, UR20, R18 ;  /* 0x0000001414127c25 */ /* 0x000fe2000f8e0012 */
[----:B------:R-:W-:-:S02]  /*1950*/  LEA R12, P2, R14, UR8, 0x1 ;  /* 0x000000080e0c7c11 */ /* 0x000fc4000f8408ff */
[----:B------:R-:W-:Y:S01]  /*1960*/  LEA.HI.X R17, R11, UR9, R9, 0x1, P3 ;  /* 0x000000090b117c11 */ /* 0x000fe200098f0c09 */
[----:B------:R-:W-:Y:S01]  /*1970*/  IMAD.IADD R11, R19, 0x1, R2 ;  /* 0x00000001130b7824 */ /* 0x000fe200078e0202 */
[----:B------:R-:W-:Y:S01]  /*1980*/  LOP3.LUT R9, R0, 0x1f8, RZ, 0xc0, !PT ;  /* 0x000001f800097812 */ /* 0x000fe200078ec0ff */
[----:B------:R-:W-:Y:S01]  /*1990*/  IMAD.MOV.U32 R161, RZ, RZ, R114 ;  /* 0x000000ffffa17224 */ /* 0x000fe200078e0072 */
[----:B------:R-:W-:Y:S02]  /*19a0*/  SHF.L.U64.HI R2, R6, 0x5, R7 ;  /* 0x0000000506027819 */ /* 0x000fe40000010207 */
[----:B------:R-:W-:Y:S02]  /*19b0*/  IADD3 R20, P0, PT, R113, R152, RZ ;  /* 0x0000009871147210 */ /* 0x000fe40007f1e0ff */
[----:B------:R-:W-:Y:S02]  /*19c0*/  LEA.HI.X R13, R14, UR9, R13, 0x1, P2 ;  /* 0x000000090e0d7c11 */ /* 0x000fe400090f0c0d */
[----:B------:R-:W-:Y:S01]  /*19d0*/  LOP3.LUT R9, R9, 0x38, R120, 0x78, !PT ;  /* 0x0000003809097812 */ /* 0x000fe200078e7878 */
[----:B------:R-:W-:Y:S01]  /*19e0*/  IMAD.X R21, R2, 0x1, R151, P0 ;  /* 0x0000000102157824 */ /* 0x000fe200000e0697 */
[----:B------:R-:W-:-:S02]  /*19f0*/  LEA R14, P1, R18, UR8, 0x1 ;  /* 0x00000008120e7c11 */ /* 0x000fc4000f8208ff */
        /* <DEDUP_REMOVED lines=173> */
[----:B------:R-:W-:Y:S01]  /*24d0*/  HMMA.16816.F32.BF16 R56, R20, R92, R56 ;  /* 0x0000005c1438723c */ /* 0x000fe20000041838 */
[----:B------:R-:W-:Y:S01]  /*24e0*/  IMAD.SHL.U32 R92, R120, 0x2, RZ ;  /* 0x00000002785c7824 */ /* 0x000fe200078e00ff */
[----:B------:R-:W-:-:S06]  /*24f0*/  VIMNMX R93, PT, PT, R119, R118, PT ;  /* 0x00000076775d7248 */ /* 0x000fcc0003fe0100 */
[----:B------:R-:W-:Y:S01]  /*2500*/  HMMA.16816.F32.BF16 R40, R20, R36, R40 ;  /* 0x000000241428723c */ /* 0x000fe20000041828 */
[----:B------:R-:W-:-:S05]  /*2510*/  IMAD.SHL.U32 R36, R159, 0x80, RZ ;  /* 0x000000809f247824 */ /* 0x000fca00078e00ff */
[----:B------:R-:W-:Y:S02]  /*2520*/  LOP3.LUT R92, R36, 0x6, R92, 0xf8, !PT ;  /* 0x00000006245c7812 */ /* 0x000fe400078ef85c */
[----:B----4-:R-:W-:Y:S02]  /*2530*/  HMMA.16816.F32.BF16 R80, R20, R104, R80 ;  /* 0x000000681450723c */ /* 0x010fe40000041850 */
[----:B------:R-:W-:-:S04]  /*2540*/  LOP3.LUT R37, R92, 0x9, RZ, 0xfc, !PT ;  /* 0x000000095c257812 */ /* 0x000fc800078efcff */
[C---:B------:R-:W-:Y:S02]  /*2550*/  ISETP.GE.AND P5, PT, R37.reuse, R0, PT ;  /* 0x000000002500720c */ /* 0x040fe40003fa6270 */
[----:B-1----:R-:W-:Y:S01]  /*2560*/  HMMA.16816.F32.BF16 R24, R12, R34, R24 ;  /* 0x000000220c18723c */ /* 0x002fe20000041818 */
[----:B------:R-:W-:-:S07]  /*2570*/  ISETP.GE.AND P0, PT, R37, R93, PT ;  /* 0x0000005d2500720c */ /* 0x000fce0003f06270 */
[C---:B------:R-:W-:Y:S01]  /*2580*/  HMMA.16816.F32.BF16 R28, R12.reuse, R32, R28 ;  /* 0x000000200c1c723c */ /* 0x040fe2000004181c */
[C---:B------:R-:W-:Y:S02]  /*2590*/  LOP3.LUT R32, R92.reuse, 0x1, RZ, 0xfc, !PT ;  /* 0x000000015c207812 */ /* 0x040fe400078efcff */
[----:B------:R-:W-:Y:S02]  /*25a0*/  LOP3.LUT R33, R92, 0x8, RZ, 0xfc, !PT ;  /* 0x000000085c217812 */ /* 0x000fe400078efcff */
[CC--:B------:R-:W-:Y:S02]  /*25b0*/  ISETP.GE.AND P1, PT, R32.reuse, R93.reuse, PT ;  /* 0x0000005d2000720c */ /* 0x0c0fe40003f26270 */
[-C--:B------:R-:W-:Y:S01]  /*25c0*/  ISETP.GE.AND P3, PT, R32, R0.reuse, PT ;  /* 0x000000002000720c */ /* 0x080fe20003f66270 */
[----:B--2---:R-:W-:Y:S01]  /*25d0*/  HMMA.16816.F32.BF16 R8, R12, R96, R8 ;  /* 0x000000600c08723c */ /* 0x004fe20000041808 */
[C---:B------:R-:W-:Y:S02]  /*25e0*/  ISETP.GE.AND P6, PT, R33.reuse, R93, PT ;  /* 0x0000005d2100720c */ /* 0x040fe40003fc6270 */
[----:B------:R-:W-:-:S02]  /*25f0*/  ISETP.GE.AND P2, PT, R33, R0, PT ;  /* 0x000000002100720c */ /* 0x000fc40003f46270 */
[----:B------:R-:W1:Y:S01]  /*2600*/  LDSM.16.M88.4 R32, [R141+0x3800] ;  /* 0x003800008d20783b */ /* 0x000e620000000200 */
[----:B------:R-:W-:Y:S02]  /*2610*/  FSEL R97, R24, -INF , !P6 ;  /* 0xff80000018617808 */ /* 0x000fe40007000000 */
[----:B------:R-:W-:Y:S01]  /*2620*/  HMMA.16816.F32.BF16 R84, R12, R98, R84 ;  /* 0x000000620c54723c */ /* 0x000fe20000041854 */
[C---:B------:R-:W-:Y:S02]  /*2630*/  LOP3.LUT R24, R92.reuse, 0x19, RZ, 0xfc, !PT ;  /* 0x000000195c187812 */ /* 0x040fe400078efcff */
[----:B------:R-:W-:Y:S02]  /*2640*/  LOP3.LUT R96, R92, 0x18, RZ, 0xfc, !PT ;  /* 0x000000185c607812 */ /* 0x000fe400078efcff */
[----:B------:R-:W-:Y:S02]  /*2650*/  FSEL R37, R26, -INF , !P2 ;  /* 0xff8000001a257808 */ /* 0x000fe40005000000 */
[----:B------:R-:W-:Y:S01]  /*2660*/  FSEL R98, R25, -INF , !P0 ;  /* 0xff80000019627808 */ /* 0x000fe20004000000 */
[----:B------:R-:W-:Y:S01]  /*2670*/  HMMA.16816.F32.BF16 R52, R20, R94, R52 ;  /* 0x0000005e1434723c */ /* 0x000fe20000041834 */
[----:B------:R-:W-:-:S02]  /*2680*/  LOP3.LUT R94, R92, 0x10, RZ, 0xfc, !PT ;  /* 0x000000105c5e7812 */ /* 0x000fc400078efcff */
[----:B------:R-:W-:Y:S02]  /*2690*/  FSEL R95, R29, -INF , !P1 ;  /* 0xff8000001d5f7808 */ /* 0x000fe40004800000 */
[-C--:B------:R-:W-:Y:S02]  /*26a0*/  ISETP.GE.AND P4, PT, R94, R93.reuse, PT ;  /* 0x0000005d5e00720c */ /* 0x080fe40003f86270 */
[----:B------:R-:W-:Y:S01]  /*26b0*/  LOP3.LUT R29, R92, 0x11, RZ, 0xfc, !PT ;  /* 0x000000115c1d7812 */ /* 0x000fe200078efcff */
[----:B---3--:R-:W-:Y:S01]  /*26c0*/  HMMA.16816.F32.BF16 R80, R12, R88, R80 ;  /* 0x000000580c50723c */ /* 0x008fe20000041850 */
[----:B------:R-:W-:Y:S02]  /*26d0*/  FSEL R88, R27, -INF , !P5 ;  /* 0xff8000001b587808 */ /* 0x000fe40006800000 */
[----:B------:R-:W-:Y:S02]  /*26e0*/  FSEL R99, R8, -INF , !P4 ;  /* 0xff80000008637808 */ /* 0x000fe40006000000 */
[----:B------:R-:W-:-:S02]  /*26f0*/  ISETP.GE.AND P5, PT, R24, R93, PT ;  /* 0x0000005d1800720c */ /* 0x000fc40003fa6270 */
[-C--:B------:R-:W-:Y:S01]  /*2700*/  ISETP.GE.AND P4, PT, R24, R0.reuse, PT ;  /* 0x000000001800720c */ /* 0x080fe20003f86270 */
[C---:B------:R-:W-:Y:S01]  /*2710*/  HMMA.16816.F32.BF16 R76, R20.reuse, R106, R76 ;  /* 0x0000006a144c723c */ /* 0x040fe2000004184c */
[----:B------:R-:W2:Y:S01]  /*2720*/  LDSM.16.M88.4 R24, [R141+0x4000] ;  /* 0x004000008d18783b */ /* 0x000ea20000000200 */
[-C--:B------:R-:W-:Y:S02]  /*2730*/  ISETP.GE.AND P1, PT, R94, R0.reuse, PT ;  /* 0x000000005e00720c */ /* 0x080fe40003f26270 */
[----:B------:R-:W-:Y:S02]  /*2740*/  FSEL R94, R31, -INF , !P3 ;  /* 0xff8000001f5e7808 */ /* 0x000fe40005800000 */
[C---:B------:R-:W-:Y:S02]  /*2750*/  ISETP.GE.AND P6, PT, R29.reuse, R0, PT ;  /* 0x000000001d00720c */ /* 0x040fe40003fc6270 */
[-C--:B------:R-:W-:Y:S01]  /*2760*/  ISETP.GE.AND P2, PT, R96, R93.reuse, PT ;  /* 0x0000005d6000720c */ /* 0x080fe20003f46270 */
[----:B------:R-:W-:Y:S01]  /*2770*/  HMMA.16816.F32.BF16 R72, R20, R100, R72 ;  /* 0x000000641448723c */ /* 0x000fe20000041848 */
[----:B------:R-:W-:-:S02]  /*2780*/  ISETP.GE.AND P3, PT, R29, R93, PT ;  /* 0x0000005d1d00720c */ /* 0x000fc40003f66270 */
[C---:B------:R-:W-:Y:S02]  /*2790*/  LOP3.LUT R8, R92.reuse, 0x21, RZ, 0xfc, !PT ;  /* 0x000000215c087812 */ /* 0x040fe400078efcff */
[----:B------:R-:W-:Y:S02]  /*27a0*/  LOP3.LUT R29, R92, 0x20, RZ, 0xfc, !PT ;  /* 0x000000205c1d7812 */ /* 0x000fe400078efcff */
[----:B------:R-:W-:Y:S01]  /*27b0*/  FSEL R162, R11, -INF , !P6 ;  /* 0xff8000000ba27808 */ /* 0x000fe20007000000 */
[----:B------:R-:W-:Y:S01]  /*27c0*/  HMMA.16816.F32.BF16 R68, R20, R102, R68 ;  /* 0x000000661444723c */ /* 0x000fe20000041844 */
[----:B------:R-:W-:Y:S02]  /*27d0*/  FSEL R84, R84, -INF , !P2 ;  /* 0xff80000054547808 */ /* 0x000fe40005000000 */
[----:B------:R-:W-:Y:S02]  /*27e0*/  FSEL R163, R10, -INF , !P1 ;  /* 0xff8000000aa37808 */ /* 0x000fe40004800000 */
[----:B------:R-:W-:-:S02]  /*27f0*/  FSEL R89, R9, -INF , !P3 ;  /* 0xff80000009597808 */ /* 0x000fc40005800000 */
[CC--:B------:R-:W-:Y:S01]  /*2800*/  ISETP.GE.AND P6, PT, R8.reuse, R93.reuse, PT ;  /* 0x0000005d0800720c */ /* 0x0c0fe20003fc6270 */
[C---:B------:R-:W-:Y:S01]  /*2810*/  HMMA.16816.F32.BF16 R76, R12.reuse, R90, R76 ;  /* 0x0000005a0c4c723c */ /* 0x040fe2000004184c */
[-C--:B------:R-:W-:Y:S02]  /*2820*/  ISETP.GE.AND P2, PT, R8, R0.reuse, PT ;  /* 0x000000000800720c */ /* 0x080fe40003f46270 */
[----:B------:R-:W-:Y:S02]  /*2830*/  ISETP.GE.AND P0, PT, R96, R0, PT ;  /* 0x000000006000720c */ /* 0x000fe40003f06270 */
[----:B------:R-:W-:Y:S02]  /*2840*/  ISETP.GE.AND P1, PT, R29, R93, PT ;  /* 0x0000005d1d00720c */ /* 0x000fe40003f26270 */
[C---:B------:R-:W-:Y:S01]  /*2850*/  LOP3.LUT R9, R92.reuse, 0x28, RZ, 0xfc, !PT ;  /* 0x000000285c097812 */ /* 0x040fe200078efcff */
[----:B-1----:R-:W-:Y:S01]  /*2860*/  HMMA.16816.F32.BF16 R72, R12, R32, R72 ;  /* 0x000000200c48723c */ /* 0x002fe20000041848 */
[----:B------:R-:W-:-:S02]  /*2870*/  LOP3.LUT R8, R92, 0x29, RZ, 0xfc, !PT ;  /* 0x000000295c087812 */ /* 0x000fc400078efcff */
[----:B------:R-:W-:Y:S02]  /*2880*/  ISETP.GE.AND P3, PT, R29, R0, PT ;  /* 0x000000001d00720c */ /* 0x000fe40003f66270 */
[----:B------:R-:W-:Y:S02]  /*2890*/  FSEL R31, R86, -INF , !P0 ;  /* 0xff800000561f7808 */ /* 0x000fe40004000000 */
[----:B------:R-:W-:Y:S01]  /*28a0*/  FSEL R96, R85, -INF , !P5 ;  /* 0xff80000055607808 */ /* 0x000fe20006800000 */
[----:B--2---:R-:W-:Y:S01]  /*28b0*/  HMMA.16816.F32.BF16 R64, R12, R24, R64 ;  /* 0x000000180c40723c */ /* 0x004fe20000041840 */
[----:B------:R-:W-:Y:S02]  /*28c0*/  FSEL R153, R87, -INF , !P4 ;  /* 0xff80000057997808 */ /* 0x000fe40006000000 */
[----:B------:R-:W-:Y:S02]  /*28d0*/  FSEL R29, R80, -INF , !P1 ;  /* 0xff800000501d7808 */ /* 0x000fe40004800000 */
[----:B------:R-:W-:-:S02]  /*28e0*/  ISETP.GE.AND P0, PT, R9, R93, PT ;  /* 0x0000005d0900720c */ /* 0x000fc40003f06270 */
[-C--:B------:R-:W-:Y:S01]  /*28f0*/  ISETP.GE.AND P5, PT, R9, R0.reuse, PT ;  /* 0x000000000900720c */ /* 0x080fe20003fa6270 */
[C---:B------:R-:W-:Y:S01]  /*2900*/  HMMA.16816.F32.BF16 R68, R12.reuse, R34, R68 ;  /* 0x000000220c44723c */ /* 0x040fe20000041844 */
        /* <DEDUP_REMOVED lines=9> */
[----:B------:R-:W-:Y:S01]  /*29a0*/  LOP3.LUT R32, R92, 0x31, RZ, 0xfc, !PT ;  /* 0x000000315c207812 */ /* 0x000fe200078efcff */
[----:B------:R-:W-:Y:S01]  /*29b0*/  HMMA.16816.F32.BF16 R16, R20, R38, R16 ;  /* 0x000000261410723c */ /* 0x000fe20000041810 */
        /* <DEDUP_REMOVED lines=15> */
[----:B------:R-:W-:Y:S01]  /*2ab0*/  LOP3.LUT R24, R92, 0x40, RZ, 0xfc, !PT ;  /* 0x000000405c187812 */ /* 0x000fe200078efcff */
[----:B------:R-:W1:Y:S01]  /*2ac0*/  LDSM.16.M88.4 R32, [R141+0x5000] ;  /* 0x005000008d20783b */ /* 0x000e620000000200 */
[----:B------:R-:W-:-:S02]  /*2ad0*/  FSEL R128, R74, -INF , !P6 ;  /* 0xff8000004a807808 */ /* 0x000fc40007000000 */
[----:B------:R-:W-:Y:S02]  /*2ae0*/  FSEL R130, R73, -INF , !P2 ;  /* 0xff80000049827808 */ /* 0x000fe40005000000 */
[CC--:B------:R-:W-:Y:S01]  /*2af0*/  ISETP.GE.AND P6, PT, R24.reuse, R93.reuse, PT ;  /* 0x0000005d1800720c */ /* 0x0c0fe20003fc6270 */
[----:B------:R-:W-:Y:S01]  /*2b00*/  HMMA.16816.F32.BF16 R52, R12, R10, R52 ;  /* 0x0000000a0c34723c */ /* 0x000fe20000041834 */
[----:B------:R-:W-:Y:S02]  /*2b10*/  ISETP.GE.AND P2, PT, R24, R0, PT ;  /* 0x000000001800720c */ /* 0x000fe40003f46270 */
[----:B------:R-:W-:Y:S02]  /*2b20*/  LOP3.LUT R24, R92, 0x41, RZ, 0xfc, !PT ;  /* 0x000000415c187812 */ /* 0x000fe400078efcff */
[----:B------:R-:W-:Y:S02]  /*2b30*/  FSEL R104, R75, -INF , !P0 ;  /* 0xff8000004b687808 */ /* 0x000fe40004000000 */
        /* <DEDUP_REMOVED lines=9> */
[----:B------:R-:W-:Y:S02]  /*2bd0*/  ISETP.GE.AND P5, PT, R24, R0, PT ;  /* 0x000000001800720c */ /* 0x000fe40003fa6270 */
[----:B------:R-:W-:Y:S02]  /*2be0*/  ISETP.GE.AND P4, PT, R25, R93, PT ;  /* 0x0000005d1900720c */ /* 0x000fe40003f86270 */
[----:B------:R-:W-:Y:S02]  /*2bf0*/  LOP3.LUT R8, R92, 0x51, RZ, 0xfc, !PT ;  /* 0x000000515c087812 */ /* 0x000fe400078efcff */
[----:B------:R-:W-:-:S02]  /*2c00*/  FSEL R121, R67, -INF , !P5 ;  /* 0xff80000043797808 */ /* 0x000fc40006800000 */
[----:B------:R-:W-:Y:S01]  /*2c10*/  FSEL R126, R60, -INF , !P4 ;  /* 0xff8000003c7e7808 */ /* 0x000fe20006000000 */
[----:B-1----:R-:W-:Y:S01]  /*2c20*/  HMMA.16816.F32.BF16 R48, R12, R32, R48 ;  /* 0x000000200c30723c */ /* 0x002fe20000041830 */
[C---:B------:R-:W-:Y:S02]  /*2c30*/  ISETP.GE.AND P5, PT, R8.reuse, R93, PT ;  /* 0x0000005d0800720c */ /* 0x040fe40003fa6270 */
[----:B------:R-:W-:Y:S02]  /*2c40*/  ISETP.GE.AND P4, PT, R8, R0, PT ;  /* 0x000000000800720c */ /* 0x000fe40003f86270 */
[----:B------:R-:W1:Y:S01]  /*2c50*/  LDSM.16.M88.4 R8, [R141+0x5800] ;  /* 0x005800008d08783b */ /* 0x000e620000000200 */
[----:B------:R-:W-:Y:S01]  /*2c60*/  LOP3.LUT R24, R92, 0x49, RZ, 0xfc, !PT ;  /* 0x000000495c187812 */ /* 0x000fe200078efcff */
[----:B------:R-:W-:-:S04]  /*2c70*/  DEPBAR.LE SB0, 0x0 ;  /* 0x000080000000791a */ /* 0x000fc80000000000 */
[----:B------:R-:W-:Y:S01]  /*2c80*/  HMMA.16816.F32.BF16 R44, R12, R34, R44 ;  /* 0x000000220c2c723c */ /* 0x000fe2000004182c */
[----:B------:R-:W-:Y:S02]  /*2c90*/  FSEL R129, R69, -INF , !P1 ;  /* 0xff80000045817808 */ /* 0x000fe40004800000 */
[-C--:B------:R-:W-:Y:S02]  /*2ca0*/  ISETP.GE.AND P1, PT, R25, R0.reuse, PT ;  /* 0x000000001900720c */ /* 0x080fe40003f26270 */
        /* <DEDUP_REMOVED lines=8> */
[----:B------:R-:W-:Y:S02]  /*2d30*/  FSEL R117, R61, -INF , !P3 ;  /* 0xff8000003d757808 */ /* 0x000fe40005800000 */
[----:B------:R-:W-:-:S02]  /*2d40*/  ISETP.GE.AND P0, PT, R25, R93, PT ;  /* 0x0000005d1900720c */ /* 0x000fc40003f06270 */
[C---:B------:R-:W-:Y:S02]  /*2d50*/  ISETP.GE.AND P1, PT, R24.reuse, R93, PT ;  /* 0x0000005d1800720c */ /* 0x040fe40003f26270 */
[----:B------:R-:W-:Y:S02]  /*2d60*/  ISETP.GE.AND P3, PT, R24, R0, PT ;  /* 0x000000001800720c */ /* 0x000fe40003f66270 */
[C---:B------:R-:W-:Y:S02]  /*2d70*/  LOP3.LUT R21, R92.reuse, 0x69, RZ, 0xfc, !PT ;  /* 0x000000695c157812 */ /* 0x040fe400078efcff */
[----:B------:R-:W-:Y:S02]  /*2d80*/  LOP3.LUT R24, R92, 0x59, RZ, 0xfc, !PT ;  /* 0x000000595c187812 */ /* 0x000fe400078efcff */
[----:B------:R-:W-:Y:S01]  /*2d90*/  FSEL R105, R48, -INF , !P0 ;  /* 0xff80000030697808 */ /* 0x000fe20004000000 */
[----:B-1----:R-:W-:Y:S01]  /*2da0*/  HMMA.16816.F32.BF16 R40, R12, R8, R40 ;  /* 0x000000080c28723c */ /* 0x002fe20000041828 */
[----:B------:R-:W-:-:S02]  /*2db0*/  FSEL R123, R63, -INF , !P6 ;  /* 0xff8000003f7b7808 */ /* 0x000fc40007000000 */
[----:B------:R-:W-:Y:S02]  /*2dc0*/  FSEL R120, R56, -INF , !P2 ;  /* 0xff80000038787808 */ /* 0x000fe40005000000 */
[-C--:B------:R-:W-:Y:S02]  /*2dd0*/  ISETP.GE.AND P0, PT, R21, R0.reuse, PT ;  /* 0x000000001500720c */ /* 0x080fe40003f06270 */
[C---:B------:R-:W-:Y:S01]  /*2de0*/  ISETP.GE.AND P6, PT, R24.reuse, R93, PT ;  /* 0x0000005d1800720c */ /* 0x040fe20003fc6270 */
[----:B------:R-:W-:Y:S01]  /*2df0*/  HMMA.16816.F32.BF16 R16, R12, R10, R16 ;  /* 0x0000000a0c10723c */ /* 0x000fe20000041810 */
[----:B------:R-:W-:Y:S02]  /*2e00*/  ISETP.GE.AND P2, PT, R24, R0, PT ;  /* 0x000000001800720c */ /* 0x000fe40003f46270 */
[----:B------:R-:W-:Y:S02]  /*2e10*/  LOP3.LUT R24, R92, 0x61, RZ, 0xfc, !PT ;  /* 0x000000615c187812 */ /* 0x000fe400078efcff */
[----:B------:R-:W-:-:S02]  /*2e20*/  FSEL R61, R47, -INF , !P0 ;  /* 0xff8000002f3d7808 */ /* 0x000fc40004000000 */
[----:B------:R-:W-:Y:S02]  /*2e30*/  FSEL R118, R57, -INF , !P5 ;  /* 0xff80000039767808 */ /* 0x000fe40006800000 */
[----:B------:R-:W-:Y:S02]  /*2e40*/  FSEL R109, R59, -INF , !P4 ;  /* 0xff8000003b6d7808 */ /* 0x000fe40006000000 */
[-C--:B------:R-:W-:Y:S02]  /*2e50*/  ISETP.GE.AND P0, PT, R92, R93.reuse, PT ;  /* 0x0000005d5c00720c */ /* 0x080fe40003f06270 */
[----:B------:R-:W-:Y:S02]  /*2e60*/  ISETP.GE.AND P5, PT, R25, R0, PT ;  /* 0x000000001900720c */ /* 0x000fe40003fa6270 */
[----:B------:R-:W-:Y:S02]  /*2e70*/  ISETP.GE.AND P4, PT, R24, R93, PT ;  /* 0x0000005d1800720c */ /* 0x000fe40003f86270 */
[----:B------:R-:W-:-:S02]  /*2e80*/  LOP3.LUT R25, R92, 0x68, RZ, 0xfc, !PT ;  /* 0x000000685c197812 */ /* 0x000fc400078efcff */
[----:B------:R-:W-:Y:S02]  /*2e90*/  LOP3.LUT R20, R92, 0x70, RZ, 0xfc, !PT ;  /* 0x000000705c147812 */ /* 0x000fe400078efcff */
[----:B------:R-:W-:Y:S02]  /*2ea0*/  FSEL R28, R28, -INF , !P0 ;  /* 0xff8000001c1c7808 */ /* 0x000fe40004000000 */
[----:B------:R-:W-:Y:S02]  /*2eb0*/  FSEL R119, R52, -INF , !P1 ;  /* 0xff80000034777808 */ /* 0x000fe40004800000 */
[----:B------:R-:W-:Y:S02]  /*2ec0*/  FSEL R116, R53, -INF , !P6 ;  /* 0xff80000035747808 */ /* 0x000fe40007000000 */
[----:B------:R-:W-:Y:S02]  /*2ed0*/  FSEL R110, R55, -INF , !P2 ;  /* 0xff800000376e7808 */ /* 0x000fe40005000000 */
[----:B------:R-:W-:-:S02]  /*2ee0*/  FSEL R63, R50, -INF , !P5 ;  /* 0xff800000323f7808 */ /* 0x000fc40006800000 */
[----:B------:R-:W-:Y:S02]  /*2ef0*/  FSEL R101, R49, -INF , !P4 ;  /* 0xff80000031657808 */ /* 0x000fe40006000000 */
[----:B------:R-:W-:Y:S01]  /*2f00*/  ISETP.GT.AND P0, PT, R159, R150, PT ;  /* 0x000000969f00720c */ /* 0x000fe20003f04270 */
[----:B------:R-:W-:Y:S01]  /*2f10*/  BAR.SYNC.DEFER_BLOCKING 0x0 ;  /* 0x0000000000007b1d */ /* 0x000fe20000010000 */
[-C--:B------:R-:W-:Y:S02]  /*2f20*/  ISETP.GE.AND P1, PT, R24, R0.reuse, PT ;  /* 0x000000001800720c */ /* 0x080fe40003f26270 */
[----:B------:R-:W-:Y:S02]  /*2f30*/  ISETP.GE.AND P6, PT, R25, R0, PT ;  /* 0x000000001900720c */ /* 0x000fe40003fc6270 */
[-C--:B------:R-:W-:Y:S02]  /*2f40*/  ISETP.GE.AND P2, PT, R21, R93.reuse, PT ;  /* 0x0000005d1500720c */ /* 0x080fe40003f46270 */
        /* <DEDUP_REMOVED lines=8> */
[-C--:B------:R-:W-:Y:S02]  /*2fd0*/  ISETP.GE.AND P3, PT, R25, R93.reuse, PT ;  /* 0x0000005d1900720c */ /* 0x080fe40003f66270 */
[-C--:B------:R-:W-:Y:S02]  /*2fe0*/  ISETP.GE.AND P1, PT, R20, R93.reuse, PT ;  /* 0x0000005d1400720c */ /* 0x080fe40003f26270 */
        /* <DEDUP_REMOVED lines=9> */
[-C--:B------:R-:W-:Y:S02]  /*3080*/  ISETP.GE.AND P4, PT, R92, R0.reuse, PT ;  /* 0x000000005c00720c */ /* 0x080fe40003f86270 */
[----:B------:R-:W-:Y:S02]  /*3090*/  ISETP.GE.AND P1, PT, R8, R0, PT ;  /* 0x000000000800720c */ /* 0x000fe40003f26270 */
        /* <DEDUP_REMOVED lines=20> */
.L_x_5559:
        /* <DEDUP_REMOVED lines=30> */
[----:B------:R-:W-:-:S02]  /*33c0*/  ISETP.NE.AND P1, PT, R8, RZ, PT ;  /* 0x000000ff0800720c */ /* 0x000fc40003f25270 */
[----:B------:R-:W-:Y:S02]  /*33d0*/  ISETP.GE.AND P2, PT, R0, RZ, PT ;  /* 0x000000ff0000720c */ /* 0x000fe40003f46270 */
[----:B------:R-:W-:-:S03]  /*33e0*/  LOP3.LUT R0, RZ, R8, RZ, 0x33, !PT ;  /* 0x00000008ff007212 */ /* 0x000fc600078e33ff */
[----:B------:R-:W-:Y:S02]  /*33f0*/  @P4 IADD3 R15, PT, PT, R15, 0x1, RZ ;  /* 0x000000010f0f4810 */ /* 0x000fe40007ffe0ff */
[----:B------:R-:W-:Y:S02]  /*3400*/  @P5 VIADD R17, R17, 0x1 ;  /* 0x0000000111115836 */ /* 0x000fe40000000000 */
        /* <DEDUP_REMOVED lines=24> */
.L_x_5560:
[----:B------:R-:W-:Y:S01]  /*3590*/  LEA R8, P0, R14, R152, 0x1 ;  /* 0x000000980e087211 */ /* 0x000fe200078008ff */
[----:B------:R-:W-:Y:S02]  /*35a0*/  IMAD.MOV.U32 R10, RZ, RZ, R152 ;  /* 0x000000ffff0a7224 */ /* 0x000fe400078e0098 */
[----:B------:R-:W-:Y:S01]  /*35b0*/  IMAD.MOV.U32 R11, RZ, RZ, R151 ;  /* 0x000000ffff0b7224 */ /* 0x000fe200078e0097 */
[----:B------:R-:W-:Y:S02]  /*35c0*/  IADD3 R6, P1, PT, R8, R113, RZ ;  /* 0x0000007108067210 */ /* 0x000fe40007f3e0ff */
        /* <DEDUP_REMOVED lines=24> */
.L_x_5558:
        /* <DEDUP_REMOVED lines=34> */
[----:B------:R-:W2:Y:S01]  /*3970*/  SHFL.BFLY PT, R0, R2, 0x2, 0x1f ;  /* 0x0c401f0002007f89 */ /* 0x000ea200000e0000 */
[----:B------:R-:W-:Y:S02]  /*3980*/  IADD3 R112, PT, PT, R112, -0x2, RZ ;  /* 0xfffffffe70707810 */ /* 0x000fe40007ffe0ff */
        /* <DEDUP_REMOVED lines=8> */
[----:B--2---:R-:W-:-:S03]  /*3a10*/  FMNMX.FTZ R0, R2, R0, !PT ;  /* 0x0000000002007209 */ /* 0x004fc60007810000 */
[----:B------:R-:W-:Y:S01]  /*3a20*/  LDSM.16.MT88.4 R8, [R102+0x6800] ;  /* 0x006800006608783b */ /* 0x000fe20000004200 */
[----:B---3--:R-:W-:-:S03]  /*3a30*/  FMNMX.FTZ R6, R7, R6, !PT ;  /* 0x0000000607067209 */ /* 0x008fc60007810000 */
[----:B------:R-:W2:Y:S02]  /*3a40*/  SHFL.BFLY PT, R2, R0, 0x1, 0x1f ;  /* 0x0c201f0000027f89 */ /* 0x000ea400000e0000 */
[----:B--2---:R-:W-:Y:S02]  /*3a50*/  FMNMX.FTZ R2, R0, R2, !PT ;  /* 0x0000000200027209 */ /* 0x004fe40007810000 */
[----:B------:R-:W2:Y:S02]  /*3a60*/  SHFL.BFLY PT, R0, R6, 0x1, 0x1f ;  /* 0x0c201f0006007f89 */ /* 0x000ea400000e0000 */
        /* <DEDUP_REMOVED lines=89> */
[----:B------:R-:W-:Y:S01]  /*4000*/  FFMA.FTZ R164, R25, UR4, -R26 ;  /* 0x0000000419a47c23 */ /* 0x000fe2000801081a */
[----:B------:R-:W-:-:S02]  /*4010*/  ISETP.GE.AND P0, PT, R112, R150, PT ;  /* 0x000000967000720c */ /* 0x000fc40003f06270 */
        /* <DEDUP_REMOVED lines=43> */
[C---:B---3--:R-:W-:Y:S02]  /*42d0*/  FADD.FTZ R30, R45.reuse, R30 ;  /* 0x0000001e2d1e7221 */ /* 0x048fe40000010000 */
[C---:B------:R-:W-:Y:S01]  /*42e0*/  HMMA.16816.F32.BF16 R88, R4.reuse, R22, R88 ;  /* 0x000000160458723c */ /* 0x040fe20000041858 */
[----:B------:R-:W3:Y:S04]  /*42f0*/  LDSM.16.MT88.4 R20, [R103+0x7000] ;  /* 0x007000006714783b */ /* 0x000ee80000004200 */
[----:B------:R-:W5:Y:S03]  /*4300*/  MUFU.EX2 R65, R65 ;  /* 0x0000004100417308 */ /* 0x000f660000000800 */
[C---:B------:R-:W-:Y:S05]  /*4310*/  HMMA.16816.F32.BF16 R80, R4.reuse, R8, R80 ;  /* 0x000000080450723c */ /* 0x040fea0000041850 */
[----:B------:R-:W-:Y:S03]  /*4320*/  MUFU.EX2 R58, R58 ;  /* 0x0000003a003a7308 */ /* 0x000fe60000000800 */
[----:B------:R-:W-:Y:S01]  /*4330*/  HMMA.16816.F32.BF16 R84, R4, R10, R84 ;  /* 0x0000000a0454723c */ /* 0x000fe20000041854 */
[C---:B------:R-:W-:Y:S01]  /*4340*/  F2FP.BF16.F32.PACK_AB R4, R28.reuse, R29 ;  /* 0x0000001d1c04723e */ /* 0x040fe200000010ff */
        /* <DEDUP_REMOVED lines=97> */
[C---:B----4-:R-:W-:Y:S01]  /*4960*/  F2FP.BF16.F32.PACK_AB R5, R109.reuse, R111 ;  /* 0x0000006f6d05723e */ /* 0x050fe200000010ff */
        /* <DEDUP_REMOVED lines=85> */
[----:B------:R-:W1:Y:S01]  /*4ec0*/  LDCU UR4, c[0x0][0x45c] ;  /* 0x00008b80ff0477ac */ /* 0x000e620008000800 */
[----:B------:R-:W-:Y:S01]  /*4ed0*/  IMAD.MOV.U32 R163, RZ, RZ, R36 ;  /* 0x000000ffffa37224 */ /* 0x000fe200078e0024 */
[----:B------:R-:W-:Y:S01]  /*4ee0*/  ISETP.NE.AND.EX P0, PT, RZ, UR19, PT, P0 ;  /* 0x00000013ff007c0c */ /* 0x000fe2000bf05300 */
[----:B------:R-:W2:Y:S01]  /*4ef0*/  LDCU.64 UR8, c[0x0][0x3a8] ;  /* 0x00007500ff0877ac */ /* 0x000ea20008000a00 */
[----:B------:R-:W3:Y:S11]  /*4f00*/  LDCU.64 UR6, c[0x0][0x3a0] ;  /* 0x00007400ff0677ac */ /* 0x000ef60008000a00 */
[----:B------:R-:W-:-:S02]  /*4f10*/  @!P0 IADD3 R162, P1, PT, RZ, -R162, RZ ;  /* 0x800000a2ffa28210 */ /* 0x000fc40007f3e0ff */
[----:B------:R-:W-:Y:S02]  /*4f20*/  MOV R3, R0 ;  /* 0x0000000000037202 */ /* 0x000fe40000000f00 */
[----:B-1----:R-:W-:-:S09]  /*4f30*/  MOV R100, R2 ;  /* 0x0000000200647202 */ /* 0x002fd20000000f00 */
.L_x_5565:
[----:B------:R-:W1:Y:S01]  /*4f40*/  @!P0 LDC R4, c[0x0][0x3c0] ;  /* 0x0000f000ff048b82 */ /* 0x000e620000000800 */
[----:B------:R-:W-:Y:S07]  /*4f50*/  DEPBAR.LE SB0, 0x0 ;  /* 0x000080000000791a */ /* 0x000fee0000000000 */
[----:B------:R-:W-:Y:S01]  /*4f60*/  BAR.SYNC.DEFER_BLOCKING 0x0 ;  /* 0x0000000000007b1d */ /* 0x000fe20000010000 */
[----:B------:R-:W-:Y:S01]  /*4f70*/  MOV R6, R155 ;  /* 0x0000009b00067202 */ /* 0x000fe20000000f00 */
[----:B-1----:R-:W-:Y:S04]  /*4f80*/  @!P0 IMAD.SHL.U32 R5, R4, 0x80, RZ ;  /* 0x0000008004058824 */ /* 0x002fe800078e00ff */
[----:B------:R-:W-:Y:S02]  /*4f90*/  @!P0 IMAD.X R5, RZ, RZ, ~R5, P1 ;  /* 0x000000ffff058224 */ /* 0x000fe400008e0e05 */
[----:B------:R-:W1:Y:S03]  /*4fa0*/  LDC R0, c[0x0][0x3c4] ;  /* 0x0000f100ff007b82 */ /* 0x000e660000000800 */
[----:B------:R-:W-:Y:S04]  /*4fb0*/  @!P0 SHF.R.S64 R2, R162, 0x1f, R5 ;  /* 0x0000001fa2028819 */ /* 0x000fe80000001005 */
[----:B------:R-:W-:Y:S01]  /*4fc0*/  @!P0 IADD3 R155, P2, PT, R155, R2, RZ ;  /* 0x000000029b9b8210 */ /* 0x000fe20007f5e0ff */
[----:B------:R-:W-:Y:S03]  /*4fd0*/  IMAD.MOV.U32 R2, RZ, RZ, R154 ;  /* 0x000000ffff027224 */ /* 0x000fe600078e009a */
[----:B------:R-:W-:Y:S01]  /*4fe0*/  @!P0 LEA.HI.X.SX32 R154, R5, R154, 0x1, P2 ;  /* 0x0000009a059a8211 */ /* 0x000fe200010f0eff */
[----:B------:R-:W-:Y:S08]  /*4ff0*/  @!P0 BRA `(.L_x_5562) ;  /* 0x0000000000f48947 */ /* 0x000ff00003800000 */
[----:B------:R-:W-:Y:S01]  /*5000*/  VIADD R5, R163, 0xffffff80 ;  /* 0xffffff80a3057836 */ /* 0x000fe20000000000 */
[----:B------:R-:W4:Y:S01]  /*5010*/  LDC R7, c[0x0][0x4f0] ;  /* 0x00013c00ff077b82 */ /* 0x000f220000000800 */
[----:B------:R-:W-:Y:S03]  /*5020*/  IABS R11, R163 ;  /* 0x000000a3000b7213 */ /* 0x000fe60000000000 */
[----:B------:R-:W-:Y:S02]  /*5030*/  IABS R9, R5 ;  /* 0x0000000500097213 */ /* 0x000fe40000000000 */
[-C--:B----4-:R-:W-:Y:S02]  /*5040*/  IABS R4, R7.reuse ;  /* 0x0000000700047213 */ /* 0x090fe40000000000 */
[----:B------:R-:W-:Y:S02]  /*5050*/  LOP3.LUT R5, R5, R7, RZ, 0x3c, !PT ;  /* 0x0000000705057212 */ /* 0x000fe400078e3cff */
[----:B------:R-:W4:Y:S02]  /*5060*/  I2F.RP R12, R4 ;  /* 0x00000004000c7306 */ /* 0x000f240000209400 */
[----:B------:R-:W-:Y:S08]  /*5070*/  ISETP.GE.AND P2, PT, R5, RZ, PT ;  /* 0x000000ff0500720c */ /* 0x000ff00003f46270 */
[----:B----4-:R-:W4:Y:S02]  /*5080*/  MUFU.RCP R12, R12 ;  /* 0x0000000c000c7308 */ /* 0x010f240000001000 */
[----:B----4-:R-:W-:Y:S08]  /*5090*/  VIADD R12, R12, 0xffffffe ;  /* 0x0ffffffe0c0c7836 */ /* 0x010ff00000000000 */
[----:B------:R-:W4:Y:S02]  /*50a0*/  F2I.FTZ.U32.TRUNC.NTZ R13, R12 ;  /* 0x0000000c000d7305 */ /* 0x000f24000021f000 */
[--C-:B----4-:R-:W-:Y:S01]  /*50b0*/  IMAD.MOV R8, RZ, RZ, -R13.reuse ;  /* 0x000000ffff087224 */ /* 0x110fe200078e0a0d */
        /* <DEDUP_REMOVED lines=31> */
[----:B------:R-:W4:Y:S01]  /*52b0*/  LDG.E R9, desc[UR22][R8.64] ;  /* 0x0000001608097981 */ /* 0x000f22000c1e1900 */
[----:B------:R-:W-:Y:S01]  /*52c0*/  IMAD R10, R10, R7, -0x80 ;  /* 0xffffff800a0a7424 */ /* 0x000fe200078e0207 */
[----:B------:R-:W-:Y:S04]  /*52d0*/  LEA.HI.X.SX32 R5, R13, R161, 0x2, P2 ;  /* 0x000000a10d057211 */ /* 0x000fe800010f16ff */
[----:B------:R-:W-:Y:S01]  /*52e0*/  SHF.R.S32.HI R7, RZ, 0x1f, R10 ;  /* 0x0000001fff077819 */ /* 0x000fe2000001140a */
[----:B------:R5:W4:Y:S02]  /*52f0*/  LDG.E R8, desc[UR22][R4.64] ;  /* 0x0000001604087981 */ /* 0x000b24000c1e1900 */
[----:B-----5:R-:W5:Y:S02]  /*5300*/  LDC.64 R4, c[0x0][0x3c0] ;  /* 0x0000f000ff047b82 */ /* 0x020f640000000a00 */
[-C--:B-----5:R-:W-:Y:S02]  /*5310*/  IMAD R7, R7, R4.reuse, RZ ;  /* 0x0000000407077224 */ /* 0x0a0fe400078e02ff */
[C---:B------:R-:W-:Y:S04]  /*5320*/  IMAD.WIDE.U32 R12, R10.reuse, R4, RZ ;  /* 0x000000040a0c7225 */ /* 0x040fe800078e00ff */
[----:B------:R-:W-:Y:S05]  /*5330*/  IMAD R7, R10, R5, R7 ;  /* 0x000000050a077224 */ /* 0x000fea00078e0207 */
[----:B------:R-:W-:Y:S01]  /*5340*/  IADD3 R13, PT, PT, R13, R7, RZ ;  /* 0x000000070d0d7210 */ /* 0x000fe20007ffe0ff */
[----:B----4-:R-:W-:Y:S04]  /*5350*/  IMAD.IADD R8, R9, 0x1, -R8 ;  /* 0x0000000109087824 */ /* 0x010fe800078e0a08 */
[----:B--2---:R-:W-:Y:S01]  /*5360*/  IMAD.WIDE.U32 R12, R8, UR8, R12 ;  /* 0x00000008080c7c25 */ /* 0x004fe2000f8e000c */
[----:B------:R-:W-:Y:S02]  /*5370*/  SHF.R.S32.HI R5, RZ, 0x1f, R8 ;  /* 0x0000001fff057819 */ /* 0x000fe40000011408 */
[----:B------:R-:W-:Y:S03]  /*5380*/  LEA R155, P2, R12, R6, 0x1 ;  /* 0x000000060c9b7211 */ /* 0x000fe600078408ff */
[----:B------:R-:W-:Y:S04]  /*5390*/  IMAD R5, R5, UR8, RZ ;  /* 0x0000000805057c24 */ /* 0x000fe8000f8e02ff */
[----:B------:R-:W-:Y:S04]  /*53a0*/  IMAD R5, R8, UR9, R5 ;  /* 0x0000000908057c24 */ /* 0x000fe8000f8e0205 */
[----:B------:R-:W-:Y:S05]  /*53b0*/  IMAD.IADD R5, R13, 0x1, R5 ;  /* 0x000000010d057824 */ /* 0x000fea00078e0205 */
[----:B------:R-:W-:Y:S07]  /*53c0*/  LEA.HI.X R154, R12, R2, R5, 0x1, P2 ;  /* 0x000000020c9a7211 */ /* 0x000fee00010f0c05 */
.L_x_5562:
[C---:B------:R-:W-:Y:S01]  /*53d0*/  IMAD.SHL.U32 R2, R4.reuse, 0x20, RZ ;  /* 0x0000002004027824 */ /* 0x040fe200078e00ff */
[----:B-1----:R-:W-:Y:S01]  /*53e0*/  SHF.L.U64.HI R0, R4, 0x5, R0 ;  /* 0x0000000504007819 */ /* 0x002fe20000010200 */
        /* <DEDUP_REMOVED lines=19> */
[-C--:B-1----:R-:W-:Y:S05]  /*5520*/  IADD3 R4, P2, PT, R8, R2.reuse, RZ ;  /* 0x0000000208047210 */ /* 0x082fea0007f5e0ff */
[--C-:B------:R-:W-:Y:S01]  /*5530*/  IMAD.X R5, R9, 0x1, R0.reuse, P2 ;  /* 0x0000000109057824 */ /* 0x100fe200010e0600 */
[-C--:B----4-:R-:W-:Y:S04]  /*5540*/  IADD3 R6, P3, PT, R4, R2.reuse, RZ ;  /* 0x0000000204067210 */ /* 0x090fe80007f7e0ff */
[----:B------:R-:W-:Y:S01]  /*5550*/  LDGSTS.E.BYPASS.LTC128B.128 [R156+0x8800], desc[UR22][R4.64] ;  /* 0x08800000049c7fae */ /* 0x000fe2000b981a16 */
[----:B------:R-:W-:Y:S01]  /*5560*/  IMAD.X R7, R5, 0x1, R0, P3 ;  /* 0x0000000105077824 */ /* 0x000fe200018e0600 */
[----:B-----5:R-:W-:Y:S04]  /*5570*/  IADD3 R12, P2, PT, R6, R2, RZ ;  /* 0x00000002060c7210 */ /* 0x020fe80007f5e0ff */
[----:B------:R-:W-:Y:S01]  /*5580*/  IADD3.X R13, PT, PT, R7, R0, RZ, P2, !PT ;  /* 0x00000000070d7210 */ /* 0x000fe200017fe4ff */
[----:B------:R1:W-:Y:S01]  /*5590*/  LDGSTS.E.BYPASS.LTC128B.128 [R156+0x9000], desc[UR22][R6.64] ;  /* 0x09000000069c7fae */ /* 0x0003e2000b981a16 */
[----:B------:R-:W-:Y:S04]  /*55a0*/  ISETP.GT.AND P2, PT, R159, R150, PT ;  /* 0x000000969f00720c */ /* 0x000fe80003f44270 */
        /* <DEDUP_REMOVED lines=178> */
.L_x_5564:
        /* <DEDUP_REMOVED lines=13> */
[----:B------:R-:W-:Y:S02]  /*61a0*/  IADD3 R104, P3, PT, R108, R2, RZ ;  /* 0x000000026c687210 */ /* 0x000fe40007f7e0ff */
[----:B------:R2:W-:Y:S01]  /*61b0*/  LDGSTS.E.BYPASS.LTC128B.128 [R156+0x3000], desc[UR22][R110.64] ;  /* 0x030000006e9c7fae */ /* 0x0005e2000b981a16 */
[----:B------:R-:W-:Y:S02]  /*61c0*/  IADD3.X R109, PT, PT, R111, R0, RZ, P2, !PT ;  /* 0x000000006f6d7210 */ /* 0x000fe400017fe4ff */
[-C--:B------:R-:W-:Y:S03]  /*61d0*/  IADD3 R112, P2, PT, R104, R2.reuse, RZ ;  /* 0x0000000268707210 */ /* 0x080fe60007f5e0ff */
[----:B------:R3:W-:Y:S01]  /*61e0*/  LDGSTS.E.BYPASS.LTC128B.128 [R156+0x3800], desc[UR22][R108.64] ;  /* 0x038000006c9c7fae */ /* 0x0007e2000b981a16 */
[--C-:B------:R-:W-:Y:S04]  /*61f0*/  IMAD.X R105, R109, 0x1, R0.reuse, P3 ;  /* 0x000000016d697824 */ /* 0x100fe800018e0600 */
[--C-:B------:R-:W-:Y:S01]  /*6200*/  IMAD.X R113, R105, 0x1, R0.reuse, P2 ;  /* 0x0000000169717824 */ /* 0x100fe200010e0600 */
[----:B------:R3:W-:Y:S04]  /*6210*/  LDGSTS.E.BYPASS.LTC128B.128 [R156+0x4000], desc[UR22][R104.64] ;  /* 0x04000000689c7fae */ /* 0x0007e8000b981a16 */
[----:B------:R3:W-:Y:S01]  /*6220*/  LDGSTS.E.BYPASS.LTC128B.128 [R156+0x4800], desc[UR22][R112.64] ;  /* 0x04800000709c7fae */ /* 0x0007e2000b981a16 */
[-C--:B-1----:R-:W-:Y:S04]  /*6230*/  IADD3 R106, P3, PT, R112, R2.reuse, RZ ;  /* 0x00000002706a7210 */ /* 0x082fe80007f7e0ff */
[----:B--2---:R-:W-:Y:S02]  /*6240*/  IADD3 R110, P2, PT, R106, R2, RZ ;  /* 0x000000026a6e7210 */ /* 0x004fe40007f5e0ff */
[----:B------:R-:W-:Y:S05]  /*6250*/  IADD3.X R107, PT, PT, R113, R0, RZ, P3, !PT ;  /* 0x00000000716b7210 */ /* 0x000fea0001ffe4ff */
[----:B------:R3:W-:Y:S01]  /*6260*/  LDGSTS.E.BYPASS.LTC128B.128 [R156+0x5000], desc[UR22][R106.64] ;  /* 0x050000006a9c7fae */ /* 0x0007e2000b981a16 */
[----:B------:R-:W-:Y:S05]  /*6270*/  IMAD.X R111, R107, 0x1, R0, P2 ;  /* 0x000000016b6f7824 */ /* 0x000fea00010e0600 */
[----:B------:R3:W-:Y:S04]  /*6280*/  LDGSTS.E.BYPASS.LTC128B.128 [R156+0x5800], desc[UR22][R110.64] ;  /* 0x058000006e9c7fae */ /* 0x0007e8000b981a16 */
[----:B------:R-:W0:Y:S02]  /*6290*/  LDGDEPBAR ;  /* 0x00000000000079af */ /* 0x000e240000000000 */
.L_x_5563:
[----:B---3--:R-:W-:Y:S01]  /*62a0*/  FMNMX3.FTZ R104, R100, R4, R5, !PT ;  /* 0x0000000464687276 */ /* 0x008fe20007810005 */
        /* <DEDUP_REMOVED lines=144> */
[----:B------:R-:W-:Y:S01]  /*6bb0*/  ISETP.GT.AND P2, PT, R159, R150, PT ;  /* 0x000000969f00720c */ /* 0x000fe20003f44270 */
        /* <DEDUP_REMOVED lines=264> */
.L_x_5561:
[----:B------:R-:W1:Y:S01]  /*7c40*/  SHFL.BFLY PT, R6, R165, 0x2, 0x1f ;  /* 0x0c401f00a5067f89 */ /* 0x000e6200000e0000 */
[----:B------:R-:W2:Y:S01]  /*7c50*/  S2UR UR7, SR_CgaCtaId ;  /* 0x00000000000779c3 */ /* 0x000ea20000008800 */
[----:B------:R-:W-:Y:S01]  /*7c60*/  UMOV UR4, 0x400 ;  /* 0x0000040000047882 */ /* 0x000fe20000000000 */
[----:B------:R-:W-:Y:S01]  /*7c70*/  MOV R40, 0xff800000 ;  /* 0xff80000000287802 */ /* 0x000fe20000000f00 */
[----:B------:R-:W3:Y:S01]  /*7c80*/  SHFL.BFLY PT, R3, R164, 0x2, 0x1f ;  /* 0x0c401f00a4037f89 */ /* 0x000ee200000e0000 */
[----:B------:R-:W-:Y:S01]  /*7c90*/  BSSY.RECONVERGENT B0, `(.L_x_5566) ;  /* 0x0000089000007945 */ /* 0x000fe20003800200 */
[----:B------:R-:W4:Y:S03]  /*7ca0*/  S2R R36, SR_TID.X ;  /* 0x0000000000247919 */ /* 0x000f260000002100 */
[----:B------:R-:W5:Y:S08]  /*7cb0*/  S2UR UR6, SR_CTAID.Y ;  /* 0x00000000000679c3 */ /* 0x000f700000002600 */
[----:B------:R-:W-:Y:S08]  /*7cc0*/  BAR.SYNC.DEFER_BLOCKING 0x0 ;  /* 0x0000000000007b1d */ /* 0x000ff00000010000 */
[----:B------:R-:W5:Y:S01]  /*7cd0*/  S2UR UR5, SR_CTAID.Z ;  /* 0x00000000000579c3 */ /* 0x000f620000002700 */
[----:B-1----:R-:W-:Y:S01]  /*7ce0*/  FADD.FTZ R6, R6, R165 ;  /* 0x000000a506067221 */ /* 0x002fe20000010000 */
[----:B--2---:R-:W-:-:S06]  /*7cf0*/  ULEA UR7, UR7, UR4, 0x18 ;  /* 0x0000000407077291 */ /* 0x004fcc000f8ec0ff */
[----:B------:R-:W5:Y:S01]  /*7d00*/  LDC.64 R38, c[0x0][0x430] ;  /* 0x00010c00ff267b82 */ /* 0x000f620000000a00 */
[----:B------:R-:W1:Y:S01]  /*7d10*/  LDCU UR4, c[0x0][0x44c] ;  /* 0x00008980ff0477ac */ /* 0x000e620008000800 */
[----:B---3--:R-:W-:Y:S02]  /*7d20*/  FADD.FTZ R164, R3, R164 ;  /* 0x000000a403a47221 */ /* 0x008fe40000010000 */
[----:B------:R-:W2:Y:S04]  /*7d30*/  SHFL.BFLY PT, R3, R6, 0x1, 0x1f ;  /* 0x0c201f0006037f89 */ /* 0x000ea800000e0000 */
[----:B------:R-:W3:Y:S01]  /*7d40*/  SHFL.BFLY PT, R5, R164, 0x1, 0x1f ;  /* 0x0c201f00a4057f89 */ /* 0x000ee200000e0000 */
[C---:B----4-:R-:W-:Y:S02]  /*7d50*/  SHF.L.U32 R8, R36.reuse, 0x1, RZ ;  /* 0x0000000124087819 */ /* 0x050fe400000006ff */
[----:B------:R-:W-:-:S02]  /*7d60*/  SHF.L.U32 R10, R36, 0x5, RZ ;  /* 0x00000005240a7819 */ /* 0x000fc400000006ff */
[----:B------:R-:W-:Y:S02]  /*7d70*/  SHF.R.U32.HI R4, RZ, 0x1, R36 ;  /* 0x00000001ff047819 */ /* 0x000fe40000011624 */
[C---:B------:R-:W-:Y:S02]  /*7d80*/  SHF.L.U32 R9, R36.reuse, 0x4, RZ ;  /* 0x0000000424097819 */ /* 0x040fe400000006ff */
[C---:B------:R-:W-:Y:S02]  /*7d90*/  R2P PR, R36.reuse, 0x1c ;  /* 0x0000001c24007804 */ /* 0x040fe40000000000 */
[----:B------:R-:W-:Y:S01]  /*7da0*/  LOP3.LUT P5, RZ, R36, 0x3, RZ, 0xc0, !PT ;  /* 0x0000000324ff7812 */ /* 0x000fe200078ac0ff */
[----:B-----5:R-:W-:Y:S01]  /*7db0*/  IMAD R38, R38, UR6, R158 ;  /* 0x0000000626267c24 */ /* 0x020fe2000f8e029e */
[----:B------:R-:W-:Y:S01]  /*7dc0*/  LOP3.LUT R12, R4, 0x30, RZ, 0xc0, !PT ;  /* 0x00000030040c7812 */ /* 0x000fe200078ec0ff */
[----:B--2---:R-:W-:Y:S01]  /*7dd0*/  FADD.FTZ R6, R6, R3 ;  /* 0x0000000306067221 */ /* 0x004fe20000010000 */
[----:B------:R-:W-:-:S02]  /*7de0*/  LOP3.LUT R3, R8, 0x6, RZ, 0xc0, !PT ;  /* 0x0000000608037812 */ /* 0x000fc400078ec0ff */
[----:B------:R-:W-:Y:S01]  /*7df0*/  LOP3.LUT R14, R9, 0x1c0, RZ, 0xc0, !PT ;  /* 0x000001c0090e7812 */ /* 0x000fe200078ec0ff */
[----:B---3--:R-:W-:Y:S01]  /*7e00*/  FADD.FTZ R5, R164, R5 ;  /* 0x00000005a4057221 */ /* 0x008fe20000010000 */
[----:B------:R-:W2:Y:S01]  /*7e10*/  MUFU.RCP R11, R6 ;  /* 0x00000006000b7308 */ /* 0x000ea20000001000 */
[----:B------:R-:W-:Y:S02]  /*7e20*/  LOP3.LUT R10, R3, 0x7c00, R10, 0xf8, !PT ;  /* 0x00007c00030a7812 */ /* 0x000fe400078ef80a */
[----:B------:R-:W-:Y:S02]  /*7e30*/  SHF.L.U32 R3, R36, 0x2, RZ ;  /* 0x0000000224037819 */ /* 0x000fe400000006ff */
[----:B------:R-:W-:Y:S02]  /*7e40*/  SHF.R.U32.HI R36, RZ, 0x2, R36 ;  /* 0x00000002ff247819 */ /* 0x000fe40000011624 */
[----:B------:R-:W-:Y:S01]  /*7e50*/  LOP3.LUT R13, R3, 0x1f8, RZ, 0xc0, !PT ;  /* 0x000001f8030d7812 */ /* 0x000fe200078ec0ff */
[----:B------:R-:W3:Y:S01]  /*7e60*/  MUFU.RCP R7, R5 ;  /* 0x0000000500077308 */ /* 0x000ee20000001000 */
[----:B------:R-:W-:-:S02]  /*7e70*/  LOP3.LUT R36, R12, 0x7, R36, 0xf8, !PT ;  /* 0x000000070c247812 */ /* 0x000fc400078ef824 */
[----:B------:R-:W-:Y:S02]  /*7e80*/  LOP3.LUT R8, R14, 0x38, R8, 0xf8, !PT ;  /* 0x000000380e087812 */ /* 0x000fe400078ef808 */
[----:B------:R-:W-:Y:S02]  /*7e90*/  LOP3.LUT R4, R13, 0x38, R4, 0x78, !PT ;  /* 0x000000380d047812 */ /* 0x000fe400078e7804 */
[----:B------:R-:W-:Y:S02]  /*7ea0*/  LOP3.LUT R12, R9, 0x10, RZ, 0xc0, !PT ;  /* 0x00000010090c7812 */ /* 0x000fe400078ec0ff */
[----:B------:R-:W-:Y:S02]  /*7eb0*/  FSETP.NE.FTZ.AND P1, PT, R6, RZ, PT ;  /* 0x000000ff0600720b */ /* 0x000fe40003f35000 */
[----:B------:R-:W-:Y:S02]  /*7ec0*/  FSETP.NE.FTZ.AND P0, PT, R5, RZ, PT ;  /* 0x000000ff0500720b */ /* 0x000fe40003f15000 */
[----:B------:R-:W-:-:S02]  /*7ed0*/  LOP3.LUT R8, R10, R8, RZ, 0xfc, !PT ;  /* 0x000000080a087212 */ /* 0x000fc400078efcff */
[----:B------:R-:W-:Y:S02]  /*7ee0*/  LEA R4, R4, R12, 0x2 ;  /* 0x0000000c04047211 */ /* 0x000fe400078e10ff */
[----:B------:R-:W-:Y:S02]  /*7ef0*/  MOV R12, 0x20 ;  /* 0x00000020000c7802 */ /* 0x000fe40000000f00 */
[----:B------:R-:W-:Y:S02]  /*7f00*/  MOV R13, 0x40 ;  /* 0x00000040000d7802 */ /* 0x000fe40000000f00 */
[----:B--2---:R-:W-:Y:S01]  /*7f10*/  FSEL R9, R11, 1, P1 ;  /* 0x3f8000000b097808 */ /* 0x004fe20000800000 */
[----:B------:R-:W2:Y:S01]  /*7f20*/  @P1 MUFU.LG2 R6, R6 ;  /* 0x0000000600061308 */ /* 0x000ea20000000c00 */
[----:B---3--:R-:W-:Y:S02]  /*7f30*/  FSEL R7, R7, 1, P0 ;  /* 0x3f80000007077808 */ /* 0x008fe40000000000 */
[----:B------:R-:W-:Y:S01]  /*7f40*/  LEA R8, R8, UR7, 0x2 ;  /* 0x0000000708087c11 */ /* 0x000fe2000f8e10ff */
[C---:B------:R-:W-:Y:S01]  /*7f50*/  FMUL.FTZ R96, R9.reuse, R96 ;  /* 0x0000006009607220 */ /* 0x040fe20000410000 */
[----:B------:R-:W-:Y:S01]  /*7f60*/  SEL R12, R12, 0xffffffe0, !P2 ;  /* 0xffffffe00c0c7807 */ /* 0x000fe20005000000 */
        /* <DEDUP_REMOVED lines=18> */
[----:B------:R-:W-:Y:S01]  /*8090*/  IADD3 R9, PT, PT, R8, 0x80, RZ ;  /* 0x0000008008097810 */ /* 0x000fe20007ffe0ff */
[C---:B------:R-:W-:Y:S01]  /*80a0*/  FMUL.FTZ R94, R7.reuse, R94 ;  /* 0x0000005e075e7220 */ /* 0x040fe20000410000 */
[C---:B------:R-:W-:Y:S01]  /*80b0*/  FMUL.FTZ R95, R7.reuse, R95 ;  /* 0x0000005f075f7220 */ /* 0x040fe20000410000 */
[----:B------:R-:W-:Y:S01]  /*80c0*/  IADD3 R11, PT, PT, R12, R8, RZ ;  /* 0x000000080c0b7210 */ /* 0x000fe20007ffe0ff */
[----:B------:R-:W-:Y:S01]  /*80d0*/  FMUL.FTZ R70, R7, R70 ;  /* 0x0000004607467220 */ /* 0x000fe20000410000 */
[----:B------:R-:W-:Y:S01]  /*80e0*/  IADD3 R10, PT, PT, R13, R8, RZ ;  /* 0x000000080d0a7210 */ /* 0x000fe20007ffe0ff */
[C---:B------:R-:W-:Y:S01]  /*80f0*/  FMUL.FTZ R71, R7.reuse, R71 ;  /* 0x0000004707477220 */ /* 0x040fe20000410000 */
        /* <DEDUP_REMOVED lines=12> */
[----:B------:R-:W3:Y:S01]  /*81c0*/  LDC R7, c[0x0][0x3e0] ;  /* 0x0000f800ff077b82 */ /* 0x000ee20000000800 */
[----:B------:R-:W-:Y:S01]  /*81d0*/  IADD3 R13, PT, PT, R13, R9, RZ ;  /* 0x000000090d0d7210 */ /* 0x000fe20007ffe0ff */
[----:B------:R-:W4:Y:S01]  /*81e0*/  @P0 MUFU.LG2 R5, R5 ;  /* 0x0000000500050308 */ /* 0x000f220000000c00 */
[----:B------:R5:W-:Y:S01]  /*81f0*/  STS.64 [R8+0x800], R98 ;  /* 0x0008006208007388 */ /* 0x000be20000000a00 */
[----:B--2---:R-:W-:-:S03]  /*8200*/  @P1 FMUL.FTZ R6, R6, 0.69314718246459960938 ;  /* 0x3f31721806061820 */ /* 0x004fc60000410000 */
[----:B------:R-:W-:Y:S04]  /*8210*/  STS.64 [R11], R92 ;  /* 0x0000005c0b007388 */ /* 0x000fe80000000a00 */
[----:B------:R2:W-:Y:S04]  /*8220*/  STS.64 [R11+0x800], R94 ;  /* 0x0008005e0b007388 */ /* 0x0005e80000000a00 */
[----:B------:R-:W-:Y:S04]  /*8230*/  STS.64 [R10], R68 ;  /* 0x000000440a007388 */ /* 0x000fe80000000a00 */
[----:B------:R1:W-:Y:S01]  /*8240*/  STS.64 [R10+0x800], R70 ;  /* 0x000800460a007388 */ /* 0x0003e20000000a00 */
[----:B----4-:R-:W-:Y:S01]  /*8250*/  @P0 FMUL.FTZ R5, R5, 0.69314718246459960938 ;  /* 0x3f31721805050820 */ /* 0x010fe20000410000 */
[----:B-----5:R-:W-:-:S05]  /*8260*/  IADD3 R8, PT, PT, R12, R10, RZ ;  /* 0x0000000a0c087210 */ /* 0x020fca0007ffe0ff */
[----:B------:R-:W-:Y:S01]  /*8270*/  STS.64 [R8], R72 ;  /* 0x0000004808007388 */ /* 0x000fe20000000a00 */
[----:B--2---:R-:W-:-:S03]  /*8280*/  IADD3 R11, PT, PT, R12, R9, RZ ;  /* 0x000000090c0b7210 */ /* 0x004fc60007ffe0ff */
[----:B------:R2:W-:Y:S01]  /*8290*/  STS.64 [R8+0x800], R74 ;  /* 0x0008004a08007388 */ /* 0x0005e20000000a00 */
[----:B------:R-:W-:-:S03]  /*82a0*/  IADD3 R12, PT, PT, R12, R13, RZ ;  /* 0x0000000d0c0c7210 */ /* 0x000fc60007ffe0ff */
[----:B------:R-:W-:Y:S01]  /*82b0*/  STS.64 [R9], R76 ;  /* 0x0000004c09007388 */ /* 0x000fe20000000a00 */
[----:B-1----:R-:W1:Y:S03]  /*82c0*/  @P1 LDC R10, c[0x0][0x458] ;  /* 0x00011600ff0a1b82 */ /* 0x002e660000000800 */
[----:B------:R4:W-:Y:S04]  /*82d0*/  STS.64 [R9+0x800], R78 ;  /* 0x0008004e09007388 */ /* 0x0009e80000000a00 */
[----:B------:R1:W-:Y:S04]  /*82e0*/  STS.64 [R11], R88 ;  /* 0x000000580b007388 */ /* 0x0003e80000000a00 */
[----:B------:R1:W-:Y:S04]  /*82f0*/  STS.64 [R11+0x800], R90 ;  /* 0x0008005a0b007388 */ /* 0x0003e80000000a00 */
[----:B------:R1:W-:Y:S04]  /*8300*/  STS.64 [R13], R80 ;  /* 0x000000500d007388 */ /* 0x0003e80000000a00 */
[----:B------:R1:W-:Y:S01]  /*8310*/  STS.64 [R13+0x800], R82 ;  /* 0x000800520d007388 */ /* 0x0003e20000000a00 */
[----:B--2---:R-:W2:Y:S03]  /*8320*/  @P0 LDC R8, c[0x0][0x458] ;  /* 0x00011600ff080b82 */ /* 0x004ea60000000800 */
[----:B------:R2:W-:Y:S01]  /*8330*/  STS.64 [R12], R84 ;  /* 0x000000540c007388 */ /* 0x0005e20000000a00 */
[----:B-1----:R-:W-:-:S03]  /*8340*/  @P1 FFMA.FTZ R40, R2, R10, R6 ;  /* 0x0000000a02281223 */ /* 0x002fc60000010006 */
[----:B------:R1:W-:Y:S01]  /*8350*/  STS.64 [R12+0x800], R86 ;  /* 0x000800560c007388 */ /* 0x0003e20000000a00 */
[----:B----4-:R-:W-:Y:S01]  /*8360*/  IADD3 R9, PT, PT, -R158, RZ, RZ ;  /* 0x000000ff9e097210 */ /* 0x010fe20007ffe1ff */
[----:B------:R-:W-:Y:S04]  /*8370*/  BAR.SYNC.DEFER_BLOCKING 0x0 ;  /* 0x0000000000007b1d */ /* 0x000fe80000010000 */
[----:B---3--:R-:W-:-:S04]  /*8380*/  IMAD R9, R7, R9, UR5 ;  /* 0x0000000507097e24 */ /* 0x008fc8000f8e0209 */
[----:B------:R-:W-:Y:S01]  /*8390*/  IMAD R9, R38, R7, R9 ;  /* 0x0000000726097224 */ /* 0x000fe200078e0209 */
[----:B------:R-:W-:-:S03]  /*83a0*/  MOV R38, 0xff800000 ;  /* 0xff80000000267802 */ /* 0x000fc60000000f00 */
[----:B------:R-:W-:Y:S02]  /*83b0*/  IMAD R37, R9, R39, R157 ;  /* 0x0000002709257224 */ /* 0x000fe400078e029d */
[----:B--2---:R-:W-:Y:S02]  /*83c0*/  @P0 FFMA.FTZ R38, R0, R8, R5 ;  /* 0x0000000800260223 */ /* 0x004fe40000010005 */
[----:B------:R-:W-:Y:S01]  /*83d0*/  IMAD R0, R37, UR4, RZ ;  /* 0x0000000425007c24 */ /* 0x000fe2000f8e02ff */
        /* <DEDUP_REMOVED lines=10> */
[----:B------:R-:W-:Y:S01]  /*8480*/  IMAD.IADD R39, R39, 0x1, -R157 ;  /* 0x0000000127277824 */ /* 0x000fe200078e0a9d */
        /* <DEDUP_REMOVED lines=9> */
.L_x_5567:
[----:B------:R-:W-:Y:S05]  /*8520*/  BSYNC.RECONVERGENT B0 ;  /* 0x0000000000007941 */ /* 0x000fea0003800200 */
.L_x_5566:
[----:B------:R-:W1:Y:S01]  /*8530*/  LDCU.64 UR4, c[0x0][0x3f8] ;  /* 0x00007f00ff0477ac */ /* 0x000e620008000a00 */
[----:B------:R-:W-:-:S04]  /*8540*/  LOP3.LUT R2, R3, 0xffc, RZ, 0xc0, !PT ;  /* 0x00000ffc03027812 */ /* 0x000fc800078ec0ff */
[----:B------:R-:W-:-:S04]  /*8550*/  IADD3 R2, P0, PT, R0, R2, RZ ;  /* 0x0000000200027210 */ /* 0x000fc80007f1e0ff */
[----:B------:R-:W-:Y:S02]  /*8560*/  LEA.HI.X.SX32 R0, R0, RZ, 0x1, P0 ;  /* 0x000000ff00007211 */ /* 0x000fe400000f0eff */
[----:B-1----:R-:W-:-:S04]  /*8570*/  LEA R36, P0, R2, UR4, 0x2 ;  /* 0x0000000402247c11 */ /* 0x002fc8000f8010ff */
        /* <DEDUP_REMOVED lines=10> */
.L_x_5568:
        /* <DEDUP_REMOVED lines=14> */
.L_x_7182:


//--------------------- .text._ZN5flash24flash_fwd_splitkv_kernelI23Flash_fwd_kernel_traitsILi64ELi64ELi128ELi4ELb0ELb0EN7cutlass10bfloat16_tE19Flash_kernel_traitsILi64ELi64ELi128ELi4ES3_EELb1ELb0ELb0ELb1ELb1ELb1ELb1ELb0EEEvNS_16Flash_fwd_paramsE --------------------------
	.section	.text._ZN5flash24flash_fwd_splitkv_kernelI23Flash_fwd_kernel_traitsILi64ELi64ELi128ELi4ELb0ELb0EN7cutlass10bfloat16_tE19Flash_kernel_traitsILi64ELi64ELi128ELi4ES3_EELb1ELb0ELb0ELb1ELb1ELb1ELb1ELb0EEEvNS_16Flash_fwd_paramsE,"ax",@progbits
	.align	128
        .global         _ZN5flash24flash_fwd_splitkv_kernelI23Flash_fwd_kernel_traitsILi64ELi64ELi128ELi4ELb0ELb0EN7cutlass10bfloat16_tE19Flash_kernel_traitsILi64ELi64ELi128ELi4ES3_EELb1ELb0ELb0ELb1ELb1ELb1ELb1ELb0EEEvNS_16Flash_fwd_paramsE
        .type           _ZN5flash24flash_fwd_splitkv_kernelI23Flash_fwd_kernel_traitsILi64ELi64ELi128ELi4ELb0ELb0EN7cutlass10bfloat16_tE19Flash_kernel_traitsILi64ELi64ELi128ELi4ES3_EELb1ELb0ELb0ELb1ELb1ELb1ELb1ELb0EEEvNS_16Flash_fwd_paramsE,@function
        .size           _ZN5flash24flash_fwd_splitkv_kernelI23Flash_fwd_kernel_traitsILi64ELi64ELi128ELi4ELb0ELb0EN7cutlass10bfloat16_tE19Flash_kernel_traitsILi64ELi64ELi128ELi4ES3_EELb1ELb0ELb0ELb1ELb1ELb1ELb1ELb0EEEvNS_16Flash_fwd_paramsE,(.L_x_7183 - _ZN5flash24flash_fwd_splitkv_kernelI23Flash_fwd_kernel_traitsILi64ELi64ELi128ELi4ELb0ELb0EN7cutlass10bfloat16_tE19Flash_kernel_traitsILi64ELi64ELi128ELi4ES3_EELb1ELb0ELb0ELb1ELb1ELb1ELb1ELb0EEEvNS_16Flash_fwd_paramsE)
        .other          _ZN5flash24flash_fwd_splitkv_kernelI23Flash_fwd_kernel_traitsILi64ELi64ELi128ELi4ELb0ELb0EN7cutlass10bfloat16_tE19Flash_kernel_traitsILi64ELi64ELi128ELi4ES3_EELb1ELb0ELb0ELb1ELb1ELb1ELb1ELb0EEEvNS_16Flash_fwd_paramsE,@"STO_CUDA_ENTRY STV_DEFAULT"
_ZN5flash24flash_fwd_splitkv_kernelI23Flash_fwd_kernel_traitsILi64ELi64ELi128ELi4ELb0ELb0EN7cutlass10bfloat16_tE19Flash_kernel_traitsILi64ELi64ELi128ELi4ES3_EELb1ELb0ELb0ELb1ELb1ELb1ELb1ELb0EEEvNS_16Flash_fwd_paramsE:
.text._ZN5flash24flash_fwd_splitkv_kernelI23Flash_fwd_kernel_traitsILi64ELi64ELi128ELi4ELb0ELb0EN7cutlass10bfloat16_tE19Flash_kernel_traitsILi64ELi64ELi128ELi4ES3_EELb1ELb0ELb0ELb1ELb1ELb1ELb1ELb0EEEvNS_16Flash_fwd_paramsE:
        /* <DEDUP_REMOVED lines=20> */
[----:B----4-:R-:W-:Y:S01]  /*0140*/  IMAD.MOV R0, RZ, RZ, -R9 ;  /* 0x000000ffff007224 */ /* 0x010fe200078e0a09 */
[----:B------:R-:W-:-:S03]  /*0150*/  MOV R8, RZ ;  /* 0x000000ff00087202 */ /* 0x000fc60000000f00 */
[----:B------:R-:W-:-:S04]  /*0160*/  IMAD R11, R0, R7, RZ ;  /* 0x00000007000b7224 */ /* 0x000fc800078e02ff */
        /* <DEDUP_REMOVED lines=20> */
[----:B------:R-:W4:Y:S08]  /*02b0*/  LDC R0, c[0x0][0x438] ;  /* 0x00010e00ff007b82 */ /* 0x000f300000000800 */
[----:B------:R-:W3:Y:S01]  /*02c0*/  LDC R85, c[0x0][0x508] ;  /* 0x00014200ff557b82 */ /* 0x000ee20000000800 */
[----:B--2---:R-:W-:-:S02]  /*02d0*/  IABS R9, R6 ;  /* 0x0000000600097213 */ /* 0x004fc40000000000 */
[----:B-1----:R-:W-:Y:S02]  /*02e0*/  IABS R3, R6 ;  /* 0x0000000600037213 */ /* 0x002fe40000000000 */
        /* <DEDUP_REMOVED lines=10> */
[----:B-1----:R-:W-:-:S03]  /*0390*/  VIADD R4, R4, 0xffffffe ;  /* 0x0ffffffe04047836 */ /* 0x002fc60000000000 */
[----:B------:R-:W-:Y:S01]  /*03a0*/  ISETP.GE.AND P0, PT, R11, RZ, PT ;  /* 0x000000ff0b00720c */ /* 0x000fe20003f06270 */
        /* <DEDUP_REMOVED lines=11> */
[----:B--2---:R-:W-:Y:S01]  /*0460*/  @!P3 ISETP.NE.U32.AND P2, PT, R4, RZ, PT ;  /* 0x000000ff0400b20c */ /* 0x004fe20003f45070 */
[----:B------:R-:W-:-:S10]  /*0470*/  VIADD R4, R23, 0x1 ;  /* 0x0000000117047836 */ /* 0x000fd40000000000 */
[----:B------:R-:W-:Y:S01]  /*0480*/  @!P1 IMAD.IADD R10, R10, 0x1, -R9 ;  /* 0x000000010a0a9824 */ /* 0x000fe200078e0a09 */
[----:B------:R-:W-:Y:S01]  /*0490*/  @!P3 ISETP.NE.AND.EX P2, PT, R5, RZ, PT, P2 ;  /* 0x000000ff0500b20c */ /* 0x000fe20003f45320 */
[----:B------:R-:W-:Y:S01]  /*04a0*/  @!P1 VIADD R8, R8, 0x1 ;  /* 0x0000000108089836 */ /* 0x000fe20000000000 */
[----:B------:R-:W-:Y:S02]  /*04b0*/  ISETP.NE.AND P1, PT, R6, RZ, PT ;  /* 0x000000ff0600720c */ /* 0x000fe40003f25270 */
[----:B------:R-:W-:Y:S02]  /*04c0*/  ISETP.GE.U32.AND P4, PT, R10, R9, PT ;  /* 0x000000090a00720c */ /* 0x000fe40003f86070 */
[----:B----4-:R-:W-:-:S04]  /*04d0*/  @!P3 SEL R3, R3, RZ, P2 ;  /* 0x000000ff0303b207 */ /* 0x010fc80001000000 */
[----:B------:R-:W-:Y:S01]  /*04e0*/  @!P3 IADD3 R24, PT, PT, R3, R2, -R19 ;  /* 0x000000020318b210 */ /* 0x000fe20007ffe813 */
[----:B------:R-:W-:-:S04]  /*04f0*/  IMAD R2, R4, 0x40, -R87 ;  /* 0x0000004004027824 */ /* 0x000fc800078e0a57 */
[----:B------:R-:W-:Y:S02]  /*0500*/  VIADD R4, R24, 0x7f ;  /* 0x0000007f18047836 */ /* 0x000fe40000000000 */
[----:B------:R-:W-:-:S03]  /*0510*/  @P4 VIADD R8, R8, 0x1 ;  /* 0x0000000108084836 */ /* 0x000fc60000000000 */
[----:B---3--:R-:W-:Y:S01]  /*0520*/  IADD3 R2, PT, PT, R4, R85, R2 ;  /* 0x0000005504027210 */ /* 0x008fe20007ffe002 */
        /* <DEDUP_REMOVED lines=14> */
[----:B------:R-:W-:Y:S05]  /*0610*/  @!P0 BRA `(.L_x_5569) ;  /* 0x00000004000c8947 */ /* 0x000fea0003800000 */
[----:B------:R-:W1:Y:S01]  /*0620*/  LDC R2, c[0x0][0x430] ;  /* 0x00010c00ff027b82 */ /* 0x000e620000000800 */
[----:B------:R-:W2:Y:S01]  /*0630*/  LDCU UR4, c[0x0][0x44c] ;  /* 0x00008980ff0477ac */ /* 0x000ea20008000800 */
[----:B------:R-:W3:Y:S01]  /*0640*/  LDCU.64 UR6, c[0x0][0x3f8] ;  /* 0x00007f00ff0677ac */ /* 0x000ee20008000a00 */
[----:B-1----:R-:W-:Y:S01]  /*0650*/  IMAD R2, R0, R2, R179 ;  /* 0x0000000200027224 */ /* 0x002fe200078e02b3 */
[----:B------:R-:W-:-:S03]  /*0660*/  SHF.R.U32.HI R0, RZ, 0x4, R26 ;  /* 0x00000004ff007819 */ /* 0x000fc6000001161a */
[----:B------:R-:W-:Y:S02]  /*0670*/  IMAD R2, R2, R7, R12 ;  /* 0x0000000702027224 */ /* 0x000fe400078e020c */
[----:B------:R-:W-:Y:S02]  /*0680*/  VIADD R8, R0, 0x30 ;  /* 0x0000003000087836 */ /* 0x000fe40000000000 */
[--C-:B------:R-:W-:Y:S02]  /*0690*/  IMAD R3, R2, R87, R176.reuse ;  /* 0x0000005702037224 */ /* 0x100fe400078e02b0 */
[----:B------:R-:W-:Y:S02]  /*06a0*/  IMAD.IADD R87, R87, 0x1, -R176 ;  /* 0x0000000157577824 */ /* 0x000fe400078e0ab0 */
[C---:B------:R-:W-:Y:S02]  /*06b0*/  VIADD R2, R0.reuse, 0x8 ;  /* 0x0000000800027836 */ /* 0x040fe40000000000 */
[----:B--2---:R-:W-:Y:S01]  /*06c0*/  IMAD R5, R3, UR4, RZ ;  /* 0x0000000403057c24 */ /* 0x004fe2000f8e02ff */
[----:B------:R-:W1:Y:S01]  /*06d0*/  LDCU.64 UR4, c[0x0][0x428] ;  /* 0x00008500ff0477ac */ /* 0x000e620008000a00 */
[----:B------:R-:W-:Y:S01]  /*06e0*/  VIADD R6, R0, 0x10 ;  /* 0x0000001000067836 */ /* 0x000fe20000000000 */
[----:B------:R-:W-:Y:S01]  /*06f0*/  ISETP.GE.AND P5, PT, R2, R87, PT ;  /* 0x000000570200720c */ /* 0x000fe20003fa6270 */
[----:B------:R-:W-:Y:S01]  /*0700*/  VIADD R4, R0, 0x18 ;  /* 0x0000001800047836 */ /* 0x000fe20000000000 */
[----:B------:R-:W-:-:S02]  /*0710*/  LEA R2, P0, R26, R5, 0x2 ;  /* 0x000000051a027211 */ /* 0x000fc400078010ff */
[----:B------:R-:W-:Y:S02]  /*0720*/  LOP3.LUT P6, R26, R26, 0xf, RZ, 0xc0, !PT ;  /* 0x0000000f1a1a7812 */ /* 0x000fe400078cc0ff */
[----:B------:R-:W-:Y:S02]  /*0730*/  LEA.HI.X.SX32 R5, R5, RZ, 0x1, P0 ;  /* 0x000000ff05057211 */ /* 0x000fe400000f0eff */
[----:B---3--:R-:W-:Y:S02]  /*0740*/  LEA R10, P0, R2, UR6, 0x2 ;  /* 0x00000006020a7c11 */ /* 0x008fe4000f8010ff */
[----:B------:R-:W-:Y:S01]  /*0750*/  ISETP.GE.AND P4, PT, R6, R87, PT ;  /* 0x000000570600720c */ /* 0x000fe20003f86270 */
[----:B------:R-:W-:Y:S01]  /*0760*/  VIADD R6, R0, 0x20 ;  /* 0x0000002000067836 */ /* 0x000fe20000000000 */
[----:B------:R-:W-:Y:S02]  /*0770*/  LEA.HI.X R11, R2, UR7, R5, 0x2, P0 ;  /* 0x00000007020b7c11 */ /* 0x000fe400080f1405 */
[----:B------:R-:W-:-:S02]  /*0780*/  IADD3 R2, P0, PT, R3, R0, RZ ;  /* 0x0000000003027210 */ /* 0x000fc40007f1e0ff */
[-C--:B------:R-:W-:Y:S01]  /*0790*/  ISETP.GE.AND P3, PT, R4, R87.reuse, PT ;  /* 0x000000570400720c */ /* 0x080fe20003f66270 */
[----:B------:R-:W-:Y:S01]  /*07a0*/  VIADD R4, R0, 0x28 ;  /* 0x0000002800047836 */ /* 0x000fe20000000000 */
[----:B------:R-:W-:Y:S01]  /*07b0*/  LEA.HI.X.SX32 R3, R3, RZ, 0x1, P0 ;  /* 0x000000ff03037211 */ /* 0x000fe200000f0eff */
[----:B------:R2:W-:Y:S01]  /*07c0*/  STG.E.128 desc[UR22][R10.64], RZ ;  /* 0x000000ff0a007986 */ /* 0x0005e2000c101d16 */
[----:B-1----:R-:W-:Y:S02]  /*07d0*/  LEA R12, P0, R2, UR4, 0x2 ;  /* 0x00000004020c7c11 */ /* 0x002fe4000f8010ff */
[CC--:B------:R-:W-:Y:S01]  /*07e0*/  ISETP.GE.OR P6, PT, R0.reuse, R87.reuse, P6 ;  /* 0x000000570000720c */ /* 0x0c0fe200037c6670 */
[----:B------:R-:W-:Y:S01]  /*07f0*/  VIADD R0, R0, 0x38 ;  /* 0x0000003800007836 */ /* 0x000fe20000000000 */
[----:B------:R-:W-:Y:S01]  /*0800*/  LEA.HI.X R13, R2, UR5, R3, 0x2, P0 ;  /* 0x00000005020d7c11 */ /* 0x000fe200080f1403 */
[----:B------:R2:W-:Y:S01]  /*0810*/  STG.E.128 desc[UR22][R10.64+0x800], RZ ;  /* 0x000800ff0a007986 */ /* 0x0005e2000c101d16 */
[----:B------:R-:W-:-:S02]  /*0820*/  ISETP.GE.AND P0, PT, R8, R87, PT ;  /* 0x000000570800720c */ /* 0x000fc40003f06270 */
[-C--:B------:R-:W-:Y:S01]  /*0830*/  ISETP.GE.AND P2, PT, R6, R87.reuse, PT ;  /* 0x000000570600720c */ /* 0x080fe20003f46270 */
[----:B------:R2:W-:Y:S01]  /*0840*/  STG.E.128 desc[UR22][R10.64+0x1000], RZ ;  /* 0x001000ff0a007986 */ /* 0x0005e2000c101d16 */
[----:B------:R-:W-:Y:S02]  /*0850*/  ISETP.NE.OR P0, PT, R26, RZ, P0 ;  /* 0x000000ff1a00720c */ /* 0x000fe40000705670 */
[----:B------:R-:W-:Y:S01]  /*0860*/  ISETP.GE.AND P1, PT, R4, R87, PT ;  /* 0x000000570400720c */ /* 0x000fe20003f26270 */
[----:B------:R2:W-:Y:S01]  /*0870*/  STG.E.128 desc[UR22][R10.64+0x1800], RZ ;  /* 0x001800ff0a007986 */ /* 0x0005e2000c101d16 */
[C---:B------:R-:W-:Y:S01]  /*0880*/  ISETP.NE.OR P5, PT, R26.reuse, RZ, P5 ;  /* 0x000000ff1a00720c */ /* 0x040fe20002fa5670 */
[----:B------:R-:W-:Y:S01]  /*0890*/  @!P6 IMAD.MOV.U32 R19, RZ, RZ, -0x800000 ;  /* 0xff800000ff13e424 */ /* 0x000fe200078e00ff */
[C---:B------:R-:W-:Y:S01]  /*08a0*/  ISETP.NE.OR P4, PT, R26.reuse, RZ, P4 ;  /* 0x000000ff1a00720c */ /* 0x040fe20002785670 */
[----:B------:R2:W-:Y:S01]  /*08b0*/  STG.E.128 desc[UR22][R10.64+0x2000], RZ ;  /* 0x002000ff0a007986 */ /* 0x0005e2000c101d16 */
[----:B------:R-:W-:-:S02]  /*08c0*/  ISETP.NE.OR P3, PT, R26, RZ, P3 ;  /* 0x000000ff1a00720c */ /* 0x000fc40001f65670 */
[C---:B------:R-:W-:Y:S01]  /*08d0*/  ISETP.NE.OR P2, PT, R26.reuse, RZ, P2 ;  /* 0x000000ff1a00720c */ /* 0x040fe20001745670 */
[----:B------:R2:W-:Y:S01]  /*08e0*/  STG.E.128 desc[UR22][R10.64+0x2800], RZ ;  /* 0x002800ff0a007986 */ /* 0x0005e2000c101d16 */
[----:B------:R-:W-:Y:S01]  /*08f0*/  ISETP.NE.OR P1, PT, R26, RZ, P1 ;  /* 0x000000ff1a00720c */ /* 0x000fe20000f25670 */
[----:B------:R-:W-:Y:S02]  /*0900*/  @!P0 IMAD.MOV.U32 R3, RZ, RZ, -0x800000 ;  /* 0xff800000ff038424 */ /* 0x000fe400078e00ff */
[----:B------:R2:W-:Y:S02]  /*0910*/  STG.E.128 desc[UR22][R10.64+0x3000], RZ ;  /* 0x003000ff0a007986 */ /* 0x0005e4000c101d16 */
[----:B------:R-:W-:Y:S02]  /*0920*/  @!P5 IMAD.MOV.U32 R17, RZ, RZ, -0x800000 ;  /* 0xff800000ff11d424 */ /* 0x000fe400078e00ff */
[----:B------:R2:W-:Y:S01]  /*0930*/  STG.E.128 desc[UR22][R10.64+0x3800], RZ ;  /* 0x003800ff0a007986 */ /* 0x0005e2000c101d16 */
[----:B------:R-:W-:-:S02]  /*0940*/  @!P4 IMAD.MOV.U32 R15, RZ, RZ, -0x800000 ;  /* 0xff800000ff0fc424 */ /* 0x000fc400078e00ff */
[----:B------:R-:W-:Y:S01]  /*0950*/  @!P3 IMAD.MOV.U32 R9, RZ, RZ, -0x800000 ;  /* 0xff800000ff09b424 */ /* 0x000fe200078e00ff */
[----:B------:R2:W-:Y:S01]  /*0960*/  @!P0 STG.E desc[UR22][R12.64+0xc0], R3 ;  /* 0x0000c0030c008986 */ /* 0x0005e2000c101916 */
[----:B------:R-:W-:Y:S01]  /*0970*/  ISETP.GE.AND P0, PT, R0, R87, PT ;  /* 0x000000570000720c */ /* 0x000fe20003f06270 */
[----:B------:R-:W-:Y:S02]  /*0980*/  @!P2 IMAD.MOV.U32 R7, RZ, RZ, -0x800000 ;  /* 0xff800000ff07a424 */ /* 0x000fe400078e00ff */
[----:B------:R-:W-:Y:S01]  /*0990*/  @!P1 IMAD.MOV.U32 R5, RZ, RZ, -0x800000 ;  /* 0xff800000ff059424 */ /* 0x000fe200078e00ff */
[----:B------:R-:W-:Y:S01]  /*09a0*/  ISETP.NE.OR P0, PT, R26, RZ, P0 ;  /* 0x000000ff1a00720c */ /* 0x000fe20000705670 */
[----:B------:R2:W-:Y:S04]  /*09b0*/  @!P6 STG.E desc[UR22][R12.64], R19 ;  /* 0x000000130c00e986 */ /* 0x0005e8000c101916 */
        /* <DEDUP_REMOVED lines=9> */
.L_x_5569:
        /* <DEDUP_REMOVED lines=8> */
.L_x_5570:
[----:B------:R-:W2:Y:S02]  /*0ad0*/  LDCU.64 UR18, c[0x0][0x4e0] ;  /* 0x00009c00ff1277ac */ /* 0x000ea40008000a00 */
[----:B--2---:R-:W-:-:S04]  /*0ae0*/  UISETP.NE.U32.AND UP0, UPT, UR18, URZ, UPT ;  /* 0x000000ff1200728c */ /* 0x004fc8000bf05070 */
[----:B------:R-:W-:-:S09]  /*0af0*/  UISETP.NE.AND.EX UP0, UPT, UR19, URZ, UPT, UP0 ;  /* 0x000000ff1300728c */ /* 0x000fd2000bf05300 */
[----:B------:R-:W-:Y:S05]  /*0b00*/  BRA.U !UP0, `(.L_x_5571) ;  /* 0x0000000508807547 */ /* 0x000fea000b800000 */
[----:B------:R-:W2:Y:S01]  /*0b10*/  LDC R7, c[0x0][0x4f0] ;  /* 0x00013c00ff077b82 */ /* 0x000ea20000000800 */
[----:B------:R-:W-:Y:S01]  /*0b20*/  LEA R0, R25, 0xffffff80, 0x7 ;  /* 0xffffff8019007811 */ /* 0x000fe200078e38ff */
[----:B------:R-:W3:Y:S03]  /*0b30*/  LDCU.64 UR4, c[0x0][0x4e8] ;  /* 0x00009d00ff0477ac */ /* 0x000ee60008000a00 */
[----:B-1----:R-:W-:Y:S01]  /*0b40*/  IABS R2, R0 ;  /* 0x0000000000027213 */ /* 0x002fe20000000000 */
[----:B------:R-:W1:Y:S01]  /*0b50*/  LDCU.64 UR8, c[0x0][0x3a8] ;  /* 0x00007500ff0877ac */ /* 0x000e620008000a00 */
[----:B------:R-:W4:Y:S01]  /*0b60*/  LDCU.64 UR16, c[0x0][0x3a0] ;  /* 0x00007400ff1077ac */ /* 0x000f220008000a00 */
[----:B------:R-:W4:Y:S01]  /*0b70*/  LDCU.64 UR6, c[0x0][0x3c0] ;  /* 0x00007800ff0677ac */ /* 0x000f220008000a00 */
[----:B--2--5:R-:W-:-:S04]  /*0b80*/  IABS R4, R7 ;  /* 0x0000000700047213 */ /* 0x024fc80000000000 */
[----:B------:R-:W2:Y:S08]  /*0b90*/  I2F.RP R5, R4 ;  /* 0x0000000400057306 */ /* 0x000eb00000209400 */
[----:B--2---:R-:W2:Y:S02]  /*0ba0*/  MUFU.RCP R8, R5 ;  /* 0x0000000500087308 */ /* 0x004ea40000001000 */
[----:B--2---:R-:W-:-:S06]  /*0bb0*/  IADD3 R8, PT, PT, R8, 0xffffffe, RZ ;  /* 0x0ffffffe08087810 */ /* 0x004fcc0007ffe0ff */
[----:B------:R-:W2:Y:S02]  /*0bc0*/  F2I.FTZ.U32.TRUNC.NTZ R9, R8 ;  /* 0x0000000800097305 */ /* 0x000ea4000021f000 */
[----:B--2---:R-:W-:Y:S01]  /*0bd0*/  IMAD.MOV R3, RZ, RZ, -R9 ;  /* 0x000000ffff037224 */ /* 0x004fe200078e0a09 */
        /* <DEDUP_REMOVED lines=13> */
[----:B---3--:R-:W-:-:S04]  /*0cb0*/  IMAD.WIDE.U32 R2, R179, UR4, RZ ;  /* 0x00000004b3027c25 */ /* 0x008fc8000f8e00ff */
[----:B------:R-:W-:Y:S01]  /*0cc0*/  IMAD R183, R179, UR5, R3 ;  /* 0x00000005b3b77c24 */ /* 0x000fe2000f8e0203 */
[----:B------:R-:W2:Y:S07]  /*0cd0*/  LDCU.64 UR4, c[0x0][0x3b8] ;  /* 0x00007700ff0477ac */ /* 0x000eae0008000a00 */
[----:B------:R-:W-:Y:S02]  /*0ce0*/  @P0 IADD3 R5, PT, PT, R5, 0x1, RZ ;  /* 0x0000000105050810 */ /* 0x000fe40007ffe0ff */
[----:B------:R-:W-:-:S03]  /*0cf0*/  LEA R182, P0, R2, UR18, 0x2 ;  /* 0x0000001202b67c11 */ /* 0x000fc6000f8010ff */
[----:B------:R-:W-:Y:S01]  /*0d00*/  IMAD.MOV.U32 R4, RZ, RZ, R5 ;  /* 0x000000ffff047224 */ /* 0x000fe200078e0005 */
[----:B------:R-:W-:Y:S01]  /*0d10*/  LEA.HI.X R183, R2, UR19, R183, 0x2, P0 ;  /* 0x0000001302b77c11 */ /* 0x000fe200080f14b7 */
[----:B------:R-:W3:Y:S03]  /*0d20*/  LDC R5, c[0x0][0x3e8] ;  /* 0x0000fa00ff057b82 */ /* 0x000ee60000000800 */
[----:B------:R-:W-:Y:S02]  /*0d30*/  @!P1 IADD3 R4, PT, PT, -R4, RZ, RZ ;  /* 0x000000ff04049210 */ /* 0x000fe40007ffe1ff */
[----:B------:R-:W-:-:S05]  /*0d40*/  @!P2 LOP3.LUT R4, RZ, R7, RZ, 0x33, !PT ;  /* 0x00000007ff04a212 */ /* 0x000fca00078e33ff */
[----:B------:R-:W-:-:S05]  /*0d50*/  IMAD.WIDE R14, R4, 0x4, R182 ;  /* 0x00000004040e7825 */ /* 0x000fca00078e02b6 */
[----:B------:R-:W4:Y:S01]  /*0d60*/  LDG.E R10, desc[UR22][R14.64] ;  /* 0x000000160e0a7981 */ /* 0x000f22000c1e1900 */
[----:B------:R-:W-:-:S05]  /*0d70*/  IADD3 R4, PT, PT, -R4, RZ, RZ ;  /* 0x000000ff04047210 */ /* 0x000fca0007ffe1ff */
[----:B------:R-:W-:Y:S01]  /*0d80*/  IMAD R0, R7, R4, R0 ;  /* 0x0000000407007224 */ /* 0x000fe200078e0200 */
[----:B---3--:R-:W-:-:S04]  /*0d90*/  IABS R3, R5 ;  /* 0x0000000500037213 */ /* 0x008fc80000000000 */
[----:B------:R-:W3:Y:S08]  /*0da0*/  I2F.RP R13, R3 ;  /* 0x00000003000d7306 */ /* 0x000ef00000209400 */
[----:B---3--:R-:W3:Y:S02]  /*0db0*/  MUFU.RCP R11, R13 ;  /* 0x0000000d000b7308 */ /* 0x008ee40000001000 */
[----:B---3--:R-:W-:-:S06]  /*0dc0*/  IADD3 R11, PT, PT, R11, 0xffffffe, RZ ;  /* 0x0ffffffe0b0b7810 */ /* 0x008fcc0007ffe0ff */
[----:B------:R-:W3:Y:S02]  /*0dd0*/  F2I.FTZ.U32.TRUNC.NTZ R9, R11 ;  /* 0x0000000b00097305 */ /* 0x000ee4000021f000 */
[----:B---3--:R-:W-:-:S04]  /*0de0*/  IMAD.MOV R2, RZ, RZ, -R9 ;  /* 0x000000ffff027224 */ /* 0x008fc800078e0a09 */
        /* <DEDUP_REMOVED lines=12> */
[----:B------:R-:W-:Y:S02]  /*0eb0*/  LOP3.LUT R3, R12, R5, RZ, 0x3c, !PT ;  /* 0x000000050c037212 */ /* 0x000fe400078e3cff */
[----:B--2---:R-:W-:Y:S02]  /*0ec0*/  MOV R6, UR4 ;  /* 0x0000000400067c02 */ /* 0x004fe40008000f00 */
[----:B------:R-:W-:-:S07]  /*0ed0*/  ISETP.GE.AND P0, PT, R3, RZ, PT ;  /* 0x000000ff0300720c */ /* 0x000fce0003f06270 */
[----:B------:R-:W-:-:S06]  /*0ee0*/  @P2 VIADD R2, R2, 0x1 ;  /* 0x0000000102022836 */ /* 0x000fcc0000000000 */
[----:B------:R-:W-:Y:S02]  /*0ef0*/  @!P0 IADD3 R2, PT, PT, -R2, RZ, RZ ;  /* 0x000000ff02028210 */ /* 0x000fe40007ffe1ff */
[----:B------:R-:W-:Y:S02]  /*0f00*/  @!P1 LOP3.LUT R2, RZ, R5, RZ, 0x33, !PT ;  /* 0x00000005ff029212 */ /* 0x000fe400078e33ff */
[----:B----4-:R-:W-:Y:S01]  /*0f10*/  SHF.R.S32.HI R7, RZ, 0x1f, R10 ;  /* 0x0000001fff077819 */ /* 0x010fe2000001140a */
[----:B-1----:R-:W-:-:S04]  /*0f20*/  IMAD.WIDE.U32 R8, R10, UR8, RZ ;  /* 0x000000080a087c25 */ /* 0x002fc8000f8e00ff */
[C---:B------:R-:W-:Y:S02]  /*0f30*/  IMAD R3, R7.reuse, UR8, RZ ;  /* 0x0000000807037c24 */ /* 0x040fe4000f8e02ff */
[----:B------:R-:W-:Y:S02]  /*0f40*/  IMAD R7, R7, UR16, RZ ;  /* 0x0000001007077c24 */ /* 0x000fe4000f8e02ff */
[C---:B------:R-:W-:Y:S01]  /*0f50*/  IMAD R4, R10.reuse, UR9, R3 ;  /* 0x000000090a047c24 */ /* 0x040fe2000f8e0203 */
[----:B------:R-:W1:Y:S01]  /*0f60*/  LDCU.128 UR8, c[0x0][0x3d0] ;  /* 0x00007a00ff0877ac */ /* 0x000e620008000c00 */
[C---:B------:R-:W-:Y:S01]  /*0f70*/  IMAD R7, R10.reuse, UR17, R7 ;  /* 0x000000110a077c24 */ /* 0x040fe2000f8e0207 */
[----:B------:R-:W-:Y:S01]  /*0f80*/  SHF.R.S32.HI R3, RZ, 0x1f, R0 ;  /* 0x0000001fff037819 */ /* 0x000fe20000011400 */
[----:B------:R-:W-:Y:S01]  /*0f90*/  IMAD.WIDE.U32 R10, R10, UR16, RZ ;  /* 0x000000100a0a7c25 */ /* 0x000fe2000f8e00ff */
[----:B------:R-:W-:-:S03]  /*0fa0*/  IADD3 R9, PT, PT, R9, R4, RZ ;  /* 0x0000000409097210 */ /* 0x000fc60007ffe0ff */
[----:B------:R-:W-:Y:S01]  /*0fb0*/  IMAD.IADD R11, R11, 0x1, R7 ;  /* 0x000000010b0b7824 */ /* 0x000fe200078e0207 */
[----:B------:R-:W-:Y:S01]  /*0fc0*/  MOV R7, UR5 ;  /* 0x0000000500077c02 */ /* 0x000fe20008000f00 */
[CC--:B------:R-:W-:Y:S02]  /*0fd0*/  IMAD R4, R3.reuse, R6.reuse, RZ ;  /* 0x0000000603047224 */ /* 0x0c0fe400078e02ff */
[----:B------:R-:W-:Y:S02]  /*0fe0*/  IMAD R3, R3, UR6, RZ ;  /* 0x0000000603037c24 */ /* 0x000fe4000f8e02ff */
[C---:B------:R-:W-:Y:S02]  /*0ff0*/  IMAD R4, R0.reuse, R7, R4 ;  /* 0x0000000700047224 */ /* 0x040fe400078e0204 */
[----:B------:R-:W-:-:S04]  /*1000*/  IMAD.WIDE.U32 R10, R0, R6, R10 ;  /* 0x00000006000a7225 */ /* 0x000fc800078e000a */
[C---:B------:R-:W-:Y:S02]  /*1010*/  IMAD R3, R0.reuse, UR7, R3 ;  /* 0x0000000700037c24 */ /* 0x040fe4000f8e0203 */
[----:B------:R-:W-:Y:S01]  /*1020*/  IMAD.WIDE.U32 R8, R0, UR6, R8 ;  /* 0x0000000600087c25 */ /* 0x000fe2000f8e0008 */
[----:B------:R-:W-:-:S03]  /*1030*/  SHF.R.S32.HI R0, RZ, 0x1f, R2 ;  /* 0x0000001fff007819 */ /* 0x000fc60000011402 */
        /* <DEDUP_REMOVED lines=13> */
.L_x_5571:
[----:B------:R-:W2:Y:S01]  /*1110*/  LDC R9, c[0x0][0x3e8] ;  /* 0x0000fa00ff097b82 */ /* 0x000ea20000000800 */
[----:B------:R-:W-:Y:S01]  /*1120*/  IABS R8, R12 ;  /* 0x0000000c00087213 */ /* 0x000fe20000000000 */
[----:B------:R-:W3:Y:S01]  /*1130*/  LDCU.64 UR6, c[0x0][0x3c0] ;  /* 0x00007800ff0677ac */ /* 0x000ee20008000a00 */
[----:B------:R-:W-:Y:S02]  /*1140*/  SHF.R.S32.HI R11, RZ, 0x1f, R19 ;  /* 0x0000001fff0b7819 */ /* 0x000fe40000011413 */
[----:B------:R-:W-:Y:S01]  /*1150*/  CS2R R182, SRZ ;  /* 0x0000000000b67805 */ /* 0x000fe2000001ff00 */
[----:B------:R-:W4:Y:S02]  /*1160*/  LDCU.64 UR16, c[0x0][0x3a0] ;  /* 0x00007400ff1077ac */ /* 0x000f240008000a00 */
[----:B------:R-:W1:Y:S01]  /*1170*/  LDC.64 R6, c[0x0][0x3b8] ;  /* 0x0000ee00ff067b82 */ /* 0x000e620000000a00 */
[----:B---3--:R-:W-:Y:S02]  /*1180*/  IMAD R14, R11, UR6, RZ ;  /* 0x000000060b0e7c24 */ /* 0x008fe4000f8e02ff */
[----:B------:R-:W-:Y:S01]  /*1190*/  IMAD.WIDE.U32 R20, R19, UR6, RZ ;  /* 0x0000000613147c25 */ /* 0x000fe2000f8e00ff */
[----:B--2---:R-:W-:-:S03]  /*11a0*/  IABS R10, R9 ;  /* 0x00000009000a7213 */ /* 0x004fc60000000000 */
[----:B------:R-:W-:Y:S01]  /*11b0*/  IMAD R14, R19, UR7, R14 ;  /* 0x00000007130e7c24 */ /* 0x000fe2000f8e020e */
[----:B------:R-:W2:Y:S04]  /*11c0*/  I2F.RP R5, R10 ;  /* 0x0000000a00057306 */ /* 0x000ea80000209400 */
[----:B------:R-:W-:Y:S01]  /*11d0*/  IADD3 R15, PT, PT, R21, R14, RZ ;  /* 0x0000000e150f7210 */ /* 0x000fe20007ffe0ff */
[----:B-1----:R-:W-:Y:S01]  /*11e0*/  IMAD R16, R11, R6, RZ ;  /* 0x000000060b107224 */ /* 0x002fe200078e02ff */
[----:B-----5:R-:W-:Y:S02]  /*11f0*/  SHF.R.S32.HI R11, RZ, 0x1f, R4 ;  /* 0x0000001fff0b7819 */ /* 0x020fe40000011404 */
[----:B------:R-:W-:Y:S01]  /*1200*/  MOV R14, R20 ;  /* 0x00000014000e7202 */ /* 0x000fe20000000f00 */
[----:B------:R-:W-:-:S02]  /*1210*/  IMAD R16, R19, R7, R16 ;  /* 0x0000000713107224 */ /* 0x000fc400078e0210 */
[----:B------:R-:W-:Y:S01]  /*1220*/  IMAD.WIDE.U32 R18, R19, R6, RZ ;  /* 0x0000000613127225 */ /* 0x000fe200078e00ff */
[----:B--2---:R-:W1:Y:S04]  /*1230*/  MUFU.RCP R2, R5 ;  /* 0x0000000500027308 */ /* 0x004e680000001000 */
[----:B------:R-:W-:Y:S01]  /*1240*/  IADD3 R17, PT, PT, R19, R16, RZ ;  /* 0x0000001013117210 */ /* 0x000fe20007ffe0ff */
[----:B------:R-:W-:-:S04]  /*1250*/  IMAD.MOV.U32 R16, RZ, RZ, R18 ;  /* 0x000000ffff107224 */ /* 0x000fc800078e0012 */
[----:B----4-:R-:W-:Y:S01]  /*1260*/  IMAD.WIDE.U32 R16, R4, UR16, R16 ;  /* 0x0000001004107c25 */ /* 0x010fe2000f8e0010 */
[----:B-1----:R-:W-:-:S04]  /*1270*/  IADD3 R2, PT, PT, R2, 0xffffffe, RZ ;  /* 0x0ffffffe02027810 */ /* 0x002fc80007ffe0ff */
        /* <DEDUP_REMOVED lines=32> */
[-C--:B------:R-:W-:Y:S02]  /*1480*/  IMAD R10, R13, R6.reuse, RZ ;  /* 0x000000060d0a7224 */ /* 0x080fe400078e02ff */
[C---:B------:R-:W-:Y:S01]  /*1490*/  IMAD R8, R11.reuse, UR7, R8 ;  /* 0x000000070b087c24 */ /* 0x040fe2000f8e0208 */
[----:B------:R-:W-:Y:S01]  /*14a0*/  SHF.R.S32.HI R9, RZ, 0x1f, R0 ;  /* 0x0000001fff097819 */ /* 0x000fe20000011400 */
[C---:B------:R-:W-:Y:S02]  /*14b0*/  IMAD R10, R11.reuse, R7, R10 ;  /* 0x000000070b0a7224 */ /* 0x040fe400078e020a */
[----:B------:R-:W-:Y:S01]  /*14c0*/  IMAD.WIDE.U32 R16, R11, R6, R16 ;  /* 0x000000060b107225 */ /* 0x000fe200078e0010 */
[----:B------:R-:W-:-:S04]  /*14d0*/  IADD3 R15, PT, PT, R15, R8, RZ ;  /* 0x000000080f0f7210 */ /* 0x000fc80007ffe0ff */
[----:B------:R-:W-:Y:S01]  /*14e0*/  IADD3 R17, PT, PT, R17, R10, RZ ;  /* 0x0000000a11117210 */ /* 0x000fe20007ffe0ff */
[----:B-1----:R-:W-:-:S04]  /*14f0*/  IMAD.WIDE.U32 R10, R0, R2, R14 ;  /* 0x00000002000a7225 */ /* 0x002fc800078e000e */
[C---:B--2---:R-:W-:Y:S02]  /*1500*/  IMAD R8, R9.reuse, R4, RZ ;  /* 0x0000000409087224 */ /* 0x044fe400078e02ff */
[----:B------:R-:W-:Y:S02]  /*1510*/  IMAD R9, R9, R2, RZ ;  /* 0x0000000209097224 */ /* 0x000fe400078e02ff */
[----:B------:R-:W-:-:S04]  /*1520*/  IMAD.WIDE.U32 R16, R0, R4, R16 ;  /* 0x0000000400107225 */ /* 0x000fc800078e0010 */
[C---:B------:R-:W-:Y:S01]  /*1530*/  IMAD R5, R0.reuse, R5, R8 ;  /* 0x0000000500057224 */ /* 0x040fe200078e0208 */
[----:B------:R-:W-:Y:S01]  /*1540*/  MOV R8, R16 ;  /* 0x0000001000087202 */ /* 0x000fe20000000f00 */
[----:B------:R-:W-:-:S03]  /*1550*/  IMAD R3, R0, R3, R9 ;  /* 0x0000000300037224 */ /* 0x000fc600078e0209 */
[----:B------:R-:W-:Y:S02]  /*1560*/  IADD3 R2, PT, PT, R17, R5, RZ ;  /* 0x0000000511027210 */ /* 0x000fe40007ffe0ff */
[----:B------:R-:W-:-:S07]  /*1570*/  IADD3 R3, PT, PT, R11, R3, RZ ;  /* 0x000000030b037210 */ /* 0x000fce0007ffe0ff */
.L_x_5572:
        /* <DEDUP_REMOVED lines=19> */
[----:B---3--:R-:W-:Y:S01]  /*16b0*/  USHF.L.U32 UR24, UR20, 0x5, URZ ;  /* 0x0000000514187899 */ /* 0x008fe200080006ff */
[C---:B------:R-:W-:Y:S01]  /*16c0*/  IMAD R20, R12.reuse, UR5, R9 ;  /* 0x000000050c147c24 */ /* 0x040fe2000f8e0209 */
[----:B------:R-:W-:Y:S01]  /*16d0*/  USHF.L.U64.HI UR14, UR20, 0x4, UR21 ;  /* 0x00000004140e7899 */ /* 0x000fe20008010215 */
[----:B------:R-:W-:Y:S01]  /*16e0*/  IMAD.WIDE.U32 R12, R12, UR4, R14 ;  /* 0x000000040c0c7c25 */ /* 0x000fe2000f8e000e */
[----:B------:R-:W-:Y:S01]  /*16f0*/  IADD3 R14, P0, PT, R16, R8, RZ ;  /* 0x00000008100e7210 */ /* 0x000fe20007f1e0ff */
[----:B------:R-:W-:Y:S01]  /*1700*/  USHF.L.U64.HI UR4, UR20, 0x5, UR21 ;  /* 0x0000000514047899 */ /* 0x000fe20008010215 */
[----:B------:R-:W1:Y:S01]  /*1710*/  S2UR UR5, SR_CgaCtaId ;  /* 0x00000000000579c3 */ /* 0x000e620000008800 */
[----:B------:R-:W-:Y:S01]  /*1720*/  USHF.L.U32 UR15, UR20, 0x4, URZ ;  /* 0x00000004140f7899 */ /* 0x000fe200080006ff */
[----:B------:R-:W-:-:S02]  /*1730*/  IMAD.U32 R18, RZ, RZ, UR24 ;  /* 0x00000018ff127e24 */ /* 0x000fc4000f8e00ff */
[----:B------:R-:W-:Y:S02]  /*1740*/  IMAD.X R15, RZ, RZ, R2, P0 ;  /* 0x000000ffff0f7224 */ /* 0x000fe400000e0602 */
[----:B------:R-:W-:Y:S01]  /*1750*/  IMAD.U32 R19, RZ, RZ, UR4 ;  /* 0x00000004ff137e24 */ /* 0x000fe2000f8e00ff */
[----:B------:R-:W-:Y:S01]  /*1760*/  UMOV UR4, 0x400 ;  /* 0x0000040000047882 */ /* 0x000fe20000000000 */
[----:B------:R-:W-:-:S04]  /*1770*/  IMAD.WIDE.U32 R14, R4, R6, R14 ;  /* 0x00000006040e7225 */ /* 0x000fc800078e000e */
[----:B------:R-:W-:Y:S01]  /*1780*/  IMAD.U32 R8, RZ, RZ, UR15 ;  /* 0x0000000fff087e24 */ /* 0x000fe2000f8e00ff */
[----:B----4-:R-:W-:Y:S01]  /*1790*/  LEA R172, P0, R14, UR10, 0x1 ;  /* 0x0000000a0eac7c11 */ /* 0x010fe2000f8008ff */
[----:B------:R-:W-:Y:S02]  /*17a0*/  IMAD.U32 R9, RZ, RZ, UR14 ;  /* 0x0000000eff097e24 */ /* 0x000fe4000f8e00ff */
        /* <DEDUP_REMOVED lines=23> */
[----:B------:R-:W-:Y:S01]  /*1920*/  SHF.L.U64.HI R2, R6, 0x5, R7 ;  /* 0x0000000506027819 */ /* 0x000fe20000010207 */
[----:B------:R-:W-:Y:S01]  /*1930*/  IMAD.SHL.U32 R180, R181, 0x80, RZ ;  /* 0x00000080b5b47824 */ /* 0x000fe200078e00ff */
[----:B------:R-:W-:Y:S02]  /*1940*/  IADD3 R16, P0, PT, R27, R172, RZ ;  /* 0x000000ac1b107210 */ /* 0x000fe40007f1e0ff */
[----:B------:R-:W-:Y:S02]  /*1950*/  LEA.HI.X R19, R14, UR9, R9, 0x1, P3 ;  /* 0x000000090e137c11 */ /* 0x000fe400098f0c09 */
[----:B------:R-:W-:Y:S01]  /*1960*/  LEA R14, P1, R20, UR8, 0x1 ;  /* 0x00000008140e7c11 */ /* 0x000fe2000f8208ff */
[----:B------:R-:W-:Y:S01]  /*1970*/  IMAD.X R17, R2, 0x1, R171, P0 ;  /* 0x0000000102117824 */ /* 0x000fe200000e06ab */
[----:B------:R-:W-:-:S02]  /*1980*/  LOP3.LUT R9, R0, 0x1f8, RZ, 0xc0, !PT ;  /* 0x000001f800097812 */ /* 0x000fc400078ec0ff */
        /* <DEDUP_REMOVED lines=13> */
[----:B------:R-:W-:Y:S01]  /*1a60*/  LEA R177, R9, UR5, 0x1 ;  /* 0x0000000509b17c11 */ /* 0x000fe2000f8e08ff */
[----:B------:R-:W-:-:S02]  /*1a70*/  IMAD.MOV.U32 R4, RZ, RZ, 0x40 ;  /* 0x00000040ff047424 */ /* 0x000fc400078e00ff */
[----:B------:R-:W-:Y:S01]  /*1a80*/  IMAD.X R9, R23, 0x1, R2, P0 ;  /* 0x0000000117097824 */ /* 0x000fe200000e0602 */
[----:B------:R-:W-:Y:S01]  /*1a90*/  IADD3 R28, P0, PT, R8, R27, RZ ;  /* 0x0000001b081c7210 */ /* 0x000fe20007f1e0ff */
[----:B------:R-:W-:Y:S01]  /*1aa0*/  @!PT LDS RZ, [RZ] ;  /* 0x00000000fffff984 */ /* 0x000fe20000000800 */
[----:B------:R-:W-:Y:S01]  /*1ab0*/  @!PT LDS RZ, [RZ] ;  /* 0x00000000fffff984 */ /* 0x000fe20000000800 */
[----:B------:R-:W-:Y:S01]  /*1ac0*/  @!PT LDS RZ, [RZ] ;  /* 0x00000000fffff984 */ /* 0x000fe20000000800 */
[----:B------:R1:W-:Y:S01]  /*1ad0*/  LDGSTS.E.BYPASS.LTC128B.128 [R177], desc[UR22][R14.64] ;  /* 0x000000000eb17fae */ /* 0x0003e2000b981a16 */
[----:B------:R-:W-:-:S03]  /*1ae0*/  LOP3.LUT R168, R5, 0x400, RZ, 0xc0, !PT ;  /* 0x0000040005a87812 */ /* 0x000fc600078ec0ff */
[----:B------:R-:W-:Y:S01]  /*1af0*/  IMAD.X R29, R9, 0x1, R2, P0 ;  /* 0x00000001091d7824 */ /* 0x000fe200000e0602 */
[----:B------:R-:W-:Y:S04]  /*1b00*/  LDGSTS.E.BYPASS.LTC128B.128 [R177+0x800], desc[UR22][R18.64] ;  /* 0x0080000012b17fae */ /* 0x000fe8000b981a16 */
[----:B------:R2:W-:Y:S04]  /*1b10*/  LDGSTS.E.BYPASS.LTC128B.128 [R177+0x1000], desc[UR22][R12.64] ;  /* 0x010000000cb17fae */ /* 0x0005e8000b981a16 */
[----:B------:R3:W-:Y:S04]  /*1b20*/  LDGSTS.E.BYPASS.LTC128B.128 [R177+0x1800], desc[UR22][R20.64] ;  /* 0x0180000014b17fae */ /* 0x0007e8000b981a16 */
[----:B------:R-:W-:Y:S04]  /*1b30*/  LDGSTS.E.BYPASS.LTC128B.128 [R177+0x2000], desc[UR22][R172.64] ;  /* 0x02000000acb17fae */ /* 0x000fe8000b981a16 */
[----:B------:R-:W-:Y:S04]  /*1b40*/  LDGSTS.E.BYPASS.LTC128B.128 [R177+0x2800], desc[UR22][R16.64] ;  /* 0x0280000010b17fae */ /* 0x000fe8000b981a16 */
[----:B------:R-:W-:Y:S01]  /*1b50*/  LDGSTS.E.BYPASS.LTC128B.128 [R177+0x3000], desc[UR22][R22.64] ;  /* 0x0300000016b17fae */ /* 0x000fe2000b981a16 */
[----:B-1----:R-:W-:-:S03]  /*1b60*/  IADD3 R14, P0, PT, R28, R27, RZ ;  /* 0x0000001b1c0e7210 */ /* 0x002fc60007f1e0ff */
[----:B------:R1:W-:Y:S02]  /*1b70*/  LDGSTS.E.BYPASS.LTC128B.128 [R177+0x3800], desc[UR22][R8.64] ;  /* 0x0380000008b17fae */ /* 0x0003e4000b981a16 */
        /* <DEDUP_REMOVED lines=12> */
[----:B------:R-:W0:Y:S01]  /*1c40*/  LDGDEPBAR ;  /* 0x00000000000079af */ /* 0x000e220000000000 */
[----:B-1----:R-:W-:Y:S02]  /*1c50*/  LOP3.LUT R9, R5, 0x1c0, RZ, 0xc0, !PT ;  /* 0x000001c005097812 */ /* 0x002fe400078ec0ff */
[----:B------:R-:W-:Y:S02]  /*1c60*/  IADD3.X R21, PT, PT, R175, UR6, RZ, P0, !PT ;  /* 0x00000006af157c10 */ /* 0x000fe400087fe4ff */
[----:B------:R-:W-:Y:S02]  /*1c70*/  LOP3.LUT R9, R9, 0x38, R0, 0xf8, !PT ;  /* 0x0000003809097812 */ /* 0x000fe400078ef800 */
[----:B------:R-:W-:-:S02]  /*1c80*/  LOP3.LUT R0, R5, 0x200, RZ, 0xc0, !PT ;  /* 0x0000020005007812 */ /* 0x000fc400078ec0ff */
[C---:B------:R-:W-:Y:S02]  /*1c90*/  LOP3.LUT R84, R9.reuse, 0x8, R86, 0x78, !PT ;  /* 0x0000000809547812 */ /* 0x040fe400078e7856 */
[----:B------:R-:W-:Y:S02]  /*1ca0*/  LOP3.LUT R169, R0, 0x7c00, R169, 0xf8, !PT ;  /* 0x00007c0000a97812 */ /* 0x000fe400078ef8a9 */
[----:B------:R-:W-:Y:S02]  /*1cb0*/  LOP3.LUT R3, R9, 0x8, R26, 0x78, !PT ;  /* 0x0000000809037812 */ /* 0x000fe400078e781a */
[----:B------:R-:W-:Y:S02]  /*1cc0*/  LOP3.LUT R169, R169, R84, RZ, 0xfc, !PT ;  /* 0x00000054a9a97212 */ /* 0x000fe400078efcff */
[----:B------:R-:W-:Y:S01]  /*1cd0*/  LOP3.LUT R5, R84, 0x200, R5, 0xf8, !PT ;  /* 0x0000020054057812 */ /* 0x000fe200078ef805 */
[----:B------:R-:W-:Y:S01]  /*1ce0*/  IMAD R168, R3, 0x2, R168 ;  /* 0x0000000203a87824 */ /* 0x000fe200078e02a8 */
[----:B------:R-:W-:Y:S01]  /*1cf0*/  LEA R169, R169, UR5, 0x1 ;  /* 0x00000005a9a97c11 */ /* 0x000fe2000f8e08ff */
[----:B------:R-:W-:-:S02]  /*1d00*/  IMAD.MOV.U32 R3, RZ, RZ, 0x20 ;  /* 0x00000020ff037424 */ /* 0x000fc400078e00ff */
[----:B------:R-:W-:Y:S01]  /*1d10*/  VIADD R0, R168, UR5 ;  /* 0x00000005a8007c36 */ /* 0x000fe20008000000 */
        /* <DEDUP_REMOVED lines=44> */
[----:B------:R-:W2:Y:S04]  /*1fe0*/  LDSM.16.M88.4 R80, [R168+UR5+0x3800] ;  /* 0x00380005a850783b */ /* 0x000ea80008000200 */
[----:B------:R-:W2:Y:S01]  /*1ff0*/  LDSM.16.M88.4 R40, [R163+0x2800] ;  /* 0x00280000a328783b */ /* 0x000ea20000000200 */
[C---:B-1----:R-:W-:Y:S03]  /*2000*/  HMMA.16816.F32.BF16 R28, R20.reuse, R32, RZ ;  /* 0x00000020141c723c */ /* 0x042fe600000418ff */
[----:B------:R-:W1:Y:S04]  /*2010*/  LDSM.16.M88.4 R60, [R168+UR5+0x3000] ;  /* 0x00300005a83c783b */ /* 0x000e680008000200 */
[----:B------:R-:W1:Y:S01]  /*2020*/  LDSM.16.M88.4 R64, [R163+0x3800] ;  /* 0x00380000a340783b */ /* 0x000e620000000200 */
[----:B------:R-:W-:Y:S03]  /*2030*/  HMMA.16816.F32.BF16 R32, R20, R34, RZ ;  /* 0x000000221420723c */ /* 0x000fe600000418ff */
[----:B------:R-:W1:Y:S04]  /*2040*/  LDSM.16.M88.4 R72, [R163+0x3000] ;  /* 0x00300000a348783b */ /* 0x000e680000000200 */
[----:B------:R-:W-:Y:S04]  /*2050*/  LDSM.16.M88.4 R68, [R168+UR5+0x4000] ;  /* 0x00400005a844783b */ /* 0x000fe80008000200 */
[----:B------:R-:W0:Y:S01]  /*2060*/  LDGDEPBAR ;  /* 0x00000000000079af */ /* 0x000e220000000000 */
[C---:B---3--:R-:W-:Y:S08]  /*2070*/  HMMA.16816.F32.BF16 R28, R8.reuse, R52, R28 ;  /* 0x00000034081c723c */ /* 0x048ff0000004181c */
[----:B------:R-:W-:Y:S01]  /*2080*/  HMMA.16816.F32.BF16 R32, R8, R54, R32 ;  /* 0x000000360820723c */ /* 0x000fe20000041820 */
[----:B------:R-:W3:Y:S07]  /*2090*/  LDSM.16.M88.4 R52, [R162+0x2800] ;  /* 0x00280000a234783b */ /* 0x000eee0000000200 */
[----:B----4-:R-:W-:Y:S08]  /*20a0*/  HMMA.16816.F32.BF16 R48, R20, R44, RZ ;  /* 0x0000002c1430723c */ /* 0x010ff000000418ff */
[C---:B------:R-:W-:Y:S08]  /*20b0*/  HMMA.16816.F32.BF16 R28, R16.reuse, R36, R28 ;  /* 0x00000024101c723c */ /* 0x040ff0000004181c */
[----:B------:R-:W-:Y:S01]  /*20c0*/  HMMA.16816.F32.BF16 R32, R16, R38, R32 ;  /* 0x000000261020723c */ /* 0x000fe20000041820 */
[----:B------:R-:W-:Y:S07]  /*20d0*/  LDSM.16.M88.4 R36, [R161+0x2800] ;  /* 0x00280000a124783b */ /* 0x000fee0000000200 */
[----:B------:R-:W-:Y:S08]  /*20e0*/  HMMA.16816.F32.BF16 R44, R20, R46, RZ ;  /* 0x0000002e142c723c */ /* 0x000ff000000418ff */
[----:B-----5:R-:W-:Y:S08]  /*20f0*/  HMMA.16816.F32.BF16 R28, R12, R76, R28 ;  /* 0x0000004c0c1c723c */ /* 0x020ff0000004181c */
[----:B--2---:R-:W-:Y:S08]  /*2100*/  HMMA.16816.F32.BF16 R56, R20, R80, RZ ;  /* 0x000000501438723c */ /* 0x004ff000000418ff */
[----:B------:R-:W-:Y:S03]  /*2110*/  HMMA.16816.F32.BF16 R32, R12, R78, R32 ;  /* 0x0000004e0c20723c */ /* 0x000fe60000041820 */
[----:B------:R-:W-:Y:S01]  /*2120*/  FMUL.FTZ R0, R28, UR4 ;  /* 0x000000041c007c20 */ /* 0x000fe20008410000 */
[----:B------:R-:W-:Y:S01]  /*2130*/  FMUL.FTZ R77, R29, UR4 ;  /* 0x000000041d4d7c20 */ /* 0x000fe20008410000 */
[----:B------:R-:W-:Y:S01]  /*2140*/  FMUL.FTZ R76, R30, UR4 ;  /* 0x000000041e4c7c20 */ /* 0x000fe20008410000 */
[----:B------:R-:W-:-:S02]  /*2150*/  FMUL.FTZ R78, R31, UR4 ;  /* 0x000000041f4e7c20 */ /* 0x000fc40008410000 */
[C---:B------:R-:W-:Y:S01]  /*2160*/  HMMA.16816.F32.BF16 R48, R8.reuse, R40, R48 ;  /* 0x000000280830723c */ /* 0x040fe20000041830 */
[----:B------:R-:W2:Y:S01]  /*2170*/  LDSM.16.M88.4 R28, [R162+0x3000] ;  /* 0x00300000a21c783b */ /* 0x000ea20000000200 */
[----:B------:R-:W4:Y:S06]  /*2180*/  MUFU.TANH R77, R77 ;  /* 0x0000004d004d7308 */ /* 0x000f2c0000002400 */
[----:B------:R-:W-:Y:S02]  /*2190*/  HMMA.16816.F32.BF16 R44, R8, R42, R44 ;  /* 0x0000002a082c723c */ /* 0x000fe4000004182c */
[----:B------:R-:W-:Y:S01]  /*21a0*/  MUFU.TANH R78, R78 ;  /* 0x0000004e004e7308 */ /* 0x000fe20000002400 */
[----:B------:R-:W-:Y:S01]  /*21b0*/  FMUL.FTZ R32, R32, UR4 ;  /* 0x0000000420207c20 */ /* 0x000fe20008410000 */
[----:B------:R-:W-:Y:S01]  /*21c0*/  FMUL.FTZ R33, R33, UR4 ;  /* 0x0000000421217c20 */ /* 0x000fe20008410000 */
[----:B------:R-:W-:Y:S01]  /*21d0*/  FMUL.FTZ R91, R34, UR4 ;  /* 0x00000004225b7c20 */ /* 0x000fe20008410000 */
[----:B------:R-:W-:-:S02]  /*21e0*/  FMUL.FTZ R89, R35, UR4 ;  /* 0x0000000423597c20 */ /* 0x000fc40008410000 */
[C---:B------:R-:W-:Y:S02]  /*21f0*/  HMMA.16816.F32.BF16 R80, R20.reuse, R82, RZ ;  /* 0x000000521450723c */ /* 0x040fe400000418ff */
[----:B------:R-:W-:Y:S06]  /*2200*/  MUFU.TANH R79, R32 ;  /* 0x00000020004f7308 */ /* 0x000fec0000002400 */
[C---:B-1----:R-:W-:Y:S02]  /*2210*/  HMMA.16816.F32.BF16 R40, R20.reuse, R60, RZ ;  /* 0x0000003c1428723c */ /* 0x042fe400000418ff */
[----:B------:R1:W-:Y:S06]  /*2220*/  MUFU.TANH R88, R33 ;  /* 0x0000002100587308 */ /* 0x0003ec0000002400 */
[----:B------:R-:W-:Y:S02]  /*2230*/  HMMA.16816.F32.BF16 R60, R20, R62, RZ ;  /* 0x0000003e143c723c */ /* 0x000fe400000418ff */
[----:B------:R-:W5:Y:S06]  /*2240*/  MUFU.TANH R91, R91 ;  /* 0x0000005b005b7308 */ /* 0x000f6c0000002400 */
[C---:B------:R-:W-:Y:S02]  /*2250*/  HMMA.16816.F32.BF16 R56, R8.reuse, R64, R56 ;  /* 0x000000400838723c */ /* 0x040fe40000041838 */
[----:B------:R-:W5:Y:S01]  /*2260*/  MUFU.TANH R89, R89 ;  /* 0x0000005900597308 */ /* 0x000f620000002400 */
[----:B-1----:R-:W-:Y:S05]  /*2270*/  LDSM.16.M88.4 R32, [R162+0x3800] ;  /* 0x00380000a220783b */ /* 0x002fea0000000200 */
[C---:B------:R-:W-:Y:S01]  /*2280*/  HMMA.16816.F32.BF16 R80, R8.reuse, R66, R80 ;  /* 0x000000420850723c */ /* 0x040fe20000041850 */
[----:B------:R-:W1:Y:S01]  /*2290*/  LDSM.16.M88.4 R64, [R161+0x3000] ;  /* 0x00300000a140783b */ /* 0x000e620000000200 */
[----:B------:R-:W-:Y:S06]  /*22a0*/  MUFU.TANH R0, R0 ;  /* 0x0000000000007308 */ /* 0x000fec0000002400 */
[----:B------:R-:W-:Y:S02]  /*22b0*/  HMMA.16816.F32.BF16 R40, R8, R72, R40 ;  /* 0x000000480828723c */ /* 0x000fe40000041828 */
[----:B------:R-:W-:Y:S06]  /*22c0*/  MUFU.TANH R76, R76 ;  /* 0x0000004c004c7308 */ /* 0x000fec0000002400 */
[C---:B---3--:R-:W-:Y:S08]  /*22d0*/  HMMA.16816.F32.BF16 R48, R16.reuse, R52, R48 ;  /* 0x000000341030723c */ /* 0x048ff00000041830 */
[----:B------:R-:W-:Y:S08]  /*22e0*/  HMMA.16816.F32.BF16 R44, R16, R54, R44 ;  /* 0x00000036102c723c */ /* 0x000ff0000004182c */
[----:B------:R-:W-:Y:S01]  /*22f0*/  HMMA.16816.F32.BF16 R60, R8, R74, R60 ;  /* 0x0000004a083c723c */ /* 0x000fe2000004183c */
[----:B------:R-:W-:Y:S07]  /*2300*/  LDSM.16.M88.4 R72, [R163+0x4000] ;  /* 0x00400000a348783b */ /* 0x000fee0000000200 */
[----:B--2---:R-:W-:Y:S08]  /*2310*/  HMMA.16816.F32.BF16 R40, R16, R28, R40 ;  /* 0x0000001c1028723c */ /* 0x004ff00000041828 */
[C---:B------:R-:W-:Y:S08]  /*2320*/  HMMA.16816.F32.BF16 R48, R12.reuse, R36, R48 ;  /* 0x000000240c30723c */ /* 0x040ff00000041830 */
[----:B------:R-:W-:Y:S01]  /*2330*/  HMMA.16816.F32.BF16 R44, R12, R38, R44 ;  /* 0x000000260c2c723c */ /* 0x000fe2000004182c */
[----:B------:R-:W-:Y:S07]  /*2340*/  LDSM.16.M88.4 R36, [R162+0x4000] ;  /* 0x00400000a224783b */ /* 0x000fee0000000200 */
[----:B------:R-:W-:Y:S03]  /*2350*/  HMMA.16816.F32.BF16 R60, R16, R30, R60 ;  /* 0x0000001e103c723c */ /* 0x000fe6000004183c */
[----:B------:R-:W-:Y:S01]  /*2360*/  FMUL.FTZ R48, R48, UR4 ;  /* 0x0000000430307c20 */ /* 0x000fe20008410000 */
[----:B------:R-:W-:Y:S01]  /*2370*/  FMUL.FTZ R49, R49, UR4 ;  /* 0x0000000431317c20 */ /* 0x000fe20008410000 */
[----:B------:R-:W-:Y:S01]  /*2380*/  FMUL.FTZ R50, R50, UR4 ;  /* 0x0000000432327c20 */ /* 0x000fe20008410000 */
[----:B------:R-:W-:Y:S01]  /*2390*/  FMUL.FTZ R51, R51, UR4 ;  /* 0x0000000433337c20 */ /* 0x000fe20008410000 */
[----:B------:R-:W2:Y:S01]  /*23a0*/  MUFU.TANH R90, R48 ;  /* 0x00000030005a7308 */ /* 0x000ea20000002400 */
[----:B-1----:R-:W-:Y:S01]  /*23b0*/  HMMA.16816.F32.BF16 R28, R12, R64, R40 ;  /* 0x000000400c1c723c */ /* 0x002fe20000041828 */
[----:B------:R-:W1:Y:S02]  /*23c0*/  LDSM.16.M88.4 R40, [R161+0x3800] ;  /* 0x00380000a128783b */ /* 0x000e640000000200 */
[----:B------:R-:W-:Y:S01]  /*23d0*/  FMUL.FTZ R44, R44, UR4 ;  /* 0x000000042c2c7c20 */ /* 0x000fe20008410000 */
[----:B------:R-:W-:Y:S01]  /*23e0*/  FMUL.FTZ R96, R45, UR4 ;  /* 0x000000042d607c20 */ /* 0x000fe20008410000 */
[----:B------:R-:W-:Y:S01]  /*23f0*/  FMUL.FTZ R97, R46, UR4 ;  /* 0x000000042e617c20 */ /* 0x000fe20008410000 */
[----:B------:R-:W-:Y:S01]  /*2400*/  FMUL.FTZ R98, R47, UR4 ;  /* 0x000000042f627c20 */ /* 0x000fe20008410000 */
[----:B------:R-:W-:Y:S01]  /*2410*/  MUFU.TANH R92, R49 ;  /* 0x00000031005c7308 */ /* 0x000fe20000002400 */
[----:B------:R-:W-:Y:S07]  /*2420*/  HMMA.16816.F32.BF16 R56, R16, R32, R56 ;  /* 0x000000201038723c */ /* 0x000fee0000041838 */
[----:B------:R-:W-:Y:S01]  /*2430*/  MUFU.TANH R93, R50 ;  /* 0x00000032005d7308 */ /* 0x000fe20000002400 */
[----:B------:R-:W-:Y:S03]  /*2440*/  HMMA.16816.F32.BF16 R60, R12, R66, R60 ;  /* 0x000000420c3c723c */ /* 0x000fe6000004183c */
[----:B------:R-:W-:Y:S01]  /*2450*/  FMUL.FTZ R99, R28, UR4 ;  /* 0x000000041c637c20 */ /* 0x000fe20008410000 */
[----:B------:R-:W-:Y:S01]  /*2460*/  FMUL.FTZ R100, R29, UR4 ;  /* 0x000000041d647c20 */ /* 0x000fe20008410000 */
[----:B------:R-:W-:Y:S01]  /*2470*/  FMUL.FTZ R102, R30, UR4 ;  /* 0x000000041e667c20 */ /* 0x000fe20008410000 */
[----:B------:R-:W-:Y:S01]  /*2480*/  FMUL.FTZ R101, R31, UR4 ;  /* 0x000000041f657c20 */ /* 0x000fe20008410000 */
[----:B------:R3:W2:Y:S01]  /*2490*/  MUFU.TANH R94, R51 ;  /* 0x00000033005e7308 */ /* 0x0006a20000002400 */
[----:B------:R-:W-:Y:S01]  /*24a0*/  LDSM.16.M88.4 R28, [R168+UR5+0x5800] ;  /* 0x00580005a81c783b */ /* 0x000fe20008000200 */
[----:B------:R-:W-:Y:S06]  /*24b0*/  HMMA.16816.F32.BF16 R80, R16, R34, R80 ;  /* 0x000000221050723c */ /* 0x000fec0000041850 */
[----:B------:R4:W2:Y:S02]  /*24c0*/  MUFU.TANH R95, R44 ;  /* 0x0000002c005f7308 */ /* 0x0008a40000002400 */
[C---:B------:R-:W-:Y:S02]  /*24d0*/  HMMA.16816.F32.BF16 R52, R20.reuse, R68, RZ ;  /* 0x000000441434723c */ /* 0x040fe400000418ff */
[----:B------:R-:W-:Y:S01]  /*24e0*/  FMUL.FTZ R103, R60, UR4 ;  /* 0x000000043c677c20 */ /* 0x000fe20008410000 */
[----:B------:R-:W-:Y:S01]  /*24f0*/  FMUL.FTZ R104, R61, UR4 ;  /* 0x000000043d687c20 */ /* 0x000fe20008410000 */
[----:B------:R-:W-:Y:S01]  /*2500*/  FMUL.FTZ R106, R62, UR4 ;  /* 0x000000043e6a7c20 */ /* 0x000fe20008410000 */
[----:B------:R-:W-:Y:S01]  /*2510*/  FMUL.FTZ R105, R63, UR4 ;  /* 0x000000043f697c20 */ /* 0x000fe20008410000 */
[----:B------:R-:W-:Y:S01]  /*2520*/  MUFU.TANH R96, R96 ;  /* 0x0000006000607308 */ /* 0x000fe20000002400 */
[----:B---3--:R-:W3:Y:S01]  /*2530*/  LDSM.16.M88.4 R48, [R168+UR5+0x5000] ;  /* 0x00500005a830783b */ /* 0x008ee20008000200 */
[----:B------:R-:W-:Y:S03]  /*2540*/  HMMA.16816.F32.BF16 R68, R20, R70, RZ ;  /* 0x000000461444723c */ /* 0x000fe600000418ff */
[----:B------:R-:W-:Y:S03]  /*2550*/  LDSM.16.M88.4 R60, [R163+0x4800] ;  /* 0x00480000a33c783b */ /* 0x000fe60000000200 */
[----:B------:R-:W2:Y:S01]  /*2560*/  MUFU.TANH R97, R97 ;  /* 0x0000006100617308 */ /* 0x000ea20000002400 */
[----:B----4-:R-:W4:Y:S01]  /*2570*/  LDSM.16.M88.4 R44, [R168+UR5+0x4800] ;  /* 0x00480005a82c783b */ /* 0x010f220008000200 */
[C---:B-1----:R-:W-:Y:S06]  /*2580*/  HMMA.16816.F32.BF16 R56, R12.reuse, R40, R56 ;  /* 0x000000280c38723c */ /* 0x042fec0000041838 */
[----:B------:R-:W1:Y:S02]  /*2590*/  MUFU.TANH R98, R98 ;  /* 0x0000006200627308 */ /* 0x000e640000002400 */
[----:B------:R-:W-:Y:S01]  /*25a0*/  HMMA.16816.F32.BF16 R80, R12, R42, R80 ;  /* 0x0000002a0c50723c */ /* 0x000fe20000041850 */
[----:B------:R-:W5:Y:S05]  /*25b0*/  LDSM.16.M88.4 R40, [R161+0x4000] ;  /* 0x00400000a128783b */ /* 0x000f6a0000000200 */
[----:B------:R-:W1:Y:S02]  /*25c0*/  MUFU.TANH R99, R99 ;  /* 0x0000006300637308 */ /* 0x000e640000002400 */
[C---:B------:R-:W-:Y:S03]  /*25d0*/  HMMA.16816.F32.BF16 R52, R8.reuse, R72, R52 ;  /* 0x000000480834723c */ /* 0x040fe60000041834 */
[----:B------:R-:W-:Y:S01]  /*25e0*/  FMUL.FTZ R112, R59, UR4 ;  /* 0x000000043b707c20 */ /* 0x000fe20008410000 */
[----:B------:R-:W-:Y:S01]  /*25f0*/  FMUL.FTZ R57, R57, UR4 ;  /* 0x0000000439397c20 */ /* 0x000fe20008410000 */
[----:B------:R-:W-:Y:S01]  /*2600*/  FMUL.FTZ R56, R56, UR4 ;  /* 0x0000000438387c20 */ /* 0x000fe20008410000 */
[----:B------:R-:W-:Y:S01]  /*2610*/  MUFU.TANH R100, R100 ;  /* 0x0000006400647308 */ /* 0x000fe20000002400 */
[----:B------:R-:W-:Y:S01]  /*2620*/  FMUL.FTZ R58, R58, UR4 ;  /* 0x000000043a3a7c20 */ /* 0x000fe20008410000 */
[----:B------:R-:W-:Y:S03]  /*2630*/  HMMA.16816.F32.BF16 R68, R8, R74, R68 ;  /* 0x0000004a0844723c */ /* 0x000fe60000041844 */
[----:B------:R-:W-:Y:S01]  /*2640*/  FMUL.FTZ R108, R83, UR4 ;  /* 0x00000004536c7c20 */ /* 0x000fe20008410000 */
[----:B------:R-:W-:Y:S01]  /*2650*/  FMUL.FTZ R82, R82, UR4 ;  /* 0x0000000452527c20 */ /* 0x000fe20008410000 */
[----:B------:R-:W-:Y:S01]  /*2660*/  FMUL.FTZ R59, R80, UR4 ;  /* 0x00000004503b7c20 */ /* 0x000fe20008410000 */
[----:B------:R-:W1:Y:S01]  /*2670*/  MUFU.TANH R102, R102 ;  /* 0x0000006600667308 */ /* 0x000e620000002400 */
[----:B------:R-:W-:Y:S01]  /*2680*/  FMUL.FTZ R81, R81, UR4 ;  /* 0x0000000451517c20 */ /* 0x000fe20008410000 */
[C---:B---3--:R-:W-:Y:S06]  /*2690*/  HMMA.16816.F32.BF16 R64, R20.reuse, R48, RZ ;  /* 0x000000301440723c */ /* 0x048fec00000418ff */
[----:B------:R-:W-:Y:S02]  /*26a0*/  MUFU.TANH R110, R82 ;  /* 0x00000052006e7308 */ /* 0x000fe40000002400 */
[C---:B----4-:R-:W-:Y:S06]  /*26b0*/  HMMA.16816.F32.BF16 R32, R20.reuse, R44, RZ ;  /* 0x0000002c1420723c */ /* 0x050fec00000418ff */
[----:B------:R-:W-:Y:S02]  /*26c0*/  MUFU.TANH R104, R104 ;  /* 0x0000006800687308 */ /* 0x000fe40000002400 */
[C---:B------:R-:W-:Y:S06]  /*26d0*/  HMMA.16816.F32.BF16 R44, R20.reuse, R46, RZ ;  /* 0x0000002e142c723c */ /* 0x040fec00000418ff */
[----:B------:R-:W3:Y:S02]  /*26e0*/  MUFU.TANH R106, R106 ;  /* 0x0000006a006a7308 */ /* 0x000ee40000002400 */
[C---:B------:R-:W-:Y:S06]  /*26f0*/  HMMA.16816.F32.BF16 R48, R20.reuse, R50, RZ ;  /* 0x000000321430723c */ /* 0x040fec00000418ff */
[----:B------:R-:W-:Y:S02]  /*2700*/  MUFU.TANH R101, R101 ;  /* 0x0000006500657308 */ /* 0x000fe40000002400 */
[C---:B------:R-:W-:Y:S06]  /*2710*/  HMMA.16816.F32.BF16 R72, R20.reuse, R28, RZ ;  /* 0x0000001c1448723c */ /* 0x040fec00000418ff */
[----:B------:R-:W4:Y:S02]  /*2720*/  MUFU.TANH R103, R103 ;  /* 0x0000006700677308 */ /* 0x000f240000002400 */
[----:B------:R-:W-:Y:S01]  /*2730*/  HMMA.16816.F32.BF16 R20, R20, R30, RZ ;  /* 0x0000001e1414723c */ /* 0x000fe200000418ff */
[----:B------:R-:W2:Y:S05]  /*2740*/  LDSM.16.M88.4 R28, [R162+0x4800] ;  /* 0x00480000a21c783b */ /* 0x000eaa0000000200 */
[----:B------:R-:W4:Y:S02]  /*2750*/  MUFU.TANH R105, R105 ;  /* 0x0000006900697308 */ /* 0x000f240000002400 */
[----:B------:R-:W-:Y:S06]  /*2760*/  HMMA.16816.F32.BF16 R52, R16, R36, R52 ;  /* 0x000000241034723c */ /* 0x000fec0000041834 */
[----:B------:R-:W4:Y:S02]  /*2770*/  MUFU.TANH R123, R56 ;  /* 0x00000038007b7308 */ /* 0x000f240000002400 */
[----:B------:R-:W-:Y:S06]  /*2780*/  HMMA.16816.F32.BF16 R32, R8, R60, R32 ;  /* 0x0000003c0820723c */ /* 0x000fec0000041820 */
[----:B------:R-:W-:Y:S02]  /*2790*/  MUFU.TANH R57, R57 ;  /* 0x0000003900397308 */ /* 0x000fe40000002400 */
[----:B------:R-:W-:Y:S01]  /*27a0*/  HMMA.16816.F32.BF16 R68, R16, R38, R68 ;  /* 0x000000261044723c */ /* 0x000fe20000041844 */
[----:B------:R-:W1:Y:S05]  /*27b0*/  LDSM.16.M88.4 R36, [R163+0x5000] ;  /* 0x00500000a324783b */ /* 0x000e6a0000000200 */
[----:B------:R-:W4:Y:S02]  /*27c0*/  MUFU.TANH R107, R58 ;  /* 0x0000003a006b7308 */ /* 0x000f240000002400 */
[----:B-----5:R-:W-:Y:S01]  /*27d0*/  HMMA.16816.F32.BF16 R52, R12, R40, R52 ;  /* 0x000000280c34723c */ /* 0x020fe20000041834 */
[----:B------:R-:W-:-:S02]  /*27e0*/  SHF.R.U32.HI R40, RZ, 0x2, R26 ;  /* 0x00000002ff287819 */ /* 0x000fc4000001161a */
[----:B------:R-:W-:-:S03]  /*27f0*/  LOP3.LUT R41, R86, 0x1f0, RZ, 0xc0, !PT ;  /* 0x000001f056297812 */ /* 0x000fc600078ec0ff */
[----:B------:R-:W5:Y:S02]  /*2800*/  MUFU.TANH R112, R112 ;  /* 0x0000007000707308 */ /* 0x000f640000002400 */
[----:B------:R-:W-:Y:S01]  /*2810*/  HMMA.16816.F32.BF16 R60, R8, R62, R44 ;  /* 0x0000003e083c723c */ /* 0x000fe2000004182c */
[----:B------:R-:W3:Y:S05]  /*2820*/  LDSM.16.M88.4 R44, [R161+0x4800] ;  /* 0x00480000a12c783b */ /* 0x000eea0000000200 */
[----:B------:R-:W5:Y:S02]  /*2830*/  MUFU.TANH R59, R59 ;  /* 0x0000003b003b7308 */ /* 0x000f640000002400 */
[----:B--2---:R-:W-:Y:S01]  /*2840*/  HMMA.16816.F32.BF16 R32, R16, R28, R32 ;  /* 0x0000001c1020723c */ /* 0x004fe20000041820 */
[----:B------:R-:W-:Y:S01]  /*2850*/  LOP3.LUT R28, R40, 0x7, RZ, 0xc0, !PT ;  /* 0x00000007281c7812 */ /* 0x000fe200078ec0ff */
[----:B------:R-:W-:-:S02]  /*2860*/  IMAD.SHL.U32 R29, R26, 0x2, RZ ;  /* 0x000000021a1d7824 */ /* 0x000fc400078e00ff */
[----:B------:R-:W-:Y:S01]  /*2870*/  FMUL.FTZ R83, R53, UR4 ;  /* 0x0000000435537c20 */ /* 0x000fe20008410000 */
[----:B------:R-:W-:Y:S01]  /*2880*/  IADD3 R53, PT, PT, R41, 0x1, R176 ;  /* 0x0000000129357810 */ /* 0x000fe20007ffe0b0 */
[----:B------:R-:W-:Y:S01]  /*2890*/  FMUL.FTZ R122, R55, UR4 ;  /* 0x00000004377a7c20 */ /* 0x000fe20008410000 */
[----:B------:R-:W-:Y:S01]  /*28a0*/  FMUL.FTZ R52, R52, UR4 ;  /* 0x0000000434347c20 */ /* 0x000fe20008410000 */
[----:B------:R-:W-:Y:S01]  /*28b0*/  LOP3.LUT R26, R180, 0x6, R29, 0xf8, !PT ;  /* 0x00000006b41a7812 */ /* 0x000fe200078ef81d */
[----:B------:R-:W-:Y:S01]  /*28c0*/  HMMA.16816.F32.BF16 R68, R12, R42, R68 ;  /* 0x0000002a0c44723c */ /* 0x000fe20000041844 */
[----:B------:R-:W2:Y:S01]  /*28d0*/  LDSM.16.M88.4 R40, [R162+0x5000] ;  /* 0x00500000a228783b */ /* 0x000ea20000000200 */
[----:B------:R-:W-:Y:S01]  /*28e0*/  IADD3 R53, PT, PT, R53, -R87, R28 ;  /* 0x8000005735357210 */ /* 0x000fe20007ffe01c */
[----:B------:R-:W-:Y:S01]  /*28f0*/  MUFU.TANH R115, R52 ;  /* 0x0000003400737308 */ /* 0x000fe20000002400 */
[----:B------:R-:W-:Y:S01]  /*2900*/  LOP3.LUT R28, R26, 0x8, RZ, 0xfc, !PT ;  /* 0x000000081a1c7812 */ /* 0x000fe200078efcff */
[----:B------:R-:W-:Y:S01]  /*2910*/  FMUL.FTZ R54, R54, UR4 ;  /* 0x0000000436367c20 */ /* 0x000fe20008410000 */
[----:B------:R-:W-:-:S02]  /*2920*/  IADD3 R53, PT, PT, R53, R85, R24 ;  /* 0x0000005535357210 */ /* 0x000fc40007ffe018 */
[----:B------:R-:W-:Y:S02]  /*2930*/  HMMA.16816.F32.BF16 R60, R16, R30, R60 ;  /* 0x0000001e103c723c */ /* 0x000fe4000004183c */
[C---:B------:R-:W-:Y:S01]  /*2940*/  VIMNMX R55, PT, PT, R53.reuse, R24, PT ;  /* 0x0000001835377248 */ /* 0x040fe20003fe0100 */
[----:B------:R-:W5:Y:S01]  /*2950*/  MUFU.TANH R81, R81 ;  /* 0x0000005100517308 */ /* 0x000f620000002400 */
[----:B------:R-:W-:Y:S02]  /*2960*/  VIADDMNMX R53, R53, 0x8, R24, PT ;  /* 0x0000000835357846 */ /* 0x000fe40003800118 */
[C---:B------:R-:W-:Y:S02]  /*2970*/  ISETP.GE.AND P5, PT, R28.reuse, R55, PT ;  /* 0x000000371c00720c */ /* 0x040fe40003fa6270 */
[----:B------:R-:W-:Y:S01]  /*2980*/  ISETP.GE.AND P2, PT, R28, R53, PT ;  /* 0x000000351c00720c */ /* 0x000fe20003f46270 */
[C---:B-1----:R-:W-:Y:S01]  /*2990*/  HMMA.16816.F32.BF16 R64, R8.reuse, R36, R64 ;  /* 0x000000240840723c */ /* 0x042fe20000041840 */
[----:B------:R-:W-:Y:S01]  /*29a0*/  LOP3.LUT R28, R26, 0x9, RZ, 0xfc, !PT ;  /* 0x000000091a1c7812 */ /* 0x000fe200078efcff */
[----:B------:R-:W-:Y:S01]  /*29b0*/  FMUL.FTZ R68, R68, UR4 ;  /* 0x0000000444447c20 */ /* 0x000fe20008410000 */
[----:B------:R-:W-:Y:S01]  /*29c0*/  LOP3.LUT R24, R26, 0x1, RZ, 0xfc, !PT ;  /* 0x000000011a187812 */ /* 0x000fe200078efcff */
[----:B------:R-:W-:Y:S01]  /*29d0*/  FMUL.FTZ R70, R70, UR4 ;  /* 0x0000000446467c20 */ /* 0x000fe20008410000 */
[C---:B------:R-:W-:Y:S01]  /*29e0*/  ISETP.GE.AND P6, PT, R28.reuse, R55, PT ;  /* 0x000000371c00720c */ /* 0x040fe20003fc6270 */
[----:B------:R1:W-:Y:S01]  /*29f0*/  MUFU.TANH R109, R68 ;  /* 0x00000044006d7308 */ /* 0x0003e20000002400 */
[----:B------:R-:W-:Y:S01]  /*2a00*/  ISETP.GE.AND P4, PT, R28, R53, PT ;  /* 0x000000351c00720c */ /* 0x000fe20003f86270 */
[----:B------:R-:W-:Y:S01]  /*2a10*/  HMMA.16816.F32.BF16 R48, R8, R38, R48 ;  /* 0x000000260830723c */ /* 0x000fe20000041830 */
[----:B------:R-:W4:Y:S01]  /*2a20*/  LDSM.16.M88.4 R36, [R163+0x5800] ;  /* 0x00580000a324783b */ /* 0x000f220000000200 */
[C---:B------:R-:W-:Y:S01]  /*2a30*/  ISETP.GE.AND P1, PT, R24.reuse, R55, PT ;  /* 0x000000371800720c */ /* 0x040fe20003f26270 */
[----:B------:R-:W-:Y:S01]  /*2a40*/  FMUL.FTZ R69, R69, UR4 ;  /* 0x0000000445457c20 */ /* 0x000fe20008410000 */
[----:B------:R-:W-:Y:S01]  /*2a50*/  ISETP.GE.AND P0, PT, R24, R53, PT ;  /* 0x000000351800720c */ /* 0x000fe20003f06270 */
[----:B------:R-:W5:Y:S01]  /*2a60*/  LDSM.16.M88.4 R28, [R161+0x5000] ;  /* 0x00500000a11c783b */ /* 0x000f620000000200 */
[----:B------:R-:W-:Y:S01]  /*2a70*/  LOP3.LUT R24, R26, 0x10, RZ, 0xfc, !PT ;  /* 0x000000101a187812 */ /* 0x000fe200078efcff */
[----:B------:R1:W-:Y:S01]  /*2a80*/  MUFU.TANH R126, R70 ;  /* 0x00000046007e7308 */ /* 0x0003e20000002400 */
[----:B---3--:R-:W-:Y:S01]  /*2a90*/  HMMA.16816.F32.BF16 R32, R12, R44, R32 ;  /* 0x0000002c0c20723c */ /* 0x008fe20000041820 */
[----:B------:R-:W-:Y:S01]  /*2aa0*/  FSEL R77, R77, -INF , !P1 ;  /* 0xff8000004d4d7808 */ /* 0x000fe20004800000 */
[----:B------:R-:W-:Y:S01]  /*2ab0*/  FMUL.FTZ R71, R71, UR4 ;  /* 0x0000000447477c20 */ /* 0x000fe20008410000 */
[----:B------:R-:W-:-:S02]  /*2ac0*/  ISETP.GE.AND P3, PT, R24, R55, PT ;  /* 0x000000371800720c */ /* 0x000fc40003f66270 */
[----:B------:R-:W-:Y:S02]  /*2ad0*/  ISETP.GE.AND P1, PT, R24, R53, PT ;  /* 0x000000351800720c */ /* 0x000fe40003f26270 */
[----:B------:R-:W-:Y:S01]  /*2ae0*/  LOP3.LUT R24, R26, 0x18, RZ, 0xfc, !PT ;  /* 0x000000181a187812 */ /* 0x000fe200078efcff */
[----:B--2---:R-:W-:Y:S01]  /*2af0*/  HMMA.16816.F32.BF16 R64, R16, R40, R64 ;  /* 0x000000281040723c */ /* 0x004fe20000041840 */
[----:B-1----:R-:W-:Y:S01]  /*2b00*/  FSEL R68, R91, -INF , !P2 ;  /* 0xff8000005b447808 */ /* 0x002fe20005000000 */
[----:B------:R1:W-:Y:S01]  /*2b10*/  MUFU.TANH R111, R69 ;  /* 0x00000045006f7308 */ /* 0x0003e20000002400 */
[----:B------:R-:W-:Y:S02]  /*2b20*/  FSEL R41, R88, -INF , !P6 ;  /* 0xff80000058297808 */ /* 0x000fe40007000000 */
[C---:B------:R-:W-:Y:S02]  /*2b30*/  ISETP.GE.AND P2, PT, R24.reuse, R55, PT ;  /* 0x000000371800720c */ /* 0x040fe40003f46270 */
[-C--:B------:R-:W-:Y:S01]  /*2b40*/  ISETP.GE.AND P6, PT, R24, R53.reuse, PT ;  /* 0x000000351800720c */ /* 0x080fe20003fc6270 */
[----:B------:R-:W-:Y:S01]  /*2b50*/  HMMA.16816.F32.BF16 R60, R12, R46, R60 ;  /* 0x0000002e0c3c723c */ /* 0x000fe2000004183c */
[C---:B------:R-:W-:Y:S01]  /*2b60*/  LOP3.LUT R40, R26.reuse, 0x11, RZ, 0xfc, !PT ;  /* 0x000000111a287812 */ /* 0x040fe200078efcff */
[----:B------:R-:W2:Y:S01]  /*2b70*/  LDSM.16.M88.4 R44, [R162+0x5800] ;  /* 0x00580000a22c783b */ /* 0x000ea20000000200 */
[----:B------:R-:W-:Y:S01]  /*2b80*/  LOP3.LUT R24, R26, 0x19, RZ, 0xfc, !PT ;  /* 0x000000191a187812 */ /* 0x000fe200078efcff */
[----:B------:R-:W-:Y:S01]  /*2b90*/  FMUL.FTZ R32, R32, UR4 ;  /* 0x0000000420207c20 */ /* 0x000fe20008410000 */
        /* <DEDUP_REMOVED lines=9> */
[----:B------:R3:W-:Y:S01]  /*2c30*/  MUFU.TANH R121, R32 ;  /* 0x0000002000797308 */ /* 0x0007e20000002400 */
[----:B------:R-:W-:Y:S01]  /*2c40*/  ISETP.GE.AND P3, PT, R24, R53, PT ;  /* 0x000000351800720c */ /* 0x000fe20003f66270 */
[----:B------:R-:W-:Y:S01]  /*2c50*/  HMMA.16816.F32.BF16 R48, R16, R42, R48 ;  /* 0x0000002a1030723c */ /* 0x000fe20000041830 */
[----:B------:R-:W-:-:S02]  /*2c60*/  FSEL R78, R78, -INF , !P0 ;  /* 0xff8000004e4e7808 */ /* 0x000fc40004000000 */
[----:B------:R-:W-:Y:S01]  /*2c70*/  LOP3.LUT R24, R26, 0x21, RZ, 0xfc, !PT ;  /* 0x000000211a187812 */ /* 0x000fe200078efcff */
[----:B------:R-:W-:Y:S01]  /*2c80*/  FMUL.FTZ R60, R60, UR4 ;  /* 0x000000043c3c7c20 */ /* 0x000fe20008410000 */
[-C--:B------:R-:W-:Y:S01]  /*2c90*/  ISETP.GE.AND P0, PT, R40, R55.reuse, PT ;  /* 0x000000372800720c */ /* 0x080fe20003f06270 */
[----:B------:R-:W-:Y:S01]  /*2ca0*/  MUFU.TANH R119, R33 ;  /* 0x0000002100777308 */ /* 0x000fe20000002400 */
[----:B------:R-:W-:Y:S01]  /*2cb0*/  FSEL R80, R94, -INF , !P5 ;  /* 0xff8000005e507808 */ /* 0x000fe20006800000 */
[----:B----4-:R-:W-:Y:S01]  /*2cc0*/  HMMA.16816.F32.BF16 R72, R8, R36, R72 ;  /* 0x000000240848723c */ /* 0x010fe20000041848 */
[----:B-1----:R-:W-:Y:S01]  /*2cd0*/  FSEL R69, R95, -INF , !P2 ;  /* 0xff8000005f457808 */ /* 0x002fe20005000000 */
[----:B------:R-:W-:Y:S01]  /*2ce0*/  FMUL.FTZ R61, R61, UR4 ;  /* 0x000000043d3d7c20 */ /* 0x000fe20008410000 */
[C---:B------:R-:W-:Y:S01]  /*2cf0*/  ISETP.GE.AND P5, PT, R24.reuse, R55, PT ;  /* 0x000000371800720c */ /* 0x040fe20003fa6270 */
[----:B------:R-:W-:Y:S01]  /*2d00*/  FMUL.FTZ R63, R63, UR4 ;  /* 0x000000043f3f7c20 */ /* 0x000fe20008410000 */
[----:B------:R-:W-:Y:S01]  /*2d10*/  ISETP.GE.AND P2, PT, R24, R53, PT ;  /* 0x000000351800720c */ /* 0x000fe20003f46270 */
[----:B------:R-:W-:Y:S01]  /*2d20*/  MUFU.TANH R120, R34 ;  /* 0x0000002200787308 */ /* 0x000fe20000002400 */
[----:B---3--:R-:W-:Y:S01]  /*2d30*/  LOP3.LUT R32, R26, 0x20, RZ, 0xfc, !PT ;  /* 0x000000201a207812 */ /* 0x008fe200078efcff */
[----:B-----5:R-:W-:Y:S01]  /*2d40*/  HMMA.16816.F32.BF16 R64, R12, R28, R64 ;  /* 0x0000001c0c40723c */ /* 0x020fe20000041840 */
[----:B------:R-:W-:Y:S01]  /*2d50*/  FSEL R82, R93, -INF , !P1 ;  /* 0xff8000005d527808 */ /* 0x000fe20004800000 */
[----:B------:R-:W-:Y:S01]  /*2d60*/  FMUL.FTZ R62, R62, UR4 ;  /* 0x000000043e3e7c20 */ /* 0x000fe20008410000 */
[----:B------:R-:W-:-:S02]  /*2d70*/  FSEL R71, R92, -INF , !P0 ;  /* 0xff8000005c477808 */ /* 0x000fc40004000000 */
[----:B------:R-:W-:Y:S01]  /*2d80*/  LOP3.LUT R24, R26, 0x28, RZ, 0xfc, !PT ;  /* 0x000000281a187812 */ /* 0x000fe200078efcff */
[----:B------:R1:W-:Y:S01]  /*2d90*/  MUFU.TANH R118, R35 ;  /* 0x0000002300767308 */ /* 0x0003e20000002400 */
[C---:B------:R-:W-:Y:S01]  /*2da0*/  ISETP.GE.AND P1, PT, R32.reuse, R55, PT ;  /* 0x000000372000720c */ /* 0x040fe20003f26270 */
[----:B------:R-:W-:Y:S01]  /*2db0*/  HMMA.16816.F32.BF16 R20, R8, R38, R20 ;  /* 0x000000260814723c */ /* 0x000fe20000041814 */
[----:B------:R-:W-:Y:S02]  /*2dc0*/  ISETP.GE.AND P0, PT, R32, R53, PT ;  /* 0x000000352000720c */ /* 0x000fe40003f06270 */
[----:B------:R-:W-:Y:S02]  /*2dd0*/  LOP3.LUT R32, R26, 0x29, RZ, 0xfc, !PT ;  /* 0x000000291a207812 */ /* 0x000fe400078efcff */
[----:B------:R-:W-:Y:S01]  /*2de0*/  FSEL R28, R97, -INF , !P6 ;  /* 0xff800000611c7808 */ /* 0x000fe20007000000 */
[----:B------:R-:W3:Y:S01]  /*2df0*/  MUFU.TANH R108, R108 ;  /* 0x0000006c006c7308 */ /* 0x000ee20000002400 */
[----:B------:R-:W-:Y:S01]  /*2e00*/  FSEL R37, R96, -INF , !P4 ;  /* 0xff80000060257808 */ /* 0x000fe20006000000 */
[----:B--2---:R-:W-:Y:S01]  /*2e10*/  HMMA.16816.F32.BF16 R72, R16, R44, R72 ;  /* 0x0000002c1048723c */ /* 0x004fe20000041848 */
[----:B------:R-:W-:-:S02]  /*2e20*/  ISETP.GE.AND P6, PT, R24, R55, PT ;  /* 0x000000371800720c */ /* 0x000fc40003fc6270 */
[----:B------:R-:W-:Y:S01]  /*2e30*/  ISETP.GE.AND P4, PT, R24, R53, PT ;  /* 0x000000351800720c */ /* 0x000fe20003f86270 */
[----:B------:R-:W-:Y:S01]  /*2e40*/  FMUL.FTZ R64, R64, UR4 ;  /* 0x0000000440407c20 */ /* 0x000fe20008410000 */
[----:B------:R-:W-:Y:S01]  /*2e50*/  FSEL R24, R98, -INF , !P3 ;  /* 0xff80000062187808 */ /* 0x000fe20005800000 */
[----:B------:R-:W-:Y:S01]  /*2e60*/  MUFU.TANH R83, R83 ;  /* 0x0000005300537308 */ /* 0x000fe20000002400 */
[----:B------:R-:W-:Y:S01]  /*2e70*/  FSEL R29, R99, -INF , !P1 ;  /* 0xff800000631d7808 */ /* 0x000fe20004800000 */
[----:B------:R-:W-:Y:S01]  /*2e80*/  HMMA.16816.F32.BF16 R48, R12, R30, R48 ;  /* 0x0000001e0c30723c */ /* 0x000fe20000041830 */
[C---:B------:R-:W-:Y:S01]  /*2e90*/  ISETP.GE.AND P3, PT, R32.reuse, R55, PT ;  /* 0x000000372000720c */ /* 0x040fe20003f66270 */
[----:B------:R-:W-:Y:S01]  /*2ea0*/  FMUL.FTZ R65, R65, UR4 ;  /* 0x0000000441417c20 */ /* 0x000fe20008410000 */
[----:B------:R-:W-:Y:S02]  /*2eb0*/  ISETP.GE.AND P1, PT, R32, R53, PT ;  /* 0x000000352000720c */ /* 0x000fe40003f26270 */
[----:B------:R-:W-:Y:S01]  /*2ec0*/  LOP3.LUT R32, R26, 0x30, RZ, 0xfc, !PT ;  /* 0x000000301a207812 */ /* 0x000fe200078efcff */
[----:B------:R-:W2:Y:S01]  /*2ed0*/  MUFU.TANH R128, R54 ;  /* 0x0000003600807308 */ /* 0x000ea20000002400 */
[----:B------:R-:W-:Y:S01]  /*2ee0*/  FSEL R52, R102, -INF , !P0 ;  /* 0xff80000066347808 */ /* 0x000fe20004000000 */
[----:B------:R-:W-:Y:S01]  /*2ef0*/  HMMA.16816.F32.BF16 R20, R16, R46, R20 ;  /* 0x0000002e1014723c */ /* 0x000fe20000041814 */
[----:B------:R-:W-:-:S02]  /*2f00*/  FSEL R125, R100, -INF , !P5 ;  /* 0xff800000647d7808 */ /* 0x000fc40006800000 */
[C---:B------:R-:W-:Y:S02]  /*2f10*/  ISETP.GE.AND P0, PT, R32.reuse, R55, PT ;  /* 0x000000372000720c */ /* 0x040fe40003f06270 */
[----:B------:R-:W-:Y:S01]  /*2f20*/  ISETP.GE.AND P5, PT, R32, R53, PT ;  /* 0x000000352000720c */ /* 0x000fe20003fa6270 */
[----:B------:R-:W4:Y:S01]  /*2f30*/  MUFU.TANH R122, R122 ;  /* 0x0000007a007a7308 */ /* 0x000f220000002400 */
[----:B-1----:R-:W1:Y:S01]  /*2f40*/  LDSM.16.M88.4 R32, [R161+0x5800] ;  /* 0x00580000a120783b */ /* 0x002e620000000200 */
[----:B------:R-:W-:Y:S01]  /*2f50*/  LOP3.LUT R40, R26, 0x38, RZ, 0xfc, !PT ;  /* 0x000000381a287812 */ /* 0x000fe200078efcff */
[----:B------:R-:W-:-:S04]  /*2f60*/  DEPBAR.LE SB0, 0x0 ;  /* 0x000080000000791a */ /* 0x000fc80000000000 */
[----:B------:R-:W-:Y:S01]  /*2f70*/  FSEL R58, R106, -INF , !P4 ;  /* 0xff8000006a3a7808 */ /* 0x000fe20006000000 */
[----:B------:R5:W4:Y:S01]  /*2f80*/  MUFU.TANH R117, R60 ;  /* 0x0000003c00757308 */ /* 0x000b220000002400 */
[----:B------:R-:W-:Y:S01]  /*2f90*/  FSEL R43, R104, -INF , !P3 ;  /* 0xff800000682b7808 */ /* 0x000fe20005800000 */
[----:B------:R-:W-:Y:S01]  /*2fa0*/  FMUL.FTZ R48, R48, UR4 ;  /* 0x0000000430307c20 */ /* 0x000fe20008410000 */
[----:B------:R-:W-:Y:S01]  /*2fb0*/  ISETP.GE.AND P4, PT, R40, R55, PT ;  /* 0x000000372800720c */ /* 0x000fe20003f86270 */
[----:B------:R-:W-:Y:S01]  /*2fc0*/  FMUL.FTZ R104, R66, UR4 ;  /* 0x0000000442687c20 */ /* 0x000fe20008410000 */
[-C--:B------:R-:W-:Y:S01]  /*2fd0*/  ISETP.GE.AND P3, PT, R40, R53.reuse, PT ;  /* 0x000000352800720c */ /* 0x080fe20003f66270 */
[----:B------:R-:W-:Y:S01]  /*2fe0*/  FMUL.FTZ R66, R67, UR4 ;  /* 0x0000000443427c20 */ /* 0x000fe20008410000 */
[C---:B------:R-:W-:Y:S01]  /*2ff0*/  LOP3.LUT R36, R26.reuse, 0x31, RZ, 0xfc, !PT ;  /* 0x000000311a247812 */ /* 0x040fe200078efcff */
[----:B------:R-:W-:Y:S01]  /*3000*/  MUFU.TANH R113, R61 ;  /* 0x0000003d00717308 */ /* 0x000fe20000002400 */
[----:B------:R-:W-:Y:S01]  /*3010*/  LOP3.LUT R40, R26, 0x39, RZ, 0xfc, !PT ;  /* 0x000000391a287812 */ /* 0x000fe200078efcff */
[----:B------:R-:W-:Y:S01]  /*3020*/  FMUL.FTZ R49, R49, UR4 ;  /* 0x0000000431317c20 */ /* 0x000fe20008410000 */
[----:B------:R-:W-:Y:S01]  /*3030*/  FSEL R127, R103, -INF , !P6 ;  /* 0xff800000677f7808 */ /* 0x000fe20007000000 */
[----:B------:R-:W-:Y:S01]  /*3040*/  FMUL.FTZ R50, R50, UR4 ;  /* 0x0000000432327c20 */ /* 0x000fe20008410000 */
[----:B------:R-:W-:Y:S01]  /*3050*/  FSEL R56, R105, -INF , !P1 ;  /* 0xff80000069387808 */ /* 0x000fe20004800000 */
[----:B------:R-:W-:Y:S01]  /*3060*/  FMUL.FTZ R51, R51, UR4 ;  /* 0x0000000433337c20 */ /* 0x000fe20008410000 */
[----:B------:R-:W-:Y:S01]  /*3070*/  ISETP.GE.AND P6, PT, R36, R53, PT ;  /* 0x000000352400720c */ /* 0x000fe20003fc6270 */
[----:B------:R3:W-:Y:S01]  /*3080*/  MUFU.TANH R114, R63 ;  /* 0x0000003f00727308 */ /* 0x0007e20000002400 */
[----:B-----5:R-:W-:-:S02]  /*3090*/  FSEL R60, R101, -INF , !P2 ;  /* 0xff800000653c7808 */ /* 0x020fc40005000000 */
[-C--:B------:R-:W-:Y:S02]  /*30a0*/  ISETP.GE.AND P2, PT, R36, R55.reuse, PT ;  /* 0x000000372400720c */ /* 0x080fe40003f46270 */
[----:B------:R-:W-:Y:S02]  /*30b0*/  ISETP.GE.AND P1, PT, R40, R55, PT ;  /* 0x000000372800720c */ /* 0x000fe40003f26270 */
[C---:B------:R-:W-:Y:S01]  /*30c0*/  LOP3.LUT R30, R26.reuse, 0x40, RZ, 0xfc, !PT ;  /* 0x000000401a1e7812 */ /* 0x040fe200078efcff */
[----:B------:R-:W5:Y:S01]  /*30d0*/  MUFU.TANH R116, R62 ;  /* 0x0000003e00747308 */ /* 0x000f620000002400 */
[C---:B------:R-:W-:Y:S02]  /*30e0*/  LOP3.LUT R10, R26.reuse, 0x41, RZ, 0xfc, !PT ;  /* 0x000000411a0a7812 */ /* 0x040fe400078efcff */
[----:B------:R-:W-:Y:S02]  /*30f0*/  LOP3.LUT R8, R26, 0x48, RZ, 0xfc, !PT ;  /* 0x000000481a087812 */ /* 0x000fe400078efcff */
[----:B------:R-:W-:-:S02]  /*3100*/  FSEL R123, R123, -INF , !P0 ;  /* 0xff8000007b7b7808 */ /* 0x000fc40004000000 */
[----:B------:R-:W-:Y:S01]  /*3110*/  FSEL R106, R107, -INF , !P5 ;  /* 0xff8000006b6a7808 */ /* 0x000fe20006800000 */
[----:B------:R-:W5:Y:S01]  /*3120*/  MUFU.TANH R36, R64 ;  /* 0x0000004000247308 */ /* 0x000f620000002400 */
[C---:B-1----:R-:W-:Y:S01]  /*3130*/  HMMA.16816.F32.BF16 R72, R12.reuse, R32, R72 ;  /* 0x000000200c48723c */ /* 0x042fe20000041848 */
[----:B------:R-:W-:Y:S02]  /*3140*/  FSEL R57, R57, -INF , !P2 ;  /* 0xff80000039397808 */ /* 0x000fe40005000000 */
[----:B------:R-:W-:Y:S02]  /*3150*/  FSEL R112, R112, -INF , !P6 ;  /* 0xff80000070707808 */ /* 0x000fe40007000000 */
[----:B---3--:R-:W-:Y:S02]  /*3160*/  FSEL R63, R59, -INF , !P4 ;  /* 0xff8000003b3f7808 */ /* 0x008fe40006000000 */
[----:B------:R-:W-:Y:S01]  /*3170*/  FSEL R110, R110, -INF , !P3 ;  /* 0xff8000006e6e7808 */ /* 0x000fe20005800000 */
[----:B------:R-:W-:Y:S01]  /*3180*/  HMMA.16816.F32.BF16 R12, R12, R34, R20 ;  /* 0x000000220c0c723c */ /* 0x000fe20000041814 */
[----:B------:R-:W-:Y:S01]  /*3190*/  FSEL R61, R81, -INF , !P1 ;  /* 0xff800000513d7808 */ /* 0x000fe20004800000 */
[----:B------:R-:W1:Y:S01]  /*31a0*/  MUFU.TANH R101, R48 ;  /* 0x0000003000657308 */ /* 0x000e620000002400 */
[----:B------:R-:W-:-:S02]  /*31b0*/  ISETP.GE.AND P0, PT, R40, R53, PT ;  /* 0x000000352800720c */ /* 0x000fc40003f06270 */
[C---:B------:R-:W-:Y:S02]  /*31c0*/  ISETP.GE.AND P5, PT, R30.reuse, R55, PT ;  /* 0x000000371e00720c */ /* 0x040fe40003fa6270 */
[----:B------:R-:W-:Y:S02]  /*31d0*/  ISETP.GE.AND P2, PT, R30, R53, PT ;  /* 0x000000351e00720c */ /* 0x000fe40003f46270 */
[C---:B------:R-:W-:Y:S01]  /*31e0*/  ISETP.GE.AND P6, PT, R10.reuse, R55, PT ;  /* 0x000000370a00720c */ /* 0x040fe20003fc6270 */
[----:B------:R-:W-:Y:S01]  /*31f0*/  MUFU.TANH R103, R65 ;  /* 0x0000004100677308 */ /* 0x000fe20000002400 */
[----:B------:R-:W-:Y:S01]  /*3200*/  ISETP.GE.AND P4, PT, R10, R53, PT ;  /* 0x000000350a00720c */ /* 0x000fe20003f86270 */
[----:B------:R-:W-:Y:S01]  /*3210*/  FMUL.FTZ R9, R75, UR4 ;  /* 0x000000044b097c20 */ /* 0x000fe20008410000 */
[----:B------:R-:W-:Y:S01]  /*3220*/  ISETP.GE.AND P3, PT, R8, R55, PT ;  /* 0x000000370800720c */ /* 0x000fe20003f66270 */
[----:B------:R-:W-:Y:S01]  /*3230*/  FMUL.FTZ R59, R72, UR4 ;  /* 0x00000004483b7c20 */ /* 0x000fe20008410000 */
[----:B------:R-:W-:Y:S01]  /*3240*/  ISETP.GE.AND P1, PT, R8, R53, PT ;  /* 0x000000350800720c */ /* 0x000fe20003f26270 */
[----:B------:R-:W-:Y:S01]  /*3250*/  FMUL.FTZ R40, R74, UR4 ;  /* 0x000000044a287c20 */ /* 0x000fe20008410000 */
[C---:B------:R-:W-:Y:S01]  /*3260*/  LOP3.LUT R10, R26.reuse, 0x49, RZ, 0xfc, !PT ;  /* 0x000000491a0a7812 */ /* 0x040fe200078efcff */
[----:B------:R-:W3:Y:S01]  /*3270*/  MUFU.TANH R104, R104 ;  /* 0x0000006800687308 */ /* 0x000ee20000002400 */
[----:B------:R-:W-:Y:S01]  /*3280*/  LOP3.LUT R8, R26, 0x50, RZ, 0xfc, !PT ;  /* 0x000000501a087812 */ /* 0x000fe200078efcff */
[----:B------:R-:W-:Y:S01]  /*3290*/  FMUL.FTZ R11, R12, UR4 ;  /* 0x000000040c0b7c20 */ /* 0x000fe20008410000 */
[----:B------:R-:W-:Y:S01]  /*32a0*/  FSEL R108, R108, -INF , !P0 ;  /* 0xff8000006c6c7808 */ /* 0x000fe20004000000 */
[----:B------:R-:W-:Y:S01]  /*32b0*/  FMUL.FTZ R13, R13, UR4 ;  /* 0x000000040d0d7c20 */ /* 0x000fe20008410000 */
[----:B------:R-:W-:Y:S01]  /*32c0*/  FSEL R115, R115, -INF , !P5 ;  /* 0xff80000073737808 */ /* 0x000fe20006800000 */
[----:B------:R-:W-:Y:S01]  /*32d0*/  FMUL.FTZ R14, R14, UR4 ;  /* 0x000000040e0e7c20 */ /* 0x000fe20008410000 */
[----:B--2---:R-:W-:Y:S01]  /*32e0*/  FSEL R128, R128, -INF , !P2 ;  /* 0xff80000080807808 */ /* 0x004fe20005000000 */
[----:B------:R-:W2:Y:S01]  /*32f0*/  MUFU.TANH R9, R9 ;  /* 0x0000000900097308 */ /* 0x000ea20000002400 */
        /* <DEDUP_REMOVED lines=8> */
[----:B------:R-:W-:Y:S01]  /*3380*/  FSEL R109, R109, -INF , !P3 ;  /* 0xff8000006d6d7808 */ /* 0x000fe20005800000 */
[----:B------:R-:W2:Y:S01]  /*3390*/  MUFU.TANH R64, R50 ;  /* 0x0000003200407308 */ /* 0x000ea20000002400 */
[----:B------:R-:W-:Y:S02]  /*33a0*/  FSEL R126, R126, -INF , !P1 ;  /* 0xff8000007e7e7808 */ /* 0x000fe40004800000 */
[----:B------:R-:W-:Y:S02]  /*33b0*/  FSEL R111, R111, -INF , !P0 ;  /* 0xff8000006f6f7808 */ /* 0x000fe40004000000 */
[----:B----4-:R-:W-:Y:S02]  /*33c0*/  FSEL R122, R122, -INF , !P4 ;  /* 0xff8000007a7a7808 */ /* 0x010fe40006000000 */
[----:B------:R-:W-:Y:S01]  /*33d0*/  ISETP.GE.AND P3, PT, R8, R53, PT ;  /* 0x000000350800720c */ /* 0x000fe20003f66270 */
[----:B------:R-:W4:Y:S01]  /*33e0*/  MUFU.TANH R66, R66 ;  /* 0x0000004200427308 */ /* 0x000f220000002400 */
[----:B------:R-:W-:-:S02]  /*33f0*/  ISETP.GE.AND P1, PT, R10, R55, PT ;  /* 0x000000370a00720c */ /* 0x000fc40003f26270 */
[----:B------:R-:W-:Y:S02]  /*3400*/  ISETP.GE.AND P0, PT, R10, R53, PT ;  /* 0x000000350a00720c */ /* 0x000fe40003f06270 */
[----:B------:R-:W-:Y:S02]  /*3410*/  ISETP.GE.AND P4, PT, R8, R55, PT ;  /* 0x000000370800720c */ /* 0x000fe40003f86270 */
[C---:B------:R-:W-:Y:S01]  /*3420*/  LOP3.LUT R10, R26.reuse, 0x61, RZ, 0xfc, !PT ;  /* 0x000000611a0a7812 */ /* 0x040fe200078efcff */
[----:B------:R-:W4:Y:S01]  /*3430*/  MUFU.TANH R62, R51 ;  /* 0x00000033003e7308 */ /* 0x000f220000002400 */
[C---:B------:R-:W-:Y:S02]  /*3440*/  LOP3.LUT R8, R26.reuse, 0x59, RZ, 0xfc, !PT ;  /* 0x000000591a087812 */ /* 0x040fe400078efcff */
[----:B------:R-:W-:Y:S02]  /*3450*/  LOP3.LUT R16, R26, 0x60, RZ, 0xfc, !PT ;  /* 0x000000601a107812 */ /* 0x000fe400078efcff */
[----:B------:R-:W-:-:S02]  /*3460*/  FSEL R118, R118, -INF , !P3 ;  /* 0xff80000076767808 */ /* 0x000fc40005800000 */
[----:B------:R-:W-:Y:S01]  /*3470*/  FSEL R117, R117, -INF , !P1 ;  /* 0xff80000075757808 */ /* 0x000fe20004800000 */
[----:B------:R-:W4:Y:S01]  /*3480*/  MUFU.TANH R59, R59 ;  /* 0x0000003b003b7308 */ /* 0x000f220000002400 */
[----:B------:R-:W-:Y:S02]  /*3490*/  FSEL R124, R124, -INF , !P5 ;  /* 0xff8000007c7c7808 */ /* 0x000fe40006800000 */
[----:B------:R-:W-:Y:S02]  /*34a0*/  FSEL R121, R121, -INF , !P2 ;  /* 0xff80000079797808 */ /* 0x000fe40005000000 */
[----:B------:R-:W-:Y:S02]  /*34b0*/  FSEL R120, R120, -INF , !P6 ;  /* 0xff80000078787808 */ /* 0x000fe40007000000 */
[----:B------:R-:W-:Y:S01]  /*34c0*/  FSEL R119, R119, -INF , !P4 ;  /* 0xff80000077777808 */ /* 0x000fe20006000000 */
[----:B------:R-:W4:Y:S01]  /*34d0*/  MUFU.TANH R40, R40 ;  /* 0x0000002800287308 */ /* 0x000f220000002400 */
[----:B------:R-:W-:-:S02]  /*34e0*/  ISETP.GE.AND P3, PT, R10, R55, PT ;  /* 0x000000370a00720c */ /* 0x000fc40003f66270 */
[----:B------:R-:W-:Y:S02]  /*34f0*/  ISETP.GE.AND P1, PT, R10, R53, PT ;  /* 0x000000350a00720c */ /* 0x000fe40003f26270 */
[C---:B------:R-:W-:Y:S02]  /*3500*/  ISETP.GE.AND P5, PT, R8.reuse, R55, PT ;  /* 0x000000370800720c */ /* 0x040fe40003fa6270 */
[----:B------:R-:W-:Y:S01]  /*3510*/  ISETP.GE.AND P2, PT, R8, R53, PT ;  /* 0x000000350800720c */ /* 0x000fe20003f46270 */
[----:B------:R-:W-:Y:S01]  /*3520*/  FMUL.FTZ R8, R73, UR4 ;  /* 0x0000000449087c20 */ /* 0x000fe20008410000 */
[C---:B------:R-:W-:Y:S01]  /*3530*/  ISETP.GE.AND P6, PT, R16.reuse, R55, PT ;  /* 0x000000371000720c */ /* 0x040fe20003fc6270 */
[----:B------:R-:W-:Y:S01]  /*3540*/  MUFU.TANH R45, R13 ;  /* 0x0000000d002d7308 */ /* 0x000fe20000002400 */
[----:B------:R-:W-:Y:S02]  /*3550*/  ISETP.GE.AND P4, PT, R16, R53, PT ;  /* 0x000000351000720c */ /* 0x000fe40003f86270 */
[----:B------:R-:W-:-:S02]  /*3560*/  LOP3.LUT R10, R26, 0x69, RZ, 0xfc, !PT ;  /* 0x000000691a0a7812 */ /* 0x000fc400078efcff */
[----:B------:R-:W-:Y:S02]  /*3570*/  LOP3.LUT R16, R26, 0x68, RZ, 0xfc, !PT ;  /* 0x000000681a107812 */ /* 0x000fe400078efcff */
[----:B-----5:R-:W-:Y:S01]  /*3580*/  FSEL R116, R116, -INF , !P0 ;  /* 0xff80000074747808 */ /* 0x020fe20004000000 */
[----:B------:R-:W5:Y:S01]  /*3590*/  MUFU.TANH R8, R8 ;  /* 0x0000000800087308 */ /* 0x000f620000002400 */
[----:B------:R-:W-:Y:S02]  /*35a0*/  FSEL R113, R113, -INF , !P5 ;  /* 0xff80000071717808 */ /* 0x000fe40006800000 */
[----:B------:R-:W-:Y:S02]  /*35b0*/  FSEL R114, R114, -INF , !P2 ;  /* 0xff80000072727808 */ /* 0x000fe40005000000 */
[----:B------:R-:W-:Y:S02]  /*35c0*/  FSEL R107, R36, -INF , !P6 ;  /* 0xff800000246b7808 */ /* 0x000fe40007000000 */
[C---:B------:R-:W-:Y:S01]  /*35d0*/  ISETP.GE.AND P0, PT, R16.reuse, R55, PT ;  /* 0x000000371000720c */ /* 0x040fe20003f06270 */
[----:B------:R-:W-:Y:S01]  /*35e0*/  MUFU.TANH R30, R14 ;  /* 0x0000000e001e7308 */ /* 0x000fe20000002400 */
[----:B------:R-:W-:-:S02]  /*35f0*/  ISETP.GE.AND P5, PT, R16, R53, PT ;  /* 0x000000351000720c */ /* 0x000fc40003fa6270 */
[C---:B------:R-:W-:Y:S02]  /*3600*/  ISETP.GE.AND P2, PT, R10.reuse, R55, PT ;  /* 0x000000370a00720c */ /* 0x040fe40003f46270 */
[-C--:B------:R-:W-:Y:S02]  /*3610*/  ISETP.GE.AND P6, PT, R10, R53.reuse, PT ;  /* 0x000000350a00720c */ /* 0x080fe40003fc6270 */
[C---:B------:R-:W-:Y:S01]  /*3620*/  LOP3.LUT R16, R26.reuse, 0x71, RZ, 0xfc, !PT ;  /* 0x000000711a107812 */ /* 0x040fe200078efcff */
[----:B------:R4:W5:Y:S01]  /*3630*/  MUFU.TANH R10, R11 ;  /* 0x0000000b000a7308 */ /* 0x0009620000002400 */
[----:B-1----:R-:W-:Y:S02]  /*3640*/  FSEL R101, R101, -INF , !P0 ;  /* 0xff80000065657808 */ /* 0x002fe40004000000 */
[----:B------:R-:W-:Y:S02]  /*3650*/  LOP3.LUT R12, R26, 0x70, RZ, 0xfc, !PT ;  /* 0x000000701a0c7812 */ /* 0x000fe400078efcff */
[----:B------:R-:W-:-:S02]  /*3660*/  ISETP.GE.AND P0, PT, R16, R53, PT ;  /* 0x000000351000720c */ /* 0x000fc40003f06270 */
[----:B---3--:R-:W-:Y:S02]  /*3670*/  FSEL R104, R104, -INF , !P4 ;  /* 0xff80000068687808 */ /* 0x008fe40006000000 */
[----:B------:R-:W-:Y:S02]  /*3680*/  FSEL R103, R103, -INF , !P3 ;  /* 0xff80000067677808 */ /* 0x000fe40005800000 */
[C---:B------:R-:W-:Y:S02]  /*3690*/  ISETP.GE.AND P4, PT, R12.reuse, R55, PT ;  /* 0x000000370c00720c */ /* 0x040fe40003f86270 */
[----:B------:R-:W-:Y:S02]  /*36a0*/  ISETP.GE.AND P3, PT, R12, R53, PT ;  /* 0x000000350c00720c */ /* 0x000fe40003f66270 */
[----:B--2---:R-:W-:Y:S01]  /*36b0*/  FSEL R36, R9, -INF , !P0 ;  /* 0xff80000009247808 */ /* 0x004fe20004000000 */
[----:B----4-:R-:W-:Y:S01]  /*36c0*/  FMUL.FTZ R11, R15, UR4 ;  /* 0x000000040f0b7c20 */ /* 0x010fe20008410000 */
[----:B------:R-:W-:-:S02]  /*36d0*/  LOP3.LUT R12, R26, 0x78, RZ, 0xfc, !PT ;  /* 0x000000781a0c7812 */ /* 0x000fc400078efcff */
[----:B------:R-:W-:Y:S02]  /*36e0*/  ISETP.GT.AND P0, PT, R181, R170, PT ;  /* 0x000000aab500720c */ /* 0x000fe40003f04270 */
[----:B------:R-:W-:Y:S01]  /*36f0*/  FSEL R64, R64, -INF , !P5 ;  /* 0xff80000040407808 */ /* 0x000fe20006800000 */
[----:B------:R-:W1:Y:S01]  /*3700*/  MUFU.TANH R11, R11 ;  /* 0x0000000b000b7308 */ /* 0x000e620000002400 */
[----:B------:R-:W-:Y:S01]  /*3710*/  FSEL R65, R65, -INF , !P2 ;  /* 0xff80000041417808 */ /* 0x000fe20005000000 */
[----:B------:R-:W-:Y:S01]  /*3720*/  BAR.SYNC.DEFER_BLOCKING 0x0 ;  /* 0x0000000000007b1d */ /* 0x000fe20000010000 */
[C---:B------:R-:W-:Y:S02]  /*3730*/  ISETP.GE.AND P5, PT, R12.reuse, R55, PT ;  /* 0x000000370c00720c */ /* 0x040fe40003fa6270 */
[----:B------:R-:W-:Y:S02]  /*3740*/  ISETP.GE.AND P2, PT, R12, R53, PT ;  /* 0x000000350c00720c */ /* 0x000fe40003f46270 */
[----:B------:R-:W-:-:S02]  /*3750*/  FSEL R66, R66, -INF , !P1 ;  /* 0xff80000042427808 */ /* 0x000fc40004800000 */
[----:B------:R-:W-:Y:S02]  /*3760*/  LOP3.LUT R12, R26, 0x79, RZ, 0xfc, !PT ;  /* 0x000000791a0c7812 */ /* 0x000fe400078efcff */
[-C--:B------:R-:W-:Y:S02]  /*3770*/  ISETP.GE.AND P1, PT, R16, R55.reuse, PT ;  /* 0x000000371000720c */ /* 0x080fe40003f26270 */
[----:B------:R-:W-:Y:S02]  /*3780*/  FSEL R62, R62, -INF , !P6 ;  /* 0xff8000003e3e7808 */ /* 0x000fe40007000000 */
[----:B------:R-:W-:Y:S02]  /*3790*/  FSEL R59, R59, -INF , !P4 ;  /* 0xff8000003b3b7808 */ /* 0x000fe40006000000 */
[-C--:B------:R-:W-:Y:S02]  /*37a0*/  ISETP.GE.AND P6, PT, R26, R55.reuse, PT ;  /* 0x000000371a00720c */ /* 0x080fe40003fc6270 */
[----:B------:R-:W-:-:S02]  /*37b0*/  ISETP.GE.AND P4, PT, R12, R55, PT ;  /* 0x000000370c00720c */ /* 0x000fc40003f86270 */
[----:B------:R-:W-:Y:S02]  /*37c0*/  FSEL R40, R40, -INF , !P3 ;  /* 0xff80000028287808 */ /* 0x000fe40005800000 */
[----:B-----5:R-:W-:Y:S02]  /*37d0*/  FSEL R55, R8, -INF , !P1 ;  /* 0xff80000008377808 */ /* 0x020fe40004800000 */
[-C--:B------:R-:W-:Y:S02]  /*37e0*/  ISETP.GE.AND P3, PT, R26, R53.reuse, PT ;  /* 0x000000351a00720c */ /* 0x080fe40003f66270 */
[----:B------:R-:W-:Y:S02]  /*37f0*/  ISETP.GE.AND P1, PT, R12, R53, PT ;  /* 0x000000350c00720c */ /* 0x000fe40003f26270 */
[----:B------:R-:W-:Y:S02]  /*3800*/  FSEL R53, R10, -INF , !P5 ;  /* 0xff8000000a357808 */ /* 0x000fe40006800000 */
[----:B------:R-:W-:-:S02]  /*3810*/  FSEL R30, R30, -INF , !P2 ;  /* 0xff8000001e1e7808 */ /* 0x000fc40005000000 */
[----:B------:R-:W-:Y:S02]  /*3820*/  FSEL R9, R0, -INF , !P6 ;  /* 0xff80000000097808 */ /* 0x000fe40007000000 */
[----:B------:R-:W-:Y:S02]  /*3830*/  FSEL R45, R45, -INF , !P4 ;  /* 0xff8000002d2d7808 */ /* 0x000fe40006000000 */
[----:B------:R-:W-:Y:S02]  /*3840*/  FSEL R76, R76, -INF , !P3 ;  /* 0xff8000004c4c7808 */ /* 0x000fe40005800000 */
[----:B-1----:R-:W-:Y:S01]  /*3850*/  FSEL R26, R11, -INF , !P1 ;  /* 0xff8000000b1a7808 */ /* 0x002fe20004800000 */
        /* <DEDUP_REMOVED lines=14> */
.L_x_5574:
        /* <DEDUP_REMOVED lines=45> */
[----:B------:R-:W-:Y:S01]  /*3c10*/  IMAD.WIDE.U32 R20, R11, R6, RZ ;  /* 0x000000060b147225 */ /* 0x000fe200078e00ff */
[----:B------:R-:W-:-:S05]  /*3c20*/  SHF.R.S32.HI R13, RZ, 0x1f, R11 ;  /* 0x0000001fff0d7819 */ /* 0x000fca000001140b */
[----:B------:R-:W-:-:S04]  /*3c30*/  IMAD R8, R13, R6, RZ ;  /* 0x000000060d087224 */ /* 0x000fc800078e02ff */
[----:B------:R-:W-:-:S04]  /*3c40*/  IMAD R7, R11, R7, R8 ;  /* 0x000000070b077224 */ /* 0x000fc800078e0208 */
        /* <DEDUP_REMOVED lines=9> */
.L_x_5575:
[----:B------:R-:W-:Y:S01]  /*3ce0*/  LEA R10, P0, R17, R172, 0x1 ;  /* 0x000000ac110a7211 */ /* 0x000fe200078008ff */
[----:B------:R-:W-:-:S03]  /*3cf0*/  IMAD.MOV.U32 R173, RZ, RZ, R171 ;  /* 0x000000ffffad7224 */ /* 0x000fc600078e00ab */
[----:B------:R-:W-:Y:S02]  /*3d00*/  IADD3 R6, P1, PT, R10, R27, RZ ;  /* 0x0000001b0a067210 */ /* 0x000fe40007f3e0ff */
[----:B------:R-:W-:Y:S01]  /*3d10*/  LEA.HI.X R11, R17, R171, R12, 0x1, P0 ;  /* 0x000000ab110b7211 */ /* 0x000fe200000f0c0c */
[----:B------:R-:W-:Y:S01]  /*3d20*/  @!PT LDS RZ, [RZ] ;  /* 0x00000000fffff984 */ /* 0x000fe20000000800 */
[----:B------:R-:W-:Y:S01]  /*3d30*/  @!PT LDS RZ, [RZ] ;  /* 0x00000000fffff984 */ /* 0x000fe20000000800 */
[----:B------:R-:W-:Y:S01]  /*3d40*/  @!PT LDS RZ, [RZ] ;  /* 0x00000000fffff984 */ /* 0x000fe20000000800 */
[----:B------:R1:W-:Y:S01]  /*3d50*/  LDGSTS.E.BYPASS.LTC128B.128 [R177+0x2000], desc[UR22][R172.64] ;  /* 0x02000000acb17fae */ /* 0x0003e2000b981a16 */
        /* <DEDUP_REMOVED lines=19> */
.L_x_5573:
[----:B------:R-:W-:Y:S01]  /*3e90*/  FMNMX3.FTZ R0, R9, R77, R79, !PT ;  /* 0x0000004d09007276 */ /* 0x000fe2000781004f */
[----:B------:R-:W2:Y:S01]  /*3ea0*/  LDCU UR4, c[0x0][0x45c] ;  /* 0x00008b80ff0477ac */ /* 0x000ea20008000800 */
[----:B-1----:R-:W-:Y:S02]  /*3eb0*/  FMNMX3.FTZ R7, R76, R78, R68, !PT ;  /* 0x0000004e4c077276 */ /* 0x002fe40007810044 */
        /* <DEDUP_REMOVED lines=31> */
[----:B------:R-:W1:Y:S01]  /*40b0*/  SHFL.BFLY PT, R11, R0, 0x2, 0x1f ;  /* 0x0c401f00000b7f89 */ /* 0x000e6200000e0000 */
[----:B------:R-:W-:Y:S02]  /*40c0*/  IADD3 R25, PT, PT, R25, -0x2, RZ ;  /* 0xfffffffe19197810 */ /* 0x000fe40007ffe0ff */
        /* <DEDUP_REMOVED lines=8> */
[----:B-1----:R-:W-:-:S02]  /*4150*/  FMNMX.FTZ R11, R0, R11, !PT ;  /* 0x0000000b000b7209 */ /* 0x002fc40007810000 */
[----:B---3--:R-:W-:-:S03]  /*4160*/  FMNMX.FTZ R7, R6, R7, !PT ;  /* 0x0000000706077209 */ /* 0x008fc60007810000 */
[----:B------:R-:W1:Y:S04]  /*4170*/  SHFL.BFLY PT, R2, R11, 0x1, 0x1f ;  /* 0x0c201f000b027f89 */ /* 0x000e6800000e0000 */
[----:B------:R-:W3:Y:S01]  /*4180*/  SHFL.BFLY PT, R0, R7, 0x1, 0x1f ;  /* 0x0c201f0007007f89 */ /* 0x000ee200000e0000 */
[----:B-1----:R-:W-:Y:S02]  /*4190*/  FMNMX.FTZ R2, R11, R2, !PT ;  /* 0x000000020b027209 */ /* 0x002fe40007810000 */
[----:B---3--:R-:W-:-:S03]  /*41a0*/  FMNMX.FTZ R0, R7, R0, !PT ;  /* 0x0000000007007209 */ /* 0x008fc60007810000 */
[C---:B--2---:R-:W-:Y:S01]  /*41b0*/  FMUL.FTZ R50, R2.reuse, UR4 ;  /* 0x0000000402327c20 */ /* 0x044fe20008410000 */
[----:B------:R-:W-:Y:S01]  /*41c0*/  FSETP.NEU.FTZ.AND P0, PT, R2, -INF , PT ;  /* 0xff8000000200780b */ /* 0x000fe20003f1d000 */
[----:B------:R-:W-:Y:S01]  /*41d0*/  LDSM.16.MT88.4 R4, [R100+0x6000] ;  /* 0x006000006404783b */ /* 0x000fe20000004200 */
[----:B------:R-:W-:Y:S02]  /*41e0*/  FMUL.FTZ R27, R0, UR4 ;  /* 0x00000004001b7c20 */ /* 0x000fe40008410000 */
[----:B------:R-:W-:Y:S02]  /*41f0*/  FSEL R50, R50, RZ, P0 ;  /* 0x000000ff32327208 */ /* 0x000fe40000000000 */
[----:B------:R-:W-:-:S03]  /*4200*/  FSETP.NEU.FTZ.AND P0, PT, R0, -INF , PT ;  /* 0xff8000000000780b */ /* 0x000fc60003f1d000 */
[--C-:B------:R-:W-:Y:S01]  /*4210*/  FFMA.FTZ R47, R77, UR4, -R50.reuse ;  /* 0x000000044d2f7c23 */ /* 0x100fe20008010832 */
[----:B------:R-:W-:Y:S01]  /*4220*/  FSEL R27, R27, RZ, P0 ;  /* 0x000000ff1b1b7208 */ /* 0x000fe20000000000 */
[--C-:B------:R-:W-:Y:S01]  /*4230*/  FFMA.FTZ R46, R79, UR4, -R50.reuse ;  /* 0x000000044f2e7c23 */ /* 0x100fe20008010832 */
[--C-:B------:R-:W-:Y:S01]  /*4240*/  FFMA.FTZ R42, R85, UR4, -R50.reuse ;  /* 0x00000004552a7c23 */ /* 0x100fe20008010832 */
[--C-:B------:R-:W-:Y:S01]  /*4250*/  FFMA.FTZ R39, R41, UR4, -R50.reuse ;  /* 0x0000000429277c23 */ /* 0x100fe20008010832 */
[----:B------:R-:W1:Y:S01]  /*4260*/  LDSM.16.MT88.4 R84, [R160+0x6000] ;  /* 0x00600000a054783b */ /* 0x000e620000004200 */
[--C-:B------:R-:W-:Y:S01]  /*4270*/  FFMA.FTZ R54, R76, UR4, -R27.reuse ;  /* 0x000000044c367c23 */ /* 0x100fe2000801081b */
[--C-:B------:R-:W-:Y:S01]  /*4280*/  FFMA.FTZ R49, R78, UR4, -R27.reuse ;  /* 0x000000044e317c23 */ /* 0x100fe2000801081b */
[--C-:B------:R-:W-:Y:S01]  /*4290*/  FFMA.FTZ R48, R9, UR4, -R50.reuse ;  /* 0x0000000409307c23 */ /* 0x100fe20008010832 */
[----:B------:R-:W2:Y:S01]  /*42a0*/  LDSM.16.MT88.4 R76, [R102+0x6000] ;  /* 0x00600000664c783b */ /* 0x000ea20000004200 */
[--C-:B------:R-:W-:Y:S01]  /*42b0*/  FFMA.FTZ R44, R68, UR4, -R27.reuse ;  /* 0x00000004442c7c23 */ /* 0x100fe2000801081b */
[--C-:B------:R-:W-:Y:S01]  /*42c0*/  FFMA.FTZ R41, R70, UR4, -R27.reuse ;  /* 0x0000000446297c23 */ /* 0x100fe2000801081b */
[----:B------:R-:W-:Y:S01]  /*42d0*/  MUFU.EX2 R47, R47 ;  /* 0x0000002f002f7308 */ /* 0x000fe20000000800 */
[----:B------:R-:W3:Y:S01]  /*42e0*/  LDSM.16.MT88.4 R8, [R100+0x6800] ;  /* 0x006800006408783b */ /* 0x000ee20000004200 */
        /* <DEDUP_REMOVED lines=53> */
[----:B------:R-:W-:Y:S01]  /*4640*/  FADD.FTZ R47, R48, R47 ;  /* 0x0000002f302f7221 */ /* 0x000fe20000010000 */
[----:B------:R-:W5:Y:S01]  /*4650*/  MUFU.EX2 R41, R41 ;  /* 0x0000002900297308 */ /* 0x000f620000000800 */
[----:B----4-:R-:W-:Y:S01]  /*4660*/  F2FP.BF16.F32.PACK_AB R69, R49, R54 ;  /* 0x000000363145723e */ /* 0x010fe200000010ff */
[----:B------:R-:W-:Y:S01]  /*4670*/  FADD.FTZ R49, R54, R49 ;  /* 0x0000003136317221 */ /* 0x000fe20000010000 */
[----:B------:R-:W-:Y:S01]  /*4680*/  FADD.FTZ R46, R46, R47 ;  /* 0x0000002f2e2e7221 */ /* 0x000fe20000010000 */
[--C-:B------:R-:W-:Y:S01]  /*4690*/  FFMA.FTZ R40, R40, UR4, -R27.reuse ;  /* 0x0000000428287c23 */ /* 0x100fe2000801081b */
[--C-:B------:R-:W-:Y:S01]  /*46a0*/  FFMA.FTZ R36, R36, UR4, -R27.reuse ;  /* 0x0000000424247c23 */ /* 0x100fe2000801081b */
[--C-:B------:R-:W-:Y:S01]  /*46b0*/  FFMA.FTZ R30, R30, UR4, -R27.reuse ;  /* 0x000000041e1e7c23 */ /* 0x100fe2000801081b */
[----:B------:R-:W-:Y:S01]  /*46c0*/  FADD.FTZ R39, R39, R46 ;  /* 0x0000002e27277221 */ /* 0x000fe20000010000 */
[----:B------:R-:W-:Y:S01]  /*46d0*/  MUFU.EX2 R42, R42 ;  /* 0x0000002a002a7308 */ /* 0x000fe20000000800 */
[----:B------:R-:W-:Y:S01]  /*46e0*/  FFMA.FTZ R185, R26, UR4, -R27 ;  /* 0x000000041ab97c23 */ /* 0x000fe2000801081b */
[--C-:B------:R-:W-:Y:S01]  /*46f0*/  FFMA.FTZ R53, R53, UR4, -R50.reuse ;  /* 0x0000000435357c23 */ /* 0x100fe20008010832 */
[----:B------:R-:W-:Y:S01]  /*4700*/  FFMA.FTZ R184, R45, UR4, -R50 ;  /* 0x000000042db87c23 */ /* 0x000fe20008010832 */
[----:B------:R-:W-:-:S04]  /*4710*/  ISETP.GE.AND P0, PT, R25, R170, PT ;  /* 0x000000aa1900720c */ /* 0x000fc80003f06270 */
[----:B------:R-:W4:Y:S01]  /*4720*/  MUFU.EX2 R35, R35 ;  /* 0x0000002300237308 */ /* 0x000f220000000800 */
[----:B-----5:R-:W-:Y:S01]  /*4730*/  F2FP.BF16.F32.PACK_AB R71, R41, R44 ;  /* 0x0000002c2947723e */ /* 0x020fe200000010ff */
[----:B------:R-:W-:-:S04]  /*4740*/  FADD.FTZ R44, R44, R49 ;  /* 0x000000312c2c7221 */ /* 0x000fc80000010000 */
[----:B------:R-:W-:Y:S02]  /*4750*/  FADD.FTZ R41, R41, R44 ;  /* 0x0000002c29297221 */ /* 0x000fe40000010000 */
[----:B------:R-:W-:Y:S01]  /*4760*/  MUFU.EX2 R34, R34 ;  /* 0x0000002200227308 */ /* 0x000fe20000000800 */
[C---:B------:R-:W-:Y:S07]  /*4770*/  HMMA.16816.F32.BF16 R96, R68.reuse, R92, RZ ;  /* 0x0000005c4460723c */ /* 0x040fee00000418ff */
[----:B------:R-:W-:Y:S01]  /*4780*/  MUFU.EX2 R33, R33 ;  /* 0x0000002100217308 */ /* 0x000fe20000000800 */
[C---:B-1----:R-:W-:Y:S07]  /*4790*/  HMMA.16816.F32.BF16 R88, R68.reuse, R84, RZ ;  /* 0x000000544458723c */ /* 0x042fee00000418ff */
        /* <DEDUP_REMOVED lines=9> */
[----:B------:R-:W-:Y:S01]  /*4830*/  HMMA.16816.F32.BF16 R72, R68, R4, RZ ;  /* 0x000000044448723c */ /* 0x000fe200000418ff */
        /* <DEDUP_REMOVED lines=158> */
[----:B------:R-:W-:-:S03]  /*5220*/  FADD.FTZ R27, R28, R29 ;  /* 0x0000001d1c1b7221 */ /* 0x000fc60000010000 */
[----:B------:R-:W-:Y:S01]  /*5230*/  HMMA.16816.F32.BF16 R92, R4, R18, R92 ;  /* 0x00000012045c723c */ /* 0x000fe2000004185c */
[----:B------:R-:W2:Y:S01]  /*5240*/  LDSM.16.MT88.4 R16, [R100+0x9000] ;  /* 0x009000006410783b */ /* 0x000ea20000004200 */
[----:B------:R-:W-:-:S04]  /*5250*/  FADD.FTZ R24, R24, R27 ;  /* 0x0000001b18187221 */ /* 0x000fc80000010000 */
[----:B------:R-:W-:Y:S02]  /*5260*/  FADD.FTZ R3, R3, R24 ;  /* 0x0000001803037221 */ /* 0x000fe40000010000 */
[----:B----4-:R-:W-:Y:S02]  /*5270*/  HMMA.16816.F32.BF16 R88, R4, R12, R88 ;  /* 0x0000000c0458723c */ /* 0x010fe40000041858 */
[----:B------:R-:W-:Y:S01]  /*5280*/  FADD.FTZ R60, R60, R3 ;  /* 0x000000033c3c7221 */ /* 0x000fe20000010000 */
[----:B------:R-:W-:-:S03]  /*5290*/  FADD.FTZ R3, R113, R124 ;  /* 0x0000007c71037221 */ /* 0x000fc60000010000 */
[----:B------:R-:W-:Y:S01]  /*52a0*/  FADD.FTZ R57, R57, R60 ;  /* 0x0000003c39397221 */ /* 0x000fe20000010000 */
[----:B------:R-:W-:Y:S01]  /*52b0*/  FADD.FTZ R3, R118, R3 ;  /* 0x0000000376037221 */ /* 0x000fe20000010000 */
[----:B------:R-:W-:Y:S01]  /*52c0*/  HMMA.16816.F32.BF16 R84, R4, R14, R84 ;  /* 0x0000000e0454723c */ /* 0x000fe20000041854 */
[----:B------:R-:W3:Y:S01]  /*52d0*/  LDSM.16.MT88.4 R12, [R164+0x9800] ;  /* 0x00980000a40c783b */ /* 0x000ee20000004200 */
[----:B------:R-:W-:-:S04]  /*52e0*/  FADD.FTZ R58, R58, R57 ;  /* 0x000000393a3a7221 */ /* 0x000fc80000010000 */
[----:B------:R-:W-:Y:S02]  /*52f0*/  FADD.FTZ R61, R61, R58 ;  /* 0x0000003a3d3d7221 */ /* 0x000fe40000010000 */
[----:B------:R-:W-:Y:S01]  /*5300*/  HMMA.16816.F32.BF16 R76, R4, R10, R76 ;  /* 0x0000000a044c723c */ /* 0x000fe2000004184c */
[----:B------:R-:W4:Y:S01]  /*5310*/  LDSM.16.MT88.4 R8, [R160+0x9800] ;  /* 0x00980000a008783b */ /* 0x000f220000004200 */
[----:B------:R-:W-:-:S04]  /*5320*/  FADD.FTZ R24, R110, R61 ;  /* 0x0000003d6e187221 */ /* 0x000fc80000010000 */
[----:B------:R-:W-:-:S04]  /*5330*/  FADD.FTZ R24, R105, R24 ;  /* 0x0000001869187221 */ /* 0x000fc80000010000 */
[----:B------:R-:W-:-:S04]  /*5340*/  FADD.FTZ R109, R109, R24 ;  /* 0x000000186d6d7221 */ /* 0x000fc80000010000 */
[----:B------:R-:W-:Y:S01]  /*5350*/  FADD.FTZ R112, R112, R109 ;  /* 0x0000006d70707221 */ /* 0x000fe20000010000 */
[----:B--2---:R-:W-:Y:S03]  /*5360*/  HMMA.16816.F32.BF16 R72, R4, R16, R72 ;  /* 0x000000100448723c */ /* 0x004fe60000041848 */
[----:B------:R-:W-:-:S04]  /*5370*/  FADD.FTZ R121, R121, R112 ;  /* 0x0000007079797221 */ /* 0x000fc80000010000 */
[----:B------:R-:W-:Y:S01]  /*5380*/  FADD.FTZ R126, R126, R121 ;  /* 0x000000797e7e7221 */ /* 0x000fe20000010000 */
[----:B------:R-:W-:Y:S01]  /*5390*/  HMMA.16816.F32.BF16 R68, R4, R18, R68 ;  /* 0x000000120444723c */ /* 0x000fe20000041844 */
[----:B-1----:R-:W-:Y:S01]  /*53a0*/  F2FP.BF16.F32.PACK_AB R4, R23, R22 ;  /* 0x000000161704723e */ /* 0x002fe200000010ff */
[----:B------:R-:W1:Y:S01]  /*53b0*/  LDSM.16.MT88.4 R16, [R102+0x9800] ;  /* 0x009800006610783b */ /* 0x000e620000004200 */
[----:B------:R-:W-:Y:S01]  /*53c0*/  F2FP.BF16.F32.PACK_AB R5, R36, R39 ;  /* 0x000000272405723e */ /* 0x000fe200000010ff */
[----:B------:R-:W-:Y:S01]  /*53d0*/  FADD.FTZ R117, R117, R126 ;  /* 0x0000007e75757221 */ /* 0x000fe20000010000 */
[----:B------:R-:W-:Y:S02]  /*53e0*/  F2FP.BF16.F32.PACK_AB R6, R184, R53 ;  /* 0x00000035b806723e */ /* 0x000fe400000010ff */
[----:B------:R-:W-:Y:S01]  /*53f0*/  F2FP.BF16.F32.PACK_AB R7, R185, R30 ;  /* 0x0000001eb907723e */ /* 0x000fe200000010ff */
[----:B------:R-:W-:-:S04]  /*5400*/  FADD.FTZ R128, R128, R117 ;  /* 0x0000007580807221 */ /* 0x000fc80000010000 */
[----:B------:R-:W-:Y:S02]  /*5410*/  FADD.FTZ R107, R107, R128 ;  /* 0x000000806b6b7221 */ /* 0x000fe40000010000 */
[----:B---3--:R-:W-:Y:S02]  /*5420*/  HMMA.16816.F32.BF16 R96, R4, R12, R96 ;  /* 0x0000000c0460723c */ /* 0x008fe40000041860 */
[----:B------:R-:W-:-:S04]  /*5430*/  FADD.FTZ R114, R114, R107 ;  /* 0x0000006b72727221 */ /* 0x000fc80000010000 */
[----:B------:R-:W-:Y:S02]  /*5440*/  FADD.FTZ R101, R101, R114 ;  /* 0x0000007265657221 */ /* 0x000fe40000010000 */
[C---:B------:R-:W-:Y:S01]  /*5450*/  HMMA.16816.F32.BF16 R92, R4.reuse, R14, R92 ;  /* 0x0000000e045c723c */ /* 0x040fe2000004185c */
[----:B------:R-:W2:Y:S07]  /*5460*/  LDSM.16.MT88.4 R12, [R100+0x9800] ;  /* 0x00980000640c783b */ /* 0x000eae0000004200 */
[----:B----4-:R-:W-:Y:S01]  /*5470*/  HMMA.16816.F32.BF16 R88, R4, R8, R88 ;  /* 0x000000080458723c */ /* 0x010fe20000041858 */
        /* <DEDUP_REMOVED lines=16> */
[----:B--2---:R-:W-:Y:S01]  /*5580*/  HMMA.16816.F32.BF16 R72, R4, R12, R72 ;  /* 0x0000000c0448723c */ /* 0x004fe20000041848 */
[----:B------:R-:W-:Y:S02]  /*5590*/  FADD.FTZ R184, R184, R53 ;  /* 0x00000035b8b87221 */ /* 0x000fe40000010000 */
[----:B------:R-:W-:-:S05]  /*55a0*/  FADD.FTZ R185, R185, R30 ;  /* 0x0000001eb9b97221 */ /* 0x000fca0000010000 */
        /* <DEDUP_REMOVED lines=8> */
[----:B------:R-:W-:Y:S01]  /*5630*/  IMAD.MOV.U32 R103, RZ, RZ, R2 ;  /* 0x000000ffff677224 */ /* 0x000fe200078e0002 */
[----:B------:R-:W2:Y:S01]  /*5640*/  LDCU UR4, c[0x0][0x45c] ;  /* 0x00008b80ff0477ac */ /* 0x000ea20008000800 */
[----:B------:R-:W3:Y:S01]  /*5650*/  LDCU.64 UR8, c[0x0][0x3a8] ;  /* 0x00007500ff0877ac */ /* 0x000ee20008000a00 */
[----:B------:R-:W4:Y:S09]  /*5660*/  LDCU.64 UR6, c[0x0][0x3a0] ;  /* 0x00007400ff0677ac */ /* 0x000f320008000a00 */
[----:B------:R-:W-:-:S13]  /*5670*/  @!P0 IADD3 R178, P1, PT, RZ, -R178, RZ ;  /* 0x800000b2ffb28210 */ /* 0x000fda0007f3e0ff */
.L_x_5580:
        /* <DEDUP_REMOVED lines=73> */
.L_x_5577:
[C---:B------:R-:W-:Y:S01]  /*5b10*/  SHF.L.U32 R3, R2.reuse, 0x5, RZ ;  /* 0x0000000502037819 */ /* 0x040fe200000006ff */
[----:B------:R-:W-:Y:S01]  /*5b20*/  @!PT LDS RZ, [RZ] ;  /* 0x00000000fffff984 */ /* 0x000fe20000000800 */
[----:B------:R-:W-:Y:S01]  /*5b30*/  @!PT LDS RZ, [RZ] ;  /* 0x00000000fffff984 */ /* 0x000fe20000000800 */
[----:B------:R-:W-:Y:S01]  /*5b40*/  @!PT LDS RZ, [RZ] ;  /* 0x00000000fffff984 */ /* 0x000fe20000000800 */
[----:B------:R-:W-:Y:S01]  /*5b50*/  LDGSTS.E.BYPASS.LTC128B.128 [R177+0x6000], desc[UR22][R174.64] ;  /* 0x06000000aeb17fae */ /* 0x000fe2000b981a16 */
[----:B-1----:R-:W-:Y:S02]  /*5b60*/  SHF.L.U64.HI R2, R2, 0x5, R173 ;  /* 0x0000000502027819 */ /* 0x002fe400000102ad */
[----:B------:R-:W-:Y:S02]  /*5b70*/  IADD3 R186, P2, PT, R3, R174, RZ ;  /* 0x000000ae03ba7210 */ /* 0x000fe40007f5e0ff */
[----:B------:R-:W-:Y:S02]  /*5b80*/  IADD3 R181, PT, PT, R181, -0x1, RZ ;  /* 0xffffffffb5b57810 */ /* 0x000fe40007ffe0ff */
        /* <DEDUP_REMOVED lines=18> */
[----:B------:R-:W-:Y:S07]  /*5cb0*/  ISETP.GT.AND P2, PT, R181, R170, PT ;  /* 0x000000aab500720c */ /* 0x000fee0003f44270 */
        /* <DEDUP_REMOVED lines=306> */
.L_x_5579:
[C---:B------:R-:W-:Y:S01]  /*6fe0*/  IMAD.SHL.U32 R5, R4.reuse, 0x20, RZ ;  /* 0x0000002004057824 */ /* 0x040fe200078e00ff */
[----:B------:R-:W-:Y:S01]  /*6ff0*/  SHF.L.U64.HI R4, R4, 0x5, R7 ;  /* 0x0000000504047819 */ /* 0x000fe20000010207 */
[----:B------:R-:W-:Y:S03]  /*7000*/  IMAD.MOV.U32 R173, RZ, RZ, R171 ;  /* 0x000000ffffad7224 */ /* 0x000fe600078e00ab */
[-C--:B------:R-:W-:Y:S02]  /*7010*/  IADD3 R6, P2, PT, R172, R5.reuse, RZ ;  /* 0x00000005ac067210 */ /* 0x080fe40007f5e0ff */
[----:B------:R-:W-:Y:S01]  /*7020*/  @!PT LDS RZ, [RZ] ;  /* 0x00000000fffff984 */ /* 0x000fe20000000800 */
[----:B------:R-:W-:Y:S01]  /*7030*/  @!PT LDS RZ, [RZ] ;  /* 0x00000000fffff984 */ /* 0x000fe20000000800 */
[----:B------:R-:W-:Y:S01]  /*7040*/  @!PT LDS RZ, [RZ] ;  /* 0x00000000fffff984 */ /* 0x000fe20000000800 */
[----:B------:R2:W-:Y:S02]  /*7050*/  LDGSTS.E.BYPASS.LTC128B.128 [R177+0x2000], desc[UR22][R172.64] ;  /* 0x02000000acb17fae */ /* 0x0005e4000b981a16 */
[-C--:B------:R-:W-:Y:S01]  /*7060*/  IADD3 R12, P3, PT, R6, R5.reuse, RZ ;  /* 0x00000005060c7210 */ /* 0x080fe20007f7e0ff */
[--C-:B------:R-:W-:Y:S03]  /*7070*/  IMAD.X R7, R171, 0x1, R4.reuse, P2 ;  /* 0x00000001ab077824 */ /* 0x100fe600010e0604 */
        /* <DEDUP_REMOVED lines=9> */
[-C--:B------:R-:W-:Y:S03]  /*7110*/  IADD3 R16, P3, PT, R14, R5.reuse, RZ ;  /* 0x000000050e107210 */ /* 0x080fe60007f7e0ff */
[--C-:B------:R-:W-:Y:S01]  /*7120*/  IMAD.X R15, R9, 0x1, R4.reuse, P2 ;  /* 0x00000001090f7824 */ /* 0x100fe200010e0604 */
[----:B------:R2:W-:Y:S01]  /*7130*/  LDGSTS.E.BYPASS.LTC128B.128 [R177+0x4000], desc[UR22][R8.64] ;  /* 0x0400000008b17fae */ /* 0x0005e2000b981a16 */
[----:B------:R-:W-:Y:S03]  /*7140*/  IADD3 R18, P2, PT, R16, R5, RZ ;  /* 0x0000000510127210 */ /* 0x000fe60007f5e0ff */
[----:B------:R2:W-:Y:S01]  /*7150*/  LDGSTS.E.BYPASS.LTC128B.128 [R177+0x4800], desc[UR22][R14.64] ;  /* 0x048000000eb17fae */ /* 0x0005e2000b981a16 */
[----:B------:R-:W-:Y:S05]  /*7160*/  IADD3.X R17, PT, PT, R15, R4, RZ, P3, !PT ;  /* 0x000000040f117210 */ /* 0x000fea0001ffe4ff */
[----:B------:R2:W-:Y:S01]  /*7170*/  LDGSTS.E.BYPASS.LTC128B.128 [R177+0x5000], desc[UR22][R16.64] ;  /* 0x0500000010b17fae */ /* 0x0005e2000b981a16 */
[----:B------:R-:W-:Y:S05]  /*7180*/  IMAD.X R19, R17, 0x1, R4, P2 ;  /* 0x0000000111137824 */ /* 0x000fea00010e0604 */
[----:B------:R2:W-:Y:S04]  /*7190*/  LDGSTS.E.BYPASS.LTC128B.128 [R177+0x5800], desc[UR22][R18.64] ;  /* 0x0580000012b17fae */ /* 0x0005e8000b981a16 */
[----:B------:R-:W0:Y:S02]  /*71a0*/  LDGDEPBAR ;  /* 0x00000000000079af */ /* 0x000e240000000000 */
.L_x_5578:
        /* <DEDUP_REMOVED lines=409> */
.L_x_5576:
[----:B------:R-:W1:Y:S01]  /*8b40*/  SHFL.BFLY PT, R3, R184, 0x2, 0x1f ;  /* 0x0c401f00b8037f89 */ /* 0x000e6200000e0000 */
[----:B------:R-:W2:Y:S01]  /*8b50*/  S2UR UR7, SR_CgaCtaId ;  /* 0x00000000000779c3 */ /* 0x000ea20000008800 */
[----:B------:R-:W-:Y:S01]  /*8b60*/  UMOV UR4, 0x400 ;  /* 0x0000040000047882 */ /* 0x000fe20000000000 */
[----:B------:R-:W-:Y:S01]  /*8b70*/  MOV R40, 0xff800000 ;  /* 0xff80000000287802 */ /* 0x000fe20000000f00 */
[----:B------:R-:W3:Y:S01]  /*8b80*/  SHFL.BFLY PT, R4, R185, 0x2, 0x1f ;  /* 0x0c401f00b9047f89 */ /* 0x000ee200000e0000 */
[----:B------:R-:W-:Y:S01]  /*8b90*/  BSSY.RECONVERGENT B0, `(.L_x_5581) ;  /* 0x000008a000007945 */ /* 0x000fe20003800200 */
[----:B------:R-:W4:Y:S03]  /*8ba0*/  S2R R11, SR_TID.X ;  /* 0x00000000000b7919 */ /* 0x000f260000002100 */
[----:B------:R-:W5:Y:S01]  /*8bb0*/  S2UR UR6, SR_CTAID.Y ;  /* 0x00000000000679c3 */ /* 0x000f620000002600 */
[----:B------:R-:W5:Y:S07]  /*8bc0*/  S2R R36, SR_TID.X ;  /* 0x0000000000247919 */ /* 0x000f6e0000002100 */
[----:B------:R-:W-:Y:S08]  /*8bd0*/  BAR.SYNC.DEFER_BLOCKING 0x0 ;  /* 0x0000000000007b1d */ /* 0x000ff00000010000 */
[----:B------:R-:W5:Y:S01]  /*8be0*/  S2UR UR5, SR_CTAID.Z ;  /* 0x00000000000579c3 */ /* 0x000f620000002700 */
[----:B-1----:R-:W-:Y:S01]  /*8bf0*/  FADD.FTZ R3, R3, R184 ;  /* 0x000000b803037221 */ /* 0x002fe20000010000 */
[----:B--2---:R-:W-:Y:S01]  /*8c00*/  ULEA UR7, UR7, UR4, 0x18 ;  /* 0x0000000407077291 */ /* 0x004fe2000f8ec0ff */
[----:B------:R-:W1:Y:S01]  /*8c10*/  LDCU UR4, c[0x0][0x44c] ;  /* 0x00008980ff0477ac */ /* 0x000e620008000800 */
[----:B---3--:R-:W-:-:S02]  /*8c20*/  FADD.FTZ R13, R4, R185 ;  /* 0x000000b9040d7221 */ /* 0x008fc40000010000 */
[----:B------:R-:W2:Y:S02]  /*8c30*/  SHFL.BFLY PT, R6, R3, 0x1, 0x1f ;  /* 0x0c201f0003067f89 */ /* 0x000ea400000e0000 */
[----:B------:R-:W3:Y:S02]  /*8c40*/  LDC.64 R38, c[0x0][0x430] ;  /* 0x00010c00ff267b82 */ /* 0x000ee40000000a00 */
[----:B------:R-:W1:Y:S01]  /*8c50*/  SHFL.BFLY PT, R4, R13, 0x1, 0x1f ;  /* 0x0c201f000d047f89 */ /* 0x000e6200000e0000 */
[C---:B----4-:R-:W-:Y:S02]  /*8c60*/  SHF.L.U32 R7, R11.reuse, 0x1, RZ ;  /* 0x000000010b077819 */ /* 0x050fe400000006ff */
[C---:B------:R-:W-:Y:S02]  /*8c70*/  SHF.L.U32 R8, R11.reuse, 0x4, RZ ;  /* 0x000000040b087819 */ /* 0x040fe400000006ff */
[C---:B------:R-:W-:Y:S02]  /*8c80*/  R2P PR, R11.reuse, 0x1c ;  /* 0x0000001c0b007804 */ /* 0x040fe40000000000 */
[----:B------:R-:W-:-:S02]  /*8c90*/  LOP3.LUT P5, RZ, R11, 0x3, RZ, 0xc0, !PT ;  /* 0x000000030bff7812 */ /* 0x000fc400078ac0ff */
[----:B------:R-:W-:Y:S02]  /*8ca0*/  SHF.L.U32 R10, R11, 0x5, RZ ;  /* 0x000000050b0a7819 */ /* 0x000fe400000006ff */
[----:B-----5:R-:W-:Y:S02]  /*8cb0*/  SHF.R.U32.HI R36, RZ, 0x2, R36 ;  /* 0x00000002ff247819 */ /* 0x020fe40000011624 */
[----:B------:R-:W-:Y:S01]  /*8cc0*/  LOP3.LUT R14, R8, 0x1c0, RZ, 0xc0, !PT ;  /* 0x000001c0080e7812 */ /* 0x000fe200078ec0ff */
[----:B--2---:R-:W-:Y:S01]  /*8cd0*/  FADD.FTZ R5, R3, R6 ;  /* 0x0000000603057221 */ /* 0x004fe20000010000 */
[----:B------:R-:W-:Y:S02]  /*8ce0*/  SHF.L.U32 R3, R11, 0x2, RZ ;  /* 0x000000020b037819 */ /* 0x000fe400000006ff */
[----:B------:R-:W-:Y:S01]  /*8cf0*/  SHF.R.U32.HI R11, RZ, 0x1, R11 ;  /* 0x00000001ff0b7819 */ /* 0x000fe2000001160b */
[----:B-1----:R-:W-:Y:S01]  /*8d00*/  FADD.FTZ R4, R13, R4 ;  /* 0x000000040d047221 */ /* 0x002fe20000010000 */
[----:B------:R-:W1:Y:S01]  /*8d10*/  MUFU.RCP R9, R5 ;  /* 0x0000000500097308 */ /* 0x000e620000001000 */
[----:B------:R-:W-:-:S02]  /*8d20*/  LOP3.LUT R13, R7, 0x6, RZ, 0xc0, !PT ;  /* 0x00000006070d7812 */ /* 0x000fc400078ec0ff */
[----:B------:R-:W-:Y:S02]  /*8d30*/  LOP3.LUT R12, R3, 0x1f8, RZ, 0xc0, !PT ;  /* 0x000001f8030c7812 */ /* 0x000fe400078ec0ff */
[----:B------:R-:W-:Y:S02]  /*8d40*/  LOP3.LUT R10, R13, 0x7c00, R10, 0xf8, !PT ;  /* 0x00007c000d0a7812 */ /* 0x000fe400078ef80a */
[----:B------:R-:W-:Y:S01]  /*8d50*/  LOP3.LUT R36, R36, 0x7, RZ, 0xc0, !PT ;  /* 0x0000000724247812 */ /* 0x000fe200078ec0ff */
[----:B------:R-:W2:Y:S01]  /*8d60*/  MUFU.RCP R6, R4 ;  /* 0x0000000400067308 */ /* 0x000ea20000001000 */
[----:B------:R-:W-:Y:S02]  /*8d70*/  LOP3.LUT R7, R14, 0x38, R7, 0xf8, !PT ;  /* 0x000000380e077812 */ /* 0x000fe400078ef807 */
[----:B------:R-:W-:Y:S02]  /*8d80*/  LOP3.LUT R37, R12, 0x38, R11, 0x78, !PT ;  /* 0x000000380c257812 */ /* 0x000fe400078e780b */
[----:B------:R-:W-:-:S02]  /*8d90*/  FSETP.NE.FTZ.AND P1, PT, R5, RZ, PT ;  /* 0x000000ff0500720b */ /* 0x000fc40003f35000 */
[----:B------:R-:W-:Y:S02]  /*8da0*/  LOP3.LUT R12, R8, 0x10, RZ, 0xc0, !PT ;  /* 0x00000010080c7812 */ /* 0x000fe400078ec0ff */
[----:B------:R-:W-:Y:S02]  /*8db0*/  LOP3.LUT R36, R36, 0x30, R11, 0xf8, !PT ;  /* 0x0000003024247812 */ /* 0x000fe400078ef80b */
[----:B------:R-:W-:Y:S02]  /*8dc0*/  LOP3.LUT R7, R10, R7, RZ, 0xfc, !PT ;  /* 0x000000070a077212 */ /* 0x000fe400078efcff */
[----:B------:R-:W-:Y:S02]  /*8dd0*/  FSETP.NE.FTZ.AND P0, PT, R4, RZ, PT ;  /* 0x000000ff0400720b */ /* 0x000fe40003f15000 */
[----:B------:R-:W-:Y:S02]  /*8de0*/  MOV R11, 0x40 ;  /* 0x00000040000b7802 */ /* 0x000fe40000000f00 */
[----:B-1----:R-:W-:Y:S01]  /*8df0*/  FSEL R8, R9, 1, P1 ;  /* 0x3f80000009087808 */ /* 0x002fe20000800000 */
[----:B------:R-:W1:Y:S01]  /*8e00*/  @P1 LDC R15, c[0x0][0x458] ;  /* 0x00011600ff0f1b82 */ /* 0x000e620000000800 */
[----:B------:R-:W-:Y:S01]  /*8e10*/  LEA R37, R37, R12, 0x2 ;  /* 0x0000000c25257211 */ /* 0x000fe200078e10ff */
[----:B------:R-:W4:Y:S01]  /*8e20*/  @P1 MUFU.LG2 R5, R5 ;  /* 0x0000000500051308 */ /* 0x000f220000000c00 */
[----:B------:R-:W-:Y:S01]  /*8e30*/  MOV R12, 0x20 ;  /* 0x00000020000c7802 */ /* 0x000fe20000000f00 */
[C---:B------:R-:W-:Y:S01]  /*8e40*/  FMUL.FTZ R96, R8.reuse, R96 ;  /* 0x0000006008607220 */ /* 0x040fe20000410000 */
[----:B------:R-:W-:Y:S01]  /*8e50*/  LEA R7, R7, UR7, 0x2 ;  /* 0x0000000707077c11 */ /* 0x000fe2000f8e10ff */
[----:B------:R-:W-:Y:S01]  /*8e60*/  FMUL.FTZ R97, R8, R97 ;  /* 0x0000006108617220 */ /* 0x000fe20000410000 */
[----:B--2---:R-:W-:Y:S01]  /*8e70*/  FSEL R6, R6, 1, P0 ;  /* 0x3f80000006067808 */ /* 0x004fe20000000000 */
        /* <DEDUP_REMOVED lines=15> */
[----:B------:R-:W-:Y:S01]  /*8f70*/  SEL R12, R12, 0xffffffe0, !P2 ;  /* 0xffffffe00c0c7807 */ /* 0x000fe20005000000 */
[C---:B------:R-:W-:Y:S01]  /*8f80*/  FMUL.FTZ R98, R6.reuse, R98 ;  /* 0x0000006206627220 */ /* 0x040fe20000410000 */
[----:B------:R-:W-:Y:S01]  /*8f90*/  IADD3 R8, PT, PT, R7, 0x80, RZ ;  /* 0x0000008007087810 */ /* 0x000fe20007ffe0ff */
[C---:B------:R-:W-:Y:S01]  /*8fa0*/  FMUL.FTZ R99, R6.reuse, R99 ;  /* 0x0000006306637220 */ /* 0x040fe20000410000 */
        /* <DEDUP_REMOVED lines=16> */
[C---:B------:R-:W-:Y:S01]  /*90b0*/  IADD3 R10, PT, PT, R12.reuse, R7, RZ ;  /* 0x000000070c0a7210 */ /* 0x040fe20007ffe0ff */
[----:B------:R-:W2:Y:S01]  /*90c0*/  LDC R6, c[0x0][0x3e0] ;  /* 0x0000f800ff067b82 */ /* 0x000ea20000000800 */
[C---:B------:R-:W-:Y:S01]  /*90d0*/  IADD3 R13, PT, PT, R12.reuse, R9, RZ ;  /* 0x000000090c0d7210 */ /* 0x040fe20007ffe0ff */
[----:B------:R-:W-:Y:S01]  /*90e0*/  STS.64 [R7], R96 ;  /* 0x0000006007007388 */ /* 0x000fe20000000a00 */
[-C--:B------:R-:W-:Y:S01]  /*90f0*/  IADD3 R11, PT, PT, R11, R8.reuse, RZ ;  /* 0x000000080b0b7210 */ /* 0x080fe20007ffe0ff */
[----:B------:R-:W5:Y:S01]  /*9100*/  @P0 MUFU.LG2 R4, R4 ;  /* 0x0000000400040308 */ /* 0x000f620000000c00 */
[----:B------:R-:W-:Y:S01]  /*9110*/  IADD3 R14, PT, PT, R12, R8, RZ ;  /* 0x000000080c0e7210 */ /* 0x000fe20007ffe0ff */
[----:B------:R3:W-:Y:S01]  /*9120*/  STS.64 [R7+0x800], R98 ;  /* 0x0008006207007388 */ /* 0x0007e20000000a00 */
[----:B----4-:R-:W-:-:S03]  /*9130*/  @P1 FMUL.FTZ R5, R5, 0.69314718246459960938 ;  /* 0x3f31721805051820 */ /* 0x010fc60000410000 */
[----:B------:R-:W-:Y:S01]  /*9140*/  STS.64 [R10], R92 ;  /* 0x0000005c0a007388 */ /* 0x000fe20000000a00 */
[----:B-1----:R-:W-:-:S03]  /*9150*/  @P1 FFMA.FTZ R40, R2, R15, R5 ;  /* 0x0000000f02281223 */ /* 0x002fc60000010005 */
[----:B------:R1:W-:Y:S04]  /*9160*/  STS.64 [R10+0x800], R94 ;  /* 0x0008005e0a007388 */ /* 0x0003e80000000a00 */
[----:B------:R-:W-:Y:S04]  /*9170*/  STS.64 [R9], R88 ;  /* 0x0000005809007388 */ /* 0x000fe80000000a00 */
[----:B------:R4:W-:Y:S04]  /*9180*/  STS.64 [R9+0x800], R90 ;  /* 0x0008005a09007388 */ /* 0x0009e80000000a00 */
[----:B------:R-:W-:Y:S04]  /*9190*/  STS.64 [R13], R84 ;  /* 0x000000540d007388 */ /* 0x000fe80000000a00 */
[----:B------:R5:W-:Y:S01]  /*91a0*/  STS.64 [R13+0x800], R86 ;  /* 0x000800560d007388 */ /* 0x000be20000000a00 */
[----:B---3--:R-:W3:Y:S03]  /*91b0*/  @P0 LDC R7, c[0x0][0x458] ;  /* 0x00011600ff070b82 */ /* 0x008ee60000000800 */
[----:B------:R3:W-:Y:S04]  /*91c0*/  STS.64 [R8], R80 ;  /* 0x0000005008007388 */ /* 0x0007e80000000a00 */
[----:B------:R3:W-:Y:S01]  /*91d0*/  STS.64 [R8+0x800], R82 ;  /* 0x0008005208007388 */ /* 0x0007e20000000a00 */
[----:B-1----:R-:W-:-:S03]  /*91e0*/  IADD3 R10, PT, PT, R12, R11, RZ ;  /* 0x0000000b0c0a7210 */ /* 0x002fc60007ffe0ff */
[----:B------:R1:W-:Y:S04]  /*91f0*/  STS.64 [R14], R76 ;  /* 0x0000004c0e007388 */ /* 0x0003e80000000a00 */
[----:B------:R1:W-:Y:S01]  /*9200*/  STS.64 [R14+0x800], R78 ;  /* 0x0008004e0e007388 */ /* 0x0003e20000000a00 */
[----:B----4-:R-:W-:-:S03]  /*9210*/  IADD3 R9, PT, PT, -R179, RZ, RZ ;  /* 0x000000ffb3097210 */ /* 0x010fc60007ffe1ff */
[----:B------:R1:W-:Y:S01]  /*9220*/  STS.64 [R11], R72 ;  /* 0x000000480b007388 */ /* 0x0003e20000000a00 */
[----:B------:R-:W-:Y:S01]  /*9230*/  IMAD R179, R38, UR6, R179 ;  /* 0x0000000626b37c24 */ /* 0x000fe2000f8e02b3 */
[----:B------:R-:W-:Y:S02]  /*9240*/  MOV R38, 0xff800000 ;  /* 0xff80000000267802 */ /* 0x000fe40000000f00 */
[----:B------:R1:W-:Y:S01]  /*9250*/  STS.64 [R11+0x800], R74 ;  /* 0x0008004a0b007388 */ /* 0x0003e20000000a00 */
[----:B--2---:R-:W-:Y:S02]  /*9260*/  IMAD R9, R6, R9, UR5 ;  /* 0x0000000506097e24 */ /* 0x004fe4000f8e0209 */
[----:B-----5:R-:W-:Y:S01]  /*9270*/  @P0 FMUL.FTZ R13, R4, 0.69314718246459960938 ;  /* 0x3f317218040d0820 */ /* 0x020fe20000410000 */
[----:B------:R1:W-:Y:S01]  /*9280*/  STS.64 [R10], R68 ;  /* 0x000000440a007388 */ /* 0x0003e20000000a00 */
[----:B------:R-:W-:Y:S02]  /*9290*/  IMAD R9, R179, R6, R9 ;  /* 0x00000006b3097224 */ /* 0x000fe400078e0209 */
[----:B---3--:R-:W-:Y:S01]  /*92a0*/  @P0 FFMA.FTZ R38, R0, R7, R13 ;  /* 0x0000000700260223 */ /* 0x008fe2000001000d */
[----:B------:R1:W-:Y:S01]  /*92b0*/  STS.64 [R10+0x800], R70 ;  /* 0x000800460a007388 */ /* 0x0003e20000000a00 */
[----:B------:R-:W-:Y:S01]  /*92c0*/  IMAD R41, R9, R39, R176 ;  /* 0x0000002709297224 */ /* 0x000fe200078e02b0 */
[----:B------:R-:W-:Y:S03]  /*92d0*/  BAR.SYNC.DEFER_BLOCKING 0x0 ;  /* 0x0000000000007b1d */ /* 0x000fe60000010000 */
[----:B------:R-:W-:-:S03]  /*92e0*/  IMAD R0, R41, UR4, RZ ;  /* 0x0000000429007c24 */ /* 0x000fc6000f8e02ff */
        /* <DEDUP_REMOVED lines=17> */
[----:B-1----:R-:W-:-:S05]  /*9400*/  LEA.HI.X R37, R2, UR5, R41, 0x2, P0 ;  /* 0x0000000502257c11 */ /* 0x002fca00080f1429 */
[----:B------:R1:W-:Y:S04]  /*9410*/  @!P2 STG.E desc[UR22][R36.64], R40 ;  /* 0x000000282400a986 */ /* 0x0003e8000c101916 */
[----:B------:R1:W-:Y:S02]  /*9420*/  @!P1 STG.E desc[UR22][R36.64+0x20], R38 ;  /* 0x0000202624009986 */ /* 0x0003e4000c101916 */
.L_x_5582:
[----:B------:R-:W-:Y:S05]  /*9430*/  BSYNC.RECONVERGENT B0 ;  /* 0x0000000000007941 */ /* 0x000fea0003800200 */
.L_x_5581:
        /* <DEDUP_REMOVED lines=15> */
.L_x_5583:
        /* <DEDUP_REMOVED lines=13> */
.L_x_7183:


//--------------------- .text._ZN5flash24flash_fwd_splitkv_kernelI23Flash_fwd_kernel_traitsILi64ELi64ELi128ELi4ELb0ELb0EN7cutlass10bfloat16_tE19Flash_kernel_traitsILi64ELi64ELi128ELi4ES3_EELb1ELb0ELb0ELb0ELb1ELb0ELb0ELb0EEEvNS_16Flash_fwd_paramsE --------------------------
	.section	.text._ZN5flash24flash_fwd_splitkv_kernelI23Flash_fwd_kernel_traitsILi64ELi64ELi128ELi4ELb0ELb0EN7cutlass10bfloat16_tE19Flash_kernel_traitsILi64ELi64ELi128ELi4ES3_EELb1ELb0ELb0ELb0ELb1ELb0ELb0ELb0EEEvNS_16Flash_fwd_paramsE,"ax",@progbits
	.align	128
        .global         _ZN5flash24flash_fwd_splitkv_kernelI23Flash_fwd_kernel_traitsILi64ELi64ELi128ELi4ELb0ELb0EN7cutlass10bfloat16_tE19Flash_kernel_traitsILi64ELi64ELi128ELi4ES3_EELb1ELb0ELb0ELb0ELb1ELb0ELb0ELb0EEEvNS_16Flash_fwd_paramsE
        .type           _ZN5flash24flash_fwd_splitkv_kernelI23Flash_fwd_kernel_traitsILi64ELi64ELi128ELi4ELb0ELb0EN7cutlass10bfloat16_tE19Flash_kernel_traitsILi64ELi64ELi128ELi4ES3_EELb1ELb0ELb0ELb0ELb1ELb0ELb0ELb0EEEvNS_16Flash_fwd_paramsE,@function
        .size           _ZN5flash24flash_fwd_splitkv_kernelI23Flash_fwd_kernel_traitsILi64ELi64ELi128ELi4ELb0ELb0EN7cutlass10bfloat16_tE19Flash_kernel_traitsILi64ELi64ELi128ELi4ES3_EELb1ELb0ELb0ELb0ELb1ELb0ELb0ELb0EEEvNS_16Flash_fwd_paramsE,(.L_x_7184 - _ZN5flash24flash_fwd_splitkv_kernelI23Flash_fwd_kernel_traitsILi64ELi64ELi128ELi4ELb0ELb0EN7cutlass10bfloat16_tE19Flash_kernel_traitsILi64ELi64ELi128ELi4ES3_EELb1ELb0ELb0ELb0ELb1ELb0ELb0ELb0EEEvNS_16Flash_fwd_paramsE)
        .other          _ZN5flash24flash_fwd_splitkv_kernelI23Flash_fwd_kernel_traitsILi64ELi64ELi128ELi4ELb0ELb0EN7cutlass10bfloat16_tE19Flash_kernel_traitsILi64ELi64ELi128ELi4ES3_EELb1ELb0ELb0ELb0ELb1ELb0ELb0ELb0EEEvNS_16Flash_fwd_paramsE,@"STO_CUDA_ENTRY STV_DEFAULT"
_ZN5flash24flash_fwd_splitkv_kernelI23Flash_fwd_kernel_traitsILi64ELi64ELi128ELi4ELb0ELb0EN7cutlass10bfloat16_tE19Flash_kernel_traitsILi64ELi64ELi128ELi4ES3_EELb1ELb0ELb0ELb0ELb1ELb0ELb0ELb0EEEvNS_16Flash_fwd_paramsE:
.text._ZN5flash24flash_fwd_splitkv_kernelI23Flash_fwd_kernel_traitsILi64ELi64ELi128ELi4ELb0ELb0EN7cutlass10bfloat16_tE19Flash_kernel_traitsILi64ELi64ELi128ELi4ES3_EELb1ELb0ELb0ELb0ELb1ELb0ELb0ELb0EEEvNS_16Flash_fwd_paramsE:
        /* <DEDUP_REMOVED lines=26> */
[----:B------:R-:W-:-:S02]  /*01a0*/  @P3 IADD3 R14, P1, PT, R9, UR6, RZ ;  /* 0x00000006090e3c10 */ /* 0x000fc4000ff3e0ff */
[C---:B------:R-:W-:Y:S02]  /*01b0*/  @P2 IADD3.X R5, PT, PT, R8.reuse, UR5, RZ, P0, !PT ;  /* 0x0000000508052c10 */ /* 0x040fe400087fe4ff */
[----:B------:R-:W-:Y:S02]  /*01c0*/  IADD3 R10, P0, PT, R9, R6, RZ ;  /* 0x00000006090a7210 */ /* 0x000fe40007f1e0ff */
[C---:B------:R-:W-:Y:S01]  /*01d0*/  @P3 IADD3.X R15, PT, PT, R8.reuse, UR7, RZ, P1, !PT ;  /* 0x00000007080f3c10 */ /* 0x040fe20008ffe4ff */
[----:B------:R-:W2:Y:S01]  /*01e0*/  @!P4 LDC R131, c[0x0][0x434] ;  /* 0x00010d00ff83cb82 */ /* 0x000ea20000000800 */
[----:B------:R2:W5:Y:S01]  /*01f0*/  @P2 LDG.E R129, desc[UR16][R4.64] ;  /* 0x0000001004812981 */ /* 0x000562000c1e1900 */
[----:B------:R-:W-:Y:S01]  /*0200*/  IMAD.X R11, R8, 0x1, R7, P0 ;  /* 0x00000001080b7824 */ /* 0x000fe200000e0607 */
[----:B------:R-:W-:Y:S02]  /*0210*/  ISETP.NE.U32.AND P0, PT, R6, RZ, PT ;  /* 0x000000ff0600720c */ /* 0x000fe40003f05070 */
[----:B------:R2:W5:Y:S02]  /*0220*/  @P3 LDG.E R0, desc[UR16][R14.64] ;  /* 0x000000100e003981 */ /* 0x000564000c1e1900 */
[----:B------:R-:W-:-:S02]  /*0230*/  ISETP.NE.AND.EX P0, PT, R7, RZ, PT, P0 ;  /* 0x000000ff0700720c */ /* 0x000fc40003f05300 */
[----:B---3--:R-:W-:Y:S02]  /*0240*/  ISETP.NE.AND P1, PT, RZ, UR4, PT ;  /* 0x00000004ff007c0c */ /* 0x008fe4000bf25270 */
[----:B------:R-:W-:Y:S01]  /*0250*/  ISETP.EQ.U32.AND P3, PT, R6, RZ, PT ;  /* 0x000000ff0600720c */ /* 0x000fe20003f62070 */
[----:B-1----:R-:W1:Y:S03]  /*0260*/  @!P2 LDC R2, c[0x0][0x43c] ;  /* 0x00010f00ff02ab82 */ /* 0x002e660000000800 */
[----:B------:R-:W-:-:S05]  /*0270*/  ISETP.EQ.OR.EX P3, PT, R7, RZ, !P1, P3 ;  /* 0x000000ff0700720c */ /* 0x000fca0004f62730 */
[----:B------:R-:W3:Y:S08]  /*0280*/  @!P0 LDC R7, c[0x0][0x438] ;  /* 0x00010e00ff078b82 */ /* 0x000ef00000000800 */
[----:B------:R-:W1:Y:S01]  /*0290*/  @!P2 LDC.64 R4, c[0x0][0x488] ;  /* 0x00012200ff04ab82 */ /* 0x000e620000000a00 */
[----:B------:R-:W-:Y:S02]  /*02a0*/  IMAD.MOV.U32 R3, RZ, RZ, -0x1 ;  /* 0xffffffffff037424 */ /* 0x000fe400078e00ff */
[----:B----4-:R-:W-:-:S04]  /*02b0*/  IMAD.SHL.U32 R176, R31, 0x40, RZ ;  /* 0x000000401fb07824 */ /* 0x010fc800078e00ff */
[----:B------:R4:W5:Y:S01]  /*02c0*/  @!P3 LDG.E R3, desc[UR16][R10.64] ;  /* 0x000000100a03b981 */ /* 0x000962000c1e1900 */
[----:B--2---:R-:W-:-:S05]  /*02d0*/  @P4 IMAD.IADD R131, R13, 0x1, -R174 ;  /* 0x000000010d834824 */ /* 0x004fca00078e0aae */
[----:B------:R-:W-:Y:S01]  /*02e0*/  ISETP.GT.AND P3, PT, R131, R176, PT ;  /* 0x000000b08300720c */ /* 0x000fe20003f64270 */
[----:B-1-34-:R-:W-:-:S12]  /*02f0*/  @!P0 BRA `(.L_x_5584) ;  /* 0x00000000000c8947 */ /* 0x01afd80003800000 */
[----:B------:R-:W2:Y:S02]  /*0300*/  @P1 LDG.E R6, desc[UR16][R10.64+0x4] ;  /* 0x000004100a061981 */ /* 0x000ea4000c1e1900 */
[----:B--2--5:R-:W-:-:S06]  /*0310*/  @P1 IADD3 R7, PT, PT, R6, -R3, RZ ;  /* 0x8000000306071210 */ /* 0x024fcc0007ffe0ff */
[----:B------:R1:W5:Y:S02]  /*0320*/  @!P1 LDG.E R7, desc[UR16][R10.64] ;  /* 0x000000100a079981 */ /* 0x000364000c1e1900 */
.L_x_5584:
[----:B------:R-:W-:Y:S01]  /*0330*/  @!P2 ISETP.NE.U32.AND P0, PT, R4, RZ, PT ;  /* 0x000000ff0400a20c */ /* 0x000fe20003f05070 */
[----:B------:R-:W-:-:S12]  /*0340*/  @!P3 EXIT ;  /* 0x000000000000b94d */ /* 0x000fd80003800000 */
[----:B------:R-:W2:Y:S01]  /*0350*/  LDCU UR5, c[0x0][0x438] ;  /* 0x00008700ff0577ac */ /* 0x000ea20008000800 */
[----:B------:R-:W-:Y:S01]  /*0360*/  @!P2 ISETP.NE.AND.EX P0, PT, R5, RZ, PT, P0 ;  /* 0x000000ff0500a20c */ /* 0x000fe20003f05300 */
[--C-:B-----5:R-:W-:Y:S01]  /*0370*/  @P2 IMAD.IADD R129, R129, 0x1, -R0.reuse ;  /* 0x0000000181812824 */ /* 0x120fe200078e0a00 */
[----:B------:R-:W3:Y:S01]  /*0380*/  S2R R26, SR_CTAID.Z ;  /* 0x00000000001a7919 */ /* 0x000ee20000002700 */
[----:B------:R-:W4:Y:S01]  /*0390*/  LDCU UR14, c[0x0][0x508] ;  /* 0x0000a100ff0e77ac */ /* 0x000f220008000800 */
[----:B------:R-:W-:Y:S01]  /*03a0*/  @!P2 SEL R2, R2, RZ, P0 ;  /* 0x000000ff0202a207 */ /* 0x000fe20000000000 */
[----:B------:R-:W1:Y:S03]  /*03b0*/  S2R R128, SR_TID.X ;  /* 0x0000000000807919 */ /* 0x000e660000002100 */
        /* <DEDUP_REMOVED lines=28> */
[----:B------:R-:W-:-:S02]  /*0580*/  IADD3 R14, PT, PT, R0, 0x20, RZ ;  /* 0x00000020000e7810 */ /* 0x000fc40007ffe0ff */
[----:B------:R-:W-:Y:S01]  /*0590*/  IADD3 R12, PT, PT, R0, 0x30, RZ ;  /* 0x00000030000c7810 */ /* 0x000fe20007ffe0ff */
[----:B------:R-:W4:Y:S01]  /*05a0*/  @!P0 LDC.64 R4, c[0x0][0x400] ;  /* 0x00010000ff048b82 */ /* 0x000f220000000a00 */
[-C--:B------:R-:W-:Y:S02]  /*05b0*/  ISETP.GE.AND P3, PT, R16, R131.reuse, PT ;  /* 0x000000831000720c */ /* 0x080fe40003f66270 */
[-C--:B------:R-:W-:Y:S02]  /*05c0*/  ISETP.GE.AND P2, PT, R14, R131.reuse, PT ;  /* 0x000000830e00720c */ /* 0x080fe40003f46270 */
[----:B------:R-:W-:Y:S01]  /*05d0*/  ISETP.GE.AND P1, PT, R12, R131, PT ;  /* 0x000000830c00720c */ /* 0x000fe20003f26270 */
[----:B-1----:R-:W-:-:S04]  /*05e0*/  @P0 IMAD.WIDE.U32 R10, R174, R2, RZ ;  /* 0x00000002ae0a0225 */ /* 0x002fc800078e00ff */
[C---:B----4-:R-:W-:Y:S01]  /*05f0*/  @!P0 IMAD.WIDE.U32 R8, R175.reuse, R4, RZ ;  /* 0x00000004af088225 */ /* 0x050fe200078e00ff */
[----:B------:R-:W-:Y:S02]  /*0600*/  LOP3.LUT R4, R6, 0x38, RZ, 0xc0, !PT ;  /* 0x0000003806047812 */ /* 0x000fe400078ec0ff */
[----:B------:R-:W-:Y:S01]  /*0610*/  @P0 MOV R8, R10 ;  /* 0x0000000a00080202 */ /* 0x000fe20000000f00 */
[----:B------:R-:W-:Y:S02]  /*0620*/  @!P0 IMAD R6, R175, R5, R9 ;  /* 0x00000005af068224 */ /* 0x000fe400078e0209 */
[----:B------:R-:W-:Y:S02]  /*0630*/  IMAD.MOV.U32 R5, RZ, RZ, RZ ;  /* 0x000000ffff057224 */ /* 0x000fe400078e00ff */
[----:B------:R-:W-:Y:S02]  /*0640*/  @P0 IMAD R6, R174, R3, R11 ;  /* 0x00000003ae060224 */ /* 0x000fe400078e020b */
[----:B------:R-:W-:-:S04]  /*0650*/  IMAD.WIDE.U32 R4, R176, R2, R4 ;  /* 0x00000002b0047225 */ /* 0x000fc800078e0004 */
[----:B------:R-:W-:Y:S01]  /*0660*/  IMAD R7, R176, R3, R5 ;  /* 0x00000003b0077224 */ /* 0x000fe200078e0205 */
[----:B------:R-:W-:Y:S01]  /*0670*/  IADD3 R8, P0, PT, R8, R4, RZ ;  /* 0x0000000408087210 */ /* 0x000fe20007f1e0ff */
[----:B---3--:R-:W-:Y:S01]  /*0680*/  IMAD R175, R175, UR6, R26 ;  /* 0x00000006afaf7c24 */ /* 0x008fe2000f8e021a */
        /* <DEDUP_REMOVED lines=25> */
.L_x_5587:
[----:B------:R-:W-:Y:S05]  /*0820*/  BSYNC.RECONVERGENT B0 ;  /* 0x0000000000007941 */ /* 0x000fea0003800200 */
.L_x_5586:
        /* <DEDUP_REMOVED lines=14> */
.L_x_5589:
[----:B------:R-:W-:Y:S05]  /*0910*/  BSYNC.RECONVERGENT B0 ;  /* 0x0000000000007941 */ /* 0x000fea0003800200 */
.L_x_5588:
        /* <DEDUP_REMOVED lines=13> */
.L_x_5591:
[----:B------:R-:W-:Y:S05]  /*09f0*/  BSYNC.RECONVERGENT B0 ;  /* 0x0000000000007941 */ /* 0x000fea0003800200 */
.L_x_5590:
[----:B------:R-:W1:Y:S01]  /*0a00*/  LDCU.64 UR4, c[0x0][0x420] ;  /* 0x00008400ff0477ac */ /* 0x000e620008000a00 */
[----:B------:R-:W-:-:S04]  /*0a10*/  LOP3.LUT P4, R128, R128, 0x7, RZ, 0xc0, !PT ;  /* 0x0000000780807812 */ /* 0x000fc8000788c0ff */
[----:B------:R-:W-:Y:S02]  /*0a20*/  ISETP.GE.OR P4, PT, R0, R131, P4 ;  /* 0x000000830000720c */ /* 0x000fe40002786670 */
[C---:B------:R-:W-:Y:S02]  /*0a30*/  ISETP.NE.OR P3, PT, R128.reuse, RZ, P3 ;  /* 0x000000ff8000720c */ /* 0x040fe40001f65670 */
[C---:B------:R-:W-:Y:S02]  /*0a40*/  ISETP.NE.OR P2, PT, R128.reuse, RZ, P2 ;  /* 0x000000ff8000720c */ /* 0x040fe40001745670 */
[C---:B------:R-:W-:Y:S02]  /*0a50*/  IADD3 R0, P0, PT, R175.reuse, R0, RZ ;  /* 0x00000000af007210 */ /* 0x040fe40007f1e0ff */
[----:B------:R-:W-:Y:S02]  /*0a60*/  ISETP.NE.OR P1, PT, R128, RZ, P1 ;  /* 0x000000ff8000720c */ /* 0x000fe40000f25670 */
[----:B------:R-:W-:-:S02]  /*0a70*/  LEA.HI.X.SX32 R175, R175, RZ, 0x1, P0 ;  /* 0x000000ffafaf7211 */ /* 0x000fc400000f0eff */
[C---:B-1----:R-:W-:Y:S01]  /*0a80*/  LEA R4, P0, R0.reuse, UR4, 0x2 ;  /* 0x0000000400047c11 */ /* 0x042fe2000f8010ff */
        /* <DEDUP_REMOVED lines=11> */
.L_x_5585:
        /* <DEDUP_REMOVED lines=11> */
.L_x_5592:
[----:B------:R-:W-:Y:S05]  /*0bf0*/  BRA.U !UP1, `(.L_x_5593) ;  /* 0x0000000509807547 */ /* 0x000fea000b800000 */
[----:B------:R-:W1:Y:S01]  /*0c00*/  LDC R9, c[0x0][0x4f0] ;  /* 0x00013c00ff097b82 */ /* 0x000e620000000800 */
[----:B------:R-:W-:Y:S01]  /*0c10*/  LEA R0, R134, 0xffffff80, 0x7 ;  /* 0xffffff8086007811 */ /* 0x000fe200078e38ff */
[----:B------:R-:W2:Y:S03]  /*0c20*/  LDCU.64 UR4, c[0x0][0x4e8] ;  /* 0x00009d00ff0477ac */ /* 0x000ea60008000a00 */
[----:B-----5:R-:W-:Y:S01]  /*0c30*/  IABS R2, R0 ;  /* 0x0000000000027213 */ /* 0x020fe20000000000 */
        /* <DEDUP_REMOVED lines=22> */
[----:B--2---:R-:W-:-:S04]  /*0da0*/  IMAD.WIDE.U32 R2, R175, UR4, RZ ;  /* 0x00000004af027c25 */ /* 0x004fc8000f8e00ff */
[----:B------:R-:W-:Y:S01]  /*0db0*/  IMAD R179, R175, UR5, R3 ;  /* 0x00000005afb37c24 */ /* 0x000fe2000f8e0203 */
[----:B------:R-:W1:Y:S01]  /*0dc0*/  LDCU.64 UR4, c[0x0][0x3a8] ;  /* 0x00007500ff0477ac */ /* 0x000e620008000a00 */
[----:B------:R-:W2:Y:S06]  /*0dd0*/  LDC R3, c[0x0][0x3e8] ;  /* 0x0000fa00ff037b82 */ /* 0x000eac0000000800 */
        /* <DEDUP_REMOVED lines=9> */
[----:B----4-:R-:W-:Y:S01]  /*0e70*/  IMAD.U32 R132, RZ, RZ, UR12 ;  /* 0x0000000cff847e24 */ /* 0x010fe2000f8e00ff */
[----:B------:R-:W2:Y:S01]  /*0e80*/  I2F.RP R12, R2 ;  /* 0x00000002000c7306 */ /* 0x000ea20000209400 */
[----:B------:R-:W-:Y:S01]  /*0e90*/  IMAD R0, R9, R7, R0 ;  /* 0x0000000709007224 */ /* 0x000fe200078e0200 */
[----:B---3--:R-:W-:Y:S01]  /*0ea0*/  MOV R7, UR11 ;  /* 0x0000000b00077c02 */ /* 0x008fe20008000f00 */
[----:B------:R-:W-:-:S05]  /*0eb0*/  IMAD.U32 R133, RZ, RZ, UR13 ;  /* 0x0000000dff857e24 */ /* 0x000fca000f8e00ff */
[----:B--2---:R-:W2:Y:S02]  /*0ec0*/  MUFU.RCP R10, R12 ;  /* 0x0000000c000a7308 */ /* 0x004ea40000001000 */
[----:B--2---:R-:W-:-:S06]  /*0ed0*/  IADD3 R10, PT, PT, R10, 0xffffffe, RZ ;  /* 0x0ffffffe0a0a7810 */ /* 0x004fcc0007ffe0ff */
[----:B------:R-:W2:Y:S02]  /*0ee0*/  F2I.FTZ.U32.TRUNC.NTZ R11, R10 ;  /* 0x0000000a000b7305 */ /* 0x000ea4000021f000 */
[----:B--2---:R-:W-:Y:S01]  /*0ef0*/  IADD3 R4, PT, PT, RZ, -R11, RZ ;  /* 0x8000000bff047210 */ /* 0x004fe20007ffe0ff */
        /* <DEDUP_REMOVED lines=8> */
[----:B------:R-:W-:-:S04]  /*0f80*/  MOV R6, UR10 ;  /* 0x0000000a00067c02 */ /* 0x000fc80008000f00 */
        /* <DEDUP_REMOVED lines=34> */
[C---:B------:R-:W-:Y:S01]  /*11b0*/  IMAD R5, R4.reuse, UR7, R5 ;  /* 0x0000000704057c24 */ /* 0x040fe2000f8e0205 */
[----:B------:R-:W-:Y:S01]  /*11c0*/  IADD3 R10, PT, PT, R35, R3, RZ ;  /* 0x00000003230a7210 */ /* 0x000fe20007ffe0ff */
[----:B------:R-:W-:-:S05]  /*11d0*/  IMAD.WIDE.U32 R18, R4, UR6, R8 ;  /* 0x0000000604127c25 */ /* 0x000fca000f8e0008 */
[----:B------:R-:W-:Y:S01]  /*11e0*/  IADD3 R16, PT, PT, R19, R5, RZ ;  /* 0x0000000513107210 */ /* 0x000fe20007ffe0ff */
[----:B------:R-:W-:Y:S06]  /*11f0*/  BRA `(.L_x_5594) ;  /* 0x0000000400487947 */ /* 0x000fec0003800000 */
.L_x_5593:
        /* <DEDUP_REMOVED lines=15> */
.L_x_5595:
[----:B------:R-:W2:Y:S01]  /*12f0*/  LDC.64 R132, c[0x0][0x3b8] ;  /* 0x0000ee00ff847b82 */ /* 0x000ea20000000a00 */
[----:B-1----:R-:W-:-:S05]  /*1300*/  IADD3 R4, PT, PT, R0, R3, RZ ;  /* 0x0000000300047210 */ /* 0x002fca0007ffe0ff */
[C---:B--2---:R-:W-:Y:S02]  /*1310*/  IMAD R11, R4.reuse, R133, RZ ;  /* 0x00000085040b7224 */ /* 0x044fe400078e02ff */
[----:B------:R-:W-:-:S05]  /*1320*/  IMAD.WIDE.U32 R4, R4, R132, RZ ;  /* 0x0000008404047225 */ /* 0x000fca00078e00ff */
[----:B------:R-:W-:Y:S02]  /*1330*/  IADD3 R11, PT, PT, R5, R11, RZ ;  /* 0x0000000b050b7210 */ /* 0x000fe40007ffe0ff */
[----:B------:R-:W-:Y:S02]  /*1340*/  MOV R10, R4 ;  /* 0x00000004000a7202 */ /* 0x000fe40000000f00 */
.L_x_5596:
        /* <DEDUP_REMOVED lines=14> */
.L_x_5597:
[----:B------:R-:W1:Y:S01]  /*1430*/  LDC.64 R6, c[0x0][0x3c0] ;  /* 0x0000f000ff067b82 */ /* 0x000e620000000a00 */
[----:B------:R-:W-:-:S05]  /*1440*/  IADD3 R3, PT, PT, R0, R3, RZ ;  /* 0x0000000300037210 */ /* 0x000fca0007ffe0ff */
[C---:B-1----:R-:W-:Y:S02]  /*1450*/  IMAD R13, R3.reuse, R7, RZ ;  /* 0x00000007030d7224 */ /* 0x042fe400078e02ff */
[----:B-----5:R-:W-:-:S05]  /*1460*/  IMAD.WIDE.U32 R2, R3, R6, RZ ;  /* 0x0000000603027225 */ /* 0x020fca00078e00ff */
[----:B------:R-:W-:Y:S02]  /*1470*/  IADD3 R13, PT, PT, R3, R13, RZ ;  /* 0x0000000d030d7210 */ /* 0x000fe40007ffe0ff */
[----:B------:R-:W-:-:S07]  /*1480*/  MOV R12, R2 ;  /* 0x00000002000c7202 */ /* 0x000fce0000000f00 */
.L_x_5598:
[----:B------:R-:W1:Y:S01]  /*1490*/  LDC R9, c[0x0][0x3e8] ;  /* 0x0000fa00ff097b82 */ /* 0x000e620000000800 */
[----:B------:R-:W-:Y:S02]  /*14a0*/  CS2R R178, SRZ ;  /* 0x0000000000b27805 */ /* 0x000fe4000001ff00 */
[----:B-1----:R-:W-:-:S04]  /*14b0*/  IABS R0, R9 ;  /* 0x0000000900007213 */ /* 0x002fc80000000000 */
        /* <DEDUP_REMOVED lines=22> */
[----:B------:R-:W-:Y:S01]  /*1620*/  @P2 IADD3 R8, PT, PT, R8, 0x1, RZ ;  /* 0x0000000108082810 */ /* 0x000fe20007ffe0ff */
[----:B------:R-:W-:-:S04]  /*1630*/  IMAD.WIDE.U32 R12, R0, R6, R12 ;  /* 0x00000006000c7225 */ /* 0x000fc800078e000c */
[----:B------:R-:W-:-:S04]  /*1640*/  IMAD.WIDE.U32 R10, R0, R132, R10 ;  /* 0x00000084000a7225 */ /* 0x000fc800078e000a */
[----:B------:R-:W-:Y:S01]  /*1650*/  @!P1 IMAD.MOV R8, RZ, RZ, -R8 ;  /* 0x000000ffff089224 */ /* 0x000fe200078e0a08 */
[----:B------:R-:W-:Y:S01]  /*1660*/  @!P0 LOP3.LUT R8, RZ, R9, RZ, 0x33, !PT ;  /* 0x00000009ff088212 */ /* 0x000fe200078e33ff */
[C---:B------:R-:W-:Y:S02]  /*1670*/  IMAD R13, R0.reuse, R7, R13 ;  /* 0x00000007000d7224 */ /* 0x040fe400078e020d */
[----:B------:R-:W-:Y:S01]  /*1680*/  IMAD R11, R0, R133, R11 ;  /* 0x00000085000b7224 */ /* 0x000fe200078e020b */
        /* <DEDUP_REMOVED lines=9> */
.L_x_5594:
[----:B------:R-:W-:Y:S01]  /*1720*/  ISETP.NE.AND P0, PT, R174, -0x1, PT ;  /* 0xffffffffae00780c */ /* 0x000fe20003f05270 */
[----:B------:R-:W-:Y:S01]  /*1730*/  IMAD.IADD R168, R131, 0x1, -R176 ;  /* 0x0000000183a87824 */ /* 0x000fe200078e0ab0 */
[----:B------:R-:W-:Y:S01]  /*1740*/  SHF.R.U32.HI R20, RZ, 0x3, R128 ;  /* 0x00000003ff147819 */ /* 0x000fe20000011680 */
[----:B------:R-:W-:Y:S01]  /*1750*/  IMAD.SHL.U32 R14, R128, 0x8, RZ ;  /* 0x00000008800e7824 */ /* 0x000fe200078e00ff */
[----:B------:R-:W1:Y:S01]  /*1760*/  LDCU.64 UR4, c[0x0][0x3c8] ;  /* 0x00007900ff0477ac */ /* 0x000e620008000a00 */
[----:B------:R-:W-:Y:S01]  /*1770*/  IMAD.MOV.U32 R21, RZ, RZ, RZ ;  /* 0x000000ffff157224 */ /* 0x000fe200078e00ff */
[CC--:B------:R-:W-:Y:S01]  /*1780*/  ISETP.GE.AND P6, PT, R20.reuse, R168.reuse, PT ;  /* 0x000000a81400720c */ /* 0x0c0fe20003fc6270 */
[----:B------:R-:W-:Y:S01]  /*1790*/  VIADD R19, R20, 0x10 ;  /* 0x0000001014137836 */ /* 0x000fe20000000000 */
[----:B------:R-:W-:Y:S01]  /*17a0*/  LOP3.LUT R0, R14, 0x38, RZ, 0xc0, !PT ;  /* 0x000000380e007812 */ /* 0x000fe200078ec0ff */
[C---:B------:R-:W-:Y:S01]  /*17b0*/  VIADD R15, R20.reuse, 0x30 ;  /* 0x00000030140f7836 */ /* 0x040fe20000000000 */
[----:B------:R-:W-:Y:S01]  /*17c0*/  IADD3 R17, PT, PT, R20, 0x20, RZ ;  /* 0x0000002014117810 */ /* 0x000fe20007ffe0ff */
[----:B------:R-:W-:Y:S01]  /*17d0*/  IMAD.WIDE.U32 R30, R31, 0x40, R20 ;  /* 0x000000401f1e7825 */ /* 0x000fe200078e0014 */
[-C--:B------:R-:W-:Y:S01]  /*17e0*/  ISETP.GE.AND P2, PT, R19, R168.reuse, PT ;  /* 0x000000a81300720c */ /* 0x080fe20003f46270 */
[----:B------:R-:W2:Y:S01]  /*17f0*/  @P0 LDC.64 R2, c[0x0][0x3b0] ;  /* 0x0000ec00ff020b82 */ /* 0x000ea20000000a00 */
[----:B------:R-:W-:Y:S01]  /*1800*/  ISETP.GE.AND P1, PT, R17, R168, PT ;  /* 0x000000a81100720c */ /* 0x000fe20003f26270 */
[----:B------:R-:W3:Y:S01]  /*1810*/  LDCU.64 UR6, c[0x0][0x388] ;  /* 0x00007100ff0677ac */ /* 0x000ee20008000a00 */
[----:B------:R-:W-:Y:S01]  /*1820*/  IADD3 R34, P3, PT, R0, R34, RZ ;  /* 0x0000002200227210 */ /* 0x000fe20007f7e0ff */
[----:B------:R-:W-:Y:S01]  /*1830*/  IMAD.SHL.U32 R137, R128, 0x2, RZ ;  /* 0x0000000280897824 */ /* 0x000fe200078e00ff */
[----:B------:R-:W-:-:S02]  /*1840*/  LOP3.LUT R177, R14, 0x1f8, RZ, 0xc0, !PT ;  /* 0x000001f80eb17812 */ /* 0x000fc400078ec0ff */
[----:B------:R-:W-:Y:S01]  /*1850*/  IADD3.X R35, PT, PT, RZ, R10, RZ, P3, !PT ;  /* 0x0000000aff237210 */ /* 0x000fe20001ffe4ff */
[----:B------:R-:W4:Y:S01]  /*1860*/  @!P0 LDC.64 R8, c[0x0][0x398] ;  /* 0x0000e600ff088b82 */ /* 0x000f220000000a00 */
[----:B------:R-:W-:Y:S02]  /*1870*/  LOP3.LUT R177, R177, 0x38, R128, 0x78, !PT ;  /* 0x00000038b1b17812 */ /* 0x000fe400078e7880 */
[----:B------:R-:W-:Y:S01]  /*1880*/  SHF.L.U32 R125, R132, 0x4, RZ ;  /* 0x00000004847d7819 */ /* 0x000fe200000006ff */
[----:B------:R-:W-:Y:S01]  /*1890*/  IMAD.WIDE.U32 R34, R20, R132, R34 ;  /* 0x0000008414227225 */ /* 0x000fe200078e0022 */
[C---:B------:R-:W-:Y:S02]  /*18a0*/  @!P2 IADD3 R28, P5, PT, R30.reuse, 0x10, RZ ;  /* 0x000000101e1ca810 */ /* 0x040fe40007fbe0ff */
[----:B------:R-:W-:Y:S01]  /*18b0*/  @!P1 IADD3 R24, P4, PT, R30, 0x20, RZ ;  /* 0x000000201e189810 */ /* 0x000fe20007f9e0ff */
[----:B------:R-:W5:Y:S01]  /*18c0*/  @!P6 LDC.64 R4, c[0x0][0x3b0] ;  /* 0x0000ec00ff04eb82 */ /* 0x000f620000000a00 */
[----:B------:R-:W-:Y:S01]  /*18d0*/  IMAD R169, R20, R133, R35 ;  /* 0x0000008514a97224 */ /* 0x000fe200078e0223 */
[----:B------:R-:W-:Y:S01]  /*18e0*/  LOP3.LUT R177, R177, 0x1e00, R14, 0xf8, !PT ;  /* 0x00001e00b1b17812 */ /* 0x000fe200078ef80e */
[----:B------:R-:W-:Y:S01]  /*18f0*/  @!P2 IMAD.X R29, RZ, RZ, R31, P5 ;  /* 0x000000ffff1da224 */ /* 0x000fe200028e061f */
[----:B---3--:R-:W-:-:S02]  /*1900*/  LEA R170, P5, R34, UR6, 0x1 ;  /* 0x0000000622aa7c11 */ /* 0x008fc4000f8a08ff */
[----:B------:R-:W-:Y:S01]  /*1910*/  SHF.L.U32 R127, R128, 0x6, RZ ;  /* 0x00000006807f7819 */ /* 0x000fe200000006ff */
[----:B--2---:R-:W-:Y:S01]  /*1920*/  @P0 IMAD.WIDE.U32 R12, R174, R2, RZ ;  /* 0x00000002ae0c0225 */ /* 0x004fe200078e00ff */
[----:B------:R-:W-:Y:S01]  /*1930*/  LEA.HI.X R169, R34, UR7, R169, 0x1, P5 ;  /* 0x0000000722a97c11 */ /* 0x000fe2000a8f0ca9 */
[----:B------:R-:W2:Y:S01]  /*1940*/  LDCU.64 UR6, c[0x0][0x390] ;  /* 0x00007200ff0677ac */ /* 0x000ea20008000a00 */
[----:B------:R-:W-:Y:S02]  /*1950*/  LOP3.LUT R166, R127, 0x400, RZ, 0xc0, !PT ;  /* 0x000004007fa67812 */ /* 0x000fe400078ec0ff */
[----:B------:R-:W-:Y:S02]  /*1960*/  SHF.R.U32.HI R130, RZ, 0x1, R128 ;  /* 0x00000001ff827819 */ /* 0x000fe40000011680 */
[----:B------:R-:W-:Y:S01]  /*1970*/  LOP3.LUT R137, R137, 0x6, RZ, 0xc0, !PT ;  /* 0x0000000689897812 */ /* 0x000fe200078ec0ff */
[----:B----4-:R-:W-:-:S04]  /*1980*/  @!P0 IMAD.WIDE.U32 R22, R175, R8, RZ ;  /* 0x00000008af168225 */ /* 0x010fc800078e00ff */
[----:B------:R-:W-:Y:S02]  /*1990*/  @P0 IMAD.MOV.U32 R22, RZ, RZ, R12 ;  /* 0x000000ffff160224 */ /* 0x000fe400078e000c */
[----:B------:R-:W-:Y:S02]  /*19a0*/  @!P0 IMAD R9, R175, R9, R23 ;  /* 0x00000009af098224 */ /* 0x000fe400078e0217 */
[----:B------:R-:W-:Y:S01]  /*19b0*/  @P0 IMAD R9, R174, R3, R13 ;  /* 0x00000003ae090224 */ /* 0x000fe200078e020d */
[----:B------:R-:W-:Y:S01]  /*19c0*/  IADD3 R22, P0, PT, R0, R22, RZ ;  /* 0x0000001600167210 */ /* 0x000fe20007f1e0ff */
[----:B------:R-:W3:Y:S01]  /*19d0*/  @!P6 LDC.64 R2, c[0x0][0x380] ;  /* 0x0000e000ff02eb82 */ /* 0x000ee20000000a00 */
[----:B-----5:R-:W-:-:S03]  /*19e0*/  @!P6 IMAD R25, R31, R4, RZ ;  /* 0x000000041f19e224 */ /* 0x020fc600078e02ff */
[----:B------:R-:W-:Y:S01]  /*19f0*/  IMAD.X R23, RZ, RZ, R9, P0 ;  /* 0x000000ffff177224 */ /* 0x000fe200000e0609 */
[----:B------:R-:W-:Y:S01]  /*1a00*/  ISETP.GE.AND P0, PT, R15, R168, PT ;  /* 0x000000a80f00720c */ /* 0x000fe20003f06270 */
[----:B------:R-:W-:Y:S02]  /*1a10*/  @!P6 IMAD R25, R30, R5, R25 ;  /* 0x000000051e19e224 */ /* 0x000fe400078e0219 */
[----:B------:R-:W4:Y:S01]  /*1a20*/  @!P2 LDC.64 R8, c[0x0][0x3b0] ;  /* 0x0000ec00ff08ab82 */ /* 0x000f220000000a00 */
[----:B-1----:R-:W-:Y:S01]  /*1a30*/  IMAD.WIDE.U32 R22, R26, UR4, R22 ;  /* 0x000000041a167c25 */ /* 0x002fe2000f8e0016 */
[----:B------:R-:W-:-:S03]  /*1a40*/  UMOV UR4, 0x400 ;  /* 0x0000040000047882 */ /* 0x000fc60000000000 */
[----:B------:R-:W-:Y:S02]  /*1a50*/  IMAD R27, R26, UR5, R23 ;  /* 0x000000051a1b7c24 */ /* 0x000fe4000f8e0217 */
[----:B------:R-:W-:Y:S01]  /*1a60*/  @!P6 IMAD.MOV.U32 R26, RZ, RZ, R22 ;  /* 0x000000ffff1ae224 */ /* 0x000fe200078e0016 */
[----:B------:R-:W1:Y:S01]  /*1a70*/  @!P2 LDC.64 R12, c[0x0][0x380] ;  /* 0x0000e000ff0cab82 */ /* 0x000e620000000a00 */
[----:B------:R-:W-:Y:S01]  /*1a80*/  @!P1 IMAD.X R23, RZ, RZ, R31, P4 ;  /* 0x000000ffff179224 */ /* 0x000fe200020e061f */
[C---:B------:R-:W-:Y:S01]  /*1a90*/  @!P0 IADD3 R21, P3, PT, R30.reuse, 0x30, RZ ;  /* 0x000000301e158810 */ /* 0x040fe20007f7e0ff */
[----:B------:R-:W-:-:S04]  /*1aa0*/  @!P6 IMAD.WIDE.U32 R32, R30, R4, R26 ;  /* 0x000000041e20e225 */ /* 0x000fc800078e001a */
[----:B------:R-:W-:Y:S01]  /*1ab0*/  @!P6 IMAD.IADD R26, R33, 0x1, R25 ;  /* 0x00000001211ae824 */ /* 0x000fe200078e0219 */
[----:B------:R-:W5:Y:S01]  /*1ac0*/  @!P1 LDC.64 R4, c[0x0][0x3b0] ;  /* 0x0000ec00ff049b82 */ /* 0x000f620000000a00 */
[C---:B---3--:R-:W-:Y:S01]  /*1ad0*/  @!P6 LEA R30, P4, R32.reuse, R2, 0x1 ;  /* 0x00000002201ee211 */ /* 0x048fe200078808ff */
[----:B------:R-:W-:Y:S02]  /*1ae0*/  @!P0 IMAD.X R25, RZ, RZ, R31, P3 ;  /* 0x000000ffff198224 */ /* 0x000fe400018e061f */
[----:B------:R-:W-:Y:S01]  /*1af0*/  @!P2 IMAD.MOV.U32 R33, RZ, RZ, R27 ;  /* 0x000000ffff21a224 */ /* 0x000fe200078e001b */
[----:B------:R-:W-:Y:S01]  /*1b00*/  @!P6 LEA.HI.X R31, R32, R3, R26, 0x1, P4 ;  /* 0x00000003201fe211 */ /* 0x000fe200020f0c1a */
[----:B------:R-:W-:Y:S01]  /*1b10*/  @!P1 IMAD.MOV.U32 R34, RZ, RZ, R22 ;  /* 0x000000ffff229224 */ /* 0x000fe200078e0016 */
[----:B------:R-:W-:Y:S01]  /*1b20*/  @!P2 MOV R32, R22 ;  /* 0x000000160020a202 */ /* 0x000fe20000000f00 */
[----:B------:R-:W3:Y:S01]  /*1b30*/  S2UR UR5, SR_CgaCtaId ;  /* 0x00000000000579c3 */ /* 0x000ee20000008800 */
[----:B----4-:R-:W-:-:S02]  /*1b40*/  @!P2 IMAD R26, R29, R8, RZ ;  /* 0x000000081d1aa224 */ /* 0x010fc400078e02ff */
[----:B------:R-:W-:Y:S02]  /*1b50*/  @!P1 IMAD.MOV.U32 R35, RZ, RZ, R27 ;  /* 0x000000ffff239224 */ /* 0x000fe400078e001b */
[C---:B------:R-:W-:Y:S02]  /*1b60*/  @!P2 IMAD R26, R28.reuse, R9, R26 ;  /* 0x000000091c1aa224 */ /* 0x040fe400078e021a */
[----:B------:R-:W-:Y:S01]  /*1b70*/  @!P2 IMAD.WIDE.U32 R28, R28, R8, R32 ;  /* 0x000000081c1ca225 */ /* 0x000fe200078e0020 */
[----:B------:R-:W4:Y:S01]  /*1b80*/  @!P0 LDC.64 R10, c[0x0][0x3b0] ;  /* 0x0000ec00ff0a8b82 */ /* 0x000f220000000a00 */
[----:B------:R-:W-:Y:S02]  /*1b90*/  @!P0 MOV R33, R27 ;  /* 0x0000001b00218202 */ /* 0x000fe40000000f00 */
[----:B------:R-:W-:Y:S01]  /*1ba0*/  @!P2 IMAD.IADD R26, R29, 0x1, R26 ;  /* 0x000000011d1aa824 */ /* 0x000fe200078e021a */
[----:B-1----:R-:W-:Y:S01]  /*1bb0*/  @!P2 LEA R36, P3, R28, R12, 0x1 ;  /* 0x0000000c1c24a211 */ /* 0x002fe200078608ff */
[----:B------:R-:W-:-:S03]  /*1bc0*/  @!P0 IMAD.MOV.U32 R32, RZ, RZ, R22 ;  /* 0x000000ffff208224 */ /* 0x000fc600078e0016 */
[----:B------:R-:W1:Y:S01]  /*1bd0*/  @!P1 LDC.64 R2, c[0x0][0x380] ;  /* 0x0000e000ff029b82 */ /* 0x000e620000000a00 */
[-C--:B-----5:R-:W-:Y:S01]  /*1be0*/  @!P1 IMAD R23, R23, R4.reuse, RZ ;  /* 0x0000000417179224 */ /* 0x0a0fe200078e02ff */
[----:B------:R-:W-:Y:S01]  /*1bf0*/  @!P2 LEA.HI.X R37, R28, R13, R26, 0x1, P3 ;  /* 0x0000000d1c25a211 */ /* 0x000fe200018f0c1a */
[----:B------:R-:W-:-:S04]  /*1c00*/  @!P1 IMAD.WIDE.U32 R34, R24, R4, R34 ;  /* 0x0000000418229225 */ /* 0x000fc800078e0022 */
[----:B------:R-:W-:Y:S01]  /*1c10*/  @!P1 IMAD R23, R24, R5, R23 ;  /* 0x0000000518179224 */ /* 0x000fe200078e0217 */
[----:B------:R-:W5:Y:S01]  /*1c20*/  @!P0 LDC.64 R8, c[0x0][0x380] ;  /* 0x0000e000ff088b82 */ /* 0x000f620000000a00 */
[----:B---3--:R-:W-:Y:S01]  /*1c30*/  ULEA UR5, UR5, UR4, 0x18 ;  /* 0x0000000405057291 */ /* 0x008fe2000f8ec0ff */
[----:B------:R-:W-:Y:S02]  /*1c40*/  IMAD.SHL.U32 R5, R134, 0x80, RZ ;  /* 0x0000008086057824 */ /* 0x000fe400078e00ff */
[----:B------:R-:W-:Y:S02]  /*1c50*/  @!P1 IMAD.IADD R23, R35, 0x1, R23 ;  /* 0x0000000123179824 */ /* 0x000fe400078e0217 */
[----:B------:R-:W-:Y:S01]  /*1c60*/  VIADD R124, R5, 0xffffff80 ;  /* 0xffffff80057c7836 */ /* 0x000fe20000000000 */
[----:B------:R-:W-:Y:S01]  /*1c70*/  LEA R177, R177, UR5, 0x1 ;  /* 0x00000005b1b17c11 */ /* 0x000fe2000f8e08ff */
[-C--:B----4-:R-:W-:Y:S02]  /*1c80*/  @!P0 IMAD R12, R25, R10.reuse, RZ ;  /* 0x0000000a190c8224 */ /* 0x090fe400078e02ff */
[----:B------:R-:W-:-:S02]  /*1c90*/  @!P0 IMAD.WIDE.U32 R32, R21, R10, R32 ;  /* 0x0000000a15208225 */ /* 0x000fc400078e0020 */
[----:B------:R-:W-:Y:S01]  /*1ca0*/  @!PT LDS RZ, [RZ] ;  /* 0x00000000fffff984 */ /* 0x000fe20000000800 */
[----:B------:R-:W-:Y:S01]  /*1cb0*/  @!PT LDS RZ, [RZ] ;  /* 0x00000000fffff984 */ /* 0x000fe20000000800 */
[----:B------:R-:W-:Y:S01]  /*1cc0*/  @!PT LDS RZ, [RZ] ;  /* 0x00000000fffff984 */ /* 0x000fe20000000800 */
[----:B------:R-:W-:Y:S02]  /*1cd0*/  @!P6 LDGSTS.E.BYPASS.LTC128B.128 [R177], desc[UR16][R30.64] ;  /* 0x000000001eb1efae */ /* 0x000fe4000b981a10 */
[----:B------:R-:W-:Y:S01]  /*1ce0*/  @!P0 IMAD R11, R21, R11, R12 ;  /* 0x0000000b150b8224 */ /* 0x000fe200078e020c */
[----:B------:R-:W-:Y:S01]  /*1cf0*/  SHF.L.U64.HI R12, R132, 0x4, R133 ;  /* 0x00000004840c7819 */ /* 0x000fe20000010285 */
[----:B------:R-:W-:Y:S01]  /*1d00*/  IMAD.IADD R4, R129, 0x1, -R124 ;  /* 0x0000000181047824 */ /* 0x000fe200078e0a7c */
[C---:B-1----:R-:W-:Y:S01]  /*1d10*/  @!P1 LEA R22, P3, R34.reuse, R2, 0x1 ;  /* 0x0000000222169211 */ /* 0x042fe200078608ff */
[----:B------:R-:W-:Y:S01]  /*1d20*/  @!P0 IMAD.IADD R11, R33, 0x1, R11 ;  /* 0x00000001210b8824 */ /* 0x000fe200078e020b */
[----:B------:R-:W-:Y:S01]  /*1d30*/  @!P2 LDGSTS.E.BYPASS.LTC128B.128 [R177+0x800], desc[UR16][R36.64] ;  /* 0x0080000024b1afae */ /* 0x000fe2000b981a10 */
[C---:B------:R-:W-:Y:S01]  /*1d40*/  SHF.L.U64.HI R2, R125.reuse, 0x1, R12 ;  /* 0x000000017d027819 */ /* 0x040fe2000001020c */
[----:B------:R-:W-:Y:S01]  /*1d50*/  IMAD.SHL.U32 R125, R125, 0x2, RZ ;  /* 0x000000027d7d7824 */ /* 0x000fe200078e00ff */
[----:B------:R-:W-:Y:S01]  /*1d60*/  @!P1 LEA.HI.X R23, R34, R3, R23, 0x1, P3 ;  /* 0x0000000322179211 */ /* 0x000fe200018f0c17 */
[----:B------:R-:W-:Y:S01]  /*1d70*/  IMAD.WIDE.U32 R28, R132, 0x20, RZ ;  /* 0x00000020841c7825 */ /* 0x000fe200078e00ff */
[----:B-----5:R-:W-:-:S02]  /*1d80*/  @!P0 LEA R26, P5, R32, R8, 0x1 ;  /* 0x00000008201a8211 */ /* 0x020fc400078a08ff */
[-C--:B------:R-:W-:Y:S01]  /*1d90*/  ISETP.GE.AND P4, PT, R20, R4.reuse, PT ;  /* 0x000000041400720c */ /* 0x080fe20003f86270 */
[----:B------:R1:W-:Y:S01]  /*1da0*/  @!P1 LDGSTS.E.BYPASS.LTC128B.128 [R177+0x1000], desc[UR16][R22.64] ;  /* 0x0100000016b19fae */ /* 0x0003e2000b981a10 */
[----:B------:R-:W-:Y:S01]  /*1db0*/  @!P0 LEA.HI.X R27, R32, R9, R11, 0x1, P5 ;  /* 0x00000009201b8211 */ /* 0x000fe200028f0c0b */
[----:B------:R-:W-:Y:S01]  /*1dc0*/  IMAD.SHL.U32 R9, R133, 0x20, RZ ;  /* 0x0000002085097824 */ /* 0x000fe200078e00ff */
[-C--:B------:R-:W-:Y:S01]  /*1dd0*/  ISETP.GE.AND P1, PT, R17, R4.reuse, PT ;  /* 0x000000041100720c */ /* 0x080fe20003f26270 */
[C---:B------:R-:W-:Y:S01]  /*1de0*/  VIADD R13, R20.reuse, 0x40 ;  /* 0x00000040140d7836 */ /* 0x040fe20000000000 */
[-C--:B------:R-:W-:Y:S01]  /*1df0*/  ISETP.GE.AND P3, PT, R19, R4.reuse, PT ;  /* 0x000000041300720c */ /* 0x080fe20003f66270 */
[----:B------:R3:W-:Y:S01]  /*1e00*/  @!P0 LDGSTS.E.BYPASS.LTC128B.128 [R177+0x1800], desc[UR16][R26.64] ;  /* 0x018000001ab18fae */ /* 0x0007e2000b981a10 */
[----:B------:R-:W-:Y:S01]  /*1e10*/  ISETP.GE.AND P0, PT, R15, R4, PT ;  /* 0x000000040f00720c */ /* 0x000fe20003f06270 */
[C---:B------:R-:W-:Y:S01]  /*1e20*/  VIADD R11, R20.reuse, 0x60 ;  /* 0x00000060140b7836 */ /* 0x040fe20000000000 */
[----:B------:R-:W-:Y:S01]  /*1e30*/  IADD3 R24, P2, PT, R125, R170, RZ ;  /* 0x000000aa7d187210 */ /* 0x000fe20007f5e0ff */
[----:B------:R-:W-:Y:S01]  /*1e40*/  VIADD R3, R20, 0x70 ;  /* 0x0000007014037836 */ /* 0x000fe20000000000 */
[----:B------:R-:W-:-:S02]  /*1e50*/  ISETP.GE.AND P6, PT, R13, R4, PT ;  /* 0x000000040d00720c */ /* 0x000fc40003fc6270 */
[----:B------:R-:W-:Y:S01]  /*1e60*/  @!P4 MOV R171, R169 ;  /* 0x000000a900abc202 */ /* 0x000fe20000000f00 */
[----:B------:R-:W-:Y:S01]  /*1e70*/  IMAD.X R25, R2, 0x1, R169, P2 ;  /* 0x0000000102197824 */ /* 0x000fe200010e06a9 */
[----:B------:R-:W-:Y:S02]  /*1e80*/  ISETP.GE.AND P2, PT, R3, R4, PT ;  /* 0x000000040300720c */ /* 0x000fe40003f46270 */
[----:B------:R-:W-:Y:S01]  /*1e90*/  @!P1 IADD3 R28, P5, PT, R24, R28, RZ ;  /* 0x0000001c181c9210 */ /* 0x000fe20007fbe0ff */
[----:B------:R-:W-:Y:S01]  /*1ea0*/  @!P4 LDGSTS.E.BYPASS.LTC128B.128 [R177+0x2000], desc[UR16][R170.64] ;  /* 0x02000000aab1cfae */ /* 0x000fe2000b981a10 */
[----:B------:R-:W-:Y:S02]  /*1eb0*/  LOP3.LUT R21, R127, 0x1c0, RZ, 0xc0, !PT ;  /* 0x000001c07f157812 */ /* 0x000fe400078ec0ff */
[----:B------:R-:W-:Y:S01]  /*1ec0*/  @!P1 IADD3.X R29, PT, PT, R25, R29, R9, P5, !PT ;  /* 0x0000001d191d9210 */ /* 0x000fe20002ffe409 */
[----:B------:R-:W-:Y:S01]  /*1ed0*/  @!P3 LDGSTS.E.BYPASS.LTC128B.128 [R177+0x2800], desc[UR16][R24.64] ;  /* 0x0280000018b1bfae */ /* 0x000fe2000b981a10 */
[----:B------:R-:W-:Y:S01]  /*1ee0*/  IADD3 R9, PT, PT, R20, 0x50, RZ ;  /* 0x0000005014097810 */ /* 0x000fe20007ffe0ff */
[----:B------:R-:W-:Y:S01]  /*1ef0*/  @!P6 IMAD.MOV.U32 R32, RZ, RZ, R24 ;  /* 0x000000ffff20e224 */ /* 0x000fe200078e0018 */
[----:B------:R-:W-:Y:S01]  /*1f00*/  ISETP.GE.AND P3, PT, R11, R4, PT ;  /* 0x000000040b00720c */ /* 0x000fe20003f66270 */
[----:B------:R-:W-:Y:S01]  /*1f10*/  @!P6 IMAD.MOV.U32 R33, RZ, RZ, R25 ;  /* 0x000000ffff21e224 */ /* 0x000fe200078e0019 */
[C---:B-1----:R-:W-:Y:S01]  /*1f20*/  @!P0 LEA R22, P5, R132.reuse, R24, 0x6 ;  /* 0x0000001884168211 */ /* 0x042fe200078a30ff */
[----:B------:R1:W-:Y:S01]  /*1f30*/  @!P1 LDGSTS.E.BYPASS.LTC128B.128 [R177+0x3000], desc[UR16][R28.64] ;  /* 0x030000001cb19fae */ /* 0x0003e2000b981a10 */
[----:B------:R-:W-:Y:S01]  /*1f40*/  @!P6 IMAD R10, R133, 0x60, RZ ;  /* 0x00000060850ae824 */ /* 0x000fe200078e02ff */
[----:B------:R-:W-:Y:S01]  /*1f50*/  LOP3.LUT R21, R21, 0x38, R14, 0xf8, !PT ;  /* 0x0000003815157812 */ /* 0x000fe200078ef80e */
[C---:B------:R-:W-:Y:S01]  /*1f60*/  @!P6 IMAD.WIDE.U32 R32, R132.reuse, 0x60, R32 ;  /* 0x000000608420e825 */ /* 0x040fe200078e0020 */
[----:B------:R-:W-:-:S02]  /*1f70*/  @!P0 LEA.HI.X R23, R132, R25, R133, 0x6, P5 ;  /* 0x0000001984178211 */ /* 0x000fc400028f3485 */
[----:B------:R-:W-:Y:S01]  /*1f80*/  ISETP.GE.AND P5, PT, R9, R4, PT ;  /* 0x000000040900720c */ /* 0x000fe20003fa6270 */
[----:B------:R-:W-:Y:S01]  /*1f90*/  @!P6 IMAD.IADD R33, R33, 0x1, R10 ;  /* 0x000000012121e824 */ /* 0x000fe200078e020a */
[----:B---3--:R-:W-:Y:S01]  /*1fa0*/  IADD3 R26, P1, PT, R0, R18, RZ ;  /* 0x00000012001a7210 */ /* 0x008fe20007f3e0ff */
[----:B------:R3:W-:Y:S01]  /*1fb0*/  @!P0 LDGSTS.E.BYPASS.LTC128B.128 [R177+0x3800], desc[UR16][R22.64] ;  /* 0x0380000016b18fae */ /* 0x0007e2000b981a10 */
[----:B------:R-:W-:Y:S01]  /*1fc0*/  @!P3 IMAD.MOV.U32 R30, RZ, RZ, R24 ;  /* 0x000000ffff1eb224 */ /* 0x000fe200078e0018 */
[----:B------:R-:W-:Y:S01]  /*1fd0*/  LOP3.LUT R127, R127, 0x200, RZ, 0xc0, !PT ;  /* 0x000002007f7f7812 */ /* 0x000fe200078ec0ff */
[----:B------:R-:W-:Y:S01]  /*1fe0*/  @!P3 IMAD.MOV.U32 R31, RZ, RZ, R25 ;  /* 0x000000ffff1fb224 */ /* 0x000fe200078e0019 */
[----:B------:R-:W-:Y:S01]  /*1ff0*/  @!P6 LDGSTS.E.BYPASS.LTC128B.128 [R177+0x4000], desc[UR16][R32.64] ;  /* 0x0400000020b1efae */ /* 0x000fe2000b981a10 */
[----:B------:R-:W-:Y:S01]  /*2000*/  @!P3 IMAD R8, R133, 0xa0, RZ ;  /* 0x000000a08508b824 */ /* 0x000fe200078e02ff */
[----:B------:R-:W-:Y:S01]  /*2010*/  ISETP.GE.AND P6, PT, R15, R4, PT ;  /* 0x000000040f00720c */ /* 0x000fe20003fc6270 */
[----:B------:R-:W-:Y:S01]  /*2020*/  @!P3 IMAD.WIDE.U32 R30, R132, 0xa0, R30 ;  /* 0x000000a0841eb825 */ /* 0x000fe200078e001e */
[----:B------:R-:W-:-:S03]  /*2030*/  LOP3.LUT R126, R21, 0x8, R130, 0x78, !PT ;  /* 0x00000008157e7812 */ /* 0x000fc600078e7882 */
[----:B------:R-:W-:Y:S02]  /*2040*/  @!P2 IMAD R0, R133, 0xc0, RZ ;  /* 0x000000c08500a824 */ /* 0x000fe400078e02ff */
[----:B------:R-:W-:Y:S01]  /*2050*/  @!P3 IMAD.IADD R31, R31, 0x1, R8 ;  /* 0x000000011f1fb824 */ /* 0x000fe200078e0208 */
[----:B------:R-:W-:Y:S01]  /*2060*/  SHF.L.U64.HI R8, R6, 0x4, R7 ;  /* 0x0000000406087819 */ /* 0x000fe20000010207 */
[----:B------:R-:W-:Y:S01]  /*2070*/  IMAD.X R27, RZ, RZ, R16, P1 ;  /* 0x000000ffff1b7224 */ /* 0x000fe200008e0610 */
[----:B------:R-:W-:Y:S01]  /*2080*/  ISETP.GE.AND P1, PT, R17, R4, PT ;  /* 0x000000041100720c */ /* 0x000fe20003f26270 */
[----:B------:R-:W-:Y:S01]  /*2090*/  IMAD.SHL.U32 R17, R7, 0x20, RZ ;  /* 0x0000002007117824 */ /* 0x000fe200078e00ff */
[-C--:B-1----:R-:W-:Y:S01]  /*20a0*/  @!P2 MOV R28, R24.reuse ;  /* 0x00000018001ca202 */ /* 0x082fe20000000f00 */
[----:B------:R-:W-:Y:S01]  /*20b0*/  @!P2 IMAD.MOV.U32 R29, RZ, RZ, R25 ;  /* 0x000000ffff1da224 */ /* 0x000fe200078e0019 */
[----:B------:R-:W-:Y:S01]  /*20c0*/  @!P5 LEA R24, P0, R132, R24, 0x7 ;  /* 0x000000188418d211 */ /* 0x000fe200078038ff */
[----:B------:R-:W-:-:S03]  /*20d0*/  IMAD.WIDE.U32 R26, R20, R6, R26 ;  /* 0x00000006141a7225 */ /* 0x000fc600078e001a */
[C---:B------:R-:W-:Y:S01]  /*20e0*/  @!P5 LEA.HI.X R25, R132.reuse, R25, R133, 0x7, P0 ;  /* 0x000000198419d211 */ /* 0x040fe200000f3c85 */
[----:B------:R-:W-:Y:S01]  /*20f0*/  @!P2 IMAD.WIDE.U32 R28, R132, 0xc0, R28 ;  /* 0x000000c0841ca825 */ /* 0x000fe200078e001c */
[----:B------:R-:W-:-:S03]  /*2100*/  ISETP.GE.AND P0, PT, R19, R4, PT ;  /* 0x000000041300720c */ /* 0x000fc60003f06270 */
[----:B------:R-:W-:Y:S01]  /*2110*/  @!P2 IMAD.IADD R29, R29, 0x1, R0 ;  /* 0x000000011d1da824 */ /* 0x000fe200078e0200 */
[----:B------:R1:W-:Y:S01]  /*2120*/  @!P5 LDGSTS.E.BYPASS.LTC128B.128 [R177+0x4800], desc[UR16][R24.64] ;  /* 0x0480000018b1dfae */ /* 0x0003e2000b981a10 */
[----:B------:R-:W-:Y:S01]  /*2130*/  IMAD R173, R20, R7, R27 ;  /* 0x0000000714ad7224 */ /* 0x000fe200078e021b */
[-C--:B------:R-:W-:Y:S01]  /*2140*/  ISETP.GE.AND P5, PT, R13, R4.reuse, PT ;  /* 0x000000040d00720c */ /* 0x080fe20003fa6270 */
[C---:B------:R-:W-:Y:S01]  /*2150*/  IMAD.SHL.U32 R0, R6.reuse, 0x10, RZ ;  /* 0x0000001006007824 */ /* 0x040fe200078e00ff */
[----:B------:R-:W-:Y:S01]  /*2160*/  @!P3 LDGSTS.E.BYPASS.LTC128B.128 [R177+0x5000], desc[UR16][R30.64] ;  /* 0x050000001eb1bfae */ /* 0x000fe2000b981a10 */
[----:B------:R-:W-:Y:S01]  /*2170*/  ISETP.GE.AND P3, PT, R11, R4, PT ;  /* 0x000000040b00720c */ /* 0x000fe20003f66270 */
[----:B---3--:R-:W-:Y:S02]  /*2180*/  IMAD.WIDE.U32 R22, R6, 0x20, RZ ;  /* 0x0000002006167825 */ /* 0x008fe400078e00ff */
[----:B------:R-:W-:Y:S01]  /*2190*/  @!P2 LDGSTS.E.BYPASS.LTC128B.128 [R177+0x5800], desc[UR16][R28.64] ;  /* 0x058000001cb1afae */ /* 0x000fe2000b981a10 */
[----:B--2---:R-:W-:-:S03]  /*21a0*/  LEA R172, P2, R26, UR6, 0x1 ;  /* 0x000000061aac7c11 */ /* 0x004fc6000f8408ff */
[----:B------:R-:W0:Y:S01]  /*21b0*/  LDGDEPBAR ;  /* 0x00000000000079af */ /* 0x000e220000000000 */
[----:B------:R-:W-:Y:S02]  /*21c0*/  LEA.HI.X R173, R26, UR7, R173, 0x1, P2 ;  /* 0x000000071aad7c11 */ /* 0x000fe400090f0cad */
[C---:B------:R-:W-:Y:S01]  /*21d0*/  LEA R10, P2, R0.reuse, R172, 0x1 ;  /* 0x000000ac000a7211 */ /* 0x040fe200078408ff */
[C---:B------:R-:W-:Y:S02]  /*21e0*/  @!P5 IMAD R14, R7.reuse, 0x60, RZ ;  /* 0x00000060070ed824 */ /* 0x040fe400078e02ff */
[----:B------:R-:W-:Y:S01]  /*21f0*/  @!P3 IMAD R12, R7, 0xa0, RZ ;  /* 0x000000a0070cb824 */ /* 0x000fe200078e02ff */
[----:B------:R-:W-:Y:S01]  /*2200*/  LEA.HI.X R11, R0, R173, R8, 0x1, P2 ;  /* 0x000000ad000b7211 */ /* 0x000fe200010f0c08 */
[----:B------:R-:W-:Y:S01]  /*2210*/  @!P3 IMAD.MOV.U32 R18, RZ, RZ, R10 ;  /* 0x000000ffff12b224 */ /* 0x000fe200078e000a */
[----:B------:R-:W-:Y:S01]  /*2220*/  ISETP.GE.AND P2, PT, R3, R4, PT ;  /* 0x000000040300720c */ /* 0x000fe20003f46270 */
[----:B------:R-:W-:Y:S01]  /*2230*/  IMAD.SHL.U32 R0, R128, 0x20, RZ ;  /* 0x0000002080007824 */ /* 0x000fe200078e00ff */
[----:B------:R-:W-:Y:S01]  /*2240*/  LOP3.LUT R3, R21, 0x8, R128, 0x78, !PT ;  /* 0x0000000815037812 */ /* 0x000fe200078e7880 */
[----:B------:R-:W-:Y:S01]  /*2250*/  @!P3 IMAD.MOV.U32 R19, RZ, RZ, R11 ;  /* 0x000000ffff13b224 */ /* 0x000fe200078e000b */
[----:B-1----:R-:W-:Y:S01]  /*2260*/  @!P5 MOV R25, R11 ;  /* 0x0000000b0019d202 */ /* 0x002fe20000000f00 */
[----:B------:R-:W-:Y:S01]  /*2270*/  @!P3 IMAD.WIDE.U32 R18, R6, 0xa0, R18 ;  /* 0x000000a00612b825 */ /* 0x000fe200078e0012 */
[----:B------:R-:W-:-:S02]  /*2280*/  LOP3.LUT R167, R127, 0x7c00, R0, 0xf8, !PT ;  /* 0x00007c007fa77812 */ /* 0x000fc400078ef800 */
[----:B------:R-:W-:Y:S01]  /*2290*/  LEA R166, R3, R166, 0x1 ;  /* 0x000000a603a67211 */ /* 0x000fe200078e08ff */
[----:B------:R-:W-:Y:S01]  /*22a0*/  @!P5 IMAD.MOV.U32 R24, RZ, RZ, R10 ;  /* 0x000000ffff18d224 */ /* 0x000fe200078e000a */
[----:B------:R-:W-:Y:S01]  /*22b0*/  MOV R3, 0x20 ;  /* 0x0000002000037802 */ /* 0x000fe20000000f00 */
[----:B------:R-:W-:Y:S01]  /*22c0*/  @!P3 IMAD.IADD R13, R19, 0x1, R12 ;  /* 0x00000001130db824 */ /* 0x000fe200078e020c */
[----:B------:R-:W-:-:S04]  /*22d0*/  DEPBAR.LE SB0, 0x0 ;  /* 0x000080000000791a */ /* 0x000fc80000000000 */
[----:B------:R-:W-:Y:S01]  /*22e0*/  BAR.SYNC.DEFER_BLOCKING 0x0 ;  /* 0x0000000000007b1d */ /* 0x000fe20000010000 */
[----:B------:R-:W-:-:S04]  /*22f0*/  @!P5 IMAD.WIDE.U32 R24, R6, 0x60, R24 ;  /* 0x000000600618d825 */ /* 0x000fc800078e0018 */
[----:B------:R-:W-:Y:S02]  /*2300*/  @!P3 IMAD.MOV.U32 R12, RZ, RZ, R18 ;  /* 0x000000ffff0cb224 */ /* 0x000fe400078e0012 */
[----:B------:R-:W-:Y:S02]  /*2310*/  @!P2 IMAD.MOV.U32 R18, RZ, RZ, R10 ;  /* 0x000000ffff12a224 */ /* 0x000fe400078e000a */
[----:B------:R-:W-:Y:S02]  /*2320*/  @!P2 IMAD.MOV.U32 R19, RZ, RZ, R11 ;  /* 0x000000ffff13a224 */ /* 0x000fe400078e000b */
[----:B------:R-:W-:Y:S02]  /*2330*/  @!P5 IMAD.IADD R15, R25, 0x1, R14 ;  /* 0x00000001190fd824 */ /* 0x000fe400078e020e */
[----:B------:R-:W-:Y:S02]  /*2340*/  @!P5 IMAD.MOV.U32 R14, RZ, RZ, R24 ;  /* 0x000000ffff0ed224 */ /* 0x000fe400078e0018 */
[----:B------:R-:W-:-:S04]  /*2350*/  @!P2 IMAD.WIDE.U32 R18, R6, 0xc0, R18 ;  /* 0x000000c00612a825 */ /* 0x000fc800078e0012 */
[----:B------:R-:W-:Y:S02]  /*2360*/  IMAD.IADD R167, R126, 0x1, R167 ;  /* 0x000000017ea77824 */ /* 0x000fe400078e02a7 */
[----:B------:R-:W-:Y:S01]  /*2370*/  VIADD R0, R166, UR5 ;  /* 0x00000005a6007c36 */ /* 0x000fe20008000000 */
[----:B------:R-:W-:Y:S01]  /*2380*/  @!PT LDS RZ, [RZ] ;  /* 0x00000000fffff984 */ /* 0x000fe20000000800 */
[----:B------:R-:W-:Y:S01]  /*2390*/  @!PT LDS RZ, [RZ] ;  /* 0x00000000fffff984 */ /* 0x000fe20000000800 */
[----:B------:R-:W-:Y:S01]  /*23a0*/  @!PT LDS RZ, [RZ] ;  /* 0x00000000fffff984 */ /* 0x000fe20000000800 */
[----:B------:R-:W-:Y:S02]  /*23b0*/  @!P4 LDGSTS.E.BYPASS.LTC128B.128 [R177+0x6000], desc[UR16][R172.64] ;  /* 0x06000000acb1cfae */ /* 0x000fe4000b981a10 */
[----:B------:R-:W-:Y:S02]  /*23c0*/  LEA R167, R167, UR5, 0x1 ;  /* 0x00000005a7a77c11 */ /* 0x000fe4000f8e08ff */
[----:B------:R-:W-:Y:S01]  /*23d0*/  @P4 STS.128 [R177+0x6000], RZ ;  /* 0x006000ffb1004388 */ /* 0x000fe20000000c00 */
[----:B------:R-:W-:Y:S02]  /*23e0*/  ISETP.GE.AND P4, PT, R9, R4, PT ;  /* 0x000000040900720c */ /* 0x000fe40003f86270 */
[----:B------:R-:W-:Y:S01]  /*23f0*/  MOV R4, 0x40 ;  /* 0x0000004000047802 */ /* 0x000fe20000000f00 */
[----:B------:R-:W-:Y:S04]  /*2400*/  @P0 STS.128 [R177+0x6800], RZ ;  /* 0x006800ffb1000388 */ /* 0x000fe80000000c00 */
[----:B------:R-:W-:Y:S01]  /*2410*/  @!PT LDS RZ, [RZ] ;  /* 0x00000000fffff984 */ /* 0x000fe20000000800 */
[----:B------:R-:W-:Y:S01]  /*2420*/  @!PT LDS RZ, [RZ] ;  /* 0x00000000fffff984 */ /* 0x000fe20000000800 */
[----:B------:R-:W-:Y:S01]  /*2430*/  @!PT LDS RZ, [RZ] ;  /* 0x00000000fffff984 */ /* 0x000fe20000000800 */
[----:B------:R1:W-:Y:S01]  /*2440*/  @!P0 LDGSTS.E.BYPASS.LTC128B.128 [R177+0x6800], desc[UR16][R10.64] ;  /* 0x068000000ab18fae */ /* 0x0003e2000b981a10 */
[----:B------:R-:W-:Y:S01]  /*2450*/  @!P1 IADD3 R8, P0, PT, R10, R22, RZ ;  /* 0x000000160a089210 */ /* 0x000fe20007f1e0ff */
[----:B------:R-:W-:-:S02]  /*2460*/  @!P2 IMAD R22, R7, 0xc0, RZ ;  /* 0x000000c00716a824 */ /* 0x000fc400078e02ff */
[----:B------:R-:W-:Y:S01]  /*2470*/  @P1 STS.128 [R177+0x7000], RZ ;  /* 0x007000ffb1001388 */ /* 0x000fe20000000c00 */
[----:B------:R-:W-:Y:S02]  /*2480*/  @!P1 IADD3.X R9, PT, PT, R11, R23, R17, P0, !PT ;  /* 0x000000170b099210 */ /* 0x000fe400007fe411 */
[----:B------:R-:W-:Y:S01]  /*2490*/  @!P2 IADD3 R23, PT, PT, R19, R22, RZ ;  /* 0x000000161317a210 */ /* 0x000fe20007ffe0ff */
[----:B------:R-:W-:Y:S02]  /*24a0*/  @!P2 IMAD.MOV.U32 R22, RZ, RZ, R18 ;  /* 0x000000ffff16a224 */ /* 0x000fe400078e0012 */
[----:B------:R-:W-:Y:S01]  /*24b0*/  @!PT LDS RZ, [RZ] ;  /* 0x00000000fffff984 */ /* 0x000fe20000000800 */
[----:B------:R-:W-:Y:S01]  /*24c0*/  @!PT LDS RZ, [RZ] ;  /* 0x00000000fffff984 */ /* 0x000fe20000000800 */
[----:B------:R-:W-:Y:S01]  /*24d0*/  @!PT LDS RZ, [RZ] ;  /* 0x00000000fffff984 */ /* 0x000fe20000000800 */
[----:B------:R-:W-:Y:S01]  /*24e0*/  @!P1 LDGSTS.E.BYPASS.LTC128B.128 [R177+0x7000], desc[UR16][R8.64] ;  /* 0x0700000008b19fae */ /* 0x000fe2000b981a10 */
[----:B------:R-:W-:-:S03]  /*24f0*/  @!P6 LEA R16, P1, R6, R10, 0x6 ;  /* 0x0000000a0610e211 */ /* 0x000fc600078230ff */
[----:B------:R-:W-:Y:S01]  /*2500*/  @P6 STS.128 [R177+0x7800], RZ ;  /* 0x007800ffb1006388 */ /* 0x000fe20000000c00 */
[----:B------:R-:W-:-:S05]  /*2510*/  @!P6 LEA.HI.X R17, R6, R11, R7, 0x6, P1 ;  /* 0x0000000b0611e211 */ /* 0x000fca00008f3407 */
[----:B------:R-:W-:Y:S01]  /*2520*/  @!PT LDS RZ, [RZ] ;  /* 0x00000000fffff984 */ /* 0x000fe20000000800 */
[----:B------:R-:W-:Y:S01]  /*2530*/  @!PT LDS RZ, [RZ] ;  /* 0x00000000fffff984 */ /* 0x000fe20000000800 */
[----:B------:R-:W-:Y:S01]  /*2540*/  @!PT LDS RZ, [RZ] ;  /* 0x00000000fffff984 */ /* 0x000fe20000000800 */
[----:B------:R2:W-:Y:S04]  /*2550*/  @!P6 LDGSTS.E.BYPASS.LTC128B.128 [R177+0x7800], desc[UR16][R16.64] ;  /* 0x0780000010b1efae */ /* 0x0005e8000b981a10 */
[----:B------:R-:W-:Y:S01]  /*2560*/  @P5 STS.128 [R177+0x8000], RZ ;  /* 0x008000ffb1005388 */ /* 0x000fe20000000c00 */
[----:B-1----:R-:W-:-:S03]  /*2570*/  @!P4 LEA R10, P0, R6, R10, 0x7 ;  /* 0x0000000a060ac211 */ /* 0x002fc600078038ff */
[----:B------:R-:W-:Y:S01]  /*2580*/  @!PT LDS RZ, [RZ] ;  /* 0x00000000fffff984 */ /* 0x000fe20000000800 */
[----:B------:R-:W-:Y:S01]  /*2590*/  @!PT LDS RZ, [RZ] ;  /* 0x00000000fffff984 */ /* 0x000fe20000000800 */
[----:B------:R-:W-:Y:S01]  /*25a0*/  @!PT LDS RZ, [RZ] ;  /* 0x00000000fffff984 */ /* 0x000fe20000000800 */
[----:B------:R-:W-:Y:S01]  /*25b0*/  @!P5 LDGSTS.E.BYPASS.LTC128B.128 [R177+0x8000], desc[UR16][R14.64] ;  /* 0x080000000eb1dfae */ /* 0x000fe2000b981a10 */
[----:B------:R-:W-:-:S03]  /*25c0*/  @!P4 LEA.HI.X R11, R6, R11, R7, 0x7, P0 ;  /* 0x0000000b060bc211 */ /* 0x000fc600000f3c07 */
        /* <DEDUP_REMOVED lines=15> */
[----:B------:R-:W-:-:S02]  /*26c0*/  R2P PR, R128, 0x6 ;  /* 0x0000000680007804 */ /* 0x000fc40000000000 */
[----:B------:R-:W-:Y:S01]  /*26d0*/  ISETP.NE.AND P0, PT, R134, 0x1, PT ;  /* 0x000000018600780c */ /* 0x000fe20003f05270 */
[----:B------:R-:W-:Y:S02]  /*26e0*/  LDSM.16.M88.4 R84, [R167] ;  /* 0x00000000a754783b */ /* 0x000fe40000000200 */
[----:B------:R-:W-:Y:S02]  /*26f0*/  SEL R3, R3, 0xffffffe0, !P1 ;  /* 0xffffffe003037807 */ /* 0x000fe40004800000 */
[----:B------:R-:W4:Y:S01]  /*2700*/  LDSM.16.M88.4 R40, [R166+UR5+0x2000] ;  /* 0x00200005a628783b */ /* 0x000f220008000200 */
[----:B------:R-:W-:Y:S02]  /*2710*/  SEL R4, R4, 0xffffffc0, !P2 ;  /* 0xffffffc004047807 */ /* 0x000fe40005000000 */
[--C-:B------:R-:W-:Y:S01]  /*2720*/  IMAD.IADD R165, R167, 0x1, R3.reuse ;  /* 0x00000001a7a57824 */ /* 0x100fe200078e0203 */
[----:B------:R-:W5:Y:S01]  /*2730*/  LDSM.16.M88.4 R32, [R166+UR5+0x2800] ;  /* 0x00280005a620783b */ /* 0x000f620008000200 */
[----:B------:R-:W-:-:S02]  /*2740*/  IMAD.IADD R161, R0, 0x1, R3 ;  /* 0x0000000100a17824 */ /* 0x000fc400078e0203 */
[--C-:B------:R-:W-:Y:S01]  /*2750*/  IMAD.IADD R164, R167, 0x1, R4.reuse ;  /* 0x00000001a7a47824 */ /* 0x100fe200078e0204 */
[----:B------:R-:W3:Y:S01]  /*2760*/  LDSM.16.M88.4 R24, [R166+UR5+0x3000] ;  /* 0x00300005a618783b */ /* 0x000ee20008000200 */
[----:B------:R-:W-:Y:S02]  /*2770*/  IMAD.IADD R160, R0, 0x1, R4 ;  /* 0x0000000100a07824 */ /* 0x000fe400078e0204 */
[C---:B------:R-:W-:Y:S01]  /*2780*/  IMAD.IADD R163, R3.reuse, 0x1, R164 ;  /* 0x0000000103a37824 */ /* 0x040fe200078e02a4 */
[----:B--2---:R-:W2:Y:S02]  /*2790*/  LDSM.16.M88.4 R16, [R166+UR5+0x3800] ;  /* 0x00380005a610783b */ /* 0x004ea40008000200 */
[----:B------:R-:W-:Y:S02]  /*27a0*/  IADD3 R159, PT, PT, R3, R160, RZ ;  /* 0x000000a0039f7210 */ /* 0x000fe40007ffe0ff */
[----:B-1----:R-:W1:Y:S04]  /*27b0*/  LDSM.16.M88.4 R8, [R166+UR5+0x4000] ;  /* 0x00400005a608783b */ /* 0x002e680008000200 */
[----:B------:R-:W1:Y:S04]  /*27c0*/  LDSM.16.M88.4 R100, [R166+UR5+0x4800] ;  /* 0x00480005a664783b */ /* 0x000e680008000200 */
[----:B------:R-:W1:Y:S04]  /*27d0*/  LDSM.16.M88.4 R92, [R166+UR5+0x5000] ;  /* 0x00500005a65c783b */ /* 0x000e680008000200 */
[----:B------:R-:W1:Y:S04]  /*27e0*/  LDSM.16.M88.4 R48, [R166+UR5+0x5800] ;  /* 0x00580005a630783b */ /* 0x000e680008000200 */
[----:B------:R-:W-:Y:S04]  /*27f0*/  LDSM.16.M88.4 R68, [R165] ;  /* 0x00000000a544783b */ /* 0x000fe80000000200 */
[----:B------:R-:W1:Y:S01]  /*2800*/  LDSM.16.M88.4 R60, [R161+0x2000] ;  /* 0x00200000a13c783b */ /* 0x000e620000000200 */
[C---:B----4-:R-:W-:Y:S03]  /*2810*/  HMMA.16816.F32.BF16 R44, R84.reuse, R40, RZ ;  /* 0x00000028542c723c */ /* 0x050fe600000418ff */
[----:B------:R-:W4:Y:S04]  /*2820*/  LDSM.16.M88.4 R56, [R161+0x2800] ;  /* 0x00280000a138783b */ /* 0x000f280000000200 */
[----:B------:R-:W4:Y:S01]  /*2830*/  LDSM.16.M88.4 R52, [R161+0x3000] ;  /* 0x00300000a134783b */ /* 0x000f220000000200 */
[C---:B-----5:R-:W-:Y:S03]  /*2840*/  HMMA.16816.F32.BF16 R36, R84.reuse, R32, RZ ;  /* 0x000000205424723c */ /* 0x060fe600000418ff */
[----:B------:R-:W-:Y:S04]  /*2850*/  LDSM.16.M88.4 R108, [R161+0x4000] ;  /* 0x00400000a16c783b */ /* 0x000fe80000000200 */
[----:B------:R-:W-:Y:S01]  /*2860*/  LDSM.16.M88.4 R80, [R161+0x4800] ;  /* 0x00480000a150783b */ /* 0x000fe20000000200 */
[C---:B---3--:R-:W-:Y:S03]  /*2870*/  HMMA.16816.F32.BF16 R28, R84.reuse, R24, RZ ;  /* 0x00000018541c723c */ /* 0x048fe600000418ff */
[----:B------:R-:W-:Y:S04]  /*2880*/  LDSM.16.M88.4 R120, [R164] ;  /* 0x00000000a478783b */ /* 0x000fe80000000200 */
[----:B------:R-:W-:Y:S01]  /*2890*/  LDSM.16.M88.4 R72, [R161+0x5800] ;  /* 0x00580000a148783b */ /* 0x000fe20000000200 */
[C---:B--2---:R-:W-:Y:S03]  /*28a0*/  HMMA.16816.F32.BF16 R20, R84.reuse, R16, RZ ;  /* 0x000000105414723c */ /* 0x044fe600000418ff */
[----:B------:R-:W-:Y:S04]  /*28b0*/  LDSM.16.M88.4 R76, [R161+0x5000] ;  /* 0x00500000a14c783b */ /* 0x000fe80000000200 */
[----:B------:R-:W-:Y:S01]  /*28c0*/  LDSM.16.M88.4 R64, [R160+0x2000] ;  /* 0x00200000a040783b */ /* 0x000fe20000000200 */
[C---:B-1----:R-:W-:Y:S03]  /*28d0*/  HMMA.16816.F32.BF16 R12, R84.reuse, R8, RZ ;  /* 0x00000008540c723c */ /* 0x042fe600000418ff */
        /* <DEDUP_REMOVED lines=17> */
[----:B------:R-:W-:Y:S07]  /*29f0*/  LDSM.16.M88.4 R60, [R160+0x2800] ;  /* 0x00280000a03c783b */ /* 0x000fee0000000200 */
[C---:B----4-:R-:W-:Y:S08]  /*2a00*/  HMMA.16816.F32.BF16 R36, R68.reuse, R56, R36 ;  /* 0x000000384424723c */ /* 0x050ff00000041824 */
[C---:B------:R-:W-:Y:S01]  /*2a10*/  HMMA.16816.F32.BF16 R32, R68.reuse, R58, R32 ;  /* 0x0000003a4420723c */ /* 0x040fe20000041820 */
[----:B------:R-:W-:Y:S07]  /*2a20*/  LDSM.16.M88.4 R56, [R160+0x3000] ;  /* 0x00300000a038783b */ /* 0x000fee0000000200 */
[C---:B------:R-:W-:Y:S08]  /*2a30*/  HMMA.16816.F32.BF16 R28, R68.reuse, R52, R28 ;  /* 0x00000034441c723c */ /* 0x040ff0000004181c */
[C---:B-1----:R-:W-:Y:S08]  /*2a40*/  HMMA.16816.F32.BF16 R20, R68.reuse, R48, R20 ;  /* 0x000000304414723c */ /* 0x042ff00000041814 */
[C---:B------:R-:W-:Y:S01]  /*2a50*/  HMMA.16816.F32.BF16 R16, R68.reuse, R50, R16 ;  /* 0x000000324410723c */ /* 0x040fe20000041810 */
[----:B------:R-:W1:Y:S07]  /*2a60*/  LDSM.16.M88.4 R48, [R160+0x4000] ;  /* 0x00400000a030783b */ /* 0x000e6e0000000200 */
[C---:B------:R-:W-:Y:S01]  /*2a70*/  HMMA.16816.F32.BF16 R24, R68.reuse, R54, R24 ;  /* 0x000000364418723c */ /* 0x040fe20000041818 */
[----:B------:R-:W2:Y:S07]  /*2a80*/  LDSM.16.M88.4 R52, [R160+0x3800] ;  /* 0x00380000a034783b */ /* 0x000eae0000000200 */
[C---:B------:R-:W-:Y:S08]  /*2a90*/  HMMA.16816.F32.BF16 R12, R68.reuse, R108, R12 ;  /* 0x0000006c440c723c */ /* 0x040ff0000004180c */
[C---:B------:R-:W-:Y:S01]  /*2aa0*/  HMMA.16816.F32.BF16 R8, R68.reuse, R110, R8 ;  /* 0x0000006e4408723c */ /* 0x040fe20000041808 */
[----:B------:R-:W3:Y:S07]  /*2ab0*/  LDSM.16.M88.4 R108, [R160+0x5800] ;  /* 0x00580000a06c783b */ /* 0x000eee0000000200 */
[C---:B------:R-:W-:Y:S08]  /*2ac0*/  HMMA.16816.F32.BF16 R104, R68.reuse, R80, R104 ;  /* 0x000000504468723c */ /* 0x040ff00000041868 */
[----:B------:R-:W-:Y:S01]  /*2ad0*/  HMMA.16816.F32.BF16 R100, R68, R82, R100 ;  /* 0x000000524464723c */ /* 0x000fe20000041864 */
[----:B------:R-:W-:Y:S07]  /*2ae0*/  LDSM.16.M88.4 R80, [R163] ;  /* 0x00000000a350783b */ /* 0x000fee0000000200 */
[C---:B-1----:R-:W-:Y:S08]  /*2af0*/  HMMA.16816.F32.BF16 R12, R120.reuse, R48, R12 ;  /* 0x00000030780c723c */ /* 0x042ff0000004180c */
[----:B------:R-:W-:Y:S01]  /*2b00*/  HMMA.16816.F32.BF16 R8, R120, R50, R8 ;  /* 0x000000327808723c */ /* 0x000fe20000041808 */
[----:B------:R-:W1:Y:S07]  /*2b10*/  LDSM.16.M88.4 R48, [R159+0x5800] ;  /* 0x005800009f30783b */ /* 0x000e6e0000000200 */
[C---:B------:R-:W-:Y:S08]  /*2b20*/  HMMA.16816.F32.BF16 R88, R68.reuse, R72, R88 ;  /* 0x000000484458723c */ /* 0x040ff00000041858 */
[C---:B------:R-:W-:Y:S08]  /*2b30*/  HMMA.16816.F32.BF16 R96, R68.reuse, R76, R96 ;  /* 0x0000004c4460723c */ /* 0x040ff00000041860 */
[C---:B------:R-:W-:Y:S01]  /*2b40*/  HMMA.16816.F32.BF16 R92, R68.reuse, R78, R92 ;  /* 0x0000004e445c723c */ /* 0x040fe2000004185c */
[----:B------:R-:W4:Y:S07]  /*2b50*/  LDSM.16.M88.4 R76, [R159+0x2000] ;  /* 0x002000009f4c783b */ /* 0x000f2e0000000200 */
        /* <DEDUP_REMOVED lines=13> */
[----:B------:R-:W-:Y:S01]  /*2c30*/  HMMA.16816.F32.BF16 R16, R120, R54, R16 ;  /* 0x000000367810723c */ /* 0x000fe20000041810 */
[----:B------:R-:W2:Y:S01]  /*2c40*/  LDSM.16.M88.4 R52, [R159+0x5000] ;  /* 0x005000009f34783b */ /* 0x000ea20000000200 */
[----:B------:R-:W-:-:S06]  /*2c50*/  DEPBAR.LE SB0, 0x0 ;  /* 0x000080000000791a */ /* 0x000fcc0000000000 */
[C---:B---3--:R-:W-:Y:S08]  /*2c60*/  HMMA.16816.F32.BF16 R88, R120.reuse, R108, R88 ;  /* 0x0000006c7858723c */ /* 0x048ff00000041858 */
[C---:B------:R-:W-:Y:S08]  /*2c70*/  HMMA.16816.F32.BF16 R104, R120.reuse, R116, R104 ;  /* 0x000000747868723c */ /* 0x040ff00000041868 */
[C---:B------:R-:W-:Y:S08]  /*2c80*/  HMMA.16816.F32.BF16 R100, R120.reuse, R118, R100 ;  /* 0x000000767864723c */ /* 0x040ff00000041864 */
[C---:B------:R-:W-:Y:S08]  /*2c90*/  HMMA.16816.F32.BF16 R96, R120.reuse, R112, R96 ;  /* 0x000000707860723c */ /* 0x040ff00000041860 */
[C---:B------:R-:W-:Y:S08]  /*2ca0*/  HMMA.16816.F32.BF16 R92, R120.reuse, R114, R92 ;  /* 0x00000072785c723c */ /* 0x040ff0000004185c */
[----:B------:R-:W-:Y:S08]  /*2cb0*/  HMMA.16816.F32.BF16 R84, R120, R110, R84 ;  /* 0x0000006e7854723c */ /* 0x000ff00000041854 */
[----:B-1----:R-:W-:Y:S01]  /*2cc0*/  HMMA.16816.F32.BF16 R88, R80, R48, R88 ;  /* 0x000000305058723c */ /* 0x002fe20000041858 */
[----:B------:R-:W-:-:S02]  /*2cd0*/  SHF.R.U32.HI R48, RZ, 0x2, R128 ;  /* 0x00000002ff307819 */ /* 0x000fc40000011680 */
[----:B------:R-:W-:Y:S02]  /*2ce0*/  LOP3.LUT R49, R130, 0x1f0, RZ, 0xc0, !PT ;  /* 0x000001f082317812 */ /* 0x000fe400078ec0ff */
[----:B------:R-:W-:Y:S02]  /*2cf0*/  LOP3.LUT R48, R48, 0x7, RZ, 0xc0, !PT ;  /* 0x0000000730307812 */ /* 0x000fe400078ec0ff */
[----:B------:R-:W-:Y:S01]  /*2d00*/  IADD3 R0, PT, PT, R49, 0x1, R176 ;  /* 0x0000000131007810 */ /* 0x000fe20007ffe0b0 */
[----:B----4-:R-:W-:Y:S03]  /*2d10*/  HMMA.16816.F32.BF16 R44, R80, R76, R44 ;  /* 0x0000004c502c723c */ /* 0x010fe6000004182c */
[----:B------:R-:W-:-:S04]  /*2d20*/  IADD3 R0, PT, PT, -R131, R0, R48 ;  /* 0x0000000083007210 */ /* 0x000fc80007ffe130 */
[--C-:B------:R-:W-:Y:S01]  /*2d30*/  IADD3 R0, PT, PT, R0, UR14, R129.reuse ;  /* 0x0000000e00007c10 */ /* 0x100fe2000fffe081 */
[C---:B------:R-:W-:Y:S03]  /*2d40*/  HMMA.16816.F32.BF16 R40, R80.reuse, R78, R40 ;  /* 0x0000004e5028723c */ /* 0x040fe60000041828 */
[C---:B------:R-:W-:Y:S02]  /*2d50*/  VIMNMX R136, PT, PT, R0.reuse, R129, PT ;  /* 0x0000008100887248 */ /* 0x040fe40003fe0100 */
[----:B------:R-:W-:Y:S01]  /*2d60*/  VIADDMNMX R135, R0, 0x8, R129, PT ;  /* 0x0000000800877846 */ /* 0x000fe20003800181 */
[----:B------:R-:W-:Y:S02]  /*2d70*/  IMAD.IADD R0, R124, 0x1, R137 ;  /* 0x000000017c007824 */ /* 0x000fe400078e0289 */
        /* <DEDUP_REMOVED lines=26> */
.L_x_5600:
        /* <DEDUP_REMOVED lines=59> */
.L_x_5601:
[C---:B------:R-:W-:Y:S01]  /*32d0*/  IMAD.SHL.U32 R49, R132.reuse, 0x20, RZ ;  /* 0x0000002084317824 */ /* 0x040fe200078e00ff */
[----:B------:R-:W-:Y:S01]  /*32e0*/  IADD3 R52, P1, PT, R125, R170, RZ ;  /* 0x000000aa7d347210 */ /* 0x000fe20007f3e0ff */
[----:B------:R-:W-:Y:S01]  /*32f0*/  IMAD.MOV.U32 R171, RZ, RZ, R169 ;  /* 0x000000ffffab7224 */ /* 0x000fe200078e00a9 */
[----:B------:R-:W-:Y:S02]  /*3300*/  SHF.L.U64.HI R48, R132, 0x5, R133 ;  /* 0x0000000584307819 */ /* 0x000fe40000010285 */
[----:B------:R-:W-:Y:S01]  /*3310*/  IADD3 R50, P2, PT, R49, R52, RZ ;  /* 0x0000003431327210 */ /* 0x000fe20007f5e0ff */
[----:B------:R-:W-:Y:S01]  /*3320*/  IMAD.X R53, R2, 0x1, R169, P1 ;  /* 0x0000000102357824 */ /* 0x000fe200008e06a9 */
[----:B------:R-:W-:Y:S01]  /*3330*/  @!PT LDS RZ, [RZ] ;  /* 0x00000000fffff984 */ /* 0x000fe20000000800 */
[----:B------:R-:W-:Y:S01]  /*3340*/  @!PT LDS RZ, [RZ] ;  /* 0x00000000fffff984 */ /* 0x000fe20000000800 */
[----:B------:R-:W-:Y:S01]  /*3350*/  @!PT LDS RZ, [RZ] ;  /* 0x00000000fffff984 */ /* 0x000fe20000000800 */
[----:B------:R1:W-:Y:S02]  /*3360*/  LDGSTS.E.BYPASS.LTC128B.128 [R177+0x2000], desc[UR16][R170.64] ;  /* 0x02000000aab17fae */ /* 0x0003e4000b981a10 */
[-C--:B------:R-:W-:Y:S01]  /*3370*/  IADD3 R56, P1, PT, R50, R49.reuse, RZ ;  /* 0x0000003132387210 */ /* 0x080fe20007f3e0ff */
[----:B------:R-:W-:Y:S01]  /*3380*/  IMAD.X R51, R48, 0x1, R53, P2 ;  /* 0x0000000130337824 */ /* 0x000fe200010e0635 */
[----:B------:R1:W-:Y:S02]  /*3390*/  LDGSTS.E.BYPASS.LTC128B.128 [R177+0x2800], desc[UR16][R52.64] ;  /* 0x0280000034b17fae */ /* 0x0003e4000b981a10 */
[----:B------:R-:W-:-:S02]  /*33a0*/  IADD3 R54, P2, PT, R56, R49, RZ ;  /* 0x0000003138367210 */ /* 0x000fc40007f5e0ff */
[----:B------:R-:W-:Y:S01]  /*33b0*/  IADD3.X R57, PT, PT, R51, R48, RZ, P1, !PT ;  /* 0x0000003033397210 */ /* 0x000fe20000ffe4ff */
[----:B------:R1:W-:Y:S01]  /*33c0*/  LDGSTS.E.BYPASS.LTC128B.128 [R177+0x3000], desc[UR16][R50.64] ;  /* 0x0300000032b17fae */ /* 0x0003e2000b981a10 */
[----:B------:R-:W-:-:S03]  /*33d0*/  IADD3 R58, P1, PT, R54, R49, RZ ;  /* 0x00000031363a7210 */ /* 0x000fc60007f3e0ff */
[--C-:B------:R-:W-:Y:S01]  /*33e0*/  IMAD.X R55, R57, 0x1, R48.reuse, P2 ;  /* 0x0000000139377824 */ /* 0x100fe200010e0630 */
[-C--:B------:R-:W-:Y:S01]  /*33f0*/  IADD3 R60, P2, PT, R58, R49.reuse, RZ ;  /* 0x000000313a3c7210 */ /* 0x080fe20007f5e0ff */
[----:B------:R1:W-:Y:S02]  /*3400*/  LDGSTS.E.BYPASS.LTC128B.128 [R177+0x3800], desc[UR16][R56.64] ;  /* 0x0380000038b17fae */ /* 0x0003e4000b981a10 */
[--C-:B------:R-:W-:Y:S01]  /*3410*/  IMAD.X R59, R55, 0x1, R48.reuse, P1 ;  /* 0x00000001373b7824 */ /* 0x100fe200008e0630 */
[----:B------:R-:W-:Y:S01]  /*3420*/  IADD3 R62, P1, PT, R60, R49, RZ ;  /* 0x000000313c3e7210 */ /* 0x000fe20007f3e0ff */
[----:B------:R1:W-:Y:S03]  /*3430*/  LDGSTS.E.BYPASS.LTC128B.128 [R177+0x4000], desc[UR16][R54.64] ;  /* 0x0400000036b17fae */ /* 0x0003e6000b981a10 */
[----:B------:R-:W-:Y:S01]  /*3440*/  IADD3.X R61, PT, PT, R59, R48, RZ, P2, !PT ;  /* 0x000000303b3d7210 */ /* 0x000fe200017fe4ff */
[----:B------:R1:W-:Y:S04]  /*3450*/  LDGSTS.E.BYPASS.LTC128B.128 [R177+0x4800], desc[UR16][R58.64] ;  /* 0x048000003ab17fae */ /* 0x0003e8000b981a10 */
[----:B------:R-:W-:Y:S01]  /*3460*/  IMAD.X R63, R61, 0x1, R48, P1 ;  /* 0x000000013d3f7824 */ /* 0x000fe200008e0630 */
[----:B------:R1:W-:Y:S04]  /*3470*/  LDGSTS.E.BYPASS.LTC128B.128 [R177+0x5000], desc[UR16][R60.64] ;  /* 0x050000003cb17fae */ /* 0x0003e8000b981a10 */
[----:B------:R1:W-:Y:S04]  /*3480*/  LDGSTS.E.BYPASS.LTC128B.128 [R177+0x5800], desc[UR16][R62.64] ;  /* 0x058000003eb17fae */ /* 0x0003e8000b981a10 */
[----:B------:R-:W0:Y:S02]  /*3490*/  LDGDEPBAR ;  /* 0x00000000000079af */ /* 0x000e240000000000 */
.L_x_5599:
[C---:B------:R-:W-:Y:S01]  /*34a0*/  VIADD R48, R0.reuse, 0x1 ;  /* 0x0000000100307836 */ /* 0x040fe20000000000 */
[----:B------:R-:W2:Y:S01]  /*34b0*/  LDCU UR4, c[0x0][0x45c] ;  /* 0x00008b80ff0477ac */ /* 0x000ea20008000800 */
[----:B------:R-:W-:Y:S02]  /*34c0*/  VIADD R2, R0, 0x8 ;  /* 0x0000000800027836 */ /* 0x000fe40000000000 */
[----:B------:R-:W-:Y:S01]  /*34d0*/  IMAD.IADD R162, R127, 0x1, R126 ;  /* 0x000000017fa27824 */ /* 0x000fe200078e027e */
[CC--:B------:R-:W-:Y:S01]  /*34e0*/  ISETP.GE.AND P2, PT, R48.reuse, R136.reuse, PT ;  /* 0x000000883000720c */ /* 0x0c0fe20003f46270 */
[----:B------:R-:W-:Y:S01]  /*34f0*/  IMAD.MOV.U32 R181, RZ, RZ, -0x1 ;  /* 0xffffffffffb57424 */ /* 0x000fe200078e00ff */
[-C--:B------:R-:W-:Y:S01]  /*3500*/  ISETP.GE.AND P4, PT, R48, R135.reuse, PT ;  /* 0x000000873000720c */ /* 0x080fe20003f86270 */
[----:B------:R-:W-:Y:S01]  /*3510*/  VIADD R48, R0, 0x9 ;  /* 0x0000000900307836 */ /* 0x000fe20000000000 */
[CC--:B------:R-:W-:Y:S02]  /*3520*/  ISETP.GE.AND P3, PT, R2.reuse, R136.reuse, PT ;  /* 0x000000880200720c */ /* 0x0c0fe40003f66270 */
[----:B------:R-:W-:Y:S01]  /*3530*/  ISETP.GE.AND P1, PT, R2, R135, PT ;  /* 0x000000870200720c */ /* 0x000fe20003f26270 */
[----:B------:R-:W-:Y:S01]  /*3540*/  VIADD R2, R0, 0x10 ;  /* 0x0000001000027836 */ /* 0x000fe20000000000 */
[----:B------:R-:W-:Y:S01]  /*3550*/  FSEL R76, R40, -INF , !P3 ;  /* 0xff800000284c7808 */ /* 0x000fe20005800000 */
[----:B------:R-:W-:Y:S01]  /*3560*/  VIADD R40, R0, 0x11 ;  /* 0x0000001100287836 */ /* 0x000fe20000000000 */
[----:B------:R-:W-:-:S02]  /*3570*/  ISETP.GE.AND P6, PT, R48, R136, PT ;  /* 0x000000883000720c */ /* 0x000fc40003fc6270 */
[-C--:B------:R-:W-:Y:S02]  /*3580*/  ISETP.GE.AND P5, PT, R48, R135.reuse, PT ;  /* 0x000000873000720c */ /* 0x080fe40003fa6270 */
        /* <DEDUP_REMOVED lines=15> */
[----:B------:R-:W-:Y:S01]  /*3680*/  FSEL R73, R34, -INF , !P1 ;  /* 0xff80000022497808 */ /* 0x000fe20004800000 */
[----:B------:R-:W-:Y:S01]  /*3690*/  VIADD R34, R0, 0x21 ;  /* 0x0000002100227836 */ /* 0x000fe20000000000 */
[C---:B------:R-:W-:Y:S02]  /*36a0*/  ISETP.GE.AND P3, PT, R2.reuse, R136, PT ;  /* 0x000000880200720c */ /* 0x040fe40003f66270 */
[-C--:B------:R-:W-:Y:S01]  /*36b0*/  ISETP.GE.AND P1, PT, R2, R135.reuse, PT ;  /* 0x000000870200720c */ /* 0x080fe20003f26270 */
[----:B------:R-:W-:Y:S01]  /*36c0*/  VIADD R2, R0, 0x28 ;  /* 0x0000002800027836 */ /* 0x000fe20000000000 */
[----:B------:R-:W-:Y:S02]  /*36d0*/  FSEL R75, R39, -INF , !P5 ;  /* 0xff800000274b7808 */ /* 0x000fe40006800000 */
[----:B------:R-:W-:Y:S02]  /*36e0*/  ISETP.GE.AND P5, PT, R36, R135, PT ;  /* 0x000000872400720c */ /* 0x000fe40003fa6270 */
[----:B-1----:R-:W-:Y:S01]  /*36f0*/  FSEL R54, R28, -INF , !P3 ;  /* 0xff8000001c367808 */ /* 0x002fe20005800000 */
[----:B------:R-:W-:Y:S01]  /*3700*/  VIADD R28, R0, 0x29 ;  /* 0x00000029001c7836 */ /* 0x000fe20000000000 */
[----:B------:R-:W-:-:S02]  /*3710*/  FSEL R129, R30, -INF , !P1 ;  /* 0xff8000001e817808 */ /* 0x000fc40004800000 */
[CC--:B------:R-:W-:Y:S02]  /*3720*/  ISETP.GE.AND P3, PT, R2.reuse, R136.reuse, PT ;  /* 0x000000880200720c */ /* 0x0c0fe40003f66270 */
[-C--:B------:R-:W-:Y:S01]  /*3730*/  ISETP.GE.AND P1, PT, R2, R135.reuse, PT ;  /* 0x000000870200720c */ /* 0x080fe20003f26270 */
[----:B------:R-:W-:Y:S01]  /*3740*/  VIADD R2, R0, 0x30 ;  /* 0x0000003000027836 */ /* 0x000fe20000000000 */
[----:B------:R-:W-:Y:S02]  /*3750*/  FSEL R72, R37, -INF , !P6 ;  /* 0xff80000025487808 */ /* 0x000fe40007000000 */
[----:B------:R-:W-:Y:S02]  /*3760*/  ISETP.GE.AND P6, PT, R36, R136, PT ;  /* 0x000000882400720c */ /* 0x000fe40003fc6270 */
[----:B------:R-:W-:Y:S02]  /*3770*/  FSEL R39, R35, -INF , !P5 ;  /* 0xff80000023277808 */ /* 0x000fe40006800000 */
[----:B------:R-:W-:-:S02]  /*3780*/  ISETP.GE.AND P5, PT, R34, R135, PT ;  /* 0x000000872200720c */ /* 0x000fc40003fa6270 */
[----:B------:R-:W-:Y:S01]  /*3790*/  FSEL R64, R24, -INF , !P3 ;  /* 0xff80000018407808 */ /* 0x000fe20005800000 */
[----:B------:R-:W-:Y:S01]  /*37a0*/  VIADD R24, R0, 0x31 ;  /* 0x0000003100187836 */ /* 0x000fe20000000000 */
[----:B------:R-:W-:Y:S02]  /*37b0*/  FSEL R125, R26, -INF , !P1 ;  /* 0xff8000001a7d7808 */ /* 0x000fe40004800000 */
[----:B------:R-:W-:Y:S02]  /*37c0*/  FSEL R80, R33, -INF , !P6 ;  /* 0xff80000021507808 */ /* 0x000fe40007000000 */
[CC--:B------:R-:W-:Y:S02]  /*37d0*/  ISETP.GE.AND P3, PT, R2.reuse, R136.reuse, PT ;  /* 0x000000880200720c */ /* 0x0c0fe40003f66270 */
[----:B------:R-:W-:Y:S01]  /*37e0*/  ISETP.GE.AND P1, PT, R2, R135, PT ;  /* 0x000000870200720c */ /* 0x000fe20003f26270 */
[----:B------:R-:W-:Y:S01]  /*37f0*/  VIADD R2, R0, 0x38 ;  /* 0x0000003800027836 */ /* 0x000fe20000000000 */
[----:B------:R-:W-:-:S02]  /*3800*/  ISETP.GE.AND P6, PT, R34, R136, PT ;  /* 0x000000882200720c */ /* 0x000fc40003fc6270 */
[----:B------:R-:W-:Y:S02]  /*3810*/  FSEL R53, R31, -INF , !P5 ;  /* 0xff8000001f357808 */ /* 0x000fe40006800000 */
[----:B------:R-:W-:Y:S02]  /*3820*/  ISETP.GE.AND P5, PT, R28, R135, PT ;  /* 0x000000871c00720c */ /* 0x000fe40003fa6270 */
[----:B------:R-:W-:Y:S02]  /*3830*/  FSEL R66, R29, -INF , !P6 ;  /* 0xff8000001d427808 */ /* 0x000fe40007000000 */
[----:B------:R-:W-:Y:S01]  /*3840*/  FSEL R138, R20, -INF , !P3 ;  /* 0xff800000148a7808 */ /* 0x000fe20005800000 */
[----:B------:R-:W-:Y:S01]  /*3850*/  VIADD R20, R0, 0x39 ;  /* 0x0000003900147836 */ /* 0x000fe20000000000 */
[----:B------:R-:W-:Y:S02]  /*3860*/  FSEL R123, R22, -INF , !P1 ;  /* 0xff800000167b7808 */ /* 0x000fe40004800000 */
[----:B------:R-:W-:-:S02]  /*3870*/  ISETP.GE.AND P6, PT, R28, R136, PT ;  /* 0x000000881c00720c */ /* 0x000fc40003fc6270 */
[----:B------:R-:W-:Y:S02]  /*3880*/  FSEL R51, R27, -INF , !P5 ;  /* 0xff8000001b337808 */ /* 0x000fe40006800000 */
[CC--:B------:R-:W-:Y:S02]  /*3890*/  ISETP.GE.AND P3, PT, R2.reuse, R136.reuse, PT ;  /* 0x000000880200720c */ /* 0x0c0fe40003f66270 */
[-C--:B------:R-:W-:Y:S01]  /*38a0*/  ISETP.GE.AND P1, PT, R2, R135.reuse, PT ;  /* 0x000000870200720c */ /* 0x080fe20003f26270 */
[----:B------:R-:W-:Y:S01]  /*38b0*/  VIADD R2, R0, 0x40 ;  /* 0x0000004000027836 */ /* 0x000fe20000000000 */
[C---:B------:R-:W-:Y:S02]  /*38c0*/  ISETP.GE.AND P5, PT, R24.reuse, R135, PT ;  /* 0x000000871800720c */ /* 0x040fe40003fa6270 */
[----:B------:R-:W-:Y:S02]  /*38d0*/  FSEL R56, R25, -INF , !P6 ;  /* 0xff80000019387808 */ /* 0x000fe40007000000 */
[----:B------:R-:W-:-:S02]  /*38e0*/  ISETP.GE.AND P6, PT, R24, R136, PT ;  /* 0x000000881800720c */ /* 0x000fc40003fc6270 */
[----:B------:R-:W-:Y:S02]  /*38f0*/  FSEL R55, R23, -INF , !P5 ;  /* 0xff80000017377808 */ /* 0x000fe40006800000 */
[----:B------:R-:W-:Y:S01]  /*3900*/  FSEL R130, R16, -INF , !P3 ;  /* 0xff80000010827808 */ /* 0x000fe20005800000 */
[----:B------:R-:W-:Y:S01]  /*3910*/  VIADD R16, R0, 0x41 ;  /* 0x0000004100107836 */ /* 0x000fe20000000000 */
[----:B------:R-:W-:Y:S02]  /*3920*/  ISETP.GE.AND P5, PT, R20, R135, PT ;  /* 0x000000871400720c */ /* 0x000fe40003fa6270 */
[-C--:B------:R-:W-:Y:S02]  /*3930*/  ISETP.GE.AND P3, PT, R2, R136.reuse, PT ;  /* 0x000000880200720c */ /* 0x080fe40003f66270 */
[----:B------:R-:W-:Y:S02]  /*3940*/  FSEL R116, R21, -INF , !P6 ;  /* 0xff80000015747808 */ /* 0x000fe40007000000 */
[----:B------:R-:W-:-:S02]  /*3950*/  ISETP.GE.AND P6, PT, R20, R136, PT ;  /* 0x000000881400720c */ /* 0x000fc40003fc6270 */
[----:B------:R-:W-:Y:S02]  /*3960*/  FSEL R67, R19, -INF , !P5 ;  /* 0xff80000013437808 */ /* 0x000fe40006800000 */
[----:B------:R-:W-:Y:S01]  /*3970*/  FSEL R128, R12, -INF , !P3 ;  /* 0xff8000000c807808 */ /* 0x000fe20005800000 */
[----:B------:R-:W-:Y:S01]  /*3980*/  VIADD R12, R0, 0x49 ;  /* 0x00000049000c7836 */ /* 0x000fe20000000000 */
[C---:B------:R-:W-:Y:S02]  /*3990*/  ISETP.GE.AND P5, PT, R16.reuse, R135, PT ;  /* 0x000000871000720c */ /* 0x040fe40003fa6270 */
[----:B------:R-:W-:Y:S02]  /*39a0*/  FSEL R114, R17, -INF , !P6 ;  /* 0xff80000011727808 */ /* 0x000fe40007000000 */
[----:B------:R-:W-:Y:S02]  /*39b0*/  ISETP.GE.AND P6, PT, R16, R136, PT ;  /* 0x000000881000720c */ /* 0x000fe40003fc6270 */
[----:B------:R-:W-:-:S02]  /*39c0*/  FSEL R117, R15, -INF , !P5 ;  /* 0xff8000000f757808 */ /* 0x000fc40006800000 */
[-C--:B------:R-:W-:Y:S02]  /*39d0*/  ISETP.GE.AND P5, PT, R12, R135.reuse, PT ;  /* 0x000000870c00720c */ /* 0x080fe40003fa6270 */
[----:B------:R-:W-:Y:S01]  /*39e0*/  FSEL R120, R13, -INF , !P6 ;  /* 0xff8000000d787808 */ /* 0x000fe20007000000 */
[----:B------:R-:W-:Y:S01]  /*39f0*/  VIADD R13, R0, 0x69 ;  /* 0x00000069000d7836 */ /* 0x000fe20000000000 */
[----:B------:R-:W-:Y:S01]  /*3a00*/  ISETP.GE.AND P6, PT, R12, R136, PT ;  /* 0x000000880c00720c */ /* 0x000fe20003fc6270 */
[C---:B------:R-:W-:Y:S01]  /*3a10*/  VIADD R12, R0.reuse, 0x68 ;  /* 0x00000068000c7836 */ /* 0x040fe20000000000 */
[----:B------:R-:W-:Y:S01]  /*3a20*/  FSEL R113, R11, -INF , !P5 ;  /* 0xff8000000b717808 */ /* 0x000fe20006800000 */
[C---:B------:R-:W-:Y:S01]  /*3a30*/  VIADD R11, R0.reuse, 0x70 ;  /* 0x00000070000b7836 */ /* 0x040fe20000000000 */
[----:B------:R-:W-:Y:S02]  /*3a40*/  ISETP.GE.AND P5, PT, R0, R135, PT ;  /* 0x000000870000720c */ /* 0x000fe40003fa6270 */
[----:B------:R-:W-:-:S02]  /*3a50*/  FSEL R57, R18, -INF , !P1 ;  /* 0xff80000012397808 */ /* 0x000fc40004800000 */
        /* <DEDUP_REMOVED lines=8> */
[----:B------:R-:W-:Y:S01]  /*3ae0*/  ISETP.GE.AND P1, PT, R2, R135, PT ;  /* 0x000000870200720c */ /* 0x000fe20003f26270 */
[----:B------:R-:W-:Y:S01]  /*3af0*/  VIADD R2, R0, 0x50 ;  /* 0x0000005000027836 */ /* 0x000fe20000000000 */
[----:B------:R-:W-:Y:S02]  /*3b00*/  FMNMX3.FTZ R16, R9, R47, R71, !PT ;  /* 0x0000002f09107276 */ /* 0x000fe40007810047 */
[----:B------:R-:W-:Y:S02]  /*3b10*/  FSEL R118, R8, -INF , !P3 ;  /* 0xff80000008767808 */ /* 0x000fe40005800000 */
[----:B------:R-:W-:Y:S02]  /*3b20*/  FMNMX3.FTZ R16, R16, R69, R41, !PT ;  /* 0x0000004510107276 */ /* 0x000fe40007810029 */
[----:B------:R-:W-:Y:S01]  /*3b30*/  FSEL R119, R10, -INF , !P1 ;  /* 0xff8000000a777808 */ /* 0x000fe20004800000 */
[----:B------:R-:W-:Y:S01]  /*3b40*/  VIADD R10, R0, 0x58 ;  /* 0x00000058000a7836 */ /* 0x000fe20000000000 */
[----:B------:R-:W-:-:S02]  /*3b50*/  ISETP.GE.AND P3, PT, R2, R136, PT ;  /* 0x000000880200720c */ /* 0x000fc40003f66270 */
[----:B------:R-:W-:Y:S01]  /*3b60*/  ISETP.GE.AND P1, PT, R2, R135, PT ;  /* 0x000000870200720c */ /* 0x000fe20003f26270 */
[----:B------:R-:W-:Y:S01]  /*3b70*/  VIADD R2, R0, 0x51 ;  /* 0x0000005100027836 */ /* 0x000fe20000000000 */
[----:B------:R-:W-:Y:S02]  /*3b80*/  FMNMX3.FTZ R16, R16, R75, R73, !PT ;  /* 0x0000004b10107276 */ /* 0x000fe40007810049 */
[----:B------:R-:W-:Y:S02]  /*3b90*/  FSEL R8, R45, -INF , !P2 ;  /* 0xff8000002d087808 */ /* 0x000fe40005000000 */
[----:B------:R-:W-:Y:S02]  /*3ba0*/  ISETP.GE.AND P2, PT, R2, R135, PT ;  /* 0x000000870200720c */ /* 0x000fe40003f46270 */
[----:B------:R-:W-:Y:S02]  /*3bb0*/  FMNMX3.FTZ R16, R16, R39, R129, !PT ;  /* 0x0000002710107276 */ /* 0x000fe40007810081 */
[----:B------:R-:W-:-:S02]  /*3bc0*/  FSEL R111, R107, -INF , !P2 ;  /* 0xff8000006b6f7808 */ /* 0x000fc40005000000 */
[----:B------:R-:W-:Y:S02]  /*3bd0*/  FMNMX3.FTZ R16, R16, R53, R125, !PT ;  /* 0x0000003510107276 */ /* 0x000fe4000781007d */
[-C--:B------:R-:W-:Y:S02]  /*3be0*/  ISETP.GE.AND P2, PT, R0, R136.reuse, PT ;  /* 0x000000880000720c */ /* 0x080fe40003f46270 */
[----:B------:R-:W-:Y:S01]  /*3bf0*/  ISETP.GE.AND P6, PT, R2, R136, PT ;  /* 0x000000880200720c */ /* 0x000fe20003fc6270 */
[----:B------:R-:W-:Y:S01]  /*3c00*/  VIADD R2, R0, 0x59 ;  /* 0x0000005900027836 */ /* 0x000fe20000000000 */
        /* <DEDUP_REMOVED lines=12> */
[-C--:B------:R-:W-:Y:S02]  /*3cd0*/  ISETP.GE.AND P3, PT, R10, R135.reuse, PT ;  /* 0x000000870a00720c */ /* 0x080fe40003f66270 */
[----:B------:R-:W-:Y:S02]  /*3ce0*/  ISETP.GE.AND P1, PT, R2, R135, PT ;  /* 0x000000870200720c */ /* 0x000fe40003f26270 */
[----:B------:R-:W-:Y:S02]  /*3cf0*/  FMNMX3.FTZ R16, R16, R117, R119, !PT ;  /* 0x0000007510107276 */ /* 0x000fe40007810077 */
[----:B------:R-:W-:-:S02]  /*3d00*/  FMNMX3.FTZ R17, R17, R72, R32, !PT ;  /* 0x0000004811117276 */ /* 0x000fc40007810020 */
[----:B------:R-:W-:Y:S02]  /*3d10*/  FSEL R109, R102, -INF , !P3 ;  /* 0xff800000666d7808 */ /* 0x000fe40005800000 */
[----:B------:R-:W-:Y:S02]  /*3d20*/  FSEL R65, R98, -INF , !P1 ;  /* 0xff80000062417808 */ /* 0x000fe40004800000 */
[----:B------:R-:W-:Y:S02]  /*3d30*/  FMNMX3.FTZ R16, R16, R113, R115, !PT ;  /* 0x0000007110107276 */ /* 0x000fe40007810073 */
[-C--:B------:R-:W-:Y:S02]  /*3d40*/  ISETP.GE.AND P1, PT, R14, R135.reuse, PT ;  /* 0x000000870e00720c */ /* 0x080fe40003f26270 */
[----:B------:R-:W-:Y:S02]  /*3d50*/  FMNMX3.FTZ R17, R17, R80, R54, !PT ;  /* 0x0000005011117276 */ /* 0x000fe40007810036 */
[----:B------:R-:W-:-:S02]  /*3d60*/  ISETP.GE.AND P2, PT, R12, R135, PT ;  /* 0x000000870c00720c */ /* 0x000fc40003f46270 */
[----:B------:R-:W-:Y:S02]  /*3d70*/  FMNMX3.FTZ R16, R16, R111, R109, !PT ;  /* 0x0000006f10107276 */ /* 0x000fe4000781006d */
[----:B------:R-:W-:Y:S01]  /*3d80*/  ISETP.GE.AND P5, PT, R10, R136, PT ;  /* 0x000000880a00720c */ /* 0x000fe20003fa6270 */
[----:B------:R-:W-:Y:S01]  /*3d90*/  VIADD R10, R0, 0x71 ;  /* 0x00000071000a7836 */ /* 0x000fe20000000000 */
[----:B------:R-:W-:Y:S02]  /*3da0*/  FSEL R63, R99, -INF , !P1 ;  /* 0xff800000633f7808 */ /* 0x000fe40004800000 */
[----:B------:R-:W-:Y:S02]  /*3db0*/  FMNMX3.FTZ R17, R17, R66, R64, !PT ;  /* 0x0000004211117276 */ /* 0x000fe40007810040 */
[----:B------:R-:W-:Y:S01]  /*3dc0*/  ISETP.GE.AND P3, PT, R2, R136, PT ;  /* 0x000000880200720c */ /* 0x000fe20003f66270 */
[C---:B------:R-:W-:Y:S01]  /*3dd0*/  VIADD R2, R0.reuse, 0x78 ;  /* 0x0000007800027836 */ /* 0x040fe20000000000 */
[----:B------:R-:W-:Y:S01]  /*3de0*/  ISETP.GE.AND P1, PT, R13, R135, PT ;  /* 0x000000870d00720c */ /* 0x000fe20003f26270 */
[----:B------:R-:W-:Y:S01]  /*3df0*/  VIADD R0, R0, 0x79 ;  /* 0x0000007900007836 */ /* 0x000fe20000000000 */
[----:B------:R-:W-:-:S02]  /*3e00*/  FSEL R61, R94, -INF , !P2 ;  /* 0xff8000005e3d7808 */ /* 0x000fc40005000000 */
[----:B------:R-:W-:Y:S02]  /*3e10*/  ISETP.GE.AND P2, PT, R11, R135, PT ;  /* 0x000000870b00720c */ /* 0x000fe40003f46270 */
[----:B------:R-:W-:Y:S02]  /*3e20*/  FMNMX3.FTZ R16, R16, R107, R65, !PT ;  /* 0x0000006b10107276 */ /* 0x000fe40007810041 */
[----:B------:R-:W-:Y:S02]  /*3e30*/  FMNMX3.FTZ R17, R17, R56, R138, !PT ;  /* 0x0000003811117276 */ /* 0x000fe4000781008a */
[----:B------:R-:W-:Y:S02]  /*3e40*/  FSEL R59, R95, -INF , !P1 ;  /* 0xff8000005f3b7808 */ /* 0x000fe40004800000 */
        /* <DEDUP_REMOVED lines=10> */
[----:B------:R-:W-:Y:S02]  /*3ef0*/  ISETP.GE.AND P2, PT, R14, R136, PT ;  /* 0x000000880e00720c */ /* 0x000fe40003f46270 */
[----:B------:R-:W-:Y:S02]  /*3f00*/  FSEL R33, R87, -INF , !P1 ;  /* 0xff80000057217808 */ /* 0x000fe40004800000 */
[----:B------:R-:W-:Y:S02]  /*3f10*/  FMNMX3.FTZ R14, R15, R43, R38, !PT ;  /* 0x0000002b0f0e7276 */ /* 0x000fe40007810026 */
[----:B------:R-:W-:-:S02]  /*3f20*/  FMNMX3.FTZ R17, R17, R120, R118, !PT ;  /* 0x0000007811117276 */ /* 0x000fc40007810076 */
[----:B------:R-:W-:Y:S02]  /*3f30*/  FSEL R112, R105, -INF , !P6 ;  /* 0xff80000069707808 */ /* 0x000fe40007000000 */
[----:B------:R-:W-:Y:S02]  /*3f40*/  ISETP.GE.AND P6, PT, R12, R136, PT ;  /* 0x000000880c00720c */ /* 0x000fe40003fc6270 */
[----:B------:R-:W-:Y:S02]  /*3f50*/  FMNMX.FTZ R12, R33, R14, !PT ;  /* 0x0000000e210c7209 */ /* 0x000fe40007810000 */
[----:B------:R-:W-:Y:S02]  /*3f60*/  ISETP.GE.AND P1, PT, R13, R136, PT ;  /* 0x000000880d00720c */ /* 0x000fe40003f26270 */
[----:B------:R-:W-:Y:S02]  /*3f70*/  FSEL R106, R100, -INF , !P5 ;  /* 0xff800000646a7808 */ /* 0x000fe40006800000 */
[----:B------:R-:W-:-:S02]  /*3f80*/  FMNMX3.FTZ R13, R17, R122, R108, !PT ;  /* 0x0000007a110d7276 */ /* 0x000fc4000781006c */
[----:B------:R-:W-:Y:S02]  /*3f90*/  ISETP.GE.AND P5, PT, R11, R136, PT ;  /* 0x000000880b00720c */ /* 0x000fe40003fa6270 */
[----:B------:R-:W1:Y:S01]  /*3fa0*/  SHFL.BFLY PT, R11, R12, 0x2, 0x1f ;  /* 0x0c401f000c0b7f89 */ /* 0x000e6200000e0000 */
[----:B------:R-:W-:Y:S02]  /*3fb0*/  FSEL R110, R101, -INF , !P4 ;  /* 0xff800000656e7808 */ /* 0x000fe40006000000 */
[----:B------:R-:W-:Y:S02]  /*3fc0*/  FSEL R100, R96, -INF , !P3 ;  /* 0xff80000060647808 */ /* 0x000fe40005800000 */
[----:B------:R-:W-:Y:S02]  /*3fd0*/  FMNMX3.FTZ R13, R13, R112, R106, !PT ;  /* 0x000000700d0d7276 */ /* 0x000fe4000781006a */
        /* <DEDUP_REMOVED lines=14> */
[----:B------:R-:W-:Y:S02]  /*40c0*/  LEA R162, R162, UR5, 0x1 ;  /* 0x00000005a2a27c11 */ /* 0x000fe4000f8e08ff */
[----:B------:R-:W-:Y:S02]  /*40d0*/  FMNMX.FTZ R10, R24, R13, !PT ;  /* 0x0000000d180a7209 */ /* 0x000fe40007810000 */
[----:B-1----:R-:W-:Y:S01]  /*40e0*/  FMNMX.FTZ R13, R12, R11, !PT ;  /* 0x0000000b0c0d7209 */ /* 0x002fe20007810000 */
[--C-:B------:R-:W-:Y:S02]  /*40f0*/  IMAD.IADD R157, R4, 0x1, R162.reuse ;  /* 0x00000001049d7824 */ /* 0x100fe400078e02a2 */
[----:B------:R-:W1:Y:S01]  /*4100*/  SHFL.BFLY PT, R11, R10, 0x2, 0x1f ;  /* 0x0c401f000a0b7f89 */ /* 0x000e6200000e0000 */
[C---:B------:R-:W-:Y:S02]  /*4110*/  IMAD.IADD R158, R3.reuse, 0x1, R162 ;  /* 0x00000001039e7824 */ /* 0x040fe400078e02a2 */
[----:B------:R-:W-:Y:S01]  /*4120*/  IMAD.IADD R156, R3, 0x1, R157 ;  /* 0x00000001039c7824 */ /* 0x000fe200078e029d */
[----:B------:R-:W3:Y:S04]  /*4130*/  SHFL.BFLY PT, R0, R13, 0x1, 0x1f ;  /* 0x0c201f000d007f89 */ /* 0x000ee800000e0000 */
[----:B------:R-:W-:Y:S04]  /*4140*/  LDSM.16.MT88.4 R92, [R157+0x6000] ;  /* 0x006000009d5c783b */ /* 0x000fe80000004200 */
[----:B------:R-:W-:Y:S04]  /*4150*/  LDSM.16.MT88.4 R20, [R158+0x6800] ;  /* 0x006800009e14783b */ /* 0x000fe80000004200 */
[----:B------:R-:W-:Y:S01]  /*4160*/  LDSM.16.MT88.4 R16, [R157+0x6800] ;  /* 0x006800009d10783b */ /* 0x000fe20000004200 */
[----:B-1----:R-:W-:-:S02]  /*4170*/  FMNMX.FTZ R11, R10, R11, !PT ;  /* 0x0000000b0a0b7209 */ /* 0x002fc40007810000 */
[----:B---3--:R-:W-:-:S03]  /*4180*/  FMNMX.FTZ R0, R13, R0, !PT ;  /* 0x000000000d007209 */ /* 0x008fc60007810000 */
[----:B------:R-:W1:Y:S01]  /*4190*/  SHFL.BFLY PT, R2, R11, 0x1, 0x1f ;  /* 0x0c201f000b027f89 */ /* 0x000e6200000e0000 */
[C---:B------:R-:W-:Y:S01]  /*41a0*/  FSETP.NEU.FTZ.AND P1, PT, R0.reuse, -INF , PT ;  /* 0xff8000000000780b */ /* 0x040fe20003f3d000 */
[----:B--2---:R-:W-:Y:S02]  /*41b0*/  FMUL.FTZ R50, R0, UR4 ;  /* 0x0000000400327c20 */ /* 0x004fe40008410000 */
[----:B------:R-:W-:Y:S03]  /*41c0*/  LDSM.16.MT88.4 R12, [R162+0x6800] ;  /* 0x00680000a20c783b */ /* 0x000fe60000004200 */
[----:B------:R-:W-:-:S05]  /*41d0*/  FSEL R50, R50, RZ, P1 ;  /* 0x000000ff32327208 */ /* 0x000fca0000800000 */
[--C-:B------:R-:W-:Y:S01]  /*41e0*/  FFMA.FTZ R46, R71, UR4, -R50.reuse ;  /* 0x00000004472e7c23 */ /* 0x100fe20008010832 */
[--C-:B------:R-:W-:Y:S01]  /*41f0*/  FFMA.FTZ R37, R69, UR4, -R50.reuse ;  /* 0x0000000445257c23 */ /* 0x100fe20008010832 */
[--C-:B------:R-:W-:Y:S01]  /*4200*/  FFMA.FTZ R45, R47, UR4, -R50.reuse ;  /* 0x000000042f2d7c23 */ /* 0x100fe20008010832 */
[----:B------:R-:W2:Y:S01]  /*4210*/  LDSM.16.MT88.4 R68, [R162+0x6000] ;  /* 0x00600000a244783b */ /* 0x000ea20000004200 */
        /* <DEDUP_REMOVED lines=74> */
[----:B------:R-:W-:Y:S01]  /*46c0*/  FFMA.FTZ R60, R43, UR4, -R50 ;  /* 0x000000042b3c7c23 */ /* 0x000fe20008010832 */
[----:B------:R-:W-:Y:S01]  /*46d0*/  FADD.FTZ R46, R46, R45 ;  /* 0x0000002d2e2e7221 */ /* 0x000fe20000010000 */
[----:B------:R-:W1:Y:S01]  /*46e0*/  MUFU.EX2 R35, R35 ;  /* 0x0000002300237308 */ /* 0x000e620000000800 */
[----:B----4-:R-:W-:Y:S01]  /*46f0*/  F2FP.BF16.F32.PACK_AB R90, R41, R44 ;  /* 0x0000002c295a723e */ /* 0x010fe200000010ff */
[----:B------:R-:W-:Y:S01]  /*4700*/  FADD.FTZ R44, R44, R47 ;  /* 0x0000002f2c2c7221 */ /* 0x000fe20000010000 */
[----:B------:R-:W-:Y:S01]  /*4710*/  FADD.FTZ R37, R37, R46 ;  /* 0x0000002e25257221 */ /* 0x000fe20000010000 */
[--C-:B------:R-:W-:Y:S01]  /*4720*/  FFMA.FTZ R38, R38, UR4, -R50.reuse ;  /* 0x0000000426267c23 */ /* 0x100fe20008010832 */
[----:B------:R-:W-:Y:S01]  /*4730*/  FFMA.FTZ R33, R33, UR4, -R50 ;  /* 0x0000000421217c23 */ /* 0x000fe20008010832 */
[----:B------:R-:W-:Y:S01]  /*4740*/  FADD.FTZ R41, R41, R44 ;  /* 0x0000002c29297221 */ /* 0x000fe20000010000 */
[--C-:B------:R-:W-:Y:S01]  /*4750*/  FFMA.FTZ R36, R36, UR4, -R25.reuse ;  /* 0x0000000424247c23 */ /* 0x100fe20008010819 */
[----:B------:R-:W-:Y:S01]  /*4760*/  MUFU.EX2 R30, R30 ;  /* 0x0000001e001e7308 */ /* 0x000fe20000000800 */
[----:B--2---:R-:W-:Y:S01]  /*4770*/  HMMA.16816.F32.BF16 R96, R88, R68, RZ ;  /* 0x000000445860723c */ /* 0x004fe200000418ff */
[--C-:B------:R-:W-:Y:S01]  /*4780*/  FFMA.FTZ R26, R26, UR4, -R25.reuse ;  /* 0x000000041a1a7c23 */ /* 0x100fe20008010819 */
[--C-:B------:R-:W-:Y:S01]  /*4790*/  FFMA.FTZ R183, R24, UR4, -R25.reuse ;  /* 0x0000000418b77c23 */ /* 0x100fe20008010819 */
[----:B------:R-:W-:-:S04]  /*47a0*/  FFMA.FTZ R34, R34, UR4, -R25 ;  /* 0x0000000422227c23 */ /* 0x000fc80008010819 */
        /* <DEDUP_REMOVED lines=11> */
[----:B-----5:R-:W-:Y:S01]  /*4860*/  HMMA.16816.F32.BF16 R84, R88, R8, RZ ;  /* 0x000000085854723c */ /* 0x020fe200000418ff */
        /* <DEDUP_REMOVED lines=29> */
[----:B------:R-:W5:Y:S03]  /*4a40*/  MUFU.EX2 R66, R66 ;  /* 0x0000004200427308 */ /* 0x000f660000000800 */
        /* <DEDUP_REMOVED lines=13> */
[----:B------:R-:W1:Y:S01]  /*4b20*/  MUFU.EX2 R64, R64 ;  /* 0x0000004000407308 */ /* 0x000e620000000800 */
[----:B------:R-:W-:Y:S01]  /*4b30*/  FADD.FTZ R4, R4, R27 ;  /* 0x0000001b04047221 */ /* 0x000fe20000010000 */
[C---:B-----5:R-:W-:Y:S01]  /*4b40*/  HMMA.16816.F32.BF16 R96, R8.reuse, R20, R96 ;  /* 0x000000140860723c */ /* 0x060fe20000041860 */
[----:B------:R-:W-:Y:S02]  /*4b50*/  FADD.FTZ R53, R53, R54 ;  /* 0x0000003635357221 */ /* 0x000fe40000010000 */
[----:B------:R-:W-:Y:S02]  /*4b60*/  FADD.FTZ R3, R3, R4 ;  /* 0x0000000403037221 */ /* 0x000fe40000010000 */
[----:B------:R-:W-:Y:S01]  /*4b70*/  FADD.FTZ R56, R56, R53 ;  /* 0x0000003538387221 */ /* 0x000fe20000010000 */
[----:B------:R-:W-:Y:S01]  /*4b80*/  MUFU.EX2 R67, R67 ;  /* 0x0000004300437308 */ /* 0x000fe20000000800 */
[----:B------:R-:W-:Y:S01]  /*4b90*/  FADD.FTZ R4, R66, R3 ;  /* 0x0000000342047221 */ /* 0x000fe20000010000 */
[----:B------:R-:W-:Y:S01]  /*4ba0*/  HMMA.16816.F32.BF16 R68, R8, R22, R68 ;  /* 0x000000160844723c */ /* 0x000fe20000041844 */
[----:B------:R-:W2:Y:S02]  /*4bb0*/  LDSM.16.MT88.4 R20, [R156+0x7000] ;  /* 0x007000009c14783b */ /* 0x000ea40000004200 */
[----:B---3--:R-:W-:-:S03]  /*4bc0*/  FADD.FTZ R4, R55, R4 ;  /* 0x0000000437047221 */ /* 0x008fc60000010000 */
[----:B------:R-:W3:Y:S02]  /*4bd0*/  MUFU.EX2 R102, R102 ;  /* 0x0000006600667308 */ /* 0x000ee40000000800 */
[C---:B------:R-:W-:Y:S06]  /*4be0*/  HMMA.16816.F32.BF16 R72, R8.reuse, R16, R72 ;  /* 0x000000100848723c */ /* 0x040fec0000041848 */
        /* <DEDUP_REMOVED lines=12> */
[----:B------:R-:W2:Y:S01]  /*4cb0*/  LDSM.16.MT88.4 R20, [R157+0x7800] ;  /* 0x007800009d14783b */ /* 0x000ea20000004200 */
[----:B------:R-:W-:-:S02]  /*4cc0*/  F2FP.BF16.F32.PACK_AB R9, R55, R66 ;  /* 0x000000423709723e */ /* 0x000fc400000010ff */
[----:B-1----:R-:W-:Y:S02]  /*4cd0*/  F2FP.BF16.F32.PACK_AB R11, R64, R57 ;  /* 0x00000039400b723e */ /* 0x002fe400000010ff */
[----:B------:R-:W1:Y:S01]  /*4ce0*/  MUFU.EX2 R116, R116 ;  /* 0x0000007400747308 */ /* 0x000e620000000800 */
[----:B---3--:R-:W-:Y:S01]  /*4cf0*/  F2FP.BF16.F32.PACK_AB R8, R102, R67 ;  /* 0x000000436608723e */ /* 0x008fe200000010ff */
[----:B------:R-:W-:Y:S01]  /*4d00*/  FADD.FTZ R67, R67, R56 ;  /* 0x0000003843437221 */ /* 0x000fe20000010000 */
[----:B-----5:R-:W-:Y:S01]  /*4d10*/  F2FP.BF16.F32.PACK_AB R10, R104, R101 ;  /* 0x00000065680a723e */ /* 0x020fe200000010ff */
[----:B------:R-:W-:Y:S02]  /*4d20*/  FADD.FTZ R57, R57, R4 ;  /* 0x0000000439397221 */ /* 0x000fe40000010000 */
[----:B------:R-:W-:Y:S02]  /*4d30*/  FADD.FTZ R102, R102, R67 ;  /* 0x0000004366667221 */ /* 0x000fe40000010000 */
[----:B------:R-:W-:Y:S01]  /*4d40*/  MUFU.EX2 R113, R113 ;  /* 0x0000007100717308 */ /* 0x000fe20000000800 */
[----:B------:R-:W-:Y:S01]  /*4d50*/  FADD.FTZ R64, R64, R57 ;  /* 0x0000003940407221 */ /* 0x000fe20000010000 */
[----:B----4-:R-:W-:Y:S01]  /*4d60*/  HMMA.16816.F32.BF16 R96, R8, R16, R96 ;  /* 0x000000100860723c */ /* 0x010fe20000041860 */
[----:B------:R-:W-:-:S04]  /*4d70*/  FADD.FTZ R101, R101, R102 ;  /* 0x0000006665657221 */ /* 0x000fc80000010000 */
[----:B------:R-:W-:Y:S01]  /*4d80*/  FADD.FTZ R104, R104, R101 ;  /* 0x0000006568687221 */ /* 0x000fe20000010000 */
[----:B------:R-:W3:Y:S02]  /*4d90*/  MUFU.EX2 R120, R120 ;  /* 0x0000007800787308 */ /* 0x000ee40000000800 */
        /* <DEDUP_REMOVED lines=13> */
[C---:B----4-:R-:W-:Y:S06]  /*4e70*/  HMMA.16816.F32.BF16 R84, R8.reuse, R16, R84 ;  /* 0x000000100854723c */ /* 0x050fec0000041854 */
[----:B------:R-:W-:Y:S02]  /*4e80*/  MUFU.EX2 R126, R126 ;  /* 0x0000007e007e7308 */ /* 0x000fe40000000800 */
[----:B------:R-:W-:Y:S01]  /*4e90*/  HMMA.16816.F32.BF16 R88, R8, R18, R88 ;  /* 0x000000120858723c */ /* 0x000fe20000041858 */
[----:B------:R-:W4:Y:S01]  /*4ea0*/  LDSM.16.MT88.4 R16, [R157+0x8000] ;  /* 0x008000009d10783b */ /* 0x000f220000004200 */
[----:B------:R-:W-:Y:S01]  /*4eb0*/  F2FP.BF16.F32.PACK_AB R9, R114, R103 ;  /* 0x000000677209723e */ /* 0x000fe200000010ff */
[----:B------:R-:W-:Y:S01]  /*4ec0*/  FADD.FTZ R103, R103, R64 ;  /* 0x0000004067677221 */ /* 0x000fe20000010000 */
[----:B-1----:R-:W-:-:S02]  /*4ed0*/  F2FP.BF16.F32.PACK_AB R11, R116, R105 ;  /* 0x00000069740b723e */ /* 0x002fc400000010ff */
[----:B------:R-:W1:Y:S01]  /*4ee0*/  MUFU.EX2 R107, R107 ;  /* 0x0000006b006b7308 */ /* 0x000e620000000800 */
[----:B---3--:R-:W-:Y:S01]  /*4ef0*/  F2FP.BF16.F32.PACK_AB R8, R120, R113 ;  /* 0x000000717808723e */ /* 0x008fe200000010ff */
[----:B------:R-:W-:Y:S01]  /*4f00*/  FADD.FTZ R113, R113, R104 ;  /* 0x0000006871717221 */ /* 0x000fe20000010000 */
[----:B-----5:R-:W-:Y:S01]  /*4f10*/  F2FP.BF16.F32.PACK_AB R10, R118, R117 ;  /* 0x00000075760a723e */ /* 0x020fe200000010ff */
[----:B------:R-:W-:Y:S02]  /*4f20*/  FADD.FTZ R114, R114, R103 ;  /* 0x0000006772727221 */ /* 0x000fe40000010000 */
[----:B------:R-:W-:Y:S02]  /*4f30*/  FADD.FTZ R120, R120, R113 ;  /* 0x0000007178787221 */ /* 0x000fe40000010000 */
[----:B------:R-:W3:Y:S01]  /*4f40*/  MUFU.EX2 R108, R108 ;  /* 0x0000006c006c7308 */ /* 0x000ee20000000800 */
[----:B------:R-:W-:Y:S01]  /*4f50*/  FADD.FTZ R105, R105, R114 ;  /* 0x0000007269697221 */ /* 0x000fe20000010000 */
[----:B------:R-:W-:Y:S01]  /*4f60*/  HMMA.16816.F32.BF16 R96, R8, R12, R96 ;  /* 0x0000000c0860723c */ /* 0x000fe20000041860 */
[----:B------:R-:W-:-:S02]  /*4f70*/  FADD.FTZ R117, R117, R120 ;  /* 0x0000007875757221 */ /* 0x000fc40000010000 */
[----:B------:R-:W-:Y:S02]  /*4f80*/  FADD.FTZ R116, R116, R105 ;  /* 0x0000006974747221 */ /* 0x000fe40000010000 */
[----:B------:R-:W-:Y:S01]  /*4f90*/  FADD.FTZ R118, R118, R117 ;  /* 0x0000007576767221 */ /* 0x000fe20000010000 */
[----:B------:R-:W5:Y:S02]  /*4fa0*/  MUFU.EX2 R106, R106 ;  /* 0x0000006a006a7308 */ /* 0x000f640000000800 */
[----:B------:R-:W-:Y:S01]  /*4fb0*/  HMMA.16816.F32.BF16 R68, R8, R14, R68 ;  /* 0x0000000e0844723c */ /* 0x000fe20000041844 */
[----:B------:R-:W4:Y:S01]  /*4fc0*/  LDSM.16.MT88.4 R12, [R156+0x8000] ;  /* 0x008000009c0c783b */ /* 0x000f220000004200 */
[----:B-1----:R-:W-:-:S04]  /*4fd0*/  FADD.FTZ R3, R107, R118 ;  /* 0x000000766b037221 */ /* 0x002fc80000010000 */
[----:B------:R-:W1:Y:S01]  /*4fe0*/  MUFU.EX2 R111, R111 ;  /* 0x0000006f006f7308 */ /* 0x000e620000000800 */
[----:B---3--:R-:W-:Y:S01]  /*4ff0*/  FADD.FTZ R3, R108, R3 ;  /* 0x000000036c037221 */ /* 0x008fe20000010000 */
[C---:B--2---:R-:W-:Y:S06]  /*5000*/  HMMA.16816.F32.BF16 R72, R8.reuse, R20, R72 ;  /* 0x000000140848723c */ /* 0x044fec0000041848 */
[----:B------:R-:W-:Y:S01]  /*5010*/  MUFU.EX2 R65, R65 ;  /* 0x0000004100417308 */ /* 0x000fe20000000800 */
[----:B-----5:R-:W-:Y:S01]  /*5020*/  FADD.FTZ R4, R106, R3 ;  /* 0x000000036a047221 */ /* 0x020fe20000010000 */
[C---:B------:R-:W-:Y:S01]  /*5030*/  HMMA.16816.F32.BF16 R76, R8.reuse, R22, R76 ;  /* 0x00000016084c723c */ /* 0x040fe2000004184c */
[----:B------:R-:W2:Y:S05]  /*5040*/  LDSM.16.MT88.4 R20, [R162+0x8800] ;  /* 0x00880000a214783b */ /* 0x000eaa0000004200 */
[----:B------:R-:W-:Y:S01]  /*5050*/  MUFU.EX2 R110, R110 ;  /* 0x0000006e006e7308 */ /* 0x000fe20000000800 */
[----:B-1----:R-:W-:Y:S01]  /*5060*/  FADD.FTZ R4, R111, R4 ;  /* 0x000000046f047221 */ /* 0x002fe20000010000 */
[C---:B----4-:R-:W-:Y:S06]  /*5070*/  HMMA.16816.F32.BF16 R80, R8.reuse, R16, R80 ;  /* 0x000000100850723c */ /* 0x050fec0000041850 */
[----:B------:R-:W-:Y:S02]  /*5080*/  MUFU.EX2 R61, R61 ;  /* 0x0000003d003d7308 */ /* 0x000fe40000000800 */
[C---:B------:R-:W-:Y:S01]  /*5090*/  HMMA.16816.F32.BF16 R92, R8.reuse, R18, R92 ;  /* 0x00000012085c723c */ /* 0x040fe2000004185c */
[----:B------:R-:W1:Y:S05]  /*50a0*/  LDSM.16.MT88.4 R16, [R158+0x8800] ;  /* 0x008800009e10783b */ /* 0x000e6a0000004200 */
[----:B------:R-:W-:Y:S02]  /*50b0*/  MUFU.EX2 R112, R112 ;  /* 0x0000007000707308 */ /* 0x000fe40000000800 */
[C---:B------:R-:W-:Y:S06]  /*50c0*/  HMMA.16816.F32.BF16 R84, R8.reuse, R12, R84 ;  /* 0x0000000c0854723c */ /* 0x040fec0000041854 */
[----:B------:R-:W3:Y:S02]  /*50d0*/  MUFU.EX2 R59, R59 ;  /* 0x0000003b003b7308 */ /* 0x000ee40000000800 */
[----:B------:R-:W-:Y:S01]  /*50e0*/  HMMA.16816.F32.BF16 R88, R8, R14, R88 ;  /* 0x0000000e0858723c */ /* 0x000fe20000041858 */
[----:B------:R-:W4:Y:S01]  /*50f0*/  LDSM.16.MT88.4 R12, [R157+0x8800] ;  /* 0x008800009d0c783b */ /* 0x000f220000004200 */
[----:B------:R-:W-:Y:S01]  /*5100*/  F2FP.BF16.F32.PACK_AB R9, R122, R115 ;  /* 0x000000737a09723e */ /* 0x000fe200000010ff */
[----:B------:R-:W-:Y:S01]  /*5110*/  FADD.FTZ R115, R115, R116 ;  /* 0x0000007473737221 */ /* 0x000fe20000010000 */
[----:B------:R-:W-:-:S02]  /*5120*/  F2FP.BF16.F32.PACK_AB R11, R126, R109 ;  /* 0x0000006d7e0b723e */ /* 0x000fc400000010ff */
[----:B------:R-:W5:Y:S01]  /*5130*/  MUFU.EX2 R62, R62 ;  /* 0x0000003e003e7308 */ /* 0x000f620000000800 */
[----:B------:R-:W-:Y:S01]  /*5140*/  F2FP.BF16.F32.PACK_AB R8, R108, R107 ;  /* 0x0000006b6c08723e */ /* 0x000fe200000010ff */
[----:B------:R-:W-:Y:S01]  /*5150*/  FADD.FTZ R122, R122, R115 ;  /* 0x000000737a7a7221 */ /* 0x000fe20000010000 */
[----:B------:R-:W-:-:S03]  /*5160*/  F2FP.BF16.F32.PACK_AB R10, R111, R106 ;  /* 0x0000006a6f0a723e */ /* 0x000fc600000010ff */
[----:B------:R-:W-:Y:S02]  /*5170*/  FADD.FTZ R109, R109, R122 ;  /* 0x0000007a6d6d7221 */ /* 0x000fe40000010000 */
[----:B------:R-:W-:Y:S01]  /*5180*/  MUFU.EX2 R58, R58 ;  /* 0x0000003a003a7308 */ /* 0x000fe20000000800 */
[----:B---3--:R-:W-:Y:S01]  /*5190*/  FADD.FTZ R3, R59, R4 ;  /* 0x000000043b037221 */ /* 0x008fe20000010000 */
[----:B--2---:R-:W-:Y:S01]  /*51a0*/  HMMA.16816.F32.BF16 R96, R8, R20, R96 ;  /* 0x000000140860723c */ /* 0x004fe20000041860 */
[----:B------:R-:W-:-:S05]  /*51b0*/  FADD.FTZ R126, R126, R109 ;  /* 0x0000006d7e7e7221 */ /* 0x000fca0000010000 */
[----:B------:R-:W2:Y:S01]  /*51c0*/  MUFU.EX2 R63, R63 ;  /* 0x0000003f003f7308 */ /* 0x000ea20000000800 */
[----:B-----5:R-:W-:Y:S01]  /*51d0*/  FADD.FTZ R3, R62, R3 ;  /* 0x000000033e037221 */ /* 0x020fe20000010000 */
[C---:B------:R-:W-:Y:S01]  /*51e0*/  HMMA.16816.F32.BF16 R68, R8.reuse, R22, R68 ;  /* 0x000000160844723c */ /* 0x040fe20000041844 */
[----:B------:R-:W3:Y:S05]  /*51f0*/  LDSM.16.MT88.4 R20, [R156+0x8800] ;  /* 0x008800009c14783b */ /* 0x000eea0000004200 */
        /* <DEDUP_REMOVED lines=9> */
[----:B------:R-:W1:Y:S05]  /*5290*/  LDSM.16.MT88.4 R12, [R158+0x9000] ;  /* 0x009000009e0c783b */ /* 0x000e6a0000004200 */
        /* <DEDUP_REMOVED lines=15> */
[----:B-----5:R-:W-:Y:S01]  /*5390*/  HMMA.16816.F32.BF16 R96, R8, R16, R96 ;  /* 0x000000100860723c */ /* 0x020fe20000041860 */
[----:B------:R-:W2:Y:S01]  /*53a0*/  MUFU.EX2 R183, R183 ;  /* 0x000000b700b77308 */ /* 0x000ea20000000800 */
[----:B------:R-:W-:-:S06]  /*53b0*/  FADD.FTZ R112, R112, R61 ;  /* 0x0000003d70707221 */ /* 0x000fcc0000010000 */
[C---:B------:R-:W-:Y:S01]  /*53c0*/  HMMA.16816.F32.BF16 R68, R8.reuse, R18, R68 ;  /* 0x000000120844723c */ /* 0x040fe20000041844 */
[----:B------:R-:W5:Y:S07]  /*53d0*/  LDSM.16.MT88.4 R16, [R156+0x9000] ;  /* 0x009000009c10783b */ /* 0x000f6e0000004200 */
[C---:B-1----:R-:W-:Y:S08]  /*53e0*/  HMMA.16816.F32.BF16 R72, R8.reuse, R12, R72 ;  /* 0x0000000c0848723c */ /* 0x042ff00000041848 */
[C---:B------:R-:W-:Y:S01]  /*53f0*/  HMMA.16816.F32.BF16 R76, R8.reuse, R14, R76 ;  /* 0x0000000e084c723c */ /* 0x040fe2000004184c */
[----:B------:R-:W1:Y:S07]  /*5400*/  LDSM.16.MT88.4 R12, [R162+0x9800] ;  /* 0x00980000a20c783b */ /* 0x000e6e0000004200 */
[C---:B----4-:R-:W-:Y:S08]  /*5410*/  HMMA.16816.F32.BF16 R80, R8.reuse, R20, R80 ;  /* 0x000000140850723c */ /* 0x050ff00000041850 */
[C---:B------:R-:W-:Y:S01]  /*5420*/  HMMA.16816.F32.BF16 R92, R8.reuse, R22, R92 ;  /* 0x00000016085c723c */ /* 0x040fe2000004185c */
[----:B------:R-:W4:Y:S07]  /*5430*/  LDSM.16.MT88.4 R20, [R158+0x9800] ;  /* 0x009800009e14783b */ /* 0x000f2e0000004200 */
[C---:B-----5:R-:W-:Y:S08]  /*5440*/  HMMA.16816.F32.BF16 R84, R8.reuse, R16, R84 ;  /* 0x000000100854723c */ /* 0x060ff00000041854 */
[----:B------:R-:W-:Y:S01]  /*5450*/  HMMA.16816.F32.BF16 R88, R8, R18, R88 ;  /* 0x000000120858723c */ /* 0x000fe20000041858 */
[----:B------:R-:W-:Y:S01]  /*5460*/  F2FP.BF16.F32.PACK_AB R9, R60, R49 ;  /* 0x000000313c09723e */ /* 0x000fe200000010ff */
[----:B------:R-:W5:Y:S01]  /*5470*/  LDSM.16.MT88.4 R16, [R157+0x9800] ;  /* 0x009800009d10783b */ /* 0x000f620000004200 */
[----:B------:R-:W-:Y:S01]  /*5480*/  F2FP.BF16.F32.PACK_AB R11, R33, R38 ;  /* 0x00000026210b723e */ /* 0x000fe200000010ff */
[----:B------:R-:W-:Y:S01]  /*5490*/  FADD.FTZ R49, R49, R112 ;  /* 0x0000007031317221 */ /* 0x000fe20000010000 */
[----:B---3--:R-:W-:Y:S01]  /*54a0*/  F2FP.BF16.F32.PACK_AB R8, R35, R36 ;  /* 0x000000242308723e */ /* 0x008fe200000010ff */
[----:B------:R-:W-:Y:S01]  /*54b0*/  FADD.FTZ R36, R36, R63 ;  /* 0x0000003f24247221 */ /* 0x000fe20000010000 */
[----:B--2---:R-:W-:Y:S01]  /*54c0*/  F2FP.BF16.F32.PACK_AB R10, R183, R26 ;  /* 0x0000001ab70a723e */ /* 0x004fe200000010ff */
[----:B------:R-:W-:-:S02]  /*54d0*/  FADD.FTZ R49, R60, R49 ;  /* 0x000000313c317221 */ /* 0x000fc40000010000 */
[----:B------:R-:W-:Y:S02]  /*54e0*/  FADD.FTZ R35, R35, R36 ;  /* 0x0000002423237221 */ /* 0x000fe40000010000 */
[----:B------:R-:W-:Y:S02]  /*54f0*/  FADD.FTZ R38, R38, R49 ;  /* 0x0000003126267221 */ /* 0x000fe40000010000 */
[----:B-1----:R-:W-:Y:S01]  /*5500*/  HMMA.16816.F32.BF16 R96, R8, R12, R96 ;  /* 0x0000000c0860723c */ /* 0x002fe20000041860 */
[----:B------:R-:W-:Y:S01]  /*5510*/  FADD.FTZ R26, R26, R35 ;  /* 0x000000231a1a7221 */ /* 0x000fe20000010000 */
[----:B------:R-:W-:-:S03]  /*5520*/  FADD.FTZ R184, R33, R38 ;  /* 0x0000002621b87221 */ /* 0x000fc60000010000 */
[----:B------:R-:W-:-:S03]  /*5530*/  FADD.FTZ R183, R183, R26 ;  /* 0x0000001ab7b77221 */ /* 0x000fc60000010000 */
[C---:B------:R-:W-:Y:S01]  /*5540*/  HMMA.16816.F32.BF16 R68, R8.reuse, R14, R68 ;  /* 0x0000000e0844723c */ /* 0x040fe20000041844 */
[----:B------:R-:W1:Y:S07]  /*5550*/  LDSM.16.MT88.4 R12, [R156+0x9800] ;  /* 0x009800009c0c783b */ /* 0x000e6e0000004200 */
[C---:B----4-:R-:W-:Y:S08]  /*5560*/  HMMA.16816.F32.BF16 R72, R8.reuse, R20, R72 ;  /* 0x000000140848723c */ /* 0x050ff00000041848 */
[C---:B------:R-:W-:Y:S08]  /*5570*/  HMMA.16816.F32.BF16 R76, R8.reuse, R22, R76 ;  /* 0x00000016084c723c */ /* 0x040ff0000004184c */
[C---:B-----5:R-:W-:Y:S08]  /*5580*/  HMMA.16816.F32.BF16 R80, R8.reuse, R16, R80 ;  /* 0x000000100850723c */ /* 0x060ff00000041850 */
[C---:B------:R-:W-:Y:S08]  /*5590*/  HMMA.16816.F32.BF16 R92, R8.reuse, R18, R92 ;  /* 0x00000012085c723c */ /* 0x040ff0000004185c */
[C---:B-1----:R-:W-:Y:S08]  /*55a0*/  HMMA.16816.F32.BF16 R84, R8.reuse, R12, R84 ;  /* 0x0000000c0854723c */ /* 0x042ff00000041854 */
[----:B------:R-:W-:Y:S01]  /*55b0*/  HMMA.16816.F32.BF16 R88, R8, R14, R88 ;  /* 0x0000000e0858723c */ /* 0x000fe20000041858 */
[----:B------:R-:W-:-:S04]  /*55c0*/  NOP ;  /* 0x0000000000007918 */ /* 0x000fc80000000000 */
[----:B------:R-:W-:-:S15]  /*55d0*/  @!P0 BRA `(.L_x_5602) ;  /* 0x0000003400a48947 */ /* 0x000fde0003800000 */
        /* <DEDUP_REMOVED lines=63> */
.L_x_5603:
[----:B------:R-:W-:Y:S01]  /*59d0*/  UMOV UR6, URZ ;  /* 0x000000ff00067c82 */ /* 0x000fe20008000000 */
[----:B------:R-:W-:Y:S01]  /*59e0*/  IMAD.SHL.U32 R4, R6, 0x80, RZ ;  /* 0x0000008006047824 */ /* 0x000fe200078e00ff */
[----:B------:R-:W-:-:S05]  /*59f0*/  IADD3 R3, P0, PT, RZ, -UR6, RZ ;  /* 0x80000006ff037c10 */ /* 0x000fca000ff1e0ff */
[----:B------:R-:W-:-:S05]  /*5a00*/  IMAD.X R4, RZ, RZ, ~R4, P0 ;  /* 0x000000ffff047224 */ /* 0x000fca00000e0e04 */
[----:B------:R-:W-:-:S04]  /*5a10*/  SHF.R.S64 R3, R3, 0x1f, R4 ;  /* 0x0000001f03037819 */ /* 0x000fc80000001004 */
[----:B------:R-:W-:-:S04]  /*5a20*/  IADD3 R172, P0, PT, R3, R172, RZ ;  /* 0x000000ac03ac7210 */ /* 0x000fc80007f1e0ff */
[----:B------:R-:W-:-:S09]  /*5a30*/  LEA.HI.X.SX32 R173, R4, R173, 0x1, P0 ;  /* 0x000000ad04ad7211 */ /* 0x000fd200000f0eff */
.L_x_5604:
        /* <DEDUP_REMOVED lines=14> */
[----:B------:R-:W-:Y:S02]  /*5b20*/  LDGSTS.E.BYPASS.LTC128B.128 [R177+0x7000], desc[UR16][R10.64] ;  /* 0x070000000ab17fae */ /* 0x000fe4000b981a10 */
[-C--:B------:R-:W-:Y:S01]  /*5b30*/  IADD3 R18, P0, PT, R16, R3.reuse, RZ ;  /* 0x0000000310127210 */ /* 0x080fe20007f1e0ff */
[--C-:B------:R-:W-:Y:S01]  /*5b40*/  IMAD.X R17, R9, 0x1, R6.reuse, P1 ;  /* 0x0000000109117824 */ /* 0x100fe200008e0606 */
[----:B------:R-:W-:Y:S02]  /*5b50*/  LDGSTS.E.BYPASS.LTC128B.128 [R177+0x7800], desc[UR16][R8.64] ;  /* 0x0780000008b17fae */ /* 0x000fe4000b981a10 */
[-C--:B------:R-:W-:Y:S01]  /*5b60*/  IADD3 R20, P1, PT, R18, R3.reuse, RZ ;  /* 0x0000000312147210 */ /* 0x080fe20007f3e0ff */
[--C-:B------:R-:W-:Y:S01]  /*5b70*/  IMAD.X R19, R17, 0x1, R6.reuse, P0 ;  /* 0x0000000111137824 */ /* 0x100fe200000e0606 */
[----:B------:R-:W-:Y:S02]  /*5b80*/  LDGSTS.E.BYPASS.LTC128B.128 [R177+0x8000], desc[UR16][R16.64] ;  /* 0x0800000010b17fae */ /* 0x000fe4000b981a10 */
[----:B------:R-:W-:Y:S01]  /*5b90*/  IADD3 R22, P0, PT, R20, R3, RZ ;  /* 0x0000000314167210 */ /* 0x000fe20007f1e0ff */
[--C-:B------:R-:W-:Y:S01]  /*5ba0*/  IMAD.X R21, R19, 0x1, R6.reuse, P1 ;  /* 0x0000000113157824 */ /* 0x100fe200008e0606 */
[----:B------:R2:W-:Y:S03]  /*5bb0*/  LDGSTS.E.BYPASS.LTC128B.128 [R177+0x8800], desc[UR16][R18.64] ;  /* 0x0880000012b17fae */ /* 0x0005e6000b981a10 */
[----:B------:R-:W-:Y:S01]  /*5bc0*/  IMAD.X R23, R21, 0x1, R6, P0 ;  /* 0x0000000115177824 */ /* 0x000fe200000e0606 */
[----:B------:R-:W-:Y:S04]  /*5bd0*/  LDGSTS.E.BYPASS.LTC128B.128 [R177+0x9000], desc[UR16][R20.64] ;  /* 0x0900000014b17fae */ /* 0x000fe8000b981a10 */
[----:B------:R3:W-:Y:S04]  /*5be0*/  LDGSTS.E.BYPASS.LTC128B.128 [R177+0x9800], desc[UR16][R22.64] ;  /* 0x0980000016b17fae */ /* 0x0007e8000b981a10 */
[----:B------:R-:W-:Y:S04]  /*5bf0*/  LDSM.16.M88.4 R124, [R167] ;  /* 0x00000000a77c783b */ /* 0x000fe80000000200 */
[----:B------:R-:W4:Y:S04]  /*5c00*/  LDSM.16.M88.4 R32, [R166+UR5+0x4000] ;  /* 0x00400005a620783b */ /* 0x000f280008000200 */
[----:B------:R-:W5:Y:S04]  /*5c10*/  LDSM.16.M88.4 R24, [R166+UR5+0x4800] ;  /* 0x00480005a618783b */ /* 0x000f680008000200 */
[----:B-1----:R-:W1:Y:S04]  /*5c20*/  LDSM.16.M88.4 R4, [R166+UR5+0x2000] ;  /* 0x00200005a604783b */ /* 0x002e680008000200 */
[----:B------:R-:W-:Y:S04]  /*5c30*/  LDSM.16.M88.4 R120, [R165] ;  /* 0x00000000a578783b */ /* 0x000fe80000000200 */
[----:B------:R-:W3:Y:S04]  /*5c40*/  LDSM.16.M88.4 R104, [R161+0x4000] ;  /* 0x00400000a168783b */ /* 0x000ee80000000200 */
[----:B------:R-:W3:Y:S04]  /*5c50*/  LDSM.16.M88.4 R100, [R161+0x4800] ;  /* 0x00480000a164783b */ /* 0x000ee80000000200 */
[----:B------:R-:W3:Y:S04]  /*5c60*/  LDSM.16.M88.4 R48, [R166+UR5+0x3000] ;  /* 0x00300005a630783b */ /* 0x000ee80008000200 */
[----:B--2---:R-:W2:Y:S04]  /*5c70*/  LDSM.16.M88.4 R16, [R166+UR5+0x5000] ;  /* 0x00500005a610783b */ /* 0x004ea80008000200 */
[----:B------:R-:W2:Y:S04]  /*5c80*/  LDSM.16.M88.4 R40, [R166+UR5+0x3800] ;  /* 0x00380005a628783b */ /* 0x000ea80008000200 */
[----:B------:R-:W2:Y:S01]  /*5c90*/  LDSM.16.M88.4 R12, [R161+0x2000] ;  /* 0x00200000a10c783b */ /* 0x000ea20000000200 */
[C---:B----4-:R-:W-:Y:S03]  /*5ca0*/  HMMA.16816.F32.BF16 R36, R124.reuse, R32, RZ ;  /* 0x000000207c24723c */ /* 0x050fe600000418ff */
[----:B------:R-:W4:Y:S04]  /*5cb0*/  LDSM.16.M88.4 R56, [R166+UR5+0x2800] ;  /* 0x00280005a638783b */ /* 0x000f280008000200 */
[----:B------:R-:W4:Y:S01]  /*5cc0*/  LDSM.16.M88.4 R112, [R161+0x3000] ;  /* 0x00300000a170783b */ /* 0x000f220000000200 */
[C---:B-----5:R-:W-:Y:S03]  /*5cd0*/  HMMA.16816.F32.BF16 R28, R124.reuse, R24, RZ ;  /* 0x000000187c1c723c */ /* 0x060fe600000418ff */
[----:B------:R-:W5:Y:S04]  /*5ce0*/  LDSM.16.M88.4 R64, [R161+0x5000] ;  /* 0x00500000a140783b */ /* 0x000f680000000200 */
[----:B------:R-:W5:Y:S01]  /*5cf0*/  LDSM.16.M88.4 R108, [R161+0x3800] ;  /* 0x00380000a16c783b */ /* 0x000f620000000200 */
[C---:B------:R-:W-:Y:S03]  /*5d00*/  HMMA.16816.F32.BF16 R32, R124.reuse, R34, RZ ;  /* 0x000000227c20723c */ /* 0x040fe600000418ff */
[----:B------:R-:W-:Y:S04]  /*5d10*/  LDSM.16.M88.4 R116, [R161+0x2800] ;  /* 0x00280000a174783b */ /* 0x000fe80000000200 */
[----:B------:R-:W-:Y:S01]  /*5d20*/  LDSM.16.M88.4 R128, [R166+UR5+0x5800] ;  /* 0x00580005a680783b */ /* 0x000fe20008000200 */
[C---:B------:R-:W-:Y:S03]  /*5d30*/  HMMA.16816.F32.BF16 R24, R124.reuse, R26, RZ ;  /* 0x0000001a7c18723c */ /* 0x040fe600000418ff */
[----:B------:R-:W0:Y:S05]  /*5d40*/  LDGDEPBAR ;  /* 0x00000000000079af */ /* 0x000e2a0000000000 */
[----:B-1----:R-:W-:Y:S08]  /*5d50*/  HMMA.16816.F32.BF16 R8, R124, R4, RZ ;  /* 0x000000047c08723c */ /* 0x002ff000000418ff */
[C---:B---3--:R-:W-:Y:S08]  /*5d60*/  HMMA.16816.F32.BF16 R36, R120.reuse, R104, R36 ;  /* 0x000000687824723c */ /* 0x048ff00000041824 */
[C---:B------:R-:W-:Y:S01]  /*5d70*/  HMMA.16816.F32.BF16 R32, R120.reuse, R106, R32 ;  /* 0x0000006a7820723c */ /* 0x040fe20000041820 */
[----:B------:R-:W-:Y:S07]  /*5d80*/  LDSM.16.M88.4 R104, [R164] ;  /* 0x00000000a468783b */ /* 0x000fee0000000200 */
[C---:B------:R-:W-:Y:S08]  /*5d90*/  HMMA.16816.F32.BF16 R28, R120.reuse, R100, R28 ;  /* 0x00000064781c723c */ /* 0x040ff0000004181c */
[----:B------:R-:W-:Y:S01]  /*5da0*/  HMMA.16816.F32.BF16 R24, R120, R102, R24 ;  /* 0x000000667818723c */ /* 0x000fe20000041818 */
[----:B------:R-:W1:Y:S07]  /*5db0*/  LDSM.16.M88.4 R100, [R160+0x2000] ;  /* 0x00200000a064783b */ /* 0x000e6e0000000200 */
[C---:B------:R-:W-:Y:S08]  /*5dc0*/  HMMA.16816.F32.BF16 R4, R124.reuse, R6, RZ ;  /* 0x000000067c04723c */ /* 0x040ff000000418ff */
[C---:B------:R-:W-:Y:S08]  /*5dd0*/  HMMA.16816.F32.BF16 R52, R124.reuse, R48, RZ ;  /* 0x000000307c34723c */ /* 0x040ff000000418ff */
[C---:B--2---:R-:W-:Y:S08]  /*5de0*/  HMMA.16816.F32.BF16 R20, R124.reuse, R16, RZ ;  /* 0x000000107c14723c */ /* 0x044ff000000418ff */
[C---:B------:R-:W-:Y:S08]  /*5df0*/  HMMA.16816.F32.BF16 R48, R124.reuse, R50, RZ ;  /* 0x000000327c30723c */ /* 0x040ff000000418ff */
[C---:B------:R-:W-:Y:S08]  /*5e00*/  HMMA.16816.F32.BF16 R16, R124.reuse, R18, RZ ;  /* 0x000000127c10723c */ /* 0x040ff000000418ff */
[C---:B------:R-:W-:Y:S08]  /*5e10*/  HMMA.16816.F32.BF16 R44, R124.reuse, R40, RZ ;  /* 0x000000287c2c723c */ /* 0x040ff000000418ff */
[----:B------:R-:W-:Y:S08]  /*5e20*/  HMMA.16816.F32.BF16 R40, R124, R42, RZ ;  /* 0x0000002a7c28723c */ /* 0x000ff000000418ff */
[C---:B------:R-:W-:Y:S08]  /*5e30*/  HMMA.16816.F32.BF16 R8, R120.reuse, R12, R8 ;  /* 0x0000000c7808723c */ /* 0x040ff00000041808 */
[----:B------:R-:W-:Y:S08]  /*5e40*/  HMMA.16816.F32.BF16 R4, R120, R14, R4 ;  /* 0x0000000e7804723c */ /* 0x000ff00000041804 */
[C---:B----4-:R-:W-:Y:S08]  /*5e50*/  HMMA.16816.F32.BF16 R60, R124.reuse, R56, RZ ;  /* 0x000000387c3c723c */ /* 0x050ff000000418ff */
[----:B------:R-:W-:Y:S08]  /*5e60*/  HMMA.16816.F32.BF16 R56, R124, R58, RZ ;  /* 0x0000003a7c38723c */ /* 0x000ff000000418ff */
[C---:B------:R-:W-:Y:S08]  /*5e70*/  HMMA.16816.F32.BF16 R52, R120.reuse, R112, R52 ;  /* 0x000000707834723c */ /* 0x040ff00000041834 */
[C---:B------:R-:W-:Y:S01]  /*5e80*/  HMMA.16816.F32.BF16 R48, R120.reuse, R114, R48 ;  /* 0x000000727830723c */ /* 0x040fe20000041830 */
[----:B------:R-:W2:Y:S07]  /*5e90*/  LDSM.16.M88.4 R112, [R160+0x2800] ;  /* 0x00280000a070783b */ /* 0x000eae0000000200 */
        /* <DEDUP_REMOVED lines=10> */
[----:B------:R-:W-:Y:S01]  /*5f40*/  HMMA.16816.F32.BF16 R56, R120, R118, R56 ;  /* 0x000000767838723c */ /* 0x000fe20000041838 */
[----:B------:R-:W5:Y:S07]  /*5f50*/  LDSM.16.M88.4 R116, [R160+0x3000] ;  /* 0x00300000a074783b */ /* 0x000f6e0000000200 */
[C---:B------:R-:W-:Y:S08]  /*5f60*/  HMMA.16816.F32.BF16 R12, R124.reuse, R128, RZ ;  /* 0x000000807c0c723c */ /* 0x040ff000000418ff */
[----:B------:R-:W-:Y:S08]  /*5f70*/  HMMA.16816.F32.BF16 R124, R124, R130, RZ ;  /* 0x000000827c7c723c */ /* 0x000ff000000418ff */
[C---:B--2---:R-:W-:Y:S08]  /*5f80*/  HMMA.16816.F32.BF16 R60, R104.reuse, R112, R60 ;  /* 0x00000070683c723c */ /* 0x044ff0000004183c */
[C---:B------:R-:W-:Y:S01]  /*5f90*/  HMMA.16816.F32.BF16 R56, R104.reuse, R114, R56 ;  /* 0x000000726838723c */ /* 0x040fe20000041838 */
[----:B------:R-:W-:Y:S07]  /*5fa0*/  LDSM.16.M88.4 R112, [R163] ;  /* 0x00000000a370783b */ /* 0x000fee0000000200 */
[C---:B---3--:R-:W-:Y:S08]  /*5fb0*/  HMMA.16816.F32.BF16 R44, R104.reuse, R64, R44 ;  /* 0x00000040682c723c */ /* 0x048ff0000004182c */
[----:B------:R-:W-:Y:S01]  /*5fc0*/  HMMA.16816.F32.BF16 R40, R104, R66, R40 ;  /* 0x000000426828723c */ /* 0x000fe20000041828 */
[----:B------:R-:W2:Y:S07]  /*5fd0*/  LDSM.16.M88.4 R64, [R159+0x2000] ;  /* 0x002000009f40783b */ /* 0x000eae0000000200 */
[C---:B----4-:R-:W-:Y:S08]  /*5fe0*/  HMMA.16816.F32.BF16 R12, R120.reuse, R108, R12 ;  /* 0x0000006c780c723c */ /* 0x050ff0000004180c */
[----:B------:R-:W-:Y:S01]  /*5ff0*/  HMMA.16816.F32.BF16 R124, R120, R110, R124 ;  /* 0x0000006e787c723c */ /* 0x000fe2000004187c */
[----:B------:R-:W3:Y:S04]  /*6000*/  LDSM.16.M88.4 R108, [R160+0x4800] ;  /* 0x00480000a06c783b */ /* 0x000ee80000000200 */
[----:B------:R-:W-:Y:S03]  /*6010*/  LDSM.16.M88.4 R120, [R160+0x5000] ;  /* 0x00500000a078783b */ /* 0x000fe60000000200 */
[C---:B-1----:R-:W-:Y:S08]  /*6020*/  HMMA.16816.F32.BF16 R36, R104.reuse, R100, R36 ;  /* 0x000000646824723c */ /* 0x042ff00000041824 */
[C---:B------:R-:W-:Y:S01]  /*6030*/  HMMA.16816.F32.BF16 R32, R104.reuse, R102, R32 ;  /* 0x000000666820723c */ /* 0x040fe20000041820 */
[----:B------:R-:W1:Y:S07]  /*6040*/  LDSM.16.M88.4 R100, [R159+0x2800] ;  /* 0x002800009f64783b */ /* 0x000e6e0000000200 */
[C---:B-----5:R-:W-:Y:S08]  /*6050*/  HMMA.16816.F32.BF16 R52, R104.reuse, R116, R52 ;  /* 0x000000746834723c */ /* 0x060ff00000041834 */
[----:B------:R-:W-:Y:S01]  /*6060*/  HMMA.16816.F32.BF16 R48, R104, R118, R48 ;  /* 0x000000766830723c */ /* 0x000fe20000041830 */
[----:B------:R-:W4:Y:S07]  /*6070*/  LDSM.16.M88.4 R116, [R160+0x5800] ;  /* 0x00580000a074783b */ /* 0x000f2e0000000200 */
[----:B--2---:R-:W-:Y:S08]  /*6080*/  HMMA.16816.F32.BF16 R8, R112, R64, R8 ;  /* 0x000000407008723c */ /* 0x004ff00000041808 */
[----:B---3--:R-:W-:Y:S01]  /*6090*/  HMMA.16816.F32.BF16 R28, R104, R108, R28 ;  /* 0x0000006c681c723c */ /* 0x008fe2000004181c */
[----:B------:R-:W-:-:S04]  /*60a0*/  IMAD R108, R134, 0x80, R137 ;  /* 0x00000080866c7824 */ /* 0x000fc800078e0289 */
[C---:B------:R-:W-:Y:S02]  /*60b0*/  VIADD R3, R108.reuse, 0xffffff00 ;  /* 0xffffff006c037836 */ /* 0x040fe40000000000 */
[C---:B------:R-:W-:Y:S01]  /*60c0*/  VIADD R65, R108.reuse, 0xffffff08 ;  /* 0xffffff086c417836 */ /* 0x040fe20000000000 */
[C---:B------:R-:W-:Y:S01]  /*60d0*/  HMMA.16816.F32.BF16 R4, R112.reuse, R66, R4 ;  /* 0x000000427004723c */ /* 0x040fe20000041804 */
[C---:B------:R-:W-:Y:S01]  /*60e0*/  VIADD R64, R108.reuse, 0xffffff09 ;  /* 0xffffff096c407836 */ /* 0x040fe20000000000 */
[CC--:B------:R-:W-:Y:S02]  /*60f0*/  ISETP.GE.AND P1, PT, R3.reuse, R136.reuse, PT ;  /* 0x000000880300720c */ /* 0x0c0fe40003f26270 */
[----:B------:R-:W-:Y:S01]  /*6100*/  ISETP.GE.AND P0, PT, R3, R135, PT ;  /* 0x000000870300720c */ /* 0x000fe20003f06270 */
[----:B------:R-:W-:Y:S01]  /*6110*/  VIADD R3, R108, 0xffffff01 ;  /* 0xffffff016c037836 */ /* 0x000fe20000000000 */
[----:B------:R-:W-:Y:S01]  /*6120*/  FSEL R192, R8, -INF , !P1 ;  /* 0xff80000008c07808 */ /* 0x000fe20004800000 */
[----:B------:R-:W-:Y:S01]  /*6130*/  VIADD R8, R108, 0xffffff10 ;  /* 0xffffff106c087836 */ /* 0x000fe20000000000 */
[----:B-1----:R-:W-:Y:S01]  /*6140*/  HMMA.16816.F32.BF16 R60, R112, R100, R60 ;  /* 0x00000064703c723c */ /* 0x002fe2000004183c */
[----:B------:R-:W-:-:S02]  /*6150*/  ISETP.GE.AND P5, PT, R65, R136, PT ;  /* 0x000000884100720c */ /* 0x000fc40003fa6270 */
[----:B------:R-:W-:Y:S02]  /*6160*/  FSEL R191, R10, -INF , !P0 ;  /* 0xff8000000abf7808 */ /* 0x000fe40004000000 */
[CC--:B------:R-:W-:Y:S02]  /*6170*/  ISETP.GE.AND P6, PT, R3.reuse, R136.reuse, PT ;  /* 0x000000880300720c */ /* 0x0c0fe40003fc6270 */
[-C--:B------:R-:W-:Y:S01]  /*6180*/  ISETP.GE.AND P3, PT, R3, R135.reuse, PT ;  /* 0x000000870300720c */ /* 0x080fe20003f66270 */
[----:B------:R-:W-:Y:S01]  /*6190*/  HMMA.16816.F32.BF16 R24, R104, R110, R24 ;  /* 0x0000006e6818723c */ /* 0x000fe20000041818 */
[----:B------:R-:W-:Y:S01]  /*61a0*/  ISETP.GE.AND P1, PT, R64, R135, PT ;  /* 0x000000874000720c */ /* 0x000fe20003f26270 */
[----:B------:R-:W-:Y:S01]  /*61b0*/  VIADD R3, R108, 0xffffff11 ;  /* 0xffffff116c037836 */ /* 0x000fe20000000000 */
[----:B------:R-:W-:Y:S01]  /*61c0*/  FSEL R196, R4, -INF , !P5 ;  /* 0xff80000004c47808 */ /* 0x000fe20006800000 */
[----:B------:R-:W-:Y:S01]  /*61d0*/  VIADD R4, R108, 0xffffff19 ;  /* 0xffffff196c047836 */ /* 0x000fe20000000000 */
[----:B------:R-:W-:-:S02]  /*61e0*/  ISETP.GE.AND P0, PT, R8, R136, PT ;  /* 0x000000880800720c */ /* 0x000fc40003f06270 */
[----:B------:R-:W-:Y:S01]  /*61f0*/  ISETP.GE.AND P4, PT, R65, R135, PT ;  /* 0x000000874100720c */ /* 0x000fe20003f86270 */
[C---:B------:R-:W-:Y:S01]  /*6200*/  HMMA.16816.F32.BF16 R20, R104.reuse, R120, R20 ;  /* 0x000000786814723c */ /* 0x040fe20000041814 */
[----:B------:R-:W-:Y:S02]  /*6210*/  ISETP.GE.AND P2, PT, R64, R136, PT ;  /* 0x000000884000720c */ /* 0x000fe40003f46270 */
[----:B------:R-:W1:Y:S01]  /*6220*/  LDSM.16.M88.4 R64, [R159+0x3800] ;  /* 0x003800009f40783b */ /* 0x000e620000000200 */
[----:B------:R-:W-:Y:S02]  /*6230*/  FSEL R195, R7, -INF , !P1 ;  /* 0xff80000007c37808 */ /* 0x000fe40004800000 */
[----:B------:R-:W-:Y:S02]  /*6240*/  FSEL R194, R60, -INF , !P0 ;  /* 0xff8000003cc27808 */ /* 0x000fe40004000000 */
[----:B------:R-:W-:Y:S01]  /*6250*/  HMMA.16816.F32.BF16 R16, R104, R122, R16 ;  /* 0x0000007a6810723c */ /* 0x000fe20000041810 */
[----:B------:R-:W-:-:S02]  /*6260*/  FSEL R100, R9, -INF , !P6 ;  /* 0xff80000009647808 */ /* 0x000fc40007000000 */
[----:B------:R-:W-:Y:S02]  /*6270*/  FSEL R193, R11, -INF , !P3 ;  /* 0xff8000000bc17808 */ /* 0x000fe40005800000 */
[CC--:B------:R-:W-:Y:S02]  /*6280*/  ISETP.GE.AND P1, PT, R4.reuse, R136.reuse, PT ;  /* 0x000000880400720c */ /* 0x0c0fe40003f26270 */
[-C--:B------:R-:W-:Y:S01]  /*6290*/  ISETP.GE.AND P0, PT, R4, R135.reuse, PT ;  /* 0x000000870400720c */ /* 0x080fe20003f06270 */
[----:B----4-:R-:W-:Y:S01]  /*62a0*/  HMMA.16816.F32.BF16 R12, R104, R116, R12 ;  /* 0x00000074680c723c */ /* 0x010fe2000004180c */
[----:B------:R-:W-:Y:S01]  /*62b0*/  ISETP.GE.AND P6, PT, R8, R135, PT ;  /* 0x000000870800720c */ /* 0x000fe20003fc6270 */
[C---:B------:R-:W-:Y:S01]  /*62c0*/  VIADD R4, R108.reuse, 0xffffff20 ;  /* 0xffffff206c047836 */ /* 0x040fe20000000000 */
[----:B------:R-:W-:Y:S01]  /*62d0*/  ISETP.GE.AND P3, PT, R3, R136, PT ;  /* 0x000000880300720c */ /* 0x000fe20003f66270 */
[----:B------:R-:W-:Y:S01]  /*62e0*/  VIADD R8, R108, 0xffffff29 ;  /* 0xffffff296c087836 */ /* 0x000fe20000000000 */
[----:B------:R-:W-:-:S02]  /*62f0*/  FSEL R189, R62, -INF , !P6 ;  /* 0xff8000003ebd7808 */ /* 0x000fc40007000000 */
[----:B------:R-:W-:Y:S01]  /*6300*/  FSEL R190, R61, -INF , !P3 ;  /* 0xff8000003dbe7808 */ /* 0x000fe20005800000 */
[----:B------:R-:W-:Y:S01]  /*6310*/  HMMA.16816.F32.BF16 R124, R104, R118, R124 ;  /* 0x00000076687c723c */ /* 0x000fe2000004187c */
[----:B------:R-:W2:Y:S01]  /*6320*/  LDSM.16.M88.4 R104, [R159+0x3000] ;  /* 0x003000009f68783b */ /* 0x000ea20000000200 */
[----:B------:R-:W-:Y:S02]  /*6330*/  FSEL R197, R6, -INF , !P4 ;  /* 0xff80000006c57808 */ /* 0x000fe40006000000 */
[----:B------:R-:W-:Y:S02]  /*6340*/  FSEL R198, R5, -INF , !P2 ;  /* 0xff80000005c67808 */ /* 0x000fe40005000000 */
[C---:B------:R-:W-:Y:S02]  /*6350*/  ISETP.GE.AND P6, PT, R4.reuse, R136, PT ;  /* 0x000000880400720c */ /* 0x040fe40003fc6270 */
[-C--:B------:R-:W-:Y:S01]  /*6360*/  ISETP.GE.AND P3, PT, R4, R135.reuse, PT ;  /* 0x000000870400720c */ /* 0x080fe20003f66270 */
[----:B------:R-:W-:Y:S01]  /*6370*/  HMMA.16816.F32.BF16 R56, R112, R102, R56 ;  /* 0x000000667038723c */ /* 0x000fe20000041838 */
[----:B------:R-:W3:Y:S01]  /*6380*/  LDSM.16.M88.4 R4, [R159+0x4000] ;  /* 0x004000009f04783b */ /* 0x000ee20000000200 */
[----:B------:R-:W-:Y:S01]  /*6390*/  ISETP.GE.AND P5, PT, R3, R135, PT ;  /* 0x000000870300720c */ /* 0x000fe20003fa6270 */
[----:B------:R-:W-:-:S03]  /*63a0*/  VIADD R3, R108, 0xffffff18 ;  /* 0xffffff186c037836 */ /* 0x000fc60000000000 */
[----:B------:R-:W-:Y:S02]  /*63b0*/  FSEL R187, R63, -INF , !P5 ;  /* 0xff8000003fbb7808 */ /* 0x000fe40006800000 */
[C---:B------:R-:W-:Y:S01]  /*63c0*/  ISETP.GE.AND P4, PT, R3.reuse, R136, PT ;  /* 0x000000880300720c */ /* 0x040fe20003f86270 */
[----:B-1----:R-:W-:Y:S01]  /*63d0*/  HMMA.16816.F32.BF16 R44, R112, R64, R44 ;  /* 0x00000040702c723c */ /* 0x002fe2000004182c */
[----:B------:R-:W-:Y:S01]  /*63e0*/  ISETP.GE.AND P2, PT, R3, R135, PT ;  /* 0x000000870300720c */ /* 0x000fe20003f46270 */
[----:B------:R-:W-:-:S05]  /*63f0*/  VIADD R3, R108, 0xffffff21 ;  /* 0xffffff216c037836 */ /* 0x000fca0000000000 */
[CC--:B------:R-:W-:Y:S01]  /*6400*/  ISETP.GE.AND P5, PT, R3.reuse, R136.reuse, PT ;  /* 0x000000880300720c */ /* 0x0c0fe20003fa6270 */
[----:B------:R-:W-:Y:S02]  /*6410*/  HMMA.16816.F32.BF16 R40, R112, R66, R40 ;  /* 0x000000427028723c */ /* 0x000fe40000041828 */
[----:B------:R-:W-:Y:S02]  /*6420*/  FSEL R188, R56, -INF , !P4 ;  /* 0xff80000038bc7808 */ /* 0x000fe40006000000 */
[----:B------:R-:W-:Y:S01]  /*6430*/  ISETP.GE.AND P4, PT, R3, R135, PT ;  /* 0x000000870300720c */ /* 0x000fe20003f86270 */
[----:B------:R-:W-:Y:S01]  /*6440*/  VIADD R3, R108, 0xffffff28 ;  /* 0xffffff286c037836 */ /* 0x000fe20000000000 */
[----:B------:R-:W-:Y:S02]  /*6450*/  FSEL R181, R59, -INF , !P0 ;  /* 0xff8000003bb57808 */ /* 0x000fe40004000000 */
[----:B------:R-:W-:Y:S02]  /*6460*/  ISETP.GE.AND P0, PT, R8, R136, PT ;  /* 0x000000880800720c */ /* 0x000fe40003f06270 */
[----:B------:R-:W-:-:S02]  /*6470*/  FSEL R185, R58, -INF , !P2 ;  /* 0xff8000003ab97808 */ /* 0x000fc40005000000 */
[----:B------:R-:W-:Y:S02]  /*6480*/  FSEL R186, R57, -INF , !P1 ;  /* 0xff80000039ba7808 */ /* 0x000fe40004800000 */
[C---:B------:R-:W-:Y:S01]  /*6490*/  ISETP.GE.AND P2, PT, R3.reuse, R136, PT ;  /* 0x000000880300720c */ /* 0x040fe20003f46270 */
[----:B--2---:R-:W-:Y:S01]  /*64a0*/  HMMA.16816.F32.BF16 R52, R112, R104, R52 ;  /* 0x000000687034723c */ /* 0x004fe20000041834 */
[----:B------:R-:W-:Y:S01]  /*64b0*/  ISETP.GE.AND P1, PT, R3, R135, PT ;  /* 0x000000870300720c */ /* 0x000fe20003f26270 */
[----:B------:R-:W-:-:S06]  /*64c0*/  VIADD R3, R108, 0xffffff31 ;  /* 0xffffff316c037836 */ /* 0x000fcc0000000000 */
[C---:B------:R-:W-:Y:S08]  /*64d0*/  HMMA.16816.F32.BF16 R48, R112.reuse, R106, R48 ;  /* 0x0000006a7030723c */ /* 0x040ff00000041830 */
[----:B---3--:R-:W-:Y:S01]  /*64e0*/  HMMA.16816.F32.BF16 R36, R112, R4, R36 ;  /* 0x000000047024723c */ /* 0x008fe20000041824 */
[----:B------:R-:W-:Y:S02]  /*64f0*/  VIADD R4, R108, 0xffffff49 ;  /* 0xffffff496c047836 */ /* 0x000fe40000000000 */
[----:B------:R-:W-:-:S02]  /*6500*/  FSEL R182, R52, -INF , !P6 ;  /* 0xff80000034b67808 */ /* 0x000fc40007000000 */
[-C--:B------:R-:W-:Y:S01]  /*6510*/  ISETP.GE.AND P6, PT, R8, R135.reuse, PT ;  /* 0x000000870800720c */ /* 0x080fe20003fc6270 */
[----:B------:R-:W-:Y:S01]  /*6520*/  VIADD R8, R108, 0xffffff30 ;  /* 0xffffff306c087836 */ /* 0x000fe20000000000 */
[----:B------:R-:W-:Y:S01]  /*6530*/  FSEL R171, R54, -INF , !P3 ;  /* 0xff80000036ab7808 */ /* 0x000fe20005800000 */
[----:B------:R-:W-:Y:S01]  /*6540*/  HMMA.16816.F32.BF16 R32, R112, R6, R32 ;  /* 0x000000067020723c */ /* 0x000fe20000041820 */
[----:B------:R-:W-:Y:S02]  /*6550*/  FSEL R54, R53, -INF , !P5 ;  /* 0xff80000035367808 */ /* 0x000fe40006800000 */
[----:B------:R-:W-:Y:S02]  /*6560*/  ISETP.GE.AND P3, PT, R8, R136, PT ;  /* 0x000000880800720c */ /* 0x000fe40003f66270 */
[----:B------:R-:W-:Y:S02]  /*6570*/  FSEL R153, R55, -INF , !P4 ;  /* 0xff80000037997808 */ /* 0x000fe40006000000 */
[----:B------:R-:W-:Y:S01]  /*6580*/  FSEL R52, R48, -INF , !P2 ;  /* 0xff80000030347808 */ /* 0x000fe20005000000 */
[----:B------:R-:W-:Y:S01]  /*6590*/  VIADD R48, R108, 0xffffff39 ;  /* 0xffffff396c307836 */ /* 0x000fe20000000000 */
[----:B------:R-:W-:-:S02]  /*65a0*/  ISETP.GE.AND P5, PT, R8, R135, PT ;  /* 0x000000870800720c */ /* 0x000fc40003fa6270 */
[C---:B------:R-:W-:Y:S01]  /*65b0*/  ISETP.GE.AND P4, PT, R3.reuse, R136, PT ;  /* 0x000000880300720c */ /* 0x040fe20003f86270 */
[----:B------:R-:W1:Y:S01]  /*65c0*/  LDSM.16.M88.4 R8, [R159+0x4800] ;  /* 0x004800009f08783b */ /* 0x000e620000000200 */
[----:B------:R-:W-:Y:S01]  /*65d0*/  ISETP.GE.AND P2, PT, R3, R135, PT ;  /* 0x000000870300720c */ /* 0x000fe20003f46270 */
[----:B------:R-:W-:Y:S01]  /*65e0*/  VIADD R3, R108, 0xffffff38 ;  /* 0xffffff386c037836 */ /* 0x000fe20000000000 */
[----:B------:R-:W-:Y:S01]  /*65f0*/  FSEL R154, R44, -INF , !P3 ;  /* 0xff8000002c9a7808 */ /* 0x000fe20005800000 */
        /* <DEDUP_REMOVED lines=8> */
[CC--:B------:R-:W-:Y:S02]  /*6680*/  ISETP.GE.AND P6, PT, R48.reuse, R136.reuse, PT ;  /* 0x000000883000720c */ /* 0x0c0fe40003fc6270 */
[----:B------:R-:W-:Y:S02]  /*6690*/  ISETP.GE.AND P3, PT, R48, R135, PT ;  /* 0x000000873000720c */ /* 0x000fe40003f66270 */
[----:B------:R-:W-:Y:S01]  /*66a0*/  ISETP.GE.AND P5, PT, R44, R136, PT ;  /* 0x000000882c00720c */ /* 0x000fe20003fa6270 */
[----:B------:R-:W2:Y:S01]  /*66b0*/  LDSM.16.M88.4 R48, [R159+0x5000] ;  /* 0x005000009f30783b */ /* 0x000ea20000000200 */
[----:B------:R-:W-:-:S02]  /*66c0*/  FSEL R147, R43, -INF , !P3 ;  /* 0xff8000002b937808 */ /* 0x000fc40005800000 */
        /* <DEDUP_REMOVED lines=8> */
[----:B------:R-:W-:Y:S01]  /*6750*/  FSEL R141, R38, -INF , !P4 ;  /* 0xff800000268d7808 */ /* 0x000fe20006000000 */
[C---:B-1----:R-:W-:Y:S01]  /*6760*/  HMMA.16816.F32.BF16 R28, R112.reuse, R8, R28 ;  /* 0x00000008701c723c */ /* 0x042fe2000004181c */
[----:B------:R-:W-:Y:S01]  /*6770*/  FSEL R144, R37, -INF , !P2 ;  /* 0xff80000025907808 */ /* 0x000fe20005000000 */
[----:B------:R-:W-:Y:S01]  /*6780*/  VIADD R8, R108, 0xffffff59 ;  /* 0xffffff596c087836 */ /* 0x000fe20000000000 */
[C---:B------:R-:W-:Y:S02]  /*6790*/  ISETP.GE.AND P4, PT, R4.reuse, R136, PT ;  /* 0x000000880400720c */ /* 0x040fe40003f86270 */
[-C--:B------:R-:W-:Y:S02]  /*67a0*/  ISETP.GE.AND P2, PT, R4, R135.reuse, PT ;  /* 0x000000870400720c */ /* 0x080fe40003f46270 */
[----:B------:R-:W1:Y:S01]  /*67b0*/  LDSM.16.M88.4 R4, [R159+0x5800] ;  /* 0x005800009f04783b */ /* 0x000e620000000200 */
[----:B------:R-:W-:Y:S01]  /*67c0*/  FSEL R150, R40, -INF , !P1 ;  /* 0xff80000028967808 */ /* 0x000fe20004800000 */
[----:B------:R-:W-:Y:S01]  /*67d0*/  HMMA.16816.F32.BF16 R24, R112, R10, R24 ;  /* 0x0000000a7018723c */ /* 0x000fe20000041818 */
[----:B------:R-:W-:Y:S01]  /*67e0*/  ISETP.GE.AND P1, PT, R3, R135, PT ;  /* 0x000000870300720c */ /* 0x000fe20003f26270 */
[----:B------:R-:W-:Y:S01]  /*67f0*/  VIADD R3, R108, 0xffffff48 ;  /* 0xffffff486c037836 */ /* 0x000fe20000000000 */
[----:B------:R-:W-:Y:S01]  /*6800*/  FSEL R145, R42, -INF , !P0 ;  /* 0xff8000002a917808 */ /* 0x000fe20004000000 */
[----:B------:R-:W-:-:S04]  /*6810*/  DEPBAR.LE SB0, 0x0 ;  /* 0x000080000000791a */ /* 0x000fc80000000000 */
[----:B------:R-:W-:Y:S02]  /*6820*/  FSEL R148, R41, -INF , !P6 ;  /* 0xff80000029947808 */ /* 0x000fe40007000000 */
[CC--:B------:R-:W-:Y:S02]  /*6830*/  ISETP.GE.AND P0, PT, R3.reuse, R136.reuse, PT ;  /* 0x000000880300720c */ /* 0x0c0fe40003f06270 */
[----:B------:R-:W-:Y:S01]  /*6840*/  ISETP.GE.AND P6, PT, R3, R135, PT ;  /* 0x000000870300720c */ /* 0x000fe20003fc6270 */
[----:B------:R-:W-:Y:S01]  /*6850*/  VIADD R3, R108, 0xffffff51 ;  /* 0xffffff516c037836 */ /* 0x000fe20000000000 */
[----:B--2---:R-:W-:Y:S01]  /*6860*/  HMMA.16816.F32.BF16 R20, R112, R48, R20 ;  /* 0x000000307014723c */ /* 0x004fe20000041814 */
[----:B------:R-:W-:Y:S02]  /*6870*/  FSEL R131, R39, -INF , !P1 ;  /* 0xff80000027837808 */ /* 0x000fe40004800000 */
[----:B------:R-:W-:Y:S02]  /*6880*/  FSEL R140, R32, -INF , !P0 ;  /* 0xff800000208c7808 */ /* 0x000fe40004000000 */
[----:B------:R-:W-:-:S02]  /*6890*/  ISETP.GE.AND P1, PT, R3, R136, PT ;  /* 0x000000880300720c */ /* 0x000fc40003f26270 */
        /* <DEDUP_REMOVED lines=18> */
[-C--:B------:R-:W-:Y:S01]  /*69c0*/  ISETP.GE.AND P4, PT, R8, R135.reuse, PT ;  /* 0x000000870800720c */ /* 0x080fe20003f86270 */
[----:B------:R-:W-:Y:S01]  /*69d0*/  VIADD R8, R108, 0xffffff61 ;  /* 0xffffff616c087836 */ /* 0x000fe20000000000 */
[----:B------:R-:W-:Y:S01]  /*69e0*/  FSEL R120, R20, -INF , !P2 ;  /* 0xff80000014787808 */ /* 0x000fe20005000000 */
[----:B------:R-:W-:Y:S01]  /*69f0*/  HMMA.16816.F32.BF16 R124, R112, R6, R124 ;  /* 0x00000006707c723c */ /* 0x000fe2000004187c */
[----:B------:R-:W-:Y:S02]  /*6a00*/  FSEL R121, R27, -INF , !P4 ;  /* 0xff8000001b797808 */ /* 0x000fe40006000000 */
[----:B------:R-:W-:Y:S01]  /*6a10*/  FSEL R119, R31, -INF , !P0 ;  /* 0xff8000001f777808 */ /* 0x000fe20004000000 */
[----:B------:R-:W-:Y:S01]  /*6a20*/  BAR.SYNC.DEFER_BLOCKING 0x0 ;  /* 0x0000000000007b1d */ /* 0x000fe20000010000 */
[CC--:B------:R-:W-:Y:S02]  /*6a30*/  ISETP.GE.AND P4, PT, R3.reuse, R136.reuse, PT ;  /* 0x000000880300720c */ /* 0x0c0fe40003f86270 */
[----:B------:R-:W-:Y:S01]  /*6a40*/  ISETP.GE.AND P2, PT, R3, R135, PT ;  /* 0x000000870300720c */ /* 0x000fe20003f46270 */
[----:B------:R-:W-:Y:S01]  /*6a50*/  VIADD R3, R108, 0xffffff70 ;  /* 0xffffff706c037836 */ /* 0x000fe20000000000 */
[----:B------:R-:W-:-:S02]  /*6a60*/  ISETP.GE.AND P0, PT, R8, R136, PT ;  /* 0x000000880800720c */ /* 0x000fc40003f06270 */
[----:B------:R-:W-:Y:S02]  /*6a70*/  FSEL R128, R24, -INF , !P6 ;  /* 0xff80000018807808 */ /* 0x000fe40007000000 */
[-C--:B------:R-:W-:Y:S01]  /*6a80*/  ISETP.GE.AND P6, PT, R8, R135.reuse, PT ;  /* 0x000000870800720c */ /* 0x080fe20003fc6270 */
[----:B------:R-:W-:Y:S01]  /*6a90*/  VIADD R8, R108, 0xffffff68 ;  /* 0xffffff686c087836 */ /* 0x000fe20000000000 */
[----:B------:R-:W-:Y:S02]  /*6aa0*/  FSEL R118, R21, -INF , !P0 ;  /* 0xff80000015767808 */ /* 0x000fe40004000000 */
[----:B------:R-:W-:Y:S02]  /*6ab0*/  ISETP.GE.AND P0, PT, R3, R135, PT ;  /* 0x000000870300720c */ /* 0x000fe40003f06270 */
[----:B------:R-:W-:Y:S02]  /*6ac0*/  FSEL R123, R26, -INF , !P3 ;  /* 0xff8000001a7b7808 */ /* 0x000fe40005800000 */
[----:B------:R-:W-:-:S02]  /*6ad0*/  ISETP.GE.AND P3, PT, R8, R136, PT ;  /* 0x000000880800720c */ /* 0x000fc40003f66270 */
[----:B------:R-:W-:Y:S02]  /*6ae0*/  FSEL R60, R14, -INF , !P0 ;  /* 0xff8000000e3c7808 */ /* 0x000fe40004000000 */
[----:B------:R-:W-:Y:S02]  /*6af0*/  ISETP.GE.U32.AND P0, PT, R134, 0x3, PT ;  /* 0x000000038600780c */ /* 0x000fe40003f06070 */
[----:B------:R-:W-:Y:S02]  /*6b00*/  FSEL R117, R22, -INF , !P1 ;  /* 0xff80000016757808 */ /* 0x000fe40004800000 */
[----:B------:R-:W-:Y:S02]  /*6b10*/  ISETP.GE.AND P1, PT, R3, R136, PT ;  /* 0x000000880300720c */ /* 0x000fe40003f26270 */
[----:B------:R-:W-:Y:S02]  /*6b20*/  FSEL R3, R23, -INF , !P6 ;  /* 0xff80000017037808 */ /* 0x000fe40007000000 */
[----:B------:R-:W-:-:S02]  /*6b30*/  FSEL R116, R16, -INF , !P3 ;  /* 0xff80000010747808 */ /* 0x000fc40005800000 */
[C---:B------:R-:W-:Y:S02]  /*6b40*/  ISETP.GE.AND P6, PT, R4.reuse, R136, PT ;  /* 0x000000880400720c */ /* 0x040fe40003fc6270 */
[-C--:B------:R-:W-:Y:S01]  /*6b50*/  ISETP.GE.AND P3, PT, R4, R135.reuse, PT ;  /* 0x000000870400720c */ /* 0x080fe20003f66270 */
[C---:B------:R-:W-:Y:S01]  /*6b60*/  VIADD R4, R108.reuse, 0xffffff78 ;  /* 0xffffff786c047836 */ /* 0x040fe20000000000 */
[----:B------:R-:W-:Y:S01]  /*6b70*/  FSEL R122, R25, -INF , !P5 ;  /* 0xff800000197a7808 */ /* 0x000fe20006800000 */
[----:B------:R-:W-:Y:S01]  /*6b80*/  VIADD R108, R108, 0xffffff79 ;  /* 0xffffff796c6c7836 */ /* 0x000fe20000000000 */
[----:B------:R-:W-:Y:S02]  /*6b90*/  ISETP.GE.AND P5, PT, R8, R135, PT ;  /* 0x000000870800720c */ /* 0x000fe40003fa6270 */
[----:B------:R-:W-:Y:S02]  /*6ba0*/  FSEL R110, R17, -INF , !P4 ;  /* 0xff800000116e7808 */ /* 0x000fe40006000000 */
[----:B------:R-:W-:-:S02]  /*6bb0*/  FSEL R109, R18, -INF , !P5 ;  /* 0xff800000126d7808 */ /* 0x000fc40006800000 */
[----:B------:R-:W-:Y:S02]  /*6bc0*/  FSEL R111, R19, -INF , !P2 ;  /* 0xff800000136f7808 */ /* 0x000fe40005000000 */
[----:B------:R-:W-:Y:S02]  /*6bd0*/  FSEL R56, R12, -INF , !P1 ;  /* 0xff8000000c387808 */ /* 0x000fe40004800000 */
[-C--:B------:R-:W-:Y:S02]  /*6be0*/  ISETP.GE.AND P5, PT, R4, R136.reuse, PT ;  /* 0x000000880400720c */ /* 0x080fe40003fa6270 */
[----:B------:R-:W-:Y:S02]  /*6bf0*/  ISETP.GE.AND P4, PT, R108, R136, PT ;  /* 0x000000886c00720c */ /* 0x000fe40003f86270 */
[-C--:B------:R-:W-:Y:S02]  /*6c00*/  ISETP.GE.AND P2, PT, R4, R135.reuse, PT ;  /* 0x000000870400720c */ /* 0x080fe40003f46270 */
[----:B------:R-:W-:-:S02]  /*6c10*/  ISETP.GE.AND P1, PT, R108, R135, PT ;  /* 0x000000876c00720c */ /* 0x000fc40003f26270 */
[----:B------:R-:W-:Y:S02]  /*6c20*/  FSEL R63, R13, -INF , !P6 ;  /* 0xff8000000d3f7808 */ /* 0x000fe40007000000 */
[----:B------:R-:W-:Y:S02]  /*6c30*/  FSEL R59, R15, -INF , !P3 ;  /* 0xff8000000f3b7808 */ /* 0x000fe40005800000 */
        /* <DEDUP_REMOVED lines=68> */
.L_x_5606:
[----:B------:R-:W-:Y:S01]  /*7080*/  UMOV UR6, URZ ;  /* 0x000000ff00067c82 */ /* 0x000fe20008000000 */
[----:B------:R-:W-:Y:S01]  /*7090*/  IMAD.SHL.U32 R4, R132, 0x80, RZ ;  /* 0x0000008084047824 */ /* 0x000fe200078e00ff */
[----:B------:R-:W-:-:S05]  /*70a0*/  IADD3 R5, P0, PT, RZ, -UR6, RZ ;  /* 0x80000006ff057c10 */ /* 0x000fca000ff1e0ff */
[----:B------:R-:W-:-:S05]  /*70b0*/  IMAD.X R4, RZ, RZ, ~R4, P0 ;  /* 0x000000ffff047224 */ /* 0x000fca00000e0e04 */
[----:B------:R-:W-:-:S04]  /*70c0*/  SHF.R.S64 R5, R5, 0x1f, R4 ;  /* 0x0000001f05057819 */ /* 0x000fc80000001004 */
[----:B------:R-:W-:-:S04]  /*70d0*/  IADD3 R170, P0, PT, R5, R170, RZ ;  /* 0x000000aa05aa7210 */ /* 0x000fc80007f1e0ff */
[----:B------:R-:W-:-:S09]  /*70e0*/  LEA.HI.X.SX32 R169, R4, R169, 0x1, P0 ;  /* 0x000000a904a97211 */ /* 0x000fd200000f0eff */
.L_x_5607:
[C---:B------:R-:W-:Y:S01]  /*70f0*/  IMAD.SHL.U32 R5, R132.reuse, 0x20, RZ ;  /* 0x0000002084057824 */ /* 0x040fe200078e00ff */
[----:B------:R-:W-:Y:S01]  /*7100*/  SHF.L.U64.HI R132, R132, 0x5, R133 ;  /* 0x0000000584847819 */ /* 0x000fe20000010285 */
[----:B------:R-:W-:Y:S02]  /*7110*/  IMAD.MOV.U32 R8, RZ, RZ, R170 ;  /* 0x000000ffff087224 */ /* 0x000fe400078e00aa */
[----:B------:R-:W-:Y:S01]  /*7120*/  IMAD.MOV.U32 R9, RZ, RZ, R169 ;  /* 0x000000ffff097224 */ /* 0x000fe200078e00a9 */
[----:B------:R-:W-:-:S04]  /*7130*/  IADD3 R6, P0, PT, R5, R170, RZ ;  /* 0x000000aa05067210 */ /* 0x000fc80007f1e0ff */
[-C--:B------:R-:W-:Y:S01]  /*7140*/  IADD3 R14, P1, PT, R6, R5.reuse, RZ ;  /* 0x00000005060e7210 */ /* 0x080fe20007f3e0ff */
        /* <DEDUP_REMOVED lines=8> */
[-C--:B------:R-:W-:Y:S02]  /*71d0*/  IADD3 R10, P1, PT, R12, R5.reuse, RZ ;  /* 0x000000050c0a7210 */ /* 0x080fe40007f3e0ff */
        /* <DEDUP_REMOVED lines=15> */
.L_x_5605:
[----:B-1----:R-:W-:Y:S01]  /*72d0*/  FMNMX3.FTZ R5, R2, R192, R100, !PT ;  /* 0x000000c002057276 */ /* 0x002fe20007810064 */
        /* <DEDUP_REMOVED lines=61> */
[----:B------:R-:W1:Y:S01]  /*76b0*/  LDSM.16.MT88.4 R4, [R158+0x6000] ;  /* 0x006000009e04783b */ /* 0x000e620000004200 */
        /* <DEDUP_REMOVED lines=38> */
[----:B------:R-:W-:-:S05]  /*7920*/  FFMA.FTZ R60, R60, UR4, -R66 ;  /* 0x000000043c3c7c23 */ /* 0x000fca0008010842 */
        /* <DEDUP_REMOVED lines=45> */
[--C-:B------:R-:W-:Y:S01]  /*7c00*/  FFMA.FTZ R74, R54, UR4, -R103.reuse ;  /* 0x00000004364a7c23 */ /* 0x100fe20008010867 */
[--C-:B------:R-:W-:Y:S01]  /*7c10*/  FFMA.FTZ R75, R182, UR4, -R103.reuse ;  /* 0x00000004b64b7c23 */ /* 0x100fe20008010867 */
[--C-:B------:R-:W-:Y:S01]  /*7c20*/  FFMA.FTZ R80, R155, UR4, -R66.reuse ;  /* 0x000000049b507c23 */ /* 0x100fe20008010842 */
[----:B------:R-:W2:Y:S01]  /*7c30*/  MUFU.EX2 R97, R97 ;  /* 0x0000006100617308 */ /* 0x000ea20000000800 */
[C---:B-1----:R-:W-:Y:S01]  /*7c40*/  HMMA.16816.F32.BF16 R24, R8.reuse, R4, R24 ;  /* 0x000000040818723c */ /* 0x042fe20000041818 */
        /* <DEDUP_REMOVED lines=10> */
[----:B------:R-:W-:Y:S01]  /*7cf0*/  FFMA.FTZ R183, R183, R108, R104 ;  /* 0x0000006cb7b77223 */ /* 0x000fe20000010068 */
[----:B------:R-:W-:Y:S01]  /*7d00*/  FFMA.FTZ R184, R184, R2, R67 ;  /* 0x00000002b8b87223 */ /* 0x000fe20000010043 */
[----:B------:R-:W-:-:S02]  /*7d10*/  IADD3 R181, PT, PT, R134, -0x3, RZ ;  /* 0xfffffffd86b57810 */ /* 0x000fc40007ffe0ff */
[----:B------:R-:W1:Y:S01]  /*7d20*/  MUFU.EX2 R73, R73 ;  /* 0x0000004900497308 */ /* 0x000e620000000800 */
[C---:B------:R-:W-:Y:S01]  /*7d30*/  HMMA.16816.F32.BF16 R16, R8.reuse, R18, R68 ;  /* 0x000000120810723c */ /* 0x040fe20000041844 */
[----:B------:R-:W-:Y:S01]  /*7d40*/  FFMA.FTZ R69, R186, UR4, -R103 ;  /* 0x00000004ba457c23 */ /* 0x000fe20008010867 */
[--C-:B------:R-:W-:Y:S01]  /*7d50*/  FFMA.FTZ R70, R189, UR4, -R66.reuse ;  /* 0x00000004bd467c23 */ /* 0x100fe20008010842 */
[----:B------:R-:W-:Y:S01]  /*7d60*/  FFMA.FTZ R71, R187, UR4, -R66 ;  /* 0x00000004bb477c23 */ /* 0x000fe20008010842 */
[----:B--2---:R-:W-:Y:S01]  /*7d70*/  F2FP.BF16.F32.PACK_AB R48, R97, R0 ;  /* 0x000000006130723e */ /* 0x004fe200000010ff */
[----:B------:R-:W-:Y:S01]  /*7d80*/  FADD.FTZ R102, R102, R183 ;  /* 0x000000b766667221 */ /* 0x000fe20000010000 */
[----:B------:R-:W-:Y:S01]  /*7d90*/  FADD.FTZ R65, R65, R184 ;  /* 0x000000b841417221 */ /* 0x000fe20000010000 */
[----:B------:R-:W-:Y:S01]  /*7da0*/  MUFU.EX2 R68, R188 ;  /* 0x000000bc00447308 */ /* 0x000fe20000000800 */
[C---:B------:R-:W-:Y:S01]  /*7db0*/  HMMA.16816.F32.BF16 R4, R8.reuse, R6, R76 ;  /* 0x000000060804723c */ /* 0x040fe2000004184c */
[--C-:B------:R-:W-:Y:S01]  /*7dc0*/  FFMA.FTZ R76, R52, UR4, -R103.reuse ;  /* 0x00000004344c7c23 */ /* 0x100fe20008010867 */
[----:B------:R-:W-:Y:S01]  /*7dd0*/  FFMA.FTZ R77, R180, UR4, -R103 ;  /* 0x00000004b44d7c23 */ /* 0x000fe20008010867 */
[----:B------:R-:W-:Y:S01]  /*7de0*/  LDSM.16.MT88.4 R52, [R156+0x6800] ;  /* 0x006800009c34783b */ /* 0x000fe20000004200 */
[--C-:B------:R-:W-:Y:S01]  /*7df0*/  FFMA.FTZ R78, R171, UR4, -R66.reuse ;  /* 0x00000004ab4e7c23 */ /* 0x100fe20008010842 */
[----:B------:R-:W-:Y:S01]  /*7e00*/  FFMA.FTZ R79, R153, UR4, -R66 ;  /* 0x00000004994f7c23 */ /* 0x000fe20008010842 */
[----:B------:R-:W-:Y:S01]  /*7e10*/  FADD.FTZ R101, R101, R102 ;  /* 0x0000006665657221 */ /* 0x000fe20000010000 */
[----:B------:R-:W2:Y:S01]  /*7e20*/  MUFU.EX2 R69, R69 ;  /* 0x0000004500457308 */ /* 0x000ea20000000800 */
[C---:B------:R-:W-:Y:S01]  /*7e30*/  HMMA.16816.F32.BF16 R20, R8.reuse, R22, R92 ;  /* 0x000000160814723c */ /* 0x040fe2000004185c */
[----:B-1----:R-:W-:Y:S01]  /*7e40*/  F2FP.BF16.F32.PACK_AB R51, R73, R72 ;  /* 0x000000484933723e */ /* 0x002fe200000010ff */
[----:B------:R-:W-:Y:S01]  /*7e50*/  FADD.FTZ R64, R64, R65 ;  /* 0x0000004140407221 */ /* 0x000fe20000010000 */
[----:B------:R-:W-:Y:S01]  /*7e60*/  FADD.FTZ R101, R100, R101 ;  /* 0x0000006564657221 */ /* 0x000fe20000010000 */
[----:B------:R-:W-:Y:S01]  /*7e70*/  FFMA.FTZ R183, R61, UR4, -R103 ;  /* 0x000000043db77c23 */ /* 0x000fe20008010867 */
[----:B------:R-:W-:Y:S01]  /*7e80*/  LDSM.16.MT88.4 R92, [R157+0x9800] ;  /* 0x009800009d5c783b */ /* 0x000fe20000004200 */
[----:B------:R-:W-:Y:S01]  /*7e90*/  FADD.FTZ R107, R107, R64 ;  /* 0x000000406b6b7221 */ /* 0x000fe20000010000 */
[----:B------:R-:W-:Y:S01]  /*7ea0*/  MUFU.EX2 R70, R70 ;  /* 0x0000004600467308 */ /* 0x000fe20000000800 */
[C---:B------:R-:W-:Y:S07]  /*7eb0*/  HMMA.16816.F32.BF16 R44, R8.reuse, R28, R44 ;  /* 0x0000001c082c723c */ /* 0x040fee000004182c */
[----:B------:R-:W1:Y:S01]  /*7ec0*/  MUFU.EX2 R71, R71 ;  /* 0x0000004700477308 */ /* 0x000e620000000800 */
[----:B------:R-:W-:Y:S01]  /*7ed0*/  HMMA.16816.F32.BF16 R8, R8, R30, R88 ;  /* 0x0000001e0808723c */ /* 0x000fe20000041858 */
[----:B------:R-:W3:Y:S01]  /*7ee0*/  LDSM.16.MT88.4 R28, [R157+0x6800] ;  /* 0x006800009d1c783b */ /* 0x000ee20000004200 */
[----:B--2---:R-:W-:-:S05]  /*7ef0*/  F2FP.BF16.F32.PACK_AB R50, R69, R68 ;  /* 0x000000444532723e */ /* 0x004fca00000010ff */
[----:B------:R-:W-:Y:S08]  /*7f00*/  MUFU.EX2 R75, R75 ;  /* 0x0000004b004b7308 */ /* 0x000ff00000000800 */
[----:B------:R-:W2:Y:S01]  /*7f10*/  MUFU.EX2 R74, R74 ;  /* 0x0000004a004a7308 */ /* 0x000ea20000000800 */
[----:B-1----:R-:W-:Y:S01]  /*7f20*/  F2FP.BF16.F32.PACK_AB R49, R71, R70 ;  /* 0x000000464731723e */ /* 0x002fe200000010ff */
[----:B------:R-:W-:-:S04]  /*7f30*/  FADD.FTZ R70, R70, R107 ;  /* 0x0000006b46467221 */ /* 0x000fc80000010000 */
[----:B------:R-:W-:Y:S02]  /*7f40*/  FADD.FTZ R71, R71, R70 ;  /* 0x0000004647477221 */ /* 0x000fe40000010000 */
[----:B------:R-:W-:Y:S01]  /*7f50*/  HMMA.16816.F32.BF16 R12, R48, R36, R12 ;  /* 0x00000024300c723c */ /* 0x000fe2000004180c */
[----:B------:R-:W-:Y:S01]  /*7f60*/  MUFU.EX2 R76, R76 ;  /* 0x0000004c004c7308 */ /* 0x000fe20000000800 */
[----:B------:R-:W-:-:S04]  /*7f70*/  FADD.FTZ R72, R72, R71 ;  /* 0x0000004748487221 */ /* 0x000fc80000010000 */
[----:B------:R-:W-:Y:S02]  /*7f80*/  FADD.FTZ R73, R73, R72 ;  /* 0x0000004849497221 */ /* 0x000fe40000010000 */
[C---:B------:R-:W-:Y:S01]  /*7f90*/  HMMA.16816.F32.BF16 R16, R48.reuse, R38, R16 ;  /* 0x000000263010723c */ /* 0x040fe20000041810 */
[----:B------:R-:W-:Y:S01]  /*7fa0*/  MUFU.EX2 R77, R77 ;  /* 0x0000004d004d7308 */ /* 0x000fe20000000800 */
[----:B------:R-:W1:Y:S06]  /*7fb0*/  LDSM.16.MT88.4 R36, [R162+0x7000] ;  /* 0x00700000a224783b */ /* 0x000e6c0000004200 */
[C---:B------:R-:W-:Y:S01]  /*7fc0*/  HMMA.16816.F32.BF16 R24, R48.reuse, R40, R24 ;  /* 0x000000283018723c */ /* 0x040fe20000041818 */
[----:B------:R-:W-:Y:S07]  /*7fd0*/  MUFU.EX2 R78, R78 ;  /* 0x0000004e004e7308 */ /* 0x000fee0000000800 */
[C---:B---3--:R-:W-:Y:S01]  /*7fe0*/  HMMA.16816.F32.BF16 R32, R48.reuse, R28, R32 ;  /* 0x0000001c3020723c */ /* 0x048fe20000041820 */
[----:B------:R-:W3:Y:S07]  /*7ff0*/  MUFU.EX2 R79, R79 ;  /* 0x0000004f004f7308 */ /* 0x000eee0000000800 */
[C---:B------:R-:W-:Y:S01]  /*8000*/  HMMA.16816.F32.BF16 R20, R48.reuse, R30, R20 ;  /* 0x0000001e3014723c */ /* 0x040fe20000041814 */
[----:B------:R-:W4:Y:S01]  /*8010*/  LDSM.16.MT88.4 R28, [R157+0x7000] ;  /* 0x007000009d1c783b */ /* 0x000f220000004200 */
[----:B------:R-:W-:Y:S06]  /*8020*/  MUFU.EX2 R80, R80 ;  /* 0x0000005000507308 */ /* 0x000fec0000000800 */
[C---:B------:R-:W-:Y:S01]  /*8030*/  HMMA.16816.F32.BF16 R4, R48.reuse, R42, R4 ;  /* 0x0000002a3004723c */ /* 0x040fe20000041804 */
[----:B------:R-:W5:Y:S01]  /*8040*/  LDSM.16.MT88.4 R40, [R158+0x7000] ;  /* 0x007000009e28783b */ /* 0x000f620000004200 */
[----:B------:R-:W1:Y:S06]  /*8050*/  MUFU.EX2 R81, R81 ;  /* 0x0000005100517308 */ /* 0x000e6c0000000800 */
[C---:B------:R-:W-:Y:S02]  /*8060*/  HMMA.16816.F32.BF16 R44, R48.reuse, R52, R44 ;  /* 0x00000034302c723c */ /* 0x040fe4000004182c */
[----:B------:R-:W-:Y:S06]  /*8070*/  MUFU.EX2 R85, R85 ;  /* 0x0000005500557308 */ /* 0x000fec0000000800 */
[----:B------:R-:W-:Y:S01]  /*8080*/  HMMA.16816.F32.BF16 R8, R48, R54, R8 ;  /* 0x000000363008723c */ /* 0x000fe20000041808 */
[----:B--2---:R-:W-:Y:S01]  /*8090*/  F2FP.BF16.F32.PACK_AB R48, R74, R75 ;  /* 0x0000004b4a30723e */ /* 0x004fe200000010ff */
[----:B------:R-:W2:Y:S01]  /*80a0*/  LDSM.16.MT88.4 R52, [R156+0x7000] ;  /* 0x007000009c34783b */ /* 0x000ea20000004200 */
[----:B---3--:R-:W-:Y:S01]  /*80b0*/  F2FP.BF16.F32.PACK_AB R49, R79, R78 ;  /* 0x0000004e4f31723e */ /* 0x008fe200000010ff */
[----:B------:R-:W3:Y:S01]  /*80c0*/  MUFU.EX2 R82, R82 ;  /* 0x0000005200527308 */ /* 0x000ee20000000800 */
[----:B------:R-:W-:Y:S01]  /*80d0*/  F2FP.BF16.F32.PACK_AB R50, R77, R76 ;  /* 0x0000004c4d32723e */ /* 0x000fe200000010ff */
[----:B------:R-:W-:Y:S01]  /*80e0*/  FADD.FTZ R78, R78, R73 ;  /* 0x000000494e4e7221 */ /* 0x000fe20000010000 */
[----:B-1----:R-:W-:-:S03]  /*80f0*/  F2FP.BF16.F32.PACK_AB R51, R81, R80 ;  /* 0x000000505133723e */ /* 0x002fc600000010ff */
[----:B------:R-:W-:Y:S02]  /*8100*/  FADD.FTZ R79, R79, R78 ;  /* 0x0000004e4f4f7221 */ /* 0x000fe40000010000 */
[----:B------:R-:W-:Y:S02]  /*8110*/  MUFU.EX2 R83, R83 ;  /* 0x0000005300537308 */ /* 0x000fe40000000800 */
[C---:B------:R-:W-:Y:S06]  /*8120*/  HMMA.16816.F32.BF16 R12, R48.reuse, R36, R12 ;  /* 0x00000024300c723c */ /* 0x040fec000004180c */
[----:B------:R-:W-:Y:S02]  /*8130*/  MUFU.EX2 R84, R84 ;  /* 0x0000005400547308 */ /* 0x000fe40000000800 */
[C---:B----4-:R-:W-:Y:S06]  /*8140*/  HMMA.16816.F32.BF16 R32, R48.reuse, R28, R32 ;  /* 0x0000001c3020723c */ /* 0x050fec0000041820 */
[----:B------:R-:W-:Y:S02]  /*8150*/  MUFU.EX2 R87, R87 ;  /* 0x0000005700577308 */ /* 0x000fe40000000800 */
[C---:B------:R-:W-:Y:S01]  /*8160*/  HMMA.16816.F32.BF16 R20, R48.reuse, R30, R20 ;  /* 0x0000001e3014723c */ /* 0x040fe20000041814 */
[----:B------:R-:W1:Y:S05]  /*8170*/  LDSM.16.MT88.4 R28, [R157+0x7800] ;  /* 0x007800009d1c783b */ /* 0x000e6a0000004200 */
[----:B------:R-:W4:Y:S02]  /*8180*/  MUFU.EX2 R86, R86 ;  /* 0x0000005600567308 */ /* 0x000f240000000800 */
[C---:B------:R-:W-:Y:S01]  /*8190*/  HMMA.16816.F32.BF16 R16, R48.reuse, R38, R16 ;  /* 0x000000263010723c */ /* 0x040fe20000041810 */
[----:B------:R-:W1:Y:S05]  /*81a0*/  LDSM.16.MT88.4 R36, [R162+0x7800] ;  /* 0x00780000a224783b */ /* 0x000e6a0000004200 */
[----:B------:R-:W-:Y:S02]  /*81b0*/  MUFU.EX2 R96, R96 ;  /* 0x0000006000607308 */ /* 0x000fe40000000800 */
[C---:B-----5:R-:W-:Y:S06]  /*81c0*/  HMMA.16816.F32.BF16 R24, R48.reuse, R40, R24 ;  /* 0x000000283018723c */ /* 0x060fec0000041818 */
[----:B------:R-:W5:Y:S02]  /*81d0*/  MUFU.EX2 R113, R113 ;  /* 0x0000007100717308 */ /* 0x000f640000000800 */
[C---:B------:R-:W-:Y:S01]  /*81e0*/  HMMA.16816.F32.BF16 R4, R48.reuse, R42, R4 ;  /* 0x0000002a3004723c */ /* 0x040fe20000041804 */
[----:B------:R-:W1:Y:S05]  /*81f0*/  LDSM.16.MT88.4 R40, [R158+0x7800] ;  /* 0x007800009e28783b */ /* 0x000e6a0000004200 */
[----:B------:R-:W-:Y:S02]  /*8200*/  MUFU.EX2 R115, R115 ;  /* 0x0000007300737308 */ /* 0x000fe40000000800 */
[C---:B--2---:R-:W-:Y:S06]  /*8210*/  HMMA.16816.F32.BF16 R44, R48.reuse, R52, R44 ;  /* 0x00000034302c723c */ /* 0x044fec000004182c */
[----:B------:R-:W2:Y:S02]  /*8220*/  MUFU.EX2 R112, R112 ;  /* 0x0000007000707308 */ /* 0x000ea40000000800 */
[----:B------:R-:W-:Y:S01]  /*8230*/  HMMA.16816.F32.BF16 R8, R48, R54, R8 ;  /* 0x000000363008723c */ /* 0x000fe20000041808 */
[----:B---3--:R-:W-:Y:S01]  /*8240*/  F2FP.BF16.F32.PACK_AB R48, R82, R85 ;  /* 0x000000555230723e */ /* 0x008fe200000010ff */
[----:B------:R-:W3:Y:S01]  /*8250*/  LDSM.16.MT88.4 R52, [R156+0x7800] ;  /* 0x007800009c34783b */ /* 0x000ee20000004200 */
[----:B----4-:R-:W-:-:S02]  /*8260*/  F2FP.BF16.F32.PACK_AB R49, R86, R87 ;  /* 0x000000575631723e */ /* 0x010fc400000010ff */
        /* <DEDUP_REMOVED lines=8> */
[C---:B------:R-:W-:Y:S02]  /*82f0*/  HMMA.16816.F32.BF16 R12, R48.reuse, R36, R12 ;  /* 0x00000024300c723c */ /* 0x040fe4000004180c */
[----:B------:R-:W4:Y:S06]  /*8300*/  MUFU.EX2 R124, R124 ;  /* 0x0000007c007c7308 */ /* 0x000f2c0000000800 */
[C---:B------:R-:W-:Y:S01]  /*8310*/  HMMA.16816.F32.BF16 R16, R48.reuse, R38, R16 ;  /* 0x000000263010723c */ /* 0x040fe20000041810 */
[----:B------:R-:W5:Y:S01]  /*8320*/  LDSM.16.MT88.4 R36, [R162+0x8000] ;  /* 0x00800000a224783b */ /* 0x000f620000004200 */
[----:B------:R-:W-:Y:S06]  /*8330*/  MUFU.EX2 R126, R126 ;  /* 0x0000007e007e7308 */ /* 0x000fec0000000800 */
[C---:B------:R-:W-:Y:S02]  /*8340*/  HMMA.16816.F32.BF16 R24, R48.reuse, R40, R24 ;  /* 0x000000283018723c */ /* 0x040fe40000041818 */
[----:B------:R-:W1:Y:S06]  /*8350*/  MUFU.EX2 R131, R131 ;  /* 0x0000008300837308 */ /* 0x000e6c0000000800 */
[C---:B------:R-:W-:Y:S01]  /*8360*/  HMMA.16816.F32.BF16 R4, R48.reuse, R42, R4 ;  /* 0x0000002a3004723c */ /* 0x040fe20000041804 */
[----:B------:R-:W5:Y:S01]  /*8370*/  LDSM.16.MT88.4 R40, [R157+0x8000] ;  /* 0x008000009d28783b */ /* 0x000f620000004200 */
[----:B------:R-:W-:Y:S06]  /*8380*/  MUFU.EX2 R130, R130 ;  /* 0x0000008200827308 */ /* 0x000fec0000000800 */
[C---:B---3--:R-:W-:Y:S02]  /*8390*/  HMMA.16816.F32.BF16 R44, R48.reuse, R52, R44 ;  /* 0x00000034302c723c */ /* 0x048fe4000004182c */
[----:B------:R-:W3:Y:S06]  /*83a0*/  MUFU.EX2 R133, R133 ;  /* 0x0000008500857308 */ /* 0x000eec0000000800 */
[----:B------:R-:W-:Y:S01]  /*83b0*/  HMMA.16816.F32.BF16 R8, R48, R54, R8 ;  /* 0x000000363008723c */ /* 0x000fe20000041808 */
[----:B--2---:R-:W-:Y:S01]  /*83c0*/  F2FP.BF16.F32.PACK_AB R48, R112, R115 ;  /* 0x000000737030723e */ /* 0x004fe200000010ff */
[----:B------:R-:W2:Y:S01]  /*83d0*/  LDSM.16.MT88.4 R52, [R156+0x8000] ;  /* 0x008000009c34783b */ /* 0x000ea20000004200 */
[----:B----4-:R-:W-:Y:S01]  /*83e0*/  F2FP.BF16.F32.PACK_AB R49, R124, R127 ;  /* 0x0000007f7c31723e */ /* 0x010fe200000010ff */
[----:B------:R-:W-:Y:S01]  /*83f0*/  MUFU.EX2 R128, R128 ;  /* 0x0000008000807308 */ /* 0x000fe20000000800 */
        /* <DEDUP_REMOVED lines=12> */
[----:B------:R-:W1:Y:S02]  /*84c0*/  MUFU.EX2 R132, R132 ;  /* 0x0000008400847308 */ /* 0x000e640000000800 */
[C---:B------:R-:W-:Y:S06]  /*84d0*/  HMMA.16816.F32.BF16 R32, R48.reuse, R40, R32 ;  /* 0x000000283020723c */ /* 0x040fec0000041820 */
[----:B------:R-:W-:Y:S02]  /*84e0*/  MUFU.EX2 R120, R120 ;  /* 0x0000007800787308 */ /* 0x000fe40000000800 */
[C---:B------:R-:W-:Y:S01]  /*84f0*/  HMMA.16816.F32.BF16 R20, R48.reuse, R42, R20 ;  /* 0x0000002a3014723c */ /* 0x040fe20000041814 */
[----:B------:R-:W-:Y:S05]  /*8500*/  LDSM.16.MT88.4 R40, [R156+0x8800] ;  /* 0x008800009c28783b */ /* 0x000fea0000004200 */
[----:B------:R-:W5:Y:S02]  /*8510*/  MUFU.EX2 R121, R121 ;  /* 0x0000007900797308 */ /* 0x000f640000000800 */
[----:B--2---:R-:W-:Y:S01]  /*8520*/  HMMA.16816.F32.BF16 R44, R48, R52, R44 ;  /* 0x00000034302c723c */ /* 0x004fe2000004182c */
[----:B---3--:R-:W-:-:S02]  /*8530*/  F2FP.BF16.F32.PACK_AB R52, R133, R130 ;  /* 0x000000828534723e */ /* 0x008fc400000010ff */
[----:B----4-:R-:W-:-:S03]  /*8540*/  F2FP.BF16.F32.PACK_AB R53, R119, R122 ;  /* 0x0000007a7735723e */ /* 0x010fc600000010ff */
[----:B------:R-:W-:Y:S02]  /*8550*/  MUFU.EX2 R129, R129 ;  /* 0x0000008100817308 */ /* 0x000fe40000000800 */
[----:B------:R-:W-:Y:S01]  /*8560*/  HMMA.16816.F32.BF16 R8, R48, R54, R8 ;  /* 0x000000363008723c */ /* 0x000fe20000041808 */
[----:B------:R-:W2:Y:S01]  /*8570*/  LDSM.16.MT88.4 R48, [R157+0x8800] ;  /* 0x008800009d30783b */ /* 0x000ea20000004200 */
[----:B------:R-:W-:Y:S02]  /*8580*/  F2FP.BF16.F32.PACK_AB R54, R135, R128 ;  /* 0x000000808736723e */ /* 0x000fe400000010ff */
[----:B-1----:R-:W-:Y:S02]  /*8590*/  F2FP.BF16.F32.PACK_AB R55, R132, R123 ;  /* 0x0000007b8437723e */ /* 0x002fe400000010ff */
[----:B------:R-:W-:Y:S05]  /*85a0*/  MUFU.EX2 R110, R110 ;  /* 0x0000006e006e7308 */ /* 0x000fea0000000800 */
[C---:B------:R-:W-:Y:S03]  /*85b0*/  HMMA.16816.F32.BF16 R12, R52.reuse, R28, R12 ;  /* 0x0000001c340c723c */ /* 0x040fe6000004180c */
[----:B------:R-:W-:Y:S05]  /*85c0*/  MUFU.EX2 R116, R116 ;  /* 0x0000007400747308 */ /* 0x000fea0000000800 */
[C---:B------:R-:W-:Y:S01]  /*85d0*/  HMMA.16816.F32.BF16 R16, R52.reuse, R30, R16 ;  /* 0x0000001e3410723c */ /* 0x040fe20000041810 */
[----:B------:R-:W1:Y:S02]  /*85e0*/  LDSM.16.MT88.4 R28, [R162+0x9000] ;  /* 0x00900000a21c783b */ /* 0x000e640000004200 */
[----:B------:R-:W3:Y:S05]  /*85f0*/  MUFU.EX2 R3, R3 ;  /* 0x0000000300037308 */ /* 0x000eea0000000800 */
[C---:B-----5:R-:W-:Y:S03]  /*8600*/  HMMA.16816.F32.BF16 R24, R52.reuse, R36, R24 ;  /* 0x000000243418723c */ /* 0x060fe60000041818 */
[----:B------:R-:W-:Y:S05]  /*8610*/  MUFU.EX2 R109, R109 ;  /* 0x0000006d006d7308 */ /* 0x000fea0000000800 */
[C---:B------:R-:W-:Y:S01]  /*8620*/  HMMA.16816.F32.BF16 R4, R52.reuse, R38, R4 ;  /* 0x000000263404723c */ /* 0x040fe20000041804 */
[----:B------:R-:W4:Y:S02]  /*8630*/  LDSM.16.MT88.4 R36, [R158+0x9000] ;  /* 0x009000009e24783b */ /* 0x000f240000004200 */
[----:B------:R-:W5:Y:S05]  /*8640*/  MUFU.EX2 R118, R118 ;  /* 0x0000007600767308 */ /* 0x000f6a0000000800 */
[----:B--2---:R-:W-:Y:S01]  /*8650*/  HMMA.16816.F32.BF16 R32, R52, R48, R32 ;  /* 0x000000303420723c */ /* 0x004fe20000041820 */
[----:B------:R-:W-:-:S02]  /*8660*/  F2FP.BF16.F32.PACK_AB R48, R121, R120 ;  /* 0x000000787930723e */ /* 0x000fc400000010ff */
[----:B---3--:R-:W-:Y:S01]  /*8670*/  F2FP.BF16.F32.PACK_AB R49, R3, R116 ;  /* 0x000000740331723e */ /* 0x008fe200000010ff */
[----:B------:R-:W-:Y:S04]  /*8680*/  MUFU.EX2 R2, R62 ;  /* 0x0000003e00027308 */ /* 0x000fe80000000800 */
[C---:B------:R-:W-:Y:S01]  /*8690*/  HMMA.16816.F32.BF16 R20, R52.reuse, R50, R20 ;  /* 0x000000323414723c */ /* 0x040fe20000041814 */
[----:B------:R-:W-:Y:S02]  /*86a0*/  F2FP.BF16.F32.PACK_AB R50, R110, R129 ;  /* 0x000000816e32723e */ /* 0x000fe400000010ff */
[----:B-----5:R-:W-:Y:S01]  /*86b0*/  F2FP.BF16.F32.PACK_AB R51, R118, R109 ;  /* 0x0000006d7633723e */ /* 0x020fe200000010ff */
[----:B------:R-:W2:Y:S04]  /*86c0*/  MUFU.EX2 R183, R183 ;  /* 0x000000b700b77308 */ /* 0x000ea80000000800 */
[----:B------:R-:W-:Y:S04]  /*86d0*/  HMMA.16816.F32.BF16 R44, R52, R40, R44 ;  /* 0x00000028342c723c */ /* 0x000fe8000004182c */
[----:B------:R-:W-:Y:S04]  /*86e0*/  MUFU.EX2 R57, R57 ;  /* 0x0000003900397308 */ /* 0x000fe80000000800 */
[----:B-1----:R-:W-:Y:S01]  /*86f0*/  HMMA.16816.F32.BF16 R12, R48, R28, R12 ;  /* 0x0000001c300c723c */ /* 0x002fe2000004180c */
[----:B--2---:R-:W-:-:S07]  /*8700*/  F2FP.BF16.F32.PACK_AB R90, R183, R2 ;  /* 0x00000002b75a723e */ /* 0x004fce00000010ff */
[C---:B------:R-:W-:Y:S01]  /*8710*/  HMMA.16816.F32.BF16 R16, R48.reuse, R30, R16 ;  /* 0x0000001e3010723c */ /* 0x040fe20000041810 */
[----:B------:R-:W1:Y:S07]  /*8720*/  LDSM.16.MT88.4 R28, [R156+0x9000] ;  /* 0x009000009c1c783b */ /* 0x000e6e0000004200 */
[----:B----4-:R-:W-:Y:S01]  /*8730*/  HMMA.16816.F32.BF16 R24, R48, R36, R24 ;  /* 0x000000243018723c */ /* 0x010fe20000041818 */
[----:B------:R-:W-:Y:S02]  /*8740*/  FADD.FTZ R36, R0, R101 ;  /* 0x0000006500247221 */ /* 0x000fe40000010000 */
[----:B------:R-:W-:Y:S02]  /*8750*/  MUFU.EX2 R0, R60 ;  /* 0x0000003c00007308 */ /* 0x000fe40000000800 */
[----:B------:R-:W-:-:S03]  /*8760*/  FADD.FTZ R97, R97, R36 ;  /* 0x0000002461617221 */ /* 0x000fc60000010000 */
[----:B------:R-:W-:Y:S01]  /*8770*/  HMMA.16816.F32.BF16 R8, R52, R42, R8 ;  /* 0x0000002a3408723c */ /* 0x000fe20000041808 */
[----:B------:R-:W-:Y:S01]  /*8780*/  FADD.FTZ R68, R68, R97 ;  /* 0x0000006144447221 */ /* 0x000fe20000010000 */
[----:B------:R-:W2:Y:S01]  /*8790*/  LDSM.16.MT88.4 R40, [R157+0x9000] ;  /* 0x009000009d28783b */ /* 0x000ea20000004200 */
[--C-:B------:R-:W-:Y:S01]  /*87a0*/  FFMA.FTZ R52, R56, UR4, -R103.reuse ;  /* 0x0000000438347c23 */ /* 0x100fe20008010867 */
[----:B------:R-:W-:Y:S01]  /*87b0*/  FFMA.FTZ R53, R63, UR4, -R103 ;  /* 0x000000043f357c23 */ /* 0x000fe20008010867 */
[----:B------:R-:W-:Y:S01]  /*87c0*/  FADD.FTZ R68, R69, R68 ;  /* 0x0000004445447221 */ /* 0x000fe20000010000 */
[--C-:B------:R-:W-:Y:S01]  /*87d0*/  FFMA.FTZ R55, R59, UR4, -R66.reuse ;  /* 0x000000043b377c23 */ /* 0x100fe20008010842 */
[----:B------:R-:W-:Y:S01]  /*87e0*/  FFMA.FTZ R54, R58, UR4, -R66 ;  /* 0x000000043a367c23 */ /* 0x000fe20008010842 */
[----:B------:R-:W-:Y:S01]  /*87f0*/  HMMA.16816.F32.BF16 R4, R48, R38, R4 ;  /* 0x000000263004723c */ /* 0x000fe20000041804 */
[----:B------:R-:W3:Y:S01]  /*8800*/  LDSM.16.MT88.4 R36, [R162+0x9800] ;  /* 0x00980000a224783b */ /* 0x000ee20000004200 */
[----:B------:R-:W-:Y:S01]  /*8810*/  FADD.FTZ R75, R75, R68 ;  /* 0x000000444b4b7221 */ /* 0x000fe20000010000 */
[----:B------:R-:W-:Y:S03]  /*8820*/  MUFU.EX2 R52, R52 ;  /* 0x0000003400347308 */ /* 0x000fe60000000800 */
[----:B------:R-:W-:-:S04]  /*8830*/  FADD.FTZ R75, R74, R75 ;  /* 0x0000004b4a4b7221 */ /* 0x000fc80000010000 */
[----:B------:R-:W-:Y:S01]  /*8840*/  FADD.FTZ R76, R76, R75 ;  /* 0x0000004b4c4c7221 */ /* 0x000fe20000010000 */
[----:B------:R-:W4:Y:S03]  /*8850*/  MUFU.EX2 R53, R53 ;  /* 0x0000003500357308 */ /* 0x000f260000000800 */
[----:B------:R-:W-:Y:S01]  /*8860*/  FADD.FTZ R76, R77, R76 ;  /* 0x0000004c4d4c7221 */ /* 0x000fe20000010000 */
[----:B-1----:R-:W-:Y:S01]  /*8870*/  HMMA.16816.F32.BF16 R44, R48, R28, R44 ;  /* 0x0000001c302c723c */ /* 0x002fe2000004182c */
[----:B------:R-:W-:-:S03]  /*8880*/  FADD.FTZ R28, R80, R79 ;  /* 0x0000004f501c7221 */ /* 0x000fc60000010000 */
[----:B------:R-:W1:Y:S01]  /*8890*/  MUFU.EX2 R55, R55 ;  /* 0x0000003700377308 */ /* 0x000e620000000800 */
[----:B------:R-:W-:Y:S01]  /*88a0*/  FADD.FTZ R85, R85, R76 ;  /* 0x0000004c55557221 */ /* 0x000fe20000010000 */
[----:B------:R-:W-:-:S03]  /*88b0*/  FADD.FTZ R28, R81, R28 ;  /* 0x0000001c511c7221 */ /* 0x000fc60000010000 */
[----:B------:R-:W-:Y:S01]  /*88c0*/  FADD.FTZ R82, R82, R85 ;  /* 0x0000005552527221 */ /* 0x000fe20000010000 */
[C---:B------:R-:W-:Y:S01]  /*88d0*/  HMMA.16816.F32.BF16 R8, R48.reuse, R30, R8 ;  /* 0x0000001e3008723c */ /* 0x040fe20000041808 */
[----:B------:R-:W-:Y:S01]  /*88e0*/  FADD.FTZ R87, R87, R28 ;  /* 0x0000001c57577221 */ /* 0x000fe20000010000 */
[----:B------:R-:W5:Y:S01]  /*88f0*/  MUFU.EX2 R54, R54 ;  /* 0x0000003600367308 */ /* 0x000f620000000800 */
[----:B------:R-:W-:Y:S01]  /*8900*/  FADD.FTZ R83, R83, R82 ;  /* 0x0000005253537221 */ /* 0x000fe20000010000 */
[----:B----4-:R-:W-:Y:S01]  /*8910*/  F2FP.BF16.F32.PACK_AB R88, R53, R52 ;  /* 0x000000343558723e */ /* 0x010fe200000010ff */
[----:B------:R-:W-:Y:S02]  /*8920*/  FADD.FTZ R87, R86, R87 ;  /* 0x0000005756577221 */ /* 0x000fe40000010000 */
[----:B------:R-:W-:Y:S02]  /*8930*/  FADD.FTZ R84, R84, R83 ;  /* 0x0000005354547221 */ /* 0x000fe40000010000 */
[----:B------:R-:W-:Y:S01]  /*8940*/  FADD.FTZ R28, R96, R87 ;  /* 0x00000057601c7221 */ /* 0x000fe20000010000 */
[----:B--2---:R-:W-:Y:S01]  /*8950*/  HMMA.16816.F32.BF16 R32, R48, R40, R32 ;  /* 0x000000283020723c */ /* 0x004fe20000041820 */
[----:B-1----:R-:W-:Y:S01]  /*8960*/  F2FP.BF16.F32.PACK_AB R89, R55, R0 ;  /* 0x000000003759723e */ /* 0x002fe200000010ff */
[----:B------:R-:W-:Y:S01]  /*8970*/  FADD.FTZ R115, R115, R84 ;  /* 0x0000005473737221 */ /* 0x000fe20000010000 */
[----:B------:R-:W-:-:S03]  /*8980*/  FADD.FTZ R28, R113, R28 ;  /* 0x0000001c711c7221 */ /* 0x000fc60000010000 */
[----:B------:R-:W-:Y:S01]  /*8990*/  FADD.FTZ R115, R112, R115 ;  /* 0x0000007370737221 */ /* 0x000fe20000010000 */
[----:B------:R-:W-:Y:S01]  /*89a0*/  FADD.FTZ R127, R127, R28 ;  /* 0x0000001c7f7f7221 */ /* 0x000fe20000010000 */
[----:B------:R-:W-:Y:S01]  /*89b0*/  HMMA.16816.F32.BF16 R20, R48, R42, R20 ;  /* 0x0000002a3014723c */ /* 0x000fe20000041814 */
[----:B-----5:R-:W-:Y:S01]  /*89c0*/  F2FP.BF16.F32.PACK_AB R91, R57, R54 ;  /* 0x00000036395b723e */ /* 0x020fe200000010ff */
[----:B------:R-:W1:Y:S01]  /*89d0*/  LDSM.16.MT88.4 R40, [R158+0x9800] ;  /* 0x009800009e28783b */ /* 0x000e620000004200 */
[----:B------:R-:W-:Y:S01]  /*89e0*/  FADD.FTZ R127, R124, R127 ;  /* 0x0000007f7c7f7221 */ /* 0x000fe20000010000 */
[----:B------:R-:W-:-:S03]  /*89f0*/  FADD.FTZ R114, R114, R115 ;  /* 0x0000007372727221 */ /* 0x000fc60000010000 */
[----:B------:R-:W-:Y:S01]  /*8a00*/  FADD.FTZ R126, R126, R127 ;  /* 0x0000007f7e7e7221 */ /* 0x000fe20000010000 */
[----:B---3--:R-:W-:Y:S01]  /*8a10*/  HMMA.16816.F32.BF16 R96, R88, R36, R12 ;  /* 0x000000245860723c */ /* 0x008fe2000004180c */
        /* <DEDUP_REMOVED lines=33> */
[----:B------:R-:W-:Y:S01]  /*8c30*/  FADD.FTZ R184, R57, R54 ;  /* 0x0000003639b87221 */ /* 0x000fe20000010000 */
[----:B------:R-:W-:-:S04]  /*8c40*/  MOV R2, R106 ;  /* 0x0000006a00027202 */ /* 0x000fc80000000f00 */
[----:B------:R-:W-:-:S15]  /*8c50*/  HMMA.16816.F32.BF16 R88, R88, R14, R8 ;  /* 0x0000000e5858723c */ /* 0x000fde0000041808 */
[----:B------:R-:W-:-:S05]  /*8c60*/  NOP ;  /* 0x0000000000007918 */ /* 0x000fca0000000000 */
.L_x_5602:
        /* <DEDUP_REMOVED lines=13> */
.L_x_5612:
[----:B------:R-:W4:Y:S01]  /*8d40*/  @!P0 LDC R102, c[0x0][0x3c0] ;  /* 0x0000f000ff668b82 */ /* 0x000f220000000800 */
[----:B------:R-:W-:Y:S07]  /*8d50*/  DEPBAR.LE SB0, 0x0 ;  /* 0x000080000000791a */ /* 0x000fee0000000000 */
[----:B------:R-:W-:Y:S01]  /*8d60*/  BAR.SYNC.DEFER_BLOCKING 0x0 ;  /* 0x0000000000007b1d */ /* 0x000fe20000010000 */
[----:B------:R-:W-:Y:S01]  /*8d70*/  MOV R2, R172 ;  /* 0x000000ac00027202 */ /* 0x000fe20000000f00 */
[----:B------:R-:W-:Y:S02]  /*8d80*/  IMAD.MOV.U32 R0, RZ, RZ, R173 ;  /* 0x000000ffff007224 */ /* 0x000fe400078e00ad */
[----:B----4-:R-:W-:Y:S04]  /*8d90*/  @!P0 IMAD.SHL.U32 R4, R102, 0x80, RZ ;  /* 0x0000008066048824 */ /* 0x010fe800078e00ff */
[----:B------:R-:W-:Y:S01]  /*8da0*/  @!P0 IMAD.X R4, RZ, RZ, ~R4, P1 ;  /* 0x000000ffff048224 */ /* 0x000fe200008e0e04 */
[----:B------:R-:W4:Y:S04]  /*8db0*/  LDC R171, c[0x0][0x3c4] ;  /* 0x0000f100ffab7b82 */ /* 0x000f280000000800 */
[----:B------:R-:W-:Y:S04]  /*8dc0*/  @!P0 SHF.R.S64 R5, R180, 0x1f, R4 ;  /* 0x0000001fb4058819 */ /* 0x000fe80000001004 */
[----:B------:R-:W-:Y:S04]  /*8dd0*/  @!P0 IADD3 R172, P2, PT, R172, R5, RZ ;  /* 0x00000005acac8210 */ /* 0x000fe80007f5e0ff */
[----:B------:R-:W-:Y:S01]  /*8de0*/  @!P0 LEA.HI.X.SX32 R173, R4, R173, 0x1, P2 ;  /* 0x000000ad04ad8211 */ /* 0x000fe200010f0eff */
[----:B------:R-:W-:Y:S08]  /*8df0*/  @!P0 BRA `(.L_x_5609) ;  /* 0x0000000000f48947 */ /* 0x000ff00003800000 */
[----:B------:R-:W5:Y:S01]  /*8e00*/  LDC R5, c[0x0][0x4f0] ;  /* 0x00013c00ff057b82 */ /* 0x000f620000000800 */
[----:B------:R-:W-:Y:S07]  /*8e10*/  IABS R10, R182 ;  /* 0x000000b6000a7213 */ /* 0x000fee0000000000 */
[----:B------:R-:W1:Y:S01]  /*8e20*/  LDC.64 R102, c[0x0][0x3c0] ;  /* 0x0000f000ff667b82 */ /* 0x000e620000000a00 */
        /* <DEDUP_REMOVED lines=46> */
[-C--:B-1----:R-:W-:Y:S02]  /*9110*/  IMAD R6, R9, R102.reuse, RZ ;  /* 0x0000006609067224 */ /* 0x082fe400078e02ff */
        /* <DEDUP_REMOVED lines=11> */
.L_x_5609:
[C---:B------:R-:W-:Y:S01]  /*91d0*/  IMAD.SHL.U32 R103, R102.reuse, 0x20, RZ ;  /* 0x0000002066677824 */ /* 0x040fe200078e00ff */
[----:B----4-:R-:W-:Y:S01]  /*91e0*/  SHF.L.U64.HI R171, R102, 0x5, R171 ;  /* 0x0000000566ab7819 */ /* 0x010fe200000102ab */
[----:B------:R-:W-:Y:S01]  /*91f0*/  @!PT LDS RZ, [RZ] ;  /* 0x00000000fffff984 */ /* 0x000fe20000000800 */
[----:B------:R-:W-:Y:S01]  /*9200*/  @!PT LDS RZ, [RZ] ;  /* 0x00000000fffff984 */ /* 0x000fe20000000800 */
[----:B------:R-:W-:Y:S01]  /*9210*/  @!PT LDS RZ, [RZ] ;  /* 0x00000000fffff984 */ /* 0x000fe20000000800 */
[----:B------:R4:W-:Y:S03]  /*9220*/  LDGSTS.E.BYPASS.LTC128B.128 [R177+0x6000], desc[UR16][R172.64] ;  /* 0x06000000acb17fae */ /* 0x0009e6000b981a10 */
[----:B------:R-:W-:Y:S04]  /*9230*/  IADD3 R186, P2, PT, R103, R172, RZ ;  /* 0x000000ac67ba7210 */ /* 0x000fe80007f5e0ff */
[-C--:B------:R-:W-:Y:S01]  /*9240*/  IADD3 R194, P3, PT, R186, R103.reuse, RZ ;  /* 0x00000067bac27210 */ /* 0x080fe20007f7e0ff */
[----:B------:R-:W-:Y:S03]  /*9250*/  IMAD.X R187, R171, 0x1, R173, P2 ;  /* 0x00000001abbb7824 */ /* 0x000fe600010e06ad */
[-C--:B------:R-:W-:Y:S01]  /*9260*/  IADD3 R192, P2, PT, R194, R103.reuse, RZ ;  /* 0x00000067c2c07210 */ /* 0x080fe20007f5e0ff */
[--C-:B------:R-:W-:Y:S01]  /*9270*/  IMAD.X R195, R187, 0x1, R171.reuse, P3 ;  /* 0x00000001bbc37824 */ /* 0x100fe200018e06ab */
[----:B------:R4:W-:Y:S02]  /*9280*/  LDGSTS.E.BYPASS.LTC128B.128 [R177+0x6800], desc[UR16][R186.64] ;  /* 0x06800000bab17fae */ /* 0x0009e4000b981a10 */
        /* <DEDUP_REMOVED lines=9> */
[----:B------:R-:W-:Y:S01]  /*9320*/  IADD3 R196, P2, PT, R102, R103, RZ ;  /* 0x0000006766c47210 */ /* 0x000fe20007f5e0ff */
[--C-:B------:R-:W-:Y:S03]  /*9330*/  IMAD.X R103, R189, 0x1, R171.reuse, P3 ;  /* 0x00000001bd677824 */ /* 0x100fe600018e06ab */
[----:B------:R4:W-:Y:S01]  /*9340*/  LDGSTS.E.BYPASS.LTC128B.128 [R177+0x8800], desc[UR16][R188.64] ;  /* 0x08800000bcb17fae */ /* 0x0009e2000b981a10 */
[----:B------:R-:W-:Y:S04]  /*9350*/  IMAD.X R197, R103, 0x1, R171, P2 ;  /* 0x0000000167c57824 */ /* 0x000fe800010e06ab */
[----:B------:R4:W-:Y:S01]  /*9360*/  LDGSTS.E.BYPASS.LTC128B.128 [R177+0x9000], desc[UR16][R102.64] ;  /* 0x0900000066b17fae */ /* 0x0009e2000b981a10 */
[----:B------:R-:W-:Y:S04]  /*9370*/  ISETP.NE.AND P2, PT, R181, 0x1, PT ;  /* 0x00000001b500780c */ /* 0x000fe80003f45270 */
[----:B------:R4:W-:Y:S05]  /*9380*/  LDGSTS.E.BYPASS.LTC128B.128 [R177+0x9800], desc[UR16][R196.64] ;  /* 0x09800000c4b17fae */ /* 0x0009ea000b981a10 */
[----:B------:R-:W-:Y:S05]  /*9390*/  LDSM.16.M88.4 R104, [R167] ;  /* 0x00000000a768783b */ /* 0x000fea0000000200 */
[----:B------:R-:W5:Y:S05]  /*93a0*/  LDSM.16.M88.4 R108, [R166+UR5+0x2000] ;  /* 0x00200005a66c783b */ /* 0x000f6a0008000200 */
        /* <DEDUP_REMOVED lines=9> */
[----:B------:R-:W-:Y:S04]  /*9440*/  LDSM.16.M88.4 R140, [R165] ;  /* 0x00000000a58c783b */ /* 0x000fe80000000200 */
[C---:B------:R-:W-:Y:S01]  /*9450*/  HMMA.16816.F32.BF16 R8, R104.reuse, R110, RZ ;  /* 0x0000006e6808723c */ /* 0x040fe200000418ff */
[----:B------:R-:W5:Y:S05]  /*9460*/  LDSM.16.M88.4 R144, [R161+0x2000] ;  /* 0x00200000a190783b */ /* 0x000f6a0000000200 */
[----:B------:R-:W5:Y:S02]  /*9470*/  LDSM.16.M88.4 R148, [R161+0x2800] ;  /* 0x00280000a194783b */ /* 0x000f640000000200 */
[C---:B-1----:R-:W-:Y:S03]  /*9480*/  HMMA.16816.F32.BF16 R12, R104.reuse, R112, RZ ;  /* 0x00000070680c723c */ /* 0x042fe600000418ff */
[----:B------:R-:W1:Y:S05]  /*9490*/  LDSM.16.M88.4 R152, [R161+0x3000] ;  /* 0x00300000a198783b */ /* 0x000e6a0000000200 */
[C---:B------:R-:W-:Y:S01]  /*94a0*/  HMMA.16816.F32.BF16 R16, R104.reuse, R114, RZ ;  /* 0x000000726810723c */ /* 0x040fe200000418ff */
[----:B------:R-:W1:Y:S05]  /*94b0*/  LDSM.16.M88.4 R108, [R161+0x3800] ;  /* 0x00380000a16c783b */ /* 0x000e6a0000000200 */
[----:B------:R-:W1:Y:S02]  /*94c0*/  LDSM.16.M88.4 R112, [R161+0x4000] ;  /* 0x00400000a170783b */ /* 0x000e640000000200 */
        /* <DEDUP_REMOVED lines=17> */
[----:B------:R-:W2:Y:S05]  /*95e0*/  LDSM.16.M88.4 R104, [R161+0x4800] ;  /* 0x00480000a168783b */ /* 0x000eaa0000000200 */
[----:B------:R-:W-:Y:S02]  /*95f0*/  LDSM.16.M88.4 R136, [R159+0x2000] ;  /* 0x002000009f88783b */ /* 0x000fe40000000200 */
[C---:B-----5:R-:W-:Y:S08]  /*9600*/  HMMA.16816.F32.BF16 R4, R140.reuse, R144, R4 ;  /* 0x000000908c04723c */ /* 0x060ff00000041804 */
[C---:B------:R-:W-:Y:S08]  /*9610*/  HMMA.16816.F32.BF16 R8, R140.reuse, R146, R8 ;  /* 0x000000928c08723c */ /* 0x040ff00000041808 */
[C---:B------:R-:W-:Y:S08]  /*9620*/  HMMA.16816.F32.BF16 R12, R140.reuse, R148, R12 ;  /* 0x000000948c0c723c */ /* 0x040ff0000004180c */
[C---:B------:R-:W-:Y:S08]  /*9630*/  HMMA.16816.F32.BF16 R16, R140.reuse, R150, R16 ;  /* 0x000000968c10723c */ /* 0x040ff00000041810 */
[C---:B-1----:R-:W-:Y:S08]  /*9640*/  HMMA.16816.F32.BF16 R20, R140.reuse, R152, R20 ;  /* 0x000000988c14723c */ /* 0x042ff00000041814 */
[C---:B------:R-:W-:Y:S08]  /*9650*/  HMMA.16816.F32.BF16 R24, R140.reuse, R154, R24 ;  /* 0x0000009a8c18723c */ /* 0x040ff00000041818 */
        /* <DEDUP_REMOVED lines=11> */
[----:B------:R-:W3:Y:S07]  /*9710*/  LDSM.16.M88.4 R116, [R160+0x4800] ;  /* 0x00480000a074783b */ /* 0x000eee0000000200 */
[C---:B------:R-:W-:Y:S08]  /*9720*/  HMMA.16816.F32.BF16 R60, R140.reuse, R120, R60 ;  /* 0x000000788c3c723c */ /* 0x040ff0000004183c */
[----:B------:R-:W-:Y:S01]  /*9730*/  HMMA.16816.F32.BF16 R64, R140, R122, R64 ;  /* 0x0000007a8c40723c */ /* 0x000fe20000041840 */
[----:B------:R-:W4:Y:S07]  /*9740*/  LDSM.16.M88.4 R120, [R160+0x5000] ;  /* 0x00500000a078783b */ /* 0x000f2e0000000200 */
[C---:B------:R-:W-:Y:S08]  /*9750*/  HMMA.16816.F32.BF16 R4, R124.reuse, R128, R4 ;  /* 0x000000807c04723c */ /* 0x040ff00000041804 */
[C---:B------:R-:W-:Y:S01]  /*9760*/  HMMA.16816.F32.BF16 R8, R124.reuse, R130, R8 ;  /* 0x000000827c08723c */ /* 0x040fe20000041808 */
[----:B------:R-:W5:Y:S07]  /*9770*/  LDSM.16.M88.4 R128, [R160+0x5800] ;  /* 0x00580000a080783b */ /* 0x000f6e0000000200 */
[C---:B-1----:R-:W-:Y:S08]  /*9780*/  HMMA.16816.F32.BF16 R12, R124.reuse, R108, R12 ;  /* 0x0000006c7c0c723c */ /* 0x042ff0000004180c */
[C---:B------:R-:W-:Y:S01]  /*9790*/  HMMA.16816.F32.BF16 R16, R124.reuse, R110, R16 ;  /* 0x0000006e7c10723c */ /* 0x040fe20000041810 */
[----:B------:R-:W1:Y:S07]  /*97a0*/  LDSM.16.M88.4 R108, [R163] ;  /* 0x00000000a36c783b */ /* 0x000e6e0000000200 */
        /* <DEDUP_REMOVED lines=16> */
[----:B------:R-:W-:Y:S01]  /*98b0*/  HMMA.16816.F32.BF16 R64, R124, R130, R64 ;  /* 0x000000827c40723c */ /* 0x000fe20000041840 */
[----:B------:R-:W5:Y:S05]  /*98c0*/  LDSM.16.M88.4 R124, [R159+0x4800] ;  /* 0x004800009f7c783b */ /* 0x000f6a0000000200 */
[----:B------:R-:W5:Y:S02]  /*98d0*/  LDSM.16.M88.4 R128, [R159+0x5000] ;  /* 0x005000009f80783b */ /* 0x000f640000000200 */
[C---:B-1----:R-:W-:Y:S01]  /*98e0*/  HMMA.16816.F32.BF16 R4, R108.reuse, R136, R4 ;  /* 0x000000886c04723c */ /* 0x042fe20000041804 */
[----:B------:R-:W-:Y:S04]  /*98f0*/  DEPBAR.LE SB0, 0x0 ;  /* 0x000080000000791a */ /* 0x000fe80000000000 */
[----:B------:R-:W-:Y:S03]  /*9900*/  BAR.SYNC.DEFER_BLOCKING 0x0 ;  /* 0x0000000000007b1d */ /* 0x000fe60000010000 */
[C---:B------:R-:W-:Y:S08]  /*9910*/  HMMA.16816.F32.BF16 R8, R108.reuse, R138, R8 ;  /* 0x0000008a6c08723c */ /* 0x040ff00000041808 */
[C---:B--2---:R-:W-:Y:S08]  /*9920*/  HMMA.16816.F32.BF16 R12, R108.reuse, R104, R12 ;  /* 0x000000686c0c723c */ /* 0x044ff0000004180c */
        /* <DEDUP_REMOVED lines=87> */
.L_x_5611:
[C---:B------:R-:W-:Y:S01]  /*9ea0*/  IMAD.SHL.U32 R103, R102.reuse, 0x20, RZ ;  /* 0x0000002066677824 */ /* 0x040fe200078e00ff */
[----:B------:R-:W-:Y:S01]  /*9eb0*/  SHF.L.U64.HI R102, R102, 0x5, R105 ;  /* 0x0000000566667819 */ /* 0x000fe20000010269 */
[--C-:B------:R-:W-:Y:S03]  /*9ec0*/  IMAD.MOV.U32 R171, RZ, RZ, R169.reuse ;  /* 0x000000ffffab7224 */ /* 0x100fe600078e00a9 */
[----:B------:R-:W-:Y:S02]  /*9ed0*/  IADD3 R104, P2, PT, R103, R170, RZ ;  /* 0x000000aa67687210 */ /* 0x000fe40007f5e0ff */
[----:B------:R-:W-:Y:S01]  /*9ee0*/  @!PT LDS RZ, [RZ] ;  /* 0x00000000fffff984 */ /* 0x000fe20000000800 */
[----:B------:R-:W-:Y:S01]  /*9ef0*/  @!PT LDS RZ, [RZ] ;  /* 0x00000000fffff984 */ /* 0x000fe20000000800 */
[----:B------:R-:W-:Y:S01]  /*9f00*/  @!PT LDS RZ, [RZ] ;  /* 0x00000000fffff984 */ /* 0x000fe20000000800 */
[----:B------:R1:W-:Y:S02]  /*9f10*/  LDGSTS.E.BYPASS.LTC128B.128 [R177+0x2000], desc[UR16][R170.64] ;  /* 0x02000000aab17fae */ /* 0x0003e4000b981a10 */
[-C--:B------:R-:W-:Y:S01]  /*9f20*/  IADD3 R112, P3, PT, R104, R103.reuse, RZ ;  /* 0x0000006768707210 */ /* 0x080fe20007f7e0ff */
[----:B------:R-:W-:Y:S03]  /*9f30*/  IMAD.X R105, R102, 0x1, R169, P2 ;  /* 0x0000000166697824 */ /* 0x000fe600010e06a9 */
        /* <DEDUP_REMOVED lines=19> */
.L_x_5610:
        /* <DEDUP_REMOVED lines=410> */
.L_x_5608:
[----:B------:R-:W1:Y:S01]  /*ba10*/  SHFL.BFLY PT, R4, R183, 0x2, 0x1f ;  /* 0x0c401f00b7047f89 */ /* 0x000e6200000e0000 */
[----:B------:R-:W2:Y:S01]  /*ba20*/  S2UR UR4, SR_CgaCtaId ;  /* 0x00000000000479c3 */ /* 0x000ea20000008800 */
[----:B------:R-:W-:Y:S01]  /*ba30*/  UMOV UR5, 0x400 ;  /* 0x0000040000057882 */ /* 0x000fe20000000000 */
[----:B------:R-:W-:Y:S01]  /*ba40*/  ISETP.NE.AND P0, PT, R174, -0x1, PT ;  /* 0xffffffffae00780c */ /* 0x000fe20003f05270 */
[----:B------:R-:W3:Y:S01]  /*ba50*/  SHFL.BFLY PT, R5, R184, 0x2, 0x1f ;  /* 0x0c401f00b8057f89 */ /* 0x000ee200000e0000 */
[----:B------:R-:W-:Y:S01]  /*ba60*/  IMAD.MOV.U32 R14, RZ, RZ, 0x20 ;  /* 0x00000020ff0e7424 */ /* 0x000fe200078e00ff */
[----:B------:R-:W4:Y:S01]  /*ba70*/  LDCU.64 UR6, c[0x0][0x408] ;  /* 0x00008100ff0677ac */ /* 0x000f220008000a00 */
[----:B------:R-:W-:Y:S01]  /*ba80*/  BSSY.RECONVERGENT B0, `(.L_x_5613) ;  /* 0x0000098000007945 */ /* 0x000fe20003800200 */
[----:B------:R-:W5:Y:S01]  /*ba90*/  S2R R3, SR_TID.X ;  /* 0x0000000000037919 */ /* 0x000f620000002100 */
[----:B------:R-:W4:Y:S01]  /*baa0*/  S2R R16, SR_CTAID.Z ;  /* 0x0000000000107919 */ /* 0x000f220000002700 */
[----:B-1----:R-:W-:Y:S01]  /*bab0*/  FADD.FTZ R13, R4, R183 ;  /* 0x000000b7040d7221 */ /* 0x002fe20000010000 */
[----:B--2---:R-:W-:Y:S01]  /*bac0*/  ULEA UR4, UR4, UR5, 0x18 ;  /* 0x0000000504047291 */ /* 0x004fe2000f8ec0ff */
[----:B---3--:R-:W-:-:S03]  /*bad0*/  FADD.FTZ R12, R5, R184 ;  /* 0x000000b8050c7221 */ /* 0x008fc60000010000 */
[----:B------:R-:W1:Y:S04]  /*bae0*/  SHFL.BFLY PT, R8, R13, 0x1, 0x1f ;  /* 0x0c201f000d087f89 */ /* 0x000e6800000e0000 */
[----:B------:R-:W2:Y:S01]  /*baf0*/  SHFL.BFLY PT, R7, R12, 0x1, 0x1f ;  /* 0x0c201f000c077f89 */ /* 0x000ea200000e0000 */
[C---:B-----5:R-:W-:Y:S01]  /*bb00*/  SHF.L.U32 R6, R3.reuse, 0x1, RZ ;  /* 0x0000000103067819 */ /* 0x060fe200000006ff */
[C---:B------:R-:W-:Y:S01]  /*bb10*/  IMAD.SHL.U32 R4, R3.reuse, 0x20, RZ ;  /* 0x0000002003047824 */ /* 0x040fe200078e00ff */
[----:B------:R-:W-:Y:S02]  /*bb20*/  SHF.L.U32 R9, R3, 0x4, RZ ;  /* 0x0000000403097819 */ /* 0x000fe400000006ff */
[----:B------:R-:W-:Y:S02]  /*bb30*/  LOP3.LUT R5, R6, 0x6, RZ, 0xc0, !PT ;  /* 0x0000000606057812 */ /* 0x000fe400078ec0ff */
[----:B------:R-:W-:-:S02]  /*bb40*/  LOP3.LUT R9, R9, 0x1c0, RZ, 0xc0, !PT ;  /* 0x000001c009097812 */ /* 0x000fc400078ec0ff */
[----:B------:R-:W-:Y:S02]  /*bb50*/  LOP3.LUT R5, R5, 0x7c00, R4, 0xf8, !PT ;  /* 0x00007c0005057812 */ /* 0x000fe400078ef804 */
[----:B------:R-:W-:Y:S02]  /*bb60*/  SHF.R.U32.HI R4, RZ, 0x1, R3 ;  /* 0x00000001ff047819 */ /* 0x000fe40000011603 */
[----:B------:R-:W-:Y:S01]  /*bb70*/  LOP3.LUT P2, RZ, R3, 0x10, RZ, 0xc0, !PT ;  /* 0x0000001003ff7812 */ /* 0x000fe2000784c0ff */
[----:B-1----:R-:W-:Y:S01]  /*bb80*/  FADD.FTZ R8, R13, R8 ;  /* 0x000000080d087221 */ /* 0x002fe20000010000 */
[C---:B------:R-:W-:Y:S02]  /*bb90*/  LOP3.LUT P3, RZ, R3.reuse, 0x8, RZ, 0xc0, !PT ;  /* 0x0000000803ff7812 */ /* 0x040fe4000786c0ff */
[----:B------:R-:W-:Y:S01]  /*bba0*/  LOP3.LUT P1, RZ, R3, 0x4, RZ, 0xc0, !PT ;  /* 0x0000000403ff7812 */ /* 0x000fe2000782c0ff */
[----:B--2---:R-:W-:Y:S01]  /*bbb0*/  FADD.FTZ R7, R12, R7 ;  /* 0x000000070c077221 */ /* 0x004fe20000010000 */
[----:B------:R-:W1:Y:S01]  /*bbc0*/  MUFU.RCP R11, R8 ;  /* 0x00000008000b7308 */ /* 0x000e620000001000 */
[----:B------:R-:W-:-:S02]  /*bbd0*/  LOP3.LUT R12, R9, 0x38, R6, 0xf8, !PT ;  /* 0x00000038090c7812 */ /* 0x000fc400078ef806 */
[----:B------:R-:W-:Y:S02]  /*bbe0*/  SHF.R.U32.HI R6, RZ, 0x2, R3 ;  /* 0x00000002ff067819 */ /* 0x000fe40000011603 */
[----:B------:R-:W-:Y:S02]  /*bbf0*/  LOP3.LUT R9, R4, 0x30, RZ, 0xc0, !PT ;  /* 0x0000003004097812 */ /* 0x000fe400078ec0ff */
[----:B------:R-:W-:Y:S01]  /*bc00*/  FSETP.NE.FTZ.AND P5, PT, R8, RZ, PT ;  /* 0x000000ff0800720b */ /* 0x000fe20003fb5000 */
[----:B------:R-:W2:Y:S01]  /*bc10*/  MUFU.RCP R10, R7 ;  /* 0x00000007000a7308 */ /* 0x000ea20000001000 */
[----:B------:R-:W-:Y:S02]  /*bc20*/  LOP3.LUT R9, R9, 0x7, R6, 0xf8, !PT ;  /* 0x0000000709097812 */ /* 0x000fe400078ef806 */
[----:B------:R-:W3:Y:S01]  /*bc30*/  LDC.U8 R6, c[0x0][0x548] ;  /* 0x00015200ff067b82 */ /* 0x000ee20000000000 */
[----:B------:R-:W-:Y:S02]  /*bc40*/  FSETP.NE.FTZ.AND P4, PT, R7, RZ, PT ;  /* 0x000000ff0700720b */ /* 0x000fe40003f95000 */
[----:B------:R-:W-:-:S02]  /*bc50*/  LOP3.LUT R5, R5, R12, RZ, 0xfc, !PT ;  /* 0x0000000c05057212 */ /* 0x000fc400078efcff */
[----:B------:R-:W-:Y:S02]  /*bc60*/  MOV R12, 0x10 ;  /* 0x00000010000c7802 */ /* 0x000fe40000000f00 */
[----:B-1----:R-:W-:Y:S02]  /*bc70*/  FSEL R11, R11, 1, P5 ;  /* 0x3f8000000b0b7808 */ /* 0x002fe40002800000 */
[----:B------:R-:W-:Y:S01]  /*bc80*/  LEA R13, R5, UR4, 0x1 ;  /* 0x00000004050d7c11 */ /* 0x000fe2000f8e08ff */
[----:B------:R-:W-:Y:S01]  /*bc90*/  @P5 MUFU.LG2 R8, R8 ;  /* 0x0000000800085308 */ /* 0x000fe20000000c00 */
[----:B------:R-:W-:Y:S01]  /*bca0*/  SEL R14, R14, 0xffffffe0, !P3 ;  /* 0xffffffe00e0e7807 */ /* 0x000fe20005800000 */
[C---:B------:R-:W-:Y:S01]  /*bcb0*/  FMUL.FTZ R96, R11.reuse, R96 ;  /* 0x000000600b607220 */ /* 0x040fe20000410000 */
[----:B------:R-:W-:Y:S01]  /*bcc0*/  FMUL.FTZ R97, R11, R97 ;  /* 0x000000610b617220 */ /* 0x000fe20000410000 */
[----:B--2---:R-:W-:Y:S01]  /*bcd0*/  FSEL R10, R10, 1, P4 ;  /* 0x3f8000000a0a7808 */ /* 0x004fe20002000000 */
[----:B------:R-:W1:Y:S01]  /*bce0*/  @!P0 LDC.64 R4, c[0x0][0x400] ;  /* 0x00010000ff048b82 */ /* 0x000e620000000a00 */
[----:B------:R-:W-:Y:S01]  /*bcf0*/  SEL R12, R12, 0xfffffff0, !P1 ;  /* 0xfffffff00c0c7807 */ /* 0x000fe20004800000 */
[----:B------:R-:W-:Y:S01]  /*bd00*/  IMAD.IADD R17, R14, 0x1, R13 ;  /* 0x000000010e117824 */ /* 0x000fe200078e020d */
[----:B------:R-:W-:Y:S01]  /*bd10*/  F2FP.BF16.F32.PACK_AB R96, R97, R96 ;  /* 0x000000606160723e */ /* 0x000fe200000010ff */
[C---:B------:R-:W-:Y:S01]  /*bd20*/  FMUL.FTZ R98, R10.reuse, R98 ;  /* 0x000000620a627220 */ /* 0x040fe20000410000 */
[----:B------:R-:W-:Y:S01]  /*bd30*/  FMUL.FTZ R99, R10, R99 ;  /* 0x000000630a637220 */ /* 0x000fe20000410000 */
[----:B------:R-:W-:Y:S01]  /*bd40*/  IADD3 R15, PT, PT, R13, 0x40, RZ ;  /* 0x000000400d0f7810 */ /* 0x000fe20007ffe0ff */
[----:B------:R-:W-:Y:S01]  /*bd50*/  FMUL.FTZ R68, R11, R68 ;  /* 0x000000440b447220 */ /* 0x000fe20000410000 */
[----:B------:R-:W-:Y:S01]  /*bd60*/  @P2 IADD3 R15, PT, PT, R13, -0x40, RZ ;  /* 0xffffffc00d0f2810 */ /* 0x000fe20007ffe0ff */
[----:B------:R-:W-:Y:S01]  /*bd70*/  STS [R13], R96 ;  /* 0x000000600d007388 */ /* 0x000fe20000000800 */
[----:B------:R-:W-:Y:S01]  /*bd80*/  F2FP.BF16.F32.PACK_AB R98, R99, R98 ;  /* 0x000000626362723e */ /* 0x000fe200000010ff */
[C---:B------:R-:W-:Y:S01]  /*bd90*/  FMUL.FTZ R69, R11.reuse, R69 ;  /* 0x000000450b457220 */ /* 0x040fe20000410000 */
[----:B---3--:R-:W-:Y:S01]  /*bda0*/  ISETP.NE.AND P2, PT, R6, RZ, PT ;  /* 0x000000ff0600720c */ /* 0x008fe20003f45270 */
[C---:B------:R-:W-:Y:S01]  /*bdb0*/  FMUL.FTZ R72, R11.reuse, R72 ;  /* 0x000000480b487220 */ /* 0x040fe20000410000 */
[----:B------:R-:W-:Y:S01]  /*bdc0*/  IADD3 R19, PT, PT, R12, R13, RZ ;  /* 0x0000000d0c137210 */ /* 0x000fe20007ffe0ff */
[----:B------:R2:W-:Y:S01]  /*bdd0*/  STS [R13+0x400], R98 ;  /* 0x000400620d007388 */ /* 0x0005e20000000800 */
        /* <DEDUP_REMOVED lines=15> */
[----:B------:R-:W3:Y:S01]  /*bed0*/  S2R R6, SR_TID.X ;  /* 0x0000000000067919 */ /* 0x000ee20000002100 */
        /* <DEDUP_REMOVED lines=8> */
[----:B--2---:R-:W2:Y:S01]  /*bf60*/  @P5 LDC R13, c[0x0][0x458] ;  /* 0x00011600ff0d5b82 */ /* 0x004ea20000000800 */
[C---:B------:R-:W-:Y:S01]  /*bf70*/  FMUL.FTZ R90, R10.reuse, R90 ;  /* 0x0000005a0a5a7220 */ /* 0x040fe20000410000 */
[----:B------:R-:W-:Y:S01]  /*bf80*/  FMUL.FTZ R91, R10, R91 ;  /* 0x0000005b0a5b7220 */ /* 0x000fe20000410000 */
[----:B------:R-:W-:Y:S01]  /*bf90*/  F2FP.BF16.F32.PACK_AB R88, R11, R88 ;  /* 0x000000580b58723e */ /* 0x000fe200000010ff */
[----:B------:R-:W5:Y:S01]  /*bfa0*/  @P4 MUFU.LG2 R7, R7 ;  /* 0x0000000700074308 */ /* 0x000f620000000c00 */
[----:B------:R-:W-:Y:S01]  /*bfb0*/  F2FP.BF16.F32.PACK_AB R68, R69, R68 ;  /* 0x000000444544723e */ /* 0x000fe200000010ff */
[----:B-1----:R-:W-:Y:S01]  /*bfc0*/  @!P0 IMAD.WIDE.U32 R24, R175, R4, RZ ;  /* 0x00000004af188225 */ /* 0x002fe200078e00ff */
[----:B------:R-:W-:Y:S01]  /*bfd0*/  F2FP.BF16.F32.PACK_AB R70, R71, R70 ;  /* 0x000000464746723e */ /* 0x000fe200000010ff */
[----:B------:R-:W1:Y:S01]  /*bfe0*/  @P0 LDC.64 R10, c[0x0][0x408] ;  /* 0x00010200ff0a0b82 */ /* 0x000e620000000a00 */
[----:B------:R-:W-:Y:S01]  /*bff0*/  F2FP.BF16.F32.PACK_AB R72, R73, R72 ;  /* 0x000000484948723e */ /* 0x000fe200000010ff */
[----:B------:R-:W-:Y:S01]  /*c000*/  STS [R19], R68 ;  /* 0x0000004413007388 */ /* 0x000fe20000000800 */
[----:B------:R-:W-:Y:S01]  /*c010*/  F2FP.BF16.F32.PACK_AB R74, R75, R74 ;  /* 0x0000004a4b4a723e */ /* 0x000fe200000010ff */
[----:B------:R-:W-:Y:S01]  /*c020*/  IMAD.MOV.U32 R4, RZ, RZ, 0x7f800000 ;  /* 0x7f800000ff047424 */ /* 0x000fe200078e00ff */
[----:B------:R-:W-:Y:S01]  /*c030*/  F2FP.BF16.F32.PACK_AB R76, R77, R76 ;  /* 0x0000004c4d4c723e */ /* 0x000fe200000010ff */
[----:B------:R4:W-:Y:S01]  /*c040*/  STS [R19+0x400], R70 ;  /* 0x0004004613007388 */ /* 0x0009e20000000800 */
[----:B------:R-:W-:Y:S01]  /*c050*/  F2FP.BF16.F32.PACK_AB R78, R79, R78 ;  /* 0x0000004e4f4e723e */ /* 0x000fe200000010ff */
[----:B------:R-:W2:Y:S01]  /*c060*/  @!P2 LDC R18, c[0x0][0x3e0] ;  /* 0x0000f800ff12ab82 */ /* 0x000ea20000000800 */
[----:B------:R-:W-:Y:S01]  /*c070*/  IADD3 R21, PT, PT, R12, R17, RZ ;  /* 0x000000110c157210 */ /* 0x000fe20007ffe0ff */
[----:B------:R-:W-:Y:S01]  /*c080*/  STS [R17], R72 ;  /* 0x0000004811007388 */ /* 0x000fe20000000800 */
[----:B------:R-:W-:Y:S01]  /*c090*/  IADD3 R23, PT, PT, R14, R15, RZ ;  /* 0x0000000f0e177210 */ /* 0x000fe20007ffe0ff */
[----:B------:R-:W-:Y:S01]  /*c0a0*/  @!P0 IMAD R5, R175, R5, R25 ;  /* 0x00000005af058224 */ /* 0x000fe200078e0219 */
[----:B------:R-:W-:Y:S01]  /*c0b0*/  F2FP.BF16.F32.PACK_AB R80, R81, R80 ;  /* 0x000000505150723e */ /* 0x000fe200000010ff */
[----:B------:R3:W-:Y:S01]  /*c0c0*/  STS [R17+0x400], R74 ;  /* 0x0004004a11007388 */ /* 0x0007e20000000800 */
[----:B------:R-:W-:Y:S01]  /*c0d0*/  F2FP.BF16.F32.PACK_AB R82, R83, R82 ;  /* 0x000000525352723e */ /* 0x000fe200000010ff */
[----:B------:R-:W2:Y:S01]  /*c0e0*/  LDC R14, c[0x0][0x434] ;  /* 0x00010d00ff0e7b82 */ /* 0x000ea20000000800 */
[C---:B------:R-:W-:Y:S01]  /*c0f0*/  ISETP.NE.OR P1, PT, R174.reuse, -0x1, !P2 ;  /* 0xffffffffae00780c */ /* 0x040fe20005725670 */
[----:B------:R-:W-:Y:S01]  /*c100*/  STS [R21], R76 ;  /* 0x0000004c15007388 */ /* 0x000fe20000000800 */
[----:B------:R-:W-:Y:S01]  /*c110*/  F2FP.BF16.F32.PACK_AB R92, R93, R92 ;  /* 0x0000005c5d5c723e */ /* 0x000fe200000010ff */
[----:B-----5:R-:W-:Y:S01]  /*c120*/  @P4 FMUL.FTZ R7, R7, 0.69314718246459960938 ;  /* 0x3f31721807074820 */ /* 0x020fe20000410000 */
[----:B------:R-:W-:Y:S01]  /*c130*/  F2FP.BF16.F32.PACK_AB R94, R95, R94 ;  /* 0x0000005e5f5e723e */ /* 0x000fe200000010ff */
[----:B------:R5:W-:Y:S01]  /*c140*/  STS [R21+0x400], R78 ;  /* 0x0004004e15007388 */ /* 0x000be20000000800 */
[----:B------:R-:W-:Y:S01]  /*c150*/  F2FP.BF16.F32.PACK_AB R84, R85, R84 ;  /* 0x000000545554723e */ /* 0x000fe200000010ff */
[C---:B-1----:R-:W-:Y:S01]  /*c160*/  @P0 IMAD.WIDE.U32 R28, R174.reuse, R10, RZ ;  /* 0x0000000aae1c0225 */ /* 0x042fe200078e00ff */
[----:B------:R-:W-:Y:S01]  /*c170*/  F2FP.BF16.F32.PACK_AB R86, R87, R86 ;  /* 0x000000565756723e */ /* 0x000fe200000010ff */
[----:B------:R-:W-:Y:S01]  /*c180*/  STS [R15], R80 ;  /* 0x000000500f007388 */ /* 0x000fe20000000800 */
[----:B------:R-:W-:Y:S01]  /*c190*/  F2FP.BF16.F32.PACK_AB R90, R91, R90 ;  /* 0x0000005a5b5a723e */ /* 0x000fe200000010ff */
[----:B------:R-:W-:Y:S01]  /*c1a0*/  @P0 IMAD R5, R174, R11, R29 ;  /* 0x0000000bae050224 */ /* 0x000fe200078e021d */
[C---:B------:R-:W-:Y:S01]  /*c1b0*/  IADD3 R27, PT, PT, R12.reuse, R23, RZ ;  /* 0x000000170c1b7210 */ /* 0x040fe20007ffe0ff */
[----:B------:R1:W-:Y:S01]  /*c1c0*/  STS [R15+0x400], R82 ;  /* 0x000400520f007388 */ /* 0x0003e20000000800 */
[----:B----4-:R-:W-:Y:S01]  /*c1d0*/  IMAD.IADD R19, R12, 0x1, R15 ;  /* 0x000000010c137824 */ /* 0x010fe200078e020f */
[----:B---3--:R-:W-:-:S04]  /*c1e0*/  SHF.R.U32.HI R11, RZ, 0x3, R6 ;  /* 0x00000003ff0b7819 */ /* 0x008fc80000011606 */
[----:B------:R3:W-:Y:S01]  /*c1f0*/  STS [R19], R92 ;  /* 0x0000005c13007388 */ /* 0x0007e20000000800 */
[----:B------:R-:W-:Y:S01]  /*c200*/  ISETP.GE.AND P3, PT, R11, R168, PT ;  /* 0x000000a80b00720c */ /* 0x000fe20003f66270 */
[----:B------:R-:W4:Y:S02]  /*c210*/  @P4 LDC R17, c[0x0][0x458] ;  /* 0x00011600ff114b82 */ /* 0x000f240000000800 */
[----:B------:R3:W-:Y:S01]  /*c220*/  STS [R19+0x400], R94 ;  /* 0x0004005e13007388 */ /* 0x0007e20000000800 */
[----:B--2---:R-:W-:-:S03]  /*c230*/  @!P1 IMAD R174, R175, R14, RZ ;  /* 0x0000000eafae9224 */ /* 0x004fc600078e02ff */
[----:B------:R3:W-:Y:S02]  /*c240*/  STS [R23], R84 ;  /* 0x0000005417007388 */ /* 0x0007e40000000800 */
[----:B-----5:R-:W2:Y:S02]  /*c250*/  @P2 LDC R21, c[0x0][0x454] ;  /* 0x00011500ff152b82 */ /* 0x020ea40000000800 */
[----:B------:R3:W-:Y:S04]  /*c260*/  STS [R23+0x400], R86 ;  /* 0x0004005617007388 */ /* 0x0007e80000000800 */
[----:B------:R3:W-:Y:S01]  /*c270*/  STS [R27], R88 ;  /* 0x000000581b007388 */ /* 0x0007e20000000800 */
[----:B-1----:R-:W-:-:S03]  /*c280*/  @P5 FMUL.FTZ R15, R8, 0.69314718246459960938 ;  /* 0x3f317218080f5820 */ /* 0x002fc60000410000 */
[----:B------:R3:W-:Y:S01]  /*c290*/  STS [R27+0x400], R90 ;  /* 0x0004005a1b007388 */ /* 0x0007e20000000800 */
[----:B------:R-:W-:Y:S01]  /*c2a0*/  @P5 FFMA.FTZ R4, R2, R13, R15 ;  /* 0x0000000d02045223 */ /* 0x000fe2000001000f */
[----:B------:R-:W-:Y:S01]  /*c2b0*/  BAR.SYNC.DEFER_BLOCKING 0x0 ;  /* 0x0000000000007b1d */ /* 0x000fe20000010000 */
[----:B------:R-:W-:Y:S01]  /*c2c0*/  LOP3.LUT P5, RZ, R3, 0x3, RZ, 0xc0, !PT ;  /* 0x0000000303ff7812 */ /* 0x000fe200078ac0ff */
[----:B------:R-:W-:Y:S01]  /*c2d0*/  @!P2 IMAD R13, R175, R18, R16 ;  /* 0x00000012af0da224 */ /* 0x000fe200078e0210 */
[----:B------:R-:W-:Y:S02]  /*c2e0*/  SHF.L.U32 R3, R3, 0x3, RZ ;  /* 0x0000000303037819 */ /* 0x000fe400000006ff */
[----:B------:R-:W-:Y:S01]  /*c2f0*/  MOV R2, 0x7f800000 ;  /* 0x7f80000000027802 */ /* 0x000fe20000000f00 */
[----:B------:R-:W-:Y:S02]  /*c300*/  @!P2 IMAD R13, R13, R14, RZ ;  /* 0x0000000e0d0da224 */ /* 0x000fe400078e02ff */
[----:B----4-:R-:W-:Y:S01]  /*c310*/  @P4 FFMA.FTZ R2, R0, R17, R7 ;  /* 0x0000001100024223 */ /* 0x010fe20000010007 */
[----:B------:R-:W-:Y:S01]  /*c320*/  LOP3.LUT R8, R3, 0x38, RZ, 0xc0, !PT ;  /* 0x0000003803087812 */ /* 0x000fe200078ec0ff */
[----:B--2---:R-:W-:-:S04]  /*c330*/  @P2 IMAD R13, R16, R21, R174 ;  /* 0x00000015100d2224 */ /* 0x004fc800078e02ae */
[----:B---3--:R-:W-:Y:S05]  /*c340*/  @P5 BRA `(.L_x_5614) ;  /* 0x00000000002c5947 */ /* 0x008fea0003800000 */
        /* <DEDUP_REMOVED lines=11> */
.L_x_5614:
[----:B------:R-:W-:Y:S05]  /*c400*/  BSYNC.RECONVERGENT B0 ;  /* 0x0000000000007941 */ /* 0x000fea0003800200 */
.L_x_5613:
[----:B------:R-:W-:Y:S01]  /*c410*/  MOV R9, RZ ;  /* 0x000000ff00097202 */ /* 0x000fe20000000f00 */
[----:B------:R-:W2:Y:S01]  /*c420*/  LDCU.64 UR4, c[0x0][0x410] ;  /* 0x00008200ff0477ac */ /* 0x000ea20008000a00 */
[----:B------:R-:W3:Y:S01]  /*c430*/  LDS.128 R12, [R177] ;  /* 0x00000000b10c7984 */ /* 0x000ee20000000c00 */
[----:B------:R-:W-:Y:S01]  /*c440*/  @P0 MOV R24, R28 ;  /* 0x0000001c00180202 */ /* 0x000fe20000000f00 */
[----:B-1----:R-:W1:Y:S01]  /*c450*/  @!P3 LDC.64 R2, c[0x0][0x3f0] ;  /* 0x0000fc00ff02bb82 */ /* 0x002e620000000a00 */
[C---:B------:R-:W-:Y:S01]  /*c460*/  IMAD.WIDE.U32 R8, R176.reuse, UR6, R8 ;  /* 0x00000006b0087c25 */ /* 0x040fe2000f8e0008 */
[C---:B------:R-:W-:Y:S01]  /*c470*/  IADD3 R7, PT, PT, R11.reuse, 0x20, RZ ;  /* 0x000000200b077810 */ /* 0x040fe20007ffe0ff */
[----:B------:R4:W1:Y:S01]  /*c480*/  LDS.128 R20, [R177+0x1800] ;  /* 0x00180000b1147984 */ /* 0x0008620000000c00 */
[----:B------:R-:W-:Y:S01]  /*c490*/  BSSY.RECONVERGENT B0, `(.L_x_5615) ;  /* 0x000001f000007945 */ /* 0x000fe20003800200 */
[----:B------:R-:W-:Y:S01]  /*c4a0*/  IMAD R176, R176, UR7, R9 ;  /* 0x00000007b0b07c24 */ /* 0x000fe2000f8e0209 */
[----:B------:R-:W-:Y:S01]  /*c4b0*/  IADD3 R18, P0, PT, R24, R8, RZ ;  /* 0x0000000818127210 */ /* 0x000fe20007f1e0ff */
[----:B------:R-:W-:Y:S01]  /*c4c0*/  VIADD R9, R11, 0x10 ;  /* 0x000000100b097836 */ /* 0x000fe20000000000 */
[----:B------:R-:W-:-:S03]  /*c4d0*/  ISETP.GE.AND P1, PT, R7, R168, PT ;  /* 0x000000a80700720c */ /* 0x000fc60003f26270 */
[----:B------:R-:W-:Y:S01]  /*c4e0*/  IMAD.X R19, R5, 0x1, R176, P0 ;  /* 0x0000000105137824 */ /* 0x000fe200000e06b0 */
[----:B------:R-:W-:Y:S01]  /*c4f0*/  ISETP.GE.AND P2, PT, R9, R168, PT ;  /* 0x000000a80900720c */ /* 0x000fe20003f46270 */
[----:B------:R-:W-:Y:S02]  /*c500*/  VIADD R5, R11, 0x30 ;  /* 0x000000300b057836 */ /* 0x000fe40000000000 */
[----:B--2---:R-:W-:-:S03]  /*c510*/  IMAD.WIDE.U32 R18, R16, UR4, R18 ;  /* 0x0000000410127c25 */ /* 0x004fc6000f8e0012 */
[----:B------:R-:W-:Y:S01]  /*c520*/  ISETP.GE.AND P0, PT, R5, R168, PT ;  /* 0x000000a80500720c */ /* 0x000fe20003f06270 */
[----:B------:R-:W-:Y:S01]  /*c530*/  IMAD R17, R16, UR5, R19 ;  /* 0x0000000510117c24 */ /* 0x000fe2000f8e0213 */
[----:B------:R-:W-:Y:S01]  /*c540*/  @!P3 MOV R16, R18 ;  /* 0x000000120010b202 */ /* 0x000fe20000000f00 */
[----:B------:R4:W2:Y:S04]  /*c550*/  LDS.128 R4, [R177+0x800] ;  /* 0x00080000b1047984 */ /* 0x0008a80000000c00 */
[----:B------:R-:W-:-:S04]  /*c560*/  @!P3 IMAD.WIDE.U32 R24, R11, UR6, R16 ;  /* 0x000000060b18bc25 */ /* 0x000fc8000f8e0010 */
[----:B------:R-:W-:Y:S01]  /*c570*/  @!P3 IMAD R0, R11, UR7, R25 ;  /* 0x000000070b00bc24 */ /* 0x000fe2000f8e0219 */
[----:B-1----:R-:W-:-:S04]  /*c580*/  @!P3 LEA R2, P4, R24, R2, 0x1 ;  /* 0x000000021802b211 */ /* 0x002fc800078808ff */
[----:B------:R-:W-:-:S05]  /*c590*/  @!P3 LEA.HI.X R3, R24, R3, R0, 0x1, P4 ;  /* 0x000000031803b211 */ /* 0x000fca00020f0c00 */
[----:B---3--:R4:W-:Y:S01]  /*c5a0*/  @!P3 STG.E.128 desc[UR16][R2.64], R12 ;  /* 0x0000000c0200b986 */ /* 0x0089e2000c101d10 */
[----:B------:R-:W-:Y:S05]  /*c5b0*/  @P2 BRA `(.L_x_5616) ;  /* 0x0000000000302947 */ /* 0x000fea0003800000 */
[----:B------:R-:W1:Y:S01]  /*c5c0*/  LDCU.64 UR4, c[0x0][0x3f0] ;  /* 0x00007e00ff0477ac */ /* 0x000e620008000a00 */
[----:B----4-:R-:W-:Y:S01]  /*c5d0*/  IADD3 R3, P2, PT, R11, 0x10, RZ ;  /* 0x000000100b037810 */ /* 0x010fe20007f5e0ff */
        /* <DEDUP_REMOVED lines=9> */
[----:B--2---:R1:W-:Y:S02]  /*c670*/  STG.E.128 desc[UR16][R2.64], R4 ;  /* 0x0000000402007986 */ /* 0x0043e4000c101d10 */
.L_x_5616:
[----:B------:R-:W-:Y:S05]  /*c680*/  BSYNC.RECONVERGENT B0 ;  /* 0x0000000000007941 */ /* 0x000fea0003800200 */
.L_x_5615:
[----:B-12---:R1:W2:Y:S01]  /*c690*/  LDS.128 R4, [R177+0x1000] ;  /* 0x00100000b1047984 */ /* 0x0062a20000000c00 */
[----:B------:R-:W-:Y:S04]  /*c6a0*/  BSSY.RECONVERGENT B0, `(.L_x_5617) ;  /* 0x000000e000007945 */ /* 0x000fe80003800200 */
[----:B------:R-:W-:Y:S05]  /*c6b0*/  @P1 BRA `(.L_x_5618) ;  /* 0x0000000000301947 */ /* 0x000fea0003800000 */
[----:B------:R-:W3:Y:S01]  /*c6c0*/  LDCU.64 UR4, c[0x0][0x3f0] ;  /* 0x00007e00ff0477ac */ /* 0x000ee20008000a00 */
[----:B----4-:R-:W-:Y:S01]  /*c6d0*/  IADD3 R3, P1, PT, R11, 0x20, RZ ;  /* 0x000000200b037810 */ /* 0x010fe20007f3e0ff */
        /* <DEDUP_REMOVED lines=10> */
.L_x_5618:
[----:B------:R-:W-:Y:S05]  /*c780*/  BSYNC.RECONVERGENT B0 ;  /* 0x0000000000007941 */ /* 0x000fea0003800200 */
.L_x_5617:
[----:B------:R-:W-:Y:S05]  /*c790*/  @P0 EXIT ;  /* 0x000000000000094d */ /* 0x000fea0003800000 */
[----:B------:R-:W2:Y:S01]  /*c7a0*/  LDCU.64 UR4, c[0x0][0x3f0] ;  /* 0x00007e00ff0477ac */ /* 0x000ea20008000a00 */
[----:B------:R-:W-:Y:S01]  /*c7b0*/  IADD3 R11, P0, PT, R11, 0x30, RZ ;  /* 0x000000300b0b7810 */ /* 0x000fe20007f1e0ff */
[----:B---34-:R-:W-:Y:S01]  /*c7c0*/  IMAD.MOV.U32 R2, RZ, RZ, R18 ;  /* 0x000000ffff027224 */ /* 0x018fe200078e0012 */
[----:B------:R-:W-:-:S03]  /*c7d0*/  MOV R3, R17 ;  /* 0x0000001100037202 */ /* 0x000fc60000000f00 */
[----:B------:R-:W-:Y:S02]  /*c7e0*/  IMAD.X R0, RZ, RZ, RZ, P0 ;  /* 0x000000ffff007224 */ /* 0x000fe400000e06ff */
[----:B------:R-:W-:-:S04]  /*c7f0*/  IMAD.WIDE.U32 R2, R11, UR6, R2 ;  /* 0x000000060b027c25 */ /* 0x000fc8000f8e0002 */
[----:B------:R-:W-:-:S04]  /*c800*/  IMAD R0, R0, UR6, RZ ;  /* 0x0000000600007c24 */ /* 0x000fc8000f8e02ff */
[----:B------:R-:W-:Y:S01]  /*c810*/  IMAD R0, R11, UR7, R0 ;  /* 0x000000070b007c24 */ /* 0x000fe2000f8e0200 */
[----:B--2---:R-:W-:-:S04]  /*c820*/  LEA R4, P0, R2, UR4, 0x1 ;  /* 0x0000000402047c11 */ /* 0x004fc8000f8008ff */
[----:B------:R-:W-:-:S04]  /*c830*/  IADD3 R3, PT, PT, R0, R3, RZ ;  /* 0x0000000300037210 */ /* 0x000fc80007ffe0ff */
[----:B------:R-:W-:-:S05]  /*c840*/  LEA.HI.X R5, R2, UR5, R3, 0x1, P0 ;  /* 0x0000000502057c11 */ /* 0x000fca00080f0c03 */
[----:B------:R-:W-:Y:S01]  /*c850*/  STG.E.128 desc[UR16][R4.64], R20 ;  /* 0x0000001404007986 */ /* 0x000fe2000c101d10 */
[----:B------:R-:W-:Y:S05]  /*c860*/  EXIT ;  /* 0x000000000000794d */ /* 0x000fea0003800000 */
.L_x_5619:
        /* <DEDUP_REMOVED lines=9> */
.L_x_7184:


//--------------------- .text._ZN5flash24flash_fwd_splitkv_kernelI23Flash_fwd_kernel_traitsILi64ELi64ELi128ELi4ELb0ELb0EN7cutlass10bfloat16_tE19Flash_kernel_traitsILi64ELi64ELi128ELi4ES3_EELb1ELb0ELb0ELb0ELb1ELb1ELb0ELb0EEEvNS_16Flash_fwd_paramsE --------------------------
	.section	.text._ZN5flash24flash_fwd_splitkv_kernelI23Flash_fwd_kernel_traitsILi64ELi64ELi128ELi4ELb0ELb0EN7cutlass10bfloat16_tE19Flash_kernel_traitsILi64ELi64ELi128ELi4ES3_EELb1ELb0ELb0ELb0ELb1ELb1ELb0ELb0EEEvNS_16Flash_fwd_paramsE,"ax",@progbits
	.align	128
        .global         _ZN5flash24flash_fwd_splitkv_kernelI23Flash_fwd_kernel_traitsILi64ELi64ELi128ELi4ELb0ELb0EN7cutlass10bfloat16_tE19Flash_kernel_traitsILi64ELi64ELi128ELi4ES3_EELb1ELb0ELb0ELb0ELb1ELb1ELb0ELb0EEEvNS_16Flash_fwd_paramsE
        .type           _ZN5flash24flash_fwd_splitkv_kernelI23Flash_fwd_kernel_traitsILi64ELi64ELi128ELi4ELb0ELb0EN7cutlass10bfloat16_tE19Flash_kernel_traitsILi64ELi64ELi128ELi4ES3_EELb1ELb0ELb0ELb0ELb1ELb1ELb0ELb0EEEvNS_16Flash_fwd_paramsE,@function
        .size           _ZN5flash24flash_fwd_splitkv_kernelI23Flash_fwd_kernel_traitsILi64ELi64ELi128ELi4ELb0ELb0EN7cutlass10bfloat16_tE19Flash_kernel_traitsILi64ELi64ELi128ELi4ES3_EELb1ELb0ELb0ELb0ELb1ELb1ELb0ELb0EEEvNS_16Flash_fwd_paramsE,(.L_x_7185 - _ZN5flash24flash_fwd_splitkv_kernelI23Flash_fwd_kernel_traitsILi64ELi64ELi128ELi4ELb0ELb0EN7cutlass10bfloat16_tE19Flash_kernel_traitsILi64ELi64ELi128ELi4ES3_EELb1ELb0ELb0ELb0ELb1ELb1ELb0ELb0EEEvNS_16Flash_fwd_paramsE)
        .other          _ZN5flash24flash_fwd_splitkv_kernelI23Flash_fwd_kernel_traitsILi64ELi64ELi128ELi4ELb0ELb0EN7cutlass10bfloat16_tE19Flash_kernel_traitsILi64ELi64ELi128ELi4ES3_EELb1ELb0ELb0ELb0ELb1ELb1ELb0ELb0EEEvNS_16Flash_fwd_paramsE,@"STO_CUDA_ENTRY STV_DEFAULT"
_ZN5flash24flash_fwd_splitkv_kernelI23Flash_fwd_kernel_traitsILi64ELi64ELi128ELi4ELb0ELb0EN7cutlass10bfloat16_tE19Flash_kernel_traitsILi64ELi64ELi128ELi4ES3_EELb1ELb0ELb0ELb0ELb1ELb1ELb0ELb0EEEvNS_16Flash_fwd_paramsE:
.text._ZN5flash24flash_fwd_splitkv_kernelI23Flash_fwd_kernel_traitsILi64ELi64ELi128ELi4ELb0ELb0EN7cutlass10bfloat16_tE19Flash_kernel_traitsILi64ELi64ELi128ELi4ES3_EELb1ELb0ELb0ELb0ELb1ELb1ELb0ELb0EEEvNS_16Flash_fwd_paramsE:
        /* <DEDUP_REMOVED lines=51> */
.L_x_5620:
        /* <DEDUP_REMOVED lines=79> */
.L_x_5623:
[----:B------:R-:W-:Y:S05]  /*0820*/  BSYNC.RECONVERGENT B0 ;  /* 0x0000000000007941 */ /* 0x000fea0003800200 */
.L_x_5622:
        /* <DEDUP_REMOVED lines=14> */
.L_x_5625:
[----:B------:R-:W-:Y:S05]  /*0910*/  BSYNC.RECONVERGENT B0 ;  /* 0x0000000000007941 */ /* 0x000fea0003800200 */
.L_x_5624:
        /* <DEDUP_REMOVED lines=13> */
.L_x_5627:
[----:B------:R-:W-:Y:S05]  /*09f0*/  BSYNC.RECONVERGENT B0 ;  /* 0x0000000000007941 */ /* 0x000fea0003800200 */
.L_x_5626:
[----:B------:R-:W1:Y:S01]  /*0a00*/  LDCU.64 UR4, c[0x0][0x420] ;  /* 0x00008400ff0477ac */ /* 0x000e620008000a00 */
[----:B------:R-:W-:-:S04]  /*0a10*/  LOP3.LUT P4, R73, R73, 0x7, RZ, 0xc0, !PT ;  /* 0x0000000749497812 */ /* 0x000fc8000788c0ff */
[----:B------:R-:W-:Y:S02]  /*0a20*/  ISETP.GE.OR P4, PT, R0, R75, P4 ;  /* 0x0000004b0000720c */ /* 0x000fe40002786670 */
[C---:B------:R-:W-:Y:S02]  /*0a30*/  ISETP.NE.OR P3, PT, R73.reuse, RZ, P3 ;  /* 0x000000ff4900720c */ /* 0x040fe40001f65670 */
[----:B------:R-:W-:Y:S02]  /*0a40*/  ISETP.NE.OR P2, PT, R73, RZ, P2 ;  /* 0x000000ff4900720c */ /* 0x000fe40001745670 */
[----:B------:R-:W-:Y:S02]  /*0a50*/  IADD3 R0, P0, PT, R177, R0, RZ ;  /* 0x00000000b1007210 */ /* 0x000fe40007f1e0ff */
        /* <DEDUP_REMOVED lines=14> */
.L_x_5621:
        /* <DEDUP_REMOVED lines=11> */
.L_x_5628:
[----:B------:R-:W-:Y:S05]  /*0bf0*/  BRA.U !UP1, `(.L_x_5629) ;  /* 0x0000000509807547 */ /* 0x000fea000b800000 */
[----:B------:R-:W1:Y:S01]  /*0c00*/  LDC R11, c[0x0][0x4f0] ;  /* 0x00013c00ff0b7b82 */ /* 0x000e620000000800 */
[----:B------:R-:W-:Y:S01]  /*0c10*/  LEA R0, R101, 0xffffff80, 0x7 ;  /* 0xffffff8065007811 */ /* 0x000fe200078e38ff */
[----:B------:R-:W2:Y:S03]  /*0c20*/  LDCU.64 UR4, c[0x0][0x4e8] ;  /* 0x00009d00ff0477ac */ /* 0x000ea60008000a00 */
[----:B-----5:R-:W-:Y:S01]  /*0c30*/  IABS R2, R0 ;  /* 0x0000000000027213 */ /* 0x020fe20000000000 */
[----:B------:R-:W-:Y:S01]  /*0c40*/  IMAD.MOV.U32 R8, RZ, RZ, RZ ;  /* 0x000000ffff087224 */ /* 0x000fe200078e00ff */
        /* <DEDUP_REMOVED lines=32> */
[----:B------:R-:W4:Y:S01]  /*0e50*/  LDG.E R6, desc[UR16][R12.64] ;  /* 0x000000100c067981 */ /* 0x000f22000c1e1900 */
[----:B--2---:R-:W-:Y:S01]  /*0e60*/  IABS R2, R3 ;  /* 0x0000000300027213 */ /* 0x004fe20000000000 */
[----:B------:R-:W-:Y:S01]  /*0e70*/  IMAD.MOV R7, RZ, RZ, -R7 ;  /* 0x000000ffff077224 */ /* 0x000fe200078e0a07 */
[----:B---3--:R-:W-:Y:S01]  /*0e80*/  MOV R20, UR10 ;  /* 0x0000000a00147c02 */ /* 0x008fe20008000f00 */
[----:B----4-:R-:W-:Y:S01]  /*0e90*/  IMAD.U32 R136, RZ, RZ, UR12 ;  /* 0x0000000cff887e24 */ /* 0x010fe2000f8e00ff */
[----:B------:R-:W2:Y:S01]  /*0ea0*/  I2F.RP R10, R2 ;  /* 0x00000002000a7306 */ /* 0x000ea20000209400 */
[----:B------:R-:W-:Y:S01]  /*0eb0*/  IMAD R0, R11, R7, R0 ;  /* 0x000000070b007224 */ /* 0x000fe200078e0200 */
[----:B------:R-:W-:Y:S01]  /*0ec0*/  MOV R21, UR11 ;  /* 0x0000000b00157c02 */ /* 0x000fe20008000f00 */
[----:B------:R-:W-:-:S05]  /*0ed0*/  IMAD.U32 R137, RZ, RZ, UR13 ;  /* 0x0000000dff897e24 */ /* 0x000fca000f8e00ff */
        /* <DEDUP_REMOVED lines=50> */
.L_x_5629:
        /* <DEDUP_REMOVED lines=15> */
.L_x_5631:
[----:B------:R-:W2:Y:S01]  /*12f0*/  LDC.64 R136, c[0x0][0x3b8] ;  /* 0x0000ee00ff887b82 */ /* 0x000ea20000000a00 */
[----:B-1----:R-:W-:-:S05]  /*1300*/  IADD3 R4, PT, PT, R0, R3, RZ ;  /* 0x0000000300047210 */ /* 0x002fca0007ffe0ff */
[C---:B--2---:R-:W-:Y:S02]  /*1310*/  IMAD R9, R4.reuse, R137, RZ ;  /* 0x0000008904097224 */ /* 0x044fe400078e02ff */
[----:B------:R-:W-:-:S05]  /*1320*/  IMAD.WIDE.U32 R4, R4, R136, RZ ;  /* 0x0000008804047225 */ /* 0x000fca00078e00ff */
[----:B------:R-:W-:Y:S02]  /*1330*/  IADD3 R9, PT, PT, R5, R9, RZ ;  /* 0x0000000905097210 */ /* 0x000fe40007ffe0ff */
[----:B------:R-:W-:Y:S02]  /*1340*/  MOV R8, R4 ;  /* 0x0000000400087202 */ /* 0x000fe40000000f00 */
.L_x_5632:
        /* <DEDUP_REMOVED lines=14> */
.L_x_5633:
[----:B------:R-:W1:Y:S01]  /*1430*/  LDC.64 R20, c[0x0][0x3c0] ;  /* 0x0000f000ff147b82 */ /* 0x000e620000000a00 */
[----:B------:R-:W-:-:S05]  /*1440*/  IADD3 R3, PT, PT, R0, R3, RZ ;  /* 0x0000000300037210 */ /* 0x000fca0007ffe0ff */
[C---:B-1----:R-:W-:Y:S02]  /*1450*/  IMAD R11, R3.reuse, R21, RZ ;  /* 0x00000015030b7224 */ /* 0x042fe400078e02ff */
[----:B-----5:R-:W-:-:S05]  /*1460*/  IMAD.WIDE.U32 R2, R3, R20, RZ ;  /* 0x0000001403027225 */ /* 0x020fca00078e00ff */
[----:B------:R-:W-:Y:S02]  /*1470*/  IADD3 R11, PT, PT, R3, R11, RZ ;  /* 0x0000000b030b7210 */ /* 0x000fe40007ffe0ff */
[----:B------:R-:W-:-:S07]  /*1480*/  MOV R10, R2 ;  /* 0x00000002000a7202 */ /* 0x000fce0000000f00 */
.L_x_5634:
        /* <DEDUP_REMOVED lines=41> */
.L_x_5630:
[----:B------:R-:W-:Y:S01]  /*1720*/  ISETP.NE.AND P0, PT, R176, -0x1, PT ;  /* 0xffffffffb000780c */ /* 0x000fe20003f05270 */
[----:B------:R-:W-:Y:S01]  /*1730*/  IMAD.SHL.U32 R12, R73, 0x8, RZ ;  /* 0x00000008490c7824 */ /* 0x000fe200078e00ff */
[----:B------:R-:W-:Y:S01]  /*1740*/  SHF.R.U32.HI R18, RZ, 0x3, R73 ;  /* 0x00000003ff127819 */ /* 0x000fe20000011649 */
[----:B------:R-:W1:Y:S01]  /*1750*/  LDCU.64 UR4, c[0x0][0x3c8] ;  /* 0x00007900ff0477ac */ /* 0x000e620008000a00 */
[----:B------:R-:W-:Y:S02]  /*1760*/  IADD3 R170, PT, PT, -R178, R75, RZ ;  /* 0x0000004bb2aa7210 */ /* 0x000fe40007ffe1ff */
[----:B------:R-:W-:Y:S01]  /*1770*/  LOP3.LUT R0, R12, 0x38, RZ, 0xc0, !PT ;  /* 0x000000380c007812 */ /* 0x000fe200078ec0ff */
[C---:B------:R-:W-:Y:S01]  /*1780*/  VIADD R17, R18.reuse, 0x10 ;  /* 0x0000001012117836 */ /* 0x040fe20000000000 */
[CC--:B------:R-:W-:Y:S01]  /*1790*/  ISETP.GE.AND P6, PT, R18.reuse, R170.reuse, PT ;  /* 0x000000aa1200720c */ /* 0x0c0fe20003fc6270 */
[C---:B------:R-:W-:Y:S01]  /*17a0*/  VIADD R13, R18.reuse, 0x30 ;  /* 0x00000030120d7836 */ /* 0x040fe20000000000 */
[----:B------:R-:W-:Y:S01]  /*17b0*/  IADD3 R15, PT, PT, R18, 0x20, RZ ;  /* 0x00000020120f7810 */ /* 0x000fe20007ffe0ff */
[----:B------:R-:W2:Y:S01]  /*17c0*/  LDCU.64 UR6, c[0x0][0x388] ;  /* 0x00007100ff0677ac */ /* 0x000ea20008000a00 */
[-C--:B------:R-:W-:Y:S01]  /*17d0*/  ISETP.GE.AND P2, PT, R17, R170.reuse, PT ;  /* 0x000000aa1100720c */ /* 0x080fe20003f46270 */
[----:B------:R-:W3:Y:S01]  /*17e0*/  @P0 LDC.64 R2, c[0x0][0x3b0] ;  /* 0x0000ec00ff020b82 */ /* 0x000ee20000000a00 */
[----:B------:R-:W-:-:S02]  /*17f0*/  ISETP.GE.AND P1, PT, R15, R170, PT ;  /* 0x000000aa0f00720c */ /* 0x000fc40003f26270 */
[----:B------:R-:W-:Y:S02]  /*1800*/  MOV R19, RZ ;  /* 0x000000ff00137202 */ /* 0x000fe40000000f00 */
[----:B------:R-:W-:Y:S02]  /*1810*/  IADD3 R34, P3, PT, R0, R34, RZ ;  /* 0x0000002200227210 */ /* 0x000fe40007f7e0ff */
[----:B------:R-:W-:Y:S01]  /*1820*/  SHF.R.U32.HI R74, RZ, 0x1, R73 ;  /* 0x00000001ff4a7819 */ /* 0x000fe20000011649 */
[----:B------:R-:W4:Y:S01]  /*1830*/  @!P0 LDC.64 R4, c[0x0][0x398] ;  /* 0x0000e600ff048b82 */ /* 0x000f220000000a00 */
[----:B------:R-:W-:Y:S01]  /*1840*/  IMAD.WIDE.U32 R30, R31, 0x40, R18 ;  /* 0x000000401f1e7825 */ /* 0x000fe200078e0012 */
[----:B------:R-:W-:-:S03]  /*1850*/  SHF.L.U32 R140, R73, 0x1, RZ ;  /* 0x00000001498c7819 */ /* 0x000fc600000006ff */
[----:B------:R-:W-:Y:S01]  /*1860*/  IMAD.X R35, RZ, RZ, R8, P3 ;  /* 0x000000ffff237224 */ /* 0x000fe200018e0608 */
[C---:B------:R-:W-:Y:S02]  /*1870*/  @!P1 IADD3 R24, P4, PT, R30.reuse, 0x20, RZ ;  /* 0x000000201e189810 */ /* 0x040fe40007f9e0ff */
[----:B------:R-:W5:Y:S01]  /*1880*/  @!P6 LDC.64 R6, c[0x0][0x3b0] ;  /* 0x0000ec00ff06eb82 */ /* 0x000f620000000a00 */
[----:B------:R-:W-:Y:S01]  /*1890*/  @!P2 IADD3 R28, P5, PT, R30, 0x10, RZ ;  /* 0x000000101e1ca810 */ /* 0x000fe20007fbe0ff */
[----:B------:R-:W-:Y:S01]  /*18a0*/  IMAD.WIDE.U32 R34, R18, R136, R34 ;  /* 0x0000008812227225 */ /* 0x000fe200078e0022 */
[----:B------:R-:W-:Y:S02]  /*18b0*/  LOP3.LUT R140, R140, 0x6, RZ, 0xc0, !PT ;  /* 0x000000068c8c7812 */ /* 0x000fe400078ec0ff */
[----:B------:R-:W-:Y:S01]  /*18c0*/  @!P2 IADD3.X R29, PT, PT, RZ, R31, RZ, P5, !PT ;  /* 0x0000001fff1da210 */ /* 0x000fe20002ffe4ff */
[----:B------:R-:W-:Y:S01]  /*18d0*/  IMAD R171, R18, R137, R35 ;  /* 0x0000008912ab7224 */ /* 0x000fe200078e0223 */
[----:B--2---:R-:W-:Y:S01]  /*18e0*/  LEA R172, P5, R34, UR6, 0x1 ;  /* 0x0000000622ac7c11 */ /* 0x004fe2000f8a08ff */
[----:B---3--:R-:W-:Y:S01]  /*18f0*/  @P0 IMAD.WIDE.U32 R10, R176, R2, RZ ;  /* 0x00000002b00a0225 */ /* 0x008fe200078e00ff */
[----:B------:R-:W2:Y:S02]  /*1900*/  @!P2 LDC.64 R8, c[0x0][0x380] ;  /* 0x0000e000ff08ab82 */ /* 0x000ea40000000a00 */
[----:B------:R-:W-:Y:S01]  /*1910*/  LEA.HI.X R171, R34, UR7, R171, 0x1, P5 ;  /* 0x0000000722ab7c11 */ /* 0x000fe2000a8f0cab */
[----:B------:R-:W3:Y:S01]  /*1920*/  LDCU.64 UR6, c[0x0][0x390] ;  /* 0x00007200ff0677ac */ /* 0x000ee20008000a00 */
[----:B----4-:R-:W-:Y:S01]  /*1930*/  @!P0 IMAD.WIDE.U32 R22, R177, R4, RZ ;  /* 0x00000004b1168225 */ /* 0x010fe200078e00ff */
[----:B------:R-:W-:-:S03]  /*1940*/  @P0 MOV R22, R10 ;  /* 0x0000000a00160202 */ /* 0x000fc60000000f00 */
[----:B------:R-:W-:Y:S02]  /*1950*/  @!P0 IMAD R5, R177, R5, R23 ;  /* 0x00000005b1058224 */ /* 0x000fe400078e0217 */
[----:B------:R-:W-:Y:S01]  /*1960*/  @P0 IMAD R5, R176, R3, R11 ;  /* 0x00000003b0050224 */ /* 0x000fe200078e020b */
[----:B------:R-:W-:Y:S01]  /*1970*/  IADD3 R22, P0, PT, R0, R22, RZ ;  /* 0x0000001600167210 */ /* 0x000fe20007f1e0ff */
[----:B------:R-:W4:Y:S01]  /*1980*/  @!P6 LDC.64 R2, c[0x0][0x380] ;  /* 0x0000e000ff02eb82 */ /* 0x000f220000000a00 */
[----:B-----5:R-:W-:-:S03]  /*1990*/  @!P6 IMAD R25, R31, R6, RZ ;  /* 0x000000061f19e224 */ /* 0x020fc600078e02ff */
[----:B------:R-:W-:Y:S01]  /*19a0*/  IMAD.X R23, RZ, RZ, R5, P0 ;  /* 0x000000ffff177224 */ /* 0x000fe200000e0605 */
[----:B------:R-:W-:Y:S01]  /*19b0*/  ISETP.GE.AND P0, PT, R13, R170, PT ;  /* 0x000000aa0d00720c */ /* 0x000fe20003f06270 */
[----:B------:R-:W-:Y:S02]  /*19c0*/  @!P6 IMAD R25, R30, R7, R25 ;  /* 0x000000071e19e224 */ /* 0x000fe400078e0219 */
[----:B------:R-:W5:Y:S01]  /*19d0*/  @!P2 LDC.64 R4, c[0x0][0x3b0] ;  /* 0x0000ec00ff04ab82 */ /* 0x000f620000000a00 */
[----:B-1----:R-:W-:Y:S01]  /*19e0*/  IMAD.WIDE.U32 R22, R26, UR4, R22 ;  /* 0x000000041a167c25 */ /* 0x002fe2000f8e0016 */
[----:B------:R-:W-:-:S03]  /*19f0*/  UMOV UR4, 0x400 ;  /* 0x0000040000047882 */ /* 0x000fc60000000000 */
[----:B------:R-:W-:Y:S01]  /*1a00*/  IMAD R27, R26, UR5, R23 ;  /* 0x000000051a1b7c24 */ /* 0x000fe2000f8e0217 */
[-C--:B------:R-:W-:Y:S01]  /*1a10*/  @!P6 MOV R26, R22.reuse ;  /* 0x00000016001ae202 */ /* 0x080fe20000000f00 */
[----:B------:R-:W-:Y:S01]  /*1a20*/  @!P1 IMAD.X R23, RZ, RZ, R31, P4 ;  /* 0x000000ffff179224 */ /* 0x000fe200020e061f */
[----:B------:R-:W1:Y:S01]  /*1a30*/  @!P1 LDC.64 R10, c[0x0][0x3b0] ;  /* 0x0000ec00ff0a9b82 */ /* 0x000e620000000a00 */
[----:B------:R-:W-:Y:S01]  /*1a40*/  @!P1 MOV R34, R22 ;  /* 0x0000001600229202 */ /* 0x000fe20000000f00 */
[--C-:B------:R-:W-:Y:S01]  /*1a50*/  @!P1 IMAD.MOV.U32 R35, RZ, RZ, R27.reuse ;  /* 0x000000ffff239224 */ /* 0x100fe200078e001b */
[C---:B------:R-:W-:Y:S01]  /*1a60*/  @!P0 IADD3 R19, P3, PT, R30.reuse, 0x30, RZ ;  /* 0x000000301e138810 */ /* 0x040fe20007f7e0ff */
[----:B------:R-:W-:-:S04]  /*1a70*/  @!P6 IMAD.WIDE.U32 R32, R30, R6, R26 ;  /* 0x000000061e20e225 */ /* 0x000fc800078e001a */
[----:B------:R-:W3:Y:S01]  /*1a80*/  S2UR UR5, SR_CgaCtaId ;  /* 0x00000000000579c3 */ /* 0x000ee20000008800 */
[----:B----4-:R-:W-:Y:S02]  /*1a90*/  @!P6 LEA R30, P4, R32, R2, 0x1 ;  /* 0x00000002201ee211 */ /* 0x010fe400078808ff */
[----:B------:R-:W-:Y:S01]  /*1aa0*/  @!P6 IADD3 R26, PT, PT, R33, R25, RZ ;  /* 0x00000019211ae210 */ /* 0x000fe20007ffe0ff */
[----:B------:R-:W-:Y:S01]  /*1ab0*/  @!P0 IMAD.X R25, RZ, RZ, R31, P3 ;  /* 0x000000ffff198224 */ /* 0x000fe200018e061f */
[----:B------:R-:W-:Y:S01]  /*1ac0*/  LOP3.LUT R2, R12, 0x1f8, RZ, 0xc0, !PT ;  /* 0x000001f80c027812 */ /* 0x000fe200078ec0ff */
[----:B------:R-:W-:Y:S01]  /*1ad0*/  @!P2 IMAD.MOV.U32 R33, RZ, RZ, R27 ;  /* 0x000000ffff21a224 */ /* 0x000fe200078e001b */
[----:B------:R-:W-:Y:S01]  /*1ae0*/  @!P6 LEA.HI.X R31, R32, R3, R26, 0x1, P4 ;  /* 0x00000003201fe211 */ /* 0x000fe200020f0c1a */
[----:B------:R-:W4:Y:S01]  /*1af0*/  @!P0 LDC.64 R6, c[0x0][0x3b0] ;  /* 0x0000ec00ff068b82 */ /* 0x000f220000000a00 */
[----:B-----5:R-:W-:Y:S01]  /*1b00*/  @!P2 IMAD R26, R29, R4, RZ ;  /* 0x000000041d1aa224 */ /* 0x020fe200078e02ff */
[----:B------:R-:W-:-:S02]  /*1b10*/  LOP3.LUT R179, R2, 0x38, R73, 0x78, !PT ;  /* 0x0000003802b37812 */ /* 0x000fc400078e7849 */
[----:B------:R-:W-:Y:S01]  /*1b20*/  @!P2 MOV R32, R22 ;  /* 0x000000160020a202 */ /* 0x000fe20000000f00 */
[C---:B------:R-:W-:Y:S01]  /*1b30*/  @!P2 IMAD R26, R28.reuse, R5, R26 ;  /* 0x000000051c1aa224 */ /* 0x040fe200078e021a */
[----:B------:R-:W-:Y:S02]  /*1b40*/  LOP3.LUT R179, R179, 0x1e00, R12, 0xf8, !PT ;  /* 0x00001e00b3b37812 */ /* 0x000fe400078ef80c */
[----:B------:R-:W5:Y:S01]  /*1b50*/  @!P1 LDC.64 R2, c[0x0][0x380] ;  /* 0x0000e000ff029b82 */ /* 0x000f620000000a00 */
[----:B------:R-:W-:Y:S01]  /*1b60*/  @!P2 IMAD.WIDE.U32 R28, R28, R4, R32 ;  /* 0x000000041c1ca225 */ /* 0x000fe200078e0020 */
[----:B------:R-:W-:-:S03]  /*1b70*/  @!P0 MOV R32, R22 ;  /* 0x0000001600208202 */ /* 0x000fc60000000f00 */
[----:B-1----:R-:W-:Y:S01]  /*1b80*/  @!P1 IMAD R23, R23, R10, RZ ;  /* 0x0000000a17179224 */ /* 0x002fe200078e02ff */
[----:B------:R-:W-:Y:S01]  /*1b90*/  @!P2 IADD3 R26, PT, PT, R29, R26, RZ ;  /* 0x0000001a1d1aa210 */ /* 0x000fe20007ffe0ff */
[----:B------:R-:W-:Y:S01]  /*1ba0*/  @!P1 IMAD.WIDE.U32 R34, R24, R10, R34 ;  /* 0x0000000a18229225 */ /* 0x000fe200078e0022 */
[----:B------:R-:W1:Y:S01]  /*1bb0*/  @!P0 LDC.64 R4, c[0x0][0x380] ;  /* 0x0000e000ff048b82 */ /* 0x000e620000000a00 */
[----:B--2---:R-:W-:Y:S01]  /*1bc0*/  @!P2 LEA R36, P3, R28, R8, 0x1 ;  /* 0x000000081c24a211 */ /* 0x004fe200078608ff */
[----:B---3--:R-:W-:Y:S01]  /*1bd0*/  ULEA UR5, UR5, UR4, 0x18 ;  /* 0x0000000405057291 */ /* 0x008fe2000f8ec0ff */
[----:B------:R-:W-:Y:S01]  /*1be0*/  @!P1 IMAD R11, R24, R11, R23 ;  /* 0x0000000b180b9224 */ /* 0x000fe200078e0217 */
[----:B------:R-:W-:Y:S01]  /*1bf0*/  SHF.L.U32 R10, R136, 0x4, RZ ;  /* 0x00000004880a7819 */ /* 0x000fe200000006ff */
[----:B------:R-:W-:Y:S01]  /*1c00*/  IMAD.SHL.U32 R22, R101, 0x80, RZ ;  /* 0x0000008065167824 */ /* 0x000fe200078e00ff */
[----:B------:R-:W-:Y:S01]  /*1c10*/  @!P2 LEA.HI.X R37, R28, R9, R26, 0x1, P3 ;  /* 0x000000091c25a211 */ /* 0x000fe200018f0c1a */
[----:B------:R-:W-:Y:S01]  /*1c20*/  @!P0 IMAD.MOV.U32 R33, RZ, RZ, R27 ;  /* 0x000000ffff218224 */ /* 0x000fe200078e001b */
[----:B------:R-:W-:Y:S01]  /*1c30*/  LEA R179, R179, UR5, 0x1 ;  /* 0x00000005b3b37c11 */ /* 0x000fe2000f8e08ff */
[-C--:B----4-:R-:W-:Y:S01]  /*1c40*/  @!P0 IMAD R8, R25, R6.reuse, RZ ;  /* 0x0000000619088224 */ /* 0x090fe200078e02ff */
[----:B------:R-:W-:Y:S01]  /*1c50*/  IADD3 R23, PT, PT, R22, -0x80, RZ ;  /* 0xffffff8016177810 */ /* 0x000fe20007ffe0ff */
[----:B------:R-:W-:Y:S01]  /*1c60*/  @!P1 IMAD.IADD R11, R35, 0x1, R11 ;  /* 0x00000001230b9824 */ /* 0x000fe200078e020b */
[----:B------:R-:W2:Y:S01]  /*1c70*/  LDCU UR4, c[0x0][0x50c] ;  /* 0x0000a180ff0477ac */ /* 0x000ea20008000800 */
[C---:B------:R-:W-:Y:S01]  /*1c80*/  @!P0 IMAD R8, R19.reuse, R7, R8 ;  /* 0x0000000713088224 */ /* 0x040fe200078e0208 */
[----:B------:R-:W-:Y:S01]  /*1c90*/  @!PT LDS RZ, [RZ] ;  /* 0x00000000fffff984 */ /* 0x000fe20000000800 */
[----:B------:R-:W-:Y:S01]  /*1ca0*/  @!PT LDS RZ, [RZ] ;  /* 0x00000000fffff984 */ /* 0x000fe20000000800 */
[----:B------:R-:W-:Y:S01]  /*1cb0*/  @!PT LDS RZ, [RZ] ;  /* 0x00000000fffff984 */ /* 0x000fe20000000800 */
[----:B------:R3:W-:Y:S01]  /*1cc0*/  @!P6 LDGSTS.E.BYPASS.LTC128B.128 [R179], desc[UR16][R30.64] ;  /* 0x000000001eb3efae */ /* 0x0007e2000b981a10 */
[----:B------:R-:W-:Y:S01]  /*1cd0*/  @!P0 IMAD.WIDE.U32 R32, R19, R6, R32 ;  /* 0x0000000613208225 */ /* 0x000fe200078e0020 */
[----:B-----5:R-:W-:-:S02]  /*1ce0*/  @!P1 LEA R24, P3, R34, R2, 0x1 ;  /* 0x0000000222189211 */ /* 0x020fc400078608ff */
[----:B------:R-:W-:Y:S01]  /*1cf0*/  IADD3 R6, PT, PT, -R23, R72, RZ ;  /* 0x0000004817067210 */ /* 0x000fe20007ffe1ff */
[----:B------:R-:W-:Y:S01]  /*1d00*/  @!P2 LDGSTS.E.BYPASS.LTC128B.128 [R179+0x800], desc[UR16][R36.64] ;  /* 0x0080000024b3afae */ /* 0x000fe2000b981a10 */
[----:B------:R-:W-:Y:S01]  /*1d10*/  @!P1 LEA.HI.X R25, R34, R3, R11, 0x1, P3 ;  /* 0x0000000322199211 */ /* 0x000fe200018f0c0b */
[----:B------:R-:W-:Y:S01]  /*1d20*/  VIADD R9, R18, 0x60 ;  /* 0x0000006012097836 */ /* 0x000fe20000000000 */
[----:B------:R-:W-:Y:S02]  /*1d30*/  @!P0 IADD3 R8, PT, PT, R33, R8, RZ ;  /* 0x0000000821088210 */ /* 0x000fe40007ffe0ff */
[----:B-1----:R-:W-:Y:S01]  /*1d40*/  @!P0 LEA R28, P5, R32, R4, 0x1 ;  /* 0x00000004201c8211 */ /* 0x002fe200078a08ff */
[----:B------:R1:W-:Y:S01]  /*1d50*/  @!P1 LDGSTS.E.BYPASS.LTC128B.128 [R179+0x1000], desc[UR16][R24.64] ;  /* 0x0100000018b39fae */ /* 0x0003e2000b981a10 */
[----:B------:R-:W-:Y:S02]  /*1d60*/  SHF.L.U64.HI R7, R136, 0x4, R137 ;  /* 0x0000000488077819 */ /* 0x000fe40000010289 */
[----:B------:R-:W-:-:S02]  /*1d70*/  ISETP.GE.AND P4, PT, R18, R6, PT ;  /* 0x000000061200720c */ /* 0x000fc40003f86270 */
[----:B------:R-:W-:Y:S02]  /*1d80*/  @!P0 LEA.HI.X R29, R32, R5, R8, 0x1, P5 ;  /* 0x00000005201d8211 */ /* 0x000fe400028f0c08 */
[-C--:B------:R-:W-:Y:S02]  /*1d90*/  ISETP.GE.AND P1, PT, R15, R6.reuse, PT ;  /* 0x000000060f00720c */ /* 0x080fe40003f26270 */
[C---:B------:R-:W-:Y:S01]  /*1da0*/  SHF.L.U64.HI R2, R10.reuse, 0x1, R7 ;  /* 0x000000010a027819 */ /* 0x040fe20000010207 */
[----:B------:R-:W-:Y:S01]  /*1db0*/  IMAD.SHL.U32 R7, R10, 0x2, RZ ;  /* 0x000000020a077824 */ /* 0x000fe200078e00ff */
[-C--:B------:R-:W-:Y:S01]  /*1dc0*/  ISETP.GE.AND P3, PT, R17, R6.reuse, PT ;  /* 0x000000061100720c */ /* 0x080fe20003f66270 */
[----:B------:R4:W-:Y:S01]  /*1dd0*/  @!P0 LDGSTS.E.BYPASS.LTC128B.128 [R179+0x1800], desc[UR16][R28.64] ;  /* 0x018000001cb38fae */ /* 0x0009e2000b981a10 */
[----:B------:R-:W-:Y:S02]  /*1de0*/  ISETP.GE.AND P0, PT, R13, R6, PT ;  /* 0x000000060d00720c */ /* 0x000fe40003f06270 */
[----:B------:R-:W-:Y:S01]  /*1df0*/  IADD3 R26, P2, PT, R7, R172, RZ ;  /* 0x000000ac071a7210 */ /* 0x000fe20007f5e0ff */
[----:B---3--:R-:W-:Y:S01]  /*1e00*/  IMAD.WIDE.U32 R30, R136, 0x20, RZ ;  /* 0x00000020881e7825 */ /* 0x008fe200078e00ff */
[----:B------:R-:W-:-:S02]  /*1e10*/  SHF.L.U32 R5, R137, 0x5, RZ ;  /* 0x0000000589057819 */ /* 0x000fc400000006ff */
[----:B------:R-:W-:Y:S01]  /*1e20*/  IADD3.X R27, PT, PT, R2, R171, RZ, P2, !PT ;  /* 0x000000ab021b7210 */ /* 0x000fe200017fe4ff */
[----:B------:R-:W-:Y:S01]  /*1e30*/  @!P4 IMAD.MOV.U32 R173, RZ, RZ, R171 ;  /* 0x000000ffffadc224 */ /* 0x000fe200078e00ab */
[----:B------:R-:W-:Y:S02]  /*1e40*/  IADD3 R11, PT, PT, R18, 0x40, RZ ;  /* 0x00000040120b7810 */ /* 0x000fe40007ffe0ff */
[----:B------:R-:W-:Y:S02]  /*1e50*/  @!P1 IADD3 R30, P5, PT, R26, R30, RZ ;  /* 0x0000001e1a1e9210 */ /* 0x000fe40007fbe0ff */
[----:B------:R-:W-:Y:S01]  /*1e60*/  IADD3 R3, PT, PT, R18, 0x70, RZ ;  /* 0x0000007012037810 */ /* 0x000fe20007ffe0ff */
[----:B------:R-:W-:Y:S01]  /*1e70*/  @!P4 LDGSTS.E.BYPASS.LTC128B.128 [R179+0x2000], desc[UR16][R172.64] ;  /* 0x02000000acb3cfae */ /* 0x000fe2000b981a10 */
[-C--:B------:R-:W-:Y:S02]  /*1e80*/  ISETP.GE.AND P6, PT, R11, R6.reuse, PT ;  /* 0x000000060b00720c */ /* 0x080fe40003fc6270 */
[----:B------:R-:W-:Y:S01]  /*1e90*/  @!P1 IADD3.X R31, PT, PT, R27, R31, R5, P5, !PT ;  /* 0x0000001f1b1f9210 */ /* 0x000fe20002ffe405 */
[----:B------:R-:W-:Y:S01]  /*1ea0*/  @!P3 LDGSTS.E.BYPASS.LTC128B.128 [R179+0x2800], desc[UR16][R26.64] ;  /* 0x028000001ab3bfae */ /* 0x000fe2000b981a10 */
[----:B------:R-:W-:-:S02]  /*1eb0*/  ISETP.GE.AND P3, PT, R9, R6, PT ;  /* 0x000000060900720c */ /* 0x000fc40003f66270 */
[----:B-1----:R-:W-:Y:S01]  /*1ec0*/  @!P0 LEA R24, P5, R136, R26, 0x6 ;  /* 0x0000001a88188211 */ /* 0x002fe200078a30ff */
[----:B------:R1:W-:Y:S01]  /*1ed0*/  @!P1 LDGSTS.E.BYPASS.LTC128B.128 [R179+0x3000], desc[UR16][R30.64] ;  /* 0x030000001eb39fae */ /* 0x0003e2000b981a10 */
[-C--:B------:R-:W-:Y:S02]  /*1ee0*/  ISETP.GE.AND P2, PT, R3, R6.reuse, PT ;  /* 0x000000060300720c */ /* 0x080fe40003f46270 */
[----:B------:R-:W-:Y:S02]  /*1ef0*/  IADD3 R5, PT, PT, R18, 0x50, RZ ;  /* 0x0000005012057810 */ /* 0x000fe40007ffe0ff */
[-C--:B------:R-:W-:Y:S01]  /*1f00*/  @!P0 LEA.HI.X R25, R136, R27.reuse, R137, 0x6, P5 ;  /* 0x0000001b88198211 */ /* 0x080fe200028f3489 */
[----:B------:R-:W-:Y:S01]  /*1f10*/  @!P6 IMAD.MOV.U32 R34, RZ, RZ, R26 ;  /* 0x000000ffff22e224 */ /* 0x000fe200078e001a */
[----:B------:R-:W-:Y:S01]  /*1f20*/  ISETP.GE.AND P5, PT, R5, R6, PT ;  /* 0x000000060500720c */ /* 0x000fe20003fa6270 */
[----:B------:R-:W-:Y:S01]  /*1f30*/  @!P6 IMAD R8, R137, 0x60, RZ ;  /* 0x000000608908e824 */ /* 0x000fe200078e02ff */
[----:B------:R-:W-:Y:S01]  /*1f40*/  @!P6 MOV R35, R27 ;  /* 0x0000001b0023e202 */ /* 0x000fe20000000f00 */
[----:B------:R-:W-:Y:S01]  /*1f50*/  @!P3 IMAD.MOV.U32 R33, RZ, RZ, R27 ;  /* 0x000000ffff21b224 */ /* 0x000fe200078e001b */
[----:B------:R-:W-:Y:S01]  /*1f60*/  @!P3 MOV R32, R26 ;  /* 0x0000001a0020b202 */ /* 0x000fe20000000f00 */
[----:B------:R3:W-:Y:S01]  /*1f70*/  @!P0 LDGSTS.E.BYPASS.LTC128B.128 [R179+0x3800], desc[UR16][R24.64] ;  /* 0x0380000018b38fae */ /* 0x0007e2000b981a10 */
[----:B----4-:R-:W-:Y:S01]  /*1f80*/  IADD3 R28, P1, PT, R0, R16, RZ ;  /* 0x00000010001c7210 */ /* 0x010fe20007f3e0ff */
[----:B------:R-:W-:Y:S01]  /*1f90*/  @!P6 IMAD.WIDE.U32 R34, R136, 0x60, R34 ;  /* 0x000000608822e825 */ /* 0x000fe200078e0022 */
[----:B------:R-:W-:-:S02]  /*1fa0*/  SHF.L.U64.HI R10, R20, 0x4, R21 ;  /* 0x00000004140a7819 */ /* 0x000fc40000010215 */
[----:B------:R-:W-:Y:S01]  /*1fb0*/  IADD3.X R29, PT, PT, RZ, R14, RZ, P1, !PT ;  /* 0x0000000eff1d7210 */ /* 0x000fe20000ffe4ff */
[----:B------:R-:W-:Y:S01]  /*1fc0*/  @!P3 IMAD R4, R137, 0xa0, RZ ;  /* 0x000000a08904b824 */ /* 0x000fe200078e02ff */
[----:B------:R-:W-:Y:S01]  /*1fd0*/  ISETP.GE.AND P1, PT, R15, R6, PT ;  /* 0x000000060f00720c */ /* 0x000fe20003f26270 */
[----:B------:R-:W-:-:S04]  /*1fe0*/  @!P3 IMAD.WIDE.U32 R32, R136, 0xa0, R32 ;  /* 0x000000a08820b825 */ /* 0x000fc800078e0020 */
[----:B------:R-:W-:Y:S01]  /*1ff0*/  @!P2 IMAD R0, R137, 0xc0, RZ ;  /* 0x000000c08900a824 */ /* 0x000fe200078e02ff */
[----:B------:R-:W-:Y:S01]  /*2000*/  @!P3 IADD3 R33, PT, PT, R33, R4, RZ ;  /* 0x000000042121b210 */ /* 0x000fe20007ffe0ff */
[----:B------:R-:W-:Y:S01]  /*2010*/  @!P6 IMAD.IADD R35, R35, 0x1, R8 ;  /* 0x000000012323e824 */ /* 0x000fe200078e0208 */
[----:B-1----:R-:W-:Y:S01]  /*2020*/  @!P2 MOV R30, R26 ;  /* 0x0000001a001ea202 */ /* 0x002fe20000000f00 */
[----:B------:R-:W-:Y:S01]  /*2030*/  IMAD.WIDE.U32 R28, R18, R20, R28 ;  /* 0x00000014121c7225 */ /* 0x000fe200078e001c */
[-C--:B------:R-:W-:Y:S02]  /*2040*/  @!P2 MOV R31, R27.reuse ;  /* 0x0000001b001fa202 */ /* 0x080fe40000000f00 */
[----:B------:R-:W-:Y:S01]  /*2050*/  @!P5 LEA R26, P0, R136, R26, 0x7 ;  /* 0x0000001a881ad211 */ /* 0x000fe200078038ff */
[----:B------:R-:W-:Y:S01]  /*2060*/  @!P6 LDGSTS.E.BYPASS.LTC128B.128 [R179+0x4000], desc[UR16][R34.64] ;  /* 0x0400000022b3efae */ /* 0x000fe2000b981a10 */
[----:B------:R-:W-:Y:S01]  /*2070*/  SHF.L.U32 R4, R20, 0x4, RZ ;  /* 0x0000000414047819 */ /* 0x000fe200000006ff */
[C---:B------:R-:W-:Y:S01]  /*2080*/  @!P2 IMAD.WIDE.U32 R30, R136.reuse, 0xc0, R30 ;  /* 0x000000c0881ea825 */ /* 0x040fe200078e001e */
[----:B------:R-:W-:-:S02]  /*2090*/  @!P5 LEA.HI.X R27, R136, R27, R137, 0x7, P0 ;  /* 0x0000001b881bd211 */ /* 0x000fc400000f3c89 */
[----:B------:R-:W-:Y:S01]  /*20a0*/  ISETP.GE.AND P0, PT, R17, R6, PT ;  /* 0x000000061100720c */ /* 0x000fe20003f06270 */
[----:B------:R-:W-:Y:S01]  /*20b0*/  IMAD.WIDE.U32 R14, R20, 0x20, RZ ;  /* 0x00000020140e7825 */ /* 0x000fe200078e00ff */
[----:B------:R-:W-:Y:S01]  /*20c0*/  @!P2 IADD3 R31, PT, PT, R31, R0, RZ ;  /* 0x000000001f1fa210 */ /* 0x000fe20007ffe0ff */
[----:B------:R1:W-:Y:S01]  /*20d0*/  @!P5 LDGSTS.E.BYPASS.LTC128B.128 [R179+0x4800], desc[UR16][R26.64] ;  /* 0x048000001ab3dfae */ /* 0x0003e2000b981a10 */
[-C--:B------:R-:W-:Y:S01]  /*20e0*/  ISETP.GE.AND P5, PT, R11, R6.reuse, PT ;  /* 0x000000060b00720c */ /* 0x080fe20003fa6270 */
[----:B------:R-:W-:Y:S01]  /*20f0*/  IMAD.SHL.U32 R0, R73, 0x40, RZ ;  /* 0x0000004049007824 */ /* 0x000fe200078e00ff */
[-C--:B------:R-:W-:Y:S01]  /*2100*/  ISETP.GE.AND P6, PT, R13, R6.reuse, PT ;  /* 0x000000060d00720c */ /* 0x080fe20003fc6270 */
[----:B------:R-:W-:Y:S01]  /*2110*/  @!P3 LDGSTS.E.BYPASS.LTC128B.128 [R179+0x5000], desc[UR16][R32.64] ;  /* 0x0500000020b3bfae */ /* 0x000fe2000b981a10 */
[----:B------:R-:W-:Y:S01]  /*2120*/  ISETP.GE.AND P3, PT, R9, R6, PT ;  /* 0x000000060900720c */ /* 0x000fe20003f66270 */
[----:B------:R-:W-:Y:S01]  /*2130*/  IMAD.SHL.U32 R13, R21, 0x20, RZ ;  /* 0x00000020150d7824 */ /* 0x000fe200078e00ff */
[----:B------:R-:W-:Y:S01]  /*2140*/  LOP3.LUT R19, R0, 0x1c0, RZ, 0xc0, !PT ;  /* 0x000001c000137812 */ /* 0x000fe200078ec0ff */
[----:B------:R-:W-:Y:S01]  /*2150*/  @!P2 LDGSTS.E.BYPASS.LTC128B.128 [R179+0x5800], desc[UR16][R30.64] ;  /* 0x058000001eb3afae */ /* 0x000fe2000b981a10 */
[----:B------:R-:W-:-:S02]  /*2160*/  LEA R174, P2, R28, UR6, 0x1 ;  /* 0x000000061cae7c11 */ /* 0x000fc4000f8408ff */
[----:B------:R-:W-:Y:S01]  /*2170*/  LOP3.LUT R12, R19, 0x38, R12, 0xf8, !PT ;  /* 0x00000038130c7812 */ /* 0x000fe200078ef80c */
[----:B------:R-:W0:Y:S01]  /*2180*/  LDGDEPBAR ;  /* 0x00000000000079af */ /* 0x000e220000000000 */
[----:B------:R-:W-:Y:S01]  /*2190*/  IMAD R19, R18, R21, R29 ;  /* 0x0000001512137224 */ /* 0x000fe200078e021d */
[----:B------:R-:W-:Y:S01]  /*21a0*/  LOP3.LUT R168, R0, 0x400, RZ, 0xc0, !PT ;  /* 0x0000040000a87812 */ /* 0x000fe200078ec0ff */
[----:B---3--:R-:W-:-:S03]  /*21b0*/  @!P5 IMAD R24, R21, 0x60, RZ ;  /* 0x000000601518d824 */ /* 0x008fc600078e02ff */
[----:B------:R-:W-:Y:S02]  /*21c0*/  LEA.HI.X R175, R28, UR7, R19, 0x1, P2 ;  /* 0x000000071caf7c11 */ /* 0x000fe400090f0c13 */
[----:B------:R-:W-:-:S04]  /*21d0*/  LEA R8, P2, R4, R174, 0x1 ;  /* 0x000000ae04087211 */ /* 0x000fc800078408ff */
[----:B------:R-:W-:Y:S01]  /*21e0*/  LEA.HI.X R9, R4, R175, R10, 0x1, P2 ;  /* 0x000000af04097211 */ /* 0x000fe200010f0c0a */
[----:B------:R-:W-:Y:S01]  /*21f0*/  @!P3 IMAD.MOV.U32 R16, RZ, RZ, R8 ;  /* 0x000000ffff10b224 */ /* 0x000fe200078e0008 */
[----:B------:R-:W-:Y:S01]  /*2200*/  ISETP.GE.AND P2, PT, R3, R6, PT ;  /* 0x000000060300720c */ /* 0x000fe20003f46270 */
[----:B------:R-:W-:Y:S01]  /*2210*/  @!P3 IMAD R10, R21, 0xa0, RZ ;  /* 0x000000a0150ab824 */ /* 0x000fe200078e02ff */
[-C--:B------:R-:W-:Y:S02]  /*2220*/  @!P3 MOV R17, R9.reuse ;  /* 0x000000090011b202 */ /* 0x080fe40000000f00 */
[----:B------:R-:W-:Y:S02]  /*2230*/  LOP3.LUT R3, R12, 0x8, R73, 0x78, !PT ;  /* 0x000000080c037812 */ /* 0x000fe400078e7849 */
[----:B------:R-:W-:Y:S01]  /*2240*/  @!P5 MOV R18, R8 ;  /* 0x000000080012d202 */ /* 0x000fe20000000f00 */
[----:B------:R-:W-:Y:S01]  /*2250*/  @!P3 IMAD.WIDE.U32 R16, R20, 0xa0, R16 ;  /* 0x000000a01410b825 */ /* 0x000fe200078e0010 */
[----:B------:R-:W-:Y:S01]  /*2260*/  @!P5 MOV R19, R9 ;  /* 0x000000090013d202 */ /* 0x000fe20000000f00 */
[----:B------:R-:W-:-:S04]  /*2270*/  DEPBAR.LE SB0, 0x0 ;  /* 0x000080000000791a */ /* 0x000fc80000000000 */
[----:B------:R-:W-:Y:S01]  /*2280*/  BAR.SYNC.DEFER_BLOCKING 0x0 ;  /* 0x0000000000007b1d */ /* 0x000fe20000010000 */
[----:B------:R-:W-:Y:S01]  /*2290*/  @!P2 MOV R4, R8 ;  /* 0x000000080004a202 */ /* 0x000fe20000000f00 */
[----:B------:R-:W-:Y:S01]  /*22a0*/  @!P3 IMAD.IADD R11, R17, 0x1, R10 ;  /* 0x00000001110bb824 */ /* 0x000fe200078e020a */
[----:B------:R-:W-:Y:S01]  /*22b0*/  LEA R168, R3, R168, 0x1 ;  /* 0x000000a803a87211 */ /* 0x000fe200078e08ff */
[----:B-1----:R-:W-:Y:S01]  /*22c0*/  @!P2 IMAD R26, R21, 0xc0, RZ ;  /* 0x000000c0151aa824 */ /* 0x002fe200078e02ff */
[----:B------:R-:W-:Y:S01]  /*22d0*/  SHF.L.U32 R3, R73, 0x5, RZ ;  /* 0x0000000549037819 */ /* 0x000fe200000006ff */
[----:B------:R-:W-:Y:S02]  /*22e0*/  @!P3 IMAD.MOV.U32 R10, RZ, RZ, R16 ;  /* 0x000000ffff0ab224 */ /* 0x000fe400078e0010 */
[----:B------:R-:W-:-:S05]  /*22f0*/  @!P5 IMAD.WIDE.U32 R18, R20, 0x60, R18 ;  /* 0x000000601412d825 */ /* 0x000fca00078e0012 */
[----:B------:R-:W-:Y:S02]  /*2300*/  @!P5 IADD3 R25, PT, PT, R19, R24, RZ ;  /* 0x000000181319d210 */ /* 0x000fe40007ffe0ff */
[----:B------:R-:W-:Y:S01]  /*2310*/  @!P5 MOV R24, R18 ;  /* 0x000000120018d202 */ /* 0x000fe20000000f00 */
[----:B------:R-:W-:Y:S01]  /*2320*/  @!PT LDS RZ, [RZ] ;  /* 0x00000000fffff984 */ /* 0x000fe20000000800 */
[----:B------:R-:W-:Y:S01]  /*2330*/  @!PT LDS RZ, [RZ] ;  /* 0x00000000fffff984 */ /* 0x000fe20000000800 */
[----:B------:R-:W-:Y:S01]  /*2340*/  @!PT LDS RZ, [RZ] ;  /* 0x00000000fffff984 */ /* 0x000fe20000000800 */
[----:B------:R-:W-:Y:S04]  /*2350*/  @!P4 LDGSTS.E.BYPASS.LTC128B.128 [R179+0x6000], desc[UR16][R174.64] ;  /* 0x06000000aeb3cfae */ /* 0x000fe8000b981a10 */
[----:B------:R-:W-:Y:S01]  /*2360*/  @P4 STS.128 [R179+0x6000], RZ ;  /* 0x006000ffb3004388 */ /* 0x000fe20000000c00 */
[----:B------:R-:W-:Y:S02]  /*2370*/  ISETP.GE.AND P4, PT, R5, R6, PT ;  /* 0x000000060500720c */ /* 0x000fe40003f86270 */
[----:B------:R-:W-:Y:S01]  /*2380*/  @!P2 MOV R5, R9 ;  /* 0x000000090005a202 */ /* 0x000fe20000000f00 */
[----:B------:R-:W-:Y:S01]  /*2390*/  @P0 STS.128 [R179+0x6800], RZ ;  /* 0x006800ffb3000388 */ /* 0x000fe20000000c00 */
[----:B------:R-:W-:-:S03]  /*23a0*/  LOP3.LUT R6, R0, 0x200, RZ, 0xc0, !PT ;  /* 0x0000020000067812 */ /* 0x000fc600078ec0ff */
[----:B------:R-:W-:Y:S01]  /*23b0*/  @!PT LDS RZ, [RZ] ;  /* 0x00000000fffff984 */ /* 0x000fe20000000800 */
[----:B------:R-:W-:Y:S01]  /*23c0*/  @!PT LDS RZ, [RZ] ;  /* 0x00000000fffff984 */ /* 0x000fe20000000800 */
[----:B------:R-:W-:Y:S01]  /*23d0*/  @!PT LDS RZ, [RZ] ;  /* 0x00000000fffff984 */ /* 0x000fe20000000800 */
[----:B------:R1:W-:Y:S01]  /*23e0*/  @!P0 LDGSTS.E.BYPASS.LTC128B.128 [R179+0x6800], desc[UR16][R8.64] ;  /* 0x0680000008b38fae */ /* 0x0003e2000b981a10 */
[----:B------:R-:W-:Y:S01]  /*23f0*/  @!P1 IADD3 R14, P0, PT, R8, R14, RZ ;  /* 0x0000000e080e9210 */ /* 0x000fe20007f1e0ff */
[----:B------:R-:W-:Y:S01]  /*2400*/  @!P2 IMAD.WIDE.U32 R4, R20, 0xc0, R4 ;  /* 0x000000c01404a825 */ /* 0x000fe200078e0004 */
[----:B------:R-:W-:Y:S01]  /*2410*/  LOP3.LUT R0, R6, 0x7c00, R3, 0xf8, !PT ;  /* 0x00007c0006007812 */ /* 0x000fe200078ef803 */
[----:B------:R-:W-:Y:S01]  /*2420*/  @P1 STS.128 [R179+0x7000], RZ ;  /* 0x007000ffb3001388 */ /* 0x000fe20000000c00 */
[----:B------:R-:W-:Y:S01]  /*2430*/  @!P1 IADD3.X R15, PT, PT, R9, R15, R13, P0, !PT ;  /* 0x0000000f090f9210 */ /* 0x000fe200007fe40d */
[----:B------:R-:W-:Y:S01]  /*2440*/  @!P2 IMAD.IADD R27, R5, 0x1, R26 ;  /* 0x00000001051ba824 */ /* 0x000fe200078e021a */
[----:B------:R-:W-:Y:S02]  /*2450*/  LOP3.LUT R5, R12, 0x8, R74, 0x78, !PT ;  /* 0x000000080c057812 */ /* 0x000fe400078e784a */
[----:B------:R-:W-:Y:S01]  /*2460*/  @!P2 MOV R26, R4 ;  /* 0x00000004001aa202 */ /* 0x000fe20000000f00 */
[----:B------:R-:W-:Y:S01]  /*2470*/  @!PT LDS RZ, [RZ] ;  /* 0x00000000fffff984 */ /* 0x000fe20000000800 */
[----:B------:R-:W-:Y:S01]  /*2480*/  @!PT LDS RZ, [RZ] ;  /* 0x00000000fffff984 */ /* 0x000fe20000000800 */
[----:B------:R-:W-:Y:S01]  /*2490*/  @!PT LDS RZ, [RZ] ;  /* 0x00000000fffff984 */ /* 0x000fe20000000800 */
[----:B------:R3:W-:Y:S01]  /*24a0*/  @!P1 LDGSTS.E.BYPASS.LTC128B.128 [R179+0x7000], desc[UR16][R14.64] ;  /* 0x070000000eb39fae */ /* 0x0007e2000b981a10 */
[C---:B------:R-:W-:Y:S01]  /*24b0*/  @!P6 LEA R16, P1, R20.reuse, R8, 0x6 ;  /* 0x000000081410e211 */ /* 0x040fe200078230ff */
[----:B------:R-:W-:Y:S01]  /*24c0*/  IMAD.IADD R169, R5, 0x1, R0 ;  /* 0x0000000105a97824 */ /* 0x000fe200078e0200 */
[----:B------:R-:W-:Y:S01]  /*24d0*/  MOV R3, 0x20 ;  /* 0x0000002000037802 */ /* 0x000fe20000000f00 */
[----:B------:R-:W-:Y:S01]  /*24e0*/  @P6 STS.128 [R179+0x7800], RZ ;  /* 0x007800ffb3006388 */ /* 0x000fe20000000c00 */
[----:B------:R-:W-:-:S02]  /*24f0*/  @!P6 LEA.HI.X R17, R20, R9, R21, 0x6, P1 ;  /* 0x000000091411e211 */ /* 0x000fc400008f3415 */
[----:B------:R-:W-:Y:S02]  /*2500*/  LEA R169, R169, UR5, 0x1 ;  /* 0x00000005a9a97c11 */ /* 0x000fe4000f8e08ff */
[----:B------:R-:W-:Y:S01]  /*2510*/  IADD3 R0, PT, PT, R168, UR5, RZ ;  /* 0x00000005a8007c10 */ /* 0x000fe2000fffe0ff */
[----:B------:R-:W-:Y:S01]  /*2520*/  @!PT LDS RZ, [RZ] ;  /* 0x00000000fffff984 */ /* 0x000fe20000000800 */
[----:B------:R-:W-:Y:S01]  /*2530*/  @!PT LDS RZ, [RZ] ;  /* 0x00000000fffff984 */ /* 0x000fe20000000800 */
[----:B------:R-:W-:Y:S01]  /*2540*/  @!PT LDS RZ, [RZ] ;  /* 0x00000000fffff984 */ /* 0x000fe20000000800 */
[----:B------:R4:W-:Y:S01]  /*2550*/  @!P6 LDGSTS.E.BYPASS.LTC128B.128 [R179+0x7800], desc[UR16][R16.64] ;  /* 0x0780000010b3efae */ /* 0x0009e2000b981a10 */
[----:B------:R-:W-:-:S03]  /*2560*/  MOV R4, 0x40 ;  /* 0x0000004000047802 */ /* 0x000fc60000000f00 */
        /* <DEDUP_REMOVED lines=22> */
[----:B------:R-:W-:-:S02]  /*26d0*/  R2P PR, R73, 0x6 ;  /* 0x0000000649007804 */ /* 0x000fc40000000000 */
[----:B------:R-:W-:Y:S01]  /*26e0*/  ISETP.NE.AND P0, PT, R101, 0x1, PT ;  /* 0x000000016500780c */ /* 0x000fe20003f05270 */
[----:B---3--:R-:W-:Y:S02]  /*26f0*/  LDSM.16.M88.4 R12, [R169] ;  /* 0x00000000a90c783b */ /* 0x008fe40000000200 */
[----:B------:R-:W-:Y:S02]  /*2700*/  SEL R3, R3, 0xffffffe0, !P1 ;  /* 0xffffffe003037807 */ /* 0x000fe40004800000 */
[----:B----4-:R-:W3:Y:S01]  /*2710*/  LDSM.16.M88.4 R16, [R168+UR5+0x2000] ;  /* 0x00200005a810783b */ /* 0x010ee20008000200 */
[----:B------:R-:W-:Y:S02]  /*2720*/  SEL R4, R4, 0xffffffc0, !P2 ;  /* 0xffffffc004047807 */ /* 0x000fe40005000000 */
[C---:B------:R-:W-:Y:S01]  /*2730*/  IMAD.IADD R167, R169.reuse, 0x1, R3 ;  /* 0x00000001a9a77824 */ /* 0x040fe200078e0203 */
[C---:B------:R-:W-:Y:S01]  /*2740*/  IADD3 R163, PT, PT, R0.reuse, R3, RZ ;  /* 0x0000000300a37210 */ /* 0x040fe20007ffe0ff */
[----:B------:R-:W4:Y:S01]  /*2750*/  LDSM.16.M88.4 R32, [R168+UR5+0x2800] ;  /* 0x00280005a820783b */ /* 0x000f220008000200 */
[----:B------:R-:W-:Y:S01]  /*2760*/  IMAD.IADD R166, R169, 0x1, R4 ;  /* 0x00000001a9a67824 */ /* 0x000fe200078e0204 */
[----:B------:R-:W-:-:S02]  /*2770*/  IADD3 R162, PT, PT, R0, R4, RZ ;  /* 0x0000000400a27210 */ /* 0x000fc40007ffe0ff */
[----:B------:R-:W-:Y:S02]  /*2780*/  LDSM.16.M88.4 R52, [R163+0x2000] ;  /* 0x00200000a334783b */ /* 0x000fe40000000200 */
[C---:B------:R-:W-:Y:S01]  /*2790*/  IADD3 R165, PT, PT, R3.reuse, R166, RZ ;  /* 0x000000a603a57210 */ /* 0x040fe20007ffe0ff */
[----:B------:R-:W-:Y:S01]  /*27a0*/  IMAD.IADD R161, R3, 0x1, R162 ;  /* 0x0000000103a17824 */ /* 0x000fe200078e02a2 */
[----:B-1----:R-:W1:Y:S04]  /*27b0*/  LDSM.16.M88.4 R8, [R167] ;  /* 0x00000000a708783b */ /* 0x002e680000000200 */
[----:B------:R-:W-:Y:S04]  /*27c0*/  LDSM.16.M88.4 R48, [R166] ;  /* 0x00000000a630783b */ /* 0x000fe80000000200 */
[----:B-----5:R-:W-:Y:S04]  /*27d0*/  LDSM.16.M88.4 R24, [R162+0x2000] ;  /* 0x00200000a218783b */ /* 0x020fe80000000200 */
[----:B------:R-:W5:Y:S04]  /*27e0*/  LDSM.16.M88.4 R40, [R163+0x2800] ;  /* 0x00280000a328783b */ /* 0x000f680000000200 */
[----:B------:R-:W-:Y:S04]  /*27f0*/  LDSM.16.M88.4 R28, [R165] ;  /* 0x00000000a51c783b */ /* 0x000fe80000000200 */
[----:B------:R-:W2:Y:S04]  /*2800*/  LDSM.16.M88.4 R56, [R161+0x2000] ;  /* 0x00200000a138783b */ /* 0x000ea80000000200 */
[----:B------:R-:W2:Y:S01]  /*2810*/  LDSM.16.M88.4 R68, [R162+0x2800] ;  /* 0x00280000a244783b */ /* 0x000ea20000000200 */
[C---:B---3--:R-:W-:Y:S03]  /*2820*/  HMMA.16816.F32.BF16 R44, R12.reuse, R16, RZ ;  /* 0x000000100c2c723c */ /* 0x048fe600000418ff */
[----:B------:R-:W-:Y:S04]  /*2830*/  LDSM.16.M88.4 R60, [R168+UR5+0x3000] ;  /* 0x00300005a83c783b */ /* 0x000fe80008000200 */
        /* <DEDUP_REMOVED lines=11> */
[----:B------:R-:W3:Y:S07]  /*28f0*/  LDSM.16.M88.4 R24, [R163+0x3000] ;  /* 0x00300000a318783b */ /* 0x000eee0000000200 */
[----:B--2---:R-:W-:Y:S08]  /*2900*/  HMMA.16816.F32.BF16 R44, R28, R56, R44 ;  /* 0x000000381c2c723c */ /* 0x004ff0000004182c */
[----:B------:R-:W-:Y:S08]  /*2910*/  HMMA.16816.F32.BF16 R36, R48, R68, R36 ;  /* 0x000000443024723c */ /* 0x000ff00000041824 */
[----:B------:R-:W-:Y:S03]  /*2920*/  HMMA.16816.F32.BF16 R32, R8, R42, R32 ;  /* 0x0000002a0820723c */ /* 0x000fe60000041820 */
[----:B------:R-:W-:Y:S01]  /*2930*/  FMUL.FTZ R45, R45, UR4 ;  /* 0x000000042d2d7c20 */ /* 0x000fe20008410000 */
[----:B------:R-:W-:Y:S01]  /*2940*/  FMUL.FTZ R0, R44, UR4 ;  /* 0x000000042c007c20 */ /* 0x000fe20008410000 */
[----:B------:R-:W-:Y:S01]  /*2950*/  FMUL.FTZ R77, R46, UR4 ;  /* 0x000000042e4d7c20 */ /* 0x000fe20008410000 */
[----:B------:R-:W-:Y:S01]  /*2960*/  FMUL.FTZ R78, R47, UR4 ;  /* 0x000000042f4e7c20 */ /* 0x000fe20008410000 */
[----:B------:R2:W4:Y:S01]  /*2970*/  MUFU.TANH R76, R45 ;  /* 0x0000002d004c7308 */ /* 0x0005220000002400 */
        /* <DEDUP_REMOVED lines=21> */
[----:B---3--:R-:W-:Y:S07]  /*2ad0*/  HMMA.16816.F32.BF16 R40, R8, R24, R40 ;  /* 0x000000180828723c */ /* 0x008fee0000041828 */
[----:B------:R-:W3:Y:S01]  /*2ae0*/  MUFU.TANH R80, R80 ;  /* 0x0000005000507308 */ /* 0x000ee20000002400 */
[----:B------:R-:W-:Y:S01]  /*2af0*/  HMMA.16816.F32.BF16 R32, R28, R54, R32 ;  /* 0x000000361c20723c */ /* 0x000fe20000041820 */
[----:B------:R-:W1:Y:S06]  /*2b00*/  LDSM.16.M88.4 R52, [R168+UR5+0x4000] ;  /* 0x00400005a834783b */ /* 0x000e6c0008000200 */
[----:B------:R-:W1:Y:S01]  /*2b10*/  MUFU.TANH R81, R81 ;  /* 0x0000005100517308 */ /* 0x000e620000002400 */
[----:B------:R-:W-:Y:S01]  /*2b20*/  HMMA.16816.F32.BF16 R60, R8, R26, R60 ;  /* 0x0000001a083c723c */ /* 0x000fe2000004183c */
[----:B------:R-:W3:Y:S06]  /*2b30*/  LDSM.16.M88.4 R24, [R161+0x3000] ;  /* 0x00300000a118783b */ /* 0x000eec0000000200 */
[----:B------:R-:W1:Y:S01]  /*2b40*/  MUFU.TANH R82, R82 ;  /* 0x0000005200527308 */ /* 0x000e620000002400 */
[C---:B-----5:R-:W-:Y:S03]  /*2b50*/  HMMA.16816.F32.BF16 R16, R12.reuse, R56, RZ ;  /* 0x000000380c10723c */ /* 0x060fe600000418ff */
[----:B------:R-:W-:Y:S01]  /*2b60*/  FMUL.FTZ R32, R32, UR4 ;  /* 0x0000000420207c20 */ /* 0x000fe20008410000 */
[----:B------:R-:W-:Y:S01]  /*2b70*/  FMUL.FTZ R88, R33, UR4 ;  /* 0x0000000421587c20 */ /* 0x000fe20008410000 */
[----:B------:R-:W-:Y:S01]  /*2b80*/  FMUL.FTZ R89, R34, UR4 ;  /* 0x0000000422597c20 */ /* 0x000fe20008410000 */
[----:B------:R-:W-:Y:S01]  /*2b90*/  FMUL.FTZ R90, R35, UR4 ;  /* 0x00000004235a7c20 */ /* 0x000fe20008410000 */
[----:B------:R1:W1:Y:S01]  /*2ba0*/  MUFU.TANH R87, R32 ;  /* 0x0000002000577308 */ /* 0x0002620000002400 */
[----:B----4-:R-:W-:Y:S01]  /*2bb0*/  HMMA.16816.F32.BF16 R36, R12, R58, RZ ;  /* 0x0000003a0c24723c */ /* 0x010fe200000418ff */
[----:B------:R-:W4:Y:S06]  /*2bc0*/  LDSM.16.M88.4 R56, [R163+0x4000] ;  /* 0x00400000a338783b */ /* 0x000f2c0000000200 */
        /* <DEDUP_REMOVED lines=13> */
[----:B---3--:R-:W-:Y:S08]  /*2ca0*/  HMMA.16816.F32.BF16 R40, R28, R24, R40 ;  /* 0x000000181c28723c */ /* 0x008ff00000041828 */
[----:B------:R-:W-:Y:S08]  /*2cb0*/  HMMA.16816.F32.BF16 R52, R12, R54, RZ ;  /* 0x000000360c34723c */ /* 0x000ff000000418ff */
[----:B------:R-:W-:Y:S03]  /*2cc0*/  HMMA.16816.F32.BF16 R16, R48, R68, R16 ;  /* 0x000000443010723c */ /* 0x000fe60000041810 */
[----:B------:R-:W-:Y:S01]  /*2cd0*/  FMUL.FTZ R40, R40, UR4 ;  /* 0x0000000428287c20 */ /* 0x000fe20008410000 */
[----:B------:R-:W-:Y:S01]  /*2ce0*/  FMUL.FTZ R41, R41, UR4 ;  /* 0x0000000429297c20 */ /* 0x000fe20008410000 */
[----:B------:R-:W-:Y:S01]  /*2cf0*/  FMUL.FTZ R93, R42, UR4 ;  /* 0x000000042a5d7c20 */ /* 0x000fe20008410000 */
[----:B------:R-:W-:Y:S01]  /*2d00*/  FMUL.FTZ R94, R43, UR4 ;  /* 0x000000042b5e7c20 */ /* 0x000fe20008410000 */
[----:B------:R-:W3:Y:S01]  /*2d10*/  MUFU.TANH R91, R40 ;  /* 0x00000028005b7308 */ /* 0x000ee20000002400 */
[----:B------:R-:W-:Y:S01]  /*2d20*/  HMMA.16816.F32.BF16 R60, R28, R26, R60 ;  /* 0x0000001a1c3c723c */ /* 0x000fe2000004183c */
[----:B------:R-:W1:Y:S06]  /*2d30*/  LDSM.16.M88.4 R24, [R168+UR5+0x4800] ;  /* 0x00480005a818783b */ /* 0x000e6c0008000200 */
[----:B------:R2:W1:Y:S01]  /*2d40*/  MUFU.TANH R92, R41 ;  /* 0x00000029005c7308 */ /* 0x0004620000002400 */
[C---:B----4-:R-:W-:Y:S07]  /*2d50*/  HMMA.16816.F32.BF16 R32, R8.reuse, R56, R32 ;  /* 0x000000380820723c */ /* 0x050fee0000041820 */
[----:B------:R-:W4:Y:S01]  /*2d60*/  MUFU.TANH R93, R93 ;  /* 0x0000005d005d7308 */ /* 0x000f220000002400 */
[----:B------:R-:W-:Y:S01]  /*2d70*/  HMMA.16816.F32.BF16 R52, R8, R58, R52 ;  /* 0x0000003a0834723c */ /* 0x000fe20000041834 */
[----:B------:R-:W3:Y:S02]  /*2d80*/  LDSM.16.M88.4 R56, [R161+0x4000] ;  /* 0x00400000a138783b */ /* 0x000ee40000000200 */
        /* <DEDUP_REMOVED lines=20> */
[----:B------:R-:W4:Y:S06]  /*2ed0*/  LDSM.16.M88.4 R44, [R168+UR5+0x5000] ;  /* 0x00500005a82c783b */ /* 0x000f2c0008000200 */
[----:B------:R-:W1:Y:S01]  /*2ee0*/  MUFU.TANH R98, R98 ;  /* 0x0000006200627308 */ /* 0x000e620000002400 */
[----:B-----5:R-:W-:Y:S01]  /*2ef0*/  HMMA.16816.F32.BF16 R16, R12, R26, RZ ;  /* 0x0000001a0c10723c */ /* 0x020fe200000418ff */
[----:B------:R-:W5:Y:S06]  /*2f00*/  LDSM.16.M88.4 R24, [R163+0x5000] ;  /* 0x00500000a318783b */ /* 0x000f6c0000000200 */
[----:B------:R-:W1:Y:S01]  /*2f10*/  MUFU.TANH R100, R100 ;  /* 0x0000006400647308 */ /* 0x000e620000002400 */
[----:B---3--:R-:W-:Y:S03]  /*2f20*/  HMMA.16816.F32.BF16 R32, R28, R56, R32 ;  /* 0x000000381c20723c */ /* 0x008fe60000041820 */
[----:B------:R-:W-:Y:S01]  /*2f30*/  FMUL.FTZ R36, R36, UR4 ;  /* 0x0000000424247c20 */ /* 0x000fe20008410000 */
[----:B------:R-:W-:Y:S01]  /*2f40*/  FMUL.FTZ R118, R37, UR4 ;  /* 0x0000000425767c20 */ /* 0x000fe20008410000 */
[----:B------:R-:W-:Y:S01]  /*2f50*/  FMUL.FTZ R105, R38, UR4 ;  /* 0x0000000426697c20 */ /* 0x000fe20008410000 */
[----:B------:R-:W-:Y:S01]  /*2f60*/  FMUL.FTZ R106, R39, UR4 ;  /* 0x00000004276a7c20 */ /* 0x000fe20008410000 */
[----:B------:R4:W3:Y:S01]  /*2f70*/  MUFU.TANH R184, R36 ;  /* 0x0000002400b87308 */ /* 0x0008e20000002400 */
        /* <DEDUP_REMOVED lines=10> */
[----:B------:R-:W3:Y:S06]  /*3020*/  LDSM.16.M88.4 R40, [R161+0x4800] ;  /* 0x00480000a128783b */ /* 0x000eec0000000200 */
[----:B------:R-:W1:Y:S01]  /*3030*/  MUFU.TANH R104, R104 ;  /* 0x0000006800687308 */ /* 0x000e620000002400 */
[----:B------:R-:W-:Y:S01]  /*3040*/  HMMA.16816.F32.BF16 R52, R28, R58, R52 ;  /* 0x0000003a1c34723c */ /* 0x000fe20000041834 */
[----:B------:R-:W-:Y:S06]  /*3050*/  LDSM.16.M88.4 R56, [R163+0x5800] ;  /* 0x00580000a338783b */ /* 0x000fec0000000200 */
[----:B------:R-:W1:Y:S01]  /*3060*/  MUFU.TANH R118, R118 ;  /* 0x0000007600767308 */ /* 0x000e620000002400 */
[C---:B----4-:R-:W-:Y:S07]  /*3070*/  HMMA.16816.F32.BF16 R36, R12.reuse, R44, RZ ;  /* 0x0000002c0c24723c */ /* 0x050fee00000418ff */
[----:B------:R-:W4:Y:S01]  /*3080*/  MUFU.TANH R105, R105 ;  /* 0x0000006900697308 */ /* 0x000f220000002400 */
        /* <DEDUP_REMOVED lines=13> */
[----:B---3--:R-:W-:Y:S07]  /*3160*/  HMMA.16816.F32.BF16 R60, R28, R40, R60 ;  /* 0x000000281c3c723c */ /* 0x008fee000004183c */
[----:B------:R-:W3:Y:S01]  /*3170*/  MUFU.TANH R124, R124 ;  /* 0x0000007c007c7308 */ /* 0x000ee20000002400 */
[----:B------:R-:W-:Y:S01]  /*3180*/  HMMA.16816.F32.BF16 R32, R8, R26, R32 ;  /* 0x0000001a0820723c */ /* 0x000fe20000041820 */
[----:B------:R-:W5:Y:S06]  /*3190*/  LDSM.16.M88.4 R24, [R161+0x5000] ;  /* 0x00500000a118783b */ /* 0x000f6c0000000200 */
[----:B------:R-:W2:Y:S01]  /*31a0*/  MUFU.TANH R148, R148 ;  /* 0x0000009400947308 */ /* 0x000ea20000002400 */
[----:B------:R-:W-:Y:S01]  /*31b0*/  HMMA.16816.F32.BF16 R16, R28, R42, R16 ;  /* 0x0000002a1c10723c */ /* 0x000fe20000041810 */
[----:B------:R-:W4:Y:S02]  /*31c0*/  LDSM.16.M88.4 R40, [R162+0x5800] ;  /* 0x00580000a228783b */ /* 0x000f240000000200 */
        /* <DEDUP_REMOVED lines=16> */
[----:B------:R-:W3:Y:S01]  /*32d0*/  LDSM.16.M88.4 R44, [R161+0x5800] ;  /* 0x00580000a12c783b */ /* 0x000ee20000000200 */
[----:B------:R-:W-:-:S05]  /*32e0*/  DEPBAR.LE SB0, 0x0 ;  /* 0x000080000000791a */ /* 0x000fca0000000000 */
[----:B------:R-:W1:Y:S01]  /*32f0*/  MUFU.TANH R132, R61 ;  /* 0x0000003d00847308 */ /* 0x000e620000002400 */
[C---:B------:R-:W-:Y:S07]  /*3300*/  HMMA.16816.F32.BF16 R52, R8.reuse, R56, R52 ;  /* 0x000000380834723c */ /* 0x040fee0000041834 */
[----:B------:R-:W1:Y:S01]  /*3310*/  MUFU.TANH R150, R63 ;  /* 0x0000003f00967308 */ /* 0x000e620000002400 */
[----:B------:R-:W-:Y:S01]  /*3320*/  HMMA.16816.F32.BF16 R12, R8, R58, R12 ;  /* 0x0000003a080c723c */ /* 0x000fe2000004180c */
[----:B------:R-:W-:-:S02]  /*3330*/  SHF.R.U32.HI R8, RZ, 0x2, R73 ;  /* 0x00000002ff087819 */ /* 0x000fc40000011649 */
[----:B------:R-:W-:Y:S02]  /*3340*/  LOP3.LUT R11, R74, 0x1f0, RZ, 0xc0, !PT ;  /* 0x000001f04a0b7812 */ /* 0x000fe400078ec0ff */
[----:B------:R-:W-:Y:S02]  /*3350*/  LOP3.LUT R8, R8, 0x7, RZ, 0xc0, !PT ;  /* 0x0000000708087812 */ /* 0x000fe400078ec0ff */
[----:B------:R-:W-:Y:S01]  /*3360*/  IADD3 R11, PT, PT, R11, 0x1, R178 ;  /* 0x000000010b0b7810 */ /* 0x000fe20007ffe0b2 */
[----:B-----5:R-:W-:Y:S01]  /*3370*/  HMMA.16816.F32.BF16 R36, R28, R24, R36 ;  /* 0x000000181c24723c */ /* 0x020fe20000041824 */
[----:B------:R-:W1:Y:S02]  /*3380*/  MUFU.TANH R128, R16 ;  /* 0x0000001000807308 */ /* 0x000e640000002400 */
[----:B------:R-:W-:-:S04]  /*3390*/  IADD3 R11, PT, PT, -R75, R11, R8 ;  /* 0x0000000b4b0b7210 */ /* 0x000fc80007ffe108 */
[--C-:B------:R-:W-:Y:S01]  /*33a0*/  IADD3 R103, PT, PT, R11, UR14, R72.reuse ;  /* 0x0000000e0b677c10 */ /* 0x100fe2000fffe048 */
[C---:B----4-:R-:W-:Y:S01]  /*33b0*/  HMMA.16816.F32.BF16 R52, R48.reuse, R40, R52 ;  /* 0x000000283034723c */ /* 0x050fe20000041834 */
[----:B------:R-:W4:Y:S01]  /*33c0*/  MUFU.TANH R126, R17 ;  /* 0x00000011007e7308 */ /* 0x000f220000002400 */
[----:B------:R-:W-:Y:S02]  /*33d0*/  IADD3 R11, PT, PT, R23, R140, RZ ;  /* 0x0000008c170b7210 */ /* 0x000fe40007ffe0ff */
[C---:B------:R-:W-:Y:S02]  /*33e0*/  VIMNMX R138, PT, PT, R103.reuse, R72, PT ;  /* 0x00000048678a7248 */ /* 0x040fe40003fe0100 */
[----:B------:R-:W-:Y:S02]  /*33f0*/  VIADDMNMX R103, R103, 0x8, R72, PT ;  /* 0x0000000867677846 */ /* 0x000fe40003800148 */
[----:B------:R-:W-:Y:S01]  /*3400*/  HMMA.16816.F32.BF16 R12, R48, R42, R12 ;  /* 0x0000002a300c723c */ /* 0x000fe2000004180c */
[----:B------:R-:W1:Y:S02]  /*3410*/  MUFU.TANH R146, R18 ;  /* 0x0000001200927308 */ /* 0x000e640000002400 */
[----:B------:R-:W-:Y:S01]  /*3420*/  FMUL.FTZ R36, R36, UR4 ;  /* 0x0000000424247c20 */ /* 0x000fe20008410000 */
[----:B------:R-:W-:Y:S01]  /*3430*/  FMUL.FTZ R37, R37, UR4 ;  /* 0x0000000425257c20 */ /* 0x000fe20008410000 */
[----:B------:R-:W-:Y:S01]  /*3440*/  FMUL.FTZ R38, R38, UR4 ;  /* 0x0000000426267c20 */ /* 0x000fe20008410000 */
[----:B------:R-:W-:-:S02]  /*3450*/  FMUL.FTZ R39, R39, UR4 ;  /* 0x0000000427277c20 */ /* 0x000fc40008410000 */
[C---:B------:R-:W-:Y:S01]  /*3460*/  HMMA.16816.F32.BF16 R32, R28.reuse, R26, R32 ;  /* 0x0000001a1c20723c */ /* 0x040fe20000041820 */
[----:B------:R5:W1:Y:S07]  /*3470*/  MUFU.TANH R110, R36 ;  /* 0x00000024006e7308 */ /* 0x000a6e0000002400 */
[C---:B---3--:R-:W-:Y:S01]  /*3480*/  HMMA.16816.F32.BF16 R52, R28.reuse, R44, R52 ;  /* 0x0000002c1c34723c */ /* 0x048fe20000041834 */
[----:B------:R3:W1:Y:S07]  /*3490*/  MUFU.TANH R142, R19 ;  /* 0x00000013008e7308 */ /* 0x00066e0000002400 */
[----:B------:R-:W-:Y:S01]  /*34a0*/  HMMA.16816.F32.BF16 R12, R28, R46, R12 ;  /* 0x0000002e1c0c723c */ /* 0x000fe2000004180c */
[----:B------:R3:W1:Y:S02]  /*34b0*/  MUFU.TANH R108, R37 ;  /* 0x00000025006c7308 */ /* 0x0006640000002400 */
[----:B------:R-:W-:Y:S01]  /*34c0*/  FMUL.FTZ R9, R32, UR4 ;  /* 0x0000000420097c20 */ /* 0x000fe20008410000 */
[----:B------:R-:W-:Y:S01]  /*34d0*/  FMUL.FTZ R10, R33, UR4 ;  /* 0x00000004210a7c20 */ /* 0x000fe20008410000 */
[----:B------:R-:W-:Y:S01]  /*34e0*/  FMUL.FTZ R34, R34, UR4 ;  /* 0x0000000422227c20 */ /* 0x000fe20008410000 */
[----:B------:R-:W-:-:S03]  /*34f0*/  FMUL.FTZ R35, R35, UR4 ;  /* 0x0000000423237c20 */ /* 0x000fc60008410000 */
[----:B------:R3:W1:Y:S02]  /*3500*/  MUFU.TANH R122, R38 ;  /* 0x00000026007a7308 */ /* 0x0006640000002400 */
[----:B------:R-:W-:Y:S01]  /*3510*/  FMUL.FTZ R42, R52, UR4 ;  /* 0x00000004342a7c20 */ /* 0x000fe20008410000 */
[----:B-----5:R-:W-:Y:S01]  /*3520*/  FMUL.FTZ R36, R53, UR4 ;  /* 0x0000000435247c20 */ /* 0x020fe20008410000 */
[----:B------:R-:W-:Y:S01]  /*3530*/  FMUL.FTZ R54, R54, UR4 ;  /* 0x0000000436367c20 */ /* 0x000fe20008410000 */
[----:B------:R-:W-:-:S03]  /*3540*/  FMUL.FTZ R55, R55, UR4 ;  /* 0x0000000437377c20 */ /* 0x000fc60008410000 */
[----:B------:R3:W1:Y:S02]  /*3550*/  MUFU.TANH R62, R54 ;  /* 0x00000036003e7308 */ /* 0x0006640000002400 */
[----:B------:R-:W-:Y:S01]  /*3560*/  FMUL.FTZ R12, R12, UR4 ;  /* 0x000000040c0c7c20 */ /* 0x000fe20008410000 */
[----:B------:R-:W-:Y:S01]  /*3570*/  FMUL.FTZ R13, R13, UR4 ;  /* 0x000000040d0d7c20 */ /* 0x000fe20008410000 */
[----:B------:R-:W-:Y:S01]  /*3580*/  FMUL.FTZ R14, R14, UR4 ;  /* 0x000000040e0e7c20 */ /* 0x000fe20008410000 */
[----:B------:R-:W-:-:S03]  /*3590*/  FMUL.FTZ R15, R15, UR4 ;  /* 0x000000040f0f7c20 */ /* 0x000fc60008410000 */
[----:B------:R3:W1:Y:S08]  /*35a0*/  MUFU.TANH R120, R39 ;  /* 0x0000002700787308 */ /* 0x0006700000002400 */
[----:B------:R-:W1:Y:S08]  /*35b0*/  MUFU.TANH R9, R9 ;  /* 0x0000000900097308 */ /* 0x000e700000002400 */
[----:B------:R-:W1:Y:S08]  /*35c0*/  MUFU.TANH R10, R10 ;  /* 0x0000000a000a7308 */ /* 0x000e700000002400 */
        /* <DEDUP_REMOVED lines=14> */
[----:B------:R-:W-:Y:S01]  /*36b0*/  UMOV UR6, URZ ;  /* 0x000000ff00067c82 */ /* 0x000fe20008000000 */
[----:B------:R-:W-:Y:S01]  /*36c0*/  IMAD.SHL.U32 R8, R136, 0x80, RZ ;  /* 0x0000008088087824 */ /* 0x000fe200078e00ff */
[----:B---3--:R-:W-:-:S05]  /*36d0*/  IADD3 R13, P1, PT, RZ, -UR6, RZ ;  /* 0x80000006ff0d7c10 */ /* 0x008fca000ff3e0ff */
[----:B------:R-:W-:-:S05]  /*36e0*/  IMAD.X R8, RZ, RZ, ~R8, P1 ;  /* 0x000000ffff087224 */ /* 0x000fca00008e0e08 */
[----:B------:R-:W-:-:S04]  /*36f0*/  SHF.R.S64 R13, R13, 0x1f, R8 ;  /* 0x0000001f0d0d7819 */ /* 0x000fc80000001008 */
[----:B------:R-:W-:-:S04]  /*3700*/  IADD3 R172, P1, PT, R13, R172, RZ ;  /* 0x000000ac0dac7210 */ /* 0x000fc80007f3e0ff */
[----:B------:R-:W-:Y:S01]  /*3710*/  LEA.HI.X.SX32 R171, R8, R171, 0x1, P1 ;  /* 0x000000ab08ab7211 */ /* 0x000fe200008f0eff */
[----:B------:R-:W-:Y:S08]  /*3720*/  BRA `(.L_x_5637) ;  /* 0x0000000000ec7947 */ /* 0x000ff00003800000 */
.L_x_5636:
[----:B---3--:R-:W2:Y:S01]  /*3730*/  LDC R12, c[0x0][0x4f0] ;  /* 0x00013c00ff0c7b82 */ /* 0x008ea20000000800 */
        /* <DEDUP_REMOVED lines=58> */
.L_x_5637:
        /* <DEDUP_REMOVED lines=29> */
.L_x_5635:
[C---:B------:R-:W-:Y:S01]  /*3cb0*/  VIADD R7, R11.reuse, 0x1 ;  /* 0x000000010b077836 */ /* 0x040fe20000000000 */
[----:B------:R-:W4:Y:S01]  /*3cc0*/  LDCU UR10, c[0x0][0x45c] ;  /* 0x00008b80ff0a77ac */ /* 0x000f220008000800 */
[C---:B------:R-:W-:Y:S02]  /*3cd0*/  VIADD R2, R11.reuse, 0x8 ;  /* 0x000000080b027836 */ /* 0x040fe40000000000 */
[----:B------:R-:W-:Y:S01]  /*3ce0*/  VIADD R8, R11, 0x11 ;  /* 0x000000110b087836 */ /* 0x000fe20000000000 */
[-C--:B------:R-:W-:Y:S01]  /*3cf0*/  ISETP.GE.AND P3, PT, R7, R138.reuse, PT ;  /* 0x0000008a0700720c */ /* 0x080fe20003f66270 */
[----:B--23--:R-:W-:Y:S01]  /*3d00*/  VIADD R12, R11, 0x19 ;  /* 0x000000190b0c7836 */ /* 0x00cfe20000000000 */
[-C--:B------:R-:W-:Y:S01]  /*3d10*/  ISETP.GE.AND P5, PT, R7, R103.reuse, PT ;  /* 0x000000670700720c */ /* 0x080fe20003fa6270 */
[C---:B------:R-:W-:Y:S01]  /*3d20*/  VIADD R7, R11.reuse, 0x9 ;  /* 0x000000090b077836 */ /* 0x040fe20000000000 */
[CC--:B------:R-:W-:Y:S01]  /*3d30*/  ISETP.GE.AND P4, PT, R2.reuse, R138.reuse, PT ;  /* 0x0000008a0200720c */ /* 0x0c0fe20003f86270 */
[C---:B------:R-:W-:Y:S01]  /*3d40*/  VIADD R13, R11.reuse, 0x29 ;  /* 0x000000290b0d7836 */ /* 0x040fe20000000000 */
[-C--:B------:R-:W-:Y:S01]  /*3d50*/  ISETP.GE.AND P2, PT, R2, R103.reuse, PT ;  /* 0x000000670200720c */ /* 0x080fe20003f46270 */
        /* <DEDUP_REMOVED lines=13> */
[----:B------:R-:W-:Y:S01]  /*3e30*/  FSEL R80, R80, -INF , !P1 ;  /* 0xff80000050507808 */ /* 0x000fe20004800000 */
[----:B------:R-:W-:Y:S01]  /*3e40*/  IMAD.MOV.U32 R183, RZ, RZ, -0x1 ;  /* 0xffffffffffb77424 */ /* 0x000fe200078e00ff */
        /* <DEDUP_REMOVED lines=65> */
[----:B------:R-:W-:Y:S02]  /*4260*/  FSEL R154, R154, -INF , !P1 ;  /* 0xff8000009a9a7808 */ /* 0x000fe40004800000 */
[----:B------:R-:W-:Y:S01]  /*4270*/  ISETP.GE.AND P6, PT, R7, R103, PT ;  /* 0x000000670700720c */ /* 0x000fe20003fc6270 */
[----:B------:R-:W-:Y:S01]  /*4280*/  VIADD R7, R11, 0x50 ;  /* 0x000000500b077836 */ /* 0x000fe20000000000 */
[----:B------:R-:W-:-:S02]  /*4290*/  FSEL R156, R156, -INF , !P3 ;  /* 0xff8000009c9c7808 */ /* 0x000fc40005800000 */
[----:B------:R-:W-:Y:S02]  /*42a0*/  FSEL R182, R182, -INF , !P5 ;  /* 0xff800000b6b67808 */ /* 0x000fe40006800000 */
[-C--:B------:R-:W-:Y:S02]  /*42b0*/  ISETP.GE.AND P1, PT, R11, R103.reuse, PT ;  /* 0x000000670b00720c */ /* 0x080fe40003f26270 */
[C---:B------:R-:W-:Y:S02]  /*42c0*/  ISETP.GE.AND P3, PT, R13.reuse, R138, PT ;  /* 0x0000008a0d00720c */ /* 0x040fe40003f66270 */
[----:B------:R-:W-:Y:S01]  /*42d0*/  ISETP.GE.AND P5, PT, R13, R103, PT ;  /* 0x000000670d00720c */ /* 0x000fe20003fa6270 */
[----:B------:R-:W-:Y:S01]  /*42e0*/  VIADD R13, R11, 0x51 ;  /* 0x000000510b0d7836 */ /* 0x000fe20000000000 */
[----:B------:R-:W-:Y:S02]  /*42f0*/  FSEL R40, R77, -INF , !P1 ;  /* 0xff8000004d287808 */ /* 0x000fe40004800000 */
[----:B------:R-:W-:-:S02]  /*4300*/  FSEL R124, R124, -INF , !P2 ;  /* 0xff8000007c7c7808 */ /* 0x000fc40005000000 */
[-C--:B------:R-:W-:Y:S02]  /*4310*/  ISETP.GE.AND P2, PT, R7, R103.reuse, PT ;  /* 0x000000670700720c */ /* 0x080fe40003f46270 */
[----:B-1----:R-:W-:Y:S02]  /*4320*/  FSEL R158, R158, -INF , !P6 ;  /* 0xff8000009e9e7808 */ /* 0x002fe40007000000 */
[----:B------:R-:W-:Y:S02]  /*4330*/  FSEL R148, R148, -INF , !P3 ;  /* 0xff80000094947808 */ /* 0x000fe40005800000 */
[C---:B------:R-:W-:Y:S02]  /*4340*/  ISETP.GE.AND P6, PT, R13.reuse, R138, PT ;  /* 0x0000008a0d00720c */ /* 0x040fe40003fc6270 */
[----:B------:R-:W-:Y:S02]  /*4350*/  ISETP.GE.AND P3, PT, R13, R103, PT ;  /* 0x000000670d00720c */ /* 0x000fe40003f66270 */
[----:B------:R-:W-:-:S02]  /*4360*/  FMNMX3.FTZ R13, R40, R78, R2, !PT ;  /* 0x0000004e280d7276 */ /* 0x000fc40007810002 */
[----:B------:R-:W-:Y:S02]  /*4370*/  FSEL R152, R152, -INF , !P2 ;  /* 0xff80000098987808 */ /* 0x000fe40005000000 */
[----:B------:R-:W-:Y:S02]  /*4380*/  ISETP.GE.AND P2, PT, R15, R103, PT ;  /* 0x000000670f00720c */ /* 0x000fe40003f46270 */
[----:B------:R-:W-:Y:S02]  /*4390*/  FMNMX3.FTZ R13, R13, R82, R38, !PT ;  /* 0x000000520d0d7276 */ /* 0x000fe40007810026 */
[----:B------:R-:W-:Y:S02]  /*43a0*/  FSEL R142, R142, -INF , !P2 ;  /* 0xff8000008e8e7808 */ /* 0x000fe40005000000 */
[----:B------:R-:W-:Y:S02]  /*43b0*/  FMNMX3.FTZ R13, R13, R32, R18, !PT ;  /* 0x000000200d0d7276 */ /* 0x000fe40007810012 */
[----:B------:R-:W-:-:S02]  /*43c0*/  ISETP.GE.AND P2, PT, R11, R138, PT ;  /* 0x0000008a0b00720c */ /* 0x000fc40003f46270 */
[----:B------:R-:W-:Y:S02]  /*43d0*/  FMNMX3.FTZ R13, R13, R90, R28, !PT ;  /* 0x0000005a0d0d7276 */ /* 0x000fe4000781001c */
[----:B------:R-:W-:Y:S02]  /*43e0*/  FSEL R44, R0, -INF , !P2 ;  /* 0xff800000002c7808 */ /* 0x000fe40005000000 */
[----:B------:R-:W-:Y:S02]  /*43f0*/  FSEL R144, R144, -INF , !P4 ;  /* 0xff80000090907808 */ /* 0x000fe40006000000 */
[----:B------:R-:W-:Y:S01]  /*4400*/  ISETP.GE.AND P4, PT, R7, R138, PT ;  /* 0x0000008a0700720c */ /* 0x000fe20003f86270 */
[----:B------:R-:W-:Y:S01]  /*4410*/  VIADD R7, R11, 0x58 ;  /* 0x000000580b077836 */ /* 0x000fe20000000000 */
[----:B------:R-:W-:Y:S01]  /*4420*/  FMNMX3.FTZ R27, R13, R24, R198, !PT ;  /* 0x000000180d1b7276 */ /* 0x000fe200078100c6 */
[----:B------:R-:W-:Y:S01]  /*4430*/  VIADD R13, R11, 0x71 ;  /* 0x000000710b0d7836 */ /* 0x000fe20000000000 */
[----:B------:R-:W-:-:S02]  /*4440*/  FMNMX3.FTZ R29, R44, R76, R34, !PT ;  /* 0x0000004c2c1d7276 */ /* 0x000fc40007810022 */
[----:B------:R-:W-:Y:S02]  /*4450*/  FSEL R130, R130, -INF , !P5 ;  /* 0xff80000082827808 */ /* 0x000fe40006800000 */
[C---:B------:R-:W-:Y:S02]  /*4460*/  ISETP.GE.AND P5, PT, R7.reuse, R138, PT ;  /* 0x0000008a0700720c */ /* 0x040fe40003fa6270 */
[----:B------:R-:W-:Y:S01]  /*4470*/  ISETP.GE.AND P1, PT, R7, R103, PT ;  /* 0x000000670700720c */ /* 0x000fe20003f26270 */
[----:B------:R-:W-:Y:S01]  /*4480*/  VIADD R7, R11, 0x60 ;  /* 0x000000600b077836 */ /* 0x000fe20000000000 */
[----:B------:R-:W-:Y:S02]  /*4490*/  FMNMX3.FTZ R27, R27, R196, R66, !PT ;  /* 0x000000c41b1b7276 */ /* 0x000fe40007810042 */
[----:B------:R-:W-:Y:S02]  /*44a0*/  FMNMX3.FTZ R29, R29, R80, R8, !PT ;  /* 0x000000501d1d7276 */ /* 0x000fe40007810008 */
[----:B------:R-:W-:-:S02]  /*44b0*/  FMNMX3.FTZ R27, R27, R190, R188, !PT ;  /* 0x000000be1b1b7276 */ /* 0x000fc400078100bc */
[----:B------:R-:W-:Y:S02]  /*44c0*/  FMNMX3.FTZ R29, R29, R16, R14, !PT ;  /* 0x000000101d1d7276 */ /* 0x000fe4000781000e */
[----:B------:R-:W-:Y:S02]  /*44d0*/  FSEL R146, R146, -INF , !P1 ;  /* 0xff80000092927808 */ /* 0x000fe40004800000 */
[----:B------:R-:W-:Y:S02]  /*44e0*/  ISETP.GE.AND P1, PT, R7, R103, PT ;  /* 0x000000670700720c */ /* 0x000fe40003f26270 */
[----:B------:R-:W-:Y:S02]  /*44f0*/  FMNMX3.FTZ R27, R27, R64, R182, !PT ;  /* 0x000000401b1b7276 */ /* 0x000fe400078100b6 */
[----:B------:R-:W-:Y:S02]  /*4500*/  FMNMX3.FTZ R29, R29, R12, R58, !PT ;  /* 0x0000000c1d1d7276 */ /* 0x000fe4000781003a */
[----:B------:R-:W-:-:S02]  /*4510*/  FSEL R122, R122, -INF , !P1 ;  /* 0xff8000007a7a7808 */ /* 0x000fc40004800000 */
[----:B------:R-:W-:Y:S02]  /*4520*/  ISETP.GE.AND P1, PT, R25, R103, PT ;  /* 0x000000671900720c */ /* 0x000fe40003f26270 */
[----:B------:R-:W-:Y:S02]  /*4530*/  FMNMX3.FTZ R27, R27, R124, R158, !PT ;  /* 0x0000007c1b1b7276 */ /* 0x000fe4000781009e */
[----:B------:R-:W-:Y:S02]  /*4540*/  FMNMX3.FTZ R29, R29, R194, R192, !PT ;  /* 0x000000c21d1d7276 */ /* 0x000fe400078100c0 */
[----:B------:R-:W-:Y:S02]  /*4550*/  FSEL R120, R120, -INF , !P1 ;  /* 0xff80000078787808 */ /* 0x000fe40004800000 */
[----:B------:R-:W-:Y:S02]  /*4560*/  FSEL R134, R134, -INF , !P4 ;  /* 0xff80000086867808 */ /* 0x000fe40006000000 */
[----:B------:R-:W-:-:S02]  /*4570*/  FSEL R150, R150, -INF , !P3 ;  /* 0xff80000096967808 */ /* 0x000fc40005800000 */
[-C--:B------:R-:W-:Y:S02]  /*4580*/  ISETP.GE.AND P1, PT, R17, R103.reuse, PT ;  /* 0x000000671100720c */ /* 0x080fe40003f26270 */
[----:B------:R-:W-:Y:S02]  /*4590*/  FMNMX3.FTZ R27, R27, R130, R152, !PT ;  /* 0x000000821b1b7276 */ /* 0x000fe40007810098 */
[----:B------:R-:W-:Y:S02]  /*45a0*/  FMNMX3.FTZ R29, R29, R60, R186, !PT ;  /* 0x0000003c1d1d7276 */ /* 0x000fe400078100ba */
[-C--:B------:R-:W-:Y:S01]  /*45b0*/  ISETP.GE.AND P4, PT, R15, R138.reuse, PT ;  /* 0x0000008a0f00720c */ /* 0x080fe20003f86270 */
[----:B------:R-:W-:Y:S01]  /*45c0*/  VIADD R15, R11, 0x70 ;  /* 0x000000700b0f7836 */ /* 0x000fe20000000000 */
[----:B------:R-:W-:Y:S02]  /*45d0*/  ISETP.GE.AND P2, PT, R19, R103, PT ;  /* 0x000000671300720c */ /* 0x000fe40003f46270 */
[----:B------:R-:W-:Y:S01]  /*45e0*/  ISETP.GE.AND P3, PT, R7, R138, PT ;  /* 0x0000008a0700720c */ /* 0x000fe20003f66270 */
[C---:B------:R-:W-:Y:S01]  /*45f0*/  VIADD R7, R11.reuse, 0x78 ;  /* 0x000000780b077836 */ /* 0x040fe20000000000 */
[----:B------:R-:W-:Y:S01]  /*4600*/  FSEL R112, R112, -INF , !P1 ;  /* 0xff80000070707808 */ /* 0x000fe20004800000 */
[----:B------:R-:W-:Y:S01]  /*4610*/  VIADD R11, R11, 0x79 ;  /* 0x000000790b0b7836 */ /* 0x000fe20000000000 */
[----:B------:R-:W-:-:S02]  /*4620*/  FMNMX3.FTZ R27, R27, R150, R146, !PT ;  /* 0x000000961b1b7276 */ /* 0x000fc40007810092 */
[----:B------:R-:W-:Y:S02]  /*4630*/  FMNMX3.FTZ R29, R29, R114, R184, !PT ;  /* 0x000000721d1d7276 */ /* 0x000fe400078100b8 */
[-C--:B------:R-:W-:Y:S02]  /*4640*/  ISETP.GE.AND P1, PT, R13, R103.reuse, PT ;  /* 0x000000670d00720c */ /* 0x080fe40003f26270 */
        /* <DEDUP_REMOVED lines=14> */
[----:B------:R-:W-:Y:S02]  /*4730*/  FSEL R132, R132, -INF , !P6 ;  /* 0xff80000084847808 */ /* 0x000fe40007000000 */
[----:B------:R-:W-:-:S02]  /*4740*/  FSEL R128, R128, -INF , !P5 ;  /* 0xff80000080807808 */ /* 0x000fc40006800000 */
[----:B------:R-:W-:Y:S02]  /*4750*/  FMNMX3.FTZ R17, R29, R148, R134, !PT ;  /* 0x000000941d117276 */ /* 0x000fe40007810086 */
[----:B------:R-:W-:Y:S02]  /*4760*/  ISETP.GE.AND P2, PT, R25, R138, PT ;  /* 0x0000008a1900720c */ /* 0x000fe40003f46270 */
[----:B------:R-:W-:Y:S02]  /*4770*/  FMNMX3.FTZ R27, R27, R56, R54, !PT ;  /* 0x000000381b1b7276 */ /* 0x000fe40007810036 */
[----:B------:R-:W-:Y:S02]  /*4780*/  ISETP.GE.AND P6, PT, R19, R138, PT ;  /* 0x0000008a1300720c */ /* 0x000fe40003fc6270 */
[----:B------:R-:W-:Y:S02]  /*4790*/  FSEL R126, R126, -INF , !P4 ;  /* 0xff8000007e7e7808 */ /* 0x000fe40006000000 */
[----:B------:R-:W-:-:S02]  /*47a0*/  FSEL R110, R110, -INF , !P3 ;  /* 0xff8000006e6e7808 */ /* 0x000fc40005800000 */
[----:B------:R-:W-:Y:S02]  /*47b0*/  FMNMX3.FTZ R17, R17, R132, R128, !PT ;  /* 0x0000008411117276 */ /* 0x000fe40007810080 */
[----:B------:R-:W-:Y:S02]  /*47c0*/  FMNMX.FTZ R0, R50, R27, !PT ;  /* 0x0000001b32007209 */ /* 0x000fe40007810000 */
[----:B------:R-:W-:Y:S02]  /*47d0*/  ISETP.GE.AND P5, PT, R15, R138, PT ;  /* 0x0000008a0f00720c */ /* 0x000fe40003fa6270 */
[----:B------:R-:W-:Y:S01]  /*47e0*/  FSEL R108, R108, -INF , !P2 ;  /* 0xff8000006c6c7808 */ /* 0x000fe20005000000 */
[----:B------:R-:W1:Y:S01]  /*47f0*/  SHFL.BFLY PT, R15, R0, 0x2, 0x1f ;  /* 0x0c401f00000f7f89 */ /* 0x000e6200000e0000 */
        /* <DEDUP_REMOVED lines=18> */
[C-C-:B------:R-:W-:Y:S02]  /*4920*/  IMAD.IADD R160, R3.reuse, 0x1, R164.reuse ;  /* 0x0000000103a07824 */ /* 0x140fe400078e02a4 */
[----:B------:R-:W-:Y:S01]  /*4930*/  IMAD.IADD R102, R4, 0x1, R164 ;  /* 0x0000000104667824 */ /* 0x000fe200078e02a4 */
[----:B------:R-:W-:Y:S03]  /*4940*/  LDSM.16.MT88.4 R92, [R164+0x6000] ;  /* 0x00600000a45c783b */ /* 0x000fe60000004200 */
[----:B------:R-:W-:Y:S01]  /*4950*/  IMAD.IADD R100, R3, 0x1, R102 ;  /* 0x0000000103647824 */ /* 0x000fe200078e0266 */
[----:B------:R-:W-:Y:S01]  /*4960*/  LDSM.16.MT88.4 R84, [R160+0x6000] ;  /* 0x00600000a054783b */ /* 0x000fe20000004200 */
[----:B-1----:R-:W-:-:S02]  /*4970*/  FMNMX.FTZ R0, R15, R0, !PT ;  /* 0x000000000f007209 */ /* 0x002fc40007810000 */
        /* <DEDUP_REMOVED lines=37> */
[----:B------:R-:W2:Y:S01]  /*4bd0*/  MUFU.EX2 R37, R37 ;  /* 0x0000002500257308 */ /* 0x000ea20000000800 */
[--C-:B------:R-:W-:Y:S01]  /*4be0*/  FFMA.FTZ R52, R44, UR10, -R25.reuse ;  /* 0x0000000a2c347c23 */ /* 0x100fe20008010819 */
[--C-:B------:R-:W-:Y:S01]  /*4bf0*/  FFMA.FTZ R45, R76, UR10, -R25.reuse ;  /* 0x0000000a4c2d7c23 */ /* 0x100fe20008010819 */
[--C-:B------:R-:W-:Y:S01]  /*4c00*/  FFMA.FTZ R44, R34, UR10, -R25.reuse ;  /* 0x0000000a222c7c23 */ /* 0x100fe20008010819 */
[--C-:B------:R-:W-:Y:S01]  /*4c10*/  FFMA.FTZ R39, R80, UR10, -R25.reuse ;  /* 0x0000000a50277c23 */ /* 0x100fe20008010819 */
[----:B------:R-:W3:Y:S01]  /*4c20*/  LDSM.16.MT88.4 R76, [R102+0x6000] ;  /* 0x00600000664c783b */ /* 0x000ee20000004200 */
[--C-:B------:R-:W-:Y:S01]  /*4c30*/  FFMA.FTZ R38, R8, UR10, -R25.reuse ;  /* 0x0000000a08267c23 */ /* 0x100fe20008010819 */
[--C-:B------:R-:W-:Y:S01]  /*4c40*/  FFMA.FTZ R35, R16, UR10, -R25.reuse ;  /* 0x0000000a10237c23 */ /* 0x100fe20008010819 */
[----:B------:R-:W-:Y:S01]  /*4c50*/  MUFU.EX2 R52, R52 ;  /* 0x0000003400347308 */ /* 0x000fe20000000800 */
[----:B------:R-:W4:Y:S01]  /*4c60*/  LDSM.16.MT88.4 R8, [R164+0x6800] ;  /* 0x00680000a408783b */ /* 0x000f220000004200 */
[--C-:B------:R-:W-:Y:S01]  /*4c70*/  FFMA.FTZ R34, R14, UR10, -R25.reuse ;  /* 0x0000000a0e227c23 */ /* 0x100fe20008010819 */
[--C-:B------:R-:W-:Y:S01]  /*4c80*/  FFMA.FTZ R31, R12, UR10, -R25.reuse ;  /* 0x0000000a0c1f7c23 */ /* 0x100fe20008010819 */
[----:B-1----:R-:W-:Y:S01]  /*4c90*/  F2FP.BF16.F32.PACK_AB R69, R41, R48 ;  /* 0x000000302945723e */ /* 0x002fe200000010ff */
[----:B------:R-:W1:Y:S01]  /*4ca0*/  LDSM.16.MT88.4 R16, [R160+0x6800] ;  /* 0x00680000a010783b */ /* 0x000e620000004200 */
[--C-:B------:R-:W-:Y:S01]  /*4cb0*/  FFMA.FTZ R58, R58, UR10, -R25.reuse ;  /* 0x0000000a3a3a7c23 */ /* 0x100fe20008010819 */
[--C-:B------:R-:W-:Y:S01]  /*4cc0*/  FFMA.FTZ R47, R194, UR10, -R25.reuse ;  /* 0x0000000ac22f7c23 */ /* 0x100fe20008010819 */
[----:B------:R-:W5:Y:S01]  /*4cd0*/  MUFU.EX2 R45, R45 ;  /* 0x0000002d002d7308 */ /* 0x000f620000000800 */
[----:B--2---:R-:W-:Y:S01]  /*4ce0*/  F2FP.BF16.F32.PACK_AB R71, R37, R46 ;  /* 0x0000002e2547723e */ /* 0x004fe200000010ff */
[----:B------:R-:W2:Y:S01]  /*4cf0*/  LDSM.16.MT88.4 R12, [R102+0x6800] ;  /* 0x00680000660c783b */ /* 0x000ea20000004200 */
        /* <DEDUP_REMOVED lines=26> */
[----:B------:R-:W-:Y:S01]  /*4ea0*/  FADD.FTZ R41, R48, R41 ;  /* 0x0000002930297221 */ /* 0x000fe20000010000 */
[----:B------:R-:W-:Y:S01]  /*4eb0*/  FADD.FTZ R45, R52, R45 ;  /* 0x0000002d342d7221 */ /* 0x000fe20000010000 */
[----:B------:R-:W-:Y:S01]  /*4ec0*/  FFMA.FTZ R62, R62, UR10, -R43 ;  /* 0x0000000a3e3e7c23 */ /* 0x000fe2000801082b */
[----:B------:R-:W5:Y:S01]  /*4ed0*/  MUFU.EX2 R33, R33 ;  /* 0x0000002100217308 */ /* 0x000f620000000800 */
        /* <DEDUP_REMOVED lines=9> */
[----:B------:R-:W-:Y:S01]  /*4f70*/  FFMA.FTZ R185, R50, UR10, -R43 ;  /* 0x0000000a32b97c23 */ /* 0x000fe2000801082b */
[--C-:B------:R-:W-:Y:S01]  /*4f80*/  FFMA.FTZ R36, R36, UR10, -R25.reuse ;  /* 0x0000000a24247c23 */ /* 0x100fe20008010819 */
[--C-:B------:R-:W-:Y:S01]  /*4f90*/  FFMA.FTZ R186, R26, UR10, -R25.reuse ;  /* 0x0000000a1aba7c23 */ /* 0x100fe20008010819 */
[--C-:B------:R-:W-:Y:S01]  /*4fa0*/  FFMA.FTZ R42, R42, UR10, -R25.reuse ;  /* 0x0000000a2a2a7c23 */ /* 0x100fe20008010819 */
[----:B------:R-:W-:-:S02]  /*4fb0*/  FFMA.FTZ R30, R30, UR10, -R25 ;  /* 0x0000000a1e1e7c23 */ /* 0x000fc40008010819 */
        /* <DEDUP_REMOVED lines=21> */
[C---:B----4-:R-:W-:Y:S01]  /*5110*/  F2FP.BF16.F32.PACK_AB R6, R31.reuse, R34 ;  /* 0x000000221f06723e */ /* 0x050fe200000010ff */
[----:B------:R-:W-:Y:S02]  /*5120*/  FADD.FTZ R32, R32, R33 ;  /* 0x0000002120207221 */ /* 0x000fe40000010000 */
[----:B------:R-:W-:Y:S01]  /*5130*/  FADD.FTZ R34, R34, R35 ;  /* 0x0000002322227221 */ /* 0x000fe20000010000 */
[----:B------:R-:W-:Y:S03]  /*5140*/  MUFU.EX2 R24, R24 ;  /* 0x0000001800187308 */ /* 0x000fe60000000800 */
[----:B------:R-:W-:Y:S01]  /*5150*/  HMMA.16816.F32.BF16 R96, R4, R8, R96 ;  /* 0x000000080460723c */ /* 0x000fe20000041860 */
[----:B------:R-:W-:-:S04]  /*5160*/  FADD.FTZ R31, R31, R34 ;  /* 0x000000221f1f7221 */ /* 0x000fc80000010000 */
[----:B------:R-:W4:Y:S03]  /*5170*/  MUFU.EX2 R3, R3 ;  /* 0x0000000300037308 */ /* 0x000f260000000800 */
[C---:B------:R-:W-:Y:S01]  /*5180*/  HMMA.16816.F32.BF16 R92, R4.reuse, R10, R92 ;  /* 0x0000000a045c723c */ /* 0x040fe2000004185c */
[----:B------:R-:W5:Y:S04]  /*5190*/  LDSM.16.MT88.4 R8, [R100+0x6800] ;  /* 0x006800006408783b */ /* 0x000f680000004200 */
[----:B------:R-:W-:Y:S03]  /*51a0*/  MUFU.EX2 R58, R58 ;  /* 0x0000003a003a7308 */ /* 0x000fe60000000800 */
[C---:B-1----:R-:W-:Y:S05]  /*51b0*/  HMMA.16816.F32.BF16 R88, R4.reuse, R16, R88 ;  /* 0x000000100458723c */ /* 0x042fea0000041858 */
[----:B------:R-:W1:Y:S03]  /*51c0*/  MUFU.EX2 R47, R47 ;  /* 0x0000002f002f7308 */ /* 0x000e660000000800 */
[C---:B------:R-:W-:Y:S01]  /*51d0*/  HMMA.16816.F32.BF16 R84, R4.reuse, R18, R84 ;  /* 0x000000120454723c */ /* 0x040fe20000041854 */
[----:B------:R-:W1:Y:S04]  /*51e0*/  LDSM.16.MT88.4 R16, [R164+0x7000] ;  /* 0x00700000a410783b */ /* 0x000e680000004200 */
[----:B------:R-:W-:Y:S03]  /*51f0*/  MUFU.EX2 R49, R49 ;  /* 0x0000003100317308 */ /* 0x000fe60000000800 */
[C---:B--2---:R-:W-:Y:S05]  /*5200*/  HMMA.16816.F32.BF16 R80, R4.reuse, R12, R80 ;  /* 0x0000000c0450723c */ /* 0x044fea0000041850 */
[----:B------:R-:W2:Y:S03]  /*5210*/  MUFU.EX2 R60, R60 ;  /* 0x0000003c003c7308 */ /* 0x000ea60000000800 */
[C---:B------:R-:W-:Y:S01]  /*5220*/  HMMA.16816.F32.BF16 R76, R4.reuse, R14, R76 ;  /* 0x0000000e044c723c */ /* 0x040fe2000004184c */
[----:B------:R-:W2:Y:S04]  /*5230*/  LDSM.16.MT88.4 R12, [R160+0x7000] ;  /* 0x00700000a00c783b */ /* 0x000ea80000004200 */
[----:B------:R-:W-:Y:S03]  /*5240*/  MUFU.EX2 R66, R66 ;  /* 0x0000004200427308 */ /* 0x000fe60000000800 */
[C---:B-----5:R-:W-:Y:S05]  /*5250*/  HMMA.16816.F32.BF16 R72, R4.reuse, R8, R72 ;  /* 0x000000080448723c */ /* 0x060fea0000041848 */
[----:B------:R-:W5:Y:S03]  /*5260*/  MUFU.EX2 R51, R51 ;  /* 0x0000003300337308 */ /* 0x000f660000000800 */
[----:B------:R-:W-:Y:S01]  /*5270*/  HMMA.16816.F32.BF16 R68, R4, R10, R68 ;  /* 0x0000000a0444723c */ /* 0x000fe20000041844 */
[----:B------:R-:W5:Y:S01]  /*5280*/  LDSM.16.MT88.4 R8, [R102+0x7000] ;  /* 0x007000006608783b */ /* 0x000f620000004200 */
[----:B---3--:R-:W-:-:S02]  /*5290*/  F2FP.BF16.F32.PACK_AB R5, R27, R28 ;  /* 0x0000001c1b05723e */ /* 0x008fc400000010ff */
[----:B----4-:R-:W-:Y:S01]  /*52a0*/  F2FP.BF16.F32.PACK_AB R7, R3, R24 ;  /* 0x000000180307723e */ /* 0x010fe200000010ff */
        /* <DEDUP_REMOVED lines=16> */
[----:B------:R-:W4:Y:S05]  /*53b0*/  LDSM.16.MT88.4 R12, [R164+0x7800] ;  /* 0x00780000a40c783b */ /* 0x000f2a0000004200 */
        /* <DEDUP_REMOVED lines=15> */
[----:B------:R-:W-:-:S03]  /*54b0*/  F2FP.BF16.F32.PACK_AB R6, R118, R57 ;  /* 0x000000397606723e */ /* 0x000fc600000010ff */
[----:B------:R-:W-:Y:S02]  /*54c0*/  FADD.FTZ R114, R114, R55 ;  /* 0x0000003772727221 */ /* 0x000fe40000010000 */
[----:B------:R-:W-:Y:S02]  /*54d0*/  MUFU.EX2 R63, R63 ;  /* 0x0000003f003f7308 */ /* 0x000fe40000000800 */
[----:B----4-:R-:W-:Y:S01]  /*54e0*/  HMMA.16816.F32.BF16 R96, R4, R12, R96 ;  /* 0x0000000c0460723c */ /* 0x010fe20000041860 */
[----:B------:R-:W-:-:S04]  /*54f0*/  FADD.FTZ R57, R57, R114 ;  /* 0x0000007239397221 */ /* 0x000fc80000010000 */
[----:B------:R-:W-:Y:S01]  /*5500*/  FADD.FTZ R118, R118, R57 ;  /* 0x0000003976767221 */ /* 0x000fe20000010000 */
        /* <DEDUP_REMOVED lines=16> */
[----:B------:R-:W-:Y:S01]  /*5610*/  HMMA.16816.F32.BF16 R68, R4, R14, R68 ;  /* 0x0000000e0444723c */ /* 0x000fe20000041844 */
[----:B------:R-:W-:Y:S01]  /*5620*/  F2FP.BF16.F32.PACK_AB R5, R124, R59 ;  /* 0x0000003b7c05723e */ /* 0x000fe200000010ff */
[----:B------:R-:W4:Y:S01]  /*5630*/  LDSM.16.MT88.4 R12, [R102+0x8000] ;  /* 0x00800000660c783b */ /* 0x000f220000004200 */
[----:B-1----:R-:W-:-:S02]  /*5640*/  F2FP.BF16.F32.PACK_AB R7, R130, R61 ;  /* 0x0000003d8207723e */ /* 0x002fc400000010ff */
[----:B---3--:R-:W-:Y:S01]  /*5650*/  F2FP.BF16.F32.PACK_AB R4, R144, R63 ;  /* 0x0000003f9004723e */ /* 0x008fe200000010ff */
[----:B------:R-:W-:Y:S01]  /*5660*/  MUFU.EX2 R107, R107 ;  /* 0x0000006b006b7308 */ /* 0x000fe20000000800 */
[----:B-----5:R-:W-:Y:S01]  /*5670*/  F2FP.BF16.F32.PACK_AB R6, R148, R65 ;  /* 0x000000419406723e */ /* 0x020fe200000010ff */
[----:B------:R-:W-:-:S04]  /*5680*/  FADD.FTZ R63, R63, R118 ;  /* 0x000000763f3f7221 */ /* 0x000fc80000010000 */
[----:B------:R-:W-:Y:S02]  /*5690*/  FADD.FTZ R144, R144, R63 ;  /* 0x0000003f90907221 */ /* 0x000fe40000010000 */
[----:B------:R-:W-:Y:S01]  /*56a0*/  HMMA.16816.F32.BF16 R96, R4, R8, R96 ;  /* 0x000000080460723c */ /* 0x000fe20000041860 */
[----:B------:R-:W1:Y:S01]  /*56b0*/  MUFU.EX2 R132, R132 ;  /* 0x0000008400847308 */ /* 0x000e620000000800 */
[----:B------:R-:W-:-:S04]  /*56c0*/  FADD.FTZ R65, R65, R144 ;  /* 0x0000009041417221 */ /* 0x000fc80000010000 */
[----:B------:R-:W-:Y:S02]  /*56d0*/  FADD.FTZ R148, R148, R65 ;  /* 0x0000004194947221 */ /* 0x000fe40000010000 */
[C---:B------:R-:W-:Y:S01]  /*56e0*/  HMMA.16816.F32.BF16 R92, R4.reuse, R10, R92 ;  /* 0x0000000a045c723c */ /* 0x040fe2000004185c */
[----:B------:R-:W3:Y:S01]  /*56f0*/  LDSM.16.MT88.4 R8, [R100+0x8000] ;  /* 0x008000006408783b */ /* 0x000ee20000004200 */
[----:B------:R-:W-:Y:S06]  /*5700*/  MUFU.EX2 R109, R109 ;  /* 0x0000006d006d7308 */ /* 0x000fec0000000800 */
[C---:B--2---:R-:W-:Y:S02]  /*5710*/  HMMA.16816.F32.BF16 R88, R4.reuse, R16, R88 ;  /* 0x000000100458723c */ /* 0x044fe40000041858 */
[----:B------:R-:W2:Y:S06]  /*5720*/  MUFU.EX2 R126, R126 ;  /* 0x0000007e007e7308 */ /* 0x000eac0000000800 */
        /* <DEDUP_REMOVED lines=15> */
[----:B-1----:R-:W-:Y:S01]  /*5820*/  F2FP.BF16.F32.PACK_AB R4, R132, R107 ;  /* 0x0000006b8404723e */ /* 0x002fe200000010ff */
[----:B------:R-:W-:Y:S01]  /*5830*/  FADD.FTZ R107, R107, R148 ;  /* 0x000000946b6b7221 */ /* 0x000fe20000010000 */
[----:B--2---:R-:W-:-:S03]  /*5840*/  F2FP.BF16.F32.PACK_AB R6, R126, R109 ;  /* 0x0000006d7e06723e */ /* 0x004fc600000010ff */
[----:B------:R-:W-:Y:S02]  /*5850*/  FADD.FTZ R132, R132, R107 ;  /* 0x0000006b84847221 */ /* 0x000fe40000010000 */
[----:B------:R-:W1:Y:S02]  /*5860*/  MUFU.EX2 R115, R115 ;  /* 0x0000007300737308 */ /* 0x000e640000000800 */
[C---:B-----5:R-:W-:Y:S06]  /*5870*/  HMMA.16816.F32.BF16 R96, R4.reuse, R16, R96 ;  /* 0x000000100460723c */ /* 0x060fec0000041860 */
        /* <DEDUP_REMOVED lines=19> */
[----:B------:R-:W-:Y:S02]  /*59b0*/  F2FP.BF16.F32.PACK_AB R7, R112, R113 ;  /* 0x000000717007723e */ /* 0x000fe400000010ff */
[----:B------:R-:W2:Y:S01]  /*59c0*/  MUFU.EX2 R36, R36 ;  /* 0x0000002400247308 */ /* 0x000ea20000000800 */
[----:B-1----:R-:W-:Y:S02]  /*59d0*/  F2FP.BF16.F32.PACK_AB R4, R115, R110 ;  /* 0x0000006e7304723e */ /* 0x002fe400000010ff */
[----:B-----5:R-:W-:-:S05]  /*59e0*/  F2FP.BF16.F32.PACK_AB R6, R117, R106 ;  /* 0x0000006a7506723e */ /* 0x020fca00000010ff */
[----:B------:R-:W-:Y:S02]  /*59f0*/  MUFU.EX2 R186, R186 ;  /* 0x000000ba00ba7308 */ /* 0x000fe40000000800 */
[C---:B----4-:R-:W-:Y:S08]  /*5a00*/  HMMA.16816.F32.BF16 R96, R4.reuse, R12, R96 ;  /* 0x0000000c0460723c */ /* 0x050ff00000041860 */
[C---:B------:R-:W-:Y:S01]  /*5a10*/  HMMA.16816.F32.BF16 R92, R4.reuse, R14, R92 ;  /* 0x0000000e045c723c */ /* 0x040fe2000004185c */
[----:B------:R-:W1:Y:S07]  /*5a20*/  LDSM.16.MT88.4 R12, [R100+0x9000] ;  /* 0x00900000640c783b */ /* 0x000e6e0000004200 */
[C---:B---3--:R-:W-:Y:S08]  /*5a30*/  HMMA.16816.F32.BF16 R88, R4.reuse, R8, R88 ;  /* 0x000000080458723c */ /* 0x048ff00000041858 */
[C---:B------:R-:W-:Y:S01]  /*5a40*/  HMMA.16816.F32.BF16 R84, R4.reuse, R10, R84 ;  /* 0x0000000a0454723c */ /* 0x040fe20000041854 */
[----:B------:R-:W3:Y:S07]  /*5a50*/  LDSM.16.MT88.4 R8, [R164+0x9800] ;  /* 0x00980000a408783b */ /* 0x000eee0000004200 */
[----:B--2---:R-:W-:Y:S01]  /*5a60*/  HMMA.16816.F32.BF16 R80, R4, R16, R80 ;  /* 0x000000100450723c */ /* 0x004fe20000041850 */
[----:B------:R-:W-:-:S02]  /*5a70*/  FADD.FTZ R17, R29, R32 ;  /* 0x000000201d117221 */ /* 0x000fc40000010000 */
[----:B------:R-:W2:Y:S02]  /*5a80*/  MUFU.EX2 R29, R30 ;  /* 0x0000001e001d7308 */ /* 0x000ea40000000800 */
[----:B------:R-:W-:-:S03]  /*5a90*/  FADD.FTZ R28, R28, R17 ;  /* 0x000000111c1c7221 */ /* 0x000fc60000010000 */
[----:B------:R-:W-:Y:S01]  /*5aa0*/  HMMA.16816.F32.BF16 R76, R4, R18, R76 ;  /* 0x00000012044c723c */ /* 0x000fe2000004184c */
[----:B------:R-:W-:Y:S01]  /*5ab0*/  FADD.FTZ R27, R27, R28 ;  /* 0x0000001c1b1b7221 */ /* 0x000fe20000010000 */
[----:B------:R-:W4:Y:S03]  /*5ac0*/  LDSM.16.MT88.4 R16, [R160+0x9800] ;  /* 0x00980000a010783b */ /* 0x000f260000004200 */
[----:B------:R-:W-:-:S04]  /*5ad0*/  FADD.FTZ R24, R24, R27 ;  /* 0x0000001b18187221 */ /* 0x000fc80000010000 */
[----:B------:R-:W-:Y:S01]  /*5ae0*/  FADD.FTZ R3, R3, R24 ;  /* 0x0000001803037221 */ /* 0x000fe20000010000 */
[----:B-1----:R-:W-:Y:S03]  /*5af0*/  HMMA.16816.F32.BF16 R72, R4, R12, R72 ;  /* 0x0000000c0448723c */ /* 0x002fe60000041848 */
[----:B------:R-:W-:Y:S01]  /*5b00*/  FADD.FTZ R24, R66, R3 ;  /* 0x0000000342187221 */ /* 0x000fe20000010000 */
[----:B------:R-:W-:-:S03]  /*5b10*/  FADD.FTZ R3, R109, R132 ;  /* 0x000000846d037221 */ /* 0x000fc60000010000 */
[----:B------:R-:W-:Y:S01]  /*5b20*/  FADD.FTZ R24, R51, R24 ;  /* 0x0000001833187221 */ /* 0x000fe20000010000 */
[----:B------:R-:W-:Y:S01]  /*5b30*/  HMMA.16816.F32.BF16 R68, R4, R14, R68 ;  /* 0x0000000e0444723c */ /* 0x000fe20000041844 */
[----:B------:R-:W-:Y:S01]  /*5b40*/  F2FP.BF16.F32.PACK_AB R5, R119, R62 ;  /* 0x0000003e7705723e */ /* 0x000fe200000010ff */
[----:B------:R-:W1:Y:S01]  /*5b50*/  LDSM.16.MT88.4 R12, [R102+0x9800] ;  /* 0x00980000660c783b */ /* 0x000e620000004200 */
[----:B------:R-:W-:Y:S01]  /*5b60*/  F2FP.BF16.F32.PACK_AB R7, R185, R54 ;  /* 0x00000036b907723e */ /* 0x000fe200000010ff */
[----:B------:R-:W-:Y:S01]  /*5b70*/  FADD.FTZ R53, R53, R24 ;  /* 0x0000001835357221 */ /* 0x000fe20000010000 */
[----:B------:R-:W-:Y:S01]  /*5b80*/  F2FP.BF16.F32.PACK_AB R4, R36, R37 ;  /* 0x000000252404723e */ /* 0x000fe200000010ff */
[----:B------:R-:W-:Y:S01]  /*5b90*/  FADD.FTZ R3, R126, R3 ;  /* 0x000000037e037221 */ /* 0x000fe20000010000 */
[----:B--2---:R-:W-:Y:S01]  /*5ba0*/  F2FP.BF16.F32.PACK_AB R6, R186, R29 ;  /* 0x0000001dba06723e */ /* 0x004fe200000010ff */
[----:B------:R-:W-:Y:S02]  /*5bb0*/  FADD.FTZ R64, R64, R53 ;  /* 0x0000003540407221 */ /* 0x000fe40000010000 */
[----:B------:R-:W-:-:S02]  /*5bc0*/  FADD.FTZ R110, R110, R3 ;  /* 0x000000036e6e7221 */ /* 0x000fc40000010000 */
[----:B------:R-:W-:Y:S02]  /*5bd0*/  FADD.FTZ R59, R59, R64 ;  /* 0x000000403b3b7221 */ /* 0x000fe40000010000 */
[----:B---3--:R-:W-:Y:S01]  /*5be0*/  HMMA.16816.F32.BF16 R96, R4, R8, R96 ;  /* 0x000000080460723c */ /* 0x008fe20000041860 */
[----:B------:R-:W-:Y:S01]  /*5bf0*/  FADD.FTZ R115, R115, R110 ;  /* 0x0000006e73737221 */ /* 0x000fe20000010000 */
[----:B------:R-:W-:-:S04]  /*5c00*/  FADD.FTZ R124, R124, R59 ;  /* 0x0000003b7c7c7221 */ /* 0x000fc80000010000 */
[----:B------:R-:W-:Y:S02]  /*5c10*/  FADD.FTZ R61, R61, R124 ;  /* 0x0000007c3d3d7221 */ /* 0x000fe40000010000 */
[----:B------:R-:W-:Y:S01]  /*5c20*/  HMMA.16816.F32.BF16 R92, R4, R10, R92 ;  /* 0x0000000a045c723c */ /* 0x000fe2000004185c */
[----:B------:R-:W2:Y:S01]  /*5c30*/  LDSM.16.MT88.4 R8, [R100+0x9800] ;  /* 0x009800006408783b */ /* 0x000ea20000004200 */
[----:B------:R-:W-:-:S04]  /*5c40*/  FADD.FTZ R130, R130, R61 ;  /* 0x0000003d82827221 */ /* 0x000fc80000010000 */
[----:B------:R-:W-:Y:S02]  /*5c50*/  FADD.FTZ R67, R67, R130 ;  /* 0x0000008243437221 */ /* 0x000fe40000010000 */
[----:B----4-:R-:W-:Y:S02]  /*5c60*/  HMMA.16816.F32.BF16 R88, R4, R16, R88 ;  /* 0x000000100458723c */ /* 0x010fe40000041858 */
        /* <DEDUP_REMOVED lines=86> */
.L_x_5639:
[----:B------:R-:W-:Y:S01]  /*61d0*/  UMOV UR6, URZ ;  /* 0x000000ff00067c82 */ /* 0x000fe20008000000 */
[----:B------:R-:W-:Y:S01]  /*61e0*/  IMAD.SHL.U32 R4, R20, 0x80, RZ ;  /* 0x0000008014047824 */ /* 0x000fe200078e00ff */
[----:B------:R-:W-:-:S05]  /*61f0*/  IADD3 R3, P0, PT, RZ, -UR6, RZ ;  /* 0x80000006ff037c10 */ /* 0x000fca000ff1e0ff */
[----:B------:R-:W-:-:S05]  /*6200*/  IMAD.X R4, RZ, RZ, ~R4, P0 ;  /* 0x000000ffff047224 */ /* 0x000fca00000e0e04 */
[----:B------:R-:W-:-:S04]  /*6210*/  SHF.R.S64 R3, R3, 0x1f, R4 ;  /* 0x0000001f03037819 */ /* 0x000fc80000001004 */
[----:B------:R-:W-:-:S04]  /*6220*/  IADD3 R174, P0, PT, R3, R174, RZ ;  /* 0x000000ae03ae7210 */ /* 0x000fc80007f1e0ff */
[----:B------:R-:W-:-:S09]  /*6230*/  LEA.HI.X.SX32 R175, R4, R175, 0x1, P0 ;  /* 0x000000af04af7211 */ /* 0x000fd200000f0eff */
.L_x_5640:
        /* <DEDUP_REMOVED lines=23> */
[----:B------:R-:W-:Y:S03]  /*63b0*/  LDGSTS.E.BYPASS.LTC128B.128 [R179+0x8800], desc[UR16][R16.64] ;  /* 0x0880000010b37fae */ /* 0x000fe6000b981a10 */
[----:B------:R-:W-:Y:S01]  /*63c0*/  IMAD.X R25, R19, 0x1, R20, P0 ;  /* 0x0000000113197824 */ /* 0x000fe200000e0614 */
[----:B------:R-:W-:Y:S04]  /*63d0*/  LDGSTS.E.BYPASS.LTC128B.128 [R179+0x9000], desc[UR16][R18.64] ;  /* 0x0900000012b37fae */ /* 0x000fe8000b981a10 */
[----:B------:R3:W-:Y:S04]  /*63e0*/  LDGSTS.E.BYPASS.LTC128B.128 [R179+0x9800], desc[UR16][R24.64] ;  /* 0x0980000018b37fae */ /* 0x0007e8000b981a10 */
[----:B------:R-:W-:Y:S04]  /*63f0*/  LDSM.16.M88.4 R124, [R169] ;  /* 0x00000000a97c783b */ /* 0x000fe80000000200 */
[----:B------:R-:W4:Y:S04]  /*6400*/  LDSM.16.M88.4 R60, [R168+UR5+0x2000] ;  /* 0x00200005a83c783b */ /* 0x000f280008000200 */
[----:B------:R-:W5:Y:S04]  /*6410*/  LDSM.16.M88.4 R28, [R168+UR5+0x4000] ;  /* 0x00400005a81c783b */ /* 0x000f680008000200 */
[----:B------:R-:W3:Y:S04]  /*6420*/  LDSM.16.M88.4 R52, [R168+UR5+0x2800] ;  /* 0x00280005a834783b */ /* 0x000ee80008000200 */
[----:B------:R-:W3:Y:S04]  /*6430*/  LDSM.16.M88.4 R44, [R168+UR5+0x3000] ;  /* 0x00300005a82c783b */ /* 0x000ee80008000200 */
[----:B------:R-:W3:Y:S04]  /*6440*/  LDSM.16.M88.4 R36, [R168+UR5+0x3800] ;  /* 0x00380005a824783b */ /* 0x000ee80008000200 */
[----:B------:R-:W3:Y:S04]  /*6450*/  LDSM.16.M88.4 R20, [R168+UR5+0x4800] ;  /* 0x00480005a814783b */ /* 0x000ee80008000200 */
[----:B------:R-:W3:Y:S04]  /*6460*/  LDSM.16.M88.4 R12, [R168+UR5+0x5000] ;  /* 0x00500005a80c783b */ /* 0x000ee80008000200 */
[----:B-1----:R-:W1:Y:S04]  /*6470*/  LDSM.16.M88.4 R8, [R168+UR5+0x5800] ;  /* 0x00580005a808783b */ /* 0x002e680008000200 */
[----:B------:R-:W-:Y:S04]  /*6480*/  LDSM.16.M88.4 R132, [R167] ;  /* 0x00000000a784783b */ /* 0x000fe80000000200 */
[----:B--2---:R-:W2:Y:S04]  /*6490*/  LDSM.16.M88.4 R4, [R163+0x2000] ;  /* 0x00200000a304783b */ /* 0x004ea80000000200 */
[----:B------:R-:W2:Y:S01]  /*64a0*/  LDSM.16.M88.4 R104, [R163+0x4000] ;  /* 0x00400000a368783b */ /* 0x000ea20000000200 */
[C---:B----4-:R-:W-:Y:S03]  /*64b0*/  HMMA.16816.F32.BF16 R64, R124.reuse, R60, RZ ;  /* 0x0000003c7c40723c */ /* 0x050fe600000418ff */
[----:B------:R-:W4:Y:S04]  /*64c0*/  LDSM.16.M88.4 R116, [R163+0x2800] ;  /* 0x00280000a374783b */ /* 0x000f280000000200 */
[----:B------:R-:W4:Y:S01]  /*64d0*/  LDSM.16.M88.4 R108, [R163+0x3800] ;  /* 0x00380000a36c783b */ /* 0x000f220000000200 */
[C---:B------:R-:W-:Y:S03]  /*64e0*/  HMMA.16816.F32.BF16 R60, R124.reuse, R62, RZ ;  /* 0x0000003e7c3c723c */ /* 0x040fe600000418ff */
[----:B------:R-:W4:Y:S04]  /*64f0*/  LDSM.16.M88.4 R112, [R163+0x3000] ;  /* 0x00300000a370783b */ /* 0x000f280000000200 */
[----:B------:R-:W-:Y:S01]  /*6500*/  LDSM.16.M88.4 R120, [R166] ;  /* 0x00000000a678783b */ /* 0x000fe20000000200 */
[C---:B-----5:R-:W-:Y:S03]  /*6510*/  HMMA.16816.F32.BF16 R32, R124.reuse, R28, RZ ;  /* 0x0000001c7c20723c */ /* 0x060fe600000418ff */
[----:B------:R-:W0:Y:S05]  /*6520*/  LDGDEPBAR ;  /* 0x00000000000079af */ /* 0x000e2a0000000000 */
        /* <DEDUP_REMOVED lines=31> */
[----:B------:R-:W-:Y:S07]  /*6720*/  LDSM.16.M88.4 R8, [R165] ;  /* 0x00000000a508783b */ /* 0x000fee0000000200 */
[C---:B--2---:R-:W-:Y:S08]  /*6730*/  HMMA.16816.F32.BF16 R16, R132.reuse, R4, R16 ;  /* 0x000000048410723c */ /* 0x044ff00000041810 */
[----:B------:R-:W-:Y:S01]  /*6740*/  HMMA.16816.F32.BF16 R12, R132, R6, R12 ;  /* 0x00000006840c723c */ /* 0x000fe2000004180c */
[----:B------:R-:W1:Y:S07]  /*6750*/  LDSM.16.M88.4 R4, [R161+0x2000] ;  /* 0x00200000a104783b */ /* 0x000e6e0000000200 */
[C---:B---3--:R-:W-:Y:S08]  /*6760*/  HMMA.16816.F32.BF16 R40, R120.reuse, R104, R40 ;  /* 0x000000687828723c */ /* 0x048ff00000041828 */
[C---:B------:R-:W-:Y:S01]  /*6770*/  HMMA.16816.F32.BF16 R36, R120.reuse, R106, R36 ;  /* 0x0000006a7824723c */ /* 0x040fe20000041824 */
[----:B------:R-:W2:Y:S07]  /*6780*/  LDSM.16.M88.4 R104, [R161+0x2800] ;  /* 0x00280000a168783b */ /* 0x000eae0000000200 */
[C---:B----4-:R-:W-:Y:S08]  /*6790*/  HMMA.16816.F32.BF16 R60, R120.reuse, R118, R60 ;  /* 0x00000076783c723c */ /* 0x050ff0000004183c */
[C---:B------:R-:W-:Y:S08]  /*67a0*/  HMMA.16816.F32.BF16 R64, R120.reuse, R116, R64 ;  /* 0x000000747840723c */ /* 0x040ff00000041840 */
[C---:B-----5:R-:W-:Y:S08]  /*67b0*/  HMMA.16816.F32.BF16 R48, R120.reuse, R108, R48 ;  /* 0x0000006c7830723c */ /* 0x060ff00000041830 */
[C---:B------:R-:W-:Y:S01]  /*67c0*/  HMMA.16816.F32.BF16 R44, R120.reuse, R110, R44 ;  /* 0x0000006e782c723c */ /* 0x040fe2000004182c */
[----:B------:R-:W3:Y:S07]  /*67d0*/  LDSM.16.M88.4 R108, [R162+0x4000] ;  /* 0x00400000a26c783b */ /* 0x000eee0000000200 */
[----:B------:R-:W-:Y:S08]  /*67e0*/  HMMA.16816.F32.BF16 R56, R120, R112, R56 ;  /* 0x000000707838723c */ /* 0x000ff00000041838 */
[C---:B-1----:R-:W-:Y:S08]  /*67f0*/  HMMA.16816.F32.BF16 R60, R8.reuse, R6, R60 ;  /* 0x00000006083c723c */ /* 0x042ff0000004183c */
[----:B------:R-:W-:Y:S01]  /*6800*/  HMMA.16816.F32.BF16 R64, R8, R4, R64 ;  /* 0x000000040840723c */ /* 0x000fe20000041840 */
[----:B------:R-:W1:Y:S07]  /*6810*/  LDSM.16.M88.4 R4, [R161+0x3000] ;  /* 0x00300000a104783b */ /* 0x000e6e0000000200 */
[----:B------:R-:W-:Y:S03]  /*6820*/  HMMA.16816.F32.BF16 R52, R120, R114, R52 ;  /* 0x000000727834723c */ /* 0x000fe60000041834 */
[----:B------:R-:W-:-:S05]  /*6830*/  FMUL.FTZ R60, R60, UR4 ;  /* 0x000000043c3c7c20 */ /* 0x000fca0008410000 */
[----:B--2---:R-:W-:Y:S01]  /*6840*/  HMMA.16816.F32.BF16 R56, R8, R104, R56 ;  /* 0x000000680838723c */ /* 0x004fe20000041838 */
[----:B------:R-:W-:Y:S01]  /*6850*/  FMUL.FTZ R104, R61, UR4 ;  /* 0x000000043d687c20 */ /* 0x000fe20008410000 */
[----:B------:R-:W-:Y:S01]  /*6860*/  FMUL.FTZ R105, R62, UR4 ;  /* 0x000000043e697c20 */ /* 0x000fe20008410000 */
[----:B------:R-:W-:Y:S01]  /*6870*/  FMUL.FTZ R3, R67, UR4 ;  /* 0x0000000443037c20 */ /* 0x000fe20008410000 */
[----:B------:R-:W-:Y:S01]  /*6880*/  FMUL.FTZ R64, R64, UR4 ;  /* 0x0000000440407c20 */ /* 0x000fe20008410000 */
[----:B------:R2:W-:Y:S01]  /*6890*/  MUFU.TANH R67, R60 ;  /* 0x0000003c00437308 */ /* 0x0005e20000002400 */
[----:B------:R-:W-:Y:S01]  /*68a0*/  FMUL.FTZ R65, R65, UR4 ;  /* 0x0000000441417c20 */ /* 0x000fe20008410000 */
[----:B------:R-:W-:Y:S01]  /*68b0*/  FMUL.FTZ R66, R66, UR4 ;  /* 0x0000000442427c20 */ /* 0x000fe20008410000 */
[----:B---3--:R-:W-:Y:S01]  /*68c0*/  HMMA.16816.F32.BF16 R32, R120, R108, R32 ;  /* 0x0000006c7820723c */ /* 0x008fe20000041820 */
[----:B------:R-:W-:-:S04]  /*68d0*/  FMUL.FTZ R108, R63, UR4 ;  /* 0x000000043f6c7c20 */ /* 0x000fc80008410000 */
[----:B------:R-:W-:Y:S03]  /*68e0*/  MUFU.TANH R64, R64 ;  /* 0x0000004000407308 */ /* 0x000fe60000002400 */
[----:B------:R-:W-:Y:S03]  /*68f0*/  HMMA.16816.F32.BF16 R28, R120, R110, R28 ;  /* 0x0000006e781c723c */ /* 0x000fe6000004181c */
[----:B------:R-:W-:Y:S01]  /*6900*/  FMUL.FTZ R110, R58, UR4 ;  /* 0x000000043a6e7c20 */ /* 0x000fe20008410000 */
[----:B------:R-:W-:Y:S01]  /*6910*/  FMUL.FTZ R109, R59, UR4 ;  /* 0x000000043b6d7c20 */ /* 0x000fe20008410000 */
[----:B------:R-:W-:Y:S01]  /*6920*/  MUFU.TANH R65, R65 ;  /* 0x0000004100417308 */ /* 0x000fe20000002400 */
[----:B--2---:R-:W2:Y:S02]  /*6930*/  LDSM.16.M88.4 R60, [R162+0x4800] ;  /* 0x00480000a23c783b */ /* 0x004ea40000000200 */
[----:B------:R-:W-:Y:S01]  /*6940*/  HMMA.16816.F32.BF16 R52, R8, R106, R52 ;  /* 0x0000006a0834723c */ /* 0x000fe20000041834 */
[----:B------:R-:W-:Y:S01]  /*6950*/  FMUL.FTZ R107, R56, UR4 ;  /* 0x00000004386b7c20 */ /* 0x000fe20008410000 */
[----:B------:R-:W-:-:S02]  /*6960*/  FMUL.FTZ R106, R57, UR4 ;  /* 0x00000004396a7c20 */ /* 0x000fc40008410000 */
[----:B------:R-:W3:Y:S01]  /*6970*/  LDSM.16.M88.4 R56, [R161+0x3800] ;  /* 0x00380000a138783b */ /* 0x000ee20000000200 */
[----:B------:R-:W4:Y:S03]  /*6980*/  MUFU.TANH R66, R66 ;  /* 0x0000004200427308 */ /* 0x000f260000002400 */
[C---:B-1----:R-:W-:Y:S05]  /*6990*/  HMMA.16816.F32.BF16 R48, R8.reuse, R4, R48 ;  /* 0x000000040830723c */ /* 0x042fea0000041830 */
[----:B------:R-:W-:Y:S03]  /*69a0*/  MUFU.TANH R3, R3 ;  /* 0x0000000300037308 */ /* 0x000fe60000002400 */
[----:B------:R-:W-:Y:S01]  /*69b0*/  HMMA.16816.F32.BF16 R44, R8, R6, R44 ;  /* 0x00000006082c723c */ /* 0x000fe2000004182c */
[----:B------:R-:W1:Y:S02]  /*69c0*/  LDSM.16.M88.4 R4, [R162+0x5000] ;  /* 0x00500000a204783b */ /* 0x000e640000000200 */
[----:B------:R-:W-:Y:S01]  /*69d0*/  FMUL.FTZ R111, R52, UR4 ;  /* 0x00000004346f7c20 */ /* 0x000fe20008410000 */
[----:B------:R-:W-:Y:S01]  /*69e0*/  FMUL.FTZ R52, R53, UR4 ;  /* 0x0000000435347c20 */ /* 0x000fe20008410000 */
[----:B------:R-:W-:Y:S01]  /*69f0*/  FMUL.FTZ R53, R54, UR4 ;  /* 0x0000000436357c20 */ /* 0x000fe20008410000 */
[----:B------:R-:W-:Y:S01]  /*6a00*/  MUFU.TANH R104, R104 ;  /* 0x0000006800687308 */ /* 0x000fe20000002400 */
[----:B------:R-:W-:-:S04]  /*6a10*/  FMUL.FTZ R55, R55, UR4 ;  /* 0x0000000437377c20 */ /* 0x000fc80008410000 */
        /* <DEDUP_REMOVED lines=8> */
[----:B--2---:R-:W-:Y:S01]  /*6aa0*/  HMMA.16816.F32.BF16 R24, R120, R60, R24 ;  /* 0x0000003c7818723c */ /* 0x004fe20000041818 */
[----:B------:R2:W-:Y:S01]  /*6ab0*/  MUFU.TANH R60, R49 ;  /* 0x00000031003c7308 */ /* 0x0005e20000002400 */
[----:B------:R-:W-:-:S06]  /*6ac0*/  FMUL.FTZ R44, R44, UR4 ;  /* 0x000000042c2c7c20 */ /* 0x000fcc0008410000 */
[C---:B---3--:R-:W-:Y:S01]  /*6ad0*/  HMMA.16816.F32.BF16 R40, R8.reuse, R56, R40 ;  /* 0x000000380828723c */ /* 0x048fe20000041828 */
[----:B------:R-:W-:Y:S07]  /*6ae0*/  MUFU.TANH R148, R47 ;  /* 0x0000002f00947308 */ /* 0x000fee0000002400 */
[----:B------:R-:W-:Y:S01]  /*6af0*/  HMMA.16816.F32.BF16 R36, R8, R58, R36 ;  /* 0x0000003a0824723c */ /* 0x000fe20000041824 */
[----:B------:R-:W-:Y:S01]  /*6b00*/  MUFU.TANH R152, R46 ;  /* 0x0000002e00987308 */ /* 0x000fe20000002400 */
[----:B--2---:R-:W2:Y:S06]  /*6b10*/  LDSM.16.M88.4 R48, [R161+0x4000] ;  /* 0x00400000a130783b */ /* 0x004eac0000000200 */
[----:B-1----:R-:W-:Y:S01]  /*6b20*/  HMMA.16816.F32.BF16 R16, R120, R4, R16 ;  /* 0x000000047810723c */ /* 0x002fe20000041810 */
[----:B------:R-:W-:Y:S02]  /*6b30*/  MUFU.TANH R105, R105 ;  /* 0x0000006900697308 */ /* 0x000fe40000002400 */
[----:B------:R-:W-:Y:S01]  /*6b40*/  FMUL.FTZ R40, R40, UR4 ;  /* 0x0000000428287c20 */ /* 0x000fe20008410000 */
[----:B------:R-:W-:Y:S01]  /*6b50*/  FMUL.FTZ R41, R41, UR4 ;  /* 0x0000000429297c20 */ /* 0x000fe20008410000 */
[----:B------:R-:W-:Y:S01]  /*6b60*/  FMUL.FTZ R142, R42, UR4 ;  /* 0x000000042a8e7c20 */ /* 0x000fe20008410000 */
[----:B------:R-:W-:-:S02]  /*6b70*/  FMUL.FTZ R144, R43, UR4 ;  /* 0x000000042b907c20 */ /* 0x000fc40008410000 */
[C---:B------:R-:W-:Y:S01]  /*6b80*/  HMMA.16816.F32.BF16 R12, R120.reuse, R6, R12 ;  /* 0x00000006780c723c */ /* 0x040fe2000004180c */
[----:B------:R-:W1:Y:S01]  /*6b90*/  LDSM.16.M88.4 R4, [R163+0x5800] ;  /* 0x00580000a304783b */ /* 0x000e620000000200 */
[----:B------:R-:W-:Y:S01]  /*6ba0*/  MUFU.TANH R145, R40 ;  /* 0x0000002800917308 */ /* 0x000fe20000002400 */
[----:B------:R-:W-:Y:S01]  /*6bb0*/  FMUL.FTZ R139, R37, UR4 ;  /* 0x00000004258b7c20 */ /* 0x000fe20008410000 */
[----:B------:R-:W-:Y:S02]  /*6bc0*/  IMAD R37, R101, 0x80, R140 ;  /* 0x0000008065257824 */ /* 0x000fe400078e028c */
[----:B------:R-:W-:Y:S01]  /*6bd0*/  FMUL.FTZ R38, R38, UR4 ;  /* 0x0000000426267c20 */ /* 0x000fe20008410000 */
[----:B------:R-:W-:Y:S01]  /*6be0*/  FMUL.FTZ R39, R39, UR4 ;  /* 0x0000000427277c20 */ /* 0x000fe20008410000 */
[----:B------:R-:W-:Y:S01]  /*6bf0*/  FMUL.FTZ R36, R36, UR4 ;  /* 0x0000000424247c20 */ /* 0x000fe20008410000 */
[----:B------:R-:W-:Y:S01]  /*6c00*/  HMMA.16816.F32.BF16 R20, R120, R62, R20 ;  /* 0x0000003e7814723c */ /* 0x000fe20000041814 */
[----:B------:R3:W-:Y:S08]  /*6c10*/  MUFU.TANH R141, R41 ;  /* 0x00000029008d7308 */ /* 0x0007f00000002400 */
[----:B------:R-:W5:Y:S01]  /*6c20*/  MUFU.TANH R108, R108 ;  /* 0x0000006c006c7308 */ /* 0x000f620000002400 */
[C---:B--2---:R-:W-:Y:S01]  /*6c30*/  HMMA.16816.F32.BF16 R32, R8.reuse, R48, R32 ;  /* 0x000000300820723c */ /* 0x044fe20000041820 */
[----:B---3--:R-:W2:Y:S06]  /*6c40*/  LDSM.16.M88.4 R40, [R161+0x4800] ;  /* 0x00480000a128783b */ /* 0x008eac0000000200 */
[----:B------:R-:W3:Y:S01]  /*6c50*/  MUFU.TANH R107, R107 ;  /* 0x0000006b006b7308 */ /* 0x000ee20000002400 */
[----:B------:R-:W-:Y:S07]  /*6c60*/  HMMA.16816.F32.BF16 R28, R8, R50, R28 ;  /* 0x00000032081c723c */ /* 0x000fee000004181c */
[----:B------:R-:W-:Y:S01]  /*6c70*/  MUFU.TANH R106, R106 ;  /* 0x0000006a006a7308 */ /* 0x000fe20000002400 */
[----:B-1----:R-:W-:Y:S01]  /*6c80*/  HMMA.16816.F32.BF16 R128, R132, R4, R128 ;  /* 0x000000048480723c */ /* 0x002fe20000041880 */
[----:B------:R-:W-:-:S06]  /*6c90*/  VIADD R4, R37, 0xffffff01 ;  /* 0xffffff0125047836 */ /* 0x000fcc0000000000 */
[----:B------:R-:W1:Y:S01]  /*6ca0*/  MUFU.TANH R110, R110 ;  /* 0x0000006e006e7308 */ /* 0x000e620000002400 */
[----:B------:R-:W-:Y:S01]  /*6cb0*/  FMUL.FTZ R47, R32, UR4 ;  /* 0x00000004202f7c20 */ /* 0x000fe20008410000 */
[----:B------:R-:W-:Y:S01]  /*6cc0*/  FMUL.FTZ R33, R33, UR4 ;  /* 0x0000000421217c20 */ /* 0x000fe20008410000 */
[----:B------:R-:W-:Y:S01]  /*6cd0*/  FMUL.FTZ R34, R34, UR4 ;  /* 0x0000000422227c20 */ /* 0x000fe20008410000 */
[----:B------:R-:W-:Y:S02]  /*6ce0*/  VIADD R32, R37, 0xffffff00 ;  /* 0xffffff0025207836 */ /* 0x000fe40000000000 */
[----:B------:R-:W-:Y:S01]  /*6cf0*/  FMUL.FTZ R51, R35, UR4 ;  /* 0x0000000423337c20 */ /* 0x000fe20008410000 */
[-C--:B------:R-:W-:Y:S01]  /*6d00*/  ISETP.GE.AND P6, PT, R4, R138.reuse, PT ;  /* 0x0000008a0400720c */ /* 0x080fe20003fc6270 */
[----:B------:R-:W-:Y:S01]  /*6d10*/  VIADD R5, R37, 0xffffff11 ;  /* 0xffffff1125057836 */ /* 0x000fe20000000000 */
[----:B------:R-:W-:Y:S01]  /*6d20*/  MUFU.TANH R46, R33 ;  /* 0x00000021002e7308 */ /* 0x000fe20000002400 */
[----:B------:R-:W-:Y:S01]  /*6d30*/  ISETP.GE.AND P1, PT, R32, R138, PT ;  /* 0x0000008a2000720c */ /* 0x000fe20003f26270 */
[----:B------:R-:W-:Y:S01]  /*6d40*/  FMUL.FTZ R28, R28, UR4 ;  /* 0x000000041c1c7c20 */ /* 0x000fe20008410000 */
[-C--:B------:R-:W-:Y:S01]  /*6d50*/  ISETP.GE.AND P0, PT, R32, R103.reuse, PT ;  /* 0x000000672000720c */ /* 0x080fe20003f06270 */
[----:B------:R-:W-:Y:S01]  /*6d60*/  FMUL.FTZ R29, R29, UR4 ;  /* 0x000000041d1d7c20 */ /* 0x000fe20008410000 */
[----:B------:R-:W-:Y:S01]  /*6d70*/  FMUL.FTZ R30, R30, UR4 ;  /* 0x000000041e1e7c20 */ /* 0x000fe20008410000 */
[----:B------:R-:W-:Y:S01]  /*6d80*/  FMUL.FTZ R31, R31, UR4 ;  /* 0x000000041f1f7c20 */ /* 0x000fe20008410000 */
[----:B------:R-:W-:Y:S01]  /*6d90*/  ISETP.GE.AND P3, PT, R4, R103, PT ;  /* 0x000000670400720c */ /* 0x000fe20003f66270 */
[----:B------:R5:W-:Y:S01]  /*6da0*/  MUFU.TANH R50, R34 ;  /* 0x0000002200327308 */ /* 0x000be20000002400 */
[----:B------:R-:W-:Y:S01]  /*6db0*/  VIADD R4, R37, 0xffffff08 ;  /* 0xffffff0825047836 */ /* 0x000fe20000000000 */
[----:B----4-:R-:W-:Y:S01]  /*6dc0*/  FSEL R66, R66, -INF , !P0 ;  /* 0xff80000042427808 */ /* 0x010fe20004000000 */
[----:B------:R-:W-:Y:S01]  /*6dd0*/  HMMA.16816.F32.BF16 R124, R132, R6, R124 ;  /* 0x00000006847c723c */ /* 0x000fe2000004187c */
[----:B------:R-:W-:-:S02]  /*6de0*/  FSEL R65, R65, -INF , !P6 ;  /* 0xff80000041417808 */ /* 0x000fc40007000000 */
[CC--:B------:R-:W-:Y:S02]  /*6df0*/  ISETP.GE.AND P5, PT, R4.reuse, R138.reuse, PT ;  /* 0x0000008a0400720c */ /* 0x0c0fe40003fa6270 */
[----:B------:R-:W-:Y:S01]  /*6e00*/  MUFU.TANH R58, R28 ;  /* 0x0000001c003a7308 */ /* 0x000fe20000002400 */
[-C--:B------:R-:W-:Y:S01]  /*6e10*/  ISETP.GE.AND P4, PT, R4, R103.reuse, PT ;  /* 0x000000670400720c */ /* 0x080fe20003f86270 */
[----:B------:R-:W-:Y:S01]  /*6e20*/  VIADD R4, R37, 0xffffff09 ;  /* 0xffffff0925047836 */ /* 0x000fe20000000000 */
[C---:B--2---:R-:W-:Y:S01]  /*6e30*/  HMMA.16816.F32.BF16 R24, R8.reuse, R40, R24 ;  /* 0x000000280818723c */ /* 0x044fe20000041818 */
[----:B------:R-:W-:Y:S02]  /*6e40*/  FSEL R41, R64, -INF , !P1 ;  /* 0xff80000040297808 */ /* 0x000fe40004800000 */
[----:B------:R-:W-:Y:S02]  /*6e50*/  FSEL R67, R67, -INF , !P5 ;  /* 0xff80000043437808 */ /* 0x000fe40006800000 */
[----:B------:R-:W-:Y:S01]  /*6e60*/  MUFU.TANH R57, R29 ;  /* 0x0000001d00397308 */ /* 0x000fe20000002400 */
[----:B-----5:R-:W2:Y:S01]  /*6e70*/  LDSM.16.M88.4 R32, [R161+0x5000] ;  /* 0x00500000a120783b */ /* 0x020ea20000000200 */
[C---:B------:R-:W-:Y:S01]  /*6e80*/  ISETP.GE.AND P2, PT, R4.reuse, R138, PT ;  /* 0x0000008a0400720c */ /* 0x040fe20003f46270 */
[----:B------:R-:W-:Y:S01]  /*6e90*/  HMMA.16816.F32.BF16 R20, R8, R42, R20 ;  /* 0x0000002a0814723c */ /* 0x000fe20000041814 */
[-C--:B------:R-:W-:Y:S01]  /*6ea0*/  ISETP.GE.AND P1, PT, R4, R103.reuse, PT ;  /* 0x000000670400720c */ /* 0x080fe20003f26270 */
[----:B------:R-:W-:Y:S01]  /*6eb0*/  VIADD R4, R37, 0xffffff10 ;  /* 0xffffff1025047836 */ /* 0x000fe20000000000 */
[----:B------:R-:W-:-:S02]  /*6ec0*/  ISETP.GE.AND P5, PT, R5, R103, PT ;  /* 0x000000670500720c */ /* 0x000fc40003fa6270 */
[----:B------:R-:W-:Y:S01]  /*6ed0*/  MUFU.TANH R59, R30 ;  /* 0x0000001e003b7308 */ /* 0x000fe20000002400 */
[----:B------:R-:W-:Y:S02]  /*6ee0*/  FSEL R42, R108, -INF , !P1 ;  /* 0xff8000006c2a7808 */ /* 0x000fe40004800000 */
[C---:B------:R-:W-:Y:S02]  /*6ef0*/  ISETP.GE.AND P0, PT, R4.reuse, R138, PT ;  /* 0x0000008a0400720c */ /* 0x040fe40003f06270 */
[----:B------:R-:W-:Y:S01]  /*6f00*/  ISETP.GE.AND P6, PT, R4, R103, PT ;  /* 0x000000670400720c */ /* 0x000fe20003fc6270 */
[----:B------:R-:W-:Y:S01]  /*6f10*/  VIADD R4, R37, 0xffffff18 ;  /* 0xffffff1825047836 */ /* 0x000fe20000000000 */
[----:B---3--:R-:W-:Y:S01]  /*6f20*/  FSEL R43, R107, -INF , !P0 ;  /* 0xff8000006b2b7808 */ /* 0x008fe20004000000 */
[----:B------:R3:W-:Y:S01]  /*6f30*/  MUFU.TANH R61, R31 ;  /* 0x0000001f003d7308 */ /* 0x0007e20000002400 */
[----:B------:R-:W-:Y:S01]  /*6f40*/  FMUL.FTZ R25, R25, UR4 ;  /* 0x0000000419197c20 */ /* 0x000fe20008410000 */
[----:B------:R-:W-:Y:S01]  /*6f50*/  FMUL.FTZ R26, R26, UR4 ;  /* 0x000000041a1a7c20 */ /* 0x000fe20008410000 */
[----:B------:R-:W-:-:S03]  /*6f60*/  FMUL.FTZ R27, R27, UR4 ;  /* 0x000000041b1b7c20 */ /* 0x000fc60008410000 */
[----:B------:R-:W-:Y:S01]  /*6f70*/  FMUL.FTZ R20, R20, UR4 ;  /* 0x0000000414147c20 */ /* 0x000fe20008410000 */
[----:B------:R-:W-:Y:S01]  /*6f80*/  FMUL.FTZ R21, R21, UR4 ;  /* 0x0000000415157c20 */ /* 0x000fe20008410000 */
[----:B------:R4:W-:Y:S01]  /*6f90*/  MUFU.TANH R56, R38 ;  /* 0x0000002600387308 */ /* 0x0009e20000002400 */
[----:B------:R-:W-:-:S07]  /*6fa0*/  FMUL.FTZ R22, R22, UR4 ;  /* 0x0000000416167c20 */ /* 0x000fce0008410000 */
[----:B------:R5:W-:Y:S01]  /*6fb0*/  MUFU.TANH R147, R45 ;  /* 0x0000002d00937308 */ /* 0x000be20000002400 */
[----:B---3--:R-:W3:Y:S07]  /*6fc0*/  LDSM.16.M88.4 R28, [R162+0x5800] ;  /* 0x00580000a21c783b */ /* 0x008eee0000000200 */
[----:B------:R-:W-:Y:S01]  /*6fd0*/  MUFU.TANH R109, R109 ;  /* 0x0000006d006d7308 */ /* 0x000fe20000002400 */
[----:B----4-:R-:W-:Y:S01]  /*6fe0*/  FSEL R38, R3, -INF , !P3 ;  /* 0xff80000003267808 */ /* 0x010fe20005800000 */
[----:B------:R-:W-:Y:S01]  /*6ff0*/  FMUL.FTZ R3, R24, UR4 ;  /* 0x0000000418037c20 */ /* 0x000fe20008410000 */
[----:B------:R-:W-:Y:S01]  /*7000*/  FSEL R24, R105, -INF , !P4 ;  /* 0xff80000069187808 */ /* 0x000fe20006000000 */
[----:B--2---:R-:W-:Y:S01]  /*7010*/  HMMA.16816.F32.BF16 R16, R8, R32, R16 ;  /* 0x000000200810723c */ /* 0x004fe20000041810 */
[----:B------:R-:W-:-:S02]  /*7020*/  ISETP.GE.AND P4, PT, R4, R138, PT ;  /* 0x0000008a0400720c */ /* 0x000fc40003f86270 */
[-C--:B------:R-:W-:Y:S01]  /*7030*/  ISETP.GE.AND P3, PT, R5, R138.reuse, PT ;  /* 0x0000008a0500720c */ /* 0x080fe20003f66270 */
[----:B------:R-:W-:Y:S01]  /*7040*/  MUFU.TANH R111, R111 ;  /* 0x0000006f006f7308 */ /* 0x000fe20000002400 */
[----:B-----5:R-:W-:Y:S01]  /*7050*/  FSEL R45, R104, -INF , !P2 ;  /* 0xff800000682d7808 */ /* 0x020fe20005000000 */
[C---:B------:R-:W-:Y:S01]  /*7060*/  VIADD R5, R37.reuse, 0xffffff30 ;  /* 0xffffff3025057836 */ /* 0x040fe20000000000 */
[----:B------:R-:W-:Y:S01]  /*7070*/  ISETP.GE.AND P2, PT, R4, R103, PT ;  /* 0x000000670400720c */ /* 0x000fe20003f46270 */
[----:B------:R-:W-:Y:S01]  /*7080*/  VIADD R4, R37, 0xffffff19 ;  /* 0xffffff1925047836 */ /* 0x000fe20000000000 */
[----:B-1----:R-:W-:Y:S01]  /*7090*/  FSEL R32, R110, -INF , !P6 ;  /* 0xff8000006e207808 */ /* 0x002fe20007000000 */
[----:B------:R-:W-:Y:S02]  /*70a0*/  HMMA.16816.F32.BF16 R12, R8, R34, R12 ;  /* 0x00000022080c723c */ /* 0x000fe4000004180c */
[----:B------:R-:W1:Y:S01]  /*70b0*/  MUFU.TANH R52, R52 ;  /* 0x0000003400347308 */ /* 0x000e620000002400 */
[----:B------:R-:W-:-:S02]  /*70c0*/  ISETP.GE.AND P1, PT, R4, R138, PT ;  /* 0x0000008a0400720c */ /* 0x000fc40003f26270 */
[----:B------:R-:W-:Y:S01]  /*70d0*/  ISETP.GE.AND P0, PT, R4, R103, PT ;  /* 0x000000670400720c */ /* 0x000fe20003f06270 */
[----:B------:R-:W-:-:S03]  /*70e0*/  VIADD R4, R37, 0xffffff20 ;  /* 0xffffff2025047836 */ /* 0x000fc60000000000 */
[----:B------:R-:W-:Y:S01]  /*70f0*/  FMUL.FTZ R16, R16, UR4 ;  /* 0x0000000410107c20 */ /* 0x000fe20008410000 */
[----:B------:R-:W2:Y:S01]  /*7100*/  MUFU.TANH R53, R53 ;  /* 0x0000003500357308 */ /* 0x000ea20000002400 */
[----:B------:R-:W-:Y:S01]  /*7110*/  ISETP.GE.AND P6, PT, R4, R138, PT ;  /* 0x0000008a0400720c */ /* 0x000fe20003fc6270 */
[----:B------:R-:W-:Y:S01]  /*7120*/  FMUL.FTZ R17, R17, UR4 ;  /* 0x0000000411117c20 */ /* 0x000fe20008410000 */
[----:B------:R-:W-:Y:S01]  /*7130*/  FMUL.FTZ R19, R19, UR4 ;  /* 0x0000000413137c20 */ /* 0x000fe20008410000 */
[----:B------:R-:W-:Y:S01]  /*7140*/  FMUL.FTZ R18, R18, UR4 ;  /* 0x0000000412127c20 */ /* 0x000fe20008410000 */
[----:B------:R-:W-:-:S03]  /*7150*/  FSEL R49, R54, -INF , !P6 ;  /* 0xff80000036317808 */ /* 0x000fc60007000000 */
[----:B------:R4:W-:Y:S01]  /*7160*/  MUFU.TANH R146, R39 ;  /* 0x0000002700927308 */ /* 0x0009e20000002400 */
[C---:B---3--:R-:W-:Y:S01]  /*7170*/  HMMA.16816.F32.BF16 R128, R120.reuse, R28, R128 ;  /* 0x0000001c7880723c */ /* 0x048fe20000041880 */
[----:B------:R-:W-:Y:S01]  /*7180*/  FMUL.FTZ R29, R23, UR4 ;  /* 0x00000004171d7c20 */ /* 0x000fe20008410000 */
[----:B-1----:R-:W-:Y:S01]  /*7190*/  FSEL R33, R52, -INF , !P1 ;  /* 0xff80000034217808 */ /* 0x002fe20004800000 */
[----:B------:R-:W-:Y:S01]  /*71a0*/  FMUL.FTZ R12, R12, UR4 ;  /* 0x000000040c0c7c20 */ /* 0x000fe20008410000 */
[----:B------:R-:W-:Y:S01]  /*71b0*/  FMUL.FTZ R14, R14, UR4 ;  /* 0x000000040e0e7c20 */ /* 0x000fe20008410000 */
[----:B------:R-:W-:Y:S02]  /*71c0*/  FMUL.FTZ R15, R15, UR4 ;  /* 0x000000040f0f7c20 */ /* 0x000fe40008410000 */
[----:B------:R-:W1:Y:S01]  /*71d0*/  MUFU.TANH R55, R55 ;  /* 0x0000003700377308 */ /* 0x000e620000002400 */
[----:B--2---:R-:W-:Y:S01]  /*71e0*/  FSEL R40, R53, -INF , !P2 ;  /* 0xff80000035287808 */ /* 0x004fe20005000000 */
[----:B------:R-:W-:Y:S06]  /*71f0*/  HMMA.16816.F32.BF16 R124, R120, R30, R124 ;  /* 0x0000001e787c723c */ /* 0x000fec000004187c */
[----:B------:R2:W-:Y:S01]  /*7200*/  MUFU.TANH R143, R36 ;  /* 0x00000024008f7308 */ /* 0x0005e20000002400 */
[----:B----4-:R-:W-:-:S02]  /*7210*/  FSEL R39, R106, -INF , !P3 ;  /* 0xff8000006a277808 */ /* 0x010fc40005800000 */
[----:B------:R-:W-:Y:S01]  /*7220*/  ISETP.GE.AND P3, PT, R4, R103, PT ;  /* 0x000000670400720c */ /* 0x000fe20003f66270 */
[----:B------:R-:W-:-:S04]  /*7230*/  VIADD R4, R37, 0xffffff21 ;  /* 0xffffff2125047836 */ /* 0x000fc80000000000 */
[----:B------:R3:W-:Y:S01]  /*7240*/  MUFU.TANH R62, R25 ;  /* 0x00000019003e7308 */ /* 0x0007e20000002400 */
[----:B-1----:R-:W-:-:S07]  /*7250*/  FSEL R48, R55, -INF , !P0 ;  /* 0xff80000037307808 */ /* 0x002fce0004000000 */
[----:B------:R-:W1:Y:S01]  /*7260*/  MUFU.TANH R150, R150 ;  /* 0x0000009600967308 */ /* 0x000e620000002400 */
[----:B--2---:R-:W-:Y:S02]  /*7270*/  FSEL R36, R109, -INF , !P5 ;  /* 0xff8000006d247808 */ /* 0x004fe40006800000 */
[----:B------:R-:W-:-:S04]  /*7280*/  ISETP.GE.AND P5, PT, R4, R138, PT ;  /* 0x0000008a0400720c */ /* 0x000fc80003fa6270 */
[----:B------:R-:W-:Y:S01]  /*7290*/  FSEL R55, R60, -INF , !P5 ;  /* 0xff8000003c377808 */ /* 0x000fe20006800000 */
[----:B------:R-:W2:Y:S01]  /*72a0*/  MUFU.TANH R44, R44 ;  /* 0x0000002c002c7308 */ /* 0x000ea20000002400 */
[----:B---3--:R-:W-:Y:S01]  /*72b0*/  FSEL R25, R111, -INF , !P4 ;  /* 0xff8000006f197808 */ /* 0x008fe20006000000 */
[----:B------:R-:W-:Y:S01]  /*72c0*/  FMUL.FTZ R111, R13, UR4 ;  /* 0x000000040d6f7c20 */ /* 0x000fe20008410000 */
[-C--:B------:R-:W-:Y:S01]  /*72d0*/  ISETP.GE.AND P4, PT, R4, R103.reuse, PT ;  /* 0x000000670400720c */ /* 0x080fe20003f86270 */
[----:B------:R-:W-:Y:S01]  /*72e0*/  VIADD R4, R37, 0xffffff28 ;  /* 0xffffff2825047836 */ /* 0x000fe20000000000 */
[----:B------:R-:W-:Y:S01]  /*72f0*/  ISETP.GE.AND P5, PT, R5, R103, PT ;  /* 0x000000670500720c */ /* 0x000fe20003fa6270 */
[----:B------:R-:W-:Y:S02]  /*7300*/  VIADD R13, R37, 0xffffff50 ;  /* 0xffffff50250d7836 */ /* 0x000fe40000000000 */
[----:B------:R-:W-:Y:S01]  /*7310*/  MUFU.TANH R63, R20 ;  /* 0x00000014003f7308 */ /* 0x000fe20000002400 */
[----:B------:R-:W-:-:S02]  /*7320*/  ISETP.GE.AND P2, PT, R4, R138, PT ;  /* 0x0000008a0400720c */ /* 0x000fc40003f46270 */
[-C--:B------:R-:W-:Y:S01]  /*7330*/  ISETP.GE.AND P1, PT, R4, R103.reuse, PT ;  /* 0x000000670400720c */ /* 0x080fe20003f26270 */
[C---:B------:R-:W-:Y:S01]  /*7340*/  VIADD R4, R37.reuse, 0xffffff29 ;  /* 0xffffff2925047836 */ /* 0x040fe20000000000 */
[----:B-1----:R-:W-:Y:S02]  /*7350*/  FSEL R150, R150, -INF , !P4 ;  /* 0xff80000096967808 */ /* 0x002fe40006000000 */
[----:B------:R-:W-:Y:S01]  /*7360*/  FSEL R152, R152, -INF , !P1 ;  /* 0xff80000098987808 */ /* 0x000fe20004800000 */
[----:B------:R-:W-:Y:S01]  /*7370*/  MUFU.TANH R119, R21 ;  /* 0x0000001500777308 */ /* 0x000fe20000002400 */
[C---:B------:R-:W-:Y:S02]  /*7380*/  ISETP.GE.AND P0, PT, R4.reuse, R138, PT ;  /* 0x0000008a0400720c */ /* 0x040fe40003f06270 */
[----:B------:R-:W-:Y:S01]  /*7390*/  ISETP.GE.AND P6, PT, R4, R103, PT ;  /* 0x000000670400720c */ /* 0x000fe20003fc6270 */
[----:B------:R-:W-:Y:S01]  /*73a0*/  VIADD R4, R37, 0xffffff31 ;  /* 0xffffff3125047836 */ /* 0x000fe20000000000 */
[----:B--2---:R-:W-:-:S02]  /*73b0*/  FSEL R53, R44, -INF , !P2 ;  /* 0xff8000002c357808 */ /* 0x004fc40005000000 */
[----:B------:R-:W-:Y:S01]  /*73c0*/  FSEL R147, R147, -INF , !P0 ;  /* 0xff80000093937808 */ /* 0x000fe20004000000 */
[----:B------:R1:W-:Y:S01]  /*73d0*/  MUFU.TANH R28, R22 ;  /* 0x00000016001c7308 */ /* 0x0003e20000002400 */
[CC--:B------:R-:W-:Y:S02]  /*73e0*/  ISETP.GE.AND P4, PT, R4.reuse, R138.reuse, PT ;  /* 0x0000008a0400720c */ /* 0x0c0fe40003f86270 */
[----:B------:R-:W-:Y:S01]  /*73f0*/  ISETP.GE.AND P2, PT, R4, R103, PT ;  /* 0x000000670400720c */ /* 0x000fe20003f46270 */
[----:B------:R-:W-:Y:S01]  /*7400*/  VIADD R4, R37, 0xffffff38 ;  /* 0xffffff3825047836 */ /* 0x000fe20000000000 */
[----:B------:R-:W-:Y:S02]  /*7410*/  FSEL R148, R148, -INF , !P6 ;  /* 0xff80000094947808 */ /* 0x000fe40007000000 */
[----:B------:R-:W-:Y:S01]  /*7420*/  FSEL R141, R141, -INF , !P4 ;  /* 0xff8000008d8d7808 */ /* 0x000fe20006000000 */
[----:B------:R-:W2:Y:S01]  /*7430*/  MUFU.TANH R154, R154 ;  /* 0x0000009a009a7308 */ /* 0x000ea20000002400 */
[----:B------:R-:W-:-:S02]  /*7440*/  ISETP.GE.AND P1, PT, R4, R138, PT ;  /* 0x0000008a0400720c */ /* 0x000fc40003f26270 */
[----:B------:R-:W-:Y:S01]  /*7450*/  ISETP.GE.AND P0, PT, R4, R103, PT ;  /* 0x000000670400720c */ /* 0x000fe20003f06270 */
[----:B------:R-:W-:Y:S01]  /*7460*/  VIADD R4, R37, 0xffffff39 ;  /* 0xffffff3925047836 */ /* 0x000fe20000000000 */
[----:B------:R-:W-:Y:S02]  /*7470*/  FSEL R143, R143, -INF , !P1 ;  /* 0xff8000008f8f7808 */ /* 0x000fe40004800000 */
[----:B------:R-:W-:Y:S01]  /*7480*/  FSEL R140, R56, -INF , !P0 ;  /* 0xff800000388c7808 */ /* 0x000fe20004000000 */
[----:B------:R-:W3:Y:S01]  /*7490*/  MUFU.TANH R142, R142 ;  /* 0x0000008e008e7308 */ /* 0x000ee20000002400 */
[----:B-1----:R-:W1:Y:S01]  /*74a0*/  LDSM.16.M88.4 R20, [R161+0x5800] ;  /* 0x00580000a114783b */ /* 0x002e620000000200 */
[----:B------:R-:W-:Y:S01]  /*74b0*/  ISETP.GE.AND P6, PT, R4, R138, PT ;  /* 0x0000008a0400720c */ /* 0x000fe20003fc6270 */
[----:B------:R-:W-:-:S05]  /*74c0*/  DEPBAR.LE SB0, 0x0 ;  /* 0x000080000000791a */ /* 0x000fca0000000000 */
[----:B------:R-:W4:Y:S01]  /*74d0*/  MUFU.TANH R144, R144 ;  /* 0x0000009000907308 */ /* 0x000f220000002400 */
[----:B--2---:R-:W-:Y:S02]  /*74e0*/  FSEL R154, R154, -INF , !P3 ;  /* 0xff8000009a9a7808 */ /* 0x004fe40005800000 */
[----:B------:R-:W-:Y:S01]  /*74f0*/  ISETP.GE.AND P3, PT, R5, R138, PT ;  /* 0x0000008a0500720c */ /* 0x000fe20003f66270 */
[----:B------:R-:W-:-:S03]  /*7500*/  VIADD R5, R37, 0xffffff41 ;  /* 0xffffff4125057836 */ /* 0x000fc60000000000 */
[----:B------:R-:W-:Y:S01]  /*7510*/  FSEL R145, R145, -INF , !P3 ;  /* 0xff80000091917808 */ /* 0x000fe20005800000 */
[----:B------:R-:W2:Y:S01]  /*7520*/  MUFU.TANH R139, R139 ;  /* 0x0000008b008b7308 */ /* 0x000ea20000002400 */
[-C--:B------:R-:W-:Y:S01]  /*7530*/  ISETP.GE.AND P3, PT, R4, R103.reuse, PT ;  /* 0x000000670400720c */ /* 0x080fe20003f66270 */
[----:B------:R-:W-:Y:S01]  /*7540*/  VIADD R4, R37, 0xffffff40 ;  /* 0xffffff4025047836 */ /* 0x000fe20000000000 */
[----:B---3--:R-:W-:Y:S02]  /*7550*/  FSEL R142, R142, -INF , !P5 ;  /* 0xff8000008e8e7808 */ /* 0x008fe40006800000 */
[-C--:B------:R-:W-:Y:S02]  /*7560*/  ISETP.GE.AND P1, PT, R5, R103.reuse, PT ;  /* 0x000000670500720c */ /* 0x080fe40003f26270 */
[C---:B------:R-:W-:Y:S01]  /*7570*/  ISETP.GE.AND P5, PT, R4.reuse, R138, PT ;  /* 0x0000008a0400720c */ /* 0x040fe20003fa6270 */
[----:B------:R-:W3:Y:S01]  /*7580*/  MUFU.TANH R51, R51 ;  /* 0x0000003300337308 */ /* 0x000ee20000002400 */
[----:B------:R-:W-:Y:S01]  /*7590*/  ISETP.GE.AND P4, PT, R4, R103, PT ;  /* 0x000000670400720c */ /* 0x000fe20003f86270 */
[----:B------:R-:W-:Y:S01]  /*75a0*/  VIADD R4, R37, 0xffffff48 ;  /* 0xffffff4825047836 */ /* 0x000fe20000000000 */
[----:B----4-:R-:W-:-:S02]  /*75b0*/  FSEL R144, R144, -INF , !P2 ;  /* 0xff80000090907808 */ /* 0x010fc40005000000 */
[-C--:B------:R-:W-:Y:S02]  /*75c0*/  ISETP.GE.AND P2, PT, R5, R138.reuse, PT ;  /* 0x0000008a0500720c */ /* 0x080fe40003f46270 */
[CC--:B------:R-:W-:Y:S01]  /*75d0*/  ISETP.GE.AND P0, PT, R4.reuse, R138.reuse, PT ;  /* 0x0000008a0400720c */ /* 0x0c0fe20003f06270 */
[----:B------:R-:W4:Y:S01]  /*75e0*/  MUFU.TANH R3, R3 ;  /* 0x0000000300037308 */ /* 0x000f220000002400 */
[----:B--2---:R-:W-:Y:S02]  /*75f0*/  FSEL R139, R139, -INF , !P6 ;  /* 0xff8000008b8b7808 */ /* 0x004fe40007000000 */
[----:B------:R-:W-:Y:S02]  /*7600*/  ISETP.GE.AND P6, PT, R4, R103, PT ;  /* 0x000000670400720c */ /* 0x000fe40003fc6270 */
[----:B------:R-:W-:Y:S02]  /*7610*/  FSEL R134, R50, -INF , !P4 ;  /* 0xff80000032867808 */ /* 0x000fe40006000000 */
[----:B------:R-:W-:Y:S01]  /*7620*/  ISETP.GE.AND P4, PT, R13, R138, PT ;  /* 0x0000008a0d00720c */ /* 0x000fe20003f86270 */
[----:B------:R-:W2:Y:S01]  /*7630*/  MUFU.TANH R47, R47 ;  /* 0x0000002f002f7308 */ /* 0x000ea20000002400 */
[----:B-1----:R-:W-:Y:S01]  /*7640*/  HMMA.16816.F32.BF16 R4, R8, R20, R128 ;  /* 0x000000140804723c */ /* 0x002fe20000041880 */
[----:B------:R-:W-:-:S02]  /*7650*/  FSEL R130, R59, -INF , !P6 ;  /* 0xff8000003b827808 */ /* 0x000fc40007000000 */
[----:B------:R-:W-:Y:S02]  /*7660*/  FSEL R131, R46, -INF , !P2 ;  /* 0xff8000002e837808 */ /* 0x000fe40005000000 */
[----:B------:R-:W-:Y:S01]  /*7670*/  ISETP.GE.AND P2, PT, R13, R103, PT ;  /* 0x000000670d00720c */ /* 0x000fe20003f46270 */
[----:B------:R-:W-:Y:S01]  /*7680*/  VIADD R13, R37, 0xffffff58 ;  /* 0xffffff58250d7836 */ /* 0x000fe20000000000 */
[----:B------:R-:W1:Y:S01]  /*7690*/  MUFU.TANH R26, R26 ;  /* 0x0000001a001a7308 */ /* 0x000e620000002400 */
[----:B------:R-:W-:Y:S01]  /*76a0*/  HMMA.16816.F32.BF16 R8, R8, R22, R124 ;  /* 0x000000160808723c */ /* 0x000fe2000004187c */
[----:B---3--:R-:W-:Y:S02]  /*76b0*/  FSEL R132, R51, -INF , !P1 ;  /* 0xff80000033847808 */ /* 0x008fe40004800000 */
[----:B------:R-:W-:Y:S02]  /*76c0*/  FSEL R135, R58, -INF , !P0 ;  /* 0xff8000003a877808 */ /* 0x000fe40004000000 */
[----:B----4-:R-:W-:Y:S01]  /*76d0*/  FSEL R123, R3, -INF , !P4 ;  /* 0xff800000037b7808 */ /* 0x010fe20006000000 */
[----:B------:R-:W-:Y:S01]  /*76e0*/  VIADD R3, R37, 0xffffff60 ;  /* 0xffffff6025037836 */ /* 0x000fe20000000000 */
[----:B------:R-:W3:Y:S01]  /*76f0*/  MUFU.TANH R27, R27 ;  /* 0x0000001b001b7308 */ /* 0x000ee20000002400 */
[----:B------:R-:W-:-:S02]  /*7700*/  FSEL R146, R146, -INF , !P3 ;  /* 0xff80000092927808 */ /* 0x000fc40005800000 */
[----:B--2---:R-:W-:Y:S01]  /*7710*/  FSEL R133, R47, -INF , !P5 ;  /* 0xff8000002f857808 */ /* 0x004fe20006800000 */
[----:B------:R-:W-:Y:S01]  /*7720*/  FMUL.FTZ R59, R6, UR4 ;  /* 0x00000004063b7c20 */ /* 0x000fe20008410000 */
[-C--:B------:R-:W-:Y:S01]  /*7730*/  ISETP.GE.AND P6, PT, R13, R138.reuse, PT ;  /* 0x0000008a0d00720c */ /* 0x080fe20003fc6270 */
[----:B------:R-:W-:Y:S02]  /*7740*/  VIADD R6, R37, 0xffffff61 ;  /* 0xffffff6125067836 */ /* 0x000fe40000000000 */
[----:B------:R-:W-:Y:S01]  /*7750*/  FMUL.FTZ R4, R4, UR4 ;  /* 0x0000000404047c20 */ /* 0x000fe20008410000 */
[----:B------:R2:W-:Y:S01]  /*7760*/  MUFU.TANH R113, R12 ;  /* 0x0000000c00717308 */ /* 0x0005e20000002400 */
[----:B-1----:R-:W-:Y:S01]  /*7770*/  FSEL R126, R26, -INF , !P2 ;  /* 0xff8000001a7e7808 */ /* 0x002fe20005000000 */
[----:B------:R-:W-:Y:S01]  /*7780*/  FMUL.FTZ R5, R5, UR4 ;  /* 0x0000000405057c20 */ /* 0x000fe20008410000 */
[----:B------:R-:W-:Y:S01]  /*7790*/  ISETP.GE.AND P2, PT, R3, R138, PT ;  /* 0x0000008a0300720c */ /* 0x000fe20003f46270 */
[----:B------:R-:W-:Y:S01]  /*77a0*/  FMUL.FTZ R7, R7, UR4 ;  /* 0x0000000407077c20 */ /* 0x000fe20008410000 */
[----:B------:R-:W-:Y:S01]  /*77b0*/  FSEL R121, R63, -INF , !P6 ;  /* 0xff8000003f797808 */ /* 0x000fe20007000000 */
[----:B------:R-:W-:Y:S01]  /*77c0*/  FMUL.FTZ R8, R8, UR4 ;  /* 0x0000000408087c20 */ /* 0x000fe20008410000 */
[----:B------:R-:W-:Y:S01]  /*77d0*/  ISETP.GE.AND P6, PT, R6, R103, PT ;  /* 0x000000670600720c */ /* 0x000fe20003fc6270 */
[----:B------:R1:W-:Y:S01]  /*77e0*/  MUFU.TANH R117, R16 ;  /* 0x0000001000757308 */ /* 0x0003e20000002400 */
[----:B------:R-:W-:Y:S01]  /*77f0*/  FMUL.FTZ R9, R9, UR4 ;  /* 0x0000000409097c20 */ /* 0x000fe20008410000 */
[----:B------:R-:W-:Y:S01]  /*7800*/  FMUL.FTZ R10, R10, UR4 ;  /* 0x000000040a0a7c20 */ /* 0x000fe20008410000 */
[----:B------:R-:W-:-:S05]  /*7810*/  FMUL.FTZ R11, R11, UR4 ;  /* 0x000000040b0b7c20 */ /* 0x000fca0008410000 */
[----:B------:R-:W4:Y:S01]  /*7820*/  MUFU.TANH R115, R17 ;  /* 0x0000001100737308 */ /* 0x000f220000002400 */
[----:B--2---:R-:W-:-:S05]  /*7830*/  VIADD R12, R37, 0xffffff51 ;  /* 0xffffff51250c7836 */ /* 0x004fca0000000000 */
[CC--:B------:R-:W-:Y:S02]  /*7840*/  ISETP.GE.AND P1, PT, R12.reuse, R138.reuse, PT ;  /* 0x0000008a0c00720c */ /* 0x0c0fe40003f26270 */
[----:B------:R-:W2:Y:S01]  /*7850*/  MUFU.TANH R29, R29 ;  /* 0x0000001d001d7308 */ /* 0x000ea20000002400 */
[C---:B-1----:R-:W-:Y:S01]  /*7860*/  VIADD R16, R37.reuse, 0xffffff49 ;  /* 0xffffff4925107836 */ /* 0x042fe20000000000 */
[-C--:B------:R-:W-:Y:S01]  /*7870*/  ISETP.GE.AND P0, PT, R12, R103.reuse, PT ;  /* 0x000000670c00720c */ /* 0x080fe20003f06270 */
[----:B------:R-:W-:Y:S01]  /*7880*/  VIADD R12, R37, 0xffffff59 ;  /* 0xffffff59250c7836 */ /* 0x000fe20000000000 */
[----:B------:R-:W-:Y:S02]  /*7890*/  FSEL R125, R62, -INF , !P1 ;  /* 0xff8000003e7d7808 */ /* 0x000fe40004800000 */
[C---:B------:R-:W-:Y:S02]  /*78a0*/  ISETP.GE.AND P3, PT, R16.reuse, R138, PT ;  /* 0x0000008a1000720c */ /* 0x040fe40003f66270 */
[----:B------:R-:W-:Y:S01]  /*78b0*/  ISETP.GE.AND P5, PT, R16, R103, PT ;  /* 0x000000671000720c */ /* 0x000fe20003fa6270 */
[----:B------:R-:W1:Y:S01]  /*78c0*/  MUFU.TANH R59, R59 ;  /* 0x0000003b003b7308 */ /* 0x000e620000002400 */
[----:B------:R-:W-:-:S02]  /*78d0*/  FSEL R129, R57, -INF , !P3 ;  /* 0xff80000039817808 */ /* 0x000fc40005800000 */
[----:B------:R-:W-:Y:S02]  /*78e0*/  FSEL R128, R61, -INF , !P5 ;  /* 0xff8000003d807808 */ /* 0x000fe40006800000 */
[-C--:B------:R-:W-:Y:S01]  /*78f0*/  ISETP.GE.AND P1, PT, R3, R103.reuse, PT ;  /* 0x000000670300720c */ /* 0x080fe20003f26270 */
[----:B------:R-:W-:Y:S01]  /*7900*/  VIADD R3, R37, 0xffffff68 ;  /* 0xffffff6825037836 */ /* 0x000fe20000000000 */
[----:B------:R-:W-:Y:S01]  /*7910*/  ISETP.GE.AND P3, PT, R13, R103, PT ;  /* 0x000000670d00720c */ /* 0x000fe20003f66270 */
[----:B------:R-:W5:Y:S01]  /*7920*/  MUFU.TANH R116, R19 ;  /* 0x0000001300747308 */ /* 0x000f620000002400 */
[-C--:B------:R-:W-:Y:S02]  /*7930*/  ISETP.GE.AND P5, PT, R12, R138.reuse, PT ;  /* 0x0000008a0c00720c */ /* 0x080fe40003fa6270 */
[----:B---3--:R-:W-:Y:S02]  /*7940*/  FSEL R124, R27, -INF , !P0 ;  /* 0xff8000001b7c7808 */ /* 0x008fe40004000000 */
[----:B------:R-:W-:Y:S01]  /*7950*/  ISETP.GE.AND P0, PT, R6, R138, PT ;  /* 0x0000008a0600720c */ /* 0x000fe20003f06270 */
[----:B------:R-:W-:Y:S01]  /*7960*/  VIADD R6, R37, 0xffffff70 ;  /* 0xffffff7025067836 */ /* 0x000fe20000000000 */
[----:B------:R-:W-:Y:S01]  /*7970*/  FSEL R122, R28, -INF , !P3 ;  /* 0xff8000001c7a7808 */ /* 0x000fe20005800000 */
[----:B------:R-:W3:Y:S01]  /*7980*/  MUFU.TANH R118, R18 ;  /* 0x0000001200767308 */ /* 0x000ee20000002400 */
[----:B------:R-:W-:-:S02]  /*7990*/  FSEL R119, R119, -INF , !P5 ;  /* 0xff80000077777808 */ /* 0x000fc40006800000 */
[C---:B------:R-:W-:Y:S02]  /*79a0*/  ISETP.GE.AND P3, PT, R3.reuse, R138, PT ;  /* 0x0000008a0300720c */ /* 0x040fe40003f66270 */
[-C--:B------:R-:W-:Y:S01]  /*79b0*/  ISETP.GE.AND P5, PT, R3, R103.reuse, PT ;  /* 0x000000670300720c */ /* 0x080fe20003fa6270 */
[----:B------:R-:W-:Y:S01]  /*79c0*/  VIADD R3, R37, 0xffffff69 ;  /* 0xffffff6925037836 */ /* 0x000fe20000000000 */
[-C--:B------:R-:W-:Y:S01]  /*79d0*/  ISETP.GE.AND P4, PT, R12, R103.reuse, PT ;  /* 0x000000670c00720c */ /* 0x080fe20003f86270 */
[----:B------:R-:W3:Y:S01]  /*79e0*/  MUFU.TANH R112, R14 ;  /* 0x0000000e00707308 */ /* 0x000ee20000002400 */
[----:B----4-:R-:W-:Y:S02]  /*79f0*/  FSEL R115, R115, -INF , !P0 ;  /* 0xff80000073737808 */ /* 0x010fe40004000000 */
[----:B------:R-:W-:Y:S02]  /*7a00*/  ISETP.GE.AND P0, PT, R6, R103, PT ;  /* 0x000000670600720c */ /* 0x000fe40003f06270 */
[----:B--2---:R-:W-:-:S02]  /*7a10*/  FSEL R120, R29, -INF , !P4 ;  /* 0xff8000001d787808 */ /* 0x004fc40006000000 */
[----:B------:R-:W-:Y:S01]  /*7a20*/  FSEL R117, R117, -INF , !P2 ;  /* 0xff80000075757808 */ /* 0x000fe20005000000 */
[----:B------:R-:W2:Y:S01]  /*7a30*/  MUFU.TANH R114, R15 ;  /* 0x0000000f00727308 */ /* 0x000ea20000002400 */
[C---:B------:R-:W-:Y:S02]  /*7a40*/  ISETP.GE.AND P4, PT, R3.reuse, R138, PT ;  /* 0x0000008a0300720c */ /* 0x040fe40003f86270 */
[----:B------:R-:W-:Y:S01]  /*7a50*/  ISETP.GE.AND P2, PT, R3, R103, PT ;  /* 0x000000670300720c */ /* 0x000fe20003f46270 */
[----:B------:R-:W-:Y:S01]  /*7a60*/  VIADD R3, R37, 0xffffff71 ;  /* 0xffffff7125037836 */ /* 0x000fe20000000000 */
[----:B-1----:R-:W-:Y:S02]  /*7a70*/  FSEL R59, R59, -INF , !P0 ;  /* 0xff8000003b3b7808 */ /* 0x002fe40004000000 */
[----:B------:R-:W-:Y:S01]  /*7a80*/  ISETP.GE.U32.AND P0, PT, R101, 0x3, PT ;  /* 0x000000036500780c */ /* 0x000fe20003f06070 */
[----:B------:R-:W1:Y:S01]  /*7a90*/  MUFU.TANH R111, R111 ;  /* 0x0000006f006f7308 */ /* 0x000e620000002400 */
[----:B-----5:R-:W-:-:S02]  /*7aa0*/  FSEL R116, R116, -INF , !P6 ;  /* 0xff80000074747808 */ /* 0x020fc40007000000 */
[----:B------:R-:W-:Y:S02]  /*7ab0*/  FSEL R113, R113, -INF , !P3 ;  /* 0xff80000071717808 */ /* 0x000fe40005800000 */
[CC--:B------:R-:W-:Y:S02]  /*7ac0*/  ISETP.GE.AND P6, PT, R3.reuse, R138.reuse, PT ;  /* 0x0000008a0300720c */ /* 0x0c0fe40003fc6270 */
[----:B------:R-:W-:Y:S01]  /*7ad0*/  ISETP.GE.AND P3, PT, R3, R103, PT ;  /* 0x000000670300720c */ /* 0x000fe20003f66270 */
[----:B------:R-:W4:Y:S01]  /*7ae0*/  MUFU.TANH R4, R4 ;  /* 0x0000000400047308 */ /* 0x000f220000002400 */
[C---:B------:R-:W-:Y:S01]  /*7af0*/  VIADD R3, R37.reuse, 0xffffff78 ;  /* 0xffffff7825037836 */ /* 0x040fe20000000000 */
[----:B---3--:R-:W-:Y:S01]  /*7b00*/  FSEL R118, R118, -INF , !P1 ;  /* 0xff80000076767808 */ /* 0x008fe20004800000 */
[----:B------:R-:W-:Y:S01]  /*7b10*/  VIADD R37, R37, 0xffffff79 ;  /* 0xffffff7925257836 */ /* 0x000fe20000000000 */
[----:B------:R-:W-:Y:S02]  /*7b20*/  ISETP.GE.AND P1, PT, R6, R138, PT ;  /* 0x0000008a0600720c */ /* 0x000fe40003f26270 */
[----:B------:R-:W-:-:S02]  /*7b30*/  FSEL R112, R112, -INF , !P5 ;  /* 0xff80000070707808 */ /* 0x000fc40006800000 */
[----:B------:R-:W3:Y:S01]  /*7b40*/  MUFU.TANH R5, R5 ;  /* 0x0000000500057308 */ /* 0x000ee20000002400 */
[----:B--2---:R-:W-:Y:S02]  /*7b50*/  FSEL R114, R114, -INF , !P2 ;  /* 0xff80000072727808 */ /* 0x004fe40005000000 */
[CC--:B------:R-:W-:Y:S02]  /*7b60*/  ISETP.GE.AND P5, PT, R3.reuse, R138.reuse, PT ;  /* 0x0000008a0300720c */ /* 0x0c0fe40003fa6270 */
[-C--:B------:R-:W-:Y:S02]  /*7b70*/  ISETP.GE.AND P2, PT, R3, R103.reuse, PT ;  /* 0x000000670300720c */ /* 0x080fe40003f46270 */
[----:B-1----:R-:W-:Y:S01]  /*7b80*/  FSEL R111, R111, -INF , !P4 ;  /* 0xff8000006f6f7808 */ /* 0x002fe20006000000 */
[----:B------:R-:W1:Y:S01]  /*7b90*/  MUFU.TANH R58, R7 ;  /* 0x00000007003a7308 */ /* 0x000e620000002400 */
[----:B----4-:R-:W-:Y:S02]  /*7ba0*/  FSEL R3, R4, -INF , !P1 ;  /* 0xff80000004037808 */ /* 0x010fe40004800000 */
[C---:B------:R-:W-:Y:S01]  /*7bb0*/  ISETP.GE.AND P4, PT, R37.reuse, R138, PT ;  /* 0x0000008a2500720c */ /* 0x040fe20003f86270 */
[----:B------:R-:W-:Y:S01]  /*7bc0*/  BAR.SYNC.DEFER_BLOCKING 0x0 ;  /* 0x0000000000007b1d */ /* 0x000fe20000010000 */
[----:B------:R-:W-:-:S02]  /*7bd0*/  ISETP.GE.AND P1, PT, R37, R103, PT ;  /* 0x000000672500720c */ /* 0x000fc40003f26270 */
[----:B---3--:R-:W-:-:S03]  /*7be0*/  FSEL R62, R5, -INF , !P6 ;  /* 0xff800000053e7808 */ /* 0x008fc60007000000 */
[----:B------:R-:W2:Y:S01]  /*7bf0*/  MUFU.TANH R61, R8 ;  /* 0x00000008003d7308 */ /* 0x000ea20000002400 */
[----:B-1----:R-:W-:-:S07]  /*7c00*/  FSEL R58, R58, -INF , !P3 ;  /* 0xff8000003a3a7808 */ /* 0x002fce0005800000 */
[----:B------:R-:W1:Y:S08]  /*7c10*/  MUFU.TANH R60, R9 ;  /* 0x00000009003c7308 */ /* 0x000e700000002400 */
[----:B------:R-:W3:Y:S01]  /*7c20*/  MUFU.TANH R57, R10 ;  /* 0x0000000a00397308 */ /* 0x000ee20000002400 */
[----:B--2---:R-:W-:-:S07]  /*7c30*/  FSEL R61, R61, -INF , !P5 ;  /* 0xff8000003d3d7808 */ /* 0x004fce0006800000 */
[----:B------:R-:W2:Y:S01]  /*7c40*/  MUFU.TANH R56, R11 ;  /* 0x0000000b00387308 */ /* 0x000ea20000002400 */
[----:B-1----:R-:W-:Y:S02]  /*7c50*/  FSEL R60, R60, -INF , !P4 ;  /* 0xff8000003c3c7808 */ /* 0x002fe40006000000 */
[----:B---3--:R-:W-:Y:S02]  /*7c60*/  FSEL R57, R57, -INF , !P2 ;  /* 0xff80000039397808 */ /* 0x008fe40005000000 */
[----:B--2---:R-:W-:Y:S01]  /*7c70*/  FSEL R56, R56, -INF , !P1 ;  /* 0xff80000038387808 */ /* 0x004fe20004800000 */
        /* <DEDUP_REMOVED lines=64> */
.L_x_5642:
[----:B------:R-:W-:Y:S01]  /*8080*/  UMOV UR4, URZ ;  /* 0x000000ff00047c82 */ /* 0x000fe20008000000 */
[----:B------:R-:W-:Y:S01]  /*8090*/  IMAD.SHL.U32 R4, R136, 0x80, RZ ;  /* 0x0000008088047824 */ /* 0x000fe200078e00ff */
[----:B------:R-:W-:-:S05]  /*80a0*/  IADD3 R5, P0, PT, RZ, -UR4, RZ ;  /* 0x80000004ff057c10 */ /* 0x000fca000ff1e0ff */
[----:B------:R-:W-:-:S05]  /*80b0*/  IMAD.X R4, RZ, RZ, ~R4, P0 ;  /* 0x000000ffff047224 */ /* 0x000fca00000e0e04 */
[----:B------:R-:W-:-:S04]  /*80c0*/  SHF.R.S64 R5, R5, 0x1f, R4 ;  /* 0x0000001f05057819 */ /* 0x000fc80000001004 */
[----:B------:R-:W-:-:S04]  /*80d0*/  IADD3 R172, P0, PT, R5, R172, RZ ;  /* 0x000000ac05ac7210 */ /* 0x000fc80007f1e0ff */
[----:B------:R-:W-:-:S09]  /*80e0*/  LEA.HI.X.SX32 R171, R4, R171, 0x1, P0 ;  /* 0x000000ab04ab7211 */ /* 0x000fd200000f0eff */
.L_x_5643:
[C---:B------:R-:W-:Y:S01]  /*80f0*/  IMAD.SHL.U32 R5, R136.reuse, 0x20, RZ ;  /* 0x0000002088057824 */ /* 0x040fe200078e00ff */
[----:B------:R-:W-:Y:S01]  /*8100*/  SHF.L.U64.HI R136, R136, 0x5, R137 ;  /* 0x0000000588887819 */ /* 0x000fe20000010289 */
[----:B------:R-:W-:-:S03]  /*8110*/  IMAD.MOV.U32 R173, RZ, RZ, R171 ;  /* 0x000000ffffad7224 */ /* 0x000fc600078e00ab */
[----:B------:R-:W-:Y:S02]  /*8120*/  IADD3 R6, P0, PT, R5, R172, RZ ;  /* 0x000000ac05067210 */ /* 0x000fe40007f1e0ff */
[----:B------:R-:W-:Y:S01]  /*8130*/  @!PT LDS RZ, [RZ] ;  /* 0x00000000fffff984 */ /* 0x000fe20000000800 */
[----:B------:R-:W-:Y:S01]  /*8140*/  @!PT LDS RZ, [RZ] ;  /* 0x00000000fffff984 */ /* 0x000fe20000000800 */
[----:B------:R-:W-:Y:S01]  /*8150*/  @!PT LDS RZ, [RZ] ;  /* 0x00000000fffff984 */ /* 0x000fe20000000800 */
[----:B------:R1:W-:Y:S02]  /*8160*/  LDGSTS.E.BYPASS.LTC128B.128 [R179+0x2000], desc[UR16][R172.64] ;  /* 0x02000000acb37fae */ /* 0x0003e4000b981a10 */
[----:B------:R-:W-:Y:S01]  /*8170*/  IADD3 R12, P1, PT, R6, R5, RZ ;  /* 0x00000005060c7210 */ /* 0x000fe20007f3e0ff */
[----:B------:R-:W-:-:S03]  /*8180*/  IMAD.X R7, R136, 0x1, R171, P0 ;  /* 0x0000000188077824 */ /* 0x000fc600000e06ab */
        /* <DEDUP_REMOVED lines=19> */
.L_x_5641:
[----:B-1----:R-:W-:Y:S01]  /*82c0*/  FMNMX3.FTZ R6, R2, R41, R65, !PT ;  /* 0x0000002902067276 */ /* 0x002fe20007810041 */
        /* <DEDUP_REMOVED lines=53> */
[--C-:B------:R-:W-:Y:S01]  /*8620*/  FFMA.FTZ R67, R45, UR10, -R106.reuse ;  /* 0x0000000a2d437c23 */ /* 0x100fe2000801086a */
[----:B------:R-:W-:Y:S01]  /*8630*/  FSEL R65, R65, RZ, P0 ;  /* 0x000000ff41417208 */ /* 0x000fe20000000000 */
[----:B------:R-:W-:Y:S01]  /*8640*/  FADD.FTZ R5, R0, -R5 ;  /* 0x8000000500057221 */ /* 0x000fe20000010000 */
[----:B------:R-:W-:Y:S01]  /*8650*/  FMUL.FTZ R110, R4, UR10 ;  /* 0x0000000a046e7c20 */ /* 0x000fe20008410000 */
[----:B------:R-:W-:Y:S01]  /*8660*/  MUFU.EX2 R103, R103 ;  /* 0x0000006700677308 */ /* 0x000fe20000000800 */
[--C-:B------:R-:W-:Y:S01]  /*8670*/  FFMA.FTZ R28, R25, UR10, -R106.reuse ;  /* 0x0000000a191c7c23 */ /* 0x100fe2000801086a */
[--C-:B------:R-:W-:Y:S01]  /*8680*/  FFMA.FTZ R66, R66, UR10, -R65.reuse ;  /* 0x0000000a42427c23 */ /* 0x100fe20008010841 */
[--C-:B------:R-:W-:Y:S01]  /*8690*/  FFMA.FTZ R64, R38, UR10, -R65.reuse ;  /* 0x0000000a26407c23 */ /* 0x100fe20008010841 */
[--C-:B------:R-:W-:Y:S01]  /*86a0*/  FFMA.FTZ R63, R24, UR10, -R65.reuse ;  /* 0x0000000a183f7c23 */ /* 0x100fe20008010841 */
[--C-:B------:R-:W-:Y:S01]  /*86b0*/  FFMA.FTZ R2, R42, UR10, -R65.reuse ;  /* 0x0000000a2a027c23 */ /* 0x100fe20008010841 */
[----:B------:R-:W-:Y:S01]  /*86c0*/  FMUL.FTZ R109, R5, UR10 ;  /* 0x0000000a056d7c20 */ /* 0x000fe20008410000 */
[--C-:B------:R-:W-:Y:S01]  /*86d0*/  FFMA.FTZ R37, R32, UR10, -R65.reuse ;  /* 0x0000000a20257c23 */ /* 0x100fe20008010841 */
[----:B------:R-:W1:Y:S01]  /*86e0*/  MUFU.EX2 R105, R105 ;  /* 0x0000006900697308 */ /* 0x000e620000000800 */
[----:B------:R-:W2:Y:S01]  /*86f0*/  LDSM.16.MT88.4 R4, [R160+0x6000] ;  /* 0x00600000a004783b */ /* 0x000ea20000004200 */
        /* <DEDUP_REMOVED lines=26> */
[----:B------:R-:W-:-:S04]  /*88a0*/  FFMA.FTZ R59, R59, UR10, -R65 ;  /* 0x0000000a3b3b7c23 */ /* 0x000fc80008010841 */
[----:B------:R-:W1:Y:S01]  /*88b0*/  MUFU.EX2 R64, R64 ;  /* 0x0000004000407308 */ /* 0x000e620000000800 */
[----:B---3--:R-:W-:-:S07]  /*88c0*/  F2FP.BF16.F32.PACK_AB R10, R67, R104 ;  /* 0x00000068430a723e */ /* 0x008fce00000010ff */
[----:B------:R-:W-:Y:S08]  /*88d0*/  MUFU.EX2 R63, R63 ;  /* 0x0000003f003f7308 */ /* 0x000ff00000000800 */
[----:B------:R-:W3:Y:S01]  /*88e0*/  MUFU.EX2 R2, R2 ;  /* 0x0000000200027308 */ /* 0x000ee20000000800 */
[----:B-1----:R-:W-:-:S07]  /*88f0*/  F2FP.BF16.F32.PACK_AB R9, R64, R66 ;  /* 0x000000424009723e */ /* 0x002fce00000010ff */
        /* <DEDUP_REMOVED lines=8> */
[-C--:B------:R-:W-:Y:S01]  /*8980*/  FMUL.FTZ R25, R89, R110.reuse ;  /* 0x0000006e59197220 */ /* 0x080fe20000410000 */
[--C-:B------:R-:W-:Y:S01]  /*8990*/  FFMA.FTZ R89, R33, UR10, -R106.reuse ;  /* 0x0000000a21597c23 */ /* 0x100fe2000801086a */
        /* <DEDUP_REMOVED lines=33> */
[--C-:B------:R-:W-:Y:S01]  /*8bb0*/  FFMA.FTZ R73, R48, UR10, -R65.reuse ;  /* 0x0000000a30497c23 */ /* 0x100fe20008010841 */
[----:B------:R-:W-:Y:S01]  /*8bc0*/  MUFU.EX2 R89, R89 ;  /* 0x0000005900597308 */ /* 0x000fe20000000800 */
[--C-:B------:R-:W-:Y:S01]  /*8bd0*/  FFMA.FTZ R72, R49, UR10, -R106.reuse ;  /* 0x0000000a31487c23 */ /* 0x100fe2000801086a */
[----:B-1----:R-:W1:Y:S01]  /*8be0*/  LDSM.16.MT88.4 R28, [R100+0x6000] ;  /* 0x00600000641c783b */ /* 0x002e620000004200 */
[--C-:B------:R-:W-:Y:S01]  /*8bf0*/  FFMA.FTZ R75, R150, UR10, -R65.reuse ;  /* 0x0000000a964b7c23 */ /* 0x100fe20008010841 */
[C---:B------:R-:W-:Y:S01]  /*8c00*/  HMMA.16816.F32.BF16 R32, R8.reuse, R20, R32 ;  /* 0x000000140820723c */ /* 0x040fe20000041820 */
[--C-:B------:R-:W-:Y:S01]  /*8c10*/  FFMA.FTZ R74, R152, UR10, -R65.reuse ;  /* 0x0000000a984a7c23 */ /* 0x100fe20008010841 */
[--C-:B------:R-:W-:Y:S01]  /*8c20*/  FFMA.FTZ R83, R145, UR10, -R106.reuse ;  /* 0x0000000a91537c23 */ /* 0x100fe2000801086a */
[--C-:B------:R-:W-:Y:S01]  /*8c30*/  FFMA.FTZ R80, R139, UR10, -R106.reuse ;  /* 0x0000000a8b507c23 */ /* 0x100fe2000801086a */
[----:B------:R-:W2:Y:S01]  /*8c40*/  MUFU.EX2 R97, R97 ;  /* 0x0000006100617308 */ /* 0x000ea20000000800 */
[--C-:B------:R-:W-:Y:S01]  /*8c50*/  FFMA.FTZ R91, R142, UR10, -R65.reuse ;  /* 0x0000000a8e5b7c23 */ /* 0x100fe20008010841 */
[--C-:B------:R-:W-:Y:S01]  /*8c60*/  FFMA.FTZ R82, R144, UR10, -R65.reuse ;  /* 0x0000000a90527c23 */ /* 0x100fe20008010841 */
[--C-:B------:R-:W-:Y:S01]  /*8c70*/  FFMA.FTZ R88, R140, UR10, -R65.reuse ;  /* 0x0000000a8c587c23 */ /* 0x100fe20008010841 */
[C---:B------:R-:W-:Y:S01]  /*8c80*/  HMMA.16816.F32.BF16 R4, R8.reuse, R6, R84 ;  /* 0x000000060804723c */ /* 0x040fe20000041854 */
[--C-:B------:R-:W-:Y:S01]  /*8c90*/  FFMA.FTZ R90, R131, UR10, -R106.reuse ;  /* 0x0000000a835a7c23 */ /* 0x100fe2000801086a */
[--C-:B------:R-:W-:Y:S01]  /*8ca0*/  FFMA.FTZ R131, R135, UR10, -R106.reuse ;  /* 0x0000000a87837c23 */ /* 0x100fe2000801086a */
[--C-:B------:R-:W-:Y:S01]  /*8cb0*/  FFMA.FTZ R135, R128, UR10, -R65.reuse ;  /* 0x0000000a80877c23 */ /* 0x100fe20008010841 */
[----:B------:R3:W-:Y:S01]  /*8cc0*/  MUFU.EX2 R84, R37 ;  /* 0x0000002500547308 */ /* 0x0007e20000000800 */
[--C-:B------:R-:W-:Y:S01]  /*8cd0*/  FFMA.FTZ R128, R125, UR10, -R106.reuse ;  /* 0x0000000a7d807c23 */ /* 0x100fe2000801086a */
[--C-:B------:R-:W-:Y:S01]  /*8ce0*/  FFMA.FTZ R125, R120, UR10, -R65.reuse ;  /* 0x0000000a787d7c23 */ /* 0x100fe20008010841 */
[--C-:B------:R-:W-:Y:S01]  /*8cf0*/  FFMA.FTZ R120, R115, UR10, -R106.reuse ;  /* 0x0000000a73787c23 */ /* 0x100fe2000801086a */
[----:B------:R-:W-:Y:S01]  /*8d00*/  HMMA.16816.F32.BF16 R20, R8, R22, R76 ;  /* 0x000000160814723c */ /* 0x000fe2000004184c */
[--C-:B------:R-:W-:Y:S01]  /*8d10*/  FFMA.FTZ R77, R148, UR10, -R65.reuse ;  /* 0x0000000a944d7c23 */ /* 0x100fe20008010841 */
[--C-:B------:R-:W-:Y:S01]  /*8d20*/  FFMA.FTZ R78, R141, UR10, -R106.reuse ;  /* 0x0000000a8d4e7c23 */ /* 0x100fe2000801086a */
[----:B------:R-:W-:Y:S01]  /*8d30*/  FFMA.FTZ R79, R143, UR10, -R106 ;  /* 0x0000000a8f4f7c23 */ /* 0x000fe2000801086a */
[----:B------:R-:W4:Y:S01]  /*8d40*/  MUFU.EX2 R81, R81 ;  /* 0x0000005100517308 */ /* 0x000f220000000800 */
[----:B--2---:R-:W-:Y:S01]  /*8d50*/  F2FP.BF16.F32.PACK_AB R48, R97, R0 ;  /* 0x000000006130723e */ /* 0x004fe200000010ff */
[----:B------:R-:W-:Y:S01]  /*8d60*/  FFMA.FTZ R115, R114, UR10, -R65 ;  /* 0x0000000a72737c23 */ /* 0x000fe20008010841 */
[----:B------:R-:W-:Y:S01]  /*8d70*/  FFMA.FTZ R110, R186, R110, R105 ;  /* 0x0000006eba6e7223 */ /* 0x000fe20000010069 */
[----:B------:R-:W-:Y:S01]  /*8d80*/  FFMA.FTZ R109, R185, R109, R66 ;  /* 0x0000006db96d7223 */ /* 0x000fe20000010042 */
[----:B------:R-:W-:Y:S01]  /*8d90*/  FFMA.FTZ R186, R60, UR10, -R106 ;  /* 0x0000000a3cba7c23 */ /* 0x000fe2000801086a */
[----:B------:R-:W-:Y:S01]  /*8da0*/  FFMA.FTZ R185, R56, UR10, -R65 ;  /* 0x0000000a38b97c23 */ /* 0x000fe20008010841 */
[----:B------:R-:W-:Y:S01]  /*8db0*/  FADD.FTZ R103, R103, R110 ;  /* 0x0000006e67677221 */ /* 0x000fe20000010000 */
[----:B------:R2:W-:Y:S01]  /*8dc0*/  MUFU.EX2 R76, R50 ;  /* 0x00000032004c7308 */ /* 0x0005e20000000800 */
[----:B---3--:R-:W3:Y:S01]  /*8dd0*/  LDSM.16.MT88.4 R36, [R164+0x6800] ;  /* 0x00680000a424783b */ /* 0x008ee20000004200 */
[----:B------:R-:W-:Y:S01]  /*8de0*/  FADD.FTZ R64, R64, R109 ;  /* 0x0000006d40407221 */ /* 0x000fe20000010000 */
[----:B------:R-:W-:-:S04]  /*8df0*/  FADD.FTZ R104, R104, R103 ;  /* 0x0000006768687221 */ /* 0x000fc80000010000 */
[----:B------:R-:W-:Y:S01]  /*8e00*/  FADD.FTZ R67, R67, R104 ;  /* 0x0000006843437221 */ /* 0x000fe20000010000 */
[----:B------:R-:W5:Y:S01]  /*8e10*/  MUFU.EX2 R73, R73 ;  /* 0x0000004900497308 */ /* 0x000f620000000800 */
[----:B----4-:R-:W-:Y:S01]  /*8e20*/  F2FP.BF16.F32.PACK_AB R49, R81, R84 ;  /* 0x000000545131723e */ /* 0x010fe200000010ff */
[C---:B-1----:R-:W-:Y:S06]  /*8e30*/  HMMA.16816.F32.BF16 R44, R8.reuse, R28, R44 ;  /* 0x0000001c082c723c */ /* 0x042fec000004182c */
[----:B------:R-:W-:Y:S01]  /*8e40*/  MUFU.EX2 R75, R75 ;  /* 0x0000004b004b7308 */ /* 0x000fe20000000800 */
[----:B--2---:R-:W-:Y:S01]  /*8e50*/  F2FP.BF16.F32.PACK_AB R50, R89, R92 ;  /* 0x0000005c5932723e */ /* 0x004fe200000010ff */
        /* <DEDUP_REMOVED lines=30> */
[----:B----4-:R-:W-:-:S02]  /*9040*/  F2FP.BF16.F32.PACK_AB R49, R75, R72 ;  /* 0x000000484b31723e */ /* 0x010fc400000010ff */
[----:B------:R-:W-:Y:S02]  /*9050*/  F2FP.BF16.F32.PACK_AB R50, R71, R70 ;  /* 0x000000464732723e */ /* 0x000fe400000010ff */
[----:B-1----:R-:W-:Y:S01]  /*9060*/  F2FP.BF16.F32.PACK_AB R51, R77, R74 ;  /* 0x0000004a4d33723e */ /* 0x002fe200000010ff */
[----:B------:R-:W-:Y:S06]  /*9070*/  MUFU.EX2 R79, R79 ;  /* 0x0000004f004f7308 */ /* 0x000fec0000000800 */
[C---:B---3--:R-:W-:Y:S02]  /*9080*/  HMMA.16816.F32.BF16 R12, R48.reuse, R36, R12 ;  /* 0x00000024300c723c */ /* 0x048fe4000004180c */
[----:B------:R-:W-:Y:S06]  /*9090*/  MUFU.EX2 R80, R80 ;  /* 0x0000005000507308 */ /* 0x000fec0000000800 */
        /* <DEDUP_REMOVED lines=20> */
[----:B------:R-:W-:-:S02]  /*91e0*/  F2FP.BF16.F32.PACK_AB R50, R80, R79 ;  /* 0x0000004f5032723e */ /* 0x000fc400000010ff */
[----:B----4-:R-:W-:-:S05]  /*91f0*/  F2FP.BF16.F32.PACK_AB R51, R127, R88 ;  /* 0x000000587f33723e */ /* 0x010fca00000010ff */
[----:B------:R-:W-:Y:S02]  /*9200*/  MUFU.EX2 R136, R136 ;  /* 0x0000008800887308 */ /* 0x000fe40000000800 */
[C---:B---3--:R-:W-:Y:S06]  /*9210*/  HMMA.16816.F32.BF16 R32, R48.reuse, R28, R32 ;  /* 0x0000001c3020723c */ /* 0x048fec0000041820 */
[----:B------:R-:W-:Y:S02]  /*9220*/  MUFU.EX2 R134, R134 ;  /* 0x0000008600867308 */ /* 0x000fe40000000800 */
        /* <DEDUP_REMOVED lines=18> */
[----:B---3--:R-:W-:-:S02]  /*9350*/  F2FP.BF16.F32.PACK_AB R49, R129, R134 ;  /* 0x000000868131723e */ /* 0x008fc400000010ff */
[----:B------:R-:W-:Y:S01]  /*9360*/  F2FP.BF16.F32.PACK_AB R50, R136, R131 ;  /* 0x000000838832723e */ /* 0x000fe200000010ff */
[----:B------:R-:W-:Y:S01]  /*9370*/  MUFU.EX2 R132, R132 ;  /* 0x0000008400847308 */ /* 0x000fe20000000800 */
[----:B-1----:R-:W-:-:S07]  /*9380*/  F2FP.BF16.F32.PACK_AB R51, R135, R130 ;  /* 0x000000828733723e */ /* 0x002fce00000010ff */
[C---:B------:R-:W-:Y:S01]  /*9390*/  HMMA.16816.F32.BF16 R24, R48.reuse, R28, R24 ;  /* 0x0000001c3018723c */ /* 0x040fe20000041818 */
        /* <DEDUP_REMOVED lines=17> */
[----:B---3--:R-:W-:-:S05]  /*94b0*/  F2FP.BF16.F32.PACK_AB R53, R124, R119 ;  /* 0x000000777c35723e */ /* 0x008fca00000010ff */
        /* <DEDUP_REMOVED lines=21> */
[----:B------:R-:W-:Y:S01]  /*9610*/  MUFU.EX2 R186, R186 ;  /* 0x000000ba00ba7308 */ /* 0x000fe20000000800 */
[----:B-----5:R-:W-:-:S05]  /*9620*/  F2FP.BF16.F32.PACK_AB R51, R115, R112 ;  /* 0x000000707333723e */ /* 0x020fca00000010ff */
[----:B------:R-:W-:Y:S02]  /*9630*/  HMMA.16816.F32.BF16 R44, R52, R40, R44 ;  /* 0x00000028342c723c */ /* 0x000fe4000004182c */
[----:B------:R-:W-:Y:S06]  /*9640*/  MUFU.EX2 R185, R185 ;  /* 0x000000b900b97308 */ /* 0x000fec0000000800 */
[C---:B-1----:R-:W-:Y:S08]  /*9650*/  HMMA.16816.F32.BF16 R12, R48.reuse, R28, R12 ;  /* 0x0000001c300c723c */ /* 0x042ff0000004180c */
[C---:B------:R-:W-:Y:S01]  /*9660*/  HMMA.16816.F32.BF16 R16, R48.reuse, R30, R16 ;  /* 0x0000001e3010723c */ /* 0x040fe20000041810 */
[----:B------:R-:W1:Y:S07]  /*9670*/  LDSM.16.MT88.4 R28, [R100+0x9000] ;  /* 0x00900000641c783b */ /* 0x000e6e0000004200 */
[----:B----4-:R-:W-:Y:S01]  /*9680*/  HMMA.16816.F32.BF16 R24, R48, R36, R24 ;  /* 0x000000243018723c */ /* 0x010fe20000041818 */
[----:B------:R-:W-:-:S04]  /*9690*/  FADD.FTZ R37, R63, R64 ;  /* 0x000000403f257221 */ /* 0x000fc80000010000 */
[----:B------:R-:W-:Y:S01]  /*96a0*/  FADD.FTZ R37, R2, R37 ;  /* 0x0000002502257221 */ /* 0x000fe20000010000 */
[----:B------:R-:W-:Y:S02]  /*96b0*/  FADD.FTZ R2, R0, R67 ;  /* 0x0000004300027221 */ /* 0x000fe40000010000 */
[----:B------:R-:W-:Y:S01]  /*96c0*/  HMMA.16816.F32.BF16 R8, R52, R42, R8 ;  /* 0x0000002a3408723c */ /* 0x000fe20000041808 */
[----:B------:R-:W-:Y:S01]  /*96d0*/  FADD.FTZ R84, R84, R37 ;  /* 0x0000002554547221 */ /* 0x000fe20000010000 */
[----:B------:R-:W-:Y:S01]  /*96e0*/  FADD.FTZ R97, R97, R2 ;  /* 0x0000000261617221 */ /* 0x000fe20000010000 */
[--C-:B------:R-:W-:Y:S01]  /*96f0*/  FFMA.FTZ R52, R62, UR10, -R106.reuse ;  /* 0x0000000a3e347c23 */ /* 0x100fe2000801086a */
[----:B------:R-:W-:Y:S01]  /*9700*/  FFMA.FTZ R53, R61, UR10, -R106 ;  /* 0x0000000a3d357c23 */ /* 0x000fe2000801086a */
[----:B------:R-:W-:Y:S01]  /*9710*/  FADD.FTZ R81, R81, R84 ;  /* 0x0000005451517221 */ /* 0x000fe20000010000 */
[----:B------:R-:W-:Y:S01]  /*9720*/  FADD.FTZ R2, R92, R97 ;  /* 0x000000615c027221 */ /* 0x000fe20000010000 */
[----:B------:R-:W-:Y:S01]  /*9730*/  FFMA.FTZ R37, R58, UR10, -R65 ;  /* 0x0000000a3a257c23 */ /* 0x000fe20008010841 */
[----:B------:R-:W-:Y:S01]  /*9740*/  LDSM.16.MT88.4 R92, [R164+0x9800] ;  /* 0x00980000a45c783b */ /* 0x000fe20000004200 */
[----:B------:R-:W-:Y:S01]  /*9750*/  FADD.FTZ R76, R76, R81 ;  /* 0x000000514c4c7221 */ /* 0x000fe20000010000 */
[----:B------:R-:W-:Y:S01]  /*9760*/  FADD.FTZ R36, R89, R2 ;  /* 0x0000000259247221 */ /* 0x000fe20000010000 */
[----:B------:R-:W-:Y:S01]  /*9770*/  FFMA.FTZ R2, R57, UR10, -R65 ;  /* 0x0000000a39027c23 */ /* 0x000fe20008010841 */
[----:B------:R-:W2:Y:S01]  /*9780*/  MUFU.EX2 R52, R52 ;  /* 0x0000003400347308 */ /* 0x000ea20000000800 */
[----:B------:R-:W-:Y:S01]  /*9790*/  FADD.FTZ R73, R73, R76 ;  /* 0x0000004c49497221 */ /* 0x000fe20000010000 */
[----:B------:R-:W-:Y:S01]  /*97a0*/  FADD.FTZ R69, R69, R36 ;  /* 0x0000002445457221 */ /* 0x000fe20000010000 */
[----:B------:R-:W3:Y:S01]  /*97b0*/  LDSM.16.MT88.4 R40, [R102+0x9000] ;  /* 0x009000006628783b */ /* 0x000ee20000004200 */
[----:B------:R-:W-:Y:S01]  /*97c0*/  HMMA.16816.F32.BF16 R4, R48, R38, R4 ;  /* 0x000000263004723c */ /* 0x000fe20000041804 */
[----:B------:R-:W-:Y:S01]  /*97d0*/  FADD.FTZ R72, R72, R73 ;  /* 0x0000004948487221 */ /* 0x000fe20000010000 */
[----:B------:R-:W-:Y:S01]  /*97e0*/  FADD.FTZ R69, R68, R69 ;  /* 0x0000004544457221 */ /* 0x000fe20000010000 */
[----:B------:R-:W4:Y:S01]  /*97f0*/  LDSM.16.MT88.4 R84, [R160+0x9800] ;  /* 0x00980000a054783b */ /* 0x000f220000004200 */
[----:B------:R-:W5:Y:S01]  /*9800*/  MUFU.EX2 R53, R53 ;  /* 0x0000003500357308 */ /* 0x000f620000000800 */
[----:B------:R-:W-:Y:S01]  /*9810*/  FADD.FTZ R75, R75, R72 ;  /* 0x000000484b4b7221 */ /* 0x000fe20000010000 */
[----:B------:R-:W-:-:S02]  /*9820*/  FADD.FTZ R70, R70, R69 ;  /* 0x0000004546467221 */ /* 0x000fc40000010000 */
[C---:B-1----:R-:W-:Y:S01]  /*9830*/  HMMA.16816.F32.BF16 R44, R48.reuse, R28, R44 ;  /* 0x0000001c302c723c */ /* 0x042fe2000004182c */
[----:B------:R-:W-:Y:S01]  /*9840*/  FADD.FTZ R28, R74, R75 ;  /* 0x0000004b4a1c7221 */ /* 0x000fe20000010000 */
[----:B------:R-:W-:Y:S02]  /*9850*/  FADD.FTZ R70, R71, R70 ;  /* 0x0000004647467221 */ /* 0x000fe40000010000 */
[----:B------:R-:W-:Y:S01]  /*9860*/  MUFU.EX2 R0, R59 ;  /* 0x0000003b00007308 */ /* 0x000fe20000000800 */
[----:B--2---:R-:W-:Y:S01]  /*9870*/  F2FP.BF16.F32.PACK_AB R68, R52, R3 ;  /* 0x000000033444723e */ /* 0x004fe200000010ff */
[----:B------:R-:W-:Y:S01]  /*9880*/  FADD.FTZ R28, R77, R28 ;  /* 0x0000001c4d1c7221 */ /* 0x000fe20000010000 */
[----:B------:R-:W-:Y:S01]  /*9890*/  FADD.FTZ R83, R83, R70 ;  /* 0x0000004653537221 */ /* 0x000fe20000010000 */
[----:B------:R-:W-:Y:S02]  /*98a0*/  HMMA.16816.F32.BF16 R8, R48, R30, R8 ;  /* 0x0000001e3008723c */ /* 0x000fe40000041808 */
[----:B------:R-:W-:Y:S01]  /*98b0*/  FADD.FTZ R91, R91, R28 ;  /* 0x0000001c5b5b7221 */ /* 0x000fe20000010000 */
[----:B------:R-:W-:Y:S01]  /*98c0*/  FADD.FTZ R78, R78, R83 ;  /* 0x000000534e4e7221 */ /* 0x000fe20000010000 */
[----:B------:R-:W1:Y:S01]  /*98d0*/  MUFU.EX2 R37, R37 ;  /* 0x0000002500257308 */ /* 0x000e620000000800 */
[----:B-----5:R-:W-:Y:S01]  /*98e0*/  F2FP.BF16.F32.PACK_AB R70, R186, R53 ;  /* 0x00000035ba46723e */ /* 0x020fe200000010ff */
[----:B------:R-:W-:Y:S01]  /*98f0*/  FADD.FTZ R91, R82, R91 ;  /* 0x0000005b525b7221 */ /* 0x000fe20000010000 */
[----:B------:R-:W-:Y:S01]  /*9900*/  FADD.FTZ R79, R79, R78 ;  /* 0x0000004e4f4f7221 */ /* 0x000fe20000010000 */
[----:B------:R-:W2:Y:S02]  /*9910*/  LDSM.16.MT88.4 R28, [R102+0x9800] ;  /* 0x00980000661c783b */ /* 0x000ea40000004200 */
[----:B------:R-:W-:Y:S01]  /*9920*/  FADD.FTZ R88, R88, R91 ;  /* 0x0000005b58587221 */ /* 0x000fe20000010000 */
[----:B------:R-:W-:Y:S01]  /*9930*/  FADD.FTZ R80, R80, R79 ;  /* 0x0000004f50507221 */ /* 0x000fe20000010000 */
[----:B------:R-:W5:Y:S02]  /*9940*/  MUFU.EX2 R2, R2 ;  /* 0x0000000200027308 */ /* 0x000f640000000800 */
[----:B------:R-:W-:Y:S01]  /*9950*/  FADD.FTZ R127, R127, R88 ;  /* 0x000000587f7f7221 */ /* 0x000fe20000010000 */
[----:B------:R-:W-:-:S03]  /*9960*/  FADD.FTZ R133, R133, R80 ;  /* 0x0000005085857221 */ /* 0x000fc60000010000 */
[----:B------:R-:W-:Y:S01]  /*9970*/  FADD.FTZ R134, R134, R127 ;  /* 0x0000007f86867221 */ /* 0x000fe20000010000 */
[----:B------:R-:W-:Y:S01]  /*9980*/  FADD.FTZ R90, R90, R133 ;  /* 0x000000855a5a7221 */ /* 0x000fe20000010000 */
[----:B-1----:R-:W-:Y:S02]  /*9990*/  F2FP.BF16.F32.PACK_AB R69, R37, R0 ;  /* 0x000000002545723e */ /* 0x002fe400000010ff */
[----:B------:R-:W-:Y:S01]  /*99a0*/  FADD.FTZ R129, R129, R134 ;  /* 0x0000008681817221 */ /* 0x000fe20000010000 */
[----:B------:R-:W-:Y:S01]  /*99b0*/  FADD.FTZ R131, R131, R90 ;  /* 0x0000005a83837221 */ /* 0x000fe20000010000 */
[----:B---3--:R-:W-:Y:S02]  /*99c0*/  HMMA.16816.F32.BF16 R32, R48, R40, R32 ;  /* 0x000000283020723c */ /* 0x008fe40000041820 */
[----:B------:R-:W-:Y:S01]  /*99d0*/  FADD.FTZ R130, R130, R129 ;  /* 0x0000008182827221 */ /* 0x000fe20000010000 */
[----:B------:R-:W-:Y:S01]  /*99e0*/  FADD.FTZ R136, R136, R131 ;  /* 0x0000008388887221 */ /* 0x000fe20000010000 */
[----:B-----5:R-:W-:-:S02]  /*99f0*/  F2FP.BF16.F32.PACK_AB R71, R185, R2 ;  /* 0x00000002b947723e */ /* 0x020fc400000010ff */
        /* <DEDUP_REMOVED lines=28> */
[----:B--2---:R-:W-:Y:S01]  /*9bc0*/  HMMA.16816.F32.BF16 R80, R68, R28, R32 ;  /* 0x0000001c4450723c */ /* 0x004fe20000041820 */
[----:B------:R-:W-:Y:S01]  /*9bd0*/  MOV R0, R107 ;  /* 0x0000006b00007202 */ /* 0x000fe20000000f00 */
[----:B------:R-:W-:Y:S01]  /*9be0*/  FADD.FTZ R2, R2, R37 ;  /* 0x0000002502027221 */ /* 0x000fe20000010000 */
[----:B------:R-:W-:-:S03]  /*9bf0*/  FADD.FTZ R186, R186, R53 ;  /* 0x00000035baba7221 */ /* 0x000fc60000010000 */
[----:B------:R-:W-:Y:S01]  /*9c00*/  FADD.FTZ R185, R185, R2 ;  /* 0x00000002b9b97221 */ /* 0x000fe20000010000 */
[----:B------:R-:W-:Y:S01]  /*9c10*/  MOV R2, R108 ;  /* 0x0000006c00027202 */ /* 0x000fe20000000f00 */
[C---:B------:R-:W-:Y:S08]  /*9c20*/  HMMA.16816.F32.BF16 R76, R68.reuse, R30, R20 ;  /* 0x0000001e444c723c */ /* 0x040ff00000041814 */
[C---:B-1----:R-:W-:Y:S08]  /*9c30*/  HMMA.16816.F32.BF16 R72, R68.reuse, R12, R44 ;  /* 0x0000000c4448723c */ /* 0x042ff0000004182c */
[----:B------:R-:W-:-:S15]  /*9c40*/  HMMA.16816.F32.BF16 R68, R68, R14, R8 ;  /* 0x0000000e4444723c */ /* 0x000fde0000041808 */
[----:B------:R-:W-:-:S05]  /*9c50*/  NOP ;  /* 0x0000000000007918 */ /* 0x000fca0000000000 */
.L_x_5638:
        /* <DEDUP_REMOVED lines=14> */
.L_x_5648:
        /* <DEDUP_REMOVED lines=66> */
[----:B----4-:R-:W-:Y:S01]  /*a160*/  IMAD.WIDE.U32 R10, R7, UR8, R10 ;  /* 0x00000008070a7c25 */ /* 0x010fe2000f8e000a */
[----:B------:R-:W-:Y:S02]  /*a170*/  SHF.R.S32.HI R3, RZ, 0x1f, R7 ;  /* 0x0000001fff037819 */ /* 0x000fe40000011407 */
[C---:B------:R-:W-:Y:S03]  /*a180*/  LEA R174, P2, R10.reuse, R4, 0x1 ;  /* 0x000000040aae7211 */ /* 0x040fe600078408ff */
[----:B------:R-:W-:Y:S04]  /*a190*/  IMAD R6, R3, UR8, RZ ;  /* 0x0000000803067c24 */ /* 0x000fe8000f8e02ff */
[----:B------:R-:W-:Y:S04]  /*a1a0*/  IMAD R6, R7, UR9, R6 ;  /* 0x0000000907067c24 */ /* 0x000fe8000f8e0206 */
[----:B------:R-:W-:Y:S05]  /*a1b0*/  IMAD.IADD R175, R11, 0x1, R6 ;  /* 0x000000010baf7824 */ /* 0x000fea00078e0206 */
[----:B------:R-:W-:Y:S07]  /*a1c0*/  LEA.HI.X R175, R10, R0, R175, 0x1, P2 ;  /* 0x000000000aaf7211 */ /* 0x000fee00010f0caf */
.L_x_5645:
[C---:B------:R-:W-:Y:S01]  /*a1d0*/  SHF.L.U32 R3, R2.reuse, 0x5, RZ ;  /* 0x0000000502037819 */ /* 0x040fe200000006ff */
[----:B------:R-:W-:Y:S01]  /*a1e0*/  @!PT LDS RZ, [RZ] ;  /* 0x00000000fffff984 */ /* 0x000fe20000000800 */
[----:B------:R-:W-:Y:S01]  /*a1f0*/  @!PT LDS RZ, [RZ] ;  /* 0x00000000fffff984 */ /* 0x000fe20000000800 */
[----:B------:R-:W-:Y:S01]  /*a200*/  @!PT LDS RZ, [RZ] ;  /* 0x00000000fffff984 */ /* 0x000fe20000000800 */
[----:B------:R-:W-:Y:S01]  /*a210*/  LDGSTS.E.BYPASS.LTC128B.128 [R179+0x6000], desc[UR16][R174.64] ;  /* 0x06000000aeb37fae */ /* 0x000fe2000b981a10 */
[----:B-1----:R-:W-:Y:S02]  /*a220*/  SHF.L.U64.HI R173, R2, 0x5, R173 ;  /* 0x0000000502ad7819 */ /* 0x002fe400000102ad */
[----:B------:R-:W-:Y:S04]  /*a230*/  IADD3 R188, P2, PT, R3, R174, RZ ;  /* 0x000000ae03bc7210 */ /* 0x000fe80007f5e0ff */
[----:B------:R-:W-:Y:S02]  /*a240*/  IADD3.X R189, PT, PT, R173, R175, RZ, P2, !PT ;  /* 0x000000afadbd7210 */ /* 0x000fe400017fe4ff */
[----:B------:R-:W-:Y:S03]  /*a250*/  IADD3 R196, P3, PT, R188, R3, RZ ;  /* 0x00000003bcc47210 */ /* 0x000fe60007f7e0ff */
[----:B------:R-:W-:Y:S01]  /*a260*/  LDGSTS.E.BYPASS.LTC128B.128 [R179+0x6800], desc[UR16][R188.64] ;  /* 0x06800000bcb37fae */ /* 0x000fe2000b981a10 */
[----:B------:R-:W-:Y:S02]  /*a270*/  IADD3.X R197, PT, PT, R189, R173, RZ, P3, !PT ;  /* 0x000000adbdc57210 */ /* 0x000fe40001ffe4ff */
[----:B------:R-:W-:Y:S04]  /*a280*/  IADD3 R194, P2, PT, R196, R3, RZ ;  /* 0x00000003c4c27210 */ /* 0x000fe80007f5e0ff */
[----:B------:R-:W-:Y:S01]  /*a290*/  IADD3.X R195, PT, PT, R197, R173, RZ, P2, !PT ;  /* 0x000000adc5c37210 */ /* 0x000fe200017fe4ff */
[----:B------:R-:W-:Y:S01]  /*a2a0*/  LDGSTS.E.BYPASS.LTC128B.128 [R179+0x7000], desc[UR16][R196.64] ;  /* 0x07000000c4b37fae */ /* 0x000fe2000b981a10 */
[----:B------:R-:W-:Y:S04]  /*a2b0*/  IADD3 R192, P3, PT, R194, R3, RZ ;  /* 0x00000003c2c07210 */ /* 0x000fe80007f7e0ff */
[----:B------:R-:W-:Y:S02]  /*a2c0*/  IADD3.X R193, PT, PT, R195, R173, RZ, P3, !PT ;  /* 0x000000adc3c17210 */ /* 0x000fe40001ffe4ff */
[----:B------:R-:W-:Y:S01]  /*a2d0*/  IADD3 R190, P2, PT, R192, R3, RZ ;  /* 0x00000003c0be7210 */ /* 0x000fe20007f5e0ff */
[----:B------:R-:W-:Y:S03]  /*a2e0*/  LDGSTS.E.BYPASS.LTC128B.128 [R179+0x7800], desc[UR16][R194.64] ;  /* 0x07800000c2b37fae */ /* 0x000fe6000b981a10 */
[----:B------:R-:W-:Y:S02]  /*a2f0*/  IADD3.X R191, PT, PT, R193, R173, RZ, P2, !PT ;  /* 0x000000adc1bf7210 */ /* 0x000fe400017fe4ff */
[-C--:B------:R-:W-:Y:S03]  /*a300*/  IADD3 R2, P3, PT, R190, R3.reuse, RZ ;  /* 0x00000003be027210 */ /* 0x080fe60007f7e0ff */
[----:B------:R-:W-:Y:S01]  /*a310*/  LDGSTS.E.BYPASS.LTC128B.128 [R179+0x8000], desc[UR16][R192.64] ;  /* 0x08000000c0b37fae */ /* 0x000fe2000b981a10 */
[----:B------:R-:W-:Y:S02]  /*a320*/  IADD3 R198, P2, PT, R2, R3, RZ ;  /* 0x0000000302c67210 */ /* 0x000fe40007f5e0ff */
[-C--:B------:R-:W-:Y:S04]  /*a330*/  IADD3.X R3, PT, PT, R191, R173.reuse, RZ, P3, !PT ;  /* 0x000000adbf037210 */ /* 0x080fe80001ffe4ff */
[----:B------:R-:W-:Y:S01]  /*a340*/  IADD3.X R199, PT, PT, R3, R173, RZ, P2, !PT ;  /* 0x000000ad03c77210 */ /* 0x000fe200017fe4ff */
[----:B------:R-:W-:Y:S01]  /*a350*/  LDGSTS.E.BYPASS.LTC128B.128 [R179+0x8800], desc[UR16][R190.64] ;  /* 0x08800000beb37fae */ /* 0x000fe2000b981a10 */
[----:B------:R-:W-:Y:S07]  /*a360*/  ISETP.NE.AND P2, PT, R183, 0x1, PT ;  /* 0x00000001b700780c */ /* 0x000fee0003f45270 */
        /* <DEDUP_REMOVED lines=306> */
.L_x_5647:
        /* <DEDUP_REMOVED lines=29> */
.L_x_5646:
        /* <DEDUP_REMOVED lines=410> */
.L_x_5644:
        /* <DEDUP_REMOVED lines=159> */
.L_x_5650:
[----:B------:R-:W-:Y:S05]  /*dbf0*/  BSYNC.RECONVERGENT B0 ;  /* 0x0000000000007941 */ /* 0x000fea0003800200 */
.L_x_5649:
        /* <DEDUP_REMOVED lines=39> */
.L_x_5652:
[----:B------:R-:W-:Y:S05]  /*de70*/  BSYNC.RECONVERGENT B0 ;  /* 0x0000000000007941 */ /* 0x000fea0003800200 */
.L_x_5651:
        /* <DEDUP_REMOVED lines=15> */
.L_x_5654:
[----:B------:R-:W-:Y:S05]  /*df70*/  BSYNC.RECONVERGENT B0 ;  /* 0x0000000000007941 */ /* 0x000fea0003800200 */
.L_x_5653:
        /* <DEDUP_REMOVED lines=14> */
.L_x_5655:
        /* <DEDUP_REMOVED lines=10> */
.L_x_7185:


//--------------------- .text._ZN5flash24flash_fwd_splitkv_kernelI23Flash_fwd_kernel_traitsILi64ELi64ELi128ELi4ELb0ELb0EN7cutlass10bfloat16_tE19Flash_kernel_traitsILi64ELi64ELi128ELi4ES3_EELb1ELb0ELb1ELb0ELb0ELb0ELb0ELb0EEEvNS_16Flash_fwd_paramsE --------------------------
	.section	.text._ZN5flash24flash_fwd_splitkv_kernelI23Flash_fwd_kernel_traitsILi64ELi64ELi128ELi4ELb0ELb0EN7cutlass10bfloat16_tE19Flash_kernel_traitsILi64ELi64ELi128ELi4ES3_EELb1ELb0ELb1ELb0ELb0ELb0ELb0ELb0EEEvNS_16Flash_fwd_paramsE,"ax",@progbits
	.align	128
        .global         _ZN5flash24flash_fwd_splitkv_kernelI23Flash_fwd_kernel_traitsILi64ELi64ELi128ELi4ELb0ELb0EN7cutlass10bfloat16_tE19Flash_kernel_traitsILi64ELi64ELi128ELi4ES3_EELb1ELb0ELb1ELb0ELb0ELb0ELb0ELb0EEEvNS_16Flash_fwd_paramsE
        .type           _ZN5flash24flash_fwd_splitkv_kernelI23Flash_fwd_kernel_traitsILi64ELi64ELi128ELi4ELb0ELb0EN7cutlass10bfloat16_tE19Flash_kernel_traitsILi64ELi64ELi128ELi4ES3_EELb1ELb0ELb1ELb0ELb0ELb0ELb0ELb0EEEvNS_16Flash_fwd_paramsE,@function
        .size           _ZN5flash24flash_fwd_splitkv_kernelI23Flash_fwd_kernel_traitsILi64ELi64ELi128ELi4ELb0ELb0EN7cutlass10bfloat16_tE19Flash_kernel_traitsILi64ELi64ELi128ELi4ES3_EELb1ELb0ELb1ELb0ELb0ELb0ELb0ELb0EEEvNS_16Flash_fwd_paramsE,(.L_x_7186 - _ZN5flash24flash_fwd_splitkv_kernelI23Flash_fwd_kernel_traitsILi64ELi64ELi128ELi4ELb0ELb0EN7cutlass10bfloat16_tE19Flash_kernel_traitsILi64ELi64ELi128ELi4ES3_EELb1ELb0ELb1ELb0ELb0ELb0ELb0ELb0EEEvNS_16Flash_fwd_paramsE)
        .other          _ZN5flash24flash_fwd_splitkv_kernelI23Flash_fwd_kernel_traitsILi64ELi64ELi128ELi4ELb0ELb0EN7cutlass10bfloat16_tE19Flash_kernel_traitsILi64ELi64ELi128ELi4ES3_EELb1ELb0ELb1ELb0ELb0ELb0ELb0ELb0EEEvNS_16Flash_fwd_paramsE,@"STO_CUDA_ENTRY STV_DEFAULT"
_ZN5flash24flash_fwd_splitkv_kernelI23Flash_fwd_kernel_traitsILi64ELi64ELi128ELi4ELb0ELb0EN7cutlass10bfloat16_tE19Flash_kernel_traitsILi64ELi64ELi128ELi4ES3_EELb1ELb0ELb1ELb0ELb0ELb0ELb0ELb0EEEvNS_16Flash_fwd_paramsE:
.text._ZN5flash24flash_fwd_splitkv_kernelI23Flash_fwd_kernel_traitsILi64ELi64ELi128ELi4ELb0ELb0EN7cutlass10bfloat16_tE19Flash_kernel_traitsILi64ELi64ELi128ELi4ES3_EELb1ELb0ELb1ELb0ELb0ELb0ELb0ELb0EEEvNS_16Flash_fwd_paramsE:
        /* <DEDUP_REMOVED lines=19> */
[----:B------:R-:W2:Y:S01]  /*0130*/  @P4 LDG.E R15, desc[UR16][R4.64+0x4] ;  /* 0x00000410040f4981 */ /* 0x000ea2000c1e1900 */
[----:B------:R-:W-:Y:S01]  /*0140*/  IMAD.SHL.U32 R11, R163, 0x4, RZ ;  /* 0x00000004a30b7824 */ /* 0x000fe200078e00ff */
[----:B------:R-:W-:Y:S01]  /*0150*/  SHF.R.U32.HI R10, RZ, 0x1e, R163 ;  /* 0x0000001eff0a7819 */ /* 0x000fe200000116a3 */
[----:B------:R-:W-:Y:S01]  /*0160*/  IMAD.MOV.U32 R2, RZ, RZ, RZ ;  /* 0x000000ffff027224 */ /* 0x000fe200078e00ff */
[----:B------:R-:W1:Y:S02]  /*0170*/  @!P4 LDC R3, c[0x0][0x434] ;  /* 0x00010d00ff03cb82 */ /* 0x000e640000000800 */
[----:B------:R-:W-:-:S02]  /*0180*/  @P2 IADD3 R6, P0, PT, R11, UR4, RZ ;  /* 0x000000040b062c10 */ /* 0x000fc4000ff1e0ff */
[C---:B------:R-:W-:Y:S01]  /*0190*/  @P3 IADD3 R16, P1, PT, R11.reuse, UR6, RZ ;  /* 0x000000060b103c10 */ /* 0x040fe2000ff3e0ff */
[----:B------:R-:W3:Y:S01]  /*01a0*/  LDCU.U8 UR4, c[0x0][0x532] ;  /* 0x0000a640ff0477ac */ /* 0x000ee20008000000 */
[C---:B------:R-:W-:Y:S02]  /*01b0*/  @P2 IADD3.X R7, PT, PT, R10.reuse, UR5, RZ, P0, !PT ;  /* 0x000000050a072c10 */ /* 0x040fe400087fe4ff */
[C---:B------:R-:W-:Y:S01]  /*01c0*/  @P3 IADD3.X R17, PT, PT, R10.reuse, UR7, RZ, P1, !PT ;  /* 0x000000070a113c10 */ /* 0x040fe20008ffe4ff */
[----:B------:R-:W4:Y:S01]  /*01d0*/  @!P2 LDC R0, c[0x0][0x43c] ;  /* 0x00010f00ff00ab82 */ /* 0x000f220000000800 */
[----:B------:R-:W-:Y:S01]  /*01e0*/  IADD3 R12, P0, PT, R11, R8, RZ ;  /* 0x000000080b0c7210 */ /* 0x000fe20007f1e0ff */
[----:B------:R-:W5:Y:S04]  /*01f0*/  @P2 LDG.E R139, desc[UR16][R6.64] ;  /* 0x00000010068b2981 */ /* 0x000f68000c1e1900 */
[----:B------:R1:W5:Y:S01]  /*0200*/  @P3 LDG.E R2, desc[UR16][R16.64] ;  /* 0x0000001010023981 */ /* 0x000362000c1e1900 */
[----:B------:R-:W-:Y:S01]  /*0210*/  IMAD.X R13, R10, 0x1, R9, P0 ;  /* 0x000000010a0d7824 */ /* 0x000fe200000e0609 */
[----:B------:R-:W-:-:S04]  /*0220*/  ISETP.NE.U32.AND P0, PT, R8, RZ, PT ;  /* 0x000000ff0800720c */ /* 0x000fc80003f05070 */
[C---:B------:R-:W-:Y:S02]  /*0230*/  ISETP.NE.AND.EX P0, PT, R9.reuse, RZ, PT, P0 ;  /* 0x000000ff0900720c */ /* 0x040fe40003f05300 */
[----:B---3--:R-:W-:Y:S02]  /*0240*/  ISETP.NE.AND P1, PT, RZ, UR4, PT ;  /* 0x00000004ff007c0c */ /* 0x008fe4000bf25270 */
[----:B------:R-:W-:Y:S01]  /*0250*/  ISETP.EQ.U32.AND P3, PT, R8, RZ, PT ;  /* 0x000000ff0800720c */ /* 0x000fe20003f62070 */
[----:B------:R-:W3:Y:S01]  /*0260*/  @!P2 LDC.64 R6, c[0x0][0x488] ;  /* 0x00012200ff06ab82 */ /* 0x000ee20000000a00 */
[----:B-1----:R-:W1:Y:S02]  /*0270*/  S2R R17, SR_CTAID.X ;  /* 0x0000000000117919 */ /* 0x002e640000002500 */
[----:B------:R-:W-:-:S05]  /*0280*/  ISETP.EQ.OR.EX P3, PT, R9, RZ, !P1, P3 ;  /* 0x000000ff0900720c */ /* 0x000fca0004f62730 */
[----:B------:R-:W2:Y:S01]  /*0290*/  @!P0 LDC R9, c[0x0][0x438] ;  /* 0x00010e00ff098b82 */ /* 0x000ea20000000800 */
[----:B------:R-:W-:-:S07]  /*02a0*/  IMAD.MOV.U32 R5, RZ, RZ, -0x1 ;  /* 0xffffffffff057424 */ /* 0x000fce00078e00ff */
[----:B------:R2:W5:Y:S01]  /*02b0*/  @!P3 LDG.E R5, desc[UR16][R12.64] ;  /* 0x000000100c05b981 */ /* 0x000562000c1e1900 */
[----:B-1----:R-:W-:Y:S02]  /*02c0*/  IMAD.SHL.U32 R164, R17, 0x40, RZ ;  /* 0x0000004011a47824 */ /* 0x002fe400078e00ff */
[----:B--2---:R-:W-:-:S05]  /*02d0*/  @P4 IMAD.IADD R3, R15, 0x1, -R162 ;  /* 0x000000010f034824 */ /* 0x004fca00078e0aa2 */
[----:B------:R-:W-:Y:S01]  /*02e0*/  ISETP.GT.AND P3, PT, R3, R164, PT ;  /* 0x000000a40300720c */ /* 0x000fe20003f64270 */
[----:B---34-:R-:W-:-:S12]  /*02f0*/  @!P0 BRA `(.L_x_5656) ;  /* 0x00000000000c8947 */ /* 0x018fd80003800000 */
[----:B------:R-:W2:Y:S02]  /*0300*/  @P1 LDG.E R4, desc[UR16][R12.64+0x4] ;  /* 0x000004100c041981 */ /* 0x000ea4000c1e1900 */
[----:B--2--5:R-:W-:-:S06]  /*0310*/  @P1 IADD3 R9, PT, PT, R4, -R5, RZ ;  /* 0x8000000504091210 */ /* 0x024fcc0007ffe0ff */
[----:B------:R1:W5:Y:S02]  /*0320*/  @!P1 LDG.E R9, desc[UR16][R12.64] ;  /* 0x000000100c099981 */ /* 0x000364000c1e1900 */
.L_x_5656:
        /* <DEDUP_REMOVED lines=31> */
[----:B------:R-:W-:Y:S01]  /*0520*/  IMAD.MOV.U32 R11, RZ, RZ, RZ ;  /* 0x000000ffff0b7224 */ /* 0x000fe200078e00ff */
[----:B------:R-:W-:Y:S01]  /*0530*/  IADD3 R8, PT, PT, -R164, R3, RZ ;  /* 0x00000003a4087210 */ /* 0x000fe20007ffe1ff */
[----:B------:R-:W2:Y:S01]  /*0540*/  LDCU UR6, c[0x0][0x3e0] ;  /* 0x00007c00ff0677ac */ /* 0x000ea20008000800 */
[----:B------:R-:W-:Y:S01]  /*0550*/  LOP3.LUT R10, R10, 0x38, RZ, 0xc0, !PT ;  /* 0x000000380a0a7812 */ /* 0x000fe200078ec0ff */
[----:B------:R-:W-:Y:S01]  /*0560*/  BSSY.RECONVERGENT B0, `(.L_x_5658) ;  /* 0x000002e000007945 */ /* 0x000fe20003800200 */
[----:B------:R-:W-:-:S04]  /*0570*/  SHF.R.U32.HI R9, RZ, 0x3, R0 ;  /* 0x00000003ff097819 */ /* 0x000fc80000011600 */
[----:B------:R-:W5:Y:S01]  /*0580*/  @!P0 LDC.64 R6, c[0x0][0x400] ;  /* 0x00010000ff068b82 */ /* 0x000f620000000a00 */
[C---:B------:R-:W-:Y:S01]  /*0590*/  VIADD R17, R9.reuse, 0x10 ;  /* 0x0000001009117836 */ /* 0x040fe20000000000 */
[----:B----4-:R-:W-:Y:S01]  /*05a0*/  ISETP.GE.AND P1, PT, R10, UR4, PT ;  /* 0x000000040a007c0c */ /* 0x010fe2000bf26270 */
[----:B------:R-:W4:Y:S03]  /*05b0*/  LDCU.64 UR4, c[0x0][0x410] ;  /* 0x00008200ff0477ac */ /* 0x000f260008000a00 */
[----:B------:R-:W-:Y:S01]  /*05c0*/  ISETP.GE.OR P4, PT, R9, R8, P1 ;  /* 0x000000080900720c */ /* 0x000fe20000f86670 */
[----:B---3--:R-:W-:Y:S01]  /*05d0*/  @P0 IMAD.WIDE.U32 R14, R162, R4, RZ ;  /* 0x00000004a20e0225 */ /* 0x008fe200078e00ff */
[----:B------:R-:W-:-:S03]  /*05e0*/  ISETP.GE.OR P3, PT, R17, R8, P1 ;  /* 0x000000081100720c */ /* 0x000fc60000f66670 */
[----:B-1----:R-:W-:-:S04]  /*05f0*/  IMAD.WIDE.U32 R12, R164, R4, R10 ;  /* 0x00000004a40c7225 */ /* 0x002fc800078e000a */
[----:B------:R-:W-:Y:S02]  /*0600*/  IMAD R0, R164, R5, R13 ;  /* 0x00000005a4007224 */ /* 0x000fe400078e020d */
[C---:B--2---:R-:W-:Y:S02]  /*0610*/  IMAD R25, R163.reuse, UR6, R24 ;  /* 0x00000006a3197c24 */ /* 0x044fe4000f8e0218 */
[----:B-----5:R-:W-:Y:S01]  /*0620*/  @!P0 IMAD.WIDE.U32 R2, R163, R6, RZ ;  /* 0x00000006a3028225 */ /* 0x020fe200078e00ff */
[----:B------:R-:W-:-:S03]  /*0630*/  @P0 MOV R2, R14 ;  /* 0x0000000e00020202 */ /* 0x000fc60000000f00 */
[----:B------:R-:W-:Y:S02]  /*0640*/  @!P0 IMAD R7, R163, R7, R3 ;  /* 0x00000007a3078224 */ /* 0x000fe400078e0203 */
[----:B------:R-:W-:Y:S01]  /*0650*/  @P0 IMAD R7, R162, R5, R15 ;  /* 0x00000005a2070224 */ /* 0x000fe200078e020f */
[----:B------:R-:W-:Y:S01]  /*0660*/  IADD3 R6, P0, PT, R2, R12, RZ ;  /* 0x0000000c02067210 */ /* 0x000fe20007f1e0ff */
[C---:B------:R-:W-:Y:S01]  /*0670*/  VIADD R13, R9.reuse, 0x30 ;  /* 0x00000030090d7836 */ /* 0x040fe20000000000 */
[----:B------:R-:W1:Y:S01]  /*0680*/  @!P4 LDC.64 R2, c[0x0][0x3f0] ;  /* 0x0000fc00ff02cb82 */ /* 0x000e620000000a00 */
[----:B------:R-:W-:Y:S02]  /*0690*/  IADD3 R15, PT, PT, R9, 0x20, RZ ;  /* 0x00000020090f7810 */ /* 0x000fe40007ffe0ff */
[----:B------:R-:W-:Y:S02]  /*06a0*/  IMAD.X R7, R7, 0x1, R0, P0 ;  /* 0x0000000107077824 */ /* 0x000fe400000e0600 */
[-C--:B------:R-:W-:Y:S01]  /*06b0*/  ISETP.GE.OR P2, PT, R15, R8.reuse, P1 ;  /* 0x000000080f00720c */ /* 0x080fe20000f46670 */
[----:B----4-:R-:W-:Y:S01]  /*06c0*/  IMAD.WIDE.U32 R6, R24, UR4, R6 ;  /* 0x0000000418067c25 */ /* 0x010fe2000f8e0006 */
[----:B------:R-:W2:Y:S01]  /*06d0*/  LDCU UR4, c[0x0][0x434] ;  /* 0x00008680ff0477ac */ /* 0x000ea20008000800 */
[----:B------:R-:W-:-:S02]  /*06e0*/  ISETP.GE.OR P1, PT, R13, R8, P1 ;  /* 0x000000080d00720c */ /* 0x000fc40000f26670 */
        /* <DEDUP_REMOVED lines=21> */
.L_x_5659:
[----:B------:R-:W-:Y:S05]  /*0840*/  BSYNC.RECONVERGENT B0 ;  /* 0x0000000000007941 */ /* 0x000fea0003800200 */
.L_x_5658:
        /* <DEDUP_REMOVED lines=14> */
.L_x_5661:
[----:B------:R-:W-:Y:S05]  /*0930*/  BSYNC.RECONVERGENT B0 ;  /* 0x0000000000007941 */ /* 0x000fea0003800200 */
.L_x_5660:
        /* <DEDUP_REMOVED lines=13> */
.L_x_5663:
[----:B------:R-:W-:Y:S05]  /*0a10*/  BSYNC.RECONVERGENT B0 ;  /* 0x0000000000007941 */ /* 0x000fea0003800200 */
.L_x_5662:
[----:B------:R-:W1:Y:S01]  /*0a20*/  LDCU.64 UR4, c[0x0][0x420] ;  /* 0x00008400ff0477ac */ /* 0x000e620008000a00 */
[----:B------:R-:W-:-:S04]  /*0a30*/  ISETP.NE.AND P4, PT, R10, RZ, PT ;  /* 0x000000ff0a00720c */ /* 0x000fc80003f85270 */
[-C--:B------:R-:W-:Y:S02]  /*0a40*/  ISETP.GE.OR P3, PT, R9, R8.reuse, P4 ;  /* 0x000000080900720c */ /* 0x080fe40002766670 */
[-C--:B------:R-:W-:Y:S02]  /*0a50*/  ISETP.GE.OR P2, PT, R17, R8.reuse, P4 ;  /* 0x000000081100720c */ /* 0x080fe40002746670 */
[-C--:B------:R-:W-:Y:S02]  /*0a60*/  ISETP.GE.OR P1, PT, R15, R8.reuse, P4 ;  /* 0x000000080f00720c */ /* 0x080fe40002726670 */
[C---:B------:R-:W-:Y:S02]  /*0a70*/  IADD3 R9, P0, PT, R164.reuse, R9, RZ ;  /* 0x00000009a4097210 */ /* 0x040fe40007f1e0ff */
[----:B------:R-:W-:Y:S02]  /*0a80*/  ISETP.GE.OR P4, PT, R13, R8, P4 ;  /* 0x000000080d00720c */ /* 0x000fe40002786670 */
[----:B------:R-:W-:-:S02]  /*0a90*/  LEA.HI.X.SX32 R164, R164, RZ, 0x1, P0 ;  /* 0x000000ffa4a47211 */ /* 0x000fc400000f0eff */
[----:B-1234-:R-:W-:-:S03]  /*0aa0*/  LEA R2, P0, R9, UR4, 0x2 ;  /* 0x0000000409027c11 */ /* 0x01efc6000f8010ff */
[----:B------:R-:W-:Y:S01]  /*0ab0*/  @!P2 IMAD.MOV.U32 R7, RZ, RZ, 0x7f800000 ;  /* 0x7f800000ff07a424 */ /* 0x000fe200078e00ff */
[----:B------:R-:W-:Y:S01]  /*0ac0*/  LEA.HI.X R3, R9, UR5, R164, 0x2, P0 ;  /* 0x0000000509037c11 */ /* 0x000fe200080f14a4 */
[----:B------:R-:W-:Y:S02]  /*0ad0*/  @!P3 IMAD.MOV.U32 R9, RZ, RZ, 0x7f800000 ;  /* 0x7f800000ff09b424 */ /* 0x000fe400078e00ff */
[----:B------:R-:W-:Y:S02]  /*0ae0*/  @!P1 IMAD.MOV.U32 R5, RZ, RZ, 0x7f800000 ;  /* 0x7f800000ff059424 */ /* 0x000fe400078e00ff */
[----:B------:R1:W-:Y:S04]  /*0af0*/  @!P2 STG.E desc[UR16][R2.64+0x40], R7 ;  /* 0x000040070200a986 */ /* 0x0003e8000c101910 */
[----:B------:R1:W-:Y:S04]  /*0b00*/  @!P3 STG.E desc[UR16][R2.64], R9 ;  /* 0x000000090200b986 */ /* 0x0003e8000c101910 */
[----:B------:R1:W-:Y:S01]  /*0b10*/  @!P1 STG.E desc[UR16][R2.64+0x80], R5 ;  /* 0x0000800502009986 */ /* 0x0003e2000c101910 */
[----:B------:R-:W-:Y:S05]  /*0b20*/  @P4 EXIT ;  /* 0x000000000000494d */ /* 0x000fea0003800000 */
[----:B-1----:R-:W-:-:S05]  /*0b30*/  MOV R5, 0x7f800000 ;  /* 0x7f80000000057802 */ /* 0x002fca0000000f00 */
[----:B------:R-:W-:Y:S01]  /*0b40*/  STG.E desc[UR16][R2.64+0xc0], R5 ;  /* 0x0000c00502007986 */ /* 0x000fe2000c101910 */
[----:B------:R-:W-:Y:S05]  /*0b50*/  EXIT ;  /* 0x000000000000794d */ /* 0x000fea0003800000 */
.L_x_5657:
        /* <DEDUP_REMOVED lines=11> */
.L_x_5664:
[----:B------:R-:W-:Y:S05]  /*0c10*/  BRA.U !UP1, `(.L_x_5665) ;  /* 0x0000000509947547 */ /* 0x000fea000b800000 */
[----:B------:R-:W4:Y:S01]  /*0c20*/  LDC R11, c[0x0][0x4f0] ;  /* 0x00013c00ff0b7b82 */ /* 0x000f220000000800 */
[----:B------:R-:W-:Y:S01]  /*0c30*/  LEA R10, R131, 0xffffff80, 0x7 ;  /* 0xffffff80830a7811 */ /* 0x000fe200078e38ff */
[----:B------:R-:W1:Y:S03]  /*0c40*/  LDCU.64 UR4, c[0x0][0x4e8] ;  /* 0x00009d00ff0477ac */ /* 0x000e660008000a00 */
[----:B------:R-:W-:Y:S01]  /*0c50*/  IABS R2, R10 ;  /* 0x0000000a00027213 */ /* 0x000fe20000000000 */
[----:B------:R-:W2:Y:S01]  /*0c60*/  LDCU.64 UR6, c[0x0][0x3a0] ;  /* 0x00007400ff0677ac */ /* 0x000ea20008000a00 */
[----:B------:R-:W2:Y:S01]  /*0c70*/  LDCU.64 UR10, c[0x0][0x3c0] ;  /* 0x00007800ff0a77ac */ /* 0x000ea20008000a00 */
[----:B------:R-:W2:Y:S01]  /*0c80*/  LDCU.64 UR12, c[0x0][0x3b8] ;  /* 0x00007700ff0c77ac */ /* 0x000ea20008000a00 */
[----:B----4-:R-:W-:-:S04]  /*0c90*/  IABS R5, R11 ;  /* 0x0000000b00057213 */ /* 0x010fc80000000000 */
[----:B------:R-:W3:Y:S08]  /*0ca0*/  I2F.RP R8, R5 ;  /* 0x0000000500087306 */ /* 0x000ef00000209400 */
[----:B---3--:R-:W3:Y:S02]  /*0cb0*/  MUFU.RCP R6, R8 ;  /* 0x0000000800067308 */ /* 0x008ee40000001000 */
[----:B---3--:R-:W-:-:S06]  /*0cc0*/  IADD3 R6, PT, PT, R6, 0xffffffe, RZ ;  /* 0x0ffffffe06067810 */ /* 0x008fcc0007ffe0ff */
[----:B------:R-:W3:Y:S02]  /*0cd0*/  F2I.FTZ.U32.TRUNC.NTZ R7, R6 ;  /* 0x0000000600077305 */ /* 0x000ee4000021f000 */
[----:B---3-5:R-:W-:Y:S01]  /*0ce0*/  IMAD.MOV R4, RZ, RZ, -R7 ;  /* 0x000000ffff047224 */ /* 0x028fe200078e0a07 */
        /* <DEDUP_REMOVED lines=11> */
[----:B------:R-:W-:Y:S01]  /*0da0*/  ISETP.GE.U32.AND P0, PT, R2, R5, PT ;  /* 0x000000050200720c */ /* 0x000fe20003f06070 */
[----:B-1----:R-:W-:Y:S01]  /*0db0*/  IMAD.WIDE.U32 R4, R163, UR4, RZ ;  /* 0x00000004a3047c25 */ /* 0x002fe2000f8e00ff */
[----:B------:R-:W-:-:S03]  /*0dc0*/  LOP3.LUT R2, R10, R11, RZ, 0x3c, !PT ;  /* 0x0000000b0a027212 */ /* 0x000fc600078e3cff */
[----:B------:R-:W-:Y:S01]  /*0dd0*/  IMAD R169, R163, UR5, R5 ;  /* 0x00000005a3a97c24 */ /* 0x000fe2000f8e0205 */
[----:B------:R-:W-:Y:S01]  /*0de0*/  ISETP.GE.AND P1, PT, R2, RZ, PT ;  /* 0x000000ff0200720c */ /* 0x000fe20003f26270 */
[----:B------:R-:W1:Y:S01]  /*0df0*/  LDC R5, c[0x0][0x3e8] ;  /* 0x0000fa00ff057b82 */ /* 0x000e620000000800 */
[----:B------:R-:W3:Y:S05]  /*0e00*/  LDCU.64 UR4, c[0x0][0x3a8] ;  /* 0x00007500ff0477ac */ /* 0x000eea0008000a00 */
[----:B------:R-:W-:Y:S01]  /*0e10*/  @P0 VIADD R9, R9, 0x1 ;  /* 0x0000000109090836 */ /* 0x000fe20000000000 */
[----:B------:R-:W-:-:S04]  /*0e20*/  LEA R168, P0, R4, UR8, 0x2 ;  /* 0x0000000804a87c11 */ /* 0x000fc8000f8010ff */
[----:B------:R-:W-:Y:S02]  /*0e30*/  LEA.HI.X R169, R4, UR9, R169, 0x2, P0 ;  /* 0x0000000904a97c11 */ /* 0x000fe400080f14a9 */
[----:B------:R-:W-:Y:S02]  /*0e40*/  @!P1 IADD3 R9, PT, PT, -R9, RZ, RZ ;  /* 0x000000ff09099210 */ /* 0x000fe40007ffe1ff */
[----:B------:R-:W-:-:S05]  /*0e50*/  @!P2 LOP3.LUT R9, RZ, R11, RZ, 0x33, !PT ;  /* 0x0000000bff09a212 */ /* 0x000fca00078e33ff */
[----:B------:R-:W-:-:S06]  /*0e60*/  IMAD.WIDE R18, R9, 0x4, R168 ;  /* 0x0000000409127825 */ /* 0x000fcc00078e02a8 */
[----:B------:R-:W4:Y:S01]  /*0e70*/  LDG.E R18, desc[UR16][R18.64] ;  /* 0x0000001012127981 */ /* 0x000f22000c1e1900 */
[----:B-1----:R-:W-:Y:S01]  /*0e80*/  IABS R2, R5 ;  /* 0x0000000500027213 */ /* 0x002fe20000000000 */
[----:B--2---:R-:W-:Y:S01]  /*0e90*/  IMAD.U32 R128, RZ, RZ, UR12 ;  /* 0x0000000cff807e24 */ /* 0x004fe2000f8e00ff */
[----:B------:R-:W-:Y:S01]  /*0ea0*/  IADD3 R9, PT, PT, -R9, RZ, RZ ;  /* 0x000000ff09097210 */ /* 0x000fe20007ffe1ff */
[----:B------:R-:W-:Y:S01]  /*0eb0*/  IMAD.U32 R129, RZ, RZ, UR13 ;  /* 0x0000000dff817e24 */ /* 0x000fe2000f8e00ff */
[----:B------:R-:W1:Y:S03]  /*0ec0*/  I2F.RP R7, R2 ;  /* 0x0000000200077306 */ /* 0x000e660000209400 */
[----:B------:R-:W-:-:S05]  /*0ed0*/  IMAD R10, R11, R9, R10 ;  /* 0x000000090b0a7224 */ /* 0x000fca00078e020a */
[----:B-1----:R-:W1:Y:S02]  /*0ee0*/  MUFU.RCP R12, R7 ;  /* 0x00000007000c7308 */ /* 0x002e640000001000 */
        /* <DEDUP_REMOVED lines=10> */
[----:B------:R-:W-:Y:S01]  /*0f90*/  IMAD R7, R2, R7, R6 ;  /* 0x0000000702077224 */ /* 0x000fe200078e0206 */
[----:B------:R-:W-:-:S04]  /*0fa0*/  MOV R6, UR10 ;  /* 0x0000000a00067c02 */ /* 0x000fc80008000f00 */
[----:B------:R-:W-:-:S13]  /*0fb0*/  ISETP.GT.U32.AND P1, PT, R2, R7, PT ;  /* 0x000000070200720c */ /* 0x000fda0003f24070 */
[-C--:B------:R-:W-:Y:S01]  /*0fc0*/  @!P1 IADD3 R7, PT, PT, R7, -R2.reuse, RZ ;  /* 0x8000000207079210 */ /* 0x080fe20007ffe0ff */
[----:B------:R-:W-:Y:S01]  /*0fd0*/  @!P1 VIADD R4, R4, 0x1 ;  /* 0x0000000104049836 */ /* 0x000fe20000000000 */
[----:B------:R-:W-:Y:S02]  /*0fe0*/  ISETP.NE.AND P1, PT, R5, RZ, PT ;  /* 0x000000ff0500720c */ /* 0x000fe40003f25270 */
[----:B------:R-:W-:Y:S02]  /*0ff0*/  ISETP.GE.U32.AND P2, PT, R7, R2, PT ;  /* 0x000000020700720c */ /* 0x000fe40003f46070 */
[----:B------:R-:W-:-:S04]  /*1000*/  LOP3.LUT R2, R24, R5, RZ, 0x3c, !PT ;  /* 0x0000000518027212 */ /* 0x000fc800078e3cff */
[----:B------:R-:W-:-:S07]  /*1010*/  ISETP.GE.AND P0, PT, R2, RZ, PT ;  /* 0x000000ff0200720c */ /* 0x000fce0003f06270 */
[----:B------:R-:W-:-:S06]  /*1020*/  @P2 IADD3 R4, PT, PT, R4, 0x1, RZ ;  /* 0x0000000104042810 */ /* 0x000fcc0007ffe0ff */
[----:B------:R-:W-:Y:S01]  /*1030*/  @!P0 IMAD.MOV R4, RZ, RZ, -R4 ;  /* 0x000000ffff048224 */ /* 0x000fe200078e0a04 */
[----:B------:R-:W-:Y:S02]  /*1040*/  @!P1 LOP3.LUT R4, RZ, R5, RZ, 0x33, !PT ;  /* 0x00000005ff049212 */ /* 0x000fe400078e33ff */
[----:B------:R-:W-:-:S05]  /*1050*/  SHF.R.S32.HI R5, RZ, 0x1f, R10 ;  /* 0x0000001fff057819 */ /* 0x000fca000001140a */
[----:B------:R-:W-:Y:S01]  /*1060*/  IMAD R8, R5, R6, RZ ;  /* 0x0000000605087224 */ /* 0x000fe200078e02ff */
[----:B----4-:R-:W-:Y:S01]  /*1070*/  SHF.R.S32.HI R7, RZ, 0x1f, R18 ;  /* 0x0000001fff077819 */ /* 0x010fe20000011412 */
[----:B------:R-:W-:-:S04]  /*1080*/  IMAD.WIDE.U32 R12, R18, UR6, RZ ;  /* 0x00000006120c7c25 */ /* 0x000fc8000f8e00ff */
[C---:B------:R-:W-:Y:S02]  /*1090*/  IMAD R15, R7.reuse, UR6, RZ ;  /* 0x00000006070f7c24 */ /* 0x040fe4000f8e02ff */
[----:B---3--:R-:W-:Y:S02]  /*10a0*/  IMAD R7, R7, UR4, RZ ;  /* 0x0000000407077c24 */ /* 0x008fe4000f8e02ff */
[C---:B------:R-:W-:Y:S02]  /*10b0*/  IMAD R14, R18.reuse, UR7, R15 ;  /* 0x00000007120e7c24 */ /* 0x040fe4000f8e020f */
[C---:B------:R-:W-:Y:S02]  /*10c0*/  IMAD R7, R18.reuse, UR5, R7 ;  /* 0x0000000512077c24 */ /* 0x040fe4000f8e0207 */
[----:B------:R-:W-:Y:S01]  /*10d0*/  IMAD.WIDE.U32 R18, R18, UR4, RZ ;  /* 0x0000000412127c25 */ /* 0x000fe2000f8e00ff */
[----:B------:R-:W1:Y:S01]  /*10e0*/  LDCU.128 UR4, c[0x0][0x3d0] ;  /* 0x00007a00ff0477ac */ /* 0x000e620008000c00 */
[----:B------:R-:W-:-:S02]  /*10f0*/  IADD3 R15, PT, PT, R13, R14, RZ ;  /* 0x0000000e0d0f7210 */ /* 0x000fc40007ffe0ff */
[----:B------:R-:W-:Y:S01]  /*1100*/  MOV R14, R12 ;  /* 0x0000000c000e7202 */ /* 0x000fe20000000f00 */
[-C--:B------:R-:W-:Y:S01]  /*1110*/  IMAD R12, R5, R128.reuse, RZ ;  /* 0x00000080050c7224 */ /* 0x080fe200078e02ff */
[----:B------:R-:W-:Y:S02]  /*1120*/  IADD3 R19, PT, PT, R19, R7, RZ ;  /* 0x0000000713137210 */ /* 0x000fe40007ffe0ff */
[----:B------:R-:W-:Y:S01]  /*1130*/  MOV R7, UR11 ;  /* 0x0000000b00077c02 */ /* 0x000fe20008000f00 */
[C---:B------:R-:W-:Y:S01]  /*1140*/  IMAD R12, R10.reuse, R129, R12 ;  /* 0x000000810a0c7224 */ /* 0x040fe200078e020c */
[----:B------:R-:W-:Y:S01]  /*1150*/  SHF.R.S32.HI R5, RZ, 0x1f, R4 ;  /* 0x0000001fff057819 */ /* 0x000fe20000011404 */
[----:B------:R-:W-:-:S04]  /*1160*/  IMAD.WIDE.U32 R14, R10, R128, R14 ;  /* 0x000000800a0e7225 */ /* 0x000fc800078e000e */
[C---:B------:R-:W-:Y:S01]  /*1170*/  IMAD R8, R10.reuse, R7, R8 ;  /* 0x000000070a087224 */ /* 0x040fe200078e0208 */
[----:B------:R-:W-:Y:S01]  /*1180*/  IADD3 R13, PT, PT, R15, R12, RZ ;  /* 0x0000000c0f0d7210 */ /* 0x000fe20007ffe0ff */
[----:B------:R-:W-:Y:S01]  /*1190*/  IMAD.WIDE.U32 R10, R10, R6, R18 ;  /* 0x000000060a0a7225 */ /* 0x000fe200078e0012 */
[----:B------:R-:W-:-:S03]  /*11a0*/  MOV R12, R14 ;  /* 0x0000000e000c7202 */ /* 0x000fc60000000f00 */
[----:B------:R-:W-:Y:S01]  /*11b0*/  IMAD.IADD R9, R11, 0x1, R8 ;  /* 0x000000010b097824 */ /* 0x000fe200078e0208 */
[----:B------:R-:W-:Y:S01]  /*11c0*/  MOV R8, R10 ;  /* 0x0000000a00087202 */ /* 0x000fe20000000f00 */
[C---:B-1----:R-:W-:Y:S02]  /*11d0*/  IMAD R11, R5.reuse, UR4, RZ ;  /* 0x00000004050b7c24 */ /* 0x042fe4000f8e02ff */
        /* <DEDUP_REMOVED lines=9> */
.L_x_5665:
        /* <DEDUP_REMOVED lines=15> */
.L_x_5667:
[----:B------:R-:W1:Y:S01]  /*1360*/  LDC.64 R128, c[0x0][0x3b8] ;  /* 0x0000ee00ff807b82 */ /* 0x000e620000000a00 */
[----:B---3--:R-:W-:-:S05]  /*1370*/  IADD3 R6, PT, PT, R2, R5, RZ ;  /* 0x0000000502067210 */ /* 0x008fca0007ffe0ff */
[C---:B-1----:R-:W-:Y:S02]  /*1380*/  IMAD R13, R6.reuse, R129, RZ ;  /* 0x00000081060d7224 */ /* 0x042fe400078e02ff */
[----:B------:R-:W-:-:S05]  /*1390*/  IMAD.WIDE.U32 R6, R6, R128, RZ ;  /* 0x0000008006067225 */ /* 0x000fca00078e00ff */
[----:B------:R-:W-:Y:S02]  /*13a0*/  IADD3 R13, PT, PT, R7, R13, RZ ;  /* 0x0000000d070d7210 */ /* 0x000fe40007ffe0ff */
[----:B------:R-:W-:Y:S02]  /*13b0*/  MOV R12, R6 ;  /* 0x00000006000c7202 */ /* 0x000fe40000000f00 */
.L_x_5668:
[----:B------:R-:W-:Y:S05]  /*13c0*/  @P0 BRA `(.L_x_5669) ;  /* 0x0000000000340947 */ /* 0x000fea0003800000 */
[----:B------:R-:W1:Y:S01]  /*13d0*/  LDC.64 R6, c[0x0][0x3c0] ;  /* 0x0000f000ff067b82 */ /* 0x000e620000000a00 */
[----:B------:R-:W3:Y:S01]  /*13e0*/  LDCU.64 UR4, c[0x0][0x3a8] ;  /* 0x00007500ff0477ac */ /* 0x000ee20008000a00 */
[----:B------:R-:W-:-:S05]  /*13f0*/  SHF.R.S32.HI R5, RZ, 0x1f, R2 ;  /* 0x0000001fff057819 */ /* 0x000fca0000011402 */
[-C--:B-1----:R-:W-:Y:S01]  /*1400*/  IMAD R8, R5, R6.reuse, RZ ;  /* 0x0000000605087224 */ /* 0x082fe200078e02ff */
        /* <DEDUP_REMOVED lines=9> */
.L_x_5669:
[----:B------:R-:W1:Y:S01]  /*14a0*/  LDC.64 R6, c[0x0][0x3c0] ;  /* 0x0000f000ff067b82 */ /* 0x000e620000000a00 */
[----:B------:R-:W-:-:S05]  /*14b0*/  IADD3 R2, PT, PT, R2, R5, RZ ;  /* 0x0000000502027210 */ /* 0x000fca0007ffe0ff */
[C---:B-1----:R-:W-:Y:S02]  /*14c0*/  IMAD R15, R2.reuse, R7, RZ ;  /* 0x00000007020f7224 */ /* 0x042fe400078e02ff */
[----:B-----5:R-:W-:-:S05]  /*14d0*/  IMAD.WIDE.U32 R4, R2, R6, RZ ;  /* 0x0000000602047225 */ /* 0x020fca00078e00ff */
[----:B------:R-:W-:Y:S02]  /*14e0*/  IADD3 R15, PT, PT, R5, R15, RZ ;  /* 0x0000000f050f7210 */ /* 0x000fe40007ffe0ff */
[----:B------:R-:W-:-:S07]  /*14f0*/  MOV R14, R4 ;  /* 0x00000004000e7202 */ /* 0x000fce0000000f00 */
.L_x_5670:
[----:B------:R-:W1:Y:S01]  /*1500*/  LDC R11, c[0x0][0x3e8] ;  /* 0x0000fa00ff0b7b82 */ /* 0x000e620000000800 */
[----:B------:R-:W-:Y:S02]  /*1510*/  CS2R R168, SRZ ;  /* 0x0000000000a87805 */ /* 0x000fe4000001ff00 */
[----:B-1----:R-:W-:-:S04]  /*1520*/  IABS R2, R11 ;  /* 0x0000000b00027213 */ /* 0x002fc80000000000 */
[----:B------:R-:W1:Y:S08]  /*1530*/  I2F.RP R16, R2 ;  /* 0x0000000200107306 */ /* 0x000e700000209400 */
[----:B-1----:R-:W1:Y:S02]  /*1540*/  MUFU.RCP R8, R16 ;  /* 0x0000001000087308 */ /* 0x002e640000001000 */
[----:B-1----:R-:W-:-:S06]  /*1550*/  IADD3 R8, PT, PT, R8, 0xffffffe, RZ ;  /* 0x0ffffffe08087810 */ /* 0x002fcc0007ffe0ff */
[----:B------:R-:W1:Y:S02]  /*1560*/  F2I.FTZ.U32.TRUNC.NTZ R9, R8 ;  /* 0x0000000800097305 */ /* 0x000e64000021f000 */
[----:B-1----:R-:W-:Y:S01]  /*1570*/  IMAD.MOV R4, RZ, RZ, -R9 ;  /* 0x000000ffff047224 */ /* 0x002fe200078e0a09 */
[----:B------:R-:W-:-:S03]  /*1580*/  MOV R8, RZ ;  /* 0x000000ff00087202 */ /* 0x000fc60000000f00 */
[----:B------:R-:W-:Y:S01]  /*1590*/  IMAD R5, R4, R2, RZ ;  /* 0x0000000204057224 */ /* 0x000fe200078e02ff */
[----:B------:R-:W-:-:S03]  /*15a0*/  IABS R4, R24 ;  /* 0x0000001800047213 */ /* 0x000fc60000000000 */
[----:B------:R-:W-:Y:S02]  /*15b0*/  IMAD.HI.U32 R5, R9, R5, R8 ;  /* 0x0000000509057227 */ /* 0x000fe400078e0008 */
[----:B------:R-:W1:Y:S04]  /*15c0*/  LDC.64 R8, c[0x0][0x3d8] ;  /* 0x0000f600ff087b82 */ /* 0x000e680000000a00 */
        /* <DEDUP_REMOVED lines=8> */
[----:B------:R-:W-:Y:S01]  /*1650*/  LOP3.LUT R2, R24, R11, RZ, 0x3c, !PT ;  /* 0x0000000b18027212 */ /* 0x000fe200078e3cff */
[----:B------:R-:W3:Y:S03]  /*1660*/  LDC.64 R4, c[0x0][0x3d0] ;  /* 0x0000f400ff047b82 */ /* 0x000ee60000000a00 */
[----:B------:R-:W-:-:S02]  /*1670*/  ISETP.GE.AND P1, PT, R2, RZ, PT ;  /* 0x000000ff0200720c */ /* 0x000fc40003f26270 */
[----:B------:R-:W-:-:S05]  /*1680*/  LEA R2, R131, 0xffffff80, 0x7 ;  /* 0xffffff8083027811 */ /* 0x000fca00078e38ff */
[----:B------:R-:W-:Y:S01]  /*1690*/  @P2 IADD3 R10, PT, PT, R10, 0x1, RZ ;  /* 0x000000010a0a2810 */ /* 0x000fe20007ffe0ff */
[----:B------:R-:W-:-:S04]  /*16a0*/  IMAD.WIDE.U32 R14, R2, R6, R14 ;  /* 0x00000006020e7225 */ /* 0x000fc800078e000e */
[----:B------:R-:W-:Y:S01]  /*16b0*/  IMAD.WIDE.U32 R12, R2, R128, R12 ;  /* 0x00000080020c7225 */ /* 0x000fe200078e000c */
[----:B------:R-:W-:Y:S02]  /*16c0*/  @!P1 IADD3 R10, PT, PT, -R10, RZ, RZ ;  /* 0x000000ff0a0a9210 */ /* 0x000fe40007ffe1ff */
[----:B------:R-:W-:Y:S01]  /*16d0*/  @!P0 LOP3.LUT R10, RZ, R11, RZ, 0x33, !PT ;  /* 0x0000000bff0a8212 */ /* 0x000fe200078e33ff */
[C---:B------:R-:W-:Y:S02]  /*16e0*/  IMAD R15, R2.reuse, R7, R15 ;  /* 0x00000007020f7224 */ /* 0x040fe400078e020f */
[----:B------:R-:W-:Y:S01]  /*16f0*/  IMAD R13, R2, R129, R13 ;  /* 0x00000081020d7224 */ /* 0x000fe200078e020d */
        /* <DEDUP_REMOVED lines=10> */
.L_x_5666:
        /* <DEDUP_REMOVED lines=29> */
[----:B------:R-:W-:-:S03]  /*1970*/  LEA R165, R165, UR5, 0x1 ;  /* 0x00000005a5a57c11 */ /* 0x000fc6000f8e08ff */
[----:B------:R-:W-:Y:S01]  /*1980*/  IMAD.WIDE.U32 R10, R14, R6, R10 ;  /* 0x000000060e0a7225 */ /* 0x000fe200078e000a */
[----:B--2---:R-:W-:-:S03]  /*1990*/  LEA R158, P2, R22, UR12, 0x1 ;  /* 0x0000000c169e7c11 */ /* 0x004fc6000f8408ff */
[----:B----4-:R-:W-:-:S04]  /*19a0*/  @!P0 IMAD.WIDE.U32 R12, R163, R8, RZ ;  /* 0x00000008a30c8225 */ /* 0x010fc800078e00ff */
[----:B------:R-:W-:Y:S02]  /*19b0*/  @!P0 IMAD R9, R163, R9, R13 ;  /* 0x00000009a3098224 */ /* 0x000fe400078e020d */
[----:B---3--:R-:W-:-:S04]  /*19c0*/  @P0 IMAD.WIDE.U32 R18, R162, R4, RZ ;  /* 0x00000004a2120225 */ /* 0x008fc800078e00ff */
[----:B------:R-:W-:Y:S01]  /*19d0*/  @!P0 IMAD.MOV.U32 R4, RZ, RZ, R12 ;  /* 0x000000ffff048224 */ /* 0x000fe200078e000c */
[----:B------:R-:W-:Y:S01]  /*19e0*/  SHF.R.U32.HI R12, RZ, 0x1, R0 ;  /* 0x00000001ff0c7819 */ /* 0x000fe20000011600 */
[----:B------:R-:W-:Y:S02]  /*19f0*/  @P0 IMAD.MOV.U32 R4, RZ, RZ, R18 ;  /* 0x000000ffff040224 */ /* 0x000fe400078e0012 */
[----:B------:R-:W-:Y:S01]  /*1a00*/  @P0 IMAD R9, R162, R5, R19 ;  /* 0x00000005a2090224 */ /* 0x000fe200078e0213 */
[----:B------:R-:W-:Y:S01]  /*1a10*/  LOP3.LUT R134, R21, 0x8, R12, 0x78, !PT ;  /* 0x0000000815867812 */ /* 0x000fe200078e780c */
        /* <DEDUP_REMOVED lines=27> */
.L_x_5673:
[----:B------:R2:W-:Y:S02]  /*1bd0*/  STS.128 [R165], RZ ;  /* 0x000000ffa5007388 */ /* 0x0005e40000000c00 */
.L_x_5672:
[----:B------:R-:W-:Y:S05]  /*1be0*/  BSYNC.RECONVERGENT B0 ;  /* 0x0000000000007941 */ /* 0x000fea0003800200 */
.L_x_5671:
[C---:B------:R-:W-:Y:S01]  /*1bf0*/  VIADD R23, R14.reuse, 0x10 ;  /* 0x000000100e177836 */ /* 0x040fe20000000000 */
        /* <DEDUP_REMOVED lines=31> */
.L_x_5675:
[----:B------:R-:W-:Y:S05]  /*1df0*/  BSYNC.RECONVERGENT B0 ;  /* 0x0000000000007941 */ /* 0x000fea0003800200 */
.L_x_5674:
        /* <DEDUP_REMOVED lines=22> */
.L_x_5677:
[----:B------:R-:W-:Y:S05]  /*1f60*/  BSYNC.RECONVERGENT B0 ;  /* 0x0000000000007941 */ /* 0x000fea0003800200 */
.L_x_5676:
        /* <DEDUP_REMOVED lines=22> */
.L_x_5679:
[----:B------:R-:W-:Y:S05]  /*20d0*/  BSYNC.RECONVERGENT B0 ;  /* 0x0000000000007941 */ /* 0x000fea0003800200 */
.L_x_5678:
        /* <DEDUP_REMOVED lines=13> */
.L_x_5682:
[----:B------:R1:W-:Y:S02]  /*21b0*/  STS.128 [R165+0x2000], RZ ;  /* 0x002000ffa5007388 */ /* 0x0003e40000000c00 */
.L_x_5681:
[----:B------:R-:W-:Y:S05]  /*21c0*/  BSYNC.RECONVERGENT B0 ;  /* 0x0000000000007941 */ /* 0x000fea0003800200 */
.L_x_5680:
[----:B-1--4-:R-:W1:Y:S01]  /*21d0*/  LDC.64 R4, c[0x0][0x538] ;  /* 0x00014e00ff047b82 */ /* 0x012e620000000a00 */
[-C--:B------:R-:W-:Y:S01]  /*21e0*/  ISETP.GE.AND P1, PT, R23, R8.reuse, PT ;  /* 0x000000081700720c */ /* 0x080fe20003f26270 */
[C---:B------:R-:W-:Y:S01]  /*21f0*/  VIADD R19, R14.reuse, 0x40 ;  /* 0x000000400e137836 */ /* 0x040fe20000000000 */
        /* <DEDUP_REMOVED lines=14> */
[----:B------:R-:W4:Y:S02]  /*22e0*/  LDCU UR4, c[0x0][0x440] ;  /* 0x00008800ff0477ac */ /* 0x000f240008000800 */
[----:B----4-:R-:W-:-:S13]  /*22f0*/  ISETP.GE.AND P1, PT, R166, UR4, PT ;  /* 0x00000004a6007c0c */ /* 0x010fda000bf26270 */
[----:B------:R4:W-:Y:S01]  /*2300*/  @P1 STS.128 [R165+0x2800], RZ ;  /* 0x002800ffa5001388 */ /* 0x0009e20000000c00 */
[----:B------:R-:W-:Y:S05]  /*2310*/  @P1 BRA `(.L_x_5684) ;  /* 0x0000000000101947 */ /* 0x000fea0003800000 */
[----:B------:R-:W-:Y:S01]  /*2320*/  @!PT LDS RZ, [RZ] ;  /* 0x00000000fffff984 */ /* 0x000fe20000000800 */
[----:B------:R-:W-:Y:S01]  /*2330*/  @!PT LDS RZ, [RZ] ;  /* 0x00000000fffff984 */ /* 0x000fe20000000800 */
[----:B------:R-:W-:Y:S01]  /*2340*/  @!PT LDS RZ, [RZ] ;  /* 0x00000000fffff984 */ /* 0x000fe20000000800 */
[----:B------:R1:W-:Y:S02]  /*2350*/  LDGSTS.E.BYPASS.LTC128B.128 [R165+0x2800], desc[UR16][R26.64] ;  /* 0x028000001aa57fae */ /* 0x0003e4000b981a10 */
.L_x_5684:
[----:B------:R-:W-:Y:S05]  /*2360*/  BSYNC.RECONVERGENT B0 ;  /* 0x0000000000007941 */ /* 0x000fea0003800200 */
.L_x_5683:
        /* <DEDUP_REMOVED lines=13> */
.L_x_5686:
[----:B------:R-:W-:Y:S05]  /*2440*/  BSYNC.RECONVERGENT B0 ;  /* 0x0000000000007941 */ /* 0x000fea0003800200 */
.L_x_5685:
        /* <DEDUP_REMOVED lines=12> */
.L_x_5688:
[----:B------:R-:W-:Y:S05]  /*2510*/  BSYNC.RECONVERGENT B0 ;  /* 0x0000000000007941 */ /* 0x000fea0003800200 */
.L_x_5687:
        /* <DEDUP_REMOVED lines=15> */
.L_x_5690:
[----:B------:R-:W-:Y:S05]  /*2610*/  BSYNC.RECONVERGENT B0 ;  /* 0x0000000000007941 */ /* 0x000fea0003800200 */
.L_x_5689:
        /* <DEDUP_REMOVED lines=12> */
.L_x_5692:
[----:B------:R-:W-:Y:S05]  /*26e0*/  BSYNC.RECONVERGENT B0 ;  /* 0x0000000000007941 */ /* 0x000fea0003800200 */
.L_x_5691:
        /* <DEDUP_REMOVED lines=15> */
.L_x_5694:
[----:B------:R-:W-:Y:S05]  /*27e0*/  BSYNC.RECONVERGENT B0 ;  /* 0x0000000000007941 */ /* 0x000fea0003800200 */
.L_x_5693:
        /* <DEDUP_REMOVED lines=13> */
.L_x_5696:
[----:B------:R-:W-:Y:S05]  /*28c0*/  BSYNC.RECONVERGENT B0 ;  /* 0x0000000000007941 */ /* 0x000fea0003800200 */
.L_x_5695:
[----:B------:R-:W5:Y:S01]  /*28d0*/  LDCU.64 UR6, c[0x0][0x540] ;  /* 0x0000a800ff0677ac */ /* 0x000f620008000a00 */
[----:B------:R-:W-:Y:S01]  /*28e0*/  IMAD.MOV.U32 R25, RZ, RZ, RZ ;  /* 0x000000ffff197224 */ /* 0x000fe200078e00ff */
[----:B------:R-:W0:Y:S01]  /*28f0*/  LDGDEPBAR ;  /* 0x00000000000079af */ /* 0x000e220000000000 */
[----:B------:R-:W2:Y:S01]  /*2900*/  LDCU UR4, c[0x0][0x458] ;  /* 0x00008b00ff0477ac */ /* 0x000ea20008000800 */
[----:B-----5:R-:W-:-:S04]  /*2910*/  IMAD.WIDE.U32 R24, R163, UR6, R24 ;  /* 0x00000006a3187c25 */ /* 0x020fc8000f8e0018 */
[----:B------:R-:W-:Y:S01]  /*2920*/  IMAD R10, R163, UR7, R25 ;  /* 0x00000007a30a7c24 */ /* 0x000fe2000f8e0219 */
[----:B-1----:R-:W-:Y:S01]  /*2930*/  LEA R26, P0, R24, R4, 0x2 ;  /* 0x00000004181a7211 */ /* 0x002fe200078010ff */
[----:B------:R-:W-:Y:S01]  /*2940*/  IMAD.SHL.U32 R130, R0, 0x2, RZ ;  /* 0x0000000200827824 */ /* 0x000fe200078e00ff */
[----:B------:R-:W-:Y:S01]  /*2950*/  BSSY.RECONVERGENT B0, `(.L_x_5697) ;  /* 0x000001f000007945 */ /* 0x000fe20003800200 */
[----:B------:R-:W-:-:S04]  /*2960*/  DEPBAR.LE SB0, 0x0 ;  /* 0x000080000000791a */ /* 0x000fc80000000000 */
[----:B------:R-:W-:-:S05]  /*2970*/  LEA.HI.X R27, R24, R5, R10, 0x2, P0 ;  /* 0x00000005181b7211 */ /* 0x000fca00000f140a */
[----:B------:R-:W5:Y:S01]  /*2980*/  LDG.E R10, desc[UR16][R26.64] ;  /* 0x000000101a0a7981 */ /* 0x000f62000c1e1900 */
[----:B--2---:R-:W5:Y:S01]  /*2990*/  MUFU.RCP R5, UR4 ;  /* 0x0000000400057d08 */ /* 0x004f620008001000 */
[----:B------:R-:W-:Y:S01]  /*29a0*/  LOP3.LUT R25, R12, 0x1f0, RZ, 0xc0, !PT ;  /* 0x000001f00c197812 */ /* 0x000fe200078ec0ff */
[----:B------:R-:W-:Y:S01]  /*29b0*/  IMAD.SHL.U32 R4, R0, 0x20, RZ ;  /* 0x0000002000047824 */ /* 0x000fe200078e00ff */
[----:B------:R-:W-:Y:S02]  /*29c0*/  SHF.R.U32.HI R12, RZ, 0x2, R0 ;  /* 0x00000002ff0c7819 */ /* 0x000fe40000011600 */
[----:B------:R-:W-:Y:S02]  /*29d0*/  IADD3 R132, PT, PT, R25, 0x1, R164 ;  /* 0x0000000119847810 */ /* 0x000fe40007ffe0a4 */
[----:B------:R-:W-:Y:S02]  /*29e0*/  LOP3.LUT R12, R12, 0x7, RZ, 0xc0, !PT ;  /* 0x000000070c0c7812 */ /* 0x000fe400078ec0ff */
[----:B------:R-:W-:-:S02]  /*29f0*/  LOP3.LUT R155, R135, 0x7c00, R4, 0xf8, !PT ;  /* 0x00007c00879b7812 */ /* 0x000fc400078ef804 */
[----:B------:R-:W-:Y:S02]  /*2a00*/  IADD3 R132, PT, PT, -R3, R132, R12 ;  /* 0x0000008403847210 */ /* 0x000fe40007ffe10c */
[----:B------:R-:W-:Y:S01]  /*2a10*/  SHF.L.U64.HI R126, R6, 0x4, R7 ;  /* 0x00000004067e7819 */ /* 0x000fe20000010207 */
[----:B------:R-:W-:Y:S01]  /*2a20*/  IMAD.IADD R155, R134, 0x1, R155 ;  /* 0x00000001869b7824 */ /* 0x000fe200078e029b */
[----:B------:R-:W-:Y:S02]  /*2a30*/  LOP3.LUT R130, R130, 0x6, RZ, 0xc0, !PT ;  /* 0x0000000682827812 */ /* 0x000fe400078ec0ff */
[----:B------:R-:W-:Y:S01]  /*2a40*/  IADD3 R132, PT, PT, R132, UR14, R139 ;  /* 0x0000000e84847c10 */ /* 0x000fe2000fffe08b */
[----:B------:R-:W-:Y:S01]  /*2a50*/  BAR.SYNC.DEFER_BLOCKING 0x0 ;  /* 0x0000000000007b1d */ /* 0x000fe20000010000 */
[----:B-----5:R-:W-:Y:S01]  /*2a60*/  FMUL.FTZ R3, R10, R5 ;  /* 0x000000050a037220 */ /* 0x020fe20000410000 */
[----:B------:R-:W-:-:S04]  /*2a70*/  IMAD.SHL.U32 R5, R6, 0x10, RZ ;  /* 0x0000001006057824 */ /* 0x000fc800078e00ff */
        /* <DEDUP_REMOVED lines=9> */
.L_x_5699:
[----:B------:R1:W-:Y:S01]  /*2b10*/  STS.128 [R165+0x6000], RZ ;  /* 0x006000ffa5007388 */ /* 0x0003e20000000c00 */
[----:B------:R-:W-:Y:S05]  /*2b20*/  BRA `(.L_x_5700) ;  /* 0x0000000000047947 */ /* 0x000fea0003800000 */
.L_x_5698:
[----:B------:R1:W-:Y:S02]  /*2b30*/  STS.128 [R165+0x6000], RZ ;  /* 0x006000ffa5007388 */ /* 0x0003e40000000c00 */
.L_x_5700:
[----:B------:R-:W-:Y:S05]  /*2b40*/  BSYNC.RECONVERGENT B0 ;  /* 0x0000000000007941 */ /* 0x000fea0003800200 */
.L_x_5697:
[----:B------:R-:W-:Y:S01]  /*2b50*/  ISETP.GE.AND P0, PT, R23, R8, PT ;  /* 0x000000081700720c */ /* 0x000fe20003f06270 */
[C---:B------:R-:W-:Y:S01]  /*2b60*/  IMAD.SHL.U32 R127, R5.reuse, 0x2, RZ ;  /* 0x00000002057f7824 */ /* 0x040fe200078e00ff */
[----:B------:R-:W-:Y:S01]  /*2b70*/  SHF.L.U64.HI R126, R5, 0x1, R126 ;  /* 0x00000001057e7819 */ /* 0x000fe2000001027e */
[----:B------:R-:W-:Y:S01]  /*2b80*/  BSSY.RECONVERGENT B0, `(.L_x_5701) ;  /* 0x0000017000007945 */ /* 0x000fe20003800200 */
[----:B------:R-:W-:Y:S02]  /*2b90*/  LOP3.LUT R5, R21, 0x8, R0, 0x78, !PT ;  /* 0x0000000815057812 */ /* 0x000fe400078e7800 */
[----:B------:R-:W-:Y:S02]  /*2ba0*/  IADD3 R10, P1, PT, R127, R160, RZ ;  /* 0x000000a07f0a7210 */ /* 0x000fe40007f3e0ff */
[----:B------:R-:W-:Y:S02]  /*2bb0*/  LOP3.LUT R154, R154, 0x400, RZ, 0xc0, !PT ;  /* 0x000004009a9a7812 */ /* 0x000fe400078ec0ff */
[-C--:B------:R-:W-:Y:S01]  /*2bc0*/  ISETP.GE.AND P6, PT, R11, R8.reuse, PT ;  /* 0x000000080b00720c */ /* 0x080fe20003fc6270 */
[----:B------:R-:W-:Y:S01]  /*2bd0*/  IMAD.X R11, R126, 0x1, R161, P1 ;  /* 0x000000017e0b7824 */ /* 0x000fe200008e06a1 */
[-C--:B------:R-:W-:Y:S01]  /*2be0*/  ISETP.GE.AND P5, PT, R9, R8.reuse, PT ;  /* 0x000000080900720c */ /* 0x080fe20003fa6270 */
[----:B------:R1:W-:Y:S01]  /*2bf0*/  @P0 STS.128 [R165+0x6800], RZ ;  /* 0x006800ffa5000388 */ /* 0x0003e20000000c00 */
[-C--:B------:R-:W-:Y:S01]  /*2c00*/  ISETP.GE.AND P4, PT, R19, R8.reuse, PT ;  /* 0x000000081300720c */ /* 0x080fe20003f86270 */
[----:B------:R-:W-:Y:S01]  /*2c10*/  IMAD R154, R5, 0x2, R154 ;  /* 0x00000002059a7824 */ /* 0x000fe200078e029a */
[----:B------:R-:W-:-:S02]  /*2c20*/  ISETP.GE.AND P3, PT, R17, R8, PT ;  /* 0x000000081100720c */ /* 0x000fc40003f66270 */
        /* <DEDUP_REMOVED lines=12> */
.L_x_5702:
[----:B------:R-:W-:Y:S05]  /*2cf0*/  BSYNC.RECONVERGENT B0 ;  /* 0x0000000000007941 */ /* 0x000fea0003800200 */
.L_x_5701:
        /* <DEDUP_REMOVED lines=13> */
.L_x_5704:
[----:B------:R-:W-:Y:S05]  /*2dd0*/  BSYNC.RECONVERGENT B0 ;  /* 0x0000000000007941 */ /* 0x000fea0003800200 */
.L_x_5703:
        /* <DEDUP_REMOVED lines=13> */
.L_x_5706:
[----:B------:R-:W-:Y:S05]  /*2eb0*/  BSYNC.RECONVERGENT B0 ;  /* 0x0000000000007941 */ /* 0x000fea0003800200 */
.L_x_5705:
        /* <DEDUP_REMOVED lines=16> */
.L_x_5708:
[----:B------:R-:W-:Y:S05]  /*2fc0*/  BSYNC.RECONVERGENT B0 ;  /* 0x0000000000007941 */ /* 0x000fea0003800200 */
.L_x_5707:
        /* <DEDUP_REMOVED lines=13> */
.L_x_5710:
[----:B------:R-:W-:Y:S05]  /*30a0*/  BSYNC.RECONVERGENT B0 ;  /* 0x0000000000007941 */ /* 0x000fea0003800200 */
.L_x_5709:
        /* <DEDUP_REMOVED lines=16> */
.L_x_5712:
[----:B------:R-:W-:Y:S05]  /*31b0*/  BSYNC.RECONVERGENT B0 ;  /* 0x0000000000007941 */ /* 0x000fea0003800200 */
.L_x_5711:
        /* <DEDUP_REMOVED lines=14> */
.L_x_5714:
[----:B------:R-:W-:Y:S05]  /*32a0*/  BSYNC.RECONVERGENT B0 ;  /* 0x0000000000007941 */ /* 0x000fea0003800200 */
.L_x_5713:
[----:B------:R-:W-:Y:S01]  /*32b0*/  LDSM.16.M88.4 R92, [R155] ;  /* 0x000000009b5c783b */ /* 0x000fe20000000200 */
[----:B------:R-:W-:Y:S01]  /*32c0*/  R2P PR, R0, 0x6 ;  /* 0x0000000600007804 */ /* 0x000fe20000000000 */
[----:B-1----:R-:W-:Y:S01]  /*32d0*/  IMAD.MOV.U32 R5, RZ, RZ, 0x20 ;  /* 0x00000020ff057424 */ /* 0x002fe200078e00ff */
[----:B------:R-:W-:Y:S01]  /*32e0*/  VIMNMX R133, PT, PT, R132, R139, PT ;  /* 0x0000008b84857248 */ /* 0x000fe20003fe0100 */
[----:B------:R-:W1:Y:S01]  /*32f0*/  LDSM.16.M88.4 R48, [R154+UR5+0x2000] ;  /* 0x002000059a30783b */ /* 0x000e620008000200 */
[----:B------:R-:W-:Y:S01]  /*3300*/  VIADD R0, R154, UR5 ;  /* 0x000000059a007c36 */ /* 0x000fe20008000000 */
[----:B------:R-:W-:Y:S01]  /*3310*/  VIADDMNMX R132, R132, 0x8, R139, PT ;  /* 0x0000000884847846 */ /* 0x000fe2000380018b */
[----:B------:R-:W-:Y:S01]  /*3320*/  IMAD.MOV.U32 R4, RZ, RZ, 0x40 ;  /* 0x00000040ff047424 */ /* 0x000fe200078e00ff */
[----:B------:R-:W-:Y:S01]  /*3330*/  SEL R5, R5, 0xffffffe0, !P1 ;  /* 0xffffffe005057807 */ /* 0x000fe20004800000 */
[----:B------:R-:W5:Y:S03]  /*3340*/  LDSM.16.M88.4 R40, [R154+UR5+0x2800] ;  /* 0x002800059a28783b */ /* 0x000f660008000200 */
[----:B------:R-:W-:Y:S01]  /*3350*/  SEL R4, R4, 0xffffffc0, !P2 ;  /* 0xffffffc004047807 */ /* 0x000fe20005000000 */
[--C-:B------:R-:W-:Y:S01]  /*3360*/  IMAD.IADD R153, R155, 0x1, R5.reuse ;  /* 0x000000019b997824 */ /* 0x100fe200078e0205 */
[----:B------:R-:W-:Y:S01]  /*3370*/  LDSM.16.M88.4 R24, [R154+UR5+0x3800] ;  /* 0x003800059a18783b */ /* 0x000fe20008000200 */
[----:B------:R-:W-:-:S02]  /*3380*/  IMAD.IADD R149, R0, 0x1, R5 ;  /* 0x0000000100957824 */ /* 0x000fc400078e0205 */
[--C-:B------:R-:W-:Y:S01]  /*3390*/  IMAD.IADD R152, R155, 0x1, R4.reuse ;  /* 0x000000019b987824 */ /* 0x100fe200078e0204 */
[----:B------:R-:W-:Y:S01]  /*33a0*/  LDSM.16.M88.4 R80, [R153] ;  /* 0x000000009950783b */ /* 0x000fe20000000200 */
[----:B------:R-:W-:Y:S02]  /*33b0*/  IMAD.IADD R148, R0, 0x1, R4 ;  /* 0x0000000100947824 */ /* 0x000fe400078e0204 */
[C---:B------:R-:W-:Y:S01]  /*33c0*/  IMAD.IADD R151, R5.reuse, 0x1, R152 ;  /* 0x0000000105977824 */ /* 0x040fe200078e0298 */
[----:B------:R-:W2:Y:S01]  /*33d0*/  LDSM.16.M88.4 R60, [R149+0x2000] ;  /* 0x00200000953c783b */ /* 0x000ea20000000200 */
[----:B------:R-:W-:Y:S02]  /*33e0*/  IMAD.IADD R147, R5, 0x1, R148 ;  /* 0x0000000105937824 */ /* 0x000fe400078e0294 */
[----:B------:R-:W-:Y:S01]  /*33f0*/  IMAD.IADD R0, R125, 0x1, R130 ;  /* 0x000000017d007824 */ /* 0x000fe200078e0282 */
[----:B------:R-:W3:Y:S04]  /*3400*/  LDSM.16.M88.4 R16, [R154+UR5+0x4000] ;  /* 0x004000059a10783b */ /* 0x000ee80008000200 */
[----:B------:R-:W4:Y:S04]  /*3410*/  LDSM.16.M88.4 R8, [R154+UR5+0x4800] ;  /* 0x004800059a08783b */ /* 0x000f280008000200 */
[----:B------:R-:W4:Y:S04]  /*3420*/  LDSM.16.M88.4 R56, [R149+0x2800] ;  /* 0x002800009538783b */ /* 0x000f280000000200 */
[----:B------:R-:W-:Y:S04]  /*3430*/  LDSM.16.M88.4 R32, [R154+UR5+0x3000] ;  /* 0x003000059a20783b */ /* 0x000fe80008000200 */
[----:B------:R-:W-:Y:S01]  /*3440*/  LDSM.16.M88.4 R100, [R154+UR5+0x5000] ;  /* 0x005000059a64783b */ /* 0x000fe20008000200 */
[C---:B-1----:R-:W-:Y:S03]  /*3450*/  HMMA.16816.F32.BF16 R52, R92.reuse, R48, RZ ;  /* 0x000000305c34723c */ /* 0x042fe600000418ff */
[----:B------:R-:W-:Y:S04]  /*3460*/  LDSM.16.M88.4 R64, [R154+UR5+0x5800] ;  /* 0x005800059a40783b */ /* 0x000fe80008000200 */
[----:B------:R-:W-:Y:S01]  /*3470*/  LDSM.16.M88.4 R112, [R149+0x4000] ;  /* 0x004000009570783b */ /* 0x000fe20000000200 */
[C---:B------:R-:W-:Y:S03]  /*3480*/  HMMA.16816.F32.BF16 R48, R92.reuse, R50, RZ ;  /* 0x000000325c30723c */ /* 0x040fe600000418ff */
[----:B------:R-:W-:Y:S04]  /*3490*/  LDSM.16.M88.4 R108, [R149+0x4800] ;  /* 0x00480000956c783b */ /* 0x000fe80000000200 */
[----:B------:R-:W-:Y:S01]  /*34a0*/  LDSM.16.M88.4 R120, [R149+0x3000] ;  /* 0x003000009578783b */ /* 0x000fe20000000200 */
[----:B-----5:R-:W-:Y:S03]  /*34b0*/  HMMA.16816.F32.BF16 R44, R92, R40, RZ ;  /* 0x000000285c2c723c */ /* 0x020fe600000418ff */
[----:B------:R-:W-:Y:S04]  /*34c0*/  LDSM.16.M88.4 R88, [R149+0x5000] ;  /* 0x005000009558783b */ /* 0x000fe80000000200 */
[----:B------:R-:W-:Y:S01]  /*34d0*/  LDSM.16.M88.4 R84, [R149+0x5800] ;  /* 0x005800009554783b */ /* 0x000fe20000000200 */
[C---:B--2---:R-:W-:Y:S03]  /*34e0*/  HMMA.16816.F32.BF16 R52, R80.reuse, R60, R52 ;  /* 0x0000003c5034723c */ /* 0x044fe60000041834 */
[----:B------:R-:W-:Y:S04]  /*34f0*/  LDSM.16.M88.4 R116, [R152] ;  /* 0x000000009874783b */ /* 0x000fe80000000200 */
[----:B------:R-:W-:Y:S01]  /*3500*/  LDSM.16.M88.4 R68, [R148+0x3000] ;  /* 0x003000009444783b */ /* 0x000fe20000000200 */
[----:B------:R-:W-:Y:S03]  /*3510*/  HMMA.16816.F32.BF16 R48, R80, R62, R48 ;  /* 0x0000003e5030723c */ /* 0x000fe60000041830 */
[----:B------:R-:W1:Y:S04]  /*3520*/  LDSM.16.M88.4 R60, [R149+0x3800] ;  /* 0x00380000953c783b */ /* 0x000e680000000200 */
[----:B------:R-:W-:Y:S01]  /*3530*/  LDSM.16.M88.4 R76, [R148+0x2000] ;  /* 0x00200000944c783b */ /* 0x000fe20000000200 */
[C---:B------:R-:W-:Y:S03]  /*3540*/  HMMA.16816.F32.BF16 R40, R92.reuse, R42, RZ ;  /* 0x0000002a5c28723c */ /* 0x040fe600000418ff */
[----:B------:R-:W-:Y:S04]  /*3550*/  LDSM.16.M88.4 R72, [R148+0x2800] ;  /* 0x002800009448783b */ /* 0x000fe80000000200 */
[----:B------:R-:W0:Y:S01]  /*3560*/  LDGDEPBAR ;  /* 0x00000000000079af */ /* 0x000e220000000000 */
[C---:B------:R-:W-:Y:S08]  /*3570*/  HMMA.16816.F32.BF16 R28, R92.reuse, R24, RZ ;  /* 0x000000185c1c723c */ /* 0x040ff000000418ff */
[C---:B------:R-:W-:Y:S08]  /*3580*/  HMMA.16816.F32.BF16 R24, R92.reuse, R26, RZ ;  /* 0x0000001a5c18723c */ /* 0x040ff000000418ff */
[C---:B---3--:R-:W-:Y:S08]  /*3590*/  HMMA.16816.F32.BF16 R20, R92.reuse, R16, RZ ;  /* 0x000000105c14723c */ /* 0x048ff000000418ff */
[----:B----4-:R-:W-:Y:S08]  /*35a0*/  HMMA.16816.F32.BF16 R12, R92, R8, RZ ;  /* 0x000000085c0c723c */ /* 0x010ff000000418ff */
[C---:B------:R-:W-:Y:S08]  /*35b0*/  HMMA.16816.F32.BF16 R44, R80.reuse, R56, R44 ;  /* 0x00000038502c723c */ /* 0x040ff0000004182c */
[----:B------:R-:W-:Y:S01]  /*35c0*/  HMMA.16816.F32.BF16 R40, R80, R58, R40 ;  /* 0x0000003a5028723c */ /* 0x000fe20000041828 */
[----:B------:R-:W2:Y:S07]  /*35d0*/  LDSM.16.M88.4 R56, [R148+0x4000] ;  /* 0x004000009438783b */ /* 0x000eae0000000200 */
[C---:B------:R-:W-:Y:S08]  /*35e0*/  HMMA.16816.F32.BF16 R16, R92.reuse, R18, RZ ;  /* 0x000000125c10723c */ /* 0x040ff000000418ff */
        /* <DEDUP_REMOVED lines=9> */
[----:B------:R-:W-:Y:S01]  /*3680*/  HMMA.16816.F32.BF16 R92, R92, R66, RZ ;  /* 0x000000425c5c723c */ /* 0x000fe200000418ff */
        /* <DEDUP_REMOVED lines=8> */
[C---:B------:R-:W-:Y:S08]  /*3710*/  HMMA.16816.F32.BF16 R32, R80.reuse, R122, R32 ;  /* 0x0000007a5020723c */ /* 0x040ff00000041820 */
[C---:B------:R-:W-:Y:S08]  /*3720*/  HMMA.16816.F32.BF16 R104, R80.reuse, R88, R104 ;  /* 0x000000585068723c */ /* 0x040ff00000041868 */
[C---:B------:R-:W-:Y:S01]  /*3730*/  HMMA.16816.F32.BF16 R100, R80.reuse, R90, R100 ;  /* 0x0000005a5064723c */ /* 0x040fe20000041864 */
[----:B------:R-:W-:Y:S07]  /*3740*/  LDSM.16.M88.4 R88, [R151] ;  /* 0x000000009758783b */ /* 0x000fee0000000200 */
[C---:B------:R-:W-:Y:S08]  /*3750*/  HMMA.16816.F32.BF16 R96, R80.reuse, R84, R96 ;  /* 0x000000545060723c */ /* 0x040ff00000041860 */
[----:B------:R-:W-:Y:S01]  /*3760*/  HMMA.16816.F32.BF16 R92, R80, R86, R92 ;  /* 0x00000056505c723c */ /* 0x000fe2000004185c */
[----:B------:R-:W4:Y:S04]  /*3770*/  LDSM.16.M88.4 R84, [R147+0x2000] ;  /* 0x002000009354783b */ /* 0x000f280000000200 */
[----:B------:R-:W-:Y:S03]  /*3780*/  LDSM.16.M88.4 R80, [R147+0x2800] ;  /* 0x002800009350783b */ /* 0x000fe60000000200 */
        /* <DEDUP_REMOVED lines=9> */
[C---:B------:R-:W-:Y:S08]  /*3820*/  HMMA.16816.F32.BF16 R52, R116.reuse, R76, R52 ;  /* 0x0000004c7434723c */ /* 0x040ff00000041834 */
[C---:B---3--:R-:W-:Y:S08]  /*3830*/  HMMA.16816.F32.BF16 R92, R116.reuse, R110, R92 ;  /* 0x0000006e745c723c */ /* 0x048ff0000004185c */
[C---:B------:R-:W-:Y:S08]  /*3840*/  HMMA.16816.F32.BF16 R104, R116.reuse, R112, R104 ;  /* 0x000000707468723c */ /* 0x040ff00000041868 */
[C---:B------:R-:W-:Y:S01]  /*3850*/  HMMA.16816.F32.BF16 R48, R116.reuse, R78, R48 ;  /* 0x0000004e7430723c */ /* 0x040fe20000041830 */
[----:B------:R-:W-:Y:S07]  /*3860*/  LDSM.16.M88.4 R76, [R147+0x3000] ;  /* 0x00300000934c783b */ /* 0x000fee0000000200 */
[C---:B------:R-:W-:Y:S08]  /*3870*/  HMMA.16816.F32.BF16 R44, R116.reuse, R72, R44 ;  /* 0x00000048742c723c */ /* 0x040ff0000004182c */
[C---:B------:R-:W-:Y:S01]  /*3880*/  HMMA.16816.F32.BF16 R40, R116.reuse, R74, R40 ;  /* 0x0000004a7428723c */ /* 0x040fe20000041828 */
[----:B------:R-:W3:Y:S07]  /*3890*/  LDSM.16.M88.4 R72, [R147+0x3800] ;  /* 0x003800009348783b */ /* 0x000eee0000000200 */
[----:B------:R-:W-:Y:S08]  /*38a0*/  HMMA.16816.F32.BF16 R96, R116, R108, R96 ;  /* 0x0000006c7460723c */ /* 0x000ff00000041860 */
[C---:B----4-:R-:W-:Y:S08]  /*38b0*/  HMMA.16816.F32.BF16 R52, R88.reuse, R84, R52 ;  /* 0x000000545834723c */ /* 0x050ff00000041834 */
[----:B--2---:R-:W-:Y:S01]  /*38c0*/  HMMA.16816.F32.BF16 R92, R88, R58, R92 ;  /* 0x0000003a585c723c */ /* 0x004fe2000004185c */
[----:B------:R-:W-:-:S05]  /*38d0*/  VIADD R58, R0, 0x78 ;  /* 0x00000078003a7836 */ /* 0x000fca0000000000 */
[-C--:B------:R-:W-:Y:S02]  /*38e0*/  ISETP.GE.AND P1, PT, R58, R133.reuse, PT ;  /* 0x000000853a00720c */ /* 0x080fe40003f26270 */
[C---:B-1----:R-:W-:Y:S01]  /*38f0*/  HMMA.16816.F32.BF16 R104, R88.reuse, R60, R104 ;  /* 0x0000003c5868723c */ /* 0x042fe20000041868 */
[----:B------:R-:W-:Y:S01]  /*3900*/  VIADD R60, R0, 0x1 ;  /* 0x00000001003c7836 */ /* 0x000fe20000000000 */
[----:B------:R-:W-:Y:S02]  /*3910*/  ISETP.GE.AND P0, PT, R58, R132, PT ;  /* 0x000000843a00720c */ /* 0x000fe40003f06270 */
[----:B------:R-:W-:Y:S02]  /*3920*/  I2FP.F32.U32 R59, R58 ;  /* 0x0000003a003b7245 */ /* 0x000fe40000201000 */
[----:B------:R-:W-:Y:S02]  /*3930*/  I2FP.F32.U32 R58, R60 ;  /* 0x0000003c003a7245 */ /* 0x000fe40000201000 */
[----:B------:R-:W-:Y:S01]  /*3940*/  HMMA.16816.F32.BF16 R48, R88, R86, R48 ;  /* 0x000000565830723c */ /* 0x000fe20000041830 */
[----:B------:R-:W-:-:S02]  /*3950*/  ISETP.GE.AND P6, PT, R60, R133, PT ;  /* 0x000000853c00720c */ /* 0x000fc40003fc6270 */
[CC--:B------:R-:W-:Y:S01]  /*3960*/  FFMA.FTZ R92, R3.reuse, R59.reuse, R92 ;  /* 0x0000003b035c7223 */ /* 0x0c0fe2000001005c */
[----:B------:R-:W-:Y:S01]  /*3970*/  FFMA.FTZ R94, R3, R59, R94 ;  /* 0x0000003b035e7223 */ /* 0x000fe2000001005e */
[----:B------:R-:W-:-:S03]  /*3980*/  ISETP.GE.AND P3, PT, R60, R132, PT ;  /* 0x000000843c00720c */ /* 0x000fc60003f66270 */
[----:B------:R-:W-:Y:S01]  /*3990*/  HMMA.16816.F32.BF16 R44, R88, R80, R44 ;  /* 0x00000050582c723c */ /* 0x000fe2000004182c */
[----:B------:R-:W-:Y:S01]  /*39a0*/  FFMA.FTZ R80, R3, R58, R55 ;  /* 0x0000003a03507223 */ /* 0x000fe20000010037 */
[----:B------:R-:W-:-:S04]  /*39b0*/  FSEL R55, R92, -INF , !P1 ;  /* 0xff8000005c377808 */ /* 0x000fc80004800000 */
[----:B------:R-:W-:Y:S02]  /*39c0*/  FSEL R80, R80, -INF , !P3 ;  /* 0xff80000050507808 */ /* 0x000fe40005800000 */
[C---:B------:R-:W-:Y:S08]  /*39d0*/  HMMA.16816.F32.BF16 R28, R116.reuse, R64, R28 ;  /* 0x00000040741c723c */ /* 0x040ff0000004181c */
[----:B------:R-:W-:Y:S01]  /*39e0*/  HMMA.16816.F32.BF16 R24, R116, R66, R24 ;  /* 0x000000427418723c */ /* 0x000fe20000041818 */
[----:B------:R-:W1:Y:S01]  /*39f0*/  LDSM.16.M88.4 R64, [R147+0x4800] ;  /* 0x004800009340783b */ /* 0x000e620000000200 */
[----:B------:R-:W-:-:S06]  /*3a00*/  DEPBAR.LE SB0, 0x0 ;  /* 0x000080000000791a */ /* 0x000fcc0000000000 */
[----:B-----5:R-:W-:Y:S01]  /*3a10*/  HMMA.16816.F32.BF16 R20, R88, R68, R20 ;  /* 0x000000445814723c */ /* 0x020fe20000041814 */
[----:B------:R-:W-:Y:S01]  /*3a20*/  FFMA.FTZ R69, R3, R58, R53 ;  /* 0x0000003a03457223 */ /* 0x000fe20000010035 */
[----:B------:R-:W-:-:S04]  /*3a30*/  VIADD R53, R0, 0x9 ;  /* 0x0000000900357836 */ /* 0x000fc80000000000 */
[----:B------:R-:W-:Y:S02]  /*3a40*/  FSEL R69, R69, -INF , !P6 ;  /* 0xff80000045457808 */ /* 0x000fe40007000000 */
[C---:B------:R-:W-:Y:S01]  /*3a50*/  HMMA.16816.F32.BF16 R96, R88.reuse, R56, R96 ;  /* 0x000000385860723c */ /* 0x040fe20000041860 */
[C---:B------:R-:W-:Y:S01]  /*3a60*/  VIADD R56, R0.reuse, 0x8 ;  /* 0x0000000800387836 */ /* 0x040fe20000000000 */
[CC--:B------:R-:W-:Y:S01]  /*3a70*/  ISETP.GE.AND P4, PT, R53.reuse, R133.reuse, PT ;  /* 0x000000853500720c */ /* 0x0c0fe20003f86270 */
[----:B------:R-:W-:Y:S01]  /*3a80*/  VIADD R57, R0, 0x10 ;  /* 0x0000001000397836 */ /* 0x000fe20000000000 */
[-C--:B------:R-:W-:Y:S02]  /*3a90*/  ISETP.GE.AND P1, PT, R53, R132.reuse, PT ;  /* 0x000000843500720c */ /* 0x080fe40003f26270 */
[C---:B------:R-:W-:Y:S02]  /*3aa0*/  ISETP.GE.AND P5, PT, R56.reuse, R133, PT ;  /* 0x000000853800720c */ /* 0x040fe40003fa6270 */
[----:B------:R-:W-:Y:S01]  /*3ab0*/  ISETP.GE.AND P2, PT, R56, R132, PT ;  /* 0x000000843800720c */ /* 0x000fe20003f46270 */
[----:B------:R-:W-:Y:S01]  /*3ac0*/  HMMA.16816.F32.BF16 R40, R88, R82, R40 ;  /* 0x000000525828723c */ /* 0x000fe20000041828 */
[----:B------:R-:W-:-:S02]  /*3ad0*/  I2FP.F32.U32 R58, R56 ;  /* 0x00000038003a7245 */ /* 0x000fc40000201000 */
[----:B------:R-:W-:Y:S02]  /*3ae0*/  I2FP.F32.U32 R56, R53 ;  /* 0x0000003500387245 */ /* 0x000fe40000201000 */
[----:B------:R-:W-:Y:S01]  /*3af0*/  FSEL R53, R94, -INF , !P0 ;  /* 0xff8000005e357808 */ /* 0x000fe20004000000 */
[----:B------:R-:W-:Y:S01]  /*3b00*/  FFMA.FTZ R48, R3, R58, R48 ;  /* 0x0000003a03307223 */ /* 0x000fe20000010030 */
[C---:B------:R-:W-:Y:S01]  /*3b10*/  ISETP.GE.AND P0, PT, R57.reuse, R133, PT ;  /* 0x000000853900720c */ /* 0x040fe20003f06270 */
[----:B------:R-:W-:Y:S01]  /*3b20*/  HMMA.16816.F32.BF16 R16, R88, R70, R16 ;  /* 0x000000465810723c */ /* 0x000fe20000041810 */
[----:B------:R-:W-:Y:S01]  /*3b30*/  ISETP.GE.AND P6, PT, R57, R132, PT ;  /* 0x000000843900720c */ /* 0x000fe20003fc6270 */
[CC--:B------:R-:W-:Y:S01]  /*3b40*/  FFMA.FTZ R51, R3.reuse, R56.reuse, R51 ;  /* 0x0000003803337223 */ /* 0x0c0fe20000010033 */
[----:B------:R-:W-:Y:S01]  /*3b50*/  I2FP.F32.U32 R57, R57 ;  /* 0x0000003900397245 */ /* 0x000fe20000201000 */
[----:B------:R-:W-:Y:S01]  /*3b60*/  FFMA.FTZ R49, R3, R56, R49 ;  /* 0x0000003803317223 */ /* 0x000fe20000010031 */
[----:B------:R-:W-:-:S02]  /*3b70*/  VIADD R56, R0, 0x18 ;  /* 0x0000001800387836 */ /* 0x000fc40000000000 */
[C---:B------:R-:W-:Y:S01]  /*3b80*/  FFMA.FTZ R50, R3.reuse, R58, R50 ;  /* 0x0000003a03327223 */ /* 0x040fe20000010032 */
[CC--:B------:R-:W-:Y:S01]  /*3b90*/  FFMA.FTZ R71, R3.reuse, R57.reuse, R44 ;  /* 0x0000003903477223 */ /* 0x0c0fe2000001002c */
[C---:B------:R-:W-:Y:S02]  /*3ba0*/  VIADD R44, R0.reuse, 0x19 ;  /* 0x00000019002c7836 */ /* 0x040fe40000000000 */
[----:B------:R-:W-:Y:S01]  /*3bb0*/  FFMA.FTZ R46, R3, R57, R46 ;  /* 0x00000039032e7223 */ /* 0x000fe2000001002e */
[----:B---3--:R-:W-:Y:S01]  /*3bc0*/  HMMA.16816.F32.BF16 R28, R88, R72, R28 ;  /* 0x00000048581c723c */ /* 0x008fe2000004181c */
[----:B------:R-:W-:Y:S01]  /*3bd0*/  VIADD R57, R0, 0x11 ;  /* 0x0000001100397836 */ /* 0x000fe20000000000 */
[----:B------:R-:W-:Y:S02]  /*3be0*/  FSEL R72, R51, -INF , !P1 ;  /* 0xff80000033487808 */ /* 0x000fe40004800000 */
[----:B------:R-:W-:Y:S02]  /*3bf0*/  FSEL R71, R71, -INF , !P0 ;  /* 0xff80000047477808 */ /* 0x000fe40004000000 */
[----:B------:R-:W-:-:S02]  /*3c00*/  ISETP.GE.AND P1, PT, R44, R133, PT ;  /* 0x000000852c00720c */ /* 0x000fc40003f26270 */
[C---:B------:R-:W-:Y:S01]  /*3c10*/  HMMA.16816.F32.BF16 R36, R88.reuse, R76, R36 ;  /* 0x0000004c5824723c */ /* 0x040fe20000041824 */
[----:B------:R-:W-:Y:S02]  /*3c20*/  ISETP.GE.AND P0, PT, R44, R132, PT ;  /* 0x000000842c00720c */ /* 0x000fe40003f06270 */
[----:B------:R-:W-:Y:S02]  /*3c30*/  I2FP.F32.U32 R44, R44 ;  /* 0x0000002c002c7245 */ /* 0x000fe40000201000 */
[----:B------:R-:W-:Y:S02]  /*3c40*/  FSEL R77, R48, -INF , !P5 ;  /* 0xff800000304d7808 */ /* 0x000fe40006800000 */
[----:B------:R-:W-:Y:S01]  /*3c50*/  I2FP.F32.U32 R48, R57 ;  /* 0x0000003900307245 */ /* 0x000fe20000201000 */
[----:B------:R-:W-:Y:S01]  /*3c60*/  HMMA.16816.F32.BF16 R32, R88, R78, R32 ;  /* 0x0000004e5820723c */ /* 0x000fe20000041820 */
[CC--:B------:R-:W-:Y:S01]  /*3c70*/  FFMA.FTZ R73, R3.reuse, R44.reuse, R41 ;  /* 0x0000002c03497223 */ /* 0x0c0fe20000010029 */
[----:B------:R-:W-:Y:S01]  /*3c80*/  FFMA.FTZ R43, R3, R44, R43 ;  /* 0x0000002c032b7223 */ /* 0x000fe2000001002b */
[----:B------:R-:W-:-:S02]  /*3c90*/  VIADD R41, R0, 0x28 ;  /* 0x0000002800297836 */ /* 0x000fc40000000000 */
[-C--:B------:R-:W-:Y:S01]  /*3ca0*/  FFMA.FTZ R45, R3, R48.reuse, R45 ;  /* 0x00000030032d7223 */ /* 0x080fe2000001002d */
[----:B------:R-:W-:Y:S01]  /*3cb0*/  VIADD R44, R0, 0x21 ;  /* 0x00000021002c7836 */ /* 0x000fe20000000000 */
[----:B------:R-:W-:Y:S01]  /*3cc0*/  ISETP.GE.AND P3, PT, R57, R133, PT ;  /* 0x000000853900720c */ /* 0x000fe20003f66270 */
[----:B------:R-:W-:Y:S01]  /*3cd0*/  FFMA.FTZ R47, R3, R48, R47 ;  /* 0x00000030032f7223 */ /* 0x000fe2000001002f */
[----:B------:R-:W-:Y:S01]  /*3ce0*/  HMMA.16816.F32.BF16 R24, R88, R74, R24 ;  /* 0x0000004a5818723c */ /* 0x000fe20000041818 */
[----:B------:R-:W-:Y:S02]  /*3cf0*/  FSEL R75, R49, -INF , !P4 ;  /* 0xff800000314b7808 */ /* 0x000fe40006000000 */
[----:B------:R-:W-:Y:S02]  /*3d00*/  I2FP.F32.U32 R49, R56 ;  /* 0x0000003800317245 */ /* 0x000fe40000201000 */
[----:B------:R-:W-:Y:S02]  /*3d10*/  FSEL R74, R50, -INF , !P2 ;  /* 0xff800000324a7808 */ /* 0x000fe40005000000 */
[C---:B------:R-:W-:Y:S01]  /*3d20*/  ISETP.GE.AND P4, PT, R56.reuse, R132, PT ;  /* 0x000000843800720c */ /* 0x040fe20003f86270 */
[----:B------:R-:W-:Y:S01]  /*3d30*/  HMMA.16816.F32.BF16 R100, R116, R114, R100 ;  /* 0x000000727464723c */ /* 0x000fe20000041864 */
[CC--:B------:R-:W-:Y:S01]  /*3d40*/  FFMA.FTZ R68, R3.reuse, R49.reuse, R42 ;  /* 0x0000003103447223 */ /* 0x0c0fe2000001002a */
[----:B------:R-:W-:Y:S01]  /*3d50*/  FFMA.FTZ R40, R3, R49, R40 ;  /* 0x0000003103287223 */ /* 0x000fe20000010028 */
[----:B------:R-:W-:Y:S01]  /*3d60*/  ISETP.GE.AND P2, PT, R56, R133, PT ;  /* 0x000000853800720c */ /* 0x000fe20003f46270 */
[C---:B------:R-:W-:Y:S01]  /*3d70*/  VIADD R42, R0.reuse, 0x20 ;  /* 0x00000020002a7836 */ /* 0x040fe20000000000 */
[----:B------:R-:W-:Y:S01]  /*3d80*/  FSEL R73, R73, -INF , !P1 ;  /* 0xff80000049497808 */ /* 0x000fe20004800000 */
[----:B------:R-:W-:Y:S01]  /*3d90*/  VIADD R56, R0, 0x61 ;  /* 0x0000006100387836 */ /* 0x000fe20000000000 */
[----:B------:R-:W-:Y:S01]  /*3da0*/  FSEL R68, R68, -INF , !P4 ;  /* 0xff80000044447808 */ /* 0x000fe20006000000 */
[----:B-1----:R-:W-:Y:S01]  /*3db0*/  HMMA.16816.F32.BF16 R12, R88, R64, R12 ;  /* 0x00000040580c723c */ /* 0x002fe2000004180c */
[----:B------:R-:W-:-:S02]  /*3dc0*/  FSEL R79, R40, -INF , !P2 ;  /* 0xff800000284f7808 */ /* 0x000fc40005000000 */
[C---:B------:R-:W-:Y:S02]  /*3dd0*/  ISETP.GE.AND P4, PT, R41.reuse, R133, PT ;  /* 0x000000852900720c */ /* 0x040fe40003f86270 */
[----:B------:R-:W-:Y:S02]  /*3de0*/  ISETP.GE.AND P1, PT, R41, R132, PT ;  /* 0x000000842900720c */ /* 0x000fe40003f26270 */
[----:B------:R-:W-:Y:S01]  /*3df0*/  FSEL R78, R46, -INF , !P6 ;  /* 0xff8000002e4e7808 */ /* 0x000fe20007000000 */
[----:B------:R-:W-:Y:S01]  /*3e00*/  HMMA.16816.F32.BF16 R8, R88, R66, R8 ;  /* 0x000000425808723c */ /* 0x000fe20000041808 */
[----:B------:R-:W-:Y:S02]  /*3e10*/  FSEL R81, R45, -INF , !P3 ;  /* 0xff8000002d517808 */ /* 0x000fe40005800000 */
[----:B------:R-:W-:Y:S02]  /*3e20*/  I2FP.F32.U32 R40, R44 ;  /* 0x0000002c00287245 */ /* 0x000fe40000201000 */
[----:B------:R-:W-:-:S02]  /*3e30*/  I2FP.F32.U32 R41, R41 ;  /* 0x0000002900297245 */ /* 0x000fc40000201000 */
[C---:B------:R-:W-:Y:S01]  /*3e40*/  ISETP.GE.AND P6, PT, R42.reuse, R133, PT ;  /* 0x000000852a00720c */ /* 0x040fe20003fc6270 */
[C---:B------:R-:W-:Y:S01]  /*3e50*/  FFMA.FTZ R39, R3.reuse, R40, R39 ;  /* 0x0000002803277223 */ /* 0x040fe20000010027 */
[-C--:B------:R-:W-:Y:S01]  /*3e60*/  ISETP.GE.AND P3, PT, R42, R132.reuse, PT ;  /* 0x000000842a00720c */ /* 0x080fe20003f66270 */
[-C--:B------:R-:W-:Y:S01]  /*3e70*/  FFMA.FTZ R45, R3, R41.reuse, R32 ;  /* 0x00000029032d7223 */ /* 0x080fe20000010020 */
[----:B------:R-:W-:Y:S01]  /*3e80*/  ISETP.GE.AND P5, PT, R57, R132, PT ;  /* 0x000000843900720c */ /* 0x000fe20003fa6270 */
[----:B------:R-:W-:Y:S01]  /*3e90*/  FFMA.FTZ R37, R3, R40, R37 ;  /* 0x0000002803257223 */ /* 0x000fe20000010025 */
[----:B------:R-:W-:Y:S01]  /*3ea0*/  I2FP.F32.U32 R42, R42 ;  /* 0x0000002a002a7245 */ /* 0x000fe20000201000 */
[----:B------:R-:W-:Y:S01]  /*3eb0*/  VIADD R32, R0, 0x31 ;  /* 0x0000003100207836 */ /* 0x000fe20000000000 */
[----:B------:R-:W-:Y:S01]  /*3ec0*/  FSEL R76, R47, -INF , !P5 ;  /* 0xff8000002f4c7808 */ /* 0x000fe20006800000 */
[C---:B------:R-:W-:Y:S01]  /*3ed0*/  FFMA.FTZ R34, R3.reuse, R41, R34 ;  /* 0x0000002903227223 */ /* 0x040fe20000010022 */
[C---:B------:R-:W-:Y:S01]  /*3ee0*/  ISETP.GE.AND P2, PT, R44.reuse, R132, PT ;  /* 0x000000842c00720c */ /* 0x040fe20003f46270 */
[-C--:B------:R-:W-:Y:S01]  /*3ef0*/  FFMA.FTZ R36, R3, R42.reuse, R36 ;  /* 0x0000002a03247223 */ /* 0x080fe20000010024 */
[----:B------:R-:W-:Y:S01]  /*3f00*/  ISETP.GE.AND P5, PT, R44, R133, PT ;  /* 0x000000852c00720c */ /* 0x000fe20003fa6270 */
[C---:B------:R-:W-:Y:S01]  /*3f10*/  VIADD R40, R0.reuse, 0x30 ;  /* 0x0000003000287836 */ /* 0x040fe20000000000 */
[----:B------:R-:W-:Y:S01]  /*3f20*/  HMMA.16816.F32.BF16 R100, R88, R62, R100 ;  /* 0x0000003e5864723c */ /* 0x000fe20000041864 */
[----:B------:R-:W-:Y:S01]  /*3f30*/  VIADD R41, R0, 0x29 ;  /* 0x0000002900297836 */ /* 0x000fe20000000000 */
[----:B------:R-:W-:Y:S01]  /*3f40*/  FSEL R62, R39, -INF , !P2 ;  /* 0xff800000273e7808 */ /* 0x000fe20005000000 */
[----:B------:R-:W-:Y:S01]  /*3f50*/  FFMA.FTZ R38, R3, R42, R38 ;  /* 0x0000002a03267223 */ /* 0x000fe20000010026 */
[----:B------:R-:W-:-:S02]  /*3f60*/  FSEL R45, R45, -INF , !P4 ;  /* 0xff8000002d2d7808 */ /* 0x000fc40006000000 */
[----:B------:R-:W-:Y:S02]  /*3f70*/  FSEL R47, R37, -INF , !P5 ;  /* 0xff800000252f7808 */ /* 0x000fe40006800000 */
[C---:B------:R-:W-:Y:S01]  /*3f80*/  ISETP.GE.AND P2, PT, R32.reuse, R133, PT ;  /* 0x000000852000720c */ /* 0x040fe20003f46270 */
[----:B------:R-:W-:Y:S01]  /*3f90*/  BAR.SYNC.DEFER_BLOCKING 0x0 ;  /* 0x0000000000007b1d */ /* 0x000fe20000010000 */
[----:B------:R-:W-:Y:S02]  /*3fa0*/  ISETP.GE.AND P4, PT, R32, R132, PT ;  /* 0x000000842000720c */ /* 0x000fe40003f86270 */
[----:B------:R-:W-:Y:S02]  /*3fb0*/  FSEL R63, R36, -INF , !P6 ;  /* 0xff800000243f7808 */ /* 0x000fe40007000000 */
[----:B------:R-:W-:Y:S02]  /*3fc0*/  I2FP.F32.U32 R37, R40 ;  /* 0x0000002800257245 */ /* 0x000fe40000201000 */
[----:B------:R-:W-:-:S02]  /*3fd0*/  I2FP.F32.U32 R32, R32 ;  /* 0x0000002000207245 */ /* 0x000fc40000201000 */
[----:B------:R-:W-:Y:S01]  /*3fe0*/  I2FP.F32.U32 R36, R41 ;  /* 0x0000002900247245 */ /* 0x000fe20000201000 */
[-C--:B------:R-:W-:Y:S01]  /*3ff0*/  FFMA.FTZ R138, R3, R37.reuse, R30 ;  /* 0x00000025038a7223 */ /* 0x080fe2000001001e */
[----:B------:R-:W-:Y:S01]  /*4000*/  FSEL R70, R43, -INF , !P0 ;  /* 0xff8000002b467808 */ /* 0x000fe20004000000 */
[C---:B------:R-:W-:Y:S01]  /*4010*/  FFMA.FTZ R65, R3.reuse, R32, R29 ;  /* 0x0000002003417223 */ /* 0x040fe2000001001d */
[----:B------:R-:W-:Y:S01]  /*4020*/  FSEL R66, R38, -INF , !P3 ;  /* 0xff80000026427808 */ /* 0x000fe20005800000 */
[C---:B------:R-:W-:Y:S01]  /*4030*/  FFMA.FTZ R33, R3.reuse, R36, R33 ;  /* 0x0000002403217223 */ /* 0x040fe20000010021 */
[----:B------:R-:W-:Y:S01]  /*4040*/  ISETP.GE.AND P5, PT, R40, R132, PT ;  /* 0x000000842800720c */ /* 0x000fe20003fa6270 */
[C---:B------:R-:W-:Y:S01]  /*4050*/  FFMA.FTZ R28, R3.reuse, R37, R28 ;  /* 0x00000025031c7223 */ /* 0x040fe2000001001c */
[----:B------:R-:W-:Y:S01]  /*4060*/  FFMA.FTZ R31, R3, R32, R31 ;  /* 0x00000020031f7223 */ /* 0x000fe2000001001f */
[C---:B------:R-:W-:Y:S01]  /*4070*/  VIADD R29, R0.reuse, 0x40 ;  /* 0x00000040001d7836 */ /* 0x040fe20000000000 */
[-C--:B------:R-:W-:Y:S01]  /*4080*/  ISETP.GE.AND P0, PT, R41, R133.reuse, PT ;  /* 0x000000852900720c */ /* 0x080fe20003f06270 */
[----:B------:R-:W-:Y:S01]  /*4090*/  VIADD R30, R0, 0x38 ;  /* 0x00000038001e7836 */ /* 0x000fe20000000000 */
[----:B------:R-:W-:Y:S01]  /*40a0*/  ISETP.GE.AND P3, PT, R40, R133, PT ;  /* 0x000000852800720c */ /* 0x000fe20003f66270 */
[----:B------:R-:W-:Y:S01]  /*40b0*/  VIADD R32, R0, 0x39 ;  /* 0x0000003900207836 */ /* 0x000fe20000000000 */
[----:B------:R-:W-:Y:S01]  /*40c0*/  FSEL R138, R138, -INF , !P5 ;  /* 0xff8000008a8a7808 */ /* 0x000fe20006800000 */
[----:B------:R-:W-:Y:S01]  /*40d0*/  FFMA.FTZ R35, R3, R36, R35 ;  /* 0x0000002403237223 */ /* 0x000fe20000010023 */
        /* <DEDUP_REMOVED lines=8> */
[----:B------:R-:W-:Y:S02]  /*4160*/  I2FP.F32.U32 R28, R32 ;  /* 0x00000020001c7245 */ /* 0x000fe40000201000 */
[----:B------:R-:W-:Y:S02]  /*4170*/  I2FP.F32.U32 R29, R29 ;  /* 0x0000001d001d7245 */ /* 0x000fe40000201000 */
[----:B------:R-:W-:Y:S01]  /*4180*/  I2FP.F32.U32 R30, R30 ;  /* 0x0000001e001e7245 */ /* 0x000fe20000201000 */
[----:B------:R-:W-:Y:S01]  /*4190*/  FFMA.FTZ R27, R3, R28, R27 ;  /* 0x0000001c031b7223 */ /* 0x000fe2000001001b */
[-C--:B------:R-:W-:Y:S01]  /*41a0*/  ISETP.GE.AND P6, PT, R41, R132.reuse, PT ;  /* 0x000000842900720c */ /* 0x080fe20003fc6270 */
[CC--:B------:R-:W-:Y:S01]  /*41b0*/  FFMA.FTZ R119, R3.reuse, R29.reuse, R20 ;  /* 0x0000001d03777223 */ /* 0x0c0fe20000010014 */
[----:B------:R-:W-:Y:S01]  /*41c0*/  ISETP.GE.AND P3, PT, R32, R132, PT ;  /* 0x000000842000720c */ /* 0x000fe20003f66270 */
[----:B------:R-:W-:Y:S01]  /*41d0*/  FFMA.FTZ R24, R3, R30, R24 ;  /* 0x0000001e03187223 */ /* 0x000fe20000010018 */
[----:B------:R-:W-:Y:S01]  /*41e0*/  FSEL R64, R35, -INF , !P6 ;  /* 0xff80000023407808 */ /* 0x000fe20007000000 */
[C---:B------:R-:W-:Y:S01]  /*41f0*/  FFMA.FTZ R25, R3.reuse, R28, R25 ;  /* 0x0000001c03197223 */ /* 0x040fe20000010019 */
[----:B------:R-:W-:Y:S01]  /*4200*/  FFMA.FTZ R22, R3, R29, R22 ;  /* 0x0000001d03167223 */ /* 0x000fe20000010016 */
[----:B------:R-:W-:Y:S01]  /*4210*/  VIADD R20, R0, 0x49 ;  /* 0x0000004900147836 */ /* 0x000fe20000000000 */
[----:B------:R-:W-:Y:S01]  /*4220*/  ISETP.GE.AND P6, PT, R32, R133, PT ;  /* 0x000000852000720c */ /* 0x000fe20003fc6270 */
[C---:B------:R-:W-:Y:S01]  /*4230*/  VIADD R29, R0.reuse, 0x41 ;  /* 0x00000041001d7836 */ /* 0x040fe20000000000 */
[----:B------:R-:W-:Y:S01]  /*4240*/  FSEL R112, R27, -INF , !P3 ;  /* 0xff8000001b707808 */ /* 0x000fe20005800000 */
[----:B------:R-:W-:Y:S01]  /*4250*/  VIADD R28, R0, 0x48 ;  /* 0x00000048001c7836 */ /* 0x000fe20000000000 */
[----:B------:R-:W-:Y:S01]  /*4260*/  FSEL R119, R119, -INF , !P5 ;  /* 0xff80000077777808 */ /* 0x000fe20006800000 */
[----:B------:R-:W-:Y:S01]  /*4270*/  FFMA.FTZ R26, R3, R30, R26 ;  /* 0x0000001e031a7223 */ /* 0x000fe2000001001a */
[----:B------:R-:W-:-:S02]  /*4280*/  FSEL R139, R24, -INF , !P1 ;  /* 0xff800000188b7808 */ /* 0x000fc40004800000 */
[----:B------:R-:W-:Y:S02]  /*4290*/  FSEL R123, R25, -INF , !P6 ;  /* 0xff800000197b7808 */ /* 0x000fe40007000000 */
[C---:B------:R-:W-:Y:S02]  /*42a0*/  ISETP.GE.AND P3, PT, R20.reuse, R133, PT ;  /* 0x000000851400720c */ /* 0x040fe40003f66270 */
[----:B------:R-:W-:Y:S02]  /*42b0*/  ISETP.GE.AND P5, PT, R20, R132, PT ;  /* 0x000000841400720c */ /* 0x000fe40003fa6270 */
[----:B------:R-:W-:Y:S02]  /*42c0*/  I2FP.F32.U32 R24, R29 ;  /* 0x0000001d00187245 */ /* 0x000fe40000201000 */
[----:B------:R-:W-:Y:S02]  /*42d0*/  I2FP.F32.U32 R25, R28 ;  /* 0x0000001c00197245 */ /* 0x000fe40000201000 */
[----:B------:R-:W-:Y:S01]  /*42e0*/  I2FP.F32.U32 R20, R20 ;  /* 0x0000001400147245 */ /* 0x000fe20000201000 */
[----:B------:R-:W-:Y:S01]  /*42f0*/  FFMA.FTZ R21, R3, R24, R21 ;  /* 0x0000001803157223 */ /* 0x000fe20000010015 */
[----:B------:R-:W-:Y:S01]  /*4300*/  FSEL R136, R31, -INF , !P4 ;  /* 0xff8000001f887808 */ /* 0x000fe20006000000 */
[----:B------:R-:W-:Y:S01]  /*4310*/  FFMA.FTZ R118, R3, R25, R18 ;  /* 0x0000001903767223 */ /* 0x000fe20000010012 */
[----:B------:R-:W-:Y:S01]  /*4320*/  ISETP.GE.AND P4, PT, R29, R133, PT ;  /* 0x000000851d00720c */ /* 0x000fe20003f86270 */
[----:B------:R-:W-:Y:S01]  /*4330*/  FFMA.FTZ R115, R3, R20, R17 ;  /* 0x0000001403737223 */ /* 0x000fe20000010011 */
[----:B------:R-:W-:Y:S01]  /*4340*/  ISETP.GE.AND P6, PT, R28, R132, PT ;  /* 0x000000841c00720c */ /* 0x000fe20003fc6270 */
[----:B------:R-:W-:Y:S01]  /*4350*/  VIADD R18, R0, 0x50 ;  /* 0x0000005000127836 */ /* 0x000fe20000000000 */
[----:B------:R-:W-:Y:S01]  /*4360*/  FSEL R114, R26, -INF , !P0 ;  /* 0xff8000001a727808 */ /* 0x000fe20004000000 */
[----:B------:R-:W-:-:S02]  /*4370*/  VIADD R17, R0, 0x58 ;  /* 0x0000005800117836 */ /* 0x000fc40000000000 */
[C---:B------:R-:W-:Y:S01]  /*4380*/  FFMA.FTZ R16, R3.reuse, R25, R16 ;  /* 0x0000001903107223 */ /* 0x040fe20000010010 */
[C---:B------:R-:W-:Y:S01]  /*4390*/  FFMA.FTZ R19, R3.reuse, R20, R19 ;  /* 0x0000001403137223 */ /* 0x040fe20000010013 */
[----:B------:R-:W-:Y:S01]  /*43a0*/  ISETP.GE.AND P0, PT, R28, R133, PT ;  /* 0x000000851c00720c */ /* 0x000fe20003f06270 */
[----:B------:R-:W-:Y:S01]  /*43b0*/  VIADD R20, R0, 0x51 ;  /* 0x0000005100147836 */ /* 0x000fe20000000000 */
[----:B------:R-:W-:Y:S01]  /*43c0*/  FSEL R116, R22, -INF , !P2 ;  /* 0xff80000016747808 */ /* 0x000fe20005000000 */
[----:B------:R-:W-:Y:S01]  /*43d0*/  FFMA.FTZ R23, R3, R24, R23 ;  /* 0x0000001803177223 */ /* 0x000fe20000010017 */
        /* <DEDUP_REMOVED lines=8> */
[----:B------:R-:W-:-:S02]  /*4460*/  FSEL R117, R16, -INF , !P0 ;  /* 0xff80000010757808 */ /* 0x000fc40004000000 */
[----:B------:R-:W-:Y:S01]  /*4470*/  I2FP.F32.U32 R17, R17 ;  /* 0x0000001100117245 */ /* 0x000fe20000201000 */
[C---:B------:R-:W-:Y:S01]  /*4480*/  FFMA.FTZ R12, R3.reuse, R18, R12 ;  /* 0x00000012030c7223 */ /* 0x040fe2000001000c */
[----:B------:R-:W-:Y:S01]  /*4490*/  I2FP.F32.U32 R16, R20 ;  /* 0x0000001400107245 */ /* 0x000fe20000201000 */
[----:B------:R-:W-:Y:S01]  /*44a0*/  FFMA.FTZ R14, R3, R18, R14 ;  /* 0x00000012030e7223 */ /* 0x000fe2000001000e */
[----:B------:R-:W-:Y:S01]  /*44b0*/  ISETP.GE.AND P1, PT, R29, R132, PT ;  /* 0x000000841d00720c */ /* 0x000fe20003f26270 */
[C---:B------:R-:W-:Y:S01]  /*44c0*/  FFMA.FTZ R109, R3.reuse, R17, R8 ;  /* 0x00000011036d7223 */ /* 0x040fe20000010008 */
[----:B------:R-:W-:Y:S02]  /*44d0*/  VIADD R8, R0, 0x59 ;  /* 0x0000005900087836 */ /* 0x000fe40000000000 */
[-C--:B------:R-:W-:Y:S01]  /*44e0*/  FFMA.FTZ R13, R3, R16.reuse, R13 ;  /* 0x00000010030d7223 */ /* 0x080fe2000001000d */
[----:B------:R-:W-:Y:S01]  /*44f0*/  FSEL R122, R23, -INF , !P1 ;  /* 0xff800000177a7808 */ /* 0x000fe20004800000 */
[C---:B------:R-:W-:Y:S01]  /*4500*/  FFMA.FTZ R15, R3.reuse, R16, R15 ;  /* 0x00000010030f7223 */ /* 0x040fe2000001000f */
[----:B------:R-:W-:Y:S01]  /*4510*/  ISETP.GE.AND P1, PT, R20, R133, PT ;  /* 0x000000851400720c */ /* 0x000fe20003f26270 */
[----:B------:R-:W-:Y:S01]  /*4520*/  VIADD R16, R0, 0x60 ;  /* 0x0000006000107836 */ /* 0x000fe20000000000 */
[----:B------:R-:W-:Y:S01]  /*4530*/  ISETP.GE.AND P0, PT, R20, R132, PT ;  /* 0x000000841400720c */ /* 0x000fe20003f06270 */
[----:B------:R-:W-:Y:S01]  /*4540*/  FFMA.FTZ R10, R3, R17, R10 ;  /* 0x00000011030a7223 */ /* 0x000fe2000001000a */
[----:B------:R-:W-:-:S02]  /*4550*/  FSEL R120, R19, -INF , !P5 ;  /* 0xff80000013787808 */ /* 0x000fc40006800000 */
[----:B------:R-:W-:Y:S01]  /*4560*/  FSEL R113, R12, -INF , !P2 ;  /* 0xff8000000c717808 */ /* 0x000fe20005000000 */
[----:B------:R-:W-:Y:S01]  /*4570*/  VIADD R12, R0, 0x69 ;  /* 0x00000069000c7836 */ /* 0x000fe20000000000 */
[C---:B------:R-:W-:Y:S02]  /*4580*/  ISETP.GE.AND P5, PT, R8.reuse, R133, PT ;  /* 0x000000850800720c */ /* 0x040fe40003fa6270 */
[----:B------:R-:W-:Y:S02]  /*4590*/  ISETP.GE.AND P2, PT, R8, R132, PT ;  /* 0x000000840800720c */ /* 0x000fe40003f46270 */
[----:B------:R-:W-:Y:S02]  /*45a0*/  FSEL R111, R13, -INF , !P1 ;  /* 0xff8000000d6f7808 */ /* 0x000fe40004800000 */
[----:B------:R-:W-:Y:S02]  /*45b0*/  I2FP.F32.U32 R8, R8 ;  /* 0x0000000800087245 */ /* 0x000fe40000201000 */
[----:B------:R-:W-:-:S02]  /*45c0*/  I2FP.F32.U32 R13, R16 ;  /* 0x00000010000d7245 */ /* 0x000fc40000201000 */
[----:B------:R-:W-:Y:S01]  /*45d0*/  FSEL R108, R15, -INF , !P0 ;  /* 0xff8000000f6c7808 */ /* 0x000fe20004000000 */
[----:B------:R-:W-:Y:S01]  /*45e0*/  FFMA.FTZ R9, R3, R8, R9 ;  /* 0x0000000803097223 */ /* 0x000fe20000010009 */
[----:B------:R-:W-:Y:S01]  /*45f0*/  FSEL R109, R109, -INF , !P6 ;  /* 0xff8000006d6d7808 */ /* 0x000fe20007000000 */
[C---:B------:R-:W-:Y:S01]  /*4600*/  FFMA.FTZ R51, R3.reuse, R13, R104 ;  /* 0x0000000d03337223 */ /* 0x040fe20000010068 */
[C---:B------:R-:W-:Y:S01]  /*4610*/  ISETP.GE.AND P0, PT, R56.reuse, R133, PT ;  /* 0x000000853800720c */ /* 0x040fe20003f06270 */
[C---:B------:R-:W-:Y:S01]  /*4620*/  FFMA.FTZ R58, R3.reuse, R13, R106 ;  /* 0x0000000d033a7223 */ /* 0x040fe2000001006a */
[----:B------:R-:W-:Y:S01]  /*4630*/  ISETP.GE.AND P6, PT, R56, R132, PT ;  /* 0x000000843800720c */ /* 0x000fe20003fc6270 */
[C---:B------:R-:W-:Y:S01]  /*4640*/  VIADD R13, R0.reuse, 0x68 ;  /* 0x00000068000d7836 */ /* 0x040fe20000000000 */
[----:B------:R-:W-:Y:S01]  /*4650*/  I2FP.F32.U32 R56, R56 ;  /* 0x0000003800387245 */ /* 0x000fe20000201000 */
[----:B------:R-:W-:Y:S01]  /*4660*/  FFMA.FTZ R11, R3, R8, R11 ;  /* 0x00000008030b7223 */ /* 0x000fe2000001000b */
[----:B------:R-:W-:Y:S01]  /*4670*/  VIADD R8, R0, 0x70 ;  /* 0x0000007000087836 */ /* 0x000fe20000000000 */
[----:B------:R-:W-:-:S02]  /*4680*/  FSEL R110, R14, -INF , !P4 ;  /* 0xff8000000e6e7808 */ /* 0x000fc40006000000 */
[CC--:B------:R-:W-:Y:S01]  /*4690*/  FFMA.FTZ R49, R3.reuse, R56.reuse, R105 ;  /* 0x0000003803317223 */ /* 0x0c0fe20000010069 */
[----:B------:R-:W-:Y:S01]  /*46a0*/  ISETP.GE.AND P4, PT, R16, R133, PT ;  /* 0x000000851000720c */ /* 0x000fe20003f86270 */
[----:B------:R-:W-:Y:S01]  /*46b0*/  FFMA.FTZ R56, R3, R56, R107 ;  /* 0x0000003803387223 */ /* 0x000fe2000001006b */
[----:B------:R-:W-:Y:S02]  /*46c0*/  FSEL R105, R9, -INF , !P5 ;  /* 0xff80000009697808 */ /* 0x000fe40006800000 */
[----:B------:R-:W-:Y:S02]  /*46d0*/  I2FP.F32.U32 R9, R13 ;  /* 0x0000000d00097245 */ /* 0x000fe40000201000 */
[----:B------:R-:W-:Y:S02]  /*46e0*/  FSEL R104, R11, -INF , !P2 ;  /* 0xff8000000b687808 */ /* 0x000fe40005000000 */
[----:B------:R-:W-:Y:S01]  /*46f0*/  I2FP.F32.U32 R11, R8 ;  /* 0x00000008000b7245 */ /* 0x000fe20000201000 */
[-C--:B------:R-:W-:Y:S01]  /*4700*/  FFMA.FTZ R61, R3, R9.reuse, R100 ;  /* 0x00000009033d7223 */ /* 0x080fe20000010064 */
[----:B------:R-:W-:Y:S01]  /*4710*/  FSEL R51, R51, -INF , !P4 ;  /* 0xff80000033337808 */ /* 0x000fe20006000000 */
[C---:B------:R-:W-:Y:S01]  /*4720*/  FFMA.FTZ R50, R3.reuse, R9, R102 ;  /* 0x0000000903327223 */ /* 0x040fe20000010066 */
[C---:B------:R-:W-:Y:S01]  /*4730*/  ISETP.GE.AND P2, PT, R12.reuse, R133, PT ;  /* 0x000000850c00720c */ /* 0x040fe20003f46270 */
[CC--:B------:R-:W-:Y:S01]  /*4740*/  FFMA.FTZ R30, R3.reuse, R11.reuse, R98 ;  /* 0x0000000b031e7223 */ /* 0x0c0fe20000010062 */
[-C--:B------:R-:W-:Y:S01]  /*4750*/  ISETP.GE.AND P4, PT, R12, R132.reuse, PT ;  /* 0x000000840c00720c */ /* 0x080fe20003f86270 */
[----:B------:R-:W-:Y:S01]  /*4760*/  FFMA.FTZ R41, R3, R11, R96 ;  /* 0x0000000b03297223 */ /* 0x000fe20000010060 */
[----:B------:R-:W-:-:S02]  /*4770*/  ISETP.GE.AND P1, PT, R16, R132, PT ;  /* 0x000000841000720c */ /* 0x000fc40003f26270 */
[----:B------:R-:W-:Y:S02]  /*4780*/  FSEL R106, R10, -INF , !P3 ;  /* 0xff8000000a6a7808 */ /* 0x000fe40005800000 */
[----:B------:R-:W-:Y:S02]  /*4790*/  I2FP.F32.U32 R12, R12 ;  /* 0x0000000c000c7245 */ /* 0x000fe40000201000 */
[----:B------:R-:W-:Y:S02]  /*47a0*/  ISETP.GE.AND P3, PT, R13, R133, PT ;  /* 0x000000850d00720c */ /* 0x000fe40003f66270 */
[----:B------:R-:W-:Y:S01]  /*47b0*/  FSEL R49, R49, -INF , !P0 ;  /* 0xff80000031317808 */ /* 0x000fe20004000000 */
[C---:B------:R-:W-:Y:S01]  /*47c0*/  FFMA.FTZ R59, R3.reuse, R12, R101 ;  /* 0x0000000c033b7223 */ /* 0x040fe20000010065 */
[----:B------:R-:W-:Y:S01]  /*47d0*/  ISETP.GE.AND P0, PT, R8, R132, PT ;  /* 0x000000840800720c */ /* 0x000fe20003f06270 */
[----:B------:R-:W-:Y:S01]  /*47e0*/  FFMA.FTZ R46, R3, R12, R103 ;  /* 0x0000000c032e7223 */ /* 0x000fe20000010067 */
[----:B------:R-:W-:-:S02]  /*47f0*/  FSEL R58, R58, -INF , !P1 ;  /* 0xff8000003a3a7808 */ /* 0x000fc40004800000 */
[-C--:B------:R-:W-:Y:S01]  /*4800*/  ISETP.GE.AND P1, PT, R8, R133.reuse, PT ;  /* 0x000000850800720c */ /* 0x080fe20003f26270 */
[----:B------:R-:W-:Y:S01]  /*4810*/  VIADD R8, R0, 0x71 ;  /* 0x0000007100087836 */ /* 0x000fe20000000000 */
[----:B------:R-:W-:Y:S02]  /*4820*/  FSEL R56, R56, -INF , !P6 ;  /* 0xff80000038387808 */ /* 0x000fe40007000000 */
[----:B------:R-:W-:Y:S02]  /*4830*/  FSEL R61, R61, -INF , !P3 ;  /* 0xff8000003d3d7808 */ /* 0x000fe40005800000 */
[-C--:B------:R-:W-:Y:S02]  /*4840*/  ISETP.GE.AND P5, PT, R13, R132.reuse, PT ;  /* 0x000000840d00720c */ /* 0x080fe40003fa6270 */
[C---:B------:R-:W-:Y:S02]  /*4850*/  ISETP.GE.AND P6, PT, R0.reuse, R133, PT ;  /* 0x000000850000720c */ /* 0x040fe40003fc6270 */
[----:B------:R-:W-:-:S02]  /*4860*/  ISETP.GE.AND P3, PT, R0, R132, PT ;  /* 0x000000840000720c */ /* 0x000fc40003f66270 */
[----:B------:R-:W-:Y:S01]  /*4870*/  I2FP.F32.U32 R9, R0 ;  /* 0x0000000000097245 */ /* 0x000fe20000201000 */
[----:B------:R-:W-:Y:S01]  /*4880*/  VIADD R0, R0, 0x79 ;  /* 0x0000007900007836 */ /* 0x000fe20000000000 */
[----:B------:R-:W-:Y:S02]  /*4890*/  FSEL R30, R30, -INF , !P0 ;  /* 0xff8000001e1e7808 */ /* 0x000fe40004000000 */
[----:B------:R-:W-:Y:S01]  /*48a0*/  ISETP.NE.AND P0, PT, R131, 0x1, PT ;  /* 0x000000018300780c */ /* 0x000fe20003f05270 */
[----:B------:R-:W-:Y:S01]  /*48b0*/  FFMA.FTZ R52, R3, R9, R52 ;  /* 0x0000000903347223 */ /* 0x000fe20000010034 */
[----:B------:R-:W-:Y:S02]  /*48c0*/  FSEL R50, R50, -INF , !P5 ;  /* 0xff80000032327808 */ /* 0x000fe40006800000 */
[----:B------:R-:W-:Y:S02]  /*48d0*/  FSEL R59, R59, -INF , !P2 ;  /* 0xff8000003b3b7808 */ /* 0x000fe40005000000 */
[----:B------:R-:W-:-:S02]  /*48e0*/  ISETP.GE.AND P5, PT, R8, R133, PT ;  /* 0x000000850800720c */ /* 0x000fc40003fa6270 */
[----:B------:R-:W-:Y:S02]  /*48f0*/  ISETP.GE.AND P2, PT, R8, R132, PT ;  /* 0x000000840800720c */ /* 0x000fe40003f46270 */
[----:B------:R-:W-:Y:S02]  /*4900*/  FSEL R46, R46, -INF , !P4 ;  /* 0xff8000002e2e7808 */ /* 0x000fe40006000000 */
[----:B------:R-:W-:Y:S02]  /*4910*/  FSEL R41, R41, -INF , !P1 ;  /* 0xff80000029297808 */ /* 0x000fe40004800000 */
[----:B------:R-:W-:Y:S02]  /*4920*/  I2FP.F32.U32 R8, R8 ;  /* 0x0000000800087245 */ /* 0x000fe40000201000 */
[C---:B------:R-:W-:Y:S02]  /*4930*/  ISETP.GE.AND P4, PT, R0.reuse, R133, PT ;  /* 0x000000850000720c */ /* 0x040fe40003f86270 */
[----:B------:R-:W-:Y:S01]  /*4940*/  ISETP.GE.AND P1, PT, R0, R132, PT ;  /* 0x000000840000720c */ /* 0x000fe20003f26270 */
[C---:B------:R-:W-:Y:S01]  /*4950*/  FFMA.FTZ R44, R3.reuse, R8, R97 ;  /* 0x00000008032c7223 */ /* 0x040fe20000010061 */
[----:B------:R-:W-:Y:S01]  /*4960*/  I2FP.F32.U32 R0, R0 ;  /* 0x0000000000007245 */ /* 0x000fe20000201000 */
[C---:B------:R-:W-:Y:S01]  /*4970*/  FFMA.FTZ R28, R3.reuse, R8, R99 ;  /* 0x00000008031c7223 */ /* 0x040fe20000010063 */
[----:B------:R-:W-:Y:S01]  /*4980*/  FFMA.FTZ R8, R3, R9, R54 ;  /* 0x0000000903087223 */ /* 0x000fe20000010036 */
[----:B------:R-:W-:-:S02]  /*4990*/  FSEL R9, R52, -INF , !P6 ;  /* 0xff80000034097808 */ /* 0x000fc40007000000 */
[CC--:B------:R-:W-:Y:S01]  /*49a0*/  FFMA.FTZ R43, R3.reuse, R0.reuse, R93 ;  /* 0x00000000032b7223 */ /* 0x0c0fe2000001005d */
[----:B------:R-:W-:Y:S01]  /*49b0*/  FFMA.FTZ R24, R3, R0, R95 ;  /* 0x0000000003187223 */ /* 0x000fe2000001005f */
[----:B------:R-:W-:Y:S02]  /*49c0*/  FSEL R44, R44, -INF , !P5 ;  /* 0xff8000002c2c7808 */ /* 0x000fe40006800000 */
        /* <DEDUP_REMOVED lines=16> */
.L_x_5716:
        /* <DEDUP_REMOVED lines=59> */
.L_x_5717:
        /* <DEDUP_REMOVED lines=67> */
.L_x_5719:
[----:B------:R-:W-:Y:S05]  /*52b0*/  BSYNC.RECONVERGENT B0 ;  /* 0x0000000000007941 */ /* 0x000fea0003800200 */
.L_x_5718:
[----:B------:R-:W0:Y:S02]  /*52c0*/  LDGDEPBAR ;  /* 0x00000000000079af */ /* 0x000e240000000000 */
.L_x_5715:
[----:B------:R-:W-:Y:S01]  /*52d0*/  FMNMX3.FTZ R0, R9, R69, R77, !PT ;  /* 0x0000004509007276 */ /* 0x000fe2000781004d */
[----:B------:R-:W3:Y:S01]  /*52e0*/  LDCU UR4, c[0x0][0x45c] ;  /* 0x00008b80ff0477ac */ /* 0x000ee20008000800 */
        /* <DEDUP_REMOVED lines=31> */
[----:B------:R-:W-:Y:S01]  /*54e0*/  IADD3 R150, PT, PT, R135, R134, RZ ;  /* 0x0000008687967210 */ /* 0x000fe20007ffe0ff */
[----:B------:R-:W1:Y:S01]  /*54f0*/  SHFL.BFLY PT, R13, R0, 0x2, 0x1f ;  /* 0x0c401f00000d7f89 */ /* 0x000e6200000e0000 */
[----:B------:R-:W-:Y:S02]  /*5500*/  MOV R172, 0xffffffff ;  /* 0xffffffff00ac7802 */ /* 0x000fe40000000f00 */
[----:B------:R-:W-:Y:S01]  /*5510*/  LEA R150, R150, UR5, 0x1 ;  /* 0x0000000596967c11 */ /* 0x000fe2000f8e08ff */
[----:B------:R-:W2:Y:S03]  /*5520*/  SHFL.BFLY PT, R10, R11, 0x2, 0x1f ;  /* 0x0c401f000b0a7f89 */ /* 0x000ea600000e0000 */
[-C--:B------:R-:W-:Y:S01]  /*5530*/  IADD3 R145, PT, PT, R4, R150.reuse, RZ ;  /* 0x0000009604917210 */ /* 0x080fe20007ffe0ff */
[----:B------:R-:W-:Y:S01]  /*5540*/  LDSM.16.MT88.4 R92, [R150+0x6000] ;  /* 0x00600000965c783b */ /* 0x000fe20000004200 */
[----:B------:R-:W-:-:S02]  /*5550*/  IADD3 R146, PT, PT, R5, R150, RZ ;  /* 0x0000009605927210 */ /* 0x000fc40007ffe0ff */
[----:B------:R-:W-:Y:S01]  /*5560*/  IADD3 R144, PT, PT, R5, R145, RZ ;  /* 0x0000009105907210 */ /* 0x000fe20007ffe0ff */
[----:B------:R-:W-:Y:S04]  /*5570*/  LDSM.16.MT88.4 R16, [R150+0x6800] ;  /* 0x006800009610783b */ /* 0x000fe80000004200 */
[----:B------:R-:W-:Y:S01]  /*5580*/  LDSM.16.MT88.4 R20, [R146+0x6800] ;  /* 0x006800009214783b */ /* 0x000fe20000004200 */
[----:B-1----:R-:W-:Y:S02]  /*5590*/  FMNMX.FTZ R13, R0, R13, !PT ;  /* 0x0000000d000d7209 */ /* 0x002fe40007810000 */
[----:B--2---:R-:W-:-:S03]  /*55a0*/  FMNMX.FTZ R10, R11, R10, !PT ;  /* 0x0000000a0b0a7209 */ /* 0x004fc60007810000 */
[----:B------:R-:W1:Y:S02]  /*55b0*/  SHFL.BFLY PT, R2, R13, 0x1, 0x1f ;  /* 0x0c201f000d027f89 */ /* 0x000e6400000e0000 */
[----:B-1----:R-:W-:Y:S02]  /*55c0*/  FMNMX.FTZ R2, R13, R2, !PT ;  /* 0x000000020d027209 */ /* 0x002fe40007810000 */
[----:B------:R-:W-:Y:S02]  /*55d0*/  LDSM.16.MT88.4 R12, [R145+0x6800] ;  /* 0x00680000910c783b */ /* 0x000fe40000004200 */
[C---:B------:R-:W-:Y:S01]  /*55e0*/  FSETP.NEU.FTZ.AND P1, PT, R2.reuse, -INF , PT ;  /* 0xff8000000200780b */ /* 0x040fe20003f3d000 */
[----:B---3--:R-:W-:-:S05]  /*55f0*/  FMUL.FTZ R48, R2, UR4 ;  /* 0x0000000402307c20 */ /* 0x008fca0008410000 */
[----:B------:R-:W-:-:S05]  /*5600*/  FSEL R48, R48, RZ, P1 ;  /* 0x000000ff30307208 */ /* 0x000fca0000800000 */
[--C-:B------:R-:W-:Y:S01]  /*5610*/  FFMA.FTZ R42, R9, UR4, -R48.reuse ;  /* 0x00000004092a7c23 */ /* 0x100fe20008010830 */
[--C-:B------:R-:W-:Y:S01]  /*5620*/  FFMA.FTZ R29, R81, UR4, -R48.reuse ;  /* 0x00000004511d7c23 */ /* 0x100fe20008010830 */
[----:B------:R-:W1:Y:S01]  /*5630*/  SHFL.BFLY PT, R9, R10, 0x1, 0x1f ;  /* 0x0c201f000a097f89 */ /* 0x000e6200000e0000 */
        /* <DEDUP_REMOVED lines=19> */
[----:B------:R-:W-:Y:S01]  /*5770*/  FFMA.FTZ R43, R43, UR4, -R48 ;  /* 0x000000042b2b7c23 */ /* 0x000fe20008010830 */
[----:B------:R-:W-:Y:S01]  /*5780*/  MUFU.EX2 R38, R38 ;  /* 0x0000002600267308 */ /* 0x000fe20000000800 */
[----:B-1----:R-:W-:-:S04]  /*5790*/  FMNMX.FTZ R0, R10, R9, !PT ;  /* 0x000000090a007209 */ /* 0x002fc80007810000 */
[C---:B------:R-:W-:Y:S01]  /*57a0*/  FSETP.NEU.FTZ.AND P1, PT, R0.reuse, -INF , PT ;  /* 0xff8000000000780b */ /* 0x040fe20003f3d000 */
[----:B------:R-:W-:Y:S02]  /*57b0*/  FMUL.FTZ R25, R0, UR4 ;  /* 0x0000000400197c20 */ /* 0x000fe40008410000 */
[----:B------:R-:W1:Y:S01]  /*57c0*/  MUFU.EX2 R31, R31 ;  /* 0x0000001f001f7308 */ /* 0x000e620000000800 */
[----:B--2---:R-:W-:Y:S01]  /*57d0*/  F2FP.BF16.F32.PACK_AB R84, R39, R42 ;  /* 0x0000002a2754723e */ /* 0x004fe200000010ff */
[----:B------:R-:W-:Y:S01]  /*57e0*/  FADD.FTZ R121, R42, R39 ;  /* 0x000000272a797221 */ /* 0x000fe20000010000 */
[----:B------:R-:W-:-:S05]  /*57f0*/  FSEL R25, R25, RZ, P1 ;  /* 0x000000ff19197208 */ /* 0x000fca0000800000 */
[----:B------:R-:W-:Y:S01]  /*5800*/  MUFU.EX2 R32, R32 ;  /* 0x0000002000207308 */ /* 0x000fe20000000800 */
        /* <DEDUP_REMOVED lines=12> */
[----:B-1----:R-:W-:Y:S01]  /*58d0*/  F2FP.BF16.F32.PACK_AB R86, R31, R38 ;  /* 0x000000261f56723e */ /* 0x002fe200000010ff */
        /* <DEDUP_REMOVED lines=35> */
[----:B-----5:R-:W-:Y:S01]  /*5b10*/  F2FP.BF16.F32.PACK_AB R87, R40, R35 ;  /* 0x000000232857723e */ /* 0x020fe200000010ff */
[----:B------:R-:W-:Y:S01]  /*5b20*/  FFMA.FTZ R61, R46, UR4, -R25 ;  /* 0x000000042e3d7c23 */ /* 0x000fe20008010819 */
[----:B------:R-:W-:Y:S01]  /*5b30*/  FADD.FTZ R42, R36, R37 ;  /* 0x00000025242a7221 */ /* 0x000fe20000010000 */
[----:B------:R-:W-:Y:S01]  /*5b40*/  FADD.FTZ R38, R38, R121 ;  /* 0x0000007926267221 */ /* 0x000fe20000010000 */
[--C-:B------:R-:W-:Y:S01]  /*5b50*/  FFMA.FTZ R46, R41, UR4, -R48.reuse ;  /* 0x00000004292e7c23 */ /* 0x100fe20008010830 */
[----:B------:R-:W-:Y:S01]  /*5b60*/  FFMA.FTZ R41, R44, UR4, -R48 ;  /* 0x000000042c297c23 */ /* 0x000fe20008010830 */
[--C-:B------:R-:W-:Y:S01]  /*5b70*/  FFMA.FTZ R30, R30, UR4, -R25.reuse ;  /* 0x000000041e1e7c23 */ /* 0x100fe20008010819 */
[----:B------:R-:W-:Y:S01]  /*5b80*/  MUFU.EX2 R26, R26 ;  /* 0x0000001a001a7308 */ /* 0x000fe20000000800 */
[----:B------:R-:W-:Y:S01]  /*5b90*/  HMMA.16816.F32.BF16 R96, R84, R92, RZ ;  /* 0x0000005c5460723c */ /* 0x000fe200000418ff */
[----:B------:R-:W-:Y:S01]  /*5ba0*/  FADD.FTZ R31, R31, R38 ;  /* 0x000000261f1f7221 */ /* 0x000fe20000010000 */
[----:B------:R-:W-:-:S05]  /*5bb0*/  FFMA.FTZ R53, R53, UR4, -R25 ;  /* 0x0000000435357c23 */ /* 0x000fca0008010819 */
[----:B------:R-:W-:Y:S01]  /*5bc0*/  MUFU.EX2 R34, R34 ;  /* 0x0000002200227308 */ /* 0x000fe20000000800 */
[C---:B------:R-:W-:Y:S07]  /*5bd0*/  HMMA.16816.F32.BF16 R92, R84.reuse, R94, RZ ;  /* 0x0000005e545c723c */ /* 0x040fee00000418ff */
[----:B------:R-:W5:Y:S01]  /*5be0*/  MUFU.EX2 R33, R33 ;  /* 0x0000002100217308 */ /* 0x000f620000000800 */
[C---:B--2---:R-:W-:Y:S07]  /*5bf0*/  HMMA.16816.F32.BF16 R76, R84.reuse, R80, RZ ;  /* 0x00000050544c723c */ /* 0x044fee00000418ff */
[----:B------:R-:W-:Y:S01]  /*5c00*/  MUFU.EX2 R5, R5 ;  /* 0x0000000500057308 */ /* 0x000fe20000000800 */
[C---:B------:R-:W-:Y:S07]  /*5c10*/  HMMA.16816.F32.BF16 R80, R84.reuse, R82, RZ ;  /* 0x000000525450723c */ /* 0x040fee00000418ff */
[----:B------:R-:W2:Y:S01]  /*5c20*/  MUFU.EX2 R4, R4 ;  /* 0x0000000400047308 */ /* 0x000ea20000000800 */
[C---:B---3--:R-:W-:Y:S07]  /*5c30*/  HMMA.16816.F32.BF16 R68, R84.reuse, R72, RZ ;  /* 0x000000485444723c */ /* 0x048fee00000418ff */
[----:B------:R-:W-:Y:S01]  /*5c40*/  MUFU.EX2 R54, R54 ;  /* 0x0000003600367308 */ /* 0x000fe20000000800 */
[C---:B------:R-:W-:Y:S07]  /*5c50*/  HMMA.16816.F32.BF16 R72, R84.reuse, R74, RZ ;  /* 0x0000004a5448723c */ /* 0x040fee00000418ff */
[----:B------:R-:W3:Y:S01]  /*5c60*/  MUFU.EX2 R47, R47 ;  /* 0x0000002f002f7308 */ /* 0x000ee20000000800 */
[----:B----4-:R-:W-:Y:S01]  /*5c70*/  HMMA.16816.F32.BF16 R88, R84, R8, RZ ;  /* 0x000000085458723c */ /* 0x010fe200000418ff */
[----:B-1----:R-:W-:Y:S01]  /*5c80*/  F2FP.BF16.F32.PACK_AB R8, R29, R32 ;  /* 0x000000201d08723e */ /* 0x002fe200000010ff */
[----:B------:R-:W-:Y:S01]  /*5c90*/  FADD.FTZ R32, R32, R31 ;  /* 0x0000001f20207221 */ /* 0x000fe20000010000 */
[----:B-----5:R-:W-:Y:S01]  /*5ca0*/  F2FP.BF16.F32.PACK_AB R9, R33, R34 ;  /* 0x000000222109723e */ /* 0x020fe200000010ff */
[----:B------:R-:W-:-:S02]  /*5cb0*/  FFMA.FTZ R31, R28, UR4, -R25 ;  /* 0x000000041c1f7c23 */ /* 0x000fc40008010819 */
[----:B------:R-:W-:Y:S01]  /*5cc0*/  FADD.FTZ R32, R29, R32 ;  /* 0x000000201d207221 */ /* 0x000fe20000010000 */
[----:B------:R-:W-:Y:S01]  /*5cd0*/  MUFU.EX2 R45, R45 ;  /* 0x0000002d002d7308 */ /* 0x000fe20000000800 */
[----:B------:R-:W-:Y:S01]  /*5ce0*/  HMMA.16816.F32.BF16 R84, R84, R10, RZ ;  /* 0x0000000a5454723c */ /* 0x000fe200000418ff */
[----:B------:R-:W-:Y:S01]  /*5cf0*/  F2FP.BF16.F32.PACK_AB R10, R26, R27 ;  /* 0x0000001b1a0a723e */ /* 0x000fe200000010ff */
[----:B------:R-:W-:Y:S01]  /*5d00*/  FADD.FTZ R27, R27, R32 ;  /* 0x000000201b1b7221 */ /* 0x000fe20000010000 */
[----:B--2---:R-:W-:-:S04]  /*5d10*/  F2FP.BF16.F32.PACK_AB R11, R4, R5 ;  /* 0x00000005040b723e */ /* 0x004fc800000010ff */
[----:B------:R-:W-:Y:S03]  /*5d20*/  MUFU.EX2 R52, R52 ;  /* 0x0000003400347308 */ /* 0x000fe60000000800 */
[C---:B------:R-:W-:Y:S05]  /*5d30*/  HMMA.16816.F32.BF16 R96, R8.reuse, R16, R96 ;  /* 0x000000100860723c */ /* 0x040fea0000041860 */
[----:B------:R-:W-:Y:S03]  /*5d40*/  MUFU.EX2 R63, R63 ;  /* 0x0000003f003f7308 */ /* 0x000fe60000000800 */
[C---:B------:R-:W-:Y:S01]  /*5d50*/  HMMA.16816.F32.BF16 R92, R8.reuse, R18, R92 ;  /* 0x00000012085c723c */ /* 0x040fe2000004185c */
[----:B------:R-:W1:Y:S04]  /*5d60*/  LDSM.16.MT88.4 R16, [R144+0x6800] ;  /* 0x006800009010783b */ /* 0x000e680000004200 */
[----:B------:R-:W2:Y:S03]  /*5d70*/  MUFU.EX2 R62, R62 ;  /* 0x0000003e003e7308 */ /* 0x000ea60000000800 */
[C---:B------:R-:W-:Y:S05]  /*5d80*/  HMMA.16816.F32.BF16 R76, R8.reuse, R12, R76 ;  /* 0x0000000c084c723c */ /* 0x040fea000004184c */
[----:B------:R-:W-:Y:S03]  /*5d90*/  MUFU.EX2 R60, R60 ;  /* 0x0000003c003c7308 */ /* 0x000fe60000000800 */
[C---:B------:R-:W-:Y:S01]  /*5da0*/  HMMA.16816.F32.BF16 R80, R8.reuse, R14, R80 ;  /* 0x0000000e0850723c */ /* 0x040fe20000041850 */
[----:B------:R-:W4:Y:S04]  /*5db0*/  LDSM.16.MT88.4 R12, [R146+0x7000] ;  /* 0x00700000920c783b */ /* 0x000f280000004200 */
[----:B------:R-:W5:Y:S03]  /*5dc0*/  MUFU.EX2 R57, R57 ;  /* 0x0000003900397308 */ /* 0x000f660000000800 */
[C---:B------:R-:W-:Y:S05]  /*5dd0*/  HMMA.16816.F32.BF16 R68, R8.reuse, R20, R68 ;  /* 0x000000140844723c */ /* 0x040fea0000041844 */
[----:B------:R-:W-:Y:S03]  /*5de0*/  MUFU.EX2 R101, R101 ;  /* 0x0000006500657308 */ /* 0x000fe60000000800 */
[C---:B------:R-:W-:Y:S01]  /*5df0*/  HMMA.16816.F32.BF16 R72, R8.reuse, R22, R72 ;  /* 0x000000160848723c */ /* 0x040fe20000041848 */
[----:B------:R-:W4:Y:S04]  /*5e00*/  LDSM.16.MT88.4 R20, [R150+0x7000] ;  /* 0x007000009614783b */ /* 0x000f280000004200 */
[----:B------:R-:W4:Y:S03]  /*5e10*/  MUFU.EX2 R66, R66 ;  /* 0x0000004200427308 */ /* 0x000f260000000800 */
[C---:B-1----:R-:W-:Y:S05]  /*5e20*/  HMMA.16816.F32.BF16 R88, R8.reuse, R16, R88 ;  /* 0x000000100858723c */ /* 0x042fea0000041858 */
[----:B------:R-:W-:Y:S03]  /*5e30*/  MUFU.EX2 R65, R65 ;  /* 0x0000004100417308 */ /* 0x000fe60000000800 */
[----:B------:R-:W-:Y:S01]  /*5e40*/  HMMA.16816.F32.BF16 R84, R8, R18, R84 ;  /* 0x000000120854723c */ /* 0x000fe20000041854 */
[----:B------:R-:W1:Y:S01]  /*5e50*/  LDSM.16.MT88.4 R16, [R145+0x7000] ;  /* 0x007000009110783b */ /* 0x000e620000004200 */
[----:B---3--:R-:W-:-:S02]  /*5e60*/  F2FP.BF16.F32.PACK_AB R8, R47, R54 ;  /* 0x000000362f08723e */ /* 0x008fc400000010ff */
[----:B--2---:R-:W-:Y:S01]  /*5e70*/  F2FP.BF16.F32.PACK_AB R9, R62, R63 ;  /* 0x0000003f3e09723e */ /* 0x004fe200000010ff */
[----:B------:R-:W-:Y:S01]  /*5e80*/  MUFU.EX2 R64, R64 ;  /* 0x0000004000407308 */ /* 0x000fe20000000800 */
[----:B------:R-:W-:Y:S02]  /*5e90*/  F2FP.BF16.F32.PACK_AB R10, R52, R45 ;  /* 0x0000002d340a723e */ /* 0x000fe400000010ff */
[----:B-----5:R-:W-:-:S05]  /*5ea0*/  F2FP.BF16.F32.PACK_AB R11, R57, R60 ;  /* 0x0000003c390b723e */ /* 0x020fca00000010ff */
[----:B------:R-:W-:Y:S02]  /*5eb0*/  MUFU.EX2 R67, R67 ;  /* 0x0000004300437308 */ /* 0x000fe40000000800 */
[C---:B----4-:R-:W-:Y:S06]  /*5ec0*/  HMMA.16816.F32.BF16 R68, R8.reuse, R12, R68 ;  /* 0x0000000c0844723c */ /* 0x050fec0000041844 */
        /* <DEDUP_REMOVED lines=19> */
[----:B--2---:R-:W-:Y:S02]  /*6000*/  F2FP.BF16.F32.PACK_AB R9, R102, R67 ;  /* 0x000000436609723e */ /* 0x004fe400000010ff */
[----:B------:R-:W-:Y:S01]  /*6010*/  MUFU.EX2 R116, R116 ;  /* 0x0000007400747308 */ /* 0x000fe20000000800 */
[----:B------:R-:W-:Y:S02]  /*6020*/  F2FP.BF16.F32.PACK_AB R10, R64, R65 ;  /* 0x00000041400a723e */ /* 0x000fe400000010ff */
[----:B----4-:R-:W-:-:S05]  /*6030*/  F2FP.BF16.F32.PACK_AB R11, R103, R100 ;  /* 0x00000064670b723e */ /* 0x010fca00000010ff */
[----:B------:R-:W2:Y:S02]  /*6040*/  MUFU.EX2 R119, R119 ;  /* 0x0000007700777308 */ /* 0x000ea40000000800 */
[C---:B-----5:R-:W-:Y:S06]  /*6050*/  HMMA.16816.F32.BF16 R96, R8.reuse, R20, R96 ;  /* 0x000000140860723c */ /* 0x060fec0000041860 */
[----:B------:R-:W-:Y:S02]  /*6060*/  MUFU.EX2 R118, R118 ;  /* 0x0000007600767308 */ /* 0x000fe40000000800 */
[C---:B------:R-:W-:Y:S01]  /*6070*/  HMMA.16816.F32.BF16 R92, R8.reuse, R22, R92 ;  /* 0x00000016085c723c */ /* 0x040fe2000004185c */
[----:B------:R-:W-:Y:S05]  /*6080*/  LDSM.16.MT88.4 R20, [R146+0x8000] ;  /* 0x008000009214783b */ /* 0x000fea0000004200 */
[----:B------:R-:W4:Y:S02]  /*6090*/  MUFU.EX2 R117, R117 ;  /* 0x0000007500757308 */ /* 0x000f240000000800 */
[C---:B-1----:R-:W-:Y:S06]  /*60a0*/  HMMA.16816.F32.BF16 R68, R8.reuse, R16, R68 ;  /* 0x000000100844723c */ /* 0x042fec0000041844 */
[----:B------:R-:W-:Y:S02]  /*60b0*/  MUFU.EX2 R113, R113 ;  /* 0x0000007100717308 */ /* 0x000fe40000000800 */
[C---:B------:R-:W-:Y:S01]  /*60c0*/  HMMA.16816.F32.BF16 R72, R8.reuse, R18, R72 ;  /* 0x000000120848723c */ /* 0x040fe20000041848 */
[----:B------:R-:W1:Y:S05]  /*60d0*/  LDSM.16.MT88.4 R16, [R144+0x7800] ;  /* 0x007800009010783b */ /* 0x000e6a0000004200 */
[----:B------:R-:W5:Y:S02]  /*60e0*/  MUFU.EX2 R120, R120 ;  /* 0x0000007800787308 */ /* 0x000f640000000800 */
[C---:B---3--:R-:W-:Y:S06]  /*60f0*/  HMMA.16816.F32.BF16 R76, R8.reuse, R12, R76 ;  /* 0x0000000c084c723c */ /* 0x048fec000004184c */
[----:B------:R-:W-:Y:S02]  /*6100*/  MUFU.EX2 R109, R109 ;  /* 0x0000006d006d7308 */ /* 0x000fe40000000800 */
[C---:B------:R-:W-:Y:S01]  /*6110*/  HMMA.16816.F32.BF16 R80, R8.reuse, R14, R80 ;  /* 0x0000000e0850723c */ /* 0x040fe20000041850 */
[----:B------:R-:W3:Y:S05]  /*6120*/  LDSM.16.MT88.4 R12, [R150+0x8000] ;  /* 0x00800000960c783b */ /* 0x000eea0000004200 */
[----:B------:R-:W-:Y:S08]  /*6130*/  MUFU.EX2 R122, R122 ;  /* 0x0000007a007a7308 */ /* 0x000ff00000000800 */
[----:B------:R-:W-:Y:S08]  /*6140*/  MUFU.EX2 R105, R105 ;  /* 0x0000006900697308 */ /* 0x000ff00000000800 */
[----:B------:R-:W5:Y:S01]  /*6150*/  MUFU.EX2 R108, R108 ;  /* 0x0000006c006c7308 */ /* 0x000f620000000800 */
[C---:B-1----:R-:W-:Y:S07]  /*6160*/  HMMA.16816.F32.BF16 R88, R8.reuse, R16, R88 ;  /* 0x000000100858723c */ /* 0x042fee0000041858 */
[----:B------:R-:W-:Y:S01]  /*6170*/  MUFU.EX2 R106, R106 ;  /* 0x0000006a006a7308 */ /* 0x000fe20000000800 */
[----:B------:R-:W-:Y:S01]  /*6180*/  HMMA.16816.F32.BF16 R84, R8, R18, R84 ;  /* 0x000000120854723c */ /* 0x000fe20000041854 */
[----:B------:R-:W-:Y:S01]  /*6190*/  F2FP.BF16.F32.PACK_AB R8, R107, R112 ;  /* 0x000000706b08723e */ /* 0x000fe200000010ff */
[----:B------:R-:W1:Y:S01]  /*61a0*/  LDSM.16.MT88.4 R16, [R145+0x8000] ;  /* 0x008000009110783b */ /* 0x000e620000004200 */
[----:B--2---:R-:W-:-:S02]  /*61b0*/  F2FP.BF16.F32.PACK_AB R9, R119, R116 ;  /* 0x000000747709723e */ /* 0x004fc400000010ff */
[----:B------:R-:W-:Y:S02]  /*61c0*/  F2FP.BF16.F32.PACK_AB R10, R115, R114 ;  /* 0x00000072730a723e */ /* 0x000fe400000010ff */
[----:B------:R-:W2:Y:S01]  /*61d0*/  MUFU.EX2 R111, R111 ;  /* 0x0000006f006f7308 */ /* 0x000ea20000000800 */
[----:B----4-:R-:W-:-:S07]  /*61e0*/  F2FP.BF16.F32.PACK_AB R11, R117, R118 ;  /* 0x00000076750b723e */ /* 0x010fce00000010ff */
[C---:B---3--:R-:W-:Y:S01]  /*61f0*/  HMMA.16816.F32.BF16 R96, R8.reuse, R12, R96 ;  /* 0x0000000c0860723c */ /* 0x048fe20000041860 */
[----:B------:R-:W-:Y:S07]  /*6200*/  MUFU.EX2 R51, R51 ;  /* 0x0000003300337308 */ /* 0x000fee0000000800 */
[C---:B------:R-:W-:Y:S01]  /*6210*/  HMMA.16816.F32.BF16 R92, R8.reuse, R14, R92 ;  /* 0x0000000e085c723c */ /* 0x040fe2000004185c */
[----:B------:R-:W3:Y:S01]  /*6220*/  LDSM.16.MT88.4 R12, [R144+0x8000] ;  /* 0x00800000900c783b */ /* 0x000ee20000004200 */
[----:B------:R-:W4:Y:S06]  /*6230*/  MUFU.EX2 R110, R110 ;  /* 0x0000006e006e7308 */ /* 0x000f2c0000000800 */
[C---:B------:R-:W-:Y:S02]  /*6240*/  HMMA.16816.F32.BF16 R68, R8.reuse, R20, R68 ;  /* 0x000000140844723c */ /* 0x040fe40000041844 */
[----:B------:R-:W-:Y:S06]  /*6250*/  MUFU.EX2 R49, R49 ;  /* 0x0000003100317308 */ /* 0x000fec0000000800 */
[C---:B------:R-:W-:Y:S01]  /*6260*/  HMMA.16816.F32.BF16 R72, R8.reuse, R22, R72 ;  /* 0x000000160848723c */ /* 0x040fe20000041848 */
[----:B------:R-:W4:Y:S01]  /*6270*/  LDSM.16.MT88.4 R20, [R150+0x8800] ;  /* 0x008800009614783b */ /* 0x000f220000004200 */
[----:B------:R-:W-:Y:S06]  /*6280*/  MUFU.EX2 R104, R104 ;  /* 0x0000006800687308 */ /* 0x000fec0000000800 */
[C---:B-1----:R-:W-:Y:S02]  /*6290*/  HMMA.16816.F32.BF16 R76, R8.reuse, R16, R76 ;  /* 0x00000010084c723c */ /* 0x042fe4000004184c */
[----:B------:R-:W-:Y:S06]  /*62a0*/  MUFU.EX2 R58, R58 ;  /* 0x0000003a003a7308 */ /* 0x000fec0000000800 */
[C---:B------:R-:W-:Y:S01]  /*62b0*/  HMMA.16816.F32.BF16 R80, R8.reuse, R18, R80 ;  /* 0x000000120850723c */ /* 0x040fe20000041850 */
[----:B------:R-:W1:Y:S01]  /*62c0*/  LDSM.16.MT88.4 R16, [R146+0x8800] ;  /* 0x008800009210783b */ /* 0x000e620000004200 */
[----:B------:R-:W1:Y:S06]  /*62d0*/  MUFU.EX2 R59, R59 ;  /* 0x0000003b003b7308 */ /* 0x000e6c0000000800 */
[C---:B---3--:R-:W-:Y:S02]  /*62e0*/  HMMA.16816.F32.BF16 R88, R8.reuse, R12, R88 ;  /* 0x0000000c0858723c */ /* 0x048fe40000041858 */
[----:B------:R-:W-:Y:S06]  /*62f0*/  MUFU.EX2 R50, R50 ;  /* 0x0000003200327308 */ /* 0x000fec0000000800 */
[----:B------:R-:W-:Y:S01]  /*6300*/  HMMA.16816.F32.BF16 R84, R8, R14, R84 ;  /* 0x0000000e0854723c */ /* 0x000fe20000041854 */
[----:B------:R-:W3:Y:S01]  /*6310*/  LDSM.16.MT88.4 R12, [R145+0x8800] ;  /* 0x00880000910c783b */ /* 0x000ee20000004200 */
[----:B-----5:R-:W-:Y:S01]  /*6320*/  F2FP.BF16.F32.PACK_AB R8, R120, R113 ;  /* 0x000000717808723e */ /* 0x020fe200000010ff */
[----:B------:R-:W5:Y:S01]  /*6330*/  MUFU.EX2 R61, R61 ;  /* 0x0000003d003d7308 */ /* 0x000f620000000800 */
[----:B------:R-:W-:-:S02]  /*6340*/  F2FP.BF16.F32.PACK_AB R9, R108, R105 ;  /* 0x000000696c09723e */ /* 0x000fc400000010ff */
[----:B------:R-:W-:Y:S02]  /*6350*/  F2FP.BF16.F32.PACK_AB R10, R122, R109 ;  /* 0x0000006d7a0a723e */ /* 0x000fe400000010ff */
[----:B--2---:R-:W-:-:S03]  /*6360*/  F2FP.BF16.F32.PACK_AB R11, R111, R106 ;  /* 0x0000006a6f0b723e */ /* 0x004fc600000010ff */
[----:B------:R-:W-:Y:S04]  /*6370*/  MUFU.EX2 R44, R46 ;  /* 0x0000002e002c7308 */ /* 0x000fe80000000800 */
[C---:B----4-:R-:W-:Y:S04]  /*6380*/  HMMA.16816.F32.BF16 R96, R8.reuse, R20, R96 ;  /* 0x000000140860723c */ /* 0x050fe80000041860 */
[----:B------:R-:W2:Y:S04]  /*6390*/  MUFU.EX2 R41, R41 ;  /* 0x0000002900297308 */ /* 0x000ea80000000800 */
[C---:B------:R-:W-:Y:S01]  /*63a0*/  HMMA.16816.F32.BF16 R92, R8.reuse, R22, R92 ;  /* 0x00000016085c723c */ /* 0x040fe2000004185c */
[----:B------:R-:W4:Y:S03]  /*63b0*/  LDSM.16.MT88.4 R20, [R144+0x8800] ;  /* 0x008800009014783b */ /* 0x000f260000004200 */
[----:B------:R-:W-:Y:S04]  /*63c0*/  MUFU.EX2 R39, R55 ;  /* 0x0000003700277308 */ /* 0x000fe80000000800 */
[C---:B-1----:R-:W-:Y:S04]  /*63d0*/  HMMA.16816.F32.BF16 R68, R8.reuse, R16, R68 ;  /* 0x000000100844723c */ /* 0x042fe80000041844 */
[----:B------:R-:W-:Y:S04]  /*63e0*/  MUFU.EX2 R36, R43 ;  /* 0x0000002b00247308 */ /* 0x000fe80000000800 */
[C---:B------:R-:W-:Y:S01]  /*63f0*/  HMMA.16816.F32.BF16 R72, R8.reuse, R18, R72 ;  /* 0x000000120848723c */ /* 0x040fe20000041848 */
[----:B------:R-:W1:Y:S03]  /*6400*/  LDSM.16.MT88.4 R16, [R150+0x9000] ;  /* 0x009000009610783b */ /* 0x000e660000004200 */
[----:B------:R-:W-:Y:S04]  /*6410*/  MUFU.EX2 R30, R30 ;  /* 0x0000001e001e7308 */ /* 0x000fe80000000800 */
[C---:B---3--:R-:W-:Y:S04]  /*6420*/  HMMA.16816.F32.BF16 R76, R8.reuse, R12, R76 ;  /* 0x0000000c084c723c */ /* 0x048fe8000004184c */
[----:B------:R-:W3:Y:S04]  /*6430*/  MUFU.EX2 R29, R31 ;  /* 0x0000001f001d7308 */ /* 0x000ee80000000800 */
[C---:B------:R-:W-:Y:S01]  /*6440*/  HMMA.16816.F32.BF16 R80, R8.reuse, R14, R80 ;  /* 0x0000000e0850723c */ /* 0x040fe20000041850 */
[----:B------:R-:W2:Y:S07]  /*6450*/  LDSM.16.MT88.4 R12, [R146+0x9000] ;  /* 0x00900000920c783b */ /* 0x000eae0000004200 */
[C---:B----4-:R-:W-:Y:S08]  /*6460*/  HMMA.16816.F32.BF16 R88, R8.reuse, R20, R88 ;  /* 0x000000140858723c */ /* 0x050ff00000041858 */
[----:B------:R-:W-:Y:S01]  /*6470*/  HMMA.16816.F32.BF16 R84, R8, R22, R84 ;  /* 0x000000160854723c */ /* 0x000fe20000041854 */
[----:B------:R-:W4:Y:S01]  /*6480*/  LDSM.16.MT88.4 R20, [R145+0x9000] ;  /* 0x009000009114783b */ /* 0x000f220000004200 */
[----:B------:R-:W-:-:S02]  /*6490*/  F2FP.BF16.F32.PACK_AB R8, R110, R51 ;  /* 0x000000336e08723e */ /* 0x000fc400000010ff */
[----:B------:R-:W-:Y:S02]  /*64a0*/  F2FP.BF16.F32.PACK_AB R9, R59, R58 ;  /* 0x0000003a3b09723e */ /* 0x000fe400000010ff */
[----:B------:R-:W-:Y:S02]  /*64b0*/  F2FP.BF16.F32.PACK_AB R10, R104, R49 ;  /* 0x00000031680a723e */ /* 0x000fe400000010ff */
[----:B-----5:R-:W-:-:S07]  /*64c0*/  F2FP.BF16.F32.PACK_AB R11, R61, R50 ;  /* 0x000000323d0b723e */ /* 0x020fce00000010ff */
[C---:B-1----:R-:W-:Y:S08]  /*64d0*/  HMMA.16816.F32.BF16 R96, R8.reuse, R16, R96 ;  /* 0x000000100860723c */ /* 0x042ff00000041860 */
[C---:B------:R-:W-:Y:S01]  /*64e0*/  HMMA.16816.F32.BF16 R92, R8.reuse, R18, R92 ;  /* 0x00000012085c723c */ /* 0x040fe2000004185c */
[----:B------:R-:W1:Y:S07]  /*64f0*/  LDSM.16.MT88.4 R16, [R144+0x9000] ;  /* 0x009000009010783b */ /* 0x000e6e0000004200 */
[----:B--2---:R-:W-:Y:S01]  /*6500*/  HMMA.16816.F32.BF16 R68, R8, R12, R68 ;  /* 0x0000000c0844723c */ /* 0x004fe20000041844 */
[----:B------:R-:W-:-:S04]  /*6510*/  FADD.FTZ R13, R35, R42 ;  /* 0x0000002a230d7221 */ /* 0x000fc80000010000 */
[----:B------:R-:W-:-:S03]  /*6520*/  FADD.FTZ R13, R40, R13 ;  /* 0x0000000d280d7221 */ /* 0x000fc60000010000 */
[----:B------:R-:W-:Y:S01]  /*6530*/  HMMA.16816.F32.BF16 R72, R8, R14, R72 ;  /* 0x0000000e0848723c */ /* 0x000fe20000041848 */
[----:B------:R-:W-:Y:S02]  /*6540*/  FADD.FTZ R34, R34, R13 ;  /* 0x0000000d22227221 */ /* 0x000fe40000010000 */
[----:B------:R-:W2:Y:S02]  /*6550*/  LDSM.16.MT88.4 R12, [R150+0x9800] ;  /* 0x00980000960c783b */ /* 0x000ea40000004200 */
[----:B------:R-:W-:-:S03]  /*6560*/  FADD.FTZ R28, R33, R34 ;  /* 0x00000022211c7221 */ /* 0x000fc60000010000 */
[----:B----4-:R-:W-:Y:S01]  /*6570*/  HMMA.16816.F32.BF16 R76, R8, R20, R76 ;  /* 0x00000014084c723c */ /* 0x010fe2000004184c */
[----:B------:R-:W-:Y:S01]  /*6580*/  FADD.FTZ R21, R5, R28 ;  /* 0x0000001c05157221 */ /* 0x000fe20000010000 */
[----:B------:R-:W-:-:S03]  /*6590*/  FADD.FTZ R5, R26, R27 ;  /* 0x0000001b1a057221 */ /* 0x000fc60000010000 */
[----:B------:R-:W-:Y:S01]  /*65a0*/  FADD.FTZ R20, R4, R21 ;  /* 0x0000001504147221 */ /* 0x000fe20000010000 */
[----:B------:R-:W-:Y:S01]  /*65b0*/  FADD.FTZ R54, R54, R5 ;  /* 0x0000000536367221 */ /* 0x000fe20000010000 */
[----:B------:R-:W-:Y:S01]  /*65c0*/  FFMA.FTZ R5, R24, UR4, -R25 ;  /* 0x0000000418057c23 */ /* 0x000fe20008010819 */
[----:B------:R-:W-:Y:S01]  /*65d0*/  HMMA.16816.F32.BF16 R80, R8, R22, R80 ;  /* 0x000000160850723c */ /* 0x000fe20000041850 */
[----:B------:R-:W-:Y:S01]  /*65e0*/  FADD.FTZ R63, R63, R20 ;  /* 0x000000143f3f7221 */ /* 0x000fe20000010000 */
[----:B------:R-:W-:Y:S01]  /*65f0*/  FADD.FTZ R24, R47, R54 ;  /* 0x000000362f187221 */ /* 0x000fe20000010000 */
[----:B------:R-:W4:Y:S01]  /*6600*/  LDSM.16.MT88.4 R20, [R146+0x9800] ;  /* 0x009800009214783b */ /* 0x000f220000004200 */
[----:B------:R-:W-:Y:S01]  /*6610*/  MUFU.EX2 R4, R53 ;  /* 0x0000003500047308 */ /* 0x000fe20000000800 */
        /* <DEDUP_REMOVED lines=10> */
[----:B------:R-:W-:Y:S01]  /*66c0*/  HMMA.16816.F32.BF16 R84, R8, R18, R84 ;  /* 0x000000120854723c */ /* 0x000fe20000041854 */
[----:B------:R-:W-:Y:S01]  /*66d0*/  F2FP.BF16.F32.PACK_AB R8, R41, R44 ;  /* 0x0000002c2908723e */ /* 0x000fe200000010ff */
[----:B------:R-:W-:Y:S01]  /*66e0*/  FADD.FTZ R25, R102, R25 ;  /* 0x0000001966197221 */ /* 0x000fe20000010000 */
[----:B---3--:R-:W-:Y:S01]  /*66f0*/  F2FP.BF16.F32.PACK_AB R9, R29, R30 ;  /* 0x0000001e1d09723e */ /* 0x008fe200000010ff */
[----:B------:R-:W-:Y:S01]  /*6700*/  FADD.FTZ R65, R65, R66 ;  /* 0x0000004241417221 */ /* 0x000fe20000010000 */
[----:B------:R-:W-:Y:S01]  /*6710*/  F2FP.BF16.F32.PACK_AB R10, R36, R39 ;  /* 0x00000027240a723e */ /* 0x000fe200000010ff */
[----:B------:R-:W-:Y:S01]  /*6720*/  FADD.FTZ R100, R100, R25 ;  /* 0x0000001964647221 */ /* 0x000fe20000010000 */
[----:B------:R-:W3:Y:S01]  /*6730*/  LDSM.16.MT88.4 R16, [R145+0x9800] ;  /* 0x009800009110783b */ /* 0x000ee20000004200 */
[----:B------:R-:W-:Y:S01]  /*6740*/  FADD.FTZ R25, R64, R65 ;  /* 0x0000004140197221 */ /* 0x000fe20000010000 */
[----:B-1----:R-:W-:Y:S01]  /*6750*/  F2FP.BF16.F32.PACK_AB R11, R5, R4 ;  /* 0x00000004050b723e */ /* 0x002fe200000010ff */
[----:B------:R-:W-:-:S02]  /*6760*/  FADD.FTZ R103, R103, R100 ;  /* 0x0000006467677221 */ /* 0x000fc40000010000 */
[----:B------:R-:W-:Y:S02]  /*6770*/  FADD.FTZ R112, R112, R25 ;  /* 0x0000001970707221 */ /* 0x000fe40000010000 */
[----:B------:R-:W-:Y:S02]  /*6780*/  FADD.FTZ R116, R116, R103 ;  /* 0x0000006774747221 */ /* 0x000fe40000010000 */
[----:B------:R-:W-:Y:S01]  /*6790*/  FADD.FTZ R107, R107, R112 ;  /* 0x000000706b6b7221 */ /* 0x000fe20000010000 */
[----:B--2---:R-:W-:Y:S01]  /*67a0*/  HMMA.16816.F32.BF16 R96, R8, R12, R96 ;  /* 0x0000000c0860723c */ /* 0x004fe20000041860 */
[----:B------:R-:W-:-:S04]  /*67b0*/  FADD.FTZ R119, R119, R116 ;  /* 0x0000007477777221 */ /* 0x000fc80000010000 */
[----:B------:R-:W-:-:S03]  /*67c0*/  FADD.FTZ R24, R118, R119 ;  /* 0x0000007776187221 */ /* 0x000fc60000010000 */
[----:B------:R-:W-:Y:S01]  /*67d0*/  HMMA.16816.F32.BF16 R92, R8, R14, R92 ;  /* 0x0000000e085c723c */ /* 0x000fe2000004185c */
[----:B------:R-:W1:Y:S01]  /*67e0*/  LDSM.16.MT88.4 R12, [R144+0x9800] ;  /* 0x00980000900c783b */ /* 0x000e620000004200 */
[----:B------:R-:W-:-:S06]  /*67f0*/  FADD.FTZ R24, R117, R24 ;  /* 0x0000001875187221 */ /* 0x000fcc0000010000 */
        /* <DEDUP_REMOVED lines=46> */
[----:B------:R-:W-:Y:S02]  /*6ae0*/  ISETP.GE.AND P2, PT, R125, RZ, PT ;  /* 0x000000ff7d00720c */ /* 0x000fe40003f46270 */
[----:B------:R-:W-:Y:S01]  /*6af0*/  LOP3.LUT R5, RZ, R8, RZ, 0x33, !PT ;  /* 0x00000008ff057212 */ /* 0x000fe200078e33ff */
        /* <DEDUP_REMOVED lines=21> */
[----:B------:R-:W-:-:S09]  /*6c50*/  ISETP.NE.AND P1, PT, R8, RZ, PT ;  /* 0x000000ff0800720c */ /* 0x000fd20003f25270 */
        /* <DEDUP_REMOVED lines=26> */
.L_x_5721:
[----:B------:R-:W-:Y:S01]  /*6e00*/  UMOV UR6, URZ ;  /* 0x000000ff00067c82 */ /* 0x000fe20008000000 */
[----:B------:R-:W-:Y:S01]  /*6e10*/  IMAD.SHL.U32 R4, R6, 0x80, RZ ;  /* 0x0000008006047824 */ /* 0x000fe200078e00ff */
[----:B------:R-:W-:-:S05]  /*6e20*/  IADD3 R5, P0, PT, RZ, -UR6, RZ ;  /* 0x80000006ff057c10 */ /* 0x000fca000ff1e0ff */
[----:B------:R-:W-:-:S05]  /*6e30*/  IMAD.X R4, RZ, RZ, ~R4, P0 ;  /* 0x000000ffff047224 */ /* 0x000fca00000e0e04 */
[----:B------:R-:W-:-:S04]  /*6e40*/  SHF.R.S64 R5, R5, 0x1f, R4 ;  /* 0x0000001f05057819 */ /* 0x000fc80000001004 */
[----:B------:R-:W-:-:S04]  /*6e50*/  IADD3 R160, P0, PT, R5, R160, RZ ;  /* 0x000000a005a07210 */ /* 0x000fc80007f1e0ff */
[----:B------:R-:W-:-:S09]  /*6e60*/  LEA.HI.X.SX32 R161, R4, R161, 0x1, P0 ;  /* 0x000000a104a17211 */ /* 0x000fd200000f0eff */
.L_x_5722:
        /* <DEDUP_REMOVED lines=26> */
[C---:B------:R-:W-:Y:S02]  /*7010*/  @!P0 IMAD R5, R7.reuse, 0xa0, RZ ;  /* 0x000000a007058824 */ /* 0x040fe400078e02ff */
        /* <DEDUP_REMOVED lines=17> */
[----:B------:R-:W-:Y:S01]  /*7130*/  @P0 STS.128 [R165+0x8000], RZ ;  /* 0x008000ffa5000388 */ /* 0x000fe20000000c00 */
[----:B------:R-:W-:-:S03]  /*7140*/  @!P0 IMAD.MOV.U32 R26, RZ, RZ, R12 ;  /* 0x000000ffff1a8224 */ /* 0x000fc600078e000c */
        /* <DEDUP_REMOVED lines=20> */
[----:B------:R-:W2:Y:S04]  /*7290*/  LDSM.16.M88.4 R12, [R154+UR5+0x2000] ;  /* 0x002000059a0c783b */ /* 0x000ea80008000200 */
[----:B------:R-:W3:Y:S04]  /*72a0*/  LDSM.16.M88.4 R4, [R154+UR5+0x2800] ;  /* 0x002800059a04783b */ /* 0x000ee80008000200 */
[----:B------:R-:W-:Y:S04]  /*72b0*/  LDSM.16.M88.4 R100, [R153] ;  /* 0x000000009964783b */ /* 0x000fe80000000200 */
[----:B------:R-:W1:Y:S04]  /*72c0*/  LDSM.16.M88.4 R108, [R149+0x2000] ;  /* 0x00200000956c783b */ /* 0x000e680000000200 */
[----:B------:R-:W5:Y:S04]  /*72d0*/  LDSM.16.M88.4 R104, [R149+0x2800] ;  /* 0x002800009568783b */ /* 0x000f680000000200 */
[----:B------:R-:W4:Y:S04]  /*72e0*/  LDSM.16.M88.4 R60, [R154+UR5+0x3000] ;  /* 0x003000059a3c783b */ /* 0x000f280008000200 */
[----:B------:R-:W4:Y:S04]  /*72f0*/  LDSM.16.M88.4 R52, [R154+UR5+0x3800] ;  /* 0x003800059a34783b */ /* 0x000f280008000200 */
[----:B------:R-:W4:Y:S04]  /*7300*/  LDSM.16.M88.4 R44, [R154+UR5+0x4000] ;  /* 0x004000059a2c783b */ /* 0x000f280008000200 */
[----:B------:R-:W4:Y:S04]  /*7310*/  LDSM.16.M88.4 R36, [R154+UR5+0x4800] ;  /* 0x004800059a24783b */ /* 0x000f280008000200 */
[----:B------:R-:W4:Y:S04]  /*7320*/  LDSM.16.M88.4 R28, [R154+UR5+0x5000] ;  /* 0x005000059a1c783b */ /* 0x000f280008000200 */
[----:B------:R-:W4:Y:S01]  /*7330*/  LDSM.16.M88.4 R112, [R154+UR5+0x5800] ;  /* 0x005800059a70783b */ /* 0x000f220008000200 */
[C---:B--2---:R-:W-:Y:S03]  /*7340*/  HMMA.16816.F32.BF16 R16, R20.reuse, R12, RZ ;  /* 0x0000000c1410723c */ /* 0x044fe600000418ff */
[----:B------:R-:W-:Y:S04]  /*7350*/  LDSM.16.M88.4 R124, [R149+0x3000] ;  /* 0x00300000957c783b */ /* 0x000fe80000000200 */
[----:B------:R-:W-:Y:S01]  /*7360*/  LDSM.16.M88.4 R120, [R149+0x3800] ;  /* 0x003800009578783b */ /* 0x000fe20000000200 */
[C---:B---3--:R-:W-:Y:S03]  /*7370*/  HMMA.16816.F32.BF16 R8, R20.reuse, R4, RZ ;  /* 0x000000041408723c */ /* 0x048fe600000418ff */
[----:B------:R-:W-:Y:S04]  /*7380*/  LDSM.16.M88.4 R116, [R149+0x4000] ;  /* 0x004000009574783b */ /* 0x000fe80000000200 */
[----:B------:R-:W0:Y:S01]  /*7390*/  LDGDEPBAR ;  /* 0x00000000000079af */ /* 0x000e220000000000 */
[C---:B------:R-:W-:Y:S08]  /*73a0*/  HMMA.16816.F32.BF16 R12, R20.reuse, R14, RZ ;  /* 0x0000000e140c723c */ /* 0x040ff000000418ff */
[----:B------:R-:W-:Y:S08]  /*73b0*/  HMMA.16816.F32.BF16 R4, R20, R6, RZ ;  /* 0x000000061404723c */ /* 0x000ff000000418ff */
[C---:B-1----:R-:W-:Y:S08]  /*73c0*/  HMMA.16816.F32.BF16 R16, R100.reuse, R108, R16 ;  /* 0x0000006c6410723c */ /* 0x042ff00000041810 */
[C---:B------:R-:W-:Y:S01]  /*73d0*/  HMMA.16816.F32.BF16 R12, R100.reuse, R110, R12 ;  /* 0x0000006e640c723c */ /* 0x040fe2000004180c */
[----:B------:R-:W1:Y:S07]  /*73e0*/  LDSM.16.M88.4 R108, [R149+0x5000] ;  /* 0x00500000956c783b */ /* 0x000e6e0000000200 */
[C---:B-----5:R-:W-:Y:S08]  /*73f0*/  HMMA.16816.F32.BF16 R8, R100.reuse, R104, R8 ;  /* 0x000000686408723c */ /* 0x060ff00000041808 */
[----:B------:R-:W-:Y:S01]  /*7400*/  HMMA.16816.F32.BF16 R4, R100, R106, R4 ;  /* 0x0000006a6404723c */ /* 0x000fe20000041804 */
[----:B------:R-:W2:Y:S07]  /*7410*/  LDSM.16.M88.4 R104, [R149+0x5800] ;  /* 0x005800009568783b */ /* 0x000eae0000000200 */
        /* <DEDUP_REMOVED lines=13> */
[C---:B-1----:R-:W-:Y:S08]  /*74f0*/  HMMA.16816.F32.BF16 R32, R100.reuse, R108, R32 ;  /* 0x0000006c6420723c */ /* 0x042ff00000041820 */
[C---:B------:R-:W-:Y:S01]  /*7500*/  HMMA.16816.F32.BF16 R28, R100.reuse, R110, R28 ;  /* 0x0000006e641c723c */ /* 0x040fe2000004181c */
[----:B------:R-:W-:Y:S07]  /*7510*/  LDSM.16.M88.4 R108, [R152] ;  /* 0x00000000986c783b */ /* 0x000fee0000000200 */
[C---:B--2---:R-:W-:Y:S08]  /*7520*/  HMMA.16816.F32.BF16 R24, R100.reuse, R104, R24 ;  /* 0x000000686418723c */ /* 0x044ff00000041818 */
        /* <DEDUP_REMOVED lines=10> */
[----:B------:R-:W4:Y:S07]  /*75d0*/  LDSM.16.M88.4 R116, [R148+0x2800] ;  /* 0x002800009474783b */ /* 0x000f2e0000000200 */
[C---:B---3--:R-:W-:Y:S08]  /*75e0*/  HMMA.16816.F32.BF16 R40, R100.reuse, R112, R40 ;  /* 0x000000706428723c */ /* 0x048ff00000041828 */
[----:B------:R-:W-:Y:S01]  /*75f0*/  HMMA.16816.F32.BF16 R36, R100, R114, R36 ;  /* 0x000000726424723c */ /* 0x000fe20000041824 */
[----:B------:R-:W3:Y:S04]  /*7600*/  LDSM.16.M88.4 R100, [R148+0x4000] ;  /* 0x004000009464783b */ /* 0x000ee80000000200 */
[----:B------:R-:W5:Y:S03]  /*7610*/  LDSM.16.M88.4 R112, [R148+0x3000] ;  /* 0x003000009470783b */ /* 0x000f660000000200 */
[C---:B-1----:R-:W-:Y:S08]  /*7620*/  HMMA.16816.F32.BF16 R56, R108.reuse, R104, R56 ;  /* 0x000000686c38723c */ /* 0x042ff00000041838 */
[C---:B------:R-:W-:Y:S01]  /*7630*/  HMMA.16816.F32.BF16 R52, R108.reuse, R106, R52 ;  /* 0x0000006a6c34723c */ /* 0x040fe20000041834 */
[----:B------:R-:W1:Y:S07]  /*7640*/  LDSM.16.M88.4 R104, [R147+0x2000] ;  /* 0x002000009368783b */ /* 0x000e6e0000000200 */
[C---:B--2---:R-:W-:Y:S08]  /*7650*/  HMMA.16816.F32.BF16 R16, R108.reuse, R120, R16 ;  /* 0x000000786c10723c */ /* 0x044ff00000041810 */
[C---:B------:R-:W-:Y:S01]  /*7660*/  HMMA.16816.F32.BF16 R12, R108.reuse, R122, R12 ;  /* 0x0000007a6c0c723c */ /* 0x040fe2000004180c */
[----:B------:R-:W-:Y:S07]  /*7670*/  LDSM.16.M88.4 R120, [R148+0x4800] ;  /* 0x004800009478783b */ /* 0x000fee0000000200 */
[C---:B----4-:R-:W-:Y:S08]  /*7680*/  HMMA.16816.F32.BF16 R8, R108.reuse, R116, R8 ;  /* 0x000000746c08723c */ /* 0x050ff00000041808 */
[C---:B---3--:R-:W-:Y:S08]  /*7690*/  HMMA.16816.F32.BF16 R48, R108.reuse, R100, R48 ;  /* 0x000000646c30723c */ /* 0x048ff00000041830 */
[C---:B------:R-:W-:Y:S01]  /*76a0*/  HMMA.16816.F32.BF16 R44, R108.reuse, R102, R44 ;  /* 0x000000666c2c723c */ /* 0x040fe2000004182c */
[----:B------:R-:W2:Y:S07]  /*76b0*/  LDSM.16.M88.4 R100, [R147+0x2800] ;  /* 0x002800009364783b */ /* 0x000eae0000000200 */
[C---:B------:R-:W-:Y:S01]  /*76c0*/  HMMA.16816.F32.BF16 R4, R108.reuse, R118, R4 ;  /* 0x000000766c04723c */ /* 0x040fe20000041804 */
[----:B------:R-:W3:Y:S07]  /*76d0*/  LDSM.16.M88.4 R116, [R148+0x5000] ;  /* 0x005000009474783b */ /* 0x000eee0000000200 */
[C---:B-----5:R-:W-:Y:S08]  /*76e0*/  HMMA.16816.F32.BF16 R64, R108.reuse, R112, R64 ;  /* 0x000000706c40723c */ /* 0x060ff00000041840 */
[----:B------:R-:W-:Y:S01]  /*76f0*/  HMMA.16816.F32.BF16 R60, R108, R114, R60 ;  /* 0x000000726c3c723c */ /* 0x000fe2000004183c */
[----:B------:R-:W4:Y:S07]  /*7700*/  LDSM.16.M88.4 R112, [R148+0x5800] ;  /* 0x005800009470783b */ /* 0x000f2e0000000200 */
[C---:B-1----:R-:W-:Y:S08]  /*7710*/  HMMA.16816.F32.BF16 R16, R124.reuse, R104, R16 ;  /* 0x000000687c10723c */ /* 0x042ff00000041810 */
[C---:B------:R-:W-:Y:S01]  /*7720*/  HMMA.16816.F32.BF16 R12, R124.reuse, R106, R12 ;  /* 0x0000006a7c0c723c */ /* 0x040fe2000004180c */
[----:B------:R-:W1:Y:S07]  /*7730*/  LDSM.16.M88.4 R104, [R147+0x5000] ;  /* 0x005000009368783b */ /* 0x000e6e0000000200 */
[C---:B--2---:R-:W-:Y:S08]  /*7740*/  HMMA.16816.F32.BF16 R8, R124.reuse, R100, R8 ;  /* 0x000000647c08723c */ /* 0x044ff00000041808 */
[----:B------:R-:W-:Y:S01]  /*7750*/  HMMA.16816.F32.BF16 R4, R124, R102, R4 ;  /* 0x000000667c04723c */ /* 0x000fe20000041804 */
[----:B------:R-:W2:Y:S07]  /*7760*/  LDSM.16.M88.4 R100, [R147+0x5800] ;  /* 0x005800009364783b */ /* 0x000eae0000000200 */
[C---:B---3--:R-:W-:Y:S08]  /*7770*/  HMMA.16816.F32.BF16 R32, R108.reuse, R116, R32 ;  /* 0x000000746c20723c */ /* 0x048ff00000041820 */
[C---:B----4-:R-:W-:Y:S08]  /*7780*/  HMMA.16816.F32.BF16 R20, R108.reuse, R114, R20 ;  /* 0x000000726c14723c */ /* 0x050ff00000041814 */
[----:B------:R-:W-:Y:S08]  /*7790*/  HMMA.16816.F32.BF16 R40, R108, R120, R40 ;  /* 0x000000786c28723c */ /* 0x000ff00000041828 */
[----:B-1----:R-:W-:Y:S01]  /*77a0*/  HMMA.16816.F32.BF16 R32, R124, R104, R32 ;  /* 0x000000687c20723c */ /* 0x002fe20000041820 */
[----:B------:R-:W-:-:S04]  /*77b0*/  IMAD.SHL.U32 R104, R131, 0x80, RZ ;  /* 0x0000008083687824 */ /* 0x000fc800078e00ff */
[----:B------:R-:W-:-:S03]  /*77c0*/  VIADD R105, R104, 0xffffff80 ;  /* 0xffffff8068697836 */ /* 0x000fc60000000000 */
[----:B------:R-:W-:Y:S01]  /*77d0*/  HMMA.16816.F32.BF16 R36, R108, R122, R36 ;  /* 0x0000007a6c24723c */ /* 0x000fe20000041824 */
[----:B------:R-:W1:Y:S01]  /*77e0*/  LDSM.16.M88.4 R120, [R147+0x3000] ;  /* 0x003000009378783b */ /* 0x000e620000000200 */
[----:B------:R-:W-:-:S04]  /*77f0*/  IMAD.IADD R105, R105, 0x1, R130 ;  /* 0x0000000169697824 */ /* 0x000fc800078e0282 */
[C---:B------:R-:W-:Y:S02]  /*7800*/  VIADD R224, R105.reuse, 0xffffff91 ;  /* 0xffffff9169e07836 */ /* 0x040fe40000000000 */
[----:B------:R-:W-:Y:S01]  /*7810*/  HMMA.16816.F32.BF16 R24, R108, R112, R24 ;  /* 0x000000706c18723c */ /* 0x000fe20000041818 */
[----:B------:R-:W-:Y:S07]  /*7820*/  LDSM.16.M88.4 R112, [R147+0x4000] ;  /* 0x004000009370783b */ /* 0x000fee0000000200 */
[----:B--2---:R-:W-:Y:S01]  /*7830*/  HMMA.16816.F32.BF16 R20, R124, R102, R20 ;  /* 0x000000667c14723c */ /* 0x004fe20000041814 */
[----:B------:R-:W-:-:S05]  /*7840*/  VIADD R103, R105, 0xffffff80 ;  /* 0xffffff8069677836 */ /* 0x000fca0000000000 */
[----:B------:R-:W-:Y:S02]  /*7850*/  I2FP.F32.U32 R102, R103 ;  /* 0x0000006700667245 */ /* 0x000fe40000201000 */
[----:B------:R-:W-:Y:S01]  /*7860*/  HMMA.16816.F32.BF16 R28, R108, R118, R28 ;  /* 0x000000766c1c723c */ /* 0x000fe2000004181c */
[----:B------:R-:W2:Y:S01]  /*7870*/  LDSM.16.M88.4 R108, [R147+0x4800] ;  /* 0x00480000936c783b */ /* 0x000ea20000000200 */
[-C--:B------:R-:W-:Y:S01]  /*7880*/  ISETP.GE.AND P5, PT, R103, R133.reuse, PT ;  /* 0x000000856700720c */ /* 0x080fe20003fa6270 */
[----:B------:R-:W-:Y:S01]  /*7890*/  FFMA.FTZ R16, R3, R102, R16 ;  /* 0x0000006603107223 */ /* 0x000fe20000010010 */
[----:B------:R-:W-:Y:S01]  /*78a0*/  ISETP.GE.AND P4, PT, R103, R132, PT ;  /* 0x000000846700720c */ /* 0x000fe20003f86270 */
[----:B------:R-:W-:Y:S01]  /*78b0*/  FFMA.FTZ R103, R3, R102, R18 ;  /* 0x0000006603677223 */ /* 0x000fe20000010012 */
[----:B------:R-:W3:Y:S01]  /*78c0*/  LDSM.16.M88.4 R116, [R147+0x3800] ;  /* 0x003800009374783b */ /* 0x000ee20000000200 */
[C---:B------:R-:W-:Y:S01]  /*78d0*/  VIADD R102, R105.reuse, 0xffffff81 ;  /* 0xffffff8169667836 */ /* 0x040fe20000000000 */
[----:B------:R-:W-:Y:S01]  /*78e0*/  HMMA.16816.F32.BF16 R24, R124, R100, R24 ;  /* 0x000000647c18723c */ /* 0x000fe20000041818 */
[C---:B------:R-:W-:Y:S01]  /*78f0*/  VIADD R100, R105.reuse, 0xfffffff8 ;  /* 0xfffffff869647836 */ /* 0x040fe20000000000 */
[----:B------:R-:W-:Y:S01]  /*7900*/  FSEL R18, R16, -INF , !P5 ;  /* 0xff80000010127808 */ /* 0x000fe20006800000 */
[----:B------:R-:W-:Y:S01]  /*7910*/  VIADD R101, R105, 0xffffff88 ;  /* 0xffffff8869657836 */ /* 0x000fe20000000000 */
[----:B------:R-:W-:Y:S01]  /*7920*/  FSEL R16, R103, -INF , !P4 ;  /* 0xff80000067107808 */ /* 0x000fe20006000000 */
[----:B------:R-:W-:Y:S01]  /*7930*/  VIADD R103, R105, 0xffffff90 ;  /* 0xffffff9069677836 */ /* 0x000fe20000000000 */
[----:B------:R-:W-:Y:S01]  /*7940*/  ISETP.GE.AND P3, PT, R100, R133, PT ;  /* 0x000000856400720c */ /* 0x000fe20003f66270 */
[----:B------:R-:W-:-:S04]  /*7950*/  DEPBAR.LE SB0, 0x0 ;  /* 0x000080000000791a */ /* 0x000fc80000000000 */
[----:B------:R-:W-:Y:S01]  /*7960*/  ISETP.GE.AND P2, PT, R100, R132, PT ;  /* 0x000000846400720c */ /* 0x000fe20003f46270 */
[C---:B-1----:R-:W-:Y:S01]  /*7970*/  HMMA.16816.F32.BF16 R64, R124.reuse, R120, R64 ;  /* 0x000000787c40723c */ /* 0x042fe20000041840 */
[----:B------:R-:W-:Y:S02]  /*7980*/  I2FP.F32.U32 R100, R100 ;  /* 0x0000006400647245 */ /* 0x000fe40000201000 */
[C---:B------:R-:W-:Y:S02]  /*7990*/  ISETP.GE.AND P5, PT, R101.reuse, R133, PT ;  /* 0x000000856500720c */ /* 0x040fe40003fa6270 */
[----:B------:R-:W-:Y:S01]  /*79a0*/  ISETP.GE.AND P4, PT, R101, R132, PT ;  /* 0x000000846500720c */ /* 0x000fe20003f86270 */
[CC--:B------:R-:W-:Y:S01]  /*79b0*/  FFMA.FTZ R20, R3.reuse, R100.reuse, R20 ;  /* 0x0000006403147223 */ /* 0x0c0fe20000010014 */
[----:B------:R-:W-:Y:S01]  /*79c0*/  I2FP.F32.U32 R101, R101 ;  /* 0x0000006500657245 */ /* 0x000fe20000201000 */
[C---:B------:R-:W-:Y:S01]  /*79d0*/  FFMA.FTZ R100, R3.reuse, R100, R22 ;  /* 0x0000006403647223 */ /* 0x040fe20000010016 */
[C---:B------:R-:W-:Y:S01]  /*79e0*/  ISETP.GE.AND P1, PT, R102.reuse, R133, PT ;  /* 0x000000856600720c */ /* 0x040fe20003f26270 */
[----:B------:R-:W-:Y:S01]  /*79f0*/  HMMA.16816.F32.BF16 R28, R124, R106, R28 ;  /* 0x0000006a7c1c723c */ /* 0x000fe2000004181c */
[----:B------:R-:W-:Y:S01]  /*7a00*/  ISETP.GE.AND P6, PT, R102, R132, PT ;  /* 0x000000846600720c */ /* 0x000fe20003fc6270 */
[CC--:B------:R-:W-:Y:S01]  /*7a10*/  FFMA.FTZ R22, R3.reuse, R101.reuse, R12 ;  /* 0x0000006503167223 */ /* 0x0c0fe2000001000c */
[----:B------:R-:W-:Y:S01]  /*7a20*/  I2FP.F32.U32 R102, R102 ;  /* 0x0000006600667245 */ /* 0x000fe20000201000 */
[----:B------:R-:W-:Y:S01]  /*7a30*/  FFMA.FTZ R12, R3, R101, R14 ;  /* 0x00000065030c7223 */ /* 0x000fe2000001000e */
[C---:B------:R-:W-:Y:S01]  /*7a40*/  VIADD R14, R105.reuse, 0xffffff89 ;  /* 0xffffff89690e7836 */ /* 0x040fe20000000000 */
[----:B------:R-:W-:Y:S01]  /*7a50*/  FSEL R101, R20, -INF , !P3 ;  /* 0xff80000014657808 */ /* 0x000fe20005800000 */
[----:B------:R-:W-:-:S02]  /*7a60*/  VIADD R106, R105, 0xffffff99 ;  /* 0xffffff99696a7836 */ /* 0x000fc40000000000 */
[CC--:B------:R-:W-:Y:S01]  /*7a70*/  FFMA.FTZ R17, R3.reuse, R102.reuse, R17 ;  /* 0x0000006603117223 */ /* 0x0c0fe20000010011 */
[----:B------:R-:W-:Y:S01]  /*7a80*/  FSEL R22, R22, -INF , !P5 ;  /* 0xff80000016167808 */ /* 0x000fe20006800000 */
[C---:B------:R-:W-:Y:S01]  /*7a90*/  FFMA.FTZ R19, R3.reuse, R102, R19 ;  /* 0x0000006603137223 */ /* 0x040fe20000010013 */
[----:B------:R-:W-:Y:S01]  /*7aa0*/  FSEL R12, R12, -INF , !P4 ;  /* 0xff8000000c0c7808 */ /* 0x000fe20006000000 */
[C---:B--2---:R-:W-:Y:S01]  /*7ab0*/  HMMA.16816.F32.BF16 R36, R124.reuse, R110, R36 ;  /* 0x0000006e7c24723c */ /* 0x044fe20000041824 */
[----:B------:R-:W-:Y:S02]  /*7ac0*/  I2FP.F32.U32 R20, R14 ;  /* 0x0000000e00147245 */ /* 0x000fe40000201000 */
[C---:B------:R-:W-:Y:S02]  /*7ad0*/  ISETP.GE.AND P5, PT, R224.reuse, R133, PT ;  /* 0x00000085e000720c */ /* 0x040fe40003fa6270 */
[----:B------:R-:W-:Y:S01]  /*7ae0*/  ISETP.GE.AND P4, PT, R224, R132, PT ;  /* 0x00000084e000720c */ /* 0x000fe20003f86270 */
[C---:B------:R-:W-:Y:S01]  /*7af0*/  FFMA.FTZ R13, R3.reuse, R20, R13 ;  /* 0x00000014030d7223 */ /* 0x040fe2000001000d */
[----:B------:R-:W-:Y:S01]  /*7b00*/  I2FP.F32.U32 R224, R224 ;  /* 0x000000e000e07245 */ /* 0x000fe20000201000 */
[----:B------:R-:W-:Y:S01]  /*7b10*/  FFMA.FTZ R15, R3, R20, R15 ;  /* 0x00000014030f7223 */ /* 0x000fe2000001000f */
[----:B------:R-:W-:Y:S01]  /*7b20*/  FSEL R102, R17, -INF , !P1 ;  /* 0xff80000011667808 */ /* 0x000fe20004800000 */
[C---:B------:R-:W-:Y:S01]  /*7b30*/  HMMA.16816.F32.BF16 R60, R124.reuse, R122, R60 ;  /* 0x0000007a7c3c723c */ /* 0x040fe2000004183c */
[----:B------:R-:W-:Y:S01]  /*7b40*/  I2FP.F32.U32 R17, R103 ;  /* 0x0000006700117245 */ /* 0x000fe20000201000 */
[CC--:B------:R-:W-:Y:S01]  /*7b50*/  FFMA.FTZ R20, R3.reuse, R224.reuse, R9 ;  /* 0x000000e003147223 */ /* 0x0c0fe20000010009 */
[----:B------:R-:W-:Y:S01]  /*7b60*/  FSEL R100, R100, -INF , !P2 ;  /* 0xff80000064647808 */ /* 0x000fe20005000000 */
[C---:B------:R-:W-:Y:S01]  /*7b70*/  FFMA.FTZ R224, R3.reuse, R224, R11 ;  /* 0x000000e003e07223 */ /* 0x040fe2000001000b */
[C---:B------:R-:W-:Y:S01]  /*7b80*/  ISETP.GE.AND P3, PT, R14.reuse, R133, PT ;  /* 0x000000850e00720c */ /* 0x040fe20003f66270 */
[CC--:B------:R-:W-:Y:S01]  /*7b90*/  FFMA.FTZ R8, R3.reuse, R17.reuse, R8 ;  /* 0x0000001103087223 */ /* 0x0c0fe20000010008 */
[-C--:B------:R-:W-:Y:S01]  /*7ba0*/  ISETP.GE.AND P2, PT, R14, R132.reuse, PT ;  /* 0x000000840e00720c */ /* 0x080fe20003f46270 */
[----:B------:R-:W-:Y:S01]  /*7bb0*/  FFMA.FTZ R226, R3, R17, R10 ;  /* 0x0000001103e27223 */ /* 0x000fe2000001000a */
[----:B------:R-:W-:Y:S01]  /*7bc0*/  FSEL R14, R19, -INF , !P6 ;  /* 0xff800000130e7808 */ /* 0x000fe20007000000 */
[----:B------:R-:W-:Y:S01]  /*7bd0*/  VIADD R11, R105, 0xffffff98 ;  /* 0xffffff98690b7836 */ /* 0x000fe20000000000 */
[----:B------:R-:W-:Y:S01]  /*7be0*/  ISETP.GE.AND P1, PT, R103, R133, PT ;  /* 0x000000856700720c */ /* 0x000fe20003f26270 */
[----:B------:R-:W-:Y:S01]  /*7bf0*/  VIADD R9, R105, 0xffffffa0 ;  /* 0xffffffa069097836 */ /* 0x000fe20000000000 */
[----:B------:R-:W-:Y:S01]  /*7c00*/  ISETP.GE.AND P6, PT, R103, R132, PT ;  /* 0x000000846700720c */ /* 0x000fe20003fc6270 */
[----:B---3--:R-:W-:Y:S01]  /*7c10*/  HMMA.16816.F32.BF16 R56, R124, R116, R56 ;  /* 0x000000747c38723c */ /* 0x008fe20000041838 */
[----:B------:R-:W-:-:S02]  /*7c20*/  FSEL R110, R13, -INF , !P3 ;  /* 0xff8000000d6e7808 */ /* 0x000fc40005800000 */
[----:B------:R-:W-:Y:S02]  /*7c30*/  FSEL R10, R15, -INF , !P2 ;  /* 0xff8000000f0a7808 */ /* 0x000fe40005000000 */
[----:B------:R-:W-:Y:S02]  /*7c40*/  FSEL R20, R20, -INF , !P5 ;  /* 0xff80000014147808 */ /* 0x000fe40006800000 */
[----:B------:R-:W-:Y:S01]  /*7c50*/  FSEL R224, R224, -INF , !P4 ;  /* 0xff800000e0e07808 */ /* 0x000fe20006000000 */
[----:B------:R-:W-:Y:S01]  /*7c60*/  HMMA.16816.F32.BF16 R52, R124, R118, R52 ;  /* 0x000000767c34723c */ /* 0x000fe20000041834 */
[C---:B------:R-:W-:Y:S02]  /*7c70*/  ISETP.GE.AND P3, PT, R11.reuse, R133, PT ;  /* 0x000000850b00720c */ /* 0x040fe40003f66270 */
[----:B------:R-:W-:Y:S02]  /*7c80*/  ISETP.GE.AND P2, PT, R11, R132, PT ;  /* 0x000000840b00720c */ /* 0x000fe40003f46270 */
[----:B------:R-:W-:-:S02]  /*7c90*/  FSEL R8, R8, -INF , !P1 ;  /* 0xff80000008087808 */ /* 0x000fc40004800000 */
[----:B------:R-:W-:Y:S01]  /*7ca0*/  FSEL R226, R226, -INF , !P6 ;  /* 0xff800000e2e27808 */ /* 0x000fe20007000000 */
[C---:B------:R-:W-:Y:S01]  /*7cb0*/  HMMA.16816.F32.BF16 R48, R124.reuse, R112, R48 ;  /* 0x000000707c30723c */ /* 0x040fe20000041830 */
[----:B------:R-:W-:Y:S01]  /*7cc0*/  BAR.SYNC.DEFER_BLOCKING 0x0 ;  /* 0x0000000000007b1d */ /* 0x000fe20000010000 */
[C---:B------:R-:W-:Y:S02]  /*7cd0*/  ISETP.GE.AND P5, PT, R9.reuse, R133, PT ;  /* 0x000000850900720c */ /* 0x040fe40003fa6270 */
[-C--:B------:R-:W-:Y:S02]  /*7ce0*/  ISETP.GE.AND P4, PT, R9, R132.reuse, PT ;  /* 0x000000840900720c */ /* 0x080fe40003f86270 */
[----:B------:R-:W-:Y:S02]  /*7cf0*/  I2FP.F32.U32 R11, R11 ;  /* 0x0000000b000b7245 */ /* 0x000fe40000201000 */
[C---:B------:R-:W-:Y:S01]  /*7d00*/  ISETP.GE.AND P1, PT, R106.reuse, R133, PT ;  /* 0x000000856a00720c */ /* 0x040fe20003f26270 */
[----:B------:R-:W-:Y:S01]  /*7d10*/  HMMA.16816.F32.BF16 R44, R124, R114, R44 ;  /* 0x000000727c2c723c */ /* 0x000fe2000004182c */
[----:B------:R-:W-:Y:S01]  /*7d20*/  ISETP.GE.AND P6, PT, R106, R132, PT ;  /* 0x000000846a00720c */ /* 0x000fe20003fc6270 */
[----:B------:R-:W-:Y:S01]  /*7d30*/  FFMA.FTZ R230, R3, R11, R4 ;  /* 0x0000000b03e67223 */ /* 0x000fe20000010004 */
[----:B------:R-:W-:Y:S01]  /*7d40*/  I2FP.F32.U32 R9, R9 ;  /* 0x0000000900097245 */ /* 0x000fe20000201000 */
[----:B------:R-:W-:Y:S01]  /*7d50*/  VIADD R4, R105, 0xffffffa9 ;  /* 0xffffffa969047836 */ /* 0x000fe20000000000 */
[----:B------:R-:W-:Y:S01]  /*7d60*/  I2FP.F32.U32 R106, R106 ;  /* 0x0000006a006a7245 */ /* 0x000fe20000201000 */
[----:B------:R-:W-:Y:S01]  /*7d70*/  FFMA.FTZ R6, R3, R11, R6 ;  /* 0x0000000b03067223 */ /* 0x000fe20000010006 */
[----:B------:R-:W-:-:S02]  /*7d80*/  VIADD R11, R105, 0xffffffa1 ;  /* 0xffffffa1690b7836 */ /* 0x000fc40000000000 */
[CC--:B------:R-:W-:Y:S01]  /*7d90*/  FFMA.FTZ R64, R3.reuse, R9.reuse, R64 ;  /* 0x0000000903407223 */ /* 0x0c0fe20000010040 */
[C---:B------:R-:W-:Y:S01]  /*7da0*/  FFMA.FTZ R66, R3.reuse, R9, R66 ;  /* 0x0000000903427223 */ /* 0x040fe20000010042 */
[-C--:B------:R-:W-:Y:S01]  /*7db0*/  FFMA.FTZ R5, R3, R106.reuse, R5 ;  /* 0x0000006a03057223 */ /* 0x080fe20000010005 */
[----:B------:R-:W-:Y:S02]  /*7dc0*/  VIADD R9, R105, 0xffffffa8 ;  /* 0xffffffa869097836 */ /* 0x000fe40000000000 */
[----:B------:R-:W-:Y:S01]  /*7dd0*/  FFMA.FTZ R7, R3, R106, R7 ;  /* 0x0000006a03077223 */ /* 0x000fe20000010007 */
[----:B------:R-:W-:Y:S01]  /*7de0*/  FSEL R218, R64, -INF , !P5 ;  /* 0xff80000040da7808 */ /* 0x000fe20006800000 */
[----:B------:R-:W-:Y:S01]  /*7df0*/  HMMA.16816.F32.BF16 R40, R124, R108, R40 ;  /* 0x0000006c7c28723c */ /* 0x000fe20000041828 */
[----:B------:R-:W-:Y:S02]  /*7e00*/  FSEL R210, R66, -INF , !P4 ;  /* 0xff80000042d27808 */ /* 0x000fe40006000000 */
[----:B------:R-:W-:-:S02]  /*7e10*/  FSEL R228, R5, -INF , !P1 ;  /* 0xff80000005e47808 */ /* 0x000fc40004800000 */
[C---:B------:R-:W-:Y:S02]  /*7e20*/  ISETP.GE.AND P5, PT, R4.reuse, R133, PT ;  /* 0x000000850400720c */ /* 0x040fe40003fa6270 */
[----:B------:R-:W-:Y:S02]  /*7e30*/  ISETP.GE.AND P4, PT, R4, R132, PT ;  /* 0x000000840400720c */ /* 0x000fe40003f86270 */
[----:B------:R-:W-:Y:S02]  /*7e40*/  I2FP.F32.U32 R5, R9 ;  /* 0x0000000900057245 */ /* 0x000fe40000201000 */
[----:B------:R-:W-:Y:S02]  /*7e50*/  I2FP.F32.U32 R4, R4 ;  /* 0x0000000400047245 */ /* 0x000fe40000201000 */
[----:B------:R-:W-:Y:S01]  /*7e60*/  FSEL R222, R6, -INF , !P2 ;  /* 0xff80000006de7808 */ /* 0x000fe20005000000 */
[C---:B------:R-:W-:Y:S01]  /*7e70*/  FFMA.FTZ R60, R3.reuse, R5, R60 ;  /* 0x00000005033c7223 */ /* 0x040fe2000001003c */
[----:B------:R-:W-:Y:S01]  /*7e80*/  I2FP.F32.U32 R6, R11 ;  /* 0x0000000b00067245 */ /* 0x000fe20000201000 */
[----:B------:R-:W-:Y:S01]  /*7e90*/  FFMA.FTZ R62, R3, R5, R62 ;  /* 0x00000005033e7223 */ /* 0x000fe2000001003e */
[----:B------:R-:W-:Y:S01]  /*7ea0*/  FSEL R220, R7, -INF , !P6 ;  /* 0xff80000007dc7808 */ /* 0x000fe20007000000 */
[CC--:B------:R-:W-:Y:S01]  /*7eb0*/  FFMA.FTZ R61, R3.reuse, R4.reuse, R61 ;  /* 0x00000004033d7223 */ /* 0x0c0fe2000001003d */
[----:B------:R-:W-:Y:S01]  /*7ec0*/  FFMA.FTZ R63, R3, R4, R63 ;  /* 0x00000004033f7223 */ /* 0x000fe2000001003f */
[-C--:B------:R-:W-:Y:S01]  /*7ed0*/  ISETP.GE.AND P1, PT, R9, R133.reuse, PT ;  /* 0x000000850900720c */ /* 0x080fe20003f26270 */
[----:B------:R-:W-:Y:S01]  /*7ee0*/  VIADD R4, R105, 0xffffffb1 ;  /* 0xffffffb169047836 */ /* 0x000fe20000000000 */
[----:B------:R-:W-:Y:S01]  /*7ef0*/  ISETP.GE.AND P6, PT, R9, R132, PT ;  /* 0x000000840900720c */ /* 0x000fe20003fc6270 */
[----:B------:R-:W-:Y:S01]  /*7f00*/  VIADD R5, R105, 0xffffffb8 ;  /* 0xffffffb869057836 */ /* 0x000fe20000000000 */
[----:B------:R-:W-:Y:S01]  /*7f10*/  FSEL R230, R230, -INF , !P3 ;  /* 0xff800000e6e67808 */ /* 0x000fe20005800000 */
[CC--:B------:R-:W-:Y:S01]  /*7f20*/  FFMA.FTZ R65, R3.reuse, R6.reuse, R65 ;  /* 0x0000000603417223 */ /* 0x0c0fe20000010041 */
[----:B------:R-:W-:Y:S01]  /*7f30*/  FFMA.FTZ R67, R3, R6, R67 ;  /* 0x0000000603437223 */ /* 0x000fe20000010043 */
        /* <DEDUP_REMOVED lines=12> */
[----:B------:R-:W-:Y:S02]  /*8000*/  I2FP.F32.U32 R5, R5 ;  /* 0x0000000500057245 */ /* 0x000fe40000201000 */
[----:B------:R-:W-:Y:S01]  /*8010*/  FSEL R216, R65, -INF , !P3 ;  /* 0xff80000041d87808 */ /* 0x000fe20005800000 */
[-C--:B------:R-:W-:Y:S01]  /*8020*/  FFMA.FTZ R57, R3, R4.reuse, R57 ;  /* 0x0000000403397223 */ /* 0x080fe20000010039 */
[----:B------:R-:W-:Y:S01]  /*8030*/  FSEL R208, R67, -INF , !P2 ;  /* 0xff80000043d07808 */ /* 0x000fe20005000000 */
[C---:B------:R-:W-:Y:S01]  /*8040*/  FFMA.FTZ R59, R3.reuse, R4, R59 ;  /* 0x00000004033b7223 */ /* 0x040fe2000001003b */
[C---:B------:R-:W-:Y:S01]  /*8050*/  ISETP.GE.AND P3, PT, R6.reuse, R133, PT ;  /* 0x000000850600720c */ /* 0x040fe20003f66270 */
[CC--:B------:R-:W-:Y:S01]  /*8060*/  FFMA.FTZ R52, R3.reuse, R5.reuse, R52 ;  /* 0x0000000503347223 */ /* 0x0c0fe20000010034 */
[----:B------:R-:W-:Y:S01]  /*8070*/  ISETP.GE.AND P2, PT, R6, R132, PT ;  /* 0x000000840600720c */ /* 0x000fe20003f46270 */
[----:B------:R-:W-:Y:S01]  /*8080*/  FFMA.FTZ R54, R3, R5, R54 ;  /* 0x0000000503367223 */ /* 0x000fe20000010036 */
[----:B------:R-:W-:Y:S01]  /*8090*/  I2FP.F32.U32 R6, R6 ;  /* 0x0000000600067245 */ /* 0x000fe20000201000 */
[----:B------:R-:W-:Y:S01]  /*80a0*/  VIADD R5, R105, 0xffffffc0 ;  /* 0xffffffc069057836 */ /* 0x000fe20000000000 */
[----:B------:R-:W-:Y:S01]  /*80b0*/  FSEL R200, R57, -INF , !P1 ;  /* 0xff80000039c87808 */ /* 0x000fe20004800000 */
[----:B------:R-:W-:Y:S01]  /*80c0*/  VIADD R4, R105, 0xffffffc1 ;  /* 0xffffffc169047836 */ /* 0x000fe20000000000 */
[----:B------:R-:W-:Y:S01]  /*80d0*/  FSEL R192, R59, -INF , !P6 ;  /* 0xff8000003bc07808 */ /* 0x000fe20007000000 */
[CC--:B------:R-:W-:Y:S01]  /*80e0*/  FFMA.FTZ R56, R3.reuse, R6.reuse, R56 ;  /* 0x0000000603387223 */ /* 0x0c0fe20000010038 */
[----:B------:R-:W-:Y:S01]  /*80f0*/  FFMA.FTZ R58, R3, R6, R58 ;  /* 0x00000006033a7223 */ /* 0x000fe2000001003a */
[----:B------:R-:W-:Y:S01]  /*8100*/  VIADD R6, R105, 0xffffffb9 ;  /* 0xffffffb969067836 */ /* 0x000fe20000000000 */
[----:B------:R-:W-:-:S02]  /*8110*/  FSEL R198, R52, -INF , !P5 ;  /* 0xff80000034c67808 */ /* 0x000fc40006800000 */
[----:B------:R-:W-:Y:S02]  /*8120*/  FSEL R190, R54, -INF , !P4 ;  /* 0xff80000036be7808 */ /* 0x000fe40006000000 */
[CC--:B------:R-:W-:Y:S02]  /*8130*/  ISETP.GE.AND P1, PT, R5.reuse, R133.reuse, PT ;  /* 0x000000850500720c */ /* 0x0c0fe40003f26270 */
[-C--:B------:R-:W-:Y:S02]  /*8140*/  ISETP.GE.AND P6, PT, R5, R132.reuse, PT ;  /* 0x000000840500720c */ /* 0x080fe40003fc6270 */
[C---:B------:R-:W-:Y:S02]  /*8150*/  ISETP.GE.AND P5, PT, R4.reuse, R133, PT ;  /* 0x000000850400720c */ /* 0x040fe40003fa6270 */
[----:B------:R-:W-:Y:S02]  /*8160*/  ISETP.GE.AND P4, PT, R4, R132, PT ;  /* 0x000000840400720c */ /* 0x000fe40003f86270 */
[----:B------:R-:W-:-:S02]  /*8170*/  I2FP.F32.U32 R5, R5 ;  /* 0x0000000500057245 */ /* 0x000fc40000201000 */
[----:B------:R-:W-:Y:S02]  /*8180*/  I2FP.F32.U32 R4, R4 ;  /* 0x0000000400047245 */ /* 0x000fe40000201000 */
[----:B------:R-:W-:Y:S01]  /*8190*/  FSEL R202, R56, -INF , !P3 ;  /* 0xff80000038ca7808 */ /* 0x000fe20005800000 */
[CC--:B------:R-:W-:Y:S01]  /*81a0*/  FFMA.FTZ R48, R3.reuse, R5.reuse, R48 ;  /* 0x0000000503307223 */ /* 0x0c0fe20000010030 */
[----:B------:R-:W-:Y:S01]  /*81b0*/  FSEL R194, R58, -INF , !P2 ;  /* 0xff8000003ac27808 */ /* 0x000fe20005000000 */
[C---:B------:R-:W-:Y:S01]  /*81c0*/  FFMA.FTZ R50, R3.reuse, R5, R50 ;  /* 0x0000000503327223 */ /* 0x040fe20000010032 */
[C---:B------:R-:W-:Y:S01]  /*81d0*/  ISETP.GE.AND P3, PT, R6.reuse, R133, PT ;  /* 0x000000850600720c */ /* 0x040fe20003f66270 */
[C---:B------:R-:W-:Y:S01]  /*81e0*/  FFMA.FTZ R49, R3.reuse, R4, R49 ;  /* 0x0000000403317223 */ /* 0x040fe20000010031 */
[----:B------:R-:W-:Y:S01]  /*81f0*/  ISETP.GE.AND P2, PT, R6, R132, PT ;  /* 0x000000840600720c */ /* 0x000fe20003f46270 */
[----:B------:R-:W-:Y:S01]  /*8200*/  FFMA.FTZ R51, R3, R4, R51 ;  /* 0x0000000403337223 */ /* 0x000fe20000010033 */
[----:B------:R-:W-:Y:S01]  /*8210*/  I2FP.F32.U32 R6, R6 ;  /* 0x0000000600067245 */ /* 0x000fe20000201000 */
[C---:B------:R-:W-:Y:S01]  /*8220*/  VIADD R4, R105.reuse, 0xffffffc9 ;  /* 0xffffffc969047836 */ /* 0x040fe20000000000 */
        /* <DEDUP_REMOVED lines=63> */
[----:B------:R-:W-:Y:S01]  /*8620*/  FFMA.FTZ R33, R3, R4, R33 ;  /* 0x0000000403217223 */ /* 0x000fe20000010021 */
[----:B------:R-:W-:Y:S01]  /*8630*/  FSEL R126, R43, -INF , !P2 ;  /* 0xff8000002b7e7808 */ /* 0x000fe20005000000 */
[C---:B------:R-:W-:Y:S01]  /*8640*/  FFMA.FTZ R28, R3.reuse, R5, R28 ;  /* 0x00000005031c7223 */ /* 0x040fe2000001001c */
[C---:B------:R-:W-:Y:S01]  /*8650*/  ISETP.GE.AND P3, PT, R6.reuse, R133, PT ;  /* 0x000000850600720c */ /* 0x040fe20003f66270 */
[----:B------:R-:W-:Y:S01]  /*8660*/  FFMA.FTZ R30, R3, R5, R30 ;  /* 0x00000005031e7223 */ /* 0x000fe2000001001e */
[----:B------:R-:W-:Y:S01]  /*8670*/  ISETP.GE.AND P2, PT, R6, R132, PT ;  /* 0x000000840600720c */ /* 0x000fe20003f46270 */
[----:B------:R-:W-:Y:S01]  /*8680*/  VIADD R5, R105, 0xfffffff0 ;  /* 0xfffffff069057836 */ /* 0x000fe20000000000 */
[----:B------:R-:W-:Y:S01]  /*8690*/  I2FP.F32.U32 R6, R6 ;  /* 0x0000000600067245 */ /* 0x000fe20000201000 */
[----:B------:R-:W-:Y:S01]  /*86a0*/  FFMA.FTZ R35, R3, R4, R35 ;  /* 0x0000000403237223 */ /* 0x000fe20000010023 */
[----:B------:R-:W-:Y:S01]  /*86b0*/  FSEL R118, R33, -INF , !P1 ;  /* 0xff80000021767808 */ /* 0x000fe20004800000 */
[----:B------:R-:W-:Y:S01]  /*86c0*/  VIADD R4, R105, 0xfffffff1 ;  /* 0xfffffff169047836 */ /* 0x000fe20000000000 */
[----:B------:R-:W-:Y:S01]  /*86d0*/  FSEL R58, R30, -INF , !P4 ;  /* 0xff8000001e3a7808 */ /* 0x000fe20006000000 */
[CC--:B------:R-:W-:Y:S01]  /*86e0*/  FFMA.FTZ R32, R3.reuse, R6.reuse, R32 ;  /* 0x0000000603207223 */ /* 0x0c0fe20000010020 */
[----:B------:R-:W-:Y:S01]  /*86f0*/  FFMA.FTZ R34, R3, R6, R34 ;  /* 0x0000000603227223 */ /* 0x000fe20000010022 */
[----:B------:R-:W-:Y:S01]  /*8700*/  VIADD R6, R105, 0xffffffe9 ;  /* 0xffffffe969067836 */ /* 0x000fe20000000000 */
[----:B------:R-:W-:Y:S01]  /*8710*/  ISETP.GE.AND P1, PT, R5, R133, PT ;  /* 0x000000850500720c */ /* 0x000fe20003f26270 */
[----:B------:R-:W-:Y:S01]  /*8720*/  VIADD R105, R105, 0xfffffff9 ;  /* 0xfffffff969697836 */ /* 0x000fe20000000000 */
[----:B------:R-:W-:-:S02]  /*8730*/  ISETP.GE.AND P4, PT, R5, R132, PT ;  /* 0x000000840500720c */ /* 0x000fc40003f86270 */
[----:B------:R-:W-:Y:S02]  /*8740*/  I2FP.F32.U32 R5, R5 ;  /* 0x0000000500057245 */ /* 0x000fe40000201000 */
[----:B------:R-:W-:Y:S02]  /*8750*/  FSEL R120, R32, -INF , !P3 ;  /* 0xff80000020787808 */ /* 0x000fe40005800000 */
[----:B------:R-:W-:Y:S01]  /*8760*/  FSEL R112, R34, -INF , !P2 ;  /* 0xff80000022707808 */ /* 0x000fe20005000000 */
[C---:B------:R-:W-:Y:S01]  /*8770*/  FFMA.FTZ R24, R3.reuse, R5, R24 ;  /* 0x0000000503187223 */ /* 0x040fe20000010018 */
[C---:B------:R-:W-:Y:S01]  /*8780*/  ISETP.GE.AND P3, PT, R6.reuse, R133, PT ;  /* 0x000000850600720c */ /* 0x040fe20003f66270 */
[----:B------:R-:W-:Y:S01]  /*8790*/  FFMA.FTZ R26, R3, R5, R26 ;  /* 0x00000005031a7223 */ /* 0x000fe2000001001a */
[----:B------:R-:W-:Y:S02]  /*87a0*/  ISETP.GE.AND P2, PT, R6, R132, PT ;  /* 0x000000840600720c */ /* 0x000fe40003f46270 */
[----:B------:R-:W-:-:S02]  /*87b0*/  I2FP.F32.U32 R6, R6 ;  /* 0x0000000600067245 */ /* 0x000fc40000201000 */
[----:B------:R-:W-:Y:S02]  /*87c0*/  FSEL R59, R24, -INF , !P1 ;  /* 0xff800000183b7808 */ /* 0x000fe40004800000 */
[----:B------:R-:W-:Y:S01]  /*87d0*/  ISETP.GE.U32.AND P1, PT, R131, 0x3, PT ;  /* 0x000000038300780c */ /* 0x000fe20003f26070 */
[-C--:B------:R-:W-:Y:S01]  /*87e0*/  FFMA.FTZ R29, R3, R6.reuse, R29 ;  /* 0x00000006031d7223 */ /* 0x080fe2000001001d */
[----:B------:R-:W-:Y:S01]  /*87f0*/  FSEL R56, R35, -INF , !P6 ;  /* 0xff80000023387808 */ /* 0x000fe20007000000 */
[----:B------:R-:W-:Y:S01]  /*8800*/  FFMA.FTZ R31, R3, R6, R31 ;  /* 0x00000006031f7223 */ /* 0x000fe2000001001f */
[C---:B------:R-:W-:Y:S02]  /*8810*/  ISETP.GE.AND P6, PT, R4.reuse, R133, PT ;  /* 0x000000850400720c */ /* 0x040fe40003fc6270 */
[----:B------:R-:W-:Y:S02]  /*8820*/  FSEL R114, R29, -INF , !P3 ;  /* 0xff8000001d727808 */ /* 0x000fe40005800000 */
[----:B------:R-:W-:-:S02]  /*8830*/  ISETP.GE.AND P3, PT, R4, R132, PT ;  /* 0x000000840400720c */ /* 0x000fc40003f66270 */
[----:B------:R-:W-:Y:S02]  /*8840*/  I2FP.F32.U32 R4, R4 ;  /* 0x0000000400047245 */ /* 0x000fe40000201000 */
[----:B------:R-:W-:Y:S02]  /*8850*/  I2FP.F32.U32 R6, R105 ;  /* 0x0000006900067245 */ /* 0x000fe40000201000 */
[----:B------:R-:W-:Y:S01]  /*8860*/  FSEL R116, R28, -INF , !P5 ;  /* 0xff8000001c747808 */ /* 0x000fe20006800000 */
[-C--:B------:R-:W-:Y:S01]  /*8870*/  FFMA.FTZ R25, R3, R4.reuse, R25 ;  /* 0x0000000403197223 */ /* 0x080fe20000010019 */
[----:B------:R-:W-:Y:S01]  /*8880*/  FSEL R57, R31, -INF , !P2 ;  /* 0xff8000001f397808 */ /* 0x000fe20005000000 */
[C---:B------:R-:W-:Y:S01]  /*8890*/  FFMA.FTZ R27, R3.reuse, R4, R27 ;  /* 0x00000004031b7223 */ /* 0x040fe2000001001b */
[CC--:B------:R-:W-:Y:S01]  /*88a0*/  FFMA.FTZ R21, R3.reuse, R6.reuse, R21 ;  /* 0x0000000603157223 */ /* 0x0c0fe20000010015 */
[----:B------:R-:W-:Y:S01]  /*88b0*/  FFMA.FTZ R23, R3, R6, R23 ;  /* 0x0000000603177223 */ /* 0x000fe20000010017 */
        /* <DEDUP_REMOVED lines=42> */
[----:B------:R-:W-:-:S09]  /*8b60*/  LOP3.LUT R7, RZ, R5, RZ, 0x33, !PT ;  /* 0x00000005ff077212 */ /* 0x000fd200078e33ff */
        /* <DEDUP_REMOVED lines=27> */
.L_x_5724:
[----:B------:R-:W-:Y:S01]  /*8d20*/  UMOV UR6, URZ ;  /* 0x000000ff00067c82 */ /* 0x000fe20008000000 */
[----:B------:R-:W-:Y:S01]  /*8d30*/  IMAD.SHL.U32 R4, R128, 0x80, RZ ;  /* 0x0000008080047824 */ /* 0x000fe200078e00ff */
[----:B------:R-:W-:-:S05]  /*8d40*/  IADD3 R5, P1, PT, RZ, -UR6, RZ ;  /* 0x80000006ff057c10 */ /* 0x000fca000ff3e0ff */
[----:B------:R-:W-:-:S05]  /*8d50*/  IMAD.X R4, RZ, RZ, ~R4, P1 ;  /* 0x000000ffff047224 */ /* 0x000fca00008e0e04 */
[----:B------:R-:W-:-:S04]  /*8d60*/  SHF.R.S64 R5, R5, 0x1f, R4 ;  /* 0x0000001f05057819 */ /* 0x000fc80000001004 */
[----:B------:R-:W-:-:S04]  /*8d70*/  IADD3 R158, P1, PT, R5, R158, RZ ;  /* 0x0000009e059e7210 */ /* 0x000fc80007f3e0ff */
[----:B------:R-:W-:-:S09]  /*8d80*/  LEA.HI.X.SX32 R157, R4, R157, 0x1, P1 ;  /* 0x0000009d049d7211 */ /* 0x000fd200008f0eff */
.L_x_5725:
        /* <DEDUP_REMOVED lines=64> */
.L_x_5727:
[----:B------:R-:W-:Y:S05]  /*9190*/  BSYNC.RECONVERGENT B0 ;  /* 0x0000000000007941 */ /* 0x000fea0003800200 */
.L_x_5726:
[----:B------:R-:W0:Y:S02]  /*91a0*/  LDGDEPBAR ;  /* 0x00000000000079af */ /* 0x000e240000000000 */
.L_x_5723:
        /* <DEDUP_REMOVED lines=37> */
[----:B------:R-:W3:Y:S01]  /*9400*/  SHFL.BFLY PT, R5, R6, 0x2, 0x1f ;  /* 0x0c401f0006057f89 */ /* 0x000ee200000e0000 */
[----:B-1----:R-:W-:Y:S02]  /*9410*/  FMNMX.FTZ R4, R7, R4, !PT ;  /* 0x0000000407047209 */ /* 0x002fe40007810000 */
[----:B---3--:R-:W-:-:S03]  /*9420*/  FMNMX.FTZ R5, R6, R5, !PT ;  /* 0x0000000506057209 */ /* 0x008fc60007810000 */
[----:B------:R-:W1:Y:S04]  /*9430*/  SHFL.BFLY PT, R109, R4, 0x1, 0x1f ;  /* 0x0c201f00046d7f89 */ /* 0x000e6800000e0000 */
[----:B------:R-:W3:Y:S01]  /*9440*/  SHFL.BFLY PT, R108, R5, 0x1, 0x1f ;  /* 0x0c201f00056c7f89 */ /* 0x000ee200000e0000 */
[----:B-1----:R-:W-:-:S04]  /*9450*/  FMNMX.FTZ R109, R4, R109, !PT ;  /* 0x0000006d046d7209 */ /* 0x002fc80007810000 */
[C---:B------:R-:W-:Y:S01]  /*9460*/  FSETP.NEU.FTZ.AND P1, PT, R109.reuse, -INF , PT ;  /* 0xff8000006d00780b */ /* 0x040fe20003f3d000 */
[----:B------:R-:W-:Y:S01]  /*9470*/  FMUL.FTZ R107, R109, UR4 ;  /* 0x000000046d6b7c20 */ /* 0x000fe20008410000 */
        /* <DEDUP_REMOVED lines=13> */
[----:B------:R-:W-:Y:S01]  /*9550*/  FFMA.FTZ R105, R22, UR4, -R107 ;  /* 0x0000000416697c23 */ /* 0x000fe2000801086b */
[----:B------:R-:W1:Y:S01]  /*9560*/  MUFU.EX2 R111, R111 ;  /* 0x0000006f006f7308 */ /* 0x000e620000000800 */
[--C-:B------:R-:W-:Y:S01]  /*9570*/  FFMA.FTZ R67, R16, UR4, -R103.reuse ;  /* 0x0000000410437c23 */ /* 0x100fe20008010867 */
[----:B------:R-:W-:Y:S01]  /*9580*/  FMUL.FTZ R110, R5, UR4 ;  /* 0x00000004056e7c20 */ /* 0x000fe20008410000 */
[----:B------:R-:W3:Y:S01]  /*9590*/  LDSM.16.MT88.4 R16, [R150+0x6000] ;  /* 0x006000009610783b */ /* 0x000ee20000004200 */
[--C-:B------:R-:W-:Y:S01]  /*95a0*/  FFMA.FTZ R66, R14, UR4, -R103.reuse ;  /* 0x000000040e427c23 */ /* 0x100fe20008010867 */
[--C-:B------:R-:W-:Y:S01]  /*95b0*/  FFMA.FTZ R65, R12, UR4, -R103.reuse ;  /* 0x000000040c417c23 */ /* 0x100fe20008010867 */
[----:B------:R-:W-:Y:S01]  /*95c0*/  FFMA.FTZ R2, R10, UR4, -R103 ;  /* 0x000000040a027c23 */ /* 0x000fe20008010867 */
[----:B------:R-:W4:Y:S01]  /*95d0*/  LDSM.16.MT88.4 R4, [R146+0x6000] ;  /* 0x006000009204783b */ /* 0x000f220000004200 */
[----:B------:R-:W-:Y:S01]  /*95e0*/  MUFU.EX2 R106, R106 ;  /* 0x0000006a006a7308 */ /* 0x000fe20000000800 */
[--C-:B------:R-:W-:Y:S01]  /*95f0*/  FFMA.FTZ R0, R8, UR4, -R107.reuse ;  /* 0x0000000408007c23 */ /* 0x100fe2000801086b */
[----:B------:R-:W-:Y:S01]  /*9600*/  FFMA.FTZ R230, R230, UR4, -R107 ;  /* 0x00000004e6e67c23 */ /* 0x000fe2000801086b */
[--C-:B------:R-:W-:Y:S01]  /*9610*/  FFMA.FTZ R128, R188, UR4, -R103.reuse ;  /* 0x00000004bc807c23 */ /* 0x100fe20008010867 */
[----:B------:R-:W-:Y:S01]  /*9620*/  FFMA.FTZ R117, R170, UR4, -R103 ;  /* 0x00000004aa757c23 */ /* 0x000fe20008010867 */
[--C-:B------:R-:W-:Y:S01]  /*9630*/  FFMA.FTZ R132, R186, UR4, -R107.reuse ;  /* 0x00000004ba847c23 */ /* 0x100fe2000801086b */
[--C-:B------:R-:W-:Y:S01]  /*9640*/  FFMA.FTZ R113, R182, UR4, -R107.reuse ;  /* 0x00000004b6717c23 */ /* 0x100fe2000801086b */
[--C-:B------:R-:W-:Y:S01]  /*9650*/  FFMA.FTZ R115, R184, UR4, -R107.reuse ;  /* 0x00000004b8737c23 */ /* 0x100fe2000801086b */
[----:B------:R-:W5:Y:S01]  /*9660*/  MUFU.EX2 R104, R104 ;  /* 0x0000006800687308 */ /* 0x000f620000000800 */
[-C--:B-1----:R-:W-:Y:S01]  /*9670*/  FMUL.FTZ R13, R97, R111.reuse ;  /* 0x0000006f610d7220 */ /* 0x082fe20000410000 */
[--C-:B------:R-:W-:Y:S01]  /*9680*/  FFMA.FTZ R97, R20, UR4, -R107.reuse ;  /* 0x0000000414617c23 */ /* 0x100fe2000801086b */
[-C--:B------:R-:W-:Y:S01]  /*9690*/  FMUL.FTZ R12, R96, R111.reuse ;  /* 0x0000006f600c7220 */ /* 0x080fe20000410000 */
[----:B------:R-:W1:Y:S01]  /*96a0*/  LDSM.16.MT88.4 R20, [R145+0x6000] ;  /* 0x006000009114783b */ /* 0x000e620000004200 */
[-C--:B------:R-:W-:Y:S01]  /*96b0*/  FMUL.FTZ R24, R68, R111.reuse ;  /* 0x0000006f44187220 */ /* 0x080fe20000410000 */
[-C--:B------:R-:W-:Y:S01]  /*96c0*/  FMUL.FTZ R25, R69, R111.reuse ;  /* 0x0000006f45197220 */ /* 0x080fe20000410000 */
[-C--:B--2---:R-:W-:Y:S01]  /*96d0*/  FMUL.FTZ R32, R76, R111.reuse ;  /* 0x0000006f4c207220 */ /* 0x084fe20000410000 */
        /* <DEDUP_REMOVED lines=8> */
[----:B------:R-:W2:Y:S01]  /*9760*/  MUFU.EX2 R102, R102 ;  /* 0x0000006600667308 */ /* 0x000ea20000000800 */
[----:B-----5:R-:W-:Y:S01]  /*9770*/  F2FP.BF16.F32.PACK_AB R8, R104, R106 ;  /* 0x0000006a6808723e */ /* 0x020fe200000010ff */
[-C--:B------:R-:W-:Y:S01]  /*9780*/  FMUL.FTZ R44, R88, R111.reuse ;  /* 0x0000006f582c7220 */ /* 0x080fe20000410000 */
[-C--:B------:R-:W-:Y:S01]  /*9790*/  FMUL.FTZ R45, R89, R111.reuse ;  /* 0x0000006f592d7220 */ /* 0x080fe20000410000 */
[-C--:B------:R-:W-:Y:S01]  /*97a0*/  FMUL.FTZ R84, R84, R111.reuse ;  /* 0x0000006f54547220 */ /* 0x080fe20000410000 */
[----:B------:R-:W-:Y:S01]  /*97b0*/  FMUL.FTZ R85, R85, R111 ;  /* 0x0000006f55557220 */ /* 0x000fe20000410000 */
[----:B------:R-:W-:Y:S01]  /*97c0*/  FFMA.FTZ R69, R228, UR4, -R107 ;  /* 0x00000004e4457c23 */ /* 0x000fe2000801086b */
[----:B------:R-:W-:Y:S01]  /*97d0*/  FFMA.FTZ R68, R226, UR4, -R103 ;  /* 0x00000004e2447c23 */ /* 0x000fe20008010867 */
[----:B------:R-:W-:Y:S01]  /*97e0*/  MUFU.EX2 R67, R67 ;  /* 0x0000004300437308 */ /* 0x000fe20000000800 */
[----:B------:R-:W-:Y:S01]  /*97f0*/  FFMA.FTZ R77, R212, UR4, -R107 ;  /* 0x00000004d44d7c23 */ /* 0x000fe2000801086b */
[----:B------:R-:W-:Y:S01]  /*9800*/  FFMA.FTZ R76, R210, UR4, -R103 ;  /* 0x00000004d24c7c23 */ /* 0x000fe20008010867 */
[--C-:B------:R-:W-:Y:S01]  /*9810*/  FFMA.FTZ R88, R198, UR4, -R107.reuse ;  /* 0x00000004c6587c23 */ /* 0x100fe2000801086b */
[--C-:B------:R-:W-:Y:S01]  /*9820*/  FFMA.FTZ R89, R196, UR4, -R107.reuse ;  /* 0x00000004c4597c23 */ /* 0x100fe2000801086b */
[----:B------:R-:W-:Y:S01]  /*9830*/  FFMA.FTZ R180, R180, UR4, -R107 ;  /* 0x00000004b4b47c23 */ /* 0x000fe2000801086b */
[--C-:B------:R-:W-:Y:S01]  /*9840*/  FFMA.FTZ R178, R178, UR4, -R103.reuse ;  /* 0x00000004b2b27c23 */ /* 0x100fe20008010867 */
[--C-:B------:R-:W-:Y:S01]  /*9850*/  FFMA.FTZ R119, R176, UR4, -R103.reuse ;  /* 0x00000004b0777c23 */ /* 0x100fe20008010867 */
[----:B------:R-:W5:Y:S01]  /*9860*/  MUFU.EX2 R66, R66 ;  /* 0x0000004200427308 */ /* 0x000f620000000800 */
        /* <DEDUP_REMOVED lines=16> */
[----:B-----5:R-:W-:Y:S01]  /*9970*/  F2FP.BF16.F32.PACK_AB R9, R66, R67 ;  /* 0x000000434209723e */ /* 0x020fe200000010ff */
[----:B------:R-:W-:Y:S01]  /*9980*/  FFMA.FTZ R133, R114, UR4, -R107 ;  /* 0x0000000472857c23 */ /* 0x000fe2000801086b */
[--C-:B------:R-:W-:Y:S01]  /*9990*/  FFMA.FTZ R112, R112, UR4, -R103.reuse ;  /* 0x0000000470707c23 */ /* 0x100fe20008010867 */
[--C-:B------:R-:W-:Y:S01]  /*99a0*/  FFMA.FTZ R56, R58, UR4, -R103.reuse ;  /* 0x000000043a387c23 */ /* 0x100fe20008010867 */
[----:B------:R-:W-:Y:S01]  /*99b0*/  FFMA.FTZ R57, R57, UR4, -R103 ;  /* 0x0000000439397c23 */ /* 0x000fe20008010867 */
[----:B------:R-:W-:Y:S01]  /*99c0*/  FFMA.FTZ R111, R175, R111, R106 ;  /* 0x0000006faf6f7223 */ /* 0x000fe2000001006a */
[----:B------:R-:W-:Y:S01]  /*99d0*/  FFMA.FTZ R175, R62, UR4, -R107 ;  /* 0x000000043eaf7c23 */ /* 0x000fe2000801086b */
[----:B------:R-:W5:Y:S01]  /*99e0*/  MUFU.EX2 R110, R110 ;  /* 0x0000006e006e7308 */ /* 0x000f620000000800 */
[----:B------:R-:W-:Y:S01]  /*99f0*/  FFMA.FTZ R63, R63, UR4, -R103 ;  /* 0x000000043f3f7c23 */ /* 0x000fe20008010867 */
[----:B------:R-:W-:Y:S01]  /*9a00*/  FADD.FTZ R104, R104, R111 ;  /* 0x0000006f68687221 */ /* 0x000fe20000010000 */
[----:B------:R-:W-:-:S03]  /*9a10*/  IADD3 R172, PT, PT, R131, -0x3, RZ ;  /* 0xfffffffd83ac7810 */ /* 0x000fc60007ffe0ff */
[----:B------:R-:W-:Y:S02]  /*9a20*/  FADD.FTZ R105, R105, R104 ;  /* 0x0000006869697221 */ /* 0x000fe40000010000 */
[----:B------:R-:W-:Y:S01]  /*9a30*/  MUFU.EX2 R0, R0 ;  /* 0x0000000000007308 */ /* 0x000fe20000000800 */
[----:B--2---:R-:W-:Y:S01]  /*9a40*/  F2FP.BF16.F32.PACK_AB R11, R2, R65 ;  /* 0x00000041020b723e */ /* 0x004fe200000010ff */
[----:B------:R-:W-:-:S06]  /*9a50*/  FADD.FTZ R105, R102, R105 ;  /* 0x0000006966697221 */ /* 0x000fcc0000010000 */
[----:B------:R-:W2:Y:S01]  /*9a60*/  MUFU.EX2 R97, R97 ;  /* 0x0000006100617308 */ /* 0x000ea20000000800 */
        /* <DEDUP_REMOVED lines=16> */
[C---:B---3--:R-:W-:Y:S01]  /*9b70*/  HMMA.16816.F32.BF16 R12, R8.reuse, R16, R12 ;  /* 0x00000010080c723c */ /* 0x048fe2000004180c */
[--C-:B------:R-:W-:Y:S01]  /*9b80*/  FFMA.FTZ R71, R224, UR4, -R103.reuse ;  /* 0x00000004e0477c23 */ /* 0x100fe20008010867 */
[--C-:B------:R-:W-:Y:S01]  /*9b90*/  FFMA.FTZ R70, R222, UR4, -R103.reuse ;  /* 0x00000004de467c23 */ /* 0x100fe20008010867 */
[----:B------:R-:W-:Y:S01]  /*9ba0*/  MUFU.EX2 R69, R69 ;  /* 0x0000004500457308 */ /* 0x000fe20000000800 */
[----:B--2---:R-:W-:Y:S01]  /*9bb0*/  F2FP.BF16.F32.PACK_AB R48, R97, R0 ;  /* 0x000000006130723e */ /* 0x004fe200000010ff */
[--C-:B------:R-:W-:Y:S01]  /*9bc0*/  FFMA.FTZ R79, R208, UR4, -R103.reuse ;  /* 0x00000004d04f7c23 */ /* 0x100fe20008010867 */
[--C-:B------:R-:W-:Y:S01]  /*9bd0*/  FFMA.FTZ R78, R206, UR4, -R103.reuse ;  /* 0x00000004ce4e7c23 */ /* 0x100fe20008010867 */
[--C-:B------:R-:W-:Y:S01]  /*9be0*/  FFMA.FTZ R90, R192, UR4, -R103.reuse ;  /* 0x00000004c05a7c23 */ /* 0x100fe20008010867 */
[----:B----4-:R-:W-:Y:S01]  /*9bf0*/  HMMA.16816.F32.BF16 R24, R8, R4, R24 ;  /* 0x000000040818723c */ /* 0x010fe20000041818 */
[----:B------:R-:W-:Y:S01]  /*9c00*/  FFMA.FTZ R91, R190, UR4, -R103 ;  /* 0x00000004be5b7c23 */ /* 0x000fe20008010867 */
[----:B------:R-:W-:Y:S01]  /*9c10*/  FFMA.FTZ R67, R174, R110, R67 ;  /* 0x0000006eae437223 */ /* 0x000fe20000010043 */
[----:B------:R-:W-:Y:S03]  /*9c20*/  MUFU.EX2 R68, R68 ;  /* 0x0000004400447308 */ /* 0x000fe60000000800 */
[----:B------:R-:W-:-:S02]  /*9c30*/  FADD.FTZ R66, R66, R67 ;  /* 0x0000004342427221 */ /* 0x000fc40000010000 */
[C---:B-1----:R-:W-:Y:S03]  /*9c40*/  HMMA.16816.F32.BF16 R32, R8.reuse, R20, R32 ;  /* 0x000000140820723c */ /* 0x042fe60000041820 */
[----:B------:R-:W1:Y:S05]  /*9c50*/  MUFU.EX2 R71, R71 ;  /* 0x0000004700477308 */ /* 0x000e6a0000000800 */
[C---:B------:R-:W-:Y:S03]  /*9c60*/  HMMA.16816.F32.BF16 R16, R8.reuse, R18, R92 ;  /* 0x000000120810723c */ /* 0x040fe6000004185c */
[----:B------:R-:W2:Y:S05]  /*9c70*/  MUFU.EX2 R92, R230 ;  /* 0x000000e6005c7308 */ /* 0x000eaa0000000800 */
[----:B------:R-:W-:Y:S01]  /*9c80*/  HMMA.16816.F32.BF16 R4, R8, R6, R72 ;  /* 0x000000060804723c */ /* 0x000fe20000041848 */
[----:B------:R-:W-:Y:S01]  /*9c90*/  FFMA.FTZ R73, R220, UR4, -R103 ;  /* 0x00000004dc497c23 */ /* 0x000fe20008010867 */
[--C-:B------:R-:W-:Y:S01]  /*9ca0*/  FFMA.FTZ R75, R218, UR4, -R107.reuse ;  /* 0x00000004da4b7c23 */ /* 0x100fe2000801086b */
[----:B------:R-:W-:Y:S01]  /*9cb0*/  MUFU.EX2 R70, R70 ;  /* 0x0000004600467308 */ /* 0x000fe20000000800 */
[----:B-1----:R-:W-:Y:S01]  /*9cc0*/  F2FP.BF16.F32.PACK_AB R49, R71, R68 ;  /* 0x000000444731723e */ /* 0x002fe200000010ff */
[--C-:B------:R-:W-:Y:S01]  /*9cd0*/  FFMA.FTZ R72, R216, UR4, -R107.reuse ;  /* 0x00000004d8487c23 */ /* 0x100fe2000801086b */
[----:B------:R-:W-:-:S02]  /*9ce0*/  FFMA.FTZ R74, R214, UR4, -R107 ;  /* 0x00000004d64a7c23 */ /* 0x000fc4000801086b */
[----:B------:R-:W-:Y:S01]  /*9cf0*/  HMMA.16816.F32.BF16 R20, R8, R22, R80 ;  /* 0x000000160814723c */ /* 0x000fe20000041850 */
[----:B------:R-:W-:Y:S01]  /*9d00*/  FFMA.FTZ R81, R204, UR4, -R103 ;  /* 0x00000004cc517c23 */ /* 0x000fe20008010867 */
[--C-:B------:R-:W-:Y:S01]  /*9d10*/  FFMA.FTZ R83, R202, UR4, -R107.reuse ;  /* 0x00000004ca537c23 */ /* 0x100fe2000801086b */
[----:B------:R-:W1:Y:S01]  /*9d20*/  MUFU.EX2 R73, R73 ;  /* 0x0000004900497308 */ /* 0x000e620000000800 */
[----:B--2---:R-:W-:Y:S01]  /*9d30*/  F2FP.BF16.F32.PACK_AB R50, R69, R92 ;  /* 0x0000005c4532723e */ /* 0x004fe200000010ff */
[----:B------:R-:W-:-:S03]  /*9d40*/  FFMA.FTZ R80, R200, UR4, -R107 ;  /* 0x00000004c8507c23 */ /* 0x000fc6000801086b */
[C---:B------:R-:W-:Y:S03]  /*9d50*/  HMMA.16816.F32.BF16 R44, R8.reuse, R28, R44 ;  /* 0x0000001c082c723c */ /* 0x040fe6000004182c */
[----:B------:R-:W-:Y:S05]  /*9d60*/  MUFU.EX2 R75, R75 ;  /* 0x0000004b004b7308 */ /* 0x000fea0000000800 */
[----:B------:R-:W-:Y:S01]  /*9d70*/  HMMA.16816.F32.BF16 R8, R8, R30, R84 ;  /* 0x0000001e0808723c */ /* 0x000fe20000041854 */
[----:B------:R-:W2:Y:S01]  /*9d80*/  LDSM.16.MT88.4 R28, [R145+0x6800] ;  /* 0x00680000911c783b */ /* 0x000ea20000004200 */
[----:B------:R-:W-:Y:S01]  /*9d90*/  FFMA.FTZ R85, R194, UR4, -R103 ;  /* 0x00000004c2557c23 */ /* 0x000fe20008010867 */
[----:B------:R-:W3:Y:S01]  /*9da0*/  MUFU.EX2 R72, R72 ;  /* 0x0000004800487308 */ /* 0x000ee20000000800 */
[----:B-1----:R-:W-:-:S07]  /*9db0*/  F2FP.BF16.F32.PACK_AB R51, R73, R70 ;  /* 0x000000464933723e */ /* 0x002fce00000010ff */
[C---:B------:R-:W-:Y:S01]  /*9dc0*/  HMMA.16816.F32.BF16 R12, R48.reuse, R36, R12 ;  /* 0x00000024300c723c */ /* 0x040fe2000004180c */
[----:B------:R-:W-:Y:S07]  /*9dd0*/  MUFU.EX2 R74, R74 ;  /* 0x0000004a004a7308 */ /* 0x000fee0000000800 */
[C---:B------:R-:W-:Y:S01]  /*9de0*/  HMMA.16816.F32.BF16 R16, R48.reuse, R38, R16 ;  /* 0x000000263010723c */ /* 0x040fe20000041810 */
[----:B------:R-:W1:Y:S01]  /*9df0*/  LDSM.16.MT88.4 R36, [R150+0x7000] ;  /* 0x007000009624783b */ /* 0x000e620000004200 */
[----:B------:R-:W-:Y:S06]  /*9e00*/  MUFU.EX2 R77, R77 ;  /* 0x0000004d004d7308 */ /* 0x000fec0000000800 */
[C---:B------:R-:W-:Y:S02]  /*9e10*/  HMMA.16816.F32.BF16 R24, R48.reuse, R40, R24 ;  /* 0x000000283018723c */ /* 0x040fe40000041818 */
[----:B------:R-:W-:Y:S06]  /*9e20*/  MUFU.EX2 R76, R76 ;  /* 0x0000004c004c7308 */ /* 0x000fec0000000800 */
[C---:B------:R-:W-:Y:S01]  /*9e30*/  HMMA.16816.F32.BF16 R4, R48.reuse, R42, R4 ;  /* 0x0000002a3004723c */ /* 0x040fe20000041804 */
[----:B------:R-:W-:Y:S01]  /*9e40*/  LDSM.16.MT88.4 R40, [R146+0x7000] ;  /* 0x007000009228783b */ /* 0x000fe20000004200 */
[----:B------:R-:W4:Y:S06]  /*9e50*/  MUFU.EX2 R79, R79 ;  /* 0x0000004f004f7308 */ /* 0x000f2c0000000800 */
        /* <DEDUP_REMOVED lines=13> */
[----:B-----5:R-:W-:-:S05]  /*9f30*/  F2FP.BF16.F32.PACK_AB R51, R81, R78 ;  /* 0x0000004e5133723e */ /* 0x020fca00000010ff */
[----:B------:R-:W-:Y:S02]  /*9f40*/  MUFU.EX2 R88, R88 ;  /* 0x0000005800587308 */ /* 0x000fe40000000800 */
[C---:B-1----:R-:W-:Y:S06]  /*9f50*/  HMMA.16816.F32.BF16 R12, R48.reuse, R36, R12 ;  /* 0x00000024300c723c */ /* 0x042fec000004180c */
[----:B------:R-:W-:Y:S02]  /*9f60*/  MUFU.EX2 R89, R89 ;  /* 0x0000005900597308 */ /* 0x000fe40000000800 */
[C---:B------:R-:W-:Y:S01]  /*9f70*/  HMMA.16816.F32.BF16 R16, R48.reuse, R38, R16 ;  /* 0x000000263010723c */ /* 0x040fe20000041810 */
[----:B------:R-:W1:Y:S05]  /*9f80*/  LDSM.16.MT88.4 R36, [R150+0x7800] ;  /* 0x007800009624783b */ /* 0x000e6a0000004200 */
[----:B------:R-:W-:Y:S02]  /*9f90*/  MUFU.EX2 R85, R85 ;  /* 0x0000005500557308 */ /* 0x000fe40000000800 */
[C---:B--2---:R-:W-:Y:S06]  /*9fa0*/  HMMA.16816.F32.BF16 R32, R48.reuse, R28, R32 ;  /* 0x0000001c3020723c */ /* 0x044fec0000041820 */
[----:B------:R-:W2:Y:S02]  /*9fb0*/  MUFU.EX2 R90, R90 ;  /* 0x0000005a005a7308 */ /* 0x000ea40000000800 */
[C---:B------:R-:W-:Y:S01]  /*9fc0*/  HMMA.16816.F32.BF16 R20, R48.reuse, R30, R20 ;  /* 0x0000001e3014723c */ /* 0x040fe20000041814 */
[----:B------:R-:W5:Y:S05]  /*9fd0*/  LDSM.16.MT88.4 R28, [R145+0x7800] ;  /* 0x00780000911c783b */ /* 0x000f6a0000004200 */
[----:B------:R-:W-:Y:S02]  /*9fe0*/  MUFU.EX2 R91, R91 ;  /* 0x0000005b005b7308 */ /* 0x000fe40000000800 */
[C---:B------:R-:W-:Y:S06]  /*9ff0*/  HMMA.16816.F32.BF16 R24, R48.reuse, R40, R24 ;  /* 0x000000283018723c */ /* 0x040fec0000041818 */
[----:B------:R-:W1:Y:S02]  /*a000*/  MUFU.EX2 R128, R128 ;  /* 0x0000008000807308 */ /* 0x000e640000000800 */
[C---:B------:R-:W-:Y:S01]  /*a010*/  HMMA.16816.F32.BF16 R4, R48.reuse, R42, R4 ;  /* 0x0000002a3004723c */ /* 0x040fe20000041804 */
[----:B------:R-:W5:Y:S05]  /*a020*/  LDSM.16.MT88.4 R40, [R146+0x7800] ;  /* 0x007800009228783b */ /* 0x000f6a0000004200 */
[----:B------:R-:W-:Y:S02]  /*a030*/  MUFU.EX2 R132, R132 ;  /* 0x0000008400847308 */ /* 0x000fe40000000800 */
[C---:B---3--:R-:W-:Y:S06]  /*a040*/  HMMA.16816.F32.BF16 R44, R48.reuse, R52, R44 ;  /* 0x00000034302c723c */ /* 0x048fec000004182c */
[----:B------:R-:W3:Y:S02]  /*a050*/  MUFU.EX2 R113, R113 ;  /* 0x0000007100717308 */ /* 0x000ee40000000800 */
[----:B------:R-:W-:Y:S01]  /*a060*/  HMMA.16816.F32.BF16 R8, R48, R54, R8 ;  /* 0x000000363008723c */ /* 0x000fe20000041808 */
[----:B----4-:R-:W-:Y:S01]  /*a070*/  F2FP.BF16.F32.PACK_AB R48, R80, R83 ;  /* 0x000000535030723e */ /* 0x010fe200000010ff */
[----:B------:R-:W4:Y:S01]  /*a080*/  LDSM.16.MT88.4 R52, [R144+0x7800] ;  /* 0x007800009034783b */ /* 0x000f220000004200 */
[----:B--2---:R-:W-:-:S02]  /*a090*/  F2FP.BF16.F32.PACK_AB R49, R90, R85 ;  /* 0x000000555a31723e */ /* 0x004fc400000010ff */
[----:B------:R-:W-:Y:S01]  /*a0a0*/  F2FP.BF16.F32.PACK_AB R50, R89, R88 ;  /* 0x000000585932723e */ /* 0x000fe200000010ff */
[----:B------:R-:W-:Y:S01]  /*a0b0*/  MUFU.EX2 R115, R115 ;  /* 0x0000007300737308 */ /* 0x000fe20000000800 */
[----:B-1----:R-:W-:-:S07]  /*a0c0*/  F2FP.BF16.F32.PACK_AB R51, R128, R91 ;  /* 0x0000005b8033723e */ /* 0x002fce00000010ff */
[C---:B------:R-:W-:Y:S01]  /*a0d0*/  HMMA.16816.F32.BF16 R12, R48.reuse, R36, R12 ;  /* 0x00000024300c723c */ /* 0x040fe2000004180c */
[----:B------:R-:W-:Y:S07]  /*a0e0*/  MUFU.EX2 R180, R180 ;  /* 0x000000b400b47308 */ /* 0x000fee0000000800 */
[C---:B------:R-:W-:Y:S01]  /*a0f0*/  HMMA.16816.F32.BF16 R16, R48.reuse, R38, R16 ;  /* 0x000000263010723c */ /* 0x040fe20000041810 */
[----:B------:R-:W1:Y:S01]  /*a100*/  LDSM.16.MT88.4 R36, [R150+0x8000] ;  /* 0x008000009624783b */ /* 0x000e620000004200 */
[----:B------:R-:W-:Y:S06]  /*a110*/  MUFU.EX2 R178, R178 ;  /* 0x000000b200b27308 */ /* 0x000fec0000000800 */
[C---:B-----5:R-:W-:Y:S02]  /*a120*/  HMMA.16816.F32.BF16 R32, R48.reuse, R28, R32 ;  /* 0x0000001c3020723c */ /* 0x060fe40000041820 */
[----:B------:R-:W2:Y:S06]  /*a130*/  MUFU.EX2 R117, R117 ;  /* 0x0000007500757308 */ /* 0x000eac0000000800 */
        /* <DEDUP_REMOVED lines=8> */
[C---:B----4-:R-:W-:Y:S02]  /*a1c0*/  HMMA.16816.F32.BF16 R44, R48.reuse, R52, R44 ;  /* 0x00000034302c723c */ /* 0x050fe4000004182c */
[----:B------:R-:W4:Y:S06]  /*a1d0*/  MUFU.EX2 R121, R121 ;  /* 0x0000007900797308 */ /* 0x000f2c0000000800 */
[----:B------:R-:W-:Y:S01]  /*a1e0*/  HMMA.16816.F32.BF16 R8, R48, R54, R8 ;  /* 0x000000363008723c */ /* 0x000fe20000041808 */
[----:B---3--:R-:W-:Y:S01]  /*a1f0*/  F2FP.BF16.F32.PACK_AB R48, R113, R132 ;  /* 0x000000847130723e */ /* 0x008fe200000010ff */
[----:B------:R-:W3:Y:S01]  /*a200*/  LDSM.16.MT88.4 R52, [R144+0x8000] ;  /* 0x008000009034783b */ /* 0x000ee20000004200 */
[----:B--2---:R-:W-:Y:S01]  /*a210*/  F2FP.BF16.F32.PACK_AB R49, R117, R178 ;  /* 0x000000b27531723e */ /* 0x004fe200000010ff */
        /* <DEDUP_REMOVED lines=8> */
[----:B------:R-:W2:Y:S02]  /*a2a0*/  MUFU.EX2 R126, R126 ;  /* 0x0000007e007e7308 */ /* 0x000ea40000000800 */
        /* <DEDUP_REMOVED lines=23> */
[----:B------:R-:W2:Y:S06]  /*a420*/  MUFU.EX2 R135, R135 ;  /* 0x0000008700877308 */ /* 0x000eac0000000800 */
[C---:B-----5:R-:W-:Y:S02]  /*a430*/  HMMA.16816.F32.BF16 R24, R48.reuse, R28, R24 ;  /* 0x0000001c3018723c */ /* 0x060fe40000041818 */
[----:B------:R-:W-:Y:S06]  /*a440*/  MUFU.EX2 R56, R56 ;  /* 0x0000003800387308 */ /* 0x000fec0000000800 */
[C---:B------:R-:W-:Y:S01]  /*a450*/  HMMA.16816.F32.BF16 R4, R48.reuse, R30, R4 ;  /* 0x0000001e3004723c */ /* 0x040fe20000041804 */
[----:B------:R-:W4:Y:S01]  /*a460*/  LDSM.16.MT88.4 R28, [R146+0x9000] ;  /* 0x00900000921c783b */ /* 0x000f220000004200 */
[----:B------:R-:W5:Y:S06]  /*a470*/  MUFU.EX2 R57, R57 ;  /* 0x0000003900397308 */ /* 0x000f6c0000000800 */
[C---:B------:R-:W-:Y:S02]  /*a480*/  HMMA.16816.F32.BF16 R32, R48.reuse, R40, R32 ;  /* 0x000000283020723c */ /* 0x040fe40000041820 */
[----:B------:R-:W-:Y:S06]  /*a490*/  MUFU.EX2 R175, R175 ;  /* 0x000000af00af7308 */ /* 0x000fec0000000800 */
        /* <DEDUP_REMOVED lines=8> */
[----:B------:R-:W-:Y:S01]  /*a520*/  FFMA.FTZ R54, R101, UR4, -R107 ;  /* 0x0000000465367c23 */ /* 0x000fe2000801086b */
[----:B--2---:R-:W-:Y:S02]  /*a530*/  F2FP.BF16.F32.PACK_AB R49, R135, R112 ;  /* 0x000000708731723e */ /* 0x004fe400000010ff */
[----:B------:R-:W-:Y:S02]  /*a540*/  F2FP.BF16.F32.PACK_AB R50, R133, R116 ;  /* 0x000000748532723e */ /* 0x000fe400000010ff */
[----:B-----5:R-:W-:Y:S01]  /*a550*/  F2FP.BF16.F32.PACK_AB R51, R57, R56 ;  /* 0x000000383933723e */ /* 0x020fe200000010ff */
[----:B------:R-:W2:Y:S06]  /*a560*/  MUFU.EX2 R53, R53 ;  /* 0x0000003500357308 */ /* 0x000eac0000000800 */
[C---:B-1----:R-:W-:Y:S02]  /*a570*/  HMMA.16816.F32.BF16 R12, R48.reuse, R36, R12 ;  /* 0x00000024300c723c */ /* 0x042fe4000004180c */
[----:B------:R-:W1:Y:S06]  /*a580*/  MUFU.EX2 R54, R54 ;  /* 0x0000003600367308 */ /* 0x000e6c0000000800 */
[----:B------:R-:W-:Y:S01]  /*a590*/  HMMA.16816.F32.BF16 R16, R48, R38, R16 ;  /* 0x000000263010723c */ /* 0x000fe20000041810 */
[----:B------:R-:W3:Y:S01]  /*a5a0*/  LDSM.16.MT88.4 R36, [R144+0x9000] ;  /* 0x009000009024783b */ /* 0x000ee20000004200 */
[----:B--2---:R-:W-:-:S06]  /*a5b0*/  F2FP.BF16.F32.PACK_AB R84, R53, R52 ;  /* 0x000000343554723e */ /* 0x004fcc00000010ff */
[----:B----4-:R-:W-:Y:S01]  /*a5c0*/  HMMA.16816.F32.BF16 R24, R48, R28, R24 ;  /* 0x0000001c3018723c */ /* 0x010fe20000041818 */
[----:B------:R-:W-:Y:S01]  /*a5d0*/  FADD.FTZ R29, R65, R66 ;  /* 0x00000042411d7221 */ /* 0x000fe20000010000 */
[----:B-1----:R-:W-:-:S03]  /*a5e0*/  F2FP.BF16.F32.PACK_AB R86, R175, R54 ;  /* 0x00000036af56723e */ /* 0x002fc600000010ff */
[----:B------:R-:W-:Y:S01]  /*a5f0*/  FADD.FTZ R29, R2, R29 ;  /* 0x0000001d021d7221 */ /* 0x000fe20000010000 */
[----:B------:R-:W-:Y:S02]  /*a600*/  FADD.FTZ R2, R0, R105 ;  /* 0x0000006900027221 */ /* 0x000fe40000010000 */
        /* <DEDUP_REMOVED lines=8> */
[----:B------:R-:W1:Y:S01]  /*a690*/  LDSM.16.MT88.4 R92, [R150+0x9800] ;  /* 0x00980000965c783b */ /* 0x000e620000004200 */
[----:B------:R-:W-:Y:S01]  /*a6a0*/  FADD.FTZ R70, R70, R71 ;  /* 0x0000004746467221 */ /* 0x000fe20000010000 */
[----:B------:R-:W-:Y:S01]  /*a6b0*/  FADD.FTZ R28, R69, R2 ;  /* 0x00000002451c7221 */ /* 0x000fe20000010000 */
[----:B------:R-:W-:Y:S01]  /*a6c0*/  FFMA.FTZ R2, R100, UR4, -R103 ;  /* 0x0000000464027c23 */ /* 0x000fe20008010867 */
[----:B------:R-:W-:Y:S01]  /*a6d0*/  HMMA.16816.F32.BF16 R32, R48, R40, R32 ;  /* 0x000000283020723c */ /* 0x000fe20000041820 */
[----:B------:R-:W-:Y:S01]  /*a6e0*/  FADD.FTZ R73, R73, R70 ;  /* 0x0000004649497221 */ /* 0x000fe20000010000 */
[----:B------:R-:W-:Y:S01]  /*a6f0*/  FADD.FTZ R75, R75, R28 ;  /* 0x0000001c4b4b7221 */ /* 0x000fe20000010000 */
[----:B------:R-:W2:Y:S02]  /*a700*/  MUFU.EX2 R29, R29 ;  /* 0x0000001d001d7308 */ /* 0x000ea40000000800 */
[----:B------:R-:W-:Y:S01]  /*a710*/  FADD.FTZ R76, R76, R73 ;  /* 0x000000494c4c7221 */ /* 0x000fe20000010000 */
[----:B------:R-:W-:-:S02]  /*a720*/  FADD.FTZ R75, R72, R75 ;  /* 0x0000004b484b7221 */ /* 0x000fc40000010000 */
[C---:B------:R-:W-:Y:S01]  /*a730*/  HMMA.16816.F32.BF16 R20, R48.reuse, R42, R20 ;  /* 0x0000002a3014723c */ /* 0x040fe20000041814 */
[----:B------:R-:W-:Y:S01]  /*a740*/  FADD.FTZ R79, R79, R76 ;  /* 0x0000004c4f4f7221 */ /* 0x000fe20000010000 */
[----:B------:R-:W-:Y:S01]  /*a750*/  FADD.FTZ R28, R74, R75 ;  /* 0x0000004b4a1c7221 */ /* 0x000fe20000010000 */
[----:B------:R-:W-:Y:S01]  /*a760*/  MUFU.EX2 R2, R2 ;  /* 0x0000000200027308 */ /* 0x000fe20000000800 */
[----:B------:R-:W4:Y:S01]  /*a770*/  LDSM.16.MT88.4 R72, [R146+0x9800] ;  /* 0x009800009248783b */ /* 0x000f220000004200 */
[----:B------:R-:W-:Y:S01]  /*a780*/  FADD.FTZ R78, R78, R79 ;  /* 0x0000004f4e4e7221 */ /* 0x000fe20000010000 */
[----:B------:R-:W-:Y:S02]  /*a790*/  FADD.FTZ R30, R77, R28 ;  /* 0x0000001c4d1e7221 */ /* 0x000fe40000010000 */
[----:B---3--:R-:W-:Y:S01]  /*a7a0*/  HMMA.16816.F32.BF16 R44, R48, R36, R44 ;  /* 0x00000024302c723c */ /* 0x008fe2000004182c */
[----:B------:R-:W-:Y:S01]  /*a7b0*/  FADD.FTZ R28, R81, R78 ;  /* 0x0000004e511c7221 */ /* 0x000fe20000010000 */
[----:B------:R-:W-:Y:S01]  /*a7c0*/  FADD.FTZ R83, R83, R30 ;  /* 0x0000001e53537221 */ /* 0x000fe20000010000 */
[----:B------:R-:W3:Y:S02]  /*a7d0*/  MUFU.EX2 R31, R31 ;  /* 0x0000001f001f7308 */ /* 0x000ee40000000800 */
[----:B------:R-:W-:Y:S01]  /*a7e0*/  FADD.FTZ R37, R85, R28 ;  /* 0x0000001c55257221 */ /* 0x000fe20000010000 */
[----:B--2---:R-:W-:-:S02]  /*a7f0*/  F2FP.BF16.F32.PACK_AB R85, R29, R0 ;  /* 0x000000001d55723e */ /* 0x004fc400000010ff */
[----:B------:R-:W-:Y:S01]  /*a800*/  HMMA.16816.F32.BF16 R8, R48, R38, R8 ;  /* 0x000000263008723c */ /* 0x000fe20000041808 */
[----:B------:R-:W-:Y:S01]  /*a810*/  FADD.FTZ R90, R90, R37 ;  /* 0x000000255a5a7221 */ /* 0x000fe20000010000 */
[----:B------:R-:W-:Y:S02]  /*a820*/  FADD.FTZ R39, R80, R83 ;  /* 0x0000005350277221 */ /* 0x000fe40000010000 */
[----:B------:R-:W2:Y:S01]  /*a830*/  LDSM.16.MT88.4 R80, [R145+0x9800] ;  /* 0x009800009150783b */ /* 0x000ea20000004200 */
        /* <DEDUP_REMOVED lines=9> */
[----:B-1----:R-:W-:Y:S01]  /*a8d0*/  HMMA.16816.F32.BF16 R96, R84, R92, R12 ;  /* 0x0000005c5460723c */ /* 0x002fe2000004180c */
        /* <DEDUP_REMOVED lines=30> */
[----:B-1----:R-:W-:Y:S01]  /*aac0*/  HMMA.16816.F32.BF16 R88, R84, R12, R44 ;  /* 0x0000000c5458723c */ /* 0x002fe2000004182c */
[----:B------:R-:W-:Y:S01]  /*aad0*/  MOV R0, R108 ;  /* 0x0000006c00007202 */ /* 0x000fe20000000f00 */
[----:B------:R-:W-:Y:S01]  /*aae0*/  FADD.FTZ R2, R2, R29 ;  /* 0x0000001d02027221 */ /* 0x000fe20000010000 */
[----:B------:R-:W-:-:S03]  /*aaf0*/  FADD.FTZ R54, R54, R53 ;  /* 0x0000003536367221 */ /* 0x000fc60000010000 */
[----:B------:R-:W-:Y:S01]  /*ab00*/  FADD.FTZ R174, R31, R2 ;  /* 0x000000021fae7221 */ /* 0x000fe20000010000 */
[----:B------:R-:W-:Y:S01]  /*ab10*/  FADD.FTZ R175, R175, R54 ;  /* 0x00000036afaf7221 */ /* 0x000fe20000010000 */
[----:B------:R-:W-:Y:S01]  /*ab20*/  HMMA.16816.F32.BF16 R84, R84, R14, R8 ;  /* 0x0000000e5454723c */ /* 0x000fe20000041808 */
[----:B------:R-:W-:-:S15]  /*ab30*/  MOV R2, R109 ;  /* 0x0000006d00027202 */ /* 0x000fde0000000f00 */
[----:B------:R-:W-:-:S04]  /*ab40*/  NOP ;  /* 0x0000000000007918 */ /* 0x000fc80000000000 */
.L_x_5720:
[----:B------:R-:W-:-:S13]  /*ab50*/  ISETP.GE.AND P0, PT, R172, RZ, PT ;  /* 0x000000ffac00720c */ /* 0x000fda0003f06270 */
[----:B------:R-:W-:Y:S05]  /*ab60*/  @!P0 BRA `(.L_x_5728) ;  /* 0x00000038007c8947 */ /* 0x000fea0003800000 */
[----:B------:R-:W-:Y:S01]  /*ab70*/  ISETP.NE.U32.AND P2, PT, RZ, UR8, PT ;  /* 0x00000008ff007c0c */ /* 0x000fe2000bf45070 */
[C---:B------:R-:W-:Y:S01]  /*ab80*/  IMAD.SHL.U32 R173, R172.reuse, 0x80, RZ ;  /* 0x00000080acad7824 */ /* 0x040fe200078e00ff */
[----:B------:R-:W-:Y:S01]  /*ab90*/  MOV R101, R2 ;  /* 0x0000000200657202 */ /* 0x000fe20000000f00 */
[----:B------:R-:W-:Y:S01]  /*aba0*/  IMAD.MOV.U32 R170, RZ, RZ, RZ ;  /* 0x000000ffffaa7224 */ /* 0x000fe200078e00ff */
[----:B------:R-:W-:Y:S01]  /*abb0*/  ISETP.NE.AND.EX P2, PT, RZ, UR9, PT, P2 ;  /* 0x00000009ff007c0c */ /* 0x000fe2000bf45320 */
[----:B------:R-:W-:Y:S01]  /*abc0*/  IMAD.MOV.U32 R103, RZ, RZ, R0 ;  /* 0x000000ffff677224 */ /* 0x000fe200078e0000 */
[C---:B------:R-:W-:Y:S01]  /*abd0*/  LOP3.LUT R171, R173.reuse, 0x40, R130, 0xfe, !PT ;  /* 0x00000040adab7812 */ /* 0x040fe200078efe82 */
[----:B------:R-:W-:Y:S01]  /*abe0*/  VIADD R172, R172, 0x1 ;  /* 0x00000001acac7836 */ /* 0x000fe20000000000 */
[----:B------:R-:W-:Y:S01]  /*abf0*/  IADD3 R173, PT, PT, R173, 0x80, RZ ;  /* 0x00000080adad7810 */ /* 0x000fe20007ffe0ff */
[----:B------:R-:W1:Y:S01]  /*ac00*/  LDCU UR10, c[0x0][0x440] ;  /* 0x00008800ff0a77ac */ /* 0x000e620008000800 */
[----:B------:R-:W2:Y:S07]  /*ac10*/  LDCU UR4, c[0x0][0x45c] ;  /* 0x00008b80ff0477ac */ /* 0x000eae0008000800 */
[----:B------:R-:W-:Y:S01]  /*ac20*/  @!P2 IADD3 R170, P6, PT, RZ, -R170, RZ ;  /* 0x800000aaffaaa210 */ /* 0x000fe20007fde0ff */
[----:B------:R-:W3:Y:S01]  /*ac30*/  LDCU.64 UR6, c[0x0][0x3a0] ;  /* 0x00007400ff0677ac */ /* 0x000ee20008000a00 */
[----:B------:R-:W4:Y:S11]  /*ac40*/  LDCU.64 UR8, c[0x0][0x3a8] ;  /* 0x00007500ff0877ac */ /* 0x000f360008000a00 */
.L_x_5732:
        /* <DEDUP_REMOVED lines=75> */
.L_x_5729:
        /* <DEDUP_REMOVED lines=82> */
[C---:B----4-:R-:W-:Y:S08]  /*b620*/  HMMA.16816.F32.BF16 R28, R104.reuse, R120, RZ ;  /* 0x00000078681c723c */ /* 0x050ff000000418ff */
[C---:B------:R-:W-:Y:S01]  /*b630*/  HMMA.16816.F32.BF16 R32, R104.reuse, R122, RZ ;  /* 0x0000007a6820723c */ /* 0x040fe200000418ff */
[----:B------:R-:W4:Y:S07]  /*b640*/  LDSM.16.M88.4 R120, [R149+0x3800] ;  /* 0x003800009578783b */ /* 0x000f2e0000000200 */
[C---:B-1----:R-:W-:Y:S08]  /*b650*/  HMMA.16816.F32.BF16 R36, R104.reuse, R124, RZ ;  /* 0x0000007c6824723c */ /* 0x042ff000000418ff */
[C---:B------:R-:W-:Y:S01]  /*b660*/  HMMA.16816.F32.BF16 R40, R104.reuse, R126, RZ ;  /* 0x0000007e6828723c */ /* 0x040fe200000418ff */
[----:B------:R-:W1:Y:S07]  /*b670*/  LDSM.16.M88.4 R124, [R149+0x4000] ;  /* 0x00400000957c783b */ /* 0x000e6e0000000200 */
[C---:B------:R-:W-:Y:S08]  /*b680*/  HMMA.16816.F32.BF16 R44, R104.reuse, R128, RZ ;  /* 0x00000080682c723c */ /* 0x040ff000000418ff */
[C---:B------:R-:W-:Y:S01]  /*b690*/  HMMA.16816.F32.BF16 R48, R104.reuse, R130, RZ ;  /* 0x000000826830723c */ /* 0x040fe200000418ff */
[----:B------:R-:W1:Y:S07]  /*b6a0*/  LDSM.16.M88.4 R128, [R149+0x4800] ;  /* 0x004800009580783b */ /* 0x000e6e0000000200 */
[C---:B------:R-:W-:Y:S08]  /*b6b0*/  HMMA.16816.F32.BF16 R52, R104.reuse, R132, RZ ;  /* 0x000000846834723c */ /* 0x040ff000000418ff */
[C---:B------:R-:W-:Y:S01]  /*b6c0*/  HMMA.16816.F32.BF16 R56, R104.reuse, R134, RZ ;  /* 0x000000866838723c */ /* 0x040fe200000418ff */
[----:B------:R-:W-:Y:S07]  /*b6d0*/  LDSM.16.M88.4 R132, [R147+0x2000] ;  /* 0x002000009384783b */ /* 0x000fee0000000200 */
[C---:B------:R-:W-:Y:S08]  /*b6e0*/  HMMA.16816.F32.BF16 R60, R104.reuse, R136, RZ ;  /* 0x00000088683c723c */ /* 0x040ff000000418ff */
[----:B------:R-:W-:Y:S01]  /*b6f0*/  HMMA.16816.F32.BF16 R64, R104, R138, RZ ;  /* 0x0000008a6840723c */ /* 0x000fe200000418ff */
[----:B------:R-:W1:Y:S07]  /*b700*/  LDSM.16.M88.4 R104, [R149+0x5000] ;  /* 0x005000009568783b */ /* 0x000e6e0000000200 */
[C---:B-----5:R-:W-:Y:S08]  /*b710*/  HMMA.16816.F32.BF16 R4, R140.reuse, R108, R4 ;  /* 0x0000006c8c04723c */ /* 0x060ff00000041804 */
[C---:B------:R-:W-:Y:S01]  /*b720*/  HMMA.16816.F32.BF16 R8, R140.reuse, R110, R8 ;  /* 0x0000006e8c08723c */ /* 0x040fe20000041808 */
[----:B------:R-:W5:Y:S07]  /*b730*/  LDSM.16.M88.4 R108, [R149+0x5800] ;  /* 0x00580000956c783b */ /* 0x000f6e0000000200 */
        /* <DEDUP_REMOVED lines=17> */
[----:B------:R-:W4:Y:S07]  /*b850*/  LDSM.16.M88.4 R104, [R148+0x4000] ;  /* 0x004000009468783b */ /* 0x000f2e0000000200 */
[C---:B-----5:R-:W-:Y:S08]  /*b860*/  HMMA.16816.F32.BF16 R60, R140.reuse, R108, R60 ;  /* 0x0000006c8c3c723c */ /* 0x060ff0000004183c */
        /* <DEDUP_REMOVED lines=10> */
[----:B------:R-:W1:Y:S07]  /*b910*/  LDSM.16.M88.4 R124, [R151] ;  /* 0x00000000977c783b */ /* 0x000e6e0000000200 */
[C---:B----4-:R-:W-:Y:S08]  /*b920*/  HMMA.16816.F32.BF16 R28, R112.reuse, R128, R28 ;  /* 0x00000080701c723c */ /* 0x050ff0000004181c */
[C---:B------:R-:W-:Y:S01]  /*b930*/  HMMA.16816.F32.BF16 R32, R112.reuse, R130, R32 ;  /* 0x000000827020723c */ /* 0x040fe20000041820 */
[----:B------:R-:W4:Y:S07]  /*b940*/  LDSM.16.M88.4 R128, [R147+0x2800] ;  /* 0x002800009380783b */ /* 0x000f2e0000000200 */
[C---:B------:R-:W-:Y:S08]  /*b950*/  HMMA.16816.F32.BF16 R36, R112.reuse, R104, R36 ;  /* 0x000000687024723c */ /* 0x040ff00000041824 */
[C---:B------:R-:W-:Y:S01]  /*b960*/  HMMA.16816.F32.BF16 R40, R112.reuse, R106, R40 ;  /* 0x0000006a7028723c */ /* 0x040fe20000041828 */
[----:B------:R-:W4:Y:S07]  /*b970*/  LDSM.16.M88.4 R104, [R147+0x3000] ;  /* 0x003000009368783b */ /* 0x000f2e0000000200 */
[C---:B-----5:R-:W-:Y:S08]  /*b980*/  HMMA.16816.F32.BF16 R44, R112.reuse, R108, R44 ;  /* 0x0000006c702c723c */ /* 0x060ff0000004182c */
[C---:B------:R-:W-:Y:S01]  /*b990*/  HMMA.16816.F32.BF16 R48, R112.reuse, R110, R48 ;  /* 0x0000006e7030723c */ /* 0x040fe20000041830 */
[----:B------:R-:W5:Y:S07]  /*b9a0*/  LDSM.16.M88.4 R108, [R147+0x3800] ;  /* 0x00380000936c783b */ /* 0x000f6e0000000200 */
[C---:B--2---:R-:W-:Y:S08]  /*b9b0*/  HMMA.16816.F32.BF16 R52, R112.reuse, R116, R52 ;  /* 0x000000747034723c */ /* 0x044ff00000041834 */
[C---:B------:R-:W-:Y:S01]  /*b9c0*/  HMMA.16816.F32.BF16 R56, R112.reuse, R118, R56 ;  /* 0x000000767038723c */ /* 0x040fe20000041838 */
[----:B------:R-:W-:Y:S07]  /*b9d0*/  LDSM.16.M88.4 R116, [R147+0x4800] ;  /* 0x004800009374783b */ /* 0x000fee0000000200 */
[C---:B---3--:R-:W-:Y:S08]  /*b9e0*/  HMMA.16816.F32.BF16 R60, R112.reuse, R120, R60 ;  /* 0x00000078703c723c */ /* 0x048ff0000004183c */
[----:B------:R-:W-:Y:S01]  /*b9f0*/  HMMA.16816.F32.BF16 R64, R112, R122, R64 ;  /* 0x0000007a7040723c */ /* 0x000fe20000041840 */
[----:B------:R-:W2:Y:S04]  /*ba00*/  LDSM.16.M88.4 R112, [R147+0x4000] ;  /* 0x004000009370783b */ /* 0x000ea80000000200 */
[----:B------:R-:W3:Y:S03]  /*ba10*/  LDSM.16.M88.4 R120, [R147+0x5000] ;  /* 0x005000009378783b */ /* 0x000ee60000000200 */
[C---:B-1----:R-:W-:Y:S08]  /*ba20*/  HMMA.16816.F32.BF16 R4, R124.reuse, R132, R4 ;  /* 0x000000847c04723c */ /* 0x042ff00000041804 */
[C---:B------:R-:W-:Y:S01]  /*ba30*/  HMMA.16816.F32.BF16 R8, R124.reuse, R134, R8 ;  /* 0x000000867c08723c */ /* 0x040fe20000041808 */
[----:B------:R-:W1:Y:S01]  /*ba40*/  LDSM.16.M88.4 R132, [R147+0x5800] ;  /* 0x005800009384783b */ /* 0x000e620000000200 */
[----:B------:R-:W-:Y:S04]  /*ba50*/  DEPBAR.LE SB0, 0x0 ;  /* 0x000080000000791a */ /* 0x000fe80000000000 */
[----:B------:R-:W-:Y:S02]  /*ba60*/  BAR.SYNC.DEFER_BLOCKING 0x0 ;  /* 0x0000000000007b1d */ /* 0x000fe40000010000 */
[C---:B----4-:R-:W-:Y:S08]  /*ba70*/  HMMA.16816.F32.BF16 R12, R124.reuse, R128, R12 ;  /* 0x000000807c0c723c */ /* 0x050ff0000004180c */
[C---:B------:R-:W-:Y:S08]  /*ba80*/  HMMA.16816.F32.BF16 R16, R124.reuse, R130, R16 ;  /* 0x000000827c10723c */ /* 0x040ff00000041810 */
[C---:B------:R-:W-:Y:S08]  /*ba90*/  HMMA.16816.F32.BF16 R20, R124.reuse, R104, R20 ;  /* 0x000000687c14723c */ /* 0x040ff00000041814 */
[C---:B------:R-:W-:Y:S08]  /*baa0*/  HMMA.16816.F32.BF16 R24, R124.reuse, R106, R24 ;  /* 0x0000006a7c18723c */ /* 0x040ff00000041818 */
[C---:B-----5:R-:W-:Y:S08]  /*bab0*/  HMMA.16816.F32.BF16 R28, R124.reuse, R108, R28 ;  /* 0x0000006c7c1c723c */ /* 0x060ff0000004181c */
[C---:B------:R-:W-:Y:S08]  /*bac0*/  HMMA.16816.F32.BF16 R32, R124.reuse, R110, R32 ;  /* 0x0000006e7c20723c */ /* 0x040ff00000041820 */
[C---:B--2---:R-:W-:Y:S08]  /*bad0*/  HMMA.16816.F32.BF16 R36, R124.reuse, R112, R36 ;  /* 0x000000707c24723c */ /* 0x044ff00000041824 */
[C---:B------:R-:W-:Y:S08]  /*bae0*/  HMMA.16816.F32.BF16 R40, R124.reuse, R114, R40 ;  /* 0x000000727c28723c */ /* 0x040ff00000041828 */
[C---:B------:R-:W-:Y:S08]  /*baf0*/  HMMA.16816.F32.BF16 R44, R124.reuse, R116, R44 ;  /* 0x000000747c2c723c */ /* 0x040ff0000004182c */
[C---:B------:R-:W-:Y:S08]  /*bb00*/  HMMA.16816.F32.BF16 R48, R124.reuse, R118, R48 ;  /* 0x000000767c30723c */ /* 0x040ff00000041830 */
[C---:B---3--:R-:W-:Y:S08]  /*bb10*/  HMMA.16816.F32.BF16 R52, R124.reuse, R120, R52 ;  /* 0x000000787c34723c */ /* 0x048ff00000041834 */
[C---:B------:R-:W-:Y:S08]  /*bb20*/  HMMA.16816.F32.BF16 R56, R124.reuse, R122, R56 ;  /* 0x0000007a7c38723c */ /* 0x040ff00000041838 */
[C---:B-1----:R-:W-:Y:S08]  /*bb30*/  HMMA.16816.F32.BF16 R60, R124.reuse, R132, R60 ;  /* 0x000000847c3c723c */ /* 0x042ff0000004183c */
        /* <DEDUP_REMOVED lines=75> */
.L_x_5731:
        /* <DEDUP_REMOVED lines=61> */
.L_x_5730:
[----:B------:R-:W-:Y:S02]  /*c3c0*/  I2FP.F32.U32 R0, R171 ;  /* 0x000000ab00007245 */ /* 0x000fe40000201000 */
[C---:B------:R-:W-:Y:S02]  /*c3d0*/  IADD3 R2, PT, PT, R171.reuse, -0x3f, RZ ;  /* 0xffffffc1ab027810 */ /* 0x040fe40007ffe0ff */
[----:B-1----:R-:W-:Y:S01]  /*c3e0*/  IADD3 R105, PT, PT, R171, -0x38, RZ ;  /* 0xffffffc8ab697810 */ /* 0x002fe20007ffe0ff */
[CC--:B------:R-:W-:Y:S01]  /*c3f0*/  FFMA.FTZ R38, R3.reuse, R0.reuse, R38 ;  /* 0x0000000003267223 */ /* 0x0c0fe20000010026 */
[----:B------:R-:W-:Y:S01]  /*c400*/  FFMA.FTZ R36, R3, R0, R36 ;  /* 0x0000000003247223 */ /* 0x000fe20000010024 */
[----:B------:R-:W-:Y:S02]  /*c410*/  IADD3 R0, PT, PT, R171, -0x37, RZ ;  /* 0xffffffc9ab007810 */ /* 0x000fe40007ffe0ff */
[----:B------:R-:W-:Y:S02]  /*c420*/  I2FP.F32.U32 R2, R2 ;  /* 0x0000000200027245 */ /* 0x000fe40000201000 */
[----:B------:R-:W-:Y:S02]  /*c430*/  I2FP.F32.U32 R0, R0 ;  /* 0x0000000000007245 */ /* 0x000fe40000201000 */
[----:B------:R-:W-:Y:S01]  /*c440*/  I2FP.F32.U32 R105, R105 ;  /* 0x0000006900697245 */ /* 0x000fe20000201000 */
[CC--:B------:R-:W-:Y:S01]  /*c450*/  FFMA.FTZ R7, R3.reuse, R2.reuse, R7 ;  /* 0x0000000203077223 */ /* 0x0c0fe20000010007 */
[C---:B------:R-:W-:Y:S01]  /*c460*/  FFMA.FTZ R5, R3.reuse, R2, R5 ;  /* 0x0000000203057223 */ /* 0x040fe20000010005 */
[CC--:B------:R-:W-:Y:S01]  /*c470*/  FFMA.FTZ R9, R3.reuse, R0.reuse, R9 ;  /* 0x0000000003097223 */ /* 0x0c0fe20000010009 */
[----:B------:R-:W-:Y:S01]  /*c480*/  FFMA.FTZ R11, R3, R0, R11 ;  /* 0x00000000030b7223 */ /* 0x000fe2000001000b */
[----:B------:R-:W-:Y:S01]  /*c490*/  IADD3 R0, PT, PT, R171, -0x27, RZ ;  /* 0xffffffd9ab007810 */ /* 0x000fe20007ffe0ff */
[-C--:B------:R-:W-:Y:S01]  /*c4a0*/  FFMA.FTZ R10, R3, R105.reuse, R10 ;  /* 0x00000069030a7223 */ /* 0x080fe2000001000a */
[----:B------:R-:W-:Y:S01]  /*c4b0*/  IADD3 R2, PT, PT, R171, -0x2f, RZ ;  /* 0xffffffd1ab027810 */ /* 0x000fe20007ffe0ff */
[----:B------:R-:W-:Y:S01]  /*c4c0*/  FFMA.FTZ R8, R3, R105, R8 ;  /* 0x0000006903087223 */ /* 0x000fe20000010008 */
[----:B------:R-:W-:Y:S02]  /*c4d0*/  I2FP.F32.U32 R0, R0 ;  /* 0x0000000000007245 */ /* 0x000fe40000201000 */
[----:B------:R-:W-:Y:S02]  /*c4e0*/  I2FP.F32.U32 R2, R2 ;  /* 0x0000000200027245 */ /* 0x000fe40000201000 */
[----:B------:R-:W-:Y:S01]  /*c4f0*/  IADD3 R107, PT, PT, R171, -0x40, RZ ;  /* 0xffffffc0ab6b7810 */ /* 0x000fe20007ffe0ff */
[CC--:B------:R-:W-:Y:S01]  /*c500*/  FFMA.FTZ R17, R3.reuse, R0.reuse, R17 ;  /* 0x0000000003117223 */ /* 0x0c0fe20000010011 */
[----:B------:R-:W-:Y:S01]  /*c510*/  FFMA.FTZ R19, R3, R0, R19 ;  /* 0x0000000003137223 */ /* 0x000fe20000010013 */
[----:B------:R-:W-:Y:S01]  /*c520*/  IADD3 R0, PT, PT, R171, -0x17, RZ ;  /* 0xffffffe9ab007810 */ /* 0x000fe20007ffe0ff */
[CC--:B------:R-:W-:Y:S01]  /*c530*/  FFMA.FTZ R15, R3.reuse, R2.reuse, R15 ;  /* 0x00000002030f7223 */ /* 0x0c0fe2000001000f */
[----:B------:R-:W-:Y:S01]  /*c540*/  FFMA.FTZ R13, R3, R2, R13 ;  /* 0x00000002030d7223 */ /* 0x000fe2000001000d */
[----:B------:R-:W-:Y:S02]  /*c550*/  IADD3 R2, PT, PT, R171, -0x1f, RZ ;  /* 0xffffffe1ab027810 */ /* 0x000fe40007ffe0ff */
[----:B------:R-:W-:Y:S02]  /*c560*/  I2FP.F32.U32 R0, R0 ;  /* 0x0000000000007245 */ /* 0x000fe40000201000 */
[----:B------:R-:W-:Y:S02]  /*c570*/  I2FP.F32.U32 R2, R2 ;  /* 0x0000000200027245 */ /* 0x000fe40000201000 */
[----:B------:R-:W-:Y:S01]  /*c580*/  I2FP.F32.U32 R107, R107 ;  /* 0x0000006b006b7245 */ /* 0x000fe20000201000 */
[CC--:B------:R-:W-:Y:S01]  /*c590*/  FFMA.FTZ R27, R3.reuse, R0.reuse, R27 ;  /* 0x00000000031b7223 */ /* 0x0c0fe2000001001b */
[----:B------:R-:W-:Y:S01]  /*c5a0*/  FFMA.FTZ R25, R3, R0, R25 ;  /* 0x0000000003197223 */ /* 0x000fe20000010019 */
[----:B------:R-:W-:Y:S01]  /*c5b0*/  IADD3 R0, PT, PT, R171, -0x7, RZ ;  /* 0xfffffff9ab007810 */ /* 0x000fe20007ffe0ff */
[CC--:B------:R-:W-:Y:S01]  /*c5c0*/  FFMA.FTZ R23, R3.reuse, R2.reuse, R23 ;  /* 0x0000000203177223 */ /* 0x0c0fe20000010017 */
[----:B------:R-:W-:Y:S01]  /*c5d0*/  FFMA.FTZ R21, R3, R2, R21 ;  /* 0x0000000203157223 */ /* 0x000fe20000010015 */
[----:B------:R-:W-:Y:S01]  /*c5e0*/  IADD3 R2, PT, PT, R171, -0xf, RZ ;  /* 0xfffffff1ab027810 */ /* 0x000fe20007ffe0ff */
[CC--:B------:R-:W-:Y:S01]  /*c5f0*/  FFMA.FTZ R6, R3.reuse, R107.reuse, R6 ;  /* 0x0000006b03067223 */ /* 0x0c0fe20000010006 */
[----:B------:R-:W-:Y:S01]  /*c600*/  I2FP.F32.U32 R0, R0 ;  /* 0x0000000000007245 */ /* 0x000fe20000201000 */
[----:B------:R-:W-:Y:S01]  /*c610*/  FFMA.FTZ R4, R3, R107, R4 ;  /* 0x0000006b03047223 */ /* 0x000fe20000010004 */
[----:B------:R-:W-:Y:S02]  /*c620*/  I2FP.F32.U32 R2, R2 ;  /* 0x0000000200027245 */ /* 0x000fe40000201000 */
[----:B------:R-:W-:Y:S01]  /*c630*/  IADD3 R105, PT, PT, R171, -0x28, RZ ;  /* 0xffffffd8ab697810 */ /* 0x000fe20007ffe0ff */
[CC--:B------:R-:W-:Y:S01]  /*c640*/  FFMA.FTZ R35, R3.reuse, R0.reuse, R35 ;  /* 0x0000000003237223 */ /* 0x0c0fe20000010023 */
[----:B------:R-:W-:Y:S01]  /*c650*/  FFMA.FTZ R33, R3, R0, R33 ;  /* 0x0000000003217223 */ /* 0x000fe20000010021 */
[----:B------:R-:W-:Y:S01]  /*c660*/  IADD3 R0, PT, PT, R171, 0x9, RZ ;  /* 0x00000009ab007810 */ /* 0x000fe20007ffe0ff */
[CC--:B------:R-:W-:Y:S01]  /*c670*/  FFMA.FTZ R31, R3.reuse, R2.reuse, R31 ;  /* 0x00000002031f7223 */ /* 0x0c0fe2000001001f */
[----:B------:R-:W-:Y:S01]  /*c680*/  FFMA.FTZ R29, R3, R2, R29 ;  /* 0x00000002031d7223 */ /* 0x000fe2000001001d */
[----:B------:R-:W-:Y:S02]  /*c690*/  IADD3 R2, PT, PT, R171, 0x1, RZ ;  /* 0x00000001ab027810 */ /* 0x000fe40007ffe0ff */
[----:B------:R-:W-:Y:S02]  /*c6a0*/  I2FP.F32.U32 R0, R0 ;  /* 0x0000000000007245 */ /* 0x000fe40000201000 */
[----:B------:R-:W-:Y:S02]  /*c6b0*/  I2FP.F32.U32 R2, R2 ;  /* 0x0000000200027245 */ /* 0x000fe40000201000 */
[----:B------:R-:W-:Y:S01]  /*c6c0*/  I2FP.F32.U32 R105, R105 ;  /* 0x0000006900697245 */ /* 0x000fe20000201000 */
[CC--:B------:R-:W-:Y:S01]  /*c6d0*/  FFMA.FTZ R43, R3.reuse, R0.reuse, R43 ;  /* 0x00000000032b7223 */ /* 0x0c0fe2000001002b */
[----:B------:R-:W-:Y:S01]  /*c6e0*/  FFMA.FTZ R41, R3, R0, R41 ;  /* 0x0000000003297223 */ /* 0x000fe20000010029 */
[----:B------:R-:W-:Y:S01]  /*c6f0*/  IADD3 R0, PT, PT, R171, 0x19, RZ ;  /* 0x00000019ab007810 */ /* 0x000fe20007ffe0ff */
[CC--:B------:R-:W-:Y:S01]  /*c700*/  FFMA.FTZ R39, R3.reuse, R2.reuse, R39 ;  /* 0x0000000203277223 */ /* 0x0c0fe20000010027 */
[----:B------:R-:W-:Y:S01]  /*c710*/  FFMA.FTZ R37, R3, R2, R37 ;  /* 0x0000000203257223 */ /* 0x000fe20000010025 */
[----:B------:R-:W-:Y:S01]  /*c720*/  IADD3 R107, PT, PT, R171, -0x30, RZ ;  /* 0xffffffd0ab6b7810 */ /* 0x000fe20007ffe0ff */
[-C--:B------:R-:W-:Y:S01]  /*c730*/  FFMA.FTZ R16, R3, R105.reuse, R16 ;  /* 0x0000006903107223 */ /* 0x080fe20000010010 */
[----:B------:R-:W-:Y:S01]  /*c740*/  IADD3 R2, PT, PT, R171, 0x11, RZ ;  /* 0x00000011ab027810 */ /* 0x000fe20007ffe0ff */
[----:B------:R-:W-:Y:S01]  /*c750*/  FFMA.FTZ R18, R3, R105, R18 ;  /* 0x0000006903127223 */ /* 0x000fe20000010012 */
[----:B------:R-:W-:Y:S02]  /*c760*/  I2FP.F32.U32 R0, R0 ;  /* 0x0000000000007245 */ /* 0x000fe40000201000 */
[----:B------:R-:W-:Y:S02]  /*c770*/  I2FP.F32.U32 R107, R107 ;  /* 0x0000006b006b7245 */ /* 0x000fe40000201000 */
[----:B------:R-:W-:Y:S01]  /*c780*/  IADD3 R102, PT, PT, R171, 0x21, RZ ;  /* 0x00000021ab667810 */ /* 0x000fe20007ffe0ff */
[C---:B------:R-:W-:Y:S01]  /*c790*/  FFMA.FTZ R51, R3.reuse, R0, R51 ;  /* 0x0000000003337223 */ /* 0x040fe20000010033 */
[----:B------:R-:W-:Y:S01]  /*c7a0*/  I2FP.F32.U32 R2, R2 ;  /* 0x0000000200027245 */ /* 0x000fe20000201000 */
[----:B------:R-:W-:Y:S01]  /*c7b0*/  FFMA.FTZ R49, R3, R0, R49 ;  /* 0x0000000003317223 */ /* 0x000fe20000010031 */
[----:B------:R-:W-:Y:S01]  /*c7c0*/  IADD3 R105, PT, PT, R171, -0x18, RZ ;  /* 0xffffffe8ab697810 */ /* 0x000fe20007ffe0ff */
[CC--:B------:R-:W-:Y:S01]  /*c7d0*/  FFMA.FTZ R14, R3.reuse, R107.reuse, R14 ;  /* 0x0000006b030e7223 */ /* 0x0c0fe2000001000e */
[----:B------:R-:W-:Y:S01]  /*c7e0*/  FFMA.FTZ R12, R3, R107, R12 ;  /* 0x0000006b030c7223 */ /* 0x000fe2000001000c */
[----:B------:R-:W-:Y:S01]  /*c7f0*/  FMNMX3.FTZ R100, R103, R6, R7, !PT ;  /* 0x0000000667647276 */ /* 0x000fe20007810007 */
[C---:B------:R-:W-:Y:S01]  /*c800*/  FFMA.FTZ R47, R3.reuse, R2, R47 ;  /* 0x00000002032f7223 */ /* 0x040fe2000001002f */
[----:B------:R-:W-:Y:S01]  /*c810*/  I2FP.F32.U32 R0, R102 ;  /* 0x0000006600007245 */ /* 0x000fe20000201000 */
[----:B------:R-:W-:Y:S01]  /*c820*/  FFMA.FTZ R45, R3, R2, R45 ;  /* 0x00000002032d7223 */ /* 0x000fe2000001002d */
[----:B------:R-:W-:Y:S02]  /*c830*/  I2FP.F32.U32 R105, R105 ;  /* 0x0000006900697245 */ /* 0x000fe40000201000 */
[----:B------:R-:W-:Y:S01]  /*c840*/  FMNMX3.FTZ R102, R101, R4, R5, !PT ;  /* 0x0000000465667276 */ /* 0x000fe20007810005 */
[----:B------:R-:W-:Y:S01]  /*c850*/  FFMA.FTZ R55, R3, R0, R55 ;  /* 0x0000000003377223 */ /* 0x000fe20000010037 */
[----:B------:R-:W-:Y:S01]  /*c860*/  IADD3 R107, PT, PT, R171, -0x20, RZ ;  /* 0xffffffe0ab6b7810 */ /* 0x000fe20007ffe0ff */
[-C--:B------:R-:W-:Y:S01]  /*c870*/  FFMA.FTZ R26, R3, R105.reuse, R26 ;  /* 0x00000069031a7223 */ /* 0x080fe2000001001a */
[----:B------:R-:W-:Y:S01]  /*c880*/  IADD3 R2, PT, PT, R171, 0x20, RZ ;  /* 0x00000020ab027810 */ /* 0x000fe20007ffe0ff */
[C---:B------:R-:W-:Y:S01]  /*c890*/  FFMA.FTZ R24, R3.reuse, R105, R24 ;  /* 0x0000006903187223 */ /* 0x040fe20000010018 */
[----:B------:R-:W-:Y:S01]  /*c8a0*/  FMNMX3.FTZ R100, R100, R10, R11, !PT ;  /* 0x0000000a64647276 */ /* 0x000fe2000781000b */
[----:B------:R-:W-:Y:S01]  /*c8b0*/  FFMA.FTZ R53, R3, R0, R53 ;  /* 0x0000000003357223 */ /* 0x000fe20000010035 */
[----:B------:R-:W-:Y:S02]  /*c8c0*/  FMNMX3.FTZ R102, R102, R8, R9, !PT ;  /* 0x0000000866667276 */ /* 0x000fe40007810009 */
[----:B------:R-:W-:Y:S02]  /*c8d0*/  I2FP.F32.U32 R107, R107 ;  /* 0x0000006b006b7245 */ /* 0x000fe40000201000 */
[----:B------:R-:W-:Y:S02]  /*c8e0*/  I2FP.F32.U32 R2, R2 ;  /* 0x0000000200027245 */ /* 0x000fe40000201000 */
[----:B------:R-:W-:Y:S01]  /*c8f0*/  IADD3 R105, PT, PT, R171, -0x8, RZ ;  /* 0xfffffff8ab697810 */ /* 0x000fe20007ffe0ff */
[CC--:B------:R-:W-:Y:S01]  /*c900*/  FFMA.FTZ R22, R3.reuse, R107.reuse, R22 ;  /* 0x0000006b03167223 */ /* 0x0c0fe20000010016 */
[----:B------:R-:W-:Y:S01]  /*c910*/  FMNMX3.FTZ R100, R100, R14, R15, !PT ;  /* 0x0000000e64647276 */ /* 0x000fe2000781000f */
[C---:B------:R-:W-:Y:S01]  /*c920*/  FFMA.FTZ R20, R3.reuse, R107, R20 ;  /* 0x0000006b03147223 */ /* 0x040fe20000010014 */
[----:B------:R-:W-:Y:S01]  /*c930*/  FMNMX3.FTZ R104, R102, R12, R13, !PT ;  /* 0x0000000c66687276 */ /* 0x000fe2000781000d */
[CC--:B------:R-:W-:Y:S01]  /*c940*/  FFMA.FTZ R54, R3.reuse, R2.reuse, R54 ;  /* 0x0000000203367223 */ /* 0x0c0fe20000010036 */
[----:B------:R-:W-:Y:S01]  /*c950*/  I2FP.F32.U32 R105, R105 ;  /* 0x0000006900697245 */ /* 0x000fe20000201000 */
[----:B------:R-:W-:Y:S01]  /*c960*/  FFMA.FTZ R52, R3, R2, R52 ;  /* 0x0000000203347223 */ /* 0x000fe20000010034 */
[----:B------:R-:W-:Y:S02]  /*c970*/  IADD3 R107, PT, PT, R171, -0x10, RZ ;  /* 0xfffffff0ab6b7810 */ /* 0x000fe40007ffe0ff */
[----:B------:R-:W-:Y:S01]  /*c980*/  FMNMX3.FTZ R2, R100, R18, R19, !PT ;  /* 0x0000001264027276 */ /* 0x000fe20007810013 */
[CC--:B------:R-:W-:Y:S01]  /*c990*/  FFMA.FTZ R34, R3.reuse, R105.reuse, R34 ;  /* 0x0000006903227223 */ /* 0x0c0fe20000010022 */
[----:B------:R-:W-:Y:S01]  /*c9a0*/  FMNMX3.FTZ R100, R104, R16, R17, !PT ;  /* 0x0000001068647276 */ /* 0x000fe20007810011 */
[C---:B------:R-:W-:Y:S01]  /*c9b0*/  FFMA.FTZ R32, R3.reuse, R105, R32 ;  /* 0x0000006903207223 */ /* 0x040fe20000010020 */
[----:B------:R-:W-:Y:S02]  /*c9c0*/  I2FP.F32.U32 R107, R107 ;  /* 0x0000006b006b7245 */ /* 0x000fe40000201000 */
[----:B------:R-:W-:Y:S02]  /*c9d0*/  FMNMX3.FTZ R2, R2, R22, R23, !PT ;  /* 0x0000001602027276 */ /* 0x000fe40007810017 */
[----:B------:R-:W-:Y:S01]  /*c9e0*/  FMNMX3.FTZ R100, R100, R20, R21, !PT ;  /* 0x0000001464647276 */ /* 0x000fe20007810015 */
[-C--:B------:R-:W-:Y:S01]  /*c9f0*/  FFMA.FTZ R28, R3, R107.reuse, R28 ;  /* 0x0000006b031c7223 */ /* 0x080fe2000001001c */
[----:B------:R-:W-:Y:S01]  /*ca00*/  IADD3 R105, PT, PT, R171, 0x8, RZ ;  /* 0x00000008ab697810 */ /* 0x000fe20007ffe0ff */
[C---:B------:R-:W-:Y:S01]  /*ca10*/  FFMA.FTZ R30, R3.reuse, R107, R30 ;  /* 0x0000006b031e7223 */ /* 0x040fe2000001001e */
[----:B------:R-:W-:Y:S02]  /*ca20*/  FMNMX3.FTZ R2, R2, R26, R27, !PT ;  /* 0x0000001a02027276 */ /* 0x000fe4000781001b */
[----:B------:R-:W-:Y:S02]  /*ca30*/  FMNMX3.FTZ R100, R100, R24, R25, !PT ;  /* 0x0000001864647276 */ /* 0x000fe40007810019 */
[----:B------:R-:W-:Y:S02]  /*ca40*/  I2FP.F32.U32 R105, R105 ;  /* 0x0000006900697245 */ /* 0x000fe40000201000 */
[----:B------:R-:W-:Y:S02]  /*ca50*/  FMNMX3.FTZ R2, R2, R30, R31, !PT ;  /* 0x0000001e02027276 */ /* 0x000fe4000781001f */
[----:B------:R-:W-:Y:S01]  /*ca60*/  FMNMX3.FTZ R100, R100, R28, R29, !PT ;  /* 0x0000001c64647276 */ /* 0x000fe2000781001d */
[CC--:B------:R-:W-:Y:S01]  /*ca70*/  FFMA.FTZ R42, R3.reuse, R105.reuse, R42 ;  /* 0x00000069032a7223 */ /* 0x0c0fe2000001002a */
[----:B------:R-:W-:Y:S01]  /*ca80*/  FFMA.FTZ R40, R3, R105, R40 ;  /* 0x0000006903287223 */ /* 0x000fe20000010028 */
[C---:B------:R-:W-:Y:S02]  /*ca90*/  IADD3 R107, PT, PT, R171.reuse, 0x10, RZ ;  /* 0x00000010ab6b7810 */ /* 0x040fe40007ffe0ff */
[C---:B------:R-:W-:Y:S02]  /*caa0*/  IADD3 R0, PT, PT, R171.reuse, 0x29, RZ ;  /* 0x00000029ab007810 */ /* 0x040fe40007ffe0ff */
[----:B------:R-:W-:Y:S02]  /*cab0*/  IADD3 R105, PT, PT, R171, 0x18, RZ ;  /* 0x00000018ab697810 */ /* 0x000fe40007ffe0ff */
[----:B------:R-:W-:Y:S02]  /*cac0*/  FMNMX3.FTZ R2, R2, R34, R35, !PT ;  /* 0x0000002202027276 */ /* 0x000fe40007810023 */
[----:B------:R-:W-:Y:S02]  /*cad0*/  FMNMX3.FTZ R100, R100, R32, R33, !PT ;  /* 0x0000002064647276 */ /* 0x000fe40007810021 */
[----:B------:R-:W-:Y:S02]  /*cae0*/  I2FP.F32.U32 R107, R107 ;  /* 0x0000006b006b7245 */ /* 0x000fe40000201000 */
[----:B------:R-:W-:Y:S02]  /*caf0*/  I2FP.F32.U32 R0, R0 ;  /* 0x0000000000007245 */ /* 0x000fe40000201000 */
[----:B------:R-:W-:Y:S01]  /*cb00*/  I2FP.F32.U32 R105, R105 ;  /* 0x0000006900697245 */ /* 0x000fe20000201000 */
[CC--:B------:R-:W-:Y:S01]  /*cb10*/  FFMA.FTZ R46, R3.reuse, R107.reuse, R46 ;  /* 0x0000006b032e7223 */ /* 0x0c0fe2000001002e */
[----:B------:R-:W-:Y:S01]  /*cb20*/  FMNMX3.FTZ R2, R2, R38, R39, !PT ;  /* 0x0000002602027276 */ /* 0x000fe20007810027 */
[C---:B------:R-:W-:Y:S01]  /*cb30*/  FFMA.FTZ R44, R3.reuse, R107, R44 ;  /* 0x0000006b032c7223 */ /* 0x040fe2000001002c */
[----:B------:R-:W-:Y:S01]  /*cb40*/  FMNMX3.FTZ R100, R100, R36, R37, !PT ;  /* 0x0000002464647276 */ /* 0x000fe20007810025 */
[-C--:B------:R-:W-:Y:S01]  /*cb50*/  FFMA.FTZ R59, R3, R0.reuse, R59 ;  /* 0x00000000033b7223 */ /* 0x080fe2000001003b */
[----:B------:R-:W-:Y:S01]  /*cb60*/  IADD3 R102, PT, PT, R171, 0x28, RZ ;  /* 0x00000028ab667810 */ /* 0x000fe20007ffe0ff */
[C---:B------:R-:W-:Y:S01]  /*cb70*/  FFMA.FTZ R57, R3.reuse, R0, R57 ;  /* 0x0000000003397223 */ /* 0x040fe20000010039 */
[CC--:B------:R-:W-:Y:S01]  /*cb80*/  FFMA.FTZ R50, R3.reuse, R105.reuse, R50 ;  /* 0x0000006903327223 */ /* 0x0c0fe20000010032 */
[----:B------:R-:W-:Y:S01]  /*cb90*/  FFMA.FTZ R48, R3, R105, R48 ;  /* 0x0000006903307223 */ /* 0x000fe20000010030 */
[----:B------:R-:W-:Y:S02]  /*cba0*/  FMNMX3.FTZ R0, R2, R42, R43, !PT ;  /* 0x0000002a02007276 */ /* 0x000fe4000781002b */
[----:B------:R-:W-:Y:S02]  /*cbb0*/  I2FP.F32.U32 R102, R102 ;  /* 0x0000006600667245 */ /* 0x000fe40000201000 */
[----:B------:R-:W-:Y:S02]  /*cbc0*/  IADD3 R105, PT, PT, R171, 0x30, RZ ;  /* 0x00000030ab697810 */ /* 0x000fe40007ffe0ff */
[----:B------:R-:W-:Y:S01]  /*cbd0*/  FMNMX3.FTZ R100, R100, R40, R41, !PT ;  /* 0x0000002864647276 */ /* 0x000fe20007810029 */
[CC--:B------:R-:W-:Y:S01]  /*cbe0*/  FFMA.FTZ R58, R3.reuse, R102.reuse, R58 ;  /* 0x00000066033a7223 */ /* 0x0c0fe2000001003a */
[----:B------:R-:W-:Y:S01]  /*cbf0*/  I2FP.F32.U32 R105, R105 ;  /* 0x0000006900697245 */ /* 0x000fe20000201000 */
[C---:B------:R-:W-:Y:S01]  /*cc00*/  FFMA.FTZ R56, R3.reuse, R102, R56 ;  /* 0x0000006603387223 */ /* 0x040fe20000010038 */
[----:B------:R-:W-:Y:S02]  /*cc10*/  FMNMX3.FTZ R0, R0, R46, R47, !PT ;  /* 0x0000002e00007276 */ /* 0x000fe4000781002f */
[----:B------:R-:W-:Y:S01]  /*cc20*/  FMNMX3.FTZ R100, R100, R44, R45, !PT ;  /* 0x0000002c64647276 */ /* 0x000fe2000781002d */
[-C--:B------:R-:W-:Y:S01]  /*cc30*/  FFMA.FTZ R62, R3, R105.reuse, R62 ;  /* 0x00000069033e7223 */ /* 0x080fe2000001003e */
[----:B------:R-:W-:Y:S01]  /*cc40*/  IADD3 R102, PT, PT, R171, 0x31, RZ ;  /* 0x00000031ab667810 */ /* 0x000fe20007ffe0ff */
[----:B------:R-:W-:Y:S01]  /*cc50*/  FFMA.FTZ R60, R3, R105, R60 ;  /* 0x00000069033c7223 */ /* 0x000fe2000001003c */
[----:B------:R-:W-:Y:S02]  /*cc60*/  FMNMX3.FTZ R0, R0, R50, R51, !PT ;  /* 0x0000003200007276 */ /* 0x000fe40007810033 */
[----:B------:R-:W-:Y:S02]  /*cc70*/  FMNMX3.FTZ R100, R100, R48, R49, !PT ;  /* 0x0000003064647276 */ /* 0x000fe40007810031 */
[C---:B------:R-:W-:Y:S02]  /*cc80*/  IADD3 R2, PT, PT, R171.reuse, 0x39, RZ ;  /* 0x00000039ab027810 */ /* 0x040fe40007ffe0ff */
[----:B------:R-:W-:Y:S02]  /*cc90*/  IADD3 R105, PT, PT, R171, 0x38, RZ ;  /* 0x00000038ab697810 */ /* 0x000fe40007ffe0ff */
[----:B------:R-:W-:Y:S02]  /*cca0*/  I2FP.F32.U32 R102, R102 ;  /* 0x0000006600667245 */ /* 0x000fe40000201000 */
[----:B------:R-:W-:Y:S02]  /*ccb0*/  FMNMX3.FTZ R0, R0, R54, R55, !PT ;  /* 0x0000003600007276 */ /* 0x000fe40007810037 */
[----:B------:R-:W-:Y:S01]  /*ccc0*/  FMNMX3.FTZ R100, R100, R52, R53, !PT ;  /* 0x0000003464647276 */ /* 0x000fe20007810035 */
[C---:B------:R-:W-:Y:S01]  /*ccd0*/  FFMA.FTZ R63, R3.reuse, R102, R63 ;  /* 0x00000066033f7223 */ /* 0x040fe2000001003f */
[----:B------:R-:W-:Y:S01]  /*cce0*/  I2FP.F32.U32 R2, R2 ;  /* 0x0000000200027245 */ /* 0x000fe20000201000 */
[C---:B------:R-:W-:Y:S01]  /*ccf0*/  FFMA.FTZ R61, R3.reuse, R102, R61 ;  /* 0x00000066033d7223 */ /* 0x040fe2000001003d */
[----:B------:R-:W-:Y:S02]  /*cd00*/  I2FP.F32.U32 R105, R105 ;  /* 0x0000006900697245 */ /* 0x000fe40000201000 */
[----:B------:R-:W-:Y:S01]  /*cd10*/  FMNMX3.FTZ R0, R0, R58, R59, !PT ;  /* 0x0000003a00007276 */ /* 0x000fe2000781003b */
[C---:B------:R-:W-:Y:S01]  /*cd20*/  FFMA.FTZ R67, R3.reuse, R2, R67 ;  /* 0x0000000203437223 */ /* 0x040fe20000010043 */
[----:B------:R-:W-:Y:S01]  /*cd30*/  FMNMX3.FTZ R100, R100, R56, R57, !PT ;  /* 0x0000003864647276 */ /* 0x000fe20007810039 */
[CC--:B------:R-:W-:Y:S01]  /*cd40*/  FFMA.FTZ R66, R3.reuse, R105.reuse, R66 ;  /* 0x0000006903427223 */ /* 0x0c0fe20000010042 */
[C---:B------:R-:W-:Y:S01]  /*cd50*/  FFMA.FTZ R65, R3.reuse, R2, R65 ;  /* 0x0000000203417223 */ /* 0x040fe20000010041 */
[----:B------:R-:W-:Y:S01]  /*cd60*/  FFMA.FTZ R64, R3, R105, R64 ;  /* 0x0000006903407223 */ /* 0x000fe20000010040 */
[----:B------:R-:W-:Y:S02]  /*cd70*/  FMNMX3.FTZ R0, R0, R62, R63, !PT ;  /* 0x0000003e00007276 */ /* 0x000fe4000781003f */
[----:B------:R-:W-:Y:S02]  /*cd80*/  FMNMX3.FTZ R100, R100, R60, R61, !PT ;  /* 0x0000003c64647276 */ /* 0x000fe4000781003d */
[----:B------:R-:W-:Y:S02]  /*cd90*/  FMNMX3.FTZ R107, R0, R66, R67, !PT ;  /* 0x00000042006b7276 */ /* 0x000fe40007810043 */
[----:B------:R-:W-:Y:S02]  /*cda0*/  FMNMX3.FTZ R111, R100, R64, R65, !PT ;  /* 0x00000040646f7276 */ /* 0x000fe40007810041 */
[----:B------:R-:W-:Y:S01]  /*cdb0*/  IADD3 R172, PT, PT, R172, -0x1, RZ ;  /* 0xffffffffacac7810 */ /* 0x000fe20007ffe0ff */
[----:B------:R-:W-:Y:S01]  /*cdc0*/  SHFL.BFLY PT, R0, R107, 0x2, 0x1f ;  /* 0x0c401f006b007f89 */ /* 0x000fe200000e0000 */
[----:B------:R-:W-:Y:S02]  /*cdd0*/  IADD3 R173, PT, PT, R173, -0x80, RZ ;  /* 0xffffff80adad7810 */ /* 0x000fe40007ffe0ff */
[----:B------:R-:W-:Y:S05]  /*cde0*/  IADD3 R171, PT, PT, R171, -0x80, RZ ;  /* 0xffffff80abab7810 */ /* 0x000fea0007ffe0ff */
        /* <DEDUP_REMOVED lines=8> */
[----:B------:R-:W-:Y:S03]  /*ce70*/  FADD.FTZ R102, -R2, R101 ;  /* 0x0000006502667221 */ /* 0x000fe60000010100 */
[C---:B------:R-:W-:Y:S01]  /*ce80*/  FSETP.NEU.FTZ.AND P0, PT, R0.reuse, -INF , PT ;  /* 0xff8000000000780b */ /* 0x040fe20003f1d000 */
[C---:B------:R-:W-:Y:S01]  /*ce90*/  FMUL.FTZ R113, R0.reuse, UR4 ;  /* 0x0000000400717c20 */ /* 0x040fe20008410000 */
[----:B------:R-:W-:Y:S01]  /*cea0*/  FADD.FTZ R100, -R0, R103 ;  /* 0x0000006700647221 */ /* 0x000fe20000010100 */
[----:B------:R-:W-:Y:S01]  /*ceb0*/  FMUL.FTZ R103, R102, UR4 ;  /* 0x0000000466677c20 */ /* 0x000fe20008410000 */
[----:B------:R-:W1:Y:S01]  /*cec0*/  LDSM.16.MT88.4 R104, [R150+0x6000] ;  /* 0x006000009668783b */ /* 0x000e620000004200 */
[----:B------:R-:W-:Y:S01]  /*ced0*/  FMUL.FTZ R102, R2, UR4 ;  /* 0x0000000402667c20 */ /* 0x000fe20008410000 */
        /* <DEDUP_REMOVED lines=18> */
[----:B------:R4:W-:Y:S01]  /*d000*/  MUFU.EX2 R103, R11 ;  /* 0x0000000b00677308 */ /* 0x0009e20000000800 */
[C---:B--2---:R-:W-:Y:S01]  /*d010*/  FMUL.FTZ R8, R100.reuse, R92 ;  /* 0x0000005c64087220 */ /* 0x044fe20000410000 */
[C---:B------:R-:W-:Y:S01]  /*d020*/  FMUL.FTZ R9, R100.reuse, R93 ;  /* 0x0000005d64097220 */ /* 0x040fe20000410000 */
[C---:B------:R-:W-:Y:S01]  /*d030*/  FMUL.FTZ R4, R100.reuse, R96 ;  /* 0x0000006064047220 */ /* 0x040fe20000410000 */
[C---:B------:R-:W-:Y:S01]  /*d040*/  FMUL.FTZ R5, R100.reuse, R97 ;  /* 0x0000006164057220 */ /* 0x040fe20000410000 */
[C---:B------:R-:W-:Y:S01]  /*d050*/  FMUL.FTZ R68, R100.reuse, R68 ;  /* 0x0000004464447220 */ /* 0x040fe20000410000 */
[C---:B------:R-:W-:Y:S01]  /*d060*/  FMUL.FTZ R69, R100.reuse, R69 ;  /* 0x0000004564457220 */ /* 0x040fe20000410000 */
[C---:B------:R-:W-:Y:S03]  /*d070*/  FMUL.FTZ R72, R100.reuse, R72 ;  /* 0x0000004864487220 */ /* 0x040fe60000410000 */
[----:B------:R-:W-:Y:S01]  /*d080*/  MUFU.EX2 R120, R120 ;  /* 0x0000007800787308 */ /* 0x000fe20000000800 */
[C---:B---3--:R-:W-:Y:S01]  /*d090*/  FMUL.FTZ R10, R101.reuse, R94 ;  /* 0x0000005e650a7220 */ /* 0x048fe20000410000 */
[C---:B------:R-:W-:Y:S01]  /*d0a0*/  FMUL.FTZ R6, R101.reuse, R98 ;  /* 0x0000006265067220 */ /* 0x040fe20000410000 */
[C---:B------:R-:W-:Y:S01]  /*d0b0*/  FMUL.FTZ R7, R101.reuse, R99 ;  /* 0x0000006365077220 */ /* 0x040fe20000410000 */
[C---:B------:R-:W-:Y:S01]  /*d0c0*/  FMUL.FTZ R70, R101.reuse, R70 ;  /* 0x0000004665467220 */ /* 0x040fe20000410000 */
[C---:B------:R-:W-:Y:S01]  /*d0d0*/  FMUL.FTZ R71, R101.reuse, R71 ;  /* 0x0000004765477220 */ /* 0x040fe20000410000 */
[C---:B------:R-:W-:Y:S01]  /*d0e0*/  FMUL.FTZ R74, R101.reuse, R74 ;  /* 0x0000004a654a7220 */ /* 0x040fe20000410000 */
[C---:B------:R-:W-:Y:S03]  /*d0f0*/  FMUL.FTZ R75, R101.reuse, R75 ;  /* 0x0000004b654b7220 */ /* 0x040fe60000410000 */
[----:B------:R-:W2:Y:S01]  /*d100*/  MUFU.EX2 R115, R115 ;  /* 0x0000007300737308 */ /* 0x000ea20000000800 */
[----:B----4-:R-:W-:Y:S01]  /*d110*/  FMUL.FTZ R11, R101, R95 ;  /* 0x0000005f650b7220 */ /* 0x010fe20000410000 */
[C---:B------:R-:W-:Y:S01]  /*d120*/  FMUL.FTZ R73, R100.reuse, R73 ;  /* 0x0000004964497220 */ /* 0x040fe20000410000 */
[----:B------:R-:W3:Y:S01]  /*d130*/  LDSM.16.MT88.4 R92, [R145+0x6000] ;  /* 0x00600000915c783b */ /* 0x000ee20000004200 */
[--C-:B------:R-:W-:Y:S01]  /*d140*/  FFMA.FTZ R133, R39, UR4, -R113.reuse ;  /* 0x0000000427857c23 */ /* 0x100fe20008010871 */
[C---:B------:R-:W-:Y:S01]  /*d150*/  FMUL.FTZ R78, R101.reuse, R78 ;  /* 0x0000004e654e7220 */ /* 0x040fe20000410000 */
[C---:B------:R-:W-:Y:S01]  /*d160*/  FMUL.FTZ R79, R101.reuse, R79 ;  /* 0x0000004f654f7220 */ /* 0x040fe20000410000 */
[C---:B------:R-:W-:Y:S03]  /*d170*/  FMUL.FTZ R76, R100.reuse, R76 ;  /* 0x0000004c644c7220 */ /* 0x040fe60000410000 */
[----:B------:R-:W4:Y:S01]  /*d180*/  MUFU.EX2 R114, R114 ;  /* 0x0000007200727308 */ /* 0x000f220000000800 */
[C---:B------:R-:W-:Y:S01]  /*d190*/  FMUL.FTZ R77, R100.reuse, R77 ;  /* 0x0000004d644d7220 */ /* 0x040fe20000410000 */
[C---:B------:R-:W-:Y:S01]  /*d1a0*/  FMUL.FTZ R82, R101.reuse, R82 ;  /* 0x0000005265527220 */ /* 0x040fe20000410000 */
[C---:B------:R-:W-:Y:S01]  /*d1b0*/  FMUL.FTZ R83, R101.reuse, R83 ;  /* 0x0000005365537220 */ /* 0x040fe20000410000 */
[C---:B------:R-:W-:Y:S01]  /*d1c0*/  FMUL.FTZ R80, R100.reuse, R80 ;  /* 0x0000005064507220 */ /* 0x040fe20000410000 */
[----:B------:R-:W-:Y:S01]  /*d1d0*/  FMUL.FTZ R81, R100, R81 ;  /* 0x0000005164517220 */ /* 0x000fe20000410000 */
[--C-:B------:R-:W-:Y:S01]  /*d1e0*/  FFMA.FTZ R118, R14, UR4, -R113.reuse ;  /* 0x000000040e767c23 */ /* 0x100fe20008010871 */
[----:B------:R-:W-:Y:S03]  /*d1f0*/  FMUL.FTZ R14, R101, R90 ;  /* 0x0000005a650e7220 */ /* 0x000fe60000410000 */
[----:B------:R-:W-:Y:S01]  /*d200*/  MUFU.EX2 R119, R119 ;  /* 0x0000007700777308 */ /* 0x000fe20000000800 */
[----:B--2---:R-:W-:Y:S01]  /*d210*/  F2FP.BF16.F32.PACK_AB R97, R115, R120 ;  /* 0x000000787361723e */ /* 0x004fe200000010ff */
[--C-:B------:R-:W-:Y:S01]  /*d220*/  FFMA.FTZ R121, R15, UR4, -R113.reuse ;  /* 0x000000040f797c23 */ /* 0x100fe20008010871 */
[----:B------:R-:W-:Y:S01]  /*d230*/  FMUL.FTZ R15, R101, R91 ;  /* 0x0000005b650f7220 */ /* 0x000fe20000410000 */
[--C-:B------:R-:W-:Y:S01]  /*d240*/  FFMA.FTZ R125, R12, UR4, -R102.reuse ;  /* 0x000000040c7d7c23 */ /* 0x100fe20008010866 */
[C---:B------:R-:W-:Y:S01]  /*d250*/  FMUL.FTZ R12, R100.reuse, R88 ;  /* 0x00000058640c7220 */ /* 0x040fe20000410000 */
[--C-:B------:R-:W-:Y:S01]  /*d260*/  FFMA.FTZ R124, R13, UR4, -R102.reuse ;  /* 0x000000040d7c7c23 */ /* 0x100fe20008010866 */
[----:B------:R-:W-:Y:S03]  /*d270*/  FMUL.FTZ R13, R100, R89 ;  /* 0x00000059640d7220 */ /* 0x000fe60000410000 */
[----:B------:R-:W2:Y:S01]  /*d280*/  MUFU.EX2 R116, R116 ;  /* 0x0000007400747308 */ /* 0x000ea20000000800 */
[----:B----4-:R-:W-:Y:S01]  /*d290*/  F2FP.BF16.F32.PACK_AB R99, R103, R114 ;  /* 0x000000726763723e */ /* 0x010fe200000010ff */
[----:B------:R-:W-:Y:S01]  /*d2a0*/  LDSM.16.MT88.4 R88, [R146+0x6800] ;  /* 0x006800009258783b */ /* 0x000fe20000004200 */
[--C-:B------:R-:W-:Y:S01]  /*d2b0*/  FFMA.FTZ R123, R18, UR4, -R113.reuse ;  /* 0x00000004127b7c23 */ /* 0x100fe20008010871 */
[----:B------:R-:W-:Y:S01]  /*d2c0*/  FMUL.FTZ R18, R101, R86 ;  /* 0x0000005665127220 */ /* 0x000fe20000410000 */
[--C-:B------:R-:W-:Y:S01]  /*d2d0*/  FFMA.FTZ R122, R19, UR4, -R113.reuse ;  /* 0x00000004137a7c23 */ /* 0x100fe20008010871 */
[----:B------:R-:W-:Y:S01]  /*d2e0*/  FMUL.FTZ R19, R101, R87 ;  /* 0x0000005765137220 */ /* 0x000fe20000410000 */
[--C-:B------:R-:W-:Y:S03]  /*d2f0*/  FFMA.FTZ R126, R16, UR4, -R102.reuse ;  /* 0x00000004107e7c23 */ /* 0x100fe60008010866 */
[----:B------:R-:W-:Y:S01]  /*d300*/  MUFU.EX2 R117, R117 ;  /* 0x0000007500757308 */ /* 0x000fe20000000800 */
[C---:B------:R-:W-:Y:S01]  /*d310*/  FMUL.FTZ R16, R100.reuse, R84 ;  /* 0x0000005464107220 */ /* 0x040fe20000410000 */
[--C-:B------:R-:W-:Y:S01]  /*d320*/  FFMA.FTZ R127, R17, UR4, -R102.reuse ;  /* 0x00000004117f7c23 */ /* 0x100fe20008010866 */
[----:B------:R-:W-:Y:S01]  /*d330*/  FMUL.FTZ R17, R100, R85 ;  /* 0x0000005564117220 */ /* 0x000fe20000410000 */
        /* <DEDUP_REMOVED lines=16> */
[----:B------:R-:W-:Y:S01]  /*d440*/  FFMA.FTZ R51, R51, UR4, -R113 ;  /* 0x0000000433337c23 */ /* 0x000fe20008010871 */
[--C-:B------:R-:W-:Y:S01]  /*d450*/  FFMA.FTZ R44, R44, UR4, -R102.reuse ;  /* 0x000000042c2c7c23 */ /* 0x100fe20008010866 */
[--C-:B------:R-:W-:Y:S01]  /*d460*/  FFMA.FTZ R45, R45, UR4, -R102.reuse ;  /* 0x000000042d2d7c23 */ /* 0x100fe20008010866 */
[--C-:B------:R-:W-:Y:S03]  /*d470*/  FFMA.FTZ R48, R48, UR4, -R102.reuse ;  /* 0x0000000430307c23 */ /* 0x100fe60008010866 */
[----:B------:R-:W2:Y:S01]  /*d480*/  MUFU.EX2 R121, R121 ;  /* 0x0000007900797308 */ /* 0x000ea20000000800 */
[----:B----4-:R-:W-:Y:S01]  /*d490*/  F2FP.BF16.F32.PACK_AB R98, R112, R117 ;  /* 0x000000757062723e */ /* 0x010fe200000010ff */
[----:B------:R-:W-:Y:S01]  /*d4a0*/  FFMA.FTZ R49, R49, UR4, -R102 ;  /* 0x0000000431317c23 */ /* 0x000fe20008010866 */
[----:B------:R-:W-:Y:S01]  /*d4b0*/  FFMA.FTZ R119, R100, R175, R119 ;  /* 0x000000af64777223 */ /* 0x000fe20000010077 */
[----:B------:R-:W-:Y:S01]  /*d4c0*/  FFMA.FTZ R120, R101, R174, R120 ;  /* 0x000000ae65787223 */ /* 0x000fe20000010078 */
[----:B------:R-:W-:Y:S02]  /*d4d0*/  ISETP.NE.AND P0, PT, R172, RZ, PT ;  /* 0x000000ffac00720c */ /* 0x000fe40003f05270 */
[----:B------:R-:W-:Y:S01]  /*d4e0*/  FADD.FTZ R116, R116, R119 ;  /* 0x0000007774747221 */ /* 0x000fe20000010000 */
[C---:B-1----:R-:W-:Y:S02]  /*d4f0*/  HMMA.16816.F32.BF16 R4, R96.reuse, R104, R4 ;  /* 0x000000686004723c */ /* 0x042fe40000041804 */
[----:B------:R-:W-:Y:S03]  /*d500*/  MUFU.EX2 R123, R123 ;  /* 0x0000007b007b7308 */ /* 0x000fe60000000800 */
[----:B------:R-:W-:Y:S01]  /*d510*/  FADD.FTZ R115, R115, R120 ;  /* 0x0000007873737221 */ /* 0x000fe20000010000 */
[----:B------:R-:W-:Y:S01]  /*d520*/  FADD.FTZ R117, R117, R116 ;  /* 0x0000007475757221 */ /* 0x000fe20000010000 */
[----:B------:R-:W-:Y:S01]  /*d530*/  MOV R101, R2 ;  /* 0x0000000200657202 */ /* 0x000fe20000000f00 */
[C---:B------:R-:W-:Y:S01]  /*d540*/  HMMA.16816.F32.BF16 R8, R96.reuse, R106, R8 ;  /* 0x0000006a6008723c */ /* 0x040fe20000041808 */
[----:B------:R-:W1:Y:S03]  /*d550*/  LDSM.16.MT88.4 R104, [R144+0x6000] ;  /* 0x006000009068783b */ /* 0x000e660000004200 */
[----:B------:R-:W4:Y:S01]  /*d560*/  MUFU.EX2 R122, R122 ;  /* 0x0000007a007a7308 */ /* 0x000f220000000800 */
[----:B--2---:R-:W-:Y:S01]  /*d570*/  F2FP.BF16.F32.PACK_AB R85, R121, R118 ;  /* 0x000000767955723e */ /* 0x004fe200000010ff */
[----:B------:R-:W-:Y:S01]  /*d580*/  FADD.FTZ R114, R114, R115 ;  /* 0x0000007372727221 */ /* 0x000fe20000010000 */
        /* <DEDUP_REMOVED lines=8> */
[C---:B----4-:R-:W-:Y:S01]  /*d610*/  F2FP.BF16.F32.PACK_AB R87, R122.reuse, R123 ;  /* 0x0000007b7a57723e */ /* 0x050fe200000010ff */
[----:B------:R-:W-:Y:S01]  /*d620*/  FADD.FTZ R118, R121, R118 ;  /* 0x0000007679767221 */ /* 0x000fe20000010000 */
[----:B------:R-:W-:Y:S01]  /*d630*/  MOV R103, R0 ;  /* 0x0000000000677202 */ /* 0x000fe20000000f00 */
[C---:B---3--:R-:W-:Y:S06]  /*d640*/  HMMA.16816.F32.BF16 R76, R96.reuse, R92, R76 ;  /* 0x0000005c604c723c */ /* 0x048fec000004184c */
[----:B------:R-:W-:Y:S01]  /*d650*/  MUFU.EX2 R126, R126 ;  /* 0x0000007e007e7308 */ /* 0x000fe20000000800 */
[----:B------:R-:W-:Y:S04]  /*d660*/  FADD.FTZ R123, R123, R118 ;  /* 0x000000767b7b7221 */ /* 0x000fe80000010000 */
[----:B------:R-:W-:Y:S01]  /*d670*/  FADD.FTZ R122, R122, R123 ;  /* 0x0000007b7a7a7221 */ /* 0x000fe20000010000 */
[C---:B------:R-:W-:Y:S01]  /*d680*/  HMMA.16816.F32.BF16 R80, R96.reuse, R94, R80 ;  /* 0x0000005e6050723c */ /* 0x040fe20000041850 */
[----:B------:R-:W3:Y:S03]  /*d690*/  LDSM.16.MT88.4 R92, [R145+0x6800] ;  /* 0x00680000915c783b */ /* 0x000ee60000004200 */
[----:B------:R-:W4:Y:S01]  /*d6a0*/  MUFU.EX2 R127, R127 ;  /* 0x0000007f007f7308 */ /* 0x000f220000000800 */
[C---:B-----5:R-:W-:Y:S01]  /*d6b0*/  F2FP.BF16.F32.PACK_AB R84, R124.reuse, R125 ;  /* 0x0000007d7c54723e */ /* 0x060fe200000010ff */
[----:B------:R-:W-:Y:S04]  /*d6c0*/  FADD.FTZ R125, R125, R112 ;  /* 0x000000707d7d7221 */ /* 0x000fe80000010000 */
[----:B------:R-:W-:Y:S01]  /*d6d0*/  FADD.FTZ R125, R124, R125 ;  /* 0x0000007d7c7d7221 */ /* 0x000fe20000010000 */
[C---:B-1----:R-:W-:Y:S03]  /*d6e0*/  HMMA.16816.F32.BF16 R12, R96.reuse, R104, R12 ;  /* 0x00000068600c723c */ /* 0x042fe6000004180c */
[----:B------:R-:W-:Y:S05]  /*d6f0*/  MUFU.EX2 R54, R54 ;  /* 0x0000003600367308 */ /* 0x000fea0000000800 */
[----:B------:R-:W-:Y:S01]  /*d700*/  HMMA.16816.F32.BF16 R16, R96, R106, R16 ;  /* 0x0000006a6010723c */ /* 0x000fe20000041810 */
[----:B------:R-:W1:Y:S04]  /*d710*/  LDSM.16.MT88.4 R96, [R144+0x6800] ;  /* 0x006800009060783b */ /* 0x000e680000004200 */
[----:B------:R-:W-:Y:S01]  /*d720*/  MUFU.EX2 R55, R55 ;  /* 0x0000003700377308 */ /* 0x000fe20000000800 */
[C---:B----4-:R-:W-:Y:S01]  /*d730*/  F2FP.BF16.F32.PACK_AB R86, R127.reuse, R126 ;  /* 0x0000007e7f56723e */ /* 0x050fe200000010ff */
[----:B------:R-:W-:Y:S04]  /*d740*/  FADD.FTZ R126, R126, R125 ;  /* 0x0000007d7e7e7221 */ /* 0x000fe80000010000 */
[----:B------:R-:W-:Y:S01]  /*d750*/  FADD.FTZ R127, R127, R126 ;  /* 0x0000007e7f7f7221 */ /* 0x000fe20000010000 */
[----:B------:R-:W-:Y:S01]  /*d760*/  LDSM.16.MT88.4 R104, [R146+0x7000] ;  /* 0x007000009268783b */ /* 0x000fe20000004200 */
[C---:B--2---:R-:W-:Y:S02]  /*d770*/  HMMA.16816.F32.BF16 R4, R84.reuse, R108, R4 ;  /* 0x0000006c5404723c */ /* 0x044fe40000041804 */
[----:B------:R-:W-:Y:S03]  /*d780*/  MUFU.EX2 R58, R58 ;  /* 0x0000003a003a7308 */ /* 0x000fe60000000800 */
[--C-:B------:R-:W-:Y:S01]  /*d790*/  FFMA.FTZ R108, R26, UR4, -R113.reuse ;  /* 0x000000041a6c7c23 */ /* 0x100fe20008010871 */
[--C-:B------:R-:W-:Y:S02]  /*d7a0*/  FFMA.FTZ R109, R27, UR4, -R113.reuse ;  /* 0x000000041b6d7c23 */ /* 0x100fe40008010871 */
[C---:B------:R-:W-:Y:S01]  /*d7b0*/  HMMA.16816.F32.BF16 R8, R84.reuse, R110, R8 ;  /* 0x0000006e5408723c */ /* 0x040fe20000041808 */
[----:B------:R-:W-:Y:S03]  /*d7c0*/  LDSM.16.MT88.4 R24, [R145+0x7000] ;  /* 0x007000009118783b */ /* 0x000fe60000004200 */
[----:B------:R-:W-:Y:S01]  /*d7d0*/  MUFU.EX2 R59, R59 ;  /* 0x0000003b003b7308 */ /* 0x000fe20000000800 */
[--C-:B------:R-:W-:Y:S01]  /*d7e0*/  FFMA.FTZ R110, R20, UR4, -R102.reuse ;  /* 0x00000004146e7c23 */ /* 0x100fe20008010866 */
[----:B------:R-:W-:Y:S02]  /*d7f0*/  FFMA.FTZ R111, R21, UR4, -R102 ;  /* 0x00000004156f7c23 */ /* 0x000fe40008010866 */
[C---:B------:R-:W-:Y:S06]  /*d800*/  HMMA.16816.F32.BF16 R68, R84.reuse, R88, R68 ;  /* 0x000000585444723c */ /* 0x040fec0000041844 */
[----:B------:R-:W-:Y:S02]  /*d810*/  MUFU.EX2 R129, R129 ;  /* 0x0000008100817308 */ /* 0x000fe40000000800 */
[C---:B------:R-:W-:Y:S01]  /*d820*/  HMMA.16816.F32.BF16 R72, R84.reuse, R90, R72 ;  /* 0x0000005a5448723c */ /* 0x040fe20000041848 */
[----:B------:R-:W2:Y:S07]  /*d830*/  LDSM.16.MT88.4 R88, [R150+0x7000] ;  /* 0x007000009658783b */ /* 0x000eae0000004200 */
[----:B------:R-:W4:Y:S01]  /*d840*/  MUFU.EX2 R128, R128 ;  /* 0x0000008000807308 */ /* 0x000f220000000800 */
[C---:B---3--:R-:W-:Y:S09]  /*d850*/  HMMA.16816.F32.BF16 R76, R84.reuse, R92, R76 ;  /* 0x0000005c544c723c */ /* 0x048ff2000004184c */
[----:B------:R-:W-:Y:S01]  /*d860*/  MUFU.EX2 R108, R108 ;  /* 0x0000006c006c7308 */ /* 0x000fe20000000800 */
[C---:B------:R-:W-:Y:S01]  /*d870*/  HMMA.16816.F32.BF16 R80, R84.reuse, R94, R80 ;  /* 0x0000005e5450723c */ /* 0x040fe20000041850 */
[----:B------:R-:W-:Y:S08]  /*d880*/  LDSM.16.MT88.4 R92, [R150+0x9800] ;  /* 0x00980000965c783b */ /* 0x000ff00000004200 */
[----:B------:R-:W3:Y:S01]  /*d890*/  MUFU.EX2 R109, R109 ;  /* 0x0000006d006d7308 */ /* 0x000ee20000000800 */
[C---:B----4-:R-:W-:Y:S01]  /*d8a0*/  F2FP.BF16.F32.PACK_AB R21, R128.reuse, R129 ;  /* 0x000000818015723e */ /* 0x050fe200000010ff */
[----:B------:R-:W-:Y:S01]  /*d8b0*/  FADD.FTZ R129, R129, R122 ;  /* 0x0000007a81817221 */ /* 0x000fe20000010000 */
[C---:B-1----:R-:W-:Y:S07]  /*d8c0*/  HMMA.16816.F32.BF16 R12, R84.reuse, R96, R12 ;  /* 0x00000060540c723c */ /* 0x042fee000004180c */
[----:B------:R-:W-:Y:S01]  /*d8d0*/  MUFU.EX2 R110, R110 ;  /* 0x0000006e006e7308 */ /* 0x000fe20000000800 */
[--C-:B------:R-:W-:Y:S01]  /*d8e0*/  FFMA.FTZ R97, R31, UR4, -R113.reuse ;  /* 0x000000041f617c23 */ /* 0x100fe20008010871 */
[----:B------:R-:W-:Y:S01]  /*d8f0*/  FFMA.FTZ R96, R35, UR4, -R113 ;  /* 0x0000000423607c23 */ /* 0x000fe20008010871 */
[----:B------:R-:W-:Y:S01]  /*d900*/  FADD.FTZ R129, R128, R129 ;  /* 0x0000008180817221 */ /* 0x000fe20000010000 */
[----:B------:R-:W-:Y:S01]  /*d910*/  HMMA.16816.F32.BF16 R16, R84, R98, R16 ;  /* 0x000000625410723c */ /* 0x000fe20000041810 */
[----:B------:R-:W1:Y:S05]  /*d920*/  LDSM.16.MT88.4 R84, [R144+0x7000] ;  /* 0x007000009054783b */ /* 0x000e6a0000004200 */
[----:B------:R-:W4:Y:S01]  /*d930*/  MUFU.EX2 R111, R111 ;  /* 0x0000006f006f7308 */ /* 0x000f220000000800 */
[C---:B---3--:R-:W-:Y:S01]  /*d940*/  F2FP.BF16.F32.PACK_AB R23, R109.reuse, R108 ;  /* 0x0000006c6d17723e */ /* 0x048fe200000010ff */
[----:B------:R-:W-:Y:S01]  /*d950*/  FFMA.FTZ R99, R34, UR4, -R113 ;  /* 0x0000000422637c23 */ /* 0x000fe20008010871 */
[----:B------:R-:W-:Y:S04]  /*d960*/  FADD.FTZ R108, R108, R129 ;  /* 0x000000816c6c7221 */ /* 0x000fe80000010000 */
[----:B------:R-:W-:Y:S03]  /*d970*/  FADD.FTZ R109, R109, R108 ;  /* 0x0000006c6d6d7221 */ /* 0x000fe60000010000 */
[----:B------:R-:W-:Y:S10]  /*d980*/  MUFU.EX2 R131, R131 ;  /* 0x0000008300837308 */ /* 0x000ff40000000800 */
[----:B------:R-:W3:Y:S01]  /*d990*/  MUFU.EX2 R130, R130 ;  /* 0x0000008200827308 */ /* 0x000ee20000000800 */
[C---:B----4-:R-:W-:Y:S01]  /*d9a0*/  F2FP.BF16.F32.PACK_AB R20, R111.reuse, R110 ;  /* 0x0000006e6f14723e */ /* 0x050fe200000010ff */
[----:B------:R-:W-:Y:S04]  /*d9b0*/  FADD.FTZ R110, R110, R127 ;  /* 0x0000007f6e6e7221 */ /* 0x000fe80000010000 */
[----:B------:R-:W-:Y:S04]  /*d9c0*/  FADD.FTZ R110, R111, R110 ;  /* 0x0000006e6f6e7221 */ /* 0x000fe80000010000 */
[----:B------:R4:W-:Y:S10]  /*d9d0*/  MUFU.EX2 R98, R30 ;  /* 0x0000001e00627308 */ /* 0x0009f40000000800 */
[----:B------:R-:W5:Y:S01]  /*d9e0*/  MUFU.EX2 R97, R97 ;  /* 0x0000006100617308 */ /* 0x000f620000000800 */
[C---:B---3--:R-:W-:Y:S01]  /*d9f0*/  F2FP.BF16.F32.PACK_AB R22, R130.reuse, R131 ;  /* 0x000000838216723e */ /* 0x048fe200000010ff */
[----:B------:R-:W-:Y:S04]  /*da00*/  FADD.FTZ R131, R131, R110 ;  /* 0x0000006e83837221 */ /* 0x000fe80000010000 */
[----:B------:R-:W-:Y:S02]  /*da10*/  FADD.FTZ R130, R130, R131 ;  /* 0x0000008382827221 */ /* 0x000fe40000010000 */
[C---:B--2---:R-:W-:Y:S02]  /*da20*/  HMMA.16816.F32.BF16 R4, R20.reuse, R88, R4 ;  /* 0x000000581404723c */ /* 0x044fe40000041804 */
[----:B------:R-:W-:Y:S06]  /*da30*/  MUFU.EX2 R96, R96 ;  /* 0x0000006000607308 */ /* 0x000fec0000000800 */
[C---:B------:R-:W-:Y:S01]  /*da40*/  HMMA.16816.F32.BF16 R8, R20.reuse, R90, R8 ;  /* 0x0000005a1408723c */ /* 0x040fe20000041808 */
[----:B------:R-:W2:Y:S03]  /*da50*/  LDSM.16.MT88.4 R88, [R150+0x7800] ;  /* 0x007800009658783b */ /* 0x000ea60000004200 */
[----:B------:R-:W3:Y:S04]  /*da60*/  MUFU.EX2 R99, R99 ;  /* 0x0000006300637308 */ /* 0x000ee80000000800 */
[C---:B------:R-:W-:Y:S06]  /*da70*/  HMMA.16816.F32.BF16 R68, R20.reuse, R104, R68 ;  /* 0x000000681444723c */ /* 0x040fec0000041844 */
[----:B------:R-:W-:Y:S01]  /*da80*/  MUFU.EX2 R132, R132 ;  /* 0x0000008400847308 */ /* 0x000fe20000000800 */
[--C-:B------:R-:W-:Y:S01]  /*da90*/  FFMA.FTZ R105, R28, UR4, -R102.reuse ;  /* 0x000000041c697c23 */ /* 0x100fe20008010866 */
[--C-:B------:R-:W-:Y:S01]  /*daa0*/  FFMA.FTZ R104, R32, UR4, -R102.reuse ;  /* 0x0000000420687c23 */ /* 0x100fe20008010866 */
[C---:B------:R-:W-:Y:S07]  /*dab0*/  HMMA.16816.F32.BF16 R72, R20.reuse, R106, R72 ;  /* 0x0000006a1448723c */ /* 0x040fee0000041848 */
[----:B------:R-:W-:Y:S01]  /*dac0*/  MUFU.EX2 R105, R105 ;  /* 0x0000006900697308 */ /* 0x000fe20000000800 */
[--C-:B------:R-:W-:Y:S01]  /*dad0*/  FFMA.FTZ R106, R29, UR4, -R102.reuse ;  /* 0x000000041d6a7c23 */ /* 0x100fe20008010866 */
[----:B------:R-:W-:Y:S01]  /*dae0*/  FFMA.FTZ R107, R33, UR4, -R102 ;  /* 0x00000004216b7c23 */ /* 0x000fe20008010866 */
[----:B----4-:R-:W4:Y:S01]  /*daf0*/  LDSM.16.MT88.4 R28, [R146+0x7800] ;  /* 0x00780000921c783b */ /* 0x010f220000004200 */
[C---:B------:R-:W-:Y:S06]  /*db00*/  HMMA.16816.F32.BF16 R76, R20.reuse, R24, R76 ;  /* 0x00000018144c723c */ /* 0x040fec000004184c */
[----:B------:R-:W2:Y:S01]  /*db10*/  MUFU.EX2 R106, R106 ;  /* 0x0000006a006a7308 */ /* 0x000ea20000000800 */
[----:B------:R-:W-:Y:S01]  /*db20*/  LDSM.16.MT88.4 R32, [R144+0x7800] ;  /* 0x007800009020783b */ /* 0x000fe20000004200 */
[C---:B------:R-:W-:Y:S08]  /*db30*/  HMMA.16816.F32.BF16 R80, R20.reuse, R26, R80 ;  /* 0x0000001a1450723c */ /* 0x040ff00000041850 */
[----:B------:R-:W-:Y:S01]  /*db40*/  MUFU.EX2 R104, R104 ;  /* 0x0000006800687308 */ /* 0x000fe20000000800 */
[----:B------:R-:W4:Y:S01]  /*db50*/  LDSM.16.MT88.4 R24, [R145+0x7800] ;  /* 0x007800009118783b */ /* 0x000f220000004200 */
[C---:B-1----:R-:W-:Y:S08]  /*db60*/  HMMA.16816.F32.BF16 R12, R20.reuse, R84, R12 ;  /* 0x00000054140c723c */ /* 0x042ff0000004180c */
[----:B------:R-:W1:Y:S01]  /*db70*/  MUFU.EX2 R107, R107 ;  /* 0x0000006b006b7308 */ /* 0x000e620000000800 */
[----:B------:R-:W-:Y:S09]  /*db80*/  HMMA.16816.F32.BF16 R16, R20, R86, R16 ;  /* 0x000000561410723c */ /* 0x000ff20000041810 */
[----:B------:R-:W4:Y:S01]  /*db90*/  MUFU.EX2 R133, R133 ;  /* 0x0000008500857308 */ /* 0x000f220000000800 */
[C---:B-----5:R-:W-:Y:S01]  /*dba0*/  F2FP.BF16.F32.PACK_AB R21, R97.reuse, R98 ;  /* 0x000000626115723e */ /* 0x060fe200000010ff */
[----:B------:R-:W-:Y:S01]  /*dbb0*/  FADD.FTZ R98, R98, R109 ;  /* 0x0000006d62627221 */ /* 0x000fe20000010000 */
[----:B---3--:R-:W-:Y:S02]  /*dbc0*/  F2FP.BF16.F32.PACK_AB R23, R96, R99 ;  /* 0x000000636017723e */ /* 0x008fe400000010ff */
[----:B--2---:R-:W-:Y:S01]  /*dbd0*/  F2FP.BF16.F32.PACK_AB R20, R106, R105 ;  /* 0x000000696a14723e */ /* 0x004fe200000010ff */
[----:B------:R-:W-:Y:S04]  /*dbe0*/  FADD.FTZ R98, R97, R98 ;  /* 0x0000006261627221 */ /* 0x000fe80000010000 */
[----:B------:R-:W-:Y:S01]  /*dbf0*/  MUFU.EX2 R42, R42 ;  /* 0x0000002a002a7308 */ /* 0x000fe20000000800 */
[----:B-1----:R-:W-:Y:S01]  /*dc00*/  F2FP.BF16.F32.PACK_AB R22, R107, R104 ;  /* 0x000000686b16723e */ /* 0x002fe200000010ff */
[----:B------:R-:W-:Y:S06]  /*dc10*/  FADD.FTZ R99, R99, R98 ;  /* 0x0000006263637221 */ /* 0x000fec0000010000 */
[C---:B------:R-:W-:Y:S02]  /*dc20*/  HMMA.16816.F32.BF16 R4, R20.reuse, R88, R4 ;  /* 0x000000581404723c */ /* 0x040fe40000041804 */
[----:B------:R-:W1:Y:S01]  /*dc30*/  MUFU.EX2 R43, R43 ;  /* 0x0000002b002b7308 */ /* 0x000e620000000800 */
[--C-:B------:R-:W-:Y:S01]  /*dc40*/  FFMA.FTZ R88, R36, UR4, -R102.reuse ;  /* 0x0000000424587c23 */ /* 0x100fe20008010866 */
[--C-:B------:R-:W-:Y:S02]  /*dc50*/  FFMA.FTZ R89, R37, UR4, -R102.reuse ;  /* 0x0000000425597c23 */ /* 0x100fe40008010866 */
[----:B------:R-:W-:Y:S02]  /*dc60*/  LDSM.16.MT88.4 R36, [R146+0x8000] ;  /* 0x008000009224783b */ /* 0x000fe40000004200 */
[C---:B------:R-:W-:Y:S04]  /*dc70*/  HMMA.16816.F32.BF16 R8, R20.reuse, R90, R8 ;  /* 0x0000005a1408723c */ /* 0x040fe80000041808 */
[----:B------:R-:W-:Y:S04]  /*dc80*/  MUFU.EX2 R88, R88 ;  /* 0x0000005800587308 */ /* 0x000fe80000000800 */
[C---:B----4-:R-:W-:Y:S06]  /*dc90*/  HMMA.16816.F32.BF16 R68, R20.reuse, R28, R68 ;  /* 0x0000001c1444723c */ /* 0x050fec0000041844 */
[----:B------:R-:W2:Y:S02]  /*dca0*/  MUFU.EX2 R89, R89 ;  /* 0x0000005900597308 */ /* 0x000ea40000000800 */
[C---:B------:R-:W-:Y:S01]  /*dcb0*/  HMMA.16816.F32.BF16 R72, R20.reuse, R30, R72 ;  /* 0x0000001e1448723c */ /* 0x040fe20000041848 */
[----:B------:R-:W3:Y:S07]  /*dcc0*/  LDSM.16.MT88.4 R28, [R150+0x8000] ;  /* 0x00800000961c783b */ /* 0x000eee0000004200 */
[----:B------:R-:W-:Y:S01]  /*dcd0*/  MUFU.EX2 R40, R40 ;  /* 0x0000002800287308 */ /* 0x000fe20000000800 */
[C---:B------:R-:W-:Y:S09]  /*dce0*/  HMMA.16816.F32.BF16 R76, R20.reuse, R24, R76 ;  /* 0x00000018144c723c */ /* 0x040ff2000004184c */
[----:B------:R-:W4:Y:S01]  /*dcf0*/  MUFU.EX2 R41, R41 ;  /* 0x0000002900297308 */ /* 0x000f220000000800 */
[C---:B------:R-:W-:Y:S01]  /*dd00*/  HMMA.16816.F32.BF16 R80, R20.reuse, R26, R80 ;  /* 0x0000001a1450723c */ /* 0x040fe20000041850 */
[----:B------:R-:W5:Y:S08]  /*dd10*/  LDSM.16.MT88.4 R24, [R145+0x8000] ;  /* 0x008000009118783b */ /* 0x000f700000004200 */
[----:B------:R-:W-:Y:S01]  /*dd20*/  MUFU.EX2 R46, R46 ;  /* 0x0000002e002e7308 */ /* 0x000fe20000000800 */
[C---:B------:R-:W-:Y:S09]  /*dd30*/  HMMA.16816.F32.BF16 R12, R20.reuse, R32, R12 ;  /* 0x00000020140c723c */ /* 0x040ff2000004180c */
[----:B------:R-:W5:Y:S01]  /*dd40*/  MUFU.EX2 R47, R47 ;  /* 0x0000002f002f7308 */ /* 0x000f620000000800 */
[----:B------:R-:W-:Y:S01]  /*dd50*/  HMMA.16816.F32.BF16 R16, R20, R34, R16 ;  /* 0x000000221410723c */ /* 0x000fe20000041810 */
[----:B------:R-:W5:Y:S08]  /*dd60*/  LDSM.16.MT88.4 R32, [R144+0x8000] ;  /* 0x008000009020783b */ /* 0x000f700000004200 */
[----:B------:R-:W-:Y:S01]  /*dd70*/  MUFU.EX2 R50, R50 ;  /* 0x0000003200327308 */ /* 0x000fe20000000800 */
[----:B------:R-:W-:Y:S02]  /*dd80*/  F2FP.BF16.F32.PACK_AB R21, R133, R132 ;  /* 0x000000848515723e */ /* 0x000fe400000010ff */
[----:B-1----:R-:W-:Y:S02]  /*dd90*/  F2FP.BF16.F32.PACK_AB R23, R43, R42 ;  /* 0x0000002a2b17723e */ /* 0x002fe400000010ff */
[----:B--2---:R-:W-:Y:S02]  /*dda0*/  F2FP.BF16.F32.PACK_AB R20, R89, R88 ;  /* 0x000000585914723e */ /* 0x004fe400000010ff */
[----:B----4-:R-:W-:Y:S03]  /*ddb0*/  F2FP.BF16.F32.PACK_AB R22, R41, R40 ;  /* 0x000000282916723e */ /* 0x010fe600000010ff */
        /* <DEDUP_REMOVED lines=9> */
[----:B------:R-:W4:Y:S08]  /*de50*/  LDSM.16.MT88.4 R36, [R146+0x8800] ;  /* 0x008800009224783b */ /* 0x000f300000004200 */
[----:B------:R-:W2:Y:S01]  /*de60*/  MUFU.EX2 R49, R49 ;  /* 0x0000003100317308 */ /* 0x000ea20000000800 */
[C---:B-----5:R-:W-:Y:S08]  /*de70*/  HMMA.16816.F32.BF16 R76, R20.reuse, R24, R76 ;  /* 0x00000018144c723c */ /* 0x060ff0000004184c */
[C---:B------:R-:W-:Y:S01]  /*de80*/  HMMA.16816.F32.BF16 R80, R20.reuse, R26, R80 ;  /* 0x0000001a1450723c */ /* 0x040fe20000041850 */
[----:B------:R-:W5:Y:S07]  /*de90*/  LDSM.16.MT88.4 R24, [R145+0x8800] ;  /* 0x008800009118783b */ /* 0x000f6e0000004200 */
[C---:B------:R-:W-:Y:S08]  /*dea0*/  HMMA.16816.F32.BF16 R12, R20.reuse, R32, R12 ;  /* 0x00000020140c723c */ /* 0x040ff0000004180c */
[----:B------:R-:W-:Y:S01]  /*deb0*/  HMMA.16816.F32.BF16 R16, R20, R34, R16 ;  /* 0x000000221410723c */ /* 0x000fe20000041810 */
[----:B------:R-:W5:Y:S02]  /*dec0*/  LDSM.16.MT88.4 R32, [R144+0x8800] ;  /* 0x008800009020783b */ /* 0x000f640000004200 */
[----:B------:R-:W-:Y:S02]  /*ded0*/  F2FP.BF16.F32.PACK_AB R21, R47, R46 ;  /* 0x0000002e2f15723e */ /* 0x000fe400000010ff */
[----:B-1----:R-:W-:Y:S02]  /*dee0*/  F2FP.BF16.F32.PACK_AB R23, R51, R50 ;  /* 0x000000323317723e */ /* 0x002fe400000010ff */
[----:B---3--:R-:W-:Y:S02]  /*def0*/  F2FP.BF16.F32.PACK_AB R20, R45, R44 ;  /* 0x0000002c2d14723e */ /* 0x008fe400000010ff */
[----:B--2---:R-:W-:Y:S07]  /*df00*/  F2FP.BF16.F32.PACK_AB R22, R49, R48 ;  /* 0x000000303116723e */ /* 0x004fee00000010ff */
[C---:B------:R-:W-:Y:S08]  /*df10*/  HMMA.16816.F32.BF16 R4, R20.reuse, R28, R4 ;  /* 0x0000001c1404723c */ /* 0x040ff00000041804 */
[C---:B------:R-:W-:Y:S01]  /*df20*/  HMMA.16816.F32.BF16 R8, R20.reuse, R30, R8 ;  /* 0x0000001e1408723c */ /* 0x040fe20000041808 */
[----:B------:R-:W1:Y:S07]  /*df30*/  LDSM.16.MT88.4 R28, [R150+0x9000] ;  /* 0x00900000961c783b */ /* 0x000e6e0000004200 */
[C---:B----4-:R-:W-:Y:S03]  /*df40*/  HMMA.16816.F32.BF16 R68, R20.reuse, R36, R68 ;  /* 0x000000241444723c */ /* 0x050fe60000041844 */
[--C-:B------:R-:W-:Y:S01]  /*df50*/  FFMA.FTZ R36, R52, UR4, -R102.reuse ;  /* 0x0000000434247c23 */ /* 0x100fe20008010866 */
[--C-:B------:R-:W-:Y:S01]  /*df60*/  FFMA.FTZ R37, R53, UR4, -R102.reuse ;  /* 0x0000000435257c23 */ /* 0x100fe20008010866 */
[--C-:B------:R-:W-:Y:S01]  /*df70*/  FFMA.FTZ R52, R62, UR4, -R113.reuse ;  /* 0x000000043e347c23 */ /* 0x100fe20008010871 */
[--C-:B------:R-:W-:Y:S02]  /*df80*/  FFMA.FTZ R53, R63, UR4, -R113.reuse ;  /* 0x000000043f357c23 */ /* 0x100fe40008010871 */
[C---:B------:R-:W-:Y:S01]  /*df90*/  HMMA.16816.F32.BF16 R72, R20.reuse, R38, R72 ;  /* 0x000000261448723c */ /* 0x040fe20000041848 */
[----:B------:R-:W-:Y:S02]  /*dfa0*/  MUFU.EX2 R36, R36 ;  /* 0x0000002400247308 */ /* 0x000fe40000000800 */
[--C-:B------:R-:W-:Y:S01]  /*dfb0*/  FFMA.FTZ R38, R56, UR4, -R102.reuse ;  /* 0x0000000438267c23 */ /* 0x100fe20008010866 */
[--C-:B------:R-:W-:Y:S01]  /*dfc0*/  FFMA.FTZ R39, R57, UR4, -R102.reuse ;  /* 0x0000000439277c23 */ /* 0x100fe20008010866 */
[--C-:B------:R-:W-:Y:S01]  /*dfd0*/  FFMA.FTZ R56, R66, UR4, -R113.reuse ;  /* 0x0000000442387c23 */ /* 0x100fe20008010871 */
[--C-:B------:R-:W-:Y:S01]  /*dfe0*/  FFMA.FTZ R57, R60, UR4, -R102.reuse ;  /* 0x000000043c397c23 */ /* 0x100fe20008010866 */
[----:B------:R-:W-:Y:S01]  /*dff0*/  FFMA.FTZ R113, R67, UR4, -R113 ;  /* 0x0000000443717c23 */ /* 0x000fe20008010871 */
[C---:B-----5:R-:W-:Y:S03]  /*e000*/  HMMA.16816.F32.BF16 R76, R20.reuse, R24, R76 ;  /* 0x00000018144c723c */ /* 0x060fe6000004184c */
[----:B------:R-:W2:Y:S01]  /*e010*/  MUFU.EX2 R37, R37 ;  /* 0x0000002500257308 */ /* 0x000ea20000000800 */
[--C-:B------:R-:W-:Y:S04]  /*e020*/  FFMA.FTZ R60, R61, UR4, -R102.reuse ;  /* 0x000000043d3c7c23 */ /* 0x100fe80008010866 */
[C---:B------:R-:W-:Y:S05]  /*e030*/  HMMA.16816.F32.BF16 R80, R20.reuse, R26, R80 ;  /* 0x0000001a1450723c */ /* 0x040fea0000041850 */
[----:B------:R-:W-:Y:S01]  /*e040*/  MUFU.EX2 R38, R38 ;  /* 0x0000002600267308 */ /* 0x000fe20000000800 */
[----:B------:R-:W3:Y:S02]  /*e050*/  LDSM.16.MT88.4 R24, [R146+0x9000] ;  /* 0x009000009218783b */ /* 0x000ee40000004200 */
[C---:B------:R-:W-:Y:S07]  /*e060*/  HMMA.16816.F32.BF16 R12, R20.reuse, R32, R12 ;  /* 0x00000020140c723c */ /* 0x040fee000004180c */
[----:B------:R-:W4:Y:S01]  /*e070*/  MUFU.EX2 R39, R39 ;  /* 0x0000002700277308 */ /* 0x000f220000000800 */
[----:B------:R-:W-:Y:S01]  /*e080*/  HMMA.16816.F32.BF16 R16, R20, R34, R16 ;  /* 0x000000221410723c */ /* 0x000fe20000041810 */
[----:B------:R-:W5:Y:S08]  /*e090*/  LDSM.16.MT88.4 R32, [R145+0x9000] ;  /* 0x009000009120783b */ /* 0x000f700000004200 */
[----:B------:R-:W-:Y:S01]  /*e0a0*/  MUFU.EX2 R52, R52 ;  /* 0x0000003400347308 */ /* 0x000fe20000000800 */
[----:B------:R-:W-:Y:S02]  /*e0b0*/  F2FP.BF16.F32.PACK_AB R21, R55, R54 ;  /* 0x000000363715723e */ /* 0x000fe400000010ff */
[----:B------:R-:W-:Y:S02]  /*e0c0*/  F2FP.BF16.F32.PACK_AB R23, R59, R58 ;  /* 0x0000003a3b17723e */ /* 0x000fe400000010ff */
[----:B--2---:R-:W-:Y:S02]  /*e0d0*/  F2FP.BF16.F32.PACK_AB R20, R37, R36 ;  /* 0x000000242514723e */ /* 0x004fe400000010ff */
[----:B----4-:R-:W-:Y:S03]  /*e0e0*/  F2FP.BF16.F32.PACK_AB R22, R39, R38 ;  /* 0x000000262716723e */ /* 0x010fe600000010ff */
[----:B------:R-:W2:Y:S04]  /*e0f0*/  MUFU.EX2 R53, R53 ;  /* 0x0000003500357308 */ /* 0x000ea80000000800 */
[C---:B-1----:R-:W-:Y:S06]  /*e100*/  HMMA.16816.F32.BF16 R4, R20.reuse, R28, R4 ;  /* 0x0000001c1404723c */ /* 0x042fec0000041804 */
[----:B------:R-:W-:Y:S02]  /*e110*/  MUFU.EX2 R56, R56 ;  /* 0x0000003800387308 */ /* 0x000fe40000000800 */
[C---:B------:R-:W-:Y:S01]  /*e120*/  HMMA.16816.F32.BF16 R8, R20.reuse, R30, R8 ;  /* 0x0000001e1408723c */ /* 0x040fe20000041808 */
[----:B------:R-:W1:Y:S07]  /*e130*/  LDSM.16.MT88.4 R28, [R144+0x9000] ;  /* 0x00900000901c783b */ /* 0x000e6e0000004200 */
[----:B------:R-:W4:Y:S01]  /*e140*/  MUFU.EX2 R113, R113 ;  /* 0x0000007100717308 */ /* 0x000f220000000800 */
[----:B--2---:R-:W-:Y:S01]  /*e150*/  F2FP.BF16.F32.PACK_AB R85, R53, R52 ;  /* 0x000000343555723e */ /* 0x004fe200000010ff */
[C---:B---3--:R-:W-:Y:S08]  /*e160*/  HMMA.16816.F32.BF16 R68, R20.reuse, R24, R68 ;  /* 0x000000181444723c */ /* 0x048ff00000041844 */
[----:B------:R-:W-:Y:S01]  /*e170*/  MUFU.EX2 R57, R57 ;  /* 0x0000003900397308 */ /* 0x000fe20000000800 */
[C---:B------:R-:W-:Y:S01]  /*e180*/  HMMA.16816.F32.BF16 R72, R20.reuse, R26, R72 ;  /* 0x0000001a1448723c */ /* 0x040fe20000041848 */
[----:B------:R-:W2:Y:S08]  /*e190*/  LDSM.16.MT88.4 R24, [R146+0x9800] ;  /* 0x009800009218783b */ /* 0x000eb00000004200 */
[----:B------:R-:W3:Y:S01]  /*e1a0*/  MUFU.EX2 R60, R60 ;  /* 0x0000003c003c7308 */ /* 0x000ee20000000800 */
[----:B----4-:R-:W-:Y:S01]  /*e1b0*/  F2FP.BF16.F32.PACK_AB R87, R113, R56 ;  /* 0x000000387157723e */ /* 0x010fe200000010ff */
[C---:B-----5:R-:W-:Y:S03]  /*e1c0*/  HMMA.16816.F32.BF16 R76, R20.reuse, R32, R76 ;  /* 0x00000020144c723c */ /* 0x060fe6000004184c */
[--C-:B------:R-:W-:Y:S01]  /*e1d0*/  FFMA.FTZ R32, R64, UR4, -R102.reuse ;  /* 0x0000000440207c23 */ /* 0x100fe20008010866 */
[----:B------:R-:W-:Y:S04]  /*e1e0*/  FFMA.FTZ R102, R65, UR4, -R102 ;  /* 0x0000000441667c23 */ /* 0x000fe80008010866 */
[C---:B------:R-:W-:Y:S01]  /*e1f0*/  HMMA.16816.F32.BF16 R80, R20.reuse, R34, R80 ;  /* 0x000000221450723c */ /* 0x040fe20000041850 */
[----:B------:R-:W-:Y:S02]  /*e200*/  MUFU.EX2 R32, R32 ;  /* 0x0000002000207308 */ /* 0x000fe40000000800 */
[----:B---3--:R-:W-:Y:S05]  /*e210*/  F2FP.BF16.F32.PACK_AB R84, R60, R57 ;  /* 0x000000393c54723e */ /* 0x008fea00000010ff */
[C---:B-1----:R-:W-:Y:S03]  /*e220*/  HMMA.16816.F32.BF16 R12, R20.reuse, R28, R12 ;  /* 0x0000001c140c723c */ /* 0x042fe6000004180c */
[----:B------:R-:W1:Y:S01]  /*e230*/  MUFU.EX2 R175, R102 ;  /* 0x0000006600af7308 */ /* 0x000e620000000800 */
[----:B------:R-:W-:Y:S04]  /*e240*/  FADD.FTZ R29, R105, R130 ;  /* 0x00000082691d7221 */ /* 0x000fe80000010000 */
[----:B------:R-:W-:Y:S01]  /*e250*/  FADD.FTZ R29, R106, R29 ;  /* 0x0000001d6a1d7221 */ /* 0x000fe20000010000 */
[----:B------:R-:W-:Y:S01]  /*e260*/  HMMA.16816.F32.BF16 R16, R20, R30, R16 ;  /* 0x0000001e1410723c */ /* 0x000fe20000041810 */
[----:B------:R-:W3:Y:S02]  /*e270*/  LDSM.16.MT88.4 R20, [R145+0x9800] ;  /* 0x009800009114783b */ /* 0x000ee40000004200 */
        /* <DEDUP_REMOVED lines=46> */
.L_x_5728:
        /* <DEDUP_REMOVED lines=154> */
.L_x_5734:
[----:B------:R-:W-:Y:S05]  /*ef00*/  BSYNC.RECONVERGENT B0 ;  /* 0x0000000000007941 */ /* 0x000fea0003800200 */
.L_x_5733:
        /* <DEDUP_REMOVED lines=44> */
.L_x_5736:
[----:B------:R-:W-:Y:S05]  /*f1d0*/  BSYNC.RECONVERGENT B0 ;  /* 0x0000000000007941 */ /* 0x000fea0003800200 */
.L_x_5735:
        /* <DEDUP_REMOVED lines=15> */
.L_x_5738:
[----:B------:R-:W-:Y:S05]  /*f2d0*/  BSYNC.RECONVERGENT B0 ;  /* 0x0000000000007941 */ /* 0x000fea0003800200 */
.L_x_5737:
        /* <DEDUP_REMOVED lines=14> */
.L_x_5739:
        /* <DEDUP_REMOVED lines=12> */
.L_x_7186:


//--------------------- .text._ZN5flash24flash_fwd_splitkv_kernelI23Flash_fwd_kernel_traitsILi64ELi64ELi128ELi4ELb0ELb0EN7cutlass10bfloat16_tE19Flash_kernel_traitsILi64ELi64ELi128ELi4ES3_EELb1ELb0ELb1ELb0ELb0ELb1ELb0ELb0EEEvNS_16Flash_fwd_paramsE --------------------------
	.section	.text._ZN5flash24flash_fwd_splitkv_kernelI23Flash_fwd_kernel_traitsILi64ELi64ELi128ELi4ELb0ELb0EN7cutlass10bfloat16_tE19Flash_kernel_traitsILi64ELi64ELi128ELi4ES3_EELb1ELb0ELb1ELb0ELb0ELb1ELb0ELb0EEEvNS_16Flash_fwd_paramsE,"ax",@progbits
	.align	128
        .global         _ZN5flash24flash_fwd_splitkv_kernelI23Flash_fwd_kernel_traitsILi64ELi64ELi128ELi4ELb0ELb0EN7cutlass10bfloat16_tE19Flash_kernel_traitsILi64ELi64ELi128ELi4ES3_EELb1ELb0ELb1ELb0ELb0ELb1ELb0ELb0EEEvNS_16Flash_fwd_paramsE
        .type           _ZN5flash24flash_fwd_splitkv_kernelI23Flash_fwd_kernel_traitsILi64ELi64ELi128ELi4ELb0ELb0EN7cutlass10bfloat16_tE19Flash_kernel_traitsILi64ELi64ELi128ELi4ES3_EELb1ELb0ELb1ELb0ELb0ELb1ELb0ELb0EEEvNS_16Flash_fwd_paramsE,@function
        .size           _ZN5flash24flash_fwd_splitkv_kernelI23Flash_fwd_kernel_traitsILi64ELi64ELi128ELi4ELb0ELb0EN7cutlass10bfloat16_tE19Flash_kernel_traitsILi64ELi64ELi128ELi4ES3_EELb1ELb0ELb1ELb0ELb0ELb1ELb0ELb0EEEvNS_16Flash_fwd_paramsE,(.L_x_7187 - _ZN5flash24flash_fwd_splitkv_kernelI23Flash_fwd_kernel_traitsILi64ELi64ELi128ELi4ELb0ELb0EN7cutlass10bfloat16_tE19Flash_kernel_traitsILi64ELi64ELi128ELi4ES3_EELb1ELb0ELb1ELb0ELb0ELb1ELb0ELb0EEEvNS_16Flash_fwd_paramsE)
        .other          _ZN5flash24flash_fwd_splitkv_kernelI23Flash_fwd_kernel_traitsILi64ELi64ELi128ELi4ELb0ELb0EN7cutlass10bfloat16_tE19Flash_kernel_traitsILi64ELi64ELi128ELi4ES3_EELb1ELb0ELb1ELb0ELb0ELb1ELb0ELb0EEEvNS_16Flash_fwd_paramsE,@"STO_CUDA_ENTRY STV_DEFAULT"
_ZN5flash24flash_fwd_splitkv_kernelI23Flash_fwd_kernel_traitsILi64ELi64ELi128ELi4ELb0ELb0EN7cutlass10bfloat16_tE19Flash_kernel_traitsILi64ELi64ELi128ELi4ES3_EELb1ELb0ELb1ELb0ELb0ELb1ELb0ELb0EEEvNS_16Flash_fwd_paramsE:
.text._ZN5flash24flash_fwd_splitkv_kernelI23Flash_fwd_kernel_traitsILi64ELi64ELi128ELi4ELb0ELb0EN7cutlass10bfloat16_tE19Flash_kernel_traitsILi64ELi64ELi128ELi4ES3_EELb1ELb0ELb1ELb0ELb0ELb1ELb0ELb0EEEvNS_16Flash_fwd_paramsE:
[----:B------:R-:W-:Y:S08]  /*0000*/  LDC R1, c[0x0][0x37c] ;  /* 0x0000df00ff017b82 */ /* 0x000ff00000000800 */
[----:B------:R-:W1:Y:S01]  /*0010*/  LDC.64 R2, c[0x0][0x460] ;  /* 0x00011800ff027b82 */ /* 0x000e620000000a00 */
[----:B------:R-:W2:Y:S01]  /*0020*/  S2R R165, SR_CTAID.Y ;  /* 0x0000000000a57919 */ /* 0x000ea20000002600 */
[----:B------:R-:W3:Y:S01]  /*0030*/  LDCU.64 UR4, c[0x0][0x478] ;  /* 0x00008f00ff0477ac */ /* 0x000ee20008000a00 */
[----:B------:R-:W-:Y:S01]  /*0040*/  IMAD.MOV.U32 R164, RZ, RZ, -0x1 ;  /* 0xffffffffffa47424 */ /* 0x000fe200078e00ff */
[----:B------:R-:W4:Y:S04]  /*0050*/  LDCU.64 UR16, c[0x0][0x358] ;  /* 0x00006b00ff1077ac */ /* 0x000f280008000a00 */
[----:B------:R-:W2:Y:S01]  /*0060*/  LDC.64 R4, c[0x0][0x460] ;  /* 0x00011800ff047b82 */ /* 0x000ea20000000a00 */
[----:B------:R-:W4:Y:S07]  /*0070*/  LDCU.64 UR6, c[0x0][0x470] ;  /* 0x00008e00ff0677ac */ /* 0x000f2e0008000a00 */
[----:B------:R-:W4:Y:S01]  /*0080*/  LDC.64 R8, c[0x0][0x468] ;  /* 0x00011a00ff087b82 */ /* 0x000f220000000a00 */
[----:B---3--:R-:W-:-:S02]  /*0090*/  ISETP.NE.U32.AND P2, PT, RZ, UR4, PT ;  /* 0x00000004ff007c0c */ /* 0x008fc4000bf45070 */
[C---:B-1----:R-:W-:Y:S02]  /*00a0*/  ISETP.NE.U32.AND P0, PT, R2.reuse, RZ, PT ;  /* 0x000000ff0200720c */ /* 0x042fe40003f05070 */
[----:B------:R-:W-:Y:S02]  /*00b0*/  ISETP.NE.U32.AND P4, PT, R2, RZ, PT ;  /* 0x000000ff0200720c */ /* 0x000fe40003f85070 */
[C---:B------:R-:W-:Y:S02]  /*00c0*/  ISETP.NE.AND.EX P0, PT, R3.reuse, RZ, PT, P0 ;  /* 0x000000ff0300720c */ /* 0x040fe40003f05300 */
[----:B------:R-:W-:Y:S02]  /*00d0*/  ISETP.NE.AND.EX P4, PT, R3, RZ, PT, P4 ;  /* 0x000000ff0300720c */ /* 0x000fe40003f85340 */
[----:B------:R-:W-:Y:S01]  /*00e0*/  ISETP.NE.AND.EX P2, PT, RZ, UR5, PT, P2 ;  /* 0x00000005ff007c0c */ /* 0x000fe2000bf45320 */
[----:B--2---:R-:W-:Y:S01]  /*00f0*/  IMAD.WIDE.U32 R12, R165, 0x4, R4 ;  /* 0x00000004a50c7825 */ /* 0x004fe200078e0004 */
[----:B------:R-:W-:-:S02]  /*0100*/  SHF.R.U32.HI R10, RZ, 0x1e, R165 ;  /* 0x0000001eff0a7819 */ /* 0x000fc400000116a5 */
[----:B----4-:R-:W-:Y:S01]  /*0110*/  ISETP.NE.U32.AND P3, PT, RZ, UR6, PT ;  /* 0x00000006ff007c0c */ /* 0x010fe2000bf65070 */
[----:B------:R-:W-:-:S03]  /*0120*/  IMAD.SHL.U32 R11, R165, 0x4, RZ ;  /* 0x00000004a50b7824 */ /* 0x000fc600078e00ff */
[----:B------:R-:W-:Y:S01]  /*0130*/  ISETP.NE.AND.EX P3, PT, RZ, UR7, PT, P3 ;  /* 0x00000007ff007c0c */ /* 0x000fe2000bf65330 */
[----:B------:R-:W2:Y:S04]  /*0140*/  @P0 LDG.E R164, desc[UR16][R12.64] ;  /* 0x000000100ca40981 */ /* 0x000ea8000c1e1900 */
[----:B------:R1:W2:Y:S01]  /*0150*/  @P4 LDG.E R5, desc[UR16][R12.64+0x4] ;  /* 0x000004100c054981 */ /* 0x0002a2000c1e1900 */
[C---:B------:R-:W-:Y:S01]  /*0160*/  @P2 IADD3 R128, P0, PT, R11.reuse, UR4, RZ ;  /* 0x000000040b802c10 */ /* 0x040fe2000ff1e0ff */
[----:B------:R-:W3:Y:S03]  /*0170*/  S2R R15, SR_CTAID.X ;  /* 0x00000000000f7919 */ /* 0x000ee60000002500 */
[----:B------:R-:W-:Y:S01]  /*0180*/  @P2 IADD3.X R129, PT, PT, R10, UR5, RZ, P0, !PT ;  /* 0x000000050a812c10 */ /* 0x000fe200087fe4ff */
[----:B------:R-:W4:Y:S01]  /*0190*/  @!P4 LDC R0, c[0x0][0x434] ;  /* 0x00010d00ff00cb82 */ /* 0x000f220000000800 */
[----:B------:R-:W-:Y:S01]  /*01a0*/  IMAD.MOV.U32 R3, RZ, RZ, RZ ;  /* 0x000000ffff037224 */ /* 0x000fe200078e00ff */
[----:B------:R-:W-:-:S02]  /*01b0*/  @P3 IADD3 R6, P1, PT, R11, UR6, RZ ;  /* 0x000000060b063c10 */ /* 0x000fc4000ff3e0ff */
[----:B------:R-:W5:Y:S01]  /*01c0*/  @P2 LDG.E R128, desc[UR16][R128.64] ;  /* 0x0000001080802981 */ /* 0x000f62000c1e1900 */
[----:B------:R-:W3:Y:S01]  /*01d0*/  LDCU.U8 UR4, c[0x0][0x532] ;  /* 0x0000a640ff0477ac */ /* 0x000ee20008000000 */
[----:B------:R-:W-:Y:S02]  /*01e0*/  @P3 IADD3.X R7, PT, PT, R10, UR7, RZ, P1, !PT ;  /* 0x000000070a073c10 */ /* 0x000fe40008ffe4ff */
[----:B------:R-:W2:Y:S03]  /*01f0*/  @!P2 LDC R2, c[0x0][0x43c] ;  /* 0x00010f00ff02ab82 */ /* 0x000ea60000000800 */
[----:B------:R3:W5:Y:S01]  /*0200*/  @P3 LDG.E R3, desc[UR16][R6.64] ;  /* 0x0000001006033981 */ /* 0x000762000c1e1900 */
[----:B-1----:R-:W-:-:S05]  /*0210*/  IADD3 R12, P0, PT, R11, R8, RZ ;  /* 0x000000080b0c7210 */ /* 0x002fca0007f1e0ff */
[----:B------:R-:W-:Y:S01]  /*0220*/  IMAD.X R13, R10, 0x1, R9, P0 ;  /* 0x000000010a0d7824 */ /* 0x000fe200000e0609 */
[----:B------:R-:W-:-:S04]  /*0230*/  ISETP.NE.U32.AND P0, PT, R8, RZ, PT ;  /* 0x000000ff0800720c */ /* 0x000fc80003f05070 */
[C---:B------:R-:W-:Y:S02]  /*0240*/  ISETP.NE.AND.EX P0, PT, R9.reuse, RZ, PT, P0 ;  /* 0x000000ff0900720c */ /* 0x040fe40003f05300 */
[----:B------:R-:W-:Y:S02]  /*0250*/  ISETP.EQ.U32.AND P3, PT, R8, RZ, PT ;  /* 0x000000ff0800720c */ /* 0x000fe40003f62070 */
[----:B---3--:R-:W-:Y:S01]  /*0260*/  ISETP.NE.AND P1, PT, RZ, UR4, PT ;  /* 0x00000004ff007c0c */ /* 0x008fe2000bf25270 */
[----:B------:R-:W1:Y:S03]  /*0270*/  @!P2 LDC.64 R6, c[0x0][0x488] ;  /* 0x00012200ff06ab82 */ /* 0x000e660000000a00 */
[----:B------:R-:W-:-:S05]  /*0280*/  ISETP.EQ.OR.EX P3, PT, R9, RZ, !P1, P3 ;  /* 0x000000ff0900720c */ /* 0x000fca0004f62730 */
[----:B------:R-:W3:Y:S01]  /*0290*/  @!P0 LDC R8, c[0x0][0x438] ;  /* 0x00010e00ff088b82 */ /* 0x000ee20000000800 */
[----:B------:R-:W-:Y:S02]  /*02a0*/  IMAD.MOV.U32 R4, RZ, RZ, -0x1 ;  /* 0xffffffffff047424 */ /* 0x000fe400078e00ff */
[----:B------:R-:W-:-:S05]  /*02b0*/  IMAD.SHL.U32 R167, R15, 0x40, RZ ;  /* 0x000000400fa77824 */ /* 0x000fca00078e00ff */
[----:B------:R1:W5:Y:S01]  /*02c0*/  @!P3 LDG.E R4, desc[UR16][R12.64] ;  /* 0x000000100c04b981 */ /* 0x000362000c1e1900 */
[----:B--2---:R-:W-:-:S05]  /*02d0*/  @P4 IMAD.IADD R0, R5, 0x1, -R164 ;  /* 0x0000000105004824 */ /* 0x004fca00078e0aa4 */
[----:B----4-:R-:W-:Y:S01]  /*02e0*/  ISETP.GT.AND P3, PT, R0, R167, PT ;  /* 0x000000a70000720c */ /* 0x010fe20003f64270 */
[----:B-1-3--:R-:W-:-:S12]  /*02f0*/  @!P0 BRA `(.L_x_5740) ;  /* 0x00000000000c8947 */ /* 0x00afd80003800000 */
[----:B------:R-:W2:Y:S02]  /*0300*/  @P1 LDG.E R5, desc[UR16][R12.64+0x4] ;  /* 0x000004100c051981 */ /* 0x000ea4000c1e1900 */
[----:B--2--5:R-:W-:-:S06]  /*0310*/  @P1 IADD3 R8, PT, PT, R5, -R4, RZ ;  /* 0x8000000405081210 */ /* 0x024fcc0007ffe0ff */
[----:B------:R1:W5:Y:S02]  /*0320*/  @!P1 LDG.E R8, desc[UR16][R12.64] ;  /* 0x000000100c089981 */ /* 0x000364000c1e1900 */
.L_x_5740:
[----:B------:R-:W-:Y:S01]  /*0330*/  @!P2 ISETP.NE.U32.AND P0, PT, R6, RZ, PT ;  /* 0x000000ff0600a20c */ /* 0x000fe20003f05070 */
[----:B------:R-:W-:-:S12]  /*0340*/  @!P3 EXIT ;  /* 0x000000000000b94d */ /* 0x000fd80003800000 */
[----:B------:R-:W2:Y:S01]  /*0350*/  LDCU UR5, c[0x0][0x438] ;  /* 0x00008700ff0577ac */ /* 0x000ea20008000800 */
[----:B------:R-:W-:Y:S01]  /*0360*/  @!P2 ISETP.NE.AND.EX P0, PT, R7, RZ, PT, P0 ;  /* 0x000000ff0700a20c */ /* 0x000fe20003f05300 */
[----:B-----5:R-:W-:Y:S01]  /*0370*/  @P2 IMAD.IADD R128, R128, 0x1, -R3 ;  /* 0x0000000180802824 */ /* 0x020fe200078e0a03 */
[----:B------:R-:W3:Y:S01]  /*0380*/  S2R R22, SR_CTAID.Z ;  /* 0x0000000000167919 */ /* 0x000ee20000002700 */
[----:B------:R-:W4:Y:S01]  /*0390*/  LDCU UR14, c[0x0][0x508] ;  /* 0x0000a100ff0e77ac */ /* 0x000f220008000800 */
[----:B------:R-:W-:Y:S01]  /*03a0*/  @!P2 SEL R2, R2, RZ, P0 ;  /* 0x000000ff0202a207 */ /* 0x000fe20000000000 */
[----:B------:R-:W-:-:S03]  /*03b0*/  VIADD R5, R15, 0x1 ;  /* 0x000000010f057836 */ /* 0x000fc60000000000 */
[----:B------:R-:W-:Y:S01]  /*03c0*/  @!P2 IADD3 R128, PT, PT, R2, R8, -R3 ;  /* 0x000000080280a210 */ /* 0x000fe20007ffe803 */
[----:B------:R-:W-:Y:S01]  /*03d0*/  IMAD R5, R5, 0x40, -R0 ;  /* 0x0000004005057824 */ /* 0x000fe200078e0a00 */
[----:B------:R-:W1:Y:S03]  /*03e0*/  S2R R2, SR_TID.X ;  /* 0x0000000000027919 */ /* 0x000e660000002100 */
        /* <DEDUP_REMOVED lines=19> */
[----:B------:R-:W-:Y:S01]  /*0520*/  IMAD.MOV.U32 R9, RZ, RZ, RZ ;  /* 0x000000ffff097224 */ /* 0x000fe200078e00ff */
[----:B------:R-:W-:Y:S01]  /*0530*/  IADD3 R0, PT, PT, -R167, R0, RZ ;  /* 0x00000000a7007210 */ /* 0x000fe20007ffe1ff */
[----:B------:R-:W3:Y:S01]  /*0540*/  LDCU UR6, c[0x0][0x3e0] ;  /* 0x00007c00ff0677ac */ /* 0x000ee20008000800 */
[----:B------:R-:W-:Y:S01]  /*0550*/  LOP3.LUT R8, R8, 0x38, RZ, 0xc0, !PT ;  /* 0x0000003808087812 */ /* 0x000fe200078ec0ff */
[----:B------:R-:W-:Y:S01]  /*0560*/  BSSY.RECONVERGENT B0, `(.L_x_5742) ;  /* 0x000002e000007945 */ /* 0x000fe20003800200 */
[----:B------:R-:W-:-:S04]  /*0570*/  SHF.R.U32.HI R11, RZ, 0x3, R2 ;  /* 0x00000003ff0b7819 */ /* 0x000fc80000011602 */
[----:B------:R-:W4:Y:S01]  /*0580*/  @!P0 LDC.64 R6, c[0x0][0x400] ;  /* 0x00010000ff068b82 */ /* 0x000f220000000a00 */
[C---:B------:R-:W-:Y:S01]  /*0590*/  VIADD R17, R11.reuse, 0x10 ;  /* 0x000000100b117836 */ /* 0x040fe20000000000 */
[----:B--2---:R-:W-:Y:S01]  /*05a0*/  ISETP.GE.AND P1, PT, R8, UR4, PT ;  /* 0x0000000408007c0c */ /* 0x004fe2000bf26270 */
[----:B------:R-:W2:Y:S03]  /*05b0*/  LDCU.64 UR4, c[0x0][0x410] ;  /* 0x00008200ff0477ac */ /* 0x000ea60008000a00 */
[----:B------:R-:W-:Y:S01]  /*05c0*/  ISETP.GE.OR P4, PT, R11, R0, P1 ;  /* 0x000000000b00720c */ /* 0x000fe20000f86670 */
[----:B-1----:R-:W-:Y:S01]  /*05d0*/  @P0 IMAD.WIDE.U32 R14, R164, R4, RZ ;  /* 0x00000004a40e0225 */ /* 0x002fe200078e00ff */
[----:B------:R-:W-:-:S03]  /*05e0*/  ISETP.GE.OR P3, PT, R17, R0, P1 ;  /* 0x000000001100720c */ /* 0x000fc60000f66670 */
[----:B------:R-:W-:-:S04]  /*05f0*/  IMAD.WIDE.U32 R12, R167, R4, R8 ;  /* 0x00000004a70c7225 */ /* 0x000fc800078e0008 */
[----:B----4-:R-:W-:Y:S01]  /*0600*/  @!P0 IMAD.WIDE.U32 R2, R165, R6, RZ ;  /* 0x00000006a5028225 */ /* 0x010fe200078e00ff */
[----:B------:R-:W-:-:S03]  /*0610*/  @P0 MOV R2, R14 ;  /* 0x0000000e00020202 */ /* 0x000fc60000000f00 */
[----:B------:R-:W-:Y:S02]  /*0620*/  @!P0 IMAD R7, R165, R7, R3 ;  /* 0x00000007a5078224 */ /* 0x000fe400078e0203 */
[-C--:B------:R-:W-:Y:S01]  /*0630*/  @P0 IMAD R7, R164, R5.reuse, R15 ;  /* 0x00000005a4070224 */ /* 0x080fe200078e020f */
[----:B------:R-:W-:Y:S01]  /*0640*/  IADD3 R12, P0, PT, R2, R12, RZ ;  /* 0x0000000c020c7210 */ /* 0x000fe20007f1e0ff */
[----:B------:R-:W-:Y:S01]  /*0650*/  IMAD R6, R167, R5, R13 ;  /* 0x00000005a7067224 */ /* 0x000fe200078e020d */
[----:B------:R-:W1:Y:S01]  /*0660*/  @!P4 LDC.64 R2, c[0x0][0x3f0] ;  /* 0x0000fc00ff02cb82 */ /* 0x000e620000000a00 */
[----:B------:R-:W-:Y:S02]  /*0670*/  IADD3 R15, PT, PT, R11, 0x20, RZ ;  /* 0x000000200b0f7810 */ /* 0x000fe40007ffe0ff */
[----:B------:R-:W-:Y:S02]  /*0680*/  IMAD.X R13, R7, 0x1, R6, P0 ;  /* 0x00000001070d7824 */ /* 0x000fe400000e0606 */
[----:B------:R-:W-:Y:S01]  /*0690*/  ISETP.GE.OR P2, PT, R15, R0, P1 ;  /* 0x000000000f00720c */ /* 0x000fe20000f46670 */
[C---:B--2---:R-:W-:Y:S01]  /*06a0*/  IMAD.WIDE.U32 R6, R22.reuse, UR4, R12 ;  /* 0x0000000416067c25 */ /* 0x044fe2000f8e000c */
[----:B------:R-:W2:Y:S03]  /*06b0*/  LDCU UR4, c[0x0][0x434] ;  /* 0x00008680ff0477ac */ /* 0x000ea60008000800 */
[----:B------:R-:W-:Y:S01]  /*06c0*/  IMAD R19, R22, UR5, R7 ;  /* 0x0000000516137c24 */ /* 0x000fe2000f8e0207 */
[----:B------:R-:W-:Y:S01]  /*06d0*/  @!P4 MOV R18, R6 ;  /* 0x000000060012c202 */ /* 0x000fe20000000f00 */
[----:B---3--:R-:W-:-:S02]  /*06e0*/  IMAD R22, R165, UR6, R22 ;  /* 0x00000006a5167c24 */ /* 0x008fc4000f8e0216 */
[C---:B------:R-:W-:Y:S02]  /*06f0*/  VIADD R13, R11.reuse, 0x30 ;  /* 0x000000300b0d7836 */ /* 0x040fe40000000000 */
[----:B------:R-:W-:-:S03]  /*0700*/  @!P4 IMAD.WIDE.U32 R20, R11, R4, R18 ;  /* 0x000000040b14c225 */ /* 0x000fc600078e0012 */
        /* <DEDUP_REMOVED lines=19> */
.L_x_5743:
[----:B------:R-:W-:Y:S05]  /*0840*/  BSYNC.RECONVERGENT B0 ;  /* 0x0000000000007941 */ /* 0x000fea0003800200 */
.L_x_5742:
        /* <DEDUP_REMOVED lines=14> */
.L_x_5745:
[----:B------:R-:W-:Y:S05]  /*0930*/  BSYNC.RECONVERGENT B0 ;  /* 0x0000000000007941 */ /* 0x000fea0003800200 */
.L_x_5744:
[----:B------:R-:W-:Y:S04]  /*0940*/  BSSY.RECONVERGENT B0, `(.L_x_5746) ;  /* 0x000000d000007945 */ /* 0x000fe80003800200 */
[----:B------:R-:W-:Y:S05]  /*0950*/  @P1 BRA `(.L_x_5747) ;  /* 0x00000000002c1947 */ /* 0x000fea0003800000 */
[----:B-1----:R-:W-:Y:S01]  /*0960*/  IADD3 R3, P0, PT, R11, 0x30, RZ ;  /* 0x000000300b037810 */ /* 0x002fe20007f1e0ff */
        /* <DEDUP_REMOVED lines=10> */
.L_x_5747:
[----:B------:R-:W-:Y:S05]  /*0a10*/  BSYNC.RECONVERGENT B0 ;  /* 0x0000000000007941 */ /* 0x000fea0003800200 */
.L_x_5746:
        /* <DEDUP_REMOVED lines=8> */
[C---:B-1--4-:R-:W-:Y:S01]  /*0aa0*/  LEA R2, P0, R11.reuse, UR4, 0x2 ;  /* 0x000000040b027c11 */ /* 0x052fe2000f8010ff */
        /* <DEDUP_REMOVED lines=11> */
.L_x_5741:
        /* <DEDUP_REMOVED lines=11> */
.L_x_5748:
[----:B------:R-:W-:Y:S05]  /*0c10*/  BRA.U !UP1, `(.L_x_5749) ;  /* 0x00000005098c7547 */ /* 0x000fea000b800000 */
[----:B------:R-:W2:Y:S01]  /*0c20*/  LDC R9, c[0x0][0x4f0] ;  /* 0x00013c00ff097b82 */ /* 0x000ea20000000800 */
[----:B------:R-:W-:Y:S01]  /*0c30*/  LEA R12, R133, 0xffffff80, 0x7 ;  /* 0xffffff80850c7811 */ /* 0x000fe200078e38ff */
[----:B------:R-:W3:Y:S03]  /*0c40*/  LDCU.64 UR4, c[0x0][0x4e8] ;  /* 0x00009d00ff0477ac */ /* 0x000ee60008000a00 */
[----:B------:R-:W-:Y:S01]  /*0c50*/  IABS R3, R12 ;  /* 0x0000000c00037213 */ /* 0x000fe20000000000 */
[----:B------:R-:W4:Y:S01]  /*0c60*/  LDCU.64 UR6, c[0x0][0x3a0] ;  /* 0x00007400ff0677ac */ /* 0x000f220008000a00 */
[----:B------:R-:W4:Y:S01]  /*0c70*/  LDCU.64 UR12, c[0x0][0x3b8] ;  /* 0x00007700ff0c77ac */ /* 0x000f220008000a00 */
[----:B------:R-:W4:Y:S01]  /*0c80*/  LDCU.64 UR10, c[0x0][0x3c0] ;  /* 0x00007800ff0a77ac */ /* 0x000f220008000a00 */
[----:B--2--5:R-:W-:-:S04]  /*0c90*/  IABS R5, R9 ;  /* 0x0000000900057213 */ /* 0x024fc80000000000 */
        /* <DEDUP_REMOVED lines=19> */
[----:B---3--:R-:W-:-:S04]  /*0dd0*/  IMAD.WIDE.U32 R4, R165, UR4, RZ ;  /* 0x00000004a5047c25 */ /* 0x008fc8000f8e00ff */
[----:B------:R-:W-:Y:S01]  /*0de0*/  IMAD R169, R165, UR5, R5 ;  /* 0x00000005a5a97c24 */ /* 0x000fe2000f8e0205 */
[----:B------:R-:W2:Y:S07]  /*0df0*/  LDCU.64 UR4, c[0x0][0x3a8] ;  /* 0x00007500ff0477ac */ /* 0x000eae0008000a00 */
[----:B------:R-:W-:Y:S02]  /*0e00*/  @P0 IADD3 R7, PT, PT, R7, 0x1, RZ ;  /* 0x0000000107070810 */ /* 0x000fe40007ffe0ff */
[----:B------:R-:W-:-:S03]  /*0e10*/  LEA R168, P0, R4, UR8, 0x2 ;  /* 0x0000000804a87c11 */ /* 0x000fc6000f8010ff */
[----:B------:R-:W-:Y:S01]  /*0e20*/  @!P1 IMAD.MOV R7, RZ, RZ, -R7 ;  /* 0x000000ffff079224 */ /* 0x000fe200078e0a07 */
[----:B------:R-:W-:Y:S02]  /*0e30*/  LEA.HI.X R169, R4, UR9, R169, 0x2, P0 ;  /* 0x0000000904a97c11 */ /* 0x000fe400080f14a9 */
[----:B------:R-:W-:-:S05]  /*0e40*/  @!P2 LOP3.LUT R7, RZ, R9, RZ, 0x33, !PT ;  /* 0x00000009ff07a212 */ /* 0x000fca00078e33ff */
[----:B------:R-:W-:-:S06]  /*0e50*/  IMAD.WIDE R18, R7, 0x4, R168 ;  /* 0x0000000407127825 */ /* 0x000fcc00078e02a8 */
[----:B------:R-:W3:Y:S01]  /*0e60*/  LDG.E R18, desc[UR16][R18.64] ;  /* 0x0000001012127981 */ /* 0x000ee2000c1e1900 */
[----:B-1----:R-:W-:Y:S01]  /*0e70*/  IABS R5, R3 ;  /* 0x0000000300057213 */ /* 0x002fe20000000000 */
[----:B------:R-:W-:Y:S01]  /*0e80*/  IMAD.MOV R7, RZ, RZ, -R7 ;  /* 0x000000ffff077224 */ /* 0x000fe200078e0a07 */
[----:B----4-:R-:W-:Y:S02]  /*0e90*/  MOV R100, UR12 ;  /* 0x0000000c00647c02 */ /* 0x010fe40008000f00 */
[----:B------:R-:W1:Y:S01]  /*0ea0*/  I2F.RP R13, R5 ;  /* 0x00000005000d7306 */ /* 0x000e620000209400 */
[----:B------:R-:W-:Y:S01]  /*0eb0*/  IMAD R12, R9, R7, R12 ;  /* 0x00000007090c7224 */ /* 0x000fe200078e020c */
[----:B------:R-:W-:Y:S02]  /*0ec0*/  MOV R101, UR13 ;  /* 0x0000000d00657c02 */ /* 0x000fe40008000f00 */
[----:B------:R-:W-:-:S04]  /*0ed0*/  MOV R7, UR11 ;  /* 0x0000000b00077c02 */ /* 0x000fc80008000f00 */
        /* <DEDUP_REMOVED lines=19> */
[----:B------:R-:W-:-:S05]  /*1010*/  MOV R6, UR10 ;  /* 0x0000000a00067c02 */ /* 0x000fca0008000f00 */
[----:B------:R-:W-:-:S06]  /*1020*/  @P2 IADD3 R4, PT, PT, R4, 0x1, RZ ;  /* 0x0000000104042810 */ /* 0x000fcc0007ffe0ff */
[----:B------:R-:W-:Y:S02]  /*1030*/  @!P0 IADD3 R4, PT, PT, -R4, RZ, RZ ;  /* 0x000000ff04048210 */ /* 0x000fe40007ffe1ff */
[----:B------:R-:W-:Y:S02]  /*1040*/  @!P1 LOP3.LUT R4, RZ, R3, RZ, 0x33, !PT ;  /* 0x00000003ff049212 */ /* 0x000fe400078e33ff */
[----:B------:R-:W-:-:S05]  /*1050*/  SHF.R.S32.HI R3, RZ, 0x1f, R12 ;  /* 0x0000001fff037819 */ /* 0x000fca000001140c */
[----:B------:R-:W-:-:S04]  /*1060*/  IMAD R8, R3, R6, RZ ;  /* 0x0000000603087224 */ /* 0x000fc800078e02ff */
[----:B------:R-:W-:Y:S01]  /*1070*/  IMAD R8, R12, R7, R8 ;  /* 0x000000070c087224 */ /* 0x000fe200078e0208 */
[----:B---3--:R-:W-:Y:S01]  /*1080*/  SHF.R.S32.HI R5, RZ, 0x1f, R18 ;  /* 0x0000001fff057819 */ /* 0x008fe20000011412 */
[----:B------:R-:W-:-:S04]  /*1090*/  IMAD.WIDE.U32 R10, R18, UR6, RZ ;  /* 0x00000006120a7c25 */ /* 0x000fc8000f8e00ff */
[C---:B------:R-:W-:Y:S02]  /*10a0*/  IMAD R13, R5.reuse, UR6, RZ ;  /* 0x00000006050d7c24 */ /* 0x040fe4000f8e02ff */
[----:B--2---:R-:W-:Y:S02]  /*10b0*/  IMAD R5, R5, UR4, RZ ;  /* 0x0000000405057c24 */ /* 0x004fe4000f8e02ff */
[C---:B------:R-:W-:Y:S02]  /*10c0*/  IMAD R16, R18.reuse, UR7, R13 ;  /* 0x0000000712107c24 */ /* 0x040fe4000f8e020d */
[C---:B------:R-:W-:Y:S02]  /*10d0*/  IMAD R5, R18.reuse, UR5, R5 ;  /* 0x0000000512057c24 */ /* 0x040fe4000f8e0205 */
[----:B------:R-:W-:Y:S01]  /*10e0*/  IMAD.WIDE.U32 R18, R18, UR4, RZ ;  /* 0x0000000412127c25 */ /* 0x000fe2000f8e00ff */
[----:B------:R-:W1:Y:S01]  /*10f0*/  LDCU.128 UR4, c[0x0][0x3d0] ;  /* 0x00007a00ff0477ac */ /* 0x000e620008000c00 */
[----:B------:R-:W-:-:S02]  /*1100*/  IADD3 R17, PT, PT, R11, R16, RZ ;  /* 0x000000100b117210 */ /* 0x000fc40007ffe0ff */
[----:B------:R-:W-:Y:S02]  /*1110*/  IMAD.MOV.U32 R16, RZ, RZ, R10 ;  /* 0x000000ffff107224 */ /* 0x000fe400078e000a */
[-C--:B------:R-:W-:Y:S01]  /*1120*/  IMAD R10, R3, R100.reuse, RZ ;  /* 0x00000064030a7224 */ /* 0x080fe200078e02ff */
[----:B------:R-:W-:Y:S01]  /*1130*/  SHF.R.S32.HI R3, RZ, 0x1f, R4 ;  /* 0x0000001fff037819 */ /* 0x000fe20000011404 */
[----:B------:R-:W-:Y:S02]  /*1140*/  IMAD.IADD R19, R19, 0x1, R5 ;  /* 0x0000000113137824 */ /* 0x000fe400078e0205 */
[C---:B------:R-:W-:Y:S02]  /*1150*/  IMAD R10, R12.reuse, R101, R10 ;  /* 0x000000650c0a7224 */ /* 0x040fe400078e020a */
[----:B------:R-:W-:-:S04]  /*1160*/  IMAD.WIDE.U32 R16, R12, R100, R16 ;  /* 0x000000640c107225 */ /* 0x000fc800078e0010 */
[----:B------:R-:W-:-:S04]  /*1170*/  IMAD.WIDE.U32 R12, R12, R6, R18 ;  /* 0x000000060c0c7225 */ /* 0x000fc800078e0012 */
[----:B------:R-:W-:Y:S01]  /*1180*/  IMAD.IADD R11, R17, 0x1, R10 ;  /* 0x00000001110b7824 */ /* 0x000fe200078e020a */
[----:B------:R-:W-:Y:S01]  /*1190*/  IADD3 R9, PT, PT, R13, R8, RZ ;  /* 0x000000080d097210 */ /* 0x000fe20007ffe0ff */
[C---:B-1----:R-:W-:Y:S01]  /*11a0*/  IMAD R5, R3.reuse, UR4, RZ ;  /* 0x0000000403057c24 */ /* 0x042fe2000f8e02ff */
[----:B------:R-:W-:Y:S01]  /*11b0*/  MOV R10, R16 ;  /* 0x00000010000a7202 */ /* 0x000fe20000000f00 */
[----:B------:R-:W-:Y:S02]  /*11c0*/  IMAD R3, R3, UR6, RZ ;  /* 0x0000000603037c24 */ /* 0x000fe4000f8e02ff */
[----:B------:R-:W-:Y:S02]  /*11d0*/  IMAD.MOV.U32 R8, RZ, RZ, R12 ;  /* 0x000000ffff087224 */ /* 0x000fe400078e000c */
[C---:B------:R-:W-:Y:S02]  /*11e0*/  IMAD R16, R4.reuse, UR5, R5 ;  /* 0x0000000504107c24 */ /* 0x040fe4000f8e0205 */
[----:B------:R-:W-:-:S04]  /*11f0*/  IMAD.WIDE.U32 R20, R4, UR4, R10 ;  /* 0x0000000404147c25 */ /* 0x000fc8000f8e000a */
[C---:B------:R-:W-:Y:S01]  /*1200*/  IMAD R3, R4.reuse, UR7, R3 ;  /* 0x0000000704037c24 */ /* 0x040fe2000f8e0203 */
[----:B------:R-:W-:Y:S01]  /*1210*/  IADD3 R16, PT, PT, R21, R16, RZ ;  /* 0x0000001015107210 */ /* 0x000fe20007ffe0ff */
[----:B------:R-:W-:-:S05]  /*1220*/  IMAD.WIDE.U32 R12, R4, UR6, R8 ;  /* 0x00000006040c7c25 */ /* 0x000fca000f8e0008 */
[----:B------:R-:W-:Y:S01]  /*1230*/  IADD3 R3, PT, PT, R13, R3, RZ ;  /* 0x000000030d037210 */ /* 0x000fe20007ffe0ff */
[----:B------:R-:W-:Y:S06]  /*1240*/  BRA `(.L_x_5750) ;  /* 0x00000004005c7947 */ /* 0x000fec0003800000 */
.L_x_5749:
        /* <DEDUP_REMOVED lines=15> */
.L_x_5751:
[----:B------:R-:W2:Y:S01]  /*1340*/  LDC.64 R100, c[0x0][0x3b8] ;  /* 0x0000ee00ff647b82 */ /* 0x000ea20000000a00 */
[----:B------:R-:W-:-:S05]  /*1350*/  IADD3 R12, PT, PT, R3, R4, RZ ;  /* 0x00000004030c7210 */ /* 0x000fca0007ffe0ff */
[C---:B--2---:R-:W-:Y:S02]  /*1360*/  IMAD R11, R12.reuse, R101, RZ ;  /* 0x000000650c0b7224 */ /* 0x044fe400078e02ff */
[----:B------:R-:W-:-:S05]  /*1370*/  IMAD.WIDE.U32 R12, R12, R100, RZ ;  /* 0x000000640c0c7225 */ /* 0x000fca00078e00ff */
[----:B------:R-:W-:Y:S02]  /*1380*/  IADD3 R11, PT, PT, R13, R11, RZ ;  /* 0x0000000b0d0b7210 */ /* 0x000fe40007ffe0ff */
.L_x_5752:
[----:B------:R-:W-:Y:S05]  /*1390*/  @P0 BRA `(.L_x_5753) ;  /* 0x0000000000380947 */ /* 0x000fea0003800000 */
[----:B-1----:R-:W1:Y:S01]  /*13a0*/  LDC.64 R6, c[0x0][0x3c0] ;  /* 0x0000f000ff067b82 */ /* 0x002e620000000a00 */
        /* <DEDUP_REMOVED lines=13> */
.L_x_5753:
[----:B-1----:R-:W1:Y:S01]  /*1480*/  LDC.64 R6, c[0x0][0x3c0] ;  /* 0x0000f000ff067b82 */ /* 0x002e620000000a00 */
[----:B------:R-:W-:-:S05]  /*1490*/  IADD3 R3, PT, PT, R3, R4, RZ ;  /* 0x0000000403037210 */ /* 0x000fca0007ffe0ff */
[C---:B-1----:R-:W-:Y:S02]  /*14a0*/  IMAD R13, R3.reuse, R7, RZ ;  /* 0x00000007030d7224 */ /* 0x042fe400078e02ff */
[----:B-----5:R-:W-:-:S05]  /*14b0*/  IMAD.WIDE.U32 R4, R3, R6, RZ ;  /* 0x0000000603047225 */ /* 0x020fca00078e00ff */
[----:B------:R-:W-:Y:S02]  /*14c0*/  IADD3 R13, PT, PT, R5, R13, RZ ;  /* 0x0000000d050d7210 */ /* 0x000fe40007ffe0ff */
[----:B------:R-:W-:-:S07]  /*14d0*/  MOV R14, R4 ;  /* 0x00000004000e7202 */ /* 0x000fce0000000f00 */
.L_x_5754:
[----:B------:R-:W1:Y:S01]  /*14e0*/  LDC R3, c[0x0][0x3e8] ;  /* 0x0000fa00ff037b82 */ /* 0x000e620000000800 */
[----:B------:R-:W-:Y:S01]  /*14f0*/  MOV R16, RZ ;  /* 0x000000ff00107202 */ /* 0x000fe20000000f00 */
[----:B------:R-:W-:Y:S01]  /*1500*/  IMAD.MOV.U32 R18, RZ, RZ, R14 ;  /* 0x000000ffff127224 */ /* 0x000fe200078e000e */
[----:B------:R-:W-:Y:S02]  /*1510*/  MOV R19, R13 ;  /* 0x0000000d00137202 */ /* 0x000fe40000000f00 */
[----:B------:R-:W-:Y:S02]  /*1520*/  CS2R R168, SRZ ;  /* 0x0000000000a87805 */ /* 0x000fe4000001ff00 */
[----:B------:R-:W-:Y:S02]  /*1530*/  MOV R13, R11 ;  /* 0x0000000b000d7202 */ /* 0x000fe40000000f00 */
[----:B-1----:R-:W-:-:S04]  /*1540*/  IABS R4, R3 ;  /* 0x0000000300047213 */ /* 0x002fc80000000000 */
[----:B------:R-:W1:Y:S08]  /*1550*/  I2F.RP R10, R4 ;  /* 0x00000004000a7306 */ /* 0x000e700000209400 */
        /* <DEDUP_REMOVED lines=25> */
[----:B------:R-:W-:-:S06]  /*16f0*/  @P2 VIADD R16, R16, 0x1 ;  /* 0x0000000110102836 */ /* 0x000fcc0000000000 */
[----:B------:R-:W-:Y:S02]  /*1700*/  @!P1 IADD3 R16, PT, PT, -R16, RZ, RZ ;  /* 0x000000ff10109210 */ /* 0x000fe40007ffe1ff */
[----:B------:R-:W-:-:S04]  /*1710*/  @!P0 LOP3.LUT R16, RZ, R3, RZ, 0x33, !PT ;  /* 0x00000003ff108212 */ /* 0x000fc800078e33ff */
        /* <DEDUP_REMOVED lines=10> */
.L_x_5750:
[----:B------:R-:W-:Y:S01]  /*17c0*/  ISETP.NE.AND P0, PT, R164, -0x1, PT ;  /* 0xffffffffa400780c */ /* 0x000fe20003f05270 */
[C---:B------:R-:W-:Y:S01]  /*17d0*/  IMAD.SHL.U32 R166, R2.reuse, 0x8, RZ ;  /* 0x0000000802a67824 */ /* 0x040fe200078e00ff */
        /* <DEDUP_REMOVED lines=8> */
[----:B------:R-:W-:Y:S01]  /*1860*/  IADD3 R20, P1, PT, R120, R20, RZ ;  /* 0x0000001478147210 */ /* 0x000fe20007f3e0ff */
[----:B------:R-:W-:Y:S01]  /*1870*/  BSSY.RECONVERGENT B0, `(.L_x_5755) ;  /* 0x0000039000007945 */ /* 0x000fe20003800200 */
[----:B------:R-:W-:Y:S01]  /*1880*/  LOP3.LUT R19, R156, 0x1c0, RZ, 0xc0, !PT ;  /* 0x000001c09c137812 */ /* 0x000fe200078ec0ff */
[----:B------:R-:W4:Y:S01]  /*1890*/  @!P0 LDC.64 R8, c[0x0][0x398] ;  /* 0x0000e600ff088b82 */ /* 0x000f220000000a00 */
[----:B------:R-:W5:Y:S01]  /*18a0*/  LDCU.64 UR6, c[0x0][0x3c8] ;  /* 0x00007900ff0677ac */ /* 0x000f620008000a00 */
[----:B------:R-:W-:Y:S01]  /*18b0*/  IMAD.X R21, RZ, RZ, R16, P1 ;  /* 0x000000ffff157224 */ /* 0x000fe200008e0610 */
[----:B------:R-:W-:-:S02]  /*18c0*/  LOP3.LUT R13, R13, 0x38, R2, 0x78, !PT ;  /* 0x000000380d0d7812 */ /* 0x000fc400078e7802 */
[----:B------:R-:W-:Y:S01]  /*18d0*/  IADD3 R12, P1, PT, R120, R12, RZ ;  /* 0x0000000c780c7210 */ /* 0x000fe20007f3e0ff */
[----:B------:R-:W-:Y:S01]  /*18e0*/  UMOV UR4, 0x400 ;  /* 0x0000040000047882 */ /* 0x000fe20000000000 */
[----:B------:R-:W-:Y:S01]  /*18f0*/  SHF.R.U32.HI R10, RZ, 0x3, R2 ;  /* 0x00000003ff0a7819 */ /* 0x000fe20000011602 */
[----:B------:R-:W3:Y:S01]  /*1900*/  @P0 LDC.64 R4, c[0x0][0x3b0] ;  /* 0x0000ec00ff040b82 */ /* 0x000ee20000000a00 */
[--C-:B------:R-:W-:Y:S02]  /*1910*/  LOP3.LUT R19, R19, 0x38, R166.reuse, 0xf8, !PT ;  /* 0x0000003813137812 */ /* 0x100fe400078ef8a6 */
[----:B------:R-:W-:Y:S01]  /*1920*/  LOP3.LUT R166, R13, 0x1e00, R166, 0xf8, !PT ;  /* 0x00001e000da67812 */ /* 0x000fe200078ef8a6 */
[----:B------:R-:W-:Y:S01]  /*1930*/  IMAD.X R13, RZ, RZ, R3, P1 ;  /* 0x000000ffff0d7224 */ /* 0x000fe200008e0603 */
[C---:B------:R-:W-:Y:S01]  /*1940*/  ISETP.GE.AND P1, PT, R10.reuse, R158, PT ;  /* 0x0000009e0a00720c */ /* 0x040fe20003f26270 */
[----:B------:R-:W-:Y:S01]  /*1950*/  IMAD.WIDE.U32 R20, R10, R100, R20 ;  /* 0x000000640a147225 */ /* 0x000fe200078e0014 */
[----:B-1----:R-:W-:Y:S01]  /*1960*/  ULEA UR5, UR5, UR4, 0x18 ;  /* 0x0000000405057291 */ /* 0x002fe2000f8ec0ff */
[----:B------:R-:W-:-:S02]  /*1970*/  LOP3.LUT R103, R156, 0x200, RZ, 0xc0, !PT ;  /* 0x000002009c677812 */ /* 0x000fc400078ec0ff */
[----:B------:R-:W-:Y:S01]  /*1980*/  IMAD R159, R10, R101, R21 ;  /* 0x000000650a9f7224 */ /* 0x000fe200078e0215 */
[----:B--2---:R-:W-:Y:S01]  /*1990*/  LEA R160, P2, R20, UR12, 0x1 ;  /* 0x0000000c14a07c11 */ /* 0x004fe2000f8408ff */
[----:B------:R-:W-:Y:S01]  /*19a0*/  IMAD.WIDE.U32 R14, R15, 0x40, R10 ;  /* 0x000000400f0e7825 */ /* 0x000fe200078e000a */
[----:B------:R-:W-:Y:S02]  /*19b0*/  LEA R166, R166, UR5, 0x1 ;  /* 0x00000005a6a67c11 */ /* 0x000fe4000f8e08ff */
[----:B------:R-:W-:Y:S01]  /*19c0*/  LEA.HI.X R159, R20, UR13, R159, 0x1, P2 ;  /* 0x0000000d149f7c11 */ /* 0x000fe200090f0c9f */
[----:B----4-:R-:W-:-:S04]  /*19d0*/  @!P0 IMAD.WIDE.U32 R16, R165, R8, RZ ;  /* 0x00000008a5108225 */ /* 0x010fc800078e00ff */
        /* <DEDUP_REMOVED lines=33> */
.L_x_5757:
[----:B------:R2:W-:Y:S02]  /*1bf0*/  STS.128 [R166], RZ ;  /* 0x000000ffa6007388 */ /* 0x0005e40000000c00 */
.L_x_5756:
[----:B------:R-:W-:Y:S05]  /*1c00*/  BSYNC.RECONVERGENT B0 ;  /* 0x0000000000007941 */ /* 0x000fea0003800200 */
.L_x_5755:
[C---:B------:R-:W-:Y:S01]  /*1c10*/  VIADD R21, R10.reuse, 0x10 ;  /* 0x000000100a157836 */ /* 0x040fe20000000000 */
[C---:B-1----:R-:W-:Y:S01]  /*1c20*/  IADD3 R9, PT, PT, R10.reuse, 0x20, RZ ;  /* 0x000000200a097810 */ /* 0x042fe20007ffe0ff */
        /* <DEDUP_REMOVED lines=30> */
.L_x_5759:
[----:B------:R-:W-:Y:S05]  /*1e10*/  BSYNC.RECONVERGENT B0 ;  /* 0x0000000000007941 */ /* 0x000fea0003800200 */
.L_x_5758:
        /* <DEDUP_REMOVED lines=22> */
.L_x_5761:
[----:B------:R-:W-:Y:S05]  /*1f80*/  BSYNC.RECONVERGENT B0 ;  /* 0x0000000000007941 */ /* 0x000fea0003800200 */
.L_x_5760:
        /* <DEDUP_REMOVED lines=22> */
.L_x_5763:
[----:B------:R-:W-:Y:S05]  /*20f0*/  BSYNC.RECONVERGENT B0 ;  /* 0x0000000000007941 */ /* 0x000fea0003800200 */
.L_x_5762:
        /* <DEDUP_REMOVED lines=13> */
.L_x_5766:
[----:B------:R1:W-:Y:S02]  /*21d0*/  STS.128 [R166+0x2000], RZ ;  /* 0x002000ffa6007388 */ /* 0x0003e40000000c00 */
.L_x_5765:
[----:B------:R-:W-:Y:S05]  /*21e0*/  BSYNC.RECONVERGENT B0 ;  /* 0x0000000000007941 */ /* 0x000fea0003800200 */
.L_x_5764:
[----:B--2---:R-:W2:Y:S01]  /*21f0*/  LDC.64 R4, c[0x0][0x538] ;  /* 0x00014e00ff047b82 */ /* 0x004ea20000000a00 */
        /* <DEDUP_REMOVED lines=24> */
.L_x_5768:
[----:B------:R-:W-:Y:S05]  /*2380*/  BSYNC.RECONVERGENT B0 ;  /* 0x0000000000007941 */ /* 0x000fea0003800200 */
.L_x_5767:
        /* <DEDUP_REMOVED lines=13> */
.L_x_5770:
[----:B------:R-:W-:Y:S05]  /*2460*/  BSYNC.RECONVERGENT B0 ;  /* 0x0000000000007941 */ /* 0x000fea0003800200 */
.L_x_5769:
        /* <DEDUP_REMOVED lines=12> */
.L_x_5772:
[----:B------:R-:W-:Y:S05]  /*2530*/  BSYNC.RECONVERGENT B0 ;  /* 0x0000000000007941 */ /* 0x000fea0003800200 */
.L_x_5771:
        /* <DEDUP_REMOVED lines=15> */
.L_x_5774:
[----:B------:R-:W-:Y:S05]  /*2630*/  BSYNC.RECONVERGENT B0 ;  /* 0x0000000000007941 */ /* 0x000fea0003800200 */
.L_x_5773:
        /* <DEDUP_REMOVED lines=12> */
.L_x_5776:
[----:B------:R-:W-:Y:S05]  /*2700*/  BSYNC.RECONVERGENT B0 ;  /* 0x0000000000007941 */ /* 0x000fea0003800200 */
.L_x_5775:
        /* <DEDUP_REMOVED lines=15> */
.L_x_5778:
[----:B------:R-:W-:Y:S05]  /*2800*/  BSYNC.RECONVERGENT B0 ;  /* 0x0000000000007941 */ /* 0x000fea0003800200 */
.L_x_5777:
        /* <DEDUP_REMOVED lines=13> */
.L_x_5780:
[----:B------:R-:W-:Y:S05]  /*28e0*/  BSYNC.RECONVERGENT B0 ;  /* 0x0000000000007941 */ /* 0x000fea0003800200 */
.L_x_5779:
[----:B------:R-:W5:Y:S01]  /*28f0*/  LDCU.64 UR6, c[0x0][0x540] ;  /* 0x0000a800ff0677ac */ /* 0x000f620008000a00 */
[----:B------:R-:W-:Y:S01]  /*2900*/  IMAD.MOV.U32 R23, RZ, RZ, RZ ;  /* 0x000000ffff177224 */ /* 0x000fe200078e00ff */
[----:B------:R-:W0:Y:S01]  /*2910*/  LDGDEPBAR ;  /* 0x00000000000079af */ /* 0x000e220000000000 */
[----:B------:R-:W3:Y:S01]  /*2920*/  LDCU UR4, c[0x0][0x458] ;  /* 0x00008b00ff0477ac */ /* 0x000ee20008000800 */
[----:B-----5:R-:W-:-:S04]  /*2930*/  IMAD.WIDE.U32 R22, R165, UR6, R22 ;  /* 0x00000006a5167c25 */ /* 0x020fc8000f8e0016 */
[----:B------:R-:W-:Y:S01]  /*2940*/  IMAD R10, R165, UR7, R23 ;  /* 0x00000007a50a7c24 */ /* 0x000fe2000f8e0217 */
[----:B-12---:R-:W-:Y:S01]  /*2950*/  LEA R24, P0, R22, R4, 0x2 ;  /* 0x0000000416187211 */ /* 0x006fe200078010ff */
[----:B------:R-:W-:Y:S01]  /*2960*/  IMAD.SHL.U32 R132, R2, 0x2, RZ ;  /* 0x0000000202847824 */ /* 0x000fe200078e00ff */
[----:B------:R-:W-:Y:S01]  /*2970*/  BSSY.RECONVERGENT B0, `(.L_x_5781) ;  /* 0x000001f000007945 */ /* 0x000fe20003800200 */
[----:B------:R-:W-:-:S04]  /*2980*/  DEPBAR.LE SB0, 0x0 ;  /* 0x000080000000791a */ /* 0x000fc80000000000 */
[----:B------:R-:W-:-:S05]  /*2990*/  LEA.HI.X R25, R22, R5, R10, 0x2, P0 ;  /* 0x0000000516197211 */ /* 0x000fca00000f140a */
[----:B------:R-:W2:Y:S01]  /*29a0*/  LDG.E R10, desc[UR16][R24.64] ;  /* 0x00000010180a7981 */ /* 0x000ea2000c1e1900 */
[----:B---3--:R-:W2:Y:S01]  /*29b0*/  MUFU.RCP R5, UR4 ;  /* 0x0000000400057d08 */ /* 0x008ea20008001000 */
[----:B------:R-:W-:Y:S02]  /*29c0*/  LOP3.LUT R4, R12, 0x1f0, RZ, 0xc0, !PT ;  /* 0x000001f00c047812 */ /* 0x000fe400078ec0ff */
[----:B------:R-:W-:Y:S02]  /*29d0*/  SHF.R.U32.HI R12, RZ, 0x2, R2 ;  /* 0x00000002ff0c7819 */ /* 0x000fe40000011602 */
[----:B------:R-:W-:Y:S01]  /*29e0*/  IADD3 R127, PT, PT, R4, 0x1, R167 ;  /* 0x00000001047f7810 */ /* 0x000fe20007ffe0a7 */
[----:B------:R-:W-:Y:S01]  /*29f0*/  IMAD.SHL.U32 R4, R2, 0x20, RZ ;  /* 0x0000002002047824 */ /* 0x000fe200078e00ff */
[----:B------:R-:W-:Y:S02]  /*2a00*/  LOP3.LUT R12, R12, 0x7, RZ, 0xc0, !PT ;  /* 0x000000070c0c7812 */ /* 0x000fe400078ec0ff */
[----:B------:R-:W-:-:S02]  /*2a10*/  SHF.L.U64.HI R124, R6, 0x4, R7 ;  /* 0x00000004067c7819 */ /* 0x000fc40000010207 */
[----:B------:R-:W-:Y:S02]  /*2a20*/  LOP3.LUT R157, R103, 0x7c00, R4, 0xf8, !PT ;  /* 0x00007c00679d7812 */ /* 0x000fe400078ef804 */
[----:B------:R-:W-:Y:S02]  /*2a30*/  IADD3 R127, PT, PT, -R0, R127, R12 ;  /* 0x0000007f007f7210 */ /* 0x000fe40007ffe10c */
[----:B------:R-:W-:Y:S01]  /*2a40*/  LOP3.LUT R132, R132, 0x6, RZ, 0xc0, !PT ;  /* 0x0000000684847812 */ /* 0x000fe200078ec0ff */
[----:B------:R-:W-:Y:S01]  /*2a50*/  IMAD.IADD R157, R102, 0x1, R157 ;  /* 0x00000001669d7824 */ /* 0x000fe200078e029d */
[----:B------:R-:W-:Y:S01]  /*2a60*/  IADD3 R127, PT, PT, R127, UR14, R128 ;  /* 0x0000000e7f7f7c10 */ /* 0x000fe2000fffe080 */
[----:B------:R-:W-:Y:S01]  /*2a70*/  BAR.SYNC.DEFER_BLOCKING 0x0 ;  /* 0x0000000000007b1d */ /* 0x000fe20000010000 */
[----:B--2---:R-:W-:Y:S01]  /*2a80*/  FMUL.FTZ R0, R10, R5 ;  /* 0x000000050a007220 */ /* 0x004fe20000410000 */
        /* <DEDUP_REMOVED lines=10> */
.L_x_5783:
[----:B------:R3:W-:Y:S01]  /*2b30*/  STS.128 [R166+0x6000], RZ ;  /* 0x006000ffa6007388 */ /* 0x0007e20000000c00 */
[----:B------:R-:W-:Y:S05]  /*2b40*/  BRA `(.L_x_5784) ;  /* 0x0000000000047947 */ /* 0x000fea0003800000 */
.L_x_5782:
[----:B------:R1:W-:Y:S02]  /*2b50*/  STS.128 [R166+0x6000], RZ ;  /* 0x006000ffa6007388 */ /* 0x0003e40000000c00 */
.L_x_5784:
[----:B------:R-:W-:Y:S05]  /*2b60*/  BSYNC.RECONVERGENT B0 ;  /* 0x0000000000007941 */ /* 0x000fea0003800200 */
.L_x_5781:
[-C--:B------:R-:W-:Y:S01]  /*2b70*/  ISETP.GE.AND P0, PT, R21, R8.reuse, PT ;  /* 0x000000081500720c */ /* 0x080fe20003f06270 */
[C---:B------:R-:W-:Y:S01]  /*2b80*/  IMAD.SHL.U32 R123, R5.reuse, 0x2, RZ ;  /* 0x00000002057b7824 */ /* 0x040fe200078e00ff */
[----:B------:R-:W-:Y:S01]  /*2b90*/  SHF.L.U64.HI R124, R5, 0x1, R124 ;  /* 0x00000001057c7819 */ /* 0x000fe2000001027c */
[----:B------:R-:W-:Y:S01]  /*2ba0*/  BSSY.RECONVERGENT B0, `(.L_x_5785) ;  /* 0x0000017000007945 */ /* 0x000fe20003800200 */
[----:B------:R-:W-:Y:S02]  /*2bb0*/  ISETP.GE.AND P5, PT, R3, R8, PT ;  /* 0x000000080300720c */ /* 0x000fe40003fa6270 */
[----:B------:R-:W-:Y:S02]  /*2bc0*/  IADD3 R4, P1, PT, R123, R162, RZ ;  /* 0x000000a27b047210 */ /* 0x000fe40007f3e0ff */
[----:B------:R-:W-:Y:S02]  /*2bd0*/  LOP3.LUT R3, R19, 0x8, R2, 0x78, !PT ;  /* 0x0000000813037812 */ /* 0x000fe400078e7802 */
[----:B------:R-:W-:Y:S01]  /*2be0*/  LOP3.LUT R156, R156, 0x400, RZ, 0xc0, !PT ;  /* 0x000004009c9c7812 */ /* 0x000fe200078ec0ff */
        /* <DEDUP_REMOVED lines=18> */
.L_x_5786:
[----:B------:R-:W-:Y:S05]  /*2d10*/  BSYNC.RECONVERGENT B0 ;  /* 0x0000000000007941 */ /* 0x000fea0003800200 */
.L_x_5785:
        /* <DEDUP_REMOVED lines=13> */
.L_x_5788:
[----:B------:R-:W-:Y:S05]  /*2df0*/  BSYNC.RECONVERGENT B0 ;  /* 0x0000000000007941 */ /* 0x000fea0003800200 */
.L_x_5787:
        /* <DEDUP_REMOVED lines=13> */
.L_x_5790:
[----:B------:R-:W-:Y:S05]  /*2ed0*/  BSYNC.RECONVERGENT B0 ;  /* 0x0000000000007941 */ /* 0x000fea0003800200 */
.L_x_5789:
        /* <DEDUP_REMOVED lines=16> */
.L_x_5792:
[----:B------:R-:W-:Y:S05]  /*2fe0*/  BSYNC.RECONVERGENT B0 ;  /* 0x0000000000007941 */ /* 0x000fea0003800200 */
.L_x_5791:
        /* <DEDUP_REMOVED lines=13> */
.L_x_5794:
[----:B------:R-:W-:Y:S05]  /*30c0*/  BSYNC.RECONVERGENT B0 ;  /* 0x0000000000007941 */ /* 0x000fea0003800200 */
.L_x_5793:
        /* <DEDUP_REMOVED lines=16> */
.L_x_5796:
[----:B------:R-:W-:Y:S05]  /*31d0*/  BSYNC.RECONVERGENT B0 ;  /* 0x0000000000007941 */ /* 0x000fea0003800200 */
.L_x_5795:
        /* <DEDUP_REMOVED lines=14> */
.L_x_5798:
[----:B------:R-:W-:Y:S05]  /*32c0*/  BSYNC.RECONVERGENT B0 ;  /* 0x0000000000007941 */ /* 0x000fea0003800200 */
.L_x_5797:
[----:B------:R-:W-:Y:S01]  /*32d0*/  LDSM.16.M88.4 R88, [R157] ;  /* 0x000000009d58783b */ /* 0x000fe20000000200 */
[----:B------:R-:W-:Y:S01]  /*32e0*/  R2P PR, R2, 0x6 ;  /* 0x0000000602007804 */ /* 0x000fe20000000000 */
[----:B-1----:R-:W-:Y:S01]  /*32f0*/  IMAD.MOV.U32 R5, RZ, RZ, 0x20 ;  /* 0x00000020ff057424 */ /* 0x002fe200078e00ff */
[----:B------:R-:W1:Y:S01]  /*3300*/  LDCU UR10, c[0x0][0x50c] ;  /* 0x0000a180ff0a77ac */ /* 0x000e620008000800 */
[----:B------:R-:W5:Y:S01]  /*3310*/  LDSM.16.M88.4 R72, [R156+UR5+0x2000] ;  /* 0x002000059c48783b */ /* 0x000f620008000200 */
[----:B------:R-:W-:Y:S01]  /*3320*/  VIADD R2, R156, UR5 ;  /* 0x000000059c027c36 */ /* 0x000fe20008000000 */
[----:B------:R-:W-:Y:S01]  /*3330*/  VIMNMX R135, PT, PT, R127, R128, PT ;  /* 0x000000807f877248 */ /* 0x000fe20003fe0100 */
[----:B------:R-:W-:Y:S01]  /*3340*/  IMAD.MOV.U32 R4, RZ, RZ, 0x40 ;  /* 0x00000040ff047424 */ /* 0x000fe200078e00ff */
[----:B------:R-:W2:Y:S01]  /*3350*/  LDSM.16.M88.4 R64, [R156+UR5+0x2800] ;  /* 0x002800059c40783b */ /* 0x000ea20008000200 */
[----:B------:R-:W-:Y:S02]  /*3360*/  SEL R5, R5, 0xffffffe0, !P1 ;  /* 0xffffffe005057807 */ /* 0x000fe40004800000 */
[----:B------:R-:W-:Y:S01]  /*3370*/  VIADDMNMX R134, R127, 0x8, R128, PT ;  /* 0x000000087f867846 */ /* 0x000fe20003800180 */
[----:B------:R-:W3:Y:S01]  /*3380*/  LDSM.16.M88.4 R44, [R156+UR5+0x3000] ;  /* 0x003000059c2c783b */ /* 0x000ee20008000200 */
[----:B------:R-:W-:Y:S01]  /*3390*/  SEL R4, R4, 0xffffffc0, !P2 ;  /* 0xffffffc004047807 */ /* 0x000fe20005000000 */
[----:B------:R-:W-:-:S02]  /*33a0*/  IMAD.IADD R155, R157, 0x1, R5 ;  /* 0x000000019d9b7824 */ /* 0x000fc400078e0205 */
[C---:B------:R-:W-:Y:S01]  /*33b0*/  IMAD.IADD R151, R2.reuse, 0x1, R5 ;  /* 0x0000000102977824 */ /* 0x040fe200078e0205 */
[----:B------:R-:W4:Y:S01]  /*33c0*/  LDSM.16.M88.4 R36, [R156+UR5+0x3800] ;  /* 0x003800059c24783b */ /* 0x000f220008000200 */
[--C-:B------:R-:W-:Y:S02]  /*33d0*/  IMAD.IADD R150, R2, 0x1, R4.reuse ;  /* 0x0000000102967824 */ /* 0x100fe400078e0204 */
[----:B------:R-:W-:Y:S01]  /*33e0*/  IMAD.IADD R154, R157, 0x1, R4 ;  /* 0x000000019d9a7824 */ /* 0x000fe200078e0204 */
[----:B------:R-:W1:Y:S01]  /*33f0*/  LDSM.16.M88.4 R28, [R156+UR5+0x4000] ;  /* 0x004000059c1c783b */ /* 0x000e620008000200 */
[C---:B------:R-:W-:Y:S02]  /*3400*/  IMAD.IADD R149, R5.reuse, 0x1, R150 ;  /* 0x0000000105957824 */ /* 0x040fe400078e0296 */
[----:B------:R-:W-:Y:S01]  /*3410*/  IMAD.IADD R153, R5, 0x1, R154 ;  /* 0x0000000105997824 */ /* 0x000fe200078e029a */
[----:B------:R-:W1:Y:S04]  /*3420*/  LDSM.16.M88.4 R20, [R156+UR5+0x4800] ;  /* 0x004800059c14783b */ /* 0x000e680008000200 */
[----:B------:R-:W1:Y:S04]  /*3430*/  LDSM.16.M88.4 R12, [R156+UR5+0x5000] ;  /* 0x005000059c0c783b */ /* 0x000e680008000200 */
[----:B------:R-:W-:Y:S04]  /*3440*/  LDSM.16.M88.4 R52, [R155] ;  /* 0x000000009b34783b */ /* 0x000fe80000000200 */
[----:B------:R-:W1:Y:S04]  /*3450*/  LDSM.16.M88.4 R56, [R151+0x2000] ;  /* 0x002000009738783b */ /* 0x000e680000000200 */
[----:B------:R-:W1:Y:S01]  /*3460*/  LDSM.16.M88.4 R60, [R156+UR5+0x5800] ;  /* 0x005800059c3c783b */ /* 0x000e620008000200 */
[C---:B-----5:R-:W-:Y:S03]  /*3470*/  HMMA.16816.F32.BF16 R76, R88.reuse, R72, RZ ;  /* 0x00000048584c723c */ /* 0x060fe600000418ff */
[----:B------:R-:W5:Y:S04]  /*3480*/  LDSM.16.M88.4 R92, [R151+0x2800] ;  /* 0x00280000975c783b */ /* 0x000f680000000200 */
[----:B------:R-:W-:Y:S01]  /*3490*/  LDSM.16.M88.4 R84, [R154] ;  /* 0x000000009a54783b */ /* 0x000fe20000000200 */
[C---:B------:R-:W-:Y:S03]  /*34a0*/  HMMA.16816.F32.BF16 R72, R88.reuse, R74, RZ ;  /* 0x0000004a5848723c */ /* 0x040fe600000418ff */
        /* <DEDUP_REMOVED lines=8> */
[C---:B---3--:R-:W-:Y:S03]  /*3530*/  HMMA.16816.F32.BF16 R48, R88.reuse, R44, RZ ;  /* 0x0000002c5830723c */ /* 0x048fe600000418ff */
[----:B------:R-:W0:Y:S05]  /*3540*/  LDGDEPBAR ;  /* 0x00000000000079af */ /* 0x000e2a0000000000 */
[C---:B----4-:R-:W-:Y:S08]  /*3550*/  HMMA.16816.F32.BF16 R40, R88.reuse, R36, RZ ;  /* 0x000000245828723c */ /* 0x050ff000000418ff */
[C---:B-1----:R-:W-:Y:S08]  /*3560*/  HMMA.16816.F32.BF16 R32, R88.reuse, R28, RZ ;  /* 0x0000001c5820723c */ /* 0x042ff000000418ff */
[C---:B------:R-:W-:Y:S08]  /*3570*/  HMMA.16816.F32.BF16 R24, R88.reuse, R20, RZ ;  /* 0x000000145818723c */ /* 0x040ff000000418ff */
[----:B------:R-:W-:Y:S08]  /*3580*/  HMMA.16816.F32.BF16 R16, R88, R12, RZ ;  /* 0x0000000c5810723c */ /* 0x000ff000000418ff */
[C---:B------:R-:W-:Y:S08]  /*3590*/  HMMA.16816.F32.BF16 R76, R52.reuse, R56, R76 ;  /* 0x00000038344c723c */ /* 0x040ff0000004184c */
[----:B------:R-:W-:Y:S01]  /*35a0*/  HMMA.16816.F32.BF16 R72, R52, R58, R72 ;  /* 0x0000003a3448723c */ /* 0x000fe20000041848 */
[----:B------:R-:W-:Y:S07]  /*35b0*/  LDSM.16.M88.4 R56, [R149+0x2000] ;  /* 0x002000009538783b */ /* 0x000fee0000000200 */
[C---:B------:R-:W-:Y:S08]  /*35c0*/  HMMA.16816.F32.BF16 R44, R88.reuse, R46, RZ ;  /* 0x0000002e582c723c */ /* 0x040ff000000418ff */
[C---:B------:R-:W-:Y:S08]  /*35d0*/  HMMA.16816.F32.BF16 R36, R88.reuse, R38, RZ ;  /* 0x000000265824723c */ /* 0x040ff000000418ff */
[C---:B------:R-:W-:Y:S08]  /*35e0*/  HMMA.16816.F32.BF16 R28, R88.reuse, R30, RZ ;  /* 0x0000001e581c723c */ /* 0x040ff000000418ff */
[C---:B------:R-:W-:Y:S08]  /*35f0*/  HMMA.16816.F32.BF16 R20, R88.reuse, R22, RZ ;  /* 0x000000165814723c */ /* 0x040ff000000418ff */
[C---:B------:R-:W-:Y:S08]  /*3600*/  HMMA.16816.F32.BF16 R12, R88.reuse, R14, RZ ;  /* 0x0000000e580c723c */ /* 0x040ff000000418ff */
[----:B------:R-:W-:Y:S08]  /*3610*/  HMMA.16816.F32.BF16 R8, R88, R60, RZ ;  /* 0x0000003c5808723c */ /* 0x000ff000000418ff */
[C---:B-----5:R-:W-:Y:S08]  /*3620*/  HMMA.16816.F32.BF16 R68, R52.reuse, R92, R68 ;  /* 0x0000005c3444723c */ /* 0x060ff00000041844 */
[----:B------:R-:W-:Y:S01]  /*3630*/  HMMA.16816.F32.BF16 R64, R52, R94, R64 ;  /* 0x0000005e3440723c */ /* 0x000fe20000041840 */
[----:B------:R-:W1:Y:S07]  /*3640*/  LDSM.16.M88.4 R92, [R151+0x5800] ;  /* 0x00580000975c783b */ /* 0x000e6e0000000200 */
[----:B------:R-:W-:Y:S01]  /*3650*/  HMMA.16816.F32.BF16 R88, R88, R62, RZ ;  /* 0x0000003e5858723c */ /* 0x000fe200000418ff */
[----:B------:R-:W3:Y:S07]  /*3660*/  LDSM.16.M88.4 R60, [R153] ;  /* 0x00000000993c783b */ /* 0x000eee0000000200 */
[C---:B------:R-:W-:Y:S08]  /*3670*/  HMMA.16816.F32.BF16 R76, R84.reuse, R80, R76 ;  /* 0x00000050544c723c */ /* 0x040ff0000004184c */
[----:B------:R-:W-:Y:S01]  /*3680*/  HMMA.16816.F32.BF16 R72, R84, R82, R72 ;  /* 0x000000525448723c */ /* 0x000fe20000041848 */
[----:B------:R-:W4:Y:S07]  /*3690*/  LDSM.16.M88.4 R80, [R150+0x3000] ;  /* 0x003000009650783b */ /* 0x000f2e0000000200 */
[C---:B------:R-:W-:Y:S08]  /*36a0*/  HMMA.16816.F32.BF16 R48, R52.reuse, R116, R48 ;  /* 0x000000743430723c */ /* 0x040ff00000041830 */
[C---:B------:R-:W-:Y:S01]  /*36b0*/  HMMA.16816.F32.BF16 R44, R52.reuse, R118, R44 ;  /* 0x00000076342c723c */ /* 0x040fe2000004182c */
[----:B------:R-:W5:Y:S07]  /*36c0*/  LDSM.16.M88.4 R116, [R150+0x2800] ;  /* 0x002800009674783b */ /* 0x000f6e0000000200 */
        /* <DEDUP_REMOVED lines=8> */
[C---:B-1----:R-:W-:Y:S01]  /*3750*/  HMMA.16816.F32.BF16 R96, R52.reuse, R92, R8 ;  /* 0x0000005c3460723c */ /* 0x042fe20000041808 */
[----:B------:R-:W-:Y:S07]  /*3760*/  LDSM.16.M88.4 R8, [R149+0x2800] ;  /* 0x002800009508783b */ /* 0x000fee0000000200 */
[----:B------:R-:W-:Y:S01]  /*3770*/  HMMA.16816.F32.BF16 R88, R52, R94, R88 ;  /* 0x0000005e3458723c */ /* 0x000fe20000041858 */
[----:B------:R-:W1:Y:S07]  /*3780*/  LDSM.16.M88.4 R52, [R150+0x3800] ;  /* 0x003800009634783b */ /* 0x000e6e0000000200 */
[C---:B---3--:R-:W-:Y:S08]  /*3790*/  HMMA.16816.F32.BF16 R76, R60.reuse, R56, R76 ;  /* 0x000000383c4c723c */ /* 0x048ff0000004184c */
[----:B------:R-:W-:Y:S01]  /*37a0*/  HMMA.16816.F32.BF16 R72, R60, R58, R72 ;  /* 0x0000003a3c48723c */ /* 0x000fe20000041848 */
[----:B------:R-:W2:Y:S07]  /*37b0*/  LDSM.16.M88.4 R56, [R150+0x4000] ;  /* 0x004000009638783b */ /* 0x000eae0000000200 */
[----:B----4-:R-:W-:Y:S03]  /*37c0*/  HMMA.16816.F32.BF16 R48, R84, R80, R48 ;  /* 0x000000505430723c */ /* 0x010fe60000041830 */
[----:B------:R-:W-:Y:S01]  /*37d0*/  FMUL.FTZ R3, R76, UR10 ;  /* 0x0000000a4c037c20 */ /* 0x000fe20008410000 */
[----:B------:R-:W-:Y:S01]  /*37e0*/  FMUL.FTZ R95, R77, UR10 ;  /* 0x0000000a4d5f7c20 */ /* 0x000fe20008410000 */
[----:B------:R-:W-:Y:S01]  /*37f0*/  FMUL.FTZ R93, R78, UR10 ;  /* 0x0000000a4e5d7c20 */ /* 0x000fe20008410000 */
[----:B------:R-:W-:-:S02]  /*3800*/  FMUL.FTZ R105, R79, UR10 ;  /* 0x0000000a4f697c20 */ /* 0x000fc40008410000 */
[C---:B------:R-:W-:Y:S01]  /*3810*/  HMMA.16816.F32.BF16 R44, R84.reuse, R82, R44 ;  /* 0x00000052542c723c */ /* 0x040fe2000004182c */
[----:B------:R-:W3:Y:S01]  /*3820*/  LDSM.16.M88.4 R80, [R149+0x3000] ;  /* 0x003000009550783b */ /* 0x000ee20000000200 */
[----:B------:R-:W-:Y:S01]  /*3830*/  MUFU.TANH R95, R95 ;  /* 0x0000005f005f7308 */ /* 0x000fe20000002400 */
[----:B------:R-:W-:Y:S01]  /*3840*/  FMUL.FTZ R73, R73, UR10 ;  /* 0x0000000a49497c20 */ /* 0x000fe20008410000 */
[----:B------:R-:W-:Y:S01]  /*3850*/  FMUL.FTZ R75, R75, UR10 ;  /* 0x0000000a4b4b7c20 */ /* 0x000fe20008410000 */
[----:B------:R-:W-:Y:S01]  /*3860*/  LDSM.16.M88.4 R76, [R150+0x4800] ;  /* 0x00480000964c783b */ /* 0x000fe20000000200 */
[----:B------:R-:W-:Y:S01]  /*3870*/  FMUL.FTZ R72, R72, UR10 ;  /* 0x0000000a48487c20 */ /* 0x000fe20008410000 */
[----:B------:R-:W-:Y:S01]  /*3880*/  FMUL.FTZ R74, R74, UR10 ;  /* 0x0000000a4a4a7c20 */ /* 0x000fe20008410000 */
[C---:B-----5:R-:W-:Y:S02]  /*3890*/  HMMA.16816.F32.BF16 R68, R84.reuse, R116, R68 ;  /* 0x000000745444723c */ /* 0x060fe40000041844 */
[----:B------:R-:W-:Y:S06]  /*38a0*/  MUFU.TANH R105, R105 ;  /* 0x0000006900697308 */ /* 0x000fec0000002400 */
[C---:B------:R-:W-:Y:S02]  /*38b0*/  HMMA.16816.F32.BF16 R64, R84.reuse, R118, R64 ;  /* 0x000000765440723c */ /* 0x040fe40000041840 */
[----:B------:R-:W-:Y:S06]  /*38c0*/  MUFU.TANH R107, R72 ;  /* 0x00000048006b7308 */ /* 0x000fec0000002400 */
[C---:B-1----:R-:W-:Y:S02]  /*38d0*/  HMMA.16816.F32.BF16 R40, R84.reuse, R52, R40 ;  /* 0x000000345428723c */ /* 0x042fe40000041828 */
[----:B------:R-:W-:Y:S06]  /*38e0*/  MUFU.TANH R73, R73 ;  /* 0x0000004900497308 */ /* 0x000fec0000002400 */
[----:B------:R-:W-:Y:S01]  /*38f0*/  HMMA.16816.F32.BF16 R36, R84, R54, R36 ;  /* 0x000000365424723c */ /* 0x000fe20000041824 */
[----:B------:R-:W1:Y:S01]  /*3900*/  LDSM.16.M88.4 R52, [R150+0x5000] ;  /* 0x005000009634783b */ /* 0x000e620000000200 */
[----:B------:R-:W-:Y:S06]  /*3910*/  MUFU.TANH R109, R74 ;  /* 0x0000004a006d7308 */ /* 0x000fec0000002400 */
[----:B------:R-:W-:Y:S02]  /*3920*/  HMMA.16816.F32.BF16 R68, R60, R8, R68 ;  /* 0x000000083c44723c */ /* 0x000fe40000041844 */
[----:B------:R-:W-:Y:S06]  /*3930*/  MUFU.TANH R75, R75 ;  /* 0x0000004b004b7308 */ /* 0x000fec0000002400 */
[----:B--2---:R-:W-:Y:S02]  /*3940*/  HMMA.16816.F32.BF16 R32, R84, R56, R32 ;  /* 0x000000385420723c */ /* 0x004fe40000041820 */
[----:B------:R-:W-:Y:S06]  /*3950*/  MUFU.TANH R3, R3 ;  /* 0x0000000300037308 */ /* 0x000fec0000002400 */
[----:B------:R-:W-:Y:S01]  /*3960*/  HMMA.16816.F32.BF16 R64, R60, R10, R64 ;  /* 0x0000000a3c40723c */ /* 0x000fe20000041840 */
[----:B------:R-:W2:Y:S01]  /*3970*/  LDSM.16.M88.4 R8, [R150+0x5800] ;  /* 0x005800009608783b */ /* 0x000ea20000000200 */
[----:B------:R-:W-:Y:S01]  /*3980*/  MUFU.TANH R93, R93 ;  /* 0x0000005d005d7308 */ /* 0x000fe20000002400 */
[----:B------:R-:W-:Y:S01]  /*3990*/  FMUL.FTZ R68, R68, UR10 ;  /* 0x0000000a44447c20 */ /* 0x000fe20008410000 */
[----:B------:R-:W-:Y:S01]  /*39a0*/  FMUL.FTZ R69, R69, UR10 ;  /* 0x0000000a45457c20 */ /* 0x000fe20008410000 */
[----:B------:R-:W-:-:S03]  /*39b0*/  FMUL.FTZ R70, R70, UR10 ;  /* 0x0000000a46467c20 */ /* 0x000fc60008410000 */
[----:B------:R-:W-:Y:S01]  /*39c0*/  HMMA.16816.F32.BF16 R28, R84, R58, R28 ;  /* 0x0000003a541c723c */ /* 0x000fe2000004181c */
[----:B------:R-:W4:Y:S01]  /*39d0*/  LDSM.16.M88.4 R56, [R149+0x3800] ;  /* 0x003800009538783b */ /* 0x000f220000000200 */
[----:B------:R-:W-:Y:S06]  /*39e0*/  MUFU.TANH R111, R68 ;  /* 0x00000044006f7308 */ /* 0x000fec0000002400 */
[----:B---3--:R-:W-:Y:S02]  /*39f0*/  HMMA.16816.F32.BF16 R48, R60, R80, R48 ;  /* 0x000000503c30723c */ /* 0x008fe40000041830 */
[----:B------:R-:W-:Y:S01]  /*3a00*/  MUFU.TANH R113, R69 ;  /* 0x0000004500717308 */ /* 0x000fe20000002400 */
[----:B------:R-:W-:Y:S01]  /*3a10*/  FMUL.FTZ R64, R64, UR10 ;  /* 0x0000000a40407c20 */ /* 0x000fe20008410000 */
[----:B------:R-:W-:Y:S01]  /*3a20*/  FMUL.FTZ R65, R65, UR10 ;  /* 0x0000000a41417c20 */ /* 0x000fe20008410000 */
[----:B------:R-:W-:Y:S01]  /*3a30*/  FMUL.FTZ R66, R66, UR10 ;  /* 0x0000000a42427c20 */ /* 0x000fe20008410000 */
[----:B------:R-:W-:-:S02]  /*3a40*/  FMUL.FTZ R67, R67, UR10 ;  /* 0x0000000a43437c20 */ /* 0x000fc40008410000 */
[C---:B-1----:R-:W-:Y:S02]  /*3a50*/  HMMA.16816.F32.BF16 R16, R84.reuse, R52, R16 ;  /* 0x000000345410723c */ /* 0x042fe40000041810 */
[----:B------:R1:W-:Y:S06]  /*3a60*/  MUFU.TANH R115, R70 ;  /* 0x0000004600737308 */ /* 0x0003ec0000002400 */
[----:B------:R-:W-:Y:S01]  /*3a70*/  HMMA.16816.F32.BF16 R12, R84, R54, R12 ;  /* 0x00000036540c723c */ /* 0x000fe2000004180c */
[----:B------:R-:W3:Y:S01]  /*3a80*/  LDSM.16.M88.4 R52, [R149+0x4800] ;  /* 0x004800009534783b */ /* 0x000ee20000000200 */
[----:B------:R-:W-:Y:S01]  /*3a90*/  MUFU.TANH R65, R65 ;  /* 0x0000004100417308 */ /* 0x000fe20000002400 */
[----:B------:R-:W-:-:S05]  /*3aa0*/  FMUL.FTZ R48, R48, UR10 ;  /* 0x0000000a30307c20 */ /* 0x000fca0008410000 */
[C---:B------:R-:W-:Y:S01]  /*3ab0*/  HMMA.16816.F32.BF16 R24, R84.reuse, R76, R24 ;  /* 0x0000004c5418723c */ /* 0x040fe20000041818 */
[----:B------:R-:W-:Y:S01]  /*3ac0*/  FMUL.FTZ R77, R71, UR10 ;  /* 0x0000000a474d7c20 */ /* 0x000fe20008410000 */
[----:B------:R5:W-:Y:S01]  /*3ad0*/  MUFU.TANH R117, R48 ;  /* 0x0000003000757308 */ /* 0x000be20000002400 */
[----:B-1----:R-:W1:Y:S05]  /*3ae0*/  LDSM.16.M88.4 R68, [R149+0x4000] ;  /* 0x004000009544783b */ /* 0x002e6a0000000200 */
[C---:B------:R-:W-:Y:S02]  /*3af0*/  HMMA.16816.F32.BF16 R20, R84.reuse, R78, R20 ;  /* 0x0000004e5414723c */ /* 0x040fe40000041814 */
[----:B------:R-:W-:Y:S06]  /*3b00*/  MUFU.TANH R77, R77 ;  /* 0x0000004d004d7308 */ /* 0x000fec0000002400 */
[----:B--2---:R-:W-:Y:S02]  /*3b10*/  HMMA.16816.F32.BF16 R96, R84, R8, R96 ;  /* 0x000000085460723c */ /* 0x004fe40000041860 */
[----:B------:R-:W-:Y:S06]  /*3b20*/  MUFU.TANH R79, R64 ;  /* 0x00000040004f7308 */ /* 0x000fec0000002400 */
[----:B------:R-:W-:Y:S01]  /*3b30*/  HMMA.16816.F32.BF16 R44, R60, R82, R44 ;  /* 0x000000523c2c723c */ /* 0x000fe2000004182c */
[----:B------:R-:W-:Y:S01]  /*3b40*/  FMUL.FTZ R83, R49, UR10 ;  /* 0x0000000a31537c20 */ /* 0x000fe20008410000 */
[----:B------:R-:W-:Y:S06]  /*3b50*/  MUFU.TANH R81, R66 ;  /* 0x0000004200517308 */ /* 0x000fec0000002400 */
[----:B------:R-:W-:Y:S01]  /*3b60*/  HMMA.16816.F32.BF16 R88, R84, R10, R88 ;  /* 0x0000000a5458723c */ /* 0x000fe20000041858 */
[----:B------:R-:W-:Y:S01]  /*3b70*/  FMUL.FTZ R85, R50, UR10 ;  /* 0x0000000a32557c20 */ /* 0x000fe20008410000 */
[----:B------:R-:W2:Y:S01]  /*3b80*/  LDSM.16.M88.4 R8, [R149+0x5000] ;  /* 0x005000009508783b */ /* 0x000ea20000000200 */
[----:B------:R-:W-:Y:S05]  /*3b90*/  MUFU.TANH R83, R83 ;  /* 0x0000005300537308 */ /* 0x000fea0000002400 */
[----:B----4-:R-:W-:Y:S01]  /*3ba0*/  HMMA.16816.F32.BF16 R40, R60, R56, R40 ;  /* 0x000000383c28723c */ /* 0x010fe20000041828 */
[----:B------:R-:W-:-:S02]  /*3bb0*/  FMUL.FTZ R57, R51, UR10 ;  /* 0x0000000a33397c20 */ /* 0x000fc40008410000 */
[----:B-----5:R-:W4:Y:S01]  /*3bc0*/  LDSM.16.M88.4 R48, [R149+0x5800] ;  /* 0x005800009530783b */ /* 0x020f220000000200 */
[----:B------:R-:W-:Y:S01]  /*3bd0*/  FMUL.FTZ R45, R45, UR10 ;  /* 0x0000000a2d2d7c20 */ /* 0x000fe20008410000 */
[----:B------:R-:W-:Y:S01]  /*3be0*/  FMUL.FTZ R44, R44, UR10 ;  /* 0x0000000a2c2c7c20 */ /* 0x000fe20008410000 */
[----:B------:R-:W-:Y:S01]  /*3bf0*/  FMUL.FTZ R46, R46, UR10 ;  /* 0x0000000a2e2e7c20 */ /* 0x000fe20008410000 */
[----:B------:R-:W-:Y:S01]  /*3c00*/  MUFU.TANH R85, R85 ;  /* 0x0000005500557308 */ /* 0x000fe20000002400 */
[----:B---3--:R-:W-:Y:S01]  /*3c10*/  HMMA.16816.F32.BF16 R24, R60, R52, R24 ;  /* 0x000000343c18723c */ /* 0x008fe20000041818 */
[----:B------:R-:W-:Y:S01]  /*3c20*/  FMUL.FTZ R47, R47, UR10 ;  /* 0x0000000a2f2f7c20 */ /* 0x000fe20008410000 */
[----:B------:R-:W-:-:S05]  /*3c30*/  DEPBAR.LE SB0, 0x0 ;  /* 0x000080000000791a */ /* 0x000fca0000000000 */
[----:B------:R-:W-:Y:S01]  /*3c40*/  MUFU.TANH R57, R57 ;  /* 0x0000003900397308 */ /* 0x000fe20000002400 */
[----:B------:R-:W-:Y:S03]  /*3c50*/  HMMA.16816.F32.BF16 R36, R60, R58, R36 ;  /* 0x0000003a3c24723c */ /* 0x000fe60000041824 */
[----:B------:R-:W-:Y:S01]  /*3c60*/  FMUL.FTZ R40, R40, UR10 ;  /* 0x0000000a28287c20 */ /* 0x000fe20008410000 */
[----:B------:R-:W-:-:S03]  /*3c70*/  FMUL.FTZ R43, R43, UR10 ;  /* 0x0000000a2b2b7c20 */ /* 0x000fc60008410000 */
[----:B------:R3:W-:Y:S01]  /*3c80*/  MUFU.TANH R59, R44 ;  /* 0x0000002c003b7308 */ /* 0x0007e20000002400 */
[C---:B-1----:R-:W-:Y:S07]  /*3c90*/  HMMA.16816.F32.BF16 R32, R60.reuse, R68, R32 ;  /* 0x000000443c20723c */ /* 0x042fee0000041820 */
[----:B------:R1:W-:Y:S01]  /*3ca0*/  MUFU.TANH R69, R45 ;  /* 0x0000002d00457308 */ /* 0x0003e20000002400 */
[----:B------:R-:W-:Y:S03]  /*3cb0*/  HMMA.16816.F32.BF16 R20, R60, R54, R20 ;  /* 0x000000363c14723c */ /* 0x000fe60000041814 */
[----:B------:R-:W-:Y:S01]  /*3cc0*/  FMUL.FTZ R2, R38, UR10 ;  /* 0x0000000a26027c20 */ /* 0x000fe20008410000 */
[----:B------:R-:W-:Y:S01]  /*3cd0*/  FMUL.FTZ R36, R36, UR10 ;  /* 0x0000000a24247c20 */ /* 0x000fe20008410000 */
[----:B------:R-:W-:-:S02]  /*3ce0*/  FMUL.FTZ R53, R37, UR10 ;  /* 0x0000000a25357c20 */ /* 0x000fc40008410000 */
[----:B------:R5:W-:Y:S01]  /*3cf0*/  MUFU.TANH R55, R40 ;  /* 0x0000002800377308 */ /* 0x000be20000002400 */
[C---:B--2---:R-:W-:Y:S01]  /*3d00*/  HMMA.16816.F32.BF16 R12, R60.reuse, R10, R12 ;  /* 0x0000000a3c0c723c */ /* 0x044fe2000004180c */
[----:B------:R-:W-:Y:S01]  /*3d10*/  FMUL.FTZ R10, R39, UR10 ;  /* 0x0000000a270a7c20 */ /* 0x000fe20008410000 */
[----:B---3--:R-:W-:Y:S01]  /*3d20*/  FMUL.FTZ R44, R24, UR10 ;  /* 0x0000000a182c7c20 */ /* 0x008fe20008410000 */
[----:B------:R-:W-:Y:S01]  /*3d30*/  FMUL.FTZ R52, R33, UR10 ;  /* 0x0000000a21347c20 */ /* 0x000fe20008410000 */
[----:B------:R-:W-:Y:S01]  /*3d40*/  FMUL.FTZ R11, R42, UR10 ;  /* 0x0000000a2a0b7c20 */ /* 0x000fe20008410000 */
[----:B------:R-:W-:Y:S02]  /*3d50*/  FMUL.FTZ R42, R25, UR10 ;  /* 0x0000000a192a7c20 */ /* 0x000fe40008410000 */
[----:B------:R2:W-:Y:S01]  /*3d60*/  MUFU.TANH R39, R2 ;  /* 0x0000000200277308 */ /* 0x0005e20000002400 */
[C---:B----4-:R-:W-:Y:S01]  /*3d70*/  HMMA.16816.F32.BF16 R88, R60.reuse, R50, R88 ;  /* 0x000000323c58723c */ /* 0x050fe20000041858 */
[----:B-1----:R-:W-:Y:S01]  /*3d80*/  FMUL.FTZ R45, R32, UR10 ;  /* 0x0000000a202d7c20 */ /* 0x002fe20008410000 */
[----:B------:R-:W-:Y:S01]  /*3d90*/  FMUL.FTZ R50, R35, UR10 ;  /* 0x0000000a23327c20 */ /* 0x000fe20008410000 */
[----:B------:R-:W-:Y:S01]  /*3da0*/  FMUL.FTZ R38, R20, UR10 ;  /* 0x0000000a14267c20 */ /* 0x000fe20008410000 */
[----:B------:R-:W-:Y:S01]  /*3db0*/  FMUL.FTZ R35, R22, UR10 ;  /* 0x0000000a16237c20 */ /* 0x000fe20008410000 */
[----:B------:R-:W-:Y:S01]  /*3dc0*/  FMUL.FTZ R51, R34, UR10 ;  /* 0x0000000a22337c20 */ /* 0x000fe20008410000 */
[----:B------:R-:W-:Y:S01]  /*3dd0*/  FMUL.FTZ R34, R23, UR10 ;  /* 0x0000000a17227c20 */ /* 0x000fe20008410000 */
[----:B------:R-:W-:Y:S01]  /*3de0*/  MUFU.TANH R87, R45 ;  /* 0x0000002d00577308 */ /* 0x000fe20000002400 */
[C---:B------:R-:W-:Y:S01]  /*3df0*/  HMMA.16816.F32.BF16 R16, R60.reuse, R8, R16 ;  /* 0x000000083c10723c */ /* 0x040fe20000041810 */
[----:B-----5:R-:W-:Y:S01]  /*3e00*/  FMUL.FTZ R40, R27, UR10 ;  /* 0x0000000a1b287c20 */ /* 0x020fe20008410000 */
[----:B------:R-:W-:Y:S01]  /*3e10*/  FMUL.FTZ R9, R41, UR10 ;  /* 0x0000000a29097c20 */ /* 0x000fe20008410000 */
[----:B------:R-:W-:Y:S01]  /*3e20*/  FMUL.FTZ R27, R13, UR10 ;  /* 0x0000000a0d1b7c20 */ /* 0x000fe20008410000 */
[----:B------:R-:W-:Y:S01]  /*3e30*/  FMUL.FTZ R24, R14, UR10 ;  /* 0x0000000a0e187c20 */ /* 0x000fe20008410000 */
[----:B------:R-:W-:Y:S01]  /*3e40*/  FMUL.FTZ R41, R26, UR10 ;  /* 0x0000000a1a297c20 */ /* 0x000fe20008410000 */
[----:B------:R-:W-:Y:S01]  /*3e50*/  FMUL.FTZ R22, R15, UR10 ;  /* 0x0000000a0f167c20 */ /* 0x000fe20008410000 */
[----:B------:R-:W-:Y:S01]  /*3e60*/  MUFU.TANH R37, R36 ;  /* 0x0000002400257308 */ /* 0x000fe20000002400 */
[----:B------:R-:W-:Y:S01]  /*3e70*/  HMMA.16816.F32.BF16 R28, R60, R70, R28 ;  /* 0x000000463c1c723c */ /* 0x000fe2000004181c */
[----:B--2---:R-:W-:-:S02]  /*3e80*/  IMAD.IADD R2, R121, 0x1, R132 ;  /* 0x0000000179027824 */ /* 0x004fc400078e0284 */
[----:B------:R-:W-:Y:S01]  /*3e90*/  FMUL.FTZ R13, R90, UR10 ;  /* 0x0000000a5a0d7c20 */ /* 0x000fe20008410000 */
[----:B------:R-:W-:Y:S01]  /*3ea0*/  FMUL.FTZ R88, R88, UR10 ;  /* 0x0000000a58587c20 */ /* 0x000fe20008410000 */
[C---:B------:R-:W-:Y:S02]  /*3eb0*/  VIADD R14, R2.reuse, 0x78 ;  /* 0x00000078020e7836 */ /* 0x040fe40000000000 */
[----:B------:R-:W-:Y:S01]  /*3ec0*/  FMUL.FTZ R89, R89, UR10 ;  /* 0x0000000a59597c20 */ /* 0x000fe20008410000 */
[----:B------:R-:W-:Y:S01]  /*3ed0*/  VIADD R20, R2, 0x1 ;  /* 0x0000000102147836 */ /* 0x000fe20000000000 */
[----:B------:R-:W-:Y:S01]  /*3ee0*/  HMMA.16816.F32.BF16 R96, R60, R48, R96 ;  /* 0x000000303c60723c */ /* 0x000fe20000041860 */
[----:B------:R-:W1:Y:S01]  /*3ef0*/  MUFU.TANH R13, R13 ;  /* 0x0000000d000d7308 */ /* 0x000e620000002400 */
[CC--:B------:R-:W-:Y:S01]  /*3f00*/  ISETP.GE.AND P1, PT, R14.reuse, R135.reuse, PT ;  /* 0x000000870e00720c */ /* 0x0c0fe20003f26270 */
[----:B------:R-:W-:Y:S01]  /*3f10*/  FMUL.FTZ R32, R17, UR10 ;  /* 0x0000000a11207c20 */ /* 0x000fe20008410000 */
[----:B------:R-:W-:Y:S01]  /*3f20*/  ISETP.GE.AND P0, PT, R14, R134, PT ;  /* 0x000000860e00720c */ /* 0x000fe20003f06270 */
[----:B------:R-:W-:Y:S01]  /*3f30*/  FMUL.FTZ R33, R16, UR10 ;  /* 0x0000000a10217c20 */ /* 0x000fe20008410000 */
[----:B------:R-:W-:Y:S01]  /*3f40*/  I2FP.F32.U32 R14, R14 ;  /* 0x0000000e000e7245 */ /* 0x000fe20000201000 */
[----:B------:R-:W-:Y:S01]  /*3f50*/  VIADD R16, R2, 0x10 ;  /* 0x0000001002107836 */ /* 0x000fe20000000000 */
[CC--:B------:R-:W-:Y:S01]  /*3f60*/  ISETP.GE.AND P6, PT, R20.reuse, R135.reuse, PT ;  /* 0x000000871400720c */ /* 0x0c0fe20003fc6270 */
[----:B------:R-:W2:Y:S01]  /*3f70*/  MUFU.TANH R17, R88 ;  /* 0x0000005800117308 */ /* 0x000ea20000002400 */
[----:B------:R-:W-:Y:S01]  /*3f80*/  ISETP.GE.AND P3, PT, R20, R134, PT ;  /* 0x000000861400720c */ /* 0x000fe20003f66270 */
[----:B------:R-:W-:Y:S01]  /*3f90*/  FMUL.FTZ R8, R28, UR10 ;  /* 0x0000000a1c087c20 */ /* 0x000fe20008410000 */
[----:B------:R-:W-:Y:S01]  /*3fa0*/  FMUL.FTZ R28, R12, UR10 ;  /* 0x0000000a0c1c7c20 */ /* 0x000fe20008410000 */
[----:B------:R-:W-:Y:S01]  /*3fb0*/  VIADD R12, R2, 0x8 ;  /* 0x00000008020c7836 */ /* 0x000fe20000000000 */
[----:B------:R-:W-:Y:S01]  /*3fc0*/  I2FP.F32.U32 R20, R20 ;  /* 0x0000001400147245 */ /* 0x000fe20000201000 */
[----:B------:R-:W-:Y:S01]  /*3fd0*/  FMUL.FTZ R48, R30, UR10 ;  /* 0x0000000a1e307c20 */ /* 0x000fe20008410000 */
[----:B------:R-:W-:Y:S01]  /*3fe0*/  FMUL.FTZ R30, R19, UR10 ;  /* 0x0000000a131e7c20 */ /* 0x000fe20008410000 */
[----:B------:R3:W-:Y:S01]  /*3ff0*/  MUFU.TANH R63, R10 ;  /* 0x0000000a003f7308 */ /* 0x0007e20000002400 */
[----:B-1----:R-:W-:Y:S01]  /*4000*/  FFMA.FTZ R13, R0, R14, R13 ;  /* 0x0000000e000d7223 */ /* 0x002fe2000001000d */
[CC--:B------:R-:W-:Y:S01]  /*4010*/  ISETP.GE.AND P5, PT, R12.reuse, R135.reuse, PT ;  /* 0x000000870c00720c */ /* 0x0c0fe20003fa6270 */
[----:B------:R-:W-:Y:S01]  /*4020*/  FMUL.FTZ R36, R21, UR10 ;  /* 0x0000000a15247c20 */ /* 0x000fe20008410000 */
[----:B------:R-:W-:Y:S01]  /*4030*/  ISETP.GE.AND P2, PT, R12, R134, PT ;  /* 0x000000860c00720c */ /* 0x000fe20003f46270 */
[C---:B------:R-:W-:Y:S01]  /*4040*/  VIADD R21, R2.reuse, 0x19 ;  /* 0x0000001902157836 */ /* 0x040fe20000000000 */
[----:B------:R-:W-:Y:S01]  /*4050*/  FSEL R26, R13, -INF , !P0 ;  /* 0xff8000000d1a7808 */ /* 0x000fe20004000000 */
[----:B------:R-:W-:Y:S01]  /*4060*/  VIADD R64, R2, 0x20 ;  /* 0x0000002002407836 */ /* 0x000fe20000000000 */
[----:B------:R1:W-:Y:S01]  /*4070*/  MUFU.TANH R71, R46 ;  /* 0x0000002e00477308 */ /* 0x0003e20000002400 */
[----:B--2---:R-:W-:Y:S01]  /*4080*/  FFMA.FTZ R17, R0, R14, R17 ;  /* 0x0000000e00117223 */ /* 0x004fe20000010011 */
[C---:B------:R-:W-:Y:S01]  /*4090*/  IADD3 R14, PT, PT, R2.reuse, 0x9, RZ ;  /* 0x00000009020e7810 */ /* 0x040fe20007ffe0ff */
[----:B------:R-:W-:Y:S01]  /*40a0*/  VIADD R106, R2, 0x21 ;  /* 0x00000021026a7836 */ /* 0x000fe20000000000 */
[-C--:B------:R-:W-:Y:S01]  /*40b0*/  ISETP.GE.AND P0, PT, R16, R135.reuse, PT ;  /* 0x000000871000720c */ /* 0x080fe20003f06270 */
[----:B------:R-:W-:Y:S01]  /*40c0*/  VIADD R62, R2, 0x28 ;  /* 0x00000028023e7836 */ /* 0x000fe20000000000 */
[----:B------:R-:W-:Y:S01]  /*40d0*/  FSEL R45, R17, -INF , !P1 ;  /* 0xff800000112d7808 */ /* 0x000fe20004800000 */
[----:B------:R-:W-:Y:S01]  /*40e0*/  FMUL.FTZ R49, R29, UR10 ;  /* 0x0000000a1d317c20 */ /* 0x000fe20008410000 */
[-C--:B------:R-:W-:Y:S01]  /*40f0*/  ISETP.GE.AND P4, PT, R14, R135.reuse, PT ;  /* 0x000000870e00720c */ /* 0x080fe20003f86270 */
[----:B------:R-:W2:Y:S01]  /*4100*/  MUFU.TANH R67, R67 ;  /* 0x0000004300437308 */ /* 0x000ea20000002400 */
[----:B---3--:R-:W-:Y:S01]  /*4110*/  I2FP.F32.U32 R10, R12 ;  /* 0x0000000c000a7245 */ /* 0x008fe20000201000 */
[----:B------:R-:W-:Y:S01]  /*4120*/  FFMA.FTZ R12, R0, R20, R95 ;  /* 0x00000014000c7223 */ /* 0x000fe2000001005f */
[----:B------:R-:W-:Y:S01]  /*4130*/  ISETP.GE.AND P1, PT, R14, R134, PT ;  /* 0x000000860e00720c */ /* 0x000fe20003f26270 */
[C---:B------:R-:W-:Y:S01]  /*4140*/  FFMA.FTZ R20, R0.reuse, R20, R105 ;  /* 0x0000001400147223 */ /* 0x040fe20000010069 */
[----:B------:R-:W-:Y:S01]  /*4150*/  I2FP.F32.U32 R14, R14 ;  /* 0x0000000e000e7245 */ /* 0x000fe20000201000 */
[-C--:B------:R-:W-:Y:S01]  /*4160*/  FFMA.FTZ R19, R0, R10.reuse, R107 ;  /* 0x0000000a00137223 */ /* 0x080fe2000001006b */
[----:B------:R-:W-:Y:S01]  /*4170*/  FSEL R13, R12, -INF , !P6 ;  /* 0xff8000000c0d7808 */ /* 0x000fe20007000000 */
[----:B-1----:R-:W-:Y:S01]  /*4180*/  FMUL.FTZ R46, R31, UR10 ;  /* 0x0000000a1f2e7c20 */ /* 0x002fe20008410000 */
[----:B------:R-:W-:Y:S01]  /*4190*/  FMUL.FTZ R31, R18, UR10 ;  /* 0x0000000a121f7c20 */ /* 0x000fe20008410000 */
[C---:B------:R-:W-:Y:S01]  /*41a0*/  FFMA.FTZ R10, R0.reuse, R10, R109 ;  /* 0x0000000a000a7223 */ /* 0x040fe2000001006d */
[CC--:B------:R-:W-:Y:S01]  /*41b0*/  FFMA.FTZ R15, R0.reuse, R14.reuse, R73 ;  /* 0x0000000e000f7223 */ /* 0x0c0fe20000010049 */
[----:B------:R-:W-:Y:S01]  /*41c0*/  FFMA.FTZ R12, R0, R14, R75 ;  /* 0x0000000e000c7223 */ /* 0x000fe2000001004b */
[----:B------:R-:W-:Y:S01]  /*41d0*/  VIADD R18, R2, 0x11 ;  /* 0x0000001102127836 */ /* 0x000fe20000000000 */
[----:B------:R-:W-:Y:S01]  /*41e0*/  ISETP.GE.AND P6, PT, R16, R134, PT ;  /* 0x000000861000720c */ /* 0x000fe20003fc6270 */
[----:B------:R-:W-:Y:S01]  /*41f0*/  VIADD R14, R2, 0x18 ;  /* 0x00000018020e7836 */ /* 0x000fe20000000000 */
[----:B------:R-:W-:Y:S01]  /*4200*/  I2FP.F32.U32 R16, R16 ;  /* 0x0000001000107245 */ /* 0x000fe20000201000 */
[----:B------:R1:W-:Y:S01]  /*4210*/  MUFU.TANH R107, R8 ;  /* 0x00000008006b7308 */ /* 0x0003e20000002400 */
[----:B------:R-:W-:Y:S01]  /*4220*/  FSEL R20, R20, -INF , !P3 ;  /* 0xff80000014147808 */ /* 0x000fe20005800000 */
[----:B------:R-:W-:Y:S01]  /*4230*/  VIADD R140, R2, 0x30 ;  /* 0x00000030028c7836 */ /* 0x000fe20000000000 */
[----:B------:R-:W-:Y:S01]  /*4240*/  FSEL R19, R19, -INF , !P5 ;  /* 0xff80000013137808 */ /* 0x000fe20006800000 */
[-C--:B------:R-:W-:Y:S01]  /*4250*/  FFMA.FTZ R23, R0, R16.reuse, R111 ;  /* 0x0000001000177223 */ /* 0x080fe2000001006f */
[-C--:B------:R-:W-:Y:S01]  /*4260*/  ISETP.GE.AND P3, PT, R18, R135.reuse, PT ;  /* 0x000000871200720c */ /* 0x080fe20003f66270 */
[----:B------:R-:W-:Y:S01]  /*4270*/  FFMA.FTZ R16, R0, R16, R115 ;  /* 0x0000001000107223 */ /* 0x000fe20000010073 */
[----:B------:R-:W-:Y:S01]  /*4280*/  ISETP.GE.AND P5, PT, R18, R134, PT ;  /* 0x000000861200720c */ /* 0x000fe20003fa6270 */
[----:B------:R-:W3:Y:S01]  /*4290*/  MUFU.TANH R11, R11 ;  /* 0x0000000b000b7308 */ /* 0x000ee20000002400 */
[----:B------:R-:W-:Y:S01]  /*42a0*/  FSEL R10, R10, -INF , !P2 ;  /* 0xff8000000a0a7808 */ /* 0x000fe20005000000 */
[C---:B------:R-:W-:Y:S01]  /*42b0*/  VIADD R66, R2.reuse, 0x29 ;  /* 0x0000002902427836 */ /* 0x040fe20000000000 */
[----:B------:R-:W-:Y:S01]  /*42c0*/  FSEL R15, R15, -INF , !P4 ;  /* 0xff8000000f0f7808 */ /* 0x000fe20006000000 */
[----:B------:R-:W-:Y:S01]  /*42d0*/  VIADD R118, R2, 0x39 ;  /* 0x0000003902767836 */ /* 0x000fe20000000000 */
[----:B------:R-:W-:Y:S01]  /*42e0*/  I2FP.F32.U32 R18, R18 ;  /* 0x0000001200127245 */ /* 0x000fe20000201000 */
[----:B------:R-:W-:Y:S01]  /*42f0*/  FMUL.FTZ R98, R98, UR10 ;  /* 0x0000000a62627c20 */ /* 0x000fe20008410000 */
[C---:B------:R-:W-:Y:S01]  /*4300*/  ISETP.GE.AND P2, PT, R14.reuse, R135, PT ;  /* 0x000000870e00720c */ /* 0x040fe20003f46270 */
[----:B------:R-:W-:Y:S01]  /*4310*/  MUFU.TANH R9, R9 ;  /* 0x0000000900097308 */ /* 0x000fe20000002400 */
[----:B------:R-:W-:Y:S01]  /*4320*/  ISETP.GE.AND P4, PT, R14, R134, PT ;  /* 0x000000860e00720c */ /* 0x000fe20003f86270 */
[C---:B------:R-:W-:Y:S01]  /*4330*/  FFMA.FTZ R17, R0.reuse, R18, R113 ;  /* 0x0000001200117223 */ /* 0x040fe20000010071 */
[----:B------:R-:W-:Y:S01]  /*4340*/  I2FP.F32.U32 R14, R14 ;  /* 0x0000000e000e7245 */ /* 0x000fe20000201000 */
[----:B------:R-:W-:Y:S01]  /*4350*/  FFMA.FTZ R18, R0, R18, R77 ;  /* 0x0000001200127223 */ /* 0x000fe2000001004d */
[----:B-1----:R-:W-:Y:S01]  /*4360*/  FSEL R8, R12, -INF , !P1 ;  /* 0xff8000000c087808 */ /* 0x002fe20004800000 */
[----:B------:R-:W-:Y:S01]  /*4370*/  FMUL.FTZ R96, R96, UR10 ;  /* 0x0000000a60607c20 */ /* 0x000fe20008410000 */
[----:B------:R-:W-:Y:S01]  /*4380*/  I2FP.F32.U32 R12, R21 ;  /* 0x00000015000c7245 */ /* 0x000fe20000201000 */
[CC--:B------:R-:W-:Y:S01]  /*4390*/  FFMA.FTZ R25, R0.reuse, R14.reuse, R79 ;  /* 0x0000000e00197223 */ /* 0x0c0fe2000001004f */
[----:B------:R-:W-:Y:S01]  /*43a0*/  FSEL R23, R23, -INF , !P0 ;  /* 0xff80000017177808 */ /* 0x000fe20004000000 */
[C---:B------:R-:W-:Y:S01]  /*43b0*/  FFMA.FTZ R14, R0.reuse, R14, R81 ;  /* 0x0000000e000e7223 */ /* 0x040fe20000010051 */
[CC--:B------:R-:W-:Y:S01]  /*43c0*/  ISETP.GE.AND P1, PT, R21.reuse, R135.reuse, PT ;  /* 0x000000871500720c */ /* 0x0c0fe20003f26270 */
[----:B------:R1:W-:Y:S01]  /*43d0*/  MUFU.TANH R29, R53 ;  /* 0x00000035001d7308 */ /* 0x0003e20000002400 */
[----:B------:R-:W-:Y:S01]  /*43e0*/  ISETP.GE.AND P0, PT, R21, R134, PT ;  /* 0x000000861500720c */ /* 0x000fe20003f06270 */
[-C--:B------:R-:W-:Y:S01]  /*43f0*/  FFMA.FTZ R21, R0, R12.reuse, R65 ;  /* 0x0000000c00157223 */ /* 0x080fe20000010041 */
[----:B------:R-:W-:Y:S01]  /*4400*/  FSEL R16, R16, -INF , !P6 ;  /* 0xff80000010107808 */ /* 0x000fe20007000000 */
[----:B--2---:R-:W-:Y:S01]  /*4410*/  FFMA.FTZ R12, R0, R12, R67 ;  /* 0x0000000c000c7223 */ /* 0x004fe20000010043 */
[----:B------:R-:W-:Y:S01]  /*4420*/  FSEL R17, R17, -INF , !P3 ;  /* 0xff80000011117808 */ /* 0x000fe20005800000 */
[----:B------:R-:W-:Y:S01]  /*4430*/  FMUL.FTZ R97, R97, UR10 ;  /* 0x0000000a61617c20 */ /* 0x000fe20008410000 */
[C---:B------:R-:W-:Y:S01]  /*4440*/  ISETP.GE.AND P6, PT, R64.reuse, R135, PT ;  /* 0x000000874000720c */ /* 0x040fe20003fc6270 */
[----:B------:R2:W-:Y:S01]  /*4450*/  MUFU.TANH R75, R49 ;  /* 0x00000031004b7308 */ /* 0x0005e20000002400 */
[----:B------:R-:W-:Y:S01]  /*4460*/  ISETP.GE.AND P3, PT, R64, R134, PT ;  /* 0x000000864000720c */ /* 0x000fe20003f66270 */
[----:B------:R-:W-:Y:S01]  /*4470*/  FMUL.FTZ R99, R99, UR10 ;  /* 0x0000000a63637c20 */ /* 0x000fe20008410000 */
[----:B------:R-:W-:Y:S01]  /*4480*/  FSEL R18, R18, -INF , !P5 ;  /* 0xff80000012127808 */ /* 0x000fe20006800000 */
[----:B------:R-:W-:Y:S01]  /*4490*/  FMUL.FTZ R91, R91, UR10 ;  /* 0x0000000a5b5b7c20 */ /* 0x000fe20008410000 */
[----:B------:R-:W-:-:S02]  /*44a0*/  FSEL R25, R25, -INF , !P2 ;  /* 0xff80000019197808 */ /* 0x000fc40005000000 */
[----:B------:R-:W-:Y:S01]  /*44b0*/  I2FP.F32.U32 R64, R64 ;  /* 0x0000004000407245 */ /* 0x000fe20000201000 */
[----:B------:R-:W4:Y:S01]  /*44c0*/  MUFU.TANH R47, R47 ;  /* 0x0000002f002f7308 */ /* 0x000f220000002400 */
[CC--:B------:R-:W-:Y:S02]  /*44d0*/  ISETP.GE.AND P5, PT, R106.reuse, R135.reuse, PT ;  /* 0x000000876a00720c */ /* 0x0c0fe40003fa6270 */
[----:B------:R-:W-:Y:S01]  /*44e0*/  ISETP.GE.AND P2, PT, R106, R134, PT ;  /* 0x000000866a00720c */ /* 0x000fe20003f46270 */
[C---:B-1----:R-:W-:Y:S01]  /*44f0*/  FFMA.FTZ R53, R0.reuse, R64, R117 ;  /* 0x0000004000357223 */ /* 0x042fe20000010075 */
[----:B------:R-:W-:Y:S01]  /*4500*/  I2FP.F32.U32 R106, R106 ;  /* 0x0000006a006a7245 */ /* 0x000fe20000201000 */
[----:B------:R-:W-:Y:S01]  /*4510*/  FFMA.FTZ R64, R0, R64, R85 ;  /* 0x0000004000407223 */ /* 0x000fe20000010055 */
[----:B------:R-:W-:Y:S01]  /*4520*/  FSEL R14, R14, -INF , !P4 ;  /* 0xff8000000e0e7808 */ /* 0x000fe20006000000 */
[----:B------:R1:W-:Y:S01]  /*4530*/  MUFU.TANH R77, R46 ;  /* 0x0000002e004d7308 */ /* 0x0003e20000002400 */
[----:B------:R-:W-:Y:S01]  /*4540*/  FSEL R21, R21, -INF , !P1 ;  /* 0xff80000015157808 */ /* 0x000fe20004800000 */
[-C--:B--2---:R-:W-:Y:S01]  /*4550*/  FFMA.FTZ R49, R0, R106.reuse, R83 ;  /* 0x0000006a00317223 */ /* 0x084fe20000010053 */
[----:B------:R-:W-:Y:S01]  /*4560*/  ISETP.GE.AND P4, PT, R62, R135, PT ;  /* 0x000000873e00720c */ /* 0x000fe20003f86270 */
[----:B------:R-:W-:Y:S01]  /*4570*/  FFMA.FTZ R106, R0, R106, R57 ;  /* 0x0000006a006a7223 */ /* 0x000fe20000010039 */
[----:B------:R-:W-:-:S02]  /*4580*/  ISETP.GE.AND P1, PT, R62, R134, PT ;  /* 0x000000863e00720c */ /* 0x000fc40003f26270 */
[----:B------:R-:W-:Y:S01]  /*4590*/  I2FP.F32.U32 R62, R62 ;  /* 0x0000003e003e7245 */ /* 0x000fe20000201000 */
[----:B------:R2:W-:Y:S01]  /*45a0*/  MUFU.TANH R81, R44 ;  /* 0x0000002c00517308 */ /* 0x0005e20000002400 */
[----:B------:R-:W-:Y:S02]  /*45b0*/  FSEL R64, R64, -INF , !P3 ;  /* 0xff80000040407808 */ /* 0x000fe40005800000 */
[----:B------:R-:W-:Y:S02]  /*45c0*/  FSEL R49, R49, -INF , !P5 ;  /* 0xff80000031317808 */ /* 0x000fe40006800000 */
[C---:B------:R-:W-:Y:S02]  /*45d0*/  ISETP.GE.AND P3, PT, R140.reuse, R135, PT ;  /* 0x000000878c00720c */ /* 0x040fe40003f66270 */
[----:B------:R-:W-:Y:S01]  /*45e0*/  ISETP.GE.AND P5, PT, R140, R134, PT ;  /* 0x000000868c00720c */ /* 0x000fe20003fa6270 */
[----:B------:R5:W4:Y:S01]  /*45f0*/  MUFU.TANH R95, R51 ;  /* 0x00000033005f7308 */ /* 0x000b220000002400 */
[C---:B-1----:R-:W-:Y:S01]  /*4600*/  FFMA.FTZ R46, R0.reuse, R62, R59 ;  /* 0x0000003e002e7223 */ /* 0x042fe2000001003b */
[----:B------:R-:W-:Y:S01]  /*4610*/  I2FP.F32.U32 R140, R140 ;  /* 0x0000008c008c7245 */ /* 0x000fe20000201000 */
[----:B------:R-:W-:Y:S01]  /*4620*/  FFMA.FTZ R62, R0, R62, R71 ;  /* 0x0000003e003e7223 */ /* 0x000fe20000010047 */
[----:B------:R-:W-:-:S02]  /*4630*/  FSEL R106, R106, -INF , !P2 ;  /* 0xff8000006a6a7808 */ /* 0x000fc40005000000 */
[----:B------:R-:W-:Y:S01]  /*4640*/  FSEL R12, R12, -INF , !P0 ;  /* 0xff8000000c0c7808 */ /* 0x000fe20004000000 */
[-C--:B------:R-:W-:Y:S01]  /*4650*/  FFMA.FTZ R55, R0, R140.reuse, R55 ;  /* 0x0000008c00377223 */ /* 0x080fe20000010037 */
[----:B------:R1:W-:Y:S01]  /*4660*/  MUFU.TANH R59, R41 ;  /* 0x00000029003b7308 */ /* 0x0003e20000002400 */
[----:B--2---:R-:W-:Y:S01]  /*4670*/  IADD3 R44, PT, PT, R2, 0x31, RZ ;  /* 0x00000031022c7810 */ /* 0x004fe20007ffe0ff */
[----:B---3--:R-:W-:Y:S01]  /*4680*/  FFMA.FTZ R140, R0, R140, R11 ;  /* 0x0000008c008c7223 */ /* 0x008fe2000001000b */
[----:B------:R-:W-:Y:S02]  /*4690*/  FSEL R53, R53, -INF , !P6 ;  /* 0xff80000035357808 */ /* 0x000fe40007000000 */
[-C--:B------:R-:W-:Y:S02]  /*46a0*/  ISETP.GE.AND P2, PT, R44, R135.reuse, PT ;  /* 0x000000872c00720c */ /* 0x080fe40003f46270 */
[C---:B------:R-:W-:Y:S01]  /*46b0*/  ISETP.GE.AND P0, PT, R66.reuse, R135, PT ;  /* 0x000000874200720c */ /* 0x040fe20003f06270 */
[----:B------:R2:W-:Y:S01]  /*46c0*/  MUFU.TANH R11, R38 ;  /* 0x00000026000b7308 */ /* 0x0005e20000002400 */
[----:B------:R-:W-:-:S02]  /*46d0*/  ISETP.GE.AND P6, PT, R66, R134, PT ;  /* 0x000000864200720c */ /* 0x000fc40003fc6270 */
[----:B------:R-:W-:Y:S02]  /*46e0*/  I2FP.F32.U32 R66, R66 ;  /* 0x0000004200427245 */ /* 0x000fe40000201000 */
[----:B------:R-:W-:Y:S02]  /*46f0*/  FSEL R140, R140, -INF , !P5 ;  /* 0xff8000008c8c7808 */ /* 0x000fe40006800000 */
[----:B------:R-:W-:Y:S01]  /*4700*/  FSEL R105, R55, -INF , !P3 ;  /* 0xff80000037697808 */ /* 0x000fe20005800000 */
[-C--:B-----5:R-:W-:Y:S01]  /*4710*/  FFMA.FTZ R51, R0, R66.reuse, R69 ;  /* 0x0000004200337223 */ /* 0x0a0fe20000010045 */
[----:B-1----:R-:W-:Y:S01]  /*4720*/  FSEL R41, R46, -INF , !P4 ;  /* 0xff8000002e297808 */ /* 0x002fe20006000000 */
[----:B----4-:R-:W-:Y:S01]  /*4730*/  FFMA.FTZ R66, R0, R66, R47 ;  /* 0x0000004200427223 */ /* 0x010fe2000001002f */
[----:B------:R-:W-:Y:S01]  /*4740*/  ISETP.GE.AND P4, PT, R44, R134, PT ;  /* 0x000000862c00720c */ /* 0x000fe20003f86270 */
[----:B------:R1:W-:Y:S01]  /*4750*/  MUFU.TANH R57, R42 ;  /* 0x0000002a00397308 */ /* 0x0003e20000002400 */
[----:B------:R-:W-:-:S02]  /*4760*/  I2FP.F32.U32 R44, R44 ;  /* 0x0000002c002c7245 */ /* 0x000fc40000201000 */
[----:B------:R-:W-:Y:S01]  /*4770*/  FSEL R66, R66, -INF , !P6 ;  /* 0xff80000042427808 */ /* 0x000fe20007000000 */
[----:B--2---:R-:W-:Y:S02]  /*4780*/  VIADD R38, R2, 0x40 ;  /* 0x0000004002267836 */ /* 0x004fe40000000000 */
[----:B------:R-:W-:Y:S01]  /*4790*/  FFMA.FTZ R65, R0, R44, R9 ;  /* 0x0000002c00417223 */ /* 0x000fe20000010009 */
[CC--:B------:R-:W-:Y:S01]  /*47a0*/  ISETP.GE.AND P6, PT, R118.reuse, R135.reuse, PT ;  /* 0x000000877600720c */ /* 0x0c0fe20003fc6270 */
[----:B------:R-:W-:Y:S01]  /*47b0*/  MUFU.TANH R79, R48 ;  /* 0x00000030004f7308 */ /* 0x000fe20000002400 */
[----:B------:R-:W-:Y:S02]  /*47c0*/  ISETP.GE.AND P3, PT, R118, R134, PT ;  /* 0x000000867600720c */ /* 0x000fe40003f66270 */
[----:B------:R-:W-:Y:S02]  /*47d0*/  FSEL R65, R65, -INF , !P2 ;  /* 0xff80000041417808 */ /* 0x000fe40005000000 */
[----:B------:R-:W-:-:S02]  /*47e0*/  ISETP.GE.AND P5, PT, R38, R135, PT ;  /* 0x000000872600720c */ /* 0x000fc40003fa6270 */
[----:B------:R-:W-:Y:S01]  /*47f0*/  ISETP.GE.AND P2, PT, R38, R134, PT ;  /* 0x000000862600720c */ /* 0x000fe20003f46270 */
[----:B------:R-:W2:Y:S01]  /*4800*/  MUFU.TANH R43, R43 ;  /* 0x0000002b002b7308 */ /* 0x000ea20000002400 */
[----:B-1----:R-:W-:Y:S01]  /*4810*/  VIADD R42, R2, 0x38 ;  /* 0x00000038022a7836 */ /* 0x002fe20000000000 */
[----:B------:R-:W-:Y:S02]  /*4820*/  I2FP.F32.U32 R38, R38 ;  /* 0x0000002600267245 */ /* 0x000fe40000201000 */
[----:B------:R-:W-:Y:S02]  /*4830*/  I2FP.F32.U32 R118, R118 ;  /* 0x0000007600767245 */ /* 0x000fe40000201000 */
[----:B------:R-:W-:Y:S01]  /*4840*/  FSEL R62, R62, -INF , !P1 ;  /* 0xff8000003e3e7808 */ /* 0x000fe20004800000 */
[CC--:B------:R-:W-:Y:S01]  /*4850*/  FFMA.FTZ R87, R0.reuse, R38.reuse, R87 ;  /* 0x0000002600577223 */ /* 0x0c0fe20000010057 */
[----:B------:R-:W1:Y:S01]  /*4860*/  MUFU.TANH R61, R52 ;  /* 0x00000034003d7308 */ /* 0x000e620000002400 */
[----:B------:R-:W-:Y:S01]  /*4870*/  FFMA.FTZ R95, R0, R38, R95 ;  /* 0x00000026005f7223 */ /* 0x000fe2000001005f */
[----:B------:R-:W-:Y:S01]  /*4880*/  VIADD R38, R2, 0x48 ;  /* 0x0000004802267836 */ /* 0x000fe20000000000 */
[----:B------:R-:W-:-:S02]  /*4890*/  ISETP.GE.AND P1, PT, R42, R135, PT ;  /* 0x000000872a00720c */ /* 0x000fc40003f26270 */
[----:B------:R-:W-:Y:S02]  /*48a0*/  FSEL R127, R87, -INF , !P5 ;  /* 0xff800000577f7808 */ /* 0x000fe40006800000 */
[----:B------:R-:W-:Y:S01]  /*48b0*/  FSEL R51, R51, -INF , !P0 ;  /* 0xff80000033337808 */ /* 0x000fe20004000000 */
[----:B------:R-:W3:Y:S01]  /*48c0*/  MUFU.TANH R73, R50 ;  /* 0x0000003200497308 */ /* 0x000ee20000002400 */
[----:B--2---:R-:W-:Y:S01]  /*48d0*/  FFMA.FTZ R43, R0, R44, R43 ;  /* 0x0000002c002b7223 */ /* 0x004fe2000001002b */
[----:B------:R-:W-:Y:S02]  /*48e0*/  ISETP.GE.AND P0, PT, R42, R134, PT ;  /* 0x000000862a00720c */ /* 0x000fe40003f06270 */
[----:B------:R-:W-:Y:S02]  /*48f0*/  FSEL R138, R95, -INF , !P2 ;  /* 0xff8000005f8a7808 */ /* 0x000fe40005000000 */
[----:B------:R-:W-:Y:S02]  /*4900*/  FSEL R108, R43, -INF , !P4 ;  /* 0xff8000002b6c7808 */ /* 0x000fe40006000000 */
[----:B------:R2:W-:Y:S08]  /*4910*/  MUFU.TANH R47, R40 ;  /* 0x00000028002f7308 */ /* 0x0005f00000002400 */
[----:B------:R4:W-:Y:S08]  /*4920*/  MUFU.TANH R9, R36 ;  /* 0x0000002400097308 */ /* 0x0009f00000002400 */
[----:B------:R-:W5:Y:S01]  /*4930*/  MUFU.TANH R35, R35 ;  /* 0x0000002300237308 */ /* 0x000f620000002400 */
[----:B--2---:R-:W-:-:S05]  /*4940*/  I2FP.F32.U32 R40, R42 ;  /* 0x0000002a00287245 */ /* 0x004fca0000201000 */
[CC--:B------:R-:W-:Y:S01]  /*4950*/  FFMA.FTZ R37, R0.reuse, R40.reuse, R37 ;  /* 0x0000002800257223 */ /* 0x0c0fe20000010025 */
[----:B------:R-:W-:Y:S01]  /*4960*/  FFMA.FTZ R39, R0, R40, R39 ;  /* 0x0000002800277223 */ /* 0x000fe20000010027 */
[----:B------:R-:W-:Y:S02]  /*4970*/  VIADD R40, R2, 0x41 ;  /* 0x0000004102287836 */ /* 0x000fe40000000000 */
[CC--:B----4-:R-:W-:Y:S01]  /*4980*/  FFMA.FTZ R36, R0.reuse, R118.reuse, R29 ;  /* 0x0000007600247223 */ /* 0x0d0fe2000001001d */
[----:B------:R-:W-:Y:S01]  /*4990*/  FFMA.FTZ R118, R0, R118, R63 ;  /* 0x0000007600767223 */ /* 0x000fe2000001003f */
[----:B------:R2:W4:Y:S01]  /*49a0*/  MUFU.TANH R29, R34 ;  /* 0x00000022001d7308 */ /* 0x0005220000002400 */
[----:B------:R-:W-:Y:S02]  /*49b0*/  FSEL R67, R37, -INF , !P1 ;  /* 0xff80000025437808 */ /* 0x000fe40004800000 */
[----:B------:R-:W-:Y:S02]  /*49c0*/  I2FP.F32.U32 R37, R40 ;  /* 0x0000002800257245 */ /* 0x000fe40000201000 */
[----:B------:R-:W-:Y:S01]  /*49d0*/  FSEL R63, R36, -INF , !P6 ;  /* 0xff800000243f7808 */ /* 0x000fe20007000000 */
[----:B------:R-:W-:Y:S01]  /*49e0*/  VIADD R36, R2, 0x49 ;  /* 0x0000004902247836 */ /* 0x000fe20000000000 */
[----:B------:R-:W-:Y:S01]  /*49f0*/  FSEL R118, R118, -INF , !P3 ;  /* 0xff80000076767808 */ /* 0x000fe20005800000 */
[CC--:B-1----:R-:W-:Y:S01]  /*4a00*/  FFMA.FTZ R61, R0.reuse, R37.reuse, R61 ;  /* 0x00000025003d7223 */ /* 0x0c2fe2000001003d */
[----:B---3--:R-:W-:Y:S01]  /*4a10*/  FFMA.FTZ R73, R0, R37, R73 ;  /* 0x0000002500497223 */ /* 0x008fe20000010049 */
[-C--:B------:R-:W-:Y:S01]  /*4a20*/  ISETP.GE.AND P4, PT, R40, R135.reuse, PT ;  /* 0x000000872800720c */ /* 0x080fe20003f86270 */
[----:B------:R1:W-:Y:S01]  /*4a30*/  MUFU.TANH R37, R32 ;  /* 0x0000002000257308 */ /* 0x0003e20000002400 */
[----:B------:R-:W-:-:S02]  /*4a40*/  ISETP.GE.AND P3, PT, R36, R135, PT ;  /* 0x000000872400720c */ /* 0x000fc40003f66270 */
[----:B------:R-:W-:Y:S02]  /*4a50*/  ISETP.GE.AND P5, PT, R36, R134, PT ;  /* 0x000000862400720c */ /* 0x000fe40003fa6270 */
[----:B------:R-:W-:Y:S02]  /*4a60*/  I2FP.F32.U32 R36, R36 ;  /* 0x0000002400247245 */ /* 0x000fe40000201000 */
[----:B--2---:R-:W-:Y:S01]  /*4a70*/  I2FP.F32.U32 R34, R38 ;  /* 0x0000002600227245 */ /* 0x004fe20000201000 */
[----:B------:R-:W-:Y:S01]  /*4a80*/  MUFU.TANH R43, R28 ;  /* 0x0000001c002b7308 */ /* 0x000fe20000002400 */
[----:B------:R-:W-:Y:S01]  /*4a90*/  ISETP.GE.AND P6, PT, R38, R134, PT ;  /* 0x000000862600720c */ /* 0x000fe20003fc6270 */
[C---:B------:R-:W-:Y:S01]  /*4aa0*/  FFMA.FTZ R75, R0.reuse, R36, R75 ;  /* 0x00000024004b7223 */ /* 0x040fe2000001004b */
[----:B------:R-:W-:Y:S01]  /*4ab0*/  FSEL R104, R39, -INF , !P0 ;  /* 0xff80000027687808 */ /* 0x000fe20004000000 */
[CC--:B------:R-:W-:Y:S01]  /*4ac0*/  FFMA.FTZ R111, R0.reuse, R34.reuse, R107 ;  /* 0x00000022006f7223 */ /* 0x0c0fe2000001006b */
[----:B------:R-:W-:Y:S01]  /*4ad0*/  FFMA.FTZ R79, R0, R34, R79 ;  /* 0x00000022004f7223 */ /* 0x000fe2000001004f */
[----:B------:R-:W-:Y:S01]  /*4ae0*/  VIADD R34, R2, 0x50 ;  /* 0x0000005002227836 */ /* 0x000fe20000000000 */
[----:B------:R-:W-:Y:S01]  /*4af0*/  FSEL R107, R61, -INF , !P4 ;  /* 0xff8000003d6b7808 */ /* 0x000fe20006000000 */
[----:B------:R2:W-:Y:S01]  /*4b00*/  MUFU.TANH R39, R30 ;  /* 0x0000001e00277308 */ /* 0x0005e20000002400 */
[----:B------:R-:W-:Y:S01]  /*4b10*/  ISETP.GE.AND P1, PT, R40, R134, PT ;  /* 0x000000862800720c */ /* 0x000fe20003f26270 */
[----:B------:R-:W-:Y:S01]  /*4b20*/  FFMA.FTZ R77, R0, R36, R77 ;  /* 0x00000024004d7223 */ /* 0x000fe2000001004d */
[----:B-1----:R-:W-:-:S02]  /*4b30*/  I2FP.F32.U32 R32, R34 ;  /* 0x0000002200207245 */ /* 0x002fc40000201000 */
[CC--:B------:R-:W-:Y:S02]  /*4b40*/  ISETP.GE.AND P2, PT, R34.reuse, R135.reuse, PT ;  /* 0x000000872200720c */ /* 0x0c0fe40003f46270 */
[----:B------:R-:W-:Y:S01]  /*4b50*/  ISETP.GE.AND P4, PT, R34, R134, PT ;  /* 0x000000862200720c */ /* 0x000fe20003f86270 */
[CC--:B------:R-:W-:Y:S01]  /*4b60*/  FFMA.FTZ R81, R0.reuse, R32.reuse, R81 ;  /* 0x0000002000517223 */ /* 0x0c0fe20000010051 */
[----:B------:R-:W-:Y:S01]  /*4b70*/  FFMA.FTZ R59, R0, R32, R59 ;  /* 0x00000020003b7223 */ /* 0x000fe2000001003b */
[----:B------:R-:W-:Y:S01]  /*4b80*/  VIADD R32, R2, 0x58 ;  /* 0x0000005802207836 */ /* 0x000fe20000000000 */
[----:B------:R-:W-:Y:S01]  /*4b90*/  ISETP.GE.AND P0, PT, R38, R135, PT ;  /* 0x000000872600720c */ /* 0x000fe20003f06270 */
[----:B------:R-:W-:Y:S01]  /*4ba0*/  VIADD R34, R2, 0x51 ;  /* 0x0000005102227836 */ /* 0x000fe20000000000 */
[----:B------:R-:W-:Y:S01]  /*4bb0*/  FSEL R128, R79, -INF , !P6 ;  /* 0xff8000004f807808 */ /* 0x000fe20007000000 */
[----:B------:R-:W1:Y:S01]  /*4bc0*/  MUFU.TANH R31, R31 ;  /* 0x0000001f001f7308 */ /* 0x000e620000002400 */
[----:B------:R-:W-:-:S02]  /*4bd0*/  FSEL R119, R75, -INF , !P3 ;  /* 0xff8000004b777808 */ /* 0x000fc40005800000 */
[CC--:B------:R-:W-:Y:S02]  /*4be0*/  ISETP.GE.AND P6, PT, R32.reuse, R135.reuse, PT ;  /* 0x000000872000720c */ /* 0x0c0fe40003fc6270 */
[----:B------:R-:W-:Y:S02]  /*4bf0*/  ISETP.GE.AND P3, PT, R32, R134, PT ;  /* 0x000000862000720c */ /* 0x000fe40003f66270 */
[----:B--2---:R-:W-:Y:S01]  /*4c00*/  I2FP.F32.U32 R30, R32 ;  /* 0x00000020001e7245 */ /* 0x004fe20000201000 */
[----:B------:R2:W-:Y:S01]  /*4c10*/  MUFU.TANH R55, R24 ;  /* 0x0000001800377308 */ /* 0x0005e20000002400 */
[----:B------:R-:W-:Y:S02]  /*4c20*/  IADD3 R32, PT, PT, R2, 0x59, RZ ;  /* 0x0000005902207810 */ /* 0x000fe40007ffe0ff */
[----:B------:R-:W-:Y:S01]  /*4c30*/  FSEL R130, R73, -INF , !P1 ;  /* 0xff80000049827808 */ /* 0x000fe20004800000 */
[CC--:B------:R-:W-:Y:S01]  /*4c40*/  FFMA.FTZ R11, R0.reuse, R30.reuse, R11 ;  /* 0x0000001e000b7223 */ /* 0x0c0fe2000001000b */
[----:B------:R-:W-:Y:S01]  /*4c50*/  FSEL R111, R111, -INF , !P0 ;  /* 0xff8000006f6f7808 */ /* 0x000fe20004000000 */
[----:B-----5:R-:W-:Y:S01]  /*4c60*/  FFMA.FTZ R35, R0, R30, R35 ;  /* 0x0000001e00237223 */ /* 0x020fe20000010023 */
[C---:B------:R-:W-:Y:S01]  /*4c70*/  ISETP.GE.AND P1, PT, R34.reuse, R135, PT ;  /* 0x000000872200720c */ /* 0x040fe20003f26270 */
[----:B------:R-:W3:Y:S01]  /*4c80*/  MUFU.TANH R33, R33 ;  /* 0x0000002100217308 */ /* 0x000ee20000002400 */
[----:B------:R-:W-:Y:S01]  /*4c90*/  ISETP.GE.AND P0, PT, R34, R134, PT ;  /* 0x000000862200720c */ /* 0x000fe20003f06270 */
[----:B------:R-:W-:Y:S01]  /*4ca0*/  VIADD R30, R2, 0x60 ;  /* 0x00000060021e7836 */ /* 0x000fe20000000000 */
[----:B------:R-:W-:-:S02]  /*4cb0*/  I2FP.F32.U32 R34, R34 ;  /* 0x0000002200227245 */ /* 0x000fc40000201000 */
[----:B------:R-:W-:Y:S02]  /*4cc0*/  I2FP.F32.U32 R28, R32 ;  /* 0x00000020001c7245 */ /* 0x000fe40000201000 */
[----:B------:R-:W-:Y:S01]  /*4cd0*/  FSEL R136, R77, -INF , !P5 ;  /* 0xff8000004d887808 */ /* 0x000fe20006800000 */
[CC--:B------:R-:W-:Y:S01]  /*4ce0*/  FFMA.FTZ R57, R0.reuse, R34.reuse, R57 ;  /* 0x0000002200397223 */ /* 0x0c0fe20000010039 */
[C---:B------:R-:W-:Y:S01]  /*4cf0*/  FFMA.FTZ R47, R0.reuse, R34, R47 ;  /* 0x00000022002f7223 */ /* 0x040fe2000001002f */
[CC--:B------:R-:W-:Y:S01]  /*4d00*/  FFMA.FTZ R109, R0.reuse, R28.reuse, R9 ;  /* 0x0000001c006d7223 */ /* 0x0c0fe20000010009 */
[----:B----4-:R-:W-:Y:S01]  /*4d10*/  FFMA.FTZ R29, R0, R28, R29 ;  /* 0x0000001c001d7223 */ /* 0x010fe2000001001d */
[----:B------:R-:W-:Y:S01]  /*4d20*/  ISETP.GE.AND P5, PT, R32, R135, PT ;  /* 0x000000872000720c */ /* 0x000fe20003fa6270 */
[C---:B------:R-:W-:Y:S01]  /*4d30*/  VIADD R28, R2.reuse, 0x61 ;  /* 0x00000061021c7836 */ /* 0x040fe20000000000 */
[----:B------:R-:W-:Y:S01]  /*4d40*/  FSEL R116, R59, -INF , !P4 ;  /* 0xff8000003b747808 */ /* 0x000fe20006000000 */
[----:B--2---:R-:W-:Y:S01]  /*4d50*/  VIADD R24, R2, 0x68 ;  /* 0x0000006802187836 */ /* 0x004fe20000000000 */
[----:B------:R-:W-:Y:S01]  /*4d60*/  FSEL R115, R57, -INF , !P1 ;  /* 0xff80000039737808 */ /* 0x000fe20004800000 */
[----:B------:R-:W-:Y:S01]  /*4d70*/  MUFU.TANH R27, R27 ;  /* 0x0000001b001b7308 */ /* 0x000fe20000002400 */
[----:B------:R-:W-:-:S02]  /*4d80*/  FSEL R114, R47, -INF , !P0 ;  /* 0xff8000002f727808 */ /* 0x000fc40004000000 */
[----:B------:R-:W-:Y:S02]  /*4d90*/  FSEL R113, R11, -INF , !P6 ;  /* 0xff8000000b717808 */ /* 0x000fe40007000000 */
[----:B------:R-:W-:Y:S02]  /*4da0*/  FSEL R112, R35, -INF , !P3 ;  /* 0xff80000023707808 */ /* 0x000fe40005800000 */
[----:B------:R-:W-:Y:S01]  /*4db0*/  FSEL R109, R109, -INF , !P5 ;  /* 0xff8000006d6d7808 */ /* 0x000fe20006800000 */
[----:B------:R-:W2:Y:S01]  /*4dc0*/  MUFU.TANH R35, R98 ;  /* 0x0000006200237308 */ /* 0x000ea20000002400 */
[CC--:B------:R-:W-:Y:S02]  /*4dd0*/  ISETP.GE.AND P4, PT, R30.reuse, R135.reuse, PT ;  /* 0x000000871e00720c */ /* 0x0c0fe40003f86270 */
[----:B------:R-:W-:Y:S02]  /*4de0*/  ISETP.GE.AND P1, PT, R30, R134, PT ;  /* 0x000000861e00720c */ /* 0x000fe40003f26270 */
[----:B------:R-:W-:-:S02]  /*4df0*/  ISETP.GE.AND P0, PT, R28, R135, PT ;  /* 0x000000871c00720c */ /* 0x000fc40003f06270 */
[-C--:B------:R-:W-:Y:S01]  /*4e00*/  ISETP.GE.AND P6, PT, R28, R134.reuse, PT ;  /* 0x000000861c00720c */ /* 0x080fe20003fc6270 */
[----:B------:R4:W-:Y:S01]  /*4e10*/  MUFU.TANH R9, R22 ;  /* 0x0000001600097308 */ /* 0x0009e20000002400 */
[CC--:B------:R-:W-:Y:S02]  /*4e20*/  ISETP.GE.AND P3, PT, R24.reuse, R135.reuse, PT ;  /* 0x000000871800720c */ /* 0x0c0fe40003f66270 */
[----:B------:R-:W-:Y:S02]  /*4e30*/  ISETP.GE.AND P5, PT, R24, R134, PT ;  /* 0x000000861800720c */ /* 0x000fe40003fa6270 */
[----:B------:R-:W-:Y:S02]  /*4e40*/  I2FP.F32.U32 R30, R30 ;  /* 0x0000001e001e7245 */ /* 0x000fe40000201000 */
[----:B------:R-:W-:Y:S01]  /*4e50*/  I2FP.F32.U32 R28, R28 ;  /* 0x0000001c001c7245 */ /* 0x000fe20000201000 */
[----:B------:R-:W5:Y:S01]  /*4e60*/  MUFU.TANH R11, R96 ;  /* 0x00000060000b7308 */ /* 0x000f620000002400 */
[----:B------:R-:W-:Y:S01]  /*4e70*/  I2FP.F32.U32 R24, R24 ;  /* 0x0000001800187245 */ /* 0x000fe20000201000 */
[C---:B-1----:R-:W-:Y:S01]  /*4e80*/  FFMA.FTZ R31, R0.reuse, R30, R31 ;  /* 0x0000001e001f7223 */ /* 0x042fe2000001001f */
[----:B------:R-:W-:Y:S01]  /*4e90*/  FSEL R117, R81, -INF , !P2 ;  /* 0xff80000051757808 */ /* 0x000fe20005000000 */
[C---:B------:R-:W-:Y:S01]  /*4ea0*/  FFMA.FTZ R37, R0.reuse, R28, R37 ;  /* 0x0000001c00257223 */ /* 0x040fe20000010025 */
[C---:B---3--:R-:W-:Y:S01]  /*4eb0*/  FFMA.FTZ R33, R0.reuse, R30, R33 ;  /* 0x0000001e00217223 */ /* 0x048fe20000010021 */
[CC--:B------:R-:W-:Y:S01]  /*4ec0*/  FFMA.FTZ R43, R0.reuse, R24.reuse, R43 ;  /* 0x00000018002b7223 */ /* 0x0c0fe2000001002b */
[----:B------:R-:W-:Y:S01]  /*4ed0*/  FFMA.FTZ R55, R0, R24, R55 ;  /* 0x0000001800377223 */ /* 0x000fe20000010037 */
[----:B------:R-:W-:Y:S01]  /*4ee0*/  VIADD R24, R2, 0x70 ;  /* 0x0000007002187836 */ /* 0x000fe20000000000 */
[----:B------:R-:W-:Y:S01]  /*4ef0*/  ISETP.GE.AND P2, PT, R32, R134, PT ;  /* 0x000000862000720c */ /* 0x000fe20003f46270 */
[----:B----4-:R-:W-:Y:S01]  /*4f00*/  VIADD R22, R2, 0x69 ;  /* 0x0000006902167836 */ /* 0x010fe20000000000 */
[----:B------:R-:W-:Y:S01]  /*4f10*/  FSEL R60, R31, -INF , !P1 ;  /* 0xff8000001f3c7808 */ /* 0x000fe20004800000 */
[----:B------:R-:W-:Y:S01]  /*4f20*/  FFMA.FTZ R39, R0, R28, R39 ;  /* 0x0000001c00277223 */ /* 0x000fe20000010027 */
[----:B------:R-:W-:Y:S01]  /*4f30*/  FSEL R59, R37, -INF , !P0 ;  /* 0xff800000253b7808 */ /* 0x000fe20004000000 */
[----:B------:R-:W1:Y:S01]  /*4f40*/  MUFU.TANH R97, R97 ;  /* 0x0000006100617308 */ /* 0x000e620000002400 */
[----:B------:R-:W-:-:S02]  /*4f50*/  ISETP.GE.AND P1, PT, R24, R135, PT ;  /* 0x000000871800720c */ /* 0x000fc40003f26270 */
[----:B------:R-:W-:Y:S02]  /*4f60*/  ISETP.GE.AND P0, PT, R24, R134, PT ;  /* 0x000000861800720c */ /* 0x000fe40003f06270 */
[----:B------:R-:W-:Y:S02]  /*4f70*/  I2FP.F32.U32 R24, R24 ;  /* 0x0000001800187245 */ /* 0x000fe40000201000 */
[----:B------:R-:W-:Y:S01]  /*4f80*/  FSEL R110, R29, -INF , !P2 ;  /* 0xff8000001d6e7808 */ /* 0x000fe20005000000 */
[----:B------:R-:W3:Y:S01]  /*4f90*/  MUFU.TANH R99, R99 ;  /* 0x0000006300637308 */ /* 0x000ee20000002400 */
[----:B------:R-:W-:Y:S01]  /*4fa0*/  FSEL R61, R33, -INF , !P4 ;  /* 0xff800000213d7808 */ /* 0x000fe20006000000 */
[-C--:B--2---:R-:W-:Y:S01]  /*4fb0*/  FFMA.FTZ R32, R0, R24.reuse, R35 ;  /* 0x0000001800207223 */ /* 0x084fe20000010023 */
[----:B------:R-:W-:Y:S01]  /*4fc0*/  ISETP.GE.AND P2, PT, R22, R135, PT ;  /* 0x000000871600720c */ /* 0x000fe20003f46270 */
[----:B-----5:R-:W-:Y:S01]  /*4fd0*/  FFMA.FTZ R11, R0, R24, R11 ;  /* 0x00000018000b7223 */ /* 0x020fe2000001000b */
[----:B------:R-:W-:Y:S01]  /*4fe0*/  ISETP.GE.AND P4, PT, R22, R134, PT ;  /* 0x000000861600720c */ /* 0x000fe20003f86270 */
[----:B------:R-:W-:Y:S01]  /*4ff0*/  VIADD R24, R2, 0x71 ;  /* 0x0000007102187836 */ /* 0x000fe20000000000 */
[----:B------:R-:W-:Y:S01]  /*5000*/  I2FP.F32.U32 R22, R22 ;  /* 0x0000001600167245 */ /* 0x000fe20000201000 */
[----:B------:R-:W2:Y:S01]  /*5010*/  MUFU.TANH R89, R89 ;  /* 0x0000005900597308 */ /* 0x000ea20000002400 */
[----:B------:R-:W-:-:S02]  /*5020*/  FSEL R58, R39, -INF , !P6 ;  /* 0xff800000273a7808 */ /* 0x000fc40007000000 */
[----:B------:R-:W-:Y:S01]  /*5030*/  FSEL R57, R43, -INF , !P3 ;  /* 0xff8000002b397808 */ /* 0x000fe20005800000 */
[CC--:B------:R-:W-:Y:S01]  /*5040*/  FFMA.FTZ R27, R0.reuse, R22.reuse, R27 ;  /* 0x00000016001b7223 */ /* 0x0c0fe2000001001b */
[----:B------:R-:W-:Y:S01]  /*5050*/  FFMA.FTZ R9, R0, R22, R9 ;  /* 0x0000001600097223 */ /* 0x000fe20000010009 */
[C---:B------:R-:W-:Y:S02]  /*5060*/  ISETP.GE.AND P6, PT, R2.reuse, R135, PT ;  /* 0x000000870200720c */ /* 0x040fe40003fc6270 */
[----:B------:R-:W4:Y:S01]  /*5070*/  MUFU.TANH R91, R91 ;  /* 0x0000005b005b7308 */ /* 0x000f220000002400 */
[----:B------:R-:W-:Y:S01]  /*5080*/  BAR.SYNC.DEFER_BLOCKING 0x0 ;  /* 0x0000000000007b1d */ /* 0x000fe20000010000 */
[C---:B------:R-:W-:Y:S02]  /*5090*/  ISETP.GE.AND P3, PT, R2.reuse, R134, PT ;  /* 0x000000860200720c */ /* 0x040fe40003f66270 */
[----:B------:R-:W-:Y:S01]  /*50a0*/  I2FP.F32.U32 R22, R2 ;  /* 0x0000000200167245 */ /* 0x000fe20000201000 */
[----:B------:R-:W-:Y:S01]  /*50b0*/  VIADD R2, R2, 0x79 ;  /* 0x0000007902027836 */ /* 0x000fe20000000000 */
[----:B------:R-:W-:-:S02]  /*50c0*/  FSEL R32, R32, -INF , !P0 ;  /* 0xff80000020207808 */ /* 0x000fc40004000000 */
[----:B------:R-:W-:Y:S01]  /*50d0*/  ISETP.NE.AND P0, PT, R133, 0x1, PT ;  /* 0x000000018500780c */ /* 0x000fe20003f05270 */
[CC--:B------:R-:W-:Y:S01]  /*50e0*/  FFMA.FTZ R3, R0.reuse, R22.reuse, R3 ;  /* 0x0000001600037223 */ /* 0x0c0fe20000010003 */
[----:B------:R-:W-:Y:S01]  /*50f0*/  FSEL R56, R55, -INF , !P5 ;  /* 0xff80000037387808 */ /* 0x000fe20006800000 */
[----:B------:R-:W-:Y:S01]  /*5100*/  FFMA.FTZ R22, R0, R22, R93 ;  /* 0x0000001600167223 */ /* 0x000fe2000001005d */
[----:B------:R-:W-:Y:S02]  /*5110*/  FSEL R55, R27, -INF , !P2 ;  /* 0xff8000001b377808 */ /* 0x000fe40005000000 */
[C---:B------:R-:W-:Y:S02]  /*5120*/  ISETP.GE.AND P5, PT, R24.reuse, R135, PT ;  /* 0x000000871800720c */ /* 0x040fe40003fa6270 */
[----:B------:R-:W-:Y:S02]  /*5130*/  ISETP.GE.AND P2, PT, R24, R134, PT ;  /* 0x000000861800720c */ /* 0x000fe40003f46270 */
[----:B------:R-:W-:-:S02]  /*5140*/  FSEL R50, R9, -INF , !P4 ;  /* 0xff80000009327808 */ /* 0x000fc40006000000 */
[----:B------:R-:W-:Y:S02]  /*5150*/  FSEL R47, R11, -INF , !P1 ;  /* 0xff8000000b2f7808 */ /* 0x000fe40004800000 */
[----:B------:R-:W-:Y:S02]  /*5160*/  I2FP.F32.U32 R24, R24 ;  /* 0x0000001800187245 */ /* 0x000fe40000201000 */
[C---:B------:R-:W-:Y:S02]  /*5170*/  ISETP.GE.AND P4, PT, R2.reuse, R135, PT ;  /* 0x000000870200720c */ /* 0x040fe40003f86270 */
[----:B------:R-:W-:Y:S01]  /*5180*/  ISETP.GE.AND P1, PT, R2, R134, PT ;  /* 0x000000860200720c */ /* 0x000fe20003f26270 */
[C---:B-1----:R-:W-:Y:S01]  /*5190*/  FFMA.FTZ R46, R0.reuse, R24, R97 ;  /* 0x00000018002e7223 */ /* 0x042fe20000010061 */
[----:B------:R-:W-:Y:S01]  /*51a0*/  I2FP.F32.U32 R2, R2 ;  /* 0x0000000200027245 */ /* 0x000fe20000201000 */
[----:B---3--:R-:W-:Y:S01]  /*51b0*/  FFMA.FTZ R30, R0, R24, R99 ;  /* 0x00000018001e7223 */ /* 0x008fe20000010063 */
[----:B------:R-:W-:-:S02]  /*51c0*/  FSEL R9, R3, -INF , !P6 ;  /* 0xff80000003097808 */ /* 0x000fc40007000000 */
[----:B------:R-:W-:Y:S01]  /*51d0*/  FSEL R46, R46, -INF , !P5 ;  /* 0xff8000002e2e7808 */ /* 0x000fe20006800000 */
[CC--:B--2---:R-:W-:Y:S01]  /*51e0*/  FFMA.FTZ R43, R0.reuse, R2.reuse, R89 ;  /* 0x00000002002b7223 */ /* 0x0c4fe20000010059 */
[----:B----4-:R-:W-:Y:S01]  /*51f0*/  FFMA.FTZ R24, R0, R2, R91 ;  /* 0x0000000200187223 */ /* 0x010fe2000001005b */
        /* <DEDUP_REMOVED lines=16> */
.L_x_5800:
        /* <DEDUP_REMOVED lines=59> */
.L_x_5801:
[----:B------:R-:W1:Y:S01]  /*56b0*/  LDCU UR4, c[0x0][0x440] ;  /* 0x00008800ff0477ac */ /* 0x000e620008000800 */
[----:B------:R-:W-:Y:S01]  /*56c0*/  IADD3 R28, P2, PT, R125, R160, RZ ;  /* 0x000000a07d1c7210 */ /* 0x000fe20007f5e0ff */
[----:B------:R-:W-:Y:S04]  /*56d0*/  BSSY.RECONVERGENT B0, `(.L_x_5802) ;  /* 0x0000041000007945 */ /* 0x000fe80003800200 */
[----:B------:R-:W-:Y:S01]  /*56e0*/  IMAD.X R29, R126, 0x1, R159, P2 ;  /* 0x000000017e1d7824 */ /* 0x000fe200010e069f */
[C---:B-1----:R-:W-:Y:S02]  /*56f0*/  ISETP.GE.AND P1, PT, R120.reuse, UR4, PT ;  /* 0x0000000478007c0c */ /* 0x042fe4000bf26270 */
[----:B------:R-:W-:-:S11]  /*5700*/  ISETP.GE.AND P3, PT, R120, UR4, PT ;  /* 0x0000000478007c0c */ /* 0x000fd6000bf66270 */
[-C--:B------:R-:W-:Y:S01]  /*5710*/  @!P1 MOV R35, R29.reuse ;  /* 0x0000001d00239202 */ /* 0x080fe20000000f00 */
[----:B------:R-:W-:Y:S01]  /*5720*/  @!P1 IMAD.MOV.U32 R34, RZ, RZ, R28 ;  /* 0x000000ffff229224 */ /* 0x000fe200078e001c */
[-C--:B------:R-:W-:Y:S01]  /*5730*/  @!P1 MOV R36, R28.reuse ;  /* 0x0000001c00249202 */ /* 0x080fe20000000f00 */
[----:B------:R-:W-:Y:S01]  /*5740*/  @!P3 IMAD.MOV.U32 R161, RZ, RZ, R159 ;  /* 0x000000ffffa1b224 */ /* 0x000fe200078e009f */
[C---:B------:R-:W-:Y:S01]  /*5750*/  @!P1 LEA R38, P4, R100.reuse, R28, 0x5 ;  /* 0x0000001c64269211 */ /* 0x040fe200078828ff */
[----:B------:R-:W-:Y:S02]  /*5760*/  @!P1 IMAD R2, R101, 0xa0, RZ ;  /* 0x000000a065029824 */ /* 0x000fe400078e02ff */
[----:B------:R-:W-:Y:S01]  /*5770*/  @!P1 IMAD.MOV.U32 R37, RZ, RZ, R29 ;  /* 0x000000ffff259224 */ /* 0x000fe200078e001d */
[----:B------:R-:W-:Y:S01]  /*5780*/  @!PT LDS RZ, [RZ] ;  /* 0x00000000fffff984 */ /* 0x000fe20000000800 */
[----:B------:R-:W-:Y:S01]  /*5790*/  @!PT LDS RZ, [RZ] ;  /* 0x00000000fffff984 */ /* 0x000fe20000000800 */
[----:B------:R-:W-:Y:S01]  /*57a0*/  @!PT LDS RZ, [RZ] ;  /* 0x00000000fffff984 */ /* 0x000fe20000000800 */
[----:B------:R1:W-:Y:S01]  /*57b0*/  @!P3 LDGSTS.E.BYPASS.LTC128B.128 [R166+0x2000], desc[UR16][R160.64] ;  /* 0x02000000a0a6bfae */ /* 0x0003e2000b981a10 */
[C---:B------:R-:W-:Y:S01]  /*57c0*/  @!P1 IMAD.WIDE.U32 R34, R100.reuse, 0xa0, R34 ;  /* 0x000000a064229825 */ /* 0x040fe200078e0022 */
[----:B------:R-:W-:-:S02]  /*57d0*/  @!P1 LEA.HI.X R39, R100, R29, R101, 0x5, P4 ;  /* 0x0000001d64279211 */ /* 0x000fc400020f2c65 */
[----:B------:R1:W-:Y:S01]  /*57e0*/  @P3 STS.128 [R166+0x2000], RZ ;  /* 0x002000ffa6003388 */ /* 0x0003e20000000c00 */
[-C--:B------:R-:W-:Y:S01]  /*57f0*/  @!P1 LEA R68, P3, R100, R28.reuse, 0x6 ;  /* 0x0000001c64449211 */ /* 0x080fe200078630ff */
[----:B------:R-:W-:Y:S01]  /*5800*/  @!P1 IMAD R3, R101, 0x60, RZ ;  /* 0x0000006065039824 */ /* 0x000fe200078e02ff */
[----:B------:R-:W-:Y:S01]  /*5810*/  @!P1 IADD3 R35, PT, PT, R2, R35, RZ ;  /* 0x0000002302239210 */ /* 0x000fe20007ffe0ff */
[C---:B------:R-:W-:Y:S01]  /*5820*/  @!P1 IMAD.WIDE.U32 R36, R100.reuse, 0x60, R36 ;  /* 0x0000006064249825 */ /* 0x040fe200078e0024 */
[----:B------:R1:W-:Y:S01]  /*5830*/  @P1 STS.128 [R166+0x2800], RZ ;  /* 0x002800ffa6001388 */ /* 0x0003e20000000c00 */
[C---:B------:R-:W-:Y:S02]  /*5840*/  @!P1 LEA R2, P2, R100.reuse, R28, 0x7 ;  /* 0x0000001c64029211 */ /* 0x040fe400078438ff */
[CC--:B------:R-:W-:Y:S01]  /*5850*/  @!P1 LEA.HI.X R69, R100.reuse, R29.reuse, R101, 0x6, P3 ;  /* 0x0000001d64459211 */ /* 0x0c0fe200018f3465 */
[----:B------:R-:W-:Y:S01]  /*5860*/  @!PT LDS RZ, [RZ] ;  /* 0x00000000fffff984 */ /* 0x000fe20000000800 */
[----:B------:R-:W-:Y:S01]  /*5870*/  @!PT LDS RZ, [RZ] ;  /* 0x00000000fffff984 */ /* 0x000fe20000000800 */
[----:B------:R-:W-:Y:S01]  /*5880*/  @!PT LDS RZ, [RZ] ;  /* 0x00000000fffff984 */ /* 0x000fe20000000800 */
[----:B------:R1:W-:Y:S01]  /*5890*/  @!P1 LDGSTS.E.BYPASS.LTC128B.128 [R166+0x2800], desc[UR16][R28.64] ;  /* 0x028000001ca69fae */ /* 0x0003e2000b981a10 */
[----:B------:R-:W-:Y:S01]  /*58a0*/  @!P1 IMAD.IADD R37, R3, 0x1, R37 ;  /* 0x0000000103259824 */ /* 0x000fe200078e0225 */
[----:B------:R-:W-:-:S02]  /*58b0*/  @!P1 LEA.HI.X R3, R100, R29, R101, 0x7, P2 ;  /* 0x0000001d64039211 */ /* 0x000fc400010f3c65 */
        /* <DEDUP_REMOVED lines=34> */
.L_x_5803:
[----:B------:R-:W-:Y:S05]  /*5ae0*/  BSYNC.RECONVERGENT B0 ;  /* 0x0000000000007941 */ /* 0x000fea0003800200 */
.L_x_5802:
[----:B------:R-:W0:Y:S02]  /*5af0*/  LDGDEPBAR ;  /* 0x00000000000079af */ /* 0x000e240000000000 */
.L_x_5799:
        /* <DEDUP_REMOVED lines=32> */
[----:B--2---:R-:W-:Y:S02]  /*5d00*/  FMNMX.FTZ R28, R24, R11, !PT ;  /* 0x0000000b181c7209 */ /* 0x004fe40007810000 */
[----:B------:R-:W-:Y:S01]  /*5d10*/  IADD3 R152, PT, PT, R103, R102, RZ ;  /* 0x0000006667987210 */ /* 0x000fe20007ffe0ff */
[----:B------:R-:W2:Y:S01]  /*5d20*/  SHFL.BFLY PT, R2, R27, 0x2, 0x1f ;  /* 0x0c401f001b027f89 */ /* 0x000ea200000e0000 */
[----:B------:R-:W-:Y:S02]  /*5d30*/  MOV R173, 0xffffffff ;  /* 0xffffffff00ad7802 */ /* 0x000fe40000000f00 */
[----:B------:R-:W-:Y:S01]  /*5d40*/  LEA R152, R152, UR5, 0x1 ;  /* 0x0000000598987c11 */ /* 0x000fe2000f8e08ff */
[----:B------:R-:W3:Y:S03]  /*5d50*/  SHFL.BFLY PT, R11, R28, 0x2, 0x1f ;  /* 0x0c401f001c0b7f89 */ /* 0x000ee600000e0000 */
[-C--:B------:R-:W-:Y:S01]  /*5d60*/  IADD3 R103, PT, PT, R4, R152.reuse, RZ ;  /* 0x0000009804677210 */ /* 0x080fe20007ffe0ff */
[----:B------:R-:W-:Y:S01]  /*5d70*/  LDSM.16.MT88.4 R92, [R152+0x6000] ;  /* 0x00600000985c783b */ /* 0x000fe20000004200 */
[----:B------:R-:W-:-:S02]  /*5d80*/  IADD3 R148, PT, PT, R5, R152, RZ ;  /* 0x0000009805947210 */ /* 0x000fc40007ffe0ff */
[----:B------:R-:W-:Y:S01]  /*5d90*/  IADD3 R102, PT, PT, R5, R103, RZ ;  /* 0x0000006705667210 */ /* 0x000fe20007ffe0ff */
[----:B------:R-:W-:Y:S04]  /*5da0*/  LDSM.16.MT88.4 R76, [R103+0x6000] ;  /* 0x00600000674c783b */ /* 0x000fe80000004200 */
[----:B------:R-:W-:Y:S01]  /*5db0*/  LDSM.16.MT88.4 R84, [R148+0x6000] ;  /* 0x006000009454783b */ /* 0x000fe20000004200 */
[----:B--2---:R-:W-:Y:S02]  /*5dc0*/  FMNMX.FTZ R2, R27, R2, !PT ;  /* 0x000000021b027209 */ /* 0x004fe40007810000 */
        /* <DEDUP_REMOVED lines=42> */
[----:B------:R-:W4:Y:S01]  /*6070*/  LDSM.16.MT88.4 R16, [R152+0x6800] ;  /* 0x006800009810783b */ /* 0x000f220000004200 */
[--C-:B------:R-:W-:Y:S01]  /*6080*/  FFMA.FTZ R4, R12, UR4, -R25.reuse ;  /* 0x000000040c047c23 */ /* 0x100fe20008010819 */
[----:B-1----:R-:W-:Y:S01]  /*6090*/  F2FP.BF16.F32.PACK_AB R68, R39, R44 ;  /* 0x0000002c2744723e */ /* 0x002fe200000010ff */
[----:B------:R-:W-:Y:S01]  /*60a0*/  MUFU.EX2 R37, R37 ;  /* 0x0000002500257308 */ /* 0x000fe20000000800 */
[----:B------:R-:W1:Y:S01]  /*60b0*/  LDSM.16.MT88.4 R12, [R103+0x6800] ;  /* 0x00680000670c783b */ /* 0x000e620000004200 */
[--C-:B------:R-:W-:Y:S01]  /*60c0*/  FFMA.FTZ R64, R64, UR4, -R25.reuse ;  /* 0x0000000440407c23 */ /* 0x100fe20008010819 */
[--C-:B------:R-:W-:Y:S01]  /*60d0*/  FFMA.FTZ R53, R106, UR4, -R25.reuse ;  /* 0x000000046a357c23 */ /* 0x100fe20008010819 */
[--C-:B------:R-:W-:Y:S01]  /*60e0*/  FFMA.FTZ R62, R62, UR4, -R25.reuse ;  /* 0x000000043e3e7c23 */ /* 0x100fe20008010819 */
[----:B------:R-:W5:Y:S01]  /*60f0*/  LDSM.16.MT88.4 R20, [R148+0x6800] ;  /* 0x006800009414783b */ /* 0x000f620000004200 */
        /* <DEDUP_REMOVED lines=32> */
[----:B------:R-:W-:Y:S01]  /*6300*/  FADD.FTZ R127, R44, R39 ;  /* 0x000000272c7f7221 */ /* 0x000fe20000010000 */
[----:B------:R-:W-:Y:S01]  /*6310*/  FADD.FTZ R42, R37, R42 ;  /* 0x0000002a252a7221 */ /* 0x000fe20000010000 */
[----:B------:R-:W3:Y:S01]  /*6320*/  MUFU.EX2 R29, R29 ;  /* 0x0000001d001d7308 */ /* 0x000ee20000000800 */
[----:B--2---:R-:W-:Y:S01]  /*6330*/  F2FP.BF16.F32.PACK_AB R71, R40, R35 ;  /* 0x000000232847723e */ /* 0x004fe200000010ff */
[----:B------:R-:W-:Y:S01]  /*6340*/  FADD.FTZ R44, R38, R127 ;  /* 0x0000007f262c7221 */ /* 0x000fe20000010000 */
[----:B------:R-:W-:Y:S01]  /*6350*/  FFMA.FTZ R50, R47, UR4, -R48 ;  /* 0x000000042f327c23 */ /* 0x000fe20008010830 */
[--C-:B------:R-:W-:Y:S01]  /*6360*/  FFMA.FTZ R30, R30, UR4, -R25.reuse ;  /* 0x000000041e1e7c23 */ /* 0x100fe20008010819 */
[--C-:B------:R-:W-:Y:S01]  /*6370*/  FFMA.FTZ R179, R24, UR4, -R25.reuse ;  /* 0x0000000418b37c23 */ /* 0x100fe20008010819 */
[----:B------:R-:W-:Y:S01]  /*6380*/  FADD.FTZ R31, R31, R44 ;  /* 0x0000002c1f1f7221 */ /* 0x000fe20000010000 */
[--C-:B------:R-:W-:Y:S01]  /*6390*/  FFMA.FTZ R47, R46, UR4, -R48.reuse ;  /* 0x000000042e2f7c23 */ /* 0x100fe20008010830 */
[----:B------:R-:W-:Y:S01]  /*63a0*/  MUFU.EX2 R28, R28 ;  /* 0x0000001c001c7308 */ /* 0x000fe20000000800 */
[----:B------:R-:W-:Y:S01]  /*63b0*/  HMMA.16816.F32.BF16 R96, R68, R92, RZ ;  /* 0x0000005c4460723c */ /* 0x000fe200000418ff */
[--C-:B------:R-:W-:Y:S01]  /*63c0*/  FFMA.FTZ R45, R45, UR4, -R48.reuse ;  /* 0x000000042d2d7c23 */ /* 0x100fe20008010830 */
[----:B------:R-:W-:Y:S01]  /*63d0*/  FFMA.FTZ R48, R43, UR4, -R48 ;  /* 0x000000042b307c23 */ /* 0x000fe20008010830 */
[--C-:B------:R-:W-:Y:S01]  /*63e0*/  FFMA.FTZ R32, R32, UR4, -R25.reuse ;  /* 0x0000000420207c23 */ /* 0x100fe20008010819 */
[----:B------:R-:W-:-:S03]  /*63f0*/  FFMA.FTZ R26, R26, UR4, -R25 ;  /* 0x000000041a1a7c23 */ /* 0x000fc60008010819 */
        /* <DEDUP_REMOVED lines=8> */
[----:B------:R-:W4:Y:S01]  /*6480*/  MUFU.EX2 R4, R4 ;  /* 0x0000000400047308 */ /* 0x000f220000000800 */
[C---:B------:R-:W-:Y:S07]  /*6490*/  HMMA.16816.F32.BF16 R84, R68.reuse, R86, RZ ;  /* 0x000000564454723c */ /* 0x040fee00000418ff */
[----:B------:R-:W-:Y:S01]  /*64a0*/  MUFU.EX2 R54, R54 ;  /* 0x0000003600367308 */ /* 0x000fe20000000800 */
[----:B------:R-:W-:Y:S01]  /*64b0*/  HMMA.16816.F32.BF16 R72, R68, R8, RZ ;  /* 0x000000084448723c */ /* 0x000fe200000418ff */
[----:B---3--:R-:W-:Y:S01]  /*64c0*/  F2FP.BF16.F32.PACK_AB R8, R29, R34 ;  /* 0x000000221d08723e */ /* 0x008fe200000010ff */
[----:B------:R-:W-:Y:S01]  /*64d0*/  FADD.FTZ R34, R34, R31 ;  /* 0x0000001f22227221 */ /* 0x000fe20000010000 */
[----:B--2---:R-:W-:-:S03]  /*64e0*/  F2FP.BF16.F32.PACK_AB R9, R33, R36 ;  /* 0x000000242109723e */ /* 0x004fc600000010ff */
[----:B------:R-:W-:Y:S01]  /*64f0*/  FADD.FTZ R29, R29, R34 ;  /* 0x000000221d1d7221 */ /* 0x000fe20000010000 */
[----:B------:R-:W2:Y:S01]  /*6500*/  MUFU.EX2 R49, R49 ;  /* 0x0000003100317308 */ /* 0x000ea20000000800 */
[----:B------:R-:W-:Y:S01]  /*6510*/  HMMA.16816.F32.BF16 R68, R68, R10, RZ ;  /* 0x0000000a4444723c */ /* 0x000fe200000418ff */
[----:B------:R-:W-:Y:S01]  /*6520*/  F2FP.BF16.F32.PACK_AB R10, R27, R28 ;  /* 0x0000001c1b0a723e */ /* 0x000fe200000010ff */
[----:B------:R-:W-:Y:S01]  /*6530*/  FADD.FTZ R28, R28, R29 ;  /* 0x0000001d1c1c7221 */ /* 0x000fe20000010000 */
[----:B----4-:R-:W-:-:S03]  /*6540*/  F2FP.BF16.F32.PACK_AB R11, R4, R5 ;  /* 0x00000005040b723e */ /* 0x010fc600000010ff */
[----:B------:R-:W-:Y:S01]  /*6550*/  FADD.FTZ R27, R27, R28 ;  /* 0x0000001c1b1b7221 */ /* 0x000fe20000010000 */
[----:B------:R-:W-:Y:S03]  /*6560*/  MUFU.EX2 R41, R41 ;  /* 0x0000002900297308 */ /* 0x000fe60000000800 */
[C---:B------:R-:W-:Y:S05]  /*6570*/  HMMA.16816.F32.BF16 R96, R8.reuse, R16, R96 ;  /* 0x000000100860723c */ /* 0x040fea0000041860 */
[----:B------:R-:W-:Y:S03]  /*6580*/  MUFU.EX2 R52, R52 ;  /* 0x0000003400347308 */ /* 0x000fe60000000800 */
[C---:B------:R-:W-:Y:S01]  /*6590*/  HMMA.16816.F32.BF16 R92, R8.reuse, R18, R92 ;  /* 0x00000012085c723c */ /* 0x040fe2000004185c */
[----:B------:R-:W3:Y:S04]  /*65a0*/  LDSM.16.MT88.4 R16, [R102+0x6800] ;  /* 0x006800006610783b */ /* 0x000ee80000004200 */
[----:B------:R-:W-:Y:S03]  /*65b0*/  MUFU.EX2 R64, R64 ;  /* 0x0000004000407308 */ /* 0x000fe60000000800 */
[C---:B-1----:R-:W-:Y:S05]  /*65c0*/  HMMA.16816.F32.BF16 R80, R8.reuse, R12, R80 ;  /* 0x0000000c0850723c */ /* 0x042fea0000041850 */
[----:B------:R-:W1:Y:S03]  /*65d0*/  MUFU.EX2 R53, R53 ;  /* 0x0000003500357308 */ /* 0x000e660000000800 */
        /* <DEDUP_REMOVED lines=12> */
[----:B--2---:R-:W-:Y:S01]  /*66a0*/  F2FP.BF16.F32.PACK_AB R8, R49, R54 ;  /* 0x000000363108723e */ /* 0x004fe200000010ff */
[----:B------:R-:W-:Y:S01]  /*66b0*/  FADD.FTZ R54, R54, R27 ;  /* 0x0000001b36367221 */ /* 0x000fe20000010000 */
[----:B-1----:R-:W-:Y:S01]  /*66c0*/  F2FP.BF16.F32.PACK_AB R9, R53, R64 ;  /* 0x000000403509723e */ /* 0x002fe200000010ff */
[----:B------:R-:W-:Y:S01]  /*66d0*/  MUFU.EX2 R66, R66 ;  /* 0x0000004200427308 */ /* 0x000fe20000000800 */
[----:B------:R-:W-:Y:S01]  /*66e0*/  F2FP.BF16.F32.PACK_AB R10, R52, R41 ;  /* 0x00000029340a723e */ /* 0x000fe200000010ff */
[----:B------:R-:W-:Y:S01]  /*66f0*/  FADD.FTZ R24, R49, R54 ;  /* 0x0000003631187221 */ /* 0x000fe20000010000 */
[----:B-----5:R-:W-:-:S05]  /*6700*/  F2FP.BF16.F32.PACK_AB R11, R51, R62 ;  /* 0x0000003e330b723e */ /* 0x020fca00000010ff */
[----:B------:R-:W-:Y:S02]  /*6710*/  MUFU.EX2 R63, R63 ;  /* 0x0000003f003f7308 */ /* 0x000fe40000000800 */
[C---:B----4-:R-:W-:Y:S06]  /*6720*/  HMMA.16816.F32.BF16 R88, R8.reuse, R12, R88 ;  /* 0x0000000c0858723c */ /* 0x050fec0000041858 */
[----:B------:R-:W-:Y:S02]  /*6730*/  MUFU.EX2 R67, R67 ;  /* 0x0000004300437308 */ /* 0x000fe40000000800 */
[C---:B------:R-:W-:Y:S01]  /*6740*/  HMMA.16816.F32.BF16 R84, R8.reuse, R14, R84 ;  /* 0x0000000e0854723c */ /* 0x040fe20000041854 */
[----:B------:R-:W1:Y:S05]  /*6750*/  LDSM.16.MT88.4 R12, [R102+0x7000] ;  /* 0x00700000660c783b */ /* 0x000e6a0000004200 */
[----:B------:R-:W2:Y:S02]  /*6760*/  MUFU.EX2 R108, R108 ;  /* 0x0000006c006c7308 */ /* 0x000ea40000000800 */
[C---:B------:R-:W-:Y:S06]  /*6770*/  HMMA.16816.F32.BF16 R96, R8.reuse, R20, R96 ;  /* 0x000000140860723c */ /* 0x040fec0000041860 */
[----:B------:R-:W-:Y:S02]  /*6780*/  MUFU.EX2 R104, R104 ;  /* 0x0000006800687308 */ /* 0x000fe40000000800 */
[C---:B------:R-:W-:Y:S01]  /*6790*/  HMMA.16816.F32.BF16 R92, R8.reuse, R22, R92 ;  /* 0x00000016085c723c */ /* 0x040fe2000004185c */
[----:B------:R-:W4:Y:S05]  /*67a0*/  LDSM.16.MT88.4 R20, [R152+0x7800] ;  /* 0x007800009814783b */ /* 0x000f2a0000004200 */
[----:B------:R-:W5:Y:S02]  /*67b0*/  MUFU.EX2 R105, R105 ;  /* 0x0000006900697308 */ /* 0x000f640000000800 */
[C---:B---3--:R-:W-:Y:S06]  /*67c0*/  HMMA.16816.F32.BF16 R80, R8.reuse, R16, R80 ;  /* 0x000000100850723c */ /* 0x048fec0000041850 */
[----:B------:R-:W-:Y:S02]  /*67d0*/  MUFU.EX2 R118, R118 ;  /* 0x0000007600767308 */ /* 0x000fe40000000800 */
[C---:B------:R-:W-:Y:S01]  /*67e0*/  HMMA.16816.F32.BF16 R76, R8.reuse, R18, R76 ;  /* 0x00000012084c723c */ /* 0x040fe2000004184c */
[----:B------:R-:W3:Y:S05]  /*67f0*/  LDSM.16.MT88.4 R16, [R148+0x7800] ;  /* 0x007800009410783b */ /* 0x000eea0000004200 */
[----:B------:R-:W3:Y:S02]  /*6800*/  MUFU.EX2 R107, R107 ;  /* 0x0000006b006b7308 */ /* 0x000ee40000000800 */
[C---:B-1----:R-:W-:Y:S06]  /*6810*/  HMMA.16816.F32.BF16 R72, R8.reuse, R12, R72 ;  /* 0x0000000c0848723c */ /* 0x042fec0000041848 */
[----:B------:R-:W-:Y:S02]  /*6820*/  MUFU.EX2 R111, R111 ;  /* 0x0000006f006f7308 */ /* 0x000fe40000000800 */
[----:B------:R-:W-:Y:S01]  /*6830*/  HMMA.16816.F32.BF16 R68, R8, R14, R68 ;  /* 0x0000000e0844723c */ /* 0x000fe20000041844 */
[----:B------:R-:W1:Y:S01]  /*6840*/  LDSM.16.MT88.4 R12, [R103+0x7800] ;  /* 0x00780000670c783b */ /* 0x000e620000004200 */
[----:B------:R-:W-:-:S02]  /*6850*/  F2FP.BF16.F32.PACK_AB R8, R65, R106 ;  /* 0x0000006a4108723e */ /* 0x000fc400000010ff */
[----:B--2---:R-:W-:Y:S02]  /*6860*/  F2FP.BF16.F32.PACK_AB R9, R108, R67 ;  /* 0x000000436c09723e */ /* 0x004fe400000010ff */
[----:B------:R-:W-:Y:S01]  /*6870*/  MUFU.EX2 R126, R126 ;  /* 0x0000007e007e7308 */ /* 0x000fe20000000800 */
[----:B------:R-:W-:Y:S02]  /*6880*/  F2FP.BF16.F32.PACK_AB R10, R63, R66 ;  /* 0x000000423f0a723e */ /* 0x000fe400000010ff */
[----:B-----5:R-:W-:-:S05]  /*6890*/  F2FP.BF16.F32.PACK_AB R11, R105, R104 ;  /* 0x00000068690b723e */ /* 0x020fca00000010ff */
[----:B------:R-:W-:Y:S02]  /*68a0*/  MUFU.EX2 R119, R119 ;  /* 0x0000007700777308 */ /* 0x000fe40000000800 */
[C---:B----4-:R-:W-:Y:S06]  /*68b0*/  HMMA.16816.F32.BF16 R96, R8.reuse, R20, R96 ;  /* 0x000000140860723c */ /* 0x050fec0000041860 */
[----:B------:R-:W2:Y:S02]  /*68c0*/  MUFU.EX2 R130, R130 ;  /* 0x0000008200827308 */ /* 0x000ea40000000800 */
[C---:B------:R-:W-:Y:S01]  /*68d0*/  HMMA.16816.F32.BF16 R92, R8.reuse, R22, R92 ;  /* 0x00000016085c723c */ /* 0x040fe2000004185c */
[----:B------:R-:W-:Y:S05]  /*68e0*/  LDSM.16.MT88.4 R20, [R148+0x8000] ;  /* 0x008000009414783b */ /* 0x000fea0000004200 */
[----:B------:R-:W-:Y:S02]  /*68f0*/  MUFU.EX2 R128, R128 ;  /* 0x0000008000807308 */ /* 0x000fe40000000800 */
[C---:B---3--:R-:W-:Y:S06]  /*6900*/  HMMA.16816.F32.BF16 R88, R8.reuse, R16, R88 ;  /* 0x000000100858723c */ /* 0x048fec0000041858 */
[----:B------:R-:W3:Y:S02]  /*6910*/  MUFU.EX2 R125, R125 ;  /* 0x0000007d007d7308 */ /* 0x000ee40000000800 */
[C---:B------:R-:W-:Y:S01]  /*6920*/  HMMA.16816.F32.BF16 R84, R8.reuse, R18, R84 ;  /* 0x000000120854723c */ /* 0x040fe20000041854 */
[----:B------:R-:W4:Y:S05]  /*6930*/  LDSM.16.MT88.4 R16, [R102+0x7800] ;  /* 0x007800006610783b */ /* 0x000f2a0000004200 */
[----:B------:R-:W-:Y:S02]  /*6940*/  MUFU.EX2 R117, R117 ;  /* 0x0000007500757308 */ /* 0x000fe40000000800 */
[C---:B-1----:R-:W-:Y:S06]  /*6950*/  HMMA.16816.F32.BF16 R80, R8.reuse, R12, R80 ;  /* 0x0000000c0850723c */ /* 0x042fec0000041850 */
[----:B------:R-:W1:Y:S02]  /*6960*/  MUFU.EX2 R136, R136 ;  /* 0x0000008800887308 */ /* 0x000e640000000800 */
[C---:B------:R-:W-:Y:S01]  /*6970*/  HMMA.16816.F32.BF16 R76, R8.reuse, R14, R76 ;  /* 0x0000000e084c723c */ /* 0x040fe2000004184c */
[----:B------:R-:W5:Y:S05]  /*6980*/  LDSM.16.MT88.4 R12, [R152+0x8000] ;  /* 0x00800000980c783b */ /* 0x000f6a0000004200 */
[----:B------:R-:W-:Y:S08]  /*6990*/  MUFU.EX2 R113, R113 ;  /* 0x0000007100717308 */ /* 0x000ff00000000800 */
[----:B------:R-:W-:Y:S08]  /*69a0*/  MUFU.EX2 R138, R138 ;  /* 0x0000008a008a7308 */ /* 0x000ff00000000800 */
[----:B------:R-:W-:Y:S01]  /*69b0*/  MUFU.EX2 R109, R109 ;  /* 0x0000006d006d7308 */ /* 0x000fe20000000800 */
[C---:B----4-:R-:W-:Y:S07]  /*69c0*/  HMMA.16816.F32.BF16 R72, R8.reuse, R16, R72 ;  /* 0x000000100848723c */ /* 0x050fee0000041848 */
[----:B------:R-:W4:Y:S01]  /*69d0*/  MUFU.EX2 R114, R114 ;  /* 0x0000007200727308 */ /* 0x000f220000000800 */
[----:B------:R-:W-:Y:S01]  /*69e0*/  HMMA.16816.F32.BF16 R68, R8, R18, R68 ;  /* 0x000000120844723c */ /* 0x000fe20000041844 */
[----:B------:R-:W-:Y:S01]  /*69f0*/  F2FP.BF16.F32.PACK_AB R8, R107, R118 ;  /* 0x000000766b08723e */ /* 0x000fe200000010ff */
[----:B------:R-:W1:Y:S01]  /*6a00*/  LDSM.16.MT88.4 R16, [R103+0x8000] ;  /* 0x008000006710783b */ /* 0x000e620000004200 */
[----:B--2---:R-:W-:-:S02]  /*6a10*/  F2FP.BF16.F32.PACK_AB R9, R130, R119 ;  /* 0x000000778209723e */ /* 0x004fc400000010ff */
[----:B------:R-:W-:Y:S02]  /*6a20*/  F2FP.BF16.F32.PACK_AB R10, R126, R111 ;  /* 0x0000006f7e0a723e */ /* 0x000fe400000010ff */
[----:B------:R-:W-:Y:S01]  /*6a30*/  MUFU.EX2 R112, R112 ;  /* 0x0000007000707308 */ /* 0x000fe20000000800 */
[----:B---3--:R-:W-:-:S07]  /*6a40*/  F2FP.BF16.F32.PACK_AB R11, R125, R128 ;  /* 0x000000807d0b723e */ /* 0x008fce00000010ff */
[C---:B-----5:R-:W-:Y:S01]  /*6a50*/  HMMA.16816.F32.BF16 R96, R8.reuse, R12, R96 ;  /* 0x0000000c0860723c */ /* 0x060fe20000041860 */
[----:B------:R-:W2:Y:S07]  /*6a60*/  MUFU.EX2 R115, R115 ;  /* 0x0000007300737308 */ /* 0x000eae0000000800 */
[C---:B------:R-:W-:Y:S01]  /*6a70*/  HMMA.16816.F32.BF16 R92, R8.reuse, R14, R92 ;  /* 0x0000000e085c723c */ /* 0x040fe2000004185c */
[----:B------:R-:W3:Y:S01]  /*6a80*/  LDSM.16.MT88.4 R12, [R102+0x8000] ;  /* 0x00800000660c783b */ /* 0x000ee20000004200 */
[----:B------:R-:W-:Y:S06]  /*6a90*/  MUFU.EX2 R61, R61 ;  /* 0x0000003d003d7308 */ /* 0x000fec0000000800 */
[C---:B------:R-:W-:Y:S02]  /*6aa0*/  HMMA.16816.F32.BF16 R88, R8.reuse, R20, R88 ;  /* 0x000000140858723c */ /* 0x040fe40000041858 */
[----:B------:R-:W5:Y:S06]  /*6ab0*/  MUFU.EX2 R116, R116 ;  /* 0x0000007400747308 */ /* 0x000f6c0000000800 */
        /* <DEDUP_REMOVED lines=11> */
[----:B------:R-:W3:Y:S01]  /*6b70*/  LDSM.16.MT88.4 R12, [R103+0x8800] ;  /* 0x00880000670c783b */ /* 0x000ee20000004200 */
[----:B------:R-:W-:Y:S01]  /*6b80*/  F2FP.BF16.F32.PACK_AB R8, R136, R117 ;  /* 0x000000758808723e */ /* 0x000fe200000010ff */
[----:B------:R-:W-:Y:S01]  /*6b90*/  MUFU.EX2 R56, R56 ;  /* 0x0000003800387308 */ /* 0x000fe20000000800 */
[----:B----4-:R-:W-:-:S02]  /*6ba0*/  F2FP.BF16.F32.PACK_AB R9, R114, R109 ;  /* 0x0000006d7209723e */ /* 0x010fc400000010ff */
[----:B------:R-:W-:Y:S02]  /*6bb0*/  F2FP.BF16.F32.PACK_AB R10, R138, R113 ;  /* 0x000000718a0a723e */ /* 0x000fe400000010ff */
[----:B--2---:R-:W-:-:S03]  /*6bc0*/  F2FP.BF16.F32.PACK_AB R11, R115, R112 ;  /* 0x00000070730b723e */ /* 0x004fc600000010ff */
[----:B------:R-:W2:Y:S04]  /*6bd0*/  MUFU.EX2 R59, R59 ;  /* 0x0000003b003b7308 */ /* 0x000ea80000000800 */
[C---:B-----5:R-:W-:Y:S04]  /*6be0*/  HMMA.16816.F32.BF16 R96, R8.reuse, R20, R96 ;  /* 0x000000140860723c */ /* 0x060fe80000041860 */
[----:B------:R-:W-:Y:S04]  /*6bf0*/  MUFU.EX2 R46, R50 ;  /* 0x00000032002e7308 */ /* 0x000fe80000000800 */
[C---:B------:R-:W-:Y:S01]  /*6c00*/  HMMA.16816.F32.BF16 R92, R8.reuse, R22, R92 ;  /* 0x00000016085c723c */ /* 0x040fe2000004185c */
[----:B------:R-:W4:Y:S03]  /*6c10*/  LDSM.16.MT88.4 R20, [R102+0x8800] ;  /* 0x008800006614783b */ /* 0x000f260000004200 */
[----:B------:R-:W5:Y:S04]  /*6c20*/  MUFU.EX2 R43, R47 ;  /* 0x0000002f002b7308 */ /* 0x000f680000000800 */
[C---:B-1----:R-:W-:Y:S04]  /*6c30*/  HMMA.16816.F32.BF16 R88, R8.reuse, R16, R88 ;  /* 0x000000100858723c */ /* 0x042fe80000041858 */
[----:B------:R-:W-:Y:S04]  /*6c40*/  MUFU.EX2 R39, R45 ;  /* 0x0000002d00277308 */ /* 0x000fe80000000800 */
[C---:B------:R-:W-:Y:S01]  /*6c50*/  HMMA.16816.F32.BF16 R84, R8.reuse, R18, R84 ;  /* 0x000000120854723c */ /* 0x040fe20000041854 */
[----:B------:R-:W1:Y:S03]  /*6c60*/  LDSM.16.MT88.4 R16, [R152+0x9000] ;  /* 0x009000009810783b */ /* 0x000e660000004200 */
[----:B------:R-:W-:Y:S04]  /*6c70*/  MUFU.EX2 R38, R48 ;  /* 0x0000003000267308 */ /* 0x000fe80000000800 */
[C---:B---3--:R-:W-:Y:S04]  /*6c80*/  HMMA.16816.F32.BF16 R80, R8.reuse, R12, R80 ;  /* 0x0000000c0850723c */ /* 0x048fe80000041850 */
[----:B------:R-:W-:Y:S04]  /*6c90*/  MUFU.EX2 R31, R32 ;  /* 0x00000020001f7308 */ /* 0x000fe80000000800 */
[C---:B------:R-:W-:Y:S01]  /*6ca0*/  HMMA.16816.F32.BF16 R76, R8.reuse, R14, R76 ;  /* 0x0000000e084c723c */ /* 0x040fe2000004184c */
[----:B------:R-:W3:Y:S03]  /*6cb0*/  LDSM.16.MT88.4 R12, [R148+0x9000] ;  /* 0x00900000940c783b */ /* 0x000ee60000004200 */
[----:B------:R-:W5:Y:S04]  /*6cc0*/  MUFU.EX2 R30, R30 ;  /* 0x0000001e001e7308 */ /* 0x000f680000000800 */
[C---:B----4-:R-:W-:Y:S04]  /*6cd0*/  HMMA.16816.F32.BF16 R72, R8.reuse, R20, R72 ;  /* 0x000000140848723c */ /* 0x050fe80000041848 */
[----:B------:R-:W-:Y:S04]  /*6ce0*/  MUFU.EX2 R179, R179 ;  /* 0x000000b300b37308 */ /* 0x000fe80000000800 */
[----:B------:R-:W-:Y:S01]  /*6cf0*/  HMMA.16816.F32.BF16 R68, R8, R22, R68 ;  /* 0x000000160844723c */ /* 0x000fe20000041844 */
[----:B------:R-:W4:Y:S01]  /*6d00*/  LDSM.16.MT88.4 R20, [R103+0x9000] ;  /* 0x009000006714783b */ /* 0x000f220000004200 */
[----:B------:R-:W-:-:S02]  /*6d10*/  F2FP.BF16.F32.PACK_AB R8, R116, R61 ;  /* 0x0000003d7408723e */ /* 0x000fc400000010ff */
[----:B------:R-:W-:Y:S02]  /*6d20*/  F2FP.BF16.F32.PACK_AB R9, R58, R55 ;  /* 0x000000373a09723e */ /* 0x000fe400000010ff */
[----:B------:R-:W-:Y:S02]  /*6d30*/  F2FP.BF16.F32.PACK_AB R10, R110, R57 ;  /* 0x000000396e0a723e */ /* 0x000fe400000010ff */
[----:B--2---:R-:W-:-:S07]  /*6d40*/  F2FP.BF16.F32.PACK_AB R11, R59, R56 ;  /* 0x000000383b0b723e */ /* 0x004fce00000010ff */
[C---:B-1----:R-:W-:Y:S08]  /*6d50*/  HMMA.16816.F32.BF16 R96, R8.reuse, R16, R96 ;  /* 0x000000100860723c */ /* 0x042ff00000041860 */
[C---:B------:R-:W-:Y:S01]  /*6d60*/  HMMA.16816.F32.BF16 R92, R8.reuse, R18, R92 ;  /* 0x00000012085c723c */ /* 0x040fe2000004185c */
[----:B------:R-:W1:Y:S07]  /*6d70*/  LDSM.16.MT88.4 R16, [R102+0x9000] ;  /* 0x009000006610783b */ /* 0x000e6e0000004200 */
[----:B---3--:R-:W-:Y:S01]  /*6d80*/  HMMA.16816.F32.BF16 R88, R8, R12, R88 ;  /* 0x0000000c0858723c */ /* 0x008fe20000041858 */
[----:B------:R-:W-:-:S04]  /*6d90*/  FADD.FTZ R13, R35, R42 ;  /* 0x0000002a230d7221 */ /* 0x000fc80000010000 */
[----:B------:R-:W-:-:S03]  /*6da0*/  FADD.FTZ R13, R40, R13 ;  /* 0x0000000d280d7221 */ /* 0x000fc60000010000 */
[----:B------:R-:W-:Y:S01]  /*6db0*/  HMMA.16816.F32.BF16 R84, R8, R14, R84 ;  /* 0x0000000e0854723c */ /* 0x000fe20000041854 */
[----:B------:R-:W-:Y:S02]  /*6dc0*/  FADD.FTZ R36, R36, R13 ;  /* 0x0000000d24247221 */ /* 0x000fe40000010000 */
[----:B------:R-:W2:Y:S02]  /*6dd0*/  LDSM.16.MT88.4 R12, [R152+0x9800] ;  /* 0x00980000980c783b */ /* 0x000ea40000004200 */
[----:B------:R-:W-:-:S03]  /*6de0*/  FADD.FTZ R34, R33, R36 ;  /* 0x0000002421227221 */ /* 0x000fc60000010000 */
[----:B----4-:R-:W-:Y:S01]  /*6df0*/  HMMA.16816.F32.BF16 R80, R8, R20, R80 ;  /* 0x000000140850723c */ /* 0x010fe20000041850 */
[----:B------:R-:W-:-:S04]  /*6e00*/  FADD.FTZ R5, R5, R34 ;  /* 0x0000002205057221 */ /* 0x000fc80000010000 */
[----:B------:R-:W-:Y:S02]  /*6e10*/  FADD.FTZ R5, R4, R5 ;  /* 0x0000000504057221 */ /* 0x000fe40000010000 */
[----:B------:R-:W3:Y:S01]  /*6e20*/  MUFU.EX2 R4, R26 ;  /* 0x0000001a00047308 */ /* 0x000ee20000000800 */
[----:B------:R-:W-:Y:S01]  /*6e30*/  HMMA.16816.F32.BF16 R76, R8, R22, R76 ;  /* 0x00000016084c723c */ /* 0x000fe2000004184c */
[----:B------:R-:W4:Y:S01]  /*6e40*/  LDSM.16.MT88.4 R20, [R148+0x9800] ;  /* 0x009800009414783b */ /* 0x000f220000004200 */
        /* <DEDUP_REMOVED lines=10> */
[----:B------:R-:W1:Y:S01]  /*6ef0*/  LDSM.16.MT88.4 R16, [R103+0x9800] ;  /* 0x009800006710783b */ /* 0x000e620000004200 */
[----:B------:R-:W-:Y:S01]  /*6f00*/  FADD.FTZ R5, R67, R62 ;  /* 0x0000003e43057221 */ /* 0x000fe20000010000 */
[----:B-----5:R-:W-:Y:S01]  /*6f10*/  F2FP.BF16.F32.PACK_AB R8, R43, R46 ;  /* 0x0000002e2b08723e */ /* 0x020fe200000010ff */
[----:B------:R-:W-:Y:S01]  /*6f20*/  FADD.FTZ R66, R66, R65 ;  /* 0x0000004142427221 */ /* 0x000fe20000010000 */
[----:B------:R-:W-:Y:S01]  /*6f30*/  F2FP.BF16.F32.PACK_AB R9, R30, R31 ;  /* 0x0000001f1e09723e */ /* 0x000fe200000010ff */
[----:B------:R-:W-:Y:S01]  /*6f40*/  FADD.FTZ R5, R108, R5 ;  /* 0x000000056c057221 */ /* 0x000fe20000010000 */
[----:B------:R-:W-:Y:S01]  /*6f50*/  F2FP.BF16.F32.PACK_AB R10, R38, R39 ;  /* 0x00000027260a723e */ /* 0x000fe200000010ff */
[----:B------:R-:W-:Y:S01]  /*6f60*/  FADD.FTZ R63, R63, R66 ;  /* 0x000000423f3f7221 */ /* 0x000fe20000010000 */
[----:B---3--:R-:W-:Y:S01]  /*6f70*/  F2FP.BF16.F32.PACK_AB R11, R179, R4 ;  /* 0x00000004b30b723e */ /* 0x008fe200000010ff */
[----:B------:R-:W-:-:S02]  /*6f80*/  FADD.FTZ R24, R104, R5 ;  /* 0x0000000568187221 */ /* 0x000fc40000010000 */
[----:B------:R-:W-:Y:S02]  /*6f90*/  FADD.FTZ R118, R118, R63 ;  /* 0x0000003f76767221 */ /* 0x000fe40000010000 */
[----:B------:R-:W-:Y:S02]  /*6fa0*/  FADD.FTZ R24, R105, R24 ;  /* 0x0000001869187221 */ /* 0x000fe40000010000 */
[----:B--2---:R-:W-:Y:S02]  /*6fb0*/  HMMA.16816.F32.BF16 R96, R8, R12, R96 ;  /* 0x0000000c0860723c */ /* 0x004fe40000041860 */
[----:B------:R-:W-:Y:S01]  /*6fc0*/  FADD.FTZ R5, R119, R24 ;  /* 0x0000001877057221 */ /* 0x000fe20000010000 */
[----:B------:R-:W-:-:S03]  /*6fd0*/  FADD.FTZ R24, R107, R118 ;  /* 0x000000766b187221 */ /* 0x000fc60000010000 */
[----:B------:R-:W-:Y:S01]  /*6fe0*/  FADD.FTZ R5, R130, R5 ;  /* 0x0000000582057221 */ /* 0x000fe20000010000 */
[----:B------:R-:W-:Y:S01]  /*6ff0*/  FADD.FTZ R111, R111, R24 ;  /* 0x000000186f6f7221 */ /* 0x000fe20000010000 */
[----:B------:R-:W-:Y:S01]  /*7000*/  HMMA.16816.F32.BF16 R92, R8, R14, R92 ;  /* 0x0000000e085c723c */ /* 0x000fe2000004185c */
[----:B------:R-:W2:Y:S02]  /*7010*/  LDSM.16.MT88.4 R12, [R102+0x9800] ;  /* 0x00980000660c783b */ /* 0x000ea40000004200 */
        /* <DEDUP_REMOVED lines=17> */
[----:B------:R-:W-:Y:S01]  /*7130*/  HMMA.16816.F32.BF16 R76, R8, R18, R76 ;  /* 0x00000012084c723c */ /* 0x000fe2000004184c */
[----:B------:R-:W-:-:S04]  /*7140*/  FADD.FTZ R5, R55, R16 ;  /* 0x0000001037057221 */ /* 0x000fc80000010000 */
[----:B------:R-:W-:-:S03]  /*7150*/  FADD.FTZ R5, R58, R5 ;  /* 0x000000053a057221 */ /* 0x000fc60000010000 */
        /* <DEDUP_REMOVED lines=77> */
.L_x_5805:
[----:B------:R-:W-:Y:S01]  /*7630*/  UMOV UR6, URZ ;  /* 0x000000ff00067c82 */ /* 0x000fe20008000000 */
[----:B------:R-:W-:Y:S01]  /*7640*/  IMAD.SHL.U32 R4, R6, 0x80, RZ ;  /* 0x0000008006047824 */ /* 0x000fe200078e00ff */
[----:B------:R-:W-:-:S05]  /*7650*/  IADD3 R5, P0, PT, RZ, -UR6, RZ ;  /* 0x80000006ff057c10 */ /* 0x000fca000ff1e0ff */
[----:B------:R-:W-:-:S05]  /*7660*/  IMAD.X R4, RZ, RZ, ~R4, P0 ;  /* 0x000000ffff047224 */ /* 0x000fca00000e0e04 */
[----:B------:R-:W-:-:S04]  /*7670*/  SHF.R.S64 R5, R5, 0x1f, R4 ;  /* 0x0000001f05057819 */ /* 0x000fc80000001004 */
[----:B------:R-:W-:-:S04]  /*7680*/  IADD3 R162, P0, PT, R5, R162, RZ ;  /* 0x000000a205a27210 */ /* 0x000fc80007f1e0ff */
[----:B------:R-:W-:-:S09]  /*7690*/  LEA.HI.X.SX32 R163, R4, R163, 0x1, P0 ;  /* 0x000000a304a37211 */ /* 0x000fd200000f0eff */
.L_x_5806:
        /* <DEDUP_REMOVED lines=42> */
[----:B------:R-:W-:Y:S01]  /*7940*/  @!P0 IADD3 R9, PT, PT, R4, R13, RZ ;  /* 0x0000000d04098210 */ /* 0x000fe20007ffe0ff */
[----:B------:R-:W-:Y:S02]  /*7950*/  @!P0 IMAD.MOV.U32 R8, RZ, RZ, R12 ;  /* 0x000000ffff088224 */ /* 0x000fe400078e000c */
        /* <DEDUP_REMOVED lines=21> */
[----:B------:R-:W3:Y:S04]  /*7ab0*/  LDSM.16.M88.4 R4, [R156+UR5+0x2000] ;  /* 0x002000059c04783b */ /* 0x000ee80008000200 */
[----:B------:R-:W1:Y:S04]  /*7ac0*/  LDSM.16.M88.4 R104, [R156+UR5+0x2800] ;  /* 0x002800059c68783b */ /* 0x000e680008000200 */
[----:B------:R-:W4:Y:S04]  /*7ad0*/  LDSM.16.M88.4 R60, [R156+UR5+0x3000] ;  /* 0x003000059c3c783b */ /* 0x000f280008000200 */
[----:B------:R-:W5:Y:S04]  /*7ae0*/  LDSM.16.M88.4 R52, [R156+UR5+0x3800] ;  /* 0x003800059c34783b */ /* 0x000f680008000200 */
[----:B------:R-:W5:Y:S04]  /*7af0*/  LDSM.16.M88.4 R44, [R156+UR5+0x4000] ;  /* 0x004000059c2c783b */ /* 0x000f680008000200 */
[----:B------:R-:W5:Y:S04]  /*7b00*/  LDSM.16.M88.4 R36, [R156+UR5+0x4800] ;  /* 0x004800059c24783b */ /* 0x000f680008000200 */
[----:B------:R-:W5:Y:S04]  /*7b10*/  LDSM.16.M88.4 R28, [R156+UR5+0x5000] ;  /* 0x005000059c1c783b */ /* 0x000f680008000200 */
[----:B--2---:R-:W2:Y:S04]  /*7b20*/  LDSM.16.M88.4 R12, [R156+UR5+0x5800] ;  /* 0x005800059c0c783b */ /* 0x004ea80008000200 */
[----:B------:R-:W-:Y:S04]  /*7b30*/  LDSM.16.M88.4 R16, [R155] ;  /* 0x000000009b10783b */ /* 0x000fe80000000200 */
[----:B------:R-:W2:Y:S04]  /*7b40*/  LDSM.16.M88.4 R112, [R151+0x3000] ;  /* 0x003000009770783b */ /* 0x000ea80000000200 */
[----:B------:R-:W2:Y:S01]  /*7b50*/  LDSM.16.M88.4 R120, [R151+0x2000] ;  /* 0x002000009778783b */ /* 0x000ea20000000200 */
[C---:B---3--:R-:W-:Y:S03]  /*7b60*/  HMMA.16816.F32.BF16 R8, R20.reuse, R4, RZ ;  /* 0x000000041408723c */ /* 0x048fe600000418ff */
[----:B------:R-:W3:Y:S04]  /*7b70*/  LDSM.16.M88.4 R116, [R151+0x2800] ;  /* 0x002800009774783b */ /* 0x000ee80000000200 */
[----:B------:R-:W-:Y:S01]  /*7b80*/  LDSM.16.M88.4 R124, [R151+0x3800] ;  /* 0x00380000977c783b */ /* 0x000fe20000000200 */
[C---:B-1----:R-:W-:Y:S03]  /*7b90*/  HMMA.16816.F32.BF16 R108, R20.reuse, R104, RZ ;  /* 0x00000068146c723c */ /* 0x042fe600000418ff */
[----:B------:R-:W-:Y:S04]  /*7ba0*/  LDSM.16.M88.4 R128, [R154] ;  /* 0x000000009a80783b */ /* 0x000fe80000000200 */
[----:B------:R-:W0:Y:S01]  /*7bb0*/  LDGDEPBAR ;  /* 0x00000000000079af */ /* 0x000e220000000000 */
        /* <DEDUP_REMOVED lines=15> */
[C---:B------:R-:W-:Y:S08]  /*7cb0*/  HMMA.16816.F32.BF16 R64, R16.reuse, R112, R64 ;  /* 0x000000701040723c */ /* 0x040ff00000041840 */
[C---:B------:R-:W-:Y:S01]  /*7cc0*/  HMMA.16816.F32.BF16 R60, R16.reuse, R114, R60 ;  /* 0x00000072103c723c */ /* 0x040fe2000004183c */
[----:B------:R-:W2:Y:S07]  /*7cd0*/  LDSM.16.M88.4 R112, [R151+0x5800] ;  /* 0x005800009770783b */ /* 0x000eae0000000200 */
[C---:B------:R-:W-:Y:S08]  /*7ce0*/  HMMA.16816.F32.BF16 R8, R16.reuse, R120, R8 ;  /* 0x000000781008723c */ /* 0x040ff00000041808 */
[C---:B------:R-:W-:Y:S01]  /*7cf0*/  HMMA.16816.F32.BF16 R4, R16.reuse, R122, R4 ;  /* 0x0000007a1004723c */ /* 0x040fe20000041804 */
[----:B------:R-:W4:Y:S07]  /*7d00*/  LDSM.16.M88.4 R120, [R151+0x4800] ;  /* 0x004800009778783b */ /* 0x000f2e0000000200 */
[C---:B---3--:R-:W-:Y:S08]  /*7d10*/  HMMA.16816.F32.BF16 R108, R16.reuse, R116, R108 ;  /* 0x00000074106c723c */ /* 0x048ff0000004186c */
        /* <DEDUP_REMOVED lines=11> */
[C---:B------:R-:W-:Y:S08]  /*7dd0*/  HMMA.16816.F32.BF16 R56, R16.reuse, R124, R56 ;  /* 0x0000007c1038723c */ /* 0x040ff00000041838 */
[C---:B------:R-:W-:Y:S01]  /*7de0*/  HMMA.16816.F32.BF16 R52, R16.reuse, R126, R52 ;  /* 0x0000007e1034723c */ /* 0x040fe20000041834 */
[----:B------:R-:W5:Y:S07]  /*7df0*/  LDSM.16.M88.4 R124, [R150+0x2800] ;  /* 0x00280000967c783b */ /* 0x000f6e0000000200 */
[C---:B---3--:R-:W-:Y:S08]  /*7e00*/  HMMA.16816.F32.BF16 R32, R16.reuse, R116, R32 ;  /* 0x000000741020723c */ /* 0x048ff00000041820 */
[----:B------:R-:W-:Y:S01]  /*7e10*/  HMMA.16816.F32.BF16 R28, R16, R118, R28 ;  /* 0x00000076101c723c */ /* 0x000fe2000004181c */
[----:B------:R-:W-:Y:S04]  /*7e20*/  LDSM.16.M88.4 R16, [R153] ;  /* 0x000000009910783b */ /* 0x000fe80000000200 */
        /* <DEDUP_REMOVED lines=10> */
[----:B-----5:R-:W-:Y:S08]  /*7ed0*/  HMMA.16816.F32.BF16 R108, R128, R124, R108 ;  /* 0x0000007c806c723c */ /* 0x020ff0000004186c */
[C---:B-1----:R-:W-:Y:S08]  /*7ee0*/  HMMA.16816.F32.BF16 R4, R16.reuse, R14, R4 ;  /* 0x0000000e1004723c */ /* 0x042ff00000041804 */
[C---:B------:R-:W-:Y:S01]  /*7ef0*/  HMMA.16816.F32.BF16 R8, R16.reuse, R12, R8 ;  /* 0x0000000c1008723c */ /* 0x040fe20000041808 */
[----:B------:R-:W1:Y:S07]  /*7f00*/  LDSM.16.M88.4 R12, [R150+0x5000] ;  /* 0x00500000960c783b */ /* 0x000e6e0000000200 */
[----:B--2---:R-:W-:Y:S03]  /*7f10*/  HMMA.16816.F32.BF16 R108, R16, R112, R108 ;  /* 0x00000070106c723c */ /* 0x004fe6000004186c */
[----:B------:R-:W-:Y:S01]  /*7f20*/  FMUL.FTZ R4, R4, UR10 ;  /* 0x0000000a04047c20 */ /* 0x000fe20008410000 */
[----:B------:R-:W-:Y:S01]  /*7f30*/  FMUL.FTZ R137, R5, UR10 ;  /* 0x0000000a05897c20 */ /* 0x000fe20008410000 */
[----:B------:R-:W-:Y:S01]  /*7f40*/  FMUL.FTZ R139, R6, UR10 ;  /* 0x0000000a068b7c20 */ /* 0x000fe20008410000 */
[----:B------:R-:W-:Y:S01]  /*7f50*/  FMUL.FTZ R141, R7, UR10 ;  /* 0x0000000a078d7c20 */ /* 0x000fe20008410000 */
[----:B------:R2:W-:Y:S01]  /*7f60*/  MUFU.TANH R113, R4 ;  /* 0x0000000400717308 */ /* 0x0005e20000002400 */
[----:B------:R-:W-:Y:S03]  /*7f70*/  HMMA.16816.F32.BF16 R104, R128, R126, R104 ;  /* 0x0000007e8068723c */ /* 0x000fe60000041868 */
[----:B------:R-:W-:Y:S01]  /*7f80*/  FMUL.FTZ R8, R8, UR10 ;  /* 0x0000000a08087c20 */ /* 0x000fe20008410000 */
[----:B------:R-:W-:Y:S01]  /*7f90*/  FMUL.FTZ R9, R9, UR10 ;  /* 0x0000000a09097c20 */ /* 0x000fe20008410000 */
[----:B------:R-:W-:-:S02]  /*7fa0*/  FMUL.FTZ R127, R11, UR10 ;  /* 0x0000000a0b7f7c20 */ /* 0x000fc40008410000 */
[----:B------:R-:W4:Y:S01]  /*7fb0*/  MUFU.TANH R125, R8 ;  /* 0x00000008007d7308 */ /* 0x000f220000002400 */
[----:B------:R-:W-:Y:S03]  /*7fc0*/  HMMA.16816.F32.BF16 R56, R128, R116, R56 ;  /* 0x000000748038723c */ /* 0x000fe60000041838 */
[----:B------:R-:W-:-:S04]  /*7fd0*/  FMUL.FTZ R108, R108, UR10 ;  /* 0x0000000a6c6c7c20 */ /* 0x000fc80008410000 */
[----:B------:R-:W-:Y:S01]  /*7fe0*/  MUFU.TANH R127, R127 ;  /* 0x0000007f007f7308 */ /* 0x000fe20000002400 */
[----:B--2---:R-:W2:Y:S01]  /*7ff0*/  LDSM.16.M88.4 R4, [R149+0x3800] ;  /* 0x003800009504783b */ /* 0x004ea20000000200 */
[C---:B------:R-:W-:Y:S03]  /*8000*/  HMMA.16816.F32.BF16 R52, R128.reuse, R118, R52 ;  /* 0x000000768034723c */ /* 0x040fe60000041834 */
[----:B------:R-:W5:Y:S03]  /*8010*/  LDSM.16.M88.4 R116, [R150+0x5800] ;  /* 0x005800009674783b */ /* 0x000f660000000200 */
[----:B------:R-:W-:Y:S02]  /*8020*/  MUFU.TANH R139, R139 ;  /* 0x0000008b008b7308 */ /* 0x000fe40000002400 */
[C---:B---3--:R-:W-:Y:S06]  /*8030*/  HMMA.16816.F32.BF16 R40, R128.reuse, R120, R40 ;  /* 0x000000788028723c */ /* 0x048fec0000041828 */
[----:B------:R3:W-:Y:S02]  /*8040*/  MUFU.TANH R121, R9 ;  /* 0x0000000900797308 */ /* 0x0007e40000002400 */
[----:B------:R-:W-:Y:S01]  /*8050*/  HMMA.16816.F32.BF16 R36, R128, R122, R36 ;  /* 0x0000007a8024723c */ /* 0x000fe20000041824 */
[----:B------:R-:W-:-:S05]  /*8060*/  FMUL.FTZ R123, R10, UR10 ;  /* 0x0000000a0a7b7c20 */ /* 0x000fca0008410000 */
[----:B------:R-:W-:Y:S02]  /*8070*/  MUFU.TANH R137, R137 ;  /* 0x0000008900897308 */ /* 0x000fe40000002400 */
[C---:B-1----:R-:W-:Y:S06]  /*8080*/  HMMA.16816.F32.BF16 R32, R128.reuse, R12, R32 ;  /* 0x0000000c8020723c */ /* 0x042fec0000041820 */
[----:B------:R-:W1:Y:S01]  /*8090*/  MUFU.TANH R123, R123 ;  /* 0x0000007b007b7308 */ /* 0x000e620000002400 */
[----:B---3--:R-:W3:Y:S01]  /*80a0*/  LDSM.16.M88.4 R8, [R149+0x3000] ;  /* 0x003000009508783b */ /* 0x008ee20000000200 */
[----:B------:R-:W-:Y:S03]  /*80b0*/  HMMA.16816.F32.BF16 R28, R128, R14, R28 ;  /* 0x0000000e801c723c */ /* 0x000fe6000004181c */
[----:B------:R-:W4:Y:S03]  /*80c0*/  LDSM.16.M88.4 R12, [R149+0x4000] ;  /* 0x00400000950c783b */ /* 0x000f260000000200 */
[----:B------:R-:W-:Y:S02]  /*80d0*/  MUFU.TANH R141, R141 ;  /* 0x0000008d008d7308 */ /* 0x000fe40000002400 */
[C---:B--2---:R-:W-:Y:S08]  /*80e0*/  HMMA.16816.F32.BF16 R56, R16.reuse, R4, R56 ;  /* 0x000000041038723c */ /* 0x044ff00000041838 */
[C---:B------:R-:W-:Y:S01]  /*80f0*/  HMMA.16816.F32.BF16 R52, R16.reuse, R6, R52 ;  /* 0x000000061034723c */ /* 0x040fe20000041834 */
[----:B------:R-:W2:Y:S07]  /*8100*/  LDSM.16.M88.4 R4, [R149+0x5800] ;  /* 0x005800009504783b */ /* 0x000eae0000000200 */
[----:B------:R-:W-:Y:S01]  /*8110*/  HMMA.16816.F32.BF16 R104, R16, R114, R104 ;  /* 0x000000721068723c */ /* 0x000fe20000041868 */
[----:B------:R1:W-:Y:S02]  /*8120*/  MUFU.TANH R115, R108 ;  /* 0x0000006c00737308 */ /* 0x0003e40000002400 */
[----:B------:R-:W-:Y:S01]  /*8130*/  FMUL.FTZ R57, R57, UR10 ;  /* 0x0000000a39397c20 */ /* 0x000fe20008410000 */
[----:B------:R-:W-:-:S04]  /*8140*/  FMUL.FTZ R59, R59, UR10 ;  /* 0x0000000a3b3b7c20 */ /* 0x000fc80008410000 */
[C---:B-----5:R-:W-:Y:S01]  /*8150*/  HMMA.16816.F32.BF16 R24, R128.reuse, R116, R24 ;  /* 0x000000748018723c */ /* 0x060fe20000041818 */
[----:B------:R-:W-:Y:S01]  /*8160*/  FMUL.FTZ R117, R109, UR10 ;  /* 0x0000000a6d757c20 */ /* 0x000fe20008410000 */
[----:B------:R-:W-:Y:S06]  /*8170*/  MUFU.TANH R59, R59 ;  /* 0x0000003b003b7308 */ /* 0x000fec0000002400 */
[----:B------:R-:W-:Y:S01]  /*8180*/  HMMA.16816.F32.BF16 R20, R128, R118, R20 ;  /* 0x000000768014723c */ /* 0x000fe20000041814 */
[----:B------:R-:W-:Y:S01]  /*8190*/  FMUL.FTZ R119, R110, UR10 ;  /* 0x0000000a6e777c20 */ /* 0x000fe20008410000 */
[----:B------:R-:W-:Y:S01]  /*81a0*/  FMUL.FTZ R129, R111, UR10 ;  /* 0x0000000a6f817c20 */ /* 0x000fe20008410000 */
[----:B------:R-:W-:Y:S01]  /*81b0*/  MUFU.TANH R117, R117 ;  /* 0x0000007500757308 */ /* 0x000fe20000002400 */
[----:B-1----:R-:W1:Y:S01]  /*81c0*/  LDSM.16.M88.4 R108, [R149+0x4800] ;  /* 0x00480000956c783b */ /* 0x002e620000000200 */
[----:B------:R-:W-:Y:S01]  /*81d0*/  FMUL.FTZ R104, R104, UR10 ;  /* 0x0000000a68687c20 */ /* 0x000fe20008410000 */
[----:B------:R-:W-:Y:S01]  /*81e0*/  FMUL.FTZ R106, R106, UR10 ;  /* 0x0000000a6a6a7c20 */ /* 0x000fe20008410000 */
[----:B------:R-:W-:Y:S01]  /*81f0*/  FMUL.FTZ R105, R105, UR10 ;  /* 0x0000000a69697c20 */ /* 0x000fe20008410000 */
[----:B---3--:R-:W-:Y:S01]  /*8200*/  HMMA.16816.F32.BF16 R64, R16, R8, R64 ;  /* 0x000000081040723c */ /* 0x008fe20000041840 */
[----:B------:R-:W-:-:S02]  /*8210*/  FMUL.FTZ R107, R107, UR10 ;  /* 0x0000000a6b6b7c20 */ /* 0x000fc40008410000 */
[----:B------:R-:W-:Y:S05]  /*8220*/  MUFU.TANH R129, R129 ;  /* 0x0000008100817308 */ /* 0x000fea0000002400 */
[----:B------:R-:W-:Y:S01]  /*8230*/  HMMA.16816.F32.BF16 R60, R16, R10, R60 ;  /* 0x0000000a103c723c */ /* 0x000fe2000004183c */
[----:B------:R-:W3:Y:S01]  /*8240*/  LDSM.16.M88.4 R8, [R149+0x5000] ;  /* 0x005000009508783b */ /* 0x000ee20000000200 */
[----:B------:R-:W-:-:S04]  /*8250*/  DEPBAR.LE SB0, 0x0 ;  /* 0x000080000000791a */ /* 0x000fc80000000000 */
[----:B------:R-:W-:Y:S02]  /*8260*/  MUFU.TANH R119, R119 ;  /* 0x0000007700777308 */ /* 0x000fe40000002400 */
[C---:B----4-:R-:W-:Y:S01]  /*8270*/  HMMA.16816.F32.BF16 R44, R16.reuse, R14, R44 ;  /* 0x0000000e102c723c */ /* 0x050fe2000004182c */
[----:B------:R-:W-:Y:S02]  /*8280*/  FMUL.FTZ R14, R55, UR10 ;  /* 0x0000000a370e7c20 */ /* 0x000fe40008410000 */
[----:B------:R-:W-:Y:S01]  /*8290*/  FMUL.FTZ R15, R66, UR10 ;  /* 0x0000000a420f7c20 */ /* 0x000fe20008410000 */
[----:B------:R-:W-:Y:S02]  /*82a0*/  FMUL.FTZ R64, R64, UR10 ;  /* 0x0000000a40407c20 */ /* 0x000fe40008410000 */
[----:B------:R-:W-:Y:S02]  /*82b0*/  MUFU.TANH R131, R104 ;  /* 0x0000006800837308 */ /* 0x000fe40000002400 */
[----:B--2---:R-:W-:Y:S01]  /*82c0*/  HMMA.16816.F32.BF16 R20, R16, R6, R20 ;  /* 0x000000061014723c */ /* 0x004fe20000041814 */
[----:B------:R-:W-:-:S02]  /*82d0*/  FMUL.FTZ R7, R58, UR10 ;  /* 0x0000000a3a077c20 */ /* 0x000fc40008410000 */
[----:B------:R-:W-:-:S03]  /*82e0*/  FMUL.FTZ R60, R60, UR10 ;  /* 0x0000000a3c3c7c20 */ /* 0x000fc60008410000 */
[----:B------:R-:W-:Y:S02]  /*82f0*/  MUFU.TANH R143, R106 ;  /* 0x0000006a008f7308 */ /* 0x000fe40000002400 */
[----:B------:R-:W-:Y:S01]  /*8300*/  HMMA.16816.F32.BF16 R48, R16, R12, R48 ;  /* 0x0000000c1030723c */ /* 0x000fe20000041830 */
[----:B------:R-:W-:Y:S01]  /*8310*/  FMUL.FTZ R12, R53, UR10 ;  /* 0x0000000a350c7c20 */ /* 0x000fe20008410000 */
[----:B------:R-:W-:Y:S01]  /*8320*/  FMUL.FTZ R13, R65, UR10 ;  /* 0x0000000a410d7c20 */ /* 0x000fe20008410000 */
[----:B------:R-:W-:-:S03]  /*8330*/  FMUL.FTZ R65, R67, UR10 ;  /* 0x0000000a43417c20 */ /* 0x000fc60008410000 */
[----:B------:R-:W-:Y:S02]  /*8340*/  MUFU.TANH R145, R64 ;  /* 0x0000004000917308 */ /* 0x000fe40000002400 */
[C---:B------:R-:W-:Y:S01]  /*8350*/  HMMA.16816.F32.BF16 R24, R16.reuse, R4, R24 ;  /* 0x000000041018723c */ /* 0x040fe20000041818 */
[----:B------:R-:W-:Y:S02]  /*8360*/  IMAD.SHL.U32 R4, R133, 0x80, RZ ;  /* 0x0000008085047824 */ /* 0x000fe400078e00ff */
[----:B------:R-:W-:Y:S01]  /*8370*/  FMUL.FTZ R5, R63, UR10 ;  /* 0x0000000a3f057c20 */ /* 0x000fe20008410000 */
[----:B------:R-:W-:Y:S01]  /*8380*/  FMUL.FTZ R20, R20, UR10 ;  /* 0x0000000a14147c20 */ /* 0x000fe20008410000 */
[----:B------:R-:W-:Y:S01]  /*8390*/  FMUL.FTZ R21, R21, UR10 ;  /* 0x0000000a15157c20 */ /* 0x000fe20008410000 */
[----:B------:R-:W-:Y:S01]  /*83a0*/  FMUL.FTZ R23, R23, UR10 ;  /* 0x0000000a17177c20 */ /* 0x000fe20008410000 */
[----:B------:R-:W-:Y:S01]  /*83b0*/  MUFU.TANH R63, R12 ;  /* 0x0000000c003f7308 */ /* 0x000fe20000002400 */
[----:B-1----:R-:W-:Y:S01]  /*83c0*/  HMMA.16816.F32.BF16 R40, R16, R108, R40 ;  /* 0x0000006c1028723c */ /* 0x002fe20000041828 */
[----:B------:R-:W-:-:S02]  /*83d0*/  FMUL.FTZ R109, R22, UR10 ;  /* 0x0000000a166d7c20 */ /* 0x000fc40008410000 */
[----:B------:R-:W-:Y:S01]  /*83e0*/  FMUL.FTZ R55, R51, UR10 ;  /* 0x0000000a33377c20 */ /* 0x000fe20008410000 */
[----:B------:R-:W-:Y:S01]  /*83f0*/  FMUL.FTZ R58, R50, UR10 ;  /* 0x0000000a323a7c20 */ /* 0x000fe20008410000 */
[----:B------:R-:W-:Y:S02]  /*8400*/  FMUL.FTZ R50, R45, UR10 ;  /* 0x0000000a2d327c20 */ /* 0x000fe40008410000 */
[----:B------:R-:W-:Y:S01]  /*8410*/  MUFU.TANH R15, R15 ;  /* 0x0000000f000f7308 */ /* 0x000fe20000002400 */
[----:B------:R-:W-:Y:S01]  /*8420*/  FMUL.FTZ R6, R48, UR10 ;  /* 0x0000000a30067c20 */ /* 0x000fe20008410000 */
[----:B------:R-:W-:Y:S01]  /*8430*/  HMMA.16816.F32.BF16 R36, R16, R110, R36 ;  /* 0x0000006e1024723c */ /* 0x000fe20000041824 */
[----:B------:R-:W-:Y:S01]  /*8440*/  FMUL.FTZ R48, R46, UR10 ;  /* 0x0000000a2e307c20 */ /* 0x000fe20008410000 */
[----:B------:R-:W-:Y:S01]  /*8450*/  FMUL.FTZ R25, R25, UR10 ;  /* 0x0000000a19197c20 */ /* 0x000fe20008410000 */
[----:B------:R-:W-:-:S03]  /*8460*/  FMUL.FTZ R27, R27, UR10 ;  /* 0x0000000a1b1b7c20 */ /* 0x000fc60008410000 */
[----:B------:R-:W-:Y:S02]  /*8470*/  MUFU.TANH R109, R109 ;  /* 0x0000006d006d7308 */ /* 0x000fe40000002400 */
        /* <DEDUP_REMOVED lines=8> */
[----:B------:R-:W-:Y:S01]  /*8500*/  HMMA.16816.F32.BF16 R28, R16, R10, R28 ;  /* 0x0000000a101c723c */ /* 0x000fe2000004181c */
[----:B------:R-:W-:-:S02]  /*8510*/  VIADD R19, R4, 0xffffff80 ;  /* 0xffffff8004137836 */ /* 0x000fc40000000000 */
        /* <DEDUP_REMOVED lines=9> */
[----:B------:R-:W-:Y:S01]  /*85b0*/  FMUL.FTZ R39, R32, UR10 ;  /* 0x0000000a20277c20 */ /* 0x000fe20008410000 */
[----:B------:R-:W-:Y:S01]  /*85c0*/  FMUL.FTZ R42, R38, UR10 ;  /* 0x0000000a262a7c20 */ /* 0x000fe20008410000 */
[----:B------:R-:W-:Y:S01]  /*85d0*/  FMUL.FTZ R38, R34, UR10 ;  /* 0x0000000a22267c20 */ /* 0x000fe20008410000 */
[----:B------:R2:W3:Y:S01]  /*85e0*/  MUFU.TANH R57, R20 ;  /* 0x0000001400397308 */ /* 0x0004e20000002400 */
[----:B------:R-:W-:Y:S01]  /*85f0*/  FMUL.FTZ R43, R37, UR10 ;  /* 0x0000000a252b7c20 */ /* 0x000fe20008410000 */
[----:B------:R-:W-:Y:S01]  /*8600*/  FMUL.FTZ R37, R33, UR10 ;  /* 0x0000000a21257c20 */ /* 0x000fe20008410000 */
[----:B------:R-:W-:Y:S01]  /*8610*/  FMUL.FTZ R35, R35, UR10 ;  /* 0x0000000a23237c20 */ /* 0x000fe20008410000 */
[----:B------:R-:W-:Y:S01]  /*8620*/  FMUL.FTZ R34, R29, UR10 ;  /* 0x0000000a1d227c20 */ /* 0x000fe20008410000 */
[----:B------:R-:W-:Y:S01]  /*8630*/  FMUL.FTZ R29, R24, UR10 ;  /* 0x0000000a181d7c20 */ /* 0x000fe20008410000 */
[----:B------:R-:W-:-:S02]  /*8640*/  FMUL.FTZ R33, R28, UR10 ;  /* 0x0000000a1c217c20 */ /* 0x000fc40008410000 */
[----:B------:R4:W-:Y:S01]  /*8650*/  MUFU.TANH R61, R10 ;  /* 0x0000000a003d7308 */ /* 0x0009e20000002400 */
[----:B-1----:R-:W-:Y:S02]  /*8660*/  IMAD.IADD R7, R19, 0x1, R132 ;  /* 0x0000000113077824 */ /* 0x002fe400078e0284 */
[----:B------:R-:W-:Y:S01]  /*8670*/  FMUL.FTZ R19, R26, UR10 ;  /* 0x0000000a1a137c20 */ /* 0x000fe20008410000 */
[----:B------:R-:W-:Y:S01]  /*8680*/  FMUL.FTZ R30, R30, UR10 ;  /* 0x0000000a1e1e7c20 */ /* 0x000fe20008410000 */
[----:B------:R-:W-:Y:S01]  /*8690*/  FMUL.FTZ R31, R31, UR10 ;  /* 0x0000000a1f1f7c20 */ /* 0x000fe20008410000 */
[C---:B------:R-:W-:Y:S01]  /*86a0*/  VIADD R18, R7.reuse, 0xffffff80 ;  /* 0xffffff8007127836 */ /* 0x040fe20000000000 */
[C---:B------:R-:W-:Y:S01]  /*86b0*/  IADD3 R208, PT, PT, R7.reuse, -0x60, RZ ;  /* 0xffffffa007d07810 */ /* 0x040fe20007ffe0ff */
[C---:B------:R-:W-:Y:S01]  /*86c0*/  VIADD R56, R7.reuse, 0xfffffff8 ;  /* 0xfffffff807387836 */ /* 0x040fe20000000000 */
[----:B------:R1:W-:Y:S01]  /*86d0*/  MUFU.TANH R111, R14 ;  /* 0x0000000e006f7308 */ /* 0x0003e20000002400 */
[C---:B--2---:R-:W-:Y:S01]  /*86e0*/  IADD3 R20, PT, PT, R7.reuse, -0x7f, RZ ;  /* 0xffffff8107147810 */ /* 0x044fe20007ffe0ff */
[C---:B------:R-:W-:Y:S01]  /*86f0*/  VIADD R36, R7.reuse, 0xffffff91 ;  /* 0xffffff9107247836 */ /* 0x040fe20000000000 */
[----:B------:R-:W-:Y:S01]  /*8700*/  I2FP.F32.U32 R22, R18 ;  /* 0x0000001200167245 */ /* 0x000fe20000201000 */
[C---:B------:R-:W-:Y:S01]  /*8710*/  VIADD R32, R7.reuse, 0xffffff90 ;  /* 0xffffff9007207836 */ /* 0x040fe20000000000 */
[CC--:B------:R-:W-:Y:S01]  /*8720*/  ISETP.GE.AND P5, PT, R18.reuse, R135.reuse, PT ;  /* 0x000000871200720c */ /* 0x0c0fe20003fa6270 */
[C---:B------:R-:W-:Y:S01]  /*8730*/  VIADD R40, R7.reuse, 0xffffff98 ;  /* 0xffffff9807287836 */ /* 0x040fe20000000000 */
[----:B------:R-:W-:Y:S01]  /*8740*/  ISETP.GE.AND P4, PT, R18, R134, PT ;  /* 0x000000861200720c */ /* 0x000fe20003f86270 */
[CC--:B------:R-:W-:Y:S01]  /*8750*/  FFMA.FTZ R18, R0.reuse, R22.reuse, R125 ;  /* 0x0000001600127223 */ /* 0x0c0fe2000001007d */
[----:B------:R-:W-:Y:S01]  /*8760*/  FFMA.FTZ R123, R0, R22, R123 ;  /* 0x00000016007b7223 */ /* 0x000fe2000001007b */
[CC--:B------:R-:W-:Y:S01]  /*8770*/  ISETP.GE.AND P3, PT, R56.reuse, R135.reuse, PT ;  /* 0x000000873800720c */ /* 0x0c0fe20003f66270 */
[C---:B------:R-:W-:Y:S01]  /*8780*/  VIADD R22, R7.reuse, 0xffffff88 ;  /* 0xffffff8807167836 */ /* 0x040fe20000000000 */
[----:B------:R-:W-:Y:S01]  /*8790*/  ISETP.GE.AND P2, PT, R56, R134, PT ;  /* 0x000000863800720c */ /* 0x000fe20003f46270 */
[----:B------:R-:W2:Y:S01]  /*87a0*/  MUFU.TANH R105, R105 ;  /* 0x0000006900697308 */ /* 0x000ea20000002400 */
[----:B------:R-:W-:Y:S01]  /*87b0*/  I2FP.F32.U32 R56, R56 ;  /* 0x0000003800387245 */ /* 0x000fe20000201000 */
[C---:B------:R-:W-:Y:S01]  /*87c0*/  VIADD R62, R7.reuse, 0xffffff99 ;  /* 0xffffff99073e7836 */ /* 0x040fe20000000000 */
[CC--:B------:R-:W-:Y:S01]  /*87d0*/  ISETP.GE.AND P1, PT, R20.reuse, R135.reuse, PT ;  /* 0x000000871400720c */ /* 0x0c0fe20003f26270 */
[----:B------:R-:W-:Y:S01]  /*87e0*/  VIADD R202, R7, 0xffffffa9 ;  /* 0xffffffa907ca7836 */ /* 0x000fe20000000000 */
[----:B------:R-:W-:Y:S01]  /*87f0*/  ISETP.GE.AND P6, PT, R20, R134, PT ;  /* 0x000000861400720c */ /* 0x000fe20003fc6270 */
[C---:B---3--:R-:W-:Y:S01]  /*8800*/  FFMA.FTZ R57, R0.reuse, R56, R57 ;  /* 0x0000003800397223 */ /* 0x048fe20000010039 */
[----:B------:R-:W-:Y:S01]  /*8810*/  I2FP.F32.U32 R20, R20 ;  /* 0x0000001400147245 */ /* 0x000fe20000201000 */
[----:B------:R-:W-:Y:S01]  /*8820*/  FFMA.FTZ R56, R0, R56, R109 ;  /* 0x0000003800387223 */ /* 0x000fe2000001006d */
[----:B------:R-:W-:Y:S01]  /*8830*/  FSEL R18, R18, -INF , !P5 ;  /* 0xff80000012127808 */ /* 0x000fe20006800000 */
[----:B------:R3:W-:Y:S01]  /*8840*/  MUFU.TANH R109, R16 ;  /* 0x00000010006d7308 */ /* 0x0007e20000002400 */
[----:B------:R-:W-:Y:S01]  /*8850*/  FSEL R12, R123, -INF , !P4 ;  /* 0xff8000007b0c7808 */ /* 0x000fe20006000000 */
[-C--:B------:R-:W-:Y:S01]  /*8860*/  FFMA.FTZ R121, R0, R20.reuse, R121 ;  /* 0x0000001400797223 */ /* 0x080fe20000010079 */
[-C--:B------:R-:W-:Y:S01]  /*8870*/  ISETP.GE.AND P5, PT, R22, R135.reuse, PT ;  /* 0x000000871600720c */ /* 0x080fe20003fa6270 */
[----:B----4-:R-:W-:Y:S01]  /*8880*/  FFMA.FTZ R10, R0, R20, R127 ;  /* 0x00000014000a7223 */ /* 0x010fe2000001007f */
[----:B------:R-:W-:Y:S01]  /*8890*/  ISETP.GE.AND P4, PT, R22, R134, PT ;  /* 0x000000861600720c */ /* 0x000fe20003f86270 */
[----:B------:R-:W-:Y:S01]  /*88a0*/  VIADD R20, R7, 0xffffff89 ;  /* 0xffffff8907147836 */ /* 0x000fe20000000000 */
[----:B------:R-:W-:Y:S01]  /*88b0*/  I2FP.F32.U32 R22, R22 ;  /* 0x0000001600167245 */ /* 0x000fe20000201000 */
[----:B------:R-:W4:Y:S01]  /*88c0*/  MUFU.TANH R107, R107 ;  /* 0x0000006b006b7308 */ /* 0x000f220000002400 */
[----:B------:R-:W-:Y:S01]  /*88d0*/  FSEL R57, R57, -INF , !P3 ;  /* 0xff80000039397808 */ /* 0x000fe20005800000 */
[C---:B------:R-:W-:Y:S01]  /*88e0*/  VIADD R170, R7.reuse, 0xffffffc9 ;  /* 0xffffffc907aa7836 */ /* 0x040fe20000000000 */
[----:B------:R-:W-:Y:S01]  /*88f0*/  FSEL R56, R56, -INF , !P2 ;  /* 0xff80000038387808 */ /* 0x000fe20005000000 */
[CC--:B------:R-:W-:Y:S01]  /*8900*/  FFMA.FTZ R26, R0.reuse, R22.reuse, R113 ;  /* 0x00000016001a7223 */ /* 0x0c0fe20000010071 */
[----:B-1----:R-:W-:Y:S01]  /*8910*/  FFMA.FTZ R14, R0, R22, R139 ;  /* 0x00000016000e7223 */ /* 0x002fe2000001008b */
[CC--:B------:R-:W-:Y:S01]  /*8920*/  ISETP.GE.AND P3, PT, R20.reuse, R135.reuse, PT ;  /* 0x000000871400720c */ /* 0x0c0fe20003f66270 */
[C---:B------:R-:W-:Y:S01]  /*8930*/  VIADD R128, R7.reuse, 0xffffffd8 ;  /* 0xffffffd807807836 */ /* 0x040fe20000000000 */
[----:B------:R-:W-:Y:S01]  /*8940*/  ISETP.GE.AND P2, PT, R20, R134, PT ;  /* 0x000000861400720c */ /* 0x000fe20003f46270 */
[----:B------:R1:W-:Y:S01]  /*8950*/  MUFU.TANH R113, R8 ;  /* 0x0000000800717308 */ /* 0x0003e20000002400 */
[----:B------:R-:W-:Y:S01]  /*8960*/  I2FP.F32.U32 R20, R20 ;  /* 0x0000001400147245 */ /* 0x000fe20000201000 */
[C---:B------:R-:W-:Y:S01]  /*8970*/  VIADD R130, R7.reuse, 0xffffffd1 ;  /* 0xffffffd107827836 */ /* 0x040fe20000000000 */
[----:B------:R-:W-:Y:S01]  /*8980*/  FSEL R26, R26, -INF , !P5 ;  /* 0xff8000001a1a7808 */ /* 0x000fe20006800000 */
[----:B------:R-:W-:Y:S01]  /*8990*/  VIADD R118, R7, 0xffffffe0 ;  /* 0xffffffe007767836 */ /* 0x000fe20000000000 */
[----:B------:R-:W-:Y:S01]  /*89a0*/  FSEL R14, R14, -INF , !P4 ;  /* 0xff8000000e0e7808 */ /* 0x000fe20006000000 */
[-C--:B------:R-:W-:Y:S01]  /*89b0*/  FFMA.FTZ R22, R0, R20.reuse, R137 ;  /* 0x0000001400167223 */ /* 0x080fe20000010089 */
[----:B------:R-:W-:Y:S01]  /*89c0*/  ISETP.GE.AND P5, PT, R36, R135, PT ;  /* 0x000000872400720c */ /* 0x000fe20003fa6270 */
[----:B------:R-:W-:Y:S01]  /*89d0*/  FFMA.FTZ R141, R0, R20, R141 ;  /* 0x00000014008d7223 */ /* 0x000fe2000001008d */
[----:B------:R-:W-:Y:S01]  /*89e0*/  ISETP.GE.AND P4, PT, R36, R134, PT ;  /* 0x000000862400720c */ /* 0x000fe20003f86270 */
[----:B------:R-:W5:Y:S01]  /*89f0*/  MUFU.TANH R13, R13 ;  /* 0x0000000d000d7308 */ /* 0x000f620000002400 */
[----:B---3--:R-:W-:-:S02]  /*8a00*/  FSEL R16, R121, -INF , !P1 ;  /* 0xff80000079107808 */ /* 0x008fc40004800000 */
[----:B------:R-:W-:Y:S02]  /*8a10*/  FSEL R10, R10, -INF , !P6 ;  /* 0xff8000000a0a7808 */ /* 0x000fe40007000000 */
[----:B------:R-:W-:Y:S02]  /*8a20*/  I2FP.F32.U32 R36, R36 ;  /* 0x0000002400247245 */ /* 0x000fe40000201000 */
[C---:B------:R-:W-:Y:S01]  /*8a30*/  ISETP.GE.AND P1, PT, R32.reuse, R135, PT ;  /* 0x000000872000720c */ /* 0x040fe20003f26270 */
[----:B------:R-:W3:Y:S01]  /*8a40*/  MUFU.TANH R65, R65 ;  /* 0x0000004100417308 */ /* 0x000ee20000002400 */
[----:B------:R-:W-:Y:S01]  /*8a50*/  ISETP.GE.AND P6, PT, R32, R134, PT ;  /* 0x000000862000720c */ /* 0x000fe20003fc6270 */
[C---:B------:R-:W-:Y:S01]  /*8a60*/  FFMA.FTZ R20, R0.reuse, R36, R117 ;  /* 0x0000002400147223 */ /* 0x040fe20000010075 */
[----:B------:R-:W-:Y:S01]  /*8a70*/  I2FP.F32.U32 R32, R32 ;  /* 0x0000002000207245 */ /* 0x000fe20000201000 */
[----:B------:R-:W-:Y:S01]  /*8a80*/  FFMA.FTZ R36, R0, R36, R129 ;  /* 0x0000002400247223 */ /* 0x000fe20000010081 */
[----:B------:R-:W-:-:S02]  /*8a90*/  FSEL R22, R22, -INF , !P3 ;  /* 0xff80000016167808 */ /* 0x000fc40005800000 */
[----:B-1----:R-:W-:Y:S01]  /*8aa0*/  FSEL R8, R141, -INF , !P2 ;  /* 0xff8000008d087808 */ /* 0x002fe20005000000 */
[-C--:B------:R-:W-:Y:S01]  /*8ab0*/  FFMA.FTZ R115, R0, R32.reuse, R115 ;  /* 0x0000002000737223 */ /* 0x080fe20000010073 */
[-C--:B------:R-:W-:Y:S01]  /*8ac0*/  ISETP.GE.AND P3, PT, R40, R135.reuse, PT ;  /* 0x000000872800720c */ /* 0x080fe20003f66270 */
[----:B------:R-:W-:Y:S01]  /*8ad0*/  FFMA.FTZ R32, R0, R32, R119 ;  /* 0x0000002000207223 */ /* 0x000fe20000010077 */
[----:B------:R-:W-:Y:S01]  /*8ae0*/  ISETP.GE.AND P2, PT, R40, R134, PT ;  /* 0x000000862800720c */ /* 0x000fe20003f46270 */
[----:B------:R1:W3:Y:S01]  /*8af0*/  MUFU.TANH R67, R60 ;  /* 0x0000003c00437308 */ /* 0x0002e20000002400 */
[----:B------:R-:W-:Y:S02]  /*8b00*/  I2FP.F32.U32 R40, R40 ;  /* 0x0000002800287245 */ /* 0x000fe40000201000 */
[----:B------:R-:W-:Y:S02]  /*8b10*/  FSEL R20, R20, -INF , !P5 ;  /* 0xff80000014147808 */ /* 0x000fe40006800000 */
[----:B------:R-:W-:Y:S01]  /*8b20*/  FSEL R36, R36, -INF , !P4 ;  /* 0xff80000024247808 */ /* 0x000fe20006000000 */
[----:B------:R-:W-:Y:S01]  /*8b30*/  FFMA.FTZ R24, R0, R40, R131 ;  /* 0x0000002800187223 */ /* 0x000fe20000010083 */
[C---:B------:R-:W-:Y:S01]  /*8b40*/  ISETP.GE.AND P5, PT, R208.reuse, R135, PT ;  /* 0x00000087d000720c */ /* 0x040fe20003fa6270 */
[----:B------:R-:W3:Y:S01]  /*8b50*/  MUFU.TANH R11, R11 ;  /* 0x0000000b000b7308 */ /* 0x000ee20000002400 */
[----:B------:R-:W-:Y:S01]  /*8b60*/  ISETP.GE.AND P4, PT, R208, R134, PT ;  /* 0x00000086d000720c */ /* 0x000fe20003f86270 */
[----:B------:R-:W-:Y:S01]  /*8b70*/  FFMA.FTZ R40, R0, R40, R143 ;  /* 0x0000002800287223 */ /* 0x000fe2000001008f */
[----:B------:R-:W-:-:S02]  /*8b80*/  FSEL R32, R32, -INF , !P6 ;  /* 0xff80000020207808 */ /* 0x000fc40007000000 */
[----:B------:R-:W-:Y:S02]  /*8b90*/  I2FP.F32.U32 R208, R208 ;  /* 0x000000d000d07245 */ /* 0x000fe40000201000 */
[----:B------:R-:W-:Y:S01]  /*8ba0*/  ISETP.GE.AND P6, PT, R62, R134, PT ;  /* 0x000000863e00720c */ /* 0x000fe20003fc6270 */
[----:B------:R2:W-:Y:S01]  /*8bb0*/  MUFU.TANH R121, R6 ;  /* 0x0000000600797308 */ /* 0x0005e20000002400 */
[----:B-1----:R-:W-:Y:S02]  /*8bc0*/  VIADD R60, R7, 0xffffffa8 ;  /* 0xffffffa8073c7836 */ /* 0x002fe40000000000 */
[-C--:B------:R-:W-:Y:S01]  /*8bd0*/  FFMA.FTZ R145, R0, R208.reuse, R145 ;  /* 0x000000d000917223 */ /* 0x080fe20000010091 */
[----:B------:R-:W-:Y:S01]  /*8be0*/  FSEL R24, R24, -INF , !P3 ;  /* 0xff80000018187808 */ /* 0x000fe20005800000 */
[----:B------:R-:W-:Y:S01]  /*8bf0*/  FFMA.FTZ R208, R0, R208, R15 ;  /* 0x000000d000d07223 */ /* 0x000fe2000001000f */
[----:B------:R-:W-:Y:S02]  /*8c00*/  FSEL R40, R40, -INF , !P2 ;  /* 0xff80000028287808 */ /* 0x000fe40005000000 */
[----:B------:R-:W1:Y:S02]  /*8c10*/  MUFU.TANH R9, R9 ;  /* 0x0000000900097308 */ /* 0x000e640000002400 */
[----:B------:R-:W-:-:S02]  /*8c20*/  FSEL R208, R208, -INF , !P4 ;  /* 0xff800000d0d07808 */ /* 0x000fc40006000000 */
[----:B------:R-:W-:-:S04]  /*8c30*/  ISETP.GE.AND P4, PT, R202, R134, PT ;  /* 0x00000086ca00720c */ /* 0x000fc80003f86270 */
[----:B------:R5:W-:Y:S01]  /*8c40*/  MUFU.TANH R119, R58 ;  /* 0x0000003a00777308 */ /* 0x000be20000002400 */
[----:B--2---:R-:W-:Y:S02]  /*8c50*/  FSEL R6, R115, -INF , !P1 ;  /* 0xff80000073067808 */ /* 0x004fe40004800000 */
[----:B------:R-:W-:Y:S02]  /*8c60*/  ISETP.GE.AND P1, PT, R62, R135, PT ;  /* 0x000000873e00720c */ /* 0x000fe40003f26270 */
[----:B------:R-:W-:-:S03]  /*8c70*/  I2FP.F32.U32 R62, R62 ;  /* 0x0000003e003e7245 */ /* 0x000fc60000201000 */
[----:B------:R-:W2:Y:S02]  /*8c80*/  MUFU.TANH R5, R5 ;  /* 0x0000000500057308 */ /* 0x000ea40000002400 */
[CC--:B------:R-:W-:Y:S01]  /*8c90*/  FFMA.FTZ R28, R0.reuse, R62.reuse, R105 ;  /* 0x0000003e001c7223 */ /* 0x0c0fe20000010069 */
[----:B----4-:R-:W-:-:S04]  /*8ca0*/  FFMA.FTZ R62, R0, R62, R107 ;  /* 0x0000003e003e7223 */ /* 0x010fc8000001006b */
[----:B------:R-:W-:Y:S01]  /*8cb0*/  FSEL R28, R28, -INF , !P1 ;  /* 0xff8000001c1c7808 */ /* 0x000fe20004800000 */
[----:B------:R4:W-:Y:S01]  /*8cc0*/  MUFU.TANH R115, R54 ;  /* 0x0000003600737308 */ /* 0x0009e20000002400 */
[----:B-----5:R-:W-:Y:S01]  /*8cd0*/  VIADD R58, R7, 0xffffffa1 ;  /* 0xffffffa1073a7836 */ /* 0x020fe20000000000 */
[----:B------:R-:W-:-:S04]  /*8ce0*/  ISETP.GE.AND P1, PT, R60, R135, PT ;  /* 0x000000873c00720c */ /* 0x000fc80003f26270 */
[C---:B------:R-:W-:Y:S02]  /*8cf0*/  ISETP.GE.AND P3, PT, R58.reuse, R135, PT ;  /* 0x000000873a00720c */ /* 0x040fe40003f66270 */
[----:B------:R-:W-:Y:S01]  /*8d00*/  ISETP.GE.AND P2, PT, R58, R134, PT ;  /* 0x000000863a00720c */ /* 0x000fe20003f46270 */
[----:B------:R5:W-:Y:S01]  /*8d10*/  MUFU.TANH R107, R48 ;  /* 0x00000030006b7308 */ /* 0x000be20000002400 */
[----:B------:R-:W-:-:S05]  /*8d20*/  I2FP.F32.U32 R58, R58 ;  /* 0x0000003a003a7245 */ /* 0x000fca0000201000 */
[CC--:B------:R-:W-:Y:S01]  /*8d30*/  FFMA.FTZ R13, R0.reuse, R58.reuse, R13 ;  /* 0x0000003a000d7223 */ /* 0x0c0fe2000001000d */
[C---:B---3--:R-:W-:Y:S01]  /*8d40*/  FFMA.FTZ R65, R0.reuse, R58, R65 ;  /* 0x0000003a00417223 */ /* 0x048fe20000010041 */
[----:B----4-:R-:W-:Y:S01]  /*8d50*/  I2FP.F32.U32 R54, R60 ;  /* 0x0000003c00367245 */ /* 0x010fe20000201000 */
[----:B------:R3:W-:Y:S01]  /*8d60*/  MUFU.TANH R105, R50 ;  /* 0x0000003200697308 */ /* 0x0007e20000002400 */
[----:B------:R-:W-:Y:S02]  /*8d70*/  VIADD R58, R7, 0xffffffb1 ;  /* 0xffffffb1073a7836 */ /* 0x000fe40000000000 */
[----:B------:R-:W-:Y:S01]  /*8d80*/  FSEL R206, R65, -INF , !P2 ;  /* 0xff80000041ce7808 */ /* 0x000fe20005000000 */
[CC--:B------:R-:W-:Y:S01]  /*8d90*/  FFMA.FTZ R67, R0.reuse, R54.reuse, R67 ;  /* 0x0000003600437223 */ /* 0x0c0fe20000010043 */
[----:B------:R-:W-:Y:S01]  /*8da0*/  FFMA.FTZ R11, R0, R54, R11 ;  /* 0x00000036000b7223 */ /* 0x000fe2000001000b */
[----:B------:R-:W-:Y:S01]  /*8db0*/  FSEL R54, R13, -INF , !P3 ;  /* 0xff8000000d367808 */ /* 0x000fe20005800000 */
[----:B------:R-:W-:Y:S01]  /*8dc0*/  VIADD R13, R7, 0xffffffc0 ;  /* 0xffffffc0070d7836 */ /* 0x000fe20000000000 */
[----:B-----5:R-:W-:Y:S01]  /*8dd0*/  FSEL R48, R145, -INF , !P5 ;  /* 0xff80000091307808 */ /* 0x020fe20006800000 */
[----:B------:R4:W-:Y:S01]  /*8de0*/  MUFU.TANH R15, R52 ;  /* 0x00000034000f7308 */ /* 0x0009e20000002400 */
[----:B------:R-:W-:-:S02]  /*8df0*/  ISETP.GE.AND P5, PT, R202, R135, PT ;  /* 0x00000087ca00720c */ /* 0x000fc40003fa6270 */
[----:B------:R-:W-:Y:S02]  /*8e00*/  I2FP.F32.U32 R202, R202 ;  /* 0x000000ca00ca7245 */ /* 0x000fe40000201000 */
[----:B---3--:R-:W-:-:S03]  /*8e10*/  FSEL R50, R62, -INF , !P6 ;  /* 0xff8000003e327808 */ /* 0x008fc60007000000 */
[----:B-1----:R-:W-:Y:S01]  /*8e20*/  FFMA.FTZ R9, R0, R202, R9 ;  /* 0x000000ca00097223 */ /* 0x002fe20000010009 */
[----:B------:R-:W-:Y:S01]  /*8e30*/  ISETP.GE.AND P6, PT, R60, R134, PT ;  /* 0x000000863c00720c */ /* 0x000fe20003fc6270 */
[----:B--2---:R-:W-:Y:S01]  /*8e40*/  FFMA.FTZ R202, R0, R202, R5 ;  /* 0x000000ca00ca7223 */ /* 0x004fe20000010005 */
[----:B------:R-:W1:Y:S01]  /*8e50*/  MUFU.TANH R17, R17 ;  /* 0x0000001100117308 */ /* 0x000e620000002400 */
[----:B------:R-:W-:Y:S01]  /*8e60*/  VIADD R60, R7, 0xffffffb0 ;  /* 0xffffffb0073c7836 */ /* 0x000fe20000000000 */
[----:B------:R-:W-:Y:S02]  /*8e70*/  FSEL R204, R11, -INF , !P6 ;  /* 0xff8000000bcc7808 */ /* 0x000fe40007000000 */
[C---:B------:R-:W-:Y:S02]  /*8e80*/  ISETP.GE.AND P6, PT, R58.reuse, R134, PT ;  /* 0x000000863a00720c */ /* 0x040fe40003fc6270 */
[----:B----4-:R-:W-:Y:S02]  /*8e90*/  FSEL R52, R67, -INF , !P1 ;  /* 0xff80000043347808 */ /* 0x010fe40004800000 */
[----:B------:R-:W-:Y:S01]  /*8ea0*/  ISETP.GE.AND P1, PT, R58, R135, PT ;  /* 0x000000873a00720c */ /* 0x000fe20003f26270 */
[----:B------:R-:W2:Y:S01]  /*8eb0*/  MUFU.TANH R55, R55 ;  /* 0x0000003700377308 */ /* 0x000ea20000002400 */
[----:B------:R-:W-:-:S02]  /*8ec0*/  I2FP.F32.U32 R58, R58 ;  /* 0x0000003a003a7245 */ /* 0x000fc40000201000 */
[----:B------:R-:W-:Y:S02]  /*8ed0*/  IADD3 R11, PT, PT, R7, -0x48, RZ ;  /* 0xffffffb8070b7810 */ /* 0x000fe40007ffe0ff */
[----:B------:R-:W-:Y:S01]  /*8ee0*/  FSEL R210, R9, -INF , !P5 ;  /* 0xff80000009d27808 */ /* 0x000fe20006800000 */
[CC--:B------:R-:W-:Y:S01]  /*8ef0*/  FFMA.FTZ R49, R0.reuse, R58.reuse, R49 ;  /* 0x0000003a00317223 */ /* 0x0c0fe20000010031 */
[----:B------:R-:W-:Y:S01]  /*8f00*/  FFMA.FTZ R59, R0, R58, R59 ;  /* 0x0000003a003b7223 */ /* 0x000fe2000001003b */
[----:B------:R3:W4:Y:S01]  /*8f10*/  MUFU.TANH R9, R44 ;  /* 0x0000002c00097308 */ /* 0x0007220000002400 */
[----:B------:R-:W-:Y:S01]  /*8f20*/  FSEL R202, R202, -INF , !P4 ;  /* 0xff800000caca7808 */ /* 0x000fe20006000000 */
[----:B------:R-:W-:Y:S01]  /*8f30*/  VIADD R58, R7, 0xffffffb9 ;  /* 0xffffffb9073a7836 */ /* 0x000fe20000000000 */
[C---:B------:R-:W-:Y:S02]  /*8f40*/  ISETP.GE.AND P5, PT, R11.reuse, R135, PT ;  /* 0x000000870b00720c */ /* 0x040fe40003fa6270 */
[----:B------:R-:W-:-:S02]  /*8f50*/  ISETP.GE.AND P4, PT, R11, R134, PT ;  /* 0x000000860b00720c */ /* 0x000fc40003f86270 */
[----:B------:R-:W-:Y:S01]  /*8f60*/  I2FP.F32.U32 R11, R11 ;  /* 0x0000000b000b7245 */ /* 0x000fe20000201000 */
[----:B------:R-:W5:Y:S01]  /*8f70*/  MUFU.TANH R53, R53 ;  /* 0x0000003500357308 */ /* 0x000f620000002400 */
[----:B------:R-:W-:Y:S02]  /*8f80*/  FSEL R198, R49, -INF , !P1 ;  /* 0xff80000031c67808 */ /* 0x000fe40004800000 */
[----:B------:R-:W-:Y:S01]  /*8f90*/  FSEL R190, R59, -INF , !P6 ;  /* 0xff8000003bbe7808 */ /* 0x000fe20007000000 */
[C---:B------:R-:W-:Y:S01]  /*8fa0*/  FFMA.FTZ R61, R0.reuse, R11, R61 ;  /* 0x0000000b003d7223 */ /* 0x040fe2000001003d */
[C---:B------:R-:W-:Y:S01]  /*8fb0*/  ISETP.GE.AND P1, PT, R13.reuse, R135, PT ;  /* 0x000000870d00720c */ /* 0x040fe20003f26270 */
[----:B------:R-:W-:Y:S01]  /*8fc0*/  FFMA.FTZ R109, R0, R11, R109 ;  /* 0x0000000b006d7223 */ /* 0x000fe2000001006d */
[----:B------:R-:W-:Y:S01]  /*8fd0*/  ISETP.GE.AND P6, PT, R13, R134, PT ;  /* 0x000000860d00720c */ /* 0x000fe20003fc6270 */
[----:B------:R-:W5:Y:S01]  /*8fe0*/  MUFU.TANH R45, R45 ;  /* 0x0000002d002d7308 */ /* 0x000f620000002400 */
[----:B---3--:R-:W-:Y:S01]  /*8ff0*/  I2FP.F32.U32 R44, R13 ;  /* 0x0000000d002c7245 */ /* 0x008fe20000201000 */
[----:B------:R-:W-:Y:S01]  /*9000*/  VIADD R13, R7, 0xffffffc1 ;  /* 0xffffffc1070d7836 */ /* 0x000fe20000000000 */
[----:B------:R-:W-:-:S02]  /*9010*/  ISETP.GE.AND P3, PT, R60, R135, PT ;  /* 0x000000873c00720c */ /* 0x000fc40003f66270 */
[----:B------:R-:W-:Y:S01]  /*9020*/  ISETP.GE.AND P2, PT, R60, R134, PT ;  /* 0x000000863c00720c */ /* 0x000fe20003f46270 */
[CC--:B------:R-:W-:Y:S01]  /*9030*/  FFMA.FTZ R121, R0.reuse, R44.reuse, R121 ;  /* 0x0000002c00797223 */ /* 0x0c0fe20000010079 */
[C---:B------:R-:W-:Y:S01]  /*9040*/  FFMA.FTZ R119, R0.reuse, R44, R119 ;  /* 0x0000002c00777223 */ /* 0x040fe20000010077 */
[----:B------:R-:W-:Y:S01]  /*9050*/  I2FP.F32.U32 R60, R60 ;  /* 0x0000003c003c7245 */ /* 0x000fe20000201000 */
[----:B------:R-:W3:Y:S01]  /*9060*/  MUFU.TANH R11, R42 ;  /* 0x0000002a000b7308 */ /* 0x000ee20000002400 */
[----:B------:R-:W-:Y:S02]  /*9070*/  FSEL R196, R61, -INF , !P5 ;  /* 0xff8000003dc47808 */ /* 0x000fe40006800000 */
[----:B------:R-:W-:Y:S01]  /*9080*/  FSEL R184, R121, -INF , !P1 ;  /* 0xff80000079b87808 */ /* 0x000fe20004800000 */
[CC--:B-1----:R-:W-:Y:S01]  /*9090*/  FFMA.FTZ R17, R0.reuse, R60.reuse, R17 ;  /* 0x0000003c00117223 */ /* 0x0c2fe20000010011 */
[----:B------:R-:W-:Y:S01]  /*90a0*/  FSEL R176, R119, -INF , !P6 ;  /* 0xff80000077b07808 */ /* 0x000fe20007000000 */
[----:B------:R-:W-:Y:S01]  /*90b0*/  FFMA.FTZ R47, R0, R60, R47 ;  /* 0x0000003c002f7223 */ /* 0x000fe2000001002f */
[C---:B------:R-:W-:Y:S01]  /*90c0*/  ISETP.GE.AND P1, PT, R170.reuse, R135, PT ;  /* 0x00000087aa00720c */ /* 0x040fe20003f26270 */
[----:B------:R1:W-:Y:S01]  /*90d0*/  MUFU.TANH R5, R46 ;  /* 0x0000002e00057308 */ /* 0x0003e20000002400 */
[----:B------:R-:W-:-:S02]  /*90e0*/  ISETP.GE.AND P6, PT, R170, R134, PT ;  /* 0x00000086aa00720c */ /* 0x000fc40003fc6270 */
[----:B------:R-:W-:Y:S02]  /*90f0*/  FSEL R188, R109, -INF , !P4 ;  /* 0xff8000006dbc7808 */ /* 0x000fe40006000000 */
[----:B------:R-:W-:Y:S02]  /*9100*/  I2FP.F32.U32 R170, R170 ;  /* 0x000000aa00aa7245 */ /* 0x000fe40000201000 */
[C---:B------:R-:W-:Y:S01]  /*9110*/  ISETP.GE.AND P5, PT, R13.reuse, R135, PT ;  /* 0x000000870d00720c */ /* 0x040fe20003fa6270 */
[----:B------:R-:W3:Y:S01]  /*9120*/  MUFU.TANH R51, R51 ;  /* 0x0000003300337308 */ /* 0x000ee20000002400 */
[----:B------:R-:W-:Y:S01]  /*9130*/  ISETP.GE.AND P4, PT, R13, R134, PT ;  /* 0x000000860d00720c */ /* 0x000fe20003f86270 */
[CC--:B------:R-:W-:Y:S01]  /*9140*/  FFMA.FTZ R105, R0.reuse, R170.reuse, R105 ;  /* 0x000000aa00697223 */ /* 0x0c0fe20000010069 */
[----:B------:R-:W-:Y:S01]  /*9150*/  I2FP.F32.U32 R13, R13 ;  /* 0x0000000d000d7245 */ /* 0x000fe20000201000 */
[C---:B------:R-:W-:Y:S01]  /*9160*/  FFMA.FTZ R170, R0.reuse, R170, R15 ;  /* 0x000000aa00aa7223 */ /* 0x040fe2000001000f */
[----:B------:R-:W-:Y:S01]  /*9170*/  FSEL R200, R17, -INF , !P3 ;  /* 0xff80000011c87808 */ /* 0x000fe20005800000 */
[C---:B------:R-:W-:Y:S01]  /*9180*/  VIADD R17, R7.reuse, 0xffffffc8 ;  /* 0xffffffc807117836 */ /* 0x040fe20000000000 */
[----:B------:R-:W-:Y:S01]  /*9190*/  IADD3 R15, PT, PT, R7, -0x30, RZ ;  /* 0xffffffd0070f7810 */ /* 0x000fe20007ffe0ff */
[CC--:B------:R-:W-:Y:S01]  /*91a0*/  FFMA.FTZ R113, R0.reuse, R13.reuse, R113 ;  /* 0x0000000d00717223 */ /* 0x0c0fe20000010071 */
[----:B-1----:R-:W-:Y:S01]  /*91b0*/  I2FP.F32.U32 R46, R58 ;  /* 0x0000003a002e7245 */ /* 0x002fe20000201000 */
[----:B--2---:R-:W-:Y:S01]  /*91c0*/  FFMA.FTZ R55, R0, R13, R55 ;  /* 0x0000000d00377223 */ /* 0x004fe20000010037 */
[----:B------:R-:W-:Y:S01]  /*91d0*/  FSEL R178, R105, -INF , !P1 ;  /* 0xff80000069b27808 */ /* 0x000fe20004800000 */
[----:B------:R-:W1:Y:S01]  /*91e0*/  MUFU.TANH R43, R43 ;  /* 0x0000002b002b7308 */ /* 0x000e620000002400 */
[----:B------:R-:W-:Y:S01]  /*91f0*/  FSEL R170, R170, -INF , !P6 ;  /* 0xff800000aaaa7808 */ /* 0x000fe20007000000 */
[CC--:B------:R-:W-:Y:S01]  /*9200*/  FFMA.FTZ R63, R0.reuse, R46.reuse, R63 ;  /* 0x0000002e003f7223 */ /* 0x0c0fe2000001003f */
[----:B------:R-:W-:Y:S01]  /*9210*/  FSEL R192, R47, -INF , !P2 ;  /* 0xff8000002fc07808 */ /* 0x000fe20005000000 */
[----:B------:R-:W-:Y:S01]  /*9220*/  FFMA.FTZ R111, R0, R46, R111 ;  /* 0x0000002e006f7223 */ /* 0x000fe2000001006f */
[----:B------:R-:W-:-:S02]  /*9230*/  I2FP.F32.U32 R42, R17 ;  /* 0x00000011002a7245 */ /* 0x000fc40000201000 */
[----:B------:R-:W-:Y:S01]  /*9240*/  FSEL R182, R113, -INF , !P5 ;  /* 0xff80000071b67808 */ /* 0x000fe20006800000 */
[----:B------:R-:W2:Y:S01]  /*9250*/  MUFU.TANH R41, R41 ;  /* 0x0000002900297308 */ /* 0x000ea20000002400 */
[----:B------:R-:W-:Y:S01]  /*9260*/  FSEL R174, R55, -INF , !P4 ;  /* 0xff80000037ae7808 */ /* 0x000fe20006000000 */
[-C--:B------:R-:W-:Y:S01]  /*9270*/  FFMA.FTZ R115, R0, R42.reuse, R115 ;  /* 0x0000002a00737223 */ /* 0x080fe20000010073 */
[-C--:B------:R-:W-:Y:S01]  /*9280*/  ISETP.GE.AND P1, PT, R128, R135.reuse, PT ;  /* 0x000000878000720c */ /* 0x080fe20003f26270 */
[----:B------:R-:W-:Y:S01]  /*9290*/  FFMA.FTZ R107, R0, R42, R107 ;  /* 0x0000002a006b7223 */ /* 0x000fe2000001006b */
[-C--:B------:R-:W-:Y:S02]  /*92a0*/  ISETP.GE.AND P6, PT, R128, R134.reuse, PT ;  /* 0x000000868000720c */ /* 0x080fe40003fc6270 */
[C---:B------:R-:W-:Y:S01]  /*92b0*/  ISETP.GE.AND P3, PT, R58.reuse, R135, PT ;  /* 0x000000873a00720c */ /* 0x040fe20003f66270 */
[----:B------:R-:W2:Y:S01]  /*92c0*/  MUFU.TANH R39, R39 ;  /* 0x0000002700277308 */ /* 0x000ea20000002400 */
[----:B------:R-:W-:-:S02]  /*92d0*/  ISETP.GE.AND P2, PT, R58, R134, PT ;  /* 0x000000863a00720c */ /* 0x000fc40003f46270 */
[C---:B------:R-:W-:Y:S02]  /*92e0*/  ISETP.GE.AND P5, PT, R15.reuse, R135, PT ;  /* 0x000000870f00720c */ /* 0x040fe40003fa6270 */
[----:B------:R-:W-:Y:S02]  /*92f0*/  ISETP.GE.AND P4, PT, R15, R134, PT ;  /* 0x000000860f00720c */ /* 0x000fe40003f86270 */
[----:B------:R-:W-:Y:S01]  /*9300*/  I2FP.F32.U32 R128, R128 ;  /* 0x0000008000807245 */ /* 0x000fe20000201000 */
[----:B------:R-:W-:Y:S01]  /*9310*/  MUFU.TANH R37, R37 ;  /* 0x0000002500257308 */ /* 0x000fe20000002400 */
[----:B------:R-:W-:Y:S02]  /*9320*/  I2FP.F32.U32 R15, R15 ;  /* 0x0000000f000f7245 */ /* 0x000fe40000201000 */
[----:B------:R-:W-:Y:S01]  /*9330*/  FSEL R194, R63, -INF , !P3 ;  /* 0xff8000003fc27808 */ /* 0x000fe20005800000 */
[C---:B----4-:R-:W-:Y:S01]  /*9340*/  FFMA.FTZ R142, R0.reuse, R128, R9 ;  /* 0x00000080008e7223 */ /* 0x050fe20000010009 */
[----:B------:R-:W-:Y:S01]  /*9350*/  FSEL R186, R111, -INF , !P2 ;  /* 0xff8000006fba7808 */ /* 0x000fe20005000000 */
[C---:B-----5:R-:W-:Y:S01]  /*9360*/  FFMA.FTZ R53, R0.reuse, R15, R53 ;  /* 0x0000000f00357223 */ /* 0x060fe20000010035 */
[C---:B------:R-:W-:Y:S01]  /*9370*/  ISETP.GE.AND P3, PT, R17.reuse, R135, PT ;  /* 0x000000871100720c */ /* 0x040fe20003f66270 */
[C---:B------:R-:W-:Y:S01]  /*9380*/  FFMA.FTZ R45, R0.reuse, R15, R45 ;  /* 0x0000000f002d7223 */ /* 0x040fe2000001002d */
[----:B------:R-:W-:Y:S01]  /*9390*/  ISETP.GE.AND P2, PT, R17, R134, PT ;  /* 0x000000861100720c */ /* 0x000fe20003f46270 */
[----:B---3--:R-:W-:Y:S01]  /*93a0*/  FFMA.FTZ R128, R0, R128, R11 ;  /* 0x0000008000807223 */ /* 0x008fe2000001000b */
[----:B------:R-:W-:Y:S01]  /*93b0*/  VIADD R11, R7, 0xffffffd9 ;  /* 0xffffffd9070b7836 */ /* 0x000fe20000000000 */
[----:B------:R-:W-:Y:S01]  /*93c0*/  FSEL R180, R115, -INF , !P3 ;  /* 0xff80000073b47808 */ /* 0x000fe20005800000 */
[----:B------:R-:W3:Y:S01]  /*93d0*/  MUFU.TANH R13, R38 ;  /* 0x00000026000d7308 */ /* 0x000ee20000002400 */
[----:B------:R-:W-:Y:S01]  /*93e0*/  FSEL R172, R107, -INF , !P2 ;  /* 0xff8000006bac7808 */ /* 0x000fe20005000000 */
[----:B------:R-:W-:Y:S01]  /*93f0*/  VIADD R15, R7, 0xffffffe1 ;  /* 0xffffffe1070f7836 */ /* 0x000fe20000000000 */
[----:B------:R-:W-:-:S02]  /*9400*/  ISETP.GE.AND P3, PT, R130, R135, PT ;  /* 0x000000878200720c */ /* 0x000fc40003f66270 */
[----:B------:R-:W-:Y:S02]  /*9410*/  ISETP.GE.AND P2, PT, R130, R134, PT ;  /* 0x000000868200720c */ /* 0x000fe40003f46270 */
[----:B------:R-:W-:Y:S01]  /*9420*/  I2FP.F32.U32 R130, R130 ;  /* 0x0000008200827245 */ /* 0x000fe20000201000 */
[----:B------:R4:W5:Y:S01]  /*9430*/  MUFU.TANH R9, R30 ;  /* 0x0000001e00097308 */ /* 0x0009620000002400 */
[----:B------:R-:W-:Y:S02]  /*9440*/  FSEL R146, R53, -INF , !P5 ;  /* 0xff80000035927808 */ /* 0x000fe40006800000 */
[----:B------:R-:W-:Y:S01]  /*9450*/  FSEL R136, R45, -INF , !P4 ;  /* 0xff8000002d887808 */ /* 0x000fe20006000000 */
[CC--:B------:R-:W-:Y:S01]  /*9460*/  FFMA.FTZ R51, R0.reuse, R130.reuse, R51 ;  /* 0x0000008200337223 */ /* 0x0c0fe20000010033 */
[C---:B------:R-:W-:Y:S01]  /*9470*/  ISETP.GE.AND P5, PT, R11.reuse, R135, PT ;  /* 0x000000870b00720c */ /* 0x040fe20003fa6270 */
[----:B------:R-:W-:Y:S01]  /*9480*/  FFMA.FTZ R130, R0, R130, R5 ;  /* 0x0000008200827223 */ /* 0x000fe20000010005 */
[----:B------:R-:W-:Y:S01]  /*9490*/  ISETP.GE.AND P4, PT, R11, R134, PT ;  /* 0x000000860b00720c */ /* 0x000fe20003f86270 */
[----:B------:R-:W-:Y:S01]  /*94a0*/  MUFU.TANH R29, R29 ;  /* 0x0000001d001d7308 */ /* 0x000fe20000002400 */
[----:B------:R-:W-:-:S02]  /*94b0*/  I2FP.F32.U32 R11, R11 ;  /* 0x0000000b000b7245 */ /* 0x000fc40000201000 */
[----:B------:R-:W-:Y:S02]  /*94c0*/  IADD3 R17, PT, PT, R7, -0x18, RZ ;  /* 0xffffffe807117810 */ /* 0x000fe40007ffe0ff */
[----:B------:R-:W-:Y:S01]  /*94d0*/  FSEL R144, R51, -INF , !P3 ;  /* 0xff80000033907808 */ /* 0x000fe20005800000 */
[CC--:B-1----:R-:W-:Y:S01]  /*94e0*/  FFMA.FTZ R43, R0.reuse, R11.reuse, R43 ;  /* 0x0000000b002b7223 */ /* 0x0c2fe2000001002b */
[----:B--2---:R-:W-:Y:S01]  /*94f0*/  FFMA.FTZ R41, R0, R11, R41 ;  /* 0x0000000b00297223 */ /* 0x004fe20000010029 */
[----:B------:R-:W-:Y:S01]  /*9500*/  FSEL R130, R130, -INF , !P2 ;  /* 0xff80000082827808 */ /* 0x000fe20005000000 */
[----:B------:R-:W1:Y:S01]  /*9510*/  MUFU.TANH R35, R35 ;  /* 0x0000002300237308 */ /* 0x000e620000002400 */
[C---:B------:R-:W-:Y:S01]  /*9520*/  ISETP.GE.AND P3, PT, R118.reuse, R135, PT ;  /* 0x000000877600720c */ /* 0x040fe20003f66270 */
[----:B------:R-:W-:Y:S01]  /*9530*/  VIADD R11, R7, 0xfffffff1 ;  /* 0xfffffff1070b7836 */ /* 0x000fe20000000000 */
[----:B------:R-:W-:Y:S02]  /*9540*/  ISETP.GE.AND P2, PT, R118, R134, PT ;  /* 0x000000867600720c */ /* 0x000fe40003f46270 */
[----:B------:R-:W-:-:S02]  /*9550*/  FSEL R140, R43, -INF , !P5 ;  /* 0xff8000002b8c7808 */ /* 0x000fc40006800000 */
[----:B------:R-:W-:Y:S01]  /*9560*/  FSEL R126, R41, -INF , !P4 ;  /* 0xff800000297e7808 */ /* 0x000fe20006000000 */
[----:B------:R-:W2:Y:S01]  /*9570*/  MUFU.TANH R5, R34 ;  /* 0x0000002200057308 */ /* 0x000ea20000002400 */
[----:B------:R-:W-:Y:S02]  /*9580*/  I2FP.F32.U32 R118, R118 ;  /* 0x0000007600767245 */ /* 0x000fe40000201000 */
[C---:B------:R-:W-:Y:S02]  /*9590*/  ISETP.GE.AND P5, PT, R17.reuse, R135, PT ;  /* 0x000000871100720c */ /* 0x040fe40003fa6270 */
[----:B------:R-:W-:Y:S01]  /*95a0*/  ISETP.GE.AND P4, PT, R17, R134, PT ;  /* 0x000000861100720c */ /* 0x000fe20003f86270 */
[CC--:B------:R-:W-:Y:S01]  /*95b0*/  FFMA.FTZ R39, R0.reuse, R118.reuse, R39 ;  /* 0x0000007600277223 */ /* 0x0c0fe20000010027 */
[----:B----4-:R-:W-:Y:S01]  /*95c0*/  I2FP.F32.U32 R30, R15 ;  /* 0x0000000f001e7245 */ /* 0x010fe20000201000 */
[----:B---3--:R-:W-:Y:S01]  /*95d0*/  FFMA.FTZ R118, R0, R118, R13 ;  /* 0x0000007600767223 */ /* 0x008fe2000001000d */
[----:B------:R-:W-:Y:S01]  /*95e0*/  I2FP.F32.U32 R17, R17 ;  /* 0x0000001100117245 */ /* 0x000fe20000201000 */
[----:B------:R-:W-:Y:S01]  /*95f0*/  VIADD R13, R7, 0xfffffff0 ;  /* 0xfffffff0070d7836 */ /* 0x000fe20000000000 */
[----:B------:R-:W-:Y:S01]  /*9600*/  FSEL R142, R142, -INF , !P1 ;  /* 0xff8000008e8e7808 */ /* 0x000fe20004800000 */
[CC--:B------:R-:W-:Y:S01]  /*9610*/  FFMA.FTZ R37, R0.reuse, R30.reuse, R37 ;  /* 0x0000001e00257223 */ /* 0x0c0fe20000010025 */
[----:B------:R-:W-:Y:S01]  /*9620*/  ISETP.GE.AND P1, PT, R15, R135, PT ;  /* 0x000000870f00720c */ /* 0x000fe20003f26270 */
[----:B-----5:R-:W-:Y:S01]  /*9630*/  FFMA.FTZ R9, R0, R17, R9 ;  /* 0x0000001100097223 */ /* 0x020fe20000010009 */
[----:B------:R-:W3:Y:S01]  /*9640*/  MUFU.TANH R31, R31 ;  /* 0x0000001f001f7308 */ /* 0x000ee20000002400 */
[----:B------:R-:W-:Y:S01]  /*9650*/  FSEL R128, R128, -INF , !P6 ;  /* 0xff80000080807808 */ /* 0x000fe20007000000 */
[----:B-1----:R-:W-:Y:S01]  /*9660*/  FFMA.FTZ R35, R0, R30, R35 ;  /* 0x0000001e00237223 */ /* 0x002fe20000010023 */
[----:B------:R-:W-:-:S02]  /*9670*/  FSEL R122, R37, -INF , !P1 ;  /* 0xff800000257a7808 */ /* 0x000fc40004800000 */
[----:B------:R-:W-:Y:S02]  /*9680*/  FSEL R114, R9, -INF , !P4 ;  /* 0xff80000009727808 */ /* 0x000fe40006000000 */
[C---:B------:R-:W-:Y:S01]  /*9690*/  ISETP.GE.AND P1, PT, R13.reuse, R135, PT ;  /* 0x000000870d00720c */ /* 0x040fe20003f26270 */
[----:B------:R-:W1:Y:S01]  /*96a0*/  MUFU.TANH R33, R33 ;  /* 0x0000002100217308 */ /* 0x000e620000002400 */
[-C--:B------:R-:W-:Y:S02]  /*96b0*/  ISETP.GE.AND P4, PT, R13, R134.reuse, PT ;  /* 0x000000860d00720c */ /* 0x080fe40003f86270 */
[----:B------:R-:W-:Y:S02]  /*96c0*/  I2FP.F32.U32 R13, R13 ;  /* 0x0000000d000d7245 */ /* 0x000fe40000201000 */
[----:B------:R-:W-:Y:S01]  /*96d0*/  ISETP.GE.AND P6, PT, R15, R134, PT ;  /* 0x000000860f00720c */ /* 0x000fe20003fc6270 */
[----:B------:R-:W-:Y:S01]  /*96e0*/  VIADD R15, R7, 0xffffffe9 ;  /* 0xffffffe9070f7836 */ /* 0x000fe20000000000 */
[----:B------:R-:W-:Y:S01]  /*96f0*/  FSEL R138, R39, -INF , !P3 ;  /* 0xff800000278a7808 */ /* 0x000fe20005800000 */
[----:B------:R-:W4:Y:S01]  /*9700*/  MUFU.TANH R25, R25 ;  /* 0x0000001900197308 */ /* 0x000f220000002400 */
[----:B------:R-:W-:Y:S01]  /*9710*/  FFMA.FTZ R29, R0, R13, R29 ;  /* 0x0000000d001d7223 */ /* 0x000fe2000001001d */
[----:B------:R-:W-:Y:S01]  /*9720*/  VIADD R7, R7, 0xfffffff9 ;  /* 0xfffffff907077836 */ /* 0x000fe20000000000 */
[----:B------:R-:W-:-:S02]  /*9730*/  I2FP.F32.U32 R30, R15 ;  /* 0x0000000f001e7245 */ /* 0x000fc40000201000 */
[----:B------:R-:W-:Y:S02]  /*9740*/  FSEL R118, R118, -INF , !P2 ;  /* 0xff80000076767808 */ /* 0x000fe40005000000 */
[----:B------:R-:W-:Y:S01]  /*9750*/  FSEL R63, R29, -INF , !P1 ;  /* 0xff8000001d3f7808 */ /* 0x000fe20004800000 */
[----:B------:R-:W5:Y:S01]  /*9760*/  MUFU.TANH R19, R19 ;  /* 0x0000001300137308 */ /* 0x000f620000002400 */
[----:B------:R-:W-:Y:S01]  /*9770*/  ISETP.GE.U32.AND P1, PT, R133, 0x3, PT ;  /* 0x000000038500780c */ /* 0x000fe20003f26070 */
[CC--:B--2---:R-:W-:Y:S01]  /*9780*/  FFMA.FTZ R5, R0.reuse, R30.reuse, R5 ;  /* 0x0000001e00057223 */ /* 0x0c4fe20000010005 */
[C---:B---3--:R-:W-:Y:S01]  /*9790*/  FFMA.FTZ R31, R0.reuse, R30, R31 ;  /* 0x0000001e001f7223 */ /* 0x048fe2000001001f */
[C---:B-1----:R-:W-:Y:S01]  /*97a0*/  FFMA.FTZ R33, R0.reuse, R17, R33 ;  /* 0x0000001100217223 */ /* 0x042fe20000010021 */
[----:B------:R-:W-:Y:S02]  /*97b0*/  I2FP.F32.U32 R30, R11 ;  /* 0x0000000b001e7245 */ /* 0x000fe40000201000 */
[----:B------:R-:W-:Y:S01]  /*97c0*/  I2FP.F32.U32 R34, R7 ;  /* 0x0000000700227245 */ /* 0x000fe20000201000 */
[----:B------:R-:W1:Y:S01]  /*97d0*/  MUFU.TANH R27, R27 ;  /* 0x0000001b001b7308 */ /* 0x000e620000002400 */
[C---:B------:R-:W-:Y:S01]  /*97e0*/  ISETP.GE.AND P3, PT, R15.reuse, R135, PT ;  /* 0x000000870f00720c */ /* 0x040fe20003f66270 */
[----:B----4-:R-:W-:Y:S01]  /*97f0*/  FFMA.FTZ R25, R0, R30, R25 ;  /* 0x0000001e00197223 */ /* 0x010fe20000010019 */
[----:B------:R-:W-:-:S02]  /*9800*/  ISETP.GE.AND P2, PT, R15, R134, PT ;  /* 0x000000860f00720c */ /* 0x000fc40003f46270 */
[----:B------:R-:W-:Y:S02]  /*9810*/  FSEL R116, R35, -INF , !P6 ;  /* 0xff80000023747808 */ /* 0x000fe40007000000 */
[----:B------:R-:W-:Y:S01]  /*9820*/  FSEL R124, R33, -INF , !P5 ;  /* 0xff800000217c7808 */ /* 0x000fe20006800000 */
[----:B------:R-:W2:Y:S01]  /*9830*/  MUFU.TANH R21, R21 ;  /* 0x0000001500157308 */ /* 0x000ea20000002400 */
[----:B------:R-:W-:Y:S01]  /*9840*/  FSEL R120, R5, -INF , !P3 ;  /* 0xff80000005787808 */ /* 0x000fe20005800000 */
[C---:B-----5:R-:W-:Y:S01]  /*9850*/  FFMA.FTZ R19, R0.reuse, R13, R19 ;  /* 0x0000000d00137223 */ /* 0x060fe20000010013 */
[----:B------:R-:W-:Y:S02]  /*9860*/  FSEL R112, R31, -INF , !P2 ;  /* 0xff8000001f707808 */ /* 0x000fe40005000000 */
[-C--:B------:R-:W-:Y:S02]  /*9870*/  ISETP.GE.AND P6, PT, R11, R135.reuse, PT ;  /* 0x000000870b00720c */ /* 0x080fe40003fc6270 */
[----:B------:R-:W-:Y:S01]  /*9880*/  ISETP.GE.AND P5, PT, R7, R135, PT ;  /* 0x000000870700720c */ /* 0x000fe20003fa6270 */
[----:B------:R-:W3:Y:S01]  /*9890*/  MUFU.TANH R23, R23 ;  /* 0x0000001700177308 */ /* 0x000ee20000002400 */
[----:B-1----:R-:W-:Y:S01]  /*98a0*/  FFMA.FTZ R27, R0, R30, R27 ;  /* 0x0000001e001b7223 */ /* 0x002fe2000001001b */
[----:B------:R-:W-:Y:S01]  /*98b0*/  BAR.SYNC.DEFER_BLOCKING 0x0 ;  /* 0x0000000000007b1d */ /* 0x000fe20000010000 */
[----:B------:R-:W-:-:S02]  /*98c0*/  ISETP.GE.AND P3, PT, R11, R134, PT ;  /* 0x000000860b00720c */ /* 0x000fc40003f66270 */
[----:B------:R-:W-:Y:S02]  /*98d0*/  ISETP.GE.AND P2, PT, R7, R134, PT ;  /* 0x000000860700720c */ /* 0x000fe40003f46270 */
[----:B------:R-:W-:Y:S01]  /*98e0*/  FSEL R61, R19, -INF , !P4 ;  /* 0xff800000133d7808 */ /* 0x000fe20006000000 */
[CC--:B--2---:R-:W-:Y:S01]  /*98f0*/  FFMA.FTZ R21, R0.reuse, R34.reuse, R21 ;  /* 0x0000002200157223 */ /* 0x0c4fe20000010015 */
[----:B------:R-:W-:Y:S02]  /*9900*/  FSEL R62, R25, -INF , !P6 ;  /* 0xff800000193e7808 */ /* 0x000fe40007000000 */
[----:B------:R-:W-:Y:S02]  /*9910*/  FSEL R58, R27, -INF , !P3 ;  /* 0xff8000001b3a7808 */ /* 0x000fe40005800000 */
[----:B------:R-:W-:Y:S01]  /*9920*/  FSEL R60, R21, -INF , !P5 ;  /* 0xff800000153c7808 */ /* 0x000fe20006800000 */
[----:B---3--:R-:W-:-:S05]  /*9930*/  FFMA.FTZ R23, R0, R34, R23 ;  /* 0x0000002200177223 */ /* 0x008fca0000010017 */
        /* <DEDUP_REMOVED lines=18> */
[----:B-1----:R-:W-:-:S04]  /*9a60*/  IMAD.MOV R38, RZ, RZ, -R39 ;  /* 0x000000ffff267224 */ /* 0x002fc800078e0a27 */
[----:B------:R-:W-:Y:S01]  /*9a70*/  IMAD R4, R38, R5, RZ ;  /* 0x0000000526047224 */ /* 0x000fe200078e02ff */
[----:B------:R-:W-:-:S05]  /*9a80*/  MOV R38, RZ ;  /* 0x000000ff00267202 */ /* 0x000fca0000000f00 */
        /* <DEDUP_REMOVED lines=43> */
.L_x_5808:
[----:B------:R-:W-:Y:S01]  /*9d40*/  UMOV UR6, URZ ;  /* 0x000000ff00067c82 */ /* 0x000fe20008000000 */
[----:B------:R-:W-:Y:S01]  /*9d50*/  IMAD.SHL.U32 R4, R100, 0x80, RZ ;  /* 0x0000008064047824 */ /* 0x000fe200078e00ff */
[----:B------:R-:W-:-:S05]  /*9d60*/  IADD3 R5, P1, PT, RZ, -UR6, RZ ;  /* 0x80000006ff057c10 */ /* 0x000fca000ff3e0ff */
[----:B------:R-:W-:-:S05]  /*9d70*/  IMAD.X R4, RZ, RZ, ~R4, P1 ;  /* 0x000000ffff047224 */ /* 0x000fca00008e0e04 */
[----:B------:R-:W-:-:S04]  /*9d80*/  SHF.R.S64 R5, R5, 0x1f, R4 ;  /* 0x0000001f05057819 */ /* 0x000fc80000001004 */
[----:B------:R-:W-:-:S04]  /*9d90*/  IADD3 R160, P1, PT, R5, R160, RZ ;  /* 0x000000a005a07210 */ /* 0x000fc80007f3e0ff */
[----:B------:R-:W-:-:S09]  /*9da0*/  LEA.HI.X.SX32 R159, R4, R159, 0x1, P1 ;  /* 0x0000009f049f7211 */ /* 0x000fd200008f0eff */
.L_x_5809:
        /* <DEDUP_REMOVED lines=64> */
.L_x_5811:
[----:B------:R-:W-:Y:S05]  /*a1b0*/  BSYNC.RECONVERGENT B0 ;  /* 0x0000000000007941 */ /* 0x000fea0003800200 */
.L_x_5810:
[----:B------:R-:W0:Y:S02]  /*a1c0*/  LDGDEPBAR ;  /* 0x00000000000079af */ /* 0x000e240000000000 */
.L_x_5807:
        /* <DEDUP_REMOVED lines=26> */
[----:B-1----:R-:W-:Y:S02]  /*a370*/  FMNMX3.FTZ R30, R5, R124, R120, !PT ;  /* 0x0000007c051e7276 */ /* 0x002fe40007810078 */
[----:B------:R-:W-:Y:S02]  /*a380*/  FMNMX3.FTZ R7, R7, R114, R112, !PT ;  /* 0x0000007207077276 */ /* 0x000fe40007810070 */
[----:B------:R-:W-:Y:S02]  /*a390*/  FMNMX3.FTZ R30, R30, R63, R62, !PT ;  /* 0x0000003f1e1e7276 */ /* 0x000fe4000781003e */
[----:B------:R-:W-:-:S02]  /*a3a0*/  FMNMX3.FTZ R7, R7, R61, R58, !PT ;  /* 0x0000003d07077276 */ /* 0x000fc4000781003a */
[----:B------:R-:W-:Y:S02]  /*a3b0*/  FMNMX3.FTZ R30, R30, R57, R60, !PT ;  /* 0x000000391e1e7276 */ /* 0x000fe4000781003c */
[----:B------:R-:W-:Y:S02]  /*a3c0*/  FMNMX3.FTZ R7, R7, R56, R59, !PT ;  /* 0x0000003807077276 */ /* 0x000fe4000781003b */
[----:B------:R-:W-:Y:S01]  /*a3d0*/  IADD3 R173, PT, PT, R133, -0x3, RZ ;  /* 0xfffffffd85ad7810 */ /* 0x000fe20007ffe0ff */
        /* <DEDUP_REMOVED lines=11> */
[----:B------:R-:W-:Y:S01]  /*a490*/  FSEL R105, R105, RZ, P1 ;  /* 0x000000ff69697208 */ /* 0x000fe20000800000 */
[C---:B------:R-:W-:Y:S01]  /*a4a0*/  FMUL.FTZ R67, R107.reuse, UR4 ;  /* 0x000000046b437c20 */ /* 0x040fe20008410000 */
[----:B------:R-:W-:Y:S01]  /*a4b0*/  FSETP.NEU.FTZ.AND P0, PT, R107, -INF , PT ;  /* 0xff8000006b00780b */ /* 0x000fe20003f1d000 */
[----:B------:R-:W-:Y:S02]  /*a4c0*/  FADD.FTZ R4, R3, -R4 ;  /* 0x8000000403047221 */ /* 0x000fe40000010000 */
[--C-:B------:R-:W-:Y:S01]  /*a4d0*/  FFMA.FTZ R106, R18, UR4, -R105.reuse ;  /* 0x00000004126a7c23 */ /* 0x100fe20008010869 */
[--C-:B------:R-:W-:Y:S01]  /*a4e0*/  FFMA.FTZ R104, R16, UR4, -R105.reuse ;  /* 0x0000000410687c23 */ /* 0x100fe20008010869 */
[----:B------:R-:W-:Y:S01]  /*a4f0*/  FSEL R5, R107, RZ, P0 ;  /* 0x000000ff6b057208 */ /* 0x000fe20000000000 */
[----:B------:R-:W1:Y:S01]  /*a500*/  LDSM.16.MT88.4 R16, [R152+0x6000] ;  /* 0x006000009810783b */ /* 0x000e620000004200 */
[----:B------:R-:W-:Y:S01]  /*a510*/  FSEL R67, R67, RZ, P0 ;  /* 0x000000ff43437208 */ /* 0x000fe20000000000 */
[--C-:B------:R-:W-:Y:S01]  /*a520*/  FFMA.FTZ R101, R26, UR4, -R105.reuse ;  /* 0x000000041a657c23 */ /* 0x100fe20008010869 */
[----:B------:R-:W-:Y:S01]  /*a530*/  FFMA.FTZ R100, R22, UR4, -R105 ;  /* 0x0000000416647c23 */ /* 0x000fe20008010869 */
[----:B------:R-:W-:Y:S01]  /*a540*/  FADD.FTZ R5, R2, -R5 ;  /* 0x8000000502057221 */ /* 0x000fe20000010000 */
[----:B------:R-:W-:Y:S01]  /*a550*/  FMUL.FTZ R110, R4, UR4 ;  /* 0x00000004046e7c20 */ /* 0x000fe20008410000 */
[--C-:B------:R-:W-:Y:S01]  /*a560*/  FFMA.FTZ R66, R12, UR4, -R67.reuse ;  /* 0x000000040c427c23 */ /* 0x100fe20008010843 */
[--C-:B------:R-:W-:Y:S01]  /*a570*/  FFMA.FTZ R65, R10, UR4, -R67.reuse ;  /* 0x000000040a417c23 */ /* 0x100fe20008010843 */
[--C-:B------:R-:W-:Y:S01]  /*a580*/  FFMA.FTZ R64, R14, UR4, -R67.reuse ;  /* 0x000000040e407c23 */ /* 0x100fe20008010843 */
[----:B------:R-:W-:Y:S01]  /*a590*/  FFMA.FTZ R3, R8, UR4, -R67 ;  /* 0x0000000408037c23 */ /* 0x000fe20008010843 */
[----:B------:R-:W-:Y:S01]  /*a5a0*/  FMUL.FTZ R109, R5, UR4 ;  /* 0x00000004056d7c20 */ /* 0x000fe20008410000 */
[----:B------:R-:W-:Y:S01]  /*a5b0*/  MUFU.EX2 R106, R106 ;  /* 0x0000006a006a7308 */ /* 0x000fe20000000800 */
[--C-:B------:R-:W-:Y:S01]  /*a5c0*/  FFMA.FTZ R29, R24, UR4, -R105.reuse ;  /* 0x00000004181d7c23 */ /* 0x100fe20008010869 */
[----:B------:R-:W-:Y:S01]  /*a5d0*/  FFMA.FTZ R2, R6, UR4, -R105 ;  /* 0x0000000406027c23 */ /* 0x000fe20008010869 */
[--C-:B------:R-:W-:Y:S01]  /*a5e0*/  FFMA.FTZ R37, R32, UR4, -R67.reuse ;  /* 0x0000000420257c23 */ /* 0x100fe20008010843 */
[----:B------:R-:W3:Y:S01]  /*a5f0*/  LDSM.16.MT88.4 R4, [R148+0x6000] ;  /* 0x006000009404783b */ /* 0x000ee20000004200 */
[--C-:B------:R-:W-:Y:S01]  /*a600*/  FFMA.FTZ R49, R40, UR4, -R67.reuse ;  /* 0x0000000428317c23 */ /* 0x100fe20008010843 */
[----:B------:R-:W-:Y:S01]  /*a610*/  FFMA.FTZ R111, R186, UR4, -R67 ;  /* 0x00000004ba6f7c23 */ /* 0x000fe20008010843 */
[--C-:B------:R-:W-:Y:S01]  /*a620*/  FFMA.FTZ R115, R184, UR4, -R105.reuse ;  /* 0x00000004b8737c23 */ /* 0x100fe20008010869 */
[----:B------:R-:W4:Y:S01]  /*a630*/  MUFU.EX2 R104, R104 ;  /* 0x0000006800687308 */ /* 0x000f220000000800 */
[----:B------:R-:W-:Y:S01]  /*a640*/  LDSM.16.MT88.4 R40, [R148+0x6800] ;  /* 0x006800009428783b */ /* 0x000fe20000004200 */
        /* <DEDUP_REMOVED lines=26> */
[----:B------:R-:W-:-:S04]  /*a7f0*/  FFMA.FTZ R61, R61, UR4, -R67 ;  /* 0x000000043d3d7c23 */ /* 0x000fc80008010843 */
[----:B------:R-:W4:Y:S01]  /*a800*/  MUFU.EX2 R65, R65 ;  /* 0x0000004100417308 */ /* 0x000f220000000800 */
[----:B-----5:R-:W-:-:S07]  /*a810*/  F2FP.BF16.F32.PACK_AB R10, R100, R101 ;  /* 0x00000065640a723e */ /* 0x020fce00000010ff */
[----:B------:R-:W-:Y:S08]  /*a820*/  MUFU.EX2 R64, R64 ;  /* 0x0000004000407308 */ /* 0x000ff00000000800 */
[----:B------:R-:W5:Y:S01]  /*a830*/  MUFU.EX2 R3, R3 ;  /* 0x0000000300037308 */ /* 0x000f620000000800 */
[----:B----4-:R-:W-:-:S07]  /*a840*/  F2FP.BF16.F32.PACK_AB R9, R65, R66 ;  /* 0x000000424109723e */ /* 0x010fce00000010ff */
[----:B------:R-:W4:Y:S08]  /*a850*/  MUFU.EX2 R110, R110 ;  /* 0x0000006e006e7308 */ /* 0x000f300000000800 */
[----:B------:R-:W2:Y:S01]  /*a860*/  MUFU.EX2 R109, R109 ;  /* 0x0000006d006d7308 */ /* 0x000ea20000000800 */
[----:B-----5:R-:W-:-:S07]  /*a870*/  F2FP.BF16.F32.PACK_AB R11, R3, R64 ;  /* 0x00000040030b723e */ /* 0x020fce00000010ff */
[----:B------:R-:W-:Y:S01]  /*a880*/  MUFU.EX2 R2, R2 ;  /* 0x0000000200027308 */ /* 0x000fe20000000800 */
[-C--:B----4-:R-:W-:Y:S01]  /*a890*/  FMUL.FTZ R12, R96, R110.reuse ;  /* 0x0000006e600c7220 */ /* 0x090fe20000410000 */
[-C--:B------:R-:W-:Y:S01]  /*a8a0*/  FMUL.FTZ R13, R97, R110.reuse ;  /* 0x0000006e610d7220 */ /* 0x080fe20000410000 */
[-C--:B------:R-:W-:Y:S01]  /*a8b0*/  FMUL.FTZ R92, R92, R110.reuse ;  /* 0x0000006e5c5c7220 */ /* 0x080fe20000410000 */
[-C--:B------:R-:W-:Y:S01]  /*a8c0*/  FMUL.FTZ R93, R93, R110.reuse ;  /* 0x0000006e5d5d7220 */ /* 0x080fe20000410000 */
[--C-:B------:R-:W-:Y:S01]  /*a8d0*/  FFMA.FTZ R97, R20, UR4, -R105.reuse ;  /* 0x0000000414617c23 */ /* 0x100fe20008010869 */
[-C--:B------:R-:W-:Y:S01]  /*a8e0*/  FMUL.FTZ R25, R89, R110.reuse ;  /* 0x0000006e59197220 */ /* 0x080fe20000410000 */
[----:B------:R-:W4:Y:S01]  /*a8f0*/  LDSM.16.MT88.4 R20, [R103+0x6000] ;  /* 0x006000006714783b */ /* 0x000f220000004200 */
[----:B------:R-:W-:Y:S01]  /*a900*/  FFMA.FTZ R89, R28, UR4, -R105 ;  /* 0x000000041c597c23 */ /* 0x000fe20008010869 */
        /* <DEDUP_REMOVED lines=30> */
[C---:B---3--:R-:W-:Y:S01]  /*aaf0*/  HMMA.16816.F32.BF16 R24, R8.reuse, R4, R24 ;  /* 0x000000040818723c */ /* 0x048fe20000041818 */
[--C-:B------:R-:W-:Y:S01]  /*ab00*/  FFMA.FTZ R81, R36, UR4, -R67.reuse ;  /* 0x0000000424517c23 */ /* 0x100fe20008010843 */
[----:B------:R-:W-:Y:S01]  /*ab10*/  FFMA.FTZ R73, R50, UR4, -R67 ;  /* 0x0000000432497c23 */ /* 0x000fe20008010843 */
[----:B------:R-:W2:Y:S01]  /*ab20*/  MUFU.EX2 R97, R97 ;  /* 0x0000006100617308 */ /* 0x000ea20000000800 */
[----:B-1----:R-:W1:Y:S01]  /*ab30*/  LDSM.16.MT88.4 R28, [R102+0x6000] ;  /* 0x00600000661c783b */ /* 0x002e620000004200 */
[----:B------:R-:W-:Y:S01]  /*ab40*/  FFMA.FTZ R72, R48, UR4, -R105 ;  /* 0x0000000430487c23 */ /* 0x000fe20008010869 */
[--C-:B------:R-:W-:Y:S01]  /*ab50*/  FFMA.FTZ R75, R206, UR4, -R67.reuse ;  /* 0x00000004ce4b7c23 */ /* 0x100fe20008010843 */
[----:B------:R-:W-:Y:S01]  /*ab60*/  FFMA.FTZ R74, R204, UR4, -R67 ;  /* 0x00000004cc4a7c23 */ /* 0x000fe20008010843 */
[C---:B----4-:R-:W-:Y:S01]  /*ab70*/  HMMA.16816.F32.BF16 R32, R8.reuse, R20, R32 ;  /* 0x000000140820723c */ /* 0x050fe20000041820 */
[--C-:B------:R-:W-:Y:S01]  /*ab80*/  FFMA.FTZ R83, R200, UR4, -R105.reuse ;  /* 0x00000004c8537c23 */ /* 0x100fe20008010869 */
[----:B------:R-:W-:Y:S01]  /*ab90*/  FFMA.FTZ R80, R198, UR4, -R105 ;  /* 0x00000004c6507c23 */ /* 0x000fe20008010869 */
[----:B------:R-:W3:Y:S01]  /*aba0*/  MUFU.EX2 R89, R89 ;  /* 0x0000005900597308 */ /* 0x000ee20000000800 */
[--C-:B------:R-:W-:Y:S01]  /*abb0*/  FFMA.FTZ R91, R192, UR4, -R67.reuse ;  /* 0x00000004c05b7c23 */ /* 0x100fe20008010843 */
[--C-:B------:R-:W-:Y:S01]  /*abc0*/  FFMA.FTZ R82, R190, UR4, -R67.reuse ;  /* 0x00000004be527c23 */ /* 0x100fe20008010843 */
[----:B------:R-:W-:Y:S01]  /*abd0*/  FFMA.FTZ R88, R188, UR4, -R67 ;  /* 0x00000004bc587c23 */ /* 0x000fe20008010843 */
[----:B------:R-:W-:Y:S01]  /*abe0*/  FFMA.FTZ R90, R182, UR4, -R105 ;  /* 0x00000004b65a7c23 */ /* 0x000fe20008010869 */
[C---:B------:R-:W-:Y:S01]  /*abf0*/  HMMA.16816.F32.BF16 R4, R8.reuse, R6, R84 ;  /* 0x000000060804723c */ /* 0x040fe20000041854 */
[----:B------:R-:W-:Y:S01]  /*ac00*/  FFMA.FTZ R175, R175, R110, R106 ;  /* 0x0000006eafaf7223 */ /* 0x000fe2000001006a */
[----:B------:R-:W-:Y:S01]  /*ac10*/  FFMA.FTZ R66, R179, R109, R66 ;  /* 0x0000006db3427223 */ /* 0x000fe20000010042 */
[----:B------:R4:W-:Y:S01]  /*ac20*/  MUFU.EX2 R84, R37 ;  /* 0x0000002500547308 */ /* 0x0009e20000000800 */
[----:B--2---:R-:W-:Y:S01]  /*ac30*/  F2FP.BF16.F32.PACK_AB R48, R97, R2 ;  /* 0x000000026130723e */ /* 0x004fe200000010ff */
[----:B------:R-:W-:Y:S01]  /*ac40*/  FADD.FTZ R104, R104, R175 ;  /* 0x000000af68687221 */ /* 0x000fe20000010000 */
[----:B------:R-:W-:Y:S01]  /*ac50*/  FADD.FTZ R65, R65, R66 ;  /* 0x0000004241417221 */ /* 0x000fe20000010000 */
[----:B------:R-:W-:Y:S01]  /*ac60*/  FFMA.FTZ R175, R60, UR4, -R105 ;  /* 0x000000043caf7c23 */ /* 0x000fe20008010869 */
[----:B------:R-:W-:Y:S01]  /*ac70*/  HMMA.16816.F32.BF16 R20, R8, R22, R76 ;  /* 0x000000160814723c */ /* 0x000fe2000004184c */
[----:B------:R-:W-:Y:S01]  /*ac80*/  FFMA.FTZ R77, R202, UR4, -R67 ;  /* 0x00000004ca4d7c23 */ /* 0x000fe20008010843 */
[--C-:B------:R-:W-:Y:S01]  /*ac90*/  FFMA.FTZ R78, R196, UR4, -R105.reuse ;  /* 0x00000004c44e7c23 */ /* 0x100fe20008010869 */
[----:B------:R-:W2:Y:S01]  /*aca0*/  MUFU.EX2 R81, R81 ;  /* 0x0000005100517308 */ /* 0x000ea20000000800 */
[----:B---3--:R-:W-:Y:S01]  /*acb0*/  F2FP.BF16.F32.PACK_AB R50, R89, R92 ;  /* 0x0000005c5932723e */ /* 0x008fe200000010ff */
[----:B------:R-:W-:Y:S01]  /*acc0*/  FFMA.FTZ R79, R194, UR4, -R105 ;  /* 0x00000004c24f7c23 */ /* 0x000fe20008010869 */
[----:B------:R-:W-:Y:S01]  /*acd0*/  FADD.FTZ R101, R101, R104 ;  /* 0x0000006865657221 */ /* 0x000fe20000010000 */
[----:B------:R-:W-:Y:S01]  /*ace0*/  FADD.FTZ R64, R64, R65 ;  /* 0x0000004140407221 */ /* 0x000fe20000010000 */
[----:B------:R-:W-:-:S02]  /*acf0*/  FFMA.FTZ R179, R59, UR4, -R67 ;  /* 0x000000043bb37c23 */ /* 0x000fc40008010843 */
[----:B------:R-:W-:Y:S01]  /*ad00*/  FADD.FTZ R101, R100, R101 ;  /* 0x0000006564657221 */ /* 0x000fe20000010000 */
[----:B------:R2:W-:Y:S01]  /*ad10*/  MUFU.EX2 R76, R49 ;  /* 0x00000031004c7308 */ /* 0x0005e20000000800 */
[----:B----4-:R-:W3:Y:S01]  /*ad20*/  LDSM.16.MT88.4 R36, [R152+0x6800] ;  /* 0x006800009824783b */ /* 0x010ee20000004200 */
[----:B------:R-:W-:-:S06]  /*ad30*/  FADD.FTZ R3, R3, R64 ;  /* 0x0000004003037221 */ /* 0x000fcc0000010000 */
[----:B------:R-:W4:Y:S01]  /*ad40*/  MUFU.EX2 R73, R73 ;  /* 0x0000004900497308 */ /* 0x000f220000000800 */
[C---:B-1----:R-:W-:Y:S07]  /*ad50*/  HMMA.16816.F32.BF16 R44, R8.reuse, R28, R44 ;  /* 0x0000001c082c723c */ /* 0x042fee000004182c */
[----:B------:R-:W-:Y:S01]  /*ad60*/  MUFU.EX2 R75, R75 ;  /* 0x0000004b004b7308 */ /* 0x000fe20000000800 */
[----:B------:R-:W-:Y:S01]  /*ad70*/  HMMA.16816.F32.BF16 R8, R8, R30, R68 ;  /* 0x0000001e0808723c */ /* 0x000fe20000041844 */
[----:B------:R-:W1:Y:S01]  /*ad80*/  LDSM.16.MT88.4 R28, [R103+0x6800] ;  /* 0x00680000671c783b */ /* 0x000e620000004200 */
[--C-:B------:R-:W-:Y:S01]  /*ad90*/  FFMA.FTZ R68, R54, UR4, -R105.reuse ;  /* 0x0000000436447c23 */ /* 0x100fe20008010869 */
[--C-:B------:R-:W-:Y:S01]  /*ada0*/  FFMA.FTZ R70, R52, UR4, -R105.reuse ;  /* 0x0000000434467c23 */ /* 0x100fe20008010869 */
[----:B--2---:R-:W-:Y:S01]  /*adb0*/  F2FP.BF16.F32.PACK_AB R49, R81, R84 ;  /* 0x000000545131723e */ /* 0x004fe200000010ff */
[----:B------:R-:W2:Y:S01]  /*adc0*/  LDSM.16.MT88.4 R52, [R102+0x6800] ;  /* 0x006800006634783b */ /* 0x000ea20000004200 */
[----:B------:R-:W-:Y:S01]  /*add0*/  FFMA.FTZ R71, R210, UR4, -R105 ;  /* 0x00000004d2477c23 */ /* 0x000fe20008010869 */
[----:B------:R5:W-:Y:S01]  /*ade0*/  MUFU.EX2 R69, R72 ;  /* 0x0000004800457308 */ /* 0x000be20000000800 */
[----:B----4-:R-:W-:Y:S01]  /*adf0*/  F2FP.BF16.F32.PACK_AB R51, R73, R76 ;  /* 0x0000004c4933723e */ /* 0x010fe200000010ff */
[----:B------:R-:W-:Y:S01]  /*ae00*/  FADD.FTZ R84, R84, R3 ;  /* 0x0000000354547221 */ /* 0x000fe20000010000 */
[----:B------:R-:W-:-:S03]  /*ae10*/  FFMA.FTZ R3, R58, UR4, -R67 ;  /* 0x000000043a037c23 */ /* 0x000fc60008010843 */
[----:B------:R-:W-:Y:S02]  /*ae20*/  FADD.FTZ R81, R81, R84 ;  /* 0x0000005451517221 */ /* 0x000fe40000010000 */
[----:B------:R-:W4:Y:S01]  /*ae30*/  MUFU.EX2 R68, R68 ;  /* 0x0000004400447308 */ /* 0x000f220000000800 */
[C---:B------:R-:W-:Y:S01]  /*ae40*/  HMMA.16816.F32.BF16 R24, R48.reuse, R40, R24 ;  /* 0x000000283018723c */ /* 0x040fe20000041818 */
[----:B------:R-:W-:Y:S01]  /*ae50*/  FADD.FTZ R76, R76, R81 ;  /* 0x000000514c4c7221 */ /* 0x000fe20000010000 */
[----:B------:R-:W-:Y:S03]  /*ae60*/  LDSM.16.MT88.4 R84, [R148+0x9800] ;  /* 0x009800009454783b */ /* 0x000fe60000004200 */
[----:B------:R-:W-:Y:S02]  /*ae70*/  FADD.FTZ R73, R73, R76 ;  /* 0x0000004c49497221 */ /* 0x000fe40000010000 */
[----:B------:R-:W-:Y:S01]  /*ae80*/  MUFU.EX2 R70, R70 ;  /* 0x0000004600467308 */ /* 0x000fe20000000800 */
[----:B-----5:R-:W-:Y:S01]  /*ae90*/  FFMA.FTZ R72, R208, UR4, -R67 ;  /* 0x00000004d0487c23 */ /* 0x020fe20008010843 */
        /* <DEDUP_REMOVED lines=9> */
[----:B------:R-:W3:Y:S02]  /*af30*/  MUFU.EX2 R77, R77 ;  /* 0x0000004d004d7308 */ /* 0x000ee40000000800 */
[C---:B------:R-:W-:Y:S01]  /*af40*/  HMMA.16816.F32.BF16 R4, R48.reuse, R42, R4 ;  /* 0x0000002a3004723c */ /* 0x040fe20000041804 */
[----:B------:R-:W1:Y:S05]  /*af50*/  LDSM.16.MT88.4 R40, [R148+0x7000] ;  /* 0x007000009428783b */ /* 0x000e6a0000004200 */
[----:B------:R-:W-:Y:S02]  /*af60*/  MUFU.EX2 R83, R83 ;  /* 0x0000005300537308 */ /* 0x000fe40000000800 */
[C---:B--2---:R-:W-:Y:S06]  /*af70*/  HMMA.16816.F32.BF16 R44, R48.reuse, R52, R44 ;  /* 0x00000034302c723c */ /* 0x044fec000004182c */
[----:B------:R-:W2:Y:S02]  /*af80*/  MUFU.EX2 R80, R80 ;  /* 0x0000005000507308 */ /* 0x000ea40000000800 */
[----:B------:R-:W-:Y:S01]  /*af90*/  HMMA.16816.F32.BF16 R8, R48, R54, R8 ;  /* 0x000000363008723c */ /* 0x000fe20000041808 */
[----:B----4-:R-:W-:Y:S01]  /*afa0*/  F2FP.BF16.F32.PACK_AB R48, R68, R69 ;  /* 0x000000454430723e */ /* 0x010fe200000010ff */
[----:B------:R-:W4:Y:S01]  /*afb0*/  LDSM.16.MT88.4 R52, [R102+0x7000] ;  /* 0x007000006634783b */ /* 0x000f220000004200 */
[----:B-----5:R-:W-:Y:S01]  /*afc0*/  F2FP.BF16.F32.PACK_AB R49, R75, R72 ;  /* 0x000000484b31723e */ /* 0x020fe200000010ff */
[----:B------:R-:W-:Y:S01]  /*afd0*/  FADD.FTZ R72, R72, R73 ;  /* 0x0000004948487221 */ /* 0x000fe20000010000 */
[----:B------:R-:W-:Y:S01]  /*afe0*/  F2FP.BF16.F32.PACK_AB R50, R71, R70 ;  /* 0x000000464732723e */ /* 0x000fe200000010ff */
[----:B------:R-:W-:Y:S01]  /*aff0*/  MUFU.EX2 R78, R78 ;  /* 0x0000004e004e7308 */ /* 0x000fe20000000800 */
[----:B---3--:R-:W-:Y:S01]  /*b000*/  F2FP.BF16.F32.PACK_AB R51, R77, R74 ;  /* 0x0000004a4d33723e */ /* 0x008fe200000010ff */
[----:B------:R-:W-:-:S06]  /*b010*/  FADD.FTZ R75, R75, R72 ;  /* 0x000000484b4b7221 */ /* 0x000fcc0000010000 */
[C---:B------:R-:W-:Y:S01]  /*b020*/  HMMA.16816.F32.BF16 R12, R48.reuse, R36, R12 ;  /* 0x00000024300c723c */ /* 0x040fe2000004180c */
[----:B------:R-:W-:Y:S07]  /*b030*/  MUFU.EX2 R79, R79 ;  /* 0x0000004f004f7308 */ /* 0x000fee0000000800 */
[C---:B-1----:R-:W-:Y:S01]  /*b040*/  HMMA.16816.F32.BF16 R32, R48.reuse, R28, R32 ;  /* 0x0000001c3020723c */ /* 0x042fe20000041820 */
[----:B------:R-:W-:Y:S07]  /*b050*/  MUFU.EX2 R91, R91 ;  /* 0x0000005b005b7308 */ /* 0x000fee0000000800 */
[C---:B------:R-:W-:Y:S01]  /*b060*/  HMMA.16816.F32.BF16 R20, R48.reuse, R30, R20 ;  /* 0x0000001e3014723c */ /* 0x040fe20000041814 */
[----:B------:R-:W1:Y:S01]  /*b070*/  LDSM.16.MT88.4 R28, [R103+0x7800] ;  /* 0x00780000671c783b */ /* 0x000e620000004200 */
[----:B------:R-:W3:Y:S06]  /*b080*/  MUFU.EX2 R82, R82 ;  /* 0x0000005200527308 */ /* 0x000eec0000000800 */
[C---:B------:R-:W-:Y:S01]  /*b090*/  HMMA.16816.F32.BF16 R16, R48.reuse, R38, R16 ;  /* 0x000000263010723c */ /* 0x040fe20000041810 */
[----:B------:R-:W5:Y:S01]  /*b0a0*/  LDSM.16.MT88.4 R36, [R152+0x7800] ;  /* 0x007800009824783b */ /* 0x000f620000004200 */
[----:B------:R-:W-:Y:S06]  /*b0b0*/  MUFU.EX2 R88, R88 ;  /* 0x0000005800587308 */ /* 0x000fec0000000800 */
[C---:B------:R-:W-:Y:S02]  /*b0c0*/  HMMA.16816.F32.BF16 R24, R48.reuse, R40, R24 ;  /* 0x000000283018723c */ /* 0x040fe40000041818 */
[----:B------:R-:W3:Y:S06]  /*b0d0*/  MUFU.EX2 R111, R111 ;  /* 0x0000006f006f7308 */ /* 0x000eec0000000800 */
[C---:B------:R-:W-:Y:S01]  /*b0e0*/  HMMA.16816.F32.BF16 R4, R48.reuse, R42, R4 ;  /* 0x0000002a3004723c */ /* 0x040fe20000041804 */
[----:B------:R-:W5:Y:S01]  /*b0f0*/  LDSM.16.MT88.4 R40, [R148+0x7800] ;  /* 0x007800009428783b */ /* 0x000f620000004200 */
[----:B------:R-:W-:Y:S06]  /*b100*/  MUFU.EX2 R115, R115 ;  /* 0x0000007300737308 */ /* 0x000fec0000000800 */
[C---:B----4-:R-:W-:Y:S02]  /*b110*/  HMMA.16816.F32.BF16 R44, R48.reuse, R52, R44 ;  /* 0x00000034302c723c */ /* 0x050fe4000004182c */
[----:B------:R-:W4:Y:S06]  /*b120*/  MUFU.EX2 R90, R90 ;  /* 0x0000005a005a7308 */ /* 0x000f2c0000000800 */
[----:B------:R-:W-:Y:S01]  /*b130*/  HMMA.16816.F32.BF16 R8, R48, R54, R8 ;  /* 0x000000363008723c */ /* 0x000fe20000041808 */
[----:B--2---:R-:W-:Y:S01]  /*b140*/  F2FP.BF16.F32.PACK_AB R48, R80, R83 ;  /* 0x000000535030723e */ /* 0x004fe200000010ff */
[----:B------:R-:W2:Y:S01]  /*b150*/  LDSM.16.MT88.4 R52, [R102+0x7800] ;  /* 0x007800006634783b */ /* 0x000ea20000004200 */
[----:B---3--:R-:W-:Y:S01]  /*b160*/  F2FP.BF16.F32.PACK_AB R49, R82, R91 ;  /* 0x0000005b5231723e */ /* 0x008fe200000010ff */
        /* <DEDUP_REMOVED lines=22> */
[----:B----4-:R-:W-:Y:S01]  /*b2d0*/  F2FP.BF16.F32.PACK_AB R48, R90, R115 ;  /* 0x000000735a30723e */ /* 0x010fe200000010ff */
        /* <DEDUP_REMOVED lines=53> */
[----:B------:R-:W-:-:S02]  /*b630*/  FADD.FTZ R36, R2, R101 ;  /* 0x0000006502247221 */ /* 0x000fc40000010000 */
[----:B------:R-:W2:Y:S02]  /*b640*/  MUFU.EX2 R2, R61 ;  /* 0x0000003d00027308 */ /* 0x000ea40000000800 */
[----:B------:R-:W-:-:S03]  /*b650*/  FADD.FTZ R97, R97, R36 ;  /* 0x0000002461617221 */ /* 0x000fc60000010000 */
[----:B------:R-:W-:Y:S01]  /*b660*/  HMMA.16816.F32.BF16 R4, R48, R38, R4 ;  /* 0x000000263004723c */ /* 0x000fe20000041804 */
[----:B------:R-:W-:Y:S02]  /*b670*/  FADD.FTZ R36, R92, R97 ;  /* 0x000000615c247221 */ /* 0x000fe40000010000 */
[----:B------:R-:W-:Y:S02]  /*b680*/  LDSM.16.MT88.4 R92, [R152+0x9800] ;  /* 0x00980000985c783b */ /* 0x000fe40000004200 */
[----:B------:R-:W-:Y:S01]  /*b690*/  FADD.FTZ R38, R89, R36 ;  /* 0x0000002459267221 */ /* 0x000fe20000010000 */
[----:B------:R-:W-:Y:S02]  /*b6a0*/  FFMA.FTZ R36, R56, UR4, -R67 ;  /* 0x0000000438247c23 */ /* 0x000fe40008010843 */
[----:B------:R-:W-:Y:S01]  /*b6b0*/  HMMA.16816.F32.BF16 R8, R52, R42, R8 ;  /* 0x0000002a3408723c */ /* 0x000fe20000041808 */
[----:B------:R-:W-:Y:S01]  /*b6c0*/  FADD.FTZ R69, R69, R38 ;  /* 0x0000002645457221 */ /* 0x000fe20000010000 */
[--C-:B------:R-:W-:Y:S01]  /*b6d0*/  FFMA.FTZ R52, R63, UR4, -R105.reuse ;  /* 0x000000043f347c23 */ /* 0x100fe20008010869 */
[--C-:B------:R-:W-:Y:S01]  /*b6e0*/  FFMA.FTZ R53, R62, UR4, -R105.reuse ;  /* 0x000000043e357c23 */ /* 0x100fe20008010869 */
[----:B------:R-:W-:Y:S01]  /*b6f0*/  FFMA.FTZ R54, R57, UR4, -R105 ;  /* 0x0000000439367c23 */ /* 0x000fe20008010869 */
[----:B------:R-:W-:Y:S01]  /*b700*/  FADD.FTZ R69, R68, R69 ;  /* 0x0000004544457221 */ /* 0x000fe20000010000 */
[----:B------:R-:W3:Y:S01]  /*b710*/  MUFU.EX2 R36, R36 ;  /* 0x0000002400247308 */ /* 0x000ee20000000800 */
[----:B------:R-:W4:Y:S02]  /*b720*/  LDSM.16.MT88.4 R40, [R103+0x9000] ;  /* 0x009000006728783b */ /* 0x000f240000004200 */
[----:B------:R-:W-:Y:S01]  /*b730*/  FADD.FTZ R70, R70, R69 ;  /* 0x0000004546467221 */ /* 0x000fe20000010000 */
[----:B--2---:R-:W-:-:S03]  /*b740*/  F2FP.BF16.F32.PACK_AB R69, R3, R2 ;  /* 0x000000020345723e */ /* 0x004fc600000010ff */
[----:B------:R-:W-:Y:S01]  /*b750*/  FADD.FTZ R70, R71, R70 ;  /* 0x0000004647467221 */ /* 0x000fe20000010000 */
[----:B------:R-:W-:Y:S01]  /*b760*/  MUFU.EX2 R52, R52 ;  /* 0x0000003400347308 */ /* 0x000fe20000000800 */
[----:B-1----:R-:W-:Y:S01]  /*b770*/  HMMA.16816.F32.BF16 R44, R48, R28, R44 ;  /* 0x0000001c302c723c */ /* 0x002fe2000004182c */
[----:B------:R-:W-:Y:S01]  /*b780*/  FADD.FTZ R28, R74, R75 ;  /* 0x0000004b4a1c7221 */ /* 0x000fe20000010000 */
[----:B------:R-:W-:-:S05]  /*b790*/  FADD.FTZ R83, R83, R70 ;  /* 0x0000004653537221 */ /* 0x000fca0000010000 */
[----:B------:R-:W1:Y:S01]  /*b7a0*/  MUFU.EX2 R53, R53 ;  /* 0x0000003500357308 */ /* 0x000e620000000800 */
[----:B------:R-:W-:Y:S01]  /*b7b0*/  FADD.FTZ R28, R77, R28 ;  /* 0x0000001c4d1c7221 */ /* 0x000fe20000010000 */
[----:B------:R-:W-:Y:S01]  /*b7c0*/  FADD.FTZ R83, R80, R83 ;  /* 0x0000005350537221 */ /* 0x000fe20000010000 */
[----:B---3--:R-:W-:Y:S01]  /*b7d0*/  F2FP.BF16.F32.PACK_AB R71, R179, R36 ;  /* 0x00000024b347723e */ /* 0x008fe200000010ff */
[----:B------:R-:W-:Y:S01]  /*b7e0*/  HMMA.16816.F32.BF16 R8, R48, R30, R8 ;  /* 0x0000001e3008723c */ /* 0x000fe20000041808 */
[----:B------:R-:W-:Y:S01]  /*b7f0*/  FADD.FTZ R91, R91, R28 ;  /* 0x0000001c5b5b7221 */ /* 0x000fe20000010000 */
[----:B------:R-:W-:Y:S01]  /*b800*/  FADD.FTZ R78, R78, R83 ;  /* 0x000000534e4e7221 */ /* 0x000fe20000010000 */
[----:B------:R-:W2:Y:S01]  /*b810*/  LDSM.16.MT88.4 R28, [R103+0x9800] ;  /* 0x00980000671c783b */ /* 0x000ea20000004200 */
[----:B------:R-:W3:Y:S01]  /*b820*/  MUFU.EX2 R54, R54 ;  /* 0x0000003600367308 */ /* 0x000ee20000000800 */
        /* <DEDUP_REMOVED lines=9> */
[----:B---3--:R-:W-:Y:S02]  /*b8c0*/  F2FP.BF16.F32.PACK_AB R70, R175, R54 ;  /* 0x00000036af46723e */ /* 0x008fe400000010ff */
        /* <DEDUP_REMOVED lines=36> */
[----:B------:R-:W-:-:S03]  /*bb10*/  MOV R3, R108 ;  /* 0x0000006c00037202 */ /* 0x000fc60000000f00 */
[----:B------:R-:W-:Y:S02]  /*bb20*/  FADD.FTZ R179, R179, R36 ;  /* 0x00000024b3b37221 */ /* 0x000fe40000010000 */
[C---:B------:R-:W-:Y:S08]  /*bb30*/  HMMA.16816.F32.BF16 R76, R68.reuse, R30, R20 ;  /* 0x0000001e444c723c */ /* 0x040ff00000041814 */
[C---:B-1----:R-:W-:Y:S08]  /*bb40*/  HMMA.16816.F32.BF16 R72, R68.reuse, R12, R44 ;  /* 0x0000000c4448723c */ /* 0x042ff0000004182c */
[----:B------:R-:W-:-:S15]  /*bb50*/  HMMA.16816.F32.BF16 R68, R68, R14, R8 ;  /* 0x0000000e4444723c */ /* 0x000fde0000041808 */
[----:B------:R-:W-:-:S05]  /*bb60*/  NOP ;  /* 0x0000000000007918 */ /* 0x000fca0000000000 */
.L_x_5804:
[----:B------:R-:W1:Y:S01]  /*bb70*/  S2R R170, SR_TID.X ;  /* 0x0000000000aa7919 */ /* 0x000e620000002100 */
[----:B------:R-:W-:Y:S01]  /*bb80*/  ISETP.GE.AND P0, PT, R173, RZ, PT ;  /* 0x000000ffad00720c */ /* 0x000fe20003f06270 */
[----:B-1----:R-:W-:-:S05]  /*bb90*/  IMAD.SHL.U32 R176, R170, 0x8, RZ ;  /* 0x00000008aab07824 */ /* 0x002fca00078e00ff */
[----:B------:R-:W-:-:S07]  /*bba0*/  LOP3.LUT R176, R176, 0x38, RZ, 0xc0, !PT ;  /* 0x00000038b0b07812 */ /* 0x000fce00078ec0ff */
[----:B------:R-:W-:Y:S05]  /*bbb0*/  @!P0 BRA `(.L_x_5812) ;  /* 0x00000040007c8947 */ /* 0x000fea0003800000 */
[----:B------:R-:W-:Y:S01]  /*bbc0*/  ISETP.NE.U32.AND P2, PT, RZ, UR8, PT ;  /* 0x00000008ff007c0c */ /* 0x000fe2000bf45070 */
[----:B------:R-:W-:Y:S01]  /*bbd0*/  IMAD.MOV.U32 R171, RZ, RZ, RZ ;  /* 0x000000ffffab7224 */ /* 0x000fe200078e00ff */
[----:B------:R-:W-:Y:S01]  /*bbe0*/  MOV R100, R3 ;  /* 0x0000000300647202 */ /* 0x000fe20000000f00 */
[C---:B------:R-:W-:Y:S01]  /*bbf0*/  IMAD.SHL.U32 R5, R173.reuse, 0x80, RZ ;  /* 0x00000080ad057824 */ /* 0x040fe200078e00ff */
[----:B------:R-:W-:Y:S01]  /*bc00*/  ISETP.NE.AND.EX P2, PT, RZ, UR9, PT, P2 ;  /* 0x00000009ff007c0c */ /* 0x000fe2000bf45320 */
[----:B------:R-:W-:Y:S01]  /*bc10*/  IMAD.MOV.U32 R101, RZ, RZ, R2 ;  /* 0x000000ffff657224 */ /* 0x000fe200078e0002 */
[----:B------:R-:W1:Y:S01]  /*bc20*/  LDCU UR11, c[0x0][0x440] ;  /* 0x00008800ff0b77ac */ /* 0x000e620008000800 */
[----:B------:R-:W-:Y:S01]  /*bc30*/  VIADD R173, R173, 0x1 ;  /* 0x00000001adad7836 */ /* 0x000fe20000000000 */
[C---:B------:R-:W-:Y:S02]  /*bc40*/  LOP3.LUT R172, R5.reuse, 0x40, R132, 0xfe, !PT ;  /* 0x0000004005ac7812 */ /* 0x040fe400078efe84 */
[----:B------:R-:W-:Y:S01]  /*bc50*/  IADD3 R174, PT, PT, R5, 0x80, RZ ;  /* 0x0000008005ae7810 */ /* 0x000fe20007ffe0ff */
[----:B------:R-:W2:Y:S01]  /*bc60*/  LDCU UR10, c[0x0][0x50c] ;  /* 0x0000a180ff0a77ac */ /* 0x000ea20008000800 */
[----:B------:R-:W3:Y:S05]  /*bc70*/  LDCU UR4, c[0x0][0x45c] ;  /* 0x00008b80ff0477ac */ /* 0x000eea0008000800 */
[----:B------:R-:W-:Y:S01]  /*bc80*/  @!P2 IADD3 R171, P6, PT, RZ, -R171, RZ ;  /* 0x800000abffaba210 */ /* 0x000fe20007fde0ff */
[----:B------:R-:W4:Y:S01]  /*bc90*/  LDCU.64 UR6, c[0x0][0x3a0] ;  /* 0x00007400ff0677ac */ /* 0x000f220008000a00 */
[----:B------:R-:W1:Y:S11]  /*bca0*/  LDCU.64 UR8, c[0x0][0x3a8] ;  /* 0x00007500ff0877ac */ /* 0x000e760008000a00 */
.L_x_5816:
        /* <DEDUP_REMOVED lines=17> */
[----:B------:R-:W-:Y:S02]  /*bdc0*/  IABS R9, R6 ;  /* 0x0000000600097213 */ /* 0x000fe40000000000 */
        /* <DEDUP_REMOVED lines=57> */
.L_x_5813:
        /* <DEDUP_REMOVED lines=23> */
[----:B------:R1:W-:Y:S01]  /*c2d0*/  @!P0 LDGSTS.E.BYPASS.LTC128B.128 [R166+0x6800], desc[UR16][R180.64] ;  /* 0x06800000b4a68fae */ /* 0x0003e2000b981a10 */
        /* <DEDUP_REMOVED lines=10> */
[----:B------:R-:W-:Y:S02]  /*c380*/  @!P0 LDGSTS.E.BYPASS.LTC128B.128 [R166+0x7000], desc[UR16][R192.64] ;  /* 0x07000000c0a68fae */ /* 0x000fe4000b981a10 */
        /* <DEDUP_REMOVED lines=28> */
[----:B------:R-:W2:Y:S08]  /*c550*/  LDSM.16.M88.4 R108, [R156+UR5+0x2000] ;  /* 0x002000059c6c783b */ /* 0x000eb00008000200 */
[----:B------:R-:W4:Y:S08]  /*c560*/  LDSM.16.M88.4 R112, [R156+UR5+0x2800] ;  /* 0x002800059c70783b */ /* 0x000f300008000200 */
[----:B------:R-:W1:Y:S08]  /*c570*/  LDSM.16.M88.4 R116, [R156+UR5+0x3000] ;  /* 0x003000059c74783b */ /* 0x000e700008000200 */
[----:B------:R-:W5:Y:S08]  /*c580*/  LDSM.16.M88.4 R120, [R156+UR5+0x3800] ;  /* 0x003800059c78783b */ /* 0x000f700008000200 */
[----:B------:R-:W3:Y:S08]  /*c590*/  LDSM.16.M88.4 R124, [R156+UR5+0x4000] ;  /* 0x004000059c7c783b */ /* 0x000ef00008000200 */
[----:B------:R-:W3:Y:S08]  /*c5a0*/  LDSM.16.M88.4 R128, [R156+UR5+0x4800] ;  /* 0x004800059c80783b */ /* 0x000ef00008000200 */
[----:B------:R-:W3:Y:S08]  /*c5b0*/  LDSM.16.M88.4 R132, [R156+UR5+0x5000] ;  /* 0x005000059c84783b */ /* 0x000ef00008000200 */
[----:B------:R-:W3:Y:S08]  /*c5c0*/  LDSM.16.M88.4 R136, [R156+UR5+0x5800] ;  /* 0x005800059c88783b */ /* 0x000ef00008000200 */
[----:B------:R-:W-:Y:S08]  /*c5d0*/  LDSM.16.M88.4 R140, [R155] ;  /* 0x000000009b8c783b */ /* 0x000ff00000000200 */
[----:B------:R-:W3:Y:S08]  /*c5e0*/  LDSM.16.M88.4 R144, [R151+0x2000] ;  /* 0x002000009790783b */ /* 0x000ef00000000200 */
[----:B------:R-:W0:Y:S01]  /*c5f0*/  LDGDEPBAR ;  /* 0x00000000000079af */ /* 0x000e220000000000 */
[C---:B--2---:R-:W-:Y:S08]  /*c600*/  HMMA.16816.F32.BF16 R4, R104.reuse, R108, RZ ;  /* 0x0000006c6804723c */ /* 0x044ff000000418ff */
[C---:B------:R-:W-:Y:S01]  /*c610*/  HMMA.16816.F32.BF16 R8, R104.reuse, R110, RZ ;  /* 0x0000006e6808723c */ /* 0x040fe200000418ff */
[----:B------:R-:W2:Y:S07]  /*c620*/  LDSM.16.M88.4 R108, [R151+0x2800] ;  /* 0x00280000976c783b */ /* 0x000eae0000000200 */
        /* <DEDUP_REMOVED lines=9> */
[C---:B---3--:R-:W-:Y:S08]  /*c6c0*/  HMMA.16816.F32.BF16 R36, R104.reuse, R124, RZ ;  /* 0x0000007c6824723c */ /* 0x048ff000000418ff */
[C---:B------:R-:W-:Y:S01]  /*c6d0*/  HMMA.16816.F32.BF16 R40, R104.reuse, R126, RZ ;  /* 0x0000007e6828723c */ /* 0x040fe200000418ff */
[----:B------:R-:W3:Y:S07]  /*c6e0*/  LDSM.16.M88.4 R124, [R151+0x4800] ;  /* 0x00480000977c783b */ /* 0x000eee0000000200 */
        /* <DEDUP_REMOVED lines=8> */
[----:B------:R-:W3:Y:S07]  /*c770*/  LDSM.16.M88.4 R104, [R151+0x5000] ;  /* 0x005000009768783b */ /* 0x000eee0000000200 */
[C---:B------:R-:W-:Y:S08]  /*c780*/  HMMA.16816.F32.BF16 R4, R140.reuse, R144, R4 ;  /* 0x000000908c04723c */ /* 0x040ff00000041804 */
[C---:B------:R-:W-:Y:S08]  /*c790*/  HMMA.16816.F32.BF16 R8, R140.reuse, R146, R8 ;  /* 0x000000928c08723c */ /* 0x040ff00000041808 */
[C---:B--2---:R-:W-:Y:S08]  /*c7a0*/  HMMA.16816.F32.BF16 R12, R140.reuse, R108, R12 ;  /* 0x0000006c8c0c723c */ /* 0x044ff0000004180c */
[C---:B------:R-:W-:Y:S01]  /*c7b0*/  HMMA.16816.F32.BF16 R16, R140.reuse, R110, R16 ;  /* 0x0000006e8c10723c */ /* 0x040fe20000041810 */
[----:B------:R-:W2:Y:S07]  /*c7c0*/  LDSM.16.M88.4 R108, [R151+0x5800] ;  /* 0x00580000976c783b */ /* 0x000eae0000000200 */
[C---:B----4-:R-:W-:Y:S08]  /*c7d0*/  HMMA.16816.F32.BF16 R20, R140.reuse, R112, R20 ;  /* 0x000000708c14723c */ /* 0x050ff00000041814 */
[C---:B------:R-:W-:Y:S01]  /*c7e0*/  HMMA.16816.F32.BF16 R24, R140.reuse, R114, R24 ;  /* 0x000000728c18723c */ /* 0x040fe20000041818 */
[----:B------:R-:W-:Y:S07]  /*c7f0*/  LDSM.16.M88.4 R112, [R154] ;  /* 0x000000009a70783b */ /* 0x000fee0000000200 */
[C---:B-1----:R-:W-:Y:S08]  /*c800*/  HMMA.16816.F32.BF16 R28, R140.reuse, R116, R28 ;  /* 0x000000748c1c723c */ /* 0x042ff0000004181c */
[C---:B------:R-:W-:Y:S01]  /*c810*/  HMMA.16816.F32.BF16 R32, R140.reuse, R118, R32 ;  /* 0x000000768c20723c */ /* 0x040fe20000041820 */
[----:B------:R-:W1:Y:S07]  /*c820*/  LDSM.16.M88.4 R116, [R150+0x2000] ;  /* 0x002000009674783b */ /* 0x000e6e0000000200 */
        /* <DEDUP_REMOVED lines=9> */
[C---:B--2---:R-:W-:Y:S08]  /*c8c0*/  HMMA.16816.F32.BF16 R60, R140.reuse, R108, R60 ;  /* 0x0000006c8c3c723c */ /* 0x044ff0000004183c */
[----:B------:R-:W-:Y:S01]  /*c8d0*/  HMMA.16816.F32.BF16 R64, R140, R110, R64 ;  /* 0x0000006e8c40723c */ /* 0x000fe20000041840 */
[----:B------:R-:W2:Y:S07]  /*c8e0*/  LDSM.16.M88.4 R108, [R150+0x4800] ;  /* 0x00480000966c783b */ /* 0x000eae0000000200 */
[C---:B-1----:R-:W-:Y:S08]  /*c8f0*/  HMMA.16816.F32.BF16 R4, R112.reuse, R116, R4 ;  /* 0x000000747004723c */ /* 0x042ff00000041804 */
[C---:B------:R-:W-:Y:S01]  /*c900*/  HMMA.16816.F32.BF16 R8, R112.reuse, R118, R8 ;  /* 0x000000767008723c */ /* 0x040fe20000041808 */
[----:B------:R-:W1:Y:S07]  /*c910*/  LDSM.16.M88.4 R116, [R150+0x5000] ;  /* 0x005000009674783b */ /* 0x000e6e0000000200 */
[C---:B----4-:R-:W-:Y:S08]  /*c920*/  HMMA.16816.F32.BF16 R12, R112.reuse, R120, R12 ;  /* 0x00000078700c723c */ /* 0x050ff0000004180c */
[C---:B------:R-:W-:Y:S01]  /*c930*/  HMMA.16816.F32.BF16 R16, R112.reuse, R122, R16 ;  /* 0x0000007a7010723c */ /* 0x040fe20000041810 */
[----:B------:R-:W4:Y:S07]  /*c940*/  LDSM.16.M88.4 R120, [R150+0x5800] ;  /* 0x005800009678783b */ /* 0x000f2e0000000200 */
[C---:B---3--:R-:W-:Y:S08]  /*c950*/  HMMA.16816.F32.BF16 R20, R112.reuse, R124, R20 ;  /* 0x0000007c7014723c */ /* 0x048ff00000041814 */
[C---:B------:R-:W-:Y:S01]  /*c960*/  HMMA.16816.F32.BF16 R24, R112.reuse, R126, R24 ;  /* 0x0000007e7018723c */ /* 0x040fe20000041818 */
[----:B------:R-:W3:Y:S07]  /*c970*/  LDSM.16.M88.4 R124, [R153] ;  /* 0x00000000997c783b */ /* 0x000eee0000000200 */
[C---:B------:R-:W-:Y:S08]  /*c980*/  HMMA.16816.F32.BF16 R28, R112.reuse, R128, R28 ;  /* 0x00000080701c723c */ /* 0x040ff0000004181c */
[C---:B------:R-:W-:Y:S08]  /*c990*/  HMMA.16816.F32.BF16 R32, R112.reuse, R130, R32 ;  /* 0x000000827020723c */ /* 0x040ff00000041820 */
[C---:B-----5:R-:W-:Y:S08]  /*c9a0*/  HMMA.16816.F32.BF16 R36, R112.reuse, R104, R36 ;  /* 0x000000687024723c */ /* 0x060ff00000041824 */
[C---:B------:R-:W-:Y:S01]  /*c9b0*/  HMMA.16816.F32.BF16 R40, R112.reuse, R106, R40 ;  /* 0x0000006a7028723c */ /* 0x040fe20000041828 */
[----:B------:R-:W5:Y:S07]  /*c9c0*/  LDSM.16.M88.4 R104, [R149+0x2800] ;  /* 0x002800009568783b */ /* 0x000f6e0000000200 */
[C---:B--2---:R-:W-:Y:S08]  /*c9d0*/  HMMA.16816.F32.BF16 R44, R112.reuse, R108, R44 ;  /* 0x0000006c702c723c */ /* 0x044ff0000004182c */
[C---:B------:R-:W-:Y:S01]  /*c9e0*/  HMMA.16816.F32.BF16 R48, R112.reuse, R110, R48 ;  /* 0x0000006e7030723c */ /* 0x040fe20000041830 */
[----:B------:R-:W2:Y:S07]  /*c9f0*/  LDSM.16.M88.4 R108, [R149+0x3000] ;  /* 0x00300000956c783b */ /* 0x000eae0000000200 */
[C---:B-1----:R-:W-:Y:S08]  /*ca00*/  HMMA.16816.F32.BF16 R52, R112.reuse, R116, R52 ;  /* 0x000000747034723c */ /* 0x042ff00000041834 */
[C---:B------:R-:W-:Y:S08]  /*ca10*/  HMMA.16816.F32.BF16 R56, R112.reuse, R118, R56 ;  /* 0x000000767038723c */ /* 0x040ff00000041838 */
[C---:B----4-:R-:W-:Y:S08]  /*ca20*/  HMMA.16816.F32.BF16 R60, R112.reuse, R120, R60 ;  /* 0x00000078703c723c */ /* 0x050ff0000004183c */
[----:B------:R-:W-:Y:S08]  /*ca30*/  HMMA.16816.F32.BF16 R64, R112, R122, R64 ;  /* 0x0000007a7040723c */ /* 0x000ff00000041840 */
[C---:B---3--:R-:W-:Y:S08]  /*ca40*/  HMMA.16816.F32.BF16 R4, R124.reuse, R132, R4 ;  /* 0x000000847c04723c */ /* 0x048ff00000041804 */
[C---:B------:R-:W-:Y:S08]  /*ca50*/  HMMA.16816.F32.BF16 R8, R124.reuse, R134, R8 ;  /* 0x000000867c08723c */ /* 0x040ff00000041808 */
[C---:B-----5:R-:W-:Y:S03]  /*ca60*/  HMMA.16816.F32.BF16 R12, R124.reuse, R104, R12 ;  /* 0x000000687c0c723c */ /* 0x060fe6000004180c */
        /* <DEDUP_REMOVED lines=32> */
[----:B------:R-:W-:Y:S07]  /*cc70*/  FMUL.FTZ R215, R26, UR10 ;  /* 0x0000000a1ad77c20 */ /* 0x000fee0008410000 */
[----:B------:R4:W1:Y:S01]  /*cc80*/  MUFU.TANH R145, R161 ;  /* 0x000000a100917308 */ /* 0x0008620000002400 */
[C---:B---3--:R-:W-:Y:S09]  /*cc90*/  HMMA.16816.F32.BF16 R28, R124.reuse, R104, R28 ;  /* 0x000000687c1c723c */ /* 0x048ff2000004181c */
[----:B------:R3:W1:Y:S01]  /*cca0*/  MUFU.TANH R147, R178 ;  /* 0x000000b200937308 */ /* 0x0006620000002400 */
[C---:B------:R-:W-:Y:S01]  /*ccb0*/  HMMA.16816.F32.BF16 R32, R124.reuse, R106, R32 ;  /* 0x0000006a7c20723c */ /* 0x040fe20000041820 */
[----:B------:R-:W1:Y:S08]  /*ccc0*/  LDSM.16.M88.4 R104, [R149+0x4800] ;  /* 0x004800009568783b */ /* 0x000e700000000200 */
[----:B------:R3:W1:Y:S01]  /*ccd0*/  MUFU.TANH R143, R180 ;  /* 0x000000b4008f7308 */ /* 0x0006620000002400 */
[C---:B-----5:R-:W-:Y:S03]  /*cce0*/  HMMA.16816.F32.BF16 R36, R124.reuse, R108, R36 ;  /* 0x0000006c7c24723c */ /* 0x060fe60000041824 */
[----:B--2---:R-:W-:Y:S01]  /*ccf0*/  FMUL.FTZ R2, R28, UR10 ;  /* 0x0000000a1c027c20 */ /* 0x004fe20008410000 */
[----:B------:R-:W-:Y:S01]  /*cd00*/  FMUL.FTZ R184, R31, UR10 ;  /* 0x0000000a1fb87c20 */ /* 0x000fe20008410000 */
[----:B------:R-:W-:Y:S01]  /*cd10*/  FMUL.FTZ R186, R30, UR10 ;  /* 0x0000000a1eba7c20 */ /* 0x000fe20008410000 */
[----:B------:R-:W-:Y:S03]  /*cd20*/  FMUL.FTZ R188, R29, UR10 ;  /* 0x0000000a1dbc7c20 */ /* 0x000fe60008410000 */
[----:B------:R2:W1:Y:S01]  /*cd30*/  MUFU.TANH R141, R2 ;  /* 0x00000002008d7308 */ /* 0x0004620000002400 */
[C---:B------:R-:W-:Y:S01]  /*cd40*/  HMMA.16816.F32.BF16 R40, R124.reuse, R110, R40 ;  /* 0x0000006e7c28723c */ /* 0x040fe20000041828 */
[----:B------:R-:W5:Y:S02]  /*cd50*/  LDSM.16.M88.4 R108, [R149+0x5000] ;  /* 0x00500000956c783b */ /* 0x000f640000000200 */
[----:B----4-:R-:W-:Y:S01]  /*cd60*/  FMUL.FTZ R161, R32, UR10 ;  /* 0x0000000a20a17c20 */ /* 0x010fe20008410000 */
[----:B---3--:R-:W-:Y:S01]  /*cd70*/  FMUL.FTZ R178, R27, UR10 ;  /* 0x0000000a1bb27c20 */ /* 0x008fe20008410000 */
[----:B------:R-:W-:Y:S04]  /*cd80*/  FMUL.FTZ R182, R33, UR10 ;  /* 0x0000000a21b67c20 */ /* 0x000fe80008410000 */
[----:B------:R3:W4:Y:S01]  /*cd90*/  MUFU.TANH R137, R161 ;  /* 0x000000a100897308 */ /* 0x0007220000002400 */
[----:B------:R-:W-:Y:S09]  /*cda0*/  FMUL.FTZ R180, R34, UR10 ;  /* 0x0000000a22b47c20 */ /* 0x000ff20008410000 */
[----:B------:R4:W4:Y:S01]  /*cdb0*/  MUFU.TANH R142, R178 ;  /* 0x000000b2008e7308 */ /* 0x0009220000002400 */
[----:B--2---:R-:W-:Y:S01]  /*cdc0*/  FMUL.FTZ R2, R36, UR10 ;  /* 0x0000000a24027c20 */ /* 0x004fe20008410000 */
[----:B------:R-:W-:Y:S01]  /*cdd0*/  FMUL.FTZ R221, R43, UR10 ;  /* 0x0000000a2bdd7c20 */ /* 0x000fe20008410000 */
[----:B------:R-:W-:Y:S07]  /*cde0*/  FMUL.FTZ R217, R41, UR10 ;  /* 0x0000000a29d97c20 */ /* 0x000fee0008410000 */
[----:B------:R2:W2:Y:S01]  /*cdf0*/  MUFU.TANH R135, R182 ;  /* 0x000000b600877308 */ /* 0x0004a20000002400 */
[----:B---3--:R-:W-:Y:S01]  /*ce00*/  FMUL.FTZ R161, R40, UR10 ;  /* 0x0000000a28a17c20 */ /* 0x008fe20008410000 */
[C---:B-1----:R-:W-:Y:S08]  /*ce10*/  HMMA.16816.F32.BF16 R44, R124.reuse, R104, R44 ;  /* 0x000000687c2c723c */ /* 0x042ff0000004182c */
[----:B------:R1:W3:Y:S01]  /*ce20*/  MUFU.TANH R133, R2 ;  /* 0x0000000200857308 */ /* 0x0002e20000002400 */
[----:B----4-:R-:W-:Y:S01]  /*ce30*/  FMUL.FTZ R178, R35, UR10 ;  /* 0x0000000a23b27c20 */ /* 0x010fe20008410000 */
[C---:B------:R-:W-:Y:S01]  /*ce40*/  HMMA.16816.F32.BF16 R48, R124.reuse, R106, R48 ;  /* 0x0000006a7c30723c */ /* 0x040fe20000041830 */
[----:B------:R-:W4:Y:S01]  /*ce50*/  LDSM.16.M88.4 R104, [R149+0x5800] ;  /* 0x005800009568783b */ /* 0x000f220000000200 */
[----:B------:R-:W-:Y:S06]  /*ce60*/  DEPBAR.LE SB0, 0x0 ;  /* 0x000080000000791a */ /* 0x000fec0000000000 */
[----:B------:R3:W3:Y:S01]  /*ce70*/  MUFU.TANH R129, R161 ;  /* 0x000000a100817308 */ /* 0x0006e20000002400 */
[----:B--2---:R-:W-:Y:S01]  /*ce80*/  FMUL.FTZ R182, R39, UR10 ;  /* 0x0000000a27b67c20 */ /* 0x004fe20008410000 */
[C---:B-----5:R-:W-:Y:S05]  /*ce90*/  HMMA.16816.F32.BF16 R52, R124.reuse, R108, R52 ;  /* 0x0000006c7c34723c */ /* 0x060fea0000041834 */
[----:B------:R-:W-:Y:S03]  /*cea0*/  FMUL.FTZ R219, R44, UR10 ;  /* 0x0000000a2cdb7c20 */ /* 0x000fe60008410000 */
[----:B------:R2:W2:Y:S01]  /*ceb0*/  MUFU.TANH R138, R184 ;  /* 0x000000b8008a7308 */ /* 0x0004a20000002400 */
[----:B------:R-:W-:Y:S01]  /*cec0*/  BAR.SYNC.DEFER_BLOCKING 0x0 ;  /* 0x0000000000007b1d */ /* 0x000fe20000010000 */
[----:B-1----:R-:W-:Y:S01]  /*ced0*/  FMUL.FTZ R2, R42, UR10 ;  /* 0x0000000a2a027c20 */ /* 0x002fe20008410000 */
[C---:B------:R-:W-:Y:S03]  /*cee0*/  HMMA.16816.F32.BF16 R56, R124.reuse, R110, R56 ;  /* 0x0000006e7c38723c */ /* 0x040fe60000041838 */
[----:B------:R-:W-:Y:S04]  /*cef0*/  FMUL.FTZ R223, R46, UR10 ;  /* 0x0000000a2edf7c20 */ /* 0x000fe80008410000 */
[----:B------:R1:W1:Y:S01]  /*cf00*/  MUFU.TANH R136, R180 ;  /* 0x000000b400887308 */ /* 0x0002620000002400 */
[----:B---3--:R-:W-:Y:S09]  /*cf10*/  FMUL.FTZ R161, R45, UR10 ;  /* 0x0000000a2da17c20 */ /* 0x008ff20008410000 */
[----:B------:R3:W3:Y:S01]  /*cf20*/  MUFU.TANH R134, R178 ;  /* 0x000000b200867308 */ /* 0x0006e20000002400 */
[----:B--2---:R-:W-:Y:S09]  /*cf30*/  FMUL.FTZ R184, R38, UR10 ;  /* 0x0000000a26b87c20 */ /* 0x004ff20008410000 */
[----:B------:R2:W2:Y:S01]  /*cf40*/  MUFU.TANH R130, R182 ;  /* 0x000000b600827308 */ /* 0x0004a20000002400 */
[----:B-1----:R-:W-:Y:S01]  /*cf50*/  FMUL.FTZ R180, R49, UR10 ;  /* 0x0000000a31b47c20 */ /* 0x002fe20008410000 */
[C---:B----4-:R-:W-:Y:S08]  /*cf60*/  HMMA.16816.F32.BF16 R60, R124.reuse, R104, R60 ;  /* 0x000000687c3c723c */ /* 0x050ff0000004183c */
[----:B------:R1:W4:Y:S01]  /*cf70*/  MUFU.TANH R128, R2 ;  /* 0x0000000200807308 */ /* 0x0003220000002400 */
[----:B---3--:R-:W-:Y:S01]  /*cf80*/  FMUL.FTZ R178, R51, UR10 ;  /* 0x0000000a33b27c20 */ /* 0x008fe20008410000 */
[----:B------:R-:W-:Y:S08]  /*cf90*/  HMMA.16816.F32.BF16 R64, R124, R106, R64 ;  /* 0x0000006a7c40723c */ /* 0x000ff00000041840 */
[----:B------:R3:W3:Y:S01]  /*cfa0*/  MUFU.TANH R123, R161 ;  /* 0x000000a1007b7308 */ /* 0x0006e20000002400 */
[----:B--2---:R-:W-:Y:S01]  /*cfb0*/  FMUL.FTZ R182, R48, UR10 ;  /* 0x0000000a30b67c20 */ /* 0x004fe20008410000 */
[----:B------:R-:W-:Y:S01]  /*cfc0*/  FMUL.FTZ R225, R60, UR10 ;  /* 0x0000000a3ce17c20 */ /* 0x000fe20008410000 */
[----:B------:R-:W-:Y:S07]  /*cfd0*/  FMUL.FTZ R229, R61, UR10 ;  /* 0x0000000a3de57c20 */ /* 0x000fee0008410000 */
[----:B------:R2:W2:Y:S01]  /*cfe0*/  MUFU.TANH R140, R186 ;  /* 0x000000ba008c7308 */ /* 0x0004a20000002400 */
[----:B-1----:R-:W-:Y:S01]  /*cff0*/  FMUL.FTZ R2, R52, UR10 ;  /* 0x0000000a34027c20 */ /* 0x002fe20008410000 */
[----:B------:R-:W-:Y:S08]  /*d000*/  FMUL.FTZ R227, R64, UR10 ;  /* 0x0000000a40e37c20 */ /* 0x000ff00008410000 */
[----:B------:R1:W1:Y:S01]  /*d010*/  MUFU.TANH R132, R184 ;  /* 0x000000b800847308 */ /* 0x0002620000002400 */
[----:B---3--:R-:W-:Y:S09]  /*d020*/  FMUL.FTZ R161, R50, UR10 ;  /* 0x0000000a32a17c20 */ /* 0x008ff20008410000 */
[----:B------:R3:W3:Y:S01]  /*d030*/  MUFU.TANH R121, R182 ;  /* 0x000000b600797308 */ /* 0x0006e20000002400 */
[----:B--2---:R-:W-:Y:S09]  /*d040*/  FMUL.FTZ R186, R37, UR10 ;  /* 0x0000000a25ba7c20 */ /* 0x004ff20008410000 */
[----:B------:R2:W2:Y:S01]  /*d050*/  MUFU.TANH R119, R180 ;  /* 0x000000b400777308 */ /* 0x0004a20000002400 */
[----:B-1----:R-:W-:Y:S09]  /*d060*/  FMUL.FTZ R184, R47, UR10 ;  /* 0x0000000a2fb87c20 */ /* 0x002ff20008410000 */
        /* <DEDUP_REMOVED lines=20> */
[----:B------:R-:W3:Y:S01]  /*d1b0*/  MUFU.TANH R187, R187 ;  /* 0x000000bb00bb7308 */ /* 0x000ee20000002400 */
[----:B--2---:R-:W-:Y:S09]  /*d1c0*/  FMUL.FTZ R178, R65, UR10 ;  /* 0x0000000a41b27c20 */ /* 0x004ff20008410000 */
[----:B------:R-:W2:Y:S01]  /*d1d0*/  MUFU.TANH R189, R189 ;  /* 0x000000bd00bd7308 */ /* 0x000ea20000002400 */
[----:B-1----:R-:W-:Y:S09]  /*d1e0*/  FMUL.FTZ R2, R67, UR10 ;  /* 0x0000000a43027c20 */ /* 0x002ff20008410000 */
        /* <DEDUP_REMOVED lines=26> */
[----:B------:R1:W1:Y:S10]  /*d390*/  MUFU.TANH R37, R161 ;  /* 0x000000a100257308 */ /* 0x0002740000002400 */
[----:B------:R1:W1:Y:S01]  /*d3a0*/  MUFU.TANH R36, R2 ;  /* 0x0000000200247308 */ /* 0x0002620000002400 */
[----:B--234-:R-:W-:Y:S05]  /*d3b0*/  @!P3 BRA `(.L_x_5814) ;  /* 0x000000080014b947 */ /* 0x01cfea0003800000 */
        /* <DEDUP_REMOVED lines=18> */
[----:B------:R-:W-:Y:S09]  /*d4e0*/  LOP3.LUT R9, R9, R2, RZ, 0x3c, !PT ;  /* 0x0000000209097212 */ /* 0x000ff200078e3cff */
        /* <DEDUP_REMOVED lines=24> */
[----:B------:R-:W-:Y:S01]  /*d670*/  LOP3.LUT R9, RZ, R2, RZ, 0x33, !PT ;  /* 0x00000002ff097212 */ /* 0x000fe200078e33ff */
[----:B------:R-:W-:Y:S02]  /*d680*/  @!P4 IMAD.MOV R10, RZ, RZ, -R10 ;  /* 0x000000ffff0ac224 */ /* 0x000fe400078e0a0a */
[----:B------:R-:W-:Y:S02]  /*d690*/  @P3 IADD3 R4, PT, PT, R4, 0x1, RZ ;  /* 0x0000000104043810 */ /* 0x000fe40007ffe0ff */
[----:B------:R-:W-:Y:S04]  /*d6a0*/  ISETP.NE.AND P3, PT, R2, RZ, PT ;  /* 0x000000ff0200720c */ /* 0x000fe80003f65270 */
[----:B------:R-:W-:Y:S02]  /*d6b0*/  SEL R13, R9, R10, !P3 ;  /* 0x0000000a090d7207 */ /* 0x000fe40005800000 */
[----:B------:R-:W-:Y:S02]  /*d6c0*/  @!P5 IMAD.MOV R4, RZ, RZ, -R4 ;  /* 0x000000ffff04d224 */ /* 0x000fe400078e0a04 */
[----:B------:R-:W-:Y:S03]  /*d6d0*/  LEA R16, P4, R13, R168, 0x2 ;  /* 0x000000a80d107211 */ /* 0x000fe600078810ff */
[----:B------:R-:W-:Y:S02]  /*d6e0*/  SEL R9, R9, R4, !P3 ;  /* 0x0000000409097207 */ /* 0x000fe40005800000 */
[-C--:B------:R-:W-:Y:S01]  /*d6f0*/  LEA.HI.X.SX32 R17, R13, R169.reuse, 0x2, P4 ;  /* 0x000000a90d117211 */ /* 0x080fe200020f16ff */
[----:B------:R-:W1:Y:S01]  /*d700*/  LDC.64 R4, c[0x0][0x3b8] ;  /* 0x0000ee00ff047b82 */ /* 0x000e620000000a00 */
        /* <DEDUP_REMOVED lines=19> */
.L_x_5815:
[----:B------:R-:W-:Y:S01]  /*d840*/  @!P1 IMAD.MOV.U32 R161, RZ, RZ, R159 ;  /* 0x000000ffffa19224 */ /* 0x000fe200078e009f */
[C---:B------:R-:W-:Y:S01]  /*d850*/  LEA R8, P3, R4.reuse, R160, 0x5 ;  /* 0x000000a004087211 */ /* 0x040fe200078628ff */
[C---:B------:R-:W-:Y:S03]  /*d860*/  @!P0 IMAD R2, R7.reuse, 0xa0, RZ ;  /* 0x000000a007028824 */ /* 0x040fe600078e02ff */
        /* <DEDUP_REMOVED lines=19> */
[----:B------:R-:W-:Y:S02]  /*d9a0*/  @!P0 LEA.HI.X R13, R4, R9, R7, 0x7, P3 ;  /* 0x00000009040d8211 */ /* 0x000fe400018f3c07 */
[----:B------:R-:W-:Y:S01]  /*d9b0*/  @!P0 IADD3 R11, PT, PT, R2, R11, RZ ;  /* 0x0000000b020b8210 */ /* 0x000fe20007ffe0ff */
[----:B------:R2:W-:Y:S01]  /*d9c0*/  @P0 STS.128 [R166+0x3000], RZ ;  /* 0x003000ffa6000388 */ /* 0x0005e20000000c00 */
[----:B------:R-:W-:Y:S03]  /*d9d0*/  @!P0 MOV R21, R9 ;  /* 0x0000000900158202 */ /* 0x000fe60000000f00 */
[----:B------:R-:W-:Y:S01]  /*d9e0*/  @!PT LDS RZ, [RZ] ;  /* 0x00000000fffff984 */ /* 0x000fe20000000800 */
[----:B------:R-:W-:Y:S01]  /*d9f0*/  @!PT LDS RZ, [RZ] ;  /* 0x00000000fffff984 */ /* 0x000fe20000000800 */
[----:B------:R-:W-:Y:S01]  /*da00*/  @!PT LDS RZ, [RZ] ;  /* 0x00000000fffff984 */ /* 0x000fe20000000800 */
[----:B------:R2:W-:Y:S01]  /*da10*/  @!P0 LDGSTS.E.BYPASS.LTC128B.128 [R166+0x3000], desc[UR16][R18.64] ;  /* 0x0300000012a68fae */ /* 0x0005e2000b981a10 */
[----:B------:R-:W-:Y:S03]  /*da20*/  @!P0 IMAD.WIDE.U32 R20, R4, 0xc0, R20 ;  /* 0x000000c004148825 */ /* 0x000fe600078e0014 */
[----:B------:R2:W-:Y:S01]  /*da30*/  @P0 STS.128 [R166+0x3800], RZ ;  /* 0x003800ffa6000388 */ /* 0x0005e20000000c00 */
[C---:B------:R-:W-:Y:S03]  /*da40*/  @!P0 IMAD R4, R7.reuse, 0x60, RZ ;  /* 0x0000006007048824 */ /* 0x040fe600078e02ff */
[----:B------:R-:W-:Y:S01]  /*da50*/  @!PT LDS RZ, [RZ] ;  /* 0x00000000fffff984 */ /* 0x000fe20000000800 */
[----:B------:R-:W-:Y:S01]  /*da60*/  @!PT LDS RZ, [RZ] ;  /* 0x00000000fffff984 */ /* 0x000fe20000000800 */
[----:B------:R-:W-:Y:S01]  /*da70*/  @!PT LDS RZ, [RZ] ;  /* 0x00000000fffff984 */ /* 0x000fe20000000800 */
[----:B------:R2:W-:Y:S01]  /*da80*/  @!P0 LDGSTS.E.BYPASS.LTC128B.128 [R166+0x3800], desc[UR16][R16.64] ;  /* 0x0380000010a68fae */ /* 0x0005e2000b981a10 */
[----:B------:R-:W-:Y:S02]  /*da90*/  @!P0 IMAD R7, R7, 0xc0, RZ ;  /* 0x000000c007078824 */ /* 0x000fe400078e02ff */
[----:B------:R-:W-:Y:S01]  /*daa0*/  @!P0 IMAD.IADD R15, R4, 0x1, R15 ;  /* 0x00000001040f8824 */ /* 0x000fe200078e020f */
        /* <DEDUP_REMOVED lines=22> */
.L_x_5814:
[C---:B------:R-:W-:Y:S01]  /*dc10*/  IADD3 R4, PT, PT, R172.reuse, -0x40, RZ ;  /* 0xffffffc0ac047810 */ /* 0x040fe20007ffe0ff */
[----:B--2---:R-:W-:Y:S01]  /*dc20*/  LDSM.16.MT88.4 R12, [R152+0x6000] ;  /* 0x00600000980c783b */ /* 0x004fe20000004200 */
[----:B-1----:R-:W-:Y:S02]  /*dc30*/  IADD3 R2, PT, PT, R172, -0x3f, RZ ;  /* 0xffffffc1ac027810 */ /* 0x002fe40007ffe0ff */
        /* <DEDUP_REMOVED lines=11> */
[----:B------:R-:W-:Y:S01]  /*dcf0*/  I2FP.F32.U32 R4, R4 ;  /* 0x0000000400047245 */ /* 0x000fe20000201000 */
[----:B------:R-:W-:Y:S01]  /*dd00*/  LDSM.16.MT88.4 R20, [R148+0x6000] ;  /* 0x006000009414783b */ /* 0x000fe20000004200 */
[----:B------:R-:W-:Y:S02]  /*dd10*/  IADD3 R3, PT, PT, R172, -0x17, RZ ;  /* 0xffffffe9ac037810 */ /* 0x000fe40007ffe0ff */
[----:B------:R-:W-:Y:S01]  /*dd20*/  I2FP.F32.U32 R2, R2 ;  /* 0x0000000200027245 */ /* 0x000fe20000201000 */
[CC--:B------:R-:W-:Y:S01]  /*dd30*/  FFMA.FTZ R193, R0.reuse, R4.reuse, R193 ;  /* 0x0000000400c17223 */ /* 0x0c0fe200000100c1 */
[----:B------:R-:W-:Y:S01]  /*dd40*/  I2FP.F32.U32 R3, R3 ;  /* 0x0000000300037245 */ /* 0x000fe20000201000 */
[----:B------:R-:W-:Y:S01]  /*dd50*/  FFMA.FTZ R189, R0, R4, R189 ;  /* 0x0000000400bd7223 */ /* 0x000fe200000100bd */
[----:B------:R-:W-:Y:S01]  /*dd60*/  IADD3 R4, PT, PT, R172, -0x28, RZ ;  /* 0xffffffd8ac047810 */ /* 0x000fe20007ffe0ff */
[CC--:B------:R-:W-:Y:S01]  /*dd70*/  FFMA.FTZ R195, R0.reuse, R2.reuse, R195 ;  /* 0x0000000200c37223 */ /* 0x0c0fe200000100c3 */
[----:B------:R-:W-:Y:S01]  /*dd80*/  FFMA.FTZ R199, R0, R2, R199 ;  /* 0x0000000200c77223 */ /* 0x000fe200000100c7 */
[----:B------:R-:W-:Y:S01]  /*dd90*/  IADD3 R2, PT, PT, R172, -0x27, RZ ;  /* 0xffffffd9ac027810 */ /* 0x000fe20007ffe0ff */
[CC--:B------:R-:W-:Y:S01]  /*dda0*/  FFMA.FTZ R142, R0.reuse, R3.reuse, R142 ;  /* 0x00000003008e7223 */ /* 0x0c0fe2000001008e */
[----:B------:R-:W-:Y:S01]  /*ddb0*/  FFMA.FTZ R143, R0, R3, R143 ;  /* 0x00000003008f7223 */ /* 0x000fe2000001008f */
[C---:B------:R-:W-:Y:S01]  /*ddc0*/  IADD3 R5, PT, PT, R172.reuse, -0xf, RZ ;  /* 0xfffffff1ac057810 */ /* 0x040fe20007ffe0ff */
[----:B------:R-:W-:Y:S01]  /*ddd0*/  LDSM.16.MT88.4 R28, [R103+0x6000] ;  /* 0x00600000671c783b */ /* 0x000fe20000004200 */
[----:B------:R-:W-:Y:S02]  /*dde0*/  I2FP.F32.U32 R4, R4 ;  /* 0x0000000400047245 */ /* 0x000fe40000201000 */
[----:B------:R-:W-:Y:S02]  /*ddf0*/  IADD3 R3, PT, PT, R172, -0x8, RZ ;  /* 0xfffffff8ac037810 */ /* 0x000fe40007ffe0ff */
[----:B------:R-:W-:Y:S01]  /*de00*/  I2FP.F32.U32 R2, R2 ;  /* 0x0000000200027245 */ /* 0x000fe20000201000 */
[CC--:B------:R-:W-:Y:S01]  /*de10*/  FFMA.FTZ R35, R0.reuse, R4.reuse, R205 ;  /* 0x0000000400237223 */ /* 0x0c0fe200000100cd */
[----:B------:R-:W-:Y:S01]  /*de20*/  I2FP.F32.U32 R5, R5 ;  /* 0x0000000500057245 */ /* 0x000fe20000201000 */
[C---:B------:R-:W-:Y:S01]  /*de30*/  FFMA.FTZ R209, R0.reuse, R4, R209 ;  /* 0x0000000400d17223 */ /* 0x040fe200000100d1 */
[----:B------:R-:W-:Y:S01]  /*de40*/  I2FP.F32.U32 R3, R3 ;  /* 0x0000000300037245 */ /* 0x000fe20000201000 */
[CC--:B------:R-:W-:Y:S01]  /*de50*/  FFMA.FTZ R24, R0.reuse, R2.reuse, R207 ;  /* 0x0000000200187223 */ /* 0x0c0fe200000100cf */
[----:B------:R-:W-:Y:S01]  /*de60*/  FFMA.FTZ R33, R0, R2, R203 ;  /* 0x0000000200217223 */ /* 0x000fe200000100cb */
[----:B------:R-:W-:Y:S01]  /*de70*/  IADD3 R4, PT, PT, R172, -0x1f, RZ ;  /* 0xffffffe1ac047810 */ /* 0x000fe20007ffe0ff */
[-C--:B------:R-:W-:Y:S01]  /*de80*/  FFMA.FTZ R138, R0, R5.reuse, R138 ;  /* 0x00000005008a7223 */ /* 0x080fe2000001008a */
[----:B------:R-:W-:Y:S01]  /*de90*/  IADD3 R2, PT, PT, R172, -0x18, RZ ;  /* 0xffffffe8ac027810 */ /* 0x000fe20007ffe0ff */
[C---:B------:R-:W-:Y:S01]  /*dea0*/  FFMA.FTZ R139, R0.reuse, R5, R139 ;  /* 0x00000005008b7223 */ /* 0x040fe2000001008b */
[CC--:B------:R-:W-:Y:S01]  /*deb0*/  FFMA.FTZ R136, R0.reuse, R3.reuse, R136 ;  /* 0x0000000300887223 */ /* 0x0c0fe20000010088 */
[----:B------:R-:W-:Y:S01]  /*dec0*/  FFMA.FTZ R137, R0, R3, R137 ;  /* 0x0000000300897223 */ /* 0x000fe20000010089 */
[C---:B------:R-:W-:Y:S01]  /*ded0*/  IADD3 R5, PT, PT, R172.reuse, 0x1, RZ ;  /* 0x00000001ac057810 */ /* 0x040fe20007ffe0ff */
[----:B------:R-:W-:Y:S01]  /*dee0*/  LDSM.16.MT88.4 R48, [R102+0x6000] ;  /* 0x006000006630783b */ /* 0x000fe20000004200 */
[----:B------:R-:W-:Y:S02]  /*def0*/  I2FP.F32.U32 R4, R4 ;  /* 0x0000000400047245 */ /* 0x000fe40000201000 */
[----:B------:R-:W-:Y:S02]  /*df00*/  IADD3 R3, PT, PT, R172, 0x8, RZ ;  /* 0x00000008ac037810 */ /* 0x000fe40007ffe0ff */
[----:B------:R-:W-:Y:S01]  /*df10*/  I2FP.F32.U32 R2, R2 ;  /* 0x0000000200027245 */ /* 0x000fe20000201000 */
[-C--:B------:R-:W-:Y:S01]  /*df20*/  FFMA.FTZ R62, R0, R4.reuse, R213 ;  /* 0x00000004003e7223 */ /* 0x080fe200000100d5 */
[----:B------:R-:W-:Y:S01]  /*df30*/  IADD3 R6, PT, PT, R172, -0x38, RZ ;  /* 0xffffffc8ac067810 */ /* 0x000fe20007ffe0ff */
[C---:B------:R-:W-:Y:S01]  /*df40*/  FFMA.FTZ R147, R0.reuse, R4, R147 ;  /* 0x0000000400937223 */ /* 0x040fe20000010093 */
[----:B------:R-:W-:Y:S01]  /*df50*/  I2FP.F32.U32 R5, R5 ;  /* 0x0000000500057245 */ /* 0x000fe20000201000 */
[CC--:B------:R-:W-:Y:S01]  /*df60*/  FFMA.FTZ R60, R0.reuse, R2.reuse, R215 ;  /* 0x00000002003c7223 */ /* 0x0c0fe200000100d7 */
[----:B------:R-:W-:Y:S01]  /*df70*/  I2FP.F32.U32 R3, R3 ;  /* 0x0000000300037245 */ /* 0x000fe20000201000 */
[C---:B------:R-:W-:Y:S01]  /*df80*/  FFMA.FTZ R145, R0.reuse, R2, R145 ;  /* 0x0000000200917223 */ /* 0x040fe20000010091 */
[----:B------:R-:W-:Y:S01]  /*df90*/  I2FP.F32.U32 R6, R6 ;  /* 0x0000000600067245 */ /* 0x000fe20000201000 */
[-C--:B------:R-:W-:Y:S01]  /*dfa0*/  FFMA.FTZ R130, R0, R5.reuse, R130 ;  /* 0x0000000500827223 */ /* 0x080fe20000010082 */
[----:B------:R-:W-:Y:S01]  /*dfb0*/  IADD3 R4, PT, PT, R172, 0x9, RZ ;  /* 0x00000009ac047810 */ /* 0x000fe20007ffe0ff */
[----:B------:R-:W-:Y:S01]  /*dfc0*/  FFMA.FTZ R131, R0, R5, R131 ;  /* 0x0000000500837223 */ /* 0x000fe20000010083 */
[----:B------:R-:W-:Y:S01]  /*dfd0*/  IADD3 R2, PT, PT, R172, 0x10, RZ ;  /* 0x00000010ac027810 */ /* 0x000fe20007ffe0ff */
[CC--:B------:R-:W-:Y:S01]  /*dfe0*/  FFMA.FTZ R128, R0.reuse, R3.reuse, R128 ;  /* 0x0000000300807223 */ /* 0x0c0fe20000010080 */
[----:B------:R-:W-:Y:S01]  /*dff0*/  FFMA.FTZ R129, R0, R3, R129 ;  /* 0x0000000300817223 */ /* 0x000fe20000010081 */
[----:B------:R-:W-:Y:S01]  /*e000*/  IADD3 R5, PT, PT, R172, 0x11, RZ ;  /* 0x00000011ac057810 */ /* 0x000fe20007ffe0ff */
[CC--:B------:R-:W-:Y:S01]  /*e010*/  FFMA.FTZ R191, R0.reuse, R6.reuse, R191 ;  /* 0x0000000600bf7223 */ /* 0x0c0fe200000100bf */
[----:B------:R-:W-:Y:S01]  /*e020*/  FFMA.FTZ R187, R0, R6, R187 ;  /* 0x0000000600bb7223 */ /* 0x000fe200000100bb */
[----:B------:R-:W-:Y:S01]  /*e030*/  I2FP.F32.U32 R4, R4 ;  /* 0x0000000400047245 */ /* 0x000fe20000201000 */
[----:B------:R-:W-:Y:S01]  /*e040*/  LDSM.16.MT88.4 R56, [R148+0x6800] ;  /* 0x006800009438783b */ /* 0x000fe20000004200 */
[C---:B------:R-:W-:Y:S02]  /*e050*/  IADD3 R3, PT, PT, R172.reuse, 0x19, RZ ;  /* 0x00000019ac037810 */ /* 0x040fe40007ffe0ff */
[----:B------:R-:W-:Y:S01]  /*e060*/  IADD3 R6, PT, PT, R172, -0x2f, RZ ;  /* 0xffffffd1ac067810 */ /* 0x000fe20007ffe0ff */
[C---:B------:R-:W-:Y:S01]  /*e070*/  FFMA.FTZ R126, R0.reuse, R4, R221 ;  /* 0x00000004007e7223 */ /* 0x040fe200000100dd */
[----:B------:R-:W-:Y:S01]  /*e080*/  I2FP.F32.U32 R2, R2 ;  /* 0x0000000200027245 */ /* 0x000fe20000201000 */
[C---:B------:R-:W-:Y:S01]  /*e090*/  FFMA.FTZ R127, R0.reuse, R4, R217 ;  /* 0x00000004007f7223 */ /* 0x040fe200000100d9 */
[----:B------:R-:W-:Y:S02]  /*e0a0*/  I2FP.F32.U32 R5, R5 ;  /* 0x0000000500057245 */ /* 0x000fe40000201000 */
[----:B------:R-:W-:Y:S01]  /*e0b0*/  I2FP.F32.U32 R3, R3 ;  /* 0x0000000300037245 */ /* 0x000fe20000201000 */
[C---:B------:R-:W-:Y:S01]  /*e0c0*/  FFMA.FTZ R124, R0.reuse, R2, R223 ;  /* 0x00000002007c7223 */ /* 0x040fe200000100df */
[----:B------:R-:W-:Y:S01]  /*e0d0*/  I2FP.F32.U32 R6, R6 ;  /* 0x0000000600067245 */ /* 0x000fe20000201000 */
[----:B------:R-:W-:Y:S01]  /*e0e0*/  FFMA.FTZ R125, R0, R2, R219 ;  /* 0x00000002007d7223 */ /* 0x000fe200000100db */
[----:B------:R-:W-:Y:S01]  /*e0f0*/  IADD3 R4, PT, PT, R172, 0x21, RZ ;  /* 0x00000021ac047810 */ /* 0x000fe20007ffe0ff */
[C---:B------:R-:W-:Y:S01]  /*e100*/  FFMA.FTZ R122, R0.reuse, R5, R122 ;  /* 0x00000005007a7223 */ /* 0x040fe2000001007a */
[----:B------:R-:W-:Y:S01]  /*e110*/  FMNMX3.FTZ R2, R101, R183, R185, !PT ;  /* 0x000000b765027276 */ /* 0x000fe200078100b9 */
[C---:B------:R-:W-:Y:S01]  /*e120*/  FFMA.FTZ R123, R0.reuse, R5, R123 ;  /* 0x00000005007b7223 */ /* 0x040fe2000001007b */
[CC--:B------:R-:W-:Y:S01]  /*e130*/  FFMA.FTZ R118, R0.reuse, R3.reuse, R118 ;  /* 0x0000000300767223 */ /* 0x0c0fe20000010076 */
[----:B------:R-:W-:Y:S01]  /*e140*/  FFMA.FTZ R119, R0, R3, R119 ;  /* 0x0000000300777223 */ /* 0x000fe20000010077 */
[----:B------:R-:W-:Y:S01]  /*e150*/  IADD3 R161, PT, PT, R172, -0x20, RZ ;  /* 0xffffffe0aca17810 */ /* 0x000fe20007ffe0ff */
[-C--:B------:R-:W-:Y:S01]  /*e160*/  FFMA.FTZ R201, R0, R6.reuse, R201 ;  /* 0x0000000600c97223 */ /* 0x080fe200000100c9 */
[----:B------:R-:W-:Y:S01]  /*e170*/  IADD3 R5, PT, PT, R172, 0x20, RZ ;  /* 0x00000020ac057810 */ /* 0x000fe20007ffe0ff */
[----:B------:R-:W-:Y:S01]  /*e180*/  FFMA.FTZ R53, R0, R6, R197 ;  /* 0x0000000600357223 */ /* 0x000fe200000100c5 */
[----:B------:R-:W-:Y:S02]  /*e190*/  I2FP.F32.U32 R3, R4 ;  /* 0x0000000400037245 */ /* 0x000fe40000201000 */
[----:B------:R-:W-:Y:S02]  /*e1a0*/  FMNMX3.FTZ R4, R100, R11, R181, !PT ;  /* 0x0000000b64047276 */ /* 0x000fe400078100b5 */
[----:B------:R-:W-:Y:S01]  /*e1b0*/  FMNMX3.FTZ R2, R2, R191, R193, !PT ;  /* 0x000000bf02027276 */ /* 0x000fe200078100c1 */
[-C--:B------:R-:W-:Y:S01]  /*e1c0*/  FFMA.FTZ R114, R0, R3.reuse, R114 ;  /* 0x0000000300727223 */ /* 0x080fe20000010072 */
[----:B------:R-:W-:Y:S01]  /*e1d0*/  IADD3 R7, PT, PT, R172, -0x10, RZ ;  /* 0xfffffff0ac077810 */ /* 0x000fe20007ffe0ff */
[----:B------:R-:W-:Y:S01]  /*e1e0*/  FFMA.FTZ R115, R0, R3, R115 ;  /* 0x0000000300737223 */ /* 0x000fe20000010073 */
[----:B------:R-:W-:Y:S02]  /*e1f0*/  I2FP.F32.U32 R161, R161 ;  /* 0x000000a100a17245 */ /* 0x000fe40000201000 */
[----:B------:R-:W-:Y:S02]  /*e200*/  I2FP.F32.U32 R5, R5 ;  /* 0x0000000500057245 */ /* 0x000fe40000201000 */
[----:B------:R-:W-:Y:S01]  /*e210*/  FMNMX3.FTZ R4, R4, R187, R189, !PT ;  /* 0x000000bb04047276 */ /* 0x000fe200078100bd */
[----:B------:R-:W-:Y:S01]  /*e220*/  FFMA.FTZ R144, R0, R161, R144 ;  /* 0x000000a100907223 */ /* 0x000fe20000010090 */
[----:B------:R-:W-:Y:S01]  /*e230*/  FMNMX3.FTZ R2, R2, R199, R201, !PT ;  /* 0x000000c702027276 */ /* 0x000fe200078100c9 */
[C---:B------:R-:W-:Y:S01]  /*e240*/  FFMA.FTZ R116, R0.reuse, R5, R116 ;  /* 0x0000000500747223 */ /* 0x040fe20000010074 */
[----:B------:R-:W-:Y:S01]  /*e250*/  I2FP.F32.U32 R7, R7 ;  /* 0x0000000700077245 */ /* 0x000fe20000201000 */
[----:B------:R-:W-:Y:S01]  /*e260*/  FFMA.FTZ R117, R0, R5, R117 ;  /* 0x0000000500757223 */ /* 0x000fe20000010075 */
[----:B------:R-:W-:Y:S01]  /*e270*/  FMNMX3.FTZ R4, R4, R195, R53, !PT ;  /* 0x000000c304047276 */ /* 0x000fe20007810035 */
[----:B------:R-:W-:Y:S01]  /*e280*/  FFMA.FTZ R161, R0, R161, R211 ;  /* 0x000000a100a17223 */ /* 0x000fe200000100d3 */
[----:B------:R-:W-:Y:S01]  /*e290*/  FMNMX3.FTZ R5, R2, R209, R24, !PT ;  /* 0x000000d102057276 */ /* 0x000fe20007810018 */
[CC--:B------:R-:W-:Y:S01]  /*e2a0*/  FFMA.FTZ R140, R0.reuse, R7.reuse, R140 ;  /* 0x00000007008c7223 */ /* 0x0c0fe2000001008c */
[----:B------:R-:W-:Y:S01]  /*e2b0*/  FFMA.FTZ R141, R0, R7, R141 ;  /* 0x00000007008d7223 */ /* 0x000fe2000001008d */
[----:B------:R-:W-:Y:S02]  /*e2c0*/  IADD3 R7, PT, PT, R172, -0x7, RZ ;  /* 0xfffffff9ac077810 */ /* 0x000fe40007ffe0ff */
[----:B------:R-:W-:Y:S02]  /*e2d0*/  FMNMX3.FTZ R5, R5, R144, R62, !PT ;  /* 0x0000009005057276 */ /* 0x000fe4000781003e */
[----:B------:R-:W-:Y:S02]  /*e2e0*/  FMNMX3.FTZ R2, R4, R35, R33, !PT ;  /* 0x0000002304027276 */ /* 0x000fe40007810021 */
[----:B------:R-:W-:Y:S02]  /*e2f0*/  I2FP.F32.U32 R7, R7 ;  /* 0x0000000700077245 */ /* 0x000fe40000201000 */
[----:B------:R-:W-:Y:S02]  /*e300*/  FMNMX3.FTZ R5, R5, R60, R142, !PT ;  /* 0x0000003c05057276 */ /* 0x000fe4000781008e */
[----:B------:R-:W-:Y:S01]  /*e310*/  FMNMX3.FTZ R2, R2, R161, R147, !PT ;  /* 0x000000a102027276 */ /* 0x000fe20007810093 */
[CC--:B------:R-:W-:Y:S01]  /*e320*/  FFMA.FTZ R134, R0.reuse, R7.reuse, R134 ;  /* 0x0000000700867223 */ /* 0x0c0fe20000010086 */
[----:B------:R-:W-:Y:S01]  /*e330*/  FMNMX3.FTZ R5, R5, R140, R138, !PT ;  /* 0x0000008c05057276 */ /* 0x000fe2000781008a */
[----:B------:R-:W-:Y:S01]  /*e340*/  FFMA.FTZ R135, R0, R7, R135 ;  /* 0x0000000700877223 */ /* 0x000fe20000010087 */
[----:B------:R-:W-:Y:S02]  /*e350*/  FMNMX3.FTZ R2, R2, R145, R143, !PT ;  /* 0x0000009102027276 */ /* 0x000fe4000781008f */
[----:B------:R-:W-:Y:S02]  /*e360*/  FMNMX3.FTZ R5, R5, R136, R134, !PT ;  /* 0x0000008805057276 */ /* 0x000fe40007810086 */
[----:B------:R-:W-:Y:S02]  /*e370*/  FMNMX3.FTZ R2, R2, R141, R139, !PT ;  /* 0x0000008d02027276 */ /* 0x000fe4000781008b */
[----:B------:R-:W-:Y:S02]  /*e380*/  IADD3 R7, PT, PT, R172, 0x18, RZ ;  /* 0x00000018ac077810 */ /* 0x000fe40007ffe0ff */
[----:B------:R-:W-:Y:S02]  /*e390*/  FMNMX3.FTZ R2, R2, R137, R135, !PT ;  /* 0x0000008902027276 */ /* 0x000fe40007810087 */
[----:B------:R-:W-:Y:S02]  /*e3a0*/  FMNMX3.FTZ R5, R5, R132, R130, !PT ;  /* 0x0000008405057276 */ /* 0x000fe40007810082 */
[----:B------:R-:W-:Y:S02]  /*e3b0*/  I2FP.F32.U32 R7, R7 ;  /* 0x0000000700077245 */ /* 0x000fe40000201000 */
[----:B------:R-:W-:Y:S02]  /*e3c0*/  FMNMX3.FTZ R2, R2, R133, R131, !PT ;  /* 0x0000008502027276 */ /* 0x000fe40007810083 */
[----:B------:R-:W-:Y:S01]  /*e3d0*/  FMNMX3.FTZ R5, R5, R128, R126, !PT ;  /* 0x0000008005057276 */ /* 0x000fe2000781007e */
[-C--:B------:R-:W-:Y:S01]  /*e3e0*/  FFMA.FTZ R120, R0, R7.reuse, R120 ;  /* 0x0000000700787223 */ /* 0x080fe20000010078 */
[----:B------:R-:W-:Y:S01]  /*e3f0*/  IADD3 R3, PT, PT, R172, 0x29, RZ ;  /* 0x00000029ac037810 */ /* 0x000fe20007ffe0ff */
[----:B------:R-:W-:Y:S01]  /*e400*/  FFMA.FTZ R121, R0, R7, R121 ;  /* 0x0000000700797223 */ /* 0x000fe20000010079 */
[----:B------:R-:W-:Y:S02]  /*e410*/  IADD3 R7, PT, PT, R172, 0x28, RZ ;  /* 0x00000028ac077810 */ /* 0x000fe40007ffe0ff */
[----:B------:R-:W-:Y:S02]  /*e420*/  FMNMX3.FTZ R6, R2, R129, R127, !PT ;  /* 0x0000008102067276 */ /* 0x000fe4000781007f */
[----:B------:R-:W-:Y:S02]  /*e430*/  FMNMX3.FTZ R5, R5, R124, R122, !PT ;  /* 0x0000007c05057276 */ /* 0x000fe4000781007a */
[----:B------:R-:W-:Y:S02]  /*e440*/  I2FP.F32.U32 R3, R3 ;  /* 0x0000000300037245 */ /* 0x000fe40000201000 */
[----:B------:R-:W-:Y:S02]  /*e450*/  I2FP.F32.U32 R7, R7 ;  /* 0x0000000700077245 */ /* 0x000fe40000201000 */
[----:B------:R-:W-:Y:S01]  /*e460*/  IADD3 R66, PT, PT, R172, 0x31, RZ ;  /* 0x00000031ac427810 */ /* 0x000fe20007ffe0ff */
[-C--:B------:R-:W-:Y:S01]  /*e470*/  FFMA.FTZ R110, R0, R3.reuse, R110 ;  /* 0x00000003006e7223 */ /* 0x080fe2000001006e */
[----:B------:R-:W-:Y:S01]  /*e480*/  IADD3 R67, PT, PT, R172, 0x30, RZ ;  /* 0x00000030ac437810 */ /* 0x000fe20007ffe0ff */
[----:B------:R-:W-:Y:S01]  /*e490*/  FFMA.FTZ R41, R0, R3, R41 ;  /* 0x0000000300297223 */ /* 0x000fe20000010029 */
[----:B------:R-:W-:Y:S01]  /*e4a0*/  FMNMX3.FTZ R6, R6, R125, R123, !PT ;  /* 0x0000007d06067276 */ /* 0x000fe2000781007b */
[CC--:B------:R-:W-:Y:S01]  /*e4b0*/  FFMA.FTZ R112, R0.reuse, R7.reuse, R112 ;  /* 0x0000000700707223 */ /* 0x0c0fe20000010070 */
[----:B------:R-:W-:Y:S01]  /*e4c0*/  FMNMX3.FTZ R5, R5, R120, R118, !PT ;  /* 0x0000007805057276 */ /* 0x000fe20007810076 */
[----:B------:R-:W-:Y:S01]  /*e4d0*/  FFMA.FTZ R43, R0, R7, R43 ;  /* 0x00000007002b7223 */ /* 0x000fe2000001002b */
[----:B------:R-:W-:Y:S02]  /*e4e0*/  I2FP.F32.U32 R66, R66 ;  /* 0x0000004200427245 */ /* 0x000fe40000201000 */
[----:B------:R-:W-:Y:S02]  /*e4f0*/  I2FP.F32.U32 R67, R67 ;  /* 0x0000004300437245 */ /* 0x000fe40000201000 */
[----:B------:R-:W-:Y:S01]  /*e500*/  IADD3 R3, PT, PT, R172, 0x39, RZ ;  /* 0x00000039ac037810 */ /* 0x000fe20007ffe0ff */
[----:B------:R-:W-:Y:S01]  /*e510*/  FFMA.FTZ R39, R0, R66, R39 ;  /* 0x0000004200277223 */ /* 0x000fe20000010027 */
[----:B------:R-:W-:Y:S01]  /*e520*/  IADD3 R4, PT, PT, R172, 0x38, RZ ;  /* 0x00000038ac047810 */ /* 0x000fe20007ffe0ff */
[----:B------:R-:W-:Y:S01]  /*e530*/  FFMA.FTZ R42, R0, R67, R42 ;  /* 0x00000043002a7223 */ /* 0x000fe2000001002a */
[----:B------:R-:W-:Y:S01]  /*e540*/  FMNMX3.FTZ R6, R6, R121, R119, !PT ;  /* 0x0000007906067276 */ /* 0x000fe20007810077 */
[C---:B------:R-:W-:Y:S01]  /*e550*/  FFMA.FTZ R67, R0.reuse, R67, R225 ;  /* 0x0000004300437223 */ /* 0x040fe200000100e1 */
[----:B------:R-:W-:Y:S01]  /*e560*/  FMNMX3.FTZ R5, R5, R116, R114, !PT ;  /* 0x0000007405057276 */ /* 0x000fe20007810072 */
[C---:B------:R-:W-:Y:S01]  /*e570*/  FFMA.FTZ R66, R0.reuse, R66, R229 ;  /* 0x0000004200427223 */ /* 0x040fe200000100e5 */
[----:B------:R-:W-:Y:S02]  /*e580*/  I2FP.F32.U32 R3, R3 ;  /* 0x0000000300037245 */ /* 0x000fe40000201000 */
[----:B------:R-:W-:Y:S02]  /*e590*/  I2FP.F32.U32 R4, R4 ;  /* 0x0000000400047245 */ /* 0x000fe40000201000 */
[----:B------:R-:W-:Y:S01]  /*e5a0*/  FMNMX3.FTZ R2, R5, R112, R110, !PT ;  /* 0x0000007005027276 */ /* 0x000fe2000781006e */
[----:B------:R-:W-:Y:S01]  /*e5b0*/  FFMA.FTZ R36, R0, R3, R36 ;  /* 0x0000000300247223 */ /* 0x000fe20000010024 */
[----:B------:R-:W-:Y:S01]  /*e5c0*/  FMNMX3.FTZ R6, R6, R117, R115, !PT ;  /* 0x0000007506067276 */ /* 0x000fe20007810073 */
[----:B------:R-:W-:Y:S01]  /*e5d0*/  FFMA.FTZ R37, R0, R4, R37 ;  /* 0x0000000400257223 */ /* 0x000fe20000010025 */
[----:B------:R-:W-:Y:S01]  /*e5e0*/  FMNMX3.FTZ R2, R2, R42, R39, !PT ;  /* 0x0000002a02027276 */ /* 0x000fe20007810027 */
[----:B------:R-:W-:Y:S01]  /*e5f0*/  FFMA.FTZ R64, R0, R3, R64 ;  /* 0x0000000300407223 */ /* 0x000fe20000010040 */
[----:B------:R-:W-:Y:S01]  /*e600*/  FMNMX3.FTZ R5, R6, R43, R41, !PT ;  /* 0x0000002b06057276 */ /* 0x000fe20007810029 */
[----:B------:R-:W-:Y:S01]  /*e610*/  FFMA.FTZ R65, R0, R4, R227 ;  /* 0x0000000400417223 */ /* 0x000fe200000100e3 */
[----:B------:R-:W-:Y:S02]  /*e620*/  FMNMX3.FTZ R9, R2, R37, R36, !PT ;  /* 0x0000002502097276 */ /* 0x000fe40007810024 */
[----:B------:R-:W-:Y:S02]  /*e630*/  FMNMX3.FTZ R5, R5, R67, R66, !PT ;  /* 0x0000004305057276 */ /* 0x000fe40007810042 */
[----:B------:R-:W-:Y:S01]  /*e640*/  IADD3 R173, PT, PT, R173, -0x1, RZ ;  /* 0xffffffffadad7810 */ /* 0x000fe20007ffe0ff */
[----:B------:R-:W-:Y:S01]  /*e650*/  SHFL.BFLY PT, R2, R9, 0x2, 0x1f ;  /* 0x0c401f0009027f89 */ /* 0x000fe200000e0000 */
[----:B------:R-:W-:Y:S02]  /*e660*/  FMNMX3.FTZ R8, R5, R65, R64, !PT ;  /* 0x0000004105087276 */ /* 0x000fe40007810040 */
[----:B------:R-:W-:Y:S02]  /*e670*/  IADD3 R174, PT, PT, R174, -0x80, RZ ;  /* 0xffffff80aeae7810 */ /* 0x000fe40007ffe0ff */
[----:B------:R-:W-:Y:S03]  /*e680*/  IADD3 R172, PT, PT, R172, -0x80, RZ ;  /* 0xffffff80acac7810 */ /* 0x000fe60007ffe0ff */
[----:B------:R-:W1:Y:S02]  /*e690*/  SHFL.BFLY PT, R3, R8, 0x2, 0x1f ;  /* 0x0c401f0008037f89 */ /* 0x000e6400000e0000 */
[----:B-1----:R-:W-:Y:S02]  /*e6a0*/  FMNMX.FTZ R6, R8, R3, !PT ;  /* 0x0000000308067209 */ /* 0x002fe40007810000 */
[----:B------:R-:W-:Y:S04]  /*e6b0*/  FMNMX.FTZ R7, R9, R2, !PT ;  /* 0x0000000209077209 */ /* 0x000fe80007810000 */
[----:B------:R-:W1:Y:S08]  /*e6c0*/  SHFL.BFLY PT, R3, R6, 0x1, 0x1f ;  /* 0x0c201f0006037f89 */ /* 0x000e7000000e0000 */
[----:B------:R-:W2:Y:S01]  /*e6d0*/  SHFL.BFLY PT, R2, R7, 0x1, 0x1f ;  /* 0x0c201f0007027f89 */ /* 0x000ea200000e0000 */
[----:B-1----:R-:W-:Y:S02]  /*e6e0*/  FMNMX.FTZ R3, R6, R3, !PT ;  /* 0x0000000306037209 */ /* 0x002fe40007810000 */
[----:B--2---:R-:W-:Y:S03]  /*e6f0*/  FMNMX.FTZ R2, R7, R2, !PT ;  /* 0x0000000207027209 */ /* 0x004fe60007810000 */
[C---:B------:R-:W-:Y:S01]  /*e700*/  FADD.FTZ R5, -R3.reuse, R100 ;  /* 0x0000006403057221 */ /* 0x040fe20000010100 */
[----:B------:R-:W-:Y:S01]  /*e710*/  FMUL.FTZ R100, R3, UR4 ;  /* 0x0000000403647c20 */ /* 0x000fe20008410000 */
[C---:B------:R-:W-:Y:S01]  /*e720*/  FSETP.NEU.FTZ.AND P0, PT, R2.reuse, -INF , PT ;  /* 0xff8000000200780b */ /* 0x040fe20003f1d000 */
[C---:B------:R-:W-:Y:S01]  /*e730*/  FMUL.FTZ R105, R2.reuse, UR4 ;  /* 0x0000000402697c20 */ /* 0x040fe20008410000 */
[----:B------:R-:W-:Y:S01]  /*e740*/  FADD.FTZ R4, -R2, R101 ;  /* 0x0000006502047221 */ /* 0x000fe20000010100 */
[----:B------:R-:W-:Y:S03]  /*e750*/  FMUL.FTZ R38, R5, UR4 ;  /* 0x0000000405267c20 */ /* 0x000fe60008410000 */
[----:B------:R-:W-:Y:S01]  /*e760*/  FSEL R105, R105, RZ, P0 ;  /* 0x000000ff69697208 */ /* 0x000fe20000000000 */
[----:B------:R-:W-:Y:S01]  /*e770*/  FMUL.FTZ R40, R4, UR4 ;  /* 0x0000000404287c20 */ /* 0x000fe20008410000 */
[----:B------:R-:W-:Y:S01]  /*e780*/  FSETP.NEU.FTZ.AND P0, PT, R3, -INF , PT ;  /* 0xff8000000300780b */ /* 0x000fe20003f1d000 */
[----:B------:R-:W1:Y:S02]  /*e790*/  MUFU.EX2 R38, R38 ;  /* 0x0000002600267308 */ /* 0x000e640000000800 */
[--C-:B------:R-:W-:Y:S01]  /*e7a0*/  FFMA.FTZ R113, R183, UR4, -R105.reuse ;  /* 0x00000004b7717c23 */ /* 0x100fe20008010869 */
[----:B------:R-:W-:Y:S01]  /*e7b0*/  FSEL R100, R100, RZ, P0 ;  /* 0x000000ff64647208 */ /* 0x000fe20000000000 */
        /* <DEDUP_REMOVED lines=19> */
[----:B------:R-:W-:Y:S03]  /*e8f0*/  FMUL.FTZ R25, R38, R77 ;  /* 0x0000004d26197220 */ /* 0x000fe60000410000 */
[----:B------:R-:W-:Y:S01]  /*e900*/  MUFU.EX2 R111, R111 ;  /* 0x0000006f006f7308 */ /* 0x000fe20000000800 */
[C---:B--2---:R-:W-:Y:S01]  /*e910*/  FMUL.FTZ R7, R40.reuse, R99 ;  /* 0x0000006328077220 */ /* 0x044fe20000410000 */
[C---:B------:R-:W-:Y:S01]  /*e920*/  FMUL.FTZ R6, R40.reuse, R98 ;  /* 0x0000006228067220 */ /* 0x040fe20000410000 */
[C---:B------:R-:W-:Y:S01]  /*e930*/  FMUL.FTZ R10, R40.reuse, R94 ;  /* 0x0000005e280a7220 */ /* 0x040fe20000410000 */
[C---:B------:R-:W-:Y:S01]  /*e940*/  FMUL.FTZ R11, R40.reuse, R95 ;  /* 0x0000005f280b7220 */ /* 0x040fe20000410000 */
[----:B------:R-:W-:Y:S01]  /*e950*/  FMUL.FTZ R18, R40, R86 ;  /* 0x0000005628127220 */ /* 0x000fe20000410000 */
[----:B------:R-:W-:Y:S01]  /*e960*/  LDSM.16.MT88.4 R92, [R152+0x9800] ;  /* 0x00980000985c783b */ /* 0x000fe20000004200 */
[----:B------:R-:W-:Y:S03]  /*e970*/  FMUL.FTZ R32, R38, R68 ;  /* 0x0000004426207220 */ /* 0x000fe60000410000 */
[----:B------:R-:W1:Y:S01]  /*e980*/  MUFU.EX2 R107, R107 ;  /* 0x0000006b006b7308 */ /* 0x000e620000000800 */
[--C-:B------:R-:W-:Y:S01]  /*e990*/  FFMA.FTZ R68, R62, UR4, -R105.reuse ;  /* 0x000000043e447c23 */ /* 0x100fe20008010869 */
        /* <DEDUP_REMOVED lines=10> */
[C---:B------:R-:W-:Y:S01]  /*ea40*/  FMUL.FTZ R19, R40.reuse, R87 ;  /* 0x0000005728137220 */ /* 0x040fe20000410000 */
[--C-:B------:R-:W-:Y:S01]  /*ea50*/  FFMA.FTZ R87, R209, UR4, -R105.reuse ;  /* 0x00000004d1577c23 */ /* 0x100fe20008010869 */
[C---:B------:R-:W-:Y:S01]  /*ea60*/  FMUL.FTZ R26, R40.reuse, R78 ;  /* 0x0000004e281a7220 */ /* 0x040fe20000410000 */
[----:B------:R-:W-:Y:S03]  /*ea70*/  FMUL.FTZ R27, R40, R79 ;  /* 0x0000004f281b7220 */ /* 0x000fe60000410000 */
[----:B------:R-:W2:Y:S01]  /*ea80*/  MUFU.EX2 R101, R101 ;  /* 0x0000006500657308 */ /* 0x000ea20000000800 */
        /* <DEDUP_REMOVED lines=8> */
[--C-:B------:R-:W-:Y:S01]  /*eb10*/  FFMA.FTZ R123, R123, UR4, -R100.reuse ;  /* 0x000000047b7b7c23 */ /* 0x100fe20008010864 */
[--C-:B------:R-:W-:Y:S01]  /*eb20*/  FFMA.FTZ R121, R121, UR4, -R100.reuse ;  /* 0x0000000479797c23 */ /* 0x100fe20008010864 */
[--C-:B------:R-:W-:Y:S01]  /*eb30*/  FFMA.FTZ R122, R119, UR4, -R100.reuse ;  /* 0x00000004777a7c23 */ /* 0x100fe20008010864 */
[----:B------:R-:W-:Y:S01]  /*eb40*/  FFMA.FTZ R119, R114, UR4, -R105 ;  /* 0x0000000472777c23 */ /* 0x000fe20008010869 */
[----:B------:R-:W-:Y:S01]  /*eb50*/  FFMA.FTZ R113, R40, R179, R113 ;  /* 0x000000b328717223 */ /* 0x000fe20000010071 */
[--C-:B------:R-:W-:Y:S01]  /*eb60*/  FFMA.FTZ R98, R139, UR4, -R100.reuse ;  /* 0x000000048b627c23 */ /* 0x100fe20008010864 */
[--C-:B------:R-:W-:Y:S03]  /*eb70*/  FFMA.FTZ R131, R131, UR4, -R100.reuse ;  /* 0x0000000483837c23 */ /* 0x100fe60008010864 */
[----:B------:R-:W-:Y:S01]  /*eb80*/  MUFU.EX2 R109, R109 ;  /* 0x0000006d006d7308 */ /* 0x000fe20000000800 */
[----:B--2---:R-:W-:Y:S01]  /*eb90*/  F2FP.BF16.F32.PACK_AB R47, R101, R106 ;  /* 0x0000006a652f723e */ /* 0x004fe200000010ff */
[----:B------:R-:W-:Y:S01]  /*eba0*/  FFMA.FTZ R129, R129, UR4, -R100 ;  /* 0x0000000481817c23 */ /* 0x000fe20008010864 */
[----:B------:R-:W-:Y:S01]  /*ebb0*/  FADD.FTZ R113, R107, R113 ;  /* 0x000000716b717221 */ /* 0x000fe20000010000 */
[----:B------:R-:W-:Y:S03]  /*ebc0*/  ISETP.NE.AND P0, PT, R173, RZ, PT ;  /* 0x000000ffad00720c */ /* 0x000fe60003f05270 */
[----:B------:R-:W-:Y:S03]  /*ebd0*/  FADD.FTZ R106, R106, R113 ;  /* 0x000000716a6a7221 */ /* 0x000fe60000010000 */
[----:B------:R-:W2:Y:S01]  /*ebe0*/  MUFU.EX2 R104, R104 ;  /* 0x0000006800687308 */ /* 0x000ea20000000800 */
[----:B-1----:R-:W-:Y:S01]  /*ebf0*/  F2FP.BF16.F32.PACK_AB R44, R108, R111 ;  /* 0x0000006f6c2c723e */ /* 0x002fe200000010ff */
[----:B------:R-:W-:Y:S01]  /*ec00*/  FFMA.FTZ R111, R38, R175, R111 ;  /* 0x000000af266f7223 */ /* 0x000fe2000001006f */
[----:B------:R-:W-:Y:S03]  /*ec10*/  FADD.FTZ R101, R101, R106 ;  /* 0x0000006a65657221 */ /* 0x000fe60000010000 */
[----:B------:R-:W-:Y:S04]  /*ec20*/  FADD.FTZ R108, R108, R111 ;  /* 0x0000006f6c6c7221 */ /* 0x000fe80000010000 */
[----:B------:R-:W-:Y:S10]  /*ec30*/  MUFU.EX2 R85, R201 ;  /* 0x000000c900557308 */ /* 0x000ff40000000800 */
        /* <DEDUP_REMOVED lines=17> */
[----:B------:R-:W1:Y:S01]  /*ed50*/  MUFU.EX2 R88, R88 ;  /* 0x0000005800587308 */ /* 0x000e620000000800 */
[--C-:B------:R-:W-:Y:S01]  /*ed60*/  FFMA.FTZ R126, R133, UR4, -R100.reuse ;  /* 0x00000004857e7c23 */ /* 0x100fe20008010864 */
[C---:B------:R-:W-:Y:S03]  /*ed70*/  HMMA.16816.F32.BF16 R12, R44.reuse, R20, R12 ;  /* 0x000000142c0c723c */ /* 0x040fe6000004180c */
[----:B------:R-:W-:Y:S01]  /*ed80*/  FMUL.FTZ R20, R38, R80 ;  /* 0x0000005026147220 */ /* 0x000fe20000410000 */
[--C-:B------:R-:W-:Y:S01]  /*ed90*/  FFMA.FTZ R80, R24, UR4, -R105.reuse ;  /* 0x0000000418507c23 */ /* 0x100fe20008010869 */
[C---:B------:R-:W-:Y:S01]  /*eda0*/  FMUL.FTZ R24, R38.reuse, R76 ;  /* 0x0000004c26187220 */ /* 0x040fe20000410000 */
[--C-:B------:R-:W-:Y:S01]  /*edb0*/  FFMA.FTZ R76, R53, UR4, -R100.reuse ;  /* 0x00000004354c7c23 */ /* 0x100fe20008010864 */
[----:B------:R-:W-:Y:S01]  /*edc0*/  FMUL.FTZ R21, R38, R81 ;  /* 0x0000005126157220 */ /* 0x000fe20000410000 */
[C---:B------:R-:W-:Y:S01]  /*edd0*/  HMMA.16816.F32.BF16 R16, R44.reuse, R22, R16 ;  /* 0x000000162c10723c */ /* 0x040fe20000041810 */
[----:B------:R-:W2:Y:S01]  /*ede0*/  LDSM.16.MT88.4 R52, [R152+0x6800] ;  /* 0x006800009834783b */ /* 0x000ea20000004200 */
[----:B------:R-:W-:Y:S01]  /*edf0*/  MUFU.EX2 R80, R80 ;  /* 0x0000005000507308 */ /* 0x000fe20000000800 */
[C---:B------:R-:W-:Y:S01]  /*ee00*/  FMUL.FTZ R22, R40.reuse, R82 ;  /* 0x0000005228167220 */ /* 0x040fe20000410000 */
[----:B------:R-:W-:Y:S01]  /*ee10*/  FMUL.FTZ R23, R40, R83 ;  /* 0x0000005328177220 */ /* 0x000fe20000410000 */
[--C-:B------:R-:W-:Y:S01]  /*ee20*/  FFMA.FTZ R83, R140, UR4, -R105.reuse ;  /* 0x000000048c537c23 */ /* 0x100fe20008010869 */
[--C-:B------:R-:W-:Y:S01]  /*ee30*/  FFMA.FTZ R82, R138, UR4, -R105.reuse ;  /* 0x000000048a527c23 */ /* 0x100fe20008010869 */
[--C-:B------:R-:W-:Y:S01]  /*ee40*/  FFMA.FTZ R81, R134, UR4, -R105.reuse ;  /* 0x0000000486517c23 */ /* 0x100fe20008010869 */
[--C-:B------:R-:W-:Y:S01]  /*ee50*/  FFMA.FTZ R133, R118, UR4, -R105.reuse ;  /* 0x0000000476857c23 */ /* 0x100fe20008010869 */
[--C-:B------:R-:W-:Y:S03]  /*ee60*/  FFMA.FTZ R118, R125, UR4, -R100.reuse ;  /* 0x000000047d767c23 */ /* 0x100fe60008010864 */
[----:B------:R-:W3:Y:S01]  /*ee70*/  MUFU.EX2 R76, R76 ;  /* 0x0000004c004c7308 */ /* 0x000ee20000000800 */
[C---:B------:R-:W-:Y:S03]  /*ee80*/  HMMA.16816.F32.BF16 R20, R44.reuse, R28, R20 ;  /* 0x0000001c2c14723c */ /* 0x040fe60000041814 */
[C---:B------:R-:W-:Y:S01]  /*ee90*/  FMUL.FTZ R29, R38.reuse, R73 ;  /* 0x00000049261d7220 */ /* 0x040fe20000410000 */
[--C-:B------:R-:W-:Y:S01]  /*eea0*/  FFMA.FTZ R73, R33, UR4, -R100.reuse ;  /* 0x0000000421497c23 */ /* 0x100fe20008010864 */
[C---:B------:R-:W-:Y:S01]  /*eeb0*/  FMUL.FTZ R28, R38.reuse, R72 ;  /* 0x00000048261c7220 */ /* 0x040fe20000410000 */
[----:B------:R-:W-:Y:S03]  /*eec0*/  FMUL.FTZ R33, R38, R69 ;  /* 0x0000004526217220 */ /* 0x000fe60000410000 */
[----:B------:R4:W-:Y:S01]  /*eed0*/  MUFU.EX2 R72, R61 ;  /* 0x0000003d00487308 */ /* 0x0009e20000000800 */
[C---:B------:R-:W-:Y:S03]  /*eee0*/  HMMA.16816.F32.BF16 R24, R44.reuse, R30, R24 ;  /* 0x0000001e2c18723c */ /* 0x040fe60000041818 */
[C---:B------:R-:W-:Y:S01]  /*eef0*/  FMUL.FTZ R30, R40.reuse, R74 ;  /* 0x0000004a281e7220 */ /* 0x040fe20000410000 */
[----:B------:R-:W-:Y:S01]  /*ef00*/  FMUL.FTZ R31, R40, R75 ;  /* 0x0000004b281f7220 */ /* 0x000fe20000410000 */
[--C-:B------:R-:W-:Y:S01]  /*ef10*/  FFMA.FTZ R69, R144, UR4, -R105.reuse ;  /* 0x0000000490457c23 */ /* 0x100fe20008010869 */
[----:B------:R-:W-:Y:S03]  /*ef20*/  FFMA.FTZ R125, R110, UR4, -R105 ;  /* 0x000000046e7d7c23 */ /* 0x000fe60008010869 */
[----:B------:R-:W5:Y:S01]  /*ef30*/  MUFU.EX2 R73, R73 ;  /* 0x0000004900497308 */ /* 0x000f620000000800 */
[--C-:B------:R-:W-:Y:S01]  /*ef40*/  FFMA.FTZ R74, R161, UR4, -R100.reuse ;  /* 0x00000004a14a7c23 */ /* 0x100fe20008010864 */
[----:B------:R-:W-:Y:S01]  /*ef50*/  FFMA.FTZ R75, R147, UR4, -R100 ;  /* 0x00000004934b7c23 */ /* 0x000fe20008010864 */
[C---:B------:R-:W-:Y:S07]  /*ef60*/  HMMA.16816.F32.BF16 R28, R44.reuse, R48, R28 ;  /* 0x000000302c1c723c */ /* 0x040fee000004181c */
[----:B------:R-:W2:Y:S01]  /*ef70*/  MUFU.EX2 R78, R78 ;  /* 0x0000004e004e7308 */ /* 0x000ea20000000800 */
[----:B----4-:R-:W-:Y:S01]  /*ef80*/  LDSM.16.MT88.4 R60, [R102+0x6800] ;  /* 0x00680000663c783b */ /* 0x010fe20000004200 */
[----:B------:R-:W-:Y:S03]  /*ef90*/  HMMA.16816.F32.BF16 R32, R44, R50, R32 ;  /* 0x000000322c20723c */ /* 0x000fe60000041820 */
[----:B-1----:R-:W-:Y:S05]  /*efa0*/  F2FP.BF16.F32.PACK_AB R45, R85, R88 ;  /* 0x00000058552d723e */ /* 0x002fea00000010ff */
[----:B------:R-:W-:Y:S01]  /*efb0*/  MUFU.EX2 R91, R91 ;  /* 0x0000005b005b7308 */ /* 0x000fe20000000800 */
[----:B------:R-:W1:Y:S01]  /*efc0*/  LDSM.16.MT88.4 R48, [R103+0x6800] ;  /* 0x006800006730783b */ /* 0x000e620000004200 */
[----:B---3--:R-:W-:Y:S01]  /*efd0*/  F2FP.BF16.F32.PACK_AB R44, R76, R79 ;  /* 0x0000004f4c2c723e */ /* 0x008fe200000010ff */
[----:B------:R-:W-:Y:S01]  /*efe0*/  FADD.FTZ R79, R79, R104 ;  /* 0x000000684f4f7221 */ /* 0x000fe20000010000 */
[----:B------:R-:W-:Y:S01]  /*eff0*/  F2FP.BF16.F32.PACK_AB R47, R80, R87 ;  /* 0x00000057502f723e */ /* 0x000fe200000010ff */
[----:B------:R-:W-:Y:S01]  /*f000*/  FADD.FTZ R88, R88, R101 ;  /* 0x0000006558587221 */ /* 0x000fe20000010000 */
[----:B-----5:R-:W-:Y:S01]  /*f010*/  F2FP.BF16.F32.PACK_AB R46, R73, R72 ;  /* 0x00000048492e723e */ /* 0x020fe200000010ff */
[----:B------:R-:W-:Y:S03]  /*f020*/  FADD.FTZ R79, R76, R79 ;  /* 0x0000004f4c4f7221 */ /* 0x000fe60000010000 */
[----:B------:R-:W-:Y:S01]  /*f030*/  MUFU.EX2 R96, R96 ;  /* 0x0000006000607308 */ /* 0x000fe20000000800 */
[----:B------:R-:W-:Y:S01]  /*f040*/  FADD.FTZ R88, R85, R88 ;  /* 0x0000005855587221 */ /* 0x000fe20000010000 */
[----:B------:R-:W-:Y:S01]  /*f050*/  MOV R101, R2 ;  /* 0x0000000200657202 */ /* 0x000fe20000000f00 */
[----:B------:R-:W-:Y:S01]  /*f060*/  FADD.FTZ R72, R72, R79 ;  /* 0x0000004f48487221 */ /* 0x000fe20000010000 */
[C---:B--2---:R-:W-:Y:S03]  /*f070*/  HMMA.16816.F32.BF16 R4, R44.reuse, R52, R4 ;  /* 0x000000342c04723c */ /* 0x044fe60000041804 */
[----:B------:R-:W-:Y:S03]  /*f080*/  FADD.FTZ R87, R87, R88 ;  /* 0x0000005857577221 */ /* 0x000fe60000010000 */
[----:B------:R-:W-:Y:S01]  /*f090*/  MUFU.EX2 R124, R124 ;  /* 0x0000007c007c7308 */ /* 0x000fe20000000800 */
[----:B------:R-:W-:Y:S01]  /*f0a0*/  FADD.FTZ R73, R73, R72 ;  /* 0x0000004849497221 */ /* 0x000fe20000010000 */
[----:B------:R-:W-:Y:S01]  /*f0b0*/  FADD.FTZ R80, R80, R87 ;  /* 0x0000005750507221 */ /* 0x000fe20000010000 */
[C---:B------:R-:W-:Y:S01]  /*f0c0*/  HMMA.16816.F32.BF16 R8, R44.reuse, R54, R8 ;  /* 0x000000362c08723c */ /* 0x040fe20000041808 */
[----:B------:R-:W2:Y:S06]  /*f0d0*/  LDSM.16.MT88.4 R52, [R152+0x7000] ;  /* 0x007000009834783b */ /* 0x000eac0000004200 */
[----:B------:R-:W-:Y:S01]  /*f0e0*/  MUFU.EX2 R127, R127 ;  /* 0x0000007f007f7308 */ /* 0x000fe20000000800 */
[C---:B------:R-:W-:Y:S01]  /*f0f0*/  HMMA.16816.F32.BF16 R12, R44.reuse, R56, R12 ;  /* 0x000000382c0c723c */ /* 0x040fe2000004180c */
[----:B------:R-:W-:Y:S08]  /*f100*/  LDSM.16.MT88.4 R84, [R148+0x9800] ;  /* 0x009800009454783b */ /* 0x000ff00000004200 */
[----:B------:R-:W-:Y:S01]  /*f110*/  MUFU.EX2 R120, R120 ;  /* 0x0000007800787308 */ /* 0x000fe20000000800 */
[C---:B------:R-:W-:Y:S01]  /*f120*/  HMMA.16816.F32.BF16 R16, R44.reuse, R58, R16 ;  /* 0x0000003a2c10723c */ /* 0x040fe20000041810 */
[----:B------:R-:W3:Y:S08]  /*f130*/  LDSM.16.MT88.4 R56, [R148+0x7000] ;  /* 0x007000009438783b */ /* 0x000ef00000004200 */
[----:B------:R-:W-:Y:S01]  /*f140*/  MUFU.EX2 R133, R133 ;  /* 0x0000008500857308 */ /* 0x000fe20000000800 */
[C---:B-1----:R-:W-:Y:S09]  /*f150*/  HMMA.16816.F32.BF16 R20, R44.reuse, R48, R20 ;  /* 0x000000302c14723c */ /* 0x042ff20000041814 */
[----:B------:R-:W-:Y:S01]  /*f160*/  MUFU.EX2 R118, R118 ;  /* 0x0000007600767308 */ /* 0x000fe20000000800 */
[C---:B------:R-:W-:Y:S01]  /*f170*/  HMMA.16816.F32.BF16 R24, R44.reuse, R50, R24 ;  /* 0x000000322c18723c */ /* 0x040fe20000041818 */
[----:B------:R-:W1:Y:S08]  /*f180*/  LDSM.16.MT88.4 R48, [R103+0x7000] ;  /* 0x007000006730783b */ /* 0x000e700000004200 */
[----:B------:R-:W-:Y:S01]  /*f190*/  MUFU.EX2 R69, R69 ;  /* 0x0000004500457308 */ /* 0x000fe20000000800 */
[C---:B------:R-:W-:Y:S09]  /*f1a0*/  HMMA.16816.F32.BF16 R28, R44.reuse, R60, R28 ;  /* 0x0000003c2c1c723c */ /* 0x040ff2000004181c */
[----:B------:R-:W4:Y:S01]  /*f1b0*/  MUFU.EX2 R68, R68 ;  /* 0x0000004400447308 */ /* 0x000f220000000800 */
[----:B------:R-:W-:Y:S01]  /*f1c0*/  HMMA.16816.F32.BF16 R32, R44, R62, R32 ;  /* 0x0000003e2c20723c */ /* 0x000fe20000041820 */
[----:B------:R-:W5:Y:S02]  /*f1d0*/  LDSM.16.MT88.4 R60, [R102+0x7000] ;  /* 0x00700000663c783b */ /* 0x000f640000004200 */
[----:B------:R-:W-:Y:S06]  /*f1e0*/  F2FP.BF16.F32.PACK_AB R46, R77, R78 ;  /* 0x0000004e4d2e723e */ /* 0x000fec00000010ff */
[----:B------:R-:W-:Y:S10]  /*f1f0*/  MUFU.EX2 R70, R70 ;  /* 0x0000004600467308 */ /* 0x000ff40000000800 */
[----:B------:R-:W2:Y:S01]  /*f200*/  MUFU.EX2 R71, R71 ;  /* 0x0000004700477308 */ /* 0x000ea20000000800 */
[C---:B----4-:R-:W-:Y:S01]  /*f210*/  F2FP.BF16.F32.PACK_AB R45, R68.reuse, R69 ;  /* 0x00000045442d723e */ /* 0x050fe200000010ff */
[----:B------:R-:W-:Y:S04]  /*f220*/  FADD.FTZ R69, R69, R80 ;  /* 0x0000005045457221 */ /* 0x000fe80000010000 */
[----:B------:R-:W-:Y:S04]  /*f230*/  FADD.FTZ R69, R68, R69 ;  /* 0x0000004544457221 */ /* 0x000fe80000010000 */
[----:B------:R-:W-:Y:S10]  /*f240*/  MUFU.EX2 R74, R74 ;  /* 0x0000004a004a7308 */ /* 0x000ff40000000800 */
[----:B------:R-:W4:Y:S01]  /*f250*/  MUFU.EX2 R75, R75 ;  /* 0x0000004b004b7308 */ /* 0x000f220000000800 */
[C---:B--2---:R-:W-:Y:S01]  /*f260*/  F2FP.BF16.F32.PACK_AB R47, R71.reuse, R70 ;  /* 0x00000046472f723e */ /* 0x044fe200000010ff */
        /* <DEDUP_REMOVED lines=8> */
[----:B------:R-:W-:Y:S01]  /*f2f0*/  MUFU.EX2 R122, R122 ;  /* 0x0000007a007a7308 */ /* 0x000fe20000000800 */
[----:B------:R-:W-:Y:S04]  /*f300*/  FADD.FTZ R78, R78, R75 ;  /* 0x0000004b4e4e7221 */ /* 0x000fe80000010000 */
[----:B------:R-:W-:Y:S01]  /*f310*/  FADD.FTZ R78, R77, R78 ;  /* 0x0000004e4d4e7221 */ /* 0x000fe20000010000 */
[C---:B------:R-:W-:Y:S01]  /*f320*/  HMMA.16816.F32.BF16 R8, R44.reuse, R54, R8 ;  /* 0x000000362c08723c */ /* 0x040fe20000041808 */
[----:B------:R-:W2:Y:S03]  /*f330*/  LDSM.16.MT88.4 R52, [R152+0x7800] ;  /* 0x007800009834783b */ /* 0x000ea60000004200 */
[----:B------:R-:W-:Y:S04]  /*f340*/  MUFU.EX2 R83, R83 ;  /* 0x0000005300537308 */ /* 0x000fe80000000800 */
[C---:B---3--:R-:W-:Y:S06]  /*f350*/  HMMA.16816.F32.BF16 R12, R44.reuse, R56, R12 ;  /* 0x000000382c0c723c */ /* 0x048fec000004180c */
[----:B------:R-:W3:Y:S02]  /*f360*/  MUFU.EX2 R82, R82 ;  /* 0x0000005200527308 */ /* 0x000ee40000000800 */
[C---:B------:R-:W-:Y:S01]  /*f370*/  HMMA.16816.F32.BF16 R16, R44.reuse, R58, R16 ;  /* 0x0000003a2c10723c */ /* 0x040fe20000041810 */
[----:B------:R-:W4:Y:S07]  /*f380*/  LDSM.16.MT88.4 R56, [R148+0x7800] ;  /* 0x007800009438783b */ /* 0x000f2e0000004200 */
[----:B------:R-:W-:Y:S01]  /*f390*/  MUFU.EX2 R90, R90 ;  /* 0x0000005a005a7308 */ /* 0x000fe20000000800 */
[C---:B-1----:R-:W-:Y:S09]  /*f3a0*/  HMMA.16816.F32.BF16 R20, R44.reuse, R48, R20 ;  /* 0x000000302c14723c */ /* 0x042ff20000041814 */
[----:B------:R-:W1:Y:S01]  /*f3b0*/  MUFU.EX2 R81, R81 ;  /* 0x0000005100517308 */ /* 0x000e620000000800 */
[C---:B------:R-:W-:Y:S01]  /*f3c0*/  HMMA.16816.F32.BF16 R24, R44.reuse, R50, R24 ;  /* 0x000000322c18723c */ /* 0x040fe20000041818 */
[----:B------:R-:W4:Y:S08]  /*f3d0*/  LDSM.16.MT88.4 R48, [R103+0x7800] ;  /* 0x007800006730783b */ /* 0x000f300000004200 */
[----:B------:R-:W2:Y:S01]  /*f3e0*/  MUFU.EX2 R98, R98 ;  /* 0x0000006200627308 */ /* 0x000ea20000000800 */
[C---:B-----5:R-:W-:Y:S09]  /*f3f0*/  HMMA.16816.F32.BF16 R28, R44.reuse, R60, R28 ;  /* 0x0000003c2c1c723c */ /* 0x060ff2000004181c */
[----:B------:R-:W5:Y:S01]  /*f400*/  MUFU.EX2 R89, R89 ;  /* 0x0000005900597308 */ /* 0x000f620000000800 */
[----:B------:R-:W-:Y:S01]  /*f410*/  HMMA.16816.F32.BF16 R32, R44, R62, R32 ;  /* 0x0000003e2c20723c */ /* 0x000fe20000041820 */
[----:B------:R-:W4:Y:S08]  /*f420*/  LDSM.16.MT88.4 R60, [R102+0x7800] ;  /* 0x00780000663c783b */ /* 0x000f300000004200 */
[----:B------:R-:W-:Y:S01]  /*f430*/  MUFU.EX2 R135, R135 ;  /* 0x0000008700877308 */ /* 0x000fe20000000800 */
[----:B---3--:R-:W-:Y:S01]  /*f440*/  F2FP.BF16.F32.PACK_AB R45, R82, R83 ;  /* 0x00000053522d723e */ /* 0x008fe200000010ff */
[----:B------:R-:W-:Y:S01]  /*f450*/  FADD.FTZ R83, R83, R70 ;  /* 0x0000004653537221 */ /* 0x000fe20000010000 */
[----:B-1----:R-:W-:Y:S02]  /*f460*/  F2FP.BF16.F32.PACK_AB R47, R81, R90 ;  /* 0x0000005a512f723e */ /* 0x002fe400000010ff */
[----:B--2---:R-:W-:Y:S01]  /*f470*/  F2FP.BF16.F32.PACK_AB R44, R98, R91 ;  /* 0x0000005b622c723e */ /* 0x004fe200000010ff */
[----:B------:R-:W-:Y:S01]  /*f480*/  FADD.FTZ R91, R91, R78 ;  /* 0x0000004e5b5b7221 */ /* 0x000fe20000010000 */
[----:B------:R-:W-:Y:S01]  /*f490*/  FADD.FTZ R83, R82, R83 ;  /* 0x0000005352537221 */ /* 0x000fe20000010000 */
[----:B------:R-:W-:Y:S01]  /*f4a0*/  LDSM.16.MT88.4 R76, [R103+0x9800] ;  /* 0x00980000674c783b */ /* 0x000fe20000004200 */
[----:B-----5:R-:W-:Y:S01]  /*f4b0*/  F2FP.BF16.F32.PACK_AB R46, R96, R89 ;  /* 0x00000059602e723e */ /* 0x020fe200000010ff */
[----:B------:R-:W-:Y:S01]  /*f4c0*/  FADD.FTZ R98, R98, R91 ;  /* 0x0000005b62627221 */ /* 0x000fe20000010000 */
[----:B------:R-:W1:Y:S01]  /*f4d0*/  MUFU.EX2 R130, R130 ;  /* 0x0000008200827308 */ /* 0x000e620000000800 */
[----:B------:R-:W-:Y:S04]  /*f4e0*/  FADD.FTZ R90, R90, R83 ;  /* 0x000000535a5a7221 */ /* 0x000fe80000010000 */
[C---:B------:R-:W-:Y:S05]  /*f4f0*/  HMMA.16816.F32.BF16 R4, R44.reuse, R52, R4 ;  /* 0x000000342c04723c */ /* 0x040fea0000041804 */
[----:B------:R-:W-:Y:S01]  /*f500*/  MUFU.EX2 R128, R128 ;  /* 0x0000008000807308 */ /* 0x000fe20000000800 */
[----:B------:R-:W-:Y:S02]  /*f510*/  FADD.FTZ R90, R81, R90 ;  /* 0x0000005a515a7221 */ /* 0x000fe40000010000 */
[C---:B------:R-:W-:Y:S01]  /*f520*/  HMMA.16816.F32.BF16 R8, R44.reuse, R54, R8 ;  /* 0x000000362c08723c */ /* 0x040fe20000041808 */
[----:B------:R-:W2:Y:S06]  /*f530*/  LDSM.16.MT88.4 R52, [R152+0x8000] ;  /* 0x008000009834783b */ /* 0x000eac0000004200 */
[----:B------:R-:W3:Y:S01]  /*f540*/  MUFU.EX2 R137, R137 ;  /* 0x0000008900897308 */ /* 0x000ee20000000800 */
[C---:B----4-:R-:W-:Y:S09]  /*f550*/  HMMA.16816.F32.BF16 R12, R44.reuse, R56, R12 ;  /* 0x000000382c0c723c */ /* 0x050ff2000004180c */
[----:B------:R-:W-:Y:S01]  /*f560*/  MUFU.EX2 R126, R126 ;  /* 0x0000007e007e7308 */ /* 0x000fe20000000800 */
[C---:B------:R-:W-:Y:S01]  /*f570*/  HMMA.16816.F32.BF16 R16, R44.reuse, R58, R16 ;  /* 0x0000003a2c10723c */ /* 0x040fe20000041810 */
[----:B------:R-:W4:Y:S08]  /*f580*/  LDSM.16.MT88.4 R56, [R148+0x8000] ;  /* 0x008000009438783b */ /* 0x000f300000004200 */
[----:B------:R-:W5:Y:S01]  /*f590*/  MUFU.EX2 R131, R131 ;  /* 0x0000008300837308 */ /* 0x000f620000000800 */
[C---:B------:R-:W-:Y:S09]  /*f5a0*/  HMMA.16816.F32.BF16 R20, R44.reuse, R48, R20 ;  /* 0x000000302c14723c */ /* 0x040ff20000041814 */
[----:B------:R-:W-:Y:S01]  /*f5b0*/  MUFU.EX2 R129, R129 ;  /* 0x0000008100817308 */ /* 0x000fe20000000800 */
[C---:B------:R-:W-:Y:S01]  /*f5c0*/  HMMA.16816.F32.BF16 R24, R44.reuse, R50, R24 ;  /* 0x000000322c18723c */ /* 0x040fe20000041818 */
[----:B------:R-:W4:Y:S08]  /*f5d0*/  LDSM.16.MT88.4 R48, [R103+0x8000] ;  /* 0x008000006730783b */ /* 0x000f300000004200 */
[----:B------:R-:W2:Y:S01]  /*f5e0*/  MUFU.EX2 R132, R132 ;  /* 0x0000008400847308 */ /* 0x000ea20000000800 */
[C---:B------:R-:W-:Y:S09]  /*f5f0*/  HMMA.16816.F32.BF16 R28, R44.reuse, R60, R28 ;  /* 0x0000003c2c1c723c */ /* 0x040ff2000004181c */
[----:B------:R-:W-:Y:S01]  /*f600*/  MUFU.EX2 R116, R116 ;  /* 0x0000007400747308 */ /* 0x000fe20000000800 */
[----:B------:R-:W-:Y:S01]  /*f610*/  HMMA.16816.F32.BF16 R32, R44, R62, R32 ;  /* 0x0000003e2c20723c */ /* 0x000fe20000041820 */
[----:B------:R-:W4:Y:S02]  /*f620*/  LDSM.16.MT88.4 R60, [R102+0x8000] ;  /* 0x00800000663c783b */ /* 0x000f240000004200 */
[----:B-1----:R-:W-:Y:S06]  /*f630*/  F2FP.BF16.F32.PACK_AB R45, R130, R135 ;  /* 0x00000087822d723e */ /* 0x002fec00000010ff */
[----:B------:R-:W-:Y:S01]  /*f640*/  MUFU.EX2 R119, R119 ;  /* 0x0000007700777308 */ /* 0x000fe20000000800 */
[----:B---3--:R-:W-:Y:S01]  /*f650*/  F2FP.BF16.F32.PACK_AB R47, R137, R128 ;  /* 0x00000080892f723e */ /* 0x008fe200000010ff */
[----:B------:R-:W-:Y:S01]  /*f660*/  FADD.FTZ R135, R135, R90 ;  /* 0x0000005a87877221 */ /* 0x000fe20000010000 */
[----:B-----5:R-:W-:Y:S02]  /*f670*/  F2FP.BF16.F32.PACK_AB R44, R131, R126 ;  /* 0x0000007e832c723e */ /* 0x020fe400000010ff */
[----:B--2---:R-:W-:Y:S05]  /*f680*/  F2FP.BF16.F32.PACK_AB R46, R132, R129 ;  /* 0x00000081842e723e */ /* 0x004fea00000010ff */
[----:B------:R-:W-:Y:S02]  /*f690*/  MUFU.EX2 R112, R112 ;  /* 0x0000007000707308 */ /* 0x000fe40000000800 */
[C---:B------:R-:W-:Y:S08]  /*f6a0*/  HMMA.16816.F32.BF16 R4, R44.reuse, R52, R4 ;  /* 0x000000342c04723c */ /* 0x040ff00000041804 */
[----:B------:R-:W1:Y:S01]  /*f6b0*/  MUFU.EX2 R125, R125 ;  /* 0x0000007d007d7308 */ /* 0x000e620000000800 */
[C---:B------:R-:W-:Y:S01]  /*f6c0*/  HMMA.16816.F32.BF16 R8, R44.reuse, R54, R8 ;  /* 0x000000362c08723c */ /* 0x040fe20000041808 */
[----:B------:R-:W2:Y:S07]  /*f6d0*/  LDSM.16.MT88.4 R52, [R152+0x8800] ;  /* 0x008800009834783b */ /* 0x000eae0000004200 */
[C---:B----4-:R-:W-:Y:S08]  /*f6e0*/  HMMA.16816.F32.BF16 R12, R44.reuse, R56, R12 ;  /* 0x000000382c0c723c */ /* 0x050ff0000004180c */
[C---:B------:R-:W-:Y:S01]  /*f6f0*/  HMMA.16816.F32.BF16 R16, R44.reuse, R58, R16 ;  /* 0x0000003a2c10723c */ /* 0x040fe20000041810 */
[----:B------:R-:W3:Y:S07]  /*f700*/  LDSM.16.MT88.4 R56, [R148+0x8800] ;  /* 0x008800009438783b */ /* 0x000eee0000004200 */
[C---:B------:R-:W-:Y:S08]  /*f710*/  HMMA.16816.F32.BF16 R20, R44.reuse, R48, R20 ;  /* 0x000000302c14723c */ /* 0x040ff00000041814 */
[C---:B------:R-:W-:Y:S01]  /*f720*/  HMMA.16816.F32.BF16 R24, R44.reuse, R50, R24 ;  /* 0x000000322c18723c */ /* 0x040fe20000041818 */
[----:B------:R-:W4:Y:S07]  /*f730*/  LDSM.16.MT88.4 R48, [R103+0x8800] ;  /* 0x008800006730783b */ /* 0x000f2e0000004200 */
[C---:B------:R-:W-:Y:S08]  /*f740*/  HMMA.16816.F32.BF16 R28, R44.reuse, R60, R28 ;  /* 0x0000003c2c1c723c */ /* 0x040ff0000004181c */
[----:B------:R-:W-:Y:S01]  /*f750*/  HMMA.16816.F32.BF16 R32, R44, R62, R32 ;  /* 0x0000003e2c20723c */ /* 0x000fe20000041820 */
[----:B------:R-:W5:Y:S02]  /*f760*/  LDSM.16.MT88.4 R60, [R102+0x8800] ;  /* 0x00880000663c783b */ /* 0x000f640000004200 */
[----:B------:R-:W-:Y:S02]  /*f770*/  F2FP.BF16.F32.PACK_AB R45, R127, R124 ;  /* 0x0000007c7f2d723e */ /* 0x000fe400000010ff */
[----:B------:R-:W-:Y:S02]  /*f780*/  F2FP.BF16.F32.PACK_AB R47, R133, R120 ;  /* 0x00000078852f723e */ /* 0x000fe400000010ff */
[----:B------:R-:W-:Y:S02]  /*f790*/  F2FP.BF16.F32.PACK_AB R44, R123, R118 ;  /* 0x000000767b2c723e */ /* 0x000fe400000010ff */
[----:B------:R-:W-:Y:S07]  /*f7a0*/  F2FP.BF16.F32.PACK_AB R46, R122, R121 ;  /* 0x000000797a2e723e */ /* 0x000fee00000010ff */
[C---:B--2---:R-:W-:Y:S08]  /*f7b0*/  HMMA.16816.F32.BF16 R4, R44.reuse, R52, R4 ;  /* 0x000000342c04723c */ /* 0x044ff00000041804 */
[C---:B------:R-:W-:Y:S01]  /*f7c0*/  HMMA.16816.F32.BF16 R8, R44.reuse, R54, R8 ;  /* 0x000000362c08723c */ /* 0x040fe20000041808 */
[----:B------:R-:W2:Y:S07]  /*f7d0*/  LDSM.16.MT88.4 R52, [R152+0x9000] ;  /* 0x009000009834783b */ /* 0x000eae0000004200 */
[C---:B---3--:R-:W-:Y:S03]  /*f7e0*/  HMMA.16816.F32.BF16 R12, R44.reuse, R56, R12 ;  /* 0x000000382c0c723c */ /* 0x048fe6000004180c */
[--C-:B------:R-:W-:Y:S01]  /*f7f0*/  FFMA.FTZ R56, R117, UR4, -R100.reuse ;  /* 0x0000000475387c23 */ /* 0x100fe20008010864 */
[--C-:B------:R-:W-:Y:S04]  /*f800*/  FFMA.FTZ R57, R115, UR4, -R100.reuse ;  /* 0x0000000473397c23 */ /* 0x100fe80008010864 */
[C---:B------:R-:W-:Y:S01]  /*f810*/  HMMA.16816.F32.BF16 R16, R44.reuse, R58, R16 ;  /* 0x0000003a2c10723c */ /* 0x040fe20000041810 */
[----:B------:R-:W-:Y:S02]  /*f820*/  MUFU.EX2 R56, R56 ;  /* 0x0000003800387308 */ /* 0x000fe40000000800 */
[--C-:B------:R-:W-:Y:S01]  /*f830*/  FFMA.FTZ R58, R43, UR4, -R100.reuse ;  /* 0x000000042b3a7c23 */ /* 0x100fe20008010864 */
[----:B-1----:R-:W-:Y:S01]  /*f840*/  F2FP.BF16.F32.PACK_AB R43, R125, R112 ;  /* 0x000000707d2b723e */ /* 0x002fe200000010ff */
[--C-:B------:R-:W-:Y:S01]  /*f850*/  FFMA.FTZ R59, R41, UR4, -R100.reuse ;  /* 0x00000004293b7c23 */ /* 0x100fe20008010864 */
[----:B------:R-:W-:Y:S02]  /*f860*/  F2FP.BF16.F32.PACK_AB R41, R119, R116 ;  /* 0x000000747729723e */ /* 0x000fe400000010ff */
[C---:B----4-:R-:W-:Y:S03]  /*f870*/  HMMA.16816.F32.BF16 R20, R44.reuse, R48, R20 ;  /* 0x000000302c14723c */ /* 0x050fe60000041814 */
[----:B------:R-:W1:Y:S05]  /*f880*/  MUFU.EX2 R57, R57 ;  /* 0x0000003900397308 */ /* 0x000e6a0000000800 */
[C---:B------:R-:W-:Y:S01]  /*f890*/  HMMA.16816.F32.BF16 R24, R44.reuse, R50, R24 ;  /* 0x000000322c18723c */ /* 0x040fe20000041818 */
[----:B------:R-:W3:Y:S04]  /*f8a0*/  LDSM.16.MT88.4 R48, [R148+0x9000] ;  /* 0x009000009430783b */ /* 0x000ee80000004200 */
[----:B------:R-:W-:Y:S03]  /*f8b0*/  MUFU.EX2 R58, R58 ;  /* 0x0000003a003a7308 */ /* 0x000fe60000000800 */
[C---:B-----5:R-:W-:Y:S07]  /*f8c0*/  HMMA.16816.F32.BF16 R28, R44.reuse, R60, R28 ;  /* 0x0000003c2c1c723c */ /* 0x060fee000004181c */
[----:B------:R-:W4:Y:S01]  /*f8d0*/  MUFU.EX2 R59, R59 ;  /* 0x0000003b003b7308 */ /* 0x000f220000000800 */
[--C-:B------:R-:W-:Y:S01]  /*f8e0*/  FFMA.FTZ R61, R39, UR4, -R105.reuse ;  /* 0x00000004273d7c23 */ /* 0x100fe20008010869 */
[--C-:B------:R-:W-:Y:S01]  /*f8f0*/  FFMA.FTZ R60, R42, UR4, -R105.reuse ;  /* 0x000000042a3c7c23 */ /* 0x100fe20008010869 */
[----:B-1----:R-:W-:Y:S01]  /*f900*/  F2FP.BF16.F32.PACK_AB R40, R57, R56 ;  /* 0x000000383928723e */ /* 0x002fe200000010ff */
[----:B------:R-:W-:Y:S01]  /*f910*/  HMMA.16816.F32.BF16 R32, R44, R62, R32 ;  /* 0x0000003e2c20723c */ /* 0x000fe20000041820 */
[----:B------:R-:W1:Y:S05]  /*f920*/  LDSM.16.MT88.4 R44, [R103+0x9000] ;  /* 0x00900000672c783b */ /* 0x000e6a0000004200 */
[----:B------:R-:W-:Y:S10]  /*f930*/  MUFU.EX2 R60, R60 ;  /* 0x0000003c003c7308 */ /* 0x000ff40000000800 */
[----:B------:R-:W5:Y:S01]  /*f940*/  MUFU.EX2 R61, R61 ;  /* 0x0000003d003d7308 */ /* 0x000f620000000800 */
[----:B----4-:R-:W-:Y:S07]  /*f950*/  F2FP.BF16.F32.PACK_AB R42, R59, R58 ;  /* 0x0000003a3b2a723e */ /* 0x010fee00000010ff */
[C---:B--2---:R-:W-:Y:S05]  /*f960*/  HMMA.16816.F32.BF16 R4, R40.reuse, R52, R4 ;  /* 0x000000342804723c */ /* 0x044fea0000041804 */
[--C-:B------:R-:W-:Y:S01]  /*f970*/  FFMA.FTZ R52, R37, UR4, -R105.reuse ;  /* 0x0000000425347c23 */ /* 0x100fe20008010869 */
[----:B------:R-:W-:Y:S02]  /*f980*/  FFMA.FTZ R105, R36, UR4, -R105 ;  /* 0x0000000424697c23 */ /* 0x000fe40008010869 */
[C---:B------:R-:W-:Y:S01]  /*f990*/  HMMA.16816.F32.BF16 R8, R40.reuse, R54, R8 ;  /* 0x000000362808723c */ /* 0x040fe20000041808 */
[----:B------:R-:W2:Y:S02]  /*f9a0*/  LDSM.16.MT88.4 R36, [R102+0x9000] ;  /* 0x009000006624783b */ /* 0x000ea40000004200 */
[----:B-----5:R-:W-:Y:S01]  /*f9b0*/  F2FP.BF16.F32.PACK_AB R69, R61, R60 ;  /* 0x0000003c3d45723e */ /* 0x020fe200000010ff */
[----:B------:R-:W-:Y:S04]  /*f9c0*/  MUFU.EX2 R52, R52 ;  /* 0x0000003400347308 */ /* 0x000fe80000000800 */
[C---:B---3--:R-:W-:Y:S03]  /*f9d0*/  HMMA.16816.F32.BF16 R12, R40.reuse, R48, R12 ;  /* 0x00000030280c723c */ /* 0x048fe6000004180c */
[--C-:B------:R-:W-:Y:S03]  /*f9e0*/  FFMA.FTZ R48, R67, UR4, -R100.reuse ;  /* 0x0000000443307c23 */ /* 0x100fe60008010864 */
[----:B------:R-:W3:Y:S01]  /*f9f0*/  MUFU.EX2 R105, R105 ;  /* 0x0000006900697308 */ /* 0x000ee20000000800 */
[--C-:B------:R-:W-:Y:S01]  /*fa00*/  FFMA.FTZ R49, R66, UR4, -R100.reuse ;  /* 0x0000000442317c23 */ /* 0x100fe20008010864 */
[C---:B------:R-:W-:Y:S08]  /*fa10*/  HMMA.16816.F32.BF16 R16, R40.reuse, R50, R16 ;  /* 0x000000322810723c */ /* 0x040ff00000041810 */
[----:B------:R-:W-:Y:S01]  /*fa20*/  MUFU.EX2 R48, R48 ;  /* 0x0000003000307308 */ /* 0x000fe20000000800 */
[C---:B-1----:R-:W-:Y:S03]  /*fa30*/  HMMA.16816.F32.BF16 R20, R40.reuse, R44, R20 ;  /* 0x0000002c2814723c */ /* 0x042fe60000041814 */
[--C-:B------:R-:W-:Y:S01]  /*fa40*/  FFMA.FTZ R44, R65, UR4, -R100.reuse ;  /* 0x00000004412c7c23 */ /* 0x100fe20008010864 */
[----:B------:R-:W-:Y:S01]  /*fa50*/  FFMA.FTZ R100, R64, UR4, -R100 ;  /* 0x0000000440647c23 */ /* 0x000fe20008010864 */
[----:B---3--:R-:W-:Y:S04]  /*fa60*/  F2FP.BF16.F32.PACK_AB R71, R105, R52 ;  /* 0x000000346947723e */ /* 0x008fe800000010ff */
[----:B------:R-:W1:Y:S01]  /*fa70*/  MUFU.EX2 R49, R49 ;  /* 0x0000003100317308 */ /* 0x000e620000000800 */
[C---:B------:R-:W-:Y:S09]  /*fa80*/  HMMA.16816.F32.BF16 R24, R40.reuse, R46, R24 ;  /* 0x0000002e2818723c */ /* 0x040ff20000041818 */
[----:B------:R-:W-:Y:S01]  /*fa90*/  MUFU.EX2 R44, R44 ;  /* 0x0000002c002c7308 */ /* 0x000fe20000000800 */
[C---:B--2---:R-:W-:Y:S03]  /*faa0*/  HMMA.16816.F32.BF16 R28, R40.reuse, R36, R28 ;  /* 0x00000024281c723c */ /* 0x044fe6000004181c */
[----:B------:R-:W-:Y:S06]  /*fab0*/  FADD.FTZ R37, R89, R98 ;  /* 0x0000006259257221 */ /* 0x000fec0000010000 */
[----:B------:R-:W2:Y:S01]  /*fac0*/  MUFU.EX2 R175, R100 ;  /* 0x0000006400af7308 */ /* 0x000ea20000000800 */
[----:B-1----:R-:W-:Y:S01]  /*fad0*/  F2FP.BF16.F32.PACK_AB R68, R49, R48 ;  /* 0x000000303144723e */ /* 0x002fe200000010ff */
[----:B------:R-:W-:Y:S01]  /*fae0*/  FADD.FTZ R37, R96, R37 ;  /* 0x0000002560257221 */ /* 0x000fe20000010000 */
[----:B------:R-:W-:Y:S03]  /*faf0*/  HMMA.16816.F32.BF16 R32, R40, R38, R32 ;  /* 0x000000262820723c */ /* 0x000fe60000041820 */
[----:B------:R-:W-:Y:S01]  /*fb00*/  FADD.FTZ R36, R126, R37 ;  /* 0x000000257e247221 */ /* 0x000fe20000010000 */
[----:B------:R-:W-:Y:S03]  /*fb10*/  FADD.FTZ R37, R130, R135 ;  /* 0x0000008782257221 */ /* 0x000fe60000010000 */
[----:B------:R-:W-:Y:S01]  /*fb20*/  FADD.FTZ R36, R131, R36 ;  /* 0x0000002483247221 */ /* 0x000fe20000010000 */
[----:B------:R-:W-:Y:S04]  /*fb30*/  FADD.FTZ R128, R128, R37 ;  /* 0x0000002580807221 */ /* 0x000fe80000010000 */
[----:B------:R-:W-:Y:S01]  /*fb40*/  FADD.FTZ R137, R137, R128 ;  /* 0x0000008089897221 */ /* 0x000fe20000010000 */
[----:B--2---:R-:W-:Y:S02]  /*fb50*/  F2FP.BF16.F32.PACK_AB R70, R175, R44 ;  /* 0x0000002caf46723e */ /* 0x004fe400000010ff */
[----:B------:R-:W-:Y:S01]  /*fb60*/  MOV R100, R3 ;  /* 0x0000000300647202 */ /* 0x000fe20000000f00 */
[----:B------:R-:W-:Y:S04]  /*fb70*/  FADD.FTZ R124, R124, R137 ;  /* 0x000000897c7c7221 */ /* 0x000fe80000010000 */
[C---:B------:R-:W-:Y:S01]  /*fb80*/  HMMA.16816.F32.BF16 R96, R68.reuse, R92, R4 ;  /* 0x0000005c4460723c */ /* 0x040fe20000041804 */
[----:B------:R-:W1:Y:S04]  /*fb90*/  LDSM.16.MT88.4 R4, [R102+0x9800] ;  /* 0x009800006604783b */ /* 0x000e680000004200 */
[----:B------:R-:W-:Y:S03]  /*fba0*/  FADD.FTZ R127, R127, R124 ;  /* 0x0000007c7f7f7221 */ /* 0x000fe60000010000 */
        /* <DEDUP_REMOVED lines=30> */
[----:B------:R-:W-:Y:S01]  /*fd90*/  FADD.FTZ R175, R175, R44 ;  /* 0x0000002cafaf7221 */ /* 0x000fe20000010000 */
[----:B------:R-:W-:Y:S07]  /*fda0*/  @P0 BRA `(.L_x_5816) ;  /* 0xffffffbc00c00947 */ /* 0x000fee000383ffff */
.L_x_5812:
[----:B------:R-:W1:Y:S01]  /*fdb0*/  SHFL.BFLY PT, R0, R175, 0x2, 0x1f ;  /* 0x0c401f00af007f89 */ /* 0x000e6200000e0000 */
[----:B------:R-:W2:Y:S01]  /*fdc0*/  S2UR UR4, SR_CgaCtaId ;  /* 0x00000000000479c3 */ /* 0x000ea20000008800 */
[----:B------:R-:W-:Y:S01]  /*fdd0*/  UMOV UR5, 0x400 ;  /* 0x0000040000057882 */ /* 0x000fe20000000000 */
[----:B------:R-:W-:Y:S01]  /*fde0*/  ISETP.NE.AND P0, PT, R164, -0x1, PT ;  /* 0xffffffffa400780c */ /* 0x000fe20003f05270 */
[----:B------:R-:W3:Y:S01]  /*fdf0*/  SHFL.BFLY PT, R12, R179, 0x2, 0x1f ;  /* 0x0c401f00b30c7f89 */ /* 0x000ee200000e0000 */
[----:B------:R-:W-:Y:S04]  /*fe00*/  BSSY.RECONVERGENT B0, `(.L_x_5817) ;  /* 0x0000094000007945 */ /* 0x000fe80003800200 */
[----:B------:R-:W4:Y:S01]  /*fe10*/  LDC R16, c[0x0][0x434] ;  /* 0x00010d00ff107b82 */ /* 0x000f220000000800 */
[----:B-1----:R-:W-:Y:S01]  /*fe20*/  FADD.FTZ R13, R0, R175 ;  /* 0x000000af000d7221 */ /* 0x002fe20000010000 */
[----:B--2---:R-:W-:Y:S01]  /*fe30*/  ULEA UR4, UR4, UR5, 0x18 ;  /* 0x0000000504047291 */ /* 0x004fe2000f8ec0ff */
[----:B------:R-:W1:Y:S01]  /*fe40*/  S2R R0, SR_TID.X ;  /* 0x0000000000007919 */ /* 0x000e620000002100 */
[----:B---3--:R-:W-:-:S02]  /*fe50*/  FADD.FTZ R12, R12, R179 ;  /* 0x000000b30c0c7221 */ /* 0x008fc40000010000 */
[----:B------:R-:W2:Y:S04]  /*fe60*/  SHFL.BFLY PT, R8, R13, 0x1, 0x1f ;  /* 0x0c201f000d087f89 */ /* 0x000ea800000e0000 */
[----:B------:R-:W3:Y:S01]  /*fe70*/  SHFL.BFLY PT, R7, R12, 0x1, 0x1f ;  /* 0x0c201f000c077f89 */ /* 0x000ee200000e0000 */
[----:B--2---:R-:W-:Y:S01]  /*fe80*/  FADD.FTZ R8, R13, R8 ;  /* 0x000000080d087221 */ /* 0x004fe20000010000 */
[----:B-1----:R-:W-:-:S03]  /*fe90*/  SHF.L.U32 R9, R0, 0x4, RZ ;  /* 0x0000000400097819 */ /* 0x002fc600000006ff */
[----:B------:R-:W1:Y:S01]  /*fea0*/  MUFU.RCP R11, R8 ;  /* 0x00000008000b7308 */ /* 0x000e620000001000 */
[----:B------:R-:W-:Y:S01]  /*feb0*/  SHF.L.U32 R6, R0, 0x1, RZ ;  /* 0x0000000100067819 */ /* 0x000fe200000006ff */
[----:B---3--:R-:W-:Y:S01]  /*fec0*/  FADD.FTZ R7, R12, R7 ;  /* 0x000000070c077221 */ /* 0x008fe20000010000 */
[----:B------:R-:W-:Y:S01]  /*fed0*/  SHF.L.U32 R4, R0, 0x5, RZ ;  /* 0x0000000500047819 */ /* 0x000fe200000006ff */
[----:B------:R-:W2:Y:S01]  /*fee0*/  @P0 LDC.64 R12, c[0x0][0x408] ;  /* 0x00010200ff0c0b82 */ /* 0x000ea20000000a00 */
[----:B------:R-:W-:Y:S02]  /*fef0*/  LOP3.LUT R9, R9, 0x1c0, RZ, 0xc0, !PT ;  /* 0x000001c009097812 */ /* 0x000fe400078ec0ff */
[----:B------:R-:W-:Y:S01]  /*ff00*/  LOP3.LUT R5, R6, 0x6, RZ, 0xc0, !PT ;  /* 0x0000000606057812 */ /* 0x000fe200078ec0ff */
[----:B------:R-:W3:Y:S01]  /*ff10*/  MUFU.RCP R10, R7 ;  /* 0x00000007000a7308 */ /* 0x000ee20000001000 */
[----:B------:R-:W-:Y:S02]  /*ff20*/  LOP3.LUT R9, R9, 0x38, R6, 0xf8, !PT ;  /* 0x0000003809097812 */ /* 0x000fe400078ef806 */
[----:B------:R-:W-:-:S02]  /*ff30*/  LOP3.LUT R4, R5, 0x7c00, R4, 0xf8, !PT ;  /* 0x00007c0005047812 */ /* 0x000fc400078ef804 */
[C---:B------:R-:W-:Y:S02]  /*ff40*/  LOP3.LUT P1, RZ, R0.reuse, 0x4, RZ, 0xc0, !PT ;  /* 0x0000000400ff7812 */ /* 0x040fe4000782c0ff */
[C---:B------:R-:W-:Y:S02]  /*ff50*/  LOP3.LUT P3, RZ, R0.reuse, 0x8, RZ, 0xc0, !PT ;  /* 0x0000000800ff7812 */ /* 0x040fe4000786c0ff */
[--C-:B------:R-:W-:Y:S02]  /*ff60*/  SHF.R.U32.HI R6, RZ, 0x1, R0.reuse ;  /* 0x00000001ff067819 */ /* 0x100fe40000011600 */
[C---:B------:R-:W-:Y:S02]  /*ff70*/  LOP3.LUT P2, RZ, R0.reuse, 0x10, RZ, 0xc0, !PT ;  /* 0x0000001000ff7812 */ /* 0x040fe4000784c0ff */
[----:B------:R-:W-:Y:S02]  /*ff80*/  SHF.R.U32.HI R5, RZ, 0x2, R0 ;  /* 0x00000002ff057819 */ /* 0x000fe40000011600 */
[----:B------:R-:W-:-:S02]  /*ff90*/  LOP3.LUT P6, RZ, R0, 0x3, RZ, 0xc0, !PT ;  /* 0x0000000300ff7812 */ /* 0x000fc400078cc0ff */
[----:B------:R-:W5:Y:S01]  /*ffa0*/  LDC.U8 R0, c[0x0][0x548] ;  /* 0x00015200ff007b82 */ /* 0x000f620000000000 */
[----:B------:R-:W-:Y:S02]  /*ffb0*/  FSETP.NE.FTZ.AND P5, PT, R8, RZ, PT ;  /* 0x000000ff0800720b */ /* 0x000fe40003fb5000 */
[----:B------:R-:W-:Y:S02]  /*ffc0*/  LOP3.LUT R4, R4, R9, RZ, 0xfc, !PT ;  /* 0x0000000904047212 */ /* 0x000fe400078efcff */
[----:B-1----:R-:W-:Y:S02]  /*ffd0*/  FSEL R11, R11, 1, P5 ;  /* 0x3f8000000b0b7808 */ /* 0x002fe40002800000 */
[----:B------:R-:W-:Y:S02]  /*ffe0*/  FSETP.NE.FTZ.AND P4, PT, R7, RZ, PT ;  /* 0x000000ff0700720b */ /* 0x000fe40003f95000 */
[----:B------:R-:W-:Y:S01]  /*fff0*/  LEA R9, R4, UR4, 0x1 ;  /* 0x0000000404097c11 */ /* 0x000fe2000f8e08ff */
[C---:B------:R-:W-:Y:S01]  /*10000*/  FMUL.FTZ R96, R11.reuse, R96 ;  /* 0x000000600b607220 */ /* 0x040fe20000410000 */
        /* <DEDUP_REMOVED lines=19> */
[----:B-----5:R-:W-:Y:S01]  /*10140*/  ISETP.NE.AND P1, PT, R0, RZ, PT ;  /* 0x000000ff0000720c */ /* 0x020fe20003f25270 */
[----:B------:R-:W-:Y:S01]  /*10150*/  FMUL.FTZ R98, R10, R98 ;  /* 0x000000620a627220 */ /* 0x000fe20000410000 */
        /* <DEDUP_REMOVED lines=18> */
[----:B------:R-:W5:Y:S01]  /*10280*/  @!P0 LDC.64 R10, c[0x0][0x400] ;  /* 0x00010000ff0a8b82 */ /* 0x000f620000000a00 */
[----:B------:R-:W-:Y:S01]  /*10290*/  LOP3.LUT R5, R6, 0x7, R5, 0xf8, !PT ;  /* 0x0000000706057812 */ /* 0x000fe200078ef805 */
[----:B------:R-:W-:Y:S01]  /*102a0*/  IMAD.MOV.U32 R6, RZ, RZ, 0x20 ;  /* 0x00000020ff067424 */ /* 0x000fe200078e00ff */
[----:B------:R-:W-:Y:S01]  /*102b0*/  F2FP.BF16.F32.PACK_AB R96, R97, R96 ;  /* 0x000000606160723e */ /* 0x000fe200000010ff */
[----:B------:R-:W4:Y:S01]  /*102c0*/  @P5 MUFU.LG2 R8, R8 ;  /* 0x0000000800085308 */ /* 0x000f220000000c00 */
        /* <DEDUP_REMOVED lines=10> */
[----:B------:R-:W3:Y:S01]  /*10370*/  @P1 LDC R23, c[0x0][0x454] ;  /* 0x00011500ff171b82 */ /* 0x000ee20000000800 */
[----:B------:R-:W-:Y:S01]  /*10380*/  F2FP.BF16.F32.PACK_AB R94, R95, R94 ;  /* 0x0000005e5f5e723e */ /* 0x000fe200000010ff */
[----:B------:R-:W1:Y:S01]  /*10390*/  @P4 MUFU.LG2 R7, R7 ;  /* 0x0000000700074308 */ /* 0x000e620000000c00 */
[----:B------:R-:W-:Y:S01]  /*103a0*/  F2FP.BF16.F32.PACK_AB R88, R89, R88 ;  /* 0x000000585958723e */ /* 0x000fe200000010ff */
[----:B------:R-:W-:Y:S01]  /*103b0*/  STS [R19], R92 ;  /* 0x0000005c13007388 */ /* 0x000fe20000000800 */
[----:B------:R-:W-:Y:S01]  /*103c0*/  F2FP.BF16.F32.PACK_AB R90, R91, R90 ;  /* 0x0000005a5b5a723e */ /* 0x000fe200000010ff */
[----:B------:R-:W-:Y:S01]  /*103d0*/  IMAD.IADD R25, R6, 0x1, R15 ;  /* 0x0000000106197824 */ /* 0x000fe200078e020f */
[----:B------:R-:W-:Y:S01]  /*103e0*/  F2FP.BF16.F32.PACK_AB R84, R85, R84 ;  /* 0x000000545554723e */ /* 0x000fe200000010ff */
[----:B------:R5:W-:Y:S01]  /*103f0*/  STS [R19+0x400], R94 ;  /* 0x0004005e13007388 */ /* 0x000be20000000800 */
[----:B------:R-:W-:Y:S01]  /*10400*/  F2FP.BF16.F32.PACK_AB R86, R87, R86 ;  /* 0x000000565756723e */ /* 0x000fe200000010ff */
[----:B----4-:R-:W-:Y:S01]  /*10410*/  @P5 FMUL.FTZ R8, R8, 0.69314718246459960938 ;  /* 0x3f31721808085820 */ /* 0x010fe20000410000 */
[----:B------:R-:W-:Y:S01]  /*10420*/  IADD3 R21, PT, PT, R4, R17, RZ ;  /* 0x0000001104157210 */ /* 0x000fe20007ffe0ff */
[----:B------:R-:W-:Y:S01]  /*10430*/  STS [R17], R88 ;  /* 0x0000005811007388 */ /* 0x000fe20000000800 */
[----:B------:R-:W-:-:S02]  /*10440*/  ISETP.NE.OR P2, PT, R164, -0x1, !P1 ;  /* 0xffffffffa400780c */ /* 0x000fc40004f45670 */
[----:B------:R-:W-:Y:S01]  /*10450*/  F2FP.BF16.F32.PACK_AB R80, R81, R80 ;  /* 0x000000505150723e */ /* 0x000fe200000010ff */
[----:B------:R4:W-:Y:S01]  /*10460*/  STS [R17+0x400], R90 ;  /* 0x0004005a11007388 */ /* 0x0009e20000000800 */
[----:B------:R-:W-:Y:S02]  /*10470*/  F2FP.BF16.F32.PACK_AB R82, R83, R82 ;  /* 0x000000525352723e */ /* 0x000fe400000010ff */
[----:B------:R-:W-:Y:S01]  /*10480*/  F2FP.BF16.F32.PACK_AB R76, R77, R76 ;  /* 0x0000004c4d4c723e */ /* 0x000fe200000010ff */
[----:B------:R-:W-:Y:S01]  /*10490*/  STS [R21], R84 ;  /* 0x0000005415007388 */ /* 0x000fe20000000800 */
[----:B------:R-:W-:Y:S01]  /*104a0*/  F2FP.BF16.F32.PACK_AB R78, R79, R78 ;  /* 0x0000004e4f4e723e */ /* 0x000fe200000010ff */
[----:B-1----:R-:W-:Y:S01]  /*104b0*/  @P4 FMUL.FTZ R7, R7, 0.69314718246459960938 ;  /* 0x3f31721807074820 */ /* 0x002fe20000410000 */
[----:B--2---:R-:W1:Y:S01]  /*104c0*/  @P4 LDC R9, c[0x0][0x458] ;  /* 0x00011600ff094b82 */ /* 0x004e620000000800 */
[----:B------:R2:W-:Y:S01]  /*104d0*/  STS [R21+0x400], R86 ;  /* 0x0004005615007388 */ /* 0x0005e20000000800 */
[----:B------:R-:W-:-:S02]  /*104e0*/  F2FP.BF16.F32.PACK_AB R72, R73, R72 ;  /* 0x000000484948723e */ /* 0x000fc400000010ff */
[----:B------:R-:W-:Y:S01]  /*104f0*/  F2FP.BF16.F32.PACK_AB R74, R75, R74 ;  /* 0x0000004a4b4a723e */ /* 0x000fe200000010ff */
[----:B------:R-:W-:Y:S01]  /*10500*/  STS [R15], R80 ;  /* 0x000000500f007388 */ /* 0x000fe20000000800 */
[----:B------:R-:W-:Y:S02]  /*10510*/  F2FP.BF16.F32.PACK_AB R70, R71, R70 ;  /* 0x000000464746723e */ /* 0x000fe400000010ff */
[----:B------:R-:W-:Y:S01]  /*10520*/  MOV R6, 0x7f800000 ;  /* 0x7f80000000067802 */ /* 0x000fe20000000f00 */
[----:B------:R3:W-:Y:S01]  /*10530*/  STS [R15+0x400], R82 ;  /* 0x000400520f007388 */ /* 0x0007e20000000800 */
[----:B-----5:R-:W-:-:S05]  /*10540*/  IADD3 R19, PT, PT, R4, R15, RZ ;  /* 0x0000000f04137210 */ /* 0x020fca0007ffe0ff */
[----:B------:R1:W-:Y:S01]  /*10550*/  STS [R19], R76 ;  /* 0x0000004c13007388 */ /* 0x0003e20000000800 */
[----:B----4-:R-:W-:-:S03]  /*10560*/  IADD3 R17, PT, PT, R4, R25, RZ ;  /* 0x0000001904117210 */ /* 0x010fc60007ffe0ff */
[----:B------:R4:W-:Y:S04]  /*10570*/  STS [R19+0x400], R78 ;  /* 0x0004004e13007388 */ /* 0x0009e80000000800 */
[----:B------:R4:W-:Y:S01]  /*10580*/  STS [R25], R72 ;  /* 0x0000004819007388 */ /* 0x0009e20000000800 */
[----:B-1----:R-:W-:Y:S01]  /*10590*/  @P4 FFMA.FTZ R6, R2, R9, R7 ;  /* 0x0000000902064223 */ /* 0x002fe20000010007 */
[C---:B--2---:R-:W-:Y:S02]  /*105a0*/  @!P0 IMAD.WIDE.U32 R20, R165.reuse, R10, RZ ;  /* 0x0000000aa5148225 */ /* 0x044fe400078e00ff */
[----:B------:R4:W-:Y:S02]  /*105b0*/  STS [R25+0x400], R74 ;  /* 0x0004004a19007388 */ /* 0x0009e40000000800 */
[----:B------:R-:W-:-:S02]  /*105c0*/  @!P0 IMAD R4, R165, R11, R21 ;  /* 0x0000000ba5048224 */ /* 0x000fc400078e0215 */
[----:B------:R4:W-:Y:S01]  /*105d0*/  STS [R17], R68 ;  /* 0x0000004411007388 */ /* 0x0009e20000000800 */
[----:B------:R-:W-:Y:S01]  /*105e0*/  @P0 IMAD.WIDE.U32 R10, R164, R12, RZ ;  /* 0x0000000ca40a0225 */ /* 0x000fe200078e00ff */
[----:B------:R-:W-:-:S03]  /*105f0*/  MOV R12, 0x7f800000 ;  /* 0x7f800000000c7802 */ /* 0x000fc60000000f00 */
[----:B------:R-:W-:Y:S01]  /*10600*/  @P5 FFMA.FTZ R12, R3, R18, R8 ;  /* 0x00000012030c5223 */ /* 0x000fe20000010008 */
[----:B------:R4:W-:Y:S01]  /*10610*/  STS [R17+0x400], R70 ;  /* 0x0004004611007388 */ /* 0x0009e20000000800 */
[C---:B---3--:R-:W-:Y:S02]  /*10620*/  @!P1 IMAD R15, R165.reuse, R14, R0 ;  /* 0x0000000ea50f9224 */ /* 0x048fe400078e0200 */
[----:B------:R-:W-:Y:S02]  /*10630*/  @P0 IMAD R4, R164, R13, R11 ;  /* 0x0000000da4040224 */ /* 0x000fe400078e020b */
[-C--:B------:R-:W-:Y:S02]  /*10640*/  @!P2 IMAD R164, R165, R16.reuse, RZ ;  /* 0x00000010a5a4a224 */ /* 0x080fe400078e02ff */
[----:B------:R-:W-:Y:S02]  /*10650*/  @!P1 IMAD R14, R15, R16, RZ ;  /* 0x000000100f0e9224 */ /* 0x000fe400078e02ff */
[----:B------:R-:W-:Y:S01]  /*10660*/  @P1 IMAD R14, R0, R23, R164 ;  /* 0x00000017000e1224 */ /* 0x000fe200078e02a4 */
[----:B------:R-:W-:Y:S06]  /*10670*/  BAR.SYNC.DEFER_BLOCKING 0x0 ;  /* 0x0000000000007b1d */ /* 0x000fec0000010000 */
[----:B------:R-:W-:Y:S05]  /*10680*/  @P6 BRA `(.L_x_5818) ;  /* 0x00000000002c6947 */ /* 0x000fea0003800000 */
        /* <DEDUP_REMOVED lines=11> */
.L_x_5818:
[----:B------:R-:W-:Y:S05]  /*10740*/  BSYNC.RECONVERGENT B0 ;  /* 0x0000000000007941 */ /* 0x000fea0003800200 */
.L_x_5817:
[----:B------:R-:W2:Y:S01]  /*10750*/  LDCU UR4, c[0x0][0x440] ;  /* 0x00008800ff0477ac */ /* 0x000ea20008000800 */
[----:B------:R-:W-:Y:S01]  /*10760*/  SHF.R.U32.HI R5, RZ, 0x3, R170 ;  /* 0x00000003ff057819 */ /* 0x000fe200000116aa */
[----:B------:R-:W-:Y:S01]  /*10770*/  IMAD.MOV.U32 R177, RZ, RZ, RZ ;  /* 0x000000ffffb17224 */ /* 0x000fe200078e00ff */
[----:B-1----:R-:W1:Y:S01]  /*10780*/  LDS.128 R12, [R166] ;  /* 0x00000000a60c7984 */ /* 0x002e620000000c00 */
[----:B------:R-:W3:Y:S01]  /*10790*/  LDCU.64 UR6, c[0x0][0x408] ;  /* 0x00008100ff0677ac */ /* 0x000ee20008000a00 */
[----:B------:R-:W-:Y:S01]  /*107a0*/  @P0 IMAD.MOV.U32 R20, RZ, RZ, R10 ;  /* 0x000000ffff140224 */ /* 0x000fe200078e000a */
[C---:B----4-:R-:W-:Y:S01]  /*107b0*/  IADD3 R19, PT, PT, R5.reuse, 0x10, RZ ;  /* 0x0000001005137810 */ /* 0x050fe20007ffe0ff */
[C---:B------:R-:W-:Y:S01]  /*107c0*/  VIADD R17, R5.reuse, 0x20 ;  /* 0x0000002005117836 */ /* 0x040fe20000000000 */
[----:B------:R4:W1:Y:S01]  /*107d0*/  LDS.128 R8, [R166+0x1800] ;  /* 0x00180000a6087984 */ /* 0x0008620000000c00 */
[C---:B------:R-:W-:Y:S01]  /*107e0*/  IADD3 R7, PT, PT, R5.reuse, 0x30, RZ ;  /* 0x0000003005077810 */ /* 0x040fe20007ffe0ff */
[----:B------:R-:W-:Y:S01]  /*107f0*/  BSSY.RECONVERGENT B0, `(.L_x_5819) ;  /* 0x0000022000007945 */ /* 0x000fe20003800200 */
[----:B--2---:R-:W-:Y:S01]  /*10800*/  ISETP.GE.AND P1, PT, R176, UR4, PT ;  /* 0x00000004b0007c0c */ /* 0x004fe2000bf26270 */
[----:B------:R-:W2:Y:S03]  /*10810*/  LDCU.64 UR4, c[0x0][0x410] ;  /* 0x00008200ff0477ac */ /* 0x000ea60008000a00 */
[-C--:B------:R-:W-:Y:S01]  /*10820*/  ISETP.GE.OR P2, PT, R5, R158.reuse, P1 ;  /* 0x0000009e0500720c */ /* 0x080fe20000f46670 */
[----:B---3--:R-:W-:Y:S01]  /*10830*/  IMAD.WIDE.U32 R176, R167, UR6, R176 ;  /* 0x00000006a7b07c25 */ /* 0x008fe2000f8e00b0 */
[----:B------:R-:W-:-:S02]  /*10840*/  ISETP.GE.OR P4, PT, R19, R158, P1 ;  /* 0x0000009e1300720c */ /* 0x000fc40000f86670 */
[----:B------:R-:W-:Y:S01]  /*10850*/  ISETP.GE.OR P3, PT, R17, R158, P1 ;  /* 0x0000009e1100720c */ /* 0x000fe20000f66670 */
[----:B------:R-:W-:Y:S01]  /*10860*/  IMAD R167, R167, UR7, R177 ;  /* 0x00000007a7a77c24 */ /* 0x000fe2000f8e02b1 */
[----:B------:R-:W-:Y:S01]  /*10870*/  IADD3 R20, P0, PT, R20, R176, RZ ;  /* 0x000000b014147210 */ /* 0x000fe20007f1e0ff */
[----:B------:R4:W3:Y:S01]  /*10880*/  LDS.128 R16, [R166+0x800] ;  /* 0x00080000a6107984 */ /* 0x0008e20000000c00 */
[----:B------:R-:W-:Y:S02]  /*10890*/  ISETP.GE.OR P1, PT, R7, R158, P1 ;  /* 0x0000009e0700720c */ /* 0x000fe40000f26670 */
[----:B------:R-:W-:-:S03]  /*108a0*/  IADD3.X R21, PT, PT, R4, R167, RZ, P0, !PT ;  /* 0x000000a704157210 */ /* 0x000fc600007fe4ff */
[----:B------:R-:W5:Y:S01]  /*108b0*/  @!P2 LDC.64 R2, c[0x0][0x3f0] ;  /* 0x0000fc00ff02ab82 */ /* 0x000f620000000a00 */
[----:B--2---:R-:W-:-:S04]  /*108c0*/  IMAD.WIDE.U32 R20, R0, UR4, R20 ;  /* 0x0000000400147c25 */ /* 0x004fc8000f8e0014 */
[----:B------:R-:W-:Y:S02]  /*108d0*/  IMAD R23, R0, UR5, R21 ;  /* 0x0000000500177c24 */ /* 0x000fe4000f8e0215 */
[----:B------:R-:W-:-:S04]  /*108e0*/  @!P2 IMAD.MOV.U32 R22, RZ, RZ, R20 ;  /* 0x000000ffff16a224 */ /* 0x000fc800078e0014 */
[----:B------:R-:W-:-:S04]  /*108f0*/  @!P2 IMAD.WIDE.U32 R24, R5, UR6, R22 ;  /* 0x000000060518ac25 */ /* 0x000fc8000f8e0016 */
[----:B------:R-:W-:Y:S01]  /*10900*/  @!P2 IMAD R0, R5, UR7, R25 ;  /* 0x000000070500ac24 */ /* 0x000fe2000f8e0219 */
[----:B-----5:R-:W-:-:S04]  /*10910*/  @!P2 LEA R2, P0, R24, R2, 0x1 ;  /* 0x000000021802a211 */ /* 0x020fc800078008ff */
[----:B------:R-:W-:-:S05]  /*10920*/  @!P2 LEA.HI.X R3, R24, R3, R0, 0x1, P0 ;  /* 0x000000031803a211 */ /* 0x000fca00000f0c00 */
[----:B-1----:R4:W-:Y:S01]  /*10930*/  @!P2 STG.E.128 desc[UR16][R2.64], R12 ;  /* 0x0000000c0200a986 */ /* 0x0029e2000c101d10 */
[----:B---3--:R-:W-:Y:S05]  /*10940*/  @P4 BRA `(.L_x_5820) ;  /* 0x0000000000304947 */ /* 0x008fea0003800000 */
        /* <DEDUP_REMOVED lines=12> */
.L_x_5820:
[----:B------:R-:W-:Y:S05]  /*10a10*/  BSYNC.RECONVERGENT B0 ;  /* 0x0000000000007941 */ /* 0x000fea0003800200 */
.L_x_5819:
[----:B----4-:R-:W2:Y:S01]  /*10a20*/  LDS.128 R164, [R166+0x1000] ;  /* 0x00100000a6a47984 */ /* 0x010ea20000000c00 */
[----:B------:R-:W-:Y:S04]  /*10a30*/  BSSY.RECONVERGENT B0, `(.L_x_5821) ;  /* 0x000000e000007945 */ /* 0x000fe80003800200 */
[----:B------:R-:W-:Y:S05]  /*10a40*/  @P3 BRA `(.L_x_5822) ;  /* 0x0000000000303947 */ /* 0x000fea0003800000 */
[----:B------:R-:W3:Y:S01]  /*10a50*/  LDCU.64 UR4, c[0x0][0x3f0] ;  /* 0x00007e00ff0477ac */ /* 0x000ee20008000a00 */
[----:B-1----:R-:W-:Y:S01]  /*10a60*/  IADD3 R3, P0, PT, R5, 0x20, RZ ;  /* 0x0000002005037810 */ /* 0x002fe20007f1e0ff */
        /* <DEDUP_REMOVED lines=10> */
.L_x_5822:
[----:B------:R-:W-:Y:S05]  /*10b10*/  BSYNC.RECONVERGENT B0 ;  /* 0x0000000000007941 */ /* 0x000fea0003800200 */
.L_x_5821:
[----:B------:R-:W-:Y:S05]  /*10b20*/  @P1 EXIT ;  /* 0x000000000000194d */ /* 0x000fea0003800000 */
[----:B------:R-:W4:Y:S01]  /*10b30*/  LDCU.64 UR4, c[0x0][0x3f0] ;  /* 0x00007e00ff0477ac */ /* 0x000f220008000a00 */
[----:B------:R-:W-:Y:S01]  /*10b40*/  IADD3 R5, P0, PT, R5, 0x30, RZ ;  /* 0x0000003005057810 */ /* 0x000fe20007f1e0ff */
[----:B-1-3--:R-:W-:Y:S01]  /*10b50*/  IMAD.MOV.U32 R2, RZ, RZ, R20 ;  /* 0x000000ffff027224 */ /* 0x00afe200078e0014 */
        /* <DEDUP_REMOVED lines=10> */
.L_x_5823:
        /* <DEDUP_REMOVED lines=16> */
.L_x_7187:


//--------------------- .text._ZN5flash24flash_fwd_splitkv_kernelI23Flash_fwd_kernel_traitsILi64ELi64ELi128ELi4ELb0ELb0EN7cutlass10bfloat16_tE19Flash_kernel_traitsILi64ELi64ELi128ELi4ES3_EELb1ELb0ELb0ELb0ELb1ELb0ELb0ELb1EEEvNS_16Flash_fwd_paramsE --------------------------
	.section	.text._ZN5flash24flash_fwd_splitkv_kernelI23Flash_fwd_kernel_traitsILi64ELi64ELi128ELi4ELb0ELb0EN7cutlass10bfloat16_tE19Flash_kernel_traitsILi64ELi64ELi128ELi4ES3_EELb1ELb0ELb0ELb0ELb1ELb0ELb0ELb1EEEvNS_16Flash_fwd_paramsE,"ax",@progbits
	.align	128
        .global         _ZN5flash24flash_fwd_splitkv_kernelI23Flash_fwd_kernel_traitsILi64ELi64ELi128ELi4ELb0ELb0EN7cutlass10bfloat16_tE19Flash_kernel_traitsILi64ELi64ELi128ELi4ES3_EELb1ELb0ELb0ELb0ELb1ELb0ELb0ELb1EEEvNS_16Flash_fwd_paramsE
        .type           _ZN5flash24flash_fwd_splitkv_kernelI23Flash_fwd_kernel_traitsILi64ELi64ELi128ELi4ELb0ELb0EN7cutlass10bfloat16_tE19Flash_kernel_traitsILi64ELi64ELi128ELi4ES3_EELb1ELb0ELb0ELb0ELb1ELb0ELb0ELb1EEEvNS_16Flash_fwd_paramsE,@function
        .size           _ZN5flash24flash_fwd_splitkv_kernelI23Flash_fwd_kernel_traitsILi64ELi64ELi128ELi4ELb0ELb0EN7cutlass10bfloat16_tE19Flash_kernel_traitsILi64ELi64ELi128ELi4ES3_EELb1ELb0ELb0ELb0ELb1ELb0ELb0ELb1EEEvNS_16Flash_fwd_paramsE,(.L_x_7188 - _ZN5flash24flash_fwd_splitkv_kernelI23Flash_fwd_kernel_traitsILi64ELi64ELi128ELi4ELb0ELb0EN7cutlass10bfloat16_tE19Flash_kernel_traitsILi64ELi64ELi128ELi4ES3_EELb1ELb0ELb0ELb0ELb1ELb0ELb0ELb1EEEvNS_16Flash_fwd_paramsE)
        .other          _ZN5flash24flash_fwd_splitkv_kernelI23Flash_fwd_kernel_traitsILi64ELi64ELi128ELi4ELb0ELb0EN7cutlass10bfloat16_tE19Flash_kernel_traitsILi64ELi64ELi128ELi4ES3_EELb1ELb0ELb0ELb0ELb1ELb0ELb0ELb1EEEvNS_16Flash_fwd_paramsE,@"STO_CUDA_ENTRY STV_DEFAULT"
_ZN5flash24flash_fwd_splitkv_kernelI23Flash_fwd_kernel_traitsILi64ELi64ELi128ELi4ELb0ELb0EN7cutlass10bfloat16_tE19Flash_kernel_traitsILi64ELi64ELi128ELi4ES3_EELb1ELb0ELb0ELb0ELb1ELb0ELb0ELb1EEEvNS_16Flash_fwd_paramsE:
.text._ZN5flash24flash_fwd_splitkv_kernelI23Flash_fwd_kernel_traitsILi64ELi64ELi128ELi4ELb0ELb0EN7cutlass10bfloat16_tE19Flash_kernel_traitsILi64ELi64ELi128ELi4ES3_EELb1ELb0ELb0ELb0ELb1ELb0ELb0ELb1EEEvNS_16Flash_fwd_paramsE:
        /* <DEDUP_REMOVED lines=21> */
[----:B------:R-:W1:Y:S01]  /*0150*/  S2R R17, SR_CTAID.X ;  /* 0x0000000000117919 */ /* 0x000e620000002500 */
[----:B------:R-:W-:Y:S01]  /*0160*/  IMAD.MOV.U32 R6, RZ, RZ, RZ ;  /* 0x000000ffff067224 */ /* 0x000fe200078e00ff */
[----:B------:R-:W3:Y:S01]  /*0170*/  @!P3 LDC R161, c[0x0][0x434] ;  /* 0x00010d00ffa1bb82 */ /* 0x000ee20000000800 */
[----:B------:R4:W2:Y:S01]  /*0180*/  @P3 LDG.E R13, desc[UR6][R4.64+0x4] ;  /* 0x00000406040d3981 */ /* 0x0008a2000c1e1900 */
[----:B------:R-:W-:-:S02]  /*0190*/  IADD3.X R135, PT, PT, R10, UR5, RZ, P2, !PT ;  /* 0x000000050a877c10 */ /* 0x000fc400097fe4ff */
[----:B------:R-:W-:-:S03]  /*01a0*/  @P1 IADD3 R2, P0, PT, R9, R2, RZ ;  /* 0x0000000209021210 */ /* 0x000fc60007f1e0ff */
[----:B------:R1:W5:Y:S01]  /*01b0*/  @P5 LDG.E R6, desc[UR6][R134.64] ;  /* 0x0000000686065981 */ /* 0x000362000c1e1900 */
[----:B------:R-:W4:Y:S01]  /*01c0*/  LDCU.U8 UR4, c[0x0][0x532] ;  /* 0x0000a640ff0477ac */ /* 0x000f220008000000 */
[----:B------:R-:W-:Y:S01]  /*01d0*/  @P1 IMAD.X R3, R10, 0x1, R3, P0 ;  /* 0x000000010a031824 */ /* 0x000fe200000e0603 */
[----:B------:R-:W1:Y:S04]  /*01e0*/  @!P1 LDC R0, c[0x0][0x43c] ;  /* 0x00010f00ff009b82 */ /* 0x000e680000000800 */
[----:B------:R1:W5:Y:S04]  /*01f0*/  @P1 LDG.E R11, desc[UR6][R2.64] ;  /* 0x00000006020b1981 */ /* 0x000368000c1e1900 */
        /* <DEDUP_REMOVED lines=19> */
.L_x_5824:
        /* <DEDUP_REMOVED lines=8> */
[----:B------:R-:W-:Y:S01]  /*03b0*/  @P1 IMAD.IADD R68, R11, 0x1, -R6 ;  /* 0x000000010b441824 */ /* 0x000fe200078e0a06 */
[----:B------:R-:W1:Y:S01]  /*03c0*/  S2R R0, SR_CTAID.Z ;  /* 0x0000000000007919 */ /* 0x000e620000002700 */
        /* <DEDUP_REMOVED lines=35> */
[----:B----4-:R-:W-:Y:S01]  /*0600*/  @!P1 IMAD.WIDE.U32 R8, R159, R4, RZ ;  /* 0x000000049f089225 */ /* 0x010fe200078e00ff */
        /* <DEDUP_REMOVED lines=34> */
.L_x_5827:
[----:B------:R-:W-:Y:S05]  /*0830*/  BSYNC.RECONVERGENT B0 ;  /* 0x0000000000007941 */ /* 0x000fea0003800200 */
.L_x_5826:
        /* <DEDUP_REMOVED lines=14> */
.L_x_5829:
[----:B------:R-:W-:Y:S05]  /*0920*/  BSYNC.RECONVERGENT B0 ;  /* 0x0000000000007941 */ /* 0x000fea0003800200 */
.L_x_5828:
        /* <DEDUP_REMOVED lines=13> */
.L_x_5831:
[----:B------:R-:W-:Y:S05]  /*0a00*/  BSYNC.RECONVERGENT B0 ;  /* 0x0000000000007941 */ /* 0x000fea0003800200 */
.L_x_5830:
        /* <DEDUP_REMOVED lines=8> */
[C---:B-123--:R-:W-:Y:S01]  /*0a90*/  LEA R4, P3, R6.reuse, UR4, 0x2 ;  /* 0x0000000406047c11 */ /* 0x04efe2000f8610ff */
        /* <DEDUP_REMOVED lines=11> */
.L_x_5825:
        /* <DEDUP_REMOVED lines=11> */
.L_x_5832:
[----:B------:R-:W-:Y:S05]  /*0c00*/  BRA.U !UP0, `(.L_x_5833) ;  /* 0x0000000508947547 */ /* 0x000fea000b800000 */
[----:B------:R-:W2:Y:S01]  /*0c10*/  LDC R7, c[0x0][0x4f0] ;  /* 0x00013c00ff077b82 */ /* 0x000ea20000000800 */
[----:B-----5:R-:W-:Y:S01]  /*0c20*/  LEA R8, R53, 0xffffff80, 0x7 ;  /* 0xffffff8035087811 */ /* 0x020fe200078e38ff */
[----:B------:R-:W3:Y:S03]  /*0c30*/  LDCU.64 UR4, c[0x0][0x4e8] ;  /* 0x00009d00ff0477ac */ /* 0x000ee60008000a00 */
[----:B------:R-:W-:Y:S01]  /*0c40*/  IABS R2, R8 ;  /* 0x0000000800027213 */ /* 0x000fe20000000000 */
[----:B------:R-:W4:Y:S01]  /*0c50*/  LDCU.64 UR8, c[0x0][0x3a0] ;  /* 0x00007400ff0877ac */ /* 0x000f220008000a00 */
[----:B------:R-:W4:Y:S01]  /*0c60*/  LDCU.64 UR14, c[0x0][0x3b8] ;  /* 0x00007700ff0e77ac */ /* 0x000f220008000a00 */
        /* <DEDUP_REMOVED lines=16> */
[----:B------:R-:W-:Y:S01]  /*0d70*/  @!P0 IADD3 R3, PT, PT, R3, -R4, RZ ;  /* 0x8000000403038210 */ /* 0x000fe20007ffe0ff */
[----:B------:R-:W-:-:S03]  /*0d80*/  @!P0 VIADD R5, R5, 0x1 ;  /* 0x0000000105058836 */ /* 0x000fc60000000000 */
[----:B------:R-:W-:Y:S01]  /*0d90*/  ISETP.GE.U32.AND P1, PT, R3, R4, PT ;  /* 0x000000040300720c */ /* 0x000fe20003f26070 */
[----:B---3--:R-:W-:-:S04]  /*0da0*/  IMAD.WIDE.U32 R2, R159, UR4, RZ ;  /* 0x000000049f027c25 */ /* 0x008fc8000f8e00ff */
[----:B------:R-:W-:Y:S01]  /*0db0*/  IMAD R167, R159, UR5, R3 ;  /* 0x000000059fa77c24 */ /* 0x000fe2000f8e0203 */
[C---:B------:R-:W-:Y:S01]  /*0dc0*/  LEA R166, P0, R2.reuse, UR12, 0x2 ;  /* 0x0000000c02a67c11 */ /* 0x040fe2000f8010ff */
[----:B------:R-:W2:Y:S01]  /*0dd0*/  LDC R3, c[0x0][0x3e8] ;  /* 0x0000fa00ff037b82 */ /* 0x000ea20000000800 */
[----:B------:R-:W3:Y:S02]  /*0de0*/  LDCU.64 UR4, c[0x0][0x3a8] ;  /* 0x00007500ff0477ac */ /* 0x000ee40008000a00 */
[----:B------:R-:W-:-:S03]  /*0df0*/  LEA.HI.X R167, R2, UR13, R167, 0x2, P0 ;  /* 0x0000000d02a77c11 */ /* 0x000fc600080f14a7 */
[----:B------:R-:W-:-:S05]  /*0e00*/  @P1 IADD3 R5, PT, PT, R5, 0x1, RZ ;  /* 0x0000000105051810 */ /* 0x000fca0007ffe0ff */
[----:B------:R-:W-:Y:S01]  /*0e10*/  @!P2 IMAD.MOV R5, RZ, RZ, -R5 ;  /* 0x000000ffff05a224 */ /* 0x000fe200078e0a05 */
[----:B------:R-:W-:-:S05]  /*0e20*/  @!P3 LOP3.LUT R5, RZ, R7, RZ, 0x33, !PT ;  /* 0x00000007ff05b212 */ /* 0x000fca00078e33ff */
[----:B------:R-:W-:-:S06]  /*0e30*/  IMAD.WIDE R10, R5, 0x4, R166 ;  /* 0x00000004050a7825 */ /* 0x000fcc00078e02a6 */
[----:B------:R3:W3:Y:S01]  /*0e40*/  LDG.E R10, desc[UR6][R10.64] ;  /* 0x000000060a0a7981 */ /* 0x0006e2000c1e1900 */
[----:B--2---:R-:W-:Y:S01]  /*0e50*/  IABS R2, R3 ;  /* 0x0000000300027213 */ /* 0x004fe20000000000 */
[----:B------:R-:W-:Y:S01]  /*0e60*/  IMAD.MOV R5, RZ, RZ, -R5 ;  /* 0x000000ffff057224 */ /* 0x000fe200078e0a05 */
[----:B------:R-:W-:Y:S02]  /*0e70*/  ISETP.NE.AND P2, PT, R3, RZ, PT ;  /* 0x000000ff0300720c */ /* 0x000fe40003f45270 */
[----:B-1----:R-:W1:Y:S01]  /*0e80*/  I2F.RP R9, R2 ;  /* 0x0000000200097306 */ /* 0x002e620000209400 */
[----:B------:R-:W-:Y:S01]  /*0e90*/  IMAD R8, R7, R5, R8 ;  /* 0x0000000507087224 */ /* 0x000fe200078e0208 */
[----:B----4-:R-:W-:-:S04]  /*0ea0*/  MOV R5, UR15 ;  /* 0x0000000f00057c02 */ /* 0x010fc80008000f00 */
[----:B------:R-:W-:Y:S02]  /*0eb0*/  SHF.R.S32.HI R7, RZ, 0x1f, R8 ;  /* 0x0000001fff077819 */ /* 0x000fe40000011408 */
[----:B-1----:R-:W1:Y:S02]  /*0ec0*/  MUFU.RCP R12, R9 ;  /* 0x00000009000c7308 */ /* 0x002e640000001000 */
[----:B-1----:R-:W-:-:S06]  /*0ed0*/  IADD3 R12, PT, PT, R12, 0xffffffe, RZ ;  /* 0x0ffffffe0c0c7810 */ /* 0x002fcc0007ffe0ff */
[----:B------:R-:W1:Y:S02]  /*0ee0*/  F2I.FTZ.U32.TRUNC.NTZ R13, R12 ;  /* 0x0000000c000d7305 */ /* 0x000e64000021f000 */
[----:B-1----:R-:W-:Y:S01]  /*0ef0*/  IMAD.MOV R4, RZ, RZ, -R13 ;  /* 0x000000ffff047224 */ /* 0x002fe200078e0a0d */
[----:B------:R-:W-:-:S03]  /*0f00*/  MOV R12, RZ ;  /* 0x000000ff000c7202 */ /* 0x000fc60000000f00 */
[----:B------:R-:W-:Y:S01]  /*0f10*/  IMAD R6, R4, R2, RZ ;  /* 0x0000000204067224 */ /* 0x000fe200078e02ff */
[----:B------:R-:W-:-:S03]  /*0f20*/  IABS R4, R0 ;  /* 0x0000000000047213 */ /* 0x000fc60000000000 */
[----:B------:R-:W-:-:S06]  /*0f30*/  IMAD.HI.U32 R13, R13, R6, R12 ;  /* 0x000000060d0d7227 */ /* 0x000fcc00078e000c */
[----:B------:R-:W-:-:S04]  /*0f40*/  IMAD.HI.U32 R6, R13, R4, RZ ;  /* 0x000000040d067227 */ /* 0x000fc800078e00ff */
[----:B------:R-:W-:-:S04]  /*0f50*/  IMAD.MOV R9, RZ, RZ, -R6 ;  /* 0x000000ffff097224 */ /* 0x000fc800078e0a06 */
[----:B---3--:R-:W-:Y:S02]  /*0f60*/  IMAD R11, R2, R9, R4 ;  /* 0x00000009020b7224 */ /* 0x008fe400078e0204 */
[----:B------:R-:W-:-:S03]  /*0f70*/  IMAD.U32 R4, RZ, RZ, UR14 ;  /* 0x0000000eff047e24 */ /* 0x000fc6000f8e00ff */
[----:B------:R-:W-:-:S13]  /*0f80*/  ISETP.GT.U32.AND P0, PT, R2, R11, PT ;  /* 0x0000000b0200720c */ /* 0x000fda0003f04070 */
[-C--:B------:R-:W-:Y:S02]  /*0f90*/  @!P0 IADD3 R11, PT, PT, R11, -R2.reuse, RZ ;  /* 0x800000020b0b8210 */ /* 0x080fe40007ffe0ff */
[----:B------:R-:W-:Y:S02]  /*0fa0*/  @!P0 IADD3 R6, PT, PT, R6, 0x1, RZ ;  /* 0x0000000106068810 */ /* 0x000fe40007ffe0ff */
[----:B------:R-:W-:Y:S02]  /*0fb0*/  ISETP.GE.U32.AND P1, PT, R11, R2, PT ;  /* 0x000000020b00720c */ /* 0x000fe40003f26070 */
[----:B------:R-:W-:-:S04]  /*0fc0*/  LOP3.LUT R2, R0, R3, RZ, 0x3c, !PT ;  /* 0x0000000300027212 */ /* 0x000fc800078e3cff */
[----:B------:R-:W-:-:S07]  /*0fd0*/  ISETP.GE.AND P4, PT, R2, RZ, PT ;  /* 0x000000ff0200720c */ /* 0x000fce0003f86270 */
[----:B------:R-:W-:Y:S01]  /*0fe0*/  @P1 VIADD R6, R6, 0x1 ;  /* 0x0000000106061836 */ /* 0x000fe20000000000 */
[----:B------:R-:W-:Y:S01]  /*0ff0*/  SHF.R.S32.HI R9, RZ, 0x1f, R10 ;  /* 0x0000001fff097819 */ /* 0x000fe2000001140a */
        /* <DEDUP_REMOVED lines=9> */
[----:B------:R-:W-:Y:S01]  /*1090*/  MOV R18, R14 ;  /* 0x0000000e00127202 */ /* 0x000fe20000000f00 */
[----:B------:R-:W-:Y:S01]  /*10a0*/  IMAD R9, R7, R4, RZ ;  /* 0x0000000407097224 */ /* 0x000fe200078e02ff */
[----:B------:R-:W-:Y:S02]  /*10b0*/  IADD3 R13, PT, PT, R11, R12, RZ ;  /* 0x0000000c0b0d7210 */ /* 0x000fe40007ffe0ff */
[----:B------:R-:W-:Y:S01]  /*10c0*/  MOV R11, R6 ;  /* 0x00000006000b7202 */ /* 0x000fe20000000f00 */
[C---:B------:R-:W-:Y:S01]  /*10d0*/  IMAD R9, R8.reuse, R5, R9 ;  /* 0x0000000508097224 */ /* 0x040fe200078e0209 */
[----:B------:R-:W-:Y:S01]  /*10e0*/  LOP3.LUT R14, RZ, R3, RZ, 0x33, !PT ;  /* 0x00000003ff0e7212 */ /* 0x000fe200078e33ff */
[----:B------:R-:W-:Y:S01]  /*10f0*/  IMAD.WIDE.U32 R18, R8, R4, R18 ;  /* 0x0000000408127225 */ /* 0x000fe200078e0012 */
[----:B------:R-:W-:Y:S02]  /*1100*/  @!P4 IADD3 R11, PT, PT, -R11, RZ, RZ ;  /* 0x000000ff0b0bc210 */ /* 0x000fe40007ffe1ff */
[----:B------:R-:W-:Y:S01]  /*1110*/  MOV R12, R10 ;  /* 0x0000000a000c7202 */ /* 0x000fe20000000f00 */
[----:B------:R-:W-:Y:S01]  /*1120*/  IMAD.IADD R19, R19, 0x1, R9 ;  /* 0x0000000113137824 */ /* 0x000fe200078e0209 */
[----:B------:R-:W-:Y:S01]  /*1130*/  SEL R10, R14, R11, !P2 ;  /* 0x0000000b0e0a7207 */ /* 0x000fe20005000000 */
[----:B--2---:R-:W-:Y:S01]  /*1140*/  IMAD.U32 R2, RZ, RZ, UR4 ;  /* 0x00000004ff027e24 */ /* 0x004fe2000f8e00ff */
[----:B------:R-:W-:-:S03]  /*1150*/  MOV R3, UR5 ;  /* 0x0000000500037c02 */ /* 0x000fc60008000f00 */
[----:B-1----:R-:W-:-:S04]  /*1160*/  IMAD.WIDE.U32 R18, R10, UR8, R18 ;  /* 0x000000080a127c25 */ /* 0x002fc8000f8e0012 */
[-C--:B------:R-:W-:Y:S02]  /*1170*/  IMAD R7, R7, R2.reuse, RZ ;  /* 0x0000000207077224 */ /* 0x080fe400078e02ff */
[----:B------:R-:W-:-:S04]  /*1180*/  IMAD.WIDE.U32 R12, R8, R2, R12 ;  /* 0x00000002080c7225 */ /* 0x000fc800078e000c */
[----:B------:R-:W-:Y:S01]  /*1190*/  IMAD R7, R8, R3, R7 ;  /* 0x0000000308077224 */ /* 0x000fe200078e0207 */
[----:B------:R-:W-:Y:S01]  /*11a0*/  SHF.R.S32.HI R8, RZ, 0x1f, R10 ;  /* 0x0000001fff087819 */ /* 0x000fe2000001140a */
[----:B------:R-:W-:-:S03]  /*11b0*/  IMAD.MOV.U32 R16, RZ, RZ, R18 ;  /* 0x000000ffff107224 */ /* 0x000fc600078e0012 */
[----:B------:R-:W-:Y:S01]  /*11c0*/  IADD3 R13, PT, PT, R13, R7, RZ ;  /* 0x000000070d0d7210 */ /* 0x000fe20007ffe0ff */
[C---:B------:R-:W-:Y:S02]  /*11d0*/  IMAD R7, R8.reuse, UR8, RZ ;  /* 0x0000000808077c24 */ /* 0x040fe4000f8e02ff */
[----:B------:R-:W-:Y:S02]  /*11e0*/  IMAD R9, R8, UR10, RZ ;  /* 0x0000000a08097c24 */ /* 0x000fe4000f8e02ff */
[C---:B------:R-:W-:Y:S02]  /*11f0*/  IMAD R7, R10.reuse, UR9, R7 ;  /* 0x000000090a077c24 */ /* 0x040fe4000f8e0207 */
[C---:B------:R-:W-:Y:S02]  /*1200*/  IMAD R9, R10.reuse, UR11, R9 ;  /* 0x0000000b0a097c24 */ /* 0x040fe4000f8e0209 */
[----:B------:R-:W-:Y:S01]  /*1210*/  IMAD.WIDE.U32 R12, R10, UR10, R12 ;  /* 0x0000000a0a0c7c25 */ /* 0x000fe2000f8e000c */
[----:B------:R-:W-:-:S04]  /*1220*/  IADD3 R10, PT, PT, R19, R7, RZ ;  /* 0x00000007130a7210 */ /* 0x000fc80007ffe0ff */
[----:B------:R-:W-:Y:S02]  /*1230*/  IADD3 R7, PT, PT, R13, R9, RZ ;  /* 0x000000090d077210 */ /* 0x000fe40007ffe0ff */
[----:B------:R-:W-:Y:S01]  /*1240*/  MOV R18, R12 ;  /* 0x0000000c00127202 */ /* 0x000fe20000000f00 */
[----:B------:R-:W-:Y:S06]  /*1250*/  BRA `(.L_x_5834) ;  /* 0x0000000400707947 */ /* 0x000fec0003800000 */
.L_x_5833:
        /* <DEDUP_REMOVED lines=15> */
.L_x_5835:
[----:B------:R-:W2:Y:S01]  /*1350*/  LDC.64 R4, c[0x0][0x3b8] ;  /* 0x0000ee00ff047b82 */ /* 0x000ea20000000a00 */
[----:B------:R-:W-:-:S05]  /*1360*/  IADD3 R2, PT, PT, R6, R7, RZ ;  /* 0x0000000706027210 */ /* 0x000fca0007ffe0ff */
[C---:B--2---:R-:W-:Y:S02]  /*1370*/  IMAD R13, R2.reuse, R5, RZ ;  /* 0x00000005020d7224 */ /* 0x044fe400078e02ff */
[----:B------:R-:W-:-:S05]  /*1380*/  IMAD.WIDE.U32 R2, R2, R4, RZ ;  /* 0x0000000402027225 */ /* 0x000fca00078e00ff */
[----:B------:R-:W-:Y:S02]  /*1390*/  IADD3 R13, PT, PT, R3, R13, RZ ;  /* 0x0000000d030d7210 */ /* 0x000fe40007ffe0ff */
[----:B------:R-:W-:Y:S02]  /*13a0*/  MOV R12, R2 ;  /* 0x00000002000c7202 */ /* 0x000fe40000000f00 */
.L_x_5836:
        /* <DEDUP_REMOVED lines=15> */
.L_x_5837:
[----:B------:R-:W2:Y:S01]  /*14a0*/  LDC.64 R2, c[0x0][0x3c0] ;  /* 0x0000f000ff027b82 */ /* 0x000ea20000000a00 */
[----:B------:R-:W-:-:S05]  /*14b0*/  IADD3 R6, PT, PT, R6, R7, RZ ;  /* 0x0000000706067210 */ /* 0x000fca0007ffe0ff */
[C---:B--2---:R-:W-:Y:S02]  /*14c0*/  IMAD R15, R6.reuse, R3, RZ ;  /* 0x00000003060f7224 */ /* 0x044fe400078e02ff */
[----:B------:R-:W-:-:S05]  /*14d0*/  IMAD.WIDE.U32 R6, R6, R2, RZ ;  /* 0x0000000206067225 */ /* 0x000fca00078e00ff */
[----:B------:R-:W-:Y:S02]  /*14e0*/  IADD3 R15, PT, PT, R7, R15, RZ ;  /* 0x0000000f070f7210 */ /* 0x000fe40007ffe0ff */
[----:B------:R-:W-:-:S07]  /*14f0*/  MOV R16, R6 ;  /* 0x0000000600107202 */ /* 0x000fce0000000f00 */
.L_x_5838:
[----:B------:R-:W2:Y:S01]  /*1500*/  LDC R21, c[0x0][0x3e8] ;  /* 0x0000fa00ff157b82 */ /* 0x000ea20000000800 */
[----:B------:R-:W-:Y:S01]  /*1510*/  MOV R22, R16 ;  /* 0x0000001000167202 */ /* 0x000fe20000000f00 */
[----:B------:R-:W-:Y:S01]  /*1520*/  IMAD.MOV.U32 R23, RZ, RZ, R15 ;  /* 0x000000ffff177224 */ /* 0x000fe200078e000f */
[----:B------:R-:W-:Y:S02]  /*1530*/  MOV R20, R12 ;  /* 0x0000000c00147202 */ /* 0x000fe40000000f00 */
[----:B------:R-:W-:Y:S02]  /*1540*/  CS2R R166, SRZ ;  /* 0x0000000000a67805 */ /* 0x000fe4000001ff00 */
[----:B--2---:R-:W-:Y:S02]  /*1550*/  IABS R7, R21 ;  /* 0x0000001500077213 */ /* 0x004fe40000000000 */
[----:B------:R-:W-:Y:S02]  /*1560*/  ISETP.NE.AND P2, PT, R21, RZ, PT ;  /* 0x000000ff1500720c */ /* 0x000fe40003f45270 */
[----:B------:R-:W2:Y:S08]  /*1570*/  I2F.RP R14, R7 ;  /* 0x00000007000e7306 */ /* 0x000eb00000209400 */
[----:B--2---:R-:W2:Y:S02]  /*1580*/  MUFU.RCP R10, R14 ;  /* 0x0000000e000a7308 */ /* 0x004ea40000001000 */
[----:B--2---:R-:W-:-:S02]  /*1590*/  IADD3 R10, PT, PT, R10, 0xffffffe, RZ ;  /* 0x0ffffffe0a0a7810 */ /* 0x004fc40007ffe0ff */
[----:B------:R-:W-:-:S04]  /*15a0*/  LOP3.LUT R14, RZ, R21, RZ, 0x33, !PT ;  /* 0x00000015ff0e7212 */ /* 0x000fc800078e33ff */
[----:B------:R-:W2:Y:S02]  /*15b0*/  F2I.FTZ.U32.TRUNC.NTZ R11, R10 ;  /* 0x0000000a000b7305 */ /* 0x000ea4000021f000 */
[----:B--2---:R-:W-:Y:S01]  /*15c0*/  IMAD.MOV R6, RZ, RZ, -R11 ;  /* 0x000000ffff067224 */ /* 0x004fe200078e0a0b */
[----:B------:R-:W-:-:S03]  /*15d0*/  MOV R10, RZ ;  /* 0x000000ff000a7202 */ /* 0x000fc60000000f00 */
[----:B-----5:R-:W-:Y:S01]  /*15e0*/  IMAD R8, R6, R7, RZ ;  /* 0x0000000706087224 */ /* 0x020fe200078e02ff */
[----:B------:R-:W-:-:S03]  /*15f0*/  IABS R6, R0 ;  /* 0x0000000000067213 */ /* 0x000fc60000000000 */
[----:B------:R-:W-:Y:S02]  /*1600*/  IMAD.HI.U32 R8, R11, R8, R10 ;  /* 0x000000080b087227 */ /* 0x000fe400078e000a */
[----:B------:R-:W2:Y:S02]  /*1610*/  LDC.64 R10, c[0x0][0x3d8] ;  /* 0x0000f600ff0a7b82 */ /* 0x000ea40000000a00 */
[----:B-1----:R-:W-:-:S04]  /*1620*/  IMAD.MOV.U32 R9, RZ, RZ, R6 ;  /* 0x000000ffff097224 */ /* 0x002fc800078e0006 */
[----:B------:R-:W-:-:S05]  /*1630*/  IMAD.HI.U32 R6, R8, R9, RZ ;  /* 0x0000000908067227 */ /* 0x000fca00078e00ff */
[----:B------:R-:W-:-:S05]  /*1640*/  IADD3 R8, PT, PT, -R6, RZ, RZ ;  /* 0x000000ff06087210 */ /* 0x000fca0007ffe1ff */
[----:B------:R-:W-:-:S05]  /*1650*/  IMAD R8, R7, R8, R9 ;  /* 0x0000000807087224 */ /* 0x000fca00078e0209 */
[----:B------:R-:W-:-:S13]  /*1660*/  ISETP.GT.U32.AND P0, PT, R7, R8, PT ;  /* 0x000000080700720c */ /* 0x000fda0003f04070 */
[----:B------:R-:W-:Y:S01]  /*1670*/  @!P0 IMAD.IADD R8, R8, 0x1, -R7 ;  /* 0x0000000108088824 */ /* 0x000fe200078e0a07 */
[----:B------:R-:W-:-:S04]  /*1680*/  @!P0 IADD3 R6, PT, PT, R6, 0x1, RZ ;  /* 0x0000000106068810 */ /* 0x000fc80007ffe0ff */
[----:B------:R-:W-:Y:S02]  /*1690*/  ISETP.GE.U32.AND P1, PT, R8, R7, PT ;  /* 0x000000070800720c */ /* 0x000fe40003f26070 */
[----:B------:R-:W-:Y:S01]  /*16a0*/  LOP3.LUT R7, R0, R21, RZ, 0x3c, !PT ;  /* 0x0000001500077212 */ /* 0x000fe200078e3cff */
[----:B------:R-:W1:Y:S01]  /*16b0*/  LDC.64 R8, c[0x0][0x3d0] ;  /* 0x0000f400ff087b82 */ /* 0x000e620000000a00 */
[----:B------:R-:W-:Y:S02]  /*16c0*/  IMAD.MOV.U32 R21, RZ, RZ, R13 ;  /* 0x000000ffff157224 */ /* 0x000fe400078e000d */
[----:B------:R-:W-:Y:S02]  /*16d0*/  ISETP.GE.AND P4, PT, R7, RZ, PT ;  /* 0x000000ff0700720c */ /* 0x000fe40003f86270 */
[----:B------:R-:W-:-:S05]  /*16e0*/  LEA R7, R53, 0xffffff80, 0x7 ;  /* 0xffffff8035077811 */ /* 0x000fca00078e38ff */
[----:B------:R-:W-:Y:S02]  /*16f0*/  @P1 VIADD R6, R6, 0x1 ;  /* 0x0000000106061836 */ /* 0x000fe40000000000 */
[----:B------:R-:W-:-:S03]  /*1700*/  IMAD.WIDE.U32 R22, R7, R2, R22 ;  /* 0x0000000207167225 */ /* 0x000fc600078e0016 */
[----:B------:R-:W-:Y:S01]  /*1710*/  MOV R19, R6 ;  /* 0x0000000600137202 */ /* 0x000fe20000000f00 */
[----:B------:R-:W-:Y:S01]  /*1720*/  IMAD.WIDE.U32 R20, R7, R4, R20 ;  /* 0x0000000407147225 */ /* 0x000fe200078e0014 */
[----:B------:R-:W-:-:S03]  /*1730*/  MOV R18, R22 ;  /* 0x0000001600127202 */ /* 0x000fc60000000f00 */
[----:B------:R-:W-:Y:S02]  /*1740*/  @!P4 IMAD.MOV R19, RZ, RZ, -R19 ;  /* 0x000000ffff13c224 */ /* 0x000fe400078e0a13 */
[----:B------:R-:W-:-:S03]  /*1750*/  IMAD R21, R7, R5, R21 ;  /* 0x0000000507157224 */ /* 0x000fc600078e0215 */
[----:B------:R-:W-:Y:S01]  /*1760*/  SEL R12, R14, R19, !P2 ;  /* 0x000000130e0c7207 */ /* 0x000fe20005000000 */
[----:B------:R-:W-:-:S03]  /*1770*/  IMAD R19, R7, R3, R23 ;  /* 0x0000000307137224 */ /* 0x000fc600078e0217 */
[----:B------:R-:W-:Y:S01]  /*1780*/  SHF.R.S32.HI R13, RZ, 0x1f, R12 ;  /* 0x0000001fff0d7819 */ /* 0x000fe2000001140c */
[----:B-1----:R-:W-:-:S04]  /*1790*/  IMAD.WIDE.U32 R20, R12, R8, R20 ;  /* 0x000000080c147225 */ /* 0x002fc800078e0014 */
[C---:B--2---:R-:W-:Y:S01]  /*17a0*/  IMAD R7, R13.reuse, R10, RZ ;  /* 0x0000000a0d077224 */ /* 0x044fe200078e02ff */
[----:B------:R-:W-:Y:S01]  /*17b0*/  MOV R16, R20 ;  /* 0x0000001400107202 */ /* 0x000fe20000000f00 */
[----:B------:R-:W-:Y:S02]  /*17c0*/  IMAD R13, R13, R8, RZ ;  /* 0x000000080d0d7224 */ /* 0x000fe400078e02ff */
[----:B------:R-:W-:-:S04]  /*17d0*/  IMAD.WIDE.U32 R18, R12, R10, R18 ;  /* 0x0000000a0c127225 */ /* 0x000fc800078e0012 */
[C---:B------:R-:W-:Y:S02]  /*17e0*/  IMAD R9, R12.reuse, R9, R13 ;  /* 0x000000090c097224 */ /* 0x040fe400078e020d */
[----:B------:R-:W-:-:S03]  /*17f0*/  IMAD R7, R12, R11, R7 ;  /* 0x0000000b0c077224 */ /* 0x000fc600078e0207 */
[----:B------:R-:W-:Y:S01]  /*1800*/  IADD3 R10, PT, PT, R21, R9, RZ ;  /* 0x00000009150a7210 */ /* 0x000fe20007ffe0ff */
[----:B------:R-:W-:-:S07]  /*1810*/  IMAD.IADD R7, R19, 0x1, R7 ;  /* 0x0000000113077824 */ /* 0x000fce00078e0207 */
.L_x_5834:
[----:B------:R-:W-:Y:S01]  /*1820*/  IMAD.MOV.U32 R54, RZ, RZ, RZ ;  /* 0x000000ffff367224 */ /* 0x000fe200078e00ff */
[----:B------:R-:W-:Y:S01]  /*1830*/  ISETP.NE.AND P0, PT, R156, -0x1, PT ;  /* 0xffffffff9c00780c */ /* 0x000fe20003f05270 */
[----:B------:R-:W1:Y:S01]  /*1840*/  LDC.64 R132, c[0x0][0x3b0] ;  /* 0x0000ec00ff847b82 */ /* 0x000e620000000a00 */
[C---:B------:R-:W-:Y:S01]  /*1850*/  IMAD.SHL.U32 R77, R157.reuse, 0x8, RZ ;  /* 0x000000089d4d7824 */ /* 0x040fe200078e00ff */
[----:B------:R-:W2:Y:S02]  /*1860*/  LDCU.64 UR4, c[0x0][0x3c8] ;  /* 0x00007900ff0477ac */ /* 0x000ea40008000a00 */
[----:B------:R3:W5:Y:S01]  /*1870*/  @P5 LDG.E R54, desc[UR6][R134.64] ;  /* 0x0000000686365981 */ /* 0x000762000c1e1900 */
[----:B------:R-:W-:Y:S01]  /*1880*/  SHF.R.U32.HI R130, RZ, 0x3, R157 ;  /* 0x00000003ff827819 */ /* 0x000fe2000001169d */
[----:B------:R-:W4:Y:S01]  /*1890*/  LDCU.64 UR8, c[0x0][0x388] ;  /* 0x00007100ff0877ac */ /* 0x000f220008000a00 */
[----:B------:R-:W-:Y:S01]  /*18a0*/  IMAD.MOV.U32 R131, RZ, RZ, RZ ;  /* 0x000000ffff837224 */ /* 0x000fe200078e00ff */
[----:B------:R-:W2:Y:S01]  /*18b0*/  LDC R11, c[0x0][0x450] ;  /* 0x00011400ff0b7b82 */ /* 0x000ea20000000800 */
[C---:B------:R-:W-:Y:S01]  /*18c0*/  SHF.L.U64.HI R72, R2.reuse, 0x4, R3 ;  /* 0x0000000402487819 */ /* 0x040fe20000010203 */
[----:B------:R-:W-:Y:S01]  /*18d0*/  IMAD.SHL.U32 R80, R157, 0x4, RZ ;  /* 0x000000049d507824 */ /* 0x000fe200078e00ff */
[----:B------:R-:W-:Y:S01]  /*18e0*/  SHF.L.U32 R73, R2, 0x4, RZ ;  /* 0x0000000402497819 */ /* 0x000fe200000006ff */
[----:B------:R-:W-:Y:S01]  /*18f0*/  IMAD.SHL.U32 R71, R4, 0x10, RZ ;  /* 0x0000001004477824 */ /* 0x000fe200078e00ff */
[----:B------:R-:W-:-:S02]  /*1900*/  SHF.L.U32 R64, R53, 0x7, RZ ;  /* 0x0000000735407819 */ /* 0x000fc400000006ff */
[----:B------:R-:W-:Y:S01]  /*1910*/  LOP3.LUT R80, R80, 0x1c, RZ, 0xc0, !PT ;  /* 0x0000001c50507812 */ /* 0x000fe200078ec0ff */
[----:B------:R-:W4:Y:S01]  /*1920*/  @!P0 LDC.64 R8, c[0x0][0x398] ;  /* 0x0000e600ff088b82 */ /* 0x000f220000000a00 */
[----:B------:R-:W-:Y:S01]  /*1930*/  SHF.R.U32.HI R69, RZ, 0x1, R157 ;  /* 0x00000001ff457819 */ /* 0x000fe2000001169d */
[----:B------:R-:W-:Y:S01]  /*1940*/  VIADD R67, R64, 0xffffff80 ;  /* 0xffffff8040437836 */ /* 0x000fe20000000000 */
[----:B------:R-:W-:Y:S01]  /*1950*/  SHF.L.U64.HI R70, R4, 0x4, R5 ;  /* 0x0000000404467819 */ /* 0x000fe20000010205 */
[----:B-1----:R-:W-:Y:S01]  /*1960*/  @P0 IMAD.WIDE.U32 R20, R156, R132, RZ ;  /* 0x000000849c140225 */ /* 0x002fe200078e00ff */
[----:B--2---:R-:W-:-:S04]  /*1970*/  LEA.HI R11, R11, R11, RZ, 0x1 ;  /* 0x0000000b0b0b7211 */ /* 0x004fc800078f08ff */
[----:B------:R-:W-:Y:S01]  /*1980*/  SHF.R.S32.HI R11, RZ, 0x1, R11 ;  /* 0x00000001ff0b7819 */ /* 0x000fe2000001140b */
[----:B----4-:R-:W-:-:S04]  /*1990*/  @!P0 IMAD.WIDE.U32 R12, R159, R8, RZ ;  /* 0x000000089f0c8225 */ /* 0x010fc800078e00ff */
[----:B------:R-:W-:Y:S01]  /*19a0*/  @!P0 IMAD.MOV.U32 R8, RZ, RZ, R12 ;  /* 0x000000ffff088224 */ /* 0x000fe200078e000c */
[----:B------:R-:W-:Y:S01]  /*19b0*/  LOP3.LUT R12, R77, 0x38, RZ, 0xc0, !PT ;  /* 0x000000384d0c7812 */ /* 0x000fe200078ec0ff */
[----:B------:R-:W-:Y:S01]  /*19c0*/  @!P0 IMAD R9, R159, R9, R13 ;  /* 0x000000099f098224 */ /* 0x000fe200078e020d */
[----:B------:R-:W-:Y:S01]  /*19d0*/  @P0 MOV R8, R20 ;  /* 0x0000001400080202 */ /* 0x000fe20000000f00 */
[----:B------:R-:W-:Y:S01]  /*19e0*/  @P0 IMAD R9, R156, R133, R21 ;  /* 0x000000859c090224 */ /* 0x000fe200078e0215 */
[C---:B------:R-:W-:Y:S01]  /*19f0*/  IADD3 R20, P1, PT, R12.reuse, R16, RZ ;  /* 0x000000100c147210 */ /* 0x040fe20007f3e0ff */
[----:B------:R-:W-:Y:S01]  /*1a00*/  IMAD.WIDE.U32 R16, R17, 0x40, R130 ;  /* 0x0000004011107825 */ /* 0x000fe200078e0082 */
[C---:B------:R-:W-:Y:S02]  /*1a10*/  IADD3 R8, P3, PT, R12.reuse, R8, RZ ;  /* 0x000000080c087210 */ /* 0x040fe40007f7e0ff */
[----:B------:R-:W-:Y:S01]  /*1a20*/  IADD3 R18, P0, PT, R12, R18, RZ ;  /* 0x000000120c127210 */ /* 0x000fe20007f1e0ff */
[----:B------:R-:W-:-:S02]  /*1a30*/  IMAD.X R21, RZ, RZ, R10, P1 ;  /* 0x000000ffff157224 */ /* 0x000fc400008e060a */
[----:B------:R-:W-:Y:S01]  /*1a40*/  IMAD.X R9, RZ, RZ, R9, P3 ;  /* 0x000000ffff097224 */ /* 0x000fe200018e0609 */
[----:B------:R-:W-:Y:S01]  /*1a50*/  IADD3.X R19, PT, PT, RZ, R7, RZ, P0, !PT ;  /* 0x00000007ff137210 */ /* 0x000fe200007fe4ff */
[----:B------:R-:W-:-:S04]  /*1a60*/  IMAD.WIDE.U32 R20, R130, R4, R20 ;  /* 0x0000000482147225 */ /* 0x000fc800078e0014 */
[----:B------:R-:W-:-:S04]  /*1a70*/  IMAD.WIDE.U32 R8, R0, UR4, R8 ;  /* 0x0000000400087c25 */ /* 0x000fc8000f8e0008 */
[----:B------:R-:W-:Y:S01]  /*1a80*/  IMAD R9, R0, UR5, R9 ;  /* 0x0000000500097c24 */ /* 0x000fe2000f8e0209 */
[----:B------:R-:W1:Y:S01]  /*1a90*/  LDCU.64 UR4, c[0x0][0x390] ;  /* 0x00007200ff0477ac */ /* 0x000e620008000a00 */
[----:B------:R-:W-:-:S04]  /*1aa0*/  IMAD.WIDE.U32 R18, R130, R2, R18 ;  /* 0x0000000282127225 */ /* 0x000fc800078e0012 */
[----:B------:R-:W-:Y:S02]  /*1ab0*/  IMAD R89, R130, R5, R21 ;  /* 0x0000000582597224 */ /* 0x000fe400078e0215 */
[----:B------:R-:W-:Y:S02]  /*1ac0*/  IMAD R0, R17, R132, RZ ;  /* 0x0000008411007224 */ /* 0x000fe400078e02ff */
[C---:B------:R-:W-:Y:S01]  /*1ad0*/  IMAD.SHL.U32 R88, R20.reuse, 0x2, RZ ;  /* 0x0000000214587824 */ /* 0x040fe200078e00ff */
[----:B------:R-:W-:Y:S01]  /*1ae0*/  SHF.L.U64.HI R89, R20, 0x1, R89 ;  /* 0x0000000114597819 */ /* 0x000fe20000010259 */
[----:B------:R-:W-:Y:S01]  /*1af0*/  IMAD R87, R130, R3, R19 ;  /* 0x0000000382577224 */ /* 0x000fe200078e0213 */
[----:B------:R-:W-:Y:S01]  /*1b00*/  SHF.R.S32.HI R3, RZ, 0x1f, R76 ;  /* 0x0000001fff037819 */ /* 0x000fe2000001144c */
[----:B------:R-:W-:Y:S01]  /*1b10*/  IMAD R75, R16, R133, R0 ;  /* 0x00000085104b7224 */ /* 0x000fe200078e0200 */
[----:B------:R-:W-:Y:S01]  /*1b20*/  IADD3 R88, P0, PT, R88, UR8, RZ ;  /* 0x0000000858587c10 */ /* 0x000fe2000ff1e0ff */
[----:B------:R-:W-:Y:S01]  /*1b30*/  IMAD.SHL.U32 R86, R18, 0x2, RZ ;  /* 0x0000000212567824 */ /* 0x000fe200078e00ff */
[----:B------:R-:W-:Y:S01]  /*1b40*/  LEA.HI R2, R3, R76, RZ, 0x7 ;  /* 0x0000004c03027211 */ /* 0x000fe200078f38ff */
[----:B------:R-:W-:Y:S01]  /*1b50*/  IMAD.SHL.U32 R0, R157, 0x40, RZ ;  /* 0x000000409d007824 */ /* 0x000fe200078e00ff */
[----:B------:R-:W-:Y:S01]  /*1b60*/  IADD3.X R89, PT, PT, R89, UR9, RZ, P0, !PT ;  /* 0x0000000959597c10 */ /* 0x000fe200087fe4ff */
[----:B------:R-:W-:Y:S01]  /*1b70*/  IMAD R81, R130, R11, R80 ;  /* 0x0000000b82517224 */ /* 0x000fe200078e0250 */
[----:B------:R-:W-:Y:S01]  /*1b80*/  SHF.L.U64.HI R87, R18, 0x1, R87 ;  /* 0x0000000112577819 */ /* 0x000fe20000010257 */
[----:B------:R-:W-:Y:S01]  /*1b90*/  IMAD.WIDE.U32 R132, R16, R132, R8 ;  /* 0x0000008410847225 */ /* 0x000fe200078e0008 */
[----:B-1----:R-:W-:-:S02]  /*1ba0*/  IADD3 R86, P0, PT, R86, UR4, RZ ;  /* 0x0000000456567c10 */ /* 0x002fc4000ff1e0ff */
[----:B------:R-:W-:Y:S01]  /*1bb0*/  LOP3.LUT R74, R0, 0x1c0, RZ, 0xc0, !PT ;  /* 0x000001c0004a7812 */ /* 0x000fe200078ec0ff */
[----:B------:R-:W-:Y:S01]  /*1bc0*/  IMAD.IADD R80, R80, 0x1, R81 ;  /* 0x0000000150507824 */ /* 0x000fe200078e0251 */
[----:B------:R-:W-:Y:S01]  /*1bd0*/  SHF.R.S32.HI R0, RZ, 0x7, R2 ;  /* 0x00000007ff007819 */ /* 0x000fe20000011402 */
[----:B------:R-:W-:Y:S01]  /*1be0*/  IMAD.MOV.U32 R164, RZ, RZ, R86 ;  /* 0x000000ffffa47224 */ /* 0x000fe200078e0056 */
[----:B------:R-:W-:Y:S01]  /*1bf0*/  IADD3.X R87, PT, PT, R87, UR5, RZ, P0, !PT ;  /* 0x0000000557577c10 */ /* 0x000fe200087fe4ff */
[----:B------:R-:W-:Y:S01]  /*1c00*/  IMAD.MOV.U32 R163, RZ, RZ, R89 ;  /* 0x000000ffffa37224 */ /* 0x000fe200078e0059 */
[----:B------:R-:W-:Y:S01]  /*1c10*/  ISETP.GE.AND P0, PT, R0, R53, PT ;  /* 0x000000350000720c */ /* 0x000fe20003f06270 */
[----:B------:R-:W-:Y:S01]  /*1c20*/  IMAD.IADD R75, R133, 0x1, R75 ;  /* 0x00000001854b7824 */ /* 0x000fe200078e024b */
[----:B------:R-:W-:Y:S02]  /*1c30*/  LOP3.LUT R74, R74, 0x38, R77, 0xf8, !PT ;  /* 0x000000384a4a7812 */ /* 0x000fe400078ef84d */
[----:B------:R-:W-:-:S02]  /*1c40*/  SHF.R.S32.HI R79, RZ, 0x1f, R81 ;  /* 0x0000001fff4f7819 */ /* 0x000fc40000011451 */
[----:B------:R-:W-:Y:S02]  /*1c50*/  LOP3.LUT R66, R74, 0x8, R69, 0x78, !PT ;  /* 0x000000084a427812 */ /* 0x000fe400078e7845 */
[----:B------:R-:W-:Y:S02]  /*1c60*/  SHF.R.S32.HI R78, RZ, 0x1f, R80 ;  /* 0x0000001fff4e7819 */ /* 0x000fe40000011450 */
[----:B------:R-:W-:Y:S02]  /*1c70*/  MOV R162, R88 ;  /* 0x0000005800a27202 */ /* 0x000fe40000000f00 */
[----:B------:R-:W-:Y:S01]  /*1c80*/  MOV R165, R87 ;  /* 0x0000005700a57202 */ /* 0x000fe20000000f00 */
[----:B---3--:R-:W-:Y:S06]  /*1c90*/  @P0 BRA `(.L_x_5839) ;  /* 0x0000006400140947 */ /* 0x008fec0003800000 */
[----:B------:R-:W1:Y:S01]  /*1ca0*/  LDC.64 R4, c[0x0][0x4a0] ;  /* 0x00012800ff047b82 */ /* 0x000e620000000a00 */
[----:B------:R-:W2:Y:S01]  /*1cb0*/  LDCU.128 UR16, c[0x0][0x4b0] ;  /* 0x00009600ff1077ac */ /* 0x000ea20008000c00 */
[----:B------:R-:W-:Y:S01]  /*1cc0*/  IMAD.MOV.U32 R13, RZ, RZ, RZ ;  /* 0x000000ffff0d7224 */ /* 0x000fe200078e00ff */
[----:B------:R-:W-:Y:S01]  /*1cd0*/  SHF.L.U32 R119, R11, 0x4, RZ ;  /* 0x000000040b777819 */ /* 0x000fe200000006ff */
[----:B------:R-:W-:Y:S01]  /*1ce0*/  @!P4 IMAD.MOV R6, RZ, RZ, -R6 ;  /* 0x000000ffff06c224 */ /* 0x000fe200078e0a06 */
[----:B------:R-:W3:Y:S01]  /*1cf0*/  LDCU.128 UR12, c[0x0][0x4c0] ;  /* 0x00009800ff0c77ac */ /* 0x000ee20008000c00 */
[----:B-----5:R-:W-:Y:S01]  /*1d00*/  IMAD.IADD R54, R67, 0x1, R54 ;  /* 0x0000000143367824 */ /* 0x020fe200078e0236 */
[C---:B------:R-:W-:Y:S01]  /*1d10*/  SHF.L.U32 R114, R11.reuse, 0x5, RZ ;  /* 0x000000050b727819 */ /* 0x040fe200000006ff */
[----:B------:R-:W4:Y:S01]  /*1d20*/  LDC.64 R2, c[0x0][0x4a8] ;  /* 0x00012a00ff027b82 */ /* 0x000f220000000a00 */
[----:B------:R-:W-:Y:S01]  /*1d30*/  SEL R14, R14, R6, !P2 ;  /* 0x000000060e0e7207 */ /* 0x000fe20005000000 */
[----:B------:R-:W3:Y:S01]  /*1d40*/  LDCU.128 UR8, c[0x0][0x490] ;  /* 0x00009200ff0877ac */ /* 0x000ee20008000c00 */
[----:B------:R-:W-:Y:S01]  /*1d50*/  IMAD R54, R54, R11, RZ ;  /* 0x0000000b36367224 */ /* 0x000fe200078e02ff */
[----:B------:R-:W-:Y:S01]  /*1d60*/  VIMNMX R85, PT, PT, RZ, R0, !PT ;  /* 0x00000000ff557248 */ /* 0x000fe20007fe0100 */
[C---:B------:R-:W-:Y:S01]  /*1d70*/  IMAD R118, R11.reuse, 0x30, RZ ;  /* 0x000000300b767824 */ /* 0x040fe200078e02ff */
[----:B------:R-:W4:Y:S01]  /*1d80*/  LDCU.64 UR4, c[0x0][0x488] ;  /* 0x00009100ff0477ac */ /* 0x000f220008000a00 */
[C---:B------:R-:W-:Y:S01]  /*1d90*/  IMAD R117, R11.reuse, 0x50, RZ ;  /* 0x000000500b757824 */ /* 0x040fe200078e02ff */
[C---:B------:R-:W-:Y:S01]  /*1da0*/  IADD3 R83, PT, PT, R130.reuse, 0x20, RZ ;  /* 0x0000002082537810 */ /* 0x040fe20007ffe0ff */
[C---:B------:R-:W-:Y:S01]  /*1db0*/  IMAD R116, R11.reuse, 0x60, RZ ;  /* 0x000000600b747824 */ /* 0x040fe200078e02ff */
[----:B------:R-:W-:Y:S01]  /*1dc0*/  UMOV UR21, URZ ;  /* 0x000000ff00157c82 */ /* 0x000fe20008000000 */
[----:B--2---:R-:W-:Y:S01]  /*1dd0*/  USHF.L.U64.HI UR20, UR16, 0x5, UR17 ;  /* 0x0000000510147899 */ /* 0x004fe20008010211 */
[C---:B------:R-:W-:Y:S01]  /*1de0*/  IMAD R115, R11.reuse, 0x70, RZ ;  /* 0x000000700b737824 */ /* 0x040fe200078e02ff */
[C---:B------:R-:W-:Y:S01]  /*1df0*/  IADD3 R126, PT, PT, R130.reuse, 0x40, RZ ;  /* 0x00000040827e7810 */ /* 0x040fe20007ffe0ff */
[----:B------:R-:W-:Y:S01]  /*1e00*/  IMAD.SHL.U32 R113, R11, 0x40, RZ ;  /* 0x000000400b717824 */ /* 0x000fe200078e00ff */
[----:B------:R-:W-:Y:S01]  /*1e10*/  IADD3 R122, PT, PT, R130, 0x60, RZ ;  /* 0x00000060827a7810 */ /* 0x000fe20007ffe0ff */
[----:B-1----:R-:W-:Y:S01]  /*1e20*/  IMAD.WIDE.U32 R8, R159, R4, R12 ;  /* 0x000000049f087225 */ /* 0x002fe200078e000c */
[----:B------:R-:W-:-:S02]  /*1e30*/  MOV R112, R67 ;  /* 0x0000004300707202 */ /* 0x000fc40000000f00 */
[----:B------:R-:W-:Y:S01]  /*1e40*/  SHF.R.S32.HI R108, RZ, 0x1f, R119 ;  /* 0x0000001fff6c7819 */ /* 0x000fe20000011477 */
[C---:B------:R-:W-:Y:S01]  /*1e50*/  IMAD R9, R159.reuse, R5, R9 ;  /* 0x000000059f097224 */ /* 0x040fe200078e0209 */
[----:B------:R-:W-:Y:S01]  /*1e60*/  SHF.R.S32.HI R5, RZ, 0x1f, R14 ;  /* 0x0000001fff057819 */ /* 0x000fe2000001140e */
[----:B---3--:R-:W-:Y:S01]  /*1e70*/  IMAD.WIDE.U32 R20, R159, UR10, R12 ;  /* 0x0000000a9f147c25 */ /* 0x008fe2000f8e000c */
[----:B------:R-:W-:Y:S02]  /*1e80*/  SHF.R.S32.HI R107, RZ, 0x1f, R114 ;  /* 0x0000001fff6b7819 */ /* 0x000fe40000011472 */
[C---:B----4-:R-:W-:Y:S01]  /*1e90*/  SHF.L.U64.HI R100, R2.reuse, 0x4, R3 ;  /* 0x0000000402647819 */ /* 0x050fe20000010203 */
[----:B------:R-:W-:Y:S01]  /*1ea0*/  IMAD.WIDE.U32 R8, R67, UR16, R8 ;  /* 0x0000001043087c25 */ /* 0x000fe2000f8e0008 */
[----:B------:R-:W-:Y:S02]  /*1eb0*/  SHF.L.U32 R101, R2, 0x4, RZ ;  /* 0x0000000402657819 */ /* 0x000fe400000006ff */
[----:B------:R-:W-:Y:S01]  /*1ec0*/  SHF.R.S32.HI R106, RZ, 0x1f, R118 ;  /* 0x0000001fff6a7819 */ /* 0x000fe20000011476 */
[----:B------:R-:W-:Y:S01]  /*1ed0*/  IMAD R7, R5, UR12, RZ ;  /* 0x0000000c05077c24 */ /* 0x000fe2000f8e02ff */
[----:B------:R-:W-:Y:S01]  /*1ee0*/  SHF.R.S32.HI R105, RZ, 0x1f, R113 ;  /* 0x0000001fff697819 */ /* 0x000fe20000011471 */
[----:B------:R-:W-:Y:S01]  /*1ef0*/  IMAD R9, R67, UR17, R9 ;  /* 0x0000001143097c24 */ /* 0x000fe2000f8e0209 */
[----:B------:R-:W-:Y:S01]  /*1f00*/  SHF.R.S32.HI R104, RZ, 0x1f, R117 ;  /* 0x0000001fff687819 */ /* 0x000fe20000011475 */
[C---:B------:R-:W-:Y:S01]  /*1f10*/  IMAD R16, R14.reuse, UR13, R7 ;  /* 0x0000000d0e107c24 */ /* 0x040fe2000f8e0207 */
[----:B------:R-:W-:Y:S01]  /*1f20*/  SHF.R.S32.HI R103, RZ, 0x1f, R116 ;  /* 0x0000001fff677819 */ /* 0x000fe20000011474 */
[----:B------:R-:W-:Y:S01]  /*1f30*/  IMAD.WIDE.U32 R6, R14, UR12, R8 ;  /* 0x0000000c0e067c25 */ /* 0x000fe2000f8e0008 */
[----:B------:R-:W-:Y:S01]  /*1f40*/  SHF.R.S32.HI R9, RZ, 0x1f, R76 ;  /* 0x0000001fff097819 */ /* 0x000fe2000001144c */
[----:B------:R-:W1:Y:S01]  /*1f50*/  LDCU.64 UR12, c[0x0][0x4e0] ;  /* 0x00009c00ff0c77ac */ /* 0x000e620008000a00 */
[----:B------:R-:W-:Y:S01]  /*1f60*/  SHF.R.S32.HI R102, RZ, 0x1f, R115 ;  /* 0x0000001fff667819 */ /* 0x000fe20000011473 */
[----:B------:R-:W-:Y:S01]  /*1f70*/  IMAD R5, R5, UR18, RZ ;  /* 0x0000001205057c24 */ /* 0x000fe2000f8e02ff */
[----:B------:R-:W-:Y:S01]  /*1f80*/  IADD3 R17, PT, PT, R7, R16, RZ ;  /* 0x0000001007117210 */ /* 0x000fe20007ffe0ff */
[----:B------:R-:W-:Y:S01]  /*1f90*/  IMAD.MOV.U32 R16, RZ, RZ, R6 ;  /* 0x000000ffff107224 */ /* 0x000fe200078e0006 */
[----:B------:R-:W-:Y:S01]  /*1fa0*/  IADD3 R6, P0, PT, -R76, R130, RZ ;  /* 0x000000824c067210 */ /* 0x000fe20007f1e1ff */
[----:B------:R-:W-:Y:S01]  /*1fb0*/  IMAD R21, R159, UR11, R21 ;  /* 0x0000000b9f157c24 */ /* 0x000fe2000f8e0215 */
[----:B------:R-:W2:Y:S01]  /*1fc0*/  LDCU.64 UR10, c[0x0][0x4d0] ;  /* 0x00009a00ff0a77ac */ /* 0x000ea20008000a00 */
[----:B------:R-:W-:Y:S01]  /*1fd0*/  IMAD R18, R14, UR19, R5 ;  /* 0x000000130e127c24 */ /* 0x000fe2000f8e0205 */
[----:B------:R-:W-:Y:S01]  /*1fe0*/  IADD3.X R9, PT, PT, RZ, ~R9, RZ, P0, !PT ;  /* 0x80000009ff097210 */ /* 0x000fe200007fe4ff */
[C---:B------:R-:W-:Y:S01]  /*1ff0*/  IMAD.WIDE.U32 R20, R67.reuse, R2, R20 ;  /* 0x0000000243147225 */ /* 0x040fe200078e0014 */
[----:B------:R-:W-:Y:S01]  /*2000*/  SHF.R.S32.HI R5, RZ, 0x1f, R54 ;  /* 0x0000001fff057819 */ /* 0x000fe20000011436 */
[----:B------:R-:W-:Y:S01]  /*2010*/  USHF.L.U32 UR19, UR16, 0x7, URZ ;  /* 0x0000000710137899 */ /* 0x000fe200080006ff */
[C---:B------:R-:W-:Y:S01]  /*2020*/  IADD3 R92, P0, PT, R54.reuse, R80, RZ ;  /* 0x00000050365c7210 */ /* 0x040fe20007f1e0ff */
[----:B------:R-:W-:Y:S01]  /*2030*/  IMAD R21, R67, R3, R21 ;  /* 0x0000000343157224 */ /* 0x000fe200078e0215 */
[----:B------:R-:W-:Y:S01]  /*2040*/  IADD3 R54, P1, PT, R54, R81, RZ ;  /* 0x0000005136367210 */ /* 0x000fe20007f3e0ff */
[----:B------:R-:W-:-:S02]  /*2050*/  IMAD R91, R9, UR16, RZ ;  /* 0x00000010095b7c24 */ /* 0x000fc4000f8e02ff */
[C---:B------:R-:W-:Y:S02]  /*2060*/  IMAD.X R93, R5.reuse, 0x1, R78, P0 ;  /* 0x00000001055d7824 */ /* 0x040fe400000e064e */
[----:B------:R-:W-:Y:S02]  /*2070*/  IMAD.X R5, R5, 0x1, R79, P1 ;  /* 0x0000000105057824 */ /* 0x000fe400008e064f */
[----:B------:R-:W-:Y:S01]  /*2080*/  IMAD.WIDE.U32 R14, R14, UR18, R20 ;  /* 0x000000120e0e7c25 */ /* 0x000fe2000f8e0014 */
[----:B------:R-:W-:Y:S01]  /*2090*/  USHF.L.U32 UR18, UR16, 0x5, URZ ;  /* 0x0000000510127899 */ /* 0x000fe200080006ff */
[----:B------:R-:W-:Y:S02]  /*20a0*/  SHF.L.U64.HI R93, R92, 0x1, R93 ;  /* 0x000000015c5d7819 */ /* 0x000fe4000001025d */
[C---:B------:R-:W-:Y:S01]  /*20b0*/  SHF.L.U64.HI R4, R54.reuse, 0x1, R5 ;  /* 0x0000000136047819 */ /* 0x040fe20000010205 */
[----:B------:R-:W-:Y:S01]  /*20c0*/  IMAD.SHL.U32 R54, R54, 0x2, RZ ;  /* 0x0000000236367824 */ /* 0x000fe200078e00ff */
[----:B------:R-:W-:Y:S01]  /*20d0*/  IADD3 R19, PT, PT, R15, R18, RZ ;  /* 0x000000120f137210 */ /* 0x000fe20007ffe0ff */
[----:B------:R-:W-:Y:S01]  /*20e0*/  IMAD.WIDE.U32 R16, R6, UR16, R16 ;  /* 0x0000001006107c25 */ /* 0x000fe2000f8e0010 */
[----:B------:R-:W-:Y:S01]  /*20f0*/  MOV R18, R14 ;  /* 0x0000000e00127202 */ /* 0x000fe20000000f00 */
[----:B------:R-:W3:Y:S01]  /*2100*/  LDCU UR16, c[0x0][0x450] ;  /* 0x00008a00ff1077ac */ /* 0x000ee20008000800 */
[----:B------:R-:W-:Y:S01]  /*2110*/  IADD3 R14, P0, PT, R54, UR14, RZ ;  /* 0x0000000e360e7c10 */ /* 0x000fe2000ff1e0ff */
[----:B------:R-:W-:Y:S01]  /*2120*/  IMAD R91, R6, UR17, R91 ;  /* 0x00000011065b7c24 */ /* 0x000fe2000f8e025b */
[----:B------:R-:W-:Y:S01]  /*2130*/  LEA R90, P3, R16, UR8, 0x1 ;  /* 0x00000008105a7c11 */ /* 0x000fe2000f8608ff */
[----:B------:R-:W4:Y:S01]  /*2140*/  LDCU.U8 UR17, c[0x0][0x533] ;  /* 0x0000a660ff1177ac */ /* 0x000f220008000000 */
[----:B------:R-:W-:Y:S01]  /*2150*/  IADD3.X R15, PT, PT, R4, UR15, RZ, P0, !PT ;  /* 0x0000000f040f7c10 */ /* 0x000fe200087fe4ff */
[----:B------:R-:W-:Y:S01]  /*2160*/  IMAD.SHL.U32 R92, R92, 0x2, RZ ;  /* 0x000000025c5c7824 */ /* 0x000fe200078e00ff */
[----:B--2---:R-:W-:Y:S01]  /*2170*/  IADD3 R54, P0, PT, R54, UR10, RZ ;  /* 0x0000000a36367c10 */ /* 0x004fe2000ff1e0ff */
[----:B------:R-:W-:-:S02]  /*2180*/  IMAD R9, R9, R2, RZ ;  /* 0x0000000209097224 */ /* 0x000fc400078e02ff */
[----:B------:R-:W-:Y:S01]  /*2190*/  IMAD.SHL.U32 R98, R2, 0x80, RZ ;  /* 0x0000008002627824 */ /* 0x000fe200078e00ff */
[----:B------:R-:W-:Y:S01]  /*21a0*/  IADD3.X R55, PT, PT, R4, UR11, RZ, P0, !PT ;  /* 0x0000000b04377c10 */ /* 0x000fe200087fe4ff */
[C---:B------:R-:W-:Y:S01]  /*21b0*/  IMAD R9, R6.reuse, R3, R9 ;  /* 0x0000000306097224 */ /* 0x040fe200078e0209 */
[----:B------:R-:W-:Y:S01]  /*21c0*/  IADD3 R99, P0, PT, RZ, -UR21, RZ ;  /* 0x80000015ff637c10 */ /* 0x000fe2000ff1e0ff */
[----:B------:R-:W-:Y:S01]  /*21d0*/  IMAD.WIDE.U32 R6, R6, R2, R18 ;  /* 0x0000000206067225 */ /* 0x000fe200078e0012 */
[----:B------:R-:W-:Y:S02]  /*21e0*/  IADD3 R94, P1, PT, R92, UR14, RZ ;  /* 0x0000000e5c5e7c10 */ /* 0x000fe4000ff3e0ff */
[----:B------:R-:W-:Y:S01]  /*21f0*/  IADD3.X R96, PT, PT, RZ, ~UR19, RZ, P0, !PT ;  /* 0x80000013ff607c10 */ /* 0x000fe200087fe4ff */
[----:B------:R-:W-:Y:S01]  /*2200*/  IMAD.X R98, RZ, RZ, ~R98, P0 ;  /* 0x000000ffff627224 */ /* 0x000fe200000e0e62 */
[----:B------:R-:W-:Y:S01]  /*2210*/  IADD3.X R95, PT, PT, R93, UR15, RZ, P1, !PT ;  /* 0x0000000f5d5f7c10 */ /* 0x000fe20008ffe4ff */
[----:B------:R-:W-:Y:S01]  /*2220*/  IMAD.IADD R91, R17, 0x1, R91 ;  /* 0x00000001115b7824 */ /* 0x000fe200078e025b */
[----:B------:R-:W-:Y:S01]  /*2230*/  LEA R10, P2, R6, UR4, 0x1 ;  /* 0x00000004060a7c11 */ /* 0x000fe2000f8408ff */
[----:B------:R-:W-:Y:S01]  /*2240*/  IMAD.IADD R9, R7, 0x1, R9 ;  /* 0x0000000107097824 */ /* 0x000fe200078e0209 */
[----:B------:R-:W-:Y:S01]  /*2250*/  IADD3 R92, P1, PT, R92, UR10, RZ ;  /* 0x0000000a5c5c7c10 */ /* 0x000fe2000ff3e0ff */
[C---:B------:R-:W-:Y:S01]  /*2260*/  VIADD R84, R130.reuse, 0x10 ;  /* 0x0000001082547836 */ /* 0x040fe20000000000 */
[C---:B------:R-:W-:Y:S01]  /*2270*/  SHF.R.S64 R97, R99.reuse, 0x1f, R96 ;  /* 0x0000001f63617819 */ /* 0x040fe20000001060 */
[C---:B------:R-:W-:Y:S01]  /*2280*/  VIADD R82, R130.reuse, 0x30 ;  /* 0x0000003082527836 */ /* 0x040fe20000000000 */
[----:B------:R-:W-:Y:S01]  /*2290*/  SHF.R.S64 R99, R99, 0x1f, R98 ;  /* 0x0000001f63637819 */ /* 0x000fe20000001062 */
[C---:B------:R-:W-:Y:S01]  /*22a0*/  VIADD R124, R130.reuse, 0x50 ;  /* 0x00000050827c7836 */ /* 0x040fe20000000000 */
[----:B---3--:R-:W-:Y:S01]  /*22b0*/  MOV R17, UR16 ;  /* 0x0000001000117c02 */ /* 0x008fe20008000f00 */
[----:B------:R-:W-:Y:S01]  /*22c0*/  VIADD R120, R130, 0x70 ;  /* 0x0000007082787836 */ /* 0x000fe20000000000 */
[----:B------:R-:W-:Y:S01]  /*22d0*/  SHF.R.S32.HI R96, RZ, 0x1f, R96 ;  /* 0x0000001fff607819 */ /* 0x000fe20000011460 */
[C---:B------:R-:W-:Y:S01]  /*22e0*/  IMAD R111, R53.reuse, -0x80, R76 ;  /* 0xffffff80356f7824 */ /* 0x040fe200078e024c */
[----:B------:R-:W-:Y:S01]  /*22f0*/  SHF.R.S32.HI R98, RZ, 0x1f, R98 ;  /* 0x0000001fff627819 */ /* 0x000fe20000011462 */
[----:B------:R-:W-:Y:S01]  /*2300*/  IMAD R109, R53, -0x80, R68 ;  /* 0xffffff80356d7824 */ /* 0x000fe200078e0244 */
[----:B------:R-:W-:Y:S01]  /*2310*/  LEA.HI.X R91, R16, UR9, R91, 0x1, P3 ;  /* 0x00000009105b7c11 */ /* 0x000fe200098f0c5b */
[----:B------:R-:W-:Y:S01]  /*2320*/  IMAD.MOV.U32 R110, RZ, RZ, R53 ;  /* 0x000000ffff6e7224 */ /* 0x000fe200078e0035 */
[----:B------:R-:W-:Y:S01]  /*2330*/  LEA.HI.X R9, R6, UR5, R9, 0x1, P2 ;  /* 0x0000000506097c11 */ /* 0x000fe200090f0c09 */
[----:B------:R-:W2:Y:S01]  /*2340*/  LDCU.64 UR4, c[0x0][0x3b8] ;  /* 0x00007700ff0477ac */ /* 0x000ea20008000a00 */
[----:B------:R-:W-:Y:S01]  /*2350*/  IADD3.X R93, PT, PT, R93, UR11, RZ, P1, !PT ;  /* 0x0000000b5d5d7c10 */ /* 0x000fe20008ffe4ff */
[----:B------:R-:W3:Y:S01]  /*2360*/  LDCU.64 UR14, c[0x0][0x3c0] ;  /* 0x00007800ff0e77ac */ /* 0x000ee20008000a00 */
[----:B------:R-:W1:Y:S01]  /*2370*/  LDCU.128 UR8, c[0x0][0x3a0] ;  /* 0x00007400ff0877ac */ /* 0x000e620008000c00 */
[----:B----4-:R-:W-:-:S11]  /*2380*/  UISETP.NE.AND UP0, UPT, UR17, URZ, UPT ;  /* 0x000000ff1100728c */ /* 0x010fd6000bf05270 */
.L_x_5877:
[----:B------:R-:W-:Y:S01]  /*2390*/  VIADD R109, R109, 0x80 ;  /* 0x000000806d6d7836 */ /* 0x000fe20000000000 */
[----:B------:R-:W-:Y:S01]  /*23a0*/  LEA R18, P1, R73, R86, 0x1 ;  /* 0x0000005649127211 */ /* 0x000fe200078208ff */
[----:B------:R-:W-:Y:S01]  /*23b0*/  VIADD R111, R111, 0x80 ;  /* 0x000000806f6f7836 */ /* 0x000fe20000000000 */
[----:B------:R-:W-:Y:S01]  /*23c0*/  LOP3.LUT R65, R65, 0xfffffffb, RZ, 0xc0, !PT ;  /* 0xfffffffb41417812 */ /* 0x000fe200078ec0ff */
[----:B------:R-:W-:Y:S01]  /*23d0*/  VIADD R110, R110, 0xffffffff ;  /* 0xffffffff6e6e7836 */ /* 0x000fe20000000000 */
[C---:B------:R-:W-:Y:S01]  /*23e0*/  ISETP.GE.AND P0, PT, R130.reuse, R109, PT ;  /* 0x0000006d8200720c */ /* 0x040fe20003f06270 */
[----:B------:R-:W-:Y:S01]  /*23f0*/  BSSY.RECONVERGENT B1, `(.L_x_5840) ;  /* 0x000056e000017945 */ /* 0x000fe20003800200 */
[----:B------:R-:W-:Y:S01]  /*2400*/  LEA.HI.X R19, R73, R87, R72, 0x1, P1 ;  /* 0x0000005749137211 */ /* 0x000fe200008f0c48 */
[----:B------:R-:W-:Y:S01]  /*2410*/  IMAD.MOV.U32 R128, RZ, RZ, R112 ;  /* 0x000000ffff807224 */ /* 0x000fe200078e0070 */
[----:B------:R-:W-:Y:S01]  /*2420*/  ISETP.GE.AND P2, PT, R130, R111, !P0 ;  /* 0x0000006f8200720c */ /* 0x000fe20004746270 */
[----:B------:R-:W-:Y:S01]  /*2430*/  VIADD R112, R112, 0xffffff80 ;  /* 0xffffff8070707836 */ /* 0x000fe20000000000 */
[C---:B------:R-:W-:Y:S02]  /*2440*/  ISETP.GE.AND P0, PT, R84.reuse, R109, PT ;  /* 0x0000006d5400720c */ /* 0x040fe40003f06270 */
[----:B------:R-:W-:Y:S02]  /*2450*/  P2R R0, PR, RZ, 0x4 ;  /* 0x00000004ff007803 */ /* 0x000fe40000000000 */
[----:B------:R-:W-:Y:S02]  /*2460*/  ISETP.LT.OR P3, PT, R84, R111, P0 ;  /* 0x0000006f5400720c */ /* 0x000fe40000761670 */
[----:B------:R-:W-:Y:S04]  /*2470*/  IADD3 R28, P0, PT, R90, UR18, RZ ;  /* 0x000000125a1c7c10 */ /* 0x000fe8000ff1e0ff */
[----:B------:R-:W-:Y:S01]  /*2480*/  IADD3.X R29, PT, PT, R91, UR20, RZ, P0, !PT ;  /* 0x000000145b1d7c10 */ /* 0x000fe200087fe4ff */
[----:B----4-:R-:W4:Y:S01]  /*2490*/  @P2 LDG.E.128 R4, desc[UR6][R90.64] ;  /* 0x000000065a042981 */ /* 0x010f22000c1e1d00 */
[C---:B------:R-:W-:Y:S04]  /*24a0*/  ISETP.GE.AND P0, PT, R83.reuse, R109, PT ;  /* 0x0000006d5300720c */ /* 0x040fe80003f06270 */
[----:B------:R-:W-:Y:S02]  /*24b0*/  ISETP.LT.OR P5, PT, R83, R111, P0 ;  /* 0x0000006f5300720c */ /* 0x000fe400007a1670 */
[----:B------:R-:W-:Y:S04]  /*24c0*/  @P3 LOP3.LUT R65, R65, 0x4, RZ, 0xfc, !PT ;  /* 0x0000000441413812 */ /* 0x000fe800078efcff */
[----:B------:R-:W-:Y:S07]  /*24d0*/  LOP3.LUT R65, R65, 0xfffffffe, RZ, 0xc0, !PT ;  /* 0xfffffffe41417812 */ /* 0x000fee00078ec0ff */
[----:B------:R-:W-:Y:S04]  /*24e0*/  @!P5 IADD3 R20, P0, PT, R28, UR18, RZ ;  /* 0x000000121c14dc10 */ /* 0x000fe8000ff1e0ff */
[----:B------:R-:W-:Y:S02]  /*24f0*/  @!P5 IADD3.X R21, PT, PT, R29, UR20, RZ, P0, !PT ;  /* 0x000000141d15dc10 */ /* 0x000fe400087fe4ff */
[C---:B------:R-:W-:Y:S04]  /*2500*/  ISETP.GE.AND P0, PT, R82.reuse, R109, PT ;  /* 0x0000006d5200720c */ /* 0x040fe80003f06270 */
[----:B------:R-:W-:Y:S11]  /*2510*/  ISETP.GE.AND P6, PT, R82, R111, !P0 ;  /* 0x0000006f5200720c */ /* 0x000ff600047c6270 */
[----:B------:R-:W-:Y:S02]  /*2520*/  @!UPT UIADD3 URZ, UPT, UPT, URZ, URZ, URZ ;  /* 0x000000fffffff290 */ /* 0x000fe4000fffe0ff */
[----:B------:R-:W5:Y:S01]  /*2530*/  @P6 LDC.64 R2, c[0x0][0x4b0] ;  /* 0x00012c00ff026b82 */ /* 0x000f620000000a00 */
[----:B----4-:R4:W-:Y:S06]  /*2540*/  @P2 STG.E.128 desc[UR6][R86.64], R4 ;  /* 0x0000000456002986 */ /* 0x0109ec000c101d06 */
[----:B------:R-:W2:Y:S01]  /*2550*/  @!P3 LDG.E.128 R24, desc[UR6][R28.64] ;  /* 0x000000061c18b981 */ /* 0x000ea2000c1e1d00 */
[----:B----4-:R-:W4:Y:S01]  /*2560*/  @!P5 LDC.64 R4, c[0x0][0x3c0] ;  /* 0x0000f000ff04db82 */ /* 0x010f220000000a00 */
[C---:B-----5:R-:W-:Y:S04]  /*2570*/  @P6 LEA R6, P0, R2.reuse, R28, 0x6 ;  /* 0x0000001c02066211 */ /* 0x060fe800078030ff */
[----:B------:R-:W-:Y:S02]  /*2580*/  @P6 LEA.HI.X R7, R2, R29, R3, 0x6, P0 ;  /* 0x0000001d02076211 */ /* 0x000fe400000f3403 */
[----:B------:R-:W-:Y:S02]  /*2590*/  ISETP.GE.AND P0, PT, R126, R109, PT ;  /* 0x0000006d7e00720c */ /* 0x000fe40003f06270 */
[CC--:B----4-:R-:W-:Y:S04]  /*25a0*/  @!P5 LEA R30, P1, R4.reuse, R18.reuse, 0x5 ;  /* 0x00000012041ed211 */ /* 0x0d0fe800078228ff */
[----:B------:R-:W-:Y:S02]  /*25b0*/  @!P5 LEA.HI.X R31, R4, R19, R5, 0x5, P1 ;  /* 0x00000013041fd211 */ /* 0x000fe400008f2c05 */
[----:B------:R-:W4:Y:S01]  /*25c0*/  @P6 LDC.64 R4, c[0x0][0x3c0] ;  /* 0x0000f000ff046b82 */ /* 0x000f220000000a00 */
[----:B--2---:R2:W-:Y:S01]  /*25d0*/  @!P3 STG.E.128 desc[UR6][R18.64], R24 ;  /* 0x000000181200b986 */ /* 0x0045e2000c101d06 */
[----:B------:R-:W-:Y:S02]  /*25e0*/  ISETP.LT.OR P3, PT, R126, R111, P0 ;  /* 0x0000006f7e00720c */ /* 0x000fe40000761670 */
[C---:B----4-:R-:W-:Y:S03]  /*25f0*/  @P6 LEA R34, P0, R4.reuse, R18, 0x6 ;  /* 0x0000001204226211 */ /* 0x050fe600078030ff */
[----:B------:R-:W4:Y:S01]  /*2600*/  @!P5 LDG.E.128 R20, desc[UR6][R20.64] ;  /* 0x000000061414d981 */ /* 0x000f22000c1e1d00 */
[----:B------:R-:W-:Y:S02]  /*2610*/  @P6 LEA.HI.X R35, R4, R19, R5, 0x6, P0 ;  /* 0x0000001304236211 */ /* 0x000fe400000f3405 */
[C---:B------:R-:W-:Y:S04]  /*2620*/  ISETP.GE.AND P0, PT, R124.reuse, R109, PT ;  /* 0x0000006d7c00720c */ /* 0x040fe80003f06270 */
[----:B------:R-:W-:Y:S01]  /*2630*/  ISETP.GE.AND P2, PT, R124, R111, !P0 ;  /* 0x0000006f7c00720c */ /* 0x000fe20004746270 */
[----:B------:R-:W5:Y:S08]  /*2640*/  @!P3 LDC.64 R2, c[0x0][0x4b0] ;  /* 0x00012c00ff02bb82 */ /* 0x000f700000000a00 */
[----:B------:R-:W3:Y:S04]  /*2650*/  @!P3 LDC.64 R4, c[0x0][0x3c0] ;  /* 0x0000f000ff04bb82 */ /* 0x000ee80000000a00 */
[----:B------:R-:W-:Y:S04]  /*2660*/  @P2 LOP3.LUT R65, R65, 0x1, RZ, 0xfc, !PT ;  /* 0x0000000141412812 */ /* 0x000fe800078efcff */
[----:B------:R-:W-:Y:S01]  /*2670*/  LOP3.LUT R65, R65, 0xfffffffd, RZ, 0xc0, !PT ;  /* 0xfffffffd41417812 */ /* 0x000fe200078ec0ff */
[----:B-----5:R-:W-:Y:S04]  /*2680*/  @!P3 IMAD.WIDE.U32 R32, R2, 0x60, R28 ;  /* 0x000000600220b825 */ /* 0x020fe800078e001c */
[----:B------:R-:W-:Y:S04]  /*2690*/  @!P3 IMAD R3, R3, 0x60, RZ ;  /* 0x000000600303b824 */ /* 0x000fe800078e02ff */
[----:B------:R-:W-:Y:S02]  /*26a0*/  @!P3 IMAD.IADD R33, R33, 0x1, R3 ;  /* 0x000000012121b824 */ /* 0x000fe400078e0203 */
[----:B------:R-:W5:Y:S01]  /*26b0*/  @P2 LDC.64 R2, c[0x0][0x4b0] ;  /* 0x00012c00ff022b82 */ /* 0x000f620000000a00 */
[----:B---3--:R-:W-:Y:S01]  /*26c0*/  @!P3 IMAD R5, R5, 0x60, RZ ;  /* 0x000000600505b824 */ /* 0x008fe200078e02ff */
[----:B----4-:R5:W-:Y:S06]  /*26d0*/  @!P5 STG.E.128 desc[UR6][R30.64], R20 ;  /* 0x000000141e00d986 */ /* 0x010bec000c101d06 */
[----:B--2---:R2:W3:Y:S02]  /*26e0*/  @P6 LDG.E.128 R24, desc[UR6][R6.64] ;  /* 0x0000000606186981 */ /* 0x0044e4000c1e1d00 */
[----:B--2---:R-:W-:Y:S01]  /*26f0*/  @!P3 IMAD.WIDE.U32 R6, R4, 0x60, R18 ;  /* 0x000000600406b825 */ /* 0x004fe200078e0012 */
[C---:B-----5:R-:W-:Y:S03]  /*2700*/  @P2 LEA R30, P0, R2.reuse, R28, 0x7 ;  /* 0x0000001c021e2211 */ /* 0x060fe600078038ff */
[----:B------:R-:W-:Y:S01]  /*2710*/  @!P3 IMAD.IADD R7, R7, 0x1, R5 ;  /* 0x000000010707b824 */ /* 0x000fe200078e0205 */
[----:B------:R-:W-:Y:S02]  /*2720*/  @P2 LEA.HI.X R31, R2, R29, R3, 0x7, P0 ;  /* 0x0000001d021f2211 */ /* 0x000fe400000f3c03 */
[----:B------:R-:W2:Y:S01]  /*2730*/  @P2 LDC.64 R2, c[0x0][0x3c0] ;  /* 0x0000f000ff022b82 */ /* 0x000ea20000000a00 */
[----:B---3--:R3:W-:Y:S06]  /*2740*/  @P6 STG.E.128 desc[UR6][R34.64], R24 ;  /* 0x0000001822006986 */ /* 0x0087ec000c101d06 */
[----:B------:R-:W4:Y:S06]  /*2750*/  @!P3 LDG.E.128 R20, desc[UR6][R32.64] ;  /* 0x000000062014b981 */ /* 0x000f2c000c1e1d00 */
[----:B----4-:R2:W-:Y:S06]  /*2760*/  @!P3 STG.E.128 desc[UR6][R6.64], R20 ;  /* 0x000000140600b986 */ /* 0x0105ec000c101d06 */
[----:B---3--:R-:W3:Y:S01]  /*2770*/  @P2 LDG.E.128 R24, desc[UR6][R30.64] ;  /* 0x000000061e182981 */ /* 0x008ee2000c1e1d00 */
[C---:B--2---:R-:W-:Y:S04]  /*2780*/  @P2 LEA R6, P0, R2.reuse, R18, 0x7 ;  /* 0x0000001202062211 */ /* 0x044fe800078038ff */
[----:B------:R-:W-:Y:S02]  /*2790*/  @P2 LEA.HI.X R7, R2, R19, R3, 0x7, P0 ;  /* 0x0000001302072211 */ /* 0x000fe400000f3c03 */
[C---:B------:R-:W-:Y:S04]  /*27a0*/  ISETP.GE.AND P0, PT, R122.reuse, R109, PT ;  /* 0x0000006d7a00720c */ /* 0x040fe80003f06270 */
[----:B------:R-:W-:Y:S02]  /*27b0*/  ISETP.GE.AND P4, PT, R122, R111, !P0 ;  /* 0x0000006f7a00720c */ /* 0x000fe40004786270 */
[C---:B------:R-:W-:Y:S04]  /*27c0*/  ISETP.GE.AND P0, PT, R120.reuse, R109, PT ;  /* 0x0000006d7800720c */ /* 0x040fe80003f06270 */
[----:B------:R-:W-:Y:S02]  /*27d0*/  ISETP.GE.AND P1, PT, R120, R111, !P0 ;  /* 0x0000006f7800720c */ /* 0x000fe40004726270 */
[----:B------:R-:W-:Y:S05]  /*27e0*/  ISETP.NE.AND P0, PT, R17, RZ, PT ;  /* 0x000000ff1100720c */ /* 0x000fea0003f05270 */
[----:B------:R-:W2:Y:S06]  /*27f0*/  @P4 LDC.64 R2, c[0x0][0x4b0] ;  /* 0x00012c00ff024b82 */ /* 0x000eac0000000a00 */
[----:B------:R-:W-:Y:S04]  /*2800*/  @P1 LOP3.LUT R65, R65, 0x2, RZ, 0xfc, !PT ;  /* 0x0000000241411812 */ /* 0x000fe800078efcff */
[----:B------:R-:W-:Y:S01]  /*2810*/  LOP3.LUT R65, R65, 0xfffffff7, RZ, 0xc0, !PT ;  /* 0xfffffff741417812 */ /* 0x000fe200078ec0ff */
[----:B--2---:R-:W-:Y:S02]  /*2820*/  @P4 IMAD R3, R3, 0xa0, RZ ;  /* 0x000000a003034824 */ /* 0x004fe400078e02ff */
[----:B------:R-:W-:Y:S04]  /*2830*/  @P4 IMAD.WIDE.U32 R4, R2, 0xa0, R28 ;  /* 0x000000a002044825 */ /* 0x000fe800078e001c */
[----:B------:R-:W-:Y:S02]  /*2840*/  @P4 IMAD.IADD R5, R5, 0x1, R3 ;  /* 0x0000000105054824 */ /* 0x000fe400078e0203 */
[----:B------:R-:W2:Y:S02]  /*2850*/  @P1 LDC.64 R2, c[0x0][0x4b0] ;  /* 0x00012c00ff021b82 */ /* 0x000ea40000000a00 */
[----:B--2---:R-:W-:Y:S01]  /*2860*/  @P1 IMAD R3, R3, 0xc0, RZ ;  /* 0x000000c003031824 */ /* 0x004fe200078e02ff */
[----:B---3--:R2:W-:Y:S01]  /*2870*/  @P2 STG.E.128 desc[UR6][R6.64], R24 ;  /* 0x0000001806002986 */ /* 0x0085e2000c101d06 */
[----:B------:R-:W-:Y:S05]  /*2880*/  ISETP.GT.AND P2, PT, R110, R85, PT ;  /* 0x000000556e00720c */ /* 0x000fea0003f44270 */
[----:B------:R3:W4:Y:S08]  /*2890*/  @P4 LDG.E.128 R20, desc[UR6][R4.64] ;  /* 0x0000000604144981 */ /* 0x000730000c1e1d00 */
[----:B------:R-:W-:Y:S02]  /*28a0*/  @P2 LOP3.LUT R65, R65, 0x8, RZ, 0xfc, !PT ;  /* 0x0000000841412812 */ /* 0x000fe400078efcff */
[----:B------:R-:W-:Y:S01]  /*28b0*/  ISETP.NE.AND P2, PT, R0, RZ, PT ;  /* 0x000000ff0000720c */ /* 0x000fe20003f45270 */
[----:B---3--:R-:W3:Y:S02]  /*28c0*/  @P4 LDC.64 R4, c[0x0][0x3c0] ;  /* 0x0000f000ff044b82 */ /* 0x008ee40000000a00 */
[----:B---3--:R-:W-:Y:S02]  /*28d0*/  @P4 IMAD R5, R5, 0xa0, RZ ;  /* 0x000000a005054824 */ /* 0x008fe400078e02ff */
[----:B------:R-:W-:Y:S04]  /*28e0*/  @P4 IMAD.WIDE.U32 R30, R4, 0xa0, R18 ;  /* 0x000000a0041e4825 */ /* 0x000fe800078e0012 */
[----:B------:R-:W-:Y:S04]  /*28f0*/  @P1 IMAD.WIDE.U32 R28, R2, 0xc0, R28 ;  /* 0x000000c0021c1825 */ /* 0x000fe800078e001c */
[----:B------:R-:W-:Y:S02]  /*2900*/  @P4 IMAD.IADD R31, R31, 0x1, R5 ;  /* 0x000000011f1f4824 */ /* 0x000fe400078e0205 */
[----:B------:R-:W-:Y:S02]  /*2910*/  @P1 IMAD.IADD R29, R29, 0x1, R3 ;  /* 0x000000011d1d1824 */ /* 0x000fe400078e0203 */
[----:B------:R-:W3:Y:S02]  /*2920*/  @P1 LDC.64 R2, c[0x0][0x3c0] ;  /* 0x0000f000ff021b82 */ /* 0x000ee40000000a00 */
[----:B---3--:R-:W-:Y:S04]  /*2930*/  @P1 IMAD.WIDE.U32 R18, R2, 0xc0, R18 ;  /* 0x000000c002121825 */ /* 0x008fe800078e0012 */
[----:B------:R-:W-:Y:S04]  /*2940*/  @P1 IMAD R3, R3, 0xc0, RZ ;  /* 0x000000c003031824 */ /* 0x000fe800078e02ff */
[----:B------:R-:W-:Y:S01]  /*2950*/  @P1 IMAD.IADD R19, R19, 0x1, R3 ;  /* 0x0000000113131824 */ /* 0x000fe200078e0203 */
[----:B----4-:R3:W-:Y:S06]  /*2960*/  @P4 STG.E.128 desc[UR6][R30.64], R20 ;  /* 0x000000141e004986 */ /* 0x0107ec000c101d06 */
[----:B--2---:R-:W2:Y:S06]  /*2970*/  @P1 LDG.E.128 R4, desc[UR6][R28.64] ;  /* 0x000000061c041981 */ /* 0x004eac000c1e1d00 */
[----:B--2---:R3:W-:Y:S01]  /*2980*/  @P1 STG.E.128 desc[UR6][R18.64], R4 ;  /* 0x0000000412001986 */ /* 0x0047e2000c101d06 */
[----:B------:R-:W-:Y:S05]  /*2990*/  @P0 BRA `(.L_x_5841) ;  /* 0x0000000400100947 */ /* 0x000fea0003800000 */
[----:B------:R-:W2:Y:S01]  /*29a0*/  @!P5 LDC.64 R2, c[0x0][0x4a8] ;  /* 0x00012a00ff02db82 */ /* 0x000ea20000000a00 */
[----:B------:R-:W-:Y:S01]  /*29b0*/  @P2 IMAD.MOV.U32 R8, RZ, RZ, R10 ;  /* 0x000000ffff082224 */ /* 0x000fe200078e000a */
[C---:B------:R-:W-:Y:S01]  /*29c0*/  LEA R32, P0, R101.reuse, R10, 0x1 ;  /* 0x0000000a65207211 */ /* 0x040fe200078008ff */
[----:B------:R-:W-:Y:S03]  /*29d0*/  IMAD.MOV.U32 R17, RZ, RZ, RZ ;  /* 0x000000ffff117224 */ /* 0x000fe600078e00ff */
[----:B---3--:R-:W3:Y:S01]  /*29e0*/  @P2 LDG.E.128 R4, desc[UR6][R8.64] ;  /* 0x0000000608042981 */ /* 0x008ee2000c1e1d00 */
[----:B------:R-:W-:Y:S02]  /*29f0*/  LEA.HI.X R33, R101, R9, R100, 0x1, P0 ;  /* 0x0000000965217211 */ /* 0x000fe400000f0c64 */
[C---:B------:R-:W-:Y:S04]  /*2a00*/  LEA R18, P0, R71.reuse, R88, 0x1 ;  /* 0x0000005847127211 */ /* 0x040fe800078008ff */
[----:B------:R-:W-:Y:S01]  /*2a10*/  LEA.HI.X R19, R71, R89, R70, 0x1, P0 ;  /* 0x0000005947137211 */ /* 0x000fe200000f0c46 */
[----:B---3--:R3:W-:Y:S01]  /*2a20*/  @P2 STG.E.128 desc[UR6][R88.64], R4 ;  /* 0x0000000458002986 */ /* 0x0087e2000c101d06 */
[C---:B--2---:R-:W-:Y:S02]  /*2a30*/  @!P5 LEA R36, P0, R2.reuse, R32, 0x5 ;  /* 0x000000200224d211 */ /* 0x044fe400078028ff */
[C---:B------:R-:W-:Y:S02]  /*2a40*/  LOP3.LUT P2, RZ, R65.reuse, 0x1, RZ, 0xc0, !PT ;  /* 0x0000000141ff7812 */ /* 0x040fe4000784c0ff */
[----:B------:R-:W-:Y:S02]  /*2a50*/  @!P5 LEA.HI.X R37, R2, R33, R3, 0x5, P0 ;  /* 0x000000210225d211 */ /* 0x000fe400000f2c03 */
[----:B------:R-:W2:Y:S02]  /*2a60*/  @!P5 LDC.64 R2, c[0x0][0x3b8] ;  /* 0x0000ee00ff02db82 */ /* 0x000ea40000000a00 */
[C---:B--2---:R-:W-:Y:S06]  /*2a70*/  @!P5 LEA R34, P0, R2.reuse, R18, 0x5 ;  /* 0x000000120222d211 */ /* 0x044fec00078028ff */
[----:B---3--:R-:W2:Y:S01]  /*2a80*/  @P6 LDC.64 R4, c[0x0][0x3b8] ;  /* 0x0000ee00ff046b82 */ /* 0x008ea20000000a00 */
[----:B------:R-:W-:Y:S02]  /*2a90*/  @!P5 LEA.HI.X R35, R2, R19, R3, 0x5, P0 ;  /* 0x000000130223d211 */ /* 0x000fe400000f2c03 */
[----:B------:R-:W-:Y:S05]  /*2aa0*/  LOP3.LUT P0, RZ, R65, 0x4, RZ, 0xc0, !PT ;  /* 0x0000000441ff7812 */ /* 0x000fea000780c0ff */
[----:B------:R-:W3:Y:S08]  /*2ab0*/  @P6 LDC.64 R2, c[0x0][0x4a8] ;  /* 0x00012a00ff026b82 */ /* 0x000ef00000000a00 */
[----:B------:R-:W4:Y:S05]  /*2ac0*/  @!P0 LDG.E.128 R28, desc[UR6][R32.64] ;  /* 0x00000006201c8981 */ /* 0x000f2a000c1e1d00 */
[----:B----4-:R2:W-:Y:S01]  /*2ad0*/  @!P0 STG.E.128 desc[UR6][R18.64], R28 ;  /* 0x0000001c12008986 */ /* 0x0105e2000c101d06 */
[C---:B---3--:R-:W-:Y:S04]  /*2ae0*/  @P6 LEA R20, P0, R2.reuse, R32, 0x6 ;  /* 0x0000002002146211 */ /* 0x048fe800078030ff */
[----:B------:R-:W3:Y:S01]  /*2af0*/  @!P5 LDG.E.128 R24, desc[UR6][R36.64] ;  /* 0x000000062418d981 */ /* 0x000ee2000c1e1d00 */
[----:B------:R-:W-:Y:S02]  /*2b00*/  @P6 LEA.HI.X R21, R2, R33, R3, 0x6, P0 ;  /* 0x0000002102156211 */ /* 0x000fe400000f3403 */
[----:B------:R-:W4:Y:S02]  /*2b10*/  @!P3 LDC.64 R2, c[0x0][0x4a8] ;  /* 0x00012a00ff02bb82 */ /* 0x000f240000000a00 */
[----:B----4-:R-:W-:Y:S01]  /*2b20*/  @!P3 IMAD R3, R3, 0x60, RZ ;  /* 0x000000600303b824 */ /* 0x010fe200078e02ff */
[----:B--2---:R-:W-:Y:S01]  /*2b30*/  @P6 LEA R28, P0, R4, R18, 0x6 ;  /* 0x00000012041c6211 */ /* 0x004fe200078030ff */
[----:B------:R-:W-:Y:S03]  /*2b40*/  @!P3 IMAD.WIDE.U32 R6, R2, 0x60, R32 ;  /* 0x000000600206b825 */ /* 0x000fe600078e0020 */
[----:B------:R-:W-:Y:S01]  /*2b50*/  @P6 LEA.HI.X R29, R4, R19, R5, 0x6, P0 ;  /* 0x00000013041d6211 */ /* 0x000fe200000f3405 */
[----:B------:R-:W-:Y:S01]  /*2b60*/  @!P3 IMAD.IADD R7, R7, 0x1, R3 ;  /* 0x000000010707b824 */ /* 0x000fe200078e0203 */
[----:B------:R-:W2:Y:S08]  /*2b70*/  @!P3 LDC.64 R4, c[0x0][0x3b8] ;  /* 0x0000ee00ff04bb82 */ /* 0x000eb00000000a00 */
[----:B------:R-:W4:Y:S01]  /*2b80*/  @P2 LDC.64 R2, c[0x0][0x4a8] ;  /* 0x00012a00ff022b82 */ /* 0x000f220000000a00 */
[----:B--2---:R-:W-:Y:S01]  /*2b90*/  @!P3 IMAD R5, R5, 0x60, RZ ;  /* 0x000000600505b824 */ /* 0x004fe200078e02ff */
[C---:B----4-:R-:W-:Y:S04]  /*2ba0*/  @P2 LEA R30, P0, R2.reuse, R32, 0x7 ;  /* 0x00000020021e2211 */ /* 0x050fe800078038ff */
[----:B------:R-:W-:Y:S02]  /*2bb0*/  @P2 LEA.HI.X R31, R2, R33, R3, 0x7, P0 ;  /* 0x00000021021f2211 */ /* 0x000fe400000f3c03 */
[----:B------:R-:W2:Y:S02]  /*2bc0*/  @P4 LDC.64 R2, c[0x0][0x4a8] ;  /* 0x00012a00ff024b82 */ /* 0x000ea40000000a00 */
[----:B--2---:R-:W-:Y:S01]  /*2bd0*/  @P4 IMAD R3, R3, 0xa0, RZ ;  /* 0x000000a003034824 */ /* 0x004fe200078e02ff */
[----:B---3--:R2:W-:Y:S05]  /*2be0*/  @!P5 STG.E.128 desc[UR6][R34.64], R24 ;  /* 0x000000182200d986 */ /* 0x0085ea000c101d06 */
[----:B------:R-:W3:Y:S05]  /*2bf0*/  @P6 LDG.E.128 R20, desc[UR6][R20.64] ;  /* 0x0000000614146981 */ /* 0x000eea000c1e1d00 */
[----:B---3--:R3:W-:Y:S05]  /*2c00*/  @P6 STG.E.128 desc[UR6][R28.64], R20 ;  /* 0x000000141c006986 */ /* 0x0087ea000c101d06 */
[----:B--2---:R2:W4:Y:S02]  /*2c10*/  @!P3 LDG.E.128 R24, desc[UR6][R6.64] ;  /* 0x000000060618b981 */ /* 0x004524000c1e1d00 */
[----:B--2---:R-:W-:Y:S04]  /*2c20*/  @!P3 IMAD.WIDE.U32 R6, R4, 0x60, R18 ;  /* 0x000000600406b825 */ /* 0x004fe800078e0012 */
[----:B------:R-:W-:Y:S02]  /*2c30*/  @!P3 IMAD.IADD R7, R7, 0x1, R5 ;  /* 0x000000010707b824 */ /* 0x000fe400078e0205 */
[----:B------:R-:W3:Y:S02]  /*2c40*/  @P2 LDC.64 R4, c[0x0][0x3b8] ;  /* 0x0000ee00ff042b82 */ /* 0x000ee40000000a00 */
[C---:B---3--:R-:W-:Y:S04]  /*2c50*/  @P2 LEA R28, P0, R4.reuse, R18, 0x7 ;  /* 0x00000012041c2211 */ /* 0x048fe800078038ff */
[----:B------:R-:W-:Y:S01]  /*2c60*/  @P2 LEA.HI.X R29, R4, R19, R5, 0x7, P0 ;  /* 0x00000013041d2211 */ /* 0x000fe200000f3c05 */
[----:B----4-:R2:W-:Y:S05]  /*2c70*/  @!P3 STG.E.128 desc[UR6][R6.64], R24 ;  /* 0x000000180600b986 */ /* 0x0105ea000c101d06 */
[----:B------:R-:W3:Y:S01]  /*2c80*/  @P2 LDG.E.128 R20, desc[UR6][R30.64] ;  /* 0x000000061e142981 */ /* 0x000ee2000c1e1d00 */
[----:B--2---:R-:W-:Y:S04]  /*2c90*/  @P4 IMAD.WIDE.U32 R6, R2, 0xa0, R32 ;  /* 0x000000a002064825 */ /* 0x004fe800078e0020 */
[----:B------:R-:W-:Y:S02]  /*2ca0*/  @P4 IMAD.IADD R7, R7, 0x1, R3 ;  /* 0x0000000107074824 */ /* 0x000fe400078e0203 */
[----:B------:R-:W2:Y:S02]  /*2cb0*/  @P4 LDC.64 R2, c[0x0][0x3b8] ;  /* 0x0000ee00ff024b82 */ /* 0x000ea40000000a00 */
[----:B--2---:R-:W-:Y:S04]  /*2cc0*/  @P4 IMAD.WIDE.U32 R24, R2, 0xa0, R18 ;  /* 0x000000a002184825 */ /* 0x004fe800078e0012 */
[----:B------:R-:W-:Y:S04]  /*2cd0*/  @P4 IMAD R3, R3, 0xa0, RZ ;  /* 0x000000a003034824 */ /* 0x000fe800078e02ff */
[----:B------:R-:W-:Y:S01]  /*2ce0*/  @P4 IMAD.IADD R25, R25, 0x1, R3 ;  /* 0x0000000119194824 */ /* 0x000fe200078e0203 */
[----:B---3--:R2:W-:Y:S05]  /*2cf0*/  @P2 STG.E.128 desc[UR6][R28.64], R20 ;  /* 0x000000141c002986 */ /* 0x0085ea000c101d06 */
[----:B------:R-:W3:Y:S05]  /*2d00*/  @P4 LDG.E.128 R4, desc[UR6][R6.64] ;  /* 0x0000000606044981 */ /* 0x000eea000c1e1d00 */
[----:B---3--:R2:W-:Y:S01]  /*2d10*/  @P4 STG.E.128 desc[UR6][R24.64], R4 ;  /* 0x0000000418004986 */ /* 0x0085e2000c101d06 */
[----:B------:R-:W-:Y:S05]  /*2d20*/  @!P1 BRA `(.L_x_5842) ;  /* 0x0000004c00689947 */ /* 0x000fea0003800000 */
        /* <DEDUP_REMOVED lines=11> */
.L_x_5841:
[----:B------:R-:W-:Y:S05]  /*2de0*/  BRA.U !UP0, `(.L_x_5843) ;  /* 0x0000001d08587547 */ /* 0x000fea000b800000 */
[----:B------:R-:W-:Y:S01]  /*2df0*/  LEA R42, P0, R101, R10, 0x1 ;  /* 0x0000000a652a7211 */ /* 0x000fe200078008ff */
[----:B------:R-:W2:Y:S01]  /*2e00*/  LDC R38, c[0x0][0x450] ;  /* 0x00011400ff267b82 */ /* 0x000ea20000000800 */
[C---:B------:R-:W-:Y:S01]  /*2e10*/  SHF.L.U64.HI R3, R119.reuse, 0x1, R108 ;  /* 0x0000000177037819 */ /* 0x040fe2000001026c */
[----:B---3--:R-:W-:Y:S01]  /*2e20*/  IMAD.SHL.U32 R5, R119, 0x2, RZ ;  /* 0x0000000277057824 */ /* 0x008fe200078e00ff */
        /* <DEDUP_REMOVED lines=55> */
.L_x_5845:
[----:B-1----:R-:W-:Y:S05]  /*31a0*/  BSYNC.RECONVERGENT B0 ;  /* 0x0000000000007941 */ /* 0x002fea0003800200 */
.L_x_5844:
[----:B------:R-:W-:Y:S01]  /*31b0*/  LOP3.LUT P0, RZ, R65, 0x4, RZ, 0xc0, !PT ;  /* 0x0000000441ff7812 */ /* 0x000fe2000780c0ff */
[----:B------:R-:W-:Y:S11]  /*31c0*/  BSSY.RECONVERGENT B0, `(.L_x_5846) ;  /* 0x0000031000007945 */ /* 0x000ff60003800200 */
[----:B------:R-:W-:Y:S01]  /*31d0*/  @!UPT UIADD3 URZ, UPT, UPT, URZ, URZ, URZ ;  /* 0x000000fffffff290 */ /* 0x000fe2000fffe0ff */
[----:B------:R-:W-:Y:S05]  /*31e0*/  @P0 BRA `(.L_x_5847) ;  /* 0x0000000000b80947 */ /* 0x000fea0003800000 */
[----:B------:R-:W-:Y:S01]  /*31f0*/  ISETP.GE.AND P0, PT, R12, R17, PT ;  /* 0x000000110c00720c */ /* 0x000fe20003f06270 */
[----:B---3--:R-:W3:Y:S11]  /*3200*/  LDG.E.128 R20, desc[UR6][R42.64] ;  /* 0x000000062a147981 */ /* 0x008ef6000c1e1d00 */
        /* <DEDUP_REMOVED lines=44> */
.L_x_5847:
[----:B------:R-:W-:Y:S05]  /*34d0*/  BSYNC.RECONVERGENT B0 ;  /* 0x0000000000007941 */ /* 0x000fea0003800200 */
.L_x_5846:
[----:B------:R-:W-:Y:S04]  /*34e0*/  BSSY.RECONVERGENT B0, `(.L_x_5848) ;  /* 0x0000038000007945 */ /* 0x000fe80003800200 */
[----:B------:R-:W-:Y:S05]  /*34f0*/  @P5 BRA `(.L_x_5849) ;  /* 0x0000000000d85947 */ /* 0x000fea0003800000 */
[----:B------:R-:W4:Y:S08]  /*3500*/  LDC.64 R46, c[0x0][0x4a8] ;  /* 0x00012a00ff2e7b82 */ /* 0x000f300000000a00 */
[----:B------:R-:W5:Y:S01]  /*3510*/  LDC.64 R44, c[0x0][0x3b8] ;  /* 0x0000ee00ff2c7b82 */ /* 0x000f620000000a00 */
[C---:B----4-:R-:W-:Y:S04]  /*3520*/  LEA R48, P0, R46.reuse, R42, 0x5 ;  /* 0x0000002a2e307211 */ /* 0x050fe800078028ff */
[----:B------:R-:W-:Y:S02]  /*3530*/  LEA.HI.X R49, R46, R43, R47, 0x5, P0 ;  /* 0x0000002b2e317211 */ /* 0x000fe400000f2c2f */
[C---:B-----5:R-:W-:Y:S03]  /*3540*/  LEA R46, P0, R44.reuse, R40, 0x5 ;  /* 0x000000282c2e7211 */ /* 0x060fe600078028ff */
[----:B-1-3--:R-:W3:Y:S01]  /*3550*/  LDG.E.128 R20, desc[UR6][R48.64] ;  /* 0x0000000630147981 */ /* 0x00aee2000c1e1d00 */
        /* <DEDUP_REMOVED lines=48> */
.L_x_5849:
[----:B------:R-:W-:Y:S05]  /*3860*/  BSYNC.RECONVERGENT B0 ;  /* 0x0000000000007941 */ /* 0x000fea0003800200 */
.L_x_5848:
[----:B------:R-:W-:Y:S04]  /*3870*/  BSSY.RECONVERGENT B0, `(.L_x_5850) ;  /* 0x0000038000007945 */ /* 0x000fe80003800200 */
[----:B------:R-:W-:Y:S05]  /*3880*/  @!P6 BRA `(.L_x_5851) ;  /* 0x0000000000d8e947 */ /* 0x000fea0003800000 */
[----:B------:R-:W-:Y:S01]  /*3890*/  ISETP.GE.AND P0, PT, R12, R17, PT ;  /* 0x000000110c00720c */ /* 0x000fe20003f06270 */
[----:B------:R-:W4:Y:S11]  /*38a0*/  LDC.64 R44, c[0x0][0x4a8] ;  /* 0x00012a00ff2c7b82 */ /* 0x000f360000000a00 */
[----:B------:R-:W-:Y:S01]  /*38b0*/  @!UPT UIADD3 URZ, UPT, UPT, URZ, URZ, URZ ;  /* 0x000000fffffff290 */ /* 0x000fe2000fffe0ff */
[C---:B------:R-:W-:Y:S04]  /*38c0*/  @!P0 IMAD.WIDE R34, R11.reuse, 0x40, R36 ;  /* 0x000000400b228825 */ /* 0x040fe800078e0224 */
[----:B------:R-:W-:Y:S02]  /*38d0*/  @!P0 IMAD.WIDE R26, R11, 0x40, R6 ;  /* 0x000000400b1a8825 */ /* 0x000fe400078e0206 */
[----:B------:R-:W5:Y:S01]  /*38e0*/  @!P0 LDG.E.64 R34, desc[UR6][R34.64] ;  /* 0x0000000622228981 */ /* 0x000f62000c1e1b00 */
[C---:B----4-:R-:W-:Y:S05]  /*38f0*/  LEA R46, P1, R44.reuse, R42, 0x6 ;  /* 0x0000002a2c2e7211 */ /* 0x050fea00078230ff */
[----:B------:R-:W4:Y:S01]  /*3900*/  @!P0 LDG.E.64 R18, desc[UR6][R26.64] ;  /* 0x000000061a128981 */ /* 0x000f22000c1e1b00 */
[----:B------:R-:W-:Y:S02]  /*3910*/  LEA.HI.X R47, R44, R43, R45, 0x6, P1 ;  /* 0x0000002b2c2f7211 */ /* 0x000fe400008f342d */
[----:B------:R-:W2:Y:S03]  /*3920*/  LDC.64 R44, c[0x0][0x3b8] ;  /* 0x0000ee00ff2c7b82 */ /* 0x000ea60000000a00 */
[----:B-1-3--:R-:W3:Y:S01]  /*3930*/  LDG.E.128 R20, desc[UR6][R46.64] ;  /* 0x000000062e147981 */ /* 0x00aee2000c1e1d00 */
[C---:B--2---:R-:W-:Y:S04]  /*3940*/  LEA R50, P1, R44.reuse, R40, 0x6 ;  /* 0x000000282c327211 */ /* 0x044fe800078230ff */
        /* <DEDUP_REMOVED lines=42> */
.L_x_5851:
[----:B------:R-:W-:Y:S05]  /*3bf0*/  BSYNC.RECONVERGENT B0 ;  /* 0x0000000000007941 */ /* 0x000fea0003800200 */
.L_x_5850:
[----:B------:R-:W-:Y:S04]  /*3c00*/  BSSY.RECONVERGENT B0, `(.L_x_5852) ;  /* 0x000003a000007945 */ /* 0x000fe80003800200 */
[----:B------:R-:W-:Y:S05]  /*3c10*/  @P3 BRA `(.L_x_5853) ;  /* 0x0000000000e03947 */ /* 0x000fea0003800000 */
[----:B------:R-:W-:Y:S01]  /*3c20*/  ISETP.GE.AND P0, PT, R12, R17, PT ;  /* 0x000000110c00720c */ /* 0x000fe20003f06270 */
[----:B------:R-:W4:Y:S11]  /*3c30*/  LDC.64 R44, c[0x0][0x4a8] ;  /* 0x00012a00ff2c7b82 */ /* 0x000f360000000a00 */
[----:B------:R-:W-:Y:S01]  /*3c40*/  @!UPT UIADD3 URZ, UPT, UPT, URZ, URZ, URZ ;  /* 0x000000fffffff290 */ /* 0x000fe2000fffe0ff */
[C---:B------:R-:W-:Y:S04]  /*3c50*/  @!P0 IMAD.WIDE R34, R11.reuse, 0x60, R36 ;  /* 0x000000600b228825 */ /* 0x040fe800078e0224 */
[----:B------:R-:W-:Y:S02]  /*3c60*/  @!P0 IMAD.WIDE R26, R11, 0x60, R6 ;  /* 0x000000600b1a8825 */ /* 0x000fe400078e0206 */
[----:B------:R-:W5:Y:S06]  /*3c70*/  @!P0 LDG.E.64 R34, desc[UR6][R34.64] ;  /* 0x0000000622228981 */ /* 0x000f6c000c1e1b00 */
[----:B------:R-:W2:Y:S01]  /*3c80*/  @!P0 LDG.E.64 R18, desc[UR6][R26.64] ;  /* 0x000000061a128981 */ /* 0x000ea2000c1e1b00 */
[----:B-----5:R-:W-:Y:S01]  /*3c90*/  @!P0 SHF.L.U32 R29, R34, 0x10, RZ ;  /* 0x00000010221d8819 */ /* 0x020fe200000006ff */
[----:B----4-:R-:W-:Y:S01]  /*3ca0*/  IMAD.WIDE.U32 R46, R44, 0x60, R42 ;  /* 0x000000602c2e7825 */ /* 0x010fe200078e002a */
[----:B------:R-:W-:Y:S02]  /*3cb0*/  @!P0 SHF.L.U32 R24, R35, 0x10, RZ ;  /* 0x0000001023188819 */ /* 0x000fe400000006ff */
[----:B------:R-:W-:Y:S01]  /*3cc0*/  @!P0 LOP3.LUT R33, R34, 0xffff0000, RZ, 0xc0, !PT ;  /* 0xffff000022218812 */ /* 0x000fe200078ec0ff */
[----:B------:R-:W-:Y:S01]  /*3cd0*/  IMAD R45, R45, 0x60, RZ ;  /* 0x000000602d2d7824 */ /* 0x000fe200078e02ff */
[C---:B--2---:R-:W-:Y:S02]  /*3ce0*/  @!P0 SHF.L.U32 R8, R18.reuse, 0x10, RZ ;  /* 0x0000001012088819 */ /* 0x044fe400000006ff */
[----:B------:R-:W-:Y:S02]  /*3cf0*/  @!P0 LOP3.LUT R18, R18, 0xffff0000, RZ, 0xc0, !PT ;  /* 0xffff000012128812 */ /* 0x000fe400078ec0ff */
[----:B------:R-:W-:Y:S02]  /*3d00*/  IADD3 R47, PT, PT, R45, R47, RZ ;  /* 0x0000002f2d2f7210 */ /* 0x000fe40007ffe0ff */
[C---:B------:R-:W-:Y:S01]  /*3d10*/  @!P0 SHF.L.U32 R5, R19.reuse, 0x10, RZ ;  /* 0x0000001013058819 */ /* 0x040fe200000006ff */
[----:B------:R-:W2:Y:S01]  /*3d20*/  LDC.64 R44, c[0x0][0x3b8] ;  /* 0x0000ee00ff2c7b82 */ /* 0x000ea20000000a00 */
[----:B------:R-:W-:Y:S01]  /*3d30*/  @!P0 LOP3.LUT R19, R19, 0xffff0000, RZ, 0xc0, !PT ;  /* 0xffff000013138812 */ /* 0x000fe200078ec0ff */
[----:B-1-3--:R-:W3:Y:S01]  /*3d40*/  LDG.E.128 R20, desc[UR6][R46.64] ;  /* 0x000000062e147981 */ /* 0x00aee2000c1e1d00 */
[----:B------:R-:W-:Y:S01]  /*3d50*/  @!P0 LOP3.LUT R35, R35, 0xffff0000, RZ, 0xc0, !PT ;  /* 0xffff000023238812 */ /* 0x000fe200078ec0ff */
[----:B--2---:R-:W-:Y:S04]  /*3d60*/  IMAD.WIDE.U32 R50, R44, 0x60, R40 ;  /* 0x000000602c327825 */ /* 0x004fe800078e0028 */
[----:B------:R-:W-:Y:S05]  /*3d70*/  IMAD R45, R45, 0x60, RZ ;  /* 0x000000602d2d7824 */ /* 0x000fea00078e02ff */
[----:B------:R-:W-:Y:S02]  /*3d80*/  IADD3 R51, PT, PT, R45, R51, RZ ;  /* 0x000000332d337210 */ /* 0x000fe40007ffe0ff */
[C---:B---3--:R-:W-:Y:S02]  /*3d90*/  @!P0 LOP3.LUT R25, R20.reuse, 0xffff0000, RZ, 0xc0, !PT ;  /* 0xffff000014198812 */ /* 0x048fe400078ec0ff */
        /* <DEDUP_REMOVED lines=32> */
.L_x_5853:
[----:B------:R-:W-:Y:S05]  /*3fa0*/  BSYNC.RECONVERGENT B0 ;  /* 0x0000000000007941 */ /* 0x000fea0003800200 */
.L_x_5852:
[----:B------:R-:W-:Y:S01]  /*3fb0*/  LOP3.LUT P0, RZ, R65, 0x1, RZ, 0xc0, !PT ;  /* 0x0000000141ff7812 */ /* 0x000fe2000780c0ff */
[----:B------:R-:W-:Y:S11]  /*3fc0*/  BSSY.RECONVERGENT B0, `(.L_x_5854) ;  /* 0x0000039000007945 */ /* 0x000ff60003800200 */
[----:B------:R-:W-:Y:S01]  /*3fd0*/  @!UPT UIADD3 URZ, UPT, UPT, URZ, URZ, URZ ;  /* 0x000000fffffff290 */ /* 0x000fe2000fffe0ff */
        /* <DEDUP_REMOVED lines=55> */
.L_x_5855:
[----:B------:R-:W-:Y:S05]  /*4350*/  BSYNC.RECONVERGENT B0 ;  /* 0x0000000000007941 */ /* 0x000fea0003800200 */
.L_x_5854:
[----:B------:R-:W-:Y:S04]  /*4360*/  BSSY.RECONVERGENT B0, `(.L_x_5856) ;  /* 0x000003a000007945 */ /* 0x000fe80003800200 */
[----:B------:R-:W-:Y:S05]  /*4370*/  @!P4 BRA `(.L_x_5857) ;  /* 0x0000000000e0c947 */ /* 0x000fea0003800000 */
        /* <DEDUP_REMOVED lines=56> */
.L_x_5857:
[----:B------:R-:W-:Y:S05]  /*4700*/  BSYNC.RECONVERGENT B0 ;  /* 0x0000000000007941 */ /* 0x000fea0003800200 */
.L_x_5856:
[----:B------:R-:W-:Y:S01]  /*4710*/  LOP3.LUT P0, RZ, R65, 0x2, RZ, 0xc0, !PT ;  /* 0x0000000241ff7812 */ /* 0x000fe2000780c0ff */
[----:B------:R-:W-:Y:S11]  /*4720*/  BSSY.RECONVERGENT B0, `(.L_x_5858) ;  /* 0x000003b000007945 */ /* 0x000ff60003800200 */
[----:B------:R-:W-:Y:S01]  /*4730*/  @!UPT UIADD3 URZ, UPT, UPT, URZ, URZ, URZ ;  /* 0x000000fffffff290 */ /* 0x000fe2000fffe0ff */
[----:B------:R-:W-:Y:S05]  /*4740*/  @!P0 BRA `(.L_x_5859) ;  /* 0x0000000000e08947 */ /* 0x000fea0003800000 */
        /* <DEDUP_REMOVED lines=56> */
.L_x_5859:
[----:B------:R-:W-:Y:S05]  /*4ad0*/  BSYNC.RECONVERGENT B0 ;  /* 0x0000000000007941 */ /* 0x000fea0003800200 */
.L_x_5858:
[----:B-1----:R-:W1:Y:S01]  /*4ae0*/  LDC R17, c[0x0][0x450] ;  /* 0x00011400ff117b82 */ /* 0x002e620000000800 */
[----:B--2---:R-:W-:Y:S05]  /*4af0*/  IMAD.U32 R3, R38, -0x40, RZ ;  /* 0xffffffc026037824 */ /* 0x004fea00078e00ff */
[C---:B------:R-:W-:Y:S02]  /*4b00*/  LEA R14, P1, R3.reuse, R14, 0x1 ;  /* 0x0000000e030e7211 */ /* 0x040fe400078208ff */
[C---:B------:R-:W-:Y:S02]  /*4b10*/  LEA R54, P0, R3.reuse, R54, 0x1 ;  /* 0x0000003603367211 */ /* 0x040fe400078008ff */
[C---:B------:R-:W-:Y:S02]  /*4b20*/  LEA.HI.X.SX32 R15, R3.reuse, R15, 0x1, P1 ;  /* 0x0000000f030f7211 */ /* 0x040fe400008f0eff */
[----:B------:R-:W-:Y:S01]  /*4b30*/  LEA.HI.X.SX32 R55, R3, R55, 0x1, P0 ;  /* 0x0000003703377211 */ /* 0x000fe200000f0eff */
[----:B------:R-:W-:Y:S05]  /*4b40*/  BRA `(.L_x_5842) ;  /* 0x0000002c00e07947 */ /* 0x000fea0003800000 */
.L_x_5843:
[----:B------:R-:W-:Y:S01]  /*4b50*/  LEA.HI R16, R17, R17, RZ, 0x1 ;  /* 0x0000001111107211 */ /* 0x000fe200078f08ff */
[----:B------:R-:W2:Y:S01]  /*4b60*/  LDC R121, c[0x0][0x450] ;  /* 0x00011400ff797b82 */ /* 0x000ea20000000800 */
[C---:B---3--:R-:W-:Y:S01]  /*4b70*/  LEA R20, P0, R101.reuse, R10, 0x1 ;  /* 0x0000000a65147211 */ /* 0x048fe200078008ff */
[----:B------:R-:W-:Y:S01]  /*4b80*/  BSSY.RECONVERGENT B0, `(.L_x_5860) ;  /* 0x000005d000007945 */ /* 0x000fe20003800200 */
        /* <DEDUP_REMOVED lines=92> */
.L_x_5861:
[----:B-1----:R-:W-:Y:S05]  /*5150*/  BSYNC.RECONVERGENT B0 ;  /* 0x0000000000007941 */ /* 0x002fea0003800200 */
.L_x_5860:
        /* <DEDUP_REMOVED lines=88> */
.L_x_5863:
[----:B------:R-:W-:Y:S05]  /*56e0*/  BSYNC.RECONVERGENT B0 ;  /* 0x0000000000007941 */ /* 0x000fea0003800200 */
.L_x_5862:
        /* <DEDUP_REMOVED lines=92> */
.L_x_5865:
[----:B------:R-:W-:Y:S05]  /*5cb0*/  BSYNC.RECONVERGENT B0 ;  /* 0x0000000000007941 */ /* 0x000fea0003800200 */
.L_x_5864:
[----:B------:R-:W-:Y:S04]  /*5cc0*/  BSSY.RECONVERGENT B0, `(.L_x_5866) ;  /* 0x000005c000007945 */ /* 0x000fe80003800200 */
[----:B------:R-:W-:Y:S05]  /*5cd0*/  @!P6 BRA `(.L_x_5867) ;  /* 0x000000040068e947 */ /* 0x000fea0003800000 */
[----:B------:R-:W5:Y:S08]  /*5ce0*/  LDC.64 R140, c[0x0][0x4a8] ;  /* 0x00012a00ff8c7b82 */ /* 0x000f700000000a00 */
[----:B------:R-:W4:Y:S01]  /*5cf0*/  LDC.64 R138, c[0x0][0x3b8] ;  /* 0x0000ee00ff8a7b82 */ /* 0x000f220000000a00 */
[C---:B-----5:R-:W-:Y:S04]  /*5d00*/  LEA R38, P0, R140.reuse, R20, 0x6 ;  /* 0x000000148c267211 */ /* 0x060fe800078030ff */
[----:B------:R-:W-:Y:S02]  /*5d10*/  LEA.HI.X R39, R140, R21, R141, 0x6, P0 ;  /* 0x000000158c277211 */ /* 0x000fe400000f348d */
[C---:B----4-:R-:W-:Y:S03]  /*5d20*/  LEA R144, P0, R138.reuse, R136, 0x6 ;  /* 0x000000888a907211 */ /* 0x050fe600078030ff */
[----:B-1-3--:R-:W3:Y:S01]  /*5d30*/  LDG.E.128 R56, desc[UR6][R38.64] ;  /* 0x0000000626387981 */ /* 0x00aee2000c1e1d00 */
        /* <DEDUP_REMOVED lines=84> */
.L_x_5867:
[----:B------:R-:W-:Y:S05]  /*6280*/  BSYNC.RECONVERGENT B0 ;  /* 0x0000000000007941 */ /* 0x000fea0003800200 */
.L_x_5866:
        /* <DEDUP_REMOVED lines=33> */
[----:B------:R-:W-:Y:S02]  /*64a0*/  @!P0 LOP3.LUT R23, R27, 0xffff0000, RZ, 0xc0, !PT ;  /* 0xffff00001b178812 */ /* 0x000fe400078ec0ff */
        /* <DEDUP_REMOVED lines=20> */
[----:B------:R-:W-:Y:S01]  /*65f0*/  @!P0 SHF.L.U32 R36, R49, 0x10, RZ ;  /* 0x0000001031248819 */ /* 0x000fe200000006ff */
        /* <DEDUP_REMOVED lines=39> */
.L_x_5869:
[----:B------:R-:W-:Y:S05]  /*6870*/  BSYNC.RECONVERGENT B0 ;  /* 0x0000000000007941 */ /* 0x000fea0003800200 */
.L_x_5868:
[----:B------:R-:W-:Y:S01]  /*6880*/  LOP3.LUT P0, RZ, R65, 0x1, RZ, 0xc0, !PT ;  /* 0x0000000141ff7812 */ /* 0x000fe2000780c0ff */
[----:B------:R-:W-:Y:S11]  /*6890*/  BSSY.RECONVERGENT B0, `(.L_x_5870) ;  /* 0x000005d000007945 */ /* 0x000ff60003800200 */
[----:B------:R-:W-:Y:S01]  /*68a0*/  @!UPT UIADD3 URZ, UPT, UPT, URZ, URZ, URZ ;  /* 0x000000fffffff290 */ /* 0x000fe2000fffe0ff */
[----:B------:R-:W-:Y:S05]  /*68b0*/  @!P0 BRA `(.L_x_5871) ;  /* 0x0000000400688947 */ /* 0x000fea0003800000 */
[----:B------:R-:W-:Y:S01]  /*68c0*/  ISETP.GE.AND P0, PT, R12, R17, PT ;  /* 0x000000110c00720c */ /* 0x000fe20003f06270 */
[----:B-1----:R-:W1:Y:S11]  /*68d0*/  LDC.64 R60, c[0x0][0x4a8] ;  /* 0x00012a00ff3c7b82 */ /* 0x002e760000000a00 */
[----:B------:R-:W-:Y:S01]  /*68e0*/  @!UPT UIADD3 URZ, UPT, UPT, URZ, URZ, URZ ;  /* 0x000000fffffff290 */ /* 0x000fe2000fffe0ff */
[----:B------:R-:W-:Y:S02]  /*68f0*/  @!P0 SEL R52, R16, RZ, P1 ;  /* 0x000000ff10348207 */ /* 0x000fe40000800000 */
[----:B------:R-:W-:Y:S02]  /*6900*/  @!P0 SEL R125, R123, RZ, P1 ;  /* 0x000000ff7b7d8207 */ /* 0x000fe40000800000 */
[----:B------:R-:W-:Y:S05]  /*6910*/  @!P0 IADD3 R63, P2, PT, R117, R52, RZ ;  /* 0x00000034753f8210 */ /* 0x000fea0007f5e0ff */
[----:B------:R-:W-:Y:S02]  /*6920*/  @!P0 IMAD.X R52, R104, 0x1, R125, P2 ;  /* 0x0000000168348824 */ /* 0x000fe400010e067d */
[C---:B------:R-:W-:Y:S01]  /*6930*/  @!P0 IMAD.SHL.U32 R125, R63.reuse, 0x2, RZ ;  /* 0x000000023f7d8824 */ /* 0x040fe200078e00ff */
[C---:B-1----:R-:W-:Y:S02]  /*6940*/  LEA R34, P3, R60.reuse, R20, 0x7 ;  /* 0x000000143c227211 */ /* 0x042fe400078638ff */
[----:B------:R-:W-:Y:S02]  /*6950*/  @!P0 SHF.L.U64.HI R52, R63, 0x1, R52 ;  /* 0x000000013f348819 */ /* 0x000fe40000010234 */
[C---:B------:R-:W-:Y:S02]  /*6960*/  @!P0 IADD3 R138, P2, PT, R125.reuse, R92, RZ ;  /* 0x0000005c7d8a8210 */ /* 0x040fe40007f5e0ff */
[----:B------:R-:W-:Y:S02]  /*6970*/  LEA.HI.X R35, R60, R21, R61, 0x7, P3 ;  /* 0x000000153c237211 */ /* 0x000fe400018f3c3d */
[C---:B------:R-:W-:Y:S02]  /*6980*/  @!P0 IADD3.X R139, PT, PT, R52.reuse, R93, RZ, P2, !PT ;  /* 0x0000005d348b8210 */ /* 0x040fe400017fe4ff */
[----:B------:R-:W-:Y:S01]  /*6990*/  @!P0 IADD3 R38, P2, PT, R125, R94, RZ ;  /* 0x0000005e7d268210 */ /* 0x000fe20007f5e0ff */
[----:B------:R-:W-:Y:S01]  /*69a0*/  @!P0 IMAD.WIDE R22, R19, 0x2, R34 ;  /* 0x0000000213168825 */ /* 0x000fe200078e0222 */
[----:B---34-:R-:W3:Y:S03]  /*69b0*/  LDG.E.128 R56, desc[UR6][R34.64] ;  /* 0x0000000622387981 */ /* 0x018ee6000c1e1d00 */
[----:B------:R-:W-:Y:S01]  /*69c0*/  @!P0 IMAD.X R39, R52, 0x1, R95, P2 ;  /* 0x0000000134278824 */ /* 0x000fe200010e065f */
[----:B------:R-:W-:Y:S02]  /*69d0*/  PLOP3.LUT P2, PT, PT, PT, PT, 0x80, 0x8 ;  /* 0x000000000008781c */ /* 0x000fe40003f4f070 */
[----:B------:R-:W-:Y:S02]  /*69e0*/  @!P0 PLOP3.LUT P2, PT, P1, PT, PT, 0x80, 0x8 ;  /* 0x000000000008881c */ /* 0x000fe40000f4f070 */
[----:B------:R-:W4:Y:S08]  /*69f0*/  @!P0 LDG.E.128 R60, desc[UR6][R138.64] ;  /* 0x000000068a3c8981 */ /* 0x000f30000c1e1d00 */
[----:B------:R-:W5:Y:S08]  /*6a00*/  @!P0 LDG.E.128 R24, desc[UR6][R22.64] ;  /* 0x0000000616188981 */ /* 0x000f70000c1e1d00 */
[----:B------:R3:W2:Y:S02]  /*6a10*/  @!P0 LDG.E.128 R48, desc[UR6][R38.64] ;  /* 0x0000000626308981 */ /* 0x0006a4000c1e1d00 */
[C---:B---3--:R-:W-:Y:S01]  /*6a20*/  @!P0 SHF.L.U32 R39, R56.reuse, 0x10, RZ ;  /* 0x0000001038278819 */ /* 0x048fe200000006ff */
[----:B------:R-:W-:Y:S01]  /*6a30*/  @!P0 IMAD.U32 R42, R57, 0x10000, RZ ;  /* 0x00010000392a8824 */ /* 0x000fe200078e00ff */
        /* <DEDUP_REMOVED lines=8> */
[----:B------:R-:W1:Y:S01]  /*6ac0*/  LDC.64 R60, c[0x0][0x3b8] ;  /* 0x0000ee00ff3c7b82 */ /* 0x000e620000000a00 */
[----:B-----5:R-:W-:Y:S01]  /*6ad0*/  @!P0 SHF.L.U32 R37, R24, 0x10, RZ ;  /* 0x0000001018258819 */ /* 0x020fe200000006ff */
[----:B------:R-:W-:Y:S01]  /*6ae0*/  @!P2 FADD.FTZ R32, -R32, -RZ ;  /* 0x800000ff2020a221 */ /* 0x000fe20000010100 */
[----:B------:R-:W-:Y:S01]  /*6af0*/  @!P0 LOP3.LUT R35, R24, 0xffff0000, RZ, 0xc0, !PT ;  /* 0xffff000018238812 */ /* 0x000fe200078ec0ff */
[----:B------:R-:W-:Y:S01]  /*6b00*/  @!P2 FADD.FTZ R30, -R30, -RZ ;  /* 0x800000ff1e1ea221 */ /* 0x000fe20000010100 */
[----:B------:R-:W-:Y:S01]  /*6b10*/  @!P0 LOP3.LUT R34, R25, 0xffff0000, RZ, 0xc0, !PT ;  /* 0xffff000019228812 */ /* 0x000fe200078ec0ff */
[----:B------:R-:W-:Y:S01]  /*6b20*/  @!P0 FMUL.FTZ R0, R37, R36 ;  /* 0x0000002425008220 */ /* 0x000fe20000410000 */
[----:B------:R-:W-:Y:S01]  /*6b30*/  @!P0 LOP3.LUT R18, R63, 0xffff0000, RZ, 0xc0, !PT ;  /* 0xffff00003f128812 */ /* 0x000fe200078ec0ff */
[----:B------:R-:W-:Y:S01]  /*6b40*/  @!P0 IMAD.U32 R33, R25, 0x10000, RZ ;  /* 0x0001000019218824 */ /* 0x000fe200078e00ff */
[C---:B--2---:R-:W-:Y:S01]  /*6b50*/  @!P0 LOP3.LUT R40, R48.reuse, 0xffff0000, RZ, 0xc0, !PT ;  /* 0xffff000030288812 */ /* 0x044fe200078ec0ff */
[----:B------:R-:W-:Y:S01]  /*6b60*/  @!P0 IMAD.U32 R38, R48, 0x10000, RZ ;  /* 0x0001000030268824 */ /* 0x000fe200078e00ff */
[----:B------:R-:W-:Y:S01]  /*6b70*/  @!P0 LOP3.LUT R24, R26, 0xffff0000, RZ, 0xc0, !PT ;  /* 0xffff00001a188812 */ /* 0x000fe200078ec0ff */
[----:B------:R-:W-:Y:S01]  /*6b80*/  @!P2 FADD.FTZ R29, -R29, -RZ ;  /* 0x800000ff1d1da221 */ /* 0x000fe20000010100 */
[----:B------:R-:W-:Y:S01]  /*6b90*/  @!P0 LOP3.LUT R44, R49, 0xffff0000, RZ, 0xc0, !PT ;  /* 0xffff0000312c8812 */ /* 0x000fe200078ec0ff */
[----:B------:R-:W-:Y:S01]  /*6ba0*/  @!P0 IMAD.U32 R22, R63, 0x10000, RZ ;  /* 0x000100003f168824 */ /* 0x000fe200078e00ff */
[----:B------:R-:W-:Y:S01]  /*6bb0*/  @!P0 SHF.L.U32 R25, R27, 0x10, RZ ;  /* 0x000000101b198819 */ /* 0x000fe200000006ff */
[----:B------:R-:W-:Y:S01]  /*6bc0*/  @!P0 FFMA.FTZ R0, R39, R38, R0 ;  /* 0x0000002627008223 */ /* 0x000fe20000010000 */
[----:B------:R-:W-:Y:S01]  /*6bd0*/  @!P0 LOP3.LUT R39, R57, 0xffff0000, RZ, 0xc0, !PT ;  /* 0xffff000039278812 */ /* 0x000fe200078ec0ff */
[----:B------:R-:W-:Y:S01]  /*6be0*/  @!P0 FMUL.FTZ R2, R35, R32 ;  /* 0x0000002023028220 */ /* 0x000fe20000410000 */
[----:B------:R-:W-:Y:S01]  /*6bf0*/  @!P0 LOP3.LUT R27, R27, 0xffff0000, RZ, 0xc0, !PT ;  /* 0xffff00001b1b8812 */ /* 0x000fe200078ec0ff */
[----:B------:R-:W-:Y:S01]  /*6c00*/  @!P2 FADD.FTZ R28, -R28, -RZ ;  /* 0x800000ff1c1ca221 */ /* 0x000fe20000010100 */
[----:B------:R-:W-:Y:S01]  /*6c10*/  @!P0 LOP3.LUT R46, R50, 0xffff0000, RZ, 0xc0, !PT ;  /* 0xffff0000322e8812 */ /* 0x000fe200078ec0ff */
[----:B------:R-:W-:Y:S01]  /*6c20*/  @!P0 FMUL.FTZ R3, R33, R30 ;  /* 0x0000001e21038220 */ /* 0x000fe20000410000 */
[----:B------:R-:W-:Y:S01]  /*6c30*/  @!P0 SHF.L.U32 R47, R51, 0x10, RZ ;  /* 0x00000010332f8819 */ /* 0x000fe200000006ff */
[----:B------:R-:W-:Y:S01]  /*6c40*/  @!P0 IMAD.U32 R43, R49, 0x10000, RZ ;  /* 0x00010000312b8824 */ /* 0x000fe200078e00ff */
[----:B------:R-:W-:Y:S01]  /*6c50*/  @!P0 LOP3.LUT R48, R51, 0xffff0000, RZ, 0xc0, !PT ;  /* 0xffff000033308812 */ /* 0x000fe200078ec0ff */
[----:B------:R-:W-:Y:S02]  /*6c60*/  @!P0 IMAD.U32 R31, R26, 0x10000, RZ ;  /* 0x000100001a1f8824 */ /* 0x000fe400078e00ff */
[----:B------:R-:W-:Y:S01]  /*6c70*/  @!P2 FADD.FTZ R23, -R23, -RZ ;  /* 0x800000ff1717a221 */ /* 0x000fe20000010100 */
        /* <DEDUP_REMOVED lines=30> */
.L_x_5871:
[----:B------:R-:W-:Y:S05]  /*6e60*/  BSYNC.RECONVERGENT B0 ;  /* 0x0000000000007941 */ /* 0x000fea0003800200 */
.L_x_5870:
[----:B------:R-:W-:Y:S04]  /*6e70*/  BSSY.RECONVERGENT B0, `(.L_x_5872) ;  /* 0x000005e000007945 */ /* 0x000fe80003800200 */
[----:B------:R-:W-:Y:S05]  /*6e80*/  @!P4 BRA `(.L_x_5873) ;  /* 0x000000040070c947 */ /* 0x000fea0003800000 */
        /* <DEDUP_REMOVED lines=92> */
.L_x_5873:
[----:B------:R-:W-:Y:S05]  /*7450*/  BSYNC.RECONVERGENT B0 ;  /* 0x0000000000007941 */ /* 0x000fea0003800200 */
.L_x_5872:
[----:B------:R-:W-:Y:S01]  /*7460*/  LOP3.LUT P0, RZ, R65, 0x2, RZ, 0xc0, !PT ;  /* 0x0000000241ff7812 */ /* 0x000fe2000780c0ff */
[----:B------:R-:W-:Y:S11]  /*7470*/  BSSY.RECONVERGENT B0, `(.L_x_5874) ;  /* 0x000005f000007945 */ /* 0x000ff60003800200 */
[----:B------:R-:W-:Y:S01]  /*7480*/  @!UPT UIADD3 URZ, UPT, UPT, URZ, URZ, URZ ;  /* 0x000000fffffff290 */ /* 0x000fe2000fffe0ff */
[----:B------:R-:W-:Y:S05]  /*7490*/  @!P0 BRA `(.L_x_5875) ;  /* 0x0000000400708947 */ /* 0x000fea0003800000 */
        /* <DEDUP_REMOVED lines=92> */
.L_x_5875:
[----:B------:R-:W-:Y:S05]  /*7a60*/  BSYNC.RECONVERGENT B0 ;  /* 0x0000000000007941 */ /* 0x000fea0003800200 */
.L_x_5874:
[----:B------:R-:W1:Y:S01]  /*7a70*/  LDC R17, c[0x0][0x450] ;  /* 0x00011400ff117b82 */ /* 0x000e620000000800 */
[----:B--2---:R-:W-:Y:S05]  /*7a80*/  IMAD.U32 R121, R121, -0x40, RZ ;  /* 0xffffffc079797824 */ /* 0x004fea00078e00ff */
[C---:B------:R-:W-:Y:S02]  /*7a90*/  LEA R94, P1, R121.reuse, R94, 0x1 ;  /* 0x0000005e795e7211 */ /* 0x040fe400078208ff */
[C---:B------:R-:W-:Y:S02]  /*7aa0*/  LEA R92, P0, R121.reuse, R92, 0x1 ;  /* 0x0000005c795c7211 */ /* 0x040fe400078008ff */
[C---:B------:R-:W-:Y:S02]  /*7ab0*/  LEA.HI.X.SX32 R95, R121.reuse, R95, 0x1, P1 ;  /* 0x0000005f795f7211 */ /* 0x040fe400008f0eff */
[----:B------:R-:W-:Y:S09]  /*7ac0*/  LEA.HI.X.SX32 R93, R121, R93, 0x1, P0 ;  /* 0x0000005d795d7211 */ /* 0x000ff200000f0eff */
.L_x_5842:
[----:B-1----:R-:W-:Y:S05]  /*7ad0*/  BSYNC.RECONVERGENT B1 ;  /* 0x0000000000017941 */ /* 0x002fea0003800200 */
.L_x_5840:
        /* <DEDUP_REMOVED lines=14> */
[----:B---3--:R-:W-:Y:S02]  /*7bc0*/  @!P0 IADD3 R88, P1, PT, R3, R88, RZ ;  /* 0x0000005803588210 */ /* 0x008fe40007f3e0ff */
        /* <DEDUP_REMOVED lines=76> */
.L_x_5876:
[----:B------:R-:W-:Y:S02]  /*8090*/  LOP3.LUT P2, RZ, R65, 0x8, RZ, 0xc0, !PT ;  /* 0x0000000841ff7812 */ /* 0x000fe4000784c0ff */
[----:B------:R-:W-:Y:S02]  /*80a0*/  IADD3 R90, P1, PT, R90, R97, RZ ;  /* 0x000000615a5a7210 */ /* 0x000fe40007f3e0ff */
[----:B------:R-:W-:Y:S03]  /*80b0*/  IADD3 R10, P0, PT, R10, R99, RZ ;  /* 0x000000630a0a7210 */ /* 0x000fe60007f1e0ff */
[----:B------:R-:W-:Y:S02]  /*80c0*/  IMAD.X R91, R91, 0x1, R96, P1 ;  /* 0x000000015b5b7824 */ /* 0x000fe400008e0660 */
[----:B------:R-:W-:Y:S04]  /*80d0*/  IMAD.X R9, R9, 0x1, R98, P0 ;  /* 0x0000000109097824 */ /* 0x000fe800000e0662 */
[----:B------:R-:W-:Y:S05]  /*80e0*/  @P2 BRA `(.L_x_5877) ;  /* 0xffffffa000a82947 */ /* 0x000fea000383ffff */
.L_x_5839:
        /* <DEDUP_REMOVED lines=35> */
[----:B------:R-:W-:-:S04]  /*8320*/  LEA R4, P0, R2, R6, 0x5 ;  /* 0x0000000602047211 */ /* 0x000fc800078028ff */
[----:B------:R-:W-:-:S05]  /*8330*/  LEA.HI.X R5, R2, R7, R3, 0x5, P0 ;  /* 0x0000000702057211 */ /* 0x000fca00000f2c03 */
[----:B------:R-:W-:Y:S01]  /*8340*/  @!PT LDS RZ, [RZ] ;  /* 0x00000000fffff984 */ /* 0x000fe20000000800 */
[----:B------:R-:W-:Y:S01]  /*8350*/  @!PT LDS RZ, [RZ] ;  /* 0x00000000fffff984 */ /* 0x000fe20000000800 */
[----:B------:R-:W-:Y:S01]  /*8360*/  @!PT LDS RZ, [RZ] ;  /* 0x00000000fffff984 */ /* 0x000fe20000000800 */
[----:B------:R2:W-:Y:S04]  /*8370*/  LDGSTS.E.BYPASS.LTC128B.128 [R171+0x1000], desc[UR6][R4.64] ;  /* 0x0100000004ab7fae */ /* 0x0005e8000b981a06 */
.L_x_5881:
[----:B------:R-:W-:Y:S05]  /*8380*/  BSYNC.RECONVERGENT B0 ;  /* 0x0000000000007941 */ /* 0x000fea0003800200 */
.L_x_5880:
        /* <DEDUP_REMOVED lines=8> */
.L_x_5879:
        /* <DEDUP_REMOVED lines=73> */
.L_x_5887:
[----:B------:R-:W-:Y:S05]  /*88a0*/  BSYNC.RECONVERGENT B0 ;  /* 0x0000000000007941 */ /* 0x000fea0003800200 */
.L_x_5886:
[----:B-----5:R2:W-:Y:S02]  /*88b0*/  STS.128 [R171], R16 ;  /* 0x00000010ab007388 */ /* 0x0205e40000000c00 */
.L_x_5885:
[----:B------:R-:W-:Y:S05]  /*88c0*/  BSYNC.RECONVERGENT B1 ;  /* 0x0000000000017941 */ /* 0x000fea0003800200 */
.L_x_5884:
[----:B------:R-:W-:Y:S01]  /*88d0*/  VIADD R169, R130, 0x10 ;  /* 0x0000001082a97836 */ /* 0x000fe20000000000 */
[C---:B----4-:R-:W-:Y:S01]  /*88e0*/  LEA R20, P0, R30.reuse, R32, 0x1 ;  /* 0x000000201e147211 */ /* 0x050fe200078008ff */
        /* <DEDUP_REMOVED lines=56> */
.L_x_5891:
[----:B------:R-:W-:Y:S05]  /*8c70*/  BSYNC.RECONVERGENT B0 ;  /* 0x0000000000007941 */ /* 0x000fea0003800200 */
.L_x_5890:
[----:B-----5:R3:W-:Y:S02]  /*8c80*/  STS.128 [R171+0x800], R16 ;  /* 0x00080010ab007388 */ /* 0x0207e40000000c00 */
.L_x_5889:
[----:B------:R-:W-:Y:S05]  /*8c90*/  BSYNC.RECONVERGENT B1 ;  /* 0x0000000000017941 */ /* 0x000fea0003800200 */
.L_x_5888:
        /* <DEDUP_REMOVED lines=59> */
.L_x_5895:
[----:B------:R-:W-:Y:S05]  /*9050*/  BSYNC.RECONVERGENT B0 ;  /* 0x0000000000007941 */ /* 0x000fea0003800200 */
.L_x_5894:
[----:B-----5:R4:W-:Y:S02]  /*9060*/  STS.128 [R171+0x1000], R16 ;  /* 0x00100010ab007388 */ /* 0x0209e40000000c00 */
.L_x_5893:
[----:B------:R-:W-:Y:S05]  /*9070*/  BSYNC.RECONVERGENT B1 ;  /* 0x0000000000017941 */ /* 0x000fea0003800200 */
.L_x_5892:
        /* <DEDUP_REMOVED lines=59> */
.L_x_5897:
[----:B------:R-:W-:Y:S05]  /*9430*/  BSYNC.RECONVERGENT B0 ;  /* 0x0000000000007941 */ /* 0x000fea0003800200 */
.L_x_5896:
[----:B-----5:R2:W-:Y:S01]  /*9440*/  STS.128 [R171+0x1800], R16 ;  /* 0x00180010ab007388 */ /* 0x0205e20000000c00 */
[----:B------:R-:W-:Y:S05]  /*9450*/  BRA `(.L_x_5882) ;  /* 0x0000001400c07947 */ /* 0x000fea0003800000 */
.L_x_5883:
        /* <DEDUP_REMOVED lines=94> */
.L_x_5901:
[----:B------:R-:W-:Y:S05]  /*9a40*/  BSYNC.RECONVERGENT B0 ;  /* 0x0000000000007941 */ /* 0x000fea0003800200 */
.L_x_5900:
[----:B-----5:R2:W-:Y:S02]  /*9a50*/  STS.128 [R171], R20 ;  /* 0x00000014ab007388 */ /* 0x0205e40000000c00 */
.L_x_5899:
[----:B------:R-:W-:Y:S05]  /*9a60*/  BSYNC.RECONVERGENT B1 ;  /* 0x0000000000017941 */ /* 0x000fea0003800200 */
.L_x_5898:
        /* <DEDUP_REMOVED lines=87> */
.L_x_5905:
[----:B------:R-:W-:Y:S05]  /*9fe0*/  BSYNC.RECONVERGENT B0 ;  /* 0x0000000000007941 */ /* 0x000fea0003800200 */
.L_x_5904:
[----:B-----5:R3:W-:Y:S02]  /*9ff0*/  STS.128 [R171+0x800], R20 ;  /* 0x00080014ab007388 */ /* 0x0207e40000000c00 */
.L_x_5903:
[----:B------:R-:W-:Y:S05]  /*a000*/  BSYNC.RECONVERGENT B1 ;  /* 0x0000000000017941 */ /* 0x000fea0003800200 */
.L_x_5902:
        /* <DEDUP_REMOVED lines=88> */
.L_x_5909:
[----:B------:R-:W-:Y:S05]  /*a590*/  BSYNC.RECONVERGENT B0 ;  /* 0x0000000000007941 */ /* 0x000fea0003800200 */
.L_x_5908:
[----:B-----5:R2:W-:Y:S02]  /*a5a0*/  STS.128 [R171+0x1000], R20 ;  /* 0x00100014ab007388 */ /* 0x0205e40000000c00 */
.L_x_5907:
[----:B------:R-:W-:Y:S05]  /*a5b0*/  BSYNC.RECONVERGENT B1 ;  /* 0x0000000000017941 */ /* 0x000fea0003800200 */
.L_x_5906:
[----:B------:R-:W-:-:S04]  /*a5c0*/  IADD3 R160, PT, PT, R130, 0x30, RZ ;  /* 0x0000003082a07810 */ /* 0x000fc80007ffe0ff */
        /* <DEDUP_REMOVED lines=11> */
[----:B------:R-:W-:Y:S01]  /*a680*/  IMAD.WIDE R16, R28, 0x2, R8 ;  /* 0x000000021c107825 */ /* 0x000fe200078e0208 */
        /* <DEDUP_REMOVED lines=10> */
[----:B------:R-:W2:Y:S01]  /*a730*/  LDG.E.128 R8, desc[UR6][R8.64] ;  /* 0x0000000608087981 */ /* 0x000ea2000c1e1d00 */
[----:B-1----:R-:W-:-:S04]  /*a740*/  IADD3 R12, P0, PT, R0, UR8, RZ ;  /* 0x00000008000c7c10 */ /* 0x002fc8000ff1e0ff */
[----:B------:R-:W-:-:S06]  /*a750*/  IADD3.X R13, PT, PT, R2, UR9, RZ, P0, !PT ;  /* 0x00000009020d7c10 */ /* 0x000fcc00087fe4ff */
[----:B------:R-:W2:Y:S01]  /*a760*/  LDG.E.128 R12, desc[UR6][R12.64] ;  /* 0x000000060c0c7981 */ /* 0x000ea2000c1e1d00 */
[C---:B-----5:R-:W-:Y:S01]  /*a770*/  LOP3.LUT R0, R5.reuse, 0xffff0000, RZ, 0xc0, !PT ;  /* 0xffff000005007812 */ /* 0x060fe200078ec0ff */
[----:B------:R-:W-:Y:S01]  /*a780*/  IMAD.U32 R3, R4, 0x10000, RZ ;  /* 0x0001000004037824 */ /* 0x000fe200078e00ff */
[----:B--234-:R-:W-:Y:S01]  /*a790*/  SHF.L.U32 R21, R5, 0x10, RZ ;  /* 0x0000001005157819 */ /* 0x01cfe200000006ff */
[----:B------:R-:W-:Y:S01]  /*a7a0*/  IMAD.U32 R20, R6, 0x10000, RZ ;  /* 0x0001000006147824 */ /* 0x000fe200078e00ff */
[----:B------:R-:W-:Y:S01]  /*a7b0*/  LOP3.LUT R2, R4, 0xffff0000, RZ, 0xc0, !PT ;  /* 0xffff000004027812 */ /* 0x000fe200078ec0ff */
[C---:B------:R-:W-:Y:S01]  /*a7c0*/  IMAD.U32 R23, R7.reuse, 0x10000, RZ ;  /* 0x0001000007177824 */ /* 0x040fe200078e00ff */
[----:B------:R-:W-:Y:S02]  /*a7d0*/  LOP3.LUT R5, R6, 0xffff0000, RZ, 0xc0, !PT ;  /* 0xffff000006057812 */ /* 0x000fe400078ec0ff */
[----:B------:R-:W-:Y:S01]  /*a7e0*/  LOP3.LUT R4, R7, 0xffff0000, RZ, 0xc0, !PT ;  /* 0xffff000007047812 */ /* 0x000fe200078ec0ff */
[C---:B------:R-:W-:Y:S01]  /*a7f0*/  IMAD.U32 R6, R17.reuse, 0x10000, RZ ;  /* 0x0001000011067824 */ /* 0x040fe200078e00ff */
[----:B------:R-:W-:-:S02]  /*a800*/  LOP3.LUT R25, R17, 0xffff0000, RZ, 0xc0, !PT ;  /* 0xffff000011197812 */ /* 0x000fc400078ec0ff */
[C---:B------:R-:W-:Y:S02]  /*a810*/  SHF.L.U32 R22, R16.reuse, 0x10, RZ ;  /* 0x0000001010167819 */ /* 0x040fe400000006ff */
[----:B------:R-:W-:Y:S01]  /*a820*/  LOP3.LUT R7, R16, 0xffff0000, RZ, 0xc0, !PT ;  /* 0xffff000010077812 */ /* 0x000fe200078ec0ff */
[C---:B------:R-:W-:Y:S01]  /*a830*/  IMAD.U32 R16, R19.reuse, 0x10000, RZ ;  /* 0x0001000013107824 */ /* 0x040fe200078e00ff */
[C---:B------:R-:W-:Y:S02]  /*a840*/  SHF.L.U32 R24, R18.reuse, 0x10, RZ ;  /* 0x0000001012187819 */ /* 0x040fe400000006ff */
[----:B------:R-:W-:Y:S02]  /*a850*/  LOP3.LUT R17, R18, 0xffff0000, RZ, 0xc0, !PT ;  /* 0xffff000012117812 */ /* 0x000fe400078ec0ff */
[----:B------:R-:W-:Y:S02]  /*a860*/  LOP3.LUT R18, R19, 0xffff0000, RZ, 0xc0, !PT ;  /* 0xffff000013127812 */ /* 0x000fe400078ec0ff */
[C---:B------:R-:W-:Y:S01]  /*a870*/  SHF.L.U32 R27, R8.reuse, 0x10, RZ ;  /* 0x00000010081b7819 */ /* 0x040fe200000006ff */
        /* <DEDUP_REMOVED lines=19> */
[C---:B------:R-:W-:Y:S01]  /*a9b0*/  LOP3.LUT R19, R13.reuse, 0xffff0000, RZ, 0xc0, !PT ;  /* 0xffff00000d137812 */ /* 0x040fe200078ec0ff */
        /* <DEDUP_REMOVED lines=24> */
.L_x_5911:
[----:B------:R-:W-:Y:S05]  /*ab40*/  BSYNC.RECONVERGENT B0 ;  /* 0x0000000000007941 */ /* 0x000fea0003800200 */
.L_x_5910:
[----:B-----5:R1:W-:Y:S02]  /*ab50*/  STS.128 [R171+0x1800], R4 ;  /* 0x00180004ab007388 */ /* 0x0203e40000000c00 */
.L_x_5882:
[----:B------:R-:W-:Y:S05]  /*ab60*/  BSYNC.RECONVERGENT B2 ;  /* 0x0000000000027941 */ /* 0x000fea0003800200 */
.L_x_5878:
[----:B-----5:R-:W4:Y:S01]  /*ab70*/  LDC.64 R54, c[0x0][0x3b8] ;  /* 0x0000ee00ff367b82 */ /* 0x020f220000000a00 */
[----:B-1----:R-:W-:Y:S01]  /*ab80*/  IMAD.IADD R9, R68, 0x1, -R67 ;  /* 0x0000000144097824 */ /* 0x002fe200078e0a43 */
[C---:B------:R-:W-:Y:S01]  /*ab90*/  SHF.L.U64.HI R2, R71.reuse, 0x1, R70 ;  /* 0x0000000147027819 */ /* 0x040fe20000010246 */
[----:B--23--:R-:W-:Y:S01]  /*aba0*/  IMAD.SHL.U32 R5, R71, 0x2, RZ ;  /* 0x0000000247057824 */ /* 0x00cfe200078e00ff */
[----:B------:R-:W1:Y:S01]  /*abb0*/  LDCU UR4, c[0x0][0x508] ;  /* 0x0000a100ff0477ac */ /* 0x000e620008000800 */
[C---:B------:R-:W-:Y:S01]  /*abc0*/  VIADD R8, R130.reuse, 0x40 ;  /* 0x0000004082087836 */ /* 0x040fe20000000000 */
[CC--:B------:R-:W-:Y:S01]  /*abd0*/  ISETP.GE.AND P6, PT, R130.reuse, R9.reuse, PT ;  /* 0x000000098200720c */ /* 0x0c0fe20003fc6270 */
[C---:B------:R-:W-:Y:S01]  /*abe0*/  VIADD R4, R130.reuse, 0x60 ;  /* 0x0000006082047836 */ /* 0x040fe20000000000 */
[-C--:B------:R-:W-:Y:S01]  /*abf0*/  ISETP.GE.AND P1, PT, R169, R9.reuse, PT ;  /* 0x00000009a900720c */ /* 0x080fe20003f26270 */
[----:B------:R-:W-:Y:S01]  /*ac00*/  VIADD R0, R130, 0x70 ;  /* 0x0000007082007836 */ /* 0x000fe20000000000 */
[-C--:B------:R-:W-:Y:S01]  /*ac10*/  ISETP.GE.AND P5, PT, R168, R9.reuse, PT ;  /* 0x00000009a800720c */ /* 0x080fe20003fa6270 */
[----:B------:R-:W-:Y:S01]  /*ac20*/  VIADD R130, R130, 0x50 ;  /* 0x0000005082827836 */ /* 0x000fe20000000000 */
[----:B------:R-:W-:Y:S01]  /*ac30*/  IADD3 R10, P0, PT, R5, R162, RZ ;  /* 0x000000a2050a7210 */ /* 0x000fe20007f1e0ff */
[----:B------:R-:W-:Y:S01]  /*ac40*/  IMAD.SHL.U32 R71, R157, 0x40, RZ ;  /* 0x000000409d477824 */ /* 0x000fe200078e00ff */
[----:B------:R-:W-:-:S02]  /*ac50*/  ISETP.GE.AND P4, PT, R160, R9, PT ;  /* 0x00000009a000720c */ /* 0x000fc40003f86270 */
[-C--:B------:R-:W-:Y:S01]  /*ac60*/  ISETP.GE.AND P2, PT, R8, R9.reuse, PT ;  /* 0x000000090800720c */ /* 0x080fe20003f46270 */
[----:B------:R-:W-:Y:S01]  /*ac70*/  IMAD.X R11, R2, 0x1, R163, P0 ;  /* 0x00000001020b7824 */ /* 0x000fe200000e06a3 */
[-C--:B------:R-:W-:Y:S01]  /*ac80*/  ISETP.GE.AND P0, PT, R0, R9.reuse, PT ;  /* 0x000000090000720c */ /* 0x080fe20003f06270 */
[----:B------:R-:W-:Y:S01]  /*ac90*/  @!PT LDS RZ, [RZ] ;  /* 0x00000000fffff984 */ /* 0x000fe20000000800 */
[----:B------:R-:W-:Y:S01]  /*aca0*/  @!PT LDS RZ, [RZ] ;  /* 0x00000000fffff984 */ /* 0x000fe20000000800 */
[----:B------:R-:W-:Y:S01]  /*acb0*/  @!PT LDS RZ, [RZ] ;  /* 0x00000000fffff984 */ /* 0x000fe20000000800 */
[----:B------:R-:W-:Y:S01]  /*acc0*/  @!P6 LDGSTS.E.BYPASS.LTC128B.128 [R171+0x2000], desc[UR6][R162.64] ;  /* 0x02000000a2abefae */ /* 0x000fe2000b981a06 */
[C---:B------:R-:W-:Y:S02]  /*acd0*/  LOP3.LUT R154, R71.reuse, 0x400, RZ, 0xc0, !PT ;  /* 0x00000400479a7812 */ /* 0x040fe400078ec0ff */
[----:B------:R-:W-:Y:S01]  /*ace0*/  LOP3.LUT R71, R71, 0x200, RZ, 0xc0, !PT ;  /* 0x0000020047477812 */ /* 0x000fe200078ec0ff */
[----:B------:R-:W-:Y:S01]  /*acf0*/  @!P1 LDGSTS.E.BYPASS.LTC128B.128 [R171+0x2800], desc[UR6][R10.64] ;  /* 0x028000000aab9fae */ /* 0x000fe2000b981a06 */
[----:B----4-:R-:W-:Y:S01]  /*ad00*/  IMAD.WIDE.U32 R6, R54, 0x20, RZ ;  /* 0x0000002036067825 */ /* 0x010fe200078e00ff */
[----:B------:R-:W-:Y:S02]  /*ad10*/  ISETP.GE.AND P1, PT, R4, R9, PT ;  /* 0x000000090400720c */ /* 0x000fe40003f26270 */
[----:B------:R-:W-:Y:S01]  /*ad20*/  LOP3.LUT R69, R69, 0x1f0, RZ, 0xc0, !PT ;  /* 0x000001f045457812 */ /* 0x000fe200078ec0ff */
[----:B------:R-:W-:Y:S01]  /*ad30*/  IMAD.SHL.U32 R3, R55, 0x20, RZ ;  /* 0x0000002037037824 */ /* 0x000fe200078e00ff */
[----:B------:R-:W-:Y:S01]  /*ad40*/  @!P5 IADD3 R12, P3, PT, R10, R6, RZ ;  /* 0x000000060a0cd210 */ /* 0x000fe20007f7e0ff */
[----:B------:R-:W-:Y:S01]  /*ad50*/  @!P2 IMAD.MOV.U32 R16, RZ, RZ, R10 ;  /* 0x000000ffff10a224 */ /* 0x000fe200078e000a */
[----:B------:R-:W-:Y:S01]  /*ad60*/  SHF.R.U32.HI R52, RZ, 0x2, R157 ;  /* 0x00000002ff347819 */ /* 0x000fe2000001169d */
[----:B------:R-:W-:Y:S01]  /*ad70*/  @!P2 IMAD.MOV.U32 R17, RZ, RZ, R11 ;  /* 0x000000ffff11a224 */ /* 0x000fe200078e000b */
[----:B------:R-:W-:Y:S01]  /*ad80*/  @!P5 IADD3.X R13, PT, PT, R11, R7, R3, P3, !PT ;  /* 0x000000070b0dd210 */ /* 0x000fe20001ffe403 */
[C---:B------:R-:W-:Y:S01]  /*ad90*/  @!P2 IMAD R7, R55.reuse, 0x60, RZ ;  /* 0x000000603707a824 */ /* 0x040fe200078e02ff */
[----:B------:R-:W-:Y:S01]  /*ada0*/  ISETP.GE.AND P3, PT, R130, R9, PT ;  /* 0x000000098200720c */ /* 0x000fe20003f66270 */
[----:B------:R-:W-:Y:S01]  /*adb0*/  @!P2 IMAD.WIDE.U32 R16, R54, 0x60, R16 ;  /* 0x000000603610a825 */ /* 0x000fe200078e0010 */
[----:B------:R-:W-:Y:S01]  /*adc0*/  LOP3.LUT R52, R52, 0x7, RZ, 0xc0, !PT ;  /* 0x0000000734347812 */ /* 0x000fe200078ec0ff */
[----:B------:R2:W-:Y:S01]  /*add0*/  @!P5 LDGSTS.E.BYPASS.LTC128B.128 [R171+0x3000], desc[UR6][R12.64] ;  /* 0x030000000cabdfae */ /* 0x0005e2000b981a06 */
[CC--:B------:R-:W-:Y:S01]  /*ade0*/  @!P4 LEA R18, P5, R54.reuse, R10.reuse, 0x6 ;  /* 0x0000000a3612c211 */ /* 0x0c0fe200078a30ff */
[----:B------:R-:W-:Y:S01]  /*adf0*/  @!P1 IMAD.MOV.U32 R15, RZ, RZ, R11 ;  /* 0x000000ffff0f9224 */ /* 0x000fe200078e000b */
[----:B------:R-:W-:Y:S01]  /*ae00*/  @!P1 MOV R14, R10 ;  /* 0x0000000a000e9202 */ /* 0x000fe20000000f00 */
[C---:B------:R-:W-:Y:S01]  /*ae10*/  @!P1 IMAD R6, R55.reuse, 0xa0, RZ ;  /* 0x000000a037069824 */ /* 0x040fe200078e02ff */
[C---:B------:R-:W-:Y:S01]  /*ae20*/  @!P4 LEA.HI.X R19, R54.reuse, R11, R55, 0x6, P5 ;  /* 0x0000000b3613c211 */ /* 0x040fe200028f3437 */
[----:B------:R-:W-:Y:S01]  /*ae30*/  @!P0 IMAD R3, R55, 0xc0, RZ ;  /* 0x000000c037038824 */ /* 0x000fe200078e02ff */
[----:B------:R-:W-:Y:S01]  /*ae40*/  LOP3.LUT R65, R65, 0xfffffffb, RZ, 0xc0, !PT ;  /* 0xfffffffb41417812 */ /* 0x000fe200078ec0ff */
[----:B------:R-:W-:-:S02]  /*ae50*/  @!P1 IMAD.WIDE.U32 R14, R54, 0xa0, R14 ;  /* 0x000000a0360e9825 */ /* 0x000fc400078e000e */
[----:B------:R3:W-:Y:S01]  /*ae60*/  @!P4 LDGSTS.E.BYPASS.LTC128B.128 [R171+0x3800], desc[UR6][R18.64] ;  /* 0x0380000012abcfae */ /* 0x0007e2000b981a06 */
[-C--:B------:R-:W-:Y:S01]  /*ae70*/  ISETP.GE.AND P4, PT, R169, R9.reuse, PT ;  /* 0x00000009a900720c */ /* 0x080fe20003f86270 */
[----:B------:R-:W-:Y:S02]  /*ae80*/  @!P2 IMAD.IADD R17, R7, 0x1, R17 ;  /* 0x000000010711a824 */ /* 0x000fe400078e0211 */
[----:B------:R-:W-:Y:S02]  /*ae90*/  @!P1 IMAD.IADD R15, R6, 0x1, R15 ;  /* 0x00000001060f9824 */ /* 0x000fe400078e020f */
[----:B------:R-:W3:Y:S01]  /*aea0*/  LDC.64 R6, c[0x0][0x3c0] ;  /* 0x0000f000ff067b82 */ /* 0x000ee20000000a00 */
[----:B------:R4:W-:Y:S01]  /*aeb0*/  @!P2 LDGSTS.E.BYPASS.LTC128B.128 [R171+0x4000], desc[UR6][R16.64] ;  /* 0x0400000010abafae */ /* 0x0009e2000b981a06 */
[----:B------:R-:W-:Y:S01]  /*aec0*/  ISETP.GE.AND P2, PT, R8, R9, PT ;  /* 0x000000090800720c */ /* 0x000fe20003f46270 */
[----:B--2---:R-:W-:Y:S01]  /*aed0*/  @!P0 IMAD.MOV.U32 R12, RZ, RZ, R10 ;  /* 0x000000ffff0c8224 */ /* 0x004fe200078e000a */
[----:B------:R-:W-:Y:S01]  /*aee0*/  @!P3 LEA R10, P5, R54, R10, 0x7 ;  /* 0x0000000a360ab211 */ /* 0x000fe200078a38ff */
[----:B------:R-:W-:-:S03]  /*aef0*/  @!P0 IMAD.MOV.U32 R13, RZ, RZ, R11 ;  /* 0x000000ffff0d8224 */ /* 0x000fc600078e000b */
[C---:B------:R-:W-:Y:S01]  /*af00*/  @!P3 LEA.HI.X R11, R54.reuse, R11, R55, 0x7, P5 ;  /* 0x0000000b360bb211 */ /* 0x040fe200028f3c37 */
[----:B------:R-:W-:Y:S01]  /*af10*/  @!P0 IMAD.WIDE.U32 R12, R54, 0xc0, R12 ;  /* 0x000000c0360c8825 */ /* 0x000fe200078e000c */
[----:B------:R-:W-:-:S03]  /*af20*/  ISETP.GE.AND P5, PT, R168, R9, PT ;  /* 0x00000009a800720c */ /* 0x000fc60003fa6270 */
[----:B------:R-:W-:Y:S01]  /*af30*/  @!P0 IMAD.IADD R21, R3, 0x1, R13 ;  /* 0x0000000103158824 */ /* 0x000fe200078e020d */
[----:B------:R2:W-:Y:S01]  /*af40*/  @!P3 LDGSTS.E.BYPASS.LTC128B.128 [R171+0x4800], desc[UR6][R10.64] ;  /* 0x048000000aabbfae */ /* 0x0005e2000b981a06 */
[----:B------:R-:W-:Y:S01]  /*af50*/  @!P0 IMAD.MOV.U32 R20, RZ, RZ, R12 ;  /* 0x000000ffff148224 */ /* 0x000fe200078e000c */
[-C--:B------:R-:W-:Y:S01]  /*af60*/  ISETP.GE.AND P3, PT, R130, R9.reuse, PT ;  /* 0x000000098200720c */ /* 0x080fe20003f66270 */
[----:B---3--:R-:W-:Y:S01]  /*af70*/  IMAD.WIDE.U32 R18, R6, 0x20, RZ ;  /* 0x0000002006127825 */ /* 0x008fe200078e00ff */
[----:B------:R3:W-:Y:S01]  /*af80*/  @!P1 LDGSTS.E.BYPASS.LTC128B.128 [R171+0x5000], desc[UR6][R14.64] ;  /* 0x050000000eab9fae */ /* 0x0007e2000b981a06 */
[----:B------:R-:W-:Y:S02]  /*af90*/  ISETP.GE.AND P1, PT, R4, R9, PT ;  /* 0x000000090400720c */ /* 0x000fe40003f26270 */
[----:B------:R-:W-:Y:S01]  /*afa0*/  LOP3.LUT R3, R74, 0x8, R157, 0x78, !PT ;  /* 0x000000084a037812 */ /* 0x000fe200078e789d */
[----:B------:R1:W-:Y:S01]  /*afb0*/  @!P0 LDGSTS.E.BYPASS.LTC128B.128 [R171+0x5800], desc[UR6][R20.64] ;  /* 0x0580000014ab8fae */ /* 0x0003e2000b981a06 */
[----:B------:R-:W-:-:S02]  /*afc0*/  LEA R12, P0, R73, R164, 0x1 ;  /* 0x000000a4490c7211 */ /* 0x000fc400078008ff */
[----:B------:R-:W-:Y:S01]  /*afd0*/  MOV R4, 0x40 ;  /* 0x0000004000047802 */ /* 0x000fe20000000f00 */
[----:B------:R-:W0:Y:S01]  /*afe0*/  LDGDEPBAR ;  /* 0x00000000000079af */ /* 0x000e220000000000 */
[----:B------:R-:W-:Y:S01]  /*aff0*/  LEA.HI.X R13, R73, R165, R72, 0x1, P0 ;  /* 0x000000a5490d7211 */ /* 0x000fe200000f0c48 */
[----:B------:R-:W-:Y:S01]  /*b000*/  IMAD R154, R3, 0x2, R154 ;  /* 0x00000002039a7824 */ /* 0x000fe200078e029a */
[----:B------:R-:W-:Y:S01]  /*b010*/  ISETP.GE.AND P0, PT, R0, R9, PT ;  /* 0x000000090000720c */ /* 0x000fe20003f06270 */
[----:B------:R-:W-:Y:S02]  /*b020*/  IMAD.SHL.U32 R0, R157, 0x20, RZ ;  /* 0x000000209d007824 */ /* 0x000fe400078e00ff */
[----:B----4-:R-:W-:-:S03]  /*b030*/  @!P2 IMAD.WIDE.U32 R16, R6, 0x60, R12 ;  /* 0x000000600610a825 */ /* 0x010fc600078e000c */
[----:B------:R-:W-:Y:S01]  /*b040*/  LOP3.LUT R155, R71, 0x7c00, R0, 0xf8, !PT ;  /* 0x00007c00479b7812 */ /* 0x000fe200078ef800 */
[C---:B------:R-:W-:Y:S02]  /*b050*/  @!P1 IMAD R8, R7.reuse, 0xa0, RZ ;  /* 0x000000a007089824 */ /* 0x040fe400078e02ff */
[----:B------:R-:W-:Y:S02]  /*b060*/  VIADD R0, R154, UR5 ;  /* 0x000000059a007c36 */ /* 0x000fe40008000000 */
[----:B------:R-:W-:Y:S02]  /*b070*/  IMAD.IADD R155, R66, 0x1, R155 ;  /* 0x00000001429b7824 */ /* 0x000fe400078e029b */
[C---:B--2---:R-:W-:Y:S02]  /*b080*/  @!P2 IMAD R10, R7.reuse, 0x60, RZ ;  /* 0x00000060070aa824 */ /* 0x044fe400078e02ff */
[C---:B------:R-:W-:Y:S01]  /*b090*/  @!P0 IMAD R3, R7.reuse, 0xc0, RZ ;  /* 0x000000c007038824 */ /* 0x040fe200078e02ff */
[----:B---3--:R-:W-:Y:S01]  /*b0a0*/  SHF.L.U32 R15, R7, 0x5, RZ ;  /* 0x00000005070f7819 */ /* 0x008fe200000006ff */
[----:B------:R-:W-:Y:S01]  /*b0b0*/  @!P2 IMAD.IADD R11, R10, 0x1, R17 ;  /* 0x000000010a0ba824 */ /* 0x000fe200078e0211 */
[----:B------:R-:W-:Y:S01]  /*b0c0*/  LEA R155, R155, UR5, 0x1 ;  /* 0x000000059b9b7c11 */ /* 0x000fe2000f8e08ff */
[----:B------:R-:W-:Y:S01]  /*b0d0*/  @!P2 IMAD.MOV.U32 R10, RZ, RZ, R16 ;  /* 0x000000ffff0aa224 */ /* 0x000fe200078e0010 */
[----:B------:R-:W-:-:S04]  /*b0e0*/  DEPBAR.LE SB0, 0x0 ;  /* 0x000080000000791a */ /* 0x000fc80000000000 */
[----:B------:R-:W-:Y:S01]  /*b0f0*/  BAR.SYNC.DEFER_BLOCKING 0x0 ;  /* 0x0000000000007b1d */ /* 0x000fe20000010000 */
[--C-:B-1----:R-:W-:Y:S02]  /*b100*/  @!P1 IMAD.MOV.U32 R20, RZ, RZ, R12.reuse ;  /* 0x000000ffff149224 */ /* 0x102fe400078e000c */
[----:B------:R-:W-:Y:S02]  /*b110*/  @!P1 IMAD.MOV.U32 R21, RZ, RZ, R13 ;  /* 0x000000ffff159224 */ /* 0x000fe400078e000d */
[----:B------:R-:W-:Y:S02]  /*b120*/  @!P0 IMAD.MOV.U32 R14, RZ, RZ, R12 ;  /* 0x000000ffff0e8224 */ /* 0x000fe400078e000c */
[----:B------:R-:W-:Y:S01]  /*b130*/  @!P1 IMAD.WIDE.U32 R20, R6, 0xa0, R20 ;  /* 0x000000a006149825 */ /* 0x000fe200078e0014 */
[----:B------:R-:W-:Y:S01]  /*b140*/  @!PT LDS RZ, [RZ] ;  /* 0x00000000fffff984 */ /* 0x000fe20000000800 */
[----:B------:R-:W-:Y:S01]  /*b150*/  @!PT LDS RZ, [RZ] ;  /* 0x00000000fffff984 */ /* 0x000fe20000000800 */
[----:B------:R-:W-:Y:S01]  /*b160*/  @!PT LDS RZ, [RZ] ;  /* 0x00000000fffff984 */ /* 0x000fe20000000800 */
[----:B------:R-:W-:Y:S04]  /*b170*/  @!P6 LDGSTS.E.BYPASS.LTC128B.128 [R171+0x6000], desc[UR6][R164.64] ;  /* 0x06000000a4abefae */ /* 0x000fe8000b981a06 */
[----:B------:R-:W-:Y:S01]  /*b180*/  @P6 STS.128 [R171+0x6000], RZ ;  /* 0x006000ffab006388 */ /* 0x000fe20000000c00 */
[----:B------:R-:W-:-:S03]  /*b190*/  @!P5 IADD3 R18, P6, PT, R12, R18, RZ ;  /* 0x000000120c12d210 */ /* 0x000fc60007fde0ff */
[----:B------:R-:W-:Y:S01]  /*b1a0*/  @P4 STS.128 [R171+0x6800], RZ ;  /* 0x006800ffab004388 */ /* 0x000fe20000000c00 */
[----:B------:R-:W-:Y:S01]  /*b1b0*/  @!P5 IADD3.X R19, PT, PT, R13, R19, R15, P6, !PT ;  /* 0x000000130d13d210 */ /* 0x000fe200037fe40f */
[----:B------:R-:W-:Y:S02]  /*b1c0*/  @!P0 IMAD.MOV.U32 R15, RZ, RZ, R13 ;  /* 0x000000ffff0f8224 */ /* 0x000fe400078e000d */
[----:B------:R-:W-:Y:S01]  /*b1d0*/  @!PT LDS RZ, [RZ] ;  /* 0x00000000fffff984 */ /* 0x000fe20000000800 */
[----:B------:R-:W-:Y:S01]  /*b1e0*/  @!PT LDS RZ, [RZ] ;  /* 0x00000000fffff984 */ /* 0x000fe20000000800 */
[----:B------:R-:W-:Y:S01]  /*b1f0*/  @!PT LDS RZ, [RZ] ;  /* 0x00000000fffff984 */ /* 0x000fe20000000800 */
[----:B------:R1:W-:Y:S01]  /*b200*/  @!P4 LDGSTS.E.BYPASS.LTC128B.128 [R171+0x6800], desc[UR6][R12.64] ;  /* 0x068000000cabcfae */ /* 0x0003e2000b981a06 */
[----:B------:R-:W-:Y:S01]  /*b210*/  ISETP.GE.AND P4, PT, R160, R9, PT ;  /* 0x00000009a000720c */ /* 0x000fe20003f86270 */
[----:B------:R-:W-:Y:S01]  /*b220*/  @!P0 IMAD.WIDE.U32 R14, R6, 0xc0, R14 ;  /* 0x000000c0060e8825 */ /* 0x000fe200078e000e */
[----:B------:R-:W-:Y:S01]  /*b230*/  @!P1 IADD3 R9, PT, PT, R8, R21, RZ ;  /* 0x0000001508099210 */ /* 0x000fe20007ffe0ff */
[----:B------:R-:W-:Y:S02]  /*b240*/  @P5 STS.128 [R171+0x7000], RZ ;  /* 0x007000ffab005388 */ /* 0x000fe40000000c00 */
[----:B------:R-:W-:-:S02]  /*b250*/  @!P1 IMAD.MOV.U32 R8, RZ, RZ, R20 ;  /* 0x000000ffff089224 */ /* 0x000fc400078e0014 */
[----:B------:R-:W-:Y:S01]  /*b260*/  @!PT LDS RZ, [RZ] ;  /* 0x00000000fffff984 */ /* 0x000fe20000000800 */
[----:B------:R-:W-:Y:S01]  /*b270*/  @!PT LDS RZ, [RZ] ;  /* 0x00000000fffff984 */ /* 0x000fe20000000800 */
[----:B------:R-:W-:Y:S01]  /*b280*/  @!PT LDS RZ, [RZ] ;  /* 0x00000000fffff984 */ /* 0x000fe20000000800 */
[----:B------:R-:W-:Y:S01]  /*b290*/  @!P5 LDGSTS.E.BYPASS.LTC128B.128 [R171+0x7000], desc[UR6][R18.64] ;  /* 0x0700000012abdfae */ /* 0x000fe2000b981a06 */
[----:B------:R-:W-:Y:S02]  /*b2a0*/  @!P0 IMAD.IADD R15, R3, 0x1, R15 ;  /* 0x00000001030f8824 */ /* 0x000fe400078e020f */
[----:B------:R-:W-:-:S03]  /*b2b0*/  IMAD.MOV.U32 R3, RZ, RZ, 0x20 ;  /* 0x00000020ff037424 */ /* 0x000fc600078e00ff */
[C---:B------:R-:W-:Y:S01]  /*b2c0*/  @!P4 LEA R16, P6, R6.reuse, R12, 0x6 ;  /* 0x0000000c0610c211 */ /* 0x040fe200078c30ff */
[----:B------:R-:W-:Y:S03]  /*b2d0*/  @P4 STS.128 [R171+0x7800], RZ ;  /* 0x007800ffab004388 */ /* 0x000fe60000000c00 */
[----:B------:R-:W-:-:S05]  /*b2e0*/  @!P4 LEA.HI.X R17, R6, R13, R7, 0x6, P6 ;  /* 0x0000000d0611c211 */ /* 0x000fca00030f3407 */
[----:B------:R-:W-:Y:S01]  /*b2f0*/  @!PT LDS RZ, [RZ] ;  /* 0x00000000fffff984 */ /* 0x000fe20000000800 */
[----:B------:R-:W-:Y:S01]  /*b300*/  @!PT LDS RZ, [RZ] ;  /* 0x00000000fffff984 */ /* 0x000fe20000000800 */
[----:B------:R-:W-:Y:S01]  /*b310*/  @!PT LDS RZ, [RZ] ;  /* 0x00000000fffff984 */ /* 0x000fe20000000800 */
[----:B------:R2:W-:Y:S01]  /*b320*/  @!P4 LDGSTS.E.BYPASS.LTC128B.128 [R171+0x7800], desc[UR6][R16.64] ;  /* 0x0780000010abcfae */ /* 0x0005e2000b981a06 */
[----:B-1----:R-:W-:-:S03]  /*b330*/  @!P3 LEA R12, P5, R6, R12, 0x7 ;  /* 0x0000000c060cb211 */ /* 0x002fc600078a38ff */
[----:B------:R-:W-:Y:S01]  /*b340*/  @P2 STS.128 [R171+0x8000], RZ ;  /* 0x008000ffab002388 */ /* 0x000fe20000000c00 */
[----:B------:R-:W-:-:S03]  /*b350*/  @!P3 LEA.HI.X R13, R6, R13, R7, 0x7, P5 ;  /* 0x0000000d060db211 */ /* 0x000fc600028f3c07 */
        /* <DEDUP_REMOVED lines=16> */
[----:B------:R-:W-:Y:S02]  /*b460*/  @P0 STS.128 [R171+0x9800], RZ ;  /* 0x009800ffab000388 */ /* 0x000fe40000000c00 */
[----:B------:R-:W-:Y:S02]  /*b470*/  SEL R3, R3, 0xffffffe0, !P1 ;  /* 0xffffffe003037807 */ /* 0x000fe40004800000 */
[----:B------:R-:W-:Y:S01]  /*b480*/  @!PT LDS RZ, [RZ] ;  /* 0x00000000fffff984 */ /* 0x000fe20000000800 */
[----:B------:R-:W-:Y:S01]  /*b490*/  @!PT LDS RZ, [RZ] ;  /* 0x00000000fffff984 */ /* 0x000fe20000000800 */
[----:B------:R-:W-:Y:S01]  /*b4a0*/  @!PT LDS RZ, [RZ] ;  /* 0x00000000fffff984 */ /* 0x000fe20000000800 */
[----:B------:R3:W-:Y:S01]  /*b4b0*/  @!P0 LDGSTS.E.BYPASS.LTC128B.128 [R171+0x9800], desc[UR6][R14.64] ;  /* 0x098000000eab8fae */ /* 0x0007e2000b981a06 */
[----:B------:R-:W-:Y:S02]  /*b4c0*/  SEL R4, R4, 0xffffffc0, !P2 ;  /* 0xffffffc004047807 */ /* 0x000fe40005000000 */
[--C-:B------:R-:W-:Y:S01]  /*b4d0*/  IMAD.IADD R149, R0, 0x1, R3.reuse ;  /* 0x0000000100957824 */ /* 0x100fe200078e0203 */
[----:B------:R-:W-:Y:S01]  /*b4e0*/  LDSM.16.M88.4 R60, [R155] ;  /* 0x000000009b3c783b */ /* 0x000fe20000000200 */
[----:B------:R-:W-:-:S02]  /*b4f0*/  IMAD.IADD R153, R155, 0x1, R3 ;  /* 0x000000019b997824 */ /* 0x000fc400078e0203 */
[--C-:B------:R-:W-:Y:S01]  /*b500*/  IMAD.IADD R152, R155, 0x1, R4.reuse ;  /* 0x000000019b987824 */ /* 0x100fe200078e0204 */
[----:B------:R-:W4:Y:S01]  /*b510*/  LDSM.16.M88.4 R48, [R154+UR5+0x2000] ;  /* 0x002000059a30783b */ /* 0x000f220008000200 */
[----:B------:R-:W-:Y:S01]  /*b520*/  IMAD.IADD R148, R0, 0x1, R4 ;  /* 0x0000000100947824 */ /* 0x000fe200078e0204 */
[----:B------:R-:W-:Y:S01]  /*b530*/  IADD3 R0, PT, PT, R69, 0x1, R158 ;  /* 0x0000000145007810 */ /* 0x000fe20007ffe09e */
[C---:B------:R-:W-:Y:S01]  /*b540*/  IMAD.IADD R151, R3.reuse, 0x1, R152 ;  /* 0x0000000103977824 */ /* 0x040fe200078e0298 */
[----:B------:R-:W3:Y:S01]  /*b550*/  LDSM.16.M88.4 R40, [R154+UR5+0x2800] ;  /* 0x002800059a28783b */ /* 0x000ee20008000200 */
[----:B------:R-:W-:Y:S01]  /*b560*/  IMAD.IADD R147, R3, 0x1, R148 ;  /* 0x0000000103937824 */ /* 0x000fe200078e0294 */
[----:B------:R-:W-:Y:S02]  /*b570*/  @P6 LOP3.LUT R65, R65, 0x4, RZ, 0xfc, !PT ;  /* 0x0000000441416812 */ /* 0x000fe400078efcff */
[----:B------:R-:W3:Y:S04]  /*b580*/  LDSM.16.M88.4 R32, [R154+UR5+0x3000] ;  /* 0x003000059a20783b */ /* 0x000ee80008000200 */
[----:B------:R-:W3:Y:S04]  /*b590*/  LDSM.16.M88.4 R24, [R154+UR5+0x3800] ;  /* 0x003800059a18783b */ /* 0x000ee80008000200 */
[----:B--2---:R-:W2:Y:S04]  /*b5a0*/  LDSM.16.M88.4 R16, [R154+UR5+0x4000] ;  /* 0x004000059a10783b */ /* 0x004ea80008000200 */
[----:B-1----:R-:W1:Y:S04]  /*b5b0*/  LDSM.16.M88.4 R8, [R154+UR5+0x4800] ;  /* 0x004800059a08783b */ /* 0x002e680008000200 */
[----:B------:R-:W1:Y:S04]  /*b5c0*/  LDSM.16.M88.4 R112, [R154+UR5+0x5000] ;  /* 0x005000059a70783b */ /* 0x000e680008000200 */
[----:B------:R-:W1:Y:S04]  /*b5d0*/  LDSM.16.M88.4 R124, [R154+UR5+0x5800] ;  /* 0x005800059a7c783b */ /* 0x000e680008000200 */
[----:B------:R-:W-:Y:S04]  /*b5e0*/  LDSM.16.M88.4 R104, [R153] ;  /* 0x000000009968783b */ /* 0x000fe80000000200 */
[----:B------:R-:W1:Y:S04]  /*b5f0*/  LDSM.16.M88.4 R80, [R149+0x2000] ;  /* 0x002000009550783b */ /* 0x000e680000000200 */
[----:B------:R-:W1:Y:S01]  /*b600*/  LDSM.16.M88.4 R76, [R149+0x2800] ;  /* 0x00280000954c783b */ /* 0x000e620000000200 */
[C---:B----4-:R-:W-:Y:S03]  /*b610*/  HMMA.16816.F32.BF16 R56, R60.reuse, R48, RZ ;  /* 0x000000303c38723c */ /* 0x050fe600000418ff */
        /* <DEDUP_REMOVED lines=8> */
[C---:B------:R-:W-:Y:S03]  /*b6a0*/  HMMA.16816.F32.BF16 R28, R60.reuse, R24, RZ ;  /* 0x000000183c1c723c */ /* 0x040fe600000418ff */
[----:B------:R-:W-:Y:S04]  /*b6b0*/  LDSM.16.M88.4 R128, [R152] ;  /* 0x000000009880783b */ /* 0x000fe80000000200 */
[----:B------:R-:W3:Y:S01]  /*b6c0*/  LDSM.16.M88.4 R84, [R148+0x2000] ;  /* 0x002000009454783b */ /* 0x000ee20000000200 */
[C---:B--2---:R-:W-:Y:S03]  /*b6d0*/  HMMA.16816.F32.BF16 R20, R60.reuse, R16, RZ ;  /* 0x000000103c14723c */ /* 0x044fe600000418ff */
[----:B------:R-:W-:Y:S04]  /*b6e0*/  LDSM.16.M88.4 R132, [R148+0x4800] ;  /* 0x004800009484783b */ /* 0x000fe80000000200 */
[----:B------:R-:W0:Y:S01]  /*b6f0*/  LDGDEPBAR ;  /* 0x00000000000079af */ /* 0x000e220000000000 */
        /* <DEDUP_REMOVED lines=14> */
[----:B------:R-:W1:Y:S07]  /*b7e0*/  LDSM.16.M88.4 R80, [R148+0x2800] ;  /* 0x002800009450783b */ /* 0x000e6e0000000200 */
[C---:B------:R-:W-:Y:S08]  /*b7f0*/  HMMA.16816.F32.BF16 R44, R104.reuse, R76, R44 ;  /* 0x0000004c682c723c */ /* 0x040ff0000004182c */
[C---:B------:R-:W-:Y:S01]  /*b800*/  HMMA.16816.F32.BF16 R40, R104.reuse, R78, R40 ;  /* 0x0000004e6828723c */ /* 0x040fe20000041828 */
[----:B------:R-:W2:Y:S07]  /*b810*/  LDSM.16.M88.4 R76, [R148+0x3000] ;  /* 0x00300000944c783b */ /* 0x000eae0000000200 */
[C---:B----4-:R-:W-:Y:S08]  /*b820*/  HMMA.16816.F32.BF16 R36, R104.reuse, R72, R36 ;  /* 0x000000486824723c */ /* 0x050ff00000041824 */
[C---:B------:R-:W-:Y:S01]  /*b830*/  HMMA.16816.F32.BF16 R32, R104.reuse, R74, R32 ;  /* 0x0000004a6820723c */ /* 0x040fe20000041820 */
[----:B------:R-:W-:Y:S07]  /*b840*/  LDSM.16.M88.4 R72, [R148+0x3800] ;  /* 0x003800009448783b */ /* 0x000fee0000000200 */
[C---:B------:R-:W-:Y:S08]  /*b850*/  HMMA.16816.F32.BF16 R28, R104.reuse, R120, R28 ;  /* 0x00000078681c723c */ /* 0x040ff0000004181c */
[C---:B------:R-:W-:Y:S01]  /*b860*/  HMMA.16816.F32.BF16 R24, R104.reuse, R122, R24 ;  /* 0x0000007a6818723c */ /* 0x040fe20000041818 */
[----:B------:R-:W-:Y:S07]  /*b870*/  LDSM.16.M88.4 R120, [R148+0x5800] ;  /* 0x005800009478783b */ /* 0x000fee0000000200 */
[C---:B---3--:R-:W-:Y:S08]  /*b880*/  HMMA.16816.F32.BF16 R20, R104.reuse, R100, R20 ;  /* 0x000000646814723c */ /* 0x048ff00000041814 */
[C---:B------:R-:W-:Y:S01]  /*b890*/  HMMA.16816.F32.BF16 R16, R104.reuse, R102, R16 ;  /* 0x000000666810723c */ /* 0x040fe20000041810 */
        /* <DEDUP_REMOVED lines=9> */
[----:B------:R-:W3:Y:S04]  /*b930*/  LDSM.16.M88.4 R60, [R148+0x4000] ;  /* 0x00400000943c783b */ /* 0x000ee80000000200 */
[----:B------:R-:W-:Y:S03]  /*b940*/  LDSM.16.M88.4 R88, [R147+0x3000] ;  /* 0x003000009358783b */ /* 0x000fe60000000200 */
[C---:B------:R-:W-:Y:S08]  /*b950*/  HMMA.16816.F32.BF16 R56, R128.reuse, R84, R56 ;  /* 0x000000548038723c */ /* 0x040ff00000041838 */
[C---:B------:R-:W-:Y:S01]  /*b960*/  HMMA.16816.F32.BF16 R48, R128.reuse, R86, R48 ;  /* 0x000000568030723c */ /* 0x040fe20000041830 */
[----:B------:R-:W-:Y:S07]  /*b970*/  LDSM.16.M88.4 R84, [R147+0x3800] ;  /* 0x003800009354783b */ /* 0x000fee0000000200 */
[C---:B-1----:R-:W-:Y:S08]  /*b980*/  HMMA.16816.F32.BF16 R44, R128.reuse, R80, R44 ;  /* 0x00000050802c723c */ /* 0x042ff0000004182c */
[C---:B------:R-:W-:Y:S01]  /*b990*/  HMMA.16816.F32.BF16 R40, R128.reuse, R82, R40 ;  /* 0x000000528028723c */ /* 0x040fe20000041828 */
[----:B------:R-:W-:Y:S07]  /*b9a0*/  LDSM.16.M88.4 R80, [R147+0x4000] ;  /* 0x004000009350783b */ /* 0x000fee0000000200 */
[C---:B--2---:R-:W-:Y:S08]  /*b9b0*/  HMMA.16816.F32.BF16 R36, R128.reuse, R76, R36 ;  /* 0x0000004c8024723c */ /* 0x044ff00000041824 */
[C---:B---3--:R-:W-:Y:S08]  /*b9c0*/  HMMA.16816.F32.BF16 R20, R128.reuse, R60, R20 ;  /* 0x0000003c8014723c */ /* 0x048ff00000041814 */
[C---:B------:R-:W-:Y:S01]  /*b9d0*/  HMMA.16816.F32.BF16 R16, R128.reuse, R62, R16 ;  /* 0x0000003e8010723c */ /* 0x040fe20000041810 */
[----:B------:R-:W1:Y:S07]  /*b9e0*/  LDSM.16.M88.4 R60, [R147+0x5800] ;  /* 0x00580000933c783b */ /* 0x000e6e0000000200 */
[C---:B------:R-:W-:Y:S01]  /*b9f0*/  HMMA.16816.F32.BF16 R32, R128.reuse, R78, R32 ;  /* 0x0000004e8020723c */ /* 0x040fe20000041820 */
[----:B------:R-:W2:Y:S07]  /*ba00*/  LDSM.16.M88.4 R76, [R147+0x4800] ;  /* 0x00480000934c783b */ /* 0x000eae0000000200 */
[C---:B------:R-:W-:Y:S08]  /*ba10*/  HMMA.16816.F32.BF16 R28, R128.reuse, R72, R28 ;  /* 0x00000048801c723c */ /* 0x040ff0000004181c */
        /* <DEDUP_REMOVED lines=9> */
[----:B-1----:R-:W-:Y:S01]  /*bab0*/  HMMA.16816.F32.BF16 R108, R100, R60, R108 ;  /* 0x0000003c646c723c */ /* 0x002fe2000004186c */
[----:B------:R-:W-:Y:S01]  /*bac0*/  IADD3 R61, PT, PT, -R161, R0, R52 ;  /* 0x00000000a13d7210 */ /* 0x000fe20007ffe134 */
[----:B------:R-:W-:-:S03]  /*bad0*/  IMAD.SHL.U32 R0, R157, 0x2, RZ ;  /* 0x000000029d007824 */ /* 0x000fc600078e00ff */
[--C-:B------:R-:W-:Y:S02]  /*bae0*/  IADD3 R61, PT, PT, R61, UR4, R68.reuse ;  /* 0x000000043d3d7c10 */ /* 0x100fe4000fffe044 */
[----:B------:R-:W-:Y:S01]  /*baf0*/  LOP3.LUT R0, R0, 0x6, RZ, 0xc0, !PT ;  /* 0x0000000600007812 */ /* 0x000fe200078ec0ff */
        /* <DEDUP_REMOVED lines=14> */
[----:B------:R-:W-:-:S07]  /*bbe0*/  IMAD.IADD R79, R67, 0x1, R0 ;  /* 0x00000001434f7824 */ /* 0x000fce00078e0200 */
[C---:B---3--:R-:W-:Y:S08]  /*bbf0*/  HMMA.16816.F32.BF16 R116, R100.reuse, R72, R116 ;  /* 0x000000486474723c */ /* 0x048ff00000041874 */
        /* <DEDUP_REMOVED lines=15> */
.L_x_5913:
        /* <DEDUP_REMOVED lines=59> */
.L_x_5914:
[----:B------:R-:W-:Y:S01]  /*c0a0*/  IADD3 R62, P0, PT, R5, R162, RZ ;  /* 0x000000a2053e7210 */ /* 0x000fe20007f1e0ff */
[C---:B------:R-:W-:Y:S01]  /*c0b0*/  IMAD.SHL.U32 R5, R54.reuse, 0x20, RZ ;  /* 0x0000002036057824 */ /* 0x040fe200078e00ff */
[----:B------:R-:W-:Y:S01]  /*c0c0*/  SHF.L.U64.HI R0, R54, 0x5, R55 ;  /* 0x0000000536007819 */ /* 0x000fe20000010237 */
[----:B------:R-:W-:Y:S01]  /*c0d0*/  @!PT LDS RZ, [RZ] ;  /* 0x00000000fffff984 */ /* 0x000fe20000000800 */
[----:B------:R-:W-:Y:S01]  /*c0e0*/  @!PT LDS RZ, [RZ] ;  /* 0x00000000fffff984 */ /* 0x000fe20000000800 */
[----:B------:R-:W-:Y:S01]  /*c0f0*/  @!PT LDS RZ, [RZ] ;  /* 0x00000000fffff984 */ /* 0x000fe20000000800 */
[----:B------:R1:W-:Y:S02]  /*c100*/  LDGSTS.E.BYPASS.LTC128B.128 [R171+0x2000], desc[UR6][R162.64] ;  /* 0x02000000a2ab7fae */ /* 0x0003e4000b981a06 */
[----:B------:R-:W-:Y:S01]  /*c110*/  IMAD.X R63, R2, 0x1, R163, P0 ;  /* 0x00000001023f7824 */ /* 0x000fe200000e06a3 */
[----:B------:R-:W-:-:S04]  /*c120*/  IADD3 R60, P1, PT, R5, R62, RZ ;  /* 0x0000003e053c7210 */ /* 0x000fc80007f3e0ff */
[-C--:B------:R-:W-:Y:S01]  /*c130*/  IADD3 R72, P0, PT, R60, R5.reuse, RZ ;  /* 0x000000053c487210 */ /* 0x080fe20007f1e0ff */
[----:B------:R-:W-:Y:S01]  /*c140*/  IMAD.X R61, R0, 0x1, R63, P1 ;  /* 0x00000001003d7824 */ /* 0x000fe200008e063f */
        /* <DEDUP_REMOVED lines=17> */
.L_x_5912:
[----:B-1----:R-:W-:Y:S01]  /*c260*/  VIADD R61, R79, 0x1 ;  /* 0x000000014f3d7836 */ /* 0x002fe20000000000 */
[----:B------:R-:W-:Y:S01]  /*c270*/  LOP3.LUT R65, R65, 0xfffffffd, RZ, 0xc0, !PT ;  /* 0xfffffffd41417812 */ /* 0x000fe200078ec0ff */
[----:B------:R-:W-:Y:S01]  /*c280*/  VIADD R5, R79, 0x8 ;  /* 0x000000084f057836 */ /* 0x000fe20000000000 */
[----:B------:R-:W1:Y:S01]  /*c290*/  LDCU UR4, c[0x0][0x45c] ;  /* 0x00008b80ff0477ac */ /* 0x000e620008000800 */
[----:B------:R-:W-:Y:S01]  /*c2a0*/  IMAD.IADD R150, R71, 0x1, R66 ;  /* 0x0000000147967824 */ /* 0x000fe200078e0242 */
[C---:B------:R-:W-:Y:S02]  /*c2b0*/  ISETP.GE.AND P1, PT, R61.reuse, R52, PT ;  /* 0x000000343d00720c */ /* 0x040fe40003f26270 */
[-C--:B------:R-:W-:Y:S01]  /*c2c0*/  ISETP.GE.AND P0, PT, R61, R140.reuse, PT ;  /* 0x0000008c3d00720c */ /* 0x080fe20003f06270 */
[----:B------:R-:W-:Y:S01]  /*c2d0*/  VIADD R61, R79, 0x9 ;  /* 0x000000094f3d7836 */ /* 0x000fe20000000000 */
[----:B------:R-:W-:Y:S02]  /*c2e0*/  ISETP.GE.AND P2, PT, R5, R140, PT ;  /* 0x0000008c0500720c */ /* 0x000fe40003f46270 */
[----:B------:R-:W-:Y:S01]  /*c2f0*/  FSEL R69, R59, -INF , !P0 ;  /* 0xff8000003b457808 */ /* 0x000fe20004000000 */
[----:B------:R-:W-:Y:S01]  /*c300*/  VIADD R59, R79, 0x18 ;  /* 0x000000184f3b7836 */ /* 0x000fe20000000000 */
[----:B------:R-:W-:-:S02]  /*c310*/  ISETP.GE.AND P3, PT, R61, R52, PT ;  /* 0x000000343d00720c */ /* 0x000fc40003f66270 */
[----:B------:R-:W-:Y:S01]  /*c320*/  ISETP.GE.AND P4, PT, R61, R140, PT ;  /* 0x0000008c3d00720c */ /* 0x000fe20003f86270 */
[----:B------:R-:W-:Y:S01]  /*c330*/  VIADD R61, R79, 0x11 ;  /* 0x000000114f3d7836 */ /* 0x000fe20000000000 */
[----:B------:R-:W-:Y:S01]  /*c340*/  FSEL R74, R49, -INF , !P3 ;  /* 0xff800000314a7808 */ /* 0x000fe20005800000 */
[----:B------:R-:W-:Y:S01]  /*c350*/  VIADD R49, R79, 0x20 ;  /* 0x000000204f317836 */ /* 0x000fe20000000000 */
[----:B------:R-:W-:Y:S02]  /*c360*/  @P1 LOP3.LUT R65, R65, 0x2, RZ, 0xfc, !PT ;  /* 0x0000000241411812 */ /* 0x000fe400078efcff */
[----:B------:R-:W-:Y:S01]  /*c370*/  ISETP.GE.AND P1, PT, R5, R52, PT ;  /* 0x000000340500720c */ /* 0x000fe20003f26270 */
[----:B------:R-:W-:Y:S01]  /*c380*/  VIADD R5, R79, 0x10 ;  /* 0x000000104f057836 */ /* 0x000fe20000000000 */
[----:B------:R-:W-:Y:S01]  /*c390*/  FSEL R77, R51, -INF , !P4 ;  /* 0xff800000334d7808 */ /* 0x000fe20006000000 */
[----:B------:R-:W-:Y:S01]  /*c3a0*/  VIADD R51, R79, 0x19 ;  /* 0x000000194f337836 */ /* 0x000fe20000000000 */
[----:B------:R-:W-:-:S02]  /*c3b0*/  FSEL R76, R48, -INF , !P1 ;  /* 0xff800000304c7808 */ /* 0x000fc40004800000 */
[C---:B------:R-:W-:Y:S02]  /*c3c0*/  ISETP.GE.AND P5, PT, R5.reuse, R52, PT ;  /* 0x000000340500720c */ /* 0x040fe40003fa6270 */
[-C--:B------:R-:W-:Y:S02]  /*c3d0*/  ISETP.GE.AND P0, PT, R5, R140.reuse, PT ;  /* 0x0000008c0500720c */ /* 0x080fe40003f06270 */
[----:B------:R-:W-:Y:S02]  /*c3e0*/  FSEL R5, R50, -INF , !P2 ;  /* 0xff80000032057808 */ /* 0x000fe40005000000 */
[----:B------:R-:W-:Y:S02]  /*c3f0*/  ISETP.GE.AND P2, PT, R61, R140, PT ;  /* 0x0000008c3d00720c */ /* 0x000fe40003f46270 */
[----:B------:R-:W-:Y:S02]  /*c400*/  FSEL R83, R46, -INF , !P0 ;  /* 0xff8000002e537808 */ /* 0x000fe40004000000 */
[----:B------:R-:W-:Y:S01]  /*c410*/  FSEL R81, R47, -INF , !P2 ;  /* 0xff8000002f517808 */ /* 0x000fe20005000000 */
[----:B------:R-:W-:Y:S01]  /*c420*/  VIADD R47, R79, 0x21 ;  /* 0x000000214f2f7836 */ /* 0x000fe20000000000 */
[----:B------:R-:W-:-:S02]  /*c430*/  ISETP.GE.AND P1, PT, R61, R52, PT ;  /* 0x000000343d00720c */ /* 0x000fc40003f26270 */
[-C--:B------:R-:W-:Y:S02]  /*c440*/  ISETP.GE.AND P4, PT, R59, R140.reuse, PT ;  /* 0x0000008c3b00720c */ /* 0x080fe40003f86270 */
[----:B------:R-:W-:Y:S02]  /*c450*/  ISETP.GE.AND P0, PT, R51, R140, PT ;  /* 0x0000008c3300720c */ /* 0x000fe40003f06270 */
[----:B------:R-:W-:Y:S02]  /*c460*/  FSEL R72, R44, -INF , !P5 ;  /* 0xff8000002c487808 */ /* 0x000fe40006800000 */
[----:B------:R-:W-:Y:S01]  /*c470*/  FSEL R82, R45, -INF , !P1 ;  /* 0xff8000002d527808 */ /* 0x000fe20004800000 */
[----:B------:R-:W-:Y:S01]  /*c480*/  VIADD R45, R79, 0x28 ;  /* 0x000000284f2d7836 */ /* 0x000fe20000000000 */
[----:B------:R-:W-:Y:S02]  /*c490*/  FSEL R75, R42, -INF , !P4 ;  /* 0xff8000002a4b7808 */ /* 0x000fe40006000000 */
        /* <DEDUP_REMOVED lines=13> */
[----:B------:R-:W-:Y:S02]  /*c570*/  ISETP.GE.AND P2, PT, R43, R140, PT ;  /* 0x0000008c2b00720c */ /* 0x000fe40003f46270 */
[----:B------:R-:W-:Y:S02]  /*c580*/  FSEL R80, R40, -INF , !P3 ;  /* 0xff80000028507808 */ /* 0x000fe40005800000 */
[----:B------:R-:W-:Y:S02]  /*c590*/  FSEL R172, R36, -INF , !P1 ;  /* 0xff80000024ac7808 */ /* 0x000fe40004800000 */
[----:B------:R-:W-:-:S02]  /*c5a0*/  FSEL R60, R32, -INF , !P5 ;  /* 0xff800000203c7808 */ /* 0x000fc40006800000 */
[----:B------:R-:W-:Y:S01]  /*c5b0*/  FSEL R49, R35, -INF , !P2 ;  /* 0xff80000023317808 */ /* 0x000fe20005000000 */
[----:B------:R-:W-:Y:S01]  /*c5c0*/  VIADD R35, R79, 0x39 ;  /* 0x000000394f237836 */ /* 0x000fe20000000000 */
[-C--:B------:R-:W-:Y:S02]  /*c5d0*/  ISETP.GE.AND P3, PT, R47, R52.reuse, PT ;  /* 0x000000342f00720c */ /* 0x080fe40003f66270 */
[-C--:B------:R-:W-:Y:S02]  /*c5e0*/  ISETP.GE.AND P1, PT, R43, R52.reuse, PT ;  /* 0x000000342b00720c */ /* 0x080fe40003f26270 */
[-C--:B------:R-:W-:Y:S02]  /*c5f0*/  ISETP.GE.AND P5, PT, R39, R52.reuse, PT ;  /* 0x000000342700720c */ /* 0x080fe40003fa6270 */
        /* <DEDUP_REMOVED lines=9> */
[----:B------:R-:W-:Y:S02]  /*c690*/  FSEL R138, R28, -INF , !P3 ;  /* 0xff8000001c8a7808 */ /* 0x000fe40005800000 */
        /* <DEDUP_REMOVED lines=9> */
[-C--:B------:R-:W-:Y:S02]  /*c730*/  ISETP.GE.AND P6, PT, R33, R52.reuse, PT ;  /* 0x000000342100720c */ /* 0x080fe40003fc6270 */
[----:B------:R-:W-:-:S02]  /*c740*/  ISETP.GE.AND P4, PT, R27, R52, PT ;  /* 0x000000341b00720c */ /* 0x000fc40003f86270 */
[----:B------:R-:W-:Y:S01]  /*c750*/  FSEL R137, R31, -INF , !P1 ;  /* 0xff8000001f897808 */ /* 0x000fe20004800000 */
[----:B------:R-:W-:Y:S01]  /*c760*/  VIADD R31, R79, 0x41 ;  /* 0x000000414f1f7836 */ /* 0x000fe20000000000 */
[----:B------:R-:W-:Y:S02]  /*c770*/  ISETP.GE.AND P1, PT, R29, R52, PT ;  /* 0x000000341d00720c */ /* 0x000fe40003f26270 */
[----:B------:R-:W-:Y:S02]  /*c780*/  FSEL R130, R20, -INF , !P6 ;  /* 0xff80000014827808 */ /* 0x000fe40007000000 */
[----:B------:R-:W-:Y:S01]  /*c790*/  FSEL R128, R17, -INF , !P4 ;  /* 0xff80000011807808 */ /* 0x000fe20006000000 */
[----:B------:R-:W-:Y:S01]  /*c7a0*/  VIADD R17, R79, 0x58 ;  /* 0x000000584f117836 */ /* 0x000fe20000000000 */
[----:B------:R-:W-:Y:S02]  /*c7b0*/  ISETP.GE.AND P3, PT, R29, R140, PT ;  /* 0x0000008c1d00720c */ /* 0x000fe40003f66270 */
[----:B------:R-:W-:-:S02]  /*c7c0*/  ISETP.GE.AND P6, PT, R25, R52, PT ;  /* 0x000000341900720c */ /* 0x000fc40003fc6270 */
[----:B------:R-:W-:Y:S02]  /*c7d0*/  FSEL R126, R16, -INF , !P1 ;  /* 0xff800000107e7808 */ /* 0x000fe40004800000 */
[----:B------:R-:W-:Y:S02]  /*c7e0*/  ISETP.GE.AND P1, PT, R79, R140, PT ;  /* 0x0000008c4f00720c */ /* 0x000fe40003f26270 */
[----:B------:R-:W-:Y:S02]  /*c7f0*/  FSEL R131, R18, -INF , !P3 ;  /* 0xff80000012837808 */ /* 0x000fe40005800000 */
[----:B------:R-:W-:Y:S02]  /*c800*/  FSEL R120, R12, -INF , !P6 ;  /* 0xff8000000c787808 */ /* 0x000fe40007000000 */
[C---:B------:R-:W-:Y:S02]  /*c810*/  ISETP.GE.AND P6, PT, R17.reuse, R52, PT ;  /* 0x000000341100720c */ /* 0x040fe40003fc6270 */
[----:B------:R-:W-:-:S02]  /*c820*/  ISETP.GE.AND P3, PT, R17, R140, PT ;  /* 0x0000008c1100720c */ /* 0x000fc40003f66270 */
[----:B------:R-:W-:Y:S02]  /*c830*/  FSEL R17, R58, -INF , !P1 ;  /* 0xff8000003a117808 */ /* 0x000fe40004800000 */
[----:B------:R-:W-:Y:S02]  /*c840*/  ISETP.GE.AND P2, PT, R37, R52, PT ;  /* 0x000000342500720c */ /* 0x000fe40003f46270 */
[----:B------:R-:W-:Y:S02]  /*c850*/  FMNMX3.FTZ R0, R17, R69, R5, !PT ;  /* 0x0000004511007276 */ /* 0x000fe40007810005 */
[----:B------:R-:W-:Y:S02]  /*c860*/  ISETP.GE.AND P0, PT, R45, R140, PT ;  /* 0x0000008c2d00720c */ /* 0x000fe40003f06270 */
[----:B------:R-:W-:Y:S02]  /*c870*/  FMNMX3.FTZ R0, R0, R77, R83, !PT ;  /* 0x0000004d00007276 */ /* 0x000fe40007810053 */
[----:B------:R-:W-:-:S02]  /*c880*/  FSEL R132, R24, -INF , !P2 ;  /* 0xff80000018847808 */ /* 0x000fc40005000000 */
[----:B------:R-:W-:Y:S02]  /*c890*/  FMNMX3.FTZ R0, R0, R81, R75, !PT ;  /* 0x0000005100007276 */ /* 0x000fe4000781004b */
[----:B------:R-:W-:Y:S02]  /*c8a0*/  ISETP.GE.AND P2, PT, R31, R52, PT ;  /* 0x000000341f00720c */ /* 0x000fe40003f46270 */
[----:B------:R-:W-:Y:S02]  /*c8b0*/  FSEL R51, R34, -INF , !P0 ;  /* 0xff80000022337808 */ /* 0x000fe40004000000 */
[-C--:B------:R-:W-:Y:S02]  /*c8c0*/  ISETP.GE.AND P5, PT, R27, R140.reuse, PT ;  /* 0x0000008c1b00720c */ /* 0x080fe40003fa6270 */
[----:B------:R-:W-:Y:S02]  /*c8d0*/  FMNMX3.FTZ R0, R0, R73, R139, !PT ;  /* 0x0000004900007276 */ /* 0x000fe4000781008b */
[----:B------:R-:W-:-:S02]  /*c8e0*/  ISETP.GE.AND P0, PT, R37, R140, PT ;  /* 0x0000008c2500720c */ /* 0x000fc40003f06270 */
[----:B------:R-:W-:Y:S01]  /*c8f0*/  FSEL R124, R21, -INF , !P2 ;  /* 0xff800000157c7808 */ /* 0x000fe20005000000 */
[----:B------:R-:W-:Y:S01]  /*c900*/  VIADD R21, R79, 0x51 ;  /* 0x000000514f157836 */ /* 0x000fe20000000000 */
[----:B------:R-:W-:Y:S01]  /*c910*/  FSEL R129, R19, -INF , !P5 ;  /* 0xff80000013817808 */ /* 0x000fe20006800000 */
[----:B------:R-:W-:Y:S01]  /*c920*/  VIADD R19, R79, 0x59 ;  /* 0x000000594f137836 */ /* 0x000fe20000000000 */
[----:B------:R-:W-:Y:S02]  /*c930*/  FMNMX3.FTZ R0, R0, R141, R51, !PT ;  /* 0x0000008d00007276 */ /* 0x000fe40007810033 */
[----:B------:R-:W-:Y:S02]  /*c940*/  LOP3.LUT P5, RZ, R65, 0x2, RZ, 0xc0, !PT ;  /* 0x0000000241ff7812 */ /* 0x000fe400078ac0ff */
[----:B------:R-:W-:Y:S02]  /*c950*/  ISETP.GE.AND P1, PT, R79, R52, PT ;  /* 0x000000344f00720c */ /* 0x000fe40003f26270 */
[----:B------:R-:W-:-:S02]  /*c960*/  FSEL R63, R26, -INF , !P0 ;  /* 0xff8000001a3f7808 */ /* 0x000fc40004000000 */
[----:B------:R-:W-:Y:S02]  /*c970*/  ISETP.GE.AND P0, PT, R31, R140, PT ;  /* 0x0000008c1f00720c */ /* 0x000fe40003f06270 */
[----:B------:R-:W-:Y:S02]  /*c980*/  FSEL R123, R10, -INF , !P3 ;  /* 0xff8000000a7b7808 */ /* 0x000fe40005800000 */
[----:B------:R-:W-:Y:S02]  /*c990*/  FMNMX3.FTZ R0, R0, R49, R61, !PT ;  /* 0x0000003100007276 */ /* 0x000fe4000781003d */
[----:B------:R-:W-:Y:S02]  /*c9a0*/  ISETP.GE.AND P2, PT, R21, R52, PT ;  /* 0x000000341500720c */ /* 0x000fe40003f46270 */
[----:B------:R-:W-:Y:S02]  /*c9b0*/  FSEL R12, R57, -INF , !P5 ;  /* 0xff800000390c7808 */ /* 0x000fe40006800000 */
[----:B------:R-:W-:-:S02]  /*c9c0*/  FSEL R10, R56, -INF , !P1 ;  /* 0xff800000380a7808 */ /* 0x000fc40004800000 */
[----:B------:R-:W-:Y:S02]  /*c9d0*/  FSEL R135, R23, -INF , !P0 ;  /* 0xff80000017877808 */ /* 0x000fe40004000000 */
[----:B------:R-:W-:Y:S02]  /*c9e0*/  FMNMX3.FTZ R0, R0, R137, R63, !PT ;  /* 0x0000008900007276 */ /* 0x000fe4000781003f */
[----:B------:R-:W-:Y:S01]  /*c9f0*/  FSEL R122, R13, -INF , !P2 ;  /* 0xff8000000d7a7808 */ /* 0x000fe20005000000 */
[----:B------:R-:W-:Y:S01]  /*ca00*/  VIADD R13, R79, 0x60 ;  /* 0x000000604f0d7836 */ /* 0x000fe20000000000 */
[----:B------:R-:W-:Y:S02]  /*ca10*/  FMNMX3.FTZ R23, R10, R12, R76, !PT ;  /* 0x0000000c0a177276 */ /* 0x000fe4000781004c */
[----:B------:R-:W-:Y:S02]  /*ca20*/  ISETP.GE.AND P0, PT, R25, R140, PT ;  /* 0x0000008c1900720c */ /* 0x000fe40003f06270 */
[----:B------:R-:W-:-:S02]  /*ca30*/  FMNMX3.FTZ R0, R0, R103, R133, !PT ;  /* 0x0000006700007276 */ /* 0x000fc40007810085 */
[----:B------:R-:W-:Y:S02]  /*ca40*/  FMNMX3.FTZ R23, R23, R74, R72, !PT ;  /* 0x0000004a17177276 */ /* 0x000fe40007810048 */
[----:B------:R-:W-:Y:S02]  /*ca50*/  FSEL R121, R14, -INF , !P0 ;  /* 0xff8000000e797808 */ /* 0x000fe40004000000 */
[----:B------:R-:W-:Y:S02]  /*ca60*/  LOP3.LUT R65, R65, 0xfffffffe, RZ, 0xc0, !PT ;  /* 0xfffffffe41417812 */ /* 0x000fe400078ec0ff */
[C---:B------:R-:W-:Y:S02]  /*ca70*/  ISETP.GE.AND P5, PT, R13.reuse, R52, PT ;  /* 0x000000340d00720c */ /* 0x040fe40003fa6270 */
[-C--:B------:R-:W-:Y:S01]  /*ca80*/  ISETP.GE.AND P2, PT, R13, R140.reuse, PT ;  /* 0x0000008c0d00720c */ /* 0x080fe20003f46270 */
[----:B------:R-:W-:Y:S01]  /*ca90*/  VIADD R13, R79, 0x61 ;  /* 0x000000614f0d7836 */ /* 0x000fe20000000000 */
[-C--:B------:R-:W-:Y:S01]  /*caa0*/  ISETP.GE.AND P4, PT, R21, R140.reuse, PT ;  /* 0x0000008c1500720c */ /* 0x080fe20003f86270 */
[----:B------:R-:W-:Y:S01]  /*cab0*/  VIADD R21, R79, 0x68 ;  /* 0x000000684f157836 */ /* 0x000fe20000000000 */
[----:B------:R-:W-:-:S02]  /*cac0*/  ISETP.GE.AND P0, PT, R19, R140, PT ;  /* 0x0000008c1300720c */ /* 0x000fc40003f06270 */
[----:B------:R-:W-:Y:S02]  /*cad0*/  FMNMX3.FTZ R0, R0, R135, R131, !PT ;  /* 0x0000008700007276 */ /* 0x000fe40007810083 */
[----:B------:R-:W-:Y:S02]  /*cae0*/  FMNMX3.FTZ R23, R23, R82, R80, !PT ;  /* 0x0000005217177276 */ /* 0x000fe40007810050 */
[----:B------:R-:W-:Y:S02]  /*caf0*/  @P6 LOP3.LUT R65, R65, 0x1, RZ, 0xfc, !PT ;  /* 0x0000000141416812 */ /* 0x000fe400078efcff */
[----:B------:R-:W-:Y:S01]  /*cb00*/  ISETP.GE.AND P6, PT, R19, R52, PT ;  /* 0x000000341300720c */ /* 0x000fe20003fc6270 */
[----:B------:R-:W-:Y:S01]  /*cb10*/  VIADD R19, R79, 0x69 ;  /* 0x000000694f137836 */ /* 0x000fe20000000000 */
[----:B------:R-:W-:Y:S01]  /*cb20*/  FSEL R127, R15, -INF , !P4 ;  /* 0xff8000000f7f7808 */ /* 0x000fe20006000000 */
[----:B------:R-:W-:Y:S01]  /*cb30*/  VIADD R15, R79, 0x70 ;  /* 0x000000704f0f7836 */ /* 0x000fe20000000000 */
[----:B------:R-:W-:Y:S01]  /*cb40*/  FSEL R125, R11, -INF , !P0 ;  /* 0xff8000000b7d7808 */ /* 0x000fe20004000000 */
[----:B------:R-:W-:Y:S01]  /*cb50*/  VIADD R11, R79, 0x78 ;  /* 0x000000784f0b7836 */ /* 0x000fe20000000000 */
[----:B------:R-:W-:-:S02]  /*cb60*/  FMNMX3.FTZ R0, R0, R129, R121, !PT ;  /* 0x0000008100007276 */ /* 0x000fc40007810079 */
[----:B------:R-:W-:Y:S02]  /*cb70*/  ISETP.GE.AND P0, PT, R13, R140, PT ;  /* 0x0000008c0d00720c */ /* 0x000fe40003f06270 */
[----:B------:R-:W-:Y:S02]  /*cb80*/  FMNMX3.FTZ R23, R23, R48, R172, !PT ;  /* 0x0000003017177276 */ /* 0x000fe400078100ac */
[----:B------:R-:W-:Y:S02]  /*cb90*/  ISETP.GE.AND P1, PT, R21, R140, PT ;  /* 0x0000008c1500720c */ /* 0x000fe40003f26270 */
[----:B------:R-:W-:Y:S02]  /*cba0*/  FSEL R67, R118, -INF , !P2 ;  /* 0xff80000076437808 */ /* 0x000fe40005000000 */
[----:B------:R-:W-:Y:S02]  /*cbb0*/  FMNMX3.FTZ R0, R0, R127, R123, !PT ;  /* 0x0000007f00007276 */ /* 0x000fe4000781007b */
[----:B------:R-:W-:Y:S01]  /*cbc0*/  ISETP.GE.AND P4, PT, R13, R52, PT ;  /* 0x000000340d00720c */ /* 0x000fe20003f86270 */
[----:B------:R-:W-:Y:S01]  /*cbd0*/  VIADD R13, R79, 0x71 ;  /* 0x000000714f0d7836 */ /* 0x000fe20000000000 */
[----:B------:R-:W-:Y:S01]  /*cbe0*/  FSEL R101, R119, -INF , !P0 ;  /* 0xff80000077657808 */ /* 0x000fe20004000000 */
[----:B------:R-:W-:Y:S01]  /*cbf0*/  VIADD R79, R79, 0x79 ;  /* 0x000000794f4f7836 */ /* 0x000fe20000000000 */
[----:B------:R-:W-:-:S02]  /*cc00*/  FMNMX3.FTZ R23, R23, R170, R60, !PT ;  /* 0x000000aa17177276 */ /* 0x000fc4000781003c */
[-C--:B------:R-:W-:Y:S02]  /*cc10*/  ISETP.GE.AND P0, PT, R19, R140.reuse, PT ;  /* 0x0000008c1300720c */ /* 0x080fe40003f06270 */
[----:B------:R-:W-:Y:S02]  /*cc20*/  FSEL R57, R114, -INF , !P1 ;  /* 0xff80000072397808 */ /* 0x000fe40004800000 */
[----:B------:R-:W-:Y:S02]  /*cc30*/  ISETP.GE.AND P1, PT, R15, R140, PT ;  /* 0x0000008c0f00720c */ /* 0x000fe40003f26270 */
[----:B------:R-:W-:Y:S02]  /*cc40*/  FMNMX3.FTZ R0, R0, R125, R67, !PT ;  /* 0x0000007d00007276 */ /* 0x000fe40007810043 */
[----:B------:R-:W-:Y:S02]  /*cc50*/  FMNMX3.FTZ R23, R23, R142, R138, !PT ;  /* 0x0000008e17177276 */ /* 0x000fe4000781008a */
[----:B------:R-:W-:-:S02]  /*cc60*/  FSEL R59, R115, -INF , !P0 ;  /* 0xff800000733b7808 */ /* 0x000fc40004000000 */
[-C--:B------:R-:W-:Y:S02]  /*cc70*/  ISETP.GE.AND P0, PT, R13, R140.reuse, PT ;  /* 0x0000008c0d00720c */ /* 0x080fe40003f06270 */
[----:B------:R-:W-:Y:S02]  /*cc80*/  FSEL R45, R110, -INF , !P1 ;  /* 0xff8000006e2d7808 */ /* 0x000fe40004800000 */
[----:B------:R-:W-:Y:S02]  /*cc90*/  ISETP.GE.AND P1, PT, R11, R140, PT ;  /* 0x0000008c0b00720c */ /* 0x000fe40003f26270 */
[----:B------:R-:W-:Y:S02]  /*cca0*/  FMNMX3.FTZ R0, R0, R101, R57, !PT ;  /* 0x0000006500007276 */ /* 0x000fe40007810039 */
[----:B------:R-:W-:Y:S02]  /*ccb0*/  FMNMX3.FTZ R23, R23, R136, R132, !PT ;  /* 0x0000008817177276 */ /* 0x000fe40007810084 */
[----:B------:R-:W-:-:S02]  /*ccc0*/  FSEL R35, R111, -INF , !P0 ;  /* 0xff8000006f237808 */ /* 0x000fc40004000000 */
[----:B------:R-:W-:Y:S02]  /*ccd0*/  ISETP.GE.AND P0, PT, R79, R140, PT ;  /* 0x0000008c4f00720c */ /* 0x000fe40003f06270 */
[----:B------:R-:W-:Y:S02]  /*cce0*/  FSEL R40, R106, -INF , !P1 ;  /* 0xff8000006a287808 */ /* 0x000fe40004800000 */
[----:B------:R-:W-:Y:S02]  /*ccf0*/  FMNMX3.FTZ R0, R0, R59, R45, !PT ;  /* 0x0000003b00007276 */ /* 0x000fe4000781002d */
[----:B------:R-:W-:Y:S02]  /*cd00*/  FMNMX3.FTZ R23, R23, R134, R130, !PT ;  /* 0x0000008617177276 */ /* 0x000fe40007810082 */
[----:B------:R-:W-:Y:S02]  /*cd10*/  FSEL R31, R107, -INF , !P0 ;  /* 0xff8000006b1f7808 */ /* 0x000fe40004000000 */
[----:B------:R-:W-:-:S02]  /*cd20*/  FMNMX3.FTZ R0, R0, R35, R40, !PT ;  /* 0x0000002300007276 */ /* 0x000fc40007810028 */
[----:B------:R-:W-:Y:S02]  /*cd30*/  LOP3.LUT P3, RZ, R65, 0x1, RZ, 0xc0, !PT ;  /* 0x0000000141ff7812 */ /* 0x000fe4000786c0ff */
[----:B------:R-:W-:Y:S02]  /*cd40*/  FMNMX3.FTZ R23, R23, R124, R126, !PT ;  /* 0x0000007c17177276 */ /* 0x000fe4000781007e */
[----:B------:R-:W-:Y:S02]  /*cd50*/  ISETP.GE.AND P1, PT, R19, R52, PT ;  /* 0x000000341300720c */ /* 0x000fe40003f26270 */
[----:B------:R-:W-:Y:S02]  /*cd60*/  FMNMX.FTZ R0, R31, R0, !PT ;  /* 0x000000001f007209 */ /* 0x000fe40007810000 */
[----:B------:R-:W-:Y:S02]  /*cd70*/  FSEL R114, R8, -INF , !P3 ;  /* 0xff80000008727808 */ /* 0x000fe40005800000 */
[----:B------:R-:W-:-:S02]  /*cd80*/  FMNMX3.FTZ R19, R23, R128, R120, !PT ;  /* 0x0000008017137276 */ /* 0x000fc40007810078 */
[----:B------:R-:W-:Y:S02]  /*cd90*/  FSEL R118, R9, -INF , !P6 ;  /* 0xff80000009767808 */ /* 0x000fe40007000000 */
[----:B------:R-:W-:Y:S01]  /*cda0*/  ISETP.GE.AND P2, PT, R21, R52, PT ;  /* 0x000000341500720c */ /* 0x000fe20003f46270 */
[----:B------:R-:W2:Y:S01]  /*cdb0*/  SHFL.BFLY PT, R9, R0, 0x2, 0x1f ;  /* 0x0c401f0000097f89 */ /* 0x000ea200000e0000 */
[----:B------:R-:W-:Y:S02]  /*cdc0*/  FSEL R106, R116, -INF , !P5 ;  /* 0xff800000746a7808 */ /* 0x000fe40006800000 */
[----:B------:R-:W-:Y:S02]  /*cdd0*/  FMNMX3.FTZ R19, R19, R122, R114, !PT ;  /* 0x0000007a13137276 */ /* 0x000fe40007810072 */
        /* <DEDUP_REMOVED lines=16> */
[----:B------:R-:W-:Y:S02]  /*cee0*/  FMNMX.FTZ R8, R24, R19, !PT ;  /* 0x0000001318087209 */ /* 0x000fe40007810000 */
[----:B------:R-:W-:Y:S01]  /*cef0*/  LEA R150, R150, UR5, 0x1 ;  /* 0x0000000596967c11 */ /* 0x000fe2000f8e08ff */
[----:B------:R-:W2:Y:S01]  /*cf00*/  SHFL.BFLY PT, R0, R11, 0x1, 0x1f ;  /* 0x0c201f000b007f89 */ /* 0x000ea200000e0000 */
[----:B------:R-:W-:-:S03]  /*cf10*/  LOP3.LUT P6, RZ, R65, 0x4, RZ, 0xc0, !PT ;  /* 0x0000000441ff7812 */ /* 0x000fc600078cc0ff */
[----:B------:R-:W3:Y:S01]  /*cf20*/  SHFL.BFLY PT, R9, R8, 0x2, 0x1f ;  /* 0x0c401f0008097f89 */ /* 0x000ee200000e0000 */
[--C-:B------:R-:W-:Y:S02]  /*cf30*/  IMAD.IADD R146, R3, 0x1, R150.reuse ;  /* 0x0000000103927824 */ /* 0x100fe400078e0296 */
[----:B------:R-:W-:-:S03]  /*cf40*/  IMAD.IADD R145, R4, 0x1, R150 ;  /* 0x0000000104917824 */ /* 0x000fc600078e0296 */
[----:B------:R-:W-:Y:S01]  /*cf50*/  LDSM.16.MT88.4 R20, [R146+0x6800] ;  /* 0x006800009214783b */ /* 0x000fe20000004200 */
[----:B------:R-:W-:-:S03]  /*cf60*/  IMAD.IADD R144, R3, 0x1, R145 ;  /* 0x0000000103907824 */ /* 0x000fc600078e0291 */
[----:B------:R-:W-:Y:S01]  /*cf70*/  LDSM.16.MT88.4 R92, [R145+0x6000] ;  /* 0x00600000915c783b */ /* 0x000fe20000004200 */
[----:B--2---:R-:W-:Y:S02]  /*cf80*/  FMNMX.FTZ R0, R11, R0, !PT ;  /* 0x000000000b007209 */ /* 0x004fe40007810000 */
[----:B---3--:R-:W-:-:S03]  /*cf90*/  FMNMX.FTZ R9, R8, R9, !PT ;  /* 0x0000000908097209 */ /* 0x008fc60007810000 */
[C---:B-1----:R-:W-:Y:S01]  /*cfa0*/  FMUL.FTZ R46, R0.reuse, UR4 ;  /* 0x00000004002e7c20 */ /* 0x042fe20008410000 */
[----:B------:R-:W-:Y:S01]  /*cfb0*/  FSETP.NEU.FTZ.AND P0, PT, R0, -INF , PT ;  /* 0xff8000000000780b */ /* 0x000fe20003f1d000 */
[----:B------:R-:W1:Y:S03]  /*cfc0*/  SHFL.BFLY PT, R2, R9, 0x1, 0x1f ;  /* 0x0c201f0009027f89 */ /* 0x000e6600000e0000 */
        /* <DEDUP_REMOVED lines=11> */
[----:B------:R-:W-:Y:S01]  /*d080*/  LDSM.16.MT88.4 R16, [R145+0x6800] ;  /* 0x006800009110783b */ /* 0x000fe20000004200 */
        /* <DEDUP_REMOVED lines=24> */
[----:B------:R-:W4:Y:S01]  /*d210*/  LDSM.16.MT88.4 R76, [R146+0x6000] ;  /* 0x00600000924c783b */ /* 0x000f220000004200 */
[--C-:B------:R-:W-:Y:S01]  /*d220*/  FFMA.FTZ R43, R12, UR4, -R5.reuse ;  /* 0x000000040c2b7c23 */ /* 0x100fe20008010805 */
[--C-:B------:R-:W-:Y:S01]  /*d230*/  FFMA.FTZ R39, R74, UR4, -R5.reuse ;  /* 0x000000044a277c23 */ /* 0x100fe20008010805 */
[--C-:B------:R-:W-:Y:S01]  /*d240*/  FFMA.FTZ R38, R72, UR4, -R5.reuse ;  /* 0x0000000448267c23 */ /* 0x100fe20008010805 */
[----:B------:R-:W5:Y:S01]  /*d250*/  LDSM.16.MT88.4 R8, [R144+0x6000] ;  /* 0x006000009008783b */ /* 0x000f620000004200 */
[----:B------:R-:W-:Y:S01]  /*d260*/  MUFU.EX2 R50, R50 ;  /* 0x0000003200327308 */ /* 0x000fe20000000800 */
[--C-:B------:R-:W-:Y:S01]  /*d270*/  FFMA.FTZ R37, R82, UR4, -R5.reuse ;  /* 0x0000000452257c23 */ /* 0x100fe20008010805 */
[--C-:B------:R-:W-:Y:S01]  /*d280*/  FFMA.FTZ R30, R80, UR4, -R5.reuse ;  /* 0x00000004501e7c23 */ /* 0x100fe20008010805 */
[----:B------:R-:W5:Y:S01]  /*d290*/  LDSM.16.MT88.4 R12, [R150+0x6800] ;  /* 0x00680000960c783b */ /* 0x000f620000004200 */
[--C-:B------:R-:W-:Y:S01]  /*d2a0*/  FFMA.FTZ R29, R48, UR4, -R5.reuse ;  /* 0x00000004301d7c23 */ /* 0x100fe20008010805 */
[----:B-1----:R-:W-:Y:S01]  /*d2b0*/  F2FP.BF16.F32.PACK_AB R89, R47, R56 ;  /* 0x000000382f59723e */ /* 0x002fe200000010ff */
        /* <DEDUP_REMOVED lines=31> */
[----:B------:R-:W-:Y:S01]  /*d4b0*/  FADD.FTZ R47, R56, R47 ;  /* 0x0000002f382f7221 */ /* 0x000fe20000010000 */
[----:B------:R-:W-:Y:S01]  /*d4c0*/  FADD.FTZ R43, R50, R43 ;  /* 0x0000002b322b7221 */ /* 0x000fe20000010000 */
[--C-:B------:R-:W-:Y:S01]  /*d4d0*/  FFMA.FTZ R62, R35, UR4, -R46.reuse ;  /* 0x00000004233e7c23 */ /* 0x100fe2000801082e */
[----:B------:R-:W1:Y:S01]  /*d4e0*/  MUFU.EX2 R36, R36 ;  /* 0x0000002400247308 */ /* 0x000e620000000800 */
[----:B---3--:R-:W-:Y:S01]  /*d4f0*/  F2FP.BF16.F32.PACK_AB R90, R39, R42 ;  /* 0x0000002a275a723e */ /* 0x008fe200000010ff */
        /* <DEDUP_REMOVED lines=8> */
[----:B------:R-:W-:Y:S01]  /*d580*/  FFMA.FTZ R35, R40, UR4, -R46 ;  /* 0x0000000428237c23 */ /* 0x000fe2000801082e */
[--C-:B------:R-:W-:Y:S01]  /*d590*/  FFMA.FTZ R31, R34, UR4, -R5.reuse ;  /* 0x00000004221f7c23 */ /* 0x100fe20008010805 */
[--C-:B------:R-:W-:Y:S01]  /*d5a0*/  FFMA.FTZ R32, R32, UR4, -R5.reuse ;  /* 0x0000000420207c23 */ /* 0x100fe20008010805 */
[--C-:B------:R-:W-:Y:S01]  /*d5b0*/  FFMA.FTZ R26, R26, UR4, -R5.reuse ;  /* 0x000000041a1a7c23 */ /* 0x100fe20008010805 */
[----:B------:R-:W-:Y:S01]  /*d5c0*/  FFMA.FTZ R175, R24, UR4, -R5 ;  /* 0x0000000418af7c23 */ /* 0x000fe20008010805 */
[----:B------:R-:W-:Y:S01]  /*d5d0*/  IMAD.MOV.U32 R172, RZ, RZ, -0x1 ;  /* 0xffffffffffac7424 */ /* 0x000fe200078e00ff */
[----:B------:R-:W-:Y:S01]  /*d5e0*/  MUFU.EX2 R27, R27 ;  /* 0x0000001b001b7308 */ /* 0x000fe20000000800 */
[C---:B------:R-:W-:Y:S07]  /*d5f0*/  HMMA.16816.F32.BF16 R68, R88.reuse, R70, RZ ;  /* 0x000000465844723c */ /* 0x040fee00000418ff */
[----:B------:R-:W-:Y:S01]  /*d600*/  MUFU.EX2 R38, R38 ;  /* 0x0000002600267308 */ /* 0x000fe20000000800 */
[C---:B----4-:R-:W-:Y:S07]  /*d610*/  HMMA.16816.F32.BF16 R72, R88.reuse, R76, RZ ;  /* 0x0000004c5848723c */ /* 0x050fee00000418ff */
        /* <DEDUP_REMOVED lines=97> */
[----:B------:R-:W-:Y:S01]  /*dc30*/  F2FP.BF16.F32.PACK_AB R9, R107, R112 ;  /* 0x000000706b09723e */ /* 0x000fe200000010ff */
[----:B------:R-:W5:Y:S01]  /*dc40*/  LDSM.16.MT88.4 R16, [R145+0x8000] ;  /* 0x008000009110783b */ /* 0x000f620000004200 */
[----:B--2---:R-:W-:-:S02]  /*dc50*/  F2FP.BF16.F32.PACK_AB R11, R116, R109 ;  /* 0x0000006d740b723e */ /* 0x004fc400000010ff */
[----:B---3--:R-:W-:Y:S01]  /*dc60*/  F2FP.BF16.F32.PACK_AB R8, R124, R111 ;  /* 0x0000006f7c08723e */ /* 0x008fe200000010ff */
[----:B------:R-:W-:Y:S01]  /*dc70*/  MUFU.EX2 R119, R119 ;  /* 0x0000007700777308 */ /* 0x000fe20000000800 */
[----:B-1----:R-:W-:Y:S01]  /*dc80*/  F2FP.BF16.F32.PACK_AB R10, R126, R113 ;  /* 0x000000717e0a723e */ /* 0x002fe200000010ff */
[----:B------:R-:W-:-:S04]  /*dc90*/  FADD.FTZ R111, R111, R110 ;  /* 0x0000006e6f6f7221 */ /* 0x000fc80000010000 */
[----:B------:R-:W-:Y:S02]  /*dca0*/  FADD.FTZ R124, R124, R111 ;  /* 0x0000006f7c7c7221 */ /* 0x000fe40000010000 */
[----:B------:R-:W-:Y:S01]  /*dcb0*/  HMMA.16816.F32.BF16 R96, R8, R12, R96 ;  /* 0x0000000c0860723c */ /* 0x000fe20000041860 */
[----:B------:R-:W1:Y:S01]  /*dcc0*/  MUFU.EX2 R120, R120 ;  /* 0x0000007800787308 */ /* 0x000e620000000800 */
[----:B------:R-:W-:-:S04]  /*dcd0*/  FADD.FTZ R113, R113, R124 ;  /* 0x0000007c71717221 */ /* 0x000fc80000010000 */
[----:B------:R-:W-:Y:S02]  /*dce0*/  FADD.FTZ R126, R126, R113 ;  /* 0x000000717e7e7221 */ /* 0x000fe40000010000 */
        /* <DEDUP_REMOVED lines=20> */
[----:B-1----:R-:W-:-:S02]  /*de30*/  F2FP.BF16.F32.PACK_AB R8, R120, R119 ;  /* 0x000000777808723e */ /* 0x002fc400000010ff */
[----:B---3--:R-:W-:-:S05]  /*de40*/  F2FP.BF16.F32.PACK_AB R10, R121, R114 ;  /* 0x00000072790a723e */ /* 0x008fca00000010ff */
[----:B------:R-:W1:Y:S02]  /*de50*/  MUFU.EX2 R106, R106 ;  /* 0x0000006a006a7308 */ /* 0x000e640000000800 */
[C---:B----4-:R-:W-:Y:S06]  /*de60*/  HMMA.16816.F32.BF16 R96, R8.reuse, R20, R96 ;  /* 0x000000140860723c */ /* 0x050fec0000041860 */
        /* <DEDUP_REMOVED lines=24> */
[C---:B-----5:R-:W-:Y:S06]  /*dff0*/  HMMA.16816.F32.BF16 R96, R8.reuse, R16, R96 ;  /* 0x000000100860723c */ /* 0x060fec0000041860 */
[----:B------:R-:W1:Y:S02]  /*e000*/  MUFU.EX2 R175, R175 ;  /* 0x000000af00af7308 */ /* 0x000e640000000800 */
[C---:B------:R-:W-:Y:S01]  /*e010*/  HMMA.16816.F32.BF16 R68, R8.reuse, R18, R68 ;  /* 0x000000120844723c */ /* 0x040fe20000041844 */
[----:B------:R-:W4:Y:S07]  /*e020*/  LDSM.16.MT88.4 R16, [R144+0x9000] ;  /* 0x009000009010783b */ /* 0x000f2e0000004200 */
[C---:B--2---:R-:W-:Y:S08]  /*e030*/  HMMA.16816.F32.BF16 R72, R8.reuse, R12, R72 ;  /* 0x0000000c0848723c */ /* 0x044ff00000041848 */
[C---:B------:R-:W-:Y:S01]  /*e040*/  HMMA.16816.F32.BF16 R76, R8.reuse, R14, R76 ;  /* 0x0000000e084c723c */ /* 0x040fe2000004184c */
[----:B------:R-:W2:Y:S07]  /*e050*/  LDSM.16.MT88.4 R12, [R150+0x9800] ;  /* 0x00980000960c783b */ /* 0x000eae0000004200 */
[----:B---3--:R-:W-:Y:S01]  /*e060*/  HMMA.16816.F32.BF16 R80, R8, R20, R80 ;  /* 0x000000140850723c */ /* 0x008fe20000041850 */
[----:B------:R-:W-:-:S04]  /*e070*/  FADD.FTZ R20, R28, R41 ;  /* 0x000000291c147221 */ /* 0x000fc80000010000 */
[----:B------:R-:W-:-:S03]  /*e080*/  FADD.FTZ R20, R27, R20 ;  /* 0x000000141b147221 */ /* 0x000fc60000010000 */
        /* <DEDUP_REMOVED lines=9> */
[----:B------:R-:W-:Y:S01]  /*e120*/  F2FP.BF16.F32.PACK_AB R9, R62, R45 ;  /* 0x0000002d3e09723e */ /* 0x000fe200000010ff */
[----:B------:R-:W4:Y:S01]  /*e130*/  LDSM.16.MT88.4 R16, [R145+0x9800] ;  /* 0x009800009110783b */ /* 0x000f220000004200 */
[----:B------:R-:W-:Y:S01]  /*e140*/  FADD.FTZ R4, R61, R4 ;  /* 0x000000043d047221 */ /* 0x000fe20000010000 */
[----:B------:R-:W-:Y:S02]  /*e150*/  F2FP.BF16.F32.PACK_AB R11, R176, R35 ;  /* 0x00000023b00b723e */ /* 0x000fe400000010ff */
[----:B------:R-:W-:Y:S01]  /*e160*/  F2FP.BF16.F32.PACK_AB R8, R32, R31 ;  /* 0x0000001f2008723e */ /* 0x000fe200000010ff */
[----:B------:R-:W-:Y:S01]  /*e170*/  FADD.FTZ R3, R63, R4 ;  /* 0x000000043f037221 */ /* 0x000fe20000010000 */
[----:B-1----:R-:W-:-:S03]  /*e180*/  F2FP.BF16.F32.PACK_AB R10, R175, R26 ;  /* 0x0000001aaf0a723e */ /* 0x002fc600000010ff */
        /* <DEDUP_REMOVED lines=106> */
.L_x_5916:
[----:B------:R-:W-:Y:S01]  /*e830*/  UMOV UR8, URZ ;  /* 0x000000ff00087c82 */ /* 0x000fe20008000000 */
[----:B------:R-:W-:Y:S01]  /*e840*/  IMAD.SHL.U32 R3, R6, 0x80, RZ ;  /* 0x0000008006037824 */ /* 0x000fe200078e00ff */
[----:B------:R-:W-:-:S05]  /*e850*/  IADD3 R4, P0, PT, RZ, -UR8, RZ ;  /* 0x80000008ff047c10 */ /* 0x000fca000ff1e0ff */
[----:B------:R-:W-:-:S05]  /*e860*/  IMAD.X R3, RZ, RZ, ~R3, P0 ;  /* 0x000000ffff037224 */ /* 0x000fca00000e0e03 */
[----:B------:R-:W-:-:S04]  /*e870*/  SHF.R.S64 R5, R4, 0x1f, R3 ;  /* 0x0000001f04057819 */ /* 0x000fc80000001003 */
[----:B------:R-:W-:-:S04]  /*e880*/  IADD3 R164, P0, PT, R5, R164, RZ ;  /* 0x000000a405a47210 */ /* 0x000fc80007f1e0ff */
[----:B------:R-:W-:-:S09]  /*e890*/  LEA.HI.X.SX32 R165, R3, R165, 0x1, P0 ;  /* 0x000000a503a57211 */ /* 0x000fd200000f0eff */
.L_x_5917:
[C---:B------:R-:W-:Y:S01]  /*e8a0*/  IMAD.SHL.U32 R3, R6.reuse, 0x20, RZ ;  /* 0x0000002006037824 */ /* 0x040fe200078e00ff */
[----:B------:R-:W-:Y:S01]  /*e8b0*/  SHF.L.U64.HI R6, R6, 0x5, R7 ;  /* 0x0000000506067819 */ /* 0x000fe20000010207 */
[----:B------:R-:W-:Y:S01]  /*e8c0*/  @!PT LDS RZ, [RZ] ;  /* 0x00000000fffff984 */ /* 0x000fe20000000800 */
[----:B------:R-:W-:Y:S01]  /*e8d0*/  @!PT LDS RZ, [RZ] ;  /* 0x00000000fffff984 */ /* 0x000fe20000000800 */
[----:B------:R-:W-:Y:S01]  /*e8e0*/  @!PT LDS RZ, [RZ] ;  /* 0x00000000fffff984 */ /* 0x000fe20000000800 */
[----:B------:R-:W-:Y:S01]  /*e8f0*/  LDGSTS.E.BYPASS.LTC128B.128 [R171+0x6000], desc[UR6][R164.64] ;  /* 0x06000000a4ab7fae */ /* 0x000fe2000b981a06 */
[----:B------:R-:W-:Y:S02]  /*e900*/  LOP3.LUT R65, R65, 0xfffffffd, RZ, 0xc0, !PT ;  /* 0xfffffffd41417812 */ /* 0x000fe400078ec0ff */
        /* <DEDUP_REMOVED lines=14> */
[----:B------:R2:W-:Y:S02]  /*e9f0*/  LDGSTS.E.BYPASS.LTC128B.128 [R171+0x8000], desc[UR6][R12.64] ;  /* 0x080000000cab7fae */ /* 0x0005e4000b981a06 */
[----:B------:R-:W-:Y:S01]  /*ea00*/  IADD3 R24, P0, PT, R18, R3, RZ ;  /* 0x0000000312187210 */ /* 0x000fe20007f1e0ff */
[----:B------:R-:W-:Y:S01]  /*ea10*/  IMAD.X R19, R17, 0x1, R6, P1 ;  /* 0x0000000111137824 */ /* 0x000fe200008e0606 */
[----:B------:R-:W-:Y:S01]  /*ea20*/  LDGSTS.E.BYPASS.LTC128B.128 [R171+0x8800], desc[UR6][R16.64] ;  /* 0x0880000010ab7fae */ /* 0x000fe2000b981a06 */
[----:B------:R-:W-:-:S02]  /*ea30*/  IMAD.SHL.U32 R3, R157, 0x2, RZ ;  /* 0x000000029d037824 */ /* 0x000fc400078e00ff */
[----:B------:R-:W-:Y:S01]  /*ea40*/  IMAD.X R25, R19, 0x1, R6, P0 ;  /* 0x0000000113197824 */ /* 0x000fe200000e0606 */
[----:B------:R-:W-:Y:S02]  /*ea50*/  LDGSTS.E.BYPASS.LTC128B.128 [R171+0x9000], desc[UR6][R18.64] ;  /* 0x0900000012ab7fae */ /* 0x000fe4000b981a06 */
[----:B------:R-:W-:Y:S02]  /*ea60*/  LOP3.LUT R64, R3, 0x6, RZ, 0xc0, !PT ;  /* 0x0000000603407812 */ /* 0x000fe400078ec0ff */
[----:B------:R3:W-:Y:S03]  /*ea70*/  LDGSTS.E.BYPASS.LTC128B.128 [R171+0x9800], desc[UR6][R24.64] ;  /* 0x0980000018ab7fae */ /* 0x0007e6000b981a06 */
[----:B------:R-:W-:Y:S01]  /*ea80*/  IMAD R64, R53, 0x80, R64 ;  /* 0x0000008035407824 */ /* 0x000fe200078e0240 */
[----:B------:R-:W-:Y:S03]  /*ea90*/  LDSM.16.M88.4 R44, [R155] ;  /* 0x000000009b2c783b */ /* 0x000fe60000000200 */
[C---:B------:R-:W-:Y:S01]  /*eaa0*/  VIADD R3, R64.reuse, 0xffffff00 ;  /* 0xffffff0040037836 */ /* 0x040fe20000000000 */
[----:B------:R-:W4:Y:S01]  /*eab0*/  LDSM.16.M88.4 R28, [R154+UR5+0x2000] ;  /* 0x002000059a1c783b */ /* 0x000f220008000200 */
[----:B------:R-:W-:-:S03]  /*eac0*/  VIADD R67, R64, 0xffffff19 ;  /* 0xffffff1940437836 */ /* 0x000fc60000000000 */
[----:B------:R-:W-:Y:S01]  /*ead0*/  LDSM.16.M88.4 R124, [R153] ;  /* 0x00000000997c783b */ /* 0x000fe20000000200 */
[C---:B------:R-:W-:Y:S02]  /*eae0*/  ISETP.GE.AND P2, PT, R3.reuse, R52, PT ;  /* 0x000000340300720c */ /* 0x040fe40003f46270 */
[----:B------:R-:W-:Y:S01]  /*eaf0*/  ISETP.GE.AND P0, PT, R3, R140, PT ;  /* 0x0000008c0300720c */ /* 0x000fe20003f06270 */
[----:B-1----:R-:W-:Y:S01]  /*eb00*/  LDSM.16.M88.4 R8, [R149+0x2000] ;  /* 0x002000009508783b */ /* 0x002fe20000000200 */
[----:B------:R-:W-:-:S03]  /*eb10*/  VIADD R3, R64, 0xffffff01 ;  /* 0xffffff0140037836 */ /* 0x000fc60000000000 */
[----:B------:R-:W-:Y:S02]  /*eb20*/  LDSM.16.M88.4 R4, [R154+UR5+0x3800] ;  /* 0x003800059a04783b */ /* 0x000fe40008000200 */
[C---:B------:R-:W-:Y:S02]  /*eb30*/  ISETP.GE.AND P1, PT, R3.reuse, R52, PT ;  /* 0x000000340300720c */ /* 0x040fe40003f26270 */
[----:B------:R-:W1:Y:S01]  /*eb40*/  LDSM.16.M88.4 R100, [R154+UR5+0x4800] ;  /* 0x004800059a64783b */ /* 0x000e620008000200 */
[----:B------:R-:W-:Y:S01]  /*eb50*/  ISETP.GE.AND P3, PT, R3, R140, PT ;  /* 0x0000008c0300720c */ /* 0x000fe20003f66270 */
[C---:B------:R-:W-:Y:S02]  /*eb60*/  VIADD R3, R64.reuse, 0xffffff11 ;  /* 0xffffff1140037836 */ /* 0x040fe40000000000 */
[----:B------:R-:W5:Y:S04]  /*eb70*/  LDSM.16.M88.4 R56, [R154+UR5+0x5000] ;  /* 0x005000059a38783b */ /* 0x000f680008000200 */
[----:B------:R-:W3:Y:S04]  /*eb80*/  LDSM.16.M88.4 R20, [R154+UR5+0x2800] ;  /* 0x002800059a14783b */ /* 0x000ee80008000200 */
[----:B--2---:R-:W2:Y:S04]  /*eb90*/  LDSM.16.M88.4 R12, [R154+UR5+0x3000] ;  /* 0x003000059a0c783b */ /* 0x004ea80008000200 */
[----:B------:R-:W2:Y:S04]  /*eba0*/  LDSM.16.M88.4 R108, [R154+UR5+0x4000] ;  /* 0x004000059a6c783b */ /* 0x000ea80008000200 */
[----:B------:R-:W2:Y:S01]  /*ebb0*/  LDSM.16.M88.4 R132, [R154+UR5+0x5800] ;  /* 0x005800059a84783b */ /* 0x000ea20008000200 */
[C---:B----4-:R-:W-:Y:S03]  /*ebc0*/  HMMA.16816.F32.BF16 R32, R44.reuse, R28, RZ ;  /* 0x0000001c2c20723c */ /* 0x050fe600000418ff */
[----:B------:R-:W4:Y:S04]  /*ebd0*/  LDSM.16.M88.4 R120, [R149+0x3800] ;  /* 0x003800009578783b */ /* 0x000f280000000200 */
[----:B------:R-:W4:Y:S01]  /*ebe0*/  LDSM.16.M88.4 R40, [R149+0x4800] ;  /* 0x004800009528783b */ /* 0x000f220000000200 */
[C---:B------:R-:W-:Y:S03]  /*ebf0*/  HMMA.16816.F32.BF16 R28, R44.reuse, R30, RZ ;  /* 0x0000001e2c1c723c */ /* 0x040fe600000418ff */
[----:B------:R-:W4:Y:S04]  /*ec00*/  LDSM.16.M88.4 R36, [R149+0x5000] ;  /* 0x005000009524783b */ /* 0x000f280000000200 */
[----:B------:R-:W4:Y:S01]  /*ec10*/  LDSM.16.M88.4 R128, [R149+0x3000] ;  /* 0x003000009580783b */ /* 0x000f220000000200 */
[----:B-1----:R-:W-:Y:S03]  /*ec20*/  HMMA.16816.F32.BF16 R104, R44, R100, RZ ;  /* 0x000000642c68723c */ /* 0x002fe600000418ff */
[----:B------:R-:W1:Y:S04]  /*ec30*/  LDSM.16.M88.4 R116, [R149+0x4000] ;  /* 0x004000009574783b */ /* 0x000e680000000200 */
[----:B------:R-:W-:Y:S01]  /*ec40*/  LDSM.16.M88.4 R136, [R149+0x2800] ;  /* 0x002800009588783b */ /* 0x000fe20000000200 */
[C---:B------:R-:W-:Y:S03]  /*ec50*/  HMMA.16816.F32.BF16 R32, R124.reuse, R8, R32 ;  /* 0x000000087c20723c */ /* 0x040fe60000041820 */
[----:B------:R-:W0:Y:S05]  /*ec60*/  LDGDEPBAR ;  /* 0x00000000000079af */ /* 0x000e2a0000000000 */
[----:B------:R-:W-:Y:S08]  /*ec70*/  HMMA.16816.F32.BF16 R28, R124, R10, R28 ;  /* 0x0000000a7c1c723c */ /* 0x000ff0000004181c */
[C---:B------:R-:W-:Y:S08]  /*ec80*/  HMMA.16816.F32.BF16 R8, R44.reuse, R4, RZ ;  /* 0x000000042c08723c */ /* 0x040ff000000418ff */
[C---:B------:R-:W-:Y:S08]  /*ec90*/  HMMA.16816.F32.BF16 R4, R44.reuse, R6, RZ ;  /* 0x000000062c04723c */ /* 0x040ff000000418ff */
[C---:B-----5:R-:W-:Y:S08]  /*eca0*/  HMMA.16816.F32.BF16 R60, R44.reuse, R56, RZ ;  /* 0x000000382c3c723c */ /* 0x060ff000000418ff */
[C---:B------:R-:W-:Y:S08]  /*ecb0*/  HMMA.16816.F32.BF16 R100, R44.reuse, R102, RZ ;  /* 0x000000662c64723c */ /* 0x040ff000000418ff */
[C---:B------:R-:W-:Y:S08]  /*ecc0*/  HMMA.16816.F32.BF16 R56, R44.reuse, R58, RZ ;  /* 0x0000003a2c38723c */ /* 0x040ff000000418ff */
[C---:B---3--:R-:W-:Y:S08]  /*ecd0*/  HMMA.16816.F32.BF16 R24, R44.reuse, R20, RZ ;  /* 0x000000142c18723c */ /* 0x048ff000000418ff */
[C---:B--2---:R-:W-:Y:S08]  /*ece0*/  HMMA.16816.F32.BF16 R16, R44.reuse, R12, RZ ;  /* 0x0000000c2c10723c */ /* 0x044ff000000418ff */
[C---:B------:R-:W-:Y:S08]  /*ecf0*/  HMMA.16816.F32.BF16 R112, R44.reuse, R108, RZ ;  /* 0x0000006c2c70723c */ /* 0x040ff000000418ff */
[C---:B------:R-:W-:Y:S08]  /*ed00*/  HMMA.16816.F32.BF16 R20, R44.reuse, R22, RZ ;  /* 0x000000162c14723c */ /* 0x040ff000000418ff */
[C---:B------:R-:W-:Y:S08]  /*ed10*/  HMMA.16816.F32.BF16 R12, R44.reuse, R14, RZ ;  /* 0x0000000e2c0c723c */ /* 0x040ff000000418ff */
[C---:B------:R-:W-:Y:S08]  /*ed20*/  HMMA.16816.F32.BF16 R108, R44.reuse, R110, RZ ;  /* 0x0000006e2c6c723c */ /* 0x040ff000000418ff */
[C---:B------:R-:W-:Y:S08]  /*ed30*/  HMMA.16816.F32.BF16 R48, R44.reuse, R132, RZ ;  /* 0x000000842c30723c */ /* 0x040ff000000418ff */
[----:B------:R-:W-:Y:S01]  /*ed40*/  HMMA.16816.F32.BF16 R44, R44, R134, RZ ;  /* 0x000000862c2c723c */ /* 0x000fe200000418ff */
[----:B------:R-:W-:Y:S07]  /*ed50*/  LDSM.16.M88.4 R132, [R152] ;  /* 0x000000009884783b */ /* 0x000fee0000000200 */
        /* <DEDUP_REMOVED lines=12> */
[C---:B-1----:R-:W-:Y:S08]  /*ee20*/  HMMA.16816.F32.BF16 R112, R124.reuse, R116, R112 ;  /* 0x000000747c70723c */ /* 0x042ff00000041870 */
[----:B------:R-:W-:Y:S01]  /*ee30*/  HMMA.16816.F32.BF16 R108, R124, R118, R108 ;  /* 0x000000767c6c723c */ /* 0x000fe2000004186c */
[----:B------:R-:W-:Y:S07]  /*ee40*/  LDSM.16.M88.4 R116, [R148+0x2800] ;  /* 0x002800009474783b */ /* 0x000fee0000000200 */
[C---:B--2---:R-:W-:Y:S08]  /*ee50*/  HMMA.16816.F32.BF16 R32, R132.reuse, R120, R32 ;  /* 0x000000788420723c */ /* 0x044ff00000041820 */
[C---:B------:R-:W-:Y:S01]  /*ee60*/  HMMA.16816.F32.BF16 R28, R132.reuse, R122, R28 ;  /* 0x0000007a841c723c */ /* 0x040fe2000004181c */
[----:B------:R-:W1:Y:S07]  /*ee70*/  LDSM.16.M88.4 R120, [R148+0x5000] ;  /* 0x005000009478783b */ /* 0x000e6e0000000200 */
[C---:B---3--:R-:W-:Y:S08]  /*ee80*/  HMMA.16816.F32.BF16 R16, R132.reuse, R40, R16 ;  /* 0x000000288410723c */ /* 0x048ff00000041810 */
[C---:B------:R-:W-:Y:S01]  /*ee90*/  HMMA.16816.F32.BF16 R12, R132.reuse, R42, R12 ;  /* 0x0000002a840c723c */ /* 0x040fe2000004180c */
[----:B------:R-:W-:Y:S07]  /*eea0*/  LDSM.16.M88.4 R40, [R151] ;  /* 0x000000009728783b */ /* 0x000fee0000000200 */
[C---:B----4-:R-:W-:Y:S08]  /*eeb0*/  HMMA.16816.F32.BF16 R8, R132.reuse, R36, R8 ;  /* 0x000000248408723c */ /* 0x050ff00000041808 */
[----:B------:R-:W-:Y:S01]  /*eec0*/  HMMA.16816.F32.BF16 R4, R132, R38, R4 ;  /* 0x000000268404723c */ /* 0x000fe20000041804 */
[----:B------:R-:W2:Y:S07]  /*eed0*/  LDSM.16.M88.4 R36, [R147+0x2000] ;  /* 0x002000009324783b */ /* 0x000eae0000000200 */
[C---:B------:R-:W-:Y:S08]  /*eee0*/  HMMA.16816.F32.BF16 R24, R124.reuse, R136, R24 ;  /* 0x000000887c18723c */ /* 0x040ff00000041818 */
[----:B------:R-:W-:Y:S08]  /*eef0*/  HMMA.16816.F32.BF16 R20, R124, R138, R20 ;  /* 0x0000008a7c14723c */ /* 0x000ff00000041814 */
[C---:B-1----:R-:W-:Y:S08]  /*ef00*/  HMMA.16816.F32.BF16 R60, R132.reuse, R120, R60 ;  /* 0x00000078843c723c */ /* 0x042ff0000004183c */
[C---:B------:R-:W-:Y:S08]  /*ef10*/  HMMA.16816.F32.BF16 R24, R132.reuse, R116, R24 ;  /* 0x000000748418723c */ /* 0x040ff00000041818 */
[C---:B------:R-:W-:Y:S01]  /*ef20*/  HMMA.16816.F32.BF16 R20, R132.reuse, R118, R20 ;  /* 0x000000768414723c */ /* 0x040fe20000041814 */
[----:B------:R-:W1:Y:S07]  /*ef30*/  LDSM.16.M88.4 R116, [R148+0x5800] ;  /* 0x005800009474783b */ /* 0x000e6e0000000200 */
[----:B------:R-:W-:Y:S01]  /*ef40*/  HMMA.16816.F32.BF16 R56, R132, R122, R56 ;  /* 0x0000007a8438723c */ /* 0x000fe20000041838 */
[----:B------:R-:W3:Y:S07]  /*ef50*/  LDSM.16.M88.4 R120, [R147+0x2800] ;  /* 0x002800009378783b */ /* 0x000eee0000000200 */
[----:B--2---:R-:W-:Y:S01]  /*ef60*/  HMMA.16816.F32.BF16 R32, R40, R36, R32 ;  /* 0x000000242820723c */ /* 0x004fe20000041820 */
[----:B------:R-:W-:-:S05]  /*ef70*/  VIADD R37, R64, 0xffffff09 ;  /* 0xffffff0940257836 */ /* 0x000fca0000000000 */
[----:B------:R-:W-:Y:S02]  /*ef80*/  ISETP.GE.AND P6, PT, R37, R52, PT ;  /* 0x000000342500720c */ /* 0x000fe40003fc6270 */
[C---:B------:R-:W-:Y:S08]  /*ef90*/  HMMA.16816.F32.BF16 R48, R124.reuse, R128, R48 ;  /* 0x000000807c30723c */ /* 0x040ff00000041830 */
[----:B------:R-:W-:Y:S01]  /*efa0*/  HMMA.16816.F32.BF16 R44, R124, R130, R44 ;  /* 0x000000827c2c723c */ /* 0x000fe2000004182c */
[----:B------:R-:W2:Y:S02]  /*efb0*/  LDSM.16.M88.4 R128, [R148+0x4000] ;  /* 0x004000009480783b */ /* 0x000ea40000000200 */
[----:B------:R-:W-:-:S02]  /*efc0*/  FSEL R186, R32, -INF , !P2 ;  /* 0xff80000020ba7808 */ /* 0x000fc40005000000 */
[----:B------:R-:W-:Y:S01]  /*efd0*/  ISETP.GE.AND P2, PT, R37, R140, PT ;  /* 0x0000008c2500720c */ /* 0x000fe20003f46270 */
[C---:B------:R-:W-:Y:S01]  /*efe0*/  VIADD R37, R64.reuse, 0xffffff10 ;  /* 0xffffff1040257836 */ /* 0x040fe20000000000 */
[----:B------:R-:W-:Y:S01]  /*eff0*/  @P6 LOP3.LUT R65, R65, 0x2, RZ, 0xfc, !PT ;  /* 0x0000000241416812 */ /* 0x000fe200078efcff */
[----:B------:R-:W-:Y:S01]  /*f000*/  HMMA.16816.F32.BF16 R28, R40, R38, R28 ;  /* 0x00000026281c723c */ /* 0x000fe2000004181c */
[----:B------:R-:W-:Y:S01]  /*f010*/  VIADD R39, R64, 0xffffff08 ;  /* 0xffffff0840277836 */ /* 0x000fe20000000000 */
[----:B------:R-:W-:Y:S01]  /*f020*/  FSEL R188, R33, -INF , !P1 ;  /* 0xff80000021bc7808 */ /* 0x000fe20004800000 */
[----:B------:R-:W-:Y:S01]  /*f030*/  LDSM.16.M88.4 R124, [R148+0x4800] ;  /* 0x00480000947c783b */ /* 0x000fe20000000200 */
[----:B------:R-:W-:Y:S02]  /*f040*/  LOP3.LUT R65, R65, 0xfffffffe, RZ, 0xc0, !PT ;  /* 0xfffffffe41417812 */ /* 0x000fe400078ec0ff */
[C---:B------:R-:W-:Y:S02]  /*f050*/  ISETP.GE.AND P4, PT, R39.reuse, R52, PT ;  /* 0x000000342700720c */ /* 0x040fe40003f86270 */
[----:B-1----:R-:W-:Y:S01]  /*f060*/  HMMA.16816.F32.BF16 R48, R132, R116, R48 ;  /* 0x000000748430723c */ /* 0x002fe20000041830 */
[----:B------:R-:W-:-:S02]  /*f070*/  ISETP.GE.AND P5, PT, R39, R140, PT ;  /* 0x0000008c2700720c */ /* 0x000fc40003fa6270 */
[----:B------:R-:W-:Y:S02]  /*f080*/  @P2 LOP3.LUT R65, R65, 0x1, RZ, 0xfc, !PT ;  /* 0x0000000141412812 */ /* 0x000fe400078efcff */
[C---:B------:R-:W-:Y:S02]  /*f090*/  ISETP.GE.AND P1, PT, R3.reuse, R52, PT ;  /* 0x000000340300720c */ /* 0x040fe40003f26270 */
[----:B------:R-:W-:Y:S01]  /*f0a0*/  ISETP.GE.AND P2, PT, R3, R140, PT ;  /* 0x0000008c0300720c */ /* 0x000fe20003f46270 */
[----:B------:R-:W-:Y:S01]  /*f0b0*/  HMMA.16816.F32.BF16 R44, R132, R118, R44 ;  /* 0x00000076842c723c */ /* 0x000fe2000004182c */
[----:B------:R-:W1:Y:S01]  /*f0c0*/  LDSM.16.M88.4 R116, [R147+0x3000] ;  /* 0x003000009374783b */ /* 0x000e620000000200 */
[----:B------:R-:W-:Y:S01]  /*f0d0*/  VIADD R3, R64, 0xffffff18 ;  /* 0xffffff1840037836 */ /* 0x000fe20000000000 */
[----:B------:R-:W-:Y:S02]  /*f0e0*/  FSEL R190, R28, -INF , !P4 ;  /* 0xff8000001cbe7808 */ /* 0x000fe40006000000 */
[----:B------:R-:W-:-:S02]  /*f0f0*/  FSEL R185, R30, -INF , !P5 ;  /* 0xff8000001eb97808 */ /* 0x000fc40006800000 */
[C---:B------:R-:W-:Y:S01]  /*f100*/  LOP3.LUT P4, RZ, R65.reuse, 0x2, RZ, 0xc0, !PT ;  /* 0x0000000241ff7812 */ /* 0x040fe2000788c0ff */
[C---:B---3--:R-:W-:Y:S01]  /*f110*/  HMMA.16816.F32.BF16 R24, R40.reuse, R120, R24 ;  /* 0x000000782818723c */ /* 0x048fe20000041818 */
[----:B------:R-:W-:Y:S02]  /*f120*/  LOP3.LUT P5, RZ, R65, 0x1, RZ, 0xc0, !PT ;  /* 0x0000000141ff7812 */ /* 0x000fe400078ac0ff */
[----:B------:R-:W-:Y:S02]  /*f130*/  FSEL R183, R34, -INF , !P0 ;  /* 0xff80000022b77808 */ /* 0x000fe40004000000 */
[----:B------:R-:W-:Y:S01]  /*f140*/  FSEL R192, R29, -INF , !P4 ;  /* 0xff8000001dc07808 */ /* 0x000fe20006000000 */
[----:B------:R-:W-:Y:S01]  /*f150*/  VIADD R29, R64, 0xffffff20 ;  /* 0xffffff20401d7836 */ /* 0x000fe20000000000 */
[----:B------:R-:W-:Y:S01]  /*f160*/  FSEL R33, R31, -INF , !P5 ;  /* 0xff8000001f217808 */ /* 0x000fe20006800000 */
[----:B------:R-:W-:Y:S01]  /*f170*/  HMMA.16816.F32.BF16 R20, R40, R122, R20 ;  /* 0x0000007a2814723c */ /* 0x000fe20000041814 */
[----:B------:R-:W-:-:S02]  /*f180*/  ISETP.GE.AND P6, PT, R37, R52, PT ;  /* 0x000000342500720c */ /* 0x000fc40003fc6270 */
[----:B------:R-:W-:Y:S02]  /*f190*/  ISETP.GE.AND P0, PT, R37, R140, PT ;  /* 0x0000008c2500720c */ /* 0x000fe40003f06270 */
[-C--:B------:R-:W-:Y:S01]  /*f1a0*/  ISETP.GE.AND P5, PT, R67, R52.reuse, PT ;  /* 0x000000344300720c */ /* 0x080fe20003fa6270 */
[----:B------:R-:W3:Y:S01]  /*f1b0*/  LDSM.16.M88.4 R36, [R147+0x3800] ;  /* 0x003800009324783b */ /* 0x000ee20000000200 */
[----:B------:R-:W-:Y:S01]  /*f1c0*/  FSEL R35, R35, -INF , !P3 ;  /* 0xff80000023237808 */ /* 0x000fe20005800000 */
[----:B--2---:R-:W-:Y:S01]  /*f1d0*/  HMMA.16816.F32.BF16 R112, R132, R128, R112 ;  /* 0x000000808470723c */ /* 0x004fe20000041870 */
[C---:B------:R-:W-:Y:S02]  /*f1e0*/  ISETP.GE.AND P3, PT, R3.reuse, R52, PT ;  /* 0x000000340300720c */ /* 0x040fe40003f66270 */
[----:B------:R-:W-:Y:S02]  /*f1f0*/  ISETP.GE.AND P4, PT, R3, R140, PT ;  /* 0x0000008c0300720c */ /* 0x000fe40003f86270 */
[----:B------:R-:W-:-:S02]  /*f200*/  P2R R3, PR, RZ, 0x20 ;  /* 0x00000020ff037803 */ /* 0x000fc40000000000 */
[----:B------:R-:W-:Y:S01]  /*f210*/  FSEL R181, R26, -INF , !P0 ;  /* 0xff8000001ab57808 */ /* 0x000fe20004000000 */
[----:B------:R-:W-:Y:S01]  /*f220*/  HMMA.16816.F32.BF16 R108, R132, R130, R108 ;  /* 0x00000082846c723c */ /* 0x000fe2000004186c */
[C---:B------:R-:W-:Y:S02]  /*f230*/  ISETP.GE.AND P5, PT, R29.reuse, R52, PT ;  /* 0x000000341d00720c */ /* 0x040fe40003fa6270 */
[----:B------:R-:W-:Y:S02]  /*f240*/  ISETP.GE.AND P0, PT, R29, R140, PT ;  /* 0x0000008c1d00720c */ /* 0x000fe40003f06270 */
[----:B------:R-:W2:Y:S01]  /*f250*/  LDSM.16.M88.4 R28, [R147+0x4000] ;  /* 0x00400000931c783b */ /* 0x000ea20000000200 */
[----:B------:R-:W-:Y:S02]  /*f260*/  FSEL R177, R22, -INF , !P4 ;  /* 0xff80000016b17808 */ /* 0x000fe40006000000 */
[----:B------:R-:W-:Y:S01]  /*f270*/  ISETP.NE.AND P4, PT, R3, RZ, PT ;  /* 0x000000ff0300720c */ /* 0x000fe20003f85270 */
[----:B-1----:R-:W-:Y:S01]  /*f280*/  HMMA.16816.F32.BF16 R16, R40, R116, R16 ;  /* 0x000000742810723c */ /* 0x002fe20000041810 */
[----:B------:R-:W-:-:S02]  /*f290*/  FSEL R34, R24, -INF , !P6 ;  /* 0xff80000018227808 */ /* 0x000fc40007000000 */
[----:B------:R-:W-:Y:S01]  /*f2a0*/  FSEL R182, R21, -INF , !P4 ;  /* 0xff80000015b67808 */ /* 0x000fe20006000000 */
[C---:B------:R-:W-:Y:S01]  /*f2b0*/  VIADD R21, R64.reuse, 0xffffff30 ;  /* 0xffffff3040157836 */ /* 0x040fe20000000000 */
[----:B------:R-:W-:Y:S01]  /*f2c0*/  ISETP.GE.AND P6, PT, R67, R140, PT ;  /* 0x0000008c4300720c */ /* 0x000fe20003fc6270 */
[C---:B------:R-:W-:Y:S01]  /*f2d0*/  VIADD R67, R64.reuse, 0xffffff21 ;  /* 0xffffff2140437836 */ /* 0x040fe20000000000 */
[----:B------:R-:W-:Y:S01]  /*f2e0*/  FSEL R179, R27, -INF , !P2 ;  /* 0xff8000001bb37808 */ /* 0x000fe20005000000 */
[----:B------:R-:W-:Y:S01]  /*f2f0*/  HMMA.16816.F32.BF16 R12, R40, R118, R12 ;  /* 0x00000076280c723c */ /* 0x000fe2000004180c */
[C---:B------:R-:W-:Y:S01]  /*f300*/  VIADD R27, R64.reuse, 0xffffff29 ;  /* 0xffffff29401b7836 */ /* 0x040fe20000000000 */
[----:B------:R-:W-:Y:S01]  /*f310*/  FSEL R184, R25, -INF , !P1 ;  /* 0xff80000019b87808 */ /* 0x000fe20004800000 */
[----:B------:R-:W-:Y:S01]  /*f320*/  VIADD R25, R64, 0xffffff28 ;  /* 0xffffff2840197836 */ /* 0x000fe20000000000 */
[----:B------:R-:W-:Y:S02]  /*f330*/  FSEL R32, R20, -INF , !P3 ;  /* 0xff80000014207808 */ /* 0x000fe40005800000 */
[----:B------:R-:W-:-:S02]  /*f340*/  FSEL R173, R23, -INF , !P6 ;  /* 0xff80000017ad7808 */ /* 0x000fc40007000000 */
[----:B------:R-:W-:Y:S01]  /*f350*/  ISETP.GE.AND P6, PT, R27, R52, PT ;  /* 0x000000341b00720c */ /* 0x000fe20003fc6270 */
[----:B------:R-:W-:Y:S01]  /*f360*/  HMMA.16816.F32.BF16 R104, R132, R124, R104 ;  /* 0x0000007c8468723c */ /* 0x000fe20000041868 */
[----:B------:R-:W-:Y:S02]  /*f370*/  ISETP.GE.AND P4, PT, R25, R140, PT ;  /* 0x0000008c1900720c */ /* 0x000fe40003f86270 */
[----:B------:R-:W-:Y:S02]  /*f380*/  FSEL R180, R16, -INF , !P5 ;  /* 0xff80000010b47808 */ /* 0x000fe40006800000 */
[----:B------:R-:W-:Y:S02]  /*f390*/  FSEL R143, R18, -INF , !P0 ;  /* 0xff800000128f7808 */ /* 0x000fe40004000000 */
[C---:B------:R-:W-:Y:S01]  /*f3a0*/  ISETP.GE.AND P5, PT, R21.reuse, R52, PT ;  /* 0x000000341500720c */ /* 0x040fe20003fa6270 */
[----:B---3--:R-:W-:Y:S01]  /*f3b0*/  HMMA.16816.F32.BF16 R8, R40, R36, R8 ;  /* 0x000000242808723c */ /* 0x008fe20000041808 */
[----:B------:R-:W-:-:S02]  /*f3c0*/  ISETP.GE.AND P0, PT, R21, R140, PT ;  /* 0x0000008c1500720c */ /* 0x000fc40003f06270 */
[----:B------:R-:W1:Y:S01]  /*f3d0*/  LDSM.16.M88.4 R20, [R147+0x4800] ;  /* 0x004800009314783b */ /* 0x000e620000000200 */
[----:B------:R-:W-:Y:S02]  /*f3e0*/  P2R R3, PR, RZ, 0x40 ;  /* 0x00000040ff037803 */ /* 0x000fe40000000000 */
[----:B------:R-:W-:Y:S02]  /*f3f0*/  ISETP.GE.AND P2, PT, R67, R140, PT ;  /* 0x0000008c4300720c */ /* 0x000fe40003f46270 */
[----:B------:R-:W-:Y:S01]  /*f400*/  HMMA.16816.F32.BF16 R4, R40, R38, R4 ;  /* 0x000000262804723c */ /* 0x000fe20000041804 */
[----:B------:R-:W-:Y:S01]  /*f410*/  ISETP.GE.AND P3, PT, R25, R52, PT ;  /* 0x000000341900720c */ /* 0x000fe20003f66270 */
[----:B------:R-:W-:Y:S01]  /*f420*/  VIADD R25, R64, 0xffffff31 ;  /* 0xffffff3140197836 */ /* 0x000fe20000000000 */
[----:B------:R-:W-:Y:S02]  /*f430*/  FSEL R141, R14, -INF , !P4 ;  /* 0xff8000000e8d7808 */ /* 0x000fe40006000000 */
[----:B------:R-:W-:-:S02]  /*f440*/  ISETP.NE.AND P4, PT, R3, RZ, PT ;  /* 0x000000ff0300720c */ /* 0x000fc40003f85270 */
[----:B------:R-:W-:Y:S01]  /*f450*/  ISETP.GE.AND P1, PT, R67, R52, PT ;  /* 0x000000344300720c */ /* 0x000fe20003f26270 */
[C---:B--2---:R-:W-:Y:S01]  /*f460*/  HMMA.16816.F32.BF16 R112, R40.reuse, R28, R112 ;  /* 0x0000001c2870723c */ /* 0x044fe20000041870 */
[----:B------:R-:W-:Y:S01]  /*f470*/  FSEL R139, R19, -INF , !P2 ;  /* 0xff800000138b7808 */ /* 0x000fe20005000000 */
[C---:B------:R-:W-:Y:S01]  /*f480*/  VIADD R19, R64.reuse, 0xffffff39 ;  /* 0xffffff3940137836 */ /* 0x040fe20000000000 */
[-C--:B------:R-:W-:Y:S02]  /*f490*/  ISETP.GE.AND P6, PT, R27, R140.reuse, PT ;  /* 0x0000008c1b00720c */ /* 0x080fe40003fc6270 */
[----:B------:R-:W-:Y:S01]  /*f4a0*/  FSEL R174, R13, -INF , !P4 ;  /* 0xff8000000dae7808 */ /* 0x000fe20006000000 */
[C---:B------:R-:W-:Y:S01]  /*f4b0*/  VIADD R13, R64.reuse, 0xffffff40 ;  /* 0xffffff40400d7836 */ /* 0x040fe20000000000 */
[----:B------:R-:W-:Y:S01]  /*f4c0*/  ISETP.GE.AND P2, PT, R25, R140, PT ;  /* 0x0000008c1900720c */ /* 0x000fe20003f46270 */
[----:B------:R-:W-:Y:S01]  /*f4d0*/  HMMA.16816.F32.BF16 R108, R40, R30, R108 ;  /* 0x0000001e286c723c */ /* 0x000fe2000004186c */
[----:B------:R-:W-:Y:S01]  /*f4e0*/  FSEL R178, R17, -INF , !P1 ;  /* 0xff80000011b27808 */ /* 0x000fe20004800000 */
[----:B------:R-:W-:Y:S01]  /*f4f0*/  VIADD R17, R64, 0xffffff38 ;  /* 0xffffff3840117836 */ /* 0x000fe20000000000 */
[----:B------:R-:W-:-:S02]  /*f500*/  ISETP.GE.AND P1, PT, R25, R52, PT ;  /* 0x000000341900720c */ /* 0x000fc40003f26270 */
[----:B------:R-:W-:Y:S02]  /*f510*/  FSEL R137, R15, -INF , !P6 ;  /* 0xff8000000f897808 */ /* 0x000fe40007000000 */
[-C--:B------:R-:W-:Y:S01]  /*f520*/  ISETP.GE.AND P6, PT, R19, R52.reuse, PT ;  /* 0x000000341300720c */ /* 0x080fe20003fc6270 */
[----:B------:R-:W-:Y:S01]  /*f530*/  HMMA.16816.F32.BF16 R100, R132, R126, R100 ;  /* 0x0000007e8464723c */ /* 0x000fe20000041864 */
[----:B------:R-:W-:Y:S02]  /*f540*/  FSEL R142, R8, -INF , !P5 ;  /* 0xff800000088e7808 */ /* 0x000fe40006800000 */
[----:B------:R-:W-:Y:S01]  /*f550*/  FSEL R129, R11, -INF , !P2 ;  /* 0xff8000000b817808 */ /* 0x000fe20005000000 */
[----:B------:R-:W-:Y:S01]  /*f560*/  VIADD R11, R64, 0xffffff49 ;  /* 0xffffff49400b7836 */ /* 0x000fe20000000000 */
[----:B------:R-:W-:Y:S02]  /*f570*/  ISETP.GE.AND P5, PT, R13, R52, PT ;  /* 0x000000340d00720c */ /* 0x000fe40003fa6270 */
[----:B------:R-:W-:-:S02]  /*f580*/  FSEL R172, R12, -INF , !P3 ;  /* 0xff8000000cac7808 */ /* 0x000fc40005800000 */
[----:B------:R-:W-:Y:S02]  /*f590*/  ISETP.GE.AND P4, PT, R17, R140, PT ;  /* 0x0000008c1100720c */ /* 0x000fe40003f86270 */
[----:B------:R-:W-:Y:S01]  /*f5a0*/  FSEL R170, R9, -INF , !P1 ;  /* 0xff80000009aa7808 */ /* 0x000fe20004800000 */
[C---:B------:R-:W-:Y:S01]  /*f5b0*/  VIADD R9, R64.reuse, 0xffffff48 ;  /* 0xffffff4840097836 */ /* 0x040fe20000000000 */
[----:B------:R-:W-:Y:S01]  /*f5c0*/  ISETP.GE.AND P3, PT, R17, R52, PT ;  /* 0x000000341100720c */ /* 0x000fe20003f66270 */
[----:B------:R-:W-:Y:S01]  /*f5d0*/  VIADD R17, R64, 0xffffff41 ;  /* 0xffffff4140117836 */ /* 0x000fe20000000000 */
[----:B------:R-:W-:Y:S01]  /*f5e0*/  P2R R3, PR, RZ, 0x40 ;  /* 0x00000040ff037803 */ /* 0x000fe20000000000 */
[----:B-1----:R-:W-:Y:S01]  /*f5f0*/  HMMA.16816.F32.BF16 R104, R40, R20, R104 ;  /* 0x000000142868723c */ /* 0x002fe20000041868 */
[----:B------:R-:W-:Y:S02]  /*f600*/  FSEL R128, R112, -INF , !P5 ;  /* 0xff80000070807808 */ /* 0x000fe40006800000 */
[----:B------:R-:W-:-:S02]  /*f610*/  ISETP.GE.AND P5, PT, R11, R140, PT ;  /* 0x0000008c0b00720c */ /* 0x000fc40003fa6270 */
[----:B------:R-:W-:Y:S02]  /*f620*/  FSEL R131, R6, -INF , !P4 ;  /* 0xff80000006837808 */ /* 0x000fe40006000000 */
[----:B------:R-:W-:Y:S01]  /*f630*/  FSEL R138, R4, -INF , !P3 ;  /* 0xff800000048a7808 */ /* 0x000fe20005800000 */
[----:B------:R-:W-:Y:S01]  /*f640*/  HMMA.16816.F32.BF16 R100, R40, R22, R100 ;  /* 0x000000162864723c */ /* 0x000fe20000041864 */
[----:B------:R-:W-:Y:S01]  /*f650*/  ISETP.NE.AND P4, PT, R3, RZ, PT ;  /* 0x000000ff0300720c */ /* 0x000fe20003f85270 */
[----:B------:R-:W-:Y:S01]  /*f660*/  VIADD R3, R64, 0xffffff51 ;  /* 0xffffff5140037836 */ /* 0x000fe20000000000 */
[----:B------:R-:W-:Y:S02]  /*f670*/  FSEL R135, R10, -INF , !P0 ;  /* 0xff8000000a877808 */ /* 0x000fe40004000000 */
[----:B------:R-:W-:Y:S02]  /*f680*/  ISETP.GE.AND P3, PT, R9, R52, PT ;  /* 0x000000340900720c */ /* 0x000fe40003f66270 */
[----:B------:R-:W-:-:S02]  /*f690*/  ISETP.GE.AND P0, PT, R13, R140, PT ;  /* 0x0000008c0d00720c */ /* 0x000fc40003f06270 */
[----:B------:R-:W-:Y:S01]  /*f6a0*/  P2R R8, PR, RZ, 0x20 ;  /* 0x00000020ff087803 */ /* 0x000fe20000000000 */
[----:B------:R-:W1:Y:S01]  /*f6b0*/  LDSM.16.M88.4 R12, [R147+0x5000] ;  /* 0x00500000930c783b */ /* 0x000e620000000200 */
[----:B------:R-:W-:Y:S01]  /*f6c0*/  FSEL R136, R5, -INF , !P4 ;  /* 0xff80000005887808 */ /* 0x000fe20006000000 */
[C---:B------:R-:W-:Y:S01]  /*f6d0*/  VIADD R5, R64.reuse, 0xffffff50 ;  /* 0xffffff5040057836 */ /* 0x040fe20000000000 */
[-C--:B------:R-:W-:Y:S01]  /*f6e0*/  ISETP.GE.AND P4, PT, R9, R140.reuse, PT ;  /* 0x0000008c0900720c */ /* 0x080fe20003f86270 */
[----:B------:R-:W-:Y:S01]  /*f6f0*/  VIADD R9, R64, 0xffffff59 ;  /* 0xffffff5940097836 */ /* 0x000fe20000000000 */
[----:B------:R-:W-:Y:S02]  /*f700*/  FSEL R130, R108, -INF , !P3 ;  /* 0xff8000006c827808 */ /* 0x000fe40005800000 */
[----:B------:R-:W-:Y:S02]  /*f710*/  ISETP.NE.AND P3, PT, R8, RZ, PT ;  /* 0x000000ff0800720c */ /* 0x000fe40003f65270 */
[----:B------:R-:W-:-:S02]  /*f720*/  ISETP.GE.AND P2, PT, R17, R140, PT ;  /* 0x0000008c1100720c */ /* 0x000fc40003f46270 */
[----:B------:R-:W-:Y:S02]  /*f730*/  FSEL R125, R111, -INF , !P3 ;  /* 0xff8000006f7d7808 */ /* 0x000fe40005800000 */
[----:B------:R-:W-:Y:S02]  /*f740*/  ISETP.GE.AND P3, PT, R9, R52, PT ;  /* 0x000000340900720c */ /* 0x000fe40003f66270 */
[----:B------:R-:W-:Y:S02]  /*f750*/  ISETP.GE.AND P6, PT, R19, R140, PT ;  /* 0x0000008c1300720c */ /* 0x000fe40003fc6270 */
[----:B------:R-:W-:Y:S02]  /*f760*/  FSEL R127, R114, -INF , !P0 ;  /* 0xff800000727f7808 */ /* 0x000fe40004000000 */
[----:B------:R-:W-:Y:S02]  /*f770*/  FSEL R121, R115, -INF , !P2 ;  /* 0xff80000073797808 */ /* 0x000fe40005000000 */
[----:B------:R-:W-:-:S02]  /*f780*/  LOP3.LUT R65, R65, 0xfffffffb, RZ, 0xc0, !PT ;  /* 0xfffffffb41417812 */ /* 0x000fc400078ec0ff */
[----:B------:R-:W-:Y:S02]  /*f790*/  FSEL R133, R7, -INF , !P6 ;  /* 0xff80000007857808 */ /* 0x000fe40007000000 */
[C---:B------:R-:W-:Y:S02]  /*f7a0*/  ISETP.GE.AND P2, PT, R3.reuse, R52, PT ;  /* 0x000000340300720c */ /* 0x040fe40003f46270 */
[----:B------:R-:W-:Y:S01]  /*f7b0*/  ISETP.GE.AND P0, PT, R3, R140, PT ;  /* 0x0000008c0300720c */ /* 0x000fe20003f06270 */
[----:B------:R-:W-:Y:S01]  /*f7c0*/  VIADD R3, R64, 0xffffff58 ;  /* 0xffffff5840037836 */ /* 0x000fe20000000000 */
[-C--:B------:R-:W-:Y:S02]  /*f7d0*/  ISETP.GE.AND P6, PT, R11, R52.reuse, PT ;  /* 0x000000340b00720c */ /* 0x080fe40003fc6270 */
[----:B------:R-:W-:Y:S02]  /*f7e0*/  ISETP.GE.AND P1, PT, R17, R52, PT ;  /* 0x000000341100720c */ /* 0x000fe40003f26270 */
[----:B------:R-:W-:-:S02]  /*f7f0*/  @P3 LOP3.LUT R65, R65, 0x4, RZ, 0xfc, !PT ;  /* 0x0000000441413812 */ /* 0x000fc400078efcff */
[----:B------:R-:W-:Y:S01]  /*f800*/  ISETP.GE.AND P3, PT, R9, R140, PT ;  /* 0x0000008c0900720c */ /* 0x000fe20003f66270 */
[----:B------:R-:W-:Y:S01]  /*f810*/  VIADD R9, R64, 0xffffff61 ;  /* 0xffffff6140097836 */ /* 0x000fe20000000000 */
[----:B------:R-:W-:Y:S02]  /*f820*/  FSEL R123, R110, -INF , !P4 ;  /* 0xff8000006e7b7808 */ /* 0x000fe40006000000 */
[----:B------:R-:W-:Y:S01]  /*f830*/  FSEL R134, R109, -INF , !P6 ;  /* 0xff8000006d867808 */ /* 0x000fe20007000000 */
[C---:B-1----:R-:W-:Y:S01]  /*f840*/  HMMA.16816.F32.BF16 R60, R40.reuse, R12, R60 ;  /* 0x0000000c283c723c */ /* 0x042fe2000004183c */
[----:B------:R-:W-:Y:S02]  /*f850*/  FSEL R132, R113, -INF , !P1 ;  /* 0xff80000071847808 */ /* 0x000fe40004800000 */
[C---:B------:R-:W-:Y:S02]  /*f860*/  ISETP.GE.AND P4, PT, R3.reuse, R52, PT ;  /* 0x000000340300720c */ /* 0x040fe40003f86270 */
[-C--:B------:R-:W-:Y:S01]  /*f870*/  ISETP.GE.AND P6, PT, R3, R140.reuse, PT ;  /* 0x0000008c0300720c */ /* 0x080fe20003fc6270 */
[----:B------:R-:W-:Y:S01]  /*f880*/  VIADD R3, R64, 0xffffff60 ;  /* 0xffffff6040037836 */ /* 0x000fe20000000000 */
[----:B------:R-:W-:Y:S01]  /*f890*/  ISETP.GE.AND P1, PT, R5, R140, PT ;  /* 0x0000008c0500720c */ /* 0x000fe20003f26270 */
[----:B------:R-:W-:Y:S01]  /*f8a0*/  HMMA.16816.F32.BF16 R56, R40, R14, R56 ;  /* 0x0000000e2838723c */ /* 0x000fe20000041838 */
[----:B------:R-:W-:-:S02]  /*f8b0*/  LOP3.LUT R65, R65, 0xfffffffd, RZ, 0xc0, !PT ;  /* 0xfffffffd41417812 */ /* 0x000fc400078ec0ff */
[----:B------:R-:W-:Y:S02]  /*f8c0*/  FSEL R119, R106, -INF , !P1 ;  /* 0xff8000006a777808 */ /* 0x000fe40004800000 */
[-C--:B------:R-:W-:Y:S02]  /*f8d0*/  ISETP.GE.AND P1, PT, R3, R52.reuse, PT ;  /* 0x000000340300720c */ /* 0x080fe40003f26270 */
[----:B------:R-:W-:Y:S02]  /*f8e0*/  @P3 LOP3.LUT R65, R65, 0x2, RZ, 0xfc, !PT ;  /* 0x0000000241413812 */ /* 0x000fe400078efcff */
[----:B------:R-:W-:Y:S02]  /*f8f0*/  ISETP.GE.AND P5, PT, R5, R52, PT ;  /* 0x000000340500720c */ /* 0x000fe40003fa6270 */
[----:B------:R-:W-:Y:S01]  /*f900*/  LOP3.LUT R65, R65, 0xfffffffe, RZ, 0xc0, !PT ;  /* 0xfffffffe41417812 */ /* 0x000fe200078ec0ff */
[----:B------:R-:W1:Y:S01]  /*f910*/  LDSM.16.M88.4 R4, [R147+0x5800] ;  /* 0x005800009304783b */ /* 0x000e620000000200 */
[----:B------:R-:W-:Y:S01]  /*f920*/  FSEL R126, R104, -INF , !P5 ;  /* 0xff800000687e7808 */ /* 0x000fe20006800000 */
[----:B------:R-:W-:-:S04]  /*f930*/  DEPBAR.LE SB0, 0x0 ;  /* 0x000080000000791a */ /* 0x000fc80000000000 */
[----:B------:R-:W-:Y:S02]  /*f940*/  @P1 LOP3.LUT R65, R65, 0x1, RZ, 0xfc, !PT ;  /* 0x0000000141411812 */ /* 0x000fe400078efcff */
[----:B------:R-:W-:Y:S01]  /*f950*/  ISETP.GE.AND P5, PT, R3, R140, PT ;  /* 0x0000008c0300720c */ /* 0x000fe20003fa6270 */
[----:B------:R-:W-:Y:S01]  /*f960*/  VIADD R3, R64, 0xffffff69 ;  /* 0xffffff6940037836 */ /* 0x000fe20000000000 */
[----:B------:R-:W-:Y:S02]  /*f970*/  FSEL R117, R102, -INF , !P6 ;  /* 0xff80000066757808 */ /* 0x000fe40007000000 */
[----:B------:R-:W-:Y:S02]  /*f980*/  LOP3.LUT P6, RZ, R65, 0x2, RZ, 0xc0, !PT ;  /* 0x0000000241ff7812 */ /* 0x000fe400078cc0ff */
[----:B------:R-:W-:Y:S02]  /*f990*/  FSEL R120, R100, -INF , !P4 ;  /* 0xff80000064787808 */ /* 0x000fe40006000000 */
[----:B------:R-:W-:-:S02]  /*f9a0*/  FSEL R115, R103, -INF , !P6 ;  /* 0xff80000067737808 */ /* 0x000fc40007000000 */
[----:B------:R-:W-:Y:S01]  /*f9b0*/  ISETP.GE.AND P6, PT, R3, R52, PT ;  /* 0x000000340300720c */ /* 0x000fe20003fc6270 */
[----:B------:R-:W-:Y:S01]  /*f9c0*/  BAR.SYNC.DEFER_BLOCKING 0x0 ;  /* 0x0000000000007b1d */ /* 0x000fe20000010000 */
[----:B------:R-:W-:Y:S02]  /*f9d0*/  LOP3.LUT P4, RZ, R65, 0x1, RZ, 0xc0, !PT ;  /* 0x0000000141ff7812 */ /* 0x000fe4000788c0ff */
[----:B------:R-:W-:Y:S02]  /*f9e0*/  FSEL R113, R107, -INF , !P0 ;  /* 0xff8000006b717808 */ /* 0x000fe40004000000 */
[----:B------:R-:W-:Y:S02]  /*f9f0*/  FSEL R116, R60, -INF , !P4 ;  /* 0xff8000003c747808 */ /* 0x000fe40006000000 */
[----:B------:R-:W-:Y:S02]  /*fa00*/  LOP3.LUT P0, RZ, R65, 0x4, RZ, 0xc0, !PT ;  /* 0x0000000441ff7812 */ /* 0x000fe4000780c0ff */
[----:B------:R-:W-:Y:S01]  /*fa10*/  ISETP.GE.AND P4, PT, R3, R140, PT ;  /* 0x0000008c0300720c */ /* 0x000fe20003f86270 */
[----:B------:R-:W-:Y:S01]  /*fa20*/  VIADD R3, R64, 0xffffff70 ;  /* 0xffffff7040037836 */ /* 0x000fe20000000000 */
[----:B------:R-:W-:-:S02]  /*fa30*/  LOP3.LUT R65, R65, 0xfffffff7, RZ, 0xc0, !PT ;  /* 0xfffffff741417812 */ /* 0x000fc400078ec0ff */
[----:B------:R-:W-:Y:S02]  /*fa40*/  ISETP.GE.AND P3, PT, R9, R52, PT ;  /* 0x000000340900720c */ /* 0x000fe40003f66270 */
[----:B------:R-:W-:Y:S02]  /*fa50*/  @P6 LOP3.LUT R65, R65, 0x8, RZ, 0xfc, !PT ;  /* 0x0000000841416812 */ /* 0x000fe400078efcff */
[----:B------:R-:W-:Y:S02]  /*fa60*/  FSEL R118, R61, -INF , !P3 ;  /* 0xff8000003d767808 */ /* 0x000fe40005800000 */
[----:B------:R-:W-:Y:S01]  /*fa70*/  LOP3.LUT R65, R65, 0xfffffffe, RZ, 0xc0, !PT ;  /* 0xfffffffe41417812 */ /* 0x000fe200078ec0ff */
[----:B-1----:R-:W-:Y:S01]  /*fa80*/  HMMA.16816.F32.BF16 R48, R40, R4, R48 ;  /* 0x000000042830723c */ /* 0x002fe20000041830 */
[----:B------:R-:W-:Y:S01]  /*fa90*/  ISETP.GE.AND P1, PT, R9, R140, PT ;  /* 0x0000008c0900720c */ /* 0x000fe20003f26270 */
[C---:B------:R-:W-:Y:S01]  /*faa0*/  VIADD R5, R64.reuse, 0xffffff71 ;  /* 0xffffff7140057836 */ /* 0x040fe20000000000 */
[----:B------:R-:W-:Y:S01]  /*fab0*/  @P4 LOP3.LUT R65, R65, 0x1, RZ, 0xfc, !PT ;  /* 0x0000000141414812 */ /* 0x000fe200078efcff */
[----:B------:R-:W-:Y:S01]  /*fac0*/  VIADD R9, R64, 0xffffff68 ;  /* 0xffffff6840097836 */ /* 0x000fe20000000000 */
[----:B------:R-:W-:-:S02]  /*fad0*/  ISETP.GE.AND P4, PT, R3, R52, PT ;  /* 0x000000340300720c */ /* 0x000fc40003f86270 */
[C---:B------:R-:W-:Y:S01]  /*fae0*/  LOP3.LUT P3, RZ, R65.reuse, 0x8, RZ, 0xc0, !PT ;  /* 0x0000000841ff7812 */ /* 0x040fe2000786c0ff */
[----:B------:R-:W-:Y:S01]  /*faf0*/  HMMA.16816.F32.BF16 R44, R40, R6, R44 ;  /* 0x00000006282c723c */ /* 0x000fe2000004182c */
[----:B------:R-:W-:Y:S01]  /*fb00*/  LOP3.LUT R65, R65, 0xfffffffb, RZ, 0xc0, !PT ;  /* 0xfffffffb41417812 */ /* 0x000fe200078ec0ff */
[----:B------:R-:W-:Y:S01]  /*fb10*/  VIADD R7, R64, 0xffffff78 ;  /* 0xffffff7840077836 */ /* 0x000fe20000000000 */
[----:B------:R-:W-:Y:S02]  /*fb20*/  FSEL R122, R101, -INF , !P0 ;  /* 0xff800000657a7808 */ /* 0x000fe40004000000 */
[----:B------:R-:W-:Y:S02]  /*fb30*/  ISETP.GE.AND P0, PT, R9, R140, PT ;  /* 0x0000008c0900720c */ /* 0x000fe40003f06270 */
[----:B------:R-:W-:Y:S02]  /*fb40*/  FSEL R124, R105, -INF , !P2 ;  /* 0xff800000697c7808 */ /* 0x000fe40005000000 */
[----:B------:R-:W-:-:S02]  /*fb50*/  ISETP.GE.AND P2, PT, R9, R52, PT ;  /* 0x000000340900720c */ /* 0x000fc40003f46270 */
[----:B------:R-:W-:Y:S02]  /*fb60*/  @P4 LOP3.LUT R65, R65, 0x4, RZ, 0xfc, !PT ;  /* 0x0000000441414812 */ /* 0x000fe400078efcff */
[----:B------:R-:W-:Y:S02]  /*fb70*/  ISETP.GE.AND P4, PT, R5, R52, PT ;  /* 0x000000340500720c */ /* 0x000fe40003f86270 */
[----:B------:R-:W-:Y:S02]  /*fb80*/  FSEL R61, R58, -INF , !P0 ;  /* 0xff8000003a3d7808 */ /* 0x000fe40004000000 */
[----:B------:R-:W-:Y:S02]  /*fb90*/  ISETP.GE.AND P6, PT, R3, R140, PT ;  /* 0x0000008c0300720c */ /* 0x000fe40003fc6270 */
[----:B------:R-:W-:Y:S02]  /*fba0*/  ISETP.GE.AND P0, PT, R53, 0x3, PT ;  /* 0x000000033500780c */ /* 0x000fe40003f06270 */
[----:B------:R-:W-:-:S02]  /*fbb0*/  FSEL R3, R63, -INF , !P1 ;  /* 0xff8000003f037808 */ /* 0x000fc40004800000 */
[----:B------:R-:W-:Y:S02]  /*fbc0*/  FSEL R112, R56, -INF , !P2 ;  /* 0xff80000038707808 */ /* 0x000fe40005000000 */
[----:B------:R-:W-:Y:S02]  /*fbd0*/  FSEL R60, R62, -INF , !P5 ;  /* 0xff8000003e3c7808 */ /* 0x000fe40006800000 */
[C---:B------:R-:W-:Y:S02]  /*fbe0*/  LOP3.LUT P1, RZ, R65.reuse, 0x4, RZ, 0xc0, !PT ;  /* 0x0000000441ff7812 */ /* 0x040fe4000782c0ff */
[C---:B------:R-:W-:Y:S02]  /*fbf0*/  LOP3.LUT P2, RZ, R65.reuse, 0x1, RZ, 0xc0, !PT ;  /* 0x0000000141ff7812 */ /* 0x040fe4000784c0ff */
[----:B------:R-:W-:Y:S02]  /*fc00*/  LOP3.LUT R65, R65, 0xfffffffd, RZ, 0xc0, !PT ;  /* 0xfffffffd41417812 */ /* 0x000fe400078ec0ff */
[----:B------:R-:W-:Y:S01]  /*fc10*/  ISETP.GE.AND P5, PT, R5, R140, PT ;  /* 0x0000008c0500720c */ /* 0x000fe20003fa6270 */
[----:B------:R-:W-:Y:S01]  /*fc20*/  VIADD R5, R64, 0xffffff79 ;  /* 0xffffff7940057836 */ /* 0x000fe20000000000 */
[----:B------:R-:W-:-:S02]  /*fc30*/  @P4 LOP3.LUT R65, R65, 0x2, RZ, 0xfc, !PT ;  /* 0x0000000241414812 */ /* 0x000fc400078efcff */
[----:B------:R-:W-:Y:S02]  /*fc40*/  FSEL R114, R57, -INF , !P3 ;  /* 0xff80000039727808 */ /* 0x000fe40005800000 */
[-C--:B------:R-:W-:Y:S02]  /*fc50*/  ISETP.GE.AND P4, PT, R7, R52.reuse, PT ;  /* 0x000000340700720c */ /* 0x080fe40003f86270 */
[----:B------:R-:W-:Y:S02]  /*fc60*/  ISETP.GE.AND P3, PT, R5, R52, PT ;  /* 0x000000340500720c */ /* 0x000fe40003f66270 */
[----:B------:R-:W-:Y:S02]  /*fc70*/  FSEL R52, R59, -INF , !P2 ;  /* 0xff8000003b347808 */ /* 0x000fe40005000000 */
[----:B------:R-:W-:Y:S02]  /*fc80*/  FSEL R62, R48, -INF , !P1 ;  /* 0xff800000303e7808 */ /* 0x000fe40004800000 */
[----:B------:R-:W-:-:S02]  /*fc90*/  FSEL R63, R50, -INF , !P6 ;  /* 0xff800000323f7808 */ /* 0x000fc40007000000 */
[-C--:B------:R-:W-:Y:S02]  /*fca0*/  ISETP.GE.AND P2, PT, R7, R140.reuse, PT ;  /* 0x0000008c0700720c */ /* 0x080fe40003f46270 */
[----:B------:R-:W-:Y:S02]  /*fcb0*/  ISETP.GE.AND P1, PT, R5, R140, PT ;  /* 0x0000008c0500720c */ /* 0x000fe40003f26270 */
[----:B------:R-:W-:Y:S02]  /*fcc0*/  LOP3.LUT P6, RZ, R65, 0x2, RZ, 0xc0, !PT ;  /* 0x0000000241ff7812 */ /* 0x000fe400078cc0ff */
[----:B------:R-:W-:Y:S02]  /*fcd0*/  FSEL R66, R51, -INF , !P5 ;  /* 0xff80000033427808 */ /* 0x000fe40006800000 */
[----:B------:R-:W-:Y:S02]  /*fce0*/  FSEL R101, R49, -INF , !P6 ;  /* 0xff80000031657808 */ /* 0x000fe40007000000 */
[----:B------:R-:W-:-:S02]  /*fcf0*/  FSEL R100, R44, -INF , !P4 ;  /* 0xff8000002c647808 */ /* 0x000fc40006000000 */
        /* <DEDUP_REMOVED lines=67> */
.L_x_5919:
[----:B------:R-:W-:Y:S01]  /*10130*/  UMOV UR8, URZ ;  /* 0x000000ff00087c82 */ /* 0x000fe20008000000 */
[----:B------:R-:W-:Y:S01]  /*10140*/  IMAD.SHL.U32 R4, R54, 0x80, RZ ;  /* 0x0000008036047824 */ /* 0x000fe200078e00ff */
[----:B------:R-:W-:-:S05]  /*10150*/  IADD3 R5, P0, PT, RZ, -UR8, RZ ;  /* 0x80000008ff057c10 */ /* 0x000fca000ff1e0ff */
[----:B------:R-:W-:-:S05]  /*10160*/  IMAD.X R4, RZ, RZ, ~R4, P0 ;  /* 0x000000ffff047224 */ /* 0x000fca00000e0e04 */
[----:B------:R-:W-:-:S04]  /*10170*/  SHF.R.S64 R5, R5, 0x1f, R4 ;  /* 0x0000001f05057819 */ /* 0x000fc80000001004 */
[----:B------:R-:W-:-:S04]  /*10180*/  IADD3 R162, P0, PT, R5, R162, RZ ;  /* 0x000000a205a27210 */ /* 0x000fc80007f1e0ff */
[----:B------:R-:W-:-:S09]  /*10190*/  LEA.HI.X.SX32 R163, R4, R163, 0x1, P0 ;  /* 0x000000a304a37211 */ /* 0x000fd200000f0eff */
.L_x_5920:
[C---:B------:R-:W-:Y:S01]  /*101a0*/  IMAD.SHL.U32 R5, R54.reuse, 0x20, RZ ;  /* 0x0000002036057824 */ /* 0x040fe200078e00ff */
[----:B------:R-:W-:Y:S01]  /*101b0*/  SHF.L.U64.HI R54, R54, 0x5, R55 ;  /* 0x0000000536367819 */ /* 0x000fe20000010237 */
[----:B------:R-:W-:Y:S01]  /*101c0*/  @!PT LDS RZ, [RZ] ;  /* 0x00000000fffff984 */ /* 0x000fe20000000800 */
[----:B------:R-:W-:Y:S01]  /*101d0*/  @!PT LDS RZ, [RZ] ;  /* 0x00000000fffff984 */ /* 0x000fe20000000800 */
[----:B------:R-:W-:Y:S01]  /*101e0*/  @!PT LDS RZ, [RZ] ;  /* 0x00000000fffff984 */ /* 0x000fe20000000800 */
[----:B------:R1:W-:Y:S03]  /*101f0*/  LDGSTS.E.BYPASS.LTC128B.128 [R171+0x2000], desc[UR6][R162.64] ;  /* 0x02000000a2ab7fae */ /* 0x0003e6000b981a06 */
        /* <DEDUP_REMOVED lines=22> */
.L_x_5918:
        /* <DEDUP_REMOVED lines=78> */
[----:B------:R-:W-:Y:S01]  /*10840*/  FFMA.FTZ R52, R52, UR4, -R102 ;  /* 0x0000000434347c23 */ /* 0x000fe20008010866 */
[----:B------:R-:W-:-:S04]  /*10850*/  FFMA.FTZ R100, R100, UR4, -R107 ;  /* 0x0000000464647c23 */ /* 0x000fc8000801086b */
[----:B------:R-:W-:Y:S08]  /*10860*/  MUFU.EX2 R105, R105 ;  /* 0x0000006900697308 */ /* 0x000ff00000000800 */
[----:B------:R-:W3:Y:S01]  /*10870*/  MUFU.EX2 R104, R104 ;  /* 0x0000006800687308 */ /* 0x000ee20000000800 */
[----:B--2---:R-:W-:-:S07]  /*10880*/  F2FP.BF16.F32.PACK_AB R8, R106, R108 ;  /* 0x0000006c6a08723e */ /* 0x004fce00000010ff */
        /* <DEDUP_REMOVED lines=22> */
[-C--:B------:R-:W-:Y:S01]  /*109f0*/  FMUL.FTZ R26, R74, R0.reuse ;  /* 0x000000004a1a7220 */ /* 0x080fe20000410000 */
[----:B------:R-:W-:Y:S01]  /*10a00*/  FMUL.FTZ R27, R75, R0 ;  /* 0x000000004b1b7220 */ /* 0x000fe20000410000 */
[--C-:B------:R-:W-:Y:S01]  /*10a10*/  FFMA.FTZ R74, R177, UR4, -R102.reuse ;  /* 0x00000004b14a7c23 */ /* 0x100fe20008010866 */
[--C-:B------:R-:W-:Y:S01]  /*10a20*/  FFMA.FTZ R75, R173, UR4, -R102.reuse ;  /* 0x00000004ad4b7c23 */ /* 0x100fe20008010866 */
[C---:B------:R-:W-:Y:S01]  /*10a30*/  HMMA.16816.F32.BF16 R12, R8.reuse, R16, R12 ;  /* 0x00000010080c723c */ /* 0x040fe2000004180c */
[----:B------:R-:W-:Y:S01]  /*10a40*/  FMUL.FTZ R33, R81, R2 ;  /* 0x0000000251217220 */ /* 0x000fe20000410000 */
[----:B------:R-:W-:Y:S01]  /*10a50*/  FMUL.FTZ R35, R83, R0 ;  /* 0x0000000053237220 */ /* 0x000fe20000410000 */
[-C--:B------:R-:W-:Y:S01]  /*10a60*/  FMUL.FTZ R76, R76, R2.reuse ;  /* 0x000000024c4c7220 */ /* 0x080fe20000410000 */
[----:B------:R-:W-:Y:S01]  /*10a70*/  FMUL.FTZ R77, R77, R2 ;  /* 0x000000024d4d7220 */ /* 0x000fe20000410000 */
[-C--:B------:R-:W-:Y:S01]  /*10a80*/  FMUL.FTZ R78, R78, R0.reuse ;  /* 0x000000004e4e7220 */ /* 0x080fe20000410000 */
[----:B------:R-:W-:Y:S01]  /*10a90*/  FMUL.FTZ R79, R79, R0 ;  /* 0x000000004f4f7220 */ /* 0x000fe20000410000 */
[-C--:B------:R-:W-:Y:S01]  /*10aa0*/  FMUL.FTZ R92, R92, R2.reuse ;  /* 0x000000025c5c7220 */ /* 0x080fe20000410000 */
[C---:B------:R-:W-:Y:S01]  /*10ab0*/  HMMA.16816.F32.BF16 R16, R8.reuse, R18, R68 ;  /* 0x000000120810723c */ /* 0x040fe20000041844 */
[--C-:B------:R-:W-:Y:S01]  /*10ac0*/  FFMA.FTZ R68, R34, UR4, -R107.reuse ;  /* 0x0000000422447c23 */ /* 0x100fe2000801086b */
[--C-:B------:R-:W-:Y:S01]  /*10ad0*/  FFMA.FTZ R69, R184, UR4, -R107.reuse ;  /* 0x00000004b8457c23 */ /* 0x100fe2000801086b */
[--C-:B------:R-:W-:Y:S01]  /*10ae0*/  FFMA.FTZ R70, R32, UR4, -R107.reuse ;  /* 0x0000000420467c23 */ /* 0x100fe2000801086b */
[--C-:B------:R-:W-:Y:S01]  /*10af0*/  FFMA.FTZ R71, R182, UR4, -R107.reuse ;  /* 0x00000004b6477c23 */ /* 0x100fe2000801086b */
[----:B------:R-:W-:Y:S01]  /*10b00*/  FMUL.FTZ R32, R80, R2 ;  /* 0x0000000250207220 */ /* 0x000fe20000410000 */
[----:B------:R-:W-:Y:S01]  /*10b10*/  FMUL.FTZ R34, R82, R0 ;  /* 0x0000000052227220 */ /* 0x000fe20000410000 */
        /* <DEDUP_REMOVED lines=32> */
[----:B-1----:R-:W-:Y:S01]  /*10d20*/  F2FP.BF16.F32.PACK_AB R48, R69, R68 ;  /* 0x000000444530723e */ /* 0x002fe200000010ff */
        /* <DEDUP_REMOVED lines=14> */
[----:B------:R-:W1:Y:S01]  /*10e10*/  MUFU.EX2 R73, R73 ;  /* 0x0000004900497308 */ /* 0x000e620000000800 */
[----:B--2---:R-:W-:Y:S01]  /*10e20*/  F2FP.BF16.F32.PACK_AB R50, R71, R70 ;  /* 0x000000464732723e */ /* 0x004fe200000010ff */
[--C-:B------:R-:W-:Y:S01]  /*10e30*/  FFMA.FTZ R113, R117, UR4, -R102.reuse ;  /* 0x0000000475717c23 */ /* 0x100fe20008010866 */
[--C-:B------:R-:W-:Y:S01]  /*10e40*/  FFMA.FTZ R126, R115, UR4, -R102.reuse ;  /* 0x00000004737e7c23 */ /* 0x100fe20008010866 */
[--C-:B------:R-:W-:Y:S01]  /*10e50*/  FFMA.FTZ R115, R116, UR4, -R107.reuse ;  /* 0x0000000474737c23 */ /* 0x100fe2000801086b */
[----:B------:R-:W-:Y:S01]  /*10e60*/  HMMA.16816.F32.BF16 R8, R8, R30, R88 ;  /* 0x0000001e0808723c */ /* 0x000fe20000041858 */
[----:B------:R-:W2:Y:S01]  /*10e70*/  LDSM.16.MT88.4 R28, [R145+0x6800] ;  /* 0x00680000911c783b */ /* 0x000ea20000004200 */
[----:B------:R-:W-:Y:S01]  /*10e80*/  FFMA.FTZ R89, R135, UR4, -R102 ;  /* 0x0000000487597c23 */ /* 0x000fe20008010866 */
[----:B------:R-:W-:Y:S01]  /*10e90*/  MUFU.EX2 R74, R74 ;  /* 0x0000004a004a7308 */ /* 0x000fe20000000800 */
[--C-:B------:R-:W-:Y:S01]  /*10ea0*/  FFMA.FTZ R116, R118, UR4, -R107.reuse ;  /* 0x0000000476747c23 */ /* 0x100fe2000801086b */
[----:B------:R-:W-:Y:S01]  /*10eb0*/  FFMA.FTZ R117, R114, UR4, -R107 ;  /* 0x0000000472757c23 */ /* 0x000fe2000801086b */
[----:B------:R-:W-:Y:S01]  /*10ec0*/  FFMA.FTZ R175, R175, R2, R108 ;  /* 0x00000002afaf7223 */ /* 0x000fe2000001006c */
[----:B------:R-:W-:Y:S01]  /*10ed0*/  FFMA.FTZ R176, R176, R0, R103 ;  /* 0x00000000b0b07223 */ /* 0x000fe20000010067 */
[----:B------:R-:W-:Y:S01]  /*10ee0*/  FFMA.FTZ R2, R63, UR4, -R102 ;  /* 0x000000043f027c23 */ /* 0x000fe20008010866 */
[----:B------:R-:W-:Y:S01]  /*10ef0*/  LDSM.16.MT88.4 R92, [R145+0x9800] ;  /* 0x00980000915c783b */ /* 0x000fe20000004200 */
[----:B------:R-:W-:Y:S01]  /*10f00*/  FADD.FTZ R106, R106, R175 ;  /* 0x000000af6a6a7221 */ /* 0x000fe20000010000 */
[----:B------:R-:W3:Y:S01]  /*10f10*/  MUFU.EX2 R75, R75 ;  /* 0x0000004b004b7308 */ /* 0x000ee20000000800 */
[----:B-1----:R-:W-:Y:S01]  /*10f20*/  F2FP.BF16.F32.PACK_AB R49, R73, R72 ;  /* 0x000000484931723e */ /* 0x002fe200000010ff */
[----:B------:R-:W-:Y:S01]  /*10f30*/  FADD.FTZ R55, R55, R176 ;  /* 0x000000b037377221 */ /* 0x000fe20000010000 */
[----:B------:R-:W-:Y:S01]  /*10f40*/  FADD.FTZ R105, R105, R106 ;  /* 0x0000006a69697221 */ /* 0x000fe20000010000 */
[----:B------:R-:W-:Y:S01]  /*10f50*/  FFMA.FTZ R175, R67, UR4, -R107 ;  /* 0x0000000443af7c23 */ /* 0x000fe2000801086b */
[----:B------:R-:W-:Y:S01]  /*10f60*/  IADD3 R172, PT, PT, R53, -0x3, RZ ;  /* 0xfffffffd35ac7810 */ /* 0x000fe20007ffe0ff */
[----:B------:R-:W-:Y:S01]  /*10f70*/  FADD.FTZ R54, R54, R55 ;  /* 0x0000003736367221 */ /* 0x000fe20000010000 */
[----:B------:R-:W-:Y:S01]  /*10f80*/  FADD.FTZ R105, R104, R105 ;  /* 0x0000006968697221 */ /* 0x000fe20000010000 */
[----:B------:R-:W-:Y:S01]  /*10f90*/  MUFU.EX2 R76, R76 ;  /* 0x0000004c004c7308 */ /* 0x000fe20000000800 */
[----:B------:R-:W-:Y:S01]  /*10fa0*/  FFMA.FTZ R55, R66, UR4, -R102 ;  /* 0x0000000442377c23 */ /* 0x000fe20008010866 */
[----:B------:R-:W-:Y:S01]  /*10fb0*/  FADD.FTZ R111, R111, R54 ;  /* 0x000000366f6f7221 */ /* 0x000fe20000010000 */
[----:B------:R-:W-:Y:S01]  /*10fc0*/  FADD.FTZ R68, R68, R105 ;  /* 0x0000006944447221 */ /* 0x000fe20000010000 */
[----:B------:R-:W-:-:S02]  /*10fd0*/  FFMA.FTZ R54, R65, UR4, -R102 ;  /* 0x0000000441367c23 */ /* 0x000fc40008010866 */
[----:B------:R-:W-:Y:S01]  /*10fe0*/  FADD.FTZ R72, R72, R111 ;  /* 0x0000006f48487221 */ /* 0x000fe20000010000 */
[----:B------:R-:W-:Y:S01]  /*10ff0*/  FADD.FTZ R69, R69, R68 ;  /* 0x0000004445457221 */ /* 0x000fe20000010000 */
        /* <DEDUP_REMOVED lines=8> */
[----:B------:R-:W-:-:S06]  /*11080*/  FADD.FTZ R75, R75, R74 ;  /* 0x0000004a4b4b7221 */ /* 0x000fcc0000010000 */
        /* <DEDUP_REMOVED lines=46> */
[----:B------:R-:W-:Y:S01]  /*11370*/  LDSM.16.MT88.4 R56, [R144+0x8000] ;  /* 0x008000009038783b */ /* 0x000fe20000004200 */
[----:B--2---:R-:W-:Y:S01]  /*11380*/  F2FP.BF16.F32.PACK_AB R49, R96, R89 ;  /* 0x000000596031723e */ /* 0x004fe200000010ff */
[----:B------:R-:W-:Y:S01]  /*11390*/  FADD.FTZ R84, R84, R79 ;  /* 0x0000004f54547221 */ /* 0x000fe20000010000 */
[----:B------:R-:W-:Y:S01]  /*113a0*/  F2FP.BF16.F32.PACK_AB R50, R87, R86 ;  /* 0x000000565732723e */ /* 0x000fe200000010ff */
[----:B------:R-:W-:Y:S01]  /*113b0*/  MUFU.EX2 R131, R131 ;  /* 0x0000008300837308 */ /* 0x000fe20000000800 */
[----:B-----5:R-:W-:Y:S01]  /*113c0*/  F2FP.BF16.F32.PACK_AB R51, R136, R97 ;  /* 0x000000618833723e */ /* 0x020fe200000010ff */
[----:B------:R-:W-:-:S04]  /*113d0*/  FADD.FTZ R85, R85, R84 ;  /* 0x0000005455557221 */ /* 0x000fc80000010000 */
[----:B------:R-:W-:Y:S02]  /*113e0*/  FADD.FTZ R86, R86, R85 ;  /* 0x0000005556567221 */ /* 0x000fe40000010000 */
[----:B---3--:R-:W-:Y:S01]  /*113f0*/  HMMA.16816.F32.BF16 R12, R48, R36, R12 ;  /* 0x00000024300c723c */ /* 0x008fe2000004180c */
[----:B------:R-:W-:Y:S01]  /*11400*/  MUFU.EX2 R130, R130 ;  /* 0x0000008200827308 */ /* 0x000fe20000000800 */
[----:B------:R-:W-:-:S06]  /*11410*/  FADD.FTZ R86, R87, R86 ;  /* 0x0000005657567221 */ /* 0x000fcc0000010000 */
        /* <DEDUP_REMOVED lines=18> */
[----:B------:R-:W-:Y:S01]  /*11540*/  MUFU.EX2 R120, R120 ;  /* 0x0000007800787308 */ /* 0x000fe20000000800 */
[----:B---3--:R-:W-:Y:S01]  /*11550*/  F2FP.BF16.F32.PACK_AB R49, R121, R132 ;  /* 0x000000847931723e */ /* 0x008fe200000010ff */
[----:B------:R-:W-:Y:S01]  /*11560*/  FADD.FTZ R129, R129, R86 ;  /* 0x0000005681817221 */ /* 0x000fe20000010000 */
[----:B------:R-:W-:-:S02]  /*11570*/  F2FP.BF16.F32.PACK_AB R50, R130, R131 ;  /* 0x000000838232723e */ /* 0x000fc400000010ff */
[----:B-----5:R-:W-:Y:S01]  /*11580*/  F2FP.BF16.F32.PACK_AB R51, R134, R123 ;  /* 0x0000007b8633723e */ /* 0x020fe200000010ff */
[----:B------:R-:W-:Y:S02]  /*11590*/  FADD.FTZ R128, R128, R129 ;  /* 0x0000008180807221 */ /* 0x000fe40000010000 */
[----:B------:R-:W-:Y:S02]  /*115a0*/  MUFU.EX2 R119, R119 ;  /* 0x0000007700777308 */ /* 0x000fe40000000800 */
[----:B------:R-:W-:Y:S02]  /*115b0*/  FADD.FTZ R131, R131, R128 ;  /* 0x0000008083837221 */ /* 0x000fe40000010000 */
[C---:B----4-:R-:W-:Y:S02]  /*115c0*/  HMMA.16816.F32.BF16 R12, R48.reuse, R28, R12 ;  /* 0x0000001c300c723c */ /* 0x050fe4000004180c */
[----:B------:R-:W-:Y:S02]  /*115d0*/  FADD.FTZ R130, R130, R131 ;  /* 0x0000008382827221 */ /* 0x000fe40000010000 */
[----:B------:R-:W1:Y:S04]  /*115e0*/  MUFU.EX2 R122, R122 ;  /* 0x0000007a007a7308 */ /* 0x000e680000000800 */
[C---:B------:R-:W-:Y:S01]  /*115f0*/  HMMA.16816.F32.BF16 R16, R48.reuse, R30, R16 ;  /* 0x0000001e3010723c */ /* 0x040fe20000041810 */
[----:B------:R-:W3:Y:S03]  /*11600*/  LDSM.16.MT88.4 R28, [R150+0x8800] ;  /* 0x00880000961c783b */ /* 0x000ee60000004200 */
[----:B------:R-:W-:Y:S04]  /*11610*/  MUFU.EX2 R113, R113 ;  /* 0x0000007100717308 */ /* 0x000fe80000000800 */
[C---:B------:R-:W-:Y:S04]  /*11620*/  HMMA.16816.F32.BF16 R24, R48.reuse, R44, R24 ;  /* 0x0000002c3018723c */ /* 0x040fe80000041818 */
[----:B------:R-:W4:Y:S04]  /*11630*/  MUFU.EX2 R126, R126 ;  /* 0x0000007e007e7308 */ /* 0x000f280000000800 */
[C---:B------:R-:W-:Y:S01]  /*11640*/  HMMA.16816.F32.BF16 R4, R48.reuse, R46, R4 ;  /* 0x0000002e3004723c */ /* 0x040fe20000041804 */
[----:B------:R-:W-:Y:S03]  /*11650*/  LDSM.16.MT88.4 R44, [R145+0x8800] ;  /* 0x00880000912c783b */ /* 0x000fe60000004200 */
[----:B------:R-:W-:Y:S04]  /*11660*/  MUFU.EX2 R115, R115 ;  /* 0x0000007300737308 */ /* 0x000fe80000000800 */
[C---:B--2---:R-:W-:Y:S04]  /*11670*/  HMMA.16816.F32.BF16 R32, R48.reuse, R36, R32 ;  /* 0x000000243020723c */ /* 0x044fe80000041820 */
[----:B------:R-:W-:Y:S04]  /*11680*/  MUFU.EX2 R116, R116 ;  /* 0x0000007400747308 */ /* 0x000fe80000000800 */
[C---:B------:R-:W-:Y:S01]  /*11690*/  HMMA.16816.F32.BF16 R20, R48.reuse, R38, R20 ;  /* 0x000000263014723c */ /* 0x040fe20000041814 */
[----:B------:R-:W2:Y:S03]  /*116a0*/  LDSM.16.MT88.4 R36, [R146+0x8800] ;  /* 0x008800009224783b */ /* 0x000ea60000004200 */
[----:B------:R-:W-:Y:S04]  /*116b0*/  MUFU.EX2 R112, R112 ;  /* 0x0000007000707308 */ /* 0x000fe80000000800 */
[C---:B------:R-:W-:Y:S04]  /*116c0*/  HMMA.16816.F32.BF16 R40, R48.reuse, R56, R40 ;  /* 0x000000383028723c */ /* 0x040fe80000041828 */
[----:B------:R-:W-:Y:S04]  /*116d0*/  MUFU.EX2 R117, R117 ;  /* 0x0000007500757308 */ /* 0x000fe80000000800 */
[----:B------:R-:W-:Y:S01]  /*116e0*/  HMMA.16816.F32.BF16 R8, R48, R58, R8 ;  /* 0x0000003a3008723c */ /* 0x000fe20000041808 */
[----:B------:R-:W-:Y:S01]  /*116f0*/  F2FP.BF16.F32.PACK_AB R48, R124, R125 ;  /* 0x0000007d7c30723e */ /* 0x000fe200000010ff */
[----:B------:R-:W5:Y:S01]  /*11700*/  LDSM.16.MT88.4 R56, [R144+0x8800] ;  /* 0x008800009038783b */ /* 0x000f620000004200 */
[----:B-1----:R-:W-:Y:S01]  /*11710*/  F2FP.BF16.F32.PACK_AB R49, R122, R119 ;  /* 0x000000777a31723e */ /* 0x002fe200000010ff */
[----:B------:R-:W-:Y:S01]  /*11720*/  MUFU.EX2 R60, R60 ;  /* 0x0000003c003c7308 */ /* 0x000fe20000000800 */
[----:B------:R-:W-:Y:S01]  /*11730*/  F2FP.BF16.F32.PACK_AB R50, R120, R127 ;  /* 0x0000007f7832723e */ /* 0x000fe200000010ff */
[----:B------:R-:W-:Y:S01]  /*11740*/  FADD.FTZ R125, R125, R130 ;  /* 0x000000827d7d7221 */ /* 0x000fe20000010000 */
[----:B----4-:R-:W-:-:S03]  /*11750*/  F2FP.BF16.F32.PACK_AB R51, R126, R113 ;  /* 0x000000717e33723e */ /* 0x010fc600000010ff */
        /* <DEDUP_REMOVED lines=18> */
[----:B------:R-:W-:Y:S01]  /*11880*/  MUFU.EX2 R55, R55 ;  /* 0x0000003700377308 */ /* 0x000fe20000000800 */
[----:B---3--:R-:W-:Y:S01]  /*11890*/  F2FP.BF16.F32.PACK_AB R90, R175, R0 ;  /* 0x00000000af5a723e */ /* 0x008fe200000010ff */
[----:B-----5:R-:W-:Y:S01]  /*118a0*/  HMMA.16816.F32.BF16 R40, R48, R56, R40 ;  /* 0x000000383028723c */ /* 0x020fe20000041828 */
[--C-:B------:R-:W-:Y:S01]  /*118b0*/  FFMA.FTZ R56, R62, UR4, -R107.reuse ;  /* 0x000000043e387c23 */ /* 0x100fe2000801086b */
[----:B------:R-:W-:-:S04]  /*118c0*/  FFMA.FTZ R57, R101, UR4, -R107 ;  /* 0x0000000465397c23 */ /* 0x000fc8000801086b */
[----:B------:R-:W-:Y:S02]  /*118d0*/  MUFU.EX2 R54, R54 ;  /* 0x0000003600367308 */ /* 0x000fe40000000800 */
[----:B------:R-:W-:Y:S01]  /*118e0*/  HMMA.16816.F32.BF16 R8, R48, R58, R8 ;  /* 0x0000003a3008723c */ /* 0x000fe20000041808 */
[----:B------:R-:W-:Y:S01]  /*118f0*/  F2FP.BF16.F32.PACK_AB R48, R116, R115 ;  /* 0x000000737430723e */ /* 0x000fe200000010ff */
[----:B------:R-:W-:Y:S01]  /*11900*/  FADD.FTZ R58, R80, R75 ;  /* 0x0000004b503a7221 */ /* 0x000fe20000010000 */
[----:B------:R-:W-:Y:S01]  /*11910*/  F2FP.BF16.F32.PACK_AB R49, R3, R60 ;  /* 0x0000003c0331723e */ /* 0x000fe200000010ff */
[----:B------:R-:W-:Y:S01]  /*11920*/  FFMA.FTZ R59, R64, UR4, -R102 ;  /* 0x00000004403b7c23 */ /* 0x000fe20008010866 */
[----:B------:R-:W-:Y:S01]  /*11930*/  F2FP.BF16.F32.PACK_AB R50, R117, R112 ;  /* 0x000000707532723e */ /* 0x000fe200000010ff */
[----:B------:R-:W-:Y:S01]  /*11940*/  FADD.FTZ R58, R83, R58 ;  /* 0x0000003a533a7221 */ /* 0x000fe20000010000 */
[----:B------:R-:W-:Y:S01]  /*11950*/  F2FP.BF16.F32.PACK_AB R51, R52, R61 ;  /* 0x0000003d3433723e */ /* 0x000fe200000010ff */
[----:B------:R-:W-:Y:S01]  /*11960*/  MUFU.EX2 R56, R56 ;  /* 0x0000003800387308 */ /* 0x000fe20000000800 */
[----:B------:R-:W-:Y:S01]  /*11970*/  FADD.FTZ R115, R115, R120 ;  /* 0x0000007873737221 */ /* 0x000fe20000010000 */
[----:B------:R-:W-:-:S03]  /*11980*/  FADD.FTZ R81, R81, R58 ;  /* 0x0000003a51517221 */ /* 0x000fc60000010000 */
[----:B------:R-:W-:Y:S01]  /*11990*/  FADD.FTZ R115, R116, R115 ;  /* 0x0000007374737221 */ /* 0x000fe20000010000 */
[----:B-1----:R-:W-:Y:S01]  /*119a0*/  HMMA.16816.F32.BF16 R12, R48, R28, R12 ;  /* 0x0000001c300c723c */ /* 0x002fe2000004180c */
[----:B------:R-:W-:Y:S01]  /*119b0*/  FADD.FTZ R82, R82, R81 ;  /* 0x0000005152527221 */ /* 0x000fe20000010000 */
[----:B------:R-:W1:Y:S01]  /*119c0*/  MUFU.EX2 R57, R57 ;  /* 0x0000003900397308 */ /* 0x000e620000000800 */
[----:B------:R-:W-:-:S04]  /*119d0*/  FADD.FTZ R112, R112, R115 ;  /* 0x0000007370707221 */ /* 0x000fc80000010000 */
[----:B------:R-:W-:Y:S01]  /*119e0*/  FADD.FTZ R117, R117, R112 ;  /* 0x0000007075757221 */ /* 0x000fe20000010000 */
[C---:B------:R-:W-:Y:S01]  /*119f0*/  HMMA.16816.F32.BF16 R16, R48.reuse, R30, R16 ;  /* 0x0000001e3010723c */ /* 0x040fe20000041810 */
[----:B------:R-:W3:Y:S01]  /*11a00*/  LDSM.16.MT88.4 R28, [R144+0x9000] ;  /* 0x00900000901c783b */ /* 0x000ee20000004200 */
[----:B------:R-:W5:Y:S06]  /*11a10*/  MUFU.EX2 R59, R59 ;  /* 0x0000003b003b7308 */ /* 0x000f6c0000000800 */
[----:B--2---:R-:W-:Y:S01]  /*11a20*/  HMMA.16816.F32.BF16 R24, R48, R36, R24 ;  /* 0x000000243018723c */ /* 0x004fe20000041818 */
[----:B-1----:R-:W-:Y:S01]  /*11a30*/  F2FP.BF16.F32.PACK_AB R88, R57, R56 ;  /* 0x000000383958723e */ /* 0x002fe200000010ff */
[----:B------:R-:W-:-:S06]  /*11a40*/  FADD.FTZ R56, R56, R117 ;  /* 0x0000007538387221 */ /* 0x000fcc0000010000 */
[----:B------:R-:W-:Y:S01]  /*11a50*/  HMMA.16816.F32.BF16 R4, R48, R38, R4 ;  /* 0x000000263004723c */ /* 0x000fe20000041804 */
[----:B------:R-:W1:Y:S01]  /*11a60*/  LDSM.16.MT88.4 R36, [R150+0x9800] ;  /* 0x009800009624783b */ /* 0x000e620000004200 */
[----:B------:R-:W-:Y:S01]  /*11a70*/  FADD.FTZ R57, R57, R56 ;  /* 0x0000003839397221 */ /* 0x000fe20000010000 */
[----:B-----5:R-:W-:-:S03]  /*11a80*/  F2FP.BF16.F32.PACK_AB R91, R59, R54 ;  /* 0x000000363b5b723e */ /* 0x020fc600000010ff */
[----:B------:R-:W-:Y:S02]  /*11a90*/  FADD.FTZ R0, R0, R57 ;  /* 0x0000003900007221 */ /* 0x000fe40000010000 */
[----:B----4-:R-:W-:Y:S02]  /*11aa0*/  HMMA.16816.F32.BF16 R32, R48, R44, R32 ;  /* 0x0000002c3020723c */ /* 0x010fe40000041820 */
[----:B------:R-:W-:Y:S01]  /*11ab0*/  FADD.FTZ R175, R175, R0 ;  /* 0x00000000afaf7221 */ /* 0x000fe20000010000 */
[----:B------:R-:W-:-:S05]  /*11ac0*/  MOV R0, R109 ;  /* 0x0000006d00007202 */ /* 0x000fca0000000f00 */
[C---:B------:R-:W-:Y:S01]  /*11ad0*/  HMMA.16816.F32.BF16 R20, R48.reuse, R46, R20 ;  /* 0x0000002e3014723c */ /* 0x040fe20000041814 */
[----:B------:R-:W2:Y:S07]  /*11ae0*/  LDSM.16.MT88.4 R44, [R146+0x9800] ;  /* 0x00980000922c783b */ /* 0x000eae0000004200 */
[----:B---3--:R-:W-:Y:S01]  /*11af0*/  HMMA.16816.F32.BF16 R40, R48, R28, R40 ;  /* 0x0000001c3028723c */ /* 0x008fe20000041828 */
[----:B------:R-:W-:Y:S01]  /*11b00*/  FADD.FTZ R29, R89, R82 ;  /* 0x00000052591d7221 */ /* 0x000fe20000010000 */
[----:B------:R-:W-:-:S03]  /*11b10*/  F2FP.BF16.F32.PACK_AB R89, R55, R2 ;  /* 0x000000023759723e */ /* 0x000fc600000010ff */
[----:B------:R-:W-:-:S03]  /*11b20*/  FADD.FTZ R96, R96, R29 ;  /* 0x0000001d60607221 */ /* 0x000fc60000010000 */
[----:B------:R-:W-:Y:S01]  /*11b30*/  HMMA.16816.F32.BF16 R8, R48, R30, R8 ;  /* 0x0000001e3008723c */ /* 0x000fe20000041808 */
[----:B------:R-:W-:-:S04]  /*11b40*/  FADD.FTZ R29, R97, R96 ;  /* 0x00000060611d7221 */ /* 0x000fc80000010000 */
[----:B------:R-:W-:-:S03]  /*11b50*/  FADD.FTZ R29, R136, R29 ;  /* 0x0000001d881d7221 */ /* 0x000fc60000010000 */
[----:B-1----:R-:W-:Y:S01]  /*11b60*/  HMMA.16816.F32.BF16 R96, R88, R36, R12 ;  /* 0x000000245860723c */ /* 0x002fe2000004180c */
[----:B------:R-:W-:Y:S01]  /*11b70*/  FADD.FTZ R132, R132, R29 ;  /* 0x0000001d84847221 */ /* 0x000fe20000010000 */
[----:B------:R-:W1:Y:S03]  /*11b80*/  LDSM.16.MT88.4 R12, [R144+0x9800] ;  /* 0x00980000900c783b */ /* 0x000e660000004200 */
[----:B------:R-:W-:-:S03]  /*11b90*/  FADD.FTZ R132, R121, R132 ;  /* 0x0000008479847221 */ /* 0x000fc60000010000 */
[----:B------:R-:W-:Y:S01]  /*11ba0*/  HMMA.16816.F32.BF16 R80, R88, R92, R32 ;  /* 0x0000005c5850723c */ /* 0x000fe20000041820 */
[----:B------:R-:W-:-:S04]  /*11bb0*/  FADD.FTZ R123, R123, R132 ;  /* 0x000000847b7b7221 */ /* 0x000fc80000010000 */
[----:B------:R-:W-:-:S03]  /*11bc0*/  FADD.FTZ R134, R134, R123 ;  /* 0x0000007b86867221 */ /* 0x000fc60000010000 */
[----:B------:R-:W-:Y:S01]  /*11bd0*/  HMMA.16816.F32.BF16 R68, R88, R38, R16 ;  /* 0x000000265844723c */ /* 0x000fe20000041810 */
[----:B------:R-:W-:-:S04]  /*11be0*/  FADD.FTZ R119, R119, R134 ;  /* 0x0000008677777221 */ /* 0x000fc80000010000 */
[----:B------:R-:W-:-:S03]  /*11bf0*/  FADD.FTZ R122, R122, R119 ;  /* 0x000000777a7a7221 */ /* 0x000fc60000010000 */
[----:B--2---:R-:W-:Y:S01]  /*11c00*/  HMMA.16816.F32.BF16 R72, R88, R44, R24 ;  /* 0x0000002c5848723c */ /* 0x004fe20000041818 */
        /* <DEDUP_REMOVED lines=10> */
[----:B------:R-:W-:Y:S01]  /*11cb0*/  FADD.FTZ R55, R55, R2 ;  /* 0x0000000237377221 */ /* 0x000fe20000010000 */
[----:B------:R-:W-:Y:S02]  /*11cc0*/  MOV R2, R110 ;  /* 0x0000006e00027202 */ /* 0x000fe40000000f00 */
[----:B------:R-:W-:Y:S01]  /*11cd0*/  HMMA.16816.F32.BF16 R88, R88, R14, R8 ;  /* 0x0000000e5858723c */ /* 0x000fe20000041808 */
[----:B------:R-:W-:-:S04]  /*11ce0*/  FADD.FTZ R54, R54, R55 ;  /* 0x0000003736367221 */ /* 0x000fc80000010000 */
[----:B------:R-:W-:-:S15]  /*11cf0*/  FADD.FTZ R176, R59, R54 ;  /* 0x000000363bb07221 */ /* 0x000fde0000010000 */
.L_x_5915:
        /* <DEDUP_REMOVED lines=12> */
[----:B------:R-:W-:-:S04]  /*11dc0*/  @!P4 IADD3 R170, P0, PT, RZ, -R170, RZ ;  /* 0x800000aaffaac210 */ /* 0x000fc80007f1e0ff */
[----:B------:R-:W-:-:S09]  /*11dd0*/  P2R R174, PR, RZ, 0x1 ;  /* 0x00000001ffae7803 */ /* 0x000fd20000000000 */
.L_x_5925:
[----:B------:R-:W4:Y:S01]  /*11de0*/  @!P4 LDC R32, c[0x0][0x3c0] ;  /* 0x0000f000ff20cb82 */ /* 0x000f220000000800 */
[----:B------:R-:W-:Y:S07]  /*11df0*/  DEPBAR.LE SB0, 0x0 ;  /* 0x000080000000791a */ /* 0x000fee0000000000 */
[----:B------:R-:W-:Y:S01]  /*11e00*/  BAR.SYNC.DEFER_BLOCKING 0x0 ;  /* 0x0000000000007b1d */ /* 0x000fe20000010000 */
[----:B------:R-:W-:Y:S01]  /*11e10*/  ISETP.NE.AND P0, PT, R174, RZ, PT ;  /* 0x000000ffae00720c */ /* 0x000fe20003f05270 */
[----:B------:R-:W-:Y:S02]  /*11e20*/  IMAD.MOV.U32 R2, RZ, RZ, R164 ;  /* 0x000000ffff027224 */ /* 0x000fe400078e00a4 */
        /* <DEDUP_REMOVED lines=8> */
[----:B------:R-:W-:Y:S01]  /*11eb0*/  VIADD R7, R173, 0xffffff80 ;  /* 0xffffff80ad077836 */ /* 0x000fe20000000000 */
[----:B------:R-:W5:Y:S01]  /*11ec0*/  LDC R4, c[0x0][0x4f0] ;  /* 0x00013c00ff047b82 */ /* 0x000f620000000800 */
[----:B------:R-:W-:Y:S03]  /*11ed0*/  IABS R9, R173 ;  /* 0x000000ad00097213 */ /* 0x000fe60000000000 */
[----:B------:R-:W-:Y:S04]  /*11ee0*/  IABS R8, R7 ;  /* 0x0000000700087213 */ /* 0x000fe80000000000 */
[----:B------:R-:W1:Y:S01]  /*11ef0*/  LDC.64 R32, c[0x0][0x3c0] ;  /* 0x0000f000ff207b82 */ /* 0x000e620000000a00 */
[-C--:B-----5:R-:W-:Y:S02]  /*11f00*/  IABS R5, R4.reuse ;  /* 0x0000000400057213 */ /* 0x0a0fe40000000000 */
[-C--:B------:R-:W-:Y:S02]  /*11f10*/  LOP3.LUT R7, R7, R4.reuse, RZ, 0x3c, !PT ;  /* 0x0000000407077212 */ /* 0x080fe400078e3cff */
[----:B------:R-:W5:Y:S02]  /*11f20*/  I2F.RP R6, R5 ;  /* 0x0000000500067306 */ /* 0x000f640000209400 */
[----:B------:R-:W-:Y:S02]  /*11f30*/  ISETP.GE.AND P6, PT, R7, RZ, PT ;  /* 0x000000ff0700720c */ /* 0x000fe40003fc6270 */
[----:B------:R-:W-:Y:S06]  /*11f40*/  LOP3.LUT R7, RZ, R4, RZ, 0x33, !PT ;  /* 0x00000004ff077212 */ /* 0x000fec00078e33ff */
        /* <DEDUP_REMOVED lines=37> */
[----:B------:R-:W5:Y:S03]  /*121a0*/  LDG.E R5, desc[UR6][R14.64] ;  /* 0x000000060e057981 */ /* 0x000f66000c1e1900 */
[----:B------:R-:W-:Y:S05]  /*121b0*/  SHF.R.S32.HI R9, RZ, 0x1f, R7 ;  /* 0x0000001fff097819 */ /* 0x000fea0000011407 */
        /* <DEDUP_REMOVED lines=12> */
.L_x_5922:
[C---:B------:R-:W-:Y:S01]  /*12280*/  IMAD.SHL.U32 R33, R32.reuse, 0x20, RZ ;  /* 0x0000002020217824 */ /* 0x040fe200078e00ff */
[----:B----4-:R-:W-:Y:S01]  /*12290*/  SHF.L.U64.HI R32, R32, 0x5, R35 ;  /* 0x0000000520207819 */ /* 0x010fe20000010223 */
[----:B------:R-:W-:Y:S01]  /*122a0*/  @!PT LDS RZ, [RZ] ;  /* 0x00000000fffff984 */ /* 0x000fe20000000800 */
[----:B------:R-:W-:Y:S01]  /*122b0*/  @!PT LDS RZ, [RZ] ;  /* 0x00000000fffff984 */ /* 0x000fe20000000800 */
[----:B------:R-:W-:Y:S01]  /*122c0*/  @!PT LDS RZ, [RZ] ;  /* 0x00000000fffff984 */ /* 0x000fe20000000800 */
[----:B------:R-:W-:Y:S03]  /*122d0*/  LDGSTS.E.BYPASS.LTC128B.128 [R171+0x6000], desc[UR6][R164.64] ;  /* 0x06000000a4ab7fae */ /* 0x000fe6000b981a06 */
        /* <DEDUP_REMOVED lines=8> */
[----:B------:R-:W-:Y:S01]  /*12360*/  LDGSTS.E.BYPASS.LTC128B.128 [R171+0x7000], desc[UR6][R42.64] ;  /* 0x070000002aab7fae */ /* 0x000fe2000b981a06 */
[-C--:B------:R-:W-:Y:S01]  /*12370*/  IADD3 R36, P0, PT, R38, R33.reuse, RZ ;  /* 0x0000002126247210 */ /* 0x080fe20007f1e0ff */
[--C-:B------:R-:W-:Y:S03]  /*12380*/  IMAD.X R39, R41, 0x1, R32.reuse, P1 ;  /* 0x0000000129277824 */ /* 0x100fe600008e0620 */
[----:B------:R-:W-:Y:S01]  /*12390*/  LDGSTS.E.BYPASS.LTC128B.128 [R171+0x7800], desc[UR6][R40.64] ;  /* 0x0780000028ab7fae */ /* 0x000fe2000b981a06 */
[-C--:B------:R-:W-:Y:S01]  /*123a0*/  IADD3 R44, P1, PT, R36, R33.reuse, RZ ;  /* 0x00000021242c7210 */ /* 0x080fe20007f3e0ff */
[--C-:B------:R-:W-:Y:S03]  /*123b0*/  IMAD.X R37, R39, 0x1, R32.reuse, P0 ;  /* 0x0000000127257824 */ /* 0x100fe600000e0620 */
[----:B------:R-:W-:Y:S01]  /*123c0*/  LDGSTS.E.BYPASS.LTC128B.128 [R171+0x8000], desc[UR6][R38.64] ;  /* 0x0800000026ab7fae */ /* 0x000fe2000b981a06 */
[----:B------:R-:W-:Y:S01]  /*123d0*/  IADD3 R46, P0, PT, R44, R33, RZ ;  /* 0x000000212c2e7210 */ /* 0x000fe20007f1e0ff */
[--C-:B------:R-:W-:Y:S03]  /*123e0*/  IMAD.X R45, R37, 0x1, R32.reuse, P1 ;  /* 0x00000001252d7824 */ /* 0x100fe600008e0620 */
[----:B------:R5:W-:Y:S01]  /*123f0*/  LDGSTS.E.BYPASS.LTC128B.128 [R171+0x8800], desc[UR6][R36.64] ;  /* 0x0880000024ab7fae */ /* 0x000be2000b981a06 */
[----:B------:R-:W-:Y:S04]  /*12400*/  IMAD.X R47, R45, 0x1, R32, P0 ;  /* 0x000000012d2f7824 */ /* 0x000fe800000e0620 */
[----:B------:R-:W-:Y:S01]  /*12410*/  LDGSTS.E.BYPASS.LTC128B.128 [R171+0x9000], desc[UR6][R44.64] ;  /* 0x090000002cab7fae */ /* 0x000fe2000b981a06 */
[----:B------:R-:W-:Y:S04]  /*12420*/  ISETP.NE.AND P0, PT, R172, 0x1, PT ;  /* 0x00000001ac00780c */ /* 0x000fe80003f05270 */
[----:B------:R1:W-:Y:S05]  /*12430*/  LDGSTS.E.BYPASS.LTC128B.128 [R171+0x9800], desc[UR6][R46.64] ;  /* 0x098000002eab7fae */ /* 0x0003ea000b981a06 */
[----:B------:R-:W-:Y:S05]  /*12440*/  LDSM.16.M88.4 R104, [R155] ;  /* 0x000000009b68783b */ /* 0x000fea0000000200 */
[----:B------:R-:W2:Y:S05]  /*12450*/  LDSM.16.M88.4 R108, [R154+UR5+0x2000] ;  /* 0x002000059a6c783b */ /* 0x000eaa0008000200 */
[----:B------:R-:W3:Y:S05]  /*12460*/  LDSM.16.M88.4 R112, [R154+UR5+0x2800] ;  /* 0x002800059a70783b */ /* 0x000eea0008000200 */
[----:B------:R-:W4:Y:S05]  /*12470*/  LDSM.16.M88.4 R116, [R154+UR5+0x3000] ;  /* 0x003000059a74783b */ /* 0x000f2a0008000200 */
[----:B------:R-:W0:Y:S05]  /*12480*/  LDGDEPBAR ;  /* 0x00000000000079af */ /* 0x000e2a0000000000 */
[----:B------:R-:W5:Y:S05]  /*12490*/  LDSM.16.M88.4 R120, [R154+UR5+0x3800] ;  /* 0x003800059a78783b */ /* 0x000f6a0008000200 */
[----:B------:R-:W1:Y:S05]  /*124a0*/  LDSM.16.M88.4 R124, [R154+UR5+0x4000] ;  /* 0x004000059a7c783b */ /* 0x000e6a0008000200 */
[----:B------:R-:W1:Y:S05]  /*124b0*/  LDSM.16.M88.4 R128, [R154+UR5+0x4800] ;  /* 0x004800059a80783b */ /* 0x000e6a0008000200 */
[----:B------:R-:W1:Y:S05]  /*124c0*/  LDSM.16.M88.4 R132, [R154+UR5+0x5000] ;  /* 0x005000059a84783b */ /* 0x000e6a0008000200 */
[----:B------:R-:W1:Y:S01]  /*124d0*/  LDSM.16.M88.4 R136, [R154+UR5+0x5800] ;  /* 0x005800059a88783b */ /* 0x000e620008000200 */
[C---:B--2---:R-:W-:Y:S04]  /*124e0*/  HMMA.16816.F32.BF16 R4, R104.reuse, R108, RZ ;  /* 0x0000006c6804723c */ /* 0x044fe800000418ff */
[----:B------:R-:W-:Y:S04]  /*124f0*/  LDSM.16.M88.4 R140, [R153] ;  /* 0x00000000998c783b */ /* 0x000fe80000000200 */
        /* <DEDUP_REMOVED lines=8> */
[C---:B-----5:R-:W-:Y:S08]  /*12580*/  HMMA.16816.F32.BF16 R28, R104.reuse, R120, RZ ;  /* 0x00000078681c723c */ /* 0x060ff000000418ff */
[C---:B------:R-:W-:Y:S01]  /*12590*/  HMMA.16816.F32.BF16 R32, R104.reuse, R122, RZ ;  /* 0x0000007a6820723c */ /* 0x040fe200000418ff */
[----:B------:R-:W5:Y:S07]  /*125a0*/  LDSM.16.M88.4 R120, [R149+0x3800] ;  /* 0x003800009578783b */ /* 0x000f6e0000000200 */
        /* <DEDUP_REMOVED lines=12> */
[C---:B--2---:R-:W-:Y:S08]  /*12670*/  HMMA.16816.F32.BF16 R4, R140.reuse, R108, R4 ;  /* 0x0000006c8c04723c */ /* 0x044ff00000041804 */
[C---:B------:R-:W-:Y:S01]  /*12680*/  HMMA.16816.F32.BF16 R8, R140.reuse, R110, R8 ;  /* 0x0000006e8c08723c */ /* 0x040fe20000041808 */
[----:B------:R-:W2:Y:S07]  /*12690*/  LDSM.16.M88.4 R108, [R149+0x5800] ;  /* 0x00580000956c783b */ /* 0x000eae0000000200 */
[C---:B---3--:R-:W-:Y:S08]  /*126a0*/  HMMA.16816.F32.BF16 R12, R140.reuse, R112, R12 ;  /* 0x000000708c0c723c */ /* 0x048ff0000004180c */
[C---:B------:R-:W-:Y:S01]  /*126b0*/  HMMA.16816.F32.BF16 R16, R140.reuse, R114, R16 ;  /* 0x000000728c10723c */ /* 0x040fe20000041810 */
[----:B------:R-:W-:Y:S07]  /*126c0*/  LDSM.16.M88.4 R112, [R152] ;  /* 0x000000009870783b */ /* 0x000fee0000000200 */
        /* <DEDUP_REMOVED lines=26> */
[----:B------:R-:W1:Y:S07]  /*12870*/  LDSM.16.M88.4 R124, [R151] ;  /* 0x00000000977c783b */ /* 0x000e6e0000000200 */
        /* <DEDUP_REMOVED lines=12> */
[C---:B----4-:R-:W-:Y:S08]  /*12940*/  HMMA.16816.F32.BF16 R60, R112.reuse, R120, R60 ;  /* 0x00000078703c723c */ /* 0x050ff0000004183c */
[----:B------:R-:W-:Y:S01]  /*12950*/  HMMA.16816.F32.BF16 R64, R112, R122, R64 ;  /* 0x0000007a7040723c */ /* 0x000fe20000041840 */
[----:B------:R-:W3:Y:S05]  /*12960*/  LDSM.16.M88.4 R112, [R147+0x4000] ;  /* 0x004000009370783b */ /* 0x000eea0000000200 */
[----:B------:R-:W4:Y:S02]  /*12970*/  LDSM.16.M88.4 R120, [R147+0x5000] ;  /* 0x005000009378783b */ /* 0x000f240000000200 */
[C---:B-1----:R-:W-:Y:S08]  /*12980*/  HMMA.16816.F32.BF16 R4, R124.reuse, R132, R4 ;  /* 0x000000847c04723c */ /* 0x042ff00000041804 */
[C---:B------:R-:W-:Y:S01]  /*12990*/  HMMA.16816.F32.BF16 R8, R124.reuse, R134, R8 ;  /* 0x000000867c08723c */ /* 0x040fe20000041808 */
[----:B------:R-:W1:Y:S01]  /*129a0*/  LDSM.16.M88.4 R132, [R147+0x5800] ;  /* 0x005800009384783b */ /* 0x000e620000000200 */
[----:B------:R-:W-:Y:S04]  /*129b0*/  DEPBAR.LE SB0, 0x0 ;  /* 0x000080000000791a */ /* 0x000fe80000000000 */
[----:B------:R-:W-:Y:S02]  /*129c0*/  BAR.SYNC.DEFER_BLOCKING 0x0 ;  /* 0x0000000000007b1d */ /* 0x000fe40000010000 */
[C---:B-----5:R-:W-:Y:S08]  /*129d0*/  HMMA.16816.F32.BF16 R12, R124.reuse, R128, R12 ;  /* 0x000000807c0c723c */ /* 0x060ff0000004180c */
        /* <DEDUP_REMOVED lines=9> */
[C---:B----4-:R-:W-:Y:S08]  /*12a70*/  HMMA.16816.F32.BF16 R52, R124.reuse, R120, R52 ;  /* 0x000000787c34723c */ /* 0x050ff00000041834 */
        /* <DEDUP_REMOVED lines=48> */
[----:B------:R-:W-:Y:S01]  /*12d80*/  ISETP.GE.U32.AND P3, PT, R100, R2, PT ;  /* 0x000000026400720c */ /* 0x000fe20003f66070 */
[----:B------:R-:W1:Y:S10]  /*12d90*/  LDC.64 R102, c[0x0][0x3b8] ;  /* 0x0000ee00ff667b82 */ /* 0x000e740000000a00 */
        /* <DEDUP_REMOVED lines=27> */
.L_x_5924:
[----:B------:R-:W-:Y:S01]  /*12f50*/  @!PT LDS RZ, [RZ] ;  /* 0x00000000fffff984 */ /* 0x000fe20000000800 */
[----:B------:R-:W-:Y:S01]  /*12f60*/  @!PT LDS RZ, [RZ] ;  /* 0x00000000fffff984 */ /* 0x000fe20000000800 */
[----:B------:R-:W-:Y:S01]  /*12f70*/  @!PT LDS RZ, [RZ] ;  /* 0x00000000fffff984 */ /* 0x000fe20000000800 */
[----:B------:R1:W-:Y:S01]  /*12f80*/  LDGSTS.E.BYPASS.LTC128B.128 [R171+0x2000], desc[UR6][R162.64] ;  /* 0x02000000a2ab7fae */ /* 0x0003e2000b981a06 */
        /* <DEDUP_REMOVED lines=24> */
.L_x_5923:
        /* <DEDUP_REMOVED lines=410> */
.L_x_5921:
[----:B------:R-:W1:Y:S01]  /*14ab0*/  SHFL.BFLY PT, R11, R176, 0x2, 0x1f ;  /* 0x0c401f00b00b7f89 */ /* 0x000e6200000e0000 */
[C---:B------:R-:W-:Y:S01]  /*14ac0*/  SHF.L.U32 R8, R157.reuse, 0x4, RZ ;  /* 0x000000049d087819 */ /* 0x040fe200000006ff */
[C---:B------:R-:W-:Y:S01]  /*14ad0*/  IMAD.SHL.U32 R3, R157.reuse, 0x20, RZ ;  /* 0x000000209d037824 */ /* 0x040fe200078e00ff */
[----:B------:R-:W-:Y:S01]  /*14ae0*/  SHF.L.U32 R5, R157, 0x1, RZ ;  /* 0x000000019d057819 */ /* 0x000fe200000006ff */
[----:B------:R-:W2:Y:S01]  /*14af0*/  SHFL.BFLY PT, R12, R175, 0x2, 0x1f ;  /* 0x0c401f00af0c7f89 */ /* 0x000ea200000e0000 */
[----:B------:R-:W-:Y:S01]  /*14b00*/  LOP3.LUT R8, R8, 0x1c0, RZ, 0xc0, !PT ;  /* 0x000001c008087812 */ /* 0x000fe200078ec0ff */
[----:B------:R-:W3:Y:S01]  /*14b10*/  S2UR UR4, SR_CgaCtaId ;  /* 0x00000000000479c3 */ /* 0x000ee20000008800 */
[----:B------:R-:W-:Y:S01]  /*14b20*/  LOP3.LUT R4, R5, 0x6, RZ, 0xc0, !PT ;  /* 0x0000000605047812 */ /* 0x000fe200078ec0ff */
[----:B------:R-:W-:Y:S01]  /*14b30*/  UMOV UR5, 0x400 ;  /* 0x0000040000057882 */ /* 0x000fe20000000000 */
[----:B------:R-:W-:Y:S01]  /*14b40*/  LOP3.LUT R8, R8, 0x38, R5, 0xf8, !PT ;  /* 0x0000003808087812 */ /* 0x000fe200078ef805 */
[----:B------:R-:W-:Y:S01]  /*14b50*/  IMAD.MOV.U32 R14, RZ, RZ, 0x20 ;  /* 0x00000020ff0e7424 */ /* 0x000fe200078e00ff */
[----:B------:R-:W-:Y:S01]  /*14b60*/  SHF.R.U32.HI R5, RZ, 0x1, R157 ;  /* 0x00000001ff057819 */ /* 0x000fe2000001169d */
[----:B------:R-:W4:Y:S01]  /*14b70*/  S2R R16, SR_CTAID.Z ;  /* 0x0000000000107919 */ /* 0x000f220000002700 */
[----:B------:R-:W-:Y:S01]  /*14b80*/  LOP3.LUT R3, R4, 0x7c00, R3, 0xf8, !PT ;  /* 0x00007c0004037812 */ /* 0x000fe200078ef803 */
[----:B------:R-:W4:Y:S01]  /*14b90*/  LDCU.64 UR8, c[0x0][0x408] ;  /* 0x00008100ff0877ac */ /* 0x000f220008000a00 */
[----:B------:R-:W-:Y:S01]  /*14ba0*/  LOP3.LUT R5, R5, 0x30, RZ, 0xc0, !PT ;  /* 0x0000003005057812 */ /* 0x000fe200078ec0ff */
[----:B------:R-:W-:Y:S01]  /*14bb0*/  BSSY.RECONVERGENT B0, `(.L_x_5926) ;  /* 0x0000091000007945 */ /* 0x000fe20003800200 */
[----:B------:R-:W-:-:S02]  /*14bc0*/  SHF.R.U32.HI R4, RZ, 0x2, R157 ;  /* 0x00000002ff047819 */ /* 0x000fc4000001169d */
[----:B------:R-:W-:Y:S02]  /*14bd0*/  ISETP.NE.AND P1, PT, R156, -0x1, PT ;  /* 0xffffffff9c00780c */ /* 0x000fe40003f25270 */
[----:B------:R-:W-:Y:S02]  /*14be0*/  LOP3.LUT R4, R5, 0x7, R4, 0xf8, !PT ;  /* 0x0000000705047812 */ /* 0x000fe400078ef804 */
[----:B------:R-:W5:Y:S01]  /*14bf0*/  LDC.U8 R5, c[0x0][0x548] ;  /* 0x00015200ff057b82 */ /* 0x000f620000000000 */
[----:B-1----:R-:W-:Y:S01]  /*14c00*/  FADD.FTZ R11, R11, R176 ;  /* 0x000000b00b0b7221 */ /* 0x002fe20000010000 */
[C---:B------:R-:W-:Y:S02]  /*14c10*/  LOP3.LUT P3, RZ, R157.reuse, 0x4, RZ, 0xc0, !PT ;  /* 0x000000049dff7812 */ /* 0x040fe4000786c0ff */
[C---:B------:R-:W-:Y:S01]  /*14c20*/  LOP3.LUT P4, RZ, R157.reuse, 0x10, RZ, 0xc0, !PT ;  /* 0x000000109dff7812 */ /* 0x040fe2000788c0ff */
[----:B--2---:R-:W-:Y:S01]  /*14c30*/  FADD.FTZ R12, R12, R175 ;  /* 0x000000af0c0c7221 */ /* 0x004fe20000010000 */
[----:B------:R-:W1:Y:S01]  /*14c40*/  SHFL.BFLY PT, R6, R11, 0x1, 0x1f ;  /* 0x0c201f000b067f89 */ /* 0x000e6200000e0000 */
[----:B---3--:R-:W-:Y:S01]  /*14c50*/  ULEA UR4, UR4, UR5, 0x18 ;  /* 0x0000000504047291 */ /* 0x008fe2000f8ec0ff */
[----:B------:R-:W-:-:S02]  /*14c60*/  LOP3.LUT P5, RZ, R157, 0x8, RZ, 0xc0, !PT ;  /* 0x000000089dff7812 */ /* 0x000fc400078ac0ff */
[----:B------:R-:W2:Y:S01]  /*14c70*/  SHFL.BFLY PT, R7, R12, 0x1, 0x1f ;  /* 0x0c201f000c077f89 */ /* 0x000ea200000e0000 */
[----:B------:R-:W-:Y:S02]  /*14c80*/  LOP3.LUT R3, R3, R8, RZ, 0xfc, !PT ;  /* 0x0000000803037212 */ /* 0x000fe400078efcff */
[----:B------:R-:W-:Y:S02]  /*14c90*/  SEL R14, R14, 0xffffffe0, !P5 ;  /* 0xffffffe00e0e7807 */ /* 0x000fe40006800000 */
[----:B------:R-:W-:Y:S02]  /*14ca0*/  LEA R3, R3, UR4, 0x1 ;  /* 0x0000000403037c11 */ /* 0x000fe4000f8e08ff */
[----:B------:R-:W-:Y:S02]  /*14cb0*/  LOP3.LUT P6, RZ, R157, 0x3, RZ, 0xc0, !PT ;  /* 0x000000039dff7812 */ /* 0x000fe400078cc0ff */
[----:B------:R-:W-:Y:S02]  /*14cc0*/  IADD3 R15, PT, PT, R14, R3, RZ ;  /* 0x000000030e0f7210 */ /* 0x000fe40007ffe0ff */
[----:B------:R-:W-:-:S02]  /*14cd0*/  IADD3 R13, PT, PT, R3, 0x40, RZ ;  /* 0x00000040030d7810 */ /* 0x000fc40007ffe0ff */
[----:B------:R-:W-:-:S04]  /*14ce0*/  @P4 IADD3 R13, PT, PT, R3, -0x40, RZ ;  /* 0xffffffc0030d4810 */ /* 0x000fc80007ffe0ff */
[----:B------:R-:W-:Y:S02]  /*14cf0*/  IADD3 R21, PT, PT, R14, R13, RZ ;  /* 0x0000000d0e157210 */ /* 0x000fe40007ffe0ff */
[----:B------:R-:W3:Y:S01]  /*14d00*/  LDC R14, c[0x0][0x434] ;  /* 0x00010d00ff0e7b82 */ /* 0x000ee20000000800 */
[----:B-1----:R-:W-:Y:S01]  /*14d10*/  FADD.FTZ R6, R11, R6 ;  /* 0x000000060b067221 */ /* 0x002fe20000010000 */
[----:B--2---:R-:W-:-:S03]  /*14d20*/  FADD.FTZ R7, R12, R7 ;  /* 0x000000070c077221 */ /* 0x004fc60000010000 */
[----:B------:R-:W1:Y:S01]  /*14d30*/  MUFU.RCP R9, R6 ;  /* 0x0000000600097308 */ /* 0x000e620000001000 */
[----:B------:R-:W-:Y:S02]  /*14d40*/  FSETP.NE.FTZ.AND P2, PT, R6, RZ, PT ;  /* 0x000000ff0600720b */ /* 0x000fe40003f55000 */
[----:B------:R-:W-:Y:S02]  /*14d50*/  MOV R12, 0x10 ;  /* 0x00000010000c7802 */ /* 0x000fe40000000f00 */
[----:B------:R-:W-:Y:S02]  /*14d60*/  FSETP.NE.FTZ.AND P0, PT, R7, RZ, PT ;  /* 0x000000ff0700720b */ /* 0x000fe40003f15000 */
[----:B------:R-:W-:Y:S01]  /*14d70*/  SEL R12, R12, 0xfffffff0, !P3 ;  /* 0xfffffff00c0c7807 */ /* 0x000fe20005800000 */
[----:B------:R-:W2:Y:S01]  /*14d80*/  MUFU.RCP R10, R7 ;  /* 0x00000007000a7308 */ /* 0x000ea20000001000 */
[----:B-----5:R-:W-:Y:S02]  /*14d90*/  ISETP.NE.AND P3, PT, R5, RZ, PT ;  /* 0x000000ff0500720c */ /* 0x020fe40003f65270 */
[----:B------:R-:W5:Y:S01]  /*14da0*/  S2R R5, SR_TID.X ;  /* 0x0000000000057919 */ /* 0x000f620000002100 */
[----:B------:R-:W-:Y:S01]  /*14db0*/  IMAD.IADD R17, R12, 0x1, R3 ;  /* 0x000000010c117824 */ /* 0x000fe200078e0203 */
[----:B------:R-:W-:Y:S01]  /*14dc0*/  ISETP.NE.OR P4, PT, R156, -0x1, !P3 ;  /* 0xffffffff9c00780c */ /* 0x000fe20005f85670 */
[----:B------:R-:W-:-:S02]  /*14dd0*/  IMAD.IADD R19, R12, 0x1, R15 ;  /* 0x000000010c137824 */ /* 0x000fc400078e020f */
[----:B------:R-:W-:Y:S01]  /*14de0*/  @P2 MUFU.LG2 R6, R6 ;  /* 0x0000000600062308 */ /* 0x000fe20000000c00 */
[----:B-1----:R-:W-:Y:S01]  /*14df0*/  FSEL R9, R9, 1, P2 ;  /* 0x3f80000009097808 */ /* 0x002fe20001000000 */
[----:B------:R-:W-:-:S04]  /*14e00*/  IMAD.IADD R25, R12, 0x1, R21 ;  /* 0x000000010c197824 */ /* 0x000fc800078e0215 */
        /* <DEDUP_REMOVED lines=23> */
[----:B------:R-:W-:Y:S01]  /*14f80*/  F2FP.BF16.F32.PACK_AB R96, R97, R96 ;  /* 0x000000606160723e */ /* 0x000fe200000010ff */
[C---:B------:R-:W-:Y:S01]  /*14f90*/  FMUL.FTZ R76, R10.reuse, R76 ;  /* 0x0000004c0a4c7220 */ /* 0x040fe20000410000 */
[----:B------:R-:W-:Y:S01]  /*14fa0*/  F2FP.BF16.F32.PACK_AB R98, R99, R98 ;  /* 0x000000626362723e */ /* 0x000fe200000010ff */
[C---:B------:R-:W-:Y:S01]  /*14fb0*/  FMUL.FTZ R77, R10.reuse, R77 ;  /* 0x0000004d0a4d7220 */ /* 0x040fe20000410000 */
        /* <DEDUP_REMOVED lines=9> */
[----:B------:R-:W1:Y:S01]  /*15050*/  @!P1 LDC.64 R8, c[0x0][0x400] ;  /* 0x00010000ff089b82 */ /* 0x000e620000000a00 */
[----:B------:R-:W-:Y:S01]  /*15060*/  F2FP.BF16.F32.PACK_AB R68, R69, R68 ;  /* 0x000000444544723e */ /* 0x000fe200000010ff */
[----:B------:R-:W-:Y:S01]  /*15070*/  STS [R3], R96 ;  /* 0x0000006003007388 */ /* 0x000fe20000000800 */
[----:B------:R-:W-:Y:S01]  /*15080*/  F2FP.BF16.F32.PACK_AB R70, R71, R70 ;  /* 0x000000464746723e */ /* 0x000fe200000010ff */
[----:B------:R-:W2:Y:S01]  /*15090*/  @P0 MUFU.LG2 R7, R7 ;  /* 0x0000000700070308 */ /* 0x000ea20000000c00 */
[----:B------:R-:W-:Y:S01]  /*150a0*/  F2FP.BF16.F32.PACK_AB R72, R73, R72 ;  /* 0x000000484948723e */ /* 0x000fe200000010ff */
[----:B------:R4:W-:Y:S01]  /*150b0*/  STS [R3+0x400], R98 ;  /* 0x0004006203007388 */ /* 0x0009e20000000800 */
[----:B------:R-:W-:Y:S01]  /*150c0*/  F2FP.BF16.F32.PACK_AB R74, R75, R74 ;  /* 0x0000004a4b4a723e */ /* 0x000fe200000010ff */
[----:B------:R-:W3:Y:S01]  /*150d0*/  @P1 LDC.64 R10, c[0x0][0x408] ;  /* 0x00010200ff0a1b82 */ /* 0x000ee20000000a00 */
[----:B------:R-:W-:Y:S01]  /*150e0*/  F2FP.BF16.F32.PACK_AB R76, R77, R76 ;  /* 0x0000004c4d4c723e */ /* 0x000fe200000010ff */
[----:B------:R-:W-:Y:S01]  /*150f0*/  STS [R17], R68 ;  /* 0x0000004411007388 */ /* 0x000fe20000000800 */
[----:B------:R-:W-:-:S02]  /*15100*/  F2FP.BF16.F32.PACK_AB R78, R79, R78 ;  /* 0x0000004e4f4e723e */ /* 0x000fc400000010ff */
[----:B------:R-:W-:Y:S01]  /*15110*/  F2FP.BF16.F32.PACK_AB R80, R81, R80 ;  /* 0x000000505150723e */ /* 0x000fe200000010ff */
[----:B------:R5:W-:Y:S01]  /*15120*/  STS [R17+0x400], R70 ;  /* 0x0004004611007388 */ /* 0x000be20000000800 */
[----:B------:R-:W-:Y:S01]  /*15130*/  F2FP.BF16.F32.PACK_AB R82, R83, R82 ;  /* 0x000000525352723e */ /* 0x000fe200000010ff */
[----:B------:R-:W3:Y:S01]  /*15140*/  @!P3 LDC R18, c[0x0][0x3e0] ;  /* 0x0000f800ff12bb82 */ /* 0x000ee20000000800 */
[----:B------:R-:W-:Y:S01]  /*15150*/  F2FP.BF16.F32.PACK_AB R92, R93, R92 ;  /* 0x0000005c5d5c723e */ /* 0x000fe200000010ff */
[----:B------:R-:W-:Y:S01]  /*15160*/  STS [R15], R72 ;  /* 0x000000480f007388 */ /* 0x000fe20000000800 */
[----:B------:R-:W-:Y:S02]  /*15170*/  F2FP.BF16.F32.PACK_AB R94, R95, R94 ;  /* 0x0000005e5f5e723e */ /* 0x000fe400000010ff */
[----:B------:R-:W-:Y:S01]  /*15180*/  F2FP.BF16.F32.PACK_AB R84, R85, R84 ;  /* 0x000000545554723e */ /* 0x000fe200000010ff */
[----:B------:R5:W-:Y:S01]  /*15190*/  STS [R15+0x400], R74 ;  /* 0x0004004a0f007388 */ /* 0x000be20000000800 */
[----:B------:R-:W-:Y:S01]  /*151a0*/  F2FP.BF16.F32.PACK_AB R86, R87, R86 ;  /* 0x000000565756723e */ /* 0x000fe200000010ff */
[----:B-1----:R-:W-:-:S04]  /*151b0*/  @!P1 IMAD.WIDE.U32 R22, R159, R8, RZ ;  /* 0x000000089f169225 */ /* 0x002fc800078e00ff */
[----:B--2---:R-:W-:Y:S01]  /*151c0*/  @P0 FMUL.FTZ R7, R7, 0.69314718246459960938 ;  /* 0x3f31721807070820 */ /* 0x004fe20000410000 */
[----:B------:R-:W-:Y:S01]  /*151d0*/  STS [R19], R76 ;  /* 0x0000004c13007388 */ /* 0x000fe20000000800 */
[----:B------:R-:W-:Y:S01]  /*151e0*/  F2FP.BF16.F32.PACK_AB R88, R89, R88 ;  /* 0x000000585958723e */ /* 0x000fe200000010ff */
[----:B------:R-:W-:Y:S01]  /*151f0*/  @!P1 IMAD R9, R159, R9, R23 ;  /* 0x000000099f099224 */ /* 0x000fe200078e0217 */
[----:B------:R-:W-:Y:S01]  /*15200*/  MOV R8, 0x7f800000 ;  /* 0x7f80000000087802 */ /* 0x000fe20000000f00 */
[----:B------:R1:W-:Y:S01]  /*15210*/  STS [R19+0x400], R78 ;  /* 0x0004004e13007388 */ /* 0x0003e20000000800 */
[----:B----4-:R-:W2:Y:S03]  /*15220*/  @P0 LDC R3, c[0x0][0x458] ;  /* 0x00011600ff030b82 */ /* 0x010ea60000000800 */
[----:B------:R-:W-:Y:S04]  /*15230*/  STS [R13], R80 ;  /* 0x000000500d007388 */ /* 0x000fe80000000800 */
[----:B------:R4:W-:Y:S01]  /*15240*/  STS [R13+0x400], R82 ;  /* 0x000400520d007388 */ /* 0x0009e20000000800 */
[----:B-----5:R-:W-:-:S05]  /*15250*/  IADD3 R17, PT, PT, R12, R13, RZ ;  /* 0x0000000d0c117210 */ /* 0x020fca0007ffe0ff */
[----:B------:R2:W-:Y:S01]  /*15260*/  STS [R17], R92 ;  /* 0x0000005c11007388 */ /* 0x0005e20000000800 */
[----:B------:R-:W5:Y:S03]  /*15270*/  @P2 LDC R15, c[0x0][0x458] ;  /* 0x00011600ff0f2b82 */ /* 0x000f660000000800 */
[----:B------:R2:W-:Y:S04]  /*15280*/  STS [R17+0x400], R94 ;  /* 0x0004005e11007388 */ /* 0x0005e80000000800 */
[----:B------:R2:W-:Y:S01]  /*15290*/  STS [R21], R84 ;  /* 0x0000005415007388 */ /* 0x0005e20000000800 */
[----:B-1----:R-:W1:Y:S01]  /*152a0*/  @P3 LDC R19, c[0x0][0x454] ;  /* 0x00011500ff133b82 */ /* 0x002e620000000800 */
[----:B--2---:R-:W-:-:S02]  /*152b0*/  @P0 FFMA.FTZ R8, R2, R3, R7 ;  /* 0x0000000302080223 */ /* 0x004fc40000010007 */
[----:B------:R2:W-:Y:S01]  /*152c0*/  STS [R21+0x400], R86 ;  /* 0x0004005615007388 */ /* 0x0005e20000000800 */
[----:B------:R-:W-:Y:S01]  /*152d0*/  SHF.R.U32.HI R2, RZ, 0x3, R5 ;  /* 0x00000003ff027819 */ /* 0x000fe20000011605 */
[----:B---3--:R-:W-:Y:S01]  /*152e0*/  @!P3 IMAD R7, R159, R18, R16 ;  /* 0x000000129f07b224 */ /* 0x008fe200078e0210 */
[----:B------:R-:W-:Y:S01]  /*152f0*/  IADD3 R3, PT, PT, -R158, R161, RZ ;  /* 0x000000a19e037210 */ /* 0x000fe20007ffe1ff */
[----:B------:R2:W-:Y:S01]  /*15300*/  STS [R25], R88 ;  /* 0x0000005819007388 */ /* 0x0005e20000000800 */
[----:B------:R-:W-:Y:S01]  /*15310*/  SHF.L.U32 R5, R5, 0x3, RZ ;  /* 0x0000000305057819 */ /* 0x000fe200000006ff */
[----:B----4-:R-:W-:Y:S01]  /*15320*/  @P1 IMAD.WIDE.U32 R12, R156, R10, RZ ;  /* 0x0000000a9c0c1225 */ /* 0x010fe200078e00ff */
[----:B------:R-:W-:Y:S01]  /*15330*/  ISETP.GE.AND P0, PT, R2, R3, PT ;  /* 0x000000030200720c */ /* 0x000fe20003f06270 */
[----:B------:R2:W-:Y:S02]  /*15340*/  STS [R25+0x400], R90 ;  /* 0x0004005a19007388 */ /* 0x0005e40000000800 */
[----:B------:R-:W-:-:S02]  /*15350*/  @P1 IMAD R9, R156, R11, R13 ;  /* 0x0000000b9c091224 */ /* 0x000fc400078e020d */
[----:B------:R-:W-:Y:S01]  /*15360*/  @P2 FMUL.FTZ R11, R6, 0.69314718246459960938 ;  /* 0x3f317218060b2820 */ /* 0x000fe20000410000 */
[-C--:B------:R-:W-:Y:S02]  /*15370*/  @!P4 IMAD R156, R159, R14.reuse, RZ ;  /* 0x0000000e9f9cc224 */ /* 0x080fe400078e02ff */
[----:B------:R-:W-:Y:S02]  /*15380*/  IMAD.MOV.U32 R10, RZ, RZ, 0x7f800000 ;  /* 0x7f800000ff0a7424 */ /* 0x000fe400078e00ff */
[----:B-----5:R-:W-:Y:S01]  /*15390*/  @P2 FFMA.FTZ R10, R0, R15, R11 ;  /* 0x0000000f000a2223 */ /* 0x020fe2000001000b */
[----:B------:R-:W-:Y:S01]  /*153a0*/  @!P3 IMAD R7, R7, R14, RZ ;  /* 0x0000000e0707b224 */ /* 0x000fe200078e02ff */
[----:B------:R-:W-:Y:S02]  /*153b0*/  @!P1 MOV R0, R22 ;  /* 0x0000001600009202 */ /* 0x000fe40000000f00 */
[----:B------:R-:W-:Y:S01]  /*153c0*/  LOP3.LUT R14, R5, 0x38, RZ, 0xc0, !PT ;  /* 0x00000038050e7812 */ /* 0x000fe200078ec0ff */
[----:B-1----:R-:W-:Y:S01]  /*153d0*/  @P3 IMAD R7, R16, R19, R156 ;  /* 0x0000001310073224 */ /* 0x002fe200078e029c */
        /* <DEDUP_REMOVED lines=14> */
.L_x_5927:
[----:B------:R-:W-:Y:S05]  /*154c0*/  BSYNC.RECONVERGENT B0 ;  /* 0x0000000000007941 */ /* 0x000fea0003800200 */
.L_x_5926:
[----:B------:R-:W3:Y:S01]  /*154d0*/  LDCU.64 UR4, c[0x0][0x410] ;  /* 0x00008200ff0477ac */ /* 0x000ee20008000a00 */
[----:B------:R-:W-:Y:S01]  /*154e0*/  IMAD.MOV.U32 R15, RZ, RZ, RZ ;  /* 0x000000ffff0f7224 */ /* 0x000fe200078e00ff */
[----:B--2---:R-:W2:Y:S01]  /*154f0*/  LDS.128 R20, [R171] ;  /* 0x00000000ab147984 */ /* 0x004ea20000000c00 */
[----:B------:R-:W-:Y:S01]  /*15500*/  @P1 IMAD.MOV.U32 R0, RZ, RZ, R12 ;  /* 0x000000ffff001224 */ /* 0x000fe200078e000c */
[----:B------:R-:W4:Y:S01]  /*15510*/  @!P0 LDC.64 R4, c[0x0][0x3f0] ;  /* 0x0000fc00ff048b82 */ /* 0x000f220000000a00 */
[C---:B-1----:R-:W-:Y:S01]  /*15520*/  IMAD.WIDE.U32 R6, R158.reuse, UR8, R14 ;  /* 0x000000089e067c25 */ /* 0x042fe2000f8e000e */
[----:B------:R-:W-:Y:S01]  /*15530*/  ISETP.GE.AND P2, PT, R169, R3, PT ;  /* 0x00000003a900720c */ /* 0x000fe20003f46270 */
[----:B------:R1:W1:Y:S01]  /*15540*/  LDS.128 R12, [R171+0x1800] ;  /* 0x00180000ab0c7984 */ /* 0x0002620000000c00 */
[----:B------:R-:W-:Y:S01]  /*15550*/  BSSY.RECONVERGENT B0, `(.L_x_5928) ;  /* 0x000001c000007945 */ /* 0x000fe20003800200 */
[----:B------:R-:W-:Y:S01]  /*15560*/  IMAD R158, R158, UR9, R7 ;  /* 0x000000099e9e7c24 */ /* 0x000fe2000f8e0207 */
[----:B------:R-:W-:-:S02]  /*15570*/  IADD3 R6, P1, PT, R0, R6, RZ ;  /* 0x0000000600067210 */ /* 0x000fc40007f3e0ff */
[-C--:B------:R-:W-:Y:S02]  /*15580*/  ISETP.GE.AND P3, PT, R168, R3.reuse, PT ;  /* 0x00000003a800720c */ /* 0x080fe40003f66270 */
[----:B------:R-:W-:Y:S02]  /*15590*/  IADD3.X R7, PT, PT, R9, R158, RZ, P1, !PT ;  /* 0x0000009e09077210 */ /* 0x000fe40000ffe4ff */
[----:B------:R-:W-:Y:S01]  /*155a0*/  ISETP.GE.AND P4, PT, R160, R3, PT ;  /* 0x00000003a000720c */ /* 0x000fe20003f86270 */
[----:B---3--:R-:W-:-:S04]  /*155b0*/  IMAD.WIDE.U32 R6, R16, UR4, R6 ;  /* 0x0000000410067c25 */ /* 0x008fc8000f8e0006 */
[----:B------:R-:W-:Y:S01]  /*155c0*/  IMAD R9, R16, UR5, R7 ;  /* 0x0000000510097c24 */ /* 0x000fe2000f8e0207 */
[----:B------:R-:W-:Y:S01]  /*155d0*/  @!P0 MOV R8, R6 ;  /* 0x0000000600088202 */ /* 0x000fe20000000f00 */
[----:B------:R3:W1:Y:S04]  /*155e0*/  LDS.128 R16, [R171+0x800] ;  /* 0x00080000ab107984 */ /* 0x0006680000000c00 */
[----:B------:R-:W-:-:S04]  /*155f0*/  @!P0 IMAD.WIDE.U32 R10, R2, UR8, R8 ;  /* 0x00000008020a8c25 */ /* 0x000fc8000f8e0008 */
[----:B------:R-:W-:Y:S01]  /*15600*/  @!P0 IMAD R0, R2, UR9, R11 ;  /* 0x0000000902008c24 */ /* 0x000fe2000f8e020b */
[----:B----4-:R-:W-:-:S04]  /*15610*/  @!P0 LEA R4, P1, R10, R4, 0x1 ;  /* 0x000000040a048211 */ /* 0x010fc800078208ff */
[----:B------:R-:W-:-:S05]  /*15620*/  @!P0 LEA.HI.X R5, R10, R5, R0, 0x1, P1 ;  /* 0x000000050a058211 */ /* 0x000fca00008f0c00 */
[----:B--2---:R3:W-:Y:S01]  /*15630*/  @!P0 STG.E.128 desc[UR6][R4.64], R20 ;  /* 0x0000001404008986 */ /* 0x0047e2000c101d06 */
[----:B------:R-:W-:Y:S05]  /*15640*/  @P2 BRA `(.L_x_5929) ;  /* 0x0000000000302947 */ /* 0x000fea0003800000 */
[----:B------:R-:W2:Y:S01]  /*15650*/  LDCU.64 UR4, c[0x0][0x3f0] ;  /* 0x00007e00ff0477ac */ /* 0x000ea20008000a00 */
[----:B------:R-:W-:Y:S01]  /*15660*/  IADD3 R3, P0, PT, R2, 0x10, RZ ;  /* 0x0000001002037810 */ /* 0x000fe20007f1e0ff */
[----:B---3--:R-:W-:Y:S01]  /*15670*/  IMAD.MOV.U32 R4, RZ, RZ, R6 ;  /* 0x000000ffff047224 */ /* 0x008fe200078e0006 */
        /* <DEDUP_REMOVED lines=8> */
[----:B-1----:R2:W-:Y:S02]  /*15700*/  STG.E.128 desc[UR6][R10.64], R16 ;  /* 0x000000100a007986 */ /* 0x0025e4000c101d06 */
.L_x_5929:
[----:B------:R-:W-:Y:S05]  /*15710*/  BSYNC.RECONVERGENT B0 ;  /* 0x0000000000007941 */ /* 0x000fea0003800200 */
.L_x_5928:
[----:B-12---:R1:W2:Y:S01]  /*15720*/  LDS.128 R16, [R171+0x1000] ;  /* 0x00100000ab107984 */ /* 0x0062a20000000c00 */
[----:B------:R-:W-:Y:S04]  /*15730*/  BSSY.RECONVERGENT B0, `(.L_x_5930) ;  /* 0x000000e000007945 */ /* 0x000fe80003800200 */
[----:B------:R-:W-:Y:S05]  /*15740*/  @P3 BRA `(.L_x_5931) ;  /* 0x0000000000303947 */ /* 0x000fea0003800000 */
[----:B------:R-:W4:Y:S01]  /*15750*/  LDCU.64 UR4, c[0x0][0x3f0] ;  /* 0x00007e00ff0477ac */ /* 0x000f220008000a00 */
[----:B------:R-:W-:Y:S01]  /*15760*/  IADD3 R3, P0, PT, R2, 0x20, RZ ;  /* 0x0000002002037810 */ /* 0x000fe20007f1e0ff */
[----:B---3--:R-:W-:Y:S01]  /*15770*/  IMAD.MOV.U32 R4, RZ, RZ, R6 ;  /* 0x000000ffff047224 */ /* 0x008fe200078e0006 */
        /* <DEDUP_REMOVED lines=8> */
[----:B--2---:R4:W-:Y:S02]  /*15800*/  STG.E.128 desc[UR6][R10.64], R16 ;  /* 0x000000100a007986 */ /* 0x0049e4000c101d06 */
.L_x_5931:
[----:B------:R-:W-:Y:S05]  /*15810*/  BSYNC.RECONVERGENT B0 ;  /* 0x0000000000007941 */ /* 0x000fea0003800200 */
.L_x_5930:
[----:B------:R-:W-:Y:S05]  /*15820*/  @P4 EXIT ;  /* 0x000000000000494d */ /* 0x000fea0003800000 */
[----:B------:R-:W5:Y:S01]  /*15830*/  LDCU.64 UR4, c[0x0][0x3f0] ;  /* 0x00007e00ff0477ac */ /* 0x000f620008000a00 */
[----:B------:R-:W-:Y:S01]  /*15840*/  IADD3 R3, P0, PT, R2, 0x30, RZ ;  /* 0x0000003002037810 */ /* 0x000fe20007f1e0ff */
[----:B---3--:R-:W-:Y:S01]  /*15850*/  IMAD.MOV.U32 R4, RZ, RZ, R6 ;  /* 0x000000ffff047224 */ /* 0x008fe200078e0006 */
        /* <DEDUP_REMOVED lines=10> */
.L_x_5932:
        /* <DEDUP_REMOVED lines=16> */
.L_x_7188:


//--------------------- .text._ZN5flash24flash_fwd_splitkv_kernelI23Flash_fwd_kernel_traitsILi64ELi64ELi128ELi4ELb0ELb0EN7cutlass10bfloat16_tE19Flash_kernel_traitsILi64ELi64ELi128ELi4ES3_EELb1ELb0ELb0ELb0ELb1ELb1ELb0ELb1EEEvNS_16Flash_fwd_paramsE --------------------------
	.section	.text._ZN5flash24flash_fwd_splitkv_kernelI23Flash_fwd_kernel_traitsILi64ELi64ELi128ELi4ELb0ELb0EN7cutlass10bfloat16_tE19Flash_kernel_traitsILi64ELi64ELi128ELi4ES3_EELb1ELb0ELb0ELb0ELb1ELb1ELb0ELb1EEEvNS_16Flash_fwd_paramsE,"ax",@progbits
	.align	128
        .global         _ZN5flash24flash_fwd_splitkv_kernelI23Flash_fwd_kernel_traitsILi64ELi64ELi128ELi4ELb0ELb0EN7cutlass10bfloat16_tE19Flash_kernel_traitsILi64ELi64ELi128ELi4ES3_EELb1ELb0ELb0ELb0ELb1ELb1ELb0ELb1EEEvNS_16Flash_fwd_paramsE
        .type           _ZN5flash24flash_fwd_splitkv_kernelI23Flash_fwd_kernel_traitsILi64ELi64ELi128ELi4ELb0ELb0EN7cutlass10bfloat16_tE19Flash_kernel_traitsILi64ELi64ELi128ELi4ES3_EELb1ELb0ELb0ELb0ELb1ELb1ELb0ELb1EEEvNS_16Flash_fwd_paramsE,@function
        .size           _ZN5flash24flash_fwd_splitkv_kernelI23Flash_fwd_kernel_traitsILi64ELi64ELi128ELi4ELb0ELb0EN7cutlass10bfloat16_tE19Flash_kernel_traitsILi64ELi64ELi128ELi4ES3_EELb1ELb0ELb0ELb0ELb1ELb1ELb0ELb1EEEvNS_16Flash_fwd_paramsE,(.L_x_7189 - _ZN5flash24flash_fwd_splitkv_kernelI23Flash_fwd_kernel_traitsILi64ELi64ELi128ELi4ELb0ELb0EN7cutlass10bfloat16_tE19Flash_kernel_traitsILi64ELi64ELi128ELi4ES3_EELb1ELb0ELb0ELb0ELb1ELb1ELb0ELb1EEEvNS_16Flash_fwd_paramsE)
        .other          _ZN5flash24flash_fwd_splitkv_kernelI23Flash_fwd_kernel_traitsILi64ELi64ELi128ELi4ELb0ELb0EN7cutlass10bfloat16_tE19Flash_kernel_traitsILi64ELi64ELi128ELi4ES3_EELb1ELb0ELb0ELb0ELb1ELb1ELb0ELb1EEEvNS_16Flash_fwd_paramsE,@"STO_CUDA_ENTRY STV_DEFAULT"
_ZN5flash24flash_fwd_splitkv_kernelI23Flash_fwd_kernel_traitsILi64ELi64ELi128ELi4ELb0ELb0EN7cutlass10bfloat16_tE19Flash_kernel_traitsILi64ELi64ELi128ELi4ES3_EELb1ELb0ELb0ELb0ELb1ELb1ELb0ELb1EEEvNS_16Flash_fwd_paramsE:
.text._ZN5flash24flash_fwd_splitkv_kernelI23Flash_fwd_kernel_traitsILi64ELi64ELi128ELi4ELb0ELb0EN7cutlass10bfloat16_tE19Flash_kernel_traitsILi64ELi64ELi128ELi4ES3_EELb1ELb0ELb0ELb0ELb1ELb1ELb0ELb1EEEvNS_16Flash_fwd_paramsE:
        /* <DEDUP_REMOVED lines=8> */
[----:B-1----:R-:W-:-:S07]  /*0080*/  ISETP.NE.U32.AND P1, PT, R4, RZ, PT ;  /* 0x000000ff0400720c */ /* 0x002fce0003f25070 */
[----:B------:R-:W1:Y:S01]  /*0090*/  LDC.64 R8, c[0x0][0x468] ;  /* 0x00011a00ff087b82 */ /* 0x000e620000000a00 */
        /* <DEDUP_REMOVED lines=20> */
[----:B-1----:R-:W-:Y:S01]  /*01e0*/  ISETP.EQ.U32.AND P0, PT, R8, RZ, PT ;  /* 0x000000ff0800720c */ /* 0x002fe20003f02070 */
[----:B------:R-:W1:Y:S03]  /*01f0*/  @!P1 LDC R0, c[0x0][0x43c] ;  /* 0x00010f00ff009b82 */ /* 0x000e660000000800 */
[----:B------:R1:W5:Y:S01]  /*0200*/  @P1 LDG.E R13, desc[UR6][R2.64] ;  /* 0x00000006020d1981 */ /* 0x000362000c1e1900 */
[----:B----4-:R-:W-:-:S04]  /*0210*/  ISETP.NE.AND P4, PT, RZ, UR4, PT ;  /* 0x00000004ff007c0c */ /* 0x010fc8000bf85270 */
[----:B------:R-:W-:Y:S02]  /*0220*/  ISETP.EQ.OR.EX P2, PT, R9, RZ, !P4, P0 ;  /* 0x000000ff0900720c */ /* 0x000fe40006742700 */
[----:B------:R-:W-:Y:S01]  /*0230*/  IADD3 R16, P0, PT, R11, R8, RZ ;  /* 0x000000080b107210 */ /* 0x000fe20007f1e0ff */
[----:B------:R-:W4:Y:S04]  /*0240*/  S2R R7, SR_CTAID.X ;  /* 0x0000000000077919 */ /* 0x000f280000002500 */
[----:B------:R-:W-:Y:S01]  /*0250*/  IMAD.X R17, R10, 0x1, R9, P0 ;  /* 0x000000010a117824 */ /* 0x000fe200000e0609 */
[----:B------:R-:W-:Y:S01]  /*0260*/  ISETP.NE.U32.AND P0, PT, R8, RZ, PT ;  /* 0x000000ff0800720c */ /* 0x000fe20003f05070 */
[----:B------:R-:W1:Y:S03]  /*0270*/  @!P1 LDC.64 R2, c[0x0][0x488] ;  /* 0x00012200ff029b82 */ /* 0x000e660000000a00 */
[----:B------:R-:W-:-:S13]  /*0280*/  ISETP.NE.AND.EX P0, PT, R9, RZ, PT, P0 ;  /* 0x000000ff0900720c */ /* 0x000fda0003f05300 */
[----:B------:R-:W1:Y:S01]  /*0290*/  @!P0 LDC R9, c[0x0][0x438] ;  /* 0x00010e00ff098b82 */ /* 0x000e620000000800 */
[----:B------:R-:W-:-:S06]  /*02a0*/  IMAD.MOV.U32 R5, RZ, RZ, -0x1 ;  /* 0xffffffffff057424 */ /* 0x000fcc00078e00ff */
        /* <DEDUP_REMOVED lines=8> */
.L_x_5933:
        /* <DEDUP_REMOVED lines=80> */
.L_x_5936:
[----:B------:R-:W-:Y:S05]  /*0830*/  BSYNC.RECONVERGENT B0 ;  /* 0x0000000000007941 */ /* 0x000fea0003800200 */
.L_x_5935:
        /* <DEDUP_REMOVED lines=14> */
.L_x_5938:
[----:B------:R-:W-:Y:S05]  /*0920*/  BSYNC.RECONVERGENT B0 ;  /* 0x0000000000007941 */ /* 0x000fea0003800200 */
.L_x_5937:
        /* <DEDUP_REMOVED lines=13> */
.L_x_5940:
[----:B------:R-:W-:Y:S05]  /*0a00*/  BSYNC.RECONVERGENT B0 ;  /* 0x0000000000007941 */ /* 0x000fea0003800200 */
.L_x_5939:
        /* <DEDUP_REMOVED lines=20> */
.L_x_5934:
        /* <DEDUP_REMOVED lines=11> */
.L_x_5941:
[----:B------:R-:W-:Y:S05]  /*0c00*/  BRA.U !UP0, `(.L_x_5942) ;  /* 0x0000000508987547 */ /* 0x000fea000b800000 */
[----:B------:R-:W2:Y:S01]  /*0c10*/  LDC R5, c[0x0][0x4f0] ;  /* 0x00013c00ff057b82 */ /* 0x000ea20000000800 */
[----:B------:R-:W-:Y:S01]  /*0c20*/  MOV R8, RZ ;  /* 0x000000ff00087202 */ /* 0x000fe20000000f00 */
[----:B------:R-:W3:Y:S01]  /*0c30*/  LDCU.64 UR4, c[0x0][0x4e8] ;  /* 0x00009d00ff0477ac */ /* 0x000ee20008000a00 */
[----:B------:R-:W-:Y:S01]  /*0c40*/  LEA R4, R53, 0xffffff80, 0x7 ;  /* 0xffffff8035047811 */ /* 0x000fe200078e38ff */
[----:B------:R-:W4:Y:S03]  /*0c50*/  LDCU.64 UR8, c[0x0][0x3a0] ;  /* 0x00007400ff0877ac */ /* 0x000f260008000a00 */
[----:B-1----:R-:W-:Y:S01]  /*0c60*/  IABS R2, R4 ;  /* 0x0000000400027213 */ /* 0x002fe20000000000 */
[----:B------:R-:W1:Y:S01]  /*0c70*/  LDC R15, c[0x0][0x3e8] ;  /* 0x0000fa00ff0f7b82 */ /* 0x000e620000000800 */
[----:B------:R-:W4:Y:S01]  /*0c80*/  LDCU.64 UR14, c[0x0][0x3b8] ;  /* 0x00007700ff0e77ac */ /* 0x000f220008000a00 */
[----:B--2--5:R-:W-:-:S02]  /*0c90*/  IABS R6, R5 ;  /* 0x0000000500067213 */ /* 0x024fc40000000000 */
[----:B------:R-:W-:Y:S02]  /*0ca0*/  ISETP.NE.AND P3, PT, R5, RZ, PT ;  /* 0x000000ff0500720c */ /* 0x000fe40003f65270 */
[----:B------:R-:W2:Y:S08]  /*0cb0*/  I2F.RP R10, R6 ;  /* 0x00000006000a7306 */ /* 0x000eb00000209400 */
[----:B--2---:R-:W2:Y:S02]  /*0cc0*/  MUFU.RCP R9, R10 ;  /* 0x0000000a00097308 */ /* 0x004ea40000001000 */
[----:B--2---:R-:W-:Y:S01]  /*0cd0*/  IADD3 R9, PT, PT, R9, 0xffffffe, RZ ;  /* 0x0ffffffe09097810 */ /* 0x004fe20007ffe0ff */
[----:B---3--:R-:W-:-:S04]  /*0ce0*/  IMAD.WIDE.U32 R10, R161, UR4, RZ ;  /* 0x00000004a10a7c25 */ /* 0x008fc8000f8e00ff */
[----:B------:R-:W-:Y:S01]  /*0cf0*/  IMAD R169, R161, UR5, R11 ;  /* 0x00000005a1a97c24 */ /* 0x000fe2000f8e020b */
[----:B------:R-:W2:Y:S01]  /*0d00*/  F2I.FTZ.U32.TRUNC.NTZ R9, R9 ;  /* 0x0000000900097305 */ /* 0x000ea2000021f000 */
[----:B------:R-:W3:Y:S01]  /*0d10*/  LDCU.64 UR4, c[0x0][0x3a8] ;  /* 0x00007500ff0477ac */ /* 0x000ee20008000a00 */
        /* <DEDUP_REMOVED lines=18> */
[----:B------:R-:W-:-:S05]  /*0e40*/  IMAD.WIDE R16, R3, 0x4, R168 ;  /* 0x0000000403107825 */ /* 0x000fca00078e02a8 */
[----:B------:R-:W2:Y:S01]  /*0e50*/  LDG.E R8, desc[UR6][R16.64] ;  /* 0x0000000610087981 */ /* 0x000ea2000c1e1900 */
[----:B-1----:R-:W-:Y:S01]  /*0e60*/  IABS R2, R15 ;  /* 0x0000000f00027213 */ /* 0x002fe20000000000 */
[----:B------:R-:W-:Y:S01]  /*0e70*/  IMAD.MOV.U32 R10, RZ, RZ, RZ ;  /* 0x000000ffff0a7224 */ /* 0x000fe200078e00ff */
[----:B------:R-:W-:Y:S02]  /*0e80*/  IADD3 R3, PT, PT, -R3, RZ, RZ ;  /* 0x000000ff03037210 */ /* 0x000fe40007ffe1ff */
[----:B------:R-:W1:Y:S01]  /*0e90*/  I2F.RP R13, R2 ;  /* 0x00000002000d7306 */ /* 0x000e620000209400 */
[----:B------:R-:W-:Y:S02]  /*0ea0*/  ISETP.NE.AND P2, PT, R15, RZ, PT ;  /* 0x000000ff0f00720c */ /* 0x000fe40003f45270 */
[----:B------:R-:W-:Y:S01]  /*0eb0*/  IMAD R4, R5, R3, R4 ;  /* 0x0000000305047224 */ /* 0x000fe200078e0204 */
[----:B------:R-:W-:Y:S02]  /*0ec0*/  LOP3.LUT R14, RZ, R15, RZ, 0x33, !PT ;  /* 0x0000000fff0e7212 */ /* 0x000fe400078e33ff */
[----:B----4-:R-:W-:-:S02]  /*0ed0*/  MOV R3, UR15 ;  /* 0x0000000f00037c02 */ /* 0x010fc40008000f00 */
[----:B------:R-:W-:Y:S01]  /*0ee0*/  SHF.R.S32.HI R5, RZ, 0x1f, R4 ;  /* 0x0000001fff057819 */ /* 0x000fe20000011404 */
[----:B-1----:R-:W1:Y:S02]  /*0ef0*/  MUFU.RCP R12, R13 ;  /* 0x0000000d000c7308 */ /* 0x002e640000001000 */
[----:B-1----:R-:W-:-:S06]  /*0f00*/  VIADD R12, R12, 0xffffffe ;  /* 0x0ffffffe0c0c7836 */ /* 0x002fcc0000000000 */
[----:B------:R-:W1:Y:S02]  /*0f10*/  F2I.FTZ.U32.TRUNC.NTZ R11, R12 ;  /* 0x0000000c000b7305 */ /* 0x000e64000021f000 */
[----:B-1----:R-:W-:-:S05]  /*0f20*/  IADD3 R6, PT, PT, RZ, -R11, RZ ;  /* 0x8000000bff067210 */ /* 0x002fca0007ffe0ff */
        /* <DEDUP_REMOVED lines=11> */
[----:B------:R-:W-:-:S04]  /*0fe0*/  LOP3.LUT R2, R0, R15, RZ, 0x3c, !PT ;  /* 0x0000000f00027212 */ /* 0x000fc800078e3cff */
[----:B------:R-:W-:Y:S02]  /*0ff0*/  ISETP.GE.AND P4, PT, R2, RZ, PT ;  /* 0x000000ff0200720c */ /* 0x000fe40003f86270 */
[----:B------:R-:W-:-:S05]  /*1000*/  MOV R2, UR14 ;  /* 0x0000000e00027c02 */ /* 0x000fca0008000f00 */
[----:B------:R-:W-:Y:S02]  /*1010*/  @P1 IADD3 R6, PT, PT, R6, 0x1, RZ ;  /* 0x0000000106061810 */ /* 0x000fe40007ffe0ff */
[----:B--2---:R-:W-:Y:S01]  /*1020*/  SHF.R.S32.HI R9, RZ, 0x1f, R8 ;  /* 0x0000001fff097819 */ /* 0x004fe20000011408 */
[----:B------:R-:W-:-:S04]  /*1030*/  IMAD.WIDE.U32 R16, R8, UR8, RZ ;  /* 0x0000000808107c25 */ /* 0x000fc8000f8e00ff */
[C---:B------:R-:W-:Y:S02]  /*1040*/  IMAD R11, R9.reuse, UR8, RZ ;  /* 0x00000008090b7c24 */ /* 0x040fe4000f8e02ff */
[----:B---3--:R-:W-:Y:S02]  /*1050*/  IMAD R9, R9, UR4, RZ ;  /* 0x0000000409097c24 */ /* 0x008fe4000f8e02ff */
        /* <DEDUP_REMOVED lines=9> */
[----:B------:R-:W-:Y:S02]  /*10f0*/  IMAD.MOV.U32 R10, RZ, RZ, R8 ;  /* 0x000000ffff0a7224 */ /* 0x000fe400078e0008 */
[-C--:B------:R-:W-:Y:S01]  /*1100*/  IMAD R8, R5, R2.reuse, RZ ;  /* 0x0000000205087224 */ /* 0x080fe200078e02ff */
[----:B------:R-:W-:Y:S01]  /*1110*/  @!P4 IADD3 R9, PT, PT, -R9, RZ, RZ ;  /* 0x000000ff0909c210 */ /* 0x000fe20007ffe1ff */
[----:B------:R-:W-:-:S03]  /*1120*/  IMAD.WIDE.U32 R12, R4, R2, R12 ;  /* 0x00000002040c7225 */ /* 0x000fc600078e000c */
[----:B------:R-:W-:Y:S01]  /*1130*/  SEL R9, R14, R9, !P2 ;  /* 0x000000090e097207 */ /* 0x000fe20005000000 */
[----:B------:R-:W-:Y:S01]  /*1140*/  IMAD R8, R4, R3, R8 ;  /* 0x0000000304087224 */ /* 0x000fe200078e0208 */
[----:B--2---:R-:W-:Y:S01]  /*1150*/  MOV R72, UR4 ;  /* 0x0000000400487c02 */ /* 0x004fe20008000f00 */
[----:B------:R-:W-:-:S03]  /*1160*/  IMAD.U32 R73, RZ, RZ, UR5 ;  /* 0x00000005ff497e24 */ /* 0x000fc6000f8e00ff */
[----:B------:R-:W-:Y:S01]  /*1170*/  IADD3 R13, PT, PT, R13, R8, RZ ;  /* 0x000000080d0d7210 */ /* 0x000fe20007ffe0ff */
[-C--:B------:R-:W-:Y:S02]  /*1180*/  IMAD R5, R5, R72.reuse, RZ ;  /* 0x0000004805057224 */ /* 0x080fe400078e02ff */
[----:B------:R-:W-:-:S04]  /*1190*/  IMAD.WIDE.U32 R10, R4, R72, R10 ;  /* 0x00000048040a7225 */ /* 0x000fc800078e000a */
[----:B------:R-:W-:Y:S01]  /*11a0*/  IMAD R5, R4, R73, R5 ;  /* 0x0000004904057224 */ /* 0x000fe200078e0205 */
[----:B------:R-:W-:Y:S01]  /*11b0*/  SHF.R.S32.HI R4, RZ, 0x1f, R9 ;  /* 0x0000001fff047819 */ /* 0x000fe20000011409 */
[----:B-1----:R-:W-:-:S03]  /*11c0*/  IMAD.WIDE.U32 R12, R9, UR8, R12 ;  /* 0x00000008090c7c25 */ /* 0x002fc6000f8e000c */
[----:B------:R-:W-:Y:S01]  /*11d0*/  IADD3 R11, PT, PT, R11, R5, RZ ;  /* 0x000000050b0b7210 */ /* 0x000fe20007ffe0ff */
[C---:B------:R-:W-:Y:S02]  /*11e0*/  IMAD R8, R4.reuse, UR8, RZ ;  /* 0x0000000804087c24 */ /* 0x040fe4000f8e02ff */
[----:B------:R-:W-:Y:S02]  /*11f0*/  IMAD R4, R4, UR10, RZ ;  /* 0x0000000a04047c24 */ /* 0x000fe4000f8e02ff */
[C---:B------:R-:W-:Y:S02]  /*1200*/  IMAD R8, R9.reuse, UR9, R8 ;  /* 0x0000000909087c24 */ /* 0x040fe4000f8e0208 */
[C---:B------:R-:W-:Y:S02]  /*1210*/  IMAD R4, R9.reuse, UR11, R4 ;  /* 0x0000000b09047c24 */ /* 0x040fe4000f8e0204 */
[----:B------:R-:W-:-:S04]  /*1220*/  IMAD.WIDE.U32 R16, R9, UR10, R10 ;  /* 0x0000000a09107c25 */ /* 0x000fc8000f8e000a */
[----:B------:R-:W-:Y:S01]  /*1230*/  IMAD.IADD R11, R13, 0x1, R8 ;  /* 0x000000010d0b7824 */ /* 0x000fe200078e0208 */
[----:B------:R-:W-:Y:S02]  /*1240*/  MOV R8, R12 ;  /* 0x0000000c00087202 */ /* 0x000fe40000000f00 */
[----:B------:R-:W-:Y:S01]  /*1250*/  IADD3 R10, PT, PT, R17, R4, RZ ;  /* 0x00000004110a7210 */ /* 0x000fe20007ffe0ff */
[----:B------:R-:W-:Y:S06]  /*1260*/  BRA `(.L_x_5943) ;  /* 0x0000000400587947 */ /* 0x000fec0003800000 */
.L_x_5942:
[----:B------:R-:W-:-:S13]  /*1270*/  ISETP.NE.AND P0, PT, R5, -0x1, PT ;  /* 0xffffffff0500780c */ /* 0x000fda0003f05270 */
        /* <DEDUP_REMOVED lines=13> */
[----:B------:R-:W-:Y:S05]  /*1350*/  BRA `(.L_x_5945) ;  /* 0x0000000000147947 */ /* 0x000fea0003800000 */
.L_x_5944:
[----:B-1----:R-:W1:Y:S01]  /*1360*/  LDC.64 R2, c[0x0][0x3b8] ;  /* 0x0000ee00ff027b82 */ /* 0x002e620000000a00 */
[----:B------:R-:W-:-:S05]  /*1370*/  IADD3 R12, PT, PT, R4, R5, RZ ;  /* 0x00000005040c7210 */ /* 0x000fca0007ffe0ff */
[C---:B-1----:R-:W-:Y:S02]  /*1380*/  IMAD R11, R12.reuse, R3, RZ ;  /* 0x000000030c0b7224 */ /* 0x042fe400078e02ff */
[----:B------:R-:W-:-:S05]  /*1390*/  IMAD.WIDE.U32 R12, R12, R2, RZ ;  /* 0x000000020c0c7225 */ /* 0x000fca00078e00ff */
[----:B------:R-:W-:Y:S02]  /*13a0*/  IADD3 R11, PT, PT, R13, R11, RZ ;  /* 0x0000000b0d0b7210 */ /* 0x000fe40007ffe0ff */
.L_x_5945:
        /* <DEDUP_REMOVED lines=14> */
.L_x_5946:
[----:B------:R-:W1:Y:S01]  /*1490*/  LDC.64 R72, c[0x0][0x3c0] ;  /* 0x0000f000ff487b82 */ /* 0x000e620000000a00 */
[----:B------:R-:W-:-:S05]  /*14a0*/  IADD3 R4, PT, PT, R4, R5, RZ ;  /* 0x0000000504047210 */ /* 0x000fca0007ffe0ff */
[C---:B-1----:R-:W-:Y:S02]  /*14b0*/  IMAD R13, R4.reuse, R73, RZ ;  /* 0x00000049040d7224 */ /* 0x042fe400078e02ff */
[----:B------:R-:W-:-:S05]  /*14c0*/  IMAD.WIDE.U32 R16, R4, R72, RZ ;  /* 0x0000004804107225 */ /* 0x000fca00078e00ff */
[----:B------:R-:W-:-:S07]  /*14d0*/  IADD3 R13, PT, PT, R17, R13, RZ ;  /* 0x0000000d110d7210 */ /* 0x000fce0007ffe0ff */
.L_x_5947:
[----:B------:R-:W1:Y:S01]  /*14e0*/  LDC R17, c[0x0][0x3e8] ;  /* 0x0000fa00ff117b82 */ /* 0x000e620000000800 */
[----:B------:R-:W-:Y:S01]  /*14f0*/  MOV R8, RZ ;  /* 0x000000ff00087202 */ /* 0x000fe20000000f00 */
[----:B------:R-:W-:Y:S01]  /*1500*/  IMAD.MOV.U32 R19, RZ, RZ, R11 ;  /* 0x000000ffff137224 */ /* 0x000fe200078e000b */
[----:B------:R-:W-:Y:S02]  /*1510*/  MOV R18, R12 ;  /* 0x0000000c00127202 */ /* 0x000fe40000000f00 */
[----:B------:R-:W-:Y:S02]  /*1520*/  CS2R R168, SRZ ;  /* 0x0000000000a87805 */ /* 0x000fe4000001ff00 */
[----:B-1----:R-:W-:Y:S02]  /*1530*/  IABS R4, R17 ;  /* 0x0000001100047213 */ /* 0x002fe40000000000 */
[----:B------:R-:W-:Y:S02]  /*1540*/  ISETP.NE.AND P2, PT, R17, RZ, PT ;  /* 0x000000ff1100720c */ /* 0x000fe40003f45270 */
[----:B------:R-:W1:Y:S08]  /*1550*/  I2F.RP R14, R4 ;  /* 0x00000004000e7306 */ /* 0x000e700000209400 */
[----:B-1----:R-:W1:Y:S02]  /*1560*/  MUFU.RCP R10, R14 ;  /* 0x0000000e000a7308 */ /* 0x002e640000001000 */
[----:B-1----:R-:W-:-:S02]  /*1570*/  IADD3 R10, PT, PT, R10, 0xffffffe, RZ ;  /* 0x0ffffffe0a0a7810 */ /* 0x002fc40007ffe0ff */
[----:B------:R-:W-:-:S04]  /*1580*/  LOP3.LUT R14, RZ, R17, RZ, 0x33, !PT ;  /* 0x00000011ff0e7212 */ /* 0x000fc800078e33ff */
[----:B------:R-:W1:Y:S02]  /*1590*/  F2I.FTZ.U32.TRUNC.NTZ R9, R10 ;  /* 0x0000000a00097305 */ /* 0x000e64000021f000 */
[----:B-1----:R-:W-:Y:S01]  /*15a0*/  IMAD.MOV R5, RZ, RZ, -R9 ;  /* 0x000000ffff057224 */ /* 0x002fe200078e0a09 */
[----:B------:R-:W-:-:S03]  /*15b0*/  LEA R10, R53, 0xffffff80, 0x7 ;  /* 0xffffff80350a7811 */ /* 0x000fc600078e38ff */
[----:B-----5:R-:W-:Y:S01]  /*15c0*/  IMAD R6, R5, R4, RZ ;  /* 0x0000000405067224 */ /* 0x020fe200078e02ff */
[----:B------:R-:W-:Y:S01]  /*15d0*/  IABS R5, R0 ;  /* 0x0000000000057213 */ /* 0x000fe20000000000 */
[----:B------:R-:W-:-:S04]  /*15e0*/  IMAD.WIDE.U32 R18, R10, R2, R18 ;  /* 0x000000020a127225 */ /* 0x000fc800078e0012 */
[----:B------:R-:W-:-:S04]  /*15f0*/  IMAD.HI.U32 R9, R9, R6, R8 ;  /* 0x0000000609097227 */ /* 0x000fc800078e0008 */
[----:B------:R-:W-:Y:S02]  /*1600*/  IMAD.MOV.U32 R8, RZ, RZ, R5 ;  /* 0x000000ffff087224 */ /* 0x000fe400078e0005 */
[----:B------:R-:W-:Y:S02]  /*1610*/  IMAD R19, R10, R3, R19 ;  /* 0x000000030a137224 */ /* 0x000fe400078e0213 */
        /* <DEDUP_REMOVED lines=8> */
[----:B------:R-:W-:Y:S02]  /*16a0*/  LOP3.LUT R4, R0, R17, RZ, 0x3c, !PT ;  /* 0x0000001100047212 */ /* 0x000fe400078e3cff */
[----:B------:R-:W-:Y:S02]  /*16b0*/  MOV R17, R13 ;  /* 0x0000000d00117202 */ /* 0x000fe40000000f00 */
[----:B------:R-:W-:Y:S02]  /*16c0*/  ISETP.GE.AND P4, PT, R4, RZ, PT ;  /* 0x000000ff0400720c */ /* 0x000fe40003f86270 */
[----:B------:R-:W2:Y:S01]  /*16d0*/  LDC.64 R4, c[0x0][0x3d0] ;  /* 0x0000f400ff047b82 */ /* 0x000ea20000000a00 */
[----:B------:R-:W-:-:S04]  /*16e0*/  IMAD.WIDE.U32 R16, R10, R72, R16 ;  /* 0x000000480a107225 */ /* 0x000fc800078e0010 */
[----:B------:R-:W-:Y:S02]  /*16f0*/  @P1 VIADD R6, R6, 0x1 ;  /* 0x0000000106061836 */ /* 0x000fe40000000000 */
[----:B------:R-:W-:-:S03]  /*1700*/  IMAD R17, R10, R73, R17 ;  /* 0x000000490a117224 */ /* 0x000fc600078e0211 */
[----:B------:R-:W-:-:S05]  /*1710*/  MOV R15, R6 ;  /* 0x00000006000f7202 */ /* 0x000fca0000000f00 */
[----:B------:R-:W-:-:S05]  /*1720*/  @!P4 IMAD.MOV R15, RZ, RZ, -R15 ;  /* 0x000000ffff0fc224 */ /* 0x000fca00078e0a0f */
        /* <DEDUP_REMOVED lines=10> */
.L_x_5943:
        /* <DEDUP_REMOVED lines=8> */
[----:B------:R-:W-:Y:S01]  /*1850*/  IMAD.MOV.U32 R131, RZ, RZ, RZ ;  /* 0x000000ffff837224 */ /* 0x000fe200078e00ff */
[C---:B------:R-:W-:Y:S01]  /*1860*/  SHF.L.U64.HI R70, R2.reuse, 0x4, R3 ;  /* 0x0000000402467819 */ /* 0x040fe20000010203 */
[----:B------:R-:W-:Y:S01]  /*1870*/  IMAD.SHL.U32 R71, R2, 0x10, RZ ;  /* 0x0000001002477824 */ /* 0x000fe200078e00ff */
[----:B------:R-:W-:Y:S01]  /*1880*/  SHF.L.U32 R64, R53, 0x7, RZ ;  /* 0x0000000735407819 */ /* 0x000fe200000006ff */
[----:B------:R-:W-:Y:S01]  /*1890*/  IMAD.SHL.U32 R80, R159, 0x4, RZ ;  /* 0x000000049f507824 */ /* 0x000fe200078e00ff */
[----:B------:R-:W2:Y:S01]  /*18a0*/  @!P0 LDC.64 R4, c[0x0][0x398] ;  /* 0x0000e600ff048b82 */ /* 0x000ea20000000a00 */
[----:B------:R-:W-:-:S02]  /*18b0*/  SHF.R.U32.HI R69, RZ, 0x1, R159 ;  /* 0x00000001ff457819 */ /* 0x000fc4000001169f */
[----:B------:R-:W-:Y:S01]  /*18c0*/  VIADD R67, R64, 0xffffff80 ;  /* 0xffffff8040437836 */ /* 0x000fe20000000000 */
[----:B------:R-:W-:Y:S01]  /*18d0*/  LOP3.LUT R80, R80, 0x1c, RZ, 0xc0, !PT ;  /* 0x0000001c50507812 */ /* 0x000fe200078ec0ff */
[----:B-1----:R-:W-:-:S04]  /*18e0*/  @P0 IMAD.WIDE.U32 R18, R158, R132, RZ ;  /* 0x000000849e120225 */ /* 0x002fc800078e00ff */
[----:B--2---:R-:W-:-:S04]  /*18f0*/  @!P0 IMAD.WIDE.U32 R12, R161, R4, RZ ;  /* 0x00000004a10c8225 */ /* 0x004fc800078e00ff */
        /* <DEDUP_REMOVED lines=11> */
[----:B------:R-:W1:Y:S01]  /*19b0*/  LDC R11, c[0x0][0x450] ;  /* 0x00011400ff0b7b82 */ /* 0x000e620000000800 */
[----:B------:R-:W-:Y:S01]  /*19c0*/  IADD3.X R17, PT, PT, RZ, R10, RZ, P0, !PT ;  /* 0x0000000aff117210 */ /* 0x000fe200007fe4ff */
[----:B------:R-:W-:-:S04]  /*19d0*/  IMAD.WIDE.U32 R18, R130, R2, R18 ;  /* 0x0000000282127225 */ /* 0x000fc800078e0012 */
[----:B------:R-:W-:-:S04]  /*19e0*/  IMAD.WIDE.U32 R4, R0, UR4, R4 ;  /* 0x0000000400047c25 */ /* 0x000fc8000f8e0004 */
[----:B------:R-:W-:Y:S01]  /*19f0*/  IMAD R5, R0, UR5, R5 ;  /* 0x0000000500057c24 */ /* 0x000fe2000f8e0205 */
[----:B------:R-:W2:Y:S01]  /*1a00*/  LDCU.64 UR4, c[0x0][0x390] ;  /* 0x00007200ff0477ac */ /* 0x000ea20008000a00 */
[----:B------:R-:W-:Y:S01]  /*1a10*/  IMAD R89, R130, R3, R19 ;  /* 0x0000000382597224 */ /* 0x000fe200078e0213 */
[----:B------:R-:W-:Y:S01]  /*1a20*/  SHF.R.S32.HI R3, RZ, 0x1f, R76 ;  /* 0x0000001fff037819 */ /* 0x000fe2000001144c */
[----:B------:R-:W-:Y:S02]  /*1a30*/  IMAD R0, R9, R132, RZ ;  /* 0x0000008409007224 */ /* 0x000fe400078e02ff */
[C---:B------:R-:W-:Y:S01]  /*1a40*/  IMAD.SHL.U32 R88, R18.reuse, 0x2, RZ ;  /* 0x0000000212587824 */ /* 0x040fe200078e00ff */
[----:B------:R-:W-:Y:S01]  /*1a50*/  SHF.L.U64.HI R89, R18, 0x1, R89 ;  /* 0x0000000112597819 */ /* 0x000fe20000010259 */
[----:B------:R-:W-:Y:S01]  /*1a60*/  IMAD.WIDE.U32 R16, R130, R72, R16 ;  /* 0x0000004882107225 */ /* 0x000fe200078e0010 */
[----:B------:R-:W-:Y:S02]  /*1a70*/  LEA.HI R2, R3, R76, RZ, 0x7 ;  /* 0x0000004c03027211 */ /* 0x000fe400078f38ff */
[----:B----4-:R-:W-:Y:S01]  /*1a80*/  IADD3 R88, P0, PT, R88, UR8, RZ ;  /* 0x0000000858587c10 */ /* 0x010fe2000ff1e0ff */
[----:B------:R-:W-:-:S02]  /*1a90*/  IMAD R75, R8, R133, R0 ;  /* 0x00000085084b7224 */ /* 0x000fc400078e0200 */
[----:B------:R-:W-:Y:S01]  /*1aa0*/  IMAD R87, R130, R73, R17 ;  /* 0x0000004982577224 */ /* 0x000fe200078e0211 */
[----:B------:R-:W-:Y:S01]  /*1ab0*/  IADD3.X R89, PT, PT, R89, UR9, RZ, P0, !PT ;  /* 0x0000000959597c10 */ /* 0x000fe200087fe4ff */
[C---:B------:R-:W-:Y:S01]  /*1ac0*/  IMAD.SHL.U32 R86, R16.reuse, 0x2, RZ ;  /* 0x0000000210567824 */ /* 0x040fe200078e00ff */
[----:B-1----:R-:W-:Y:S01]  /*1ad0*/  LEA.HI R11, R11, R11, RZ, 0x1 ;  /* 0x0000000b0b0b7211 */ /* 0x002fe200078f08ff */
[----:B------:R-:W-:Y:S01]  /*1ae0*/  IMAD.SHL.U32 R0, R159, 0x40, RZ ;  /* 0x000000409f007824 */ /* 0x000fe200078e00ff */
[----:B------:R-:W-:Y:S01]  /*1af0*/  SHF.L.U64.HI R87, R16, 0x1, R87 ;  /* 0x0000000110577819 */ /* 0x000fe20000010257 */
[----:B------:R-:W-:Y:S01]  /*1b00*/  IMAD.WIDE.U32 R132, R8, R132, R4 ;  /* 0x0000008408847225 */ /* 0x000fe200078e0004 */
[----:B--2---:R-:W-:Y:S02]  /*1b10*/  IADD3 R86, P0, PT, R86, UR4, RZ ;  /* 0x0000000456567c10 */ /* 0x004fe4000ff1e0ff */
[----:B------:R-:W-:Y:S01]  /*1b20*/  LOP3.LUT R74, R0, 0x1c0, RZ, 0xc0, !PT ;  /* 0x000001c0004a7812 */ /* 0x000fe200078ec0ff */
[----:B------:R-:W-:Y:S01]  /*1b30*/  IMAD.MOV.U32 R165, RZ, RZ, R89 ;  /* 0x000000ffffa57224 */ /* 0x000fe200078e0059 */
[----:B------:R-:W-:Y:S01]  /*1b40*/  SHF.R.S32.HI R0, RZ, 0x7, R2 ;  /* 0x00000007ff007819 */ /* 0x000fe20000011402 */
[----:B------:R-:W-:Y:S01]  /*1b50*/  IMAD.MOV.U32 R166, RZ, RZ, R86 ;  /* 0x000000ffffa67224 */ /* 0x000fe200078e0056 */
[----:B------:R-:W-:Y:S01]  /*1b60*/  IADD3.X R87, PT, PT, R87, UR5, RZ, P0, !PT ;  /* 0x0000000557577c10 */ /* 0x000fe200087fe4ff */
[----:B------:R-:W-:Y:S01]  /*1b70*/  IMAD.IADD R75, R133, 0x1, R75 ;  /* 0x00000001854b7824 */ /* 0x000fe200078e024b */
[----:B------:R-:W-:-:S02]  /*1b80*/  ISETP.GE.AND P0, PT, R0, R53, PT ;  /* 0x000000350000720c */ /* 0x000fc40003f06270 */
[----:B------:R-:W-:Y:S02]  /*1b90*/  SHF.R.S32.HI R11, RZ, 0x1, R11 ;  /* 0x00000001ff0b7819 */ /* 0x000fe4000001140b */
[----:B------:R-:W-:Y:S02]  /*1ba0*/  LOP3.LUT R74, R74, 0x38, R77, 0xf8, !PT ;  /* 0x000000384a4a7812 */ /* 0x000fe400078ef84d */
[----:B------:R-:W-:Y:S01]  /*1bb0*/  SHF.L.U64.HI R73, R72, 0x4, R73 ;  /* 0x0000000448497819 */ /* 0x000fe20000010249 */
[----:B------:R-:W-:Y:S01]  /*1bc0*/  IMAD R81, R130, R11, R80 ;  /* 0x0000000b82517224 */ /* 0x000fe200078e0250 */
[----:B------:R-:W-:Y:S02]  /*1bd0*/  SHF.L.U32 R72, R72, 0x4, RZ ;  /* 0x0000000448487819 */ /* 0x000fe400000006ff */
[----:B------:R-:W-:Y:S01]  /*1be0*/  LOP3.LUT R66, R74, 0x8, R69, 0x78, !PT ;  /* 0x000000084a427812 */ /* 0x000fe200078e7845 */
[--C-:B------:R-:W-:Y:S01]  /*1bf0*/  IMAD.IADD R80, R80, 0x1, R81.reuse ;  /* 0x0000000150507824 */ /* 0x100fe200078e0251 */
[----:B------:R-:W-:-:S02]  /*1c00*/  SHF.R.S32.HI R79, RZ, 0x1f, R81 ;  /* 0x0000001fff4f7819 */ /* 0x000fc40000011451 */
[----:B------:R-:W-:Y:S02]  /*1c10*/  MOV R164, R88 ;  /* 0x0000005800a47202 */ /* 0x000fe40000000f00 */
[----:B------:R-:W-:Y:S02]  /*1c20*/  SHF.R.S32.HI R78, RZ, 0x1f, R80 ;  /* 0x0000001fff4e7819 */ /* 0x000fe40000011450 */
        /* <DEDUP_REMOVED lines=113> */
.L_x_5986:
[----:B------:R-:W-:Y:S01]  /*2340*/  VIADD R109, R109, 0x80 ;  /* 0x000000806d6d7836 */ /* 0x000fe20000000000 */
[----:B------:R-:W-:Y:S01]  /*2350*/  LEA R18, P1, R72, R86, 0x1 ;  /* 0x0000005648127211 */ /* 0x000fe200078208ff */
[----:B------:R-:W-:Y:S01]  /*2360*/  VIADD R111, R111, 0x80 ;  /* 0x000000806f6f7836 */ /* 0x000fe20000000000 */
[----:B------:R-:W-:Y:S01]  /*2370*/  LOP3.LUT R65, R65, 0xfffffffb, RZ, 0xc0, !PT ;  /* 0xfffffffb41417812 */ /* 0x000fe200078ec0ff */
[----:B------:R-:W-:Y:S01]  /*2380*/  VIADD R110, R110, 0xffffffff ;  /* 0xffffffff6e6e7836 */ /* 0x000fe20000000000 */
[----:B------:R-:W-:Y:S01]  /*2390*/  ISETP.GE.AND P0, PT, R130, R109, PT ;  /* 0x0000006d8200720c */ /* 0x000fe20003f06270 */
        /* <DEDUP_REMOVED lines=159> */
.L_x_5950:
        /* <DEDUP_REMOVED lines=60> */
.L_x_5954:
[----:B-1----:R-:W-:Y:S05]  /*3150*/  BSYNC.RECONVERGENT B0 ;  /* 0x0000000000007941 */ /* 0x002fea0003800200 */
.L_x_5953:
        /* <DEDUP_REMOVED lines=50> */
.L_x_5956:
[----:B------:R-:W-:Y:S05]  /*3480*/  BSYNC.RECONVERGENT B0 ;  /* 0x0000000000007941 */ /* 0x000fea0003800200 */
.L_x_5955:
        /* <DEDUP_REMOVED lines=56> */
.L_x_5958:
[----:B------:R-:W-:Y:S05]  /*3810*/  BSYNC.RECONVERGENT B0 ;  /* 0x0000000000007941 */ /* 0x000fea0003800200 */
.L_x_5957:
        /* <DEDUP_REMOVED lines=56> */
.L_x_5960:
[----:B------:R-:W-:Y:S05]  /*3ba0*/  BSYNC.RECONVERGENT B0 ;  /* 0x0000000000007941 */ /* 0x000fea0003800200 */
.L_x_5959:
        /* <DEDUP_REMOVED lines=58> */
.L_x_5962:
[----:B------:R-:W-:Y:S05]  /*3f50*/  BSYNC.RECONVERGENT B0 ;  /* 0x0000000000007941 */ /* 0x000fea0003800200 */
.L_x_5961:
        /* <DEDUP_REMOVED lines=58> */
.L_x_5964:
[----:B------:R-:W-:Y:S05]  /*4300*/  BSYNC.RECONVERGENT B0 ;  /* 0x0000000000007941 */ /* 0x000fea0003800200 */
.L_x_5963:
        /* <DEDUP_REMOVED lines=58> */
.L_x_5966:
[----:B------:R-:W-:Y:S05]  /*46b0*/  BSYNC.RECONVERGENT B0 ;  /* 0x0000000000007941 */ /* 0x000fea0003800200 */
.L_x_5965:
        /* <DEDUP_REMOVED lines=60> */
.L_x_5968:
[----:B------:R-:W-:Y:S05]  /*4a80*/  BSYNC.RECONVERGENT B0 ;  /* 0x0000000000007941 */ /* 0x000fea0003800200 */
.L_x_5967:
[----:B-1----:R-:W1:Y:S01]  /*4a90*/  LDC R17, c[0x0][0x450] ;  /* 0x00011400ff117b82 */ /* 0x002e620000000800 */
[----:B--2---:R-:W-:Y:S05]  /*4aa0*/  IMAD.U32 R3, R38, -0x40, RZ ;  /* 0xffffffc026037824 */ /* 0x004fea00078e00ff */
[C---:B------:R-:W-:Y:S02]  /*4ab0*/  LEA R14, P1, R3.reuse, R14, 0x1 ;  /* 0x0000000e030e7211 */ /* 0x040fe400078208ff */
[C---:B------:R-:W-:Y:S02]  /*4ac0*/  LEA R54, P0, R3.reuse, R54, 0x1 ;  /* 0x0000003603367211 */ /* 0x040fe400078008ff */
[C---:B------:R-:W-:Y:S02]  /*4ad0*/  LEA.HI.X.SX32 R15, R3.reuse, R15, 0x1, P1 ;  /* 0x0000000f030f7211 */ /* 0x040fe400008f0eff */
[----:B------:R-:W-:Y:S01]  /*4ae0*/  LEA.HI.X.SX32 R55, R3, R55, 0x1, P0 ;  /* 0x0000003703377211 */ /* 0x000fe200000f0eff */
[----:B------:R-:W-:Y:S05]  /*4af0*/  BRA `(.L_x_5951) ;  /* 0x0000002c00e07947 */ /* 0x000fea0003800000 */
.L_x_5952:
        /* <DEDUP_REMOVED lines=96> */
.L_x_5970:
[----:B-1----:R-:W-:Y:S05]  /*5100*/  BSYNC.RECONVERGENT B0 ;  /* 0x0000000000007941 */ /* 0x002fea0003800200 */
.L_x_5969:
        /* <DEDUP_REMOVED lines=88> */
.L_x_5972:
[----:B------:R-:W-:Y:S05]  /*5690*/  BSYNC.RECONVERGENT B0 ;  /* 0x0000000000007941 */ /* 0x000fea0003800200 */
.L_x_5971:
        /* <DEDUP_REMOVED lines=92> */
.L_x_5974:
[----:B------:R-:W-:Y:S05]  /*5c60*/  BSYNC.RECONVERGENT B0 ;  /* 0x0000000000007941 */ /* 0x000fea0003800200 */
.L_x_5973:
        /* <DEDUP_REMOVED lines=92> */
.L_x_5976:
[----:B------:R-:W-:Y:S05]  /*6230*/  BSYNC.RECONVERGENT B0 ;  /* 0x0000000000007941 */ /* 0x000fea0003800200 */
.L_x_5975:
        /* <DEDUP_REMOVED lines=94> */
.L_x_5978:
[----:B------:R-:W-:Y:S05]  /*6820*/  BSYNC.RECONVERGENT B0 ;  /* 0x0000000000007941 */ /* 0x000fea0003800200 */
.L_x_5977:
        /* <DEDUP_REMOVED lines=94> */
.L_x_5980:
[----:B------:R-:W-:Y:S05]  /*6e10*/  BSYNC.RECONVERGENT B0 ;  /* 0x0000000000007941 */ /* 0x000fea0003800200 */
.L_x_5979:
        /* <DEDUP_REMOVED lines=94> */
.L_x_5982:
[----:B------:R-:W-:Y:S05]  /*7400*/  BSYNC.RECONVERGENT B0 ;  /* 0x0000000000007941 */ /* 0x000fea0003800200 */
.L_x_5981:
        /* <DEDUP_REMOVED lines=96> */
.L_x_5984:
[----:B------:R-:W-:Y:S05]  /*7a10*/  BSYNC.RECONVERGENT B0 ;  /* 0x0000000000007941 */ /* 0x000fea0003800200 */
.L_x_5983:
[----:B------:R-:W1:Y:S01]  /*7a20*/  LDC R17, c[0x0][0x450] ;  /* 0x00011400ff117b82 */ /* 0x000e620000000800 */
[----:B--2---:R-:W-:Y:S05]  /*7a30*/  IMAD.U32 R121, R121, -0x40, RZ ;  /* 0xffffffc079797824 */ /* 0x004fea00078e00ff */
[C---:B------:R-:W-:Y:S02]  /*7a40*/  LEA R94, P1, R121.reuse, R94, 0x1 ;  /* 0x0000005e795e7211 */ /* 0x040fe400078208ff */
[C---:B------:R-:W-:Y:S02]  /*7a50*/  LEA R92, P0, R121.reuse, R92, 0x1 ;  /* 0x0000005c795c7211 */ /* 0x040fe400078008ff */
[C---:B------:R-:W-:Y:S02]  /*7a60*/  LEA.HI.X.SX32 R95, R121.reuse, R95, 0x1, P1 ;  /* 0x0000005f795f7211 */ /* 0x040fe400008f0eff */
[----:B------:R-:W-:Y:S09]  /*7a70*/  LEA.HI.X.SX32 R93, R121, R93, 0x1, P0 ;  /* 0x0000005d795d7211 */ /* 0x000ff200000f0eff */
.L_x_5951:
[----:B-1----:R-:W-:Y:S05]  /*7a80*/  BSYNC.RECONVERGENT B1 ;  /* 0x0000000000017941 */ /* 0x002fea0003800200 */
.L_x_5949:
        /* <DEDUP_REMOVED lines=91> */
.L_x_5985:
[----:B------:R-:W-:Y:S02]  /*8040*/  LOP3.LUT P2, RZ, R65, 0x8, RZ, 0xc0, !PT ;  /* 0x0000000841ff7812 */ /* 0x000fe4000784c0ff */
[----:B------:R-:W-:Y:S02]  /*8050*/  IADD3 R90, P1, PT, R90, R97, RZ ;  /* 0x000000615a5a7210 */ /* 0x000fe40007f3e0ff */
[----:B------:R-:W-:Y:S03]  /*8060*/  IADD3 R10, P0, PT, R10, R99, RZ ;  /* 0x000000630a0a7210 */ /* 0x000fe60007f1e0ff */
[----:B------:R-:W-:Y:S02]  /*8070*/  IMAD.X R91, R91, 0x1, R96, P1 ;  /* 0x000000015b5b7824 */ /* 0x000fe400008e0660 */
[----:B------:R-:W-:Y:S04]  /*8080*/  IMAD.X R9, R9, 0x1, R98, P0 ;  /* 0x0000000109097824 */ /* 0x000fe800000e0662 */
[----:B------:R-:W-:Y:S05]  /*8090*/  @P2 BRA `(.L_x_5986) ;  /* 0xffffffa000a82947 */ /* 0x000fea000383ffff */
.L_x_5948:
        /* <DEDUP_REMOVED lines=41> */
.L_x_5990:
[----:B------:R-:W-:Y:S05]  /*8330*/  BSYNC.RECONVERGENT B0 ;  /* 0x0000000000007941 */ /* 0x000fea0003800200 */
.L_x_5989:
        /* <DEDUP_REMOVED lines=8> */
.L_x_5988:
        /* <DEDUP_REMOVED lines=73> */
.L_x_5996:
[----:B------:R-:W-:Y:S05]  /*8850*/  BSYNC.RECONVERGENT B0 ;  /* 0x0000000000007941 */ /* 0x000fea0003800200 */
.L_x_5995:
[----:B-----5:R2:W-:Y:S02]  /*8860*/  STS.128 [R173], R16 ;  /* 0x00000010ad007388 */ /* 0x0205e40000000c00 */
.L_x_5994:
[----:B------:R-:W-:Y:S05]  /*8870*/  BSYNC.RECONVERGENT B1 ;  /* 0x0000000000017941 */ /* 0x000fea0003800200 */
.L_x_5993:
        /* <DEDUP_REMOVED lines=58> */
.L_x_6000:
[----:B------:R-:W-:Y:S05]  /*8c20*/  BSYNC.RECONVERGENT B0 ;  /* 0x0000000000007941 */ /* 0x000fea0003800200 */
.L_x_5999:
[----:B-----5:R3:W-:Y:S02]  /*8c30*/  STS.128 [R173+0x800], R16 ;  /* 0x00080010ad007388 */ /* 0x0207e40000000c00 */
.L_x_5998:
[----:B------:R-:W-:Y:S05]  /*8c40*/  BSYNC.RECONVERGENT B1 ;  /* 0x0000000000017941 */ /* 0x000fea0003800200 */
.L_x_5997:
        /* <DEDUP_REMOVED lines=59> */
.L_x_6004:
[----:B------:R-:W-:Y:S05]  /*9000*/  BSYNC.RECONVERGENT B0 ;  /* 0x0000000000007941 */ /* 0x000fea0003800200 */
.L_x_6003:
[----:B-----5:R4:W-:Y:S02]  /*9010*/  STS.128 [R173+0x1000], R16 ;  /* 0x00100010ad007388 */ /* 0x0209e40000000c00 */
.L_x_6002:
[----:B------:R-:W-:Y:S05]  /*9020*/  BSYNC.RECONVERGENT B1 ;  /* 0x0000000000017941 */ /* 0x000fea0003800200 */
.L_x_6001:
        /* <DEDUP_REMOVED lines=59> */
.L_x_6006:
[----:B------:R-:W-:Y:S05]  /*93e0*/  BSYNC.RECONVERGENT B0 ;  /* 0x0000000000007941 */ /* 0x000fea0003800200 */
.L_x_6005:
[----:B-----5:R2:W-:Y:S01]  /*93f0*/  STS.128 [R173+0x1800], R16 ;  /* 0x00180010ad007388 */ /* 0x0205e20000000c00 */
[----:B------:R-:W-:Y:S05]  /*9400*/  BRA `(.L_x_5991) ;  /* 0x0000001400c07947 */ /* 0x000fea0003800000 */
.L_x_5992:
        /* <DEDUP_REMOVED lines=94> */
.L_x_6010:
[----:B------:R-:W-:Y:S05]  /*99f0*/  BSYNC.RECONVERGENT B0 ;  /* 0x0000000000007941 */ /* 0x000fea0003800200 */
.L_x_6009:
[----:B-----5:R2:W-:Y:S02]  /*9a00*/  STS.128 [R173], R20 ;  /* 0x00000014ad007388 */ /* 0x0205e40000000c00 */
.L_x_6008:
[----:B------:R-:W-:Y:S05]  /*9a10*/  BSYNC.RECONVERGENT B1 ;  /* 0x0000000000017941 */ /* 0x000fea0003800200 */
.L_x_6007:
[----:B------:R-:W-:Y:S01]  /*9a20*/  VIADD R172, R130, 0x10 ;  /* 0x0000001082ac7836 */ /* 0x000fe20000000000 */
[----:B------:R-:W-:Y:S01]  /*9a30*/  LEA R32, P0, R30, R32, 0x1 ;  /* 0x000000201e207211 */ /* 0x000fe200078008ff */
        /* <DEDUP_REMOVED lines=85> */
.L_x_6014:
[----:B------:R-:W-:Y:S05]  /*9f90*/  BSYNC.RECONVERGENT B0 ;  /* 0x0000000000007941 */ /* 0x000fea0003800200 */
.L_x_6013:
[----:B-----5:R3:W-:Y:S02]  /*9fa0*/  STS.128 [R173+0x800], R20 ;  /* 0x00080014ad007388 */ /* 0x0207e40000000c00 */
.L_x_6012:
[----:B------:R-:W-:Y:S05]  /*9fb0*/  BSYNC.RECONVERGENT B1 ;  /* 0x0000000000017941 */ /* 0x000fea0003800200 */
.L_x_6011:
        /* <DEDUP_REMOVED lines=88> */
.L_x_6018:
[----:B------:R-:W-:Y:S05]  /*a540*/  BSYNC.RECONVERGENT B0 ;  /* 0x0000000000007941 */ /* 0x000fea0003800200 */
.L_x_6017:
[----:B-----5:R2:W-:Y:S02]  /*a550*/  STS.128 [R173+0x1000], R20 ;  /* 0x00100014ad007388 */ /* 0x0205e40000000c00 */
.L_x_6016:
[----:B------:R-:W-:Y:S05]  /*a560*/  BSYNC.RECONVERGENT B1 ;  /* 0x0000000000017941 */ /* 0x000fea0003800200 */
.L_x_6015:
        /* <DEDUP_REMOVED lines=88> */
.L_x_6020:
[----:B------:R-:W-:Y:S05]  /*aaf0*/  BSYNC.RECONVERGENT B0 ;  /* 0x0000000000007941 */ /* 0x000fea0003800200 */
.L_x_6019:
[----:B-----5:R1:W-:Y:S02]  /*ab00*/  STS.128 [R173+0x1800], R4 ;  /* 0x00180004ad007388 */ /* 0x0203e40000000c00 */
.L_x_5991:
[----:B------:R-:W-:Y:S05]  /*ab10*/  BSYNC.RECONVERGENT B2 ;  /* 0x0000000000027941 */ /* 0x000fea0003800200 */
.L_x_5987:
[----:B-----5:R-:W4:Y:S01]  /*ab20*/  LDC.64 R54, c[0x0][0x3b8] ;  /* 0x0000ee00ff367b82 */ /* 0x020f220000000a00 */
[----:B-123--:R-:W-:Y:S01]  /*ab30*/  IADD3 R5, PT, PT, -R67, R68, RZ ;  /* 0x0000004443057210 */ /* 0x00efe20007ffe1ff */
[C---:B------:R-:W-:Y:S01]  /*ab40*/  VIADD R4, R130.reuse, 0x60 ;  /* 0x0000006082047836 */ /* 0x040fe20000000000 */
[----:B------:R-:W-:Y:S01]  /*ab50*/  SHF.L.U32 R7, R71, 0x1, RZ ;  /* 0x0000000147077819 */ /* 0x000fe200000006ff */
[----:B------:R-:W1:Y:S01]  /*ab60*/  LDCU UR10, c[0x0][0x50c] ;  /* 0x0000a180ff0a77ac */ /* 0x000e620008000800 */
[-C--:B------:R-:W-:Y:S02]  /*ab70*/  ISETP.GE.AND P6, PT, R130, R5.reuse, PT ;  /* 0x000000058200720c */ /* 0x080fe40003fc6270 */
[-C--:B------:R-:W-:Y:S01]  /*ab80*/  ISETP.GE.AND P1, PT, R172, R5.reuse, PT ;  /* 0x00000005ac00720c */ /* 0x080fe20003f26270 */
[----:B----4-:R-:W2:Y:S01]  /*ab90*/  LDC.64 R20, c[0x0][0x3c0] ;  /* 0x0000f000ff147b82 */ /* 0x010ea20000000a00 */
[----:B------:R-:W-:Y:S01]  /*aba0*/  ISETP.GE.AND P5, PT, R171, R5, PT ;  /* 0x00000005ab00720c */ /* 0x000fe20003fa6270 */
[----:B------:R-:W3:Y:S01]  /*abb0*/  LDCU UR4, c[0x0][0x508] ;  /* 0x0000a100ff0477ac */ /* 0x000ee20008000800 */
[----:B------:R-:W-:-:S02]  /*abc0*/  SHF.L.U64.HI R2, R71, 0x1, R70 ;  /* 0x0000000147027819 */ /* 0x000fc40000010246 */
[----:B------:R-:W-:Y:S02]  /*abd0*/  IADD3 R10, P0, PT, R7, R164, RZ ;  /* 0x000000a4070a7210 */ /* 0x000fe40007f1e0ff */
[----:B------:R-:W-:Y:S02]  /*abe0*/  IADD3 R6, PT, PT, R130, 0x40, RZ ;  /* 0x0000004082067810 */ /* 0x000fe40007ffe0ff */
[----:B------:R-:W-:Y:S01]  /*abf0*/  IADD3.X R11, PT, PT, R2, R165, RZ, P0, !PT ;  /* 0x000000a5020b7210 */ /* 0x000fe200007fe4ff */
[----:B------:R-:W-:Y:S01]  /*ac00*/  @!PT LDS RZ, [RZ] ;  /* 0x00000000fffff984 */ /* 0x000fe20000000800 */
[----:B------:R-:W-:Y:S01]  /*ac10*/  @!PT LDS RZ, [RZ] ;  /* 0x00000000fffff984 */ /* 0x000fe20000000800 */
[----:B------:R-:W-:Y:S01]  /*ac20*/  @!PT LDS RZ, [RZ] ;  /* 0x00000000fffff984 */ /* 0x000fe20000000800 */
[----:B------:R-:W-:Y:S01]  /*ac30*/  @!P6 LDGSTS.E.BYPASS.LTC128B.128 [R173+0x2000], desc[UR6][R164.64] ;  /* 0x02000000a4adefae */ /* 0x000fe2000b981a06 */
[----:B------:R-:W-:Y:S01]  /*ac40*/  IADD3 R0, PT, PT, R130, 0x70, RZ ;  /* 0x0000007082007810 */ /* 0x000fe20007ffe0ff */
[----:B------:R-:W-:Y:S01]  /*ac50*/  @!P6 IMAD.MOV.U32 R167, RZ, RZ, R162 ;  /* 0x000000ffffa7e224 */ /* 0x000fe200078e00a2 */
[-C--:B------:R-:W-:Y:S01]  /*ac60*/  ISETP.GE.AND P2, PT, R6, R5.reuse, PT ;  /* 0x000000050600720c */ /* 0x080fe20003f46270 */
[----:B------:R-:W-:Y:S01]  /*ac70*/  @!P1 LDGSTS.E.BYPASS.LTC128B.128 [R173+0x2800], desc[UR6][R10.64] ;  /* 0x028000000aad9fae */ /* 0x000fe2000b981a06 */
[----:B------:R-:W-:Y:S01]  /*ac80*/  ISETP.GE.AND P4, PT, R170, R5, PT ;  /* 0x00000005aa00720c */ /* 0x000fe20003f86270 */
[----:B------:R-:W-:Y:S01]  /*ac90*/  IMAD.WIDE.U32 R8, R54, 0x20, RZ ;  /* 0x0000002036087825 */ /* 0x000fe200078e00ff */
[----:B------:R-:W-:-:S02]  /*aca0*/  SHF.L.U32 R3, R55, 0x5, RZ ;  /* 0x0000000537037819 */ /* 0x000fc400000006ff */
[-C--:B------:R-:W-:Y:S02]  /*acb0*/  ISETP.GE.AND P1, PT, R4, R5.reuse, PT ;  /* 0x000000050400720c */ /* 0x080fe40003f26270 */
[----:B------:R-:W-:Y:S02]  /*acc0*/  @!P5 IADD3 R12, P3, PT, R10, R8, RZ ;  /* 0x000000080a0cd210 */ /* 0x000fe40007f7e0ff */
[----:B------:R-:W-:Y:S02]  /*acd0*/  ISETP.GE.AND P0, PT, R0, R5, PT ;  /* 0x000000050000720c */ /* 0x000fe40003f06270 */
[----:B------:R-:W-:Y:S01]  /*ace0*/  IADD3 R130, PT, PT, R130, 0x50, RZ ;  /* 0x0000005082827810 */ /* 0x000fe20007ffe0ff */
[----:B------:R-:W-:Y:S01]  /*acf0*/  @!P2 IMAD.MOV.U32 R16, RZ, RZ, R10 ;  /* 0x000000ffff10a224 */ /* 0x000fe200078e000a */
[----:B------:R-:W-:Y:S01]  /*ad00*/  @!P5 IADD3.X R13, PT, PT, R11, R9, R3, P3, !PT ;  /* 0x000000090b0dd210 */ /* 0x000fe20001ffe403 */
[----:B------:R-:W-:Y:S01]  /*ad10*/  @!P2 IMAD R9, R55, 0x60, RZ ;  /* 0x000000603709a824 */ /* 0x000fe200078e02ff */
[----:B------:R-:W-:-:S02]  /*ad20*/  ISETP.GE.AND P3, PT, R130, R5, PT ;  /* 0x000000058200720c */ /* 0x000fc40003f66270 */
[-C--:B------:R-:W-:Y:S01]  /*ad30*/  @!P2 MOV R17, R11.reuse ;  /* 0x0000000b0011a202 */ /* 0x080fe20000000f00 */
[----:B------:R4:W-:Y:S01]  /*ad40*/  @!P5 LDGSTS.E.BYPASS.LTC128B.128 [R173+0x3000], desc[UR6][R12.64] ;  /* 0x030000000caddfae */ /* 0x0009e2000b981a06 */
[CC--:B------:R-:W-:Y:S01]  /*ad50*/  @!P4 LEA R18, P5, R54.reuse, R10.reuse, 0x6 ;  /* 0x0000000a3612c211 */ /* 0x0c0fe200078a30ff */
[C---:B------:R-:W-:Y:S01]  /*ad60*/  @!P1 IMAD R8, R55.reuse, 0xa0, RZ ;  /* 0x000000a037089824 */ /* 0x040fe200078e02ff */
[----:B------:R-:W-:Y:S01]  /*ad70*/  @!P1 MOV R14, R10 ;  /* 0x0000000a000e9202 */ /* 0x000fe20000000f00 */
[C---:B------:R-:W-:Y:S01]  /*ad80*/  @!P2 IMAD.WIDE.U32 R16, R54.reuse, 0x60, R16 ;  /* 0x000000603610a825 */ /* 0x040fe200078e0010 */
[-C--:B------:R-:W-:Y:S02]  /*ad90*/  @!P1 MOV R15, R11.reuse ;  /* 0x0000000b000f9202 */ /* 0x080fe40000000f00 */
[C---:B------:R-:W-:Y:S01]  /*ada0*/  @!P4 LEA.HI.X R19, R54.reuse, R11, R55, 0x6, P5 ;  /* 0x0000000b3613c211 */ /* 0x040fe200028f3437 */
[----:B------:R-:W-:Y:S01]  /*adb0*/  @!P0 IMAD R3, R55, 0xc0, RZ ;  /* 0x000000c037038824 */ /* 0x000fe200078e02ff */
[----:B------:R-:W-:Y:S01]  /*adc0*/  @!P2 IADD3 R17, PT, PT, R9, R17, RZ ;  /* 0x000000110911a210 */ /* 0x000fe20007ffe0ff */
[----:B------:R-:W-:Y:S01]  /*add0*/  @!P1 IMAD.WIDE.U32 R14, R54, 0xa0, R14 ;  /* 0x000000a0360e9825 */ /* 0x000fe200078e000e */
[----:B------:R-:W-:Y:S01]  /*ade0*/  LOP3.LUT R69, R69, 0x1f0, RZ, 0xc0, !PT ;  /* 0x000001f045457812 */ /* 0x000fe200078ec0ff */
[----:B------:R-:W-:Y:S01]  /*adf0*/  @!P4 LDGSTS.E.BYPASS.LTC128B.128 [R173+0x3800], desc[UR6][R18.64] ;  /* 0x0380000012adcfae */ /* 0x000fe2000b981a06 */
[----:B------:R-:W-:-:S02]  /*ae00*/  ISETP.GE.AND P4, PT, R172, R5, PT ;  /* 0x00000005ac00720c */ /* 0x000fc40003f86270 */
[----:B------:R-:W-:Y:S01]  /*ae10*/  @!P1 IADD3 R15, PT, PT, R8, R15, RZ ;  /* 0x0000000f080f9210 */ /* 0x000fe20007ffe0ff */
[----:B------:R2:W-:Y:S01]  /*ae20*/  @!P2 LDGSTS.E.BYPASS.LTC128B.128 [R173+0x4000], desc[UR6][R16.64] ;  /* 0x0400000010adafae */ /* 0x0005e2000b981a06 */
[----:B------:R-:W-:Y:S02]  /*ae30*/  ISETP.GE.AND P2, PT, R6, R5, PT ;  /* 0x000000050600720c */ /* 0x000fe40003f46270 */
[----:B------:R-:W-:Y:S02]  /*ae40*/  SHF.R.U32.HI R101, RZ, 0x2, R159 ;  /* 0x00000002ff657819 */ /* 0x000fe4000001169f */
[----:B------:R-:W-:Y:S02]  /*ae50*/  LOP3.LUT R65, R65, 0xfffffffd, RZ, 0xc0, !PT ;  /* 0xfffffffd41417812 */ /* 0x000fe400078ec0ff */
[----:B------:R-:W-:Y:S02]  /*ae60*/  LOP3.LUT R101, R101, 0x7, RZ, 0xc0, !PT ;  /* 0x0000000765657812 */ /* 0x000fe400078ec0ff */
[-C--:B----4-:R-:W-:Y:S01]  /*ae70*/  @!P0 MOV R12, R10.reuse ;  /* 0x0000000a000c8202 */ /* 0x090fe20000000f00 */
[----:B------:R-:W-:Y:S01]  /*ae80*/  @!P0 IMAD.MOV.U32 R13, RZ, RZ, R11 ;  /* 0x000000ffff0d8224 */ /* 0x000fe200078e000b */
[----:B------:R-:W-:-:S03]  /*ae90*/  @!P3 LEA R10, P5, R54, R10, 0x7 ;  /* 0x0000000a360ab211 */ /* 0x000fc600078a38ff */
[C---:B------:R-:W-:Y:S01]  /*aea0*/  @!P0 IMAD.WIDE.U32 R12, R54.reuse, 0xc0, R12 ;  /* 0x000000c0360c8825 */ /* 0x040fe200078e000c */
[----:B------:R-:W-:Y:S02]  /*aeb0*/  @!P3 LEA.HI.X R11, R54, R11, R55, 0x7, P5 ;  /* 0x0000000b360bb211 */ /* 0x000fe400028f3c37 */
[----:B------:R-:W-:Y:S02]  /*aec0*/  ISETP.GE.AND P5, PT, R171, R5, PT ;  /* 0x00000005ab00720c */ /* 0x000fe40003fa6270 */
[----:B------:R-:W-:Y:S01]  /*aed0*/  @!P0 IADD3 R13, PT, PT, R3, R13, RZ ;  /* 0x0000000d030d8210 */ /* 0x000fe20007ffe0ff */
[----:B------:R4:W-:Y:S01]  /*aee0*/  @!P3 LDGSTS.E.BYPASS.LTC128B.128 [R173+0x4800], desc[UR6][R10.64] ;  /* 0x048000000aadbfae */ /* 0x0009e2000b981a06 */
[-C--:B------:R-:W-:Y:S02]  /*aef0*/  ISETP.GE.AND P3, PT, R130, R5.reuse, PT ;  /* 0x000000058200720c */ /* 0x080fe40003f66270 */
[----:B------:R-:W-:Y:S01]  /*af00*/  LOP3.LUT R3, R74, 0x8, R159, 0x78, !PT ;  /* 0x000000084a037812 */ /* 0x000fe200078e789f */
[----:B------:R1:W-:Y:S01]  /*af10*/  @!P1 LDGSTS.E.BYPASS.LTC128B.128 [R173+0x5000], desc[UR6][R14.64] ;  /* 0x050000000ead9fae */ /* 0x0003e2000b981a06 */
[----:B------:R-:W-:-:S02]  /*af20*/  ISETP.GE.AND P1, PT, R4, R5, PT ;  /* 0x000000050400720c */ /* 0x000fc40003f26270 */
[----:B------:R-:W-:Y:S01]  /*af30*/  SHF.L.U32 R4, R159, 0x5, RZ ;  /* 0x000000059f047819 */ /* 0x000fe200000006ff */
[----:B------:R3:W-:Y:S01]  /*af40*/  @!P0 LDGSTS.E.BYPASS.LTC128B.128 [R173+0x5800], desc[UR6][R12.64] ;  /* 0x058000000cad8fae */ /* 0x0007e2000b981a06 */
[----:B------:R-:W-:-:S03]  /*af50*/  LEA R8, P0, R72, R166, 0x1 ;  /* 0x000000a648087211 */ /* 0x000fc600078008ff */
[----:B------:R-:W0:Y:S01]  /*af60*/  LDGDEPBAR ;  /* 0x00000000000079af */ /* 0x000e220000000000 */
[----:B------:R-:W-:Y:S02]  /*af70*/  LEA.HI.X R9, R72, R162, R73, 0x1, P0 ;  /* 0x000000a248097211 */ /* 0x000fe400000f0c49 */
[----:B------:R-:W-:Y:S02]  /*af80*/  ISETP.GE.AND P0, PT, R0, R5, PT ;  /* 0x000000050000720c */ /* 0x000fe40003f06270 */
[----:B------:R-:W-:Y:S01]  /*af90*/  SHF.L.U32 R0, R159, 0x6, RZ ;  /* 0x000000069f007819 */ /* 0x000fe200000006ff */
[----:B--2---:R-:W-:-:S03]  /*afa0*/  @!P2 IMAD.WIDE.U32 R16, R20, 0x60, R8 ;  /* 0x000000601410a825 */ /* 0x004fc600078e0008 */
[----:B------:R-:W-:Y:S01]  /*afb0*/  LOP3.LUT R156, R0, 0x400, RZ, 0xc0, !PT ;  /* 0x00000400009c7812 */ /* 0x000fe200078ec0ff */
[----:B------:R-:W-:-:S03]  /*afc0*/  @!P1 IMAD R22, R21, 0xa0, RZ ;  /* 0x000000a015169824 */ /* 0x000fc600078e02ff */
[----:B------:R-:W-:Y:S01]  /*afd0*/  LEA R156, R3, R156, 0x1 ;  /* 0x0000009c039c7211 */ /* 0x000fe200078e08ff */
[C---:B----4-:R-:W-:Y:S02]  /*afe0*/  @!P2 IMAD R10, R21.reuse, 0x60, RZ ;  /* 0x00000060150aa824 */ /* 0x050fe400078e02ff */
[----:B------:R-:W-:Y:S01]  /*aff0*/  @!P0 MOV R24, R8 ;  /* 0x0000000800188202 */ /* 0x000fe20000000f00 */
[----:B------:R-:W-:Y:S01]  /*b000*/  @!P0 IMAD R3, R21, 0xc0, RZ ;  /* 0x000000c015038824 */ /* 0x000fe200078e02ff */
[----:B------:R-:W-:Y:S01]  /*b010*/  @!P0 MOV R25, R9 ;  /* 0x0000000900198202 */ /* 0x000fe20000000f00 */
[----:B-1----:R-:W-:Y:S01]  /*b020*/  IMAD.WIDE.U32 R14, R20, 0x20, RZ ;  /* 0x00000020140e7825 */ /* 0x002fe200078e00ff */
[----:B------:R-:W-:Y:S02]  /*b030*/  @!P2 IADD3 R11, PT, PT, R10, R17, RZ ;  /* 0x000000110a0ba210 */ /* 0x000fe40007ffe0ff */
[----:B------:R-:W-:Y:S01]  /*b040*/  @!P2 MOV R10, R16 ;  /* 0x00000010000aa202 */ /* 0x000fe20000000f00 */
[----:B------:R-:W-:Y:S01]  /*b050*/  @!P1 IMAD.MOV.U32 R16, RZ, RZ, R8 ;  /* 0x000000ffff109224 */ /* 0x000fe200078e0008 */
[----:B------:R-:W-:-:S04]  /*b060*/  DEPBAR.LE SB0, 0x0 ;  /* 0x000080000000791a */ /* 0x000fc80000000000 */
[----:B------:R-:W-:Y:S01]  /*b070*/  BAR.SYNC.DEFER_BLOCKING 0x0 ;  /* 0x0000000000007b1d */ /* 0x000fe20000010000 */
[----:B---3--:R-:W-:Y:S01]  /*b080*/  SHF.L.U32 R13, R21, 0x5, RZ ;  /* 0x00000005150d7819 */ /* 0x008fe200000006ff */
[----:B------:R-:W-:Y:S01]  /*b090*/  @!P0 IMAD.WIDE.U32 R24, R20, 0xc0, R24 ;  /* 0x000000c014188825 */ /* 0x000fe200078e0018 */
[----:B------:R-:W-:-:S04]  /*b0a0*/  @!P1 MOV R17, R9 ;  /* 0x0000000900119202 */ /* 0x000fc80000000f00 */
[----:B------:R-:W-:Y:S01]  /*b0b0*/  @!P0 IADD3 R25, PT, PT, R3, R25, RZ ;  /* 0x0000001903198210 */ /* 0x000fe20007ffe0ff */
[----:B------:R-:W-:Y:S01]  /*b0c0*/  @!P1 IMAD.WIDE.U32 R16, R20, 0xa0, R16 ;  /* 0x000000a014109825 */ /* 0x000fe200078e0010 */
[----:B------:R-:W-:-:S03]  /*b0d0*/  MOV R3, 0x20 ;  /* 0x0000002000037802 */ /* 0x000fc60000000f00 */
[----:B------:R-:W-:Y:S01]  /*b0e0*/  @!P1 IMAD.IADD R23, R22, 0x1, R17 ;  /* 0x0000000116179824 */ /* 0x000fe200078e0211 */
[----:B------:R-:W-:Y:S01]  /*b0f0*/  @!P1 MOV R22, R16 ;  /* 0x0000001000169202 */ /* 0x000fe20000000f00 */
[----:B------:R-:W-:Y:S01]  /*b100*/  @!PT LDS RZ, [RZ] ;  /* 0x00000000fffff984 */ /* 0x000fe20000000800 */
[----:B------:R-:W-:Y:S01]  /*b110*/  @!PT LDS RZ, [RZ] ;  /* 0x00000000fffff984 */ /* 0x000fe20000000800 */
[----:B------:R-:W-:Y:S01]  /*b120*/  @!PT LDS RZ, [RZ] ;  /* 0x00000000fffff984 */ /* 0x000fe20000000800 */
[----:B------:R-:W-:Y:S04]  /*b130*/  @!P6 LDGSTS.E.BYPASS.LTC128B.128 [R173+0x6000], desc[UR6][R166.64] ;  /* 0x06000000a6adefae */ /* 0x000fe8000b981a06 */
[----:B------:R-:W-:Y:S01]  /*b140*/  @P6 STS.128 [R173+0x6000], RZ ;  /* 0x006000ffad006388 */ /* 0x000fe20000000c00 */
[----:B------:R-:W-:-:S03]  /*b150*/  @!P5 IADD3 R14, P6, PT, R8, R14, RZ ;  /* 0x0000000e080ed210 */ /* 0x000fc60007fde0ff */
[----:B------:R-:W-:Y:S01]  /*b160*/  @P4 STS.128 [R173+0x6800], RZ ;  /* 0x006800ffad004388 */ /* 0x000fe20000000c00 */
[----:B------:R-:W-:-:S03]  /*b170*/  @!P5 IADD3.X R15, PT, PT, R9, R15, R13, P6, !PT ;  /* 0x0000000f090fd210 */ /* 0x000fc600037fe40d */
[----:B------:R-:W-:Y:S01]  /*b180*/  @!PT LDS RZ, [RZ] ;  /* 0x00000000fffff984 */ /* 0x000fe20000000800 */
[----:B------:R-:W-:Y:S01]  /*b190*/  @!PT LDS RZ, [RZ] ;  /* 0x00000000fffff984 */ /* 0x000fe20000000800 */
[----:B------:R-:W-:Y:S01]  /*b1a0*/  @!PT LDS RZ, [RZ] ;  /* 0x00000000fffff984 */ /* 0x000fe20000000800 */
[----:B------:R1:W-:Y:S01]  /*b1b0*/  @!P4 LDGSTS.E.BYPASS.LTC128B.128 [R173+0x6800], desc[UR6][R8.64] ;  /* 0x0680000008adcfae */ /* 0x0003e2000b981a06 */
[----:B------:R-:W-:Y:S02]  /*b1c0*/  ISETP.GE.AND P4, PT, R170, R5, PT ;  /* 0x00000005aa00720c */ /* 0x000fe40003f86270 */
[----:B------:R-:W-:Y:S01]  /*b1d0*/  LOP3.LUT R5, R0, 0x200, RZ, 0xc0, !PT ;  /* 0x0000020000057812 */ /* 0x000fe200078ec0ff */
[----:B------:R-:W-:Y:S01]  /*b1e0*/  @P5 STS.128 [R173+0x7000], RZ ;  /* 0x007000ffad005388 */ /* 0x000fe20000000c00 */
[----:B------:R-:W-:Y:S02]  /*b1f0*/  VIADD R0, R156, UR5 ;  /* 0x000000059c007c36 */ /* 0x000fe40008000000 */
[----:B------:R-:W-:Y:S01]  /*b200*/  LOP3.LUT R157, R5, 0x7c00, R4, 0xf8, !PT ;  /* 0x00007c00059d7812 */ /* 0x000fe200078ef804 */
[----:B------:R-:W-:Y:S01]  /*b210*/  @!PT LDS RZ, [RZ] ;  /* 0x00000000fffff984 */ /* 0x000fe20000000800 */
[----:B------:R-:W-:Y:S01]  /*b220*/  @!PT LDS RZ, [RZ] ;  /* 0x00000000fffff984 */ /* 0x000fe20000000800 */
[----:B------:R-:W-:Y:S01]  /*b230*/  @!PT LDS RZ, [RZ] ;  /* 0x00000000fffff984 */ /* 0x000fe20000000800 */
[----:B------:R-:W-:Y:S01]  /*b240*/  @!P5 LDGSTS.E.BYPASS.LTC128B.128 [R173+0x7000], desc[UR6][R14.64] ;  /* 0x070000000eaddfae */ /* 0x000fe2000b981a06 */
[----:B------:R-:W-:Y:S02]  /*b250*/  MOV R4, 0x40 ;  /* 0x0000004000047802 */ /* 0x000fe40000000f00 */
[----:B------:R-:W-:-:S03]  /*b260*/  IADD3 R157, PT, PT, R66, R157, RZ ;  /* 0x0000009d429d7210 */ /* 0x000fc60007ffe0ff */
[C---:B------:R-:W-:Y:S01]  /*b270*/  @!P4 LEA R12, P6, R20.reuse, R8, 0x6 ;  /* 0x00000008140cc211 */ /* 0x040fe200078c30ff */
[----:B------:R-:W-:Y:S01]  /*b280*/  @P4 STS.128 [R173+0x7800], RZ ;  /* 0x007800ffad004388 */ /* 0x000fe20000000c00 */
[----:B------:R-:W-:Y:S02]  /*b290*/  LEA R157, R157, UR5, 0x1 ;  /* 0x000000059d9d7c11 */ /* 0x000fe4000f8e08ff */
        /* <DEDUP_REMOVED lines=31> */
[CC--:B------:R-:W-:Y:S01]  /*b490*/  IADD3 R155, PT, PT, R157.reuse, R3.reuse, RZ ;  /* 0x000000039d9b7210 */ /* 0x0c0fe20007ffe0ff */
[----:B--2---:R-:W-:Y:S01]  /*b4a0*/  LDSM.16.M88.4 R12, [R157] ;  /* 0x000000009d0c783b */ /* 0x004fe20000000200 */
[C---:B------:R-:W-:Y:S01]  /*b4b0*/  IADD3 R151, PT, PT, R0.reuse, R3, RZ ;  /* 0x0000000300977210 */ /* 0x040fe20007ffe0ff */
[----:B------:R-:W-:Y:S01]  /*b4c0*/  IMAD.IADD R150, R0, 0x1, R4 ;  /* 0x0000000100967824 */ /* 0x000fe200078e0204 */
[----:B------:R-:W-:Y:S01]  /*b4d0*/  IADD3 R154, PT, PT, R157, R4, RZ ;  /* 0x000000049d9a7210 */ /* 0x000fe20007ffe0ff */
[----:B------:R-:W2:Y:S01]  /*b4e0*/  LDSM.16.M88.4 R16, [R156+UR5+0x2000] ;  /* 0x002000059c10783b */ /* 0x000ea20008000200 */
[----:B------:R-:W-:-:S02]  /*b4f0*/  @P6 LOP3.LUT R65, R65, 0x2, RZ, 0xfc, !PT ;  /* 0x0000000241416812 */ /* 0x000fc400078efcff */
[C---:B------:R-:W-:Y:S01]  /*b500*/  IADD3 R153, PT, PT, R3.reuse, R154, RZ ;  /* 0x0000009a03997210 */ /* 0x040fe20007ffe0ff */
[----:B------:R-:W4:Y:S01]  /*b510*/  LDSM.16.M88.4 R32, [R156+UR5+0x2800] ;  /* 0x002800059c20783b */ /* 0x000f220008000200 */
[----:B------:R-:W-:-:S03]  /*b520*/  IADD3 R149, PT, PT, R3, R150, RZ ;  /* 0x0000009603957210 */ /* 0x000fc60007ffe0ff */
[----:B-1----:R-:W-:Y:S04]  /*b530*/  LDSM.16.M88.4 R8, [R155] ;  /* 0x000000009b08783b */ /* 0x002fe80000000200 */
[----:B------:R-:W1:Y:S04]  /*b540*/  LDSM.16.M88.4 R56, [R151+0x2000] ;  /* 0x002000009738783b */ /* 0x000e680000000200 */
[----:B------:R-:W1:Y:S04]  /*b550*/  LDSM.16.M88.4 R40, [R151+0x2800] ;  /* 0x002800009728783b */ /* 0x000e680000000200 */
[----:B------:R-:W-:Y:S04]  /*b560*/  LDSM.16.M88.4 R48, [R154] ;  /* 0x000000009a30783b */ /* 0x000fe80000000200 */
[----:B---3--:R-:W3:Y:S04]  /*b570*/  LDSM.16.M88.4 R24, [R150+0x2000] ;  /* 0x002000009618783b */ /* 0x008ee80000000200 */
[----:B------:R-:W3:Y:S04]  /*b580*/  LDSM.16.M88.4 R80, [R150+0x2800] ;  /* 0x002800009650783b */ /* 0x000ee80000000200 */
[----:B------:R-:W-:Y:S04]  /*b590*/  LDSM.16.M88.4 R28, [R153] ;  /* 0x00000000991c783b */ /* 0x000fe80000000200 */
[----:B------:R-:W3:Y:S01]  /*b5a0*/  LDSM.16.M88.4 R60, [R149+0x2000] ;  /* 0x00200000953c783b */ /* 0x000ee20000000200 */
[C---:B--2---:R-:W-:Y:S03]  /*b5b0*/  HMMA.16816.F32.BF16 R44, R12.reuse, R16, RZ ;  /* 0x000000100c2c723c */ /* 0x044fe600000418ff */
        /* <DEDUP_REMOVED lines=8> */
[----:B------:R-:W-:Y:S08]  /*b640*/  HMMA.16816.F32.BF16 R36, R8, R40, R36 ;  /* 0x000000280824723c */ /* 0x000ff00000041824 */
[----:B------:R-:W-:Y:S08]  /*b650*/  HMMA.16816.F32.BF16 R32, R12, R34, RZ ;  /* 0x000000220c20723c */ /* 0x000ff000000418ff */
[C---:B---3--:R-:W-:Y:S08]  /*b660*/  HMMA.16816.F32.BF16 R44, R48.reuse, R24, R44 ;  /* 0x00000018302c723c */ /* 0x048ff0000004182c */
[C---:B------:R-:W-:Y:S01]  /*b670*/  HMMA.16816.F32.BF16 R16, R48.reuse, R26, R16 ;  /* 0x0000001a3010723c */ /* 0x040fe20000041810 */
[----:B------:R-:W2:Y:S07]  /*b680*/  LDSM.16.M88.4 R24, [R151+0x3000] ;  /* 0x003000009718783b */ /* 0x000eae0000000200 */
[----:B------:R-:W-:Y:S08]  /*b690*/  HMMA.16816.F32.BF16 R36, R48, R80, R36 ;  /* 0x000000503024723c */ /* 0x000ff00000041824 */
[----:B------:R-:W-:Y:S08]  /*b6a0*/  HMMA.16816.F32.BF16 R32, R8, R42, R32 ;  /* 0x0000002a0820723c */ /* 0x000ff00000041820 */
[C---:B------:R-:W-:Y:S08]  /*b6b0*/  HMMA.16816.F32.BF16 R44, R28.reuse, R60, R44 ;  /* 0x0000003c1c2c723c */ /* 0x040ff0000004182c */
[C---:B------:R-:W-:Y:S01]  /*b6c0*/  HMMA.16816.F32.BF16 R16, R28.reuse, R62, R16 ;  /* 0x0000003e1c10723c */ /* 0x040fe20000041810 */
[----:B------:R-:W3:Y:S07]  /*b6d0*/  LDSM.16.M88.4 R60, [R156+UR5+0x3800] ;  /* 0x003800059c3c783b */ /* 0x000eee0008000200 */
        /* <DEDUP_REMOVED lines=21> */
[----:B--2---:R-:W-:Y:S02]  /*b830*/  HMMA.16816.F32.BF16 R40, R8, R24, R40 ;  /* 0x000000180828723c */ /* 0x004fe40000041828 */
[----:B------:R-:W2:Y:S06]  /*b840*/  MUFU.TANH R6, R6 ;  /* 0x0000000600067308 */ /* 0x000eac0000002400 */
[----:B------:R-:W-:Y:S01]  /*b850*/  HMMA.16816.F32.BF16 R32, R28, R58, R32 ;  /* 0x0000003a1c20723c */ /* 0x000fe20000041820 */
[----:B------:R-:W2:Y:S01]  /*b860*/  LDSM.16.M88.4 R56, [R156+UR5+0x4000] ;  /* 0x004000059c38783b */ /* 0x000ea20008000200 */
[----:B------:R-:W1:Y:S06]  /*b870*/  MUFU.TANH R22, R22 ;  /* 0x0000001600167308 */ /* 0x000e6c0000002400 */
[----:B------:R-:W-:Y:S01]  /*b880*/  HMMA.16816.F32.BF16 R72, R8, R26, R72 ;  /* 0x0000001a0848723c */ /* 0x000fe20000041848 */
[----:B------:R-:W2:Y:S01]  /*b890*/  LDSM.16.M88.4 R24, [R149+0x3000] ;  /* 0x003000009518783b */ /* 0x000ea20000000200 */
[----:B------:R-:W1:Y:S06]  /*b8a0*/  MUFU.TANH R23, R23 ;  /* 0x0000001700177308 */ /* 0x000e6c0000002400 */
[----:B---3--:R-:W-:Y:S02]  /*b8b0*/  HMMA.16816.F32.BF16 R16, R12, R60, RZ ;  /* 0x0000003c0c10723c */ /* 0x008fe400000418ff */
[----:B------:R-:W3:Y:S01]  /*b8c0*/  MUFU.TANH R71, R71 ;  /* 0x0000004700477308 */ /* 0x000ee20000002400 */
[----:B------:R-:W-:Y:S01]  /*b8d0*/  FMUL.FTZ R32, R32, UR10 ;  /* 0x0000000a20207c20 */ /* 0x000fe20008410000 */
[----:B------:R-:W-:Y:S01]  /*b8e0*/  FMUL.FTZ R91, R33, UR10 ;  /* 0x0000000a215b7c20 */ /* 0x000fe20008410000 */
[----:B------:R-:W-:Y:S01]  /*b8f0*/  FMUL.FTZ R92, R34, UR10 ;  /* 0x0000000a225c7c20 */ /* 0x000fe20008410000 */
[----:B------:R-:W-:-:S02]  /*b900*/  FMUL.FTZ R93, R35, UR10 ;  /* 0x0000000a235d7c20 */ /* 0x000fc40008410000 */
        /* <DEDUP_REMOVED lines=8> */
[----:B------:R-:W3:Y:S01]  /*b990*/  LDSM.16.M88.4 R44, [R149+0x3800] ;  /* 0x00380000952c783b */ /* 0x000ee20000000200 */
[----:B------:R-:W1:Y:S06]  /*b9a0*/  MUFU.TANH R87, R87 ;  /* 0x0000005700577308 */ /* 0x000e6c0000002400 */
[----:B------:R-:W-:Y:S01]  /*b9b0*/  HMMA.16816.F32.BF16 R72, R48, R78, R72 ;  /* 0x0000004e3048723c */ /* 0x000fe20000041848 */
[----:B------:R-:W1:Y:S01]  /*b9c0*/  LDSM.16.M88.4 R76, [R150+0x4000] ;  /* 0x00400000964c783b */ /* 0x000e620000000200 */
[----:B------:R-:W1:Y:S06]  /*b9d0*/  MUFU.TANH R88, R88 ;  /* 0x0000005800587308 */ /* 0x000e6c0000002400 */
[----:B--2---:R-:W-:Y:S02]  /*b9e0*/  HMMA.16816.F32.BF16 R32, R12, R56, RZ ;  /* 0x000000380c20723c */ /* 0x004fe400000418ff */
[----:B------:R-:W2:Y:S06]  /*b9f0*/  MUFU.TANH R89, R89 ;  /* 0x0000005900597308 */ /* 0x000eac0000002400 */
        /* <DEDUP_REMOVED lines=11> */
[----:B------:R-:W2:Y:S01]  /*bab0*/  LDSM.16.M88.4 R24, [R156+UR5+0x4800] ;  /* 0x004800059c18783b */ /* 0x000ea20008000200 */
[----:B------:R-:W1:Y:S06]  /*bac0*/  MUFU.TANH R94, R40 ;  /* 0x00000028005e7308 */ /* 0x000e6c0000002400 */
[C---:B----4-:R-:W-:Y:S02]  /*bad0*/  HMMA.16816.F32.BF16 R32, R8.reuse, R60, R32 ;  /* 0x0000003c0820723c */ /* 0x050fe40000041820 */
[----:B------:R4:W1:Y:S06]  /*bae0*/  MUFU.TANH R95, R41 ;  /* 0x00000029005f7308 */ /* 0x00086c0000002400 */
[----:B------:R-:W-:Y:S01]  /*baf0*/  HMMA.16816.F32.BF16 R56, R8, R62, R56 ;  /* 0x0000003e0838723c */ /* 0x000fe20000041838 */
[----:B------:R-:W2:Y:S01]  /*bb00*/  LDSM.16.M88.4 R60, [R149+0x4000] ;  /* 0x00400000953c783b */ /* 0x000ea20000000200 */
[----:B------:R-:W1:Y:S01]  /*bb10*/  MUFU.TANH R96, R96 ;  /* 0x0000006000607308 */ /* 0x000e620000002400 */
[----:B------:R-:W-:Y:S01]  /*bb20*/  FMUL.FTZ R72, R72, UR10 ;  /* 0x0000000a48487c20 */ /* 0x000fe20008410000 */
[----:B------:R-:W-:Y:S01]  /*bb30*/  FMUL.FTZ R99, R73, UR10 ;  /* 0x0000000a49637c20 */ /* 0x000fe20008410000 */
[----:B------:R-:W-:Y:S01]  /*bb40*/  FMUL.FTZ R100, R74, UR10 ;  /* 0x0000000a4a647c20 */ /* 0x000fe20008410000 */
[----:B------:R-:W-:-:S02]  /*bb50*/  FMUL.FTZ R102, R75, UR10 ;  /* 0x0000000a4b667c20 */ /* 0x000fc40008410000 */
[----:B---3--:R-:W-:Y:S02]  /*bb60*/  HMMA.16816.F32.BF16 R16, R28, R44, R16 ;  /* 0x0000002c1c10723c */ /* 0x008fe40000041810 */
[----:B------:R2:W3:Y:S01]  /*bb70*/  MUFU.TANH R98, R72 ;  /* 0x0000004800627308 */ /* 0x0004e20000002400 */
[----:B----4-:R-:W4:Y:S05]  /*bb80*/  LDSM.16.M88.4 R40, [R151+0x4800] ;  /* 0x004800009728783b */ /* 0x010f2a0000000200 */
[C---:B------:R-:W-:Y:S01]  /*bb90*/  HMMA.16816.F32.BF16 R36, R48.reuse, R82, R36 ;  /* 0x000000523024723c */ /* 0x040fe20000041824 */
[----:B------:R-:W-:Y:S01]  /*bba0*/  LDSM.16.M88.4 R80, [R150+0x4800] ;  /* 0x004800009650783b */ /* 0x000fe20000000200 */
[----:B------:R-:W3:Y:S06]  /*bbb0*/  MUFU.TANH R97, R97 ;  /* 0x0000006100617308 */ /* 0x000eec0000002400 */
[----:B-1----:R-:W-:Y:S02]  /*bbc0*/  HMMA.16816.F32.BF16 R32, R48, R76, R32 ;  /* 0x0000004c3020723c */ /* 0x002fe40000041820 */
[----:B------:R-:W1:Y:S01]  /*bbd0*/  MUFU.TANH R99, R99 ;  /* 0x0000006300637308 */ /* 0x000e620000002400 */
[----:B------:R-:W-:Y:S01]  /*bbe0*/  FMUL.FTZ R16, R16, UR10 ;  /* 0x0000000a10107c20 */ /* 0x000fe20008410000 */
[----:B------:R-:W-:Y:S01]  /*bbf0*/  FMUL.FTZ R104, R17, UR10 ;  /* 0x0000000a11687c20 */ /* 0x000fe20008410000 */
[----:B------:R-:W-:Y:S01]  /*bc00*/  FMUL.FTZ R105, R18, UR10 ;  /* 0x0000000a12697c20 */ /* 0x000fe20008410000 */
[----:B------:R-:W-:-:S02]  /*bc10*/  FMUL.FTZ R106, R19, UR10 ;  /* 0x0000000a136a7c20 */ /* 0x000fc40008410000 */
[----:B--2---:R-:W-:Y:S02]  /*bc20*/  HMMA.16816.F32.BF16 R72, R12, R24, RZ ;  /* 0x000000180c48723c */ /* 0x004fe400000418ff */
[----:B------:R2:W1:Y:S06]  /*bc30*/  MUFU.TANH R103, R16 ;  /* 0x0000001000677308 */ /* 0x00046c0000002400 */
[C---:B------:R-:W-:Y:S01]  /*bc40*/  HMMA.16816.F32.BF16 R36, R28.reuse, R46, R36 ;  /* 0x0000002e1c24723c */ /* 0x040fe20000041824 */
[----:B------:R-:W3:Y:S01]  /*bc50*/  LDSM.16.M88.4 R44, [R156+UR5+0x5000] ;  /* 0x005000059c2c783b */ /* 0x000ee20008000200 */
[----:B------:R-:W1:Y:S06]  /*bc60*/  MUFU.TANH R100, R100 ;  /* 0x0000006400647308 */ /* 0x000e6c0000002400 */
[----:B------:R-:W-:Y:S02]  /*bc70*/  HMMA.16816.F32.BF16 R32, R28, R60, R32 ;  /* 0x0000003c1c20723c */ /* 0x000fe40000041820 */
[----:B------:R-:W1:Y:S06]  /*bc80*/  MUFU.TANH R102, R102 ;  /* 0x0000006600667308 */ /* 0x000e6c0000002400 */
[----:B--2---:R-:W-:Y:S01]  /*bc90*/  HMMA.16816.F32.BF16 R16, R12, R26, RZ ;  /* 0x0000001a0c10723c */ /* 0x004fe200000418ff */
[----:B------:R-:W2:Y:S01]  /*bca0*/  LDSM.16.M88.4 R24, [R151+0x5000] ;  /* 0x005000009718783b */ /* 0x000ea20000000200 */
        /* <DEDUP_REMOVED lines=20> */
[C---:B---3--:R-:W-:Y:S02]  /*bdf0*/  HMMA.16816.F32.BF16 R36, R12.reuse, R44, RZ ;  /* 0x0000002c0c24723c */ /* 0x048fe400000418ff */
        /* <DEDUP_REMOVED lines=11> */
[----:B------:R-:W3:Y:S06]  /*beb0*/  MUFU.TANH R190, R190 ;  /* 0x000000be00be7308 */ /* 0x000eec0000002400 */
[----:B--2---:R-:W-:Y:S02]  /*bec0*/  HMMA.16816.F32.BF16 R36, R8, R24, R36 ;  /* 0x000000180824723c */ /* 0x004fe40000041824 */
[----:B------:R-:W2:Y:S06]  /*bed0*/  MUFU.TANH R140, R140 ;  /* 0x0000008c008c7308 */ /* 0x000eac0000002400 */
[----:B-1----:R-:W-:Y:S02]  /*bee0*/  HMMA.16816.F32.BF16 R72, R28, R40, R72 ;  /* 0x000000281c48723c */ /* 0x002fe40000041848 */
[----:B------:R-:W1:Y:S06]  /*bef0*/  MUFU.TANH R128, R128 ;  /* 0x0000008000807308 */ /* 0x000e6c0000002400 */
[----:B------:R-:W-:Y:S01]  /*bf00*/  HMMA.16816.F32.BF16 R32, R8, R26, R32 ;  /* 0x0000001a0820723c */ /* 0x000fe20000041820 */
[----:B------:R-:W2:Y:S01]  /*bf10*/  LDSM.16.M88.4 R24, [R149+0x5000] ;  /* 0x005000009518783b */ /* 0x000ea20000000200 */
[----:B------:R-:W1:Y:S06]  /*bf20*/  MUFU.TANH R184, R184 ;  /* 0x000000b800b87308 */ /* 0x000e6c0000002400 */
[----:B------:R-:W-:Y:S01]  /*bf30*/  HMMA.16816.F32.BF16 R16, R28, R42, R16 ;  /* 0x0000002a1c10723c */ /* 0x000fe20000041810 */
[----:B------:R-:W1:Y:S01]  /*bf40*/  LDSM.16.M88.4 R40, [R150+0x5800] ;  /* 0x005800009628783b */ /* 0x000e620000000200 */
[----:B------:R-:W1:Y:S01]  /*bf50*/  MUFU.TANH R146, R146 ;  /* 0x0000009200927308 */ /* 0x000e620000002400 */
[----:B------:R-:W-:Y:S01]  /*bf60*/  FMUL.FTZ R72, R72, UR10 ;  /* 0x0000000a48487c20 */ /* 0x000fe20008410000 */
[----:B------:R-:W-:Y:S01]  /*bf70*/  FMUL.FTZ R73, R73, UR10 ;  /* 0x0000000a49497c20 */ /* 0x000fe20008410000 */
[----:B------:R-:W-:Y:S01]  /*bf80*/  FMUL.FTZ R74, R74, UR10 ;  /* 0x0000000a4a4a7c20 */ /* 0x000fe20008410000 */
[----:B------:R-:W-:-:S02]  /*bf90*/  FMUL.FTZ R75, R75, UR10 ;  /* 0x0000000a4b4b7c20 */ /* 0x000fc40008410000 */
[C---:B---3--:R-:W-:Y:S02]  /*bfa0*/  HMMA.16816.F32.BF16 R56, R12.reuse, R76, RZ ;  /* 0x0000004c0c38723c */ /* 0x048fe400000418ff */
[----:B------:R-:W3:Y:S06]  /*bfb0*/  MUFU.TANH R182, R182 ;  /* 0x000000b600b67308 */ /* 0x000eec0000002400 */
[----:B------:R-:W-:Y:S02]  /*bfc0*/  HMMA.16816.F32.BF16 R12, R12, R78, RZ ;  /* 0x0000004e0c0c723c */ /* 0x000fe400000418ff */
[----:B------:R-:W1:Y:S01]  /*bfd0*/  MUFU.TANH R134, R134 ;  /* 0x0000008600867308 */ /* 0x000e620000002400 */
[----:B------:R-:W-:Y:S01]  /*bfe0*/  FMUL.FTZ R16, R16, UR10 ;  /* 0x0000000a10107c20 */ /* 0x000fe20008410000 */
[----:B------:R-:W-:Y:S01]  /*bff0*/  FMUL.FTZ R17, R17, UR10 ;  /* 0x0000000a11117c20 */ /* 0x000fe20008410000 */
[----:B------:R-:W-:Y:S01]  /*c000*/  FMUL.FTZ R18, R18, UR10 ;  /* 0x0000000a12127c20 */ /* 0x000fe20008410000 */
[----:B------:R-:W-:-:S02]  /*c010*/  FMUL.FTZ R19, R19, UR10 ;  /* 0x0000000a13137c20 */ /* 0x000fc40008410000 */
[C---:B----4-:R-:W-:Y:S02]  /*c020*/  HMMA.16816.F32.BF16 R36, R48.reuse, R44, R36 ;  /* 0x0000002c3024723c */ /* 0x050fe40000041824 */
[----:B------:R-:W4:Y:S06]  /*c030*/  MUFU.TANH R136, R72 ;  /* 0x0000004800887308 */ /* 0x000f2c0000002400 */
[----:B------:R-:W-:Y:S01]  /*c040*/  HMMA.16816.F32.BF16 R32, R48, R46, R32 ;  /* 0x0000002e3020723c */ /* 0x000fe20000041820 */
[----:B------:R-:W3:Y:S01]  /*c050*/  LDSM.16.M88.4 R44, [R149+0x5800] ;  /* 0x00580000952c783b */ /* 0x000ee20000000200 */
[----:B------:R-:W1:Y:S01]  /*c060*/  MUFU.TANH R138, R73 ;  /* 0x00000049008a7308 */ /* 0x000e620000002400 */
[----:B------:R-:W-:-:S05]  /*c070*/  DEPBAR.LE SB0, 0x0 ;  /* 0x000080000000791a */ /* 0x000fca0000000000 */
[C---:B------:R-:W-:Y:S02]  /*c080*/  HMMA.16816.F32.BF16 R56, R8.reuse, R60, R56 ;  /* 0x0000003c0838723c */ /* 0x040fe40000041838 */
[----:B------:R-:W1:Y:S06]  /*c090*/  MUFU.TANH R176, R74 ;  /* 0x0000004a00b07308 */ /* 0x000e6c0000002400 */
[----:B------:R-:W-:Y:S01]  /*c0a0*/  HMMA.16816.F32.BF16 R12, R8, R62, R12 ;  /* 0x0000003e080c723c */ /* 0x000fe2000004180c */
[----:B------:R-:W-:Y:S01]  /*c0b0*/  IADD3 R8, PT, PT, R69, 0x1, R160 ;  /* 0x0000000145087810 */ /* 0x000fe20007ffe0a0 */
[----:B------:R-:W3:Y:S03]  /*c0c0*/  MUFU.TANH R174, R75 ;  /* 0x0000004b00ae7308 */ /* 0x000ee60000002400 */
[----:B------:R-:W-:-:S02]  /*c0d0*/  IADD3 R101, PT, PT, -R163, R8, R101 ;  /* 0x00000008a3657210 */ /* 0x000fc40007ffe165 */
[----:B------:R-:W-:Y:S01]  /*c0e0*/  SHF.L.U32 R8, R159, 0x1, RZ ;  /* 0x000000019f087819 */ /* 0x000fe200000006ff */
[----:B--2---:R-:W-:Y:S01]  /*c0f0*/  HMMA.16816.F32.BF16 R36, R28, R24, R36 ;  /* 0x000000181c24723c */ /* 0x004fe20000041824 */
[--C-:B------:R-:W-:Y:S01]  /*c100*/  IADD3 R101, PT, PT, R101, UR4, R68.reuse ;  /* 0x0000000465657c10 */ /* 0x100fe2000fffe044 */
[----:B------:R-:W2:Y:S01]  /*c110*/  MUFU.TANH R132, R16 ;  /* 0x0000001000847308 */ /* 0x000ea20000002400 */
[----:B------:R-:W-:Y:S02]  /*c120*/  LOP3.LUT R8, R8, 0x6, RZ, 0xc0, !PT ;  /* 0x0000000608087812 */ /* 0x000fe400078ec0ff */
[C---:B------:R-:W-:Y:S02]  /*c130*/  VIMNMX R52, PT, PT, R101.reuse, R68, PT ;  /* 0x0000004465347248 */ /* 0x040fe40003fe0100 */
[----:B------:R-:W-:Y:S01]  /*c140*/  VIADDMNMX R101, R101, 0x8, R68, PT ;  /* 0x0000000865657846 */ /* 0x000fe20003800144 */
[C---:B-1----:R-:W-:Y:S02]  /*c150*/  HMMA.16816.F32.BF16 R56, R48.reuse, R40, R56 ;  /* 0x000000283038723c */ /* 0x042fe40000041838 */
[----:B------:R-:W1:Y:S06]  /*c160*/  MUFU.TANH R130, R17 ;  /* 0x0000001100827308 */ /* 0x000e6c0000002400 */
        /* <DEDUP_REMOVED lines=8> */
[C---:B---3--:R-:W-:Y:S02]  /*c1f0*/  HMMA.16816.F32.BF16 R56, R28.reuse, R44, R56 ;  /* 0x0000002c1c38723c */ /* 0x048fe40000041838 */
[----:B------:R-:W3:Y:S06]  /*c200*/  MUFU.TANH R142, R19 ;  /* 0x00000013008e7308 */ /* 0x000eec0000002400 */
[----:B------:R-:W-:Y:S02]  /*c210*/  HMMA.16816.F32.BF16 R12, R28, R46, R12 ;  /* 0x0000002e1c0c723c */ /* 0x000fe4000004180c */
[----:B------:R-:W1:Y:S01]  /*c220*/  MUFU.TANH R112, R36 ;  /* 0x0000002400707308 */ /* 0x000e620000002400 */
[----:B------:R-:W-:Y:S01]  /*c230*/  FMUL.FTZ R118, R34, UR10 ;  /* 0x0000000a22767c20 */ /* 0x000fe20008410000 */
[----:B------:R-:W-:Y:S01]  /*c240*/  FMUL.FTZ R9, R33, UR10 ;  /* 0x0000000a21097c20 */ /* 0x000fe20008410000 */
[----:B------:R-:W-:Y:S01]  /*c250*/  FMUL.FTZ R32, R32, UR10 ;  /* 0x0000000a20207c20 */ /* 0x000fe20008410000 */
[----:B------:R-:W-:-:S04]  /*c260*/  FMUL.FTZ R35, R35, UR10 ;  /* 0x0000000a23237c20 */ /* 0x000fc80008410000 */
[----:B------:R-:W1:Y:S01]  /*c270*/  MUFU.TANH R110, R37 ;  /* 0x00000025006e7308 */ /* 0x000e620000002400 */
[----:B------:R-:W-:Y:S01]  /*c280*/  FMUL.FTZ R11, R58, UR10 ;  /* 0x0000000a3a0b7c20 */ /* 0x000fe20008410000 */
[----:B----4-:R-:W-:Y:S01]  /*c290*/  FMUL.FTZ R38, R56, UR10 ;  /* 0x0000000a38267c20 */ /* 0x010fe20008410000 */
[----:B------:R-:W-:Y:S01]  /*c2a0*/  FMUL.FTZ R34, R57, UR10 ;  /* 0x0000000a39227c20 */ /* 0x000fe20008410000 */
[----:B------:R-:W-:-:S04]  /*c2b0*/  FMUL.FTZ R58, R59, UR10 ;  /* 0x0000000a3b3a7c20 */ /* 0x000fc80008410000 */
[----:B------:R-:W4:Y:S01]  /*c2c0*/  MUFU.TANH R122, R39 ;  /* 0x00000027007a7308 */ /* 0x000f220000002400 */
[----:B------:R-:W-:Y:S01]  /*c2d0*/  FMUL.FTZ R12, R12, UR10 ;  /* 0x0000000a0c0c7c20 */ /* 0x000fe20008410000 */
[----:B------:R-:W-:Y:S01]  /*c2e0*/  FMUL.FTZ R14, R14, UR10 ;  /* 0x0000000a0e0e7c20 */ /* 0x000fe20008410000 */
[----:B------:R-:W-:Y:S01]  /*c2f0*/  FMUL.FTZ R15, R15, UR10 ;  /* 0x0000000a0f0f7c20 */ /* 0x000fe20008410000 */
[----:B------:R-:W-:-:S04]  /*c300*/  FMUL.FTZ R13, R13, UR10 ;  /* 0x0000000a0d0d7c20 */ /* 0x000fc80008410000 */
[----:B------:R-:W1:Y:S08]  /*c310*/  MUFU.TANH R108, R32 ;  /* 0x00000020006c7308 */ /* 0x000e700000002400 */
        /* <DEDUP_REMOVED lines=10> */
[----:B------:R2:W1:Y:S02]  /*c3c0*/  MUFU.TANH R24, R13 ;  /* 0x0000000d00187308 */ /* 0x0004640000002400 */
[----:B--2---:R-:W-:Y:S01]  /*c3d0*/  IADD3 R13, PT, PT, R67, R8, RZ ;  /* 0x00000008430d7210 */ /* 0x004fe20007ffe0ff */
[----:B------:R-:W-:Y:S06]  /*c3e0*/  BAR.SYNC.DEFER_BLOCKING 0x0 ;  /* 0x0000000000007b1d */ /* 0x000fec0000010000 */
[----:B-1-34-:R-:W-:Y:S05]  /*c3f0*/  @!P6 BRA `(.L_x_6021) ;  /* 0x00000004008ce947 */ /* 0x01afea0003800000 */
        /* <DEDUP_REMOVED lines=11> */
.L_x_6022:
        /* <DEDUP_REMOVED lines=41> */
[C---:B------:R-:W-:Y:S02]  /*c740*/  IMAD.WIDE R26, R15.reuse, 0x4, R168 ;  /* 0x000000040f1a7825 */ /* 0x040fe400078e02a8 */
[----:B------:R1:W3:Y:S04]  /*c750*/  LDG.E R17, desc[UR6][R16.64] ;  /* 0x0000000610117981 */ /* 0x0002e8000c1e1900 */
[----:B------:R-:W3:Y:S01]  /*c760*/  LDG.E R8, desc[UR6][R26.64] ;  /* 0x000000061a087981 */ /* 0x000ee2000c1e1900 */
[----:B------:R-:W-:-:S05]  /*c770*/  IADD3 R15, PT, PT, R15, -R12, RZ ;  /* 0x8000000c0f0f7210 */ /* 0x000fca0007ffe0ff */
[----:B------:R-:W-:-:S05]  /*c780*/  IMAD R15, R15, R10, -0x80 ;  /* 0xffffff800f0f7424 */ /* 0x000fca00078e020a */
[----:B------:R-:W-:-:S05]  /*c790*/  SHF.R.S32.HI R19, RZ, 0x1f, R15 ;  /* 0x0000001fff137819 */ /* 0x000fca000001140f */
[----:B------:R-:W-:-:S04]  /*c7a0*/  IMAD R10, R19, R54, RZ ;  /* 0x00000036130a7224 */ /* 0x000fc800078e02ff */
[C---:B------:R-:W-:Y:S02]  /*c7b0*/  IMAD R10, R15.reuse, R55, R10 ;  /* 0x000000370f0a7224 */ /* 0x040fe400078e020a */
[----:B------:R-:W-:-:S04]  /*c7c0*/  IMAD.WIDE.U32 R14, R15, R54, RZ ;  /* 0x000000360f0e7225 */ /* 0x000fc800078e00ff */
[----:B-1----:R-:W-:Y:S02]  /*c7d0*/  IMAD.MOV.U32 R16, RZ, RZ, R14 ;  /* 0x000000ffff107224 */ /* 0x002fe400078e000e */
[----:B---3--:R-:W-:Y:S01]  /*c7e0*/  IMAD.IADD R8, R17, 0x1, -R8 ;  /* 0x0000000111087824 */ /* 0x008fe200078e0a08 */
[----:B------:R-:W-:-:S04]  /*c7f0*/  IADD3 R17, PT, PT, R15, R10, RZ ;  /* 0x0000000a0f117210 */ /* 0x000fc80007ffe0ff */
[----:B------:R-:W-:Y:S01]  /*c800*/  SHF.R.S32.HI R12, RZ, 0x1f, R8 ;  /* 0x0000001fff0c7819 */ /* 0x000fe20000011408 */
[----:B--2---:R-:W-:-:S04]  /*c810*/  IMAD.WIDE.U32 R16, R8, UR8, R16 ;  /* 0x0000000808107c25 */ /* 0x004fc8000f8e0010 */
[----:B------:R-:W-:Y:S01]  /*c820*/  IMAD R15, R12, UR8, RZ ;  /* 0x000000080c0f7c24 */ /* 0x000fe2000f8e02ff */
[----:B------:R-:W-:-:S03]  /*c830*/  LEA R164, P0, R16, R164, 0x1 ;  /* 0x000000a410a47211 */ /* 0x000fc600078008ff */
[----:B------:R-:W-:-:S05]  /*c840*/  IMAD R15, R8, UR9, R15 ;  /* 0x00000009080f7c24 */ /* 0x000fca000f8e020f */
[----:B------:R-:W-:-:S04]  /*c850*/  IADD3 R15, PT, PT, R17, R15, RZ ;  /* 0x0000000f110f7210 */ /* 0x000fc80007ffe0ff */
[----:B------:R-:W-:-:S07]  /*c860*/  LEA.HI.X R165, R16, R165, R15, 0x1, P0 ;  /* 0x000000a510a57211 */ /* 0x000fce00000f0c0f */
.L_x_6023:
[C---:B------:R-:W-:Y:S01]  /*c870*/  IMAD.SHL.U32 R8, R54.reuse, 0x20, RZ ;  /* 0x0000002036087824 */ /* 0x040fe200078e00ff */
[----:B------:R-:W-:Y:S01]  /*c880*/  IADD3 R16, P0, PT, R7, R164, RZ ;  /* 0x000000a407107210 */ /* 0x000fe20007f1e0ff */
[----:B------:R-:W-:Y:S01]  /*c890*/  @!PT LDS RZ, [RZ] ;  /* 0x00000000fffff984 */ /* 0x000fe20000000800 */
[----:B------:R-:W-:Y:S01]  /*c8a0*/  @!PT LDS RZ, [RZ] ;  /* 0x00000000fffff984 */ /* 0x000fe20000000800 */
[----:B------:R-:W-:Y:S01]  /*c8b0*/  @!PT LDS RZ, [RZ] ;  /* 0x00000000fffff984 */ /* 0x000fe20000000800 */
[----:B------:R1:W-:Y:S01]  /*c8c0*/  LDGSTS.E.BYPASS.LTC128B.128 [R173+0x2000], desc[UR6][R164.64] ;  /* 0x02000000a4ad7fae */ /* 0x0003e2000b981a06 */
[----:B------:R-:W-:Y:S02]  /*c8d0*/  SHF.L.U64.HI R7, R54, 0x5, R55 ;  /* 0x0000000536077819 */ /* 0x000fe40000010237 */
[----:B------:R-:W-:Y:S01]  /*c8e0*/  IADD3 R14, P1, PT, R8, R16, RZ ;  /* 0x00000010080e7210 */ /* 0x000fe20007f3e0ff */
[----:B------:R-:W-:-:S03]  /*c8f0*/  IMAD.X R17, R2, 0x1, R165, P0 ;  /* 0x0000000102117824 */ /* 0x000fc600000e06a5 */
        /* <DEDUP_REMOVED lines=19> */
.L_x_6021:
[----:B------:R-:W-:Y:S01]  /*ca30*/  VIADD R7, R13, 0x8 ;  /* 0x000000080d077836 */ /* 0x000fe20000000000 */
[----:B------:R-:W-:Y:S01]  /*ca40*/  LOP3.LUT R65, R65, 0xfffffffe, RZ, 0xc0, !PT ;  /* 0xfffffffe41417812 */ /* 0x000fe200078ec0ff */
[C---:B------:R-:W-:Y:S01]  /*ca50*/  VIADD R2, R13.reuse, 0x1 ;  /* 0x000000010d027836 */ /* 0x040fe20000000000 */
[----:B------:R-:W2:Y:S01]  /*ca60*/  LDCU UR4, c[0x0][0x45c] ;  /* 0x00008b80ff0477ac */ /* 0x000ea20008000800 */
[----:B------:R-:W-:Y:S01]  /*ca70*/  VIADD R8, R13, 0x11 ;  /* 0x000000110d087836 */ /* 0x000fe20000000000 */
[-C--:B------:R-:W-:Y:S01]  /*ca80*/  ISETP.GE.AND P2, PT, R7, R52.reuse, PT ;  /* 0x000000340700720c */ /* 0x080fe20003f46270 */
[----:B-1----:R-:W-:Y:S01]  /*ca90*/  VIADD R15, R13, 0x28 ;  /* 0x000000280d0f7836 */ /* 0x002fe20000000000 */
        /* <DEDUP_REMOVED lines=10> */
[C---:B------:R-:W-:Y:S01]  /*cb40*/  ISETP.GE.AND P4, PT, R2.reuse, R52, PT ;  /* 0x000000340200720c */ /* 0x040fe20003f86270 */
[----:B------:R-:W-:Y:S01]  /*cb50*/  IMAD.IADD R152, R5, 0x1, R66 ;  /* 0x0000000105987824 */ /* 0x000fe200078e0242 */
[----:B------:R-:W-:Y:S01]  /*cb60*/  ISETP.GE.AND P5, PT, R2, R101, PT ;  /* 0x000000650200720c */ /* 0x000fe20003fa6270 */
[----:B------:R-:W-:Y:S01]  /*cb70*/  IMAD.MOV.U32 R175, RZ, RZ, -0x1 ;  /* 0xffffffffffaf7424 */ /* 0x000fe200078e00ff */
[----:B------:R-:W-:-:S02]  /*cb80*/  FSEL R2, R23, -INF , !P0 ;  /* 0xff80000017027808 */ /* 0x000fc40004000000 */
[----:B------:R-:W-:Y:S02]  /*cb90*/  FSEL R70, R70, -INF , !P2 ;  /* 0xff80000046467808 */ /* 0x000fe40005000000 */
[CC--:B------:R-:W-:Y:S02]  /*cba0*/  ISETP.GE.AND P2, PT, R8.reuse, R52.reuse, PT ;  /* 0x000000340800720c */ /* 0x0c0fe40003f46270 */
[-C--:B------:R-:W-:Y:S02]  /*cbb0*/  ISETP.GE.AND P0, PT, R8, R101.reuse, PT ;  /* 0x000000650800720c */ /* 0x080fe40003f06270 */
[----:B------:R-:W-:Y:S02]  /*cbc0*/  FSEL R8, R86, -INF , !P6 ;  /* 0xff80000056087808 */ /* 0x000fe40007000000 */
[----:B------:R-:W-:Y:S02]  /*cbd0*/  ISETP.GE.AND P6, PT, R6, R52, PT ;  /* 0x000000340600720c */ /* 0x000fe40003fc6270 */
        /* <DEDUP_REMOVED lines=8> */
[----:B------:R-:W-:Y:S02]  /*cc60*/  @P6 LOP3.LUT R65, R65, 0x1, RZ, 0xfc, !PT ;  /* 0x0000000141416812 */ /* 0x000fe400078efcff */
[----:B------:R-:W-:-:S02]  /*cc70*/  FSEL R30, R71, -INF , !P4 ;  /* 0xff800000471e7808 */ /* 0x000fc40006000000 */
[----:B------:R-:W-:Y:S02]  /*cc80*/  LOP3.LUT P3, RZ, R65, 0x1, RZ, 0xc0, !PT ;  /* 0x0000000141ff7812 */ /* 0x000fe4000786c0ff */
[----:B------:R-:W-:Y:S02]  /*cc90*/  ISETP.GE.AND P4, PT, R6, R101, PT ;  /* 0x000000650600720c */ /* 0x000fe40003f86270 */
[----:B------:R-:W-:Y:S02]  /*cca0*/  FSEL R12, R91, -INF , !P3 ;  /* 0xff8000005b0c7808 */ /* 0x000fe40005800000 */
[----:B------:R-:W-:Y:S02]  /*ccb0*/  ISETP.GE.AND P3, PT, R15, R52, PT ;  /* 0x000000340f00720c */ /* 0x000fe40003f66270 */
[----:B------:R-:W-:Y:S02]  /*ccc0*/  FSEL R16, R87, -INF , !P2 ;  /* 0xff80000057107808 */ /* 0x000fe40005000000 */
[----:B------:R-:W-:-:S02]  /*ccd0*/  FSEL R6, R89, -INF , !P0 ;  /* 0xff80000059067808 */ /* 0x000fc40004000000 */
[----:B------:R-:W-:Y:S02]  /*cce0*/  LOP3.LUT R65, R65, 0xfffffffe, RZ, 0xc0, !PT ;  /* 0xfffffffe41417812 */ /* 0x000fe400078ec0ff */
[CC--:B------:R-:W-:Y:S02]  /*ccf0*/  ISETP.GE.AND P2, PT, R7.reuse, R52.reuse, PT ;  /* 0x000000340700720c */ /* 0x0c0fe40003f46270 */
[----:B------:R-:W-:Y:S01]  /*cd00*/  ISETP.GE.AND P0, PT, R7, R101, PT ;  /* 0x000000650700720c */ /* 0x000fe20003f06270 */
[----:B------:R-:W-:Y:S01]  /*cd10*/  VIADD R7, R13, 0x29 ;  /* 0x000000290d077836 */ /* 0x000fe20000000000 */
[----:B------:R-:W-:Y:S02]  /*cd20*/  ISETP.GE.AND P6, PT, R10, R52, PT ;  /* 0x000000340a00720c */ /* 0x000fe40003fc6270 */
[----:B------:R-:W-:Y:S02]  /*cd30*/  @P3 LOP3.LUT R65, R65, 0x1, RZ, 0xfc, !PT ;  /* 0x0000000141413812 */ /* 0x000fe400078efcff */
[----:B------:R-:W-:-:S02]  /*cd40*/  FSEL R88, R88, -INF , !P1 ;  /* 0xff80000058587808 */ /* 0x000fc40004800000 */
[-C--:B------:R-:W-:Y:S02]  /*cd50*/  ISETP.GE.AND P1, PT, R10, R101.reuse, PT ;  /* 0x000000650a00720c */ /* 0x080fe40003f26270 */
[----:B------:R-:W-:Y:S02]  /*cd60*/  FSEL R18, R92, -INF , !P5 ;  /* 0xff8000005c127808 */ /* 0x000fe40006800000 */
[----:B------:R-:W-:Y:S02]  /*cd70*/  FSEL R10, R93, -INF , !P4 ;  /* 0xff8000005d0a7808 */ /* 0x000fe40006000000 */
[----:B------:R-:W-:Y:S02]  /*cd80*/  FSEL R60, R94, -INF , !P6 ;  /* 0xff8000005e3c7808 */ /* 0x000fe40007000000 */
[C---:B------:R-:W-:Y:S02]  /*cd90*/  ISETP.GE.AND P5, PT, R7.reuse, R52, PT ;  /* 0x000000340700720c */ /* 0x040fe40003fa6270 */
[-C--:B------:R-:W-:Y:S01]  /*cda0*/  ISETP.GE.AND P3, PT, R7, R101.reuse, PT ;  /* 0x000000650700720c */ /* 0x080fe20003f66270 */
[----:B------:R-:W-:Y:S01]  /*cdb0*/  VIADD R7, R13, 0x31 ;  /* 0x000000310d077836 */ /* 0x000fe20000000000 */
[----:B------:R-:W-:Y:S01]  /*cdc0*/  ISETP.GE.AND P4, PT, R15, R101, PT ;  /* 0x000000650f00720c */ /* 0x000fe20003f86270 */
[----:B------:R-:W-:Y:S01]  /*cdd0*/  VIADD R15, R13, 0x30 ;  /* 0x000000300d0f7836 */ /* 0x000fe20000000000 */
[----:B------:R-:W-:-:S02]  /*cde0*/  LOP3.LUT P6, RZ, R65, 0x1, RZ, 0xc0, !PT ;  /* 0x0000000141ff7812 */ /* 0x000fc400078cc0ff */
        /* <DEDUP_REMOVED lines=25> */
[----:B------:R-:W-:-:S02]  /*cf80*/  LOP3.LUT R65, R65, 0xfffffffe, RZ, 0xc0, !PT ;  /* 0xfffffffe41417812 */ /* 0x000fc400078ec0ff */
[----:B------:R-:W-:Y:S02]  /*cf90*/  FSEL R192, R192, -INF , !P3 ;  /* 0xff800000c0c07808 */ /* 0x000fe40005800000 */
[-C--:B------:R-:W-:Y:S02]  /*cfa0*/  ISETP.GE.AND P3, PT, R7, R52.reuse, PT ;  /* 0x000000340700720c */ /* 0x080fe40003f66270 */
[----:B------:R-:W-:Y:S02]  /*cfb0*/  FSEL R114, R105, -INF , !P1 ;  /* 0xff80000069727808 */ /* 0x000fe40004800000 */
[C---:B------:R-:W-:Y:S02]  /*cfc0*/  ISETP.GE.AND P1, PT, R15.reuse, R101, PT ;  /* 0x000000650f00720c */ /* 0x040fe40003f26270 */
[----:B------:R-:W-:Y:S02]  /*cfd0*/  FSEL R120, R104, -INF , !P6 ;  /* 0xff80000068787808 */ /* 0x000fe40007000000 */
[----:B------:R-:W-:Y:S01]  /*cfe0*/  ISETP.GE.AND P6, PT, R15, R52, PT ;  /* 0x000000340f00720c */ /* 0x000fe20003fc6270 */
[----:B------:R-:W-:Y:S01]  /*cff0*/  VIADD R15, R13, 0x48 ;  /* 0x000000480d0f7836 */ /* 0x000fe20000000000 */
[----:B------:R-:W-:-:S02]  /*d000*/  FSEL R128, R128, -INF , !P1 ;  /* 0xff80000080807808 */ /* 0x000fc40004800000 */
[----:B------:R-:W-:Y:S02]  /*d010*/  FSEL R126, R126, -INF , !P5 ;  /* 0xff8000007e7e7808 */ /* 0x000fe40006800000 */
[----:B------:R-:W-:Y:S02]  /*d020*/  @P3 LOP3.LUT R65, R65, 0x1, RZ, 0xfc, !PT ;  /* 0x0000000141413812 */ /* 0x000fe400078efcff */
[----:B------:R-:W-:Y:S02]  /*d030*/  FSEL R190, R190, -INF , !P2 ;  /* 0xff800000bebe7808 */ /* 0x000fe40005000000 */
[----:B------:R-:W-:Y:S02]  /*d040*/  LOP3.LUT P1, RZ, R65, 0x1, RZ, 0xc0, !PT ;  /* 0x0000000141ff7812 */ /* 0x000fe4000782c0ff */
[C---:B------:R-:W-:Y:S02]  /*d050*/  ISETP.GE.AND P5, PT, R15.reuse, R52, PT ;  /* 0x000000340f00720c */ /* 0x040fe40003fa6270 */
[----:B------:R-:W-:Y:S01]  /*d060*/  ISETP.GE.AND P2, PT, R15, R101, PT ;  /* 0x000000650f00720c */ /* 0x000fe20003f46270 */
[----:B------:R-:W-:Y:S01]  /*d070*/  VIADD R15, R13, 0x50 ;  /* 0x000000500d0f7836 */ /* 0x000fe20000000000 */
        /* <DEDUP_REMOVED lines=10> */
[----:B------:R-:W-:-:S02]  /*d120*/  FMNMX3.FTZ R17, R40, R2, R84, !PT ;  /* 0x0000000228117276 */ /* 0x000fc40007810054 */
[----:B------:R-:W-:Y:S02]  /*d130*/  FSEL R134, R134, -INF , !P6 ;  /* 0xff80000086867808 */ /* 0x000fe40007000000 */
[----:B------:R-:W-:Y:S02]  /*d140*/  FSEL R176, R176, -INF , !P0 ;  /* 0xff800000b0b07808 */ /* 0x000fe40004000000 */
[C---:B------:R-:W-:Y:S02]  /*d150*/  ISETP.GE.AND P6, PT, R15.reuse, R52, PT ;  /* 0x000000340f00720c */ /* 0x040fe40003fc6270 */
[----:B------:R-:W-:Y:S02]  /*d160*/  ISETP.GE.AND P0, PT, R15, R101, PT ;  /* 0x000000650f00720c */ /* 0x000fe40003f06270 */
[----:B------:R-:W-:Y:S01]  /*d170*/  FMNMX3.FTZ R15, R17, R36, R88, !PT ;  /* 0x00000024110f7276 */ /* 0x000fe20007810058 */
[----:B------:R-:W-:Y:S01]  /*d180*/  VIADD R17, R13, 0x69 ;  /* 0x000000690d117836 */ /* 0x000fe20000000000 */
[----:B------:R-:W-:-:S02]  /*d190*/  FSEL R140, R140, -INF , !P4 ;  /* 0xff8000008c8c7808 */ /* 0x000fc40006000000 */
[----:B------:R-:W-:Y:S02]  /*d1a0*/  FMNMX3.FTZ R15, R15, R6, R18, !PT ;  /* 0x000000060f0f7276 */ /* 0x000fe40007810012 */
[----:B------:R-:W-:Y:S02]  /*d1b0*/  FSEL R182, R182, -INF , !P2 ;  /* 0xff800000b6b67808 */ /* 0x000fe40005000000 */
[C---:B------:R-:W-:Y:S02]  /*d1c0*/  ISETP.GE.AND P4, PT, R7.reuse, R52, PT ;  /* 0x000000340700720c */ /* 0x040fe40003f86270 */
[----:B------:R-:W-:Y:S01]  /*d1d0*/  ISETP.GE.AND P2, PT, R7, R101, PT ;  /* 0x000000650700720c */ /* 0x000fe20003f46270 */
[----:B------:R-:W-:Y:S01]  /*d1e0*/  VIADD R7, R13, 0x58 ;  /* 0x000000580d077836 */ /* 0x000fe20000000000 */
[----:B------:R-:W-:Y:S02]  /*d1f0*/  FMNMX3.FTZ R15, R15, R10, R26, !PT ;  /* 0x0000000a0f0f7276 */ /* 0x000fe4000781001a */
[----:B------:R-:W-:-:S02]  /*d200*/  FSEL R178, R178, -INF , !P5 ;  /* 0xff800000b2b27808 */ /* 0x000fc40006800000 */
[----:B------:R-:W-:Y:S01]  /*d210*/  FMNMX3.FTZ R23, R15, R204, R202, !PT ;  /* 0x000000cc0f177276 */ /* 0x000fe200078100ca */
[----:B------:R-:W-:Y:S01]  /*d220*/  VIADD R15, R13, 0x70 ;  /* 0x000000700d0f7836 */ /* 0x000fe20000000000 */
[-C--:B------:R-:W-:Y:S02]  /*d230*/  ISETP.GE.AND P5, PT, R7, R52.reuse, PT ;  /* 0x000000340700720c */ /* 0x080fe40003fa6270 */
[----:B------:R-:W-:Y:S02]  /*d240*/  ISETP.GE.AND P1, PT, R13, R52, PT ;  /* 0x000000340d00720c */ /* 0x000fe40003f26270 */
[----:B------:R-:W-:Y:S02]  /*d250*/  FMNMX3.FTZ R23, R23, R200, R114, !PT ;  /* 0x000000c817177276 */ /* 0x000fe40007810072 */
[----:B------:R-:W-:Y:S01]  /*d260*/  FSEL R22, R0, -INF , !P1 ;  /* 0xff80000000167808 */ /* 0x000fe20004800000 */
[----:B------:R-:W-:Y:S01]  /*d270*/  VIADD R0, R13, 0x78 ;  /* 0x000000780d007836 */ /* 0x000fe20000000000 */
[----:B------:R-:W-:-:S02]  /*d280*/  FSEL R136, R136, -INF , !P3 ;  /* 0xff80000088887808 */ /* 0x000fc40005800000 */
[----:B------:R-:W-:Y:S02]  /*d290*/  FMNMX3.FTZ R23, R23, R194, R192, !PT ;  /* 0x000000c217177276 */ /* 0x000fe400078100c0 */
[----:B------:R-:W-:Y:S01]  /*d2a0*/  ISETP.GE.AND P3, PT, R7, R101, PT ;  /* 0x000000650700720c */ /* 0x000fe20003f66270 */
[----:B------:R-:W-:Y:S01]  /*d2b0*/  VIADD R7, R13, 0x60 ;  /* 0x000000600d077836 */ /* 0x000fe20000000000 */
[----:B------:R-:W-:Y:S02]  /*d2c0*/  FMNMX3.FTZ R25, R22, R32, R70, !PT ;  /* 0x0000002016197276 */ /* 0x000fe40007810046 */
[----:B------:R-:W-:Y:S02]  /*d2d0*/  LOP3.LUT R65, R65, 0xfffffffe, RZ, 0xc0, !PT ;  /* 0xfffffffe41417812 */ /* 0x000fe400078ec0ff */
[----:B------:R-:W-:Y:S02]  /*d2e0*/  FMNMX3.FTZ R23, R23, R190, R128, !PT ;  /* 0x000000be17177276 */ /* 0x000fe40007810080 */
[----:B------:R-:W-:-:S02]  /*d2f0*/  FMNMX3.FTZ R25, R25, R30, R8, !PT ;  /* 0x0000001e19197276 */ /* 0x000fc40007810008 */
[----:B------:R-:W-:Y:S02]  /*d300*/  @P5 LOP3.LUT R65, R65, 0x1, RZ, 0xfc, !PT ;  /* 0x0000000141415812 */ /* 0x000fe400078efcff */
        /* <DEDUP_REMOVED lines=12> */
[----:B------:R-:W-:Y:S02]  /*d3d0*/  FSEL R138, R138, -INF , !P4 ;  /* 0xff8000008a8a7808 */ /* 0x000fe40006000000 */
[----:B------:R-:W-:Y:S02]  /*d3e0*/  FSEL R124, R124, -INF , !P2 ;  /* 0xff8000007c7c7808 */ /* 0x000fe40005000000 */
[----:B------:R-:W-:Y:S02]  /*d3f0*/  FMNMX3.FTZ R23, R23, R174, R144, !PT ;  /* 0x000000ae17177276 */ /* 0x000fe40007810090 */
        /* <DEDUP_REMOVED lines=28> */
[----:B------:R-:W-:Y:S01]  /*d5c0*/  FMNMX3.FTZ R17, R25, R146, R136, !PT ;  /* 0x0000009219117276 */ /* 0x000fe20007810088 */
[----:B------:R-:W1:Y:S01]  /*d5d0*/  SHFL.BFLY PT, R42, R11, 0x2, 0x1f ;  /* 0x0c401f000b2a7f89 */ /* 0x000e6200000e0000 */
        /* <DEDUP_REMOVED lines=25> */
[C-C-:B------:R-:W-:Y:S02]  /*d770*/  IMAD.IADD R148, R3.reuse, 0x1, R152.reuse ;  /* 0x0000000103947824 */ /* 0x140fe400078e0298 */
[----:B------:R-:W-:Y:S01]  /*d780*/  IMAD.IADD R102, R4, 0x1, R152 ;  /* 0x0000000104667824 */ /* 0x000fe200078e0298 */
[----:B------:R-:W-:Y:S03]  /*d790*/  LDSM.16.MT88.4 R92, [R152+0x6000] ;  /* 0x00600000985c783b */ /* 0x000fe60000004200 */
[----:B------:R-:W-:Y:S01]  /*d7a0*/  IMAD.IADD R100, R3, 0x1, R102 ;  /* 0x0000000103647824 */ /* 0x000fe200078e0266 */
        /* <DEDUP_REMOVED lines=38> */
[----:B---3--:R-:W-:Y:S01]  /*da10*/  F2FP.BF16.F32.PACK_AB R69, R43, R50 ;  /* 0x000000322b45723e */ /* 0x008fe200000010ff */
[----:B------:R-:W3:Y:S01]  /*da20*/  MUFU.EX2 R33, R33 ;  /* 0x0000002100217308 */ /* 0x000ee20000000800 */
[--C-:B------:R-:W-:Y:S01]  /*da30*/  FFMA.FTZ R48, R22, UR4, -R23.reuse ;  /* 0x0000000416307c23 */ /* 0x100fe20008010817 */
[--C-:B------:R-:W-:Y:S01]  /*da40*/  FFMA.FTZ R41, R32, UR4, -R23.reuse ;  /* 0x0000000420297c23 */ /* 0x100fe20008010817 */
[--C-:B------:R-:W-:Y:S01]  /*da50*/  FFMA.FTZ R40, R70, UR4, -R23.reuse ;  /* 0x0000000446287c23 */ /* 0x100fe20008010817 */
[--C-:B------:R-:W-:Y:S01]  /*da60*/  FFMA.FTZ R37, R30, UR4, -R23.reuse ;  /* 0x000000041e257c23 */ /* 0x100fe20008010817 */
[----:B------:R-:W-:Y:S01]  /*da70*/  FFMA.FTZ R36, R8, UR4, -R23 ;  /* 0x0000000408247c23 */ /* 0x000fe20008010817 */
[----:B------:R-:W-:Y:S01]  /*da80*/  FFMA.FTZ R30, R18, UR4, -R39 ;  /* 0x00000004121e7c23 */ /* 0x000fe20008010827 */
[----:B------:R-:W4:Y:S01]  /*da90*/  LDSM.16.MT88.4 R8, [R152+0x6800] ;  /* 0x006800009808783b */ /* 0x000f220000004200 */
[----:B------:R-:W-:Y:S01]  /*daa0*/  MUFU.EX2 R48, R48 ;  /* 0x0000003000307308 */ /* 0x000fe20000000800 */
[--C-:B------:R-:W-:Y:S01]  /*dab0*/  FFMA.FTZ R35, R16, UR4, -R23.reuse ;  /* 0x0000000410237c23 */ /* 0x100fe20008010817 */
[--C-:B------:R-:W-:Y:S01]  /*dac0*/  FFMA.FTZ R32, R14, UR4, -R23.reuse ;  /* 0x000000040e207c23 */ /* 0x100fe20008010817 */
[----:B------:R-:W5:Y:S01]  /*dad0*/  LDSM.16.MT88.4 R16, [R148+0x6800] ;  /* 0x006800009410783b */ /* 0x000f620000004200 */
[--C-:B------:R-:W-:Y:S01]  /*dae0*/  FFMA.FTZ R29, R12, UR4, -R23.reuse ;  /* 0x000000040c1d7c23 */ /* 0x100fe20008010817 */
[----:B------:R-:W-:Y:S01]  /*daf0*/  FFMA.FTZ R47, R62, UR4, -R23 ;  /* 0x000000043e2f7c23 */ /* 0x000fe20008010817 */
[----:B------:R-:W-:Y:S01]  /*db00*/  FFMA.FTZ R22, R202, UR4, -R39 ;  /* 0x00000004ca167c23 */ /* 0x000fe20008010827 */
[----:B------:R-:W5:Y:S01]  /*db10*/  LDSM.16.MT88.4 R12, [R102+0x6800] ;  /* 0x00680000660c783b */ /* 0x000f620000004200 */
        /* <DEDUP_REMOVED lines=32> */
[----:B------:R-:W2:Y:S01]  /*dd20*/  MUFU.EX2 R31, R31 ;  /* 0x0000001f001f7308 */ /* 0x000ea20000000800 */
[----:B---3--:R-:W-:Y:S01]  /*dd30*/  F2FP.BF16.F32.PACK_AB R70, R37, R40 ;  /* 0x000000282546723e */ /* 0x008fe200000010ff */
[--C-:B------:R-:W-:Y:S01]  /*dd40*/  FFMA.FTZ R121, R58, UR4, -R39.reuse ;  /* 0x000000043a797c23 */ /* 0x100fe20008010827 */
[--C-:B------:R-:W-:Y:S01]  /*dd50*/  FFMA.FTZ R56, R56, UR4, -R39.reuse ;  /* 0x0000000438387c23 */ /* 0x100fe20008010827 */
[----:B------:R-:W-:Y:S01]  /*dd60*/  FFMA.FTZ R39, R46, UR4, -R39 ;  /* 0x000000042e277c23 */ /* 0x000fe20008010827 */
[----:B------:R-:W-:Y:S01]  /*dd70*/  FADD.FTZ R46, R44, R123 ;  /* 0x0000007b2c2e7221 */ /* 0x000fe20000010000 */
[----:B------:R-:W-:Y:S01]  /*dd80*/  FADD.FTZ R40, R40, R41 ;  /* 0x0000002928287221 */ /* 0x000fe20000010000 */
[--C-:B------:R-:W-:Y:S01]  /*dd90*/  FFMA.FTZ R34, R34, UR4, -R23.reuse ;  /* 0x0000000422227c23 */ /* 0x100fe20008010817 */
[----:B------:R-:W-:Y:S01]  /*dda0*/  MUFU.EX2 R30, R30 ;  /* 0x0000001e001e7308 */ /* 0x000fe20000000800 */
[----:B------:R-:W-:Y:S01]  /*ddb0*/  HMMA.16816.F32.BF16 R96, R68, R92, RZ ;  /* 0x0000005c4460723c */ /* 0x000fe200000418ff */
[----:B------:R-:W-:Y:S01]  /*ddc0*/  FADD.FTZ R33, R33, R46 ;  /* 0x0000002e21217221 */ /* 0x000fe20000010000 */
[----:B------:R-:W-:Y:S01]  /*ddd0*/  FADD.FTZ R37, R37, R40 ;  /* 0x0000002825257221 */ /* 0x000fe20000010000 */
        /* <DEDUP_REMOVED lines=14> */
[----:B-1----:R-:W-:Y:S01]  /*dec0*/  HMMA.16816.F32.BF16 R72, R68, R4, RZ ;  /* 0x000000044448723c */ /* 0x002fe200000418ff */
[----:B--2---:R-:W-:Y:S01]  /*ded0*/  F2FP.BF16.F32.PACK_AB R5, R31, R42 ;  /* 0x0000002a1f05723e */ /* 0x004fe200000010ff */
[----:B------:R-:W-:Y:S01]  /*dee0*/  FADD.FTZ R42, R42, R33 ;  /* 0x000000212a2a7221 */ /* 0x000fe20000010000 */
[----:B---3--:R-:W-:Y:S01]  /*def0*/  F2FP.BF16.F32.PACK_AB R4, R35, R36 ;  /* 0x000000242304723e */ /* 0x008fe200000010ff */
[----:B------:R-:W-:-:S02]  /*df00*/  FADD.FTZ R36, R36, R37 ;  /* 0x0000002524247221 */ /* 0x000fc40000010000 */
[----:B------:R-:W-:Y:S01]  /*df10*/  FADD.FTZ R31, R31, R42 ;  /* 0x0000002a1f1f7221 */ /* 0x000fe20000010000 */
[----:B------:R-:W1:Y:S01]  /*df20*/  MUFU.EX2 R25, R25 ;  /* 0x0000001900197308 */ /* 0x000e620000000800 */
        /* <DEDUP_REMOVED lines=116> */
[----:B-1----:R-:W-:Y:S01]  /*e670*/  F2FP.BF16.F32.PACK_AB R4, R136, R109 ;  /* 0x0000006d8804723e */ /* 0x002fe200000010ff */
[----:B------:R-:W-:Y:S01]  /*e680*/  FADD.FTZ R109, R109, R146 ;  /* 0x000000926d6d7221 */ /* 0x000fe20000010000 */
[----:B---3--:R-:W-:-:S03]  /*e690*/  F2FP.BF16.F32.PACK_AB R6, R130, R111 ;  /* 0x0000006f8206723e */ /* 0x008fc600000010ff */
[----:B------:R-:W-:Y:S02]  /*e6a0*/  FADD.FTZ R136, R136, R109 ;  /* 0x0000006d88887221 */ /* 0x000fe40000010000 */
        /* <DEDUP_REMOVED lines=36> */
[----:B------:R-:W-:Y:S01]  /*e8f0*/  HMMA.16816.F32.BF16 R76, R4, R18, R76 ;  /* 0x00000012044c723c */ /* 0x000fe2000004184c */
[----:B------:R-:W-:Y:S01]  /*e900*/  FADD.FTZ R25, R25, R26 ;  /* 0x0000001a19197221 */ /* 0x000fe20000010000 */
[----:B------:R-:W4:Y:S03]  /*e910*/  LDSM.16.MT88.4 R16, [R148+0x9800] ;  /* 0x009800009410783b */ /* 0x000f260000004200 */
[----:B------:R-:W-:-:S04]  /*e920*/  FADD.FTZ R22, R22, R25 ;  /* 0x0000001916167221 */ /* 0x000fc80000010000 */
[----:B------:R-:W-:Y:S01]  /*e930*/  FADD.FTZ R3, R3, R22 ;  /* 0x0000001603037221 */ /* 0x000fe20000010000 */
[----:B-1----:R-:W-:Y:S03]  /*e940*/  HMMA.16816.F32.BF16 R72, R4, R12, R72 ;  /* 0x0000000c0448723c */ /* 0x002fe60000041848 */
[----:B------:R-:W-:-:S04]  /*e950*/  FADD.FTZ R22, R114, R3 ;  /* 0x0000000372167221 */ /* 0x000fc80000010000 */
[----:B------:R-:W-:Y:S01]  /*e960*/  FADD.FTZ R22, R49, R22 ;  /* 0x0000001631167221 */ /* 0x000fe20000010000 */
[----:B------:R-:W-:Y:S01]  /*e970*/  HMMA.16816.F32.BF16 R68, R4, R14, R68 ;  /* 0x0000000e0444723c */ /* 0x000fe20000041844 */
[----:B------:R-:W-:Y:S01]  /*e980*/  F2FP.BF16.F32.PACK_AB R5, R121, R104 ;  /* 0x000000687905723e */ /* 0x000fe200000010ff */
[----:B------:R-:W1:Y:S01]  /*e990*/  LDSM.16.MT88.4 R12, [R102+0x9800] ;  /* 0x00980000660c783b */ /* 0x000e620000004200 */
[----:B------:R-:W-:Y:S01]  /*e9a0*/  F2FP.BF16.F32.PACK_AB R7, R44, R43 ;  /* 0x0000002b2c07723e */ /* 0x000fe200000010ff */
[----:B------:R-:W-:Y:S01]  /*e9b0*/  FADD.FTZ R3, R51, R22 ;  /* 0x0000001633037221 */ /* 0x000fe20000010000 */
[----:B------:R-:W-:Y:S02]  /*e9c0*/  F2FP.BF16.F32.PACK_AB R4, R34, R33 ;  /* 0x000000212204723e */ /* 0x000fe400000010ff */
[----:B---3--:R-:W-:Y:S01]  /*e9d0*/  F2FP.BF16.F32.PACK_AB R6, R178, R27 ;  /* 0x0000001bb206723e */ /* 0x008fe200000010ff */
[----:B------:R-:W-:-:S04]  /*e9e0*/  FADD.FTZ R3, R66, R3 ;  /* 0x0000000342037221 */ /* 0x000fc80000010000 */
[----:B------:R-:W-:Y:S01]  /*e9f0*/  FADD.FTZ R22, R128, R3 ;  /* 0x0000000380167221 */ /* 0x000fe20000010000 */
[----:B------:R-:W-:Y:S01]  /*ea00*/  FADD.FTZ R3, R111, R136 ;  /* 0x000000886f037221 */ /* 0x000fe20000010000 */
[----:B--2---:R-:W-:Y:S02]  /*ea10*/  HMMA.16816.F32.BF16 R96, R4, R8, R96 ;  /* 0x000000080460723c */ /* 0x004fe40000041860 */
[----:B------:R-:W-:Y:S01]  /*ea20*/  FADD.FTZ R22, R61, R22 ;  /* 0x000000163d167221 */ /* 0x000fe20000010000 */
[----:B------:R-:W-:-:S03]  /*ea30*/  FADD.FTZ R3, R130, R3 ;  /* 0x0000000382037221 */ /* 0x000fc60000010000 */
[----:B------:R-:W-:Y:S01]  /*ea40*/  FADD.FTZ R63, R63, R22 ;  /* 0x000000163f3f7221 */ /* 0x000fe20000010000 */
[----:B------:R-:W-:Y:S01]  /*ea50*/  FADD.FTZ R112, R112, R3 ;  /* 0x0000000370707221 */ /* 0x000fe20000010000 */
[----:B------:R-:W-:Y:S01]  /*ea60*/  HMMA.16816.F32.BF16 R92, R4, R10, R92 ;  /* 0x0000000a045c723c */ /* 0x000fe2000004185c */
[----:B------:R-:W2:Y:S01]  /*ea70*/  LDSM.16.MT88.4 R8, [R100+0x9800] ;  /* 0x009800006408783b */ /* 0x000ea20000004200 */
[----:B------:R-:W-:Y:S01]  /*ea80*/  FADD.FTZ R134, R134, R63 ;  /* 0x0000003f86867221 */ /* 0x000fe20000010000 */
[----:B------:R-:W-:-:S03]  /*ea90*/  FADD.FTZ R117, R117, R112 ;  /* 0x0000007075757221 */ /* 0x000fc60000010000 */
        /* <DEDUP_REMOVED lines=91> */
.L_x_6025:
[----:B------:R-:W-:Y:S01]  /*f050*/  UMOV UR8, URZ ;  /* 0x000000ff00087c82 */ /* 0x000fe20008000000 */
[----:B------:R-:W-:Y:S01]  /*f060*/  IMAD.SHL.U32 R3, R20, 0x80, RZ ;  /* 0x0000008014037824 */ /* 0x000fe200078e00ff */
[----:B------:R-:W-:-:S05]  /*f070*/  IADD3 R4, P0, PT, RZ, -UR8, RZ ;  /* 0x80000008ff047c10 */ /* 0x000fca000ff1e0ff */
[----:B------:R-:W-:-:S05]  /*f080*/  IMAD.X R3, RZ, RZ, ~R3, P0 ;  /* 0x000000ffff037224 */ /* 0x000fca00000e0e03 */
[----:B------:R-:W-:-:S04]  /*f090*/  SHF.R.S64 R5, R4, 0x1f, R3 ;  /* 0x0000001f04057819 */ /* 0x000fc80000001003 */
[----:B------:R-:W-:-:S04]  /*f0a0*/  IADD3 R166, P0, PT, R5, R166, RZ ;  /* 0x000000a605a67210 */ /* 0x000fc80007f1e0ff */
[----:B------:R-:W-:-:S09]  /*f0b0*/  LEA.HI.X.SX32 R162, R3, R162, 0x1, P0 ;  /* 0x000000a203a27211 */ /* 0x000fd200000f0eff */
.L_x_6026:
[C---:B------:R-:W-:Y:S01]  /*f0c0*/  IMAD.SHL.U32 R3, R20.reuse, 0x20, RZ ;  /* 0x0000002014037824 */ /* 0x040fe200078e00ff */
[----:B------:R-:W-:Y:S01]  /*f0d0*/  SHF.L.U64.HI R21, R20, 0x5, R21 ;  /* 0x0000000514157819 */ /* 0x000fe20000010215 */
[--C-:B------:R-:W-:Y:S01]  /*f0e0*/  IMAD.MOV.U32 R167, RZ, RZ, R162.reuse ;  /* 0x000000ffffa77224 */ /* 0x100fe200078e00a2 */
[----:B------:R-:W-:Y:S02]  /*f0f0*/  LOP3.LUT R65, R65, 0xfffffffd, RZ, 0xc0, !PT ;  /* 0xfffffffd41417812 */ /* 0x000fe400078ec0ff */
[----:B------:R-:W-:Y:S02]  /*f100*/  IADD3 R4, P0, PT, R3, R166, RZ ;  /* 0x000000a603047210 */ /* 0x000fe40007f1e0ff */
[----:B------:R-:W-:Y:S01]  /*f110*/  @!PT LDS RZ, [RZ] ;  /* 0x00000000fffff984 */ /* 0x000fe20000000800 */
[----:B------:R-:W-:Y:S01]  /*f120*/  @!PT LDS RZ, [RZ] ;  /* 0x00000000fffff984 */ /* 0x000fe20000000800 */
[----:B------:R-:W-:Y:S01]  /*f130*/  @!PT LDS RZ, [RZ] ;  /* 0x00000000fffff984 */ /* 0x000fe20000000800 */
[----:B------:R-:W-:Y:S02]  /*f140*/  LDGSTS.E.BYPASS.LTC128B.128 [R173+0x6000], desc[UR6][R166.64] ;  /* 0x06000000a6ad7fae */ /* 0x000fe4000b981a06 */
        /* <DEDUP_REMOVED lines=16> */
[----:B------:R-:W-:Y:S03]  /*f250*/  LDGSTS.E.BYPASS.LTC128B.128 [R173+0x8800], desc[UR6][R12.64] ;  /* 0x088000000cad7fae */ /* 0x000fe6000b981a06 */
[----:B------:R-:W-:Y:S01]  /*f260*/  IMAD.X R21, R15, 0x1, R21, P0 ;  /* 0x000000010f157824 */ /* 0x000fe200000e0615 */
[----:B------:R1:W-:Y:S04]  /*f270*/  LDGSTS.E.BYPASS.LTC128B.128 [R173+0x9000], desc[UR6][R14.64] ;  /* 0x090000000ead7fae */ /* 0x0003e8000b981a06 */
[----:B------:R2:W-:Y:S04]  /*f280*/  LDGSTS.E.BYPASS.LTC128B.128 [R173+0x9800], desc[UR6][R20.64] ;  /* 0x0980000014ad7fae */ /* 0x0005e8000b981a06 */
[----:B------:R-:W-:Y:S04]  /*f290*/  LDSM.16.M88.4 R120, [R157] ;  /* 0x000000009d78783b */ /* 0x000fe80000000200 */
[----:B------:R-:W3:Y:S04]  /*f2a0*/  LDSM.16.M88.4 R108, [R156+UR5+0x2000] ;  /* 0x002000059c6c783b */ /* 0x000ee80008000200 */
[----:B------:R-:W4:Y:S04]  /*f2b0*/  LDSM.16.M88.4 R60, [R156+UR5+0x2800] ;  /* 0x002800059c3c783b */ /* 0x000f280008000200 */
[----:B------:R-:W5:Y:S04]  /*f2c0*/  LDSM.16.M88.4 R48, [R156+UR5+0x3000] ;  /* 0x003000059c30783b */ /* 0x000f680008000200 */
[----:B------:R-:W2:Y:S04]  /*f2d0*/  LDSM.16.M88.4 R40, [R156+UR5+0x3800] ;  /* 0x003800059c28783b */ /* 0x000ea80008000200 */
[----:B------:R-:W2:Y:S04]  /*f2e0*/  LDSM.16.M88.4 R32, [R156+UR5+0x4000] ;  /* 0x004000059c20783b */ /* 0x000ea80008000200 */
[----:B------:R-:W2:Y:S04]  /*f2f0*/  LDSM.16.M88.4 R24, [R156+UR5+0x4800] ;  /* 0x004800059c18783b */ /* 0x000ea80008000200 */
[----:B------:R-:W2:Y:S04]  /*f300*/  LDSM.16.M88.4 R16, [R156+UR5+0x5000] ;  /* 0x005000059c10783b */ /* 0x000ea80008000200 */
[----:B------:R-:W2:Y:S04]  /*f310*/  LDSM.16.M88.4 R116, [R156+UR5+0x5800] ;  /* 0x005800059c74783b */ /* 0x000ea80008000200 */
[----:B------:R-:W-:Y:S04]  /*f320*/  LDSM.16.M88.4 R132, [R155] ;  /* 0x000000009b84783b */ /* 0x000fe80000000200 */
[----:B-1----:R-:W1:Y:S04]  /*f330*/  LDSM.16.M88.4 R12, [R151+0x2800] ;  /* 0x00280000970c783b */ /* 0x002e680000000200 */
[----:B------:R-:W1:Y:S01]  /*f340*/  LDSM.16.M88.4 R8, [R151+0x3000] ;  /* 0x003000009708783b */ /* 0x000e620000000200 */
[C---:B---3--:R-:W-:Y:S03]  /*f350*/  HMMA.16816.F32.BF16 R4, R120.reuse, R108, RZ ;  /* 0x0000006c7804723c */ /* 0x048fe600000418ff */
[----:B------:R-:W3:Y:S04]  /*f360*/  LDSM.16.M88.4 R112, [R151+0x2000] ;  /* 0x002000009770783b */ /* 0x000ee80000000200 */
        /* <DEDUP_REMOVED lines=24> */
[----:B------:R-:W4:Y:S07]  /*f4f0*/  LDSM.16.M88.4 R8, [R151+0x5000] ;  /* 0x005000009708783b */ /* 0x000f2e0000000200 */
[C---:B---3--:R-:W-:Y:S08]  /*f500*/  HMMA.16816.F32.BF16 R4, R132.reuse, R112, R4 ;  /* 0x000000708404723c */ /* 0x048ff00000041804 */
[C---:B------:R-:W-:Y:S01]  /*f510*/  HMMA.16816.F32.BF16 R108, R132.reuse, R114, R108 ;  /* 0x00000072846c723c */ /* 0x040fe2000004186c */
[----:B------:R-:W3:Y:S07]  /*f520*/  LDSM.16.M88.4 R112, [R151+0x4000] ;  /* 0x004000009770783b */ /* 0x000eee0000000200 */
[C---:B--2---:R-:W-:Y:S08]  /*f530*/  HMMA.16816.F32.BF16 R44, R132.reuse, R116, R44 ;  /* 0x00000074842c723c */ /* 0x044ff0000004182c */
[C---:B------:R-:W-:Y:S01]  /*f540*/  HMMA.16816.F32.BF16 R40, R132.reuse, R118, R40 ;  /* 0x000000768428723c */ /* 0x040fe20000041828 */
[----:B------:R-:W2:Y:S07]  /*f550*/  LDSM.16.M88.4 R116, [R154] ;  /* 0x000000009a74783b */ /* 0x000eae0000000200 */
[C---:B-1----:R-:W-:Y:S08]  /*f560*/  HMMA.16816.F32.BF16 R28, R132.reuse, R12, R28 ;  /* 0x0000000c841c723c */ /* 0x042ff0000004181c */
[C---:B------:R-:W-:Y:S01]  /*f570*/  HMMA.16816.F32.BF16 R24, R132.reuse, R14, R24 ;  /* 0x0000000e8418723c */ /* 0x040fe20000041818 */
[----:B------:R-:W-:Y:S07]  /*f580*/  LDSM.16.M88.4 R12, [R153] ;  /* 0x00000000990c783b */ /* 0x000fee0000000200 */
[C---:B----4-:R-:W-:Y:S08]  /*f590*/  HMMA.16816.F32.BF16 R20, R132.reuse, R8, R20 ;  /* 0x000000088414723c */ /* 0x050ff00000041814 */
[C---:B------:R-:W-:Y:S01]  /*f5a0*/  HMMA.16816.F32.BF16 R16, R132.reuse, R10, R16 ;  /* 0x0000000a8410723c */ /* 0x040fe20000041810 */
[----:B------:R-:W1:Y:S07]  /*f5b0*/  LDSM.16.M88.4 R8, [R149+0x2000] ;  /* 0x002000009508783b */ /* 0x000e6e0000000200 */
[C---:B---3--:R-:W-:Y:S08]  /*f5c0*/  HMMA.16816.F32.BF16 R36, R132.reuse, R112, R36 ;  /* 0x000000708424723c */ /* 0x048ff00000041824 */
[----:B------:R-:W-:Y:S01]  /*f5d0*/  HMMA.16816.F32.BF16 R32, R132, R114, R32 ;  /* 0x000000728420723c */ /* 0x000fe20000041820 */
[----:B------:R-:W3:Y:S07]  /*f5e0*/  LDSM.16.M88.4 R112, [R150+0x2800] ;  /* 0x002800009670783b */ /* 0x000eee0000000200 */
[C---:B--2---:R-:W-:Y:S08]  /*f5f0*/  HMMA.16816.F32.BF16 R4, R116.reuse, R136, R4 ;  /* 0x000000887404723c */ /* 0x044ff00000041804 */
[----:B------:R-:W-:Y:S08]  /*f600*/  HMMA.16816.F32.BF16 R108, R116, R138, R108 ;  /* 0x0000008a746c723c */ /* 0x000ff0000004186c */
[C---:B------:R-:W-:Y:S08]  /*f610*/  HMMA.16816.F32.BF16 R124, R132.reuse, R128, R124 ;  /* 0x00000080847c723c */ /* 0x040ff0000004187c */
[----:B------:R-:W-:Y:S01]  /*f620*/  HMMA.16816.F32.BF16 R120, R132, R130, R120 ;  /* 0x000000828478723c */ /* 0x000fe20000041878 */
[----:B------:R-:W2:Y:S07]  /*f630*/  LDSM.16.M88.4 R128, [R149+0x2800] ;  /* 0x002800009580783b */ /* 0x000eae0000000200 */
[C---:B-1----:R-:W-:Y:S08]  /*f640*/  HMMA.16816.F32.BF16 R4, R12.reuse, R8, R4 ;  /* 0x000000080c04723c */ /* 0x042ff00000041804 */
[----:B------:R-:W-:Y:S01]  /*f650*/  HMMA.16816.F32.BF16 R108, R12, R10, R108 ;  /* 0x0000000a0c6c723c */ /* 0x000fe2000004186c */
[----:B------:R-:W1:Y:S07]  /*f660*/  LDSM.16.M88.4 R8, [R150+0x3000] ;  /* 0x003000009608783b */ /* 0x000e6e0000000200 */
[----:B---3--:R-:W-:Y:S03]  /*f670*/  HMMA.16816.F32.BF16 R104, R116, R112, R104 ;  /* 0x000000707468723c */ /* 0x008fe60000041868 */
[----:B------:R-:W-:Y:S01]  /*f680*/  FMUL.FTZ R3, R4, UR10 ;  /* 0x0000000a04037c20 */ /* 0x000fe20008410000 */
[----:B------:R-:W-:Y:S01]  /*f690*/  FMUL.FTZ R64, R5, UR10 ;  /* 0x0000000a05407c20 */ /* 0x000fe20008410000 */
[----:B------:R-:W-:Y:S01]  /*f6a0*/  FMUL.FTZ R66, R6, UR10 ;  /* 0x0000000a06427c20 */ /* 0x000fe20008410000 */
[----:B------:R-:W-:-:S02]  /*f6b0*/  FMUL.FTZ R67, R7, UR10 ;  /* 0x0000000a07437c20 */ /* 0x000fc40008410000 */
[----:B------:R-:W3:Y:S01]  /*f6c0*/  LDSM.16.M88.4 R4, [R149+0x3000] ;  /* 0x003000009504783b */ /* 0x000ee20000000200 */
[----:B------:R-:W-:Y:S01]  /*f6d0*/  HMMA.16816.F32.BF16 R60, R116, R114, R60 ;  /* 0x00000072743c723c */ /* 0x000fe2000004183c */
[----:B------:R-:W4:Y:S01]  /*f6e0*/  MUFU.TANH R3, R3 ;  /* 0x0000000300037308 */ /* 0x000f220000002400 */
[----:B------:R-:W-:Y:S01]  /*f6f0*/  FMUL.FTZ R108, R108, UR10 ;  /* 0x0000000a6c6c7c20 */ /* 0x000fe20008410000 */
[----:B------:R-:W-:Y:S01]  /*f700*/  FMUL.FTZ R112, R109, UR10 ;  /* 0x0000000a6d707c20 */ /* 0x000fe20008410000 */
[----:B------:R-:W-:Y:S01]  /*f710*/  FMUL.FTZ R113, R110, UR10 ;  /* 0x0000000a6e717c20 */ /* 0x000fe20008410000 */
[----:B------:R-:W-:-:S04]  /*f720*/  FMUL.FTZ R103, R111, UR10 ;  /* 0x0000000a6f677c20 */ /* 0x000fc80008410000 */
[----:B------:R-:W5:Y:S02]  /*f730*/  MUFU.TANH R66, R66 ;  /* 0x0000004200427308 */ /* 0x000f640000002400 */
[C---:B--2---:R-:W-:Y:S06]  /*f740*/  HMMA.16816.F32.BF16 R104, R12.reuse, R128, R104 ;  /* 0x000000800c68723c */ /* 0x044fec0000041868 */
[----:B------:R2:W-:Y:S03]  /*f750*/  MUFU.TANH R128, R108 ;  /* 0x0000006c00807308 */ /* 0x0005e60000002400 */
[----:B------:R-:W-:Y:S05]  /*f760*/  HMMA.16816.F32.BF16 R60, R12, R130, R60 ;  /* 0x000000820c3c723c */ /* 0x000fea000004183c */
[----:B------:R-:W5:Y:S03]  /*f770*/  MUFU.TANH R64, R64 ;  /* 0x0000004000407308 */ /* 0x000f660000002400 */
[C---:B-1----:R-:W-:Y:S02]  /*f780*/  HMMA.16816.F32.BF16 R56, R116.reuse, R8, R56 ;  /* 0x000000087438723c */ /* 0x042fe40000041838 */
[----:B------:R-:W-:Y:S01]  /*f790*/  FMUL.FTZ R114, R105, UR10 ;  /* 0x0000000a69727c20 */ /* 0x000fe20008410000 */
[----:B------:R-:W-:Y:S01]  /*f7a0*/  FMUL.FTZ R105, R107, UR10 ;  /* 0x0000000a6b697c20 */ /* 0x000fe20008410000 */
[----:B------:R-:W-:Y:S01]  /*f7b0*/  FMUL.FTZ R106, R106, UR10 ;  /* 0x0000000a6a6a7c20 */ /* 0x000fe20008410000 */
[----:B------:R-:W1:Y:S01]  /*f7c0*/  MUFU.TANH R67, R67 ;  /* 0x0000004300437308 */ /* 0x000e620000002400 */
[----:B--2---:R-:W2:Y:S01]  /*f7d0*/  LDSM.16.M88.4 R108, [R150+0x3800] ;  /* 0x00380000966c783b */ /* 0x004ea20000000200 */
[----:B------:R-:W-:Y:S01]  /*f7e0*/  FMUL.FTZ R104, R104, UR10 ;  /* 0x0000000a68687c20 */ /* 0x000fe20008410000 */
[----:B------:R-:W-:Y:S02]  /*f7f0*/  HMMA.16816.F32.BF16 R48, R116, R10, R48 ;  /* 0x0000000a7430723c */ /* 0x000fe40000041830 */
[----:B------:R-:W4:Y:S01]  /*f800*/  LDSM.16.M88.4 R8, [R149+0x3800] ;  /* 0x003800009508783b */ /* 0x000f220000000200 */
[----:B------:R-:W-:Y:S01]  /*f810*/  FMUL.FTZ R107, R60, UR10 ;  /* 0x0000000a3c6b7c20 */ /* 0x000fe20008410000 */
[----:B------:R-:W-:Y:S01]  /*f820*/  FMUL.FTZ R115, R61, UR10 ;  /* 0x0000000a3d737c20 */ /* 0x000fe20008410000 */
[----:B------:R-:W-:Y:S01]  /*f830*/  FMUL.FTZ R60, R63, UR10 ;  /* 0x0000000a3f3c7c20 */ /* 0x000fe20008410000 */
[----:B------:R-:W1:Y:S01]  /*f840*/  MUFU.TANH R112, R112 ;  /* 0x0000007000707308 */ /* 0x000e620000002400 */
[----:B------:R-:W-:-:S05]  /*f850*/  FMUL.FTZ R62, R62, UR10 ;  /* 0x0000000a3e3e7c20 */ /* 0x000fca0008410000 */
[C---:B---3--:R-:W-:Y:S02]  /*f860*/  HMMA.16816.F32.BF16 R56, R12.reuse, R4, R56 ;  /* 0x000000040c38723c */ /* 0x048fe40000041838 */
[----:B------:R-:W3:Y:S06]  /*f870*/  MUFU.TANH R113, R113 ;  /* 0x0000007100717308 */ /* 0x000eec0000002400 */
[----:B------:R-:W-:Y:S01]  /*f880*/  HMMA.16816.F32.BF16 R48, R12, R6, R48 ;  /* 0x000000060c30723c */ /* 0x000fe20000041830 */
[----:B------:R-:W5:Y:S01]  /*f890*/  LDSM.16.M88.4 R4, [R150+0x4000] ;  /* 0x004000009604783b */ /* 0x000f620000000200 */
[----:B------:R-:W-:Y:S08]  /*f8a0*/  MUFU.TANH R103, R103 ;  /* 0x0000006700677308 */ /* 0x000ff00000002400 */
[----:B------:R-:W3:Y:S01]  /*f8b0*/  MUFU.TANH R106, R106 ;  /* 0x0000006a006a7308 */ /* 0x000ee20000002400 */
[----:B------:R-:W-:Y:S01]  /*f8c0*/  FMUL.FTZ R56, R56, UR10 ;  /* 0x0000000a38387c20 */ /* 0x000fe20008410000 */
[----:B------:R-:W-:Y:S01]  /*f8d0*/  FMUL.FTZ R63, R57, UR10 ;  /* 0x0000000a393f7c20 */ /* 0x000fe20008410000 */
[----:B------:R-:W-:Y:S01]  /*f8e0*/  FMUL.FTZ R204, R58, UR10 ;  /* 0x0000000a3acc7c20 */ /* 0x000fe20008410000 */
[----:B------:R-:W-:Y:S01]  /*f8f0*/  FMUL.FTZ R200, R59, UR10 ;  /* 0x0000000a3bc87c20 */ /* 0x000fe20008410000 */
[C---:B--2---:R-:W-:Y:S03]  /*f900*/  HMMA.16816.F32.BF16 R44, R116.reuse, R108, R44 ;  /* 0x0000006c742c723c */ /* 0x044fe6000004182c */
[----:B------:R2:W-:Y:S01]  /*f910*/  MUFU.TANH R61, R56 ;  /* 0x00000038003d7308 */ /* 0x0005e20000002400 */
[----:B------:R-:W-:Y:S01]  /*f920*/  FMUL.FTZ R50, R50, UR10 ;  /* 0x0000000a32327c20 */ /* 0x000fe20008410000 */
[----:B------:R-:W-:Y:S01]  /*f930*/  FMUL.FTZ R48, R48, UR10 ;  /* 0x0000000a30307c20 */ /* 0x000fe20008410000 */
[----:B------:R-:W-:Y:S01]  /*f940*/  FMUL.FTZ R49, R49, UR10 ;  /* 0x0000000a31317c20 */ /* 0x000fe20008410000 */
[----:B------:R-:W-:Y:S01]  /*f950*/  FMUL.FTZ R51, R51, UR10 ;  /* 0x0000000a33337c20 */ /* 0x000fe20008410000 */
[----:B------:R-:W-:Y:S03]  /*f960*/  HMMA.16816.F32.BF16 R40, R116, R110, R40 ;  /* 0x0000006e7428723c */ /* 0x000fe60000041828 */
[----:B------:R1:W-:Y:S08]  /*f970*/  MUFU.TANH R202, R50 ;  /* 0x0000003200ca7308 */ /* 0x0003f00000002400 */
[----:B------:R-:W3:Y:S01]  /*f980*/  MUFU.TANH R62, R62 ;  /* 0x0000003e003e7308 */ /* 0x000ee20000002400 */
[----:B--2---:R-:W2:Y:S01]  /*f990*/  LDSM.16.M88.4 R56, [R149+0x4000] ;  /* 0x004000009538783b */ /* 0x004ea20000000200 */
[C---:B----4-:R-:W-:Y:S06]  /*f9a0*/  HMMA.16816.F32.BF16 R44, R12.reuse, R8, R44 ;  /* 0x000000080c2c723c */ /* 0x050fec000004182c */
[----:B------:R-:W4:Y:S02]  /*f9b0*/  MUFU.TANH R114, R114 ;  /* 0x0000007200727308 */ /* 0x000f240000002400 */
[----:B------:R-:W-:Y:S01]  /*f9c0*/  HMMA.16816.F32.BF16 R40, R12, R10, R40 ;  /* 0x0000000a0c28723c */ /* 0x000fe20000041828 */
[----:B------:R-:W1:Y:S05]  /*f9d0*/  LDSM.16.M88.4 R8, [R150+0x4800] ;  /* 0x004800009608783b */ /* 0x000e6a0000000200 */
[----:B------:R-:W4:Y:S02]  /*f9e0*/  MUFU.TANH R105, R105 ;  /* 0x0000006900697308 */ /* 0x000f240000002400 */
[----:B-----5:R-:W-:Y:S03]  /*f9f0*/  HMMA.16816.F32.BF16 R36, R116, R4, R36 ;  /* 0x000000047424723c */ /* 0x020fe60000041824 */
[----:B------:R-:W-:Y:S01]  /*fa00*/  FMUL.FTZ R46, R46, UR10 ;  /* 0x0000000a2e2e7c20 */ /* 0x000fe20008410000 */
[----:B------:R-:W-:-:S02]  /*fa10*/  FMUL.FTZ R44, R44, UR10 ;  /* 0x0000000a2c2c7c20 */ /* 0x000fc40008410000 */
[----:B------:R-:W5:Y:S01]  /*fa20*/  MUFU.TANH R107, R107 ;  /* 0x0000006b006b7308 */ /* 0x000f620000002400 */
[----:B------:R-:W-:Y:S01]  /*fa30*/  FMUL.FTZ R45, R45, UR10 ;  /* 0x0000000a2d2d7c20 */ /* 0x000fe20008410000 */
[----:B------:R-:W-:Y:S01]  /*fa40*/  FMUL.FTZ R47, R47, UR10 ;  /* 0x0000000a2f2f7c20 */ /* 0x000fe20008410000 */
[----:B------:R-:W-:Y:S01]  /*fa50*/  HMMA.16816.F32.BF16 R32, R116, R6, R32 ;  /* 0x000000067420723c */ /* 0x000fe20000041820 */
[----:B------:R-:W3:Y:S01]  /*fa60*/  LDSM.16.M88.4 R4, [R149+0x4800] ;  /* 0x004800009504783b */ /* 0x000ee20000000200 */
[----:B------:R-:W-:Y:S01]  /*fa70*/  FMUL.FTZ R40, R40, UR10 ;  /* 0x0000000a28287c20 */ /* 0x000fe20008410000 */
[----:B------:R-:W-:Y:S02]  /*fa80*/  FMUL.FTZ R42, R42, UR10 ;  /* 0x0000000a2a2a7c20 */ /* 0x000fe40008410000 */
[----:B------:R4:W-:Y:S01]  /*fa90*/  MUFU.TANH R188, R46 ;  /* 0x0000002e00bc7308 */ /* 0x0009e20000002400 */
[----:B------:R-:W-:Y:S01]  /*faa0*/  FMUL.FTZ R43, R43, UR10 ;  /* 0x0000000a2b2b7c20 */ /* 0x000fe20008410000 */
[----:B------:R-:W-:-:S06]  /*fab0*/  FMUL.FTZ R41, R41, UR10 ;  /* 0x0000000a29297c20 */ /* 0x000fcc0008410000 */
[----:B------:R-:W5:Y:S01]  /*fac0*/  MUFU.TANH R115, R115 ;  /* 0x0000007300737308 */ /* 0x000f620000002400 */
[C---:B--2---:R-:W-:Y:S07]  /*fad0*/  HMMA.16816.F32.BF16 R36, R12.reuse, R56, R36 ;  /* 0x000000380c24723c */ /* 0x044fee0000041824 */
[----:B------:R-:W2:Y:S01]  /*fae0*/  MUFU.TANH R104, R104 ;  /* 0x0000006800687308 */ /* 0x000ea20000002400 */
[----:B------:R-:W-:Y:S07]  /*faf0*/  HMMA.16816.F32.BF16 R32, R12, R58, R32 ;  /* 0x0000003a0c20723c */ /* 0x000fee0000041820 */
[----:B------:R-:W-:Y:S01]  /*fb00*/  MUFU.TANH R60, R60 ;  /* 0x0000003c003c7308 */ /* 0x000fe20000002400 */
[----:B-1----:R-:W-:Y:S01]  /*fb10*/  HMMA.16816.F32.BF16 R28, R116, R8, R28 ;  /* 0x00000008741c723c */ /* 0x002fe2000004181c */
[----:B------:R-:W-:-:S02]  /*fb20*/  IMAD.SHL.U32 R8, R159, 0x2, RZ ;  /* 0x000000029f087824 */ /* 0x000fc400078e00ff */
[----:B------:R-:W-:Y:S01]  /*fb30*/  FMUL.FTZ R174, R37, UR10 ;  /* 0x0000000a25ae7c20 */ /* 0x000fe20008410000 */
[----:B------:R-:W-:Y:S01]  /*fb40*/  FMUL.FTZ R36, R36, UR10 ;  /* 0x0000000a24247c20 */ /* 0x000fe20008410000 */
[----:B------:R-:W-:Y:S01]  /*fb50*/  FMUL.FTZ R38, R38, UR10 ;  /* 0x0000000a26267c20 */ /* 0x000fe20008410000 */
[----:B------:R-:W-:Y:S01]  /*fb60*/  LOP3.LUT R8, R8, 0x6, RZ, 0xc0, !PT ;  /* 0x0000000608087812 */ /* 0x000fe200078ec0ff */
[----:B------:R-:W-:Y:S01]  /*fb70*/  MUFU.TANH R192, R40 ;  /* 0x0000002800c07308 */ /* 0x000fe20000002400 */
[----:B------:R-:W-:Y:S01]  /*fb80*/  HMMA.16816.F32.BF16 R24, R116, R10, R24 ;  /* 0x0000000a7418723c */ /* 0x000fe20000041818 */
[----:B------:R-:W-:Y:S02]  /*fb90*/  FMUL.FTZ R39, R39, UR10 ;  /* 0x0000000a27277c20 */ /* 0x000fe40008410000 */
[----:B------:R-:W-:Y:S02]  /*fba0*/  IMAD R37, R53, 0x80, R8 ;  /* 0x0000008035257824 */ /* 0x000fe400078e0208 */
[----:B------:R-:W-:Y:S01]  /*fbb0*/  FMUL.FTZ R182, R32, UR10 ;  /* 0x0000000a20b67c20 */ /* 0x000fe20008410000 */
[----:B------:R-:W1:Y:S01]  /*fbc0*/  LDSM.16.M88.4 R8, [R150+0x5000] ;  /* 0x005000009608783b */ /* 0x000e620000000200 */
[----:B------:R-:W-:Y:S01]  /*fbd0*/  FMUL.FTZ R142, R34, UR10 ;  /* 0x0000000a228e7c20 */ /* 0x000fe20008410000 */
[----:B------:R-:W-:Y:S01]  /*fbe0*/  VIADD R32, R37, 0xffffff00 ;  /* 0xffffff0025207836 */ /* 0x000fe20000000000 */
[----:B------:R5:W-:Y:S01]  /*fbf0*/  MUFU.TANH R176, R36 ;  /* 0x0000002400b07308 */ /* 0x000be20000002400 */
[----:B------:R-:W-:Y:S01]  /*fc00*/  FMUL.FTZ R35, R35, UR10 ;  /* 0x0000000a23237c20 */ /* 0x000fe20008410000 */
[----:B------:R-:W-:Y:S01]  /*fc10*/  FMUL.FTZ R33, R33, UR10 ;  /* 0x0000000a21217c20 */ /* 0x000fe20008410000 */
[----:B---3--:R-:W-:Y:S01]  /*fc20*/  HMMA.16816.F32.BF16 R28, R12, R4, R28 ;  /* 0x000000040c1c723c */ /* 0x008fe2000004181c */
[C---:B------:R-:W-:Y:S01]  /*fc30*/  VIADD R4, R37.reuse, 0xffffff01 ;  /* 0xffffff0125047836 */ /* 0x040fe20000000000 */
[CC--:B------:R-:W-:Y:S01]  /*fc40*/  ISETP.GE.AND P2, PT, R32.reuse, R52.reuse, PT ;  /* 0x000000342000720c */ /* 0x0c0fe20003f46270 */
[----:B------:R-:W-:Y:S01]  /*fc50*/  VIADD R5, R37, 0xffffff08 ;  /* 0xffffff0825057836 */ /* 0x000fe20000000000 */
[----:B------:R-:W-:Y:S01]  /*fc60*/  ISETP.GE.AND P0, PT, R32, R101, PT ;  /* 0x000000652000720c */ /* 0x000fe20003f06270 */
[----:B------:R-:W-:Y:S01]  /*fc70*/  MUFU.TANH R138, R42 ;  /* 0x0000002a008a7308 */ /* 0x000fe20000002400 */
[----:B------:R-:W-:-:S02]  /*fc80*/  ISETP.GE.AND P1, PT, R4, R52, PT ;  /* 0x000000340400720c */ /* 0x000fc40003f26270 */
[-C--:B------:R-:W-:Y:S01]  /*fc90*/  ISETP.GE.AND P3, PT, R4, R101.reuse, PT ;  /* 0x000000650400720c */ /* 0x080fe20003f66270 */
[----:B------:R-:W-:Y:S01]  /*fca0*/  VIADD R4, R37, 0xffffff09 ;  /* 0xffffff0925047836 */ /* 0x000fe20000000000 */
[----:B------:R-:W-:Y:S01]  /*fcb0*/  FSEL R50, R3, -INF , !P2 ;  /* 0xff80000003327808 */ /* 0x000fe20005000000 */
[----:B------:R-:W-:Y:S01]  /*fcc0*/  HMMA.16816.F32.BF16 R24, R12, R6, R24 ;  /* 0x000000060c18723c */ /* 0x000fe20000041818 */
[----:B------:R-:W-:Y:S01]  /*fcd0*/  FSEL R34, R66, -INF , !P0 ;  /* 0xff80000042227808 */ /* 0x000fe20004000000 */
[C---:B------:R-:W-:Y:S01]  /*fce0*/  VIADD R3, R37.reuse, 0xffffff11 ;  /* 0xffffff1125037836 */ /* 0x040fe20000000000 */
[CC--:B------:R-:W-:Y:S01]  /*fcf0*/  ISETP.GE.AND P6, PT, R4.reuse, R52.reuse, PT ;  /* 0x000000340400720c */ /* 0x0c0fe20003fc6270 */
[----:B------:R-:W-:Y:S01]  /*fd00*/  MUFU.TANH R144, R38 ;  /* 0x0000002600907308 */ /* 0x000fe20000002400 */
[-C--:B------:R-:W-:Y:S01]  /*fd10*/  ISETP.GE.AND P2, PT, R4, R101.reuse, PT ;  /* 0x000000650400720c */ /* 0x080fe20003f46270 */
[----:B------:R-:W-:Y:S01]  /*fd20*/  VIADD R4, R37, 0xffffff10 ;  /* 0xffffff1025047836 */ /* 0x000fe20000000000 */
[C---:B------:R-:W-:Y:S01]  /*fd30*/  ISETP.GE.AND P4, PT, R5.reuse, R52, PT ;  /* 0x000000340500720c */ /* 0x040fe20003f86270 */
[----:B------:R-:W-:Y:S01]  /*fd40*/  FMUL.FTZ R28, R28, UR10 ;  /* 0x0000000a1c1c7c20 */ /* 0x000fe20008410000 */
[-C--:B------:R-:W-:Y:S01]  /*fd50*/  ISETP.GE.AND P5, PT, R5, R101.reuse, PT ;  /* 0x000000650500720c */ /* 0x080fe20003fa6270 */
[----:B------:R-:W-:Y:S01]  /*fd60*/  FMUL.FTZ R29, R29, UR10 ;  /* 0x0000000a1d1d7c20 */ /* 0x000fe20008410000 */
[----:B------:R-:W-:Y:S01]  /*fd70*/  ISETP.GE.AND P0, PT, R4, R101, PT ;  /* 0x000000650400720c */ /* 0x000fe20003f06270 */
[----:B------:R3:W-:Y:S01]  /*fd80*/  MUFU.TANH R136, R28 ;  /* 0x0000001c00887308 */ /* 0x0007e20000002400 */
[----:B------:R-:W-:-:S02]  /*fd90*/  FSEL R58, R64, -INF , !P1 ;  /* 0xff800000403a7808 */ /* 0x000fc40004800000 */
[-C--:B------:R-:W-:Y:S02]  /*fda0*/  ISETP.GE.AND P1, PT, R3, R52.reuse, PT ;  /* 0x000000340300720c */ /* 0x080fe40003f26270 */
[----:B------:R-:W-:Y:S02]  /*fdb0*/  @P6 LOP3.LUT R65, R65, 0x2, RZ, 0xfc, !PT ;  /* 0x0000000241416812 */ /* 0x000fe400078efcff */
[-C--:B------:R-:W-:Y:S01]  /*fdc0*/  ISETP.GE.AND P6, PT, R4, R52.reuse, PT ;  /* 0x000000340400720c */ /* 0x080fe20003fc6270 */
[----:B------:R-:W-:Y:S01]  /*fdd0*/  MUFU.TANH R63, R63 ;  /* 0x0000003f003f7308 */ /* 0x000fe20000002400 */
[----:B------:R-:W2:Y:S01]  /*fde0*/  LDSM.16.M88.4 R4, [R149+0x5000] ;  /* 0x005000009504783b */ /* 0x000ea20000000200 */
[----:B------:R-:W-:Y:S01]  /*fdf0*/  LOP3.LUT R65, R65, 0xfffffffe, RZ, 0xc0, !PT ;  /* 0xfffffffe41417812 */ /* 0x000fe200078ec0ff */
[C---:B-1----:R-:W-:Y:S01]  /*fe00*/  HMMA.16816.F32.BF16 R20, R116.reuse, R8, R20 ;  /* 0x000000087414723c */ /* 0x042fe20000041814 */
[----:B------:R-:W-:Y:S01]  /*fe10*/  FSEL R108, R128, -INF , !P4 ;  /* 0xff800000806c7808 */ /* 0x000fe20006000000 */
[----:B------:R-:W-:Y:S01]  /*fe20*/  VIADD R9, R37, 0xffffff20 ;  /* 0xffffff2025097836 */ /* 0x000fe20000000000 */
[----:B------:R-:W-:Y:S01]  /*fe30*/  @P2 LOP3.LUT R65, R65, 0x1, RZ, 0xfc, !PT ;  /* 0x0000000141412812 */ /* 0x000fe200078efcff */
[----:B------:R-:W-:Y:S01]  /*fe40*/  FMUL.FTZ R128, R30, UR10 ;  /* 0x0000000a1e807c20 */ /* 0x000fe20008410000 */
[-C--:B------:R-:W-:Y:S01]  /*fe50*/  ISETP.GE.AND P2, PT, R3, R101.reuse, PT ;  /* 0x000000650300720c */ /* 0x080fe20003f46270 */
[----:B------:R-:W-:Y:S01]  /*fe60*/  VIADD R3, R37, 0xffffff18 ;  /* 0xffffff1825037836 */ /* 0x000fe20000000000 */
[----:B------:R-:W-:Y:S01]  /*fe70*/  LOP3.LUT P4, RZ, R65, 0x2, RZ, 0xc0, !PT ;  /* 0x0000000241ff7812 */ /* 0x000fe2000788c0ff */
[----:B------:R-:W-:Y:S01]  /*fe80*/  HMMA.16816.F32.BF16 R16, R116, R10, R16 ;  /* 0x0000000a7410723c */ /* 0x000fe20000041810 */
[----:B----4-:R-:W-:Y:S01]  /*fe90*/  FSEL R46, R67, -INF , !P3 ;  /* 0xff800000432e7808 */ /* 0x010fe20005800000 */
[----:B------:R-:W-:Y:S01]  /*fea0*/  VIADD R10, R37, 0xffffff21 ;  /* 0xffffff21250a7836 */ /* 0x000fe20000000000 */
[----:B------:R-:W-:Y:S01]  /*feb0*/  FSEL R214, R112, -INF , !P4 ;  /* 0xff80000070d67808 */ /* 0x000fe20006000000 */
[----:B------:R-:W1:Y:S01]  /*fec0*/  MUFU.TANH R204, R204 ;  /* 0x000000cc00cc7308 */ /* 0x000e620000002400 */
[----:B------:R-:W-:Y:S01]  /*fed0*/  FSEL R210, R113, -INF , !P5 ;  /* 0xff80000071d27808 */ /* 0x000fe20006800000 */
[----:B------:R-:W-:Y:S01]  /*fee0*/  FMUL.FTZ R24, R24, UR10 ;  /* 0x0000000a18187c20 */ /* 0x000fe20008410000 */
[----:B------:R-:W-:Y:S01]  /*fef0*/  ISETP.GE.AND P3, PT, R3, R52, PT ;  /* 0x000000340300720c */ /* 0x000fe20003f66270 */
[----:B------:R-:W-:Y:S01]  /*ff00*/  FMUL.FTZ R25, R25, UR10 ;  /* 0x0000000a19197c20 */ /* 0x000fe20008410000 */
[----:B------:R-:W-:Y:S01]  /*ff10*/  ISETP.GE.AND P4, PT, R3, R101, PT ;  /* 0x000000650300720c */ /* 0x000fe20003f86270 */
[----:B------:R-:W-:Y:S01]  /*ff20*/  VIADD R3, R37, 0xffffff19 ;  /* 0xffffff1925037836 */ /* 0x000fe20000000000 */
[----:B------:R-:W-:Y:S01]  /*ff30*/  LOP3.LUT P5, RZ, R65, 0x1, RZ, 0xc0, !PT ;  /* 0x0000000141ff7812 */ /* 0x000fe200078ac0ff */
[----:B------:R-:W4:Y:S01]  /*ff40*/  MUFU.TANH R200, R200 ;  /* 0x000000c800c87308 */ /* 0x000f220000002400 */
[----:B-----5:R-:W-:-:S02]  /*ff50*/  FSEL R36, R106, -INF , !P0 ;  /* 0xff8000006a247808 */ /* 0x020fc40004000000 */
[----:B------:R-:W-:Y:S02]  /*ff60*/  FSEL R212, R103, -INF , !P5 ;  /* 0xff80000067d47808 */ /* 0x000fe40006800000 */
[-C--:B------:R-:W-:Y:S02]  /*ff70*/  ISETP.GE.AND P5, PT, R3, R52.reuse, PT ;  /* 0x000000340300720c */ /* 0x080fe40003fa6270 */
[C---:B------:R-:W-:Y:S01]  /*ff80*/  ISETP.GE.AND P0, PT, R9.reuse, R101, PT ;  /* 0x000000650900720c */ /* 0x040fe20003f06270 */
[----:B------:R-:W-:Y:S01]  /*ff90*/  MUFU.TANH R194, R44 ;  /* 0x0000002c00c27308 */ /* 0x000fe20000002400 */
[----:B------:R-:W-:Y:S02]  /*ffa0*/  P2R R8, PR, RZ, 0x20 ;  /* 0x00000020ff087803 */ /* 0x000fe40000000000 */
[----:B------:R-:W-:Y:S01]  /*ffb0*/  ISETP.GE.AND P5, PT, R9, R52, PT ;  /* 0x000000340900720c */ /* 0x000fe20003fa6270 */
[----:B------:R-:W-:Y:S01]  /*ffc0*/  VIADD R9, R37, 0xffffff28 ;  /* 0xffffff2825097836 */ /* 0x000fe20000000000 */
[----:B------:R-:W-:-:S02]  /*ffd0*/  FSEL R40, R62, -INF , !P4 ;  /* 0xff8000003e287808 */ /* 0x000fc40006000000 */
[----:B------:R-:W-:Y:S01]  /*ffe0*/  ISETP.NE.AND P4, PT, R8, RZ, PT ;  /* 0x000000ff0800720c */ /* 0x000fe20003f85270 */
[----:B------:R5:W-:Y:S01]  /*fff0*/  MUFU.TANH R132, R24 ;  /* 0x0000001800847308 */ /* 0x000be20000002400 */
[----:B---3--:R-:W-:Y:S01]  /*10000*/  FSEL R28, R114, -INF , !P1 ;  /* 0xff800000721c7808 */ /* 0x008fe20004800000 */
[C---:B--2---:R-:W-:Y:S01]  /*10010*/  HMMA.16816.F32.BF16 R20, R12.reuse, R4, R20 ;  /* 0x000000040c14723c */ /* 0x044fe20000041814 */
[----:B------:R-:W-:Y:S01]  /*10020*/  FSEL R38, R105, -INF , !P2 ;  /* 0xff80000069267808 */ /* 0x000fe20005000000 */
[----:B------:R-:W-:Y:S01]  /*10030*/  VIADD R4, R37, 0xffffff29 ;  /* 0xffffff2925047836 */ /* 0x000fe20000000000 */
[----:B------:R-:W-:Y:S01]  /*10040*/  FSEL R32, R107, -INF , !P3 ;  /* 0xff8000006b207808 */ /* 0x000fe20005800000 */
[----:B------:R-:W-:Y:S01]  /*10050*/  VIADD R5, R37, 0xffffff30 ;  /* 0xffffff3025057836 */ /* 0x000fe20000000000 */
[----:B------:R-:W-:Y:S01]  /*10060*/  FSEL R42, R115, -INF , !P4 ;  /* 0xff800000732a7808 */ /* 0x000fe20006000000 */
[----:B------:R2:W3:Y:S01]  /*10070*/  MUFU.TANH R206, R48 ;  /* 0x0000003000ce7308 */ /* 0x0004e20000002400 */
[C---:B------:R-:W-:Y:S01]  /*10080*/  ISETP.GE.AND P1, PT, R10.reuse, R52, PT ;  /* 0x000000340a00720c */ /* 0x040fe20003f26270 */
[----:B------:R-:W-:Y:S01]  /*10090*/  HMMA.16816.F32.BF16 R16, R12, R6, R16 ;  /* 0x000000060c10723c */ /* 0x000fe20000041810 */
[----:B------:R-:W-:-:S02]  /*100a0*/  ISETP.GE.AND P2, PT, R10, R101, PT ;  /* 0x000000650a00720c */ /* 0x000fc40003f46270 */
[CC--:B------:R-:W-:Y:S02]  /*100b0*/  ISETP.GE.AND P3, PT, R9.reuse, R52.reuse, PT ;  /* 0x000000340900720c */ /* 0x0c0fe40003f66270 */
[-C--:B------:R-:W-:Y:S01]  /*100c0*/  ISETP.GE.AND P4, PT, R9, R101.reuse, PT ;  /* 0x000000650900720c */ /* 0x080fe20003f86270 */
[----:B------:R-:W3:Y:S01]  /*100d0*/  MUFU.TANH R208, R49 ;  /* 0x0000003100d07308 */ /* 0x000ee20000002400 */
[----:B------:R-:W3:Y:S01]  /*100e0*/  LDSM.16.M88.4 R8, [R150+0x5800] ;  /* 0x005800009608783b */ /* 0x000ee20000000200 */
[----:B------:R-:W-:Y:S01]  /*100f0*/  FSEL R30, R104, -INF , !P6 ;  /* 0xff800000681e7808 */ /* 0x000fe20007000000 */
[----:B-----5:R-:W-:Y:S01]  /*10100*/  FMUL.FTZ R24, R26, UR10 ;  /* 0x0000000a1a187c20 */ /* 0x020fe20008410000 */
[-C--:B------:R-:W-:Y:S01]  /*10110*/  ISETP.GE.AND P6, PT, R3, R101.reuse, PT ;  /* 0x000000650300720c */ /* 0x080fe20003fc6270 */
[----:B------:R-:W-:Y:S01]  /*10120*/  FMUL.FTZ R3, R31, UR10 ;  /* 0x0000000a1f037c20 */ /* 0x000fe20008410000 */
[----:B-1----:R-:W-:Y:S01]  /*10130*/  FSEL R204, R204, -INF , !P0 ;  /* 0xff800000cccc7808 */ /* 0x002fe20004000000 */
[----:B------:R-:W-:Y:S01]  /*10140*/  FMUL.FTZ R20, R20, UR10 ;  /* 0x0000000a14147c20 */ /* 0x000fe20008410000 */
[----:B------:R-:W-:Y:S01]  /*10150*/  FSEL R44, R60, -INF , !P6 ;  /* 0xff8000003c2c7808 */ /* 0x000fe20007000000 */
[----:B------:R-:W1:Y:S01]  /*10160*/  MUFU.TANH R198, R51 ;  /* 0x0000003300c67308 */ /* 0x000e620000002400 */
[-C--:B------:R-:W-:Y:S01]  /*10170*/  ISETP.GE.AND P6, PT, R4, R52.reuse, PT ;  /* 0x000000340400720c */ /* 0x080fe20003fc6270 */
[----:B------:R-:W-:Y:S01]  /*10180*/  FMUL.FTZ R22, R22, UR10 ;  /* 0x0000000a16167c20 */ /* 0x000fe20008410000 */
[----:B--2---:R-:W-:Y:S01]  /*10190*/  FSEL R48, R61, -INF , !P5 ;  /* 0xff8000003d307808 */ /* 0x004fe20006800000 */
[----:B------:R-:W-:Y:S01]  /*101a0*/  FMUL.FTZ R21, R21, UR10 ;  /* 0x0000000a15157c20 */ /* 0x000fe20008410000 */
[----:B------:R-:W-:Y:S01]  /*101b0*/  P2R R26, PR, RZ, 0x40 ;  /* 0x00000040ff1a7803 */ /* 0x000fe20000000000 */
[----:B------:R-:W-:Y:S01]  /*101c0*/  FMUL.FTZ R23, R23, UR10 ;  /* 0x0000000a17177c20 */ /* 0x000fe20008410000 */
        /* <DEDUP_REMOVED lines=8> */
[----:B------:R-:W-:-:S02]  /*10250*/  ISETP.GE.AND P0, PT, R5, R101, PT ;  /* 0x000000650500720c */ /* 0x000fc40003f06270 */
[C---:B------:R-:W-:Y:S01]  /*10260*/  ISETP.GE.AND P1, PT, R4.reuse, R52, PT ;  /* 0x000000340400720c */ /* 0x040fe20003f26270 */
[----:B------:R-:W4:Y:S01]  /*10270*/  MUFU.TANH R186, R43 ;  /* 0x0000002b00ba7308 */ /* 0x000f220000002400 */
[----:B------:R-:W-:Y:S02]  /*10280*/  ISETP.GE.AND P2, PT, R4, R101, PT ;  /* 0x000000650400720c */ /* 0x000fe40003f46270 */
[----:B------:R-:W5:Y:S01]  /*10290*/  LDSM.16.M88.4 R4, [R149+0x5800] ;  /* 0x005800009504783b */ /* 0x000f620000000200 */
[----:B------:R-:W-:Y:S01]  /*102a0*/  FSEL R202, R202, -INF , !P4 ;  /* 0xff800000caca7808 */ /* 0x000fe20006000000 */
[----:B------:R-:W-:-:S04]  /*102b0*/  DEPBAR.LE SB0, 0x0 ;  /* 0x000080000000791a */ /* 0x000fc80000000000 */
[----:B--2---:R-:W-:Y:S01]  /*102c0*/  FMUL.FTZ R29, R27, UR10 ;  /* 0x0000000a1b1d7c20 */ /* 0x004fe20008410000 */
[C---:B------:R-:W-:Y:S01]  /*102d0*/  VIADD R27, R37.reuse, 0xffffff38 ;  /* 0xffffff38251b7836 */ /* 0x040fe20000000000 */
[----:B------:R-:W-:Y:S01]  /*102e0*/  ISETP.NE.AND P4, PT, R26, RZ, PT ;  /* 0x000000ff1a00720c */ /* 0x000fe20003f85270 */
[----:B------:R-:W2:Y:S01]  /*102f0*/  MUFU.TANH R182, R182 ;  /* 0x000000b600b67308 */ /* 0x000ea20000002400 */
[----:B---3--:R-:W-:Y:S01]  /*10300*/  FSEL R206, R206, -INF , !P3 ;  /* 0xff800000cece7808 */ /* 0x008fe20005800000 */
[C---:B------:R-:W-:Y:S01]  /*10310*/  HMMA.16816.F32.BF16 R124, R116.reuse, R8, R124 ;  /* 0x00000008747c723c */ /* 0x040fe2000004187c */
[----:B------:R-:W-:Y:S01]  /*10320*/  FSEL R208, R208, -INF , !P4 ;  /* 0xff800000d0d07808 */ /* 0x000fe20006000000 */
[----:B------:R-:W-:Y:S01]  /*10330*/  VIADD R8, R37, 0xffffff40 ;  /* 0xffffff4025087836 */ /* 0x000fe20000000000 */
[-C--:B------:R-:W-:Y:S01]  /*10340*/  ISETP.GE.AND P3, PT, R27, R52.reuse, PT ;  /* 0x000000341b00720c */ /* 0x080fe20003f66270 */
[----:B------:R-:W-:Y:S01]  /*10350*/  VIADD R9, R37, 0xffffff48 ;  /* 0xffffff4825097836 */ /* 0x000fe20000000000 */
[-C--:B------:R-:W-:Y:S01]  /*10360*/  ISETP.GE.AND P4, PT, R27, R101.reuse, PT ;  /* 0x000000651b00720c */ /* 0x080fe20003f86270 */
[----:B------:R-:W-:Y:S01]  /*10370*/  VIADD R27, R37, 0xffffff39 ;  /* 0xffffff39251b7836 */ /* 0x000fe20000000000 */
[----:B-1----:R-:W-:Y:S01]  /*10380*/  FSEL R198, R198, -INF , !P6 ;  /* 0xff800000c6c67808 */ /* 0x002fe20007000000 */
[----:B------:R-:W-:Y:S01]  /*10390*/  MUFU.TANH R140, R35 ;  /* 0x00000023008c7308 */ /* 0x000fe20000002400 */
[----:B------:R-:W-:Y:S01]  /*103a0*/  FSEL R194, R194, -INF , !P5 ;  /* 0xff800000c2c27808 */ /* 0x000fe20006800000 */
[----:B------:R-:W-:Y:S01]  /*103b0*/  HMMA.16816.F32.BF16 R120, R116, R10, R120 ;  /* 0x0000000a7478723c */ /* 0x000fe20000041878 */
[-C--:B------:R-:W-:Y:S01]  /*103c0*/  ISETP.GE.AND P6, PT, R27, R52.reuse, PT ;  /* 0x000000341b00720c */ /* 0x080fe20003fc6270 */
[----:B------:R-:W-:Y:S01]  /*103d0*/  VIADD R11, R37, 0xffffff60 ;  /* 0xffffff60250b7836 */ /* 0x000fe20000000000 */
[----:B------:R-:W-:Y:S01]  /*103e0*/  ISETP.GE.AND P5, PT, R8, R52, PT ;  /* 0x000000340800720c */ /* 0x000fe20003fa6270 */
[----:B------:R-:W-:Y:S01]  /*103f0*/  FMUL.FTZ R10, R19, UR10 ;  /* 0x0000000a130a7c20 */ /* 0x000fe20008410000 */
[----:B------:R-:W-:Y:S01]  /*10400*/  P2R R26, PR, RZ, 0x40 ;  /* 0x00000040ff1a7803 */ /* 0x000fe20000000000 */
[----:B------:R-:W1:Y:S01]  /*10410*/  MUFU.TANH R196, R45 ;  /* 0x0000002d00c47308 */ /* 0x000e620000002400 */
[----:B------:R-:W-:-:S02]  /*10420*/  ISETP.GE.AND P6, PT, R27, R101, PT ;  /* 0x000000651b00720c */ /* 0x000fc40003fc6270 */
[----:B------:R-:W-:Y:S02]  /*10430*/  FSEL R176, R176, -INF , !P5 ;  /* 0xff800000b0b07808 */ /* 0x000fe40006800000 */
[----:B------:R-:W-:Y:S02]  /*10440*/  FSEL R192, R192, -INF , !P3 ;  /* 0xff800000c0c07808 */ /* 0x000fe40005800000 */
[----:B----4-:R-:W-:Y:S01]  /*10450*/  FSEL R186, R186, -INF , !P6 ;  /* 0xff800000baba7808 */ /* 0x010fe20007000000 */
[----:B------:R-:W3:Y:S01]  /*10460*/  MUFU.TANH R174, R174 ;  /* 0x000000ae00ae7308 */ /* 0x000ee20000002400 */
[----:B------:R-:W-:Y:S02]  /*10470*/  ISETP.GE.AND P3, PT, R9, R52, PT ;  /* 0x000000340900720c */ /* 0x000fe40003f66270 */
[----:B------:R-:W-:Y:S01]  /*10480*/  FSEL R188, R188, -INF , !P0 ;  /* 0xff800000bcbc7808 */ /* 0x000fe20004000000 */
[----:B-----5:R-:W-:Y:S01]  /*10490*/  HMMA.16816.F32.BF16 R124, R12, R4, R124 ;  /* 0x000000040c7c723c */ /* 0x020fe2000004187c */
[----:B------:R-:W-:Y:S01]  /*104a0*/  VIADD R4, R37, 0xffffff49 ;  /* 0xffffff4925047836 */ /* 0x000fe20000000000 */
[----:B--2---:R-:W-:-:S02]  /*104b0*/  FSEL R182, R182, -INF , !P3 ;  /* 0xff800000b6b67808 */ /* 0x004fc40005800000 */
[----:B------:R-:W-:Y:S01]  /*104c0*/  MUFU.TANH R128, R128 ;  /* 0x0000008000807308 */ /* 0x000fe20000002400 */
[-C--:B------:R-:W-:Y:S01]  /*104d0*/  ISETP.GE.AND P0, PT, R8, R101.reuse, PT ;  /* 0x000000650800720c */ /* 0x080fe20003f06270 */
[C---:B------:R-:W-:Y:S01]  /*104e0*/  VIADD R8, R37.reuse, 0xffffff41 ;  /* 0xffffff4125087836 */ /* 0x040fe20000000000 */
[C---:B------:R-:W-:Y:S01]  /*104f0*/  ISETP.GE.AND P5, PT, R4.reuse, R101, PT ;  /* 0x000000650400720c */ /* 0x040fe20003fa6270 */
[----:B------:R-:W-:Y:S01]  /*10500*/  VIADD R5, R37, 0xffffff50 ;  /* 0xffffff5025057836 */ /* 0x000fe20000000000 */
[----:B------:R-:W-:Y:S02]  /*10510*/  ISETP.GE.AND P6, PT, R4, R52, PT ;  /* 0x000000340400720c */ /* 0x000fe40003fc6270 */
[----:B------:R-:W-:Y:S01]  /*10520*/  P2R R4, PR, RZ, 0x20 ;  /* 0x00000020ff047803 */ /* 0x000fe20000000000 */
[----:B------:R-:W2:Y:S01]  /*10530*/  MUFU.TANH R184, R47 ;  /* 0x0000002f00b87308 */ /* 0x000ea20000002400 */
[----:B------:R-:W-:Y:S02]  /*10540*/  LOP3.LUT R65, R65, 0xfffffffb, RZ, 0xc0, !PT ;  /* 0xfffffffb41417812 */ /* 0x000fe400078ec0ff */
[----:B------:R-:W-:Y:S01]  /*10550*/  ISETP.NE.AND P3, PT, R4, RZ, PT ;  /* 0x000000ff0400720c */ /* 0x000fe20003f65270 */
[----:B------:R-:W-:Y:S01]  /*10560*/  VIADD R4, R37, 0xffffff59 ;  /* 0xffffff5925047836 */ /* 0x000fe20000000000 */
[----:B-1----:R-:W-:-:S02]  /*10570*/  FSEL R196, R196, -INF , !P1 ;  /* 0xff800000c4c47808 */ /* 0x002fc40004800000 */
[----:B------:R-:W-:Y:S01]  /*10580*/  FSEL R140, R140, -INF , !P3 ;  /* 0xff8000008c8c7808 */ /* 0x000fe20005800000 */
[----:B------:R-:W1:Y:S01]  /*10590*/  MUFU.TANH R146, R39 ;  /* 0x0000002700927308 */ /* 0x000e620000002400 */
[-C--:B------:R-:W-:Y:S01]  /*105a0*/  ISETP.GE.AND P3, PT, R4, R52.reuse, PT ;  /* 0x000000340400720c */ /* 0x080fe20003f66270 */
[----:B------:R-:W-:Y:S01]  /*105b0*/  FMUL.FTZ R61, R124, UR10 ;  /* 0x0000000a7c3d7c20 */ /* 0x000fe20008410000 */
[-C--:B------:R-:W-:Y:S01]  /*105c0*/  ISETP.GE.AND P1, PT, R8, R52.reuse, PT ;  /* 0x000000340800720c */ /* 0x080fe20003f26270 */
[----:B------:R-:W-:Y:S01]  /*105d0*/  FMUL.FTZ R62, R126, UR10 ;  /* 0x0000000a7e3e7c20 */ /* 0x000fe20008410000 */
[----:B------:R-:W-:Y:S01]  /*105e0*/  ISETP.GE.AND P5, PT, R5, R52, PT ;  /* 0x000000340500720c */ /* 0x000fe20003fa6270 */
[----:B------:R-:W-:Y:S01]  /*105f0*/  FMUL.FTZ R104, R125, UR10 ;  /* 0x0000000a7d687c20 */ /* 0x000fe20008410000 */
[----:B---3--:R-:W-:Y:S01]  /*10600*/  FSEL R174, R174, -INF , !P1 ;  /* 0xff800000aeae7808 */ /* 0x008fe20004800000 */
[----:B------:R-:W3:Y:S01]  /*10610*/  MUFU.TANH R180, R33 ;  /* 0x0000002100b47308 */ /* 0x000ee20000002400 */
[----:B------:R-:W-:Y:S01]  /*10620*/  ISETP.GE.AND P1, PT, R5, R101, PT ;  /* 0x000000650500720c */ /* 0x000fe20003f26270 */
[----:B------:R-:W-:Y:S01]  /*10630*/  VIADD R5, R37, 0xffffff51 ;  /* 0xffffff5125057836 */ /* 0x000fe20000000000 */
[----:B--2---:R-:W-:-:S02]  /*10640*/  FSEL R184, R184, -INF , !P2 ;  /* 0xff800000b8b87808 */ /* 0x004fc40005000000 */
[----:B------:R-:W-:Y:S02]  /*10650*/  FSEL R128, R128, -INF , !P1 ;  /* 0xff80000080807808 */ /* 0x000fe40004800000 */
[----:B------:R-:W-:Y:S01]  /*10660*/  @P3 LOP3.LUT R65, R65, 0x4, RZ, 0xfc, !PT ;  /* 0x0000000441413812 */ /* 0x000fe200078efcff */
[----:B------:R-:W2:Y:S01]  /*10670*/  MUFU.TANH R190, R41 ;  /* 0x0000002900be7308 */ /* 0x000ea20000002400 */
[-C--:B------:R-:W-:Y:S02]  /*10680*/  ISETP.GE.AND P3, PT, R4, R101.reuse, PT ;  /* 0x000000650400720c */ /* 0x080fe40003f66270 */
[----:B------:R-:W-:Y:S02]  /*10690*/  ISETP.GE.AND P1, PT, R11, R52, PT ;  /* 0x000000340b00720c */ /* 0x000fe40003f26270 */
[----:B------:R-:W-:Y:S02]  /*106a0*/  ISETP.GE.AND P2, PT, R8, R101, PT ;  /* 0x000000650800720c */ /* 0x000fe40003f46270 */
[----:B------:R-:W-:Y:S01]  /*106b0*/  LOP3.LUT R65, R65, 0xfffffffd, RZ, 0xc0, !PT ;  /* 0xfffffffd41417812 */ /* 0x000fe200078ec0ff */
[----:B------:R-:W4:Y:S01]  /*106c0*/  MUFU.TANH R3, R3 ;  /* 0x0000000300037308 */ /* 0x000f220000002400 */
[----:B------:R-:W-:-:S02]  /*106d0*/  FSEL R144, R144, -INF , !P0 ;  /* 0xff80000090907808 */ /* 0x000fc40004000000 */
[----:B-1----:R-:W-:Y:S02]  /*106e0*/  FSEL R146, R146, -INF , !P2 ;  /* 0xff80000092927808 */ /* 0x002fe40005000000 */
[----:B------:R-:W-:Y:S02]  /*106f0*/  ISETP.GE.AND P2, PT, R5, R52, PT ;  /* 0x000000340500720c */ /* 0x000fe40003f46270 */
[----:B------:R-:W-:Y:S01]  /*10700*/  @P3 LOP3.LUT R65, R65, 0x2, RZ, 0xfc, !PT ;  /* 0x0000000241413812 */ /* 0x000fe200078efcff */
[----:B------:R-:W1:Y:S01]  /*10710*/  MUFU.TANH R24, R24 ;  /* 0x0000001800187308 */ /* 0x000e620000002400 */
[----:B------:R-:W-:Y:S01]  /*10720*/  ISETP.GE.AND P0, PT, R5, R101, PT ;  /* 0x000000650500720c */ /* 0x000fe20003f06270 */
[----:B------:R-:W-:Y:S01]  /*10730*/  VIADD R5, R37, 0xffffff58 ;  /* 0xffffff5825057836 */ /* 0x000fe20000000000 */
[----:B------:R-:W-:Y:S02]  /*10740*/  FSEL R138, R138, -INF , !P4 ;  /* 0xff8000008a8a7808 */ /* 0x000fe40006000000 */
[----:B------:R-:W-:-:S02]  /*10750*/  ISETP.NE.AND P4, PT, R26, RZ, PT ;  /* 0x000000ff1a00720c */ /* 0x000fc40003f85270 */
[----:B------:R-:W-:Y:S01]  /*10760*/  LOP3.LUT R65, R65, 0xfffffffe, RZ, 0xc0, !PT ;  /* 0xfffffffe41417812 */ /* 0x000fe200078ec0ff */
[----:B------:R-:W5:Y:S01]  /*10770*/  MUFU.TANH R142, R142 ;  /* 0x0000008e008e7308 */ /* 0x000f620000002400 */
[----:B---3--:R-:W-:Y:S02]  /*10780*/  FSEL R180, R180, -INF , !P6 ;  /* 0xff800000b4b47808 */ /* 0x008fe40007000000 */
[----:B--2---:R-:W-:Y:S02]  /*10790*/  FSEL R190, R190, -INF , !P4 ;  /* 0xff800000bebe7808 */ /* 0x004fe40006000000 */
[-C--:B------:R-:W-:Y:S02]  /*107a0*/  ISETP.GE.AND P6, PT, R5, R101.reuse, PT ;  /* 0x000000650500720c */ /* 0x080fe40003fc6270 */
[----:B------:R-:W-:Y:S01]  /*107b0*/  ISETP.GE.AND P4, PT, R9, R101, PT ;  /* 0x000000650900720c */ /* 0x000fe20003f86270 */
[----:B------:R-:W-:Y:S01]  /*107c0*/  MUFU.TANH R130, R25 ;  /* 0x0000001900827308 */ /* 0x000fe20000002400 */
[----:B------:R-:W-:Y:S01]  /*107d0*/  @P1 LOP3.LUT R65, R65, 0x1, RZ, 0xfc, !PT ;  /* 0x0000000141411812 */ /* 0x000fe200078efcff */
[----:B------:R-:W-:Y:S01]  /*107e0*/  FMUL.FTZ R9, R18, UR10 ;  /* 0x0000000a12097c20 */ /* 0x000fe20008410000 */
[----:B----4-:R-:W-:Y:S01]  /*107f0*/  FSEL R126, R3, -INF , !P0 ;  /* 0xff800000037e7808 */ /* 0x010fe20004000000 */
[----:B------:R-:W-:Y:S01]  /*10800*/  VIADD R3, R37, 0xffffff69 ;  /* 0xffffff6925037836 */ /* 0x000fe20000000000 */
[----:B-1----:R-:W-:-:S02]  /*10810*/  FSEL R124, R24, -INF , !P6 ;  /* 0xff800000187c7808 */ /* 0x002fc40007000000 */
[----:B------:R-:W-:Y:S01]  /*10820*/  LOP3.LUT P6, RZ, R65, 0x2, RZ, 0xc0, !PT ;  /* 0x0000000241ff7812 */ /* 0x000fe200078cc0ff */
[----:B------:R-:W1:Y:S01]  /*10830*/  MUFU.TANH R25, R29 ;  /* 0x0000001d00197308 */ /* 0x000e620000002400 */
[----:B-----5:R-:W-:Y:S02]  /*10840*/  FSEL R142, R142, -INF , !P4 ;  /* 0xff8000008e8e7808 */ /* 0x020fe40006000000 */
[----:B------:R-:W-:Y:S02]  /*10850*/  ISETP.GE.AND P4, PT, R5, R52, PT ;  /* 0x000000340500720c */ /* 0x000fe40003f86270 */
[----:B------:R-:W-:Y:S01]  /*10860*/  HMMA.16816.F32.BF16 R4, R12, R6, R120 ;  /* 0x000000060c04723c */ /* 0x000fe20000041878 */
[----:B------:R-:W-:Y:S01]  /*10870*/  LOP3.LUT P0, RZ, R65, 0x4, RZ, 0xc0, !PT ;  /* 0x0000000441ff7812 */ /* 0x000fe2000780c0ff */
[C---:B------:R-:W-:Y:S01]  /*10880*/  VIADD R12, R37.reuse, 0xffffff68 ;  /* 0xffffff68250c7836 */ /* 0x040fe20000000000 */
[----:B------:R-:W2:Y:S01]  /*10890*/  MUFU.TANH R20, R20 ;  /* 0x0000001400147308 */ /* 0x000ea20000002400 */
[----:B------:R-:W-:Y:S01]  /*108a0*/  FSEL R132, R132, -INF , !P4 ;  /* 0xff80000084847808 */ /* 0x000fe20006000000 */
[----:B------:R-:W-:Y:S01]  /*108b0*/  VIADD R13, R37, 0xffffff61 ;  /* 0xffffff61250d7836 */ /* 0x000fe20000000000 */
[----:B------:R-:W-:-:S02]  /*108c0*/  LOP3.LUT P4, RZ, R65, 0x1, RZ, 0xc0, !PT ;  /* 0x0000000141ff7812 */ /* 0x000fc4000788c0ff */
[----:B------:R-:W-:Y:S02]  /*108d0*/  LOP3.LUT R65, R65, 0xfffffff7, RZ, 0xc0, !PT ;  /* 0xfffffff741417812 */ /* 0x000fe400078ec0ff */
[----:B------:R-:W-:Y:S01]  /*108e0*/  FSEL R136, R136, -INF , !P5 ;  /* 0xff80000088887808 */ /* 0x000fe20006800000 */
[----:B------:R-:W3:Y:S01]  /*108f0*/  MUFU.TANH R112, R22 ;  /* 0x0000001600707308 */ /* 0x000ee20000002400 */
[----:B-1----:R-:W-:Y:S02]  /*10900*/  FSEL R122, R25, -INF , !P6 ;  /* 0xff800000197a7808 */ /* 0x002fe40007000000 */
[----:B------:R-:W-:Y:S02]  /*10910*/  ISETP.GE.AND P6, PT, R3, R52, PT ;  /* 0x000000340300720c */ /* 0x000fe40003fc6270 */
[-C--:B------:R-:W-:Y:S01]  /*10920*/  ISETP.GE.AND P5, PT, R11, R101.reuse, PT ;  /* 0x000000650b00720c */ /* 0x080fe20003fa6270 */
[----:B------:R-:W-:Y:S01]  /*10930*/  FMUL.FTZ R11, R127, UR10 ;  /* 0x0000000a7f0b7c20 */ /* 0x000fe20008410000 */
[----:B------:R-:W-:Y:S01]  /*10940*/  FSEL R130, R130, -INF , !P0 ;  /* 0xff80000082827808 */ /* 0x000fe20004000000 */
[----:B------:R-:W-:Y:S01]  /*10950*/  FMUL.FTZ R67, R4, UR10 ;  /* 0x0000000a04437c20 */ /* 0x000fe20008410000 */
[----:B--2---:R-:W-:Y:S01]  /*10960*/  FSEL R120, R20, -INF , !P4 ;  /* 0xff80000014787808 */ /* 0x004fe20006000000 */
[----:B------:R-:W-:Y:S01]  /*10970*/  VIADD R4, R37, 0xffffff70 ;  /* 0xffffff7025047836 */ /* 0x000fe20000000000 */
[----:B------:R-:W-:Y:S01]  /*10980*/  ISETP.GE.AND P4, PT, R3, R101, PT ;  /* 0x000000650300720c */ /* 0x000fe20003f86270 */
[----:B------:R-:W1:Y:S01]  /*10990*/  MUFU.TANH R9, R9 ;  /* 0x0000000900097308 */ /* 0x000e620000002400 */
[----:B------:R-:W-:-:S02]  /*109a0*/  VIADD R3, R37, 0xffffff71 ;  /* 0xffffff7125037836 */ /* 0x000fc40000000000 */
[----:B------:R-:W-:Y:S01]  /*109b0*/  FMUL.FTZ R5, R5, UR10 ;  /* 0x0000000a05057c20 */ /* 0x000fe20008410000 */
[----:B------:R-:W-:Y:S01]  /*109c0*/  FMUL.FTZ R6, R6, UR10 ;  /* 0x0000000a06067c20 */ /* 0x000fe20008410000 */
[----:B------:R-:W-:Y:S01]  /*109d0*/  @P6 LOP3.LUT R65, R65, 0x8, RZ, 0xfc, !PT ;  /* 0x0000000841416812 */ /* 0x000fe200078efcff */
[----:B------:R-:W-:Y:S01]  /*109e0*/  FMUL.FTZ R7, R7, UR10 ;  /* 0x0000000a07077c20 */ /* 0x000fe20008410000 */
[----:B------:R-:W-:Y:S02]  /*109f0*/  ISETP.GE.AND P0, PT, R12, R101, PT ;  /* 0x000000650c00720c */ /* 0x000fe40003f06270 */
[----:B------:R-:W-:Y:S01]  /*10a00*/  LOP3.LUT R65, R65, 0xfffffffe, RZ, 0xc0, !PT ;  /* 0xfffffffe41417812 */ /* 0x000fe200078ec0ff */
[----:B------:R-:W2:Y:S01]  /*10a10*/  MUFU.TANH R21, R21 ;  /* 0x0000001500157308 */ /* 0x000ea20000002400 */
[----:B------:R-:W-:Y:S02]  /*10a20*/  FSEL R134, R134, -INF , !P2 ;  /* 0xff80000086867808 */ /* 0x000fe40005000000 */
[----:B------:R-:W-:-:S02]  /*10a30*/  @P4 LOP3.LUT R65, R65, 0x1, RZ, 0xfc, !PT ;  /* 0x0000000141414812 */ /* 0x000fc400078efcff */
[-C--:B------:R-:W-:Y:S02]  /*10a40*/  ISETP.GE.AND P4, PT, R4, R52.reuse, PT ;  /* 0x000000340400720c */ /* 0x080fe40003f86270 */
[----:B------:R-:W-:Y:S01]  /*10a50*/  LOP3.LUT R65, R65, 0xfffffffb, RZ, 0xc0, !PT ;  /* 0xfffffffb41417812 */ /* 0x000fe200078ec0ff */
[----:B------:R-:W4:Y:S01]  /*10a60*/  MUFU.TANH R60, R23 ;  /* 0x00000017003c7308 */ /* 0x000f220000002400 */
[CC--:B------:R-:W-:Y:S02]  /*10a70*/  ISETP.GE.AND P3, PT, R13.reuse, R52.reuse, PT ;  /* 0x000000340d00720c */ /* 0x0c0fe40003f66270 */
[-C--:B------:R-:W-:Y:S02]  /*10a80*/  ISETP.GE.AND P1, PT, R13, R101.reuse, PT ;  /* 0x000000650d00720c */ /* 0x080fe40003f26270 */
[----:B------:R-:W-:Y:S02]  /*10a90*/  ISETP.GE.AND P2, PT, R12, R52, PT ;  /* 0x000000340c00720c */ /* 0x000fe40003f46270 */
[----:B---3--:R-:W-:Y:S01]  /*10aa0*/  FSEL R112, R112, -INF , !P5 ;  /* 0xff80000070707808 */ /* 0x008fe20006800000 */
[----:B------:R-:W3:Y:S01]  /*10ab0*/  MUFU.TANH R8, R16 ;  /* 0x0000001000087308 */ /* 0x000ee20000002400 */
[----:B------:R-:W-:-:S02]  /*10ac0*/  ISETP.GE.AND P5, PT, R3, R101, PT ;  /* 0x000000650300720c */ /* 0x000fc40003fa6270 */
[----:B------:R-:W-:Y:S02]  /*10ad0*/  @P4 LOP3.LUT R65, R65, 0x4, RZ, 0xfc, !PT ;  /* 0x0000000441414812 */ /* 0x000fe400078efcff */
[----:B------:R-:W-:Y:S02]  /*10ae0*/  ISETP.GE.AND P4, PT, R3, R52, PT ;  /* 0x000000340300720c */ /* 0x000fe40003f86270 */
[----:B-1----:R-:W-:Y:S01]  /*10af0*/  FSEL R3, R9, -INF , !P0 ;  /* 0xff80000009037808 */ /* 0x002fe20004000000 */
[----:B------:R-:W1:Y:S01]  /*10b00*/  MUFU.TANH R114, R17 ;  /* 0x0000001100727308 */ /* 0x000e620000002400 */
[----:B------:R-:W-:Y:S02]  /*10b10*/  ISETP.GE.AND P0, PT, R53, 0x3, PT ;  /* 0x000000033500780c */ /* 0x000fe40003f06270 */
[----:B--2---:R-:W-:Y:S02]  /*10b20*/  FSEL R118, R21, -INF , !P3 ;  /* 0xff80000015767808 */ /* 0x004fe40005800000 */
[----:B----4-:R-:W-:-:S02]  /*10b30*/  FSEL R60, R60, -INF , !P1 ;  /* 0xff8000003c3c7808 */ /* 0x010fc40004800000 */
[----:B------:R-:W-:Y:S01]  /*10b40*/  LOP3.LUT P3, RZ, R65, 0x8, RZ, 0xc0, !PT ;  /* 0x0000000841ff7812 */ /* 0x000fe2000786c0ff */
[----:B------:R-:W2:Y:S01]  /*10b50*/  MUFU.TANH R10, R10 ;  /* 0x0000000a000a7308 */ /* 0x000ea20000002400 */
[----:B---3--:R-:W-:Y:S02]  /*10b60*/  FSEL R116, R8, -INF , !P2 ;  /* 0xff80000008747808 */ /* 0x008fe40005000000 */
[----:B------:R-:W-:Y:S01]  /*10b70*/  ISETP.GE.AND P6, PT, R4, R101, PT ;  /* 0x000000650400720c */ /* 0x000fe20003fc6270 */
[----:B------:R-:W-:Y:S01]  /*10b80*/  VIADD R4, R37, 0xffffff78 ;  /* 0xffffff7825047836 */ /* 0x000fe20000000000 */
[----:B------:R-:W-:Y:S01]  /*10b90*/  LOP3.LUT P1, RZ, R65, 0x4, RZ, 0xc0, !PT ;  /* 0x0000000441ff7812 */ /* 0x000fe2000782c0ff */
[----:B------:R-:W-:Y:S01]  /*10ba0*/  VIADD R37, R37, 0xffffff79 ;  /* 0xffffff7925257836 */ /* 0x000fe20000000000 */
[C---:B------:R-:W-:Y:S01]  /*10bb0*/  LOP3.LUT P2, RZ, R65.reuse, 0x1, RZ, 0xc0, !PT ;  /* 0x0000000141ff7812 */ /* 0x040fe2000784c0ff */
[----:B------:R-:W3:Y:S01]  /*10bc0*/  MUFU.TANH R61, R61 ;  /* 0x0000003d003d7308 */ /* 0x000ee20000002400 */
[----:B------:R-:W-:-:S02]  /*10bd0*/  LOP3.LUT R65, R65, 0xfffffffd, RZ, 0xc0, !PT ;  /* 0xfffffffd41417812 */ /* 0x000fc400078ec0ff */
[----:B-1----:R-:W-:Y:S02]  /*10be0*/  FSEL R114, R114, -INF , !P3 ;  /* 0xff80000072727808 */ /* 0x002fe40005800000 */
[----:B------:R-:W-:Y:S02]  /*10bf0*/  @P4 LOP3.LUT R65, R65, 0x2, RZ, 0xfc, !PT ;  /* 0x0000000241414812 */ /* 0x000fe400078efcff */
[-C--:B------:R-:W-:Y:S01]  /*10c00*/  ISETP.GE.AND P4, PT, R4, R52.reuse, PT ;  /* 0x000000340400720c */ /* 0x080fe20003f86270 */
[----:B------:R-:W1:Y:S01]  /*10c10*/  MUFU.TANH R62, R62 ;  /* 0x0000003e003e7308 */ /* 0x000e620000002400 */
[----:B------:R-:W-:Y:S02]  /*10c20*/  ISETP.GE.AND P3, PT, R37, R52, PT ;  /* 0x000000342500720c */ /* 0x000fe40003f66270 */
[----:B--2---:R-:W-:Y:S02]  /*10c30*/  FSEL R52, R10, -INF , !P2 ;  /* 0xff8000000a347808 */ /* 0x004fe40005000000 */
[----:B------:R-:W-:-:S03]  /*10c40*/  ISETP.GE.AND P2, PT, R4, R101, PT ;  /* 0x000000650400720c */ /* 0x000fc60003f46270 */
[----:B------:R-:W2:Y:S01]  /*10c50*/  MUFU.TANH R104, R104 ;  /* 0x0000006800687308 */ /* 0x000ea20000002400 */
[----:B---3--:R-:W-:Y:S01]  /*10c60*/  FSEL R61, R61, -INF , !P1 ;  /* 0xff8000003d3d7808 */ /* 0x008fe20004800000 */
[----:B------:R-:W-:Y:S01]  /*10c70*/  BAR.SYNC.DEFER_BLOCKING 0x0 ;  /* 0x0000000000007b1d */ /* 0x000fe20000010000 */
[----:B------:R-:W-:-:S05]  /*10c80*/  ISETP.GE.AND P1, PT, R37, R101, PT ;  /* 0x000000652500720c */ /* 0x000fca0003f26270 */
[----:B------:R-:W3:Y:S01]  /*10c90*/  MUFU.TANH R11, R11 ;  /* 0x0000000b000b7308 */ /* 0x000ee20000002400 */
[----:B-1----:R-:W-:Y:S02]  /*10ca0*/  FSEL R62, R62, -INF , !P6 ;  /* 0xff8000003e3e7808 */ /* 0x002fe40007000000 */
[----:B------:R-:W-:-:S05]  /*10cb0*/  LOP3.LUT P6, RZ, R65, 0x2, RZ, 0xc0, !PT ;  /* 0x0000000241ff7812 */ /* 0x000fca00078cc0ff */
[----:B------:R-:W1:Y:S01]  /*10cc0*/  MUFU.TANH R67, R67 ;  /* 0x0000004300437308 */ /* 0x000e620000002400 */
[----:B--2---:R-:W-:-:S07]  /*10cd0*/  FSEL R104, R104, -INF , !P6 ;  /* 0xff80000068687808 */ /* 0x004fce0007000000 */
[----:B------:R-:W2:Y:S01]  /*10ce0*/  MUFU.TANH R66, R5 ;  /* 0x0000000500427308 */ /* 0x000ea20000002400 */
[----:B---3--:R-:W-:-:S07]  /*10cf0*/  FSEL R65, R11, -INF , !P5 ;  /* 0xff8000000b417808 */ /* 0x008fce0006800000 */
[----:B------:R-:W3:Y:S01]  /*10d00*/  MUFU.TANH R64, R6 ;  /* 0x0000000600407308 */ /* 0x000ee20000002400 */
[----:B-1----:R-:W-:-:S07]  /*10d10*/  FSEL R67, R67, -INF , !P4 ;  /* 0xff80000043437808 */ /* 0x002fce0006000000 */
[----:B------:R-:W1:Y:S01]  /*10d20*/  MUFU.TANH R63, R7 ;  /* 0x00000007003f7308 */ /* 0x000e620000002400 */
[----:B--2---:R-:W-:Y:S02]  /*10d30*/  FSEL R66, R66, -INF , !P3 ;  /* 0xff80000042427808 */ /* 0x004fe40005800000 */
[----:B---3--:R-:W-:Y:S02]  /*10d40*/  FSEL R64, R64, -INF , !P2 ;  /* 0xff80000040407808 */ /* 0x008fe40005000000 */
[----:B-1----:R-:W-:Y:S01]  /*10d50*/  FSEL R63, R63, -INF , !P1 ;  /* 0xff8000003f3f7808 */ /* 0x002fe20004800000 */
        /* <DEDUP_REMOVED lines=64> */
.L_x_6028:
[----:B------:R-:W-:Y:S01]  /*11160*/  UMOV UR8, URZ ;  /* 0x000000ff00087c82 */ /* 0x000fe20008000000 */
[----:B------:R-:W-:Y:S01]  /*11170*/  IMAD.SHL.U32 R4, R54, 0x80, RZ ;  /* 0x0000008036047824 */ /* 0x000fe200078e00ff */
[----:B------:R-:W-:-:S05]  /*11180*/  IADD3 R5, P0, PT, RZ, -UR8, RZ ;  /* 0x80000008ff057c10 */ /* 0x000fca000ff1e0ff */
[----:B------:R-:W-:-:S05]  /*11190*/  IMAD.X R4, RZ, RZ, ~R4, P0 ;  /* 0x000000ffff047224 */ /* 0x000fca00000e0e04 */
[----:B------:R-:W-:-:S04]  /*111a0*/  SHF.R.S64 R5, R5, 0x1f, R4 ;  /* 0x0000001f05057819 */ /* 0x000fc80000001004 */
[----:B------:R-:W-:-:S04]  /*111b0*/  IADD3 R164, P0, PT, R5, R164, RZ ;  /* 0x000000a405a47210 */ /* 0x000fc80007f1e0ff */
[----:B------:R-:W-:-:S09]  /*111c0*/  LEA.HI.X.SX32 R165, R4, R165, 0x1, P0 ;  /* 0x000000a504a57211 */ /* 0x000fd200000f0eff */
.L_x_6029:
        /* <DEDUP_REMOVED lines=28> */
.L_x_6027:
        /* <DEDUP_REMOVED lines=35> */
[----:B------:R-:W1:Y:S03]  /*115c0*/  SHFL.BFLY PT, R4, R7, 0x2, 0x1f ;  /* 0x0c401f0007047f89 */ /* 0x000e6600000e0000 */
[----:B------:R-:W-:Y:S01]  /*115d0*/  IADD3 R175, PT, PT, R53, -0x3, RZ ;  /* 0xfffffffd35af7810 */ /* 0x000fe20007ffe0ff */
        /* <DEDUP_REMOVED lines=22> */
[----:B------:R-:W1:Y:S01]  /*11740*/  MUFU.EX2 R2, R2 ;  /* 0x0000000200027308 */ /* 0x000e620000000800 */
[----:B------:R-:W-:Y:S01]  /*11750*/  FMUL.FTZ R0, R5, UR4 ;  /* 0x0000000405007c20 */ /* 0x000fe20008410000 */
[----:B------:R-:W-:Y:S01]  /*11760*/  FFMA.FTZ R103, R214, UR4, -R109 ;  /* 0x00000004d6677c23 */ /* 0x000fe2000801086d */
[----:B------:R-:W2:Y:S01]  /*11770*/  LDSM.16.MT88.4 R4, [R148+0x6000] ;  /* 0x006000009404783b */ /* 0x000ea20000004200 */
[--C-:B------:R-:W-:Y:S01]  /*11780*/  FFMA.FTZ R106, R34, UR4, -R101.reuse ;  /* 0x00000004226a7c23 */ /* 0x100fe20008010865 */
[--C-:B------:R-:W-:Y:S01]  /*11790*/  FFMA.FTZ R55, R46, UR4, -R101.reuse ;  /* 0x000000042e377c23 */ /* 0x100fe20008010865 */
[--C-:B------:R-:W-:Y:S01]  /*117a0*/  FFMA.FTZ R54, R210, UR4, -R101.reuse ;  /* 0x00000004d2367c23 */ /* 0x100fe20008010865 */
[----:B------:R-:W-:Y:S01]  /*117b0*/  FFMA.FTZ R113, R212, UR4, -R101 ;  /* 0x00000004d4717c23 */ /* 0x000fe20008010865 */
[----:B------:R-:W-:Y:S01]  /*117c0*/  MUFU.EX2 R107, R107 ;  /* 0x0000006b006b7308 */ /* 0x000fe20000000800 */
[----:B------:R-:W-:Y:S01]  /*117d0*/  FFMA.FTZ R39, R32, UR4, -R109 ;  /* 0x0000000420277c23 */ /* 0x000fe2000801086d */
[--C-:B------:R-:W-:Y:S01]  /*117e0*/  FFMA.FTZ R50, R40, UR4, -R101.reuse ;  /* 0x0000000428327c23 */ /* 0x100fe20008010865 */
[----:B------:R-:W-:Y:S01]  /*117f0*/  FFMA.FTZ R49, R38, UR4, -R101 ;  /* 0x0000000426317c23 */ /* 0x000fe20008010865 */
[--C-:B------:R-:W-:Y:S01]  /*11800*/  FFMA.FTZ R115, R174, UR4, -R109.reuse ;  /* 0x00000004ae737c23 */ /* 0x100fe2000801086d */
[--C-:B------:R-:W-:Y:S01]  /*11810*/  FFMA.FTZ R176, R176, UR4, -R109.reuse ;  /* 0x00000004b0b07c23 */ /* 0x100fe2000801086d */
[--C-:B------:R-:W-:Y:S01]  /*11820*/  FFMA.FTZ R174, R182, UR4, -R109.reuse ;  /* 0x00000004b6ae7c23 */ /* 0x100fe2000801086d */
[--C-:B------:R-:W-:Y:S01]  /*11830*/  FFMA.FTZ R117, R180, UR4, -R109.reuse ;  /* 0x00000004b4757c23 */ /* 0x100fe2000801086d */
[----:B------:R-:W3:Y:S01]  /*11840*/  MUFU.EX2 R105, R105 ;  /* 0x0000006900697308 */ /* 0x000ee20000000800 */
[-C--:B-1----:R-:W-:Y:S01]  /*11850*/  FMUL.FTZ R24, R88, R2.reuse ;  /* 0x0000000258187220 */ /* 0x082fe20000410000 */
[--C-:B------:R-:W-:Y:S01]  /*11860*/  FFMA.FTZ R88, R30, UR4, -R109.reuse ;  /* 0x000000041e587c23 */ /* 0x100fe2000801086d */
[-C--:B------:R-:W-:Y:S01]  /*11870*/  FMUL.FTZ R25, R89, R2.reuse ;  /* 0x0000000259197220 */ /* 0x080fe20000410000 */
[----:B------:R-:W1:Y:S01]  /*11880*/  LDSM.16.MT88.4 R28, [R100+0x6000] ;  /* 0x00600000641c783b */ /* 0x000e620000004200 */
[-C--:B------:R-:W-:Y:S01]  /*11890*/  FMUL.FTZ R84, R84, R2.reuse ;  /* 0x0000000254547220 */ /* 0x080fe20000410000 */
[-C--:B------:R-:W-:Y:S01]  /*118a0*/  FMUL.FTZ R85, R85, R2.reuse ;  /* 0x0000000255557220 */ /* 0x080fe20000410000 */
[-C--:B------:R-:W-:Y:S01]  /*118b0*/  FMUL.FTZ R33, R81, R2.reuse ;  /* 0x0000000251217220 */ /* 0x080fe20000410000 */
[----:B------:R-:W-:Y:S01]  /*118c0*/  MUFU.EX2 R108, R108 ;  /* 0x0000006c006c7308 */ /* 0x000fe20000000800 */
[-C--:B------:R-:W-:Y:S01]  /*118d0*/  FMUL.FTZ R12, R96, R2.reuse ;  /* 0x00000002600c7220 */ /* 0x080fe20000410000 */
[-C--:B------:R-:W-:Y:S01]  /*118e0*/  FMUL.FTZ R13, R97, R2.reuse ;  /* 0x00000002610d7220 */ /* 0x080fe20000410000 */
[-C--:B------:R-:W-:Y:S01]  /*118f0*/  FMUL.FTZ R32, R80, R2.reuse ;  /* 0x0000000250207220 */ /* 0x080fe20000410000 */
[----:B------:R-:W-:Y:S01]  /*11900*/  FFMA.FTZ R81, R42, UR4, -R109 ;  /* 0x000000042a517c23 */ /* 0x000fe2000801086d */
[-C--:B------:R-:W-:Y:S01]  /*11910*/  FMUL.FTZ R92, R92, R2.reuse ;  /* 0x000000025c5c7220 */ /* 0x080fe20000410000 */
[-C--:B------:R-:W-:Y:S01]  /*11920*/  FMUL.FTZ R93, R93, R2.reuse ;  /* 0x000000025d5d7220 */ /* 0x080fe20000410000 */
[-C--:B------:R-:W-:Y:S01]  /*11930*/  FMUL.FTZ R76, R76, R2.reuse ;  /* 0x000000024c4c7220 */ /* 0x080fe20000410000 */
[----:B------:R-:W4:Y:S01]  /*11940*/  MUFU.EX2 R103, R103 ;  /* 0x0000006700677308 */ /* 0x000f220000000800 */
[----:B---3--:R-:W-:Y:S01]  /*11950*/  F2FP.BF16.F32.PACK_AB R8, R105, R107 ;  /* 0x0000006b6908723e */ /* 0x008fe200000010ff */
[-C--:B------:R-:W-:Y:S01]  /*11960*/  FMUL.FTZ R77, R77, R2.reuse ;  /* 0x000000024d4d7220 */ /* 0x080fe20000410000 */
[-C--:B------:R-:W-:Y:S01]  /*11970*/  FMUL.FTZ R40, R72, R2.reuse ;  /* 0x0000000248287220 */ /* 0x080fe20000410000 */
[-C--:B------:R-:W-:Y:S01]  /*11980*/  FMUL.FTZ R41, R73, R2.reuse ;  /* 0x0000000249297220 */ /* 0x080fe20000410000 */
[-C--:B------:R-:W-:Y:S01]  /*11990*/  FMUL.FTZ R68, R68, R2.reuse ;  /* 0x0000000244447220 */ /* 0x080fe20000410000 */
[----:B------:R-:W-:Y:S01]  /*119a0*/  FMUL.FTZ R69, R69, R2 ;  /* 0x0000000245457220 */ /* 0x000fe20000410000 */
[--C-:B------:R-:W-:Y:S01]  /*119b0*/  FFMA.FTZ R73, R44, UR4, -R101.reuse ;  /* 0x000000042c497c23 */ /* 0x100fe20008010865 */
[----:B------:R-:W-:Y:S01]  /*119c0*/  MUFU.EX2 R106, R106 ;  /* 0x0000006a006a7308 */ /* 0x000fe20000000800 */
[----:B------:R-:W-:Y:S01]  /*119d0*/  LDSM.16.MT88.4 R44, [R148+0x6800] ;  /* 0x00680000942c783b */ /* 0x000fe20000004200 */
[----:B------:R-:W-:Y:S01]  /*119e0*/  FFMA.FTZ R97, R138, UR4, -R101 ;  /* 0x000000048a617c23 */ /* 0x000fe20008010865 */
[----:B------:R-:W-:Y:S01]  /*119f0*/  FFMA.FTZ R89, R196, UR4, -R109 ;  /* 0x00000004c4597c23 */ /* 0x000fe2000801086d */
[--C-:B------:R-:W-:Y:S01]  /*11a00*/  FFMA.FTZ R96, R188, UR4, -R101.reuse ;  /* 0x00000004bc607c23 */ /* 0x100fe20008010865 */
[--C-:B------:R-:W-:Y:S01]  /*11a10*/  FFMA.FTZ R138, R186, UR4, -R101.reuse ;  /* 0x00000004ba8a7c23 */ /* 0x100fe20008010865 */
[--C-:B------:R-:W-:Y:S01]  /*11a20*/  FFMA.FTZ R144, R144, UR4, -R101.reuse ;  /* 0x0000000490907c23 */ /* 0x100fe20008010865 */
[--C-:B------:R-:W-:Y:S01]  /*11a30*/  FFMA.FTZ R119, R146, UR4, -R101.reuse ;  /* 0x0000000492777c23 */ /* 0x100fe20008010865 */
[----:B------:R-:W3:Y:S01]  /*11a40*/  MUFU.EX2 R55, R55 ;  /* 0x0000003700377308 */ /* 0x000ee20000000800 */
[----:B----4-:R-:W-:Y:S01]  /*11a50*/  F2FP.BF16.F32.PACK_AB R10, R103, R108 ;  /* 0x0000006c670a723e */ /* 0x010fe200000010ff */
        /* <DEDUP_REMOVED lines=14> */
[----:B------:R-:W4:Y:S01]  /*11b40*/  MUFU.EX2 R113, R113 ;  /* 0x0000007100717308 */ /* 0x000f220000000800 */
[----:B---3--:R-:W-:Y:S01]  /*11b50*/  F2FP.BF16.F32.PACK_AB R9, R55, R106 ;  /* 0x0000006a3709723e */ /* 0x008fe200000010ff */
[----:B------:R-:W-:Y:S01]  /*11b60*/  FFMA.FTZ R133, R114, UR4, -R109 ;  /* 0x0000000472857c23 */ /* 0x000fe2000801086d */
[--C-:B------:R-:W-:Y:S01]  /*11b70*/  FFMA.FTZ R112, R112, UR4, -R101.reuse ;  /* 0x0000000470707c23 */ /* 0x100fe20008010865 */
[--C-:B------:R-:W-:Y:S01]  /*11b80*/  FFMA.FTZ R135, R60, UR4, -R101.reuse ;  /* 0x000000043c877c23 */ /* 0x100fe20008010865 */
[--C-:B------:R-:W-:Y:S01]  /*11b90*/  FFMA.FTZ R3, R3, UR4, -R101.reuse ;  /* 0x0000000403037c23 */ /* 0x100fe20008010865 */
[----:B------:R-:W-:Y:S01]  /*11ba0*/  FFMA.FTZ R52, R52, UR4, -R101 ;  /* 0x0000000434347c23 */ /* 0x000fe20008010865 */
[----:B------:R-:W-:Y:S01]  /*11bb0*/  FFMA.FTZ R2, R178, R2, R107 ;  /* 0x00000002b2027223 */ /* 0x000fe2000001006b */
[----:B------:R-:W3:Y:S01]  /*11bc0*/  MUFU.EX2 R0, R0 ;  /* 0x0000000000007308 */ /* 0x000ee20000000800 */
[--C-:B------:R-:W-:Y:S01]  /*11bd0*/  FFMA.FTZ R67, R67, UR4, -R109.reuse ;  /* 0x0000000443437c23 */ /* 0x100fe2000801086d */
[----:B------:R-:W-:Y:S01]  /*11be0*/  FFMA.FTZ R66, R66, UR4, -R109 ;  /* 0x0000000442427c23 */ /* 0x000fe2000801086d */
[----:B------:R-:W-:Y:S01]  /*11bf0*/  FADD.FTZ R105, R105, R2 ;  /* 0x0000000269697221 */ /* 0x000fe20000010000 */
[----:B------:R-:W-:-:S03]  /*11c00*/  FFMA.FTZ R2, R62, UR4, -R101 ;  /* 0x000000043e027c23 */ /* 0x000fc60008010865 */
[----:B------:R-:W-:Y:S01]  /*11c10*/  FADD.FTZ R108, R108, R105 ;  /* 0x000000696c6c7221 */ /* 0x000fe20000010000 */
[----:B------:R-:W-:Y:S01]  /*11c20*/  MUFU.EX2 R80, R39 ;  /* 0x0000002700507308 */ /* 0x000fe20000000800 */
[----:B----4-:R-:W-:Y:S02]  /*11c30*/  F2FP.BF16.F32.PACK_AB R11, R113, R54 ;  /* 0x00000036710b723e */ /* 0x010fe400000010ff */
[----:B------:R-:W-:-:S05]  /*11c40*/  FADD.FTZ R103, R103, R108 ;  /* 0x0000006c67677221 */ /* 0x000fca0000010000 */
        /* <DEDUP_REMOVED lines=9> */
[C---:B--2---:R-:W-:Y:S01]  /*11ce0*/  HMMA.16816.F32.BF16 R24, R8.reuse, R4, R24 ;  /* 0x000000040818723c */ /* 0x044fe20000041818 */
[-C--:B------:R-:W-:Y:S01]  /*11cf0*/  FMUL.FTZ R94, R94, R0.reuse ;  /* 0x000000005e5e7220 */ /* 0x080fe20000410000 */
[-C--:B------:R-:W-:Y:S01]  /*11d00*/  FMUL.FTZ R95, R95, R0.reuse ;  /* 0x000000005f5f7220 */ /* 0x080fe20000410000 */
[----:B------:R-:W-:Y:S01]  /*11d10*/  FFMA.FTZ R82, R36, UR4, -R101 ;  /* 0x0000000424527c23 */ /* 0x000fe20008010865 */
[-C--:B------:R-:W-:Y:S01]  /*11d20*/  FMUL.FTZ R78, R78, R0.reuse ;  /* 0x000000004e4e7220 */ /* 0x080fe20000410000 */
[-C--:B------:R-:W-:Y:S01]  /*11d30*/  FMUL.FTZ R79, R79, R0.reuse ;  /* 0x000000004f4f7220 */ /* 0x080fe20000410000 */
[-C--:B------:R-:W-:Y:S01]  /*11d40*/  FMUL.FTZ R42, R74, R0.reuse ;  /* 0x000000004a2a7220 */ /* 0x080fe20000410000 */
[-C--:B------:R-:W-:Y:S01]  /*11d50*/  FMUL.FTZ R43, R75, R0.reuse ;  /* 0x000000004b2b7220 */ /* 0x080fe20000410000 */
[C---:B------:R-:W-:Y:S01]  /*11d60*/  HMMA.16816.F32.BF16 R4, R8.reuse, R6, R84 ;  /* 0x000000060804723c */ /* 0x040fe20000041854 */
[----:B------:R2:W3:Y:S01]  /*11d70*/  MUFU.EX2 R85, R37 ;  /* 0x0000002500557308 */ /* 0x0004e20000000800 */
[-C--:B------:R-:W-:Y:S01]  /*11d80*/  FMUL.FTZ R70, R70, R0.reuse ;  /* 0x0000000046467220 */ /* 0x080fe20000410000 */
[-C--:B------:R-:W-:Y:S01]  /*11d90*/  FMUL.FTZ R71, R71, R0.reuse ;  /* 0x0000000047477220 */ /* 0x080fe20000410000 */
[----:B------:R-:W-:Y:S01]  /*11da0*/  FFMA.FTZ R74, R48, UR4, -R109 ;  /* 0x00000004304a7c23 */ /* 0x000fe2000801086d */
[----:B------:R-:W-:Y:S01]  /*11db0*/  FFMA.FTZ R75, R202, UR4, -R101 ;  /* 0x00000004ca4b7c23 */ /* 0x000fe20008010865 */
[--C-:B------:R-:W-:Y:S01]  /*11dc0*/  FFMA.FTZ R83, R192, UR4, -R109.reuse ;  /* 0x00000004c0537c23 */ /* 0x100fe2000801086d */
[----:B------:R-:W-:Y:S01]  /*11dd0*/  FFMA.FTZ R90, R190, UR4, -R109 ;  /* 0x00000004be5a7c23 */ /* 0x000fe2000801086d */
[----:B------:R-:W-:Y:S01]  /*11de0*/  HMMA.16816.F32.BF16 R12, R8, R16, R12 ;  /* 0x00000010080c723c */ /* 0x000fe2000004180c */
[----:B------:R-:W4:Y:S01]  /*11df0*/  MUFU.EX2 R81, R81 ;  /* 0x0000005100517308 */ /* 0x000f220000000800 */
[--C-:B------:R-:W-:Y:S01]  /*11e00*/  FFMA.FTZ R91, R184, UR4, -R101.reuse ;  /* 0x00000004b85b7c23 */ /* 0x100fe20008010865 */
[----:B------:R-:W-:Y:S01]  /*11e10*/  FFMA.FTZ R106, R179, R0, R106 ;  /* 0x00000000b36a7223 */ /* 0x000fe2000001006a */
[----:B------:R-:W-:-:S03]  /*11e20*/  FFMA.FTZ R179, R63, UR4, -R101 ;  /* 0x000000043fb37c23 */ /* 0x000fc60008010865 */
[----:B------:R-:W-:Y:S01]  /*11e30*/  FADD.FTZ R55, R55, R106 ;  /* 0x0000006a37377221 */ /* 0x000fe20000010000 */
[----:B------:R-:W-:Y:S01]  /*11e40*/  HMMA.16816.F32.BF16 R32, R8, R20, R32 ;  /* 0x000000140820723c */ /* 0x000fe20000041820 */
[----:B------:R-:W-:Y:S01]  /*11e50*/  MUFU.EX2 R82, R82 ;  /* 0x0000005200527308 */ /* 0x000fe20000000800 */
[----:B--2---:R-:W2:Y:S01]  /*11e60*/  LDSM.16.MT88.4 R36, [R152+0x6800] ;  /* 0x006800009824783b */ /* 0x004ea20000004200 */
[----:B---3--:R-:W-:Y:S01]  /*11e70*/  F2FP.BF16.F32.PACK_AB R48, R85, R88 ;  /* 0x000000585530723e */ /* 0x008fe200000010ff */
[----:B------:R-:W-:Y:S01]  /*11e80*/  FADD.FTZ R54, R54, R55 ;  /* 0x0000003736367221 */ /* 0x000fe20000010000 */
[----:B------:R-:W-:-:S03]  /*11e90*/  FADD.FTZ R88, R88, R103 ;  /* 0x0000006758587221 */ /* 0x000fc60000010000 */
[C---:B------:R-:W-:Y:S01]  /*11ea0*/  HMMA.16816.F32.BF16 R16, R8.reuse, R18, R92 ;  /* 0x000000120810723c */ /* 0x040fe2000004185c */
[----:B------:R4:W-:Y:S01]  /*11eb0*/  MUFU.EX2 R72, R50 ;  /* 0x0000003200487308 */ /* 0x0009e20000000800 */
[----:B------:R-:W-:Y:S01]  /*11ec0*/  FADD.FTZ R113, R113, R54 ;  /* 0x0000003671717221 */ /* 0x000fe20000010000 */
[----:B------:R-:W-:Y:S01]  /*11ed0*/  FADD.FTZ R85, R85, R88 ;  /* 0x0000005855557221 */ /* 0x000fe20000010000 */
[----:B------:R-:W-:Y:S04]  /*11ee0*/  LDSM.16.MT88.4 R92, [R152+0x9800] ;  /* 0x00980000985c783b */ /* 0x000fe80000004200 */
[----:B------:R-:W-:Y:S01]  /*11ef0*/  HMMA.16816.F32.BF16 R20, R8, R22, R76 ;  /* 0x000000160814723c */ /* 0x000fe2000004184c */
[----:B------:R-:W3:Y:S01]  /*11f00*/  MUFU.EX2 R77, R49 ;  /* 0x00000031004d7308 */ /* 0x000ee20000000800 */
[--C-:B------:R-:W-:Y:S01]  /*11f10*/  FFMA.FTZ R79, R200, UR4, -R101.reuse ;  /* 0x00000004c84f7c23 */ /* 0x100fe20008010865 */
[----:B------:R-:W-:Y:S01]  /*11f20*/  FFMA.FTZ R76, R198, UR4, -R101 ;  /* 0x00000004c64c7c23 */ /* 0x000fe20008010865 */
[----:B------:R-:W-:-:S04]  /*11f30*/  FFMA.FTZ R78, R194, UR4, -R109 ;  /* 0x00000004c24e7c23 */ /* 0x000fc8000801086d */
[C---:B-1----:R-:W-:Y:S01]  /*11f40*/  HMMA.16816.F32.BF16 R40, R8.reuse, R28, R40 ;  /* 0x0000001c0828723c */ /* 0x042fe20000041828 */
[----:B------:R-:W1:Y:S01]  /*11f50*/  MUFU.EX2 R73, R73 ;  /* 0x0000004900497308 */ /* 0x000e620000000800 */
[C---:B----4-:R-:W-:Y:S01]  /*11f60*/  F2FP.BF16.F32.PACK_AB R50, R81.reuse, R80 ;  /* 0x000000505132723e */ /* 0x050fe200000010ff */
[----:B------:R-:W-:Y:S02]  /*11f70*/  FADD.FTZ R80, R80, R85 ;  /* 0x0000005550507221 */ /* 0x000fe40000010000 */
[----:B------:R-:W-:Y:S02]  /*11f80*/  LDSM.16.MT88.4 R84, [R148+0x9800] ;  /* 0x009800009454783b */ /* 0x000fe40000004200 */
[----:B------:R-:W-:Y:S01]  /*11f90*/  FADD.FTZ R81, R81, R80 ;  /* 0x0000005051517221 */ /* 0x000fe20000010000 */
[----:B------:R-:W-:Y:S01]  /*11fa0*/  HMMA.16816.F32.BF16 R8, R8, R30, R68 ;  /* 0x0000001e0808723c */ /* 0x000fe20000041844 */
[----:B------:R-:W4:Y:S01]  /*11fb0*/  LDSM.16.MT88.4 R28, [R102+0x6800] ;  /* 0x00680000661c783b */ /* 0x000f220000004200 */
[--C-:B------:R-:W-:Y:S01]  /*11fc0*/  FFMA.FTZ R69, R56, UR4, -R109.reuse ;  /* 0x0000000438457c23 */ /* 0x100fe2000801086d */
[----:B---3--:R-:W-:Y:S01]  /*11fd0*/  F2FP.BF16.F32.PACK_AB R49, R77, R82 ;  /* 0x000000524d31723e */ /* 0x008fe200000010ff */
[----:B------:R3:W-:Y:S01]  /*11fe0*/  MUFU.EX2 R68, R74 ;  /* 0x0000004a00447308 */ /* 0x0007e20000000800 */
[----:B------:R-:W5:Y:S01]  /*11ff0*/  LDSM.16.MT88.4 R56, [R100+0x6800] ;  /* 0x006800006438783b */ /* 0x000f620000004200 */
[--C-:B------:R-:W-:Y:S01]  /*12000*/  FFMA.FTZ R71, R206, UR4, -R109.reuse ;  /* 0x00000004ce477c23 */ /* 0x100fe2000801086d */
[----:B------:R-:W-:Y:S01]  /*12010*/  FFMA.FTZ R70, R208, UR4, -R109 ;  /* 0x00000004d0467c23 */ /* 0x000fe2000801086d */
[----:B------:R-:W-:Y:S01]  /*12020*/  FADD.FTZ R82, R82, R113 ;  /* 0x0000007152527221 */ /* 0x000fe20000010000 */
[----:B-1----:R-:W-:-:S03]  /*12030*/  F2FP.BF16.F32.PACK_AB R51, R73, R72 ;  /* 0x000000484933723e */ /* 0x002fc600000010ff */
[----:B------:R-:W1:Y:S01]  /*12040*/  MUFU.EX2 R69, R69 ;  /* 0x0000004500457308 */ /* 0x000e620000000800 */
[----:B------:R-:W-:-:S03]  /*12050*/  FADD.FTZ R77, R77, R82 ;  /* 0x000000524d4d7221 */ /* 0x000fc60000010000 */
[----:B--2---:R-:W-:Y:S01]  /*12060*/  HMMA.16816.F32.BF16 R12, R48, R36, R12 ;  /* 0x00000024300c723c */ /* 0x004fe2000004180c */
[----:B------:R-:W-:-:S03]  /*12070*/  FADD.FTZ R72, R72, R77 ;  /* 0x0000004d48487221 */ /* 0x000fc60000010000 */
[----:B------:R-:W-:Y:S01]  /*12080*/  MUFU.EX2 R71, R71 ;  /* 0x0000004700477308 */ /* 0x000fe20000000800 */
[----:B---3--:R-:W-:Y:S01]  /*12090*/  FFMA.FTZ R74, R204, UR4, -R101 ;  /* 0x00000004cc4a7c23 */ /* 0x008fe20008010865 */
[----:B------:R-:W-:Y:S02]  /*120a0*/  FADD.FTZ R73, R73, R72 ;  /* 0x0000004849497221 */ /* 0x000fe40000010000 */
[C---:B------:R-:W-:Y:S01]  /*120b0*/  HMMA.16816.F32.BF16 R16, R48.reuse, R38, R16 ;  /* 0x000000263010723c */ /* 0x040fe20000041810 */
[----:B------:R-:W2:Y:S03]  /*120c0*/  LDSM.16.MT88.4 R36, [R152+0x7000] ;  /* 0x007000009824783b */ /* 0x000ea60000004200 */
[----:B------:R-:W-:Y:S04]  /*120d0*/  MUFU.EX2 R70, R70 ;  /* 0x0000004600467308 */ /* 0x000fe80000000800 */
[C---:B------:R-:W-:Y:S04]  /*120e0*/  HMMA.16816.F32.BF16 R24, R48.reuse, R44, R24 ;  /* 0x0000002c3018723c */ /* 0x040fe80000041818 */
[----:B------:R-:W-:Y:S04]  /*120f0*/  MUFU.EX2 R74, R74 ;  /* 0x0000004a004a7308 */ /* 0x000fe80000000800 */
[C---:B----4-:R-:W-:Y:S04]  /*12100*/  HMMA.16816.F32.BF16 R32, R48.reuse, R28, R32 ;  /* 0x0000001c3020723c */ /* 0x050fe80000041820 */
[----:B------:R-:W3:Y:S04]  /*12110*/  MUFU.EX2 R79, R79 ;  /* 0x0000004f004f7308 */ /* 0x000ee80000000800 */
[C---:B------:R-:W-:Y:S01]  /*12120*/  HMMA.16816.F32.BF16 R20, R48.reuse, R30, R20 ;  /* 0x0000001e3014723c */ /* 0x040fe20000041814 */
[----:B------:R-:W4:Y:S03]  /*12130*/  LDSM.16.MT88.4 R28, [R148+0x7000] ;  /* 0x00700000941c783b */ /* 0x000f260000004200 */
[----:B------:R-:W-:Y:S04]  /*12140*/  MUFU.EX2 R75, R75 ;  /* 0x0000004b004b7308 */ /* 0x000fe80000000800 */
[C---:B------:R-:W-:Y:S01]  /*12150*/  HMMA.16816.F32.BF16 R4, R48.reuse, R46, R4 ;  /* 0x0000002e3004723c */ /* 0x040fe20000041804 */
[----:B------:R-:W4:Y:S03]  /*12160*/  LDSM.16.MT88.4 R44, [R102+0x7000] ;  /* 0x00700000662c783b */ /* 0x000f260000004200 */
[----:B------:R-:W2:Y:S04]  /*12170*/  MUFU.EX2 R76, R76 ;  /* 0x0000004c004c7308 */ /* 0x000ea80000000800 */
[C---:B-----5:R-:W-:Y:S04]  /*12180*/  HMMA.16816.F32.BF16 R40, R48.reuse, R56, R40 ;  /* 0x000000383028723c */ /* 0x060fe80000041828 */
[----:B------:R-:W-:Y:S04]  /*12190*/  MUFU.EX2 R78, R78 ;  /* 0x0000004e004e7308 */ /* 0x000fe80000000800 */
[----:B------:R-:W-:Y:S01]  /*121a0*/  HMMA.16816.F32.BF16 R8, R48, R58, R8 ;  /* 0x0000003a3008723c */ /* 0x000fe20000041808 */
[----:B-1----:R-:W-:Y:S01]  /*121b0*/  F2FP.BF16.F32.PACK_AB R48, R69, R68 ;  /* 0x000000444530723e */ /* 0x002fe200000010ff */
[----:B------:R-:W1:Y:S01]  /*121c0*/  LDSM.16.MT88.4 R56, [R100+0x7000] ;  /* 0x007000006438783b */ /* 0x000e620000004200 */
[----:B---3--:R-:W-:Y:S01]  /*121d0*/  F2FP.BF16.F32.PACK_AB R49, R79, R74 ;  /* 0x0000004a4f31723e */ /* 0x008fe200000010ff */
[----:B------:R-:W3:Y:S01]  /*121e0*/  MUFU.EX2 R89, R89 ;  /* 0x0000005900597308 */ /* 0x000ee20000000800 */
        /* <DEDUP_REMOVED lines=10> */
[----:B------:R-:W2:Y:S05]  /*12290*/  LDSM.16.MT88.4 R36, [R152+0x7800] ;  /* 0x007800009824783b */ /* 0x000eaa0000004200 */
[----:B------:R-:W-:Y:S02]  /*122a0*/  MUFU.EX2 R96, R96 ;  /* 0x0000006000607308 */ /* 0x000fe40000000800 */
[C---:B----4-:R-:W-:Y:S06]  /*122b0*/  HMMA.16816.F32.BF16 R24, R48.reuse, R28, R24 ;  /* 0x0000001c3018723c */ /* 0x050fec0000041818 */
[----:B------:R-:W4:Y:S02]  /*122c0*/  MUFU.EX2 R91, R91 ;  /* 0x0000005b005b7308 */ /* 0x000f240000000800 */
[C---:B------:R-:W-:Y:S01]  /*122d0*/  HMMA.16816.F32.BF16 R4, R48.reuse, R30, R4 ;  /* 0x0000001e3004723c */ /* 0x040fe20000041804 */
[----:B------:R-:W5:Y:S05]  /*122e0*/  LDSM.16.MT88.4 R28, [R148+0x7800] ;  /* 0x00780000941c783b */ /* 0x000f6a0000004200 */
[----:B------:R-:W-:Y:S02]  /*122f0*/  MUFU.EX2 R97, R97 ;  /* 0x0000006100617308 */ /* 0x000fe40000000800 */
[C---:B------:R-:W-:Y:S06]  /*12300*/  HMMA.16816.F32.BF16 R32, R48.reuse, R44, R32 ;  /* 0x0000002c3020723c */ /* 0x040fec0000041820 */
[----:B------:R-:W2:Y:S02]  /*12310*/  MUFU.EX2 R138, R138 ;  /* 0x0000008a008a7308 */ /* 0x000ea40000000800 */
[C---:B------:R-:W-:Y:S01]  /*12320*/  HMMA.16816.F32.BF16 R20, R48.reuse, R46, R20 ;  /* 0x0000002e3014723c */ /* 0x040fe20000041814 */
[----:B------:R-:W5:Y:S05]  /*12330*/  LDSM.16.MT88.4 R44, [R102+0x7800] ;  /* 0x00780000662c783b */ /* 0x000f6a0000004200 */
[----:B------:R-:W-:Y:S02]  /*12340*/  MUFU.EX2 R176, R176 ;  /* 0x000000b000b07308 */ /* 0x000fe40000000800 */
[C---:B-1----:R-:W-:Y:S06]  /*12350*/  HMMA.16816.F32.BF16 R40, R48.reuse, R56, R40 ;  /* 0x000000383028723c */ /* 0x042fec0000041828 */
[----:B------:R-:W1:Y:S02]  /*12360*/  MUFU.EX2 R115, R115 ;  /* 0x0000007300737308 */ /* 0x000e640000000800 */
[----:B------:R-:W-:Y:S01]  /*12370*/  HMMA.16816.F32.BF16 R8, R48, R58, R8 ;  /* 0x0000003a3008723c */ /* 0x000fe20000041808 */
[----:B---3--:R-:W-:Y:S01]  /*12380*/  F2FP.BF16.F32.PACK_AB R48, R89, R78 ;  /* 0x0000004e5930723e */ /* 0x008fe200000010ff */
[----:B------:R-:W-:Y:S01]  /*12390*/  LDSM.16.MT88.4 R56, [R100+0x8000] ;  /* 0x008000006438783b */ /* 0x000fe20000004200 */
[----:B----4-:R-:W-:Y:S01]  /*123a0*/  F2FP.BF16.F32.PACK_AB R49, R91, R96 ;  /* 0x000000605b31723e */ /* 0x010fe200000010ff */
[----:B------:R-:W-:Y:S01]  /*123b0*/  FADD.FTZ R78, R78, R71 ;  /* 0x000000474e4e7221 */ /* 0x000fe20000010000 */
[----:B------:R-:W-:Y:S01]  /*123c0*/  F2FP.BF16.F32.PACK_AB R50, R90, R83 ;  /* 0x000000535a32723e */ /* 0x000fe200000010ff */
[----:B------:R-:W-:Y:S01]  /*123d0*/  MUFU.EX2 R174, R174 ;  /* 0x000000ae00ae7308 */ /* 0x000fe20000000800 */
[----:B--2---:R-:W-:-:S07]  /*123e0*/  F2FP.BF16.F32.PACK_AB R51, R138, R97 ;  /* 0x000000618a33723e */ /* 0x004fce00000010ff */
[C---:B------:R-:W-:Y:S01]  /*123f0*/  HMMA.16816.F32.BF16 R12, R48.reuse, R36, R12 ;  /* 0x00000024300c723c */ /* 0x040fe2000004180c */
[----:B------:R-:W-:Y:S07]  /*12400*/  MUFU.EX2 R117, R117 ;  /* 0x0000007500757308 */ /* 0x000fee0000000800 */
[C---:B------:R-:W-:Y:S01]  /*12410*/  HMMA.16816.F32.BF16 R16, R48.reuse, R38, R16 ;  /* 0x000000263010723c */ /* 0x040fe20000041810 */
[----:B------:R-:W2:Y:S01]  /*12420*/  LDSM.16.MT88.4 R36, [R100+0x7800] ;  /* 0x007800006424783b */ /* 0x000ea20000004200 */
[----:B------:R-:W-:Y:S06]  /*12430*/  MUFU.EX2 R144, R144 ;  /* 0x0000009000907308 */ /* 0x000fec0000000800 */
[C---:B-----5:R-:W-:Y:S02]  /*12440*/  HMMA.16816.F32.BF16 R24, R48.reuse, R28, R24 ;  /* 0x0000001c3018723c */ /* 0x060fe40000041818 */
[----:B------:R-:W3:Y:S06]  /*12450*/  MUFU.EX2 R119, R119 ;  /* 0x0000007700777308 */ /* 0x000eec0000000800 */
        /* <DEDUP_REMOVED lines=10> */
[----:B------:R-:W-:Y:S01]  /*12500*/  HMMA.16816.F32.BF16 R8, R48, R38, R8 ;  /* 0x000000263008723c */ /* 0x000fe20000041808 */
[----:B------:R-:W2:Y:S01]  /*12510*/  LDSM.16.MT88.4 R36, [R102+0x8000] ;  /* 0x008000006624783b */ /* 0x000ea20000004200 */
[----:B-1----:R-:W-:Y:S01]  /*12520*/  F2FP.BF16.F32.PACK_AB R48, R115, R176 ;  /* 0x000000b07330723e */ /* 0x002fe200000010ff */
[----:B------:R-:W-:Y:S01]  /*12530*/  MUFU.EX2 R132, R132 ;  /* 0x0000008400847308 */ /* 0x000fe20000000800 */
[----:B---3--:R-:W-:-:S02]  /*12540*/  F2FP.BF16.F32.PACK_AB R49, R119, R144 ;  /* 0x000000907731723e */ /* 0x008fc400000010ff */
[----:B------:R-:W-:Y:S02]  /*12550*/  F2FP.BF16.F32.PACK_AB R50, R117, R174 ;  /* 0x000000ae7532723e */ /* 0x000fe400000010ff */
[----:B-----5:R-:W-:-:S03]  /*12560*/  F2FP.BF16.F32.PACK_AB R51, R140, R121 ;  /* 0x000000798c33723e */ /* 0x020fc600000010ff */
[----:B------:R-:W-:Y:S04]  /*12570*/  MUFU.EX2 R125, R125 ;  /* 0x0000007d007d7308 */ /* 0x000fe80000000800 */
[C---:B----4-:R-:W-:Y:S04]  /*12580*/  HMMA.16816.F32.BF16 R12, R48.reuse, R28, R12 ;  /* 0x0000001c300c723c */ /* 0x050fe8000004180c */
[----:B------:R-:W-:Y:S04]  /*12590*/  MUFU.EX2 R127, R127 ;  /* 0x0000007f007f7308 */ /* 0x000fe80000000800 */
[C---:B------:R-:W-:Y:S01]  /*125a0*/  HMMA.16816.F32.BF16 R16, R48.reuse, R30, R16 ;  /* 0x0000001e3010723c */ /* 0x040fe20000041810 */
[----:B------:R-:W1:Y:S03]  /*125b0*/  LDSM.16.MT88.4 R28, [R152+0x8800] ;  /* 0x00880000981c783b */ /* 0x000e660000004200 */
[----:B------:R-:W3:Y:S04]  /*125c0*/  MUFU.EX2 R126, R126 ;  /* 0x0000007e007e7308 */ /* 0x000ee80000000800 */
[C---:B------:R-:W-:Y:S04]  /*125d0*/  HMMA.16816.F32.BF16 R24, R48.reuse, R44, R24 ;  /* 0x0000002c3018723c */ /* 0x040fe80000041818 */
[----:B------:R-:W-:Y:S04]  /*125e0*/  MUFU.EX2 R124, R124 ;  /* 0x0000007c007c7308 */ /* 0x000fe80000000800 */
[C---:B------:R-:W-:Y:S01]  /*125f0*/  HMMA.16816.F32.BF16 R4, R48.reuse, R46, R4 ;  /* 0x0000002e3004723c */ /* 0x040fe20000041804 */
[----:B------:R-:W-:Y:S03]  /*12600*/  LDSM.16.MT88.4 R44, [R102+0x8800] ;  /* 0x00880000662c783b */ /* 0x000fe60000004200 */
[----:B------:R-:W4:Y:S04]  /*12610*/  MUFU.EX2 R129, R129 ;  /* 0x0000008100817308 */ /* 0x000f280000000800 */
[C---:B--2---:R-:W-:Y:S04]  /*12620*/  HMMA.16816.F32.BF16 R32, R48.reuse, R36, R32 ;  /* 0x000000243020723c */ /* 0x044fe80000041820 */
[----:B------:R-:W-:Y:S04]  /*12630*/  MUFU.EX2 R120, R120 ;  /* 0x0000007800787308 */ /* 0x000fe80000000800 */
[C---:B------:R-:W-:Y:S01]  /*12640*/  HMMA.16816.F32.BF16 R20, R48.reuse, R38, R20 ;  /* 0x000000263014723c */ /* 0x040fe20000041814 */
[----:B------:R-:W2:Y:S03]  /*12650*/  LDSM.16.MT88.4 R36, [R148+0x8800] ;  /* 0x008800009424783b */ /* 0x000ea60000004200 */
[----:B------:R-:W5:Y:S04]  /*12660*/  MUFU.EX2 R131, R131 ;  /* 0x0000008300837308 */ /* 0x000f680000000800 */
[C---:B------:R-:W-:Y:S04]  /*12670*/  HMMA.16816.F32.BF16 R40, R48.reuse, R56, R40 ;  /* 0x000000383028723c */ /* 0x040fe80000041828 */
[----:B------:R-:W-:Y:S04]  /*12680*/  MUFU.EX2 R116, R116 ;  /* 0x0000007400747308 */ /* 0x000fe80000000800 */
[----:B------:R-:W-:Y:S01]  /*12690*/  HMMA.16816.F32.BF16 R8, R48, R58, R8 ;  /* 0x0000003a3008723c */ /* 0x000fe20000041808 */
[----:B------:R-:W-:Y:S01]  /*126a0*/  F2FP.BF16.F32.PACK_AB R48, R134, R123 ;  /* 0x0000007b8630723e */ /* 0x000fe200000010ff */
[----:B------:R-:W5:Y:S01]  /*126b0*/  LDSM.16.MT88.4 R56, [R100+0x8800] ;  /* 0x008800006438783b */ /* 0x000f620000004200 */
[----:B---3--:R-:W-:Y:S01]  /*126c0*/  F2FP.BF16.F32.PACK_AB R49, R126, R127 ;  /* 0x0000007f7e31723e */ /* 0x008fe200000010ff */
[----:B------:R-:W-:Y:S01]  /*126d0*/  MUFU.EX2 R133, R133 ;  /* 0x0000008500857308 */ /* 0x000fe20000000800 */
[----:B------:R-:W-:-:S02]  /*126e0*/  F2FP.BF16.F32.PACK_AB R50, R125, R132 ;  /* 0x000000847d32723e */ /* 0x000fc400000010ff */
[----:B----4-:R-:W-:-:S05]  /*126f0*/  F2FP.BF16.F32.PACK_AB R51, R129, R124 ;  /* 0x0000007c8133723e */ /* 0x010fca00000010ff */
        /* <DEDUP_REMOVED lines=8> */
[C---:B------:R-:W-:Y:S01]  /*12780*/  HMMA.16816.F32.BF16 R4, R48.reuse, R38, R4 ;  /* 0x000000263004723c */ /* 0x040fe20000041804 */
[----:B------:R-:W4:Y:S05]  /*12790*/  LDSM.16.MT88.4 R36, [R148+0x9000] ;  /* 0x009000009424783b */ /* 0x000f2a0000004200 */
[----:B------:R-:W-:Y:S02]  /*127a0*/  MUFU.EX2 R0, R67 ;  /* 0x0000004300007308 */ /* 0x000fe40000000800 */
[C---:B------:R-:W-:Y:S06]  /*127b0*/  HMMA.16816.F32.BF16 R32, R48.reuse, R44, R32 ;  /* 0x0000002c3020723c */ /* 0x040fec0000041820 */
[----:B------:R-:W-:Y:S02]  /*127c0*/  MUFU.EX2 R2, R2 ;  /* 0x0000000200027308 */ /* 0x000fe40000000800 */
[C---:B------:R-:W-:Y:S01]  /*127d0*/  HMMA.16816.F32.BF16 R20, R48.reuse, R46, R20 ;  /* 0x0000002e3014723c */ /* 0x040fe20000041814 */
[----:B------:R-:W4:Y:S05]  /*127e0*/  LDSM.16.MT88.4 R44, [R102+0x9000] ;  /* 0x00900000662c783b */ /* 0x000f2a0000004200 */
[----:B------:R-:W-:Y:S02]  /*127f0*/  MUFU.EX2 R179, R179 ;  /* 0x000000b300b37308 */ /* 0x000fe40000000800 */
[----:B-----5:R-:W-:Y:S01]  /*12800*/  HMMA.16816.F32.BF16 R40, R48, R56, R40 ;  /* 0x000000383028723c */ /* 0x020fe20000041828 */
[--C-:B------:R-:W-:Y:S01]  /*12810*/  FFMA.FTZ R56, R61, UR4, -R109.reuse ;  /* 0x000000043d387c23 */ /* 0x100fe2000801086d */
[----:B------:R-:W-:-:S05]  /*12820*/  FFMA.FTZ R57, R104, UR4, -R109 ;  /* 0x0000000468397c23 */ /* 0x000fca000801086d */
[----:B------:R-:W-:Y:S01]  /*12830*/  MUFU.EX2 R56, R56 ;  /* 0x0000003800387308 */ /* 0x000fe20000000800 */
[----:B------:R-:W-:Y:S01]  /*12840*/  HMMA.16816.F32.BF16 R8, R48, R58, R8 ;  /* 0x0000003a3008723c */ /* 0x000fe20000041808 */
[----:B------:R-:W-:Y:S02]  /*12850*/  F2FP.BF16.F32.PACK_AB R48, R131, R120 ;  /* 0x000000788330723e */ /* 0x000fe400000010ff */
[----:B-1----:R-:W-:Y:S02]  /*12860*/  F2FP.BF16.F32.PACK_AB R49, R135, R112 ;  /* 0x000000708731723e */ /* 0x002fe400000010ff */
[----:B------:R-:W-:Y:S02]  /*12870*/  F2FP.BF16.F32.PACK_AB R50, R133, R116 ;  /* 0x000000748532723e */ /* 0x000fe400000010ff */
[----:B--2---:R-:W-:Y:S01]  /*12880*/  F2FP.BF16.F32.PACK_AB R51, R52, R3 ;  /* 0x000000033433723e */ /* 0x004fe200000010ff */
[----:B------:R-:W1:Y:S06]  /*12890*/  MUFU.EX2 R57, R57 ;  /* 0x0000003900397308 */ /* 0x000e6c0000000800 */
[C---:B---3--:R-:W-:Y:S08]  /*128a0*/  HMMA.16816.F32.BF16 R12, R48.reuse, R28, R12 ;  /* 0x0000001c300c723c */ /* 0x048ff0000004180c */
[----:B------:R-:W-:Y:S01]  /*128b0*/  HMMA.16816.F32.BF16 R16, R48, R30, R16 ;  /* 0x0000001e3010723c */ /* 0x000fe20000041810 */
[----:B------:R-:W2:Y:S01]  /*128c0*/  LDSM.16.MT88.4 R28, [R100+0x9000] ;  /* 0x00900000641c783b */ /* 0x000ea20000004200 */
[----:B-1----:R-:W-:-:S06]  /*128d0*/  F2FP.BF16.F32.PACK_AB R68, R57, R56 ;  /* 0x000000383944723e */ /* 0x002fcc00000010ff */
[----:B----4-:R-:W-:Y:S01]  /*128e0*/  HMMA.16816.F32.BF16 R4, R48, R38, R4 ;  /* 0x000000263004723c */ /* 0x010fe20000041804 */
[----:B------:R-:W-:Y:S01]  /*128f0*/  FADD.FTZ R38, R74, R73 ;  /* 0x000000494a267221 */ /* 0x000fe20000010000 */
[----:B------:R-:W-:-:S03]  /*12900*/  FFMA.FTZ R39, R65, UR4, -R101 ;  /* 0x0000000441277c23 */ /* 0x000fc60008010865 */
[----:B------:R-:W-:-:S03]  /*12910*/  FADD.FTZ R38, R79, R38 ;  /* 0x000000264f267221 */ /* 0x000fc60000010000 */
[C---:B------:R-:W-:Y:S01]  /*12920*/  HMMA.16816.F32.BF16 R24, R48.reuse, R36, R24 ;  /* 0x000000243018723c */ /* 0x040fe20000041818 */
[----:B------:R-:W-:Y:S01]  /*12930*/  FFMA.FTZ R36, R64, UR4, -R101 ;  /* 0x0000000440247c23 */ /* 0x000fe20008010865 */
[----:B------:R-:W1:Y:S06]  /*12940*/  MUFU.EX2 R37, R66 ;  /* 0x0000004200257308 */ /* 0x000e6c0000000800 */
[C---:B------:R-:W-:Y:S02]  /*12950*/  HMMA.16816.F32.BF16 R32, R48.reuse, R44, R32 ;  /* 0x0000002c3020723c */ /* 0x040fe40000041820 */
[----:B------:R-:W3:Y:S06]  /*12960*/  MUFU.EX2 R39, R39 ;  /* 0x0000002700277308 */ /* 0x000eec0000000800 */
[----:B------:R-:W-:Y:S02]  /*12970*/  HMMA.16816.F32.BF16 R20, R48, R46, R20 ;  /* 0x0000002e3014723c */ /* 0x000fe40000041814 */
[----:B------:R-:W4:Y:S01]  /*12980*/  MUFU.EX2 R36, R36 ;  /* 0x0000002400247308 */ /* 0x000f220000000800 */
[----:B-1----:R-:W-:-:S05]  /*12990*/  F2FP.BF16.F32.PACK_AB R70, R37, R0 ;  /* 0x000000002546723e */ /* 0x002fca00000010ff */
[C---:B--2---:R-:W-:Y:S01]  /*129a0*/  HMMA.16816.F32.BF16 R40, R48.reuse, R28, R40 ;  /* 0x0000001c3028723c */ /* 0x044fe20000041828 */
[----:B------:R-:W-:Y:S01]  /*129b0*/  FADD.FTZ R29, R75, R38 ;  /* 0x000000264b1d7221 */ /* 0x000fe20000010000 */
[----:B------:R-:W-:Y:S01]  /*129c0*/  FADD.FTZ R28, R89, R78 ;  /* 0x0000004e591c7221 */ /* 0x000fe20000010000 */
[----:B---3--:R-:W-:Y:S02]  /*129d0*/  F2FP.BF16.F32.PACK_AB R69, R39, R2 ;  /* 0x000000022745723e */ /* 0x008fe400000010ff */
[----:B------:R-:W-:Y:S01]  /*129e0*/  FADD.FTZ R29, R76, R29 ;  /* 0x0000001d4c1d7221 */ /* 0x000fe20000010000 */
[----:B------:R-:W-:Y:S01]  /*129f0*/  FADD.FTZ R83, R83, R28 ;  /* 0x0000001c53537221 */ /* 0x000fe20000010000 */
[----:B------:R-:W1:Y:S01]  /*12a00*/  LDSM.16.MT88.4 R76, [R102+0x9800] ;  /* 0x00980000664c783b */ /* 0x000e620000004200 */
[----:B------:R-:W-:Y:S01]  /*12a10*/  HMMA.16816.F32.BF16 R8, R48, R30, R8 ;  /* 0x0000001e3008723c */ /* 0x000fe20000041808 */
[----:B------:R-:W-:Y:S01]  /*12a20*/  FADD.FTZ R96, R96, R29 ;  /* 0x0000001d60607221 */ /* 0x000fe20000010000 */
[----:B----4-:R-:W-:Y:S01]  /*12a30*/  F2FP.BF16.F32.PACK_AB R71, R179, R36 ;  /* 0x00000024b347723e */ /* 0x010fe200000010ff */
        /* <DEDUP_REMOVED lines=43> */
[----:B------:R-:W-:Y:S02]  /*12cf0*/  MOV R0, R110 ;  /* 0x0000006e00007202 */ /* 0x000fe40000000f00 */
[----:B------:R-:W-:Y:S01]  /*12d00*/  MOV R2, R111 ;  /* 0x0000006f00027202 */ /* 0x000fe20000000f00 */
[----:B------:R-:W-:-:S04]  /*12d10*/  FADD.FTZ R36, R36, R39 ;  /* 0x0000002724247221 */ /* 0x000fc80000010000 */
[----:B------:R-:W-:-:S09]  /*12d20*/  FADD.FTZ R179, R179, R36 ;  /* 0x00000024b3b37221 */ /* 0x000fd20000010000 */
.L_x_6024:
        /* <DEDUP_REMOVED lines=15> */
.L_x_6034:
[----:B------:R-:W5:Y:S01]  /*12e20*/  @!P4 LDC R2, c[0x0][0x3c0] ;  /* 0x0000f000ff02cb82 */ /* 0x000f620000000800 */
[----:B------:R-:W-:Y:S07]  /*12e30*/  DEPBAR.LE SB0, 0x0 ;  /* 0x000080000000791a */ /* 0x000fee0000000000 */
[----:B------:R-:W-:Y:S01]  /*12e40*/  BAR.SYNC.DEFER_BLOCKING 0x0 ;  /* 0x0000000000007b1d */ /* 0x000fe20000010000 */
[----:B------:R-:W-:Y:S01]  /*12e50*/  ISETP.NE.AND P0, PT, R177, RZ, PT ;  /* 0x000000ffb100720c */ /* 0x000fe20003f05270 */
        /* <DEDUP_REMOVED lines=70> */
.L_x_6031:
[----:B------:R-:W-:Y:S02]  /*132c0*/  MOV R167, R162 ;  /* 0x000000a200a77202 */ /* 0x000fe40000000f00 */
[C---:B------:R-:W-:Y:S02]  /*132d0*/  SHF.L.U32 R3, R2.reuse, 0x5, RZ ;  /* 0x0000000502037819 */ /* 0x040fe400000006ff */
[----:B-1----:R-:W-:Y:S01]  /*132e0*/  SHF.L.U64.HI R7, R2, 0x5, R5 ;  /* 0x0000000502077819 */ /* 0x002fe20000010205 */
[----:B------:R-:W-:Y:S01]  /*132f0*/  @!PT LDS RZ, [RZ] ;  /* 0x00000000fffff984 */ /* 0x000fe20000000800 */
[----:B------:R-:W-:Y:S01]  /*13300*/  @!PT LDS RZ, [RZ] ;  /* 0x00000000fffff984 */ /* 0x000fe20000000800 */
[----:B------:R-:W-:Y:S01]  /*13310*/  @!PT LDS RZ, [RZ] ;  /* 0x00000000fffff984 */ /* 0x000fe20000000800 */
[----:B------:R-:W-:Y:S01]  /*13320*/  LDGSTS.E.BYPASS.LTC128B.128 [R173+0x6000], desc[UR6][R166.64] ;  /* 0x06000000a6ad7fae */ /* 0x000fe2000b981a06 */
        /* <DEDUP_REMOVED lines=23> */
[----:B------:R-:W1:Y:S08]  /*134a0*/  LDSM.16.M88.4 R108, [R156+UR5+0x2000] ;  /* 0x002000059c6c783b */ /* 0x000e700008000200 */
[----:B------:R-:W5:Y:S08]  /*134b0*/  LDSM.16.M88.4 R112, [R156+UR5+0x2800] ;  /* 0x002800059c70783b */ /* 0x000f700008000200 */
[----:B------:R-:W2:Y:S08]  /*134c0*/  LDSM.16.M88.4 R116, [R156+UR5+0x3000] ;  /* 0x003000059c74783b */ /* 0x000eb00008000200 */
[----:B------:R-:W3:Y:S08]  /*134d0*/  LDSM.16.M88.4 R120, [R156+UR5+0x3800] ;  /* 0x003800059c78783b */ /* 0x000ef00008000200 */
        /* <DEDUP_REMOVED lines=30> */
[----:B------:R-:W4:Y:S07]  /*136c0*/  LDSM.16.M88.4 R104, [R151+0x5000] ;  /* 0x005000009768783b */ /* 0x000f2e0000000200 */
[C---:B------:R-:W-:Y:S08]  /*136d0*/  HMMA.16816.F32.BF16 R4, R140.reuse, R144, R4 ;  /* 0x000000908c04723c */ /* 0x040ff00000041804 */
[C---:B------:R-:W-:Y:S08]  /*136e0*/  HMMA.16816.F32.BF16 R8, R140.reuse, R146, R8 ;  /* 0x000000928c08723c */ /* 0x040ff00000041808 */
[C---:B-1----:R-:W-:Y:S08]  /*136f0*/  HMMA.16816.F32.BF16 R12, R140.reuse, R108, R12 ;  /* 0x0000006c8c0c723c */ /* 0x042ff0000004180c */
[C---:B------:R-:W-:Y:S01]  /*13700*/  HMMA.16816.F32.BF16 R16, R140.reuse, R110, R16 ;  /* 0x0000006e8c10723c */ /* 0x040fe20000041810 */
[----:B------:R-:W1:Y:S07]  /*13710*/  LDSM.16.M88.4 R108, [R151+0x5800] ;  /* 0x00580000976c783b */ /* 0x000e6e0000000200 */
[C---:B-----5:R-:W-:Y:S08]  /*13720*/  HMMA.16816.F32.BF16 R20, R140.reuse, R112, R20 ;  /* 0x000000708c14723c */ /* 0x060ff00000041814 */
[C---:B------:R-:W-:Y:S01]  /*13730*/  HMMA.16816.F32.BF16 R24, R140.reuse, R114, R24 ;  /* 0x000000728c18723c */ /* 0x040fe20000041818 */
[----:B------:R-:W-:Y:S07]  /*13740*/  LDSM.16.M88.4 R112, [R154] ;  /* 0x000000009a70783b */ /* 0x000fee0000000200 */
        /* <DEDUP_REMOVED lines=23> */
[----:B------:R-:W4:Y:S07]  /*138c0*/  LDSM.16.M88.4 R124, [R153] ;  /* 0x00000000997c783b */ /* 0x000f2e0000000200 */
[C---:B------:R-:W-:Y:S08]  /*138d0*/  HMMA.16816.F32.BF16 R28, R112.reuse, R128, R28 ;  /* 0x00000080701c723c */ /* 0x040ff0000004181c */
[C---:B------:R-:W-:Y:S08]  /*138e0*/  HMMA.16816.F32.BF16 R32, R112.reuse, R130, R32 ;  /* 0x000000827020723c */ /* 0x040ff00000041820 */
[C---:B-----5:R-:W-:Y:S08]  /*138f0*/  HMMA.16816.F32.BF16 R36, R112.reuse, R104, R36 ;  /* 0x000000687024723c */ /* 0x060ff00000041824 */
[C---:B------:R-:W-:Y:S01]  /*13900*/  HMMA.16816.F32.BF16 R40, R112.reuse, R106, R40 ;  /* 0x0000006a7028723c */ /* 0x040fe20000041828 */
[----:B------:R-:W5:Y:S07]  /*13910*/  LDSM.16.M88.4 R104, [R149+0x2800] ;  /* 0x002800009568783b */ /* 0x000f6e0000000200 */
[C---:B-1----:R-:W-:Y:S08]  /*13920*/  HMMA.16816.F32.BF16 R44, R112.reuse, R108, R44 ;  /* 0x0000006c702c723c */ /* 0x042ff0000004182c */
[C---:B------:R-:W-:Y:S08]  /*13930*/  HMMA.16816.F32.BF16 R48, R112.reuse, R110, R48 ;  /* 0x0000006e7030723c */ /* 0x040ff00000041830 */
[C---:B--2---:R-:W-:Y:S08]  /*13940*/  HMMA.16816.F32.BF16 R52, R112.reuse, R116, R52 ;  /* 0x000000747034723c */ /* 0x044ff00000041834 */
[C---:B------:R-:W-:Y:S08]  /*13950*/  HMMA.16816.F32.BF16 R56, R112.reuse, R118, R56 ;  /* 0x000000767038723c */ /* 0x040ff00000041838 */
[C---:B---3--:R-:W-:Y:S08]  /*13960*/  HMMA.16816.F32.BF16 R60, R112.reuse, R120, R60 ;  /* 0x00000078703c723c */ /* 0x048ff0000004183c */
[----:B------:R-:W-:Y:S08]  /*13970*/  HMMA.16816.F32.BF16 R64, R112, R122, R64 ;  /* 0x0000007a7040723c */ /* 0x000ff00000041840 */
[C---:B----4-:R-:W-:Y:S08]  /*13980*/  HMMA.16816.F32.BF16 R4, R124.reuse, R132, R4 ;  /* 0x000000847c04723c */ /* 0x050ff00000041804 */
[C---:B------:R-:W-:Y:S08]  /*13990*/  HMMA.16816.F32.BF16 R8, R124.reuse, R134, R8 ;  /* 0x000000867c08723c */ /* 0x040ff00000041808 */
[C---:B-----5:R-:W-:Y:S03]  /*139a0*/  HMMA.16816.F32.BF16 R12, R124.reuse, R104, R12 ;  /* 0x000000687c0c723c */ /* 0x060fe6000004180c */
        /* <DEDUP_REMOVED lines=166> */
[----:B------:R-:W2:Y:S02]  /*14410*/  I2F.RP R10, R2 ;  /* 0x00000002000a7306 */ /* 0x000ea40000209400 */
[----:B------:R-:W-:Y:S08]  /*14420*/  ISETP.GE.AND P2, PT, R5, RZ, PT ;  /* 0x000000ff0500720c */ /* 0x000ff00003f46270 */
        /* <DEDUP_REMOVED lines=26> */
[----:B------:R-:W2:Y:S09]  /*145d0*/  LDC.64 R4, c[0x0][0x3b8] ;  /* 0x0000ee00ff047b82 */ /* 0x000eb20000000a00 */
        /* <DEDUP_REMOVED lines=20> */
[C---:B------:R-:W-:Y:S01]  /*14720*/  IMAD.WIDE.U32 R12, R9.reuse, UR8, R12 ;  /* 0x00000008090c7c25 */ /* 0x040fe2000f8e000c */
[----:B------:R-:W-:Y:S02]  /*14730*/  SHF.R.S32.HI R2, RZ, 0x1f, R9 ;  /* 0x0000001fff027819 */ /* 0x000fe40000011409 */
[----:B------:R-:W-:Y:S03]  /*14740*/  LEA R164, P0, R12, R164, 0x1 ;  /* 0x000000a40ca47211 */ /* 0x000fe600078008ff */
[----:B------:R-:W-:Y:S04]  /*14750*/  IMAD R2, R2, UR8, RZ ;  /* 0x0000000802027c24 */ /* 0x000fe8000f8e02ff */
[----:B------:R-:W-:Y:S05]  /*14760*/  IMAD R2, R9, UR9, R2 ;  /* 0x0000000909027c24 */ /* 0x000fea000f8e0202 */
[----:B------:R-:W-:Y:S04]  /*14770*/  IADD3 R2, PT, PT, R13, R2, RZ ;  /* 0x000000020d027210 */ /* 0x000fe80007ffe0ff */
[----:B------:R-:W-:Y:S07]  /*14780*/  LEA.HI.X R165, R12, R165, R2, 0x1, P0 ;  /* 0x000000a50ca57211 */ /* 0x000fee00000f0c02 */
.L_x_6033:
        /* <DEDUP_REMOVED lines=24> */
[----:B-1----:R-:W-:Y:S01]  /*14910*/  IMAD.X R19, R17, 0x1, R4, P0 ;  /* 0x0000000111137824 */ /* 0x002fe200000e0604 */
[----:B------:R2:W-:Y:S04]  /*14920*/  LDGSTS.E.BYPASS.LTC128B.128 [R173+0x5000], desc[UR6][R16.64] ;  /* 0x0500000010ad7fae */ /* 0x0005e8000b981a06 */
[----:B------:R2:W-:Y:S04]  /*14930*/  LDGSTS.E.BYPASS.LTC128B.128 [R173+0x5800], desc[UR6][R18.64] ;  /* 0x0580000012ad7fae */ /* 0x0005e8000b981a06 */
[----:B------:R-:W0:Y:S02]  /*14940*/  LDGDEPBAR ;  /* 0x00000000000079af */ /* 0x000e240000000000 */
.L_x_6032:
        /* <DEDUP_REMOVED lines=73> */
[----:B------:R-:W-:Y:S01]  /*14de0*/  FFMA.FTZ R223, R223, UR4, -R66 ;  /* 0x00000004dfdf7c23 */ /* 0x000fe20008010842 */
        /* <DEDUP_REMOVED lines=23> */
[C---:B------:R-:W-:Y:S01]  /*14f60*/  FMUL.FTZ R33, R39.reuse, R69 ;  /* 0x0000004527217220 */ /* 0x040fe20000410000 */
[C---:B------:R-:W-:Y:S01]  /*14f70*/  FMUL.FTZ R34, R38.reuse, R70 ;  /* 0x0000004626227220 */ /* 0x040fe20000410000 */
[----:B------:R-:W-:Y:S03]  /*14f80*/  FMUL.FTZ R35, R38, R71 ;  /* 0x0000004726237220 */ /* 0x000fe60000410000 */
[----:B------:R-:W-:Y:S01]  /*14f90*/  MUFU.EX2 R107, R107 ;  /* 0x0000006b006b7308 */ /* 0x000fe20000000800 */
[----:B-1----:R-:W-:Y:S01]  /*14fa0*/  F2FP.BF16.F32.PACK_AB R44, R108, R110 ;  /* 0x0000006e6c2c723e */ /* 0x002fe200000010ff */
[--C-:B------:R-:W-:Y:S01]  /*14fb0*/  FFMA.FTZ R78, R212, UR4, -R65.reuse ;  /* 0x00000004d44e7c23 */ /* 0x100fe20008010841 */
[--C-:B------:R-:W-:Y:S01]  /*14fc0*/  FFMA.FTZ R79, R210, UR4, -R65.reuse ;  /* 0x00000004d24f7c23 */ /* 0x100fe20008010841 */
[----:B------:R-:W-:Y:S01]  /*14fd0*/  FFMA.FTZ R110, R39, R178, R110 ;  /* 0x000000b2276e7223 */ /* 0x000fe2000001006e */
[--C-:B------:R-:W-:Y:S01]  /*14fe0*/  FFMA.FTZ R76, R221, UR4, -R66.reuse ;  /* 0x00000004dd4c7c23 */ /* 0x100fe20008010842 */
[--C-:B------:R-:W-:Y:S01]  /*14ff0*/  FFMA.FTZ R69, R219, UR4, -R66.reuse ;  /* 0x00000004db457c23 */ /* 0x100fe20008010842 */
[--C-:B------:R-:W-:Y:S03]  /*15000*/  FFMA.FTZ R97, R204, UR4, -R65.reuse ;  /* 0x00000004cc617c23 */ /* 0x100fe60008010841 */
[----:B------:R-:W1:Y:S01]  /*15010*/  MUFU.EX2 R105, R105 ;  /* 0x0000006900697308 */ /* 0x000e620000000800 */
        /* <DEDUP_REMOVED lines=16> */
[----:B-1----:R-:W-:Y:S01]  /*15120*/  F2FP.BF16.F32.PACK_AB R45, R105, R107 ;  /* 0x0000006b692d723e */ /* 0x002fe200000010ff */
[----:B------:R-:W-:Y:S01]  /*15130*/  FFMA.FTZ R107, R38, R179, R107 ;  /* 0x000000b3266b7223 */ /* 0x000fe2000001006b */
[--C-:B------:R-:W-:Y:S01]  /*15140*/  FFMA.FTZ R122, R193, UR4, -R66.reuse ;  /* 0x00000004c17a7c23 */ /* 0x100fe20008010842 */
[--C-:B------:R-:W-:Y:S01]  /*15150*/  FFMA.FTZ R119, R192, UR4, -R65.reuse ;  /* 0x00000004c0777c23 */ /* 0x100fe20008010841 */
        /* <DEDUP_REMOVED lines=13> */
[----:B------:R-:W-:Y:S01]  /*15230*/  FFMA.FTZ R134, R181, UR4, -R66 ;  /* 0x00000004b5867c23 */ /* 0x000fe20008010842 */
[--C-:B------:R-:W-:Y:S01]  /*15240*/  FFMA.FTZ R136, R180, UR4, -R65.reuse ;  /* 0x00000004b4887c23 */ /* 0x100fe20008010841 */
[--C-:B------:R-:W-:Y:S01]  /*15250*/  FFMA.FTZ R37, R37, UR4, -R65.reuse ;  /* 0x0000000425257c23 */ /* 0x100fe20008010841 */
[----:B------:R-:W-:Y:S01]  /*15260*/  FFMA.FTZ R36, R36, UR4, -R65 ;  /* 0x0000000424247c23 */ /* 0x000fe20008010841 */
[----:B------:R-:W-:Y:S01]  /*15270*/  FADD.FTZ R107, R105, R107 ;  /* 0x0000006b696b7221 */ /* 0x000fe20000010000 */
[----:B------:R-:W-:Y:S03]  /*15280*/  ISETP.NE.AND P0, PT, R175, RZ, PT ;  /* 0x000000ffaf00720c */ /* 0x000fe60003f05270 */
[----:B------:R-:W-:Y:S01]  /*15290*/  MUFU.EX2 R78, R78 ;  /* 0x0000004e004e7308 */ /* 0x000fe20000000800 */
[C---:B-1----:R-:W-:Y:S01]  /*152a0*/  F2FP.BF16.F32.PACK_AB R47, R67.reuse, R104 ;  /* 0x00000068432f723e */ /* 0x042fe200000010ff */
        /* <DEDUP_REMOVED lines=27> */
[C---:B------:R-:W-:Y:S01]  /*15460*/  FMUL.FTZ R29, R39.reuse, R73 ;  /* 0x00000049271d7220 */ /* 0x040fe20000410000 */
[--C-:B------:R-:W-:Y:S01]  /*15470*/  FFMA.FTZ R73, R218, UR4, -R65.reuse ;  /* 0x00000004da497c23 */ /* 0x100fe20008010841 */
[----:B------:R-:W-:Y:S03]  /*15480*/  FMUL.FTZ R28, R39, R72 ;  /* 0x00000048271c7220 */ /* 0x000fe60000410000 */
[----:B------:R-:W-:Y:S01]  /*15490*/  MUFU.EX2 R97, R97 ;  /* 0x0000006100617308 */ /* 0x000fe20000000800 */
[C---:B------:R-:W-:Y:S03]  /*154a0*/  HMMA.16816.F32.BF16 R24, R44.reuse, R30, R24 ;  /* 0x0000001e2c18723c */ /* 0x040fe60000041818 */
[C---:B------:R-:W-:Y:S01]  /*154b0*/  FMUL.FTZ R30, R38.reuse, R74 ;  /* 0x0000004a261e7220 */ /* 0x040fe20000410000 */
[----:B------:R-:W-:Y:S01]  /*154c0*/  FMUL.FTZ R31, R38, R75 ;  /* 0x0000004b261f7220 */ /* 0x000fe20000410000 */
[--C-:B------:R-:W-:Y:S04]  /*154d0*/  FFMA.FTZ R38, R40, UR4, -R65.reuse ;  /* 0x0000000428267c23 */ /* 0x100fe80008010841 */
[----:B------:R-:W-:Y:S01]  /*154e0*/  MUFU.EX2 R80, R224 ;  /* 0x000000e000507308 */ /* 0x000fe20000000800 */
[--C-:B------:R-:W-:Y:S01]  /*154f0*/  FFMA.FTZ R75, R215, UR4, -R66.reuse ;  /* 0x00000004d74b7c23 */ /* 0x100fe20008010842 */
[----:B------:R-:W-:Y:S01]  /*15500*/  FFMA.FTZ R74, R213, UR4, -R66 ;  /* 0x00000004d54a7c23 */ /* 0x000fe20008010842 */
        /* <DEDUP_REMOVED lines=9> */
[C---:B---3--:R-:W-:Y:S01]  /*155a0*/  F2FP.BF16.F32.PACK_AB R45, R81.reuse, R80 ;  /* 0x00000050512d723e */ /* 0x048fe200000010ff */
[----:B------:R-:W-:Y:S04]  /*155b0*/  FADD.FTZ R80, R80, R67 ;  /* 0x0000004350507221 */ /* 0x000fe80000010000 */
[----:B------:R-:W-:Y:S04]  /*155c0*/  FADD.FTZ R81, R81, R80 ;  /* 0x0000005051517221 */ /* 0x000fe80000010000 */
[----:B------:R-:W-:Y:S10]  /*155d0*/  MUFU.EX2 R39, R43 ;  /* 0x0000002b00277308 */ /* 0x000ff40000000800 */
[----:B------:R-:W2:Y:S01]  /*155e0*/  MUFU.EX2 R68, R68 ;  /* 0x0000004400447308 */ /* 0x000ea20000000800 */
[C---:B-1----:R-:W-:Y:S01]  /*155f0*/  F2FP.BF16.F32.PACK_AB R47, R73.reuse, R72 ;  /* 0x00000048492f723e */ /* 0x042fe200000010ff */
[----:B------:R-:W-:Y:S04]  /*15600*/  FADD.FTZ R72, R72, R81 ;  /* 0x0000005148487221 */ /* 0x000fe80000010000 */
[----:B------:R-:W-:Y:S02]  /*15610*/  FADD.FTZ R73, R73, R72 ;  /* 0x0000004849497221 */ /* 0x000fe40000010000 */
[C---:B------:R-:W-:Y:S02]  /*15620*/  HMMA.16816.F32.BF16 R4, R44.reuse, R52, R4 ;  /* 0x000000342c04723c */ /* 0x040fe40000041804 */
[----:B------:R-:W-:Y:S06]  /*15630*/  MUFU.EX2 R70, R70 ;  /* 0x0000004600467308 */ /* 0x000fec0000000800 */
[C---:B------:R-:W-:Y:S01]  /*15640*/  HMMA.16816.F32.BF16 R8, R44.reuse, R54, R8 ;  /* 0x000000362c08723c */ /* 0x040fe20000041808 */
[----:B------:R-:W1:Y:S03]  /*15650*/  LDSM.16.MT88.4 R52, [R152+0x7000] ;  /* 0x007000009834783b */ /* 0x000e660000004200 */
[----:B------:R-:W3:Y:S04]  /*15660*/  MUFU.EX2 R71, R71 ;  /* 0x0000004700477308 */ /* 0x000ee80000000800 */
[C---:B------:R-:W-:Y:S06]  /*15670*/  HMMA.16816.F32.BF16 R12, R44.reuse, R56, R12 ;  /* 0x000000382c0c723c */ /* 0x040fec000004180c */
[----:B------:R-:W-:Y:S02]  /*15680*/  MUFU.EX2 R75, R75 ;  /* 0x0000004b004b7308 */ /* 0x000fe40000000800 */
[C---:B------:R-:W-:Y:S01]  /*15690*/  HMMA.16816.F32.BF16 R16, R44.reuse, R58, R16 ;  /* 0x0000003a2c10723c */ /* 0x040fe20000041810 */
[----:B------:R-:W5:Y:S07]  /*156a0*/  LDSM.16.MT88.4 R56, [R148+0x7000] ;  /* 0x007000009438783b */ /* 0x000f6e0000004200 */
[----:B------:R-:W1:Y:S01]  /*156b0*/  MUFU.EX2 R74, R74 ;  /* 0x0000004a004a7308 */ /* 0x000e620000000800 */
[C---:B----4-:R-:W-:Y:S09]  /*156c0*/  HMMA.16816.F32.BF16 R20, R44.reuse, R48, R20 ;  /* 0x000000302c14723c */ /* 0x050ff20000041814 */
[----:B------:R-:W-:Y:S01]  /*156d0*/  MUFU.EX2 R83, R83 ;  /* 0x0000005300537308 */ /* 0x000fe20000000800 */
[C---:B------:R-:W-:Y:S01]  /*156e0*/  HMMA.16816.F32.BF16 R24, R44.reuse, R50, R24 ;  /* 0x000000322c18723c */ /* 0x040fe20000041818 */
[----:B------:R-:W4:Y:S08]  /*156f0*/  LDSM.16.MT88.4 R48, [R102+0x7000] ;  /* 0x007000006630783b */ /* 0x000f300000004200 */
[----:B------:R-:W4:Y:S01]  /*15700*/  MUFU.EX2 R82, R82 ;  /* 0x0000005200527308 */ /* 0x000f220000000800 */
[C---:B------:R-:W-:Y:S09]  /*15710*/  HMMA.16816.F32.BF16 R28, R44.reuse, R60, R28 ;  /* 0x0000003c2c1c723c */ /* 0x040ff2000004181c */
[----:B------:R-:W-:Y:S01]  /*15720*/  MUFU.EX2 R89, R89 ;  /* 0x0000005900597308 */ /* 0x000fe20000000800 */
[----:B------:R-:W-:Y:S01]  /*15730*/  HMMA.16816.F32.BF16 R32, R44, R62, R32 ;  /* 0x0000003e2c20723c */ /* 0x000fe20000041820 */
[----:B------:R-:W4:Y:S08]  /*15740*/  LDSM.16.MT88.4 R60, [R100+0x7000] ;  /* 0x00700000643c783b */ /* 0x000f300000004200 */
[----:B------:R-:W4:Y:S01]  /*15750*/  MUFU.EX2 R96, R96 ;  /* 0x0000006000607308 */ /* 0x000f220000000800 */
[----:B------:R-:W-:Y:S02]  /*15760*/  F2FP.BF16.F32.PACK_AB R47, R79, R78 ;  /* 0x0000004e4f2f723e */ /* 0x000fe400000010ff */
[----:B--2---:R-:W-:Y:S02]  /*15770*/  F2FP.BF16.F32.PACK_AB R44, R68, R69 ;  /* 0x00000045442c723e */ /* 0x004fe400000010ff */
[C---:B---3--:R-:W-:Y:S01]  /*15780*/  F2FP.BF16.F32.PACK_AB R45, R71.reuse, R70 ;  /* 0x00000046472d723e */ /* 0x048fe200000010ff */
[----:B------:R-:W-:Y:S01]  /*15790*/  FADD.FTZ R70, R70, R73 ;  /* 0x0000004946467221 */ /* 0x000fe20000010000 */
[----:B-1----:R-:W-:Y:S03]  /*157a0*/  F2FP.BF16.F32.PACK_AB R46, R74, R75 ;  /* 0x0000004b4a2e723e */ /* 0x002fe600000010ff */
[----:B------:R-:W-:Y:S01]  /*157b0*/  MUFU.EX2 R90, R90 ;  /* 0x0000005a005a7308 */ /* 0x000fe20000000800 */
[----:B------:R-:W-:Y:S03]  /*157c0*/  FADD.FTZ R71, R71, R70 ;  /* 0x0000004647477221 */ /* 0x000fe60000010000 */
[C---:B------:R-:W-:Y:S06]  /*157d0*/  HMMA.16816.F32.BF16 R4, R44.reuse, R52, R4 ;  /* 0x000000342c04723c */ /* 0x040fec0000041804 */
[----:B------:R-:W1:Y:S02]  /*157e0*/  MUFU.EX2 R91, R91 ;  /* 0x0000005b005b7308 */ /* 0x000e640000000800 */
[C---:B------:R-:W-:Y:S01]  /*157f0*/  HMMA.16816.F32.BF16 R8, R44.reuse, R54, R8 ;  /* 0x000000362c08723c */ /* 0x040fe20000041808 */
[----:B------:R-:W2:Y:S07]  /*15800*/  LDSM.16.MT88.4 R52, [R152+0x7800] ;  /* 0x007800009834783b */ /* 0x000eae0000004200 */
[----:B------:R-:W3:Y:S01]  /*15810*/  MUFU.EX2 R112, R112 ;  /* 0x0000007000707308 */ /* 0x000ee20000000800 */
[C---:B-----5:R-:W-:Y:S09]  /*15820*/  HMMA.16816.F32.BF16 R12, R44.reuse, R56, R12 ;  /* 0x000000382c0c723c */ /* 0x060ff2000004180c */
[----:B------:R-:W-:Y:S01]  /*15830*/  MUFU.EX2 R109, R109 ;  /* 0x0000006d006d7308 */ /* 0x000fe20000000800 */
[C---:B------:R-:W-:Y:S01]  /*15840*/  HMMA.16816.F32.BF16 R16, R44.reuse, R58, R16 ;  /* 0x0000003a2c10723c */ /* 0x040fe20000041810 */
[----:B------:R-:W5:Y:S08]  /*15850*/  LDSM.16.MT88.4 R56, [R148+0x7800] ;  /* 0x007800009438783b */ /* 0x000f700000004200 */
[----:B------:R-:W5:Y:S01]  /*15860*/  MUFU.EX2 R114, R114 ;  /* 0x0000007200727308 */ /* 0x000f620000000800 */
        /* <DEDUP_REMOVED lines=12> */
[----:B-1----:R-:W-:Y:S02]  /*15930*/  F2FP.BF16.F32.PACK_AB R46, R91, R90 ;  /* 0x0000005a5b2e723e */ /* 0x002fe400000010ff */
[----:B---3--:R-:W-:Y:S03]  /*15940*/  F2FP.BF16.F32.PACK_AB R47, R112, R97 ;  /* 0x00000061702f723e */ /* 0x008fe600000010ff */
[----:B------:R-:W-:Y:S04]  /*15950*/  MUFU.EX2 R115, R115 ;  /* 0x0000007300737308 */ /* 0x000fe80000000800 */
[C---:B--2---:R-:W-:Y:S06]  /*15960*/  HMMA.16816.F32.BF16 R4, R44.reuse, R52, R4 ;  /* 0x000000342c04723c */ /* 0x044fec0000041804 */
[----:B------:R-:W1:Y:S02]  /*15970*/  MUFU.EX2 R120, R120 ;  /* 0x0000007800787308 */ /* 0x000e640000000800 */
[C---:B------:R-:W-:Y:S01]  /*15980*/  HMMA.16816.F32.BF16 R8, R44.reuse, R54, R8 ;  /* 0x000000362c08723c */ /* 0x040fe20000041808 */
[----:B------:R-:W2:Y:S07]  /*15990*/  LDSM.16.MT88.4 R52, [R152+0x8000] ;  /* 0x008000009834783b */ /* 0x000eae0000004200 */
[----:B------:R-:W-:Y:S01]  /*159a0*/  MUFU.EX2 R117, R117 ;  /* 0x0000007500757308 */ /* 0x000fe20000000800 */
[C---:B-----5:R-:W-:Y:S09]  /*159b0*/  HMMA.16816.F32.BF16 R12, R44.reuse, R56, R12 ;  /* 0x000000382c0c723c */ /* 0x060ff2000004180c */
[----:B------:R-:W3:Y:S01]  /*159c0*/  MUFU.EX2 R122, R122 ;  /* 0x0000007a007a7308 */ /* 0x000ee20000000800 */
[C---:B------:R-:W-:Y:S01]  /*159d0*/  HMMA.16816.F32.BF16 R16, R44.reuse, R58, R16 ;  /* 0x0000003a2c10723c */ /* 0x040fe20000041810 */
[----:B------:R-:W5:Y:S08]  /*159e0*/  LDSM.16.MT88.4 R56, [R148+0x8000] ;  /* 0x008000009438783b */ /* 0x000f700000004200 */
[----:B------:R-:W-:Y:S01]  /*159f0*/  MUFU.EX2 R119, R119 ;  /* 0x0000007700777308 */ /* 0x000fe20000000800 */
[C---:B----4-:R-:W-:Y:S09]  /*15a00*/  HMMA.16816.F32.BF16 R20, R44.reuse, R48, R20 ;  /* 0x000000302c14723c */ /* 0x050ff20000041814 */
[----:B------:R-:W4:Y:S01]  /*15a10*/  MUFU.EX2 R124, R124 ;  /* 0x0000007c007c7308 */ /* 0x000f220000000800 */
[C---:B------:R-:W-:Y:S01]  /*15a20*/  HMMA.16816.F32.BF16 R24, R44.reuse, R50, R24 ;  /* 0x000000322c18723c */ /* 0x040fe20000041818 */
[----:B------:R-:W3:Y:S08]  /*15a30*/  LDSM.16.MT88.4 R48, [R102+0x8000] ;  /* 0x008000006630783b */ /* 0x000ef00000004200 */
        /* <DEDUP_REMOVED lines=8> */
[----:B------:R-:W-:Y:S02]  /*15ac0*/  F2FP.BF16.F32.PACK_AB R46, R118, R113 ;  /* 0x00000071762e723e */ /* 0x000fe400000010ff */
[----:B-1----:R-:W-:Y:S03]  /*15ad0*/  F2FP.BF16.F32.PACK_AB R47, R120, R115 ;  /* 0x00000073782f723e */ /* 0x002fe600000010ff */
[----:B------:R-:W1:Y:S04]  /*15ae0*/  MUFU.EX2 R128, R128 ;  /* 0x0000008000807308 */ /* 0x000e680000000800 */
[C---:B--2---:R-:W-:Y:S06]  /*15af0*/  HMMA.16816.F32.BF16 R4, R44.reuse, R52, R4 ;  /* 0x000000342c04723c */ /* 0x044fec0000041804 */
[----:B------:R-:W-:Y:S02]  /*15b00*/  MUFU.EX2 R125, R125 ;  /* 0x0000007d007d7308 */ /* 0x000fe40000000800 */
[C---:B------:R-:W-:Y:S01]  /*15b10*/  HMMA.16816.F32.BF16 R8, R44.reuse, R54, R8 ;  /* 0x000000362c08723c */ /* 0x040fe20000041808 */
[----:B------:R-:W2:Y:S07]  /*15b20*/  LDSM.16.MT88.4 R52, [R152+0x8800] ;  /* 0x008800009834783b */ /* 0x000eae0000004200 */
[----:B------:R-:W2:Y:S01]  /*15b30*/  MUFU.EX2 R130, R130 ;  /* 0x0000008200827308 */ /* 0x000ea20000000800 */
[C---:B-----5:R-:W-:Y:S09]  /*15b40*/  HMMA.16816.F32.BF16 R12, R44.reuse, R56, R12 ;  /* 0x000000382c0c723c */ /* 0x060ff2000004180c */
[----:B------:R-:W-:Y:S01]  /*15b50*/  MUFU.EX2 R127, R127 ;  /* 0x0000007f007f7308 */ /* 0x000fe20000000800 */
[C---:B------:R-:W-:Y:S01]  /*15b60*/  HMMA.16816.F32.BF16 R16, R44.reuse, R58, R16 ;  /* 0x0000003a2c10723c */ /* 0x040fe20000041810 */
[----:B------:R-:W5:Y:S08]  /*15b70*/  LDSM.16.MT88.4 R56, [R148+0x8800] ;  /* 0x008800009438783b */ /* 0x000f700000004200 */
[----:B------:R-:W5:Y:S01]  /*15b80*/  MUFU.EX2 R132, R132 ;  /* 0x0000008400847308 */ /* 0x000f620000000800 */
[C---:B---3--:R-:W-:Y:S09]  /*15b90*/  HMMA.16816.F32.BF16 R20, R44.reuse, R48, R20 ;  /* 0x000000302c14723c */ /* 0x048ff20000041814 */
[----:B------:R-:W-:Y:S01]  /*15ba0*/  MUFU.EX2 R129, R129 ;  /* 0x0000008100817308 */ /* 0x000fe20000000800 */
[C---:B------:R-:W-:Y:S01]  /*15bb0*/  HMMA.16816.F32.BF16 R24, R44.reuse, R50, R24 ;  /* 0x000000322c18723c */ /* 0x040fe20000041818 */
[----:B------:R-:W3:Y:S08]  /*15bc0*/  LDSM.16.MT88.4 R48, [R102+0x8800] ;  /* 0x008800006630783b */ /* 0x000ef00000004200 */
[----:B------:R-:W3:Y:S01]  /*15bd0*/  MUFU.EX2 R134, R134 ;  /* 0x0000008600867308 */ /* 0x000ee20000000800 */
        /* <DEDUP_REMOVED lines=16> */
[----:B------:R-:W-:Y:S01]  /*15ce0*/  MUFU.EX2 R65, R65 ;  /* 0x0000004100417308 */ /* 0x000fe20000000800 */
[C---:B------:R-:W-:Y:S01]  /*15cf0*/  HMMA.16816.F32.BF16 R16, R44.reuse, R58, R16 ;  /* 0x0000003a2c10723c */ /* 0x040fe20000041810 */
[----:B------:R-:W-:Y:S07]  /*15d00*/  LDSM.16.MT88.4 R56, [R102+0x9000] ;  /* 0x009000006638783b */ /* 0x000fee0000004200 */
[C---:B---3--:R-:W-:Y:S08]  /*15d10*/  HMMA.16816.F32.BF16 R20, R44.reuse, R48, R20 ;  /* 0x000000302c14723c */ /* 0x048ff00000041814 */
[C---:B------:R-:W-:Y:S01]  /*15d20*/  HMMA.16816.F32.BF16 R24, R44.reuse, R50, R24 ;  /* 0x000000322c18723c */ /* 0x040fe20000041818 */
[----:B------:R-:W3:Y:S07]  /*15d30*/  LDSM.16.MT88.4 R48, [R148+0x9000] ;  /* 0x009000009430783b */ /* 0x000eee0000004200 */
[C---:B----4-:R-:W-:Y:S03]  /*15d40*/  HMMA.16816.F32.BF16 R28, R44.reuse, R60, R28 ;  /* 0x0000003c2c1c723c */ /* 0x050fe6000004181c */
[----:B------:R-:W-:Y:S01]  /*15d50*/  FFMA.FTZ R60, R41, UR4, -R66 ;  /* 0x00000004293c7c23 */ /* 0x000fe20008010842 */
[----:B------:R-:W-:Y:S04]  /*15d60*/  FADD.FTZ R41, R108, R110 ;  /* 0x0000006e6c297221 */ /* 0x000fe80000010000 */
[----:B------:R-:W-:Y:S01]  /*15d70*/  HMMA.16816.F32.BF16 R32, R44, R62, R32 ;  /* 0x0000003e2c20723c */ /* 0x000fe20000041820 */
[----:B------:R-:W4:Y:S02]  /*15d80*/  MUFU.EX2 R60, R60 ;  /* 0x0000003c003c7308 */ /* 0x000f240000000800 */
[----:B------:R-:W-:Y:S01]  /*15d90*/  F2FP.BF16.F32.PACK_AB R44, R130, R125 ;  /* 0x0000007d822c723e */ /* 0x000fe200000010ff */
[----:B------:R-:W-:Y:S01]  /*15da0*/  FADD.FTZ R106, R106, R41 ;  /* 0x000000296a6a7221 */ /* 0x000fe20000010000 */
[----:B------:R-:W-:Y:S01]  /*15db0*/  F2FP.BF16.F32.PACK_AB R45, R132, R127 ;  /* 0x0000007f842d723e */ /* 0x000fe200000010ff */
[----:B------:R-:W5:Y:S01]  /*15dc0*/  LDSM.16.MT88.4 R40, [R100+0x9000] ;  /* 0x009000006428783b */ /* 0x000f620000004200 */
[----:B------:R-:W-:Y:S01]  /*15dd0*/  F2FP.BF16.F32.PACK_AB R46, R134, R129 ;  /* 0x00000081862e723e */ /* 0x000fe200000010ff */
[----:B------:R-:W-:Y:S01]  /*15de0*/  FADD.FTZ R101, R101, R106 ;  /* 0x0000006a65657221 */ /* 0x000fe20000010000 */
[----:B------:R-:W-:Y:S03]  /*15df0*/  F2FP.BF16.F32.PACK_AB R47, R136, R131 ;  /* 0x00000083882f723e */ /* 0x000fe600000010ff */
[----:B------:R-:W-:Y:S01]  /*15e00*/  FADD.FTZ R88, R88, R101 ;  /* 0x0000006558587221 */ /* 0x000fe20000010000 */
[----:B------:R-:W-:Y:S03]  /*15e10*/  MOV R101, R0 ;  /* 0x0000000000657202 */ /* 0x000fe60000000f00 */
[C---:B--2---:R-:W-:Y:S03]  /*15e20*/  HMMA.16816.F32.BF16 R4, R44.reuse, R52, R4 ;  /* 0x000000342c04723c */ /* 0x044fe60000041804 */
[----:B------:R-:W-:Y:S02]  /*15e30*/  FADD.FTZ R88, R85, R88 ;  /* 0x0000005855587221 */ /* 0x000fe40000010000 */
[----:B------:R-:W2:Y:S02]  /*15e40*/  LDSM.16.MT88.4 R84, [R148+0x9800] ;  /* 0x009800009454783b */ /* 0x000ea40000004200 */
[----:B------:R-:W-:Y:S01]  /*15e50*/  FADD.FTZ R77, R77, R88 ;  /* 0x000000584d4d7221 */ /* 0x000fe20000010000 */
[C---:B------:R-:W-:Y:S03]  /*15e60*/  HMMA.16816.F32.BF16 R8, R44.reuse, R54, R8 ;  /* 0x000000362c08723c */ /* 0x040fe60000041808 */
[----:B------:R-:W-:Y:S04]  /*15e70*/  FADD.FTZ R76, R76, R77 ;  /* 0x0000004d4c4c7221 */ /* 0x000fe80000010000 */
[----:B------:R-:W-:Y:S01]  /*15e80*/  FADD.FTZ R69, R69, R76 ;  /* 0x0000004c45457221 */ /* 0x000fe20000010000 */
[C---:B---3--:R-:W-:Y:S03]  /*15e90*/  HMMA.16816.F32.BF16 R12, R44.reuse, R48, R12 ;  /* 0x000000302c0c723c */ /* 0x048fe6000004180c */
[----:B------:R-:W-:Y:S01]  /*15ea0*/  FADD.FTZ R68, R68, R69 ;  /* 0x0000004544447221 */ /* 0x000fe20000010000 */
[----:B-1----:R-:W-:Y:S01]  /*15eb0*/  F2FP.BF16.F32.PACK_AB R69, R37, R38 ;  /* 0x000000262545723e */ /* 0x002fe200000010ff */
[--C-:B------:R-:W-:Y:S01]  /*15ec0*/  FFMA.FTZ R48, R167, UR4, -R66.reuse ;  /* 0x00000004a7307c23 */ /* 0x100fe20008010842 */
[----:B------:R-:W-:Y:S01]  /*15ed0*/  FFMA.FTZ R66, R64, UR4, -R66 ;  /* 0x0000000440427c23 */ /* 0x000fe20008010842 */
[----:B------:R-:W-:Y:S01]  /*15ee0*/  FADD.FTZ R75, R75, R68 ;  /* 0x000000444b4b7221 */ /* 0x000fe20000010000 */
[C---:B------:R-:W-:Y:S02]  /*15ef0*/  HMMA.16816.F32.BF16 R16, R44.reuse, R50, R16 ;  /* 0x000000322c10723c */ /* 0x040fe40000041810 */
[----:B------:R-:W-:Y:S01]  /*15f00*/  MUFU.EX2 R49, R66 ;  /* 0x0000004200317308 */ /* 0x000fe20000000800 */
[----:B------:R-:W-:Y:S01]  /*15f10*/  FADD.FTZ R50, R78, R71 ;  /* 0x000000474e327221 */ /* 0x000fe20000010000 */
[----:B----4-:R-:W-:Y:S01]  /*15f20*/  F2FP.BF16.F32.PACK_AB R68, R60, R39 ;  /* 0x000000273c44723e */ /* 0x010fe200000010ff */
[----:B------:R-:W-:Y:S01]  /*15f30*/  FADD.FTZ R74, R74, R75 ;  /* 0x0000004b4a4a7221 */ /* 0x000fe20000010000 */
[----:B------:R-:W-:Y:S01]  /*15f40*/  F2FP.BF16.F32.PACK_AB R71, R65, R36 ;  /* 0x000000244147723e */ /* 0x000fe200000010ff */
[----:B------:R-:W-:Y:S01]  /*15f50*/  FADD.FTZ R50, R79, R50 ;  /* 0x000000324f327221 */ /* 0x000fe20000010000 */
[C---:B------:R-:W-:Y:S01]  /*15f60*/  HMMA.16816.F32.BF16 R20, R44.reuse, R56, R20 ;  /* 0x000000382c14723c */ /* 0x040fe20000041814 */
[----:B------:R-:W1:Y:S03]  /*15f70*/  LDSM.16.MT88.4 R76, [R102+0x9800] ;  /* 0x00980000664c783b */ /* 0x000e660000004200 */
[----:B------:R-:W3:Y:S01]  /*15f80*/  MUFU.EX2 R48, R48 ;  /* 0x0000003000307308 */ /* 0x000ee20000000800 */
[----:B------:R-:W-:Y:S01]  /*15f90*/  FADD.FTZ R89, R89, R50 ;  /* 0x0000003259597221 */ /* 0x000fe20000010000 */
[----:B------:R-:W-:Y:S03]  /*15fa0*/  FADD.FTZ R3, R83, R74 ;  /* 0x0000004a53037221 */ /* 0x000fe60000010000 */
[----:B------:R-:W-:Y:S01]  /*15fb0*/  FADD.FTZ R96, R96, R89 ;  /* 0x0000005960607221 */ /* 0x000fe20000010000 */
[C---:B------:R-:W-:Y:S03]  /*15fc0*/  HMMA.16816.F32.BF16 R24, R44.reuse, R58, R24 ;  /* 0x0000003a2c18723c */ /* 0x040fe60000041818 */
[----:B------:R-:W-:Y:S05]  /*15fd0*/  FADD.FTZ R3, R82, R3 ;  /* 0x0000000352037221 */ /* 0x000fea0000010000 */
[C---:B-----5:R-:W-:Y:S03]  /*15fe0*/  HMMA.16816.F32.BF16 R28, R44.reuse, R40, R28 ;  /* 0x000000282c1c723c */ /* 0x060fe6000004181c */
[----:B---3--:R-:W-:Y:S01]  /*15ff0*/  F2FP.BF16.F32.PACK_AB R70, R49, R48 ;  /* 0x000000303146723e */ /* 0x008fe200000010ff */
[----:B------:R-:W-:Y:S01]  /*16000*/  FADD.FTZ R40, R90, R3 ;  /* 0x000000035a287221 */ /* 0x000fe20000010000 */
[----:B------:R-:W-:Y:S03]  /*16010*/  FADD.FTZ R3, R97, R96 ;  /* 0x0000006061037221 */ /* 0x000fe60000010000 */
[----:B------:R-:W-:Y:S03]  /*16020*/  HMMA.16816.F32.BF16 R32, R44, R42, R32 ;  /* 0x0000002a2c20723c */ /* 0x000fe60000041820 */
[----:B------:R-:W-:Y:S01]  /*16030*/  FADD.FTZ R40, R91, R40 ;  /* 0x000000285b287221 */ /* 0x000fe20000010000 */
[----:B------:R-:W-:Y:S03]  /*16040*/  FADD.FTZ R3, R112, R3 ;  /* 0x0000000370037221 */ /* 0x000fe60000010000 */
[----:B------:R-:W-:Y:S01]  /*16050*/  FADD.FTZ R109, R109, R40 ;  /* 0x000000286d6d7221 */ /* 0x000fe20000010000 */
[C---:B------:R-:W-:Y:S01]  /*16060*/  HMMA.16816.F32.BF16 R96, R68.reuse, R92, R4 ;  /* 0x0000005c4460723c */ /* 0x040fe20000041804 */
[----:B------:R-:W3:Y:S04]  /*16070*/  LDSM.16.MT88.4 R4, [R100+0x9800] ;  /* 0x009800006404783b */ /* 0x000ee80000004200 */
        /* <DEDUP_REMOVED lines=39> */
.L_x_6030:
[----:B------:R-:W1:Y:S01]  /*162f0*/  SHFL.BFLY PT, R4, R179, 0x2, 0x1f ;  /* 0x0c401f00b3047f89 */ /* 0x000e6200000e0000 */
[C---:B------:R-:W-:Y:S01]  /*16300*/  SHF.L.U32 R8, R159.reuse, 0x4, RZ ;  /* 0x000000049f087819 */ /* 0x040fe200000006ff */
[----:B------:R-:W2:Y:S01]  /*16310*/  S2UR UR4, SR_CgaCtaId ;  /* 0x00000000000479c3 */ /* 0x000ea20000008800 */
[C---:B------:R-:W-:Y:S01]  /*16320*/  SHF.L.U32 R5, R159.reuse, 0x1, RZ ;  /* 0x000000019f057819 */ /* 0x040fe200000006ff */
[----:B------:R-:W3:Y:S01]  /*16330*/  SHFL.BFLY PT, R3, R178, 0x2, 0x1f ;  /* 0x0c401f00b2037f89 */ /* 0x000ee200000e0000 */
[----:B------:R-:W-:Y:S01]  /*16340*/  LOP3.LUT R8, R8, 0x1c0, RZ, 0xc0, !PT ;  /* 0x000001c008087812 */ /* 0x000fe200078ec0ff */
[----:B------:R-:W-:Y:S01]  /*16350*/  UMOV UR5, 0x400 ;  /* 0x0000040000057882 */ /* 0x000fe20000000000 */
[----:B------:R-:W-:Y:S01]  /*16360*/  ISETP.NE.AND P1, PT, R158, -0x1, PT ;  /* 0xffffffff9e00780c */ /* 0x000fe20003f25270 */
[----:B------:R-:W-:Y:S01]  /*16370*/  IMAD.MOV.U32 R14, RZ, RZ, 0x20 ;  /* 0x00000020ff0e7424 */ /* 0x000fe200078e00ff */
[----:B------:R-:W-:Y:S01]  /*16380*/  LOP3.LUT R8, R8, 0x38, R5, 0xf8, !PT ;  /* 0x0000003808087812 */ /* 0x000fe200078ef805 */
[----:B------:R-:W4:Y:S01]  /*16390*/  S2R R16, SR_CTAID.Z ;  /* 0x0000000000107919 */ /* 0x000f220000002700 */
[C---:B------:R-:W-:Y:S01]  /*163a0*/  LOP3.LUT P3, RZ, R159.reuse, 0x4, RZ, 0xc0, !PT ;  /* 0x000000049fff7812 */ /* 0x040fe2000786c0ff */
[----:B------:R-:W4:Y:S01]  /*163b0*/  LDCU.64 UR8, c[0x0][0x408] ;  /* 0x00008100ff0877ac */ /* 0x000f220008000a00 */
[C---:B------:R-:W-:Y:S01]  /*163c0*/  LOP3.LUT P4, RZ, R159.reuse, 0x10, RZ, 0xc0, !PT ;  /* 0x000000109fff7812 */ /* 0x040fe2000788c0ff */
[----:B------:R-:W-:Y:S01]  /*163d0*/  BSSY.RECONVERGENT B0, `(.L_x_6035) ;  /* 0x0000093000007945 */ /* 0x000fe20003800200 */
[----:B------:R-:W-:-:S02]  /*163e0*/  LOP3.LUT P5, RZ, R159, 0x8, RZ, 0xc0, !PT ;  /* 0x000000089fff7812 */ /* 0x000fc400078ac0ff */
[----:B------:R-:W-:Y:S02]  /*163f0*/  LOP3.LUT P6, RZ, R159, 0x3, RZ, 0xc0, !PT ;  /* 0x000000039fff7812 */ /* 0x000fe400078cc0ff */
[----:B------:R-:W-:Y:S01]  /*16400*/  SEL R14, R14, 0xffffffe0, !P5 ;  /* 0xffffffe00e0e7807 */ /* 0x000fe20006800000 */
[----:B-1----:R-:W-:Y:S01]  /*16410*/  FADD.FTZ R11, R4, R179 ;  /* 0x000000b3040b7221 */ /* 0x002fe20000010000 */
[----:B------:R-:W-:Y:S01]  /*16420*/  LOP3.LUT R4, R5, 0x6, RZ, 0xc0, !PT ;  /* 0x0000000605047812 */ /* 0x000fe200078ec0ff */
[----:B--2---:R-:W-:Y:S01]  /*16430*/  ULEA UR4, UR4, UR5, 0x18 ;  /* 0x0000000504047291 */ /* 0x004fe2000f8ec0ff */
[----:B------:R-:W-:Y:S01]  /*16440*/  SHF.R.U32.HI R5, RZ, 0x1, R159 ;  /* 0x00000001ff057819 */ /* 0x000fe2000001169f */
[----:B---3--:R-:W-:Y:S01]  /*16450*/  FADD.FTZ R12, R3, R178 ;  /* 0x000000b2030c7221 */ /* 0x008fe20000010000 */
[----:B------:R-:W1:Y:S01]  /*16460*/  SHFL.BFLY PT, R6, R11, 0x1, 0x1f ;  /* 0x0c201f000b067f89 */ /* 0x000e6200000e0000 */
[----:B------:R-:W-:Y:S01]  /*16470*/  IMAD.SHL.U32 R3, R159, 0x20, RZ ;  /* 0x000000209f037824 */ /* 0x000fe200078e00ff */
[----:B------:R-:W-:-:S02]  /*16480*/  LOP3.LUT R5, R5, 0x30, RZ, 0xc0, !PT ;  /* 0x0000003005057812 */ /* 0x000fc400078ec0ff */
[----:B------:R-:W2:Y:S02]  /*16490*/  SHFL.BFLY PT, R7, R12, 0x1, 0x1f ;  /* 0x0c201f000c077f89 */ /* 0x000ea400000e0000 */
[----:B------:R-:W-:Y:S02]  /*164a0*/  LOP3.LUT R3, R4, 0x7c00, R3, 0xf8, !PT ;  /* 0x00007c0004037812 */ /* 0x000fe400078ef803 */
[----:B------:R-:W-:Y:S02]  /*164b0*/  SHF.R.U32.HI R4, RZ, 0x2, R159 ;  /* 0x00000002ff047819 */ /* 0x000fe4000001169f */
[----:B------:R-:W-:Y:S02]  /*164c0*/  LOP3.LUT R3, R3, R8, RZ, 0xfc, !PT ;  /* 0x0000000803037212 */ /* 0x000fe400078efcff */
[----:B------:R-:W-:Y:S02]  /*164d0*/  LOP3.LUT R4, R5, 0x7, R4, 0xf8, !PT ;  /* 0x0000000705047812 */ /* 0x000fe400078ef804 */
[----:B------:R-:W3:Y:S01]  /*164e0*/  LDC.U8 R5, c[0x0][0x548] ;  /* 0x00015200ff057b82 */ /* 0x000ee20000000000 */
[----:B------:R-:W-:-:S04]  /*164f0*/  LEA R3, R3, UR4, 0x1 ;  /* 0x0000000403037c11 */ /* 0x000fc8000f8e08ff */
[----:B------:R-:W-:Y:S02]  /*16500*/  IADD3 R15, PT, PT, R14, R3, RZ ;  /* 0x000000030e0f7210 */ /* 0x000fe40007ffe0ff */
[C---:B------:R-:W-:Y:S02]  /*16510*/  IADD3 R13, PT, PT, R3.reuse, 0x40, RZ ;  /* 0x00000040030d7810 */ /* 0x040fe40007ffe0ff */
[----:B------:R-:W-:Y:S01]  /*16520*/  @P4 IADD3 R13, PT, PT, R3, -0x40, RZ ;  /* 0xffffffc0030d4810 */ /* 0x000fe20007ffe0ff */
[----:B-1----:R-:W-:-:S03]  /*16530*/  FADD.FTZ R6, R11, R6 ;  /* 0x000000060b067221 */ /* 0x002fc60000010000 */
[----:B------:R-:W-:Y:S01]  /*16540*/  IADD3 R21, PT, PT, R14, R13, RZ ;  /* 0x0000000d0e157210 */ /* 0x000fe20007ffe0ff */
[----:B--2---:R-:W-:Y:S01]  /*16550*/  FADD.FTZ R7, R12, R7 ;  /* 0x000000070c077221 */ /* 0x004fe20000010000 */
[----:B------:R-:W1:Y:S01]  /*16560*/  MUFU.RCP R9, R6 ;  /* 0x0000000600097308 */ /* 0x000e620000001000 */
[----:B------:R-:W-:Y:S01]  /*16570*/  FSETP.NE.FTZ.AND P2, PT, R6, RZ, PT ;  /* 0x000000ff0600720b */ /* 0x000fe20003f55000 */
[----:B------:R-:W2:Y:S01]  /*16580*/  LDC R14, c[0x0][0x434] ;  /* 0x00010d00ff0e7b82 */ /* 0x000ea20000000800 */
[----:B------:R-:W-:Y:S02]  /*16590*/  MOV R12, 0x10 ;  /* 0x00000010000c7802 */ /* 0x000fe40000000f00 */
[----:B------:R-:W-:Y:S02]  /*165a0*/  FSETP.NE.FTZ.AND P0, PT, R7, RZ, PT ;  /* 0x000000ff0700720b */ /* 0x000fe40003f15000 */
[----:B------:R-:W-:Y:S01]  /*165b0*/  SEL R12, R12, 0xfffffff0, !P3 ;  /* 0xfffffff00c0c7807 */ /* 0x000fe20005800000 */
[----:B------:R-:W5:Y:S01]  /*165c0*/  MUFU.RCP R10, R7 ;  /* 0x00000007000a7308 */ /* 0x000f620000001000 */
[----:B---3--:R-:W-:-:S02]  /*165d0*/  ISETP.NE.AND P3, PT, R5, RZ, PT ;  /* 0x000000ff0500720c */ /* 0x008fc40003f65270 */
[----:B------:R-:W3:Y:S01]  /*165e0*/  S2R R5, SR_TID.X ;  /* 0x0000000000057919 */ /* 0x000ee20000002100 */
[----:B------:R-:W-:Y:S01]  /*165f0*/  IMAD.IADD R17, R12, 0x1, R3 ;  /* 0x000000010c117824 */ /* 0x000fe200078e0203 */
[----:B------:R-:W-:Y:S01]  /*16600*/  ISETP.NE.OR P4, PT, R158, -0x1, !P3 ;  /* 0xffffffff9e00780c */ /* 0x000fe20005f85670 */
[C---:B------:R-:W-:Y:S02]  /*16610*/  IMAD.IADD R19, R12.reuse, 0x1, R15 ;  /* 0x000000010c137824 */ /* 0x040fe400078e020f */
[----:B------:R-:W-:Y:S01]  /*16620*/  @P2 MUFU.LG2 R6, R6 ;  /* 0x0000000600062308 */ /* 0x000fe20000000c00 */
[----:B-1----:R-:W-:Y:S01]  /*16630*/  FSEL R9, R9, 1, P2 ;  /* 0x3f80000009097808 */ /* 0x002fe20001000000 */
[----:B------:R-:W-:-:S04]  /*16640*/  IMAD.IADD R25, R12, 0x1, R21 ;  /* 0x000000010c197824 */ /* 0x000fc800078e0215 */
[C---:B------:R-:W-:Y:S01]  /*16650*/  FMUL.FTZ R98, R9.reuse, R98 ;  /* 0x0000006209627220 */ /* 0x040fe20000410000 */
[C---:B------:R-:W-:Y:S01]  /*16660*/  FMUL.FTZ R99, R9.reuse, R99 ;  /* 0x0000006309637220 */ /* 0x040fe20000410000 */
[C---:B------:R-:W-:Y:S01]  /*16670*/  FMUL.FTZ R94, R9.reuse, R94 ;  /* 0x0000005e095e7220 */ /* 0x040fe20000410000 */
[----:B-----5:R-:W-:Y:S01]  /*16680*/  FSEL R10, R10, 1, P0 ;  /* 0x3f8000000a0a7808 */ /* 0x020fe20000000000 */
        /* <DEDUP_REMOVED lines=36> */
[----:B------:R-:W5:Y:S01]  /*168d0*/  @P0 MUFU.LG2 R7, R7 ;  /* 0x0000000700070308 */ /* 0x000f620000000c00 */
[----:B------:R-:W-:Y:S01]  /*168e0*/  F2FP.BF16.F32.PACK_AB R88, R89, R88 ;  /* 0x000000585958723e */ /* 0x000fe200000010ff */
[----:B------:R4:W-:Y:S01]  /*168f0*/  STS [R3+0x400], R98 ;  /* 0x0004006203007388 */ /* 0x0009e20000000800 */
[----:B------:R-:W-:Y:S01]  /*16900*/  F2FP.BF16.F32.PACK_AB R90, R91, R90 ;  /* 0x0000005a5b5a723e */ /* 0x000fe200000010ff */
[----:B------:R-:W2:Y:S01]  /*16910*/  @P1 LDC.64 R10, c[0x0][0x408] ;  /* 0x00010200ff0a1b82 */ /* 0x000ea20000000a00 */
[----:B------:R-:W-:Y:S01]  /*16920*/  F2FP.BF16.F32.PACK_AB R84, R85, R84 ;  /* 0x000000545554723e */ /* 0x000fe200000010ff */
[----:B------:R-:W-:Y:S01]  /*16930*/  STS [R17], R92 ;  /* 0x0000005c11007388 */ /* 0x000fe20000000800 */
[----:B------:R-:W-:-:S02]  /*16940*/  F2FP.BF16.F32.PACK_AB R86, R87, R86 ;  /* 0x000000565756723e */ /* 0x000fc400000010ff */
[----:B------:R-:W-:Y:S01]  /*16950*/  F2FP.BF16.F32.PACK_AB R80, R81, R80 ;  /* 0x000000505150723e */ /* 0x000fe200000010ff */
[----:B------:R3:W-:Y:S01]  /*16960*/  STS [R17+0x400], R94 ;  /* 0x0004005e11007388 */ /* 0x0007e20000000800 */
[----:B------:R-:W-:Y:S01]  /*16970*/  F2FP.BF16.F32.PACK_AB R82, R83, R82 ;  /* 0x000000525352723e */ /* 0x000fe200000010ff */
[----:B------:R-:W2:Y:S01]  /*16980*/  @!P3 LDC R18, c[0x0][0x3e0] ;  /* 0x0000f800ff12bb82 */ /* 0x000ea20000000800 */
[----:B------:R-:W-:Y:S01]  /*16990*/  F2FP.BF16.F32.PACK_AB R76, R77, R76 ;  /* 0x0000004c4d4c723e */ /* 0x000fe200000010ff */
[----:B------:R-:W-:Y:S01]  /*169a0*/  STS [R15], R88 ;  /* 0x000000580f007388 */ /* 0x000fe20000000800 */
[----:B------:R-:W-:Y:S02]  /*169b0*/  F2FP.BF16.F32.PACK_AB R78, R79, R78 ;  /* 0x0000004e4f4e723e */ /* 0x000fe400000010ff */
[----:B------:R-:W-:Y:S01]  /*169c0*/  F2FP.BF16.F32.PACK_AB R72, R73, R72 ;  /* 0x000000484948723e */ /* 0x000fe200000010ff */
[----:B------:R3:W-:Y:S01]  /*169d0*/  STS [R15+0x400], R90 ;  /* 0x0004005a0f007388 */ /* 0x0007e20000000800 */
[----:B------:R-:W-:Y:S01]  /*169e0*/  F2FP.BF16.F32.PACK_AB R74, R75, R74 ;  /* 0x0000004a4b4a723e */ /* 0x000fe200000010ff */
[----:B-1----:R-:W-:-:S04]  /*169f0*/  @!P1 IMAD.WIDE.U32 R22, R161, R8, RZ ;  /* 0x00000008a1169225 */ /* 0x002fc800078e00ff */
[----:B-----5:R-:W-:Y:S01]  /*16a00*/  @P0 FMUL.FTZ R7, R7, 0.69314718246459960938 ;  /* 0x3f31721807070820 */ /* 0x020fe20000410000 */
[----:B------:R-:W-:Y:S01]  /*16a10*/  STS [R19], R84 ;  /* 0x0000005413007388 */ /* 0x000fe20000000800 */
[----:B------:R-:W-:Y:S01]  /*16a20*/  F2FP.BF16.F32.PACK_AB R68, R69, R68 ;  /* 0x000000444544723e */ /* 0x000fe200000010ff */
[----:B------:R-:W-:Y:S01]  /*16a30*/  @!P1 IMAD R9, R161, R9, R23 ;  /* 0x00000009a1099224 */ /* 0x000fe200078e0217 */
[----:B------:R-:W-:Y:S01]  /*16a40*/  MOV R8, 0x7f800000 ;  /* 0x7f80000000087802 */ /* 0x000fe20000000f00 */
[----:B------:R1:W-:Y:S01]  /*16a50*/  STS [R19+0x400], R86 ;  /* 0x0004005613007388 */ /* 0x0003e20000000800 */
[----:B----4-:R-:W4:Y:S03]  /*16a60*/  @P0 LDC R3, c[0x0][0x458] ;  /* 0x00011600ff030b82 */ /* 0x010f260000000800 */
[----:B------:R-:W-:Y:S04]  /*16a70*/  STS [R13], R80 ;  /* 0x000000500d007388 */ /* 0x000fe80000000800 */
[----:B------:R5:W-:Y:S01]  /*16a80*/  STS [R13+0x400], R82 ;  /* 0x000400520d007388 */ /* 0x000be20000000800 */
[----:B---3--:R-:W-:-:S05]  /*16a90*/  IADD3 R17, PT, PT, R12, R13, RZ ;  /* 0x0000000d0c117210 */ /* 0x008fca0007ffe0ff */
[----:B------:R3:W-:Y:S01]  /*16aa0*/  STS [R17], R76 ;  /* 0x0000004c11007388 */ /* 0x0007e20000000800 */
[----:B------:R-:W3:Y:S03]  /*16ab0*/  @P2 LDC R15, c[0x0][0x458] ;  /* 0x00011600ff0f2b82 */ /* 0x000ee60000000800 */
[----:B------:R2:W-:Y:S04]  /*16ac0*/  STS [R17+0x400], R78 ;  /* 0x0004004e11007388 */ /* 0x0005e80000000800 */
[----:B------:R2:W-:Y:S01]  /*16ad0*/  STS [R21], R72 ;  /* 0x0000004815007388 */ /* 0x0005e20000000800 */
[----:B-1----:R-:W1:Y:S01]  /*16ae0*/  @P3 LDC R19, c[0x0][0x454] ;  /* 0x00011500ff133b82 */ /* 0x002e620000000800 */
[----:B----4-:R-:W-:-:S02]  /*16af0*/  @P0 FFMA.FTZ R8, R2, R3, R7 ;  /* 0x0000000302080223 */ /* 0x010fc40000010007 */
[----:B------:R4:W-:Y:S01]  /*16b00*/  STS [R21+0x400], R74 ;  /* 0x0004004a15007388 */ /* 0x0009e20000000800 */
[----:B------:R-:W-:Y:S01]  /*16b10*/  SHF.R.U32.HI R2, RZ, 0x3, R5 ;  /* 0x00000003ff027819 */ /* 0x000fe20000011605 */
[----:B--2---:R-:W-:Y:S01]  /*16b20*/  @!P3 IMAD R7, R161, R18, R16 ;  /* 0x00000012a107b224 */ /* 0x004fe200078e0210 */
[----:B------:R-:W-:Y:S01]  /*16b30*/  IADD3 R3, PT, PT, -R160, R163, RZ ;  /* 0x000000a3a0037210 */ /* 0x000fe20007ffe1ff */
[----:B------:R4:W-:Y:S01]  /*16b40*/  STS [R25], R68 ;  /* 0x0000004419007388 */ /* 0x0009e20000000800 */
[----:B------:R-:W-:Y:S01]  /*16b50*/  SHF.L.U32 R5, R5, 0x3, RZ ;  /* 0x0000000305057819 */ /* 0x000fe200000006ff */
[----:B-----5:R-:W-:Y:S01]  /*16b60*/  @P1 IMAD.WIDE.U32 R12, R158, R10, RZ ;  /* 0x0000000a9e0c1225 */ /* 0x020fe200078e00ff */
[----:B------:R-:W-:Y:S01]  /*16b70*/  ISETP.GE.AND P0, PT, R2, R3, PT ;  /* 0x000000030200720c */ /* 0x000fe20003f06270 */
[----:B------:R4:W-:Y:S02]  /*16b80*/  STS [R25+0x400], R70 ;  /* 0x0004004619007388 */ /* 0x0009e40000000800 */
[----:B------:R-:W-:-:S02]  /*16b90*/  @P1 IMAD R9, R158, R11, R13 ;  /* 0x0000000b9e091224 */ /* 0x000fc400078e020d */
[----:B------:R-:W-:Y:S01]  /*16ba0*/  @P2 FMUL.FTZ R11, R6, 0.69314718246459960938 ;  /* 0x3f317218060b2820 */ /* 0x000fe20000410000 */
[-C--:B------:R-:W-:Y:S02]  /*16bb0*/  @!P4 IMAD R158, R161, R14.reuse, RZ ;  /* 0x0000000ea19ec224 */ /* 0x080fe400078e02ff */
[----:B------:R-:W-:Y:S02]  /*16bc0*/  IMAD.MOV.U32 R10, RZ, RZ, 0x7f800000 ;  /* 0x7f800000ff0a7424 */ /* 0x000fe400078e00ff */
[----:B---3--:R-:W-:Y:S01]  /*16bd0*/  @P2 FFMA.FTZ R10, R0, R15, R11 ;  /* 0x0000000f000a2223 */ /* 0x008fe2000001000b */
        /* <DEDUP_REMOVED lines=18> */
.L_x_6036:
[----:B------:R-:W-:Y:S05]  /*16d00*/  BSYNC.RECONVERGENT B0 ;  /* 0x0000000000007941 */ /* 0x000fea0003800200 */
.L_x_6035:
[----:B------:R-:W2:Y:S01]  /*16d10*/  LDCU.64 UR4, c[0x0][0x410] ;  /* 0x00008200ff0477ac */ /* 0x000ea20008000a00 */
[----:B------:R-:W-:Y:S01]  /*16d20*/  IMAD.MOV.U32 R15, RZ, RZ, RZ ;  /* 0x000000ffff0f7224 */ /* 0x000fe200078e00ff */
[----:B----4-:R-:W3:Y:S01]  /*16d30*/  LDS.128 R20, [R173] ;  /* 0x00000000ad147984 */ /* 0x010ee20000000c00 */
[----:B------:R-:W-:Y:S01]  /*16d40*/  @P1 IMAD.MOV.U32 R0, RZ, RZ, R12 ;  /* 0x000000ffff001224 */ /* 0x000fe200078e000c */
[----:B------:R-:W4:Y:S01]  /*16d50*/  @!P0 LDC.64 R4, c[0x0][0x3f0] ;  /* 0x0000fc00ff048b82 */ /* 0x000f220000000a00 */
[----:B-1----:R-:W-:Y:S01]  /*16d60*/  IMAD.WIDE.U32 R6, R160, UR8, R14 ;  /* 0x00000008a0067c25 */ /* 0x002fe2000f8e000e */
        /* <DEDUP_REMOVED lines=8> */
[----:B--2---:R-:W-:-:S04]  /*16df0*/  IMAD.WIDE.U32 R6, R16, UR4, R6 ;  /* 0x0000000410067c25 */ /* 0x004fc8000f8e0006 */
[----:B------:R-:W-:Y:S01]  /*16e00*/  IMAD R9, R16, UR5, R7 ;  /* 0x0000000510097c24 */ /* 0x000fe2000f8e0207 */
[----:B------:R-:W-:Y:S01]  /*16e10*/  @!P0 MOV R8, R6 ;  /* 0x0000000600088202 */ /* 0x000fe20000000f00 */
[----:B------:R2:W1:Y:S04]  /*16e20*/  LDS.128 R16, [R173+0x800] ;  /* 0x00080000ad107984 */ /* 0x0004680000000c00 */
[----:B------:R-:W-:-:S04]  /*16e30*/  @!P0 IMAD.WIDE.U32 R10, R2, UR8, R8 ;  /* 0x00000008020a8c25 */ /* 0x000fc8000f8e0008 */
[----:B------:R-:W-:Y:S01]  /*16e40*/  @!P0 IMAD R0, R2, UR9, R11 ;  /* 0x0000000902008c24 */ /* 0x000fe2000f8e020b */
[----:B----4-:R-:W-:-:S04]  /*16e50*/  @!P0 LEA R4, P1, R10, R4, 0x1 ;  /* 0x000000040a048211 */ /* 0x010fc800078208ff */
[----:B------:R-:W-:-:S05]  /*16e60*/  @!P0 LEA.HI.X R5, R10, R5, R0, 0x1, P1 ;  /* 0x000000050a058211 */ /* 0x000fca00008f0c00 */
[----:B---3--:R2:W-:Y:S01]  /*16e70*/  @!P0 STG.E.128 desc[UR6][R4.64], R20 ;  /* 0x0000001404008986 */ /* 0x0085e2000c101d06 */
[----:B------:R-:W-:Y:S05]  /*16e80*/  @P2 BRA `(.L_x_6038) ;  /* 0x0000000000302947 */ /* 0x000fea0003800000 */
[----:B------:R-:W3:Y:S01]  /*16e90*/  LDCU.64 UR4, c[0x0][0x3f0] ;  /* 0x00007e00ff0477ac */ /* 0x000ee20008000a00 */
[----:B------:R-:W-:Y:S01]  /*16ea0*/  IADD3 R3, P0, PT, R2, 0x10, RZ ;  /* 0x0000001002037810 */ /* 0x000fe20007f1e0ff */
[----:B--2---:R-:W-:Y:S01]  /*16eb0*/  IMAD.MOV.U32 R4, RZ, RZ, R6 ;  /* 0x000000ffff047224 */ /* 0x004fe200078e0006 */
        /* <DEDUP_REMOVED lines=8> */
[----:B-1----:R3:W-:Y:S02]  /*16f40*/  STG.E.128 desc[UR6][R10.64], R16 ;  /* 0x000000100a007986 */ /* 0x0027e4000c101d06 */
.L_x_6038:
[----:B------:R-:W-:Y:S05]  /*16f50*/  BSYNC.RECONVERGENT B0 ;  /* 0x0000000000007941 */ /* 0x000fea0003800200 */
.L_x_6037:
[----:B-1-3--:R1:W3:Y:S01]  /*16f60*/  LDS.128 R16, [R173+0x1000] ;  /* 0x00100000ad107984 */ /* 0x00a2e20000000c00 */
[----:B------:R-:W-:Y:S04]  /*16f70*/  BSSY.RECONVERGENT B0, `(.L_x_6039) ;  /* 0x000000e000007945 */ /* 0x000fe80003800200 */
[----:B------:R-:W-:Y:S05]  /*16f80*/  @P3 BRA `(.L_x_6040) ;  /* 0x0000000000303947 */ /* 0x000fea0003800000 */
[----:B------:R-:W4:Y:S01]  /*16f90*/  LDCU.64 UR4, c[0x0][0x3f0] ;  /* 0x00007e00ff0477ac */ /* 0x000f220008000a00 */
[----:B------:R-:W-:Y:S01]  /*16fa0*/  IADD3 R3, P0, PT, R2, 0x20, RZ ;  /* 0x0000002002037810 */ /* 0x000fe20007f1e0ff */
[----:B--2---:R-:W-:Y:S01]  /*16fb0*/  IMAD.MOV.U32 R4, RZ, RZ, R6 ;  /* 0x000000ffff047224 */ /* 0x004fe200078e0006 */
        /* <DEDUP_REMOVED lines=9> */
.L_x_6040:
[----:B------:R-:W-:Y:S05]  /*17050*/  BSYNC.RECONVERGENT B0 ;  /* 0x0000000000007941 */ /* 0x000fea0003800200 */
.L_x_6039:
[----:B------:R-:W-:Y:S05]  /*17060*/  @P4 EXIT ;  /* 0x000000000000494d */ /* 0x000fea0003800000 */
[----:B------:R-:W5:Y:S01]  /*17070*/  LDCU.64 UR4, c[0x0][0x3f0] ;  /* 0x00007e00ff0477ac */ /* 0x000f620008000a00 */
[----:B------:R-:W-:Y:S01]  /*17080*/  IADD3 R3, P0, PT, R2, 0x30, RZ ;  /* 0x0000003002037810 */ /* 0x000fe20007f1e0ff */
[----:B--2---:R-:W-:Y:S01]  /*17090*/  IMAD.MOV.U32 R4, RZ, RZ, R6 ;  /* 0x000000ffff047224 */ /* 0x004fe200078e0006 */
        /* <DEDUP_REMOVED lines=10> */
.L_x_6041:
        /* <DEDUP_REMOVED lines=12> */
.L_x_7189:


//--------------------- .text._ZN5flash24flash_fwd_splitkv_kernelI23Flash_fwd_kernel_traitsILi64ELi64ELi128ELi4ELb0ELb0EN7cutlass10bfloat16_tE19Flash_kernel_traitsILi64ELi64ELi128ELi4ES3_EELb1ELb0ELb1ELb0ELb0ELb0ELb0ELb1EEEvNS_16Flash_fwd_paramsE --------------------------
	.section	.text._ZN5flash24flash_fwd_splitkv_kernelI23Flash_fwd_kernel_traitsILi64ELi64ELi128ELi4ELb0ELb0EN7cutlass10bfloat16_tE19Flash_kernel_traitsILi64ELi64ELi128ELi4ES3_EELb1ELb0ELb1ELb0ELb0ELb0ELb0ELb1EEEvNS_16Flash_fwd_paramsE,"ax",@progbits
	.align	128
        .global         _ZN5flash24flash_fwd_splitkv_kernelI23Flash_fwd_kernel_traitsILi64ELi64ELi128ELi4ELb0ELb0EN7cutlass10bfloat16_tE19Flash_kernel_traitsILi64ELi64ELi128ELi4ES3_EELb1ELb0ELb1ELb0ELb0ELb0ELb0ELb1EEEvNS_16Flash_fwd_paramsE
        .type           _ZN5flash24flash_fwd_splitkv_kernelI23Flash_fwd_kernel_traitsILi64ELi64ELi128ELi4ELb0ELb0EN7cutlass10bfloat16_tE19Flash_kernel_traitsILi64ELi64ELi128ELi4ES3_EELb1ELb0ELb1ELb0ELb0ELb0ELb0ELb1EEEvNS_16Flash_fwd_paramsE,@function
        .size           _ZN5flash24flash_fwd_splitkv_kernelI23Flash_fwd_kernel_traitsILi64ELi64ELi128ELi4ELb0ELb0EN7cutlass10bfloat16_tE19Flash_kernel_traitsILi64ELi64ELi128ELi4ES3_EELb1ELb0ELb1ELb0ELb0ELb0ELb0ELb1EEEvNS_16Flash_fwd_paramsE,(.L_x_7190 - _ZN5flash24flash_fwd_splitkv_kernelI23Flash_fwd_kernel_traitsILi64ELi64ELi128ELi4ELb0ELb0EN7cutlass10bfloat16_tE19Flash_kernel_traitsILi64ELi64ELi128ELi4ES3_EELb1ELb0ELb1ELb0ELb0ELb0ELb0ELb1EEEvNS_16Flash_fwd_paramsE)
        .other          _ZN5flash24flash_fwd_splitkv_kernelI23Flash_fwd_kernel_traitsILi64ELi64ELi128ELi4ELb0ELb0EN7cutlass10bfloat16_tE19Flash_kernel_traitsILi64ELi64ELi128ELi4ES3_EELb1ELb0ELb1ELb0ELb0ELb0ELb0ELb1EEEvNS_16Flash_fwd_paramsE,@"STO_CUDA_ENTRY STV_DEFAULT"
_ZN5flash24flash_fwd_splitkv_kernelI23Flash_fwd_kernel_traitsILi64ELi64ELi128ELi4ELb0ELb0EN7cutlass10bfloat16_tE19Flash_kernel_traitsILi64ELi64ELi128ELi4ES3_EELb1ELb0ELb1ELb0ELb0ELb0ELb0ELb1EEEvNS_16Flash_fwd_paramsE:
.text._ZN5flash24flash_fwd_splitkv_kernelI23Flash_fwd_kernel_traitsILi64ELi64ELi128ELi4ELb0ELb0EN7cutlass10bfloat16_tE19Flash_kernel_traitsILi64ELi64ELi128ELi4ES3_EELb1ELb0ELb1ELb0ELb0ELb0ELb0ELb1EEEvNS_16Flash_fwd_paramsE:
        /* <DEDUP_REMOVED lines=51> */
.L_x_6042:
        /* <DEDUP_REMOVED lines=37> */
[C---:B------:R-:W-:Y:S01]  /*0580*/  IADD3 R14, PT, PT, R0.reuse, 0x20, RZ ;  /* 0x00000020000e7810 */ /* 0x040fe20007ffe0ff */
[----:B------:R-:W-:Y:S01]  /*0590*/  VIADD R16, R0, 0x10 ;  /* 0x0000001000107836 */ /* 0x000fe20000000000 */
[----:B------:R-:W-:Y:S02]  /*05a0*/  BSSY.RECONVERGENT B0, `(.L_x_6044) ;  /* 0x000002c000007945 */ /* 0x000fe40003800200 */
[----:B------:R-:W4:Y:S01]  /*05b0*/  @!P1 LDC.64 R4, c[0x0][0x400] ;  /* 0x00010000ff049b82 */ /* 0x000f220000000a00 */
[----:B--2---:R-:W-:Y:S01]  /*05c0*/  ISETP.GE.AND P2, PT, R6, UR4, PT ;  /* 0x0000000406007c0c */ /* 0x004fe2000bf46270 */
[----:B------:R-:W2:Y:S03]  /*05d0*/  LDCU.64 UR4, c[0x0][0x410] ;  /* 0x00008200ff0477ac */ /* 0x000ea60008000a00 */
[-C--:B------:R-:W-:Y:S01]  /*05e0*/  ISETP.GE.OR P0, PT, R0, R165.reuse, P2 ;  /* 0x000000a50000720c */ /* 0x080fe20001706670 */
[----:B-1----:R-:W-:Y:S01]  /*05f0*/  @P1 IMAD.WIDE.U32 R12, R160, R2, RZ ;  /* 0x00000002a00c1225 */ /* 0x002fe200078e00ff */
[----:B------:R-:W-:-:S02]  /*0600*/  ISETP.GE.OR P3, PT, R16, R165, P2 ;  /* 0x000000a51000720c */ /* 0x000fc40001766670 */
[----:B------:R-:W-:Y:S01]  /*0610*/  ISETP.GE.OR P4, PT, R14, R165, P2 ;  /* 0x000000a50e00720c */ /* 0x000fe20001786670 */
[C---:B---3--:R-:W-:Y:S02]  /*0620*/  IMAD R131, R163.reuse, UR8, R130 ;  /* 0x00000008a3837c24 */ /* 0x048fe4000f8e0282 */
        /* <DEDUP_REMOVED lines=35> */
.L_x_6045:
[----:B------:R-:W-:Y:S05]  /*0860*/  BSYNC.RECONVERGENT B0 ;  /* 0x0000000000007941 */ /* 0x000fea0003800200 */
.L_x_6044:
        /* <DEDUP_REMOVED lines=14> */
.L_x_6047:
[----:B------:R-:W-:Y:S05]  /*0950*/  BSYNC.RECONVERGENT B0 ;  /* 0x0000000000007941 */ /* 0x000fea0003800200 */
.L_x_6046:
        /* <DEDUP_REMOVED lines=13> */
.L_x_6049:
[----:B------:R-:W-:Y:S05]  /*0a30*/  BSYNC.RECONVERGENT B0 ;  /* 0x0000000000007941 */ /* 0x000fea0003800200 */
.L_x_6048:
        /* <DEDUP_REMOVED lines=20> */
.L_x_6043:
        /* <DEDUP_REMOVED lines=11> */
.L_x_6050:
[----:B------:R-:W-:Y:S05]  /*0c30*/  BRA.U !UP0, `(.L_x_6051) ;  /* 0x0000000508907547 */ /* 0x000fea000b800000 */
[----:B------:R-:W2:Y:S01]  /*0c40*/  LDC R5, c[0x0][0x4f0] ;  /* 0x00013c00ff057b82 */ /* 0x000ea20000000800 */
[----:B------:R-:W-:Y:S01]  /*0c50*/  LEA R0, R53, 0xffffff80, 0x7 ;  /* 0xffffff8035007811 */ /* 0x000fe200078e38ff */
[----:B------:R-:W3:Y:S01]  /*0c60*/  LDCU.64 UR4, c[0x0][0x4e8] ;  /* 0x00009d00ff0477ac */ /* 0x000ee20008000a00 */
[----:B------:R-:W4:Y:S05]  /*0c70*/  LDCU.64 UR8, c[0x0][0x3a0] ;  /* 0x00007400ff0877ac */ /* 0x000f2a0008000a00 */
[----:B------:R-:W4:Y:S01]  /*0c80*/  LDC R7, c[0x0][0x3e8] ;  /* 0x0000fa00ff077b82 */ /* 0x000f220000000800 */
[----:B------:R-:W4:Y:S01]  /*0c90*/  LDCU.64 UR14, c[0x0][0x3b8] ;  /* 0x00007700ff0e77ac */ /* 0x000f220008000a00 */
[----:B--2--5:R-:W-:-:S02]  /*0ca0*/  IABS R4, R5 ;  /* 0x0000000500047213 */ /* 0x024fc40000000000 */
[----:B------:R-:W-:Y:S02]  /*0cb0*/  ISETP.NE.AND P3, PT, R5, RZ, PT ;  /* 0x000000ff0500720c */ /* 0x000fe40003f65270 */
[----:B-1----:R-:W1:Y:S08]  /*0cc0*/  I2F.RP R2, R4 ;  /* 0x0000000400027306 */ /* 0x002e700000209400 */
[----:B-1----:R-:W1:Y:S02]  /*0cd0*/  MUFU.RCP R8, R2 ;  /* 0x0000000200087308 */ /* 0x002e640000001000 */
[----:B-1----:R-:W-:-:S06]  /*0ce0*/  IADD3 R8, PT, PT, R8, 0xffffffe, RZ ;  /* 0x0ffffffe08087810 */ /* 0x002fcc0007ffe0ff */
[----:B------:R-:W1:Y:S02]  /*0cf0*/  F2I.FTZ.U32.TRUNC.NTZ R9, R8 ;  /* 0x0000000800097305 */ /* 0x000e64000021f000 */
[----:B-1----:R-:W-:Y:S01]  /*0d00*/  IMAD.MOV R3, RZ, RZ, -R9 ;  /* 0x000000ffff037224 */ /* 0x002fe200078e0a09 */
[----:B------:R-:W-:-:S03]  /*0d10*/  MOV R8, RZ ;  /* 0x000000ff00087202 */ /* 0x000fc60000000f00 */
[----:B------:R-:W-:Y:S01]  /*0d20*/  IMAD R6, R3, R4, RZ ;  /* 0x0000000403067224 */ /* 0x000fe200078e02ff */
[----:B------:R-:W-:-:S03]  /*0d30*/  IABS R3, R0 ;  /* 0x0000000000037213 */ /* 0x000fc60000000000 */
[----:B------:R-:W-:-:S04]  /*0d40*/  IMAD.HI.U32 R6, R9, R6, R8 ;  /* 0x0000000609067227 */ /* 0x000fc800078e0008 */
[----:B---3--:R-:W-:-:S04]  /*0d50*/  IMAD.WIDE.U32 R8, R163, UR4, RZ ;  /* 0x00000004a3087c25 */ /* 0x008fc8000f8e00ff */
        /* <DEDUP_REMOVED lines=19> */
[----:B----4-:R-:W-:Y:S01]  /*0e90*/  IABS R2, R7 ;  /* 0x0000000700027213 */ /* 0x010fe20000000000 */
[----:B------:R-:W-:Y:S01]  /*0ea0*/  IMAD.U32 R71, RZ, RZ, UR15 ;  /* 0x0000000fff477e24 */ /* 0x000fe2000f8e00ff */
[----:B------:R-:W-:Y:S02]  /*0eb0*/  IADD3 R3, PT, PT, -R3, RZ, RZ ;  /* 0x000000ff03037210 */ /* 0x000fe40007ffe1ff */
[----:B------:R-:W3:Y:S01]  /*0ec0*/  I2F.RP R9, R2 ;  /* 0x0000000200097306 */ /* 0x000ee20000209400 */
[----:B------:R-:W-:Y:S02]  /*0ed0*/  MOV R70, UR14 ;  /* 0x0000000e00467c02 */ /* 0x000fe40008000f00 */
[----:B------:R-:W-:Y:S01]  /*0ee0*/  IMAD R0, R5, R3, R0 ;  /* 0x0000000305007224 */ /* 0x000fe200078e0200 */
[----:B------:R-:W-:-:S04]  /*0ef0*/  ISETP.NE.AND P2, PT, R7, RZ, PT ;  /* 0x000000ff0700720c */ /* 0x000fc80003f45270 */
[----:B------:R-:W-:Y:S01]  /*0f00*/  SHF.R.S32.HI R5, RZ, 0x1f, R0 ;  /* 0x0000001fff057819 */ /* 0x000fe20000011400 */
[----:B---3--:R-:W3:Y:S02]  /*0f10*/  MUFU.RCP R12, R9 ;  /* 0x00000009000c7308 */ /* 0x008ee40000001000 */
[----:B---3--:R-:W-:-:S06]  /*0f20*/  VIADD R12, R12, 0xffffffe ;  /* 0x0ffffffe0c0c7836 */ /* 0x008fcc0000000000 */
        /* <DEDUP_REMOVED lines=8> */
[----:B------:R-:W-:Y:S02]  /*0fb0*/  IMAD R13, R2, R9, R4 ;  /* 0x00000009020d7224 */ /* 0x000fe400078e0204 */
[----:B------:R-:W-:-:S03]  /*0fc0*/  IMAD R4, R5, R70, RZ ;  /* 0x0000004605047224 */ /* 0x000fc600078e02ff */
[----:B------:R-:W-:Y:S01]  /*0fd0*/  ISETP.GT.U32.AND P0, PT, R2, R13, PT ;  /* 0x0000000d0200720c */ /* 0x000fe20003f04070 */
[----:B------:R-:W-:-:S12]  /*0fe0*/  IMAD R4, R0, R71, R4 ;  /* 0x0000004700047224 */ /* 0x000fd800078e0204 */
[----:B------:R-:W-:Y:S01]  /*0ff0*/  @!P0 IMAD.IADD R13, R13, 0x1, -R2 ;  /* 0x000000010d0d8824 */ /* 0x000fe200078e0a02 */
[----:B------:R-:W-:-:S04]  /*1000*/  @!P0 IADD3 R6, PT, PT, R6, 0x1, RZ ;  /* 0x0000000106068810 */ /* 0x000fc80007ffe0ff */
[----:B------:R-:W-:Y:S02]  /*1010*/  ISETP.GE.U32.AND P1, PT, R13, R2, PT ;  /* 0x000000020d00720c */ /* 0x000fe40003f26070 */
[-C--:B------:R-:W-:Y:S02]  /*1020*/  LOP3.LUT R2, R130, R7.reuse, RZ, 0x3c, !PT ;  /* 0x0000000782027212 */ /* 0x080fe400078e3cff */
[----:B------:R-:W-:Y:S02]  /*1030*/  LOP3.LUT R7, RZ, R7, RZ, 0x33, !PT ;  /* 0x00000007ff077212 */ /* 0x000fe400078e33ff */
[----:B------:R-:W-:-:S07]  /*1040*/  ISETP.GE.AND P4, PT, R2, RZ, PT ;  /* 0x000000ff0200720c */ /* 0x000fce0003f86270 */
[----:B------:R-:W-:Y:S02]  /*1050*/  @P1 IADD3 R6, PT, PT, R6, 0x1, RZ ;  /* 0x0000000106061810 */ /* 0x000fe40007ffe0ff */
        /* <DEDUP_REMOVED lines=8> */
[----:B------:R-:W2:Y:S03]  /*10e0*/  LDCU.64 UR4, c[0x0][0x3c0] ;  /* 0x00007800ff0477ac */ /* 0x000ea60008000a00 */
[----:B------:R-:W-:Y:S01]  /*10f0*/  IMAD.IADD R15, R17, 0x1, R14 ;  /* 0x00000001110f7824 */ /* 0x000fe200078e020e */
[----:B------:R-:W-:Y:S01]  /*1100*/  IADD3 R13, PT, PT, R9, R12, RZ ;  /* 0x0000000c090d7210 */ /* 0x000fe20007ffe0ff */
[----:B------:R-:W-:Y:S01]  /*1110*/  IMAD.MOV.U32 R14, RZ, RZ, R16 ;  /* 0x000000ffff0e7224 */ /* 0x000fe200078e0010 */
[----:B------:R-:W-:-:S02]  /*1120*/  MOV R12, R8 ;  /* 0x00000008000c7202 */ /* 0x000fc40000000f00 */
[----:B------:R-:W-:Y:S01]  /*1130*/  MOV R8, R6 ;  /* 0x0000000600087202 */ /* 0x000fe20000000f00 */
[----:B------:R-:W-:-:S04]  /*1140*/  IMAD.WIDE.U32 R14, R0, R70, R14 ;  /* 0x00000046000e7225 */ /* 0x000fc800078e000e */
[----:B------:R-:W-:Y:S01]  /*1150*/  @!P4 IMAD.MOV R8, RZ, RZ, -R8 ;  /* 0x000000ffff08c224 */ /* 0x000fe200078e0a08 */
[----:B------:R-:W-:Y:S02]  /*1160*/  IADD3 R15, PT, PT, R15, R4, RZ ;  /* 0x000000040f0f7210 */ /* 0x000fe40007ffe0ff */
[----:B--2---:R-:W-:Y:S02]  /*1170*/  MOV R2, UR4 ;  /* 0x0000000400027c02 */ /* 0x004fe40008000f00 */
[----:B------:R-:W-:Y:S02]  /*1180*/  MOV R3, UR5 ;  /* 0x0000000500037c02 */ /* 0x000fe40008000f00 */
[----:B------:R-:W-:Y:S01]  /*1190*/  SEL R8, R7, R8, !P2 ;  /* 0x0000000807087207 */ /* 0x000fe20005000000 */
[-C--:B------:R-:W-:Y:S02]  /*11a0*/  IMAD R5, R5, R2.reuse, RZ ;  /* 0x0000000205057224 */ /* 0x080fe400078e02ff */
[----:B------:R-:W-:-:S04]  /*11b0*/  IMAD.WIDE.U32 R12, R0, R2, R12 ;  /* 0x00000002000c7225 */ /* 0x000fc800078e000c */
        /* <DEDUP_REMOVED lines=12> */
.L_x_6051:
        /* <DEDUP_REMOVED lines=15> */
.L_x_6053:
[----:B------:R-:W2:Y:S01]  /*1370*/  LDC.64 R70, c[0x0][0x3b8] ;  /* 0x0000ee00ff467b82 */ /* 0x000ea20000000a00 */
[----:B-1----:R-:W-:-:S05]  /*1380*/  IADD3 R2, PT, PT, R0, R5, RZ ;  /* 0x0000000500027210 */ /* 0x002fca0007ffe0ff */
[C---:B--2---:R-:W-:Y:S02]  /*1390*/  IMAD R13, R2.reuse, R71, RZ ;  /* 0x00000047020d7224 */ /* 0x044fe400078e02ff */
[----:B------:R-:W-:-:S05]  /*13a0*/  IMAD.WIDE.U32 R2, R2, R70, RZ ;  /* 0x0000004602027225 */ /* 0x000fca00078e00ff */
[----:B------:R-:W-:Y:S02]  /*13b0*/  IADD3 R13, PT, PT, R3, R13, RZ ;  /* 0x0000000d030d7210 */ /* 0x000fe40007ffe0ff */
[----:B------:R-:W-:Y:S02]  /*13c0*/  MOV R12, R2 ;  /* 0x00000002000c7202 */ /* 0x000fe40000000f00 */
.L_x_6054:
        /* <DEDUP_REMOVED lines=14> */
.L_x_6055:
[----:B------:R-:W1:Y:S01]  /*14b0*/  LDC.64 R2, c[0x0][0x3c0] ;  /* 0x0000f000ff027b82 */ /* 0x000e620000000a00 */
[----:B------:R-:W-:-:S05]  /*14c0*/  IADD3 R0, PT, PT, R0, R5, RZ ;  /* 0x0000000500007210 */ /* 0x000fca0007ffe0ff */
[C---:B-1----:R-:W-:Y:S02]  /*14d0*/  IMAD R15, R0.reuse, R3, RZ ;  /* 0x00000003000f7224 */ /* 0x042fe400078e02ff */
[----:B-----5:R-:W-:-:S05]  /*14e0*/  IMAD.WIDE.U32 R4, R0, R2, RZ ;  /* 0x0000000200047225 */ /* 0x020fca00078e00ff */
[----:B------:R-:W-:Y:S02]  /*14f0*/  IADD3 R15, PT, PT, R5, R15, RZ ;  /* 0x0000000f050f7210 */ /* 0x000fe40007ffe0ff */
[----:B------:R-:W-:-:S07]  /*1500*/  MOV R14, R4 ;  /* 0x00000004000e7202 */ /* 0x000fce0000000f00 */
.L_x_6056:
[----:B------:R-:W1:Y:S01]  /*1510*/  LDC R7, c[0x0][0x3e8] ;  /* 0x0000fa00ff077b82 */ /* 0x000e620000000800 */
[----:B------:R-:W-:Y:S02]  /*1520*/  CS2R R170, SRZ ;  /* 0x0000000000aa7805 */ /* 0x000fe4000001ff00 */
[----:B-1----:R-:W-:Y:S02]  /*1530*/  IABS R0, R7 ;  /* 0x0000000700007213 */ /* 0x002fe40000000000 */
[----:B------:R-:W-:Y:S02]  /*1540*/  ISETP.NE.AND P2, PT, R7, RZ, PT ;  /* 0x000000ff0700720c */ /* 0x000fe40003f45270 */
        /* <DEDUP_REMOVED lines=14> */
[----:B------:R-:W-:Y:S01]  /*1630*/  @!P0 IADD3 R5, PT, PT, R5, -R0, RZ ;  /* 0x8000000005058210 */ /* 0x000fe20007ffe0ff */
[----:B------:R-:W-:-:S03]  /*1640*/  @!P0 VIADD R6, R6, 0x1 ;  /* 0x0000000106068836 */ /* 0x000fc60000000000 */
[----:B------:R-:W-:Y:S02]  /*1650*/  ISETP.GE.U32.AND P1, PT, R5, R0, PT ;  /* 0x000000000500720c */ /* 0x000fe40003f26070 */
[-C--:B------:R-:W-:Y:S01]  /*1660*/  LOP3.LUT R0, R130, R7.reuse, RZ, 0x3c, !PT ;  /* 0x0000000782007212 */ /* 0x080fe200078e3cff */
[----:B------:R-:W2:Y:S01]  /*1670*/  LDC.64 R4, c[0x0][0x3d0] ;  /* 0x0000f400ff047b82 */ /* 0x000ea20000000a00 */
[----:B------:R-:W-:Y:S02]  /*1680*/  LOP3.LUT R7, RZ, R7, RZ, 0x33, !PT ;  /* 0x00000007ff077212 */ /* 0x000fe400078e33ff */
[----:B------:R-:W-:Y:S02]  /*1690*/  ISETP.GE.AND P4, PT, R0, RZ, PT ;  /* 0x000000ff0000720c */ /* 0x000fe40003f86270 */
[----:B------:R-:W-:-:S05]  /*16a0*/  LEA R0, R53, 0xffffff80, 0x7 ;  /* 0xffffff8035007811 */ /* 0x000fca00078e38ff */
[----:B------:R-:W-:Y:S01]  /*16b0*/  @P1 IADD3 R6, PT, PT, R6, 0x1, RZ ;  /* 0x0000000106061810 */ /* 0x000fe20007ffe0ff */
[----:B------:R-:W-:-:S04]  /*16c0*/  IMAD.WIDE.U32 R16, R0, R70, R12 ;  /* 0x0000004600107225 */ /* 0x000fc800078e000c */
[----:B------:R-:W-:Y:S02]  /*16d0*/  IMAD.MOV.U32 R10, RZ, RZ, R6 ;  /* 0x000000ffff0a7224 */ /* 0x000fe400078e0006 */
[----:B------:R-:W-:-:S03]  /*16e0*/  IMAD.WIDE.U32 R14, R0, R2, R14 ;  /* 0x00000002000e7225 */ /* 0x000fc600078e000e */
[----:B------:R-:W-:Y:S01]  /*16f0*/  @!P4 IADD3 R10, PT, PT, -R10, RZ, RZ ;  /* 0x000000ff0a0ac210 */ /* 0x000fe20007ffe1ff */
[C---:B------:R-:W-:Y:S02]  /*1700*/  IMAD R15, R0.reuse, R3, R15 ;  /* 0x00000003000f7224 */ /* 0x040fe400078e020f */
[----:B------:R-:W-:Y:S01]  /*1710*/  IMAD R17, R0, R71, R17 ;  /* 0x0000004700117224 */ /* 0x000fe200078e0211 */
[----:B------:R-:W-:-:S04]  /*1720*/  SEL R10, R7, R10, !P2 ;  /* 0x0000000a070a7207 */ /* 0x000fc80005000000 */
[----:B------:R-:W-:Y:S01]  /*1730*/  SHF.R.S32.HI R13, RZ, 0x1f, R10 ;  /* 0x0000001fff0d7819 */ /* 0x000fe2000001140a */
[----:B-1----:R-:W-:-:S04]  /*1740*/  IMAD.WIDE.U32 R14, R10, R8, R14 ;  /* 0x000000080a0e7225 */ /* 0x002fc800078e000e */
[C---:B------:R-:W-:Y:S01]  /*1750*/  IMAD R0, R13.reuse, R8, RZ ;  /* 0x000000080d007224 */ /* 0x040fe200078e02ff */
[----:B------:R-:W-:Y:S01]  /*1760*/  MOV R12, R14 ;  /* 0x0000000e000c7202 */ /* 0x000fe20000000f00 */
[-C--:B--2---:R-:W-:Y:S02]  /*1770*/  IMAD R13, R13, R4.reuse, RZ ;  /* 0x000000040d0d7224 */ /* 0x084fe400078e02ff */
[----:B------:R-:W-:-:S04]  /*1780*/  IMAD.WIDE.U32 R16, R10, R4, R16 ;  /* 0x000000040a107225 */ /* 0x000fc800078e0010 */
[C---:B------:R-:W-:Y:S01]  /*1790*/  IMAD R5, R10.reuse, R5, R13 ;  /* 0x000000050a057224 */ /* 0x040fe200078e020d */
[----:B------:R-:W-:Y:S01]  /*17a0*/  MOV R14, R16 ;  /* 0x00000010000e7202 */ /* 0x000fe20000000f00 */
[----:B------:R-:W-:-:S03]  /*17b0*/  IMAD R0, R10, R9, R0 ;  /* 0x000000090a007224 */ /* 0x000fc600078e0200 */
[----:B------:R-:W-:Y:S01]  /*17c0*/  IADD3 R9, PT, PT, R17, R5, RZ ;  /* 0x0000000511097210 */ /* 0x000fe20007ffe0ff */
[----:B------:R-:W-:-:S07]  /*17d0*/  IMAD.IADD R0, R15, 0x1, R0 ;  /* 0x000000010f007824 */ /* 0x000fce00078e0200 */
.L_x_6052:
        /* <DEDUP_REMOVED lines=8> */
[----:B------:R-:W-:Y:S01]  /*1860*/  LOP3.LUT R10, R76, 0x38, RZ, 0xc0, !PT ;  /* 0x000000384c0a7812 */ /* 0x000fe200078ec0ff */
[----:B------:R-:W-:Y:S01]  /*1870*/  IMAD.MOV.U32 R133, RZ, RZ, RZ ;  /* 0x000000ffff857224 */ /* 0x000fe200078e00ff */
[----:B------:R-:W-:Y:S01]  /*1880*/  SHF.L.U64.HI R69, R2, 0x4, R3 ;  /* 0x0000000402457819 */ /* 0x000fe20000010203 */
[----:B------:R-:W-:Y:S01]  /*1890*/  IMAD.SHL.U32 R74, R70, 0x10, RZ ;  /* 0x00000010464a7824 */ /* 0x000fe200078e00ff */
[----:B------:R-:W-:Y:S01]  /*18a0*/  IADD3 R18, P1, PT, R10, R14, RZ ;  /* 0x0000000e0a127210 */ /* 0x000fe20007f3e0ff */
[----:B------:R-:W2:Y:S01]  /*18b0*/  @!P0 LDC.64 R4, c[0x0][0x398] ;  /* 0x0000e600ff048b82 */ /* 0x000ea20000000a00 */
[----:B------:R-:W-:Y:S01]  /*18c0*/  IMAD.SHL.U32 R80, R161, 0x4, RZ ;  /* 0x00000004a1507824 */ /* 0x000fe200078e00ff */
[----:B------:R-:W-:-:S02]  /*18d0*/  SHF.L.U32 R64, R53, 0x7, RZ ;  /* 0x0000000735407819 */ /* 0x000fc400000006ff */
[----:B------:R-:W-:Y:S01]  /*18e0*/  IMAD.X R19, RZ, RZ, R9, P1 ;  /* 0x000000ffff137224 */ /* 0x000fe200008e0609 */
[----:B------:R-:W-:Y:S02]  /*18f0*/  SHF.R.U32.HI R73, RZ, 0x1, R161 ;  /* 0x00000001ff497819 */ /* 0x000fe400000116a1 */
[----:B------:R-:W-:Y:S01]  /*1900*/  LOP3.LUT R80, R80, 0x1c, RZ, 0xc0, !PT ;  /* 0x0000001c50507812 */ /* 0x000fe200078ec0ff */
[----:B------:R-:W-:-:S04]  /*1910*/  IMAD.WIDE.U32 R18, R132, R70, R18 ;  /* 0x0000004684127225 */ /* 0x000fc800078e0012 */
[----:B------:R-:W-:Y:S01]  /*1920*/  IMAD R89, R132, R71, R19 ;  /* 0x0000004784597224 */ /* 0x000fe200078e0213 */
[----:B------:R-:W-:Y:S01]  /*1930*/  SHF.L.U64.HI R71, R70, 0x4, R71 ;  /* 0x0000000446477819 */ /* 0x000fe20000010247 */
[----:B------:R-:W-:Y:S01]  /*1940*/  IMAD.SHL.U32 R88, R18, 0x2, RZ ;  /* 0x0000000212587824 */ /* 0x000fe200078e00ff */
[----:B------:R-:W-:Y:S01]  /*1950*/  SHF.L.U32 R70, R2, 0x4, RZ ;  /* 0x0000000402467819 */ /* 0x000fe200000006ff */
[----:B------:R-:W-:Y:S01]  /*1960*/  VIADD R67, R64, 0xffffff80 ;  /* 0xffffff8040437836 */ /* 0x000fe20000000000 */
[----:B------:R-:W-:Y:S01]  /*1970*/  SHF.L.U64.HI R89, R18, 0x1, R89 ;  /* 0x0000000112597819 */ /* 0x000fe20000010259 */
[----:B--2---:R-:W-:-:S04]  /*1980*/  @!P0 IMAD.WIDE.U32 R16, R163, R4, RZ ;  /* 0x00000004a3108225 */ /* 0x004fc800078e00ff */
[----:B------:R-:W-:Y:S02]  /*1990*/  @!P0 IMAD R13, R163, R5, R17 ;  /* 0x00000005a30d8224 */ /* 0x000fe400078e0211 */
[----:B------:R-:W-:Y:S02]  /*19a0*/  @!P0 IMAD.MOV.U32 R4, RZ, RZ, R16 ;  /* 0x000000ffff048224 */ /* 0x000fe400078e0010 */
[----:B-1----:R-:W-:-:S04]  /*19b0*/  @P0 IMAD.WIDE.U32 R16, R160, R134, RZ ;  /* 0x00000086a0100225 */ /* 0x002fc800078e00ff */
[----:B------:R-:W-:Y:S01]  /*19c0*/  @P0 IMAD R13, R160, R135, R17 ;  /* 0x00000087a00d0224 */ /* 0x000fe200078e0211 */
[----:B------:R-:W-:Y:S02]  /*19d0*/  @P0 MOV R4, R16 ;  /* 0x0000001000040202 */ /* 0x000fe40000000f00 */
[C---:B------:R-:W-:Y:S02]  /*19e0*/  IADD3 R16, P0, PT, R10.reuse, R12, RZ ;  /* 0x0000000c0a107210 */ /* 0x040fe40007f1e0ff */
[----:B------:R-:W-:Y:S01]  /*19f0*/  IADD3 R14, P3, PT, R10, R4, RZ ;  /* 0x000000040a0e7210 */ /* 0x000fe20007f7e0ff */
[----:B------:R-:W-:Y:S01]  /*1a00*/  IMAD.WIDE.U32 R4, R11, 0x40, R132 ;  /* 0x000000400b047825 */ /* 0x000fe200078e0084 */
[----:B------:R-:W-:Y:S02]  /*1a10*/  IADD3.X R17, PT, PT, RZ, R0, RZ, P0, !PT ;  /* 0x00000000ff117210 */ /* 0x000fe400007fe4ff */
[----:B----4-:R-:W-:Y:S01]  /*1a20*/  IADD3 R88, P0, PT, R88, UR8, RZ ;  /* 0x0000000858587c10 */ /* 0x010fe2000ff1e0ff */
[----:B------:R-:W-:-:S02]  /*1a30*/  IMAD.X R15, RZ, RZ, R13, P3 ;  /* 0x000000ffff0f7224 */ /* 0x000fc400018e060d */
[----:B------:R-:W1:Y:S01]  /*1a40*/  LDC R13, c[0x0][0x450] ;  /* 0x00011400ff0d7b82 */ /* 0x000e620000000800 */
[----:B------:R-:W-:Y:S01]  /*1a50*/  IMAD R0, R5, R134, RZ ;  /* 0x0000008605007224 */ /* 0x000fe200078e02ff */
[----:B------:R-:W-:Y:S01]  /*1a60*/  IADD3.X R89, PT, PT, R89, UR9, RZ, P0, !PT ;  /* 0x0000000959597c10 */ /* 0x000fe200087fe4ff */
[----:B------:R-:W-:Y:S01]  /*1a70*/  IMAD.WIDE.U32 R14, R130, UR4, R14 ;  /* 0x00000004820e7c25 */ /* 0x000fe2000f8e000e */
[----:B------:R-:W-:-:S03]  /*1a80*/  MOV R166, R88 ;  /* 0x0000005800a67202 */ /* 0x000fc60000000f00 */
[----:B------:R-:W-:Y:S01]  /*1a90*/  IMAD R15, R130, UR5, R15 ;  /* 0x00000005820f7c24 */ /* 0x000fe2000f8e020f */
[----:B------:R-:W2:Y:S01]  /*1aa0*/  LDCU.64 UR4, c[0x0][0x390] ;  /* 0x00007200ff0477ac */ /* 0x000ea20008000a00 */
[----:B------:R-:W-:Y:S01]  /*1ab0*/  IMAD.WIDE.U32 R16, R132, R2, R16 ;  /* 0x0000000284107225 */ /* 0x000fe200078e0010 */
[----:B------:R-:W-:-:S03]  /*1ac0*/  SHF.R.S32.HI R2, RZ, 0x1f, R75 ;  /* 0x0000001fff027819 */ /* 0x000fc6000001144b */
[----:B------:R-:W-:Y:S01]  /*1ad0*/  IMAD R77, R4, R135, R0 ;  /* 0x00000087044d7224 */ /* 0x000fe200078e0200 */
[----:B------:R-:W-:Y:S01]  /*1ae0*/  LEA.HI R2, R2, R75, RZ, 0x7 ;  /* 0x0000004b02027211 */ /* 0x000fe200078f38ff */
[----:B------:R-:W-:Y:S02]  /*1af0*/  IMAD R87, R132, R3, R17 ;  /* 0x0000000384577224 */ /* 0x000fe400078e0211 */
[C---:B------:R-:W-:Y:S02]  /*1b00*/  IMAD.SHL.U32 R86, R16.reuse, 0x2, RZ ;  /* 0x0000000210567824 */ /* 0x040fe400078e00ff */
[----:B------:R-:W-:Y:S01]  /*1b10*/  IMAD.SHL.U32 R0, R161, 0x40, RZ ;  /* 0x00000040a1007824 */ /* 0x000fe200078e00ff */
[----:B------:R-:W-:Y:S01]  /*1b20*/  SHF.L.U64.HI R87, R16, 0x1, R87 ;  /* 0x0000000110577819 */ /* 0x000fe20000010257 */
[----:B------:R-:W-:-:S03]  /*1b30*/  IMAD.WIDE.U32 R134, R4, R134, R14 ;  /* 0x0000008604867225 */ /* 0x000fc600078e000e */
[----:B------:R-:W-:Y:S01]  /*1b40*/  LOP3.LUT R3, R0, 0x1c0, RZ, 0xc0, !PT ;  /* 0x000001c000037812 */ /* 0x000fe200078ec0ff */
[----:B------:R-:W-:Y:S01]  /*1b50*/  IMAD.MOV.U32 R164, RZ, RZ, R89 ;  /* 0x000000ffffa47224 */ /* 0x000fe200078e0059 */
[----:B--2---:R-:W-:Y:S01]  /*1b60*/  IADD3 R86, P0, PT, R86, UR4, RZ ;  /* 0x0000000456567c10 */ /* 0x004fe2000ff1e0ff */
[----:B------:R-:W-:Y:S01]  /*1b70*/  IMAD.IADD R77, R135, 0x1, R77 ;  /* 0x00000001874d7824 */ /* 0x000fe200078e024d */
[----:B------:R-:W-:Y:S02]  /*1b80*/  SHF.R.S32.HI R0, RZ, 0x7, R2 ;  /* 0x00000007ff007819 */ /* 0x000fe40000011402 */
[----:B-1----:R-:W-:Y:S01]  /*1b90*/  LEA.HI R13, R13, R13, RZ, 0x1 ;  /* 0x0000000d0d0d7211 */ /* 0x002fe200078f08ff */
[----:B------:R-:W-:Y:S01]  /*1ba0*/  IMAD.MOV.U32 R168, RZ, RZ, R86 ;  /* 0x000000ffffa87224 */ /* 0x000fe200078e0056 */
[----:B------:R-:W-:Y:S02]  /*1bb0*/  IADD3.X R87, PT, PT, R87, UR5, RZ, P0, !PT ;  /* 0x0000000557577c10 */ /* 0x000fe400087fe4ff */
[----:B------:R-:W-:-:S02]  /*1bc0*/  ISETP.GE.AND P0, PT, R0, R53, PT ;  /* 0x000000350000720c */ /* 0x000fc40003f06270 */
[----:B------:R-:W-:Y:S02]  /*1bd0*/  SHF.R.S32.HI R13, RZ, 0x1, R13 ;  /* 0x00000001ff0d7819 */ /* 0x000fe4000001140d */
[----:B------:R-:W-:Y:S02]  /*1be0*/  LOP3.LUT R72, R3, 0x38, R76, 0xf8, !PT ;  /* 0x0000003803487812 */ /* 0x000fe400078ef84c */
[----:B------:R-:W-:Y:S01]  /*1bf0*/  MOV R169, R87 ;  /* 0x0000005700a97202 */ /* 0x000fe20000000f00 */
[----:B------:R-:W-:Y:S01]  /*1c00*/  IMAD R81, R132, R13, R80 ;  /* 0x0000000d84517224 */ /* 0x000fe200078e0250 */
[----:B------:R-:W-:-:S03]  /*1c10*/  LOP3.LUT R66, R72, 0x8, R73, 0x78, !PT ;  /* 0x0000000848427812 */ /* 0x000fc600078e7849 */
[--C-:B------:R-:W-:Y:S01]  /*1c20*/  IMAD.IADD R80, R80, 0x1, R81.reuse ;  /* 0x0000000150507824 */ /* 0x100fe200078e0251 */
[----:B------:R-:W-:-:S04]  /*1c30*/  SHF.R.S32.HI R79, RZ, 0x1f, R81 ;  /* 0x0000001fff4f7819 */ /* 0x000fc80000011451 */
[----:B------:R-:W-:Y:S01]  /*1c40*/  SHF.R.S32.HI R78, RZ, 0x1f, R80 ;  /* 0x0000001fff4e7819 */ /* 0x000fe20000011450 */
[----:B---3--:R-:W-:Y:S06]  /*1c50*/  @P0 BRA `(.L_x_6057) ;  /* 0x00000064008c0947 */ /* 0x008fec0003800000 */
[----:B------:R-:W1:Y:S01]  /*1c60*/  LDC.64 R4, c[0x0][0x4a0] ;  /* 0x00012800ff047b82 */ /* 0x000e620000000a00 */
[----:B------:R-:W2:Y:S01]  /*1c70*/  LDCU.128 UR8, c[0x0][0x490] ;  /* 0x00009200ff0877ac */ /* 0x000ea20008000c00 */
[----:B------:R-:W-:Y:S01]  /*1c80*/  IMAD.MOV.U32 R11, RZ, RZ, RZ ;  /* 0x000000ffff0b7224 */ /* 0x000fe200078e00ff */
[----:B------:R-:W-:Y:S01]  /*1c90*/  SHF.R.S32.HI R9, RZ, 0x1f, R75 ;  /* 0x0000001fff097819 */ /* 0x000fe2000001144b */
[----:B------:R-:W-:Y:S01]  /*1ca0*/  @!P4 IMAD.MOV R6, RZ, RZ, -R6 ;  /* 0x000000ffff06c224 */ /* 0x000fe200078e0a06 */
[----:B------:R-:W3:Y:S01]  /*1cb0*/  LDCU.128 UR12, c[0x0][0x4b0] ;  /* 0x00009600ff0c77ac */ /* 0x000ee20008000c00 */
[----:B-----5:R-:W-:Y:S01]  /*1cc0*/  IMAD.IADD R8, R67, 0x1, R8 ;  /* 0x0000000143087824 */ /* 0x020fe200078e0208 */
[----:B------:R-:W-:Y:S01]  /*1cd0*/  LOP3.LUT R65, R65, 0xffffffef, RZ, 0xc0, !PT ;  /* 0xffffffef41417812 */ /* 0x000fe200078ec0ff */
[----:B------:R-:W4:Y:S01]  /*1ce0*/  LDC.64 R2, c[0x0][0x4a8] ;  /* 0x00012a00ff027b82 */ /* 0x000f220000000a00 */
[----:B------:R-:W3:Y:S01]  /*1cf0*/  LDCU.128 UR16, c[0x0][0x4c0] ;  /* 0x00009800ff1077ac */ /* 0x000ee20008000c00 */
[----:B------:R-:W-:Y:S01]  /*1d00*/  SEL R6, R7, R6, !P2 ;  /* 0x0000000607067207 */ /* 0x000fe20005000000 */
[----:B------:R-:W-:Y:S01]  /*1d10*/  IMAD R92, R8, R13, RZ ;  /* 0x0000000d085c7224 */ /* 0x000fe200078e02ff */
[C---:B------:R-:W-:Y:S01]  /*1d20*/  SHF.L.U32 R114, R13.reuse, 0x5, RZ ;  /* 0x000000050d727819 */ /* 0x040fe200000006ff */
[----:B------:R-:W3:Y:S01]  /*1d30*/  LDCU.64 UR4, c[0x0][0x488] ;  /* 0x00009100ff0477ac */ /* 0x000ee20008000a00 */
[C---:B------:R-:W-:Y:S01]  /*1d40*/  IMAD.SHL.U32 R119, R13.reuse, 0x10, RZ ;  /* 0x000000100d777824 */ /* 0x040fe200078e00ff */
[----:B------:R-:W-:Y:S01]  /*1d50*/  VIMNMX R85, PT, PT, RZ, R0, !PT ;  /* 0x00000000ff557248 */ /* 0x000fe20007fe0100 */
[----:B------:R-:W-:Y:S01]  /*1d60*/  IMAD R118, R13, 0x30, RZ ;  /* 0x000000300d767824 */ /* 0x000fe200078e02ff */
[----:B------:R-:W-:Y:S01]  /*1d70*/  SHF.R.S32.HI R93, RZ, 0x1f, R92 ;  /* 0x0000001fff5d7819 */ /* 0x000fe2000001145c */
[----:B------:R-:W3:Y:S01]  /*1d80*/  LDCU UR21, c[0x0][0x440] ;  /* 0x00008800ff1577ac */ /* 0x000ee20008000800 */
[C---:B--2---:R-:W-:Y:S01]  /*1d90*/  IMAD.WIDE.U32 R20, R163.reuse, UR10, R10 ;  /* 0x0000000aa3147c25 */ /* 0x044fe2000f8e000a */
[----:B------:R-:W-:Y:S01]  /*1da0*/  IADD3 R54, P1, PT, R92, R81, RZ ;  /* 0x000000515c367210 */ /* 0x000fe20007f3e0ff */
[----:B------:R-:W2:Y:S02]  /*1db0*/  LDCU UR20, c[0x0][0x450] ;  /* 0x00008a00ff1477ac */ /* 0x000ea40008000800 */
[C---:B------:R-:W-:Y:S01]  /*1dc0*/  IMAD R21, R163.reuse, UR11, R21 ;  /* 0x0000000ba3157c24 */ /* 0x040fe2000f8e0215 */
[C---:B------:R-:W-:Y:S01]  /*1dd0*/  IADD3 R83, PT, PT, R132.reuse, 0x20, RZ ;  /* 0x0000002084537810 */ /* 0x040fe20007ffe0ff */
[----:B-1----:R-:W-:Y:S01]  /*1de0*/  IMAD.WIDE.U32 R14, R163, R4, R10 ;  /* 0x00000004a30e7225 */ /* 0x002fe200078e000a */
[----:B------:R-:W1:Y:S01]  /*1df0*/  LDCU.64 UR10, c[0x0][0x4d0] ;  /* 0x00009a00ff0a77ac */ /* 0x000e620008000a00 */
[----:B------:R-:W-:-:S02]  /*1e00*/  IADD3 R124, PT, PT, R132, 0x50, RZ ;  /* 0x00000050847c7810 */ /* 0x000fc40007ffe0ff */
[----:B------:R-:W-:Y:S01]  /*1e10*/  IMAD R15, R163, R5, R15 ;  /* 0x00000005a30f7224 */ /* 0x000fe200078e020f */
[----:B------:R-:W-:Y:S01]  /*1e20*/  SHF.R.S32.HI R5, RZ, 0x1f, R6 ;  /* 0x0000001fff057819 */ /* 0x000fe20000011406 */
[----:B------:R-:W2:Y:S01]  /*1e30*/  LDCU.U8 UR22, c[0x0][0x533] ;  /* 0x0000a660ff1677ac */ /* 0x000ea20008000000 */
[C---:B----4-:R-:W-:Y:S01]  /*1e40*/  IMAD.WIDE.U32 R20, R67.reuse, R2, R20 ;  /* 0x0000000243147225 */ /* 0x050fe200078e0014 */
[C---:B------:R-:W-:Y:S01]  /*1e50*/  SHF.L.U32 R98, R2.reuse, 0x7, RZ ;  /* 0x0000000702627819 */ /* 0x040fe200000006ff */
[----:B------:R-:W-:Y:S02]  /*1e60*/  UMOV UR23, URZ ;  /* 0x000000ff00177c82 */ /* 0x000fe40008000000 */
[----:B---3--:R-:W-:Y:S01]  /*1e70*/  IMAD.WIDE.U32 R18, R67, UR12, R14 ;  /* 0x0000000c43127c25 */ /* 0x008fe2000f8e000e */
[----:B------:R-:W-:Y:S02]  /*1e80*/  SHF.L.U64.HI R100, R2, 0x4, R3 ;  /* 0x0000000402647819 */ /* 0x000fe40000010203 */
[----:B------:R-:W-:Y:S01]  /*1e90*/  MOV R110, R53 ;  /* 0x00000035006e7202 */ /* 0x000fe20000000f00 */
[C---:B------:R-:W-:Y:S01]  /*1ea0*/  IMAD R7, R5.reuse, UR14, RZ ;  /* 0x0000000e05077c24 */ /* 0x040fe2000f8e02ff */
[----:B------:R-:W-:Y:S01]  /*1eb0*/  SHF.R.S32.HI R108, RZ, 0x1f, R119 ;  /* 0x0000001fff6c7819 */ /* 0x000fe20000011477 */
[----:B------:R-:W-:Y:S01]  /*1ec0*/  IMAD R5, R5, UR16, RZ ;  /* 0x0000001005057c24 */ /* 0x000fe2000f8e02ff */
[----:B------:R-:W-:Y:S01]  /*1ed0*/  SHF.R.S32.HI R107, RZ, 0x1f, R114 ;  /* 0x0000001fff6b7819 */ /* 0x000fe20000011472 */
[C---:B------:R-:W-:Y:S01]  /*1ee0*/  IMAD R19, R67.reuse, UR13, R19 ;  /* 0x0000000d43137c24 */ /* 0x040fe2000f8e0213 */
[----:B------:R-:W-:Y:S01]  /*1ef0*/  SHF.R.S32.HI R106, RZ, 0x1f, R118 ;  /* 0x0000001fff6a7819 */ /* 0x000fe20000011476 */
[----:B------:R-:W-:-:S02]  /*1f00*/  IMAD R21, R67, R3, R21 ;  /* 0x0000000343157224 */ /* 0x000fc400078e0215 */
[C---:B------:R-:W-:Y:S01]  /*1f10*/  IMAD R16, R6.reuse, UR17, R5 ;  /* 0x0000001106107c24 */ /* 0x040fe2000f8e0205 */
[----:B------:R-:W-:Y:S01]  /*1f20*/  USHF.L.U32 UR17, UR12, 0x5, URZ ;  /* 0x000000050c117899 */ /* 0x000fe200080006ff */
[C---:B------:R-:W-:Y:S01]  /*1f30*/  IMAD R14, R6.reuse, UR15, R7 ;  /* 0x0000000f060e7c24 */ /* 0x040fe2000f8e0207 */
[----:B--2---:R-:W-:Y:S01]  /*1f40*/  UISETP.NE.AND UP0, UPT, UR22, URZ, UPT ;  /* 0x000000ff1600728c */ /* 0x004fe2000bf05270 */
[----:B------:R-:W-:Y:S01]  /*1f50*/  IMAD.WIDE.U32 R18, R6, UR16, R18 ;  /* 0x0000001006127c25 */ /* 0x000fe2000f8e0012 */
[----:B------:R-:W-:-:S03]  /*1f60*/  USHF.L.U64.HI UR16, UR12, 0x5, UR13 ;  /* 0x000000050c107899 */ /* 0x000fc6000801020d */
[----:B------:R-:W-:Y:S01]  /*1f70*/  IMAD.WIDE.U32 R4, R6, UR14, R20 ;  /* 0x0000000e06047c25 */ /* 0x000fe2000f8e0014 */
[----:B------:R-:W-:Y:S01]  /*1f80*/  IADD3 R6, P0, PT, -R75, R132, RZ ;  /* 0x000000844b067210 */ /* 0x000fe20007f1e1ff */
[----:B------:R-:W2:Y:S01]  /*1f90*/  LDCU.64 UR14, c[0x0][0x3c0] ;  /* 0x00007800ff0e77ac */ /* 0x000ea20008000a00 */
[----:B------:R-:W-:Y:S01]  /*1fa0*/  IADD3 R17, PT, PT, R19, R16, RZ ;  /* 0x0000001013117210 */ /* 0x000fe20007ffe0ff */
[----:B------:R-:W-:Y:S01]  /*1fb0*/  IMAD.IADD R15, R5, 0x1, R14 ;  /* 0x00000001050f7824 */ /* 0x000fe200078e020e */
[----:B------:R-:W-:Y:S01]  /*1fc0*/  MOV R14, R4 ;  /* 0x00000004000e7202 */ /* 0x000fe20000000f00 */
[----:B------:R-:W-:Y:S01]  /*1fd0*/  IMAD.X R9, RZ, RZ, ~R9, P0 ;  /* 0x000000ffff097224 */ /* 0x000fe200000e0e09 */
[----:B------:R-:W-:Y:S01]  /*1fe0*/  IADD3 R92, P0, PT, R92, R80, RZ ;  /* 0x000000505c5c7210 */ /* 0x000fe20007f1e0ff */
[----:B------:R-:W-:Y:S02]  /*1ff0*/  IMAD.X R5, R93, 0x1, R79, P1 ;  /* 0x000000015d057824 */ /* 0x000fe400008e064f */
[----:B------:R-:W-:Y:S01]  /*2000*/  IMAD R91, R9, UR12, RZ ;  /* 0x0000000c095b7c24 */ /* 0x000fe2000f8e02ff */
[----:B------:R-:W-:Y:S01]  /*2010*/  IADD3.X R93, PT, PT, R93, R78, RZ, P0, !PT ;  /* 0x0000004e5d5d7210 */ /* 0x000fe200007fe4ff */
[----:B------:R-:W-:Y:S01]  /*2020*/  IMAD.MOV.U32 R16, RZ, RZ, R18 ;  /* 0x000000ffff107224 */ /* 0x000fe200078e0012 */
[----:B------:R-:W-:Y:S01]  /*2030*/  SHF.L.U64.HI R4, R54, 0x1, R5 ;  /* 0x0000000136047819 */ /* 0x000fe20000010205 */
[----:B------:R-:W-:Y:S01]  /*2040*/  IMAD R9, R9, R2, RZ ;  /* 0x0000000209097224 */ /* 0x000fe200078e02ff */
[----:B------:R-:W-:Y:S01]  /*2050*/  SHF.L.U64.HI R93, R92, 0x1, R93 ;  /* 0x000000015c5d7819 */ /* 0x000fe2000001025d */
[----:B------:R-:W-:-:S02]  /*2060*/  IMAD.SHL.U32 R54, R54, 0x2, RZ ;  /* 0x0000000236367824 */ /* 0x000fc400078e00ff */
[----:B------:R-:W-:Y:S02]  /*2070*/  IMAD.SHL.U32 R92, R92, 0x2, RZ ;  /* 0x000000025c5c7824 */ /* 0x000fe400078e00ff */
[C---:B------:R-:W-:Y:S02]  /*2080*/  IMAD R91, R6.reuse, UR13, R91 ;  /* 0x0000000d065b7c24 */ /* 0x040fe4000f8e025b */
[----:B------:R-:W-:Y:S01]  /*2090*/  IMAD R9, R6, R3, R9 ;  /* 0x0000000306097224 */ /* 0x000fe200078e0209 */
[----:B------:R-:W-:Y:S01]  /*20a0*/  IADD3 R94, P1, PT, R92, UR18, RZ ;  /* 0x000000125c5e7c10 */ /* 0x000fe2000ff3e0ff */
[----:B------:R-:W-:-:S03]  /*20b0*/  IMAD.WIDE.U32 R16, R6, UR12, R16 ;  /* 0x0000000c06107c25 */ /* 0x000fc6000f8e0010 */
[----:B------:R-:W-:Y:S01]  /*20c0*/  IADD3.X R95, PT, PT, R93, UR19, RZ, P1, !PT ;  /* 0x000000135d5f7c10 */ /* 0x000fe20008ffe4ff */
[----:B------:R-:W-:Y:S01]  /*20d0*/  IMAD.WIDE.U32 R6, R6, R2, R14 ;  /* 0x0000000206067225 */ /* 0x000fe200078e000e */
[----:B------:R-:W-:Y:S01]  /*20e0*/  IADD3 R14, P0, PT, R54, UR18, RZ ;  /* 0x00000012360e7c10 */ /* 0x000fe2000ff1e0ff */
[----:B------:R-:W-:Y:S01]  /*20f0*/  USHF.L.U32 UR18, UR12, 0x7, URZ ;  /* 0x000000070c127899 */ /* 0x000fe200080006ff */
[----:B------:R-:W-:Y:S01]  /*2100*/  LEA R90, P2, R16, UR8, 0x1 ;  /* 0x00000008105a7c11 */ /* 0x000fe2000f8408ff */
[----:B------:R-:W-:Y:S01]  /*2110*/  IMAD.IADD R9, R7, 0x1, R9 ;  /* 0x0000000107097824 */ /* 0x000fe200078e0209 */
[----:B------:R-:W-:Y:S01]  /*2120*/  IADD3.X R15, PT, PT, R4, UR19, RZ, P0, !PT ;  /* 0x00000013040f7c10 */ /* 0x000fe200087fe4ff */
[----:B------:R-:W3:Y:S01]  /*2130*/  LDCU UR19, c[0x0][0x440] ;  /* 0x00008800ff1377ac */ /* 0x000ee20008000800 */
[----:B------:R-:W-:Y:S01]  /*2140*/  IADD3 R91, PT, PT, R17, R91, RZ ;  /* 0x0000005b115b7210 */ /* 0x000fe20007ffe0ff */
[C---:B------:R-:W-:Y:S01]  /*2150*/  IMAD R117, R13.reuse, 0x50, RZ ;  /* 0x000000500d757824 */ /* 0x040fe200078e02ff */
[----:B-1----:R-:W-:Y:S01]  /*2160*/  IADD3 R92, P1, PT, R92, UR10, RZ ;  /* 0x0000000a5c5c7c10 */ /* 0x002fe2000ff3e0ff */
[C---:B------:R-:W-:Y:S01]  /*2170*/  IMAD R116, R13.reuse, 0x60, RZ ;  /* 0x000000600d747824 */ /* 0x040fe200078e02ff */
[----:B------:R-:W-:Y:S01]  /*2180*/  LEA.HI.X R91, R16, UR9, R91, 0x1, P2 ;  /* 0x00000009105b7c11 */ /* 0x000fe200090f0c5b */
[C---:B------:R-:W-:Y:S01]  /*2190*/  IMAD R115, R13.reuse, 0x70, RZ ;  /* 0x000000700d737824 */ /* 0x040fe200078e02ff */
[----:B------:R-:W-:Y:S01]  /*21a0*/  LEA R12, P2, R6, UR4, 0x1 ;  /* 0x00000004060c7c11 */ /* 0x000fe2000f8408ff */
[----:B------:R-:W-:Y:S01]  /*21b0*/  IMAD.SHL.U32 R113, R13, 0x40, RZ ;  /* 0x000000400d717824 */ /* 0x000fe200078e00ff */
[----:B------:R-:W-:Y:S01]  /*21c0*/  IADD3 R54, P0, PT, R54, UR10, RZ ;  /* 0x0000000a36367c10 */ /* 0x000fe2000ff1e0ff */
[----:B------:R-:W-:Y:S01]  /*21d0*/  IMAD.SHL.U32 R101, R2, 0x10, RZ ;  /* 0x0000001002657824 */ /* 0x000fe200078e00ff */
[----:B------:R-:W-:Y:S01]  /*21e0*/  LEA.HI.X R9, R6, UR5, R9, 0x1, P2 ;  /* 0x0000000506097c11 */ /* 0x000fe200090f0c09 */
[----:B------:R-:W-:Y:S01]  /*21f0*/  VIADD R84, R132, 0x10 ;  /* 0x0000001084547836 */ /* 0x000fe20000000000 */
[----:B------:R-:W-:Y:S01]  /*2200*/  ISETP.GE.AND P2, PT, R10, UR21, PT ;  /* 0x000000150a007c0c */ /* 0x000fe2000bf46270 */
[C---:B------:R-:W-:Y:S01]  /*2210*/  VIADD R82, R132.reuse, 0x30 ;  /* 0x0000003084527836 */ /* 0x040fe20000000000 */
[----:B------:R-:W-:Y:S01]  /*2220*/  IADD3.X R93, PT, PT, R93, UR11, RZ, P1, !PT ;  /* 0x0000000b5d5d7c10 */ /* 0x000fe20008ffe4ff */
[----:B------:R-:W-:Y:S01]  /*2230*/  VIADD R126, R132, 0x40 ;  /* 0x00000040847e7836 */ /* 0x000fe20000000000 */
[----:B------:R-:W-:Y:S01]  /*2240*/  IADD3.X R55, PT, PT, R4, UR11, RZ, P0, !PT ;  /* 0x0000000b04377c10 */ /* 0x000fe200087fe4ff */
[----:B------:R-:W-:Y:S01]  /*2250*/  VIADD R122, R132, 0x60 ;  /* 0x00000060847a7836 */ /* 0x000fe20000000000 */
[----:B---3--:R-:W-:Y:S01]  /*2260*/  ISETP.GE.AND P1, PT, R10, UR19, PT ;  /* 0x000000130a007c0c */ /* 0x008fe2000bf26270 */
[----:B------:R-:W-:Y:S01]  /*2270*/  VIADD R120, R132, 0x70 ;  /* 0x0000007084787836 */ /* 0x000fe20000000000 */
[----:B------:R-:W-:Y:S01]  /*2280*/  IADD3 R99, P0, PT, RZ, -UR23, RZ ;  /* 0x80000017ff637c10 */ /* 0x000fe2000ff1e0ff */
[C---:B------:R-:W-:Y:S01]  /*2290*/  IMAD R111, R53.reuse, -0x80, R75 ;  /* 0xffffff80356f7824 */ /* 0x040fe200078e024b */
[----:B------:R-:W-:Y:S01]  /*22a0*/  SHF.R.S32.HI R105, RZ, 0x1f, R113 ;  /* 0x0000001fff697819 */ /* 0x000fe20000011471 */
[----:B------:R-:W-:Y:S01]  /*22b0*/  IMAD R109, R53, -0x80, R68 ;  /* 0xffffff80356d7824 */ /* 0x000fe200078e0244 */
[----:B------:R-:W-:Y:S01]  /*22c0*/  SHF.R.S32.HI R104, RZ, 0x1f, R117 ;  /* 0x0000001fff687819 */ /* 0x000fe20000011475 */
[----:B------:R-:W-:Y:S01]  /*22d0*/  IMAD.X R96, RZ, RZ, ~UR18, P0 ;  /* 0x80000012ff607e24 */ /* 0x000fe200080e06ff */
[----:B------:R-:W-:Y:S01]  /*22e0*/  @P2 LOP3.LUT R65, R65, 0x10, RZ, 0xfc, !PT ;  /* 0x0000001041412812 */ /* 0x000fe200078efcff */
[----:B------:R-:W-:Y:S01]  /*22f0*/  IMAD.X R98, RZ, RZ, ~R98, P0 ;  /* 0x000000ffff627224 */ /* 0x000fe200000e0e62 */
[----:B------:R-:W-:Y:S01]  /*2300*/  SHF.R.S32.HI R103, RZ, 0x1f, R116 ;  /* 0x0000001fff677819 */ /* 0x000fe20000011474 */
[----:B------:R-:W-:Y:S01]  /*2310*/  IMAD.MOV.U32 R112, RZ, RZ, R67 ;  /* 0x000000ffff707224 */ /* 0x000fe200078e0043 */
[----:B------:R-:W-:Y:S01]  /*2320*/  LOP3.LUT R65, R65, 0xffffffbf, RZ, 0xc0, !PT ;  /* 0xffffffbf41417812 */ /* 0x000fe200078ec0ff */
[----:B------:R-:W1:Y:S01]  /*2330*/  LDCU.64 UR4, c[0x0][0x3b8] ;  /* 0x00007700ff0477ac */ /* 0x000e620008000a00 */
[----:B------:R-:W-:-:S02]  /*2340*/  SHF.R.S64 R97, R99, 0x1f, R96 ;  /* 0x0000001f63617819 */ /* 0x000fc40000001060 */
[----:B------:R-:W-:Y:S01]  /*2350*/  SHF.R.S64 R99, R99, 0x1f, R98 ;  /* 0x0000001f63637819 */ /* 0x000fe20000001062 */
[----:B------:R-:W3:Y:S01]  /*2360*/  LDCU.64 UR12, c[0x0][0x4e0] ;  /* 0x00009c00ff0c77ac */ /* 0x000ee20008000a00 */
[----:B------:R-:W-:Y:S02]  /*2370*/  @P1 LOP3.LUT R65, R65, 0x40, RZ, 0xfc, !PT ;  /* 0x0000004041411812 */ /* 0x000fe400078efcff */
[----:B------:R-:W-:Y:S01]  /*2380*/  SHF.R.S32.HI R102, RZ, 0x1f, R115 ;  /* 0x0000001fff667819 */ /* 0x000fe20000011473 */
[----:B------:R-:W4:Y:S01]  /*2390*/  LDCU.128 UR8, c[0x0][0x3a0] ;  /* 0x00007400ff0877ac */ /* 0x000f220008000c00 */
[----:B------:R-:W-:Y:S02]  /*23a0*/  MOV R17, UR20 ;  /* 0x0000001400117c02 */ /* 0x000fe40008000f00 */
[----:B------:R-:W-:Y:S02]  /*23b0*/  SHF.R.S32.HI R96, RZ, 0x1f, R96 ;  /* 0x0000001fff607819 */ /* 0x000fe40000011460 */
[----:B--2---:R-:W-:-:S07]  /*23c0*/  SHF.R.S32.HI R98, RZ, 0x1f, R98 ;  /* 0x0000001fff627819 */ /* 0x004fce0000011462 */
.L_x_6095:
[----:B------:R-:W-:Y:S01]  /*23d0*/  LOP3.LUT P0, RZ, R65, 0x10, RZ, 0xc0, !PT ;  /* 0x0000001041ff7812 */ /* 0x000fe2000780c0ff */
[----:B------:R-:W-:Y:S01]  /*23e0*/  VIADD R109, R109, 0x80 ;  /* 0x000000806d6d7836 */ /* 0x000fe20000000000 */
[----:B------:R-:W-:Y:S01]  /*23f0*/  LOP3.LUT P2, RZ, R65, 0x40, RZ, 0xc0, !PT ;  /* 0x0000004041ff7812 */ /* 0x000fe2000784c0ff */
        /* <DEDUP_REMOVED lines=11> */
[C---:B------:R-:W-:Y:S02]  /*24b0*/  ISETP.GE.OR P0, PT, R82.reuse, R109, P2 ;  /* 0x0000006d5200720c */ /* 0x040fe40001706670 */
[----:B------:R-:W-:Y:S02]  /*24c0*/  @P2 LOP3.LUT R65, R65, 0x10, RZ, 0xfc, !PT ;  /* 0x0000001041412812 */ /* 0x000fe400078efcff */
[----:B------:R-:W-:Y:S01]  /*24d0*/  ISETP.LT.OR P5, PT, R82, R111, P0 ;  /* 0x0000006f5200720c */ /* 0x000fe200007a1670 */
[----:B------:R-:W2:Y:S01]  /*24e0*/  @!P4 LDG.E.128 R24, desc[UR6][R90.64] ;  /* 0x000000065a18c981 */ /* 0x000ea2000c1e1d00 */
[C---:B------:R-:W-:Y:S02]  /*24f0*/  ISETP.GE.OR P0, PT, R124.reuse, R109, P2 ;  /* 0x0000006d7c00720c */ /* 0x040fe40001706670 */
[----:B------:R-:W-:Y:S02]  /*2500*/  LOP3.LUT R65, R65, 0xfffffffe, RZ, 0xc0, !PT ;  /* 0xfffffffe41417812 */ /* 0x000fe400078ec0ff */
[----:B------:R-:W-:Y:S01]  /*2510*/  ISETP.LT.OR P1, PT, R124, R111, P0 ;  /* 0x0000006f7c00720c */ /* 0x000fe20000721670 */
[----:B----4-:R-:W5:Y:S01]  /*2520*/  @!P6 LDC.64 R20, c[0x0][0x3c0] ;  /* 0x0000f000ff14eb82 */ /* 0x010f620000000a00 */
        /* <DEDUP_REMOVED lines=152> */
.L_x_6059:
        /* <DEDUP_REMOVED lines=66> */
.L_x_6063:
[----:B------:R-:W-:Y:S05]  /*32d0*/  BSYNC.RECONVERGENT B0 ;  /* 0x0000000000007941 */ /* 0x000fea0003800200 */
.L_x_6062:
        /* <DEDUP_REMOVED lines=50> */
.L_x_6065:
[----:B------:R-:W-:Y:S05]  /*3600*/  BSYNC.RECONVERGENT B0 ;  /* 0x0000000000007941 */ /* 0x000fea0003800200 */
.L_x_6064:
        /* <DEDUP_REMOVED lines=56> */
.L_x_6067:
[----:B------:R-:W-:Y:S05]  /*3990*/  BSYNC.RECONVERGENT B0 ;  /* 0x0000000000007941 */ /* 0x000fea0003800200 */
.L_x_6066:
        /* <DEDUP_REMOVED lines=58> */
.L_x_6069:
[----:B------:R-:W-:Y:S05]  /*3d40*/  BSYNC.RECONVERGENT B0 ;  /* 0x0000000000007941 */ /* 0x000fea0003800200 */
.L_x_6068:
        /* <DEDUP_REMOVED lines=58> */
.L_x_6071:
[----:B------:R-:W-:Y:S05]  /*40f0*/  BSYNC.RECONVERGENT B0 ;  /* 0x0000000000007941 */ /* 0x000fea0003800200 */
.L_x_6070:
        /* <DEDUP_REMOVED lines=58> */
.L_x_6073:
[----:B------:R-:W-:Y:S05]  /*44a0*/  BSYNC.RECONVERGENT B0 ;  /* 0x0000000000007941 */ /* 0x000fea0003800200 */
.L_x_6072:
        /* <DEDUP_REMOVED lines=58> */
.L_x_6075:
[----:B------:R-:W-:Y:S05]  /*4850*/  BSYNC.RECONVERGENT B0 ;  /* 0x0000000000007941 */ /* 0x000fea0003800200 */
.L_x_6074:
        /* <DEDUP_REMOVED lines=58> */
.L_x_6077:
[----:B------:R-:W-:Y:S05]  /*4c00*/  BSYNC.RECONVERGENT B0 ;  /* 0x0000000000007941 */ /* 0x000fea0003800200 */
.L_x_6076:
[----:B-1----:R-:W1:Y:S01]  /*4c10*/  LDC R17, c[0x0][0x450] ;  /* 0x00011400ff117b82 */ /* 0x002e620000000800 */
[----:B--2---:R-:W-:Y:S05]  /*4c20*/  IMAD.U32 R3, R38, -0x40, RZ ;  /* 0xffffffc026037824 */ /* 0x004fea00078e00ff */
[C---:B------:R-:W-:Y:S02]  /*4c30*/  LEA R14, P1, R3.reuse, R14, 0x1 ;  /* 0x0000000e030e7211 */ /* 0x040fe400078208ff */
[C---:B------:R-:W-:Y:S02]  /*4c40*/  LEA R54, P0, R3.reuse, R54, 0x1 ;  /* 0x0000003603367211 */ /* 0x040fe400078008ff */
[C---:B------:R-:W-:Y:S02]  /*4c50*/  LEA.HI.X.SX32 R15, R3.reuse, R15, 0x1, P1 ;  /* 0x0000000f030f7211 */ /* 0x040fe400008f0eff */
[----:B------:R-:W-:Y:S01]  /*4c60*/  LEA.HI.X.SX32 R55, R3, R55, 0x1, P0 ;  /* 0x0000003703377211 */ /* 0x000fe200000f0eff */
[----:B------:R-:W-:Y:S05]  /*4c70*/  BRA `(.L_x_6060) ;  /* 0x0000002c00fc7947 */ /* 0x000fea0003800000 */
.L_x_6061:
[----:B------:R-:W-:Y:S01]  /*4c80*/  LEA R20, P0, R101, R12, 0x1 ;  /* 0x0000000c65147211 */ /* 0x000fe200078008ff */
        /* <DEDUP_REMOVED lines=98> */
.L_x_6079:
[----:B------:R-:W-:Y:S05]  /*52b0*/  BSYNC.RECONVERGENT B0 ;  /* 0x0000000000007941 */ /* 0x000fea0003800200 */
.L_x_6078:
        /* <DEDUP_REMOVED lines=88> */
.L_x_6081:
[----:B------:R-:W-:Y:S05]  /*5840*/  BSYNC.RECONVERGENT B0 ;  /* 0x0000000000007941 */ /* 0x000fea0003800200 */
.L_x_6080:
        /* <DEDUP_REMOVED lines=92> */
.L_x_6083:
[----:B------:R-:W-:Y:S05]  /*5e10*/  BSYNC.RECONVERGENT B0 ;  /* 0x0000000000007941 */ /* 0x000fea0003800200 */
.L_x_6082:
        /* <DEDUP_REMOVED lines=94> */
.L_x_6085:
[----:B------:R-:W-:Y:S05]  /*6400*/  BSYNC.RECONVERGENT B0 ;  /* 0x0000000000007941 */ /* 0x000fea0003800200 */
.L_x_6084:
        /* <DEDUP_REMOVED lines=94> */
.L_x_6087:
[----:B------:R-:W-:Y:S05]  /*69f0*/  BSYNC.RECONVERGENT B0 ;  /* 0x0000000000007941 */ /* 0x000fea0003800200 */
.L_x_6086:
        /* <DEDUP_REMOVED lines=8> */
[----:B------:R-:W-:Y:S02]  /*6a80*/  @!P0 SEL R125, R123, RZ, P1 ;  /* 0x000000ff7b7d8207 */ /* 0x000fe40000800000 */
[----:B------:R-:W-:Y:S05]  /*6a90*/  @!P0 IADD3 R63, P2, PT, R117, R52, RZ ;  /* 0x00000034753f8210 */ /* 0x000fea0007f5e0ff */
[----:B------:R-:W-:Y:S02]  /*6aa0*/  @!P0 IMAD.X R52, R104, 0x1, R125, P2 ;  /* 0x0000000168348824 */ /* 0x000fe400010e067d */
[C---:B------:R-:W-:Y:S03]  /*6ab0*/  @!P0 IMAD.SHL.U32 R125, R63.reuse, 0x2, RZ ;  /* 0x000000023f7d8824 */ /* 0x040fe600078e00ff */
[----:B------:R-:W-:Y:S02]  /*6ac0*/  @!P0 SHF.L.U64.HI R52, R63, 0x1, R52 ;  /* 0x000000013f348819 */ /* 0x000fe40000010234 */
[C---:B-1----:R-:W-:Y:S04]  /*6ad0*/  @!P0 IADD3 R140, P2, PT, R125.reuse, R92, RZ ;  /* 0x0000005c7d8c8210 */ /* 0x042fe80007f5e0ff */
        /* <DEDUP_REMOVED lines=80> */
.L_x_6089:
[----:B------:R-:W-:Y:S05]  /*6fe0*/  BSYNC.RECONVERGENT B0 ;  /* 0x0000000000007941 */ /* 0x000fea0003800200 */
.L_x_6088:
        /* <DEDUP_REMOVED lines=94> */
.L_x_6091:
[----:B------:R-:W-:Y:S05]  /*75d0*/  BSYNC.RECONVERGENT B0 ;  /* 0x0000000000007941 */ /* 0x000fea0003800200 */
.L_x_6090:
        /* <DEDUP_REMOVED lines=98> */
.L_x_6093:
[----:B------:R-:W-:Y:S05]  /*7c00*/  BSYNC.RECONVERGENT B0 ;  /* 0x0000000000007941 */ /* 0x000fea0003800200 */
.L_x_6092:
[----:B------:R-:W1:Y:S01]  /*7c10*/  LDC R17, c[0x0][0x450] ;  /* 0x00011400ff117b82 */ /* 0x000e620000000800 */
[----:B--2---:R-:W-:Y:S05]  /*7c20*/  IMAD.U32 R121, R121, -0x40, RZ ;  /* 0xffffffc079797824 */ /* 0x004fea00078e00ff */
[C---:B------:R-:W-:Y:S02]  /*7c30*/  LEA R94, P1, R121.reuse, R94, 0x1 ;  /* 0x0000005e795e7211 */ /* 0x040fe400078208ff */
[C---:B------:R-:W-:Y:S02]  /*7c40*/  LEA R92, P0, R121.reuse, R92, 0x1 ;  /* 0x0000005c795c7211 */ /* 0x040fe400078008ff */
[C---:B------:R-:W-:Y:S02]  /*7c50*/  LEA.HI.X.SX32 R95, R121.reuse, R95, 0x1, P1 ;  /* 0x0000005f795f7211 */ /* 0x040fe400008f0eff */
[----:B------:R-:W-:Y:S09]  /*7c60*/  LEA.HI.X.SX32 R93, R121, R93, 0x1, P0 ;  /* 0x0000005d795d7211 */ /* 0x000ff200000f0eff */
.L_x_6060:
[----:B------:R-:W-:Y:S05]  /*7c70*/  BSYNC.RECONVERGENT B1 ;  /* 0x0000000000017941 */ /* 0x000fea0003800200 */
.L_x_6058:
        /* <DEDUP_REMOVED lines=91> */
.L_x_6094:
[----:B------:R-:W-:Y:S02]  /*8230*/  LOP3.LUT P2, RZ, R65, 0x20, RZ, 0xc0, !PT ;  /* 0x0000002041ff7812 */ /* 0x000fe4000784c0ff */
[----:B------:R-:W-:Y:S02]  /*8240*/  IADD3 R90, P1, PT, R90, R97, RZ ;  /* 0x000000615a5a7210 */ /* 0x000fe40007f3e0ff */
[----:B------:R-:W-:Y:S03]  /*8250*/  IADD3 R12, P0, PT, R12, R99, RZ ;  /* 0x000000630c0c7210 */ /* 0x000fe60007f1e0ff */
[----:B------:R-:W-:Y:S02]  /*8260*/  IMAD.X R91, R91, 0x1, R96, P1 ;  /* 0x000000015b5b7824 */ /* 0x000fe400008e0660 */
[----:B------:R-:W-:Y:S04]  /*8270*/  IMAD.X R9, R9, 0x1, R98, P0 ;  /* 0x0000000109097824 */ /* 0x000fe800000e0662 */
[----:B------:R-:W-:Y:S05]  /*8280*/  @P2 BRA `(.L_x_6095) ;  /* 0xffffffa000502947 */ /* 0x000fea000383ffff */
.L_x_6057:
        /* <DEDUP_REMOVED lines=30> */
.L_x_6100:
[----:B------:R2:W-:Y:S02]  /*8470*/  STS.128 [R175], RZ ;  /* 0x000000ffaf007388 */ /* 0x0005e40000000c00 */
.L_x_6099:
[----:B------:R-:W-:Y:S05]  /*8480*/  BSYNC.RECONVERGENT B0 ;  /* 0x0000000000007941 */ /* 0x000fea0003800200 */
.L_x_6098:
        /* <DEDUP_REMOVED lines=18> */
.L_x_6102:
[----:B------:R-:W-:Y:S05]  /*85b0*/  BSYNC.RECONVERGENT B0 ;  /* 0x0000000000007941 */ /* 0x000fea0003800200 */
.L_x_6101:
        /* <DEDUP_REMOVED lines=12> */
.L_x_6104:
[----:B------:R-:W-:Y:S05]  /*8680*/  BSYNC.RECONVERGENT B0 ;  /* 0x0000000000007941 */ /* 0x000fea0003800200 */
.L_x_6103:
        /* <DEDUP_REMOVED lines=12> */
.L_x_6097:
        /* <DEDUP_REMOVED lines=17> */
[----:B-----5:R-:W-:Y:S01]  /*8860*/  IMAD.X R8, R78, 0x1, R4, P1 ;  /* 0x000000014e087824 */ /* 0x020fe200008e0604 */
        /* <DEDUP_REMOVED lines=58> */
.L_x_6111:
[----:B------:R-:W-:Y:S05]  /*8c10*/  BSYNC.RECONVERGENT B0 ;  /* 0x0000000000007941 */ /* 0x000fea0003800200 */
.L_x_6110:
[----:B-----5:R2:W-:Y:S01]  /*8c20*/  STS.128 [R175], R16 ;  /* 0x00000010af007388 */ /* 0x0205e20000000c00 */
[----:B------:R-:W-:Y:S05]  /*8c30*/  BRA `(.L_x_6108) ;  /* 0x0000000000047947 */ /* 0x000fea0003800000 */
.L_x_6109:
[----:B------:R3:W-:Y:S02]  /*8c40*/  STS.128 [R175], RZ ;  /* 0x000000ffaf007388 */ /* 0x0007e40000000c00 */
.L_x_6108:
[----:B------:R-:W-:Y:S05]  /*8c50*/  BSYNC.RECONVERGENT B1 ;  /* 0x0000000000017941 */ /* 0x000fea0003800200 */
.L_x_6107:
        /* <DEDUP_REMOVED lines=62> */
.L_x_6115:
[----:B------:R-:W-:Y:S05]  /*9040*/  BSYNC.RECONVERGENT B0 ;  /* 0x0000000000007941 */ /* 0x000fea0003800200 */
.L_x_6114:
[----:B-----5:R1:W-:Y:S02]  /*9050*/  STS.128 [R175+0x800], R16 ;  /* 0x00080010af007388 */ /* 0x0203e40000000c00 */
.L_x_6113:
[----:B------:R-:W-:Y:S05]  /*9060*/  BSYNC.RECONVERGENT B1 ;  /* 0x0000000000017941 */ /* 0x000fea0003800200 */
.L_x_6112:
        /* <DEDUP_REMOVED lines=63> */
.L_x_6119:
[----:B------:R-:W-:Y:S05]  /*9460*/  BSYNC.RECONVERGENT B0 ;  /* 0x0000000000007941 */ /* 0x000fea0003800200 */
.L_x_6118:
[----:B-----5:R1:W-:Y:S02]  /*9470*/  STS.128 [R175+0x1000], R16 ;  /* 0x00100010af007388 */ /* 0x0203e40000000c00 */
.L_x_6117:
[----:B------:R-:W-:Y:S05]  /*9480*/  BSYNC.RECONVERGENT B1 ;  /* 0x0000000000017941 */ /* 0x000fea0003800200 */
.L_x_6116:
        /* <DEDUP_REMOVED lines=62> */
.L_x_6121:
[----:B------:R-:W-:Y:S05]  /*9870*/  BSYNC.RECONVERGENT B0 ;  /* 0x0000000000007941 */ /* 0x000fea0003800200 */
.L_x_6120:
[----:B-----5:R1:W-:Y:S01]  /*9880*/  STS.128 [R175+0x1800], R16 ;  /* 0x00180010af007388 */ /* 0x0203e20000000c00 */
[----:B------:R-:W-:Y:S05]  /*9890*/  BRA `(.L_x_6105) ;  /* 0x0000001800047947 */ /* 0x000fea0003800000 */
.L_x_6106:
        /* <DEDUP_REMOVED lines=97> */
.L_x_6126:
[----:B------:R-:W-:Y:S05]  /*9eb0*/  BSYNC.RECONVERGENT B0 ;  /* 0x0000000000007941 */ /* 0x000fea0003800200 */
.L_x_6125:
[----:B-----5:R2:W-:Y:S01]  /*9ec0*/  STS.128 [R175], R20 ;  /* 0x00000014af007388 */ /* 0x0205e20000000c00 */
[----:B------:R-:W-:Y:S05]  /*9ed0*/  BRA `(.L_x_6123) ;  /* 0x0000000000047947 */ /* 0x000fea0003800000 */
.L_x_6124:
[----:B------:R1:W-:Y:S02]  /*9ee0*/  STS.128 [R175], RZ ;  /* 0x000000ffaf007388 */ /* 0x0003e40000000c00 */
.L_x_6123:
[----:B------:R-:W-:Y:S05]  /*9ef0*/  BSYNC.RECONVERGENT B1 ;  /* 0x0000000000017941 */ /* 0x000fea0003800200 */
.L_x_6122:
        /* <DEDUP_REMOVED lines=91> */
.L_x_6130:
[----:B------:R-:W-:Y:S05]  /*a4b0*/  BSYNC.RECONVERGENT B0 ;  /* 0x0000000000007941 */ /* 0x000fea0003800200 */
.L_x_6129:
[----:B-----5:R4:W-:Y:S02]  /*a4c0*/  STS.128 [R175+0x800], R20 ;  /* 0x00080014af007388 */ /* 0x0209e40000000c00 */
.L_x_6128:
[----:B------:R-:W-:Y:S05]  /*a4d0*/  BSYNC.RECONVERGENT B1 ;  /* 0x0000000000017941 */ /* 0x000fea0003800200 */
.L_x_6127:
        /* <DEDUP_REMOVED lines=68> */
[C---:B---3--:R-:W-:Y:S01]  /*a920*/  SHF.L.U32 R4, R13.reuse, 0x10, RZ ;  /* 0x000000100d047819 */ /* 0x048fe200000006ff */
        /* <DEDUP_REMOVED lines=23> */
.L_x_6134:
[----:B------:R-:W-:Y:S05]  /*aaa0*/  BSYNC.RECONVERGENT B0 ;  /* 0x0000000000007941 */ /* 0x000fea0003800200 */
.L_x_6133:
[----:B-----5:R2:W-:Y:S02]  /*aab0*/  STS.128 [R175+0x1000], R20 ;  /* 0x00100014af007388 */ /* 0x0205e40000000c00 */
.L_x_6132:
[----:B------:R-:W-:Y:S05]  /*aac0*/  BSYNC.RECONVERGENT B1 ;  /* 0x0000000000017941 */ /* 0x000fea0003800200 */
.L_x_6131:
[----:B------:R-:W-:-:S04]  /*aad0*/  IADD3 R172, PT, PT, R132, 0x30, RZ ;  /* 0x0000003084ac7810 */ /* 0x000fc80007ffe0ff */
[----:B------:R-:W-:-:S13]  /*aae0*/  ISETP.GE.AND P0, PT, R172, R25, PT ;  /* 0x00000019ac00720c */ /* 0x000fda0003f06270 */
[----:B------:R-:W-:Y:S05]  /*aaf0*/  @P0 BRA `(.L_x_6105) ;  /* 0x00000004006c0947 */ /* 0x000fea0003800000 */
[----:B------:R-:W5:Y:S02]  /*ab00*/  LDCU UR4, c[0x0][0x440] ;  /* 0x00008800ff0477ac */ /* 0x000f640008000800 */
[----:B-----5:R-:W-:-:S13]  /*ab10*/  ISETP.GE.AND P0, PT, R10, UR4, PT ;  /* 0x000000040a007c0c */ /* 0x020fda000bf06270 */
        /* <DEDUP_REMOVED lines=87> */
.L_x_6136:
[----:B------:R-:W-:Y:S05]  /*b090*/  BSYNC.RECONVERGENT B0 ;  /* 0x0000000000007941 */ /* 0x000fea0003800200 */
.L_x_6135:
[----:B-----5:R1:W-:Y:S02]  /*b0a0*/  STS.128 [R175+0x1800], R4 ;  /* 0x00180004af007388 */ /* 0x0203e40000000c00 */
.L_x_6105:
[----:B------:R-:W-:Y:S05]  /*b0b0*/  BSYNC.RECONVERGENT B2 ;  /* 0x0000000000027941 */ /* 0x000fea0003800200 */
.L_x_6096:
[----:B-1----:R-:W-:Y:S01]  /*b0c0*/  IADD3 R13, PT, PT, -R67, R68, RZ ;  /* 0x00000044430d7210 */ /* 0x002fe20007ffe1ff */
        /* <DEDUP_REMOVED lines=12> */
.L_x_6139:
[----:B------:R1:W-:Y:S02]  /*b190*/  STS.128 [R175+0x2000], RZ ;  /* 0x002000ffaf007388 */ /* 0x0003e40000000c00 */
.L_x_6138:
[----:B------:R-:W-:Y:S05]  /*b1a0*/  BSYNC.RECONVERGENT B0 ;  /* 0x0000000000007941 */ /* 0x000fea0003800200 */
.L_x_6137:
[----:B------:R-:W-:Y:S01]  /*b1b0*/  ISETP.GE.AND P1, PT, R174, R13, PT ;  /* 0x0000000dae00720c */ /* 0x000fe20003f26270 */
[C---:B------:R-:W-:Y:S01]  /*b1c0*/  IMAD.SHL.U32 R9, R74.reuse, 0x2, RZ ;  /* 0x000000024a097824 */ /* 0x040fe200078e00ff */
        /* <DEDUP_REMOVED lines=13> */
.L_x_6142:
[----:B------:R1:W-:Y:S02]  /*b2a0*/  STS.128 [R175+0x2800], RZ ;  /* 0x002800ffaf007388 */ /* 0x0003e40000000c00 */
.L_x_6141:
[----:B------:R-:W-:Y:S05]  /*b2b0*/  BSYNC.RECONVERGENT B0 ;  /* 0x0000000000007941 */ /* 0x000fea0003800200 */
.L_x_6140:
        /* <DEDUP_REMOVED lines=14> */
.L_x_6145:
[----:B------:R1:W-:Y:S02]  /*b3a0*/  STS.128 [R175+0x3000], RZ ;  /* 0x003000ffaf007388 */ /* 0x0003e40000000c00 */
.L_x_6144:
[----:B------:R-:W-:Y:S05]  /*b3b0*/  BSYNC.RECONVERGENT B0 ;  /* 0x0000000000007941 */ /* 0x000fea0003800200 */
.L_x_6143:
        /* <DEDUP_REMOVED lines=14> */
.L_x_6148:
[----:B------:R1:W-:Y:S02]  /*b4a0*/  STS.128 [R175+0x3800], RZ ;  /* 0x003800ffaf007388 */ /* 0x0003e40000000c00 */
.L_x_6147:
[----:B------:R-:W-:Y:S05]  /*b4b0*/  BSYNC.RECONVERGENT B0 ;  /* 0x0000000000007941 */ /* 0x000fea0003800200 */
.L_x_6146:
        /* <DEDUP_REMOVED lines=18> */
.L_x_6151:
[----:B------:R1:W-:Y:S02]  /*b5e0*/  STS.128 [R175+0x4000], RZ ;  /* 0x004000ffaf007388 */ /* 0x0003e40000000c00 */
.L_x_6150:
[----:B------:R-:W-:Y:S05]  /*b5f0*/  BSYNC.RECONVERGENT B0 ;  /* 0x0000000000007941 */ /* 0x000fea0003800200 */
.L_x_6149:
[----:B-----5:R-:W-:Y:S01]  /*b600*/  IADD3 R8, PT, PT, R132, 0x50, RZ ;  /* 0x0000005084087810 */ /* 0x020fe20007ffe0ff */
[----:B------:R-:W-:Y:S03]  /*b610*/  BSSY.RECONVERGENT B0, `(.L_x_6152) ;  /* 0x000000f000007945 */ /* 0x000fe60003800200 */
[----:B------:R-:W-:-:S13]  /*b620*/  ISETP.GE.AND P0, PT, R8, R13, PT ;  /* 0x0000000d0800720c */ /* 0x000fda0003f06270 */
        /* <DEDUP_REMOVED lines=12> */
.L_x_6154:
[----:B------:R1:W-:Y:S02]  /*b6f0*/  STS.128 [R175+0x4800], RZ ;  /* 0x004800ffaf007388 */ /* 0x0003e40000000c00 */
.L_x_6153:
[----:B------:R-:W-:Y:S05]  /*b700*/  BSYNC.RECONVERGENT B0 ;  /* 0x0000000000007941 */ /* 0x000fea0003800200 */
.L_x_6152:
        /* <DEDUP_REMOVED lines=18> */
.L_x_6157:
[----:B------:R1:W-:Y:S02]  /*b830*/  STS.128 [R175+0x5000], RZ ;  /* 0x005000ffaf007388 */ /* 0x0003e40000000c00 */
.L_x_6156:
[----:B------:R-:W-:Y:S05]  /*b840*/  BSYNC.RECONVERGENT B0 ;  /* 0x0000000000007941 */ /* 0x000fea0003800200 */
.L_x_6155:
        /* <DEDUP_REMOVED lines=20> */
.L_x_6160:
[----:B------:R1:W-:Y:S02]  /*b990*/  STS.128 [R175+0x5800], RZ ;  /* 0x005800ffaf007388 */ /* 0x0003e40000000c00 */
.L_x_6159:
[----:B------:R-:W-:Y:S05]  /*b9a0*/  BSYNC.RECONVERGENT B0 ;  /* 0x0000000000007941 */ /* 0x000fea0003800200 */
.L_x_6158:
[----:B------:R-:W5:Y:S01]  /*b9b0*/  LDC.64 R2, c[0x0][0x538] ;  /* 0x00014e00ff027b82 */ /* 0x000f620000000a00 */
[----:B------:R-:W2:Y:S01]  /*b9c0*/  LDCU.64 UR8, c[0x0][0x540] ;  /* 0x0000a800ff0877ac */ /* 0x000ea20008000a00 */
[----:B------:R-:W-:Y:S01]  /*b9d0*/  IMAD.MOV.U32 R131, RZ, RZ, RZ ;  /* 0x000000ffff837224 */ /* 0x000fe200078e00ff */
[----:B------:R-:W0:Y:S01]  /*b9e0*/  LDGDEPBAR ;  /* 0x00000000000079af */ /* 0x000e220000000000 */
[----:B------:R-:W3:Y:S01]  /*b9f0*/  LDCU UR4, c[0x0][0x508] ;  /* 0x0000a100ff0477ac */ /* 0x000ee20008000800 */
[C---:B--2---:R-:W-:Y:S01]  /*ba00*/  IMAD.WIDE.U32 R130, R163.reuse, UR8, R130 ;  /* 0x00000008a3827c25 */ /* 0x044fe2000f8e0082 */
[----:B------:R-:W2:Y:S03]  /*ba10*/  LDCU UR8, c[0x0][0x458] ;  /* 0x00008b00ff0877ac */ /* 0x000ea60008000800 */
[----:B-1----:R-:W-:Y:S01]  /*ba20*/  IMAD R4, R163, UR9, R131 ;  /* 0x00000009a3047c24 */ /* 0x002fe2000f8e0283 */
[----:B-----5:R-:W-:-:S02]  /*ba30*/  LEA R6, P0, R130, R2, 0x2 ;  /* 0x0000000282067211 */ /* 0x020fc400078010ff */
[----:B------:R-:W-:Y:S01]  /*ba40*/  LOP3.LUT R73, R73, 0x1f0, RZ, 0xc0, !PT ;  /* 0x000001f049497812 */ /* 0x000fe200078ec0ff */
[----:B------:R-:W-:-:S04]  /*ba50*/  DEPBAR.LE SB0, 0x0 ;  /* 0x000080000000791a */ /* 0x000fc80000000000 */
[----:B------:R-:W-:-:S05]  /*ba60*/  LEA.HI.X R7, R130, R3, R4, 0x2, P0 ;  /* 0x0000000382077211 */ /* 0x000fca00000f1404 */
[----:B------:R-:W5:Y:S01]  /*ba70*/  LDG.E R2, desc[UR6][R6.64] ;  /* 0x0000000606027981 */ /* 0x000f62000c1e1900 */
[----:B------:R-:W-:Y:S01]  /*ba80*/  SHF.R.U32.HI R5, RZ, 0x2, R161 ;  /* 0x00000002ff057819 */ /* 0x000fe200000116a1 */
[----:B--2---:R-:W5:Y:S01]  /*ba90*/  MUFU.RCP R3, UR8 ;  /* 0x0000000800037d08 */ /* 0x004f620008001000 */
[----:B------:R-:W-:Y:S01]  /*baa0*/  IADD3 R4, PT, PT, R73, 0x1, R162 ;  /* 0x0000000149047810 */ /* 0x000fe20007ffe0a2 */
[----:B------:R-:W-:Y:S01]  /*bab0*/  BSSY.RECONVERGENT B0, `(.L_x_6161) ;  /* 0x0000012000007945 */ /* 0x000fe20003800200 */
[----:B------:R-:W-:-:S04]  /*bac0*/  LOP3.LUT R5, R5, 0x7, RZ, 0xc0, !PT ;  /* 0x0000000705057812 */ /* 0x000fc800078ec0ff */
[----:B------:R-:W-:-:S04]  /*bad0*/  IADD3 R5, PT, PT, -R165, R4, R5 ;  /* 0x00000004a5057210 */ /* 0x000fc80007ffe105 */
[----:B---3--:R-:W-:Y:S01]  /*bae0*/  IADD3 R141, PT, PT, R5, UR4, R68 ;  /* 0x00000004058d7c10 */ /* 0x008fe2000fffe044 */
[----:B------:R-:W-:Y:S01]  /*baf0*/  BAR.SYNC.DEFER_BLOCKING 0x0 ;  /* 0x0000000000007b1d */ /* 0x000fe20000010000 */
[----:B-----5:R-:W-:-:S05]  /*bb00*/  FMUL.FTZ R3, R2, R3 ;  /* 0x0000000302037220 */ /* 0x020fca0000410000 */
        /* <DEDUP_REMOVED lines=9> */
.L_x_6163:
[----:B------:R2:W-:Y:S01]  /*bba0*/  STS.128 [R175+0x6000], RZ ;  /* 0x006000ffaf007388 */ /* 0x0005e20000000c00 */
[----:B------:R-:W-:Y:S05]  /*bbb0*/  BRA `(.L_x_6164) ;  /* 0x0000000000047947 */ /* 0x000fea0003800000 */
.L_x_6162:
[----:B------:R3:W-:Y:S02]  /*bbc0*/  STS.128 [R175+0x6000], RZ ;  /* 0x006000ffaf007388 */ /* 0x0007e40000000c00 */
.L_x_6164:
[----:B------:R-:W-:Y:S05]  /*bbd0*/  BSYNC.RECONVERGENT B0 ;  /* 0x0000000000007941 */ /* 0x000fea0003800200 */
.L_x_6161:
        /* <DEDUP_REMOVED lines=16> */
.L_x_6167:
[----:B------:R1:W-:Y:S02]  /*bce0*/  STS.128 [R175+0x6800], RZ ;  /* 0x006800ffaf007388 */ /* 0x0003e40000000c00 */
.L_x_6166:
[----:B------:R-:W-:Y:S05]  /*bcf0*/  BSYNC.RECONVERGENT B0 ;  /* 0x0000000000007941 */ /* 0x000fea0003800200 */
.L_x_6165:
        /* <DEDUP_REMOVED lines=15> */
.L_x_6170:
[----:B------:R1:W-:Y:S02]  /*bdf0*/  STS.128 [R175+0x7000], RZ ;  /* 0x007000ffaf007388 */ /* 0x0003e40000000c00 */
.L_x_6169:
[----:B------:R-:W-:Y:S05]  /*be00*/  BSYNC.RECONVERGENT B0 ;  /* 0x0000000000007941 */ /* 0x000fea0003800200 */
.L_x_6168:
        /* <DEDUP_REMOVED lines=15> */
.L_x_6173:
[----:B------:R1:W-:Y:S02]  /*bf00*/  STS.128 [R175+0x7800], RZ ;  /* 0x007800ffaf007388 */ /* 0x0003e40000000c00 */
.L_x_6172:
[----:B------:R-:W-:Y:S05]  /*bf10*/  BSYNC.RECONVERGENT B0 ;  /* 0x0000000000007941 */ /* 0x000fea0003800200 */
.L_x_6171:
        /* <DEDUP_REMOVED lines=18> */
.L_x_6176:
[----:B------:R1:W-:Y:S02]  /*c040*/  STS.128 [R175+0x8000], RZ ;  /* 0x008000ffaf007388 */ /* 0x0003e40000000c00 */
.L_x_6175:
[----:B------:R-:W-:Y:S05]  /*c050*/  BSYNC.RECONVERGENT B0 ;  /* 0x0000000000007941 */ /* 0x000fea0003800200 */
.L_x_6174:
        /* <DEDUP_REMOVED lines=15> */
.L_x_6179:
[----:B------:R1:W-:Y:S02]  /*c150*/  STS.128 [R175+0x8800], RZ ;  /* 0x008800ffaf007388 */ /* 0x0003e40000000c00 */
.L_x_6178:
[----:B------:R-:W-:Y:S05]  /*c160*/  BSYNC.RECONVERGENT B0 ;  /* 0x0000000000007941 */ /* 0x000fea0003800200 */
.L_x_6177:
        /* <DEDUP_REMOVED lines=18> */
.L_x_6182:
[----:B------:R1:W-:Y:S02]  /*c290*/  STS.128 [R175+0x9000], RZ ;  /* 0x009000ffaf007388 */ /* 0x0003e40000000c00 */
.L_x_6181:
[----:B------:R-:W-:Y:S05]  /*c2a0*/  BSYNC.RECONVERGENT B0 ;  /* 0x0000000000007941 */ /* 0x000fea0003800200 */
.L_x_6180:
[----:B------:R-:W-:Y:S01]  /*c2b0*/  ISETP.GE.AND P0, PT, R132, R13, PT ;  /* 0x0000000d8400720c */ /* 0x000fe20003f06270 */
[----:B------:R-:W-:Y:S01]  /*c2c0*/  IMAD.SHL.U32 R2, R161, 0x2, RZ ;  /* 0x00000002a1027824 */ /* 0x000fe200078e00ff */
[----:B------:R-:W-:Y:S01]  /*c2d0*/  BSSY.RECONVERGENT B0, `(.L_x_6183) ;  /* 0x0000012000007945 */ /* 0x000fe20003800200 */
[----:B------:R-:W-:-:S03]  /*c2e0*/  IMAD.IADD R159, R66, 0x1, R159 ;  /* 0x00000001429f7824 */ /* 0x000fc600078e029f */
[----:B------:R-:W-:-:S07]  /*c2f0*/  LOP3.LUT R2, R2, 0x6, RZ, 0xc0, !PT ;  /* 0x0000000602027812 */ /* 0x000fce00078ec0ff */
        /* <DEDUP_REMOVED lines=14> */
.L_x_6185:
[----:B------:R1:W-:Y:S02]  /*c3e0*/  STS.128 [R175+0x9800], RZ ;  /* 0x009800ffaf007388 */ /* 0x0003e40000000c00 */
.L_x_6184:
[----:B------:R-:W-:Y:S05]  /*c3f0*/  BSYNC.RECONVERGENT B0 ;  /* 0x0000000000007941 */ /* 0x000fea0003800200 */
.L_x_6183:
[----:B------:R-:W-:Y:S01]  /*c400*/  LOP3.LUT R5, R72, 0x8, R161, 0x78, !PT ;  /* 0x0000000848057812 */ /* 0x000fe200078e78a1 */
[----:B------:R-:W-:Y:S01]  /*c410*/  IMAD.MOV.U32 R4, RZ, RZ, 0x40 ;  /* 0x00000040ff047424 */ /* 0x000fe200078e00ff */
[----:B------:R-:W-:Y:S01]  /*c420*/  LOP3.LUT R158, R158, 0x400, RZ, 0xc0, !PT ;  /* 0x000004009e9e7812 */ /* 0x000fe200078ec0ff */
[----:B------:R-:W0:Y:S01]  /*c430*/  LDGDEPBAR ;  /* 0x00000000000079af */ /* 0x000e220000000000 */
[----:B------:R-:W-:Y:S02]  /*c440*/  LEA R159, R159, UR5, 0x1 ;  /* 0x000000059f9f7c11 */ /* 0x000fe4000f8e08ff */
[----:B------:R-:W-:Y:S01]  /*c450*/  R2P PR, R161, 0x6 ;  /* 0x00000006a1007804 */ /* 0x000fe20000000000 */
[----:B------:R-:W-:Y:S01]  /*c460*/  IMAD R158, R5, 0x2, R158 ;  /* 0x00000002059e7824 */ /* 0x000fe200078e029e */
[C---:B------:R-:W-:Y:S01]  /*c470*/  VIMNMX R52, PT, PT, R141.reuse, R68, PT ;  /* 0x000000448d347248 */ /* 0x040fe20003fe0100 */
[----:B------:R-:W-:Y:S01]  /*c480*/  LDSM.16.M88.4 R108, [R159] ;  /* 0x000000009f6c783b */ /* 0x000fe20000000200 */
[----:B------:R-:W-:Y:S01]  /*c490*/  IMAD.MOV.U32 R5, RZ, RZ, 0x20 ;  /* 0x00000020ff057424 */ /* 0x000fe200078e00ff */
[----:B------:R-:W-:Y:S01]  /*c4a0*/  SEL R4, R4, 0xffffffc0, !P2 ;  /* 0xffffffc004047807 */ /* 0x000fe20005000000 */
[----:B------:R-:W-:Y:S01]  /*c4b0*/  VIADD R0, R158, UR5 ;  /* 0x000000059e007c36 */ /* 0x000fe20008000000 */
[----:B----4-:R-:W4:Y:S01]  /*c4c0*/  LDSM.16.M88.4 R56, [R158+UR5+0x2000] ;  /* 0x002000059e38783b */ /* 0x010f220008000200 */
[----:B------:R-:W-:-:S02]  /*c4d0*/  VIADDMNMX R54, R141, 0x8, R68, PT ;  /* 0x000000088d367846 */ /* 0x000fc40003800144 */
[----:B------:R-:W-:Y:S01]  /*c4e0*/  SEL R5, R5, 0xffffffe0, !P1 ;  /* 0xffffffe005057807 */ /* 0x000fe20004800000 */
[----:B------:R-:W5:Y:S01]  /*c4f0*/  LDSM.16.M88.4 R44, [R158+UR5+0x2800] ;  /* 0x002800059e2c783b */ /* 0x000f620008000200 */
[--C-:B------:R-:W-:Y:S01]  /*c500*/  IMAD.IADD R156, R159, 0x1, R4.reuse ;  /* 0x000000019f9c7824 */ /* 0x100fe200078e0204 */
[----:B------:R-:W-:Y:S01]  /*c510*/  LOP3.LUT R65, R65, 0xfffffffd, RZ, 0xc0, !PT ;  /* 0xfffffffd41417812 */ /* 0x000fe200078ec0ff */
[C---:B------:R-:W-:Y:S01]  /*c520*/  IMAD.IADD R152, R0.reuse, 0x1, R4 ;  /* 0x0000000100987824 */ /* 0x040fe200078e0204 */
[----:B------:R-:W-:Y:S01]  /*c530*/  LDSM.16.M88.4 R28, [R158+UR5+0x3800] ;  /* 0x003800059e1c783b */ /* 0x000fe20008000200 */
[--C-:B------:R-:W-:Y:S02]  /*c540*/  IMAD.IADD R157, R159, 0x1, R5.reuse ;  /* 0x000000019f9d7824 */ /* 0x100fe400078e0205 */
[----:B------:R-:W-:Y:S01]  /*c550*/  IMAD.IADD R153, R0, 0x1, R5 ;  /* 0x0000000100997824 */ /* 0x000fe200078e0205 */
[----:B------:R-:W-:Y:S01]  /*c560*/  LDSM.16.M88.4 R20, [R158+UR5+0x4000] ;  /* 0x004000059e14783b */ /* 0x000fe20008000200 */
[----:B------:R-:W-:-:S02]  /*c570*/  IMAD.IADD R155, R5, 0x1, R156 ;  /* 0x00000001059b7824 */ /* 0x000fc400078e029c */
[----:B------:R-:W-:Y:S01]  /*c580*/  IMAD.IADD R151, R5, 0x1, R152 ;  /* 0x0000000105977824 */ /* 0x000fe200078e0298 */
[----:B------:R-:W-:Y:S04]  /*c590*/  LDSM.16.M88.4 R96, [R157] ;  /* 0x000000009d60783b */ /* 0x000fe80000000200 */
[----:B------:R-:W2:Y:S04]  /*c5a0*/  LDSM.16.M88.4 R76, [R153+0x2000] ;  /* 0x00200000994c783b */ /* 0x000ea80000000200 */
[----:B-1----:R-:W1:Y:S04]  /*c5b0*/  LDSM.16.M88.4 R12, [R158+UR5+0x4800] ;  /* 0x004800059e0c783b */ /* 0x002e680008000200 */
[----:B------:R-:W3:Y:S04]  /*c5c0*/  LDSM.16.M88.4 R72, [R153+0x2800] ;  /* 0x002800009948783b */ /* 0x000ee80000000200 */
[----:B------:R-:W-:Y:S04]  /*c5d0*/  LDSM.16.M88.4 R36, [R158+UR5+0x3000] ;  /* 0x003000059e24783b */ /* 0x000fe80008000200 */
[----:B------:R-:W-:Y:S01]  /*c5e0*/  LDSM.16.M88.4 R116, [R158+UR5+0x5000] ;  /* 0x005000059e74783b */ /* 0x000fe20008000200 */
[C---:B----4-:R-:W-:Y:S03]  /*c5f0*/  HMMA.16816.F32.BF16 R60, R108.reuse, R56, RZ ;  /* 0x000000386c3c723c */ /* 0x050fe600000418ff */
[----:B------:R-:W-:Y:S04]  /*c600*/  LDSM.16.M88.4 R80, [R158+UR5+0x5800] ;  /* 0x005800059e50783b */ /* 0x000fe80008000200 */
[----:B------:R-:W-:Y:S01]  /*c610*/  LDSM.16.M88.4 R128, [R153+0x4000] ;  /* 0x004000009980783b */ /* 0x000fe20000000200 */
[C---:B------:R-:W-:Y:S03]  /*c620*/  HMMA.16816.F32.BF16 R56, R108.reuse, R58, RZ ;  /* 0x0000003a6c38723c */ /* 0x040fe600000418ff */
[----:B------:R-:W-:Y:S04]  /*c630*/  LDSM.16.M88.4 R124, [R153+0x4800] ;  /* 0x00480000997c783b */ /* 0x000fe80000000200 */
[----:B------:R-:W-:Y:S01]  /*c640*/  LDSM.16.M88.4 R104, [R153+0x5000] ;  /* 0x005000009968783b */ /* 0x000fe20000000200 */
[----:B-----5:R-:W-:Y:S03]  /*c650*/  HMMA.16816.F32.BF16 R48, R108, R44, RZ ;  /* 0x0000002c6c30723c */ /* 0x020fe600000418ff */
[----:B------:R-:W-:Y:S04]  /*c660*/  LDSM.16.M88.4 R132, [R156] ;  /* 0x000000009c84783b */ /* 0x000fe80000000200 */
[----:B------:R-:W-:Y:S01]  /*c670*/  LDSM.16.M88.4 R100, [R153+0x5800] ;  /* 0x005800009964783b */ /* 0x000fe20000000200 */
[C---:B--2---:R-:W-:Y:S03]  /*c680*/  HMMA.16816.F32.BF16 R60, R96.reuse, R76, R60 ;  /* 0x0000004c603c723c */ /* 0x044fe6000004183c */
[----:B------:R-:W-:Y:S04]  /*c690*/  LDSM.16.M88.4 R136, [R153+0x3000] ;  /* 0x003000009988783b */ /* 0x000fe80000000200 */
[----:B------:R-:W-:Y:S01]  /*c6a0*/  LDSM.16.M88.4 R92, [R152+0x2000] ;  /* 0x00200000985c783b */ /* 0x000fe20000000200 */
[----:B------:R-:W-:Y:S03]  /*c6b0*/  HMMA.16816.F32.BF16 R56, R96, R78, R56 ;  /* 0x0000004e6038723c */ /* 0x000fe60000041838 */
[----:B------:R-:W2:Y:S04]  /*c6c0*/  LDSM.16.M88.4 R76, [R153+0x3800] ;  /* 0x00380000994c783b */ /* 0x000ea80000000200 */
[----:B------:R-:W-:Y:S01]  /*c6d0*/  LDSM.16.M88.4 R84, [R152+0x3000] ;  /* 0x003000009854783b */ /* 0x000fe20000000200 */
[C---:B------:R-:W-:Y:S03]  /*c6e0*/  HMMA.16816.F32.BF16 R44, R108.reuse, R46, RZ ;  /* 0x0000002e6c2c723c */ /* 0x040fe600000418ff */
[----:B------:R-:W-:Y:S05]  /*c6f0*/  LDSM.16.M88.4 R88, [R152+0x2800] ;  /* 0x002800009858783b */ /* 0x000fea0000000200 */
[C---:B------:R-:W-:Y:S08]  /*c700*/  HMMA.16816.F32.BF16 R32, R108.reuse, R28, RZ ;  /* 0x0000001c6c20723c */ /* 0x040ff000000418ff */
[C---:B------:R-:W-:Y:S08]  /*c710*/  HMMA.16816.F32.BF16 R28, R108.reuse, R30, RZ ;  /* 0x0000001e6c1c723c */ /* 0x040ff000000418ff */
[C---:B------:R-:W-:Y:S08]  /*c720*/  HMMA.16816.F32.BF16 R24, R108.reuse, R20, RZ ;  /* 0x000000146c18723c */ /* 0x040ff000000418ff */
[----:B-1----:R-:W-:Y:S08]  /*c730*/  HMMA.16816.F32.BF16 R16, R108, R12, RZ ;  /* 0x0000000c6c10723c */ /* 0x002ff000000418ff */
[C---:B---3--:R-:W-:Y:S08]  /*c740*/  HMMA.16816.F32.BF16 R48, R96.reuse, R72, R48 ;  /* 0x000000486030723c */ /* 0x048ff00000041830 */
        /* <DEDUP_REMOVED lines=17> */
[----:B------:R-:W3:Y:S07]  /*c860*/  LDSM.16.M88.4 R124, [R152+0x5800] ;  /* 0x00580000987c783b */ /* 0x000eee0000000200 */
[----:B------:R-:W-:Y:S01]  /*c870*/  HMMA.16816.F32.BF16 R108, R108, R82, RZ ;  /* 0x000000526c6c723c */ /* 0x000fe200000418ff */
[----:B------:R-:W4:Y:S07]  /*c880*/  LDSM.16.M88.4 R80, [R152+0x3800] ;  /* 0x003800009850783b */ /* 0x000f2e0000000200 */
[C---:B------:R-:W-:Y:S08]  /*c890*/  HMMA.16816.F32.BF16 R120, R96.reuse, R104, R120 ;  /* 0x000000686078723c */ /* 0x040ff00000041878 */
[----:B------:R-:W-:Y:S01]  /*c8a0*/  HMMA.16816.F32.BF16 R116, R96, R106, R116 ;  /* 0x0000006a6074723c */ /* 0x000fe20000041874 */
[----:B------:R-:W-:Y:S07]  /*c8b0*/  LDSM.16.M88.4 R104, [R155] ;  /* 0x000000009b68783b */ /* 0x000fee0000000200 */
[C---:B-1----:R-:W-:Y:S08]  /*c8c0*/  HMMA.16816.F32.BF16 R24, R132.reuse, R72, R24 ;  /* 0x000000488418723c */ /* 0x042ff00000041818 */
[----:B------:R-:W-:Y:S01]  /*c8d0*/  HMMA.16816.F32.BF16 R20, R132, R74, R20 ;  /* 0x0000004a8414723c */ /* 0x000fe20000041814 */
[----:B------:R-:W1:Y:S07]  /*c8e0*/  LDSM.16.M88.4 R72, [R151+0x5800] ;  /* 0x005800009748783b */ /* 0x000e6e0000000200 */
[C---:B------:R-:W-:Y:S08]  /*c8f0*/  HMMA.16816.F32.BF16 R108, R96.reuse, R102, R108 ;  /* 0x00000066606c723c */ /* 0x040ff0000004186c */
[----:B------:R-:W-:Y:S01]  /*c900*/  HMMA.16816.F32.BF16 R112, R96, R100, R112 ;  /* 0x000000646070723c */ /* 0x000fe20000041870 */
[----:B------:R-:W5:Y:S07]  /*c910*/  LDSM.16.M88.4 R100, [R151+0x2000] ;  /* 0x002000009764783b */ /* 0x000f6e0000000200 */
[C---:B--2---:R-:W-:Y:S08]  /*c920*/  HMMA.16816.F32.BF16 R16, R132.reuse, R76, R16 ;  /* 0x0000004c8410723c */ /* 0x044ff00000041810 */
[----:B------:R-:W-:Y:S01]  /*c930*/  HMMA.16816.F32.BF16 R12, R132, R78, R12 ;  /* 0x0000004e840c723c */ /* 0x000fe2000004180c */
[----:B------:R-:W2:Y:S07]  /*c940*/  LDSM.16.M88.4 R76, [R151+0x5000] ;  /* 0x00500000974c783b */ /* 0x000eae0000000200 */
[C---:B------:R-:W-:Y:S08]  /*c950*/  HMMA.16816.F32.BF16 R40, R96.reuse, R136, R40 ;  /* 0x000000886028723c */ /* 0x040ff00000041828 */
[----:B------:R-:W-:Y:S01]  /*c960*/  HMMA.16816.F32.BF16 R36, R96, R138, R36 ;  /* 0x0000008a6024723c */ /* 0x000fe20000041824 */
[----:B------:R-:W2:Y:S07]  /*c970*/  LDSM.16.M88.4 R96, [R151+0x2800] ;  /* 0x002800009760783b */ /* 0x000eae0000000200 */
[C---:B---3--:R-:W-:Y:S08]  /*c980*/  HMMA.16816.F32.BF16 R108, R132.reuse, R126, R108 ;  /* 0x0000007e846c723c */ /* 0x048ff0000004186c */
[C---:B------:R-:W-:Y:S08]  /*c990*/  HMMA.16816.F32.BF16 R60, R132.reuse, R92, R60 ;  /* 0x0000005c843c723c */ /* 0x040ff0000004183c */
[C---:B------:R-:W-:Y:S08]  /*c9a0*/  HMMA.16816.F32.BF16 R116, R132.reuse, R130, R116 ;  /* 0x000000828474723c */ /* 0x040ff00000041874 */
[C---:B------:R-:W-:Y:S08]  /*c9b0*/  HMMA.16816.F32.BF16 R120, R132.reuse, R128, R120 ;  /* 0x000000808478723c */ /* 0x040ff00000041878 */
[C---:B------:R-:W-:Y:S01]  /*c9c0*/  HMMA.16816.F32.BF16 R56, R132.reuse, R94, R56 ;  /* 0x0000005e8438723c */ /* 0x040fe20000041838 */
[----:B------:R-:W-:Y:S07]  /*c9d0*/  LDSM.16.M88.4 R92, [R151+0x3000] ;  /* 0x00300000975c783b */ /* 0x000fee0000000200 */
[C---:B------:R-:W-:Y:S08]  /*c9e0*/  HMMA.16816.F32.BF16 R40, R132.reuse, R84, R40 ;  /* 0x000000548428723c */ /* 0x040ff00000041828 */
[C---:B------:R-:W-:Y:S01]  /*c9f0*/  HMMA.16816.F32.BF16 R36, R132.reuse, R86, R36 ;  /* 0x000000568424723c */ /* 0x040fe20000041824 */
[----:B------:R-:W3:Y:S07]  /*ca00*/  LDSM.16.M88.4 R84, [R151+0x4000] ;  /* 0x004000009754783b */ /* 0x000eee0000000200 */
[C---:B----4-:R-:W-:Y:S08]  /*ca10*/  HMMA.16816.F32.BF16 R32, R132.reuse, R80, R32 ;  /* 0x000000508420723c */ /* 0x050ff00000041820 */
[----:B------:R-:W-:Y:S01]  /*ca20*/  HMMA.16816.F32.BF16 R28, R132, R82, R28 ;  /* 0x00000052841c723c */ /* 0x000fe2000004181c */
[----:B------:R-:W4:Y:S07]  /*ca30*/  LDSM.16.M88.4 R80, [R151+0x4800] ;  /* 0x004800009750783b */ /* 0x000f2e0000000200 */
[----:B-1----:R-:W-:Y:S01]  /*ca40*/  HMMA.16816.F32.BF16 R108, R104, R74, R108 ;  /* 0x0000004a686c723c */ /* 0x002fe2000004186c */
[----:B------:R-:W-:-:S04]  /*ca50*/  IMAD.IADD R75, R67, 0x1, R2 ;  /* 0x00000001434b7824 */ /* 0x000fc800078e0202 */
[----:B------:R-:W-:-:S03]  /*ca60*/  VIADD R69, R75, 0x78 ;  /* 0x000000784b457836 */ /* 0x000fc60000000000 */
[C---:B------:R-:W-:Y:S02]  /*ca70*/  HMMA.16816.F32.BF16 R48, R132.reuse, R88, R48 ;  /* 0x000000588430723c */ /* 0x040fe40000041830 */
[C---:B------:R-:W-:Y:S02]  /*ca80*/  ISETP.GE.AND P1, PT, R69.reuse, R52, PT ;  /* 0x000000344500720c */ /* 0x040fe40003f26270 */
[----:B------:R-:W-:Y:S02]  /*ca90*/  ISETP.GE.AND P0, PT, R69, R54, PT ;  /* 0x000000364500720c */ /* 0x000fe40003f06270 */
[----:B------:R-:W-:Y:S02]  /*caa0*/  I2FP.F32.U32 R69, R69 ;  /* 0x0000004500457245 */ /* 0x000fe40000201000 */
[----:B------:R-:W-:Y:S03]  /*cab0*/  HMMA.16816.F32.BF16 R112, R132, R124, R112 ;  /* 0x0000007c8470723c */ /* 0x000fe60000041870 */
[CC--:B------:R-:W-:Y:S01]  /*cac0*/  FFMA.FTZ R108, R3.reuse, R69.reuse, R108 ;  /* 0x00000045036c7223 */ /* 0x0c0fe2000001006c */
[----:B------:R-:W-:Y:S01]  /*cad0*/  FFMA.FTZ R8, R3, R69, R110 ;  /* 0x0000004503087223 */ /* 0x000fe2000001006e */
[----:B------:R-:W-:-:S03]  /*cae0*/  VIADD R69, R75, 0x10 ;  /* 0x000000104b457836 */ /* 0x000fc60000000000 */
[----:B-----5:R-:W-:Y:S01]  /*caf0*/  HMMA.16816.F32.BF16 R60, R104, R100, R60 ;  /* 0x00000064683c723c */ /* 0x020fe2000004183c */
[----:B------:R-:W-:Y:S02]  /*cb00*/  FSEL R8, R8, -INF , !P0 ;  /* 0xff80000008087808 */ /* 0x000fe40004000000 */
[----:B------:R-:W-:-:S05]  /*cb10*/  ISETP.GE.AND P0, PT, R69, R54, PT ;  /* 0x000000364500720c */ /* 0x000fca0003f06270 */
[----:B--2---:R-:W-:Y:S01]  /*cb20*/  HMMA.16816.F32.BF16 R116, R104, R78, R116 ;  /* 0x0000004e6874723c */ /* 0x004fe20000041874 */
[----:B------:R-:W-:-:S05]  /*cb30*/  VIADD R79, R75, 0x9 ;  /* 0x000000094b4f7836 */ /* 0x000fca0000000000 */
[----:B------:R-:W-:Y:S02]  /*cb40*/  ISETP.GE.AND P6, PT, R79, R52, PT ;  /* 0x000000344f00720c */ /* 0x000fe40003fc6270 */
[----:B------:R-:W-:Y:S01]  /*cb50*/  HMMA.16816.F32.BF16 R120, R104, R76, R120 ;  /* 0x0000004c6878723c */ /* 0x000fe20000041878 */
[----:B------:R-:W-:Y:S01]  /*cb60*/  VIADD R77, R75, 0x1 ;  /* 0x000000014b4d7836 */ /* 0x000fe20000000000 */
[----:B------:R-:W-:-:S04]  /*cb70*/  I2FP.F32.U32 R70, R79 ;  /* 0x0000004f00467245 */ /* 0x000fc80000201000 */
[----:B------:R-:W-:Y:S02]  /*cb80*/  I2FP.F32.U32 R0, R77 ;  /* 0x0000004d00007245 */ /* 0x000fe40000201000 */
[----:B------:R-:W-:Y:S01]  /*cb90*/  HMMA.16816.F32.BF16 R44, R132, R90, R44 ;  /* 0x0000005a842c723c */ /* 0x000fe2000004182c */
[----:B------:R-:W1:Y:S01]  /*cba0*/  LDSM.16.M88.4 R88, [R151+0x3800] ;  /* 0x003800009758783b */ /* 0x000e620000000200 */
[----:B------:R-:W-:Y:S01]  /*cbb0*/  ISETP.GE.AND P2, PT, R77, R52, PT ;  /* 0x000000344d00720c */ /* 0x000fe20003f46270 */
[----:B------:R-:W-:Y:S01]  /*cbc0*/  FFMA.FTZ R63, R3, R0, R63 ;  /* 0x00000000033f7223 */ /* 0x000fe2000001003f */
[----:B------:R-:W-:Y:S01]  /*cbd0*/  ISETP.GE.AND P3, PT, R77, R54, PT ;  /* 0x000000364d00720c */ /* 0x000fe20003f66270 */
[----:B------:R-:W-:Y:S01]  /*cbe0*/  VIADD R77, R75, 0x8 ;  /* 0x000000084b4d7836 */ /* 0x000fe20000000000 */
[----:B------:R-:W-:Y:S01]  /*cbf0*/  @P6 LOP3.LUT R65, R65, 0x2, RZ, 0xfc, !PT ;  /* 0x0000000241416812 */ /* 0x000fe200078efcff */
[----:B------:R-:W-:-:S04]  /*cc00*/  DEPBAR.LE SB0, 0x0 ;  /* 0x000080000000791a */ /* 0x000fc80000000000 */
[C---:B------:R-:W-:Y:S01]  /*cc10*/  HMMA.16816.F32.BF16 R56, R104.reuse, R102, R56 ;  /* 0x000000666838723c */ /* 0x040fe20000041838 */
[----:B------:R-:W-:Y:S02]  /*cc20*/  LOP3.LUT R65, R65, 0xfffffffe, RZ, 0xc0, !PT ;  /* 0xfffffffe41417812 */ /* 0x000fe400078ec0ff */
[-C--:B------:R-:W-:Y:S02]  /*cc30*/  ISETP.GE.AND P6, PT, R69, R52.reuse, PT ;  /* 0x000000344500720c */ /* 0x080fe40003fc6270 */
[----:B------:R-:W-:Y:S02]  /*cc40*/  I2FP.F32.U32 R69, R69 ;  /* 0x0000004500457245 */ /* 0x000fe40000201000 */
[C---:B------:R-:W-:Y:S01]  /*cc50*/  ISETP.GE.AND P4, PT, R77.reuse, R52, PT ;  /* 0x000000344d00720c */ /* 0x040fe20003f86270 */
[----:B------:R-:W-:Y:S01]  /*cc60*/  HMMA.16816.F32.BF16 R48, R104, R96, R48 ;  /* 0x000000606830723c */ /* 0x000fe20000041830 */
[----:B------:R-:W-:Y:S02]  /*cc70*/  ISETP.GE.AND P5, PT, R77, R54, PT ;  /* 0x000000364d00720c */ /* 0x000fe40003fa6270 */
[----:B------:R-:W-:-:S05]  /*cc80*/  FSEL R74, R63, -INF , !P3 ;  /* 0xff8000003f4a7808 */ /* 0x000fca0005800000 */
[C---:B------:R-:W-:Y:S01]  /*cc90*/  HMMA.16816.F32.BF16 R112, R104.reuse, R72, R112 ;  /* 0x000000486870723c */ /* 0x040fe20000041870 */
[C---:B------:R-:W-:Y:S01]  /*cca0*/  FFMA.FTZ R73, R3.reuse, R0, R61 ;  /* 0x0000000003497223 */ /* 0x040fe2000001003d */
[----:B------:R-:W-:Y:S01]  /*ccb0*/  FSEL R61, R108, -INF , !P1 ;  /* 0xff8000006c3d7808 */ /* 0x000fe20004800000 */
[----:B------:R-:W-:Y:S01]  /*ccc0*/  FFMA.FTZ R57, R3, R70, R57 ;  /* 0x0000004603397223 */ /* 0x000fe20000010039 */
[----:B------:R-:W-:Y:S01]  /*ccd0*/  ISETP.GE.AND P1, PT, R79, R54, PT ;  /* 0x000000364f00720c */ /* 0x000fe20003f26270 */
[----:B------:R-:W-:Y:S01]  /*cce0*/  FFMA.FTZ R70, R3, R70, R59 ;  /* 0x0000004603467223 */ /* 0x000fe2000001003b */
[----:B------:R-:W-:Y:S01]  /*ccf0*/  I2FP.F32.U32 R0, R77 ;  /* 0x0000004d00007245 */ /* 0x000fe20000201000 */
[C---:B------:R-:W-:Y:S01]  /*cd00*/  VIADD R59, R75.reuse, 0x19 ;  /* 0x000000194b3b7836 */ /* 0x040fe20000000000 */
[----:B------:R-:W-:Y:S01]  /*cd10*/  HMMA.16816.F32.BF16 R44, R104, R98, R44 ;  /* 0x00000062682c723c */ /* 0x000fe2000004182c */
[----:B------:R-:W-:Y:S01]  /*cd20*/  VIADD R77, R75, 0x11 ;  /* 0x000000114b4d7836 */ /* 0x000fe20000000000 */
[----:B------:R-:W-:Y:S01]  /*cd30*/  FSEL R73, R73, -INF , !P2 ;  /* 0xff80000049497808 */ /* 0x000fe20005000000 */
[CC--:B------:R-:W-:Y:S01]  /*cd40*/  FFMA.FTZ R56, R3.reuse, R0.reuse, R56 ;  /* 0x0000000003387223 */ /* 0x0c0fe20000010038 */
[C---:B------:R-:W-:Y:S01]  /*cd50*/  FFMA.FTZ R58, R3.reuse, R0, R58 ;  /* 0x00000000033a7223 */ /* 0x040fe2000001003a */
[----:B------:R-:W-:Y:S01]  /*cd60*/  FFMA.FTZ R50, R3, R69, R50 ;  /* 0x0000004503327223 */ /* 0x000fe20000010032 */
[----:B------:R-:W-:-:S02]  /*cd70*/  I2FP.F32.U32 R2, R59 ;  /* 0x0000003b00027245 */ /* 0x000fc40000201000 */
[C---:B---3--:R-:W-:Y:S01]  /*cd80*/  HMMA.16816.F32.BF16 R24, R104.reuse, R84, R24 ;  /* 0x000000546818723c */ /* 0x048fe20000041818 */
[----:B------:R-:W-:Y:S02]  /*cd90*/  @P1 LOP3.LUT R65, R65, 0x1, RZ, 0xfc, !PT ;  /* 0x0000000141411812 */ /* 0x000fe400078efcff */
[----:B------:R-:W-:Y:S02]  /*cda0*/  FSEL R85, R56, -INF , !P4 ;  /* 0xff80000038557808 */ /* 0x000fe40006000000 */
[----:B------:R-:W-:Y:S02]  /*cdb0*/  LOP3.LUT P4, RZ, R65, 0x2, RZ, 0xc0, !PT ;  /* 0x0000000241ff7812 */ /* 0x000fe4000788c0ff */
[----:B------:R-:W-:Y:S01]  /*cdc0*/  FSEL R72, R58, -INF , !P5 ;  /* 0xff8000003a487808 */ /* 0x000fe20006800000 */
[----:B----4-:R-:W-:Y:S01]  /*cdd0*/  HMMA.16816.F32.BF16 R16, R104, R80, R16 ;  /* 0x000000506810723c */ /* 0x010fe20000041810 */
[----:B------:R-:W-:Y:S01]  /*cde0*/  FFMA.FTZ R81, R3, R69, R48 ;  /* 0x0000004503517223 */ /* 0x000fe20000010030 */
[----:B------:R-:W-:Y:S01]  /*cdf0*/  VIADD R69, R75, 0x18 ;  /* 0x000000184b457836 */ /* 0x000fe20000000000 */
[----:B------:R-:W-:Y:S01]  /*ce00*/  LOP3.LUT P5, RZ, R65, 0x1, RZ, 0xc0, !PT ;  /* 0x0000000141ff7812 */ /* 0x000fe200078ac0ff */
[----:B------:R-:W-:Y:S01]  /*ce10*/  FFMA.FTZ R47, R3, R2, R47 ;  /* 0x00000002032f7223 */ /* 0x000fe2000001002f */
[----:B------:R-:W-:-:S02]  /*ce20*/  ISETP.GE.AND P1, PT, R77, R52, PT ;  /* 0x000000344d00720c */ /* 0x000fc40003f26270 */
[----:B------:R-:W-:Y:S01]  /*ce30*/  FSEL R70, R70, -INF , !P5 ;  /* 0xff80000046467808 */ /* 0x000fe20006800000 */
[C---:B------:R-:W-:Y:S01]  /*ce40*/  HMMA.16816.F32.BF16 R12, R104.reuse, R82, R12 ;  /* 0x00000052680c723c */ /* 0x040fe2000004180c */
[----:B------:R-:W-:Y:S02]  /*ce50*/  FSEL R83, R57, -INF , !P4 ;  /* 0xff80000039537808 */ /* 0x000fe40006000000 */
[----:B------:R-:W-:Y:S02]  /*ce60*/  I2FP.F32.U32 R57, R69 ;  /* 0x0000004500397245 */ /* 0x000fe40000201000 */
[----:B------:R-:W-:Y:S02]  /*ce70*/  ISETP.GE.AND P5, PT, R59, R52, PT ;  /* 0x000000343b00720c */ /* 0x000fe40003fa6270 */
[----:B------:R-:W-:Y:S01]  /*ce80*/  ISETP.GE.AND P4, PT, R69, R54, PT ;  /* 0x000000364500720c */ /* 0x000fe20003f86270 */
[----:B------:R-:W-:Y:S01]  /*ce90*/  HMMA.16816.F32.BF16 R40, R104, R92, R40 ;  /* 0x0000005c6828723c */ /* 0x000fe20000041828 */
[----:B------:R-:W-:Y:S01]  /*cea0*/  FFMA.FTZ R46, R3, R57, R46 ;  /* 0x00000039032e7223 */ /* 0x000fe2000001002e */
[----:B------:R-:W-:-:S02]  /*ceb0*/  P2R R0, PR, RZ, 0x20 ;  /* 0x00000020ff007803 */ /* 0x000fc40000000000 */
[----:B------:R-:W-:Y:S02]  /*cec0*/  ISETP.GE.AND P2, PT, R77, R54, PT ;  /* 0x000000364d00720c */ /* 0x000fe40003f46270 */
[----:B------:R-:W-:Y:S01]  /*ced0*/  I2FP.F32.U32 R48, R77 ;  /* 0x0000004d00307245 */ /* 0x000fe20000201000 */
[----:B------:R-:W-:Y:S01]  /*cee0*/  FFMA.FTZ R77, R3, R57, R44 ;  /* 0x00000039034d7223 */ /* 0x000fe2000001002c */
[C---:B------:R-:W-:Y:S01]  /*cef0*/  HMMA.16816.F32.BF16 R36, R104.reuse, R94, R36 ;  /* 0x0000005e6824723c */ /* 0x040fe20000041824 */
[----:B------:R-:W-:Y:S01]  /*cf00*/  ISETP.GE.AND P3, PT, R69, R52, PT ;  /* 0x000000344500720c */ /* 0x000fe20003f66270 */
[----:B------:R-:W-:Y:S01]  /*cf10*/  FFMA.FTZ R69, R3, R2, R45 ;  /* 0x0000000203457223 */ /* 0x000fe2000001002d */
[C---:B------:R-:W-:Y:S01]  /*cf20*/  VIADD R57, R75.reuse, 0x21 ;  /* 0x000000214b397836 */ /* 0x040fe20000000000 */
[----:B------:R-:W-:Y:S01]  /*cf30*/  FSEL R76, R46, -INF , !P4 ;  /* 0xff8000002e4c7808 */ /* 0x000fe20006000000 */
[----:B------:R-:W-:Y:S01]  /*cf40*/  VIADD R45, R75, 0x28 ;  /* 0x000000284b2d7836 */ /* 0x000fe20000000000 */
[----:B------:R-:W-:Y:S01]  /*cf50*/  ISETP.NE.AND P4, PT, R0, RZ, PT ;  /* 0x000000ff0000720c */ /* 0x000fe20003f85270 */
[CC--:B------:R-:W-:Y:S01]  /*cf60*/  FFMA.FTZ R49, R3.reuse, R48.reuse, R49 ;  /* 0x0000003003317223 */ /* 0x0c0fe20000010031 */
[----:B-1----:R-:W-:Y:S01]  /*cf70*/  HMMA.16816.F32.BF16 R32, R104, R88, R32 ;  /* 0x000000586820723c */ /* 0x002fe20000041820 */
[----:B------:R-:W-:Y:S01]  /*cf80*/  FFMA.FTZ R51, R3, R48, R51 ;  /* 0x0000003003337223 */ /* 0x000fe20000010033 */
[----:B------:R-:W-:-:S02]  /*cf90*/  FSEL R77, R77, -INF , !P3 ;  /* 0xff8000004d4d7808 */ /* 0x000fc40005800000 */
[----:B------:R-:W-:Y:S02]  /*cfa0*/  I2FP.F32.U32 R2, R57 ;  /* 0x0000003900027245 */ /* 0x000fe40000201000 */
[----:B------:R-:W-:Y:S02]  /*cfb0*/  FSEL R69, R69, -INF , !P4 ;  /* 0xff80000045457808 */ /* 0x000fe40006000000 */
[----:B------:R-:W-:Y:S01]  /*cfc0*/  FSEL R81, R81, -INF , !P6 ;  /* 0xff80000051517808 */ /* 0x000fe20007000000 */
[C---:B------:R-:W-:Y:S01]  /*cfd0*/  HMMA.16816.F32.BF16 R28, R104.reuse, R90, R28 ;  /* 0x0000005a681c723c */ /* 0x040fe2000004181c */
[----:B------:R-:W-:Y:S01]  /*cfe0*/  ISETP.GE.AND P3, PT, R45, R52, PT ;  /* 0x000000342d00720c */ /* 0x000fe20003f66270 */
[----:B------:R-:W-:Y:S01]  /*cff0*/  FFMA.FTZ R41, R3, R2, R41 ;  /* 0x0000000203297223 */ /* 0x000fe20000010029 */
[----:B------:R-:W-:Y:S01]  /*d000*/  ISETP.GE.AND P4, PT, R45, R54, PT ;  /* 0x000000362d00720c */ /* 0x000fe20003f86270 */
[----:B------:R-:W-:Y:S01]  /*d010*/  FFMA.FTZ R43, R3, R2, R43 ;  /* 0x00000002032b7223 */ /* 0x000fe2000001002b */
[----:B------:R-:W-:Y:S01]  /*d020*/  BAR.SYNC.DEFER_BLOCKING 0x0 ;  /* 0x0000000000007b1d */ /* 0x000fe20000010000 */
[----:B------:R-:W-:Y:S01]  /*d030*/  ISETP.GE.AND P6, PT, R59, R54, PT ;  /* 0x000000363b00720c */ /* 0x000fe20003fc6270 */
[----:B------:R-:W-:Y:S01]  /*d040*/  VIADD R59, R75, 0x20 ;  /* 0x000000204b3b7836 */ /* 0x000fe20000000000 */
[----:B------:R-:W-:Y:S01]  /*d050*/  I2FP.F32.U32 R45, R45 ;  /* 0x0000002d002d7245 */ /* 0x000fe20000201000 */
[----:B------:R-:W-:Y:S01]  /*d060*/  HMMA.16816.F32.BF16 R20, R104, R86, R20 ;  /* 0x000000566814723c */ /* 0x000fe20000041814 */
[----:B------:R-:W-:Y:S01]  /*d070*/  FSEL R79, R49, -INF , !P1 ;  /* 0xff800000314f7808 */ /* 0x000fe20004800000 */
[----:B------:R-:W-:Y:S01]  /*d080*/  VIADD R49, R75, 0x30 ;  /* 0x000000304b317836 */ /* 0x000fe20000000000 */
[----:B------:R-:W-:Y:S01]  /*d090*/  FSEL R78, R51, -INF , !P2 ;  /* 0xff800000334e7808 */ /* 0x000fe20005000000 */
[----:B------:R-:W-:Y:S01]  /*d0a0*/  VIADD R51, R75, 0x29 ;  /* 0x000000294b337836 */ /* 0x000fe20000000000 */
[----:B------:R-:W-:Y:S01]  /*d0b0*/  ISETP.GE.AND P1, PT, R57, R52, PT ;  /* 0x000000343900720c */ /* 0x000fe20003f26270 */
[-C--:B------:R-:W-:Y:S01]  /*d0c0*/  FFMA.FTZ R38, R3, R45.reuse, R38 ;  /* 0x0000002d03267223 */ /* 0x080fe20000010026 */
[----:B------:R-:W-:Y:S01]  /*d0d0*/  ISETP.GE.AND P2, PT, R57, R54, PT ;  /* 0x000000363900720c */ /* 0x000fe20003f46270 */
[----:B------:R-:W-:Y:S01]  /*d0e0*/  FFMA.FTZ R57, R3, R45, R36 ;  /* 0x0000002d03397223 */ /* 0x000fe20000010024 */
[----:B------:R-:W-:Y:S01]  /*d0f0*/  I2FP.F32.U32 R44, R59 ;  /* 0x0000003b002c7245 */ /* 0x000fe20000201000 */
[----:B------:R-:W-:Y:S01]  /*d100*/  VIADD R45, R75, 0x31 ;  /* 0x000000314b2d7836 */ /* 0x000fe20000000000 */
[----:B------:R-:W-:-:S02]  /*d110*/  FSEL R143, R41, -INF , !P1 ;  /* 0xff800000298f7808 */ /* 0x000fc40004800000 */
[----:B------:R-:W-:Y:S01]  /*d120*/  FSEL R88, R47, -INF , !P6 ;  /* 0xff8000002f587808 */ /* 0x000fe20007000000 */
[CC--:B------:R-:W-:Y:S01]  /*d130*/  FFMA.FTZ R40, R3.reuse, R44.reuse, R40 ;  /* 0x0000002c03287223 */ /* 0x0c0fe20000010028 */
[----:B------:R-:W-:Y:S01]  /*d140*/  I2FP.F32.U32 R36, R51 ;  /* 0x0000003300247245 */ /* 0x000fe20000201000 */
[----:B------:R-:W-:Y:S01]  /*d150*/  FFMA.FTZ R42, R3, R44, R42 ;  /* 0x0000002c032a7223 */ /* 0x000fe2000001002a */
[----:B------:R-:W-:Y:S02]  /*d160*/  I2FP.F32.U32 R41, R49 ;  /* 0x0000003100297245 */ /* 0x000fe40000201000 */
[----:B------:R-:W-:Y:S01]  /*d170*/  ISETP.GE.AND P6, PT, R51, R52, PT ;  /* 0x000000343300720c */ /* 0x000fe20003fc6270 */
[----:B------:R-:W-:Y:S01]  /*d180*/  FFMA.FTZ R39, R3, R36, R39 ;  /* 0x0000002403277223 */ /* 0x000fe20000010027 */
[----:B------:R-:W-:Y:S01]  /*d190*/  FSEL R144, R43, -INF , !P2 ;  /* 0xff8000002b907808 */ /* 0x000fe20005000000 */
[----:B------:R-:W-:Y:S01]  /*d1a0*/  VIADD R43, R75, 0x38 ;  /* 0x000000384b2b7836 */ /* 0x000fe20000000000 */
[----:B------:R-:W-:Y:S01]  /*d1b0*/  I2FP.F32.U32 R2, R45 ;  /* 0x0000002d00027245 */ /* 0x000fe20000201000 */
[-C--:B------:R-:W-:Y:S01]  /*d1c0*/  FFMA.FTZ R32, R3, R41.reuse, R32 ;  /* 0x0000002903207223 */ /* 0x080fe20000010020 */
[----:B------:R-:W-:Y:S01]  /*d1d0*/  ISETP.GE.AND P5, PT, R59, R52, PT ;  /* 0x000000343b00720c */ /* 0x000fe20003fa6270 */
[----:B------:R-:W-:Y:S01]  /*d1e0*/  FFMA.FTZ R34, R3, R41, R34 ;  /* 0x0000002903227223 */ /* 0x000fe20000010022 */
[----:B------:R-:W-:Y:S01]  /*d1f0*/  FSEL R68, R50, -INF , !P0 ;  /* 0xff80000032447808 */ /* 0x000fe20004000000 */
[----:B------:R-:W-:Y:S01]  /*d200*/  VIADD R41, R75, 0x39 ;  /* 0x000000394b297836 */ /* 0x000fe20000000000 */
[----:B------:R-:W-:Y:S01]  /*d210*/  ISETP.GE.AND P0, PT, R59, R54, PT ;  /* 0x000000363b00720c */ /* 0x000fe20003f06270 */
[CC--:B------:R-:W-:Y:S01]  /*d220*/  FFMA.FTZ R139, R3.reuse, R2.reuse, R33 ;  /* 0x00000002038b7223 */ /* 0x0c0fe20000010021 */
[----:B------:R-:W-:Y:S01]  /*d230*/  P2R R0, PR, RZ, 0x40 ;  /* 0x00000040ff007803 */ /* 0x000fe20000000000 */
[----:B------:R-:W-:Y:S01]  /*d240*/  FFMA.FTZ R35, R3, R2, R35 ;  /* 0x0000000203237223 */ /* 0x000fe20000010023 */
[----:B------:R-:W-:Y:S01]  /*d250*/  ISETP.GE.AND P6, PT, R51, R54, PT ;  /* 0x000000363300720c */ /* 0x000fe20003fc6270 */
[----:B------:R-:W-:Y:S01]  /*d260*/  FFMA.FTZ R37, R3, R36, R37 ;  /* 0x0000002403257223 */ /* 0x000fe20000010025 */
[----:B------:R-:W-:Y:S01]  /*d270*/  FSEL R145, R40, -INF , !P5 ;  /* 0xff80000028917808 */ /* 0x000fe20006800000 */
[----:B------:R-:W-:Y:S01]  /*d280*/  VIADD R33, R75, 0x40 ;  /* 0x000000404b217836 */ /* 0x000fe20000000000 */
[----:B------:R-:W-:-:S02]  /*d290*/  ISETP.GE.AND P5, PT, R49, R52, PT ;  /* 0x000000343100720c */ /* 0x000fc40003fa6270 */
[----:B------:R-:W-:Y:S02]  /*d2a0*/  FSEL R142, R38, -INF , !P4 ;  /* 0xff800000268e7808 */ /* 0x000fe40006000000 */
[----:B------:R-:W-:Y:S02]  /*d2b0*/  I2FP.F32.U32 R2, R43 ;  /* 0x0000002b00027245 */ /* 0x000fe40000201000 */
[----:B------:R-:W-:Y:S02]  /*d2c0*/  FSEL R58, R42, -INF , !P0 ;  /* 0xff8000002a3a7808 */ /* 0x000fe40004000000 */
[----:B------:R-:W-:Y:S01]  /*d2d0*/  ISETP.NE.AND P4, PT, R0, RZ, PT ;  /* 0x000000ff0000720c */ /* 0x000fe20003f85270 */
[----:B------:R-:W-:Y:S01]  /*d2e0*/  FFMA.FTZ R30, R3, R2, R30 ;  /* 0x00000002031e7223 */ /* 0x000fe2000001001e */
[----:B------:R-:W-:Y:S01]  /*d2f0*/  ISETP.GE.AND P0, PT, R49, R54, PT ;  /* 0x000000363100720c */ /* 0x000fe20003f06270 */
[----:B------:R-:W-:Y:S01]  /*d300*/  FFMA.FTZ R28, R3, R2, R28 ;  /* 0x00000002031c7223 */ /* 0x000fe2000001001c */
[----:B------:R-:W-:Y:S01]  /*d310*/  FSEL R140, R39, -INF , !P6 ;  /* 0xff800000278c7808 */ /* 0x000fe20007000000 */
[----:B------:R-:W-:Y:S01]  /*d320*/  VIADD R39, R75, 0x41 ;  /* 0x000000414b277836 */ /* 0x000fe20000000000 */
[----:B------:R-:W-:-:S02]  /*d330*/  ISETP.GE.AND P6, PT, R41, R52, PT ;  /* 0x000000342900720c */ /* 0x000fc40003fc6270 */
[C---:B------:R-:W-:Y:S02]  /*d340*/  ISETP.GE.AND P1, PT, R45.reuse, R52, PT ;  /* 0x000000342d00720c */ /* 0x040fe40003f26270 */
[-C--:B------:R-:W-:Y:S02]  /*d350*/  ISETP.GE.AND P2, PT, R45, R54.reuse, PT ;  /* 0x000000362d00720c */ /* 0x080fe40003f46270 */
[----:B------:R-:W-:Y:S02]  /*d360*/  FSEL R105, R32, -INF , !P5 ;  /* 0xff80000020697808 */ /* 0x000fe40006800000 */
[----:B------:R-:W-:Y:S01]  /*d370*/  FSEL R45, R37, -INF , !P4 ;  /* 0xff800000252d7808 */ /* 0x000fe20006000000 */
[----:B------:R-:W-:Y:S01]  /*d380*/  VIADD R37, R75, 0x48 ;  /* 0x000000484b257836 */ /* 0x000fe20000000000 */
[----:B------:R-:W-:Y:S02]  /*d390*/  I2FP.F32.U32 R32, R41 ;  /* 0x0000002900207245 */ /* 0x000fe40000201000 */
[----:B------:R-:W-:-:S02]  /*d3a0*/  ISETP.GE.AND P4, PT, R43, R54, PT ;  /* 0x000000362b00720c */ /* 0x000fc40003f86270 */
[----:B------:R-:W-:Y:S01]  /*d3b0*/  FSEL R108, R34, -INF , !P0 ;  /* 0xff800000226c7808 */ /* 0x000fe20004000000 */
[CC--:B------:R-:W-:Y:S01]  /*d3c0*/  FFMA.FTZ R29, R3.reuse, R32.reuse, R29 ;  /* 0x00000020031d7223 */ /* 0x0c0fe2000001001d */
[----:B------:R-:W-:Y:S01]  /*d3d0*/  P2R R0, PR, RZ, 0x40 ;  /* 0x00000040ff007803 */ /* 0x000fe20000000000 */
[----:B------:R-:W-:Y:S01]  /*d3e0*/  FFMA.FTZ R31, R3, R32, R31 ;  /* 0x00000020031f7223 */ /* 0x000fe2000001001f */
[C---:B------:R-:W-:Y:S02]  /*d3f0*/  ISETP.GE.AND P5, PT, R33.reuse, R52, PT ;  /* 0x000000342100720c */ /* 0x040fe40003fa6270 */
[----:B------:R-:W-:Y:S02]  /*d400*/  ISETP.GE.AND P0, PT, R33, R54, PT ;  /* 0x000000362100720c */ /* 0x000fe40003f06270 */
[----:B------:R-:W-:Y:S02]  /*d410*/  I2FP.F32.U32 R33, R33 ;  /* 0x0000002100217245 */ /* 0x000fe40000201000 */
[----:B------:R-:W-:-:S02]  /*d420*/  FSEL R136, R30, -INF , !P4 ;  /* 0xff8000001e887808 */ /* 0x000fc40006000000 */
[----:B------:R-:W-:Y:S01]  /*d430*/  ISETP.NE.AND P4, PT, R0, RZ, PT ;  /* 0x000000ff0000720c */ /* 0x000fe20003f85270 */
[CC--:B------:R-:W-:Y:S01]  /*d440*/  FFMA.FTZ R24, R3.reuse, R33.reuse, R24 ;  /* 0x0000002103187223 */ /* 0x0c0fe20000010018 */
[----:B------:R-:W-:Y:S01]  /*d450*/  FFMA.FTZ R26, R3, R33, R26 ;  /* 0x00000021031a7223 */ /* 0x000fe2000001001a */
[----:B------:R-:W-:Y:S01]  /*d460*/  VIADD R33, R75, 0x49 ;  /* 0x000000494b217836 */ /* 0x000fe20000000000 */
[----:B------:R-:W-:Y:S02]  /*d470*/  FSEL R107, R29, -INF , !P4 ;  /* 0xff8000001d6b7808 */ /* 0x000fe40006000000 */
[----:B------:R-:W-:Y:S02]  /*d480*/  FSEL R57, R57, -INF , !P3 ;  /* 0xff80000039397808 */ /* 0x000fe40005800000 */
[----:B------:R-:W-:Y:S02]  /*d490*/  I2FP.F32.U32 R2, R39 ;  /* 0x0000002700027245 */ /* 0x000fe40000201000 */
[----:B------:R-:W-:-:S02]  /*d4a0*/  I2FP.F32.U32 R29, R37 ;  /* 0x00000025001d7245 */ /* 0x000fc40000201000 */
[----:B------:R-:W-:Y:S01]  /*d4b0*/  ISETP.GE.AND P3, PT, R43, R52, PT ;  /* 0x000000342b00720c */ /* 0x000fe20003f66270 */
[C---:B------:R-:W-:Y:S01]  /*d4c0*/  FFMA.FTZ R27, R3.reuse, R2, R27 ;  /* 0x00000002031b7223 */ /* 0x040fe2000001001b */
[----:B------:R-:W-:Y:S01]  /*d4d0*/  FSEL R135, R24, -INF , !P5 ;  /* 0xff80000018877808 */ /* 0x000fe20006800000 */
[-C--:B------:R-:W-:Y:S01]  /*d4e0*/  FFMA.FTZ R20, R3, R29.reuse, R20 ;  /* 0x0000001d03147223 */ /* 0x080fe20000010014 */
[----:B------:R-:W-:Y:S01]  /*d4f0*/  ISETP.GE.AND P5, PT, R33, R54, PT ;  /* 0x000000362100720c */ /* 0x000fe20003fa6270 */
[----:B------:R-:W-:Y:S01]  /*d500*/  FFMA.FTZ R25, R3, R2, R25 ;  /* 0x0000000203197223 */ /* 0x000fe20000010019 */
[----:B------:R-:W-:Y:S01]  /*d510*/  FSEL R138, R35, -INF , !P2 ;  /* 0xff800000238a7808 */ /* 0x000fe20005000000 */
[----:B------:R-:W-:Y:S01]  /*d520*/  FFMA.FTZ R22, R3, R29, R22 ;  /* 0x0000001d03167223 */ /* 0x000fe20000010016 */
[----:B------:R-:W-:Y:S01]  /*d530*/  FSEL R141, R28, -INF , !P3 ;  /* 0xff8000001c8d7808 */ /* 0x000fe20005800000 */
[----:B------:R-:W-:Y:S01]  /*d540*/  VIADD R29, R75, 0x58 ;  /* 0x000000584b1d7836 */ /* 0x000fe20000000000 */
[----:B------:R-:W-:-:S02]  /*d550*/  I2FP.F32.U32 R24, R33 ;  /* 0x0000002100187245 */ /* 0x000fc40000201000 */
[----:B------:R-:W-:Y:S02]  /*d560*/  ISETP.GE.AND P2, PT, R39, R54, PT ;  /* 0x000000362700720c */ /* 0x000fe40003f46270 */
[----:B------:R-:W-:Y:S01]  /*d570*/  ISETP.GE.AND P3, PT, R37, R52, PT ;  /* 0x000000342500720c */ /* 0x000fe20003f66270 */
[CC--:B------:R-:W-:Y:S01]  /*d580*/  FFMA.FTZ R23, R3.reuse, R24.reuse, R23 ;  /* 0x0000001803177223 */ /* 0x0c0fe20000010017 */
[----:B------:R-:W-:Y:S01]  /*d590*/  P2R R0, PR, RZ, 0x20 ;  /* 0x00000020ff007803 */ /* 0x000fe20000000000 */
[----:B------:R-:W-:Y:S01]  /*d5a0*/  FFMA.FTZ R21, R3, R24, R21 ;  /* 0x0000001803157223 */ /* 0x000fe20000010015 */
[----:B------:R-:W-:Y:S01]  /*d5b0*/  FSEL R132, R27, -INF , !P2 ;  /* 0xff8000001b847808 */ /* 0x000fe20005000000 */
[----:B------:R-:W-:Y:S01]  /*d5c0*/  VIADD R27, R75, 0x59 ;  /* 0x000000594b1b7836 */ /* 0x000fe20000000000 */
[----:B------:R-:W-:Y:S02]  /*d5d0*/  FSEL R133, R20, -INF , !P3 ;  /* 0xff80000014857808 */ /* 0x000fe40005800000 */
[----:B------:R-:W-:-:S02]  /*d5e0*/  ISETP.NE.AND P3, PT, R0, RZ, PT ;  /* 0x000000ff0000720c */ /* 0x000fc40003f65270 */
[----:B------:R-:W-:Y:S02]  /*d5f0*/  ISETP.GE.AND P6, PT, R41, R54, PT ;  /* 0x000000362900720c */ /* 0x000fe40003fc6270 */
[----:B------:R-:W-:Y:S02]  /*d600*/  FSEL R130, R23, -INF , !P3 ;  /* 0xff80000017827808 */ /* 0x000fe40005800000 */
[-C--:B------:R-:W-:Y:S02]  /*d610*/  ISETP.GE.AND P3, PT, R27, R52.reuse, PT ;  /* 0x000000341b00720c */ /* 0x080fe40003f66270 */
[----:B------:R-:W-:Y:S01]  /*d620*/  FSEL R110, R31, -INF , !P6 ;  /* 0xff8000001f6e7808 */ /* 0x000fe20007000000 */
[----:B------:R-:W-:Y:S01]  /*d630*/  VIADD R31, R75, 0x51 ;  /* 0x000000514b1f7836 */ /* 0x000fe20000000000 */
[----:B------:R-:W-:Y:S01]  /*d640*/  ISETP.GE.AND P6, PT, R33, R52, PT ;  /* 0x000000342100720c */ /* 0x000fe20003fc6270 */
[----:B------:R-:W-:Y:S01]  /*d650*/  VIADD R33, R75, 0x50 ;  /* 0x000000504b217836 */ /* 0x000fe20000000000 */
[----:B------:R-:W-:-:S02]  /*d660*/  LOP3.LUT R65, R65, 0xfffffffb, RZ, 0xc0, !PT ;  /* 0xfffffffb41417812 */ /* 0x000fc400078ec0ff */
[----:B------:R-:W-:Y:S02]  /*d670*/  FSEL R139, R139, -INF , !P1 ;  /* 0xff8000008b8b7808 */ /* 0x000fe40004800000 */
[----:B------:R-:W-:Y:S02]  /*d680*/  I2FP.F32.U32 R2, R33 ;  /* 0x0000002100027245 */ /* 0x000fe40000201000 */
[----:B------:R-:W-:Y:S02]  /*d690*/  ISETP.GE.AND P1, PT, R39, R52, PT ;  /* 0x000000342700720c */ /* 0x000fe40003f26270 */
[----:B------:R-:W-:Y:S01]  /*d6a0*/  @P3 LOP3.LUT R65, R65, 0x4, RZ, 0xfc, !PT ;  /* 0x0000000441413812 */ /* 0x000fe200078efcff */
[----:B------:R-:W-:Y:S01]  /*d6b0*/  FFMA.FTZ R18, R3, R2, R18 ;  /* 0x0000000203127223 */ /* 0x000fe20000010012 */
[----:B------:R-:W-:Y:S01]  /*d6c0*/  ISETP.GE.AND P3, PT, R27, R54, PT ;  /* 0x000000361b00720c */ /* 0x000fe20003f66270 */
[----:B------:R-:W-:Y:S01]  /*d6d0*/  FFMA.FTZ R16, R3, R2, R16 ;  /* 0x0000000203107223 */ /* 0x000fe20000010010 */
[----:B------:R-:W-:Y:S01]  /*d6e0*/  FSEL R137, R25, -INF , !P1 ;  /* 0xff80000019897808 */ /* 0x000fe20004800000 */
[----:B------:R-:W-:Y:S01]  /*d6f0*/  VIADD R25, R75, 0x60 ;  /* 0x000000604b197836 */ /* 0x000fe20000000000 */
[----:B------:R-:W-:-:S02]  /*d700*/  ISETP.GE.AND P1, PT, R33, R54, PT ;  /* 0x000000362100720c */ /* 0x000fc40003f26270 */
[----:B------:R-:W-:Y:S02]  /*d710*/  I2FP.F32.U32 R0, R31 ;  /* 0x0000001f00007245 */ /* 0x000fe40000201000 */
[----:B------:R-:W-:Y:S02]  /*d720*/  FSEL R126, R18, -INF , !P1 ;  /* 0xff800000127e7808 */ /* 0x000fe40004800000 */
[----:B------:R-:W-:Y:S01]  /*d730*/  ISETP.GE.AND P4, PT, R37, R54, PT ;  /* 0x000000362500720c */ /* 0x000fe20003f86270 */
[----:B------:R-:W-:Y:S01]  /*d740*/  FFMA.FTZ R17, R3, R0, R17 ;  /* 0x0000000003117223 */ /* 0x000fe20000010011 */
[----:B------:R-:W-:Y:S01]  /*d750*/  ISETP.GE.AND P1, PT, R25, R52, PT ;  /* 0x000000341900720c */ /* 0x000fe20003f26270 */
[----:B------:R-:W-:Y:S01]  /*d760*/  FFMA.FTZ R19, R3, R0, R19 ;  /* 0x0000000003137223 */ /* 0x000fe20000010013 */
[----:B------:R-:W-:Y:S02]  /*d770*/  LOP3.LUT R65, R65, 0xfffffffd, RZ, 0xc0, !PT ;  /* 0xfffffffd41417812 */ /* 0x000fe400078ec0ff */
[----:B------:R-:W-:-:S02]  /*d780*/  FSEL R128, R22, -INF , !P4 ;  /* 0xff80000016807808 */ /* 0x000fc40006000000 */
[----:B------:R-:W-:Y:S01]  /*d790*/  FSEL R131, R21, -INF , !P6 ;  /* 0xff80000015837808 */ /* 0x000fe20007000000 */
[----:B------:R-:W-:Y:S01]  /*d7a0*/  VIADD R21, R75, 0x61 ;  /* 0x000000614b157836 */ /* 0x000fe20000000000 */
[-C--:B------:R-:W-:Y:S02]  /*d7b0*/  ISETP.GE.AND P2, PT, R31, R52.reuse, PT ;  /* 0x000000341f00720c */ /* 0x080fe40003f46270 */
[C---:B------:R-:W-:Y:S02]  /*d7c0*/  ISETP.GE.AND P4, PT, R29.reuse, R52, PT ;  /* 0x000000341d00720c */ /* 0x040fe40003f86270 */
[----:B------:R-:W-:Y:S02]  /*d7d0*/  ISETP.GE.AND P6, PT, R29, R54, PT ;  /* 0x000000361d00720c */ /* 0x000fe40003fc6270 */
[----:B------:R-:W-:Y:S02]  /*d7e0*/  @P3 LOP3.LUT R65, R65, 0x2, RZ, 0xfc, !PT ;  /* 0x0000000241413812 */ /* 0x000fe400078efcff */
[----:B------:R-:W-:-:S02]  /*d7f0*/  I2FP.F32.U32 R29, R29 ;  /* 0x0000001d001d7245 */ /* 0x000fc40000201000 */
[----:B------:R-:W-:Y:S02]  /*d800*/  FSEL R127, R17, -INF , !P2 ;  /* 0xff800000117f7808 */ /* 0x000fe40005000000 */
[----:B------:R-:W-:Y:S01]  /*d810*/  LOP3.LUT R65, R65, 0xfffffffe, RZ, 0xc0, !PT ;  /* 0xfffffffe41417812 */ /* 0x000fe200078ec0ff */
[C---:B------:R-:W-:Y:S01]  /*d820*/  FFMA.FTZ R14, R3.reuse, R29, R14 ;  /* 0x0000001d030e7223 */ /* 0x040fe2000001000e */
[----:B------:R-:W-:Y:S01]  /*d830*/  I2FP.F32.U32 R17, R25 ;  /* 0x0000001900117245 */ /* 0x000fe20000201000 */
[C---:B------:R-:W-:Y:S01]  /*d840*/  FFMA.FTZ R12, R3.reuse, R29, R12 ;  /* 0x0000001d030c7223 */ /* 0x040fe2000001000c */
[----:B------:R-:W-:Y:S02]  /*d850*/  FSEL R134, R26, -INF , !P0 ;  /* 0xff8000001a867808 */ /* 0x000fe40004000000 */
[----:B------:R-:W-:Y:S01]  /*d860*/  I2FP.F32.U32 R0, R27 ;  /* 0x0000001b00007245 */ /* 0x000fe20000201000 */
[-C--:B------:R-:W-:Y:S01]  /*d870*/  FFMA.FTZ R106, R3, R17.reuse, R122 ;  /* 0x00000011036a7223 */ /* 0x080fe2000001007a */
[----:B------:R-:W-:Y:S01]  /*d880*/  ISETP.GE.AND P0, PT, R31, R54, PT ;  /* 0x000000361f00720c */ /* 0x000fe20003f06270 */
[----:B------:R-:W-:Y:S01]  /*d890*/  FFMA.FTZ R103, R3, R17, R120 ;  /* 0x0000001103677223 */ /* 0x000fe20000010078 */
[----:B------:R-:W-:Y:S01]  /*d8a0*/  @P1 LOP3.LUT R65, R65, 0x1, RZ, 0xfc, !PT ;  /* 0x0000000141411812 */ /* 0x000fe200078efcff */
[-C--:B------:R-:W-:Y:S01]  /*d8b0*/  FFMA.FTZ R15, R3, R0.reuse, R15 ;  /* 0x00000000030f7223 */ /* 0x080fe2000001000f */
[----:B------:R-:W-:Y:S01]  /*d8c0*/  FSEL R124, R19, -INF , !P0 ;  /* 0xff800000137c7808 */ /* 0x000fe20004000000 */
[C---:B------:R-:W-:Y:S01]  /*d8d0*/  VIADD R19, R75.reuse, 0x69 ;  /* 0x000000694b137836 */ /* 0x040fe20000000000 */
[----:B------:R-:W-:Y:S01]  /*d8e0*/  FSEL R122, R14, -INF , !P6 ;  /* 0xff8000000e7a7808 */ /* 0x000fe20007000000 */
[----:B------:R-:W-:Y:S01]  /*d8f0*/  VIADD R17, R75, 0x70 ;  /* 0x000000704b117836 */ /* 0x000fe20000000000 */
[----:B------:R-:W-:Y:S01]  /*d900*/  LOP3.LUT P6, RZ, R65, 0x2, RZ, 0xc0, !PT ;  /* 0x0000000241ff7812 */ /* 0x000fe200078cc0ff */
[----:B------:R-:W-:Y:S01]  /*d910*/  FFMA.FTZ R13, R3, R0, R13 ;  /* 0x00000000030d7223 */ /* 0x000fe2000001000d */
[----:B------:R-:W-:-:S02]  /*d920*/  FSEL R125, R12, -INF , !P4 ;  /* 0xff8000000c7d7808 */ /* 0x000fc40006000000 */
[----:B------:R-:W-:Y:S01]  /*d930*/  FSEL R120, R15, -INF , !P6 ;  /* 0xff8000000f787808 */ /* 0x000fe20007000000 */
[----:B------:R-:W-:Y:S01]  /*d940*/  VIADD R15, R75, 0x71 ;  /* 0x000000714b0f7836 */ /* 0x000fe20000000000 */
[----:B------:R-:W-:Y:S02]  /*d950*/  ISETP.GE.AND P6, PT, R19, R52, PT ;  /* 0x000000341300720c */ /* 0x000fe40003fc6270 */
[C---:B------:R-:W-:Y:S02]  /*d960*/  LOP3.LUT P4, RZ, R65.reuse, 0x1, RZ, 0xc0, !PT ;  /* 0x0000000141ff7812 */ /* 0x040fe4000788c0ff */
[----:B------:R-:W-:Y:S02]  /*d970*/  LOP3.LUT P0, RZ, R65, 0x4, RZ, 0xc0, !PT ;  /* 0x0000000441ff7812 */ /* 0x000fe4000780c0ff */
[----:B------:R-:W-:Y:S02]  /*d980*/  FSEL R103, R103, -INF , !P4 ;  /* 0xff80000067677808 */ /* 0x000fe40006000000 */
[----:B------:R-:W-:-:S02]  /*d990*/  ISETP.GE.AND P4, PT, R19, R54, PT ;  /* 0x000000361300720c */ /* 0x000fc40003f86270 */
[----:B------:R-:W-:Y:S02]  /*d9a0*/  LOP3.LUT R65, R65, 0xfffffffb, RZ, 0xc0, !PT ;  /* 0xfffffffb41417812 */ /* 0x000fe400078ec0ff */
[----:B------:R-:W-:Y:S02]  /*d9b0*/  ISETP.GE.AND P5, PT, R33, R52, PT ;  /* 0x000000342100720c */ /* 0x000fe40003fa6270 */
[----:B------:R-:W-:Y:S02]  /*d9c0*/  @P6 LOP3.LUT R65, R65, 0x4, RZ, 0xfc, !PT ;  /* 0x0000000441416812 */ /* 0x000fe400078efcff */
[----:B------:R-:W-:Y:S02]  /*d9d0*/  ISETP.GE.AND P6, PT, R17, R54, PT ;  /* 0x000000361100720c */ /* 0x000fe40003fc6270 */
[----:B------:R-:W-:Y:S02]  /*d9e0*/  LOP3.LUT R65, R65, 0xfffffffe, RZ, 0xc0, !PT ;  /* 0xfffffffe41417812 */ /* 0x000fe400078ec0ff */
[----:B------:R-:W-:-:S02]  /*d9f0*/  ISETP.GE.AND P3, PT, R21, R52, PT ;  /* 0x000000341500720c */ /* 0x000fc40003f66270 */
[----:B------:R-:W-:Y:S02]  /*da00*/  @P4 LOP3.LUT R65, R65, 0x1, RZ, 0xfc, !PT ;  /* 0x0000000141414812 */ /* 0x000fe400078efcff */
[----:B------:R-:W-:Y:S02]  /*da10*/  ISETP.GE.AND P4, PT, R17, R52, PT ;  /* 0x000000341100720c */ /* 0x000fe40003f86270 */
[----:B------:R-:W-:Y:S02]  /*da20*/  ISETP.GE.AND P1, PT, R21, R54, PT ;  /* 0x000000361500720c */ /* 0x000fe40003f26270 */
[----:B------:R-:W-:Y:S01]  /*da30*/  I2FP.F32.U32 R2, R21 ;  /* 0x0000001500027245 */ /* 0x000fe20000201000 */
[----:B------:R-:W-:Y:S01]  /*da40*/  VIADD R21, R75, 0x68 ;  /* 0x000000684b157836 */ /* 0x000fe20000000000 */
[----:B------:R-:W-:Y:S02]  /*da50*/  I2FP.F32.U32 R17, R17 ;  /* 0x0000001100117245 */ /* 0x000fe40000201000 */
[----:B------:R-:W-:Y:S01]  /*da60*/  FSEL R129, R16, -INF , !P5 ;  /* 0xff80000010817808 */ /* 0x000fe20006800000 */
[----:B------:R-:W-:Y:S01]  /*da70*/  FFMA.FTZ R101, R3, R2, R121 ;  /* 0x0000000203657223 */ /* 0x000fe20000010079 */
[----:B------:R-:W-:Y:S01]  /*da80*/  ISETP.GE.AND P5, PT, R25, R54, PT ;  /* 0x000000361900720c */ /* 0x000fe20003fa6270 */
[----:B------:R-:W-:Y:S01]  /*da90*/  FFMA.FTZ R38, R3, R17, R114 ;  /* 0x0000001103267223 */ /* 0x000fe20000010072 */
[----:B------:R-:W-:Y:S01]  /*daa0*/  LOP3.LUT R65, R65, 0xfffffffd, RZ, 0xc0, !PT ;  /* 0xfffffffd41417812 */ /* 0x000fe200078ec0ff */
[C---:B------:R-:W-:Y:S01]  /*dab0*/  FFMA.FTZ R104, R3.reuse, R2, R123 ;  /* 0x0000000203687223 */ /* 0x040fe2000001007b */
[----:B------:R-:W-:Y:S01]  /*dac0*/  I2FP.F32.U32 R0, R21 ;  /* 0x0000001500007245 */ /* 0x000fe20000201000 */
[----:B------:R-:W-:Y:S01]  /*dad0*/  FFMA.FTZ R51, R3, R17, R112 ;  /* 0x0000001103337223 */ /* 0x000fe20000010070 */
[----:B------:R-:W-:-:S02]  /*dae0*/  FSEL R121, R13, -INF , !P0 ;  /* 0xff8000000d797808 */ /* 0x000fc40004000000 */
[----:B------:R-:W-:Y:S01]  /*daf0*/  FSEL R106, R106, -INF , !P5 ;  /* 0xff8000006a6a7808 */ /* 0x000fe20006800000 */
[-C--:B------:R-:W-:Y:S01]  /*db00*/  FFMA.FTZ R63, R3, R0.reuse, R116 ;  /* 0x00000000033f7223 */ /* 0x080fe20000010074 */
[----:B------:R-:W-:Y:S01]  /*db10*/  @P4 LOP3.LUT R65, R65, 0x2, RZ, 0xfc, !PT ;  /* 0x0000000241414812 */ /* 0x000fe200078efcff */
[----:B------:R-:W-:Y:S01]  /*db20*/  FFMA.FTZ R102, R3, R0, R118 ;  /* 0x0000000003667223 */ /* 0x000fe20000010076 */
[----:B------:R-:W-:Y:S02]  /*db30*/  I2FP.F32.U32 R2, R19 ;  /* 0x0000001300027245 */ /* 0x000fe40000201000 */
[C---:B------:R-:W-:Y:S02]  /*db40*/  ISETP.GE.AND P5, PT, R75.reuse, R52, PT ;  /* 0x000000344b00720c */ /* 0x040fe40003fa6270 */
[----:B------:R-:W-:Y:S01]  /*db50*/  ISETP.GE.AND P4, PT, R75, R54, PT ;  /* 0x000000364b00720c */ /* 0x000fe20003f86270 */
[-C--:B------:R-:W-:Y:S01]  /*db60*/  FFMA.FTZ R59, R3, R2.reuse, R117 ;  /* 0x00000002033b7223 */ /* 0x080fe20000010075 */
[----:B------:R-:W-:Y:S01]  /*db70*/  I2FP.F32.U32 R13, R75 ;  /* 0x0000004b000d7245 */ /* 0x000fe20000201000 */
[----:B------:R-:W-:Y:S01]  /*db80*/  VIADD R75, R75, 0x79 ;  /* 0x000000794b4b7836 */ /* 0x000fe20000000000 */
[----:B------:R-:W-:Y:S01]  /*db90*/  FSEL R38, R38, -INF , !P6 ;  /* 0xff80000026267808 */ /* 0x000fe20007000000 */
[----:B------:R-:W-:Y:S01]  /*dba0*/  FFMA.FTZ R100, R3, R2, R119 ;  /* 0x0000000203647223 */ /* 0x000fe20000010077 */
[----:B------:R-:W-:Y:S01]  /*dbb0*/  ISETP.NE.AND P6, PT, R53, 0x1, PT ;  /* 0x000000013500780c */ /* 0x000fe20003fc5270 */
[-C--:B------:R-:W-:Y:S01]  /*dbc0*/  FFMA.FTZ R60, R3, R13.reuse, R60 ;  /* 0x0000000d033c7223 */ /* 0x080fe2000001003c */
[----:B------:R-:W-:Y:S01]  /*dbd0*/  ISETP.GE.AND P2, PT, R21, R52, PT ;  /* 0x000000341500720c */ /* 0x000fe20003f46270 */
[----:B------:R-:W-:Y:S01]  /*dbe0*/  FFMA.FTZ R12, R3, R13, R62 ;  /* 0x0000000d030c7223 */ /* 0x000fe2000001003e */
[----:B------:R-:W-:-:S02]  /*dbf0*/  ISETP.GE.AND P0, PT, R21, R54, PT ;  /* 0x000000361500720c */ /* 0x000fc40003f06270 */
[----:B------:R-:W-:Y:S02]  /*dc00*/  FSEL R104, R104, -INF , !P1 ;  /* 0xff80000068687808 */ /* 0x000fe40004800000 */
[----:B------:R-:W-:Y:S02]  /*dc10*/  FSEL R63, R63, -INF , !P2 ;  /* 0xff8000003f3f7808 */ /* 0x000fe40005000000 */
[----:B------:R-:W-:Y:S02]  /*dc20*/  FSEL R102, R102, -INF , !P0 ;  /* 0xff80000066667808 */ /* 0x000fe40004000000 */
[----:B------:R-:W-:Y:S02]  /*dc30*/  I2FP.F32.U32 R0, R15 ;  /* 0x0000000f00007245 */ /* 0x000fe40000201000 */
[----:B------:R-:W-:Y:S02]  /*dc40*/  I2FP.F32.U32 R2, R75 ;  /* 0x0000004b00027245 */ /* 0x000fe40000201000 */
[----:B------:R-:W-:Y:S01]  /*dc50*/  LOP3.LUT P1, RZ, R65, 0x4, RZ, 0xc0, !PT ;  /* 0x0000000441ff7812 */ /* 0x000fe2000782c0ff */
[-C--:B------:R-:W-:Y:S01]  /*dc60*/  FFMA.FTZ R47, R3, R0.reuse, R113 ;  /* 0x00000000032f7223 */ /* 0x080fe20000010071 */
[----:B------:R-:W-:Y:S01]  /*dc70*/  LOP3.LUT P2, RZ, R65, 0x1, RZ, 0xc0, !PT ;  /* 0x0000000141ff7812 */ /* 0x000fe2000784c0ff */
[----:B------:R-:W-:Y:S01]  /*dc80*/  FFMA.FTZ R32, R3, R0, R115 ;  /* 0x0000000003207223 */ /* 0x000fe20000010073 */
[----:B------:R-:W-:Y:S01]  /*dc90*/  LOP3.LUT P0, RZ, R65, 0x2, RZ, 0xc0, !PT ;  /* 0x0000000241ff7812 */ /* 0x000fe2000780c0ff */
[-C--:B------:R-:W-:Y:S01]  /*dca0*/  FFMA.FTZ R35, R3, R2.reuse, R109 ;  /* 0x0000000203237223 */ /* 0x080fe2000001006d */
[----:B------:R-:W-:Y:S01]  /*dcb0*/  FSEL R101, R101, -INF , !P3 ;  /* 0xff80000065657808 */ /* 0x000fe20005800000 */
[----:B------:R-:W-:Y:S01]  /*dcc0*/  FFMA.FTZ R28, R3, R2, R111 ;  /* 0x00000002031c7223 */ /* 0x000fe2000001006f */
[----:B------:R-:W-:-:S02]  /*dcd0*/  FSEL R59, R59, -INF , !P1 ;  /* 0xff8000003b3b7808 */ /* 0x000fc40004800000 */
[----:B------:R-:W-:Y:S02]  /*dce0*/  FSEL R100, R100, -INF , !P2 ;  /* 0xff80000064647808 */ /* 0x000fe40005000000 */
[----:B------:R-:W-:Y:S02]  /*dcf0*/  FSEL R51, R51, -INF , !P0 ;  /* 0xff80000033337808 */ /* 0x000fe40004000000 */
[C---:B------:R-:W-:Y:S02]  /*dd00*/  ISETP.GE.AND P3, PT, R15.reuse, R52, PT ;  /* 0x000000340f00720c */ /* 0x040fe40003f66270 */
[----:B------:R-:W-:Y:S02]  /*dd10*/  ISETP.GE.AND P1, PT, R15, R54, PT ;  /* 0x000000360f00720c */ /* 0x000fe40003f26270 */
[C---:B------:R-:W-:Y:S02]  /*dd20*/  ISETP.GE.AND P2, PT, R75.reuse, R52, PT ;  /* 0x000000344b00720c */ /* 0x040fe40003f46270 */
        /* <DEDUP_REMOVED lines=20> */
.L_x_6187:
        /* <DEDUP_REMOVED lines=60> */
.L_x_6188:
        /* <DEDUP_REMOVED lines=12> */
[----:B------:R-:W-:-:S03]  /*e2f0*/  @!P0 IMAD.MOV.U32 R167, RZ, RZ, R164 ;  /* 0x000000ffffa78224 */ /* 0x000fc600078e00a4 */
        /* <DEDUP_REMOVED lines=14> */
[----:B------:R-:W-:-:S03]  /*e3e0*/  @!P0 IADD3 R26, P1, PT, R24, UR9, RZ ;  /* 0x00000009181a8c10 */ /* 0x000fc6000ff3e0ff */
[----:B------:R1:W-:Y:S01]  /*e3f0*/  @P0 STS.128 [R175+0x2800], RZ ;  /* 0x002800ffaf000388 */ /* 0x0003e20000000c00 */
[----:B------:R-:W-:-:S03]  /*e400*/  @!P0 IADD3.X R27, PT, PT, R25, UR4, RZ, P1, !PT ;  /* 0x00000004191b8c10 */ /* 0x000fc60008ffe4ff */
        /* <DEDUP_REMOVED lines=31> */
.L_x_6186:
        /* <DEDUP_REMOVED lines=32> */
[----:B-1----:R-:W-:Y:S02]  /*e800*/  FMNMX.FTZ R14, R28, R9, !PT ;  /* 0x000000091c0e7209 */ /* 0x002fe40007810000 */
[----:B------:R-:W-:Y:S01]  /*e810*/  IADD3 R154, PT, PT, R71, R66, RZ ;  /* 0x00000042479a7210 */ /* 0x000fe20007ffe0ff */
[----:B------:R-:W1:Y:S01]  /*e820*/  SHFL.BFLY PT, R15, R0, 0x2, 0x1f ;  /* 0x0c401f00000f7f89 */ /* 0x000e6200000e0000 */
        /* <DEDUP_REMOVED lines=91> */
[----:B------:R-:W-:Y:S01]  /*ede0*/  FFMA.FTZ R100, R100, UR4, -R9 ;  /* 0x0000000464647c23 */ /* 0x000fe20008010809 */
[----:B------:R-:W-:Y:S01]  /*edf0*/  FADD.FTZ R49, R56, R49 ;  /* 0x0000003138317221 */ /* 0x000fe20000010000 */
[----:B------:R-:W-:Y:S01]  /*ee00*/  FADD.FTZ R43, R50, R43 ;  /* 0x0000002b322b7221 */ /* 0x000fe20000010000 */
[--C-:B------:R-:W-:Y:S01]  /*ee10*/  FFMA.FTZ R102, R47, UR4, -R48.reuse ;  /* 0x000000042f667c23 */ /* 0x100fe20008010830 */
[--C-:B------:R-:W-:Y:S01]  /*ee20*/  FFMA.FTZ R51, R51, UR4, -R48.reuse ;  /* 0x0000000433337c23 */ /* 0x100fe20008010830 */
[----:B------:R-:W-:Y:S01]  /*ee30*/  MUFU.EX2 R44, R44 ;  /* 0x0000002c002c7308 */ /* 0x000fe20000000800 */
[----:B------:R-:W-:Y:S01]  /*ee40*/  FADD.FTZ R46, R46, R49 ;  /* 0x000000312e2e7221 */ /* 0x000fe20000010000 */
[--C-:B------:R-:W-:Y:S01]  /*ee50*/  FFMA.FTZ R47, R61, UR4, -R48.reuse ;  /* 0x000000043d2f7c23 */ /* 0x100fe20008010830 */
[----:B------:R-:W-:Y:S01]  /*ee60*/  FFMA.FTZ R184, R35, UR4, -R48 ;  /* 0x0000000423b87c23 */ /* 0x000fe20008010830 */
[--C-:B------:R-:W-:Y:S01]  /*ee70*/  FFMA.FTZ R32, R32, UR4, -R9.reuse ;  /* 0x0000000420207c23 */ /* 0x100fe20008010809 */
[----:B------:R-:W-:Y:S01]  /*ee80*/  FADD.FTZ R33, R33, R46 ;  /* 0x0000002e21217221 */ /* 0x000fe20000010000 */
[--C-:B------:R-:W-:Y:S01]  /*ee90*/  FFMA.FTZ R8, R8, UR4, -R9.reuse ;  /* 0x0000000408087c23 */ /* 0x100fe20008010809 */
[----:B------:R-:W-:Y:S01]  /*eea0*/  FFMA.FTZ R185, R28, UR4, -R9 ;  /* 0x000000041cb97c23 */ /* 0x000fe20008010809 */
[----:B------:R-:W4:Y:S01]  /*eeb0*/  MUFU.EX2 R39, R39 ;  /* 0x0000002700277308 */ /* 0x000f220000000800 */
[----:B-----5:R-:W-:Y:S01]  /*eec0*/  F2FP.BF16.F32.PACK_AB R87, R41, R42 ;  /* 0x0000002a2957723e */ /* 0x020fe200000010ff */
[----:B------:R-:W-:Y:S01]  /*eed0*/  FADD.FTZ R42, R42, R43 ;  /* 0x0000002b2a2a7221 */ /* 0x000fe20000010000 */
[----:B------:R-:W-:-:S03]  /*eee0*/  FFMA.FTZ R38, R38, UR4, -R9 ;  /* 0x0000000426267c23 */ /* 0x000fc60008010809 */
        /* <DEDUP_REMOVED lines=8> */
[C---:B--2---:R-:W-:Y:S07]  /*ef70*/  HMMA.16816.F32.BF16 R76, R84.reuse, R80, RZ ;  /* 0x00000050544c723c */ /* 0x044fee00000418ff */
        /* <DEDUP_REMOVED lines=15> */
[----:B--2---:R-:W-:Y:S01]  /*f070*/  F2FP.BF16.F32.PACK_AB R15, R29, R34 ;  /* 0x000000221d0f723e */ /* 0x004fe200000010ff */
[----:B------:R-:W-:Y:S02]  /*f080*/  FADD.FTZ R36, R36, R39 ;  /* 0x0000002724247221 */ /* 0x000fe40000010000 */
[----:B------:R-:W-:Y:S01]  /*f090*/  FADD.FTZ R34, R34, R37 ;  /* 0x0000002522227221 */ /* 0x000fe20000010000 */
[----:B------:R-:W-:Y:S01]  /*f0a0*/  MUFU.EX2 R4, R4 ;  /* 0x0000000400047308 */ /* 0x000fe20000000800 */
[----:B------:R-:W-:-:S02]  /*f0b0*/  FADD.FTZ R31, R31, R36 ;  /* 0x000000241f1f7221 */ /* 0x000fc40000010000 */
[----:B------:R-:W-:Y:S01]  /*f0c0*/  HMMA.16816.F32.BF16 R96, R12, R16, R96 ;  /* 0x000000100c60723c */ /* 0x000fe20000041860 */
[----:B------:R-:W-:-:S04]  /*f0d0*/  FADD.FTZ R29, R29, R34 ;  /* 0x000000221d1d7221 */ /* 0x000fc80000010000 */
[----:B------:R-:W-:Y:S03]  /*f0e0*/  MUFU.EX2 R45, R45 ;  /* 0x0000002d002d7308 */ /* 0x000fe60000000800 */
        /* <DEDUP_REMOVED lines=12> */
[----:B------:R-:W4:Y:S03]  /*f1b0*/  MUFU.EX2 R105, R105 ;  /* 0x0000006900697308 */ /* 0x000f260000000800 */
[C---:B--2---:R-:W-:Y:S05]  /*f1c0*/  HMMA.16816.F32.BF16 R88, R12.reuse, R16, R88 ;  /* 0x000000100c58723c */ /* 0x044fea0000041858 */
[----:B------:R-:W2:Y:S03]  /*f1d0*/  MUFU.EX2 R62, R62 ;  /* 0x0000003e003e7308 */ /* 0x000ea60000000800 */
[----:B------:R-:W-:Y:S01]  /*f1e0*/  HMMA.16816.F32.BF16 R84, R12, R18, R84 ;  /* 0x000000120c54723c */ /* 0x000fe20000041854 */
[----:B------:R-:W2:Y:S01]  /*f1f0*/  LDSM.16.MT88.4 R16, [R149+0x7000] ;  /* 0x007000009510783b */ /* 0x000ea20000004200 */
[----:B-1----:R-:W-:Y:S01]  /*f200*/  F2FP.BF16.F32.PACK_AB R12, R5, R30 ;  /* 0x0000001e050c723e */ /* 0x002fe200000010ff */
        /* <DEDUP_REMOVED lines=14> */
[----:B------:R-:W-:Y:S01]  /*f2f0*/  MUFU.EX2 R107, R107 ;  /* 0x0000006b006b7308 */ /* 0x000fe20000000800 */
[----:B------:R-:W-:Y:S01]  /*f300*/  FADD.FTZ R5, R105, R4 ;  /* 0x0000000469057221 */ /* 0x000fe20000010000 */
[----:B------:R-:W-:Y:S01]  /*f310*/  HMMA.16816.F32.BF16 R92, R12, R26, R92 ;  /* 0x0000001a0c5c723c */ /* 0x000fe2000004185c */
[----:B------:R-:W1:Y:S02]  /*f320*/  LDSM.16.MT88.4 R24, [R148+0x7000] ;  /* 0x007000009418783b */ /* 0x000e640000004200 */
[----:B--2---:R-:W-:-:S03]  /*f330*/  FADD.FTZ R5, R62, R5 ;  /* 0x000000053e057221 */ /* 0x004fc60000010000 */
[----:B------:R-:W2:Y:S02]  /*f340*/  MUFU.EX2 R108, R108 ;  /* 0x0000006c006c7308 */ /* 0x000ea40000000800 */
[C---:B------:R-:W-:Y:S06]  /*f350*/  HMMA.16816.F32.BF16 R68, R12.reuse, R20, R68 ;  /* 0x000000140c44723c */ /* 0x040fec0000041844 */
[----:B------:R-:W-:Y:S02]  /*f360*/  MUFU.EX2 R109, R109 ;  /* 0x0000006d006d7308 */ /* 0x000fe40000000800 */
[C---:B------:R-:W-:Y:S01]  /*f370*/  HMMA.16816.F32.BF16 R72, R12.reuse, R22, R72 ;  /* 0x000000160c48723c */ /* 0x040fe20000041848 */
[----:B------:R-:W3:Y:S05]  /*f380*/  LDSM.16.MT88.4 R20, [R154+0x7800] ;  /* 0x007800009a14783b */ /* 0x000eea0000004200 */
[----:B------:R-:W4:Y:S02]  /*f390*/  MUFU.EX2 R110, R110 ;  /* 0x0000006e006e7308 */ /* 0x000f240000000800 */
[C---:B------:R-:W-:Y:S06]  /*f3a0*/  HMMA.16816.F32.BF16 R76, R12.reuse, R16, R76 ;  /* 0x000000100c4c723c */ /* 0x040fec000004184c */
[----:B------:R-:W5:Y:S02]  /*f3b0*/  MUFU.EX2 R112, R112 ;  /* 0x0000007000707308 */ /* 0x000f640000000800 */
[C---:B------:R-:W-:Y:S01]  /*f3c0*/  HMMA.16816.F32.BF16 R80, R12.reuse, R18, R80 ;  /* 0x000000120c50723c */ /* 0x040fe20000041850 */
[----:B------:R-:W5:Y:S05]  /*f3d0*/  LDSM.16.MT88.4 R16, [R150+0x7800] ;  /* 0x007800009610783b */ /* 0x000f6a0000004200 */
[----:B------:R-:W5:Y:S02]  /*f3e0*/  MUFU.EX2 R111, R111 ;  /* 0x0000006f006f7308 */ /* 0x000f640000000800 */
[C---:B-1----:R-:W-:Y:S06]  /*f3f0*/  HMMA.16816.F32.BF16 R88, R12.reuse, R24, R88 ;  /* 0x000000180c58723c */ /* 0x042fec0000041858 */
[----:B------:R-:W-:Y:S02]  /*f400*/  MUFU.EX2 R113, R113 ;  /* 0x0000007100717308 */ /* 0x000fe40000000800 */
[----:B------:R-:W-:Y:S01]  /*f410*/  HMMA.16816.F32.BF16 R84, R12, R26, R84 ;  /* 0x0000001a0c54723c */ /* 0x000fe20000041854 */
[----:B------:R-:W-:Y:S01]  /*f420*/  F2FP.BF16.F32.PACK_AB R12, R62, R105 ;  /* 0x000000693e0c723e */ /* 0x000fe200000010ff */
[----:B------:R-:W1:Y:S01]  /*f430*/  LDSM.16.MT88.4 R24, [R149+0x7800] ;  /* 0x007800009518783b */ /* 0x000e620000004200 */
        /* <DEDUP_REMOVED lines=9> */
[----:B---3--:R-:W-:Y:S01]  /*f4d0*/  HMMA.16816.F32.BF16 R96, R12, R20, R96 ;  /* 0x000000140c60723c */ /* 0x008fe20000041860 */
[----:B------:R-:W-:Y:S01]  /*f4e0*/  MUFU.EX2 R115, R115 ;  /* 0x0000007300737308 */ /* 0x000fe20000000800 */
[----:B------:R-:W-:Y:S01]  /*f4f0*/  FADD.FTZ R110, R110, R109 ;  /* 0x0000006d6e6e7221 */ /* 0x000fe20000010000 */
[----:B-----5:R-:W-:-:S04]  /*f500*/  FADD.FTZ R4, R112, R67 ;  /* 0x0000004370047221 */ /* 0x020fc80000010000 */
[C---:B------:R-:W-:Y:S01]  /*f510*/  FADD.FTZ R4, R111.reuse, R4 ;  /* 0x000000046f047221 */ /* 0x040fe20000010000 */
        /* <DEDUP_REMOVED lines=12> */
[----:B------:R-:W-:Y:S06]  /*f5e0*/  MUFU.EX2 R128, R128 ;  /* 0x0000008000807308 */ /* 0x000fec0000000800 */
[C---:B--2---:R-:W-:Y:S02]  /*f5f0*/  HMMA.16816.F32.BF16 R88, R12.reuse, R20, R88 ;  /* 0x000000140c58723c */ /* 0x044fe40000041858 */
[----:B------:R-:W-:Y:S06]  /*f600*/  MUFU.EX2 R123, R123 ;  /* 0x0000007b007b7308 */ /* 0x000fec0000000800 */
[----:B------:R-:W-:Y:S01]  /*f610*/  HMMA.16816.F32.BF16 R84, R12, R22, R84 ;  /* 0x000000160c54723c */ /* 0x000fe20000041854 */
[----:B------:R-:W-:Y:S01]  /*f620*/  F2FP.BF16.F32.PACK_AB R12, R111, R112 ;  /* 0x000000706f0c723e */ /* 0x000fe200000010ff */
[----:B------:R-:W2:Y:S01]  /*f630*/  LDSM.16.MT88.4 R20, [R149+0x8000] ;  /* 0x008000009514783b */ /* 0x000ea20000004200 */
[----:B---3--:R-:W-:Y:S01]  /*f640*/  F2FP.BF16.F32.PACK_AB R13, R116, R115 ;  /* 0x00000073740d723e */ /* 0x008fe200000010ff */
[----:B------:R-:W-:Y:S01]  /*f650*/  MUFU.EX2 R130, R130 ;  /* 0x0000008200827308 */ /* 0x000fe20000000800 */
[----:B------:R-:W-:Y:S01]  /*f660*/  F2FP.BF16.F32.PACK_AB R14, R114, R113 ;  /* 0x00000071720e723e */ /* 0x000fe200000010ff */
[----:B------:R-:W-:Y:S01]  /*f670*/  FADD.FTZ R115, R115, R110 ;  /* 0x0000006e73737221 */ /* 0x000fe20000010000 */
[----:B-----5:R-:W-:Y:S01]  /*f680*/  F2FP.BF16.F32.PACK_AB R15, R118, R117 ;  /* 0x00000075760f723e */ /* 0x020fe200000010ff */
[----:B------:R-:W-:-:S02]  /*f690*/  FADD.FTZ R113, R113, R4 ;  /* 0x0000000471717221 */ /* 0x000fc40000010000 */
[----:B------:R-:W-:Y:S02]  /*f6a0*/  FADD.FTZ R116, R116, R115 ;  /* 0x0000007374747221 */ /* 0x000fe40000010000 */
[----:B------:R-:W3:Y:S01]  /*f6b0*/  MUFU.EX2 R121, R121 ;  /* 0x0000007900797308 */ /* 0x000ee20000000800 */
[----:B------:R-:W-:Y:S01]  /*f6c0*/  FADD.FTZ R114, R114, R113 ;  /* 0x0000007172727221 */ /* 0x000fe20000010000 */
[----:B----4-:R-:W-:Y:S01]  /*f6d0*/  HMMA.16816.F32.BF16 R96, R12, R16, R96 ;  /* 0x000000100c60723c */ /* 0x010fe20000041860 */
[----:B------:R-:W-:-:S04]  /*f6e0*/  FADD.FTZ R117, R117, R116 ;  /* 0x0000007475757221 */ /* 0x000fc80000010000 */
[----:B------:R-:W-:Y:S01]  /*f6f0*/  FADD.FTZ R118, R118, R117 ;  /* 0x0000007576767221 */ /* 0x000fe20000010000 */
[----:B------:R-:W4:Y:S02]  /*f700*/  MUFU.EX2 R124, R124 ;  /* 0x0000007c007c7308 */ /* 0x000f240000000800 */
[C---:B------:R-:W-:Y:S01]  /*f710*/  HMMA.16816.F32.BF16 R92, R12.reuse, R18, R92 ;  /* 0x000000120c5c723c */ /* 0x040fe2000004185c */
[----:B------:R-:W5:Y:S05]  /*f720*/  LDSM.16.MT88.4 R16, [R148+0x8000] ;  /* 0x008000009410783b */ /* 0x000f6a0000004200 */
[----:B------:R-:W2:Y:S01]  /*f730*/  MUFU.EX2 R122, R122 ;  /* 0x0000007a007a7308 */ /* 0x000ea20000000800 */
[----:B---3--:R-:W-:Y:S01]  /*f740*/  FADD.FTZ R5, R121, R118 ;  /* 0x0000007679057221 */ /* 0x008fe20000010000 */
[C---:B-1----:R-:W-:Y:S06]  /*f750*/  HMMA.16816.F32.BF16 R68, R12.reuse, R24, R68 ;  /* 0x000000180c44723c */ /* 0x042fec0000041844 */
[----:B------:R-:W1:Y:S01]  /*f760*/  MUFU.EX2 R125, R125 ;  /* 0x0000007d007d7308 */ /* 0x000e620000000800 */
[----:B----4-:R-:W-:Y:S01]  /*f770*/  FADD.FTZ R5, R124, R5 ;  /* 0x000000057c057221 */ /* 0x010fe20000010000 */
[C---:B------:R-:W-:Y:S01]  /*f780*/  HMMA.16816.F32.BF16 R72, R12.reuse, R26, R72 ;  /* 0x0000001a0c48723c */ /* 0x040fe20000041848 */
[----:B------:R-:W3:Y:S05]  /*f790*/  LDSM.16.MT88.4 R24, [R154+0x8800] ;  /* 0x008800009a18783b */ /* 0x000eea0000004200 */
[----:B------:R-:W-:Y:S01]  /*f7a0*/  MUFU.EX2 R103, R103 ;  /* 0x0000006700677308 */ /* 0x000fe20000000800 */
[----:B--2---:R-:W-:Y:S01]  /*f7b0*/  FADD.FTZ R4, R122, R5 ;  /* 0x000000057a047221 */ /* 0x004fe20000010000 */
[C---:B------:R-:W-:Y:S06]  /*f7c0*/  HMMA.16816.F32.BF16 R76, R12.reuse, R20, R76 ;  /* 0x000000140c4c723c */ /* 0x040fec000004184c */
[----:B------:R-:W2:Y:S01]  /*f7d0*/  MUFU.EX2 R120, R120 ;  /* 0x0000007800787308 */ /* 0x000ea20000000800 */
[----:B-1----:R-:W-:Y:S01]  /*f7e0*/  FADD.FTZ R4, R125, R4 ;  /* 0x000000047d047221 */ /* 0x002fe20000010000 */
[C---:B------:R-:W-:Y:S01]  /*f7f0*/  HMMA.16816.F32.BF16 R80, R12.reuse, R22, R80 ;  /* 0x000000160c50723c */ /* 0x040fe20000041850 */
[----:B------:R-:W1:Y:S05]  /*f800*/  LDSM.16.MT88.4 R20, [R150+0x8800] ;  /* 0x008800009614783b */ /* 0x000e6a0000004200 */
[----:B------:R-:W-:Y:S02]  /*f810*/  MUFU.EX2 R63, R63 ;  /* 0x0000003f003f7308 */ /* 0x000fe40000000800 */
[C---:B-----5:R-:W-:Y:S06]  /*f820*/  HMMA.16816.F32.BF16 R88, R12.reuse, R16, R88 ;  /* 0x000000100c58723c */ /* 0x060fec0000041858 */
[----:B------:R-:W-:Y:S02]  /*f830*/  MUFU.EX2 R126, R126 ;  /* 0x0000007e007e7308 */ /* 0x000fe40000000800 */
[----:B------:R-:W-:Y:S01]  /*f840*/  HMMA.16816.F32.BF16 R84, R12, R18, R84 ;  /* 0x000000120c54723c */ /* 0x000fe20000041854 */
[----:B------:R-:W4:Y:S01]  /*f850*/  LDSM.16.MT88.4 R16, [R149+0x8800] ;  /* 0x008800009510783b */ /* 0x000f220000004200 */
[----:B------:R-:W-:Y:S01]  /*f860*/  F2FP.BF16.F32.PACK_AB R12, R128, R119 ;  /* 0x00000077800c723e */ /* 0x000fe200000010ff */
[----:B------:R-:W-:Y:S01]  /*f870*/  FADD.FTZ R119, R119, R114 ;  /* 0x0000007277777221 */ /* 0x000fe20000010000 */
[----:B------:R-:W-:-:S02]  /*f880*/  F2FP.BF16.F32.PACK_AB R13, R124, R121 ;  /* 0x000000797c0d723e */ /* 0x000fc400000010ff */
[----:B------:R-:W-:Y:S01]  /*f890*/  MUFU.EX2 R59, R59 ;  /* 0x0000003b003b7308 */ /* 0x000fe20000000800 */
[----:B------:R-:W-:Y:S01]  /*f8a0*/  F2FP.BF16.F32.PACK_AB R14, R130, R123 ;  /* 0x0000007b820e723e */ /* 0x000fe200000010ff */
[----:B------:R-:W-:Y:S01]  /*f8b0*/  FADD.FTZ R128, R128, R119 ;  /* 0x0000007780807221 */ /* 0x000fe20000010000 */
[----:B------:R-:W-:-:S03]  /*f8c0*/  F2FP.BF16.F32.PACK_AB R15, R125, R122 ;  /* 0x0000007a7d0f723e */ /* 0x000fc600000010ff */
[----:B------:R-:W-:Y:S02]  /*f8d0*/  FADD.FTZ R123, R123, R128 ;  /* 0x000000807b7b7221 */ /* 0x000fe40000010000 */
[----:B------:R-:W5:Y:S02]  /*f8e0*/  MUFU.EX2 R104, R104 ;  /* 0x0000006800687308 */ /* 0x000f640000000800 */
[----:B---3--:R-:W-:Y:S01]  /*f8f0*/  HMMA.16816.F32.BF16 R96, R12, R24, R96 ;  /* 0x000000180c60723c */ /* 0x008fe20000041860 */
[----:B------:R-:W-:-:S05]  /*f900*/  FADD.FTZ R130, R130, R123 ;  /* 0x0000007b82827221 */ /* 0x000fca0000010000 */
        /* <DEDUP_REMOVED lines=17> */
[----:B--2---:R-:W-:Y:S01]  /*fa20*/  F2FP.BF16.F32.PACK_AB R12, R120, R103 ;  /* 0x00000067780c723e */ /* 0x004fe200000010ff */
[----:B------:R-:W2:Y:S01]  /*fa30*/  LDSM.16.MT88.4 R24, [R149+0x9000] ;  /* 0x009000009518783b */ /* 0x000ea20000004200 */
[----:B-----5:R-:W-:Y:S01]  /*fa40*/  F2FP.BF16.F32.PACK_AB R13, R104, R59 ;  /* 0x0000003b680d723e */ /* 0x020fe200000010ff */
        /* <DEDUP_REMOVED lines=12> */
[----:B------:R-:W-:Y:S02]  /*fb10*/  FADD.FTZ R100, R100, R101 ;  /* 0x0000006564647221 */ /* 0x000fe40000010000 */
[C---:B------:R-:W-:Y:S01]  /*fb20*/  HMMA.16816.F32.BF16 R92, R12.reuse, R22, R92 ;  /* 0x000000160c5c723c */ /* 0x040fe2000004185c */
[----:B------:R-:W1:Y:S01]  /*fb30*/  LDSM.16.MT88.4 R20, [R148+0x9000] ;  /* 0x009000009414783b */ /* 0x000e620000004200 */
[----:B------:R-:W5:Y:S06]  /*fb40*/  MUFU.EX2 R185, R185 ;  /* 0x000000b900b97308 */ /* 0x000f6c0000000800 */
[C---:B----4-:R-:W-:Y:S08]  /*fb50*/  HMMA.16816.F32.BF16 R68, R12.reuse, R16, R68 ;  /* 0x000000100c44723c */ /* 0x050ff00000041844 */
[C---:B------:R-:W-:Y:S01]  /*fb60*/  HMMA.16816.F32.BF16 R72, R12.reuse, R18, R72 ;  /* 0x000000120c48723c */ /* 0x040fe20000041848 */
[----:B------:R-:W4:Y:S07]  /*fb70*/  LDSM.16.MT88.4 R16, [R154+0x9800] ;  /* 0x009800009a10783b */ /* 0x000f2e0000004200 */
[C---:B--2---:R-:W-:Y:S08]  /*fb80*/  HMMA.16816.F32.BF16 R76, R12.reuse, R24, R76 ;  /* 0x000000180c4c723c */ /* 0x044ff0000004184c */
[C---:B------:R-:W-:Y:S01]  /*fb90*/  HMMA.16816.F32.BF16 R80, R12.reuse, R26, R80 ;  /* 0x0000001a0c50723c */ /* 0x040fe20000041850 */
[----:B------:R-:W2:Y:S07]  /*fba0*/  LDSM.16.MT88.4 R24, [R150+0x9800] ;  /* 0x009800009618783b */ /* 0x000eae0000004200 */
[C---:B-1----:R-:W-:Y:S08]  /*fbb0*/  HMMA.16816.F32.BF16 R88, R12.reuse, R20, R88 ;  /* 0x000000140c58723c */ /* 0x042ff00000041858 */
[----:B------:R-:W-:Y:S01]  /*fbc0*/  HMMA.16816.F32.BF16 R84, R12, R22, R84 ;  /* 0x000000160c54723c */ /* 0x000fe20000041854 */
[----:B------:R-:W-:Y:S01]  /*fbd0*/  F2FP.BF16.F32.PACK_AB R12, R102, R51 ;  /* 0x00000033660c723e */ /* 0x000fe200000010ff */
[----:B------:R-:W1:Y:S01]  /*fbe0*/  LDSM.16.MT88.4 R20, [R149+0x9800] ;  /* 0x009800009514783b */ /* 0x000e620000004200 */
[----:B---3--:R-:W-:Y:S01]  /*fbf0*/  F2FP.BF16.F32.PACK_AB R13, R32, R33 ;  /* 0x00000021200d723e */ /* 0x008fe200000010ff */
[----:B------:R-:W-:Y:S01]  /*fc00*/  FADD.FTZ R51, R51, R126 ;  /* 0x0000007e33337221 */ /* 0x000fe20000010000 */
[----:B------:R-:W-:Y:S01]  /*fc10*/  F2FP.BF16.F32.PACK_AB R14, R184, R47 ;  /* 0x0000002fb80e723e */ /* 0x000fe200000010ff */
[----:B------:R-:W-:Y:S01]  /*fc20*/  FADD.FTZ R33, R33, R100 ;  /* 0x0000006421217221 */ /* 0x000fe20000010000 */
[----:B-----5:R-:W-:Y:S01]  /*fc30*/  F2FP.BF16.F32.PACK_AB R15, R185, R8 ;  /* 0x00000008b90f723e */ /* 0x020fe200000010ff */
[----:B------:R-:W-:-:S02]  /*fc40*/  FADD.FTZ R102, R102, R51 ;  /* 0x0000003366667221 */ /* 0x000fc40000010000 */
[----:B------:R-:W-:Y:S02]  /*fc50*/  FADD.FTZ R33, R32, R33 ;  /* 0x0000002120217221 */ /* 0x000fe40000010000 */
[----:B------:R-:W-:Y:S02]  /*fc60*/  FADD.FTZ R47, R47, R102 ;  /* 0x000000662f2f7221 */ /* 0x000fe40000010000 */
[----:B----4-:R-:W-:Y:S01]  /*fc70*/  HMMA.16816.F32.BF16 R96, R12, R16, R96 ;  /* 0x000000100c60723c */ /* 0x010fe20000041860 */
[----:B------:R-:W-:Y:S01]  /*fc80*/  FADD.FTZ R8, R8, R33 ;  /* 0x0000002108087221 */ /* 0x000fe20000010000 */
[----:B------:R-:W-:-:S03]  /*fc90*/  FADD.FTZ R184, R184, R47 ;  /* 0x0000002fb8b87221 */ /* 0x000fc60000010000 */
[----:B------:R-:W-:-:S03]  /*fca0*/  FADD.FTZ R185, R185, R8 ;  /* 0x00000008b9b97221 */ /* 0x000fc60000010000 */
[C---:B------:R-:W-:Y:S01]  /*fcb0*/  HMMA.16816.F32.BF16 R92, R12.reuse, R18, R92 ;  /* 0x000000120c5c723c */ /* 0x040fe2000004185c */
[----:B------:R-:W3:Y:S07]  /*fcc0*/  LDSM.16.MT88.4 R16, [R148+0x9800] ;  /* 0x009800009410783b */ /* 0x000eee0000004200 */
[C---:B--2---:R-:W-:Y:S08]  /*fcd0*/  HMMA.16816.F32.BF16 R68, R12.reuse, R24, R68 ;  /* 0x000000180c44723c */ /* 0x044ff00000041844 */
[C---:B------:R-:W-:Y:S08]  /*fce0*/  HMMA.16816.F32.BF16 R72, R12.reuse, R26, R72 ;  /* 0x0000001a0c48723c */ /* 0x040ff00000041848 */
[C---:B-1----:R-:W-:Y:S08]  /*fcf0*/  HMMA.16816.F32.BF16 R76, R12.reuse, R20, R76 ;  /* 0x000000140c4c723c */ /* 0x042ff0000004184c */
[C---:B------:R-:W-:Y:S08]  /*fd00*/  HMMA.16816.F32.BF16 R80, R12.reuse, R22, R80 ;  /* 0x000000160c50723c */ /* 0x040ff00000041850 */
        /* <DEDUP_REMOVED lines=71> */
.L_x_6190:
        /* <DEDUP_REMOVED lines=8> */
.L_x_6191:
[----:B------:R-:W1:Y:S01]  /*10200*/  LDCU UR8, c[0x0][0x3c4] ;  /* 0x00007880ff0877ac */ /* 0x000e620008000800 */
[----:B------:R-:W-:Y:S01]  /*10210*/  IADD3 R4, P0, PT, R7, R168, RZ ;  /* 0x000000a807047210 */ /* 0x000fe20007f1e0ff */
[----:B------:R-:W-:Y:S01]  /*10220*/  IMAD.SHL.U32 R64, R161, 0x2, RZ ;  /* 0x00000002a1407824 */ /* 0x000fe200078e00ff */
[----:B------:R-:W-:Y:S01]  /*10230*/  LOP3.LUT R65, R65, 0xfffffffe, RZ, 0xc0, !PT ;  /* 0xfffffffe41417812 */ /* 0x000fe200078ec0ff */
[----:B------:R-:W2:Y:S01]  /*10240*/  LDCU UR9, c[0x0][0x440] ;  /* 0x00008800ff0977ac */ /* 0x000ea20008000800 */
[----:B------:R-:W-:Y:S02]  /*10250*/  IMAD.SHL.U32 R67, R53, 0x80, RZ ;  /* 0x0000008035437824 */ /* 0x000fe400078e00ff */
        /* <DEDUP_REMOVED lines=58> */
[----:B-1----:R-:W3:Y:S04]  /*10600*/  LDSM.16.M88.4 R12, [R158+UR5+0x2000] ;  /* 0x002000059e0c783b */ /* 0x002ee80008000200 */
[----:B--2---:R-:W1:Y:S04]  /*10610*/  LDSM.16.M88.4 R4, [R158+UR5+0x2800] ;  /* 0x002800059e04783b */ /* 0x004e680008000200 */
[----:B------:R-:W-:Y:S04]  /*10620*/  LDSM.16.M88.4 R108, [R157] ;  /* 0x000000009d6c783b */ /* 0x000fe80000000200 */
[----:B------:R-:W2:Y:S04]  /*10630*/  LDSM.16.M88.4 R116, [R153+0x2000] ;  /* 0x002000009974783b */ /* 0x000ea80000000200 */
[----:B------:R-:W4:Y:S04]  /*10640*/  LDSM.16.M88.4 R112, [R153+0x2800] ;  /* 0x002800009970783b */ /* 0x000f280000000200 */
[----:B------:R-:W5:Y:S04]  /*10650*/  LDSM.16.M88.4 R100, [R158+UR5+0x3000] ;  /* 0x003000059e64783b */ /* 0x000f680008000200 */
[----:B------:R-:W5:Y:S04]  /*10660*/  LDSM.16.M88.4 R56, [R158+UR5+0x3800] ;  /* 0x003800059e38783b */ /* 0x000f680008000200 */
[----:B------:R-:W5:Y:S04]  /*10670*/  LDSM.16.M88.4 R44, [R158+UR5+0x4000] ;  /* 0x004000059e2c783b */ /* 0x000f680008000200 */
[----:B------:R-:W5:Y:S04]  /*10680*/  LDSM.16.M88.4 R36, [R158+UR5+0x4800] ;  /* 0x004800059e24783b */ /* 0x000f680008000200 */
[----:B------:R-:W5:Y:S04]  /*10690*/  LDSM.16.M88.4 R28, [R158+UR5+0x5000] ;  /* 0x005000059e1c783b */ /* 0x000f680008000200 */
[----:B------:R-:W5:Y:S01]  /*106a0*/  LDSM.16.M88.4 R120, [R158+UR5+0x5800] ;  /* 0x005800059e78783b */ /* 0x000f620008000200 */
[C---:B---3--:R-:W-:Y:S03]  /*106b0*/  HMMA.16816.F32.BF16 R16, R20.reuse, R12, RZ ;  /* 0x0000000c1410723c */ /* 0x048fe600000418ff */
[----:B------:R-:W-:Y:S04]  /*106c0*/  LDSM.16.M88.4 R132, [R153+0x3000] ;  /* 0x003000009984783b */ /* 0x000fe80000000200 */
[----:B------:R-:W-:Y:S01]  /*106d0*/  LDSM.16.M88.4 R128, [R153+0x3800] ;  /* 0x003800009980783b */ /* 0x000fe20000000200 */
[C---:B-1----:R-:W-:Y:S03]  /*106e0*/  HMMA.16816.F32.BF16 R8, R20.reuse, R4, RZ ;  /* 0x000000041408723c */ /* 0x042fe600000418ff */
[----:B------:R-:W-:Y:S04]  /*106f0*/  LDSM.16.M88.4 R124, [R153+0x4000] ;  /* 0x00400000997c783b */ /* 0x000fe80000000200 */
[----:B------:R-:W0:Y:S01]  /*10700*/  LDGDEPBAR ;  /* 0x00000000000079af */ /* 0x000e220000000000 */
[C---:B------:R-:W-:Y:S08]  /*10710*/  HMMA.16816.F32.BF16 R12, R20.reuse, R14, RZ ;  /* 0x0000000e140c723c */ /* 0x040ff000000418ff */
[----:B------:R-:W-:Y:S08]  /*10720*/  HMMA.16816.F32.BF16 R4, R20, R6, RZ ;  /* 0x000000061404723c */ /* 0x000ff000000418ff */
[C---:B--2---:R-:W-:Y:S08]  /*10730*/  HMMA.16816.F32.BF16 R16, R108.reuse, R116, R16 ;  /* 0x000000746c10723c */ /* 0x044ff00000041810 */
[C---:B------:R-:W-:Y:S01]  /*10740*/  HMMA.16816.F32.BF16 R12, R108.reuse, R118, R12 ;  /* 0x000000766c0c723c */ /* 0x040fe2000004180c */
[----:B------:R-:W1:Y:S07]  /*10750*/  LDSM.16.M88.4 R116, [R153+0x5000] ;  /* 0x005000009974783b */ /* 0x000e6e0000000200 */
[C---:B----4-:R-:W-:Y:S08]  /*10760*/  HMMA.16816.F32.BF16 R8, R108.reuse, R112, R8 ;  /* 0x000000706c08723c */ /* 0x050ff00000041808 */
[----:B------:R-:W-:Y:S01]  /*10770*/  HMMA.16816.F32.BF16 R4, R108, R114, R4 ;  /* 0x000000726c04723c */ /* 0x000fe20000041804 */
[----:B------:R-:W2:Y:S07]  /*10780*/  LDSM.16.M88.4 R112, [R153+0x5800] ;  /* 0x005800009970783b */ /* 0x000eae0000000200 */
        /* <DEDUP_REMOVED lines=55> */
[----:B------:R-:W-:Y:S01]  /*10b00*/  HMMA.16816.F32.BF16 R24, R116, R120, R24 ;  /* 0x000000787418723c */ /* 0x000fe20000041818 */
[----:B------:R-:W-:Y:S07]  /*10b10*/  LDSM.16.M88.4 R120, [R151+0x4000] ;  /* 0x004000009778783b */ /* 0x000fee0000000200 */
[----:B-1----:R-:W-:Y:S01]  /*10b20*/  HMMA.16816.F32.BF16 R32, R132, R112, R32 ;  /* 0x000000708420723c */ /* 0x002fe20000041820 */
[----:B------:R-:W-:Y:S01]  /*10b30*/  LOP3.LUT R113, R64, 0x6, RZ, 0xc0, !PT ;  /* 0x0000000640717812 */ /* 0x000fe200078ec0ff */
[----:B------:R-:W-:-:S04]  /*10b40*/  VIADD R112, R67, 0xffffff80 ;  /* 0xffffff8043707836 */ /* 0x000fc80000000000 */
[----:B------:R-:W-:Y:S02]  /*10b50*/  IMAD.IADD R112, R112, 0x1, R113 ;  /* 0x0000000170707824 */ /* 0x000fe400078e0271 */
[----:B------:R-:W-:Y:S02]  /*10b60*/  HMMA.16816.F32.BF16 R40, R116, R128, R40 ;  /* 0x000000807428723c */ /* 0x000fe40000041828 */
[C---:B------:R-:W-:Y:S02]  /*10b70*/  VIADD R113, R112.reuse, 0xffffff81 ;  /* 0xffffff8170717836 */ /* 0x040fe40000000000 */
[----:B------:R-:W-:-:S03]  /*10b80*/  VIADD R145, R112, 0xffffff90 ;  /* 0xffffff9070917836 */ /* 0x000fc60000000000 */
[C---:B------:R-:W-:Y:S01]  /*10b90*/  ISETP.GE.AND P1, PT, R113.reuse, R54, PT ;  /* 0x000000367100720c */ /* 0x040fe20003f26270 */
[----:B------:R-:W-:Y:S01]  /*10ba0*/  HMMA.16816.F32.BF16 R36, R116, R130, R36 ;  /* 0x000000827424723c */ /* 0x000fe20000041824 */
[----:B------:R-:W1:Y:S01]  /*10bb0*/  LDSM.16.M88.4 R128, [R151+0x3000] ;  /* 0x003000009780783b */ /* 0x000e620000000200 */
[----:B------:R-:W-:-:S06]  /*10bc0*/  ISETP.GE.AND P6, PT, R113, R52, PT ;  /* 0x000000347100720c */ /* 0x000fcc0003fc6270 */
[----:B--2---:R-:W-:Y:S01]  /*10bd0*/  HMMA.16816.F32.BF16 R20, R132, R110, R20 ;  /* 0x0000006e8414723c */ /* 0x004fe20000041814 */
[----:B------:R-:W-:-:S03]  /*10be0*/  VIADD R111, R112, 0xffffff80 ;  /* 0xffffff80706f7836 */ /* 0x000fc60000000000 */
[----:B------:R-:W-:Y:S02]  /*10bf0*/  @P1 LOP3.LUT R65, R65, 0x1, RZ, 0xfc, !PT ;  /* 0x0000000141411812 */ /* 0x000fe400078efcff */
[----:B------:R-:W-:Y:S02]  /*10c00*/  I2FP.F32.U32 R64, R111 ;  /* 0x0000006f00407245 */ /* 0x000fe40000201000 */
[C---:B------:R-:W-:Y:S01]  /*10c10*/  ISETP.GE.AND P3, PT, R111.reuse, R52, PT ;  /* 0x000000346f00720c */ /* 0x040fe20003f66270 */
[----:B------:R-:W-:Y:S01]  /*10c20*/  HMMA.16816.F32.BF16 R24, R132, R108, R24 ;  /* 0x0000006c8418723c */ /* 0x000fe20000041818 */
[----:B------:R-:W-:Y:S01]  /*10c30*/  ISETP.GE.AND P0, PT, R111, R54, PT ;  /* 0x000000366f00720c */ /* 0x000fe20003f06270 */
[C---:B------:R-:W-:Y:S02]  /*10c40*/  VIADD R111, R112.reuse, 0xfffffff8 ;  /* 0xfffffff8706f7836 */ /* 0x040fe40000000000 */
[----:B------:R-:W-:Y:S01]  /*10c50*/  FFMA.FTZ R147, R3, R64, R18 ;  /* 0x0000004003937223 */ /* 0x000fe20000010012 */
[----:B------:R-:W-:-:S02]  /*10c60*/  VIADD R109, R112, 0xffffff88 ;  /* 0xffffff88706d7836 */ /* 0x000fc40000000000 */
[----:B------:R-:W-:Y:S01]  /*10c70*/  FFMA.FTZ R16, R3, R64, R16 ;  /* 0x0000004003107223 */ /* 0x000fe20000010010 */
[----:B------:R-:W-:Y:S02]  /*10c80*/  I2FP.F32.U32 R64, R113 ;  /* 0x0000007100407245 */ /* 0x000fe40000201000 */
[----:B------:R-:W-:Y:S01]  /*10c90*/  I2FP.F32.U32 R18, R111 ;  /* 0x0000006f00127245 */ /* 0x000fe20000201000 */
[----:B------:R-:W-:Y:S01]  /*10ca0*/  HMMA.16816.F32.BF16 R28, R116, R126, R28 ;  /* 0x0000007e741c723c */ /* 0x000fe2000004181c */
[----:B------:R-:W2:Y:S01]  /*10cb0*/  LDSM.16.M88.4 R124, [R151+0x3800] ;  /* 0x00380000977c783b */ /* 0x000ea20000000200 */
[----:B------:R-:W-:Y:S01]  /*10cc0*/  ISETP.GE.AND P2, PT, R111, R52, PT ;  /* 0x000000346f00720c */ /* 0x000fe20003f46270 */
[----:B------:R-:W-:Y:S01]  /*10cd0*/  FFMA.FTZ R19, R3, R64, R19 ;  /* 0x0000004003137223 */ /* 0x000fe20000010013 */
[----:B------:R-:W-:Y:S01]  /*10ce0*/  ISETP.GE.AND P4, PT, R111, R54, PT ;  /* 0x000000366f00720c */ /* 0x000fe20003f86270 */
[----:B------:R-:W-:Y:S01]  /*10cf0*/  FFMA.FTZ R20, R3, R18, R20 ;  /* 0x0000001203147223 */ /* 0x000fe20000010014 */
[C---:B------:R-:W-:Y:S01]  /*10d00*/  ISETP.GE.AND P1, PT, R109.reuse, R52, PT ;  /* 0x000000346d00720c */ /* 0x040fe20003f26270 */
[----:B------:R-:W-:Y:S01]  /*10d10*/  VIADD R111, R112, 0xffffff89 ;  /* 0xffffff89706f7836 */ /* 0x000fe20000000000 */
[----:B------:R-:W-:Y:S01]  /*10d20*/  ISETP.GE.AND P5, PT, R109, R54, PT ;  /* 0x000000366d00720c */ /* 0x000fe20003fa6270 */
[C---:B------:R-:W-:Y:S01]  /*10d30*/  FFMA.FTZ R22, R3.reuse, R18, R22 ;  /* 0x0000001203167223 */ /* 0x040fe20000010016 */
[----:B------:R-:W-:Y:S01]  /*10d40*/  I2FP.F32.U32 R109, R109 ;  /* 0x0000006d006d7245 */ /* 0x000fe20000201000 */
[----:B------:R-:W-:Y:S01]  /*10d50*/  FFMA.FTZ R18, R3, R64, R17 ;  /* 0x0000004003127223 */ /* 0x000fe20000010011 */
[----:B------:R-:W-:Y:S01]  /*10d60*/  FSEL R147, R147, -INF , !P0 ;  /* 0xff80000093937808 */ /* 0x000fe20004000000 */
[----:B------:R-:W3:Y:S01]  /*10d70*/  LDSM.16.M88.4 R116, [R151+0x4800] ;  /* 0x004800009774783b */ /* 0x000ee20000000200 */
[----:B------:R-:W-:Y:S01]  /*10d80*/  FSEL R66, R20, -INF , !P2 ;  /* 0xff80000014427808 */ /* 0x000fe20005000000 */
[-C--:B------:R-:W-:Y:S01]  /*10d90*/  FFMA.FTZ R17, R3, R109.reuse, R14 ;  /* 0x0000006d03117223 */ /* 0x080fe2000001000e */
[----:B------:R-:W-:Y:S01]  /*10da0*/  ISETP.GE.AND P2, PT, R111, R52, PT ;  /* 0x000000346f00720c */ /* 0x000fe20003f46270 */
[----:B------:R-:W-:Y:S01]  /*10db0*/  FFMA.FTZ R12, R3, R109, R12 ;  /* 0x0000006d030c7223 */ /* 0x000fe2000001000c */
[----:B------:R-:W-:Y:S01]  /*10dc0*/  ISETP.GE.AND P0, PT, R111, R54, PT ;  /* 0x000000366f00720c */ /* 0x000fe20003f06270 */
[C---:B------:R-:W-:Y:S01]  /*10dd0*/  VIADD R109, R112.reuse, 0xffffff91 ;  /* 0xffffff91706d7836 */ /* 0x040fe20000000000 */
[----:B------:R-:W-:Y:S01]  /*10de0*/  I2FP.F32.U32 R20, R111 ;  /* 0x0000006f00147245 */ /* 0x000fe20000201000 */
[----:B------:R-:W-:Y:S01]  /*10df0*/  VIADD R111, R112, 0xffffff98 ;  /* 0xffffff98706f7836 */ /* 0x000fe20000000000 */
[----:B------:R-:W-:Y:S01]  /*10e00*/  FSEL R17, R17, -INF , !P5 ;  /* 0xff80000011117808 */ /* 0x000fe20006800000 */
[----:B-1----:R-:W-:Y:S01]  /*10e10*/  HMMA.16816.F32.BF16 R104, R132, R128, R104 ;  /* 0x000000808468723c */ /* 0x002fe20000041868 */
[----:B------:R-:W-:Y:S01]  /*10e20*/  FSEL R16, R16, -INF , !P3 ;  /* 0xff80000010107808 */ /* 0x000fe20005800000 */
[----:B------:R-:W-:Y:S01]  /*10e30*/  FFMA.FTZ R13, R3, R20, R13 ;  /* 0x00000014030d7223 */ /* 0x000fe2000001000d */
[----:B------:R-:W-:Y:S01]  /*10e40*/  ISETP.GE.AND P5, PT, R111, R52, PT ;  /* 0x000000346f00720c */ /* 0x000fe20003fa6270 */
[----:B------:R-:W-:Y:S01]  /*10e50*/  FFMA.FTZ R15, R3, R20, R15 ;  /* 0x00000014030f7223 */ /* 0x000fe2000001000f */
[----:B------:R-:W-:Y:S01]  /*10e60*/  FSEL R14, R18, -INF , !P6 ;  /* 0xff800000120e7808 */ /* 0x000fe20007000000 */
[----:B------:R-:W-:-:S04]  /*10e70*/  DEPBAR.LE SB0, 0x0 ;  /* 0x000080000000791a */ /* 0x000fc80000000000 */
[C---:B------:R-:W-:Y:S01]  /*10e80*/  ISETP.GE.AND P3, PT, R145.reuse, R52, PT ;  /* 0x000000349100720c */ /* 0x040fe20003f66270 */
[C---:B------:R-:W-:Y:S01]  /*10e90*/  HMMA.16816.F32.BF16 R100, R132.reuse, R130, R100 ;  /* 0x000000828464723c */ /* 0x040fe20000041864 */
[----:B------:R-:W-:Y:S02]  /*10ea0*/  ISETP.GE.AND P6, PT, R145, R54, PT ;  /* 0x000000369100720c */ /* 0x000fe40003fc6270 */
[----:B------:R-:W-:Y:S02]  /*10eb0*/  I2FP.F32.U32 R145, R145 ;  /* 0x0000009100917245 */ /* 0x000fe40000201000 */
[----:B------:R-:W-:Y:S02]  /*10ec0*/  FSEL R64, R22, -INF , !P4 ;  /* 0xff80000016407808 */ /* 0x000fe40006000000 */
[----:B------:R-:W-:Y:S01]  /*10ed0*/  I2FP.F32.U32 R18, R109 ;  /* 0x0000006d00127245 */ /* 0x000fe20000201000 */
[-C--:B------:R-:W-:Y:S01]  /*10ee0*/  FFMA.FTZ R8, R3, R145.reuse, R8 ;  /* 0x0000009103087223 */ /* 0x080fe20000010008 */
[----:B------:R-:W-:Y:S01]  /*10ef0*/  LOP3.LUT P4, RZ, R65, 0x1, RZ, 0xc0, !PT ;  /* 0x0000000141ff7812 */ /* 0x000fe2000788c0ff */
[----:B------:R-:W-:Y:S01]  /*10f00*/  FFMA.FTZ R145, R3, R145, R10 ;  /* 0x0000009103917223 */ /* 0x000fe2000001000a */
[----:B------:R-:W-:Y:S01]  /*10f10*/  LOP3.LUT R65, R65, 0xfffffffe, RZ, 0xc0, !PT ;  /* 0xfffffffe41417812 */ /* 0x000fe200078ec0ff */
[-C--:B------:R-:W-:Y:S01]  /*10f20*/  FFMA.FTZ R20, R3, R18.reuse, R9 ;  /* 0x0000001203147223 */ /* 0x080fe20000010009 */
[----:B------:R-:W-:Y:S01]  /*10f30*/  FSEL R10, R13, -INF , !P2 ;  /* 0xff8000000d0a7808 */ /* 0x000fe20005000000 */
[----:B------:R-:W-:Y:S01]  /*10f40*/  FFMA.FTZ R143, R3, R18, R11 ;  /* 0x00000012038f7223 */ /* 0x000fe2000001000b */
[----:B------:R-:W-:Y:S01]  /*10f50*/  I2FP.F32.U32 R13, R111 ;  /* 0x0000006f000d7245 */ /* 0x000fe20000201000 */
[----:B------:R-:W-:Y:S01]  /*10f60*/  VIADD R11, R112, 0xffffffa0 ;  /* 0xffffffa0700b7836 */ /* 0x000fe20000000000 */
[----:B------:R-:W-:Y:S01]  /*10f70*/  FSEL R19, R19, -INF , !P4 ;  /* 0xff80000013137808 */ /* 0x000fe20006000000 */
[C---:B--2---:R-:W-:Y:S01]  /*10f80*/  HMMA.16816.F32.BF16 R60, R132.reuse, R124, R60 ;  /* 0x0000007c843c723c */ /* 0x044fe2000004183c */
[----:B------:R-:W-:Y:S01]  /*10f90*/  FSEL R12, R12, -INF , !P1 ;  /* 0xff8000000c0c7808 */ /* 0x000fe20004800000 */
[-C--:B------:R-:W-:Y:S01]  /*10fa0*/  FFMA.FTZ R4, R3, R13.reuse, R4 ;  /* 0x0000000d03047223 */ /* 0x080fe20000010004 */
[----:B------:R-:W-:Y:S01]  /*10fb0*/  ISETP.GE.AND P1, PT, R109, R52, PT ;  /* 0x000000346d00720c */ /* 0x000fe20003f26270 */
[----:B------:R-:W-:Y:S01]  /*10fc0*/  FFMA.FTZ R6, R3, R13, R6 ;  /* 0x0000000d03067223 */ /* 0x000fe20000010006 */
[----:B------:R-:W-:Y:S01]  /*10fd0*/  ISETP.GE.AND P4, PT, R109, R54, PT ;  /* 0x000000366d00720c */ /* 0x000fe20003f86270 */
[C---:B------:R-:W-:Y:S01]  /*10fe0*/  VIADD R109, R112.reuse, 0xffffff99 ;  /* 0xffffff99706d7836 */ /* 0x040fe20000000000 */
[----:B------:R-:W-:Y:S01]  /*10ff0*/  @P5 LOP3.LUT R65, R65, 0x1, RZ, 0xfc, !PT ;  /* 0x0000000141415812 */ /* 0x000fe200078efcff */
[----:B------:R-:W-:Y:S01]  /*11000*/  VIADD R13, R112, 0xffffffa1 ;  /* 0xffffffa1700d7836 */ /* 0x000fe20000000000 */
[----:B------:R-:W-:Y:S01]  /*11010*/  FSEL R145, R145, -INF , !P6 ;  /* 0xff80000091917808 */ /* 0x000fe20007000000 */
[----:B------:R-:W-:Y:S01]  /*11020*/  HMMA.16816.F32.BF16 R56, R132, R126, R56 ;  /* 0x0000007e8438723c */ /* 0x000fe20000041838 */
[----:B------:R-:W-:-:S02]  /*11030*/  LOP3.LUT P6, RZ, R65, 0x1, RZ, 0xc0, !PT ;  /* 0x0000000141ff7812 */ /* 0x000fc400078cc0ff */
[----:B------:R-:W-:Y:S02]  /*11040*/  FSEL R20, R20, -INF , !P1 ;  /* 0xff80000014147808 */ /* 0x000fe40004800000 */
[C---:B------:R-:W-:Y:S02]  /*11050*/  ISETP.GE.AND P1, PT, R11.reuse, R52, PT ;  /* 0x000000340b00720c */ /* 0x040fe40003f26270 */
[----:B------:R-:W-:Y:S01]  /*11060*/  ISETP.GE.AND P5, PT, R11, R54, PT ;  /* 0x000000360b00720c */ /* 0x000fe20003fa6270 */
[C---:B------:R-:W-:Y:S01]  /*11070*/  HMMA.16816.F32.BF16 R28, R132.reuse, R114, R28 ;  /* 0x00000072841c723c */ /* 0x040fe2000004181c */
[----:B------:R-:W-:Y:S02]  /*11080*/  I2FP.F32.U32 R18, R109 ;  /* 0x0000006d00127245 */ /* 0x000fe40000201000 */
[----:B------:R-:W-:Y:S02]  /*11090*/  I2FP.F32.U32 R11, R11 ;  /* 0x0000000b000b7245 */ /* 0x000fe40000201000 */
[----:B------:R-:W-:Y:S01]  /*110a0*/  FSEL R176, R4, -INF , !P6 ;  /* 0xff80000004b07808 */ /* 0x000fe20007000000 */
[----:B------:R-:W-:Y:S01]  /*110b0*/  FFMA.FTZ R5, R3, R18, R5 ;  /* 0x0000001203057223 */ /* 0x000fe20000010005 */
[----:B------:R-:W-:Y:S01]  /*110c0*/  ISETP.GE.AND P6, PT, R13, R52, PT ;  /* 0x000000340d00720c */ /* 0x000fe20003fc6270 */
[C---:B------:R-:W-:Y:S01]  /*110d0*/  FFMA.FTZ R139, R3.reuse, R18, R7 ;  /* 0x00000012038b7223 */ /* 0x040fe20000010007 */
[----:B------:R-:W-:Y:S01]  /*110e0*/  FSEL R8, R8, -INF , !P3 ;  /* 0xff80000008087808 */ /* 0x000fe20005800000 */
[CC--:B------:R-:W-:Y:S01]  /*110f0*/  FFMA.FTZ R104, R3.reuse, R11.reuse, R104 ;  /* 0x0000000b03687223 */ /* 0x0c0fe20000010068 */
[----:B------:R-:W-:Y:S01]  /*11100*/  FFMA.FTZ R106, R3, R11, R106 ;  /* 0x0000000b036a7223 */ /* 0x000fe2000001006a */
[----:B------:R-:W-:Y:S01]  /*11110*/  ISETP.GE.AND P3, PT, R109, R52, PT ;  /* 0x000000346d00720c */ /* 0x000fe20003f66270 */
[C---:B------:R-:W-:Y:S01]  /*11120*/  VIADD R11, R112.reuse, 0xffffffa8 ;  /* 0xffffffa8700b7836 */ /* 0x040fe20000000000 */
[----:B------:R-:W-:Y:S01]  /*11130*/  ISETP.GE.AND P2, PT, R111, R54, PT ;  /* 0x000000366f00720c */ /* 0x000fe20003f46270 */
[----:B------:R-:W-:Y:S01]  /*11140*/  VIADD R7, R112, 0xffffffa9 ;  /* 0xffffffa970077836 */ /* 0x000fe20000000000 */
[----:B------:R-:W-:Y:S01]  /*11150*/  FSEL R146, R5, -INF , !P3 ;  /* 0xff80000005927808 */ /* 0x000fe20005800000 */
[----:B------:R-:W-:Y:S01]  /*11160*/  HMMA.16816.F32.BF16 R48, R132, R120, R48 ;  /* 0x000000788430723c */ /* 0x000fe20000041830 */
[----:B------:R-:W-:-:S02]  /*11170*/  I2FP.F32.U32 R5, R11 ;  /* 0x0000000b00057245 */ /* 0x000fc40000201000 */
[----:B------:R-:W-:Y:S02]  /*11180*/  I2FP.F32.U32 R4, R7 ;  /* 0x0000000700047245 */ /* 0x000fe40000201000 */
[----:B------:R-:W-:Y:S01]  /*11190*/  LOP3.LUT R65, R65, 0xfffffffe, RZ, 0xc0, !PT ;  /* 0xfffffffe41417812 */ /* 0x000fe200078ec0ff */
[CC--:B------:R-:W-:Y:S01]  /*111a0*/  FFMA.FTZ R100, R3.reuse, R5.reuse, R100 ;  /* 0x0000000503647223 */ /* 0x0c0fe20000010064 */
[----:B------:R-:W-:Y:S01]  /*111b0*/  FSEL R141, R6, -INF , !P2 ;  /* 0xff800000068d7808 */ /* 0x000fe20005000000 */
[----:B------:R-:W-:Y:S01]  /*111c0*/  FFMA.FTZ R102, R3, R5, R102 ;  /* 0x0000000503667223 */ /* 0x000fe20000010066 */
[----:B------:R-:W-:Y:S01]  /*111d0*/  @P6 LOP3.LUT R65, R65, 0x1, RZ, 0xfc, !PT ;  /* 0x0000000141416812 */ /* 0x000fe200078efcff */
[----:B------:R-:W-:Y:S01]  /*111e0*/  FFMA.FTZ R103, R3, R4, R103 ;  /* 0x0000000403677223 */ /* 0x000fe20000010067 */
[----:B------:R-:W-:Y:S01]  /*111f0*/  FSEL R144, R104, -INF , !P1 ;  /* 0xff80000068907808 */ /* 0x000fe20004800000 */
[C---:B------:R-:W-:Y:S01]  /*11200*/  VIADD R5, R112.reuse, 0xffffffb8 ;  /* 0xffffffb870057836 */ /* 0x040fe20000000000 */
[----:B------:R-:W-:Y:S01]  /*11210*/  ISETP.GE.AND P6, PT, R11, R52, PT ;  /* 0x000000340b00720c */ /* 0x000fe20003fc6270 */
[----:B------:R-:W-:Y:S01]  /*11220*/  FFMA.FTZ R101, R3, R4, R101 ;  /* 0x0000000403657223 */ /* 0x000fe20000010065 */
[C---:B------:R-:W-:Y:S01]  /*11230*/  ISETP.GE.AND P1, PT, R7.reuse, R52, PT ;  /* 0x000000340700720c */ /* 0x040fe20003f26270 */
[----:B------:R-:W-:Y:S01]  /*11240*/  HMMA.16816.F32.BF16 R44, R132, R122, R44 ;  /* 0x0000007a842c723c */ /* 0x000fe2000004182c */
[----:B------:R-:W-:Y:S01]  /*11250*/  ISETP.GE.AND P2, PT, R7, R54, PT ;  /* 0x000000360700720c */ /* 0x000fe20003f46270 */
[----:B------:R-:W-:Y:S01]  /*11260*/  VIADD R7, R112, 0xffffffb1 ;  /* 0xffffffb170077836 */ /* 0x000fe20000000000 */
[----:B------:R-:W-:-:S02]  /*11270*/  FSEL R9, R15, -INF , !P0 ;  /* 0xff8000000f097808 */ /* 0x000fc40004000000 */
[----:B------:R-:W-:Y:S02]  /*11280*/  I2FP.F32.U32 R6, R13 ;  /* 0x0000000d00067245 */ /* 0x000fe40000201000 */
[----:B------:R-:W-:Y:S01]  /*11290*/  ISETP.GE.AND P0, PT, R109, R54, PT ;  /* 0x000000366d00720c */ /* 0x000fe20003f06270 */
[C---:B---3--:R-:W-:Y:S01]  /*112a0*/  HMMA.16816.F32.BF16 R40, R132.reuse, R116, R40 ;  /* 0x000000748428723c */ /* 0x048fe20000041828 */
[----:B------:R-:W-:Y:S01]  /*112b0*/  FSEL R140, R100, -INF , !P6 ;  /* 0xff800000648c7808 */ /* 0x000fe20007000000 */
[-C--:B------:R-:W-:Y:S01]  /*112c0*/  FFMA.FTZ R107, R3, R6.reuse, R107 ;  /* 0x00000006036b7223 */ /* 0x080fe2000001006b */
[----:B------:R-:W-:Y:S01]  /*112d0*/  FSEL R115, R103, -INF , !P2 ;  /* 0xff80000067737808 */ /* 0x000fe20005000000 */
[----:B------:R-:W-:Y:S01]  /*112e0*/  FFMA.FTZ R105, R3, R6, R105 ;  /* 0x0000000603697223 */ /* 0x000fe20000010069 */
[C---:B------:R-:W-:Y:S02]  /*112f0*/  ISETP.GE.AND P6, PT, R5.reuse, R52, PT ;  /* 0x000000340500720c */ /* 0x040fe40003fc6270 */
[----:B------:R-:W-:Y:S01]  /*11300*/  ISETP.GE.AND P2, PT, R5, R54, PT ;  /* 0x000000360500720c */ /* 0x000fe20003f46270 */
[----:B------:R-:W-:Y:S01]  /*11310*/  HMMA.16816.F32.BF16 R36, R132, R118, R36 ;  /* 0x000000768424723c */ /* 0x000fe20000041824 */
[----:B------:R-:W-:-:S02]  /*11320*/  FSEL R143, R143, -INF , !P4 ;  /* 0xff8000008f8f7808 */ /* 0x000fc40006000000 */
[----:B------:R-:W-:Y:S02]  /*11330*/  FSEL R139, R139, -INF , !P0 ;  /* 0xff8000008b8b7808 */ /* 0x000fe40004000000 */
[----:B------:R-:W-:Y:S02]  /*11340*/  I2FP.F32.U32 R4, R7 ;  /* 0x0000000700047245 */ /* 0x000fe40000201000 */
[----:B------:R-:W-:Y:S02]  /*11350*/  I2FP.F32.U32 R5, R5 ;  /* 0x0000000500057245 */ /* 0x000fe40000201000 */
[----:B------:R-:W-:Y:S01]  /*11360*/  ISETP.GE.AND P4, PT, R13, R54, PT ;  /* 0x000000360d00720c */ /* 0x000fe20003f86270 */
[----:B------:R-:W-:Y:S01]  /*11370*/  FFMA.FTZ R61, R3, R4, R61 ;  /* 0x00000004033d7223 */ /* 0x000fe2000001003d */
[----:B------:R-:W-:Y:S01]  /*11380*/  ISETP.GE.AND P0, PT, R11, R54, PT ;  /* 0x000000360b00720c */ /* 0x000fe20003f06270 */
[----:B------:R-:W-:Y:S01]  /*11390*/  FFMA.FTZ R63, R3, R4, R63 ;  /* 0x00000004033f7223 */ /* 0x000fe2000001003f */
[----:B------:R-:W-:Y:S01]  /*113a0*/  FSEL R135, R107, -INF , !P4 ;  /* 0xff8000006b877808 */ /* 0x000fe20006000000 */
[CC--:B------:R-:W-:Y:S01]  /*113b0*/  FFMA.FTZ R56, R3.reuse, R5.reuse, R56 ;  /* 0x0000000503387223 */ /* 0x0c0fe20000010038 */
[----:B------:R-:W-:Y:S01]  /*113c0*/  FSEL R133, R102, -INF , !P0 ;  /* 0xff80000066857808 */ /* 0x000fe20004000000 */
[----:B------:R-:W-:Y:S01]  /*113d0*/  FFMA.FTZ R58, R3, R5, R58 ;  /* 0x00000005033a7223 */ /* 0x000fe2000001003a */
[C---:B------:R-:W-:Y:S01]  /*113e0*/  ISETP.GE.AND P4, PT, R7.reuse, R52, PT ;  /* 0x000000340700720c */ /* 0x040fe20003f86270 */
[C---:B------:R-:W-:Y:S01]  /*113f0*/  VIADD R5, R112.reuse, 0xffffffc0 ;  /* 0xffffffc070057836 */ /* 0x040fe20000000000 */
[----:B------:R-:W-:Y:S01]  /*11400*/  ISETP.GE.AND P0, PT, R7, R54, PT ;  /* 0x000000360700720c */ /* 0x000fe20003f06270 */
[C---:B------:R-:W-:Y:S01]  /*11410*/  VIADD R11, R112.reuse, 0xffffffb0 ;  /* 0xffffffb0700b7836 */ /* 0x040fe20000000000 */
[----:B------:R-:W-:Y:S01]  /*11420*/  LOP3.LUT P3, RZ, R65, 0x1, RZ, 0xc0, !PT ;  /* 0x0000000141ff7812 */ /* 0x000fe2000786c0ff */
[C---:B------:R-:W-:Y:S01]  /*11430*/  VIADD R7, R112.reuse, 0xffffffc1 ;  /* 0xffffffc170077836 */ /* 0x040fe20000000000 */
[----:B------:R-:W-:Y:S01]  /*11440*/  FSEL R134, R61, -INF , !P4 ;  /* 0xff8000003d867808 */ /* 0x000fe20006000000 */
[----:B------:R-:W-:Y:S01]  /*11450*/  VIADD R13, R112, 0xffffffe9 ;  /* 0xffffffe9700d7836 */ /* 0x000fe20000000000 */
[----:B------:R-:W-:-:S02]  /*11460*/  FSEL R129, R63, -INF , !P0 ;  /* 0xff8000003f817808 */ /* 0x000fc40004000000 */
[----:B------:R-:W-:Y:S02]  /*11470*/  FSEL R137, R106, -INF , !P5 ;  /* 0xff8000006a897808 */ /* 0x000fe40006800000 */
[----:B------:R-:W-:Y:S02]  /*11480*/  FSEL R142, R105, -INF , !P3 ;  /* 0xff800000698e7808 */ /* 0x000fe40005800000 */
[C---:B------:R-:W-:Y:S02]  /*11490*/  ISETP.GE.AND P4, PT, R5.reuse, R52, PT ;  /* 0x000000340500720c */ /* 0x040fe40003f86270 */
[----:B------:R-:W-:Y:S02]  /*114a0*/  ISETP.GE.AND P0, PT, R5, R54, PT ;  /* 0x000000360500720c */ /* 0x000fe40003f06270 */
[C---:B------:R-:W-:Y:S02]  /*114b0*/  ISETP.GE.AND P5, PT, R11.reuse, R52, PT ;  /* 0x000000340b00720c */ /* 0x040fe40003fa6270 */
[----:B------:R-:W-:-:S02]  /*114c0*/  ISETP.GE.AND P3, PT, R11, R54, PT ;  /* 0x000000360b00720c */ /* 0x000fc40003f66270 */
[----:B------:R-:W-:Y:S01]  /*114d0*/  I2FP.F32.U32 R6, R11 ;  /* 0x0000000b00067245 */ /* 0x000fe20000201000 */
[----:B------:R-:W-:Y:S01]  /*114e0*/  VIADD R11, R112, 0xffffffb9 ;  /* 0xffffffb9700b7836 */ /* 0x000fe20000000000 */
[----:B------:R-:W-:Y:S02]  /*114f0*/  I2FP.F32.U32 R5, R5 ;  /* 0x0000000500057245 */ /* 0x000fe40000201000 */
[----:B------:R-:W-:Y:S01]  /*11500*/  I2FP.F32.U32 R4, R7 ;  /* 0x0000000700047245 */ /* 0x000fe20000201000 */
[-C--:B------:R-:W-:Y:S01]  /*11510*/  FFMA.FTZ R60, R3, R6.reuse, R60 ;  /* 0x00000006033c7223 */ /* 0x080fe2000001003c */
[----:B------:R-:W-:Y:S01]  /*11520*/  FSEL R138, R101, -INF , !P1 ;  /* 0xff800000658a7808 */ /* 0x000fe20004800000 */
[C---:B------:R-:W-:Y:S01]  /*11530*/  FFMA.FTZ R62, R3.reuse, R6, R62 ;  /* 0x00000006033e7223 */ /* 0x040fe2000001003e */
[----:B------:R-:W-:Y:S01]  /*11540*/  FSEL R125, R58, -INF , !P2 ;  /* 0xff8000003a7d7808 */ /* 0x000fe20005000000 */
[CC--:B------:R-:W-:Y:S01]  /*11550*/  FFMA.FTZ R48, R3.reuse, R5.reuse, R48 ;  /* 0x0000000503307223 */ /* 0x0c0fe20000010030 */
[C---:B------:R-:W-:Y:S01]  /*11560*/  FFMA.FTZ R50, R3.reuse, R5, R50 ;  /* 0x0000000503327223 */ /* 0x040fe20000010032 */
[CC--:B------:R-:W-:Y:S01]  /*11570*/  FFMA.FTZ R49, R3.reuse, R4.reuse, R49 ;  /* 0x0000000403317223 */ /* 0x0c0fe20000010031 */
[----:B------:R-:W-:Y:S01]  /*11580*/  FFMA.FTZ R51, R3, R4, R51 ;  /* 0x0000000403337223 */ /* 0x000fe20000010033 */
[----:B------:R-:W-:Y:S01]  /*11590*/  I2FP.F32.U32 R6, R11 ;  /* 0x0000000b00067245 */ /* 0x000fe20000201000 */
[----:B------:R-:W-:Y:S01]  /*115a0*/  VIADD R5, R112, 0xffffffd0 ;  /* 0xffffffd070057836 */ /* 0x000fe20000000000 */
[----:B------:R-:W-:-:S02]  /*115b0*/  ISETP.GE.AND P1, PT, R7, R52, PT ;  /* 0x000000340700720c */ /* 0x000fc40003f26270 */
[----:B------:R-:W-:Y:S01]  /*115c0*/  ISETP.GE.AND P2, PT, R7, R54, PT ;  /* 0x000000360700720c */ /* 0x000fe20003f46270 */
[-C--:B------:R-:W-:Y:S01]  /*115d0*/  FFMA.FTZ R57, R3, R6.reuse, R57 ;  /* 0x0000000603397223 */ /* 0x080fe20000010039 */
[----:B------:R-:W-:Y:S01]  /*115e0*/  FSEL R126, R49, -INF , !P1 ;  /* 0xff800000317e7808 */ /* 0x000fe20004800000 */
[----:B------:R-:W-:Y:S01]  /*115f0*/  VIADD R7, R112, 0xffffffc9 ;  /* 0xffffffc970077836 */ /* 0x000fe20000000000 */
[----:B------:R-:W-:Y:S01]  /*11600*/  FSEL R117, R51, -INF , !P2 ;  /* 0xff80000033757808 */ /* 0x000fe20005000000 */
[----:B------:R-:W-:Y:S01]  /*11610*/  FFMA.FTZ R59, R3, R6, R59 ;  /* 0x00000006033b7223 */ /* 0x000fe2000001003b */
[----:B------:R-:W-:Y:S02]  /*11620*/  FSEL R136, R60, -INF , !P5 ;  /* 0xff8000003c887808 */ /* 0x000fe40006800000 */
[C---:B------:R-:W-:Y:S02]  /*11630*/  ISETP.GE.AND P1, PT, R5.reuse, R52, PT ;  /* 0x000000340500720c */ /* 0x040fe40003f26270 */
[----:B------:R-:W-:-:S02]  /*11640*/  ISETP.GE.AND P2, PT, R5, R54, PT ;  /* 0x000000360500720c */ /* 0x000fc40003f46270 */
[-C--:B------:R-:W-:Y:S02]  /*11650*/  ISETP.GE.AND P5, PT, R11, R52.reuse, PT ;  /* 0x000000340b00720c */ /* 0x080fe40003fa6270 */
[----:B------:R-:W-:Y:S02]  /*11660*/  I2FP.F32.U32 R5, R5 ;  /* 0x0000000500057245 */ /* 0x000fe40000201000 */
[----:B------:R-:W-:Y:S02]  /*11670*/  FSEL R132, R57, -INF , !P5 ;  /* 0xff80000039847808 */ /* 0x000fe40006800000 */
        /* <DEDUP_REMOVED lines=8> */
[----:B------:R-:W-:-:S02]  /*11700*/  FSEL R131, R62, -INF , !P3 ;  /* 0xff8000003e837808 */ /* 0x000fc40005800000 */
[----:B------:R-:W-:Y:S01]  /*11710*/  FSEL R118, R40, -INF , !P1 ;  /* 0xff80000028767808 */ /* 0x000fe20004800000 */
[CC--:B------:R-:W-:Y:S01]  /*11720*/  FFMA.FTZ R45, R3.reuse, R4.reuse, R45 ;  /* 0x00000004032d7223 */ /* 0x0c0fe2000001002d */
[----:B------:R-:W-:Y:S01]  /*11730*/  FFMA.FTZ R47, R3, R4, R47 ;  /* 0x00000004032f7223 */ /* 0x000fe2000001002f */
[----:B------:R-:W-:Y:S01]  /*11740*/  ISETP.GE.AND P3, PT, R11, R54, PT ;  /* 0x000000360b00720c */ /* 0x000fe20003f66270 */
[----:B------:R-:W-:Y:S01]  /*11750*/  VIADD R11, R112, 0xffffffc8 ;  /* 0xffffffc8700b7836 */ /* 0x000fe20000000000 */
[-C--:B------:R-:W-:Y:S02]  /*11760*/  ISETP.GE.AND P1, PT, R7, R52.reuse, PT ;  /* 0x000000340700720c */ /* 0x080fe40003f26270 */
[----:B------:R-:W-:Y:S02]  /*11770*/  FSEL R122, R45, -INF , !P5 ;  /* 0xff8000002d7a7808 */ /* 0x000fe40006800000 */
[----:B------:R-:W-:Y:S02]  /*11780*/  FSEL R119, R47, -INF , !P0 ;  /* 0xff8000002f777808 */ /* 0x000fe40004000000 */
[----:B------:R-:W-:-:S02]  /*11790*/  ISETP.GE.AND P5, PT, R5, R52, PT ;  /* 0x000000340500720c */ /* 0x000fc40003fa6270 */
[----:B------:R-:W-:Y:S02]  /*117a0*/  ISETP.GE.AND P0, PT, R5, R54, PT ;  /* 0x000000360500720c */ /* 0x000fe40003f06270 */
[----:B------:R-:W-:Y:S02]  /*117b0*/  I2FP.F32.U32 R6, R11 ;  /* 0x0000000b00067245 */ /* 0x000fe40000201000 */
[----:B------:R-:W-:Y:S02]  /*117c0*/  I2FP.F32.U32 R5, R5 ;  /* 0x0000000500057245 */ /* 0x000fe40000201000 */
[----:B------:R-:W-:Y:S01]  /*117d0*/  LOP3.LUT R65, R65, 0xfffffffd, RZ, 0xc0, !PT ;  /* 0xfffffffd41417812 */ /* 0x000fe200078ec0ff */
[CC--:B------:R-:W-:Y:S01]  /*117e0*/  FFMA.FTZ R46, R3.reuse, R6.reuse, R46 ;  /* 0x00000006032e7223 */ /* 0x0c0fe2000001002e */
[----:B------:R-:W-:Y:S01]  /*117f0*/  FSEL R124, R56, -INF , !P6 ;  /* 0xff800000387c7808 */ /* 0x000fe20007000000 */
[-C--:B------:R-:W-:Y:S01]  /*11800*/  FFMA.FTZ R36, R3, R5.reuse, R36 ;  /* 0x0000000503247223 */ /* 0x080fe20000010024 */
[----:B------:R-:W-:Y:S01]  /*11810*/  FSEL R127, R59, -INF , !P3 ;  /* 0xff8000003b7f7808 */ /* 0x000fe20005800000 */
[----:B------:R-:W-:Y:S01]  /*11820*/  FFMA.FTZ R44, R3, R6, R44 ;  /* 0x00000006032c7223 */ /* 0x000fe2000001002c */
[----:B------:R-:W-:Y:S01]  /*11830*/  ISETP.GE.AND P6, PT, R11, R52, PT ;  /* 0x000000340b00720c */ /* 0x000fe20003fc6270 */
[----:B------:R-:W-:Y:S01]  /*11840*/  FFMA.FTZ R38, R3, R5, R38 ;  /* 0x0000000503267223 */ /* 0x000fe20000010026 */
[----:B------:R-:W-:Y:S01]  /*11850*/  ISETP.GE.AND P3, PT, R11, R54, PT ;  /* 0x000000360b00720c */ /* 0x000fe20003f66270 */
[C---:B------:R-:W-:Y:S01]  /*11860*/  VIADD R11, R112.reuse, 0xffffffd1 ;  /* 0xffffffd1700b7836 */ /* 0x040fe20000000000 */
[----:B------:R-:W-:Y:S01]  /*11870*/  I2FP.F32.U32 R4, R7 ;  /* 0x0000000700047245 */ /* 0x000fe20000201000 */
[----:B------:R-:W-:Y:S01]  /*11880*/  VIADD R5, R112, 0xffffffe8 ;  /* 0xffffffe870057836 */ /* 0x000fe20000000000 */
[----:B------:R-:W-:-:S02]  /*11890*/  @P1 LOP3.LUT R65, R65, 0x2, RZ, 0xfc, !PT ;  /* 0x0000000241411812 */ /* 0x000fc400078efcff */
[----:B------:R-:W-:Y:S01]  /*118a0*/  FSEL R121, R46, -INF , !P3 ;  /* 0xff8000002e797808 */ /* 0x000fe20005800000 */
[CC--:B------:R-:W-:Y:S01]  /*118b0*/  FFMA.FTZ R37, R3.reuse, R4.reuse, R37 ;  /* 0x0000000403257223 */ /* 0x0c0fe20000010025 */
[----:B------:R-:W-:Y:S01]  /*118c0*/  FSEL R116, R36, -INF , !P5 ;  /* 0xff80000024747808 */ /* 0x000fe20006800000 */
[----:B------:R-:W-:Y:S01]  /*118d0*/  FFMA.FTZ R39, R3, R4, R39 ;  /* 0x0000000403277223 */ /* 0x000fe20000010027 */
[----:B------:R-:W-:Y:S02]  /*118e0*/  I2FP.F32.U32 R6, R11 ;  /* 0x0000000b00067245 */ /* 0x000fe40000201000 */
[----:B------:R-:W-:Y:S01]  /*118f0*/  ISETP.GE.AND P3, PT, R7, R54, PT ;  /* 0x000000360700720c */ /* 0x000fe20003f66270 */
[----:B------:R-:W-:Y:S01]  /*11900*/  VIADD R7, R112, 0xffffffe1 ;  /* 0xffffffe170077836 */ /* 0x000fe20000000000 */
[----:B------:R-:W-:Y:S01]  /*11910*/  LOP3.LUT P5, RZ, R65, 0x2, RZ, 0xc0, !PT ;  /* 0x0000000241ff7812 */ /* 0x000fe200078ac0ff */
[CC--:B------:R-:W-:Y:S01]  /*11920*/  FFMA.FTZ R43, R3.reuse, R6.reuse, R43 ;  /* 0x00000006032b7223 */ /* 0x0c0fe2000001002b */
[----:B------:R-:W-:Y:S01]  /*11930*/  FSEL R130, R48, -INF , !P4 ;  /* 0xff80000030827808 */ /* 0x000fe20006000000 */
[----:B------:R-:W-:Y:S01]  /*11940*/  FFMA.FTZ R41, R3, R6, R41 ;  /* 0x0000000603297223 */ /* 0x000fe20000010029 */
[----:B------:R-:W-:-:S02]  /*11950*/  FSEL R128, R44, -INF , !P6 ;  /* 0xff8000002c807808 */ /* 0x000fc40007000000 */
[----:B------:R-:W-:Y:S02]  /*11960*/  FSEL R114, R37, -INF , !P5 ;  /* 0xff80000025727808 */ /* 0x000fe40006800000 */
[C---:B------:R-:W-:Y:S02]  /*11970*/  ISETP.GE.AND P6, PT, R11.reuse, R52, PT ;  /* 0x000000340b00720c */ /* 0x040fe40003fc6270 */
[----:B------:R-:W-:Y:S01]  /*11980*/  ISETP.GE.AND P4, PT, R11, R54, PT ;  /* 0x000000360b00720c */ /* 0x000fe20003f86270 */
[----:B------:R-:W-:Y:S01]  /*11990*/  VIADD R11, R112, 0xffffffe0 ;  /* 0xffffffe0700b7836 */ /* 0x000fe20000000000 */
[----:B------:R-:W-:Y:S02]  /*119a0*/  ISETP.GE.AND P5, PT, R5, R52, PT ;  /* 0x000000340500720c */ /* 0x000fe40003fa6270 */
[----:B------:R-:W-:Y:S02]  /*119b0*/  I2FP.F32.U32 R4, R7 ;  /* 0x0000000700047245 */ /* 0x000fe40000201000 */
[----:B------:R-:W-:-:S02]  /*119c0*/  FSEL R111, R43, -INF , !P4 ;  /* 0xff8000002b6f7808 */ /* 0x000fc40006000000 */
[----:B------:R-:W-:Y:S01]  /*119d0*/  FSEL R120, R41, -INF , !P6 ;  /* 0xff80000029787808 */ /* 0x000fe20007000000 */
[----:B------:R-:W-:Y:S01]  /*119e0*/  FFMA.FTZ R33, R3, R4, R33 ;  /* 0x0000000403217223 */ /* 0x000fe20000010021 */
[----:B------:R-:W-:Y:S01]  /*119f0*/  ISETP.GE.AND P1, PT, R11, R52, PT ;  /* 0x000000340b00720c */ /* 0x000fe20003f26270 */
[----:B------:R-:W-:Y:S01]  /*11a00*/  FFMA.FTZ R35, R3, R4, R35 ;  /* 0x0000000403237223 */ /* 0x000fe20000010023 */
[----:B------:R-:W-:Y:S02]  /*11a10*/  ISETP.GE.AND P4, PT, R11, R54, PT ;  /* 0x000000360b00720c */ /* 0x000fe40003f86270 */
[----:B------:R-:W-:Y:S01]  /*11a20*/  I2FP.F32.U32 R6, R11 ;  /* 0x0000000b00067245 */ /* 0x000fe20000201000 */
[----:B------:R-:W-:Y:S01]  /*11a30*/  VIADD R11, R112, 0xfffffff0 ;  /* 0xfffffff0700b7836 */ /* 0x000fe20000000000 */
[----:B------:R-:W-:Y:S02]  /*11a40*/  ISETP.GE.AND P6, PT, R7, R52, PT ;  /* 0x000000340700720c */ /* 0x000fe40003fc6270 */
[----:B------:R-:W-:Y:S01]  /*11a50*/  FSEL R109, R38, -INF , !P0 ;  /* 0xff800000266d7808 */ /* 0x000fe20004000000 */
[-C--:B------:R-:W-:Y:S01]  /*11a60*/  FFMA.FTZ R34, R3, R6.reuse, R34 ;  /* 0x0000000603227223 */ /* 0x080fe20000010022 */
[----:B------:R-:W-:Y:S01]  /*11a70*/  LOP3.LUT R65, R65, 0xfffffffb, RZ, 0xc0, !PT ;  /* 0xfffffffb41417812 */ /* 0x000fe200078ec0ff */
[----:B------:R-:W-:Y:S01]  /*11a80*/  FFMA.FTZ R32, R3, R6, R32 ;  /* 0x0000000603207223 */ /* 0x000fe20000010020 */
[----:B------:R-:W-:Y:S01]  /*11a90*/  BAR.SYNC.DEFER_BLOCKING 0x0 ;  /* 0x0000000000007b1d */ /* 0x000fe20000010000 */
[----:B------:R-:W-:-:S02]  /*11aa0*/  ISETP.GE.AND P0, PT, R5, R54, PT ;  /* 0x000000360500720c */ /* 0x000fc40003f06270 */
[----:B------:R-:W-:Y:S02]  /*11ab0*/  I2FP.F32.U32 R5, R5 ;  /* 0x0000000500057245 */ /* 0x000fe40000201000 */
[----:B------:R-:W-:Y:S02]  /*11ac0*/  FSEL R110, R33, -INF , !P6 ;  /* 0xff800000216e7808 */ /* 0x000fe40007000000 */
[----:B------:R-:W-:Y:S01]  /*11ad0*/  ISETP.GE.AND P6, PT, R11, R52, PT ;  /* 0x000000340b00720c */ /* 0x000fe20003fc6270 */
[-C--:B------:R-:W-:Y:S01]  /*11ae0*/  FFMA.FTZ R28, R3, R5.reuse, R28 ;  /* 0x00000005031c7223 */ /* 0x080fe2000001001c */
[----:B------:R-:W-:Y:S01]  /*11af0*/  @P5 LOP3.LUT R65, R65, 0x4, RZ, 0xfc, !PT ;  /* 0x0000000441415812 */ /* 0x000fe200078efcff */
[----:B------:R-:W-:Y:S01]  /*11b00*/  FFMA.FTZ R30, R3, R5, R30 ;  /* 0x00000005031e7223 */ /* 0x000fe2000001001e */
[----:B------:R-:W-:Y:S01]  /*11b10*/  FSEL R49, R34, -INF , !P4 ;  /* 0xff80000022317808 */ /* 0x000fe20006000000 */
[----:B------:R-:W-:Y:S01]  /*11b20*/  VIADD R5, R112, 0xfffffff9 ;  /* 0xfffffff970057836 */ /* 0x000fe20000000000 */
[----:B------:R-:W-:-:S02]  /*11b30*/  LOP3.LUT P4, RZ, R65, 0x4, RZ, 0xc0, !PT ;  /* 0x0000000441ff7812 */ /* 0x000fc4000788c0ff */
[----:B------:R-:W-:Y:S02]  /*11b40*/  LOP3.LUT R65, R65, 0xfffffffd, RZ, 0xc0, !PT ;  /* 0xfffffffd41417812 */ /* 0x000fe400078ec0ff */
[----:B------:R-:W-:Y:S02]  /*11b50*/  FSEL R108, R28, -INF , !P4 ;  /* 0xff8000001c6c7808 */ /* 0x000fe40006000000 */
[-C--:B------:R-:W-:Y:S02]  /*11b60*/  ISETP.GE.AND P4, PT, R11, R54.reuse, PT ;  /* 0x000000360b00720c */ /* 0x080fe40003f86270 */
[----:B------:R-:W-:Y:S02]  /*11b70*/  I2FP.F32.U32 R11, R11 ;  /* 0x0000000b000b7245 */ /* 0x000fe40000201000 */
[----:B------:R-:W-:Y:S02]  /*11b80*/  FSEL R113, R42, -INF , !P2 ;  /* 0xff8000002a717808 */ /* 0x000fe40005000000 */
[----:B------:R-:W-:Y:S01]  /*11b90*/  @P6 LOP3.LUT R65, R65, 0x2, RZ, 0xfc, !PT ;  /* 0x0000000241416812 */ /* 0x000fe200078efcff */
[-C--:B------:R-:W-:Y:S01]  /*11ba0*/  FFMA.FTZ R24, R3, R11.reuse, R24 ;  /* 0x0000000b03187223 */ /* 0x080fe20000010018 */
[----:B------:R-:W-:Y:S01]  /*11bb0*/  ISETP.GE.AND P2, PT, R7, R54, PT ;  /* 0x000000360700720c */ /* 0x000fe20003f46270 */
[----:B------:R-:W-:Y:S01]  /*11bc0*/  VIADD R7, R112, 0xfffffff1 ;  /* 0xfffffff170077836 */ /* 0x000fe20000000000 */
[----:B------:R-:W-:Y:S01]  /*11bd0*/  FSEL R50, R30, -INF , !P0 ;  /* 0xff8000001e327808 */ /* 0x000fe20004000000 */
[----:B------:R-:W-:Y:S01]  /*11be0*/  FFMA.FTZ R26, R3, R11, R26 ;  /* 0x0000000b031a7223 */ /* 0x000fe2000001001a */
[----:B------:R-:W-:-:S02]  /*11bf0*/  LOP3.LUT P0, RZ, R65, 0x2, RZ, 0xc0, !PT ;  /* 0x0000000241ff7812 */ /* 0x000fc4000780c0ff */
[----:B------:R-:W-:Y:S02]  /*11c00*/  FSEL R107, R39, -INF , !P3 ;  /* 0xff800000276b7808 */ /* 0x000fe40005800000 */
[----:B------:R-:W-:Y:S02]  /*11c10*/  FSEL R112, R32, -INF , !P1 ;  /* 0xff80000020707808 */ /* 0x000fe40004800000 */
[----:B------:R-:W-:Y:S02]  /*11c20*/  I2FP.F32.U32 R4, R13 ;  /* 0x0000000d00047245 */ /* 0x000fe40000201000 */
[-C--:B------:R-:W-:Y:S02]  /*11c30*/  ISETP.GE.AND P3, PT, R13, R52.reuse, PT ;  /* 0x000000340d00720c */ /* 0x080fe40003f66270 */
[----:B------:R-:W-:Y:S01]  /*11c40*/  ISETP.GE.AND P1, PT, R7, R52, PT ;  /* 0x000000340700720c */ /* 0x000fe20003f26270 */
[----:B------:R-:W-:Y:S01]  /*11c50*/  FFMA.FTZ R29, R3, R4, R29 ;  /* 0x00000004031d7223 */ /* 0x000fe2000001001d */
[----:B------:R-:W-:Y:S01]  /*11c60*/  ISETP.GE.AND P6, PT, R5, R52, PT ;  /* 0x000000340500720c */ /* 0x000fe20003fc6270 */
[----:B------:R-:W-:Y:S01]  /*11c70*/  FFMA.FTZ R31, R3, R4, R31 ;  /* 0x00000004031f7223 */ /* 0x000fe2000001001f */
[----:B------:R-:W-:-:S02]  /*11c80*/  FSEL R52, R24, -INF , !P0 ;  /* 0xff80000018347808 */ /* 0x000fc40004000000 */
[----:B------:R-:W-:Y:S02]  /*11c90*/  ISETP.GE.AND P0, PT, R53, 0x3, PT ;  /* 0x000000033500780c */ /* 0x000fe40003f06270 */
        /* <DEDUP_REMOVED lines=9> */
[-C--:B------:R-:W-:Y:S02]  /*11d30*/  ISETP.GE.AND P3, PT, R7, R54.reuse, PT ;  /* 0x000000360700720c */ /* 0x080fe40003f66270 */
[----:B------:R-:W-:Y:S02]  /*11d40*/  ISETP.GE.AND P2, PT, R5, R54, PT ;  /* 0x000000360500720c */ /* 0x000fe40003f46270 */
[----:B------:R-:W-:Y:S02]  /*11d50*/  FSEL R57, R25, -INF , !P1 ;  /* 0xff80000019397808 */ /* 0x000fe40004800000 */
[----:B------:R-:W-:Y:S02]  /*11d60*/  ISETP.NE.AND P1, PT, R55, RZ, PT ;  /* 0x000000ff3700720c */ /* 0x000fe40003f25270 */
        /* <DEDUP_REMOVED lines=8> */
[C---:B------:R-:W-:Y:S01]  /*11df0*/  VIADD R18, R67.reuse, 0xffffff00 ;  /* 0xffffff0043127836 */ /* 0x040fe20000000000 */
[----:B------:R-:W-:Y:S01]  /*11e00*/  IADD3 R6, PT, PT, R67, -0x180, RZ ;  /* 0xfffffe8043067810 */ /* 0x000fe20007ffe0ff */
[----:B------:R-:W2:Y:S03]  /*11e10*/  LDCU.64 UR8, c[0x0][0x3b8] ;  /* 0x00007700ff0877ac */ /* 0x000ea60008000a00 */
[----:B------:R-:W-:Y:S01]  /*11e20*/  IABS R13, R18 ;  /* 0x00000012000d7213 */ /* 0x000fe20000000000 */
[----:B------:R-:W3:Y:S01]  /*11e30*/  LDCU.64 UR10, c[0x0][0x3a0] ;  /* 0x00007400ff0a77ac */ /* 0x000ee20008000a00 */
[----:B------:R-:W-:Y:S02]  /*11e40*/  IABS R21, R6 ;  /* 0x0000000600157213 */ /* 0x000fe40000000000 */
[----:B-1----:R-:W-:-:S02]  /*11e50*/  IABS R4, R5 ;  /* 0x0000000500047213 */ /* 0x002fc40000000000 */
        /* <DEDUP_REMOVED lines=26> */
[----:B------:R-:W-:-:S09]  /*12000*/  ISETP.NE.AND P0, PT, R5, RZ, PT ;  /* 0x000000ff0500720c */ /* 0x000fd20003f05270 */
[----:B------:R-:W-:Y:S02]  /*12010*/  @P3 IADD3 R11, PT, PT, R11, 0x1, RZ ;  /* 0x000000010b0b3810 */ /* 0x000fe40007ffe0ff */
[----:B------:R-:W-:-:S03]  /*12020*/  @P4 VIADD R22, R22, 0x1 ;  /* 0x0000000116164836 */ /* 0x000fc60000000000 */
[----:B------:R-:W-:Y:S01]  /*12030*/  IMAD.MOV.U32 R4, RZ, RZ, R11 ;  /* 0x000000ffff047224 */ /* 0x000fe200078e000b */
[----:B------:R-:W-:Y:S02]  /*12040*/  LOP3.LUT R11, RZ, R5, RZ, 0x33, !PT ;  /* 0x00000005ff0b7212 */ /* 0x000fe400078e33ff */
[----:B------:R-:W-:Y:S01]  /*12050*/  @!P6 IADD3 R22, PT, PT, -R22, RZ, RZ ;  /* 0x000000ff1616e210 */ /* 0x000fe20007ffe1ff */
[----:B------:R-:W-:-:S03]  /*12060*/  @!P5 IMAD.MOV R4, RZ, RZ, -R4 ;  /* 0x000000ffff04d224 */ /* 0x000fc600078e0a04 */
[C---:B------:R-:W-:Y:S02]  /*12070*/  SEL R6, R11.reuse, R22, !P0 ;  /* 0x000000160b067207 */ /* 0x040fe40004000000 */
[----:B------:R-:W-:-:S03]  /*12080*/  SEL R11, R11, R4, !P0 ;  /* 0x000000040b0b7207 */ /* 0x000fc60004000000 */
[----:B------:R-:W-:-:S04]  /*12090*/  IMAD.WIDE R22, R6, 0x4, R170 ;  /* 0x0000000406167825 */ /* 0x000fc800078e02aa */
[C---:B------:R-:W-:Y:S01]  /*120a0*/  IMAD.WIDE R24, R11.reuse, 0x4, R170 ;  /* 0x000000040b187825 */ /* 0x040fe200078e02aa */
[----:B------:R1:W4:Y:S04]  /*120b0*/  LDG.E R7, desc[UR6][R22.64] ;  /* 0x0000000616077981 */ /* 0x000328000c1e1900 */
        /* <DEDUP_REMOVED lines=18> */
.L_x_6193:
        /* <DEDUP_REMOVED lines=8> */
.L_x_6194:
[----:B------:R-:W1:Y:S01]  /*12260*/  LDC R7, c[0x0][0x3bc] ;  /* 0x0000ef00ff077b82 */ /* 0x000e620000000800 */
[C---:B------:R-:W-:Y:S01]  /*12270*/  IMAD.SHL.U32 R4, R6.reuse, 0x20, RZ ;  /* 0x0000002006047824 */ /* 0x040fe200078e00ff */
[----:B------:R-:W-:Y:S01]  /*12280*/  LEA R24, P0, R6, R166, 0x5 ;  /* 0x000000a606187211 */ /* 0x000fe200078028ff */
[----:B------:R-:W-:-:S03]  /*12290*/  @!P1 IMAD.MOV.U32 R167, RZ, RZ, R164 ;  /* 0x000000ffffa79224 */ /* 0x000fc600078e00a4 */
[----:B------:R-:W-:Y:S02]  /*122a0*/  IADD3 R22, P2, PT, R24, R4, RZ ;  /* 0x0000000418167210 */ /* 0x000fe40007f5e0ff */
[----:B------:R-:W-:Y:S01]  /*122b0*/  @!PT LDS RZ, [RZ] ;  /* 0x00000000fffff984 */ /* 0x000fe20000000800 */
[----:B------:R-:W-:Y:S01]  /*122c0*/  @!PT LDS RZ, [RZ] ;  /* 0x00000000fffff984 */ /* 0x000fe20000000800 */
[----:B------:R-:W-:Y:S01]  /*122d0*/  @!PT LDS RZ, [RZ] ;  /* 0x00000000fffff984 */ /* 0x000fe20000000800 */
[----:B------:R2:W-:Y:S04]  /*122e0*/  @!P1 LDGSTS.E.BYPASS.LTC128B.128 [R175+0x2000], desc[UR6][R166.64] ;  /* 0x02000000a6af9fae */ /* 0x0005e8000b981a06 */
[----:B------:R2:W-:Y:S01]  /*122f0*/  @P1 STS.128 [R175+0x2000], RZ ;  /* 0x002000ffaf001388 */ /* 0x0005e20000000c00 */
[C-C-:B-1----:R-:W-:Y:S02]  /*12300*/  SHF.L.U64.HI R5, R6.reuse, 0x5, R7.reuse ;  /* 0x0000000506057819 */ /* 0x142fe40000010207 */
        /* <DEDUP_REMOVED lines=48> */
.L_x_6192:
        /* <DEDUP_REMOVED lines=43> */
[----:B-1----:R-:W-:Y:S02]  /*128c0*/  FMNMX.FTZ R103, R4, R103, !PT ;  /* 0x0000006704677209 */ /* 0x002fe40007810000 */
[----:B--2---:R-:W-:-:S03]  /*128d0*/  FMNMX.FTZ R102, R5, R102, !PT ;  /* 0x0000006605667209 */ /* 0x004fc60007810000 */
[C---:B------:R-:W-:Y:S01]  /*128e0*/  FMUL.FTZ R101, R103.reuse, UR4 ;  /* 0x0000000467657c20 */ /* 0x040fe20008410000 */
[C---:B------:R-:W-:Y:S02]  /*128f0*/  FSETP.NEU.FTZ.AND P1, PT, R103.reuse, -INF , PT ;  /* 0xff8000006700780b */ /* 0x040fe40003f3d000 */
[C---:B------:R-:W-:Y:S01]  /*12900*/  FSETP.NEU.FTZ.AND P0, PT, R102.reuse, -INF , PT ;  /* 0xff8000006600780b */ /* 0x040fe20003f1d000 */
[----:B------:R-:W-:Y:S01]  /*12910*/  FMUL.FTZ R62, R102, UR4 ;  /* 0x00000004663e7c20 */ /* 0x000fe20008410000 */
[----:B------:R-:W-:Y:S02]  /*12920*/  FSEL R5, R103, RZ, P1 ;  /* 0x000000ff67057208 */ /* 0x000fe40000800000 */
[----:B------:R-:W-:Y:S02]  /*12930*/  FSEL R101, R101, RZ, P1 ;  /* 0x000000ff65657208 */ /* 0x000fe40000800000 */
[----:B------:R-:W-:Y:S01]  /*12940*/  FSEL R62, R62, RZ, P0 ;  /* 0x000000ff3e3e7208 */ /* 0x000fe20000000000 */
[----:B------:R-:W-:-:S02]  /*12950*/  FADD.FTZ R2, R2, -R5 ;  /* 0x8000000502027221 */ /* 0x000fc40000010000 */
[--C-:B------:R-:W-:Y:S01]  /*12960*/  FFMA.FTZ R63, R10, UR4, -R101.reuse ;  /* 0x000000040a3f7c23 */ /* 0x100fe20008010865 */
[----:B------:R-:W-:Y:S01]  /*12970*/  LDSM.16.MT88.4 R4, [R154+0x6000] ;  /* 0x006000009a04783b */ /* 0x000fe20000004200 */
[--C-:B------:R-:W-:Y:S01]  /*12980*/  FFMA.FTZ R105, R9, UR4, -R62.reuse ;  /* 0x0000000409697c23 */ /* 0x100fe2000801083e */
[----:B------:R-:W-:Y:S01]  /*12990*/  FSEL R9, R102, RZ, P0 ;  /* 0x000000ff66097208 */ /* 0x000fe20000000000 */
[----:B------:R-:W-:Y:S01]  /*129a0*/  FMUL.FTZ R104, R2, UR4 ;  /* 0x0000000402687c20 */ /* 0x000fe20008410000 */
[--C-:B------:R-:W-:Y:S01]  /*129b0*/  FFMA.FTZ R67, R16, UR4, -R101.reuse ;  /* 0x0000000410437c23 */ /* 0x100fe20008010865 */
[--C-:B------:R-:W-:Y:S01]  /*129c0*/  FFMA.FTZ R65, R14, UR4, -R101.reuse ;  /* 0x000000040e417c23 */ /* 0x100fe20008010865 */
[----:B------:R-:W-:Y:S01]  /*129d0*/  FFMA.FTZ R100, R12, UR4, -R101 ;  /* 0x000000040c647c23 */ /* 0x000fe20008010865 */
[----:B------:R-:W-:Y:S01]  /*129e0*/  FADD.FTZ R9, R0, -R9 ;  /* 0x8000000900097221 */ /* 0x000fe20000010000 */
[--C-:B------:R-:W-:Y:S01]  /*129f0*/  FFMA.FTZ R0, R8, UR4, -R101.reuse ;  /* 0x0000000408007c23 */ /* 0x100fe20008010865 */
[----:B------:R-:W1:Y:S01]  /*12a00*/  MUFU.EX2 R104, R104 ;  /* 0x0000006800687308 */ /* 0x000e620000000800 */
[--C-:B------:R-:W-:Y:S01]  /*12a10*/  FFMA.FTZ R60, R147, UR4, -R62.reuse ;  /* 0x00000004933c7c23 */ /* 0x100fe2000801083e */
[----:B------:R-:W-:Y:S01]  /*12a20*/  FMUL.FTZ R2, R9, UR4 ;  /* 0x0000000409027c20 */ /* 0x000fe20008410000 */
[--C-:B------:R-:W-:Y:S01]  /*12a30*/  FFMA.FTZ R58, R19, UR4, -R62.reuse ;  /* 0x00000004133a7c23 */ /* 0x100fe2000801083e */
[----:B------:R-:W2:Y:S01]  /*12a40*/  LDSM.16.MT88.4 R8, [R150+0x6000] ;  /* 0x006000009608783b */ /* 0x000ea20000004200 */
        /* <DEDUP_REMOVED lines=23> */
[--C-:B------:R-:W-:Y:S01]  /*12bc0*/  FFMA.FTZ R69, R146, UR4, -R101.reuse ;  /* 0x0000000492457c23 */ /* 0x100fe20008010865 */
[--C-:B------:R-:W-:Y:S01]  /*12bd0*/  FFMA.FTZ R68, R145, UR4, -R62.reuse ;  /* 0x0000000491447c23 */ /* 0x100fe2000801083e */
        /* <DEDUP_REMOVED lines=28> */
[----:B------:R-:W-:Y:S01]  /*12da0*/  FFMA.FTZ R104, R184, R104, R67 ;  /* 0x00000068b8687223 */ /* 0x000fe20000010043 */
[--C-:B------:R-:W-:Y:S01]  /*12db0*/  FFMA.FTZ R52, R52, UR4, -R101.reuse ;  /* 0x0000000434347c23 */ /* 0x100fe20008010865 */
[--C-:B------:R-:W-:Y:S01]  /*12dc0*/  FFMA.FTZ R57, R57, UR4, -R101.reuse ;  /* 0x0000000439397c23 */ /* 0x100fe20008010865 */
[--C-:B------:R-:W-:Y:S01]  /*12dd0*/  FFMA.FTZ R66, R66, UR4, -R101.reuse ;  /* 0x0000000442427c23 */ /* 0x100fe20008010865 */
[----:B------:R-:W-:Y:S01]  /*12de0*/  FADD.FTZ R67, R65, R104 ;  /* 0x0000006841437221 */ /* 0x000fe20000010000 */
[----:B------:R-:W-:Y:S01]  /*12df0*/  FFMA.FTZ R61, R61, UR4, -R101 ;  /* 0x000000043d3d7c23 */ /* 0x000fe20008010865 */
[----:B------:R-:W4:Y:S01]  /*12e00*/  MUFU.EX2 R105, R105 ;  /* 0x0000006900697308 */ /* 0x000f220000000800 */
[----:B---3--:R-:W-:Y:S01]  /*12e10*/  F2FP.BF16.F32.PACK_AB R13, R58, R60 ;  /* 0x0000003c3a0d723e */ /* 0x008fe200000010ff */
[----:B------:R-:W-:Y:S01]  /*12e20*/  FADD.FTZ R100, R100, R67 ;  /* 0x0000004364647221 */ /* 0x000fe20000010000 */
[----:B------:R-:W-:-:S03]  /*12e30*/  FFMA.FTZ R54, R54, UR4, -R62 ;  /* 0x0000000436367c23 */ /* 0x000fc6000801083e */
[----:B------:R-:W-:Y:S02]  /*12e40*/  FADD.FTZ R63, R63, R100 ;  /* 0x000000643f3f7221 */ /* 0x000fe40000010000 */
[----:B------:R-:W3:Y:S08]  /*12e50*/  MUFU.EX2 R2, R2 ;  /* 0x0000000200027308 */ /* 0x000ef00000000800 */
[----:B------:R-:W-:Y:S01]  /*12e60*/  MUFU.EX2 R0, R0 ;  /* 0x0000000000007308 */ /* 0x000fe20000000800 */
[----:B----4-:R-:W-:-:S07]  /*12e70*/  F2FP.BF16.F32.PACK_AB R15, R105, R56 ;  /* 0x00000038690f723e */ /* 0x010fce00000010ff */
[----:B------:R-:W4:Y:S01]  /*12e80*/  MUFU.EX2 R97, R97 ;  /* 0x0000006100617308 */ /* 0x000f220000000800 */
        /* <DEDUP_REMOVED lines=9> */
[--C-:B------:R-:W-:Y:S01]  /*12f20*/  FFMA.FTZ R71, R143, UR4, -R62.reuse ;  /* 0x000000048f477c23 */ /* 0x100fe2000801083e */
[--C-:B------:R-:W-:Y:S01]  /*12f30*/  FFMA.FTZ R70, R141, UR4, -R62.reuse ;  /* 0x000000048d467c23 */ /* 0x100fe2000801083e */
[----:B------:R-:W-:Y:S01]  /*12f40*/  MUFU.EX2 R69, R69 ;  /* 0x0000004500457308 */ /* 0x000fe20000000800 */
[-C--:B------:R-:W-:Y:S01]  /*12f50*/  FMUL.FTZ R34, R78, R2.reuse ;  /* 0x000000024e227220 */ /* 0x080fe20000410000 */
[-C--:B------:R-:W-:Y:S01]  /*12f60*/  FMUL.FTZ R35, R79, R2.reuse ;  /* 0x000000024f237220 */ /* 0x080fe20000410000 */
[-C--:B------:R-:W-:Y:S01]  /*12f70*/  FMUL.FTZ R82, R82, R2.reuse ;  /* 0x0000000252527220 */ /* 0x080fe20000410000 */
[-C--:B------:R-:W-:Y:S01]  /*12f80*/  FMUL.FTZ R83, R83, R2.reuse ;  /* 0x0000000253537220 */ /* 0x080fe20000410000 */
[C---:B------:R-:W-:Y:S01]  /*12f90*/  HMMA.16816.F32.BF16 R8, R12.reuse, R10, R72 ;  /* 0x0000000a0c08723c */ /* 0x040fe20000041848 */
[--C-:B------:R-:W-:Y:S01]  /*12fa0*/  FFMA.FTZ R73, R139, UR4, -R62.reuse ;  /* 0x000000048b497c23 */ /* 0x100fe2000801083e */
[-C--:B------:R-:W-:Y:S01]  /*12fb0*/  FMUL.FTZ R90, R90, R2.reuse ;  /* 0x000000025a5a7220 */ /* 0x080fe20000410000 */
[----:B------:R-:W-:Y:S01]  /*12fc0*/  MUFU.EX2 R68, R68 ;  /* 0x0000004400447308 */ /* 0x000fe20000000800 */
[-C--:B------:R-:W-:Y:S01]  /*12fd0*/  FMUL.FTZ R91, R91, R2.reuse ;  /* 0x000000025b5b7220 */ /* 0x080fe20000410000 */
[-C--:B------:R-:W-:Y:S01]  /*12fe0*/  FMUL.FTZ R86, R86, R2.reuse ;  /* 0x0000000256567220 */ /* 0x080fe20000410000 */
[----:B------:R-:W-:Y:S01]  /*12ff0*/  FMUL.FTZ R87, R87, R2 ;  /* 0x0000000257577220 */ /* 0x000fe20000410000 */
[----:B----4-:R-:W-:Y:S01]  /*13000*/  F2FP.BF16.F32.PACK_AB R44, R97, R0 ;  /* 0x00000000612c723e */ /* 0x010fe200000010ff */
        /* <DEDUP_REMOVED lines=12> */
[--C-:B------:R-:W-:Y:S01]  /*130d0*/  FFMA.FTZ R125, R126, UR4, -R101.reuse ;  /* 0x000000047e7d7c23 */ /* 0x100fe20008010865 */
[--C-:B------:R-:W-:Y:S01]  /*130e0*/  FFMA.FTZ R126, R128, UR4, -R101.reuse ;  /* 0x00000004807e7c23 */ /* 0x100fe20008010865 */
[--C-:B------:R-:W-:Y:S01]  /*130f0*/  FFMA.FTZ R128, R119, UR4, -R62.reuse ;  /* 0x0000000477807c23 */ /* 0x100fe2000801083e */
[--C-:B------:R-:W-:Y:S01]  /*13100*/  FFMA.FTZ R119, R120, UR4, -R101.reuse ;  /* 0x0000000478777c23 */ /* 0x100fe20008010865 */
[----:B-1----:R-:W-:Y:S01]  /*13110*/  HMMA.16816.F32.BF16 R32, R12, R20, R32 ;  /* 0x000000140c20723c */ /* 0x002fe20000041820 */
[----:B------:R-:W-:Y:S01]  /*13120*/  FFMA.FTZ R120, R107, UR4, -R62 ;  /* 0x000000046b787c23 */ /* 0x000fe2000801083e */
[----:B------:R-:W-:Y:S01]  /*13130*/  FFMA.FTZ R107, R110, UR4, -R101 ;  /* 0x000000046e6b7c23 */ /* 0x000fe20008010865 */
[----:B------:R-:W-:Y:S01]  /*13140*/  MUFU.EX2 R70, R70 ;  /* 0x0000004600467308 */ /* 0x000fe20000000800 */
[----:B--2---:R-:W-:Y:S01]  /*13150*/  F2FP.BF16.F32.PACK_AB R45, R71, R68 ;  /* 0x00000044472d723e */ /* 0x004fe200000010ff */
[----:B------:R-:W-:-:S03]  /*13160*/  FFMA.FTZ R185, R185, R2, R60 ;  /* 0x00000002b9b97223 */ /* 0x000fc6000001003c */
[C---:B------:R-:W-:Y:S01]  /*13170*/  HMMA.16816.F32.BF16 R20, R12.reuse, R22, R80 ;  /* 0x000000160c14723c */ /* 0x040fe20000041850 */
[--C-:B------:R-:W-:Y:S01]  /*13180*/  FFMA.FTZ R81, R135, UR4, -R62.reuse ;  /* 0x0000000487517c23 */ /* 0x100fe2000801083e */
[--C-:B------:R-:W-:Y:S01]  /*13190*/  FFMA.FTZ R80, R136, UR4, -R101.reuse ;  /* 0x0000000488507c23 */ /* 0x100fe20008010865 */
[----:B------:R-:W1:Y:S01]  /*131a0*/  MUFU.EX2 R73, R73 ;  /* 0x0000004900497308 */ /* 0x000e620000000800 */
[----:B---3--:R-:W-:Y:S01]  /*131b0*/  F2FP.BF16.F32.PACK_AB R46, R69, R92 ;  /* 0x0000005c452e723e */ /* 0x008fe200000010ff */
[----:B------:R-:W-:Y:S01]  /*131c0*/  FFMA.FTZ R83, R134, UR4, -R101 ;  /* 0x0000000486537c23 */ /* 0x000fe20008010865 */
[----:B------:R-:W-:Y:S01]  /*131d0*/  FADD.FTZ R65, R58, R185 ;  /* 0x000000b93a417221 */ /* 0x000fe20000010000 */
[----:B------:R-:W-:Y:S01]  /*131e0*/  FFMA.FTZ R185, R55, UR4, -R62 ;  /* 0x0000000437b97c23 */ /* 0x000fe2000801083e */
[----:B------:R-:W-:Y:S02]  /*131f0*/  HMMA.16816.F32.BF16 R88, R12, R28, R88 ;  /* 0x0000001c0c58723c */ /* 0x000fe40000041858 */
[----:B------:R-:W-:Y:S01]  /*13200*/  FADD.FTZ R56, R56, R65 ;  /* 0x0000004138387221 */ /* 0x000fe20000010000 */
[----:B------:R-:W-:Y:S03]  /*13210*/  MUFU.EX2 R75, R75 ;  /* 0x0000004b004b7308 */ /* 0x000fe60000000800 */
[----:B------:R-:W-:-:S02]  /*13220*/  FADD.FTZ R105, R105, R56 ;  /* 0x0000003869697221 */ /* 0x000fc40000010000 */
[----:B------:R-:W-:Y:S01]  /*13230*/  HMMA.16816.F32.BF16 R12, R12, R30, R84 ;  /* 0x0000001e0c0c723c */ /* 0x000fe20000041854 */
[----:B------:R-:W2:Y:S01]  /*13240*/  LDSM.16.MT88.4 R28, [R149+0x6800] ;  /* 0x00680000951c783b */ /* 0x000ea20000004200 */
[----:B------:R-:W-:Y:S01]  /*13250*/  FFMA.FTZ R85, R131, UR4, -R62 ;  /* 0x0000000483557c23 */ /* 0x000fe2000801083e */
[----:B------:R-:W3:Y:S01]  /*13260*/  MUFU.EX2 R72, R72 ;  /* 0x0000004800487308 */ /* 0x000ee20000000800 */
        /* <DEDUP_REMOVED lines=8> */
[----:B------:R-:W1:Y:S01]  /*132f0*/  LDSM.16.MT88.4 R36, [R148+0x6800] ;  /* 0x006800009424783b */ /* 0x000e620000004200 */
[----:B------:R-:W-:Y:S06]  /*13300*/  MUFU.EX2 R77, R77 ;  /* 0x0000004d004d7308 */ /* 0x000fec0000000800 */
[C---:B------:R-:W-:Y:S02]  /*13310*/  HMMA.16816.F32.BF16 R24, R44.reuse, R40, R24 ;  /* 0x000000282c18723c */ /* 0x040fe40000041818 */
        /* <DEDUP_REMOVED lines=8> */
[----:B------:R-:W5:Y:S06]  /*133a0*/  MUFU.EX2 R79, R79 ;  /* 0x0000004f004f7308 */ /* 0x000f6c0000000800 */
[C---:B-1----:R-:W-:Y:S02]  /*133b0*/  HMMA.16816.F32.BF16 R88, R44.reuse, R36, R88 ;  /* 0x000000242c58723c */ /* 0x042fe40000041858 */
[----:B------:R-:W-:Y:S06]  /*133c0*/  MUFU.EX2 R80, R80 ;  /* 0x0000005000507308 */ /* 0x000fec0000000800 */
[----:B------:R-:W-:Y:S01]  /*133d0*/  HMMA.16816.F32.BF16 R12, R44, R38, R12 ;  /* 0x000000262c0c723c */ /* 0x000fe2000004180c */
[----:B------:R-:W1:Y:S01]  /*133e0*/  LDSM.16.MT88.4 R36, [R149+0x7000] ;  /* 0x007000009524783b */ /* 0x000e620000004200 */
[----:B---3--:R-:W-:Y:S01]  /*133f0*/  F2FP.BF16.F32.PACK_AB R44, R72, R75 ;  /* 0x0000004b482c723e */ /* 0x008fe200000010ff */
[----:B------:R-:W3:Y:S01]  /*13400*/  MUFU.EX2 R83, R83 ;  /* 0x0000005300537308 */ /* 0x000ee20000000800 */
[----:B-----5:R-:W-:Y:S01]  /*13410*/  F2FP.BF16.F32.PACK_AB R45, R81, R78 ;  /* 0x0000004e512d723e */ /* 0x020fe200000010ff */
[----:B------:R-:W-:Y:S01]  /*13420*/  FADD.FTZ R78, R78, R73 ;  /* 0x000000494e4e7221 */ /* 0x000fe20000010000 */
[----:B------:R-:W-:-:S02]  /*13430*/  F2FP.BF16.F32.PACK_AB R46, R77, R74 ;  /* 0x0000004a4d2e723e */ /* 0x000fc400000010ff */
[----:B------:R-:W-:Y:S01]  /*13440*/  F2FP.BF16.F32.PACK_AB R47, R79, R76 ;  /* 0x0000004c4f2f723e */ /* 0x000fe200000010ff */
[----:B------:R-:W-:Y:S02]  /*13450*/  FADD.FTZ R81, R81, R78 ;  /* 0x0000004e51517221 */ /* 0x000fe40000010000 */
[----:B------:R-:W-:Y:S04]  /*13460*/  MUFU.EX2 R96, R96 ;  /* 0x0000006000607308 */ /* 0x000fe80000000800 */
[C---:B----4-:R-:W-:Y:S04]  /*13470*/  HMMA.16816.F32.BF16 R16, R44.reuse, R40, R16 ;  /* 0x000000282c10723c */ /* 0x050fe80000041810 */
[----:B------:R-:W-:Y:S04]  /*13480*/  MUFU.EX2 R115, R115 ;  /* 0x0000007300737308 */ /* 0x000fe80000000800 */
[C---:B------:R-:W-:Y:S01]  /*13490*/  HMMA.16816.F32.BF16 R4, R44.reuse, R42, R4 ;  /* 0x0000002a2c04723c */ /* 0x040fe20000041804 */
[----:B------:R-:W4:Y:S03]  /*134a0*/  LDSM.16.MT88.4 R40, [R148+0x7000] ;  /* 0x007000009428783b */ /* 0x000f260000004200 */
[----:B------:R-:W-:Y:S04]  /*134b0*/  MUFU.EX2 R85, R85 ;  /* 0x0000005500557308 */ /* 0x000fe80000000800 */
[C---:B--2---:R-:W-:Y:S04]  /*134c0*/  HMMA.16816.F32.BF16 R24, R44.reuse, R28, R24 ;  /* 0x0000001c2c18723c */ /* 0x044fe80000041818 */
[----:B------:R-:W2:Y:S04]  /*134d0*/  MUFU.EX2 R98, R98 ;  /* 0x0000006200627308 */ /* 0x000ea80000000800 */
[C---:B------:R-:W-:Y:S01]  /*134e0*/  HMMA.16816.F32.BF16 R8, R44.reuse, R30, R8 ;  /* 0x0000001e2c08723c */ /* 0x040fe20000041808 */
[----:B------:R-:W5:Y:S03]  /*134f0*/  LDSM.16.MT88.4 R28, [R154+0x7800] ;  /* 0x007800009a1c783b */ /* 0x000f660000004200 */
[----:B------:R-:W-:Y:S04]  /*13500*/  MUFU.EX2 R99, R99 ;  /* 0x0000006300637308 */ /* 0x000fe80000000800 */
[C---:B-1----:R-:W-:Y:S04]  /*13510*/  HMMA.16816.F32.BF16 R32, R44.reuse, R36, R32 ;  /* 0x000000242c20723c */ /* 0x042fe80000041820 */
[----:B------:R-:W1:Y:S04]  /*13520*/  MUFU.EX2 R124, R124 ;  /* 0x0000007c007c7308 */ /* 0x000e680000000800 */
[C---:B------:R-:W-:Y:S01]  /*13530*/  HMMA.16816.F32.BF16 R20, R44.reuse, R38, R20 ;  /* 0x000000262c14723c */ /* 0x040fe20000041814 */
[----:B------:R-:W5:Y:S03]  /*13540*/  LDSM.16.MT88.4 R36, [R150+0x7800] ;  /* 0x007800009624783b */ /* 0x000f660000004200 */
[----:B------:R-:W-:Y:S04]  /*13550*/  MUFU.EX2 R130, R130 ;  /* 0x0000008200827308 */ /* 0x000fe80000000800 */
[C---:B----4-:R-:W-:Y:S04]  /*13560*/  HMMA.16816.F32.BF16 R88, R44.reuse, R40, R88 ;  /* 0x000000282c58723c */ /* 0x050fe80000041858 */
[----:B------:R-:W4:Y:S04]  /*13570*/  MUFU.EX2 R125, R125 ;  /* 0x0000007d007d7308 */ /* 0x000f280000000800 */
[----:B------:R-:W-:Y:S01]  /*13580*/  HMMA.16816.F32.BF16 R12, R44, R42, R12 ;  /* 0x0000002a2c0c723c */ /* 0x000fe2000004180c */
[----:B------:R-:W4:Y:S01]  /*13590*/  LDSM.16.MT88.4 R40, [R149+0x7800] ;  /* 0x007800009528783b */ /* 0x000f220000004200 */
[----:B---3--:R-:W-:-:S02]  /*135a0*/  F2FP.BF16.F32.PACK_AB R44, R83, R80 ;  /* 0x00000050532c723e */ /* 0x008fc400000010ff */
[----:B------:R-:W-:Y:S01]  /*135b0*/  MUFU.EX2 R126, R126 ;  /* 0x0000007e007e7308 */ /* 0x000fe20000000800 */
[----:B--2---:R-:W-:Y:S02]  /*135c0*/  F2FP.BF16.F32.PACK_AB R45, R98, R85 ;  /* 0x00000055622d723e */ /* 0x004fe400000010ff */
[----:B------:R-:W-:Y:S02]  /*135d0*/  F2FP.BF16.F32.PACK_AB R46, R115, R96 ;  /* 0x00000060732e723e */ /* 0x000fe400000010ff */
[----:B-1----:R-:W-:-:S03]  /*135e0*/  F2FP.BF16.F32.PACK_AB R47, R124, R99 ;  /* 0x000000637c2f723e */ /* 0x002fc600000010ff */
[----:B------:R-:W-:Y:S04]  /*135f0*/  MUFU.EX2 R127, R127 ;  /* 0x0000007f007f7308 */ /* 0x000fe80000000800 */
[C---:B-----5:R-:W-:Y:S04]  /*13600*/  HMMA.16816.F32.BF16 R16, R44.reuse, R28, R16 ;  /* 0x0000001c2c10723c */ /* 0x060fe80000041810 */
[----:B------:R-:W-:Y:S04]  /*13610*/  MUFU.EX2 R122, R122 ;  /* 0x0000007a007a7308 */ /* 0x000fe80000000800 */
[C---:B------:R-:W-:Y:S01]  /*13620*/  HMMA.16816.F32.BF16 R4, R44.reuse, R30, R4 ;  /* 0x0000001e2c04723c */ /* 0x040fe20000041804 */
[----:B------:R-:W1:Y:S03]  /*13630*/  LDSM.16.MT88.4 R28, [R148+0x7800] ;  /* 0x00780000941c783b */ /* 0x000e660000004200 */
[----:B------:R-:W2:Y:S04]  /*13640*/  MUFU.EX2 R117, R117 ;  /* 0x0000007500757308 */ /* 0x000ea80000000800 */
[C---:B------:R-:W-:Y:S04]  /*13650*/  HMMA.16816.F32.BF16 R24, R44.reuse, R36, R24 ;  /* 0x000000242c18723c */ /* 0x040fe80000041818 */
[----:B------:R-:W-:Y:S04]  /*13660*/  MUFU.EX2 R121, R121 ;  /* 0x0000007900797308 */ /* 0x000fe80000000800 */
[C---:B------:R-:W-:Y:S01]  /*13670*/  HMMA.16816.F32.BF16 R8, R44.reuse, R38, R8 ;  /* 0x000000262c08723c */ /* 0x040fe20000041808 */
[----:B------:R-:W3:Y:S03]  /*13680*/  LDSM.16.MT88.4 R36, [R154+0x8000] ;  /* 0x008000009a24783b */ /* 0x000ee60000004200 */
[----:B------:R-:W5:Y:S04]  /*13690*/  MUFU.EX2 R128, R128 ;  /* 0x0000008000807308 */ /* 0x000f680000000800 */
[C---:B----4-:R-:W-:Y:S04]  /*136a0*/  HMMA.16816.F32.BF16 R32, R44.reuse, R40, R32 ;  /* 0x000000282c20723c */ /* 0x050fe80000041820 */
[----:B------:R-:W-:Y:S04]  /*136b0*/  MUFU.EX2 R118, R118 ;  /* 0x0000007600767308 */ /* 0x000fe80000000800 */
[C---:B------:R-:W-:Y:S01]  /*136c0*/  HMMA.16816.F32.BF16 R20, R44.reuse, R42, R20 ;  /* 0x0000002a2c14723c */ /* 0x040fe20000041814 */
[----:B------:R-:W4:Y:S03]  /*136d0*/  LDSM.16.MT88.4 R40, [R150+0x8000] ;  /* 0x008000009628783b */ /* 0x000f260000004200 */
[----:B------:R-:W4:Y:S04]  /*136e0*/  MUFU.EX2 R119, R119 ;  /* 0x0000007700777308 */ /* 0x000f280000000800 */
[C---:B-1----:R-:W-:Y:S04]  /*136f0*/  HMMA.16816.F32.BF16 R88, R44.reuse, R28, R88 ;  /* 0x0000001c2c58723c */ /* 0x042fe80000041858 */
[----:B------:R-:W-:Y:S04]  /*13700*/  MUFU.EX2 R123, R123 ;  /* 0x0000007b007b7308 */ /* 0x000fe80000000800 */
[----:B------:R-:W-:Y:S01]  /*13710*/  HMMA.16816.F32.BF16 R12, R44, R30, R12 ;  /* 0x0000001e2c0c723c */ /* 0x000fe2000004180c */
[----:B------:R-:W1:Y:S01]  /*13720*/  LDSM.16.MT88.4 R28, [R149+0x8000] ;  /* 0x00800000951c783b */ /* 0x000e620000004200 */
[----:B------:R-:W-:-:S02]  /*13730*/  F2FP.BF16.F32.PACK_AB R44, R125, R130 ;  /* 0x000000827d2c723e */ /* 0x000fc400000010ff */
[----:B------:R-:W-:Y:S01]  /*13740*/  MUFU.EX2 R114, R114 ;  /* 0x0000007200727308 */ /* 0x000fe20000000800 */
[----:B--2---:R-:W-:Y:S02]  /*13750*/  F2FP.BF16.F32.PACK_AB R45, R117, R122 ;  /* 0x0000007a752d723e */ /* 0x004fe400000010ff */
[----:B------:R-:W-:Y:S02]  /*13760*/  F2FP.BF16.F32.PACK_AB R46, R127, R126 ;  /* 0x0000007e7f2e723e */ /* 0x000fe400000010ff */
[----:B-----5:R-:W-:-:S03]  /*13770*/  F2FP.BF16.F32.PACK_AB R47, R128, R121 ;  /* 0x00000079802f723e */ /* 0x020fc600000010ff */
[----:B------:R-:W-:Y:S04]  /*13780*/  MUFU.EX2 R113, R113 ;  /* 0x0000007100717308 */ /* 0x000fe80000000800 */
[C---:B---3--:R-:W-:Y:S04]  /*13790*/  HMMA.16816.F32.BF16 R16, R44.reuse, R36, R16 ;  /* 0x000000242c10723c */ /* 0x048fe80000041810 */
[----:B------:R-:W2:Y:S04]  /*137a0*/  MUFU.EX2 R116, R116 ;  /* 0x0000007400747308 */ /* 0x000ea80000000800 */
        /* <DEDUP_REMOVED lines=8> */
[C---:B-1----:R-:W-:Y:S04]  /*13830*/  HMMA.16816.F32.BF16 R32, R44.reuse, R28, R32 ;  /* 0x0000001c2c20723c */ /* 0x042fe80000041820 */
[----:B------:R-:W-:Y:S04]  /*13840*/  MUFU.EX2 R107, R107 ;  /* 0x0000006b006b7308 */ /* 0x000fe80000000800 */
[C---:B------:R-:W-:Y:S01]  /*13850*/  HMMA.16816.F32.BF16 R20, R44.reuse, R30, R20 ;  /* 0x0000001e2c14723c */ /* 0x040fe20000041814 */
[----:B------:R-:W1:Y:S03]  /*13860*/  LDSM.16.MT88.4 R28, [R150+0x8800] ;  /* 0x00880000961c783b */ /* 0x000e660000004200 */
[----:B------:R-:W-:Y:S04]  /*13870*/  MUFU.EX2 R108, R108 ;  /* 0x0000006c006c7308 */ /* 0x000fe80000000800 */
[C---:B---3--:R-:W-:Y:S04]  /*13880*/  HMMA.16816.F32.BF16 R88, R44.reuse, R36, R88 ;  /* 0x000000242c58723c */ /* 0x048fe80000041858 */
[----:B------:R-:W-:Y:S04]  /*13890*/  MUFU.EX2 R111, R111 ;  /* 0x0000006f006f7308 */ /* 0x000fe80000000800 */
[----:B------:R-:W-:Y:S01]  /*138a0*/  HMMA.16816.F32.BF16 R12, R44, R38, R12 ;  /* 0x000000262c0c723c */ /* 0x000fe2000004180c */
[----:B------:R-:W3:Y:S01]  /*138b0*/  LDSM.16.MT88.4 R36, [R149+0x8800] ;  /* 0x008800009524783b */ /* 0x000ee20000004200 */
[----:B------:R-:W-:-:S02]  /*138c0*/  F2FP.BF16.F32.PACK_AB R44, R119, R118 ;  /* 0x00000076772c723e */ /* 0x000fc400000010ff */
[----:B------:R-:W-:Y:S01]  /*138d0*/  MUFU.EX2 R49, R49 ;  /* 0x0000003100317308 */ /* 0x000fe20000000800 */
[----:B--2---:R-:W-:Y:S02]  /*138e0*/  F2FP.BF16.F32.PACK_AB R45, R116, R113 ;  /* 0x00000071742d723e */ /* 0x004fe400000010ff */
[----:B------:R-:W-:Y:S02]  /*138f0*/  F2FP.BF16.F32.PACK_AB R46, R114, R123 ;  /* 0x0000007b722e723e */ /* 0x000fe400000010ff */
[----:B----4-:R-:W-:-:S03]  /*13900*/  F2FP.BF16.F32.PACK_AB R47, R120, R109 ;  /* 0x0000006d782f723e */ /* 0x010fc600000010ff */
[----:B------:R-:W-:Y:S04]  /*13910*/  MUFU.EX2 R48, R48 ;  /* 0x0000003000307308 */ /* 0x000fe80000000800 */
[C---:B-----5:R-:W-:Y:S04]  /*13920*/  HMMA.16816.F32.BF16 R16, R44.reuse, R40, R16 ;  /* 0x000000282c10723c */ /* 0x060fe80000041810 */
[----:B------:R-:W-:Y:S04]  /*13930*/  MUFU.EX2 R50, R50 ;  /* 0x0000003200327308 */ /* 0x000fe80000000800 */
[C---:B------:R-:W-:Y:S01]  /*13940*/  HMMA.16816.F32.BF16 R4, R44.reuse, R42, R4 ;  /* 0x0000002a2c04723c */ /* 0x040fe20000041804 */
[----:B------:R-:W2:Y:S03]  /*13950*/  LDSM.16.MT88.4 R40, [R148+0x8800] ;  /* 0x008800009428783b */ /* 0x000ea60000004200 */
[----:B------:R-:W-:Y:S04]  /*13960*/  MUFU.EX2 R51, R51 ;  /* 0x0000003300337308 */ /* 0x000fe80000000800 */
[C---:B-1----:R-:W-:Y:S04]  /*13970*/  HMMA.16816.F32.BF16 R24, R44.reuse, R28, R24 ;  /* 0x0000001c2c18723c */ /* 0x042fe80000041818 */
[----:B------:R-:W-:Y:S04]  /*13980*/  MUFU.EX2 R52, R52 ;  /* 0x0000003400347308 */ /* 0x000fe80000000800 */
[C---:B------:R-:W-:Y:S01]  /*13990*/  HMMA.16816.F32.BF16 R8, R44.reuse, R30, R8 ;  /* 0x0000001e2c08723c */ /* 0x040fe20000041808 */
[----:B------:R-:W1:Y:S03]  /*139a0*/  LDSM.16.MT88.4 R28, [R154+0x9000] ;  /* 0x009000009a1c783b */ /* 0x000e660000004200 */
[----:B------:R-:W4:Y:S04]  /*139b0*/  MUFU.EX2 R57, R57 ;  /* 0x0000003900397308 */ /* 0x000f280000000800 */
[C---:B---3--:R-:W-:Y:S04]  /*139c0*/  HMMA.16816.F32.BF16 R32, R44.reuse, R36, R32 ;  /* 0x000000242c20723c */ /* 0x048fe80000041820 */
[----:B------:R-:W-:Y:S04]  /*139d0*/  MUFU.EX2 R2, R66 ;  /* 0x0000004200027308 */ /* 0x000fe80000000800 */
[----:B------:R-:W-:Y:S01]  /*139e0*/  HMMA.16816.F32.BF16 R20, R44, R38, R20 ;  /* 0x000000262c14723c */ /* 0x000fe20000041814 */
[----:B------:R-:W3:Y:S03]  /*139f0*/  LDSM.16.MT88.4 R36, [R150+0x9000] ;  /* 0x009000009624783b */ /* 0x000ee60000004200 */
[----:B------:R-:W-:Y:S01]  /*13a00*/  MUFU.EX2 R185, R185 ;  /* 0x000000b900b97308 */ /* 0x000fe20000000800 */
[----:B----4-:R-:W-:-:S03]  /*13a10*/  F2FP.BF16.F32.PACK_AB R84, R57, R52 ;  /* 0x000000343954723e */ /* 0x010fc600000010ff */
[C---:B--2---:R-:W-:Y:S08]  /*13a20*/  HMMA.16816.F32.BF16 R88, R44.reuse, R40, R88 ;  /* 0x000000282c58723c */ /* 0x044ff00000041858 */
[----:B------:R-:W-:Y:S01]  /*13a30*/  HMMA.16816.F32.BF16 R12, R44, R42, R12 ;  /* 0x0000002a2c0c723c */ /* 0x000fe2000004180c */
[----:B------:R-:W-:Y:S01]  /*13a40*/  F2FP.BF16.F32.PACK_AB R44, R107, R112 ;  /* 0x000000706b2c723e */ /* 0x000fe200000010ff */
[----:B------:R-:W2:Y:S01]  /*13a50*/  LDSM.16.MT88.4 R40, [R149+0x9000] ;  /* 0x009000009528783b */ /* 0x000ea20000004200 */
[----:B------:R-:W-:-:S02]  /*13a60*/  F2FP.BF16.F32.PACK_AB R45, R48, R49 ;  /* 0x00000031302d723e */ /* 0x000fc400000010ff */
[----:B------:R-:W-:Y:S02]  /*13a70*/  F2FP.BF16.F32.PACK_AB R46, R111, R108 ;  /* 0x0000006c6f2e723e */ /* 0x000fe400000010ff */
[----:B------:R-:W-:-:S07]  /*13a80*/  F2FP.BF16.F32.PACK_AB R47, R51, R50 ;  /* 0x00000032332f723e */ /* 0x000fce00000010ff */
[C---:B-1----:R-:W-:Y:S08]  /*13a90*/  HMMA.16816.F32.BF16 R16, R44.reuse, R28, R16 ;  /* 0x0000001c2c10723c */ /* 0x042ff00000041810 */
[C---:B------:R-:W-:Y:S01]  /*13aa0*/  HMMA.16816.F32.BF16 R4, R44.reuse, R30, R4 ;  /* 0x0000001e2c04723c */ /* 0x040fe20000041804 */
[----:B------:R-:W1:Y:S07]  /*13ab0*/  LDSM.16.MT88.4 R28, [R148+0x9000] ;  /* 0x00900000941c783b */ /* 0x000e6e0000004200 */
[----:B---3--:R-:W-:Y:S01]  /*13ac0*/  HMMA.16816.F32.BF16 R24, R44, R36, R24 ;  /* 0x000000242c18723c */ /* 0x008fe20000041818 */
[----:B------:R-:W-:Y:S01]  /*13ad0*/  FADD.FTZ R36, R0, R63 ;  /* 0x0000003f00247221 */ /* 0x000fe20000010000 */
[----:B------:R-:W3:Y:S03]  /*13ae0*/  MUFU.EX2 R37, R61 ;  /* 0x0000003d00257308 */ /* 0x000ee60000000800 */
[----:B------:R-:W-:-:S03]  /*13af0*/  FADD.FTZ R97, R97, R36 ;  /* 0x0000002461617221 */ /* 0x000fc60000010000 */
[C---:B------:R-:W-:Y:S01]  /*13b00*/  HMMA.16816.F32.BF16 R8, R44.reuse, R38, R8 ;  /* 0x000000262c08723c */ /* 0x040fe20000041808 */
[----:B------:R-:W-:Y:S01]  /*13b10*/  FADD.FTZ R36, R92, R97 ;  /* 0x000000615c247221 */ /* 0x000fe20000010000 */
[----:B------:R-:W-:Y:S01]  /*13b20*/  FFMA.FTZ R39, R59, UR4, -R62 ;  /* 0x000000043b277c23 */ /* 0x000fe2000801083e */
[----:B------:R-:W4:Y:S01]  /*13b30*/  LDSM.16.MT88.4 R92, [R154+0x9800] ;  /* 0x009800009a5c783b */ /* 0x000f220000004200 */
[----:B------:R-:W-:Y:S01]  /*13b40*/  MUFU.EX2 R0, R54 ;  /* 0x0000003600007308 */ /* 0x000fe20000000800 */
[----:B------:R-:W-:Y:S01]  /*13b50*/  FADD.FTZ R38, R69, R36 ;  /* 0x0000002445267221 */ /* 0x000fe20000010000 */
[----:B------:R-:W-:Y:S02]  /*13b60*/  FFMA.FTZ R36, R64, UR4, -R62 ;  /* 0x0000000440247c23 */ /* 0x000fe4000801083e */
[----:B--2---:R-:W-:Y:S01]  /*13b70*/  HMMA.16816.F32.BF16 R32, R44, R40, R32 ;  /* 0x000000282c20723c */ /* 0x004fe20000041820 */
[----:B------:R-:W-:Y:S01]  /*13b80*/  FADD.FTZ R75, R75, R38 ;  /* 0x000000264b4b7221 */ /* 0x000fe20000010000 */
[----:B---3--:R-:W-:-:S02]  /*13b90*/  F2FP.BF16.F32.PACK_AB R86, R37, R2 ;  /* 0x000000022556723e */ /* 0x008fc400000010ff */
[----:B------:R-:W2:Y:S01]  /*13ba0*/  MUFU.EX2 R39, R39 ;  /* 0x0000002700277308 */ /* 0x000ea20000000800 */
[----:B------:R-:W-:-:S03]  /*13bb0*/  FADD.FTZ R75, R72, R75 ;  /* 0x0000004b484b7221 */ /* 0x000fc60000010000 */
[----:B------:R-:W-:Y:S01]  /*13bc0*/  HMMA.16816.F32.BF16 R20, R44, R42, R20 ;  /* 0x0000002a2c14723c */ /* 0x000fe20000041814 */
[----:B------:R-:W-:Y:S02]  /*13bd0*/  FADD.FTZ R38, R74, R75 ;  /* 0x0000004b4a267221 */ /* 0x000fe40000010000 */
[----:B------:R-:W3:Y:S01]  /*13be0*/  LDSM.16.MT88.4 R72, [R150+0x9800] ;  /* 0x009800009648783b */ /* 0x000ee20000004200 */
[----:B------:R-:W5:Y:S01]  /*13bf0*/  MUFU.EX2 R36, R36 ;  /* 0x0000002400247308 */ /* 0x000f620000000800 */
[----:B------:R-:W-:-:S03]  /*13c00*/  FADD.FTZ R77, R77, R38 ;  /* 0x000000264d4d7221 */ /* 0x000fc60000010000 */
[----:B-1----:R-:W-:Y:S01]  /*13c10*/  HMMA.16816.F32.BF16 R88, R44, R28, R88 ;  /* 0x0000001c2c58723c */ /* 0x002fe20000041858 */
[----:B------:R-:W-:Y:S01]  /*13c20*/  FADD.FTZ R28, R76, R81 ;  /* 0x000000514c1c7221 */ /* 0x000fe20000010000 */
[----:B------:R-:W-:-:S03]  /*13c30*/  FADD.FTZ R80, R80, R77 ;  /* 0x0000004d50507221 */ /* 0x000fc60000010000 */
[----:B------:R-:W-:-:S03]  /*13c40*/  FADD.FTZ R28, R79, R28 ;  /* 0x0000001c4f1c7221 */ /* 0x000fc60000010000 */
[----:B------:R-:W-:Y:S01]  /*13c50*/  HMMA.16816.F32.BF16 R12, R44, R30, R12 ;  /* 0x0000001e2c0c723c */ /* 0x000fe2000004180c */
[----:B------:R-:W-:Y:S01]  /*13c60*/  FADD.FTZ R29, R85, R28 ;  /* 0x0000001c551d7221 */ /* 0x000fe20000010000 */
[----:B------:R-:W-:Y:S01]  /*13c70*/  FADD.FTZ R31, R83, R80 ;  /* 0x00000050531f7221 */ /* 0x000fe20000010000 */
[----:B--2---:R-:W-:Y:S01]  /*13c80*/  F2FP.BF16.F32.PACK_AB R85, R39, R0 ;  /* 0x000000002755723e */ /* 0x004fe200000010ff */
[----:B------:R-:W1:Y:S01]  /*13c90*/  LDSM.16.MT88.4 R80, [R149+0x9800] ;  /* 0x009800009550783b */ /* 0x000e620000004200 */
[----:B------:R-:W-:Y:S01]  /*13ca0*/  FADD.FTZ R98, R98, R29 ;  /* 0x0000001d62627221 */ /* 0x000fe20000010000 */
[----:B------:R-:W-:Y:S01]  /*13cb0*/  FADD.FTZ R28, R96, R31 ;  /* 0x0000001f601c7221 */ /* 0x000fe20000010000 */
[----:B-----5:R-:W-:Y:S02]  /*13cc0*/  F2FP.BF16.F32.PACK_AB R87, R185, R36 ;  /* 0x00000024b957723e */ /* 0x020fe400000010ff */
        /* <DEDUP_REMOVED lines=9> */
[----:B------:R-:W2:Y:S01]  /*13d60*/  LDSM.16.MT88.4 R4, [R148+0x9800] ;  /* 0x009800009404783b */ /* 0x000ea20000004200 */
        /* <DEDUP_REMOVED lines=29> */
[----:B------:R-:W-:Y:S01]  /*13f40*/  MOV R0, R102 ;  /* 0x0000006600007202 */ /* 0x000fe20000000f00 */
[----:B------:R-:W-:Y:S01]  /*13f50*/  HMMA.16816.F32.BF16 R84, R84, R6, R12 ;  /* 0x000000065454723c */ /* 0x000fe2000004180c */
[----:B------:R-:W-:Y:S01]  /*13f60*/  FADD.FTZ R2, R2, R57 ;  /* 0x0000003902027221 */ /* 0x000fe20000010000 */
[----:B------:R-:W-:-:S03]  /*13f70*/  FADD.FTZ R36, R36, R39 ;  /* 0x0000002724247221 */ /* 0x000fc60000010000 */
[----:B------:R-:W-:Y:S01]  /*13f80*/  FADD.FTZ R184, R37, R2 ;  /* 0x0000000225b87221 */ /* 0x000fe20000010000 */
[----:B------:R-:W-:Y:S01]  /*13f90*/  FADD.FTZ R185, R185, R36 ;  /* 0x00000024b9b97221 */ /* 0x000fe20000010000 */
[----:B------:R-:W-:-:S13]  /*13fa0*/  MOV R2, R103 ;  /* 0x0000006700027202 */ /* 0x000fda0000000f00 */
.L_x_6189:
[----:B------:R-:W1:Y:S01]  /*13fb0*/  S2R R176, SR_TID.X ;  /* 0x0000000000b07919 */ /* 0x000e620000002100 */
[----:B------:R-:W-:Y:S01]  /*13fc0*/  ISETP.GE.AND P0, PT, R179, RZ, PT ;  /* 0x000000ffb300720c */ /* 0x000fe20003f06270 */
[----:B-1----:R-:W-:-:S05]  /*13fd0*/  IMAD.SHL.U32 R182, R176, 0x8, RZ ;  /* 0x00000008b0b67824 */ /* 0x002fca00078e00ff */
[----:B------:R-:W-:-:S07]  /*13fe0*/  LOP3.LUT R182, R182, 0x38, RZ, 0xc0, !PT ;  /* 0x00000038b6b67812 */ /* 0x000fce00078ec0ff */
[----:B------:R-:W-:Y:S05]  /*13ff0*/  @!P0 BRA `(.L_x_6195) ;  /* 0x0000003800688947 */ /* 0x000fea0003800000 */
[----:B------:R-:W-:Y:S01]  /*14000*/  ISETP.NE.U32.AND P0, PT, RZ, UR12, PT ;  /* 0x0000000cff007c0c */ /* 0x000fe2000bf05070 */
[----:B------:R-:W-:Y:S01]  /*14010*/  IMAD.SHL.U32 R5, R161, 0x2, RZ ;  /* 0x00000002a1057824 */ /* 0x000fe200078e00ff */
[----:B------:R-:W-:Y:S01]  /*14020*/  SHF.L.U32 R180, R179, 0x7, RZ ;  /* 0x00000007b3b47819 */ /* 0x000fe200000006ff */
[----:B------:R-:W-:Y:S01]  /*14030*/  IMAD.MOV.U32 R177, RZ, RZ, RZ ;  /* 0x000000ffffb17224 */ /* 0x000fe200078e00ff */
[----:B------:R-:W-:Y:S01]  /*14040*/  ISETP.NE.AND.EX P4, PT, RZ, UR13, PT, P0 ;  /* 0x0000000dff007c0c */ /* 0x000fe2000bf85300 */
[----:B------:R-:W-:Y:S01]  /*14050*/  IMAD.MOV.U32 R103, RZ, RZ, R0 ;  /* 0x000000ffff677224 */ /* 0x000fe200078e0000 */
[----:B------:R-:W-:Y:S01]  /*14060*/  LOP3.LUT R5, R5, 0x6, RZ, 0xc0, !PT ;  /* 0x0000000605057812 */ /* 0x000fe200078ec0ff */
[----:B------:R-:W-:Y:S01]  /*14070*/  IMAD.MOV.U32 R101, RZ, RZ, R2 ;  /* 0x000000ffff657224 */ /* 0x000fe200078e0002 */
[----:B------:R-:W1:Y:S01]  /*14080*/  LDCU UR12, c[0x0][0x440] ;  /* 0x00008800ff0c77ac */ /* 0x000e620008000800 */
[----:B------:R-:W-:Y:S01]  /*14090*/  VIADD R179, R179, 0x1 ;  /* 0x00000001b3b37836 */ /* 0x000fe20000000000 */
[----:B------:R-:W-:-:S02]  /*140a0*/  LOP3.LUT R178, R180, 0x40, R5, 0xfe, !PT ;  /* 0x00000040b4b27812 */ /* 0x000fc400078efe05 */
[----:B------:R-:W-:Y:S01]  /*140b0*/  IADD3 R180, PT, PT, R180, 0x80, RZ ;  /* 0x00000080b4b47810 */ /* 0x000fe20007ffe0ff */
[----:B------:R-:W2:Y:S04]  /*140c0*/  LDCU UR4, c[0x0][0x45c] ;  /* 0x00008b80ff0477ac */ /* 0x000ea80008000800 */
[----:B------:R-:W-:Y:S01]  /*140d0*/  @!P4 IADD3 R177, P0, PT, RZ, -R177, RZ ;  /* 0x800000b1ffb1c210 */ /* 0x000fe20007f1e0ff */
[----:B------:R-:W3:Y:S03]  /*140e0*/  LDCU.64 UR8, c[0x0][0x3a0] ;  /* 0x00007400ff0877ac */ /* 0x000ee60008000a00 */
[----:B------:R-:W-:Y:S01]  /*140f0*/  P2R R181, PR, RZ, 0x1 ;  /* 0x00000001ffb57803 */ /* 0x000fe20000000000 */
[----:B------:R-:W4:Y:S08]  /*14100*/  LDCU.64 UR10, c[0x0][0x3a8] ;  /* 0x00007500ff0a77ac */ /* 0x000f300008000a00 */
.L_x_6199:
        /* <DEDUP_REMOVED lines=75> */
.L_x_6196:
        /* <DEDUP_REMOVED lines=68> */
[C---:B----4-:R-:W-:Y:S03]  /*14a00*/  HMMA.16816.F32.BF16 R4, R104.reuse, R108, RZ ;  /* 0x0000006c6804723c */ /* 0x050fe600000418ff */
[----:B------:R-:W4:Y:S05]  /*14a10*/  LDSM.16.M88.4 R144, [R153+0x2000] ;  /* 0x002000009990783b */ /* 0x000f2a0000000200 */
        /* <DEDUP_REMOVED lines=21> */
[----:B------:R-:W3:Y:S07]  /*14b70*/  LDSM.16.M88.4 R104, [R153+0x4800] ;  /* 0x004800009968783b */ /* 0x000eee0000000200 */
[C---:B----4-:R-:W-:Y:S08]  /*14b80*/  HMMA.16816.F32.BF16 R4, R140.reuse, R144, R4 ;  /* 0x000000908c04723c */ /* 0x050ff00000041804 */
[C---:B------:R-:W-:Y:S08]  /*14b90*/  HMMA.16816.F32.BF16 R8, R140.reuse, R146, R8 ;  /* 0x000000928c08723c */ /* 0x040ff00000041808 */
[C---:B------:R-:W-:Y:S08]  /*14ba0*/  HMMA.16816.F32.BF16 R12, R140.reuse, R108, R12 ;  /* 0x0000006c8c0c723c */ /* 0x040ff0000004180c */
[C---:B------:R-:W-:Y:S01]  /*14bb0*/  HMMA.16816.F32.BF16 R16, R140.reuse, R110, R16 ;  /* 0x0000006e8c10723c */ /* 0x040fe20000041810 */
[----:B------:R-:W4:Y:S07]  /*14bc0*/  LDSM.16.M88.4 R108, [R153+0x5000] ;  /* 0x00500000996c783b */ /* 0x000f2e0000000200 */
[C---:B-1----:R-:W-:Y:S08]  /*14bd0*/  HMMA.16816.F32.BF16 R20, R140.reuse, R112, R20 ;  /* 0x000000708c14723c */ /* 0x042ff00000041814 */
[C---:B------:R-:W-:Y:S01]  /*14be0*/  HMMA.16816.F32.BF16 R24, R140.reuse, R114, R24 ;  /* 0x000000728c18723c */ /* 0x040fe20000041818 */
[----:B------:R-:W1:Y:S07]  /*14bf0*/  LDSM.16.M88.4 R112, [R153+0x5800] ;  /* 0x005800009970783b */ /* 0x000e6e0000000200 */
[C---:B-----5:R-:W-:Y:S08]  /*14c00*/  HMMA.16816.F32.BF16 R28, R140.reuse, R116, R28 ;  /* 0x000000748c1c723c */ /* 0x060ff0000004181c */
[C---:B------:R-:W-:Y:S01]  /*14c10*/  HMMA.16816.F32.BF16 R32, R140.reuse, R118, R32 ;  /* 0x000000768c20723c */ /* 0x040fe20000041820 */
[----:B------:R-:W5:Y:S07]  /*14c20*/  LDSM.16.M88.4 R116, [R156] ;  /* 0x000000009c74783b */ /* 0x000f6e0000000200 */
        /* <DEDUP_REMOVED lines=12> */
[C---:B-----5:R-:W-:Y:S08]  /*14cf0*/  HMMA.16816.F32.BF16 R4, R116.reuse, R124, R4 ;  /* 0x0000007c7404723c */ /* 0x060ff00000041804 */
[C---:B------:R-:W-:Y:S01]  /*14d00*/  HMMA.16816.F32.BF16 R8, R116.reuse, R126, R8 ;  /* 0x0000007e7408723c */ /* 0x040fe20000041808 */
[----:B------:R-:W5:Y:S07]  /*14d10*/  LDSM.16.M88.4 R124, [R152+0x5000] ;  /* 0x00500000987c783b */ /* 0x000f6e0000000200 */
[C---:B--2---:R-:W-:Y:S08]  /*14d20*/  HMMA.16816.F32.BF16 R12, R116.reuse, R120, R12 ;  /* 0x00000078740c723c */ /* 0x044ff0000004180c */
[C---:B------:R-:W-:Y:S01]  /*14d30*/  HMMA.16816.F32.BF16 R16, R116.reuse, R122, R16 ;  /* 0x0000007a7410723c */ /* 0x040fe20000041810 */
[----:B------:R-:W-:Y:S07]  /*14d40*/  LDSM.16.M88.4 R120, [R151+0x2800] ;  /* 0x002800009778783b */ /* 0x000fee0000000200 */
[C---:B---3--:R-:W-:Y:S08]  /*14d50*/  HMMA.16816.F32.BF16 R20, R116.reuse, R104, R20 ;  /* 0x000000687414723c */ /* 0x048ff00000041814 */
        /* <DEDUP_REMOVED lines=13> */
[----:B------:R-:W-:Y:S07]  /*14e30*/  LDSM.16.M88.4 R124, [R151+0x5800] ;  /* 0x00580000977c783b */ /* 0x000fee0000000200 */
[C---:B--2---:R-:W-:Y:S08]  /*14e40*/  HMMA.16816.F32.BF16 R60, R116.reuse, R104, R60 ;  /* 0x00000068743c723c */ /* 0x044ff0000004183c */
[----:B------:R-:W-:Y:S01]  /*14e50*/  HMMA.16816.F32.BF16 R64, R116, R106, R64 ;  /* 0x0000006a7440723c */ /* 0x000fe20000041840 */
[----:B------:R-:W2:Y:S04]  /*14e60*/  LDSM.16.M88.4 R104, [R151+0x3800] ;  /* 0x003800009768783b */ /* 0x000ea80000000200 */
[----:B------:R-:W-:Y:S03]  /*14e70*/  LDSM.16.M88.4 R116, [R151+0x4800] ;  /* 0x004800009774783b */ /* 0x000fe60000000200 */
        /* <DEDUP_REMOVED lines=8> */
[C---:B---3--:R-:W-:Y:S08]  /*14f00*/  HMMA.16816.F32.BF16 R20, R108.reuse, R128, R20 ;  /* 0x000000806c14723c */ /* 0x048ff00000041814 */
[C---:B------:R-:W-:Y:S08]  /*14f10*/  HMMA.16816.F32.BF16 R24, R108.reuse, R130, R24 ;  /* 0x000000826c18723c */ /* 0x040ff00000041818 */
[C---:B--2---:R-:W-:Y:S08]  /*14f20*/  HMMA.16816.F32.BF16 R28, R108.reuse, R104, R28 ;  /* 0x000000686c1c723c */ /* 0x044ff0000004181c */
[C---:B------:R-:W-:Y:S08]  /*14f30*/  HMMA.16816.F32.BF16 R32, R108.reuse, R106, R32 ;  /* 0x0000006a6c20723c */ /* 0x040ff00000041820 */
[C---:B-1----:R-:W-:Y:S08]  /*14f40*/  HMMA.16816.F32.BF16 R36, R108.reuse, R112, R36 ;  /* 0x000000706c24723c */ /* 0x042ff00000041824 */
[C---:B------:R-:W-:Y:S08]  /*14f50*/  HMMA.16816.F32.BF16 R40, R108.reuse, R114, R40 ;  /* 0x000000726c28723c */ /* 0x040ff00000041828 */
[C---:B------:R-:W-:Y:S08]  /*14f60*/  HMMA.16816.F32.BF16 R44, R108.reuse, R116, R44 ;  /* 0x000000746c2c723c */ /* 0x040ff0000004182c */
[C---:B------:R-:W-:Y:S08]  /*14f70*/  HMMA.16816.F32.BF16 R48, R108.reuse, R118, R48 ;  /* 0x000000766c30723c */ /* 0x040ff00000041830 */
[C---:B----4-:R-:W-:Y:S08]  /*14f80*/  HMMA.16816.F32.BF16 R52, R108.reuse, R120, R52 ;  /* 0x000000786c34723c */ /* 0x050ff00000041834 */
        /* <DEDUP_REMOVED lines=48> */
[----:B------:R-:W-:Y:S09]  /*15290*/  ISETP.NE.AND P2, PT, R0, RZ, PT ;  /* 0x000000ff0000720c */ /* 0x000ff20003f45270 */
        /* <DEDUP_REMOVED lines=28> */
.L_x_6198:
[----:B------:R-:W-:Y:S01]  /*15460*/  @!P1 IMAD.MOV.U32 R167, RZ, RZ, R164 ;  /* 0x000000ffffa79224 */ /* 0x000fe200078e00a4 */
[C---:B------:R-:W-:Y:S01]  /*15470*/  LEA R108, P0, R104.reuse, R166, 0x5 ;  /* 0x000000a6686c7211 */ /* 0x040fe200078028ff */
[C---:B------:R-:W-:Y:S01]  /*15480*/  IMAD.SHL.U32 R0, R104.reuse, 0x20, RZ ;  /* 0x0000002068007824 */ /* 0x040fe200078e00ff */
[C-C-:B------:R-:W-:Y:S02]  /*15490*/  SHF.L.U64.HI R2, R104.reuse, 0x5, R107.reuse ;  /* 0x0000000568027819 */ /* 0x140fe4000001026b */
[----:B------:R-:W-:Y:S01]  /*154a0*/  @!PT LDS RZ, [RZ] ;  /* 0x00000000fffff984 */ /* 0x000fe20000000800 */
[----:B------:R-:W-:Y:S01]  /*154b0*/  @!PT LDS RZ, [RZ] ;  /* 0x00000000fffff984 */ /* 0x000fe20000000800 */
[----:B------:R-:W-:Y:S01]  /*154c0*/  @!PT LDS RZ, [RZ] ;  /* 0x00000000fffff984 */ /* 0x000fe20000000800 */
[----:B------:R1:W-:Y:S01]  /*154d0*/  @!P1 LDGSTS.E.BYPASS.LTC128B.128 [R175+0x2000], desc[UR6][R166.64] ;  /* 0x02000000a6af9fae */ /* 0x0003e2000b981a06 */
        /* <DEDUP_REMOVED lines=21> */
[----:B------:R-:W-:Y:S01]  /*15630*/  @!P1 IADD3 R116, P0, PT, R112, R0, RZ ;  /* 0x0000000070749210 */ /* 0x000fe20007f1e0ff */
        /* <DEDUP_REMOVED lines=28> */
.L_x_6197:
[C---:B------:R-:W-:Y:S02]  /*15800*/  IADD3 R2, PT, PT, R178.reuse, -0x3f, RZ ;  /* 0xffffffc1b2027810 */ /* 0x040fe40007ffe0ff */
[----:B------:R-:W-:Y:S02]  /*15810*/  I2FP.F32.U32 R0, R178 ;  /* 0x000000b200007245 */ /* 0x000fe40000201000 */
[----:B------:R-:W-:Y:S02]  /*15820*/  I2FP.F32.U32 R2, R2 ;  /* 0x0000000200027245 */ /* 0x000fe40000201000 */
[C---:B-1----:R-:W-:Y:S01]  /*15830*/  IADD3 R105, PT, PT, R178.reuse, -0x38, RZ ;  /* 0xffffffc8b2697810 */ /* 0x042fe20007ffe0ff */
[CC--:B------:R-:W-:Y:S01]  /*15840*/  FFMA.FTZ R38, R3.reuse, R0.reuse, R38 ;  /* 0x0000000003267223 */ /* 0x0c0fe20000010026 */
[C---:B------:R-:W-:Y:S01]  /*15850*/  FFMA.FTZ R36, R3.reuse, R0, R36 ;  /* 0x0000000003247223 */ /* 0x040fe20000010024 */
[CC--:B------:R-:W-:Y:S01]  /*15860*/  FFMA.FTZ R7, R3.reuse, R2.reuse, R7 ;  /* 0x0000000203077223 */ /* 0x0c0fe20000010007 */
[C---:B------:R-:W-:Y:S01]  /*15870*/  FFMA.FTZ R5, R3.reuse, R2, R5 ;  /* 0x0000000203057223 */ /* 0x040fe20000010005 */
[C---:B------:R-:W-:Y:S02]  /*15880*/  IADD3 R2, PT, PT, R178.reuse, -0x2f, RZ ;  /* 0xffffffd1b2027810 */ /* 0x040fe40007ffe0ff */
[C---:B------:R-:W-:Y:S02]  /*15890*/  IADD3 R0, PT, PT, R178.reuse, -0x37, RZ ;  /* 0xffffffc9b2007810 */ /* 0x040fe40007ffe0ff */
[----:B------:R-:W-:Y:S02]  /*158a0*/  I2FP.F32.U32 R2, R2 ;  /* 0x0000000200027245 */ /* 0x000fe40000201000 */
[----:B------:R-:W-:Y:S02]  /*158b0*/  I2FP.F32.U32 R0, R0 ;  /* 0x0000000000007245 */ /* 0x000fe40000201000 */
[----:B------:R-:W-:Y:S01]  /*158c0*/  I2FP.F32.U32 R105, R105 ;  /* 0x0000006900697245 */ /* 0x000fe20000201000 */
[CC--:B------:R-:W-:Y:S01]  /*158d0*/  FFMA.FTZ R15, R3.reuse, R2.reuse, R15 ;  /* 0x00000002030f7223 */ /* 0x0c0fe2000001000f */
[C---:B------:R-:W-:Y:S01]  /*158e0*/  FFMA.FTZ R13, R3.reuse, R2, R13 ;  /* 0x00000002030d7223 */ /* 0x040fe2000001000d */
[C---:B------:R-:W-:Y:S01]  /*158f0*/  IADD3 R2, PT, PT, R178.reuse, -0x1f, RZ ;  /* 0xffffffe1b2027810 */ /* 0x040fe20007ffe0ff */
[CC--:B------:R-:W-:Y:S01]  /*15900*/  FFMA.FTZ R9, R3.reuse, R0.reuse, R9 ;  /* 0x0000000003097223 */ /* 0x0c0fe20000010009 */
[C---:B------:R-:W-:Y:S01]  /*15910*/  FFMA.FTZ R11, R3.reuse, R0, R11 ;  /* 0x00000000030b7223 */ /* 0x040fe2000001000b */
[C---:B------:R-:W-:Y:S01]  /*15920*/  IADD3 R0, PT, PT, R178.reuse, -0x27, RZ ;  /* 0xffffffd9b2007810 */ /* 0x040fe20007ffe0ff */
[CC--:B------:R-:W-:Y:S01]  /*15930*/  FFMA.FTZ R10, R3.reuse, R105.reuse, R10 ;  /* 0x00000069030a7223 */ /* 0x0c0fe2000001000a */
[----:B------:R-:W-:Y:S01]  /*15940*/  I2FP.F32.U32 R2, R2 ;  /* 0x0000000200027245 */ /* 0x000fe20000201000 */
[C---:B------:R-:W-:Y:S01]  /*15950*/  FFMA.FTZ R8, R3.reuse, R105, R8 ;  /* 0x0000006903087223 */ /* 0x040fe20000010008 */
[----:B------:R-:W-:Y:S02]  /*15960*/  I2FP.F32.U32 R0, R0 ;  /* 0x0000000000007245 */ /* 0x000fe40000201000 */
[C---:B------:R-:W-:Y:S01]  /*15970*/  IADD3 R107, PT, PT, R178.reuse, -0x40, RZ ;  /* 0xffffffc0b26b7810 */ /* 0x040fe20007ffe0ff */
[CC--:B------:R-:W-:Y:S01]  /*15980*/  FFMA.FTZ R23, R3.reuse, R2.reuse, R23 ;  /* 0x0000000203177223 */ /* 0x0c0fe20000010017 */
[C---:B------:R-:W-:Y:S01]  /*15990*/  FFMA.FTZ R21, R3.reuse, R2, R21 ;  /* 0x0000000203157223 */ /* 0x040fe20000010015 */
[C---:B------:R-:W-:Y:S01]  /*159a0*/  IADD3 R2, PT, PT, R178.reuse, -0xf, RZ ;  /* 0xfffffff1b2027810 */ /* 0x040fe20007ffe0ff */
[CC--:B------:R-:W-:Y:S01]  /*159b0*/  FFMA.FTZ R17, R3.reuse, R0.reuse, R17 ;  /* 0x0000000003117223 */ /* 0x0c0fe20000010011 */
[C---:B------:R-:W-:Y:S01]  /*159c0*/  FFMA.FTZ R19, R3.reuse, R0, R19 ;  /* 0x0000000003137223 */ /* 0x040fe20000010013 */
[C---:B------:R-:W-:Y:S02]  /*159d0*/  IADD3 R0, PT, PT, R178.reuse, -0x17, RZ ;  /* 0xffffffe9b2007810 */ /* 0x040fe40007ffe0ff */
[----:B------:R-:W-:Y:S02]  /*159e0*/  I2FP.F32.U32 R2, R2 ;  /* 0x0000000200027245 */ /* 0x000fe40000201000 */
[----:B------:R-:W-:Y:S02]  /*159f0*/  I2FP.F32.U32 R0, R0 ;  /* 0x0000000000007245 */ /* 0x000fe40000201000 */
[----:B------:R-:W-:Y:S01]  /*15a00*/  I2FP.F32.U32 R107, R107 ;  /* 0x0000006b006b7245 */ /* 0x000fe20000201000 */
[CC--:B------:R-:W-:Y:S01]  /*15a10*/  FFMA.FTZ R31, R3.reuse, R2.reuse, R31 ;  /* 0x00000002031f7223 */ /* 0x0c0fe2000001001f */
[C---:B------:R-:W-:Y:S01]  /*15a20*/  FFMA.FTZ R29, R3.reuse, R2, R29 ;  /* 0x00000002031d7223 */ /* 0x040fe2000001001d */
[C---:B------:R-:W-:Y:S01]  /*15a30*/  IADD3 R2, PT, PT, R178.reuse, 0x1, RZ ;  /* 0x00000001b2027810 */ /* 0x040fe20007ffe0ff */
[CC--:B------:R-:W-:Y:S01]  /*15a40*/  FFMA.FTZ R27, R3.reuse, R0.reuse, R27 ;  /* 0x00000000031b7223 */ /* 0x0c0fe2000001001b */
[C---:B------:R-:W-:Y:S01]  /*15a50*/  IADD3 R105, PT, PT, R178.reuse, -0x28, RZ ;  /* 0xffffffd8b2697810 */ /* 0x040fe20007ffe0ff */
[C---:B------:R-:W-:Y:S01]  /*15a60*/  FFMA.FTZ R25, R3.reuse, R0, R25 ;  /* 0x0000000003197223 */ /* 0x040fe20000010019 */
[----:B------:R-:W-:Y:S01]  /*15a70*/  I2FP.F32.U32 R2, R2 ;  /* 0x0000000200027245 */ /* 0x000fe20000201000 */
[CC--:B------:R-:W-:Y:S01]  /*15a80*/  FFMA.FTZ R4, R3.reuse, R107.reuse, R4 ;  /* 0x0000006b03047223 */ /* 0x0c0fe20000010004 */
[C---:B------:R-:W-:Y:S01]  /*15a90*/  IADD3 R0, PT, PT, R178.reuse, -0x7, RZ ;  /* 0xfffffff9b2007810 */ /* 0x040fe20007ffe0ff */
[C---:B------:R-:W-:Y:S01]  /*15aa0*/  FFMA.FTZ R6, R3.reuse, R107, R6 ;  /* 0x0000006b03067223 */ /* 0x040fe20000010006 */
[----:B------:R-:W-:Y:S01]  /*15ab0*/  I2FP.F32.U32 R105, R105 ;  /* 0x0000006900697245 */ /* 0x000fe20000201000 */
[CC--:B------:R-:W-:Y:S01]  /*15ac0*/  FFMA.FTZ R39, R3.reuse, R2.reuse, R39 ;  /* 0x0000000203277223 */ /* 0x0c0fe20000010027 */
[C---:B------:R-:W-:Y:S01]  /*15ad0*/  IADD3 R107, PT, PT, R178.reuse, -0x30, RZ ;  /* 0xffffffd0b26b7810 */ /* 0x040fe20007ffe0ff */
[C---:B------:R-:W-:Y:S01]  /*15ae0*/  FFMA.FTZ R37, R3.reuse, R2, R37 ;  /* 0x0000000203257223 */ /* 0x040fe20000010025 */
[C---:B------:R-:W-:Y:S01]  /*15af0*/  IADD3 R2, PT, PT, R178.reuse, 0x11, RZ ;  /* 0x00000011b2027810 */ /* 0x040fe20007ffe0ff */
[CC--:B------:R-:W-:Y:S01]  /*15b00*/  FFMA.FTZ R16, R3.reuse, R105.reuse, R16 ;  /* 0x0000006903107223 */ /* 0x0c0fe20000010010 */
[----:B------:R-:W-:Y:S01]  /*15b10*/  I2FP.F32.U32 R0, R0 ;  /* 0x0000000000007245 */ /* 0x000fe20000201000 */
[C---:B------:R-:W-:Y:S01]  /*15b20*/  FFMA.FTZ R18, R3.reuse, R105, R18 ;  /* 0x0000006903127223 */ /* 0x040fe20000010012 */
[----:B------:R-:W-:Y:S02]  /*15b30*/  I2FP.F32.U32 R107, R107 ;  /* 0x0000006b006b7245 */ /* 0x000fe40000201000 */
[C---:B------:R-:W-:Y:S01]  /*15b40*/  IADD3 R105, PT, PT, R178.reuse, -0x18, RZ ;  /* 0xffffffe8b2697810 */ /* 0x040fe20007ffe0ff */
[C---:B------:R-:W-:Y:S01]  /*15b50*/  FFMA.FTZ R35, R3.reuse, R0, R35 ;  /* 0x0000000003237223 */ /* 0x040fe20000010023 */
[----:B------:R-:W-:Y:S01]  /*15b60*/  I2FP.F32.U32 R2, R2 ;  /* 0x0000000200027245 */ /* 0x000fe20000201000 */
[C---:B------:R-:W-:Y:S01]  /*15b70*/  FFMA.FTZ R33, R3.reuse, R0, R33 ;  /* 0x0000000003217223 */ /* 0x040fe20000010021 */
[CC--:B------:R-:W-:Y:S01]  /*15b80*/  FFMA.FTZ R14, R3.reuse, R107.reuse, R14 ;  /* 0x0000006b030e7223 */ /* 0x0c0fe2000001000e */
[C---:B------:R-:W-:Y:S01]  /*15b90*/  FFMA.FTZ R12, R3.reuse, R107, R12 ;  /* 0x0000006b030c7223 */ /* 0x040fe2000001000c */
[C---:B------:R-:W-:Y:S01]  /*15ba0*/  IADD3 R0, PT, PT, R178.reuse, 0x9, RZ ;  /* 0x00000009b2007810 */ /* 0x040fe20007ffe0ff */
[CC--:B------:R-:W-:Y:S01]  /*15bb0*/  FFMA.FTZ R47, R3.reuse, R2.reuse, R47 ;  /* 0x00000002032f7223 */ /* 0x0c0fe2000001002f */
[----:B------:R-:W-:Y:S01]  /*15bc0*/  I2FP.F32.U32 R105, R105 ;  /* 0x0000006900697245 */ /* 0x000fe20000201000 */
[----:B------:R-:W-:Y:S01]  /*15bd0*/  FFMA.FTZ R45, R3, R2, R45 ;  /* 0x00000002032d7223 */ /* 0x000fe2000001002d */
[----:B------:R-:W-:Y:S02]  /*15be0*/  FMNMX3.FTZ R100, R103, R6, R7, !PT ;  /* 0x0000000667647276 */ /* 0x000fe40007810007 */
[C---:B------:R-:W-:Y:S01]  /*15bf0*/  IADD3 R107, PT, PT, R178.reuse, -0x20, RZ ;  /* 0xffffffe0b26b7810 */ /* 0x040fe20007ffe0ff */
[CC--:B------:R-:W-:Y:S01]  /*15c00*/  FFMA.FTZ R26, R3.reuse, R105.reuse, R26 ;  /* 0x00000069031a7223 */ /* 0x0c0fe2000001001a */
[----:B------:R-:W-:Y:S01]  /*15c10*/  IADD3 R2, PT, PT, R178, 0x20, RZ ;  /* 0x00000020b2027810 */ /* 0x000fe20007ffe0ff */
[C---:B------:R-:W-:Y:S01]  /*15c20*/  FFMA.FTZ R24, R3.reuse, R105, R24 ;  /* 0x0000006903187223 */ /* 0x040fe20000010018 */
[----:B------:R-:W-:Y:S02]  /*15c30*/  I2FP.F32.U32 R0, R0 ;  /* 0x0000000000007245 */ /* 0x000fe40000201000 */
[----:B------:R-:W-:Y:S02]  /*15c40*/  FMNMX3.FTZ R100, R100, R10, R11, !PT ;  /* 0x0000000a64647276 */ /* 0x000fe4000781000b */
[----:B------:R-:W-:Y:S01]  /*15c50*/  I2FP.F32.U32 R107, R107 ;  /* 0x0000006b006b7245 */ /* 0x000fe20000201000 */
[CC--:B------:R-:W-:Y:S01]  /*15c60*/  FFMA.FTZ R43, R3.reuse, R0.reuse, R43 ;  /* 0x00000000032b7223 */ /* 0x0c0fe2000001002b */
[----:B------:R-:W-:Y:S01]  /*15c70*/  IADD3 R105, PT, PT, R178, -0x8, RZ ;  /* 0xfffffff8b2697810 */ /* 0x000fe20007ffe0ff */
[C---:B------:R-:W-:Y:S01]  /*15c80*/  FFMA.FTZ R41, R3.reuse, R0, R41 ;  /* 0x0000000003297223 */ /* 0x040fe20000010029 */
[----:B------:R-:W-:Y:S01]  /*15c90*/  I2FP.F32.U32 R2, R2 ;  /* 0x0000000200027245 */ /* 0x000fe20000201000 */
[CC--:B------:R-:W-:Y:S01]  /*15ca0*/  FFMA.FTZ R22, R3.reuse, R107.reuse, R22 ;  /* 0x0000006b03167223 */ /* 0x0c0fe20000010016 */
[----:B------:R-:W-:Y:S01]  /*15cb0*/  FMNMX3.FTZ R100, R100, R14, R15, !PT ;  /* 0x0000000e64647276 */ /* 0x000fe2000781000f */
[C---:B------:R-:W-:Y:S01]  /*15cc0*/  FFMA.FTZ R20, R3.reuse, R107, R20 ;  /* 0x0000006b03147223 */ /* 0x040fe20000010014 */
[C---:B------:R-:W-:Y:S01]  /*15cd0*/  IADD3 R0, PT, PT, R178.reuse, 0x19, RZ ;  /* 0x00000019b2007810 */ /* 0x040fe20007ffe0ff */
[CC--:B------:R-:W-:Y:S01]  /*15ce0*/  FFMA.FTZ R54, R3.reuse, R2.reuse, R54 ;  /* 0x0000000203367223 */ /* 0x0c0fe20000010036 */
[----:B------:R-:W-:Y:S01]  /*15cf0*/  I2FP.F32.U32 R105, R105 ;  /* 0x0000006900697245 */ /* 0x000fe20000201000 */
[C---:B------:R-:W-:Y:S01]  /*15d00*/  FFMA.FTZ R52, R3.reuse, R2, R52 ;  /* 0x0000000203347223 */ /* 0x040fe20000010034 */
[----:B------:R-:W-:Y:S02]  /*15d10*/  IADD3 R107, PT, PT, R178, -0x10, RZ ;  /* 0xfffffff0b26b7810 */ /* 0x000fe40007ffe0ff */
[----:B------:R-:W-:Y:S01]  /*15d20*/  FMNMX3.FTZ R2, R100, R18, R19, !PT ;  /* 0x0000001264027276 */ /* 0x000fe20007810013 */
[CC--:B------:R-:W-:Y:S01]  /*15d30*/  FFMA.FTZ R34, R3.reuse, R105.reuse, R34 ;  /* 0x0000006903227223 */ /* 0x0c0fe20000010022 */
[----:B------:R-:W-:Y:S01]  /*15d40*/  I2FP.F32.U32 R0, R0 ;  /* 0x0000000000007245 */ /* 0x000fe20000201000 */
[C---:B------:R-:W-:Y:S01]  /*15d50*/  FFMA.FTZ R32, R3.reuse, R105, R32 ;  /* 0x0000006903207223 */ /* 0x040fe20000010020 */
[----:B------:R-:W-:Y:S02]  /*15d60*/  I2FP.F32.U32 R107, R107 ;  /* 0x0000006b006b7245 */ /* 0x000fe40000201000 */
[----:B------:R-:W-:Y:S01]  /*15d70*/  IADD3 R102, PT, PT, R178, 0x21, RZ ;  /* 0x00000021b2667810 */ /* 0x000fe20007ffe0ff */
[C---:B------:R-:W-:Y:S01]  /*15d80*/  FFMA.FTZ R51, R3.reuse, R0, R51 ;  /* 0x0000000003337223 */ /* 0x040fe20000010033 */
[----:B------:R-:W-:Y:S01]  /*15d90*/  FMNMX3.FTZ R2, R2, R22, R23, !PT ;  /* 0x0000001602027276 */ /* 0x000fe20007810017 */
[C---:B------:R-:W-:Y:S01]  /*15da0*/  FFMA.FTZ R49, R3.reuse, R0, R49 ;  /* 0x0000000003317223 */ /* 0x040fe20000010031 */
[----:B------:R-:W-:Y:S01]  /*15db0*/  IADD3 R105, PT, PT, R178, 0x8, RZ ;  /* 0x00000008b2697810 */ /* 0x000fe20007ffe0ff */
[CC--:B------:R-:W-:Y:S01]  /*15dc0*/  FFMA.FTZ R30, R3.reuse, R107.reuse, R30 ;  /* 0x0000006b031e7223 */ /* 0x0c0fe2000001001e */
[----:B------:R-:W-:Y:S01]  /*15dd0*/  I2FP.F32.U32 R0, R102 ;  /* 0x0000006600007245 */ /* 0x000fe20000201000 */
[----:B------:R-:W-:Y:S01]  /*15de0*/  FFMA.FTZ R28, R3, R107, R28 ;  /* 0x0000006b031c7223 */ /* 0x000fe2000001001c */
[----:B------:R-:W-:Y:S02]  /*15df0*/  FMNMX3.FTZ R2, R2, R26, R27, !PT ;  /* 0x0000001a02027276 */ /* 0x000fe4000781001b */
[----:B------:R-:W-:Y:S01]  /*15e00*/  FMNMX3.FTZ R102, R101, R4, R5, !PT ;  /* 0x0000000465667276 */ /* 0x000fe20007810005 */
[CC--:B------:R-:W-:Y:S01]  /*15e10*/  FFMA.FTZ R55, R3.reuse, R0.reuse, R55 ;  /* 0x0000000003377223 */ /* 0x0c0fe20000010037 */
[----:B------:R-:W-:Y:S01]  /*15e20*/  I2FP.F32.U32 R105, R105 ;  /* 0x0000006900697245 */ /* 0x000fe20000201000 */
[C---:B------:R-:W-:Y:S01]  /*15e30*/  FFMA.FTZ R53, R3.reuse, R0, R53 ;  /* 0x0000000003357223 */ /* 0x040fe20000010035 */
[----:B------:R-:W-:Y:S02]  /*15e40*/  FMNMX3.FTZ R2, R2, R30, R31, !PT ;  /* 0x0000001e02027276 */ /* 0x000fe4000781001f */
[----:B------:R-:W-:Y:S01]  /*15e50*/  FMNMX3.FTZ R102, R102, R8, R9, !PT ;  /* 0x0000000866667276 */ /* 0x000fe20007810009 */
[CC--:B------:R-:W-:Y:S01]  /*15e60*/  FFMA.FTZ R42, R3.reuse, R105.reuse, R42 ;  /* 0x00000069032a7223 */ /* 0x0c0fe2000001002a */
[C---:B------:R-:W-:Y:S01]  /*15e70*/  FFMA.FTZ R40, R3.reuse, R105, R40 ;  /* 0x0000006903287223 */ /* 0x040fe20000010028 */
        /* <DEDUP_REMOVED lines=8> */
[C---:B------:R-:W-:Y:S01]  /*15f00*/  FFMA.FTZ R46, R3.reuse, R107, R46 ;  /* 0x0000006b032e7223 */ /* 0x040fe2000001002e */
[----:B------:R-:W-:Y:S01]  /*15f10*/  FMNMX3.FTZ R100, R104, R16, R17, !PT ;  /* 0x0000001068647276 */ /* 0x000fe20007810011 */
[C---:B------:R-:W-:Y:S01]  /*15f20*/  FFMA.FTZ R59, R3.reuse, R0, R59 ;  /* 0x00000000033b7223 */ /* 0x040fe2000001003b */
[----:B------:R-:W-:Y:S01]  /*15f30*/  FMNMX3.FTZ R2, R2, R38, R39, !PT ;  /* 0x0000002602027276 */ /* 0x000fe20007810027 */
[C---:B------:R-:W-:Y:S01]  /*15f40*/  FFMA.FTZ R57, R3.reuse, R0, R57 ;  /* 0x0000000003397223 */ /* 0x040fe20000010039 */
[----:B------:R-:W-:Y:S01]  /*15f50*/  IADD3 R102, PT, PT, R178, 0x28, RZ ;  /* 0x00000028b2667810 */ /* 0x000fe20007ffe0ff */
[CC--:B------:R-:W-:Y:S01]  /*15f60*/  FFMA.FTZ R50, R3.reuse, R105.reuse, R50 ;  /* 0x0000006903327223 */ /* 0x0c0fe20000010032 */
[C---:B------:R-:W-:Y:S01]  /*15f70*/  FFMA.FTZ R48, R3.reuse, R105, R48 ;  /* 0x0000006903307223 */ /* 0x040fe20000010030 */
[----:B------:R-:W-:Y:S01]  /*15f80*/  FMNMX3.FTZ R100, R100, R20, R21, !PT ;  /* 0x0000001464647276 */ /* 0x000fe20007810015 */
[C---:B------:R-:W-:Y:S01]  /*15f90*/  FFMA.FTZ R44, R3.reuse, R107, R44 ;  /* 0x0000006b032c7223 */ /* 0x040fe2000001002c */
        /* <DEDUP_REMOVED lines=8> */
[----:B------:R-:W-:Y:S01]  /*16020*/  IADD3 R102, PT, PT, R178, 0x31, RZ ;  /* 0x00000031b2667810 */ /* 0x000fe20007ffe0ff */
[CC--:B------:R-:W-:Y:S01]  /*16030*/  FFMA.FTZ R62, R3.reuse, R105.reuse, R62 ;  /* 0x00000069033e7223 */ /* 0x0c0fe2000001003e */
[----:B------:R-:W-:Y:S01]  /*16040*/  FMNMX3.FTZ R100, R100, R28, R29, !PT ;  /* 0x0000001c64647276 */ /* 0x000fe2000781001d */
[C---:B------:R-:W-:Y:S01]  /*16050*/  FFMA.FTZ R60, R3.reuse, R105, R60 ;  /* 0x00000069033c7223 */ /* 0x040fe2000001003c */
        /* <DEDUP_REMOVED lines=14> */
[----:B------:R-:W-:Y:S01]  /*16140*/  FMNMX3.FTZ R100, R100, R40, R41, !PT ;  /* 0x0000002864647276 */ /* 0x000fe20007810029 */
[C---:B------:R-:W-:Y:S01]  /*16150*/  FFMA.FTZ R65, R3.reuse, R2, R65 ;  /* 0x0000000203417223 */ /* 0x040fe20000010041 */
[----:B------:R-:W-:Y:S01]  /*16160*/  FMNMX3.FTZ R0, R0, R62, R63, !PT ;  /* 0x0000003e00007276 */ /* 0x000fe2000781003f */
[----:B------:R-:W-:Y:S01]  /*16170*/  FFMA.FTZ R64, R3, R105, R64 ;  /* 0x0000006903407223 */ /* 0x000fe20000010040 */
[----:B------:R-:W-:Y:S02]  /*16180*/  FMNMX3.FTZ R100, R100, R44, R45, !PT ;  /* 0x0000002c64647276 */ /* 0x000fe4000781002d */
[----:B------:R-:W-:Y:S02]  /*16190*/  FMNMX3.FTZ R107, R0, R66, R67, !PT ;  /* 0x00000042006b7276 */ /* 0x000fe40007810043 */
[----:B------:R-:W-:Y:S02]  /*161a0*/  FMNMX3.FTZ R100, R100, R48, R49, !PT ;  /* 0x0000003064647276 */ /* 0x000fe40007810031 */
[----:B------:R-:W-:Y:S01]  /*161b0*/  IADD3 R179, PT, PT, R179, -0x1, RZ ;  /* 0xffffffffb3b37810 */ /* 0x000fe20007ffe0ff */
[----:B------:R-:W-:Y:S01]  /*161c0*/  SHFL.BFLY PT, R0, R107, 0x2, 0x1f ;  /* 0x0c401f006b007f89 */ /* 0x000fe200000e0000 */
[----:B------:R-:W-:Y:S02]  /*161d0*/  FMNMX3.FTZ R100, R100, R52, R53, !PT ;  /* 0x0000003464647276 */ /* 0x000fe40007810035 */
[----:B------:R-:W-:Y:S02]  /*161e0*/  IADD3 R180, PT, PT, R180, -0x80, RZ ;  /* 0xffffff80b4b47810 */ /* 0x000fe40007ffe0ff */
[----:B------:R-:W-:Y:S02]  /*161f0*/  FMNMX3.FTZ R100, R100, R56, R57, !PT ;  /* 0x0000003864647276 */ /* 0x000fe40007810039 */
[----:B------:R-:W-:Y:S02]  /*16200*/  IADD3 R178, PT, PT, R178, -0x80, RZ ;  /* 0xffffff80b2b27810 */ /* 0x000fe40007ffe0ff */
[----:B------:R-:W-:Y:S04]  /*16210*/  FMNMX3.FTZ R100, R100, R60, R61, !PT ;  /* 0x0000003c64647276 */ /* 0x000fe8000781003d */
[----:B------:R-:W-:Y:S05]  /*16220*/  FMNMX3.FTZ R111, R100, R64, R65, !PT ;  /* 0x00000040646f7276 */ /* 0x000fea0007810041 */
        /* <DEDUP_REMOVED lines=10> */
[C---:B------:R-:W-:Y:S01]  /*162d0*/  FADD.FTZ R100, -R0.reuse, R103 ;  /* 0x0000006700647221 */ /* 0x040fe20000010100 */
[----:B------:R-:W-:Y:S01]  /*162e0*/  FMUL.FTZ R113, R0, UR4 ;  /* 0x0000000400717c20 */ /* 0x000fe20008410000 */
[----:B------:R-:W1:Y:S01]  /*162f0*/  LDSM.16.MT88.4 R104, [R154+0x6000] ;  /* 0x006000009a68783b */ /* 0x000e620000004200 */
[----:B------:R-:W-:Y:S01]  /*16300*/  FMUL.FTZ R103, R101, UR4 ;  /* 0x0000000465677c20 */ /* 0x000fe20008410000 */
[----:B------:R-:W-:Y:S02]  /*16310*/  FMUL.FTZ R102, R100, UR4 ;  /* 0x0000000464667c20 */ /* 0x000fe40008410000 */
[----:B------:R-:W-:Y:S01]  /*16320*/  FSEL R113, R113, RZ, P0 ;  /* 0x000000ff71717208 */ /* 0x000fe20000000000 */
[----:B------:R-:W2:Y:S01]  /*16330*/  MUFU.EX2 R101, R103 ;  /* 0x0000006700657308 */ /* 0x000ea20000000800 */
[----:B------:R-:W-:Y:S03]  /*16340*/  FSETP.NEU.FTZ.AND P0, PT, R2, -INF , PT ;  /* 0xff8000000200780b */ /* 0x000fe60003f1d000 */
[--C-:B------:R-:W-:Y:S01]  /*16350*/  FFMA.FTZ R30, R30, UR4, -R113.reuse ;  /* 0x000000041e1e7c23 */ /* 0x100fe20008010871 */
[--C-:B------:R-:W-:Y:S01]  /*16360*/  FFMA.FTZ R132, R38, UR4, -R113.reuse ;  /* 0x0000000426847c23 */ /* 0x100fe20008010871 */
[--C-:B------:R-:W-:Y:S01]  /*16370*/  FFMA.FTZ R133, R39, UR4, -R113.reuse ;  /* 0x0000000427857c23 */ /* 0x100fe20008010871 */
[--C-:B------:R-:W-:Y:S03]  /*16380*/  FFMA.FTZ R114, R10, UR4, -R113.reuse ;  /* 0x000000040a727c23 */ /* 0x100fe60008010871 */
[----:B------:R3:W4:Y:S01]  /*16390*/  MUFU.EX2 R100, R102 ;  /* 0x0000006600647308 */ /* 0x0007220000000800 */
[--C-:B------:R-:W-:Y:S01]  /*163a0*/  FFMA.FTZ R119, R6, UR4, -R113.reuse ;  /* 0x0000000406777c23 */ /* 0x100fe20008010871 */
[----:B------:R-:W-:Y:S01]  /*163b0*/  FMUL.FTZ R6, R2, UR4 ;  /* 0x0000000402067c20 */ /* 0x000fe20008410000 */
        /* <DEDUP_REMOVED lines=12> */
[----:B------:R-:W-:Y:S03]  /*16480*/  FMUL.FTZ R80, R101, R80 ;  /* 0x0000005065507220 */ /* 0x000fe60000410000 */
[----:B------:R-:W-:Y:S01]  /*16490*/  MUFU.EX2 R119, R119 ;  /* 0x0000007700777308 */ /* 0x000fe20000000800 */
[----:B---3--:R-:W-:Y:S01]  /*164a0*/  FSEL R102, R6, RZ, P0 ;  /* 0x000000ff06667208 */ /* 0x008fe20000000000 */
[C---:B----4-:R-:W-:Y:S01]  /*164b0*/  FMUL.FTZ R10, R100.reuse, R94 ;  /* 0x0000005e640a7220 */ /* 0x050fe20000410000 */
[C---:B------:R-:W-:Y:S01]  /*164c0*/  FMUL.FTZ R6, R100.reuse, R98 ;  /* 0x0000006264067220 */ /* 0x040fe20000410000 */
[C---:B------:R-:W-:Y:S01]  /*164d0*/  FMUL.FTZ R7, R100.reuse, R99 ;  /* 0x0000006364077220 */ /* 0x040fe20000410000 */
[----:B------:R-:W-:Y:S01]  /*164e0*/  FMUL.FTZ R70, R100, R70 ;  /* 0x0000004664467220 */ /* 0x000fe20000410000 */
[--C-:B------:R-:W-:Y:S01]  /*164f0*/  FFMA.FTZ R115, R8, UR4, -R102.reuse ;  /* 0x0000000408737c23 */ /* 0x100fe20008010866 */
[--C-:B------:R-:W-:Y:S01]  /*16500*/  FFMA.FTZ R112, R9, UR4, -R102.reuse ;  /* 0x0000000409707c23 */ /* 0x100fe20008010866 */
[--C-:B------:R-:W-:Y:S01]  /*16510*/  FFMA.FTZ R120, R4, UR4, -R102.reuse ;  /* 0x0000000404787c23 */ /* 0x100fe20008010866 */
[--C-:B------:R-:W-:Y:S01]  /*16520*/  FFMA.FTZ R118, R5, UR4, -R102.reuse ;  /* 0x0000000405767c23 */ /* 0x100fe20008010866 */
[----:B------:R-:W2:Y:S01]  /*16530*/  MUFU.EX2 R117, R117 ;  /* 0x0000007500757308 */ /* 0x000ea20000000800 */
[C---:B-----5:R-:W-:Y:S01]  /*16540*/  FMUL.FTZ R11, R100.reuse, R95 ;  /* 0x0000005f640b7220 */ /* 0x060fe20000410000 */
[C---:B------:R-:W-:Y:S01]  /*16550*/  FMUL.FTZ R8, R101.reuse, R92 ;  /* 0x0000005c65087220 */ /* 0x040fe20000410000 */
[C---:B------:R-:W-:Y:S01]  /*16560*/  FMUL.FTZ R9, R101.reuse, R93 ;  /* 0x0000005d65097220 */ /* 0x040fe20000410000 */
[C---:B------:R-:W-:Y:S01]  /*16570*/  FMUL.FTZ R4, R101.reuse, R96 ;  /* 0x0000006065047220 */ /* 0x040fe20000410000 */
[----:B------:R-:W-:Y:S01]  /*16580*/  FMUL.FTZ R5, R101, R97 ;  /* 0x0000006165057220 */ /* 0x000fe20000410000 */
[----:B------:R-:W3:Y:S01]  /*16590*/  LDSM.16.MT88.4 R92, [R149+0x6000] ;  /* 0x00600000955c783b */ /* 0x000ee20000004200 */
[C---:B------:R-:W-:Y:S03]  /*165a0*/  FMUL.FTZ R71, R100.reuse, R71 ;  /* 0x0000004764477220 */ /* 0x040fe60000410000 */
[----:B------:R-:W4:Y:S01]  /*165b0*/  MUFU.EX2 R114, R114 ;  /* 0x0000007200727308 */ /* 0x000f220000000800 */
[C---:B------:R-:W-:Y:S01]  /*165c0*/  FMUL.FTZ R74, R100.reuse, R74 ;  /* 0x0000004a644a7220 */ /* 0x040fe20000410000 */
[C---:B------:R-:W-:Y:S01]  /*165d0*/  FMUL.FTZ R75, R100.reuse, R75 ;  /* 0x0000004b644b7220 */ /* 0x040fe20000410000 */
[C---:B------:R-:W-:Y:S01]  /*165e0*/  FMUL.FTZ R14, R100.reuse, R90 ;  /* 0x0000005a640e7220 */ /* 0x040fe20000410000 */
[----:B------:R-:W-:Y:S01]  /*165f0*/  FMUL.FTZ R15, R100, R91 ;  /* 0x0000005b640f7220 */ /* 0x000fe20000410000 */
[--C-:B------:R-:W-:Y:S01]  /*16600*/  FFMA.FTZ R131, R24, UR4, -R102.reuse ;  /* 0x0000000418837c23 */ /* 0x100fe20008010866 */
[--C-:B------:R-:W-:Y:S01]  /*16610*/  FFMA.FTZ R130, R25, UR4, -R102.reuse ;  /* 0x0000000419827c23 */ /* 0x100fe20008010866 */
[C---:B------:R-:W-:Y:S03]  /*16620*/  FMUL.FTZ R78, R100.reuse, R78 ;  /* 0x0000004e644e7220 */ /* 0x040fe60000410000 */
[----:B------:R-:W-:Y:S01]  /*16630*/  MUFU.EX2 R120, R120 ;  /* 0x0000007800787308 */ /* 0x000fe20000000800 */
[----:B--2---:R-:W-:Y:S01]  /*16640*/  F2FP.BF16.F32.PACK_AB R97, R117, R119 ;  /* 0x000000777561723e */ /* 0x004fe200000010ff */
[C---:B------:R-:W-:Y:S01]  /*16650*/  FMUL.FTZ R79, R100.reuse, R79 ;  /* 0x0000004f644f7220 */ /* 0x040fe20000410000 */
[C---:B------:R-:W-:Y:S01]  /*16660*/  FMUL.FTZ R82, R100.reuse, R82 ;  /* 0x0000005264527220 */ /* 0x040fe20000410000 */
[----:B------:R-:W-:Y:S01]  /*16670*/  FMUL.FTZ R83, R100, R83 ;  /* 0x0000005364537220 */ /* 0x000fe20000410000 */
[C---:B------:R-:W-:Y:S01]  /*16680*/  FMUL.FTZ R81, R101.reuse, R81 ;  /* 0x0000005165517220 */ /* 0x040fe20000410000 */
[--C-:B------:R-:W-:Y:S01]  /*16690*/  FFMA.FTZ R125, R12, UR4, -R102.reuse ;  /* 0x000000040c7d7c23 */ /* 0x100fe20008010866 */
[----:B------:R-:W-:Y:S03]  /*166a0*/  FMUL.FTZ R12, R101, R88 ;  /* 0x00000058650c7220 */ /* 0x000fe60000410000 */
[----:B------:R-:W2:Y:S01]  /*166b0*/  MUFU.EX2 R118, R118 ;  /* 0x0000007600767308 */ /* 0x000ea20000000800 */
[----:B----4-:R-:W-:Y:S01]  /*166c0*/  F2FP.BF16.F32.PACK_AB R99, R103, R114 ;  /* 0x000000726763723e */ /* 0x010fe200000010ff */
[--C-:B------:R-:W-:Y:S01]  /*166d0*/  FFMA.FTZ R124, R13, UR4, -R102.reuse ;  /* 0x000000040d7c7c23 */ /* 0x100fe20008010866 */
[----:B------:R-:W-:Y:S01]  /*166e0*/  FMUL.FTZ R13, R101, R89 ;  /* 0x00000059650d7220 */ /* 0x000fe20000410000 */
[C---:B------:R-:W-:Y:S01]  /*166f0*/  FMUL.FTZ R18, R100.reuse, R86 ;  /* 0x0000005664127220 */ /* 0x040fe20000410000 */
[----:B------:R-:W-:Y:S01]  /*16700*/  LDSM.16.MT88.4 R88, [R150+0x6800] ;  /* 0x006800009658783b */ /* 0x000fe20000004200 */
[--C-:B------:R-:W-:Y:S01]  /*16710*/  FFMA.FTZ R122, R19, UR4, -R113.reuse ;  /* 0x00000004137a7c23 */ /* 0x100fe20008010871 */
[----:B------:R-:W-:Y:S03]  /*16720*/  FMUL.FTZ R19, R100, R87 ;  /* 0x0000005764137220 */ /* 0x000fe60000410000 */
[----:B------:R-:W-:Y:S01]  /*16730*/  MUFU.EX2 R115, R115 ;  /* 0x0000007300737308 */ /* 0x000fe20000000800 */
[--C-:B------:R-:W-:Y:S01]  /*16740*/  FFMA.FTZ R126, R16, UR4, -R102.reuse ;  /* 0x00000004107e7c23 */ /* 0x100fe20008010866 */
[----:B------:R-:W-:Y:S01]  /*16750*/  FMUL.FTZ R16, R101, R84 ;  /* 0x0000005465107220 */ /* 0x000fe20000410000 */
[--C-:B------:R-:W-:Y:S01]  /*16760*/  FFMA.FTZ R127, R17, UR4, -R102.reuse ;  /* 0x00000004117f7c23 */ /* 0x100fe20008010866 */
[----:B------:R-:W-:Y:S01]  /*16770*/  FMUL.FTZ R17, R101, R85 ;  /* 0x0000005565117220 */ /* 0x000fe20000410000 */
        /* <DEDUP_REMOVED lines=16> */
[----:B------:R-:W-:Y:S01]  /*16880*/  FFMA.FTZ R51, R51, UR4, -R113 ;  /* 0x0000000433337c23 */ /* 0x000fe20008010871 */
[--C-:B------:R-:W-:Y:S01]  /*16890*/  FFMA.FTZ R44, R44, UR4, -R102.reuse ;  /* 0x000000042c2c7c23 */ /* 0x100fe20008010866 */
[--C-:B------:R-:W-:Y:S03]  /*168a0*/  FFMA.FTZ R45, R45, UR4, -R102.reuse ;  /* 0x000000042d2d7c23 */ /* 0x100fe60008010866 */
[----:B------:R-:W2:Y:S01]  /*168b0*/  MUFU.EX2 R121, R121 ;  /* 0x0000007900797308 */ /* 0x000ea20000000800 */
[----:B----4-:R-:W-:Y:S01]  /*168c0*/  F2FP.BF16.F32.PACK_AB R98, R112, R115 ;  /* 0x000000737062723e */ /* 0x010fe200000010ff */
[--C-:B------:R-:W-:Y:S01]  /*168d0*/  FFMA.FTZ R48, R48, UR4, -R102.reuse ;  /* 0x0000000430307c23 */ /* 0x100fe20008010866 */
[----:B------:R-:W-:Y:S01]  /*168e0*/  FFMA.FTZ R49, R49, UR4, -R102 ;  /* 0x0000000431317c23 */ /* 0x000fe20008010866 */
[----:B------:R-:W-:Y:S01]  /*168f0*/  FFMA.FTZ R119, R100, R185, R119 ;  /* 0x000000b964777223 */ /* 0x000fe20000010077 */
[----:B------:R-:W-:Y:S01]  /*16900*/  FFMA.FTZ R120, R101, R184, R120 ;  /* 0x000000b865787223 */ /* 0x000fe20000010078 */
[----:B------:R-:W-:Y:S02]  /*16910*/  ISETP.NE.AND P0, PT, R179, RZ, PT ;  /* 0x000000ffb300720c */ /* 0x000fe40003f05270 */
        /* <DEDUP_REMOVED lines=13> */
[----:B------:R-:W-:Y:S01]  /*169f0*/  FADD.FTZ R103, R103, R114 ;  /* 0x0000007267677221 */ /* 0x000fe20000010000 */
[----:B------:R-:W-:Y:S03]  /*16a00*/  FADD.FTZ R112, R112, R115 ;  /* 0x0000007370707221 */ /* 0x000fe60000010000 */
        /* <DEDUP_REMOVED lines=249> */
.L_x_6195:
[----:B------:R-:W1:Y:S01]  /*179a0*/  SHFL.BFLY PT, R4, R185, 0x2, 0x1f ;  /* 0x0c401f00b9047f89 */ /* 0x000e6200000e0000 */
[C---:B------:R-:W-:Y:S01]  /*179b0*/  SHF.L.U32 R8, R161.reuse, 0x4, RZ ;  /* 0x00000004a1087819 */ /* 0x040fe200000006ff */
[----:B------:R-:W2:Y:S01]  /*179c0*/  S2UR UR4, SR_CgaCtaId ;  /* 0x00000000000479c3 */ /* 0x000ea20000008800 */
[C---:B------:R-:W-:Y:S01]  /*179d0*/  SHF.L.U32 R5, R161.reuse, 0x1, RZ ;  /* 0x00000001a1057819 */ /* 0x040fe200000006ff */
[----:B------:R-:W3:Y:S01]  /*179e0*/  SHFL.BFLY PT, R3, R184, 0x2, 0x1f ;  /* 0x0c401f00b8037f89 */ /* 0x000ee200000e0000 */
[----:B------:R-:W-:Y:S01]  /*179f0*/  LOP3.LUT R8, R8, 0x1c0, RZ, 0xc0, !PT ;  /* 0x000001c008087812 */ /* 0x000fe200078ec0ff */
[----:B------:R-:W-:Y:S01]  /*17a00*/  UMOV UR5, 0x400 ;  /* 0x0000040000057882 */ /* 0x000fe20000000000 */
[C---:B------:R-:W-:Y:S01]  /*17a10*/  LOP3.LUT P3, RZ, R161.reuse, 0x4, RZ, 0xc0, !PT ;  /* 0x00000004a1ff7812 */ /* 0x040fe2000786c0ff */
[----:B------:R-:W-:Y:S01]  /*17a20*/  IMAD.MOV.U32 R14, RZ, RZ, 0x20 ;  /* 0x00000020ff0e7424 */ /* 0x000fe200078e00ff */
[----:B------:R-:W-:Y:S01]  /*17a30*/  LOP3.LUT R8, R8, 0x38, R5, 0xf8, !PT ;  /* 0x0000003808087812 */ /* 0x000fe200078ef805 */
[----:B------:R-:W4:Y:S01]  /*17a40*/  LDC R18, c[0x0][0x434] ;  /* 0x00010d00ff127b82 */ /* 0x000f220000000800 */
[----:B------:R-:W-:Y:S01]  /*17a50*/  ISETP.NE.AND P2, PT, R160, -0x1, PT ;  /* 0xffffffffa000780c */ /* 0x000fe20003f45270 */
[----:B------:R-:W-:Y:S01]  /*17a60*/  BSSY.RECONVERGENT B0, `(.L_x_6200) ;  /* 0x000008d000007945 */ /* 0x000fe20003800200 */
[----:B------:R-:W-:-:S02]  /*17a70*/  LOP3.LUT P4, RZ, R161, 0x10, RZ, 0xc0, !PT ;  /* 0x00000010a1ff7812 */ /* 0x000fc4000788c0ff */
[C---:B------:R-:W-:Y:S02]  /*17a80*/  LOP3.LUT P5, RZ, R161.reuse, 0x8, RZ, 0xc0, !PT ;  /* 0x00000008a1ff7812 */ /* 0x040fe400078ac0ff */
        /* <DEDUP_REMOVED lines=8> */
[----:B------:R-:W-:-:S02]  /*17b10*/  SHF.L.U32 R3, R161, 0x5, RZ ;  /* 0x00000005a1037819 */ /* 0x000fc400000006ff */
[----:B------:R-:W-:Y:S01]  /*17b20*/  LOP3.LUT R5, R5, 0x30, RZ, 0xc0, !PT ;  /* 0x0000003005057812 */ /* 0x000fe200078ec0ff */
[----:B------:R-:W2:Y:S01]  /*17b30*/  SHFL.BFLY PT, R7, R12, 0x1, 0x1f ;  /* 0x0c201f000c077f89 */ /* 0x000ea200000e0000 */
[----:B------:R-:W-:Y:S02]  /*17b40*/  LOP3.LUT R3, R4, 0x7c00, R3, 0xf8, !PT ;  /* 0x00007c0004037812 */ /* 0x000fe400078ef803 */
[----:B------:R-:W-:Y:S02]  /*17b50*/  SHF.R.U32.HI R4, RZ, 0x2, R161 ;  /* 0x00000002ff047819 */ /* 0x000fe400000116a1 */
[----:B------:R-:W-:Y:S02]  /*17b60*/  LOP3.LUT R3, R3, R8, RZ, 0xfc, !PT ;  /* 0x0000000803037212 */ /* 0x000fe400078efcff */
[----:B------:R-:W-:Y:S02]  /*17b70*/  LOP3.LUT R4, R5, 0x7, R4, 0xf8, !PT ;  /* 0x0000000705047812 */ /* 0x000fe400078ef804 */
[----:B------:R-:W3:Y:S01]  /*17b80*/  LDC.U8 R5, c[0x0][0x548] ;  /* 0x00015200ff057b82 */ /* 0x000ee20000000000 */
[----:B------:R-:W-:-:S04]  /*17b90*/  LEA R3, R3, UR4, 0x1 ;  /* 0x0000000403037c11 */ /* 0x000fc8000f8e08ff */
[C---:B------:R-:W-:Y:S01]  /*17ba0*/  IADD3 R13, PT, PT, R3.reuse, 0x40, RZ ;  /* 0x00000040030d7810 */ /* 0x040fe20007ffe0ff */
[----:B------:R-:W-:Y:S01]  /*17bb0*/  IMAD.IADD R15, R14, 0x1, R3 ;  /* 0x000000010e0f7824 */ /* 0x000fe200078e0203 */
[----:B------:R-:W-:Y:S01]  /*17bc0*/  @P4 IADD3 R13, PT, PT, R3, -0x40, RZ ;  /* 0xffffffc0030d4810 */ /* 0x000fe20007ffe0ff */
[----:B-1----:R-:W-:-:S04]  /*17bd0*/  FADD.FTZ R6, R11, R6 ;  /* 0x000000060b067221 */ /* 0x002fc80000010000 */
[----:B------:R-:W-:Y:S01]  /*17be0*/  IMAD.IADD R23, R14, 0x1, R13 ;  /* 0x000000010e177824 */ /* 0x000fe200078e020d */
[----:B------:R-:W1:Y:S01]  /*17bf0*/  MUFU.RCP R9, R6 ;  /* 0x0000000600097308 */ /* 0x000e620000001000 */
[----:B--2---:R-:W-:Y:S01]  /*17c00*/  FADD.FTZ R7, R12, R7 ;  /* 0x000000070c077221 */ /* 0x004fe20000010000 */
[----:B------:R-:W-:Y:S02]  /*17c10*/  FSETP.NE.FTZ.AND P0, PT, R6, RZ, PT ;  /* 0x000000ff0600720b */ /* 0x000fe40003f15000 */
[----:B------:R-:W-:Y:S02]  /*17c20*/  MOV R12, 0x10 ;  /* 0x00000010000c7802 */ /* 0x000fe40000000f00 */
[----:B------:R-:W-:Y:S02]  /*17c30*/  FSETP.NE.FTZ.AND P1, PT, R7, RZ, PT ;  /* 0x000000ff0700720b */ /* 0x000fe40003f35000 */
[----:B------:R-:W2:Y:S01]  /*17c40*/  MUFU.RCP R10, R7 ;  /* 0x00000007000a7308 */ /* 0x000ea20000001000 */
[----:B------:R-:W-:-:S02]  /*17c50*/  SEL R12, R12, 0xfffffff0, !P3 ;  /* 0xfffffff00c0c7807 */ /* 0x000fc40005800000 */
[----:B---3--:R-:W-:Y:S02]  /*17c60*/  ISETP.NE.AND P3, PT, R5, RZ, PT ;  /* 0x000000ff0500720c */ /* 0x008fe40003f65270 */
[----:B------:R-:W3:Y:S01]  /*17c70*/  S2R R5, SR_CTAID.Z ;  /* 0x0000000000057919 */ /* 0x000ee20000002700 */
[----:B------:R-:W-:Y:S02]  /*17c80*/  IADD3 R17, PT, PT, R12, R3, RZ ;  /* 0x000000030c117210 */ /* 0x000fe40007ffe0ff */
[----:B------:R-:W-:Y:S01]  /*17c90*/  @P0 MUFU.LG2 R6, R6 ;  /* 0x0000000600060308 */ /* 0x000fe20000000c00 */
[----:B-1----:R-:W-:Y:S02]  /*17ca0*/  FSEL R9, R9, 1, P0 ;  /* 0x3f80000009097808 */ /* 0x002fe40000000000 */
[----:B------:R-:W1:Y:S01]  /*17cb0*/  @P1 LDC R21, c[0x0][0x458] ;  /* 0x00011600ff151b82 */ /* 0x000e620000000800 */
[----:B------:R-:W-:Y:S02]  /*17cc0*/  ISETP.NE.OR P4, PT, R160, -0x1, !P3 ;  /* 0xffffffffa000780c */ /* 0x000fe40005f85670 */
        /* <DEDUP_REMOVED lines=15> */
[----:B--2---:R-:W-:Y:S01]  /*17dc0*/  FSEL R10, R10, 1, P1 ;  /* 0x3f8000000a0a7808 */ /* 0x004fe20000800000 */
[----:B------:R-:W-:Y:S01]  /*17dd0*/  FMUL.FTZ R9, R9, R87 ;  /* 0x0000005709097220 */ /* 0x000fe20000410000 */
[----:B------:R-:W-:Y:S01]  /*17de0*/  F2FP.BF16.F32.PACK_AB R98, R99, R98 ;  /* 0x000000626362723e */ /* 0x000fe200000010ff */
[----:B------:R-:W3:Y:S01]  /*17df0*/  @!P3 LDC R16, c[0x0][0x3e0] ;  /* 0x0000f800ff10bb82 */ /* 0x000ee20000000800 */
[----:B------:R-:W2:Y:S01]  /*17e00*/  @P1 MUFU.LG2 R7, R7 ;  /* 0x0000000700071308 */ /* 0x000ea20000000c00 */
[C---:B------:R-:W-:Y:S01]  /*17e10*/  FMUL.FTZ R96, R10.reuse, R96 ;  /* 0x000000600a607220 */ /* 0x040fe20000410000 */
        /* <DEDUP_REMOVED lines=16> */
[----:B------:R-:W5:Y:S01]  /*17f20*/  @!P2 LDC.64 R8, c[0x0][0x400] ;  /* 0x00010000ff08ab82 */ /* 0x000f620000000a00 */
[----:B------:R-:W-:Y:S01]  /*17f30*/  F2FP.BF16.F32.PACK_AB R96, R97, R96 ;  /* 0x000000606160723e */ /* 0x000fe200000010ff */
[----:B------:R-:W-:Y:S01]  /*17f40*/  STS [R3+0x400], R98 ;  /* 0x0004006203007388 */ /* 0x000fe20000000800 */
[----:B------:R-:W-:Y:S01]  /*17f50*/  F2FP.BF16.F32.PACK_AB R92, R93, R92 ;  /* 0x0000005c5d5c723e */ /* 0x000fe200000010ff */
[----:B--2---:R-:W-:Y:S01]  /*17f60*/  @P1 FMUL.FTZ R7, R7, 0.69314718246459960938 ;  /* 0x3f31721807071820 */ /* 0x004fe20000410000 */
[----:B------:R-:W-:Y:S01]  /*17f70*/  F2FP.BF16.F32.PACK_AB R94, R95, R94 ;  /* 0x0000005e5f5e723e */ /* 0x000fe200000010ff */
[----:B------:R2:W-:Y:S01]  /*17f80*/  STS [R3], R96 ;  /* 0x0000006003007388 */ /* 0x0005e20000000800 */
[----:B------:R-:W-:Y:S01]  /*17f90*/  F2FP.BF16.F32.PACK_AB R68, R69, R68 ;  /* 0x000000444544723e */ /* 0x000fe200000010ff */
[----:B------:R-:W4:Y:S01]  /*17fa0*/  @P2 LDC.64 R10, c[0x0][0x408] ;  /* 0x00010200ff0a2b82 */ /* 0x000f220000000a00 */
[----:B------:R-:W-:Y:S01]  /*17fb0*/  F2FP.BF16.F32.PACK_AB R70, R71, R70 ;  /* 0x000000464746723e */ /* 0x000fe200000010ff */
[----:B------:R-:W-:Y:S01]  /*17fc0*/  STS [R17], R92 ;  /* 0x0000005c11007388 */ /* 0x000fe20000000800 */
[----:B------:R-:W-:-:S02]  /*17fd0*/  F2FP.BF16.F32.PACK_AB R72, R73, R72 ;  /* 0x000000484948723e */ /* 0x000fc400000010ff */
[----:B------:R-:W-:Y:S01]  /*17fe0*/  F2FP.BF16.F32.PACK_AB R74, R75, R74 ;  /* 0x0000004a4b4a723e */ /* 0x000fe200000010ff */
[----:B------:R1:W-:Y:S01]  /*17ff0*/  STS [R17+0x400], R94 ;  /* 0x0004005e11007388 */ /* 0x0003e20000000800 */
[----:B------:R-:W-:Y:S01]  /*18000*/  IADD3 R19, PT, PT, R12, R15, RZ ;  /* 0x0000000f0c137210 */ /* 0x000fe20007ffe0ff */
[----:B------:R-:W3:Y:S01]  /*18010*/  @P3 LDC R20, c[0x0][0x454] ;  /* 0x00011500ff143b82 */ /* 0x000ee20000000800 */
[----:B------:R-:W-:Y:S01]  /*18020*/  F2FP.BF16.F32.PACK_AB R76, R77, R76 ;  /* 0x0000004c4d4c723e */ /* 0x000fe200000010ff */
[----:B------:R-:W-:Y:S01]  /*18030*/  STS [R15], R68 ;  /* 0x000000440f007388 */ /* 0x000fe20000000800 */
[----:B------:R-:W-:Y:S02]  /*18040*/  F2FP.BF16.F32.PACK_AB R78, R79, R78 ;  /* 0x0000004e4f4e723e */ /* 0x000fe400000010ff */
[----:B------:R-:W-:Y:S01]  /*18050*/  F2FP.BF16.F32.PACK_AB R80, R81, R80 ;  /* 0x000000505150723e */ /* 0x000fe200000010ff */
[----:B------:R1:W-:Y:S01]  /*18060*/  STS [R15+0x400], R70 ;  /* 0x000400460f007388 */ /* 0x0003e20000000800 */
[----:B------:R-:W-:Y:S01]  /*18070*/  F2FP.BF16.F32.PACK_AB R82, R83, R82 ;  /* 0x000000525352723e */ /* 0x000fe200000010ff */
[----:B-----5:R-:W-:Y:S01]  /*18080*/  @!P2 IMAD.WIDE.U32 R24, R163, R8, RZ ;  /* 0x00000008a318a225 */ /* 0x020fe200078e00ff */
[----:B------:R-:W-:Y:S01]  /*18090*/  F2FP.BF16.F32.PACK_AB R88, R89, R88 ;  /* 0x000000585958723e */ /* 0x000fe200000010ff */
[----:B------:R-:W-:Y:S01]  /*180a0*/  STS [R19], R72 ;  /* 0x0000004813007388 */ /* 0x000fe20000000800 */
[----:B------:R-:W-:Y:S01]  /*180b0*/  F2FP.BF16.F32.PACK_AB R90, R91, R90 ;  /* 0x0000005a5b5a723e */ /* 0x000fe200000010ff */
[----:B------:R-:W-:Y:S01]  /*180c0*/  @!P2 IMAD R9, R163, R9, R25 ;  /* 0x00000009a309a224 */ /* 0x000fe200078e0219 */
[----:B------:R-:W-:Y:S01]  /*180d0*/  F2FP.BF16.F32.PACK_AB R84, R85, R84 ;  /* 0x000000545554723e */ /* 0x000fe200000010ff */
[----:B------:R-:W-:Y:S01]  /*180e0*/  STS [R19+0x400], R74 ;  /* 0x0004004a13007388 */ /* 0x000fe20000000800 */
[----:B--2---:R-:W2:Y:S01]  /*180f0*/  @P0 LDC R3, c[0x0][0x458] ;  /* 0x00011600ff030b82 */ /* 0x004ea20000000800 */
[C---:B----4-:R-:W-:Y:S01]  /*18100*/  @P2 IMAD.WIDE.U32 R26, R160.reuse, R10, RZ ;  /* 0x0000000aa01a2225 */ /* 0x050fe200078e00ff */
[----:B------:R-:W-:Y:S01]  /*18110*/  MOV R10, 0x7f800000 ;  /* 0x7f800000000a7802 */ /* 0x000fe20000000f00 */
[----:B------:R-:W-:Y:S01]  /*18120*/  STS [R13], R76 ;  /* 0x0000004c0d007388 */ /* 0x000fe20000000800 */
[----:B------:R-:W-:Y:S01]  /*18130*/  MOV R8, 0x7f800000 ;  /* 0x7f80000000087802 */ /* 0x000fe20000000f00 */
[----:B------:R-:W-:-:S02]  /*18140*/  @P2 IMAD R9, R160, R11, R27 ;  /* 0x0000000ba0092224 */ /* 0x000fc400078e021b */
[----:B------:R-:W-:Y:S01]  /*18150*/  @P0 FMUL.FTZ R11, R6, 0.69314718246459960938 ;  /* 0x3f317218060b0820 */ /* 0x000fe20000410000 */
[----:B------:R3:W-:Y:S01]  /*18160*/  STS [R13+0x400], R78 ;  /* 0x0004004e0d007388 */ /* 0x0007e20000000800 */
[----:B-1----:R-:W-:Y:S01]  /*18170*/  IADD3 R17, PT, PT, R12, R13, RZ ;  /* 0x0000000d0c117210 */ /* 0x002fe20007ffe0ff */
[----:B------:R-:W-:Y:S02]  /*18180*/  @!P4 IMAD R160, R163, R18, RZ ;  /* 0x00000012a3a0c224 */ /* 0x000fe400078e02ff */
[----:B------:R-:W-:Y:S02]  /*18190*/  @P1 FFMA.FTZ R10, R2, R21, R7 ;  /* 0x00000015020a1223 */ /* 0x000fe40000010007 */
[----:B------:R1:W-:Y:S01]  /*181a0*/  STS [R17], R80 ;  /* 0x0000005011007388 */ /* 0x0003e20000000800 */
[----:B------:R-:W-:-:S03]  /*181b0*/  IADD3 R15, PT, PT, R12, R23, RZ ;  /* 0x000000170c0f7210 */ /* 0x000fc60007ffe0ff */
[----:B------:R1:W-:Y:S04]  /*181c0*/  STS [R17+0x400], R82 ;  /* 0x0004005211007388 */ /* 0x0003e80000000800 */
[----:B------:R1:W-:Y:S01]  /*181d0*/  STS [R23], R88 ;  /* 0x0000005817007388 */ /* 0x0003e20000000800 */
[----:B--2---:R-:W-:-:S03]  /*181e0*/  @P0 FFMA.FTZ R8, R0, R3, R11 ;  /* 0x0000000300080223 */ /* 0x004fc6000001000b */
[----:B------:R1:W-:Y:S04]  /*181f0*/  STS [R23+0x400], R90 ;  /* 0x0004005a17007388 */ /* 0x0003e80000000800 */
[----:B------:R1:W-:Y:S01]  /*18200*/  STS [R15], R84 ;  /* 0x000000540f007388 */ /* 0x0003e20000000800 */
[----:B---3--:R-:W-:-:S03]  /*18210*/  @!P3 IMAD R13, R163, R16, R5 ;  /* 0x00000010a30db224 */ /* 0x008fc600078e0205 */
[----:B------:R1:W-:Y:S01]  /*18220*/  STS [R15+0x400], R86 ;  /* 0x000400560f007388 */ /* 0x0003e20000000800 */
[----:B------:R-:W-:Y:S02]  /*18230*/  @!P3 IMAD R13, R13, R18, RZ ;  /* 0x000000120d0db224 */ /* 0x000fe400078e02ff */
[----:B------:R-:W-:Y:S01]  /*18240*/  @P3 IMAD R13, R5, R20, R160 ;  /* 0x00000014050d3224 */ /* 0x000fe200078e02a0 */
[----:B------:R-:W-:Y:S06]  /*18250*/  BAR.SYNC.DEFER_BLOCKING 0x0 ;  /* 0x0000000000007b1d */ /* 0x000fec0000010000 */
[----:B------:R-:W-:Y:S05]  /*18260*/  @P6 BRA `(.L_x_6201) ;  /* 0x0000000000306947 */ /* 0x000fea0003800000 */
[----:B------:R-:W2:Y:S01]  /*18270*/  LDCU.64 UR4, c[0x0][0x420] ;  /* 0x00008400ff0477ac */ /* 0x000ea20008000a00 */
[----:B------:R-:W-:Y:S02]  /*18280*/  IMAD.IADD R13, R162, 0x1, R13 ;  /* 0x00000001a20d7824 */ /* 0x000fe400078e020d */
[----:B------:R-:W-:Y:S02]  /*18290*/  IMAD.IADD R3, R165, 0x1, -R162 ;  /* 0x00000001a5037824 */ /* 0x000fe400078e0aa2 */
[C---:B------:R-:W-:Y:S01]  /*182a0*/  VIADD R2, R4.reuse, 0x8 ;  /* 0x0000000804027836 */ /* 0x040fe20000000000 */
[C---:B------:R-:W-:Y:S02]  /*182b0*/  IADD3 R0, P0, PT, R4.reuse, R13, RZ ;  /* 0x0000000d04007210 */ /* 0x040fe40007f1e0ff */
[-C--:B------:R-:W-:Y:S02]  /*182c0*/  ISETP.GE.AND P3, PT, R4, R3.reuse, PT ;  /* 0x000000030400720c */ /* 0x080fe40003f66270 */
[----:B------:R-:W-:-:S02]  /*182d0*/  ISETP.GE.AND P1, PT, R2, R3, PT ;  /* 0x000000030200720c */ /* 0x000fc40003f26270 */
[----:B------:R-:W-:Y:S02]  /*182e0*/  LEA.HI.X.SX32 R13, R13, RZ, 0x1, P0 ;  /* 0x000000ff0d0d7211 */ /* 0x000fe400000f0eff */
[----:B--2---:R-:W-:-:S04]  /*182f0*/  LEA R2, P0, R0, UR4, 0x2 ;  /* 0x0000000400027c11 */ /* 0x004fc8000f8010ff */
[----:B------:R-:W-:-:S05]  /*18300*/  LEA.HI.X R3, R0, UR5, R13, 0x2, P0 ;  /* 0x0000000500037c11 */ /* 0x000fca00080f140d */
[----:B------:R2:W-:Y:S04]  /*18310*/  @!P3 STG.E desc[UR6][R2.64], R10 ;  /* 0x0000000a0200b986 */ /* 0x0005e8000c101906 */
[----:B------:R2:W-:Y:S02]  /*18320*/  @!P1 STG.E desc[UR6][R2.64+0x20], R8 ;  /* 0x0000200802009986 */ /* 0x0005e4000c101906 */
.L_x_6201:
[----:B------:R-:W-:Y:S05]  /*18330*/  BSYNC.RECONVERGENT B0 ;  /* 0x0000000000007941 */ /* 0x000fea0003800200 */
.L_x_6200:
[----:B------:R-:W3:Y:S01]  /*18340*/  LDCU UR4, c[0x0][0x440] ;  /* 0x00008800ff0477ac */ /* 0x000ee20008000800 */
[----:B------:R-:W-:Y:S01]  /*18350*/  IMAD.IADD R165, R165, 0x1, -R162 ;  /* 0x00000001a5a57824 */ /* 0x000fe200078e0aa2 */
[----:B------:R-:W-:Y:S01]  /*18360*/  SHF.R.U32.HI R0, RZ, 0x3, R176 ;  /* 0x00000003ff007819 */ /* 0x000fe200000116b0 */
[----:B------:R-:W-:Y:S01]  /*18370*/  IMAD.MOV.U32 R183, RZ, RZ, RZ ;  /* 0x000000ffffb77224 */ /* 0x000fe200078e00ff */
[----:B------:R-:W4:Y:S01]  /*18380*/  LDCU.64 UR8, c[0x0][0x408] ;  /* 0x00008100ff0877ac */ /* 0x000f220008000a00 */
[----:B-1----:R-:W1:Y:S01]  /*18390*/  LDS.128 R12, [R175] ;  /* 0x00000000af0c7984 */ /* 0x002e620000000c00 */
[----:B------:R-:W-:Y:S01]  /*183a0*/  @P2 MOV R24, R26 ;  /* 0x0000001a00182202 */ /* 0x000fe20000000f00 */
[----:B------:R-:W-:Y:S02]  /*183b0*/  BSSY.RECONVERGENT B0, `(.L_x_6202) ;  /* 0x0000023000007945 */ /* 0x000fe40003800200 */
[----:B------:R1:W1:Y:S04]  /*183c0*/  LDS.128 R16, [R175+0x1800] ;  /* 0x00180000af107984 */ /* 0x0002680000000c00 */
[----:B------:R1:W1:Y:S01]  /*183d0*/  LDS.128 R20, [R175+0x800] ;  /* 0x00080000af147984 */ /* 0x0002620000000c00 */
[----:B---3--:R-:W-:Y:S01]  /*183e0*/  ISETP.GE.AND P1, PT, R182, UR4, PT ;  /* 0x00000004b6007c0c */ /* 0x008fe2000bf26270 */
[----:B------:R-:W3:Y:S03]  /*183f0*/  LDCU.64 UR4, c[0x0][0x410] ;  /* 0x00008200ff0477ac */ /* 0x000ee60008000a00 */
[-C--:B------:R-:W-:Y:S01]  /*18400*/  ISETP.GE.OR P0, PT, R0, R165.reuse, P1 ;  /* 0x000000a50000720c */ /* 0x080fe20000f06670 */
[----:B----4-:R-:W-:Y:S01]  /*18410*/  IMAD.WIDE.U32 R6, R162, UR8, R182 ;  /* 0x00000008a2067c25 */ /* 0x010fe2000f8e00b6 */
[----:B------:R-:W-:-:S02]  /*18420*/  ISETP.GE.OR P3, PT, R174, R165, P1 ;  /* 0x000000a5ae00720c */ /* 0x000fc40000f66670 */
[-C--:B------:R-:W-:Y:S01]  /*18430*/  ISETP.GE.OR P4, PT, R173, R165.reuse, P1 ;  /* 0x000000a5ad00720c */ /* 0x080fe20000f86670 */
[----:B------:R-:W-:Y:S01]  /*18440*/  IMAD R162, R162, UR9, R7 ;  /* 0x00000009a2a27c24 */ /* 0x000fe2000f8e0207 */
[----:B------:R-:W-:Y:S02]  /*18450*/  IADD3 R6, P2, PT, R24, R6, RZ ;  /* 0x0000000618067210 */ /* 0x000fe40007f5e0ff */
[----:B------:R-:W-:-:S03]  /*18460*/  ISETP.GE.OR P1, PT, R172, R165, P1 ;  /* 0x000000a5ac00720c */ /* 0x000fc60000f26670 */
[----:B------:R-:W-:Y:S02]  /*18470*/  IMAD.X R7, R9, 0x1, R162, P2 ;  /* 0x0000000109077824 */ /* 0x000fe400010e06a2 */
[----:B--2---:R-:W2:Y:S01]  /*18480*/  @!P0 LDC.64 R2, c[0x0][0x3f0] ;  /* 0x0000fc00ff028b82 */ /* 0x004ea20000000a00 */
[----:B---3--:R-:W-:-:S04]  /*18490*/  IMAD.WIDE.U32 R6, R5, UR4, R6 ;  /* 0x0000000405067c25 */ /* 0x008fc8000f8e0006 */
[----:B------:R-:W-:Y:S01]  /*184a0*/  IMAD R9, R5, UR5, R7 ;  /* 0x0000000505097c24 */ /* 0x000fe2000f8e0207 */
[----:B------:R-:W-:-:S05]  /*184b0*/  @!P0 MOV R8, R6 ;  /* 0x0000000600088202 */ /* 0x000fca0000000f00 */
[----:B------:R-:W-:-:S04]  /*184c0*/  @!P0 IMAD.WIDE.U32 R10, R0, UR8, R8 ;  /* 0x00000008000a8c25 */ /* 0x000fc8000f8e0008 */
[----:B------:R-:W-:Y:S01]  /*184d0*/  @!P0 IMAD R4, R0, UR9, R11 ;  /* 0x0000000900048c24 */ /* 0x000fe2000f8e020b */
[----:B--2---:R-:W-:-:S04]  /*184e0*/  @!P0 LEA R2, P2, R10, R2, 0x1 ;  /* 0x000000020a028211 */ /* 0x004fc800078408ff */
[----:B------:R-:W-:-:S05]  /*184f0*/  @!P0 LEA.HI.X R3, R10, R3, R4, 0x1, P2 ;  /* 0x000000030a038211 */ /* 0x000fca00010f0c04 */
[----:B-1----:R1:W-:Y:S01]  /*18500*/  @!P0 STG.E.128 desc[UR6][R2.64], R12 ;  /* 0x0000000c02008986 */ /* 0x0023e2000c101d06 */
[----:B------:R-:W-:Y:S05]  /*18510*/  @P3 BRA `(.L_x_6203) ;  /* 0x0000000000303947 */ /* 0x000fea0003800000 */
[----:B------:R-:W2:Y:S01]  /*18520*/  LDCU.64 UR4, c[0x0][0x3f0] ;  /* 0x00007e00ff0477ac */ /* 0x000ea20008000a00 */
[----:B-1----:R-:W-:Y:S01]  /*18530*/  IADD3 R3, P0, PT, R0, 0x10, RZ ;  /* 0x0000001000037810 */ /* 0x002fe20007f1e0ff */
[----:B------:R-:W-:Y:S01]  /*18540*/  IMAD.MOV.U32 R4, RZ, RZ, R6 ;  /* 0x000000ffff047224 */ /* 0x000fe200078e0006 */
        /* <DEDUP_REMOVED lines=8> */
[----:B------:R2:W-:Y:S02]  /*185d0*/  STG.E.128 desc[UR6][R10.64], R20 ;  /* 0x000000140a007986 */ /* 0x0005e4000c101d06 */
.L_x_6203:
[----:B------:R-:W-:Y:S05]  /*185e0*/  BSYNC.RECONVERGENT B0 ;  /* 0x0000000000007941 */ /* 0x000fea0003800200 */
.L_x_6202:
[----:B-1----:R1:W3:Y:S01]  /*185f0*/  LDS.128 R12, [R175+0x1000] ;  /* 0x00100000af0c7984 */ /* 0x0022e20000000c00 */
[----:B------:R-:W-:Y:S04]  /*18600*/  BSSY.RECONVERGENT B0, `(.L_x_6204) ;  /* 0x000000e000007945 */ /* 0x000fe80003800200 */
[----:B------:R-:W-:Y:S05]  /*18610*/  @P4 BRA `(.L_x_6205) ;  /* 0x0000000000304947 */ /* 0x000fea0003800000 */
[----:B------:R-:W2:Y:S01]  /*18620*/  LDCU.64 UR4, c[0x0][0x3f0] ;  /* 0x00007e00ff0477ac */ /* 0x000ea20008000a00 */
[----:B------:R-:W-:Y:S01]  /*18630*/  IADD3 R3, P0, PT, R0, 0x20, RZ ;  /* 0x0000002000037810 */ /* 0x000fe20007f1e0ff */
        /* <DEDUP_REMOVED lines=9> */
[----:B---3--:R4:W-:Y:S02]  /*186d0*/  STG.E.128 desc[UR6][R10.64], R12 ;  /* 0x0000000c0a007986 */ /* 0x0089e4000c101d06 */
.L_x_6205:
[----:B------:R-:W-:Y:S05]  /*186e0*/  BSYNC.RECONVERGENT B0 ;  /* 0x0000000000007941 */ /* 0x000fea0003800200 */
.L_x_6204:
[----:B------:R-:W-:Y:S05]  /*186f0*/  @P1 EXIT ;  /* 0x000000000000194d */ /* 0x000fea0003800000 */
[----:B------:R-:W5:Y:S01]  /*18700*/  LDCU.64 UR4, c[0x0][0x3f0] ;  /* 0x00007e00ff0477ac */ /* 0x000f620008000a00 */
[----:B------:R-:W-:Y:S01]  /*18710*/  IADD3 R3, P0, PT, R0, 0x30, RZ ;  /* 0x0000003000037810 */ /* 0x000fe20007f1e0ff */
[----:B------:R-:W-:Y:S01]  /*18720*/  IMAD.MOV.U32 R4, RZ, RZ, R6 ;  /* 0x000000ffff047224 */ /* 0x000fe200078e0006 */
        /* <DEDUP_REMOVED lines=10> */
.L_x_6206:
        /* <DEDUP_REMOVED lines=11> */
.L_x_7190:


//--------------------- .text._ZN5flash24flash_fwd_splitkv_kernelI23Flash_fwd_kernel_traitsILi64ELi64ELi128ELi4ELb0ELb0EN7cutlass10bfloat16_tE19Flash_kernel_traitsILi64ELi64ELi128ELi4ES3_EELb1ELb0ELb1ELb0ELb0ELb1ELb0ELb1EEEvNS_16Flash_fwd_paramsE --------------------------
	.section	.text._ZN5flash24flash_fwd_splitkv_kernelI23Flash_fwd_kernel_traitsILi64ELi64ELi128ELi4ELb0ELb0EN7cutlass10bfloat16_tE19Flash_kernel_traitsILi64ELi64ELi128ELi4ES3_EELb1ELb0ELb1ELb0ELb0ELb1ELb0ELb1EEEvNS_16Flash_fwd_paramsE,"ax",@progbits
	.align	128
        .global         _ZN5flash24flash_fwd_splitkv_kernelI23Flash_fwd_kernel_traitsILi64ELi64ELi128ELi4ELb0ELb0EN7cutlass10bfloat16_tE19Flash_kernel_traitsILi64ELi64ELi128ELi4ES3_EELb1ELb0ELb1ELb0ELb0ELb1ELb0ELb1EEEvNS_16Flash_fwd_paramsE
        .type           _ZN5flash24flash_fwd_splitkv_kernelI23Flash_fwd_kernel_traitsILi64ELi64ELi128ELi4ELb0ELb0EN7cutlass10bfloat16_tE19Flash_kernel_traitsILi64ELi64ELi128ELi4ES3_EELb1ELb0ELb1ELb0ELb0ELb1ELb0ELb1EEEvNS_16Flash_fwd_paramsE,@function
        .size           _ZN5flash24flash_fwd_splitkv_kernelI23Flash_fwd_kernel_traitsILi64ELi64ELi128ELi4ELb0ELb0EN7cutlass10bfloat16_tE19Flash_kernel_traitsILi64ELi64ELi128ELi4ES3_EELb1ELb0ELb1ELb0ELb0ELb1ELb0ELb1EEEvNS_16Flash_fwd_paramsE,(.L_x_7191 - _ZN5flash24flash_fwd_splitkv_kernelI23Flash_fwd_kernel_traitsILi64ELi64ELi128ELi4ELb0ELb0EN7cutlass10bfloat16_tE19Flash_kernel_traitsILi64ELi64ELi128ELi4ES3_EELb1ELb0ELb1ELb0ELb0ELb1ELb0ELb1EEEvNS_16Flash_fwd_paramsE)
        .other          _ZN5flash24flash_fwd_splitkv_kernelI23Flash_fwd_kernel_traitsILi64ELi64ELi128ELi4ELb0ELb0EN7cutlass10bfloat16_tE19Flash_kernel_traitsILi64ELi64ELi128ELi4ES3_EELb1ELb0ELb1ELb0ELb0ELb1ELb0ELb1EEEvNS_16Flash_fwd_paramsE,@"STO_CUDA_ENTRY STV_DEFAULT"
_ZN5flash24flash_fwd_splitkv_kernelI23Flash_fwd_kernel_traitsILi64ELi64ELi128ELi4ELb0ELb0EN7cutlass10bfloat16_tE19Flash_kernel_traitsILi64ELi64ELi128ELi4ES3_EELb1ELb0ELb1ELb0ELb0ELb1ELb0ELb1EEEvNS_16Flash_fwd_paramsE:
.text._ZN5flash24flash_fwd_splitkv_kernelI23Flash_fwd_kernel_traitsILi64ELi64ELi128ELi4ELb0ELb0EN7cutlass10bfloat16_tE19Flash_kernel_traitsILi64ELi64ELi128ELi4ES3_EELb1ELb0ELb1ELb0ELb0ELb1ELb0ELb1EEEvNS_16Flash_fwd_paramsE:
        /* <DEDUP_REMOVED lines=51> */
.L_x_6207:
        /* <DEDUP_REMOVED lines=83> */
.L_x_6210:
[----:B------:R-:W-:Y:S05]  /*0860*/  BSYNC.RECONVERGENT B0 ;  /* 0x0000000000007941 */ /* 0x000fea0003800200 */
.L_x_6209:
        /* <DEDUP_REMOVED lines=14> */
.L_x_6212:
[----:B------:R-:W-:Y:S05]  /*0950*/  BSYNC.RECONVERGENT B0 ;  /* 0x0000000000007941 */ /* 0x000fea0003800200 */
.L_x_6211:
        /* <DEDUP_REMOVED lines=13> */
.L_x_6214:
[----:B------:R-:W-:Y:S05]  /*0a30*/  BSYNC.RECONVERGENT B0 ;  /* 0x0000000000007941 */ /* 0x000fea0003800200 */
.L_x_6213:
        /* <DEDUP_REMOVED lines=20> */
.L_x_6208:
        /* <DEDUP_REMOVED lines=11> */
.L_x_6215:
        /* <DEDUP_REMOVED lines=101> */
.L_x_6216:
        /* <DEDUP_REMOVED lines=15> */
.L_x_6218:
[----:B------:R-:W2:Y:S01]  /*1370*/  LDC.64 R70, c[0x0][0x3b8] ;  /* 0x0000ee00ff467b82 */ /* 0x000ea20000000a00 */
[----:B-1----:R-:W-:-:S05]  /*1380*/  IADD3 R2, PT, PT, R0, R5, RZ ;  /* 0x0000000500027210 */ /* 0x002fca0007ffe0ff */
[C---:B--2---:R-:W-:Y:S02]  /*1390*/  IMAD R13, R2.reuse, R71, RZ ;  /* 0x00000047020d7224 */ /* 0x044fe400078e02ff */
[----:B------:R-:W-:-:S05]  /*13a0*/  IMAD.WIDE.U32 R2, R2, R70, RZ ;  /* 0x0000004602027225 */ /* 0x000fca00078e00ff */
[----:B------:R-:W-:Y:S02]  /*13b0*/  IADD3 R13, PT, PT, R3, R13, RZ ;  /* 0x0000000d030d7210 */ /* 0x000fe40007ffe0ff */
[----:B------:R-:W-:Y:S02]  /*13c0*/  MOV R12, R2 ;  /* 0x00000002000c7202 */ /* 0x000fe40000000f00 */
.L_x_6219:
        /* <DEDUP_REMOVED lines=14> */
.L_x_6220:
[----:B------:R-:W1:Y:S01]  /*14b0*/  LDC.64 R2, c[0x0][0x3c0] ;  /* 0x0000f000ff027b82 */ /* 0x000e620000000a00 */
[----:B------:R-:W-:-:S05]  /*14c0*/  IADD3 R0, PT, PT, R0, R5, RZ ;  /* 0x0000000500007210 */ /* 0x000fca0007ffe0ff */
[C---:B-1----:R-:W-:Y:S02]  /*14d0*/  IMAD R15, R0.reuse, R3, RZ ;  /* 0x00000003000f7224 */ /* 0x042fe400078e02ff */
[----:B-----5:R-:W-:-:S05]  /*14e0*/  IMAD.WIDE.U32 R4, R0, R2, RZ ;  /* 0x0000000200047225 */ /* 0x020fca00078e00ff */
[----:B------:R-:W-:Y:S02]  /*14f0*/  IADD3 R15, PT, PT, R5, R15, RZ ;  /* 0x0000000f050f7210 */ /* 0x000fe40007ffe0ff */
[----:B------:R-:W-:-:S07]  /*1500*/  MOV R14, R4 ;  /* 0x00000004000e7202 */ /* 0x000fce0000000f00 */
.L_x_6221:
        /* <DEDUP_REMOVED lines=45> */
.L_x_6217:
        /* <DEDUP_REMOVED lines=191> */
.L_x_6260:
        /* <DEDUP_REMOVED lines=174> */
.L_x_6224:
        /* <DEDUP_REMOVED lines=66> */
.L_x_6228:
[----:B------:R-:W-:Y:S05]  /*32d0*/  BSYNC.RECONVERGENT B0 ;  /* 0x0000000000007941 */ /* 0x000fea0003800200 */
.L_x_6227:
        /* <DEDUP_REMOVED lines=50> */
.L_x_6230:
[----:B------:R-:W-:Y:S05]  /*3600*/  BSYNC.RECONVERGENT B0 ;  /* 0x0000000000007941 */ /* 0x000fea0003800200 */
.L_x_6229:
        /* <DEDUP_REMOVED lines=56> */
.L_x_6232:
[----:B------:R-:W-:Y:S05]  /*3990*/  BSYNC.RECONVERGENT B0 ;  /* 0x0000000000007941 */ /* 0x000fea0003800200 */
.L_x_6231:
        /* <DEDUP_REMOVED lines=58> */
.L_x_6234:
[----:B------:R-:W-:Y:S05]  /*3d40*/  BSYNC.RECONVERGENT B0 ;  /* 0x0000000000007941 */ /* 0x000fea0003800200 */
.L_x_6233:
        /* <DEDUP_REMOVED lines=58> */
.L_x_6236:
[----:B------:R-:W-:Y:S05]  /*40f0*/  BSYNC.RECONVERGENT B0 ;  /* 0x0000000000007941 */ /* 0x000fea0003800200 */
.L_x_6235:
        /* <DEDUP_REMOVED lines=58> */
.L_x_6238:
[----:B------:R-:W-:Y:S05]  /*44a0*/  BSYNC.RECONVERGENT B0 ;  /* 0x0000000000007941 */ /* 0x000fea0003800200 */
.L_x_6237:
        /* <DEDUP_REMOVED lines=58> */
.L_x_6240:
[----:B------:R-:W-:Y:S05]  /*4850*/  BSYNC.RECONVERGENT B0 ;  /* 0x0000000000007941 */ /* 0x000fea0003800200 */
.L_x_6239:
        /* <DEDUP_REMOVED lines=58> */
.L_x_6242:
[----:B------:R-:W-:Y:S05]  /*4c00*/  BSYNC.RECONVERGENT B0 ;  /* 0x0000000000007941 */ /* 0x000fea0003800200 */
.L_x_6241:
[----:B-1----:R-:W1:Y:S01]  /*4c10*/  LDC R17, c[0x0][0x450] ;  /* 0x00011400ff117b82 */ /* 0x002e620000000800 */
[----:B--2---:R-:W-:Y:S05]  /*4c20*/  IMAD.U32 R3, R38, -0x40, RZ ;  /* 0xffffffc026037824 */ /* 0x004fea00078e00ff */
[C---:B------:R-:W-:Y:S02]  /*4c30*/  LEA R14, P1, R3.reuse, R14, 0x1 ;  /* 0x0000000e030e7211 */ /* 0x040fe400078208ff */
[C---:B------:R-:W-:Y:S02]  /*4c40*/  LEA R54, P0, R3.reuse, R54, 0x1 ;  /* 0x0000003603367211 */ /* 0x040fe400078008ff */
[C---:B------:R-:W-:Y:S02]  /*4c50*/  LEA.HI.X.SX32 R15, R3.reuse, R15, 0x1, P1 ;  /* 0x0000000f030f7211 */ /* 0x040fe400008f0eff */
[----:B------:R-:W-:Y:S01]  /*4c60*/  LEA.HI.X.SX32 R55, R3, R55, 0x1, P0 ;  /* 0x0000003703377211 */ /* 0x000fe200000f0eff */
[----:B------:R-:W-:Y:S05]  /*4c70*/  BRA `(.L_x_6225) ;  /* 0x0000002c00fc7947 */ /* 0x000fea0003800000 */
.L_x_6226:
        /* <DEDUP_REMOVED lines=99> */
.L_x_6244:
[----:B------:R-:W-:Y:S05]  /*52b0*/  BSYNC.RECONVERGENT B0 ;  /* 0x0000000000007941 */ /* 0x000fea0003800200 */
.L_x_6243:
        /* <DEDUP_REMOVED lines=88> */
.L_x_6246:
[----:B------:R-:W-:Y:S05]  /*5840*/  BSYNC.RECONVERGENT B0 ;  /* 0x0000000000007941 */ /* 0x000fea0003800200 */
.L_x_6245:
        /* <DEDUP_REMOVED lines=92> */
.L_x_6248:
[----:B------:R-:W-:Y:S05]  /*5e10*/  BSYNC.RECONVERGENT B0 ;  /* 0x0000000000007941 */ /* 0x000fea0003800200 */
.L_x_6247:
        /* <DEDUP_REMOVED lines=94> */
.L_x_6250:
[----:B------:R-:W-:Y:S05]  /*6400*/  BSYNC.RECONVERGENT B0 ;  /* 0x0000000000007941 */ /* 0x000fea0003800200 */
.L_x_6249:
        /* <DEDUP_REMOVED lines=94> */
.L_x_6252:
[----:B------:R-:W-:Y:S05]  /*69f0*/  BSYNC.RECONVERGENT B0 ;  /* 0x0000000000007941 */ /* 0x000fea0003800200 */
.L_x_6251:
        /* <DEDUP_REMOVED lines=94> */
.L_x_6254:
[----:B------:R-:W-:Y:S05]  /*6fe0*/  BSYNC.RECONVERGENT B0 ;  /* 0x0000000000007941 */ /* 0x000fea0003800200 */
.L_x_6253:
        /* <DEDUP_REMOVED lines=94> */
.L_x_6256:
[----:B------:R-:W-:Y:S05]  /*75d0*/  BSYNC.RECONVERGENT B0 ;  /* 0x0000000000007941 */ /* 0x000fea0003800200 */
.L_x_6255:
        /* <DEDUP_REMOVED lines=98> */
.L_x_6258:
[----:B------:R-:W-:Y:S05]  /*7c00*/  BSYNC.RECONVERGENT B0 ;  /* 0x0000000000007941 */ /* 0x000fea0003800200 */
.L_x_6257:
[----:B------:R-:W1:Y:S01]  /*7c10*/  LDC R17, c[0x0][0x450] ;  /* 0x00011400ff117b82 */ /* 0x000e620000000800 */
[----:B--2---:R-:W-:Y:S05]  /*7c20*/  IMAD.U32 R121, R121, -0x40, RZ ;  /* 0xffffffc079797824 */ /* 0x004fea00078e00ff */
[C---:B------:R-:W-:Y:S02]  /*7c30*/  LEA R94, P1, R121.reuse, R94, 0x1 ;  /* 0x0000005e795e7211 */ /* 0x040fe400078208ff */
[C---:B------:R-:W-:Y:S02]  /*7c40*/  LEA R92, P0, R121.reuse, R92, 0x1 ;  /* 0x0000005c795c7211 */ /* 0x040fe400078008ff */
[C---:B------:R-:W-:Y:S02]  /*7c50*/  LEA.HI.X.SX32 R95, R121.reuse, R95, 0x1, P1 ;  /* 0x0000005f795f7211 */ /* 0x040fe400008f0eff */
[----:B------:R-:W-:Y:S09]  /*7c60*/  LEA.HI.X.SX32 R93, R121, R93, 0x1, P0 ;  /* 0x0000005d795d7211 */ /* 0x000ff200000f0eff */
.L_x_6225:
[----:B------:R-:W-:Y:S05]  /*7c70*/  BSYNC.RECONVERGENT B1 ;  /* 0x0000000000017941 */ /* 0x000fea0003800200 */
.L_x_6223:
        /* <DEDUP_REMOVED lines=91> */
.L_x_6259:
[----:B------:R-:W-:Y:S02]  /*8230*/  LOP3.LUT P2, RZ, R65, 0x20, RZ, 0xc0, !PT ;  /* 0x0000002041ff7812 */ /* 0x000fe4000784c0ff */
[----:B------:R-:W-:Y:S02]  /*8240*/  IADD3 R90, P1, PT, R90, R97, RZ ;  /* 0x000000615a5a7210 */ /* 0x000fe40007f3e0ff */
[----:B------:R-:W-:Y:S03]  /*8250*/  IADD3 R12, P0, PT, R12, R99, RZ ;  /* 0x000000630c0c7210 */ /* 0x000fe60007f1e0ff */
[----:B------:R-:W-:Y:S02]  /*8260*/  IMAD.X R91, R91, 0x1, R96, P1 ;  /* 0x000000015b5b7824 */ /* 0x000fe400008e0660 */
[----:B------:R-:W-:Y:S04]  /*8270*/  IMAD.X R9, R9, 0x1, R98, P0 ;  /* 0x0000000109097824 */ /* 0x000fe800000e0662 */
[----:B------:R-:W-:Y:S05]  /*8280*/  @P2 BRA `(.L_x_6260) ;  /* 0xffffffa000502947 */ /* 0x000fea000383ffff */
.L_x_6222:
        /* <DEDUP_REMOVED lines=30> */
.L_x_6265:
[----:B------:R2:W-:Y:S02]  /*8470*/  STS.128 [R181], RZ ;  /* 0x000000ffb5007388 */ /* 0x0005e40000000c00 */
.L_x_6264:
[----:B------:R-:W-:Y:S05]  /*8480*/  BSYNC.RECONVERGENT B0 ;  /* 0x0000000000007941 */ /* 0x000fea0003800200 */
.L_x_6263:
        /* <DEDUP_REMOVED lines=18> */
.L_x_6267:
[----:B------:R-:W-:Y:S05]  /*85b0*/  BSYNC.RECONVERGENT B0 ;  /* 0x0000000000007941 */ /* 0x000fea0003800200 */
.L_x_6266:
        /* <DEDUP_REMOVED lines=12> */
.L_x_6269:
[----:B------:R-:W-:Y:S05]  /*8680*/  BSYNC.RECONVERGENT B0 ;  /* 0x0000000000007941 */ /* 0x000fea0003800200 */
.L_x_6268:
        /* <DEDUP_REMOVED lines=12> */
.L_x_6262:
        /* <DEDUP_REMOVED lines=76> */
.L_x_6276:
[----:B------:R-:W-:Y:S05]  /*8c10*/  BSYNC.RECONVERGENT B0 ;  /* 0x0000000000007941 */ /* 0x000fea0003800200 */
.L_x_6275:
[----:B-----5:R2:W-:Y:S01]  /*8c20*/  STS.128 [R181], R16 ;  /* 0x00000010b5007388 */ /* 0x0205e20000000c00 */
[----:B------:R-:W-:Y:S05]  /*8c30*/  BRA `(.L_x_6273) ;  /* 0x0000000000047947 */ /* 0x000fea0003800000 */
.L_x_6274:
[----:B------:R3:W-:Y:S02]  /*8c40*/  STS.128 [R181], RZ ;  /* 0x000000ffb5007388 */ /* 0x0007e40000000c00 */
.L_x_6273:
[----:B------:R-:W-:Y:S05]  /*8c50*/  BSYNC.RECONVERGENT B1 ;  /* 0x0000000000017941 */ /* 0x000fea0003800200 */
.L_x_6272:
[----:B------:R-:W-:Y:S01]  /*8c60*/  VIADD R179, R132, 0x10 ;  /* 0x0000001084b37836 */ /* 0x000fe20000000000 */
[C---:B----4-:R-:W-:Y:S01]  /*8c70*/  LEA R20, P0, R30.reuse, R32, 0x1 ;  /* 0x000000201e147211 */ /* 0x050fe200078008ff */
        /* <DEDUP_REMOVED lines=60> */
.L_x_6280:
[----:B------:R-:W-:Y:S05]  /*9040*/  BSYNC.RECONVERGENT B0 ;  /* 0x0000000000007941 */ /* 0x000fea0003800200 */
.L_x_6279:
[----:B-----5:R1:W-:Y:S02]  /*9050*/  STS.128 [R181+0x800], R16 ;  /* 0x00080010b5007388 */ /* 0x0203e40000000c00 */
.L_x_6278:
[----:B------:R-:W-:Y:S05]  /*9060*/  BSYNC.RECONVERGENT B1 ;  /* 0x0000000000017941 */ /* 0x000fea0003800200 */
.L_x_6277:
        /* <DEDUP_REMOVED lines=63> */
.L_x_6284:
[----:B------:R-:W-:Y:S05]  /*9460*/  BSYNC.RECONVERGENT B0 ;  /* 0x0000000000007941 */ /* 0x000fea0003800200 */
.L_x_6283:
[----:B-----5:R1:W-:Y:S02]  /*9470*/  STS.128 [R181+0x1000], R16 ;  /* 0x00100010b5007388 */ /* 0x0203e40000000c00 */
.L_x_6282:
[----:B------:R-:W-:Y:S05]  /*9480*/  BSYNC.RECONVERGENT B1 ;  /* 0x0000000000017941 */ /* 0x000fea0003800200 */
.L_x_6281:
        /* <DEDUP_REMOVED lines=62> */
.L_x_6286:
[----:B------:R-:W-:Y:S05]  /*9870*/  BSYNC.RECONVERGENT B0 ;  /* 0x0000000000007941 */ /* 0x000fea0003800200 */
.L_x_6285:
[----:B-----5:R1:W-:Y:S01]  /*9880*/  STS.128 [R181+0x1800], R16 ;  /* 0x00180010b5007388 */ /* 0x0203e20000000c00 */
[----:B------:R-:W-:Y:S05]  /*9890*/  BRA `(.L_x_6270) ;  /* 0x0000001800047947 */ /* 0x000fea0003800000 */
.L_x_6271:
        /* <DEDUP_REMOVED lines=97> */
.L_x_6291:
[----:B------:R-:W-:Y:S05]  /*9eb0*/  BSYNC.RECONVERGENT B0 ;  /* 0x0000000000007941 */ /* 0x000fea0003800200 */
.L_x_6290:
[----:B-----5:R2:W-:Y:S01]  /*9ec0*/  STS.128 [R181], R20 ;  /* 0x00000014b5007388 */ /* 0x0205e20000000c00 */
[----:B------:R-:W-:Y:S05]  /*9ed0*/  BRA `(.L_x_6288) ;  /* 0x0000000000047947 */ /* 0x000fea0003800000 */
.L_x_6289:
[----:B------:R1:W-:Y:S02]  /*9ee0*/  STS.128 [R181], RZ ;  /* 0x000000ffb5007388 */ /* 0x0003e40000000c00 */
.L_x_6288:
[----:B------:R-:W-:Y:S05]  /*9ef0*/  BSYNC.RECONVERGENT B1 ;  /* 0x0000000000017941 */ /* 0x000fea0003800200 */
.L_x_6287:
[----:B------:R-:W-:Y:S01]  /*9f00*/  VIADD R179, R132, 0x10 ;  /* 0x0000001084b37836 */ /* 0x000fe20000000000 */
[C---:B------:R-:W-:Y:S01]  /*9f10*/  LEA R32, P0, R30.reuse, R32, 0x1 ;  /* 0x000000201e207211 */ /* 0x040fe200078008ff */
        /* <DEDUP_REMOVED lines=89> */
.L_x_6295:
[----:B------:R-:W-:Y:S05]  /*a4b0*/  BSYNC.RECONVERGENT B0 ;  /* 0x0000000000007941 */ /* 0x000fea0003800200 */
.L_x_6294:
[----:B-----5:R4:W-:Y:S02]  /*a4c0*/  STS.128 [R181+0x800], R20 ;  /* 0x00080014b5007388 */ /* 0x0209e40000000c00 */
.L_x_6293:
[----:B------:R-:W-:Y:S05]  /*a4d0*/  BSYNC.RECONVERGENT B1 ;  /* 0x0000000000017941 */ /* 0x000fea0003800200 */
.L_x_6292:
        /* <DEDUP_REMOVED lines=92> */
.L_x_6299:
[----:B------:R-:W-:Y:S05]  /*aaa0*/  BSYNC.RECONVERGENT B0 ;  /* 0x0000000000007941 */ /* 0x000fea0003800200 */
.L_x_6298:
[----:B-----5:R2:W-:Y:S02]  /*aab0*/  STS.128 [R181+0x1000], R20 ;  /* 0x00100014b5007388 */ /* 0x0205e40000000c00 */
.L_x_6297:
[----:B------:R-:W-:Y:S05]  /*aac0*/  BSYNC.RECONVERGENT B1 ;  /* 0x0000000000017941 */ /* 0x000fea0003800200 */
.L_x_6296:
        /* <DEDUP_REMOVED lines=92> */
.L_x_6301:
[----:B------:R-:W-:Y:S05]  /*b090*/  BSYNC.RECONVERGENT B0 ;  /* 0x0000000000007941 */ /* 0x000fea0003800200 */
.L_x_6300:
[----:B-----5:R1:W-:Y:S02]  /*b0a0*/  STS.128 [R181+0x1800], R4 ;  /* 0x00180004b5007388 */ /* 0x0203e40000000c00 */
.L_x_6270:
[----:B------:R-:W-:Y:S05]  /*b0b0*/  BSYNC.RECONVERGENT B2 ;  /* 0x0000000000027941 */ /* 0x000fea0003800200 */
.L_x_6261:
[----:B-1----:R-:W-:Y:S01]  /*b0c0*/  IADD3 R5, PT, PT, -R67, R68, RZ ;  /* 0x0000004443057210 */ /* 0x002fe20007ffe1ff */
[----:B------:R-:W-:Y:S03]  /*b0d0*/  BSSY.RECONVERGENT B0, `(.L_x_6302) ;  /* 0x000000c000007945 */ /* 0x000fe60003800200 */
[----:B------:R-:W-:-:S13]  /*b0e0*/  ISETP.GE.AND P2, PT, R132, R5, PT ;  /* 0x000000058400720c */ /* 0x000fda0003f46270 */
        /* <DEDUP_REMOVED lines=9> */
.L_x_6304:
[----:B------:R1:W-:Y:S02]  /*b180*/  STS.128 [R181+0x2000], RZ ;  /* 0x002000ffb5007388 */ /* 0x0003e40000000c00 */
.L_x_6303:
[----:B------:R-:W-:Y:S05]  /*b190*/  BSYNC.RECONVERGENT B0 ;  /* 0x0000000000007941 */ /* 0x000fea0003800200 */
.L_x_6302:
[----:B------:R-:W-:Y:S01]  /*b1a0*/  ISETP.GE.AND P1, PT, R179, R5, PT ;  /* 0x00000005b300720c */ /* 0x000fe20003f26270 */
[C---:B------:R-:W-:Y:S01]  /*b1b0*/  IMAD.SHL.U32 R9, R74.reuse, 0x2, RZ ;  /* 0x000000024a097824 */ /* 0x040fe200078e00ff */
[----:B-----5:R-:W-:Y:S01]  /*b1c0*/  SHF.L.U64.HI R8, R74, 0x1, R71 ;  /* 0x000000014a087819 */ /* 0x020fe20000010247 */
[----:B------:R-:W-:Y:S03]  /*b1d0*/  BSSY.RECONVERGENT B0, `(.L_x_6305) ;  /* 0x000000d000007945 */ /* 0x000fe60003800200 */
[----:B------:R-:W-:-:S05]  /*b1e0*/  IADD3 R6, P0, PT, R9, R172, RZ ;  /* 0x000000ac09067210 */ /* 0x000fca0007f1e0ff */
[----:B------:R-:W-:Y:S02]  /*b1f0*/  IMAD.X R7, R8, 0x1, R173, P0 ;  /* 0x0000000108077824 */ /* 0x000fe400000e06ad */
[----:B------:R-:W-:Y:S06]  /*b200*/  @P1 BRA `(.L_x_6306) ;  /* 0x0000000000241947 */ /* 0x000fec0003800000 */
        /* <DEDUP_REMOVED lines=8> */
.L_x_6307:
[----:B------:R1:W-:Y:S02]  /*b290*/  STS.128 [R181+0x2800], RZ ;  /* 0x002800ffb5007388 */ /* 0x0003e40000000c00 */
.L_x_6306:
[----:B------:R-:W-:Y:S05]  /*b2a0*/  BSYNC.RECONVERGENT B0 ;  /* 0x0000000000007941 */ /* 0x000fea0003800200 */
.L_x_6305:
[----:B------:R-:W-:Y:S01]  /*b2b0*/  ISETP.GE.AND P0, PT, R178, R5, PT ;  /* 0x00000005b200720c */ /* 0x000fe20003f06270 */
[----:B------:R-:W-:-:S12]  /*b2c0*/  BSSY.RECONVERGENT B0, `(.L_x_6308) ;  /* 0x000000e000007945 */ /* 0x000fd80003800200 */
        /* <DEDUP_REMOVED lines=12> */
.L_x_6310:
[----:B------:R1:W-:Y:S02]  /*b390*/  STS.128 [R181+0x3000], RZ ;  /* 0x003000ffb5007388 */ /* 0x0003e40000000c00 */
.L_x_6309:
[----:B------:R-:W-:Y:S05]  /*b3a0*/  BSYNC.RECONVERGENT B0 ;  /* 0x0000000000007941 */ /* 0x000fea0003800200 */
.L_x_6308:
[----:B------:R-:W-:Y:S01]  /*b3b0*/  ISETP.GE.AND P0, PT, R170, R5, PT ;  /* 0x00000005aa00720c */ /* 0x000fe20003f06270 */
[----:B------:R-:W-:-:S12]  /*b3c0*/  BSSY.RECONVERGENT B0, `(.L_x_6311) ;  /* 0x000000e000007945 */ /* 0x000fd80003800200 */
        /* <DEDUP_REMOVED lines=12> */
.L_x_6313:
[----:B------:R1:W-:Y:S02]  /*b490*/  STS.128 [R181+0x3800], RZ ;  /* 0x003800ffb5007388 */ /* 0x0003e40000000c00 */
.L_x_6312:
[----:B------:R-:W-:Y:S05]  /*b4a0*/  BSYNC.RECONVERGENT B0 ;  /* 0x0000000000007941 */ /* 0x000fea0003800200 */
.L_x_6311:
        /* <DEDUP_REMOVED lines=18> */
.L_x_6316:
[----:B------:R1:W-:Y:S02]  /*b5d0*/  STS.128 [R181+0x4000], RZ ;  /* 0x004000ffb5007388 */ /* 0x0003e40000000c00 */
.L_x_6315:
[----:B------:R-:W-:Y:S05]  /*b5e0*/  BSYNC.RECONVERGENT B0 ;  /* 0x0000000000007941 */ /* 0x000fea0003800200 */
.L_x_6314:
[----:B-1----:R-:W-:Y:S01]  /*b5f0*/  IADD3 R12, PT, PT, R132, 0x50, RZ ;  /* 0x00000050840c7810 */ /* 0x002fe20007ffe0ff */
        /* <DEDUP_REMOVED lines=14> */
.L_x_6319:
[----:B------:R1:W-:Y:S02]  /*b6e0*/  STS.128 [R181+0x4800], RZ ;  /* 0x004800ffb5007388 */ /* 0x0003e40000000c00 */
.L_x_6318:
[----:B------:R-:W-:Y:S05]  /*b6f0*/  BSYNC.RECONVERGENT B0 ;  /* 0x0000000000007941 */ /* 0x000fea0003800200 */
.L_x_6317:
        /* <DEDUP_REMOVED lines=8> */
[----:B-12---:R-:W-:Y:S02]  /*b780*/  MOV R16, R6 ;  /* 0x0000000600107202 */ /* 0x006fe40000000f00 */
        /* <DEDUP_REMOVED lines=9> */
.L_x_6322:
[----:B------:R1:W-:Y:S02]  /*b820*/  STS.128 [R181+0x5000], RZ ;  /* 0x005000ffb5007388 */ /* 0x0003e40000000c00 */
.L_x_6321:
[----:B------:R-:W-:Y:S05]  /*b830*/  BSYNC.RECONVERGENT B0 ;  /* 0x0000000000007941 */ /* 0x000fea0003800200 */
.L_x_6320:
        /* <DEDUP_REMOVED lines=11> */
[----:B------:R-:W5:Y:S02]  /*b8f0*/  LDC.64 R2, c[0x0][0x3b8] ;  /* 0x0000ee00ff027b82 */ /* 0x000f640000000a00 */
        /* <DEDUP_REMOVED lines=8> */
.L_x_6325:
[----:B------:R1:W-:Y:S02]  /*b980*/  STS.128 [R181+0x5800], RZ ;  /* 0x005800ffb5007388 */ /* 0x0003e40000000c00 */
.L_x_6324:
[----:B------:R-:W-:Y:S05]  /*b990*/  BSYNC.RECONVERGENT B0 ;  /* 0x0000000000007941 */ /* 0x000fea0003800200 */
.L_x_6323:
[----:B------:R-:W1:Y:S01]  /*b9a0*/  LDC.64 R2, c[0x0][0x538] ;  /* 0x00014e00ff027b82 */ /* 0x000e620000000a00 */
[----:B------:R-:W5:Y:S01]  /*b9b0*/  LDCU.64 UR8, c[0x0][0x540] ;  /* 0x0000a800ff0877ac */ /* 0x000f620008000a00 */
[----:B------:R-:W-:Y:S01]  /*b9c0*/  IMAD.MOV.U32 R131, RZ, RZ, RZ ;  /* 0x000000ffff837224 */ /* 0x000fe200078e00ff */
[----:B------:R-:W0:Y:S01]  /*b9d0*/  LDGDEPBAR ;  /* 0x00000000000079af */ /* 0x000e220000000000 */
[----:B------:R-:W3:Y:S01]  /*b9e0*/  LDCU UR4, c[0x0][0x508] ;  /* 0x0000a100ff0477ac */ /* 0x000ee20008000800 */
[C---:B-----5:R-:W-:Y:S01]  /*b9f0*/  IMAD.WIDE.U32 R130, R169.reuse, UR8, R130 ;  /* 0x00000008a9827c25 */ /* 0x060fe2000f8e0082 */
[----:B------:R-:W5:Y:S03]  /*ba00*/  LDCU UR8, c[0x0][0x458] ;  /* 0x00008b00ff0877ac */ /* 0x000f660008000800 */
[----:B------:R-:W-:Y:S01]  /*ba10*/  IMAD R0, R169, UR9, R131 ;  /* 0x00000009a9007c24 */ /* 0x000fe2000f8e0283 */
[----:B-12---:R-:W-:-:S02]  /*ba20*/  LEA R16, P0, R130, R2, 0x2 ;  /* 0x0000000282107211 */ /* 0x006fc400078010ff */
[----:B------:R-:W-:Y:S01]  /*ba30*/  LOP3.LUT R73, R73, 0x1f0, RZ, 0xc0, !PT ;  /* 0x000001f049497812 */ /* 0x000fe200078ec0ff */
[----:B------:R-:W-:-:S04]  /*ba40*/  DEPBAR.LE SB0, 0x0 ;  /* 0x000080000000791a */ /* 0x000fc80000000000 */
[----:B------:R-:W-:-:S05]  /*ba50*/  LEA.HI.X R17, R130, R3, R0, 0x2, P0 ;  /* 0x0000000382117211 */ /* 0x000fca00000f1400 */
[----:B------:R-:W2:Y:S01]  /*ba60*/  LDG.E R3, desc[UR6][R16.64] ;  /* 0x0000000610037981 */ /* 0x000ea2000c1e1900 */
[----:B------:R-:W-:Y:S01]  /*ba70*/  SHF.R.U32.HI R6, RZ, 0x2, R167 ;  /* 0x00000002ff067819 */ /* 0x000fe200000116a7 */
[----:B-----5:R-:W2:Y:S01]  /*ba80*/  MUFU.RCP R0, UR8 ;  /* 0x0000000800007d08 */ /* 0x020ea20008001000 */
[----:B------:R-:W-:Y:S01]  /*ba90*/  IADD3 R2, PT, PT, R73, 0x1, R168 ;  /* 0x0000000149027810 */ /* 0x000fe20007ffe0a8 */
[----:B------:R-:W-:Y:S01]  /*baa0*/  BSSY.RECONVERGENT B0, `(.L_x_6326) ;  /* 0x0000012000007945 */ /* 0x000fe20003800200 */
[----:B------:R-:W-:-:S04]  /*bab0*/  LOP3.LUT R6, R6, 0x7, RZ, 0xc0, !PT ;  /* 0x0000000706067812 */ /* 0x000fc800078ec0ff */
[----:B------:R-:W-:-:S04]  /*bac0*/  IADD3 R71, PT, PT, -R171, R2, R6 ;  /* 0x00000002ab477210 */ /* 0x000fc80007ffe106 */
[----:B---3--:R-:W-:Y:S01]  /*bad0*/  IADD3 R71, PT, PT, R71, UR4, R68 ;  /* 0x0000000447477c10 */ /* 0x008fe2000fffe044 */
[----:B------:R-:W-:Y:S01]  /*bae0*/  BAR.SYNC.DEFER_BLOCKING 0x0 ;  /* 0x0000000000007b1d */ /* 0x000fe20000010000 */
[----:B--2---:R-:W-:-:S05]  /*baf0*/  FMUL.FTZ R0, R3, R0 ;  /* 0x0000000003007220 */ /* 0x004fca0000410000 */
        /* <DEDUP_REMOVED lines=9> */
.L_x_6328:
[----:B------:R2:W-:Y:S01]  /*bb90*/  STS.128 [R181+0x6000], RZ ;  /* 0x006000ffb5007388 */ /* 0x0005e20000000c00 */
[----:B------:R-:W-:Y:S05]  /*bba0*/  BRA `(.L_x_6329) ;  /* 0x0000000000047947 */ /* 0x000fea0003800000 */
.L_x_6327:
[----:B------:R3:W-:Y:S02]  /*bbb0*/  STS.128 [R181+0x6000], RZ ;  /* 0x006000ffb5007388 */ /* 0x0007e40000000c00 */
.L_x_6329:
[----:B------:R-:W-:Y:S05]  /*bbc0*/  BSYNC.RECONVERGENT B0 ;  /* 0x0000000000007941 */ /* 0x000fea0003800200 */
.L_x_6326:
        /* <DEDUP_REMOVED lines=16> */
.L_x_6332:
[----:B------:R1:W-:Y:S02]  /*bcd0*/  STS.128 [R181+0x6800], RZ ;  /* 0x006800ffb5007388 */ /* 0x0003e40000000c00 */
.L_x_6331:
[----:B------:R-:W-:Y:S05]  /*bce0*/  BSYNC.RECONVERGENT B0 ;  /* 0x0000000000007941 */ /* 0x000fea0003800200 */
.L_x_6330:
        /* <DEDUP_REMOVED lines=15> */
.L_x_6335:
[----:B------:R1:W-:Y:S02]  /*bde0*/  STS.128 [R181+0x7000], RZ ;  /* 0x007000ffb5007388 */ /* 0x0003e40000000c00 */
.L_x_6334:
[----:B------:R-:W-:Y:S05]  /*bdf0*/  BSYNC.RECONVERGENT B0 ;  /* 0x0000000000007941 */ /* 0x000fea0003800200 */
.L_x_6333:
        /* <DEDUP_REMOVED lines=15> */
.L_x_6338:
[----:B------:R1:W-:Y:S02]  /*bef0*/  STS.128 [R181+0x7800], RZ ;  /* 0x007800ffb5007388 */ /* 0x0003e40000000c00 */
.L_x_6337:
[----:B------:R-:W-:Y:S05]  /*bf00*/  BSYNC.RECONVERGENT B0 ;  /* 0x0000000000007941 */ /* 0x000fea0003800200 */
.L_x_6336:
        /* <DEDUP_REMOVED lines=18> */
.L_x_6341:
[----:B------:R1:W-:Y:S02]  /*c030*/  STS.128 [R181+0x8000], RZ ;  /* 0x008000ffb5007388 */ /* 0x0003e40000000c00 */
.L_x_6340:
[----:B------:R-:W-:Y:S05]  /*c040*/  BSYNC.RECONVERGENT B0 ;  /* 0x0000000000007941 */ /* 0x000fea0003800200 */
.L_x_6339:
        /* <DEDUP_REMOVED lines=15> */
.L_x_6344:
[----:B------:R1:W-:Y:S02]  /*c140*/  STS.128 [R181+0x8800], RZ ;  /* 0x008800ffb5007388 */ /* 0x0003e40000000c00 */
.L_x_6343:
[----:B------:R-:W-:Y:S05]  /*c150*/  BSYNC.RECONVERGENT B0 ;  /* 0x0000000000007941 */ /* 0x000fea0003800200 */
.L_x_6342:
        /* <DEDUP_REMOVED lines=18> */
.L_x_6347:
[----:B------:R1:W-:Y:S02]  /*c280*/  STS.128 [R181+0x9000], RZ ;  /* 0x009000ffb5007388 */ /* 0x0003e40000000c00 */
.L_x_6346:
[----:B------:R-:W-:Y:S05]  /*c290*/  BSYNC.RECONVERGENT B0 ;  /* 0x0000000000007941 */ /* 0x000fea0003800200 */
.L_x_6345:
        /* <DEDUP_REMOVED lines=19> */
.L_x_6350:
[----:B------:R1:W-:Y:S02]  /*c3d0*/  STS.128 [R181+0x9800], RZ ;  /* 0x009800ffb5007388 */ /* 0x0003e40000000c00 */
.L_x_6349:
[----:B------:R-:W-:Y:S05]  /*c3e0*/  BSYNC.RECONVERGENT B0 ;  /* 0x0000000000007941 */ /* 0x000fea0003800200 */
.L_x_6348:
[----:B------:R-:W-:Y:S01]  /*c3f0*/  LOP3.LUT R3, R72, 0x8, R167, 0x78, !PT ;  /* 0x0000000848037812 */ /* 0x000fe200078e78a7 */
[----:B------:R-:W-:Y:S01]  /*c400*/  IMAD.MOV.U32 R5, RZ, RZ, 0x20 ;  /* 0x00000020ff057424 */ /* 0x000fe200078e00ff */
[----:B------:R-:W-:Y:S01]  /*c410*/  LOP3.LUT R164, R164, 0x400, RZ, 0xc0, !PT ;  /* 0x00000400a4a47812 */ /* 0x000fe200078ec0ff */
[----:B------:R-:W-:Y:S01]  /*c420*/  IMAD.MOV.U32 R4, RZ, RZ, 0x40 ;  /* 0x00000040ff047424 */ /* 0x000fe200078e00ff */
[----:B------:R-:W-:Y:S01]  /*c430*/  LEA R165, R165, UR5, 0x1 ;  /* 0x00000005a5a57c11 */ /* 0x000fe2000f8e08ff */
[----:B------:R-:W5:Y:S01]  /*c440*/  LDCU UR14, c[0x0][0x50c] ;  /* 0x0000a180ff0e77ac */ /* 0x000f620008000800 */
[----:B------:R-:W-:Y:S01]  /*c450*/  R2P PR, R167, 0x6 ;  /* 0x00000006a7007804 */ /* 0x000fe20000000000 */
[----:B------:R-:W-:Y:S01]  /*c460*/  IMAD R164, R3, 0x2, R164 ;  /* 0x0000000203a47824 */ /* 0x000fe200078e02a4 */
[C---:B------:R-:W-:Y:S01]  /*c470*/  VIMNMX R52, PT, PT, R71.reuse, R68, PT ;  /* 0x0000004447347248 */ /* 0x040fe20003fe0100 */
[----:B------:R-:W-:Y:S01]  /*c480*/  LDSM.16.M88.4 R104, [R165] ;  /* 0x00000000a568783b */ /* 0x000fe20000000200 */
[----:B------:R-:W-:Y:S01]  /*c490*/  VIADDMNMX R54, R71, 0x8, R68, PT ;  /* 0x0000000847367846 */ /* 0x000fe20003800144 */
[----:B------:R-:W-:Y:S01]  /*c4a0*/  VIADD R2, R164, UR5 ;  /* 0x00000005a4027c36 */ /* 0x000fe20008000000 */
[----:B------:R-:W-:Y:S01]  /*c4b0*/  SEL R5, R5, 0xffffffe0, !P1 ;  /* 0xffffffe005057807 */ /* 0x000fe20004800000 */
[----:B------:R-:W2:Y:S01]  /*c4c0*/  LDSM.16.M88.4 R88, [R164+UR5+0x2000] ;  /* 0x00200005a458783b */ /* 0x000ea20008000200 */
[----:B------:R-:W-:-:S02]  /*c4d0*/  SEL R4, R4, 0xffffffc0, !P2 ;  /* 0xffffffc004047807 */ /* 0x000fc40005000000 */
[----:B------:R-:W-:Y:S01]  /*c4e0*/  LOP3.LUT R65, R65, 0xfffffffd, RZ, 0xc0, !PT ;  /* 0xfffffffd41417812 */ /* 0x000fe200078ec0ff */
[----:B------:R-:W3:Y:S01]  /*c4f0*/  LDSM.16.M88.4 R80, [R164+UR5+0x2800] ;  /* 0x00280005a450783b */ /* 0x000ee20008000200 */
[C-C-:B------:R-:W-:Y:S02]  /*c500*/  IMAD.IADD R163, R165.reuse, 0x1, R5.reuse ;  /* 0x00000001a5a37824 */ /* 0x140fe400078e0205 */
[C---:B------:R-:W-:Y:S01]  /*c510*/  IMAD.IADD R159, R2.reuse, 0x1, R5 ;  /* 0x00000001029f7824 */ /* 0x040fe200078e0205 */
[----:B------:R-:W4:Y:S01]  /*c520*/  LDSM.16.M88.4 R48, [R164+UR5+0x3000] ;  /* 0x00300005a430783b */ /* 0x000f220008000200 */
[--C-:B------:R-:W-:Y:S02]  /*c530*/  IMAD.IADD R162, R165, 0x1, R4.reuse ;  /* 0x00000001a5a27824 */ /* 0x100fe400078e0204 */
[----:B------:R-:W-:Y:S01]  /*c540*/  IMAD.IADD R158, R2, 0x1, R4 ;  /* 0x00000001029e7824 */ /* 0x000fe200078e0204 */
[----:B------:R-:W5:Y:S01]  /*c550*/  LDSM.16.M88.4 R40, [R164+UR5+0x3800] ;  /* 0x00380005a428783b */ /* 0x000f620008000200 */
[----:B------:R-:W-:-:S02]  /*c560*/  IMAD.IADD R161, R5, 0x1, R162 ;  /* 0x0000000105a17824 */ /* 0x000fc400078e02a2 */
[----:B------:R-:W-:Y:S01]  /*c570*/  IMAD.IADD R157, R5, 0x1, R158 ;  /* 0x00000001059d7824 */ /* 0x000fe200078e029e */
[----:B------:R-:W5:Y:S04]  /*c580*/  LDSM.16.M88.4 R32, [R164+UR5+0x4000] ;  /* 0x00400005a420783b */ /* 0x000f680008000200 */
[----:B------:R-:W5:Y:S04]  /*c590*/  LDSM.16.M88.4 R24, [R164+UR5+0x4800] ;  /* 0x00480005a418783b */ /* 0x000f680008000200 */
[----:B-1----:R-:W1:Y:S04]  /*c5a0*/  LDSM.16.M88.4 R16, [R164+UR5+0x5000] ;  /* 0x00500005a410783b */ /* 0x002e680008000200 */
[----:B------:R-:W-:Y:S04]  /*c5b0*/  LDSM.16.M88.4 R60, [R163] ;  /* 0x00000000a33c783b */ /* 0x000fe80000000200 */
[----:B------:R-:W1:Y:S04]  /*c5c0*/  LDSM.16.M88.4 R72, [R159+0x2000] ;  /* 0x002000009f48783b */ /* 0x000e680000000200 */
[----:B------:R-:W1:Y:S04]  /*c5d0*/  LDSM.16.M88.4 R76, [R164+UR5+0x5800] ;  /* 0x00580005a44c783b */ /* 0x000e680008000200 */
[----:B------:R-:W1:Y:S01]  /*c5e0*/  LDSM.16.M88.4 R108, [R159+0x2800] ;  /* 0x002800009f6c783b */ /* 0x000e620000000200 */
[C---:B--2---:R-:W-:Y:S03]  /*c5f0*/  HMMA.16816.F32.BF16 R92, R104.reuse, R88, RZ ;  /* 0x00000058685c723c */ /* 0x044fe600000418ff */
[----:B------:R-:W-:Y:S04]  /*c600*/  LDSM.16.M88.4 R100, [R162] ;  /* 0x00000000a264783b */ /* 0x000fe80000000200 */
[----:B------:R-:W2:Y:S01]  /*c610*/  LDSM.16.M88.4 R96, [R158+0x2000] ;  /* 0x002000009e60783b */ /* 0x000ea20000000200 */
[C---:B------:R-:W-:Y:S03]  /*c620*/  HMMA.16816.F32.BF16 R88, R104.reuse, R90, RZ ;  /* 0x0000005a6858723c */ /* 0x040fe600000418ff */
[----:B------:R-:W2:Y:S04]  /*c630*/  LDSM.16.M88.4 R128, [R159+0x3000] ;  /* 0x003000009f80783b */ /* 0x000ea80000000200 */
[----:B------:R-:W2:Y:S01]  /*c640*/  LDSM.16.M88.4 R112, [R159+0x5000] ;  /* 0x005000009f70783b */ /* 0x000ea20000000200 */
[C---:B---3--:R-:W-:Y:S03]  /*c650*/  HMMA.16816.F32.BF16 R84, R104.reuse, R80, RZ ;  /* 0x000000506854723c */ /* 0x048fe600000418ff */
[----:B------:R-:W3:Y:S04]  /*c660*/  LDSM.16.M88.4 R124, [R159+0x3800] ;  /* 0x003800009f7c783b */ /* 0x000ee80000000200 */
[----:B------:R-:W3:Y:S01]  /*c670*/  LDSM.16.M88.4 R120, [R159+0x4000] ;  /* 0x004000009f78783b */ /* 0x000ee20000000200 */
[C---:B------:R-:W-:Y:S03]  /*c680*/  HMMA.16816.F32.BF16 R80, R104.reuse, R82, RZ ;  /* 0x000000526850723c */ /* 0x040fe600000418ff */
[----:B------:R-:W3:Y:S04]  /*c690*/  LDSM.16.M88.4 R116, [R159+0x4800] ;  /* 0x004800009f74783b */ /* 0x000ee80000000200 */
[----:B------:R-:W0:Y:S01]  /*c6a0*/  LDGDEPBAR ;  /* 0x00000000000079af */ /* 0x000e220000000000 */
[C---:B----4-:R-:W-:Y:S08]  /*c6b0*/  HMMA.16816.F32.BF16 R56, R104.reuse, R48, RZ ;  /* 0x000000306838723c */ /* 0x050ff000000418ff */
[C---:B-----5:R-:W-:Y:S08]  /*c6c0*/  HMMA.16816.F32.BF16 R44, R104.reuse, R40, RZ ;  /* 0x00000028682c723c */ /* 0x060ff000000418ff */
[C---:B------:R-:W-:Y:S08]  /*c6d0*/  HMMA.16816.F32.BF16 R36, R104.reuse, R32, RZ ;  /* 0x000000206824723c */ /* 0x040ff000000418ff */
[C---:B------:R-:W-:Y:S08]  /*c6e0*/  HMMA.16816.F32.BF16 R28, R104.reuse, R24, RZ ;  /* 0x00000018681c723c */ /* 0x040ff000000418ff */
[----:B-1----:R-:W-:Y:S08]  /*c6f0*/  HMMA.16816.F32.BF16 R20, R104, R16, RZ ;  /* 0x000000106814723c */ /* 0x002ff000000418ff */
        /* <DEDUP_REMOVED lines=8> */
[C---:B------:R-:W-:Y:S08]  /*c780*/  HMMA.16816.F32.BF16 R12, R104.reuse, R76, RZ ;  /* 0x0000004c680c723c */ /* 0x040ff000000418ff */
[----:B------:R-:W-:Y:S01]  /*c790*/  HMMA.16816.F32.BF16 R104, R104, R78, RZ ;  /* 0x0000004e6868723c */ /* 0x000fe200000418ff */
[----:B------:R-:W1:Y:S07]  /*c7a0*/  LDSM.16.M88.4 R76, [R161] ;  /* 0x00000000a14c783b */ /* 0x000e6e0000000200 */
[C---:B------:R-:W-:Y:S08]  /*c7b0*/  HMMA.16816.F32.BF16 R84, R60.reuse, R108, R84 ;  /* 0x0000006c3c54723c */ /* 0x040ff00000041854 */
[----:B------:R-:W-:Y:S01]  /*c7c0*/  HMMA.16816.F32.BF16 R80, R60, R110, R80 ;  /* 0x0000006e3c50723c */ /* 0x000fe20000041850 */
[----:B------:R-:W4:Y:S07]  /*c7d0*/  LDSM.16.M88.4 R108, [R159+0x5800] ;  /* 0x005800009f6c783b */ /* 0x000f2e0000000200 */
[C---:B--2---:R-:W-:Y:S08]  /*c7e0*/  HMMA.16816.F32.BF16 R92, R100.reuse, R96, R92 ;  /* 0x00000060645c723c */ /* 0x044ff0000004185c */
[----:B------:R-:W-:Y:S01]  /*c7f0*/  HMMA.16816.F32.BF16 R88, R100, R98, R88 ;  /* 0x000000626458723c */ /* 0x000fe20000041858 */
[----:B------:R-:W2:Y:S07]  /*c800*/  LDSM.16.M88.4 R96, [R158+0x3000] ;  /* 0x003000009e60783b */ /* 0x000eae0000000200 */
[C---:B------:R-:W-:Y:S08]  /*c810*/  HMMA.16816.F32.BF16 R56, R60.reuse, R128, R56 ;  /* 0x000000803c38723c */ /* 0x040ff00000041838 */
[C---:B------:R-:W-:Y:S01]  /*c820*/  HMMA.16816.F32.BF16 R48, R60.reuse, R130, R48 ;  /* 0x000000823c30723c */ /* 0x040fe20000041830 */
[----:B------:R-:W5:Y:S07]  /*c830*/  LDSM.16.M88.4 R128, [R158+0x2800] ;  /* 0x002800009e80783b */ /* 0x000f6e0000000200 */
[C---:B------:R-:W-:Y:S08]  /*c840*/  HMMA.16816.F32.BF16 R20, R60.reuse, R112, R20 ;  /* 0x000000703c14723c */ /* 0x040ff00000041814 */
[C---:B------:R-:W-:Y:S08]  /*c850*/  HMMA.16816.F32.BF16 R16, R60.reuse, R114, R16 ;  /* 0x000000723c10723c */ /* 0x040ff00000041810 */
[C---:B---3--:R-:W-:Y:S08]  /*c860*/  HMMA.16816.F32.BF16 R44, R60.reuse, R124, R44 ;  /* 0x0000007c3c2c723c */ /* 0x048ff0000004182c */
[C---:B------:R-:W-:Y:S08]  /*c870*/  HMMA.16816.F32.BF16 R40, R60.reuse, R126, R40 ;  /* 0x0000007e3c28723c */ /* 0x040ff00000041828 */
[C---:B------:R-:W-:Y:S08]  /*c880*/  HMMA.16816.F32.BF16 R36, R60.reuse, R120, R36 ;  /* 0x000000783c24723c */ /* 0x040ff00000041824 */
[C---:B------:R-:W-:Y:S08]  /*c890*/  HMMA.16816.F32.BF16 R32, R60.reuse, R122, R32 ;  /* 0x0000007a3c20723c */ /* 0x040ff00000041820 */
[C---:B------:R-:W-:Y:S08]  /*c8a0*/  HMMA.16816.F32.BF16 R28, R60.reuse, R116, R28 ;  /* 0x000000743c1c723c */ /* 0x040ff0000004181c */
[----:B------:R-:W-:Y:S08]  /*c8b0*/  HMMA.16816.F32.BF16 R24, R60, R118, R24 ;  /* 0x000000763c18723c */ /* 0x000ff00000041818 */
[----:B-1----:R-:W-:Y:S08]  /*c8c0*/  HMMA.16816.F32.BF16 R92, R76, R72, R92 ;  /* 0x000000484c5c723c */ /* 0x002ff0000004185c */
[C---:B----4-:R-:W-:Y:S01]  /*c8d0*/  HMMA.16816.F32.BF16 R112, R60.reuse, R108, R12 ;  /* 0x0000006c3c70723c */ /* 0x050fe2000004180c */
[----:B------:R-:W-:Y:S07]  /*c8e0*/  LDSM.16.M88.4 R12, [R157+0x2800] ;  /* 0x002800009d0c783b */ /* 0x000fee0000000200 */
[----:B------:R-:W-:Y:S01]  /*c8f0*/  HMMA.16816.F32.BF16 R104, R60, R110, R104 ;  /* 0x0000006e3c68723c */ /* 0x000fe20000041868 */
[----:B------:R-:W1:Y:S02]  /*c900*/  LDSM.16.M88.4 R60, [R158+0x3800] ;  /* 0x003800009e3c783b */ /* 0x000e640000000200 */
[----:B------:R-:W-:Y:S01]  /*c910*/  FMUL.FTZ R3, R92, UR14 ;  /* 0x0000000e5c037c20 */ /* 0x000fe20008410000 */
[----:B------:R-:W-:Y:S01]  /*c920*/  FMUL.FTZ R109, R93, UR14 ;  /* 0x0000000e5d6d7c20 */ /* 0x000fe20008410000 */
[----:B------:R-:W-:Y:S01]  /*c930*/  FMUL.FTZ R69, R94, UR14 ;  /* 0x0000000e5e457c20 */ /* 0x000fe20008410000 */
[----:B------:R-:W-:-:S02]  /*c940*/  FMUL.FTZ R111, R95, UR14 ;  /* 0x0000000e5f6f7c20 */ /* 0x000fc40008410000 */
[----:B------:R-:W-:Y:S01]  /*c950*/  HMMA.16816.F32.BF16 R88, R76, R74, R88 ;  /* 0x0000004a4c58723c */ /* 0x000fe20000041858 */
[----:B------:R-:W3:Y:S01]  /*c960*/  LDSM.16.M88.4 R72, [R158+0x4000] ;  /* 0x004000009e48783b */ /* 0x000ee20000000200 */
[----:B------:R-:W-:Y:S03]  /*c970*/  MUFU.TANH R109, R109 ;  /* 0x0000006d006d7308 */ /* 0x000fe60000002400 */
[----:B------:R-:W-:Y:S03]  /*c980*/  LDSM.16.M88.4 R92, [R158+0x4800] ;  /* 0x004800009e5c783b */ /* 0x000fe60000000200 */
[C---:B--2---:R-:W-:Y:S02]  /*c990*/  HMMA.16816.F32.BF16 R56, R100.reuse, R96, R56 ;  /* 0x000000606438723c */ /* 0x044fe40000041838 */
        /* <DEDUP_REMOVED lines=8> */
[C---:B-----5:R-:W-:Y:S02]  /*ca20*/  HMMA.16816.F32.BF16 R84, R100.reuse, R128, R84 ;  /* 0x000000806454723c */ /* 0x060fe40000041854 */
[----:B------:R-:W-:Y:S06]  /*ca30*/  MUFU.TANH R89, R89 ;  /* 0x0000005900597308 */ /* 0x000fec0000002400 */
[C---:B------:R-:W-:Y:S02]  /*ca40*/  HMMA.16816.F32.BF16 R80, R100.reuse, R130, R80 ;  /* 0x000000826450723c */ /* 0x040fe40000041850 */
[----:B------:R-:W-:Y:S06]  /*ca50*/  MUFU.TANH R117, R88 ;  /* 0x0000005800757308 */ /* 0x000fec0000002400 */
[----:B-1----:R-:W-:Y:S02]  /*ca60*/  HMMA.16816.F32.BF16 R44, R100, R60, R44 ;  /* 0x0000003c642c723c */ /* 0x002fe4000004182c */
[----:B------:R-:W-:Y:S06]  /*ca70*/  MUFU.TANH R119, R90 ;  /* 0x0000005a00777308 */ /* 0x000fec0000002400 */
[----:B------:R-:W-:Y:S02]  /*ca80*/  HMMA.16816.F32.BF16 R84, R76, R12, R84 ;  /* 0x0000000c4c54723c */ /* 0x000fe40000041854 */
[----:B------:R-:W-:Y:S06]  /*ca90*/  MUFU.TANH R91, R91 ;  /* 0x0000005b005b7308 */ /* 0x000fec0000002400 */
[C---:B------:R-:W-:Y:S01]  /*caa0*/  HMMA.16816.F32.BF16 R40, R100.reuse, R62, R40 ;  /* 0x0000003e6428723c */ /* 0x040fe20000041828 */
[----:B------:R-:W1:Y:S01]  /*cab0*/  LDSM.16.M88.4 R60, [R158+0x5000] ;  /* 0x005000009e3c783b */ /* 0x000e620000000200 */
[----:B------:R-:W-:Y:S06]  /*cac0*/  MUFU.TANH R69, R69 ;  /* 0x0000004500457308 */ /* 0x000fec0000002400 */
[----:B---3--:R-:W-:Y:S03]  /*cad0*/  HMMA.16816.F32.BF16 R36, R100, R72, R36 ;  /* 0x000000486424723c */ /* 0x008fe60000041824 */
[----:B------:R-:W-:Y:S01]  /*cae0*/  FMUL.FTZ R84, R84, UR14 ;  /* 0x0000000e54547c20 */ /* 0x000fe20008410000 */
[----:B------:R-:W-:Y:S01]  /*caf0*/  FMUL.FTZ R85, R85, UR14 ;  /* 0x0000000e55557c20 */ /* 0x000fe20008410000 */
[----:B------:R-:W-:-:S02]  /*cb00*/  FMUL.FTZ R86, R86, UR14 ;  /* 0x0000000e56567c20 */ /* 0x000fc40008410000 */
[----:B------:R-:W-:Y:S01]  /*cb10*/  MUFU.TANH R121, R84 ;  /* 0x0000005400797308 */ /* 0x000fe20000002400 */
[----:B------:R-:W-:Y:S01]  /*cb20*/  HMMA.16816.F32.BF16 R80, R76, R14, R80 ;  /* 0x0000000e4c50723c */ /* 0x000fe20000041850 */
[----:B------:R-:W3:Y:S06]  /*cb30*/  LDSM.16.M88.4 R12, [R158+0x5800] ;  /* 0x005800009e0c783b */ /* 0x000eec0000000200 */
[----:B------:R-:W-:Y:S01]  /*cb40*/  MUFU.TANH R123, R85 ;  /* 0x00000055007b7308 */ /* 0x000fe20000002400 */
[----:B------:R-:W-:Y:S01]  /*cb50*/  HMMA.16816.F32.BF16 R32, R100, R74, R32 ;  /* 0x0000004a6420723c */ /* 0x000fe20000041820 */
[----:B------:R-:W4:Y:S06]  /*cb60*/  LDSM.16.M88.4 R72, [R157+0x3800] ;  /* 0x003800009d48783b */ /* 0x000f2c0000000200 */
[----:B------:R5:W-:Y:S01]  /*cb70*/  MUFU.TANH R125, R86 ;  /* 0x00000056007d7308 */ /* 0x000be20000002400 */
[----:B--2---:R-:W-:Y:S03]  /*cb80*/  HMMA.16816.F32.BF16 R56, R76, R96, R56 ;  /* 0x000000604c38723c */ /* 0x004fe60000041838 */
[----:B------:R-:W-:Y:S01]  /*cb90*/  FMUL.FTZ R80, R80, UR14 ;  /* 0x0000000e50507c20 */ /* 0x000fe20008410000 */
[----:B------:R-:W-:Y:S01]  /*cba0*/  FMUL.FTZ R82, R82, UR14 ;  /* 0x0000000e52527c20 */ /* 0x000fe20008410000 */
[----:B------:R-:W-:Y:S01]  /*cbb0*/  FMUL.FTZ R81, R81, UR14 ;  /* 0x0000000e51517c20 */ /* 0x000fe20008410000 */
[----:B------:R-:W-:-:S02]  /*cbc0*/  FMUL.FTZ R83, R83, UR14 ;  /* 0x0000000e53537c20 */ /* 0x000fc40008410000 */
[C---:B------:R-:W-:Y:S01]  /*cbd0*/  HMMA.16816.F32.BF16 R28, R100.reuse, R92, R28 ;  /* 0x0000005c641c723c */ /* 0x040fe2000004181c */
[----:B------:R-:W-:Y:S01]  /*cbe0*/  FMUL.FTZ R93, R87, UR14 ;  /* 0x0000000e575d7c20 */ /* 0x000fe20008410000 */
[----:B------:R-:W-:Y:S06]  /*cbf0*/  MUFU.TANH R97, R82 ;  /* 0x0000005200617308 */ /* 0x000fec0000002400 */
[----:B------:R-:W-:Y:S01]  /*cc00*/  HMMA.16816.F32.BF16 R24, R100, R94, R24 ;  /* 0x0000005e6418723c */ /* 0x000fe20000041818 */
[----:B-----5:R-:W2:Y:S01]  /*cc10*/  LDSM.16.M88.4 R84, [R157+0x4000] ;  /* 0x004000009d54783b */ /* 0x020ea20000000200 */
[----:B------:R-:W-:Y:S01]  /*cc20*/  MUFU.TANH R93, R93 ;  /* 0x0000005d005d7308 */ /* 0x000fe20000002400 */
[----:B------:R-:W-:-:S05]  /*cc30*/  FMUL.FTZ R56, R56, UR14 ;  /* 0x0000000e38387c20 */ /* 0x000fca0008410000 */
[C---:B-1----:R-:W-:Y:S02]  /*cc40*/  HMMA.16816.F32.BF16 R20, R100.reuse, R60, R20 ;  /* 0x0000003c6414723c */ /* 0x042fe40000041814 */
[----:B------:R1:W-:Y:S06]  /*cc50*/  MUFU.TANH R127, R56 ;  /* 0x00000038007f7308 */ /* 0x0003ec0000002400 */
[C---:B------:R-:W-:Y:S01]  /*cc60*/  HMMA.16816.F32.BF16 R16, R100.reuse, R62, R16 ;  /* 0x0000003e6410723c */ /* 0x040fe20000041810 */
[----:B------:R-:W5:Y:S01]  /*cc70*/  LDSM.16.M88.4 R60, [R157+0x4800] ;  /* 0x004800009d3c783b */ /* 0x000f620000000200 */
[----:B------:R-:W-:Y:S06]  /*cc80*/  MUFU.TANH R95, R80 ;  /* 0x00000050005f7308 */ /* 0x000fec0000002400 */
[----:B---3--:R-:W-:Y:S02]  /*cc90*/  HMMA.16816.F32.BF16 R112, R100, R12, R112 ;  /* 0x0000000c6470723c */ /* 0x008fe40000041870 */
[----:B------:R-:W-:Y:S06]  /*cca0*/  MUFU.TANH R81, R81 ;  /* 0x0000005100517308 */ /* 0x000fec0000002400 */
[----:B------:R-:W-:Y:S01]  /*ccb0*/  HMMA.16816.F32.BF16 R48, R76, R98, R48 ;  /* 0x000000624c30723c */ /* 0x000fe20000041830 */
[----:B------:R-:W-:Y:S01]  /*ccc0*/  FMUL.FTZ R99, R57, UR14 ;  /* 0x0000000e39637c20 */ /* 0x000fe20008410000 */
[----:B------:R-:W-:Y:S06]  /*ccd0*/  MUFU.TANH R83, R83 ;  /* 0x0000005300537308 */ /* 0x000fec0000002400 */
[----:B------:R-:W-:Y:S01]  /*cce0*/  HMMA.16816.F32.BF16 R104, R100, R14, R104 ;  /* 0x0000000e6468723c */ /* 0x000fe20000041868 */
[----:B------:R-:W-:Y:S01]  /*ccf0*/  FMUL.FTZ R101, R58, UR14 ;  /* 0x0000000e3a657c20 */ /* 0x000fe20008410000 */
[----:B------:R-:W3:Y:S01]  /*cd00*/  LDSM.16.M88.4 R12, [R157+0x5000] ;  /* 0x005000009d0c783b */ /* 0x000ee20000000200 */
[----:B------:R-:W-:Y:S05]  /*cd10*/  MUFU.TANH R99, R99 ;  /* 0x0000006300637308 */ /* 0x000fea0000002400 */
[----:B----4-:R-:W-:Y:S01]  /*cd20*/  HMMA.16816.F32.BF16 R44, R76, R72, R44 ;  /* 0x000000484c2c723c */ /* 0x010fe2000004182c */
[----:B------:R-:W-:-:S02]  /*cd30*/  FMUL.FTZ R73, R59, UR14 ;  /* 0x0000000e3b497c20 */ /* 0x000fc40008410000 */
[----:B-1----:R-:W1:Y:S01]  /*cd40*/  LDSM.16.M88.4 R56, [R157+0x5800] ;  /* 0x005800009d38783b */ /* 0x002e620000000200 */
[----:B------:R-:W-:Y:S01]  /*cd50*/  FMUL.FTZ R48, R48, UR14 ;  /* 0x0000000e30307c20 */ /* 0x000fe20008410000 */
[----:B------:R-:W-:Y:S01]  /*cd60*/  FMUL.FTZ R50, R50, UR14 ;  /* 0x0000000e32327c20 */ /* 0x000fe20008410000 */
[----:B------:R-:W-:Y:S01]  /*cd70*/  MUFU.TANH R101, R101 ;  /* 0x0000006500657308 */ /* 0x000fe20000002400 */
[----:B------:R-:W-:Y:S01]  /*cd80*/  FMUL.FTZ R51, R51, UR14 ;  /* 0x0000000e33337c20 */ /* 0x000fe20008410000 */
[----:B--2---:R-:W-:Y:S01]  /*cd90*/  HMMA.16816.F32.BF16 R36, R76, R84, R36 ;  /* 0x000000544c24723c */ /* 0x004fe20000041824 */
[----:B------:R-:W-:Y:S01]  /*cda0*/  FMUL.FTZ R49, R49, UR14 ;  /* 0x0000000e31317c20 */ /* 0x000fe20008410000 */
[----:B------:R-:W-:-:S04]  /*cdb0*/  DEPBAR.LE SB0, 0x0 ;  /* 0x000080000000791a */ /* 0x000fc80000000000 */
[----:B------:R-:W-:Y:S02]  /*cdc0*/  MUFU.TANH R85, R50 ;  /* 0x0000003200557308 */ /* 0x000fe40000002400 */
[----:B------:R-:W-:Y:S03]  /*cdd0*/  HMMA.16816.F32.BF16 R40, R76, R74, R40 ;  /* 0x0000004a4c28723c */ /* 0x000fe60000041828 */
[----:B------:R-:W-:-:S03]  /*cde0*/  FMUL.FTZ R44, R44, UR14 ;  /* 0x0000000e2c2c7c20 */ /* 0x000fc60008410000 */
[----:B------:R-:W-:Y:S02]  /*cdf0*/  MUFU.TANH R75, R48 ;  /* 0x00000030004b7308 */ /* 0x000fe40000002400 */
[C---:B-----5:R-:W-:Y:S03]  /*ce00*/  HMMA.16816.F32.BF16 R28, R76.reuse, R60, R28 ;  /* 0x0000003c4c1c723c */ /* 0x060fe6000004181c */
[----:B------:R-:W-:Y:S01]  /*ce10*/  FMUL.FTZ R74, R37, UR14 ;  /* 0x0000000e254a7c20 */ /* 0x000fe20008410000 */
[----:B------:R-:W-:Y:S01]  /*ce20*/  FMUL.FTZ R72, R38, UR14 ;  /* 0x0000000e26487c20 */ /* 0x000fe20008410000 */
[----:B------:R-:W-:Y:S01]  /*ce30*/  FMUL.FTZ R71, R39, UR14 ;  /* 0x0000000e27477c20 */ /* 0x000fe20008410000 */
[----:B------:R-:W-:Y:S02]  /*ce40*/  MUFU.TANH R61, R44 ;  /* 0x0000002c003d7308 */ /* 0x000fe40000002400 */
[----:B------:R-:W-:Y:S03]  /*ce50*/  HMMA.16816.F32.BF16 R32, R76, R86, R32 ;  /* 0x000000564c20723c */ /* 0x000fe60000041820 */
[----:B------:R-:W-:Y:S01]  /*ce60*/  FMUL.FTZ R40, R40, UR14 ;  /* 0x0000000e28287c20 */ /* 0x000fe20008410000 */
[----:B------:R-:W-:-:S02]  /*ce70*/  FMUL.FTZ R2, R41, UR14 ;  /* 0x0000000e29027c20 */ /* 0x000fc40008410000 */
[----:B------:R-:W-:Y:S02]  /*ce80*/  MUFU.TANH R73, R73 ;  /* 0x0000004900497308 */ /* 0x000fe40000002400 */
[C---:B---3--:R-:W-:Y:S01]  /*ce90*/  HMMA.16816.F32.BF16 R16, R76.reuse, R14, R16 ;  /* 0x0000000e4c10723c */ /* 0x048fe20000041810 */
[----:B------:R-:W-:Y:S02]  /*cea0*/  FMUL.FTZ R14, R43, UR14 ;  /* 0x0000000e2b0e7c20 */ /* 0x000fe40008410000 */
[----:B------:R-:W-:Y:S01]  /*ceb0*/  FMUL.FTZ R60, R29, UR14 ;  /* 0x0000000e1d3c7c20 */ /* 0x000fe20008410000 */
[----:B------:R-:W-:Y:S02]  /*cec0*/  IMAD.IADD R29, R67, 0x1, R70 ;  /* 0x00000001431d7824 */ /* 0x000fe400078e0246 */
[----:B------:R2:W-:Y:S02]  /*ced0*/  MUFU.TANH R41, R40 ;  /* 0x0000002800297308 */ /* 0x0005e40000002400 */
[----:B-1----:R-:W-:Y:S01]  /*cee0*/  HMMA.16816.F32.BF16 R104, R76, R58, R104 ;  /* 0x0000003a4c68723c */ /* 0x002fe20000041868 */
[----:B------:R-:W-:Y:S01]  /*cef0*/  FMUL.FTZ R59, R30, UR14 ;  /* 0x0000000e1e3b7c20 */ /* 0x000fe20008410000 */
[----:B------:R-:W-:Y:S01]  /*cf00*/  FMUL.FTZ R58, R28, UR14 ;  /* 0x0000000e1c3a7c20 */ /* 0x000fe20008410000 */
[----:B------:R-:W-:Y:S01]  /*cf10*/  FMUL.FTZ R68, R34, UR14 ;  /* 0x0000000e22447c20 */ /* 0x000fe20008410000 */
[----:B------:R-:W-:-:S02]  /*cf20*/  FMUL.FTZ R15, R33, UR14 ;  /* 0x0000000e210f7c20 */ /* 0x000fc40008410000 */
[----:B------:R-:W-:Y:S02]  /*cf30*/  MUFU.TANH R51, R51 ;  /* 0x0000003300337308 */ /* 0x000fe40000002400 */
[C---:B------:R-:W-:Y:S01]  /*cf40*/  HMMA.16816.F32.BF16 R20, R76.reuse, R12, R20 ;  /* 0x0000000c4c14723c */ /* 0x040fe20000041814 */
[----:B------:R-:W-:Y:S01]  /*cf50*/  FMUL.FTZ R12, R32, UR14 ;  /* 0x0000000e200c7c20 */ /* 0x000fe20008410000 */
[----:B------:R-:W-:Y:S01]  /*cf60*/  FMUL.FTZ R13, R45, UR14 ;  /* 0x0000000e2d0d7c20 */ /* 0x000fe20008410000 */
[----:B------:R-:W-:Y:S01]  /*cf70*/  FMUL.FTZ R37, R17, UR14 ;  /* 0x0000000e11257c20 */ /* 0x000fe20008410000 */
[----:B------:R-:W-:Y:S01]  /*cf80*/  FMUL.FTZ R38, R16, UR14 ;  /* 0x0000000e10267c20 */ /* 0x000fe20008410000 */
[----:B------:R-:W-:Y:S01]  /*cf90*/  FMUL.FTZ R45, R46, UR14 ;  /* 0x0000000e2e2d7c20 */ /* 0x000fe20008410000 */
[----:B------:R-:W-:Y:S02]  /*cfa0*/  MUFU.TANH R103, R72 ;  /* 0x0000004800677308 */ /* 0x000fe40000002400 */
[C---:B------:R-:W-:Y:S01]  /*cfb0*/  HMMA.16816.F32.BF16 R24, R76.reuse, R62, R24 ;  /* 0x0000003e4c18723c */ /* 0x040fe20000041818 */
[----:B------:R-:W-:Y:S01]  /*cfc0*/  FMUL.FTZ R63, R42, UR14 ;  /* 0x0000000e2a3f7c20 */ /* 0x000fe20008410000 */
[----:B------:R-:W-:Y:S01]  /*cfd0*/  FMUL.FTZ R62, R35, UR14 ;  /* 0x0000000e233e7c20 */ /* 0x000fe20008410000 */
[----:B------:R-:W-:Y:S01]  /*cfe0*/  FMUL.FTZ R104, R104, UR14 ;  /* 0x0000000e68687c20 */ /* 0x000fe20008410000 */
[----:B------:R-:W-:Y:S01]  /*cff0*/  FMUL.FTZ R17, R106, UR14 ;  /* 0x0000000e6a117c20 */ /* 0x000fe20008410000 */
[----:B------:R-:W-:Y:S01]  /*d000*/  FMUL.FTZ R35, R19, UR14 ;  /* 0x0000000e13237c20 */ /* 0x000fe20008410000 */
[----:B------:R-:W-:Y:S01]  /*d010*/  VIADD R19, R29, 0x8 ;  /* 0x000000081d137836 */ /* 0x000fe20000000000 */
[----:B------:R-:W-:Y:S01]  /*d020*/  MUFU.TANH R49, R49 ;  /* 0x0000003100317308 */ /* 0x000fe20000002400 */
[----:B------:R-:W-:Y:S01]  /*d030*/  HMMA.16816.F32.BF16 R112, R76, R56, R112 ;  /* 0x000000384c70723c */ /* 0x000fe20000041870 */
[----:B------:R-:W-:Y:S01]  /*d040*/  FMUL.FTZ R57, R47, UR14 ;  /* 0x0000000e2f397c20 */ /* 0x000fe20008410000 */
[----:B------:R-:W-:Y:S01]  /*d050*/  FMUL.FTZ R47, R36, UR14 ;  /* 0x0000000e242f7c20 */ /* 0x000fe20008410000 */
[----:B------:R-:W-:Y:S01]  /*d060*/  FMUL.FTZ R42, R21, UR14 ;  /* 0x0000000e152a7c20 */ /* 0x000fe20008410000 */
[----:B------:R-:W-:Y:S01]  /*d070*/  ISETP.GE.AND P4, PT, R19, R52, PT ;  /* 0x000000341300720c */ /* 0x000fe20003f86270 */
[----:B------:R-:W-:Y:S01]  /*d080*/  FMUL.FTZ R39, R23, UR14 ;  /* 0x0000000e17277c20 */ /* 0x000fe20008410000 */
[----:B------:R-:W-:Y:S01]  /*d090*/  ISETP.GE.AND P5, PT, R19, R54, PT ;  /* 0x000000361300720c */ /* 0x000fe20003fa6270 */
[----:B------:R-:W1:Y:S01]  /*d0a0*/  MUFU.TANH R21, R104 ;  /* 0x0000006800157308 */ /* 0x000e620000002400 */
[----:B------:R-:W-:-:S02]  /*d0b0*/  VIADD R23, R29, 0x1 ;  /* 0x000000011d177836 */ /* 0x000fc40000000000 */
[----:B------:R-:W-:Y:S01]  /*d0c0*/  FMUL.FTZ R36, R18, UR14 ;  /* 0x0000000e12247c20 */ /* 0x000fe20008410000 */
[----:B--2---:R-:W-:Y:S01]  /*d0d0*/  FMUL.FTZ R40, R22, UR14 ;  /* 0x0000000e16287c20 */ /* 0x004fe20008410000 */
[----:B------:R-:W-:Y:S01]  /*d0e0*/  FMUL.FTZ R48, R25, UR14 ;  /* 0x0000000e19307c20 */ /* 0x000fe20008410000 */
[----:B------:R-:W-:Y:S02]  /*d0f0*/  VIADD R25, R29, 0x78 ;  /* 0x000000781d197836 */ /* 0x000fe40000000000 */
[----:B------:R-:W-:Y:S01]  /*d100*/  FMUL.FTZ R50, R24, UR14 ;  /* 0x0000000e18327c20 */ /* 0x000fe20008410000 */
[----:B------:R-:W-:Y:S01]  /*d110*/  FMUL.FTZ R44, R27, UR14 ;  /* 0x0000000e1b2c7c20 */ /* 0x000fe20008410000 */
[----:B------:R-:W2:Y:S01]  /*d120*/  MUFU.TANH R17, R17 ;  /* 0x0000001100117308 */ /* 0x000ea20000002400 */
[----:B------:R-:W-:Y:S01]  /*d130*/  I2FP.F32.U32 R18, R23 ;  /* 0x0000001700127245 */ /* 0x000fe20000201000 */
[----:B------:R-:W-:Y:S01]  /*d140*/  FMUL.FTZ R43, R20, UR14 ;  /* 0x0000000e142b7c20 */ /* 0x000fe20008410000 */
[----:B------:R-:W-:Y:S01]  /*d150*/  I2FP.F32.U32 R16, R25 ;  /* 0x0000001900107245 */ /* 0x000fe20000201000 */
[----:B------:R-:W-:Y:S01]  /*d160*/  FMUL.FTZ R32, R114, UR14 ;  /* 0x0000000e72207c20 */ /* 0x000fe20008410000 */
[----:B------:R-:W-:Y:S01]  /*d170*/  ISETP.GE.AND P1, PT, R25, R52, PT ;  /* 0x000000341900720c */ /* 0x000fe20003f26270 */
[----:B------:R-:W-:Y:S01]  /*d180*/  FMUL.FTZ R56, R31, UR14 ;  /* 0x0000000e1f387c20 */ /* 0x000fe20008410000 */
[----:B------:R-:W-:Y:S01]  /*d190*/  ISETP.GE.AND P0, PT, R25, R54, PT ;  /* 0x000000361900720c */ /* 0x000fe20003f06270 */
[----:B------:R3:W-:Y:S01]  /*d1a0*/  MUFU.TANH R79, R14 ;  /* 0x0000000e004f7308 */ /* 0x0007e20000002400 */
[----:B-1----:R-:W-:Y:S01]  /*d1b0*/  FFMA.FTZ R21, R0, R16, R21 ;  /* 0x0000001000157223 */ /* 0x002fe20000010015 */
[----:B------:R-:W-:Y:S01]  /*d1c0*/  VIADD R25, R29, 0x10 ;  /* 0x000000101d197836 */ /* 0x000fe20000000000 */
[C---:B------:R-:W-:Y:S01]  /*d1d0*/  ISETP.GE.AND P2, PT, R23.reuse, R52, PT ;  /* 0x000000341700720c */ /* 0x040fe20003f46270 */
[----:B------:R-:W-:Y:S01]  /*d1e0*/  FMUL.FTZ R34, R112, UR14 ;  /* 0x0000000e70227c20 */ /* 0x000fe20008410000 */
[----:B------:R-:W-:Y:S01]  /*d1f0*/  ISETP.GE.AND P3, PT, R23, R54, PT ;  /* 0x000000361700720c */ /* 0x000fe20003f66270 */
[CC--:B------:R-:W-:Y:S01]  /*d200*/  FFMA.FTZ R23, R0.reuse, R18.reuse, R109 ;  /* 0x0000001200177223 */ /* 0x0c0fe2000001006d */
[C---:B------:R-:W-:Y:S01]  /*d210*/  FFMA.FTZ R18, R0.reuse, R18, R111 ;  /* 0x0000001200127223 */ /* 0x040fe2000001006f */
[----:B------:R1:W-:Y:S01]  /*d220*/  MUFU.TANH R87, R47 ;  /* 0x0000002f00577308 */ /* 0x0003e20000002400 */
[----:B--2---:R-:W-:Y:S01]  /*d230*/  FFMA.FTZ R17, R0, R16, R17 ;  /* 0x0000001000117223 */ /* 0x004fe20000010011 */
[----:B------:R-:W-:Y:S01]  /*d240*/  I2FP.F32.U32 R16, R25 ;  /* 0x0000001900107245 */ /* 0x000fe20000201000 */
[----:B------:R-:W-:Y:S01]  /*d250*/  FMUL.FTZ R31, R113, UR14 ;  /* 0x0000000e711f7c20 */ /* 0x000fe20008410000 */
[----:B------:R-:W-:Y:S01]  /*d260*/  FSEL R18, R18, -INF , !P3 ;  /* 0xff80000012127808 */ /* 0x000fe20005800000 */
[----:B------:R-:W-:Y:S01]  /*d270*/  FMUL.FTZ R28, R115, UR14 ;  /* 0x0000000e731c7c20 */ /* 0x000fe20008410000 */
[----:B------:R-:W-:Y:S01]  /*d280*/  FSEL R30, R17, -INF , !P0 ;  /* 0xff800000111e7808 */ /* 0x000fe20004000000 */
[----:B------:R-:W-:Y:S01]  /*d290*/  FMUL.FTZ R46, R26, UR14 ;  /* 0x0000000e1a2e7c20 */ /* 0x000fe20008410000 */
[----:B------:R-:W-:Y:S01]  /*d2a0*/  ISETP.GE.AND P0, PT, R25, R54, PT ;  /* 0x000000361900720c */ /* 0x000fe20003f06270 */
[----:B------:R-:W2:Y:S01]  /*d2b0*/  MUFU.TANH R45, R45 ;  /* 0x0000002d002d7308 */ /* 0x000ea20000002400 */
[----:B---3--:R-:W-:Y:S01]  /*d2c0*/  I2FP.F32.U32 R14, R19 ;  /* 0x00000013000e7245 */ /* 0x008fe20000201000 */
[----:B------:R-:W-:Y:S01]  /*d2d0*/  VIADD R19, R29, 0x9 ;  /* 0x000000091d137836 */ /* 0x000fe20000000000 */
[----:B------:R-:W-:Y:S01]  /*d2e0*/  FSEL R23, R23, -INF , !P2 ;  /* 0xff80000017177808 */ /* 0x000fe20005000000 */
[----:B------:R-:W-:-:S02]  /*d2f0*/  FMUL.FTZ R26, R105, UR14 ;  /* 0x0000000e691a7c20 */ /* 0x000fc40008410000 */
[C---:B------:R-:W-:Y:S01]  /*d300*/  FFMA.FTZ R27, R0.reuse, R14, R117 ;  /* 0x0000000e001b7223 */ /* 0x040fe20000010075 */
[----:B------:R-:W-:Y:S01]  /*d310*/  ISETP.GE.AND P6, PT, R19, R52, PT ;  /* 0x000000341300720c */ /* 0x000fe20003fc6270 */
[C---:B------:R-:W-:Y:S01]  /*d320*/  FFMA.FTZ R14, R0.reuse, R14, R119 ;  /* 0x0000000e000e7223 */ /* 0x040fe20000010077 */
[----:B-1----:R-:W-:Y:S01]  /*d330*/  FSEL R47, R21, -INF , !P1 ;  /* 0xff800000152f7808 */ /* 0x002fe20004800000 */
[C---:B------:R-:W-:Y:S01]  /*d340*/  FFMA.FTZ R21, R0.reuse, R16, R121 ;  /* 0x0000001000157223 */ /* 0x040fe20000010079 */
[----:B------:R-:W-:Y:S01]  /*d350*/  ISETP.GE.AND P1, PT, R19, R54, PT ;  /* 0x000000361300720c */ /* 0x000fe20003f26270 */
[----:B------:R-:W-:Y:S01]  /*d360*/  FFMA.FTZ R16, R0, R16, R125 ;  /* 0x0000001000107223 */ /* 0x000fe2000001007d */
[----:B------:R-:W-:Y:S01]  /*d370*/  I2FP.F32.U32 R19, R19 ;  /* 0x0000001300137245 */ /* 0x000fe20000201000 */
[----:B------:R-:W1:Y:S01]  /*d380*/  MUFU.TANH R13, R13 ;  /* 0x0000000d000d7308 */ /* 0x000e620000002400 */
[----:B------:R-:W-:Y:S02]  /*d390*/  FSEL R27, R27, -INF , !P4 ;  /* 0xff8000001b1b7808 */ /* 0x000fe40006000000 */
[----:B------:R-:W-:Y:S01]  /*d3a0*/  FSEL R14, R14, -INF , !P5 ;  /* 0xff8000000e0e7808 */ /* 0x000fe20006800000 */
[----:B------:R-:W-:Y:S01]  /*d3b0*/  FFMA.FTZ R17, R0, R19, R91 ;  /* 0x0000001300117223 */ /* 0x000fe2000001005b */
[----:B------:R-:W-:-:S02]  /*d3c0*/  FSEL R16, R16, -INF , !P0 ;  /* 0xff80000010107808 */ /* 0x000fc40004000000 */
[----:B------:R-:W-:Y:S01]  /*d3d0*/  @P6 LOP3.LUT R65, R65, 0x2, RZ, 0xfc, !PT ;  /* 0x0000000241416812 */ /* 0x000fe200078efcff */
[----:B------:R3:W-:Y:S01]  /*d3e0*/  MUFU.TANH R91, R12 ;  /* 0x0000000c005b7308 */ /* 0x0007e20000002400 */
[----:B------:R-:W-:Y:S01]  /*d3f0*/  ISETP.GE.AND P6, PT, R25, R52, PT ;  /* 0x000000341900720c */ /* 0x000fe20003fc6270 */
[----:B------:R-:W-:Y:S01]  /*d400*/  FFMA.FTZ R25, R0, R19, R89 ;  /* 0x0000001300197223 */ /* 0x000fe20000010059 */
[----:B------:R-:W-:Y:S01]  /*d410*/  VIADD R89, R29, 0x11 ;  /* 0x000000111d597836 */ /* 0x000fe20000000000 */
[----:B------:R-:W-:Y:S01]  /*d420*/  LOP3.LUT R65, R65, 0xfffffffe, RZ, 0xc0, !PT ;  /* 0xfffffffe41417812 */ /* 0x000fe200078ec0ff */
[----:B------:R-:W-:Y:S01]  /*d430*/  VIADD R19, R29, 0x18 ;  /* 0x000000181d137836 */ /* 0x000fe20000000000 */
[----:B------:R-:W-:Y:S02]  /*d440*/  FSEL R21, R21, -INF , !P6 ;  /* 0xff80000015157808 */ /* 0x000fe40007000000 */
[----:B------:R-:W-:Y:S01]  /*d450*/  I2FP.F32.U32 R24, R89 ;  /* 0x0000005900187245 */ /* 0x000fe20000201000 */
[----:B------:R-:W4:Y:S01]  /*d460*/  MUFU.TANH R57, R57 ;  /* 0x0000003900397308 */ /* 0x000f220000002400 */
[----:B------:R-:W-:-:S02]  /*d470*/  @P1 LOP3.LUT R65, R65, 0x1, RZ, 0xfc, !PT ;  /* 0x0000000141411812 */ /* 0x000fc400078efcff */
[----:B------:R-:W-:Y:S01]  /*d480*/  I2FP.F32.U32 R22, R19 ;  /* 0x0000001300167245 */ /* 0x000fe20000201000 */
[CC--:B------:R-:W-:Y:S01]  /*d490*/  FFMA.FTZ R123, R0.reuse, R24.reuse, R123 ;  /* 0x00000018007b7223 */ /* 0x0c0fe2000001007b */
[----:B------:R-:W-:Y:S01]  /*d4a0*/  FFMA.FTZ R24, R0, R24, R93 ;  /* 0x0000001800187223 */ /* 0x000fe2000001005d */
[----:B------:R-:W-:Y:S01]  /*d4b0*/  LOP3.LUT P4, RZ, R65, 0x2, RZ, 0xc0, !PT ;  /* 0x0000000241ff7812 */ /* 0x000fe2000788c0ff */
[----:B------:R-:W-:Y:S01]  /*d4c0*/  VIADD R93, R29, 0x19 ;  /* 0x000000191d5d7836 */ /* 0x000fe20000000000 */
[----:B------:R-:W-:Y:S01]  /*d4d0*/  LOP3.LUT P5, RZ, R65, 0x1, RZ, 0xc0, !PT ;  /* 0x0000000141ff7812 */ /* 0x000fe200078ac0ff */
[----:B------:R-:W5:Y:S01]  /*d4e0*/  MUFU.TANH R63, R63 ;  /* 0x0000003f003f7308 */ /* 0x000f620000002400 */
[----:B------:R-:W-:Y:S02]  /*d4f0*/  FSEL R25, R25, -INF , !P4 ;  /* 0xff80000019197808 */ /* 0x000fe40006000000 */
[----:B---3--:R-:W-:Y:S02]  /*d500*/  FSEL R12, R17, -INF , !P5 ;  /* 0xff800000110c7808 */ /* 0x008fe40006800000 */
[----:B------:R-:W-:-:S02]  /*d510*/  ISETP.GE.AND P3, PT, R19, R52, PT ;  /* 0x000000341300720c */ /* 0x000fc40003f66270 */
[----:B------:R-:W-:Y:S01]  /*d520*/  ISETP.GE.AND P4, PT, R19, R54, PT ;  /* 0x000000361300720c */ /* 0x000fe20003f86270 */
[C---:B------:R-:W-:Y:S01]  /*d530*/  FFMA.FTZ R19, R0.reuse, R22, R95 ;  /* 0x0000001600137223 */ /* 0x040fe2000001005f */
[----:B------:R-:W-:Y:S01]  /*d540*/  ISETP.GE.AND P5, PT, R93, R52, PT ;  /* 0x000000345d00720c */ /* 0x000fe20003fa6270 */
[C---:B------:R-:W-:Y:S01]  /*d550*/  FFMA.FTZ R22, R0.reuse, R22, R97 ;  /* 0x0000001600167223 */ /* 0x040fe20000010061 */
[C---:B------:R-:W-:Y:S01]  /*d560*/  VIADD R95, R29.reuse, 0x20 ;  /* 0x000000201d5f7836 */ /* 0x040fe20000000000 */
[----:B------:R-:W-:Y:S01]  /*d570*/  I2FP.F32.U32 R20, R93 ;  /* 0x0000005d00147245 */ /* 0x000fe20000201000 */
[----:B------:R-:W-:Y:S01]  /*d580*/  VIADD R97, R29, 0x29 ;  /* 0x000000291d617836 */ /* 0x000fe20000000000 */
[----:B------:R-:W-:Y:S01]  /*d590*/  P2R R17, PR, RZ, 0x20 ;  /* 0x00000020ff117803 */ /* 0x000fe20000000000 */
[----:B------:R3:W5:Y:S01]  /*d5a0*/  MUFU.TANH R33, R2 ;  /* 0x0000000200217308 */ /* 0x0007620000002400 */
        /* <DEDUP_REMOVED lines=8> */
[----:B------:R-:W-:Y:S01]  /*d630*/  ISETP.NE.AND P4, PT, R17, RZ, PT ;  /* 0x000000ff1100720c */ /* 0x000fe20003f85270 */
[----:B------:R2:W-:Y:S01]  /*d640*/  MUFU.TANH R81, R62 ;  /* 0x0000003e00517308 */ /* 0x0005e20000002400 */
[----:B------:R-:W-:Y:S01]  /*d650*/  FSEL R19, R19, -INF , !P3 ;  /* 0xff80000013137808 */ /* 0x000fe20005800000 */
[-C--:B------:R-:W-:Y:S01]  /*d660*/  FFMA.FTZ R127, R0, R72.reuse, R127 ;  /* 0x00000048007f7223 */ /* 0x080fe2000001007f */
[----:B------:R-:W-:Y:S01]  /*d670*/  FSEL R17, R70, -INF , !P4 ;  /* 0xff80000046117808 */ /* 0x000fe20006000000 */
[----:B------:R-:W-:Y:S01]  /*d680*/  FFMA.FTZ R101, R0, R72, R101 ;  /* 0x0000004800657223 */ /* 0x000fe20000010065 */
[----:B------:R-:W-:-:S02]  /*d690*/  ISETP.GE.AND P3, PT, R95, R52, PT ;  /* 0x000000345f00720c */ /* 0x000fc40003f66270 */
[-C--:B------:R-:W-:Y:S01]  /*d6a0*/  ISETP.GE.AND P4, PT, R95, R54.reuse, PT ;  /* 0x000000365f00720c */ /* 0x080fe20003f86270 */
[----:B------:R-:W5:Y:S01]  /*d6b0*/  MUFU.TANH R71, R71 ;  /* 0x0000004700477308 */ /* 0x000f620000002400 */
[----:B------:R-:W-:Y:S01]  /*d6c0*/  ISETP.GE.AND P6, PT, R93, R54, PT ;  /* 0x000000365d00720c */ /* 0x000fe20003fc6270 */
[----:B---3--:R-:W-:Y:S01]  /*d6d0*/  FMUL.FTZ R2, R107, UR14 ;  /* 0x0000000e6b027c20 */ /* 0x008fe20008410000 */
[----:B------:R-:W-:Y:S02]  /*d6e0*/  I2FP.F32.U32 R134, R83 ;  /* 0x0000005300867245 */ /* 0x000fe40000201000 */
[----:B------:R-:W-:Y:S02]  /*d6f0*/  I2FP.F32.U32 R72, R97 ;  /* 0x0000006100487245 */ /* 0x000fe40000201000 */
[----:B------:R-:W-:Y:S01]  /*d700*/  FSEL R20, R20, -INF , !P6 ;  /* 0xff80000014147808 */ /* 0x000fe20007000000 */
[C---:B------:R-:W-:Y:S01]  /*d710*/  FFMA.FTZ R99, R0.reuse, R134, R99 ;  /* 0x0000008600637223 */ /* 0x040fe20000010063 */
[----:B--2---:R-:W-:Y:S01]  /*d720*/  I2FP.F32.U32 R62, R95 ;  /* 0x0000005f003e7245 */ /* 0x004fe20000201000 */
[----:B------:R-:W-:Y:S01]  /*d730*/  VIADD R95, R29, 0x30 ;  /* 0x000000301d5f7836 */ /* 0x000fe20000000000 */
[----:B------:R-:W-:Y:S01]  /*d740*/  ISETP.GE.AND P6, PT, R97, R52, PT ;  /* 0x000000346100720c */ /* 0x000fe20003fc6270 */
[C---:B------:R-:W-:Y:S01]  /*d750*/  FFMA.FTZ R134, R0.reuse, R134, R73 ;  /* 0x0000008600867223 */ /* 0x040fe20000010049 */
[----:B------:R-:W-:Y:S01]  /*d760*/  ISETP.GE.AND P1, PT, R89, R52, PT ;  /* 0x000000345900720c */ /* 0x000fe20003f26270 */
[----:B------:R2:W-:Y:S01]  /*d770*/  MUFU.TANH R73, R60 ;  /* 0x0000003c00497308 */ /* 0x0005e20000002400 */
[----:B------:R-:W-:Y:S01]  /*d780*/  I2FP.F32.U32 R120, R95 ;  /* 0x0000005f00787245 */ /* 0x000fe20000201000 */
[CC--:B------:R-:W-:Y:S01]  /*d790*/  FFMA.FTZ R85, R0.reuse, R62.reuse, R85 ;  /* 0x0000003e00557223 */ /* 0x0c0fe20000010055 */
[----:B------:R-:W-:Y:S01]  /*d7a0*/  FFMA.FTZ R70, R0, R62, R75 ;  /* 0x0000003e00467223 */ /* 0x000fe2000001004b */
[----:B------:R-:W-:-:S02]  /*d7b0*/  P2R R62, PR, RZ, 0x40 ;  /* 0x00000040ff3e7803 */ /* 0x000fc40000000000 */
[----:B------:R-:W-:Y:S01]  /*d7c0*/  ISETP.GE.AND P2, PT, R89, R54, PT ;  /* 0x000000365900720c */ /* 0x000fe20003f46270 */
[-C--:B------:R-:W-:Y:S01]  /*d7d0*/  FFMA.FTZ R129, R0, R120.reuse, R61 ;  /* 0x0000007800817223 */ /* 0x080fe2000001003d */
[----:B------:R3:W-:Y:S01]  /*d7e0*/  MUFU.TANH R93, R68 ;  /* 0x00000044005d7308 */ /* 0x0007e20000002400 */
[----:B------:R-:W-:Y:S01]  /*d7f0*/  VIADD R61, R29, 0x38 ;  /* 0x000000381d3d7836 */ /* 0x000fe20000000000 */
[----:B------:R-:W-:Y:S01]  /*d800*/  FSEL R108, R85, -INF , !P4 ;  /* 0xff800000556c7808 */ /* 0x000fe20006000000 */
[C---:B------:R-:W-:Y:S01]  /*d810*/  VIADD R85, R29.reuse, 0x39 ;  /* 0x000000391d557836 */ /* 0x040fe20000000000 */
[----:B------:R-:W-:Y:S01]  /*d820*/  ISETP.NE.AND P4, PT, R62, RZ, PT ;  /* 0x000000ff3e00720c */ /* 0x000fe20003f85270 */
[----:B------:R-:W-:Y:S01]  /*d830*/  FFMA.FTZ R120, R0, R120, R45 ;  /* 0x0000007800787223 */ /* 0x000fe2000001002d */
[----:B------:R-:W-:Y:S02]  /*d840*/  FSEL R24, R24, -INF , !P2 ;  /* 0xff80000018187808 */ /* 0x000fe40005000000 */
[----:B------:R1:W-:Y:S01]  /*d850*/  MUFU.TANH R75, R59 ;  /* 0x0000003b004b7308 */ /* 0x0003e20000002400 */
[----:B--2---:R-:W-:Y:S01]  /*d860*/  FFMA.FTZ R60, R0, R72, R51 ;  /* 0x00000048003c7223 */ /* 0x004fe20000010033 */
[----:B------:R-:W-:Y:S01]  /*d870*/  VIADD R51, R29, 0x31 ;  /* 0x000000311d337836 */ /* 0x000fe20000000000 */
[----:B------:R-:W-:-:S02]  /*d880*/  ISETP.GE.AND P2, PT, R83, R54, PT ;  /* 0x000000365300720c */ /* 0x000fc40003f46270 */
[----:B------:R-:W-:Y:S02]  /*d890*/  ISETP.GE.AND P6, PT, R97, R54, PT ;  /* 0x000000366100720c */ /* 0x000fe40003fc6270 */
[----:B------:R-:W-:Y:S01]  /*d8a0*/  I2FP.F32.U32 R114, R61 ;  /* 0x0000003d00727245 */ /* 0x000fe20000201000 */
[----:B------:R2:W-:Y:S01]  /*d8b0*/  MUFU.TANH R89, R15 ;  /* 0x0000000f00597308 */ /* 0x0005e20000002400 */
[----:B---3--:R-:W-:Y:S01]  /*d8c0*/  FFMA.FTZ R68, R0, R72, R49 ;  /* 0x0000004800447223 */ /* 0x008fe20000010031 */
[----:B------:R-:W-:Y:S02]  /*d8d0*/  FSEL R133, R127, -INF , !P5 ;  /* 0xff8000007f857808 */ /* 0x000fe40006800000 */
[----:B------:R-:W-:Y:S02]  /*d8e0*/  ISETP.GE.AND P5, PT, R95, R52, PT ;  /* 0x000000345f00720c */ /* 0x000fe40003fa6270 */
[----:B------:R-:W-:Y:S02]  /*d8f0*/  FSEL R45, R68, -INF , !P4 ;  /* 0xff800000442d7808 */ /* 0x000fe40006000000 */
[----:B------:R-:W-:Y:S01]  /*d900*/  ISETP.GE.AND P4, PT, R61, R54, PT ;  /* 0x000000363d00720c */ /* 0x000fe20003f86270 */
[----:B------:R-:W3:Y:S01]  /*d910*/  MUFU.TANH R77, R74 ;  /* 0x0000004a004d7308 */ /* 0x000ee20000002400 */
[----:B-1----:R-:W-:-:S02]  /*d920*/  FSEL R59, R70, -INF , !P3 ;  /* 0xff800000463b7808 */ /* 0x002fc40005800000 */
[----:B------:R-:W-:Y:S02]  /*d930*/  I2FP.F32.U32 R70, R51 ;  /* 0x0000003300467245 */ /* 0x000fe40000201000 */
[----:B------:R-:W-:Y:S02]  /*d940*/  ISETP.GE.AND P3, PT, R61, R52, PT ;  /* 0x000000343d00720c */ /* 0x000fe40003f66270 */
[----:B------:R-:W-:Y:S01]  /*d950*/  FSEL R134, R134, -INF , !P2 ;  /* 0xff80000086867808 */ /* 0x000fe20005000000 */
[CC--:B------:R-:W-:Y:S01]  /*d960*/  FFMA.FTZ R61, R0.reuse, R70.reuse, R13 ;  /* 0x00000046003d7223 */ /* 0x0c0fe2000001000d */
[----:B--2---:R-:W-:Y:S01]  /*d970*/  FSEL R15, R123, -INF , !P1 ;  /* 0xff8000007b0f7808 */ /* 0x004fe20004800000 */
[----:B----4-:R-:W-:Y:S01]  /*d980*/  FFMA.FTZ R57, R0, R70, R57 ;  /* 0x0000004600397223 */ /* 0x010fe20000010039 */
[----:B------:R-:W-:Y:S01]  /*d990*/  ISETP.GE.AND P1, PT, R83, R52, PT ;  /* 0x000000345300720c */ /* 0x000fe20003f26270 */
[----:B------:R1:W-:Y:S01]  /*d9a0*/  MUFU.TANH R49, R56 ;  /* 0x0000003800317308 */ /* 0x0003e20000002400 */
[----:B------:R-:W-:-:S02]  /*d9b0*/  FSEL R60, R60, -INF , !P6 ;  /* 0xff8000003c3c7808 */ /* 0x000fc40007000000 */
[----:B------:R-:W-:Y:S02]  /*d9c0*/  FSEL R131, R99, -INF , !P1 ;  /* 0xff80000063837808 */ /* 0x000fe40004800000 */
[C---:B------:R-:W-:Y:S02]  /*d9d0*/  ISETP.GE.AND P1, PT, R51.reuse, R52, PT ;  /* 0x000000343300720c */ /* 0x040fe40003f26270 */
[----:B------:R-:W-:Y:S01]  /*d9e0*/  ISETP.GE.AND P2, PT, R51, R54, PT ;  /* 0x000000363300720c */ /* 0x000fe20003f46270 */
[----:B------:R2:W-:Y:S01]  /*d9f0*/  MUFU.TANH R83, R58 ;  /* 0x0000003a00537308 */ /* 0x0005e20000002400 */
[----:B------:R-:W-:Y:S02]  /*da00*/  ISETP.GE.AND P6, PT, R85, R52, PT ;  /* 0x000000345500720c */ /* 0x000fe40003fc6270 */
[----:B------:R-:W-:Y:S02]  /*da10*/  I2FP.F32.U32 R62, R85 ;  /* 0x00000055003e7245 */ /* 0x000fe40000201000 */
[----:B------:R-:W-:-:S02]  /*da20*/  FSEL R61, R61, -INF , !P1 ;  /* 0xff8000003d3d7808 */ /* 0x000fc40004800000 */
[----:B------:R-:W-:Y:S01]  /*da30*/  FSEL R110, R57, -INF , !P2 ;  /* 0xff800000396e7808 */ /* 0x000fe20005000000 */
[----:B------:R4:W-:Y:S01]  /*da40*/  MUFU.TANH R13, R48 ;  /* 0x00000030000d7308 */ /* 0x0009e20000002400 */
[CC--:B-1----:R-:W-:Y:S01]  /*da50*/  FFMA.FTZ R56, R0.reuse, R114.reuse, R41 ;  /* 0x0000007200387223 */ /* 0x0c2fe20000010029 */
[C---:B-----5:R-:W-:Y:S01]  /*da60*/  FFMA.FTZ R114, R0.reuse, R114, R63 ;  /* 0x0000007200727223 */ /* 0x060fe2000001003f */
[----:B------:R-:W-:Y:S02]  /*da70*/  VIADD R63, R29, 0x40 ;  /* 0x000000401d3f7836 */ /* 0x000fe40000000000 */
[CC--:B------:R-:W-:Y:S01]  /*da80*/  FFMA.FTZ R111, R0.reuse, R62.reuse, R33 ;  /* 0x0000003e006f7223 */ /* 0x0c0fe20000010021 */
[----:B------:R-:W-:Y:S01]  /*da90*/  FSEL R129, R129, -INF , !P5 ;  /* 0xff80000081817808 */ /* 0x000fe20006800000 */
[----:B------:R-:W-:Y:S01]  /*daa0*/  FFMA.FTZ R79, R0, R62, R79 ;  /* 0x0000003e004f7223 */ /* 0x000fe2000001004f */
[----:B------:R-:W-:Y:S01]  /*dab0*/  FSEL R114, R114, -INF , !P4 ;  /* 0xff80000072727808 */ /* 0x000fe20006000000 */
[----:B------:R1:W5:Y:S01]  /*dac0*/  MUFU.TANH R51, R50 ;  /* 0x0000003200337308 */ /* 0x0003620000002400 */
[----:B--2---:R-:W-:-:S02]  /*dad0*/  FSEL R58, R101, -INF , !P0 ;  /* 0xff800000653a7808 */ /* 0x004fc40004000000 */
[----:B------:R-:W-:Y:S01]  /*dae0*/  ISETP.GE.AND P0, PT, R95, R54, PT ;  /* 0x000000365f00720c */ /* 0x000fe20003f06270 */
[----:B------:R-:W-:Y:S01]  /*daf0*/  VIADD R95, R29, 0x41 ;  /* 0x000000411d5f7836 */ /* 0x000fe20000000000 */
[----:B------:R-:W-:Y:S02]  /*db00*/  ISETP.GE.AND P5, PT, R63, R52, PT ;  /* 0x000000343f00720c */ /* 0x000fe40003fa6270 */
[----:B------:R-:W-:Y:S01]  /*db10*/  FSEL R120, R120, -INF , !P0 ;  /* 0xff80000078787808 */ /* 0x000fe20004000000 */
[----:B------:R2:W-:Y:S01]  /*db20*/  MUFU.TANH R33, R44 ;  /* 0x0000002c00217308 */ /* 0x0005e20000002400 */
[----:B----4-:R-:W-:Y:S02]  /*db30*/  P2R R48, PR, RZ, 0x40 ;  /* 0x00000040ff307803 */ /* 0x010fe40000000000 */
[----:B------:R-:W-:Y:S01]  /*db40*/  ISETP.GE.AND P6, PT, R85, R54, PT ;  /* 0x000000365500720c */ /* 0x000fe20003fc6270 */
[----:B------:R-:W-:Y:S01]  /*db50*/  VIADD R85, R29, 0x48 ;  /* 0x000000481d557836 */ /* 0x000fe20000000000 */
[----:B------:R-:W-:-:S02]  /*db60*/  ISETP.GE.AND P1, PT, R95, R52, PT ;  /* 0x000000345f00720c */ /* 0x000fc40003f26270 */
[----:B------:R-:W-:Y:S01]  /*db70*/  ISETP.GE.AND P2, PT, R95, R54, PT ;  /* 0x000000365f00720c */ /* 0x000fe20003f46270 */
[----:B------:R-:W4:Y:S01]  /*db80*/  MUFU.TANH R41, R46 ;  /* 0x0000002e00297308 */ /* 0x000f220000002400 */
[----:B------:R-:W-:Y:S02]  /*db90*/  I2FP.F32.U32 R95, R95 ;  /* 0x0000005f005f7245 */ /* 0x000fe40000201000 */
[----:B-1----:R-:W-:Y:S02]  /*dba0*/  I2FP.F32.U32 R50, R63 ;  /* 0x0000003f00327245 */ /* 0x002fe40000201000 */
[----:B------:R-:W-:Y:S01]  /*dbb0*/  ISETP.NE.AND P4, PT, R48, RZ, PT ;  /* 0x000000ff3000720c */ /* 0x000fe20003f85270 */
[C---:B------:R-:W-:Y:S01]  /*dbc0*/  FFMA.FTZ R126, R0.reuse, R95, R71 ;  /* 0x0000005f007e7223 */ /* 0x040fe20000010047 */
[----:B------:R-:W-:Y:S02]  /*dbd0*/  VIADD R71, R29, 0x49 ;  /* 0x000000491d477836 */ /* 0x000fe40000000000 */
[C---:B------:R-:W-:Y:S01]  /*dbe0*/  FFMA.FTZ R87, R0.reuse, R50, R87 ;  /* 0x0000003200577223 */ /* 0x040fe20000010057 */
[----:B--2---:R-:W-:Y:S01]  /*dbf0*/  I2FP.F32.U32 R44, R85 ;  /* 0x00000055002c7245 */ /* 0x004fe20000201000 */
[C---:B---3--:R-:W-:Y:S01]  /*dc00*/  FFMA.FTZ R77, R0.reuse, R95, R77 ;  /* 0x0000005f004d7223 */ /* 0x048fe2000001004d */
[----:B------:R-:W-:Y:S01]  /*dc10*/  ISETP.GE.AND P0, PT, R63, R54, PT ;  /* 0x000000363f00720c */ /* 0x000fe20003f06270 */
[C---:B------:R-:W-:Y:S01]  /*dc20*/  FFMA.FTZ R103, R0.reuse, R50, R103 ;  /* 0x0000003200677223 */ /* 0x040fe20000010067 */
[----:B------:R-:W-:Y:S01]  /*dc30*/  FSEL R119, R87, -INF , !P5 ;  /* 0xff80000057777808 */ /* 0x000fe20006800000 */
[CC--:B------:R-:W-:Y:S01]  /*dc40*/  FFMA.FTZ R91, R0.reuse, R44.reuse, R91 ;  /* 0x0000002c005b7223 */ /* 0x0c0fe2000001005b */
[----:B------:R-:W-:Y:S01]  /*dc50*/  FFMA.FTZ R93, R0, R44, R93 ;  /* 0x0000002c005d7223 */ /* 0x000fe2000001005d */
[----:B------:R-:W-:Y:S01]  /*dc60*/  I2FP.F32.U32 R44, R71 ;  /* 0x00000047002c7245 */ /* 0x000fe20000201000 */
[----:B------:R-:W1:Y:S01]  /*dc70*/  MUFU.TANH R43, R43 ;  /* 0x0000002b002b7308 */ /* 0x000e620000002400 */
[----:B------:R-:W-:-:S02]  /*dc80*/  ISETP.GE.AND P5, PT, R71, R54, PT ;  /* 0x000000364700720c */ /* 0x000fc40003fa6270 */
[----:B------:R-:W-:Y:S01]  /*dc90*/  FSEL R112, R79, -INF , !P6 ;  /* 0xff8000004f707808 */ /* 0x000fe20007000000 */
[-C--:B------:R-:W-:Y:S01]  /*dca0*/  FFMA.FTZ R89, R0, R44.reuse, R89 ;  /* 0x0000002c00597223 */ /* 0x080fe20000010059 */
[----:B------:R-:W-:Y:S01]  /*dcb0*/  FSEL R63, R56, -INF , !P3 ;  /* 0xff800000383f7808 */ /* 0x000fe20005800000 */
[----:B------:R-:W-:Y:S01]  /*dcc0*/  FFMA.FTZ R81, R0, R44, R81 ;  /* 0x0000002c00517223 */ /* 0x000fe20000010051 */
[-C--:B------:R-:W-:Y:S01]  /*dcd0*/  ISETP.GE.AND P6, PT, R71, R52.reuse, PT ;  /* 0x000000344700720c */ /* 0x080fe20003fc6270 */
[----:B------:R-:W-:Y:S01]  /*dce0*/  VIADD R79, R29, 0x51 ;  /* 0x000000511d4f7836 */ /* 0x000fe20000000000 */
[----:B------:R-:W-:Y:S01]  /*dcf0*/  ISETP.GE.AND P3, PT, R85, R52, PT ;  /* 0x000000345500720c */ /* 0x000fe20003f66270 */
[----:B------:R2:W3:Y:S01]  /*dd00*/  MUFU.TANH R71, R40 ;  /* 0x0000002800477308 */ /* 0x0004e20000002400 */
[----:B------:R-:W-:Y:S02]  /*dd10*/  FSEL R111, R111, -INF , !P4 ;  /* 0xff8000006f6f7808 */ /* 0x000fe40006000000 */
[----:B------:R-:W-:Y:S01]  /*dd20*/  FSEL R113, R77, -INF , !P1 ;  /* 0xff8000004d717808 */ /* 0x000fe20004800000 */
[----:B------:R-:W-:Y:S01]  /*dd30*/  VIADD R77, R29, 0x58 ;  /* 0x000000581d4d7836 */ /* 0x000fe20000000000 */
[----:B------:R-:W-:Y:S01]  /*dd40*/  ISETP.GE.AND P4, PT, R85, R54, PT ;  /* 0x000000365500720c */ /* 0x000fe20003f86270 */
[----:B------:R-:W-:Y:S01]  /*dd50*/  VIADD R85, R29, 0x50 ;  /* 0x000000501d557836 */ /* 0x000fe20000000000 */
[----:B------:R-:W-:Y:S01]  /*dd60*/  FSEL R115, R91, -INF , !P3 ;  /* 0xff8000005b737808 */ /* 0x000fe20005800000 */
[----:B------:R-:W3:Y:S01]  /*dd70*/  MUFU.TANH R39, R39 ;  /* 0x0000002700277308 */ /* 0x000ee20000002400 */
[----:B------:R-:W-:-:S02]  /*dd80*/  FSEL R130, R93, -INF , !P4 ;  /* 0xff8000005d827808 */ /* 0x000fc40006000000 */
[----:B------:R-:W-:Y:S02]  /*dd90*/  FSEL R117, R89, -INF , !P6 ;  /* 0xff80000059757808 */ /* 0x000fe40007000000 */
[C---:B------:R-:W-:Y:S02]  /*dda0*/  ISETP.GE.AND P4, PT, R77.reuse, R52, PT ;  /* 0x000000344d00720c */ /* 0x040fe40003f86270 */
[----:B------:R-:W-:Y:S01]  /*ddb0*/  ISETP.GE.AND P6, PT, R77, R54, PT ;  /* 0x000000364d00720c */ /* 0x000fe20003fc6270 */
[----:B------:R-:W-:Y:S01]  /*ddc0*/  MUFU.TANH R37, R37 ;  /* 0x0000002500257308 */ /* 0x000fe20000002400 */
[----:B--2---:R-:W-:Y:S02]  /*ddd0*/  P2R R40, PR, RZ, 0x20 ;  /* 0x00000020ff287803 */ /* 0x004fe40000000000 */
[----:B------:R-:W-:Y:S02]  /*dde0*/  FSEL R132, R103, -INF , !P0 ;  /* 0xff80000067847808 */ /* 0x000fe40004000000 */
[----:B------:R-:W-:-:S02]  /*ddf0*/  ISETP.NE.AND P3, PT, R40, RZ, PT ;  /* 0x000000ff2800720c */ /* 0x000fc40003f65270 */
[----:B------:R-:W-:Y:S01]  /*de00*/  I2FP.F32.U32 R40, R77 ;  /* 0x0000004d00287245 */ /* 0x000fe20000201000 */
[----:B------:R-:W-:Y:S01]  /*de10*/  VIADD R77, R29, 0x59 ;  /* 0x000000591d4d7836 */ /* 0x000fe20000000000 */
[----:B------:R-:W-:Y:S01]  /*de20*/  FSEL R128, R81, -INF , !P3 ;  /* 0xff80000051807808 */ /* 0x000fe20005800000 */
[----:B------:R-:W2:Y:S01]  /*de30*/  MUFU.TANH R57, R42 ;  /* 0x0000002a00397308 */ /* 0x000ea20000002400 */
[----:B------:R-:W-:Y:S01]  /*de40*/  FSEL R126, R126, -INF , !P2 ;  /* 0xff8000007e7e7808 */ /* 0x000fe20005000000 */
[C---:B-----5:R-:W-:Y:S01]  /*de50*/  FFMA.FTZ R51, R0.reuse, R40, R51 ;  /* 0x0000002800337223 */ /* 0x060fe20000010033 */
[----:B------:R-:W-:Y:S01]  /*de60*/  ISETP.GE.AND P3, PT, R77, R52, PT ;  /* 0x000000344d00720c */ /* 0x000fe20003f66270 */
[----:B----4-:R-:W-:Y:S01]  /*de70*/  FFMA.FTZ R41, R0, R40, R41 ;  /* 0x0000002800297223 */ /* 0x010fe20000010029 */
[----:B------:R-:W-:Y:S02]  /*de80*/  LOP3.LUT R65, R65, 0xfffffffb, RZ, 0xc0, !PT ;  /* 0xfffffffb41417812 */ /* 0x000fe400078ec0ff */
[----:B------:R-:W-:Y:S01]  /*de90*/  I2FP.F32.U32 R124, R85 ;  /* 0x00000055007c7245 */ /* 0x000fe20000201000 */
[----:B------:R-:W4:Y:S01]  /*dea0*/  MUFU.TANH R35, R35 ;  /* 0x0000002300237308 */ /* 0x000f220000002400 */
[----:B------:R-:W-:-:S02]  /*deb0*/  ISETP.GE.AND P2, PT, R79, R52, PT ;  /* 0x000000344f00720c */ /* 0x000fc40003f46270 */
[----:B------:R-:W-:Y:S01]  /*dec0*/  ISETP.GE.AND P0, PT, R79, R54, PT ;  /* 0x000000364f00720c */ /* 0x000fe20003f06270 */
[CC--:B------:R-:W-:Y:S01]  /*ded0*/  FFMA.FTZ R83, R0.reuse, R124.reuse, R83 ;  /* 0x0000007c00537223 */ /* 0x0c0fe20000010053 */
[----:B------:R-:W-:Y:S01]  /*dee0*/  I2FP.F32.U32 R79, R79 ;  /* 0x0000004f004f7245 */ /* 0x000fe20000201000 */
[C---:B------:R-:W-:Y:S01]  /*def0*/  FFMA.FTZ R124, R0.reuse, R124, R75 ;  /* 0x0000007c007c7223 */ /* 0x040fe2000001004b */
[-C--:B------:R-:W-:Y:S01]  /*df00*/  ISETP.GE.AND P1, PT, R85, R54.reuse, PT ;  /* 0x000000365500720c */ /* 0x080fe20003f26270 */
[----:B------:R5:W-:Y:S01]  /*df10*/  MUFU.TANH R75, R38 ;  /* 0x00000026004b7308 */ /* 0x000be20000002400 */
[----:B------:R-:W-:Y:S01]  /*df20*/  @P3 LOP3.LUT R65, R65, 0x4, RZ, 0xfc, !PT ;  /* 0x0000000441413812 */ /* 0x000fe200078efcff */
[CC--:B------:R-:W-:Y:S01]  /*df30*/  FFMA.FTZ R73, R0.reuse, R79.reuse, R73 ;  /* 0x0000004f00497223 */ /* 0x0c0fe20000010049 */
[----:B------:R-:W-:Y:S01]  /*df40*/  ISETP.GE.AND P3, PT, R77, R54, PT ;  /* 0x000000364d00720c */ /* 0x000fe20003f66270 */
[----:B------:R-:W-:Y:S01]  /*df50*/  FFMA.FTZ R49, R0, R79, R49 ;  /* 0x0000004f00317223 */ /* 0x000fe20000010031 */
[----:B------:R-:W-:Y:S01]  /*df60*/  VIADD R79, R29, 0x60 ;  /* 0x000000601d4f7836 */ /* 0x000fe20000000000 */
[----:B------:R-:W-:-:S02]  /*df70*/  FSEL R124, R124, -INF , !P1 ;  /* 0xff8000007c7c7808 */ /* 0x000fc40004800000 */
[----:B------:R-:W-:Y:S01]  /*df80*/  LOP3.LUT R65, R65, 0xfffffffd, RZ, 0xc0, !PT ;  /* 0xfffffffd41417812 */ /* 0x000fe200078ec0ff */
[----:B------:R-:W-:Y:S01]  /*df90*/  MUFU.TANH R31, R31 ;  /* 0x0000001f001f7308 */ /* 0x000fe20000002400 */
[----:B------:R-:W-:Y:S02]  /*dfa0*/  ISETP.GE.AND P1, PT, R79, R52, PT ;  /* 0x000000344f00720c */ /* 0x000fe40003f26270 */
[----:B------:R-:W-:Y:S02]  /*dfb0*/  I2FP.F32.U32 R40, R77 ;  /* 0x0000004d00287245 */ /* 0x000fe40000201000 */
[----:B------:R-:W-:Y:S01]  /*dfc0*/  FSEL R118, R41, -INF , !P6 ;  /* 0xff80000029767808 */ /* 0x000fe20007000000 */
[----:B------:R-:W-:Y:S01]  /*dfd0*/  VIADD R41, R29, 0x69 ;  /* 0x000000691d297836 */ /* 0x000fe20000000000 */
[----:B------:R-:W-:Y:S01]  /*dfe0*/  @P3 LOP3.LUT R65, R65, 0x2, RZ, 0xfc, !PT ;  /* 0x0000000241413812 */ /* 0x000fe200078efcff */
[CC--:B------:R-:W-:Y:S01]  /*dff0*/  FFMA.FTZ R33, R0.reuse, R40.reuse, R33 ;  /* 0x0000002800217223 */ /* 0x0c0fe20000010021 */
[----:B-----5:R-:W-:Y:S01]  /*e000*/  I2FP.F32.U32 R38, R79 ;  /* 0x0000004f00267245 */ /* 0x020fe20000201000 */
[C---:B------:R-:W-:Y:S01]  /*e010*/  FFMA.FTZ R13, R0.reuse, R40, R13 ;  /* 0x00000028000d7223 */ /* 0x040fe2000001000d */
[----:B------:R-:W-:Y:S01]  /*e020*/  LOP3.LUT R65, R65, 0xfffffffe, RZ, 0xc0, !PT ;  /* 0xfffffffe41417812 */ /* 0x000fe200078ec0ff */
[----:B------:R-:W-:Y:S01]  /*e030*/  MUFU.TANH R77, R36 ;  /* 0x00000024004d7308 */ /* 0x000fe20000002400 */
[----:B------:R-:W-:Y:S01]  /*e040*/  FSEL R123, R51, -INF , !P4 ;  /* 0xff800000337b7808 */ /* 0x000fe20006000000 */
[CC--:B-1----:R-:W-:Y:S01]  /*e050*/  FFMA.FTZ R43, R0.reuse, R38.reuse, R43 ;  /* 0x00000026002b7223 */ /* 0x0c2fe2000001002b */
[----:B------:R-:W-:Y:S01]  /*e060*/  @P1 LOP3.LUT R65, R65, 0x1, RZ, 0xfc, !PT ;  /* 0x0000000141411812 */ /* 0x000fe200078efcff */
[----:B------:R-:W-:Y:S01]  /*e070*/  VIADD R51, R29, 0x70 ;  /* 0x000000701d337836 */ /* 0x000fe20000000000 */
[----:B------:R-:W-:Y:S01]  /*e080*/  FSEL R122, R49, -INF , !P0 ;  /* 0xff800000317a7808 */ /* 0x000fe20004000000 */
[----:B---3--:R-:W-:Y:S01]  /*e090*/  FFMA.FTZ R71, R0, R38, R71 ;  /* 0x0000002600477223 */ /* 0x008fe20000010047 */
[----:B------:R-:W-:Y:S01]  /*e0a0*/  BAR.SYNC.DEFER_BLOCKING 0x0 ;  /* 0x0000000000007b1d */ /* 0x000fe20000010000 */
[----:B------:R-:W-:-:S02]  /*e0b0*/  LOP3.LUT P6, RZ, R65, 0x2, RZ, 0xc0, !PT ;  /* 0x0000000241ff7812 */ /* 0x000fc400078cc0ff */
[----:B------:R-:W-:Y:S02]  /*e0c0*/  LOP3.LUT P4, RZ, R65, 0x1, RZ, 0xc0, !PT ;  /* 0x0000000141ff7812 */ /* 0x000fe4000788c0ff */
[----:B------:R-:W-:Y:S01]  /*e0d0*/  FSEL R116, R33, -INF , !P6 ;  /* 0xff80000021747808 */ /* 0x000fe20007000000 */
[----:B------:R-:W-:Y:S01]  /*e0e0*/  MUFU.TANH R49, R34 ;  /* 0x0000002200317308 */ /* 0x000fe20000002400 */
[----:B------:R-:W-:Y:S02]  /*e0f0*/  ISETP.GE.AND P6, PT, R41, R52, PT ;  /* 0x000000342900720c */ /* 0x000fe40003fc6270 */
[----:B------:R-:W-:Y:S02]  /*e100*/  FSEL R109, R43, -INF , !P4 ;  /* 0xff8000002b6d7808 */ /* 0x000fe40006000000 */
[----:B------:R-:W-:Y:S02]  /*e110*/  LOP3.LUT P0, RZ, R65, 0x4, RZ, 0xc0, !PT ;  /* 0x0000000441ff7812 */ /* 0x000fe4000780c0ff */
[----:B------:R-:W-:Y:S01]  /*e120*/  ISETP.GE.AND P4, PT, R41, R54, PT ;  /* 0x000000362900720c */ /* 0x000fe20003f86270 */
[----:B------:R-:W-:Y:S01]  /*e130*/  MUFU.TANH R33, R28 ;  /* 0x0000001c00217308 */ /* 0x000fe20000002400 */
[----:B------:R-:W-:-:S02]  /*e140*/  LOP3.LUT R65, R65, 0xfffffffb, RZ, 0xc0, !PT ;  /* 0xfffffffb41417812 */ /* 0x000fc400078ec0ff */
[----:B------:R-:W-:Y:S02]  /*e150*/  ISETP.GE.AND P5, PT, R85, R52, PT ;  /* 0x000000345500720c */ /* 0x000fe40003fa6270 */
[----:B------:R-:W-:Y:S02]  /*e160*/  FSEL R121, R13, -INF , !P0 ;  /* 0xff8000000d797808 */ /* 0x000fe40004000000 */
[----:B------:R-:W-:Y:S01]  /*e170*/  @P6 LOP3.LUT R65, R65, 0x4, RZ, 0xfc, !PT ;  /* 0x0000000441416812 */ /* 0x000fe200078efcff */
[----:B------:R1:W3:Y:S01]  /*e180*/  MUFU.TANH R13, R32 ;  /* 0x00000020000d7308 */ /* 0x0002e20000002400 */
[----:B------:R-:W-:Y:S02]  /*e190*/  FSEL R127, R83, -INF , !P5 ;  /* 0xff800000537f7808 */ /* 0x000fe40006800000 */
[----:B------:R-:W-:Y:S02]  /*e1a0*/  LOP3.LUT R65, R65, 0xfffffffe, RZ, 0xc0, !PT ;  /* 0xfffffffe41417812 */ /* 0x000fe400078ec0ff */
[----:B------:R-:W-:Y:S01]  /*e1b0*/  ISETP.GE.AND P5, PT, R79, R54, PT ;  /* 0x000000364f00720c */ /* 0x000fe20003fa6270 */
[----:B------:R-:W-:Y:S01]  /*e1c0*/  VIADD R79, R29, 0x61 ;  /* 0x000000611d4f7836 */ /* 0x000fe20000000000 */
[----:B------:R-:W-:-:S02]  /*e1d0*/  @P4 LOP3.LUT R65, R65, 0x1, RZ, 0xfc, !PT ;  /* 0x0000000141414812 */ /* 0x000fc400078efcff */
[----:B------:R-:W-:Y:S02]  /*e1e0*/  ISETP.GE.AND P4, PT, R51, R52, PT ;  /* 0x000000343300720c */ /* 0x000fe40003f86270 */
[----:B------:R-:W-:Y:S02]  /*e1f0*/  I2FP.F32.U32 R38, R79 ;  /* 0x0000004f00267245 */ /* 0x000fe40000201000 */
[----:B------:R-:W-:Y:S02]  /*e200*/  LOP3.LUT R65, R65, 0xfffffffd, RZ, 0xc0, !PT ;  /* 0xfffffffd41417812 */ /* 0x000fe400078ec0ff */
[----:B------:R-:W-:Y:S01]  /*e210*/  I2FP.F32.U32 R41, R41 ;  /* 0x0000002900297245 */ /* 0x000fe20000201000 */
[C---:B------:R-:W-:Y:S01]  /*e220*/  FFMA.FTZ R39, R0.reuse, R38, R39 ;  /* 0x0000002600277223 */ /* 0x040fe20000010027 */
[----:B------:R-:W-:Y:S01]  /*e230*/  ISETP.GE.AND P1, PT, R79, R54, PT ;  /* 0x000000364f00720c */ /* 0x000fe20003f26270 */
[C---:B--2---:R-:W-:Y:S01]  /*e240*/  FFMA.FTZ R57, R0.reuse, R38, R57 ;  /* 0x0000002600397223 */ /* 0x044fe20000010039 */
[----:B------:R-:W-:Y:S01]  /*e250*/  FSEL R125, R73, -INF , !P2 ;  /* 0xff800000497d7808 */ /* 0x000fe20005000000 */
[C---:B------:R-:W-:Y:S01]  /*e260*/  FFMA.FTZ R37, R0.reuse, R41, R37 ;  /* 0x0000002900257223 */ /* 0x040fe20000010025 */
[----:B------:R-:W-:Y:S01]  /*e270*/  FSEL R104, R39, -INF , !P1 ;  /* 0xff80000027687808 */ /* 0x000fe20004800000 */
[----:B------:R-:W-:Y:S01]  /*e280*/  VIADD R73, R29, 0x68 ;  /* 0x000000681d497836 */ /* 0x000fe20000000000 */
[----:B------:R-:W-:Y:S01]  /*e290*/  @P4 LOP3.LUT R65, R65, 0x2, RZ, 0xfc, !PT ;  /* 0x0000000241414812 */ /* 0x000fe200078efcff */
[----:B------:R2:W5:Y:S01]  /*e2a0*/  MUFU.TANH R39, R26 ;  /* 0x0000001a00277308 */ /* 0x0005620000002400 */
[----:B-1----:R-:W-:Y:S01]  /*e2b0*/  I2FP.F32.U32 R32, R51 ;  /* 0x0000003300207245 */ /* 0x002fe20000201000 */
[C---:B----4-:R-:W-:Y:S01]  /*e2c0*/  FFMA.FTZ R35, R0.reuse, R41, R35 ;  /* 0x0000002900237223 */ /* 0x050fe20000010023 */
[----:B------:R-:W-:Y:S01]  /*e2d0*/  LOP3.LUT P1, RZ, R65, 0x4, RZ, 0xc0, !PT ;  /* 0x0000000441ff7812 */ /* 0x000fe2000782c0ff */
[----:B------:R-:W-:Y:S01]  /*e2e0*/  VIADD R41, R29, 0x71 ;  /* 0x000000711d297836 */ /* 0x000fe20000000000 */
[----:B------:R-:W-:Y:S01]  /*e2f0*/  I2FP.F32.U32 R36, R73 ;  /* 0x0000004900247245 */ /* 0x000fe20000201000 */
[CC--:B---3--:R-:W-:Y:S01]  /*e300*/  FFMA.FTZ R13, R0.reuse, R32.reuse, R13 ;  /* 0x00000020000d7223 */ /* 0x0c8fe2000001000d */
[----:B------:R-:W-:Y:S01]  /*e310*/  FSEL R101, R37, -INF , !P1 ;  /* 0xff80000025657808 */ /* 0x000fe20004800000 */
[C---:B------:R-:W-:Y:S01]  /*e320*/  FFMA.FTZ R49, R0.reuse, R32, R49 ;  /* 0x0000002000317223 */ /* 0x040fe20000010031 */
[----:B------:R-:W1:Y:S01]  /*e330*/  MUFU.TANH R37, R2 ;  /* 0x0000000200257308 */ /* 0x000e620000002400 */
[----:B------:R-:W-:Y:S01]  /*e340*/  ISETP.GE.AND P6, PT, R51, R54, PT ;  /* 0x000000363300720c */ /* 0x000fe20003fc6270 */
[CC--:B------:R-:W-:Y:S01]  /*e350*/  FFMA.FTZ R75, R0.reuse, R36.reuse, R75 ;  /* 0x00000024004b7223 */ /* 0x0c0fe2000001004b */
[----:B------:R-:W-:Y:S01]  /*e360*/  FSEL R106, R71, -INF , !P5 ;  /* 0xff800000476a7808 */ /* 0x000fe20006800000 */
[----:B------:R-:W-:Y:S01]  /*e370*/  FFMA.FTZ R77, R0, R36, R77 ;  /* 0x00000024004d7223 */ /* 0x000fe2000001004d */
[----:B------:R-:W-:-:S02]  /*e380*/  ISETP.GE.AND P3, PT, R79, R52, PT ;  /* 0x000000344f00720c */ /* 0x000fc40003f66270 */
[C---:B------:R-:W-:Y:S02]  /*e390*/  ISETP.GE.AND P5, PT, R29.reuse, R52, PT ;  /* 0x000000341d00720c */ /* 0x040fe40003fa6270 */
[C---:B------:R-:W-:Y:S02]  /*e3a0*/  ISETP.GE.AND P4, PT, R29.reuse, R54, PT ;  /* 0x000000361d00720c */ /* 0x040fe40003f86270 */
[----:B------:R-:W-:Y:S01]  /*e3b0*/  I2FP.F32.U32 R28, R29 ;  /* 0x0000001d001c7245 */ /* 0x000fe20000201000 */
[----:B------:R-:W-:Y:S01]  /*e3c0*/  VIADD R29, R29, 0x79 ;  /* 0x000000791d1d7836 */ /* 0x000fe20000000000 */
[----:B------:R-:W-:Y:S02]  /*e3d0*/  FSEL R38, R13, -INF , !P6 ;  /* 0xff8000000d267808 */ /* 0x000fe40007000000 */
[----:B------:R-:W-:Y:S01]  /*e3e0*/  ISETP.GE.AND P2, PT, R73, R52, PT ;  /* 0x000000344900720c */ /* 0x000fe20003f46270 */
[CC--:B------:R-:W-:Y:S01]  /*e3f0*/  FFMA.FTZ R3, R0.reuse, R28.reuse, R3 ;  /* 0x0000001c00037223 */ /* 0x0c0fe20000010003 */
[----:B------:R-:W-:Y:S01]  /*e400*/  ISETP.NE.AND P6, PT, R53, 0x1, PT ;  /* 0x000000013500780c */ /* 0x000fe20003fc5270 */
[----:B------:R-:W-:Y:S01]  /*e410*/  FFMA.FTZ R69, R0, R28, R69 ;  /* 0x0000001c00457223 */ /* 0x000fe20000010045 */
[----:B------:R-:W-:-:S02]  /*e420*/  ISETP.GE.AND P0, PT, R73, R54, PT ;  /* 0x000000364900720c */ /* 0x000fc40003f06270 */
[----:B------:R-:W-:Y:S02]  /*e430*/  FSEL R107, R57, -INF , !P3 ;  /* 0xff800000396b7808 */ /* 0x000fe40005800000 */
[----:B------:R-:W-:Y:S02]  /*e440*/  FSEL R105, R75, -INF , !P2 ;  /* 0xff8000004b697808 */ /* 0x000fe40005000000 */
[C---:B------:R-:W-:Y:S02]  /*e450*/  ISETP.GE.AND P3, PT, R41.reuse, R52, PT ;  /* 0x000000342900720c */ /* 0x040fe40003f66270 */
[----:B------:R-:W-:Y:S02]  /*e460*/  ISETP.GE.AND P1, PT, R41, R54, PT ;  /* 0x000000362900720c */ /* 0x000fe40003f26270 */
[----:B------:R-:W-:Y:S02]  /*e470*/  LOP3.LUT P2, RZ, R65, 0x1, RZ, 0xc0, !PT ;  /* 0x0000000141ff7812 */ /* 0x000fe4000784c0ff */
[----:B------:R-:W-:-:S02]  /*e480*/  FSEL R100, R77, -INF , !P0 ;  /* 0xff8000004d647808 */ /* 0x000fc40004000000 */
[----:B------:R-:W-:Y:S02]  /*e490*/  I2FP.F32.U32 R41, R41 ;  /* 0x0000002900297245 */ /* 0x000fe40000201000 */
[----:B--2---:R-:W-:Y:S02]  /*e4a0*/  I2FP.F32.U32 R26, R29 ;  /* 0x0000001d001a7245 */ /* 0x004fe40000201000 */
[----:B------:R-:W-:Y:S01]  /*e4b0*/  LOP3.LUT P0, RZ, R65, 0x2, RZ, 0xc0, !PT ;  /* 0x0000000241ff7812 */ /* 0x000fe2000780c0ff */
[CC--:B------:R-:W-:Y:S01]  /*e4c0*/  FFMA.FTZ R31, R0.reuse, R41.reuse, R31 ;  /* 0x00000029001f7223 */ /* 0x0c0fe2000001001f */
[----:B------:R-:W-:Y:S01]  /*e4d0*/  FSEL R62, R35, -INF , !P2 ;  /* 0xff800000233e7808 */ /* 0x000fe20005000000 */
[C---:B------:R-:W-:Y:S01]  /*e4e0*/  FFMA.FTZ R32, R0.reuse, R41, R33 ;  /* 0x0000002900207223 */ /* 0x040fe20000010021 */
[----:B------:R-:W-:Y:S01]  /*e4f0*/  FSEL R57, R49, -INF , !P0 ;  /* 0xff80000031397808 */ /* 0x000fe20004000000 */
[CC--:B-----5:R-:W-:Y:S01]  /*e500*/  FFMA.FTZ R35, R0.reuse, R26.reuse, R39 ;  /* 0x0000001a00237223 */ /* 0x0e0fe20000010027 */
[----:B-1----:R-:W-:Y:S01]  /*e510*/  FFMA.FTZ R28, R0, R26, R37 ;  /* 0x0000001a001c7223 */ /* 0x002fe20000010025 */
[----:B------:R-:W-:-:S02]  /*e520*/  ISETP.GE.AND P2, PT, R29, R52, PT ;  /* 0x000000341d00720c */ /* 0x000fc40003f46270 */
[----:B------:R-:W-:Y:S02]  /*e530*/  ISETP.GE.AND P0, PT, R29, R54, PT ;  /* 0x000000361d00720c */ /* 0x000fe40003f06270 */
[----:B------:R-:W-:Y:S02]  /*e540*/  FSEL R49, R31, -INF , !P3 ;  /* 0xff8000001f317808 */ /* 0x000fe40005800000 */
[----:B------:R-:W-:Y:S02]  /*e550*/  FSEL R32, R32, -INF , !P1 ;  /* 0xff80000020207808 */ /* 0x000fe40004800000 */
[----:B------:R-:W-:Y:S02]  /*e560*/  FSEL R13, R3, -INF , !P5 ;  /* 0xff800000030d7808 */ /* 0x000fe40006800000 */
[----:B------:R-:W-:Y:S02]  /*e570*/  FSEL R26, R69, -INF , !P4 ;  /* 0xff800000451a7808 */ /* 0x000fe40006000000 */
[----:B------:R-:W-:-:S02]  /*e580*/  FSEL R35, R35, -INF , !P2 ;  /* 0xff80000023237808 */ /* 0x000fc40005000000 */
        /* <DEDUP_REMOVED lines=14> */
.L_x_6352:
        /* <DEDUP_REMOVED lines=60> */
.L_x_6353:
        /* <DEDUP_REMOVED lines=60> */
.L_x_6351:
        /* <DEDUP_REMOVED lines=34> */
[----:B------:R-:W2:Y:S01]  /*f010*/  SHFL.BFLY PT, R8, R29, 0x2, 0x1f ;  /* 0x0c401f001d087f89 */ /* 0x000ea200000e0000 */
[----:B------:R-:W-:Y:S02]  /*f020*/  MOV R184, 0xffffffff ;  /* 0xffffffff00b87802 */ /* 0x000fe40000000f00 */
[----:B------:R-:W-:Y:S01]  /*f030*/  LEA R160, R160, UR5, 0x1 ;  /* 0x00000005a0a07c11 */ /* 0x000fe2000f8e08ff */
[----:B------:R-:W3:Y:S03]  /*f040*/  SHFL.BFLY PT, R9, R34, 0x2, 0x1f ;  /* 0x0c401f0022097f89 */ /* 0x000ee600000e0000 */
[-C--:B------:R-:W-:Y:S01]  /*f050*/  IADD3 R156, PT, PT, R5, R160.reuse, RZ ;  /* 0x000000a0059c7210 */ /* 0x080fe20007ffe0ff */
[----:B------:R-:W-:Y:S01]  /*f060*/  LDSM.16.MT88.4 R92, [R160+0x6000] ;  /* 0x00600000a05c783b */ /* 0x000fe20000004200 */
[----:B------:R-:W-:-:S03]  /*f070*/  IADD3 R103, PT, PT, R4, R160, RZ ;  /* 0x000000a004677210 */ /* 0x000fc60007ffe0ff */
[----:B------:R-:W-:Y:S01]  /*f080*/  LDSM.16.MT88.4 R84, [R156+0x6000] ;  /* 0x006000009c54783b */ /* 0x000fe20000004200 */
[----:B------:R-:W-:-:S03]  /*f090*/  IADD3 R102, PT, PT, R5, R103, RZ ;  /* 0x0000006705667210 */ /* 0x000fc60007ffe0ff */
[----:B------:R-:W-:Y:S01]  /*f0a0*/  LDSM.16.MT88.4 R76, [R103+0x6000] ;  /* 0x00600000674c783b */ /* 0x000fe20000004200 */
[----:B--2---:R-:W-:Y:S02]  /*f0b0*/  FMNMX.FTZ R8, R29, R8, !PT ;  /* 0x000000081d087209 */ /* 0x004fe40007810000 */
[----:B---3--:R-:W-:-:S03]  /*f0c0*/  FMNMX.FTZ R9, R34, R9, !PT ;  /* 0x0000000922097209 */ /* 0x008fc60007810000 */
[----:B------:R-:W2:Y:S04]  /*f0d0*/  SHFL.BFLY PT, R3, R8, 0x1, 0x1f ;  /* 0x0c201f0008037f89 */ /* 0x000ea800000e0000 */
        /* <DEDUP_REMOVED lines=19> */
[----:B------:R-:W1:Y:S01]  /*f210*/  LDSM.16.MT88.4 R12, [R102+0x6000] ;  /* 0x00600000660c783b */ /* 0x000e620000004200 */
        /* <DEDUP_REMOVED lines=8> */
[----:B------:R-:W4:Y:S01]  /*f2a0*/  LDSM.16.MT88.4 R24, [R156+0x6800] ;  /* 0x006800009c18783b */ /* 0x000f220000004200 */
[--C-:B------:R-:W-:Y:S01]  /*f2b0*/  FFMA.FTZ R29, R20, UR4, -R9.reuse ;  /* 0x00000004141d7c23 */ /* 0x100fe20008010809 */
[--C-:B------:R-:W-:Y:S01]  /*f2c0*/  FFMA.FTZ R4, R59, UR4, -R48.reuse ;  /* 0x000000043b047c23 */ /* 0x100fe20008010830 */
[--C-:B------:R-:W-:Y:S01]  /*f2d0*/  FFMA.FTZ R8, R133, UR4, -R48.reuse ;  /* 0x0000000485087c23 */ /* 0x100fe20008010830 */
[----:B------:R-:W5:Y:S01]  /*f2e0*/  LDSM.16.MT88.4 R20, [R103+0x6800] ;  /* 0x006800006714783b */ /* 0x000f620000004200 */
        /* <DEDUP_REMOVED lines=52> */
[--C-:B------:R-:W-:Y:S01]  /*f630*/  FFMA.FTZ R47, R47, UR4, -R48.reuse ;  /* 0x000000042f2f7c23 */ /* 0x100fe20008010830 */
[----:B------:R-:W-:Y:S01]  /*f640*/  FFMA.FTZ R35, R35, UR4, -R48 ;  /* 0x0000000423237c23 */ /* 0x000fe20008010830 */
[----:B------:R-:W-:Y:S01]  /*f650*/  FADD.FTZ R48, R46, R51 ;  /* 0x000000332e307221 */ /* 0x000fe20000010000 */
[--C-:B------:R-:W-:Y:S01]  /*f660*/  FFMA.FTZ R32, R32, UR4, -R9.reuse ;  /* 0x0000000420207c23 */ /* 0x100fe20008010809 */
[----:B------:R-:W-:Y:S01]  /*f670*/  FFMA.FTZ R190, R28, UR4, -R9 ;  /* 0x000000041cbe7c23 */ /* 0x000fe20008010809 */
[----:B------:R-:W3:Y:S01]  /*f680*/  MUFU.EX2 R39, R39 ;  /* 0x0000002700277308 */ /* 0x000ee20000000800 */
[----:B-1----:R-:W-:Y:S01]  /*f690*/  F2FP.BF16.F32.PACK_AB R71, R41, R42 ;  /* 0x0000002a2947723e */ /* 0x002fe200000010ff */
[----:B------:R-:W-:Y:S01]  /*f6a0*/  FADD.FTZ R42, R42, R43 ;  /* 0x0000002b2a2a7221 */ /* 0x000fe20000010000 */
[----:B------:R-:W-:Y:S01]  /*f6b0*/  FADD.FTZ R33, R33, R48 ;  /* 0x0000003021217221 */ /* 0x000fe20000010000 */
[--C-:B------:R-:W-:Y:S01]  /*f6c0*/  FFMA.FTZ R38, R38, UR4, -R9.reuse ;  /* 0x0000000426267c23 */ /* 0x100fe20008010809 */
[----:B------:R-:W-:Y:S01]  /*f6d0*/  FFMA.FTZ R30, R30, UR4, -R9 ;  /* 0x000000041e1e7c23 */ /* 0x000fe20008010809 */
[----:B------:R-:W-:-:S02]  /*f6e0*/  FADD.FTZ R41, R41, R42 ;  /* 0x0000002a29297221 */ /* 0x000fc40000010000 */
[----:B------:R-:W-:Y:S01]  /*f6f0*/  MUFU.EX2 R36, R36 ;  /* 0x0000002400247308 */ /* 0x000fe20000000800 */
[C---:B------:R-:W-:Y:S07]  /*f700*/  HMMA.16816.F32.BF16 R96, R68.reuse, R92, RZ ;  /* 0x0000005c4460723c */ /* 0x040fee00000418ff */
        /* <DEDUP_REMOVED lines=12> */
[----:B---3--:R-:W-:Y:S01]  /*f7d0*/  F2FP.BF16.F32.PACK_AB R12, R39, R44 ;  /* 0x0000002c270c723e */ /* 0x008fe200000010ff */
        /* <DEDUP_REMOVED lines=13> */
[C---:B------:R-:W-:Y:S05]  /*f8b0*/  HMMA.16816.F32.BF16 R96, R12.reuse, R16, R96 ;  /* 0x000000100c60723c */ /* 0x040fea0000041860 */
[----:B------:R-:W-:Y:S03]  /*f8c0*/  MUFU.EX2 R45, R45 ;  /* 0x0000002d002d7308 */ /* 0x000fe60000000800 */
[C---:B------:R-:W-:Y:S01]  /*f8d0*/  HMMA.16816.F32.BF16 R92, R12.reuse, R18, R92 ;  /* 0x000000120c5c723c */ /* 0x040fe2000004185c */
[----:B------:R-:W2:Y:S04]  /*f8e0*/  LDSM.16.MT88.4 R16, [R102+0x6800] ;  /* 0x006800006610783b */ /* 0x000ea80000004200 */
        /* <DEDUP_REMOVED lines=10> */
[----:B------:R-:W4:Y:S03]  /*f990*/  MUFU.EX2 R108, R108 ;  /* 0x0000006c006c7308 */ /* 0x000f260000000800 */
[C---:B--2---:R-:W-:Y:S05]  /*f9a0*/  HMMA.16816.F32.BF16 R72, R12.reuse, R16, R72 ;  /* 0x000000100c48723c */ /* 0x044fea0000041848 */
[----:B------:R-:W2:Y:S03]  /*f9b0*/  MUFU.EX2 R61, R61 ;  /* 0x0000003d003d7308 */ /* 0x000ea60000000800 */
[----:B------:R-:W-:Y:S01]  /*f9c0*/  HMMA.16816.F32.BF16 R68, R12, R18, R68 ;  /* 0x000000120c44723c */ /* 0x000fe20000041844 */
[----:B-1----:R-:W-:Y:S01]  /*f9d0*/  F2FP.BF16.F32.PACK_AB R12, R5, R8 ;  /* 0x00000008050c723e */ /* 0x002fe200000010ff */
[----:B------:R-:W1:Y:S01]  /*f9e0*/  LDSM.16.MT88.4 R16, [R103+0x7000] ;  /* 0x007000006710783b */ /* 0x000e620000004200 */
[----:B---3--:R-:W-:-:S02]  /*f9f0*/  F2FP.BF16.F32.PACK_AB R13, R55, R58 ;  /* 0x0000003a370d723e */ /* 0x008fc400000010ff */
[----:B------:R-:W3:Y:S01]  /*fa00*/  MUFU.EX2 R63, R63 ;  /* 0x0000003f003f7308 */ /* 0x000ee20000000800 */
[----:B------:R-:W-:Y:S01]  /*fa10*/  F2FP.BF16.F32.PACK_AB R14, R45, R4 ;  /* 0x000000042d0e723e */ /* 0x000fe200000010ff */
[----:B------:R-:W-:Y:S01]  /*fa20*/  FADD.FTZ R8, R8, R31 ;  /* 0x0000001f08087221 */ /* 0x000fe20000010000 */
[----:B-----5:R-:W-:-:S03]  /*fa30*/  F2FP.BF16.F32.PACK_AB R15, R60, R59 ;  /* 0x0000003b3c0f723e */ /* 0x020fc600000010ff */
[----:B------:R-:W-:Y:S02]  /*fa40*/  FADD.FTZ R5, R5, R8 ;  /* 0x0000000805057221 */ /* 0x000fe40000010000 */
[----:B------:R-:W5:Y:S02]  /*fa50*/  MUFU.EX2 R66, R66 ;  /* 0x0000004200427308 */ /* 0x000f640000000800 */
[----:B----4-:R-:W-:Y:S01]  /*fa60*/  HMMA.16816.F32.BF16 R96, R12, R24, R96 ;  /* 0x000000180c60723c */ /* 0x010fe20000041860 */
[----:B------:R-:W-:-:S04]  /*fa70*/  FADD.FTZ R4, R4, R5 ;  /* 0x0000000504047221 */ /* 0x000fc80000010000 */
[----:B------:R-:W-:Y:S01]  /*fa80*/  FADD.FTZ R45, R45, R4 ;  /* 0x000000042d2d7221 */ /* 0x000fe20000010000 */
[----:B------:R-:W-:Y:S02]  /*fa90*/  MUFU.EX2 R67, R67 ;  /* 0x0000004300437308 */ /* 0x000fe40000000800 */
[----:B------:R-:W-:Y:S01]  /*faa0*/  HMMA.16816.F32.BF16 R92, R12, R26, R92 ;  /* 0x0000001a0c5c723c */ /* 0x000fe2000004185c */
[----:B------:R-:W4:Y:S01]  /*fab0*/  LDSM.16.MT88.4 R24, [R102+0x7000] ;  /* 0x007000006618783b */ /* 0x000f220000004200 */
[----:B------:R-:W-:-:S04]  /*fac0*/  FADD.FTZ R4, R108, R45 ;  /* 0x0000002d6c047221 */ /* 0x000fc80000010000 */
[----:B------:R-:W-:Y:S01]  /*fad0*/  MUFU.EX2 R110, R110 ;  /* 0x0000006e006e7308 */ /* 0x000fe20000000800 */
[----:B--2---:R-:W-:Y:S01]  /*fae0*/  FADD.FTZ R4, R61, R4 ;  /* 0x000000043d047221 */ /* 0x004fe20000010000 */
[----:B------:R-:W-:Y:S03]  /*faf0*/  HMMA.16816.F32.BF16 R88, R12, R20, R88 ;  /* 0x000000140c58723c */ /* 0x000fe60000041858 */
[----:B---3--:R-:W-:-:S03]  /*fb00*/  FADD.FTZ R5, R63, R4 ;  /* 0x000000043f057221 */ /* 0x008fc60000010000 */
[----:B------:R-:W-:Y:S01]  /*fb10*/  MUFU.EX2 R111, R111 ;  /* 0x0000006f006f7308 */ /* 0x000fe20000000800 */
[----:B-----5:R-:W-:Y:S01]  /*fb20*/  FADD.FTZ R5, R66, R5 ;  /* 0x0000000542057221 */ /* 0x020fe20000010000 */
[C---:B------:R-:W-:Y:S01]  /*fb30*/  HMMA.16816.F32.BF16 R84, R12.reuse, R22, R84 ;  /* 0x000000160c54723c */ /* 0x040fe20000041854 */
[----:B------:R-:W2:Y:S05]  /*fb40*/  LDSM.16.MT88.4 R20, [R160+0x7800] ;  /* 0x00780000a014783b */ /* 0x000eaa0000004200 */
[----:B------:R-:W-:Y:S02]  /*fb50*/  MUFU.EX2 R112, R112 ;  /* 0x0000007000707308 */ /* 0x000fe40000000800 */
[C---:B-1----:R-:W-:Y:S06]  /*fb60*/  HMMA.16816.F32.BF16 R80, R12.reuse, R16, R80 ;  /* 0x000000100c50723c */ /* 0x042fec0000041850 */
[----:B------:R-:W1:Y:S02]  /*fb70*/  MUFU.EX2 R114, R114 ;  /* 0x0000007200727308 */ /* 0x000e640000000800 */
[C---:B------:R-:W-:Y:S01]  /*fb80*/  HMMA.16816.F32.BF16 R76, R12.reuse, R18, R76 ;  /* 0x000000120c4c723c */ /* 0x040fe2000004184c */
[----:B------:R-:W3:Y:S05]  /*fb90*/  LDSM.16.MT88.4 R16, [R156+0x7800] ;  /* 0x007800009c10783b */ /* 0x000eea0000004200 */
[----:B------:R-:W5:Y:S02]  /*fba0*/  MUFU.EX2 R113, R113 ;  /* 0x0000007100717308 */ /* 0x000f640000000800 */
[C---:B----4-:R-:W-:Y:S06]  /*fbb0*/  HMMA.16816.F32.BF16 R72, R12.reuse, R24, R72 ;  /* 0x000000180c48723c */ /* 0x050fec0000041848 */
[----:B------:R-:W-:Y:S01]  /*fbc0*/  MUFU.EX2 R115, R115 ;  /* 0x0000007300737308 */ /* 0x000fe20000000800 */
[----:B-1----:R-:W-:Y:S01]  /*fbd0*/  FADD.FTZ R4, R114, R5 ;  /* 0x0000000572047221 */ /* 0x002fe20000010000 */
[----:B------:R-:W-:Y:S01]  /*fbe0*/  HMMA.16816.F32.BF16 R68, R12, R26, R68 ;  /* 0x0000001a0c44723c */ /* 0x000fe20000041844 */
[----:B------:R-:W1:Y:S01]  /*fbf0*/  LDSM.16.MT88.4 R24, [R103+0x7800] ;  /* 0x007800006718783b */ /* 0x000e620000004200 */
[----:B------:R-:W-:-:S02]  /*fc00*/  F2FP.BF16.F32.PACK_AB R12, R61, R108 ;  /* 0x0000006c3d0c723e */ /* 0x000fc400000010ff */
[----:B------:R-:W-:Y:S02]  /*fc10*/  F2FP.BF16.F32.PACK_AB R13, R110, R67 ;  /* 0x000000436e0d723e */ /* 0x000fe400000010ff */
[----:B------:R-:W-:Y:S01]  /*fc20*/  MUFU.EX2 R120, R120 ;  /* 0x0000007800787308 */ /* 0x000fe20000000800 */
[----:B------:R-:W-:Y:S01]  /*fc30*/  F2FP.BF16.F32.PACK_AB R14, R66, R63 ;  /* 0x0000003f420e723e */ /* 0x000fe200000010ff */
[----:B-----5:R-:W-:Y:S01]  /*fc40*/  FADD.FTZ R4, R113, R4 ;  /* 0x0000000471047221 */ /* 0x020fe20000010000 */
[----:B------:R-:W-:-:S05]  /*fc50*/  F2FP.BF16.F32.PACK_AB R15, R112, R111 ;  /* 0x0000006f700f723e */ /* 0x000fca00000010ff */
[----:B------:R-:W-:Y:S02]  /*fc60*/  MUFU.EX2 R117, R117 ;  /* 0x0000007500757308 */ /* 0x000fe40000000800 */
[C---:B--2---:R-:W-:Y:S06]  /*fc70*/  HMMA.16816.F32.BF16 R96, R12.reuse, R20, R96 ;  /* 0x000000140c60723c */ /* 0x044fec0000041860 */
[----:B------:R-:W2:Y:S02]  /*fc80*/  MUFU.EX2 R126, R126 ;  /* 0x0000007e007e7308 */ /* 0x000ea40000000800 */
[C---:B------:R-:W-:Y:S01]  /*fc90*/  HMMA.16816.F32.BF16 R92, R12.reuse, R22, R92 ;  /* 0x000000160c5c723c */ /* 0x040fe2000004185c */
[----:B------:R-:W4:Y:S05]  /*fca0*/  LDSM.16.MT88.4 R20, [R102+0x7800] ;  /* 0x007800006614783b */ /* 0x000f2a0000004200 */
[----:B------:R-:W-:Y:S02]  /*fcb0*/  MUFU.EX2 R119, R119 ;  /* 0x0000007700777308 */ /* 0x000fe40000000800 */
[C---:B---3--:R-:W-:Y:S06]  /*fcc0*/  HMMA.16816.F32.BF16 R88, R12.reuse, R16, R88 ;  /* 0x000000100c58723c */ /* 0x048fec0000041858 */
        /* <DEDUP_REMOVED lines=14> */
[----:B--2---:R-:W-:-:S02]  /*fdb0*/  F2FP.BF16.F32.PACK_AB R13, R126, R117 ;  /* 0x000000757e0d723e */ /* 0x004fc400000010ff */
[----:B------:R-:W-:Y:S01]  /*fdc0*/  F2FP.BF16.F32.PACK_AB R14, R120, R115 ;  /* 0x00000073780e723e */ /* 0x000fe200000010ff */
[----:B------:R-:W-:Y:S01]  /*fdd0*/  MUFU.EX2 R121, R121 ;  /* 0x0000007900797308 */ /* 0x000fe20000000800 */
[----:B---3--:R-:W-:Y:S01]  /*fde0*/  F2FP.BF16.F32.PACK_AB R15, R128, R119 ;  /* 0x00000077800f723e */ /* 0x008fe200000010ff */
[----:B------:R-:W-:-:S04]  /*fdf0*/  FADD.FTZ R115, R115, R4 ;  /* 0x0000000473737221 */ /* 0x000fc80000010000 */
[----:B------:R-:W-:Y:S02]  /*fe00*/  FADD.FTZ R120, R120, R115 ;  /* 0x0000007378787221 */ /* 0x000fe40000010000 */
[C---:B-----5:R-:W-:Y:S01]  /*fe10*/  HMMA.16816.F32.BF16 R96, R12.reuse, R16, R96 ;  /* 0x000000100c60723c */ /* 0x060fe20000041860 */
[----:B------:R-:W2:Y:S07]  /*fe20*/  MUFU.EX2 R122, R122 ;  /* 0x0000007a007a7308 */ /* 0x000eae0000000800 */
[C---:B------:R-:W-:Y:S01]  /*fe30*/  HMMA.16816.F32.BF16 R92, R12.reuse, R18, R92 ;  /* 0x000000120c5c723c */ /* 0x040fe2000004185c */
[----:B------:R-:W3:Y:S01]  /*fe40*/  LDSM.16.MT88.4 R16, [R102+0x8000] ;  /* 0x008000006610783b */ /* 0x000ee20000004200 */
[----:B------:R-:W-:Y:S06]  /*fe50*/  MUFU.EX2 R118, R118 ;  /* 0x0000007600767308 */ /* 0x000fec0000000800 */
[C---:B-1----:R-:W-:Y:S02]  /*fe60*/  HMMA.16816.F32.BF16 R88, R12.reuse, R24, R88 ;  /* 0x000000180c58723c */ /* 0x042fe40000041858 */
[----:B------:R-:W1:Y:S06]  /*fe70*/  MUFU.EX2 R125, R125 ;  /* 0x0000007d007d7308 */ /* 0x000e6c0000000800 */
        /* <DEDUP_REMOVED lines=14> */
[----:B------:R-:W-:Y:S01]  /*ff60*/  MUFU.EX2 R101, R101 ;  /* 0x0000006500657308 */ /* 0x000fe20000000800 */
[----:B------:R-:W-:Y:S01]  /*ff70*/  F2FP.BF16.F32.PACK_AB R14, R132, R123 ;  /* 0x0000007b840e723e */ /* 0x000fe200000010ff */
        /* <DEDUP_REMOVED lines=24> */
[----:B------:R-:W2:Y:S01]  /*10100*/  LDSM.16.MT88.4 R24, [R103+0x9000] ;  /* 0x009000006718783b */ /* 0x000ea20000004200 */
[----:B------:R-:W-:Y:S01]  /*10110*/  F2FP.BF16.F32.PACK_AB R12, R116, R109 ;  /* 0x0000006d740c723e */ /* 0x000fe200000010ff */
[----:B------:R-:W-:Y:S01]  /*10120*/  FADD.FTZ R109, R109, R132 ;  /* 0x000000846d6d7221 */ /* 0x000fe20000010000 */
[----:B-1----:R-:W-:-:S02]  /*10130*/  F2FP.BF16.F32.PACK_AB R13, R104, R101 ;  /* 0x00000065680d723e */ /* 0x002fc400000010ff */
[----:B------:R-:W1:Y:S01]  /*10140*/  MUFU.EX2 R32, R32 ;  /* 0x0000002000207308 */ /* 0x000e620000000800 */
[----:B------:R-:W-:Y:S01]  /*10150*/  F2FP.BF16.F32.PACK_AB R14, R124, R105 ;  /* 0x000000697c0e723e */ /* 0x000fe200000010ff */
[----:B------:R-:W-:Y:S01]  /*10160*/  FADD.FTZ R116, R116, R109 ;  /* 0x0000006d74747221 */ /* 0x000fe20000010000 */
[----:B-----5:R-:W-:-:S03]  /*10170*/  F2FP.BF16.F32.PACK_AB R15, R107, R100 ;  /* 0x000000646b0f723e */ /* 0x020fc600000010ff */
[----:B------:R-:W-:Y:S02]  /*10180*/  FADD.FTZ R105, R105, R116 ;  /* 0x0000007469697221 */ /* 0x000fe40000010000 */
[----:B------:R-:W-:Y:S02]  /*10190*/  MUFU.EX2 R190, R190 ;  /* 0x000000be00be7308 */ /* 0x000fe40000000800 */
[----:B----4-:R-:W-:Y:S01]  /*101a0*/  HMMA.16816.F32.BF16 R96, R12, R20, R96 ;  /* 0x000000140c60723c */ /* 0x010fe20000041860 */
[----:B------:R-:W-:-:S07]  /*101b0*/  FADD.FTZ R124, R124, R105 ;  /* 0x000000697c7c7221 */ /* 0x000fce0000010000 */
[C---:B------:R-:W-:Y:S01]  /*101c0*/  HMMA.16816.F32.BF16 R92, R12.reuse, R22, R92 ;  /* 0x000000160c5c723c */ /* 0x040fe2000004185c */
[----:B------:R-:W4:Y:S07]  /*101d0*/  LDSM.16.MT88.4 R20, [R102+0x9000] ;  /* 0x009000006614783b */ /* 0x000f2e0000004200 */
        /* <DEDUP_REMOVED lines=9> */
[----:B------:R-:W5:Y:S03]  /*10270*/  LDSM.16.MT88.4 R24, [R156+0x9800] ;  /* 0x009800009c18783b */ /* 0x000f660000004200 */
        /* <DEDUP_REMOVED lines=9> */
[----:B-1----:R-:W-:Y:S01]  /*10310*/  F2FP.BF16.F32.PACK_AB R13, R32, R33 ;  /* 0x00000021200d723e */ /* 0x002fe200000010ff */
[----:B------:R-:W-:Y:S01]  /*10320*/  FADD.FTZ R57, R57, R124 ;  /* 0x0000007c39397221 */ /* 0x000fe20000010000 */
[----:B------:R-:W-:Y:S01]  /*10330*/  F2FP.BF16.F32.PACK_AB R14, R46, R47 ;  /* 0x0000002f2e0e723e */ /* 0x000fe200000010ff */
[----:B------:R-:W-:Y:S01]  /*10340*/  FADD.FTZ R112, R112, R111 ;  /* 0x0000006f70707221 */ /* 0x000fe20000010000 */
[----:B--2---:R-:W-:Y:S01]  /*10350*/  F2FP.BF16.F32.PACK_AB R15, R190, R29 ;  /* 0x0000001dbe0f723e */ /* 0x004fe200000010ff */
[----:B------:R-:W-:-:S02]  /*10360*/  FADD.FTZ R62, R62, R57 ;  /* 0x000000393e3e7221 */ /* 0x000fc40000010000 */
[----:B------:R-:W-:Y:S02]  /*10370*/  FADD.FTZ R117, R117, R112 ;  /* 0x0000007075757221 */ /* 0x000fe40000010000 */
[----:B------:R-:W-:Y:S02]  /*10380*/  FADD.FTZ R47, R47, R62 ;  /* 0x0000003e2f2f7221 */ /* 0x000fe40000010000 */
[----:B------:R-:W-:Y:S01]  /*10390*/  FADD.FTZ R126, R126, R117 ;  /* 0x000000757e7e7221 */ /* 0x000fe20000010000 */
[----:B---3--:R-:W-:Y:S01]  /*103a0*/  HMMA.16816.F32.BF16 R96, R12, R16, R96 ;  /* 0x000000100c60723c */ /* 0x008fe20000041860 */
[----:B------:R-:W-:Y:S02]  /*103b0*/  FADD.FTZ R187, R46, R47 ;  /* 0x0000002f2ebb7221 */ /* 0x000fe40000010000 */
[----:B------:R-:W-:-:S04]  /*103c0*/  FADD.FTZ R119, R119, R126 ;  /* 0x0000007e77777221 */ /* 0x000fc80000010000 */
[----:B------:R-:W-:Y:S01]  /*103d0*/  FADD.FTZ R128, R128, R119 ;  /* 0x0000007780807221 */ /* 0x000fe20000010000 */
[----:B------:R-:W-:Y:S01]  /*103e0*/  HMMA.16816.F32.BF16 R92, R12, R18, R92 ;  /* 0x000000120c5c723c */ /* 0x000fe2000004185c */
[----:B------:R-:W1:Y:S02]  /*103f0*/  LDSM.16.MT88.4 R16, [R102+0x9800] ;  /* 0x009800006610783b */ /* 0x000e640000004200 */
[----:B------:R-:W-:-:S04]  /*10400*/  FADD.FTZ R5, R121, R128 ;  /* 0x0000008079057221 */ /* 0x000fc80000010000 */
[----:B------:R-:W-:Y:S01]  /*10410*/  FADD.FTZ R5, R122, R5 ;  /* 0x000000057a057221 */ /* 0x000fe20000010000 */
[----:B-----5:R-:W-:Y:S03]  /*10420*/  HMMA.16816.F32.BF16 R88, R12, R24, R88 ;  /* 0x000000180c58723c */ /* 0x020fe60000041858 */
[----:B------:R-:W-:-:S04]  /*10430*/  FADD.FTZ R4, R118, R5 ;  /* 0x0000000576047221 */ /* 0x000fc80000010000 */
[----:B------:R-:W-:Y:S01]  /*10440*/  FADD.FTZ R4, R125, R4 ;  /* 0x000000047d047221 */ /* 0x000fe20000010000 */
[----:B------:R-:W-:Y:S03]  /*10450*/  HMMA.16816.F32.BF16 R84, R12, R26, R84 ;  /* 0x0000001a0c54723c */ /* 0x000fe60000041854 */
[----:B------:R-:W-:-:S04]  /*10460*/  FADD.FTZ R5, R101, R4 ;  /* 0x0000000465057221 */ /* 0x000fc80000010000 */
[----:B------:R-:W-:Y:S01]  /*10470*/  FADD.FTZ R5, R104, R5 ;  /* 0x0000000568057221 */ /* 0x000fe20000010000 */
[----:B----4-:R-:W-:Y:S03]  /*10480*/  HMMA.16816.F32.BF16 R80, R12, R20, R80 ;  /* 0x000000140c50723c */ /* 0x010fe60000041850 */
        /* <DEDUP_REMOVED lines=78> */
.L_x_6355:
        /* <DEDUP_REMOVED lines=8> */
.L_x_6356:
        /* <DEDUP_REMOVED lines=64> */
[----:B------:R-:W2:Y:S04]  /*10df0*/  LDSM.16.M88.4 R112, [R164+UR5+0x3000] ;  /* 0x00300005a470783b */ /* 0x000ea80008000200 */
[----:B------:R-:W-:Y:S04]  /*10e00*/  LDSM.16.M88.4 R120, [R163] ;  /* 0x00000000a378783b */ /* 0x000fe80000000200 */
[----:B------:R-:W4:Y:S04]  /*10e10*/  LDSM.16.M88.4 R132, [R159+0x2000] ;  /* 0x002000009f84783b */ /* 0x000f280000000200 */
[----:B------:R-:W5:Y:S04]  /*10e20*/  LDSM.16.M88.4 R128, [R159+0x2800] ;  /* 0x002800009f80783b */ /* 0x000f680000000200 */
[----:B------:R-:W5:Y:S04]  /*10e30*/  LDSM.16.M88.4 R124, [R159+0x3000] ;  /* 0x003000009f7c783b */ /* 0x000f680000000200 */
[----:B------:R-:W5:Y:S04]  /*10e40*/  LDSM.16.M88.4 R104, [R164+UR5+0x3800] ;  /* 0x00380005a468783b */ /* 0x000f680008000200 */
[----:B------:R-:W5:Y:S04]  /*10e50*/  LDSM.16.M88.4 R56, [R164+UR5+0x4000] ;  /* 0x00400005a438783b */ /* 0x000f680008000200 */
[----:B------:R-:W5:Y:S04]  /*10e60*/  LDSM.16.M88.4 R44, [R164+UR5+0x4800] ;  /* 0x00480005a42c783b */ /* 0x000f680008000200 */
[----:B------:R-:W5:Y:S01]  /*10e70*/  LDSM.16.M88.4 R36, [R164+UR5+0x5000] ;  /* 0x00500005a424783b */ /* 0x000f620008000200 */
[C---:B---3--:R-:W-:Y:S03]  /*10e80*/  HMMA.16816.F32.BF16 R16, R28.reuse, R12, RZ ;  /* 0x0000000c1c10723c */ /* 0x048fe600000418ff */
[----:B------:R-:W3:Y:S04]  /*10e90*/  LDSM.16.M88.4 R136, [R164+UR5+0x5800] ;  /* 0x00580005a488783b */ /* 0x000ee80008000200 */
[----:B------:R-:W3:Y:S01]  /*10ea0*/  LDSM.16.M88.4 R24, [R159+0x3800] ;  /* 0x003800009f18783b */ /* 0x000ee20000000200 */
[C---:B-1----:R-:W-:Y:S03]  /*10eb0*/  HMMA.16816.F32.BF16 R8, R28.reuse, R4, RZ ;  /* 0x000000041c08723c */ /* 0x042fe600000418ff */
[----:B------:R-:W1:Y:S04]  /*10ec0*/  LDSM.16.M88.4 R20, [R159+0x4000] ;  /* 0x004000009f14783b */ /* 0x000e680000000200 */
[----:B------:R-:W0:Y:S01]  /*10ed0*/  LDGDEPBAR ;  /* 0x00000000000079af */ /* 0x000e220000000000 */
[C---:B--2---:R-:W-:Y:S08]  /*10ee0*/  HMMA.16816.F32.BF16 R116, R28.reuse, R112, RZ ;  /* 0x000000701c74723c */ /* 0x044ff000000418ff */
[C---:B------:R-:W-:Y:S08]  /*10ef0*/  HMMA.16816.F32.BF16 R12, R28.reuse, R14, RZ ;  /* 0x0000000e1c0c723c */ /* 0x040ff000000418ff */
[C---:B------:R-:W-:Y:S08]  /*10f00*/  HMMA.16816.F32.BF16 R4, R28.reuse, R6, RZ ;  /* 0x000000061c04723c */ /* 0x040ff000000418ff */
[----:B------:R-:W-:Y:S08]  /*10f10*/  HMMA.16816.F32.BF16 R112, R28, R114, RZ ;  /* 0x000000721c70723c */ /* 0x000ff000000418ff */
[C---:B----4-:R-:W-:Y:S08]  /*10f20*/  HMMA.16816.F32.BF16 R16, R120.reuse, R132, R16 ;  /* 0x000000847810723c */ /* 0x050ff00000041810 */
[C---:B------:R-:W-:Y:S01]  /*10f30*/  HMMA.16816.F32.BF16 R12, R120.reuse, R134, R12 ;  /* 0x00000086780c723c */ /* 0x040fe2000004180c */
[----:B------:R-:W2:Y:S07]  /*10f40*/  LDSM.16.M88.4 R132, [R159+0x4800] ;  /* 0x004800009f84783b */ /* 0x000eae0000000200 */
[C---:B-----5:R-:W-:Y:S08]  /*10f50*/  HMMA.16816.F32.BF16 R8, R120.reuse, R128, R8 ;  /* 0x000000807808723c */ /* 0x060ff00000041808 */
[C---:B------:R-:W-:Y:S01]  /*10f60*/  HMMA.16816.F32.BF16 R4, R120.reuse, R130, R4 ;  /* 0x000000827804723c */ /* 0x040fe20000041804 */
[----:B------:R-:W4:Y:S07]  /*10f70*/  LDSM.16.M88.4 R128, [R159+0x5000] ;  /* 0x005000009f80783b */ /* 0x000f2e0000000200 */
        /* <DEDUP_REMOVED lines=13> */
[----:B------:R-:W-:Y:S07]  /*11050*/  LDSM.16.M88.4 R136, [R162] ;  /* 0x00000000a288783b */ /* 0x000fee0000000200 */
        /* <DEDUP_REMOVED lines=8> */
[----:B------:R-:W-:Y:S07]  /*110e0*/  LDSM.16.M88.4 R132, [R158+0x3000] ;  /* 0x003000009e84783b */ /* 0x000fee0000000200 */
[C---:B----4-:R-:W-:Y:S08]  /*110f0*/  HMMA.16816.F32.BF16 R40, R120.reuse, R128, R40 ;  /* 0x000000807828723c */ /* 0x050ff00000041828 */
[C---:B------:R-:W-:Y:S01]  /*11100*/  HMMA.16816.F32.BF16 R36, R120.reuse, R130, R36 ;  /* 0x000000827824723c */ /* 0x040fe20000041824 */
[----:B------:R-:W2:Y:S07]  /*11110*/  LDSM.16.M88.4 R128, [R158+0x3800] ;  /* 0x003800009e80783b */ /* 0x000eae0000000200 */
[C---:B-----5:R-:W-:Y:S08]  /*11120*/  HMMA.16816.F32.BF16 R32, R120.reuse, R124, R32 ;  /* 0x0000007c7820723c */ /* 0x060ff00000041820 */
[----:B------:R-:W-:Y:S01]  /*11130*/  HMMA.16816.F32.BF16 R28, R120, R126, R28 ;  /* 0x0000007e781c723c */ /* 0x000fe2000004181c */
[----:B------:R-:W4:Y:S04]  /*11140*/  LDSM.16.M88.4 R120, [R158+0x4800] ;  /* 0x004800009e78783b */ /* 0x000f280000000200 */
[----:B------:R-:W5:Y:S03]  /*11150*/  LDSM.16.M88.4 R124, [R158+0x4000] ;  /* 0x004000009e7c783b */ /* 0x000f660000000200 */
[C---:B---3--:R-:W-:Y:S08]  /*11160*/  HMMA.16816.F32.BF16 R16, R136.reuse, R24, R16 ;  /* 0x000000188810723c */ /* 0x048ff00000041810 */
[C---:B------:R-:W-:Y:S01]  /*11170*/  HMMA.16816.F32.BF16 R12, R136.reuse, R26, R12 ;  /* 0x0000001a880c723c */ /* 0x040fe2000004180c */
[----:B------:R-:W-:Y:S07]  /*11180*/  LDSM.16.M88.4 R24, [R161] ;  /* 0x00000000a118783b */ /* 0x000fee0000000200 */
[C---:B-1----:R-:W-:Y:S08]  /*11190*/  HMMA.16816.F32.BF16 R8, R136.reuse, R20, R8 ;  /* 0x000000148808723c */ /* 0x042ff00000041808 */
[C---:B------:R-:W-:Y:S01]  /*111a0*/  HMMA.16816.F32.BF16 R4, R136.reuse, R22, R4 ;  /* 0x000000168804723c */ /* 0x040fe20000041804 */
[----:B------:R-:W1:Y:S07]  /*111b0*/  LDSM.16.M88.4 R20, [R157+0x2000] ;  /* 0x002000009d14783b */ /* 0x000e6e0000000200 */
[C---:B--2---:R-:W-:Y:S08]  /*111c0*/  HMMA.16816.F32.BF16 R108, R136.reuse, R128, R108 ;  /* 0x00000080886c723c */ /* 0x044ff0000004186c */
[C---:B----4-:R-:W-:Y:S08]  /*111d0*/  HMMA.16816.F32.BF16 R48, R136.reuse, R120, R48 ;  /* 0x000000788830723c */ /* 0x050ff00000041830 */
[C---:B------:R-:W-:Y:S01]  /*111e0*/  HMMA.16816.F32.BF16 R44, R136.reuse, R122, R44 ;  /* 0x0000007a882c723c */ /* 0x040fe2000004182c */
[----:B------:R-:W2:Y:S07]  /*111f0*/  LDSM.16.M88.4 R120, [R157+0x2800] ;  /* 0x002800009d78783b */ /* 0x000eae0000000200 */
[C---:B-----5:R-:W-:Y:S08]  /*11200*/  HMMA.16816.F32.BF16 R60, R136.reuse, R124, R60 ;  /* 0x0000007c883c723c */ /* 0x060ff0000004183c */
        /* <DEDUP_REMOVED lines=8> */
[----:B------:R-:W-:-:S02]  /*11290*/  FMUL.FTZ R129, R19, UR14 ;  /* 0x0000000e13817c20 */ /* 0x000fc40008410000 */
[----:B------:R4:W-:Y:S01]  /*112a0*/  MUFU.TANH R67, R16 ;  /* 0x0000001000437308 */ /* 0x0009e20000002400 */
[----:B--2---:R-:W-:Y:S03]  /*112b0*/  HMMA.16816.F32.BF16 R8, R24, R120, R8 ;  /* 0x000000781808723c */ /* 0x004fe60000041808 */
[----:B------:R-:W-:Y:S01]  /*112c0*/  FMUL.FTZ R12, R12, UR14 ;  /* 0x0000000e0c0c7c20 */ /* 0x000fe20008410000 */
[----:B------:R-:W-:-:S03]  /*112d0*/  FMUL.FTZ R13, R13, UR14 ;  /* 0x0000000e0d0d7c20 */ /* 0x000fc60008410000 */
[----:B------:R-:W-:Y:S01]  /*112e0*/  MUFU.TANH R101, R101 ;  /* 0x0000006500657308 */ /* 0x000fe20000002400 */
[----:B------:R-:W-:Y:S01]  /*112f0*/  HMMA.16816.F32.BF16 R4, R24, R122, R4 ;  /* 0x0000007a1804723c */ /* 0x000fe20000041804 */
[----:B------:R-:W2:Y:S06]  /*11300*/  LDSM.16.M88.4 R120, [R157+0x3800] ;  /* 0x003800009d78783b */ /* 0x000eac0000000200 */
[----:B------:R-:W-:Y:S01]  /*11310*/  MUFU.TANH R131, R13 ;  /* 0x0000000d00837308 */ /* 0x000fe20000002400 */
[----:B---3--:R-:W-:Y:S01]  /*11320*/  HMMA.16816.F32.BF16 R40, R136, R124, R40 ;  /* 0x0000007c8828723c */ /* 0x008fe20000041828 */
[----:B------:R-:W-:-:S02]  /*11330*/  FMUL.FTZ R125, R18, UR14 ;  /* 0x0000000e127d7c20 */ /* 0x000fc40008410000 */
[----:B----4-:R-:W3:Y:S01]  /*11340*/  LDSM.16.M88.4 R16, [R157+0x3000] ;  /* 0x003000009d10783b */ /* 0x010ee20000000200 */
[----:B------:R-:W-:-:S03]  /*11350*/  FMUL.FTZ R8, R8, UR14 ;  /* 0x0000000e08087c20 */ /* 0x000fc60008410000 */
[----:B------:R-:W-:Y:S01]  /*11360*/  MUFU.TANH R129, R129 ;  /* 0x0000008100817308 */ /* 0x000fe20000002400 */
[----:B------:R-:W-:Y:S01]  /*11370*/  HMMA.16816.F32.BF16 R116, R136, R132, R116 ;  /* 0x000000848874723c */ /* 0x000fe20000041874 */
[----:B------:R-:W-:Y:S02]  /*11380*/  FMUL.FTZ R133, R15, UR14 ;  /* 0x0000000e0f857c20 */ /* 0x000fe40008410000 */
[----:B------:R-:W-:Y:S01]  /*11390*/  FMUL.FTZ R4, R4, UR14 ;  /* 0x0000000e04047c20 */ /* 0x000fe20008410000 */
[----:B------:R-:W-:-:S03]  /*113a0*/  FMUL.FTZ R143, R5, UR14 ;  /* 0x0000000e058f7c20 */ /* 0x000fc60008410000 */
[----:B------:R-:W-:Y:S01]  /*113b0*/  MUFU.TANH R141, R4 ;  /* 0x00000004008d7308 */ /* 0x000fe20000002400 */
[C---:B------:R-:W-:Y:S07]  /*113c0*/  HMMA.16816.F32.BF16 R112, R136.reuse, R134, R112 ;  /* 0x000000868870723c */ /* 0x040fee0000041870 */
[----:B------:R-:W-:Y:S01]  /*113d0*/  MUFU.TANH R135, R8 ;  /* 0x0000000800877308 */ /* 0x000fe20000002400 */
[C---:B------:R-:W-:Y:S07]  /*113e0*/  HMMA.16816.F32.BF16 R36, R136.reuse, R126, R36 ;  /* 0x0000007e8824723c */ /* 0x040fee0000041824 */
[----:B------:R4:W-:Y:S01]  /*113f0*/  MUFU.TANH R127, R12 ;  /* 0x0000000c007f7308 */ /* 0x0009e20000002400 */
[----:B-1----:R-:W-:Y:S01]  /*11400*/  HMMA.16816.F32.BF16 R32, R136, R20, R32 ;  /* 0x000000148820723c */ /* 0x002fe20000041820 */
[----:B------:R-:W-:-:S06]  /*11410*/  FMUL.FTZ R21, R14, UR14 ;  /* 0x0000000e0e157c20 */ /* 0x000fcc0008410000 */
[----:B------:R-:W-:Y:S01]  /*11420*/  MUFU.TANH R21, R21 ;  /* 0x0000001500157308 */ /* 0x000fe20000002400 */
[----:B--2---:R-:W-:Y:S01]  /*11430*/  HMMA.16816.F32.BF16 R108, R24, R120, R108 ;  /* 0x00000078186c723c */ /* 0x004fe2000004186c */
[----:B------:R-:W-:-:S06]  /*11440*/  FMUL.FTZ R121, R6, UR14 ;  /* 0x0000000e06797c20 */ /* 0x000fcc0008410000 */
[----:B------:R-:W-:Y:S01]  /*11450*/  MUFU.TANH R125, R125 ;  /* 0x0000007d007d7308 */ /* 0x000fe20000002400 */
[----:B----4-:R-:W1:Y:S01]  /*11460*/  LDSM.16.M88.4 R12, [R157+0x4000] ;  /* 0x004000009d0c783b */ /* 0x010e620000000200 */
[C---:B------:R-:W-:Y:S01]  /*11470*/  HMMA.16816.F32.BF16 R104, R24.reuse, R122, R104 ;  /* 0x0000007a1868723c */ /* 0x040fe20000041868 */
[----:B------:R-:W-:Y:S02]  /*11480*/  FMUL.FTZ R123, R7, UR14 ;  /* 0x0000000e077b7c20 */ /* 0x000fe40008410000 */
[----:B------:R-:W2:Y:S03]  /*11490*/  LDSM.16.M88.4 R4, [R157+0x5800] ;  /* 0x005800009d04783b */ /* 0x000ea60000000200 */
[----:B------:R-:W-:Y:S02]  /*114a0*/  MUFU.TANH R133, R133 ;  /* 0x0000008500857308 */ /* 0x000fe40000002400 */
[----:B---3--:R-:W-:Y:S02]  /*114b0*/  HMMA.16816.F32.BF16 R116, R24, R16, R116 ;  /* 0x000000101874723c */ /* 0x008fe40000041874 */
[----:B------:R-:W-:Y:S01]  /*114c0*/  FMUL.FTZ R111, R111, UR14 ;  /* 0x0000000e6f6f7c20 */ /* 0x000fe20008410000 */
[----:B------:R-:W-:Y:S01]  /*114d0*/  FMUL.FTZ R108, R108, UR14 ;  /* 0x0000000e6c6c7c20 */ /* 0x000fe20008410000 */
[----:B------:R-:W-:-:S02]  /*114e0*/  FMUL.FTZ R110, R110, UR14 ;  /* 0x0000000e6e6e7c20 */ /* 0x000fc40008410000 */
[----:B------:R-:W-:Y:S02]  /*114f0*/  MUFU.TANH R123, R123 ;  /* 0x0000007b007b7308 */ /* 0x000fe40000002400 */
[----:B------:R-:W-:Y:S01]  /*11500*/  HMMA.16816.F32.BF16 R112, R24, R18, R112 ;  /* 0x000000121870723c */ /* 0x000fe20000041870 */
[----:B------:R-:W3:Y:S02]  /*11510*/  LDSM.16.M88.4 R16, [R157+0x5000] ;  /* 0x005000009d10783b */ /* 0x000ee40000000200 */
[----:B------:R-:W-:Y:S01]  /*11520*/  FMUL.FTZ R106, R106, UR14 ;  /* 0x0000000e6a6a7c20 */ /* 0x000fe20008410000 */
[----:B------:R-:W-:Y:S01]  /*11530*/  FMUL.FTZ R104, R104, UR14 ;  /* 0x0000000e68687c20 */ /* 0x000fe20008410000 */
[----:B------:R-:W-:Y:S01]  /*11540*/  FMUL.FTZ R107, R107, UR14 ;  /* 0x0000000e6b6b7c20 */ /* 0x000fe20008410000 */
[----:B------:R-:W-:Y:S02]  /*11550*/  MUFU.TANH R121, R121 ;  /* 0x0000007900797308 */ /* 0x000fe40000002400 */
[----:B------:R-:W-:Y:S01]  /*11560*/  HMMA.16816.F32.BF16 R28, R136, R22, R28 ;  /* 0x00000016881c723c */ /* 0x000fe2000004181c */
[----:B------:R-:W-:Y:S01]  /*11570*/  FMUL.FTZ R23, R9, UR14 ;  /* 0x0000000e09177c20 */ /* 0x000fe20008410000 */
[----:B------:R-:W-:Y:S01]  /*11580*/  FMUL.FTZ R137, R10, UR14 ;  /* 0x0000000e0a897c20 */ /* 0x000fe20008410000 */
[----:B------:R-:W-:Y:S01]  /*11590*/  FMUL.FTZ R139, R11, UR14 ;  /* 0x0000000e0b8b7c20 */ /* 0x000fe20008410000 */
[----:B------:R-:W-:Y:S01]  /*115a0*/  FMUL.FTZ R117, R117, UR14 ;  /* 0x0000000e75757c20 */ /* 0x000fe20008410000 */
[----:B------:R-:W4:Y:S01]  /*115b0*/  LDSM.16.M88.4 R8, [R157+0x4800] ;  /* 0x004800009d08783b */ /* 0x000f220000000200 */
[----:B------:R-:W-:Y:S01]  /*115c0*/  MUFU.TANH R143, R143 ;  /* 0x0000008f008f7308 */ /* 0x000fe20000002400 */
[----:B------:R-:W-:-:S07]  /*115d0*/  DEPBAR.LE SB0, 0x0 ;  /* 0x000080000000791a */ /* 0x000fce0000000000 */
[----:B------:R-:W-:Y:S01]  /*115e0*/  MUFU.TANH R137, R137 ;  /* 0x0000008900897308 */ /* 0x000fe20000002400 */
[----:B-1----:R-:W-:Y:S01]  /*115f0*/  HMMA.16816.F32.BF16 R60, R24, R12, R60 ;  /* 0x0000000c183c723c */ /* 0x002fe2000004183c */
[----:B------:R-:W-:-:S06]  /*11600*/  FMUL.FTZ R13, R116, UR14 ;  /* 0x0000000e740d7c20 */ /* 0x000fcc0008410000 */
[----:B------:R-:W-:Y:S01]  /*11610*/  MUFU.TANH R23, R23 ;  /* 0x0000001700177308 */ /* 0x000fe20000002400 */
[----:B--2---:R-:W-:Y:S01]  /*11620*/  HMMA.16816.F32.BF16 R28, R24, R6, R28 ;  /* 0x00000006181c723c */ /* 0x004fe2000004181c */
[----:B------:R-:W-:Y:S01]  /*11630*/  FMUL.FTZ R7, R109, UR14 ;  /* 0x0000000e6d077c20 */ /* 0x000fe20008410000 */
[----:B------:R-:W-:-:S05]  /*11640*/  FMUL.FTZ R6, R105, UR14 ;  /* 0x0000000e69067c20 */ /* 0x000fca0008410000 */
[----:B------:R-:W-:Y:S01]  /*11650*/  MUFU.TANH R13, R13 ;  /* 0x0000000d000d7308 */ /* 0x000fe20000002400 */
[C---:B------:R-:W-:Y:S01]  /*11660*/  HMMA.16816.F32.BF16 R32, R24.reuse, R4, R32 ;  /* 0x000000041820723c */ /* 0x040fe20000041820 */
[----:B------:R-:W-:Y:S02]  /*11670*/  FMUL.FTZ R5, R115, UR14 ;  /* 0x0000000e73057c20 */ /* 0x000fe40008410000 */
[----:B------:R-:W-:Y:S01]  /*11680*/  FMUL.FTZ R100, R61, UR14 ;  /* 0x0000000e3d647c20 */ /* 0x000fe20008410000 */
[----:B------:R-:W-:Y:S01]  /*11690*/  FMUL.FTZ R66, R62, UR14 ;  /* 0x0000000e3e427c20 */ /* 0x000fe20008410000 */
[----:B------:R-:W-:Y:S02]  /*116a0*/  FMUL.FTZ R20, R63, UR14 ;  /* 0x0000000e3f147c20 */ /* 0x000fe40008410000 */
[----:B------:R1:W-:Y:S01]  /*116b0*/  MUFU.TANH R61, R7 ;  /* 0x00000007003d7308 */ /* 0x0003e20000002400 */
[----:B---3--:R-:W-:Y:S01]  /*116c0*/  HMMA.16816.F32.BF16 R36, R24, R18, R36 ;  /* 0x000000121824723c */ /* 0x008fe20000041824 */
[----:B------:R-:W-:-:S02]  /*116d0*/  FMUL.FTZ R19, R114, UR14 ;  /* 0x0000000e72137c20 */ /* 0x000fc40008410000 */
[----:B------:R-:W-:Y:S01]  /*116e0*/  FMUL.FTZ R29, R29, UR14 ;  /* 0x0000000e1d1d7c20 */ /* 0x000fe20008410000 */
[----:B------:R-:W-:-:S03]  /*116f0*/  FMUL.FTZ R31, R31, UR14 ;  /* 0x0000000e1f1f7c20 */ /* 0x000fc60008410000 */
[----:B------:R-:W-:Y:S01]  /*11700*/  MUFU.TANH R117, R117 ;  /* 0x0000007500757308 */ /* 0x000fe20000002400 */
[C---:B----4-:R-:W-:Y:S01]  /*11710*/  HMMA.16816.F32.BF16 R44, R24.reuse, R10, R44 ;  /* 0x0000000a182c723c */ /* 0x050fe2000004182c */
[----:B------:R-:W-:Y:S02]  /*11720*/  IMAD.SHL.U32 R10, R167, 0x2, RZ ;  /* 0x00000002a70a7824 */ /* 0x000fe400078e00ff */
[----:B------:R-:W-:Y:S01]  /*11730*/  FMUL.FTZ R11, R112, UR14 ;  /* 0x0000000e700b7c20 */ /* 0x000fe20008410000 */
[----:B------:R-:W-:Y:S01]  /*11740*/  FMUL.FTZ R18, R33, UR14 ;  /* 0x0000000e21127c20 */ /* 0x000fe20008410000 */
[----:B------:R-:W-:Y:S01]  /*11750*/  FMUL.FTZ R32, R32, UR14 ;  /* 0x0000000e20207c20 */ /* 0x000fe20008410000 */
[----:B------:R-:W-:Y:S01]  /*11760*/  FMUL.FTZ R35, R35, UR14 ;  /* 0x0000000e23237c20 */ /* 0x000fe20008410000 */
[----:B------:R-:W-:Y:S01]  /*11770*/  FMUL.FTZ R34, R34, UR14 ;  /* 0x0000000e22227c20 */ /* 0x000fe20008410000 */
[----:B------:R-:W-:Y:S01]  /*11780*/  MUFU.TANH R115, R100 ;  /* 0x0000006400737308 */ /* 0x000fe20000002400 */
[----:B------:R-:W-:Y:S01]  /*11790*/  HMMA.16816.F32.BF16 R48, R24, R8, R48 ;  /* 0x000000081830723c */ /* 0x000fe20000041830 */
[----:B------:R-:W-:-:S02]  /*117a0*/  IMAD.SHL.U32 R8, R53, 0x80, RZ ;  /* 0x0000008035087824 */ /* 0x000fc400078e00ff */
[----:B-1----:R-:W-:Y:S01]  /*117b0*/  FMUL.FTZ R7, R28, UR14 ;  /* 0x0000000e1c077c20 */ /* 0x002fe20008410000 */
[----:B------:R-:W-:Y:S01]  /*117c0*/  FMUL.FTZ R22, R37, UR14 ;  /* 0x0000000e25167c20 */ /* 0x000fe20008410000 */
[----:B------:R-:W-:Y:S01]  /*117d0*/  FMUL.FTZ R9, R119, UR14 ;  /* 0x0000000e77097c20 */ /* 0x000fe20008410000 */
[----:B------:R-:W-:Y:S02]  /*117e0*/  VIADD R4, R8, 0xffffff80 ;  /* 0xffffff8008047836 */ /* 0x000fe40000000000 */
[----:B------:R-:W-:Y:S01]  /*117f0*/  FMUL.FTZ R36, R36, UR14 ;  /* 0x0000000e24247c20 */ /* 0x000fe20008410000 */
[----:B------:R-:W-:Y:S01]  /*11800*/  MUFU.TANH R11, R11 ;  /* 0x0000000b000b7308 */ /* 0x000fe20000002400 */
[----:B------:R-:W-:Y:S01]  /*11810*/  HMMA.16816.F32.BF16 R56, R24, R14, R56 ;  /* 0x0000000e1838723c */ /* 0x000fe20000041838 */
[----:B------:R-:W-:Y:S01]  /*11820*/  FMUL.FTZ R15, R118, UR14 ;  /* 0x0000000e760f7c20 */ /* 0x000fe20008410000 */
[----:B------:R-:W-:Y:S01]  /*11830*/  FMUL.FTZ R38, R38, UR14 ;  /* 0x0000000e26267c20 */ /* 0x000fe20008410000 */
[----:B------:R-:W-:Y:S01]  /*11840*/  FMUL.FTZ R46, R46, UR14 ;  /* 0x0000000e2e2e7c20 */ /* 0x000fe20008410000 */
[----:B------:R-:W-:Y:S01]  /*11850*/  FMUL.FTZ R47, R47, UR14 ;  /* 0x0000000e2f2f7c20 */ /* 0x000fe20008410000 */
[----:B------:R-:W-:-:S02]  /*11860*/  FMUL.FTZ R39, R39, UR14 ;  /* 0x0000000e27277c20 */ /* 0x000fc40008410000 */
[----:B------:R-:W1:Y:S01]  /*11870*/  MUFU.TANH R7, R7 ;  /* 0x0000000700077308 */ /* 0x000e620000002400 */
[----:B------:R-:W-:Y:S01]  /*11880*/  HMMA.16816.F32.BF16 R40, R24, R16, R40 ;  /* 0x000000101828723c */ /* 0x000fe20000041828 */
[----:B------:R-:W-:Y:S01]  /*11890*/  FMUL.FTZ R17, R113, UR14 ;  /* 0x0000000e71117c20 */ /* 0x000fe20008410000 */
[----:B------:R-:W-:Y:S01]  /*118a0*/  FMUL.FTZ R27, R30, UR14 ;  /* 0x0000000e1e1b7c20 */ /* 0x000fe20008410000 */
[----:B------:R-:W-:Y:S01]  /*118b0*/  LOP3.LUT R113, R10, 0x6, RZ, 0xc0, !PT ;  /* 0x000000060a717812 */ /* 0x000fe200078ec0ff */
[----:B------:R-:W-:Y:S01]  /*118c0*/  FMUL.FTZ R62, R48, UR14 ;  /* 0x0000000e303e7c20 */ /* 0x000fe20008410000 */
[----:B------:R-:W-:Y:S02]  /*118d0*/  FMUL.FTZ R10, R60, UR14 ;  /* 0x0000000e3c0a7c20 */ /* 0x000fe40008410000 */
[----:B------:R-:W-:Y:S01]  /*118e0*/  MUFU.TANH R15, R15 ;  /* 0x0000000f000f7308 */ /* 0x000fe20000002400 */
[----:B------:R-:W-:-:S03]  /*118f0*/  IMAD.IADD R4, R4, 0x1, R113 ;  /* 0x0000000104047824 */ /* 0x000fc600078e0271 */
[----:B------:R-:W-:Y:S01]  /*11900*/  FMUL.FTZ R24, R56, UR14 ;  /* 0x0000000e38187c20 */ /* 0x000fe20008410000 */
[----:B------:R-:W-:Y:S02]  /*11910*/  VIADD R33, R4, 0xffffff81 ;  /* 0xffffff8104217836 */ /* 0x000fe40000000000 */
[----:B------:R-:W-:Y:S01]  /*11920*/  FMUL.FTZ R56, R50, UR14 ;  /* 0x0000000e32387c20 */ /* 0x000fe20008410000 */
[C---:B------:R-:W-:Y:S01]  /*11930*/  VIADD R37, R4.reuse, 0xfffffff8 ;  /* 0xfffffff804257836 */ /* 0x040fe20000000000 */
[----:B------:R-:W2:Y:S01]  /*11940*/  MUFU.TANH R27, R27 ;  /* 0x0000001b001b7308 */ /* 0x000ea20000002400 */
[C---:B------:R-:W-:Y:S01]  /*11950*/  VIADD R25, R4.reuse, 0xffffff80 ;  /* 0xffffff8004197836 */ /* 0x040fe20000000000 */
[----:B------:R-:W-:Y:S01]  /*11960*/  ISETP.GE.AND P1, PT, R33, R54, PT ;  /* 0x000000362100720c */ /* 0x000fe20003f26270 */
[----:B------:R-:W-:Y:S01]  /*11970*/  FMUL.FTZ R60, R59, UR14 ;  /* 0x0000000e3b3c7c20 */ /* 0x000fe20008410000 */
[----:B------:R-:W-:Y:S01]  /*11980*/  I2FP.F32.U32 R48, R37 ;  /* 0x0000002500307245 */ /* 0x000fe20000201000 */
[----:B------:R-:W-:Y:S01]  /*11990*/  FMUL.FTZ R26, R43, UR14 ;  /* 0x0000000e2b1a7c20 */ /* 0x000fe20008410000 */
[----:B------:R-:W-:Y:S01]  /*119a0*/  I2FP.F32.U32 R16, R33 ;  /* 0x0000002100107245 */ /* 0x000fe20000201000 */
[----:B------:R-:W-:Y:S01]  /*119b0*/  VIADD R43, R4, 0xffffff98 ;  /* 0xffffff98042b7836 */ /* 0x000fe20000000000 */
[C---:B------:R-:W-:Y:S01]  /*119c0*/  ISETP.GE.AND P3, PT, R25.reuse, R52, PT ;  /* 0x000000341900720c */ /* 0x040fe20003f66270 */
[C---:B-1----:R-:W-:Y:S01]  /*119d0*/  FFMA.FTZ R50, R0.reuse, R48, R7 ;  /* 0x0000003000327223 */ /* 0x042fe20000010007 */
[----:B------:R-:W-:Y:S01]  /*119e0*/  ISETP.GE.AND P0, PT, R25, R54, PT ;  /* 0x000000361900720c */ /* 0x000fe20003f06270 */
[CC--:B------:R-:W-:Y:S01]  /*119f0*/  FFMA.FTZ R14, R0.reuse, R16.reuse, R101 ;  /* 0x00000010000e7223 */ /* 0x0c0fe20000010065 */
[C---:B------:R-:W-:Y:S01]  /*11a00*/  FFMA.FTZ R7, R0.reuse, R16, R129 ;  /* 0x0000001000077223 */ /* 0x040fe20000010081 */
[----:B------:R-:W-:Y:S01]  /*11a10*/  I2FP.F32.U32 R25, R25 ;  /* 0x0000001900197245 */ /* 0x000fe20000201000 */
[----:B------:R-:W-:Y:S01]  /*11a20*/  FMUL.FTZ R59, R49, UR14 ;  /* 0x0000000e313b7c20 */ /* 0x000fe20008410000 */
[----:B------:R-:W-:Y:S01]  /*11a30*/  @P1 LOP3.LUT R65, R65, 0x1, RZ, 0xfc, !PT ;  /* 0x0000000141411812 */ /* 0x000fe200078efcff */
[----:B------:R-:W-:Y:S01]  /*11a40*/  FMUL.FTZ R49, R45, UR14 ;  /* 0x0000000e2d317c20 */ /* 0x000fe20008410000 */
[----:B--2---:R-:W-:Y:S01]  /*11a50*/  FFMA.FTZ R48, R0, R48, R27 ;  /* 0x0000003000307223 */ /* 0x004fe2000001001b */
[----:B------:R-:W-:-:S02]  /*11a60*/  VIADD R27, R4, 0xffffff88 ;  /* 0xffffff88041b7836 */ /* 0x000fc40000000000 */
[CC--:B------:R-:W-:Y:S01]  /*11a70*/  FFMA.FTZ R12, R0.reuse, R25.reuse, R67 ;  /* 0x00000019000c7223 */ /* 0x0c0fe20000010043 */
[C---:B------:R-:W-:Y:S01]  /*11a80*/  ISETP.GE.AND P2, PT, R37.reuse, R52, PT ;  /* 0x000000342500720c */ /* 0x040fe20003f46270 */
[----:B------:R-:W-:Y:S01]  /*11a90*/  FFMA.FTZ R25, R0, R25, R125 ;  /* 0x0000001900197223 */ /* 0x000fe2000001007d */
[----:B------:R-:W-:Y:S01]  /*11aa0*/  ISETP.GE.AND P4, PT, R37, R54, PT ;  /* 0x000000362500720c */ /* 0x000fe20003f86270 */
[----:B------:R-:W-:Y:S01]  /*11ab0*/  VIADD R37, R4, 0xffffff89 ;  /* 0xffffff8904257836 */ /* 0x000fe20000000000 */
[C---:B------:R-:W-:Y:S01]  /*11ac0*/  ISETP.GE.AND P1, PT, R27.reuse, R52, PT ;  /* 0x000000341b00720c */ /* 0x040fe20003f26270 */
[----:B------:R-:W-:Y:S01]  /*11ad0*/  FMUL.FTZ R45, R40, UR14 ;  /* 0x0000000e282d7c20 */ /* 0x000fe20008410000 */
[----:B------:R-:W-:Y:S01]  /*11ae0*/  ISETP.GE.AND P5, PT, R27, R54, PT ;  /* 0x000000361b00720c */ /* 0x000fe20003fa6270 */
[----:B------:R1:W-:Y:S01]  /*11af0*/  MUFU.TANH R67, R6 ;  /* 0x0000000600437308 */ /* 0x0003e20000002400 */
[----:B------:R-:W-:Y:S01]  /*11b00*/  I2FP.F32.U32 R27, R27 ;  /* 0x0000001b001b7245 */ /* 0x000fe20000201000 */
[----:B------:R-:W-:Y:S01]  /*11b10*/  FMUL.FTZ R40, R41, UR14 ;  /* 0x0000000e29287c20 */ /* 0x000fe20008410000 */
[-C--:B------:R-:W-:Y:S01]  /*11b20*/  ISETP.GE.AND P6, PT, R33, R52.reuse, PT ;  /* 0x000000342100720c */ /* 0x080fe20003fc6270 */
[----:B------:R-:W-:Y:S01]  /*11b30*/  VIADD R33, R4, 0xffffff90 ;  /* 0xffffff9004217836 */ /* 0x000fe20000000000 */
[----:B------:R-:W-:Y:S01]  /*11b40*/  FSEL R25, R25, -INF , !P0 ;  /* 0xff80000019197808 */ /* 0x000fe20004000000 */
[CC--:B------:R-:W-:Y:S01]  /*11b50*/  FFMA.FTZ R16, R0.reuse, R27.reuse, R127 ;  /* 0x0000001b00107223 */ /* 0x0c0fe2000001007f */
[----:B------:R-:W-:Y:S01]  /*11b60*/  FFMA.FTZ R27, R0, R27, R21 ;  /* 0x0000001b001b7223 */ /* 0x000fe20000010015 */
[----:B------:R-:W-:Y:S01]  /*11b70*/  FSEL R50, R50, -INF , !P2 ;  /* 0xff80000032327808 */ /* 0x000fe20005000000 */
[----:B------:R-:W-:Y:S01]  /*11b80*/  VIADD R41, R4, 0xffffff99 ;  /* 0xffffff9904297836 */ /* 0x000fe20000000000 */
[-C--:B------:R-:W-:Y:S01]  /*11b90*/  ISETP.GE.AND P2, PT, R37, R52.reuse, PT ;  /* 0x000000342500720c */ /* 0x080fe20003f46270 */
[----:B------:R-:W-:Y:S01]  /*11ba0*/  FMUL.FTZ R63, R58, UR14 ;  /* 0x0000000e3a3f7c20 */ /* 0x000fe20008410000 */
[----:B------:R-:W-:Y:S01]  /*11bb0*/  FSEL R27, R27, -INF , !P5 ;  /* 0xff8000001b1b7808 */ /* 0x000fe20006800000 */
[----:B------:R-:W-:Y:S01]  /*11bc0*/  FMUL.FTZ R58, R51, UR14 ;  /* 0x0000000e333a7c20 */ /* 0x000fe20008410000 */
[----:B------:R-:W-:Y:S01]  /*11bd0*/  ISETP.GE.AND P5, PT, R43, R52, PT ;  /* 0x000000342b00720c */ /* 0x000fe20003fa6270 */
[----:B------:R-:W-:Y:S01]  /*11be0*/  VIADD R129, R4, 0xffffffa0 ;  /* 0xffffffa004817836 */ /* 0x000fe20000000000 */
[----:B------:R-:W-:Y:S01]  /*11bf0*/  FSEL R48, R48, -INF , !P4 ;  /* 0xff80000030307808 */ /* 0x000fe20006000000 */
[----:B------:R-:W-:Y:S01]  /*11c00*/  FMUL.FTZ R51, R44, UR14 ;  /* 0x0000000e2c337c20 */ /* 0x000fe20008410000 */
[----:B------:R-:W-:Y:S01]  /*11c10*/  ISETP.GE.AND P0, PT, R37, R54, PT ;  /* 0x000000362500720c */ /* 0x000fe20003f06270 */
[----:B------:R-:W-:Y:S01]  /*11c20*/  MUFU.TANH R113, R10 ;  /* 0x0000000a00717308 */ /* 0x000fe20000002400 */
[----:B------:R-:W-:Y:S01]  /*11c30*/  I2FP.F32.U32 R30, R37 ;  /* 0x00000025001e7245 */ /* 0x000fe20000201000 */
[C---:B------:R-:W-:Y:S01]  /*11c40*/  VIADD R37, R4.reuse, 0xffffff91 ;  /* 0xffffff9104257836 */ /* 0x040fe20000000000 */
[----:B------:R-:W-:Y:S01]  /*11c50*/  I2FP.F32.U32 R28, R33 ;  /* 0x00000021001c7245 */ /* 0x000fe20000201000 */
[----:B------:R-:W-:Y:S01]  /*11c60*/  VIADD R127, R4, 0xffffffa1 ;  /* 0xffffffa1047f7836 */ /* 0x000fe20000000000 */
[----:B------:R-:W-:Y:S01]  /*11c70*/  LOP3.LUT P4, RZ, R65, 0x1, RZ, 0xc0, !PT ;  /* 0x0000000141ff7812 */ /* 0x000fe2000788c0ff */
[----:B------:R-:W-:Y:S01]  /*11c80*/  FFMA.FTZ R21, R0, R30, R133 ;  /* 0x0000001e00157223 */ /* 0x000fe20000010085 */
[----:B------:R-:W-:Y:S01]  /*11c90*/  FSEL R12, R12, -INF , !P3 ;  /* 0xff8000000c0c7808 */ /* 0x000fe20005800000 */
[----:B------:R-:W-:Y:S01]  /*11ca0*/  FFMA.FTZ R135, R0, R28, R135 ;  /* 0x0000001c00877223 */ /* 0x000fe20000010087 */
[----:B-1----:R-:W-:Y:S01]  /*11cb0*/  FSEL R6, R14, -INF , !P6 ;  /* 0xff8000000e067808 */ /* 0x002fe20007000000 */
[C---:B------:R-:W-:Y:S01]  /*11cc0*/  FFMA.FTZ R14, R0.reuse, R30, R131 ;  /* 0x0000001e000e7223 */ /* 0x040fe20000010083 */
[C---:B------:R-:W-:Y:S01]  /*11cd0*/  ISETP.GE.AND P3, PT, R33.reuse, R52, PT ;  /* 0x000000342100720c */ /* 0x040fe20003f66270 */
[----:B------:R-:W1:Y:S01]  /*11ce0*/  MUFU.TANH R139, R139 ;  /* 0x0000008b008b7308 */ /* 0x000e620000002400 */
[----:B------:R-:W-:Y:S01]  /*11cf0*/  ISETP.GE.AND P6, PT, R33, R54, PT ;  /* 0x000000362100720c */ /* 0x000fe20003fc6270 */
[----:B------:R-:W-:Y:S01]  /*11d00*/  FFMA.FTZ R33, R0, R28, R137 ;  /* 0x0000001c00217223 */ /* 0x000fe20000010089 */
[----:B------:R-:W-:Y:S01]  /*11d10*/  LOP3.LUT R65, R65, 0xfffffffe, RZ, 0xc0, !PT ;  /* 0xfffffffe41417812 */ /* 0x000fe200078ec0ff */
[----:B------:R-:W-:Y:S01]  /*11d20*/  VIADD R133, R4, 0xffffffa9 ;  /* 0xffffffa904857836 */ /* 0x000fe20000000000 */
[----:B------:R-:W-:Y:S01]  /*11d30*/  FSEL R7, R7, -INF , !P4 ;  /* 0xff80000007077808 */ /* 0x000fe20006000000 */
[----:B------:R-:W-:Y:S01]  /*11d40*/  FMUL.FTZ R64, R57, UR14 ;  /* 0x0000000e39407c20 */ /* 0x000fe20008410000 */
[----:B------:R-:W-:Y:S01]  /*11d50*/  FSEL R16, R16, -INF , !P1 ;  /* 0xff80000010107808 */ /* 0x000fe20004800000 */
[----:B------:R-:W-:Y:S01]  /*11d60*/  MUFU.TANH R17, R17 ;  /* 0x0000001100117308 */ /* 0x000fe20000002400 */
[C---:B------:R-:W-:Y:S01]  /*11d70*/  ISETP.GE.AND P1, PT, R37.reuse, R52, PT ;  /* 0x000000342500720c */ /* 0x040fe20003f26270 */
[----:B------:R-:W-:Y:S01]  /*11d80*/  FMUL.FTZ R42, R42, UR14 ;  /* 0x0000000e2a2a7c20 */ /* 0x000fe20008410000 */
[----:B------:R-:W-:-:S02]  /*11d90*/  ISETP.GE.AND P4, PT, R37, R54, PT ;  /* 0x000000362500720c */ /* 0x000fc40003f86270 */
[----:B------:R-:W-:Y:S02]  /*11da0*/  I2FP.F32.U32 R28, R43 ;  /* 0x0000002b001c7245 */ /* 0x000fe40000201000 */
[----:B------:R-:W-:Y:S01]  /*11db0*/  I2FP.F32.U32 R37, R37 ;  /* 0x0000002500257245 */ /* 0x000fe20000201000 */
[----:B------:R-:W2:Y:S01]  /*11dc0*/  MUFU.TANH R19, R19 ;  /* 0x0000001300137308 */ /* 0x000ea20000002400 */
[----:B------:R-:W-:Y:S01]  /*11dd0*/  @P5 LOP3.LUT R65, R65, 0x1, RZ, 0xfc, !PT ;  /* 0x0000000141415812 */ /* 0x000fe200078efcff */
[C---:B------:R-:W-:Y:S01]  /*11de0*/  FFMA.FTZ R141, R0.reuse, R28, R141 ;  /* 0x0000001c008d7223 */ /* 0x040fe2000001008d */
[----:B------:R-:W-:Y:S01]  /*11df0*/  I2FP.F32.U32 R44, R41 ;  /* 0x00000029002c7245 */ /* 0x000fe20000201000 */
[CC--:B------:R-:W-:Y:S01]  /*11e00*/  FFMA.FTZ R30, R0.reuse, R37.reuse, R23 ;  /* 0x00000025001e7223 */ /* 0x0c0fe20000010017 */
[----:B------:R-:W-:Y:S01]  /*11e10*/  FSEL R33, R33, -INF , !P6 ;  /* 0xff80000021217808 */ /* 0x000fe20007000000 */
[----:B-1----:R-:W-:Y:S01]  /*11e20*/  FFMA.FTZ R37, R0, R37, R139 ;  /* 0x0000002500257223 */ /* 0x002fe2000001008b */
[----:B------:R-:W-:Y:S01]  /*11e30*/  FSEL R21, R21, -INF , !P0 ;  /* 0xff80000015157808 */ /* 0x000fe20004000000 */
[----:B------:R-:W1:Y:S01]  /*11e40*/  MUFU.TANH R5, R5 ;  /* 0x0000000500057308 */ /* 0x000e620000002400 */
[----:B------:R-:W-:-:S02]  /*11e50*/  FSEL R10, R135, -INF , !P3 ;  /* 0xff800000870a7808 */ /* 0x000fc40005800000 */
[----:B------:R-:W-:Y:S02]  /*11e60*/  LOP3.LUT P6, RZ, R65, 0x1, RZ, 0xc0, !PT ;  /* 0x0000000141ff7812 */ /* 0x000fe400078cc0ff */
[----:B------:R-:W-:Y:S02]  /*11e70*/  I2FP.F32.U32 R100, R129 ;  /* 0x0000008100647245 */ /* 0x000fe40000201000 */
[----:B------:R-:W-:Y:S01]  /*11e80*/  FSEL R14, R14, -INF , !P2 ;  /* 0xff8000000e0e7808 */ /* 0x000fe20005000000 */
[----:B------:R3:W-:Y:S01]  /*11e90*/  MUFU.TANH R23, R24 ;  /* 0x0000001800177308 */ /* 0x0007e20000002400 */
[C---:B------:R-:W-:Y:S01]  /*11ea0*/  ISETP.GE.AND P3, PT, R41.reuse, R52, PT ;  /* 0x000000342900720c */ /* 0x040fe20003f66270 */
[C---:B------:R-:W-:Y:S01]  /*11eb0*/  FFMA.FTZ R15, R0.reuse, R100, R15 ;  /* 0x00000064000f7223 */ /* 0x040fe2000001000f */
[----:B------:R-:W-:Y:S01]  /*11ec0*/  ISETP.GE.AND P0, PT, R41, R54, PT ;  /* 0x000000362900720c */ /* 0x000fe20003f06270 */
[C---:B------:R-:W-:Y:S01]  /*11ed0*/  FFMA.FTZ R41, R0.reuse, R44, R123 ;  /* 0x0000002c00297223 */ /* 0x040fe2000001007b */
[----:B------:R-:W-:Y:S01]  /*11ee0*/  ISETP.GE.AND P2, PT, R43, R54, PT ;  /* 0x000000362b00720c */ /* 0x000fe20003f46270 */
[----:B------:R-:W-:Y:S01]  /*11ef0*/  FFMA.FTZ R43, R0, R28, R121 ;  /* 0x0000001c002b7223 */ /* 0x000fe20000010079 */
[----:B------:R-:W-:Y:S01]  /*11f00*/  VIADD R123, R4, 0xffffffa8 ;  /* 0xffffffa8047b7836 */ /* 0x000fe20000000000 */
[----:B------:R4:W-:Y:S01]  /*11f10*/  MUFU.TANH R119, R20 ;  /* 0x0000001400777308 */ /* 0x0009e20000002400 */
[C---:B------:R-:W-:Y:S01]  /*11f20*/  FFMA.FTZ R28, R0.reuse, R44, R143 ;  /* 0x0000002c001c7223 */ /* 0x040fe2000001008f */
[----:B------:R-:W-:Y:S01]  /*11f30*/  FFMA.FTZ R44, R0, R100, R13 ;  /* 0x00000064002c7223 */ /* 0x000fe2000001000d */
[----:B------:R-:W-:-:S02]  /*11f40*/  FSEL R43, R43, -INF , !P2 ;  /* 0xff8000002b2b7808 */ /* 0x000fc40005000000 */
[-C--:B------:R-:W-:Y:S02]  /*11f50*/  ISETP.GE.AND P2, PT, R133, R54.reuse, PT ;  /* 0x000000368500720c */ /* 0x080fe40003f46270 */
[----:B------:R-:W-:Y:S01]  /*11f60*/  ISETP.GE.AND P5, PT, R129, R54, PT ;  /* 0x000000368100720c */ /* 0x000fe20003fa6270 */
[----:B------:R-:W-:Y:S01]  /*11f70*/  MUFU.TANH R9, R9 ;  /* 0x0000000900097308 */ /* 0x000fe20000002400 */
[----:B---3--:R-:W-:Y:S02]  /*11f80*/  FSEL R24, R141, -INF , !P6 ;  /* 0xff8000008d187808 */ /* 0x008fe40007000000 */
[-C--:B------:R-:W-:Y:S02]  /*11f90*/  ISETP.GE.AND P6, PT, R127, R52.reuse, PT ;  /* 0x000000347f00720c */ /* 0x080fe40003fc6270 */
[----:B------:R-:W-:Y:S02]  /*11fa0*/  LOP3.LUT R65, R65, 0xfffffffe, RZ, 0xc0, !PT ;  /* 0xfffffffe41417812 */ /* 0x000fe400078ec0ff */
[----:B------:R-:W-:Y:S01]  /*11fb0*/  FSEL R139, R15, -INF , !P5 ;  /* 0xff8000000f8b7808 */ /* 0x000fe20006800000 */
[----:B------:R-:W3:Y:S01]  /*11fc0*/  MUFU.TANH R105, R111 ;  /* 0x0000006f00697308 */ /* 0x000ee20000002400 */
[----:B----4-:R-:W-:Y:S01]  /*11fd0*/  FSEL R20, R30, -INF , !P1 ;  /* 0xff8000001e147808 */ /* 0x010fe20004800000 */
[----:B------:R-:W-:Y:S01]  /*11fe0*/  VIADD R15, R4, 0xffffffb8 ;  /* 0xffffffb8040f7836 */ /* 0x000fe20000000000 */
[----:B------:R-:W-:-:S02]  /*11ff0*/  ISETP.GE.AND P1, PT, R129, R52, PT ;  /* 0x000000348100720c */ /* 0x000fc40003f26270 */
[----:B------:R-:W-:Y:S02]  /*12000*/  I2FP.F32.U32 R30, R123 ;  /* 0x0000007b001e7245 */ /* 0x000fe40000201000 */
[----:B------:R-:W-:Y:S01]  /*12010*/  FSEL R44, R44, -INF , !P1 ;  /* 0xff8000002c2c7808 */ /* 0x000fe20004800000 */
[----:B------:R-:W-:Y:S01]  /*12020*/  MUFU.TANH R109, R108 ;  /* 0x0000006c006d7308 */ /* 0x000fe20000002400 */
[----:B------:R-:W-:Y:S01]  /*12030*/  ISETP.GE.AND P1, PT, R133, R52, PT ;  /* 0x000000348500720c */ /* 0x000fe20003f26270 */
[-C--:B------:R-:W-:Y:S01]  /*12040*/  FFMA.FTZ R142, R0, R30.reuse, R11 ;  /* 0x0000001e008e7223 */ /* 0x080fe2000001000b */
[----:B------:R-:W-:Y:S01]  /*12050*/  I2FP.F32.U32 R133, R133 ;  /* 0x0000008500857245 */ /* 0x000fe20000201000 */
[----:B------:R-:W-:Y:S01]  /*12060*/  VIADD R11, R4, 0xffffffb1 ;  /* 0xffffffb1040b7836 */ /* 0x000fe20000000000 */
[----:B------:R-:W-:Y:S01]  /*12070*/  @P6 LOP3.LUT R65, R65, 0x1, RZ, 0xfc, !PT ;  /* 0x0000000141416812 */ /* 0x000fe200078efcff */
[C---:B--2---:R-:W-:Y:S01]  /*12080*/  FFMA.FTZ R19, R0.reuse, R30, R19 ;  /* 0x0000001e00137223 */ /* 0x044fe20000010013 */
[----:B------:R-:W-:Y:S01]  /*12090*/  ISETP.GE.AND P6, PT, R123, R52, PT ;  /* 0x000000347b00720c */ /* 0x000fe20003fc6270 */
[----:B------:R-:W-:Y:S01]  /*120a0*/  MUFU.TANH R57, R110 ;  /* 0x0000006e00397308 */ /* 0x000fe20000002400 */
[CC--:B------:R-:W-:Y:S01]  /*120b0*/  FFMA.FTZ R140, R0.reuse, R133.reuse, R17 ;  /* 0x00000085008c7223 */ /* 0x0c0fe20000010011 */
[----:B-1----:R-:W-:Y:S01]  /*120c0*/  FFMA.FTZ R133, R0, R133, R5 ;  /* 0x0000008500857223 */ /* 0x002fe20000010005 */
[----:B------:R-:W-:Y:S01]  /*120d0*/  I2FP.F32.U32 R30, R11 ;  /* 0x0000000b001e7245 */ /* 0x000fe20000201000 */
[----:B------:R-:W-:Y:S01]  /*120e0*/  VIADD R17, R4, 0xffffffc0 ;  /* 0xffffffc004117836 */ /* 0x000fe20000000000 */
[----:B------:R-:W-:-:S02]  /*120f0*/  FSEL R28, R28, -INF , !P3 ;  /* 0xff8000001c1c7808 */ /* 0x000fc40005800000 */
[----:B------:R-:W-:Y:S01]  /*12100*/  FSEL R41, R41, -INF , !P0 ;  /* 0xff80000029297808 */ /* 0x000fe20004000000 */
[----:B------:R1:W-:Y:S01]  /*12110*/  MUFU.TANH R125, R66 ;  /* 0x00000042007d7308 */ /* 0x0003e20000002400 */
[----:B------:R-:W-:Y:S01]  /*12120*/  LOP3.LUT P3, RZ, R65, 0x1, RZ, 0xc0, !PT ;  /* 0x0000000141ff7812 */ /* 0x000fe2000786c0ff */
[C---:B------:R-:W-:Y:S01]  /*12130*/  FFMA.FTZ R61, R0.reuse, R30, R61 ;  /* 0x0000001e003d7223 */ /* 0x040fe2000001003d */
[----:B------:R-:W-:Y:S01]  /*12140*/  ISETP.GE.AND P0, PT, R123, R54, PT ;  /* 0x000000367b00720c */ /* 0x000fe20003f06270 */
[----:B---3--:R-:W-:Y:S01]  /*12150*/  FFMA.FTZ R105, R0, R30, R105 ;  /* 0x0000001e00697223 */ /* 0x008fe20000010069 */
[----:B------:R-:W-:Y:S02]  /*12160*/  FSEL R142, R142, -INF , !P6 ;  /* 0xff8000008e8e7808 */ /* 0x000fe40007000000 */
[----:B------:R-:W-:Y:S01]  /*12170*/  FSEL R133, R133, -INF , !P2 ;  /* 0xff80000085857808 */ /* 0x000fe20005000000 */
[----:B------:R-:W2:Y:S01]  /*12180*/  MUFU.TANH R101, R106 ;  /* 0x0000006a00657308 */ /* 0x000ea20000002400 */
[----:B------:R-:W-:-:S02]  /*12190*/  FSEL R37, R37, -INF , !P4 ;  /* 0xff80000025257808 */ /* 0x000fc40006000000 */
[C---:B------:R-:W-:Y:S02]  /*121a0*/  ISETP.GE.AND P6, PT, R15.reuse, R52, PT ;  /* 0x000000340f00720c */ /* 0x040fe40003fc6270 */
[-C--:B------:R-:W-:Y:S02]  /*121b0*/  ISETP.GE.AND P2, PT, R15, R54.reuse, PT ;  /* 0x000000360f00720c */ /* 0x080fe40003f46270 */
[----:B------:R-:W-:Y:S01]  /*121c0*/  ISETP.GE.AND P4, PT, R127, R54, PT ;  /* 0x000000367f00720c */ /* 0x000fe20003f86270 */
[----:B------:R-:W3:Y:S01]  /*121d0*/  MUFU.TANH R111, R104 ;  /* 0x00000068006f7308 */ /* 0x000ee20000002400 */
[----:B-1----:R-:W-:Y:S02]  /*121e0*/  I2FP.F32.U32 R66, R127 ;  /* 0x0000007f00427245 */ /* 0x002fe40000201000 */
[----:B------:R-:W-:Y:S02]  /*121f0*/  I2FP.F32.U32 R15, R15 ;  /* 0x0000000f000f7245 */ /* 0x000fe40000201000 */
[----:B------:R-:W-:Y:S01]  /*12200*/  I2FP.F32.U32 R30, R17 ;  /* 0x00000011001e7245 */ /* 0x000fe20000201000 */
[-C--:B------:R-:W-:Y:S01]  /*12210*/  FFMA.FTZ R144, R0, R66.reuse, R117 ;  /* 0x0000004200907223 */ /* 0x080fe20000010075 */
[----:B------:R-:W-:Y:S01]  /*12220*/  VIADD R117, R4, 0xffffffb0 ;  /* 0xffffffb004757836 */ /* 0x000fe20000000000 */
[----:B------:R1:W-:Y:S01]  /*12230*/  MUFU.TANH R13, R60 ;  /* 0x0000003c000d7308 */ /* 0x0003e20000002400 */
[----:B------:R-:W-:Y:S01]  /*12240*/  FFMA.FTZ R137, R0, R66, R9 ;  /* 0x0000004200897223 */ /* 0x000fe20000010009 */
[----:B------:R-:W-:Y:S01]  /*12250*/  FSEL R135, R19, -INF , !P0 ;  /* 0xff80000013877808 */ /* 0x000fe20004000000 */
[----:B------:R-:W-:Y:S01]  /*12260*/  VIADD R19, R4, 0xffffffb9 ;  /* 0xffffffb904137836 */ /* 0x000fe20000000000 */
[----:B------:R-:W-:Y:S01]  /*12270*/  FSEL R144, R144, -INF , !P3 ;  /* 0xff80000090907808 */ /* 0x000fe20005800000 */
[CC--:B--2---:R-:W-:Y:S01]  /*12280*/  FFMA.FTZ R101, R0.reuse, R15.reuse, R101 ;  /* 0x0000000f00657223 */ /* 0x0c4fe20000010065 */
[C---:B------:R-:W-:Y:S01]  /*12290*/  ISETP.GE.AND P5, PT, R117.reuse, R52, PT ;  /* 0x000000347500720c */ /* 0x040fe20003fa6270 */
[----:B------:R-:W-:Y:S01]  /*122a0*/  FFMA.FTZ R127, R0, R30, R125 ;  /* 0x0000001e007f7223 */ /* 0x000fe2000001007d */
[----:B------:R-:W2:Y:S01]  /*122b0*/  MUFU.TANH R63, R63 ;  /* 0x0000003f003f7308 */ /* 0x000ea20000002400 */
[----:B------:R-:W-:Y:S01]  /*122c0*/  ISETP.GE.AND P3, PT, R117, R54, PT ;  /* 0x000000367500720c */ /* 0x000fe20003f66270 */
[----:B------:R-:W-:Y:S01]  /*122d0*/  VIADD R125, R4, 0xffffffc1 ;  /* 0xffffffc1047d7836 */ /* 0x000fe20000000000 */
[----:B------:R-:W-:Y:S01]  /*122e0*/  FSEL R137, R137, -INF , !P4 ;  /* 0xff80000089897808 */ /* 0x000fe20006000000 */
[C---:B---3--:R-:W-:Y:S01]  /*122f0*/  FFMA.FTZ R111, R0.reuse, R15, R111 ;  /* 0x0000000f006f7223 */ /* 0x048fe2000001006f */
[C---:B------:R-:W-:Y:S01]  /*12300*/  ISETP.GE.AND P4, PT, R11.reuse, R52, PT ;  /* 0x000000340b00720c */ /* 0x040fe20003f86270 */
[----:B------:R-:W-:Y:S01]  /*12310*/  FFMA.FTZ R113, R0, R30, R113 ;  /* 0x0000001e00717223 */ /* 0x000fe20000010071 */
[----:B------:R-:W-:Y:S01]  /*12320*/  ISETP.GE.AND P0, PT, R11, R54, PT ;  /* 0x000000360b00720c */ /* 0x000fe20003f06270 */
[----:B------:R-:W3:Y:S01]  /*12330*/  MUFU.TANH R9, R62 ;  /* 0x0000003e00097308 */ /* 0x000ee20000002400 */
[----:B-1----:R-:W-:-:S02]  /*12340*/  I2FP.F32.U32 R60, R117 ;  /* 0x00000075003c7245 */ /* 0x002fc40000201000 */
[----:B------:R-:W-:Y:S02]  /*12350*/  FSEL R140, R140, -INF , !P1 ;  /* 0xff8000008c8c7808 */ /* 0x000fe40004800000 */
[----:B------:R-:W-:Y:S01]  /*12360*/  FSEL R129, R101, -INF , !P2 ;  /* 0xff80000065817808 */ /* 0x000fe20005000000 */
[CC--:B------:R-:W-:Y:S01]  /*12370*/  FFMA.FTZ R109, R0.reuse, R60.reuse, R109 ;  /* 0x0000003c006d7223 */ /* 0x0c0fe2000001006d */
[----:B------:R-:W-:Y:S01]  /*12380*/  FFMA.FTZ R57, R0, R60, R57 ;  /* 0x0000003c00397223 */ /* 0x000fe20000010039 */
[----:B------:R1:W-:Y:S01]  /*12390*/  MUFU.TANH R11, R56 ;  /* 0x00000038000b7308 */ /* 0x0003e20000002400 */
[-C--:B------:R-:W-:Y:S02]  /*123a0*/  ISETP.GE.AND P1, PT, R125, R52.reuse, PT ;  /* 0x000000347d00720c */ /* 0x080fe40003f26270 */
[----:B------:R-:W-:Y:S02]  /*123b0*/  FSEL R138, R109, -INF , !P5 ;  /* 0xff8000006d8a7808 */ /* 0x000fe40006800000 */
[----:B------:R-:W-:Y:S01]  /*123c0*/  FSEL R117, R57, -INF , !P3 ;  /* 0xff80000039757808 */ /* 0x000fe20005800000 */
[----:B------:R-:W-:Y:S01]  /*123d0*/  VIADD R57, R4, 0xffffffd1 ;  /* 0xffffffd104397836 */ /* 0x000fe20000000000 */
[C---:B------:R-:W-:Y:S01]  /*123e0*/  ISETP.GE.AND P5, PT, R19.reuse, R52, PT ;  /* 0x000000341300720c */ /* 0x040fe20003fa6270 */
[----:B------:R4:W-:Y:S01]  /*123f0*/  MUFU.TANH R15, R46 ;  /* 0x0000002e000f7308 */ /* 0x0009e20000002400 */
[----:B------:R-:W-:-:S02]  /*12400*/  ISETP.GE.AND P3, PT, R19, R54, PT ;  /* 0x000000361300720c */ /* 0x000fc40003f66270 */
[----:B------:R-:W-:Y:S02]  /*12410*/  ISETP.GE.AND P2, PT, R125, R54, PT ;  /* 0x000000367d00720c */ /* 0x000fe40003f46270 */
[----:B------:R-:W-:Y:S02]  /*12420*/  I2FP.F32.U32 R125, R125 ;  /* 0x0000007d007d7245 */ /* 0x000fe40000201000 */
[----:B------:R-:W-:Y:S01]  /*12430*/  FSEL R136, R61, -INF , !P4 ;  /* 0xff8000003d887808 */ /* 0x000fe20006000000 */
[C---:B------:R-:W-:Y:S01]  /*12440*/  VIADD R61, R4.reuse, 0xffffffd0 ;  /* 0xffffffd0043d7836 */ /* 0x040fe20000000000 */
[----:B-1----:R-:W-:Y:S01]  /*12450*/  I2FP.F32.U32 R56, R19 ;  /* 0x0000001300387245 */ /* 0x002fe20000201000 */
[----:B------:R-:W-:Y:S01]  /*12460*/  VIADD R19, R4, 0xffffffc8 ;  /* 0xffffffc804137836 */ /* 0x000fe20000000000 */
[----:B------:R-:W1:Y:S01]  /*12470*/  MUFU.TANH R107, R107 ;  /* 0x0000006b006b7308 */ /* 0x000e620000002400 */
[CC--:B------:R-:W-:Y:S01]  /*12480*/  FFMA.FTZ R115, R0.reuse, R125.reuse, R115 ;  /* 0x0000007d00737223 */ /* 0x0c0fe20000010073 */
[----:B------:R-:W-:Y:S01]  /*12490*/  FSEL R131, R105, -INF , !P0 ;  /* 0xff80000069837808 */ /* 0x000fe20004000000 */
[C---:B------:R-:W-:Y:S01]  /*124a0*/  FFMA.FTZ R125, R0.reuse, R125, R119 ;  /* 0x0000007d007d7223 */ /* 0x040fe20000010077 */
[----:B------:R-:W-:Y:S01]  /*124b0*/  ISETP.GE.AND P4, PT, R17, R52, PT ;  /* 0x000000341100720c */ /* 0x000fe20003f86270 */
[----:B------:R-:W-:Y:S01]  /*124c0*/  FFMA.FTZ R67, R0, R56, R67 ;  /* 0x0000003800437223 */ /* 0x000fe20000010043 */
[----:B----4-:R-:W-:-:S02]  /*124d0*/  I2FP.F32.U32 R46, R19 ;  /* 0x00000013002e7245 */ /* 0x010fc40000201000 */
[----:B------:R-:W4:Y:S01]  /*124e0*/  MUFU.TANH R121, R64 ;  /* 0x0000004000797308 */ /* 0x000f220000002400 */
[----:B------:R-:W-:Y:S01]  /*124f0*/  ISETP.GE.AND P0, PT, R17, R54, PT ;  /* 0x000000361100720c */ /* 0x000fe20003f06270 */
[----:B------:R-:W-:Y:S02]  /*12500*/  VIADD R17, R4, 0xffffffc9 ;  /* 0xffffffc904117836 */ /* 0x000fe40000000000 */
[CC--:B------:R-:W-:Y:S01]  /*12510*/  FFMA.FTZ R23, R0.reuse, R46.reuse, R23 ;  /* 0x0000002e00177223 */ /* 0x0c0fe20000010017 */
[C---:B--2---:R-:W-:Y:S01]  /*12520*/  FFMA.FTZ R63, R0.reuse, R46, R63 ;  /* 0x0000002e003f7223 */ /* 0x044fe2000001003f */
[----:B------:R-:W-:Y:S02]  /*12530*/  I2FP.F32.U32 R46, R61 ;  /* 0x0000003d002e7245 */ /* 0x000fe40000201000 */
[----:B------:R-:W-:Y:S01]  /*12540*/  FSEL R124, R115, -INF , !P1 ;  /* 0xff800000737c7808 */ /* 0x000fe20004800000 */
[----:B------:R-:W-:Y:S01]  /*12550*/  MUFU.TANH R5, R58 ;  /* 0x0000003a00057308 */ /* 0x000fe20000002400 */
[----:B------:R-:W-:Y:S01]  /*12560*/  FSEL R125, R125, -INF , !P2 ;  /* 0xff8000007d7d7808 */ /* 0x000fe20005000000 */
[C---:B---3--:R-:W-:Y:S01]  /*12570*/  FFMA.FTZ R9, R0.reuse, R46, R9 ;  /* 0x0000002e00097223 */ /* 0x048fe20000010009 */
[C---:B------:R-:W-:Y:S01]  /*12580*/  ISETP.GE.AND P1, PT, R61.reuse, R52, PT ;  /* 0x000000343d00720c */ /* 0x040fe20003f26270 */
[----:B-1----:R-:W-:Y:S01]  /*12590*/  FFMA.FTZ R107, R0, R56, R107 ;  /* 0x00000038006b7223 */ /* 0x002fe2000001006b */
[----:B------:R-:W-:Y:S01]  /*125a0*/  ISETP.GE.AND P2, PT, R61, R54, PT ;  /* 0x000000363d00720c */ /* 0x000fe20003f46270 */
[----:B------:R-:W-:Y:S01]  /*125b0*/  VIADD R61, R4, 0xffffffd9 ;  /* 0xffffffd9043d7836 */ /* 0x000fe20000000000 */
[----:B------:R-:W-:Y:S01]  /*125c0*/  I2FP.F32.U32 R30, R17 ;  /* 0x00000011001e7245 */ /* 0x000fe20000201000 */
[----:B------:R-:W1:Y:S01]  /*125d0*/  MUFU.TANH R51, R51 ;  /* 0x0000003300337308 */ /* 0x000e620000002400 */
[----:B------:R-:W-:Y:S01]  /*125e0*/  FSEL R122, R9, -INF , !P1 ;  /* 0xff800000097a7808 */ /* 0x000fe20004800000 */
[C---:B------:R-:W-:Y:S01]  /*125f0*/  FFMA.FTZ R11, R0.reuse, R46, R11 ;  /* 0x0000002e000b7223 */ /* 0x040fe2000001000b */
[----:B------:R-:W-:Y:S01]  /*12600*/  ISETP.GE.AND P1, PT, R61, R52, PT ;  /* 0x000000343d00720c */ /* 0x000fe20003f26270 */
[-C--:B------:R-:W-:Y:S01]  /*12610*/  FFMA.FTZ R119, R0, R30.reuse, R13 ;  /* 0x0000001e00777223 */ /* 0x080fe2000001000d */
[----:B------:R-:W-:Y:S01]  /*12620*/  VIADD R13, R4, 0xffffffd8 ;  /* 0xffffffd8040d7836 */ /* 0x000fe20000000000 */
[----:B------:R-:W-:Y:S01]  /*12630*/  FSEL R132, R67, -INF , !P5 ;  /* 0xff80000043847808 */ /* 0x000fe20006800000 */
[----:B----4-:R-:W-:Y:S01]  /*12640*/  FFMA.FTZ R128, R0, R30, R121 ;  /* 0x0000001e00807223 */ /* 0x010fe20000010079 */
[----:B------:R-:W-:Y:S01]  /*12650*/  MUFU.TANH R49, R49 ;  /* 0x0000003100317308 */ /* 0x000fe20000002400 */
[----:B------:R-:W-:-:S02]  /*12660*/  FSEL R127, R127, -INF , !P0 ;  /* 0xff8000007f7f7808 */ /* 0x000fc40004000000 */
[C---:B------:R-:W-:Y:S02]  /*12670*/  ISETP.GE.AND P5, PT, R17.reuse, R52, PT ;  /* 0x000000341100720c */ /* 0x040fe40003fa6270 */
[----:B------:R-:W-:Y:S02]  /*12680*/  ISETP.GE.AND P0, PT, R17, R54, PT ;  /* 0x000000361100720c */ /* 0x000fe40003f06270 */
[----:B------:R-:W-:Y:S01]  /*12690*/  FSEL R134, R111, -INF , !P6 ;  /* 0xff8000006f867808 */ /* 0x000fe20007000000 */
[----:B------:R2:W-:Y:S01]  /*126a0*/  MUFU.TANH R17, R40 ;  /* 0x0000002800117308 */ /* 0x0005e20000002400 */
[----:B------:R-:W-:Y:S02]  /*126b0*/  ISETP.GE.AND P6, PT, R19, R52, PT ;  /* 0x000000341300720c */ /* 0x000fe40003fc6270 */
[----:B------:R-:W-:Y:S02]  /*126c0*/  I2FP.F32.U32 R30, R13 ;  /* 0x0000000d001e7245 */ /* 0x000fe40000201000 */
[----:B------:R-:W-:-:S02]  /*126d0*/  FSEL R123, R107, -INF , !P3 ;  /* 0xff8000006b7b7808 */ /* 0x000fc40005800000 */
[----:B------:R-:W-:Y:S01]  /*126e0*/  FSEL R130, R113, -INF , !P4 ;  /* 0xff80000071827808 */ /* 0x000fe20006000000 */
[----:B------:R-:W3:Y:S01]  /*126f0*/  MUFU.TANH R59, R59 ;  /* 0x0000003b003b7308 */ /* 0x000ee20000002400 */
[----:B------:R-:W-:Y:S01]  /*12700*/  FSEL R126, R23, -INF , !P6 ;  /* 0xff800000177e7808 */ /* 0x000fe20007000000 */
[----:B-1----:R-:W-:Y:S01]  /*12710*/  FFMA.FTZ R118, R0, R30, R51 ;  /* 0x0000001e00767223 */ /* 0x002fe20000010033 */
[----:B------:R-:W-:Y:S01]  /*12720*/  LOP3.LUT R65, R65, 0xfffffffd, RZ, 0xc0, !PT ;  /* 0xfffffffd41417812 */ /* 0x000fe200078ec0ff */
[----:B------:R-:W-:Y:S01]  /*12730*/  VIADD R51, R4, 0xffffffe1 ;  /* 0xffffffe104337836 */ /* 0x000fe20000000000 */
[----:B------:R-:W-:Y:S01]  /*12740*/  ISETP.GE.AND P3, PT, R19, R54, PT ;  /* 0x000000361300720c */ /* 0x000fe20003f66270 */
[----:B------:R-:W-:Y:S01]  /*12750*/  FFMA.FTZ R15, R0, R30, R15 ;  /* 0x0000001e000f7223 */ /* 0x000fe2000001000f */
[----:B------:R-:W-:Y:S01]  /*12760*/  ISETP.GE.AND P6, PT, R57, R52, PT ;  /* 0x000000343900720c */ /* 0x000fe20003fc6270 */
[----:B------:R-:W-:Y:S01]  /*12770*/  MUFU.TANH R45, R45 ;  /* 0x0000002d002d7308 */ /* 0x000fe20000002400 */
[----:B--2---:R-:W-:-:S02]  /*12780*/  I2FP.F32.U32 R40, R57 ;  /* 0x0000003900287245 */ /* 0x004fc40000201000 */
[----:B------:R-:W-:Y:S01]  /*12790*/  ISETP.GE.AND P4, PT, R57, R54, PT ;  /* 0x000000363900720c */ /* 0x000fe20003f86270 */
[----:B------:R-:W-:Y:S01]  /*127a0*/  VIADD R57, R4, 0xffffffe0 ;  /* 0xffffffe004397836 */ /* 0x000fe20000000000 */
[----:B------:R-:W-:Y:S01]  /*127b0*/  FSEL R115, R11, -INF , !P2 ;  /* 0xff8000000b737808 */ /* 0x000fe20005000000 */
[-C--:B------:R-:W-:Y:S01]  /*127c0*/  FFMA.FTZ R113, R0, R40.reuse, R5 ;  /* 0x0000002800717223 */ /* 0x080fe20000010005 */
[----:B------:R-:W-:Y:S01]  /*127d0*/  FSEL R128, R128, -INF , !P5 ;  /* 0xff80000080807808 */ /* 0x000fe20006800000 */
[----:B------:R-:W-:Y:S01]  /*127e0*/  MUFU.TANH R19, R42 ;  /* 0x0000002a00137308 */ /* 0x000fe20000002400 */
[----:B------:R-:W-:Y:S01]  /*127f0*/  I2FP.F32.U32 R11, R61 ;  /* 0x0000003d000b7245 */ /* 0x000fe20000201000 */
[C---:B---3--:R-:W-:Y:S01]  /*12800*/  FFMA.FTZ R59, R0.reuse, R40, R59 ;  /* 0x00000028003b7223 */ /* 0x048fe2000001003b */
[-C--:B------:R-:W-:Y:S02]  /*12810*/  ISETP.GE.AND P5, PT, R13, R52.reuse, PT ;  /* 0x000000340d00720c */ /* 0x080fe40003fa6270 */
[----:B------:R-:W-:Y:S01]  /*12820*/  @P1 LOP3.LUT R65, R65, 0x2, RZ, 0xfc, !PT ;  /* 0x0000000241411812 */ /* 0x000fe200078efcff */
[----:B------:R-:W-:Y:S01]  /*12830*/  FFMA.FTZ R49, R0, R11, R49 ;  /* 0x0000000b00317223 */ /* 0x000fe20000010031 */
[----:B------:R-:W-:Y:S01]  /*12840*/  FSEL R113, R113, -INF , !P4 ;  /* 0xff80000071717808 */ /* 0x000fe20006000000 */
[----:B------:R-:W1:Y:S01]  /*12850*/  MUFU.TANH R47, R47 ;  /* 0x0000002f002f7308 */ /* 0x000e620000002400 */
[----:B------:R-:W-:-:S02]  /*12860*/  ISETP.GE.AND P1, PT, R57, R52, PT ;  /* 0x000000343900720c */ /* 0x000fc40003f26270 */
[-C--:B------:R-:W-:Y:S02]  /*12870*/  ISETP.GE.AND P4, PT, R57, R54.reuse, PT ;  /* 0x000000363900720c */ /* 0x080fe40003f86270 */
[----:B------:R-:W-:Y:S02]  /*12880*/  FSEL R118, R118, -INF , !P5 ;  /* 0xff80000076767808 */ /* 0x000fe40006800000 */
[----:B------:R-:W-:Y:S01]  /*12890*/  LOP3.LUT P5, RZ, R65, 0x2, RZ, 0xc0, !PT ;  /* 0x0000000241ff7812 */ /* 0x000fe200078ac0ff */
[----:B------:R2:W3:Y:S01]  /*128a0*/  MUFU.TANH R23, R26 ;  /* 0x0000001a00177308 */ /* 0x0004e20000002400 */
[----:B------:R-:W-:Y:S02]  /*128b0*/  FSEL R119, R119, -INF , !P0 ;  /* 0xff80000077777808 */ /* 0x000fe40004000000 */
[----:B------:R-:W-:Y:S02]  /*128c0*/  ISETP.GE.AND P0, PT, R13, R54, PT ;  /* 0x000000360d00720c */ /* 0x000fe40003f06270 */
[----:B------:R-:W-:-:S02]  /*128d0*/  FSEL R116, R49, -INF , !P5 ;  /* 0xff80000031747808 */ /* 0x000fc40006800000 */
[----:B------:R-:W-:Y:S01]  /*128e0*/  FSEL R120, R59, -INF , !P6 ;  /* 0xff8000003b787808 */ /* 0x000fe20007000000 */
[----:B------:R-:W4:Y:S01]  /*128f0*/  MUFU.TANH R13, R36 ;  /* 0x00000024000d7308 */ /* 0x000f220000002400 */
[----:B------:R-:W-:Y:S01]  /*12900*/  ISETP.GE.AND P6, PT, R51, R52, PT ;  /* 0x000000343300720c */ /* 0x000fe20003fc6270 */
[----:B-1----:R-:W-:Y:S01]  /*12910*/  FFMA.FTZ R47, R0, R11, R47 ;  /* 0x0000000b002f7223 */ /* 0x002fe2000001002f */
[----:B------:R-:W-:Y:S01]  /*12920*/  FSEL R111, R15, -INF , !P0 ;  /* 0xff8000000f6f7808 */ /* 0x000fe20004000000 */
[C---:B------:R-:W-:Y:S01]  /*12930*/  VIADD R15, R4.reuse, 0xfffffff9 ;  /* 0xfffffff9040f7836 */ /* 0x040fe20000000000 */
[----:B------:R-:W-:Y:S02]  /*12940*/  ISETP.GE.AND P2, PT, R51, R54, PT ;  /* 0x000000363300720c */ /* 0x000fe40003f46270 */
[----:B------:R-:W-:Y:S01]  /*12950*/  LOP3.LUT R65, R65, 0xfffffffb, RZ, 0xc0, !PT ;  /* 0xfffffffb41417812 */ /* 0x000fe200078ec0ff */
[----:B------:R1:W-:Y:S01]  /*12960*/  MUFU.TANH R5, R22 ;  /* 0x0000001600057308 */ /* 0x0003e20000002400 */
[----:B--2---:R-:W-:Y:S01]  /*12970*/  I2FP.F32.U32 R26, R57 ;  /* 0x00000039001a7245 */ /* 0x004fe20000201000 */
[----:B------:R-:W-:Y:S01]  /*12980*/  VIADD R57, R4, 0xffffffe8 ;  /* 0xffffffe804397836 */ /* 0x000fe20000000000 */
[----:B------:R-:W-:-:S02]  /*12990*/  FSEL R121, R63, -INF , !P3 ;  /* 0xff8000003f797808 */ /* 0x000fc40005800000 */
[----:B------:R-:W-:Y:S01]  /*129a0*/  ISETP.GE.AND P3, PT, R61, R54, PT ;  /* 0x000000363d00720c */ /* 0x000fe20003f66270 */
[C---:B------:R-:W-:Y:S01]  /*129b0*/  FFMA.FTZ R45, R0.reuse, R26, R45 ;  /* 0x0000001a002d7223 */ /* 0x040fe2000001002d */
[----:B------:R-:W-:Y:S01]  /*129c0*/  ISETP.GE.AND P5, PT, R57, R52, PT ;  /* 0x000000343900720c */ /* 0x000fe20003fa6270 */
[----:B------:R-:W2:Y:S01]  /*129d0*/  MUFU.TANH R9, R38 ;  /* 0x0000002600097308 */ /* 0x000ea20000002400 */
[----:B------:R-:W-:Y:S01]  /*129e0*/  FFMA.FTZ R105, R0, R26, R19 ;  /* 0x0000001a00697223 */ /* 0x000fe20000010013 */
[C---:B------:R-:W-:Y:S01]  /*129f0*/  VIADD R19, R4.reuse, 0xfffffff0 ;  /* 0xfffffff004137836 */ /* 0x040fe20000000000 */
[----:B------:R-:W-:Y:S02]  /*12a00*/  FSEL R114, R45, -INF , !P1 ;  /* 0xff8000002d727808 */ /* 0x000fe40004800000 */
[----:B------:R-:W-:Y:S02]  /*12a10*/  ISETP.GE.AND P0, PT, R57, R54, PT ;  /* 0x000000363900720c */ /* 0x000fe40003f06270 */
[----:B------:R-:W-:Y:S01]  /*12a20*/  ISETP.GE.AND P1, PT, R19, R52, PT ;  /* 0x000000341300720c */ /* 0x000fe20003f26270 */
[----:B------:R-:W5:Y:S01]  /*12a30*/  MUFU.TANH R11, R32 ;  /* 0x00000020000b7308 */ /* 0x000f620000002400 */
[----:B-1----:R-:W-:Y:S01]  /*12a40*/  I2FP.F32.U32 R22, R51 ;  /* 0x0000003300167245 */ /* 0x002fe20000201000 */
[----:B------:R-:W-:Y:S01]  /*12a50*/  VIADD R51, R4, 0xffffffe9 ;  /* 0xffffffe904337836 */ /* 0x000fe20000000000 */
[----:B------:R-:W-:-:S02]  /*12a60*/  FSEL R105, R105, -INF , !P4 ;  /* 0xff80000069697808 */ /* 0x000fc40006000000 */
[----:B------:R-:W-:Y:S01]  /*12a70*/  @P5 LOP3.LUT R65, R65, 0x4, RZ, 0xfc, !PT ;  /* 0x0000000441415812 */ /* 0x000fe200078efcff */
[-C--:B------:R-:W-:Y:S01]  /*12a80*/  FFMA.FTZ R112, R0, R22.reuse, R17 ;  /* 0x0000001600707223 */ /* 0x080fe20000010011 */
[----:B------:R-:W-:Y:S01]  /*12a90*/  VIADD R17, R4, 0xfffffff1 ;  /* 0xfffffff104117836 */ /* 0x000fe20000000000 */
[----:B------:R-:W-:Y:S01]  /*12aa0*/  I2FP.F32.U32 R4, R57 ;  /* 0x0000003900047245 */ /* 0x000fe20000201000 */
[----:B------:R-:W-:Y:S01]  /*12ab0*/  MUFU.TANH R39, R39 ;  /* 0x0000002700277308 */ /* 0x000fe20000002400 */
[C---:B------:R-:W-:Y:S01]  /*12ac0*/  LOP3.LUT P4, RZ, R65.reuse, 0x4, RZ, 0xc0, !PT ;  /* 0x0000000441ff7812 */ /* 0x040fe2000788c0ff */
[C---:B---3--:R-:W-:Y:S01]  /*12ad0*/  FFMA.FTZ R22, R0.reuse, R22, R23 ;  /* 0x0000001600167223 */ /* 0x048fe20000010017 */
[----:B------:R-:W-:Y:S01]  /*12ae0*/  LOP3.LUT R65, R65, 0xfffffffd, RZ, 0xc0, !PT ;  /* 0xfffffffd41417812 */ /* 0x000fe200078ec0ff */
[CC--:B----4-:R-:W-:Y:S01]  /*12af0*/  FFMA.FTZ R13, R0.reuse, R4.reuse, R13 ;  /* 0x00000004000d7223 */ /* 0x0d0fe2000001000d */
[----:B--2---:R-:W-:Y:S01]  /*12b00*/  FFMA.FTZ R9, R0, R4, R9 ;  /* 0x0000000400097223 */ /* 0x004fe20000010009 */
[----:B------:R-:W-:-:S02]  /*12b10*/  FSEL R109, R47, -INF , !P3 ;  /* 0xff8000002f6d7808 */ /* 0x000fc40005800000 */
[----:B------:R1:W2:Y:S01]  /*12b20*/  MUFU.TANH R23, R18 ;  /* 0x0000001200177308 */ /* 0x0002a20000002400 */
[----:B------:R-:W-:Y:S02]  /*12b30*/  FSEL R110, R13, -INF , !P4 ;  /* 0xff8000000d6e7808 */ /* 0x000fe40006000000 */
[----:B------:R-:W-:Y:S02]  /*12b40*/  ISETP.GE.AND P4, PT, R19, R54, PT ;  /* 0x000000361300720c */ /* 0x000fe40003f86270 */
[----:B------:R-:W-:Y:S02]  /*12b50*/  I2FP.F32.U32 R19, R19 ;  /* 0x0000001300137245 */ /* 0x000fe40000201000 */
[----:B------:R-:W-:Y:S01]  /*12b60*/  @P1 LOP3.LUT R65, R65, 0x2, RZ, 0xfc, !PT ;  /* 0x0000000241411812 */ /* 0x000fe200078efcff */
[----:B------:R-:W3:Y:S01]  /*12b70*/  MUFU.TANH R45, R34 ;  /* 0x00000022002d7308 */ /* 0x000ee20000002400 */
[C---:B------:R-:W-:Y:S01]  /*12b80*/  ISETP.GE.AND P3, PT, R51.reuse, R52, PT ;  /* 0x000000343300720c */ /* 0x040fe20003f66270 */
[----:B-----5:R-:W-:Y:S01]  /*12b90*/  FFMA.FTZ R11, R0, R19, R11 ;  /* 0x00000013000b7223 */ /* 0x020fe2000001000b */
[----:B------:R-:W-:-:S02]  /*12ba0*/  ISETP.GE.AND P5, PT, R51, R54, PT ;  /* 0x000000363300720c */ /* 0x000fc40003fa6270 */
[----:B------:R-:W-:Y:S02]  /*12bb0*/  I2FP.F32.U32 R4, R17 ;  /* 0x0000001100047245 */ /* 0x000fe40000201000 */
[----:B------:R-:W-:Y:S01]  /*12bc0*/  ISETP.GE.AND P1, PT, R17, R52, PT ;  /* 0x000000341100720c */ /* 0x000fe20003f26270 */
[----:B------:R-:W4:Y:S01]  /*12bd0*/  MUFU.TANH R35, R35 ;  /* 0x0000002300237308 */ /* 0x000f220000002400 */
[----:B-1----:R-:W-:Y:S01]  /*12be0*/  I2FP.F32.U32 R18, R51 ;  /* 0x0000003300127245 */ /* 0x002fe20000201000 */
[C---:B--2---:R-:W-:Y:S01]  /*12bf0*/  FFMA.FTZ R23, R0.reuse, R4, R23 ;  /* 0x0000000400177223 */ /* 0x044fe20000010017 */
[----:B------:R-:W-:Y:S02]  /*12c00*/  FSEL R51, R9, -INF , !P0 ;  /* 0xff80000009337808 */ /* 0x000fe40004000000 */
[----:B------:R-:W-:Y:S01]  /*12c10*/  LOP3.LUT P0, RZ, R65, 0x2, RZ, 0xc0, !PT ;  /* 0x0000000241ff7812 */ /* 0x000fe2000780c0ff */
[CC--:B------:R-:W-:Y:S01]  /*12c20*/  FFMA.FTZ R5, R0.reuse, R18.reuse, R5 ;  /* 0x0000001200057223 */ /* 0x0c0fe20000010005 */
[C---:B------:R-:W-:Y:S01]  /*12c30*/  FFMA.FTZ R39, R0.reuse, R18, R39 ;  /* 0x0000001200277223 */ /* 0x040fe20000010027 */
[----:B------:R-:W1:Y:S01]  /*12c40*/  MUFU.TANH R29, R29 ;  /* 0x0000001d001d7308 */ /* 0x000e620000002400 */
[----:B------:R-:W-:Y:S01]  /*12c50*/  FSEL R57, R11, -INF , !P0 ;  /* 0xff8000000b397808 */ /* 0x000fe20004000000 */
[----:B---3--:R-:W-:Y:S01]  /*12c60*/  FFMA.FTZ R45, R0, R19, R45 ;  /* 0x00000013002d7223 */ /* 0x008fe2000001002d */
[----:B------:R-:W-:-:S02]  /*12c70*/  ISETP.GE.AND P0, PT, R53, 0x3, PT ;  /* 0x000000033500780c */ /* 0x000fc40003f06270 */
[----:B------:R-:W-:Y:S02]  /*12c80*/  I2FP.F32.U32 R18, R15 ;  /* 0x0000000f00127245 */ /* 0x000fe40000201000 */
[----:B------:R-:W-:Y:S01]  /*12c90*/  FSEL R112, R112, -INF , !P6 ;  /* 0xff80000070707808 */ /* 0x000fe20007000000 */
[----:B------:R-:W2:Y:S01]  /*12ca0*/  MUFU.TANH R31, R31 ;  /* 0x0000001f001f7308 */ /* 0x000ea20000002400 */
[----:B------:R-:W-:Y:S01]  /*12cb0*/  FSEL R49, R22, -INF , !P2 ;  /* 0xff80000016317808 */ /* 0x000fe20005000000 */
[C---:B----4-:R-:W-:Y:S01]  /*12cc0*/  FFMA.FTZ R35, R0.reuse, R4, R35 ;  /* 0x0000000400237223 */ /* 0x050fe20000010023 */
[----:B------:R-:W-:Y:S01]  /*12cd0*/  FSEL R108, R5, -INF , !P3 ;  /* 0xff800000056c7808 */ /* 0x000fe20005800000 */
[----:B------:R-:W-:Y:S01]  /*12ce0*/  BAR.SYNC.DEFER_BLOCKING 0x0 ;  /* 0x0000000000007b1d */ /* 0x000fe20000010000 */
[----:B------:R-:W-:Y:S02]  /*12cf0*/  ISETP.GE.AND P6, PT, R15, R52, PT ;  /* 0x000000340f00720c */ /* 0x000fe40003fc6270 */
[----:B------:R-:W-:Y:S01]  /*12d00*/  ISETP.GE.AND P3, PT, R17, R54, PT ;  /* 0x000000361100720c */ /* 0x000fe20003f66270 */
[----:B-1----:R-:W-:Y:S01]  /*12d10*/  FFMA.FTZ R29, R0, R18, R29 ;  /* 0x00000012001d7223 */ /* 0x002fe2000001001d */
[----:B------:R-:W-:-:S02]  /*12d20*/  ISETP.GE.AND P2, PT, R15, R54, PT ;  /* 0x000000360f00720c */ /* 0x000fc40003f46270 */
[----:B------:R-:W-:Y:S02]  /*12d30*/  FSEL R56, R23, -INF , !P1 ;  /* 0xff80000017387808 */ /* 0x000fe40004800000 */
[----:B------:R-:W-:Y:S02]  /*12d40*/  ISETP.NE.AND P1, PT, R55, RZ, PT ;  /* 0x000000ff3700720c */ /* 0x000fe40003f25270 */
[----:B------:R-:W-:Y:S01]  /*12d50*/  FSEL R52, R39, -INF , !P5 ;  /* 0xff80000027347808 */ /* 0x000fe20006800000 */
[----:B--2---:R-:W-:Y:S01]  /*12d60*/  FFMA.FTZ R31, R0, R18, R31 ;  /* 0x00000012001f7223 */ /* 0x004fe2000001001f */
[----:B------:R-:W-:Y:S02]  /*12d70*/  FSEL R54, R45, -INF , !P4 ;  /* 0xff8000002d367808 */ /* 0x000fe40006000000 */
[----:B------:R-:W-:Y:S02]  /*12d80*/  FSEL R59, R35, -INF , !P3 ;  /* 0xff800000233b7808 */ /* 0x000fe40005800000 */
[----:B------:R-:W-:-:S02]  /*12d90*/  FSEL R61, R29, -INF , !P6 ;  /* 0xff8000001d3d7808 */ /* 0x000fc40007000000 */
        /* <DEDUP_REMOVED lines=39> */
[----:B------:R-:W-:Y:S02]  /*13010*/  @P3 IADD3 R8, PT, PT, R8, 0x1, RZ ;  /* 0x0000000108083810 */ /* 0x000fe40007ffe0ff */
[----:B------:R-:W-:-:S03]  /*13020*/  @P4 VIADD R17, R17, 0x1 ;  /* 0x0000000111114836 */ /* 0x000fc60000000000 */
[----:B------:R-:W-:Y:S02]  /*13030*/  IMAD.MOV.U32 R4, RZ, RZ, R8 ;  /* 0x000000ffff047224 */ /* 0x000fe400078e0008 */
        /* <DEDUP_REMOVED lines=12> */
[-C--:B------:R-:W-:Y:S02]  /*13100*/  IMAD R5, R18, R9.reuse, RZ ;  /* 0x0000000912057224 */ /* 0x080fe400078e02ff */
[----:B------:R-:W-:-:S04]  /*13110*/  IMAD.WIDE.U32 R18, R8, R9, RZ ;  /* 0x0000000908127225 */ /* 0x000fc800078e00ff */
        /* <DEDUP_REMOVED lines=11> */
.L_x_6358:
        /* <DEDUP_REMOVED lines=8> */
.L_x_6359:
        /* <DEDUP_REMOVED lines=58> */
.L_x_6357:
        /* <DEDUP_REMOVED lines=49> */
[----:B------:R-:W-:Y:S01]  /*13900*/  FADD.FTZ R8, R3, -R8 ;  /* 0x8000000803087221 */ /* 0x000fe20000010000 */
[----:B------:R-:W-:Y:S01]  /*13910*/  FSEL R9, R101, RZ, P0 ;  /* 0x000000ff65097208 */ /* 0x000fe20000000000 */
[--C-:B------:R-:W-:Y:S01]  /*13920*/  FFMA.FTZ R66, R6, UR4, -R67.reuse ;  /* 0x0000000406427c23 */ /* 0x100fe20008010843 */
[----:B------:R-:W-:Y:S01]  /*13930*/  FFMA.FTZ R100, R12, UR4, -R67 ;  /* 0x000000040c647c23 */ /* 0x000fe20008010843 */
[--C-:B------:R-:W-:Y:S01]  /*13940*/  FFMA.FTZ R60, R7, UR4, -R62.reuse ;  /* 0x00000004073c7c23 */ /* 0x100fe2000801083e */
[----:B------:R-:W-:Y:S01]  /*13950*/  FMUL.FTZ R107, R8, UR4 ;  /* 0x00000004086b7c20 */ /* 0x000fe20008410000 */
[----:B------:R-:W1:Y:S01]  /*13960*/  LDSM.16.MT88.4 R4, [R160+0x6000] ;  /* 0x00600000a004783b */ /* 0x000e620000004200 */
[----:B------:R-:W-:Y:S01]  /*13970*/  FADD.FTZ R9, R2, -R9 ;  /* 0x8000000902097221 */ /* 0x000fe20000010000 */
[--C-:B------:R-:W-:Y:S01]  /*13980*/  FFMA.FTZ R65, R16, UR4, -R67.reuse ;  /* 0x0000000410417c23 */ /* 0x100fe20008010843 */
[--C-:B------:R-:W-:Y:S01]  /*13990*/  FFMA.FTZ R64, R14, UR4, -R67.reuse ;  /* 0x000000040e407c23 */ /* 0x100fe20008010843 */
[--C-:B------:R-:W-:Y:S01]  /*139a0*/  FFMA.FTZ R63, R25, UR4, -R62.reuse ;  /* 0x00000004193f7c23 */ /* 0x100fe2000801083e */
[----:B------:R-:W2:Y:S01]  /*139b0*/  MUFU.EX2 R107, R107 ;  /* 0x0000006b006b7308 */ /* 0x000ea20000000800 */
[--C-:B------:R-:W-:Y:S01]  /*139c0*/  FFMA.FTZ R58, R27, UR4, -R62.reuse ;  /* 0x000000041b3a7c23 */ /* 0x100fe2000801083e */
[--C-:B------:R-:W-:Y:S01]  /*139d0*/  FFMA.FTZ R3, R21, UR4, -R62.reuse ;  /* 0x0000000415037c23 */ /* 0x100fe2000801083e */
[----:B------:R-:W-:Y:S01]  /*139e0*/  FMUL.FTZ R106, R9, UR4 ;  /* 0x00000004096a7c20 */ /* 0x000fe20008410000 */
        /* <DEDUP_REMOVED lines=13> */
[-C--:B--2---:R-:W-:Y:S01]  /*13ac0*/  FMUL.FTZ R17, R97, R107.reuse ;  /* 0x0000006b61117220 */ /* 0x084fe20000410000 */
[--C-:B------:R-:W-:Y:S01]  /*13ad0*/  FFMA.FTZ R97, R20, UR4, -R67.reuse ;  /* 0x0000000414617c23 */ /* 0x100fe20008010843 */
[-C--:B------:R-:W-:Y:S01]  /*13ae0*/  FMUL.FTZ R16, R96, R107.reuse ;  /* 0x0000006b60107220 */ /* 0x080fe20000410000 */
[----:B------:R-:W2:Y:S01]  /*13af0*/  LDSM.16.MT88.4 R20, [R103+0x6000] ;  /* 0x006000006714783b */ /* 0x000ea20000004200 */
        /* <DEDUP_REMOVED lines=9> */
[--C-:B------:R-:W-:Y:S01]  /*13b90*/  FFMA.FTZ R81, R37, UR4, -R62.reuse ;  /* 0x0000000425517c23 */ /* 0x100fe2000801083e */
[-C--:B------:R-:W-:Y:S01]  /*13ba0*/  FMUL.FTZ R32, R80, R107.reuse ;  /* 0x0000006b50207220 */ /* 0x080fe20000410000 */
[----:B------:R-:W5:Y:S01]  /*13bb0*/  MUFU.EX2 R64, R64 ;  /* 0x0000004000407308 */ /* 0x000f620000000800 */
[----:B----4-:R-:W-:Y:S01]  /*13bc0*/  F2FP.BF16.F32.PACK_AB R12, R66, R100 ;  /* 0x00000064420c723e */ /* 0x010fe200000010ff */
        /* <DEDUP_REMOVED lines=28> */
[----:B------:R-:W-:Y:S01]  /*13d90*/  FFMA.FTZ R107, R187, R107, R100 ;  /* 0x0000006bbb6b7223 */ /* 0x000fe20000010064 */
[----:B------:R-:W-:Y:S01]  /*13da0*/  FFMA.FTZ R51, R57, UR4, -R67 ;  /* 0x0000000439337c23 */ /* 0x000fe20008010843 */
[----:B------:R-:W5:Y:S01]  /*13db0*/  MUFU.EX2 R3, R3 ;  /* 0x0000000300037308 */ /* 0x000f620000000800 */
[----:B----4-:R-:W-:Y:S01]  /*13dc0*/  F2FP.BF16.F32.PACK_AB R13, R60, R63 ;  /* 0x0000003f3c0d723e */ /* 0x010fe200000010ff */
[----:B------:R-:W-:Y:S01]  /*13dd0*/  FADD.FTZ R66, R66, R107 ;  /* 0x0000006b42427221 */ /* 0x000fe20000010000 */
[--C-:B------:R-:W-:Y:S01]  /*13de0*/  FFMA.FTZ R56, R56, UR4, -R67.reuse ;  /* 0x0000000438387c23 */ /* 0x100fe20008010843 */
[--C-:B------:R-:W-:Y:S01]  /*13df0*/  FFMA.FTZ R50, R50, UR4, -R67.reuse ;  /* 0x0000000432327c23 */ /* 0x100fe20008010843 */
[----:B------:R-:W-:Y:S01]  /*13e00*/  FFMA.FTZ R187, R61, UR4, -R67 ;  /* 0x000000043dbb7c23 */ /* 0x000fe20008010843 */
[----:B------:R-:W-:Y:S01]  /*13e10*/  FADD.FTZ R65, R65, R66 ;  /* 0x0000004241417221 */ /* 0x000fe20000010000 */
[----:B------:R-:W-:Y:S01]  /*13e20*/  FFMA.FTZ R54, R54, UR4, -R62 ;  /* 0x0000000436367c23 */ /* 0x000fe2000801083e */
[----:B------:R-:W4:Y:S02]  /*13e30*/  MUFU.EX2 R106, R106 ;  /* 0x0000006a006a7308 */ /* 0x000f240000000800 */
[----:B------:R-:W-:-:S06]  /*13e40*/  FADD.FTZ R65, R64, R65 ;  /* 0x0000004140417221 */ /* 0x000fcc0000010000 */
[----:B------:R-:W-:Y:S01]  /*13e50*/  MUFU.EX2 R2, R2 ;  /* 0x0000000200027308 */ /* 0x000fe20000000800 */
[----:B-----5:R-:W-:-:S07]  /*13e60*/  F2FP.BF16.F32.PACK_AB R15, R3, R58 ;  /* 0x0000003a030f723e */ /* 0x020fce00000010ff */
        /* <DEDUP_REMOVED lines=18> */
[-C--:B------:R-:W-:Y:S01]  /*13f90*/  FMUL.FTZ R70, R70, R106.reuse ;  /* 0x0000006a46467220 */ /* 0x080fe20000410000 */
[-C--:B------:R-:W-:Y:S01]  /*13fa0*/  FMUL.FTZ R71, R71, R106.reuse ;  /* 0x0000006a47477220 */ /* 0x080fe20000410000 */
[--C-:B------:R-:W-:Y:S01]  /*13fb0*/  FFMA.FTZ R83, R133, UR4, -R62.reuse ;  /* 0x0000000485537c23 */ /* 0x100fe2000801083e */
[--C-:B------:R-:W-:Y:S01]  /*13fc0*/  FFMA.FTZ R99, R136, UR4, -R67.reuse ;  /* 0x0000000488637c23 */ /* 0x100fe20008010843 */
[----:B------:R1:W4:Y:S01]  /*13fd0*/  MUFU.EX2 R92, R29 ;  /* 0x0000001d005c7308 */ /* 0x0003220000000800 */
[--C-:B------:R-:W-:Y:S01]  /*13fe0*/  FFMA.FTZ R82, R134, UR4, -R67.reuse ;  /* 0x0000000486527c23 */ /* 0x100fe20008010843 */
[--C-:B------:R-:W-:Y:S01]  /*13ff0*/  FFMA.FTZ R91, R132, UR4, -R67.reuse ;  /* 0x00000004845b7c23 */ /* 0x100fe20008010843 */
[C---:B---3--:R-:W-:Y:S01]  /*14000*/  HMMA.16816.F32.BF16 R24, R12.reuse, R8, R24 ;  /* 0x000000080c18723c */ /* 0x048fe20000041818 */
[--C-:B------:R-:W-:Y:S01]  /*14010*/  FFMA.FTZ R90, R131, UR4, -R62.reuse ;  /* 0x00000004835a7c23 */ /* 0x100fe2000801083e */
[--C-:B------:R-:W-:Y:S01]  /*14020*/  FFMA.FTZ R131, R130, UR4, -R67.reuse ;  /* 0x0000000482837c23 */ /* 0x100fe20008010843 */
[--C-:B------:R-:W-:Y:S01]  /*14030*/  FFMA.FTZ R130, R119, UR4, -R62.reuse ;  /* 0x0000000477827c23 */ /* 0x100fe2000801083e */
[--C-:B------:R-:W-:Y:S01]  /*14040*/  FFMA.FTZ R119, R122, UR4, -R67.reuse ;  /* 0x000000047a777c23 */ /* 0x100fe20008010843 */
[----:B------:R-:W-:Y:S01]  /*14050*/  MUFU.EX2 R81, R81 ;  /* 0x0000005100517308 */ /* 0x000fe20000000800 */
[----:B------:R-:W-:Y:S01]  /*14060*/  FFMA.FTZ R122, R109, UR4, -R62 ;  /* 0x000000046d7a7c23 */ /* 0x000fe2000801083e */
[----:B------:R-:W-:Y:S01]  /*14070*/  FFMA.FTZ R109, R112, UR4, -R67 ;  /* 0x00000004706d7c23 */ /* 0x000fe20008010843 */
[----:B------:R-:W-:Y:S01]  /*14080*/  HMMA.16816.F32.BF16 R8, R12, R10, R84 ;  /* 0x0000000a0c08723c */ /* 0x000fe20000041854 */
[----:B------:R-:W-:-:S04]  /*14090*/  FFMA.FTZ R57, R190, R106, R63 ;  /* 0x0000006abe397223 */ /* 0x000fc8000001003f */
[----:B------:R3:W5:Y:S01]  /*140a0*/  MUFU.EX2 R84, R36 ;  /* 0x0000002400547308 */ /* 0x0007620000000800 */
[----:B-1----:R-:W1:Y:S01]  /*140b0*/  LDSM.16.MT88.4 R28, [R102+0x6000] ;  /* 0x00600000661c783b */ /* 0x002e620000004200 */
[----:B----4-:R-:W-:Y:S01]  /*140c0*/  F2FP.BF16.F32.PACK_AB R46, R89, R92 ;  /* 0x0000005c592e723e */ /* 0x010fe200000010ff */
[----:B--2---:R-:W-:Y:S01]  /*140d0*/  HMMA.16816.F32.BF16 R32, R12, R20, R32 ;  /* 0x000000140c20723c */ /* 0x004fe20000041820 */
[----:B------:R-:W-:-:S04]  /*140e0*/  FADD.FTZ R57, R60, R57 ;  /* 0x000000393c397221 */ /* 0x000fc80000010000 */
[----:B------:R-:W-:Y:S01]  /*140f0*/  MUFU.EX2 R80, R80 ;  /* 0x0000005000507308 */ /* 0x000fe20000000800 */
[----:B------:R-:W-:Y:S02]  /*14100*/  FADD.FTZ R58, R58, R57 ;  /* 0x000000393a3a7221 */ /* 0x000fe40000010000 */
[----:B------:R-:W-:Y:S01]  /*14110*/  HMMA.16816.F32.BF16 R20, R12, R22, R76 ;  /* 0x000000160c14723c */ /* 0x000fe2000004184c */
[--C-:B------:R-:W-:Y:S01]  /*14120*/  FFMA.FTZ R77, R41, UR4, -R62.reuse ;  /* 0x00000004294d7c23 */ /* 0x100fe2000801083e */
[----:B------:R-:W-:Y:S01]  /*14130*/  FFMA.FTZ R78, R44, UR4, -R67 ;  /* 0x000000042c4e7c23 */ /* 0x000fe20008010843 */
[----:B------:R-:W2:Y:S01]  /*14140*/  LDSM.16.MT88.4 R40, [R156+0x6800] ;  /* 0x006800009c28783b */ /* 0x000ea20000004200 */
[----:B------:R-:W-:Y:S01]  /*14150*/  F2FP.BF16.F32.PACK_AB R44, R97, R2 ;  /* 0x00000002612c723e */ /* 0x000fe200000010ff */
[----:B------:R5:W-:Y:S01]  /*14160*/  MUFU.EX2 R76, R45 ;  /* 0x0000002d004c7308 */ /* 0x000be20000000800 */
[----:B------:R-:W-:Y:S01]  /*14170*/  FFMA.FTZ R79, R139, UR4, -R62 ;  /* 0x000000048b4f7c23 */ /* 0x000fe2000801083e */
[----:B---3--:R-:W3:Y:S01]  /*14180*/  LDSM.16.MT88.4 R36, [R160+0x6800] ;  /* 0x00680000a024783b */ /* 0x008ee20000004200 */
[----:B------:R-:W-:-:S05]  /*14190*/  FADD.FTZ R3, R3, R58 ;  /* 0x0000003a03037221 */ /* 0x000fca0000010000 */
[----:B------:R-:W4:Y:S08]  /*141a0*/  MUFU.EX2 R77, R77 ;  /* 0x0000004d004d7308 */ /* 0x000f300000000800 */
[----:B------:R-:W-:Y:S01]  /*141b0*/  MUFU.EX2 R79, R79 ;  /* 0x0000004f004f7308 */ /* 0x000fe20000000800 */
[----:B-----5:R-:W-:Y:S01]  /*141c0*/  F2FP.BF16.F32.PACK_AB R45, R81, R84 ;  /* 0x00000054512d723e */ /* 0x020fe200000010ff */
[----:B------:R-:W-:Y:S01]  /*141d0*/  FADD.FTZ R84, R84, R3 ;  /* 0x0000000354547221 */ /* 0x000fe20000010000 */
[----:B------:R-:W-:-:S03]  /*141e0*/  FFMA.FTZ R3, R59, UR4, -R62 ;  /* 0x000000043b037c23 */ /* 0x000fc6000801083e */
[----:B------:R-:W-:Y:S02]  /*141f0*/  FADD.FTZ R81, R81, R84 ;  /* 0x0000005451517221 */ /* 0x000fe40000010000 */
[----:B------:R-:W-:Y:S01]  /*14200*/  MUFU.EX2 R83, R83 ;  /* 0x0000005300537308 */ /* 0x000fe20000000800 */
[C---:B-1----:R-:W-:Y:S01]  /*14210*/  HMMA.16816.F32.BF16 R72, R12.reuse, R28, R72 ;  /* 0x0000001c0c48723c */ /* 0x042fe20000041848 */
[----:B----4-:R-:W-:Y:S01]  /*14220*/  F2FP.BF16.F32.PACK_AB R47, R77, R76 ;  /* 0x0000004c4d2f723e */ /* 0x010fe200000010ff */
[----:B------:R-:W-:Y:S05]  /*14230*/  LDSM.16.MT88.4 R84, [R156+0x9800] ;  /* 0x009800009c54783b */ /* 0x000fea0000004200 */
[----:B------:R-:W-:Y:S01]  /*14240*/  MUFU.EX2 R88, R88 ;  /* 0x0000005800587308 */ /* 0x000fe20000000800 */
[----:B------:R-:W-:Y:S01]  /*14250*/  HMMA.16816.F32.BF16 R12, R12, R30, R68 ;  /* 0x0000001e0c0c723c */ /* 0x000fe20000041844 */
[----:B------:R-:W1:Y:S01]  /*14260*/  LDSM.16.MT88.4 R28, [R103+0x6800] ;  /* 0x00680000671c783b */ /* 0x000e620000004200 */
[--C-:B------:R-:W-:Y:S01]  /*14270*/  FFMA.FTZ R68, R144, UR4, -R67.reuse ;  /* 0x0000000490447c23 */ /* 0x100fe20008010843 */
[--C-:B------:R-:W-:Y:S01]  /*14280*/  FFMA.FTZ R70, R142, UR4, -R67.reuse ;  /* 0x000000048e467c23 */ /* 0x100fe20008010843 */
[----:B------:R-:W-:-:S03]  /*14290*/  FFMA.FTZ R69, R140, UR4, -R67 ;  /* 0x000000048c457c23 */ /* 0x000fc60008010843 */
[----:B------:R4:W-:Y:S01]  /*142a0*/  MUFU.EX2 R71, R78 ;  /* 0x0000004e00477308 */ /* 0x0009e20000000800 */
[C---:B--2---:R-:W-:Y:S07]  /*142b0*/  HMMA.16816.F32.BF16 R24, R44.reuse, R40, R24 ;  /* 0x000000282c18723c */ /* 0x044fee0000041818 */
[----:B------:R-:W2:Y:S01]  /*142c0*/  MUFU.EX2 R68, R68 ;  /* 0x0000004400447308 */ /* 0x000ea20000000800 */
[C---:B---3--:R-:W-:Y:S07]  /*142d0*/  HMMA.16816.F32.BF16 R16, R44.reuse, R36, R16 ;  /* 0x000000242c10723c */ /* 0x048fee0000041810 */
[----:B------:R-:W-:Y:S01]  /*142e0*/  MUFU.EX2 R70, R70 ;  /* 0x0000004600467308 */ /* 0x000fe20000000800 */
[----:B------:R-:W-:Y:S01]  /*142f0*/  HMMA.16816.F32.BF16 R4, R44, R38, R4 ;  /* 0x000000262c04723c */ /* 0x000fe20000041804 */
[----:B------:R-:W3:Y:S01]  /*14300*/  LDSM.16.MT88.4 R36, [R102+0x6800] ;  /* 0x006800006624783b */ /* 0x000ee20000004200 */
[----:B----4-:R-:W-:-:S05]  /*14310*/  FFMA.FTZ R78, R135, UR4, -R62 ;  /* 0x00000004874e7c23 */ /* 0x010fca000801083e */
[----:B------:R-:W4:Y:S01]  /*14320*/  MUFU.EX2 R69, R69 ;  /* 0x0000004500457308 */ /* 0x000f220000000800 */
[C---:B------:R-:W-:Y:S01]  /*14330*/  HMMA.16816.F32.BF16 R8, R44.reuse, R42, R8 ;  /* 0x0000002a2c08723c */ /* 0x040fe20000041808 */
[----:B------:R-:W5:Y:S06]  /*14340*/  LDSM.16.MT88.4 R40, [R160+0x7000] ;  /* 0x00700000a028783b */ /* 0x000f6c0000004200 */
[----:B------:R-:W4:Y:S01]  /*14350*/  MUFU.EX2 R78, R78 ;  /* 0x0000004e004e7308 */ /* 0x000f220000000800 */
[C---:B-1----:R-:W-:Y:S07]  /*14360*/  HMMA.16816.F32.BF16 R32, R44.reuse, R28, R32 ;  /* 0x0000001c2c20723c */ /* 0x042fee0000041820 */
[----:B------:R-:W1:Y:S01]  /*14370*/  MUFU.EX2 R99, R99 ;  /* 0x0000006300637308 */ /* 0x000e620000000800 */
[C---:B------:R-:W-:Y:S01]  /*14380*/  HMMA.16816.F32.BF16 R20, R44.reuse, R30, R20 ;  /* 0x0000001e2c14723c */ /* 0x040fe20000041814 */
[----:B------:R-:W1:Y:S06]  /*14390*/  LDSM.16.MT88.4 R28, [R156+0x7000] ;  /* 0x007000009c1c783b */ /* 0x000e6c0000004200 */
[----:B------:R-:W-:Y:S08]  /*143a0*/  MUFU.EX2 R82, R82 ;  /* 0x0000005200527308 */ /* 0x000ff00000000800 */
[----:B------:R-:W-:Y:S01]  /*143b0*/  MUFU.EX2 R91, R91 ;  /* 0x0000005b005b7308 */ /* 0x000fe20000000800 */
[C---:B---3--:R-:W-:Y:S07]  /*143c0*/  HMMA.16816.F32.BF16 R72, R44.reuse, R36, R72 ;  /* 0x000000242c48723c */ /* 0x048fee0000041848 */
[----:B------:R-:W-:Y:S01]  /*143d0*/  MUFU.EX2 R117, R117 ;  /* 0x0000007500757308 */ /* 0x000fe20000000800 */
[----:B------:R-:W-:Y:S01]  /*143e0*/  HMMA.16816.F32.BF16 R12, R44, R38, R12 ;  /* 0x000000262c0c723c */ /* 0x000fe2000004180c */
[----:B------:R-:W3:Y:S01]  /*143f0*/  LDSM.16.MT88.4 R36, [R103+0x7000] ;  /* 0x007000006724783b */ /* 0x000ee20000004200 */
[----:B--2---:R-:W-:-:S02]  /*14400*/  F2FP.BF16.F32.PACK_AB R44, R68, R71 ;  /* 0x00000047442c723e */ /* 0x004fc400000010ff */
[----:B------:R-:W-:Y:S02]  /*14410*/  F2FP.BF16.F32.PACK_AB R45, R80, R79 ;  /* 0x0000004f502d723e */ /* 0x000fe400000010ff */
[----:B----4-:R-:W-:Y:S01]  /*14420*/  F2FP.BF16.F32.PACK_AB R46, R69, R70 ;  /* 0x00000046452e723e */ /* 0x010fe200000010ff */
[----:B------:R-:W2:Y:S01]  /*14430*/  MUFU.EX2 R90, R90 ;  /* 0x0000005a005a7308 */ /* 0x000ea20000000800 */
[----:B------:R-:W-:-:S07]  /*14440*/  F2FP.BF16.F32.PACK_AB R47, R83, R78 ;  /* 0x0000004e532f723e */ /* 0x000fce00000010ff */
[C---:B-----5:R-:W-:Y:S01]  /*14450*/  HMMA.16816.F32.BF16 R16, R44.reuse, R40, R16 ;  /* 0x000000282c10723c */ /* 0x060fe20000041810 */
[----:B------:R-:W-:Y:S07]  /*14460*/  MUFU.EX2 R96, R96 ;  /* 0x0000006000607308 */ /* 0x000fee0000000800 */
[C---:B------:R-:W-:Y:S01]  /*14470*/  HMMA.16816.F32.BF16 R4, R44.reuse, R42, R4 ;  /* 0x0000002a2c04723c */ /* 0x040fe20000041804 */
[----:B------:R-:W4:Y:S01]  /*14480*/  LDSM.16.MT88.4 R40, [R102+0x7000] ;  /* 0x007000006628783b */ /* 0x000f220000004200 */
[----:B------:R-:W5:Y:S06]  /*14490*/  MUFU.EX2 R123, R123 ;  /* 0x0000007b007b7308 */ /* 0x000f6c0000000800 */
[C---:B-1----:R-:W-:Y:S02]  /*144a0*/  HMMA.16816.F32.BF16 R24, R44.reuse, R28, R24 ;  /* 0x0000001c2c18723c */ /* 0x042fe40000041818 */
        /* <DEDUP_REMOVED lines=12> */
[----:B------:R-:W4:Y:S01]  /*14570*/  LDSM.16.MT88.4 R40, [R103+0x7800] ;  /* 0x007800006728783b */ /* 0x000f220000004200 */
[----:B------:R-:W-:Y:S01]  /*14580*/  F2FP.BF16.F32.PACK_AB R44, R99, R88 ;  /* 0x00000058632c723e */ /* 0x000fe200000010ff */
[----:B------:R-:W4:Y:S01]  /*14590*/  MUFU.EX2 R125, R125 ;  /* 0x0000007d007d7308 */ /* 0x000f220000000800 */
[----:B--2---:R-:W-:-:S02]  /*145a0*/  F2FP.BF16.F32.PACK_AB R45, R90, R117 ;  /* 0x000000755a2d723e */ /* 0x004fc400000010ff */
[----:B------:R-:W-:Y:S02]  /*145b0*/  F2FP.BF16.F32.PACK_AB R46, R91, R82 ;  /* 0x000000525b2e723e */ /* 0x000fe400000010ff */
[----:B-----5:R-:W-:-:S03]  /*145c0*/  F2FP.BF16.F32.PACK_AB R47, R123, R96 ;  /* 0x000000607b2f723e */ /* 0x020fc600000010ff */
        /* <DEDUP_REMOVED lines=18> */
[----:B------:R-:W-:Y:S01]  /*146f0*/  HMMA.16816.F32.BF16 R12, R44, R30, R12 ;  /* 0x0000001e2c0c723c */ /* 0x000fe2000004180c */
[----:B------:R-:W3:Y:S01]  /*14700*/  LDSM.16.MT88.4 R28, [R103+0x8000] ;  /* 0x00800000671c783b */ /* 0x000ee20000004200 */
[----:B------:R-:W-:-:S02]  /*14710*/  F2FP.BF16.F32.PACK_AB R44, R124, R131 ;  /* 0x000000837c2c723e */ /* 0x000fc400000010ff */
[----:B------:R-:W-:Y:S01]  /*14720*/  MUFU.EX2 R111, R111 ;  /* 0x0000006f006f7308 */ /* 0x000fe20000000800 */
[----:B------:R-:W-:Y:S02]  /*14730*/  F2FP.BF16.F32.PACK_AB R45, R125, R128 ;  /* 0x000000807d2d723e */ /* 0x000fe400000010ff */
[----:B------:R-:W-:Y:S02]  /*14740*/  F2FP.BF16.F32.PACK_AB R46, R129, R126 ;  /* 0x0000007e812e723e */ /* 0x000fe400000010ff */
[----:B-1----:R-:W-:-:S03]  /*14750*/  F2FP.BF16.F32.PACK_AB R47, R130, R121 ;  /* 0x00000079822f723e */ /* 0x002fc600000010ff */
[----:B------:R-:W1:Y:S04]  /*14760*/  MUFU.EX2 R122, R122 ;  /* 0x0000007a007a7308 */ /* 0x000e680000000800 */
[C---:B-----5:R-:W-:Y:S04]  /*14770*/  HMMA.16816.F32.BF16 R16, R44.reuse, R36, R16 ;  /* 0x000000242c10723c */ /* 0x060fe80000041810 */
[----:B------:R-:W-:Y:S04]  /*14780*/  MUFU.EX2 R114, R114 ;  /* 0x0000007200727308 */ /* 0x000fe80000000800 */
[C---:B------:R-:W-:Y:S01]  /*14790*/  HMMA.16816.F32.BF16 R4, R44.reuse, R38, R4 ;  /* 0x000000262c04723c */ /* 0x040fe20000041804 */
[----:B------:R-:W5:Y:S03]  /*147a0*/  LDSM.16.MT88.4 R36, [R102+0x8000] ;  /* 0x008000006624783b */ /* 0x000f660000004200 */
[----:B------:R-:W1:Y:S04]  /*147b0*/  MUFU.EX2 R109, R109 ;  /* 0x0000006d006d7308 */ /* 0x000e680000000800 */
        /* <DEDUP_REMOVED lines=15> */
[----:B------:R-:W5:Y:S01]  /*148b0*/  MUFU.EX2 R52, R52 ;  /* 0x0000003400347308 */ /* 0x000f620000000800 */
[----:B--2---:R-:W-:Y:S02]  /*148c0*/  F2FP.BF16.F32.PACK_AB R45, R118, R115 ;  /* 0x00000073762d723e */ /* 0x004fe400000010ff */
[----:B------:R-:W-:Y:S02]  /*148d0*/  F2FP.BF16.F32.PACK_AB R46, R116, R127 ;  /* 0x0000007f742e723e */ /* 0x000fe400000010ff */
[----:B-1----:R-:W-:-:S03]  /*148e0*/  F2FP.BF16.F32.PACK_AB R47, R122, R111 ;  /* 0x0000006f7a2f723e */ /* 0x002fc600000010ff */
[----:B------:R-:W-:Y:S04]  /*148f0*/  MUFU.EX2 R51, R51 ;  /* 0x0000003300337308 */ /* 0x000fe80000000800 */
[C---:B----4-:R-:W-:Y:S04]  /*14900*/  HMMA.16816.F32.BF16 R16, R44.reuse, R40, R16 ;  /* 0x000000282c10723c */ /* 0x050fe80000041810 */
        /* <DEDUP_REMOVED lines=9> */
[C---:B-----5:R-:W-:Y:S08]  /*149a0*/  HMMA.16816.F32.BF16 R32, R44.reuse, R36, R32 ;  /* 0x000000242c20723c */ /* 0x060ff00000041820 */
[C---:B------:R-:W-:Y:S01]  /*149b0*/  HMMA.16816.F32.BF16 R20, R44.reuse, R38, R20 ;  /* 0x000000262c14723c */ /* 0x040fe20000041814 */
[----:B------:R-:W5:Y:S07]  /*149c0*/  LDSM.16.MT88.4 R36, [R156+0x9000] ;  /* 0x009000009c24783b */ /* 0x000f6e0000004200 */
[C---:B--2---:R-:W-:Y:S08]  /*149d0*/  HMMA.16816.F32.BF16 R72, R44.reuse, R40, R72 ;  /* 0x000000282c48723c */ /* 0x044ff00000041848 */
[----:B------:R-:W-:Y:S01]  /*149e0*/  HMMA.16816.F32.BF16 R12, R44, R42, R12 ;  /* 0x0000002a2c0c723c */ /* 0x000fe2000004180c */
[----:B------:R-:W2:Y:S01]  /*149f0*/  LDSM.16.MT88.4 R40, [R103+0x9000] ;  /* 0x009000006728783b */ /* 0x000ea20000004200 */
[----:B------:R-:W-:-:S02]  /*14a00*/  F2FP.BF16.F32.PACK_AB R44, R109, R114 ;  /* 0x000000726d2c723e */ /* 0x000fc400000010ff */
[----:B------:R-:W-:Y:S02]  /*14a10*/  F2FP.BF16.F32.PACK_AB R45, R108, R105 ;  /* 0x000000696c2d723e */ /* 0x000fe400000010ff */
[----:B------:R-:W-:Y:S02]  /*14a20*/  F2FP.BF16.F32.PACK_AB R46, R113, R110 ;  /* 0x0000006e712e723e */ /* 0x000fe400000010ff */
[----:B------:R-:W-:-:S07]  /*14a30*/  F2FP.BF16.F32.PACK_AB R47, R52, R49 ;  /* 0x00000031342f723e */ /* 0x000fce00000010ff */
[C---:B----4-:R-:W-:Y:S08]  /*14a40*/  HMMA.16816.F32.BF16 R16, R44.reuse, R28, R16 ;  /* 0x0000001c2c10723c */ /* 0x050ff00000041810 */
[C---:B------:R-:W-:Y:S01]  /*14a50*/  HMMA.16816.F32.BF16 R4, R44.reuse, R30, R4 ;  /* 0x0000001e2c04723c */ /* 0x040fe20000041804 */
[----:B------:R-:W4:Y:S07]  /*14a60*/  LDSM.16.MT88.4 R28, [R102+0x9000] ;  /* 0x00900000661c783b */ /* 0x000f2e0000004200 */
[----:B-----5:R-:W-:Y:S01]  /*14a70*/  HMMA.16816.F32.BF16 R24, R44, R36, R24 ;  /* 0x000000242c18723c */ /* 0x020fe20000041818 */
[----:B------:R-:W-:Y:S01]  /*14a80*/  FADD.FTZ R36, R2, R65 ;  /* 0x0000004102247221 */ /* 0x000fe20000010000 */
[----:B------:R-:W-:Y:S01]  /*14a90*/  FFMA.FTZ R37, R55, UR4, -R62 ;  /* 0x0000000437257c23 */ /* 0x000fe2000801083e */
[----:B------:R-:W5:Y:S02]  /*14aa0*/  MUFU.EX2 R2, R54 ;  /* 0x0000003600027308 */ /* 0x000f640000000800 */
[----:B------:R-:W-:-:S03]  /*14ab0*/  FADD.FTZ R97, R97, R36 ;  /* 0x0000002461617221 */ /* 0x000fc60000010000 */
[C---:B------:R-:W-:Y:S01]  /*14ac0*/  HMMA.16816.F32.BF16 R8, R44.reuse, R38, R8 ;  /* 0x000000262c08723c */ /* 0x040fe20000041808 */
[----:B------:R-:W-:Y:S01]  /*14ad0*/  FADD.FTZ R36, R92, R97 ;  /* 0x000000615c247221 */ /* 0x000fe20000010000 */
[----:B------:R-:W-:Y:S01]  /*14ae0*/  FADD.FTZ R38, R76, R81 ;  /* 0x000000514c267221 */ /* 0x000fe20000010000 */
[----:B------:R-:W5:Y:S01]  /*14af0*/  LDSM.16.MT88.4 R92, [R160+0x9800] ;  /* 0x00980000a05c783b */ /* 0x000f620000004200 */
[----:B------:R-:W-:Y:S02]  /*14b00*/  MUFU.EX2 R37, R37 ;  /* 0x0000002500257308 */ /* 0x000fe40000000800 */
[----:B------:R-:W-:Y:S02]  /*14b10*/  FADD.FTZ R38, R77, R38 ;  /* 0x000000264d267221 */ /* 0x000fe40000010000 */
[----:B--2---:R-:W-:Y:S01]  /*14b20*/  HMMA.16816.F32.BF16 R32, R44, R40, R32 ;  /* 0x000000282c20723c */ /* 0x004fe20000041820 */
[----:B------:R-:W-:Y:S01]  /*14b30*/  FADD.FTZ R40, R89, R36 ;  /* 0x0000002459287221 */ /* 0x000fe20000010000 */
[----:B------:R-:W-:Y:S01]  /*14b40*/  FADD.FTZ R39, R79, R38 ;  /* 0x000000264f277221 */ /* 0x000fe20000010000 */
[----:B------:R-:W-:-:S02]  /*14b50*/  FFMA.FTZ R36, R48, UR4, -R62 ;  /* 0x0000000430247c23 */ /* 0x000fc4000801083e */
[----:B------:R-:W-:Y:S01]  /*14b60*/  FADD.FTZ R71, R71, R40 ;  /* 0x0000002847477221 */ /* 0x000fe20000010000 */
[----:B------:R-:W-:Y:S02]  /*14b70*/  FADD.FTZ R39, R80, R39 ;  /* 0x0000002750277221 */ /* 0x000fe40000010000 */
[----:B------:R-:W-:Y:S01]  /*14b80*/  HMMA.16816.F32.BF16 R20, R44, R42, R20 ;  /* 0x0000002a2c14723c */ /* 0x000fe20000041814 */
[----:B------:R-:W-:Y:S01]  /*14b90*/  FADD.FTZ R71, R68, R71 ;  /* 0x0000004744477221 */ /* 0x000fe20000010000 */
[----:B------:R-:W2:Y:S01]  /*14ba0*/  MUFU.EX2 R36, R36 ;  /* 0x0000002400247308 */ /* 0x000ea20000000800 */
[----:B-1----:R-:W-:Y:S02]  /*14bb0*/  F2FP.BF16.F32.PACK_AB R68, R56, R51 ;  /* 0x000000333844723e */ /* 0x002fe400000010ff */
[----:B------:R-:W-:-:S03]  /*14bc0*/  FADD.FTZ R70, R70, R71 ;  /* 0x0000004746467221 */ /* 0x000fc60000010000 */
[C---:B----4-:R-:W-:Y:S01]  /*14bd0*/  HMMA.16816.F32.BF16 R72, R44.reuse, R28, R72 ;  /* 0x0000001c2c48723c */ /* 0x050fe20000041848 */
[----:B------:R-:W-:Y:S01]  /*14be0*/  FADD.FTZ R28, R78, R39 ;  /* 0x000000274e1c7221 */ /* 0x000fe20000010000 */
[----:B------:R-:W-:Y:S01]  /*14bf0*/  FADD.FTZ R69, R69, R70 ;  /* 0x0000004645457221 */ /* 0x000fe20000010000 */
[----:B---3--:R-:W-:Y:S01]  /*14c00*/  F2FP.BF16.F32.PACK_AB R70, R187, R50 ;  /* 0x00000032bb46723e */ /* 0x008fe200000010ff */
[----:B------:R-:W1:Y:S01]  /*14c10*/  LDSM.16.MT88.4 R76, [R103+0x9800] ;  /* 0x00980000674c783b */ /* 0x000e620000004200 */
[----:B------:R-:W-:Y:S01]  /*14c20*/  FADD.FTZ R28, R83, R28 ;  /* 0x0000001c531c7221 */ /* 0x000fe20000010000 */
[----:B------:R-:W-:Y:S01]  /*14c30*/  FADD.FTZ R88, R88, R69 ;  /* 0x0000004558587221 */ /* 0x000fe20000010000 */
[----:B-----5:R-:W-:Y:S01]  /*14c40*/  F2FP.BF16.F32.PACK_AB R69, R3, R2 ;  /* 0x000000020345723e */ /* 0x020fe200000010ff */
[----:B------:R-:W-:Y:S01]  /*14c50*/  HMMA.16816.F32.BF16 R12, R44, R30, R12 ;  /* 0x0000001e2c0c723c */ /* 0x000fe2000004180c */
[----:B------:R-:W-:Y:S01]  /*14c60*/  FADD.FTZ R117, R117, R28 ;  /* 0x0000001c75757221 */ /* 0x000fe20000010000 */
[----:B------:R-:W-:Y:S01]  /*14c70*/  FADD.FTZ R99, R99, R88 ;  /* 0x0000005863637221 */ /* 0x000fe20000010000 */
[----:B--2---:R-:W-:-:S02]  /*14c80*/  F2FP.BF16.F32.PACK_AB R71, R37, R36 ;  /* 0x000000242547723e */ /* 0x004fc400000010ff */
        /* <DEDUP_REMOVED lines=44> */
[----:B------:R-:W-:Y:S01]  /*14f50*/  FADD.FTZ R36, R36, R3 ;  /* 0x0000000324247221 */ /* 0x000fe20000010000 */
[----:B------:R-:W-:Y:S01]  /*14f60*/  FADD.FTZ R187, R187, R50 ;  /* 0x00000032bbbb7221 */ /* 0x000fe20000010000 */
[----:B------:R-:W-:-:S02]  /*14f70*/  MOV R3, R104 ;  /* 0x0000006800037202 */ /* 0x000fc40000000f00 */
[----:B------:R-:W-:-:S10]  /*14f80*/  FADD.FTZ R190, R37, R36 ;  /* 0x0000002425be7221 */ /* 0x000fd40000010000 */
.L_x_6354:
        /* <DEDUP_REMOVED lines=19> */
[----:B------:R-:W3:Y:S03]  /*150c0*/  LDCU UR4, c[0x0][0x45c] ;  /* 0x00008b80ff0477ac */ /* 0x000ee60008000800 */
[----:B------:R-:W-:Y:S01]  /*150d0*/  P2R R186, PR, RZ, 0x1 ;  /* 0x00000001ffba7803 */ /* 0x000fe20000000000 */
[----:B------:R-:W4:Y:S01]  /*150e0*/  LDCU.64 UR8, c[0x0][0x3a0] ;  /* 0x00007400ff0877ac */ /* 0x000f220008000a00 */
[----:B------:R-:W1:Y:S07]  /*150f0*/  LDCU.64 UR10, c[0x0][0x3a8] ;  /* 0x00007500ff0a77ac */ /* 0x000e6e0008000a00 */
.L_x_6364:
        /* <DEDUP_REMOVED lines=75> */
.L_x_6361:
        /* <DEDUP_REMOVED lines=68> */
[----:B------:R-:W4:Y:S08]  /*159f0*/  LDSM.16.M88.4 R148, [R159+0x2800] ;  /* 0x002800009f94783b */ /* 0x000f300000000200 */
[----:B------:R-:W0:Y:S08]  /*15a00*/  LDGDEPBAR ;  /* 0x00000000000079af */ /* 0x000e300000000000 */
[----:B------:R-:W4:Y:S01]  /*15a10*/  LDSM.16.M88.4 R152, [R159+0x3000] ;  /* 0x003000009f98783b */ /* 0x000f220000000200 */
        /* <DEDUP_REMOVED lines=31> */
[----:B------:R-:W-:Y:S07]  /*15c10*/  LDSM.16.M88.4 R104, [R162] ;  /* 0x00000000a268783b */ /* 0x000fee0000000200 */
[C---:B------:R-:W-:Y:S08]  /*15c20*/  HMMA.16816.F32.BF16 R36, R140.reuse, R108, R36 ;  /* 0x0000006c8c24723c */ /* 0x040ff00000041824 */
[C---:B------:R-:W-:Y:S01]  /*15c30*/  HMMA.16816.F32.BF16 R40, R140.reuse, R110, R40 ;  /* 0x0000006e8c28723c */ /* 0x040fe20000041828 */
        /* <DEDUP_REMOVED lines=21> */
[----:B------:R-:W5:Y:S07]  /*15d90*/  LDSM.16.M88.4 R124, [R161] ;  /* 0x00000000a17c783b */ /* 0x000f6e0000000200 */
[C---:B----4-:R-:W-:Y:S08]  /*15da0*/  HMMA.16816.F32.BF16 R36, R104.reuse, R120, R36 ;  /* 0x000000786824723c */ /* 0x050ff00000041824 */
[C---:B------:R-:W-:Y:S08]  /*15db0*/  HMMA.16816.F32.BF16 R40, R104.reuse, R122, R40 ;  /* 0x0000007a6828723c */ /* 0x040ff00000041828 */
[C---:B-1----:R-:W-:Y:S08]  /*15dc0*/  HMMA.16816.F32.BF16 R44, R104.reuse, R108, R44 ;  /* 0x0000006c682c723c */ /* 0x042ff0000004182c */
[C---:B------:R-:W-:Y:S08]  /*15dd0*/  HMMA.16816.F32.BF16 R48, R104.reuse, R110, R48 ;  /* 0x0000006e6830723c */ /* 0x040ff00000041830 */
[C---:B--2---:R-:W-:Y:S08]  /*15de0*/  HMMA.16816.F32.BF16 R52, R104.reuse, R112, R52 ;  /* 0x000000706834723c */ /* 0x044ff00000041834 */
[C---:B------:R-:W-:Y:S08]  /*15df0*/  HMMA.16816.F32.BF16 R56, R104.reuse, R114, R56 ;  /* 0x000000726838723c */ /* 0x040ff00000041838 */
[C---:B---3--:R-:W-:Y:S08]  /*15e00*/  HMMA.16816.F32.BF16 R60, R104.reuse, R116, R60 ;  /* 0x00000074683c723c */ /* 0x048ff0000004183c */
[----:B------:R-:W-:Y:S01]  /*15e10*/  HMMA.16816.F32.BF16 R64, R104, R118, R64 ;  /* 0x000000766840723c */ /* 0x000fe20000041840 */
[----:B------:R-:W1:Y:S07]  /*15e20*/  LDSM.16.M88.4 R104, [R157+0x2800] ;  /* 0x002800009d68783b */ /* 0x000e6e0000000200 */
[C---:B-----5:R-:W-:Y:S08]  /*15e30*/  HMMA.16816.F32.BF16 R4, R124.reuse, R128, R4 ;  /* 0x000000807c04723c */ /* 0x060ff00000041804 */
[C---:B------:R-:W-:Y:S11]  /*15e40*/  HMMA.16816.F32.BF16 R8, R124.reuse, R130, R8 ;  /* 0x000000827c08723c */ /* 0x040ff60000041808 */
[----:B------:R-:W-:Y:S01]  /*15e50*/  FMUL.FTZ R3, R4, UR12 ;  /* 0x0000000c04037c20 */ /* 0x000fe20008410000 */
[----:B------:R-:W-:Y:S01]  /*15e60*/  FMUL.FTZ R149, R5, UR12 ;  /* 0x0000000c05957c20 */ /* 0x000fe20008410000 */
[----:B------:R-:W-:Y:S01]  /*15e70*/  FMUL.FTZ R151, R6, UR12 ;  /* 0x0000000c06977c20 */ /* 0x000fe20008410000 */
[----:B------:R-:W-:Y:S02]  /*15e80*/  FMUL.FTZ R153, R7, UR12 ;  /* 0x0000000c07997c20 */ /* 0x000fe40008410000 */
[----:B------:R-:W2:Y:S01]  /*15e90*/  LDSM.16.M88.4 R4, [R157+0x3000] ;  /* 0x003000009d04783b */ /* 0x000ea20000000200 */
[----:B------:R-:W3:Y:S02]  /*15ea0*/  MUFU.TANH R3, R3 ;  /* 0x0000000300037308 */ /* 0x000ee40000002400 */
[----:B------:R-:W-:Y:S01]  /*15eb0*/  FMUL.FTZ R9, R9, UR12 ;  /* 0x0000000c09097c20 */ /* 0x000fe20008410000 */
[----:B------:R-:W-:Y:S01]  /*15ec0*/  FMUL.FTZ R10, R10, UR12 ;  /* 0x0000000c0a0a7c20 */ /* 0x000fe20008410000 */
[----:B------:R-:W-:Y:S01]  /*15ed0*/  FMUL.FTZ R11, R11, UR12 ;  /* 0x0000000c0b0b7c20 */ /* 0x000fe20008410000 */
[----:B------:R-:W-:Y:S05]  /*15ee0*/  FMUL.FTZ R155, R8, UR12 ;  /* 0x0000000c089b7c20 */ /* 0x000fea0008410000 */
[----:B------:R-:W4:Y:S01]  /*15ef0*/  MUFU.TANH R191, R9 ;  /* 0x0000000900bf7308 */ /* 0x000f220000002400 */
[C---:B-1----:R-:W-:Y:S09]  /*15f00*/  HMMA.16816.F32.BF16 R12, R124.reuse, R104, R12 ;  /* 0x000000687c0c723c */ /* 0x042ff2000004180c */
[----:B------:R-:W1:Y:S01]  /*15f10*/  MUFU.TANH R193, R10 ;  /* 0x0000000a00c17308 */ /* 0x000e620000002400 */
[C---:B------:R-:W-:Y:S09]  /*15f20*/  HMMA.16816.F32.BF16 R16, R124.reuse, R106, R16 ;  /* 0x0000006a7c10723c */ /* 0x040ff20000041810 */
[----:B------:R5:W1:Y:S01]  /*15f30*/  MUFU.TANH R195, R11 ;  /* 0x0000000b00c37308 */ /* 0x000a620000002400 */
        /* <DEDUP_REMOVED lines=9> */
[----:B------:R-:W2:Y:S01]  /*15fd0*/  MUFU.TANH R149, R149 ;  /* 0x0000009500957308 */ /* 0x000ea20000002400 */
[----:B-----5:R-:W5:Y:S01]  /*15fe0*/  LDSM.16.M88.4 R8, [R157+0x3800] ;  /* 0x003800009d08783b */ /* 0x020f620000000200 */
[----:B------:R-:W-:Y:S01]  /*15ff0*/  FMUL.FTZ R18, R18, UR12 ;  /* 0x0000000c12127c20 */ /* 0x000fe20008410000 */
[C---:B------:R-:W-:Y:S07]  /*16000*/  HMMA.16816.F32.BF16 R24, R124.reuse, R6, R24 ;  /* 0x000000067c18723c */ /* 0x040fee0000041818 */
[----:B------:R-:W1:Y:S01]  /*16010*/  MUFU.TANH R151, R151 ;  /* 0x0000009700977308 */ /* 0x000e620000002400 */
[----:B------:R-:W4:Y:S09]  /*16020*/  LDSM.16.M88.4 R4, [R157+0x4000] ;  /* 0x004000009d04783b */ /* 0x000f320000000200 */
[----:B------:R-:W1:Y:S01]  /*16030*/  MUFU.TANH R153, R153 ;  /* 0x0000009900997308 */ /* 0x000e620000002400 */
[----:B---3--:R-:W-:Y:S01]  /*16040*/  FMUL.FTZ R12, R21, UR12 ;  /* 0x0000000c150c7c20 */ /* 0x008fe20008410000 */
[----:B------:R-:W-:Y:S01]  /*16050*/  FMUL.FTZ R21, R23, UR12 ;  /* 0x0000000c17157c20 */ /* 0x000fe20008410000 */
[----:B------:R-:W-:Y:S01]  /*16060*/  FMUL.FTZ R20, R20, UR12 ;  /* 0x0000000c14147c20 */ /* 0x000fe20008410000 */
[----:B------:R-:W-:Y:S06]  /*16070*/  FMUL.FTZ R22, R22, UR12 ;  /* 0x0000000c16167c20 */ /* 0x000fec0008410000 */
[----:B------:R-:W3:Y:S01]  /*16080*/  MUFU.TANH R145, R12 ;  /* 0x0000000c00917308 */ /* 0x000ee20000002400 */
[----:B------:R-:W-:Y:S01]  /*16090*/  FMUL.FTZ R2, R24, UR12 ;  /* 0x0000000c18027c20 */ /* 0x000fe20008410000 */
[----:B------:R-:W-:Y:S01]  /*160a0*/  FMUL.FTZ R25, R25, UR12 ;  /* 0x0000000c19197c20 */ /* 0x000fe20008410000 */
[----:B------:R-:W-:Y:S01]  /*160b0*/  FMUL.FTZ R27, R27, UR12 ;  /* 0x0000000c1b1b7c20 */ /* 0x000fe20008410000 */
[----:B------:R-:W-:Y:S06]  /*160c0*/  FMUL.FTZ R23, R26, UR12 ;  /* 0x0000000c1a177c20 */ /* 0x000fec0008410000 */
[----:B------:R2:W1:Y:S10]  /*160d0*/  MUFU.TANH R143, R2 ;  /* 0x00000002008f7308 */ /* 0x0004740000002400 */
[----:B------:R3:W1:Y:S01]  /*160e0*/  MUFU.TANH R141, R25 ;  /* 0x00000019008d7308 */ /* 0x0006620000002400 */
[C---:B-----5:R-:W-:Y:S09]  /*160f0*/  HMMA.16816.F32.BF16 R28, R124.reuse, R8, R28 ;  /* 0x000000087c1c723c */ /* 0x060ff2000004181c */
[----:B------:R5:W1:Y:S01]  /*16100*/  MUFU.TANH R144, R27 ;  /* 0x0000001b00907308 */ /* 0x000a620000002400 */
[C---:B------:R-:W-:Y:S01]  /*16110*/  HMMA.16816.F32.BF16 R32, R124.reuse, R10, R32 ;  /* 0x0000000a7c20723c */ /* 0x040fe20000041820 */
[----:B------:R-:W1:Y:S08]  /*16120*/  LDSM.16.M88.4 R8, [R157+0x4800] ;  /* 0x004800009d08783b */ /* 0x000e700000000200 */
        /* <DEDUP_REMOVED lines=8> */
[----:B------:R-:W4:Y:S02]  /*161b0*/  LDSM.16.M88.4 R4, [R157+0x5000] ;  /* 0x005000009d04783b */ /* 0x000f240000000200 */
[----:B--2---:R-:W-:Y:S01]  /*161c0*/  FMUL.FTZ R2, R32, UR12 ;  /* 0x0000000c20027c20 */ /* 0x004fe20008410000 */
[----:B------:R-:W-:Y:S01]  /*161d0*/  FMUL.FTZ R33, R33, UR12 ;  /* 0x0000000c21217c20 */ /* 0x000fe20008410000 */
[----:B------:R-:W-:Y:S01]  /*161e0*/  FMUL.FTZ R34, R34, UR12 ;  /* 0x0000000c22227c20 */ /* 0x000fe20008410000 */
[----:B------:R-:W-:Y:S03]  /*161f0*/  FMUL.FTZ R35, R35, UR12 ;  /* 0x0000000c23237c20 */ /* 0x000fe60008410000 */
[----:B------:R2:W1:Y:S01]  /*16200*/  MUFU.TANH R135, R2 ;  /* 0x0000000200877308 */ /* 0x0004620000002400 */
[----:B------:R-:W-:Y:S01]  /*16210*/  FMUL.FTZ R36, R36, UR12 ;  /* 0x0000000c24247c20 */ /* 0x000fe20008410000 */
[----:B------:R-:W-:Y:S01]  /*16220*/  FMUL.FTZ R37, R37, UR12 ;  /* 0x0000000c25257c20 */ /* 0x000fe20008410000 */
[----:B------:R-:W-:Y:S01]  /*16230*/  FMUL.FTZ R38, R38, UR12 ;  /* 0x0000000c26267c20 */ /* 0x000fe20008410000 */
[----:B------:R-:W-:Y:S06]  /*16240*/  FMUL.FTZ R39, R39, UR12 ;  /* 0x0000000c27277c20 */ /* 0x000fec0008410000 */
[----:B------:R2:W2:Y:S01]  /*16250*/  MUFU.TANH R140, R31 ;  /* 0x0000001f008c7308 */ /* 0x0004a20000002400 */
[----:B------:R-:W-:Y:S01]  /*16260*/  FMUL.FTZ R43, R43, UR12 ;  /* 0x0000000c2b2b7c20 */ /* 0x000fe20008410000 */
[----:B---3--:R-:W-:Y:S01]  /*16270*/  FMUL.FTZ R25, R41, UR12 ;  /* 0x0000000c29197c20 */ /* 0x008fe20008410000 */
[----:B-----5:R-:W-:Y:S01]  /*16280*/  FMUL.FTZ R27, R40, UR12 ;  /* 0x0000000c281b7c20 */ /* 0x020fe20008410000 */
[----:B------:R-:W-:Y:S06]  /*16290*/  FMUL.FTZ R42, R42, UR12 ;  /* 0x0000000c2a2a7c20 */ /* 0x000fec0008410000 */
[----:B------:R-:W3:Y:S01]  /*162a0*/  MUFU.TANH R131, R36 ;  /* 0x0000002400837308 */ /* 0x000ee20000002400 */
[C---:B-1----:R-:W-:Y:S09]  /*162b0*/  HMMA.16816.F32.BF16 R44, R124.reuse, R8, R44 ;  /* 0x000000087c2c723c */ /* 0x042ff2000004182c */
[----:B------:R-:W1:Y:S01]  /*162c0*/  MUFU.TANH R129, R37 ;  /* 0x0000002500817308 */ /* 0x000e620000002400 */
[C---:B------:R-:W-:Y:S01]  /*162d0*/  HMMA.16816.F32.BF16 R48, R124.reuse, R10, R48 ;  /* 0x0000000a7c30723c */ /* 0x040fe20000041830 */
[----:B------:R-:W5:Y:S01]  /*162e0*/  LDSM.16.M88.4 R8, [R157+0x5800] ;  /* 0x005800009d08783b */ /* 0x000f620000000200 */
[----:B------:R-:W-:Y:S07]  /*162f0*/  DEPBAR.LE SB0, 0x0 ;  /* 0x000080000000791a */ /* 0x000fee0000000000 */
[----:B------:R-:W1:Y:S01]  /*16300*/  MUFU.TANH R134, R38 ;  /* 0x0000002600867308 */ /* 0x000e620000002400 */
[C---:B----4-:R-:W-:Y:S09]  /*16310*/  HMMA.16816.F32.BF16 R52, R124.reuse, R4, R52 ;  /* 0x000000047c34723c */ /* 0x050ff20000041834 */
[----:B------:R-:W4:Y:S01]  /*16320*/  MUFU.TANH R132, R39 ;  /* 0x0000002700847308 */ /* 0x000f220000002400 */
[----:B------:R-:W-:Y:S01]  /*16330*/  BAR.SYNC.DEFER_BLOCKING 0x0 ;  /* 0x0000000000007b1d */ /* 0x000fe20000010000 */
[C---:B------:R-:W-:Y:S03]  /*16340*/  HMMA.16816.F32.BF16 R56, R124.reuse, R6, R56 ;  /* 0x000000067c38723c */ /* 0x040fe60000041838 */
[----:B--2---:R-:W-:Y:S01]  /*16350*/  FMUL.FTZ R2, R48, UR12 ;  /* 0x0000000c30027c20 */ /* 0x004fe20008410000 */
        /* <DEDUP_REMOVED lines=15> */
[----:B------:R-:W1:Y:S01]  /*16450*/  MUFU.TANH R13, R13 ;  /* 0x0000000d000d7308 */ /* 0x000e620000002400 */
[----:B--2---:R-:W-:Y:S01]  /*16460*/  FMUL.FTZ R43, R57, UR12 ;  /* 0x0000000c392b7c20 */ /* 0x004fe20008410000 */
[C---:B-----5:R-:W-:Y:S08]  /*16470*/  HMMA.16816.F32.BF16 R60, R124.reuse, R8, R60 ;  /* 0x000000087c3c723c */ /* 0x060ff0000004183c */
[----:B------:R2:W1:Y:S01]  /*16480*/  MUFU.TANH R199, R14 ;  /* 0x0000000e00c77308 */ /* 0x0004620000002400 */
[----:B---3--:R-:W-:Y:S01]  /*16490*/  FMUL.FTZ R2, R56, UR12 ;  /* 0x0000000c38027c20 */ /* 0x008fe20008410000 */
[----:B------:R-:W-:Y:S08]  /*164a0*/  HMMA.16816.F32.BF16 R64, R124, R10, R64 ;  /* 0x0000000a7c40723c */ /* 0x000ff00000041840 */
[----:B------:R-:W3:Y:S01]  /*164b0*/  MUFU.TANH R15, R15 ;  /* 0x0000000f000f7308 */ /* 0x000ee20000002400 */
        /* <DEDUP_REMOVED lines=58> */
[----:B------:R-:W-:Y:S01]  /*16860*/  VIADD R45, R185, 0xffffff00 ;  /* 0xffffff00b92d7836 */ /* 0x000fe20000000000 */
[----:B------:R-:W2:Y:S04]  /*16870*/  LDC R2, c[0x0][0x4f0] ;  /* 0x00013c00ff027b82 */ /* 0x000ea80000000800 */
[----:B------:R-:W-:Y:S02]  /*16880*/  IABS R6, R45 ;  /* 0x0000002d00067213 */ /* 0x000fe40000000000 */
[-C--:B--2---:R-:W-:Y:S02]  /*16890*/  IABS R4, R2.reuse ;  /* 0x0000000200047213 */ /* 0x084fe40000000000 */
[-C--:B------:R-:W-:Y:S02]  /*168a0*/  LOP3.LUT R45, R45, R2.reuse, RZ, 0x3c, !PT ;  /* 0x000000022d2d7212 */ /* 0x080fe400078e3cff */
[----:B------:R-:W2:Y:S02]  /*168b0*/  I2F.RP R10, R4 ;  /* 0x00000004000a7306 */ /* 0x000ea40000209400 */
[----:B------:R-:W-:Y:S08]  /*168c0*/  ISETP.GE.AND P3, PT, R45, RZ, PT ;  /* 0x000000ff2d00720c */ /* 0x000ff00003f66270 */
[----:B--2---:R-:W2:Y:S02]  /*168d0*/  MUFU.RCP R5, R10 ;  /* 0x0000000a00057308 */ /* 0x004ea40000001000 */
[----:B--2---:R-:W-:Y:S01]  /*168e0*/  VIADD R32, R5, 0xffffffe ;  /* 0x0ffffffe05207836 */ /* 0x004fe20000000000 */
[----:B------:R-:W-:Y:S07]  /*168f0*/  IADD3 R5, PT, PT, R185, -0x80, RZ ;  /* 0xffffff80b9057810 */ /* 0x000fee0007ffe0ff */
[----:B------:R-:W2:Y:S01]  /*16900*/  F2I.FTZ.U32.TRUNC.NTZ R33, R32 ;  /* 0x0000002000217305 */ /* 0x000ea2000021f000 */
[----:B------:R-:W-:Y:S02]  /*16910*/  IABS R8, R5 ;  /* 0x0000000500087213 */ /* 0x000fe40000000000 */
[----:B------:R-:W-:Y:S01]  /*16920*/  LOP3.LUT R5, R5, R2, RZ, 0x3c, !PT ;  /* 0x0000000205057212 */ /* 0x000fe200078e3cff */
        /* <DEDUP_REMOVED lines=33> */
[----:B------:R-:W3:Y:S03]  /*16b40*/  LDG.E R35, desc[UR6][R34.64] ;  /* 0x0000000622237981 */ /* 0x000ee6000c1e1900 */
        /* <DEDUP_REMOVED lines=15> */
.L_x_6363:
        /* <DEDUP_REMOVED lines=57> */
.L_x_6362:
[C---:B--2---:R-:W-:Y:S01]  /*16fd0*/  IADD3 R4, PT, PT, R183.reuse, -0x40, RZ ;  /* 0xffffffc0b7047810 */ /* 0x044fe20007ffe0ff */
[----:B------:R-:W-:Y:S01]  /*16fe0*/  LDSM.16.MT88.4 R48, [R102+0x6000] ;  /* 0x006000006630783b */ /* 0x000fe20000004200 */
[C---:B------:R-:W-:Y:S02]  /*16ff0*/  IADD3 R2, PT, PT, R183.reuse, -0x3f, RZ ;  /* 0xffffffc1b7027810 */ /* 0x040fe40007ffe0ff */
[----:B------:R-:W-:Y:S02]  /*17000*/  I2FP.F32.U32 R4, R4 ;  /* 0x0000000400047245 */ /* 0x000fe40000201000 */
[----:B------:R-:W-:Y:S02]  /*17010*/  I2FP.F32.U32 R2, R2 ;  /* 0x0000000200027245 */ /* 0x000fe40000201000 */
[----:B------:R-:W-:Y:S01]  /*17020*/  I2FP.F32.U32 R5, R183 ;  /* 0x000000b700057245 */ /* 0x000fe20000201000 */
[CC--:B------:R-:W-:Y:S01]  /*17030*/  FFMA.FTZ R11, R0.reuse, R4.reuse, R3 ;  /* 0x00000004000b7223 */ /* 0x0c0fe20000010003 */
[C---:B------:R-:W-:Y:S01]  /*17040*/  FFMA.FTZ R151, R0.reuse, R4, R151 ;  /* 0x0000000400977223 */ /* 0x040fe20000010097 */
[CC--:B------:R-:W-:Y:S01]  /*17050*/  FFMA.FTZ R153, R0.reuse, R2.reuse, R153 ;  /* 0x0000000200997223 */ /* 0x0c0fe20000010099 */
[C---:B------:R-:W-:Y:S01]  /*17060*/  FFMA.FTZ R149, R0.reuse, R2, R149 ;  /* 0x0000000200957223 */ /* 0x040fe20000010095 */
[C---:B------:R-:W-:Y:S01]  /*17070*/  IADD3 R4, PT, PT, R183.reuse, -0x37, RZ ;  /* 0xffffffc9b7047810 */ /* 0x040fe20007ffe0ff */
[CC--:B-1----:R-:W-:Y:S01]  /*17080*/  FFMA.FTZ R134, R0.reuse, R5.reuse, R134 ;  /* 0x0000000500867223 */ /* 0x0c2fe20000010086 */
[C---:B------:R-:W-:Y:S01]  /*17090*/  IADD3 R2, PT, PT, R183.reuse, -0x30, RZ ;  /* 0xffffffd0b7027810 */ /* 0x040fe20007ffe0ff */
[C---:B------:R-:W-:Y:S01]  /*170a0*/  FFMA.FTZ R131, R0.reuse, R5, R131 ;  /* 0x0000000500837223 */ /* 0x040fe20000010083 */
[----:B------:R-:W-:Y:S01]  /*170b0*/  I2FP.F32.U32 R4, R4 ;  /* 0x0000000400047245 */ /* 0x000fe20000201000 */
[----:B------:R-:W-:Y:S01]  /*170c0*/  LDSM.16.MT88.4 R56, [R156+0x6800] ;  /* 0x006800009c38783b */ /* 0x000fe20000004200 */
[C---:B------:R-:W-:Y:S02]  /*170d0*/  IADD3 R3, PT, PT, R183.reuse, -0x20, RZ ;  /* 0xffffffe0b7037810 */ /* 0x040fe40007ffe0ff */
[----:B------:R-:W-:Y:S01]  /*170e0*/  I2FP.F32.U32 R2, R2 ;  /* 0x0000000200027245 */ /* 0x000fe20000201000 */
[CC--:B------:R-:W-:Y:S01]  /*170f0*/  FFMA.FTZ R195, R0.reuse, R4.reuse, R195 ;  /* 0x0000000400c37223 */ /* 0x0c0fe200000100c3 */
[----:B------:R-:W-:Y:S01]  /*17100*/  I2FP.F32.U32 R3, R3 ;  /* 0x0000000300037245 */ /* 0x000fe20000201000 */
[C---:B------:R-:W-:Y:S01]  /*17110*/  FFMA.FTZ R191, R0.reuse, R4, R191 ;  /* 0x0000000400bf7223 */ /* 0x040fe200000100bf */
[C---:B------:R-:W-:Y:S01]  /*17120*/  IADD3 R4, PT, PT, R183.reuse, -0x28, RZ ;  /* 0xffffffd8b7047810 */ /* 0x040fe20007ffe0ff */
[CC--:B------:R-:W-:Y:S01]  /*17130*/  FFMA.FTZ R197, R0.reuse, R2.reuse, R197 ;  /* 0x0000000200c57223 */ /* 0x0c0fe200000100c5 */
[C---:B------:R-:W-:Y:S01]  /*17140*/  FFMA.FTZ R199, R0.reuse, R2, R199 ;  /* 0x0000000200c77223 */ /* 0x040fe200000100c7 */
[C---:B------:R-:W-:Y:S01]  /*17150*/  IADD3 R2, PT, PT, R183.reuse, -0x27, RZ ;  /* 0xffffffd9b7027810 */ /* 0x040fe20007ffe0ff */
[CC--:B------:R-:W-:Y:S01]  /*17160*/  FFMA.FTZ R146, R0.reuse, R3.reuse, R146 ;  /* 0x0000000300927223 */ /* 0x0c0fe20000010092 */
[C---:B------:R-:W-:Y:S01]  /*17170*/  FFMA.FTZ R147, R0.reuse, R3, R147 ;  /* 0x0000000300937223 */ /* 0x040fe20000010093 */
[----:B------:R-:W-:Y:S02]  /*17180*/  I2FP.F32.U32 R4, R4 ;  /* 0x0000000400047245 */ /* 0x000fe40000201000 */
        /* <DEDUP_REMOVED lines=10> */
[C---:B------:R-:W-:Y:S01]  /*17230*/  IADD3 R5, PT, PT, R183.reuse, -0x10, RZ ;  /* 0xfffffff0b7057810 */ /* 0x040fe20007ffe0ff */
[C---:B------:R-:W-:Y:S01]  /*17240*/  FFMA.FTZ R137, R0.reuse, R3, R137 ;  /* 0x0000000300897223 */ /* 0x040fe20000010089 */
[----:B------:R-:W-:Y:S02]  /*17250*/  I2FP.F32.U32 R4, R4 ;  /* 0x0000000400047245 */ /* 0x000fe40000201000 */
[C---:B------:R-:W-:Y:S02]  /*17260*/  IADD3 R3, PT, PT, R183.reuse, 0x1, RZ ;  /* 0x00000001b7037810 */ /* 0x040fe40007ffe0ff */
[----:B------:R-:W-:Y:S01]  /*17270*/  I2FP.F32.U32 R2, R2 ;  /* 0x0000000200027245 */ /* 0x000fe20000201000 */
[CC--:B------:R-:W-:Y:S01]  /*17280*/  FFMA.FTZ R62, R0.reuse, R4.reuse, R21 ;  /* 0x00000004003e7223 */ /* 0x0c0fe20000010015 */
[C---:B------:R-:W-:Y:S01]  /*17290*/  IADD3 R6, PT, PT, R183.reuse, -0x38, RZ ;  /* 0xffffffc8b7067810 */ /* 0x040fe20007ffe0ff */
[C---:B------:R-:W-:Y:S01]  /*172a0*/  FFMA.FTZ R145, R0.reuse, R4, R145 ;  /* 0x0000000400917223 */ /* 0x040fe20000010091 */
[----:B------:R-:W-:Y:S01]  /*172b0*/  I2FP.F32.U32 R5, R5 ;  /* 0x0000000500057245 */ /* 0x000fe20000201000 */
[CC--:B------:R-:W-:Y:S01]  /*172c0*/  FFMA.FTZ R60, R0.reuse, R2.reuse, R23 ;  /* 0x00000002003c7223 */ /* 0x0c0fe20000010017 */
[----:B------:R-:W-:Y:S01]  /*172d0*/  I2FP.F32.U32 R3, R3 ;  /* 0x0000000300037245 */ /* 0x000fe20000201000 */
[C---:B------:R-:W-:Y:S01]  /*172e0*/  FFMA.FTZ R143, R0.reuse, R2, R143 ;  /* 0x00000002008f7223 */ /* 0x040fe2000001008f */
[----:B------:R-:W-:Y:S01]  /*172f0*/  I2FP.F32.U32 R6, R6 ;  /* 0x0000000600067245 */ /* 0x000fe20000201000 */
[CC--:B------:R-:W-:Y:S01]  /*17300*/  FFMA.FTZ R142, R0.reuse, R5.reuse, R142 ;  /* 0x00000005008e7223 */ /* 0x0c0fe2000001008e */
[C---:B------:R-:W-:Y:S01]  /*17310*/  IADD3 R4, PT, PT, R183.reuse, 0x10, RZ ;  /* 0x00000010b7047810 */ /* 0x040fe20007ffe0ff */
[C---:B------:R-:W-:Y:S01]  /*17320*/  FFMA.FTZ R139, R0.reuse, R5, R139 ;  /* 0x00000005008b7223 */ /* 0x040fe2000001008b */
[C---:B------:R-:W-:Y:S01]  /*17330*/  IADD3 R2, PT, PT, R183.reuse, 0x11, RZ ;  /* 0x00000011b7027810 */ /* 0x040fe20007ffe0ff */
[CC--:B------:R-:W-:Y:S01]  /*17340*/  FFMA.FTZ R132, R0.reuse, R3.reuse, R132 ;  /* 0x0000000300847223 */ /* 0x0c0fe20000010084 */
[C---:B------:R-:W-:Y:S01]  /*17350*/  FFMA.FTZ R129, R0.reuse, R3, R129 ;  /* 0x0000000300817223 */ /* 0x040fe20000010081 */
[C---:B------:R-:W-:Y:S01]  /*17360*/  IADD3 R5, PT, PT, R183.reuse, -0x7, RZ ;  /* 0xfffffff9b7057810 */ /* 0x040fe20007ffe0ff */
[C---:B------:R-:W-:Y:S01]  /*17370*/  FFMA.FTZ R193, R0.reuse, R6, R193 ;  /* 0x0000000600c17223 */ /* 0x040fe200000100c1 */
[----:B------:R-:W-:Y:S01]  /*17380*/  I2FP.F32.U32 R4, R4 ;  /* 0x0000000400047245 */ /* 0x000fe20000201000 */
[C---:B------:R-:W-:Y:S01]  /*17390*/  FFMA.FTZ R155, R0.reuse, R6, R155 ;  /* 0x00000006009b7223 */ /* 0x040fe2000001009b */
[C---:B------:R-:W-:Y:S01]  /*173a0*/  IADD3 R3, PT, PT, R183.reuse, 0x19, RZ ;  /* 0x00000019b7037810 */ /* 0x040fe20007ffe0ff */
[----:B------:R-:W-:Y:S01]  /*173b0*/  LDSM.16.MT88.4 R20, [R156+0x6000] ;  /* 0x006000009c14783b */ /* 0x000fe20000004200 */
        /* <DEDUP_REMOVED lines=10> */
[----:B------:R-:W-:Y:S01]  /*17460*/  IADD3 R4, PT, PT, R183, 0x21, RZ ;  /* 0x00000021b7047810 */ /* 0x000fe20007ffe0ff */
[C---:B------:R-:W-:Y:S01]  /*17470*/  FFMA.FTZ R133, R0.reuse, R5, R133 ;  /* 0x0000000500857223 */ /* 0x040fe20000010085 */
[----:B------:R-:W-:Y:S01]  /*17480*/  FMNMX3.FTZ R2, R101, R151, R153, !PT ;  /* 0x0000009765027276 */ /* 0x000fe20007810099 */
[CC--:B------:R-:W-:Y:S01]  /*17490*/  FFMA.FTZ R120, R0.reuse, R3.reuse, R120 ;  /* 0x0000000300787223 */ /* 0x0c0fe20000010078 */
[C---:B------:R-:W-:Y:S01]  /*174a0*/  FFMA.FTZ R117, R0.reuse, R3, R117 ;  /* 0x0000000300757223 */ /* 0x040fe20000010075 */
[C---:B------:R-:W-:Y:S01]  /*174b0*/  IADD3 R5, PT, PT, R183.reuse, 0x20, RZ ;  /* 0x00000020b7057810 */ /* 0x040fe20007ffe0ff */
[CC--:B------:R-:W-:Y:S01]  /*174c0*/  FFMA.FTZ R16, R0.reuse, R6.reuse, R15 ;  /* 0x0000000600107223 */ /* 0x0c0fe2000001000f */
[----:B------:R-:W-:Y:S01]  /*174d0*/  FFMA.FTZ R53, R0, R6, R13 ;  /* 0x0000000600357223 */ /* 0x000fe2000001000d */
[----:B------:R-:W-:Y:S01]  /*174e0*/  I2FP.F32.U32 R3, R4 ;  /* 0x0000000400037245 */ /* 0x000fe20000201000 */
[----:B------:R-:W-:Y:S01]  /*174f0*/  LDSM.16.MT88.4 R28, [R103+0x6000] ;  /* 0x00600000671c783b */ /* 0x000fe20000004200 */
[----:B------:R-:W-:Y:S02]  /*17500*/  FMNMX3.FTZ R4, R100, R11, R149, !PT ;  /* 0x0000000b64047276 */ /* 0x000fe40007810095 */
[----:B------:R-:W-:Y:S01]  /*17510*/  FMNMX3.FTZ R2, R2, R193, R195, !PT ;  /* 0x000000c102027276 */ /* 0x000fe200078100c3 */
[CC--:B------:R-:W-:Y:S01]  /*17520*/  FFMA.FTZ R116, R0.reuse, R3.reuse, R116 ;  /* 0x0000000300747223 */ /* 0x0c0fe20000010074 */
[C---:B------:R-:W-:Y:S01]  /*17530*/  IADD3 R13, PT, PT, R183.reuse, -0x17, RZ ;  /* 0xffffffe9b70d7810 */ /* 0x040fe20007ffe0ff */
[----:B------:R-:W-:Y:S01]  /*17540*/  FFMA.FTZ R113, R0, R3, R113 ;  /* 0x0000000300717223 */ /* 0x000fe20000010071 */
[----:B------:R-:W-:Y:S02]  /*17550*/  I2FP.F32.U32 R5, R5 ;  /* 0x0000000500057245 */ /* 0x000fe40000201000 */
[----:B------:R-:W-:Y:S02]  /*17560*/  FMNMX3.FTZ R4, R4, R155, R191, !PT ;  /* 0x0000009b04047276 */ /* 0x000fe400078100bf */
[----:B------:R-:W-:Y:S01]  /*17570*/  FMNMX3.FTZ R2, R2, R199, R16, !PT ;  /* 0x000000c702027276 */ /* 0x000fe20007810010 */
[C---:B------:R-:W-:Y:S01]  /*17580*/  FFMA.FTZ R118, R0.reuse, R5, R118 ;  /* 0x0000000500767223 */ /* 0x040fe20000010076 */
[----:B------:R-:W-:Y:S01]  /*17590*/  I2FP.F32.U32 R13, R13 ;  /* 0x0000000d000d7245 */ /* 0x000fe20000201000 */
[----:B------:R-:W-:Y:S01]  /*175a0*/  FFMA.FTZ R115, R0, R5, R115 ;  /* 0x0000000500737223 */ /* 0x000fe20000010073 */
[----:B------:R-:W-:Y:S02]  /*175b0*/  FMNMX3.FTZ R4, R4, R197, R53, !PT ;  /* 0x000000c504047276 */ /* 0x000fe40007810035 */
        /* <DEDUP_REMOVED lines=10> */
[C---:B------:R-:W-:Y:S01]  /*17660*/  IADD3 R127, PT, PT, R183.reuse, 0x8, RZ ;  /* 0x00000008b77f7810 */ /* 0x040fe20007ffe0ff */
[----:B------:R-:W-:Y:S01]  /*17670*/  FFMA.FTZ R135, R0, R13, R135 ;  /* 0x0000000d00877223 */ /* 0x000fe20000010087 */
[----:B------:R-:W-:Y:S02]  /*17680*/  IADD3 R125, PT, PT, R183, 0x9, RZ ;  /* 0x00000009b77d7810 */ /* 0x000fe40007ffe0ff */
[----:B------:R-:W-:Y:S02]  /*17690*/  FMNMX3.FTZ R4, R4, R143, R141, !PT ;  /* 0x0000008f04047276 */ /* 0x000fe4000781008d */
[----:B------:R-:W-:Y:S02]  /*176a0*/  FMNMX3.FTZ R5, R5, R142, R140, !PT ;  /* 0x0000008e05057276 */ /* 0x000fe4000781008c */
[----:B------:R-:W-:Y:S02]  /*176b0*/  I2FP.F32.U32 R127, R127 ;  /* 0x0000007f007f7245 */ /* 0x000fe40000201000 */
[----:B------:R-:W-:Y:S02]  /*176c0*/  I2FP.F32.U32 R125, R125 ;  /* 0x0000007d007d7245 */ /* 0x000fe40000201000 */
[----:B------:R-:W-:Y:S01]  /*176d0*/  IADD3 R13, PT, PT, R183, 0x18, RZ ;  /* 0x00000018b70d7810 */ /* 0x000fe20007ffe0ff */
[----:B------:R-:W-:Y:S01]  /*176e0*/  FFMA.FTZ R130, R0, R127, R130 ;  /* 0x0000007f00827223 */ /* 0x000fe20000010082 */
[----:B------:R-:W-:Y:S01]  /*176f0*/  FMNMX3.FTZ R4, R4, R139, R137, !PT ;  /* 0x0000008b04047276 */ /* 0x000fe20007810089 */
[C---:B------:R-:W-:Y:S01]  /*17700*/  FFMA.FTZ R128, R0.reuse, R125, R128 ;  /* 0x0000007d00807223 */ /* 0x040fe20000010080 */
[----:B------:R-:W-:Y:S01]  /*17710*/  FMNMX3.FTZ R5, R5, R138, R136, !PT ;  /* 0x0000008a05057276 */ /* 0x000fe20007810088 */
[C---:B------:R-:W-:Y:S01]  /*17720*/  FFMA.FTZ R127, R0.reuse, R127, R27 ;  /* 0x0000007f007f7223 */ /* 0x040fe2000001001b */
[----:B------:R-:W-:Y:S01]  /*17730*/  I2FP.F32.U32 R13, R13 ;  /* 0x0000000d000d7245 */ /* 0x000fe20000201000 */
[----:B------:R-:W-:Y:S01]  /*17740*/  FFMA.FTZ R125, R0, R125, R25 ;  /* 0x0000007d007d7223 */ /* 0x000fe20000010019 */
[----:B------:R-:W-:Y:S02]  /*17750*/  FMNMX3.FTZ R4, R4, R135, R133, !PT ;  /* 0x0000008704047276 */ /* 0x000fe40007810085 */
[----:B------:R-:W-:Y:S01]  /*17760*/  FMNMX3.FTZ R5, R5, R134, R132, !PT ;  /* 0x0000008605057276 */ /* 0x000fe20007810084 */
[CC--:B------:R-:W-:Y:S01]  /*17770*/  FFMA.FTZ R122, R0.reuse, R13.reuse, R122 ;  /* 0x0000000d007a7223 */ /* 0x0c0fe2000001007a */
[----:B------:R-:W-:Y:S01]  /*17780*/  IADD3 R2, PT, PT, R183, 0x30, RZ ;  /* 0x00000030b7027810 */ /* 0x000fe20007ffe0ff */
[----:B------:R-:W-:Y:S01]  /*17790*/  FFMA.FTZ R119, R0, R13, R119 ;  /* 0x0000000d00777223 */ /* 0x000fe20000010077 */
[----:B------:R-:W-:Y:S02]  /*177a0*/  FMNMX3.FTZ R4, R4, R131, R129, !PT ;  /* 0x0000008304047276 */ /* 0x000fe40007810081 */
[----:B------:R-:W-:Y:S02]  /*177b0*/  I2FP.F32.U32 R2, R2 ;  /* 0x0000000200027245 */ /* 0x000fe40000201000 */
[----:B------:R-:W-:Y:S02]  /*177c0*/  FMNMX3.FTZ R5, R5, R130, R128, !PT ;  /* 0x0000008205057276 */ /* 0x000fe40007810080 */
[C---:B------:R-:W-:Y:S01]  /*177d0*/  IADD3 R3, PT, PT, R183.reuse, 0x29, RZ ;  /* 0x00000029b7037810 */ /* 0x040fe20007ffe0ff */
[CC--:B------:R-:W-:Y:S01]  /*177e0*/  FFMA.FTZ R67, R0.reuse, R2.reuse, R7 ;  /* 0x0000000200437223 */ /* 0x0c0fe20000010007 */
[----:B------:R-:W-:Y:S01]  /*177f0*/  IADD3 R13, PT, PT, R183, 0x28, RZ ;  /* 0x00000028b70d7810 */ /* 0x000fe20007ffe0ff */
[----:B------:R-:W-:Y:S01]  /*17800*/  FFMA.FTZ R41, R0, R2, R41 ;  /* 0x0000000200297223 */ /* 0x000fe20000010029 */
        /* <DEDUP_REMOVED lines=11> */
[C---:B------:R-:W-:Y:S01]  /*178c0*/  FFMA.FTZ R109, R0.reuse, R13, R109 ;  /* 0x0000000d006d7223 */ /* 0x040fe2000001006d */
[C---:B------:R-:W-:Y:S01]  /*178d0*/  IADD3 R3, PT, PT, R183.reuse, 0x39, RZ ;  /* 0x00000039b7037810 */ /* 0x040fe20007ffe0ff */
[----:B------:R-:W-:Y:S01]  /*178e0*/  LDSM.16.MT88.4 R12, [R160+0x6000] ;  /* 0x00600000a00c783b */ /* 0x000fe20000004200 */
[----:B------:R-:W-:Y:S01]  /*178f0*/  IADD3 R4, PT, PT, R183, 0x38, RZ ;  /* 0x00000038b7047810 */ /* 0x000fe20007ffe0ff */
[----:B------:R-:W-:Y:S01]  /*17900*/  FFMA.FTZ R38, R0, R7, R38 ;  /* 0x0000000700267223 */ /* 0x000fe20000010026 */
[----:B------:R-:W-:Y:S01]  /*17910*/  FMNMX3.FTZ R6, R6, R119, R117, !PT ;  /* 0x0000007706067276 */ /* 0x000fe20007810075 */
[C---:B------:R-:W-:Y:S01]  /*17920*/  FFMA.FTZ R66, R0.reuse, R7, R39 ;  /* 0x0000000700427223 */ /* 0x040fe20000010027 */
[----:B------:R-:W-:Y:S02]  /*17930*/  FMNMX3.FTZ R5, R5, R118, R116, !PT ;  /* 0x0000007605057276 */ /* 0x000fe40007810074 */
[----:B------:R-:W-:Y:S02]  /*17940*/  I2FP.F32.U32 R3, R3 ;  /* 0x0000000300037245 */ /* 0x000fe40000201000 */
[----:B------:R-:W-:Y:S02]  /*17950*/  I2FP.F32.U32 R4, R4 ;  /* 0x0000000400047245 */ /* 0x000fe40000201000 */
[----:B------:R-:W-:Y:S01]  /*17960*/  FMNMX3.FTZ R2, R5, R114, R112, !PT ;  /* 0x0000007205027276 */ /* 0x000fe20007810070 */
[----:B------:R-:W-:Y:S01]  /*17970*/  FFMA.FTZ R36, R0, R3, R36 ;  /* 0x0000000300247223 */ /* 0x000fe20000010024 */
[----:B------:R-:W-:Y:S01]  /*17980*/  FMNMX3.FTZ R6, R6, R115, R113, !PT ;  /* 0x0000007306067276 */ /* 0x000fe20007810071 */
[-C--:B------:R-:W-:Y:S01]  /*17990*/  FFMA.FTZ R37, R0, R4.reuse, R37 ;  /* 0x0000000400257223 */ /* 0x080fe20000010025 */
        /* <DEDUP_REMOVED lines=50> */
[----:B------:R-:W1:Y:S01]  /*17cc0*/  MUFU.EX2 R42, R42 ;  /* 0x0000002a002a7308 */ /* 0x000e620000000800 */
[C---:B--2---:R-:W-:Y:S01]  /*17cd0*/  FMUL.FTZ R6, R39.reuse, R98 ;  /* 0x0000006227067220 */ /* 0x044fe20000410000 */
[C---:B------:R-:W-:Y:S01]  /*17ce0*/  FMUL.FTZ R7, R39.reuse, R99 ;  /* 0x0000006327077220 */ /* 0x040fe20000410000 */
[C---:B------:R-:W-:Y:S01]  /*17cf0*/  FMUL.FTZ R10, R39.reuse, R94 ;  /* 0x0000005e270a7220 */ /* 0x040fe20000410000 */
[C---:B------:R-:W-:Y:S01]  /*17d00*/  FMUL.FTZ R11, R39.reuse, R95 ;  /* 0x0000005f270b7220 */ /* 0x040fe20000410000 */
[C---:B------:R-:W-:Y:S01]  /*17d10*/  FMUL.FTZ R18, R39.reuse, R86 ;  /* 0x0000005627127220 */ /* 0x040fe20000410000 */
[----:B------:R-:W-:Y:S01]  /*17d20*/  LDSM.16.MT88.4 R92, [R160+0x9800] ;  /* 0x00980000a05c783b */ /* 0x000fe20000004200 */
[--C-:B------:R-:W-:Y:S03]  /*17d30*/  FFMA.FTZ R68, R62, UR4, -R105.reuse ;  /* 0x000000043e447c23 */ /* 0x100fe60008010869 */
[----:B------:R-:W-:Y:S01]  /*17d40*/  MUFU.EX2 R106, R106 ;  /* 0x0000006a006a7308 */ /* 0x000fe20000000800 */
[C---:B------:R-:W-:Y:S01]  /*17d50*/  FMUL.FTZ R19, R39.reuse, R87 ;  /* 0x0000005727137220 */ /* 0x040fe20000410000 */
[C---:B------:R-:W-:Y:S01]  /*17d60*/  FMUL.FTZ R26, R39.reuse, R78 ;  /* 0x0000004e271a7220 */ /* 0x040fe20000410000 */
[----:B------:R-:W-:Y:S01]  /*17d70*/  FMUL.FTZ R27, R39, R79 ;  /* 0x0000004f271b7220 */ /* 0x000fe20000410000 */
[--C-:B------:R-:W-:Y:S01]  /*17d80*/  FFMA.FTZ R87, R203, UR4, -R105.reuse ;  /* 0x00000004cb577c23 */ /* 0x100fe20008010869 */
[C---:B------:R-:W-:Y:S01]  /*17d90*/  FMUL.FTZ R34, R39.reuse, R70 ;  /* 0x0000004627227220 */ /* 0x040fe20000410000 */
[--C-:B------:R-:W-:Y:S01]  /*17da0*/  FFMA.FTZ R70, R60, UR4, -R105.reuse ;  /* 0x000000043c467c23 */ /* 0x100fe20008010869 */
[C---:B------:R-:W-:Y:S03]  /*17db0*/  FMUL.FTZ R35, R39.reuse, R71 ;  /* 0x0000004727237220 */ /* 0x040fe60000410000 */
[----:B------:R-:W2:Y:S01]  /*17dc0*/  MUFU.EX2 R101, R101 ;  /* 0x0000006500657308 */ /* 0x000ea20000000800 */
[----:B-1----:R-:W-:Y:S01]  /*17dd0*/  F2FP.BF16.F32.PACK_AB R45, R42, R108 ;  /* 0x0000006c2a2d723e */ /* 0x002fe200000010ff */
[--C-:B------:R-:W-:Y:S01]  /*17de0*/  FFMA.FTZ R71, R144, UR4, -R105.reuse ;  /* 0x0000000490477c23 */ /* 0x100fe20008010869 */
[--C-:B------:R-:W-:Y:S01]  /*17df0*/  FFMA.FTZ R124, R124, UR4, -R105.reuse ;  /* 0x000000047c7c7c23 */ /* 0x100fe20008010869 */
[--C-:B------:R-:W-:Y:S01]  /*17e00*/  FFMA.FTZ R122, R122, UR4, -R105.reuse ;  /* 0x000000047a7a7c23 */ /* 0x100fe20008010869 */
[--C-:B------:R-:W-:Y:S01]  /*17e10*/  FFMA.FTZ R116, R116, UR4, -R105.reuse ;  /* 0x0000000474747c23 */ /* 0x100fe20008010869 */
[--C-:B------:R-:W-:Y:S01]  /*17e20*/  FFMA.FTZ R114, R114, UR4, -R105.reuse ;  /* 0x0000000472727c23 */ /* 0x100fe20008010869 */
[----:B------:R-:W-:Y:S03]  /*17e30*/  FFMA.FTZ R108, R39, R190, R108 ;  /* 0x000000be276c7223 */ /* 0x000fe6000001006c */
        /* <DEDUP_REMOVED lines=12> */
[----:B------:R-:W-:Y:S01]  /*17f00*/  FFMA.FTZ R117, R118, UR4, -R105 ;  /* 0x0000000476757c23 */ /* 0x000fe20008010869 */
[--C-:B------:R-:W-:Y:S01]  /*17f10*/  FFMA.FTZ R98, R137, UR4, -R100.reuse ;  /* 0x0000000489627c23 */ /* 0x100fe20008010864 */
[--C-:B------:R-:W-:Y:S01]  /*17f20*/  FFMA.FTZ R129, R129, UR4, -R100.reuse ;  /* 0x0000000481817c23 */ /* 0x100fe20008010864 */
[----:B------:R-:W-:Y:S03]  /*17f30*/  FFMA.FTZ R127, R127, UR4, -R100 ;  /* 0x000000047f7f7c23 */ /* 0x000fe60008010864 */
[----:B------:R-:W-:Y:S01]  /*17f40*/  MUFU.EX2 R107, R107 ;  /* 0x0000006b006b7308 */ /* 0x000fe20000000800 */
[----:B------:R-:W-:Y:S09]  /*17f50*/  ISETP.NE.AND P0, PT, R184, RZ, PT ;  /* 0x000000ffb800720c */ /* 0x000ff20003f05270 */
[----:B------:R-:W2:Y:S01]  /*17f60*/  MUFU.EX2 R104, R104 ;  /* 0x0000006800687308 */ /* 0x000ea20000000800 */
[----:B-1----:R-:W-:Y:S01]  /*17f70*/  F2FP.BF16.F32.PACK_AB R44, R110, R111 ;  /* 0x0000006f6e2c723e */ /* 0x002fe200000010ff */
[----:B------:R-:W-:Y:S04]  /*17f80*/  FFMA.FTZ R111, R40, R187, R111 ;  /* 0x000000bb286f7223 */ /* 0x000fe8000001006f */
[----:B------:R-:W-:Y:S04]  /*17f90*/  FADD.FTZ R110, R110, R111 ;  /* 0x0000006f6e6e7221 */ /* 0x000fe80000010000 */
[----:B------:R1:W-:Y:S10]  /*17fa0*/  MUFU.EX2 R85, R25 ;  /* 0x0000001900557308 */ /* 0x0003f40000000800 */
[----:B------:R-:W-:Y:S01]  /*17fb0*/  MUFU.EX2 R87, R87 ;  /* 0x0000005700577308 */ /* 0x000fe20000000800 */
[C---:B--2---:R-:W-:Y:S01]  /*17fc0*/  F2FP.BF16.F32.PACK_AB R46, R104.reuse, R107 ;  /* 0x0000006b682e723e */ /* 0x044fe200000010ff */
[----:B------:R-:W-:Y:S04]  /*17fd0*/  FADD.FTZ R107, R107, R110 ;  /* 0x0000006e6b6b7221 */ /* 0x000fe80000010000 */
[----:B------:R-:W-:Y:S02]  /*17fe0*/  FADD.FTZ R104, R104, R107 ;  /* 0x0000006b68687221 */ /* 0x000fe40000010000 */
[C---:B------:R-:W-:Y:S02]  /*17ff0*/  HMMA.16816.F32.BF16 R4, R44.reuse, R12, R4 ;  /* 0x0000000c2c04723c */ /* 0x040fe40000041804 */
[----:B------:R-:W-:Y:S03]  /*18000*/  MUFU.EX2 R79, R197 ;  /* 0x000000c5004f7308 */ /* 0x000fe60000000800 */
[C---:B------:R-:W-:Y:S01]  /*18010*/  FMUL.FTZ R12, R40.reuse, R88 ;  /* 0x00000058280c7220 */ /* 0x040fe20000410000 */
[--C-:B------:R-:W-:Y:S01]  /*18020*/  FFMA.FTZ R88, R199, UR4, -R105.reuse ;  /* 0x00000004c7587c23 */ /* 0x100fe20008010869 */
[----:B------:R-:W-:Y:S01]  /*18030*/  FMUL.FTZ R13, R40, R89 ;  /* 0x00000059280d7220 */ /* 0x000fe20000410000 */
[C---:B------:R-:W-:Y:S04]  /*18040*/  HMMA.16816.F32.BF16 R8, R44.reuse, R14, R8 ;  /* 0x0000000e2c08723c */ /* 0x040fe80000041808 */
[----:B------:R-:W-:Y:S01]  /*18050*/  MUFU.EX2 R78, R78 ;  /* 0x0000004e004e7308 */ /* 0x000fe20000000800 */
[C---:B------:R-:W-:Y:S01]  /*18060*/  FMUL.FTZ R14, R39.reuse, R90 ;  /* 0x0000005a270e7220 */ /* 0x040fe20000410000 */
[----:B------:R-:W-:Y:S01]  /*18070*/  FMUL.FTZ R15, R39, R91 ;  /* 0x0000005b270f7220 */ /* 0x000fe20000410000 */
[--C-:B------:R-:W-:Y:S01]  /*18080*/  FFMA.FTZ R90, R138, UR4, -R105.reuse ;  /* 0x000000048a5a7c23 */ /* 0x100fe20008010869 */
[C---:B-1----:R-:W-:Y:S01]  /*18090*/  FMUL.FTZ R25, R40.reuse, R77 ;  /* 0x0000004d28197220 */ /* 0x042fe20000410000 */
        /* <DEDUP_REMOVED lines=8> */
[--C-:B------:R-:W-:Y:S02]  /*18120*/  FFMA.FTZ R76, R53, UR4, -R100.reuse ;  /* 0x00000004354c7c23 */ /* 0x100fe40008010864 */
[----:B------:R-:W-:Y:S01]  /*18130*/  MUFU.EX2 R77, R77 ;  /* 0x0000004d004d7308 */ /* 0x000fe20000000800 */
[C---:B------:R-:W-:Y:S01]  /*18140*/  HMMA.16816.F32.BF16 R16, R44.reuse, R22, R16 ;  /* 0x000000162c10723c */ /* 0x040fe20000041810 */
[----:B------:R-:W2:Y:S02]  /*18150*/  LDSM.16.MT88.4 R52, [R160+0x6800] ;  /* 0x00680000a034783b */ /* 0x000ea40000004200 */
[C---:B------:R-:W-:Y:S01]  /*18160*/  FMUL.FTZ R22, R39.reuse, R82 ;  /* 0x0000005227167220 */ /* 0x040fe20000410000 */
[----:B------:R-:W-:Y:S01]  /*18170*/  FMUL.FTZ R23, R39, R83 ;  /* 0x0000005327177220 */ /* 0x000fe20000410000 */
[----:B------:R-:W-:Y:S01]  /*18180*/  FMUL.FTZ R21, R40, R81 ;  /* 0x0000005128157220 */ /* 0x000fe20000410000 */
[--C-:B------:R-:W-:Y:S03]  /*18190*/  FFMA.FTZ R83, R142, UR4, -R105.reuse ;  /* 0x000000048e537c23 */ /* 0x100fe60008010869 */
[----:B------:R-:W3:Y:S01]  /*181a0*/  MUFU.EX2 R76, R76 ;  /* 0x0000004c004c7308 */ /* 0x000ee20000000800 */
[--C-:B------:R-:W-:Y:S01]  /*181b0*/  FFMA.FTZ R82, R140, UR4, -R105.reuse ;  /* 0x000000048c527c23 */ /* 0x100fe20008010869 */
[--C-:B------:R-:W-:Y:S01]  /*181c0*/  FFMA.FTZ R81, R136, UR4, -R105.reuse ;  /* 0x0000000488517c23 */ /* 0x100fe20008010869 */
[--C-:B------:R-:W-:Y:S01]  /*181d0*/  FFMA.FTZ R135, R128, UR4, -R105.reuse ;  /* 0x0000000480877c23 */ /* 0x100fe20008010869 */
[--C-:B------:R-:W-:Y:S01]  /*181e0*/  FFMA.FTZ R128, R131, UR4, -R100.reuse ;  /* 0x0000000483807c23 */ /* 0x100fe20008010864 */
[C---:B------:R-:W-:Y:S03]  /*181f0*/  HMMA.16816.F32.BF16 R20, R44.reuse, R28, R20 ;  /* 0x0000001c2c14723c */ /* 0x040fe60000041814 */
[C---:B------:R-:W-:Y:S01]  /*18200*/  FMUL.FTZ R29, R40.reuse, R73 ;  /* 0x00000049281d7220 */ /* 0x040fe20000410000 */
[----:B------:R-:W-:Y:S01]  /*18210*/  FFMA.FTZ R73, R33, UR4, -R100 ;  /* 0x0000000421497c23 */ /* 0x000fe20008010864 */
[C---:B------:R-:W-:Y:S01]  /*18220*/  FMUL.FTZ R28, R40.reuse, R72 ;  /* 0x00000048281c7220 */ /* 0x040fe20000410000 */
[----:B------:R-:W4:Y:S01]  /*18230*/  MUFU.EX2 R80, R80 ;  /* 0x0000005000507308 */ /* 0x000f220000000800 */
[----:B------:R-:W-:Y:S01]  /*18240*/  FMUL.FTZ R33, R40, R69 ;  /* 0x0000004528217220 */ /* 0x000fe20000410000 */
[C---:B------:R-:W-:Y:S03]  /*18250*/  HMMA.16816.F32.BF16 R24, R44.reuse, R30, R24 ;  /* 0x0000001e2c18723c */ /* 0x040fe60000041818 */
[C---:B------:R-:W-:Y:S01]  /*18260*/  FMUL.FTZ R30, R39.reuse, R74 ;  /* 0x0000004a271e7220 */ /* 0x040fe20000410000 */
[----:B------:R-:W-:Y:S01]  /*18270*/  FMUL.FTZ R31, R39, R75 ;  /* 0x0000004b271f7220 */ /* 0x000fe20000410000 */
[----:B------:R-:W-:Y:S03]  /*18280*/  FADD.FTZ R39, R42, R108 ;  /* 0x0000006c2a277221 */ /* 0x000fe60000010000 */
[----:B------:R5:W-:Y:S01]  /*18290*/  MUFU.EX2 R72, R61 ;  /* 0x0000003d00487308 */ /* 0x000be20000000800 */
[--C-:B------:R-:W-:Y:S01]  /*182a0*/  FFMA.FTZ R69, R146, UR4, -R105.reuse ;  /* 0x0000000492457c23 */ /* 0x100fe20008010869 */
[----:B------:R-:W-:Y:S01]  /*182b0*/  FFMA.FTZ R131, R120, UR4, -R105 ;  /* 0x0000000478837c23 */ /* 0x000fe20008010869 */
[----:B------:R-:W-:Y:S01]  /*182c0*/  FADD.FTZ R106, R106, R39 ;  /* 0x000000276a6a7221 */ /* 0x000fe20000010000 */
[----:B------:R-:W-:Y:S01]  /*182d0*/  FFMA.FTZ R120, R123, UR4, -R100 ;  /* 0x000000047b787c23 */ /* 0x000fe20008010864 */
[C---:B------:R-:W-:Y:S05]  /*182e0*/  HMMA.16816.F32.BF16 R28, R44.reuse, R48, R28 ;  /* 0x000000302c1c723c */ /* 0x040fea000004181c */
[----:B------:R-:W2:Y:S01]  /*182f0*/  MUFU.EX2 R73, R73 ;  /* 0x0000004900497308 */ /* 0x000ea20000000800 */
[----:B------:R-:W-:Y:S01]  /*18300*/  FFMA.FTZ R123, R112, UR4, -R105 ;  /* 0x00000004707b7c23 */ /* 0x000fe20008010869 */
[----:B------:R-:W-:Y:S01]  /*18310*/  FADD.FTZ R101, R101, R106 ;  /* 0x0000006a65657221 */ /* 0x000fe20000010000 */
[--C-:B------:R-:W-:Y:S01]  /*18320*/  FFMA.FTZ R74, R147, UR4, -R100.reuse ;  /* 0x00000004934a7c23 */ /* 0x100fe20008010864 */
[----:B------:R-:W-:Y:S01]  /*18330*/  FFMA.FTZ R75, R145, UR4, -R100 ;  /* 0x00000004914b7c23 */ /* 0x000fe20008010864 */
[----:B------:R-:W-:Y:S01]  /*18340*/  HMMA.16816.F32.BF16 R32, R44, R50, R32 ;  /* 0x000000322c20723c */ /* 0x000fe20000041820 */
[----:B------:R-:W2:Y:S02]  /*18350*/  LDSM.16.MT88.4 R48, [R103+0x6800] ;  /* 0x006800006730783b */ /* 0x000ea40000004200 */
[----:B-1----:R-:W-:Y:S02]  /*18360*/  F2FP.BF16.F32.PACK_AB R45, R85, R88 ;  /* 0x00000058552d723e */ /* 0x002fe400000010ff */
[----:B------:R-:W-:Y:S01]  /*18370*/  MUFU.EX2 R91, R91 ;  /* 0x0000005b005b7308 */ /* 0x000fe20000000800 */
[----:B---3--:R-:W-:Y:S01]  /*18380*/  F2FP.BF16.F32.PACK_AB R44, R76, R79 ;  /* 0x0000004f4c2c723e */ /* 0x008fe200000010ff */
[----:B------:R-:W-:Y:S01]  /*18390*/  FADD.FTZ R79, R79, R104 ;  /* 0x000000684f4f7221 */ /* 0x000fe20000010000 */
[----:B----4-:R-:W-:Y:S01]  /*183a0*/  F2FP.BF16.F32.PACK_AB R47, R80, R87 ;  /* 0x00000057502f723e */ /* 0x010fe200000010ff */
[----:B------:R-:W-:Y:S01]  /*183b0*/  FADD.FTZ R88, R88, R101 ;  /* 0x0000006558587221 */ /* 0x000fe20000010000 */
[----:B-----5:R-:W1:Y:S01]  /*183c0*/  LDSM.16.MT88.4 R60, [R102+0x6800] ;  /* 0x00680000663c783b */ /* 0x020e620000004200 */
[----:B------:R-:W-:Y:S01]  /*183d0*/  FADD.FTZ R79, R76, R79 ;  /* 0x0000004f4c4f7221 */ /* 0x000fe20000010000 */
[----:B------:R-:W-:Y:S01]  /*183e0*/  MOV R101, R2 ;  /* 0x0000000200657202 */ /* 0x000fe20000000f00 */
[----:B------:R-:W-:Y:S01]  /*183f0*/  FADD.FTZ R88, R85, R88 ;  /* 0x0000005855587221 */ /* 0x000fe20000010000 */
[----:B--2---:R-:W-:Y:S01]  /*18400*/  F2FP.BF16.F32.PACK_AB R46, R73, R72 ;  /* 0x00000048492e723e */ /* 0x004fe200000010ff */
[----:B------:R-:W-:Y:S01]  /*18410*/  FADD.FTZ R72, R72, R79 ;  /* 0x0000004f48487221 */ /* 0x000fe20000010000 */
[----:B------:R-:W-:Y:S01]  /*18420*/  MUFU.EX2 R96, R96 ;  /* 0x0000006000607308 */ /* 0x000fe20000000800 */
[----:B------:R-:W-:Y:S02]  /*18430*/  FADD.FTZ R87, R87, R88 ;  /* 0x0000005857577221 */ /* 0x000fe40000010000 */
[----:B------:R-:W-:Y:S02]  /*18440*/  FADD.FTZ R73, R73, R72 ;  /* 0x0000004849497221 */ /* 0x000fe40000010000 */
[C---:B------:R-:W-:Y:S03]  /*18450*/  HMMA.16816.F32.BF16 R4, R44.reuse, R52, R4 ;  /* 0x000000342c04723c */ /* 0x040fe60000041804 */
[----:B------:R-:W-:Y:S02]  /*18460*/  FADD.FTZ R80, R80, R87 ;  /* 0x0000005750507221 */ /* 0x000fe40000010000 */
[----:B------:R-:W-:Y:S01]  /*18470*/  MUFU.EX2 R125, R125 ;  /* 0x0000007d007d7308 */ /* 0x000fe20000000800 */
[----:B------:R-:W-:Y:S02]  /*18480*/  LDSM.16.MT88.4 R84, [R156+0x9800] ;  /* 0x009800009c54783b */ /* 0x000fe40000004200 */
[C---:B------:R-:W-:Y:S07]  /*18490*/  HMMA.16816.F32.BF16 R8, R44.reuse, R54, R8 ;  /* 0x000000362c08723c */ /* 0x040fee0000041808 */
[----:B------:R-:W-:Y:S01]  /*184a0*/  MUFU.EX2 R124, R124 ;  /* 0x0000007c007c7308 */ /* 0x000fe20000000800 */
[----:B------:R-:W2:Y:S01]  /*184b0*/  LDSM.16.MT88.4 R52, [R160+0x7000] ;  /* 0x00700000a034783b */ /* 0x000ea20000004200 */
[C---:B------:R-:W-:Y:S08]  /*184c0*/  HMMA.16816.F32.BF16 R12, R44.reuse, R56, R12 ;  /* 0x000000382c0c723c */ /* 0x040ff0000004180c */
[----:B------:R-:W-:Y:S01]  /*184d0*/  MUFU.EX2 R122, R122 ;  /* 0x0000007a007a7308 */ /* 0x000fe20000000800 */
[C---:B------:R-:W-:Y:S01]  /*184e0*/  HMMA.16816.F32.BF16 R16, R44.reuse, R58, R16 ;  /* 0x0000003a2c10723c */ /* 0x040fe20000041810 */
[----:B------:R-:W3:Y:S08]  /*184f0*/  LDSM.16.MT88.4 R56, [R156+0x7000] ;  /* 0x007000009c38783b */ /* 0x000ef00000004200 */
[----:B------:R-:W-:Y:S01]  /*18500*/  MUFU.EX2 R131, R131 ;  /* 0x0000008300837308 */ /* 0x000fe20000000800 */
[C---:B------:R-:W-:Y:S09]  /*18510*/  HMMA.16816.F32.BF16 R20, R44.reuse, R48, R20 ;  /* 0x000000302c14723c */ /* 0x040ff20000041814 */
[----:B------:R-:W-:Y:S01]  /*18520*/  MUFU.EX2 R120, R120 ;  /* 0x0000007800787308 */ /* 0x000fe20000000800 */
[C---:B------:R-:W-:Y:S01]  /*18530*/  HMMA.16816.F32.BF16 R24, R44.reuse, R50, R24 ;  /* 0x000000322c18723c */ /* 0x040fe20000041818 */
[----:B------:R-:W4:Y:S08]  /*18540*/  LDSM.16.MT88.4 R48, [R103+0x7000] ;  /* 0x007000006730783b */ /* 0x000f300000004200 */
[----:B------:R-:W-:Y:S01]  /*18550*/  MUFU.EX2 R69, R69 ;  /* 0x0000004500457308 */ /* 0x000fe20000000800 */
[C---:B-1----:R-:W-:Y:S09]  /*18560*/  HMMA.16816.F32.BF16 R28, R44.reuse, R60, R28 ;  /* 0x0000003c2c1c723c */ /* 0x042ff2000004181c */
[----:B------:R-:W1:Y:S01]  /*18570*/  MUFU.EX2 R68, R68 ;  /* 0x0000004400447308 */ /* 0x000e620000000800 */
[----:B------:R-:W-:Y:S01]  /*18580*/  HMMA.16816.F32.BF16 R32, R44, R62, R32 ;  /* 0x0000003e2c20723c */ /* 0x000fe20000041820 */
[----:B------:R-:W5:Y:S02]  /*18590*/  LDSM.16.MT88.4 R60, [R102+0x7000] ;  /* 0x00700000663c783b */ /* 0x000f640000004200 */
[----:B------:R-:W-:Y:S06]  /*185a0*/  F2FP.BF16.F32.PACK_AB R46, R77, R78 ;  /* 0x0000004e4d2e723e */ /* 0x000fec00000010ff */
[----:B------:R-:W-:Y:S10]  /*185b0*/  MUFU.EX2 R70, R70 ;  /* 0x0000004600467308 */ /* 0x000ff40000000800 */
[----:B------:R-:W2:Y:S01]  /*185c0*/  MUFU.EX2 R71, R71 ;  /* 0x0000004700477308 */ /* 0x000ea20000000800 */
[C---:B-1----:R-:W-:Y:S01]  /*185d0*/  F2FP.BF16.F32.PACK_AB R45, R68.reuse, R69 ;  /* 0x00000045442d723e */ /* 0x042fe200000010ff */
[----:B------:R-:W-:Y:S04]  /*185e0*/  FADD.FTZ R69, R69, R80 ;  /* 0x0000005045457221 */ /* 0x000fe80000010000 */
[----:B------:R-:W-:Y:S04]  /*185f0*/  FADD.FTZ R69, R68, R69 ;  /* 0x0000004544457221 */ /* 0x000fe80000010000 */
[----:B------:R-:W-:Y:S10]  /*18600*/  MUFU.EX2 R74, R74 ;  /* 0x0000004a004a7308 */ /* 0x000ff40000000800 */
[----:B------:R-:W1:Y:S01]  /*18610*/  MUFU.EX2 R75, R75 ;  /* 0x0000004b004b7308 */ /* 0x000e620000000800 */
[C---:B--2---:R-:W-:Y:S01]  /*18620*/  F2FP.BF16.F32.PACK_AB R47, R71.reuse, R70 ;  /* 0x00000046472f723e */ /* 0x044fe200000010ff */
[----:B------:R-:W-:Y:S04]  /*18630*/  FADD.FTZ R70, R70, R69 ;  /* 0x0000004546467221 */ /* 0x000fe80000010000 */
[----:B------:R-:W-:Y:S04]  /*18640*/  FADD.FTZ R70, R71, R70 ;  /* 0x0000004647467221 */ /* 0x000fe80000010000 */
[----:B------:R-:W-:Y:S10]  /*18650*/  MUFU.EX2 R121, R121 ;  /* 0x0000007900797308 */ /* 0x000ff40000000800 */
[----:B------:R-:W-:Y:S01]  /*18660*/  MUFU.EX2 R119, R119 ;  /* 0x0000007700777308 */ /* 0x000fe20000000800 */
[C---:B-1----:R-:W-:Y:S01]  /*18670*/  F2FP.BF16.F32.PACK_AB R44, R75.reuse, R74 ;  /* 0x0000004a4b2c723e */ /* 0x042fe200000010ff */
[----:B------:R-:W-:Y:S04]  /*18680*/  FADD.FTZ R74, R74, R73 ;  /* 0x000000494a4a7221 */ /* 0x000fe80000010000 */
[----:B------:R-:W-:Y:S02]  /*18690*/  FADD.FTZ R75, R75, R74 ;  /* 0x0000004a4b4b7221 */ /* 0x000fe40000010000 */
[C---:B------:R-:W-:Y:S02]  /*186a0*/  HMMA.16816.F32.BF16 R4, R44.reuse, R52, R4 ;  /* 0x000000342c04723c */ /* 0x040fe40000041804 */
[----:B------:R-:W-:Y:S01]  /*186b0*/  MUFU.EX2 R126, R126 ;  /* 0x0000007e007e7308 */ /* 0x000fe20000000800 */
[----:B------:R-:W-:Y:S04]  /*186c0*/  FADD.FTZ R78, R78, R75 ;  /* 0x0000004b4e4e7221 */ /* 0x000fe80000010000 */
[----:B------:R-:W-:Y:S01]  /*186d0*/  FADD.FTZ R78, R77, R78 ;  /* 0x0000004e4d4e7221 */ /* 0x000fe20000010000 */
[C---:B------:R-:W-:Y:S01]  /*186e0*/  HMMA.16816.F32.BF16 R8, R44.reuse, R54, R8 ;  /* 0x000000362c08723c */ /* 0x040fe20000041808 */
[----:B------:R-:W1:Y:S03]  /*186f0*/  LDSM.16.MT88.4 R52, [R160+0x7800] ;  /* 0x00780000a034783b */ /* 0x000e660000004200 */
[----:B------:R-:W-:Y:S04]  /*18700*/  MUFU.EX2 R83, R83 ;  /* 0x0000005300537308 */ /* 0x000fe80000000800 */
[C---:B---3--:R-:W-:Y:S06]  /*18710*/  HMMA.16816.F32.BF16 R12, R44.reuse, R56, R12 ;  /* 0x000000382c0c723c */ /* 0x048fec000004180c */
[----:B------:R-:W2:Y:S02]  /*18720*/  MUFU.EX2 R82, R82 ;  /* 0x0000005200527308 */ /* 0x000ea40000000800 */
[C---:B------:R-:W-:Y:S01]  /*18730*/  HMMA.16816.F32.BF16 R16, R44.reuse, R58, R16 ;  /* 0x0000003a2c10723c */ /* 0x040fe20000041810 */
[----:B------:R-:W3:Y:S07]  /*18740*/  LDSM.16.MT88.4 R56, [R156+0x7800] ;  /* 0x007800009c38783b */ /* 0x000eee0000004200 */
[----:B------:R-:W-:Y:S01]  /*18750*/  MUFU.EX2 R90, R90 ;  /* 0x0000005a005a7308 */ /* 0x000fe20000000800 */
[C---:B----4-:R-:W-:Y:S09]  /*18760*/  HMMA.16816.F32.BF16 R20, R44.reuse, R48, R20 ;  /* 0x000000302c14723c */ /* 0x050ff20000041814 */
[----:B------:R-:W4:Y:S01]  /*18770*/  MUFU.EX2 R81, R81 ;  /* 0x0000005100517308 */ /* 0x000f220000000800 */
[C---:B------:R-:W-:Y:S01]  /*18780*/  HMMA.16816.F32.BF16 R24, R44.reuse, R50, R24 ;  /* 0x000000322c18723c */ /* 0x040fe20000041818 */
[----:B------:R-:W3:Y:S08]  /*18790*/  LDSM.16.MT88.4 R48, [R103+0x7800] ;  /* 0x007800006730783b */ /* 0x000ef00000004200 */
[----:B------:R-:W1:Y:S01]  /*187a0*/  MUFU.EX2 R98, R98 ;  /* 0x0000006200627308 */ /* 0x000e620000000800 */
[C---:B-----5:R-:W-:Y:S09]  /*187b0*/  HMMA.16816.F32.BF16 R28, R44.reuse, R60, R28 ;  /* 0x0000003c2c1c723c */ /* 0x060ff2000004181c */
[----:B------:R-:W5:Y:S01]  /*187c0*/  MUFU.EX2 R89, R89 ;  /* 0x0000005900597308 */ /* 0x000f620000000800 */
[----:B------:R-:W-:Y:S01]  /*187d0*/  HMMA.16816.F32.BF16 R32, R44, R62, R32 ;  /* 0x0000003e2c20723c */ /* 0x000fe20000041820 */
[----:B------:R-:W3:Y:S08]  /*187e0*/  LDSM.16.MT88.4 R60, [R102+0x7800] ;  /* 0x00780000663c783b */ /* 0x000ef00000004200 */
[----:B------:R-:W-:Y:S01]  /*187f0*/  MUFU.EX2 R133, R133 ;  /* 0x0000008500857308 */ /* 0x000fe20000000800 */
[----:B--2---:R-:W-:Y:S01]  /*18800*/  F2FP.BF16.F32.PACK_AB R45, R82, R83 ;  /* 0x00000053522d723e */ /* 0x004fe200000010ff */
[----:B------:R-:W-:Y:S01]  /*18810*/  FADD.FTZ R83, R83, R70 ;  /* 0x0000004653537221 */ /* 0x000fe20000010000 */
[----:B----4-:R-:W-:Y:S02]  /*18820*/  F2FP.BF16.F32.PACK_AB R47, R81, R90 ;  /* 0x0000005a512f723e */ /* 0x010fe400000010ff */
[----:B-1----:R-:W-:Y:S01]  /*18830*/  F2FP.BF16.F32.PACK_AB R44, R98, R91 ;  /* 0x0000005b622c723e */ /* 0x002fe200000010ff */
        /* <DEDUP_REMOVED lines=21> */
[----:B------:R-:W3:Y:S08]  /*18990*/  LDSM.16.MT88.4 R48, [R103+0x8000] ;  /* 0x008000006730783b */ /* 0x000ef00000004200 */
[----:B------:R-:W2:Y:S01]  /*189a0*/  MUFU.EX2 R134, R134 ;  /* 0x0000008600867308 */ /* 0x000ea20000000800 */
[C---:B------:R-:W-:Y:S09]  /*189b0*/  HMMA.16816.F32.BF16 R28, R44.reuse, R60, R28 ;  /* 0x0000003c2c1c723c */ /* 0x040ff2000004181c */
[----:B------:R-:W-:Y:S01]  /*189c0*/  MUFU.EX2 R117, R117 ;  /* 0x0000007500757308 */ /* 0x000fe20000000800 */
[----:B------:R-:W-:Y:S01]  /*189d0*/  HMMA.16816.F32.BF16 R32, R44, R62, R32 ;  /* 0x0000003e2c20723c */ /* 0x000fe20000041820 */
[----:B------:R-:W3:Y:S02]  /*189e0*/  LDSM.16.MT88.4 R60, [R102+0x8000] ;  /* 0x00800000663c783b */ /* 0x000ee40000004200 */
[----:B-1----:R-:W-:Y:S06]  /*189f0*/  F2FP.BF16.F32.PACK_AB R45, R132, R133 ;  /* 0x00000085842d723e */ /* 0x002fec00000010ff */
[----:B------:R-:W-:Y:S01]  /*18a00*/  MUFU.EX2 R116, R116 ;  /* 0x0000007400747308 */ /* 0x000fe20000000800 */
[----:B----4-:R-:W-:Y:S01]  /*18a10*/  F2FP.BF16.F32.PACK_AB R47, R135, R130 ;  /* 0x00000082872f723e */ /* 0x010fe200000010ff */
        /* <DEDUP_REMOVED lines=8> */
[C---:B---3--:R-:W-:Y:S08]  /*18aa0*/  HMMA.16816.F32.BF16 R12, R44.reuse, R56, R12 ;  /* 0x000000382c0c723c */ /* 0x048ff0000004180c */
        /* <DEDUP_REMOVED lines=22> */
[--C-:B------:R-:W-:Y:S03]  /*18c10*/  FFMA.FTZ R58, R109, UR4, -R100.reuse ;  /* 0x000000046d3a7c23 */ /* 0x100fe60008010864 */
        /* <DEDUP_REMOVED lines=9> */
[----:B------:R-:W-:Y:S02]  /*18cb0*/  F2FP.BF16.F32.PACK_AB R41, R116, R117 ;  /* 0x000000757429723e */ /* 0x000fe400000010ff */
[----:B-1----:R-:W-:Y:S01]  /*18cc0*/  F2FP.BF16.F32.PACK_AB R40, R57, R56 ;  /* 0x000000383928723e */ /* 0x002fe200000010ff */
[----:B------:R-:W-:Y:S01]  /*18cd0*/  HMMA.16816.F32.BF16 R32, R44, R62, R32 ;  /* 0x0000003e2c20723c */ /* 0x000fe20000041820 */
[----:B------:R-:W1:Y:S03]  /*18ce0*/  LDSM.16.MT88.4 R44, [R103+0x9000] ;  /* 0x00900000672c783b */ /* 0x000e660000004200 */
        /* <DEDUP_REMOVED lines=32> */
[----:B--2---:R-:W-:Y:S02]  /*18ef0*/  F2FP.BF16.F32.PACK_AB R70, R187, R44 ;  /* 0x0000002cbb46723e */ /* 0x004fe400000010ff */
[----:B------:R-:W-:Y:S05]  /*18f00*/  MOV R100, R3 ;  /* 0x0000000300647202 */ /* 0x000fea0000000f00 */
[C---:B------:R-:W-:Y:S01]  /*18f10*/  HMMA.16816.F32.BF16 R96, R68.reuse, R92, R4 ;  /* 0x0000005c4460723c */ /* 0x040fe20000041804 */
[----:B------:R-:W1:Y:S07]  /*18f20*/  LDSM.16.MT88.4 R4, [R102+0x9800] ;  /* 0x009800006604783b */ /* 0x000e6e0000004200 */
        /* <DEDUP_REMOVED lines=36> */
.L_x_6360:
[----:B------:R-:W1:Y:S01]  /*19170*/  SHFL.BFLY PT, R11, R190, 0x2, 0x1f ;  /* 0x0c401f00be0b7f89 */ /* 0x000e6200000e0000 */
[C---:B------:R-:W-:Y:S01]  /*19180*/  SHF.L.U32 R4, R167.reuse, 0x1, RZ ;  /* 0x00000001a7047819 */ /* 0x040fe200000006ff */
[----:B------:R-:W2:Y:S01]  /*19190*/  S2UR UR4, SR_CgaCtaId ;  /* 0x00000000000479c3 */ /* 0x000ea20000008800 */
[C---:B------:R-:W-:Y:S01]  /*191a0*/  SHF.L.U32 R0, R167.reuse, 0x5, RZ ;  /* 0x00000005a7007819 */ /* 0x040fe200000006ff */
[----:B------:R-:W3:Y:S01]  /*191b0*/  SHFL.BFLY PT, R8, R187, 0x2, 0x1f ;  /* 0x0c401f00bb087f89 */ /* 0x000ee200000e0000 */
[----:B------:R-:W-:Y:S01]  /*191c0*/  LOP3.LUT R5, R4, 0x6, RZ, 0xc0, !PT ;  /* 0x0000000604057812 */ /* 0x000fe200078ec0ff */
[----:B------:R-:W-:Y:S01]  /*191d0*/  UMOV UR5, 0x400 ;  /* 0x0000040000057882 */ /* 0x000fe20000000000 */
[----:B------:R-:W-:Y:S01]  /*191e0*/  SHF.L.U32 R9, R167, 0x4, RZ ;  /* 0x00000004a7097819 */ /* 0x000fe200000006ff */
[----:B------:R-:W-:Y:S01]  /*191f0*/  IMAD.MOV.U32 R12, RZ, RZ, 0x20 ;  /* 0x00000020ff0c7424 */ /* 0x000fe200078e00ff */
[----:B------:R-:W-:Y:S01]  /*19200*/  LOP3.LUT R0, R5, 0x7c00, R0, 0xf8, !PT ;  /* 0x00007c0005007812 */ /* 0x000fe200078ef800 */
[----:B------:R-:W4:Y:S01]  /*19210*/  LDC R16, c[0x0][0x434] ;  /* 0x00010d00ff107b82 */ /* 0x000f220000000800 */
[----:B------:R-:W-:Y:S01]  /*19220*/  LOP3.LUT R9, R9, 0x1c0, RZ, 0xc0, !PT ;  /* 0x000001c009097812 */ /* 0x000fe200078ec0ff */
[----:B------:R-:W-:Y:S01]  /*19230*/  BSSY.RECONVERGENT B0, `(.L_x_6365) ;  /* 0x000008d000007945 */ /* 0x000fe20003800200 */
[----:B------:R-:W-:-:S02]  /*19240*/  SHF.R.U32.HI R5, RZ, 0x1, R167 ;  /* 0x00000001ff057819 */ /* 0x000fc400000116a7 */
[----:B------:R-:W-:Y:S02]  /*19250*/  LOP3.LUT R9, R9, 0x38, R4, 0xf8, !PT ;  /* 0x0000003809097812 */ /* 0x000fe400078ef804 */
[----:B------:R-:W-:Y:S02]  /*19260*/  LOP3.LUT R5, R5, 0x30, RZ, 0xc0, !PT ;  /* 0x0000003005057812 */ /* 0x000fe400078ec0ff */
[----:B------:R-:W-:Y:S02]  /*19270*/  SHF.R.U32.HI R4, RZ, 0x2, R167 ;  /* 0x00000002ff047819 */ /* 0x000fe400000116a7 */
[----:B------:R-:W-:Y:S02]  /*19280*/  LOP3.LUT R0, R0, R9, RZ, 0xfc, !PT ;  /* 0x0000000900007212 */ /* 0x000fe400078efcff */
[----:B------:R-:W-:Y:S01]  /*19290*/  LOP3.LUT R4, R5, 0x7, R4, 0xf8, !PT ;  /* 0x0000000705047812 */ /* 0x000fe200078ef804 */
[----:B-1----:R-:W-:Y:S01]  /*192a0*/  FADD.FTZ R11, R11, R190 ;  /* 0x000000be0b0b7221 */ /* 0x002fe20000010000 */
[----:B------:R-:W1:Y:S01]  /*192b0*/  LDC.U8 R5, c[0x0][0x548] ;  /* 0x00015200ff057b82 */ /* 0x000e620000000000 */
[----:B--2---:R-:W-:Y:S01]  /*192c0*/  ULEA UR4, UR4, UR5, 0x18 ;  /* 0x0000000504047291 */ /* 0x004fe2000f8ec0ff */
[----:B------:R-:W-:Y:S01]  /*192d0*/  ISETP.NE.AND P2, PT, R166, -0x1, PT ;  /* 0xffffffffa600780c */ /* 0x000fe20003f45270 */
[----:B---3--:R-:W-:Y:S01]  /*192e0*/  FADD.FTZ R8, R8, R187 ;  /* 0x000000bb08087221 */ /* 0x008fe20000010000 */
[----:B------:R-:W2:Y:S01]  /*192f0*/  SHFL.BFLY PT, R6, R11, 0x1, 0x1f ;  /* 0x0c201f000b067f89 */ /* 0x000ea200000e0000 */
[----:B------:R-:W-:-:S02]  /*19300*/  LOP3.LUT P3, RZ, R167, 0x4, RZ, 0xc0, !PT ;  /* 0x00000004a7ff7812 */ /* 0x000fc4000786c0ff */
[----:B------:R-:W-:Y:S01]  /*19310*/  LEA R13, R0, UR4, 0x1 ;  /* 0x00000004000d7c11 */ /* 0x000fe2000f8e08ff */
[----:B------:R-:W3:Y:S01]  /*19320*/  SHFL.BFLY PT, R7, R8, 0x1, 0x1f ;  /* 0x0c201f0008077f89 */ /* 0x000ee200000e0000 */
[----:B------:R-:W-:Y:S02]  /*19330*/  MOV R0, 0x10 ;  /* 0x0000001000007802 */ /* 0x000fe40000000f00 */
[C---:B------:R-:W-:Y:S02]  /*19340*/  LOP3.LUT P4, RZ, R167.reuse, 0x10, RZ, 0xc0, !PT ;  /* 0x00000010a7ff7812 */ /* 0x040fe4000788c0ff */
[----:B------:R-:W-:Y:S02]  /*19350*/  SEL R0, R0, 0xfffffff0, !P3 ;  /* 0xfffffff000007807 */ /* 0x000fe40005800000 */
[----:B------:R-:W-:Y:S02]  /*19360*/  LOP3.LUT P5, RZ, R167, 0x8, RZ, 0xc0, !PT ;  /* 0x00000008a7ff7812 */ /* 0x000fe400078ac0ff */
[----:B------:R-:W-:-:S02]  /*19370*/  IADD3 R15, PT, PT, R13, 0x40, RZ ;  /* 0x000000400d0f7810 */ /* 0x000fc40007ffe0ff */
[----:B------:R-:W-:Y:S02]  /*19380*/  SEL R12, R12, 0xffffffe0, !P5 ;  /* 0xffffffe00c0c7807 */ /* 0x000fe40006800000 */
[----:B------:R-:W-:Y:S02]  /*19390*/  IADD3 R19, PT, PT, R0, R13, RZ ;  /* 0x0000000d00137210 */ /* 0x000fe40007ffe0ff */
[----:B------:R-:W-:Y:S01]  /*193a0*/  LOP3.LUT P6, RZ, R167, 0x3, RZ, 0xc0, !PT ;  /* 0x00000003a7ff7812 */ /* 0x000fe200078cc0ff */
[----:B------:R-:W-:Y:S01]  /*193b0*/  IMAD.IADD R17, R12, 0x1, R13 ;  /* 0x000000010c117824 */ /* 0x000fe200078e020d */
[----:B-1----:R-:W-:Y:S02]  /*193c0*/  ISETP.NE.AND P3, PT, R5, RZ, PT ;  /* 0x000000ff0500720c */ /* 0x002fe40003f65270 */
[----:B------:R-:W1:Y:S01]  /*193d0*/  S2R R5, SR_CTAID.Z ;  /* 0x0000000000057919 */ /* 0x000e620000002700 */
[----:B--2---:R-:W-:Y:S01]  /*193e0*/  FADD.FTZ R6, R11, R6 ;  /* 0x000000060b067221 */ /* 0x004fe20000010000 */
[----:B------:R-:W-:-:S02]  /*193f0*/  @P4 IADD3 R15, PT, PT, R13, -0x40, RZ ;  /* 0xffffffc00d0f4810 */ /* 0x000fc40007ffe0ff */
[----:B------:R-:W-:Y:S01]  /*19400*/  ISETP.NE.OR P4, PT, R166, -0x1, !P3 ;  /* 0xffffffffa600780c */ /* 0x000fe20005f85670 */
[----:B---3--:R-:W-:Y:S01]  /*19410*/  FADD.FTZ R7, R8, R7 ;  /* 0x0000000708077221 */ /* 0x008fe20000010000 */
[----:B------:R-:W-:Y:S01]  /*19420*/  FSETP.NE.FTZ.AND P0, PT, R6, RZ, PT ;  /* 0x000000ff0600720b */ /* 0x000fe20003f15000 */
[----:B------:R-:W2:Y:S01]  /*19430*/  MUFU.RCP R8, R6 ;  /* 0x0000000600087308 */ /* 0x000ea20000001000 */
[----:B------:R-:W-:Y:S01]  /*19440*/  IMAD.IADD R23, R12, 0x1, R15 ;  /* 0x000000010c177824 */ /* 0x000fe200078e020f */
[----:B------:R-:W-:Y:S02]  /*19450*/  IADD3 R21, PT, PT, R0, R17, RZ ;  /* 0x0000001100157210 */ /* 0x000fe40007ffe0ff */
[----:B------:R-:W-:Y:S01]  /*19460*/  FSETP.NE.FTZ.AND P1, PT, R7, RZ, PT ;  /* 0x000000ff0700720b */ /* 0x000fe20003f35000 */
[----:B------:R-:W1:Y:S03]  /*19470*/  @!P3 LDC R14, c[0x0][0x3e0] ;  /* 0x0000f800ff0ebb82 */ /* 0x000e660000000800 */
[----:B------:R-:W3:Y:S05]  /*19480*/  MUFU.RCP R10, R7 ;  /* 0x00000007000a7308 */ /* 0x000eea0000001000 */
[----:B------:R-:W5:Y:S03]  /*19490*/  @P3 LDC R20, c[0x0][0x454] ;  /* 0x00011500ff143b82 */ /* 0x000f660000000800 */
[----:B------:R-:W-:Y:S01]  /*194a0*/  @P0 MUFU.LG2 R6, R6 ;  /* 0x0000000600060308 */ /* 0x000fe20000000c00 */
[----:B--2---:R-:W-:-:S04]  /*194b0*/  FSEL R8, R8, 1, P0 ;  /* 0x3f80000008087808 */ /* 0x004fc80000000000 */
[----:B------:R-:W2:Y:S01]  /*194c0*/  @P1 LDC R18, c[0x0][0x458] ;  /* 0x00011600ff121b82 */ /* 0x000ea20000000800 */
        /* <DEDUP_REMOVED lines=18> */
[----:B------:R-:W3:Y:S01]  /*195f0*/  @!P2 LDC.64 R8, c[0x0][0x400] ;  /* 0x00010000ff08ab82 */ /* 0x000ee20000000a00 */
        /* <DEDUP_REMOVED lines=16> */
[----:B------:R-:W4:Y:S01]  /*19700*/  @P2 LDC.64 R10, c[0x0][0x408] ;  /* 0x00010200ff0a2b82 */ /* 0x000f220000000a00 */
[----:B------:R-:W-:Y:S01]  /*19710*/  F2FP.BF16.F32.PACK_AB R98, R99, R98 ;  /* 0x000000626362723e */ /* 0x000fe200000010ff */
[----:B------:R-:W1:Y:S01]  /*19720*/  @P1 MUFU.LG2 R7, R7 ;  /* 0x0000000700071308 */ /* 0x000e620000000c00 */
[----:B------:R-:W-:Y:S01]  /*19730*/  F2FP.BF16.F32.PACK_AB R92, R93, R92 ;  /* 0x0000005c5d5c723e */ /* 0x000fe200000010ff */
[----:B------:R-:W-:Y:S01]  /*19740*/  STS [R13], R96 ;  /* 0x000000600d007388 */ /* 0x000fe20000000800 */
[----:B------:R-:W-:-:S02]  /*19750*/  F2FP.BF16.F32.PACK_AB R94, R95, R94 ;  /* 0x0000005e5f5e723e */ /* 0x000fc400000010ff */
[----:B------:R-:W-:Y:S01]  /*19760*/  F2FP.BF16.F32.PACK_AB R88, R89, R88 ;  /* 0x000000585958723e */ /* 0x000fe200000010ff */
[----:B------:R5:W-:Y:S01]  /*19770*/  STS [R13+0x400], R98 ;  /* 0x000400620d007388 */ /* 0x000be20000000800 */
[----:B------:R-:W-:Y:S01]  /*19780*/  F2FP.BF16.F32.PACK_AB R90, R91, R90 ;  /* 0x0000005a5b5a723e */ /* 0x000fe200000010ff */
[----:B---3--:R-:W-:Y:S01]  /*19790*/  @!P2 IMAD.WIDE.U32 R24, R169, R8, RZ ;  /* 0x00000008a918a225 */ /* 0x008fe200078e00ff */
[----:B------:R-:W-:Y:S01]  /*197a0*/  F2FP.BF16.F32.PACK_AB R84, R85, R84 ;  /* 0x000000545554723e */ /* 0x000fe200000010ff */
[----:B------:R-:W-:Y:S01]  /*197b0*/  STS [R19], R92 ;  /* 0x0000005c13007388 */ /* 0x000fe20000000800 */
[----:B------:R-:W-:Y:S02]  /*197c0*/  F2FP.BF16.F32.PACK_AB R86, R87, R86 ;  /* 0x000000565756723e */ /* 0x000fe400000010ff */
[----:B------:R-:W-:Y:S01]  /*197d0*/  F2FP.BF16.F32.PACK_AB R80, R81, R80 ;  /* 0x000000505150723e */ /* 0x000fe200000010ff */
[----:B------:R3:W-:Y:S01]  /*197e0*/  STS [R19+0x400], R94 ;  /* 0x0004005e13007388 */ /* 0x0007e20000000800 */
[----:B------:R-:W-:-:S02]  /*197f0*/  F2FP.BF16.F32.PACK_AB R82, R83, R82 ;  /* 0x000000525352723e */ /* 0x000fc400000010ff */
[----:B------:R-:W-:Y:S01]  /*19800*/  F2FP.BF16.F32.PACK_AB R76, R77, R76 ;  /* 0x0000004c4d4c723e */ /* 0x000fe200000010ff */
[----:B------:R-:W-:Y:S01]  /*19810*/  STS [R17], R88 ;  /* 0x0000005811007388 */ /* 0x000fe20000000800 */
[----:B------:R-:W-:Y:S01]  /*19820*/  F2FP.BF16.F32.PACK_AB R78, R79, R78 ;  /* 0x0000004e4f4e723e */ /* 0x000fe200000010ff */
[----:B-1----:R-:W-:Y:S01]  /*19830*/  @P1 FMUL.FTZ R12, R7, 0.69314718246459960938 ;  /* 0x3f317218070c1820 */ /* 0x002fe20000410000 */
[----:B------:R-:W-:Y:S01]  /*19840*/  F2FP.BF16.F32.PACK_AB R72, R73, R72 ;  /* 0x000000484948723e */ /* 0x000fe200000010ff */
[----:B------:R1:W-:Y:S01]  /*19850*/  STS [R17+0x400], R90 ;  /* 0x0004005a11007388 */ /* 0x0003e20000000800 */
[----:B------:R-:W-:Y:S01]  /*19860*/  F2FP.BF16.F32.PACK_AB R74, R75, R74 ;  /* 0x0000004a4b4a723e */ /* 0x000fe200000010ff */
[----:B------:R-:W-:Y:S01]  /*19870*/  @P0 FMUL.FTZ R7, R6, 0.69314718246459960938 ;  /* 0x3f31721806070820 */ /* 0x000fe20000410000 */
[----:B------:R-:W-:Y:S01]  /*19880*/  F2FP.BF16.F32.PACK_AB R68, R69, R68 ;  /* 0x000000444544723e */ /* 0x000fe200000010ff */
[----:B------:R-:W-:Y:S01]  /*19890*/  STS [R21], R84 ;  /* 0x0000005415007388 */ /* 0x000fe20000000800 */
[----:B------:R-:W-:-:S03]  /*198a0*/  F2FP.BF16.F32.PACK_AB R70, R71, R70 ;  /* 0x000000464746723e */ /* 0x000fc600000010ff */
[----:B------:R-:W-:Y:S01]  /*198b0*/  STS [R21+0x400], R86 ;  /* 0x0004005615007388 */ /* 0x000fe20000000800 */
[----:B-----5:R-:W5:Y:S03]  /*198c0*/  @P0 LDC R13, c[0x0][0x458] ;  /* 0x00011600ff0d0b82 */ /* 0x020f660000000800 */
[----:B------:R-:W-:Y:S04]  /*198d0*/  STS [R15], R80 ;  /* 0x000000500f007388 */ /* 0x000fe80000000800 */
[----:B------:R5:W-:Y:S01]  /*198e0*/  STS [R15+0x400], R82 ;  /* 0x000400520f007388 */ /* 0x000be20000000800 */
[----:B---3--:R-:W-:-:S05]  /*198f0*/  IADD3 R19, PT, PT, R0, R15, RZ ;  /* 0x0000000f00137210 */ /* 0x008fca0007ffe0ff */
[----:B------:R3:W-:Y:S01]  /*19900*/  STS [R19], R76 ;  /* 0x0000004c13007388 */ /* 0x0007e20000000800 */
[----:B-1----:R-:W-:Y:S01]  /*19910*/  IADD3 R17, PT, PT, R0, R23, RZ ;  /* 0x0000001700117210 */ /* 0x002fe20007ffe0ff */
[C---:B------:R-:W-:Y:S02]  /*19920*/  @!P2 IMAD R0, R169.reuse, R9, R25 ;  /* 0x00000009a900a224 */ /* 0x040fe400078e0219 */
[----:B------:R3:W-:Y:S01]  /*19930*/  STS [R19+0x400], R78 ;  /* 0x0004004e13007388 */ /* 0x0007e20000000800 */
[C---:B----4-:R-:W-:Y:S01]  /*19940*/  @P2 IMAD.WIDE.U32 R8, R166.reuse, R10, RZ ;  /* 0x0000000aa6082225 */ /* 0x050fe200078e00ff */
[----:B------:R-:W-:Y:S02]  /*19950*/  MOV R10, 0x7f800000 ;  /* 0x7f800000000a7802 */ /* 0x000fe40000000f00 */
[----:B------:R3:W-:Y:S01]  /*19960*/  STS [R23], R72 ;  /* 0x0000004817007388 */ /* 0x0007e20000000800 */
[----:B------:R-:W-:Y:S01]  /*19970*/  @P2 IMAD R0, R166, R11, R9 ;  /* 0x0000000ba6002224 */ /* 0x000fe200078e0209 */
[----:B------:R-:W-:Y:S01]  /*19980*/  MOV R11, 0x7f800000 ;  /* 0x7f800000000b7802 */ /* 0x000fe20000000f00 */
[----:B------:R-:W-:Y:S01]  /*19990*/  @!P4 IMAD R166, R169, R16, RZ ;  /* 0x00000010a9a6c224 */ /* 0x000fe200078e02ff */
[----:B------:R3:W-:Y:S01]  /*199a0*/  STS [R23+0x400], R74 ;  /* 0x0004004a17007388 */ /* 0x0007e20000000800 */
[----:B--2---:R-:W-:Y:S01]  /*199b0*/  @P1 FFMA.FTZ R11, R3, R18, R12 ;  /* 0x00000012030b1223 */ /* 0x004fe2000001000c */
[----:B-----5:R-:W-:-:S02]  /*199c0*/  @P0 FFMA.FTZ R10, R2, R13, R7 ;  /* 0x0000000d020a0223 */ /* 0x020fc40000010007 */
[----:B------:R3:W-:Y:S01]  /*199d0*/  STS [R17], R68 ;  /* 0x0000004411007388 */ /* 0x0007e20000000800 */
[----:B------:R-:W-:-:S03]  /*199e0*/  @!P3 IMAD R15, R169, R14, R5 ;  /* 0x0000000ea90fb224 */ /* 0x000fc600078e0205 */
[----:B------:R3:W-:Y:S01]  /*199f0*/  STS [R17+0x400], R70 ;  /* 0x0004004611007388 */ /* 0x0007e20000000800 */
[----:B------:R-:W-:Y:S02]  /*19a00*/  @!P3 IMAD R15, R15, R16, RZ ;  /* 0x000000100f0fb224 */ /* 0x000fe400078e02ff */
        /* <DEDUP_REMOVED lines=15> */
.L_x_6366:
[----:B------:R-:W-:Y:S05]  /*19b00*/  BSYNC.RECONVERGENT B0 ;  /* 0x0000000000007941 */ /* 0x000fea0003800200 */
.L_x_6365:
[----:B------:R-:W2:Y:S01]  /*19b10*/  LDCU UR4, c[0x0][0x440] ;  /* 0x00008800ff0477ac */ /* 0x000ea20008000800 */
[----:B------:R-:W-:Y:S01]  /*19b20*/  IMAD.IADD R171, R171, 0x1, -R168 ;  /* 0x00000001abab7824 */ /* 0x000fe200078e0aa8 */
[----:B------:R-:W-:Y:S01]  /*19b30*/  SHF.R.U32.HI R4, RZ, 0x3, R180 ;  /* 0x00000003ff047819 */ /* 0x000fe200000116b4 */
[----:B------:R-:W-:Y:S01]  /*19b40*/  IMAD.MOV.U32 R189, RZ, RZ, RZ ;  /* 0x000000ffffbd7224 */ /* 0x000fe200078e00ff */
[----:B------:R-:W4:Y:S01]  /*19b50*/  LDCU.64 UR8, c[0x0][0x408] ;  /* 0x00008100ff0877ac */ /* 0x000f220008000a00 */
[----:B------:R-:W5:Y:S01]  /*19b60*/  LDS.128 R12, [R181] ;  /* 0x00000000b50c7984 */ /* 0x000f620000000c00 */
[----:B------:R-:W-:Y:S01]  /*19b70*/  @P2 MOV R24, R8 ;  /* 0x0000000800182202 */ /* 0x000fe20000000f00 */
[----:B------:R-:W-:Y:S02]  /*19b80*/  BSSY.RECONVERGENT B0, `(.L_x_6367) ;  /* 0x0000023000007945 */ /* 0x000fe40003800200 */
[----:B-1----:R1:W1:Y:S04]  /*19b90*/  LDS.128 R8, [R181+0x1800] ;  /* 0x00180000b5087984 */ /* 0x0022680000000c00 */
[----:B---3--:R3:W1:Y:S01]  /*19ba0*/  LDS.128 R20, [R181+0x800] ;  /* 0x00080000b5147984 */ /* 0x0086620000000c00 */
[----:B--2---:R-:W-:Y:S01]  /*19bb0*/  ISETP.GE.AND P1, PT, R188, UR4, PT ;  /* 0x00000004bc007c0c */ /* 0x004fe2000bf26270 */
[----:B------:R-:W2:Y:S03]  /*19bc0*/  LDCU.64 UR4, c[0x0][0x410] ;  /* 0x00008200ff0477ac */ /* 0x000ea60008000a00 */
        /* <DEDUP_REMOVED lines=8> */
[----:B------:R-:W4:Y:S01]  /*19c50*/  @!P0 LDC.64 R2, c[0x0][0x3f0] ;  /* 0x0000fc00ff028b82 */ /* 0x000f220000000a00 */
[----:B--2---:R-:W-:-:S04]  /*19c60*/  IMAD.WIDE.U32 R6, R5, UR4, R6 ;  /* 0x0000000405067c25 */ /* 0x004fc8000f8e0006 */
[----:B------:R-:W-:Y:S01]  /*19c70*/  IMAD R17, R5, UR5, R7 ;  /* 0x0000000505117c24 */ /* 0x000fe2000f8e0207 */
[----:B------:R-:W-:-:S05]  /*19c80*/  @!P0 MOV R16, R6 ;  /* 0x0000000600108202 */ /* 0x000fca0000000f00 */
[----:B------:R-:W-:-:S04]  /*19c90*/  @!P0 IMAD.WIDE.U32 R18, R4, UR8, R16 ;  /* 0x0000000804128c25 */ /* 0x000fc8000f8e0010 */
[----:B------:R-:W-:Y:S01]  /*19ca0*/  @!P0 IMAD R0, R4, UR9, R19 ;  /* 0x0000000904008c24 */ /* 0x000fe2000f8e0213 */
[----:B----4-:R-:W-:-:S04]  /*19cb0*/  @!P0 LEA R2, P2, R18, R2, 0x1 ;  /* 0x0000000212028211 */ /* 0x010fc800078408ff */
[----:B------:R-:W-:-:S05]  /*19cc0*/  @!P0 LEA.HI.X R3, R18, R3, R0, 0x1, P2 ;  /* 0x0000000312038211 */ /* 0x000fca00010f0c00 */
[----:B-----5:R3:W-:Y:S01]  /*19cd0*/  @!P0 STG.E.128 desc[UR6][R2.64], R12 ;  /* 0x0000000c02008986 */ /* 0x0207e2000c101d06 */
[----:B-1----:R-:W-:Y:S05]  /*19ce0*/  @P3 BRA `(.L_x_6368) ;  /* 0x0000000000303947 */ /* 0x002fea0003800000 */
[----:B------:R-:W1:Y:S01]  /*19cf0*/  LDCU.64 UR4, c[0x0][0x3f0] ;  /* 0x00007e00ff0477ac */ /* 0x000e620008000a00 */
[----:B---3--:R-:W-:Y:S01]  /*19d00*/  IADD3 R3, P0, PT, R4, 0x10, RZ ;  /* 0x0000001004037810 */ /* 0x008fe20007f1e0ff */
        /* <DEDUP_REMOVED lines=10> */
.L_x_6368:
[----:B------:R-:W-:Y:S05]  /*19db0*/  BSYNC.RECONVERGENT B0 ;  /* 0x0000000000007941 */ /* 0x000fea0003800200 */
.L_x_6367:
[----:B---3--:R2:W3:Y:S01]  /*19dc0*/  LDS.128 R12, [R181+0x1000] ;  /* 0x00100000b50c7984 */ /* 0x0084e20000000c00 */
        /* <DEDUP_REMOVED lines=14> */
.L_x_6370:
[----:B------:R-:W-:Y:S05]  /*19eb0*/  BSYNC.RECONVERGENT B0 ;  /* 0x0000000000007941 */ /* 0x000fea0003800200 */
.L_x_6369:
[----:B------:R-:W-:Y:S05]  /*19ec0*/  @P1 EXIT ;  /* 0x000000000000194d */ /* 0x000fea0003800000 */
[----:B------:R-:W5:Y:S01]  /*19ed0*/  LDCU.64 UR4, c[0x0][0x3f0] ;  /* 0x00007e00ff0477ac */ /* 0x000f620008000a00 */
[----:B-1--4-:R-:W-:Y:S01]  /*19ee0*/  IADD3 R3, P0, PT, R4, 0x30, RZ ;  /* 0x0000003004037810 */ /* 0x012fe20007f1e0ff */
        /* <DEDUP_REMOVED lines=11> */
.L_x_6371:
        /* <DEDUP_REMOVED lines=14> */
.L_x_7191:


//--------------------- .text._ZN5flash24flash_fwd_splitkv_kernelI23Flash_fwd_kernel_traitsILi64ELi64ELi128ELi4ELb0ELb0EN7cutlass10bfloat16_tE19Flash_kernel_traitsILi64ELi64ELi128ELi4ES3_EELb1ELb0ELb0ELb0ELb1ELb0ELb1ELb0EEEvNS_16Flash_fwd_paramsE --------------------------
	.section	.text._ZN5flash24flash_fwd_splitkv_kernelI23Flash_fwd_kernel_traitsILi64ELi64ELi128ELi4ELb0ELb0EN7cutlass10bfloat16_tE19Flash_kernel_traitsILi64ELi64ELi128ELi4ES3_EELb1ELb0ELb0ELb0ELb1ELb0ELb1ELb0EEEvNS_16Flash_fwd_paramsE,"ax",@progbits
	.align	128
        .global         _ZN5flash24flash_fwd_splitkv_kernelI23Flash_fwd_kernel_traitsILi64ELi64ELi128ELi4ELb0ELb0EN7cutlass10bfloat16_tE19Flash_kernel_traitsILi64ELi64ELi128ELi4ES3_EELb1ELb0ELb0ELb0ELb1ELb0ELb1ELb0EEEvNS_16Flash_fwd_paramsE
        .type           _ZN5flash24flash_fwd_splitkv_kernelI23Flash_fwd_kernel_traitsILi64ELi64ELi128ELi4ELb0ELb0EN7cutlass10bfloat16_tE19Flash_kernel_traitsILi64ELi64ELi128ELi4ES3_EELb1ELb0ELb0ELb0ELb1ELb0ELb1ELb0EEEvNS_16Flash_fwd_paramsE,@function
        .size           _ZN5flash24flash_fwd_splitkv_kernelI23Flash_fwd_kernel_traitsILi64ELi64ELi128ELi4ELb0ELb0EN7cutlass10bfloat16_tE19Flash_kernel_traitsILi64ELi64ELi128ELi4ES3_EELb1ELb0ELb0ELb0ELb1ELb0ELb1ELb0EEEvNS_16Flash_fwd_paramsE,(.L_x_7192 - _ZN5flash24flash_fwd_splitkv_kernelI23Flash_fwd_kernel_traitsILi64ELi64ELi128ELi4ELb0ELb0EN7cutlass10bfloat16_tE19Flash_kernel_traitsILi64ELi64ELi128ELi4ES3_EELb1ELb0ELb0ELb0ELb1ELb0ELb1ELb0EEEvNS_16Flash_fwd_paramsE)
        .other          _ZN5flash24flash_fwd_splitkv_kernelI23Flash_fwd_kernel_traitsILi64ELi64ELi128ELi4ELb0ELb0EN7cutlass10bfloat16_tE19Flash_kernel_traitsILi64ELi64ELi128ELi4ES3_EELb1ELb0ELb0ELb0ELb1ELb0ELb1ELb0EEEvNS_16Flash_fwd_paramsE,@"STO_CUDA_ENTRY STV_DEFAULT"
_ZN5flash24flash_fwd_splitkv_kernelI23Flash_fwd_kernel_traitsILi64ELi64ELi128ELi4ELb0ELb0EN7cutlass10bfloat16_tE19Flash_kernel_traitsILi64ELi64ELi128ELi4ES3_EELb1ELb0ELb0ELb0ELb1ELb0ELb1ELb0EEEvNS_16Flash_fwd_paramsE:
.text._ZN5flash24flash_fwd_splitkv_kernelI23Flash_fwd_kernel_traitsILi64ELi64ELi128ELi4ELb0ELb0EN7cutlass10bfloat16_tE19Flash_kernel_traitsILi64ELi64ELi128ELi4ES3_EELb1ELb0ELb0ELb0ELb1ELb0ELb1ELb0EEEvNS_16Flash_fwd_paramsE:
        /* <DEDUP_REMOVED lines=27> */
[----:B------:R-:W-:-:S11]  /*01b0*/  ISETP.NE.AND.EX P0, PT, R3, RZ, PT, P0 ;  /* 0x000000ff0300720c */ /* 0x000fd60003f05300 */
[----:B------:R-:W-:Y:S01]  /*01c0*/  @P2 VIADD R185, R185, 0x1 ;  /* 0x00000001b9b92836 */ /* 0x000fe20000000000 */
[----:B------:R-:W-:-:S05]  /*01d0*/  @!P1 LOP3.LUT R185, RZ, R7, RZ, 0x33, !PT ;  /* 0x00000007ffb99212 */ /* 0x000fca00078e33ff */
[C---:B--2---:R-:W-:Y:S02]  /*01e0*/  IMAD.WIDE.U32 R2, R185.reuse, 0x4, R4 ;  /* 0x00000004b9027825 */ /* 0x044fe400078e0004 */
[----:B------:R-:W1:Y:S01]  /*01f0*/  LDC.64 R4, c[0x0][0x468] ;  /* 0x00011a00ff047b82 */ /* 0x000e620000000a00 */
[----:B------:R-:W2:Y:S01]  /*0200*/  LDCU.U8 UR6, c[0x0][0x532] ;  /* 0x0000a640ff0677ac */ /* 0x000ea20008000000 */
[----:B------:R-:W-:Y:S01]  /*0210*/  IMAD.SHL.U32 R9, R185, 0x4, RZ ;  /* 0x00000004b9097824 */ /* 0x000fe200078e00ff */
[----:B---3--:R-:W5:Y:S04]  /*0220*/  @P0 LDG.E R11, desc[UR16][R2.64] ;  /* 0x00000010020b0981 */ /* 0x008f68000c1e1900 */
[----:B------:R3:W5:Y:S01]  /*0230*/  @P4 LDG.E R6, desc[UR16][R2.64+0x4] ;  /* 0x0000041002064981 */ /* 0x000762000c1e1900 */
[----:B----4-:R-:W-:Y:S01]  /*0240*/  ISETP.NE.U32.AND P3, PT, RZ, UR4, PT ;  /* 0x00000004ff007c0c */ /* 0x010fe2000bf65070 */
[----:B------:R-:W4:Y:S03]  /*0250*/  S2R R31, SR_CTAID.X ;  /* 0x00000000001f7919 */ /* 0x000f260000002500 */
[----:B------:R-:W-:-:S02]  /*0260*/  ISETP.NE.AND.EX P3, PT, RZ, UR5, PT, P3 ;  /* 0x00000005ff007c0c */ /* 0x000fc4000bf65330 */
[----:B--2---:R-:W-:Y:S02]  /*0270*/  ISETP.NE.AND P5, PT, RZ, UR6, PT ;  /* 0x00000006ff007c0c */ /* 0x004fe4000bfa5270 */
[C---:B-1----:R-:W-:Y:S02]  /*0280*/  ISETP.EQ.U32.AND P6, PT, R4.reuse, RZ, PT ;  /* 0x000000ff0400720c */ /* 0x042fe40003fc2070 */
[----:B------:R-:W-:Y:S02]  /*0290*/  IADD3 R14, P1, PT, R9, R4, RZ ;  /* 0x00000004090e7210 */ /* 0x000fe40007f3e0ff */
[C---:B------:R-:W-:Y:S02]  /*02a0*/  ISETP.EQ.OR.EX P6, PT, R5.reuse, RZ, !P5, P6 ;  /* 0x000000ff0500720c */ /* 0x040fe40006fc2760 */
[----:B------:R-:W-:Y:S02]  /*02b0*/  ISETP.NE.U32.AND P2, PT, R4, RZ, PT ;  /* 0x000000ff0400720c */ /* 0x000fe40003f45070 */
[----:B---3--:R-:W-:Y:S01]  /*02c0*/  SHF.R.U32.HI R2, RZ, 0x1e, R185 ;  /* 0x0000001eff027819 */ /* 0x008fe200000116b9 */
[----:B------:R-:W-:Y:S01]  /*02d0*/  IMAD.MOV.U32 R3, RZ, RZ, -0x1 ;  /* 0xffffffffff037424 */ /* 0x000fe200078e00ff */
[----:B------:R-:W-:-:S02]  /*02e0*/  ISETP.NE.AND.EX P2, PT, R5, RZ, PT, P2 ;  /* 0x000000ff0500720c */ /* 0x000fc40003f45320 */
[----:B------:R-:W-:Y:S01]  /*02f0*/  @P3 IADD3 R4, P0, PT, R9, UR4, RZ ;  /* 0x0000000409043c10 */ /* 0x000fe2000ff1e0ff */
[----:B------:R-:W-:-:S03]  /*0300*/  IMAD.X R15, R2, 0x1, R5, P1 ;  /* 0x00000001020f7824 */ /* 0x000fc600008e0605 */
[----:B------:R-:W-:Y:S02]  /*0310*/  @P3 IADD3.X R5, PT, PT, R2, UR5, RZ, P0, !PT ;  /* 0x0000000502053c10 */ /* 0x000fe400087fe4ff */
[----:B------:R1:W5:Y:S05]  /*0320*/  @!P6 LDG.E R3, desc[UR16][R14.64] ;  /* 0x000000100e03e981 */ /* 0x00036a000c1e1900 */
[----:B------:R-:W2:Y:S01]  /*0330*/  @!P2 LDC R13, c[0x0][0x438] ;  /* 0x00010e00ff0dab82 */ /* 0x000ea20000000800 */
[----:B----4-:R-:W-:Y:S05]  /*0340*/  @!P2 BRA `(.L_x_6372) ;  /* 0x00000000000ca947 */ /* 0x010fea0003800000 */
[----:B------:R-:W2:Y:S02]  /*0350*/  @P5 LDG.E R0, desc[UR16][R14.64+0x4] ;  /* 0x000004100e005981 */ /* 0x000ea4000c1e1900 */
[----:B--2--5:R-:W-:-:S06]  /*0360*/  @P5 IADD3 R13, PT, PT, R0, -R3, RZ ;  /* 0x80000003000d5210 */ /* 0x024fcc0007ffe0ff */
[----:B------:R3:W5:Y:S02]  /*0370*/  @!P5 LDG.E R13, desc[UR16][R14.64] ;  /* 0x000000100e0dd981 */ /* 0x000764000c1e1900 */
.L_x_6372:
[----:B------:R-:W4:Y:S01]  /*0380*/  LDCU.64 UR4, c[0x0][0x478] ;  /* 0x00008f00ff0477ac */ /* 0x000f220008000a00 */
[----:B------:R-:W-:-:S06]  /*0390*/  IMAD.MOV.U32 R0, RZ, RZ, RZ ;  /* 0x000000ffff007224 */ /* 0x000fcc00078e00ff */
[----:B------:R1:W5:Y:S01]  /*03a0*/  @P3 LDG.E R0, desc[UR16][R4.64] ;  /* 0x0000001004003981 */ /* 0x000362000c1e1900 */
[----:B----4-:R-:W-:-:S04]  /*03b0*/  ISETP.NE.U32.AND P0, PT, RZ, UR4, PT ;  /* 0x00000004ff007c0c */ /* 0x010fc8000bf05070 */
[----:B------:R-:W-:-:S13]  /*03c0*/  ISETP.NE.AND.EX P0, PT, RZ, UR5, PT, P0 ;  /* 0x00000005ff007c0c */ /* 0x000fda000bf05300 */
[----:B-1-3--:R-:W-:-:S04]  /*03d0*/  @P0 IADD3 R14, P1, PT, R9, UR4, RZ ;  /* 0x00000004090e0c10 */ /* 0x00afc8000ff3e0ff */
[----:B------:R-:W-:-:S05]  /*03e0*/  @P0 IADD3.X R15, PT, PT, R2, UR5, RZ, P1, !PT ;  /* 0x00000005020f0c10 */ /* 0x000fca0008ffe4ff */
[----:B------:R1:W5:Y:S01]  /*03f0*/  @P0 LDG.E R19, desc[UR16][R14.64] ;  /* 0x000000100e130981 */ /* 0x000362000c1e1900 */
[----:B------:R-:W3:Y:S01]  /*0400*/  @!P4 LDC R133, c[0x0][0x434] ;  /* 0x00010d00ff85cb82 */ /* 0x000ee20000000800 */
[----:B------:R-:W-:Y:S02]  /*0410*/  IMAD.SHL.U32 R186, R31, 0x40, RZ ;  /* 0x000000401fba7824 */ /* 0x000fe400078e00ff */
[----:B-----5:R-:W-:-:S05]  /*0420*/  @P4 IMAD.IADD R133, R6, 0x1, -R11 ;  /* 0x0000000106854824 */ /* 0x020fca00078e0a0b */
[----:B---3--:R-:W-:-:S13]  /*0430*/  ISETP.GT.AND P1, PT, R133, R186, PT ;  /* 0x000000ba8500720c */ /* 0x008fda0003f24270 */
[----:B-1----:R-:W-:Y:S05]  /*0440*/  @!P1 EXIT ;  /* 0x000000000000994d */ /* 0x002fea0003800000 */
[----:B------:R-:W1:Y:S01]  /*0450*/  LDC R6, c[0x0][0x374] ;  /* 0x0000dd00ff067b82 */ /* 0x000e620000000800 */
[----:B------:R-:W3:Y:S01]  /*0460*/  LDCU UR14, c[0x0][0x508] ;  /* 0x0000a100ff0e77ac */ /* 0x000ee20008000800 */
[----:B------:R-:W-:Y:S01]  /*0470*/  @P0 IMAD.IADD R124, R19, 0x1, -R0 ;  /* 0x00000001137c0824 */ /* 0x000fe200078e0a00 */
[----:B------:R-:W4:Y:S05]  /*0480*/  S2R R184, SR_TID.X ;  /* 0x0000000000b87919 */ /* 0x000f2a0000002100 */
[----:B------:R-:W5:Y:S01]  /*0490*/  LDC R4, c[0x0][0x438] ;  /* 0x00010e00ff047b82 */ /* 0x000f620000000800 */
[-C--:B-1----:R-:W-:Y:S02]  /*04a0*/  IABS R10, R6.reuse ;  /* 0x00000006000a7213 */ /* 0x082fe40000000000 */
[----:B------:R-:W-:-:S02]  /*04b0*/  IABS R15, R6 ;  /* 0x00000006000f7213 */ /* 0x000fc40000000000 */
[----:B------:R-:W1:Y:S03]  /*04c0*/  I2F.RP R8, R10 ;  /* 0x0000000a00087306 */ /* 0x000e660000209400 */
[----:B------:R-:W-:Y:S02]  /*04d0*/  IMAD.MOV R15, RZ, RZ, -R15 ;  /* 0x000000ffff0f7224 */ /* 0x000fe400078e0a0f */
[----:B-----5:R-:W-:-:S05]  /*04e0*/  VIADD R4, R4, 0x7f ;  /* 0x0000007f04047836 */ /* 0x020fca0000000000 */
        /* <DEDUP_REMOVED lines=17> */
[----:B------:R-:W5:Y:S03]  /*0600*/  @!P0 LDC R12, c[0x0][0x43c] ;  /* 0x00010f00ff0c8b82 */ /* 0x000f660000000800 */
        /* <DEDUP_REMOVED lines=9> */
[----:B-----5:R-:W-:-:S03]  /*06a0*/  @!P0 SEL R12, R12, RZ, P3 ;  /* 0x000000ff0c0c8207 */ /* 0x020fc60001800000 */
[----:B------:R-:W-:Y:S01]  /*06b0*/  IMAD R10, R10, 0x40, -R133 ;  /* 0x000000400a0a7824 */ /* 0x000fe200078e0a85 */
[----:B--2---:R-:W-:-:S05]  /*06c0*/  @!P0 IADD3 R124, PT, PT, R12, R13, -R0 ;  /* 0x0000000d0c7c8210 */ /* 0x004fca0007ffe800 */
[----:B------:R-:W-:Y:S02]  /*06d0*/  VIADD R13, R124, 0x7f ;  /* 0x0000007f7c0d7836 */ /* 0x000fe40000000000 */
[----:B------:R-:W-:-:S03]  /*06e0*/  @P4 VIADD R8, R8, 0x1 ;  /* 0x0000000108084836 */ /* 0x000fc60000000000 */
[----:B---3--:R-:W-:Y:S01]  /*06f0*/  IADD3 R5, PT, PT, R13, UR14, R10 ;  /* 0x0000000e0d057c10 */ /* 0x008fe2000fffe00a */
        /* <DEDUP_REMOVED lines=11> */
[----:B------:R-:W-:-:S03]  /*07b0*/  IMAD.MOV R5, RZ, RZ, -R185 ;  /* 0x000000ffff057224 */ /* 0x000fc600078e0ab9 */
[----:B------:R-:W-:Y:S01]  /*07c0*/  ISETP.GE.AND P0, PT, R178, R131, PT ;  /* 0x00000083b200720c */ /* 0x000fe20003f06270 */
[----:B------:R-:W-:-:S12]  /*07d0*/  IMAD R22, R7, R5, R22 ;  /* 0x0000000507167224 */ /* 0x000fd800078e0216 */
[----:B----4-:R-:W-:Y:S05]  /*07e0*/  @!P0 BRA `(.L_x_6373) ;  /* 0x0000000400188947 */ /* 0x010fea0003800000 */
[----:B------:R-:W1:Y:S01]  /*07f0*/  LDC.64 R2, c[0x0][0x430] ;  /* 0x00010c00ff027b82 */ /* 0x000e620000000a00 */
[----:B------:R-:W2:Y:S01]  /*0800*/  LDCU UR4, c[0x0][0x44c] ;  /* 0x00008980ff0477ac */ /* 0x000ea20008000800 */
[----:B------:R-:W-:Y:S01]  /*0810*/  SHF.R.U32.HI R0, RZ, 0x4, R184 ;  /* 0x00000004ff007819 */ /* 0x000fe200000116b8 */
[----:B------:R-:W-:Y:S01]  /*0820*/  IMAD.IADD R133, R133, 0x1, -R186 ;  /* 0x0000000185857824 */ /* 0x000fe200078e0aba */
[----:B------:R-:W3:Y:S03]  /*0830*/  LDCU.64 UR6, c[0x0][0x3f8] ;  /* 0x00007f00ff0677ac */ /* 0x000ee60008000a00 */
[C---:B------:R-:W-:Y:S01]  /*0840*/  VIADD R8, R0.reuse, 0x8 ;  /* 0x0000000800087836 */ /* 0x040fe20000000000 */
[C---:B------:R-:W-:Y:S01]  /*0850*/  ISETP.GE.AND P2, PT, R0.reuse, R133, PT ;  /* 0x000000850000720c */ /* 0x040fe20003f46270 */
[----:B------:R-:W-:-:S03]  /*0860*/  VIADD R6, R0, 0x10 ;  /* 0x0000001000067836 */ /* 0x000fc60000000000 */
[-C--:B------:R-:W-:Y:S01]  /*0870*/  ISETP.GE.AND P1, PT, R8, R133.reuse, PT ;  /* 0x000000850800720c */ /* 0x080fe20003f26270 */
[----:B------:R-:W-:Y:S01]  /*0880*/  VIADD R8, R0, 0x20 ;  /* 0x0000002000087836 */ /* 0x000fe20000000000 */
[----:B------:R-:W-:Y:S01]  /*0890*/  ISETP.GE.AND P5, PT, R6, R133, PT ;  /* 0x000000850600720c */ /* 0x000fe20003fa6270 */
[----:B------:R-:W-:Y:S02]  /*08a0*/  VIADD R6, R0, 0x28 ;  /* 0x0000002800067836 */ /* 0x000fe40000000000 */
[----:B-1----:R-:W-:Y:S02]  /*08b0*/  IMAD R2, R4, R2, R185 ;  /* 0x0000000204027224 */ /* 0x002fe400078e02b9 */
[----:B------:R-:W-:Y:S02]  /*08c0*/  VIADD R4, R0, 0x18 ;  /* 0x0000001800047836 */ /* 0x000fe40000000000 */
[----:B------:R-:W-:-:S03]  /*08d0*/  IMAD R2, R2, R7, R22 ;  /* 0x0000000702027224 */ /* 0x000fc600078e0216 */
[----:B------:R-:W-:Y:S01]  /*08e0*/  ISETP.GE.AND P4, PT, R4, R133, PT ;  /* 0x000000850400720c */ /* 0x000fe20003f86270 */
[----:B------:R-:W-:Y:S02]  /*08f0*/  IMAD R3, R2, R3, R186 ;  /* 0x0000000302037224 */ /* 0x000fe400078e02ba */
[----:B------:R-:W-:Y:S02]  /*0900*/  VIADD R4, R0, 0x30 ;  /* 0x0000003000047836 */ /* 0x000fe40000000000 */
[----:B--2---:R-:W-:Y:S01]  /*0910*/  IMAD R7, R3, UR4, RZ ;  /* 0x0000000403077c24 */ /* 0x004fe2000f8e02ff */
[----:B------:R-:W1:Y:S04]  /*0920*/  LDCU.64 UR4, c[0x0][0x428] ;  /* 0x00008500ff0477ac */ /* 0x000e680008000a00 */
[----:B------:R-:W-:-:S02]  /*0930*/  LEA R5, P0, R184, R7, 0x2 ;  /* 0x00000007b8057211 */ /* 0x000fc400078010ff */
[----:B------:R-:W-:Y:S02]  /*0940*/  LOP3.LUT P3, R184, R184, 0xf, RZ, 0xc0, !PT ;  /* 0x0000000fb8b87812 */ /* 0x000fe4000786c0ff */
[----:B------:R-:W-:Y:S02]  /*0950*/  LEA.HI.X.SX32 R2, R7, RZ, 0x1, P0 ;  /* 0x000000ff07027211 */ /* 0x000fe400000f0eff */
[C---:B---3--:R-:W-:Y:S02]  /*0960*/  LEA R10, P0, R5.reuse, UR6, 0x2 ;  /* 0x00000006050a7c11 */ /* 0x048fe4000f8010ff */
[----:B------:R-:W-:Y:S02]  /*0970*/  ISETP.NE.OR P6, PT, R184, RZ, P1 ;  /* 0x000000ffb800720c */ /* 0x000fe40000fc5670 */
[----:B------:R-:W-:Y:S02]  /*0980*/  LEA.HI.X R11, R5, UR7, R2, 0x2, P0 ;  /* 0x00000007050b7c11 */ /* 0x000fe400080f1402 */
[----:B------:R-:W-:-:S02]  /*0990*/  IADD3 R2, P0, PT, R3, R0, RZ ;  /* 0x0000000003027210 */ /* 0x000fc40007f1e0ff */
[----:B------:R-:W-:Y:S01]  /*09a0*/  P2R R5, PR, RZ, 0x8 ;  /* 0x00000008ff057803 */ /* 0x000fe20000000000 */
[----:B------:R-:W-:Y:S01]  /*09b0*/  @!P2 STG.E.128 desc[UR16][R10.64], RZ ;  /* 0x000000ff0a00a986 */ /* 0x000fe2000c101d10 */
[----:B------:R-:W-:Y:S02]  /*09c0*/  LEA.HI.X.SX32 R3, R3, RZ, 0x1, P0 ;  /* 0x000000ff03037211 */ /* 0x000fe400000f0eff */
[----:B-1----:R-:W-:Y:S01]  /*09d0*/  LEA R12, P0, R2, UR4, 0x2 ;  /* 0x00000004020c7c11 */ /* 0x002fe2000f8010ff */
[----:B------:R-:W-:Y:S01]  /*09e0*/  @!P1 STG.E.128 desc[UR16][R10.64+0x800], RZ ;  /* 0x000800ff0a009986 */ /* 0x000fe2000c101d10 */
[-C--:B------:R-:W-:Y:S02]  /*09f0*/  ISETP.GE.AND P3, PT, R8, R133.reuse, PT ;  /* 0x000000850800720c */ /* 0x080fe40003f66270 */
[----:B------:R-:W-:Y:S01]  /*0a00*/  LEA.HI.X R13, R2, UR5, R3, 0x2, P0 ;  /* 0x00000005020d7c11 */ /* 0x000fe200080f1403 */
[----:B------:R-:W-:Y:S01]  /*0a10*/  VIADD R2, R0, 0x38 ;  /* 0x0000003800027836 */ /* 0x000fe20000000000 */
[-C--:B------:R-:W-:Y:S01]  /*0a20*/  ISETP.GE.AND P2, PT, R6, R133.reuse, PT ;  /* 0x000000850600720c */ /* 0x080fe20003f46270 */
[----:B------:R-:W-:Y:S01]  /*0a30*/  @!P6 IMAD.MOV.U32 R3, RZ, RZ, -0x800000 ;  /* 0xff800000ff03e424 */ /* 0x000fe200078e00ff */
[-C--:B------:R-:W-:Y:S01]  /*0a40*/  ISETP.GE.AND P1, PT, R4, R133.reuse, PT ;  /* 0x000000850400720c */ /* 0x080fe20003f26270 */
[----:B------:R-:W-:Y:S01]  /*0a50*/  @!P5 STG.E.128 desc[UR16][R10.64+0x1000], RZ ;  /* 0x001000ff0a00d986 */ /* 0x000fe2000c101d10 */
[----:B------:R-:W-:-:S02]  /*0a60*/  ISETP.GE.AND P0, PT, R2, R133, PT ;  /* 0x000000850200720c */ /* 0x000fc40003f06270 */
        /* <DEDUP_REMOVED lines=16> */
[----:B------:R-:W-:Y:S01]  /*0b70*/  @!P2 IMAD.MOV.U32 R5, RZ, RZ, -0x800000 ;  /* 0xff800000ff05a424 */ /* 0x000fe200078e00ff */
[----:B------:R-:W-:Y:S01]  /*0b80*/  ISETP.GE.OR P6, PT, R0, R133, P6 ;  /* 0x000000850000720c */ /* 0x000fe200037c6670 */
[----:B------:R3:W-:Y:S04]  /*0b90*/  @!P5 STG.E desc[UR16][R12.64+0x40], R15 ;  /* 0x0000400f0c00d986 */ /* 0x0007e8000c101910 */
[----:B------:R3:W-:Y:S04]  /*0ba0*/  @!P4 STG.E desc[UR16][R12.64+0x60], R9 ;  /* 0x000060090c00c986 */ /* 0x0007e8000c101910 */
[----:B------:R3:W-:Y:S04]  /*0bb0*/  @!P3 STG.E desc[UR16][R12.64+0x80], R7 ;  /* 0x000080070c00b986 */ /* 0x0007e8000c101910 */
[----:B------:R3:W-:Y:S01]  /*0bc0*/  @!P2 STG.E desc[UR16][R12.64+0xa0], R5 ;  /* 0x0000a0050c00a986 */ /* 0x0007e2000c101910 */
[----:B-1----:R-:W-:-:S05]  /*0bd0*/  @!P6 IMAD.MOV.U32 R11, RZ, RZ, -0x800000 ;  /* 0xff800000ff0be424 */ /* 0x002fca00078e00ff */
[----:B------:R3:W-:Y:S01]  /*0be0*/  @!P6 STG.E desc[UR16][R12.64], R11 ;  /* 0x0000000b0c00e986 */ /* 0x0007e2000c101910 */
[----:B--2---:R-:W-:-:S05]  /*0bf0*/  @!P1 IMAD.MOV.U32 R3, RZ, RZ, -0x800000 ;  /* 0xff800000ff039424 */ /* 0x004fca00078e00ff */
[----:B------:R3:W-:Y:S01]  /*0c00*/  @!P1 STG.E desc[UR16][R12.64+0xc0], R3 ;  /* 0x0000c0030c009986 */ /* 0x0007e2000c101910 */
[----:B------:R-:W-:Y:S05]  /*0c10*/  @P0 EXIT ;  /* 0x000000000000094d */ /* 0x000fea0003800000 */
[----:B---3--:R-:W-:-:S05]  /*0c20*/  MOV R3, 0xff800000 ;  /* 0xff80000000037802 */ /* 0x008fca0000000f00 */
[----:B------:R-:W-:Y:S01]  /*0c30*/  STG.E desc[UR16][R12.64+0xe0], R3 ;  /* 0x0000e0030c007986 */ /* 0x000fe2000c101910 */
[----:B------:R-:W-:Y:S05]  /*0c40*/  EXIT ;  /* 0x000000000000794d */ /* 0x000fea0003800000 */
.L_x_6373:
[----:B------:R-:W1:Y:S01]  /*0c50*/  LDCU.64 UR4, c[0x0][0x4d8] ;  /* 0x00009b00ff0477ac */ /* 0x000e620008000a00 */
[----:B------:R-:W-:Y:S01]  /*0c60*/  MOV R4, R185 ;  /* 0x000000b900047202 */ /* 0x000fe20000000f00 */
[----:B-1----:R-:W-:-:S04]  /*0c70*/  UISETP.NE.U32.AND UP0, UPT, UR4, URZ, UPT ;  /* 0x000000ff0400728c */ /* 0x002fc8000bf05070 */
[----:B------:R-:W-:-:S09]  /*0c80*/  UISETP.NE.AND.EX UP0, UPT, UR5, URZ, UPT, UP0 ;  /* 0x000000ff0500728c */ /* 0x000fd2000bf05300 */
[----:B------:R-:W-:Y:S05]  /*0c90*/  BRA.U !UP0, `(.L_x_6374) ;  /* 0x00000001080c7547 */ /* 0x000fea000b800000 */
[----:B------:R-:W-:-:S04]  /*0ca0*/  IADD3 R4, P0, PT, R9, UR4, RZ ;  /* 0x0000000409047c10 */ /* 0x000fc8000ff1e0ff */
[----:B------:R-:W-:-:S05]  /*0cb0*/  IADD3.X R5, PT, PT, R2, UR5, RZ, P0, !PT ;  /* 0x0000000502057c10 */ /* 0x000fca00087fe4ff */
[----:B------:R1:W5:Y:S04]  /*0cc0*/  LDG.E R4, desc[UR16][R4.64] ;  /* 0x0000001004047981 */ /* 0x000368000c1e1900 */
.L_x_6374:
        /* <DEDUP_REMOVED lines=12> */
[----:B-1----:R-:W1:Y:S08]  /*0d90*/  I2F.RP R5, R4 ;  /* 0x0000000400057306 */ /* 0x002e700000209400 */
        /* <DEDUP_REMOVED lines=87> */
.L_x_6375:
        /* <DEDUP_REMOVED lines=15> */
.L_x_6377:
[----:B------:R-:W2:Y:S01]  /*1400*/  LDC.64 R128, c[0x0][0x3b8] ;  /* 0x0000ee00ff807b82 */ /* 0x000ea20000000a00 */
[----:B------:R-:W-:-:S05]  /*1410*/  IADD3 R6, PT, PT, R0, R3, RZ ;  /* 0x0000000300067210 */ /* 0x000fca0007ffe0ff */
[C---:B--2---:R-:W-:Y:S02]  /*1420*/  IMAD R15, R6.reuse, R129, RZ ;  /* 0x00000081060f7224 */ /* 0x044fe400078e02ff */
[----:B------:R-:W-:-:S05]  /*1430*/  IMAD.WIDE.U32 R6, R6, R128, RZ ;  /* 0x0000008006067225 */ /* 0x000fca00078e00ff */
[----:B------:R-:W-:Y:S02]  /*1440*/  IADD3 R15, PT, PT, R7, R15, RZ ;  /* 0x0000000f070f7210 */ /* 0x000fe40007ffe0ff */
[----:B------:R-:W-:Y:S02]  /*1450*/  MOV R14, R6 ;  /* 0x00000006000e7202 */ /* 0x000fe40000000f00 */
.L_x_6378:
        /* <DEDUP_REMOVED lines=14> */
.L_x_6379:
[----:B------:R-:W2:Y:S01]  /*1540*/  LDC.64 R6, c[0x0][0x3c0] ;  /* 0x0000f000ff067b82 */ /* 0x000ea20000000a00 */
[----:B------:R-:W-:-:S05]  /*1550*/  IADD3 R3, PT, PT, R0, R3, RZ ;  /* 0x0000000300037210 */ /* 0x000fca0007ffe0ff */
[C---:B--2---:R-:W-:Y:S02]  /*1560*/  IMAD R17, R3.reuse, R7, RZ ;  /* 0x0000000703117224 */ /* 0x044fe400078e02ff */
[----:B------:R-:W-:-:S05]  /*1570*/  IMAD.WIDE.U32 R2, R3, R6, RZ ;  /* 0x0000000603027225 */ /* 0x000fca00078e00ff */
[----:B------:R-:W-:Y:S02]  /*1580*/  IADD3 R17, PT, PT, R3, R17, RZ ;  /* 0x0000001103117210 */ /* 0x000fe40007ffe0ff */
[----:B------:R-:W-:-:S07]  /*1590*/  MOV R16, R2 ;  /* 0x0000000200107202 */ /* 0x000fce0000000f00 */
.L_x_6380:
[----:B------:R-:W2:Y:S01]  /*15a0*/  LDC R9, c[0x0][0x3e8] ;  /* 0x0000fa00ff097b82 */ /* 0x000ea20000000800 */
[----:B------:R-:W-:Y:S02]  /*15b0*/  CS2R R188, SRZ ;  /* 0x0000000000bc7805 */ /* 0x000fe4000001ff00 */
[----:B--2---:R-:W-:-:S04]  /*15c0*/  IABS R0, R9 ;  /* 0x0000000900007213 */ /* 0x004fc80000000000 */
[----:B------:R-:W2:Y:S08]  /*15d0*/  I2F.RP R8, R0 ;  /* 0x0000000000087306 */ /* 0x000eb00000209400 */
[----:B--2--5:R-:W2:Y:S02]  /*15e0*/  MUFU.RCP R4, R8 ;  /* 0x0000000800047308 */ /* 0x024ea40000001000 */
[----:B--2---:R-:W-:-:S06]  /*15f0*/  IADD3 R4, PT, PT, R4, 0xffffffe, RZ ;  /* 0x0ffffffe04047810 */ /* 0x004fcc0007ffe0ff */
[----:B-1----:R-:W1:Y:S02]  /*1600*/  F2I.FTZ.U32.TRUNC.NTZ R5, R4 ;  /* 0x0000000400057305 */ /* 0x002e64000021f000 */
        /* <DEDUP_REMOVED lines=16> */
[----:B------:R-:W2:Y:S01]  /*1710*/  LDC.64 R2, c[0x0][0x3d0] ;  /* 0x0000f400ff027b82 */ /* 0x000ea20000000a00 */
[----:B------:R-:W-:-:S04]  /*1720*/  LEA R0, R131, 0xffffff80, 0x7 ;  /* 0xffffff8083007811 */ /* 0x000fc800078e38ff */
[----:B------:R-:W-:Y:S01]  /*1730*/  SHF.R.S32.HI R13, RZ, 0x1f, R0 ;  /* 0x0000001fff0d7819 */ /* 0x000fe20000011400 */
[----:B------:R-:W-:-:S04]  /*1740*/  IMAD.WIDE.U32 R18, R0, R128, R14 ;  /* 0x0000008000127225 */ /* 0x000fc800078e000e */
[C---:B------:R-:W-:Y:S02]  /*1750*/  IMAD R8, R13.reuse, R6, RZ ;  /* 0x000000060d087224 */ /* 0x040fe400078e02ff */
[----:B------:R-:W-:Y:S02]  /*1760*/  @P2 VIADD R10, R10, 0x1 ;  /* 0x000000010a0a2836 */ /* 0x000fe40000000000 */
[----:B------:R-:W-:Y:S02]  /*1770*/  IMAD R13, R13, R128, RZ ;  /* 0x000000800d0d7224 */ /* 0x000fe400078e02ff */
[----:B------:R-:W-:Y:S01]  /*1780*/  IMAD.WIDE.U32 R16, R0, R6, R16 ;  /* 0x0000000600107225 */ /* 0x000fe200078e0010 */
[----:B------:R-:W-:Y:S02]  /*1790*/  @!P1 IADD3 R10, PT, PT, -R10, RZ, RZ ;  /* 0x000000ff0a0a9210 */ /* 0x000fe40007ffe1ff */
[----:B------:R-:W-:Y:S01]  /*17a0*/  @!P0 LOP3.LUT R10, RZ, R9, RZ, 0x33, !PT ;  /* 0x00000009ff0a8212 */ /* 0x000fe200078e33ff */
[----:B------:R-:W-:-:S02]  /*17b0*/  IMAD R15, R0, R7, R8 ;  /* 0x00000007000f7224 */ /* 0x000fc400078e0208 */
[----:B------:R-:W-:Y:S01]  /*17c0*/  IMAD R13, R0, R129, R13 ;  /* 0x00000081000d7224 */ /* 0x000fe200078e020d */
[----:B------:R-:W-:Y:S02]  /*17d0*/  SHF.R.S32.HI R9, RZ, 0x1f, R10 ;  /* 0x0000001fff097819 */ /* 0x000fe4000001140a */
[----:B------:R-:W-:Y:S01]  /*17e0*/  IADD3 R17, PT, PT, R17, R15, RZ ;  /* 0x0000000f11117210 */ /* 0x000fe20007ffe0ff */
[----:B------:R-:W-:Y:S02]  /*17f0*/  IMAD.IADD R19, R19, 0x1, R13 ;  /* 0x0000000113137824 */ /* 0x000fe400078e020d */
[C---:B-1----:R-:W-:Y:S02]  /*1800*/  IMAD R0, R9.reuse, R4, RZ ;  /* 0x0000000409007224 */ /* 0x042fe400078e02ff */
[----:B--2---:R-:W-:Y:S02]  /*1810*/  IMAD R9, R9, R2, RZ ;  /* 0x0000000209097224 */ /* 0x004fe400078e02ff */
[----:B------:R-:W-:-:S04]  /*1820*/  IMAD.WIDE.U32 R14, R10, R4, R16 ;  /* 0x000000040a0e7225 */ /* 0x000fc800078e0010 */
[C---:B------:R-:W-:Y:S02]  /*1830*/  IMAD R0, R10.reuse, R5, R0 ;  /* 0x000000050a007224 */ /* 0x040fe400078e0200 */
[----:B------:R-:W-:-:S03]  /*1840*/  IMAD.WIDE.U32 R34, R10, R2, R18 ;  /* 0x000000020a227225 */ /* 0x000fc600078e0012 */
[----:B------:R-:W-:Y:S01]  /*1850*/  IADD3 R0, PT, PT, R15, R0, RZ ;  /* 0x000000000f007210 */ /* 0x000fe20007ffe0ff */
[----:B------:R-:W-:-:S05]  /*1860*/  IMAD R3, R10, R3, R9 ;  /* 0x000000030a037224 */ /* 0x000fca00078e0209 */
[----:B------:R-:W-:-:S07]  /*1870*/  IADD3 R10, PT, PT, R35, R3, RZ ;  /* 0x00000003230a7210 */ /* 0x000fce0007ffe0ff */
.L_x_6376:
[----:B------:R-:W-:Y:S01]  /*1880*/  ISETP.NE.AND P0, PT, R11, -0x1, PT ;  /* 0xffffffff0b00780c */ /* 0x000fe20003f05270 */
[----:B------:R-:W-:Y:S01]  /*1890*/  IMAD.IADD R176, R133, 0x1, -R186 ;  /* 0x0000000185b07824 */ /* 0x000fe200078e0aba */
[----:B------:R-:W-:Y:S01]  /*18a0*/  SHF.R.U32.HI R18, RZ, 0x3, R184 ;  /* 0x00000003ff127819 */ /* 0x000fe200000116b8 */
[----:B------:R-:W1:Y:S01]  /*18b0*/  LDCU.64 UR4, c[0x0][0x3c8] ;  /* 0x00007900ff0477ac */ /* 0x000e620008000a00 */
[----:B------:R-:W-:Y:S01]  /*18c0*/  IMAD.SHL.U32 R16, R184, 0x8, RZ ;  /* 0x00000008b8107824 */ /* 0x000fe200078e00ff */
[----:B------:R-:W-:Y:S01]  /*18d0*/  SHF.R.S32.HI R27, RZ, 0x1f, R22 ;  /* 0x0000001fff1b7819 */ /* 0x000fe20000011416 */
[----:B------:R-:W-:Y:S01]  /*18e0*/  IMAD.MOV.U32 R19, RZ, RZ, RZ ;  /* 0x000000ffff137224 */ /* 0x000fe200078e00ff */
[C---:B------:R-:W-:Y:S01]  /*18f0*/  ISETP.GE.AND P6, PT, R18.reuse, R176, PT ;  /* 0x000000b01200720c */ /* 0x040fe20003fc6270 */
[C---:B------:R-:W-:Y:S01]  /*1900*/  VIADD R17, R18.reuse, 0x20 ;  /* 0x0000002012117836 */ /* 0x040fe20000000000 */
[----:B------:R-:W2:Y:S01]  /*1910*/  S2UR UR6, SR_CgaCtaId ;  /* 0x00000000000679c3 */ /* 0x000ea20000008800 */
[----:B------:R-:W-:Y:S01]  /*1920*/  IMAD.WIDE.U32 R30, R31, 0x40, R18 ;  /* 0x000000401f1e7825 */ /* 0x000fe200078e0012 */
[----:B------:R-:W-:-:S02]  /*1930*/  IADD3 R19, PT, PT, R18, 0x10, RZ ;  /* 0x0000001012137810 */ /* 0x000fc40007ffe0ff */
[-C--:B------:R-:W-:Y:S01]  /*1940*/  ISETP.GE.AND P1, PT, R17, R176.reuse, PT ;  /* 0x000000b01100720c */ /* 0x080fe20003f26270 */
[----:B------:R-:W-:Y:S01]  /*1950*/  VIADD R15, R18, 0x30 ;  /* 0x00000030120f7836 */ /* 0x000fe20000000000 */
[----:B------:R-:W-:Y:S01]  /*1960*/  ISETP.GE.AND P2, PT, R19, R176, PT ;  /* 0x000000b01300720c */ /* 0x000fe20003f46270 */
[----:B------:R-:W-:Y:S01]  /*1970*/  VIADD R127, R131, 0xffffffff ;  /* 0xffffffff837f7836 */ /* 0x000fe20000000000 */
[----:B------:R-:W3:Y:S01]  /*1980*/  @!P0 LDC.64 R4, c[0x0][0x398] ;  /* 0x0000e600ff048b82 */ /* 0x000ee20000000a00 */
[----:B------:R-:W-:Y:S01]  /*1990*/  IMAD.SHL.U32 R137, R128, 0x10, RZ ;  /* 0x0000001080897824 */ /* 0x000fe200078e00ff */
[--C-:B------:R-:W-:Y:S01]  /*19a0*/  SHF.R.U32.HI R177, RZ, 0x4, R184.reuse ;  /* 0x00000004ffb17819 */ /* 0x100fe200000116b8 */
[----:B------:R-:W-:Y:S01]  /*19b0*/  IMAD.SHL.U32 R125, R127, 0x80, RZ ;  /* 0x000000807f7d7824 */ /* 0x000fe200078e00ff */
[----:B------:R-:W-:Y:S01]  /*19c0*/  SHF.R.U32.HI R126, RZ, 0x1, R184 ;  /* 0x00000001ff7e7819 */ /* 0x000fe200000116b8 */
[----:B-1----:R-:W-:Y:S02]  /*19d0*/  IMAD R27, R27, UR4, RZ ;  /* 0x000000041b1b7c24 */ /* 0x002fe4000f8e02ff */
[----:B------:R-:W-:Y:S01]  /*19e0*/  IMAD.SHL.U32 R135, R184, 0x40, RZ ;  /* 0x00000040b8877824 */ /* 0x000fe200078e00ff */
[----:B------:R-:W1:Y:S01]  /*19f0*/  @P0 LDC.64 R2, c[0x0][0x3b0] ;  /* 0x0000ec00ff020b82 */ /* 0x000e620000000a00 */
[----:B------:R-:W-:Y:S01]  /*1a00*/  IMAD R27, R22, UR5, R27 ;  /* 0x00000005161b7c24 */ /* 0x000fe2000f8e021b */
[----:B------:R-:W-:Y:S01]  /*1a10*/  @!P1 IADD3 R24, P4, PT, R30, 0x20, RZ ;  /* 0x000000201e189810 */ /* 0x000fe20007f9e0ff */
[----:B------:R-:W-:Y:S01]  /*1a20*/  IMAD.SHL.U32 R134, R184, 0x2, RZ ;  /* 0x00000002b8867824 */ /* 0x000fe200078e00ff */
[----:B------:R-:W-:-:S04]  /*1a30*/  @!P2 IADD3 R28, P5, PT, R30, 0x10, RZ ;  /* 0x000000101e1ca810 */ /* 0x000fc80007fbe0ff */
[----:B------:R-:W4:Y:S01]  /*1a40*/  @!P6 LDC.64 R8, c[0x0][0x3b0] ;  /* 0x0000ec00ff08eb82 */ /* 0x000f220000000a00 */
[----:B------:R-:W-:Y:S01]  /*1a50*/  @!P2 IMAD.X R29, RZ, RZ, R31, P5 ;  /* 0x000000ffff1da224 */ /* 0x000fe200028e061f */
[----:B------:R-:W-:Y:S01]  /*1a60*/  LOP3.LUT R134, R134, 0x6, RZ, 0xc0, !PT ;  /* 0x0000000686867812 */ /* 0x000fe200078ec0ff */
[----:B---3--:R-:W-:-:S04]  /*1a70*/  @!P0 IMAD.WIDE.U32 R20, R185, R4, RZ ;  /* 0x00000004b9148225 */ /* 0x008fc800078e00ff */
[----:B------:R-:W-:Y:S01]  /*1a80*/  @!P0 IMAD R5, R185, R5, R21 ;  /* 0x00000005b9058224 */ /* 0x000fe200078e0215 */
[----:B------:R-:W-:Y:S01]  /*1a90*/  LOP3.LUT R21, R16, 0x38, RZ, 0xc0, !PT ;  /* 0x0000003810157812 */ /* 0x000fe200078ec0ff */
[----:B-1----:R-:W-:-:S03]  /*1aa0*/  @P0 IMAD.WIDE.U32 R12, R11, R2, RZ ;  /* 0x000000020b0c0225 */ /* 0x002fc600078e00ff */
[----:B------:R-:W-:Y:S01]  /*1ab0*/  IADD3 R34, P3, PT, R21, R34, RZ ;  /* 0x0000002215227210 */ /* 0x000fe20007f7e0ff */
[----:B------:R-:W-:Y:S02]  /*1ac0*/  @!P0 IMAD.MOV.U32 R2, RZ, RZ, R20 ;  /* 0x000000ffff028224 */ /* 0x000fe400078e0014 */
[----:B------:R-:W-:Y:S02]  /*1ad0*/  @P0 IMAD.MOV.U32 R2, RZ, RZ, R12 ;  /* 0x000000ffff020224 */ /* 0x000fe400078e000c */
[----:B------:R-:W-:Y:S02]  /*1ae0*/  @P0 IMAD R5, R11, R3, R13 ;  /* 0x000000030b050224 */ /* 0x000fe400078e020d */
[----:B----4-:R-:W-:Y:S01]  /*1af0*/  @!P6 IMAD R25, R31, R8, RZ ;  /* 0x000000081f19e224 */ /* 0x010fe200078e02ff */
[----:B------:R-:W-:Y:S01]  /*1b00*/  IADD3 R2, P0, PT, R21, R2, RZ ;  /* 0x0000000215027210 */ /* 0x000fe20007f1e0ff */
[----:B------:R-:W1:Y:S01]  /*1b10*/  @!P1 LDC.64 R12, c[0x0][0x3b0] ;  /* 0x0000ec00ff0c9b82 */ /* 0x000e620000000a00 */
[----:B------:R-:W-:-:S02]  /*1b20*/  IMAD.X R35, RZ, RZ, R10, P3 ;  /* 0x000000ffff237224 */ /* 0x000fc400018e060a */
[----:B------:R-:W-:Y:S02]  /*1b30*/  @!P6 IMAD R25, R30, R9, R25 ;  /* 0x000000091e19e224 */ /* 0x000fe400078e0219 */
[----:B------:R-:W-:Y:S01]  /*1b40*/  IMAD.X R3, RZ, RZ, R5, P0 ;  /* 0x000000ffff037224 */ /* 0x000fe200000e0605 */
[----:B------:R-:W-:Y:S01]  /*1b50*/  ISETP.GE.AND P0, PT, R15, R176, PT ;  /* 0x000000b00f00720c */ /* 0x000fe20003f06270 */
[----:B------:R-:W-:Y:S01]  /*1b60*/  IMAD.WIDE.U32 R34, R18, R128, R34 ;  /* 0x0000008012227225 */ /* 0x000fe200078e0022 */
[----:B------:R-:W3:Y:S03]  /*1b70*/  @!P2 LDC.64 R4, c[0x0][0x3b0] ;  /* 0x0000ec00ff04ab82 */ /* 0x000ee60000000a00 */
[----:B------:R-:W-:Y:S01]  /*1b80*/  IMAD.WIDE.U32 R22, R22, UR4, R2 ;  /* 0x0000000416167c25 */ /* 0x000fe2000f8e0002 */
[----:B------:R-:W4:Y:S03]  /*1b90*/  LDCU.64 UR4, c[0x0][0x388] ;  /* 0x00007100ff0477ac */ /* 0x000f260008000a00 */
[----:B------:R-:W-:Y:S01]  /*1ba0*/  IMAD.IADD R27, R23, 0x1, R27 ;  /* 0x00000001171b7824 */ /* 0x000fe200078e021b */
[----:B------:R-:W5:Y:S01]  /*1bb0*/  @!P6 LDC.64 R2, c[0x0][0x380] ;  /* 0x0000e000ff02eb82 */ /* 0x000f620000000a00 */
[----:B------:R-:W-:Y:S01]  /*1bc0*/  @!P6 MOV R26, R22 ;  /* 0x00000016001ae202 */ /* 0x000fe20000000f00 */
[----:B------:R-:W-:Y:S01]  /*1bd0*/  @!P1 IMAD.X R23, RZ, RZ, R31, P4 ;  /* 0x000000ffff179224 */ /* 0x000fe200020e061f */
[----:B------:R-:W-:Y:S01]  /*1be0*/  @!P0 IADD3 R20, P3, PT, R30, 0x30, RZ ;  /* 0x000000301e148810 */ /* 0x000fe20007f7e0ff */
[----:B------:R-:W-:-:S02]  /*1bf0*/  IMAD R179, R18, R129, R35 ;  /* 0x0000008112b37224 */ /* 0x000fc400078e0223 */
[----:B------:R-:W-:Y:S02]  /*1c00*/  @!P6 IMAD.WIDE.U32 R32, R30, R8, R26 ;  /* 0x000000081e20e225 */ /* 0x000fe400078e001a */
[----:B------:R-:W3:Y:S02]  /*1c10*/  @!P2 LDC.64 R10, c[0x0][0x380] ;  /* 0x0000e000ff0aab82 */ /* 0x000ee40000000a00 */
[----:B------:R-:W-:Y:S01]  /*1c20*/  @!P6 IMAD.IADD R26, R33, 0x1, R25 ;  /* 0x00000001211ae824 */ /* 0x000fe200078e0219 */
[----:B------:R-:W-:Y:S01]  /*1c30*/  LOP3.LUT R33, R16, 0x1f8, RZ, 0xc0, !PT ;  /* 0x000001f810217812 */ /* 0x000fe200078ec0ff */
[----:B-1----:R-:W-:Y:S01]  /*1c40*/  @!P1 IMAD R23, R23, R12, RZ ;  /* 0x0000000c17179224 */ /* 0x002fe200078e02ff */
[----:B------:R-:W-:Y:S01]  /*1c50*/  @!P0 IADD3.X R25, PT, PT, RZ, R31, RZ, P3, !PT ;  /* 0x0000001fff198210 */ /* 0x000fe20001ffe4ff */
[----:B------:R-:W-:Y:S01]  /*1c60*/  @!P1 IMAD.MOV.U32 R35, RZ, RZ, R27 ;  /* 0x000000ffff239224 */ /* 0x000fe200078e001b */
[----:B----4-:R-:W-:Y:S01]  /*1c70*/  LEA R180, P5, R34, UR4, 0x1 ;  /* 0x0000000422b47c11 */ /* 0x010fe2000f8a08ff */
[----:B------:R-:W1:Y:S01]  /*1c80*/  @!P0 LDC.64 R8, c[0x0][0x3b0] ;  /* 0x0000ec00ff088b82 */ /* 0x000e620000000a00 */
[----:B------:R-:W-:-:S02]  /*1c90*/  @!P1 IMAD R13, R24, R13, R23 ;  /* 0x0000000d180d9224 */ /* 0x000fc400078e0217 */
[----:B------:R-:W-:Y:S01]  /*1ca0*/  LEA.HI.X R179, R34, UR5, R179, 0x1, P5 ;  /* 0x0000000522b37c11 */ /* 0x000fe2000a8f0cb3 */
[----:B------:R-:W-:Y:S01]  /*1cb0*/  @!P1 IMAD.MOV.U32 R34, RZ, RZ, R22 ;  /* 0x000000ffff229224 */ /* 0x000fe200078e0016 */
[----:B------:R-:W-:Y:S02]  /*1cc0*/  UMOV UR5, 0x400 ;  /* 0x0000040000057882 */ /* 0x000fe40000000000 */
[----:B--2---:R-:W-:Y:S01]  /*1cd0*/  ULEA UR5, UR6, UR5, 0x18 ;  /* 0x0000000506057291 */ /* 0x004fe2000f8ec0ff */
[----:B-----5:R-:W-:Y:S01]  /*1ce0*/  @!P6 LEA R30, P4, R32, R2, 0x1 ;  /* 0x00000002201ee211 */ /* 0x020fe200078808ff */
[----:B------:R-:W-:Y:S01]  /*1cf0*/  @!P1 IMAD.WIDE.U32 R34, R24, R12, R34 ;  /* 0x0000000c18229225 */ /* 0x000fe200078e0022 */
[----:B------:R-:W-:Y:S01]  /*1d00*/  SHF.L.U64.HI R12, R128, 0x4, R129 ;  /* 0x00000004800c7819 */ /* 0x000fe20000010281 */
[----:B------:R-:W2:Y:S01]  /*1d10*/  LDCU.64 UR6, c[0x0][0x390] ;  /* 0x00007200ff0677ac */ /* 0x000ea20008000a00 */
[----:B------:R-:W-:Y:S01]  /*1d20*/  @!P6 LEA.HI.X R31, R32, R3, R26, 0x1, P4 ;  /* 0x00000003201fe211 */ /* 0x000fe200020f0c1a */
[----:B---3--:R-:W-:Y:S01]  /*1d30*/  @!P2 IMAD R26, R29, R4, RZ ;  /* 0x000000041d1aa224 */ /* 0x008fe200078e02ff */
[----:B------:R-:W3:Y:S01]  /*1d40*/  @!P1 LDC.64 R2, c[0x0][0x380] ;  /* 0x0000e000ff029b82 */ /* 0x000ee20000000a00 */
[----:B------:R-:W-:Y:S01]  /*1d50*/  LOP3.LUT R29, R33, 0x38, R184, 0x78, !PT ;  /* 0x00000038211d7812 */ /* 0x000fe200078e78b8 */
[----:B------:R-:W-:Y:S01]  /*1d60*/  @!P2 IMAD.MOV.U32 R32, RZ, RZ, R22 ;  /* 0x000000ffff20a224 */ /* 0x000fe200078e0016 */
[----:B------:R-:W-:Y:S01]  /*1d70*/  @!P1 IADD3 R13, PT, PT, R35, R13, RZ ;  /* 0x0000000d230d9210 */ /* 0x000fe20007ffe0ff */
[----:B------:R-:W-:Y:S01]  /*1d80*/  @!P2 IMAD.MOV.U32 R33, RZ, RZ, R27 ;  /* 0x000000ffff21a224 */ /* 0x000fe200078e001b */
[----:B------:R-:W-:Y:S01]  /*1d90*/  LOP3.LUT R130, R29, 0x1e00, R16, 0xf8, !PT ;  /* 0x00001e001d827812 */ /* 0x000fe200078ef810 */
[----:B------:R-:W-:-:S02]  /*1da0*/  @!P2 IMAD R26, R28, R5, R26 ;  /* 0x000000051c1aa224 */ /* 0x000fc400078e021a */
[----:B------:R-:W-:Y:S01]  /*1db0*/  @!P2 IMAD.WIDE.U32 R28, R28, R4, R32 ;  /* 0x000000041c1ca225 */ /* 0x000fe200078e0020 */
[----:B------:R-:W-:Y:S01]  /*1dc0*/  @!P0 MOV R32, R22 ;  /* 0x0000001600208202 */ /* 0x000fe20000000f00 */
[----:B------:R-:W4:Y:S01]  /*1dd0*/  @!P0 LDC.64 R4, c[0x0][0x380] ;  /* 0x0000e000ff048b82 */ /* 0x000f220000000a00 */
[----:B------:R-:W-:Y:S01]  /*1de0*/  LEA R130, R130, UR5, 0x1 ;  /* 0x0000000582827c11 */ /* 0x000fe2000f8e08ff */
[----:B------:R-:W-:Y:S01]  /*1df0*/  @!P2 IMAD.IADD R26, R29, 0x1, R26 ;  /* 0x000000011d1aa824 */ /* 0x000fe200078e021a */
[C---:B------:R-:W-:Y:S01]  /*1e00*/  @!P2 LEA R10, P3, R28.reuse, R10, 0x1 ;  /* 0x0000000a1c0aa211 */ /* 0x040fe200078608ff */
[----:B------:R-:W-:Y:S02]  /*1e10*/  @!P0 IMAD.MOV.U32 R33, RZ, RZ, R27 ;  /* 0x000000ffff218224 */ /* 0x000fe400078e001b */
[-C--:B-1----:R-:W-:Y:S01]  /*1e20*/  @!P0 IMAD R25, R25, R8.reuse, RZ ;  /* 0x0000000819198224 */ /* 0x082fe200078e02ff */
[----:B------:R-:W-:Y:S01]  /*1e30*/  @!P2 LEA.HI.X R11, R28, R11, R26, 0x1, P3 ;  /* 0x0000000b1c0ba211 */ /* 0x000fe200018f0c1a */
[C---:B------:R-:W-:Y:S01]  /*1e40*/  @!P0 IMAD.WIDE.U32 R32, R20.reuse, R8, R32 ;  /* 0x0000000814208225 */ /* 0x040fe200078e0020 */
[----:B------:R-:W-:Y:S01]  /*1e50*/  @!PT LDS RZ, [RZ] ;  /* 0x00000000fffff984 */ /* 0x000fe20000000800 */
[----:B------:R-:W-:Y:S01]  /*1e60*/  @!PT LDS RZ, [RZ] ;  /* 0x00000000fffff984 */ /* 0x000fe20000000800 */
[----:B------:R-:W-:Y:S01]  /*1e70*/  @!PT LDS RZ, [RZ] ;  /* 0x00000000fffff984 */ /* 0x000fe20000000800 */
[----:B------:R-:W-:Y:S03]  /*1e80*/  @!P6 LDGSTS.E.BYPASS.LTC128B.128 [R130], desc[UR16][R30.64] ;  /* 0x000000001e82efae */ /* 0x000fe6000b981a10 */
[----:B------:R-:W-:Y:S01]  /*1e90*/  @!P0 IMAD R9, R20, R9, R25 ;  /* 0x0000000914098224 */ /* 0x000fe200078e0219 */
[----:B------:R1:W-:Y:S01]  /*1ea0*/  @!P2 LDGSTS.E.BYPASS.LTC128B.128 [R130+0x800], desc[UR16][R10.64] ;  /* 0x008000000a82afae */ /* 0x0003e2000b981a10 */
[----:B---3--:R-:W-:Y:S01]  /*1eb0*/  @!P1 LEA R22, P3, R34, R2, 0x1 ;  /* 0x0000000222169211 */ /* 0x008fe200078608ff */
[----:B------:R-:W-:Y:S01]  /*1ec0*/  IMAD.IADD R8, R124, 0x1, -R125 ;  /* 0x000000017c087824 */ /* 0x000fe200078e0a7d */
[----:B------:R-:W-:Y:S01]  /*1ed0*/  SHF.L.U64.HI R2, R137, 0x1, R12 ;  /* 0x0000000189027819 */ /* 0x000fe2000001020c */
[----:B------:R-:W-:Y:S01]  /*1ee0*/  @!P0 IMAD.IADD R9, R33, 0x1, R9 ;  /* 0x0000000121098824 */ /* 0x000fe200078e0209 */
[----:B------:R-:W-:Y:S01]  /*1ef0*/  @!P1 LEA.HI.X R23, R34, R3, R13, 0x1, P3 ;  /* 0x0000000322179211 */ /* 0x000fe200018f0c0d */
[----:B------:R-:W-:Y:S01]  /*1f00*/  IMAD.SHL.U32 R137, R137, 0x2, RZ ;  /* 0x0000000289897824 */ /* 0x000fe200078e00ff */
[-C--:B------:R-:W-:Y:S01]  /*1f10*/  ISETP.GE.AND P4, PT, R18, R8.reuse, PT ;  /* 0x000000081200720c */ /* 0x080fe20003f86270 */
[----:B------:R-:W-:Y:S01]  /*1f20*/  IMAD.WIDE.U32 R26, R128, 0x20, RZ ;  /* 0x00000020801a7825 */ /* 0x000fe200078e00ff */
[----:B------:R-:W-:Y:S01]  /*1f30*/  ISETP.GE.AND P3, PT, R19, R8, PT ;  /* 0x000000081300720c */ /* 0x000fe20003f66270 */
[----:B------:R3:W-:Y:S01]  /*1f40*/  @!P1 LDGSTS.E.BYPASS.LTC128B.128 [R130+0x1000], desc[UR16][R22.64] ;  /* 0x0100000016829fae */ /* 0x0007e2000b981a10 */
[----:B----4-:R-:W-:Y:S01]  /*1f50*/  @!P0 LEA R24, P5, R32, R4, 0x1 ;  /* 0x0000000420188211 */ /* 0x010fe200078a08ff */
[----:B------:R-:W-:Y:S01]  /*1f60*/  IMAD.SHL.U32 R3, R129, 0x20, RZ ;  /* 0x0000002081037824 */ /* 0x000fe200078e00ff */
[----:B------:R-:W-:-:S02]  /*1f70*/  ISETP.GE.AND P1, PT, R17, R8, PT ;  /* 0x000000081100720c */ /* 0x000fc40003f26270 */
[----:B------:R-:W-:Y:S01]  /*1f80*/  @!P0 LEA.HI.X R25, R32, R5, R9, 0x1, P5 ;  /* 0x0000000520198211 */ /* 0x000fe200028f0c09 */
[C---:B------:R-:W-:Y:S01]  /*1f90*/  VIADD R9, R18.reuse, 0x60 ;  /* 0x0000006012097836 */ /* 0x040fe20000000000 */
[----:B------:R-:W-:Y:S02]  /*1fa0*/  IADD3 R12, P2, PT, R137, R180, RZ ;  /* 0x000000b4890c7210 */ /* 0x000fe40007f5e0ff */
[----:B------:R-:W-:Y:S01]  /*1fb0*/  IADD3 R5, PT, PT, R18, 0x70, RZ ;  /* 0x0000007012057810 */ /* 0x000fe20007ffe0ff */
[----:B------:R4:W-:Y:S01]  /*1fc0*/  @!P0 LDGSTS.E.BYPASS.LTC128B.128 [R130+0x1800], desc[UR16][R24.64] ;  /* 0x0180000018828fae */ /* 0x0009e2000b981a10 */
[-C--:B------:R-:W-:Y:S01]  /*1fd0*/  ISETP.GE.AND P0, PT, R15, R8.reuse, PT ;  /* 0x000000080f00720c */ /* 0x080fe20003f06270 */
[----:B------:R-:W-:Y:S01]  /*1fe0*/  @!P4 IMAD.MOV.U32 R181, RZ, RZ, R179 ;  /* 0x000000ffffb5c224 */ /* 0x000fe200078e00b3 */
[----:B------:R-:W-:Y:S02]  /*1ff0*/  IADD3.X R13, PT, PT, R2, R179, RZ, P2, !PT ;  /* 0x000000b3020d7210 */ /* 0x000fe400017fe4ff */
[-C--:B------:R-:W-:Y:S01]  /*2000*/  ISETP.GE.AND P2, PT, R5, R8.reuse, PT ;  /* 0x000000080500720c */ /* 0x080fe20003f46270 */
[----:B-1----:R-:W-:Y:S01]  /*2010*/  VIADD R11, R18, 0x40 ;  /* 0x00000040120b7836 */ /* 0x002fe20000000000 */
[----:B------:R-:W-:Y:S04]  /*2020*/  @!P4 LDGSTS.E.BYPASS.LTC128B.128 [R130+0x2000], desc[UR16][R180.64] ;  /* 0x02000000b482cfae */ /* 0x000fe8000b981a10 */
[----:B------:R-:W-:Y:S01]  /*2030*/  @!P3 LDGSTS.E.BYPASS.LTC128B.128 [R130+0x2800], desc[UR16][R12.64] ;  /* 0x028000000c82bfae */ /* 0x000fe2000b981a10 */
[----:B------:R-:W-:-:S02]  /*2040*/  ISETP.GE.AND P6, PT, R11, R8, PT ;  /* 0x000000080b00720c */ /* 0x000fc40003fc6270 */
[----:B------:R-:W-:Y:S02]  /*2050*/  ISETP.GE.AND P3, PT, R9, R8, PT ;  /* 0x000000080900720c */ /* 0x000fe40003f66270 */
[----:B---3--:R-:W-:Y:S02]  /*2060*/  @!P1 IADD3 R22, P5, PT, R12, R26, RZ ;  /* 0x0000001a0c169210 */ /* 0x008fe40007fbe0ff */
[----:B------:R-:W-:Y:S02]  /*2070*/  @!P2 IMAD R4, R129, 0xc0, RZ ;  /* 0x000000c08104a824 */ /* 0x000fe400078e02ff */
[----:B------:R-:W-:Y:S01]  /*2080*/  @!P1 IADD3.X R23, PT, PT, R13, R27, R3, P5, !PT ;  /* 0x0000001b0d179210 */ /* 0x000fe20002ffe403 */
[----:B------:R-:W-:Y:S01]  /*2090*/  VIADD R3, R18, 0x50 ;  /* 0x0000005012037836 */ /* 0x000fe20000000000 */
[----:B------:R-:W-:-:S03]  /*20a0*/  @!P0 LEA R20, P5, R128, R12, 0x6 ;  /* 0x0000000c80148211 */ /* 0x000fc600078a30ff */
[----:B------:R1:W-:Y:S01]  /*20b0*/  @!P1 LDGSTS.E.BYPASS.LTC128B.128 [R130+0x3000], desc[UR16][R22.64] ;  /* 0x0300000016829fae */ /* 0x0003e2000b981a10 */
[----:B------:R-:W-:Y:S01]  /*20c0*/  IADD3 R28, P1, PT, R21, R14, RZ ;  /* 0x0000000e151c7210 */ /* 0x000fe20007f3e0ff */
[--C-:B------:R-:W-:Y:S01]  /*20d0*/  @!P6 IMAD.MOV.U32 R26, RZ, RZ, R12.reuse ;  /* 0x000000ffff1ae224 */ /* 0x100fe200078e000c */
[CC--:B------:R-:W-:Y:S01]  /*20e0*/  @!P0 LEA.HI.X R21, R128.reuse, R13.reuse, R129, 0x6, P5 ;  /* 0x0000000d80158211 */ /* 0x0c0fe200028f3481 */
[----:B------:R-:W-:Y:S01]  /*20f0*/  @!P6 IMAD.MOV.U32 R27, RZ, RZ, R13 ;  /* 0x000000ffff1be224 */ /* 0x000fe200078e000d */
[----:B------:R-:W-:Y:S01]  /*2100*/  ISETP.GE.AND P5, PT, R3, R8, PT ;  /* 0x000000080300720c */ /* 0x000fe20003fa6270 */
[----:B----4-:R-:W-:Y:S01]  /*2110*/  @!P3 IMAD.MOV.U32 R24, RZ, RZ, R12 ;  /* 0x000000ffff18b224 */ /* 0x010fe200078e000c */
[----:B------:R-:W-:Y:S01]  /*2120*/  @!P3 MOV R25, R13 ;  /* 0x0000000d0019b202 */ /* 0x000fe20000000f00 */
[----:B------:R-:W-:Y:S01]  /*2130*/  @!P6 IMAD R14, R129, 0x60, RZ ;  /* 0x00000060810ee824 */ /* 0x000fe200078e02ff */
[----:B------:R3:W-:Y:S01]  /*2140*/  @!P0 LDGSTS.E.BYPASS.LTC128B.128 [R130+0x3800], desc[UR16][R20.64] ;  /* 0x0380000014828fae */ /* 0x0007e2000b981a10 */
[----:B------:R-:W-:-:S04]  /*2150*/  @!P6 IMAD.WIDE.U32 R26, R128, 0x60, R26 ;  /* 0x00000060801ae825 */ /* 0x000fc800078e001a */
[----:B------:R-:W-:Y:S02]  /*2160*/  @!P3 IMAD R10, R129, 0xa0, RZ ;  /* 0x000000a0810ab824 */ /* 0x000fe400078e02ff */
[C---:B------:R-:W-:Y:S02]  /*2170*/  @!P3 IMAD.WIDE.U32 R24, R128.reuse, 0xa0, R24 ;  /* 0x000000a08018b825 */ /* 0x040fe400078e0018 */
[C---:B------:R-:W-:Y:S02]  /*2180*/  @!P5 LEA R30, P0, R128.reuse, R12, 0x7 ;  /* 0x0000000c801ed211 */ /* 0x040fe400078038ff */
[----:B------:R-:W-:Y:S02]  /*2190*/  @!P6 IMAD.IADD R27, R27, 0x1, R14 ;  /* 0x000000011b1be824 */ /* 0x000fe400078e020e */
[----:B------:R-:W-:Y:S01]  /*21a0*/  @!P5 LEA.HI.X R31, R128, R13, R129, 0x7, P0 ;  /* 0x0000000d801fd211 */ /* 0x000fe200000f3c81 */
[----:B------:R-:W-:Y:S01]  /*21b0*/  @!P3 IMAD.IADD R25, R25, 0x1, R10 ;  /* 0x000000011919b824 */ /* 0x000fe200078e020a */
[-C--:B------:R-:W-:Y:S01]  /*21c0*/  ISETP.GE.AND P0, PT, R19, R8.reuse, PT ;  /* 0x000000081300720c */ /* 0x080fe20003f06270 */
[----:B------:R-:W-:Y:S01]  /*21d0*/  @!P6 LDGSTS.E.BYPASS.LTC128B.128 [R130+0x4000], desc[UR16][R26.64] ;  /* 0x040000001a82efae */ /* 0x000fe2000b981a10 */
[----:B------:R-:W-:Y:S01]  /*21e0*/  IMAD.X R29, RZ, RZ, R0, P1 ;  /* 0x000000ffff1d7224 */ /* 0x000fe200008e0600 */
[-C--:B------:R-:W-:Y:S01]  /*21f0*/  ISETP.GE.AND P1, PT, R17, R8.reuse, PT ;  /* 0x000000081100720c */ /* 0x080fe20003f26270 */
[----:B-1----:R-:W-:Y:S01]  /*2200*/  @!P2 IMAD.MOV.U32 R22, RZ, RZ, R12 ;  /* 0x000000ffff16a224 */ /* 0x002fe200078e000c */
[----:B------:R-:W-:Y:S01]  /*2210*/  @!P5 LDGSTS.E.BYPASS.LTC128B.128 [R130+0x4800], desc[UR16][R30.64] ;  /* 0x048000001e82dfae */ /* 0x000fe2000b981a10 */
[----:B------:R-:W-:Y:S01]  /*2220*/  @!P2 IMAD.MOV.U32 R23, RZ, RZ, R13 ;  /* 0x000000ffff17a224 */ /* 0x000fe200078e000d */
[----:B------:R-:W-:Y:S01]  /*2230*/  ISETP.GE.AND P5, PT, R11, R8, PT ;  /* 0x000000080b00720c */ /* 0x000fe20003fa6270 */
[----:B------:R-:W-:Y:S01]  /*2240*/  IMAD.WIDE.U32 R28, R18, R6, R28 ;  /* 0x00000006121c7225 */ /* 0x000fe200078e001c */
[----:B------:R-:W-:Y:S01]  /*2250*/  @!P3 LDGSTS.E.BYPASS.LTC128B.128 [R130+0x5000], desc[UR16][R24.64] ;  /* 0x050000001882bfae */ /* 0x000fe2000b981a10 */
[----:B------:R-:W-:-:S02]  /*2260*/  LOP3.LUT R13, R135, 0x1c0, RZ, 0xc0, !PT ;  /* 0x000001c0870d7812 */ /* 0x000fc400078ec0ff */
[----:B------:R-:W-:Y:S01]  /*2270*/  @!P2 IMAD.WIDE.U32 R22, R128, 0xc0, R22 ;  /* 0x000000c08016a825 */ /* 0x000fe200078e0016 */
[----:B------:R-:W-:Y:S02]  /*2280*/  ISETP.GE.AND P3, PT, R9, R8, PT ;  /* 0x000000080900720c */ /* 0x000fe40003f66270 */
[----:B------:R-:W-:Y:S01]  /*2290*/  LOP3.LUT R13, R13, 0x38, R16, 0xf8, !PT ;  /* 0x000000380d0d7812 */ /* 0x000fe200078ef810 */
[----:B------:R-:W-:Y:S01]  /*22a0*/  IMAD R183, R18, R7, R29 ;  /* 0x0000000712b77224 */ /* 0x000fe200078e021d */
[----:B------:R-:W-:Y:S01]  /*22b0*/  @!P2 IADD3 R23, PT, PT, R23, R4, RZ ;  /* 0x000000041717a210 */ /* 0x000fe20007ffe0ff */
[C---:B------:R-:W-:Y:S01]  /*22c0*/  IMAD.SHL.U32 R0, R6.reuse, 0x10, RZ ;  /* 0x0000001006007824 */ /* 0x040fe200078e00ff */
[C---:B------:R-:W-:Y:S01]  /*22d0*/  SHF.L.U64.HI R4, R6.reuse, 0x4, R7 ;  /* 0x0000000406047819 */ /* 0x040fe20000010207 */
[----:B------:R-:W-:Y:S01]  /*22e0*/  IMAD.WIDE.U32 R18, R6, 0x20, RZ ;  /* 0x0000002006127825 */ /* 0x000fe200078e00ff */
[----:B------:R-:W-:Y:S01]  /*22f0*/  ISETP.GE.AND P6, PT, R15, R8, PT ;  /* 0x000000080f00720c */ /* 0x000fe20003fc6270 */
[----:B------:R1:W-:Y:S01]  /*2300*/  @!P2 LDGSTS.E.BYPASS.LTC128B.128 [R130+0x5800], desc[UR16][R22.64] ;  /* 0x058000001682afae */ /* 0x0003e2000b981a10 */
[C---:B--2---:R-:W-:Y:S01]  /*2310*/  LEA R182, P2, R28.reuse, UR6, 0x1 ;  /* 0x000000061cb67c11 */ /* 0x044fe2000f8408ff */
[----:B------:R-:W-:Y:S01]  /*2320*/  @!P5 IMAD R14, R7, 0x60, RZ ;  /* 0x00000060070ed824 */ /* 0x000fe200078e02ff */
[----:B------:R-:W-:Y:S01]  /*2330*/  LOP3.LUT R135, R135, 0x200, RZ, 0xc0, !PT ;  /* 0x0000020087877812 */ /* 0x000fe200078ec0ff */
[----:B------:R-:W0:Y:S01]  /*2340*/  LDGDEPBAR ;  /* 0x00000000000079af */ /* 0x000e220000000000 */
[----:B------:R-:W-:Y:S01]  /*2350*/  LEA.HI.X R183, R28, UR7, R183, 0x1, P2 ;  /* 0x000000071cb77c11 */ /* 0x000fe200090f0cb7 */
[----:B------:R-:W-:Y:S01]  /*2360*/  @!P3 IMAD R9, R7, 0xa0, RZ ;  /* 0x000000a00709b824 */ /* 0x000fe200078e02ff */
[----:B------:R-:W-:-:S04]  /*2370*/  LEA R10, P2, R0, R182, 0x1 ;  /* 0x000000b6000a7211 */ /* 0x000fc800078408ff */
[----:B------:R-:W-:Y:S01]  /*2380*/  LEA.HI.X R11, R0, R183, R4, 0x1, P2 ;  /* 0x000000b7000b7211 */ /* 0x000fe200010f0c04 */
[----:B---3--:R-:W-:Y:S01]  /*2390*/  @!P3 IMAD.MOV.U32 R20, RZ, RZ, R10 ;  /* 0x000000ffff14b224 */ /* 0x008fe200078e000a */
[----:B------:R-:W-:Y:S02]  /*23a0*/  LOP3.LUT R4, R184, 0x8, RZ, 0xc0, !PT ;  /* 0x00000008b8047812 */ /* 0x000fe400078ec0ff */
[----:B------:R-:W-:Y:S01]  /*23b0*/  SHF.L.U32 R0, R177, 0xa, RZ ;  /* 0x0000000ab1007819 */ /* 0x000fe200000006ff */
[----:B------:R-:W-:Y:S01]  /*23c0*/  @!P3 IMAD.MOV.U32 R21, RZ, RZ, R11 ;  /* 0x000000ffff15b224 */ /* 0x000fe200078e000b */
[----:B------:R-:W-:Y:S01]  /*23d0*/  ISETP.GE.AND P2, PT, R5, R8, PT ;  /* 0x000000080500720c */ /* 0x000fe20003f46270 */
[----:B------:R-:W-:Y:S01]  /*23e0*/  IMAD.SHL.U32 R5, R7, 0x20, RZ ;  /* 0x0000002007057824 */ /* 0x000fe200078e00ff */
[----:B------:R-:W-:Y:S01]  /*23f0*/  LOP3.LUT R0, R0, 0x400, RZ, 0xc0, !PT ;  /* 0x0000040000007812 */ /* 0x000fe200078ec0ff */
[----:B------:R-:W-:Y:S01]  /*2400*/  @!P3 IMAD.WIDE.U32 R20, R6, 0xa0, R20 ;  /* 0x000000a00614b825 */ /* 0x000fe200078e0014 */
[----:B------:R-:W-:-:S03]  /*2410*/  LOP3.LUT R17, R13, R4, RZ, 0x3c, !PT ;  /* 0x000000040d117212 */ /* 0x000fc600078e3cff */
[----:B------:R-:W-:Y:S02]  /*2420*/  IMAD.SHL.U32 R4, R184, 0x20, RZ ;  /* 0x00000020b8047824 */ /* 0x000fe400078e00ff */
[----:B------:R-:W-:Y:S01]  /*2430*/  IMAD R0, R17, 0x2, R0 ;  /* 0x0000000211007824 */ /* 0x000fe200078e0200 */
[----:B------:R-:W-:-:S04]  /*2440*/  DEPBAR.LE SB0, 0x0 ;  /* 0x000080000000791a */ /* 0x000fc80000000000 */
[----:B------:R-:W-:Y:S01]  /*2450*/  BAR.SYNC.DEFER_BLOCKING 0x0 ;  /* 0x0000000000007b1d */ /* 0x000fe20000010000 */
[----:B-1----:R-:W-:Y:S01]  /*2460*/  @!P5 IMAD.MOV.U32 R22, RZ, RZ, R10 ;  /* 0x000000ffff16d224 */ /* 0x002fe200078e000a */
[----:B------:R-:W-:Y:S01]  /*2470*/  LOP3.LUT R175, R135, 0x7c00, R4, 0xf8, !PT ;  /* 0x00007c0087af7812 */ /* 0x000fe200078ef804 */
[----:B------:R-:W-:Y:S01]  /*2480*/  @!P5 IMAD.MOV.U32 R23, RZ, RZ, R11 ;  /* 0x000000ffff17d224 */ /* 0x000fe200078e000b */
[----:B------:R-:W-:Y:S01]  /*2490*/  LOP3.LUT R4, R13, 0x8, R126, 0x78, !PT ;  /* 0x000000080d047812 */ /* 0x000fe200078e787e */
[----:B------:R-:W-:Y:S02]  /*24a0*/  @!P3 IMAD.IADD R9, R21, 0x1, R9 ;  /* 0x000000011509b824 */ /* 0x000fe400078e0209 */
[----:B------:R-:W-:Y:S01]  /*24b0*/  @!P5 IMAD.WIDE.U32 R22, R6, 0x60, R22 ;  /* 0x000000600616d825 */ /* 0x000fe200078e0016 */
[----:B------:R-:W-:-:S03]  /*24c0*/  IADD3 R175, PT, PT, R4, R175, RZ ;  /* 0x000000af04af7210 */ /* 0x000fc60007ffe0ff */
[----:B------:R-:W-:Y:S01]  /*24d0*/  VIADD R174, R0, UR5 ;  /* 0x0000000500ae7c36 */ /* 0x000fe20008000000 */
[----:B------:R-:W-:Y:S01]  /*24e0*/  @!P5 IADD3 R15, PT, PT, R23, R14, RZ ;  /* 0x0000000e170fd210 */ /* 0x000fe20007ffe0ff */
[----:B------:R-:W-:Y:S01]  /*24f0*/  @!P5 IMAD.MOV.U32 R14, RZ, RZ, R22 ;  /* 0x000000ffff0ed224 */ /* 0x000fe200078e0016 */
[----:B------:R-:W-:Y:S01]  /*2500*/  @!P2 MOV R22, R10 ;  /* 0x0000000a0016a202 */ /* 0x000fe20000000f00 */
[----:B------:R-:W-:Y:S01]  /*2510*/  @!P2 IMAD.MOV.U32 R23, RZ, RZ, R11 ;  /* 0x000000ffff17a224 */ /* 0x000fe200078e000b */
[----:B------:R-:W-:-:S03]  /*2520*/  LEA R175, R175, UR5, 0x1 ;  /* 0x00000005afaf7c11 */ /* 0x000fc6000f8e08ff */
[----:B------:R-:W-:Y:S01]  /*2530*/  @!P2 IMAD.WIDE.U32 R22, R6, 0xc0, R22 ;  /* 0x000000c00616a825 */ /* 0x000fe200078e0016 */
[----:B------:R-:W-:Y:S01]  /*2540*/  @!PT LDS RZ, [RZ] ;  /* 0x00000000fffff984 */ /* 0x000fe20000000800 */
[----:B------:R-:W-:Y:S01]  /*2550*/  @!PT LDS RZ, [RZ] ;  /* 0x00000000fffff984 */ /* 0x000fe20000000800 */
[----:B------:R-:W-:Y:S01]  /*2560*/  @!PT LDS RZ, [RZ] ;  /* 0x00000000fffff984 */ /* 0x000fe20000000800 */
[----:B------:R-:W-:Y:S04]  /*2570*/  @!P4 LDGSTS.E.BYPASS.LTC128B.128 [R130+0x6000], desc[UR16][R182.64] ;  /* 0x06000000b682cfae */ /* 0x000fe8000b981a10 */
[----:B------:R-:W-:Y:S01]  /*2580*/  @P4 STS.128 [R130+0x6000], RZ ;  /* 0x006000ff82004388 */ /* 0x000fe20000000c00 */
[----:B------:R-:W-:Y:S01]  /*2590*/  ISETP.GE.AND P4, PT, R3, R8, PT ;  /* 0x000000080300720c */ /* 0x000fe20003f86270 */
[----:B------:R-:W-:Y:S02]  /*25a0*/  @!P3 IMAD.MOV.U32 R8, RZ, RZ, R20 ;  /* 0x000000ffff08b224 */ /* 0x000fe400078e0014 */
[----:B------:R-:W-:Y:S01]  /*25b0*/  @P0 STS.128 [R130+0x6800], RZ ;  /* 0x006800ff82000388 */ /* 0x000fe20000000c00 */
[----:B------:R-:W-:-:S02]  /*25c0*/  @!P2 IMAD R20, R7, 0xc0, RZ ;  /* 0x000000c00714a824 */ /* 0x000fc400078e02ff */
[----:B------:R-:W-:Y:S01]  /*25d0*/  IMAD.MOV.U32 R3, RZ, RZ, 0x20 ;  /* 0x00000020ff037424 */ /* 0x000fe200078e00ff */
[----:B------:R-:W-:Y:S01]  /*25e0*/  @!PT LDS RZ, [RZ] ;  /* 0x00000000fffff984 */ /* 0x000fe20000000800 */
[----:B------:R-:W-:Y:S01]  /*25f0*/  @!PT LDS RZ, [RZ] ;  /* 0x00000000fffff984 */ /* 0x000fe20000000800 */
[----:B------:R-:W-:Y:S01]  /*2600*/  @!PT LDS RZ, [RZ] ;  /* 0x00000000fffff984 */ /* 0x000fe20000000800 */
[----:B------:R1:W-:Y:S01]  /*2610*/  @!P0 LDGSTS.E.BYPASS.LTC128B.128 [R130+0x6800], desc[UR16][R10.64] ;  /* 0x068000000a828fae */ /* 0x0003e2000b981a10 */
[----:B------:R-:W-:Y:S01]  /*2620*/  @!P1 IADD3 R16, P0, PT, R10, R18, RZ ;  /* 0x000000120a109210 */ /* 0x000fe20007f1e0ff */
[----:B------:R-:W-:Y:S02]  /*2630*/  @!P2 IMAD.IADD R21, R23, 0x1, R20 ;  /* 0x000000011715a824 */ /* 0x000fe400078e0214 */
[----:B------:R-:W-:Y:S01]  /*2640*/  @P1 STS.128 [R130+0x7000], RZ ;  /* 0x007000ff82001388 */ /* 0x000fe20000000c00 */
[----:B------:R-:W-:Y:S01]  /*2650*/  @!P1 IADD3.X R17, PT, PT, R11, R19, R5, P0, !PT ;  /* 0x000000130b119210 */ /* 0x000fe200007fe405 */
[----:B------:R-:W-:Y:S01]  /*2660*/  @!P2 IMAD.MOV.U32 R20, RZ, RZ, R22 ;  /* 0x000000ffff14a224 */ /* 0x000fe200078e0016 */
[----:B------:R-:W-:-:S03]  /*2670*/  MOV R5, 0x40 ;  /* 0x0000004000057802 */ /* 0x000fc60000000f00 */
        /* <DEDUP_REMOVED lines=34> */
[----:B------:R-:W-:Y:S01]  /*28a0*/  ISETP.GT.AND P0, PT, R127, R178, PT ;  /* 0x000000b27f00720c */ /* 0x000fe20003f04270 */
        /* <DEDUP_REMOVED lines=8> */
[----:B------:R-:W-:Y:S01]  /*2930*/  LDSM.16.M88.4 R76, [R173] ;  /* 0x00000000ad4c783b */ /* 0x000fe20000000200 */
[----:B------:R-:W-:Y:S02]  /*2940*/  IMAD.IADD R168, R174, 0x1, R5 ;  /* 0x00000001aea87824 */ /* 0x000fe400078e0205 */
[C---:B------:R-:W-:Y:S01]  /*2950*/  IMAD.IADD R171, R3.reuse, 0x1, R172 ;  /* 0x0000000103ab7824 */ /* 0x040fe200078e02ac */
[----:B------:R-:W3:Y:S02]  /*2960*/  LDSM.16.M88.4 R56, [R169+0x3000] ;  /* 0x00300000a938783b */ /* 0x000ee40000000200 */
[----:B------:R-:W-:Y:S02]  /*2970*/  IADD3 R167, PT, PT, R3, R168, RZ ;  /* 0x000000a803a77210 */ /* 0x000fe40007ffe0ff */
[----:B------:R-:W3:Y:S04]  /*2980*/  LDSM.16.M88.4 R48, [R0+UR5+0x2000] ;  /* 0x002000050030783b */ /* 0x000ee80008000200 */
[----:B------:R-:W3:Y:S04]  /*2990*/  LDSM.16.M88.4 R24, [R0+UR5+0x3800] ;  /* 0x003800050018783b */ /* 0x000ee80008000200 */
[----:B--2---:R-:W2:Y:S04]  /*29a0*/  LDSM.16.M88.4 R16, [R0+UR5+0x4000] ;  /* 0x004000050010783b */ /* 0x004ea80008000200 */
[----:B-1----:R-:W1:Y:S04]  /*29b0*/  LDSM.16.M88.4 R8, [R0+UR5+0x4800] ;  /* 0x004800050008783b */ /* 0x002e680008000200 */
[----:B------:R-:W1:Y:S04]  /*29c0*/  LDSM.16.M88.4 R100, [R0+UR5+0x5000] ;  /* 0x005000050064783b */ /* 0x000e680008000200 */
[----:B------:R-:W1:Y:S04]  /*29d0*/  LDSM.16.M88.4 R64, [R0+UR5+0x5800] ;  /* 0x005800050040783b */ /* 0x000e680008000200 */
[----:B------:R-:W1:Y:S01]  /*29e0*/  LDSM.16.M88.4 R60, [R169+0x2800] ;  /* 0x00280000a93c783b */ /* 0x000e620000000200 */
[C---:B----4-:R-:W-:Y:S03]  /*29f0*/  HMMA.16816.F32.BF16 R36, R92.reuse, R32, RZ ;  /* 0x000000205c24723c */ /* 0x050fe600000418ff */
[----:B------:R-:W-:Y:S04]  /*2a00*/  LDSM.16.M88.4 R72, [R169+0x2000] ;  /* 0x00200000a948783b */ /* 0x000fe80000000200 */
[----:B------:R-:W-:Y:S01]  /*2a10*/  LDSM.16.M88.4 R68, [R169+0x3800] ;  /* 0x00380000a944783b */ /* 0x000fe20000000200 */
[C---:B------:R-:W-:Y:S03]  /*2a20*/  HMMA.16816.F32.BF16 R32, R92.reuse, R34, RZ ;  /* 0x000000225c20723c */ /* 0x040fe600000418ff */
[----:B------:R-:W-:Y:S04]  /*2a30*/  LDSM.16.M88.4 R116, [R172] ;  /* 0x00000000ac74783b */ /* 0x000fe80000000200 */
[----:B------:R-:W-:Y:S01]  /*2a40*/  LDSM.16.M88.4 R80, [R169+0x5800] ;  /* 0x00580000a950783b */ /* 0x000fe20000000200 */
[C---:B-----5:R-:W-:Y:S03]  /*2a50*/  HMMA.16816.F32.BF16 R44, R92.reuse, R40, RZ ;  /* 0x000000285c2c723c */ /* 0x060fe600000418ff */
[----:B------:R-:W-:Y:S04]  /*2a60*/  LDSM.16.M88.4 R108, [R168+0x5800] ;  /* 0x00580000a86c783b */ /* 0x000fe80000000200 */
[----:B------:R-:W-:Y:S01]  /*2a70*/  LDSM.16.M88.4 R120, [R168+0x4800] ;  /* 0x00480000a878783b */ /* 0x000fe20000000200 */
[----:B------:R-:W-:Y:S03]  /*2a80*/  HMMA.16816.F32.BF16 R40, R92, R42, RZ ;  /* 0x0000002a5c28723c */ /* 0x000fe600000418ff */
[----:B------:R-:W-:Y:S04]  /*2a90*/  LDSM.16.M88.4 R112, [R168+0x5000] ;  /* 0x00500000a870783b */ /* 0x000fe80000000200 */
[----:B------:R-:W-:Y:S01]  /*2aa0*/  LDSM.16.M88.4 R88, [R171] ;  /* 0x00000000ab58783b */ /* 0x000fe20000000200 */
[C---:B---3--:R-:W-:Y:S03]  /*2ab0*/  HMMA.16816.F32.BF16 R36, R76.reuse, R56, R36 ;  /* 0x000000384c24723c */ /* 0x048fe60000041824 */
[----:B------:R-:W-:Y:S04]  /*2ac0*/  LDSM.16.M88.4 R84, [R167+0x2000] ;  /* 0x00200000a754783b */ /* 0x000fe80000000200 */
[----:B------:R-:W0:Y:S01]  /*2ad0*/  LDGDEPBAR ;  /* 0x00000000000079af */ /* 0x000e220000000000 */
[----:B------:R-:W-:Y:S03]  /*2ae0*/  HMMA.16816.F32.BF16 R32, R76, R58, R32 ;  /* 0x0000003a4c20723c */ /* 0x000fe60000041820 */
[----:B------:R-:W3:Y:S05]  /*2af0*/  LDSM.16.M88.4 R56, [R169+0x5000] ;  /* 0x00500000a938783b */ /* 0x000eea0000000200 */
        /* <DEDUP_REMOVED lines=29> */
[----:B------:R-:W-:Y:S01]  /*2cd0*/  HMMA.16816.F32.BF16 R8, R76, R62, R8 ;  /* 0x0000003e4c08723c */ /* 0x000fe20000041808 */
[----:B------:R-:W2:Y:S07]  /*2ce0*/  LDSM.16.M88.4 R60, [R168+0x3800] ;  /* 0x00380000a83c783b */ /* 0x000eae0000000200 */
[C---:B---3--:R-:W-:Y:S08]  /*2cf0*/  HMMA.16816.F32.BF16 R20, R116.reuse, R56, R20 ;  /* 0x000000387414723c */ /* 0x048ff00000041814 */
[----:B------:R-:W-:Y:S01]  /*2d00*/  HMMA.16816.F32.BF16 R16, R116, R58, R16 ;  /* 0x0000003a7410723c */ /* 0x000fe20000041810 */
[----:B------:R-:W3:Y:S07]  /*2d10*/  LDSM.16.M88.4 R56, [R167+0x5800] ;  /* 0x00580000a738783b */ /* 0x000eee0000000200 */
[C---:B------:R-:W-:Y:S08]  /*2d20*/  HMMA.16816.F32.BF16 R96, R76.reuse, R80, R96 ;  /* 0x000000504c60723c */ /* 0x040ff00000041860 */
[----:B------:R-:W-:Y:S01]  /*2d30*/  HMMA.16816.F32.BF16 R92, R76, R82, R92 ;  /* 0x000000524c5c723c */ /* 0x000fe2000004185c */
[----:B------:R-:W3:Y:S04]  /*2d40*/  LDSM.16.M88.4 R80, [R167+0x2800] ;  /* 0x00280000a750783b */ /* 0x000ee80000000200 */
[----:B------:R-:W3:Y:S03]  /*2d50*/  LDSM.16.M88.4 R76, [R167+0x3000] ;  /* 0x00300000a74c783b */ /* 0x000ee60000000200 */
[C---:B----4-:R-:W-:Y:S08]  /*2d60*/  HMMA.16816.F32.BF16 R52, R116.reuse, R72, R52 ;  /* 0x000000487434723c */ /* 0x050ff00000041834 */
[C---:B------:R-:W-:Y:S01]  /*2d70*/  HMMA.16816.F32.BF16 R48, R116.reuse, R74, R48 ;  /* 0x0000004a7430723c */ /* 0x040fe20000041830 */
[----:B------:R-:W4:Y:S07]  /*2d80*/  LDSM.16.M88.4 R72, [R167+0x3800] ;  /* 0x00380000a748783b */ /* 0x000f2e0000000200 */
[C---:B-----5:R-:W-:Y:S08]  /*2d90*/  HMMA.16816.F32.BF16 R44, R116.reuse, R68, R44 ;  /* 0x00000044742c723c */ /* 0x060ff0000004182c */
[C---:B------:R-:W-:Y:S01]  /*2da0*/  HMMA.16816.F32.BF16 R40, R116.reuse, R70, R40 ;  /* 0x000000467428723c */ /* 0x040fe20000041828 */
[----:B------:R-:W5:Y:S07]  /*2db0*/  LDSM.16.M88.4 R68, [R167+0x4000] ;  /* 0x00400000a744783b */ /* 0x000f6e0000000200 */
        /* <DEDUP_REMOVED lines=13> */
[----:B---3--:R-:W-:Y:S01]  /*2e90*/  HMMA.16816.F32.BF16 R96, R88, R56, R96 ;  /* 0x000000385860723c */ /* 0x008fe20000041860 */
[----:B------:R-:W-:-:S02]  /*2ea0*/  SHF.R.U32.HI R56, RZ, 0x2, R184 ;  /* 0x00000002ff387819 */ /* 0x000fc400000116b8 */
[----:B------:R-:W-:Y:S02]  /*2eb0*/  LOP3.LUT R57, R126, 0x1f0, RZ, 0xc0, !PT ;  /* 0x000001f07e397812 */ /* 0x000fe400078ec0ff */
[----:B------:R-:W-:Y:S02]  /*2ec0*/  LOP3.LUT R56, R56, 0x7, RZ, 0xc0, !PT ;  /* 0x0000000738387812 */ /* 0x000fe400078ec0ff */
[----:B------:R-:W-:Y:S01]  /*2ed0*/  IADD3 R0, PT, PT, R57, 0x1, R186 ;  /* 0x0000000139007810 */ /* 0x000fe20007ffe0ba */
[----:B------:R-:W-:Y:S03]  /*2ee0*/  HMMA.16816.F32.BF16 R52, R88, R84, R52 ;  /* 0x000000545834723c */ /* 0x000fe60000041834 */
[----:B------:R-:W-:Y:S01]  /*2ef0*/  IADD3 R57, PT, PT, -R133, R0, R56 ;  /* 0x0000000085397210 */ /* 0x000fe20007ffe138 */
[----:B------:R-:W-:-:S03]  /*2f00*/  IMAD.IADD R0, R125, 0x1, R134 ;  /* 0x000000017d007824 */ /* 0x000fc600078e0286 */
[--C-:B------:R-:W-:Y:S01]  /*2f10*/  IADD3 R57, PT, PT, R57, UR14, R124.reuse ;  /* 0x0000000e39397c10 */ /* 0x100fe2000fffe07c */
[----:B------:R-:W-:Y:S03]  /*2f20*/  HMMA.16816.F32.BF16 R48, R88, R86, R48 ;  /* 0x000000565830723c */ /* 0x000fe60000041830 */
[C---:B------:R-:W-:Y:S02]  /*2f30*/  VIMNMX R133, PT, PT, R57.reuse, R124, PT ;  /* 0x0000007c39857248 */ /* 0x040fe40003fe0100 */
[----:B------:R-:W-:-:S03]  /*2f40*/  VIADDMNMX R132, R57, 0x8, R124, PT ;  /* 0x0000000839847846 */ /* 0x000fc6000380017c */
        /* <DEDUP_REMOVED lines=26> */
.L_x_6382:
        /* <DEDUP_REMOVED lines=59> */
.L_x_6383:
        /* <DEDUP_REMOVED lines=29> */
.L_x_6381:
[C---:B------:R-:W-:Y:S01]  /*3670*/  VIADD R2, R0.reuse, 0x8 ;  /* 0x0000000800027836 */ /* 0x040fe20000000000 */
[----:B------:R-:W2:Y:S01]  /*3680*/  LDCU UR4, c[0x0][0x45c] ;  /* 0x00008b80ff0477ac */ /* 0x000ea20008000800 */
[----:B------:R-:W-:Y:S02]  /*3690*/  VIADD R56, R0, 0x1 ;  /* 0x0000000100387836 */ /* 0x000fe40000000000 */
[----:B------:R-:W-:Y:S01]  /*36a0*/  IMAD.IADD R170, R135, 0x1, R4 ;  /* 0x0000000187aa7824 */ /* 0x000fe200078e0204 */
[CC--:B------:R-:W-:Y:S02]  /*36b0*/  ISETP.GE.AND P4, PT, R2.reuse, R133.reuse, PT ;  /* 0x000000850200720c */ /* 0x0c0fe40003f86270 */
[-C--:B------:R-:W-:Y:S01]  /*36c0*/  ISETP.GE.AND P0, PT, R2, R132.reuse, PT ;  /* 0x000000840200720c */ /* 0x080fe20003f06270 */
[----:B------:R-:W-:Y:S01]  /*36d0*/  VIADD R2, R0, 0x10 ;  /* 0x0000001000027836 */ /* 0x000fe20000000000 */
[CC--:B------:R-:W-:Y:S02]  /*36e0*/  ISETP.GE.AND P6, PT, R56.reuse, R133.reuse, PT ;  /* 0x000000853800720c */ /* 0x0c0fe40003fc6270 */
[----:B------:R-:W-:Y:S01]  /*36f0*/  ISETP.GE.AND P3, PT, R56, R132, PT ;  /* 0x000000843800720c */ /* 0x000fe20003f66270 */
[----:B------:R-:W-:Y:S01]  /*3700*/  VIADD R56, R0, 0x9 ;  /* 0x0000000900387836 */ /* 0x000fe20000000000 */
[----:B-1----:R-:W-:Y:S01]  /*3710*/  FSEL R68, R48, -INF , !P4 ;  /* 0xff80000030447808 */ /* 0x002fe20006000000 */
[----:B------:R-:W-:Y:S01]  /*3720*/  VIADD R48, R0, 0x19 ;  /* 0x0000001900307836 */ /* 0x000fe20000000000 */
[----:B------:R-:W-:-:S02]  /*3730*/  ISETP.GE.AND P1, PT, R2, R133, PT ;  /* 0x000000850200720c */ /* 0x000fc40003f26270 */
[-C--:B------:R-:W-:Y:S01]  /*3740*/  ISETP.GE.AND P4, PT, R2, R132.reuse, PT ;  /* 0x000000840200720c */ /* 0x080fe20003f86270 */
[----:B------:R-:W-:Y:S01]  /*3750*/  VIADD R2, R0, 0x18 ;  /* 0x0000001800027836 */ /* 0x000fe20000000000 */
[C---:B------:R-:W-:Y:S02]  /*3760*/  ISETP.GE.AND P2, PT, R56.reuse, R133, PT ;  /* 0x000000853800720c */ /* 0x040fe40003f46270 */
[----:B------:R-:W-:Y:S01]  /*3770*/  ISETP.GE.AND P5, PT, R56, R132, PT ;  /* 0x000000843800720c */ /* 0x000fe20003fa6270 */
[----:B------:R-:W-:Y:S01]  /*3780*/  VIADD R56, R0, 0x11 ;  /* 0x0000001100387836 */ /* 0x000fe20000000000 */
[----:B------:R-:W-:Y:S01]  /*3790*/  FSEL R82, R44, -INF , !P1 ;  /* 0xff8000002c527808 */ /* 0x000fe20004800000 */
[----:B------:R-:W-:Y:S01]  /*37a0*/  VIADD R44, R0, 0x21 ;  /* 0x00000021002c7836 */ /* 0x000fe20000000000 */
[----:B------:R-:W-:Y:S02]  /*37b0*/  FSEL R75, R51, -INF , !P5 ;  /* 0xff800000334b7808 */ /* 0x000fe40006800000 */
        /* <DEDUP_REMOVED lines=8> */
[----:B------:R-:W-:Y:S01]  /*3840*/  FSEL R74, R40, -INF , !P5 ;  /* 0xff800000284a7808 */ /* 0x000fe20006800000 */
[----:B------:R-:W-:Y:S01]  /*3850*/  VIADD R40, R0, 0x29 ;  /* 0x0000002900287836 */ /* 0x000fe20000000000 */
[----:B------:R-:W-:Y:S02]  /*3860*/  FSEL R80, R45, -INF , !P0 ;  /* 0xff8000002d507808 */ /* 0x000fe40004000000 */
[C---:B------:R-:W-:Y:S02]  /*3870*/  ISETP.GE.AND P2, PT, R2.reuse, R133, PT ;  /* 0x000000850200720c */ /* 0x040fe40003f46270 */
[-C--:B------:R-:W-:Y:S01]  /*3880*/  ISETP.GE.AND P5, PT, R2, R132.reuse, PT ;  /* 0x000000840200720c */ /* 0x080fe20003fa6270 */
[----:B------:R-:W-:Y:S01]  /*3890*/  VIADD R2, R0, 0x28 ;  /* 0x0000002800027836 */ /* 0x000fe20000000000 */
[----:B------:R-:W-:Y:S02]  /*38a0*/  FSEL R73, R46, -INF , !P4 ;  /* 0xff8000002e497808 */ /* 0x000fe40006000000 */
[----:B------:R-:W-:-:S02]  /*38b0*/  ISETP.GE.AND P0, PT, R48, R132, PT ;  /* 0x000000843000720c */ /* 0x000fc40003f06270 */
[-C--:B------:R-:W-:Y:S02]  /*38c0*/  ISETP.GE.AND P4, PT, R48, R133.reuse, PT ;  /* 0x000000853000720c */ /* 0x080fe40003f86270 */
[----:B------:R-:W-:Y:S02]  /*38d0*/  FSEL R85, R43, -INF , !P0 ;  /* 0xff8000002b557808 */ /* 0x000fe40004000000 */
[----:B------:R-:W-:Y:S01]  /*38e0*/  FSEL R126, R36, -INF , !P2 ;  /* 0xff800000247e7808 */ /* 0x000fe20005000000 */
[----:B------:R-:W-:Y:S01]  /*38f0*/  VIADD R36, R0, 0x31 ;  /* 0x0000003100247836 */ /* 0x000fe20000000000 */
[----:B------:R-:W-:Y:S02]  /*3900*/  FSEL R72, R41, -INF , !P4 ;  /* 0xff80000029487808 */ /* 0x000fe40006000000 */
[C---:B------:R-:W-:Y:S02]  /*3910*/  ISETP.GE.AND P0, PT, R2.reuse, R133, PT ;  /* 0x000000850200720c */ /* 0x040fe40003f06270 */
[----:B------:R-:W-:Y:S01]  /*3920*/  ISETP.GE.AND P2, PT, R2, R132, PT ;  /* 0x000000840200720c */ /* 0x000fe20003f46270 */
[----:B------:R-:W-:Y:S01]  /*3930*/  VIADD R2, R0, 0x30 ;  /* 0x0000003000027836 */ /* 0x000fe20000000000 */
[----:B------:R-:W-:-:S02]  /*3940*/  FSEL R81, R42, -INF , !P1 ;  /* 0xff8000002a517808 */ /* 0x000fc40004800000 */
[C---:B------:R-:W-:Y:S02]  /*3950*/  ISETP.GE.AND P4, PT, R44.reuse, R132, PT ;  /* 0x000000842c00720c */ /* 0x040fe40003f86270 */
[-C--:B------:R-:W-:Y:S02]  /*3960*/  ISETP.GE.AND P1, PT, R44, R133.reuse, PT ;  /* 0x000000852c00720c */ /* 0x080fe40003f26270 */
[----:B------:R-:W-:Y:S02]  /*3970*/  FSEL R143, R39, -INF , !P4 ;  /* 0xff800000278f7808 */ /* 0x000fe40006000000 */
[----:B------:R-:W-:Y:S01]  /*3980*/  FSEL R50, R32, -INF , !P0 ;  /* 0xff80000020327808 */ /* 0x000fe20004000000 */
[----:B------:R-:W-:Y:S01]  /*3990*/  VIADD R32, R0, 0x39 ;  /* 0x0000003900207836 */ /* 0x000fe20000000000 */
[----:B------:R-:W-:Y:S02]  /*39a0*/  FSEL R136, R37, -INF , !P1 ;  /* 0xff80000025887808 */ /* 0x000fe40004800000 */
[----:B------:R-:W-:-:S02]  /*39b0*/  ISETP.GE.AND P4, PT, R2, R133, PT ;  /* 0x000000850200720c */ /* 0x000fc40003f86270 */
[-C--:B------:R-:W-:Y:S01]  /*39c0*/  ISETP.GE.AND P0, PT, R2, R132.reuse, PT ;  /* 0x000000840200720c */ /* 0x080fe20003f06270 */
[----:B------:R-:W-:Y:S01]  /*39d0*/  VIADD R2, R0, 0x38 ;  /* 0x0000003800027836 */ /* 0x000fe20000000000 */
[----:B------:R-:W-:Y:S02]  /*39e0*/  FSEL R145, R38, -INF , !P5 ;  /* 0xff80000026917808 */ /* 0x000fe40006800000 */
[C---:B------:R-:W-:Y:S02]  /*39f0*/  ISETP.GE.AND P1, PT, R40.reuse, R132, PT ;  /* 0x000000842800720c */ /* 0x040fe40003f26270 */
        /* <DEDUP_REMOVED lines=18> */
[----:B------:R-:W-:Y:S02]  /*3b20*/  ISETP.GE.AND P2, PT, R32, R132, PT ;  /* 0x000000842000720c */ /* 0x000fe40003f46270 */
[----:B------:R-:W-:Y:S01]  /*3b30*/  FSEL R120, R20, -INF , !P5 ;  /* 0xff80000014787808 */ /* 0x000fe20006800000 */
        /* <DEDUP_REMOVED lines=9> */
[-C--:B------:R-:W-:Y:S02]  /*3bd0*/  ISETP.GE.AND P1, PT, R24, R133.reuse, PT ;  /* 0x000000851800720c */ /* 0x080fe40003f26270 */
[----:B------:R-:W-:Y:S02]  /*3be0*/  FSEL R119, R18, -INF , !P5 ;  /* 0xff80000012777808 */ /* 0x000fe40006800000 */
[----:B------:R-:W-:Y:S02]  /*3bf0*/  FSEL R141, R30, -INF , !P0 ;  /* 0xff8000001e8d7808 */ /* 0x000fe40004000000 */
[-C--:B------:R-:W-:Y:S02]  /*3c00*/  ISETP.GE.AND P5, PT, R20, R133.reuse, PT ;  /* 0x000000851400720c */ /* 0x080fe40003fa6270 */
[----:B------:R-:W-:Y:S02]  /*3c10*/  ISETP.GE.AND P0, PT, R32, R133, PT ;  /* 0x000000852000720c */ /* 0x000fe40003f06270 */
[----:B------:R-:W-:-:S02]  /*3c20*/  FSEL R52, R52, -INF , !P6 ;  /* 0xff80000034347808 */ /* 0x000fc40007000000 */
[----:B------:R-:W-:Y:S01]  /*3c30*/  FSEL R116, R17, -INF , !P1 ;  /* 0xff80000011747808 */ /* 0x000fe20004800000 */
[----:B------:R-:W-:Y:S01]  /*3c40*/  VIADD R17, R0, 0x58 ;  /* 0x0000005800117836 */ /* 0x000fe20000000000 */
[----:B------:R-:W-:Y:S02]  /*3c50*/  ISETP.GE.AND P1, PT, R20, R132, PT ;  /* 0x000000841400720c */ /* 0x000fe40003f26270 */
[----:B------:R-:W-:Y:S02]  /*3c60*/  FSEL R112, R13, -INF , !P5 ;  /* 0xff8000000d707808 */ /* 0x000fe40006800000 */
[----:B------:R-:W-:Y:S02]  /*3c70*/  FSEL R115, R26, -INF , !P4 ;  /* 0xff8000001a737808 */ /* 0x000fe40006000000 */
[----:B------:R-:W-:Y:S02]  /*3c80*/  FSEL R66, R25, -INF , !P0 ;  /* 0xff80000019427808 */ /* 0x000fe40004000000 */
[----:B------:R-:W-:-:S02]  /*3c90*/  FMNMX3.FTZ R13, R52, R16, R68, !PT ;  /* 0x00000010340d7276 */ /* 0x000fc40007810044 */
[C---:B------:R-:W-:Y:S02]  /*3ca0*/  ISETP.GE.AND P4, PT, R28.reuse, R133, PT ;  /* 0x000000851c00720c */ /* 0x040fe40003f86270 */
[----:B------:R-:W-:Y:S02]  /*3cb0*/  ISETP.GE.AND P0, PT, R28, R132, PT ;  /* 0x000000841c00720c */ /* 0x000fe40003f06270 */
[----:B------:R-:W-:Y:S02]  /*3cc0*/  FSEL R111, R15, -INF , !P1 ;  /* 0xff8000000f6f7808 */ /* 0x000fe40004800000 */
[----:B------:R-:W-:Y:S02]  /*3cd0*/  FMNMX3.FTZ R15, R13, R70, R82, !PT ;  /* 0x000000460d0f7276 */ /* 0x000fe40007810052 */
[----:B------:R-:W-:Y:S02]  /*3ce0*/  FSEL R122, R21, -INF , !P4 ;  /* 0xff800000157a7808 */ /* 0x000fe40006000000 */
[----:B------:R-:W-:-:S02]  /*3cf0*/  FSEL R117, R23, -INF , !P0 ;  /* 0xff80000017757808 */ /* 0x000fc40004000000 */
[----:B------:R-:W-:Y:S02]  /*3d00*/  ISETP.GE.AND P4, PT, R24, R132, PT ;  /* 0x000000841800720c */ /* 0x000fe40003f86270 */
[-C--:B------:R-:W-:Y:S02]  /*3d10*/  ISETP.GE.AND P0, PT, R2, R133.reuse, PT ;  /* 0x000000850200720c */ /* 0x080fe40003f06270 */
[----:B------:R-:W-:Y:S02]  /*3d20*/  FMNMX3.FTZ R15, R15, R80, R74, !PT ;  /* 0x000000500f0f7276 */ /* 0x000fe4000781004a */
[----:B------:R-:W-:Y:S02]  /*3d30*/  FSEL R121, R19, -INF , !P4 ;  /* 0xff80000013797808 */ /* 0x000fe40006000000 */
[----:B------:R-:W-:Y:S01]  /*3d40*/  FSEL R108, R12, -INF , !P0 ;  /* 0xff8000000c6c7808 */ /* 0x000fe20004000000 */
[----:B------:R-:W-:Y:S01]  /*3d50*/  VIADD R12, R0, 0x70 ;  /* 0x00000070000c7836 */ /* 0x000fe20000000000 */
[----:B------:R-:W-:-:S02]  /*3d60*/  ISETP.GE.AND P4, PT, R17, R133, PT ;  /* 0x000000851100720c */ /* 0x000fc40003f86270 */
[----:B------:R-:W-:Y:S02]  /*3d70*/  ISETP.GE.AND P0, PT, R17, R132, PT ;  /* 0x000000841100720c */ /* 0x000fe40003f06270 */
[----:B------:R-:W-:Y:S01]  /*3d80*/  FMNMX3.FTZ R17, R15, R72, R126, !PT ;  /* 0x000000480f117276 */ /* 0x000fe2000781007e */
[C---:B------:R-:W-:Y:S01]  /*3d90*/  VIADD R15, R0.reuse, 0x68 ;  /* 0x00000068000f7836 */ /* 0x040fe20000000000 */
[----:B------:R-:W-:Y:S02]  /*3da0*/  ISETP.GE.AND P1, PT, R0, R132, PT ;  /* 0x000000840000720c */ /* 0x000fe40003f26270 */
[----:B------:R-:W-:Y:S02]  /*3db0*/  FMNMX3.FTZ R17, R17, R136, R50, !PT ;  /* 0x0000008811117276 */ /* 0x000fe40007810032 */
[----:B------:R-:W-:Y:S01]  /*3dc0*/  ISETP.GE.AND P2, PT, R2, R132, PT ;  /* 0x000000840200720c */ /* 0x000fe20003f46270 */
[----:B------:R-:W-:Y:S01]  /*3dd0*/  VIADD R2, R0, 0x59 ;  /* 0x0000005900027836 */ /* 0x000fe20000000000 */
[----:B------:R-:W-:-:S02]  /*3de0*/  FSEL R55, R55, -INF , !P3 ;  /* 0xff80000037377808 */ /* 0x000fc40005800000 */
[----:B------:R-:W-:Y:S02]  /*3df0*/  FSEL R13, R54, -INF , !P1 ;  /* 0xff800000360d7808 */ /* 0x000fe40004800000 */
[----:B------:R-:W-:Y:S02]  /*3e00*/  FMNMX3.FTZ R17, R17, R44, R58, !PT ;  /* 0x0000002c11117276 */ /* 0x000fe4000781003a */
[----:B------:R-:W-:Y:S01]  /*3e10*/  FSEL R109, R14, -INF , !P2 ;  /* 0xff8000000e6d7808 */ /* 0x000fe20005000000 */
[----:B------:R-:W-:Y:S01]  /*3e20*/  VIADD R14, R0, 0x69 ;  /* 0x00000069000e7836 */ /* 0x000fe20000000000 */
[----:B------:R-:W-:Y:S02]  /*3e30*/  ISETP.GE.AND P2, PT, R2, R133, PT ;  /* 0x000000850200720c */ /* 0x000fe40003f46270 */
[----:B------:R-:W-:Y:S02]  /*3e40*/  FMNMX3.FTZ R18, R13, R55, R77, !PT ;  /* 0x000000370d127276 */ /* 0x000fe4000781004d */
[----:B------:R-:W-:-:S02]  /*3e50*/  FMNMX3.FTZ R17, R17, R124, R60, !PT ;  /* 0x0000007c11117276 */ /* 0x000fc4000781003c */
[----:B------:R-:W-:Y:S01]  /*3e60*/  ISETP.GE.AND P5, PT, R2, R132, PT ;  /* 0x000000840200720c */ /* 0x000fe20003fa6270 */
[----:B------:R-:W-:Y:S01]  /*3e70*/  VIADD R2, R0, 0x60 ;  /* 0x0000006000027836 */ /* 0x000fe20000000000 */
[----:B------:R-:W-:Y:S02]  /*3e80*/  FSEL R114, R9, -INF , !P2 ;  /* 0xff80000009727808 */ /* 0x000fe40005000000 */
[----:B------:R-:W-:Y:S02]  /*3e90*/  FMNMX3.FTZ R18, R18, R75, R73, !PT ;  /* 0x0000004b12127276 */ /* 0x000fe40007810049 */
[----:B------:R-:W-:Y:S02]  /*3ea0*/  FMNMX3.FTZ R9, R17, R66, R120, !PT ;  /* 0x0000004211097276 */ /* 0x000fe40007810078 */
[----:B------:R-:W-:Y:S02]  /*3eb0*/  FMNMX3.FTZ R18, R18, R83, R81, !PT ;  /* 0x0000005312127276 */ /* 0x000fe40007810051 */
[----:B------:R-:W-:-:S02]  /*3ec0*/  FMNMX3.FTZ R9, R9, R122, R118, !PT ;  /* 0x0000007a09097276 */ /* 0x000fc40007810076 */
[C---:B------:R-:W-:Y:S02]  /*3ed0*/  ISETP.GE.AND P6, PT, R2.reuse, R133, PT ;  /* 0x000000850200720c */ /* 0x040fe40003fc6270 */
[----:B------:R-:W-:Y:S01]  /*3ee0*/  ISETP.GE.AND P3, PT, R2, R132, PT ;  /* 0x000000840200720c */ /* 0x000fe20003f66270 */
[----:B------:R-:W-:Y:S01]  /*3ef0*/  VIADD R2, R0, 0x61 ;  /* 0x0000006100027836 */ /* 0x000fe20000000000 */
[----:B------:R-:W-:Y:S02]  /*3f00*/  FMNMX3.FTZ R18, R18, R85, R145, !PT ;  /* 0x0000005512127276 */ /* 0x000fe40007810091 */
[----:B------:R-:W-:Y:S01]  /*3f10*/  FSEL R110, R8, -INF , !P4 ;  /* 0xff800000086e7808 */ /* 0x000fe20006000000 */
[----:B------:R-:W-:Y:S01]  /*3f20*/  VIADD R8, R0, 0x71 ;  /* 0x0000007100087836 */ /* 0x000fe20000000000 */
[----:B------:R-:W-:Y:S02]  /*3f30*/  FMNMX3.FTZ R9, R9, R116, R108, !PT ;  /* 0x0000007409097276 */ /* 0x000fe4000781006c */
[----:B------:R-:W-:-:S02]  /*3f40*/  ISETP.GE.AND P4, PT, R2, R133, PT ;  /* 0x000000850200720c */ /* 0x000fc40003f86270 */
[----:B------:R-:W-:Y:S02]  /*3f50*/  FMNMX3.FTZ R18, R18, R143, R65, !PT ;  /* 0x0000008f12127276 */ /* 0x000fe40007810041 */
[-C--:B------:R-:W-:Y:S02]  /*3f60*/  ISETP.GE.AND P2, PT, R15, R133.reuse, PT ;  /* 0x000000850f00720c */ /* 0x080fe40003f46270 */
[----:B------:R-:W-:Y:S02]  /*3f70*/  FSEL R62, R104, -INF , !P6 ;  /* 0xff800000683e7808 */ /* 0x000fe40007000000 */
[----:B------:R-:W-:Y:S02]  /*3f80*/  FMNMX3.FTZ R9, R9, R112, R110, !PT ;  /* 0x0000007009097276 */ /* 0x000fe4000781006e */
[----:B------:R-:W-:Y:S01]  /*3f90*/  ISETP.GE.AND P1, PT, R2, R132, PT ;  /* 0x000000840200720c */ /* 0x000fe20003f26270 */
[----:B------:R-:W-:Y:S01]  /*3fa0*/  VIADD R2, R0, 0x78 ;  /* 0x0000007800027836 */ /* 0x000fe20000000000 */
[----:B------:R-:W-:Y:S01]  /*3fb0*/  ISETP.GE.AND P6, PT, R14, R133, PT ;  /* 0x000000850e00720c */ /* 0x000fe20003fc6270 */
[----:B------:R-:W-:Y:S01]  /*3fc0*/  VIADD R0, R0, 0x79 ;  /* 0x0000007900007836 */ /* 0x000fe20000000000 */
        /* <DEDUP_REMOVED lines=19> */
[----:B------:R-:W-:Y:S02]  /*4100*/  FSEL R105, R10, -INF , !P0 ;  /* 0xff8000000a697808 */ /* 0x000fe40004000000 */
[----:B------:R-:W-:Y:S02]  /*4110*/  FMNMX3.FTZ R10, R18, R121, R109, !PT ;  /* 0x00000079120a7276 */ /* 0x000fe4000781006d */
[----:B------:R-:W-:Y:S02]  /*4120*/  FMNMX.FTZ R9, R30, R9, !PT ;  /* 0x000000091e097209 */ /* 0x000fe40007810000 */
[-C--:B------:R-:W-:Y:S02]  /*4130*/  ISETP.GE.AND P0, PT, R12, R132.reuse, PT ;  /* 0x000000840c00720c */ /* 0x080fe40003f06270 */
[----:B------:R-:W-:Y:S02]  /*4140*/  FMNMX3.FTZ R12, R10, R111, R105, !PT ;  /* 0x0000006f0a0c7276 */ /* 0x000fe40007810069 */
[----:B------:R-:W-:Y:S01]  /*4150*/  ISETP.GE.AND P2, PT, R15, R132, PT ;  /* 0x000000840f00720c */ /* 0x000fe20003f46270 */
[----:B------:R-:W1:Y:S01]  /*4160*/  SHFL.BFLY PT, R10, R9, 0x2, 0x1f ;  /* 0x0c401f00090a7f89 */ /* 0x000e6200000e0000 */
[----:B------:R-:W-:-:S02]  /*4170*/  FSEL R113, R11, -INF , !P5 ;  /* 0xff8000000b717808 */ /* 0x000fc40006800000 */
[----:B------:R-:W-:Y:S02]  /*4180*/  FSEL R63, R106, -INF , !P3 ;  /* 0xff8000006a3f7808 */ /* 0x000fe40005800000 */
[-C--:B------:R-:W-:Y:S02]  /*4190*/  ISETP.GE.AND P4, PT, R14, R132.reuse, PT ;  /* 0x000000840e00720c */ /* 0x080fe40003f86270 */
        /* <DEDUP_REMOVED lines=16> */
[----:B------:R-:W-:Y:S01]  /*42a0*/  LEA R170, R170, UR5, 0x1 ;  /* 0x00000005aaaa7c11 */ /* 0x000fe2000f8e08ff */
[----:B------:R-:W1:Y:S04]  /*42b0*/  SHFL.BFLY PT, R2, R11, 0x1, 0x1f ;  /* 0x0c201f000b027f89 */ /* 0x000e6800000e0000 */
[----:B------:R-:W3:Y:S01]  /*42c0*/  SHFL.BFLY PT, R9, R8, 0x2, 0x1f ;  /* 0x0c401f0008097f89 */ /* 0x000ee200000e0000 */
[--C-:B------:R-:W-:Y:S02]  /*42d0*/  IMAD.IADD R166, R3, 0x1, R170.reuse ;  /* 0x0000000103a67824 */ /* 0x100fe400078e02aa */
[----:B------:R-:W-:-:S03]  /*42e0*/  IMAD.IADD R165, R5, 0x1, R170 ;  /* 0x0000000105a57824 */ /* 0x000fc600078e02aa */
[----:B------:R-:W-:Y:S01]  /*42f0*/  LDSM.16.MT88.4 R20, [R166+0x6800] ;  /* 0x00680000a614783b */ /* 0x000fe20000004200 */
[----:B------:R-:W-:-:S03]  /*4300*/  IMAD.IADD R164, R3, 0x1, R165 ;  /* 0x0000000103a47824 */ /* 0x000fc600078e02a5 */
        /* <DEDUP_REMOVED lines=86> */
[----:B------:R-:W-:Y:S01]  /*4870*/  FADD.FTZ R48, R51, R48 ;  /* 0x0000003033307221 */ /* 0x000fe20000010000 */
        /* <DEDUP_REMOVED lines=9> */
[----:B--2---:R-:W-:Y:S01]  /*4910*/  HMMA.16816.F32.BF16 R96, R88, R68, RZ ;  /* 0x000000445860723c */ /* 0x004fe200000418ff */
[----:B------:R-:W-:Y:S01]  /*4920*/  FADD.FTZ R40, R40, R41 ;  /* 0x0000002928287221 */ /* 0x000fe20000010000 */
[--C-:B------:R-:W-:Y:S01]  /*4930*/  FFMA.FTZ R30, R35, UR4, -R24.reuse ;  /* 0x00000004231e7c23 */ /* 0x100fe20008010818 */
[--C-:B------:R-:W-:Y:S01]  /*4940*/  FFMA.FTZ R33, R33, UR4, -R24.reuse ;  /* 0x0000000421217c23 */ /* 0x100fe20008010818 */
[----:B------:R-:W-:Y:S01]  /*4950*/  FFMA.FTZ R27, R27, UR4, -R24 ;  /* 0x000000041b1b7c23 */ /* 0x000fe20008010818 */
[----:B------:R-:W-:-:S02]  /*4960*/  ISETP.GT.AND P0, PT, R127, R178, PT ;  /* 0x000000b27f00720c */ /* 0x000fc40003f04270 */
        /* <DEDUP_REMOVED lines=11> */
[----:B------:R-:W-:Y:S01]  /*4a20*/  HMMA.16816.F32.BF16 R84, R88, R8, RZ ;  /* 0x000000085854723c */ /* 0x000fe200000418ff */
        /* <DEDUP_REMOVED lines=36> */
[----:B----4-:R-:W-:Y:S02]  /*4c70*/  F2FP.BF16.F32.PACK_AB R9, R50, R53 ;  /* 0x000000353209723e */ /* 0x010fe400000010ff */
[----:B------:R-:W-:-:S05]  /*4c80*/  F2FP.BF16.F32.PACK_AB R11, R55, R52 ;  /* 0x00000034370b723e */ /* 0x000fca00000010ff */
        /* <DEDUP_REMOVED lines=23> */
[----:B-----5:R-:W-:Y:S02]  /*4e00*/  F2FP.BF16.F32.PACK_AB R9, R101, R66 ;  /* 0x000000426509723e */ /* 0x020fe400000010ff */
[----:B------:R-:W-:-:S05]  /*4e10*/  F2FP.BF16.F32.PACK_AB R11, R103, R100 ;  /* 0x00000064670b723e */ /* 0x000fca00000010ff */
[----:B------:R-:W-:Y:S02]  /*4e20*/  MUFU.EX2 R106, R106 ;  /* 0x0000006a006a7308 */ /* 0x000fe40000000800 */
[C---:B------:R-:W-:Y:S06]  /*4e30*/  HMMA.16816.F32.BF16 R96, R8.reuse, R16, R96 ;  /* 0x000000100860723c */ /* 0x040fec0000041860 */
        /* <DEDUP_REMOVED lines=22> */
[----:B-1----:R-:W-:-:S07]  /*4fa0*/  F2FP.BF16.F32.PACK_AB R11, R119, R116 ;  /* 0x00000074770b723e */ /* 0x002fce00000010ff */
[C---:B------:R-:W-:Y:S01]  /*4fb0*/  HMMA.16816.F32.BF16 R96, R8.reuse, R12, R96 ;  /* 0x0000000c0860723c */ /* 0x040fe20000041860 */
        /* <DEDUP_REMOVED lines=47> */
[----:B----4-:R-:W-:-:S07]  /*52b0*/  F2FP.BF16.F32.PACK_AB R11, R64, R59 ;  /* 0x0000003b400b723e */ /* 0x010fce00000010ff */
[C---:B-----5:R-:W-:Y:S08]  /*52c0*/  HMMA.16816.F32.BF16 R96, R8.reuse, R16, R96 ;  /* 0x000000100860723c */ /* 0x060ff00000041860 */
[C---:B------:R-:W-:Y:S01]  /*52d0*/  HMMA.16816.F32.BF16 R68, R8.reuse, R18, R68 ;  /* 0x000000120844723c */ /* 0x040fe20000041844 */
[----:B------:R-:W1:Y:S07]  /*52e0*/  LDSM.16.MT88.4 R16, [R164+0x9000] ;  /* 0x00900000a410783b */ /* 0x000e6e0000004200 */
[C---:B--2---:R-:W-:Y:S08]  /*52f0*/  HMMA.16816.F32.BF16 R72, R8.reuse, R12, R72 ;  /* 0x0000000c0848723c */ /* 0x044ff00000041848 */
[C---:B------:R-:W-:Y:S01]  /*5300*/  HMMA.16816.F32.BF16 R76, R8.reuse, R14, R76 ;  /* 0x0000000e084c723c */ /* 0x040fe2000004184c */
[----:B------:R-:W2:Y:S07]  /*5310*/  LDSM.16.MT88.4 R12, [R170+0x9800] ;  /* 0x00980000aa0c783b */ /* 0x000eae0000004200 */
[----:B---3--:R-:W-:Y:S01]  /*5320*/  HMMA.16816.F32.BF16 R80, R8, R20, R80 ;  /* 0x000000140850723c */ /* 0x008fe20000041850 */
        /* <DEDUP_REMOVED lines=9> */
[----:B------:R-:W3:Y:S01]  /*53c0*/  LDSM.16.MT88.4 R20, [R166+0x9800] ;  /* 0x00980000a614783b */ /* 0x000ee20000004200 */
[----:B------:R-:W4:Y:S01]  /*53d0*/  MUFU.EX2 R5, R5 ;  /* 0x0000000500057308 */ /* 0x000f220000000800 */
        /* <DEDUP_REMOVED lines=20> */
[----:B----4-:R-:W-:Y:S02]  /*5520*/  F2FP.BF16.F32.PACK_AB R11, R5, R26 ;  /* 0x0000001a050b723e */ /* 0x010fe400000010ff */
        /* <DEDUP_REMOVED lines=36> */
[----:B------:R-:W-:-:S06]  /*5770*/  FADD.FTZ R192, R5, R26 ;  /* 0x0000001a05c07221 */ /* 0x000fcc0000010000 */
[----:B------:R-:W-:Y:S01]  /*5780*/  HMMA.16816.F32.BF16 R88, R8, R14, R88 ;  /* 0x0000000e0858723c */ /* 0x000fe20000041858 */
[----:B------:R-:W-:-:S04]  /*5790*/  NOP ;  /* 0x0000000000007918 */ /* 0x000fc80000000000 */
        /* <DEDUP_REMOVED lines=65> */
.L_x_6385:
[----:B------:R-:W-:Y:S01]  /*5bb0*/  UMOV UR6, URZ ;  /* 0x000000ff00067c82 */ /* 0x000fe20008000000 */
[----:B------:R-:W-:Y:S01]  /*5bc0*/  IMAD.SHL.U32 R4, R6, 0x80, RZ ;  /* 0x0000008006047824 */ /* 0x000fe200078e00ff */
[----:B------:R-:W-:-:S05]  /*5bd0*/  IADD3 R3, P0, PT, RZ, -UR6, RZ ;  /* 0x80000006ff037c10 */ /* 0x000fca000ff1e0ff */
[----:B------:R-:W-:-:S05]  /*5be0*/  IMAD.X R4, RZ, RZ, ~R4, P0 ;  /* 0x000000ffff047224 */ /* 0x000fca00000e0e04 */
[----:B------:R-:W-:-:S04]  /*5bf0*/  SHF.R.S64 R3, R3, 0x1f, R4 ;  /* 0x0000001f03037819 */ /* 0x000fc80000001004 */
[----:B------:R-:W-:-:S04]  /*5c00*/  IADD3 R182, P0, PT, R3, R182, RZ ;  /* 0x000000b603b67210 */ /* 0x000fc80007f1e0ff */
[----:B------:R-:W-:-:S09]  /*5c10*/  LEA.HI.X.SX32 R183, R4, R183, 0x1, P0 ;  /* 0x000000b704b77211 */ /* 0x000fd200000f0eff */
.L_x_6386:
        /* <DEDUP_REMOVED lines=22> */
[----:B------:R-:W-:Y:S01]  /*5d80*/  IMAD.X R25, R19, 0x1, R6, P1 ;  /* 0x0000000113197824 */ /* 0x000fe200008e0606 */
[----:B------:R2:W-:Y:S01]  /*5d90*/  LDGSTS.E.BYPASS.LTC128B.128 [R130+0x8800], desc[UR16][R18.64] ;  /* 0x0880000012827fae */ /* 0x0005e2000b981a10 */
[----:B------:R-:W-:-:S02]  /*5da0*/  IMAD R3, R131, 0x80, R134 ;  /* 0x0000008083037824 */ /* 0x000fc400078e0286 */
[----:B------:R-:W-:Y:S01]  /*5db0*/  IMAD.X R27, R25, 0x1, R6, P0 ;  /* 0x00000001191b7824 */ /* 0x000fe200000e0606 */
[----:B------:R-:W-:Y:S04]  /*5dc0*/  LDGSTS.E.BYPASS.LTC128B.128 [R130+0x9000], desc[UR16][R24.64] ;  /* 0x0900000018827fae */ /* 0x000fe8000b981a10 */
[----:B------:R3:W-:Y:S04]  /*5dd0*/  LDGSTS.E.BYPASS.LTC128B.128 [R130+0x9800], desc[UR16][R26.64] ;  /* 0x098000001a827fae */ /* 0x0007e8000b981a10 */
[----:B------:R-:W-:Y:S04]  /*5de0*/  LDSM.16.M88.4 R20, [R175] ;  /* 0x00000000af14783b */ /* 0x000fe80000000200 */
[----:B------:R-:W2:Y:S04]  /*5df0*/  LDSM.16.M88.4 R12, [R174+0x2000] ;  /* 0x00200000ae0c783b */ /* 0x000ea80000000200 */
[----:B-1----:R-:W1:Y:S04]  /*5e00*/  LDSM.16.M88.4 R4, [R174+0x2800] ;  /* 0x00280000ae04783b */ /* 0x002e680000000200 */
[----:B------:R-:W4:Y:S04]  /*5e10*/  LDSM.16.M88.4 R60, [R174+0x3000] ;  /* 0x00300000ae3c783b */ /* 0x000f280000000200 */
[----:B------:R-:W5:Y:S04]  /*5e20*/  LDSM.16.M88.4 R52, [R174+0x3800] ;  /* 0x00380000ae34783b */ /* 0x000f680000000200 */
[----:B------:R-:W3:Y:S04]  /*5e30*/  LDSM.16.M88.4 R44, [R174+0x4000] ;  /* 0x00400000ae2c783b */ /* 0x000ee80000000200 */
[----:B------:R-:W3:Y:S04]  /*5e40*/  LDSM.16.M88.4 R36, [R174+0x4800] ;  /* 0x00480000ae24783b */ /* 0x000ee80000000200 */
[----:B------:R-:W3:Y:S04]  /*5e50*/  LDSM.16.M88.4 R28, [R174+0x5000] ;  /* 0x00500000ae1c783b */ /* 0x000ee80000000200 */
[----:B------:R-:W3:Y:S04]  /*5e60*/  LDSM.16.M88.4 R108, [R174+0x5800] ;  /* 0x00580000ae6c783b */ /* 0x000ee80000000200 */
[----:B------:R-:W-:Y:S04]  /*5e70*/  LDSM.16.M88.4 R124, [R173] ;  /* 0x00000000ad7c783b */ /* 0x000fe80000000200 */
[----:B------:R-:W3:Y:S01]  /*5e80*/  LDSM.16.M88.4 R104, [R169+0x2000] ;  /* 0x00200000a968783b */ /* 0x000ee20000000200 */
[C---:B--2---:R-:W-:Y:S03]  /*5e90*/  HMMA.16816.F32.BF16 R16, R20.reuse, R12, RZ ;  /* 0x0000000c1410723c */ /* 0x044fe600000418ff */
[----:B------:R-:W2:Y:S04]  /*5ea0*/  LDSM.16.M88.4 R100, [R169+0x2800] ;  /* 0x00280000a964783b */ /* 0x000ea80000000200 */
[----:B------:R-:W2:Y:S01]  /*5eb0*/  LDSM.16.M88.4 R116, [R169+0x3800] ;  /* 0x00380000a974783b */ /* 0x000ea20000000200 */
[C---:B------:R-:W-:Y:S03]  /*5ec0*/  HMMA.16816.F32.BF16 R12, R20.reuse, R14, RZ ;  /* 0x0000000e140c723c */ /* 0x040fe600000418ff */
[----:B------:R-:W-:Y:S04]  /*5ed0*/  LDSM.16.M88.4 R120, [R169+0x3000] ;  /* 0x00300000a978783b */ /* 0x000fe80000000200 */
[----:B------:R-:W-:Y:S01]  /*5ee0*/  LDSM.16.M88.4 R112, [R169+0x4000] ;  /* 0x00400000a970783b */ /* 0x000fe20000000200 */
[C---:B-1----:R-:W-:Y:S03]  /*5ef0*/  HMMA.16816.F32.BF16 R8, R20.reuse, R4, RZ ;  /* 0x000000041408723c */ /* 0x042fe600000418ff */
[----:B------:R-:W0:Y:S05]  /*5f00*/  LDGDEPBAR ;  /* 0x00000000000079af */ /* 0x000e2a0000000000 */
[C---:B----4-:R-:W-:Y:S08]  /*5f10*/  HMMA.16816.F32.BF16 R64, R20.reuse, R60, RZ ;  /* 0x0000003c1440723c */ /* 0x050ff000000418ff */
[C---:B-----5:R-:W-:Y:S08]  /*5f20*/  HMMA.16816.F32.BF16 R56, R20.reuse, R52, RZ ;  /* 0x000000341438723c */ /* 0x060ff000000418ff */
        /* <DEDUP_REMOVED lines=19> */
[C---:B-1----:R-:W-:Y:S08]  /*6060*/  HMMA.16816.F32.BF16 R40, R124.reuse, R108, R40 ;  /* 0x0000006c7c28723c */ /* 0x042ff00000041828 */
[C---:B------:R-:W-:Y:S01]  /*6070*/  HMMA.16816.F32.BF16 R36, R124.reuse, R110, R36 ;  /* 0x0000006e7c24723c */ /* 0x040fe20000041824 */
[----:B------:R-:W-:Y:S07]  /*6080*/  LDSM.16.M88.4 R108, [R172] ;  /* 0x00000000ac6c783b */ /* 0x000fee0000000200 */
[C---:B---3--:R-:W-:Y:S08]  /*6090*/  HMMA.16816.F32.BF16 R32, R124.reuse, R104, R32 ;  /* 0x000000687c20723c */ /* 0x048ff00000041820 */
        /* <DEDUP_REMOVED lines=10> */
[C---:B------:R-:W-:Y:S08]  /*6140*/  HMMA.16816.F32.BF16 R48, R124.reuse, R112, R48 ;  /* 0x000000707c30723c */ /* 0x040ff00000041830 */
[----:B------:R-:W-:Y:S01]  /*6150*/  HMMA.16816.F32.BF16 R44, R124, R114, R44 ;  /* 0x000000727c2c723c */ /* 0x000fe2000004182c */
[----:B------:R-:W4:Y:S01]  /*6160*/  LDSM.16.M88.4 R112, [R168+0x3000] ;  /* 0x00300000a870783b */ /* 0x000f220000000200 */
[----:B------:R-:W-:-:S06]  /*6170*/  VIADD R127, R131, 0xfffffffe ;  /* 0xfffffffe837f7836 */ /* 0x000fcc0000000000 */
[C---:B-1----:R-:W-:Y:S08]  /*6180*/  HMMA.16816.F32.BF16 R16, R108.reuse, R104, R16 ;  /* 0x000000686c10723c */ /* 0x042ff00000041810 */
[C---:B------:R-:W-:Y:S01]  /*6190*/  HMMA.16816.F32.BF16 R12, R108.reuse, R106, R12 ;  /* 0x0000006a6c0c723c */ /* 0x040fe2000004180c */
[----:B------:R-:W1:Y:S07]  /*61a0*/  LDSM.16.M88.4 R104, [R168+0x4800] ;  /* 0x00480000a868783b */ /* 0x000e6e0000000200 */
[C---:B---3--:R-:W-:Y:S08]  /*61b0*/  HMMA.16816.F32.BF16 R8, R108.reuse, R116, R8 ;  /* 0x000000746c08723c */ /* 0x048ff00000041808 */
[C---:B------:R-:W-:Y:S01]  /*61c0*/  HMMA.16816.F32.BF16 R4, R108.reuse, R118, R4 ;  /* 0x000000766c04723c */ /* 0x040fe20000041804 */
[----:B------:R-:W-:Y:S07]  /*61d0*/  LDSM.16.M88.4 R116, [R171] ;  /* 0x00000000ab74783b */ /* 0x000fee0000000200 */
[C---:B--2---:R-:W-:Y:S08]  /*61e0*/  HMMA.16816.F32.BF16 R48, R108.reuse, R100, R48 ;  /* 0x000000646c30723c */ /* 0x044ff00000041830 */
[C---:B------:R-:W-:Y:S01]  /*61f0*/  HMMA.16816.F32.BF16 R44, R108.reuse, R102, R44 ;  /* 0x000000666c2c723c */ /* 0x040fe2000004182c */
[----:B------:R-:W2:Y:S07]  /*6200*/  LDSM.16.M88.4 R100, [R167+0x2000] ;  /* 0x00200000a764783b */ /* 0x000eae0000000200 */
[C---:B----4-:R-:W-:Y:S08]  /*6210*/  HMMA.16816.F32.BF16 R64, R108.reuse, R112, R64 ;  /* 0x000000706c40723c */ /* 0x050ff00000041840 */
[C---:B------:R-:W-:Y:S01]  /*6220*/  HMMA.16816.F32.BF16 R60, R108.reuse, R114, R60 ;  /* 0x000000726c3c723c */ /* 0x040fe2000004183c */
[----:B------:R-:W3:Y:S07]  /*6230*/  LDSM.16.M88.4 R112, [R168+0x5000] ;  /* 0x00500000a870783b */ /* 0x000eee0000000200 */
[C---:B------:R-:W-:Y:S08]  /*6240*/  HMMA.16816.F32.BF16 R56, R108.reuse, R120, R56 ;  /* 0x000000786c38723c */ /* 0x040ff00000041838 */
[C---:B------:R-:W-:Y:S01]  /*6250*/  HMMA.16816.F32.BF16 R52, R108.reuse, R122, R52 ;  /* 0x0000007a6c34723c */ /* 0x040fe20000041834 */
[----:B------:R-:W4:Y:S07]  /*6260*/  LDSM.16.M88.4 R120, [R168+0x5800] ;  /* 0x00580000a878783b */ /* 0x000f2e0000000200 */
[C---:B-1----:R-:W-:Y:S08]  /*6270*/  HMMA.16816.F32.BF16 R40, R108.reuse, R104, R40 ;  /* 0x000000686c28723c */ /* 0x042ff00000041828 */
[----:B------:R-:W-:Y:S01]  /*6280*/  HMMA.16816.F32.BF16 R36, R108, R106, R36 ;  /* 0x0000006a6c24723c */ /* 0x000fe20000041824 */
[----:B------:R-:W1:Y:S07]  /*6290*/  LDSM.16.M88.4 R104, [R167+0x2800] ;  /* 0x00280000a768783b */ /* 0x000e6e0000000200 */
[----:B--2---:R-:W-:Y:S01]  /*62a0*/  HMMA.16816.F32.BF16 R16, R116, R100, R16 ;  /* 0x000000647410723c */ /* 0x004fe20000041810 */
[----:B------:R-:W-:-:S02]  /*62b0*/  VIADD R100, R3, 0xffffff00 ;  /* 0xffffff0003647836 */ /* 0x000fc40000000000 */
[----:B------:R-:W-:-:S03]  /*62c0*/  VIADD R101, R3, 0xffffff09 ;  /* 0xffffff0903657836 */ /* 0x000fc60000000000 */
[CC--:B------:R-:W-:Y:S02]  /*62d0*/  ISETP.GE.AND P1, PT, R100.reuse, R133.reuse, PT ;  /* 0x000000856400720c */ /* 0x0c0fe40003f26270 */
[----:B------:R-:W-:Y:S01]  /*62e0*/  HMMA.16816.F32.BF16 R12, R116, R102, R12 ;  /* 0x00000066740c723c */ /* 0x000fe2000004180c */
[----:B------:R-:W-:Y:S01]  /*62f0*/  ISETP.GE.AND P0, PT, R100, R132, PT ;  /* 0x000000846400720c */ /* 0x000fe20003f06270 */
[----:B------:R-:W-:Y:S01]  /*6300*/  VIADD R100, R3, 0xffffff01 ;  /* 0xffffff0103647836 */ /* 0x000fe20000000000 */
[----:B------:R-:W-:Y:S01]  /*6310*/  ISETP.GE.AND P2, PT, R101, R133, PT ;  /* 0x000000856500720c */ /* 0x000fe20003f46270 */
[----:B------:R-:W-:-:S03]  /*6320*/  VIADD R102, R3, 0xffffff08 ;  /* 0xffffff0803667836 */ /* 0x000fc60000000000 */
[CC--:B------:R-:W-:Y:S01]  /*6330*/  ISETP.GE.AND P6, PT, R100.reuse, R133.reuse, PT ;  /* 0x000000856400720c */ /* 0x0c0fe20003fc6270 */
[C---:B---3--:R-:W-:Y:S01]  /*6340*/  HMMA.16816.F32.BF16 R32, R108.reuse, R112, R32 ;  /* 0x000000706c20723c */ /* 0x048fe20000041820 */
[----:B------:R-:W-:Y:S01]  /*6350*/  ISETP.GE.AND P3, PT, R100, R132, PT ;  /* 0x000000846400720c */ /* 0x000fe20003f66270 */
[----:B------:R-:W-:Y:S01]  /*6360*/  VIADD R100, R3, 0xffffff10 ;  /* 0xffffff1003647836 */ /* 0x000fe20000000000 */
[----:B------:R-:W-:Y:S02]  /*6370*/  ISETP.GE.AND P5, PT, R102, R133, PT ;  /* 0x000000856600720c */ /* 0x000fe40003fa6270 */
[----:B------:R-:W-:Y:S02]  /*6380*/  FSEL R187, R18, -INF , !P0 ;  /* 0xff80000012bb7808 */ /* 0x000fe40004000000 */
[----:B------:R-:W-:Y:S01]  /*6390*/  FSEL R16, R16, -INF , !P1 ;  /* 0xff80000010107808 */ /* 0x000fe20004800000 */
[----:B------:R-:W-:Y:S01]  /*63a0*/  HMMA.16816.F32.BF16 R28, R108, R114, R28 ;  /* 0x000000726c1c723c */ /* 0x000fe2000004181c */
[----:B------:R-:W-:-:S02]  /*63b0*/  FSEL R18, R17, -INF , !P6 ;  /* 0xff80000011127808 */ /* 0x000fc40007000000 */
[-C--:B------:R-:W-:Y:S02]  /*63c0*/  ISETP.GE.AND P4, PT, R102, R132.reuse, PT ;  /* 0x000000846600720c */ /* 0x080fe40003f86270 */
[-C--:B------:R-:W-:Y:S02]  /*63d0*/  ISETP.GE.AND P1, PT, R101, R132.reuse, PT ;  /* 0x000000846500720c */ /* 0x080fe40003f26270 */
[C---:B------:R-:W-:Y:S01]  /*63e0*/  ISETP.GE.AND P0, PT, R100.reuse, R133, PT ;  /* 0x000000856400720c */ /* 0x040fe20003f06270 */
[----:B----4-:R-:W-:Y:S01]  /*63f0*/  HMMA.16816.F32.BF16 R24, R108, R120, R24 ;  /* 0x000000786c18723c */ /* 0x010fe20000041818 */
[----:B------:R-:W-:Y:S02]  /*6400*/  ISETP.GE.AND P6, PT, R100, R132, PT ;  /* 0x000000846400720c */ /* 0x000fe40003fc6270 */
[----:B------:R-:W-:Y:S01]  /*6410*/  FSEL R196, R12, -INF , !P5 ;  /* 0xff8000000cc47808 */ /* 0x000fe20006800000 */
[----:B------:R-:W2:Y:S01]  /*6420*/  LDSM.16.M88.4 R100, [R167+0x3800] ;  /* 0x00380000a764783b */ /* 0x000ea20000000200 */
[----:B------:R-:W-:Y:S01]  /*6430*/  VIADD R12, R3, 0xffffff18 ;  /* 0xffffff18030c7836 */ /* 0x000fe20000000000 */
[----:B------:R-:W-:-:S02]  /*6440*/  FSEL R17, R14, -INF , !P4 ;  /* 0xff8000000e117808 */ /* 0x000fc40006000000 */
[----:B------:R-:W-:Y:S01]  /*6450*/  HMMA.16816.F32.BF16 R20, R108, R122, R20 ;  /* 0x0000007a6c14723c */ /* 0x000fe20000041814 */
[----:B------:R-:W3:Y:S01]  /*6460*/  LDSM.16.M88.4 R108, [R167+0x3000] ;  /* 0x00300000a76c783b */ /* 0x000ee20000000200 */
[----:B------:R-:W-:Y:S02]  /*6470*/  FSEL R19, R19, -INF , !P3 ;  /* 0xff80000013137808 */ /* 0x000fe40005800000 */
[----:B------:R-:W-:Y:S02]  /*6480*/  ISETP.GE.AND P4, PT, R12, R133, PT ;  /* 0x000000850c00720c */ /* 0x000fe40003f86270 */
[----:B------:R-:W-:Y:S02]  /*6490*/  FSEL R191, R15, -INF , !P1 ;  /* 0xff8000000fbf7808 */ /* 0x000fe40004800000 */
[----:B-1----:R-:W-:Y:S01]  /*64a0*/  HMMA.16816.F32.BF16 R8, R116, R104, R8 ;  /* 0x000000687408723c */ /* 0x002fe20000041808 */
[----:B------:R-:W-:-:S05]  /*64b0*/  VIADD R104, R3, 0xffffff11 ;  /* 0xffffff1103687836 */ /* 0x000fca0000000000 */
[----:B------:R-:W-:Y:S02]  /*64c0*/  ISETP.GE.AND P3, PT, R104, R133, PT ;  /* 0x000000856800720c */ /* 0x000fe40003f66270 */
[----:B------:R-:W-:Y:S01]  /*64d0*/  HMMA.16816.F32.BF16 R4, R116, R106, R4 ;  /* 0x0000006a7404723c */ /* 0x000fe20000041804 */
[----:B------:R-:W-:Y:S02]  /*64e0*/  FSEL R106, R13, -INF , !P2 ;  /* 0xff8000000d6a7808 */ /* 0x000fe40005000000 */
[-C--:B------:R-:W-:Y:S01]  /*64f0*/  ISETP.GE.AND P2, PT, R12, R132.reuse, PT ;  /* 0x000000840c00720c */ /* 0x080fe20003f46270 */
[C---:B------:R-:W-:Y:S01]  /*6500*/  VIADD R12, R3.reuse, 0xffffff20 ;  /* 0xffffff20030c7836 */ /* 0x040fe20000000000 */
[----:B------:R-:W-:Y:S01]  /*6510*/  ISETP.GE.AND P5, PT, R104, R132, PT ;  /* 0x000000846800720c */ /* 0x000fe20003fa6270 */
[----:B------:R-:W-:-:S05]  /*6520*/  VIADD R104, R3, 0xffffff19 ;  /* 0xffffff1903687836 */ /* 0x000fca0000000000 */
[----:B------:R-:W-:Y:S02]  /*6530*/  FSEL R181, R10, -INF , !P6 ;  /* 0xff8000000ab57808 */ /* 0x000fe40007000000 */
[----:B------:R-:W-:Y:S01]  /*6540*/  FSEL R190, R9, -INF , !P3 ;  /* 0xff80000009be7808 */ /* 0x000fe20005800000 */
[C---:B------:R-:W-:Y:S01]  /*6550*/  VIADD R9, R3.reuse, 0xffffff39 ;  /* 0xffffff3903097836 */ /* 0x040fe20000000000 */
[CC--:B------:R-:W-:Y:S02]  /*6560*/  ISETP.GE.AND P6, PT, R12.reuse, R133.reuse, PT ;  /* 0x000000850c00720c */ /* 0x0c0fe40003fc6270 */
[----:B------:R-:W-:Y:S02]  /*6570*/  ISETP.GE.AND P3, PT, R12, R132, PT ;  /* 0x000000840c00720c */ /* 0x000fe40003f66270 */
[----:B------:R-:W1:Y:S01]  /*6580*/  LDSM.16.M88.4 R12, [R167+0x4000] ;  /* 0x00400000a70c783b */ /* 0x000e620000000200 */
[----:B------:R-:W-:Y:S01]  /*6590*/  FSEL R194, R8, -INF , !P0 ;  /* 0xff80000008c27808 */ /* 0x000fe20004000000 */
[----:B------:R-:W-:Y:S01]  /*65a0*/  VIADD R8, R3, 0xffffff21 ;  /* 0xffffff2103087836 */ /* 0x000fe20000000000 */
[----:B------:R-:W-:Y:S01]  /*65b0*/  FSEL R163, R11, -INF , !P5 ;  /* 0xff8000000ba37808 */ /* 0x000fe20006800000 */
[----:B--2---:R-:W-:Y:S01]  /*65c0*/  HMMA.16816.F32.BF16 R56, R116, R100, R56 ;  /* 0x000000647438723c */ /* 0x004fe20000041838 */
[----:B------:R-:W-:Y:S01]  /*65d0*/  FSEL R162, R4, -INF , !P4 ;  /* 0xff80000004a27808 */ /* 0x000fe20006000000 */
[----:B------:R-:W-:Y:S01]  /*65e0*/  VIADD R4, R3, 0xffffff28 ;  /* 0xffffff2803047836 */ /* 0x000fe20000000000 */
[----:B------:R-:W-:-:S02]  /*65f0*/  ISETP.GE.AND P5, PT, R8, R133, PT ;  /* 0x000000850800720c */ /* 0x000fc40003fa6270 */
[-C--:B------:R-:W-:Y:S01]  /*6600*/  ISETP.GE.AND P4, PT, R8, R132.reuse, PT ;  /* 0x000000840800720c */ /* 0x080fe20003f86270 */
[----:B------:R-:W-:Y:S01]  /*6610*/  VIADD R8, R3, 0xffffff29 ;  /* 0xffffff2903087836 */ /* 0x000fe20000000000 */
[----:B------:R-:W-:Y:S01]  /*6620*/  ISETP.GE.AND P0, PT, R104, R132, PT ;  /* 0x000000846800720c */ /* 0x000fe20003f06270 */
[C---:B---3--:R-:W-:Y:S01]  /*6630*/  HMMA.16816.F32.BF16 R64, R116.reuse, R108, R64 ;  /* 0x0000006c7440723c */ /* 0x048fe20000041840 */
[----:B------:R-:W-:Y:S02]  /*6640*/  FSEL R161, R6, -INF , !P2 ;  /* 0xff80000006a17808 */ /* 0x000fe40005000000 */
[----:B------:R-:W-:Y:S02]  /*6650*/  FSEL R159, R7, -INF , !P0 ;  /* 0xff800000079f7808 */ /* 0x000fe40004000000 */
[-C--:B------:R-:W-:Y:S02]  /*6660*/  ISETP.GE.AND P0, PT, R8, R133.reuse, PT ;  /* 0x000000850800720c */ /* 0x080fe40003f06270 */
[-C--:B------:R-:W-:Y:S01]  /*6670*/  ISETP.GE.AND P1, PT, R104, R133.reuse, PT ;  /* 0x000000856800720c */ /* 0x080fe20003f26270 */
[----:B------:R-:W-:Y:S01]  /*6680*/  HMMA.16816.F32.BF16 R60, R116, R110, R60 ;  /* 0x0000006e743c723c */ /* 0x000fe2000004183c */
[----:B------:R-:W-:-:S02]  /*6690*/  ISETP.GE.AND P2, PT, R4, R133, PT ;  /* 0x000000850400720c */ /* 0x000fc40003f46270 */
[----:B------:R-:W-:Y:S02]  /*66a0*/  FSEL R160, R5, -INF , !P1 ;  /* 0xff80000005a07808 */ /* 0x000fe40004800000 */
[-C--:B------:R-:W-:Y:S01]  /*66b0*/  ISETP.GE.AND P1, PT, R4, R132.reuse, PT ;  /* 0x000000840400720c */ /* 0x080fe20003f26270 */
[C---:B------:R-:W-:Y:S02]  /*66c0*/  VIADD R4, R3.reuse, 0xffffff30 ;  /* 0xffffff3003047836 */ /* 0x040fe40000000000 */
[----:B------:R-:W-:Y:S03]  /*66d0*/  HMMA.16816.F32.BF16 R52, R116, R102, R52 ;  /* 0x000000667434723c */ /* 0x000fe60000041834 */
[----:B------:R-:W-:Y:S02]  /*66e0*/  FSEL R158, R64, -INF , !P6 ;  /* 0xff800000409e7808 */ /* 0x000fe40007000000 */
[----:B------:R-:W-:Y:S01]  /*66f0*/  ISETP.GE.AND P6, PT, R8, R132, PT ;  /* 0x000000840800720c */ /* 0x000fe20003fc6270 */
[----:B------:R-:W-:Y:S01]  /*6700*/  VIADD R8, R3, 0xffffff31 ;  /* 0xffffff3103087836 */ /* 0x000fe20000000000 */
[----:B------:R-:W-:-:S02]  /*6710*/  FSEL R153, R67, -INF , !P4 ;  /* 0xff80000043997808 */ /* 0x000fc40006000000 */
        /* <DEDUP_REMOVED lines=12> */
[----:B------:R-:W-:Y:S02]  /*67e0*/  ISETP.GE.AND P5, PT, R4, R132, PT ;  /* 0x000000840400720c */ /* 0x000fe40003fa6270 */
[----:B------:R-:W-:Y:S01]  /*67f0*/  ISETP.GE.AND P1, PT, R8, R133, PT ;  /* 0x000000850800720c */ /* 0x000fe20003f26270 */
[----:B------:R-:W1:Y:S01]  /*6800*/  LDSM.16.M88.4 R4, [R167+0x4800] ;  /* 0x00480000a704783b */ /* 0x000e620000000200 */
[----:B------:R-:W-:Y:S02]  /*6810*/  FSEL R143, R59, -INF , !P2 ;  /* 0xff8000003b8f7808 */ /* 0x000fe40005000000 */
[----:B------:R-:W-:Y:S02]  /*6820*/  FSEL R146, R52, -INF , !P1 ;  /* 0xff80000034927808 */ /* 0x000fe40004800000 */
[----:B------:R-:W-:Y:S02]  /*6830*/  FSEL R152, R61, -INF , !P0 ;  /* 0xff8000003d987808 */ /* 0x000fe40004000000 */
[----:B------:R-:W-:-:S02]  /*6840*/  FSEL R151, R63, -INF , !P6 ;  /* 0xff8000003f977808 */ /* 0x000fc40007000000 */
[CC--:B------:R-:W-:Y:S02]  /*6850*/  ISETP.GE.AND P2, PT, R12.reuse, R133.reuse, PT ;  /* 0x000000850c00720c */ /* 0x0c0fe40003f46270 */
[-C--:B------:R-:W-:Y:S01]  /*6860*/  ISETP.GE.AND P1, PT, R12, R132.reuse, PT ;  /* 0x000000840c00720c */ /* 0x080fe20003f26270 */
[C---:B------:R-:W-:Y:S01]  /*6870*/  VIADD R12, R3.reuse, 0xffffff48 ;  /* 0xffffff48030c7836 */ /* 0x040fe20000000000 */
[----:B------:R-:W-:Y:S01]  /*6880*/  ISETP.GE.AND P0, PT, R8, R132, PT ;  /* 0x000000840800720c */ /* 0x000fe20003f06270 */
[----:B------:R-:W-:Y:S01]  /*6890*/  VIADD R8, R3, 0xffffff40 ;  /* 0xffffff4003087836 */ /* 0x000fe20000000000 */
[----:B------:R-:W-:Y:S02]  /*68a0*/  ISETP.GE.AND P6, PT, R9, R133, PT ;  /* 0x000000850900720c */ /* 0x000fe40003fc6270 */
[----:B------:R-:W-:Y:S02]  /*68b0*/  FSEL R145, R54, -INF , !P0 ;  /* 0xff80000036917808 */ /* 0x000fe40004000000 */
        /* <DEDUP_REMOVED lines=8> */
[CC--:B------:R-:W-:Y:S02]  /*6940*/  ISETP.GE.AND P5, PT, R8.reuse, R133.reuse, PT ;  /* 0x000000850800720c */ /* 0x0c0fe40003fa6270 */
[----:B------:R-:W-:Y:S02]  /*6950*/  ISETP.GE.AND P4, PT, R8, R132, PT ;  /* 0x000000840800720c */ /* 0x000fe40003f86270 */
[----:B------:R-:W2:Y:S01]  /*6960*/  LDSM.16.M88.4 R8, [R167+0x5000] ;  /* 0x00500000a708783b */ /* 0x000ea20000000200 */
[----:B------:R-:W-:Y:S02]  /*6970*/  FSEL R147, R55, -INF , !P3 ;  /* 0xff80000037937808 */ /* 0x000fe40005800000 */
[----:B------:R-:W-:Y:S01]  /*6980*/  FSEL R142, R48, -INF , !P5 ;  /* 0xff800000308e7808 */ /* 0x000fe20006800000 */
[----:B-1----:R-:W-:Y:S01]  /*6990*/  HMMA.16816.F32.BF16 R40, R116, R4, R40 ;  /* 0x000000047428723c */ /* 0x002fe20000041828 */
[----:B------:R-:W-:Y:S01]  /*69a0*/  FSEL R141, R50, -INF , !P4 ;  /* 0xff800000328d7808 */ /* 0x000fe20006000000 */
[----:B------:R-:W-:Y:S01]  /*69b0*/  VIADD R4, R3, 0xffffff51 ;  /* 0xffffff5103047836 */ /* 0x000fe20000000000 */
[----:B------:R-:W-:Y:S01]  /*69c0*/  FSEL R140, R49, -INF , !P2 ;  /* 0xff800000318c7808 */ /* 0x000fe20005000000 */
[----:B------:R-:W-:Y:S01]  /*69d0*/  VIADD R5, R3, 0xffffff59 ;  /* 0xffffff5903057836 */ /* 0x000fe20000000000 */
[----:B------:R-:W-:-:S02]  /*69e0*/  ISETP.GE.AND P3, PT, R13, R133, PT ;  /* 0x000000850d00720c */ /* 0x000fc40003f66270 */
[-C--:B------:R-:W-:Y:S01]  /*69f0*/  ISETP.GE.AND P5, PT, R13, R132.reuse, PT ;  /* 0x000000840d00720c */ /* 0x080fe20003fa6270 */
[----:B------:R-:W-:Y:S01]  /*6a00*/  HMMA.16816.F32.BF16 R36, R116, R6, R36 ;  /* 0x000000067424723c */ /* 0x000fe20000041824 */
[C---:B------:R-:W-:Y:S02]  /*6a10*/  ISETP.GE.AND P4, PT, R12.reuse, R133, PT ;  /* 0x000000850c00720c */ /* 0x040fe40003f86270 */
[----:B------:R-:W-:Y:S02]  /*6a20*/  ISETP.GE.AND P2, PT, R12, R132, PT ;  /* 0x000000840c00720c */ /* 0x000fe40003f46270 */
[----:B------:R-:W1:Y:S01]  /*6a30*/  LDSM.16.M88.4 R12, [R167+0x5800] ;  /* 0x00580000a70c783b */ /* 0x000e620000000200 */
[----:B------:R-:W-:Y:S01]  /*6a40*/  FSEL R135, R51, -INF , !P1 ;  /* 0xff80000033877808 */ /* 0x000fe20004800000 */
[----:B------:R-:W-:-:S04]  /*6a50*/  DEPBAR.LE SB0, 0x0 ;  /* 0x000080000000791a */ /* 0x000fc80000000000 */
[----:B------:R-:W-:Y:S02]  /*6a60*/  FSEL R136, R44, -INF , !P0 ;  /* 0xff8000002c887808 */ /* 0x000fe40004000000 */
[CC--:B------:R-:W-:Y:S02]  /*6a70*/  ISETP.GE.AND P1, PT, R4.reuse, R133.reuse, PT ;  /* 0x000000850400720c */ /* 0x0c0fe40003f26270 */
        /* <DEDUP_REMOVED lines=8> */
[----:B------:R-:W-:Y:S01]  /*6b00*/  FSEL R134, R41, -INF , !P1 ;  /* 0xff80000029867808 */ /* 0x000fe20004800000 */
[----:B--2---:R-:W-:Y:S01]  /*6b10*/  HMMA.16816.F32.BF16 R32, R116, R8, R32 ;  /* 0x000000087420723c */ /* 0x004fe20000041820 */
[----:B------:R-:W-:Y:S02]  /*6b20*/  FSEL R137, R47, -INF , !P5 ;  /* 0xff8000002f897808 */ /* 0x000fe40006800000 */
[----:B------:R-:W-:Y:S02]  /*6b30*/  FSEL R126, R40, -INF , !P4 ;  /* 0xff800000287e7808 */ /* 0x000fe40006000000 */
[----:B------:R-:W-:-:S02]  /*6b40*/  ISETP.GE.AND P2, PT, R4, R133, PT ;  /* 0x000000850400720c */ /* 0x000fc40003f46270 */
[-C--:B------:R-:W-:Y:S01]  /*6b50*/  ISETP.GE.AND P1, PT, R4, R132.reuse, PT ;  /* 0x000000840400720c */ /* 0x080fe20003f26270 */
[----:B------:R-:W-:Y:S01]  /*6b60*/  VIADD R4, R3, 0xffffff68 ;  /* 0xffffff6803047836 */ /* 0x000fe20000000000 */
[CC--:B------:R-:W-:Y:S01]  /*6b70*/  ISETP.GE.AND P5, PT, R5.reuse, R133.reuse, PT ;  /* 0x000000850500720c */ /* 0x0c0fe20003fa6270 */
[C---:B------:R-:W-:Y:S01]  /*6b80*/  HMMA.16816.F32.BF16 R28, R116.reuse, R10, R28 ;  /* 0x0000000a741c723c */ /* 0x040fe2000004181c */
[----:B------:R-:W-:Y:S01]  /*6b90*/  ISETP.GE.AND P4, PT, R5, R132, PT ;  /* 0x000000840500720c */ /* 0x000fe20003f86270 */
[----:B------:R-:W-:Y:S01]  /*6ba0*/  VIADD R5, R3, 0xffffff61 ;  /* 0xffffff6103057836 */ /* 0x000fe20000000000 */
[----:B------:R-:W-:Y:S02]  /*6bb0*/  FSEL R123, R38, -INF , !P3 ;  /* 0xff800000267b7808 */ /* 0x000fe40005800000 */
[----:B------:R-:W-:Y:S02]  /*6bc0*/  FSEL R122, R37, -INF , !P5 ;  /* 0xff800000257a7808 */ /* 0x000fe40006800000 */
[----:B------:R-:W-:Y:S01]  /*6bd0*/  FSEL R115, R43, -INF , !P0 ;  /* 0xff8000002b737808 */ /* 0x000fe20004000000 */
[----:B-1----:R-:W-:Y:S01]  /*6be0*/  HMMA.16816.F32.BF16 R24, R116, R12, R24 ;  /* 0x0000000c7418723c */ /* 0x002fe20000041818 */
[----:B------:R-:W-:-:S02]  /*6bf0*/  ISETP.GE.AND P3, PT, R4, R133, PT ;  /* 0x000000850400720c */ /* 0x000fc40003f66270 */
[-C--:B------:R-:W-:Y:S01]  /*6c00*/  ISETP.GE.AND P5, PT, R4, R132.reuse, PT ;  /* 0x000000840400720c */ /* 0x080fe20003fa6270 */
[----:B------:R-:W-:Y:S01]  /*6c10*/  VIADD R4, R3, 0xffffff70 ;  /* 0xffffff7003047836 */ /* 0x000fe20000000000 */
[C---:B------:R-:W-:Y:S02]  /*6c20*/  ISETP.GE.AND P0, PT, R5.reuse, R133, PT ;  /* 0x000000850500720c */ /* 0x040fe40003f06270 */
[----:B------:R-:W-:Y:S01]  /*6c30*/  FSEL R124, R36, -INF , !P6 ;  /* 0xff800000247c7808 */ /* 0x000fe20007000000 */
[----:B------:R-:W-:Y:S01]  /*6c40*/  HMMA.16816.F32.BF16 R20, R116, R14, R20 ;  /* 0x0000000e7414723c */ /* 0x000fe20000041814 */
[----:B------:R-:W-:Y:S01]  /*6c50*/  BAR.SYNC.DEFER_BLOCKING 0x0 ;  /* 0x0000000000007b1d */ /* 0x000fe20000010000 */
[-C--:B------:R-:W-:Y:S01]  /*6c60*/  ISETP.GE.AND P6, PT, R5, R132.reuse, PT ;  /* 0x000000840500720c */ /* 0x080fe20003fc6270 */
[----:B------:R-:W-:Y:S01]  /*6c70*/  VIADD R5, R3, 0xffffff69 ;  /* 0xffffff6903057836 */ /* 0x000fe20000000000 */
[----:B------:R-:W-:Y:S02]  /*6c80*/  FSEL R112, R33, -INF , !P0 ;  /* 0xff80000021707808 */ /* 0x000fe40004000000 */
[----:B------:R-:W-:-:S02]  /*6c90*/  ISETP.GE.AND P0, PT, R4, R132, PT ;  /* 0x000000840400720c */ /* 0x000fc40003f06270 */
[----:B------:R-:W-:Y:S02]  /*6ca0*/  FSEL R121, R39, -INF , !P4 ;  /* 0xff80000027797808 */ /* 0x000fe40006000000 */
[----:B------:R-:W-:Y:S02]  /*6cb0*/  FSEL R120, R32, -INF , !P2 ;  /* 0xff80000020787808 */ /* 0x000fe40005000000 */
[C---:B------:R-:W-:Y:S02]  /*6cc0*/  ISETP.GE.AND P4, PT, R5.reuse, R133, PT ;  /* 0x000000850500720c */ /* 0x040fe40003f86270 */
[----:B------:R-:W-:Y:S01]  /*6cd0*/  ISETP.GE.AND P2, PT, R5, R132, PT ;  /* 0x000000840500720c */ /* 0x000fe20003f46270 */
[----:B------:R-:W-:Y:S01]  /*6ce0*/  VIADD R5, R3, 0xffffff71 ;  /* 0xffffff7103057836 */ /* 0x000fe20000000000 */
[----:B------:R-:W-:Y:S02]  /*6cf0*/  FSEL R59, R26, -INF , !P0 ;  /* 0xff8000001a3b7808 */ /* 0x000fe40004000000 */
[----:B------:R-:W-:-:S02]  /*6d00*/  ISETP.GT.AND P0, PT, R127, R178, PT ;  /* 0x000000b27f00720c */ /* 0x000fc40003f04270 */
[----:B------:R-:W-:Y:S02]  /*6d10*/  FSEL R113, R34, -INF , !P1 ;  /* 0xff80000022717808 */ /* 0x000fe40004800000 */
[----:B------:R-:W-:Y:S02]  /*6d20*/  FSEL R107, R35, -INF , !P6 ;  /* 0xff800000236b7808 */ /* 0x000fe40007000000 */
[----:B------:R-:W-:Y:S02]  /*6d30*/  FSEL R114, R28, -INF , !P3 ;  /* 0xff8000001c727808 */ /* 0x000fe40005800000 */
        /* <DEDUP_REMOVED lines=84> */
.L_x_6388:
[----:B------:R-:W-:Y:S01]  /*7280*/  UMOV UR6, URZ ;  /* 0x000000ff00067c82 */ /* 0x000fe20008000000 */
[----:B------:R-:W-:Y:S01]  /*7290*/  IMAD.SHL.U32 R4, R128, 0x80, RZ ;  /* 0x0000008080047824 */ /* 0x000fe200078e00ff */
[----:B------:R-:W-:-:S05]  /*72a0*/  IADD3 R5, P0, PT, RZ, -UR6, RZ ;  /* 0x80000006ff057c10 */ /* 0x000fca000ff1e0ff */
[----:B------:R-:W-:-:S05]  /*72b0*/  IMAD.X R4, RZ, RZ, ~R4, P0 ;  /* 0x000000ffff047224 */ /* 0x000fca00000e0e04 */
[----:B------:R-:W-:-:S04]  /*72c0*/  SHF.R.S64 R5, R5, 0x1f, R4 ;  /* 0x0000001f05057819 */ /* 0x000fc80000001004 */
[----:B------:R-:W-:-:S04]  /*72d0*/  IADD3 R180, P0, PT, R5, R180, RZ ;  /* 0x000000b405b47210 */ /* 0x000fc80007f1e0ff */
[----:B------:R-:W-:-:S09]  /*72e0*/  LEA.HI.X.SX32 R179, R4, R179, 0x1, P0 ;  /* 0x000000b304b37211 */ /* 0x000fd200000f0eff */
.L_x_6389:
        /* <DEDUP_REMOVED lines=30> */
.L_x_6387:
        /* <DEDUP_REMOVED lines=57> */
[--C-:B------:R-:W-:Y:S01]  /*7860*/  FFMA.FTZ R65, R17, UR4, -R100.reuse ;  /* 0x0000000411417c23 */ /* 0x100fe20008010864 */
[----:B------:R-:W-:Y:S01]  /*7870*/  FADD.FTZ R5, R0, -R5 ;  /* 0x8000000500057221 */ /* 0x000fe20000010000 */
[----:B------:R-:W1:Y:S01]  /*7880*/  LDSM.16.MT88.4 R16, [R170+0x6000] ;  /* 0x00600000aa10783b */ /* 0x000e620000004200 */
[--C-:B------:R-:W-:Y:S01]  /*7890*/  FFMA.FTZ R101, R106, UR4, -R105.reuse ;  /* 0x000000046a657c23 */ /* 0x100fe20008010869 */
[----:B------:R-:W-:Y:S01]  /*78a0*/  FMUL.FTZ R108, R4, UR4 ;  /* 0x00000004046c7c20 */ /* 0x000fe20008410000 */
[----:B------:R-:W-:Y:S01]  /*78b0*/  FMUL.FTZ R106, R5, UR4 ;  /* 0x00000004056a7c20 */ /* 0x000fe20008410000 */
[--C-:B------:R-:W-:Y:S01]  /*78c0*/  FFMA.FTZ R102, R196, UR4, -R105.reuse ;  /* 0x00000004c4667c23 */ /* 0x100fe20008010869 */
[--C-:B------:R-:W-:Y:S01]  /*78d0*/  FFMA.FTZ R67, R187, UR4, -R100.reuse ;  /* 0x00000004bb437c23 */ /* 0x100fe20008010864 */
[--C-:B------:R-:W-:Y:S01]  /*78e0*/  FFMA.FTZ R2, R191, UR4, -R100.reuse ;  /* 0x00000004bf027c23 */ /* 0x100fe20008010864 */
[----:B------:R-:W2:Y:S01]  /*78f0*/  LDSM.16.MT88.4 R4, [R166+0x6000] ;  /* 0x00600000a604783b */ /* 0x000ea20000004200 */
        /* <DEDUP_REMOVED lines=35> */
[----:B------:R-:W-:Y:S01]  /*7b30*/  FFMA.FTZ R59, R59, UR4, -R100 ;  /* 0x000000043b3b7c23 */ /* 0x000fe20008010864 */
[----:B------:R-:W-:-:S04]  /*7b40*/  ISETP.GT.AND P0, PT, R127, R178, PT ;  /* 0x000000b27f00720c */ /* 0x000fc80003f04270 */
[----:B------:R-:W3:Y:S01]  /*7b50*/  MUFU.EX2 R66, R66 ;  /* 0x0000004200427308 */ /* 0x000ee20000000800 */
[----:B----4-:R-:W-:-:S07]  /*7b60*/  F2FP.BF16.F32.PACK_AB R10, R101, R102 ;  /* 0x00000066650a723e */ /* 0x010fce00000010ff */
[----:B------:R-:W-:Y:S01]  /*7b70*/  MUFU.EX2 R65, R65 ;  /* 0x0000004100417308 */ /* 0x000fe20000000800 */
[----:B------:R-:W-:-:S07]  /*7b80*/  @P0 IADD3 R131, PT, PT, R131, -0x3, RZ ;  /* 0xfffffffd83830810 */ /* 0x000fce0007ffe0ff */
        /* <DEDUP_REMOVED lines=11> */
[----:B------:R-:W-:Y:S01]  /*7c40*/  FMUL.FTZ R25, R73, R108 ;  /* 0x0000006c49197220 */ /* 0x000fe20000410000 */
[--C-:B------:R-:W-:Y:S01]  /*7c50*/  FFMA.FTZ R97, R190, UR4, -R105.reuse ;  /* 0x00000004be617c23 */ /* 0x100fe20008010869 */
[--C-:B------:R-:W-:Y:S01]  /*7c60*/  FFMA.FTZ R72, R161, UR4, -R100.reuse ;  /* 0x00000004a1487c23 */ /* 0x100fe20008010864 */
[-C--:B-----5:R-:W-:Y:S01]  /*7c70*/  FMUL.FTZ R14, R98, R106.reuse ;  /* 0x0000006a620e7220 */ /* 0x0a0fe20000410000 */
[-C--:B------:R-:W-:Y:S01]  /*7c80*/  FMUL.FTZ R15, R99, R106.reuse ;  /* 0x0000006a630f7220 */ /* 0x080fe20000410000 */
[-C--:B------:R-:W-:Y:S01]  /*7c90*/  FMUL.FTZ R70, R70, R106.reuse ;  /* 0x0000006a46467220 */ /* 0x080fe20000410000 */
[-C--:B------:R-:W-:Y:S01]  /*7ca0*/  FMUL.FTZ R71, R71, R106.reuse ;  /* 0x0000006a47477220 */ /* 0x080fe20000410000 */
[--C-:B------:R-:W-:Y:S01]  /*7cb0*/  FFMA.FTZ R73, R159, UR4, -R100.reuse ;  /* 0x000000049f497c23 */ /* 0x100fe20008010864 */
[-C--:B------:R-:W-:Y:S01]  /*7cc0*/  FMUL.FTZ R26, R74, R106.reuse ;  /* 0x0000006a4a1a7220 */ /* 0x080fe20000410000 */
[----:B------:R-:W-:Y:S01]  /*7cd0*/  FMUL.FTZ R27, R75, R106 ;  /* 0x0000006a4b1b7220 */ /* 0x000fe20000410000 */
[-C--:B------:R-:W-:Y:S01]  /*7ce0*/  FMUL.FTZ R32, R80, R108.reuse ;  /* 0x0000006c50207220 */ /* 0x080fe20000410000 */
[C---:B-1----:R-:W-:Y:S01]  /*7cf0*/  HMMA.16816.F32.BF16 R12, R8.reuse, R16, R12 ;  /* 0x00000010080c723c */ /* 0x042fe2000004180c */
        /* <DEDUP_REMOVED lines=23> */
[----:B------:R-:W1:Y:S01]  /*7e70*/  MUFU.EX2 R97, R97 ;  /* 0x0000006100617308 */ /* 0x000e620000000800 */
        /* <DEDUP_REMOVED lines=13> */
[----:B------:R-:W-:Y:S01]  /*7f50*/  FFMA.FTZ R96, R145, UR4, -R100 ;  /* 0x0000000491607c23 */ /* 0x000fe20008010864 */
[----:B------:R-:W-:Y:S01]  /*7f60*/  FFMA.FTZ R104, R193, R108, R104 ;  /* 0x0000006cc1687223 */ /* 0x000fe20000010068 */
[----:B------:R-:W2:Y:S01]  /*7f70*/  MUFU.EX2 R69, R69 ;  /* 0x0000004500457308 */ /* 0x000ea20000000800 */
[C---:B------:R-:W-:Y:S01]  /*7f80*/  HMMA.16816.F32.BF16 R4, R8.reuse, R6, R76 ;  /* 0x000000060804723c */ /* 0x040fe2000004184c */
[----:B-1----:R-:W-:Y:S01]  /*7f90*/  F2FP.BF16.F32.PACK_AB R48, R97, R0 ;  /* 0x000000006130723e */ /* 0x002fe200000010ff */
[--C-:B------:R-:W-:Y:S01]  /*7fa0*/  FFMA.FTZ R76, R154, UR4, -R105.reuse ;  /* 0x000000049a4c7c23 */ /* 0x100fe20008010869 */
[----:B------:R-:W-:Y:S01]  /*7fb0*/  FFMA.FTZ R77, R152, UR4, -R105 ;  /* 0x00000004984d7c23 */ /* 0x000fe20008010869 */
[--C-:B------:R-:W-:Y:S01]  /*7fc0*/  FFMA.FTZ R78, R157, UR4, -R100.reuse ;  /* 0x000000049d4e7c23 */ /* 0x100fe20008010864 */
[----:B------:R-:W-:Y:S01]  /*7fd0*/  FFMA.FTZ R79, R153, UR4, -R100 ;  /* 0x00000004994f7c23 */ /* 0x000fe20008010864 */
[----:B------:R-:W-:Y:S01]  /*7fe0*/  FFMA.FTZ R67, R192, R106, R67 ;  /* 0x0000006ac0437223 */ /* 0x000fe20000010043 */
[----:B------:R-:W-:Y:S01]  /*7ff0*/  MUFU.EX2 R70, R70 ;  /* 0x0000004600467308 */ /* 0x000fe20000000800 */
[----:B------:R-:W-:Y:S01]  /*8000*/  HMMA.16816.F32.BF16 R20, R8, R22, R92 ;  /* 0x000000160814723c */ /* 0x000fe2000004185c */
[----:B------:R-:W-:Y:S01]  /*8010*/  FADD.FTZ R103, R103, R104 ;  /* 0x0000006867677221 */ /* 0x000fe20000010000 */
[----:B------:R-:W-:Y:S01]  /*8020*/  FADD.FTZ R66, R66, R67 ;  /* 0x0000004342427221 */ /* 0x000fe20000010000 */
[----:B------:R-:W-:Y:S01]  /*8030*/  FFMA.FTZ R192, R56, UR4, -R100 ;  /* 0x0000000438c07c23 */ /* 0x000fe20008010864 */
[----:B------:R-:W-:Y:S01]  /*8040*/  LDSM.16.MT88.4 R92, [R165+0x9800] ;  /* 0x00980000a55c783b */ /* 0x000fe20000004200 */
[----:B------:R-:W-:-:S02]  /*8050*/  FADD.FTZ R102, R102, R103 ;  /* 0x0000006766667221 */ /* 0x000fc40000010000 */
[----:B------:R-:W1:Y:S01]  /*8060*/  MUFU.EX2 R71, R71 ;  /* 0x0000004700477308 */ /* 0x000e620000000800 */
[----:B------:R-:W-:Y:S01]  /*8070*/  HMMA.16816.F32.BF16 R44, R8, R28, R44 ;  /* 0x0000001c082c723c */ /* 0x000fe2000004182c */
[----:B--2---:R-:W-:Y:S01]  /*8080*/  F2FP.BF16.F32.PACK_AB R50, R69, R68 ;  /* 0x000000444532723e */ /* 0x004fe200000010ff */
[----:B------:R-:W-:-:S05]  /*8090*/  FADD.FTZ R101, R101, R102 ;  /* 0x0000006665657221 */ /* 0x000fca0000010000 */
[----:B------:R-:W-:Y:S01]  /*80a0*/  MUFU.EX2 R72, R72 ;  /* 0x0000004800487308 */ /* 0x000fe20000000800 */
[----:B------:R-:W-:Y:S01]  /*80b0*/  HMMA.16816.F32.BF16 R8, R8, R30, R88 ;  /* 0x0000001e0808723c */ /* 0x000fe20000041858 */
[----:B------:R-:W2:Y:S06]  /*80c0*/  LDSM.16.MT88.4 R28, [R165+0x6800] ;  /* 0x00680000a51c783b */ /* 0x000eac0000004200 */
        /* <DEDUP_REMOVED lines=27> */
[----:B------:R-:W-:-:S02]  /*8280*/  F2FP.BF16.F32.PACK_AB R50, R77, R76 ;  /* 0x0000004c4d32723e */ /* 0x000fc400000010ff */
[----:B---3--:R-:W-:-:S05]  /*8290*/  F2FP.BF16.F32.PACK_AB R51, R81, R80 ;  /* 0x000000505133723e */ /* 0x008fca00000010ff */
[----:B------:R-:W-:Y:S02]  /*82a0*/  MUFU.EX2 R83, R83 ;  /* 0x0000005300537308 */ /* 0x000fe40000000800 */
[C---:B------:R-:W-:Y:S06]  /*82b0*/  HMMA.16816.F32.BF16 R12, R48.reuse, R36, R12 ;  /* 0x00000024300c723c */ /* 0x040fec000004180c */
        /* <DEDUP_REMOVED lines=19> */
[----:B--2---:R-:W-:-:S02]  /*83f0*/  F2FP.BF16.F32.PACK_AB R49, R86, R87 ;  /* 0x000000575631723e */ /* 0x004fc400000010ff */
[----:B------:R-:W-:Y:S01]  /*8400*/  F2FP.BF16.F32.PACK_AB R50, R84, R83 ;  /* 0x000000535432723e */ /* 0x000fe200000010ff */
[----:B------:R-:W-:Y:S01]  /*8410*/  MUFU.EX2 R118, R118 ;  /* 0x0000007600767308 */ /* 0x000fe20000000800 */
[----:B-----5:R-:W-:-:S07]  /*8420*/  F2FP.BF16.F32.PACK_AB R51, R117, R96 ;  /* 0x000000607533723e */ /* 0x020fce00000010ff */
[C---:B---3--:R-:W-:Y:S01]  /*8430*/  HMMA.16816.F32.BF16 R12, R48.reuse, R36, R12 ;  /* 0x00000024300c723c */ /* 0x048fe2000004180c */
        /* <DEDUP_REMOVED lines=40> */
[----:B----4-:R-:W-:-:S02]  /*86c0*/  F2FP.BF16.F32.PACK_AB R52, R137, R126 ;  /* 0x0000007e8934723e */ /* 0x010fc400000010ff */
        /* <DEDUP_REMOVED lines=21> */
[C---:B------:R-:W-:Y:S01]  /*8820*/  HMMA.16816.F32.BF16 R20, R52.reuse, R50, R20 ;  /* 0x000000323414723c */ /* 0x040fe20000041814 */
[----:B------:R-:W-:Y:S02]  /*8830*/  F2FP.BF16.F32.PACK_AB R50, R110, R125 ;  /* 0x0000007d6e32723e */ /* 0x000fe400000010ff */
[----:B-----5:R-:W-:Y:S01]  /*8840*/  F2FP.BF16.F32.PACK_AB R51, R114, R109 ;  /* 0x0000006d7233723e */ /* 0x020fe200000010ff */
[----:B------:R-:W-:Y:S04]  /*8850*/  MUFU.EX2 R57, R57 ;  /* 0x0000003900397308 */ /* 0x000fe80000000800 */
[----:B------:R-:W-:Y:S04]  /*8860*/  HMMA.16816.F32.BF16 R44, R52, R40, R44 ;  /* 0x00000028342c723c */ /* 0x000fe8000004182c */
[----:B------:R-:W1:Y:S04]  /*8870*/  MUFU.EX2 R192, R192 ;  /* 0x000000c000c07308 */ /* 0x000e680000000800 */
[----:B--2---:R-:W-:Y:S01]  /*8880*/  HMMA.16816.F32.BF16 R24, R48, R36, R24 ;  /* 0x000000243018723c */ /* 0x004fe20000041818 */
[----:B------:R-:W-:-:S04]  /*8890*/  FADD.FTZ R37, R65, R66 ;  /* 0x0000004241257221 */ /* 0x000fc80000010000 */
[----:B------:R-:W-:Y:S01]  /*88a0*/  FADD.FTZ R37, R2, R37 ;  /* 0x0000002502257221 */ /* 0x000fe20000010000 */
[----:B------:R-:W-:Y:S02]  /*88b0*/  FADD.FTZ R2, R0, R101 ;  /* 0x0000006500027221 */ /* 0x000fe40000010000 */
[----:B------:R-:W-:Y:S01]  /*88c0*/  HMMA.16816.F32.BF16 R8, R52, R42, R8 ;  /* 0x0000002a3408723c */ /* 0x000fe20000041808 */
[----:B------:R-:W-:Y:S01]  /*88d0*/  FADD.FTZ R70, R70, R37 ;  /* 0x0000002546467221 */ /* 0x000fe20000010000 */
[----:B------:R-:W-:Y:S01]  /*88e0*/  FADD.FTZ R97, R97, R2 ;  /* 0x0000000261617221 */ /* 0x000fe20000010000 */
[----:B------:R-:W2:Y:S01]  /*88f0*/  LDSM.16.MT88.4 R40, [R165+0x9000] ;  /* 0x00900000a528783b */ /* 0x000ea20000004200 */
        /* <DEDUP_REMOVED lines=11> */
[----:B------:R-:W-:Y:S01]  /*89b0*/  FFMA.FTZ R55, R58, UR4, -R100 ;  /* 0x000000043a377c23 */ /* 0x000fe20008010864 */
[----:B------:R-:W3:Y:S01]  /*89c0*/  MUFU.EX2 R52, R52 ;  /* 0x0000003400347308 */ /* 0x000ee20000000800 */
[----:B------:R-:W-:Y:S01]  /*89d0*/  FADD.FTZ R78, R78, R73 ;  /* 0x000000494e4e7221 */ /* 0x000fe20000010000 */
[----:B------:R-:W-:Y:S01]  /*89e0*/  FADD.FTZ R75, R74, R75 ;  /* 0x0000004b4a4b7221 */ /* 0x000fe20000010000 */
[----:B----4-:R-:W-:Y:S01]  /*89f0*/  HMMA.16816.F32.BF16 R12, R48, R28, R12 ;  /* 0x0000001c300c723c */ /* 0x010fe2000004180c */
[----:B-1----:R-:W-:Y:S01]  /*8a00*/  F2FP.BF16.F32.PACK_AB R91, R192, R57 ;  /* 0x00000039c05b723e */ /* 0x002fe200000010ff */
[----:B------:R-:W-:Y:S01]  /*8a10*/  FADD.FTZ R79, R79, R78 ;  /* 0x0000004e4f4f7221 */ /* 0x000fe20000010000 */
[----:B------:R-:W-:-:S02]  /*8a20*/  FADD.FTZ R76, R76, R75 ;  /* 0x0000004b4c4c7221 */ /* 0x000fc40000010000 */
[----:B------:R-:W-:Y:S01]  /*8a30*/  MUFU.EX2 R53, R53 ;  /* 0x0000003500357308 */ /* 0x000fe20000000800 */
[----:B------:R-:W-:Y:S01]  /*8a40*/  FADD.FTZ R2, R80, R79 ;  /* 0x0000004f50027221 */ /* 0x000fe20000010000 */
[----:B------:R-:W-:Y:S01]  /*8a50*/  FADD.FTZ R76, R77, R76 ;  /* 0x0000004c4d4c7221 */ /* 0x000fe20000010000 */
[----:B------:R-:W-:Y:S01]  /*8a60*/  HMMA.16816.F32.BF16 R16, R48, R30, R16 ;  /* 0x0000001e3010723c */ /* 0x000fe20000041810 */
[----:B------:R-:W1:Y:S01]  /*8a70*/  LDSM.16.MT88.4 R28, [R164+0x9000] ;  /* 0x00900000a41c783b */ /* 0x000e620000004200 */
[----:B------:R-:W-:Y:S01]  /*8a80*/  FADD.FTZ R2, R81, R2 ;  /* 0x0000000251027221 */ /* 0x000fe20000010000 */
[----:B------:R-:W-:Y:S02]  /*8a90*/  FADD.FTZ R85, R85, R76 ;  /* 0x0000004c55557221 */ /* 0x000fe40000010000 */
[----:B------:R-:W4:Y:S01]  /*8aa0*/  MUFU.EX2 R54, R54 ;  /* 0x0000003600367308 */ /* 0x000f220000000800 */
[----:B------:R-:W-:Y:S01]  /*8ab0*/  FADD.FTZ R87, R87, R2 ;  /* 0x0000000257577221 */ /* 0x000fe20000010000 */
[----:B------:R-:W-:Y:S01]  /*8ac0*/  FADD.FTZ R82, R82, R85 ;  /* 0x0000005552527221 */ /* 0x000fe20000010000 */
[----:B---3--:R-:W-:-:S02]  /*8ad0*/  F2FP.BF16.F32.PACK_AB R88, R52, R3 ;  /* 0x000000033458723e */ /* 0x008fc400000010ff */
[----:B------:R-:W-:Y:S01]  /*8ae0*/  FADD.FTZ R87, R86, R87 ;  /* 0x0000005756577221 */ /* 0x000fe20000010000 */
[----:B------:R-:W-:Y:S02]  /*8af0*/  FADD.FTZ R83, R83, R82 ;  /* 0x0000005253537221 */ /* 0x000fe40000010000 */
[----:B------:R-:W-:Y:S01]  /*8b00*/  MUFU.EX2 R0, R59 ;  /* 0x0000003b00007308 */ /* 0x000fe20000000800 */
[----:B------:R-:W-:Y:S01]  /*8b10*/  FADD.FTZ R2, R96, R87 ;  /* 0x0000005760027221 */ /* 0x000fe20000010000 */
[----:B------:R-:W-:Y:S01]  /*8b20*/  FADD.FTZ R84, R84, R83 ;  /* 0x0000005354547221 */ /* 0x000fe20000010000 */
[C---:B--2---:R-:W-:Y:S02]  /*8b30*/  HMMA.16816.F32.BF16 R32, R48.reuse, R40, R32 ;  /* 0x000000283020723c */ /* 0x044fe40000041820 */
[----:B------:R-:W-:Y:S01]  /*8b40*/  FADD.FTZ R2, R117, R2 ;  /* 0x0000000275027221 */ /* 0x000fe20000010000 */
[----:B------:R-:W-:Y:S02]  /*8b50*/  FADD.FTZ R119, R119, R84 ;  /* 0x0000005477777221 */ /* 0x000fe40000010000 */
[----:B------:R-:W2:Y:S01]  /*8b60*/  MUFU.EX2 R55, R55 ;  /* 0x0000003700377308 */ /* 0x000ea20000000800 */
[----:B------:R-:W-:Y:S01]  /*8b70*/  FADD.FTZ R133, R133, R2 ;  /* 0x0000000285857221 */ /* 0x000fe20000010000 */
[----:B------:R-:W-:Y:S01]  /*8b80*/  FADD.FTZ R119, R116, R119 ;  /* 0x0000007774777221 */ /* 0x000fe20000010000 */
[----:B----4-:R-:W-:Y:S01]  /*8b90*/  F2FP.BF16.F32.PACK_AB R90, R54, R53 ;  /* 0x00000035365a723e */ /* 0x010fe200000010ff */
[----:B------:R-:W-:Y:S01]  /*8ba0*/  HMMA.16816.F32.BF16 R20, R48, R42, R20 ;  /* 0x0000002a3014723c */ /* 0x000fe20000041814 */
[----:B------:R-:W-:Y:S01]  /*8bb0*/  FADD.FTZ R133, R128, R133 ;  /* 0x0000008580857221 */ /* 0x000fe20000010000 */
[----:B------:R-:W-:Y:S01]  /*8bc0*/  FADD.FTZ R118, R118, R119 ;  /* 0x0000007776767221 */ /* 0x000fe20000010000 */
[----:B------:R-:W3:Y:S01]  /*8bd0*/  LDSM.16.MT88.4 R40, [R166+0x9800] ;  /* 0x00980000a628783b */ /* 0x000ee20000004200 */
[-C--:B------:R-:W-:Y:S01]  /*8be0*/  MOV R2, R64.reuse ;  /* 0x0000004000027202 */ /* 0x080fe20000000f00 */
[----:B------:R-:W-:Y:S01]  /*8bf0*/  FADD.FTZ R130, R130, R133 ;  /* 0x0000008582827221 */ /* 0x000fe20000010000 */
[----:B------:R-:W-:Y:S01]  /*8c00*/  FADD.FTZ R129, R129, R118 ;  /* 0x0000007681817221 */ /* 0x000fe20000010000 */
[----:B------:R-:W-:-:S02]  /*8c10*/  @P0 MOV R2, R64 ;  /* 0x0000004000020202 */ /* 0x000fc40000000f00 */
[----:B------:R-:W-:Y:S01]  /*8c20*/  FADD.FTZ R135, R135, R130 ;  /* 0x0000008287877221 */ /* 0x000fe20000010000 */
[----:B------:R-:W-:Y:S01]  /*8c30*/  FADD.FTZ R126, R126, R129 ;  /* 0x000000817e7e7221 */ /* 0x000fe20000010000 */
[----:B--2---:R-:W-:Y:S02]  /*8c40*/  F2FP.BF16.F32.PACK_AB R89, R55, R0 ;  /* 0x000000003759723e */ /* 0x004fe400000010ff */
        /* <DEDUP_REMOVED lines=23> */
[C---:B---3--:R-:W-:Y:S02]  /*8dc0*/  HMMA.16816.F32.BF16 R76, R88.reuse, R42, R4 ;  /* 0x0000002a584c723c */ /* 0x048fe40000041804 */
        /* <DEDUP_REMOVED lines=8> */
[C---:B------:R-:W-:Y:S08]  /*8e50*/  HMMA.16816.F32.BF16 R72, R88.reuse, R40, R24 ;  /* 0x000000285848723c */ /* 0x040ff00000041818 */
[C---:B------:R-:W-:Y:S08]  /*8e60*/  HMMA.16816.F32.BF16 R92, R88.reuse, R94, R20 ;  /* 0x0000005e585c723c */ /* 0x040ff00000041814 */
[C---:B-1----:R-:W-:Y:S08]  /*8e70*/  HMMA.16816.F32.BF16 R84, R88.reuse, R12, R44 ;  /* 0x0000000c5854723c */ /* 0x042ff0000004182c */
[----:B------:R-:W-:Y:S01]  /*8e80*/  HMMA.16816.F32.BF16 R88, R88, R14, R8 ;  /* 0x0000000e5858723c */ /* 0x000fe20000041808 */
[----:B------:R-:W-:-:S04]  /*8e90*/  NOP ;  /* 0x0000000000007918 */ /* 0x000fc80000000000 */
[----:B------:R-:W-:-:S15]  /*8ea0*/  @P0 BRA `(.L_x_6390) ;  /* 0x0000000000040947 */ /* 0x000fde0003800000 */
.L_x_6384:
[----:B------:R-:W-:-:S07]  /*8eb0*/  IADD3 R131, PT, PT, R127, -0x1, RZ ;  /* 0xffffffff7f837810 */ /* 0x000fce0007ffe0ff */
.L_x_6390:
        /* <DEDUP_REMOVED lines=12> */
[----:B------:R-:W3:Y:S01]  /*8f80*/  LDCU.64 UR6, c[0x0][0x3a0] ;  /* 0x00007400ff0677ac */ /* 0x000ee20008000a00 */
[----:B------:R-:W4:Y:S07]  /*8f90*/  LDCU.64 UR8, c[0x0][0x3a8] ;  /* 0x00007500ff0877ac */ /* 0x000f2e0008000a00 */
[----:B------:R-:W-:Y:S01]  /*8fa0*/  @!P0 IADD3 R187, P1, PT, RZ, -R187, RZ ;  /* 0x800000bbffbb8210 */ /* 0x000fe20007f3e0ff */
[----:B-1----:R-:W-:-:S12]  /*8fb0*/  ULEA UR5, UR5, UR10, 0x18 ;  /* 0x0000000a05057291 */ /* 0x002fd8000f8ec0ff */
.L_x_6395:
[----:B------:R-:W-:Y:S01]  /*8fc0*/  MOV R4, R182 ;  /* 0x000000b600047202 */ /* 0x000fe20000000f00 */
[----:B------:R-:W1:Y:S01]  /*8fd0*/  S2R R184, SR_TID.X ;  /* 0x0000000000b87919 */ /* 0x000e620000002100 */
[----:B------:R-:W5:Y:S01]  /*8fe0*/  @!P0 LDC R102, c[0x0][0x3c0] ;  /* 0x0000f000ff668b82 */ /* 0x000f620000000800 */
[----:B------:R-:W-:Y:S07]  /*8ff0*/  DEPBAR.LE SB0, 0x0 ;  /* 0x000080000000791a */ /* 0x000fee0000000000 */
[----:B------:R-:W2:Y:S08]  /*9000*/  LDC R181, c[0x0][0x3c4] ;  /* 0x0000f100ffb57b82 */ /* 0x000eb00000000800 */
[----:B------:R-:W-:Y:S01]  /*9010*/  BAR.SYNC.DEFER_BLOCKING 0x0 ;  /* 0x0000000000007b1d */ /* 0x000fe20000010000 */
[----:B------:R-:W-:Y:S01]  /*9020*/  IMAD.MOV.U32 R2, RZ, RZ, R183 ;  /* 0x000000ffff027224 */ /* 0x000fe200078e00b7 */
[----:B-1----:R-:W-:Y:S01]  /*9030*/  SHF.L.U32 R195, R184, 0x3, RZ ;  /* 0x00000003b8c37819 */ /* 0x002fe200000006ff */
[----:B-----5:R-:W-:Y:S04]  /*9040*/  @!P0 IMAD.SHL.U32 R0, R102, 0x80, RZ ;  /* 0x0000008066008824 */ /* 0x020fe800078e00ff */
[----:B------:R-:W-:Y:S05]  /*9050*/  @!P0 IMAD.X R0, RZ, RZ, ~R0, P1 ;  /* 0x000000ffff008224 */ /* 0x000fea00008e0e00 */
[----:B------:R-:W-:Y:S04]  /*9060*/  @!P0 SHF.R.S64 R5, R187, 0x1f, R0 ;  /* 0x0000001fbb058819 */ /* 0x000fe80000001000 */
[----:B------:R-:W-:Y:S04]  /*9070*/  @!P0 IADD3 R182, P2, PT, R182, R5, RZ ;  /* 0x00000005b6b68210 */ /* 0x000fe80007f5e0ff */
[----:B------:R-:W-:Y:S02]  /*9080*/  @!P0 LEA.HI.X.SX32 R183, R0, R183, 0x1, P2 ;  /* 0x000000b700b78211 */ /* 0x000fe400010f0eff */
[----:B------:R-:W-:Y:S01]  /*9090*/  LOP3.LUT R0, R184, 0x38, RZ, 0xc0, !PT ;  /* 0x00000038b8007812 */ /* 0x000fe200078ec0ff */
[----:B--2---:R-:W-:Y:S06]  /*90a0*/  @!P0 BRA `(.L_x_6392) ;  /* 0x0000000000f48947 */ /* 0x004fec0003800000 */
[----:B------:R-:W-:Y:S01]  /*90b0*/  VIADD R8, R190, 0xffffff80 ;  /* 0xffffff80be087836 */ /* 0x000fe20000000000 */
[----:B------:R-:W1:Y:S01]  /*90c0*/  LDC R5, c[0x0][0x4f0] ;  /* 0x00013c00ff057b82 */ /* 0x000e620000000800 */
[----:B------:R-:W-:Y:S03]  /*90d0*/  IABS R10, R190 ;  /* 0x000000be000a7213 */ /* 0x000fe60000000000 */
[----:B------:R-:W-:Y:S04]  /*90e0*/  IABS R9, R8 ;  /* 0x0000000800097213 */ /* 0x000fe80000000000 */
[----:B------:R-:W2:Y:S01]  /*90f0*/  LDC.64 R102, c[0x0][0x3c0] ;  /* 0x0000f000ff667b82 */ /* 0x000ea20000000a00 */
        /* <DEDUP_REMOVED lines=56> */
.L_x_6392:
[----:B------:R-:W-:Y:S01]  /*9480*/  LOP3.LUT R0, R0, 0x1f8, R195, 0x78, !PT ;  /* 0x000001f800007812 */ /* 0x000fe200078e78c3 */
[C---:B------:R-:W-:Y:S01]  /*9490*/  IMAD.SHL.U32 R197, R102.reuse, 0x20, RZ ;  /* 0x0000002066c57824 */ /* 0x040fe200078e00ff */
[----:B------:R-:W-:Y:S01]  /*94a0*/  SHF.L.U64.HI R181, R102, 0x5, R181 ;  /* 0x0000000566b57819 */ /* 0x000fe200000102b5 */
[----:B------:R-:W-:Y:S01]  /*94b0*/  VIADD R191, R191, 0xffffffff ;  /* 0xffffffffbfbf7836 */ /* 0x000fe20000000000 */
[----:B------:R-:W-:Y:S02]  /*94c0*/  LOP3.LUT R0, R0, 0x1e00, R195, 0xf8, !PT ;  /* 0x00001e0000007812 */ /* 0x000fe400078ef8c3 */
[----:B------:R-:W-:Y:S02]  /*94d0*/  IADD3 R194, P2, PT, R197, R182, RZ ;  /* 0x000000b6c5c27210 */ /* 0x000fe40007f5e0ff */
[----:B------:R-:W-:Y:S02]  /*94e0*/  LEA R103, R0, UR5, 0x1 ;  /* 0x0000000500677c11 */ /* 0x000fe4000f8e08ff */
[-C--:B------:R-:W-:Y:S01]  /*94f0*/  IADD3 R204, P3, PT, R194, R197.reuse, RZ ;  /* 0x000000c5c2cc7210 */ /* 0x080fe20007f7e0ff */
[----:B------:R-:W-:Y:S02]  /*9500*/  IMAD.X R195, R181, 0x1, R183, P2 ;  /* 0x00000001b5c37824 */ /* 0x000fe400010e06b7 */
[----:B------:R-:W-:Y:S01]  /*9510*/  @!PT LDS RZ, [RZ] ;  /* 0x00000000fffff984 */ /* 0x000fe20000000800 */
[----:B------:R-:W-:Y:S01]  /*9520*/  @!PT LDS RZ, [RZ] ;  /* 0x00000000fffff984 */ /* 0x000fe20000000800 */
[----:B------:R-:W-:Y:S01]  /*9530*/  @!PT LDS RZ, [RZ] ;  /* 0x00000000fffff984 */ /* 0x000fe20000000800 */
        /* <DEDUP_REMOVED lines=16> */
[----:B------:R-:W-:Y:S01]  /*9640*/  IMAD.X R207, R197, 0x1, R181, P2 ;  /* 0x00000001c5cf7824 */ /* 0x000fe200010e06b5 */
[----:B------:R-:W-:Y:S03]  /*9650*/  ISETP.GT.AND P2, PT, R191, R178, PT ;  /* 0x000000b2bf00720c */ /* 0x000fe60003f44270 */
[----:B------:R1:W-:Y:S05]  /*9660*/  LDGSTS.E.BYPASS.LTC128B.128 [R103+0x9000], desc[UR16][R196.64] ;  /* 0x09000000c4677fae */ /* 0x0003ea000b981a10 */
[----:B------:R1:W-:Y:S05]  /*9670*/  LDGSTS.E.BYPASS.LTC128B.128 [R103+0x9800], desc[UR16][R206.64] ;  /* 0x09800000ce677fae */ /* 0x0003ea000b981a10 */
[----:B------:R-:W-:Y:S05]  /*9680*/  LDSM.16.M88.4 R104, [R175] ;  /* 0x00000000af68783b */ /* 0x000fea0000000200 */
[----:B------:R-:W2:Y:S05]  /*9690*/  LDSM.16.M88.4 R108, [R174+0x2000] ;  /* 0x00200000ae6c783b */ /* 0x000eaa0000000200 */
[----:B------:R-:W5:Y:S05]  /*96a0*/  LDSM.16.M88.4 R112, [R174+0x2800] ;  /* 0x00280000ae70783b */ /* 0x000f6a0000000200 */
[----:B------:R-:W3:Y:S05]  /*96b0*/  LDSM.16.M88.4 R116, [R174+0x3000] ;  /* 0x00300000ae74783b */ /* 0x000eea0000000200 */
[----:B------:R-:W0:Y:S05]  /*96c0*/  LDGDEPBAR ;  /* 0x00000000000079af */ /* 0x000e2a0000000000 */
[----:B------:R-:W4:Y:S05]  /*96d0*/  LDSM.16.M88.4 R120, [R174+0x3800] ;  /* 0x00380000ae78783b */ /* 0x000f2a0000000200 */
[----:B------:R-:W1:Y:S05]  /*96e0*/  LDSM.16.M88.4 R124, [R174+0x4000] ;  /* 0x00400000ae7c783b */ /* 0x000e6a0000000200 */
[----:B------:R-:W1:Y:S05]  /*96f0*/  LDSM.16.M88.4 R128, [R174+0x4800] ;  /* 0x00480000ae80783b */ /* 0x000e6a0000000200 */
[----:B------:R-:W1:Y:S05]  /*9700*/  LDSM.16.M88.4 R132, [R174+0x5000] ;  /* 0x00500000ae84783b */ /* 0x000e6a0000000200 */
[----:B------:R-:W1:Y:S01]  /*9710*/  LDSM.16.M88.4 R136, [R174+0x5800] ;  /* 0x00580000ae88783b */ /* 0x000e620000000200 */
[C---:B--2---:R-:W-:Y:S04]  /*9720*/  HMMA.16816.F32.BF16 R4, R104.reuse, R108, RZ ;  /* 0x0000006c6804723c */ /* 0x044fe800000418ff */
[----:B------:R-:W-:Y:S04]  /*9730*/  LDSM.16.M88.4 R140, [R173] ;  /* 0x00000000ad8c783b */ /* 0x000fe80000000200 */
        /* <DEDUP_REMOVED lines=8> */
[C---:B---3--:R-:W-:Y:S03]  /*97c0*/  HMMA.16816.F32.BF16 R20, R104.reuse, R116, RZ ;  /* 0x000000746814723c */ /* 0x048fe600000418ff */
[----:B------:R-:W-:Y:S05]  /*97d0*/  LDSM.16.M88.4 R108, [R169+0x5000] ;  /* 0x00500000a96c783b */ /* 0x000fea0000000200 */
[C---:B------:R-:W-:Y:S01]  /*97e0*/  HMMA.16816.F32.BF16 R24, R104.reuse, R118, RZ ;  /* 0x000000766818723c */ /* 0x040fe200000418ff */
[----:B------:R-:W-:Y:S05]  /*97f0*/  LDSM.16.M88.4 R112, [R169+0x5800] ;  /* 0x00580000a970783b */ /* 0x000fea0000000200 */
[----:B------:R-:W-:Y:S02]  /*9800*/  LDSM.16.M88.4 R116, [R172] ;  /* 0x00000000ac74783b */ /* 0x000fe40000000200 */
        /* <DEDUP_REMOVED lines=15> */
[C---:B--2---:R-:W-:Y:S08]  /*9900*/  HMMA.16816.F32.BF16 R4, R140.reuse, R144, R4 ;  /* 0x000000908c04723c */ /* 0x044ff00000041804 */
        /* <DEDUP_REMOVED lines=41> */
[----:B------:R-:W4:Y:S05]  /*9ba0*/  LDSM.16.M88.4 R116, [R167+0x4000] ;  /* 0x00400000a774783b */ /* 0x000f2a0000000200 */
[----:B------:R-:W5:Y:S02]  /*9bb0*/  LDSM.16.M88.4 R124, [R167+0x5000] ;  /* 0x00500000a77c783b */ /* 0x000f640000000200 */
        /* <DEDUP_REMOVED lines=93> */
.L_x_6394:
        /* <DEDUP_REMOVED lines=29> */
.L_x_6393:
        /* <DEDUP_REMOVED lines=409> */
.L_x_6391:
[----:B------:R-:W1:Y:S01]  /*bcf0*/  SHFL.BFLY PT, R4, R193, 0x2, 0x1f ;  /* 0x0c401f00c1047f89 */ /* 0x000e6200000e0000 */
[C---:B------:R-:W-:Y:S01]  /*bd00*/  SHF.L.U32 R5, R184.reuse, 0x1, RZ ;  /* 0x00000001b8057819 */ /* 0x040fe200000006ff */
[----:B------:R-:W-:Y:S01]  /*bd10*/  S2UR UR7, SR_CTAID.Y ;  /* 0x00000000000779c3 */ /* 0x000fe20000002600 */
[C---:B------:R-:W-:Y:S01]  /*bd20*/  SHF.L.U32 R36, R184.reuse, 0x4, RZ ;  /* 0x00000004b8247819 */ /* 0x040fe200000006ff */
[----:B------:R-:W2:Y:S01]  /*bd30*/  SHFL.BFLY PT, R11, R192, 0x2, 0x1f ;  /* 0x0c401f00c00b7f89 */ /* 0x000ea200000e0000 */
[----:B------:R-:W-:Y:S01]  /*bd40*/  SHF.L.U32 R10, R184, 0x5, RZ ;  /* 0x00000005b80a7819 */ /* 0x000fe200000006ff */
[----:B------:R-:W3:Y:S01]  /*bd50*/  LDCU UR4, c[0x0][0x44c] ;  /* 0x00008980ff0477ac */ /* 0x000ee20008000800 */
[----:B------:R-:W-:Y:S01]  /*bd60*/  LOP3.LUT R9, R5, 0x6, RZ, 0xc0, !PT ;  /* 0x0000000605097812 */ /* 0x000fe200078ec0ff */
[----:B------:R-:W-:Y:S01]  /*bd70*/  BSSY.RECONVERGENT B0, `(.L_x_6396) ;  /* 0x0000081000007945 */ /* 0x000fe20003800200 */
[----:B------:R-:W-:Y:S01]  /*bd80*/  LOP3.LUT R12, R36, 0x1c0, RZ, 0xc0, !PT ;  /* 0x000001c0240c7812 */ /* 0x000fe200078ec0ff */
[----:B------:R-:W4:Y:S01]  /*bd90*/  S2UR UR6, SR_CTAID.Z ;  /* 0x00000000000679c3 */ /* 0x000f220000002700 */
[----:B------:R-:W-:-:S02]  /*bda0*/  R2P PR, R184, 0x1c ;  /* 0x0000001cb8007804 */ /* 0x000fc40000000000 */
[----:B------:R-:W-:Y:S02]  /*bdb0*/  SHF.L.U32 R3, R184, 0x2, RZ ;  /* 0x00000002b8037819 */ /* 0x000fe400000006ff */
[----:B------:R-:W-:Y:S02]  /*bdc0*/  LOP3.LUT R10, R9, 0x7c00, R10, 0xf8, !PT ;  /* 0x00007c00090a7812 */ /* 0x000fe400078ef80a */
[----:B------:R-:W-:Y:S02]  /*bdd0*/  LOP3.LUT R5, R12, 0x38, R5, 0xf8, !PT ;  /* 0x000000380c057812 */ /* 0x000fe400078ef805 */
[----:B------:R-:W-:Y:S02]  /*bde0*/  SHF.R.U32.HI R12, RZ, 0x1, R184 ;  /* 0x00000001ff0c7819 */ /* 0x000fe400000116b8 */
[----:B------:R-:W-:Y:S02]  /*bdf0*/  LOP3.LUT R9, R3, 0x1f8, RZ, 0xc0, !PT ;  /* 0x000001f803097812 */ /* 0x000fe400078ec0ff */
[----:B------:R-:W-:Y:S01]  /*be00*/  LOP3.LUT R5, R10, R5, RZ, 0xfc, !PT ;  /* 0x000000050a057212 */ /* 0x000fe200078efcff */
[----:B-1----:R-:W-:Y:S01]  /*be10*/  FADD.FTZ R4, R4, R193 ;  /* 0x000000c104047221 */ /* 0x002fe20000010000 */
[----:B------:R-:W-:-:S02]  /*be20*/  MOV R13, 0x20 ;  /* 0x00000020000d7802 */ /* 0x000fc40000000f00 */
[----:B------:R-:W-:Y:S01]  /*be30*/  LOP3.LUT R9, R9, 0x38, R12, 0x78, !PT ;  /* 0x0000003809097812 */ /* 0x000fe200078e780c */
[----:B--2---:R-:W-:Y:S01]  /*be40*/  FADD.FTZ R11, R11, R192 ;  /* 0x000000c00b0b7221 */ /* 0x004fe20000010000 */
[----:B------:R-:W1:Y:S01]  /*be50*/  SHFL.BFLY PT, R7, R4, 0x1, 0x1f ;  /* 0x0c201f0004077f89 */ /* 0x000e6200000e0000 */
[----:B------:R-:W-:Y:S02]  /*be60*/  MOV R15, 0x40 ;  /* 0x00000040000f7802 */ /* 0x000fe40000000f00 */
[----:B------:R-:W-:Y:S01]  /*be70*/  SHF.R.U32.HI R37, RZ, 0x2, R184 ;  /* 0x00000002ff257819 */ /* 0x000fe200000116b8 */
[----:B------:R-:W2:Y:S01]  /*be80*/  SHFL.BFLY PT, R6, R11, 0x1, 0x1f ;  /* 0x0c201f000b067f89 */ /* 0x000ea200000e0000 */
[----:B------:R-:W-:Y:S02]  /*be90*/  LOP3.LUT R12, R12, 0x30, RZ, 0xc0, !PT ;  /* 0x000000300c0c7812 */ /* 0x000fe400078ec0ff */
[----:B------:R-:W-:Y:S02]  /*bea0*/  SEL R13, R13, 0xffffffe0, !P2 ;  /* 0xffffffe00d0d7807 */ /* 0x000fe40005000000 */
[----:B------:R-:W-:-:S02]  /*beb0*/  SEL R15, R15, 0xffffffc0, !P3 ;  /* 0xffffffc00f0f7807 */ /* 0x000fc40005800000 */
[----:B------:R-:W-:Y:S02]  /*bec0*/  LOP3.LUT R36, R36, 0x10, RZ, 0xc0, !PT ;  /* 0x0000001024247812 */ /* 0x000fe400078ec0ff */
[----:B------:R-:W-:Y:S02]  /*bed0*/  LOP3.LUT R37, R12, 0x7, R37, 0xf8, !PT ;  /* 0x000000070c257812 */ /* 0x000fe400078ef825 */
[----:B------:R-:W-:Y:S01]  /*bee0*/  LEA R36, R9, R36, 0x2 ;  /* 0x0000002409247211 */ /* 0x000fe200078e10ff */
[----:B------:R-:W-:Y:S01]  /*bef0*/  BAR.SYNC.DEFER_BLOCKING 0x0 ;  /* 0x0000000000007b1d */ /* 0x000fe20000010000 */
[----:B------:R-:W-:Y:S02]  /*bf00*/  IADD3 R16, PT, PT, -R185, RZ, RZ ;  /* 0x000000ffb9107210 */ /* 0x000fe40007ffe1ff */
[----:B------:R-:W-:Y:S02]  /*bf10*/  LOP3.LUT P5, RZ, R184, 0x3, RZ, 0xc0, !PT ;  /* 0x00000003b8ff7812 */ /* 0x000fe400078ac0ff */
[----:B------:R-:W-:-:S03]  /*bf20*/  MOV R39, 0xff800000 ;  /* 0xff80000000277802 */ /* 0x000fc60000000f00 */
[----:B------:R-:W4:Y:S01]  /*bf30*/  LDC R9, c[0x0][0x3e0] ;  /* 0x0000f800ff097b82 */ /* 0x000f220000000800 */
[----:B------:R-:W-:Y:S01]  /*bf40*/  MOV R38, 0xff800000 ;  /* 0xff80000000267802 */ /* 0x000fe20000000f00 */
[----:B-1----:R-:W-:-:S04]  /*bf50*/  FADD.FTZ R7, R4, R7 ;  /* 0x0000000704077221 */ /* 0x002fc80000010000 */
[----:B------:R-:W1:Y:S01]  /*bf60*/  MUFU.RCP R8, R7 ;  /* 0x0000000700087308 */ /* 0x000e620000001000 */
[----:B--2---:R-:W-:Y:S01]  /*bf70*/  FADD.FTZ R6, R11, R6 ;  /* 0x000000060b067221 */ /* 0x004fe20000010000 */
[----:B------:R-:W-:-:S04]  /*bf80*/  FSETP.NE.FTZ.AND P1, PT, R7, RZ, PT ;  /* 0x000000ff0700720b */ /* 0x000fc80003f35000 */
[----:B------:R-:W-:Y:S02]  /*bf90*/  FSETP.NE.FTZ.AND P0, PT, R6, RZ, PT ;  /* 0x000000ff0600720b */ /* 0x000fe40003f15000 */
[----:B------:R-:W2:Y:S07]  /*bfa0*/  MUFU.RCP R4, R6 ;  /* 0x0000000600047308 */ /* 0x000eae0000001000 */
[----:B------:R-:W5:Y:S01]  /*bfb0*/  @P1 LDC R19, c[0x0][0x458] ;  /* 0x00011600ff131b82 */ /* 0x000f620000000800 */
[----:B------:R-:W3:Y:S01]  /*bfc0*/  @P1 MUFU.LG2 R7, R7 ;  /* 0x0000000700071308 */ /* 0x000ee20000000c00 */
[----:B-1----:R-:W-:Y:S01]  /*bfd0*/  FSEL R8, R8, 1, P1 ;  /* 0x3f80000008087808 */ /* 0x002fe20000800000 */
[----:B----4-:R-:W-:-:S04]  /*bfe0*/  IMAD R16, R9, R16, UR6 ;  /* 0x0000000609107e24 */ /* 0x010fc8000f8e0210 */
        /* <DEDUP_REMOVED lines=39> */
[----:B------:R-:W1:Y:S01]  /*c260*/  LDC.64 R4, c[0x0][0x430] ;  /* 0x00010c00ff047b82 */ /* 0x000e620000000a00 */
[----:B------:R-:W-:Y:S01]  /*c270*/  IADD3 R14, PT, PT, R13, R11, RZ ;  /* 0x0000000b0d0e7210 */ /* 0x000fe20007ffe0ff */
[----:B------:R-:W2:Y:S01]  /*c280*/  @P0 MUFU.LG2 R6, R6 ;  /* 0x0000000600060308 */ /* 0x000ea20000000c00 */
[----:B------:R4:W-:Y:S01]  /*c290*/  STS.64 [R8+0x800], R98 ;  /* 0x0008006208007388 */ /* 0x0009e20000000a00 */
[----:B---3--:R-:W-:-:S03]  /*c2a0*/  @P1 FMUL.FTZ R7, R7, 0.69314718246459960938 ;  /* 0x3f31721807071820 */ /* 0x008fc60000410000 */
[----:B------:R-:W-:Y:S01]  /*c2b0*/  STS.64 [R12], R68 ;  /* 0x000000440c007388 */ /* 0x000fe20000000a00 */
[----:B------:R-:W3:Y:S01]  /*c2c0*/  @P0 LDC R17, c[0x0][0x458] ;  /* 0x00011600ff110b82 */ /* 0x000ee20000000800 */
[----:B-----5:R-:W-:Y:S02]  /*c2d0*/  @P1 FFMA.FTZ R39, R2, R19, R7 ;  /* 0x0000001302271223 */ /* 0x020fe40000010007 */
[----:B------:R5:W-:Y:S04]  /*c2e0*/  STS.64 [R12+0x800], R70 ;  /* 0x000800460c007388 */ /* 0x000be80000000a00 */
[----:B------:R-:W-:Y:S04]  /*c2f0*/  STS.64 [R11], R72 ;  /* 0x000000480b007388 */ /* 0x000fe80000000a00 */
[----:B------:R5:W-:Y:S04]  /*c300*/  STS.64 [R11+0x800], R74 ;  /* 0x0008004a0b007388 */ /* 0x000be80000000a00 */
[----:B------:R2:W-:Y:S01]  /*c310*/  STS.64 [R14], R76 ;  /* 0x0000004c0e007388 */ /* 0x0005e20000000a00 */
[----:B-1----:R-:W-:-:S03]  /*c320*/  IMAD R4, R4, UR7, R185 ;  /* 0x0000000704047c24 */ /* 0x002fc6000f8e02b9 */
[----:B------:R1:W-:Y:S01]  /*c330*/  STS.64 [R14+0x800], R78 ;  /* 0x0008004e0e007388 */ /* 0x0003e20000000a00 */
[----:B------:R-:W-:Y:S02]  /*c340*/  IMAD R4, R4, R9, R16 ;  /* 0x0000000904047224 */ /* 0x000fe400078e0210 */
[----:B--2---:R-:W-:Y:S01]  /*c350*/  @P0 FMUL.FTZ R9, R6, 0.69314718246459960938 ;  /* 0x3f31721806090820 */ /* 0x004fe20000410000 */
[-C--:B----4-:R-:W-:Y:S01]  /*c360*/  IADD3 R8, PT, PT, R13, R10.reuse, RZ ;  /* 0x0000000a0d087210 */ /* 0x090fe20007ffe0ff */
[----:B------:R1:W-:Y:S01]  /*c370*/  STS.64 [R10], R80 ;  /* 0x000000500a007388 */ /* 0x0003e20000000a00 */
[----:B------:R-:W-:Y:S02]  /*c380*/  IMAD R186, R4, R5, R186 ;  /* 0x0000000504ba7224 */ /* 0x000fe400078e02ba */
[----:B---3--:R-:W-:Y:S01]  /*c390*/  @P0 FFMA.FTZ R38, R0, R17, R9 ;  /* 0x0000001100260223 */ /* 0x008fe20000010009 */
[----:B------:R1:W-:Y:S01]  /*c3a0*/  STS.64 [R10+0x800], R82 ;  /* 0x000800520a007388 */ /* 0x0003e20000000a00 */
[----:B------:R-:W-:Y:S01]  /*c3b0*/  IMAD R0, R186, UR4, RZ ;  /* 0x00000004ba007c24 */ /* 0x000fe2000f8e02ff */
[----:B-----5:R-:W-:-:S02]  /*c3c0*/  IADD3 R12, PT, PT, R15, R10, RZ ;  /* 0x0000000a0f0c7210 */ /* 0x020fc40007ffe0ff */
[----:B------:R1:W-:Y:S04]  /*c3d0*/  STS.64 [R8], R92 ;  /* 0x0000005c08007388 */ /* 0x0003e80000000a00 */
[----:B------:R1:W-:Y:S01]  /*c3e0*/  STS.64 [R8+0x800], R94 ;  /* 0x0008005e08007388 */ /* 0x0003e20000000a00 */
[----:B------:R-:W-:-:S03]  /*c3f0*/  IADD3 R11, PT, PT, R13, R12, RZ ;  /* 0x0000000c0d0b7210 */ /* 0x000fc60007ffe0ff */
[----:B------:R1:W-:Y:S04]  /*c400*/  STS.64 [R12], R84 ;  /* 0x000000540c007388 */ /* 0x0003e80000000a00 */
[----:B------:R1:W-:Y:S04]  /*c410*/  STS.64 [R12+0x800], R86 ;  /* 0x000800560c007388 */ /* 0x0003e80000000a00 */
        /* <DEDUP_REMOVED lines=22> */
.L_x_6397:
[----:B------:R-:W-:Y:S05]  /*c580*/  BSYNC.RECONVERGENT B0 ;  /* 0x0000000000007941 */ /* 0x000fea0003800200 */
.L_x_6396:
[----:B------:R-:W5:Y:S01]  /*c590*/  LDCU.64 UR4, c[0x0][0x3f8] ;  /* 0x00007f00ff0477ac */ /* 0x000f620008000a00 */
[----:B------:R-:W-:Y:S01]  /*c5a0*/  LOP3.LUT R3, R3, 0xffc, RZ, 0xc0, !PT ;  /* 0x00000ffc03037812 */ /* 0x000fe200078ec0ff */
[C---:B-1----:R-:W-:Y:S01]  /*c5b0*/  VIADD R37, R177.reuse, 0x18 ;  /* 0x00000018b1257836 */ /* 0x042fe20000000000 */
[CC--:B------:R-:W-:Y:S01]  /*c5c0*/  ISETP.GE.AND P6, PT, R177.reuse, R176.reuse, PT ;  /* 0x000000b0b100720c */ /* 0x0c0fe20003fc6270 */
[C---:B------:R-:W-:Y:S01]  /*c5d0*/  VIADD R41, R177.reuse, 0x8 ;  /* 0x00000008b1297836 */ /* 0x040fe20000000000 */
[C---:B------:R-:W-:Y:S01]  /*c5e0*/  IADD3 R2, P0, PT, R0.reuse, R3, RZ ;  /* 0x0000000300027210 */ /* 0x040fe20007f1e0ff */
[----:B------:R-:W-:Y:S01]  /*c5f0*/  VIADD R39, R177, 0x10 ;  /* 0x00000010b1277836 */ /* 0x000fe20000000000 */
[-C--:B------:R-:W-:Y:S01]  /*c600*/  ISETP.GE.AND P3, PT, R37, R176.reuse, PT ;  /* 0x000000b02500720c */ /* 0x080fe20003f66270 */
[----:B------:R-:W-:Y:S01]  /*c610*/  VIADD R37, R177, 0x20 ;  /* 0x00000020b1257836 */ /* 0x000fe20000000000 */
[----:B------:R-:W-:Y:S01]  /*c620*/  ISETP.GE.AND P5, PT, R41, R176, PT ;  /* 0x000000b02900720c */ /* 0x000fe20003fa6270 */
[----:B------:R-:W-:Y:S01]  /*c630*/  VIADD R3, R177, 0x28 ;  /* 0x00000028b1037836 */ /* 0x000fe20000000000 */
[----:B------:R-:W-:-:S02]  /*c640*/  LEA.HI.X.SX32 R41, R0, RZ, 0x1, P0 ;  /* 0x000000ff00297211 */ /* 0x000fc400000f0eff */
[-C--:B------:R-:W-:Y:S01]  /*c650*/  ISETP.GE.AND P4, PT, R39, R176.reuse, PT ;  /* 0x000000b02700720c */ /* 0x080fe20003f86270 */
[----:B------:R-:W-:Y:S01]  /*c660*/  VIADD R39, R177, 0x30 ;  /* 0x00000030b1277836 */ /* 0x000fe20000000000 */
[-C--:B------:R-:W-:Y:S01]  /*c670*/  ISETP.GE.AND P2, PT, R37, R176.reuse, PT ;  /* 0x000000b02500720c */ /* 0x080fe20003f46270 */
[----:B------:R-:W-:Y:S01]  /*c680*/  VIADD R177, R177, 0x38 ;  /* 0x00000038b1b17836 */ /* 0x000fe20000000000 */
[----:B------:R-:W-:Y:S02]  /*c690*/  ISETP.GE.AND P1, PT, R3, R176, PT ;  /* 0x000000b00300720c */ /* 0x000fe40003f26270 */
[----:B-----5:R-:W-:-:S04]  /*c6a0*/  LEA R36, P0, R2, UR4, 0x2 ;  /* 0x0000000402247c11 */ /* 0x020fc8000f8010ff */
[----:B------:R-:W-:Y:S02]  /*c6b0*/  LEA.HI.X R37, R2, UR5, R41, 0x2, P0 ;  /* 0x0000000502257c11 */ /* 0x000fe400080f1429 */
[----:B------:R-:W-:-:S03]  /*c6c0*/  ISETP.GE.AND P0, PT, R39, R176, PT ;  /* 0x000000b02700720c */ /* 0x000fc60003f06270 */
[----:B--2---:R1:W-:Y:S01]  /*c6d0*/  @!P6 STG.E.128 desc[UR16][R36.64], R32 ;  /* 0x000000202400e986 */ /* 0x0043e2000c101d10 */
[----:B------:R-:W-:-:S03]  /*c6e0*/  ISETP.GE.AND P6, PT, R177, R176, PT ;  /* 0x000000b0b100720c */ /* 0x000fc60003fc6270 */
        /* <DEDUP_REMOVED lines=9> */
.L_x_6398:
        /* <DEDUP_REMOVED lines=16> */
.L_x_7192:


//--------------------- .text._ZN5flash24flash_fwd_splitkv_kernelI23Flash_fwd_kernel_traitsILi64ELi64ELi128ELi4ELb0ELb0EN7cutlass10bfloat16_tE19Flash_kernel_traitsILi64ELi64ELi128ELi4ES3_EELb1ELb0ELb0ELb0ELb1ELb1ELb1ELb0EEEvNS_16Flash_fwd_paramsE --------------------------
	.section	.text._ZN5flash24flash_fwd_splitkv_kernelI23Flash_fwd_kernel_traitsILi64ELi64ELi128ELi4ELb0ELb0EN7cutlass10bfloat16_tE19Flash_kernel_traitsILi64ELi64ELi128ELi4ES3_EELb1ELb0ELb0ELb0ELb1ELb1ELb1ELb0EEEvNS_16Flash_fwd_paramsE,"ax",@progbits
	.align	128
        .global         _ZN5flash24flash_fwd_splitkv_kernelI23Flash_fwd_kernel_traitsILi64ELi64ELi128ELi4ELb0ELb0EN7cutlass10bfloat16_tE19Flash_kernel_traitsILi64ELi64ELi128ELi4ES3_EELb1ELb0ELb0ELb0ELb1ELb1ELb1ELb0EEEvNS_16Flash_fwd_paramsE
        .type           _ZN5flash24flash_fwd_splitkv_kernelI23Flash_fwd_kernel_traitsILi64ELi64ELi128ELi4ELb0ELb0EN7cutlass10bfloat16_tE19Flash_kernel_traitsILi64ELi64ELi128ELi4ES3_EELb1ELb0ELb0ELb0ELb1ELb1ELb1ELb0EEEvNS_16Flash_fwd_paramsE,@function
        .size           _ZN5flash24flash_fwd_splitkv_kernelI23Flash_fwd_kernel_traitsILi64ELi64ELi128ELi4ELb0ELb0EN7cutlass10bfloat16_tE19Flash_kernel_traitsILi64ELi64ELi128ELi4ES3_EELb1ELb0ELb0ELb0ELb1ELb1ELb1ELb0EEEvNS_16Flash_fwd_paramsE,(.L_x_7193 - _ZN5flash24flash_fwd_splitkv_kernelI23Flash_fwd_kernel_traitsILi64ELi64ELi128ELi4ELb0ELb0EN7cutlass10bfloat16_tE19Flash_kernel_traitsILi64ELi64ELi128ELi4ES3_EELb1ELb0ELb0ELb0ELb1ELb1ELb1ELb0EEEvNS_16Flash_fwd_paramsE)
        .other          _ZN5flash24flash_fwd_splitkv_kernelI23Flash_fwd_kernel_traitsILi64ELi64ELi128ELi4ELb0ELb0EN7cutlass10bfloat16_tE19Flash_kernel_traitsILi64ELi64ELi128ELi4ES3_EELb1ELb0ELb0ELb0ELb1ELb1ELb1ELb0EEEvNS_16Flash_fwd_paramsE,@"STO_CUDA_ENTRY STV_DEFAULT"
_ZN5flash24flash_fwd_splitkv_kernelI23Flash_fwd_kernel_traitsILi64ELi64ELi128ELi4ELb0ELb0EN7cutlass10bfloat16_tE19Flash_kernel_traitsILi64ELi64ELi128ELi4ES3_EELb1ELb0ELb0ELb0ELb1ELb1ELb1ELb0EEEvNS_16Flash_fwd_paramsE:
.text._ZN5flash24flash_fwd_splitkv_kernelI23Flash_fwd_kernel_traitsILi64ELi64ELi128ELi4ELb0ELb0EN7cutlass10bfloat16_tE19Flash_kernel_traitsILi64ELi64ELi128ELi4ES3_EELb1ELb0ELb0ELb0ELb1ELb1ELb1ELb0EEEvNS_16Flash_fwd_paramsE:
        /* <DEDUP_REMOVED lines=56> */
.L_x_6399:
        /* <DEDUP_REMOVED lines=15> */
[----:B------:R-:W-:Y:S01]  /*0470*/  VIADD R14, R31, 0x1 ;  /* 0x000000011f0e7836 */ /* 0x000fe20000000000 */
        /* <DEDUP_REMOVED lines=33> */
[----:B------:R-:W-:Y:S01]  /*0690*/  @P0 IMAD.IADD R6, R19, 0x1, -R0 ;  /* 0x0000000113060824 */ /* 0x000fe200078e0a00 */
[----:B-----5:R-:W-:-:S04]  /*06a0*/  @!P0 SEL R12, R12, RZ, P3 ;  /* 0x000000ff0c0c8207 */ /* 0x020fc80001800000 */
[----:B--2---:R-:W-:Y:S01]  /*06b0*/  @!P0 IADD3 R6, PT, PT, R12, R13, -R0 ;  /* 0x0000000d0c068210 */ /* 0x004fe20007ffe800 */
[----:B------:R-:W-:-:S04]  /*06c0*/  IMAD R12, R14, 0x40, -R77 ;  /* 0x000000400e0c7824 */ /* 0x000fc800078e0a4d */
        /* <DEDUP_REMOVED lines=88> */
.L_x_6400:
        /* <DEDUP_REMOVED lines=8> */
.L_x_6401:
        /* <DEDUP_REMOVED lines=8> */
[----:B------:R-:W-:Y:S01]  /*0d50*/  IMAD.MOV.U32 R10, RZ, RZ, RZ ;  /* 0x000000ffff0a7224 */ /* 0x000fe200078e00ff */
        /* <DEDUP_REMOVED lines=36> */
[----:B------:R-:W-:Y:S01]  /*0fa0*/  IMAD.U32 R132, RZ, RZ, UR12 ;  /* 0x0000000cff847e24 */ /* 0x000fe2000f8e00ff */
        /* <DEDUP_REMOVED lines=54> */
.L_x_6402:
        /* <DEDUP_REMOVED lines=15> */
.L_x_6404:
[----:B------:R-:W2:Y:S01]  /*1400*/  LDC.64 R132, c[0x0][0x3b8] ;  /* 0x0000ee00ff847b82 */ /* 0x000ea20000000a00 */
[----:B------:R-:W-:-:S05]  /*1410*/  IADD3 R8, PT, PT, R0, R3, RZ ;  /* 0x0000000300087210 */ /* 0x000fca0007ffe0ff */
[C---:B--2---:R-:W-:Y:S02]  /*1420*/  IMAD R13, R8.reuse, R133, RZ ;  /* 0x00000085080d7224 */ /* 0x044fe400078e02ff */
[----:B------:R-:W-:-:S05]  /*1430*/  IMAD.WIDE.U32 R8, R8, R132, RZ ;  /* 0x0000008408087225 */ /* 0x000fca00078e00ff */
[----:B------:R-:W-:Y:S02]  /*1440*/  IADD3 R13, PT, PT, R9, R13, RZ ;  /* 0x0000000d090d7210 */ /* 0x000fe40007ffe0ff */
[----:B------:R-:W-:Y:S02]  /*1450*/  MOV R12, R8 ;  /* 0x00000008000c7202 */ /* 0x000fe40000000f00 */
.L_x_6405:
        /* <DEDUP_REMOVED lines=14> */
.L_x_6406:
[----:B------:R-:W2:Y:S01]  /*1540*/  LDC.64 R20, c[0x0][0x3c0] ;  /* 0x0000f000ff147b82 */ /* 0x000ea20000000a00 */
[----:B------:R-:W-:-:S05]  /*1550*/  IADD3 R3, PT, PT, R0, R3, RZ ;  /* 0x0000000300037210 */ /* 0x000fca0007ffe0ff */
[C---:B--2---:R-:W-:Y:S02]  /*1560*/  IMAD R15, R3.reuse, R21, RZ ;  /* 0x00000015030f7224 */ /* 0x044fe400078e02ff */
[----:B------:R-:W-:-:S05]  /*1570*/  IMAD.WIDE.U32 R2, R3, R20, RZ ;  /* 0x0000001403027225 */ /* 0x000fca00078e00ff */
[----:B------:R-:W-:Y:S02]  /*1580*/  IADD3 R15, PT, PT, R3, R15, RZ ;  /* 0x0000000f030f7210 */ /* 0x000fe40007ffe0ff */
[----:B------:R-:W-:-:S07]  /*1590*/  MOV R14, R2 ;  /* 0x00000002000e7202 */ /* 0x000fce0000000f00 */
.L_x_6407:
        /* <DEDUP_REMOVED lines=46> */
.L_x_6403:
[----:B------:R-:W-:Y:S01]  /*1880*/  ISETP.NE.AND P0, PT, R7, -0x1, PT ;  /* 0xffffffff0700780c */ /* 0x000fe20003f05270 */
[----:B------:R-:W1:Y:S01]  /*1890*/  LDCU.64 UR4, c[0x0][0x3c8] ;  /* 0x00007900ff0477ac */ /* 0x000e620008000a00 */
[----:B------:R-:W-:Y:S01]  /*18a0*/  SHF.R.U32.HI R22, RZ, 0x3, R182 ;  /* 0x00000003ff167819 */ /* 0x000fe200000116b6 */
[----:B------:R-:W-:Y:S01]  /*18b0*/  IMAD.SHL.U32 R16, R182, 0x8, RZ ;  /* 0x00000008b6107824 */ /* 0x000fe200078e00ff */
[----:B------:R-:W-:Y:S01]  /*18c0*/  IADD3 R174, PT, PT, -R184, R77, RZ ;  /* 0x0000004db8ae7210 */ /* 0x000fe20007ffe1ff */
[----:B------:R-:W2:Y:S01]  /*18d0*/  S2UR UR6, SR_CgaCtaId ;  /* 0x00000000000679c3 */ /* 0x000ea20000008800 */
[----:B------:R-:W-:Y:S01]  /*18e0*/  SHF.R.S32.HI R29, RZ, 0x1f, R24 ;  /* 0x0000001fff1d7819 */ /* 0x000fe20000011418 */
[C---:B------:R-:W-:Y:S01]  /*18f0*/  VIADD R17, R22.reuse, 0x10 ;  /* 0x0000001016117836 */ /* 0x040fe20000000000 */
[C---:B------:R-:W-:Y:S01]  /*1900*/  ISETP.GE.AND P6, PT, R22.reuse, R174, PT ;  /* 0x000000ae1600720c */ /* 0x040fe20003fc6270 */
[----:B------:R-:W-:Y:S01]  /*1910*/  VIADD R15, R22, 0x20 ;  /* 0x00000020160f7836 */ /* 0x000fe20000000000 */
[----:B------:R-:W-:-:S02]  /*1920*/  MOV R23, RZ ;  /* 0x000000ff00177202 */ /* 0x000fc40000000f00 */
[-C--:B------:R-:W-:Y:S01]  /*1930*/  ISETP.GE.AND P2, PT, R17, R174.reuse, PT ;  /* 0x000000ae1100720c */ /* 0x080fe20003f46270 */
[----:B------:R-:W3:Y:S01]  /*1940*/  @!P0 LDC.64 R4, c[0x0][0x398] ;  /* 0x0000e600ff048b82 */ /* 0x000ee20000000a00 */
[----:B------:R-:W-:Y:S01]  /*1950*/  ISETP.GE.AND P1, PT, R15, R174, PT ;  /* 0x000000ae0f00720c */ /* 0x000fe20003f26270 */
[----:B------:R-:W-:Y:S01]  /*1960*/  IMAD.WIDE.U32 R30, R31, 0x40, R22 ;  /* 0x000000401f1e7825 */ /* 0x000fe200078e0016 */
[----:B------:R-:W-:Y:S02]  /*1970*/  LOP3.LUT R103, R16, 0x1f8, RZ, 0xc0, !PT ;  /* 0x000001f810677812 */ /* 0x000fe400078ec0ff */
[--C-:B------:R-:W-:Y:S01]  /*1980*/  SHF.R.U32.HI R175, RZ, 0x4, R182.reuse ;  /* 0x00000004ffaf7819 */ /* 0x100fe200000116b6 */
[----:B-1----:R-:W-:Y:S01]  /*1990*/  IMAD R29, R29, UR4, RZ ;  /* 0x000000041d1d7c24 */ /* 0x002fe2000f8e02ff */
[----:B------:R-:W-:Y:S01]  /*19a0*/  LOP3.LUT R103, R103, 0x38, R182, 0x78, !PT ;  /* 0x0000003867677812 */ /* 0x000fe200078e78b6 */
[----:B------:R-:W1:Y:S01]  /*19b0*/  @P0 LDC.64 R2, c[0x0][0x3b0] ;  /* 0x0000ec00ff020b82 */ /* 0x000e620000000a00 */
[----:B------:R-:W-:Y:S01]  /*19c0*/  SHF.L.U32 R136, R182, 0x1, RZ ;  /* 0x00000001b6887819 */ /* 0x000fe200000006ff */
[----:B------:R-:W-:Y:S01]  /*19d0*/  IMAD R29, R24, UR5, R29 ;  /* 0x00000005181d7c24 */ /* 0x000fe2000f8e021d */
[----:B------:R-:W-:-:S02]  /*19e0*/  LOP3.LUT R103, R103, 0x1e00, R16, 0xf8, !PT ;  /* 0x00001e0067677812 */ /* 0x000fc400078ef810 */
[----:B------:R-:W-:-:S03]  /*19f0*/  LOP3.LUT R136, R136, 0x6, RZ, 0xc0, !PT ;  /* 0x0000000688887812 */ /* 0x000fc600078ec0ff */
[----:B------:R-:W4:Y:S01]  /*1a00*/  @!P6 LDC.64 R8, c[0x0][0x3b0] ;  /* 0x0000ec00ff08eb82 */ /* 0x000f220000000a00 */
[----:B---3--:R-:W-:-:S04]  /*1a10*/  @!P0 IMAD.WIDE.U32 R18, R183, R4, RZ ;  /* 0x00000004b7128225 */ /* 0x008fc800078e00ff */
[----:B------:R-:W-:Y:S01]  /*1a20*/  @!P0 IMAD R5, R183, R5, R19 ;  /* 0x00000005b7058224 */ /* 0x000fe200078e0213 */
[----:B------:R-:W-:Y:S01]  /*1a30*/  LOP3.LUT R19, R16, 0x38, RZ, 0xc0, !PT ;  /* 0x0000003810137812 */ /* 0x000fe200078ec0ff */
[----:B-1----:R-:W-:Y:S01]  /*1a40*/  @P0 IMAD.WIDE.U32 R12, R7, R2, RZ ;  /* 0x00000002070c0225 */ /* 0x002fe200078e00ff */
[----:B------:R-:W-:Y:S02]  /*1a50*/  @!P0 MOV R2, R18 ;  /* 0x0000001200028202 */ /* 0x000fe40000000f00 */
[----:B------:R-:W-:Y:S01]  /*1a60*/  IADD3 R36, P3, PT, R19, R36, RZ ;  /* 0x0000002413247210 */ /* 0x000fe20007f7e0ff */
[----:B------:R-:W-:Y:S02]  /*1a70*/  @P0 IMAD.MOV.U32 R2, RZ, RZ, R12 ;  /* 0x000000ffff020224 */ /* 0x000fe400078e000c */
[----:B------:R-:W-:Y:S01]  /*1a80*/  @P0 IMAD R5, R7, R3, R13 ;  /* 0x0000000307050224 */ /* 0x000fe200078e020d */
[----:B------:R-:W-:Y:S01]  /*1a90*/  IADD3 R7, PT, PT, R22, 0x30, RZ ;  /* 0x0000003016077810 */ /* 0x000fe20007ffe0ff */
[----:B----4-:R-:W-:Y:S01]  /*1aa0*/  @!P6 IMAD R26, R31, R8, RZ ;  /* 0x000000081f1ae224 */ /* 0x010fe200078e02ff */
[----:B------:R-:W-:Y:S01]  /*1ab0*/  IADD3 R2, P0, PT, R19, R2, RZ ;  /* 0x0000000213027210 */ /* 0x000fe20007f1e0ff */
[----:B------:R-:W1:Y:S01]  /*1ac0*/  @!P1 LDC.64 R12, c[0x0][0x3b0] ;  /* 0x0000ec00ff0c9b82 */ /* 0x000e620000000a00 */
[----:B------:R-:W-:-:S02]  /*1ad0*/  IMAD.X R37, RZ, RZ, R10, P3 ;  /* 0x000000ffff257224 */ /* 0x000fc400018e060a */
[----:B------:R-:W-:Y:S01]  /*1ae0*/  IADD3.X R3, PT, PT, RZ, R5, RZ, P0, !PT ;  /* 0x00000005ff037210 */ /* 0x000fe200007fe4ff */
[----:B------:R-:W-:Y:S01]  /*1af0*/  @!P6 IMAD R26, R30, R9, R26 ;  /* 0x000000091e1ae224 */ /* 0x000fe200078e021a */
[----:B------:R-:W-:Y:S01]  /*1b00*/  ISETP.GE.AND P0, PT, R7, R174, PT ;  /* 0x000000ae0700720c */ /* 0x000fe20003f06270 */
[----:B------:R-:W-:Y:S02]  /*1b10*/  IMAD.WIDE.U32 R36, R22, R132, R36 ;  /* 0x0000008416247225 */ /* 0x000fe400078e0024 */
[----:B------:R-:W3:Y:S02]  /*1b20*/  @!P2 LDC.64 R4, c[0x0][0x3b0] ;  /* 0x0000ec00ff04ab82 */ /* 0x000ee40000000a00 */
[----:B------:R-:W-:Y:S01]  /*1b30*/  IMAD.WIDE.U32 R24, R24, UR4, R2 ;  /* 0x0000000418187c25 */ /* 0x000fe2000f8e0002 */
[----:B------:R-:W4:Y:S03]  /*1b40*/  LDCU.64 UR4, c[0x0][0x388] ;  /* 0x00007100ff0477ac */ /* 0x000f260008000a00 */
[----:B------:R-:W-:Y:S01]  /*1b50*/  IMAD.IADD R29, R25, 0x1, R29 ;  /* 0x00000001191d7824 */ /* 0x000fe200078e021d */
[----:B------:R-:W-:Y:S01]  /*1b60*/  @!P6 MOV R28, R24 ;  /* 0x00000018001ce202 */ /* 0x000fe20000000f00 */
[----:B------:R-:W5:Y:S01]  /*1b70*/  @!P6 LDC.64 R2, c[0x0][0x380] ;  /* 0x0000e000ff02eb82 */ /* 0x000f620000000a00 */
[----:B------:R-:W-:Y:S01]  /*1b80*/  @!P1 IADD3 R25, P4, PT, R30, 0x20, RZ ;  /* 0x000000201e199810 */ /* 0x000fe20007f9e0ff */
[----:B------:R-:W-:Y:S01]  /*1b90*/  IMAD R177, R22, R133, R37 ;  /* 0x0000008516b17224 */ /* 0x000fe200078e0225 */
[C---:B------:R-:W-:Y:S01]  /*1ba0*/  @!P0 IADD3 R18, P3, PT, R30.reuse, 0x30, RZ ;  /* 0x000000301e128810 */ /* 0x040fe20007f7e0ff */
[C---:B------:R-:W-:Y:S01]  /*1bb0*/  @!P6 IMAD.WIDE.U32 R34, R30.reuse, R8, R28 ;  /* 0x000000081e22e225 */ /* 0x040fe200078e001c */
[----:B------:R-:W-:-:S02]  /*1bc0*/  @!P2 IADD3 R28, P5, PT, R30, 0x10, RZ ;  /* 0x000000101e1ca810 */ /* 0x000fc40007fbe0ff */
[----:B------:R-:W-:Y:S01]  /*1bd0*/  @!P2 MOV R32, R24 ;  /* 0x000000180020a202 */ /* 0x000fe20000000f00 */
[--C-:B------:R-:W-:Y:S01]  /*1be0*/  @!P1 IMAD.X R23, RZ, RZ, R31.reuse, P4 ;  /* 0x000000ffff179224 */ /* 0x100fe200020e061f */
[----:B------:R-:W3:Y:S01]  /*1bf0*/  @!P2 LDC.64 R10, c[0x0][0x380] ;  /* 0x0000e000ff0aab82 */ /* 0x000ee20000000a00 */
[----:B------:R-:W-:Y:S01]  /*1c00*/  @!P6 IADD3 R26, PT, PT, R35, R26, RZ ;  /* 0x0000001a231ae210 */ /* 0x000fe20007ffe0ff */
[----:B------:R-:W-:Y:S01]  /*1c10*/  @!P0 IMAD.X R27, RZ, RZ, R31, P3 ;  /* 0x000000ffff1b8224 */ /* 0x000fe200018e061f */
[----:B------:R-:W-:Y:S01]  /*1c20*/  @!P2 IADD3.X R33, PT, PT, RZ, R31, RZ, P5, !PT ;  /* 0x0000001fff21a210 */ /* 0x000fe20002ffe4ff */
[--C-:B------:R-:W-:Y:S01]  /*1c30*/  @!P1 IMAD.MOV.U32 R37, RZ, RZ, R29.reuse ;  /* 0x000000ffff259224 */ /* 0x100fe200078e001d */
[C---:B----4-:R-:W-:Y:S01]  /*1c40*/  LEA R178, P5, R36.reuse, UR4, 0x1 ;  /* 0x0000000424b27c11 */ /* 0x050fe2000f8a08ff */
[----:B------:R-:W-:Y:S01]  /*1c50*/  @!P0 IMAD.MOV.U32 R35, RZ, RZ, R29 ;  /* 0x000000ffff238224 */ /* 0x000fe200078e001d */
[----:B------:R-:W4:Y:S01]  /*1c60*/  LDCU UR4, c[0x0][0x50c] ;  /* 0x0000a180ff0477ac */ /* 0x000f220008000800 */
[----:B------:R-:W4:Y:S01]  /*1c70*/  @!P0 LDC.64 R8, c[0x0][0x3b0] ;  /* 0x0000ec00ff088b82 */ /* 0x000f220000000a00 */
[----:B------:R-:W-:-:S02]  /*1c80*/  LEA.HI.X R177, R36, UR5, R177, 0x1, P5 ;  /* 0x0000000524b17c11 */ /* 0x000fc4000a8f0cb1 */
[----:B------:R-:W-:Y:S01]  /*1c90*/  @!P1 MOV R36, R24 ;  /* 0x0000001800249202 */ /* 0x000fe20000000f00 */
[----:B------:R-:W-:Y:S02]  /*1ca0*/  UMOV UR5, 0x400 ;  /* 0x0000040000057882 */ /* 0x000fe40000000000 */
[----:B--2---:R-:W-:Y:S01]  /*1cb0*/  ULEA UR5, UR6, UR5, 0x18 ;  /* 0x0000000506057291 */ /* 0x004fe2000f8ec0ff */
[C---:B-----5:R-:W-:Y:S01]  /*1cc0*/  @!P6 LEA R30, P4, R34.reuse, R2, 0x1 ;  /* 0x00000002221ee211 */ /* 0x060fe200078808ff */
[----:B-1----:R-:W-:Y:S01]  /*1cd0*/  @!P1 IMAD.WIDE.U32 R36, R25, R12, R36 ;  /* 0x0000000c19249225 */ /* 0x002fe200078e0024 */
[----:B------:R-:W1:Y:S02]  /*1ce0*/  LDCU.64 UR6, c[0x0][0x390] ;  /* 0x00007200ff0677ac */ /* 0x000e640008000a00 */
[----:B------:R-:W-:Y:S01]  /*1cf0*/  @!P6 LEA.HI.X R31, R34, R3, R26, 0x1, P4 ;  /* 0x00000003221fe211 */ /* 0x000fe200020f0c1a */
[----:B---3--:R-:W-:Y:S01]  /*1d00*/  @!P2 IMAD R26, R33, R4, RZ ;  /* 0x00000004211aa224 */ /* 0x008fe200078e02ff */
[----:B------:R-:W2:Y:S01]  /*1d10*/  @!P1 LDC.64 R2, c[0x0][0x380] ;  /* 0x0000e000ff029b82 */ /* 0x000ea20000000a00 */
[----:B------:R-:W-:Y:S01]  /*1d20*/  @!P2 IMAD.MOV.U32 R33, RZ, RZ, R29 ;  /* 0x000000ffff21a224 */ /* 0x000fe200078e001d */
[----:B------:R-:W-:Y:S01]  /*1d30*/  @!P0 MOV R34, R24 ;  /* 0x0000001800228202 */ /* 0x000fe20000000f00 */
[C---:B------:R-:W-:Y:S01]  /*1d40*/  @!P2 IMAD R26, R28.reuse, R5, R26 ;  /* 0x000000051c1aa224 */ /* 0x040fe200078e021a */
[----:B------:R-:W-:Y:S01]  /*1d50*/  LEA R103, R103, UR5, 0x1 ;  /* 0x0000000567677c11 */ /* 0x000fe2000f8e08ff */
[----:B------:R-:W-:Y:S01]  /*1d60*/  @!P2 IMAD.WIDE.U32 R32, R28, R4, R32 ;  /* 0x000000041c20a225 */ /* 0x000fe200078e0020 */
[----:B------:R-:W-:-:S02]  /*1d70*/  SHF.R.U32.HI R24, RZ, 0x1, R182 ;  /* 0x00000001ff187819 */ /* 0x000fc400000116b6 */
[----:B------:R-:W3:Y:S01]  /*1d80*/  @!P0 LDC.64 R4, c[0x0][0x380] ;  /* 0x0000e000ff048b82 */ /* 0x000ee20000000a00 */
[----:B------:R-:W-:Y:S01]  /*1d90*/  @!P1 IMAD R28, R23, R12, RZ ;  /* 0x0000000c171c9224 */ /* 0x000fe200078e02ff */
[----:B------:R-:W-:Y:S01]  /*1da0*/  @!P2 IADD3 R26, PT, PT, R33, R26, RZ ;  /* 0x0000001a211aa210 */ /* 0x000fe20007ffe0ff */
[----:B----4-:R-:W-:Y:S01]  /*1db0*/  @!P0 IMAD R27, R27, R8, RZ ;  /* 0x000000081b1b8224 */ /* 0x010fe200078e02ff */
[C---:B------:R-:W-:Y:S01]  /*1dc0*/  @!P2 LEA R10, P3, R32.reuse, R10, 0x1 ;  /* 0x0000000a200aa211 */ /* 0x040fe200078608ff */
[----:B------:R-:W-:Y:S01]  /*1dd0*/  @!P1 IMAD R13, R25, R13, R28 ;  /* 0x0000000d190d9224 */ /* 0x000fe200078e021c */
[----:B------:R-:W-:Y:S01]  /*1de0*/  @!PT LDS RZ, [RZ] ;  /* 0x00000000fffff984 */ /* 0x000fe20000000800 */
[----:B------:R-:W-:Y:S01]  /*1df0*/  @!PT LDS RZ, [RZ] ;  /* 0x00000000fffff984 */ /* 0x000fe20000000800 */
[----:B------:R-:W-:Y:S01]  /*1e00*/  @!PT LDS RZ, [RZ] ;  /* 0x00000000fffff984 */ /* 0x000fe20000000800 */
[----:B------:R3:W-:Y:S01]  /*1e10*/  @!P6 LDGSTS.E.BYPASS.LTC128B.128 [R103], desc[UR16][R30.64] ;  /* 0x000000001e67efae */ /* 0x0007e2000b981a10 */
[----:B------:R-:W-:Y:S01]  /*1e20*/  VIADD R25, R101, 0xffffffff ;  /* 0xffffffff65197836 */ /* 0x000fe20000000000 */
[----:B------:R-:W-:Y:S01]  /*1e30*/  @!P2 LEA.HI.X R11, R32, R11, R26, 0x1, P3 ;  /* 0x0000000b200ba211 */ /* 0x000fe200018f0c1a */
[----:B------:R-:W-:Y:S01]  /*1e40*/  @!P1 IMAD.IADD R13, R37, 0x1, R13 ;  /* 0x00000001250d9824 */ /* 0x000fe200078e020d */
[----:B------:R-:W-:Y:S01]  /*1e50*/  SHF.L.U64.HI R12, R132, 0x4, R133 ;  /* 0x00000004840c7819 */ /* 0x000fe20000010285 */
[C---:B------:R-:W-:Y:S01]  /*1e60*/  @!P0 IMAD R9, R18.reuse, R9, R27 ;  /* 0x0000000912098224 */ /* 0x040fe200078e021b */
[----:B------:R-:W-:Y:S01]  /*1e70*/  SHF.L.U32 R23, R25, 0x7, RZ ;  /* 0x0000000719177819 */ /* 0x000fe200000006ff */
[----:B------:R-:W-:Y:S01]  /*1e80*/  @!P0 IMAD.WIDE.U32 R34, R18, R8, R34 ;  /* 0x0000000812228225 */ /* 0x000fe200078e0022 */
[----:B------:R4:W-:Y:S01]  /*1e90*/  @!P2 LDGSTS.E.BYPASS.LTC128B.128 [R103+0x800], desc[UR16][R10.64] ;  /* 0x008000000a67afae */ /* 0x0009e2000b981a10 */
[----:B------:R-:W-:-:S02]  /*1ea0*/  SHF.L.U32 R27, R132, 0x4, RZ ;  /* 0x00000004841b7819 */ /* 0x000fc400000006ff */
[----:B--2---:R-:W-:Y:S01]  /*1eb0*/  @!P1 LEA R28, P3, R36, R2, 0x1 ;  /* 0x00000002241c9211 */ /* 0x004fe200078608ff */
[----:B------:R-:W-:Y:S01]  /*1ec0*/  IMAD.IADD R8, R6, 0x1, -R23 ;  /* 0x0000000106087824 */ /* 0x000fe200078e0a17 */
[----:B------:R-:W-:Y:S01]  /*1ed0*/  SHF.L.U64.HI R2, R27, 0x1, R12 ;  /* 0x000000011b027819 */ /* 0x000fe2000001020c */
[----:B------:R-:W-:Y:S01]  /*1ee0*/  @!P0 IMAD.IADD R9, R35, 0x1, R9 ;  /* 0x0000000123098824 */ /* 0x000fe200078e0209 */
[----:B------:R-:W-:Y:S01]  /*1ef0*/  @!P1 LEA.HI.X R29, R36, R3, R13, 0x1, P3 ;  /* 0x00000003241d9211 */ /* 0x000fe200018f0c0d */
[----:B------:R-:W-:Y:S01]  /*1f00*/  IMAD.WIDE.U32 R32, R132, 0x20, RZ ;  /* 0x0000002084207825 */ /* 0x000fe200078e00ff */
[-C--:B------:R-:W-:Y:S02]  /*1f10*/  ISETP.GE.AND P4, PT, R22, R8.reuse, PT ;  /* 0x000000081600720c */ /* 0x080fe40003f86270 */
[----:B------:R-:W-:Y:S01]  /*1f20*/  SHF.L.U32 R27, R27, 0x1, RZ ;  /* 0x000000011b1b7819 */ /* 0x000fe200000006ff */
[----:B------:R2:W-:Y:S01]  /*1f30*/  @!P1 LDGSTS.E.BYPASS.LTC128B.128 [R103+0x1000], desc[UR16][R28.64] ;  /* 0x010000001c679fae */ /* 0x0005e2000b981a10 */
[----:B------:R-:W-:-:S02]  /*1f40*/  ISETP.GE.AND P1, PT, R15, R8, PT ;  /* 0x000000080f00720c */ /* 0x000fc40003f26270 */
[----:B------:R-:W-:Y:S02]  /*1f50*/  ISETP.GE.AND P3, PT, R17, R8, PT ;  /* 0x000000081100720c */ /* 0x000fe40003f66270 */
[----:B------:R-:W-:Y:S02]  /*1f60*/  IADD3 R12, P2, PT, R27, R178, RZ ;  /* 0x000000b21b0c7210 */ /* 0x000fe40007f5e0ff */
[----:B---3--:R-:W-:Y:S02]  /*1f70*/  @!P0 LEA R30, P5, R34, R4, 0x1 ;  /* 0x00000004221e8211 */ /* 0x008fe400078a08ff */
[----:B------:R-:W-:Y:S01]  /*1f80*/  IADD3.X R13, PT, PT, R2, R177, RZ, P2, !PT ;  /* 0x000000b1020d7210 */ /* 0x000fe200017fe4ff */
[----:B------:R-:W-:Y:S01]  /*1f90*/  @!P4 IMAD.MOV.U32 R179, RZ, RZ, R177 ;  /* 0x000000ffffb3c224 */ /* 0x000fe200078e00b1 */
[----:B------:R-:W-:Y:S01]  /*1fa0*/  @!P0 LEA.HI.X R31, R34, R5, R9, 0x1, P5 ;  /* 0x00000005221f8211 */ /* 0x000fe200028f0c09 */
[C---:B------:R-:W-:Y:S01]  /*1fb0*/  VIADD R5, R22.reuse, 0x70 ;  /* 0x0000007016057836 */ /* 0x040fe20000000000 */
[----:B------:R-:W-:Y:S01]  /*1fc0*/  SHF.L.U32 R3, R133, 0x5, RZ ;  /* 0x0000000585037819 */ /* 0x000fe200000006ff */
[----:B----4-:R-:W-:-:S02]  /*1fd0*/  VIADD R11, R22, 0x40 ;  /* 0x00000040160b7836 */ /* 0x010fc40000000000 */
[----:B------:R3:W-:Y:S01]  /*1fe0*/  @!P0 LDGSTS.E.BYPASS.LTC128B.128 [R103+0x1800], desc[UR16][R30.64] ;  /* 0x018000001e678fae */ /* 0x0007e2000b981a10 */
[-C--:B------:R-:W-:Y:S02]  /*1ff0*/  ISETP.GE.AND P0, PT, R7, R8.reuse, PT ;  /* 0x000000080700720c */ /* 0x080fe40003f06270 */
[----:B------:R-:W-:Y:S01]  /*2000*/  IADD3 R9, PT, PT, R22, 0x60, RZ ;  /* 0x0000006016097810 */ /* 0x000fe20007ffe0ff */
[----:B------:R-:W-:Y:S01]  /*2010*/  @!P4 LDGSTS.E.BYPASS.LTC128B.128 [R103+0x2000], desc[UR16][R178.64] ;  /* 0x02000000b267cfae */ /* 0x000fe2000b981a10 */
[-C--:B------:R-:W-:Y:S02]  /*2020*/  ISETP.GE.AND P6, PT, R11, R8.reuse, PT ;  /* 0x000000080b00720c */ /* 0x080fe40003fc6270 */
[-C--:B------:R-:W-:Y:S01]  /*2030*/  ISETP.GE.AND P2, PT, R5, R8.reuse, PT ;  /* 0x000000080500720c */ /* 0x080fe20003f46270 */
[----:B------:R-:W-:Y:S01]  /*2040*/  @!P3 LDGSTS.E.BYPASS.LTC128B.128 [R103+0x2800], desc[UR16][R12.64] ;  /* 0x028000000c67bfae */ /* 0x000fe2000b981a10 */
[----:B------:R-:W-:Y:S02]  /*2050*/  ISETP.GE.AND P3, PT, R9, R8, PT ;  /* 0x000000080900720c */ /* 0x000fe40003f66270 */
[----:B--2---:R-:W-:-:S04]  /*2060*/  @!P1 IADD3 R28, P5, PT, R12, R32, RZ ;  /* 0x000000200c1c9210 */ /* 0x004fc80007fbe0ff */
[----:B------:R-:W-:Y:S02]  /*2070*/  @!P1 IADD3.X R29, PT, PT, R13, R33, R3, P5, !PT ;  /* 0x000000210d1d9210 */ /* 0x000fe40002ffe403 */
[----:B------:R-:W-:Y:S01]  /*2080*/  @!P0 LEA R18, P5, R132, R12, 0x6 ;  /* 0x0000000c84128211 */ /* 0x000fe200078a30ff */
[----:B------:R-:W-:Y:S01]  /*2090*/  @!P6 IMAD.MOV.U32 R33, RZ, RZ, R13 ;  /* 0x000000ffff21e224 */ /* 0x000fe200078e000d */
[----:B------:R-:W-:Y:S01]  /*20a0*/  IADD3 R3, PT, PT, R22, 0x50, RZ ;  /* 0x0000005016037810 */ /* 0x000fe20007ffe0ff */
[----:B------:R2:W-:Y:S01]  /*20b0*/  @!P1 LDGSTS.E.BYPASS.LTC128B.128 [R103+0x3000], desc[UR16][R28.64] ;  /* 0x030000001c679fae */ /* 0x0005e2000b981a10 */
[----:B------:R-:W-:Y:S01]  /*20c0*/  IADD3 R34, P1, PT, R19, R14, RZ ;  /* 0x0000000e13227210 */ /* 0x000fe20007f3e0ff */
[C---:B------:R-:W-:Y:S01]  /*20d0*/  @!P6 IMAD R14, R133.reuse, 0x60, RZ ;  /* 0x00000060850ee824 */ /* 0x040fe200078e02ff */
[CC--:B------:R-:W-:Y:S01]  /*20e0*/  @!P0 LEA.HI.X R19, R132.reuse, R13.reuse, R133, 0x6, P5 ;  /* 0x0000000d84138211 */ /* 0x0c0fe200028f3485 */
[----:B------:R-:W-:Y:S01]  /*20f0*/  @!P3 IMAD R10, R133, 0xa0, RZ ;  /* 0x000000a0850ab824 */ /* 0x000fe200078e02ff */
[----:B------:R-:W-:Y:S01]  /*2100*/  ISETP.GE.AND P5, PT, R3, R8, PT ;  /* 0x000000080300720c */ /* 0x000fe20003fa6270 */
[----:B------:R-:W-:Y:S01]  /*2110*/  @!P2 IMAD R4, R133, 0xc0, RZ ;  /* 0x000000c08504a824 */ /* 0x000fe200078e02ff */
[-C--:B------:R-:W-:Y:S01]  /*2120*/  @!P6 MOV R32, R12.reuse ;  /* 0x0000000c0020e202 */ /* 0x080fe20000000f00 */
[----:B------:R4:W-:Y:S01]  /*2130*/  @!P0 LDGSTS.E.BYPASS.LTC128B.128 [R103+0x3800], desc[UR16][R18.64] ;  /* 0x0380000012678fae */ /* 0x0009e2000b981a10 */
[----:B---3--:R-:W-:Y:S01]  /*2140*/  @!P3 MOV R30, R12 ;  /* 0x0000000c001eb202 */ /* 0x008fe20000000f00 */
[----:B------:R-:W-:Y:S01]  /*2150*/  IMAD.X R35, RZ, RZ, R0, P1 ;  /* 0x000000ffff237224 */ /* 0x000fe200008e0600 */
[----:B------:R-:W-:Y:S01]  /*2160*/  @!P3 MOV R31, R13 ;  /* 0x0000000d001fb202 */ /* 0x000fe20000000f00 */
[----:B------:R-:W-:Y:S01]  /*2170*/  @!P6 IMAD.WIDE.U32 R32, R132, 0x60, R32 ;  /* 0x000000608420e825 */ /* 0x000fe200078e0020 */
[----:B------:R-:W-:-:S02]  /*2180*/  SHF.L.U32 R0, R20, 0x4, RZ ;  /* 0x0000000414007819 */ /* 0x000fc400000006ff */
[----:B------:R-:W-:Y:S01]  /*2190*/  ISETP.GE.AND P1, PT, R15, R8, PT ;  /* 0x000000080f00720c */ /* 0x000fe20003f26270 */
[C---:B------:R-:W-:Y:S01]  /*21a0*/  @!P3 IMAD.WIDE.U32 R30, R132.reuse, 0xa0, R30 ;  /* 0x000000a0841eb825 */ /* 0x040fe200078e001e */
[----:B------:R-:W-:Y:S02]  /*21b0*/  @!P6 IADD3 R33, PT, PT, R33, R14, RZ ;  /* 0x0000000e2121e210 */ /* 0x000fe40007ffe0ff */
[C---:B------:R-:W-:Y:S01]  /*21c0*/  @!P5 LEA R36, P0, R132.reuse, R12, 0x7 ;  /* 0x0000000c8424d211 */ /* 0x040fe200078038ff */
[----:B------:R-:W-:Y:S02]  /*21d0*/  @!P3 IMAD.IADD R31, R31, 0x1, R10 ;  /* 0x000000011f1fb824 */ /* 0x000fe400078e020a */
[----:B------:R-:W-:Y:S01]  /*21e0*/  @!P6 LDGSTS.E.BYPASS.LTC128B.128 [R103+0x4000], desc[UR16][R32.64] ;  /* 0x040000002067efae */ /* 0x000fe2000b981a10 */
[----:B------:R-:W-:Y:S01]  /*21f0*/  @!P5 LEA.HI.X R37, R132, R13, R133, 0x7, P0 ;  /* 0x0000000d8425d211 */ /* 0x000fe200000f3c85 */
[----:B------:R-:W-:Y:S01]  /*2200*/  IMAD.WIDE.U32 R34, R22, R20, R34 ;  /* 0x0000001416227225 */ /* 0x000fe200078e0022 */
[----:B------:R-:W-:-:S02]  /*2210*/  ISETP.GE.AND P0, PT, R17, R8, PT ;  /* 0x000000081100720c */ /* 0x000fc40003f06270 */
[----:B--2---:R-:W-:Y:S01]  /*2220*/  @!P2 MOV R29, R13 ;  /* 0x0000000d001da202 */ /* 0x004fe20000000f00 */
[----:B------:R-:W-:Y:S01]  /*2230*/  @!P2 IMAD.MOV.U32 R28, RZ, RZ, R12 ;  /* 0x000000ffff1ca224 */ /* 0x000fe200078e000c */
[----:B------:R-:W-:Y:S01]  /*2240*/  @!P5 LDGSTS.E.BYPASS.LTC128B.128 [R103+0x4800], desc[UR16][R36.64] ;  /* 0x048000002467dfae */ /* 0x000fe2000b981a10 */
[----:B------:R-:W-:Y:S01]  /*2250*/  IMAD R181, R22, R21, R35 ;  /* 0x0000001516b57224 */ /* 0x000fe200078e0223 */
[-C--:B------:R-:W-:Y:S01]  /*2260*/  ISETP.GE.AND P5, PT, R11, R8.reuse, PT ;  /* 0x000000080b00720c */ /* 0x080fe20003fa6270 */
[----:B------:R-:W-:Y:S01]  /*2270*/  @!P2 IMAD.WIDE.U32 R28, R132, 0xc0, R28 ;  /* 0x000000c0841ca825 */ /* 0x000fe200078e001c */
[----:B------:R-:W-:Y:S01]  /*2280*/  @!P3 LDGSTS.E.BYPASS.LTC128B.128 [R103+0x5000], desc[UR16][R30.64] ;  /* 0x050000001e67bfae */ /* 0x000fe2000b981a10 */
[----:B------:R-:W-:Y:S02]  /*2290*/  SHF.L.U64.HI R12, R20, 0x4, R21 ;  /* 0x00000004140c7819 */ /* 0x000fe40000010215 */
[----:B------:R-:W-:Y:S02]  /*22a0*/  ISETP.GE.AND P3, PT, R9, R8, PT ;  /* 0x000000080900720c */ /* 0x000fe40003f66270 */
[----:B------:R-:W-:-:S02]  /*22b0*/  @!P2 IADD3 R29, PT, PT, R29, R4, RZ ;  /* 0x000000041d1da210 */ /* 0x000fc40007ffe0ff */
[----:B------:R-:W-:Y:S02]  /*22c0*/  SHF.L.U32 R4, R182, 0x6, RZ ;  /* 0x00000006b6047819 */ /* 0x000fe400000006ff */
[----:B------:R-:W-:Y:S01]  /*22d0*/  ISETP.GE.AND P6, PT, R7, R8, PT ;  /* 0x000000080700720c */ /* 0x000fe20003fc6270 */
[----:B------:R2:W-:Y:S01]  /*22e0*/  @!P2 LDGSTS.E.BYPASS.LTC128B.128 [R103+0x5800], desc[UR16][R28.64] ;  /* 0x058000001c67afae */ /* 0x0005e2000b981a10 */
[----:B-1----:R-:W-:Y:S01]  /*22f0*/  LEA R180, P2, R34, UR6, 0x1 ;  /* 0x0000000622b47c11 */ /* 0x002fe2000f8408ff */
[C---:B------:R-:W-:Y:S01]  /*2300*/  @!P5 IMAD R14, R21.reuse, 0x60, RZ ;  /* 0x00000060150ed824 */ /* 0x040fe200078e02ff */
[----:B------:R-:W-:Y:S01]  /*2310*/  LOP3.LUT R13, R4, 0x1c0, RZ, 0xc0, !PT ;  /* 0x000001c0040d7812 */ /* 0x000fe200078ec0ff */
[----:B------:R-:W0:Y:S01]  /*2320*/  LDGDEPBAR ;  /* 0x00000000000079af */ /* 0x000e220000000000 */
[----:B------:R-:W-:Y:S01]  /*2330*/  LEA.HI.X R181, R34, UR7, R181, 0x1, P2 ;  /* 0x0000000722b57c11 */ /* 0x000fe200090f0cb5 */
[----:B------:R-:W-:Y:S01]  /*2340*/  @!P3 IMAD R9, R21, 0xa0, RZ ;  /* 0x000000a01509b824 */ /* 0x000fe200078e02ff */
[----:B------:R-:W-:-:S02]  /*2350*/  LEA R10, P2, R0, R180, 0x1 ;  /* 0x000000b4000a7211 */ /* 0x000fc400078408ff */
[----:B------:R-:W-:Y:S01]  /*2360*/  LOP3.LUT R13, R13, 0x38, R16, 0xf8, !PT ;  /* 0x000000380d0d7812 */ /* 0x000fe200078ef810 */
[----:B------:R-:W-:Y:S01]  /*2370*/  IMAD.WIDE.U32 R16, R20, 0x20, RZ ;  /* 0x0000002014107825 */ /* 0x000fe200078e00ff */
[----:B------:R-:W-:Y:S02]  /*2380*/  LEA.HI.X R11, R0, R181, R12, 0x1, P2 ;  /* 0x000000b5000b7211 */ /* 0x000fe400010f0c0c */
[----:B------:R-:W-:Y:S01]  /*2390*/  ISETP.GE.AND P2, PT, R5, R8, PT ;  /* 0x000000080500720c */ /* 0x000fe20003f46270 */
[----:B------:R-:W-:Y:S01]  /*23a0*/  IMAD.SHL.U32 R0, R175, 0x400, RZ ;  /* 0x00000400af007824 */ /* 0x000fe200078e00ff */
[----:B------:R-:W-:Y:S01]  /*23b0*/  SHF.L.U32 R5, R21, 0x5, RZ ;  /* 0x0000000515057819 */ /* 0x000fe200000006ff */
[----:B----4-:R-:W-:Y:S01]  /*23c0*/  @!P3 IMAD.MOV.U32 R18, RZ, RZ, R10 ;  /* 0x000000ffff12b224 */ /* 0x010fe200078e000a */
[----:B------:R-:W-:Y:S02]  /*23d0*/  LOP3.LUT R12, R182, 0x8, RZ, 0xc0, !PT ;  /* 0x00000008b60c7812 */ /* 0x000fe400078ec0ff */
[----:B------:R-:W-:-:S02]  /*23e0*/  LOP3.LUT R0, R0, 0x400, RZ, 0xc0, !PT ;  /* 0x0000040000007812 */ /* 0x000fc400078ec0ff */
[----:B------:R-:W-:Y:S01]  /*23f0*/  LOP3.LUT R7, R13, R12, RZ, 0x3c, !PT ;  /* 0x0000000c0d077212 */ /* 0x000fe200078e3cff */
[----:B------:R-:W-:Y:S01]  /*2400*/  IMAD.SHL.U32 R12, R182, 0x20, RZ ;  /* 0x00000020b60c7824 */ /* 0x000fe200078e00ff */
[----:B------:R-:W-:Y:S02]  /*2410*/  @!P3 MOV R19, R11 ;  /* 0x0000000b0013b202 */ /* 0x000fe40000000f00 */
[----:B------:R-:W-:Y:S02]  /*2420*/  LEA R0, R7, R0, 0x1 ;  /* 0x0000000007007211 */ /* 0x000fe400078e08ff */
[----:B--2---:R-:W-:Y:S01]  /*2430*/  @!P5 MOV R28, R10 ;  /* 0x0000000a001cd202 */ /* 0x004fe20000000f00 */
[----:B------:R-:W-:-:S04]  /*2440*/  DEPBAR.LE SB0, 0x0 ;  /* 0x000080000000791a */ /* 0x000fc80000000000 */
[----:B------:R-:W-:Y:S01]  /*2450*/  BAR.SYNC.DEFER_BLOCKING 0x0 ;  /* 0x0000000000007b1d */ /* 0x000fe20000010000 */
[-C--:B------:R-:W-:Y:S01]  /*2460*/  @!P5 MOV R29, R11.reuse ;  /* 0x0000000b001dd202 */ /* 0x080fe20000000f00 */
[----:B------:R-:W-:Y:S01]  /*2470*/  @!P3 IMAD.WIDE.U32 R18, R20, 0xa0, R18 ;  /* 0x000000a01412b825 */ /* 0x000fe200078e0012 */
[----:B------:R-:W-:Y:S02]  /*2480*/  LOP3.LUT R7, R4, 0x200, RZ, 0xc0, !PT ;  /* 0x0000020004077812 */ /* 0x000fe400078ec0ff */
[----:B------:R-:W-:Y:S01]  /*2490*/  @!P2 MOV R30, R10 ;  /* 0x0000000a001ea202 */ /* 0x000fe20000000f00 */
[C---:B------:R-:W-:Y:S01]  /*24a0*/  @!P5 IMAD.WIDE.U32 R28, R20.reuse, 0x60, R28 ;  /* 0x00000060141cd825 */ /* 0x040fe200078e001c */
[----:B------:R-:W-:Y:S02]  /*24b0*/  @!P2 MOV R31, R11 ;  /* 0x0000000b001fa202 */ /* 0x000fe40000000f00 */
[----:B------:R-:W-:Y:S01]  /*24c0*/  LOP3.LUT R173, R7, 0x7c00, R12, 0xf8, !PT ;  /* 0x00007c0007ad7812 */ /* 0x000fe200078ef80c */
[----:B------:R-:W-:Y:S01]  /*24d0*/  @!P3 IMAD.IADD R9, R19, 0x1, R9 ;  /* 0x000000011309b824 */ /* 0x000fe200078e0209 */
[----:B------:R-:W-:Y:S01]  /*24e0*/  @!P5 IADD3 R15, PT, PT, R29, R14, RZ ;  /* 0x0000000e1d0fd210 */ /* 0x000fe20007ffe0ff */
[----:B------:R-:W-:Y:S01]  /*24f0*/  @!P2 IMAD.WIDE.U32 R30, R20, 0xc0, R30 ;  /* 0x000000c0141ea825 */ /* 0x000fe200078e001e */
[----:B------:R-:W-:-:S02]  /*2500*/  @!P5 MOV R14, R28 ;  /* 0x0000001c000ed202 */ /* 0x000fc40000000f00 */
[----:B------:R-:W-:Y:S02]  /*2510*/  LOP3.LUT R4, R13, 0x8, R24, 0x78, !PT ;  /* 0x000000080d047812 */ /* 0x000fe400078e7818 */
[----:B------:R-:W-:-:S03]  /*2520*/  IADD3 R172, PT, PT, R0, UR5, RZ ;  /* 0x0000000500ac7c10 */ /* 0x000fc6000fffe0ff */
[----:B------:R-:W-:Y:S01]  /*2530*/  IMAD.IADD R173, R4, 0x1, R173 ;  /* 0x0000000104ad7824 */ /* 0x000fe200078e02ad */
[----:B------:R-:W-:Y:S01]  /*2540*/  @!PT LDS RZ, [RZ] ;  /* 0x00000000fffff984 */ /* 0x000fe20000000800 */
[----:B------:R-:W-:Y:S01]  /*2550*/  @!PT LDS RZ, [RZ] ;  /* 0x00000000fffff984 */ /* 0x000fe20000000800 */
[----:B------:R-:W-:Y:S01]  /*2560*/  @!PT LDS RZ, [RZ] ;  /* 0x00000000fffff984 */ /* 0x000fe20000000800 */
[----:B------:R-:W-:Y:S04]  /*2570*/  @!P4 LDGSTS.E.BYPASS.LTC128B.128 [R103+0x6000], desc[UR16][R180.64] ;  /* 0x06000000b467cfae */ /* 0x000fe8000b981a10 */
[----:B------:R-:W-:Y:S01]  /*2580*/  LEA R173, R173, UR5, 0x1 ;  /* 0x00000005adad7c11 */ /* 0x000fe2000f8e08ff */
[----:B------:R-:W-:Y:S01]  /*2590*/  @P4 STS.128 [R103+0x6000], RZ ;  /* 0x006000ff67004388 */ /* 0x000fe20000000c00 */
[----:B------:R-:W-:Y:S01]  /*25a0*/  ISETP.GE.AND P4, PT, R3, R8, PT ;  /* 0x000000080300720c */ /* 0x000fe20003f86270 */
[----:B------:R-:W-:Y:S01]  /*25b0*/  @!P3 IMAD.MOV.U32 R8, RZ, RZ, R18 ;  /* 0x000000ffff08b224 */ /* 0x000fe200078e0012 */
[----:B------:R-:W-:Y:S01]  /*25c0*/  MOV R3, 0x20 ;  /* 0x0000002000037802 */ /* 0x000fe20000000f00 */
[----:B------:R-:W-:Y:S01]  /*25d0*/  @P0 STS.128 [R103+0x6800], RZ ;  /* 0x006800ff67000388 */ /* 0x000fe20000000c00 */
[----:B------:R-:W-:-:S03]  /*25e0*/  @!P2 IMAD R18, R21, 0xc0, RZ ;  /* 0x000000c01512a824 */ /* 0x000fc600078e02ff */
[----:B------:R-:W-:Y:S01]  /*25f0*/  @!PT LDS RZ, [RZ] ;  /* 0x00000000fffff984 */ /* 0x000fe20000000800 */
[----:B------:R-:W-:Y:S01]  /*2600*/  @!PT LDS RZ, [RZ] ;  /* 0x00000000fffff984 */ /* 0x000fe20000000800 */
[----:B------:R-:W-:Y:S01]  /*2610*/  @!PT LDS RZ, [RZ] ;  /* 0x00000000fffff984 */ /* 0x000fe20000000800 */
[----:B------:R1:W-:Y:S01]  /*2620*/  @!P0 LDGSTS.E.BYPASS.LTC128B.128 [R103+0x6800], desc[UR16][R10.64] ;  /* 0x068000000a678fae */ /* 0x0003e2000b981a10 */
[----:B------:R-:W-:Y:S02]  /*2630*/  @!P1 IADD3 R16, P0, PT, R10, R16, RZ ;  /* 0x000000100a109210 */ /* 0x000fe40007f1e0ff */
[----:B------:R-:W-:Y:S01]  /*2640*/  @!P2 IADD3 R19, PT, PT, R31, R18, RZ ;  /* 0x000000121f13a210 */ /* 0x000fe20007ffe0ff */
[----:B------:R-:W-:Y:S01]  /*2650*/  @P1 STS.128 [R103+0x7000], RZ ;  /* 0x007000ff67001388 */ /* 0x000fe20000000c00 */
[----:B------:R-:W-:Y:S02]  /*2660*/  @!P1 IADD3.X R17, PT, PT, R11, R17, R5, P0, !PT ;  /* 0x000000110b119210 */ /* 0x000fe400007fe405 */
[----:B------:R-:W-:Y:S02]  /*2670*/  @!P2 MOV R18, R30 ;  /* 0x0000001e0012a202 */ /* 0x000fe40000000f00 */
[----:B------:R-:W-:Y:S01]  /*2680*/  MOV R5, 0x40 ;  /* 0x0000004000057802 */ /* 0x000fe20000000f00 */
        /* <DEDUP_REMOVED lines=10> */
[----:B------:R-:W-:Y:S04]  /*2730*/  @!P6 LDGSTS.E.BYPASS.LTC128B.128 [R103+0x7800], desc[UR16][R28.64] ;  /* 0x078000001c67efae */ /* 0x000fe8000b981a10 */
        /* <DEDUP_REMOVED lines=26> */
[----:B------:R-:W2:Y:S01]  /*28e0*/  LDSM.16.M88.4 R32, [R0+UR5+0x2000] ;  /* 0x002000050020783b */ /* 0x000ea20008000200 */
[----:B------:R-:W-:Y:S02]  /*28f0*/  SEL R5, R5, 0xffffffc0, !P2 ;  /* 0xffffffc005057807 */ /* 0x000fe40005000000 */
[C---:B------:R-:W-:Y:S01]  /*2900*/  IMAD.IADD R171, R173.reuse, 0x1, R3 ;  /* 0x00000001adab7824 */ /* 0x040fe200078e0203 */
[C---:B------:R-:W-:Y:S01]  /*2910*/  IADD3 R167, PT, PT, R172.reuse, R3, RZ ;  /* 0x00000003aca77210 */ /* 0x040fe20007ffe0ff */
[----:B------:R-:W0:Y:S01]  /*2920*/  LDGDEPBAR ;  /* 0x00000000000079af */ /* 0x000e220000000000 */
[----:B------:R-:W-:Y:S01]  /*2930*/  IMAD.IADD R170, R173, 0x1, R5 ;  /* 0x00000001adaa7824 */ /* 0x000fe200078e0205 */
[----:B------:R-:W-:-:S02]  /*2940*/  IADD3 R166, PT, PT, R172, R5, RZ ;  /* 0x00000005aca67210 */ /* 0x000fc40007ffe0ff */
[----:B------:R-:W-:Y:S02]  /*2950*/  LDSM.16.M88.4 R48, [R171] ;  /* 0x00000000ab30783b */ /* 0x000fe40000000200 */
[C---:B------:R-:W-:Y:S01]  /*2960*/  IADD3 R169, PT, PT, R3.reuse, R170, RZ ;  /* 0x000000aa03a97210 */ /* 0x040fe20007ffe0ff */
[----:B------:R-:W-:Y:S01]  /*2970*/  IMAD.IADD R165, R3, 0x1, R166 ;  /* 0x0000000103a57824 */ /* 0x000fe200078e02a6 */
[----:B------:R-:W3:Y:S04]  /*2980*/  LDSM.16.M88.4 R44, [R167+0x2000] ;  /* 0x00200000a72c783b */ /* 0x000ee80000000200 */
[----:B------:R-:W-:Y:S04]  /*2990*/  LDSM.16.M88.4 R36, [R170] ;  /* 0x00000000aa24783b */ /* 0x000fe80000000200 */
[----:B------:R-:W-:Y:S04]  /*29a0*/  LDSM.16.M88.4 R40, [R166+0x2000] ;  /* 0x00200000a628783b */ /* 0x000fe80000000200 */
[----:B-1----:R-:W1:Y:S04]  /*29b0*/  LDSM.16.M88.4 R8, [R0+UR5+0x2800] ;  /* 0x002800050008783b */ /* 0x002e680008000200 */
[----:B------:R-:W-:Y:S04]  /*29c0*/  LDSM.16.M88.4 R12, [R169] ;  /* 0x00000000a90c783b */ /* 0x000fe80000000200 */
[----:B------:R-:W4:Y:S04]  /*29d0*/  LDSM.16.M88.4 R60, [R165+0x2000] ;  /* 0x00200000a53c783b */ /* 0x000f280000000200 */
[----:B------:R-:W5:Y:S01]  /*29e0*/  LDSM.16.M88.4 R28, [R167+0x2800] ;  /* 0x00280000a71c783b */ /* 0x000f620000000200 */
[C---:B--2---:R-:W-:Y:S03]  /*29f0*/  HMMA.16816.F32.BF16 R16, R56.reuse, R32, RZ ;  /* 0x000000203810723c */ /* 0x044fe600000418ff */
[----:B------:R-:W-:Y:S04]  /*2a00*/  LDSM.16.M88.4 R68, [R166+0x2800] ;  /* 0x00280000a644783b */ /* 0x000fe80000000200 */
[----:B------:R-:W-:Y:S01]  /*2a10*/  LDSM.16.M88.4 R64, [R165+0x2800] ;  /* 0x00280000a540783b */ /* 0x000fe20000000200 */
[----:B------:R-:W-:Y:S03]  /*2a20*/  HMMA.16816.F32.BF16 R32, R56, R34, RZ ;  /* 0x000000223820723c */ /* 0x000fe600000418ff */
[----:B------:R-:W-:Y:S09]  /*2a30*/  LDSM.16.M88.4 R72, [R166+0x3000] ;  /* 0x00300000a648783b */ /* 0x000ff20000000200 */
[C---:B---3--:R-:W-:Y:S08]  /*2a40*/  HMMA.16816.F32.BF16 R16, R48.reuse, R44, R16 ;  /* 0x0000002c3010723c */ /* 0x048ff00000041810 */
[----:B------:R-:W-:Y:S01]  /*2a50*/  HMMA.16816.F32.BF16 R32, R48, R46, R32 ;  /* 0x0000002e3020723c */ /* 0x000fe20000041820 */
[----:B------:R-:W2:Y:S07]  /*2a60*/  LDSM.16.M88.4 R44, [R0+UR5+0x3000] ;  /* 0x00300005002c783b */ /* 0x000eae0008000200 */
[----:B-1----:R-:W-:Y:S08]  /*2a70*/  HMMA.16816.F32.BF16 R52, R56, R8, RZ ;  /* 0x000000083834723c */ /* 0x002ff000000418ff */
[C---:B------:R-:W-:Y:S08]  /*2a80*/  HMMA.16816.F32.BF16 R16, R36.reuse, R40, R16 ;  /* 0x000000282410723c */ /* 0x040ff00000041810 */
[----:B------:R-:W-:Y:S01]  /*2a90*/  HMMA.16816.F32.BF16 R32, R36, R42, R32 ;  /* 0x0000002a2420723c */ /* 0x000fe20000041820 */
[----:B------:R-:W1:Y:S07]  /*2aa0*/  LDSM.16.M88.4 R40, [R167+0x3000] ;  /* 0x00300000a728783b */ /* 0x000e6e0000000200 */
[----:B------:R-:W-:Y:S08]  /*2ab0*/  HMMA.16816.F32.BF16 R8, R56, R10, RZ ;  /* 0x0000000a3808723c */ /* 0x000ff000000418ff */
[----:B----4-:R-:W-:Y:S08]  /*2ac0*/  HMMA.16816.F32.BF16 R16, R12, R60, R16 ;  /* 0x0000003c0c10723c */ /* 0x010ff00000041810 */
[----:B-----5:R-:W-:Y:S08]  /*2ad0*/  HMMA.16816.F32.BF16 R52, R48, R28, R52 ;  /* 0x0000001c3034723c */ /* 0x020ff00000041834 */
[----:B------:R-:W-:Y:S01]  /*2ae0*/  HMMA.16816.F32.BF16 R32, R12, R62, R32 ;  /* 0x0000003e0c20723c */ /* 0x000fe20000041820 */
[----:B------:R-:W3:Y:S02]  /*2af0*/  LDSM.16.M88.4 R60, [R0+UR5+0x3800] ;  /* 0x00380005003c783b */ /* 0x000ee40008000200 */
[----:B------:R-:W-:Y:S01]  /*2b00*/  FMUL.FTZ R16, R16, UR4 ;  /* 0x0000000410107c20 */ /* 0x000fe20008410000 */
[----:B------:R-:W-:Y:S01]  /*2b10*/  FMUL.FTZ R26, R17, UR4 ;  /* 0x00000004111a7c20 */ /* 0x000fe20008410000 */
[----:B------:R-:W-:Y:S01]  /*2b20*/  FMUL.FTZ R76, R18, UR4 ;  /* 0x00000004124c7c20 */ /* 0x000fe20008410000 */
[----:B------:R-:W-:Y:S01]  /*2b30*/  FMUL.FTZ R78, R19, UR4 ;  /* 0x00000004134e7c20 */ /* 0x000fe20008410000 */
[----:B------:R4:W1:Y:S01]  /*2b40*/  MUFU.TANH R22, R16 ;  /* 0x0000001000167308 */ /* 0x0008620000002400 */
[----:B------:R-:W-:Y:S07]  /*2b50*/  HMMA.16816.F32.BF16 R8, R48, R30, R8 ;  /* 0x0000001e3008723c */ /* 0x000fee0000041808 */
[----:B------:R-:W1:Y:S01]  /*2b60*/  MUFU.TANH R26, R26 ;  /* 0x0000001a001a7308 */ /* 0x000e620000002400 */
[C---:B--2---:R-:W-:Y:S03]  /*2b70*/  HMMA.16816.F32.BF16 R28, R56.reuse, R44, RZ ;  /* 0x0000002c381c723c */ /* 0x044fe600000418ff */
[----:B------:R-:W-:Y:S01]  /*2b80*/  FMUL.FTZ R32, R32, UR4 ;  /* 0x0000000420207c20 */ /* 0x000fe20008410000 */
[----:B------:R-:W-:Y:S01]  /*2b90*/  FMUL.FTZ R80, R33, UR4 ;  /* 0x0000000421507c20 */ /* 0x000fe20008410000 */
[----:B------:R-:W-:Y:S01]  /*2ba0*/  FMUL.FTZ R81, R34, UR4 ;  /* 0x0000000422517c20 */ /* 0x000fe20008410000 */
[----:B------:R-:W-:Y:S01]  /*2bb0*/  FMUL.FTZ R82, R35, UR4 ;  /* 0x0000000423527c20 */ /* 0x000fe20008410000 */
[----:B------:R3:W2:Y:S01]  /*2bc0*/  MUFU.TANH R79, R32 ;  /* 0x00000020004f7308 */ /* 0x0006a20000002400 */
[----:B----4-:R-:W-:Y:S01]  /*2bd0*/  HMMA.16816.F32.BF16 R16, R56, R46, RZ ;  /* 0x0000002e3810723c */ /* 0x010fe200000418ff */
[----:B------:R-:W4:Y:S06]  /*2be0*/  LDSM.16.M88.4 R44, [R167+0x3800] ;  /* 0x00380000a72c783b */ /* 0x000f2c0000000200 */
[----:B------:R-:W1:Y:S01]  /*2bf0*/  MUFU.TANH R76, R76 ;  /* 0x0000004c004c7308 */ /* 0x000e620000002400 */
[C---:B------:R-:W-:Y:S07]  /*2c00*/  HMMA.16816.F32.BF16 R52, R36.reuse, R68, R52 ;  /* 0x000000442434723c */ /* 0x040fee0000041834 */
[----:B------:R-:W2:Y:S01]  /*2c10*/  MUFU.TANH R78, R78 ;  /* 0x0000004e004e7308 */ /* 0x000ea20000002400 */
[----:B------:R-:W-:Y:S01]  /*2c20*/  HMMA.16816.F32.BF16 R8, R36, R70, R8 ;  /* 0x000000462408723c */ /* 0x000fe20000041808 */
[----:B------:R-:W-:Y:S06]  /*2c30*/  LDSM.16.M88.4 R68, [R0+UR5+0x4000] ;  /* 0x004000050044783b */ /* 0x000fec0008000200 */
[----:B------:R-:W2:Y:S01]  /*2c40*/  MUFU.TANH R80, R80 ;  /* 0x0000005000507308 */ /* 0x000ea20000002400 */
[C---:B-1----:R-:W-:Y:S07]  /*2c50*/  HMMA.16816.F32.BF16 R28, R48.reuse, R40, R28 ;  /* 0x00000028301c723c */ /* 0x042fee000004181c */
[----:B------:R-:W1:Y:S01]  /*2c60*/  MUFU.TANH R81, R81 ;  /* 0x0000005100517308 */ /* 0x000e620000002400 */
[----:B------:R-:W-:Y:S01]  /*2c70*/  HMMA.16816.F32.BF16 R16, R48, R42, R16 ;  /* 0x0000002a3010723c */ /* 0x000fe20000041810 */
[----:B------:R-:W5:Y:S06]  /*2c80*/  LDSM.16.M88.4 R40, [R165+0x3000] ;  /* 0x00300000a528783b */ /* 0x000f6c0000000200 */
[----:B------:R-:W1:Y:S01]  /*2c90*/  MUFU.TANH R82, R82 ;  /* 0x0000005200527308 */ /* 0x000e620000002400 */
[----:B------:R-:W-:Y:S08]  /*2ca0*/  HMMA.16816.F32.BF16 R52, R12, R64, R52 ;  /* 0x000000400c34723c */ /* 0x000ff00000041834 */
[----:B---3--:R-:W-:Y:S08]  /*2cb0*/  HMMA.16816.F32.BF16 R32, R56, R60, RZ ;  /* 0x0000003c3820723c */ /* 0x008ff000000418ff */
[----:B------:R-:W-:Y:S01]  /*2cc0*/  HMMA.16816.F32.BF16 R8, R12, R66, R8 ;  /* 0x000000420c08723c */ /* 0x000fe20000041808 */
[----:B------:R-:W3:Y:S02]  /*2cd0*/  LDSM.16.M88.4 R64, [R166+0x3800] ;  /* 0x00380000a640783b */ /* 0x000ee40000000200 */
        /* <DEDUP_REMOVED lines=16> */
[----:B--2---:R-:W2:Y:S04]  /*2de0*/  LDSM.16.M88.4 R52, [R167+0x4000] ;  /* 0x00400000a734783b */ /* 0x004ea80000000200 */
[----:B------:R-:W4:Y:S02]  /*2df0*/  LDSM.16.M88.4 R44, [R165+0x3800] ;  /* 0x00380000a52c783b */ /* 0x000f240000000200 */
[----:B------:R-:W1:Y:S01]  /*2e00*/  MUFU.TANH R86, R86 ;  /* 0x0000005600567308 */ /* 0x000e620000002400 */
[----:B-----5:R-:W-:Y:S07]  /*2e10*/  HMMA.16816.F32.BF16 R28, R12, R40, R28 ;  /* 0x000000280c1c723c */ /* 0x020fee000004181c */
[----:B------:R-:W2:Y:S01]  /*2e20*/  MUFU.TANH R88, R88 ;  /* 0x0000005800587308 */ /* 0x000ea20000002400 */
[----:B------:R-:W-:Y:S01]  /*2e30*/  HMMA.16816.F32.BF16 R16, R36, R74, R16 ;  /* 0x0000004a2410723c */ /* 0x000fe20000041810 */
[----:B------:R-:W5:Y:S06]  /*2e40*/  LDSM.16.M88.4 R72, [R166+0x4000] ;  /* 0x00400000a648783b */ /* 0x000f6c0000000200 */
[----:B------:R-:W2:Y:S01]  /*2e50*/  MUFU.TANH R89, R89 ;  /* 0x0000005900597308 */ /* 0x000ea20000002400 */
[----:B-1----:R-:W-:Y:S03]  /*2e60*/  HMMA.16816.F32.BF16 R8, R56, R68, RZ ;  /* 0x000000443808723c */ /* 0x002fe600000418ff */
[----:B------:R-:W-:Y:S01]  /*2e70*/  FMUL.FTZ R28, R28, UR4 ;  /* 0x000000041c1c7c20 */ /* 0x000fe20008410000 */
[----:B------:R-:W-:Y:S01]  /*2e80*/  FMUL.FTZ R92, R29, UR4 ;  /* 0x000000041d5c7c20 */ /* 0x000fe20008410000 */
[----:B------:R-:W-:Y:S01]  /*2e90*/  FMUL.FTZ R93, R30, UR4 ;  /* 0x000000041e5d7c20 */ /* 0x000fe20008410000 */
[----:B------:R-:W-:Y:S01]  /*2ea0*/  FMUL.FTZ R94, R31, UR4 ;  /* 0x000000041f5e7c20 */ /* 0x000fe20008410000 */
[----:B------:R1:W1:Y:S01]  /*2eb0*/  MUFU.TANH R91, R28 ;  /* 0x0000001c005b7308 */ /* 0x0002620000002400 */
[----:B---3--:R-:W-:Y:S07]  /*2ec0*/  HMMA.16816.F32.BF16 R32, R36, R64, R32 ;  /* 0x000000402420723c */ /* 0x008fee0000041820 */
[----:B------:R-:W3:Y:S01]  /*2ed0*/  MUFU.TANH R90, R90 ;  /* 0x0000005a005a7308 */ /* 0x000ee20000002400 */
[----:B------:R-:W-:Y:S01]  /*2ee0*/  HMMA.16816.F32.BF16 R16, R12, R42, R16 ;  /* 0x0000002a0c10723c */ /* 0x000fe20000041810 */
[----:B------:R-:W3:Y:S06]  /*2ef0*/  LDSM.16.M88.4 R40, [R0+UR5+0x4800] ;  /* 0x004800050028783b */ /* 0x000eec0008000200 */
        /* <DEDUP_REMOVED lines=11> */
[----:B--2---:R-:W-:Y:S07]  /*2fb0*/  HMMA.16816.F32.BF16 R8, R48, R52, R8 ;  /* 0x000000343008723c */ /* 0x004fee0000041808 */
[----:B------:R-:W2:Y:S01]  /*2fc0*/  MUFU.TANH R94, R94 ;  /* 0x0000005e005e7308 */ /* 0x000ea20000002400 */
[----:B----4-:R-:W-:Y:S07]  /*2fd0*/  HMMA.16816.F32.BF16 R32, R12, R44, R32 ;  /* 0x0000002c0c20723c */ /* 0x010fee0000041820 */
[----:B------:R-:W4:Y:S01]  /*2fe0*/  MUFU.TANH R96, R96 ;  /* 0x0000006000607308 */ /* 0x000f220000002400 */
[----:B------:R-:W-:Y:S01]  /*2ff0*/  HMMA.16816.F32.BF16 R28, R48, R54, R28 ;  /* 0x00000036301c723c */ /* 0x000fe2000004181c */
[----:B------:R-:W2:Y:S06]  /*3000*/  LDSM.16.M88.4 R52, [R0+UR5+0x5000] ;  /* 0x005000050034783b */ /* 0x000eac0008000200 */
[----:B------:R-:W1:Y:S01]  /*3010*/  MUFU.TANH R97, R97 ;  /* 0x0000006100617308 */ /* 0x000e620000002400 */
[----:B-----5:R-:W-:Y:S03]  /*3020*/  HMMA.16816.F32.BF16 R8, R36, R72, R8 ;  /* 0x000000482408723c */ /* 0x020fe60000041808 */
[----:B------:R-:W-:Y:S01]  /*3030*/  FMUL.FTZ R32, R32, UR4 ;  /* 0x0000000420207c20 */ /* 0x000fe20008410000 */
[----:B------:R-:W-:Y:S01]  /*3040*/  FMUL.FTZ R100, R33, UR4 ;  /* 0x0000000421647c20 */ /* 0x000fe20008410000 */
[----:B------:R-:W-:Y:S01]  /*3050*/  FMUL.FTZ R102, R34, UR4 ;  /* 0x0000000422667c20 */ /* 0x000fe20008410000 */
[----:B------:R-:W-:Y:S01]  /*3060*/  FMUL.FTZ R104, R35, UR4 ;  /* 0x0000000423687c20 */ /* 0x000fe20008410000 */
[----:B------:R5:W1:Y:S01]  /*3070*/  MUFU.TANH R99, R32 ;  /* 0x0000002000637308 */ /* 0x000a620000002400 */
[C---:B---3--:R-:W-:Y:S07]  /*3080*/  HMMA.16816.F32.BF16 R16, R56.reuse, R40, RZ ;  /* 0x000000283810723c */ /* 0x048fee00000418ff */
[----:B------:R-:W3:Y:S01]  /*3090*/  MUFU.TANH R98, R98 ;  /* 0x0000006200627308 */ /* 0x000ee20000002400 */
        /* <DEDUP_REMOVED lines=17> */
[----:B------:R-:W3:Y:S02]  /*31b0*/  LDSM.16.M88.4 R40, [R165+0x4800] ;  /* 0x00480000a528783b */ /* 0x000ee40000000200 */
[----:B------:R-:W-:Y:S01]  /*31c0*/  FMUL.FTZ R8, R8, UR4 ;  /* 0x0000000408087c20 */ /* 0x000fe20008410000 */
[----:B------:R-:W-:Y:S01]  /*31d0*/  FMUL.FTZ R159, R9, UR4 ;  /* 0x00000004099f7c20 */ /* 0x000fe20008410000 */
[----:B------:R-:W-:Y:S01]  /*31e0*/  FMUL.FTZ R155, R10, UR4 ;  /* 0x000000040a9b7c20 */ /* 0x000fe20008410000 */
[----:B------:R-:W-:Y:S01]  /*31f0*/  FMUL.FTZ R141, R11, UR4 ;  /* 0x000000040b8d7c20 */ /* 0x000fe20008410000 */
[----:B------:R1:W1:Y:S01]  /*3200*/  MUFU.TANH R125, R8 ;  /* 0x00000008007d7308 */ /* 0x0002620000002400 */
[----:B------:R-:W-:Y:S01]  /*3210*/  HMMA.16816.F32.BF16 R28, R12, R66, R28 ;  /* 0x000000420c1c723c */ /* 0x000fe2000004181c */
[----:B------:R-:W3:Y:S06]  /*3220*/  LDSM.16.M88.4 R64, [R0+UR5+0x5800] ;  /* 0x005800050040783b */ /* 0x000eec0008000200 */
[----:B------:R-:W3:Y:S01]  /*3230*/  MUFU.TANH R106, R106 ;  /* 0x0000006a006a7308 */ /* 0x000ee20000002400 */
[----:B--2---:R-:W-:Y:S07]  /*3240*/  HMMA.16816.F32.BF16 R60, R56, R52, RZ ;  /* 0x00000034383c723c */ /* 0x004fee00000418ff */
[----:B------:R-:W2:Y:S01]  /*3250*/  MUFU.TANH R161, R161 ;  /* 0x000000a100a17308 */ /* 0x000ea20000002400 */
        /* <DEDUP_REMOVED lines=10> */
[----:B------:R-:W2:Y:S06]  /*3300*/  LDSM.16.M88.4 R32, [R165+0x5000] ;  /* 0x00500000a520783b */ /* 0x000eac0000000200 */
[----:B------:R-:W1:Y:S01]  /*3310*/  MUFU.TANH R159, R159 ;  /* 0x0000009f009f7308 */ /* 0x000e620000002400 */
[----:B----4-:R-:W-:Y:S07]  /*3320*/  HMMA.16816.F32.BF16 R60, R48, R44, R60 ;  /* 0x0000002c303c723c */ /* 0x010fee000004183c */
[----:B------:R-:W4:Y:S01]  /*3330*/  MUFU.TANH R155, R155 ;  /* 0x0000009b009b7308 */ /* 0x000f220000002400 */
[----:B---3--:R-:W-:Y:S07]  /*3340*/  HMMA.16816.F32.BF16 R16, R12, R40, R16 ;  /* 0x000000280c10723c */ /* 0x008fee0000041810 */
[----:B------:R-:W3:Y:S01]  /*3350*/  MUFU.TANH R141, R141 ;  /* 0x0000008d008d7308 */ /* 0x000ee20000002400 */
        /* <DEDUP_REMOVED lines=16> */
[----:B------:R-:W2:Y:S01]  /*3460*/  MUFU.TANH R151, R16 ;  /* 0x0000001000977308 */ /* 0x000ea20000002400 */
[C---:B-1----:R-:W-:Y:S07]  /*3470*/  HMMA.16816.F32.BF16 R60, R36.reuse, R8, R60 ;  /* 0x00000008243c723c */ /* 0x042fee000004183c */
[----:B------:R-:W1:Y:S01]  /*3480*/  MUFU.TANH R149, R17 ;  /* 0x0000001100957308 */ /* 0x000e620000002400 */
[----:B------:R-:W-:Y:S01]  /*3490*/  HMMA.16816.F32.BF16 R52, R36, R10, R52 ;  /* 0x0000000a2434723c */ /* 0x000fe20000041834 */
[----:B------:R-:W5:Y:S01]  /*34a0*/  LDSM.16.M88.4 R8, [R165+0x5800] ;  /* 0x00580000a508783b */ /* 0x000f620000000200 */
[----:B------:R-:W-:-:S05]  /*34b0*/  DEPBAR.LE SB0, 0x0 ;  /* 0x000080000000791a */ /* 0x000fca0000000000 */
[----:B------:R-:W1:Y:S01]  /*34c0*/  MUFU.TANH R139, R18 ;  /* 0x00000012008b7308 */ /* 0x000e620000002400 */
[C---:B------:R-:W-:Y:S07]  /*34d0*/  HMMA.16816.F32.BF16 R28, R48.reuse, R72, R28 ;  /* 0x00000048301c723c */ /* 0x040fee000004181c */
[----:B------:R-:W1:Y:S01]  /*34e0*/  MUFU.TANH R137, R19 ;  /* 0x0000001300897308 */ /* 0x000e620000002400 */
[----:B------:R-:W-:Y:S07]  /*34f0*/  HMMA.16816.F32.BF16 R56, R48, R74, R56 ;  /* 0x0000004a3038723c */ /* 0x000fee0000041838 */
[----:B------:R-:W1:Y:S01]  /*3500*/  MUFU.TANH R143, R68 ;  /* 0x00000044008f7308 */ /* 0x000e620000002400 */
[----:B--2---:R-:W-:Y:S07]  /*3510*/  HMMA.16816.F32.BF16 R52, R12, R34, R52 ;  /* 0x000000220c34723c */ /* 0x004fee0000041834 */
[----:B------:R-:W2:Y:S01]  /*3520*/  MUFU.TANH R145, R69 ;  /* 0x0000004500917308 */ /* 0x000ea20000002400 */
[C---:B----4-:R-:W-:Y:S07]  /*3530*/  HMMA.16816.F32.BF16 R28, R36.reuse, R40, R28 ;  /* 0x00000028241c723c */ /* 0x050fee000004181c */
[----:B------:R-:W4:Y:S01]  /*3540*/  MUFU.TANH R129, R70 ;  /* 0x0000004600817308 */ /* 0x000f220000002400 */
        /* <DEDUP_REMOVED lines=8> */
[----:B-----5:R-:W-:Y:S01]  /*35d0*/  HMMA.16816.F32.BF16 R28, R12, R8, R28 ;  /* 0x000000080c1c723c */ /* 0x020fe2000004181c */
[----:B------:R-:W-:-:S02]  /*35e0*/  SHF.R.U32.HI R8, RZ, 0x2, R182 ;  /* 0x00000002ff087819 */ /* 0x000fc400000116b6 */
[----:B------:R-:W-:Y:S02]  /*35f0*/  LOP3.LUT R9, R24, 0x1f0, RZ, 0xc0, !PT ;  /* 0x000001f018097812 */ /* 0x000fe400078ec0ff */
[----:B------:R-:W-:Y:S02]  /*3600*/  LOP3.LUT R8, R8, 0x7, RZ, 0xc0, !PT ;  /* 0x0000000708087812 */ /* 0x000fe400078ec0ff */
[----:B------:R-:W-:Y:S01]  /*3610*/  IADD3 R9, PT, PT, R9, 0x1, R184 ;  /* 0x0000000109097810 */ /* 0x000fe20007ffe0b8 */
[----:B------:R-:W-:Y:S01]  /*3620*/  HMMA.16816.F32.BF16 R56, R12, R10, R56 ;  /* 0x0000000a0c38723c */ /* 0x000fe20000041838 */
[----:B------:R1:W1:Y:S02]  /*3630*/  MUFU.TANH R115, R52 ;  /* 0x0000003400737308 */ /* 0x0002640000002400 */
[----:B------:R-:W-:Y:S01]  /*3640*/  FMUL.FTZ R0, R63, UR4 ;  /* 0x000000043f007c20 */ /* 0x000fe20008410000 */
[----:B------:R-:W-:Y:S01]  /*3650*/  FMUL.FTZ R60, R60, UR4 ;  /* 0x000000043c3c7c20 */ /* 0x000fe20008410000 */
[----:B------:R-:W-:Y:S01]  /*3660*/  FMUL.FTZ R61, R61, UR4 ;  /* 0x000000043d3d7c20 */ /* 0x000fe20008410000 */
[----:B------:R-:W-:Y:S01]  /*3670*/  FMUL.FTZ R62, R62, UR4 ;  /* 0x000000043e3e7c20 */ /* 0x000fe20008410000 */
[----:B------:R-:W-:-:S02]  /*3680*/  IADD3 R9, PT, PT, -R77, R9, R8 ;  /* 0x000000094d097210 */ /* 0x000fc40007ffe108 */
[----:B------:R1:W1:Y:S02]  /*3690*/  MUFU.TANH R121, R60 ;  /* 0x0000003c00797308 */ /* 0x0002640000002400 */
[----:B------:R-:W-:Y:S01]  /*36a0*/  FMUL.FTZ R37, R31, UR4 ;  /* 0x000000041f257c20 */ /* 0x000fe20008410000 */
[----:B------:R-:W-:Y:S01]  /*36b0*/  FMUL.FTZ R10, R29, UR4 ;  /* 0x000000041d0a7c20 */ /* 0x000fe20008410000 */
[----:B------:R-:W-:Y:S01]  /*36c0*/  FMUL.FTZ R28, R28, UR4 ;  /* 0x000000041c1c7c20 */ /* 0x000fe20008410000 */
[----:B------:R-:W-:Y:S01]  /*36d0*/  FMUL.FTZ R30, R30, UR4 ;  /* 0x000000041e1e7c20 */ /* 0x000fe20008410000 */
[----:B------:R-:W-:Y:S02]  /*36e0*/  IADD3 R9, PT, PT, R9, UR14, R6 ;  /* 0x0000000e09097c10 */ /* 0x000fe4000fffe006 */
[----:B------:R1:W1:Y:S02]  /*36f0*/  MUFU.TANH R119, R61 ;  /* 0x0000003d00777308 */ /* 0x0002640000002400 */
[----:B---3--:R-:W-:Y:S01]  /*3700*/  FMUL.FTZ R55, R56, UR4 ;  /* 0x0000000438377c20 */ /* 0x008fe20008410000 */
[----:B------:R-:W-:Y:S01]  /*3710*/  FMUL.FTZ R49, R57, UR4 ;  /* 0x0000000439317c20 */ /* 0x000fe20008410000 */
[----:B------:R-:W-:Y:S01]  /*3720*/  FMUL.FTZ R31, R58, UR4 ;  /* 0x000000043a1f7c20 */ /* 0x000fe20008410000 */
[----:B------:R-:W-:Y:S01]  /*3730*/  FMUL.FTZ R59, R59, UR4 ;  /* 0x000000043b3b7c20 */ /* 0x000fe20008410000 */
[----:B------:R-:W-:-:S02]  /*3740*/  VIMNMX R135, PT, PT, R9, R6, PT ;  /* 0x0000000609877248 */ /* 0x000fc40003fe0100 */
[----:B------:R3:W1:Y:S01]  /*3750*/  MUFU.TANH R107, R62 ;  /* 0x0000003e006b7308 */ /* 0x0006620000002400 */
[----:B------:R-:W-:Y:S02]  /*3760*/  VIADDMNMX R134, R9, 0x8, R6, PT ;  /* 0x0000000809867846 */ /* 0x000fe40003800106 */
[----:B------:R-:W-:-:S05]  /*3770*/  IADD3 R6, PT, PT, R23, R136, RZ ;  /* 0x0000008817067210 */ /* 0x000fca0007ffe0ff */
[----:B------:R-:W1:Y:S08]  /*3780*/  MUFU.TANH R0, R0 ;  /* 0x0000000000007308 */ /* 0x000e700000002400 */
[----:B------:R3:W1:Y:S08]  /*3790*/  MUFU.TANH R113, R53 ;  /* 0x0000003500717308 */ /* 0x0006700000002400 */
[----:B------:R3:W1:Y:S08]  /*37a0*/  MUFU.TANH R67, R54 ;  /* 0x0000003600437308 */ /* 0x0006700000002400 */
[----:B------:R3:W1:Y:S08]  /*37b0*/  MUFU.TANH R63, R28 ;  /* 0x0000001c003f7308 */ /* 0x0006700000002400 */
[----:B------:R-:W1:Y:S08]  /*37c0*/  MUFU.TANH R10, R10 ;  /* 0x0000000a000a7308 */ /* 0x000e700000002400 */
[----:B------:R3:W1:Y:S08]  /*37d0*/  MUFU.TANH R41, R30 ;  /* 0x0000001e00297308 */ /* 0x0006700000002400 */
[----:B------:R-:W1:Y:S08]  /*37e0*/  MUFU.TANH R37, R37 ;  /* 0x0000002500257308 */ /* 0x000e700000002400 */
[----:B------:R-:W1:Y:S08]  /*37f0*/  MUFU.TANH R55, R55 ;  /* 0x0000003700377308 */ /* 0x000e700000002400 */
[----:B------:R-:W1:Y:S08]  /*3800*/  MUFU.TANH R49, R49 ;  /* 0x0000003100317308 */ /* 0x000e700000002400 */
[----:B------:R-:W1:Y:S08]  /*3810*/  MUFU.TANH R31, R31 ;  /* 0x0000001f001f7308 */ /* 0x000e700000002400 */
        /* <DEDUP_REMOVED lines=14> */
.L_x_6409:
[----:B------:R-:W2:Y:S01]  /*3900*/  LDC R12, c[0x0][0x4f0] ;  /* 0x00013c00ff0c7b82 */ /* 0x000ea20000000800 */
[----:B------:R-:W-:Y:S01]  /*3910*/  IADD3 R17, PT, PT, R23, -0x80, RZ ;  /* 0xffffff8017117810 */ /* 0x000fe20007ffe0ff */
[----:B------:R-:W4:Y:S01]  /*3920*/  LDCU.64 UR6, c[0x0][0x3a0] ;  /* 0x00007400ff0677ac */ /* 0x000f220008000a00 */
        /* <DEDUP_REMOVED lines=55> */
[----:B------:R-:W-:-:S07]  /*3ca0*/  LEA.HI.X R177, R14, R177, R12, 0x1, P0 ;  /* 0x000000b10eb17211 */ /* 0x000fce00000f0c0c */
.L_x_6410:
        /* <DEDUP_REMOVED lines=16> */
[----:B---3--:R-:W-:-:S03]  /*3db0*/  IADD3 R28, P0, PT, R16, R11, RZ ;  /* 0x0000000b101c7210 */ /* 0x008fc60007f1e0ff */
        /* <DEDUP_REMOVED lines=12> */
.L_x_6408:
[C---:B------:R-:W-:Y:S01]  /*3e80*/  VIADD R2, R6.reuse, 0x1 ;  /* 0x0000000106027836 */ /* 0x040fe20000000000 */
[----:B------:R-:W4:Y:S01]  /*3e90*/  LDCU UR10, c[0x0][0x45c] ;  /* 0x00008b80ff0a77ac */ /* 0x000f220008000800 */
[C---:B------:R-:W-:Y:S02]  /*3ea0*/  VIADD R9, R6.reuse, 0x8 ;  /* 0x0000000806097836 */ /* 0x040fe40000000000 */
[----:B------:R-:W-:Y:S01]  /*3eb0*/  VIADD R11, R6, 0x20 ;  /* 0x00000020060b7836 */ /* 0x000fe20000000000 */
[-C--:B------:R-:W-:Y:S01]  /*3ec0*/  ISETP.GE.AND P6, PT, R2, R135.reuse, PT ;  /* 0x000000870200720c */ /* 0x080fe20003fc6270 */
[----:B--2---:R-:W-:Y:S01]  /*3ed0*/  VIADD R12, R6, 0x28 ;  /* 0x00000028060c7836 */ /* 0x004fe20000000000 */
[-C--:B------:R-:W-:Y:S01]  /*3ee0*/  ISETP.GE.AND P4, PT, R2, R134.reuse, PT ;  /* 0x000000860200720c */ /* 0x080fe20003f86270 */
[C---:B------:R-:W-:Y:S01]  /*3ef0*/  VIADD R2, R6.reuse, 0x9 ;  /* 0x0000000906027836 */ /* 0x040fe20000000000 */
        /* <DEDUP_REMOVED lines=9> */
[----:B------:R-:W-:Y:S01]  /*3f90*/  VIADD R16, R6, 0x69 ;  /* 0x0000006906107836 */ /* 0x000fe20000000000 */
        /* <DEDUP_REMOVED lines=39> */
[----:B---3--:R-:W-:Y:S02]  /*4210*/  FSEL R59, R93, -INF , !P4 ;  /* 0xff8000005d3b7808 */ /* 0x008fe40006000000 */
        /* <DEDUP_REMOVED lines=9> */
[----:B-1----:R-:W-:Y:S02]  /*42b0*/  FSEL R61, R97, -INF , !P1 ;  /* 0xff800000613d7808 */ /* 0x002fe40004800000 */
        /* <DEDUP_REMOVED lines=31> */
[----:B------:R-:W-:Y:S02]  /*44b0*/  ISETP.GE.AND P0, PT, R2, R134, PT ;  /* 0x000000860200720c */ /* 0x000fe40003f06270 */
[-C--:B------:R-:W-:Y:S02]  /*44c0*/  ISETP.GE.AND P6, PT, R6, R135.reuse, PT ;  /* 0x000000870600720c */ /* 0x080fe40003fc6270 */
[----:B------:R-:W-:-:S02]  /*44d0*/  ISETP.GE.AND P2, PT, R12, R135, PT ;  /* 0x000000870c00720c */ /* 0x000fc40003f46270 */
[-C--:B------:R-:W-:Y:S01]  /*44e0*/  ISETP.GE.AND P5, PT, R12, R134.reuse, PT ;  /* 0x000000860c00720c */ /* 0x080fe20003fa6270 */
[----:B------:R-:W-:Y:S01]  /*44f0*/  VIADD R12, R6, 0x59 ;  /* 0x00000059060c7836 */ /* 0x000fe20000000000 */
[----:B------:R-:W-:Y:S02]  /*4500*/  FSEL R47, R22, -INF , !P6 ;  /* 0xff800000162f7808 */ /* 0x000fe40007000000 */
[----:B------:R-:W-:Y:S02]  /*4510*/  FSEL R137, R137, -INF , !P0 ;  /* 0xff80000089897808 */ /* 0x000fe40004000000 */
[----:B------:R-:W-:Y:S02]  /*4520*/  ISETP.GE.AND P0, PT, R6, R134, PT ;  /* 0x000000860600720c */ /* 0x000fe40003f06270 */
[----:B------:R-:W-:Y:S02]  /*4530*/  FSEL R151, R151, -INF , !P2 ;  /* 0xff80000097977808 */ /* 0x000fe40005000000 */
[----:B------:R-:W-:-:S02]  /*4540*/  ISETP.GE.AND P6, PT, R12, R135, PT ;  /* 0x000000870c00720c */ /* 0x000fc40003fc6270 */
[----:B------:R-:W-:Y:S02]  /*4550*/  ISETP.GE.AND P2, PT, R12, R134, PT ;  /* 0x000000860c00720c */ /* 0x000fe40003f46270 */
[----:B------:R-:W-:Y:S02]  /*4560*/  FMNMX3.FTZ R12, R47, R43, R79, !PT ;  /* 0x0000002b2f0c7276 */ /* 0x000fe4000781004f */
[----:B------:R-:W-:Y:S02]  /*4570*/  FSEL R51, R76, -INF , !P0 ;  /* 0xff8000004c337808 */ /* 0x000fe40004000000 */
[----:B------:R-:W-:Y:S02]  /*4580*/  FMNMX3.FTZ R12, R12, R45, R83, !PT ;  /* 0x0000002d0c0c7276 */ /* 0x000fe40007810053 */
[----:B------:R-:W-:Y:S02]  /*4590*/  FMNMX3.FTZ R22, R51, R39, R81, !PT ;  /* 0x0000002733167276 */ /* 0x000fe40007810051 */
[----:B------:R-:W-:-:S02]  /*45a0*/  FSEL R141, R141, -INF , !P1 ;  /* 0xff8000008d8d7808 */ /* 0x000fc40004800000 */
[----:B------:R-:W-:Y:S01]  /*45b0*/  ISETP.GE.AND P1, PT, R2, R135, PT ;  /* 0x000000870200720c */ /* 0x000fe20003f26270 */
[----:B------:R-:W-:Y:S01]  /*45c0*/  VIADD R2, R6, 0x58 ;  /* 0x0000005806027836 */ /* 0x000fe20000000000 */
[----:B------:R-:W-:Y:S02]  /*45d0*/  FMNMX3.FTZ R12, R12, R33, R19, !PT ;  /* 0x000000210c0c7276 */ /* 0x000fe40007810013 */
[----:B------:R-:W-:Y:S02]  /*45e0*/  FMNMX3.FTZ R22, R22, R35, R9, !PT ;  /* 0x0000002316167276 */ /* 0x000fe40007810009 */
[----:B------:R-:W-:Y:S02]  /*45f0*/  FSEL R131, R131, -INF , !P4 ;  /* 0xff80000083837808 */ /* 0x000fe40006000000 */
[----:B------:R-:W-:Y:S02]  /*4600*/  FSEL R147, R147, -INF , !P3 ;  /* 0xff80000093937808 */ /* 0x000fe40005800000 */
[----:B------:R-:W-:Y:S01]  /*4610*/  FMNMX3.FTZ R24, R12, R11, R29, !PT ;  /* 0x0000000b0c187276 */ /* 0x000fe2000781001d */
[----:B------:R-:W-:Y:S01]  /*4620*/  VIADD R12, R6, 0x71 ;  /* 0x00000071060c7836 */ /* 0x000fe20000000000 */
        /* <DEDUP_REMOVED lines=15> */
[----:B------:R-:W-:Y:S02]  /*4720*/  ISETP.GE.AND P4, PT, R2, R135, PT ;  /* 0x000000870200720c */ /* 0x000fe40003f86270 */
[----:B------:R-:W-:Y:S02]  /*4730*/  FMNMX3.FTZ R22, R22, R189, R163, !PT ;  /* 0x000000bd16167276 */ /* 0x000fe400078100a3 */
[----:B------:R-:W-:Y:S01]  /*4740*/  ISETP.GE.AND P0, PT, R2, R134, PT ;  /* 0x000000860200720c */ /* 0x000fe20003f06270 */
[----:B------:R-:W-:Y:S01]  /*4750*/  VIADD R2, R6, 0x78 ;  /* 0x0000007806027836 */ /* 0x000fe20000000000 */
[----:B------:R-:W-:Y:S01]  /*4760*/  FMNMX3.FTZ R24, R24, R109, R125, !PT ;  /* 0x0000006d18187276 */ /* 0x000fe2000781007d */
[----:B------:R-:W-:Y:S01]  /*4770*/  VIADD R6, R6, 0x79 ;  /* 0x0000007906067836 */ /* 0x000fe20000000000 */
[----:B------:R-:W-:Y:S02]  /*4780*/  FSEL R119, R119, -INF , !P4 ;  /* 0xff80000077777808 */ /* 0x000fe40006000000 */
[----:B------:R-:W-:-:S02]  /*4790*/  FMNMX3.FTZ R22, R22, R117, R161, !PT ;  /* 0x0000007516167276 */ /* 0x000fc400078100a1 */
        /* <DEDUP_REMOVED lines=11> */
[----:B------:R-:W-:-:S02]  /*4850*/  FSEL R49, R49, -INF , !P4 ;  /* 0xff80000031317808 */ /* 0x000fc40006000000 */
[----:B------:R-:W-:Y:S02]  /*4860*/  ISETP.GE.AND P6, PT, R18, R135, PT ;  /* 0x000000871200720c */ /* 0x000fe40003fc6270 */
[----:B------:R-:W-:Y:S02]  /*4870*/  FMNMX3.FTZ R24, R24, R149, R143, !PT ;  /* 0x0000009518187276 */ /* 0x000fe4000781008f */
[----:B------:R-:W-:Y:S02]  /*4880*/  ISETP.GE.AND P5, PT, R2, R135, PT ;  /* 0x000000870200720c */ /* 0x000fe40003fa6270 */
[----:B------:R-:W-:Y:S02]  /*4890*/  ISETP.GE.AND P4, PT, R16, R134, PT ;  /* 0x000000861000720c */ /* 0x000fe40003f86270 */
[----:B------:R-:W-:Y:S02]  /*48a0*/  FSEL R129, R129, -INF , !P3 ;  /* 0xff80000081817808 */ /* 0x000fe40005800000 */
[----:B------:R-:W-:-:S02]  /*48b0*/  FMNMX3.FTZ R16, R22, R147, R139, !PT ;  /* 0x0000009316107276 */ /* 0x000fc4000781008b */
[----:B------:R-:W-:Y:S02]  /*48c0*/  FSEL R115, R115, -INF , !P6 ;  /* 0xff80000073737808 */ /* 0x000fe40007000000 */
[----:B------:R-:W-:Y:S02]  /*48d0*/  FMNMX3.FTZ R24, R24, R145, R121, !PT ;  /* 0x0000009118187276 */ /* 0x000fe40007810079 */
[----:B------:R-:W-:Y:S02]  /*48e0*/  FSEL R55, R55, -INF , !P5 ;  /* 0xff80000037377808 */ /* 0x000fe40006800000 */
[----:B------:R-:W-:Y:S02]  /*48f0*/  ISETP.GE.AND P5, PT, R18, R134, PT ;  /* 0x000000861200720c */ /* 0x000fe40003fa6270 */
        /* <DEDUP_REMOVED lines=29> */
[----:B------:R-:W-:Y:S01]  /*4ad0*/  IMAD.IADD R102, R5, 0x1, R168 ;  /* 0x0000000105667824 */ /* 0x000fe200078e02a8 */
[----:B------:R-:W2:Y:S03]  /*4ae0*/  SHFL.BFLY PT, R69, R6, 0x2, 0x1f ;  /* 0x0c401f0006457f89 */ /* 0x000ea600000e0000 */
[----:B------:R-:W-:Y:S01]  /*4af0*/  IMAD.IADD R100, R3, 0x1, R102 ;  /* 0x0000000103647824 */ /* 0x000fe200078e0266 */
[----:B------:R-:W-:Y:S01]  /*4b00*/  LDSM.16.MT88.4 R84, [R164+0x6000] ;  /* 0x00600000a454783b */ /* 0x000fe20000004200 */
[----:B-1----:R-:W-:-:S05]  /*4b10*/  FMNMX.FTZ R71, R10, R53, !PT ;  /* 0x000000350a477209 */ /* 0x002fca0007810000 */
[----:B------:R-:W1:Y:S01]  /*4b20*/  SHFL.BFLY PT, R2, R71, 0x1, 0x1f ;  /* 0x0c201f0047027f89 */ /* 0x000e6200000e0000 */
[----:B--2---:R-:W-:-:S03]  /*4b30*/  FMNMX.FTZ R69, R6, R69, !PT ;  /* 0x0000004506457209 */ /* 0x004fc60007810000 */
[----:B------:R-:W-:Y:S04]  /*4b40*/  LDSM.16.MT88.4 R4, [R100+0x6000] ;  /* 0x006000006404783b */ /* 0x000fe80000004200 */
[----:B------:R-:W2:Y:S01]  /*4b50*/  SHFL.BFLY PT, R0, R69, 0x1, 0x1f ;  /* 0x0c201f0045007f89 */ /* 0x000ea200000e0000 */
[----:B-1----:R-:W-:-:S04]  /*4b60*/  FMNMX.FTZ R2, R71, R2, !PT ;  /* 0x0000000247027209 */ /* 0x002fc80007810000 */
[C---:B------:R-:W-:Y:S01]  /*4b70*/  FSETP.NEU.FTZ.AND P0, PT, R2.reuse, -INF , PT ;  /* 0xff8000000200780b */ /* 0x040fe20003f1d000 */
[----:B----4-:R-:W-:-:S05]  /*4b80*/  FMUL.FTZ R38, R2, UR10 ;  /* 0x0000000a02267c20 */ /* 0x010fca0008410000 */
[----:B------:R-:W-:Y:S02]  /*4b90*/  FSEL R38, R38, RZ, P0 ;  /* 0x000000ff26267208 */ /* 0x000fe40000000000 */
[----:B--2---:R-:W-:-:S03]  /*4ba0*/  FMNMX.FTZ R0, R69, R0, !PT ;  /* 0x0000000045007209 */ /* 0x004fc60007810000 */
[--C-:B------:R-:W-:Y:S01]  /*4bb0*/  FFMA.FTZ R53, R47, UR10, -R38.reuse ;  /* 0x0000000a2f357c23 */ /* 0x100fe20008010826 */
[C---:B------:R-:W-:Y:S01]  /*4bc0*/  FSETP.NEU.FTZ.AND P0, PT, R0.reuse, -INF , PT ;  /* 0xff8000000000780b */ /* 0x040fe20003f1d000 */
[----:B------:R-:W-:Y:S01]  /*4bd0*/  FMUL.FTZ R22, R0, UR10 ;  /* 0x0000000a00167c20 */ /* 0x000fe20008410000 */
[--C-:B------:R-:W-:Y:S01]  /*4be0*/  FFMA.FTZ R46, R43, UR10, -R38.reuse ;  /* 0x0000000a2b2e7c23 */ /* 0x100fe20008010826 */
[--C-:B------:R-:W-:Y:S01]  /*4bf0*/  FFMA.FTZ R47, R79, UR10, -R38.reuse ;  /* 0x0000000a4f2f7c23 */ /* 0x100fe20008010826 */
[--C-:B------:R-:W-:Y:S01]  /*4c00*/  FFMA.FTZ R34, R45, UR10, -R38.reuse ;  /* 0x0000000a2d227c23 */ /* 0x100fe20008010826 */
[----:B------:R-:W1:Y:S01]  /*4c10*/  LDSM.16.MT88.4 R76, [R102+0x6000] ;  /* 0x00600000664c783b */ /* 0x000e620000004200 */
        /* <DEDUP_REMOVED lines=10> */
[----:B------:R-:W-:Y:S01]  /*4cc0*/  FFMA.FTZ R39, R9, UR10, -R22 ;  /* 0x0000000a09277c23 */ /* 0x000fe20008010816 */
[----:B------:R-:W-:Y:S01]  /*4cd0*/  FFMA.FTZ R35, R19, UR10, -R38 ;  /* 0x0000000a13237c23 */ /* 0x000fe20008010826 */
[----:B------:R-:W3:Y:S01]  /*4ce0*/  LDSM.16.MT88.4 R8, [R168+0x6800] ;  /* 0x00680000a808783b */ /* 0x000ee20000004200 */
[--C-:B------:R-:W-:Y:S01]  /*4cf0*/  FFMA.FTZ R30, R17, UR10, -R22.reuse ;  /* 0x0000000a111e7c23 */ /* 0x100fe20008010816 */
[--C-:B------:R-:W-:Y:S01]  /*4d00*/  FFMA.FTZ R33, R15, UR10, -R22.reuse ;  /* 0x0000000a0f217c23 */ /* 0x100fe20008010816 */
[--C-:B------:R-:W-:Y:S01]  /*4d10*/  FFMA.FTZ R26, R13, UR10, -R22.reuse ;  /* 0x0000000a0d1a7c23 */ /* 0x100fe20008010816 */
[----:B------:R-:W4:Y:S01]  /*4d20*/  LDSM.16.MT88.4 R16, [R164+0x6800] ;  /* 0x00680000a410783b */ /* 0x000f220000004200 */
[----:B------:R-:W-:Y:S01]  /*4d30*/  MUFU.EX2 R47, R47 ;  /* 0x0000002f002f7308 */ /* 0x000fe20000000800 */
[----:B------:R-:W-:Y:S01]  /*4d40*/  FFMA.FTZ R48, R61, UR10, -R22 ;  /* 0x0000000a3d307c23 */ /* 0x000fe20008010816 */
[--C-:B------:R-:W-:Y:S01]  /*4d50*/  FFMA.FTZ R29, R29, UR10, -R38.reuse ;  /* 0x0000000a1d1d7c23 */ /* 0x100fe20008010826 */
[----:B------:R-:W5:Y:S01]  /*4d60*/  LDSM.16.MT88.4 R12, [R102+0x6800] ;  /* 0x00680000660c783b */ /* 0x000f620000004200 */
[--C-:B------:R-:W-:Y:S01]  /*4d70*/  FFMA.FTZ R24, R197, UR10, -R38.reuse ;  /* 0x0000000ac5187c23 */ /* 0x100fe20008010826 */
[--C-:B------:R-:W-:Y:S01]  /*4d80*/  FFMA.FTZ R3, R195, UR10, -R38.reuse ;  /* 0x0000000ac3037c23 */ /* 0x100fe20008010826 */
[----:B------:R-:W-:Y:S01]  /*4d90*/  FFMA.FTZ R42, R193, UR10, -R38 ;  /* 0x0000000ac12a7c23 */ /* 0x000fe20008010826 */
        /* <DEDUP_REMOVED lines=48> */
[--C-:B------:R-:W-:Y:S01]  /*50a0*/  FFMA.FTZ R55, R55, UR10, -R38.reuse ;  /* 0x0000000a37377c23 */ /* 0x100fe20008010826 */
[----:B------:R-:W2:Y:S01]  /*50b0*/  MUFU.EX2 R32, R32 ;  /* 0x0000002000207308 */ /* 0x000ea20000000800 */
[----:B-1----:R-:W-:Y:S01]  /*50c0*/  F2FP.BF16.F32.PACK_AB R71, R36, R43 ;  /* 0x0000002b2447723e */ /* 0x002fe200000010ff */
[----:B------:R-:W-:Y:S01]  /*50d0*/  FFMA.FTZ R38, R49, UR10, -R38 ;  /* 0x0000000a31267c23 */ /* 0x000fe20008010826 */
[----:B------:R-:W-:Y:S01]  /*50e0*/  FADD.FTZ R49, R47, R120 ;  /* 0x000000782f317221 */ /* 0x000fe20000010000 */
[----:B------:R-:W-:Y:S01]  /*50f0*/  FADD.FTZ R43, R43, R40 ;  /* 0x000000282b2b7221 */ /* 0x000fe20000010000 */
[--C-:B------:R-:W-:Y:S01]  /*5100*/  FFMA.FTZ R37, R37, UR10, -R22.reuse ;  /* 0x0000000a25257c23 */ /* 0x100fe20008010816 */
[--C-:B------:R-:W-:Y:S01]  /*5110*/  FFMA.FTZ R191, R27, UR10, -R22.reuse ;  /* 0x0000000a1bbf7c23 */ /* 0x100fe20008010816 */
[----:B------:R-:W-:Y:S01]  /*5120*/  FADD.FTZ R34, R34, R49 ;  /* 0x0000003122227221 */ /* 0x000fe20000010000 */
[----:B------:R-:W-:Y:S01]  /*5130*/  MUFU.EX2 R35, R35 ;  /* 0x0000002300237308 */ /* 0x000fe20000000800 */
[----:B------:R-:W-:Y:S01]  /*5140*/  HMMA.16816.F32.BF16 R96, R68, R92, RZ ;  /* 0x0000005c4460723c */ /* 0x000fe200000418ff */
[----:B------:R-:W-:Y:S01]  /*5150*/  FADD.FTZ R36, R36, R43 ;  /* 0x0000002b24247221 */ /* 0x000fe20000010000 */
[--C-:B------:R-:W-:Y:S01]  /*5160*/  FFMA.FTZ R41, R41, UR10, -R22.reuse ;  /* 0x0000000a29297c23 */ /* 0x100fe20008010816 */
[----:B------:R-:W-:Y:S01]  /*5170*/  FFMA.FTZ R31, R31, UR10, -R22 ;  /* 0x0000000a1f1f7c23 */ /* 0x000fe20008010816 */
[----:B------:R-:W-:-:S03]  /*5180*/  ISETP.GT.AND P0, PT, R25, R176, PT ;  /* 0x000000b01900720c */ /* 0x000fc60003f04270 */
        /* <DEDUP_REMOVED lines=26> */
[C---:B------:R-:W-:Y:S05]  /*5330*/  HMMA.16816.F32.BF16 R96, R4.reuse, R8, R96 ;  /* 0x000000080460723c */ /* 0x040fea0000041860 */
[----:B------:R-:W2:Y:S03]  /*5340*/  MUFU.EX2 R42, R42 ;  /* 0x0000002a002a7308 */ /* 0x000ea60000000800 */
[C---:B------:R-:W-:Y:S01]  /*5350*/  HMMA.16816.F32.BF16 R92, R4.reuse, R10, R92 ;  /* 0x0000000a045c723c */ /* 0x040fe2000004185c */
[----:B------:R-:W3:Y:S04]  /*5360*/  LDSM.16.MT88.4 R8, [R100+0x6800] ;  /* 0x006800006408783b */ /* 0x000ee80000004200 */
[----:B------:R-:W-:Y:S03]  /*5370*/  MUFU.EX2 R59, R59 ;  /* 0x0000003b003b7308 */ /* 0x000fe60000000800 */
[C---:B----4-:R-:W-:Y:S05]  /*5380*/  HMMA.16816.F32.BF16 R88, R4.reuse, R16, R88 ;  /* 0x000000100458723c */ /* 0x050fea0000041858 */
[----:B------:R-:W4:Y:S03]  /*5390*/  MUFU.EX2 R44, R44 ;  /* 0x0000002c002c7308 */ /* 0x000f260000000800 */
[C---:B------:R-:W-:Y:S01]  /*53a0*/  HMMA.16816.F32.BF16 R84, R4.reuse, R18, R84 ;  /* 0x000000120454723c */ /* 0x040fe20000041854 */
[----:B------:R-:W4:Y:S04]  /*53b0*/  LDSM.16.MT88.4 R16, [R168+0x7000] ;  /* 0x00700000a810783b */ /* 0x000f280000004200 */
[----:B------:R-:W-:Y:S03]  /*53c0*/  MUFU.EX2 R48, R48 ;  /* 0x0000003000307308 */ /* 0x000fe60000000800 */
[C---:B-----5:R-:W-:Y:S05]  /*53d0*/  HMMA.16816.F32.BF16 R80, R4.reuse, R12, R80 ;  /* 0x0000000c0450723c */ /* 0x060fea0000041850 */
[----:B------:R-:W5:Y:S03]  /*53e0*/  MUFU.EX2 R61, R61 ;  /* 0x0000003d003d7308 */ /* 0x000f660000000800 */
[C---:B------:R-:W-:Y:S01]  /*53f0*/  HMMA.16816.F32.BF16 R76, R4.reuse, R14, R76 ;  /* 0x0000000e044c723c */ /* 0x040fe2000004184c */
[----:B------:R-:W5:Y:S04]  /*5400*/  LDSM.16.MT88.4 R12, [R164+0x7000] ;  /* 0x00700000a40c783b */ /* 0x000f680000004200 */
[----:B------:R-:W5:Y:S03]  /*5410*/  MUFU.EX2 R111, R111 ;  /* 0x0000006f006f7308 */ /* 0x000f660000000800 */
[C---:B---3--:R-:W-:Y:S05]  /*5420*/  HMMA.16816.F32.BF16 R72, R4.reuse, R8, R72 ;  /* 0x000000080448723c */ /* 0x048fea0000041848 */
[----:B------:R-:W3:Y:S03]  /*5430*/  MUFU.EX2 R50, R50 ;  /* 0x0000003200327308 */ /* 0x000ee60000000800 */
[----:B------:R-:W-:Y:S01]  /*5440*/  HMMA.16816.F32.BF16 R68, R4, R10, R68 ;  /* 0x0000000a0444723c */ /* 0x000fe20000041844 */
[----:B-1----:R-:W-:Y:S01]  /*5450*/  F2FP.BF16.F32.PACK_AB R4, R24, R29 ;  /* 0x0000001d1804723e */ /* 0x002fe200000010ff */
[----:B------:R-:W1:Y:S01]  /*5460*/  LDSM.16.MT88.4 R8, [R102+0x7000] ;  /* 0x007000006608783b */ /* 0x000e620000004200 */
[----:B--2---:R-:W-:-:S02]  /*5470*/  F2FP.BF16.F32.PACK_AB R6, R42, R3 ;  /* 0x000000032a06723e */ /* 0x004fc400000010ff */
[----:B------:R-:W2:Y:S01]  /*5480*/  MUFU.EX2 R52, R52 ;  /* 0x0000003400347308 */ /* 0x000ea20000000800 */
[----:B----4-:R-:W-:Y:S01]  /*5490*/  F2FP.BF16.F32.PACK_AB R5, R44, R59 ;  /* 0x0000003b2c05723e */ /* 0x010fe200000010ff */
[----:B------:R-:W-:Y:S01]  /*54a0*/  FADD.FTZ R29, R29, R28 ;  /* 0x0000001c1d1d7221 */ /* 0x000fe20000010000 */
[----:B-----5:R-:W-:-:S03]  /*54b0*/  F2FP.BF16.F32.PACK_AB R7, R61, R48 ;  /* 0x000000303d07723e */ /* 0x020fc600000010ff */
[----:B------:R-:W-:Y:S02]  /*54c0*/  FADD.FTZ R24, R24, R29 ;  /* 0x0000001d18187221 */ /* 0x000fe40000010000 */
[----:B------:R-:W4:Y:S02]  /*54d0*/  MUFU.EX2 R109, R109 ;  /* 0x0000006d006d7308 */ /* 0x000f240000000800 */
[----:B------:R-:W-:Y:S01]  /*54e0*/  HMMA.16816.F32.BF16 R96, R4, R16, R96 ;  /* 0x000000100460723c */ /* 0x000fe20000041860 */
[----:B------:R-:W-:-:S04]  /*54f0*/  FADD.FTZ R3, R3, R24 ;  /* 0x0000001803037221 */ /* 0x000fc80000010000 */
[----:B------:R-:W-:Y:S01]  /*5500*/  FADD.FTZ R42, R42, R3 ;  /* 0x000000032a2a7221 */ /* 0x000fe20000010000 */
[----:B------:R-:W-:Y:S02]  /*5510*/  MUFU.EX2 R54, R54 ;  /* 0x0000003600367308 */ /* 0x000fe40000000800 */
[----:B------:R-:W-:Y:S01]  /*5520*/  HMMA.16816.F32.BF16 R92, R4, R18, R92 ;  /* 0x00000012045c723c */ /* 0x000fe2000004185c */
[----:B------:R-:W5:Y:S01]  /*5530*/  LDSM.16.MT88.4 R16, [R100+0x7000] ;  /* 0x007000006410783b */ /* 0x000f620000004200 */
[----:B------:R-:W-:-:S04]  /*5540*/  FADD.FTZ R3, R111, R42 ;  /* 0x0000002a6f037221 */ /* 0x000fc80000010000 */
[----:B------:R-:W-:Y:S01]  /*5550*/  MUFU.EX2 R117, R117 ;  /* 0x0000007500757308 */ /* 0x000fe20000000800 */
[----:B---3--:R-:W-:Y:S01]  /*5560*/  FADD.FTZ R3, R50, R3 ;  /* 0x0000000332037221 */ /* 0x008fe20000010000 */
[----:B------:R-:W-:Y:S03]  /*5570*/  HMMA.16816.F32.BF16 R88, R4, R12, R88 ;  /* 0x0000000c0458723c */ /* 0x000fe60000041858 */
[----:B--2---:R-:W-:-:S03]  /*5580*/  FADD.FTZ R22, R52, R3 ;  /* 0x0000000334167221 */ /* 0x004fc60000010000 */
[----:B------:R-:W-:Y:S01]  /*5590*/  MUFU.EX2 R56, R56 ;  /* 0x0000003800387308 */ /* 0x000fe20000000800 */
[----:B----4-:R-:W-:Y:S01]  /*55a0*/  FADD.FTZ R22, R109, R22 ;  /* 0x000000166d167221 */ /* 0x010fe20000010000 */
[C---:B------:R-:W-:Y:S01]  /*55b0*/  HMMA.16816.F32.BF16 R84, R4.reuse, R14, R84 ;  /* 0x0000000e0454723c */ /* 0x040fe20000041854 */
[----:B------:R-:W2:Y:S05]  /*55c0*/  LDSM.16.MT88.4 R12, [R168+0x7800] ;  /* 0x00780000a80c783b */ /* 0x000eaa0000004200 */
[----:B------:R-:W-:Y:S02]  /*55d0*/  MUFU.EX2 R123, R123 ;  /* 0x0000007b007b7308 */ /* 0x000fe40000000800 */
[C---:B-1----:R-:W-:Y:S06]  /*55e0*/  HMMA.16816.F32.BF16 R80, R4.reuse, R8, R80 ;  /* 0x000000080450723c */ /* 0x042fec0000041850 */
[----:B------:R-:W1:Y:S02]  /*55f0*/  MUFU.EX2 R125, R125 ;  /* 0x0000007d007d7308 */ /* 0x000e640000000800 */
[C---:B------:R-:W-:Y:S01]  /*5600*/  HMMA.16816.F32.BF16 R76, R4.reuse, R10, R76 ;  /* 0x0000000a044c723c */ /* 0x040fe2000004184c */
[----:B------:R-:W3:Y:S05]  /*5610*/  LDSM.16.MT88.4 R8, [R164+0x7800] ;  /* 0x00780000a408783b */ /* 0x000eea0000004200 */
[----:B------:R-:W4:Y:S02]  /*5620*/  MUFU.EX2 R58, R58 ;  /* 0x0000003a003a7308 */ /* 0x000f240000000800 */
[C---:B-----5:R-:W-:Y:S06]  /*5630*/  HMMA.16816.F32.BF16 R72, R4.reuse, R16, R72 ;  /* 0x000000100448723c */ /* 0x060fec0000041848 */
[----:B------:R-:W-:Y:S01]  /*5640*/  MUFU.EX2 R60, R60 ;  /* 0x0000003c003c7308 */ /* 0x000fe20000000800 */
[----:B-1----:R-:W-:Y:S01]  /*5650*/  FADD.FTZ R3, R125, R22 ;  /* 0x000000167d037221 */ /* 0x002fe20000010000 */
[----:B------:R-:W-:Y:S01]  /*5660*/  HMMA.16816.F32.BF16 R68, R4, R18, R68 ;  /* 0x000000120444723c */ /* 0x000fe20000041844 */
[----:B------:R-:W1:Y:S01]  /*5670*/  LDSM.16.MT88.4 R16, [R102+0x7800] ;  /* 0x007800006610783b */ /* 0x000e620000004200 */
[----:B------:R-:W-:-:S02]  /*5680*/  F2FP.BF16.F32.PACK_AB R4, R50, R111 ;  /* 0x0000006f3204723e */ /* 0x000fc400000010ff */
[----:B------:R-:W-:Y:S02]  /*5690*/  F2FP.BF16.F32.PACK_AB R6, R109, R52 ;  /* 0x000000346d06723e */ /* 0x000fe400000010ff */
[----:B------:R-:W5:Y:S01]  /*56a0*/  MUFU.EX2 R131, R131 ;  /* 0x0000008300837308 */ /* 0x000f620000000800 */
[----:B------:R-:W-:Y:S01]  /*56b0*/  F2FP.BF16.F32.PACK_AB R5, R117, R54 ;  /* 0x000000367505723e */ /* 0x000fe200000010ff */
[----:B----4-:R-:W-:Y:S01]  /*56c0*/  FADD.FTZ R3, R58, R3 ;  /* 0x000000033a037221 */ /* 0x010fe20000010000 */
        /* <DEDUP_REMOVED lines=10> */
[----:B------:R-:W3:Y:S05]  /*5770*/  LDSM.16.MT88.4 R8, [R168+0x8000] ;  /* 0x00800000a808783b */ /* 0x000eea0000004200 */
        /* <DEDUP_REMOVED lines=8> */
[----:B------:R-:W-:Y:S01]  /*5800*/  HMMA.16816.F32.BF16 R68, R4, R14, R68 ;  /* 0x0000000e0444723c */ /* 0x000fe20000041844 */
[----:B------:R-:W4:Y:S01]  /*5810*/  LDSM.16.MT88.4 R12, [R102+0x8000] ;  /* 0x00800000660c783b */ /* 0x000f220000004200 */
[----:B------:R-:W-:-:S02]  /*5820*/  F2FP.BF16.F32.PACK_AB R4, R58, R125 ;  /* 0x0000007d3a04723e */ /* 0x000fc400000010ff */
[----:B-----5:R-:W-:Y:S02]  /*5830*/  F2FP.BF16.F32.PACK_AB R6, R131, R60 ;  /* 0x0000003c8306723e */ /* 0x020fe400000010ff */
[----:B------:R-:W-:Y:S01]  /*5840*/  MUFU.EX2 R106, R106 ;  /* 0x0000006a006a7308 */ /* 0x000fe20000000800 */
[----:B--2---:R-:W-:Y:S01]  /*5850*/  F2FP.BF16.F32.PACK_AB R5, R141, R62 ;  /* 0x0000003e8d05723e */ /* 0x004fe200000010ff */
[----:B------:R-:W-:Y:S01]  /*5860*/  FADD.FTZ R60, R60, R3 ;  /* 0x000000033c3c7221 */ /* 0x000fe20000010000 */
[----:B---3--:R-:W-:-:S03]  /*5870*/  F2FP.BF16.F32.PACK_AB R7, R147, R64 ;  /* 0x000000409307723e */ /* 0x008fc600000010ff */
[----:B------:R-:W-:Y:S02]  /*5880*/  FADD.FTZ R131, R131, R60 ;  /* 0x0000003c83837221 */ /* 0x000fe40000010000 */
[----:B------:R-:W2:Y:S02]  /*5890*/  MUFU.EX2 R137, R137 ;  /* 0x0000008900897308 */ /* 0x000ea40000000800 */
[C---:B------:R-:W-:Y:S06]  /*58a0*/  HMMA.16816.F32.BF16 R96, R4.reuse, R8, R96 ;  /* 0x000000080460723c */ /* 0x040fec0000041860 */
        /* <DEDUP_REMOVED lines=21> */
[----:B--2---:R-:W-:Y:S01]  /*5a00*/  F2FP.BF16.F32.PACK_AB R5, R137, R106 ;  /* 0x0000006a8905723e */ /* 0x004fe200000010ff */
[----:B------:R-:W2:Y:S01]  /*5a10*/  MUFU.EX2 R114, R114 ;  /* 0x0000007200727308 */ /* 0x000ea20000000800 */
        /* <DEDUP_REMOVED lines=8> */
[----:B------:R-:W5:Y:S06]  /*5aa0*/  MUFU.EX2 R116, R116 ;  /* 0x0000007400747308 */ /* 0x000f6c0000000800 */
[C---:B----4-:R-:W-:Y:S02]  /*5ab0*/  HMMA.16816.F32.BF16 R88, R4.reuse, R12, R88 ;  /* 0x0000000c0458723c */ /* 0x050fe40000041858 */
[----:B------:R-:W-:Y:S06]  /*5ac0*/  MUFU.EX2 R63, R63 ;  /* 0x0000003f003f7308 */ /* 0x000fec0000000800 */
[C---:B------:R-:W-:Y:S01]  /*5ad0*/  HMMA.16816.F32.BF16 R84, R4.reuse, R14, R84 ;  /* 0x0000000e0454723c */ /* 0x040fe20000041854 */
[----:B------:R-:W4:Y:S01]  /*5ae0*/  LDSM.16.MT88.4 R12, [R168+0x9000] ;  /* 0x00900000a80c783b */ /* 0x000f220000004200 */
[----:B------:R-:W4:Y:S06]  /*5af0*/  MUFU.EX2 R118, R118 ;  /* 0x0000007600767308 */ /* 0x000f2c0000000800 */
[C---:B---3--:R-:W-:Y:S02]  /*5b00*/  HMMA.16816.F32.BF16 R80, R4.reuse, R8, R80 ;  /* 0x000000080450723c */ /* 0x048fe40000041850 */
[----:B------:R-:W-:Y:S06]  /*5b10*/  MUFU.EX2 R46, R55 ;  /* 0x00000037002e7308 */ /* 0x000fec0000000800 */
[C---:B------:R-:W-:Y:S01]  /*5b20*/  HMMA.16816.F32.BF16 R76, R4.reuse, R10, R76 ;  /* 0x0000000a044c723c */ /* 0x040fe2000004184c */
[----:B------:R-:W3:Y:S01]  /*5b30*/  LDSM.16.MT88.4 R8, [R164+0x9000] ;  /* 0x00900000a408783b */ /* 0x000ee20000004200 */
[----:B------:R-:W3:Y:S06]  /*5b40*/  MUFU.EX2 R47, R38 ;  /* 0x00000026002f7308 */ /* 0x000eec0000000800 */
[C---:B-1----:R-:W-:Y:S02]  /*5b50*/  HMMA.16816.F32.BF16 R72, R4.reuse, R16, R72 ;  /* 0x000000100448723c */ /* 0x042fe40000041848 */
[----:B------:R-:W-:Y:S06]  /*5b60*/  MUFU.EX2 R34, R41 ;  /* 0x0000002900227308 */ /* 0x000fec0000000800 */
[----:B------:R-:W-:Y:S01]  /*5b70*/  HMMA.16816.F32.BF16 R68, R4, R18, R68 ;  /* 0x000000120444723c */ /* 0x000fe20000041844 */
[----:B------:R-:W1:Y:S01]  /*5b80*/  LDSM.16.MT88.4 R16, [R102+0x9000] ;  /* 0x009000006610783b */ /* 0x000e620000004200 */
[----:B------:R-:W-:Y:S01]  /*5b90*/  F2FP.BF16.F32.PACK_AB R4, R119, R110 ;  /* 0x0000006e7704723e */ /* 0x000fe200000010ff */
[----:B------:R-:W1:Y:S01]  /*5ba0*/  MUFU.EX2 R37, R37 ;  /* 0x0000002500257308 */ /* 0x000e620000000800 */
[----:B------:R-:W-:Y:S01]  /*5bb0*/  F2FP.BF16.F32.PACK_AB R6, R113, R112 ;  /* 0x000000707106723e */ /* 0x000fe200000010ff */
[----:B------:R-:W-:Y:S01]  /*5bc0*/  FADD.FTZ R110, R110, R143 ;  /* 0x0000008f6e6e7221 */ /* 0x000fe20000010000 */
[----:B--2---:R-:W-:-:S02]  /*5bd0*/  F2FP.BF16.F32.PACK_AB R5, R114, R107 ;  /* 0x0000006b7205723e */ /* 0x004fc400000010ff */
[----:B-----5:R-:W-:Y:S01]  /*5be0*/  F2FP.BF16.F32.PACK_AB R7, R116, R67 ;  /* 0x000000437407723e */ /* 0x020fe200000010ff */
[----:B------:R-:W-:Y:S02]  /*5bf0*/  FADD.FTZ R119, R119, R110 ;  /* 0x0000006e77777221 */ /* 0x000fe40000010000 */
[----:B------:R-:W-:Y:S04]  /*5c00*/  MUFU.EX2 R191, R191 ;  /* 0x000000bf00bf7308 */ /* 0x000fe80000000800 */
[C---:B----4-:R-:W-:Y:S08]  /*5c10*/  HMMA.16816.F32.BF16 R96, R4.reuse, R12, R96 ;  /* 0x0000000c0460723c */ /* 0x050ff00000041860 */
[C---:B------:R-:W-:Y:S01]  /*5c20*/  HMMA.16816.F32.BF16 R92, R4.reuse, R14, R92 ;  /* 0x0000000e045c723c */ /* 0x040fe2000004185c */
[----:B------:R-:W2:Y:S07]  /*5c30*/  LDSM.16.MT88.4 R12, [R100+0x9000] ;  /* 0x00900000640c783b */ /* 0x000eae0000004200 */
[C---:B---3--:R-:W-:Y:S08]  /*5c40*/  HMMA.16816.F32.BF16 R88, R4.reuse, R8, R88 ;  /* 0x000000080458723c */ /* 0x048ff00000041858 */
[C---:B------:R-:W-:Y:S01]  /*5c50*/  HMMA.16816.F32.BF16 R84, R4.reuse, R10, R84 ;  /* 0x0000000a0454723c */ /* 0x040fe20000041854 */
[----:B------:R-:W3:Y:S07]  /*5c60*/  LDSM.16.MT88.4 R8, [R168+0x9800] ;  /* 0x00980000a808783b */ /* 0x000eee0000004200 */
[----:B-1----:R-:W-:Y:S01]  /*5c70*/  HMMA.16816.F32.BF16 R80, R4, R16, R80 ;  /* 0x000000100450723c */ /* 0x002fe20000041850 */
[----:B------:R-:W-:-:S02]  /*5c80*/  FADD.FTZ R16, R26, R33 ;  /* 0x000000211a107221 */ /* 0x000fc40000010000 */
[----:B------:R-:W1:Y:S02]  /*5c90*/  MUFU.EX2 R26, R31 ;  /* 0x0000001f001a7308 */ /* 0x000e640000000800 */
[----:B------:R-:W-:-:S03]  /*5ca0*/  FADD.FTZ R59, R59, R16 ;  /* 0x000000103b3b7221 */ /* 0x000fc60000010000 */
[----:B------:R-:W-:Y:S01]  /*5cb0*/  HMMA.16816.F32.BF16 R76, R4, R18, R76 ;  /* 0x00000012044c723c */ /* 0x000fe2000004184c */
[----:B------:R-:W-:Y:S01]  /*5cc0*/  FADD.FTZ R59, R44, R59 ;  /* 0x0000003b2c3b7221 */ /* 0x000fe20000010000 */
[----:B------:R-:W4:Y:S03]  /*5cd0*/  LDSM.16.MT88.4 R16, [R164+0x9800] ;  /* 0x00980000a410783b */ /* 0x000f260000004200 */
[----:B------:R-:W-:-:S04]  /*5ce0*/  FADD.FTZ R48, R48, R59 ;  /* 0x0000003b30307221 */ /* 0x000fc80000010000 */
[----:B------:R-:W-:Y:S01]  /*5cf0*/  FADD.FTZ R61, R61, R48 ;  /* 0x000000303d3d7221 */ /* 0x000fe20000010000 */
[----:B--2---:R-:W-:Y:S03]  /*5d00*/  HMMA.16816.F32.BF16 R72, R4, R12, R72 ;  /* 0x0000000c0448723c */ /* 0x004fe60000041848 */
[----:B------:R-:W-:-:S04]  /*5d10*/  FADD.FTZ R54, R54, R61 ;  /* 0x0000003d36367221 */ /* 0x000fc80000010000 */
[----:B------:R-:W-:Y:S01]  /*5d20*/  FADD.FTZ R117, R117, R54 ;  /* 0x0000003675757221 */ /* 0x000fe20000010000 */
[----:B------:R-:W-:Y:S01]  /*5d30*/  HMMA.16816.F32.BF16 R68, R4, R14, R68 ;  /* 0x0000000e0444723c */ /* 0x000fe20000041844 */
[----:B------:R-:W2:Y:S01]  /*5d40*/  LDSM.16.MT88.4 R12, [R102+0x9800] ;  /* 0x00980000660c783b */ /* 0x000ea20000004200 */
[----:B------:R-:W-:Y:S01]  /*5d50*/  F2FP.BF16.F32.PACK_AB R4, R118, R63 ;  /* 0x0000003f7604723e */ /* 0x000fe200000010ff */
[----:B------:R-:W-:Y:S01]  /*5d60*/  FADD.FTZ R56, R56, R117 ;  /* 0x0000007538387221 */ /* 0x000fe20000010000 */
[----:B------:R-:W-:Y:S02]  /*5d70*/  F2FP.BF16.F32.PACK_AB R6, R47, R46 ;  /* 0x0000002e2f06723e */ /* 0x000fe400000010ff */
[----:B------:R-:W-:Y:S01]  /*5d80*/  F2FP.BF16.F32.PACK_AB R5, R37, R34 ;  /* 0x000000222505723e */ /* 0x000fe200000010ff */
[----:B------:R-:W-:Y:S01]  /*5d90*/  FADD.FTZ R123, R123, R56 ;  /* 0x000000387b7b7221 */ /* 0x000fe20000010000 */
[----:B-1----:R-:W-:-:S03]  /*5da0*/  F2FP.BF16.F32.PACK_AB R7, R191, R26 ;  /* 0x0000001abf07723e */ /* 0x002fc600000010ff */
[----:B------:R-:W-:-:S04]  /*5db0*/  FADD.FTZ R62, R62, R123 ;  /* 0x0000007b3e3e7221 */ /* 0x000fc80000010000 */
[----:B---3--:R-:W-:Y:S01]  /*5dc0*/  HMMA.16816.F32.BF16 R96, R4, R8, R96 ;  /* 0x000000080460723c */ /* 0x008fe20000041860 */
[----:B------:R-:W-:-:S04]  /*5dd0*/  FADD.FTZ R141, R141, R62 ;  /* 0x0000003e8d8d7221 */ /* 0x000fc80000010000 */
[----:B------:R-:W-:-:S03]  /*5de0*/  FADD.FTZ R64, R64, R141 ;  /* 0x0000008d40407221 */ /* 0x000fc60000010000 */
[----:B------:R-:W-:Y:S01]  /*5df0*/  HMMA.16816.F32.BF16 R92, R4, R10, R92 ;  /* 0x0000000a045c723c */ /* 0x000fe2000004185c */
[----:B------:R-:W1:Y:S01]  /*5e00*/  LDSM.16.MT88.4 R8, [R100+0x9800] ;  /* 0x009800006408783b */ /* 0x000e620000004200 */
[----:B------:R-:W-:-:S04]  /*5e10*/  FADD.FTZ R147, R147, R64 ;  /* 0x0000004093937221 */ /* 0x000fc80000010000 */
[----:B------:R-:W-:Y:S02]  /*5e20*/  FADD.FTZ R106, R106, R147 ;  /* 0x000000936a6a7221 */ /* 0x000fe40000010000 */
[----:B----4-:R-:W-:Y:S02]  /*5e30*/  HMMA.16816.F32.BF16 R88, R4, R16, R88 ;  /* 0x000000100458723c */ /* 0x010fe40000041858 */
[----:B------:R-:W-:-:S06]  /*5e40*/  FADD.FTZ R137, R137, R106 ;  /* 0x0000006a89897221 */ /* 0x000fcc0000010000 */
[C---:B------:R-:W-:Y:S08]  /*5e50*/  HMMA.16816.F32.BF16 R84, R4.reuse, R18, R84 ;  /* 0x000000120454723c */ /* 0x040ff00000041854 */
[----:B--2---:R-:W-:Y:S01]  /*5e60*/  HMMA.16816.F32.BF16 R80, R4, R12, R80 ;  /* 0x0000000c0450723c */ /* 0x004fe20000041850 */
        /* <DEDUP_REMOVED lines=84> */
.L_x_6412:
[----:B------:R-:W-:Y:S01]  /*63b0*/  UMOV UR6, URZ ;  /* 0x000000ff00067c82 */ /* 0x000fe20008000000 */
[----:B------:R-:W-:Y:S01]  /*63c0*/  IMAD.SHL.U32 R4, R20, 0x80, RZ ;  /* 0x0000008014047824 */ /* 0x000fe200078e00ff */
[----:B------:R-:W-:-:S05]  /*63d0*/  IADD3 R3, P0, PT, RZ, -UR6, RZ ;  /* 0x80000006ff037c10 */ /* 0x000fca000ff1e0ff */
[----:B------:R-:W-:-:S05]  /*63e0*/  IMAD.X R4, RZ, RZ, ~R4, P0 ;  /* 0x000000ffff047224 */ /* 0x000fca00000e0e04 */
[----:B------:R-:W-:-:S04]  /*63f0*/  SHF.R.S64 R3, R3, 0x1f, R4 ;  /* 0x0000001f03037819 */ /* 0x000fc80000001004 */
[----:B------:R-:W-:-:S04]  /*6400*/  IADD3 R180, P0, PT, R3, R180, RZ ;  /* 0x000000b403b47210 */ /* 0x000fc80007f1e0ff */
[----:B------:R-:W-:-:S09]  /*6410*/  LEA.HI.X.SX32 R181, R4, R181, 0x1, P0 ;  /* 0x000000b504b57211 */ /* 0x000fd200000f0eff */
.L_x_6413:
        /* <DEDUP_REMOVED lines=28> */
[----:B------:R-:W3:Y:S04]  /*65e0*/  LDSM.16.M88.4 R64, [R172+0x2000] ;  /* 0x00200000ac40783b */ /* 0x000ee80000000200 */
[----:B------:R-:W4:Y:S04]  /*65f0*/  LDSM.16.M88.4 R56, [R172+0x2800] ;  /* 0x00280000ac38783b */ /* 0x000f280000000200 */
[----:B------:R-:W5:Y:S04]  /*6600*/  LDSM.16.M88.4 R40, [R172+0x3800] ;  /* 0x00380000ac28783b */ /* 0x000f680000000200 */
[----:B------:R-:W-:Y:S04]  /*6610*/  LDSM.16.M88.4 R124, [R171] ;  /* 0x00000000ab7c783b */ /* 0x000fe80000000200 */
[----:B-1----:R-:W1:Y:S04]  /*6620*/  LDSM.16.M88.4 R12, [R167+0x2000] ;  /* 0x00200000a70c783b */ /* 0x002e680000000200 */
[----:B------:R-:W2:Y:S04]  /*6630*/  LDSM.16.M88.4 R8, [R167+0x2800] ;  /* 0x00280000a708783b */ /* 0x000ea80000000200 */
[----:B------:R-:W2:Y:S04]  /*6640*/  LDSM.16.M88.4 R48, [R172+0x3000] ;  /* 0x00300000ac30783b */ /* 0x000ea80000000200 */
[----:B------:R-:W2:Y:S04]  /*6650*/  LDSM.16.M88.4 R32, [R172+0x4000] ;  /* 0x00400000ac20783b */ /* 0x000ea80000000200 */
[----:B------:R-:W2:Y:S04]  /*6660*/  LDSM.16.M88.4 R24, [R172+0x4800] ;  /* 0x00480000ac18783b */ /* 0x000ea80000000200 */
[----:B------:R-:W2:Y:S04]  /*6670*/  LDSM.16.M88.4 R16, [R172+0x5000] ;  /* 0x00500000ac10783b */ /* 0x000ea80000000200 */
[----:B------:R-:W2:Y:S01]  /*6680*/  LDSM.16.M88.4 R104, [R172+0x5800] ;  /* 0x00580000ac68783b */ /* 0x000ea20000000200 */
[C---:B---3--:R-:W-:Y:S03]  /*6690*/  HMMA.16816.F32.BF16 R4, R112.reuse, R64, RZ ;  /* 0x000000407004723c */ /* 0x048fe600000418ff */
[----:B------:R-:W3:Y:S04]  /*66a0*/  LDSM.16.M88.4 R108, [R167+0x3800] ;  /* 0x00380000a76c783b */ /* 0x000ee80000000200 */
[----:B------:R-:W3:Y:S01]  /*66b0*/  LDSM.16.M88.4 R120, [R167+0x3000] ;  /* 0x00300000a778783b */ /* 0x000ee20000000200 */
[C---:B----4-:R-:W-:Y:S03]  /*66c0*/  HMMA.16816.F32.BF16 R60, R112.reuse, R56, RZ ;  /* 0x00000038703c723c */ /* 0x050fe600000418ff */
[----:B------:R-:W-:Y:S04]  /*66d0*/  LDSM.16.M88.4 R128, [R166+0x2000] ;  /* 0x00200000a680783b */ /* 0x000fe80000000200 */
[----:B------:R-:W0:Y:S01]  /*66e0*/  LDGDEPBAR ;  /* 0x00000000000079af */ /* 0x000e220000000000 */
[C---:B------:R-:W-:Y:S08]  /*66f0*/  HMMA.16816.F32.BF16 R64, R112.reuse, R66, RZ ;  /* 0x000000427040723c */ /* 0x040ff000000418ff */
[C---:B------:R-:W-:Y:S08]  /*6700*/  HMMA.16816.F32.BF16 R56, R112.reuse, R58, RZ ;  /* 0x0000003a7038723c */ /* 0x040ff000000418ff */
[----:B-----5:R-:W-:Y:S08]  /*6710*/  HMMA.16816.F32.BF16 R44, R112, R40, RZ ;  /* 0x00000028702c723c */ /* 0x020ff000000418ff */
[C---:B-1----:R-:W-:Y:S08]  /*6720*/  HMMA.16816.F32.BF16 R4, R124.reuse, R12, R4 ;  /* 0x0000000c7c04723c */ /* 0x042ff00000041804 */
[C---:B------:R-:W-:Y:S01]  /*6730*/  HMMA.16816.F32.BF16 R64, R124.reuse, R14, R64 ;  /* 0x0000000e7c40723c */ /* 0x040fe20000041840 */
[----:B------:R-:W1:Y:S07]  /*6740*/  LDSM.16.M88.4 R12, [R167+0x4800] ;  /* 0x00480000a70c783b */ /* 0x000e6e0000000200 */
[C---:B--2---:R-:W-:Y:S08]  /*6750*/  HMMA.16816.F32.BF16 R60, R124.reuse, R8, R60 ;  /* 0x000000087c3c723c */ /* 0x044ff0000004183c */
        /* <DEDUP_REMOVED lines=14> */
[C---:B---3--:R-:W-:Y:S08]  /*6840*/  HMMA.16816.F32.BF16 R44, R124.reuse, R108, R44 ;  /* 0x0000006c7c2c723c */ /* 0x048ff0000004182c */
[C---:B------:R-:W-:Y:S01]  /*6850*/  HMMA.16816.F32.BF16 R40, R124.reuse, R110, R40 ;  /* 0x0000006e7c28723c */ /* 0x040fe20000041828 */
[----:B------:R-:W3:Y:S07]  /*6860*/  LDSM.16.M88.4 R108, [R170] ;  /* 0x00000000aa6c783b */ /* 0x000eee0000000200 */
[C---:B------:R-:W-:Y:S08]  /*6870*/  HMMA.16816.F32.BF16 R52, R124.reuse, R120, R52 ;  /* 0x000000787c34723c */ /* 0x040ff00000041834 */
[C---:B------:R-:W-:Y:S01]  /*6880*/  HMMA.16816.F32.BF16 R48, R124.reuse, R122, R48 ;  /* 0x0000007a7c30723c */ /* 0x040fe20000041830 */
[----:B------:R-:W5:Y:S07]  /*6890*/  LDSM.16.M88.4 R120, [R167+0x5800] ;  /* 0x00580000a778783b */ /* 0x000f6e0000000200 */
[C---:B-1----:R-:W-:Y:S08]  /*68a0*/  HMMA.16816.F32.BF16 R28, R124.reuse, R12, R28 ;  /* 0x0000000c7c1c723c */ /* 0x042ff0000004181c */
[C---:B------:R-:W-:Y:S01]  /*68b0*/  HMMA.16816.F32.BF16 R24, R124.reuse, R14, R24 ;  /* 0x0000000e7c18723c */ /* 0x040fe20000041818 */
[----:B------:R-:W-:Y:S07]  /*68c0*/  LDSM.16.M88.4 R12, [R169] ;  /* 0x00000000a90c783b */ /* 0x000fee0000000200 */
[C---:B--2---:R-:W-:Y:S08]  /*68d0*/  HMMA.16816.F32.BF16 R20, R124.reuse, R8, R20 ;  /* 0x000000087c14723c */ /* 0x044ff00000041814 */
[C---:B------:R-:W-:Y:S01]  /*68e0*/  HMMA.16816.F32.BF16 R16, R124.reuse, R10, R16 ;  /* 0x0000000a7c10723c */ /* 0x040fe20000041810 */
[----:B------:R-:W1:Y:S07]  /*68f0*/  LDSM.16.M88.4 R8, [R165+0x2000] ;  /* 0x00200000a508783b */ /* 0x000e6e0000000200 */
[C---:B----4-:R-:W-:Y:S08]  /*6900*/  HMMA.16816.F32.BF16 R36, R124.reuse, R104, R36 ;  /* 0x000000687c24723c */ /* 0x050ff00000041824 */
[----:B------:R-:W-:Y:S01]  /*6910*/  HMMA.16816.F32.BF16 R32, R124, R106, R32 ;  /* 0x0000006a7c20723c */ /* 0x000fe20000041820 */
[----:B------:R-:W2:Y:S07]  /*6920*/  LDSM.16.M88.4 R104, [R166+0x2800] ;  /* 0x00280000a668783b */ /* 0x000eae0000000200 */
[C---:B---3--:R-:W-:Y:S08]  /*6930*/  HMMA.16816.F32.BF16 R4, R108.reuse, R128, R4 ;  /* 0x000000806c04723c */ /* 0x048ff00000041804 */
[----:B------:R-:W-:Y:S08]  /*6940*/  HMMA.16816.F32.BF16 R64, R108, R130, R64 ;  /* 0x000000826c40723c */ /* 0x000ff00000041840 */
[C---:B-----5:R-:W-:Y:S08]  /*6950*/  HMMA.16816.F32.BF16 R116, R124.reuse, R120, R116 ;  /* 0x000000787c74723c */ /* 0x060ff00000041874 */
[----:B------:R-:W-:Y:S01]  /*6960*/  HMMA.16816.F32.BF16 R112, R124, R122, R112 ;  /* 0x0000007a7c70723c */ /* 0x000fe20000041870 */
[----:B------:R-:W3:Y:S07]  /*6970*/  LDSM.16.M88.4 R120, [R165+0x2800] ;  /* 0x00280000a578783b */ /* 0x000eee0000000200 */
[C---:B-1----:R-:W-:Y:S08]  /*6980*/  HMMA.16816.F32.BF16 R4, R12.reuse, R8, R4 ;  /* 0x000000080c04723c */ /* 0x042ff00000041804 */
        /* <DEDUP_REMOVED lines=12> */
[----:B------:R-:W-:Y:S01]  /*6a50*/  FMUL.FTZ R106, R67, UR4 ;  /* 0x00000004436a7c20 */ /* 0x000fe20008410000 */
[----:B------:R2:W4:Y:S05]  /*6a60*/  MUFU.TANH R124, R6 ;  /* 0x00000006007c7308 */ /* 0x00052a0000002400 */
[C---:B---3--:R-:W-:Y:S03]  /*6a70*/  HMMA.16816.F32.BF16 R60, R12.reuse, R120, R60 ;  /* 0x000000780c3c723c */ /* 0x048fe6000004183c */
[----:B------:R-:W-:Y:S05]  /*6a80*/  MUFU.TANH R120, R64 ;  /* 0x0000004000787308 */ /* 0x000fea0000002400 */
[----:B------:R-:W-:Y:S03]  /*6a90*/  HMMA.16816.F32.BF16 R56, R12, R122, R56 ;  /* 0x0000007a0c38723c */ /* 0x000fe60000041838 */
[----:B------:R-:W-:Y:S01]  /*6aa0*/  MUFU.TANH R107, R65 ;  /* 0x00000041006b7308 */ /* 0x000fe20000002400 */
[----:B--2---:R-:W2:Y:S04]  /*6ab0*/  LDSM.16.M88.4 R4, [R165+0x3000] ;  /* 0x00300000a504783b */ /* 0x004ea80000000200 */
[C---:B-1----:R-:W-:Y:S03]  /*6ac0*/  HMMA.16816.F32.BF16 R52, R108.reuse, R8, R52 ;  /* 0x000000086c34723c */ /* 0x042fe60000041834 */
[----:B------:R1:W-:Y:S01]  /*6ad0*/  MUFU.TANH R121, R66 ;  /* 0x0000004200797308 */ /* 0x0003e20000002400 */
[----:B------:R-:W-:Y:S01]  /*6ae0*/  FMUL.FTZ R122, R62, UR4 ;  /* 0x000000043e7a7c20 */ /* 0x000fe20008410000 */
[----:B------:R-:W-:Y:S01]  /*6af0*/  FMUL.FTZ R62, R63, UR4 ;  /* 0x000000043f3e7c20 */ /* 0x000fe20008410000 */
[----:B------:R-:W-:Y:S01]  /*6b00*/  FMUL.FTZ R60, R60, UR4 ;  /* 0x000000043c3c7c20 */ /* 0x000fe20008410000 */
[----:B------:R-:W-:Y:S01]  /*6b10*/  FMUL.FTZ R61, R61, UR4 ;  /* 0x000000043d3d7c20 */ /* 0x000fe20008410000 */
[----:B------:R-:W-:Y:S01]  /*6b20*/  HMMA.16816.F32.BF16 R48, R108, R10, R48 ;  /* 0x0000000a6c30723c */ /* 0x000fe20000041830 */
[----:B------:R-:W-:Y:S02]  /*6b30*/  LDSM.16.M88.4 R8, [R165+0x3800] ;  /* 0x00380000a508783b */ /* 0x000fe40000000200 */
[----:B------:R-:W-:Y:S01]  /*6b40*/  FMUL.FTZ R63, R56, UR4 ;  /* 0x00000004383f7c20 */ /* 0x000fe20008410000 */
[----:B------:R-:W-:Y:S01]  /*6b50*/  FMUL.FTZ R123, R57, UR4 ;  /* 0x00000004397b7c20 */ /* 0x000fe20008410000 */
[----:B------:R-:W-:Y:S01]  /*6b60*/  FMUL.FTZ R56, R59, UR4 ;  /* 0x000000043b387c20 */ /* 0x000fe20008410000 */
[----:B------:R-:W3:Y:S01]  /*6b70*/  MUFU.TANH R3, R3 ;  /* 0x0000000300037308 */ /* 0x000ee20000002400 */
[----:B------:R-:W-:Y:S01]  /*6b80*/  FMUL.FTZ R58, R58, UR4 ;  /* 0x000000043a3a7c20 */ /* 0x000fe20008410000 */
[----:B-1----:R-:W1:Y:S06]  /*6b90*/  LDSM.16.M88.4 R64, [R166+0x3800] ;  /* 0x00380000a640783b */ /* 0x002e6c0000000200 */
[----:B------:R-:W5:Y:S08]  /*6ba0*/  MUFU.TANH R104, R104 ;  /* 0x0000006800687308 */ /* 0x000f700000002400 */
[----:B------:R-:W5:Y:S01]  /*6bb0*/  MUFU.TANH R62, R62 ;  /* 0x0000003e003e7308 */ /* 0x000f620000002400 */
[C---:B--2---:R-:W-:Y:S07]  /*6bc0*/  HMMA.16816.F32.BF16 R52, R12.reuse, R4, R52 ;  /* 0x000000040c34723c */ /* 0x044fee0000041834 */
[----:B------:R-:W2:Y:S01]  /*6bd0*/  MUFU.TANH R63, R63 ;  /* 0x0000003f003f7308 */ /* 0x000ea20000002400 */
[----:B------:R-:W-:Y:S01]  /*6be0*/  HMMA.16816.F32.BF16 R48, R12, R6, R48 ;  /* 0x000000060c30723c */ /* 0x000fe20000041830 */
[----:B------:R-:W4:Y:S06]  /*6bf0*/  LDSM.16.M88.4 R4, [R166+0x4000] ;  /* 0x00400000a604783b */ /* 0x000f2c0000000200 */
[----:B------:R-:W2:Y:S08]  /*6c00*/  MUFU.TANH R106, R106 ;  /* 0x0000006a006a7308 */ /* 0x000eb00000002400 */
[----:B------:R-:W-:Y:S01]  /*6c10*/  MUFU.TANH R123, R123 ;  /* 0x0000007b007b7308 */ /* 0x000fe20000002400 */
[----:B------:R-:W-:Y:S01]  /*6c20*/  FMUL.FTZ R52, R52, UR4 ;  /* 0x0000000434347c20 */ /* 0x000fe20008410000 */
[----:B------:R-:W-:Y:S01]  /*6c30*/  FMUL.FTZ R53, R53, UR4 ;  /* 0x0000000435357c20 */ /* 0x000fe20008410000 */
[----:B------:R-:W-:Y:S01]  /*6c40*/  FMUL.FTZ R154, R54, UR4 ;  /* 0x00000004369a7c20 */ /* 0x000fe20008410000 */
[----:B------:R-:W-:Y:S01]  /*6c50*/  FMUL.FTZ R150, R55, UR4 ;  /* 0x0000000437967c20 */ /* 0x000fe20008410000 */
[C---:B-1----:R-:W-:Y:S03]  /*6c60*/  HMMA.16816.F32.BF16 R44, R108.reuse, R64, R44 ;  /* 0x000000406c2c723c */ /* 0x042fe6000004182c */
[----:B------:R-:W-:Y:S01]  /*6c70*/  MUFU.TANH R57, R52 ;  /* 0x0000003400397308 */ /* 0x000fe20000002400 */
[----:B------:R-:W-:Y:S01]  /*6c80*/  FMUL.FTZ R48, R48, UR4 ;  /* 0x0000000430307c20 */ /* 0x000fe20008410000 */
[----:B------:R-:W-:Y:S01]  /*6c90*/  FMUL.FTZ R49, R49, UR4 ;  /* 0x0000000431317c20 */ /* 0x000fe20008410000 */
[----:B------:R-:W-:Y:S01]  /*6ca0*/  FMUL.FTZ R51, R51, UR4 ;  /* 0x0000000433337c20 */ /* 0x000fe20008410000 */
[----:B------:R-:W-:Y:S01]  /*6cb0*/  FMUL.FTZ R50, R50, UR4 ;  /* 0x0000000432327c20 */ /* 0x000fe20008410000 */
[----:B------:R-:W-:Y:S03]  /*6cc0*/  HMMA.16816.F32.BF16 R40, R108, R66, R40 ;  /* 0x000000426c28723c */ /* 0x000fe60000041828 */
[----:B------:R1:W-:Y:S08]  /*6cd0*/  MUFU.TANH R59, R53 ;  /* 0x00000035003b7308 */ /* 0x0003f00000002400 */
[----:B------:R-:W2:Y:S01]  /*6ce0*/  MUFU.TANH R58, R58 ;  /* 0x0000003a003a7308 */ /* 0x000ea20000002400 */
[C---:B------:R-:W-:Y:S07]  /*6cf0*/  HMMA.16816.F32.BF16 R44, R12.reuse, R8, R44 ;  /* 0x000000080c2c723c */ /* 0x040fee000004182c */
[----:B------:R-:W2:Y:S01]  /*6d00*/  MUFU.TANH R60, R60 ;  /* 0x0000003c003c7308 */ /* 0x000ea20000002400 */
[----:B-1----:R-:W1:Y:S01]  /*6d10*/  LDSM.16.M88.4 R52, [R165+0x4000] ;  /* 0x00400000a534783b */ /* 0x002e620000000200 */
[----:B------:R-:W-:Y:S03]  /*6d20*/  HMMA.16816.F32.BF16 R40, R12, R10, R40 ;  /* 0x0000000a0c28723c */ /* 0x000fe60000041828 */
[----:B------:R-:W3:Y:S03]  /*6d30*/  LDSM.16.M88.4 R8, [R166+0x4800] ;  /* 0x00480000a608783b */ /* 0x000ee60000000200 */
[----:B------:R-:W2:Y:S02]  /*6d40*/  MUFU.TANH R122, R122 ;  /* 0x0000007a007a7308 */ /* 0x000ea40000002400 */
[----:B----4-:R-:W-:Y:S02]  /*6d50*/  HMMA.16816.F32.BF16 R36, R108, R4, R36 ;  /* 0x000000046c24723c */ /* 0x010fe40000041824 */
[----:B------:R-:W-:Y:S01]  /*6d60*/  FMUL.FTZ R45, R45, UR4 ;  /* 0x000000042d2d7c20 */ /* 0x000fe20008410000 */
[----:B------:R-:W-:Y:S01]  /*6d70*/  FMUL.FTZ R44, R44, UR4 ;  /* 0x000000042c2c7c20 */ /* 0x000fe20008410000 */
[----:B------:R-:W-:-:S02]  /*6d80*/  FMUL.FTZ R47, R47, UR4 ;  /* 0x000000042f2f7c20 */ /* 0x000fc40008410000 */
[----:B------:R-:W4:Y:S01]  /*6d90*/  MUFU.TANH R56, R56 ;  /* 0x0000003800387308 */ /* 0x000f220000002400 */
[----:B------:R-:W-:Y:S01]  /*6da0*/  FMUL.FTZ R46, R46, UR4 ;  /* 0x000000042e2e7c20 */ /* 0x000fe20008410000 */
[----:B------:R-:W-:Y:S01]  /*6db0*/  HMMA.16816.F32.BF16 R32, R108, R6, R32 ;  /* 0x000000066c20723c */ /* 0x000fe20000041820 */
[----:B------:R-:W5:Y:S02]  /*6dc0*/  LDSM.16.M88.4 R4, [R165+0x4800] ;  /* 0x00480000a504783b */ /* 0x000f640000000200 */
[----:B------:R-:W-:Y:S01]  /*6dd0*/  FMUL.FTZ R42, R42, UR4 ;  /* 0x000000042a2a7c20 */ /* 0x000fe20008410000 */
[----:B------:R-:W-:Y:S01]  /*6de0*/  FMUL.FTZ R41, R41, UR4 ;  /* 0x0000000429297c20 */ /* 0x000fe20008410000 */
[----:B------:R-:W-:Y:S01]  /*6df0*/  FMUL.FTZ R40, R40, UR4 ;  /* 0x0000000428287c20 */ /* 0x000fe20008410000 */
[----:B------:R-:W-:Y:S01]  /*6e00*/  MUFU.TANH R145, R45 ;  /* 0x0000002d00917308 */ /* 0x000fe20000002400 */
[----:B------:R-:W-:-:S07]  /*6e10*/  FMUL.FTZ R43, R43, UR4 ;  /* 0x000000042b2b7c20 */ /* 0x000fce0008410000 */
[----:B------:R2:W-:Y:S08]  /*6e20*/  MUFU.TANH R140, R42 ;  /* 0x0000002a008c7308 */ /* 0x0005f00000002400 */
[----:B------:R4:W-:Y:S01]  /*6e30*/  MUFU.TANH R129, R41 ;  /* 0x0000002900817308 */ /* 0x0009e20000002400 */
[----:B-1----:R-:W-:Y:S07]  /*6e40*/  HMMA.16816.F32.BF16 R36, R12, R52, R36 ;  /* 0x000000340c24723c */ /* 0x002fee0000041824 */
[----:B------:R1:W-:Y:S01]  /*6e50*/  MUFU.TANH R147, R44 ;  /* 0x0000002c00937308 */ /* 0x0003e20000002400 */
[----:B---3--:R-:W-:Y:S07]  /*6e60*/  HMMA.16816.F32.BF16 R28, R108, R8, R28 ;  /* 0x000000086c1c723c */ /* 0x008fee000004181c */
[----:B------:R3:W-:Y:S01]  /*6e70*/  MUFU.TANH R142, R47 ;  /* 0x0000002f008e7308 */ /* 0x0007e20000002400 */
[----:B------:R-:W-:Y:S03]  /*6e80*/  HMMA.16816.F32.BF16 R32, R12, R54, R32 ;  /* 0x000000360c20723c */ /* 0x000fe60000041820 */
[----:B------:R-:W-:Y:S01]  /*6e90*/  FMUL.FTZ R138, R39, UR4 ;  /* 0x00000004278a7c20 */ /* 0x000fe20008410000 */
[----:B------:R-:W-:-:S02]  /*6ea0*/  IMAD R39, R101, 0x80, R136 ;  /* 0x0000008065277824 */ /* 0x000fc400078e0288 */
[----:B------:R-:W-:Y:S01]  /*6eb0*/  FMUL.FTZ R36, R36, UR4 ;  /* 0x0000000424247c20 */ /* 0x000fe20008410000 */
[----:B------:R-:W-:Y:S01]  /*6ec0*/  FMUL.FTZ R38, R38, UR4 ;  /* 0x0000000426267c20 */ /* 0x000fe20008410000 */
[----:B------:R-:W-:Y:S01]  /*6ed0*/  MUFU.TANH R61, R61 ;  /* 0x0000003d003d7308 */ /* 0x000fe20000002400 */
[----:B------:R-:W-:Y:S01]  /*6ee0*/  VIADD R8, R39, 0xffffff00 ;  /* 0xffffff0027087836 */ /* 0x000fe20000000000 */
[----:B------:R-:W-:Y:S01]  /*6ef0*/  HMMA.16816.F32.BF16 R24, R108, R10, R24 ;  /* 0x0000000a6c18723c */ /* 0x000fe20000041818 */
[----:B------:R-:W-:-:S03]  /*6f00*/  FMUL.FTZ R37, R37, UR4 ;  /* 0x0000000425257c20 */ /* 0x000fc60008410000 */
[CC--:B------:R-:W-:Y:S02]  /*6f10*/  ISETP.GE.AND P1, PT, R8.reuse, R135.reuse, PT ;  /* 0x000000870800720c */ /* 0x0c0fe40003f26270 */
[-C--:B------:R-:W-:Y:S01]  /*6f20*/  ISETP.GE.AND P0, PT, R8, R134.reuse, PT ;  /* 0x000000860800720c */ /* 0x080fe20003f06270 */
[----:B------:R3:W-:Y:S01]  /*6f30*/  MUFU.TANH R141, R36 ;  /* 0x00000024008d7308 */ /* 0x0007e20000002400 */
[C---:B-----5:R-:W-:Y:S01]  /*6f40*/  HMMA.16816.F32.BF16 R28, R12.reuse, R4, R28 ;  /* 0x000000040c1c723c */ /* 0x060fe2000004181c */
[----:B------:R-:W5:Y:S01]  /*6f50*/  LDSM.16.M88.4 R8, [R166+0x5000] ;  /* 0x00500000a608783b */ /* 0x000f620000000200 */
[----:B------:R-:W-:Y:S01]  /*6f60*/  FMUL.FTZ R139, R32, UR4 ;  /* 0x00000004208b7c20 */ /* 0x000fe20008410000 */
[C---:B------:R-:W-:Y:S01]  /*6f70*/  VIADD R4, R39.reuse, 0xffffff08 ;  /* 0xffffff0827047836 */ /* 0x040fe20000000000 */
[----:B--2---:R-:W-:Y:S01]  /*6f80*/  FSEL R42, R124, -INF , !P0 ;  /* 0xff8000007c2a7808 */ /* 0x004fe20004000000 */
[----:B------:R-:W-:Y:S01]  /*6f90*/  VIADD R32, R39, 0xffffff01 ;  /* 0xffffff0127207836 */ /* 0x000fe20000000000 */
[----:B----4-:R-:W-:Y:S01]  /*6fa0*/  FSEL R41, R3, -INF , !P1 ;  /* 0xff80000003297808 */ /* 0x010fe20004800000 */
[C---:B------:R-:W-:Y:S01]  /*6fb0*/  VIADD R5, R39.reuse, 0xffffff09 ;  /* 0xffffff0927057836 */ /* 0x040fe20000000000 */
[CC--:B------:R-:W-:Y:S01]  /*6fc0*/  ISETP.GE.AND P5, PT, R4.reuse, R135.reuse, PT ;  /* 0x000000870400720c */ /* 0x0c0fe20003fa6270 */
[C---:B------:R-:W-:Y:S01]  /*6fd0*/  VIADD R3, R39.reuse, 0xffffff18 ;  /* 0xffffff1827037836 */ /* 0x040fe20000000000 */
[-C--:B------:R-:W-:Y:S01]  /*6fe0*/  ISETP.GE.AND P4, PT, R4, R134.reuse, PT ;  /* 0x000000860400720c */ /* 0x080fe20003f86270 */
[----:B------:R-:W-:Y:S01]  /*6ff0*/  VIADD R4, R39, 0xffffff10 ;  /* 0xffffff1027047836 */ /* 0x000fe20000000000 */
[CC--:B------:R-:W-:Y:S01]  /*7000*/  ISETP.GE.AND P6, PT, R32.reuse, R135.reuse, PT ;  /* 0x000000872000720c */ /* 0x0c0fe20003fc6270 */
[----:B------:R-:W-:Y:S01]  /*7010*/  FMUL.FTZ R33, R33, UR4 ;  /* 0x0000000421217c20 */ /* 0x000fe20008410000 */
[-C--:B------:R-:W-:Y:S01]  /*7020*/  ISETP.GE.AND P3, PT, R32, R134.reuse, PT ;  /* 0x000000862000720c */ /* 0x080fe20003f66270 */
[----:B------:R-:W-:Y:S01]  /*7030*/  FMUL.FTZ R34, R34, UR4 ;  /* 0x0000000422227c20 */ /* 0x000fe20008410000 */
[----:B------:R-:W-:Y:S01]  /*7040*/  FSEL R105, R105, -INF , !P6 ;  /* 0xff80000069697808 */ /* 0x000fe20007000000 */
[----:B------:R2:W-:Y:S01]  /*7050*/  MUFU.TANH R143, R40 ;  /* 0x00000028008f7308 */ /* 0x0005e20000002400 */
[-C--:B------:R-:W-:Y:S01]  /*7060*/  ISETP.GE.AND P0, PT, R4, R135.reuse, PT ;  /* 0x000000870400720c */ /* 0x080fe20003f06270 */
[----:B------:R-:W-:Y:S01]  /*7070*/  FMUL.FTZ R125, R28, UR4 ;  /* 0x000000041c7d7c20 */ /* 0x000fe20008410000 */
[-C--:B------:R-:W-:Y:S01]  /*7080*/  ISETP.GE.AND P6, PT, R4, R134.reuse, PT ;  /* 0x000000860400720c */ /* 0x080fe20003fc6270 */
[----:B------:R-:W-:Y:S01]  /*7090*/  VIADD R4, R39, 0xffffff11 ;  /* 0xffffff1127047836 */ /* 0x000fe20000000000 */
[-C--:B------:R-:W-:Y:S01]  /*70a0*/  ISETP.GE.AND P2, PT, R5, R135.reuse, PT ;  /* 0x000000870500720c */ /* 0x080fe20003f46270 */
[----:B------:R-:W-:Y:S01]  /*70b0*/  FMUL.FTZ R124, R31, UR4 ;  /* 0x000000041f7c7c20 */ /* 0x000fe20008410000 */
[----:B------:R-:W-:Y:S01]  /*70c0*/  FSEL R28, R104, -INF , !P3 ;  /* 0xff800000681c7808 */ /* 0x000fe20005800000 */
[----:B------:R-:W-:Y:S01]  /*70d0*/  FMUL.FTZ R126, R30, UR4 ;  /* 0x000000041e7e7c20 */ /* 0x000fe20008410000 */
[----:B------:R-:W-:Y:S01]  /*70e0*/  FSEL R45, R120, -INF , !P5 ;  /* 0xff800000782d7808 */ /* 0x000fe20006800000 */
[----:B------:R-:W-:Y:S01]  /*70f0*/  FMUL.FTZ R29, R29, UR4 ;  /* 0x000000041d1d7c20 */ /* 0x000fe20008410000 */
[CC--:B------:R-:W-:Y:S01]  /*7100*/  ISETP.GE.AND P3, PT, R4.reuse, R135.reuse, PT ;  /* 0x000000870400720c */ /* 0x0c0fe20003f66270 */
[----:B------:R-:W-:Y:S01]  /*7110*/  HMMA.16816.F32.BF16 R24, R12, R6, R24 ;  /* 0x000000060c18723c */ /* 0x000fe20000041818 */
[----:B------:R-:W-:Y:S01]  /*7120*/  ISETP.GE.AND P5, PT, R4, R134, PT ;  /* 0x000000860400720c */ /* 0x000fe20003fa6270 */
[----:B------:R-:W-:Y:S01]  /*7130*/  VIADD R4, R39, 0xffffff21 ;  /* 0xffffff2127047836 */ /* 0x000fe20000000000 */
[----:B-1----:R-:W-:Y:S01]  /*7140*/  FSEL R44, R121, -INF , !P4 ;  /* 0xff800000792c7808 */ /* 0x002fe20006000000 */
[----:B------:R1:W-:Y:S01]  /*7150*/  MUFU.TANH R127, R29 ;  /* 0x0000001d007f7308 */ /* 0x0003e20000002400 */
[----:B---3--:R-:W-:Y:S01]  /*7160*/  FSEL R47, R107, -INF , !P2 ;  /* 0xff8000006b2f7808 */ /* 0x008fe20005000000 */
[----:B------:R-:W-:Y:S01]  /*7170*/  FMUL.FTZ R128, R35, UR4 ;  /* 0x0000000423807c20 */ /* 0x000fe20008410000 */
[----:B------:R-:W-:-:S02]  /*7180*/  ISETP.GE.AND P4, PT, R3, R135, PT ;  /* 0x000000870300720c */ /* 0x000fc40003f86270 */
[-C--:B------:R-:W-:Y:S01]  /*7190*/  ISETP.GE.AND P2, PT, R3, R134.reuse, PT ;  /* 0x000000860300720c */ /* 0x080fe20003f46270 */
[----:B------:R-:W-:Y:S01]  /*71a0*/  VIADD R3, R39, 0xffffff19 ;  /* 0xffffff1927037836 */ /* 0x000fe20000000000 */
[-C--:B------:R-:W-:Y:S01]  /*71b0*/  ISETP.GE.AND P1, PT, R5, R134.reuse, PT ;  /* 0x000000860500720c */ /* 0x080fe20003f26270 */
[----:B------:R3:W-:Y:S01]  /*71c0*/  MUFU.TANH R144, R43 ;  /* 0x0000002b00907308 */ /* 0x0007e20000002400 */
[----:B------:R-:W-:Y:S01]  /*71d0*/  FSEL R36, R62, -INF , !P5 ;  /* 0xff8000003e247808 */ /* 0x000fe20006800000 */
[C---:B-----5:R-:W-:Y:S01]  /*71e0*/  HMMA.16816.F32.BF16 R20, R108.reuse, R8, R20 ;  /* 0x000000086c14723c */ /* 0x060fe20000041814 */
[----:B------:R-:W-:Y:S01]  /*71f0*/  FSEL R31, R63, -INF , !P4 ;  /* 0xff8000003f1f7808 */ /* 0x000fe20006000000 */
[C---:B------:R-:W-:Y:S01]  /*7200*/  VIADD R8, R39.reuse, 0xffffff29 ;  /* 0xffffff2927087836 */ /* 0x040fe20000000000 */
[----:B------:R-:W-:Y:S02]  /*7210*/  FSEL R30, R106, -INF , !P1 ;  /* 0xff8000006a1e7808 */ /* 0x000fe40004800000 */
[CC--:B------:R-:W-:Y:S01]  /*7220*/  ISETP.GE.AND P5, PT, R4.reuse, R135.reuse, PT ;  /* 0x000000870400720c */ /* 0x0c0fe20003fa6270 */
[----:B------:R-:W-:Y:S01]  /*7230*/  MUFU.TANH R154, R154 ;  /* 0x0000009a009a7308 */ /* 0x000fe20000002400 */
[-C--:B------:R-:W-:Y:S01]  /*7240*/  ISETP.GE.AND P4, PT, R4, R134.reuse, PT ;  /* 0x000000860400720c */ /* 0x080fe20003f86270 */
[----:B------:R-:W-:Y:S01]  /*7250*/  VIADD R4, R39, 0xffffff28 ;  /* 0xffffff2827047836 */ /* 0x000fe20000000000 */
[-C--:B------:R-:W-:Y:S01]  /*7260*/  ISETP.GE.AND P1, PT, R3, R135.reuse, PT ;  /* 0x000000870300720c */ /* 0x080fe20003f26270 */
[----:B------:R-:W-:Y:S01]  /*7270*/  HMMA.16816.F32.BF16 R16, R108, R10, R16 ;  /* 0x0000000a6c10723c */ /* 0x000fe20000041810 */
[----:B--2---:R-:W-:Y:S01]  /*7280*/  FSEL R40, R58, -INF , !P2 ;  /* 0xff8000003a287808 */ /* 0x004fe20005000000 */
[----:B------:R-:W-:Y:S01]  /*7290*/  FMUL.FTZ R24, R24, UR4 ;  /* 0x0000000418187c20 */ /* 0x000fe20008410000 */
[----:B-1----:R-:W-:Y:S01]  /*72a0*/  FSEL R29, R123, -INF , !P1 ;  /* 0xff8000007b1d7808 */ /* 0x002fe20004800000 */
[----:B------:R-:W-:Y:S01]  /*72b0*/  MUFU.TANH R131, R33 ;  /* 0x0000002100837308 */ /* 0x000fe20000002400 */
[C---:B------:R-:W-:Y:S01]  /*72c0*/  ISETP.GE.AND P2, PT, R4.reuse, R135, PT ;  /* 0x000000870400720c */ /* 0x040fe20003f46270 */
[----:B------:R-:W-:Y:S01]  /*72d0*/  FMUL.FTZ R25, R25, UR4 ;  /* 0x0000000419197c20 */ /* 0x000fe20008410000 */
[-C--:B------:R-:W-:Y:S01]  /*72e0*/  ISETP.GE.AND P1, PT, R4, R134.reuse, PT ;  /* 0x000000860400720c */ /* 0x080fe20003f26270 */
[----:B------:R-:W-:Y:S01]  /*72f0*/  FMUL.FTZ R27, R27, UR4 ;  /* 0x000000041b1b7c20 */ /* 0x000fe20008410000 */
[----:B------:R-:W1:Y:S01]  /*7300*/  LDSM.16.M88.4 R4, [R166+0x5800] ;  /* 0x00580000a604783b */ /* 0x000e620000000200 */
[----:B---3--:R-:W-:Y:S01]  /*7310*/  FSEL R43, R60, -INF , !P0 ;  /* 0xff8000003c2b7808 */ /* 0x008fe20004000000 */
[----:B------:R-:W-:Y:S01]  /*7320*/  FMUL.FTZ R26, R26, UR4 ;  /* 0x000000041a1a7c20 */ /* 0x000fe20008410000 */
[----:B------:R2:W-:Y:S01]  /*7330*/  MUFU.TANH R130, R34 ;  /* 0x0000002200827308 */ /* 0x0005e20000002400 */
[----:B------:R-:W-:Y:S01]  /*7340*/  ISETP.GE.AND P0, PT, R3, R134, PT ;  /* 0x000000860300720c */ /* 0x000fe20003f06270 */
[----:B------:R-:W-:Y:S01]  /*7350*/  VIADD R3, R39, 0xffffff20 ;  /* 0xffffff2027037836 */ /* 0x000fe20000000000 */
[----:B------:R-:W-:-:S05]  /*7360*/  FSEL R55, R59, -INF , !P5 ;  /* 0xff8000003b377808 */ /* 0x000fca0006800000 */
[----:B------:R-:W-:Y:S08]  /*7370*/  MUFU.TANH R146, R46 ;  /* 0x0000002e00927308 */ /* 0x000ff00000002400 */
[----:B------:R3:W-:Y:S01]  /*7380*/  MUFU.TANH R46, R38 ;  /* 0x00000026002e7308 */ /* 0x0007e20000002400 */
[----:B--2---:R-:W2:Y:S07]  /*7390*/  LDSM.16.M88.4 R32, [R165+0x5000] ;  /* 0x00500000a520783b */ /* 0x004eae0000000200 */
[----:B------:R4:W5:Y:S08]  /*73a0*/  MUFU.TANH R64, R48 ;  /* 0x0000003000407308 */ /* 0x0009700000002400 */
[----:B------:R5:W2:Y:S01]  /*73b0*/  MUFU.TANH R149, R49 ;  /* 0x0000003100957308 */ /* 0x000aa20000002400 */
[----:B---3--:R-:W-:-:S02]  /*73c0*/  FSEL R38, R122, -INF , !P6 ;  /* 0xff8000007a267808 */ /* 0x008fc40007000000 */
[----:B------:R-:W-:Y:S01]  /*73d0*/  ISETP.GE.AND P6, PT, R3, R135, PT ;  /* 0x000000870300720c */ /* 0x000fe20003fc6270 */
[----:B-1----:R-:W-:Y:S01]  /*73e0*/  HMMA.16816.F32.BF16 R116, R108, R4, R116 ;  /* 0x000000046c74723c */ /* 0x002fe20000041874 */
[----:B------:R-:W-:-:S03]  /*73f0*/  VIADD R5, R39, 0xffffff41 ;  /* 0xffffff4127057836 */ /* 0x000fc60000000000 */
[----:B------:R1:W-:Y:S01]  /*7400*/  MUFU.TANH R137, R37 ;  /* 0x0000002500897308 */ /* 0x0003e20000002400 */
[----:B----4-:R-:W-:Y:S02]  /*7410*/  FSEL R48, R56, -INF , !P0 ;  /* 0xff80000038307808 */ /* 0x010fe40004000000 */
[----:B------:R-:W-:Y:S02]  /*7420*/  ISETP.GE.AND P0, PT, R8, R135, PT ;  /* 0x000000870800720c */ /* 0x000fe40003f06270 */
[----:B-----5:R-:W-:Y:S01]  /*7430*/  FSEL R53, R64, -INF , !P2 ;  /* 0xff80000040357808 */ /* 0x020fe20005000000 */
[----:B------:R-:W-:Y:S01]  /*7440*/  HMMA.16816.F32.BF16 R112, R108, R6, R112 ;  /* 0x000000066c70723c */ /* 0x000fe20000041870 */
[----:B------:R-:W-:Y:S01]  /*7450*/  VIADD R7, R39, 0xffffff59 ;  /* 0xffffff5927077836 */ /* 0x000fe20000000000 */
[----:B------:R-:W3:Y:S01]  /*7460*/  MUFU.TANH R150, R150 ;  /* 0x0000009600967308 */ /* 0x000ee20000002400 */
[----:B------:R-:W-:Y:S02]  /*7470*/  FSEL R49, R57, -INF , !P6 ;  /* 0xff80000039317808 */ /* 0x000fe40007000000 */
[----:B------:R-:W-:Y:S01]  /*7480*/  ISETP.GE.AND P6, PT, R8, R134, PT ;  /* 0x000000860800720c */ /* 0x000fe20003fc6270 */
[----:B------:R-:W-:Y:S01]  /*7490*/  VIADD R8, R39, 0xffffff30 ;  /* 0xffffff3027087836 */ /* 0x000fe20000000000 */
[----:B--2---:R-:W-:-:S03]  /*74a0*/  FSEL R149, R149, -INF , !P0 ;  /* 0xff80000095957808 */ /* 0x004fc60004000000 */
[----:B------:R-:W2:Y:S01]  /*74b0*/  MUFU.TANH R148, R51 ;  /* 0x0000003300947308 */ /* 0x000ea20000002400 */
[----:B-1----:R-:W-:Y:S01]  /*74c0*/  FSEL R37, R61, -INF , !P3 ;  /* 0xff8000003d257808 */ /* 0x002fe20005800000 */
[C---:B------:R-:W-:Y:S01]  /*74d0*/  HMMA.16816.F32.BF16 R20, R12.reuse, R32, R20 ;  /* 0x000000200c14723c */ /* 0x040fe20000041814 */
[-C--:B------:R-:W-:Y:S02]  /*74e0*/  ISETP.GE.AND P3, PT, R3, R134.reuse, PT ;  /* 0x000000860300720c */ /* 0x080fe40003f66270 */
[----:B------:R-:W-:Y:S02]  /*74f0*/  ISETP.GE.AND P5, PT, R8, R134, PT ;  /* 0x000000860800720c */ /* 0x000fe40003fa6270 */
[----:B------:R-:W-:Y:S01]  /*7500*/  FSEL R154, R154, -INF , !P3 ;  /* 0xff8000009a9a7808 */ /* 0x000fe20005800000 */
[----:B------:R1:W-:Y:S01]  /*7510*/  MUFU.TANH R3, R24 ;  /* 0x0000001800037308 */ /* 0x0003e20000002400 */
[----:B------:R-:W-:Y:S01]  /*7520*/  ISETP.GE.AND P3, PT, R8, R135, PT ;  /* 0x000000870800720c */ /* 0x000fe20003f66270 */
[----:B------:R-:W-:Y:S01]  /*7530*/  HMMA.16816.F32.BF16 R16, R12, R34, R16 ;  /* 0x000000220c10723c */ /* 0x000fe20000041810 */
[----:B------:R-:W4:Y:S01]  /*7540*/  LDSM.16.M88.4 R8, [R165+0x5800] ;  /* 0x00580000a508783b */ /* 0x000f220000000200 */
[----:B---3--:R-:W-:Y:S01]  /*7550*/  FSEL R150, R150, -INF , !P4 ;  /* 0xff80000096967808 */ /* 0x008fe20006000000 */
[----:B------:R-:W-:-:S04]  /*7560*/  DEPBAR.LE SB0, 0x0 ;  /* 0x000080000000791a */ /* 0x000fc80000000000 */
[----:B------:R-:W3:Y:S01]  /*7570*/  MUFU.TANH R152, R50 ;  /* 0x0000003200987308 */ /* 0x000ee20000002400 */
[----:B--2---:R-:W-:Y:S02]  /*7580*/  FSEL R148, R148, -INF , !P6 ;  /* 0xff80000094947808 */ /* 0x004fe40007000000 */
[----:B------:R-:W-:Y:S01]  /*7590*/  FSEL R147, R147, -INF , !P3 ;  /* 0xff80000093937808 */ /* 0x000fe20005800000 */
[----:B------:R-:W-:Y:S01]  /*75a0*/  FMUL.FTZ R4, R23, UR4 ;  /* 0x0000000417047c20 */ /* 0x000fe20008410000 */
[----:B------:R-:W-:Y:S01]  /*75b0*/  FSEL R146, R146, -INF , !P5 ;  /* 0xff80000092927808 */ /* 0x000fe20006800000 */
[C---:B------:R-:W-:Y:S02]  /*75c0*/  VIADD R23, R39.reuse, 0xffffff48 ;  /* 0xffffff4827177836 */ /* 0x040fe40000000000 */
[----:B------:R-:W-:Y:S01]  /*75d0*/  FMUL.FTZ R20, R20, UR4 ;  /* 0x0000000414147c20 */ /* 0x000fe20008410000 */
[----:B-1----:R-:W-:Y:S01]  /*75e0*/  VIADD R24, R39, 0xffffff31 ;  /* 0xffffff3127187836 */ /* 0x002fe20000000000 */
[----:B------:R-:W1:Y:S01]  /*75f0*/  MUFU.TANH R128, R128 ;  /* 0x0000008000807308 */ /* 0x000e620000002400 */
[----:B------:R-:W-:Y:S01]  /*7600*/  FMUL.FTZ R21, R21, UR4 ;  /* 0x0000000415157c20 */ /* 0x000fe20008410000 */
[----:B------:R-:W-:Y:S01]  /*7610*/  FMUL.FTZ R22, R22, UR4 ;  /* 0x0000000416167c20 */ /* 0x000fe20008410000 */
[----:B------:R-:W-:Y:S01]  /*7620*/  FMUL.FTZ R19, R19, UR4 ;  /* 0x0000000413137c20 */ /* 0x000fe20008410000 */
[----:B------:R-:W-:-:S02]  /*7630*/  ISETP.GE.AND P4, PT, R24, R135, PT ;  /* 0x000000871800720c */ /* 0x000fc40003f86270 */
[-C--:B------:R-:W-:Y:S01]  /*7640*/  ISETP.GE.AND P2, PT, R24, R134.reuse, PT ;  /* 0x000000861800720c */ /* 0x080fe20003f46270 */
[----:B------:R-:W-:Y:S01]  /*7650*/  VIADD R24, R39, 0xffffff39 ;  /* 0xffffff3927187836 */ /* 0x000fe20000000000 */
[----:B------:R-:W2:Y:S01]  /*7660*/  MUFU.TANH R125, R125 ;  /* 0x0000007d007d7308 */ /* 0x000ea20000002400 */
[----:B------:R-:W-:Y:S02]  /*7670*/  FSEL R145, R145, -INF , !P4 ;  /* 0xff80000091917808 */ /* 0x000fe40006000000 */
[----:B------:R-:W-:Y:S02]  /*7680*/  FSEL R142, R142, -INF , !P2 ;  /* 0xff8000008e8e7808 */ /* 0x000fe40005000000 */
[C---:B------:R-:W-:Y:S02]  /*7690*/  ISETP.GE.AND P6, PT, R24.reuse, R135, PT ;  /* 0x000000871800720c */ /* 0x040fe40003fc6270 */
[----:B------:R-:W-:Y:S01]  /*76a0*/  ISETP.GE.AND P3, PT, R24, R134, PT ;  /* 0x000000861800720c */ /* 0x000fe20003f66270 */
[----:B------:R-:W5:Y:S01]  /*76b0*/  MUFU.TANH R138, R138 ;  /* 0x0000008a008a7308 */ /* 0x000f620000002400 */
[----:B------:R-:W-:Y:S01]  /*76c0*/  VIADD R24, R39, 0xffffff40 ;  /* 0xffffff4027187836 */ /* 0x000fe20000000000 */
[----:B---3--:R-:W-:-:S02]  /*76d0*/  FSEL R152, R152, -INF , !P1 ;  /* 0xff80000098987808 */ /* 0x008fc40004800000 */
[-C--:B------:R-:W-:Y:S02]  /*76e0*/  ISETP.GE.AND P2, PT, R5, R135.reuse, PT ;  /* 0x000000870500720c */ /* 0x080fe40003f46270 */
[CC--:B------:R-:W-:Y:S02]  /*76f0*/  ISETP.GE.AND P5, PT, R24.reuse, R135.reuse, PT ;  /* 0x000000871800720c */ /* 0x0c0fe40003fa6270 */
[----:B------:R-:W3:Y:S01]  /*7700*/  MUFU.TANH R139, R139 ;  /* 0x0000008b008b7308 */ /* 0x000ee20000002400 */
[----:B----4-:R-:W-:Y:S01]  /*7710*/  HMMA.16816.F32.BF16 R116, R12, R8, R116 ;  /* 0x000000080c74723c */ /* 0x010fe20000041874 */
[-C--:B------:R-:W-:Y:S01]  /*7720*/  ISETP.GE.AND P4, PT, R24, R134.reuse, PT ;  /* 0x000000861800720c */ /* 0x080fe20003f86270 */
[----:B------:R-:W-:Y:S01]  /*7730*/  VIADD R9, R39, 0xffffff49 ;  /* 0xffffff4927097836 */ /* 0x000fe20000000000 */
[----:B------:R-:W-:Y:S01]  /*7740*/  FSEL R141, R141, -INF , !P5 ;  /* 0xff8000008d8d7808 */ /* 0x000fe20006800000 */
[----:B------:R-:W-:Y:S01]  /*7750*/  VIADD R8, R39, 0xffffff50 ;  /* 0xffffff5027087836 */ /* 0x000fe20000000000 */
[----:B------:R-:W-:Y:S01]  /*7760*/  FSEL R136, R46, -INF , !P4 ;  /* 0xff8000002e887808 */ /* 0x000fe20006000000 */
[----:B------:R-:W-:Y:S01]  /*7770*/  FMUL.FTZ R24, R16, UR4 ;  /* 0x0000000410187c20 */ /* 0x000fe20008410000 */
[----:B------:R4:W-:Y:S01]  /*7780*/  MUFU.TANH R121, R25 ;  /* 0x0000001900797308 */ /* 0x0009e20000002400 */
[----:B------:R-:W-:Y:S01]  /*7790*/  FSEL R137, R137, -INF , !P2 ;  /* 0xff80000089897808 */ /* 0x000fe20005000000 */
[----:B------:R-:W-:Y:S01]  /*77a0*/  FMUL.FTZ R16, R17, UR4 ;  /* 0x0000000411107c20 */ /* 0x000fe20008410000 */
[----:B------:R-:W-:Y:S01]  /*77b0*/  ISETP.GE.AND P5, PT, R9, R134, PT ;  /* 0x000000860900720c */ /* 0x000fe20003fa6270 */
[----:B------:R-:W-:Y:S01]  /*77c0*/  FMUL.FTZ R17, R18, UR4 ;  /* 0x0000000412117c20 */ /* 0x000fe20008410000 */
[----:B------:R-:W-:-:S02]  /*77d0*/  ISETP.GE.AND P4, PT, R8, R135, PT ;  /* 0x000000870800720c */ /* 0x000fc40003f86270 */
[-C--:B------:R-:W-:Y:S01]  /*77e0*/  ISETP.GE.AND P2, PT, R8, R134.reuse, PT ;  /* 0x000000860800720c */ /* 0x080fe20003f46270 */
[----:B------:R-:W3:Y:S01]  /*77f0*/  MUFU.TANH R126, R126 ;  /* 0x0000007e007e7308 */ /* 0x000ee20000002400 */
[----:B------:R-:W-:Y:S01]  /*7800*/  VIADD R8, R39, 0xffffff51 ;  /* 0xffffff5127087836 */ /* 0x000fe20000000000 */
[----:B-1----:R-:W-:Y:S02]  /*7810*/  FSEL R128, R128, -INF , !P5 ;  /* 0xff80000080807808 */ /* 0x002fe40006800000 */
[----:B--2---:R-:W-:Y:S01]  /*7820*/  FSEL R125, R125, -INF , !P4 ;  /* 0xff8000007d7d7808 */ /* 0x004fe20006000000 */
[----:B------:R-:W-:Y:S01]  /*7830*/  FMUL.FTZ R60, R118, UR4 ;  /* 0x00000004763c7c20 */ /* 0x000fe20008410000 */
[-C--:B------:R-:W-:Y:S01]  /*7840*/  ISETP.GE.AND P5, PT, R7, R135.reuse, PT ;  /* 0x000000870700720c */ /* 0x080fe20003fa6270 */
[----:B------:R-:W-:Y:S01]  /*7850*/  FMUL.FTZ R59, R119, UR4 ;  /* 0x00000004773b7c20 */ /* 0x000fe20008410000 */
[----:B------:R-:W1:Y:S01]  /*7860*/  MUFU.TANH R124, R124 ;  /* 0x0000007c007c7308 */ /* 0x000e620000002400 */
[----:B----4-:R-:W-:Y:S01]  /*7870*/  VIADD R25, R39, 0xffffff38 ;  /* 0xffffff3827197836 */ /* 0x010fe20000000000 */
[-C--:B------:R-:W-:Y:S01]  /*7880*/  ISETP.GE.AND P4, PT, R7, R134.reuse, PT ;  /* 0x000000860700720c */ /* 0x080fe20003f86270 */
[----:B------:R-:W-:Y:S01]  /*7890*/  VIADD R7, R39, 0xffffff60 ;  /* 0xffffff6027077836 */ /* 0x000fe20000000000 */
[----:B------:R-:W-:Y:S01]  /*78a0*/  FSEL R129, R129, -INF , !P6 ;  /* 0xff80000081817808 */ /* 0x000fe20007000000 */
[----:B------:R-:W-:Y:S01]  /*78b0*/  FMUL.FTZ R56, R116, UR4 ;  /* 0x0000000474387c20 */ /* 0x000fe20008410000 */
[----:B------:R-:W-:Y:S01]  /*78c0*/  ISETP.GE.AND P1, PT, R25, R135, PT ;  /* 0x000000871900720c */ /* 0x000fe20003f26270 */
[----:B------:R-:W-:Y:S01]  /*78d0*/  FMUL.FTZ R63, R117, UR4 ;  /* 0x00000004753f7c20 */ /* 0x000fe20008410000 */
[----:B------:R-:W-:Y:S01]  /*78e0*/  ISETP.GE.AND P0, PT, R25, R134, PT ;  /* 0x000000861900720c */ /* 0x000fe20003f06270 */
[----:B------:R-:W2:Y:S01]  /*78f0*/  MUFU.TANH R120, R27 ;  /* 0x0000001b00787308 */ /* 0x000ea20000002400 */
[----:B------:R-:W-:-:S02]  /*7900*/  FSEL R143, R143, -INF , !P1 ;  /* 0xff8000008f8f7808 */ /* 0x000fc40004800000 */
[----:B------:R-:W-:Y:S02]  /*7910*/  FSEL R140, R140, -INF , !P0 ;  /* 0xff8000008c8c7808 */ /* 0x000fe40004000000 */
[----:B------:R-:W-:Y:S02]  /*7920*/  ISETP.GE.AND P1, PT, R5, R134, PT ;  /* 0x000000860500720c */ /* 0x000fe40003f26270 */
[-C--:B------:R-:W-:Y:S01]  /*7930*/  ISETP.GE.AND P0, PT, R23, R135.reuse, PT ;  /* 0x000000871700720c */ /* 0x080fe20003f06270 */
[----:B------:R-:W4:Y:S01]  /*7940*/  MUFU.TANH R20, R20 ;  /* 0x0000001400147308 */ /* 0x000f220000002400 */
[----:B-----5:R-:W-:Y:S02]  /*7950*/  FSEL R138, R138, -INF , !P1 ;  /* 0xff8000008a8a7808 */ /* 0x020fe40004800000 */
[----:B---3--:R-:W-:Y:S02]  /*7960*/  FSEL R139, R139, -INF , !P0 ;  /* 0xff8000008b8b7808 */ /* 0x008fe40004000000 */
[----:B------:R-:W-:-:S02]  /*7970*/  ISETP.GE.AND P1, PT, R8, R135, PT ;  /* 0x000000870800720c */ /* 0x000fc40003f26270 */
[-C--:B------:R-:W-:Y:S01]  /*7980*/  ISETP.GE.AND P0, PT, R8, R134.reuse, PT ;  /* 0x000000860800720c */ /* 0x080fe20003f06270 */
[----:B------:R-:W3:Y:S01]  /*7990*/  MUFU.TANH R122, R26 ;  /* 0x0000001a007a7308 */ /* 0x000ee20000002400 */
[----:B------:R-:W-:Y:S01]  /*79a0*/  ISETP.GE.AND P6, PT, R23, R134, PT ;  /* 0x000000861700720c */ /* 0x000fe20003fc6270 */
[----:B------:R-:W-:Y:S01]  /*79b0*/  VIADD R8, R39, 0xffffff58 ;  /* 0xffffff5827087836 */ /* 0x000fe20000000000 */
[----:B------:R-:W-:Y:S02]  /*79c0*/  FSEL R144, R144, -INF , !P3 ;  /* 0xff80000090907808 */ /* 0x000fe40005800000 */
[----:B------:R-:W-:Y:S02]  /*79d0*/  ISETP.GE.AND P3, PT, R9, R135, PT ;  /* 0x000000870900720c */ /* 0x000fe40003f66270 */
[----:B------:R-:W-:Y:S01]  /*79e0*/  FSEL R126, R126, -INF , !P2 ;  /* 0xff8000007e7e7808 */ /* 0x000fe20005000000 */
[----:B------:R-:W5:Y:S01]  /*79f0*/  MUFU.TANH R4, R4 ;  /* 0x0000000400047308 */ /* 0x000f620000002400 */
[----:B------:R-:W-:-:S02]  /*7a00*/  FSEL R127, R127, -INF , !P1 ;  /* 0xff8000007f7f7808 */ /* 0x000fc40004800000 */
[----:B------:R-:W-:Y:S02]  /*7a10*/  FSEL R130, R130, -INF , !P6 ;  /* 0xff80000082827808 */ /* 0x000fe40007000000 */
[CC--:B------:R-:W-:Y:S02]  /*7a20*/  ISETP.GE.AND P2, PT, R7.reuse, R135.reuse, PT ;  /* 0x000000870700720c */ /* 0x0c0fe40003f46270 */
[-C--:B------:R-:W-:Y:S01]  /*7a30*/  ISETP.GE.AND P1, PT, R7, R134.reuse, PT ;  /* 0x000000860700720c */ /* 0x080fe20003f26270 */
[----:B------:R-:W5:Y:S01]  /*7a40*/  MUFU.TANH R5, R24 ;  /* 0x0000001800057308 */ /* 0x000f620000002400 */
[C---:B------:R-:W-:Y:S01]  /*7a50*/  ISETP.GE.AND P6, PT, R8.reuse, R135, PT ;  /* 0x000000870800720c */ /* 0x040fe20003fc6270 */
[----:B------:R-:W-:Y:S01]  /*7a60*/  VIADD R7, R39, 0xffffff61 ;  /* 0xffffff6127077836 */ /* 0x000fe20000000000 */
[----:B------:R-:W-:Y:S02]  /*7a70*/  FSEL R131, R131, -INF , !P3 ;  /* 0xff80000083837808 */ /* 0x000fe40005800000 */
[----:B------:R-:W-:-:S02]  /*7a80*/  ISETP.GE.AND P3, PT, R8, R134, PT ;  /* 0x000000860800720c */ /* 0x000fc40003f66270 */
[----:B------:R-:W-:Y:S01]  /*7a90*/  HMMA.16816.F32.BF16 R8, R12, R10, R112 ;  /* 0x0000000a0c08723c */ /* 0x000fe20000041870 */
[----:B------:R-:W-:Y:S01]  /*7aa0*/  MUFU.TANH R17, R17 ;  /* 0x0000001100117308 */ /* 0x000fe20000002400 */
[----:B-1----:R-:W-:Y:S02]  /*7ab0*/  FSEL R124, R124, -INF , !P0 ;  /* 0xff8000007c7c7808 */ /* 0x002fe40004000000 */
[----:B------:R-:W-:Y:S01]  /*7ac0*/  FSEL R123, R3, -INF , !P6 ;  /* 0xff800000037b7808 */ /* 0x000fe20007000000 */
[----:B------:R-:W-:Y:S01]  /*7ad0*/  VIADD R3, R39, 0xffffff69 ;  /* 0xffffff6927037836 */ /* 0x000fe20000000000 */
[C---:B------:R-:W-:Y:S02]  /*7ae0*/  ISETP.GE.AND P0, PT, R7.reuse, R135, PT ;  /* 0x000000870700720c */ /* 0x040fe40003f06270 */
[----:B------:R-:W-:Y:S01]  /*7af0*/  ISETP.GE.AND P6, PT, R7, R134, PT ;  /* 0x000000860700720c */ /* 0x000fe20003fc6270 */
[----:B------:R-:W1:Y:S01]  /*7b00*/  MUFU.TANH R6, R19 ;  /* 0x0000001300067308 */ /* 0x000e620000002400 */
[----:B------:R-:W-:Y:S01]  /*7b10*/  VIADD R7, R39, 0xffffff68 ;  /* 0xffffff6827077836 */ /* 0x000fe20000000000 */
[----:B--2---:R-:W-:-:S02]  /*7b20*/  FSEL R120, R120, -INF , !P4 ;  /* 0xff80000078787808 */ /* 0x004fc40006000000 */
[----:B----4-:R-:W-:Y:S02]  /*7b30*/  FSEL R119, R20, -INF , !P2 ;  /* 0xff80000014777808 */ /* 0x010fe40005000000 */
[----:B---3--:R-:W-:Y:S02]  /*7b40*/  FSEL R122, R122, -INF , !P3 ;  /* 0xff8000007a7a7808 */ /* 0x008fe40005800000 */
[----:B------:R-:W2:Y:S01]  /*7b50*/  MUFU.TANH R21, R21 ;  /* 0x0000001500157308 */ /* 0x000ea20000002400 */
[CC--:B------:R-:W-:Y:S01]  /*7b60*/  ISETP.GE.AND P4, PT, R3.reuse, R135.reuse, PT ;  /* 0x000000870300720c */ /* 0x0c0fe20003f86270 */
[----:B------:R-:W-:Y:S01]  /*7b70*/  FMUL.FTZ R8, R8, UR4 ;  /* 0x0000000408087c20 */ /* 0x000fe20008410000 */
[----:B------:R-:W-:Y:S01]  /*7b80*/  ISETP.GE.AND P2, PT, R3, R134, PT ;  /* 0x000000860300720c */ /* 0x000fe20003f46270 */
[----:B------:R-:W-:Y:S01]  /*7b90*/  VIADD R3, R39, 0xffffff71 ;  /* 0xffffff7127037836 */ /* 0x000fe20000000000 */
[-C--:B------:R-:W-:Y:S01]  /*7ba0*/  ISETP.GE.AND P3, PT, R7, R135.reuse, PT ;  /* 0x000000870700720c */ /* 0x080fe20003f66270 */
[----:B------:R-:W-:Y:S01]  /*7bb0*/  FMUL.FTZ R9, R9, UR4 ;  /* 0x0000000409097c20 */ /* 0x000fe20008410000 */
[----:B-----5:R-:W-:Y:S01]  /*7bc0*/  FSEL R116, R4, -INF , !P6 ;  /* 0xff80000004747808 */ /* 0x020fe20007000000 */
[----:B------:R-:W3:Y:S01]  /*7bd0*/  MUFU.TANH R60, R60 ;  /* 0x0000003c003c7308 */ /* 0x000ee20000002400 */
[----:B------:R-:W-:Y:S01]  /*7be0*/  FSEL R115, R5, -INF , !P3 ;  /* 0xff80000005737808 */ /* 0x000fe20005800000 */
[----:B------:R-:W-:Y:S01]  /*7bf0*/  FMUL.FTZ R10, R10, UR4 ;  /* 0x000000040a0a7c20 */ /* 0x000fe20008410000 */
[----:B------:R-:W-:Y:S01]  /*7c00*/  FSEL R121, R121, -INF , !P5 ;  /* 0xff80000079797808 */ /* 0x000fe20006800000 */
[----:B------:R-:W-:Y:S01]  /*7c10*/  FMUL.FTZ R11, R11, UR4 ;  /* 0x000000040b0b7c20 */ /* 0x000fe20008410000 */
[----:B------:R-:W-:-:S02]  /*7c20*/  ISETP.GE.AND P6, PT, R3, R135, PT ;  /* 0x000000870300720c */ /* 0x000fc40003fc6270 */
[-C--:B------:R-:W-:Y:S01]  /*7c30*/  ISETP.GE.AND P3, PT, R3, R134.reuse, PT ;  /* 0x000000860300720c */ /* 0x080fe20003f66270 */
[----:B------:R-:W4:Y:S01]  /*7c40*/  MUFU.TANH R22, R22 ;  /* 0x0000001600167308 */ /* 0x000f220000002400 */
[----:B------:R-:W-:Y:S01]  /*7c50*/  ISETP.GE.AND P5, PT, R7, R134, PT ;  /* 0x000000860700720c */ /* 0x000fe20003fa6270 */
[C---:B------:R-:W-:Y:S01]  /*7c60*/  VIADD R3, R39.reuse, 0xffffff78 ;  /* 0xffffff7827037836 */ /* 0x040fe20000000000 */
[----:B-1----:R-:W-:Y:S01]  /*7c70*/  FSEL R114, R6, -INF , !P2 ;  /* 0xff80000006727808 */ /* 0x002fe20005000000 */
[----:B------:R-:W-:Y:S01]  /*7c80*/  VIADD R7, R39, 0xffffff70 ;  /* 0xffffff7027077836 */ /* 0x000fe20000000000 */
[----:B------:R-:W-:Y:S01]  /*7c90*/  FSEL R112, R17, -INF , !P5 ;  /* 0xff80000011707808 */ /* 0x000fe20006800000 */
[----:B------:R-:W-:Y:S01]  /*7ca0*/  VIADD R39, R39, 0xffffff79 ;  /* 0xffffff7927277836 */ /* 0x000fe20000000000 */
[----:B--2---:R-:W-:Y:S01]  /*7cb0*/  FSEL R117, R21, -INF , !P0 ;  /* 0xff80000015757808 */ /* 0x004fe20004000000 */
[----:B------:R-:W1:Y:S01]  /*7cc0*/  MUFU.TANH R16, R16 ;  /* 0x0000001000107308 */ /* 0x000e620000002400 */
[----:B------:R-:W-:-:S02]  /*7cd0*/  ISETP.GE.AND P5, PT, R3, R135, PT ;  /* 0x000000870300720c */ /* 0x000fc40003fa6270 */
[-C--:B------:R-:W-:Y:S01]  /*7ce0*/  ISETP.GE.AND P2, PT, R3, R134.reuse, PT ;  /* 0x000000860300720c */ /* 0x080fe20003f46270 */
[----:B------:R-:W-:Y:S01]  /*7cf0*/  VIADD R3, R101, 0xfffffffe ;  /* 0xfffffffe65037836 */ /* 0x000fe20000000000 */
[----:B------:R-:W-:-:S03]  /*7d00*/  ISETP.GE.AND P0, PT, R7, R134, PT ;  /* 0x000000860700720c */ /* 0x000fc60003f06270 */
[----:B------:R-:W2:Y:S01]  /*7d10*/  MUFU.TANH R56, R56 ;  /* 0x0000003800387308 */ /* 0x000ea20000002400 */
[----:B---3--:R-:W-:Y:S02]  /*7d20*/  FSEL R60, R60, -INF , !P0 ;  /* 0xff8000003c3c7808 */ /* 0x008fe40004000000 */
[----:B------:R-:W-:Y:S02]  /*7d30*/  ISETP.GT.AND P0, PT, R3, R176, PT ;  /* 0x000000b00300720c */ /* 0x000fe40003f04270 */
[----:B----4-:R-:W-:Y:S02]  /*7d40*/  FSEL R118, R22, -INF , !P1 ;  /* 0xff80000016767808 */ /* 0x010fe40004800000 */
[-C--:B------:R-:W-:Y:S01]  /*7d50*/  ISETP.GE.AND P1, PT, R7, R135.reuse, PT ;  /* 0x000000870700720c */ /* 0x080fe20003f26270 */
[----:B------:R-:W3:Y:S01]  /*7d60*/  MUFU.TANH R63, R63 ;  /* 0x0000003f003f7308 */ /* 0x000ee20000002400 */
[----:B-1----:R-:W-:Y:S02]  /*7d70*/  FSEL R113, R16, -INF , !P4 ;  /* 0xff80000010717808 */ /* 0x002fe40006000000 */
[----:B------:R-:W-:-:S05]  /*7d80*/  ISETP.GE.AND P4, PT, R39, R135, PT ;  /* 0x000000872700720c */ /* 0x000fca0003f86270 */
[----:B------:R-:W1:Y:S01]  /*7d90*/  MUFU.TANH R59, R59 ;  /* 0x0000003b003b7308 */ /* 0x000e620000002400 */
[----:B--2---:R-:W-:Y:S01]  /*7da0*/  FSEL R56, R56, -INF , !P1 ;  /* 0xff80000038387808 */ /* 0x004fe20004800000 */
[----:B------:R-:W-:Y:S01]  /*7db0*/  BAR.SYNC.DEFER_BLOCKING 0x0 ;  /* 0x0000000000007b1d */ /* 0x000fe20000010000 */
[----:B------:R-:W-:-:S05]  /*7dc0*/  ISETP.GE.AND P1, PT, R39, R134, PT ;  /* 0x000000862700720c */ /* 0x000fca0003f26270 */
[----:B------:R-:W2:Y:S01]  /*7dd0*/  MUFU.TANH R62, R8 ;  /* 0x00000008003e7308 */ /* 0x000ea20000002400 */
[----:B---3--:R-:W-:-:S07]  /*7de0*/  FSEL R63, R63, -INF , !P6 ;  /* 0xff8000003f3f7808 */ /* 0x008fce0007000000 */
        /* <DEDUP_REMOVED lines=73> */
.L_x_6415:
[----:B------:R-:W-:Y:S01]  /*8280*/  UMOV UR4, URZ ;  /* 0x000000ff00047c82 */ /* 0x000fe20008000000 */
[----:B------:R-:W-:Y:S01]  /*8290*/  IMAD.SHL.U32 R4, R132, 0x80, RZ ;  /* 0x0000008084047824 */ /* 0x000fe200078e00ff */
[----:B------:R-:W-:-:S05]  /*82a0*/  IADD3 R5, P0, PT, RZ, -UR4, RZ ;  /* 0x80000004ff057c10 */ /* 0x000fca000ff1e0ff */
[----:B------:R-:W-:-:S05]  /*82b0*/  IMAD.X R4, RZ, RZ, ~R4, P0 ;  /* 0x000000ffff047224 */ /* 0x000fca00000e0e04 */
[----:B------:R-:W-:-:S04]  /*82c0*/  SHF.R.S64 R5, R5, 0x1f, R4 ;  /* 0x0000001f05057819 */ /* 0x000fc80000001004 */
[----:B------:R-:W-:-:S04]  /*82d0*/  IADD3 R178, P0, PT, R5, R178, RZ ;  /* 0x000000b205b27210 */ /* 0x000fc80007f1e0ff */
[----:B------:R-:W-:-:S09]  /*82e0*/  LEA.HI.X.SX32 R177, R4, R177, 0x1, P0 ;  /* 0x000000b104b17211 */ /* 0x000fd200000f0eff */
.L_x_6416:
        /* <DEDUP_REMOVED lines=29> */
.L_x_6414:
        /* <DEDUP_REMOVED lines=52> */
[----:B------:R-:W-:Y:S01]  /*8800*/  FMUL.FTZ R110, R2, UR10 ;  /* 0x0000000a026e7c20 */ /* 0x000fe20008410000 */
        /* <DEDUP_REMOVED lines=59> */
[----:B------:R-:W-:Y:S01]  /*8bc0*/  FMUL.FTZ R32, R80, R110 ;  /* 0x0000006e50207220 */ /* 0x000fe20000410000 */
[-C--:B----4-:R-:W-:Y:S01]  /*8bd0*/  FMUL.FTZ R14, R98, R2.reuse ;  /* 0x00000002620e7220 */ /* 0x090fe20000410000 */
[-C--:B------:R-:W-:Y:S01]  /*8be0*/  FMUL.FTZ R15, R99, R2.reuse ;  /* 0x00000002630f7220 */ /* 0x080fe20000410000 */
[-C--:B------:R-:W-:Y:S01]  /*8bf0*/  FMUL.FTZ R94, R94, R2.reuse ;  /* 0x000000025e5e7220 */ /* 0x080fe20000410000 */
[-C--:B------:R-:W-:Y:S01]  /*8c00*/  FMUL.FTZ R95, R95, R2.reuse ;  /* 0x000000025f5f7220 */ /* 0x080fe20000410000 */
[-C--:B------:R-:W-:Y:S01]  /*8c10*/  FMUL.FTZ R26, R90, R2.reuse ;  /* 0x000000025a1a7220 */ /* 0x080fe20000410000 */
[----:B------:R-:W-:Y:S01]  /*8c20*/  FMUL.FTZ R27, R91, R2 ;  /* 0x000000025b1b7220 */ /* 0x000fe20000410000 */
        /* <DEDUP_REMOVED lines=11> */
[----:B------:R2:W-:Y:S01]  /*8ce0*/  MUFU.EX2 R92, R31 ;  /* 0x0000001f005c7308 */ /* 0x0005e20000000800 */
        /* <DEDUP_REMOVED lines=13> */
[--C-:B------:R-:W-:Y:S01]  /*8dc0*/  FFMA.FTZ R73, R48, UR10, -R103.reuse ;  /* 0x0000000a30497c23 */ /* 0x100fe20008010867 */
[----:B------:R-:W-:Y:S01]  /*8dd0*/  MUFU.EX2 R89, R89 ;  /* 0x0000005900597308 */ /* 0x000fe20000000800 */
[--C-:B------:R-:W-:Y:S01]  /*8de0*/  FFMA.FTZ R72, R49, UR10, -R108.reuse ;  /* 0x0000000a31487c23 */ /* 0x100fe2000801086c */
[----:B--2---:R-:W1:Y:S01]  /*8df0*/  LDSM.16.MT88.4 R28, [R100+0x6000] ;  /* 0x00600000641c783b */ /* 0x004e620000004200 */
        /* <DEDUP_REMOVED lines=12> */
[----:B------:R-:W-:Y:S01]  /*8ec0*/  FFMA.FTZ R128, R127, UR10, -R108 ;  /* 0x0000000a7f807c23 */ /* 0x000fe2000801086c */
[----:B------:R3:W-:Y:S01]  /*8ed0*/  MUFU.EX2 R84, R38 ;  /* 0x0000002600547308 */ /* 0x0007e20000000800 */
[----:B------:R-:W-:Y:S01]  /*8ee0*/  FFMA.FTZ R127, R120, UR10, -R103 ;  /* 0x0000000a787f7c23 */ /* 0x000fe20008010867 */
[----:B------:R-:W-:Y:S01]  /*8ef0*/  FFMA.FTZ R110, R190, R110, R109 ;  /* 0x0000006ebe6e7223 */ /* 0x000fe2000001006d */
[----:B------:R-:W-:Y:S01]  /*8f00*/  FFMA.FTZ R2, R191, R2, R104 ;  /* 0x00000002bf027223 */ /* 0x000fe20000010068 */
[----:B------:R-:W-:Y:S01]  /*8f10*/  HMMA.16816.F32.BF16 R20, R8, R22, R76 ;  /* 0x000000160814723c */ /* 0x000fe2000004184c */
[--C-:B------:R-:W-:Y:S01]  /*8f20*/  FFMA.FTZ R77, R148, UR10, -R103.reuse ;  /* 0x0000000a944d7c23 */ /* 0x100fe20008010867 */
[--C-:B------:R-:W-:Y:S01]  /*8f30*/  FFMA.FTZ R79, R129, UR10, -R108.reuse ;  /* 0x0000000a814f7c23 */ /* 0x100fe2000801086c */
[----:B------:R-:W-:Y:S01]  /*8f40*/  FFMA.FTZ R78, R143, UR10, -R108 ;  /* 0x0000000a8f4e7c23 */ /* 0x000fe2000801086c */
[----:B------:R-:W4:Y:S01]  /*8f50*/  MUFU.EX2 R81, R81 ;  /* 0x0000005100517308 */ /* 0x000f220000000800 */
[----:B--2---:R-:W-:Y:S01]  /*8f60*/  F2FP.BF16.F32.PACK_AB R48, R97, R0 ;  /* 0x000000006130723e */ /* 0x004fe200000010ff */
[--C-:B------:R-:W-:Y:S01]  /*8f70*/  FFMA.FTZ R129, R144, UR10, -R103.reuse ;  /* 0x0000000a90817c23 */ /* 0x100fe20008010867 */
[----:B------:R-:W-:Y:S01]  /*8f80*/  FADD.FTZ R107, R107, R110 ;  /* 0x0000006e6b6b7221 */ /* 0x000fe20000010000 */
[----:B------:R-:W-:Y:S01]  /*8f90*/  FADD.FTZ R67, R67, R2 ;  /* 0x0000000243437221 */ /* 0x000fe20000010000 */
[----:B------:R-:W-:Y:S01]  /*8fa0*/  FFMA.FTZ R120, R117, UR10, -R108 ;  /* 0x0000000a75787c23 */ /* 0x000fe2000801086c */
[----:B------:R-:W-:Y:S01]  /*8fb0*/  FFMA.FTZ R117, R114, UR10, -R103 ;  /* 0x0000000a72757c23 */ /* 0x000fe20008010867 */
        /* <DEDUP_REMOVED lines=9> */
[----:B----4-:R-:W-:Y:S01]  /*9050*/  F2FP.BF16.F32.PACK_AB R49, R81, R84 ;  /* 0x000000545131723e */ /* 0x010fe200000010ff */
[----:B-1----:R-:W-:Y:S01]  /*9060*/  HMMA.16816.F32.BF16 R44, R8, R28, R44 ;  /* 0x0000001c082c723c */ /* 0x002fe2000004182c */
[----:B------:R-:W-:Y:S01]  /*9070*/  FADD.FTZ R84, R84, R111 ;  /* 0x0000006f54547221 */ /* 0x000fe20000010000 */
[----:B------:R-:W-:-:S03]  /*9080*/  FADD.FTZ R97, R97, R2 ;  /* 0x0000000261617221 */ /* 0x000fc60000010000 */
[----:B------:R-:W-:Y:S01]  /*9090*/  FADD.FTZ R81, R81, R84 ;  /* 0x0000005451517221 */ /* 0x000fe20000010000 */
        /* <DEDUP_REMOVED lines=165> */
[----:B------:R-:W-:Y:S01]  /*9af0*/  HMMA.16816.F32.BF16 R20, R52, R50, R20 ;  /* 0x000000323414723c */ /* 0x000fe20000041814 */
[----:B------:R-:W-:Y:S01]  /*9b00*/  F2FP.BF16.F32.PACK_AB R50, R113, R126 ;  /* 0x0000007e7132723e */ /* 0x000fe200000010ff */
[----:B------:R-:W-:Y:S01]  /*9b10*/  MUFU.EX2 R191, R191 ;  /* 0x000000bf00bf7308 */ /* 0x000fe20000000800 */
[----:B-----5:R-:W-:Y:S01]  /*9b20*/  F2FP.BF16.F32.PACK_AB R51, R117, R112 ;  /* 0x000000707533723e */ /* 0x020fe200000010ff */
[----:B------:R-:W-:Y:S01]  /*9b30*/  FADD.FTZ R119, R120, R119 ;  /* 0x0000007778777221 */ /* 0x000fe20000010000 */
[----:B------:R-:W-:-:S03]  /*9b40*/  FADD.FTZ R115, R116, R115 ;  /* 0x0000007374737221 */ /* 0x000fc60000010000 */
[----:B------:R-:W-:Y:S01]  /*9b50*/  HMMA.16816.F32.BF16 R44, R52, R40, R44 ;  /* 0x00000028342c723c */ /* 0x000fe2000004182c */
[----:B------:R-:W-:Y:S01]  /*9b60*/  FADD.FTZ R126, R126, R119 ;  /* 0x000000777e7e7221 */ /* 0x000fe20000010000 */
[----:B------:R-:W-:-:S03]  /*9b70*/  FADD.FTZ R112, R112, R115 ;  /* 0x0000007370707221 */ /* 0x000fc60000010000 */
[----:B------:R-:W-:Y:S01]  /*9b80*/  FADD.FTZ R113, R113, R126 ;  /* 0x0000007e71717221 */ /* 0x000fe20000010000 */
[----:B------:R-:W-:Y:S02]  /*9b90*/  FADD.FTZ R117, R117, R112 ;  /* 0x0000007075757221 */ /* 0x000fe40000010000 */
[C---:B-1----:R-:W-:Y:S08]  /*9ba0*/  HMMA.16816.F32.BF16 R12, R48.reuse, R28, R12 ;  /* 0x0000001c300c723c */ /* 0x042ff0000004180c */
[----:B------:R-:W-:Y:S01]  /*9bb0*/  HMMA.16816.F32.BF16 R16, R48, R30, R16 ;  /* 0x0000001e3010723c */ /* 0x000fe20000041810 */
[----:B------:R-:W1:Y:S07]  /*9bc0*/  LDSM.16.MT88.4 R28, [R100+0x9000] ;  /* 0x00900000641c783b */ /* 0x000e6e0000004200 */
[----:B------:R-:W-:Y:S01]  /*9bd0*/  HMMA.16816.F32.BF16 R8, R52, R42, R8 ;  /* 0x0000002a3408723c */ /* 0x000fe20000041808 */
[--C-:B------:R-:W-:Y:S01]  /*9be0*/  FFMA.FTZ R52, R56, UR10, -R108.reuse ;  /* 0x0000000a38347c23 */ /* 0x100fe2000801086c */
[--C-:B------:R-:W-:Y:S01]  /*9bf0*/  FFMA.FTZ R53, R63, UR10, -R108.reuse ;  /* 0x0000000a3f357c23 */ /* 0x100fe2000801086c */
[----:B------:R-:W-:Y:S01]  /*9c00*/  FFMA.FTZ R54, R62, UR10, -R108 ;  /* 0x0000000a3e367c23 */ /* 0x000fe2000801086c */
[----:B------:R-:W2:Y:S03]  /*9c10*/  LDSM.16.MT88.4 R40, [R102+0x9000] ;  /* 0x009000006628783b */ /* 0x000ea60000004200 */
[----:B------:R-:W-:Y:S01]  /*9c20*/  MUFU.EX2 R52, R52 ;  /* 0x0000003400347308 */ /* 0x000fe20000000800 */
[----:B----4-:R-:W-:Y:S01]  /*9c30*/  HMMA.16816.F32.BF16 R24, R48, R36, R24 ;  /* 0x000000243018723c */ /* 0x010fe20000041818 */
[----:B------:R-:W-:-:S06]  /*9c40*/  FFMA.FTZ R36, R58, UR10, -R103 ;  /* 0x0000000a3a247c23 */ /* 0x000fcc0008010867 */
[----:B------:R-:W3:Y:S01]  /*9c50*/  MUFU.EX2 R53, R53 ;  /* 0x0000003500357308 */ /* 0x000ee20000000800 */
[----:B------:R-:W-:Y:S01]  /*9c60*/  HMMA.16816.F32.BF16 R4, R48, R38, R4 ;  /* 0x000000263004723c */ /* 0x000fe20000041804 */
[----:B------:R-:W-:-:S06]  /*9c70*/  FFMA.FTZ R39, R59, UR10, -R103 ;  /* 0x0000000a3b277c23 */ /* 0x000fcc0008010867 */
[----:B------:R-:W-:Y:S08]  /*9c80*/  MUFU.EX2 R54, R54 ;  /* 0x0000003600367308 */ /* 0x000ff00000000800 */
[----:B------:R-:W4:Y:S01]  /*9c90*/  MUFU.EX2 R37, R61 ;  /* 0x0000003d00257308 */ /* 0x000f220000000800 */
[----:B---3--:R-:W-:Y:S01]  /*9ca0*/  F2FP.BF16.F32.PACK_AB R68, R53, R52 ;  /* 0x000000343544723e */ /* 0x008fe200000010ff */
[----:B-1----:R-:W-:Y:S01]  /*9cb0*/  HMMA.16816.F32.BF16 R44, R48, R28, R44 ;  /* 0x0000001c302c723c */ /* 0x002fe2000004182c */
[----:B------:R-:W-:-:S04]  /*9cc0*/  FADD.FTZ R52, R52, R113 ;  /* 0x0000007134347221 */ /* 0x000fc80000010000 */
[----:B------:R-:W-:Y:S01]  /*9cd0*/  FADD.FTZ R53, R53, R52 ;  /* 0x0000003435357221 */ /* 0x000fe20000010000 */
[----:B------:R-:W1:Y:S02]  /*9ce0*/  MUFU.EX2 R39, R39 ;  /* 0x0000002700277308 */ /* 0x000e640000000800 */
[C---:B------:R-:W-:Y:S01]  /*9cf0*/  HMMA.16816.F32.BF16 R8, R48.reuse, R30, R8 ;  /* 0x0000001e3008723c */ /* 0x040fe20000041808 */
[----:B------:R-:W3:Y:S05]  /*9d00*/  LDSM.16.MT88.4 R28, [R102+0x9800] ;  /* 0x00980000661c783b */ /* 0x000eea0000004200 */
[----:B------:R-:W5:Y:S01]  /*9d10*/  MUFU.EX2 R36, R36 ;  /* 0x0000002400247308 */ /* 0x000f620000000800 */
[----:B----4-:R-:W-:Y:S01]  /*9d20*/  F2FP.BF16.F32.PACK_AB R70, R37, R54 ;  /* 0x000000362546723e */ /* 0x010fe200000010ff */
[----:B--2---:R-:W-:Y:S01]  /*9d30*/  HMMA.16816.F32.BF16 R32, R48, R40, R32 ;  /* 0x000000283020723c */ /* 0x004fe20000041820 */
[----:B------:R-:W-:-:S04]  /*9d40*/  FADD.FTZ R54, R54, R53 ;  /* 0x0000003536367221 */ /* 0x000fc80000010000 */
[----:B------:R-:W-:Y:S01]  /*9d50*/  FADD.FTZ R190, R37, R54 ;  /* 0x0000003625be7221 */ /* 0x000fe20000010000 */
[----:B-1----:R-:W-:Y:S02]  /*9d60*/  F2FP.BF16.F32.PACK_AB R69, R39, R0 ;  /* 0x000000002745723e */ /* 0x002fe400000010ff */
[----:B------:R-:W-:Y:S01]  /*9d70*/  HMMA.16816.F32.BF16 R20, R48, R42, R20 ;  /* 0x0000002a3014723c */ /* 0x000fe20000041814 */
[----:B------:R-:W-:-:S04]  /*9d80*/  FADD.FTZ R0, R0, R117 ;  /* 0x0000007500007221 */ /* 0x000fc80000010000 */
[----:B------:R-:W-:Y:S01]  /*9d90*/  FADD.FTZ R39, R39, R0 ;  /* 0x0000000027277221 */ /* 0x000fe20000010000 */
[----:B------:R-:W-:Y:S02]  /*9da0*/  MOV R0, R64 ;  /* 0x0000004000007202 */ /* 0x000fe40000000f00 */
[----:B-----5:R-:W-:Y:S01]  /*9db0*/  F2FP.BF16.F32.PACK_AB R71, R191, R36 ;  /* 0x00000024bf47723e */ /* 0x020fe200000010ff */
[----:B------:R-:W-:Y:S01]  /*9dc0*/  FADD.FTZ R36, R36, R39 ;  /* 0x0000002724247221 */ /* 0x000fe20000010000 */
[----:B------:R-:W-:-:S03]  /*9dd0*/  @P0 MOV R0, R64 ;  /* 0x0000004000000202 */ /* 0x000fc60000000f00 */
[----:B------:R-:W-:Y:S02]  /*9de0*/  FADD.FTZ R191, R191, R36 ;  /* 0x00000024bfbf7221 */ /* 0x000fe40000010000 */
[C---:B------:R-:W-:Y:S01]  /*9df0*/  HMMA.16816.F32.BF16 R96, R68.reuse, R92, R12 ;  /* 0x0000005c4460723c */ /* 0x040fe2000004180c */
[----:B------:R-:W1:Y:S07]  /*9e00*/  LDSM.16.MT88.4 R12, [R100+0x9800] ;  /* 0x00980000640c783b */ /* 0x000e6e0000004200 */
[----:B------:R-:W-:Y:S01]  /*9e10*/  HMMA.16816.F32.BF16 R88, R68, R84, R24 ;  /* 0x000000544458723c */ /* 0x000fe20000041818 */
[----:B------:R-:W-:-:S07]  /*9e20*/  MOV R25, R3 ;  /* 0x0000000300197202 */ /* 0x000fce0000000f00 */
[C---:B------:R-:W-:Y:S08]  /*9e30*/  HMMA.16816.F32.BF16 R92, R68.reuse, R94, R16 ;  /* 0x0000005e445c723c */ /* 0x040ff00000041810 */
[C---:B------:R-:W-:Y:S08]  /*9e40*/  HMMA.16816.F32.BF16 R84, R68.reuse, R86, R4 ;  /* 0x000000564454723c */ /* 0x040ff00000041804 */
[C---:B---3--:R-:W-:Y:S08]  /*9e50*/  HMMA.16816.F32.BF16 R80, R68.reuse, R28, R32 ;  /* 0x0000001c4450723c */ /* 0x048ff00000041820 */
[C---:B------:R-:W-:Y:S08]  /*9e60*/  HMMA.16816.F32.BF16 R76, R68.reuse, R30, R20 ;  /* 0x0000001e444c723c */ /* 0x040ff00000041814 */
[C---:B-1----:R-:W-:Y:S08]  /*9e70*/  HMMA.16816.F32.BF16 R72, R68.reuse, R12, R44 ;  /* 0x0000000c4448723c */ /* 0x042ff0000004182c */
[----:B------:R-:W-:Y:S01]  /*9e80*/  HMMA.16816.F32.BF16 R68, R68, R14, R8 ;  /* 0x0000000e4444723c */ /* 0x000fe20000041808 */
[----:B------:R-:W-:-:S04]  /*9e90*/  NOP ;  /* 0x0000000000007918 */ /* 0x000fc80000000000 */
[----:B------:R-:W-:-:S15]  /*9ea0*/  @P0 BRA `(.L_x_6417) ;  /* 0x0000000000040947 */ /* 0x000fde0003800000 */
.L_x_6411:
[----:B------:R-:W-:-:S07]  /*9eb0*/  IADD3 R189, PT, PT, R25, -0x1, RZ ;  /* 0xffffffff19bd7810 */ /* 0x000fce0007ffe0ff */
.L_x_6417:
        /* <DEDUP_REMOVED lines=15> */
[----:B------:R-:W2:Y:S01]  /*9fb0*/  LDCU.64 UR8, c[0x0][0x3a8] ;  /* 0x00007500ff0877ac */ /* 0x000ea20008000a00 */
[----:B-1----:R-:W-:-:S12]  /*9fc0*/  ULEA UR5, UR5, UR11, 0x18 ;  /* 0x0000000b05057291 */ /* 0x002fd8000f8ec0ff */
.L_x_6422:
        /* <DEDUP_REMOVED lines=76> */
.L_x_6419:
[--C-:B------:R-:W-:Y:S02]  /*a490*/  LOP3.LUT R0, R0, 0x1f8, R193.reuse, 0x78, !PT ;  /* 0x000001f800007812 */ /* 0x100fe400078e78c1 */
[----:B------:R-:W-:Y:S02]  /*a4a0*/  SHF.L.U32 R3, R2, 0x5, RZ ;  /* 0x0000000502037819 */ /* 0x000fe400000006ff */
[----:B------:R-:W-:Y:S02]  /*a4b0*/  LOP3.LUT R0, R0, 0x1e00, R193, 0xf8, !PT ;  /* 0x00001e0000007812 */ /* 0x000fe400078ef8c1 */
[----:B------:R-:W-:Y:S02]  /*a4c0*/  IADD3 R194, P2, PT, R3, R180, RZ ;  /* 0x000000b403c27210 */ /* 0x000fe40007f5e0ff */
[----:B------:R-:W-:Y:S02]  /*a4d0*/  LEA R193, R0, UR5, 0x1 ;  /* 0x0000000500c17c11 */ /* 0x000fe4000f8e08ff */
[----:B------:R-:W-:Y:S02]  /*a4e0*/  SHF.L.U64.HI R179, R2, 0x5, R179 ;  /* 0x0000000502b37819 */ /* 0x000fe400000102b3 */
[----:B------:R-:W-:Y:S01]  /*a4f0*/  IADD3 R202, P3, PT, R194, R3, RZ ;  /* 0x00000003c2ca7210 */ /* 0x000fe20007f7e0ff */
[----:B------:R-:W-:Y:S01]  /*a500*/  @!PT LDS RZ, [RZ] ;  /* 0x00000000fffff984 */ /* 0x000fe20000000800 */
[----:B------:R-:W-:Y:S01]  /*a510*/  @!PT LDS RZ, [RZ] ;  /* 0x00000000fffff984 */ /* 0x000fe20000000800 */
[----:B------:R-:W-:Y:S01]  /*a520*/  @!PT LDS RZ, [RZ] ;  /* 0x00000000fffff984 */ /* 0x000fe20000000800 */
[----:B------:R-:W-:Y:S01]  /*a530*/  LDGSTS.E.BYPASS.LTC128B.128 [R193+0x6000], desc[UR16][R180.64] ;  /* 0x06000000b4c17fae */ /* 0x000fe2000b981a10 */
[----:B------:R-:W-:Y:S02]  /*a540*/  IADD3.X R195, PT, PT, R179, R181, RZ, P2, !PT ;  /* 0x000000b5b3c37210 */ /* 0x000fe400017fe4ff */
[----:B------:R-:W-:Y:S02]  /*a550*/  IADD3 R200, P2, PT, R202, R3, RZ ;  /* 0x00000003cac87210 */ /* 0x000fe40007f5e0ff */
[----:B------:R-:W-:Y:S02]  /*a560*/  IADD3.X R203, PT, PT, R195, R179, RZ, P3, !PT ;  /* 0x000000b3c3cb7210 */ /* 0x000fe40001ffe4ff */
[----:B------:R-:W-:Y:S01]  /*a570*/  IADD3 R198, P3, PT, R200, R3, RZ ;  /* 0x00000003c8c67210 */ /* 0x000fe20007f7e0ff */
        /* <DEDUP_REMOVED lines=8> */
[-C--:B------:R-:W-:Y:S02]  /*a600*/  IADD3.X R3, PT, PT, R197, R179.reuse, RZ, P3, !PT ;  /* 0x000000b3c5037210 */ /* 0x080fe40001ffe4ff */
[----:B------:R-:W-:Y:S01]  /*a610*/  IADD3 R189, PT, PT, R189, -0x1, RZ ;  /* 0xffffffffbdbd7810 */ /* 0x000fe20007ffe0ff */
[----:B------:R-:W-:Y:S01]  /*a620*/  LDGSTS.E.BYPASS.LTC128B.128 [R193+0x7800], desc[UR16][R200.64] ;  /* 0x07800000c8c17fae */ /* 0x000fe2000b981a10 */
[----:B------:R-:W-:Y:S02]  /*a630*/  IADD3.X R205, PT, PT, R3, R179, RZ, P2, !PT ;  /* 0x000000b303cd7210 */ /* 0x000fe400017fe4ff */
[----:B------:R-:W-:Y:S05]  /*a640*/  ISETP.GT.AND P2, PT, R189, R176, PT ;  /* 0x000000b0bd00720c */ /* 0x000fea0003f44270 */
[----:B------:R-:W-:Y:S08]  /*a650*/  LDGSTS.E.BYPASS.LTC128B.128 [R193+0x8000], desc[UR16][R198.64] ;  /* 0x08000000c6c17fae */ /* 0x000ff0000b981a10 */
[----:B------:R-:W-:Y:S08]  /*a660*/  LDGSTS.E.BYPASS.LTC128B.128 [R193+0x8800], desc[UR16][R196.64] ;  /* 0x08800000c4c17fae */ /* 0x000ff0000b981a10 */
[----:B------:R-:W-:Y:S08]  /*a670*/  LDGSTS.E.BYPASS.LTC128B.128 [R193+0x9000], desc[UR16][R2.64] ;  /* 0x0900000002c17fae */ /* 0x000ff0000b981a10 */
[----:B------:R1:W-:Y:S08]  /*a680*/  LDGSTS.E.BYPASS.LTC128B.128 [R193+0x9800], desc[UR16][R204.64] ;  /* 0x09800000ccc17fae */ /* 0x0003f0000b981a10 */
[----:B------:R-:W-:Y:S08]  /*a690*/  LDSM.16.M88.4 R104, [R173] ;  /* 0x00000000ad68783b */ /* 0x000ff00000000200 */
[----:B------:R-:W2:Y:S08]  /*a6a0*/  LDSM.16.M88.4 R108, [R172+0x2000] ;  /* 0x00200000ac6c783b */ /* 0x000eb00000000200 */
[----:B------:R-:W5:Y:S08]  /*a6b0*/  LDSM.16.M88.4 R112, [R172+0x2800] ;  /* 0x00280000ac70783b */ /* 0x000f700000000200 */
[----:B------:R-:W3:Y:S08]  /*a6c0*/  LDSM.16.M88.4 R116, [R172+0x3000] ;  /* 0x00300000ac74783b */ /* 0x000ef00000000200 */
[----:B------:R-:W4:Y:S08]  /*a6d0*/  LDSM.16.M88.4 R120, [R172+0x3800] ;  /* 0x00380000ac78783b */ /* 0x000f300000000200 */
[----:B------:R-:W1:Y:S08]  /*a6e0*/  LDSM.16.M88.4 R124, [R172+0x4000] ;  /* 0x00400000ac7c783b */ /* 0x000e700000000200 */
[----:B------:R-:W1:Y:S08]  /*a6f0*/  LDSM.16.M88.4 R128, [R172+0x4800] ;  /* 0x00480000ac80783b */ /* 0x000e700000000200 */
[----:B------:R-:W1:Y:S08]  /*a700*/  LDSM.16.M88.4 R132, [R172+0x5000] ;  /* 0x00500000ac84783b */ /* 0x000e700000000200 */
[----:B------:R-:W1:Y:S08]  /*a710*/  LDSM.16.M88.4 R136, [R172+0x5800] ;  /* 0x00580000ac88783b */ /* 0x000e700000000200 */
[----:B------:R-:W-:Y:S08]  /*a720*/  LDSM.16.M88.4 R140, [R171] ;  /* 0x00000000ab8c783b */ /* 0x000ff00000000200 */
[----:B------:R-:W1:Y:S08]  /*a730*/  LDSM.16.M88.4 R144, [R167+0x2000] ;  /* 0x00200000a790783b */ /* 0x000e700000000200 */
[----:B------:R-:W0:Y:S08]  /*a740*/  LDGDEPBAR ;  /* 0x00000000000079af */ /* 0x000e300000000000 */
[----:B------:R-:W1:Y:S08]  /*a750*/  LDSM.16.M88.4 R148, [R167+0x2800] ;  /* 0x00280000a794783b */ /* 0x000e700000000200 */
[----:B------:R-:W1:Y:S08]  /*a760*/  LDSM.16.M88.4 R152, [R167+0x3000] ;  /* 0x00300000a798783b */ /* 0x000e700000000200 */
[----:B------:R-:W1:Y:S08]  /*a770*/  LDSM.16.M88.4 R156, [R167+0x3800] ;  /* 0x00380000a79c783b */ /* 0x000e700000000200 */
[----:B------:R-:W1:Y:S01]  /*a780*/  LDSM.16.M88.4 R160, [R167+0x4000] ;  /* 0x00400000a7a0783b */ /* 0x000e620000000200 */
[C---:B--2---:R-:W-:Y:S08]  /*a790*/  HMMA.16816.F32.BF16 R4, R104.reuse, R108, RZ ;  /* 0x0000006c6804723c */ /* 0x044ff000000418ff */
[C---:B------:R-:W-:Y:S01]  /*a7a0*/  HMMA.16816.F32.BF16 R8, R104.reuse, R110, RZ ;  /* 0x0000006e6808723c */ /* 0x040fe200000418ff */
[----:B------:R-:W-:Y:S07]  /*a7b0*/  LDSM.16.M88.4 R108, [R167+0x5000] ;  /* 0x00500000a76c783b */ /* 0x000fee0000000200 */
[C---:B-----5:R-:W-:Y:S08]  /*a7c0*/  HMMA.16816.F32.BF16 R12, R104.reuse, R112, RZ ;  /* 0x00000070680c723c */ /* 0x060ff000000418ff */
[C---:B------:R-:W-:Y:S01]  /*a7d0*/  HMMA.16816.F32.BF16 R16, R104.reuse, R114, RZ ;  /* 0x000000726810723c */ /* 0x040fe200000418ff */
[----:B------:R-:W-:Y:S07]  /*a7e0*/  LDSM.16.M88.4 R112, [R167+0x5800] ;  /* 0x00580000a770783b */ /* 0x000fee0000000200 */
        /* <DEDUP_REMOVED lines=282> */
.L_x_6421:
        /* <DEDUP_REMOVED lines=29> */
.L_x_6420:
        /* <DEDUP_REMOVED lines=409> */
.L_x_6418:
        /* <DEDUP_REMOVED lines=12> */
[----:B------:R-:W-:Y:S02]  /*d5b0*/  LOP3.LUT R10, R9, 0x7c00, R10, 0xf8, !PT ;  /* 0x00007c00090a7812 */ /* 0x000fe400078ef80a */
[----:B------:R-:W-:Y:S02]  /*d5c0*/  LOP3.LUT R5, R12, 0x38, R5, 0xf8, !PT ;  /* 0x000000380c057812 */ /* 0x000fe400078ef805 */
[----:B------:R-:W-:Y:S02]  /*d5d0*/  SHF.R.U32.HI R12, RZ, 0x1, R182 ;  /* 0x00000001ff0c7819 */ /* 0x000fe400000116b6 */
[----:B------:R-:W-:Y:S02]  /*d5e0*/  LOP3.LUT R5, R10, R5, RZ, 0xfc, !PT ;  /* 0x000000050a057212 */ /* 0x000fe400078efcff */
[----:B------:R-:W-:Y:S02]  /*d5f0*/  MOV R13, 0x20 ;  /* 0x00000020000d7802 */ /* 0x000fe40000000f00 */
[----:B------:R-:W-:Y:S01]  /*d600*/  MOV R15, 0x40 ;  /* 0x00000040000f7802 */ /* 0x000fe20000000f00 */
[----:B-1----:R-:W-:Y:S01]  /*d610*/  FADD.FTZ R4, R3, R190 ;  /* 0x000000be03047221 */ /* 0x002fe20000010000 */
[----:B------:R-:W-:-:S02]  /*d620*/  SHF.L.U32 R3, R182, 0x2, RZ ;  /* 0x00000002b6037819 */ /* 0x000fc400000006ff */
[----:B------:R-:W-:Y:S01]  /*d630*/  SHF.R.U32.HI R37, RZ, 0x2, R182 ;  /* 0x00000002ff257819 */ /* 0x000fe200000116b6 */
[----:B--2---:R-:W-:Y:S01]  /*d640*/  FADD.FTZ R11, R6, R191 ;  /* 0x000000bf060b7221 */ /* 0x004fe20000010000 */
[----:B------:R-:W1:Y:S01]  /*d650*/  SHFL.BFLY PT, R7, R4, 0x1, 0x1f ;  /* 0x0c201f0004077f89 */ /* 0x000e6200000e0000 */
[----:B------:R-:W-:Y:S02]  /*d660*/  LOP3.LUT R9, R3, 0x1f8, RZ, 0xc0, !PT ;  /* 0x000001f803097812 */ /* 0x000fe400078ec0ff */
[----:B------:R-:W-:Y:S01]  /*d670*/  SEL R13, R13, 0xffffffe0, !P2 ;  /* 0xffffffe00d0d7807 */ /* 0x000fe20005000000 */
[----:B------:R-:W2:Y:S01]  /*d680*/  SHFL.BFLY PT, R6, R11, 0x1, 0x1f ;  /* 0x0c201f000b067f89 */ /* 0x000ea200000e0000 */
[----:B------:R-:W-:Y:S02]  /*d690*/  LOP3.LUT R9, R9, 0x38, R12, 0x78, !PT ;  /* 0x0000003809097812 */ /* 0x000fe400078e780c */
[----:B------:R-:W-:Y:S02]  /*d6a0*/  LOP3.LUT R12, R12, 0x30, RZ, 0xc0, !PT ;  /* 0x000000300c0c7812 */ /* 0x000fe400078ec0ff */
        /* <DEDUP_REMOVED lines=109> */
.L_x_6424:
[----:B------:R-:W-:Y:S05]  /*dd80*/  BSYNC.RECONVERGENT B0 ;  /* 0x0000000000007941 */ /* 0x000fea0003800200 */
.L_x_6423:
        /* <DEDUP_REMOVED lines=31> */
.L_x_6425:
        /* <DEDUP_REMOVED lines=16> */
.L_x_7193:


//--------------------- .text._ZN5flash24flash_fwd_splitkv_kernelI23Flash_fwd_kernel_traitsILi64ELi64ELi128ELi4ELb0ELb0EN7cutlass10bfloat16_tE19Flash_kernel_traitsILi64ELi64ELi128ELi4ES3_EELb1ELb0ELb1ELb0ELb0ELb0ELb1ELb0EEEvNS_16Flash_fwd_paramsE --------------------------
	.section	.text._ZN5flash24flash_fwd_splitkv_kernelI23Flash_fwd_kernel_traitsILi64ELi64ELi128ELi4ELb0ELb0EN7cutlass10bfloat16_tE19Flash_kernel_traitsILi64ELi64ELi128ELi4ES3_EELb1ELb0ELb1ELb0ELb0ELb0ELb1ELb0EEEvNS_16Flash_fwd_paramsE,"ax",@progbits
	.align	128
        .global         _ZN5flash24flash_fwd_splitkv_kernelI23Flash_fwd_kernel_traitsILi64ELi64ELi128ELi4ELb0ELb0EN7cutlass10bfloat16_tE19Flash_kernel_traitsILi64ELi64ELi128ELi4ES3_EELb1ELb0ELb1ELb0ELb0ELb0ELb1ELb0EEEvNS_16Flash_fwd_paramsE
        .type           _ZN5flash24flash_fwd_splitkv_kernelI23Flash_fwd_kernel_traitsILi64ELi64ELi128ELi4ELb0ELb0EN7cutlass10bfloat16_tE19Flash_kernel_traitsILi64ELi64ELi128ELi4ES3_EELb1ELb0ELb1ELb0ELb0ELb0ELb1ELb0EEEvNS_16Flash_fwd_paramsE,@function
        .size           _ZN5flash24flash_fwd_splitkv_kernelI23Flash_fwd_kernel_traitsILi64ELi64ELi128ELi4ELb0ELb0EN7cutlass10bfloat16_tE19Flash_kernel_traitsILi64ELi64ELi128ELi4ES3_EELb1ELb0ELb1ELb0ELb0ELb0ELb1ELb0EEEvNS_16Flash_fwd_paramsE,(.L_x_7194 - _ZN5flash24flash_fwd_splitkv_kernelI23Flash_fwd_kernel_traitsILi64ELi64ELi128ELi4ELb0ELb0EN7cutlass10bfloat16_tE19Flash_kernel_traitsILi64ELi64ELi128ELi4ES3_EELb1ELb0ELb1ELb0ELb0ELb0ELb1ELb0EEEvNS_16Flash_fwd_paramsE)
        .other          _ZN5flash24flash_fwd_splitkv_kernelI23Flash_fwd_kernel_traitsILi64ELi64ELi128ELi4ELb0ELb0EN7cutlass10bfloat16_tE19Flash_kernel_traitsILi64ELi64ELi128ELi4ES3_EELb1ELb0ELb1ELb0ELb0ELb0ELb1ELb0EEEvNS_16Flash_fwd_paramsE,@"STO_CUDA_ENTRY STV_DEFAULT"
_ZN5flash24flash_fwd_splitkv_kernelI23Flash_fwd_kernel_traitsILi64ELi64ELi128ELi4ELb0ELb0EN7cutlass10bfloat16_tE19Flash_kernel_traitsILi64ELi64ELi128ELi4ES3_EELb1ELb0ELb1ELb0ELb0ELb0ELb1ELb0EEEvNS_16Flash_fwd_paramsE:
.text._ZN5flash24flash_fwd_splitkv_kernelI23Flash_fwd_kernel_traitsILi64ELi64ELi128ELi4ELb0ELb0EN7cutlass10bfloat16_tE19Flash_kernel_traitsILi64ELi64ELi128ELi4ES3_EELb1ELb0ELb1ELb0ELb0ELb0ELb1ELb0EEEvNS_16Flash_fwd_paramsE:
[----:B------:R-:W-:Y:S08]  /*0000*/  LDC R1, c[0x0][0x37c] ;  /* 0x0000df00ff017b82 */ /* 0x000ff00000000800 */
[----:B------:R-:W1:Y:S01]  /*0010*/  LDC R11, c[0x0][0x3e0] ;  /* 0x0000f800ff0b7b82 */ /* 0x000e620000000800 */
[----:B------:R-:W2:Y:S01]  /*0020*/  S2R R24, SR_CTAID.Z ;  /* 0x0000000000187919 */ /* 0x000ea20000002700 */
[----:B------:R-:W3:Y:S01]  /*0030*/  LDCU.64 UR16, c[0x0][0x358] ;  /* 0x00006b00ff1077ac */ /* 0x000ee20008000a00 */
        /* <DEDUP_REMOVED lines=9> */
[----:B------:R-:W-:Y:S01]  /*00d0*/  IMAD.HI.U32 R5, R3, R5, R2 ;  /* 0x0000000503057227 */ /* 0x000fe200078e0002 */
[----:B------:R-:W1:Y:S01]  /*00e0*/  LDCU.U8 UR6, c[0x0][0x532] ;  /* 0x0000a640ff0677ac */ /* 0x000e620008000000 */
[----:B------:R-:W3:Y:S04]  /*00f0*/  LDC.64 R2, c[0x0][0x460] ;  /* 0x00011800ff027b82 */ /* 0x000ee80000000a00 */
[----:B--2---:R-:W-:-:S04]  /*0100*/  IMAD.HI.U32 R165, R5, R24, RZ ;  /* 0x0000001805a57227 */ /* 0x004fc800078e00ff */
[----:B------:R-:W-:Y:S01]  /*0110*/  IMAD.MOV R0, RZ, RZ, -R165 ;  /* 0x000000ffff007224 */ /* 0x000fe200078e0aa5 */
[----:B------:R-:W2:Y:S03]  /*0120*/  LDC.64 R4, c[0x0][0x460] ;  /* 0x00011800ff047b82 */ /* 0x000ea60000000a00 */
[----:B------:R-:W-:-:S05]  /*0130*/  IMAD R0, R11, R0, R24 ;  /* 0x000000000b007224 */ /* 0x000fca00078e0218 */
[----:B------:R-:W-:Y:S02]  /*0140*/  ISETP.GE.U32.AND P0, PT, R0, R11, PT ;  /* 0x0000000b0000720c */ /* 0x000fe40003f06070 */
[----:B-1----:R-:W-:Y:S01]  /*0150*/  ISETP.NE.AND P5, PT, RZ, UR6, PT ;  /* 0x00000006ff007c0c */ /* 0x002fe2000bfa5270 */
[----:B------:R-:W-:Y:S01]  /*0160*/  IMAD.MOV.U32 R8, RZ, RZ, -0x1 ;  /* 0xffffffffff087424 */ /* 0x000fe200078e00ff */
[----:B---3--:R-:W-:-:S04]  /*0170*/  ISETP.NE.U32.AND P4, PT, R2, RZ, PT ;  /* 0x000000ff0200720c */ /* 0x008fc80003f85070 */
[----:B------:R-:W-:-:S05]  /*0180*/  ISETP.NE.AND.EX P4, PT, R3, RZ, PT, P4 ;  /* 0x000000ff0300720c */ /* 0x000fca0003f85340 */
[----:B------:R-:W-:Y:S02]  /*0190*/  @P0 IMAD.IADD R0, R0, 0x1, -R11 ;  /* 0x0000000100000824 */ /* 0x000fe400078e0a0b */
[----:B------:R-:W-:Y:S01]  /*01a0*/  @P0 VIADD R165, R165, 0x1 ;  /* 0x00000001a5a50836 */ /* 0x000fe20000000000 */
[----:B------:R-:W-:Y:S01]  /*01b0*/  ISETP.NE.U32.AND P0, PT, R2, RZ, PT ;  /* 0x000000ff0200720c */ /* 0x000fe20003f05070 */
[----:B------:R-:W-:Y:S01]  /*01c0*/  IMAD.MOV.U32 R2, RZ, RZ, -0x1 ;  /* 0xffffffffff027424 */ /* 0x000fe200078e00ff */
[----:B------:R-:W-:Y:S02]  /*01d0*/  ISETP.GE.U32.AND P2, PT, R0, R11, PT ;  /* 0x0000000b0000720c */ /* 0x000fe40003f46070 */
[----:B------:R-:W-:-:S11]  /*01e0*/  ISETP.NE.AND.EX P0, PT, R3, RZ, PT, P0 ;  /* 0x000000ff0300720c */ /* 0x000fd60003f05300 */
[----:B------:R-:W-:Y:S01]  /*01f0*/  @P2 VIADD R165, R165, 0x1 ;  /* 0x00000001a5a52836 */ /* 0x000fe20000000000 */
[----:B------:R-:W-:-:S05]  /*0200*/  @!P1 LOP3.LUT R165, RZ, R11, RZ, 0x33, !PT ;  /* 0x0000000bffa59212 */ /* 0x000fca00078e33ff */
[C---:B--2---:R-:W-:Y:S02]  /*0210*/  IMAD.WIDE.U32 R12, R165.reuse, 0x4, R4 ;  /* 0x00000004a50c7825 */ /* 0x044fe400078e0004 */
[----:B------:R-:W1:Y:S02]  /*0220*/  LDC.64 R4, c[0x0][0x468] ;  /* 0x00011a00ff047b82 */ /* 0x000e640000000a00 */
[----:B------:R-:W-:Y:S01]  /*0230*/  IMAD.SHL.U32 R9, R165, 0x4, RZ ;  /* 0x00000004a5097824 */ /* 0x000fe200078e00ff */
[----:B------:R-:W-:Y:S01]  /*0240*/  SHF.R.U32.HI R10, RZ, 0x1e, R165 ;  /* 0x0000001eff0a7819 */ /* 0x000fe200000116a5 */
[----:B------:R-:W5:Y:S01]  /*0250*/  @P0 LDG.E R2, desc[UR16][R12.64] ;  /* 0x000000100c020981 */ /* 0x000f62000c1e1900 */
[----:B----4-:R-:W-:-:S03]  /*0260*/  ISETP.NE.U32.AND P3, PT, RZ, UR4, PT ;  /* 0x00000004ff007c0c */ /* 0x010fc6000bf65070 */
[----:B------:R2:W5:Y:S01]  /*0270*/  @P4 LDG.E R7, desc[UR16][R12.64+0x4] ;  /* 0x000004100c074981 */ /* 0x000562000c1e1900 */
[----:B------:R-:W-:-:S13]  /*0280*/  ISETP.NE.AND.EX P3, PT, RZ, UR5, PT, P3 ;  /* 0x00000005ff007c0c */ /* 0x000fda000bf65330 */
[----:B------:R-:W-:Y:S02]  /*0290*/  @P3 IADD3 R16, P0, PT, R9, UR4, RZ ;  /* 0x0000000409103c10 */ /* 0x000fe4000ff1e0ff */
[C---:B-1----:R-:W-:Y:S02]  /*02a0*/  ISETP.EQ.U32.AND P6, PT, R4.reuse, RZ, PT ;  /* 0x000000ff0400720c */ /* 0x042fe40003fc2070 */
[----:B------:R-:W-:Y:S02]  /*02b0*/  ISETP.NE.U32.AND P2, PT, R4, RZ, PT ;  /* 0x000000ff0400720c */ /* 0x000fe40003f45070 */
[----:B------:R-:W-:Y:S02]  /*02c0*/  ISETP.EQ.OR.EX P6, PT, R5, RZ, !P5, P6 ;  /* 0x000000ff0500720c */ /* 0x000fe40006fc2760 */
[----:B------:R-:W-:Y:S02]  /*02d0*/  IADD3 R4, P1, PT, R9, R4, RZ ;  /* 0x0000000409047210 */ /* 0x000fe40007f3e0ff */
[----:B------:R-:W-:Y:S01]  /*02e0*/  ISETP.NE.AND.EX P2, PT, R5, RZ, PT, P2 ;  /* 0x000000ff0500720c */ /* 0x000fe20003f45320 */
[----:B--2---:R-:W1:Y:S01]  /*02f0*/  S2R R13, SR_CTAID.X ;  /* 0x00000000000d7919 */ /* 0x004e620000002500 */
[C---:B------:R-:W-:Y:S01]  /*0300*/  @P3 IADD3.X R17, PT, PT, R10.reuse, UR5, RZ, P0, !PT ;  /* 0x000000050a113c10 */ /* 0x040fe200087fe4ff */
[----:B------:R-:W-:-:S06]  /*0310*/  IMAD.X R5, R10, 0x1, R5, P1 ;  /* 0x000000010a057824 */ /* 0x000fcc00008e0605 */
[----:B------:R2:W5:Y:S04]  /*0320*/  @!P6 LDG.E R8, desc[UR16][R4.64] ;  /* 0x000000100408e981 */ /* 0x000568000c1e1900 */
[----:B------:R-:W3:Y:S01]  /*0330*/  @!P2 LDC R14, c[0x0][0x438] ;  /* 0x00010e00ff0eab82 */ /* 0x000ee20000000800 */
[----:B------:R-:W-:Y:S05]  /*0340*/  @!P2 BRA `(.L_x_6426) ;  /* 0x00000000000ca947 */ /* 0x000fea0003800000 */
[----:B------:R-:W3:Y:S02]  /*0350*/  @P5 LDG.E R3, desc[UR16][R4.64+0x4] ;  /* 0x0000041004035981 */ /* 0x000ee4000c1e1900 */
[----:B---3-5:R-:W-:-:S06]  /*0360*/  @P5 IADD3 R14, PT, PT, R3, -R8, RZ ;  /* 0x80000008030e5210 */ /* 0x028fcc0007ffe0ff */
[----:B------:R4:W5:Y:S02]  /*0370*/  @!P5 LDG.E R14, desc[UR16][R4.64] ;  /* 0x00000010040ed981 */ /* 0x000964000c1e1900 */
.L_x_6426:
[----:B------:R-:W1:Y:S01]  /*0380*/  LDCU.64 UR4, c[0x0][0x478] ;  /* 0x00008f00ff0477ac */ /* 0x000e620008000a00 */
[----:B--2-4-:R-:W-:-:S06]  /*0390*/  IMAD.MOV.U32 R5, RZ, RZ, RZ ;  /* 0x000000ffff057224 */ /* 0x014fcc00078e00ff */
[----:B------:R2:W5:Y:S01]  /*03a0*/  @P3 LDG.E R5, desc[UR16][R16.64] ;  /* 0x0000001010053981 */ /* 0x000562000c1e1900 */
[----:B-1----:R-:W-:-:S04]  /*03b0*/  ISETP.NE.U32.AND P0, PT, RZ, UR4, PT ;  /* 0x00000004ff007c0c */ /* 0x002fc8000bf05070 */
[----:B------:R-:W-:-:S13]  /*03c0*/  ISETP.NE.AND.EX P0, PT, RZ, UR5, PT, P0 ;  /* 0x00000005ff007c0c */ /* 0x000fda000bf05300 */
[----:B------:R-:W-:-:S04]  /*03d0*/  @P0 IADD3 R136, P1, PT, R9, UR4, RZ ;  /* 0x0000000409880c10 */ /* 0x000fc8000ff3e0ff */
[----:B------:R-:W-:-:S05]  /*03e0*/  @P0 IADD3.X R137, PT, PT, R10, UR5, RZ, P1, !PT ;  /* 0x000000050a890c10 */ /* 0x000fca0008ffe4ff */
[----:B------:R2:W5:Y:S01]  /*03f0*/  @P0 LDG.E R136, desc[UR16][R136.64] ;  /* 0x0000001088880981 */ /* 0x000562000c1e1900 */
[----:B------:R-:W1:Y:S01]  /*0400*/  @!P4 LDC R3, c[0x0][0x434] ;  /* 0x00010d00ff03cb82 */ /* 0x000e620000000800 */
[----:B------:R-:W-:Y:S02]  /*0410*/  IMAD.SHL.U32 R164, R13, 0x40, RZ ;  /* 0x000000400da47824 */ /* 0x000fe400078e00ff */
[----:B-----5:R-:W-:-:S05]  /*0420*/  @P4 IMAD.IADD R3, R7, 0x1, -R2 ;  /* 0x0000000107034824 */ /* 0x020fca00078e0a02 */
[----:B-1----:R-:W-:-:S13]  /*0430*/  ISETP.GT.AND P1, PT, R3, R164, PT ;  /* 0x000000a40300720c */ /* 0x002fda0003f24270 */
[----:B--2---:R-:W-:Y:S05]  /*0440*/  @!P1 EXIT ;  /* 0x000000000000994d */ /* 0x004fea0003800000 */
[----:B------:R-:W1:Y:S01]  /*0450*/  LDC R0, c[0x0][0x374] ;  /* 0x0000dd00ff007b82 */ /* 0x000e620000000800 */
[----:B------:R-:W2:Y:S01]  /*0460*/  LDCU UR14, c[0x0][0x508] ;  /* 0x0000a100ff0e77ac */ /* 0x000ea20008000800 */
[----:B------:R-:W-:Y:S02]  /*0470*/  @P0 IMAD.IADD R136, R136, 0x1, -R5 ;  /* 0x0000000188880824 */ /* 0x000fe400078e0a05 */
[----:B------:R-:W-:-:S04]  /*0480*/  IMAD.MOV R25, RZ, RZ, -R165 ;  /* 0x000000ffff197224 */ /* 0x000fc800078e0aa5 */
[----:B------:R-:W4:Y:S01]  /*0490*/  LDC R4, c[0x0][0x438] ;  /* 0x00010e00ff047b82 */ /* 0x000f220000000800 */
[----:B------:R-:W-:-:S07]  /*04a0*/  IMAD R24, R11, R25, R24 ;  /* 0x000000190b187224 */ /* 0x000fce00078e0218 */
[----:B------:R-:W5:Y:S01]  /*04b0*/  @!P0 LDC R16, c[0x0][0x43c] ;  /* 0x00010f00ff108b82 */ /* 0x000f620000000800 */
[-C--:B-1----:R-:W-:Y:S02]  /*04c0*/  IABS R15, R0.reuse ;  /* 0x00000000000f7213 */ /* 0x082fe40000000000 */
[----:B------:R-:W-:Y:S02]  /*04d0*/  IABS R19, R0 ;  /* 0x0000000000137213 */ /* 0x000fe40000000000 */
        /* <DEDUP_REMOVED lines=18> */
[----:B------:R-:W4:Y:S04]  /*0600*/  @!P0 LDC.64 R6, c[0x0][0x488] ;  /* 0x00012200ff068b82 */ /* 0x000f280000000a00 */
[----:B------:R-:W-:-:S04]  /*0610*/  IMAD.HI.U32 R12, R21, R18, RZ ;  /* 0x00000012150c7227 */ /* 0x000fc800078e00ff */
[----:B------:R-:W-:-:S05]  /*0620*/  IMAD R18, R12, R19, R18 ;  /* 0x000000130c127224 */ /* 0x000fca00078e0212 */
[----:B------:R-:W-:Y:S02]  /*0630*/  ISETP.GT.U32.AND P2, PT, R15, R18, PT ;  /* 0x000000120f00720c */ /* 0x000fe40003f44070 */
[----:B----4-:R-:W-:Y:S01]  /*0640*/  @!P0 ISETP.NE.U32.AND P3, PT, R6, RZ, PT ;  /* 0x000000ff0600820c */ /* 0x010fe20003f65070 */
[----:B------:R-:W-:-:S10]  /*0650*/  VIADD R6, R13, 0x1 ;  /* 0x000000010d067836 */ /* 0x000fd40000000000 */
[----:B------:R-:W-:Y:S01]  /*0660*/  @!P2 IMAD.IADD R18, R18, 0x1, -R15 ;  /* 0x000000011212a824 */ /* 0x000fe200078e0a0f */
[----:B------:R-:W-:Y:S01]  /*0670*/  @!P0 ISETP.NE.AND.EX P3, PT, R7, RZ, PT, P3 ;  /* 0x000000ff0700820c */ /* 0x000fe20003f65330 */
[----:B------:R-:W-:Y:S01]  /*0680*/  @!P2 VIADD R12, R12, 0x1 ;  /* 0x000000010c0ca836 */ /* 0x000fe20000000000 */
[----:B------:R-:W-:Y:S01]  /*0690*/  ISETP.NE.AND P2, PT, R0, RZ, PT ;  /* 0x000000ff0000720c */ /* 0x000fe20003f45270 */
[----:B------:R-:W-:Y:S01]  /*06a0*/  IMAD R7, R6, 0x40, -R3 ;  /* 0x0000004006077824 */ /* 0x000fe200078e0a03 */
[----:B------:R-:W-:Y:S02]  /*06b0*/  ISETP.GE.U32.AND P4, PT, R18, R15, PT ;  /* 0x0000000f1200720c */ /* 0x000fe40003f86070 */
[----:B-----5:R-:W-:-:S04]  /*06c0*/  @!P0 SEL R16, R16, RZ, P3 ;  /* 0x000000ff10108207 */ /* 0x020fc80001800000 */
[----:B---3--:R-:W-:-:S05]  /*06d0*/  @!P0 IADD3 R136, PT, PT, R16, R14, -R5 ;  /* 0x0000000e10888210 */ /* 0x008fca0007ffe805 */
[----:B------:R-:W-:Y:S02]  /*06e0*/  VIADD R14, R136, 0x7f ;  /* 0x0000007f880e7836 */ /* 0x000fe40000000000 */
[----:B------:R-:W-:-:S03]  /*06f0*/  @P4 VIADD R12, R12, 0x1 ;  /* 0x000000010c0c4836 */ /* 0x000fc60000000000 */
[----:B--2---:R-:W-:Y:S01]  /*0700*/  IADD3 R6, PT, PT, R14, UR14, R7 ;  /* 0x0000000e0e067c10 */ /* 0x004fe2000fffe007 */
[----:B------:R-:W-:Y:S01]  /*0710*/  @!P1 IMAD.MOV R12, RZ, RZ, -R12 ;  /* 0x000000ffff0c9224 */ /* 0x000fe200078e0a0c */
[----:B------:R-:W-:Y:S02]  /*0720*/  SHF.R.S32.HI R7, RZ, 0x1f, R14 ;  /* 0x0000001fff077819 */ /* 0x000fe4000001140e */
[----:B------:R-:W-:Y:S02]  /*0730*/  @!P2 LOP3.LUT R12, RZ, R0, RZ, 0x33, !PT ;  /* 0x00000000ff0ca212 */ /* 0x000fe400078e33ff */
[----:B------:R-:W-:Y:S01]  /*0740*/  SHF.R.S32.HI R15, RZ, 0x1f, R6 ;  /* 0x0000001fff0f7819 */ /* 0x000fe20000011406 */
[----:B------:R-:W2:Y:S01]  /*0750*/  S2R R0, SR_TID.X ;  /* 0x0000000000007919 */ /* 0x000ea20000002100 */
        /* <DEDUP_REMOVED lines=8> */
[----:B------:R-:W-:Y:S05]  /*07e0*/  @!P0 BRA `(.L_x_6427) ;  /* 0x0000000400248947 */ /* 0x000fea0003800000 */
[----:B------:R-:W1:Y:S01]  /*07f0*/  LDC.64 R6, c[0x0][0x430] ;  /* 0x00010c00ff067b82 */ /* 0x000e620000000a00 */
[----:B------:R-:W3:Y:S01]  /*0800*/  LDCU UR7, c[0x0][0x44c] ;  /* 0x00008980ff0777ac */ /* 0x000ee20008000800 */
[----:B--2---:R-:W-:Y:S01]  /*0810*/  SHF.R.U32.HI R14, RZ, 0x4, R0 ;  /* 0x00000004ff0e7819 */ /* 0x004fe20000011600 */
[----:B------:R-:W-:Y:S01]  /*0820*/  IMAD.IADD R3, R3, 0x1, -R164 ;  /* 0x0000000103037824 */ /* 0x000fe200078e0aa4 */
[----:B------:R-:W2:Y:S03]  /*0830*/  LDCU UR6, c[0x0][0x440] ;  /* 0x00008800ff0677ac */ /* 0x000ea60008000800 */
[C---:B------:R-:W-:Y:S01]  /*0840*/  VIADD R12, R14.reuse, 0x10 ;  /* 0x000000100e0c7836 */ /* 0x040fe20000000000 */
[----:B------:R-:W4:Y:S01]  /*0850*/  LDCU.64 UR4, c[0x0][0x3f8] ;  /* 0x00007f00ff0477ac */ /* 0x000f220008000a00 */
[C---:B------:R-:W-:Y:S02]  /*0860*/  VIADD R10, R14.reuse, 0x18 ;  /* 0x000000180e0a7836 */ /* 0x040fe40000000000 */
[----:B------:R-:W-:-:S02]  /*0870*/  VIADD R8, R14, 0x20 ;  /* 0x000000200e087836 */ /* 0x000fc40000000000 */
[----:B-1----:R-:W-:Y:S02]  /*0880*/  IMAD R6, R4, R6, R165 ;  /* 0x0000000604067224 */ /* 0x002fe400078e02a5 */
[----:B------:R-:W-:Y:S02]  /*0890*/  IMAD.SHL.U32 R4, R0, 0x4, RZ ;  /* 0x0000000400047824 */ /* 0x000fe400078e00ff */
[----:B------:R-:W-:Y:S02]  /*08a0*/  IMAD R6, R6, R11, R24 ;  /* 0x0000000b06067224 */ /* 0x000fe400078e0218 */
[----:B------:R-:W-:Y:S01]  /*08b0*/  VIADD R0, R14, 0x8 ;  /* 0x000000080e007836 */ /* 0x000fe20000000000 */
[----:B------:R-:W-:Y:S01]  /*08c0*/  LOP3.LUT R2, R4, 0xffc, RZ, 0xc0, !PT ;  /* 0x00000ffc04027812 */ /* 0x000fe200078ec0ff */
[----:B------:R-:W-:Y:S01]  /*08d0*/  IMAD R7, R6, R7, R164 ;  /* 0x0000000706077224 */ /* 0x000fe200078e02a4 */
[----:B------:R-:W-:Y:S01]  /*08e0*/  LOP3.LUT R4, R4, 0x3c, RZ, 0xc0, !PT ;  /* 0x0000003c04047812 */ /* 0x000fe200078ec0ff */
[----:B------:R-:W-:-:S02]  /*08f0*/  VIADD R6, R14, 0x28 ;  /* 0x000000280e067836 */ /* 0x000fc40000000000 */
[----:B---3--:R-:W-:Y:S01]  /*0900*/  IMAD R5, R7, UR7, RZ ;  /* 0x0000000707057c24 */ /* 0x008fe2000f8e02ff */
[C---:B--2---:R-:W-:Y:S02]  /*0910*/  ISETP.GE.AND P1, PT, R4.reuse, UR6, PT ;  /* 0x0000000604007c0c */ /* 0x044fe4000bf26270 */
[----:B------:R-:W-:Y:S01]  /*0920*/  ISETP.NE.AND P6, PT, R4, RZ, PT ;  /* 0x000000ff0400720c */ /* 0x000fe20003fc5270 */
[----:B------:R-:W-:Y:S01]  /*0930*/  VIADD R4, R14, 0x30 ;  /* 0x000000300e047836 */ /* 0x000fe20000000000 */
[C---:B------:R-:W-:Y:S02]  /*0940*/  IADD3 R2, P0, PT, R5.reuse, R2, RZ ;  /* 0x0000000205027210 */ /* 0x040fe40007f1e0ff */
[----:B------:R-:W-:Y:S02]  /*0950*/  ISETP.GE.OR P5, PT, R12, R3, P1 ;  /* 0x000000030c00720c */ /* 0x000fe40000fa6670 */
[----:B------:R-:W-:Y:S02]  /*0960*/  LEA.HI.X.SX32 R5, R5, RZ, 0x1, P0 ;  /* 0x000000ff05057211 */ /* 0x000fe400000f0eff */
[----:B----4-:R-:W-:-:S02]  /*0970*/  LEA R16, P0, R2, UR4, 0x2 ;  /* 0x0000000402107c11 */ /* 0x010fc4000f8010ff */
[-C--:B------:R-:W-:Y:S02]  /*0980*/  ISETP.GE.OR P3, PT, R14, R3.reuse, P1 ;  /* 0x000000030e00720c */ /* 0x080fe40000f66670 */
[----:B------:R-:W-:Y:S01]  /*0990*/  LEA.HI.X R17, R2, UR5, R5, 0x2, P0 ;  /* 0x0000000502117c11 */ /* 0x000fe200080f1405 */
[----:B------:R-:W1:Y:S01]  /*09a0*/  LDCU.64 UR4, c[0x0][0x428] ;  /* 0x00008500ff0477ac */ /* 0x000e620008000a00 */
[-C--:B------:R-:W-:Y:S01]  /*09b0*/  ISETP.GE.OR P2, PT, R0, R3.reuse, P1 ;  /* 0x000000030000720c */ /* 0x080fe20000f46670 */
[----:B------:R-:W-:Y:S01]  /*09c0*/  VIADD R2, R14, 0x38 ;  /* 0x000000380e027836 */ /* 0x000fe20000000000 */
[-C--:B------:R-:W-:Y:S01]  /*09d0*/  ISETP.GE.OR P0, PT, R10, R3.reuse, P1 ;  /* 0x000000030a00720c */ /* 0x080fe20000f06670 */
[----:B------:R-:W-:Y:S01]  /*09e0*/  @!P5 STG.E.128 desc[UR16][R16.64+0x1000], RZ ;  /* 0x001000ff1000d986 */ /* 0x000fe2000c101d10 */
[-C--:B------:R-:W-:Y:S02]  /*09f0*/  ISETP.GE.OR P4, PT, R8, R3.reuse, P1 ;  /* 0x000000030800720c */ /* 0x080fe40000f86670 */
[----:B------:R-:W-:-:S03]  /*0a00*/  ISETP.GE.OR P5, PT, R0, R3, P6 ;  /* 0x000000030000720c */ /* 0x000fc600037a6670 */
[----:B------:R-:W-:Y:S01]  /*0a10*/  @!P3 STG.E.128 desc[UR16][R16.64], RZ ;  /* 0x000000ff1000b986 */ /* 0x000fe2000c101d10 */
[----:B------:R-:W-:-:S03]  /*0a20*/  ISETP.GE.OR P3, PT, R6, R3, P1 ;  /* 0x000000030600720c */ /* 0x000fc60000f66670 */
[----:B------:R-:W-:Y:S01]  /*0a30*/  @!P2 STG.E.128 desc[UR16][R16.64+0x800], RZ ;  /* 0x000800ff1000a986 */ /* 0x000fe2000c101d10 */
[-C--:B------:R-:W-:Y:S02]  /*0a40*/  ISETP.GE.OR P2, PT, R4, R3.reuse, P1 ;  /* 0x000000030400720c */ /* 0x080fe40000f46670 */
[-C--:B------:R-:W-:Y:S01]  /*0a50*/  ISETP.GE.OR P1, PT, R2, R3.reuse, P1 ;  /* 0x000000030200720c */ /* 0x080fe20000f26670 */
[----:B------:R-:W-:Y:S01]  /*0a60*/  @!P0 STG.E.128 desc[UR16][R16.64+0x1800], RZ ;  /* 0x001800ff10008986 */ /* 0x000fe2000c101d10 */
[C---:B------:R-:W-:Y:S01]  /*0a70*/  IADD3 R0, P0, PT, R7.reuse, R14, RZ ;  /* 0x0000000e07007210 */ /* 0x040fe20007f1e0ff */
[----:B------:R-:W-:Y:S02]  /*0a80*/  @!P5 IMAD.MOV.U32 R5, RZ, RZ, -0x800000 ;  /* 0xff800000ff05d424 */ /* 0x000fe400078e00ff */
[----:B------:R-:W-:Y:S01]  /*0a90*/  @!P4 STG.E.128 desc[UR16][R16.64+0x2000], RZ ;  /* 0x002000ff1000c986 */ /* 0x000fe2000c101d10 */
[----:B------:R-:W-:Y:S02]  /*0aa0*/  ISETP.GE.OR P4, PT, R12, R3, P6 ;  /* 0x000000030c00720c */ /* 0x000fe40003786670 */
[----:B------:R-:W-:Y:S01]  /*0ab0*/  LEA.HI.X.SX32 R7, R7, RZ, 0x1, P0 ;  /* 0x000000ff07077211 */ /* 0x000fe200000f0eff */
[----:B------:R-:W-:Y:S01]  /*0ac0*/  @!P3 STG.E.128 desc[UR16][R16.64+0x2800], RZ ;  /* 0x002800ff1000b986 */ /* 0x000fe2000c101d10 */
[----:B-1----:R-:W-:-:S02]  /*0ad0*/  LEA R12, P0, R0, UR4, 0x2 ;  /* 0x00000004000c7c11 */ /* 0x002fc4000f8010ff */
[-C--:B------:R-:W-:Y:S01]  /*0ae0*/  ISETP.GE.OR P3, PT, R10, R3.reuse, P6 ;  /* 0x000000030a00720c */ /* 0x080fe20003766670 */
[----:B------:R-:W-:Y:S01]  /*0af0*/  @!P2 STG.E.128 desc[UR16][R16.64+0x3000], RZ ;  /* 0x003000ff1000a986 */ /* 0x000fe2000c101d10 */
[----:B------:R-:W-:Y:S02]  /*0b00*/  LEA.HI.X R13, R0, UR5, R7, 0x2, P0 ;  /* 0x00000005000d7c11 */ /* 0x000fe400080f1407 */
        /* <DEDUP_REMOVED lines=20> */
[----:B------:R-:W-:-:S05]  /*0c50*/  MOV R3, 0xff800000 ;  /* 0xff80000000037802 */ /* 0x000fca0000000f00 */
[----:B------:R-:W-:Y:S01]  /*0c60*/  STG.E desc[UR16][R12.64+0xe0], R3 ;  /* 0x0000e0030c007986 */ /* 0x000fe2000c101910 */
[----:B------:R-:W-:Y:S05]  /*0c70*/  EXIT ;  /* 0x000000000000794d */ /* 0x000fea0003800000 */
.L_x_6427:
[----:B------:R-:W1:Y:S01]  /*0c80*/  LDCU.64 UR4, c[0x0][0x4d8] ;  /* 0x00009b00ff0477ac */ /* 0x000e620008000a00 */
[----:B------:R-:W-:Y:S01]  /*0c90*/  MOV R4, R165 ;  /* 0x000000a500047202 */ /* 0x000fe20000000f00 */
[----:B------:R-:W3:Y:S01]  /*0ca0*/  LDCU.64 UR8, c[0x0][0x4e0] ;  /* 0x00009c00ff0877ac */ /* 0x000ee20008000a00 */
[----:B-1----:R-:W-:-:S04]  /*0cb0*/  UISETP.NE.U32.AND UP0, UPT, UR4, URZ, UPT ;  /* 0x000000ff0400728c */ /* 0x002fc8000bf05070 */
[----:B------:R-:W-:-:S09]  /*0cc0*/  UISETP.NE.AND.EX UP0, UPT, UR5, URZ, UPT, UP0 ;  /* 0x000000ff0500728c */ /* 0x000fd2000bf05300 */
[----:B---3--:R-:W-:Y:S05]  /*0cd0*/  BRA.U !UP0, `(.L_x_6428) ;  /* 0x00000001080c7547 */ /* 0x008fea000b800000 */
[----:B------:R-:W-:-:S04]  /*0ce0*/  IADD3 R6, P0, PT, R9, UR4, RZ ;  /* 0x0000000409067c10 */ /* 0x000fc8000ff1e0ff */
[----:B------:R-:W-:-:S05]  /*0cf0*/  IADD3.X R7, PT, PT, R10, UR5, RZ, P0, !PT ;  /* 0x000000050a077c10 */ /* 0x000fca00087fe4ff */
[----:B------:R1:W5:Y:S04]  /*0d00*/  LDG.E R4, desc[UR16][R6.64] ;  /* 0x0000001006047981 */ /* 0x000368000c1e1900 */
.L_x_6428:
[----:B------:R-:W-:-:S04]  /*0d10*/  UISETP.NE.U32.AND UP1, UPT, UR8, URZ, UPT ;  /* 0x000000ff0800728c */ /* 0x000fc8000bf25070 */
[----:B------:R-:W-:-:S09]  /*0d20*/  UISETP.NE.AND.EX UP1, UPT, UR9, URZ, UPT, UP1 ;  /* 0x000000ff0900728c */ /* 0x000fd2000bf25310 */
[----:B------:R-:W-:Y:S05]  /*0d30*/  BRA.U !UP1, `(.L_x_6429) ;  /* 0x00000005098c7547 */ /* 0x000fea000b800000 */
[----:B------:R-:W1:Y:S01]  /*0d40*/  LDC R11, c[0x0][0x4f0] ;  /* 0x00013c00ff0b7b82 */ /* 0x000e620000000800 */
[----:B------:R-:W-:Y:S01]  /*0d50*/  LEA R10, R132, 0xffffff80, 0x7 ;  /* 0xffffff80840a7811 */ /* 0x000fe200078e38ff */
[----:B------:R-:W3:Y:S03]  /*0d60*/  LDCU.64 UR4, c[0x0][0x4e8] ;  /* 0x00009d00ff0477ac */ /* 0x000ee60008000a00 */
[----:B-----5:R-:W-:Y:S01]  /*0d70*/  IABS R4, R10 ;  /* 0x0000000a00047213 */ /* 0x020fe20000000000 */
[----:B------:R-:W4:Y:S01]  /*0d80*/  LDCU.64 UR6, c[0x0][0x3a0] ;  /* 0x00007400ff0677ac */ /* 0x000f220008000a00 */
[----:B------:R-:W2:Y:S01]  /*0d90*/  LDCU.64 UR12, c[0x0][0x3b8] ;  /* 0x00007700ff0c77ac */ /* 0x000ea20008000a00 */
[----:B------:R-:W4:Y:S01]  /*0da0*/  LDCU.64 UR10, c[0x0][0x3c0] ;  /* 0x00007800ff0a77ac */ /* 0x000f220008000a00 */
        /* <DEDUP_REMOVED lines=22> */
[----:B------:R-:W3:Y:S06]  /*0f10*/  LDC R5, c[0x0][0x3e8] ;  /* 0x0000fa00ff057b82 */ /* 0x000eec0000000800 */
[----:B------:R-:W-:Y:S02]  /*0f20*/  @P0 IADD3 R9, PT, PT, R9, 0x1, RZ ;  /* 0x0000000109090810 */ /* 0x000fe40007ffe0ff */
[----:B------:R-:W-:-:S03]  /*0f30*/  LEA R166, P0, R4, UR8, 0x2 ;  /* 0x0000000804a67c11 */ /* 0x000fc6000f8010ff */
[----:B------:R-:W-:Y:S01]  /*0f40*/  @!P1 IMAD.MOV R9, RZ, RZ, -R9 ;  /* 0x000000ffff099224 */ /* 0x000fe200078e0a09 */
[----:B------:R-:W-:Y:S02]  /*0f50*/  LEA.HI.X R167, R4, UR9, R167, 0x2, P0 ;  /* 0x0000000904a77c11 */ /* 0x000fe400080f14a7 */
[----:B------:R-:W-:-:S05]  /*0f60*/  @!P2 LOP3.LUT R9, RZ, R11, RZ, 0x33, !PT ;  /* 0x0000000bff09a212 */ /* 0x000fca00078e33ff */
[----:B------:R-:W-:-:S06]  /*0f70*/  IMAD.WIDE R18, R9, 0x4, R166 ;  /* 0x0000000409127825 */ /* 0x000fcc00078e02a6 */
[----:B------:R-:W4:Y:S01]  /*0f80*/  LDG.E R18, desc[UR16][R18.64] ;  /* 0x0000001012127981 */ /* 0x000f22000c1e1900 */
[----:B---3--:R-:W-:Y:S01]  /*0f90*/  IABS R6, R5 ;  /* 0x0000000500067213 */ /* 0x008fe20000000000 */
[----:B------:R-:W-:Y:S01]  /*0fa0*/  IMAD.MOV R9, RZ, RZ, -R9 ;  /* 0x000000ffff097224 */ /* 0x000fe200078e0a09 */
[----:B--2---:R-:W-:Y:S02]  /*0fb0*/  MOV R128, UR12 ;  /* 0x0000000c00807c02 */ /* 0x004fe40008000f00 */
[----:B------:R-:W2:Y:S01]  /*0fc0*/  I2F.RP R12, R6 ;  /* 0x00000006000c7306 */ /* 0x000ea20000209400 */
[----:B------:R-:W-:Y:S01]  /*0fd0*/  IMAD R10, R11, R9, R10 ;  /* 0x000000090b0a7224 */ /* 0x000fe200078e020a */
[----:B------:R-:W-:-:S06]  /*0fe0*/  MOV R129, UR13 ;  /* 0x0000000d00817c02 */ /* 0x000fcc0008000f00 */
        /* <DEDUP_REMOVED lines=19> */
[----:B----4-:R-:W-:-:S05]  /*1120*/  MOV R6, UR10 ;  /* 0x0000000a00067c02 */ /* 0x010fca0008000f00 */
[----:B------:R-:W-:-:S06]  /*1130*/  @P2 IADD3 R4, PT, PT, R4, 0x1, RZ ;  /* 0x0000000104042810 */ /* 0x000fcc0007ffe0ff */
[----:B------:R-:W-:Y:S02]  /*1140*/  @!P0 IADD3 R4, PT, PT, -R4, RZ, RZ ;  /* 0x000000ff04048210 */ /* 0x000fe40007ffe1ff */
[----:B------:R-:W-:Y:S02]  /*1150*/  @!P1 LOP3.LUT R4, RZ, R5, RZ, 0x33, !PT ;  /* 0x00000005ff049212 */ /* 0x000fe400078e33ff */
[----:B------:R-:W-:-:S05]  /*1160*/  SHF.R.S32.HI R5, RZ, 0x1f, R10 ;  /* 0x0000001fff057819 */ /* 0x000fca000001140a */
[----:B------:R-:W-:Y:S01]  /*1170*/  IMAD R8, R5, R6, RZ ;  /* 0x0000000605087224 */ /* 0x000fe200078e02ff */
        /* <DEDUP_REMOVED lines=8> */
[----:B------:R-:W-:-:S02]  /*1200*/  IADD3 R17, PT, PT, R15, R16, RZ ;  /* 0x000000100f117210 */ /* 0x000fc40007ffe0ff */
[----:B------:R-:W-:Y:S01]  /*1210*/  IMAD.IADD R19, R19, 0x1, R7 ;  /* 0x0000000113137824 */ /* 0x000fe200078e0207 */
[----:B------:R-:W-:Y:S01]  /*1220*/  MOV R7, UR11 ;  /* 0x0000000b00077c02 */ /* 0x000fe20008000f00 */
[----:B------:R-:W-:Y:S02]  /*1230*/  IMAD.MOV.U32 R16, RZ, RZ, R14 ;  /* 0x000000ffff107224 */ /* 0x000fe400078e000e */
[-C--:B------:R-:W-:Y:S01]  /*1240*/  IMAD R14, R5, R128.reuse, RZ ;  /* 0x00000080050e7224 */ /* 0x080fe200078e02ff */
[----:B------:R-:W-:Y:S01]  /*1250*/  SHF.R.S32.HI R5, RZ, 0x1f, R4 ;  /* 0x0000001fff057819 */ /* 0x000fe20000011404 */
[----:B------:R-:W-:-:S04]  /*1260*/  IMAD.WIDE.U32 R16, R10, R128, R16 ;  /* 0x000000800a107225 */ /* 0x000fc800078e0010 */
[C---:B------:R-:W-:Y:S02]  /*1270*/  IMAD R14, R10.reuse, R129, R14 ;  /* 0x000000810a0e7224 */ /* 0x040fe400078e020e */
[C---:B------:R-:W-:Y:S02]  /*1280*/  IMAD R8, R10.reuse, R7, R8 ;  /* 0x000000070a087224 */ /* 0x040fe400078e0208 */
[----:B------:R-:W-:-:S04]  /*1290*/  IMAD.WIDE.U32 R10, R10, R6, R18 ;  /* 0x000000060a0a7225 */ /* 0x000fc800078e0012 */
[----:B------:R-:W-:Y:S01]  /*12a0*/  IMAD.IADD R15, R17, 0x1, R14 ;  /* 0x00000001110f7824 */ /* 0x000fe200078e020e */
[----:B------:R-:W-:Y:S01]  /*12b0*/  IADD3 R9, PT, PT, R11, R8, RZ ;  /* 0x000000080b097210 */ /* 0x000fe20007ffe0ff */
[C---:B-1----:R-:W-:Y:S01]  /*12c0*/  IMAD R11, R5.reuse, UR4, RZ ;  /* 0x00000004050b7c24 */ /* 0x042fe2000f8e02ff */
[----:B------:R-:W-:Y:S01]  /*12d0*/  MOV R14, R16 ;  /* 0x00000010000e7202 */ /* 0x000fe20000000f00 */
[----:B------:R-:W-:Y:S02]  /*12e0*/  IMAD R5, R5, UR6, RZ ;  /* 0x0000000605057c24 */ /* 0x000fe4000f8e02ff */
[----:B------:R-:W-:Y:S02]  /*12f0*/  IMAD.MOV.U32 R8, RZ, RZ, R10 ;  /* 0x000000ffff087224 */ /* 0x000fe400078e000a */
[----:B------:R-:W-:-:S04]  /*1300*/  IMAD.WIDE.U32 R20, R4, UR4, R14 ;  /* 0x0000000404147c25 */ /* 0x000fc8000f8e000e */
[C---:B------:R-:W-:Y:S02]  /*1310*/  IMAD R10, R4.reuse, UR5, R11 ;  /* 0x00000005040a7c24 */ /* 0x040fe4000f8e020b */
[C---:B------:R-:W-:Y:S02]  /*1320*/  IMAD R14, R4.reuse, UR7, R5 ;  /* 0x00000007040e7c24 */ /* 0x040fe4000f8e0205 */
[----:B------:R-:W-:Y:S01]  /*1330*/  IMAD.WIDE.U32 R16, R4, UR6, R8 ;  /* 0x0000000604107c25 */ /* 0x000fe2000f8e0008 */
[----:B------:R-:W-:-:S04]  /*1340*/  IADD3 R10, PT, PT, R21, R10, RZ ;  /* 0x0000000a150a7210 */ /* 0x000fc80007ffe0ff */
[----:B------:R-:W-:Y:S01]  /*1350*/  IADD3 R14, PT, PT, R17, R14, RZ ;  /* 0x0000000e110e7210 */ /* 0x000fe20007ffe0ff */
[----:B------:R-:W-:Y:S06]  /*1360*/  BRA `(.L_x_6430) ;  /* 0x0000000400687947 */ /* 0x000fec0003800000 */
.L_x_6429:
[----:B------:R-:W-:-:S13]  /*1370*/  ISETP.NE.AND P0, PT, R8, -0x1, PT ;  /* 0xffffffff0800780c */ /* 0x000fda0003f05270 */
[----:B------:R-:W-:Y:S05]  /*1380*/  @P0 BRA `(.L_x_6431) ;  /* 0x0000000000340947 */ /* 0x000fea0003800000 */
[----:B------:R-:W3:Y:S01]  /*1390*/  LDC.64 R128, c[0x0][0x3b8] ;  /* 0x0000ee00ff807b82 */ /* 0x000ee20000000a00 */
[----:B------:R-:W4:Y:S01]  /*13a0*/  LDCU.64 UR4, c[0x0][0x3a0] ;  /* 0x00007400ff0477ac */ /* 0x000f220008000a00 */
[----:B-1----:R-:W-:-:S05]  /*13b0*/  SHF.R.S32.HI R7, RZ, 0x1f, R5 ;  /* 0x0000001fff077819 */ /* 0x002fca0000011405 */
        /* <DEDUP_REMOVED lines=10> */
.L_x_6431:
[----:B------:R-:W3:Y:S01]  /*1460*/  LDC.64 R128, c[0x0][0x3b8] ;  /* 0x0000ee00ff807b82 */ /* 0x000ee20000000a00 */
[----:B-1----:R-:W-:-:S05]  /*1470*/  IADD3 R6, PT, PT, R5, R8, RZ ;  /* 0x0000000805067210 */ /* 0x002fca0007ffe0ff */
[C---:B---3--:R-:W-:Y:S02]  /*1480*/  IMAD R19, R6.reuse, R129, RZ ;  /* 0x0000008106137224 */ /* 0x048fe400078e02ff */
[----:B------:R-:W-:-:S05]  /*1490*/  IMAD.WIDE.U32 R6, R6, R128, RZ ;  /* 0x0000008006067225 */ /* 0x000fca00078e00ff */
[----:B------:R-:W-:Y:S02]  /*14a0*/  IADD3 R19, PT, PT, R7, R19, RZ ;  /* 0x0000001307137210 */ /* 0x000fe40007ffe0ff */
[----:B------:R-:W-:Y:S02]  /*14b0*/  MOV R18, R6 ;  /* 0x0000000600127202 */ /* 0x000fe40000000f00 */
.L_x_6432:
[----:B------:R-:W-:Y:S05]  /*14c0*/  @P0 BRA `(.L_x_6433) ;  /* 0x0000000000340947 */ /* 0x000fea0003800000 */
[----:B------:R-:W1:Y:S01]  /*14d0*/  LDC.64 R6, c[0x0][0x3c0] ;  /* 0x0000f000ff067b82 */ /* 0x000e620000000a00 */
[----:B------:R-:W3:Y:S01]  /*14e0*/  LDCU.64 UR4, c[0x0][0x3a8] ;  /* 0x00007500ff0477ac */ /* 0x000ee20008000a00 */
[----:B------:R-:W-:Y:S02]  /*14f0*/  SHF.R.S32.HI R9, RZ, 0x1f, R5 ;  /* 0x0000001fff097819 */ /* 0x000fe40000011405 */
[----:B-----5:R-:W-:-:S03]  /*1500*/  SHF.R.S32.HI R8, RZ, 0x1f, R4 ;  /* 0x0000001fff087819 */ /* 0x020fc60000011404 */
[----:B-1----:R-:W-:-:S04]  /*1510*/  IMAD R10, R9, R6, RZ ;  /* 0x00000006090a7224 */ /* 0x002fc800078e02ff */
[C---:B------:R-:W-:Y:S02]  /*1520*/  IMAD R9, R5.reuse, R7, R10 ;  /* 0x0000000705097224 */ /* 0x040fe400078e020a */
[----:B------:R-:W-:-:S04]  /*1530*/  IMAD.WIDE.U32 R10, R5, R6, RZ ;  /* 0x00000006050a7225 */ /* 0x000fc800078e00ff */
[----:B---3--:R-:W-:Y:S01]  /*1540*/  IMAD R5, R8, UR4, RZ ;  /* 0x0000000408057c24 */ /* 0x008fe2000f8e02ff */
[----:B------:R-:W-:-:S03]  /*1550*/  IADD3 R11, PT, PT, R11, R9, RZ ;  /* 0x000000090b0b7210 */ /* 0x000fc60007ffe0ff */
[C---:B------:R-:W-:Y:S02]  /*1560*/  IMAD R5, R4.reuse, UR5, R5 ;  /* 0x0000000504057c24 */ /* 0x040fe4000f8e0205 */
[----:B------:R-:W-:-:S05]  /*1570*/  IMAD.WIDE.U32 R20, R4, UR4, R10 ;  /* 0x0000000404147c25 */ /* 0x000fca000f8e000a */
[----:B------:R-:W-:Y:S01]  /*1580*/  IADD3 R21, PT, PT, R21, R5, RZ ;  /* 0x0000000515157210 */ /* 0x000fe20007ffe0ff */
[----:B------:R-:W-:Y:S06]  /*1590*/  BRA `(.L_x_6434) ;  /* 0x0000000000187947 */ /* 0x000fec0003800000 */
.L_x_6433:
[----:B------:R-:W1:Y:S01]  /*15a0*/  LDC.64 R6, c[0x0][0x3c0] ;  /* 0x0000f000ff067b82 */ /* 0x000e620000000a00 */
[----:B------:R-:W-:-:S05]  /*15b0*/  IADD3 R5, PT, PT, R5, R8, RZ ;  /* 0x0000000805057210 */ /* 0x000fca0007ffe0ff */
[C---:B-1----:R-:W-:Y:S02]  /*15c0*/  IMAD R21, R5.reuse, R7, RZ ;  /* 0x0000000705157224 */ /* 0x042fe400078e02ff */
[----:B-----5:R-:W-:-:S05]  /*15d0*/  IMAD.WIDE.U32 R4, R5, R6, RZ ;  /* 0x0000000605047225 */ /* 0x020fca00078e00ff */
[----:B------:R-:W-:Y:S02]  /*15e0*/  IADD3 R21, PT, PT, R5, R21, RZ ;  /* 0x0000001505157210 */ /* 0x000fe40007ffe0ff */
[----:B------:R-:W-:-:S07]  /*15f0*/  MOV R20, R4 ;  /* 0x0000000400147202 */ /* 0x000fce0000000f00 */
.L_x_6434:
[----:B------:R-:W1:Y:S01]  /*1600*/  LDC R11, c[0x0][0x3e8] ;  /* 0x0000fa00ff0b7b82 */ /* 0x000e620000000800 */
[----:B------:R-:W-:Y:S02]  /*1610*/  LEA R10, R132, 0xffffff80, 0x7 ;  /* 0xffffff80840a7811 */ /* 0x000fe400078e38ff */
[----:B------:R-:W-:Y:S02]  /*1620*/  CS2R R166, SRZ ;  /* 0x0000000000a67805 */ /* 0x000fe4000001ff00 */
[----:B------:R-:W-:Y:S01]  /*1630*/  SHF.R.S32.HI R17, RZ, 0x1f, R10 ;  /* 0x0000001fff117819 */ /* 0x000fe2000001140a */
[----:B------:R-:W-:-:S04]  /*1640*/  IMAD.WIDE.U32 R20, R10, R6, R20 ;  /* 0x000000060a147225 */ /* 0x000fc800078e0014 */
[----:B------:R-:W-:Y:S01]  /*1650*/  IMAD R12, R17, R128, RZ ;  /* 0x00000080110c7224 */ /* 0x000fe200078e02ff */
        /* <DEDUP_REMOVED lines=10> */
[----:B------:R-:W-:-:S03]  /*1700*/  MOV R8, R5 ;  /* 0x0000000500087202 */ /* 0x000fc60000000f00 */
[----:B------:R-:W-:Y:S02]  /*1710*/  IMAD R14, R17, R6, RZ ;  /* 0x00000006110e7224 */ /* 0x000fe400078e02ff */
[----:B------:R-:W-:-:S04]  /*1720*/  IMAD.HI.U32 R15, R15, R8, RZ ;  /* 0x000000080f0f7227 */ /* 0x000fc800078e00ff */
[----:B------:R-:W-:Y:S02]  /*1730*/  IMAD.MOV R5, RZ, RZ, -R15 ;  /* 0x000000ffff057224 */ /* 0x000fe400078e0a0f */
[----:B------:R-:W-:-:S04]  /*1740*/  IMAD.WIDE.U32 R16, R10, R128, R18 ;  /* 0x000000800a107225 */ /* 0x000fc800078e0012 */
[----:B------:R-:W-:Y:S02]  /*1750*/  IMAD R5, R4, R5, R8 ;  /* 0x0000000504057224 */ /* 0x000fe400078e0208 */
[----:B------:R-:W1:Y:S01]  /*1760*/  LDC.64 R8, c[0x0][0x3d8] ;  /* 0x0000f600ff087b82 */ /* 0x000e620000000a00 */
[----:B------:R-:W-:Y:S02]  /*1770*/  IMAD R19, R10, R129, R12 ;  /* 0x000000810a137224 */ /* 0x000fe400078e020c */
[----:B------:R-:W-:Y:S01]  /*1780*/  ISETP.GT.U32.AND P0, PT, R4, R5, PT ;  /* 0x000000050400720c */ /* 0x000fe20003f04070 */
[----:B------:R-:W-:Y:S02]  /*1790*/  IMAD R14, R10, R7, R14 ;  /* 0x000000070a0e7224 */ /* 0x000fe400078e020e */
[----:B------:R-:W-:Y:S02]  /*17a0*/  IADD3 R17, PT, PT, R17, R19, RZ ;  /* 0x0000001311117210 */ /* 0x000fe40007ffe0ff */
[----:B------:R-:W-:-:S08]  /*17b0*/  IMAD.IADD R21, R21, 0x1, R14 ;  /* 0x0000000115157824 */ /* 0x000fd000078e020e */
        /* <DEDUP_REMOVED lines=15> */
[----:B------:R-:W-:Y:S01]  /*18b0*/  IMAD.WIDE.U32 R10, R15, R4, R16 ;  /* 0x000000040f0a7225 */ /* 0x000fe200078e0010 */
[----:B------:R-:W-:-:S03]  /*18c0*/  MOV R16, R20 ;  /* 0x0000001400107202 */ /* 0x000fc60000000f00 */
[----:B------:R-:W-:Y:S01]  /*18d0*/  IMAD R5, R15, R5, R12 ;  /* 0x000000050f057224 */ /* 0x000fe200078e020c */
[----:B------:R-:W-:Y:S01]  /*18e0*/  MOV R20, R10 ;  /* 0x0000000a00147202 */ /* 0x000fe20000000f00 */
[----:B------:R-:W-:-:S03]  /*18f0*/  IMAD.IADD R14, R21, 0x1, R9 ;  /* 0x00000001150e7824 */ /* 0x000fc600078e0209 */
[----:B------:R-:W-:-:S07]  /*1900*/  IADD3 R10, PT, PT, R11, R5, RZ ;  /* 0x000000050b0a7210 */ /* 0x000fce0007ffe0ff */
.L_x_6430:
[----:B------:R-:W-:Y:S01]  /*1910*/  ISETP.NE.AND P2, PT, R2, -0x1, PT ;  /* 0xffffffff0200780c */ /* 0x000fe20003f45270 */
[C---:B--2---:R-:W-:Y:S01]  /*1920*/  IMAD.SHL.U32 R18, R0.reuse, 0x8, RZ ;  /* 0x0000000800127824 */ /* 0x044fe200078e00ff */
[----:B------:R-:W1:Y:S01]  /*1930*/  LDCU.64 UR10, c[0x0][0x390] ;  /* 0x00007200ff0a77ac */ /* 0x000e620008000a00 */
[----:B------:R-:W-:Y:S01]  /*1940*/  IMAD.SHL.U32 R135, R0, 0x40, RZ ;  /* 0x0000004000877824 */ /* 0x000fe200078e00ff */
[----:B------:R-:W-:Y:S01]  /*1950*/  SHF.R.U32.HI R26, RZ, 0x3, R0 ;  /* 0x00000003ff1a7819 */ /* 0x000fe20000011600 */
[----:B------:R-:W2:Y:S01]  /*1960*/  S2UR UR5, SR_CgaCtaId ;  /* 0x00000000000579c3 */ /* 0x000ea20000008800 */
[C---:B------:R-:W-:Y:S01]  /*1970*/  LOP3.LUT R162, R18.reuse, 0x38, RZ, 0xc0, !PT ;  /* 0x0000003812a27812 */ /* 0x040fe200078ec0ff */
[----:B------:R-:W3:Y:S01]  /*1980*/  LDCU.64 UR6, c[0x0][0x3c8] ;  /* 0x00007900ff0677ac */ /* 0x000ee20008000a00 */
[----:B------:R-:W-:Y:S01]  /*1990*/  LOP3.LUT R163, R18, 0x1f8, RZ, 0xc0, !PT ;  /* 0x000001f812a37812 */ /* 0x000fe200078ec0ff */
[----:B------:R-:W-:Y:S01]  /*19a0*/  IMAD.IADD R156, R3, 0x1, -R164 ;  /* 0x00000001039c7824 */ /* 0x000fe200078e0aa4 */
[----:B------:R-:W-:Y:S01]  /*19b0*/  IADD3 R16, P0, PT, R162, R16, RZ ;  /* 0x00000010a2107210 */ /* 0x000fe20007f1e0ff */
[----:B------:R-:W4:Y:S01]  /*19c0*/  LDCU.64 UR12, c[0x0][0x388] ;  /* 0x00007100ff0c77ac */ /* 0x000f220008000a00 */
[----:B------:R-:W-:Y:S01]  /*19d0*/  LOP3.LUT R11, R135, 0x1c0, RZ, 0xc0, !PT ;  /* 0x000001c0870b7812 */ /* 0x000fe200078ec0ff */
[----:B------:R-:W5:Y:S01]  /*19e0*/  @!P2 LDC.64 R8, c[0x0][0x398] ;  /* 0x0000e600ff08ab82 */ /* 0x000f620000000a00 */
[----:B------:R-:W-:Y:S01]  /*19f0*/  LOP3.LUT R163, R163, 0x38, R0, 0x78, !PT ;  /* 0x00000038a3a37812 */ /* 0x000fe200078e7800 */
[----:B------:R-:W-:Y:S01]  /*1a00*/  IMAD.X R17, RZ, RZ, R14, P0 ;  /* 0x000000ffff117224 */ /* 0x000fe200000e060e */
[--C-:B------:R-:W-:Y:S01]  /*1a10*/  LOP3.LUT R11, R11, 0x38, R18.reuse, 0xf8, !PT ;  /* 0x000000380b0b7812 */ /* 0x100fe200078ef812 */
[----:B------:R-:W-:Y:S01]  /*1a20*/  UMOV UR4, 0x400 ;  /* 0x0000040000047882 */ /* 0x000fe20000000000 */
[----:B------:R-:W-:Y:S01]  /*1a30*/  LOP3.LUT R163, R163, 0x1e00, R18, 0xf8, !PT ;  /* 0x00001e00a3a37812 */ /* 0x000fe200078ef812 */
[----:B------:R-:W-:Y:S01]  /*1a40*/  IMAD.WIDE.U32 R16, R26, R6, R16 ;  /* 0x000000061a107225 */ /* 0x000fe200078e0010 */
[----:B------:R-:W-:Y:S01]  /*1a50*/  IADD3 R20, P1, PT, R162, R20, RZ ;  /* 0x00000014a2147210 */ /* 0x000fe20007f3e0ff */
[----:B------:R-:W5:Y:S01]  /*1a60*/  @P2 LDC.64 R4, c[0x0][0x3b0] ;  /* 0x0000ec00ff042b82 */ /* 0x000f620000000a00 */
[----:B------:R-:W-:Y:S01]  /*1a70*/  SHF.R.S32.HI R25, RZ, 0x1f, R24 ;  /* 0x0000001fff197819 */ /* 0x000fe20000011418 */
[----:B------:R-:W-:Y:S01]  /*1a80*/  IMAD R161, R26, R7, R17 ;  /* 0x000000071aa17224 */ /* 0x000fe200078e0211 */
[C---:B-1----:R-:W-:Y:S01]  /*1a90*/  LEA R160, P0, R16.reuse, UR10, 0x1 ;  /* 0x0000000a10a07c11 */ /* 0x042fe2000f8008ff */
[----:B------:R-:W-:Y:S01]  /*1aa0*/  IMAD.X R21, RZ, RZ, R10, P1 ;  /* 0x000000ffff157224 */ /* 0x000fe200008e060a */
[----:B------:R-:W-:Y:S01]  /*1ab0*/  SHF.R.U32.HI R28, RZ, 0x1, R0 ;  /* 0x00000001ff1c7819 */ /* 0x000fe20000011600 */
[----:B---3--:R-:W-:Y:S01]  /*1ac0*/  IMAD R17, R25, UR6, RZ ;  /* 0x0000000619117c24 */ /* 0x008fe2000f8e02ff */
[----:B------:R-:W-:Y:S01]  /*1ad0*/  LEA.HI.X R161, R16, UR11, R161, 0x1, P0 ;  /* 0x0000000b10a17c11 */ /* 0x000fe200080f0ca1 */
[C---:B------:R-:W-:Y:S01]  /*1ae0*/  IMAD.WIDE.U32 R20, R26.reuse, R128, R20 ;  /* 0x000000801a147225 */ /* 0x040fe200078e0014 */
[----:B--2---:R-:W-:Y:S01]  /*1af0*/  ULEA UR5, UR5, UR4, 0x18 ;  /* 0x0000000405057291 */ /* 0x004fe2000f8ec0ff */
[----:B------:R-:W-:Y:S01]  /*1b00*/  BSSY.RECONVERGENT B0, `(.L_x_6435) ;  /* 0x0000029000007945 */ /* 0x000fe20003800200 */
[----:B------:R-:W-:Y:S01]  /*1b10*/  LOP3.LUT R135, R135, 0x200, RZ, 0xc0, !PT ;  /* 0x0000020087877812 */ /* 0x000fe200078ec0ff */
[----:B------:R-:W-:Y:S01]  /*1b20*/  IMAD R159, R26, R129, R21 ;  /* 0x000000811a9f7224 */ /* 0x000fe200078e0215 */
[C---:B----4-:R-:W-:Y:S01]  /*1b30*/  LEA R158, P1, R20.reuse, UR12, 0x1 ;  /* 0x0000000c149e7c11 */ /* 0x050fe2000f8208ff */
[----:B------:R-:W-:Y:S01]  /*1b40*/  IMAD.MOV.U32 R27, RZ, RZ, RZ ;  /* 0x000000ffff1b7224 */ /* 0x000fe200078e00ff */
[----:B------:R-:W-:Y:S01]  /*1b50*/  LOP3.LUT R134, R11, 0x8, R28, 0x78, !PT ;  /* 0x000000080b867812 */ /* 0x000fe200078e781c */
[----:B-----5:R-:W-:Y:S01]  /*1b60*/  @!P2 IMAD.WIDE.U32 R18, R165, R8, RZ ;  /* 0x00000008a512a225 */ /* 0x020fe200078e00ff */
[----:B------:R-:W-:-:S02]  /*1b70*/  LEA.HI.X R159, R20, UR13, R159, 0x1, P1 ;  /* 0x0000000d149f7c11 */ /* 0x000fc400088f0c9f */
[----:B------:R-:W-:Y:S01]  /*1b80*/  SHF.R.U32.HI R8, RZ, 0x4, R0 ;  /* 0x00000004ff087819 */ /* 0x000fe20000011600 */
[----:B------:R-:W-:Y:S01]  /*1b90*/  @!P2 IMAD R9, R165, R9, R19 ;  /* 0x00000009a509a224 */ /* 0x000fe200078e0213 */
[----:B------:R-:W-:Y:S01]  /*1ba0*/  LEA R163, R163, UR5, 0x1 ;  /* 0x00000005a3a37c11 */ /* 0x000fe2000f8e08ff */
[----:B------:R-:W-:Y:S02]  /*1bb0*/  IMAD R17, R24, UR7, R17 ;  /* 0x0000000718117c24 */ /* 0x000fe4000f8e0211 */
[----:B------:R-:W-:-:S04]  /*1bc0*/  @P2 IMAD.WIDE.U32 R14, R2, R4, RZ ;  /* 0x00000004020e2225 */ /* 0x000fc800078e00ff */
[----:B------:R-:W-:Y:S02]  /*1bd0*/  @!P2 IMAD.MOV.U32 R4, RZ, RZ, R18 ;  /* 0x000000ffff04a224 */ /* 0x000fe400078e0012 */
[----:B------:R-:W-:Y:S02]  /*1be0*/  @P2 IMAD.MOV.U32 R4, RZ, RZ, R14 ;  /* 0x000000ffff042224 */ /* 0x000fe400078e000e */
[----:B------:R-:W-:Y:S02]  /*1bf0*/  @P2 IMAD R9, R2, R5, R15 ;  /* 0x0000000502092224 */ /* 0x000fe400078e020f */
[----:B------:R-:W-:Y:S01]  /*1c00*/  IMAD.WIDE.U32 R12, R13, 0x40, R26 ;  /* 0x000000400d0c7825 */ /* 0x000fe200078e001a */
[----:B------:R-:W-:-:S05]  /*1c10*/  IADD3 R14, P0, PT, R162, R4, RZ ;  /* 0x00000004a20e7210 */ /* 0x000fca0007f1e0ff */
[----:B------:R-:W-:Y:S01]  /*1c20*/  IMAD.X R15, RZ, RZ, R9, P0 ;  /* 0x000000ffff0f7224 */ /* 0x000fe200000e0609 */
[----:B------:R-:W-:Y:S01]  /*1c30*/  ISETP.GE.AND P0, PT, R26, R156, PT ;  /* 0x0000009c1a00720c */ /* 0x000fe20003f06270 */
[----:B------:R-:W-:-:S04]  /*1c40*/  IMAD.WIDE.U32 R14, R24, UR6, R14 ;  /* 0x00000006180e7c25 */ /* 0x000fc8000f8e000e */
[----:B------:R-:W-:-:S08]  /*1c50*/  IMAD.IADD R17, R15, 0x1, R17 ;  /* 0x000000010f117824 */ /* 0x000fd000078e0211 */
        /* <DEDUP_REMOVED lines=18> */
.L_x_6437:
[----:B------:R2:W-:Y:S02]  /*1d80*/  STS.128 [R163], RZ ;  /* 0x000000ffa3007388 */ /* 0x0005e40000000c00 */
.L_x_6436:
[----:B------:R-:W-:Y:S05]  /*1d90*/  BSYNC.RECONVERGENT B0 ;  /* 0x0000000000007941 */ /* 0x000fea0003800200 */
.L_x_6435:
[C---:B------:R-:W-:Y:S01]  /*1da0*/  VIADD R22, R26.reuse, 0x10 ;  /* 0x000000101a167836 */ /* 0x040fe20000000000 */
[----:B------:R-:W-:Y:S01]  /*1db0*/  IADD3 R20, PT, PT, R26, 0x20, RZ ;  /* 0x000000201a147810 */ /* 0x000fe20007ffe0ff */
[----:B------:R-:W-:Y:S01]  /*1dc0*/  VIADD R126, R132, 0xffffffff ;  /* 0xffffffff847e7836 */ /* 0x000fe20000000000 */
[----:B------:R-:W-:Y:S01]  /*1dd0*/  BSSY.RECONVERGENT B0, `(.L_x_6438) ;  /* 0x000001d000007945 */ /* 0x000fe20003800200 */
[----:B------:R-:W-:Y:S01]  /*1de0*/  VIADD R18, R26, 0x30 ;  /* 0x000000301a127836 */ /* 0x000fe20000000000 */
[-C--:B------:R-:W-:Y:S01]  /*1df0*/  ISETP.GE.AND P0, PT, R22, R156.reuse, PT ;  /* 0x0000009c1600720c */ /* 0x080fe20003f06270 */
[----:B------:R-:W-:Y:S01]  /*1e00*/  IMAD.SHL.U32 R125, R126, 0x80, RZ ;  /* 0x000000807e7d7824 */ /* 0x000fe200078e00ff */
        /* <DEDUP_REMOVED lines=25> */
.L_x_6439:
[----:B------:R-:W-:Y:S05]  /*1fa0*/  BSYNC.RECONVERGENT B0 ;  /* 0x0000000000007941 */ /* 0x000fea0003800200 */
.L_x_6438:
        /* <DEDUP_REMOVED lines=22> */
.L_x_6441:
[----:B------:R-:W-:Y:S05]  /*2110*/  BSYNC.RECONVERGENT B0 ;  /* 0x0000000000007941 */ /* 0x000fea0003800200 */
.L_x_6440:
        /* <DEDUP_REMOVED lines=22> */
.L_x_6443:
[----:B------:R-:W-:Y:S05]  /*2280*/  BSYNC.RECONVERGENT B0 ;  /* 0x0000000000007941 */ /* 0x000fea0003800200 */
.L_x_6442:
        /* <DEDUP_REMOVED lines=12> */
.L_x_6446:
[----:B------:R1:W-:Y:S02]  /*2350*/  STS.128 [R163+0x2000], RZ ;  /* 0x002000ffa3007388 */ /* 0x0003e40000000c00 */
.L_x_6445:
[----:B------:R-:W-:Y:S05]  /*2360*/  BSYNC.RECONVERGENT B0 ;  /* 0x0000000000007941 */ /* 0x000fea0003800200 */
.L_x_6444:
[----:B-1--4-:R-:W1:Y:S01]  /*2370*/  LDC.64 R4, c[0x0][0x538] ;  /* 0x00014e00ff047b82 */ /* 0x012e620000000a00 */
[-C--:B------:R-:W-:Y:S01]  /*2380*/  ISETP.GE.AND P1, PT, R22, R9.reuse, PT ;  /* 0x000000091600720c */ /* 0x080fe20003f26270 */
[C---:B------:R-:W-:Y:S01]  /*2390*/  VIADD R16, R26.reuse, 0x40 ;  /* 0x000000401a107836 */ /* 0x040fe20000000000 */
[C---:B------:R-:W-:Y:S01]  /*23a0*/  SHF.L.U64.HI R2, R137.reuse, 0x1, R2 ;  /* 0x0000000189027819 */ /* 0x040fe20000010202 */
[----:B------:R-:W-:Y:S01]  /*23b0*/  IMAD.SHL.U32 R137, R137, 0x2, RZ ;  /* 0x0000000289897824 */ /* 0x000fe200078e00ff */
[----:B------:R-:W-:Y:S01]  /*23c0*/  BSSY.RECONVERGENT B0, `(.L_x_6447) ;  /* 0x0000014000007945 */ /* 0x000fe20003800200 */
[----:B------:R-:W-:Y:S01]  /*23d0*/  VIADD R14, R26, 0x50 ;  /* 0x000000501a0e7836 */ /* 0x000fe20000000000 */
[-C--:B------:R-:W-:Y:S01]  /*23e0*/  ISETP.GE.AND P0, PT, R20, R9.reuse, PT ;  /* 0x000000091400720c */ /* 0x080fe20003f06270 */
        /* <DEDUP_REMOVED lines=17> */
.L_x_6448:
[----:B------:R-:W-:Y:S05]  /*2500*/  BSYNC.RECONVERGENT B0 ;  /* 0x0000000000007941 */ /* 0x000fea0003800200 */
.L_x_6447:
        /* <DEDUP_REMOVED lines=13> */
.L_x_6450:
[----:B------:R-:W-:Y:S05]  /*25e0*/  BSYNC.RECONVERGENT B0 ;  /* 0x0000000000007941 */ /* 0x000fea0003800200 */
.L_x_6449:
        /* <DEDUP_REMOVED lines=12> */
.L_x_6452:
[----:B------:R-:W-:Y:S05]  /*26b0*/  BSYNC.RECONVERGENT B0 ;  /* 0x0000000000007941 */ /* 0x000fea0003800200 */
.L_x_6451:
        /* <DEDUP_REMOVED lines=15> */
.L_x_6454:
[----:B------:R-:W-:Y:S05]  /*27b0*/  BSYNC.RECONVERGENT B0 ;  /* 0x0000000000007941 */ /* 0x000fea0003800200 */
.L_x_6453:
        /* <DEDUP_REMOVED lines=12> */
.L_x_6456:
[----:B------:R-:W-:Y:S05]  /*2880*/  BSYNC.RECONVERGENT B0 ;  /* 0x0000000000007941 */ /* 0x000fea0003800200 */
.L_x_6455:
        /* <DEDUP_REMOVED lines=15> */
.L_x_6458:
[----:B------:R-:W-:Y:S05]  /*2980*/  BSYNC.RECONVERGENT B0 ;  /* 0x0000000000007941 */ /* 0x000fea0003800200 */
.L_x_6457:
        /* <DEDUP_REMOVED lines=13> */
.L_x_6460:
[----:B------:R-:W-:Y:S05]  /*2a60*/  BSYNC.RECONVERGENT B0 ;  /* 0x0000000000007941 */ /* 0x000fea0003800200 */
.L_x_6459:
[----:B------:R-:W1:Y:S01]  /*2a70*/  LDCU.64 UR6, c[0x0][0x540] ;  /* 0x0000a800ff0677ac */ /* 0x000e620008000a00 */
[----:B------:R-:W0:Y:S01]  /*2a80*/  LDGDEPBAR ;  /* 0x00000000000079af */ /* 0x000e220000000000 */
[----:B------:R-:W5:Y:S01]  /*2a90*/  LDCU UR4, c[0x0][0x458] ;  /* 0x00008b00ff0477ac */ /* 0x000f620008000800 */
[----:B-1----:R-:W-:-:S04]  /*2aa0*/  IMAD.WIDE.U32 R26, R165, UR6, R24 ;  /* 0x00000006a51a7c25 */ /* 0x002fc8000f8e0018 */
[----:B------:R-:W-:Y:S01]  /*2ab0*/  IMAD R24, R165, UR7, R27 ;  /* 0x00000007a5187c24 */ /* 0x000fe2000f8e021b */
[----:B------:R-:W-:Y:S02]  /*2ac0*/  LEA R4, P0, R26, R4, 0x2 ;  /* 0x000000041a047211 */ /* 0x000fe400078010ff */
[----:B------:R-:W-:Y:S02]  /*2ad0*/  LOP3.LUT R15, R28, 0x1f0, RZ, 0xc0, !PT ;  /* 0x000001f01c0f7812 */ /* 0x000fe400078ec0ff */
[----:B------:R-:W-:Y:S01]  /*2ae0*/  SHF.R.U32.HI R131, RZ, 0x2, R0 ;  /* 0x00000002ff837819 */ /* 0x000fe20000011600 */
[----:B------:R-:W-:Y:S01]  /*2af0*/  IMAD.SHL.U32 R130, R0, 0x2, RZ ;  /* 0x0000000200827824 */ /* 0x000fe200078e00ff */
[----:B------:R-:W-:Y:S01]  /*2b00*/  LEA.HI.X R5, R26, R5, R24, 0x2, P0 ;  /* 0x000000051a057211 */ /* 0x000fe200000f1418 */
[----:B------:R-:W-:-:S04]  /*2b10*/  DEPBAR.LE SB0, 0x0 ;  /* 0x000080000000791a */ /* 0x000fc80000000000 */
[----:B------:R-:W2:Y:S01]  /*2b20*/  LDG.E R4, desc[UR16][R4.64] ;  /* 0x0000001004047981 */ /* 0x000ea2000c1e1900 */
[----:B-----5:R-:W2:Y:S01]  /*2b30*/  MUFU.RCP R13, UR4 ;  /* 0x00000004000d7d08 */ /* 0x020ea20008001000 */
[----:B------:R-:W-:Y:S01]  /*2b40*/  IADD3 R24, PT, PT, R15, 0x1, R164 ;  /* 0x000000010f187810 */ /* 0x000fe20007ffe0a4 */
[----:B------:R-:W-:Y:S01]  /*2b50*/  BSSY.RECONVERGENT B0, `(.L_x_6461) ;  /* 0x0000016000007945 */ /* 0x000fe20003800200 */
[----:B------:R-:W-:Y:S01]  /*2b60*/  LOP3.LUT R131, R131, 0x7, RZ, 0xc0, !PT ;  /* 0x0000000783837812 */ /* 0x000fe200078ec0ff */
[C---:B------:R-:W-:Y:S01]  /*2b70*/  IMAD.SHL.U32 R127, R6.reuse, 0x10, RZ ;  /* 0x00000010067f7824 */ /* 0x040fe200078e00ff */
[----:B------:R-:W-:Y:S02]  /*2b80*/  SHF.L.U64.HI R124, R6, 0x4, R7 ;  /* 0x00000004067c7819 */ /* 0x000fe40000010207 */
[----:B------:R-:W-:Y:S02]  /*2b90*/  IADD3 R131, PT, PT, -R3, R24, R131 ;  /* 0x0000001803837210 */ /* 0x000fe40007ffe183 */
[----:B------:R-:W-:-:S02]  /*2ba0*/  LOP3.LUT R130, R130, 0x6, RZ, 0xc0, !PT ;  /* 0x0000000682827812 */ /* 0x000fc400078ec0ff */
        /* <DEDUP_REMOVED lines=13> */
.L_x_6463:
[----:B------:R2:W-:Y:S01]  /*2c80*/  STS.128 [R163+0x6000], RZ ;  /* 0x006000ffa3007388 */ /* 0x0005e20000000c00 */
[----:B------:R-:W-:Y:S05]  /*2c90*/  BRA `(.L_x_6464) ;  /* 0x0000000000047947 */ /* 0x000fea0003800000 */
.L_x_6462:
[----:B------:R1:W-:Y:S02]  /*2ca0*/  STS.128 [R163+0x6000], RZ ;  /* 0x006000ffa3007388 */ /* 0x0003e40000000c00 */
.L_x_6464:
[----:B------:R-:W-:Y:S05]  /*2cb0*/  BSYNC.RECONVERGENT B0 ;  /* 0x0000000000007941 */ /* 0x000fea0003800200 */
.L_x_6461:
[-C--:B------:R-:W-:Y:S01]  /*2cc0*/  ISETP.GE.AND P0, PT, R22, R9.reuse, PT ;  /* 0x000000091600720c */ /* 0x080fe20003f06270 */
[----:B------:R-:W-:Y:S01]  /*2cd0*/  IMAD.SHL.U32 R8, R8, 0x400, RZ ;  /* 0x0000040008087824 */ /* 0x000fe200078e00ff */
[C---:B------:R-:W-:Y:S01]  /*2ce0*/  SHF.L.U64.HI R124, R127.reuse, 0x1, R124 ;  /* 0x000000017f7c7819 */ /* 0x040fe2000001027c */
[----:B------:R-:W-:Y:S01]  /*2cf0*/  IMAD.SHL.U32 R127, R127, 0x2, RZ ;  /* 0x000000027f7f7824 */ /* 0x000fe200078e00ff */
[----:B------:R-:W-:Y:S01]  /*2d00*/  LOP3.LUT R155, R135, 0x7c00, R4, 0xf8, !PT ;  /* 0x00007c00879b7812 */ /* 0x000fe200078ef804 */
[----:B------:R-:W-:Y:S01]  /*2d10*/  BSSY.RECONVERGENT B0, `(.L_x_6465) ;  /* 0x0000018000007945 */ /* 0x000fe20003800200 */
[----:B------:R-:W-:Y:S02]  /*2d20*/  ISETP.GE.AND P3, PT, R14, R9, PT ;  /* 0x000000090e00720c */ /* 0x000fe40003f66270 */
[----:B------:R-:W-:Y:S01]  /*2d30*/  IADD3 R14, P1, PT, R127, R160, RZ ;  /* 0x000000a07f0e7210 */ /* 0x000fe20007f3e0ff */
[----:B------:R-:W-:Y:S01]  /*2d40*/  IMAD.IADD R155, R134, 0x1, R155 ;  /* 0x00000001869b7824 */ /* 0x000fe200078e029b */
[----:B------:R-:W-:-:S02]  /*2d50*/  LOP3.LUT R5, R11, 0x8, R0, 0x78, !PT ;  /* 0x000000080b057812 */ /* 0x000fc400078e7800 */
[----:B------:R-:W-:Y:S01]  /*2d60*/  LOP3.LUT R154, R8, 0x400, RZ, 0xc0, !PT ;  /* 0x00000400089a7812 */ /* 0x000fe200078ec0ff */
[----:B------:R1:W-:Y:S01]  /*2d70*/  @P0 STS.128 [R163+0x6800], RZ ;  /* 0x006800ffa3000388 */ /* 0x0003e20000000c00 */
[----:B------:R-:W-:Y:S01]  /*2d80*/  IMAD.X R15, R124, 0x1, R161, P1 ;  /* 0x000000017c0f7824 */ /* 0x000fe200008e06a1 */
[-C--:B------:R-:W-:Y:S02]  /*2d90*/  ISETP.GE.AND P6, PT, R20, R9.reuse, PT ;  /* 0x000000091400720c */ /* 0x080fe40003fc6270 */
[-C--:B------:R-:W-:Y:S01]  /*2da0*/  ISETP.GE.AND P5, PT, R18, R9.reuse, PT ;  /* 0x000000091200720c */ /* 0x080fe20003fa6270 */
[----:B------:R-:W-:Y:S01]  /*2db0*/  IMAD R154, R5, 0x2, R154 ;  /* 0x00000002059a7824 */ /* 0x000fe200078e029a */
[-C--:B------:R-:W-:Y:S02]  /*2dc0*/  ISETP.GE.AND P4, PT, R16, R9.reuse, PT ;  /* 0x000000091000720c */ /* 0x080fe40003f86270 */
[-C--:B------:R-:W-:Y:S02]  /*2dd0*/  ISETP.GE.AND P2, PT, R12, R9.reuse, PT ;  /* 0x000000090c00720c */ /* 0x080fe40003f46270 */
[----:B------:R-:W-:-:S02]  /*2de0*/  ISETP.GE.AND P1, PT, R10, R9, PT ;  /* 0x000000090a00720c */ /* 0x000fc40003f26270 */
        /* <DEDUP_REMOVED lines=10> */
.L_x_6466:
[----:B------:R-:W-:Y:S05]  /*2e90*/  BSYNC.RECONVERGENT B0 ;  /* 0x0000000000007941 */ /* 0x000fea0003800200 */
.L_x_6465:
        /* <DEDUP_REMOVED lines=13> */
.L_x_6468:
[----:B------:R-:W-:Y:S05]  /*2f70*/  BSYNC.RECONVERGENT B0 ;  /* 0x0000000000007941 */ /* 0x000fea0003800200 */
.L_x_6467:
        /* <DEDUP_REMOVED lines=13> */
.L_x_6470:
[----:B------:R-:W-:Y:S05]  /*3050*/  BSYNC.RECONVERGENT B0 ;  /* 0x0000000000007941 */ /* 0x000fea0003800200 */
.L_x_6469:
        /* <DEDUP_REMOVED lines=16> */
.L_x_6472:
[----:B------:R-:W-:Y:S05]  /*3160*/  BSYNC.RECONVERGENT B0 ;  /* 0x0000000000007941 */ /* 0x000fea0003800200 */
.L_x_6471:
        /* <DEDUP_REMOVED lines=13> */
.L_x_6474:
[----:B------:R-:W-:Y:S05]  /*3240*/  BSYNC.RECONVERGENT B0 ;  /* 0x0000000000007941 */ /* 0x000fea0003800200 */
.L_x_6473:
        /* <DEDUP_REMOVED lines=16> */
.L_x_6476:
[----:B------:R-:W-:Y:S05]  /*3350*/  BSYNC.RECONVERGENT B0 ;  /* 0x0000000000007941 */ /* 0x000fea0003800200 */
.L_x_6475:
        /* <DEDUP_REMOVED lines=14> */
.L_x_6478:
[----:B------:R-:W-:Y:S05]  /*3440*/  BSYNC.RECONVERGENT B0 ;  /* 0x0000000000007941 */ /* 0x000fea0003800200 */
.L_x_6477:
[----:B------:R-:W-:Y:S01]  /*3450*/  LDSM.16.M88.4 R92, [R155] ;  /* 0x000000009b5c783b */ /* 0x000fe20000000200 */
[----:B------:R-:W-:Y:S01]  /*3460*/  R2P PR, R0, 0x6 ;  /* 0x0000000600007804 */ /* 0x000fe20000000000 */
[----:B-1----:R-:W-:Y:S01]  /*3470*/  IMAD.MOV.U32 R5, RZ, RZ, 0x20 ;  /* 0x00000020ff057424 */ /* 0x002fe200078e00ff */
[C---:B------:R-:W-:Y:S01]  /*3480*/  VIMNMX R133, PT, PT, R131.reuse, R136, PT ;  /* 0x0000008883857248 */ /* 0x040fe20003fe0100 */
        /* <DEDUP_REMOVED lines=30> */
[----:B------:R-:W-:Y:S01]  /*3670*/  LDSM.16.M88.4 R116, [R152] ;  /* 0x000000009874783b */ /* 0x000fe20000000200 */
[C---:B--2---:R-:W-:Y:S03]  /*3680*/  HMMA.16816.F32.BF16 R52, R80.reuse, R60, R52 ;  /* 0x0000003c5034723c */ /* 0x044fe60000041834 */
[----:B------:R-:W-:Y:S04]  /*3690*/  LDSM.16.M88.4 R120, [R149+0x3000] ;  /* 0x003000009578783b */ /* 0x000fe80000000200 */
        /* <DEDUP_REMOVED lines=34> */
[----:B------:R-:W-:Y:S07]  /*38c0*/  LDSM.16.M88.4 R88, [R151] ;  /* 0x000000009758783b */ /* 0x000fee0000000200 */
[C---:B------:R-:W-:Y:S08]  /*38d0*/  HMMA.16816.F32.BF16 R96, R80.reuse, R84, R96 ;  /* 0x000000545060723c */ /* 0x040ff00000041860 */
[----:B------:R-:W-:Y:S01]  /*38e0*/  HMMA.16816.F32.BF16 R92, R80, R86, R92 ;  /* 0x00000056505c723c */ /* 0x000fe2000004185c */
[----:B------:R-:W4:Y:S07]  /*38f0*/  LDSM.16.M88.4 R84, [R147+0x2000] ;  /* 0x002000009354783b */ /* 0x000f2e0000000200 */
[C---:B--2---:R-:W-:Y:S08]  /*3900*/  HMMA.16816.F32.BF16 R20, R116.reuse, R56, R20 ;  /* 0x000000387414723c */ /* 0x044ff00000041814 */
[----:B------:R-:W-:Y:S01]  /*3910*/  HMMA.16816.F32.BF16 R16, R116, R58, R16 ;  /* 0x0000003a7410723c */ /* 0x000fe20000041810 */
[----:B------:R-:W2:Y:S07]  /*3920*/  LDSM.16.M88.4 R56, [R147+0x5800] ;  /* 0x005800009338783b */ /* 0x000eae0000000200 */
[C---:B------:R-:W-:Y:S08]  /*3930*/  HMMA.16816.F32.BF16 R36, R80.reuse, R120, R36 ;  /* 0x000000785024723c */ /* 0x040ff00000041824 */
[----:B------:R-:W-:Y:S01]  /*3940*/  HMMA.16816.F32.BF16 R32, R80, R122, R32 ;  /* 0x0000007a5020723c */ /* 0x000fe20000041820 */
[----:B------:R-:W5:Y:S07]  /*3950*/  LDSM.16.M88.4 R80, [R147+0x2800] ;  /* 0x002800009350783b */ /* 0x000f6e0000000200 */
[C---:B-1----:R-:W-:Y:S08]  /*3960*/  HMMA.16816.F32.BF16 R12, R116.reuse, R60, R12 ;  /* 0x0000003c740c723c */ /* 0x042ff0000004180c */
[C---:B------:R-:W-:Y:S01]  /*3970*/  HMMA.16816.F32.BF16 R8, R116.reuse, R62, R8 ;  /* 0x0000003e7408723c */ /* 0x040fe20000041808 */
[----:B------:R-:W1:Y:S07]  /*3980*/  LDSM.16.M88.4 R60, [R147+0x5000] ;  /* 0x00500000933c783b */ /* 0x000e6e0000000200 */
[C---:B------:R-:W-:Y:S08]  /*3990*/  HMMA.16816.F32.BF16 R52, R116.reuse, R76, R52 ;  /* 0x0000004c7434723c */ /* 0x040ff00000041834 */
[C---:B---3--:R-:W-:Y:S08]  /*39a0*/  HMMA.16816.F32.BF16 R92, R116.reuse, R110, R92 ;  /* 0x0000006e745c723c */ /* 0x048ff0000004185c */
[C---:B------:R-:W-:Y:S01]  /*39b0*/  HMMA.16816.F32.BF16 R48, R116.reuse, R78, R48 ;  /* 0x0000004e7430723c */ /* 0x040fe20000041830 */
[----:B------:R-:W3:Y:S07]  /*39c0*/  LDSM.16.M88.4 R76, [R147+0x3000] ;  /* 0x00300000934c783b */ /* 0x000eee0000000200 */
[C---:B------:R-:W-:Y:S08]  /*39d0*/  HMMA.16816.F32.BF16 R44, R116.reuse, R72, R44 ;  /* 0x00000048742c723c */ /* 0x040ff0000004182c */
        /* <DEDUP_REMOVED lines=8> */
[----:B------:R-:W3:Y:S01]  /*3a60*/  LDSM.16.M88.4 R64, [R147+0x4800] ;  /* 0x004800009340783b */ /* 0x000ee20000000200 */
[----:B------:R-:W-:-:S06]  /*3a70*/  DEPBAR.LE SB0, 0x0 ;  /* 0x000080000000791a */ /* 0x000fcc0000000000 */
[C---:B------:R-:W-:Y:S08]  /*3a80*/  HMMA.16816.F32.BF16 R96, R116.reuse, R108, R96 ;  /* 0x0000006c7460723c */ /* 0x040ff00000041860 */
[----:B------:R-:W-:Y:S08]  /*3a90*/  HMMA.16816.F32.BF16 R100, R116, R114, R100 ;  /* 0x000000727464723c */ /* 0x000ff00000041864 */
[C---:B----4-:R-:W-:Y:S08]  /*3aa0*/  HMMA.16816.F32.BF16 R52, R88.reuse, R84, R52 ;  /* 0x000000545834723c */ /* 0x050ff00000041834 */
[----:B--2---:R-:W-:Y:S01]  /*3ab0*/  HMMA.16816.F32.BF16 R92, R88, R58, R92 ;  /* 0x0000003a585c723c */ /* 0x004fe2000004185c */
[----:B------:R-:W-:-:S05]  /*3ac0*/  VIADD R58, R0, 0x78 ;  /* 0x00000078003a7836 */ /* 0x000fca0000000000 */
[C---:B------:R-:W-:Y:S02]  /*3ad0*/  ISETP.GE.AND P1, PT, R58.reuse, R133, PT ;  /* 0x000000853a00720c */ /* 0x040fe40003f26270 */
[----:B------:R-:W-:Y:S01]  /*3ae0*/  HMMA.16816.F32.BF16 R48, R88, R86, R48 ;  /* 0x000000565830723c */ /* 0x000fe20000041830 */
[----:B------:R-:W-:Y:S02]  /*3af0*/  ISETP.GE.AND P0, PT, R58, R131, PT ;  /* 0x000000833a00720c */ /* 0x000fe40003f06270 */
[----:B------:R-:W-:-:S05]  /*3b00*/  I2FP.F32.S32 R59, R58 ;  /* 0x0000003a003b7245 */ /* 0x000fca0000201400 */
[----:B-----5:R-:W-:Y:S03]  /*3b10*/  HMMA.16816.F32.BF16 R44, R88, R80, R44 ;  /* 0x00000050582c723c */ /* 0x020fe6000004182c */
[CC--:B------:R-:W-:Y:S01]  /*3b20*/  FFMA.FTZ R92, R3.reuse, R59.reuse, R92 ;  /* 0x0000003b035c7223 */ /* 0x0c0fe2000001005c */
[----:B------:R-:W-:-:S04]  /*3b30*/  FFMA.FTZ R94, R3, R59, R94 ;  /* 0x0000003b035e7223 */ /* 0x000fc8000001005e */
[----:B-1----:R-:W-:Y:S01]  /*3b40*/  HMMA.16816.F32.BF16 R104, R88, R60, R104 ;  /* 0x0000003c5868723c */ /* 0x002fe20000041868 */
[----:B------:R-:W-:-:S05]  /*3b50*/  VIADD R60, R0, 0x1 ;  /* 0x00000001003c7836 */ /* 0x000fca0000000000 */
[----:B------:R-:W-:Y:S02]  /*3b60*/  I2FP.F32.S32 R58, R60 ;  /* 0x0000003c003a7245 */ /* 0x000fe40000201400 */
[C---:B------:R-:W-:Y:S01]  /*3b70*/  HMMA.16816.F32.BF16 R96, R88.reuse, R56, R96 ;  /* 0x000000385860723c */ /* 0x040fe20000041860 */
[----:B------:R-:W-:Y:S01]  /*3b80*/  ISETP.GE.AND P6, PT, R60, R133, PT ;  /* 0x000000853c00720c */ /* 0x000fe20003fc6270 */
[----:B------:R-:W-:Y:S01]  /*3b90*/  VIADD R56, R0, 0x8 ;  /* 0x0000000800387836 */ /* 0x000fe20000000000 */
[----:B------:R-:W-:Y:S01]  /*3ba0*/  ISETP.GE.AND P3, PT, R60, R131, PT ;  /* 0x000000833c00720c */ /* 0x000fe20003f66270 */
[----:B------:R-:W-:Y:S02]  /*3bb0*/  VIADD R60, R0, 0x10 ;  /* 0x00000010003c7836 */ /* 0x000fe40000000000 */
[----:B------:R-:W-:Y:S01]  /*3bc0*/  FFMA.FTZ R80, R3, R58, R55 ;  /* 0x0000003a03507223 */ /* 0x000fe20000010037 */
[----:B------:R-:W-:Y:S01]  /*3bd0*/  FSEL R55, R92, -INF , !P1 ;  /* 0xff8000005c377808 */ /* 0x000fe20004800000 */
[----:B------:R-:W-:Y:S01]  /*3be0*/  HMMA.16816.F32.BF16 R100, R88, R62, R100 ;  /* 0x0000003e5864723c */ /* 0x000fe20000041864 */
[----:B------:R-:W-:Y:S01]  /*3bf0*/  VIADD R62, R0, 0x9 ;  /* 0x00000009003e7836 */ /* 0x000fe20000000000 */
[----:B------:R-:W-:-:S02]  /*3c00*/  ISETP.GE.AND P5, PT, R56, R133, PT ;  /* 0x000000853800720c */ /* 0x000fc40003fa6270 */
[----:B------:R-:W-:Y:S02]  /*3c10*/  ISETP.GE.AND P2, PT, R56, R131, PT ;  /* 0x000000833800720c */ /* 0x000fe40003f46270 */
[----:B------:R-:W-:Y:S02]  /*3c20*/  I2FP.F32.S32 R57, R60 ;  /* 0x0000003c00397245 */ /* 0x000fe40000201400 */
[C---:B------:R-:W-:Y:S01]  /*3c30*/  HMMA.16816.F32.BF16 R40, R88.reuse, R82, R40 ;  /* 0x000000525828723c */ /* 0x040fe20000041828 */
[C---:B------:R-:W-:Y:S01]  /*3c40*/  FFMA.FTZ R82, R3.reuse, R58, R53 ;  /* 0x0000003a03527223 */ /* 0x040fe20000010035 */
[----:B------:R-:W-:Y:S01]  /*3c50*/  I2FP.F32.S32 R58, R56 ;  /* 0x00000038003a7245 */ /* 0x000fe20000201400 */
[CC--:B------:R-:W-:Y:S01]  /*3c60*/  FFMA.FTZ R84, R3.reuse, R57.reuse, R44 ;  /* 0x0000003903547223 */ /* 0x0c0fe2000001002c */
[----:B------:R-:W-:Y:S01]  /*3c70*/  I2FP.F32.S32 R56, R62 ;  /* 0x0000003e00387245 */ /* 0x000fe20000201400 */
[----:B------:R-:W-:Y:S01]  /*3c80*/  VIADD R44, R0, 0x19 ;  /* 0x00000019002c7836 */ /* 0x000fe20000000000 */
[----:B------:R-:W-:Y:S01]  /*3c90*/  FSEL R53, R94, -INF , !P0 ;  /* 0xff8000005e357808 */ /* 0x000fe20004000000 */
[C---:B------:R-:W-:Y:S01]  /*3ca0*/  FFMA.FTZ R48, R3.reuse, R58, R48 ;  /* 0x0000003a03307223 */ /* 0x040fe20000010030 */
[C---:B---3--:R-:W-:Y:S01]  /*3cb0*/  HMMA.16816.F32.BF16 R32, R88.reuse, R78, R32 ;  /* 0x0000004e5820723c */ /* 0x048fe20000041820 */
[CC--:B------:R-:W-:Y:S01]  /*3cc0*/  FFMA.FTZ R49, R3.reuse, R56.reuse, R49 ;  /* 0x0000003803317223 */ /* 0x0c0fe20000010031 */
[C---:B------:R-:W-:Y:S01]  /*3cd0*/  FFMA.FTZ R51, R3.reuse, R56, R51 ;  /* 0x0000003803337223 */ /* 0x040fe20000010033 */
[C---:B------:R-:W-:Y:S01]  /*3ce0*/  FFMA.FTZ R78, R3.reuse, R57, R46 ;  /* 0x00000039034e7223 */ /* 0x040fe2000001002e */
[----:B------:R-:W-:Y:S01]  /*3cf0*/  ISETP.GE.AND P4, PT, R62, R133, PT ;  /* 0x000000853e00720c */ /* 0x000fe20003f86270 */
[----:B------:R-:W-:Y:S01]  /*3d00*/  VIADD R46, R0, 0x11 ;  /* 0x00000011002e7836 */ /* 0x000fe20000000000 */
[----:B------:R-:W-:Y:S01]  /*3d10*/  ISETP.GE.AND P1, PT, R62, R131, PT ;  /* 0x000000833e00720c */ /* 0x000fe20003f26270 */
[----:B------:R-:W-:Y:S01]  /*3d20*/  VIADD R56, R0, 0x18 ;  /* 0x0000001800387836 */ /* 0x000fe20000000000 */
[----:B------:R-:W-:Y:S01]  /*3d30*/  ISETP.GE.AND P0, PT, R60, R133, PT ;  /* 0x000000853c00720c */ /* 0x000fe20003f06270 */
[----:B------:R-:W-:Y:S01]  /*3d40*/  HMMA.16816.F32.BF16 R36, R88, R76, R36 ;  /* 0x0000004c5824723c */ /* 0x000fe20000041824 */
[----:B------:R-:W-:Y:S01]  /*3d50*/  FSEL R80, R80, -INF , !P3 ;  /* 0xff80000050507808 */ /* 0x000fe20005800000 */
[----:B------:R-:W-:Y:S01]  /*3d60*/  FFMA.FTZ R50, R3, R58, R50 ;  /* 0x0000003a03327223 */ /* 0x000fe20000010032 */
[----:B------:R-:W-:-:S02]  /*3d70*/  FSEL R86, R49, -INF , !P4 ;  /* 0xff80000031567808 */ /* 0x000fc40006000000 */
[----:B------:R-:W-:Y:S02]  /*3d80*/  FSEL R84, R84, -INF , !P0 ;  /* 0xff80000054547808 */ /* 0x000fe40004000000 */
[-C--:B------:R-:W-:Y:S01]  /*3d90*/  ISETP.GE.AND P3, PT, R46, R133.reuse, PT ;  /* 0x000000852e00720c */ /* 0x080fe20003f66270 */
[C---:B------:R-:W-:Y:S01]  /*3da0*/  HMMA.16816.F32.BF16 R28, R88.reuse, R72, R28 ;  /* 0x00000048581c723c */ /* 0x040fe2000004181c */
[----:B------:R-:W-:Y:S02]  /*3db0*/  FSEL R72, R51, -INF , !P1 ;  /* 0xff80000033487808 */ /* 0x000fe40004800000 */
[----:B------:R-:W-:Y:S02]  /*3dc0*/  I2FP.F32.S32 R49, R56 ;  /* 0x0000003800317245 */ /* 0x000fe40000201400 */
[C---:B------:R-:W-:Y:S02]  /*3dd0*/  ISETP.GE.AND P1, PT, R44.reuse, R133, PT ;  /* 0x000000852c00720c */ /* 0x040fe40003f26270 */
[----:B------:R-:W-:Y:S01]  /*3de0*/  ISETP.GE.AND P0, PT, R44, R131, PT ;  /* 0x000000832c00720c */ /* 0x000fe20003f06270 */
[----:B------:R-:W-:Y:S01]  /*3df0*/  HMMA.16816.F32.BF16 R24, R88, R74, R24 ;  /* 0x0000004a5818723c */ /* 0x000fe20000041818 */
[----:B------:R-:W-:-:S02]  /*3e00*/  I2FP.F32.S32 R44, R44 ;  /* 0x0000002c002c7245 */ /* 0x000fc40000201400 */
[----:B------:R-:W-:Y:S02]  /*3e10*/  FSEL R82, R82, -INF , !P6 ;  /* 0xff80000052527808 */ /* 0x000fe40007000000 */
[----:B------:R-:W-:Y:S01]  /*3e20*/  FSEL R74, R50, -INF , !P2 ;  /* 0xff800000324a7808 */ /* 0x000fe20005000000 */
[C---:B------:R-:W-:Y:S01]  /*3e30*/  FFMA.FTZ R43, R3.reuse, R44, R43 ;  /* 0x0000002c032b7223 */ /* 0x040fe2000001002b */
[----:B------:R-:W-:Y:S01]  /*3e40*/  BAR.SYNC.DEFER_BLOCKING 0x0 ;  /* 0x0000000000007b1d */ /* 0x000fe20000010000 */
[----:B------:R-:W-:Y:S01]  /*3e50*/  HMMA.16816.F32.BF16 R20, R88, R68, R20 ;  /* 0x000000445814723c */ /* 0x000fe20000041814 */
[----:B------:R-:W-:Y:S01]  /*3e60*/  FFMA.FTZ R68, R3, R49, R42 ;  /* 0x0000003103447223 */ /* 0x000fe2000001002a */
[----:B------:R-:W-:Y:S01]  /*3e70*/  ISETP.GE.AND P6, PT, R60, R131, PT ;  /* 0x000000833c00720c */ /* 0x000fe20003fc6270 */
[----:B------:R-:W-:Y:S01]  /*3e80*/  VIADD R42, R0, 0x21 ;  /* 0x00000021002a7836 */ /* 0x000fe20000000000 */
[----:B------:R-:W-:Y:S02]  /*3e90*/  ISETP.GE.AND P2, PT, R56, R133, PT ;  /* 0x000000853800720c */ /* 0x000fe40003f46270 */
[----:B------:R-:W-:-:S02]  /*3ea0*/  FSEL R78, R78, -INF , !P6 ;  /* 0xff8000004e4e7808 */ /* 0x000fc40007000000 */
[----:B------:R-:W-:Y:S01]  /*3eb0*/  HMMA.16816.F32.BF16 R16, R88, R70, R16 ;  /* 0x000000465810723c */ /* 0x000fe20000041810 */
[----:B------:R-:W-:Y:S01]  /*3ec0*/  ISETP.GE.AND P4, PT, R56, R131, PT ;  /* 0x000000833800720c */ /* 0x000fe20003f86270 */
[----:B------:R-:W-:Y:S01]  /*3ed0*/  VIADD R56, R0, 0x61 ;  /* 0x0000006100387836 */ /* 0x000fe20000000000 */
[----:B------:R-:W-:Y:S02]  /*3ee0*/  FSEL R70, R43, -INF , !P0 ;  /* 0xff8000002b467808 */ /* 0x000fe40004000000 */
[----:B------:R-:W-:-:S03]  /*3ef0*/  FSEL R68, R68, -INF , !P4 ;  /* 0xff80000044447808 */ /* 0x000fc60006000000 */
[C---:B------:R-:W-:Y:S08]  /*3f00*/  HMMA.16816.F32.BF16 R12, R88.reuse, R64, R12 ;  /* 0x00000040580c723c */ /* 0x040ff0000004180c */
[----:B------:R-:W-:Y:S01]  /*3f10*/  HMMA.16816.F32.BF16 R8, R88, R66, R8 ;  /* 0x000000425808723c */ /* 0x000fe20000041808 */
[----:B------:R-:W-:Y:S01]  /*3f20*/  FSEL R88, R48, -INF , !P5 ;  /* 0xff80000030587808 */ /* 0x000fe20006800000 */
[C---:B------:R-:W-:Y:S01]  /*3f30*/  FFMA.FTZ R90, R3.reuse, R49, R40 ;  /* 0x00000031035a7223 */ /* 0x040fe20000010028 */
[----:B------:R-:W-:Y:S01]  /*3f40*/  ISETP.GE.AND P5, PT, R46, R131, PT ;  /* 0x000000832e00720c */ /* 0x000fe20003fa6270 */
[----:B------:R-:W-:Y:S01]  /*3f50*/  FFMA.FTZ R40, R3, R44, R41 ;  /* 0x0000002c03287223 */ /* 0x000fe20000010029 */
[----:B------:R-:W-:Y:S01]  /*3f60*/  I2FP.F32.S32 R46, R46 ;  /* 0x0000002e002e7245 */ /* 0x000fe20000201400 */
[----:B------:R-:W-:Y:S01]  /*3f70*/  VIADD R44, R0, 0x20 ;  /* 0x00000020002c7836 */ /* 0x000fe20000000000 */
[----:B------:R-:W-:-:S02]  /*3f80*/  FSEL R90, R90, -INF , !P2 ;  /* 0xff8000005a5a7808 */ /* 0x000fc40005000000 */
[----:B------:R-:W-:Y:S01]  /*3f90*/  ISETP.GE.AND P2, PT, R42, R131, PT ;  /* 0x000000832a00720c */ /* 0x000fe20003f46270 */
[CC--:B------:R-:W-:Y:S01]  /*3fa0*/  FFMA.FTZ R45, R3.reuse, R46.reuse, R45 ;  /* 0x0000002e032d7223 */ /* 0x0c0fe2000001002d */
[----:B------:R-:W-:Y:S01]  /*3fb0*/  FFMA.FTZ R47, R3, R46, R47 ;  /* 0x0000002e032f7223 */ /* 0x000fe2000001002f */
[----:B------:R-:W-:Y:S01]  /*3fc0*/  VIADD R46, R0, 0x28 ;  /* 0x00000028002e7836 */ /* 0x000fe20000000000 */
[C---:B------:R-:W-:Y:S02]  /*3fd0*/  ISETP.GE.AND P6, PT, R44.reuse, R133, PT ;  /* 0x000000852c00720c */ /* 0x040fe40003fc6270 */
[----:B------:R-:W-:Y:S02]  /*3fe0*/  FSEL R92, R45, -INF , !P3 ;  /* 0xff8000002d5c7808 */ /* 0x000fe40005800000 */
[----:B------:R-:W-:Y:S02]  /*3ff0*/  FSEL R76, R47, -INF , !P5 ;  /* 0xff8000002f4c7808 */ /* 0x000fe40006800000 */
[----:B------:R-:W-:-:S02]  /*4000*/  ISETP.GE.AND P3, PT, R44, R131, PT ;  /* 0x000000832c00720c */ /* 0x000fc40003f66270 */
[----:B------:R-:W-:Y:S02]  /*4010*/  ISETP.GE.AND P5, PT, R42, R133, PT ;  /* 0x000000852a00720c */ /* 0x000fe40003fa6270 */
[----:B------:R-:W-:Y:S02]  /*4020*/  I2FP.F32.S32 R44, R44 ;  /* 0x0000002c002c7245 */ /* 0x000fe40000201400 */
[----:B------:R-:W-:Y:S02]  /*4030*/  I2FP.F32.S32 R42, R42 ;  /* 0x0000002a002a7245 */ /* 0x000fe40000201400 */
[----:B------:R-:W-:Y:S01]  /*4040*/  I2FP.F32.S32 R41, R46 ;  /* 0x0000002e00297245 */ /* 0x000fe20000201400 */
[CC--:B------:R-:W-:Y:S01]  /*4050*/  FFMA.FTZ R36, R3.reuse, R44.reuse, R36 ;  /* 0x0000002c03247223 */ /* 0x0c0fe20000010024 */
[C---:B------:R-:W-:Y:S01]  /*4060*/  FFMA.FTZ R38, R3.reuse, R44, R38 ;  /* 0x0000002c03267223 */ /* 0x040fe20000010026 */
[CC--:B------:R-:W-:Y:S01]  /*4070*/  FFMA.FTZ R37, R3.reuse, R42.reuse, R37 ;  /* 0x0000002a03257223 */ /* 0x0c0fe20000010025 */
[C---:B------:R-:W-:Y:S01]  /*4080*/  FFMA.FTZ R39, R3.reuse, R42, R39 ;  /* 0x0000002a03277223 */ /* 0x040fe20000010027 */
[----:B------:R-:W-:Y:S01]  /*4090*/  FFMA.FTZ R198, R3, R41, R32 ;  /* 0x0000002903c67223 */ /* 0x000fe20000010020 */
[----:B------:R-:W-:Y:S01]  /*40a0*/  ISETP.GE.AND P4, PT, R46, R133, PT ;  /* 0x000000852e00720c */ /* 0x000fe20003f86270 */
[----:B------:R-:W-:Y:S01]  /*40b0*/  VIADD R44, R0, 0x29 ;  /* 0x00000029002c7836 */ /* 0x000fe20000000000 */
[----:B------:R-:W-:Y:S01]  /*40c0*/  FSEL R204, R36, -INF , !P6 ;  /* 0xff80000024cc7808 */ /* 0x000fe20007000000 */
[C---:B------:R-:W-:Y:S01]  /*40d0*/  VIADD R42, R0.reuse, 0x30 ;  /* 0x00000030002a7836 */ /* 0x040fe20000000000 */
[----:B------:R-:W-:Y:S01]  /*40e0*/  FSEL R202, R37, -INF , !P5 ;  /* 0xff80000025ca7808 */ /* 0x000fe20006800000 */
[----:B------:R-:W-:Y:S01]  /*40f0*/  VIADD R32, R0, 0x31 ;  /* 0x0000003100207836 */ /* 0x000fe20000000000 */
[----:B------:R-:W-:Y:S01]  /*4100*/  FSEL R194, R39, -INF , !P2 ;  /* 0xff80000027c27808 */ /* 0x000fe20005000000 */
[----:B------:R-:W-:Y:S01]  /*4110*/  FFMA.FTZ R34, R3, R41, R34 ;  /* 0x0000002903227223 */ /* 0x000fe20000010022 */
[----:B------:R-:W-:-:S02]  /*4120*/  FSEL R198, R198, -INF , !P4 ;  /* 0xff800000c6c67808 */ /* 0x000fc40006000000 */
[----:B------:R-:W-:Y:S02]  /*4130*/  I2FP.F32.S32 R36, R44 ;  /* 0x0000002c00247245 */ /* 0x000fe40000201400 */
[----:B------:R-:W-:Y:S02]  /*4140*/  I2FP.F32.S32 R37, R42 ;  /* 0x0000002a00257245 */ /* 0x000fe40000201400 */
[C---:B------:R-:W-:Y:S01]  /*4150*/  ISETP.GE.AND P2, PT, R32.reuse, R133, PT ;  /* 0x000000852000720c */ /* 0x040fe20003f46270 */
[C---:B------:R-:W-:Y:S01]  /*4160*/  FFMA.FTZ R33, R3.reuse, R36, R33 ;  /* 0x0000002403217223 */ /* 0x040fe20000010021 */
[----:B------:R-:W-:Y:S01]  /*4170*/  ISETP.GE.AND P4, PT, R32, R131, PT ;  /* 0x000000832000720c */ /* 0x000fe20003f86270 */
[CC--:B------:R-:W-:Y:S01]  /*4180*/  FFMA.FTZ R182, R3.reuse, R37.reuse, R30 ;  /* 0x0000002503b67223 */ /* 0x0c0fe2000001001e */
[----:B------:R-:W-:Y:S01]  /*4190*/  I2FP.F32.S32 R32, R32 ;  /* 0x0000002000207245 */ /* 0x000fe20000201400 */
[C---:B------:R-:W-:Y:S01]  /*41a0*/  FFMA.FTZ R35, R3.reuse, R36, R35 ;  /* 0x0000002403237223 */ /* 0x040fe20000010023 */
[----:B------:R-:W-:Y:S01]  /*41b0*/  FSEL R40, R40, -INF , !P1 ;  /* 0xff80000028287808 */ /* 0x000fe20004800000 */
[C---:B------:R-:W-:Y:S01]  /*41c0*/  FFMA.FTZ R28, R3.reuse, R37, R28 ;  /* 0x00000025031c7223 */ /* 0x040fe2000001001c */
[----:B------:R-:W-:Y:S01]  /*41d0*/  ISETP.GE.AND P1, PT, R46, R131, PT ;  /* 0x000000832e00720c */ /* 0x000fe20003f26270 */
[CC--:B------:R-:W-:Y:S01]  /*41e0*/  FFMA.FTZ R29, R3.reuse, R32.reuse, R29 ;  /* 0x00000020031d7223 */ /* 0x0c0fe2000001001d */
[-C--:B------:R-:W-:Y:S01]  /*41f0*/  ISETP.GE.AND P0, PT, R44, R133.reuse, PT ;  /* 0x000000852c00720c */ /* 0x080fe20003f06270 */
[----:B------:R-:W-:Y:S01]  /*4200*/  FFMA.FTZ R31, R3, R32, R31 ;  /* 0x00000020031f7223 */ /* 0x000fe2000001001f */
[----:B------:R-:W-:Y:S01]  /*4210*/  FSEL R196, R38, -INF , !P3 ;  /* 0xff80000026c47808 */ /* 0x000fe20005800000 */
[----:B------:R-:W-:Y:S01]  /*4220*/  VIADD R30, R0, 0x38 ;  /* 0x00000038001e7836 */ /* 0x000fe20000000000 */
[----:B------:R-:W-:Y:S01]  /*4230*/  ISETP.GE.AND P3, PT, R42, R133, PT ;  /* 0x000000852a00720c */ /* 0x000fe20003f66270 */
[----:B------:R-:W-:Y:S01]  /*4240*/  VIADD R36, R0, 0x39 ;  /* 0x0000003900247836 */ /* 0x000fe20000000000 */
[----:B------:R-:W-:Y:S01]  /*4250*/  FSEL R192, R34, -INF , !P1 ;  /* 0xff80000022c07808 */ /* 0x000fe20004800000 */
[----:B------:R-:W-:Y:S01]  /*4260*/  VIADD R32, R0, 0x40 ;  /* 0x0000004000207836 */ /* 0x000fe20000000000 */
[----:B------:R-:W-:-:S02]  /*4270*/  FSEL R200, R33, -INF , !P0 ;  /* 0xff80000021c87808 */ /* 0x000fc40004000000 */
[C---:B------:R-:W-:Y:S02]  /*4280*/  ISETP.GE.AND P1, PT, R30.reuse, R133, PT ;  /* 0x000000851e00720c */ /* 0x040fe40003f26270 */
[----:B------:R-:W-:Y:S02]  /*4290*/  ISETP.GE.AND P0, PT, R30, R131, PT ;  /* 0x000000831e00720c */ /* 0x000fe40003f06270 */
[----:B------:R-:W-:Y:S02]  /*42a0*/  FSEL R114, R28, -INF , !P3 ;  /* 0xff8000001c727808 */ /* 0x000fe40005800000 */
[----:B------:R-:W-:Y:S02]  /*42b0*/  FSEL R184, R29, -INF , !P2 ;  /* 0xff8000001db87808 */ /* 0x000fe40005000000 */
[----:B------:R-:W-:Y:S02]  /*42c0*/  I2FP.F32.S32 R30, R30 ;  /* 0x0000001e001e7245 */ /* 0x000fe40000201400 */
[----:B------:R-:W-:-:S02]  /*42d0*/  I2FP.F32.S32 R28, R36 ;  /* 0x00000024001c7245 */ /* 0x000fc40000201400 */
[----:B------:R-:W-:Y:S01]  /*42e0*/  I2FP.F32.S32 R29, R32 ;  /* 0x00000020001d7245 */ /* 0x000fe20000201400 */
[CC--:B------:R-:W-:Y:S01]  /*42f0*/  FFMA.FTZ R24, R3.reuse, R30.reuse, R24 ;  /* 0x0000001e03187223 */ /* 0x0c0fe20000010018 */
[-C--:B------:R-:W-:Y:S01]  /*4300*/  ISETP.GE.AND P6, PT, R44, R131.reuse, PT ;  /* 0x000000832c00720c */ /* 0x080fe20003fc6270 */
[C---:B------:R-:W-:Y:S01]  /*4310*/  FFMA.FTZ R26, R3.reuse, R30, R26 ;  /* 0x0000001e031a7223 */ /* 0x040fe2000001001a */
[----:B------:R-:W-:Y:S01]  /*4320*/  ISETP.GE.AND P5, PT, R42, R131, PT ;  /* 0x000000832a00720c */ /* 0x000fe20003fa6270 */
[-C--:B------:R-:W-:Y:S01]  /*4330*/  FFMA.FTZ R25, R3, R28.reuse, R25 ;  /* 0x0000001c03197223 */ /* 0x080fe20000010019 */
[----:B------:R-:W-:Y:S01]  /*4340*/  FSEL R190, R35, -INF , !P6 ;  /* 0xff80000023be7808 */ /* 0x000fe20007000000 */
[C---:B------:R-:W-:Y:S01]  /*4350*/  FFMA.FTZ R27, R3.reuse, R28, R27 ;  /* 0x0000001c031b7223 */ /* 0x040fe2000001001b */
[----:B------:R-:W-:Y:S01]  /*4360*/  FSEL R182, R182, -INF , !P5 ;  /* 0xff800000b6b67808 */ /* 0x000fe20006800000 */
[C---:B------:R-:W-:Y:S01]  /*4370*/  FFMA.FTZ R176, R3.reuse, R29, R20 ;  /* 0x0000001d03b07223 */ /* 0x040fe20000010014 */
[----:B------:R-:W-:Y:S01]  /*4380*/  ISETP.GE.AND P6, PT, R36, R133, PT ;  /* 0x000000852400720c */ /* 0x000fe20003fc6270 */
[----:B------:R-:W-:Y:S01]  /*4390*/  VIADD R30, R0, 0x41 ;  /* 0x00000041001e7836 */ /* 0x000fe20000000000 */
[----:B------:R-:W-:Y:S01]  /*43a0*/  ISETP.GE.AND P3, PT, R36, R131, PT ;  /* 0x000000832400720c */ /* 0x000fe20003f66270 */
        /* <DEDUP_REMOVED lines=8> */
[----:B------:R-:W-:Y:S02]  /*4430*/  I2FP.F32.S32 R24, R30 ;  /* 0x0000001e00187245 */ /* 0x000fe40000201400 */
[----:B------:R-:W-:Y:S02]  /*4440*/  I2FP.F32.S32 R25, R28 ;  /* 0x0000001c00197245 */ /* 0x000fe40000201400 */
[C---:B------:R-:W-:Y:S01]  /*4450*/  ISETP.GE.AND P3, PT, R20.reuse, R133, PT ;  /* 0x000000851400720c */ /* 0x040fe20003f66270 */
[C---:B------:R-:W-:Y:S01]  /*4460*/  FFMA.FTZ R21, R3.reuse, R24, R21 ;  /* 0x0000001803157223 */ /* 0x040fe20000010015 */
[----:B------:R-:W-:Y:S01]  /*4470*/  ISETP.GE.AND P5, PT, R20, R131, PT ;  /* 0x000000831400720c */ /* 0x000fe20003fa6270 */
[----:B------:R-:W-:Y:S01]  /*4480*/  FFMA.FTZ R142, R3, R25, R18 ;  /* 0x00000019038e7223 */ /* 0x000fe20000010012 */
[----:B------:R-:W-:Y:S01]  /*4490*/  I2FP.F32.S32 R20, R20 ;  /* 0x0000001400147245 */ /* 0x000fe20000201400 */
[----:B------:R-:W-:Y:S01]  /*44a0*/  VIADD R18, R0, 0x50 ;  /* 0x0000005000127836 */ /* 0x000fe20000000000 */
[----:B------:R-:W-:Y:S01]  /*44b0*/  FSEL R116, R31, -INF , !P4 ;  /* 0xff8000001f747808 */ /* 0x000fe20006000000 */
[C---:B------:R-:W-:Y:S01]  /*44c0*/  FFMA.FTZ R23, R3.reuse, R24, R23 ;  /* 0x0000001803177223 */ /* 0x040fe20000010017 */
[----:B------:R-:W-:Y:S01]  /*44d0*/  ISETP.GE.AND P2, PT, R32, R131, PT ;  /* 0x000000832000720c */ /* 0x000fe20003f46270 */
[CC--:B------:R-:W-:Y:S01]  /*44e0*/  FFMA.FTZ R17, R3.reuse, R20.reuse, R17 ;  /* 0x0000001403117223 */ /* 0x0c0fe20000010011 */
[----:B------:R-:W-:Y:S01]  /*44f0*/  ISETP.GE.AND P4, PT, R30, R133, PT ;  /* 0x000000851e00720c */ /* 0x000fe20003f86270 */
[C---:B------:R-:W-:Y:S01]  /*4500*/  FFMA.FTZ R19, R3.reuse, R20, R19 ;  /* 0x0000001403137223 */ /* 0x040fe20000010013 */
[----:B------:R-:W-:Y:S01]  /*4510*/  VIADD R20, R0, 0x58 ;  /* 0x0000005800147836 */ /* 0x000fe20000000000 */
[----:B------:R-:W-:Y:S01]  /*4520*/  FSEL R172, R22, -INF , !P2 ;  /* 0xff80000016ac7808 */ /* 0x000fe20005000000 */
[----:B------:R-:W-:Y:S01]  /*4530*/  FFMA.FTZ R16, R3, R25, R16 ;  /* 0x0000001903107223 */ /* 0x000fe20000010010 */
[----:B------:R-:W-:Y:S01]  /*4540*/  FSEL R178, R21, -INF , !P4 ;  /* 0xff80000015b27808 */ /* 0x000fe20006000000 */
[----:B------:R-:W-:Y:S01]  /*4550*/  VIADD R24, R0, 0x51 ;  /* 0x0000005100187836 */ /* 0x000fe20000000000 */
[----:B------:R-:W-:-:S02]  /*4560*/  FSEL R180, R26, -INF , !P0 ;  /* 0xff8000001ab47808 */ /* 0x000fc40004000000 */
[C---:B------:R-:W-:Y:S02]  /*4570*/  ISETP.GE.AND P2, PT, R18.reuse, R133, PT ;  /* 0x000000851200720c */ /* 0x040fe40003f46270 */
[----:B------:R-:W-:Y:S02]  /*4580*/  ISETP.GE.AND P4, PT, R18, R131, PT ;  /* 0x000000831200720c */ /* 0x000fe40003f86270 */
[----:B------:R-:W-:Y:S02]  /*4590*/  FSEL R140, R17, -INF , !P3 ;  /* 0xff800000118c7808 */ /* 0x000fe40005800000 */
[----:B------:R-:W-:Y:S02]  /*45a0*/  ISETP.GE.AND P0, PT, R28, R133, PT ;  /* 0x000000851c00720c */ /* 0x000fe40003f06270 */
[----:B------:R-:W-:Y:S02]  /*45b0*/  I2FP.F32.S32 R18, R18 ;  /* 0x0000001200127245 */ /* 0x000fe40000201400 */
[----:B------:R-:W-:-:S02]  /*45c0*/  I2FP.F32.S32 R17, R20 ;  /* 0x0000001400117245 */ /* 0x000fc40000201400 */
[----:B------:R-:W-:Y:S01]  /*45d0*/  FSEL R174, R16, -INF , !P0 ;  /* 0xff80000010ae7808 */ /* 0x000fe20004000000 */
[C---:B------:R-:W-:Y:S01]  /*45e0*/  FFMA.FTZ R12, R3.reuse, R18, R12 ;  /* 0x00000012030c7223 */ /* 0x040fe2000001000c */
[----:B------:R-:W-:Y:S01]  /*45f0*/  I2FP.F32.S32 R16, R24 ;  /* 0x0000001800107245 */ /* 0x000fe20000201400 */
[C---:B------:R-:W-:Y:S01]  /*4600*/  FFMA.FTZ R120, R3.reuse, R17, R8 ;  /* 0x0000001103787223 */ /* 0x040fe20000010008 */
[-C--:B------:R-:W-:Y:S01]  /*4610*/  ISETP.GE.AND P1, PT, R30, R131.reuse, PT ;  /* 0x000000831e00720c */ /* 0x080fe20003f26270 */
[----:B------:R-:W-:Y:S01]  /*4620*/  VIADD R8, R0, 0x59 ;  /* 0x0000005900087836 */ /* 0x000fe20000000000 */
[----:B------:R-:W-:Y:S01]  /*4630*/  ISETP.GE.AND P6, PT, R28, R131, PT ;  /* 0x000000831c00720c */ /* 0x000fe20003fc6270 */
[-C--:B------:R-:W-:Y:S01]  /*4640*/  FFMA.FTZ R13, R3, R16.reuse, R13 ;  /* 0x00000010030d7223 */ /* 0x080fe2000001000d */
[----:B------:R-:W-:Y:S01]  /*4650*/  FSEL R168, R23, -INF , !P1 ;  /* 0xff80000017a87808 */ /* 0x000fe20004800000 */
[----:B------:R-:W-:Y:S01]  /*4660*/  FFMA.FTZ R15, R3, R16, R15 ;  /* 0x00000010030f7223 */ /* 0x000fe2000001000f */
[----:B------:R-:W-:Y:S01]  /*4670*/  FSEL R170, R19, -INF , !P5 ;  /* 0xff80000013aa7808 */ /* 0x000fe20006800000 */
[----:B------:R-:W-:Y:S01]  /*4680*/  VIADD R16, R0, 0x60 ;  /* 0x0000006000107836 */ /* 0x000fe20000000000 */
[----:B------:R-:W-:Y:S01]  /*4690*/  FSEL R136, R12, -INF , !P2 ;  /* 0xff8000000c887808 */ /* 0x000fe20005000000 */
[C---:B------:R-:W-:Y:S01]  /*46a0*/  FFMA.FTZ R14, R3.reuse, R18, R14 ;  /* 0x00000012030e7223 */ /* 0x040fe2000001000e */
[-C--:B------:R-:W-:Y:S01]  /*46b0*/  ISETP.GE.AND P1, PT, R24, R133.reuse, PT ;  /* 0x000000851800720c */ /* 0x080fe20003f26270 */
[----:B------:R-:W-:Y:S01]  /*46c0*/  VIADD R12, R0, 0x69 ;  /* 0x00000069000c7836 */ /* 0x000fe20000000000 */
[C---:B------:R-:W-:Y:S01]  /*46d0*/  ISETP.GE.AND P5, PT, R8.reuse, R133, PT ;  /* 0x000000850800720c */ /* 0x040fe20003fa6270 */
[----:B------:R-:W-:Y:S01]  /*46e0*/  FFMA.FTZ R10, R3, R17, R10 ;  /* 0x00000011030a7223 */ /* 0x000fe2000001000a */
[----:B------:R-:W-:-:S02]  /*46f0*/  ISETP.GE.AND P2, PT, R8, R131, PT ;  /* 0x000000830800720c */ /* 0x000fc40003f46270 */
[----:B------:R-:W-:Y:S02]  /*4700*/  I2FP.F32.S32 R8, R8 ;  /* 0x0000000800087245 */ /* 0x000fe40000201400 */
[----:B------:R-:W-:Y:S02]  /*4710*/  FSEL R142, R142, -INF , !P6 ;  /* 0xff8000008e8e7808 */ /* 0x000fe40007000000 */
[----:B------:R-:W-:Y:S01]  /*4720*/  ISETP.GE.AND P0, PT, R24, R131, PT ;  /* 0x000000831800720c */ /* 0x000fe20003f06270 */
[CC--:B------:R-:W-:Y:S01]  /*4730*/  FFMA.FTZ R9, R3.reuse, R8.reuse, R9 ;  /* 0x0000000803097223 */ /* 0x0c0fe20000010009 */
[----:B------:R-:W-:Y:S01]  /*4740*/  ISETP.GE.AND P6, PT, R20, R133, PT ;  /* 0x000000851400720c */ /* 0x000fe20003fc6270 */
[----:B------:R-:W-:Y:S01]  /*4750*/  FFMA.FTZ R11, R3, R8, R11 ;  /* 0x00000008030b7223 */ /* 0x000fe2000001000b */
[----:B------:R-:W-:Y:S01]  /*4760*/  FSEL R122, R13, -INF , !P1 ;  /* 0xff8000000d7a7808 */ /* 0x000fe20004800000 */
[----:B------:R-:W-:Y:S01]  /*4770*/  VIADD R8, R0, 0x70 ;  /* 0x0000007000087836 */ /* 0x000fe20000000000 */
[----:B------:R-:W-:-:S02]  /*4780*/  I2FP.F32.S32 R13, R16 ;  /* 0x00000010000d7245 */ /* 0x000fc40000201400 */
[----:B------:R-:W-:Y:S01]  /*4790*/  FSEL R112, R14, -INF , !P4 ;  /* 0xff8000000e707808 */ /* 0x000fe20006000000 */
[----:B------:R-:W-:Y:S01]  /*47a0*/  VIADD R14, R0, 0x68 ;  /* 0x00000068000e7836 */ /* 0x000fe20000000000 */
[----:B------:R-:W-:Y:S01]  /*47b0*/  FSEL R110, R15, -INF , !P0 ;  /* 0xff8000000f6e7808 */ /* 0x000fe20004000000 */
[CC--:B------:R-:W-:Y:S01]  /*47c0*/  FFMA.FTZ R62, R3.reuse, R13.reuse, R104 ;  /* 0x0000000d033e7223 */ /* 0x0c0fe20000010068 */
[----:B------:R-:W-:Y:S01]  /*47d0*/  FSEL R120, R120, -INF , !P6 ;  /* 0xff80000078787808 */ /* 0x000fe20007000000 */
[----:B------:R-:W-:Y:S01]  /*47e0*/  FFMA.FTZ R58, R3, R13, R106 ;  /* 0x0000000d033a7223 */ /* 0x000fe2000001006a */
[C---:B------:R-:W-:Y:S02]  /*47f0*/  ISETP.GE.AND P0, PT, R56.reuse, R133, PT ;  /* 0x000000853800720c */ /* 0x040fe40003f06270 */
[----:B------:R-:W-:Y:S02]  /*4800*/  ISETP.GE.AND P6, PT, R56, R131, PT ;  /* 0x000000833800720c */ /* 0x000fe40003fc6270 */
[----:B------:R-:W-:-:S02]  /*4810*/  I2FP.F32.S32 R56, R56 ;  /* 0x0000003800387245 */ /* 0x000fc40000201400 */
[----:B------:R-:W-:Y:S02]  /*4820*/  ISETP.GE.AND P4, PT, R16, R133, PT ;  /* 0x000000851000720c */ /* 0x000fe40003f86270 */
[----:B------:R-:W-:Y:S01]  /*4830*/  FSEL R138, R9, -INF , !P5 ;  /* 0xff800000098a7808 */ /* 0x000fe20006800000 */
[C---:B------:R-:W-:Y:S01]  /*4840*/  FFMA.FTZ R60, R3.reuse, R56, R105 ;  /* 0x00000038033c7223 */ /* 0x040fe20000010069 */
[----:B------:R-:W-:Y:S01]  /*4850*/  I2FP.F32.S32 R9, R14 ;  /* 0x0000000e00097245 */ /* 0x000fe20000201400 */
[----:B------:R-:W-:Y:S01]  /*4860*/  FFMA.FTZ R56, R3, R56, R107 ;  /* 0x0000003803387223 */ /* 0x000fe2000001006b */
[----:B------:R-:W-:Y:S02]  /*4870*/  ISETP.GE.AND P3, PT, R20, R131, PT ;  /* 0x000000831400720c */ /* 0x000fe40003f66270 */
[----:B------:R-:W-:Y:S01]  /*4880*/  FSEL R106, R11, -INF , !P2 ;  /* 0xff8000000b6a7808 */ /* 0x000fe20005000000 */
[CC--:B------:R-:W-:Y:S01]  /*4890*/  FFMA.FTZ R66, R3.reuse, R9.reuse, R100 ;  /* 0x0000000903427223 */ /* 0x0c0fe20000010064 */
[----:B------:R-:W-:Y:S01]  /*48a0*/  I2FP.F32.S32 R11, R8 ;  /* 0x00000008000b7245 */ /* 0x000fe20000201400 */
[----:B------:R-:W-:Y:S01]  /*48b0*/  FFMA.FTZ R50, R3, R9, R102 ;  /* 0x0000000903327223 */ /* 0x000fe20000010066 */
[----:B------:R-:W-:-:S02]  /*48c0*/  FSEL R62, R62, -INF , !P4 ;  /* 0xff8000003e3e7808 */ /* 0x000fc40006000000 */
[C---:B------:R-:W-:Y:S01]  /*48d0*/  ISETP.GE.AND P2, PT, R12.reuse, R133, PT ;  /* 0x000000850c00720c */ /* 0x040fe20003f46270 */
[C---:B------:R-:W-:Y:S01]  /*48e0*/  FFMA.FTZ R30, R3.reuse, R11, R98 ;  /* 0x0000000b031e7223 */ /* 0x040fe20000010062 */
[----:B------:R-:W-:Y:S01]  /*48f0*/  ISETP.GE.AND P4, PT, R12, R131, PT ;  /* 0x000000830c00720c */ /* 0x000fe20003f86270 */
[----:B------:R-:W-:Y:S01]  /*4900*/  FFMA.FTZ R41, R3, R11, R96 ;  /* 0x0000000b03297223 */ /* 0x000fe20000010060 */
[----:B------:R-:W-:Y:S02]  /*4910*/  ISETP.GE.AND P1, PT, R16, R131, PT ;  /* 0x000000831000720c */ /* 0x000fe40003f26270 */
[----:B------:R-:W-:Y:S02]  /*4920*/  FSEL R108, R10, -INF , !P3 ;  /* 0xff8000000a6c7808 */ /* 0x000fe40005800000 */
[----:B------:R-:W-:Y:S02]  /*4930*/  I2FP.F32.S32 R12, R12 ;  /* 0x0000000c000c7245 */ /* 0x000fe40000201400 */
[----:B------:R-:W-:-:S02]  /*4940*/  ISETP.GE.AND P3, PT, R14, R133, PT ;  /* 0x000000850e00720c */ /* 0x000fc40003f66270 */
[----:B------:R-:W-:Y:S01]  /*4950*/  FSEL R60, R60, -INF , !P0 ;  /* 0xff8000003c3c7808 */ /* 0x000fe20004000000 */
[CC--:B------:R-:W-:Y:S01]  /*4960*/  FFMA.FTZ R64, R3.reuse, R12.reuse, R101 ;  /* 0x0000000c03407223 */ /* 0x0c0fe20000010065 */
[----:B------:R-:W-:Y:S01]  /*4970*/  ISETP.GE.AND P0, PT, R8, R131, PT ;  /* 0x000000830800720c */ /* 0x000fe20003f06270 */
[----:B------:R-:W-:Y:S01]  /*4980*/  FFMA.FTZ R48, R3, R12, R103 ;  /* 0x0000000c03307223 */ /* 0x000fe20000010067 */
[----:B------:R-:W-:Y:S02]  /*4990*/  FSEL R58, R58, -INF , !P1 ;  /* 0xff8000003a3a7808 */ /* 0x000fe40004800000 */
[----:B------:R-:W-:Y:S01]  /*49a0*/  ISETP.GE.AND P1, PT, R8, R133, PT ;  /* 0x000000850800720c */ /* 0x000fe20003f26270 */
[----:B------:R-:W-:Y:S01]  /*49b0*/  VIADD R8, R0, 0x71 ;  /* 0x0000007100087836 */ /* 0x000fe20000000000 */
[----:B------:R-:W-:Y:S02]  /*49c0*/  FSEL R56, R56, -INF , !P6 ;  /* 0xff80000038387808 */ /* 0x000fe40007000000 */
[----:B------:R-:W-:-:S02]  /*49d0*/  FSEL R66, R66, -INF , !P3 ;  /* 0xff80000042427808 */ /* 0x000fc40005800000 */
[----:B------:R-:W-:Y:S02]  /*49e0*/  ISETP.GE.AND P5, PT, R14, R131, PT ;  /* 0x000000830e00720c */ /* 0x000fe40003fa6270 */
[C---:B------:R-:W-:Y:S02]  /*49f0*/  ISETP.GE.AND P6, PT, R0.reuse, R133, PT ;  /* 0x000000850000720c */ /* 0x040fe40003fc6270 */
[C---:B------:R-:W-:Y:S02]  /*4a00*/  ISETP.GE.AND P3, PT, R0.reuse, R131, PT ;  /* 0x000000830000720c */ /* 0x040fe40003f66270 */
[----:B------:R-:W-:Y:S01]  /*4a10*/  I2FP.F32.S32 R9, R0 ;  /* 0x0000000000097245 */ /* 0x000fe20000201400 */
[----:B------:R-:W-:Y:S01]  /*4a20*/  VIADD R0, R0, 0x79 ;  /* 0x0000007900007836 */ /* 0x000fe20000000000 */
[----:B------:R-:W-:Y:S02]  /*4a30*/  FSEL R30, R30, -INF , !P0 ;  /* 0xff8000001e1e7808 */ /* 0x000fe40004000000 */
[----:B------:R-:W-:Y:S01]  /*4a40*/  ISETP.GT.AND P0, PT, R126, R157, PT ;  /* 0x0000009d7e00720c */ /* 0x000fe20003f04270 */
[----:B------:R-:W-:Y:S01]  /*4a50*/  FFMA.FTZ R52, R3, R9, R52 ;  /* 0x0000000903347223 */ /* 0x000fe20000010034 */
[----:B------:R-:W-:-:S02]  /*4a60*/  FSEL R50, R50, -INF , !P5 ;  /* 0xff80000032327808 */ /* 0x000fc40006800000 */
[----:B------:R-:W-:Y:S02]  /*4a70*/  FSEL R64, R64, -INF , !P2 ;  /* 0xff80000040407808 */ /* 0x000fe40005000000 */
[C---:B------:R-:W-:Y:S02]  /*4a80*/  ISETP.GE.AND P5, PT, R8.reuse, R133, PT ;  /* 0x000000850800720c */ /* 0x040fe40003fa6270 */
[----:B------:R-:W-:Y:S02]  /*4a90*/  ISETP.GE.AND P2, PT, R8, R131, PT ;  /* 0x000000830800720c */ /* 0x000fe40003f46270 */
[----:B------:R-:W-:Y:S02]  /*4aa0*/  FSEL R48, R48, -INF , !P4 ;  /* 0xff80000030307808 */ /* 0x000fe40006000000 */
[----:B------:R-:W-:Y:S02]  /*4ab0*/  FSEL R41, R41, -INF , !P1 ;  /* 0xff80000029297808 */ /* 0x000fe40004800000 */
[----:B------:R-:W-:-:S02]  /*4ac0*/  I2FP.F32.S32 R8, R8 ;  /* 0x0000000800087245 */ /* 0x000fc40000201400 */
[C---:B------:R-:W-:Y:S02]  /*4ad0*/  ISETP.GE.AND P4, PT, R0.reuse, R133, PT ;  /* 0x000000850000720c */ /* 0x040fe40003f86270 */
[----:B------:R-:W-:Y:S01]  /*4ae0*/  ISETP.GE.AND P1, PT, R0, R131, PT ;  /* 0x000000830000720c */ /* 0x000fe20003f26270 */
[C---:B------:R-:W-:Y:S01]  /*4af0*/  FFMA.FTZ R46, R3.reuse, R8, R97 ;  /* 0x00000008032e7223 */ /* 0x040fe20000010061 */
[----:B------:R-:W-:Y:S01]  /*4b00*/  I2FP.F32.S32 R0, R0 ;  /* 0x0000000000007245 */ /* 0x000fe20000201400 */
[C---:B------:R-:W-:Y:S01]  /*4b10*/  FFMA.FTZ R28, R3.reuse, R8, R99 ;  /* 0x00000008031c7223 */ /* 0x040fe20000010063 */
[C---:B------:R-:W-:Y:S02]  /*4b20*/  FFMA.FTZ R8, R3.reuse, R9, R54 ;  /* 0x0000000903087223 */ /* 0x040fe40000010036 */
[----:B------:R-:W-:Y:S01]  /*4b30*/  FSEL R46, R46, -INF , !P5 ;  /* 0xff8000002e2e7808 */ /* 0x000fe20006800000 */
[CC--:B------:R-:W-:Y:S01]  /*4b40*/  FFMA.FTZ R44, R3.reuse, R0.reuse, R93 ;  /* 0x00000000032c7223 */ /* 0x0c0fe2000001005d */
[----:B------:R-:W-:Y:S01]  /*4b50*/  FFMA.FTZ R24, R3, R0, R95 ;  /* 0x0000000003187223 */ /* 0x000fe2000001005f */
[----:B------:R-:W-:-:S02]  /*4b60*/  FSEL R28, R28, -INF , !P2 ;  /* 0xff8000001c1c7808 */ /* 0x000fc40005000000 */
        /* <DEDUP_REMOVED lines=16> */
.L_x_6480:
        /* <DEDUP_REMOVED lines=59> */
.L_x_6481:
        /* <DEDUP_REMOVED lines=66> */
.L_x_6483:
[----:B------:R-:W-:Y:S05]  /*5440*/  BSYNC.RECONVERGENT B0 ;  /* 0x0000000000007941 */ /* 0x000fea0003800200 */
.L_x_6482:
[----:B------:R-:W0:Y:S02]  /*5450*/  LDGDEPBAR ;  /* 0x00000000000079af */ /* 0x000e240000000000 */
.L_x_6479:
[----:B-12---:R-:W-:Y:S01]  /*5460*/  FMNMX3.FTZ R11, R0, R82, R88, !PT ;  /* 0x00000052000b7276 */ /* 0x006fe20007810058 */
        /* <DEDUP_REMOVED lines=31> */
[----:B------:R-:W-:-:S03]  /*5660*/  IADD3 R150, PT, PT, R135, R134, RZ ;  /* 0x0000008687967210 */ /* 0x000fc60007ffe0ff */
[----:B------:R-:W2:Y:S01]  /*5670*/  SHFL.BFLY PT, R11, R10, 0x2, 0x1f ;  /* 0x0c401f000a0b7f89 */ /* 0x000ea200000e0000 */
[----:B------:R-:W-:-:S04]  /*5680*/  LEA R150, R150, UR5, 0x1 ;  /* 0x0000000596967c11 */ /* 0x000fc8000f8e08ff */
[-C--:B------:R-:W-:Y:S01]  /*5690*/  IADD3 R145, PT, PT, R4, R150.reuse, RZ ;  /* 0x0000009604917210 */ /* 0x080fe20007ffe0ff */
[----:B------:R-:W-:Y:S01]  /*56a0*/  LDSM.16.MT88.4 R16, [R150+0x6800] ;  /* 0x006800009610783b */ /* 0x000fe20000004200 */
[C---:B------:R-:W-:Y:S02]  /*56b0*/  IADD3 R146, PT, PT, R5.reuse, R150, RZ ;  /* 0x0000009605927210 */ /* 0x040fe40007ffe0ff */
[----:B------:R-:W-:Y:S01]  /*56c0*/  IADD3 R144, PT, PT, R5, R145, RZ ;  /* 0x0000009105907210 */ /* 0x000fe20007ffe0ff */
[----:B------:R-:W-:Y:S04]  /*56d0*/  LDSM.16.MT88.4 R12, [R145+0x6800] ;  /* 0x00680000910c783b */ /* 0x000fe80000004200 */
[----:B------:R-:W-:Y:S01]  /*56e0*/  LDSM.16.MT88.4 R20, [R146+0x6800] ;  /* 0x006800009214783b */ /* 0x000fe20000004200 */
[----:B--2---:R-:W-:-:S02]  /*56f0*/  FMNMX.FTZ R11, R10, R11, !PT ;  /* 0x0000000b0a0b7209 */ /* 0x004fc40007810000 */
[----:B------:R-:W-:-:S03]  /*5700*/  FMNMX.FTZ R10, R24, R9, !PT ;  /* 0x00000009180a7209 */ /* 0x000fc60007810000 */
[----:B------:R-:W2:Y:S04]  /*5710*/  SHFL.BFLY PT, R2, R11, 0x1, 0x1f ;  /* 0x0c201f000b027f89 */ /* 0x000ea800000e0000 */
[----:B------:R-:W3:Y:S01]  /*5720*/  SHFL.BFLY PT, R9, R10, 0x2, 0x1f ;  /* 0x0c401f000a097f89 */ /* 0x000ee200000e0000 */
[----:B--2---:R-:W-:-:S04]  /*5730*/  FMNMX.FTZ R2, R11, R2, !PT ;  /* 0x000000020b027209 */ /* 0x004fc80007810000 */
[C---:B------:R-:W-:Y:S01]  /*5740*/  FSETP.NEU.FTZ.AND P0, PT, R2.reuse, -INF , PT ;  /* 0xff8000000200780b */ /* 0x040fe20003f1d000 */
[----:B-1----:R-:W-:Y:S01]  /*5750*/  FMUL.FTZ R45, R2, UR4 ;  /* 0x00000004022d7c20 */ /* 0x002fe20008410000 */
[----:B---3--:R-:W-:-:S04]  /*5760*/  FMNMX.FTZ R9, R10, R9, !PT ;  /* 0x000000090a097209 */ /* 0x008fc80007810000 */
[----:B------:R-:W-:-:S05]  /*5770*/  FSEL R45, R45, RZ, P0 ;  /* 0x000000ff2d2d7208 */ /* 0x000fca0000000000 */
[--C-:B------:R-:W-:Y:S01]  /*5780*/  FFMA.FTZ R42, R0, UR4, -R45.reuse ;  /* 0x00000004002a7c23 */ /* 0x100fe2000801082d */
[--C-:B------:R-:W-:Y:S01]  /*5790*/  FFMA.FTZ R29, R92, UR4, -R45.reuse ;  /* 0x000000045c1d7c23 */ /* 0x100fe2000801082d */
[----:B------:R-:W1:Y:S01]  /*57a0*/  SHFL.BFLY PT, R0, R9, 0x1, 0x1f ;  /* 0x0c201f0009007f89 */ /* 0x000e6200000e0000 */
        /* <DEDUP_REMOVED lines=30> */
[----:B---3--:R-:W-:Y:S01]  /*5990*/  F2FP.BF16.F32.PACK_AB R84, R39, R42 ;  /* 0x0000002a2754723e */ /* 0x008fe200000010ff */
[--C-:B------:R-:W-:Y:S01]  /*59a0*/  FFMA.FTZ R115, R60, UR4, -R45.reuse ;  /* 0x000000043c737c23 */ /* 0x100fe2000801082d */
[--C-:B------:R-:W-:Y:S01]  /*59b0*/  FFMA.FTZ R62, R62, UR4, -R45.reuse ;  /* 0x000000043e3e7c23 */ /* 0x100fe2000801082d */
[----:B------:R-:W-:Y:S01]  /*59c0*/  FSEL R25, R25, RZ, P0 ;  /* 0x000000ff19197208 */ /* 0x000fe20000000000 */
[--C-:B------:R-:W-:Y:S01]  /*59d0*/  FFMA.FTZ R60, R66, UR4, -R45.reuse ;  /* 0x00000004423c7c23 */ /* 0x100fe2000801082d */
[----:B------:R-:W-:Y:S01]  /*59e0*/  FFMA.FTZ R113, R64, UR4, -R45 ;  /* 0x0000000440717c23 */ /* 0x000fe2000801082d */
[----:B------:R-:W-:Y:S01]  /*59f0*/  FADD.FTZ R121, R42, R39 ;  /* 0x000000272a797221 */ /* 0x000fe20000010000 */
[----:B------:R-:W-:Y:S01]  /*5a00*/  MUFU.EX2 R32, R32 ;  /* 0x0000002000207308 */ /* 0x000fe20000000800 */
        /* <DEDUP_REMOVED lines=36> */
[----:B------:R-:W-:Y:S01]  /*5c50*/  FFMA.FTZ R119, R48, UR4, -R25 ;  /* 0x0000000430777c23 */ /* 0x000fe20008010819 */
[----:B------:R-:W-:Y:S01]  /*5c60*/  FADD.FTZ R42, R36, R37 ;  /* 0x00000025242a7221 */ /* 0x000fe20000010000 */
[----:B------:R-:W-:Y:S01]  /*5c70*/  FADD.FTZ R38, R38, R121 ;  /* 0x0000007926267221 */ /* 0x000fe20000010000 */
[----:B------:R-:W1:Y:S01]  /*5c80*/  MUFU.EX2 R29, R29 ;  /* 0x0000001d001d7308 */ /* 0x000e620000000800 */
[--C-:B------:R-:W-:Y:S01]  /*5c90*/  FFMA.FTZ R48, R41, UR4, -R45.reuse ;  /* 0x0000000429307c23 */ /* 0x100fe2000801082d */
[----:B------:R-:W-:Y:S01]  /*5ca0*/  FFMA.FTZ R41, R46, UR4, -R45 ;  /* 0x000000042e297c23 */ /* 0x000fe2000801082d */
[----:B------:R-:W-:Y:S01]  /*5cb0*/  FADD.FTZ R31, R31, R38 ;  /* 0x000000261f1f7221 */ /* 0x000fe20000010000 */
[----:B------:R-:W-:Y:S01]  /*5cc0*/  FFMA.FTZ R30, R30, UR4, -R25 ;  /* 0x000000041e1e7c23 */ /* 0x000fe20008010819 */
[--C-:B------:R-:W-:Y:S01]  /*5cd0*/  FFMA.FTZ R55, R55, UR4, -R45.reuse ;  /* 0x0000000437377c23 */ /* 0x100fe2000801082d */
[----:B------:R-:W-:Y:S01]  /*5ce0*/  FFMA.FTZ R45, R44, UR4, -R45 ;  /* 0x000000042c2d7c23 */ /* 0x000fe2000801082d */
[----:B------:R-:W-:Y:S01]  /*5cf0*/  FFMA.FTZ R53, R53, UR4, -R25 ;  /* 0x0000000435357c23 */ /* 0x000fe20008010819 */
[----:B------:R-:W-:Y:S01]  /*5d00*/  MUFU.EX2 R27, R27 ;  /* 0x0000001b001b7308 */ /* 0x000fe20000000800 */
[----:B--2---:R-:W-:-:S02]  /*5d10*/  F2FP.BF16.F32.PACK_AB R87, R40, R35 ;  /* 0x000000232857723e */ /* 0x004fc400000010ff */
[----:B------:R-:W-:-:S05]  /*5d20*/  ISETP.GT.AND P0, PT, R126, R157, PT ;  /* 0x0000009d7e00720c */ /* 0x000fca0003f04270 */
[----:B------:R-:W-:Y:S01]  /*5d30*/  MUFU.EX2 R26, R26 ;  /* 0x0000001a001a7308 */ /* 0x000fe20000000800 */
[C---:B------:R-:W-:Y:S07]  /*5d40*/  HMMA.16816.F32.BF16 R96, R84.reuse, R92, RZ ;  /* 0x0000005c5460723c */ /* 0x040fee00000418ff */
[----:B------:R-:W-:Y:S01]  /*5d50*/  MUFU.EX2 R34, R34 ;  /* 0x0000002200227308 */ /* 0x000fe20000000800 */
[C---:B------:R-:W-:Y:S07]  /*5d60*/  HMMA.16816.F32.BF16 R92, R84.reuse, R94, RZ ;  /* 0x0000005e545c723c */ /* 0x040fee00000418ff */
[----:B------:R-:W2:Y:S01]  /*5d70*/  MUFU.EX2 R33, R33 ;  /* 0x0000002100217308 */ /* 0x000ea20000000800 */
[C---:B---3--:R-:W-:Y:S07]  /*5d80*/  HMMA.16816.F32.BF16 R76, R84.reuse, R80, RZ ;  /* 0x00000050544c723c */ /* 0x048fee00000418ff */
[----:B------:R-:W-:Y:S01]  /*5d90*/  MUFU.EX2 R5, R5 ;  /* 0x0000000500057308 */ /* 0x000fe20000000800 */
[C---:B------:R-:W-:Y:S07]  /*5da0*/  HMMA.16816.F32.BF16 R80, R84.reuse, R82, RZ ;  /* 0x000000525450723c */ /* 0x040fee00000418ff */
[----:B------:R-:W3:Y:S01]  /*5db0*/  MUFU.EX2 R4, R4 ;  /* 0x0000000400047308 */ /* 0x000ee20000000800 */
[C---:B----4-:R-:W-:Y:S07]  /*5dc0*/  HMMA.16816.F32.BF16 R68, R84.reuse, R72, RZ ;  /* 0x000000485444723c */ /* 0x050fee00000418ff */
[----:B------:R-:W-:Y:S01]  /*5dd0*/  MUFU.EX2 R54, R54 ;  /* 0x0000003600367308 */ /* 0x000fe20000000800 */
[C---:B------:R-:W-:Y:S07]  /*5de0*/  HMMA.16816.F32.BF16 R72, R84.reuse, R74, RZ ;  /* 0x0000004a5448723c */ /* 0x040fee00000418ff */
[----:B------:R-:W4:Y:S01]  /*5df0*/  MUFU.EX2 R47, R47 ;  /* 0x0000002f002f7308 */ /* 0x000f220000000800 */
[----:B-----5:R-:W-:Y:S01]  /*5e00*/  HMMA.16816.F32.BF16 R88, R84, R8, RZ ;  /* 0x000000085458723c */ /* 0x020fe200000418ff */
[----:B-1----:R-:W-:Y:S01]  /*5e10*/  F2FP.BF16.F32.PACK_AB R8, R29, R32 ;  /* 0x000000201d08723e */ /* 0x002fe200000010ff */
[----:B------:R-:W-:Y:S01]  /*5e20*/  FADD.FTZ R32, R32, R31 ;  /* 0x0000001f20207221 */ /* 0x000fe20000010000 */
[----:B--2---:R-:W-:Y:S01]  /*5e30*/  F2FP.BF16.F32.PACK_AB R9, R33, R34 ;  /* 0x000000222109723e */ /* 0x004fe200000010ff */
[----:B------:R-:W-:-:S02]  /*5e40*/  FFMA.FTZ R31, R28, UR4, -R25 ;  /* 0x000000041c1f7c23 */ /* 0x000fc40008010819 */
[----:B------:R-:W-:Y:S01]  /*5e50*/  FADD.FTZ R32, R29, R32 ;  /* 0x000000201d207221 */ /* 0x000fe20000010000 */
[----:B------:R-:W-:Y:S01]  /*5e60*/  MUFU.EX2 R43, R43 ;  /* 0x0000002b002b7308 */ /* 0x000fe20000000800 */
[----:B------:R-:W-:Y:S01]  /*5e70*/  HMMA.16816.F32.BF16 R84, R84, R10, RZ ;  /* 0x0000000a5454723c */ /* 0x000fe200000418ff */
[----:B------:R-:W-:Y:S01]  /*5e80*/  F2FP.BF16.F32.PACK_AB R10, R26, R27 ;  /* 0x0000001b1a0a723e */ /* 0x000fe200000010ff */
[----:B------:R-:W-:Y:S01]  /*5e90*/  FADD.FTZ R27, R27, R32 ;  /* 0x000000201b1b7221 */ /* 0x000fe20000010000 */
[----:B---3--:R-:W-:-:S04]  /*5ea0*/  F2FP.BF16.F32.PACK_AB R11, R4, R5 ;  /* 0x00000005040b723e */ /* 0x008fc800000010ff */
        /* <DEDUP_REMOVED lines=9> */
[----:B------:R-:W3:Y:S04]  /*5f40*/  LDSM.16.MT88.4 R12, [R146+0x7000] ;  /* 0x00700000920c783b */ /* 0x000ee80000004200 */
[----:B------:R-:W5:Y:S03]  /*5f50*/  MUFU.EX2 R49, R49 ;  /* 0x0000003100317308 */ /* 0x000f660000000800 */
[C---:B------:R-:W-:Y:S05]  /*5f60*/  HMMA.16816.F32.BF16 R68, R8.reuse, R20, R68 ;  /* 0x000000140844723c */ /* 0x040fea0000041844 */
[----:B------:R-:W-:Y:S03]  /*5f70*/  MUFU.EX2 R114, R114 ;  /* 0x0000007200727308 */ /* 0x000fe60000000800 */
[C---:B------:R-:W-:Y:S01]  /*5f80*/  HMMA.16816.F32.BF16 R72, R8.reuse, R22, R72 ;  /* 0x000000160848723c */ /* 0x040fe20000041848 */
[----:B------:R-:W3:Y:S04]  /*5f90*/  LDSM.16.MT88.4 R20, [R150+0x7000] ;  /* 0x007000009614783b */ /* 0x000ee80000004200 */
[----:B------:R-:W3:Y:S03]  /*5fa0*/  MUFU.EX2 R59, R59 ;  /* 0x0000003b003b7308 */ /* 0x000ee60000000800 */
[C---:B-1----:R-:W-:Y:S05]  /*5fb0*/  HMMA.16816.F32.BF16 R88, R8.reuse, R16, R88 ;  /* 0x000000100858723c */ /* 0x042fea0000041858 */
[----:B------:R-:W-:Y:S03]  /*5fc0*/  MUFU.EX2 R104, R104 ;  /* 0x0000006800687308 */ /* 0x000fe60000000800 */
[----:B------:R-:W-:Y:S01]  /*5fd0*/  HMMA.16816.F32.BF16 R84, R8, R18, R84 ;  /* 0x000000120854723c */ /* 0x000fe20000041854 */
[----:B------:R-:W1:Y:S01]  /*5fe0*/  LDSM.16.MT88.4 R16, [R145+0x7000] ;  /* 0x007000009110783b */ /* 0x000e620000004200 */
[----:B----4-:R-:W-:-:S02]  /*5ff0*/  F2FP.BF16.F32.PACK_AB R8, R47, R54 ;  /* 0x000000362f08723e */ /* 0x010fc400000010ff */
[----:B--2---:R-:W-:Y:S01]  /*6000*/  F2FP.BF16.F32.PACK_AB R9, R51, R102 ;  /* 0x000000663309723e */ /* 0x004fe200000010ff */
[----:B------:R-:W-:Y:S01]  /*6010*/  MUFU.EX2 R57, R57 ;  /* 0x0000003900397308 */ /* 0x000fe20000000800 */
[----:B------:R-:W-:Y:S02]  /*6020*/  F2FP.BF16.F32.PACK_AB R10, R52, R43 ;  /* 0x0000002b340a723e */ /* 0x000fe400000010ff */
[----:B-----5:R-:W-:-:S05]  /*6030*/  F2FP.BF16.F32.PACK_AB R11, R49, R100 ;  /* 0x00000064310b723e */ /* 0x020fca00000010ff */
[----:B------:R-:W-:Y:S02]  /*6040*/  MUFU.EX2 R61, R61 ;  /* 0x0000003d003d7308 */ /* 0x000fe40000000800 */
[C---:B---3--:R-:W-:Y:S06]  /*6050*/  HMMA.16816.F32.BF16 R68, R8.reuse, R12, R68 ;  /* 0x0000000c0844723c */ /* 0x048fec0000041844 */
        /* <DEDUP_REMOVED lines=44> */
[----:B------:R-:W1:Y:S01]  /*6320*/  LDSM.16.MT88.4 R16, [R145+0x8000] ;  /* 0x008000009110783b */ /* 0x000e620000004200 */
[----:B------:R-:W-:-:S02]  /*6330*/  F2FP.BF16.F32.PACK_AB R8, R65, R134 ;  /* 0x000000864108723e */ /* 0x000fc400000010ff */
[----:B--2---:R-:W-:-:S03]  /*6340*/  F2FP.BF16.F32.PACK_AB R9, R168, R101 ;  /* 0x00000065a809723e */ /* 0x004fc600000010ff */
[----:B------:R-:W2:Y:S01]  /*6350*/  MUFU.EX2 R111, R111 ;  /* 0x0000006f006f7308 */ /* 0x000ea20000000800 */
[----:B------:R-:W-:Y:S02]  /*6360*/  F2FP.BF16.F32.PACK_AB R10, R140, R67 ;  /* 0x000000438c0a723e */ /* 0x000fe400000010ff */
[----:B----4-:R-:W-:-:S05]  /*6370*/  F2FP.BF16.F32.PACK_AB R11, R103, R142 ;  /* 0x0000008e670b723e */ /* 0x010fca00000010ff */
[----:B------:R-:W-:Y:S02]  /*6380*/  MUFU.EX2 R62, R62 ;  /* 0x0000003e003e7308 */ /* 0x000fe40000000800 */
[C---:B---3--:R-:W-:Y:S06]  /*6390*/  HMMA.16816.F32.BF16 R96, R8.reuse, R12, R96 ;  /* 0x0000000c0860723c */ /* 0x048fec0000041860 */
[----:B------:R-:W3:Y:S02]  /*63a0*/  MUFU.EX2 R115, R115 ;  /* 0x0000007300737308 */ /* 0x000ee40000000800 */
[C---:B------:R-:W-:Y:S01]  /*63b0*/  HMMA.16816.F32.BF16 R92, R8.reuse, R14, R92 ;  /* 0x0000000e085c723c */ /* 0x040fe2000004185c */
[----:B------:R-:W4:Y:S05]  /*63c0*/  LDSM.16.MT88.4 R12, [R144+0x8000] ;  /* 0x00800000900c783b */ /* 0x000f2a0000004200 */
[----:B------:R-:W-:Y:S02]  /*63d0*/  MUFU.EX2 R60, R60 ;  /* 0x0000003c003c7308 */ /* 0x000fe40000000800 */
[C---:B------:R-:W-:Y:S06]  /*63e0*/  HMMA.16816.F32.BF16 R68, R8.reuse, R20, R68 ;  /* 0x000000140844723c */ /* 0x040fec0000041844 */
[----:B------:R-:W-:Y:S02]  /*63f0*/  MUFU.EX2 R113, R113 ;  /* 0x0000007100717308 */ /* 0x000fe40000000800 */
        /* <DEDUP_REMOVED lines=12> */
[----:B-----5:R-:W-:-:S02]  /*64c0*/  F2FP.BF16.F32.PACK_AB R8, R122, R107 ;  /* 0x0000006b7a08723e */ /* 0x020fc400000010ff */
[----:B------:R-:W-:Y:S02]  /*64d0*/  F2FP.BF16.F32.PACK_AB R9, R110, R109 ;  /* 0x0000006d6e09723e */ /* 0x000fe400000010ff */
[----:B------:R-:W-:Y:S01]  /*64e0*/  MUFU.EX2 R44, R48 ;  /* 0x00000030002c7308 */ /* 0x000fe20000000800 */
[----:B------:R-:W-:Y:S02]  /*64f0*/  F2FP.BF16.F32.PACK_AB R10, R120, R105 ;  /* 0x00000069780a723e */ /* 0x000fe400000010ff */
[----:B--2---:R-:W-:-:S05]  /*6500*/  F2FP.BF16.F32.PACK_AB R11, R111, R108 ;  /* 0x0000006c6f0b723e */ /* 0x004fca00000010ff */
[----:B------:R-:W2:Y:S02]  /*6510*/  MUFU.EX2 R41, R41 ;  /* 0x0000002900297308 */ /* 0x000ea40000000800 */
        /* <DEDUP_REMOVED lines=9> */
[----:B------:R-:W5:Y:S02]  /*65b0*/  MUFU.EX2 R29, R31 ;  /* 0x0000001f001d7308 */ /* 0x000f640000000800 */
[C---:B----4-:R-:W-:Y:S08]  /*65c0*/  HMMA.16816.F32.BF16 R76, R8.reuse, R12, R76 ;  /* 0x0000000c084c723c */ /* 0x050ff0000004184c */
[C---:B------:R-:W-:Y:S01]  /*65d0*/  HMMA.16816.F32.BF16 R80, R8.reuse, R14, R80 ;  /* 0x0000000e0850723c */ /* 0x040fe20000041850 */
[----:B------:R-:W4:Y:S07]  /*65e0*/  LDSM.16.MT88.4 R12, [R146+0x9000] ;  /* 0x00900000920c783b */ /* 0x000f2e0000004200 */
[C---:B---3--:R-:W-:Y:S08]  /*65f0*/  HMMA.16816.F32.BF16 R88, R8.reuse, R20, R88 ;  /* 0x000000140858723c */ /* 0x048ff00000041858 */
[----:B------:R-:W-:Y:S01]  /*6600*/  HMMA.16816.F32.BF16 R84, R8, R22, R84 ;  /* 0x000000160854723c */ /* 0x000fe20000041854 */
[----:B------:R-:W3:Y:S01]  /*6610*/  LDSM.16.MT88.4 R20, [R145+0x9000] ;  /* 0x009000009114783b */ /* 0x000ee20000004200 */
[----:B------:R-:W-:-:S02]  /*6620*/  F2FP.BF16.F32.PACK_AB R8, R115, R62 ;  /* 0x0000003e7308723e */ /* 0x000fc400000010ff */
[----:B------:R-:W-:Y:S02]  /*6630*/  F2FP.BF16.F32.PACK_AB R9, R117, R58 ;  /* 0x0000003a7509723e */ /* 0x000fe400000010ff */
[----:B------:R-:W-:Y:S02]  /*6640*/  F2FP.BF16.F32.PACK_AB R10, R113, R60 ;  /* 0x0000003c710a723e */ /* 0x000fe400000010ff */
[----:B------:R-:W-:-:S07]  /*6650*/  F2FP.BF16.F32.PACK_AB R11, R119, R50 ;  /* 0x00000032770b723e */ /* 0x000fce00000010ff */
[C---:B-1----:R-:W-:Y:S08]  /*6660*/  HMMA.16816.F32.BF16 R96, R8.reuse, R16, R96 ;  /* 0x000000100860723c */ /* 0x042ff00000041860 */
        /* <DEDUP_REMOVED lines=18> */
[----:B------:R-:W3:Y:S01]  /*6790*/  LDSM.16.MT88.4 R20, [R146+0x9800] ;  /* 0x009800009214783b */ /* 0x000ee20000004200 */
[----:B------:R-:W-:Y:S01]  /*67a0*/  MUFU.EX2 R4, R53 ;  /* 0x0000003500047308 */ /* 0x000fe20000000800 */
[----:B------:R-:W-:-:S03]  /*67b0*/  FADD.FTZ R51, R51, R102 ;  /* 0x0000006633337221 */ /* 0x000fc60000010000 */
[C---:B-1----:R-:W-:Y:S01]  /*67c0*/  HMMA.16816.F32.BF16 R88, R8.reuse, R16, R88 ;  /* 0x000000100858723c */ /* 0x042fe20000041858 */
[----:B------:R-:W-:Y:S01]  /*67d0*/  FADD.FTZ R17, R43, R24 ;  /* 0x000000182b117221 */ /* 0x000fe20000010000 */
[----:B------:R-:W-:Y:S02]  /*67e0*/  FADD.FTZ R100, R100, R51 ;  /* 0x0000003364647221 */ /* 0x000fe40000010000 */
[----:B------:R-:W1:Y:S01]  /*67f0*/  MUFU.EX2 R5, R5 ;  /* 0x0000000500057308 */ /* 0x000e620000000800 */
[----:B------:R-:W-:Y:S01]  /*6800*/  FADD.FTZ R17, R52, R17 ;  /* 0x0000001134117221 */ /* 0x000fe20000010000 */
[----:B------:R-:W-:Y:S02]  /*6810*/  FADD.FTZ R100, R49, R100 ;  /* 0x0000006431647221 */ /* 0x000fe40000010000 */
[----:B------:R-:W-:Y:S01]  /*6820*/  HMMA.16816.F32.BF16 R84, R8, R18, R84 ;  /* 0x000000120854723c */ /* 0x000fe20000041854 */
[----:B------:R-:W-:Y:S01]  /*6830*/  FADD.FTZ R114, R114, R17 ;  /* 0x0000001172727221 */ /* 0x000fe20000010000 */
[----:B------:R-:W-:Y:S01]  /*6840*/  FADD.FTZ R61, R61, R100 ;  /* 0x000000643d3d7221 */ /* 0x000fe20000010000 */
[----:B------:R-:W3:Y:S01]  /*6850*/  LDSM.16.MT88.4 R16, [R145+0x9800] ;  /* 0x009800009110783b */ /* 0x000ee20000004200 */
[----:B--2---:R-:W-:Y:S01]  /*6860*/  F2FP.BF16.F32.PACK_AB R8, R41, R44 ;  /* 0x0000002c2908723e */ /* 0x004fe200000010ff */
[----:B------:R-:W-:Y:S01]  /*6870*/  FADD.FTZ R59, R59, R114 ;  /* 0x000000723b3b7221 */ /* 0x000fe20000010000 */
[----:B------:R-:W-:Y:S01]  /*6880*/  FADD.FTZ R116, R116, R61 ;  /* 0x0000003d74747221 */ /* 0x000fe20000010000 */
[----:B-----5:R-:W-:-:S02]  /*6890*/  F2FP.BF16.F32.PACK_AB R9, R29, R30 ;  /* 0x0000001e1d09723e */ /* 0x020fc400000010ff */
[----:B------:R-:W-:Y:S01]  /*68a0*/  FADD.FTZ R104, R104, R59 ;  /* 0x0000003b68687221 */ /* 0x000fe20000010000 */
[----:B------:R-:W-:Y:S01]  /*68b0*/  FADD.FTZ R63, R63, R116 ;  /* 0x000000743f3f7221 */ /* 0x000fe20000010000 */
[----:B------:R-:W-:Y:S02]  /*68c0*/  F2FP.BF16.F32.PACK_AB R10, R36, R39 ;  /* 0x00000027240a723e */ /* 0x000fe400000010ff */
        /* <DEDUP_REMOVED lines=17> */
[----:B------:R-:W1:Y:S03]  /*69e0*/  LDSM.16.MT88.4 R12, [R144+0x9800] ;  /* 0x00980000900c783b */ /* 0x000e660000004200 */
        /* <DEDUP_REMOVED lines=24> */
[----:B------:R-:W-:-:S05]  /*6b70*/  FADD.FTZ R172, R5, R4 ;  /* 0x0000000405ac7221 */ /* 0x000fca0000010000 */
        /* <DEDUP_REMOVED lines=67> */
.L_x_6485:
[----:B------:R-:W-:Y:S01]  /*6fb0*/  UMOV UR6, URZ ;  /* 0x000000ff00067c82 */ /* 0x000fe20008000000 */
[----:B------:R-:W-:Y:S01]  /*6fc0*/  IMAD.SHL.U32 R4, R6, 0x80, RZ ;  /* 0x0000008006047824 */ /* 0x000fe200078e00ff */
[----:B------:R-:W-:-:S05]  /*6fd0*/  IADD3 R5, P0, PT, RZ, -UR6, RZ ;  /* 0x80000006ff057c10 */ /* 0x000fca000ff1e0ff */
[----:B------:R-:W-:-:S05]  /*6fe0*/  IMAD.X R4, RZ, RZ, ~R4, P0 ;  /* 0x000000ffff047224 */ /* 0x000fca00000e0e04 */
[----:B------:R-:W-:-:S04]  /*6ff0*/  SHF.R.S64 R5, R5, 0x1f, R4 ;  /* 0x0000001f05057819 */ /* 0x000fc80000001004 */
[----:B------:R-:W-:-:S04]  /*7000*/  IADD3 R160, P0, PT, R5, R160, RZ ;  /* 0x000000a005a07210 */ /* 0x000fc80007f1e0ff */
[----:B------:R-:W-:-:S09]  /*7010*/  LEA.HI.X.SX32 R161, R4, R161, 0x1, P0 ;  /* 0x000000a104a17211 */ /* 0x000fd200000f0eff */
.L_x_6486:
        /* <DEDUP_REMOVED lines=145> */
[C---:B------:R-:W-:Y:S01]  /*7930*/  HMMA.16816.F32.BF16 R28, R108.reuse, R118, R28 ;  /* 0x000000766c1c723c */ /* 0x040fe2000004181c */
[----:B------:R-:W-:Y:S07]  /*7940*/  LDSM.16.M88.4 R116, [R147+0x3800] ;  /* 0x003800009374783b */ /* 0x000fee0000000200 */
[C---:B----4-:R-:W-:Y:S08]  /*7950*/  HMMA.16816.F32.BF16 R20, R108.reuse, R114, R20 ;  /* 0x000000726c14723c */ /* 0x050ff00000041814 */
[C---:B------:R-:W-:Y:S08]  /*7960*/  HMMA.16816.F32.BF16 R40, R108.reuse, R120, R40 ;  /* 0x000000786c28723c */ /* 0x040ff00000041828 */
[----:B------:R-:W-:Y:S01]  /*7970*/  HMMA.16816.F32.BF16 R36, R108, R122, R36 ;  /* 0x0000007a6c24723c */ /* 0x000fe20000041824 */
[----:B------:R-:W3:Y:S07]  /*7980*/  LDSM.16.M88.4 R120, [R147+0x3000] ;  /* 0x003000009378783b */ /* 0x000eee0000000200 */
[----:B-1----:R-:W-:Y:S01]  /*7990*/  HMMA.16816.F32.BF16 R32, R124, R104, R32 ;  /* 0x000000687c20723c */ /* 0x002fe20000041820 */
[----:B------:R-:W-:-:S04]  /*79a0*/  VIADD R105, R132, 0xffffffff ;  /* 0xffffffff84697836 */ /* 0x000fc80000000000 */
[----:B------:R-:W-:-:S03]  /*79b0*/  IMAD.SHL.U32 R105, R105, 0x80, RZ ;  /* 0x0000008069697824 */ /* 0x000fc600078e00ff */
[----:B------:R-:W-:Y:S01]  /*79c0*/  HMMA.16816.F32.BF16 R24, R108, R112, R24 ;  /* 0x000000706c18723c */ /* 0x000fe20000041818 */
[----:B------:R-:W-:Y:S01]  /*79d0*/  IMAD.IADD R104, R105, 0x1, R130 ;  /* 0x0000000169687824 */ /* 0x000fe200078e0282 */
[----:B------:R-:W1:Y:S04]  /*79e0*/  LDSM.16.M88.4 R112, [R147+0x4000] ;  /* 0x004000009370783b */ /* 0x000e680000000200 */
[----:B------:R-:W4:Y:S01]  /*79f0*/  LDSM.16.M88.4 R108, [R147+0x4800] ;  /* 0x00480000936c783b */ /* 0x000f220000000200 */
[----:B------:R-:W-:-:S04]  /*7a00*/  DEPBAR.LE SB0, 0x0 ;  /* 0x000080000000791a */ /* 0x000fc80000000000 */
[----:B------:R-:W-:Y:S01]  /*7a10*/  HMMA.16816.F32.BF16 R28, R124, R106, R28 ;  /* 0x0000006a7c1c723c */ /* 0x000fe2000004181c */
[----:B------:R-:W-:-:S05]  /*7a20*/  VIADD R106, R104, 0xffffff80 ;  /* 0xffffff80686a7836 */ /* 0x000fca0000000000 */
[C---:B------:R-:W-:Y:S02]  /*7a30*/  ISETP.GE.AND P5, PT, R106.reuse, R133, PT ;  /* 0x000000856a00720c */ /* 0x040fe40003fa6270 */
[----:B--2---:R-:W-:Y:S01]  /*7a40*/  HMMA.16816.F32.BF16 R20, R124, R102, R20 ;  /* 0x000000667c14723c */ /* 0x004fe20000041814 */
[----:B------:R-:W-:Y:S02]  /*7a50*/  I2FP.F32.S32 R102, R106 ;  /* 0x0000006a00667245 */ /* 0x000fe40000201400 */
[----:B------:R-:W-:-:S03]  /*7a60*/  ISETP.GE.AND P4, PT, R106, R131, PT ;  /* 0x000000836a00720c */ /* 0x000fc60003f86270 */
[CC--:B------:R-:W-:Y:S01]  /*7a70*/  FFMA.FTZ R103, R3.reuse, R102.reuse, R18 ;  /* 0x0000006603677223 */ /* 0x0c0fe20000010012 */
[C---:B------:R-:W-:Y:S01]  /*7a80*/  VIADD R18, R104.reuse, 0xffffff81 ;  /* 0xffffff8168127836 */ /* 0x040fe20000000000 */
[C---:B------:R-:W-:Y:S01]  /*7a90*/  HMMA.16816.F32.BF16 R24, R124.reuse, R100, R24 ;  /* 0x000000647c18723c */ /* 0x040fe20000041818 */
[C---:B------:R-:W-:Y:S02]  /*7aa0*/  VIADD R100, R104.reuse, 0xfffffff8 ;  /* 0xfffffff868647836 */ /* 0x040fe40000000000 */
[----:B------:R-:W-:Y:S01]  /*7ab0*/  FFMA.FTZ R16, R3, R102, R16 ;  /* 0x0000006603107223 */ /* 0x000fe20000010010 */
[----:B------:R-:W-:Y:S01]  /*7ac0*/  VIADD R102, R104, 0xffffff88 ;  /* 0xffffff8868667836 */ /* 0x000fe20000000000 */
[-C--:B------:R-:W-:Y:S02]  /*7ad0*/  ISETP.GE.AND P1, PT, R18, R133.reuse, PT ;  /* 0x000000851200720c */ /* 0x080fe40003f26270 */
[C---:B------:R-:W-:Y:S02]  /*7ae0*/  ISETP.GE.AND P3, PT, R100.reuse, R133, PT ;  /* 0x000000856400720c */ /* 0x040fe40003f66270 */
[----:B------:R-:W-:Y:S01]  /*7af0*/  ISETP.GE.AND P2, PT, R100, R131, PT ;  /* 0x000000836400720c */ /* 0x000fe20003f46270 */
[----:B---3--:R-:W-:Y:S01]  /*7b00*/  HMMA.16816.F32.BF16 R64, R124, R120, R64 ;  /* 0x000000787c40723c */ /* 0x008fe20000041840 */
[----:B------:R-:W-:-:S02]  /*7b10*/  I2FP.F32.S32 R100, R100 ;  /* 0x0000006400647245 */ /* 0x000fc40000201400 */
[----:B------:R-:W-:Y:S02]  /*7b20*/  ISETP.GE.AND P6, PT, R18, R131, PT ;  /* 0x000000831200720c */ /* 0x000fe40003fc6270 */
[----:B------:R-:W-:Y:S01]  /*7b30*/  I2FP.F32.S32 R18, R18 ;  /* 0x0000001200127245 */ /* 0x000fe20000201400 */
[C---:B------:R-:W-:Y:S01]  /*7b40*/  FFMA.FTZ R20, R3.reuse, R100, R20 ;  /* 0x0000006403147223 */ /* 0x040fe20000010014 */
[----:B------:R-:W-:Y:S01]  /*7b50*/  I2FP.F32.S32 R101, R102 ;  /* 0x0000006600657245 */ /* 0x000fe20000201400 */
[C---:B------:R-:W-:Y:S01]  /*7b60*/  FFMA.FTZ R100, R3.reuse, R100, R22 ;  /* 0x0000006403647223 */ /* 0x040fe20000010016 */
[----:B------:R-:W-:Y:S01]  /*7b70*/  FSEL R16, R16, -INF , !P5 ;  /* 0xff80000010107808 */ /* 0x000fe20006800000 */
[-C--:B------:R-:W-:Y:S01]  /*7b80*/  FFMA.FTZ R22, R3, R18.reuse, R17 ;  /* 0x0000001203167223 */ /* 0x080fe20000010011 */
[----:B------:R-:W-:Y:S01]  /*7b90*/  FSEL R103, R103, -INF , !P4 ;  /* 0xff80000067677808 */ /* 0x000fe20006000000 */
[C---:B------:R-:W-:Y:S01]  /*7ba0*/  FFMA.FTZ R19, R3.reuse, R18, R19 ;  /* 0x0000001203137223 */ /* 0x040fe20000010013 */
[CC--:B------:R-:W-:Y:S01]  /*7bb0*/  FFMA.FTZ R12, R3.reuse, R101.reuse, R12 ;  /* 0x00000065030c7223 */ /* 0x0c0fe2000001000c */
[----:B------:R-:W-:Y:S01]  /*7bc0*/  FFMA.FTZ R17, R3, R101, R14 ;  /* 0x0000006503117223 */ /* 0x000fe2000001000e */
[----:B------:R-:W-:Y:S01]  /*7bd0*/  ISETP.GE.AND P5, PT, R102, R133, PT ;  /* 0x000000856600720c */ /* 0x000fe20003fa6270 */
[----:B------:R-:W-:Y:S01]  /*7be0*/  VIADD R18, R104, 0xffffff91 ;  /* 0xffffff9168127836 */ /* 0x000fe20000000000 */
[----:B------:R-:W-:Y:S01]  /*7bf0*/  ISETP.GE.AND P4, PT, R102, R131, PT ;  /* 0x000000836600720c */ /* 0x000fe20003f86270 */
[----:B------:R-:W-:Y:S01]  /*7c00*/  VIADD R14, R104, 0xffffff89 ;  /* 0xffffff89680e7836 */ /* 0x000fe20000000000 */
[----:B------:R-:W-:Y:S01]  /*7c10*/  FSEL R12, R12, -INF , !P5 ;  /* 0xff8000000c0c7808 */ /* 0x000fe20006800000 */
[----:B------:R-:W-:Y:S01]  /*7c20*/  VIADD R102, R104, 0xffffff90 ;  /* 0xffffff9068667836 */ /* 0x000fe20000000000 */
[----:B------:R-:W-:Y:S01]  /*7c30*/  FSEL R17, R17, -INF , !P4 ;  /* 0xff80000011117808 */ /* 0x000fe20006000000 */
[----:B------:R-:W-:Y:S01]  /*7c40*/  HMMA.16816.F32.BF16 R60, R124, R122, R60 ;  /* 0x0000007a7c3c723c */ /* 0x000fe2000004183c */
[----:B------:R-:W-:-:S02]  /*7c50*/  FSEL R101, R20, -INF , !P3 ;  /* 0xff80000014657808 */ /* 0x000fc40005800000 */
[C---:B------:R-:W-:Y:S02]  /*7c60*/  ISETP.GE.AND P5, PT, R18.reuse, R133, PT ;  /* 0x000000851200720c */ /* 0x040fe40003fa6270 */
[----:B------:R-:W-:Y:S02]  /*7c70*/  ISETP.GE.AND P4, PT, R18, R131, PT ;  /* 0x000000831200720c */ /* 0x000fe40003f86270 */
[----:B------:R-:W-:Y:S01]  /*7c80*/  I2FP.F32.S32 R20, R14 ;  /* 0x0000000e00147245 */ /* 0x000fe20000201400 */
[----:B------:R-:W-:Y:S01]  /*7c90*/  HMMA.16816.F32.BF16 R56, R124, R116, R56 ;  /* 0x000000747c38723c */ /* 0x000fe20000041838 */
[----:B------:R-:W-:Y:S02]  /*7ca0*/  I2FP.F32.S32 R18, R18 ;  /* 0x0000001200127245 */ /* 0x000fe40000201400 */
[----:B------:R-:W-:Y:S01]  /*7cb0*/  I2FP.F32.S32 R107, R102 ;  /* 0x00000066006b7245 */ /* 0x000fe20000201400 */
[C---:B------:R-:W-:Y:S01]  /*7cc0*/  FFMA.FTZ R13, R3.reuse, R20, R13 ;  /* 0x00000014030d7223 */ /* 0x040fe2000001000d */
[----:B------:R-:W-:Y:S01]  /*7cd0*/  FSEL R100, R100, -INF , !P2 ;  /* 0xff80000064647808 */ /* 0x000fe20005000000 */
[CC--:B------:R-:W-:Y:S01]  /*7ce0*/  FFMA.FTZ R190, R3.reuse, R18.reuse, R9 ;  /* 0x0000001203be7223 */ /* 0x0c0fe20000010009 */
[C---:B------:R-:W-:Y:S01]  /*7cf0*/  ISETP.GE.AND P3, PT, R14.reuse, R133, PT ;  /* 0x000000850e00720c */ /* 0x040fe20003f66270 */
[C---:B------:R-:W-:Y:S01]  /*7d00*/  FFMA.FTZ R11, R3.reuse, R18, R11 ;  /* 0x00000012030b7223 */ /* 0x040fe2000001000b */
[----:B------:R-:W-:Y:S01]  /*7d10*/  ISETP.GE.AND P2, PT, R14, R131, PT ;  /* 0x000000830e00720c */ /* 0x000fe20003f46270 */
[C---:B------:R-:W-:Y:S01]  /*7d20*/  FFMA.FTZ R15, R3.reuse, R20, R15 ;  /* 0x00000014030f7223 */ /* 0x040fe2000001000f */
[----:B------:R-:W-:Y:S01]  /*7d30*/  FSEL R14, R22, -INF , !P1 ;  /* 0xff800000160e7808 */ /* 0x000fe20004800000 */
[----:B------:R-:W-:Y:S01]  /*7d40*/  FFMA.FTZ R10, R3, R107, R10 ;  /* 0x0000006b030a7223 */ /* 0x000fe2000001000a */
[----:B------:R-:W-:Y:S01]  /*7d50*/  FSEL R19, R19, -INF , !P6 ;  /* 0xff80000013137808 */ /* 0x000fe20007000000 */
[----:B------:R-:W-:Y:S01]  /*7d60*/  VIADD R22, R104, 0xffffff98 ;  /* 0xffffff9868167836 */ /* 0x000fe20000000000 */
[----:B------:R-:W-:Y:S01]  /*7d70*/  ISETP.GE.AND P6, PT, R102, R131, PT ;  /* 0x000000836600720c */ /* 0x000fe20003fc6270 */
[----:B------:R-:W-:-:S02]  /*7d80*/  VIADD R18, R104, 0xffffffa0 ;  /* 0xffffffa068127836 */ /* 0x000fc40000000000 */
[----:B------:R-:W-:Y:S01]  /*7d90*/  FFMA.FTZ R192, R3, R107, R8 ;  /* 0x0000006b03c07223 */ /* 0x000fe20000010008 */
[----:B------:R-:W-:Y:S01]  /*7da0*/  VIADD R20, R104, 0xffffff99 ;  /* 0xffffff9968147836 */ /* 0x000fe20000000000 */
[----:B------:R-:W-:Y:S01]  /*7db0*/  FSEL R8, R13, -INF , !P3 ;  /* 0xff8000000d087808 */ /* 0x000fe20005800000 */
[C---:B------:R-:W-:Y:S01]  /*7dc0*/  HMMA.16816.F32.BF16 R52, R124.reuse, R118, R52 ;  /* 0x000000767c34723c */ /* 0x040fe20000041834 */
[----:B------:R-:W-:Y:S02]  /*7dd0*/  FSEL R181, R11, -INF , !P4 ;  /* 0xff8000000bb57808 */ /* 0x000fe40006000000 */
[----:B------:R-:W-:Y:S02]  /*7de0*/  I2FP.F32.S32 R13, R22 ;  /* 0x00000016000d7245 */ /* 0x000fe40000201400 */
[----:B------:R-:W-:Y:S02]  /*7df0*/  FSEL R183, R10, -INF , !P6 ;  /* 0xff8000000ab77808 */ /* 0x000fe40007000000 */
[----:B------:R-:W-:Y:S01]  /*7e00*/  I2FP.F32.S32 R11, R18 ;  /* 0x00000012000b7245 */ /* 0x000fe20000201400 */
[CC--:B------:R-:W-:Y:S01]  /*7e10*/  FFMA.FTZ R188, R3.reuse, R13.reuse, R4 ;  /* 0x0000000d03bc7223 */ /* 0x0c0fe20000010004 */
[----:B------:R-:W-:Y:S01]  /*7e20*/  I2FP.F32.S32 R10, R20 ;  /* 0x00000014000a7245 */ /* 0x000fe20000201400 */
[C---:B------:R-:W-:Y:S01]  /*7e30*/  FFMA.FTZ R6, R3.reuse, R13, R6 ;  /* 0x0000000d03067223 */ /* 0x040fe20000010006 */
[----:B------:R-:W-:Y:S01]  /*7e40*/  ISETP.GE.AND P1, PT, R102, R133, PT ;  /* 0x000000856600720c */ /* 0x000fe20003f26270 */
[CC--:B------:R-:W-:Y:S01]  /*7e50*/  FFMA.FTZ R64, R3.reuse, R11.reuse, R64 ;  /* 0x0000000b03407223 */ /* 0x0c0fe20000010040 */
[----:B------:R-:W-:Y:S01]  /*7e60*/  FSEL R190, R190, -INF , !P5 ;  /* 0xff800000bebe7808 */ /* 0x000fe20006800000 */
[----:B------:R-:W-:Y:S01]  /*7e70*/  FFMA.FTZ R66, R3, R11, R66 ;  /* 0x0000000b03427223 */ /* 0x000fe20000010042 */
[----:B------:R-:W-:Y:S01]  /*7e80*/  FSEL R9, R15, -INF , !P2 ;  /* 0xff8000000f097808 */ /* 0x000fe20005000000 */
[CC--:B------:R-:W-:Y:S01]  /*7e90*/  FFMA.FTZ R5, R3.reuse, R10.reuse, R5 ;  /* 0x0000000a03057223 */ /* 0x0c0fe20000010005 */
[----:B------:R-:W-:Y:S01]  /*7ea0*/  FSEL R192, R192, -INF , !P1 ;  /* 0xff800000c0c07808 */ /* 0x000fe20004800000 */
[----:B------:R-:W-:Y:S01]  /*7eb0*/  FFMA.FTZ R7, R3, R10, R7 ;  /* 0x0000000a03077223 */ /* 0x000fe20000010007 */
[----:B------:R-:W-:Y:S01]  /*7ec0*/  ISETP.GE.AND P5, PT, R18, R133, PT ;  /* 0x000000851200720c */ /* 0x000fe20003fa6270 */
[----:B------:R-:W-:Y:S01]  /*7ed0*/  VIADD R4, R104, 0xffffffa9 ;  /* 0xffffffa968047836 */ /* 0x000fe20000000000 */
[-C--:B------:R-:W-:Y:S01]  /*7ee0*/  ISETP.GE.AND P4, PT, R18, R131.reuse, PT ;  /* 0x000000831200720c */ /* 0x080fe20003f86270 */
[----:B------:R-:W-:Y:S01]  /*7ef0*/  VIADD R18, R104, 0xffffffa1 ;  /* 0xffffffa168127836 */ /* 0x000fe20000000000 */
[----:B------:R-:W-:Y:S01]  /*7f00*/  ISETP.GE.AND P2, PT, R22, R131, PT ;  /* 0x000000831600720c */ /* 0x000fe20003f46270 */
[----:B------:R-:W-:Y:S01]  /*7f10*/  VIADD R10, R104, 0xffffffa8 ;  /* 0xffffffa8680a7836 */ /* 0x000fe20000000000 */
[----:B------:R-:W-:Y:S01]  /*7f20*/  ISETP.GE.AND P1, PT, R20, R133, PT ;  /* 0x000000851400720c */ /* 0x000fe20003f26270 */
[----:B-1----:R-:W-:Y:S01]  /*7f30*/  HMMA.16816.F32.BF16 R48, R124, R112, R48 ;  /* 0x000000707c30723c */ /* 0x002fe20000041830 */
[----:B------:R-:W-:-:S02]  /*7f40*/  FSEL R184, R64, -INF , !P5 ;  /* 0xff80000040b87808 */ /* 0x000fc40006800000 */
[----:B------:R-:W-:Y:S02]  /*7f50*/  FSEL R175, R66, -INF , !P4 ;  /* 0xff80000042af7808 */ /* 0x000fe40006000000 */
[----:B------:R-:W-:Y:S02]  /*7f60*/  FSEL R179, R6, -INF , !P2 ;  /* 0xff80000006b37808 */ /* 0x000fe40005000000 */
[----:B------:R-:W-:Y:S01]  /*7f70*/  FSEL R186, R5, -INF , !P1 ;  /* 0xff80000005ba7808 */ /* 0x000fe20004800000 */
[----:B------:R-:W-:Y:S01]  /*7f80*/  HMMA.16816.F32.BF16 R44, R124, R114, R44 ;  /* 0x000000727c2c723c */ /* 0x000fe2000004182c */
[C---:B------:R-:W-:Y:S02]  /*7f90*/  ISETP.GE.AND P5, PT, R4.reuse, R133, PT ;  /* 0x000000850400720c */ /* 0x040fe40003fa6270 */
[----:B------:R-:W-:Y:S02]  /*7fa0*/  ISETP.GE.AND P4, PT, R4, R131, PT ;  /* 0x000000830400720c */ /* 0x000fe40003f86270 */
[----:B------:R-:W-:-:S02]  /*7fb0*/  I2FP.F32.S32 R6, R18 ;  /* 0x0000001200067245 */ /* 0x000fc40000201400 */
[----:B------:R-:W-:Y:S01]  /*7fc0*/  I2FP.F32.S32 R5, R10 ;  /* 0x0000000a00057245 */ /* 0x000fe20000201400 */
[C---:B----4-:R-:W-:Y:S01]  /*7fd0*/  HMMA.16816.F32.BF16 R40, R124.reuse, R108, R40 ;  /* 0x0000006c7c28723c */ /* 0x050fe20000041828 */
[----:B------:R-:W-:Y:S01]  /*7fe0*/  I2FP.F32.S32 R4, R4 ;  /* 0x0000000400047245 */ /* 0x000fe20000201400 */
[CC--:B------:R-:W-:Y:S01]  /*7ff0*/  FFMA.FTZ R65, R3.reuse, R6.reuse, R65 ;  /* 0x0000000603417223 */ /* 0x0c0fe20000010041 */
[----:B------:R-:W-:Y:S01]  /*8000*/  ISETP.GE.AND P3, PT, R22, R133, PT ;  /* 0x000000851600720c */ /* 0x000fe20003f66270 */
[C---:B------:R-:W-:Y:S01]  /*8010*/  FFMA.FTZ R67, R3.reuse, R6, R67 ;  /* 0x0000000603437223 */ /* 0x040fe20000010043 */
[----:B------:R-:W-:Y:S01]  /*8020*/  ISETP.GE.AND P6, PT, R20, R131, PT ;  /* 0x000000831400720c */ /* 0x000fe20003fc6270 */
[CC--:B------:R-:W-:Y:S01]  /*8030*/  FFMA.FTZ R60, R3.reuse, R5.reuse, R60 ;  /* 0x00000005033c7223 */ /* 0x0c0fe2000001003c */
[----:B------:R-:W-:Y:S01]  /*8040*/  FSEL R188, R188, -INF , !P3 ;  /* 0xff800000bcbc7808 */ /* 0x000fe20005800000 */
[----:B------:R-:W-:Y:S01]  /*8050*/  FFMA.FTZ R62, R3, R5, R62 ;  /* 0x00000005033e7223 */ /* 0x000fe2000001003e */
[----:B------:R-:W-:Y:S01]  /*8060*/  FSEL R177, R7, -INF , !P6 ;  /* 0xff80000007b17808 */ /* 0x000fe20007000000 */
[CC--:B------:R-:W-:Y:S01]  /*8070*/  FFMA.FTZ R61, R3.reuse, R4.reuse, R61 ;  /* 0x00000004033d7223 */ /* 0x0c0fe2000001003d */
[----:B------:R-:W-:Y:S01]  /*8080*/  FFMA.FTZ R63, R3, R4, R63 ;  /* 0x00000004033f7223 */ /* 0x000fe2000001003f */
[----:B------:R-:W-:Y:S01]  /*8090*/  ISETP.GE.AND P3, PT, R18, R133, PT ;  /* 0x000000851200720c */ /* 0x000fe20003f66270 */
[----:B------:R-:W-:Y:S01]  /*80a0*/  VIADD R6, R104, 0xffffffb0 ;  /* 0xffffffb068067836 */ /* 0x000fe20000000000 */
[----:B------:R-:W-:Y:S01]  /*80b0*/  ISETP.GE.AND P2, PT, R18, R131, PT ;  /* 0x000000831200720c */ /* 0x000fe20003f46270 */
[----:B------:R-:W-:Y:S01]  /*80c0*/  VIADD R4, R104, 0xffffffb1 ;  /* 0xffffffb168047836 */ /* 0x000fe20000000000 */
[----:B------:R-:W-:Y:S01]  /*80d0*/  BAR.SYNC.DEFER_BLOCKING 0x0 ;  /* 0x0000000000007b1d */ /* 0x000fe20000010000 */
[C---:B------:R-:W-:Y:S01]  /*80e0*/  ISETP.GE.AND P1, PT, R10.reuse, R133, PT ;  /* 0x000000850a00720c */ /* 0x040fe20003f26270 */
[----:B------:R-:W-:Y:S01]  /*80f0*/  HMMA.16816.F32.BF16 R36, R124, R110, R36 ;  /* 0x0000006e7c24723c */ /* 0x000fe20000041824 */
[----:B------:R-:W-:Y:S01]  /*8100*/  ISETP.GE.AND P6, PT, R10, R131, PT ;  /* 0x000000830a00720c */ /* 0x000fe20003fc6270 */
[----:B------:R-:W-:Y:S01]  /*8110*/  VIADD R10, R104, 0xffffffb8 ;  /* 0xffffffb8680a7836 */ /* 0x000fe20000000000 */
        /* <DEDUP_REMOVED lines=9> */
[----:B------:R-:W-:Y:S02]  /*81b0*/  I2FP.F32.S32 R6, R6 ;  /* 0x0000000600067245 */ /* 0x000fe40000201400 */
[----:B------:R-:W-:Y:S02]  /*81c0*/  I2FP.F32.S32 R4, R4 ;  /* 0x0000000400047245 */ /* 0x000fe40000201400 */
[----:B------:R-:W-:Y:S01]  /*81d0*/  I2FP.F32.S32 R5, R10 ;  /* 0x0000000a00057245 */ /* 0x000fe20000201400 */
[-C--:B------:R-:W-:Y:S01]  /*81e0*/  FFMA.FTZ R56, R3, R6.reuse, R56 ;  /* 0x0000000603387223 */ /* 0x080fe20000010038 */
[----:B------:R-:W-:Y:S01]  /*81f0*/  FSEL R178, R61, -INF , !P5 ;  /* 0xff8000003db27808 */ /* 0x000fe20006800000 */
[----:B------:R-:W-:Y:S01]  /*8200*/  FFMA.FTZ R58, R3, R6, R58 ;  /* 0x00000006033a7223 */ /* 0x000fe2000001003a */
[----:B------:R-:W-:Y:S01]  /*8210*/  FSEL R143, R63, -INF , !P4 ;  /* 0xff8000003f8f7808 */ /* 0x000fe20006000000 */
[CC--:B------:R-:W-:Y:S01]  /*8220*/  FFMA.FTZ R57, R3.reuse, R4.reuse, R57 ;  /* 0x0000000403397223 */ /* 0x0c0fe20000010039 */
        /* <DEDUP_REMOVED lines=93> */
[C---:B------:R-:W-:Y:S01]  /*8800*/  FFMA.FTZ R34, R3.reuse, R6, R34 ;  /* 0x0000000603227223 */ /* 0x040fe20000010022 */
[CC--:B------:R-:W-:Y:S01]  /*8810*/  FFMA.FTZ R33, R3.reuse, R4.reuse, R33 ;  /* 0x0000000403217223 */ /* 0x0c0fe20000010021 */
[----:B------:R-:W-:Y:S01]  /*8820*/  FFMA.FTZ R30, R3, R5, R30 ;  /* 0x00000005031e7223 */ /* 0x000fe2000001001e */
[----:B------:R-:W-:Y:S01]  /*8830*/  ISETP.GE.AND P4, PT, R10, R131, PT ;  /* 0x000000830a00720c */ /* 0x000fe20003f86270 */
[----:B------:R-:W-:Y:S01]  /*8840*/  VIADD R6, R104, 0xfffffff0 ;  /* 0xfffffff068067836 */ /* 0x000fe20000000000 */
[----:B------:R-:W-:Y:S01]  /*8850*/  FSEL R120, R37, -INF , !P5 ;  /* 0xff80000025787808 */ /* 0x000fe20006800000 */
[----:B------:R-:W-:Y:S01]  /*8860*/  FFMA.FTZ R35, R3, R4, R35 ;  /* 0x0000000403237223 */ /* 0x000fe20000010023 */
[----:B------:R-:W-:Y:S01]  /*8870*/  ISETP.GE.AND P5, PT, R10, R133, PT ;  /* 0x000000850a00720c */ /* 0x000fe20003fa6270 */
[----:B------:R-:W-:Y:S01]  /*8880*/  VIADD R10, R104, 0xffffffe9 ;  /* 0xffffffe9680a7836 */ /* 0x000fe20000000000 */
[----:B------:R-:W-:Y:S01]  /*8890*/  FSEL R116, R33, -INF , !P1 ;  /* 0xff80000021747808 */ /* 0x000fe20004800000 */
[----:B------:R-:W-:Y:S01]  /*88a0*/  FFMA.FTZ R28, R3, R5, R28 ;  /* 0x00000005031c7223 */ /* 0x000fe2000001001c */
[----:B------:R-:W-:Y:S01]  /*88b0*/  FSEL R59, R30, -INF , !P4 ;  /* 0xff8000001e3b7808 */ /* 0x000fe20006000000 */
[----:B------:R-:W-:Y:S01]  /*88c0*/  VIADD R4, R104, 0xfffffff1 ;  /* 0xfffffff168047836 */ /* 0x000fe20000000000 */
[----:B------:R-:W-:Y:S01]  /*88d0*/  ISETP.GE.AND P1, PT, R6, R133, PT ;  /* 0x000000850600720c */ /* 0x000fe20003f26270 */
[----:B------:R-:W-:Y:S01]  /*88e0*/  VIADD R104, R104, 0xfffffff9 ;  /* 0xfffffff968687836 */ /* 0x000fe20000000000 */
[----:B------:R-:W-:-:S02]  /*88f0*/  ISETP.GE.AND P4, PT, R6, R131, PT ;  /* 0x000000830600720c */ /* 0x000fc40003f86270 */
[----:B------:R-:W-:Y:S02]  /*8900*/  I2FP.F32.S32 R6, R6 ;  /* 0x0000000600067245 */ /* 0x000fe40000201400 */
[----:B------:R-:W-:Y:S02]  /*8910*/  FSEL R118, R32, -INF , !P3 ;  /* 0xff80000020767808 */ /* 0x000fe40005800000 */
[----:B------:R-:W-:Y:S01]  /*8920*/  FSEL R57, R34, -INF , !P2 ;  /* 0xff80000022397808 */ /* 0x000fe20005000000 */
[CC--:B------:R-:W-:Y:S01]  /*8930*/  FFMA.FTZ R24, R3.reuse, R6.reuse, R24 ;  /* 0x0000000603187223 */ /* 0x0c0fe20000010018 */
[C---:B------:R-:W-:Y:S01]  /*8940*/  ISETP.GE.AND P3, PT, R10.reuse, R133, PT ;  /* 0x000000850a00720c */ /* 0x040fe20003f66270 */
[----:B------:R-:W-:Y:S01]  /*8950*/  FFMA.FTZ R26, R3, R6, R26 ;  /* 0x00000006031a7223 */ /* 0x000fe2000001001a */
[----:B------:R-:W-:Y:S02]  /*8960*/  ISETP.GE.AND P2, PT, R10, R131, PT ;  /* 0x000000830a00720c */ /* 0x000fe40003f46270 */
[----:B------:R-:W-:-:S02]  /*8970*/  I2FP.F32.S32 R10, R10 ;  /* 0x0000000a000a7245 */ /* 0x000fc40000201400 */
[----:B------:R-:W-:Y:S02]  /*8980*/  FSEL R60, R24, -INF , !P1 ;  /* 0xff800000183c7808 */ /* 0x000fe40004800000 */
[----:B------:R-:W-:Y:S01]  /*8990*/  ISETP.GT.AND P1, PT, R126, R157, PT ;  /* 0x0000009d7e00720c */ /* 0x000fe20003f24270 */
[CC--:B------:R-:W-:Y:S01]  /*89a0*/  FFMA.FTZ R29, R3.reuse, R10.reuse, R29 ;  /* 0x0000000a031d7223 */ /* 0x0c0fe2000001001d */
[----:B------:R-:W-:Y:S01]  /*89b0*/  FFMA.FTZ R31, R3, R10, R31 ;  /* 0x0000000a031f7223 */ /* 0x000fe2000001001f */
[----:B------:R-:W-:Y:S02]  /*89c0*/  FSEL R56, R35, -INF , !P6 ;  /* 0xff80000023387808 */ /* 0x000fe40007000000 */
[----:B------:R-:W-:Y:S02]  /*89d0*/  FSEL R114, R28, -INF , !P5 ;  /* 0xff8000001c727808 */ /* 0x000fe40006800000 */
[----:B------:R-:W-:Y:S02]  /*89e0*/  FSEL R112, R29, -INF , !P3 ;  /* 0xff8000001d707808 */ /* 0x000fe40005800000 */
[----:B------:R-:W-:-:S02]  /*89f0*/  FSEL R58, R31, -INF , !P2 ;  /* 0xff8000001f3a7808 */ /* 0x000fc40005000000 */
[-C--:B------:R-:W-:Y:S02]  /*8a00*/  ISETP.GE.AND P6, PT, R4, R133.reuse, PT ;  /* 0x000000850400720c */ /* 0x080fe40003fc6270 */
[----:B------:R-:W-:Y:S02]  /*8a10*/  ISETP.GE.AND P5, PT, R104, R133, PT ;  /* 0x000000856800720c */ /* 0x000fe40003fa6270 */
[-C--:B------:R-:W-:Y:S02]  /*8a20*/  ISETP.GE.AND P3, PT, R4, R131.reuse, PT ;  /* 0x000000830400720c */ /* 0x080fe40003f66270 */
[----:B------:R-:W-:Y:S02]  /*8a30*/  ISETP.GE.AND P2, PT, R104, R131, PT ;  /* 0x000000836800720c */ /* 0x000fe40003f46270 */
[----:B------:R-:W-:Y:S02]  /*8a40*/  I2FP.F32.S32 R4, R4 ;  /* 0x0000000400047245 */ /* 0x000fe40000201400 */
[----:B------:R-:W-:-:S02]  /*8a50*/  I2FP.F32.S32 R104, R104 ;  /* 0x0000006800687245 */ /* 0x000fc40000201400 */
[----:B------:R-:W-:Y:S01]  /*8a60*/  FSEL R63, R26, -INF , !P4 ;  /* 0xff8000001a3f7808 */ /* 0x000fe20006000000 */
[CC--:B------:R-:W-:Y:S01]  /*8a70*/  FFMA.FTZ R25, R3.reuse, R4.reuse, R25 ;  /* 0x0000000403197223 */ /* 0x0c0fe20000010019 */
[C---:B------:R-:W-:Y:S01]  /*8a80*/  FFMA.FTZ R27, R3.reuse, R4, R27 ;  /* 0x00000004031b7223 */ /* 0x040fe2000001001b */
[CC--:B------:R-:W-:Y:S01]  /*8a90*/  FFMA.FTZ R21, R3.reuse, R104.reuse, R21 ;  /* 0x0000006803157223 */ /* 0x0c0fe20000010015 */
[----:B------:R-:W-:Y:S02]  /*8aa0*/  FFMA.FTZ R23, R3, R104, R23 ;  /* 0x0000006803177223 */ /* 0x000fe40000010017 */
[----:B------:R-:W-:Y:S02]  /*8ab0*/  FSEL R65, R25, -INF , !P6 ;  /* 0xff80000019417808 */ /* 0x000fe40007000000 */
[----:B------:R-:W-:Y:S02]  /*8ac0*/  FSEL R62, R27, -INF , !P3 ;  /* 0xff8000001b3e7808 */ /* 0x000fe40005800000 */
[----:B------:R-:W-:-:S02]  /*8ad0*/  FSEL R64, R21, -INF , !P5 ;  /* 0xff80000015407808 */ /* 0x000fc40006800000 */
[----:B------:R-:W-:Y:S01]  /*8ae0*/  FSEL R61, R23, -INF , !P2 ;  /* 0xff800000173d7808 */ /* 0x000fe20005000000 */
[----:B------:R-:W-:Y:S06]  /*8af0*/  @!P1 BRA `(.L_x_6487) ;  /* 0x0000000800189947 */ /* 0x000fec0003800000 */
[----:B------:R-:W-:Y:S05]  /*8b00*/  BRA.U !UP1, `(.L_x_6488) ;  /* 0x0000000109f47547 */ /* 0x000fea000b800000 */
        /* <DEDUP_REMOVED lines=61> */
.L_x_6488:
[----:B------:R-:W-:Y:S01]  /*8ee0*/  UMOV UR6, URZ ;  /* 0x000000ff00067c82 */ /* 0x000fe20008000000 */
[----:B------:R-:W-:Y:S01]  /*8ef0*/  IMAD.SHL.U32 R4, R128, 0x80, RZ ;  /* 0x0000008080047824 */ /* 0x000fe200078e00ff */
[----:B------:R-:W-:-:S05]  /*8f00*/  IADD3 R5, P1, PT, RZ, -UR6, RZ ;  /* 0x80000006ff057c10 */ /* 0x000fca000ff3e0ff */
[----:B------:R-:W-:-:S05]  /*8f10*/  IMAD.X R4, RZ, RZ, ~R4, P1 ;  /* 0x000000ffff047224 */ /* 0x000fca00008e0e04 */
[----:B------:R-:W-:-:S04]  /*8f20*/  SHF.R.S64 R5, R5, 0x1f, R4 ;  /* 0x0000001f05057819 */ /* 0x000fc80000001004 */
[----:B------:R-:W-:-:S04]  /*8f30*/  IADD3 R158, P1, PT, R5, R158, RZ ;  /* 0x0000009e059e7210 */ /* 0x000fc80007f3e0ff */
[----:B------:R-:W-:-:S09]  /*8f40*/  LEA.HI.X.SX32 R159, R4, R159, 0x1, P1 ;  /* 0x0000009f049f7211 */ /* 0x000fd200008f0eff */
.L_x_6489:
        /* <DEDUP_REMOVED lines=63> */
.L_x_6491:
[----:B------:R-:W-:Y:S05]  /*9340*/  BSYNC.RECONVERGENT B0 ;  /* 0x0000000000007941 */ /* 0x000fea0003800200 */
.L_x_6490:
[----:B------:R-:W0:Y:S02]  /*9350*/  LDGDEPBAR ;  /* 0x00000000000079af */ /* 0x000e240000000000 */
.L_x_6487:
        /* <DEDUP_REMOVED lines=61> */
[----:B------:R-:W-:Y:S01]  /*9730*/  FMUL.FTZ R0, R5, UR4 ;  /* 0x0000000405007c20 */ /* 0x000fe20008410000 */
[----:B------:R-:W1:Y:S01]  /*9740*/  LDSM.16.MT88.4 R16, [R150+0x6000] ;  /* 0x006000009610783b */ /* 0x000e620000004200 */
[--C-:B------:R-:W-:Y:S01]  /*9750*/  FFMA.FTZ R106, R8, UR4, -R109.reuse ;  /* 0x00000004086a7c23 */ /* 0x100fe2000801086d */
[--C-:B------:R-:W-:Y:S01]  /*9760*/  FFMA.FTZ R111, R9, UR4, -R104.reuse ;  /* 0x00000004096f7c23 */ /* 0x100fe20008010868 */
[----:B------:R-:W-:Y:S01]  /*9770*/  FMUL.FTZ R2, R2, UR4 ;  /* 0x0000000402027c20 */ /* 0x000fe20008410000 */
        /* <DEDUP_REMOVED lines=26> */
[----:B----4-:R-:W-:Y:S01]  /*9920*/  F2FP.BF16.F32.PACK_AB R8, R108, R110 ;  /* 0x0000006e6c08723e */ /* 0x010fe200000010ff */
[--C-:B------:R-:W-:Y:S01]  /*9930*/  FFMA.FTZ R57, R57, UR4, -R104.reuse ;  /* 0x0000000439397c23 */ /* 0x100fe20008010868 */
[--C-:B------:R-:W-:Y:S01]  /*9940*/  FFMA.FTZ R56, R56, UR4, -R104.reuse ;  /* 0x0000000438387c23 */ /* 0x100fe20008010868 */
[--C-:B------:R-:W-:Y:S01]  /*9950*/  FFMA.FTZ R59, R59, UR4, -R104.reuse ;  /* 0x000000043b3b7c23 */ /* 0x100fe20008010868 */
[----:B------:R-:W-:Y:S01]  /*9960*/  FFMA.FTZ R58, R58, UR4, -R104 ;  /* 0x000000043a3a7c23 */ /* 0x000fe20008010868 */
[----:B------:R-:W-:-:S02]  /*9970*/  ISETP.GT.AND P0, PT, R126, R157, PT ;  /* 0x0000009d7e00720c */ /* 0x000fc40003f04270 */
[----:B------:R-:W-:Y:S08]  /*9980*/  MUFU.EX2 R105, R105 ;  /* 0x0000006900697308 */ /* 0x000ff00000000800 */
[----:B------:R-:W4:Y:S01]  /*9990*/  MUFU.EX2 R103, R103 ;  /* 0x0000006700677308 */ /* 0x000f220000000800 */
[----:B-----5:R-:W-:Y:S02]  /*99a0*/  F2FP.BF16.F32.PACK_AB R10, R106, R107 ;  /* 0x0000006b6a0a723e */ /* 0x020fe400000010ff */
[----:B------:R-:W-:-:S05]  /*99b0*/  @P0 IADD3 R132, PT, PT, R132, -0x3, RZ ;  /* 0xfffffffd84840810 */ /* 0x000fca0007ffe0ff */
        /* <DEDUP_REMOVED lines=43> */
[--C-:B------:R-:W-:Y:S01]  /*9c70*/  FFMA.FTZ R71, R186, UR4, -R109.reuse ;  /* 0x00000004ba477c23 */ /* 0x100fe2000801086d */
[--C-:B------:R-:W-:Y:S01]  /*9c80*/  FFMA.FTZ R76, R184, UR4, -R109.reuse ;  /* 0x00000004b84c7c23 */ /* 0x100fe2000801086d */
[--C-:B------:R-:W-:Y:S01]  /*9c90*/  FFMA.FTZ R77, R182, UR4, -R109.reuse ;  /* 0x00000004b64d7c23 */ /* 0x100fe2000801086d */
[----:B------:R-:W-:Y:S01]  /*9ca0*/  MUFU.EX2 R68, R68 ;  /* 0x0000004400447308 */ /* 0x000fe20000000800 */
[C---:B---3--:R-:W-:Y:S01]  /*9cb0*/  HMMA.16816.F32.BF16 R24, R8.reuse, R4, R24 ;  /* 0x000000040818723c */ /* 0x048fe20000041818 */
[--C-:B------:R-:W-:Y:S01]  /*9cc0*/  FFMA.FTZ R79, R180, UR4, -R109.reuse ;  /* 0x00000004b44f7c23 */ /* 0x100fe2000801086d */
[--C-:B------:R-:W-:Y:S01]  /*9cd0*/  FFMA.FTZ R78, R178, UR4, -R109.reuse ;  /* 0x00000004b24e7c23 */ /* 0x100fe2000801086d */
[--C-:B------:R-:W-:Y:S01]  /*9ce0*/  FFMA.FTZ R88, R170, UR4, -R109.reuse ;  /* 0x00000004aa587c23 */ /* 0x100fe2000801086d */
[----:B------:R-:W-:Y:S01]  /*9cf0*/  FFMA.FTZ R89, R168, UR4, -R109 ;  /* 0x00000004a8597c23 */ /* 0x000fe2000801086d */
[--C-:B------:R-:W-:Y:S01]  /*9d00*/  FFMA.FTZ R90, R139, UR4, -R104.reuse ;  /* 0x000000048b5a7c23 */ /* 0x100fe20008010868 */
[----:B------:R-:W-:Y:S01]  /*9d10*/  FFMA.FTZ R91, R135, UR4, -R104 ;  /* 0x00000004875b7c23 */ /* 0x000fe20008010868 */
[----:B------:R-:W1:Y:S01]  /*9d20*/  MUFU.EX2 R69, R69 ;  /* 0x0000004500457308 */ /* 0x000e620000000800 */
[----:B------:R-:W-:Y:S01]  /*9d30*/  HMMA.16816.F32.BF16 R32, R8, R20, R32 ;  /* 0x000000140820723c */ /* 0x000fe20000041820 */
[----:B------:R-:W-:Y:S01]  /*9d40*/  FFMA.FTZ R173, R173, R2, R110 ;  /* 0x00000002adad7223 */ /* 0x000fe2000001006e */
[----:B------:R-:W-:-:S03]  /*9d50*/  FFMA.FTZ R0, R172, R0, R105 ;  /* 0x00000000ac007223 */ /* 0x000fc60000010069 */
[----:B------:R-:W-:Y:S01]  /*9d60*/  FADD.FTZ R108, R108, R173 ;  /* 0x000000ad6c6c7221 */ /* 0x000fe20000010000 */
[----:B------:R-:W-:Y:S01]  /*9d70*/  FADD.FTZ R103, R103, R0 ;  /* 0x0000000067677221 */ /* 0x000fe20000010000 */
[----:B------:R-:W-:Y:S01]  /*9d80*/  MUFU.EX2 R70, R70 ;  /* 0x0000004600467308 */ /* 0x000fe20000000800 */
[C---:B------:R-:W-:Y:S01]  /*9d90*/  HMMA.16816.F32.BF16 R16, R8.reuse, R18, R92 ;  /* 0x000000120810723c */ /* 0x040fe2000004185c */
[----:B------:R-:W-:Y:S01]  /*9da0*/  FADD.FTZ R107, R107, R108 ;  /* 0x0000006c6b6b7221 */ /* 0x000fe20000010000 */
[----:B------:R-:W-:Y:S01]  /*9db0*/  FADD.FTZ R102, R102, R103 ;  /* 0x0000006766667221 */ /* 0x000fe20000010000 */
[----:B------:R-:W-:Y:S01]  /*9dc0*/  LDSM.16.MT88.4 R92, [R150+0x9800] ;  /* 0x00980000965c783b */ /* 0x000fe20000004200 */
[----:B------:R-:W-:Y:S01]  /*9dd0*/  FFMA.FTZ R173, R64, UR4, -R109 ;  /* 0x0000000440ad7c23 */ /* 0x000fe2000801086d */
[----:B------:R-:W-:Y:S01]  /*9de0*/  FADD.FTZ R107, R106, R107 ;  /* 0x0000006b6a6b7221 */ /* 0x000fe20000010000 */
[----:B------:R-:W-:Y:S01]  /*9df0*/  FADD.FTZ R111, R111, R102 ;  /* 0x000000666f6f7221 */ /* 0x000fe20000010000 */
[----:B------:R-:W2:Y:S01]  /*9e00*/  MUFU.EX2 R71, R71 ;  /* 0x0000004700477308 */ /* 0x000ea20000000800 */
[C---:B------:R-:W-:Y:S01]  /*9e10*/  HMMA.16816.F32.BF16 R4, R8.reuse, R6, R72 ;  /* 0x000000060804723c */ /* 0x040fe20000041848 */
[--C-:B------:R-:W-:Y:S01]  /*9e20*/  FFMA.FTZ R72, R183, UR4, -R104.reuse ;  /* 0x00000004b7487c23 */ /* 0x100fe20008010868 */
[--C-:B------:R-:W-:Y:S01]  /*9e30*/  FFMA.FTZ R73, R181, UR4, -R104.reuse ;  /* 0x00000004b5497c23 */ /* 0x100fe20008010868 */
[--C-:B------:R-:W-:Y:S01]  /*9e40*/  FFMA.FTZ R74, R179, UR4, -R104.reuse ;  /* 0x00000004b34a7c23 */ /* 0x100fe20008010868 */
[--C-:B------:R-:W-:Y:S01]  /*9e50*/  FFMA.FTZ R75, R177, UR4, -R104.reuse ;  /* 0x00000004b14b7c23 */ /* 0x100fe20008010868 */
[----:B-1----:R-:W-:Y:S01]  /*9e60*/  F2FP.BF16.F32.PACK_AB R48, R69, R68 ;  /* 0x000000444530723e */ /* 0x002fe200000010ff */
[----:B------:R-:W-:Y:S01]  /*9e70*/  FADD.FTZ R68, R68, R107 ;  /* 0x0000006b44447221 */ /* 0x000fe20000010000 */
[----:B------:R-:W-:Y:S01]  /*9e80*/  MUFU.EX2 R72, R72 ;  /* 0x0000004800487308 */ /* 0x000fe20000000800 */
[C---:B------:R-:W-:Y:S01]  /*9e90*/  HMMA.16816.F32.BF16 R20, R8.reuse, R22, R80 ;  /* 0x000000160814723c */ /* 0x040fe20000041850 */
[--C-:B------:R-:W-:Y:S01]  /*9ea0*/  FFMA.FTZ R80, R175, UR4, -R104.reuse ;  /* 0x00000004af507c23 */ /* 0x100fe20008010868 */
[--C-:B------:R-:W-:Y:S01]  /*9eb0*/  FFMA.FTZ R83, R171, UR4, -R104.reuse ;  /* 0x00000004ab537c23 */ /* 0x100fe20008010868 */
[--C-:B------:R-:W-:Y:S01]  /*9ec0*/  FFMA.FTZ R81, R169, UR4, -R104.reuse ;  /* 0x00000004a9517c23 */ /* 0x100fe20008010868 */
[----:B------:R-:W-:Y:S01]  /*9ed0*/  FFMA.FTZ R82, R143, UR4, -R104 ;  /* 0x000000048f527c23 */ /* 0x000fe20008010868 */
[----:B------:R-:W-:Y:S01]  /*9ee0*/  FADD.FTZ R69, R69, R68 ;  /* 0x0000004445457221 */ /* 0x000fe20000010000 */
[----:B------:R-:W-:Y:S01]  /*9ef0*/  FFMA.FTZ R0, R63, UR4, -R104 ;  /* 0x000000043f007c23 */ /* 0x000fe20008010868 */
[----:B------:R-:W1:Y:S01]  /*9f00*/  MUFU.EX2 R73, R73 ;  /* 0x0000004900497308 */ /* 0x000e620000000800 */
[----:B------:R-:W-:Y:S01]  /*9f10*/  HMMA.16816.F32.BF16 R40, R8, R28, R40 ;  /* 0x0000001c0828723c */ /* 0x000fe20000041828 */
[----:B--2---:R-:W-:Y:S01]  /*9f20*/  F2FP.BF16.F32.PACK_AB R50, R71, R70 ;  /* 0x000000464732723e */ /* 0x004fe200000010ff */
[----:B------:R-:W-:-:S04]  /*9f30*/  FADD.FTZ R70, R70, R69 ;  /* 0x0000004546467221 */ /* 0x000fc80000010000 */
[----:B------:R-:W-:Y:S01]  /*9f40*/  FADD.FTZ R71, R71, R70 ;  /* 0x0000004647477221 */ /* 0x000fe20000010000 */
[----:B------:R-:W-:Y:S01]  /*9f50*/  MUFU.EX2 R74, R74 ;  /* 0x0000004a004a7308 */ /* 0x000fe20000000800 */
[----:B------:R-:W-:Y:S01]  /*9f60*/  HMMA.16816.F32.BF16 R8, R8, R30, R84 ;  /* 0x0000001e0808723c */ /* 0x000fe20000041854 */
[----:B------:R-:W2:Y:S01]  /*9f70*/  LDSM.16.MT88.4 R28, [R145+0x6800] ;  /* 0x00680000911c783b */ /* 0x000ea20000004200 */
[--C-:B------:R-:W-:Y:S01]  /*9f80*/  FFMA.FTZ R84, R176, UR4, -R109.reuse ;  /* 0x00000004b0547c23 */ /* 0x100fe2000801086d */
[----:B------:R-:W-:Y:S01]  /*9f90*/  FFMA.FTZ R85, R174, UR4, -R109 ;  /* 0x00000004ae557c23 */ /* 0x000fe2000801086d */
[----:B------:R-:W-:-:S03]  /*9fa0*/  FFMA.FTZ R87, R141, UR4, -R104 ;  /* 0x000000048d577c23 */ /* 0x000fc60008010868 */
[----:B------:R-:W3:Y:S01]  /*9fb0*/  MUFU.EX2 R75, R75 ;  /* 0x0000004b004b7308 */ /* 0x000ee20000000800 */
[----:B-1----:R-:W-:Y:S01]  /*9fc0*/  F2FP.BF16.F32.PACK_AB R49, R73, R72 ;  /* 0x000000484931723e */ /* 0x002fe200000010ff */
[----:B------:R-:W-:-:S04]  /*9fd0*/  FADD.FTZ R72, R72, R111 ;  /* 0x0000006f48487221 */ /* 0x000fc80000010000 */
[----:B------:R-:W-:Y:S02]  /*9fe0*/  FADD.FTZ R73, R73, R72 ;  /* 0x0000004849497221 */ /* 0x000fe40000010000 */
[----:B------:R-:W-:Y:S08]  /*9ff0*/  MUFU.EX2 R76, R76 ;  /* 0x0000004c004c7308 */ /* 0x000ff00000000800 */
[----:B------:R-:W-:Y:S01]  /*a000*/  MUFU.EX2 R77, R77 ;  /* 0x0000004d004d7308 */ /* 0x000fe20000000800 */
[----:B---3--:R-:W-:Y:S01]  /*a010*/  F2FP.BF16.F32.PACK_AB R51, R75, R74 ;  /* 0x0000004a4b33723e */ /* 0x008fe200000010ff */
[----:B------:R-:W-:-:S04]  /*a020*/  FADD.FTZ R74, R74, R73 ;  /* 0x000000494a4a7221 */ /* 0x000fc80000010000 */
[----:B------:R-:W-:Y:S02]  /*a030*/  FADD.FTZ R75, R75, R74 ;  /* 0x0000004a4b4b7221 */ /* 0x000fe40000010000 */
[C---:B------:R-:W-:Y:S01]  /*a040*/  HMMA.16816.F32.BF16 R12, R48.reuse, R36, R12 ;  /* 0x00000024300c723c */ /* 0x040fe2000004180c */
[----:B------:R-:W-:Y:S07]  /*a050*/  MUFU.EX2 R79, R79 ;  /* 0x0000004f004f7308 */ /* 0x000fee0000000800 */
[C---:B------:R-:W-:Y:S01]  /*a060*/  HMMA.16816.F32.BF16 R16, R48.reuse, R38, R16 ;  /* 0x000000263010723c */ /* 0x040fe20000041810 */
[----:B------:R-:W1:Y:S01]  /*a070*/  LDSM.16.MT88.4 R36, [R150+0x7000] ;  /* 0x007000009624783b */ /* 0x000e620000004200 */
[----:B------:R-:W-:Y:S06]  /*a080*/  MUFU.EX2 R78, R78 ;  /* 0x0000004e004e7308 */ /* 0x000fec0000000800 */
[C---:B--2---:R-:W-:Y:S02]  /*a090*/  HMMA.16816.F32.BF16 R32, R48.reuse, R28, R32 ;  /* 0x0000001c3020723c */ /* 0x044fe40000041820 */
[----:B------:R-:W2:Y:S06]  /*a0a0*/  MUFU.EX2 R80, R80 ;  /* 0x0000005000507308 */ /* 0x000eac0000000800 */
[C---:B------:R-:W-:Y:S01]  /*a0b0*/  HMMA.16816.F32.BF16 R20, R48.reuse, R30, R20 ;  /* 0x0000001e3014723c */ /* 0x040fe20000041814 */
[----:B------:R-:W3:Y:S01]  /*a0c0*/  LDSM.16.MT88.4 R28, [R146+0x7000] ;  /* 0x00700000921c783b */ /* 0x000ee20000004200 */
[----:B------:R-:W4:Y:S06]  /*a0d0*/  MUFU.EX2 R83, R83 ;  /* 0x0000005300537308 */ /* 0x000f2c0000000800 */
[----:B------:R-:W-:Y:S02]  /*a0e0*/  HMMA.16816.F32.BF16 R24, R48, R44, R24 ;  /* 0x0000002c3018723c */ /* 0x000fe40000041818 */
[----:B------:R-:W-:Y:S01]  /*a0f0*/  MUFU.EX2 R81, R81 ;  /* 0x0000005100517308 */ /* 0x000fe20000000800 */
[----:B--2---:R-:W-:-:S02]  /*a100*/  FADD.FTZ R2, R80, R75 ;  /* 0x0000004b50027221 */ /* 0x004fc40000010000 */
[----:B------:R-:W-:Y:S03]  /*a110*/  LDSM.16.MT88.4 R72, [R146+0x9800] ;  /* 0x009800009248783b */ /* 0x000fe60000004200 */
[----:B------:R-:W-:Y:S01]  /*a120*/  HMMA.16816.F32.BF16 R4, R48, R46, R4 ;  /* 0x0000002e3004723c */ /* 0x000fe20000041804 */
[----:B------:R-:W2:Y:S01]  /*a130*/  LDSM.16.MT88.4 R44, [R145+0x7000] ;  /* 0x00700000912c783b */ /* 0x000ea20000004200 */
[----:B------:R-:W5:Y:S01]  /*a140*/  MUFU.EX2 R82, R82 ;  /* 0x0000005200527308 */ /* 0x000f620000000800 */
[----:B----4-:R-:W-:-:S05]  /*a150*/  FADD.FTZ R2, R83, R2 ;  /* 0x0000000253027221 */ /* 0x010fca0000010000 */
[C---:B------:R-:W-:Y:S02]  /*a160*/  HMMA.16816.F32.BF16 R40, R48.reuse, R52, R40 ;  /* 0x000000343028723c */ /* 0x040fe40000041828 */
        /* <DEDUP_REMOVED lines=8> */
[C---:B-----5:R-:W-:Y:S01]  /*a1f0*/  F2FP.BF16.F32.PACK_AB R51, R82.reuse, R81 ;  /* 0x000000515233723e */ /* 0x060fe200000010ff */
[----:B------:R-:W-:Y:S01]  /*a200*/  FADD.FTZ R81, R81, R2 ;  /* 0x0000000251517221 */ /* 0x000fe20000010000 */
[-C--:B------:R-:W-:Y:S01]  /*a210*/  MOV R2, R67.reuse ;  /* 0x0000004300027202 */ /* 0x080fe20000000f00 */
[----:B------:R-:W-:Y:S01]  /*a220*/  FADD.FTZ R76, R77, R76 ;  /* 0x0000004c4d4c7221 */ /* 0x000fe20000010000 */
[----:B------:R-:W-:Y:S01]  /*a230*/  @P0 MOV R2, R67 ;  /* 0x0000004300020202 */ /* 0x000fe20000000f00 */
[----:B------:R-:W-:Y:S01]  /*a240*/  MUFU.EX2 R88, R88 ;  /* 0x0000005800587308 */ /* 0x000fe20000000800 */
[----:B------:R-:W-:Y:S01]  /*a250*/  FADD.FTZ R82, R82, R81 ;  /* 0x0000005152527221 */ /* 0x000fe20000010000 */
[----:B-1----:R-:W-:Y:S01]  /*a260*/  HMMA.16816.F32.BF16 R12, R48, R36, R12 ;  /* 0x00000024300c723c */ /* 0x002fe2000004180c */
[----:B------:R-:W-:-:S04]  /*a270*/  FADD.FTZ R79, R79, R76 ;  /* 0x0000004c4f4f7221 */ /* 0x000fc80000010000 */
[----:B------:R-:W-:Y:S01]  /*a280*/  FADD.FTZ R79, R78, R79 ;  /* 0x0000004f4e4f7221 */ /* 0x000fe20000010000 */
[----:B------:R-:W-:Y:S02]  /*a290*/  MUFU.EX2 R89, R89 ;  /* 0x0000005900597308 */ /* 0x000fe40000000800 */
[C---:B------:R-:W-:Y:S01]  /*a2a0*/  HMMA.16816.F32.BF16 R16, R48.reuse, R38, R16 ;  /* 0x000000263010723c */ /* 0x040fe20000041810 */
[----:B------:R-:W1:Y:S05]  /*a2b0*/  LDSM.16.MT88.4 R36, [R150+0x7800] ;  /* 0x007800009624783b */ /* 0x000e6a0000004200 */
[----:B------:R-:W-:Y:S02]  /*a2c0*/  MUFU.EX2 R87, R87 ;  /* 0x0000005700577308 */ /* 0x000fe40000000800 */
[C---:B---3--:R-:W-:Y:S06]  /*a2d0*/  HMMA.16816.F32.BF16 R24, R48.reuse, R28, R24 ;  /* 0x0000001c3018723c */ /* 0x048fec0000041818 */
[----:B------:R-:W3:Y:S02]  /*a2e0*/  MUFU.EX2 R90, R90 ;  /* 0x0000005a005a7308 */ /* 0x000ee40000000800 */
        /* <DEDUP_REMOVED lines=10> */
[----:B------:R-:W-:Y:S01]  /*a390*/  HMMA.16816.F32.BF16 R8, R48, R54, R8 ;  /* 0x000000363008723c */ /* 0x000fe20000041808 */
[----:B------:R-:W-:Y:S01]  /*a3a0*/  F2FP.BF16.F32.PACK_AB R48, R85, R84 ;  /* 0x000000545530723e */ /* 0x000fe200000010ff */
[----:B------:R-:W-:Y:S01]  /*a3b0*/  LDSM.16.MT88.4 R52, [R144+0x8000] ;  /* 0x008000009034783b */ /* 0x000fe20000004200 */
[----:B---3--:R-:W-:Y:S01]  /*a3c0*/  F2FP.BF16.F32.PACK_AB R49, R90, R87 ;  /* 0x000000575a31723e */ /* 0x008fe200000010ff */
[----:B------:R-:W-:Y:S01]  /*a3d0*/  FADD.FTZ R84, R84, R79 ;  /* 0x0000004f54547221 */ /* 0x000fe20000010000 */
        /* <DEDUP_REMOVED lines=18> */
[C---:B-1----:R-:W-:Y:S02]  /*a500*/  HMMA.16816.F32.BF16 R40, R48.reuse, R36, R40 ;  /* 0x000000243028723c */ /* 0x042fe40000041828 */
[----:B------:R-:W-:Y:S06]  /*a510*/  MUFU.EX2 R127, R127 ;  /* 0x0000007f007f7308 */ /* 0x000fec0000000800 */
[----:B------:R-:W-:Y:S01]  /*a520*/  HMMA.16816.F32.BF16 R8, R48, R38, R8 ;  /* 0x000000263008723c */ /* 0x000fe20000041808 */
[----:B------:R-:W1:Y:S01]  /*a530*/  LDSM.16.MT88.4 R36, [R145+0x8000] ;  /* 0x008000009124783b */ /* 0x000e620000004200 */
[----:B------:R-:W-:Y:S01]  /*a540*/  F2FP.BF16.F32.PACK_AB R48, R129, R142 ;  /* 0x0000008e8130723e */ /* 0x000fe200000010ff */
[----:B------:R-:W-:Y:S01]  /*a550*/  MUFU.EX2 R120, R120 ;  /* 0x0000007800787308 */ /* 0x000fe20000000800 */
[----:B---3--:R-:W-:-:S02]  /*a560*/  F2FP.BF16.F32.PACK_AB R49, R121, R136 ;  /* 0x000000887931723e */ /* 0x008fc400000010ff */
[----:B------:R-:W-:Y:S02]  /*a570*/  F2FP.BF16.F32.PACK_AB R50, R131, R138 ;  /* 0x0000008a8332723e */ /* 0x000fe400000010ff */
[----:B-----5:R-:W-:-:S03]  /*a580*/  F2FP.BF16.F32.PACK_AB R51, R140, R125 ;  /* 0x0000007d8c33723e */ /* 0x020fc600000010ff */
[----:B------:R-:W-:Y:S04]  /*a590*/  MUFU.EX2 R119, R119 ;  /* 0x0000007700777308 */ /* 0x000fe80000000800 */
[C---:B----4-:R-:W-:Y:S04]  /*a5a0*/  HMMA.16816.F32.BF16 R12, R48.reuse, R28, R12 ;  /* 0x0000001c300c723c */ /* 0x050fe8000004180c */
[----:B------:R-:W3:Y:S04]  /*a5b0*/  MUFU.EX2 R122, R122 ;  /* 0x0000007a007a7308 */ /* 0x000ee80000000800 */
[C---:B------:R-:W-:Y:S01]  /*a5c0*/  HMMA.16816.F32.BF16 R16, R48.reuse, R30, R16 ;  /* 0x0000001e3010723c */ /* 0x040fe20000041810 */
[----:B------:R-:W4:Y:S03]  /*a5d0*/  LDSM.16.MT88.4 R28, [R150+0x8800] ;  /* 0x00880000961c783b */ /* 0x000f260000004200 */
[----:B------:R-:W-:Y:S04]  /*a5e0*/  MUFU.EX2 R115, R115 ;  /* 0x0000007300737308 */ /* 0x000fe80000000800 */
[C---:B--2---:R-:W-:Y:S04]  /*a5f0*/  HMMA.16816.F32.BF16 R24, R48.reuse, R44, R24 ;  /* 0x0000002c3018723c */ /* 0x044fe80000041818 */
[----:B------:R-:W2:Y:S04]  /*a600*/  MUFU.EX2 R134, R134 ;  /* 0x0000008600867308 */ /* 0x000ea80000000800 */
        /* <DEDUP_REMOVED lines=13> */
[----:B---3--:R-:W-:Y:S01]  /*a6e0*/  F2FP.BF16.F32.PACK_AB R49, R122, R119 ;  /* 0x000000777a31723e */ /* 0x008fe200000010ff */
[----:B------:R-:W-:Y:S01]  /*a6f0*/  MUFU.EX2 R57, R57 ;  /* 0x0000003900397308 */ /* 0x000fe20000000800 */
[----:B------:R-:W-:-:S02]  /*a700*/  F2FP.BF16.F32.PACK_AB R50, R120, R127 ;  /* 0x0000007f7832723e */ /* 0x000fc400000010ff */
[----:B--2---:R-:W-:-:S05]  /*a710*/  F2FP.BF16.F32.PACK_AB R51, R134, R115 ;  /* 0x000000738633723e */ /* 0x004fca00000010ff */
[----:B------:R-:W2:Y:S02]  /*a720*/  MUFU.EX2 R56, R56 ;  /* 0x0000003800387308 */ /* 0x000ea40000000800 */
        /* <DEDUP_REMOVED lines=22> */
[----:B----4-:R-:W-:Y:S01]  /*a890*/  F2FP.BF16.F32.PACK_AB R51, R58, R59 ;  /* 0x0000003b3a33723e */ /* 0x010fe200000010ff */
[----:B------:R-:W-:Y:S06]  /*a8a0*/  MUFU.EX2 R53, R53 ;  /* 0x0000003500357308 */ /* 0x000fec0000000800 */
[C---:B---3--:R-:W-:Y:S02]  /*a8b0*/  HMMA.16816.F32.BF16 R12, R48.reuse, R28, R12 ;  /* 0x0000001c300c723c */ /* 0x048fe4000004180c */
[----:B------:R-:W1:Y:S06]  /*a8c0*/  MUFU.EX2 R54, R54 ;  /* 0x0000003600367308 */ /* 0x000e6c0000000800 */
[C---:B------:R-:W-:Y:S01]  /*a8d0*/  HMMA.16816.F32.BF16 R16, R48.reuse, R30, R16 ;  /* 0x0000001e3010723c */ /* 0x040fe20000041810 */
[----:B------:R-:W2:Y:S07]  /*a8e0*/  LDSM.16.MT88.4 R28, [R144+0x9000] ;  /* 0x00900000901c783b */ /* 0x000eae0000004200 */
[----:B-----5:R-:W-:Y:S01]  /*a8f0*/  HMMA.16816.F32.BF16 R24, R48, R36, R24 ;  /* 0x000000243018723c */ /* 0x020fe20000041818 */
[--C-:B------:R-:W-:Y:S01]  /*a900*/  FFMA.FTZ R37, R62, UR4, -R104.reuse ;  /* 0x000000043e257c23 */ /* 0x100fe20008010868 */
[----:B------:R-:W-:Y:S01]  /*a910*/  FFMA.FTZ R36, R100, UR4, -R104 ;  /* 0x0000000464247c23 */ /* 0x000fe20008010868 */
[----:B-1----:R-:W-:-:S04]  /*a920*/  F2FP.BF16.F32.PACK_AB R86, R173, R54 ;  /* 0x00000036ad56723e */ /* 0x002fc800000010ff */
[----:B------:R-:W-:Y:S01]  /*a930*/  MUFU.EX2 R37, R37 ;  /* 0x0000002500257308 */ /* 0x000fe20000000800 */
[----:B------:R-:W-:Y:S01]  /*a940*/  HMMA.16816.F32.BF16 R4, R48, R38, R4 ;  /* 0x000000263004723c */ /* 0x000fe20000041804 */
[----:B------:R-:W-:-:S06]  /*a950*/  FFMA.FTZ R39, R61, UR4, -R104 ;  /* 0x000000043d277c23 */ /* 0x000fcc0008010868 */
[----:B------:R-:W-:Y:S01]  /*a960*/  MUFU.EX2 R36, R36 ;  /* 0x0000002400247308 */ /* 0x000fe20000000800 */
[C---:B------:R-:W-:Y:S07]  /*a970*/  HMMA.16816.F32.BF16 R32, R48.reuse, R44, R32 ;  /* 0x0000002c3020723c */ /* 0x040fee0000041820 */
[----:B------:R-:W1:Y:S01]  /*a980*/  MUFU.EX2 R39, R39 ;  /* 0x0000002700277308 */ /* 0x000e620000000800 */
[C---:B------:R-:W-:Y:S08]  /*a990*/  HMMA.16816.F32.BF16 R20, R48.reuse, R46, R20 ;  /* 0x0000002e3014723c */ /* 0x040ff00000041814 */
[----:B--2---:R-:W-:Y:S01]  /*a9a0*/  HMMA.16816.F32.BF16 R40, R48, R28, R40 ;  /* 0x0000001c3028723c */ /* 0x004fe20000041828 */
[----:B------:R-:W-:-:S02]  /*a9b0*/  FADD.FTZ R29, R87, R82 ;  /* 0x00000052571d7221 */ /* 0x000fc40000010000 */
[----:B------:R-:W2:Y:S02]  /*a9c0*/  LDSM.16.MT88.4 R80, [R145+0x9800] ;  /* 0x009800009150783b */ /* 0x000ea40000004200 */
[----:B------:R-:W-:Y:S01]  /*a9d0*/  FADD.FTZ R90, R90, R29 ;  /* 0x0000001d5a5a7221 */ /* 0x000fe20000010000 */
[----:B-1----:R-:W-:Y:S02]  /*a9e0*/  F2FP.BF16.F32.PACK_AB R87, R39, R36 ;  /* 0x000000242757723e */ /* 0x002fe400000010ff */
[----:B------:R-:W-:Y:S01]  /*a9f0*/  HMMA.16816.F32.BF16 R8, R48, R30, R8 ;  /* 0x0000001e3008723c */ /* 0x000fe20000041808 */
[----:B------:R-:W-:Y:S01]  /*aa00*/  FADD.FTZ R31, R85, R84 ;  /* 0x00000054551f7221 */ /* 0x000fe20000010000 */
[----:B------:R-:W-:Y:S01]  /*aa10*/  FADD.FTZ R91, R91, R90 ;  /* 0x0000005a5b5b7221 */ /* 0x000fe20000010000 */
[----:B------:R-:W-:Y:S02]  /*aa20*/  F2FP.BF16.F32.PACK_AB R84, R53, R52 ;  /* 0x000000343554723e */ /* 0x000fe400000010ff */
[----:B------:R-:W-:Y:S01]  /*aa30*/  FADD.FTZ R88, R88, R31 ;  /* 0x0000001f58587221 */ /* 0x000fe20000010000 */
[----:B------:R-:W-:Y:S01]  /*aa40*/  FADD.FTZ R91, R128, R91 ;  /* 0x0000005b805b7221 */ /* 0x000fe20000010000 */
[----:B------:R-:W-:-:S02]  /*aa50*/  F2FP.BF16.F32.PACK_AB R85, R37, R0 ;  /* 0x000000002555723e */ /* 0x000fc400000010ff */
        /* <DEDUP_REMOVED lines=35> */
[C---:B-1----:R-:W-:Y:S01]  /*ac90*/  HMMA.16816.F32.BF16 R88, R84.reuse, R12, R40 ;  /* 0x0000000c5458723c */ /* 0x042fe20000041828 */
        /* <DEDUP_REMOVED lines=8> */
[----:B------:R-:W-:-:S02]  /*ad20*/  NOP ;  /* 0x0000000000007918 */ /* 0x000fc40000000000 */
[----:B------:R-:W-:-:S15]  /*ad30*/  @P0 BRA `(.L_x_6492) ;  /* 0x0000000000040947 */ /* 0x000fde0003800000 */
.L_x_6484:
[----:B------:R-:W-:-:S07]  /*ad40*/  IADD3 R132, PT, PT, R126, -0x1, RZ ;  /* 0xffffffff7e847810 */ /* 0x000fce0007ffe0ff */
.L_x_6492:
[----:B------:R-:W-:-:S13]  /*ad50*/  ISETP.GE.AND P0, PT, R132, R157, PT ;  /* 0x0000009d8400720c */ /* 0x000fda0003f06270 */
        /* <DEDUP_REMOVED lines=15> */
.L_x_6497:
        /* <DEDUP_REMOVED lines=75> */
.L_x_6494:
        /* <DEDUP_REMOVED lines=240> */
.L_x_6496:
        /* <DEDUP_REMOVED lines=60> */
.L_x_6495:
[----:B------:R-:W-:Y:S02]  /*c5c0*/  I2FP.F32.S32 R0, R169 ;  /* 0x000000a900007245 */ /* 0x000fe40000201400 */
[C---:B------:R-:W-:Y:S02]  /*c5d0*/  IADD3 R2, PT, PT, R169.reuse, -0x3f, RZ ;  /* 0xffffffc1a9027810 */ /* 0x040fe40007ffe0ff */
[----:B-1----:R-:W-:Y:S01]  /*c5e0*/  IADD3 R105, PT, PT, R169, -0x38, RZ ;  /* 0xffffffc8a9697810 */ /* 0x002fe20007ffe0ff */
[CC--:B------:R-:W-:Y:S01]  /*c5f0*/  FFMA.FTZ R38, R3.reuse, R0.reuse, R38 ;  /* 0x0000000003267223 */ /* 0x0c0fe20000010026 */
[----:B------:R-:W-:Y:S01]  /*c600*/  FFMA.FTZ R36, R3, R0, R36 ;  /* 0x0000000003247223 */ /* 0x000fe20000010024 */
[----:B------:R-:W-:Y:S02]  /*c610*/  IADD3 R0, PT, PT, R169, -0x37, RZ ;  /* 0xffffffc9a9007810 */ /* 0x000fe40007ffe0ff */
[----:B------:R-:W-:Y:S02]  /*c620*/  I2FP.F32.S32 R2, R2 ;  /* 0x0000000200027245 */ /* 0x000fe40000201400 */
[----:B------:R-:W-:Y:S02]  /*c630*/  I2FP.F32.S32 R0, R0 ;  /* 0x0000000000007245 */ /* 0x000fe40000201400 */
[----:B------:R-:W-:Y:S01]  /*c640*/  I2FP.F32.S32 R105, R105 ;  /* 0x0000006900697245 */ /* 0x000fe20000201400 */
        /* <DEDUP_REMOVED lines=8> */
[----:B------:R-:W-:Y:S02]  /*c6d0*/  I2FP.F32.S32 R0, R0 ;  /* 0x0000000000007245 */ /* 0x000fe40000201400 */
[----:B------:R-:W-:Y:S02]  /*c6e0*/  I2FP.F32.S32 R2, R2 ;  /* 0x0000000200027245 */ /* 0x000fe40000201400 */
[----:B------:R-:W-:Y:S01]  /*c6f0*/  IADD3 R107, PT, PT, R169, -0x40, RZ ;  /* 0xffffffc0a96b7810 */ /* 0x000fe20007ffe0ff */
[CC--:B------:R-:W-:Y:S01]  /*c700*/  FFMA.FTZ R17, R3.reuse, R0.reuse, R17 ;  /* 0x0000000003117223 */ /* 0x0c0fe20000010011 */
[----:B------:R-:W-:Y:S01]  /*c710*/  FFMA.FTZ R19, R3, R0, R19 ;  /* 0x0000000003137223 */ /* 0x000fe20000010013 */
[----:B------:R-:W-:Y:S01]  /*c720*/  IADD3 R0, PT, PT, R169, -0x17, RZ ;  /* 0xffffffe9a9007810 */ /* 0x000fe20007ffe0ff */
[CC--:B------:R-:W-:Y:S01]  /*c730*/  FFMA.FTZ R15, R3.reuse, R2.reuse, R15 ;  /* 0x00000002030f7223 */ /* 0x0c0fe2000001000f */
[----:B------:R-:W-:Y:S01]  /*c740*/  FFMA.FTZ R13, R3, R2, R13 ;  /* 0x00000002030d7223 */ /* 0x000fe2000001000d */
[----:B------:R-:W-:Y:S02]  /*c750*/  IADD3 R2, PT, PT, R169, -0x1f, RZ ;  /* 0xffffffe1a9027810 */ /* 0x000fe40007ffe0ff */
[----:B------:R-:W-:Y:S02]  /*c760*/  I2FP.F32.S32 R0, R0 ;  /* 0x0000000000007245 */ /* 0x000fe40000201400 */
[----:B------:R-:W-:Y:S02]  /*c770*/  I2FP.F32.S32 R2, R2 ;  /* 0x0000000200027245 */ /* 0x000fe40000201400 */
[----:B------:R-:W-:Y:S01]  /*c780*/  I2FP.F32.S32 R107, R107 ;  /* 0x0000006b006b7245 */ /* 0x000fe20000201400 */
[CC--:B------:R-:W-:Y:S01]  /*c790*/  FFMA.FTZ R27, R3.reuse, R0.reuse, R27 ;  /* 0x00000000031b7223 */ /* 0x0c0fe2000001001b */
[----:B------:R-:W-:Y:S01]  /*c7a0*/  FFMA.FTZ R25, R3, R0, R25 ;  /* 0x0000000003197223 */ /* 0x000fe20000010019 */
[----:B------:R-:W-:Y:S01]  /*c7b0*/  IADD3 R0, PT, PT, R169, -0x7, RZ ;  /* 0xfffffff9a9007810 */ /* 0x000fe20007ffe0ff */
[CC--:B------:R-:W-:Y:S01]  /*c7c0*/  FFMA.FTZ R23, R3.reuse, R2.reuse, R23 ;  /* 0x0000000203177223 */ /* 0x0c0fe20000010017 */
[----:B------:R-:W-:Y:S01]  /*c7d0*/  FFMA.FTZ R21, R3, R2, R21 ;  /* 0x0000000203157223 */ /* 0x000fe20000010015 */
[----:B------:R-:W-:Y:S01]  /*c7e0*/  IADD3 R2, PT, PT, R169, -0xf, RZ ;  /* 0xfffffff1a9027810 */ /* 0x000fe20007ffe0ff */
[CC--:B------:R-:W-:Y:S01]  /*c7f0*/  FFMA.FTZ R6, R3.reuse, R107.reuse, R6 ;  /* 0x0000006b03067223 */ /* 0x0c0fe20000010006 */
[----:B------:R-:W-:Y:S01]  /*c800*/  I2FP.F32.S32 R0, R0 ;  /* 0x0000000000007245 */ /* 0x000fe20000201400 */
[----:B------:R-:W-:Y:S01]  /*c810*/  FFMA.FTZ R4, R3, R107, R4 ;  /* 0x0000006b03047223 */ /* 0x000fe20000010004 */
[----:B------:R-:W-:Y:S02]  /*c820*/  I2FP.F32.S32 R2, R2 ;  /* 0x0000000200027245 */ /* 0x000fe40000201400 */
[----:B------:R-:W-:Y:S01]  /*c830*/  IADD3 R105, PT, PT, R169, -0x28, RZ ;  /* 0xffffffd8a9697810 */ /* 0x000fe20007ffe0ff */
[CC--:B------:R-:W-:Y:S01]  /*c840*/  FFMA.FTZ R35, R3.reuse, R0.reuse, R35 ;  /* 0x0000000003237223 */ /* 0x0c0fe20000010023 */
[----:B------:R-:W-:Y:S01]  /*c850*/  FFMA.FTZ R33, R3, R0, R33 ;  /* 0x0000000003217223 */ /* 0x000fe20000010021 */
[----:B------:R-:W-:Y:S01]  /*c860*/  IADD3 R0, PT, PT, R169, 0x9, RZ ;  /* 0x00000009a9007810 */ /* 0x000fe20007ffe0ff */
[CC--:B------:R-:W-:Y:S01]  /*c870*/  FFMA.FTZ R31, R3.reuse, R2.reuse, R31 ;  /* 0x00000002031f7223 */ /* 0x0c0fe2000001001f */
[----:B------:R-:W-:Y:S01]  /*c880*/  FFMA.FTZ R29, R3, R2, R29 ;  /* 0x00000002031d7223 */ /* 0x000fe2000001001d */
[----:B------:R-:W-:Y:S02]  /*c890*/  IADD3 R2, PT, PT, R169, 0x1, RZ ;  /* 0x00000001a9027810 */ /* 0x000fe40007ffe0ff */
[----:B------:R-:W-:Y:S02]  /*c8a0*/  I2FP.F32.S32 R0, R0 ;  /* 0x0000000000007245 */ /* 0x000fe40000201400 */
[----:B------:R-:W-:Y:S02]  /*c8b0*/  I2FP.F32.S32 R2, R2 ;  /* 0x0000000200027245 */ /* 0x000fe40000201400 */
[----:B------:R-:W-:Y:S01]  /*c8c0*/  I2FP.F32.S32 R105, R105 ;  /* 0x0000006900697245 */ /* 0x000fe20000201400 */
        /* <DEDUP_REMOVED lines=9> */
[----:B------:R-:W-:Y:S02]  /*c960*/  I2FP.F32.S32 R0, R0 ;  /* 0x0000000000007245 */ /* 0x000fe40000201400 */
[----:B------:R-:W-:Y:S02]  /*c970*/  I2FP.F32.S32 R107, R107 ;  /* 0x0000006b006b7245 */ /* 0x000fe40000201400 */
[----:B------:R-:W-:Y:S01]  /*c980*/  IADD3 R102, PT, PT, R169, 0x21, RZ ;  /* 0x00000021a9667810 */ /* 0x000fe20007ffe0ff */
[C---:B------:R-:W-:Y:S01]  /*c990*/  FFMA.FTZ R51, R3.reuse, R0, R51 ;  /* 0x0000000003337223 */ /* 0x040fe20000010033 */
[----:B------:R-:W-:Y:S01]  /*c9a0*/  I2FP.F32.S32 R2, R2 ;  /* 0x0000000200027245 */ /* 0x000fe20000201400 */
[----:B------:R-:W-:Y:S01]  /*c9b0*/  FFMA.FTZ R49, R3, R0, R49 ;  /* 0x0000000003317223 */ /* 0x000fe20000010031 */
[----:B------:R-:W-:Y:S01]  /*c9c0*/  IADD3 R105, PT, PT, R169, -0x18, RZ ;  /* 0xffffffe8a9697810 */ /* 0x000fe20007ffe0ff */
[CC--:B------:R-:W-:Y:S01]  /*c9d0*/  FFMA.FTZ R14, R3.reuse, R107.reuse, R14 ;  /* 0x0000006b030e7223 */ /* 0x0c0fe2000001000e */
[----:B------:R-:W-:Y:S01]  /*c9e0*/  FFMA.FTZ R12, R3, R107, R12 ;  /* 0x0000006b030c7223 */ /* 0x000fe2000001000c */
[----:B------:R-:W-:Y:S01]  /*c9f0*/  FMNMX3.FTZ R100, R103, R6, R7, !PT ;  /* 0x0000000667647276 */ /* 0x000fe20007810007 */
[C---:B------:R-:W-:Y:S01]  /*ca00*/  FFMA.FTZ R47, R3.reuse, R2, R47 ;  /* 0x00000002032f7223 */ /* 0x040fe2000001002f */
[----:B------:R-:W-:Y:S01]  /*ca10*/  I2FP.F32.S32 R0, R102 ;  /* 0x0000006600007245 */ /* 0x000fe20000201400 */
[----:B------:R-:W-:Y:S01]  /*ca20*/  FFMA.FTZ R45, R3, R2, R45 ;  /* 0x00000002032d7223 */ /* 0x000fe2000001002d */
[----:B------:R-:W-:Y:S02]  /*ca30*/  I2FP.F32.S32 R105, R105 ;  /* 0x0000006900697245 */ /* 0x000fe40000201400 */
        /* <DEDUP_REMOVED lines=9> */
[----:B------:R-:W-:Y:S02]  /*cad0*/  I2FP.F32.S32 R107, R107 ;  /* 0x0000006b006b7245 */ /* 0x000fe40000201400 */
[----:B------:R-:W-:Y:S02]  /*cae0*/  I2FP.F32.S32 R2, R2 ;  /* 0x0000000200027245 */ /* 0x000fe40000201400 */
[----:B------:R-:W-:Y:S01]  /*caf0*/  IADD3 R105, PT, PT, R169, -0x8, RZ ;  /* 0xfffffff8a9697810 */ /* 0x000fe20007ffe0ff */
[CC--:B------:R-:W-:Y:S01]  /*cb00*/  FFMA.FTZ R22, R3.reuse, R107.reuse, R22 ;  /* 0x0000006b03167223 */ /* 0x0c0fe20000010016 */
[----:B------:R-:W-:Y:S01]  /*cb10*/  FMNMX3.FTZ R100, R100, R14, R15, !PT ;  /* 0x0000000e64647276 */ /* 0x000fe2000781000f */
[C---:B------:R-:W-:Y:S01]  /*cb20*/  FFMA.FTZ R20, R3.reuse, R107, R20 ;  /* 0x0000006b03147223 */ /* 0x040fe20000010014 */
[----:B------:R-:W-:Y:S01]  /*cb30*/  FMNMX3.FTZ R104, R102, R12, R13, !PT ;  /* 0x0000000c66687276 */ /* 0x000fe2000781000d */
[CC--:B------:R-:W-:Y:S01]  /*cb40*/  FFMA.FTZ R54, R3.reuse, R2.reuse, R54 ;  /* 0x0000000203367223 */ /* 0x0c0fe20000010036 */
[----:B------:R-:W-:Y:S01]  /*cb50*/  I2FP.F32.S32 R105, R105 ;  /* 0x0000006900697245 */ /* 0x000fe20000201400 */
[----:B------:R-:W-:Y:S01]  /*cb60*/  FFMA.FTZ R52, R3, R2, R52 ;  /* 0x0000000203347223 */ /* 0x000fe20000010034 */
[----:B------:R-:W-:Y:S02]  /*cb70*/  IADD3 R107, PT, PT, R169, -0x10, RZ ;  /* 0xfffffff0a96b7810 */ /* 0x000fe40007ffe0ff */
[----:B------:R-:W-:Y:S01]  /*cb80*/  FMNMX3.FTZ R2, R100, R18, R19, !PT ;  /* 0x0000001264027276 */ /* 0x000fe20007810013 */
[CC--:B------:R-:W-:Y:S01]  /*cb90*/  FFMA.FTZ R34, R3.reuse, R105.reuse, R34 ;  /* 0x0000006903227223 */ /* 0x0c0fe20000010022 */
[----:B------:R-:W-:Y:S01]  /*cba0*/  FMNMX3.FTZ R100, R104, R16, R17, !PT ;  /* 0x0000001068647276 */ /* 0x000fe20007810011 */
[C---:B------:R-:W-:Y:S01]  /*cbb0*/  FFMA.FTZ R32, R3.reuse, R105, R32 ;  /* 0x0000006903207223 */ /* 0x040fe20000010020 */
[----:B------:R-:W-:Y:S02]  /*cbc0*/  I2FP.F32.S32 R107, R107 ;  /* 0x0000006b006b7245 */ /* 0x000fe40000201400 */
[----:B------:R-:W-:Y:S02]  /*cbd0*/  FMNMX3.FTZ R2, R2, R22, R23, !PT ;  /* 0x0000001602027276 */ /* 0x000fe40007810017 */
[----:B------:R-:W-:Y:S01]  /*cbe0*/  FMNMX3.FTZ R100, R100, R20, R21, !PT ;  /* 0x0000001464647276 */ /* 0x000fe20007810015 */
[-C--:B------:R-:W-:Y:S01]  /*cbf0*/  FFMA.FTZ R28, R3, R107.reuse, R28 ;  /* 0x0000006b031c7223 */ /* 0x080fe2000001001c */
[----:B------:R-:W-:Y:S01]  /*cc00*/  IADD3 R105, PT, PT, R169, 0x8, RZ ;  /* 0x00000008a9697810 */ /* 0x000fe20007ffe0ff */
[C---:B------:R-:W-:Y:S01]  /*cc10*/  FFMA.FTZ R30, R3.reuse, R107, R30 ;  /* 0x0000006b031e7223 */ /* 0x040fe2000001001e */
[----:B------:R-:W-:Y:S02]  /*cc20*/  FMNMX3.FTZ R2, R2, R26, R27, !PT ;  /* 0x0000001a02027276 */ /* 0x000fe4000781001b */
[----:B------:R-:W-:Y:S02]  /*cc30*/  FMNMX3.FTZ R100, R100, R24, R25, !PT ;  /* 0x0000001864647276 */ /* 0x000fe40007810019 */
[----:B------:R-:W-:Y:S02]  /*cc40*/  I2FP.F32.S32 R105, R105 ;  /* 0x0000006900697245 */ /* 0x000fe40000201400 */
        /* <DEDUP_REMOVED lines=22> */
[----:B------:R-:W-:Y:S02]  /*cdb0*/  I2FP.F32.S32 R102, R102 ;  /* 0x0000006600667245 */ /* 0x000fe40000201400 */
[----:B------:R-:W-:Y:S02]  /*cdc0*/  IADD3 R105, PT, PT, R169, 0x30, RZ ;  /* 0x00000030a9697810 */ /* 0x000fe40007ffe0ff */
[----:B------:R-:W-:Y:S01]  /*cdd0*/  FMNMX3.FTZ R100, R100, R40, R41, !PT ;  /* 0x0000002864647276 */ /* 0x000fe20007810029 */
[CC--:B------:R-:W-:Y:S01]  /*cde0*/  FFMA.FTZ R58, R3.reuse, R102.reuse, R58 ;  /* 0x00000066033a7223 */ /* 0x0c0fe2000001003a */
[----:B------:R-:W-:Y:S01]  /*cdf0*/  I2FP.F32.S32 R105, R105 ;  /* 0x0000006900697245 */ /* 0x000fe20000201400 */
        /* <DEDUP_REMOVED lines=10> */
[----:B------:R-:W-:Y:S02]  /*cea0*/  I2FP.F32.S32 R102, R102 ;  /* 0x0000006600667245 */ /* 0x000fe40000201400 */
[----:B------:R-:W-:Y:S02]  /*ceb0*/  FMNMX3.FTZ R0, R0, R54, R55, !PT ;  /* 0x0000003600007276 */ /* 0x000fe40007810037 */
[----:B------:R-:W-:Y:S01]  /*cec0*/  FMNMX3.FTZ R100, R100, R52, R53, !PT ;  /* 0x0000003464647276 */ /* 0x000fe20007810035 */
[C---:B------:R-:W-:Y:S01]  /*ced0*/  FFMA.FTZ R63, R3.reuse, R102, R63 ;  /* 0x00000066033f7223 */ /* 0x040fe2000001003f */
[----:B------:R-:W-:Y:S01]  /*cee0*/  I2FP.F32.S32 R2, R2 ;  /* 0x0000000200027245 */ /* 0x000fe20000201400 */
[C---:B------:R-:W-:Y:S01]  /*cef0*/  FFMA.FTZ R61, R3.reuse, R102, R61 ;  /* 0x00000066033d7223 */ /* 0x040fe2000001003d */
[----:B------:R-:W-:Y:S02]  /*cf00*/  I2FP.F32.S32 R105, R105 ;  /* 0x0000006900697245 */ /* 0x000fe40000201400 */
        /* <DEDUP_REMOVED lines=123> */
[----:B------:R-:W-:Y:S02]  /*d6c0*/  ISETP.GT.AND P0, PT, R170, R157, PT ;  /* 0x0000009daa00720c */ /* 0x000fe40003f04270 */
        /* <DEDUP_REMOVED lines=264> */
.L_x_6493:
        /* <DEDUP_REMOVED lines=142> */
.L_x_6499:
[----:B------:R-:W-:Y:S05]  /*f030*/  BSYNC.RECONVERGENT B0 ;  /* 0x0000000000007941 */ /* 0x000fea0003800200 */
.L_x_6498:
        /* <DEDUP_REMOVED lines=36> */
.L_x_6500:
        /* <DEDUP_REMOVED lines=16> */
.L_x_7194:


//--------------------- .text._ZN5flash24flash_fwd_splitkv_kernelI23Flash_fwd_kernel_traitsILi64ELi64ELi128ELi4ELb0ELb0EN7cutlass10bfloat16_tE19Flash_kernel_traitsILi64ELi64ELi128ELi4ES3_EELb1ELb0ELb1ELb0ELb0ELb1ELb1ELb0EEEvNS_16Flash_fwd_paramsE --------------------------
	.section	.text._ZN5flash24flash_fwd_splitkv_kernelI23Flash_fwd_kernel_traitsILi64ELi64ELi128ELi4ELb0ELb0EN7cutlass10bfloat16_tE19Flash_kernel_traitsILi64ELi64ELi128ELi4ES3_EELb1ELb0ELb1ELb0ELb0ELb1ELb1ELb0EEEvNS_16Flash_fwd_paramsE,"ax",@progbits
	.align	128
        .global         _ZN5flash24flash_fwd_splitkv_kernelI23Flash_fwd_kernel_traitsILi64ELi64ELi128ELi4ELb0ELb0EN7cutlass10bfloat16_tE19Flash_kernel_traitsILi64ELi64ELi128ELi4ES3_EELb1ELb0ELb1ELb0ELb0ELb1ELb1ELb0EEEvNS_16Flash_fwd_paramsE
        .type           _ZN5flash24flash_fwd_splitkv_kernelI23Flash_fwd_kernel_traitsILi64ELi64ELi128ELi4ELb0ELb0EN7cutlass10bfloat16_tE19Flash_kernel_traitsILi64ELi64ELi128ELi4ES3_EELb1ELb0ELb1ELb0ELb0ELb1ELb1ELb0EEEvNS_16Flash_fwd_paramsE,@function
        .size           _ZN5flash24flash_fwd_splitkv_kernelI23Flash_fwd_kernel_traitsILi64ELi64ELi128ELi4ELb0ELb0EN7cutlass10bfloat16_tE19Flash_kernel_traitsILi64ELi64ELi128ELi4ES3_EELb1ELb0ELb1ELb0ELb0ELb1ELb1ELb0EEEvNS_16Flash_fwd_paramsE,(.L_x_7195 - _ZN5flash24flash_fwd_splitkv_kernelI23Flash_fwd_kernel_traitsILi64ELi64ELi128ELi4ELb0ELb0EN7cutlass10bfloat16_tE19Flash_kernel_traitsILi64ELi64ELi128ELi4ES3_EELb1ELb0ELb1ELb0ELb0ELb1ELb1ELb0EEEvNS_16Flash_fwd_paramsE)
        .other          _ZN5flash24flash_fwd_splitkv_kernelI23Flash_fwd_kernel_traitsILi64ELi64ELi128ELi4ELb0ELb0EN7cutlass10bfloat16_tE19Flash_kernel_traitsILi64ELi64ELi128ELi4ES3_EELb1ELb0ELb1ELb0ELb0ELb1ELb1ELb0EEEvNS_16Flash_fwd_paramsE,@"STO_CUDA_ENTRY STV_DEFAULT"
_ZN5flash24flash_fwd_splitkv_kernelI23Flash_fwd_kernel_traitsILi64ELi64ELi128ELi4ELb0ELb0EN7cutlass10bfloat16_tE19Flash_kernel_traitsILi64ELi64ELi128ELi4ES3_EELb1ELb0ELb1ELb0ELb0ELb1ELb1ELb0EEEvNS_16Flash_fwd_paramsE:
.text._ZN5flash24flash_fwd_splitkv_kernelI23Flash_fwd_kernel_traitsILi64ELi64ELi128ELi4ELb0ELb0EN7cutlass10bfloat16_tE19Flash_kernel_traitsILi64ELi64ELi128ELi4ES3_EELb1ELb0ELb1ELb0ELb0ELb1ELb1ELb0EEEvNS_16Flash_fwd_paramsE:
[----:B------:R-:W-:Y:S08]  /*0000*/  LDC R1, c[0x0][0x37c] ;  /* 0x0000df00ff017b82 */ /* 0x000ff00000000800 */
[----:B------:R-:W1:Y:S01]  /*0010*/  LDC R9, c[0x0][0x3e0] ;  /* 0x0000f800ff097b82 */ /* 0x000e620000000800 */
[----:B------:R-:W2:Y:S01]  /*0020*/  S2R R26, SR_CTAID.Z ;  /* 0x00000000001a7919 */ /* 0x000ea20000002700 */
[----:B------:R-:W3:Y:S01]  /*0030*/  LDCU.64 UR16, c[0x0][0x358] ;  /* 0x00006b00ff1077ac */ /* 0x000ee20008000a00 */
[----:B------:R-:W4:Y:S01]  /*0040*/  LDCU.64 UR4, c[0x0][0x470] ;  /* 0x00008e00ff0477ac */ /* 0x000f220008000a00 */
[----:B-1----:R-:W1:Y:S01]  /*0050*/  I2F.U32.RP R4, R9 ;  /* 0x0000000900047306 */ /* 0x002e620000209000 */
[----:B------:R-:W3:Y:S01]  /*0060*/  LDCU.U8 UR6, c[0x0][0x532] ;  /* 0x0000a640ff0677ac */ /* 0x000ee20008000000 */
[----:B------:R-:W-:-:S06]  /*0070*/  ISETP.NE.U32.AND P1, PT, R9, RZ, PT ;  /* 0x000000ff0900720c */ /* 0x000fcc0003f25070 */
        /* <DEDUP_REMOVED lines=18> */
[----:B------:R-:W-:Y:S01]  /*01a0*/  ISETP.GE.U32.AND P2, PT, R0, R9, PT ;  /* 0x000000090000720c */ /* 0x000fe20003f46070 */
[----:B------:R-:W-:Y:S01]  /*01b0*/  IMAD.MOV.U32 R0, RZ, RZ, -0x1 ;  /* 0xffffffffff007424 */ /* 0x000fe200078e00ff */
[----:B------:R-:W-:Y:S02]  /*01c0*/  ISETP.NE.AND.EX P0, PT, R3, RZ, PT, P0 ;  /* 0x000000ff0300720c */ /* 0x000fe40003f05300 */
[----:B------:R-:W1:Y:S01]  /*01d0*/  LDC.64 R2, c[0x0][0x468] ;  /* 0x00011a00ff027b82 */ /* 0x000e620000000a00 */
[----:B---3--:R-:W-:-:S08]  /*01e0*/  ISETP.NE.AND P5, PT, RZ, UR6, PT ;  /* 0x00000006ff007c0c */ /* 0x008fd0000bfa5270 */
[----:B------:R-:W-:Y:S01]  /*01f0*/  @P2 VIADD R167, R167, 0x1 ;  /* 0x00000001a7a72836 */ /* 0x000fe20000000000 */
[----:B------:R-:W-:-:S05]  /*0200*/  @!P1 LOP3.LUT R167, RZ, R9, RZ, 0x33, !PT ;  /* 0x00000009ffa79212 */ /* 0x000fca00078e33ff */
[C---:B------:R-:W-:Y:S02]  /*0210*/  IMAD.SHL.U32 R7, R167.reuse, 0x4, RZ ;  /* 0x00000004a7077824 */ /* 0x040fe400078e00ff */
[----:B--2---:R-:W-:Y:S01]  /*0220*/  IMAD.WIDE.U32 R4, R167, 0x4, R4 ;  /* 0x00000004a7047825 */ /* 0x004fe200078e0004 */
[----:B-1----:R-:W-:-:S04]  /*0230*/  ISETP.EQ.U32.AND P6, PT, R2, RZ, PT ;  /* 0x000000ff0200720c */ /* 0x002fc80003fc2070 */
[----:B------:R-:W5:Y:S01]  /*0240*/  @P0 LDG.E R0, desc[UR16][R4.64] ;  /* 0x0000001004000981 */ /* 0x000f62000c1e1900 */
[----:B------:R-:W-:-:S03]  /*0250*/  ISETP.EQ.OR.EX P6, PT, R3, RZ, !P5, P6 ;  /* 0x000000ff0300720c */ /* 0x000fc60006fc2760 */
[----:B------:R1:W5:Y:S01]  /*0260*/  @P4 LDG.E R11, desc[UR16][R4.64+0x4] ;  /* 0x00000410040b4981 */ /* 0x000362000c1e1900 */
[----:B------:R-:W-:Y:S02]  /*0270*/  SHF.R.U32.HI R6, RZ, 0x1e, R167 ;  /* 0x0000001eff067819 */ /* 0x000fe400000116a7 */
[----:B------:R-:W-:Y:S01]  /*0280*/  IADD3 R16, P1, PT, R7, R2, RZ ;  /* 0x0000000207107210 */ /* 0x000fe20007f3e0ff */
[----:B------:R-:W2:Y:S01]  /*0290*/  S2R R13, SR_CTAID.X ;  /* 0x00000000000d7919 */ /* 0x000ea20000002500 */
[----:B------:R-:W-:Y:S02]  /*02a0*/  ISETP.NE.U32.AND P2, PT, R2, RZ, PT ;  /* 0x000000ff0200720c */ /* 0x000fe40003f45070 */
[----:B----4-:R-:W-:Y:S01]  /*02b0*/  ISETP.NE.U32.AND P3, PT, RZ, UR4, PT ;  /* 0x00000004ff007c0c */ /* 0x010fe2000bf65070 */
[----:B------:R-:W-:Y:S01]  /*02c0*/  IMAD.X R17, R6, 0x1, R3, P1 ;  /* 0x0000000106117824 */ /* 0x000fe200008e0603 */
[----:B------:R-:W-:Y:S02]  /*02d0*/  ISETP.NE.AND.EX P2, PT, R3, RZ, PT, P2 ;  /* 0x000000ff0300720c */ /* 0x000fe40003f45320 */
[----:B------:R-:W-:-:S11]  /*02e0*/  ISETP.NE.AND.EX P3, PT, RZ, UR5, PT, P3 ;  /* 0x00000005ff007c0c */ /* 0x000fd6000bf65330 */
[----:B------:R-:W3:Y:S02]  /*02f0*/  @!P2 LDC R15, c[0x0][0x438] ;  /* 0x00010e00ff0fab82 */ /* 0x000ee40000000800 */
[----:B------:R-:W-:Y:S01]  /*0300*/  @P3 IADD3 R2, P0, PT, R7, UR4, RZ ;  /* 0x0000000407023c10 */ /* 0x000fe2000ff1e0ff */
[----:B-1----:R-:W-:-:S03]  /*0310*/  IMAD.MOV.U32 R5, RZ, RZ, -0x1 ;  /* 0xffffffffff057424 */ /* 0x002fc600078e00ff */
[----:B------:R-:W-:-:S03]  /*0320*/  @P3 IADD3.X R3, PT, PT, R6, UR5, RZ, P0, !PT ;  /* 0x0000000506033c10 */ /* 0x000fc600087fe4ff */
[----:B------:R1:W5:Y:S01]  /*0330*/  @!P6 LDG.E R5, desc[UR16][R16.64] ;  /* 0x000000101005e981 */ /* 0x000362000c1e1900 */
[----:B------:R-:W-:Y:S05]  /*0340*/  @!P2 BRA `(.L_x_6501) ;  /* 0x00000000000ca947 */ /* 0x000fea0003800000 */
[----:B------:R-:W3:Y:S02]  /*0350*/  @P5 LDG.E R4, desc[UR16][R16.64+0x4] ;  /* 0x0000041010045981 */ /* 0x000ee4000c1e1900 */
[----:B---3-5:R-:W-:-:S06]  /*0360*/  @P5 IADD3 R15, PT, PT, R4, -R5, RZ ;  /* 0x80000005040f5210 */ /* 0x028fcc0007ffe0ff */
[----:B------:R4:W5:Y:S02]  /*0370*/  @!P5 LDG.E R15, desc[UR16][R16.64] ;  /* 0x00000010100fd981 */ /* 0x000964000c1e1900 */
.L_x_6501:
[----:B------:R-:W2:Y:S01]  /*0380*/  LDCU.64 UR4, c[0x0][0x478] ;  /* 0x00008f00ff0477ac */ /* 0x000ea20008000a00 */
[----:B------:R-:W-:-:S06]  /*0390*/  IMAD.MOV.U32 R4, RZ, RZ, RZ ;  /* 0x000000ffff047224 */ /* 0x000fcc00078e00ff */
[----:B------:R1:W5:Y:S01]  /*03a0*/  @P3 LDG.E R4, desc[UR16][R2.64] ;  /* 0x0000001002043981 */ /* 0x000362000c1e1900 */
[----:B--2---:R-:W-:-:S04]  /*03b0*/  ISETP.NE.U32.AND P0, PT, RZ, UR4, PT ;  /* 0x00000004ff007c0c */ /* 0x004fc8000bf05070 */
[----:B------:R-:W-:-:S13]  /*03c0*/  ISETP.NE.AND.EX P0, PT, RZ, UR5, PT, P0 ;  /* 0x00000005ff007c0c */ /* 0x000fda000bf05300 */
[----:B-1--4-:R-:W-:-:S04]  /*03d0*/  @P0 IADD3 R16, P1, PT, R7, UR4, RZ ;  /* 0x0000000407100c10 */ /* 0x012fc8000ff3e0ff */
        /* <DEDUP_REMOVED lines=9> */
[----:B------:R-:W-:Y:S02]  /*0470*/  @P0 IMAD.IADD R127, R127, 0x1, -R4 ;  /* 0x000000017f7f0824 */ /* 0x000fe400078e0a04 */
[----:B------:R-:W-:-:S04]  /*0480*/  IMAD.MOV R27, RZ, RZ, -R167 ;  /* 0x000000ffff1b7224 */ /* 0x000fc800078e0aa7 */
[----:B------:R-:W4:Y:S01]  /*0490*/  LDC R2, c[0x0][0x438] ;  /* 0x00010e00ff027b82 */ /* 0x000f220000000800 */
[----:B------:R-:W-:Y:S01]  /*04a0*/  IMAD R26, R9, R27, R26 ;  /* 0x0000001b091a7224 */ /* 0x000fe200078e021a */
[----:B-1----:R-:W-:-:S04]  /*04b0*/  IABS R12, R10 ;  /* 0x0000000a000c7213 */ /* 0x002fc80000000000 */
[----:B------:R-:W1:Y:S01]  /*04c0*/  I2F.RP R8, R12 ;  /* 0x0000000c00087306 */ /* 0x000e620000209400 */
[----:B----4-:R-:W-:-:S05]  /*04d0*/  VIADD R2, R2, 0x7f ;  /* 0x0000007f02027836 */ /* 0x010fca0000000000 */
[----:B------:R-:W-:-:S04]  /*04e0*/  SHF.R.S32.HI R19, RZ, 0x1f, R2 ;  /* 0x0000001fff137819 */ /* 0x000fc80000011402 */
[----:B------:R-:W-:Y:S01]  /*04f0*/  LEA.HI R19, R19, R2, RZ, 0x7 ;  /* 0x0000000213137211 */ /* 0x000fe200078f38ff */
[----:B------:R-:W-:Y:S01]  /*0500*/  IMAD.MOV.U32 R2, RZ, RZ, RZ ;  /* 0x000000ffff027224 */ /* 0x000fe200078e00ff */
[----:B-1----:R-:W1:Y:S02]  /*0510*/  MUFU.RCP R3, R8 ;  /* 0x0000000800037308 */ /* 0x002e640000001000 */
[----:B------:R-:W-:-:S05]  /*0520*/  LEA.HI.SX32 R19, R19, R10, 0x19 ;  /* 0x0000000a13137211 */ /* 0x000fca00078fcaff */
[----:B------:R-:W-:-:S05]  /*0530*/  VIADD R19, R19, 0xffffffff ;  /* 0xffffffff13137836 */ /* 0x000fca0000000000 */
[----:B------:R-:W-:Y:S02]  /*0540*/  IABS R17, R19 ;  /* 0x0000001300117213 */ /* 0x000fe40000000000 */
[-C--:B------:R-:W-:Y:S01]  /*0550*/  LOP3.LUT R19, R19, R10.reuse, RZ, 0x3c, !PT ;  /* 0x0000000a13137212 */ /* 0x080fe200078e3cff */
[----:B-1----:R-:W-:Y:S01]  /*0560*/  VIADD R3, R3, 0xffffffe ;  /* 0x0ffffffe03037836 */ /* 0x002fe20000000000 */
        /* <DEDUP_REMOVED lines=9> */
[----:B------:R-:W-:Y:S01]  /*0600*/  IMAD R17, R11, R8, R17 ;  /* 0x000000080b117224 */ /* 0x000fe200078e0211 */
[----:B------:R-:W4:Y:S01]  /*0610*/  @!P0 LDC R14, c[0x0][0x43c] ;  /* 0x00010f00ff0e8b82 */ /* 0x000f220000000800 */
[----:B------:R-:W5:Y:S03]  /*0620*/  S2R R8, SR_CTAID.Y ;  /* 0x0000000000087919 */ /* 0x000f660000002600 */
[----:B------:R-:W-:Y:S02]  /*0630*/  ISETP.GT.U32.AND P2, PT, R12, R17, PT ;  /* 0x000000110c00720c */ /* 0x000fe40003f44070 */
[----:B-1----:R-:W-:Y:S01]  /*0640*/  @!P0 ISETP.NE.U32.AND P3, PT, R2, RZ, PT ;  /* 0x000000ff0200820c */ /* 0x002fe20003f65070 */
[----:B------:R-:W-:-:S10]  /*0650*/  VIADD R2, R13, 0x1 ;  /* 0x000000010d027836 */ /* 0x000fd40000000000 */
[----:B------:R-:W-:Y:S01]  /*0660*/  @!P2 IMAD.IADD R17, R17, 0x1, -R12 ;  /* 0x000000011111a824 */ /* 0x000fe200078e0a0c */
[----:B------:R-:W-:Y:S01]  /*0670*/  @!P0 ISETP.NE.AND.EX P3, PT, R3, RZ, PT, P3 ;  /* 0x000000ff0300820c */ /* 0x000fe20003f65330 */
[----:B------:R-:W-:Y:S01]  /*0680*/  @!P2 VIADD R11, R11, 0x1 ;  /* 0x000000010b0ba836 */ /* 0x000fe20000000000 */
[----:B------:R-:W-:Y:S01]  /*0690*/  ISETP.NE.AND P2, PT, R10, RZ, PT ;  /* 0x000000ff0a00720c */ /* 0x000fe20003f45270 */
[----:B------:R-:W-:Y:S01]  /*06a0*/  IMAD R3, R2, 0x40, -R25 ;  /* 0x0000004002037824 */ /* 0x000fe200078e0a19 */
[----:B------:R-:W-:Y:S02]  /*06b0*/  ISETP.GE.U32.AND P4, PT, R17, R12, PT ;  /* 0x0000000c1100720c */ /* 0x000fe40003f86070 */
[----:B----4-:R-:W-:-:S04]  /*06c0*/  @!P0 SEL R14, R14, RZ, P3 ;  /* 0x000000ff0e0e8207 */ /* 0x010fc80001800000 */
        /* <DEDUP_REMOVED lines=8> */
[----:B------:R-:W-:Y:S01]  /*0750*/  LEA.HI R3, R3, R12, RZ, 0x7 ;  /* 0x0000000c03037211 */ /* 0x000fe200078f38ff */
[----:B-----5:R-:W-:Y:S01]  /*0760*/  IMAD R159, R11, R8, RZ ;  /* 0x000000080b9f7224 */ /* 0x020fe200078e02ff */
[----:B------:R-:W-:-:S02]  /*0770*/  LEA.HI R15, R15, R2, RZ, 0x7 ;  /* 0x000000020f0f7211 */ /* 0x000fc400078f38ff */
[----:B------:R-:W-:Y:S02]  /*0780*/  SHF.R.S32.HI R2, RZ, 0x7, R3 ;  /* 0x00000007ff027819 */ /* 0x000fe40000011403 */
[----:B------:R-:W-:Y:S02]  /*0790*/  SHF.R.S32.HI R15, RZ, 0x7, R15 ;  /* 0x00000007ff0f7819 */ /* 0x000fe4000001140f */
[----:B------:R-:W-:-:S04]  /*07a0*/  VIADDMNMX R2, R159, R11, R2, PT ;  /* 0x0000000b9f027246 */ /* 0x000fc80003800102 */
[----:B------:R-:W-:Y:S02]  /*07b0*/  VIMNMX R134, PT, PT, R2, R15, PT ;  /* 0x0000000f02867248 */ /* 0x000fe40003fe0100 */
[----:B------:R-:W1:Y:S02]  /*07c0*/  S2R R2, SR_TID.X ;  /* 0x0000000000027919 */ /* 0x000e640000002100 */
[----:B------:R-:W-:-:S13]  /*07d0*/  ISETP.GE.AND P0, PT, R159, R134, PT ;  /* 0x000000869f00720c */ /* 0x000fda0003f06270 */
[----:B------:R-:W-:Y:S05]  /*07e0*/  @!P0 BRA `(.L_x_6502) ;  /* 0x0000000400248947 */ /* 0x000fea0003800000 */
[----:B------:R-:W2:Y:S01]  /*07f0*/  LDC.64 R4, c[0x0][0x430] ;  /* 0x00010c00ff047b82 */ /* 0x000ea20000000a00 */
[----:B------:R-:W3:Y:S01]  /*0800*/  LDCU UR7, c[0x0][0x44c] ;  /* 0x00008980ff0777ac */ /* 0x000ee20008000800 */
[----:B-1----:R-:W-:Y:S01]  /*0810*/  IMAD.SHL.U32 R0, R2, 0x4, RZ ;  /* 0x0000000402007824 */ /* 0x002fe200078e00ff */
[----:B------:R-:W-:Y:S01]  /*0820*/  SHF.R.U32.HI R14, RZ, 0x4, R2 ;  /* 0x00000004ff0e7819 */ /* 0x000fe20000011602 */
[----:B------:R-:W-:Y:S01]  /*0830*/  IMAD.IADD R25, R25, 0x1, -R166 ;  /* 0x0000000119197824 */ /* 0x000fe200078e0aa6 */
[----:B------:R-:W1:Y:S02]  /*0840*/  LDCU UR6, c[0x0][0x440] ;  /* 0x00008800ff0677ac */ /* 0x000e640008000800 */
[----:B------:R-:W-:Y:S01]  /*0850*/  LOP3.LUT R3, R0, 0xffc, RZ, 0xc0, !PT ;  /* 0x00000ffc00037812 */ /* 0x000fe200078ec0ff */
[----:B------:R-:W-:Y:S01]  /*0860*/  VIADD R12, R14, 0x10 ;  /* 0x000000100e0c7836 */ /* 0x000fe20000000000 */
[----:B------:R-:W4:Y:S01]  /*0870*/  LDCU.64 UR4, c[0x0][0x3f8] ;  /* 0x00007f00ff0477ac */ /* 0x000f220008000a00 */
[----:B------:R-:W-:Y:S01]  /*0880*/  LOP3.LUT R0, R0, 0x3c, RZ, 0xc0, !PT ;  /* 0x0000003c00007812 */ /* 0x000fe200078ec0ff */
[----:B------:R-:W-:-:S02]  /*0890*/  VIADD R10, R14, 0x18 ;  /* 0x000000180e0a7836 */ /* 0x000fc40000000000 */
[----:B------:R-:W-:Y:S01]  /*08a0*/  VIADD R6, R14, 0x28 ;  /* 0x000000280e067836 */ /* 0x000fe20000000000 */
[C---:B------:R-:W-:Y:S02]  /*08b0*/  ISETP.NE.AND P6, PT, R0.reuse, RZ, PT ;  /* 0x000000ff0000720c */ /* 0x040fe40003fc5270 */
[----:B-1----:R-:W-:Y:S01]  /*08c0*/  ISETP.GE.AND P1, PT, R0, UR6, PT ;  /* 0x0000000600007c0c */ /* 0x002fe2000bf26270 */
[----:B--2---:R-:W-:Y:S02]  /*08d0*/  IMAD R4, R8, R4, R167 ;  /* 0x0000000408047224 */ /* 0x004fe400078e02a7 */
[----:B------:R-:W-:Y:S01]  /*08e0*/  VIADD R0, R14, 0x8 ;  /* 0x000000080e007836 */ /* 0x000fe20000000000 */
[----:B------:R-:W-:Y:S01]  /*08f0*/  ISETP.GE.OR P5, PT, R12, R25, P1 ;  /* 0x000000190c00720c */ /* 0x000fe20000fa6670 */
[----:B------:R-:W-:Y:S01]  /*0900*/  IMAD R4, R4, R9, R26 ;  /* 0x0000000904047224 */ /* 0x000fe200078e021a */
[CC--:B------:R-:W-:Y:S01]  /*0910*/  ISETP.GE.OR P3, PT, R14.reuse, R25.reuse, P1 ;  /* 0x000000190e00720c */ /* 0x0c0fe20000f66670 */
[----:B------:R-:W-:Y:S01]  /*0920*/  VIADD R8, R14, 0x20 ;  /* 0x000000200e087836 */ /* 0x000fe20000000000 */
[----:B------:R-:W-:Y:S01]  /*0930*/  ISETP.GE.OR P2, PT, R0, R25, P1 ;  /* 0x000000190000720c */ /* 0x000fe20000f46670 */
[----:B------:R-:W-:-:S03]  /*0940*/  IMAD R5, R4, R5, R166 ;  /* 0x0000000504057224 */ /* 0x000fc600078e02a6 */
[----:B------:R-:W-:Y:S01]  /*0950*/  ISETP.GE.OR P4, PT, R8, R25, P1 ;  /* 0x000000190800720c */ /* 0x000fe20000f86670 */
[----:B---3--:R-:W-:-:S05]  /*0960*/  IMAD R4, R5, UR7, RZ ;  /* 0x0000000705047c24 */ /* 0x008fca000f8e02ff */
[----:B------:R-:W-:-:S04]  /*0970*/  IADD3 R3, P0, PT, R4, R3, RZ ;  /* 0x0000000304037210 */ /* 0x000fc80007f1e0ff */
[----:B------:R-:W-:Y:S01]  /*0980*/  LEA.HI.X.SX32 R2, R4, RZ, 0x1, P0 ;  /* 0x000000ff04027211 */ /* 0x000fe200000f0eff */
[----:B------:R-:W-:Y:S01]  /*0990*/  VIADD R4, R14, 0x30 ;  /* 0x000000300e047836 */ /* 0x000fe20000000000 */
[----:B----4-:R-:W-:-:S04]  /*09a0*/  LEA R16, P0, R3, UR4, 0x2 ;  /* 0x0000000403107c11 */ /* 0x010fc8000f8010ff */
[----:B------:R-:W-:Y:S01]  /*09b0*/  LEA.HI.X R17, R3, UR5, R2, 0x2, P0 ;  /* 0x0000000503117c11 */ /* 0x000fe200080f1402 */
[----:B------:R-:W1:Y:S01]  /*09c0*/  LDCU.64 UR4, c[0x0][0x428] ;  /* 0x00008500ff0477ac */ /* 0x000e620008000a00 */
[-C--:B------:R-:W-:Y:S01]  /*09d0*/  ISETP.GE.OR P0, PT, R10, R25.reuse, P1 ;  /* 0x000000190a00720c */ /* 0x080fe20000f06670 */
[----:B------:R-:W-:Y:S02]  /*09e0*/  VIADD R2, R14, 0x38 ;  /* 0x000000380e027836 */ /* 0x000fe40000000000 */
[----:B------:R2:W-:Y:S01]  /*09f0*/  @!P5 STG.E.128 desc[UR16][R16.64+0x1000], RZ ;  /* 0x001000ff1000d986 */ /* 0x0005e2000c101d10 */
[----:B------:R-:W-:-:S03]  /*0a00*/  ISETP.GE.OR P5, PT, R0, R25, P6 ;  /* 0x000000190000720c */ /* 0x000fc600037a6670 */
[----:B------:R2:W-:Y:S01]  /*0a10*/  @!P3 STG.E.128 desc[UR16][R16.64], RZ ;  /* 0x000000ff1000b986 */ /* 0x0005e2000c101d10 */
[----:B------:R-:W-:-:S03]  /*0a20*/  ISETP.GE.OR P3, PT, R6, R25, P1 ;  /* 0x000000190600720c */ /* 0x000fc60000f66670 */
[----:B------:R2:W-:Y:S01]  /*0a30*/  @!P2 STG.E.128 desc[UR16][R16.64+0x800], RZ ;  /* 0x000800ff1000a986 */ /* 0x0005e2000c101d10 */
[-C--:B------:R-:W-:Y:S02]  /*0a40*/  ISETP.GE.OR P2, PT, R4, R25.reuse, P1 ;  /* 0x000000190400720c */ /* 0x080fe40000f46670 */
[-C--:B------:R-:W-:Y:S01]  /*0a50*/  ISETP.GE.OR P1, PT, R2, R25.reuse, P1 ;  /* 0x000000190200720c */ /* 0x080fe20000f26670 */
[----:B------:R2:W-:Y:S01]  /*0a60*/  @!P0 STG.E.128 desc[UR16][R16.64+0x1800], RZ ;  /* 0x001800ff10008986 */ /* 0x0005e2000c101d10 */
[C---:B------:R-:W-:Y:S01]  /*0a70*/  IADD3 R0, P0, PT, R5.reuse, R14, RZ ;  /* 0x0000000e05007210 */ /* 0x040fe20007f1e0ff */
[----:B------:R-:W-:Y:S02]  /*0a80*/  @!P5 IMAD.MOV.U32 R3, RZ, RZ, -0x800000 ;  /* 0xff800000ff03d424 */ /* 0x000fe400078e00ff */
[----:B------:R2:W-:Y:S01]  /*0a90*/  @!P4 STG.E.128 desc[UR16][R16.64+0x2000], RZ ;  /* 0x002000ff1000c986 */ /* 0x0005e2000c101d10 */
[----:B------:R-:W-:Y:S02]  /*0aa0*/  ISETP.GE.OR P4, PT, R12, R25, P6 ;  /* 0x000000190c00720c */ /* 0x000fe40003786670 */
[----:B------:R-:W-:Y:S01]  /*0ab0*/  LEA.HI.X.SX32 R5, R5, RZ, 0x1, P0 ;  /* 0x000000ff05057211 */ /* 0x000fe200000f0eff */
[----:B------:R2:W-:Y:S01]  /*0ac0*/  @!P3 STG.E.128 desc[UR16][R16.64+0x2800], RZ ;  /* 0x002800ff1000b986 */ /* 0x0005e2000c101d10 */
[----:B-1----:R-:W-:-:S02]  /*0ad0*/  LEA R12, P0, R0, UR4, 0x2 ;  /* 0x00000004000c7c11 */ /* 0x002fc4000f8010ff */
[-C--:B------:R-:W-:Y:S01]  /*0ae0*/  ISETP.GE.OR P3, PT, R10, R25.reuse, P6 ;  /* 0x000000190a00720c */ /* 0x080fe20003766670 */
[----:B------:R2:W-:Y:S01]  /*0af0*/  @!P2 STG.E.128 desc[UR16][R16.64+0x3000], RZ ;  /* 0x003000ff1000a986 */ /* 0x0005e2000c101d10 */
        /* <DEDUP_REMOVED lines=24> */
.L_x_6502:
        /* <DEDUP_REMOVED lines=9> */
.L_x_6503:
[----:B------:R-:W-:-:S04]  /*0d10*/  UISETP.NE.U32.AND UP1, UPT, UR8, URZ, UPT ;  /* 0x000000ff0800728c */ /* 0x000fc8000bf25070 */
[----:B------:R-:W-:-:S09]  /*0d20*/  UISETP.NE.AND.EX UP1, UPT, UR9, URZ, UPT, UP1 ;  /* 0x000000ff0900728c */ /* 0x000fd2000bf25310 */
[----:B------:R-:W-:Y:S05]  /*0d30*/  BRA.U !UP1, `(.L_x_6504) ;  /* 0x00000005098c7547 */ /* 0x000fea000b800000 */
[----:B--2---:R-:W2:Y:S01]  /*0d40*/  LDC R9, c[0x0][0x4f0] ;  /* 0x00013c00ff097b82 */ /* 0x004ea20000000800 */
[----:B------:R-:W-:Y:S01]  /*0d50*/  LEA R14, R134, 0xffffff80, 0x7 ;  /* 0xffffff80860e7811 */ /* 0x000fe200078e38ff */
[----:B------:R-:W3:Y:S03]  /*0d60*/  LDCU.64 UR4, c[0x0][0x4e8] ;  /* 0x00009d00ff0477ac */ /* 0x000ee60008000a00 */
[----:B-----5:R-:W-:Y:S01]  /*0d70*/  IABS R3, R14 ;  /* 0x0000000e00037213 */ /* 0x020fe20000000000 */
        /* <DEDUP_REMOVED lines=31> */
[----:B------:R-:W-:-:S06]  /*0f70*/  IMAD.WIDE R18, R7, 0x4, R168 ;  /* 0x0000000407127825 */ /* 0x000fcc00078e02a8 */
[----:B------:R-:W3:Y:S01]  /*0f80*/  LDG.E R18, desc[UR16][R18.64] ;  /* 0x0000001012127981 */ /* 0x000ee2000c1e1900 */
[----:B--2---:R-:W-:Y:S01]  /*0f90*/  IABS R5, R3 ;  /* 0x0000000300057213 */ /* 0x004fe20000000000 */
[----:B------:R-:W-:Y:S01]  /*0fa0*/  IMAD.MOV R7, RZ, RZ, -R7 ;  /* 0x000000ffff077224 */ /* 0x000fe200078e0a07 */
[----:B-1----:R-:W-:Y:S02]  /*0fb0*/  MOV R100, UR12 ;  /* 0x0000000c00647c02 */ /* 0x002fe40008000f00 */
[----:B------:R-:W1:Y:S01]  /*0fc0*/  I2F.RP R12, R5 ;  /* 0x00000005000c7306 */ /* 0x000e620000209400 */
[----:B------:R-:W-:Y:S01]  /*0fd0*/  IMAD R14, R9, R7, R14 ;  /* 0x00000007090e7224 */ /* 0x000fe200078e020e */
[----:B------:R-:W-:Y:S02]  /*0fe0*/  MOV R101, UR13 ;  /* 0x0000000d00657c02 */ /* 0x000fe40008000f00 */
[----:B----4-:R-:W-:-:S04]  /*0ff0*/  MOV R7, UR11 ;  /* 0x0000000b00077c02 */ /* 0x010fc80008000f00 */
        /* <DEDUP_REMOVED lines=34> */
[----:B------:R-:W-:-:S02]  /*1220*/  IADD3 R17, PT, PT, R11, R16, RZ ;  /* 0x000000100b117210 */ /* 0x000fc40007ffe0ff */
[----:B------:R-:W-:Y:S02]  /*1230*/  IMAD.MOV.U32 R16, RZ, RZ, R10 ;  /* 0x000000ffff107224 */ /* 0x000fe400078e000a */
[-C--:B------:R-:W-:Y:S02]  /*1240*/  IMAD R10, R3, R100.reuse, RZ ;  /* 0x00000064030a7224 */ /* 0x080fe400078e02ff */
[----:B------:R-:W-:Y:S01]  /*1250*/  IMAD.IADD R19, R19, 0x1, R5 ;  /* 0x0000000113137824 */ /* 0x000fe200078e0205 */
[----:B------:R-:W-:Y:S01]  /*1260*/  SHF.R.S32.HI R5, RZ, 0x1f, R4 ;  /* 0x0000001fff057819 */ /* 0x000fe20000011404 */
        /* <DEDUP_REMOVED lines=16> */
.L_x_6504:
        /* <DEDUP_REMOVED lines=13> */
[----:B------:R-:W-:Y:S01]  /*1440*/  IADD3 R17, PT, PT, R17, R6, RZ ;  /* 0x0000000611117210 */ /* 0x000fe20007ffe0ff */
[----:B------:R-:W-:Y:S05]  /*1450*/  BRA `(.L_x_6507) ;  /* 0x0000000000187947 */ /* 0x000fea0003800000 */
.L_x_6506:
[----:B------:R-:W3:Y:S01]  /*1460*/  LDC.64 R100, c[0x0][0x3b8] ;  /* 0x0000ee00ff647b82 */ /* 0x000ee20000000a00 */
[----:B------:R-:W-:-:S05]  /*1470*/  IADD3 R6, PT, PT, R4, R5, RZ ;  /* 0x0000000504067210 */ /* 0x000fca0007ffe0ff */
[C---:B---3--:R-:W-:Y:S02]  /*1480*/  IMAD R17, R6.reuse, R101, RZ ;  /* 0x0000006506117224 */ /* 0x048fe400078e02ff */
[----:B------:R-:W-:-:S05]  /*1490*/  IMAD.WIDE.U32 R6, R6, R100, RZ ;  /* 0x0000006406067225 */ /* 0x000fca00078e00ff */
[----:B------:R-:W-:Y:S02]  /*14a0*/  IADD3 R17, PT, PT, R7, R17, RZ ;  /* 0x0000001107117210 */ /* 0x000fe40007ffe0ff */
[----:B------:R-:W-:Y:S02]  /*14b0*/  MOV R16, R6 ;  /* 0x0000000600107202 */ /* 0x000fe40000000f00 */
.L_x_6507:
        /* <DEDUP_REMOVED lines=14> */
.L_x_6508:
[----:B------:R-:W3:Y:S01]  /*15a0*/  LDC.64 R6, c[0x0][0x3c0] ;  /* 0x0000f000ff067b82 */ /* 0x000ee20000000a00 */
[----:B------:R-:W-:-:S05]  /*15b0*/  IADD3 R4, PT, PT, R4, R5, RZ ;  /* 0x0000000504047210 */ /* 0x000fca0007ffe0ff */
[C---:B---3--:R-:W-:Y:S02]  /*15c0*/  IMAD R19, R4.reuse, R7, RZ ;  /* 0x0000000704137224 */ /* 0x048fe400078e02ff */
[----:B------:R-:W-:-:S05]  /*15d0*/  IMAD.WIDE.U32 R4, R4, R6, RZ ;  /* 0x0000000604047225 */ /* 0x000fca00078e00ff */
[----:B------:R-:W-:Y:S02]  /*15e0*/  IADD3 R19, PT, PT, R5, R19, RZ ;  /* 0x0000001305137210 */ /* 0x000fe40007ffe0ff */
[----:B------:R-:W-:-:S07]  /*15f0*/  MOV R18, R4 ;  /* 0x0000000400127202 */ /* 0x000fce0000000f00 */
.L_x_6509:
[----:B-----5:R-:W3:Y:S01]  /*1600*/  LDC R3, c[0x0][0x3e8] ;  /* 0x0000fa00ff037b82 */ /* 0x020ee20000000800 */
[----:B------:R-:W-:Y:S02]  /*1610*/  CS2R R168, SRZ ;  /* 0x0000000000a87805 */ /* 0x000fe4000001ff00 */
[----:B---3--:R-:W-:-:S04]  /*1620*/  IABS R4, R3 ;  /* 0x0000000300047213 */ /* 0x008fc80000000000 */
[----:B--2---:R-:W2:Y:S08]  /*1630*/  I2F.RP R9, R4 ;  /* 0x0000000400097306 */ /* 0x004eb00000209400 */
[----:B--2---:R-:W2:Y:S02]  /*1640*/  MUFU.RCP R10, R9 ;  /* 0x00000009000a7308 */ /* 0x004ea40000001000 */
[----:B--2---:R-:W-:-:S06]  /*1650*/  IADD3 R10, PT, PT, R10, 0xffffffe, RZ ;  /* 0x0ffffffe0a0a7810 */ /* 0x004fcc0007ffe0ff */
[----:B------:R-:W2:Y:S02]  /*1660*/  F2I.FTZ.U32.TRUNC.NTZ R11, R10 ;  /* 0x0000000a000b7305 */ /* 0x000ea4000021f000 */
[----:B--2---:R-:W-:Y:S01]  /*1670*/  IMAD.MOV R5, RZ, RZ, -R11 ;  /* 0x000000ffff057224 */ /* 0x004fe200078e0a0b */
[----:B------:R-:W-:-:S03]  /*1680*/  MOV R10, RZ ;  /* 0x000000ff000a7202 */ /* 0x000fc60000000f00 */
[----:B------:R-:W-:Y:S01]  /*1690*/  IMAD R8, R5, R4, RZ ;  /* 0x0000000405087224 */ /* 0x000fe200078e02ff */
[----:B------:R-:W-:-:S03]  /*16a0*/  IABS R5, R26 ;  /* 0x0000001a00057213 */ /* 0x000fc60000000000 */
[----:B------:R-:W-:Y:S01]  /*16b0*/  IMAD.HI.U32 R11, R11, R8, R10 ;  /* 0x000000080b0b7227 */ /* 0x000fe200078e000a */
[----:B------:R-:W-:-:S03]  /*16c0*/  LEA R10, R134, 0xffffff80, 0x7 ;  /* 0xffffff80860a7811 */ /* 0x000fc600078e38ff */
[----:B------:R-:W-:Y:S02]  /*16d0*/  IMAD.MOV.U32 R8, RZ, RZ, R5 ;  /* 0x000000ffff087224 */ /* 0x000fe400078e0005 */
[----:B------:R-:W-:-:S04]  /*16e0*/  IMAD.WIDE.U32 R18, R10, R6, R18 ;  /* 0x000000060a127225 */ /* 0x000fc800078e0012 */
[----:B------:R-:W-:Y:S01]  /*16f0*/  IMAD.HI.U32 R14, R11, R8, RZ ;  /* 0x000000080b0e7227 */ /* 0x000fe200078e00ff */
[----:B------:R-:W-:-:S03]  /*1700*/  SHF.R.S32.HI R11, RZ, 0x1f, R10 ;  /* 0x0000001fff0b7819 */ /* 0x000fc6000001140a */
[----:B------:R-:W-:Y:S01]  /*1710*/  IMAD.WIDE.U32 R16, R10, R100, R16 ;  /* 0x000000640a107225 */ /* 0x000fe200078e0010 */
[----:B------:R-:W-:-:S03]  /*1720*/  IADD3 R5, PT, PT, -R14, RZ, RZ ;  /* 0x000000ff0e057210 */ /* 0x000fc60007ffe1ff */
[C---:B------:R-:W-:Y:S02]  /*1730*/  IMAD R12, R11.reuse, R6, RZ ;  /* 0x000000060b0c7224 */ /* 0x040fe400078e02ff */
[C---:B------:R-:W-:Y:S02]  /*1740*/  IMAD R5, R4.reuse, R5, R8 ;  /* 0x0000000504057224 */ /* 0x040fe400078e0208 */
[----:B------:R-:W2:Y:S01]  /*1750*/  LDC.64 R8, c[0x0][0x3d8] ;  /* 0x0000f600ff087b82 */ /* 0x000ea20000000a00 */
[----:B------:R-:W-:Y:S02]  /*1760*/  IMAD R11, R11, R100, RZ ;  /* 0x000000640b0b7224 */ /* 0x000fe400078e02ff */
[----:B------:R-:W-:Y:S01]  /*1770*/  ISETP.GT.U32.AND P0, PT, R4, R5, PT ;  /* 0x000000050400720c */ /* 0x000fe20003f04070 */
[C---:B------:R-:W-:Y:S02]  /*1780*/  IMAD R12, R10.reuse, R7, R12 ;  /* 0x000000070a0c7224 */ /* 0x040fe400078e020c */
[----:B------:R-:W-:-:S03]  /*1790*/  IMAD R11, R10, R101, R11 ;  /* 0x000000650a0b7224 */ /* 0x000fc600078e020b */
[----:B------:R-:W-:Y:S02]  /*17a0*/  IADD3 R19, PT, PT, R19, R12, RZ ;  /* 0x0000000c13137210 */ /* 0x000fe40007ffe0ff */
[----:B------:R-:W-:-:S05]  /*17b0*/  IADD3 R17, PT, PT, R17, R11, RZ ;  /* 0x0000000b11117210 */ /* 0x000fca0007ffe0ff */
        /* <DEDUP_REMOVED lines=20> */
.L_x_6505:
[----:B------:R-:W-:Y:S01]  /*1900*/  ISETP.NE.AND P2, PT, R0, -0x1, PT ;  /* 0xffffffff0000780c */ /* 0x000fe20003f45270 */
[----:B-1----:R-:W-:Y:S01]  /*1910*/  IMAD.SHL.U32 R18, R2, 0x8, RZ ;  /* 0x0000000802127824 */ /* 0x002fe200078e00ff */
[----:B------:R-:W1:Y:S01]  /*1920*/  LDCU.64 UR10, c[0x0][0x390] ;  /* 0x00007200ff0a77ac */ /* 0x000e620008000a00 */
[----:B------:R-:W-:Y:S01]  /*1930*/  SHF.R.U32.HI R10, RZ, 0x3, R2 ;  /* 0x00000003ff0a7819 */ /* 0x000fe20000011602 */
[----:B------:R-:W2:Y:S01]  /*1940*/  S2UR UR5, SR_CgaCtaId ;  /* 0x00000000000579c3 */ /* 0x000ea20000008800 */
[----:B------:R-:W-:Y:S01]  /*1950*/  IMAD.IADD R158, R25, 0x1, -R166 ;  /* 0x00000001199e7824 */ /* 0x000fe200078e0aa6 */
[----:B------:R-:W-:Y:S01]  /*1960*/  LOP3.LUT R164, R18, 0x38, RZ, 0xc0, !PT ;  /* 0x0000003812a47812 */ /* 0x000fe200078ec0ff */
[----:B------:R-:W3:Y:S01]  /*1970*/  LDCU.64 UR6, c[0x0][0x3c8] ;  /* 0x00007900ff0677ac */ /* 0x000ee20008000a00 */
[----:B------:R-:W-:Y:S01]  /*1980*/  IMAD.SHL.U32 R103, R2, 0x40, RZ ;  /* 0x0000004002677824 */ /* 0x000fe200078e00ff */
[----:B------:R-:W-:Y:S01]  /*1990*/  SHF.R.S32.HI R27, RZ, 0x1f, R26 ;  /* 0x0000001fff1b7819 */ /* 0x000fe2000001141a */
[----:B------:R-:W-:Y:S01]  /*19a0*/  IMAD.MOV.U32 R11, RZ, RZ, RZ ;  /* 0x000000ffff0b7224 */ /* 0x000fe200078e00ff */
[C---:B------:R-:W-:Y:S01]  /*19b0*/  IADD3 R16, P0, PT, R164.reuse, R16, RZ ;  /* 0x00000010a4107210 */ /* 0x040fe20007f1e0ff */
[----:B------:R-:W4:Y:S01]  /*19c0*/  LDCU.64 UR12, c[0x0][0x388] ;  /* 0x00007100ff0c77ac */ /* 0x000f220008000a00 */
[----:B------:R-:W5:Y:S01]  /*19d0*/  @!P2 LDC.64 R8, c[0x0][0x398] ;  /* 0x0000e600ff08ab82 */ /* 0x000f620000000a00 */
[----:B------:R-:W-:Y:S01]  /*19e0*/  IADD3 R22, P1, PT, R164, R22, RZ ;  /* 0x00000016a4167210 */ /* 0x000fe20007f3e0ff */
[----:B------:R-:W-:Y:S01]  /*19f0*/  BSSY.RECONVERGENT B0, `(.L_x_6510) ;  /* 0x0000039000007945 */ /* 0x000fe20003800200 */
[----:B------:R-:W-:Y:S01]  /*1a00*/  IMAD.X R17, RZ, RZ, R14, P0 ;  /* 0x000000ffff117224 */ /* 0x000fe200000e060e */
[----:B------:R-:W-:Y:S01]  /*1a10*/  LOP3.LUT R165, R18, 0x1f8, RZ, 0xc0, !PT ;  /* 0x000001f812a57812 */ /* 0x000fe200078ec0ff */
[----:B------:R-:W-:Y:S01]  /*1a20*/  UMOV UR4, 0x400 ;  /* 0x0000040000047882 */ /* 0x000fe20000000000 */
[----:B------:R-:W-:Y:S01]  /*1a30*/  IMAD.X R23, RZ, RZ, R3, P1 ;  /* 0x000000ffff177224 */ /* 0x000fe200008e0603 */
[----:B------:R-:W-:Y:S01]  /*1a40*/  LOP3.LUT R19, R103, 0x1c0, RZ, 0xc0, !PT ;  /* 0x000001c067137812 */ /* 0x000fe200078ec0ff */
[----:B------:R-:W5:Y:S01]  /*1a50*/  @P2 LDC.64 R4, c[0x0][0x3b0] ;  /* 0x0000ec00ff042b82 */ /* 0x000f620000000a00 */
[----:B------:R-:W-:Y:S01]  /*1a60*/  IMAD.WIDE.U32 R16, R10, R6, R16 ;  /* 0x000000060a107225 */ /* 0x000fe200078e0010 */
[----:B------:R-:W-:-:S02]  /*1a70*/  LOP3.LUT R165, R165, 0x38, R2, 0x78, !PT ;  /* 0x00000038a5a57812 */ /* 0x000fc400078e7802 */
[----:B------:R-:W-:Y:S01]  /*1a80*/  LOP3.LUT R19, R19, 0x38, R18, 0xf8, !PT ;  /* 0x0000003813137812 */ /* 0x000fe200078ef812 */
[----:B------:R-:W-:Y:S01]  /*1a90*/  IMAD R163, R10, R7, R17 ;  /* 0x000000070aa37224 */ /* 0x000fe200078e0211 */
[----:B-1----:R-:W-:Y:S01]  /*1aa0*/  LEA R162, P0, R16, UR10, 0x1 ;  /* 0x0000000a10a27c11 */ /* 0x002fe2000f8008ff */
[----:B------:R-:W-:Y:S01]  /*1ab0*/  IMAD.WIDE.U32 R22, R10, R100, R22 ;  /* 0x000000640a167225 */ /* 0x000fe200078e0016 */
[----:B--2---:R-:W-:Y:S01]  /*1ac0*/  ULEA UR5, UR5, UR4, 0x18 ;  /* 0x0000000405057291 */ /* 0x004fe2000f8ec0ff */
[----:B------:R-:W-:Y:S02]  /*1ad0*/  LOP3.LUT R165, R165, 0x1e00, R18, 0xf8, !PT ;  /* 0x00001e00a5a57812 */ /* 0x000fe400078ef812 */
[----:B------:R-:W-:Y:S01]  /*1ae0*/  LEA.HI.X R163, R16, UR11, R163, 0x1, P0 ;  /* 0x0000000b10a37c11 */ /* 0x000fe200080f0ca3 */
[----:B------:R-:W-:Y:S01]  /*1af0*/  IMAD R161, R10, R101, R23 ;  /* 0x000000650aa17224 */ /* 0x000fe200078e0217 */
[C---:B----4-:R-:W-:Y:S01]  /*1b00*/  LEA R160, P1, R22.reuse, UR12, 0x1 ;  /* 0x0000000c16a07c11 */ /* 0x050fe2000f8208ff */
[----:B---3--:R-:W-:Y:S01]  /*1b10*/  IMAD R29, R27, UR6, RZ ;  /* 0x000000061b1d7c24 */ /* 0x008fe2000f8e02ff */
[----:B------:R-:W-:Y:S01]  /*1b20*/  LOP3.LUT R103, R103, 0x200, RZ, 0xc0, !PT ;  /* 0x0000020067677812 */ /* 0x000fe200078ec0ff */
[----:B-----5:R-:W-:Y:S01]  /*1b30*/  @!P2 IMAD.WIDE.U32 R20, R167, R8, RZ ;  /* 0x00000008a714a225 */ /* 0x020fe200078e00ff */
[----:B------:R-:W-:-:S02]  /*1b40*/  LEA.HI.X R161, R22, UR13, R161, 0x1, P1 ;  /* 0x0000000d16a17c11 */ /* 0x000fc400088f0ca1 */
[----:B------:R-:W-:Y:S01]  /*1b50*/  LEA R165, R165, UR5, 0x1 ;  /* 0x00000005a5a57c11 */ /* 0x000fe2000f8e08ff */
[----:B------:R-:W-:Y:S02]  /*1b60*/  @!P2 IMAD.MOV.U32 R3, RZ, RZ, R20 ;  /* 0x000000ffff03a224 */ /* 0x000fe400078e0014 */
[----:B------:R-:W-:Y:S02]  /*1b70*/  @!P2 IMAD R9, R167, R9, R21 ;  /* 0x00000009a709a224 */ /* 0x000fe400078e0215 */
[----:B------:R-:W-:-:S04]  /*1b80*/  @P2 IMAD.WIDE.U32 R14, R0, R4, RZ ;  /* 0x00000004000e2225 */ /* 0x000fc800078e00ff */
[----:B------:R-:W-:Y:S02]  /*1b90*/  @P2 IMAD.MOV.U32 R3, RZ, RZ, R14 ;  /* 0x000000ffff032224 */ /* 0x000fe400078e000e */
[----:B------:R-:W-:Y:S01]  /*1ba0*/  @P2 IMAD R9, R0, R5, R15 ;  /* 0x0000000500092224 */ /* 0x000fe200078e020f */
[----:B------:R-:W-:Y:S01]  /*1bb0*/  SHF.R.U32.HI R0, RZ, 0x1, R2 ;  /* 0x00000001ff007819 */ /* 0x000fe20000011602 */
[----:B------:R-:W-:Y:S01]  /*1bc0*/  IMAD R29, R26, UR7, R29 ;  /* 0x000000071a1d7c24 */ /* 0x000fe2000f8e021d */
[----:B------:R-:W-:Y:S01]  /*1bd0*/  IADD3 R14, P0, PT, R164, R3, RZ ;  /* 0x00000003a40e7210 */ /* 0x000fe20007f1e0ff */
[----:B------:R-:W-:Y:S01]  /*1be0*/  IMAD.WIDE.U32 R12, R13, 0x40, R10 ;  /* 0x000000400d0c7825 */ /* 0x000fe200078e000a */
[----:B------:R-:W-:Y:S02]  /*1bf0*/  SHF.R.U32.HI R3, RZ, 0x4, R2 ;  /* 0x00000004ff037819 */ /* 0x000fe40000011602 */
[----:B------:R-:W-:Y:S01]  /*1c00*/  LOP3.LUT R102, R19, 0x8, R0, 0x78, !PT ;  /* 0x0000000813667812 */ /* 0x000fe200078e7800 */
        /* <DEDUP_REMOVED lines=22> */
.L_x_6512:
[----:B------:R2:W-:Y:S02]  /*1d70*/  STS.128 [R165], RZ ;  /* 0x000000ffa5007388 */ /* 0x0005e40000000c00 */
.L_x_6511:
[----:B------:R-:W-:Y:S05]  /*1d80*/  BSYNC.RECONVERGENT B0 ;  /* 0x0000000000007941 */ /* 0x000fea0003800200 */
.L_x_6510:
        /* <DEDUP_REMOVED lines=32> */
.L_x_6514:
[----:B------:R-:W-:Y:S05]  /*1f90*/  BSYNC.RECONVERGENT B0 ;  /* 0x0000000000007941 */ /* 0x000fea0003800200 */
.L_x_6513:
        /* <DEDUP_REMOVED lines=22> */
.L_x_6516:
[----:B------:R-:W-:Y:S05]  /*2100*/  BSYNC.RECONVERGENT B0 ;  /* 0x0000000000007941 */ /* 0x000fea0003800200 */
.L_x_6515:
        /* <DEDUP_REMOVED lines=22> */
.L_x_6518:
[----:B------:R-:W-:Y:S05]  /*2270*/  BSYNC.RECONVERGENT B0 ;  /* 0x0000000000007941 */ /* 0x000fea0003800200 */
.L_x_6517:
        /* <DEDUP_REMOVED lines=12> */
.L_x_6521:
[----:B------:R1:W-:Y:S02]  /*2340*/  STS.128 [R165+0x2000], RZ ;  /* 0x002000ffa5007388 */ /* 0x0003e40000000c00 */
.L_x_6520:
[----:B------:R-:W-:Y:S05]  /*2350*/  BSYNC.RECONVERGENT B0 ;  /* 0x0000000000007941 */ /* 0x000fea0003800200 */
.L_x_6519:
        /* <DEDUP_REMOVED lines=25> */
.L_x_6523:
[----:B------:R-:W-:Y:S05]  /*24f0*/  BSYNC.RECONVERGENT B0 ;  /* 0x0000000000007941 */ /* 0x000fea0003800200 */
.L_x_6522:
        /* <DEDUP_REMOVED lines=13> */
.L_x_6525:
[----:B------:R-:W-:Y:S05]  /*25d0*/  BSYNC.RECONVERGENT B0 ;  /* 0x0000000000007941 */ /* 0x000fea0003800200 */
.L_x_6524:
        /* <DEDUP_REMOVED lines=12> */
.L_x_6527:
[----:B------:R-:W-:Y:S05]  /*26a0*/  BSYNC.RECONVERGENT B0 ;  /* 0x0000000000007941 */ /* 0x000fea0003800200 */
.L_x_6526:
        /* <DEDUP_REMOVED lines=15> */
.L_x_6529:
[----:B------:R-:W-:Y:S05]  /*27a0*/  BSYNC.RECONVERGENT B0 ;  /* 0x0000000000007941 */ /* 0x000fea0003800200 */
.L_x_6528:
        /* <DEDUP_REMOVED lines=12> */
.L_x_6531:
[----:B------:R-:W-:Y:S05]  /*2870*/  BSYNC.RECONVERGENT B0 ;  /* 0x0000000000007941 */ /* 0x000fea0003800200 */
.L_x_6530:
        /* <DEDUP_REMOVED lines=15> */
.L_x_6533:
[----:B------:R-:W-:Y:S05]  /*2970*/  BSYNC.RECONVERGENT B0 ;  /* 0x0000000000007941 */ /* 0x000fea0003800200 */
.L_x_6532:
        /* <DEDUP_REMOVED lines=13> */
.L_x_6535:
[----:B------:R-:W-:Y:S05]  /*2a50*/  BSYNC.RECONVERGENT B0 ;  /* 0x0000000000007941 */ /* 0x000fea0003800200 */
.L_x_6534:
[----:B------:R-:W5:Y:S01]  /*2a60*/  LDCU.64 UR6, c[0x0][0x540] ;  /* 0x0000a800ff0677ac */ /* 0x000f620008000a00 */
[----:B------:R-:W0:Y:S01]  /*2a70*/  LDGDEPBAR ;  /* 0x00000000000079af */ /* 0x000e220000000000 */
[----:B------:R-:W3:Y:S01]  /*2a80*/  LDCU UR4, c[0x0][0x458] ;  /* 0x00008b00ff0477ac */ /* 0x000ee20008000800 */
[----:B-----5:R-:W-:-:S04]  /*2a90*/  IMAD.WIDE.U32 R26, R167, UR6, R26 ;  /* 0x00000006a71a7c25 */ /* 0x020fc8000f8e001a */
[----:B------:R-:W-:Y:S01]  /*2aa0*/  IMAD R10, R167, UR7, R27 ;  /* 0x00000007a70a7c24 */ /* 0x000fe2000f8e021b */
[----:B--2---:R-:W-:Y:S01]  /*2ab0*/  LEA R4, P0, R26, R4, 0x2 ;  /* 0x000000041a047211 */ /* 0x004fe200078010ff */
[----:B------:R-:W-:Y:S01]  /*2ac0*/  IMAD.SHL.U32 R132, R2, 0x2, RZ ;  /* 0x0000000202847824 */ /* 0x000fe200078e00ff */
[----:B------:R-:W-:-:S04]  /*2ad0*/  DEPBAR.LE SB0, 0x0 ;  /* 0x000080000000791a */ /* 0x000fc80000000000 */
[----:B------:R-:W-:-:S06]  /*2ae0*/  LEA.HI.X R5, R26, R5, R10, 0x2, P0 ;  /* 0x000000051a057211 */ /* 0x000fcc00000f140a */
[----:B------:R2:W5:Y:S01]  /*2af0*/  LDG.E R5, desc[UR16][R4.64] ;  /* 0x0000001004057981 */ /* 0x000562000c1e1900 */
[----:B---3--:R-:W5:Y:S01]  /*2b00*/  MUFU.RCP R10, UR4 ;  /* 0x00000004000a7d08 */ /* 0x008f620008001000 */
[----:B------:R-:W-:Y:S01]  /*2b10*/  LOP3.LUT R27, R0, 0x1f0, RZ, 0xc0, !PT ;  /* 0x000001f0001b7812 */ /* 0x000fe200078ec0ff */
[----:B------:R-:W-:Y:S01]  /*2b20*/  BSSY.RECONVERGENT B0, `(.L_x_6536) ;  /* 0x0000018000007945 */ /* 0x000fe20003800200 */
[----:B------:R-:W-:Y:S01]  /*2b30*/  SHF.R.U32.HI R0, RZ, 0x2, R2 ;  /* 0x00000002ff007819 */ /* 0x000fe20000011602 */
[----:B------:R-:W-:Y:S01]  /*2b40*/  IMAD.SHL.U32 R123, R6, 0x10, RZ ;  /* 0x00000010067b7824 */ /* 0x000fe200078e00ff */
[----:B------:R-:W-:Y:S02]  /*2b50*/  IADD3 R126, PT, PT, R27, 0x1, R166 ;  /* 0x000000011b7e7810 */ /* 0x000fe40007ffe0a6 */
[----:B------:R-:W-:Y:S02]  /*2b60*/  LOP3.LUT R0, R0, 0x7, RZ, 0xc0, !PT ;  /* 0x0000000700007812 */ /* 0x000fe400078ec0ff */
[----:B------:R-:W-:-:S02]  /*2b70*/  SHF.L.U64.HI R120, R6, 0x4, R7 ;  /* 0x0000000406787819 */ /* 0x000fc40000010207 */
[----:B------:R-:W-:Y:S02]  /*2b80*/  IADD3 R126, PT, PT, -R25, R126, R0 ;  /* 0x0000007e197e7210 */ /* 0x000fe40007ffe100 */
[----:B------:R-:W-:Y:S02]  /*2b90*/  LOP3.LUT R132, R132, 0x6, RZ, 0xc0, !PT ;  /* 0x0000000684847812 */ /* 0x000fe400078ec0ff */
[----:B------:R-:W-:Y:S01]  /*2ba0*/  IADD3 R126, PT, PT, R126, UR14, R127 ;  /* 0x0000000e7e7e7c10 */ /* 0x000fe2000fffe07f */
[----:B--2---:R-:W-:Y:S01]  /*2bb0*/  IMAD.SHL.U32 R4, R2, 0x20, RZ ;  /* 0x0000002002047824 */ /* 0x004fe200078e00ff */
[----:B------:R-:W-:Y:S01]  /*2bc0*/  BAR.SYNC.DEFER_BLOCKING 0x0 ;  /* 0x0000000000007b1d */ /* 0x000fe20000010000 */
[----:B-----5:R-:W-:-:S05]  /*2bd0*/  FMUL.FTZ R0, R5, R10 ;  /* 0x0000000a05007220 */ /* 0x020fca0000410000 */
        /* <DEDUP_REMOVED lines=9> */
.L_x_6538:
[----:B------:R3:W-:Y:S01]  /*2c70*/  STS.128 [R165+0x6000], RZ ;  /* 0x006000ffa5007388 */ /* 0x0007e20000000c00 */
[----:B------:R-:W-:Y:S05]  /*2c80*/  BRA `(.L_x_6539) ;  /* 0x0000000000047947 */ /* 0x000fea0003800000 */
.L_x_6537:
[----:B------:R2:W-:Y:S02]  /*2c90*/  STS.128 [R165+0x6000], RZ ;  /* 0x006000ffa5007388 */ /* 0x0005e40000000c00 */
.L_x_6539:
[----:B------:R-:W-:Y:S05]  /*2ca0*/  BSYNC.RECONVERGENT B0 ;  /* 0x0000000000007941 */ /* 0x000fea0003800200 */
.L_x_6536:
[----:B------:R-:W-:Y:S01]  /*2cb0*/  ISETP.GE.AND P0, PT, R23, R8, PT ;  /* 0x000000081700720c */ /* 0x000fe20003f06270 */
[----:B------:R-:W-:Y:S01]  /*2cc0*/  IMAD.SHL.U32 R156, R3, 0x400, RZ ;  /* 0x00000400039c7824 */ /* 0x000fe200078e00ff */
[C---:B------:R-:W-:Y:S01]  /*2cd0*/  SHF.L.U64.HI R120, R123.reuse, 0x1, R120 ;  /* 0x000000017b787819 */ /* 0x040fe20000010278 */
[----:B------:R-:W-:Y:S01]  /*2ce0*/  IMAD.SHL.U32 R123, R123, 0x2, RZ ;  /* 0x000000027b7b7824 */ /* 0x000fe200078e00ff */
[----:B------:R-:W-:Y:S01]  /*2cf0*/  LOP3.LUT R157, R103, 0x7c00, R4, 0xf8, !PT ;  /* 0x00007c00679d7812 */ /* 0x000fe200078ef804 */
[----:B------:R-:W-:Y:S01]  /*2d00*/  BSSY.RECONVERGENT B0, `(.L_x_6540) ;  /* 0x0000018000007945 */ /* 0x000fe20003800200 */
[----:B------:R-:W-:Y:S02]  /*2d10*/  LOP3.LUT R3, R19, 0x8, R2, 0x78, !PT ;  /* 0x0000000813037812 */ /* 0x000fe400078e7802 */
[----:B------:R-:W-:Y:S01]  /*2d20*/  IADD3 R10, P1, PT, R123, R162, RZ ;  /* 0x000000a27b0a7210 */ /* 0x000fe20007f3e0ff */
[----:B------:R-:W-:Y:S01]  /*2d30*/  IMAD.IADD R157, R102, 0x1, R157 ;  /* 0x00000001669d7824 */ /* 0x000fe200078e029d */
        /* <DEDUP_REMOVED lines=20> */
.L_x_6541:
[----:B------:R-:W-:Y:S05]  /*2e80*/  BSYNC.RECONVERGENT B0 ;  /* 0x0000000000007941 */ /* 0x000fea0003800200 */
.L_x_6540:
        /* <DEDUP_REMOVED lines=13> */
.L_x_6543:
[----:B------:R-:W-:Y:S05]  /*2f60*/  BSYNC.RECONVERGENT B0 ;  /* 0x0000000000007941 */ /* 0x000fea0003800200 */
.L_x_6542:
        /* <DEDUP_REMOVED lines=13> */
.L_x_6545:
[----:B------:R-:W-:Y:S05]  /*3040*/  BSYNC.RECONVERGENT B0 ;  /* 0x0000000000007941 */ /* 0x000fea0003800200 */
.L_x_6544:
        /* <DEDUP_REMOVED lines=16> */
.L_x_6547:
[----:B------:R-:W-:Y:S05]  /*3150*/  BSYNC.RECONVERGENT B0 ;  /* 0x0000000000007941 */ /* 0x000fea0003800200 */
.L_x_6546:
        /* <DEDUP_REMOVED lines=13> */
.L_x_6549:
[----:B------:R-:W-:Y:S05]  /*3230*/  BSYNC.RECONVERGENT B0 ;  /* 0x0000000000007941 */ /* 0x000fea0003800200 */
.L_x_6548:
        /* <DEDUP_REMOVED lines=16> */
.L_x_6551:
[----:B------:R-:W-:Y:S05]  /*3340*/  BSYNC.RECONVERGENT B0 ;  /* 0x0000000000007941 */ /* 0x000fea0003800200 */
.L_x_6550:
        /* <DEDUP_REMOVED lines=14> */
.L_x_6553:
[----:B------:R-:W-:Y:S05]  /*3430*/  BSYNC.RECONVERGENT B0 ;  /* 0x0000000000007941 */ /* 0x000fea0003800200 */
.L_x_6552:
[----:B------:R-:W-:Y:S01]  /*3440*/  LDSM.16.M88.4 R88, [R157] ;  /* 0x000000009d58783b */ /* 0x000fe20000000200 */
[----:B------:R-:W-:Y:S01]  /*3450*/  R2P PR, R2, 0x6 ;  /* 0x0000000602007804 */ /* 0x000fe20000000000 */
[----:B-1----:R-:W-:Y:S01]  /*3460*/  IMAD.MOV.U32 R5, RZ, RZ, 0x20 ;  /* 0x00000020ff057424 */ /* 0x002fe200078e00ff */
[----:B------:R-:W1:Y:S01]  /*3470*/  LDCU UR10, c[0x0][0x50c] ;  /* 0x0000a180ff0a77ac */ /* 0x000e620008000800 */
[----:B------:R-:W5:Y:S01]  /*3480*/  LDSM.16.M88.4 R72, [R156+UR5+0x2000] ;  /* 0x002000059c48783b */ /* 0x000f620008000200 */
[----:B------:R-:W-:Y:S01]  /*3490*/  VIADD R2, R156, UR5 ;  /* 0x000000059c027c36 */ /* 0x000fe20008000000 */
[C---:B------:R-:W-:Y:S01]  /*34a0*/  VIMNMX R135, PT, PT, R126.reuse, R127, PT ;  /* 0x0000007f7e877248 */ /* 0x040fe20003fe0100 */
        /* <DEDUP_REMOVED lines=188> */
[C---:B------:R-:W-:Y:S01]  /*4070*/  ISETP.GE.AND P1, PT, R14.reuse, R135, PT ;  /* 0x000000870e00720c */ /* 0x040fe20003f26270 */
[----:B------:R-:W-:Y:S01]  /*4080*/  FMUL.FTZ R32, R17, UR10 ;  /* 0x0000000a11207c20 */ /* 0x000fe20008410000 */
[----:B------:R-:W-:Y:S01]  /*4090*/  ISETP.GE.AND P0, PT, R14, R133, PT ;  /* 0x000000850e00720c */ /* 0x000fe20003f06270 */
[----:B------:R-:W-:Y:S01]  /*40a0*/  FMUL.FTZ R33, R16, UR10 ;  /* 0x0000000a10217c20 */ /* 0x000fe20008410000 */
[----:B------:R-:W-:Y:S01]  /*40b0*/  I2FP.F32.S32 R14, R14 ;  /* 0x0000000e000e7245 */ /* 0x000fe20000201400 */
[----:B------:R-:W-:Y:S01]  /*40c0*/  VIADD R16, R2, 0x10 ;  /* 0x0000001002107836 */ /* 0x000fe20000000000 */
[C---:B------:R-:W-:Y:S01]  /*40d0*/  ISETP.GE.AND P6, PT, R20.reuse, R135, PT ;  /* 0x000000871400720c */ /* 0x040fe20003fc6270 */
[----:B------:R-:W2:Y:S01]  /*40e0*/  MUFU.TANH R17, R88 ;  /* 0x0000005800117308 */ /* 0x000ea20000002400 */
[----:B------:R-:W-:Y:S01]  /*40f0*/  ISETP.GE.AND P3, PT, R20, R133, PT ;  /* 0x000000851400720c */ /* 0x000fe20003f66270 */
[----:B------:R-:W-:Y:S01]  /*4100*/  FMUL.FTZ R8, R28, UR10 ;  /* 0x0000000a1c087c20 */ /* 0x000fe20008410000 */
[----:B------:R-:W-:Y:S01]  /*4110*/  FMUL.FTZ R28, R12, UR10 ;  /* 0x0000000a0c1c7c20 */ /* 0x000fe20008410000 */
[----:B------:R-:W-:Y:S01]  /*4120*/  VIADD R12, R2, 0x8 ;  /* 0x00000008020c7836 */ /* 0x000fe20000000000 */
[----:B------:R-:W-:Y:S01]  /*4130*/  I2FP.F32.S32 R20, R20 ;  /* 0x0000001400147245 */ /* 0x000fe20000201400 */
[----:B------:R-:W-:Y:S01]  /*4140*/  FMUL.FTZ R48, R30, UR10 ;  /* 0x0000000a1e307c20 */ /* 0x000fe20008410000 */
[----:B------:R-:W-:Y:S01]  /*4150*/  FMUL.FTZ R30, R19, UR10 ;  /* 0x0000000a131e7c20 */ /* 0x000fe20008410000 */
[----:B------:R3:W-:Y:S01]  /*4160*/  MUFU.TANH R63, R10 ;  /* 0x0000000a003f7308 */ /* 0x0007e20000002400 */
[-C--:B-1----:R-:W-:Y:S01]  /*4170*/  FFMA.FTZ R13, R0, R14.reuse, R13 ;  /* 0x0000000e000d7223 */ /* 0x082fe2000001000d */
[----:B------:R-:W-:Y:S01]  /*4180*/  ISETP.GE.AND P5, PT, R12, R135, PT ;  /* 0x000000870c00720c */ /* 0x000fe20003fa6270 */
[----:B------:R-:W-:Y:S01]  /*4190*/  VIADD R64, R2, 0x20 ;  /* 0x0000002002407836 */ /* 0x000fe20000000000 */
[----:B------:R-:W-:Y:S01]  /*41a0*/  ISETP.GE.AND P2, PT, R12, R133, PT ;  /* 0x000000850c00720c */ /* 0x000fe20003f46270 */
[C---:B------:R-:W-:Y:S01]  /*41b0*/  VIADD R106, R2.reuse, 0x21 ;  /* 0x00000021026a7836 */ /* 0x040fe20000000000 */
[----:B------:R-:W-:Y:S01]  /*41c0*/  FSEL R26, R13, -INF , !P0 ;  /* 0xff8000000d1a7808 */ /* 0x000fe20004000000 */
[----:B------:R-:W-:Y:S01]  /*41d0*/  VIADD R62, R2, 0x28 ;  /* 0x00000028023e7836 */ /* 0x000fe20000000000 */
[----:B------:R1:W4:Y:S01]  /*41e0*/  MUFU.TANH R71, R46 ;  /* 0x0000002e00477308 */ /* 0x0003220000002400 */
[----:B--2---:R-:W-:Y:S01]  /*41f0*/  FFMA.FTZ R17, R0, R14, R17 ;  /* 0x0000000e00117223 */ /* 0x004fe20000010011 */
[----:B------:R-:W-:Y:S01]  /*4200*/  IADD3 R14, PT, PT, R2, 0x9, RZ ;  /* 0x00000009020e7810 */ /* 0x000fe20007ffe0ff */
[----:B------:R-:W-:Y:S01]  /*4210*/  FMUL.FTZ R49, R29, UR10 ;  /* 0x0000000a1d317c20 */ /* 0x000fe20008410000 */
[-C--:B------:R-:W-:Y:S01]  /*4220*/  ISETP.GE.AND P0, PT, R16, R135.reuse, PT ;  /* 0x000000871000720c */ /* 0x080fe20003f06270 */
[C---:B------:R-:W-:Y:S01]  /*4230*/  VIADD R138, R2.reuse, 0x30 ;  /* 0x00000030028a7836 */ /* 0x040fe20000000000 */
[----:B------:R-:W-:Y:S01]  /*4240*/  FSEL R45, R17, -INF , !P1 ;  /* 0xff800000112d7808 */ /* 0x000fe20004800000 */
[----:B------:R-:W-:Y:S01]  /*4250*/  VIADD R66, R2, 0x29 ;  /* 0x0000002902427836 */ /* 0x000fe20000000000 */
[----:B------:R-:W-:Y:S01]  /*4260*/  ISETP.GE.AND P4, PT, R14, R135, PT ;  /* 0x000000870e00720c */ /* 0x000fe20003f86270 */
[----:B------:R2:W-:Y:S01]  /*4270*/  MUFU.TANH R37, R36 ;  /* 0x0000002400257308 */ /* 0x0005e20000002400 */
[----:B---3--:R-:W-:Y:S01]  /*4280*/  I2FP.F32.S32 R10, R12 ;  /* 0x0000000c000a7245 */ /* 0x008fe20000201400 */
[-C--:B------:R-:W-:Y:S01]  /*4290*/  FFMA.FTZ R12, R0, R20.reuse, R95 ;  /* 0x00000014000c7223 */ /* 0x080fe2000001005f */
[-C--:B------:R-:W-:Y:S01]  /*42a0*/  ISETP.GE.AND P1, PT, R14, R133.reuse, PT ;  /* 0x000000850e00720c */ /* 0x080fe20003f26270 */
[C---:B------:R-:W-:Y:S01]  /*42b0*/  FFMA.FTZ R20, R0.reuse, R20, R105 ;  /* 0x0000001400147223 */ /* 0x040fe20000010069 */
[----:B------:R-:W-:Y:S01]  /*42c0*/  I2FP.F32.S32 R14, R14 ;  /* 0x0000000e000e7245 */ /* 0x000fe20000201400 */
[-C--:B------:R-:W-:Y:S01]  /*42d0*/  FFMA.FTZ R19, R0, R10.reuse, R107 ;  /* 0x0000000a00137223 */ /* 0x080fe2000001006b */
[----:B------:R-:W-:Y:S01]  /*42e0*/  FSEL R13, R12, -INF , !P6 ;  /* 0xff8000000c0d7808 */ /* 0x000fe20007000000 */
[----:B-1----:R-:W-:Y:S01]  /*42f0*/  FMUL.FTZ R46, R31, UR10 ;  /* 0x0000000a1f2e7c20 */ /* 0x002fe20008410000 */
[----:B------:R-:W-:Y:S01]  /*4300*/  FMUL.FTZ R31, R18, UR10 ;  /* 0x0000000a121f7c20 */ /* 0x000fe20008410000 */
[C---:B------:R-:W-:Y:S01]  /*4310*/  FFMA.FTZ R10, R0.reuse, R10, R109 ;  /* 0x0000000a000a7223 */ /* 0x040fe2000001006d */
[CC--:B------:R-:W-:Y:S01]  /*4320*/  FFMA.FTZ R15, R0.reuse, R14.reuse, R73 ;  /* 0x0000000e000f7223 */ /* 0x0c0fe20000010049 */
[----:B------:R-:W-:Y:S01]  /*4330*/  FFMA.FTZ R12, R0, R14, R75 ;  /* 0x0000000e000c7223 */ /* 0x000fe2000001004b */
[C---:B------:R-:W-:Y:S01]  /*4340*/  VIADD R18, R2.reuse, 0x11 ;  /* 0x0000001102127836 */ /* 0x040fe20000000000 */
[----:B------:R1:W-:Y:S01]  /*4350*/  MUFU.TANH R73, R50 ;  /* 0x0000003200497308 */ /* 0x0003e20000002400 */
[----:B------:R-:W-:Y:S01]  /*4360*/  VIADD R14, R2, 0x18 ;  /* 0x00000018020e7836 */ /* 0x000fe20000000000 */
[----:B------:R-:W-:Y:S01]  /*4370*/  ISETP.GE.AND P6, PT, R16, R133, PT ;  /* 0x000000851000720c */ /* 0x000fe20003fc6270 */
[----:B--2---:R-:W-:Y:S01]  /*4380*/  FMUL.FTZ R36, R21, UR10 ;  /* 0x0000000a15247c20 */ /* 0x004fe20008410000 */
[----:B------:R-:W-:Y:S01]  /*4390*/  FSEL R20, R20, -INF , !P3 ;  /* 0xff80000014147808 */ /* 0x000fe20005800000 */
[----:B------:R-:W-:Y:S01]  /*43a0*/  VIADD R118, R2, 0x39 ;  /* 0x0000003902767836 */ /* 0x000fe20000000000 */
[----:B------:R-:W-:Y:S01]  /*43b0*/  FSEL R19, R19, -INF , !P5 ;  /* 0xff80000013137808 */ /* 0x000fe20006800000 */
[----:B------:R-:W-:Y:S01]  /*43c0*/  FMUL.FTZ R98, R98, UR10 ;  /* 0x0000000a62627c20 */ /* 0x000fe20008410000 */
[----:B------:R-:W-:Y:S01]  /*43d0*/  I2FP.F32.S32 R16, R16 ;  /* 0x0000001000107245 */ /* 0x000fe20000201400 */
[----:B------:R2:W-:Y:S01]  /*43e0*/  MUFU.TANH R107, R8 ;  /* 0x00000008006b7308 */ /* 0x0005e20000002400 */
[----:B------:R-:W-:Y:S01]  /*43f0*/  ISETP.GE.AND P3, PT, R18, R135, PT ;  /* 0x000000871200720c */ /* 0x000fe20003f66270 */
[----:B------:R-:W-:Y:S01]  /*4400*/  FMUL.FTZ R96, R96, UR10 ;  /* 0x0000000a60607c20 */ /* 0x000fe20008410000 */
[----:B------:R-:W-:Y:S01]  /*4410*/  ISETP.GE.AND P5, PT, R18, R133, PT ;  /* 0x000000851200720c */ /* 0x000fe20003fa6270 */
[-C--:B------:R-:W-:Y:S01]  /*4420*/  FFMA.FTZ R23, R0, R16.reuse, R111 ;  /* 0x0000001000177223 */ /* 0x080fe2000001006f */
[----:B------:R-:W-:Y:S01]  /*4430*/  FSEL R10, R10, -INF , !P2 ;  /* 0xff8000000a0a7808 */ /* 0x000fe20005000000 */
[----:B------:R-:W-:Y:S01]  /*4440*/  FFMA.FTZ R16, R0, R16, R115 ;  /* 0x0000001000107223 */ /* 0x000fe20000010073 */
[----:B------:R-:W-:Y:S01]  /*4450*/  FSEL R15, R15, -INF , !P4 ;  /* 0xff8000000f0f7808 */ /* 0x000fe20006000000 */
[----:B-1----:R-:W-:Y:S01]  /*4460*/  VIADD R50, R2, 0x19 ;  /* 0x0000001902327836 */ /* 0x002fe20000000000 */
[----:B------:R-:W-:Y:S01]  /*4470*/  I2FP.F32.S32 R18, R18 ;  /* 0x0000001200127245 */ /* 0x000fe20000201400 */
[----:B------:R-:W1:Y:S01]  /*4480*/  MUFU.TANH R11, R11 ;  /* 0x0000000b000b7308 */ /* 0x000e620000002400 */
[C---:B------:R-:W-:Y:S01]  /*4490*/  ISETP.GE.AND P2, PT, R14.reuse, R135, PT ;  /* 0x000000870e00720c */ /* 0x040fe20003f46270 */
[----:B------:R-:W-:Y:S01]  /*44a0*/  FMUL.FTZ R97, R97, UR10 ;  /* 0x0000000a61617c20 */ /* 0x000fe20008410000 */
[----:B------:R-:W-:Y:S01]  /*44b0*/  ISETP.GE.AND P4, PT, R14, R133, PT ;  /* 0x000000850e00720c */ /* 0x000fe20003f86270 */
[C---:B------:R-:W-:Y:S01]  /*44c0*/  FFMA.FTZ R17, R0.reuse, R18, R113 ;  /* 0x0000001200117223 */ /* 0x040fe20000010071 */
[----:B------:R-:W-:Y:S01]  /*44d0*/  I2FP.F32.S32 R14, R14 ;  /* 0x0000000e000e7245 */ /* 0x000fe20000201400 */
[----:B------:R-:W-:Y:S01]  /*44e0*/  FFMA.FTZ R18, R0, R18, R77 ;  /* 0x0000001200127223 */ /* 0x000fe2000001004d */
[----:B--2---:R-:W-:Y:S01]  /*44f0*/  FSEL R8, R12, -INF , !P1 ;  /* 0xff8000000c087808 */ /* 0x004fe20004800000 */
[----:B------:R-:W-:Y:S01]  /*4500*/  MUFU.TANH R9, R9 ;  /* 0x0000000900097308 */ /* 0x000fe20000002400 */
[----:B------:R-:W-:Y:S01]  /*4510*/  I2FP.F32.S32 R12, R50 ;  /* 0x00000032000c7245 */ /* 0x000fe20000201400 */
[CC--:B------:R-:W-:Y:S01]  /*4520*/  FFMA.FTZ R25, R0.reuse, R14.reuse, R79 ;  /* 0x0000000e00197223 */ /* 0x0c0fe2000001004f */
[----:B------:R-:W-:Y:S01]  /*4530*/  FFMA.FTZ R14, R0, R14, R81 ;  /* 0x0000000e000e7223 */ /* 0x000fe20000010051 */
[-C--:B------:R-:W-:Y:S01]  /*4540*/  ISETP.GE.AND P1, PT, R50, R135.reuse, PT ;  /* 0x000000873200720c */ /* 0x080fe20003f26270 */
[----:B------:R-:W-:Y:S01]  /*4550*/  FMUL.FTZ R99, R99, UR10 ;  /* 0x0000000a63637c20 */ /* 0x000fe20008410000 */
[-C--:B------:R-:W-:Y:S01]  /*4560*/  FFMA.FTZ R21, R0, R12.reuse, R65 ;  /* 0x0000000c00157223 */ /* 0x080fe20000010041 */
[----:B------:R-:W-:Y:S01]  /*4570*/  FSEL R16, R16, -INF , !P6 ;  /* 0xff80000010107808 */ /* 0x000fe20007000000 */
[----:B------:R2:W-:Y:S01]  /*4580*/  MUFU.TANH R29, R53 ;  /* 0x00000035001d7308 */ /* 0x0005e20000002400 */
[----:B------:R-:W-:Y:S01]  /*4590*/  FSEL R17, R17, -INF , !P3 ;  /* 0xff80000011117808 */ /* 0x000fe20005800000 */
[----:B------:R-:W-:Y:S01]  /*45a0*/  FFMA.FTZ R12, R0, R12, R67 ;  /* 0x0000000c000c7223 */ /* 0x000fe20000010043 */
[C---:B------:R-:W-:Y:S01]  /*45b0*/  ISETP.GE.AND P6, PT, R64.reuse, R135, PT ;  /* 0x000000874000720c */ /* 0x040fe20003fc6270 */
[----:B------:R-:W-:Y:S01]  /*45c0*/  FMUL.FTZ R91, R91, UR10 ;  /* 0x0000000a5b5b7c20 */ /* 0x000fe20008410000 */
[----:B------:R-:W-:-:S02]  /*45d0*/  ISETP.GE.AND P3, PT, R64, R133, PT ;  /* 0x000000854000720c */ /* 0x000fc40003f66270 */
[----:B------:R-:W-:Y:S01]  /*45e0*/  FSEL R18, R18, -INF , !P5 ;  /* 0xff80000012127808 */ /* 0x000fe20006800000 */
[----:B------:R3:W-:Y:S01]  /*45f0*/  MUFU.TANH R75, R49 ;  /* 0x00000031004b7308 */ /* 0x0007e20000002400 */
[----:B------:R-:W-:Y:S02]  /*4600*/  FSEL R25, R25, -INF , !P2 ;  /* 0xff80000019197808 */ /* 0x000fe40005000000 */
[----:B------:R-:W-:Y:S02]  /*4610*/  I2FP.F32.S32 R64, R64 ;  /* 0x0000004000407245 */ /* 0x000fe40000201400 */
[C---:B------:R-:W-:Y:S02]  /*4620*/  ISETP.GE.AND P5, PT, R106.reuse, R135, PT ;  /* 0x000000876a00720c */ /* 0x040fe40003fa6270 */
[----:B------:R-:W-:Y:S01]  /*4630*/  ISETP.GE.AND P2, PT, R106, R133, PT ;  /* 0x000000856a00720c */ /* 0x000fe20003f46270 */
[----:B------:R-:W5:Y:S01]  /*4640*/  MUFU.TANH R47, R47 ;  /* 0x0000002f002f7308 */ /* 0x000f620000002400 */
[----:B------:R-:W-:Y:S01]  /*4650*/  I2FP.F32.S32 R106, R106 ;  /* 0x0000006a006a7245 */ /* 0x000fe20000201400 */
[-C--:B--2---:R-:W-:Y:S01]  /*4660*/  FFMA.FTZ R53, R0, R64.reuse, R117 ;  /* 0x0000004000357223 */ /* 0x084fe20000010075 */
[----:B------:R-:W-:Y:S01]  /*4670*/  FSEL R14, R14, -INF , !P4 ;  /* 0xff8000000e0e7808 */ /* 0x000fe20006000000 */
[----:B------:R-:W-:Y:S01]  /*4680*/  FFMA.FTZ R64, R0, R64, R85 ;  /* 0x0000004000407223 */ /* 0x000fe20000010055 */
[----:B------:R-:W-:-:S02]  /*4690*/  FSEL R21, R21, -INF , !P1 ;  /* 0xff80000015157808 */ /* 0x000fc40004800000 */
[C---:B------:R-:W-:Y:S01]  /*46a0*/  ISETP.GE.AND P4, PT, R62.reuse, R135, PT ;  /* 0x000000873e00720c */ /* 0x040fe20003f86270 */
[----:B------:R2:W-:Y:S01]  /*46b0*/  MUFU.TANH R77, R46 ;  /* 0x0000002e004d7308 */ /* 0x0005e20000002400 */
[----:B------:R-:W-:Y:S01]  /*46c0*/  ISETP.GE.AND P1, PT, R62, R133, PT ;  /* 0x000000853e00720c */ /* 0x000fe20003f26270 */
[C---:B---3--:R-:W-:Y:S01]  /*46d0*/  FFMA.FTZ R49, R0.reuse, R106, R83 ;  /* 0x0000006a00317223 */ /* 0x048fe20000010053 */
[----:B------:R-:W-:Y:S01]  /*46e0*/  I2FP.F32.S32 R62, R62 ;  /* 0x0000003e003e7245 */ /* 0x000fe20000201400 */
[----:B------:R-:W-:Y:S01]  /*46f0*/  FFMA.FTZ R106, R0, R106, R57 ;  /* 0x0000006a006a7223 */ /* 0x000fe20000010039 */
[----:B------:R-:W-:Y:S02]  /*4700*/  FSEL R23, R23, -INF , !P0 ;  /* 0xff80000017177808 */ /* 0x000fe40004000000 */
[----:B------:R-:W-:Y:S01]  /*4710*/  FSEL R64, R64, -INF , !P3 ;  /* 0xff80000040407808 */ /* 0x000fe20005800000 */
[----:B------:R3:W-:Y:S01]  /*4720*/  MUFU.TANH R81, R44 ;  /* 0x0000002c00517308 */ /* 0x0007e20000002400 */
[----:B------:R-:W-:-:S02]  /*4730*/  FSEL R49, R49, -INF , !P5 ;  /* 0xff80000031317808 */ /* 0x000fc40006800000 */
[----:B------:R-:W-:Y:S02]  /*4740*/  ISETP.GE.AND P0, PT, R50, R133, PT ;  /* 0x000000853200720c */ /* 0x000fe40003f06270 */
[C---:B------:R-:W-:Y:S02]  /*4750*/  ISETP.GE.AND P3, PT, R138.reuse, R135, PT ;  /* 0x000000878a00720c */ /* 0x040fe40003f66270 */
[----:B------:R-:W-:Y:S01]  /*4760*/  ISETP.GE.AND P5, PT, R138, R133, PT ;  /* 0x000000858a00720c */ /* 0x000fe20003fa6270 */
[----:B------:R5:W5:Y:S01]  /*4770*/  MUFU.TANH R95, R51 ;  /* 0x00000033005f7308 */ /* 0x000b620000002400 */
[C---:B--2---:R-:W-:Y:S01]  /*4780*/  FFMA.FTZ R46, R0.reuse, R62, R59 ;  /* 0x0000003e002e7223 */ /* 0x044fe2000001003b */
[----:B------:R-:W-:Y:S01]  /*4790*/  I2FP.F32.S32 R138, R138 ;  /* 0x0000008a008a7245 */ /* 0x000fe20000201400 */
[----:B----4-:R-:W-:Y:S01]  /*47a0*/  FFMA.FTZ R62, R0, R62, R71 ;  /* 0x0000003e003e7223 */ /* 0x010fe20000010047 */
[----:B------:R-:W-:Y:S02]  /*47b0*/  FSEL R106, R106, -INF , !P2 ;  /* 0xff8000006a6a7808 */ /* 0x000fe40005000000 */
[----:B------:R-:W-:Y:S01]  /*47c0*/  FSEL R12, R12, -INF , !P0 ;  /* 0xff8000000c0c7808 */ /* 0x000fe20004000000 */
[-C--:B------:R-:W-:Y:S01]  /*47d0*/  FFMA.FTZ R55, R0, R138.reuse, R55 ;  /* 0x0000008a00377223 */ /* 0x080fe20000010037 */
[----:B------:R2:W-:Y:S01]  /*47e0*/  MUFU.TANH R59, R41 ;  /* 0x00000029003b7308 */ /* 0x0005e20000002400 */
[----:B---3--:R-:W-:Y:S01]  /*47f0*/  IADD3 R44, PT, PT, R2, 0x31, RZ ;  /* 0x00000031022c7810 */ /* 0x008fe20007ffe0ff */
[----:B-1----:R-:W-:Y:S01]  /*4800*/  FFMA.FTZ R138, R0, R138, R11 ;  /* 0x0000008a008a7223 */ /* 0x002fe2000001000b */
[----:B------:R-:W-:-:S02]  /*4810*/  FSEL R53, R53, -INF , !P6 ;  /* 0xff80000035357808 */ /* 0x000fc40007000000 */
[-C--:B------:R-:W-:Y:S02]  /*4820*/  ISETP.GE.AND P2, PT, R44, R135.reuse, PT ;  /* 0x000000872c00720c */ /* 0x080fe40003f46270 */
[C---:B------:R-:W-:Y:S01]  /*4830*/  ISETP.GE.AND P0, PT, R66.reuse, R135, PT ;  /* 0x000000874200720c */ /* 0x040fe20003f06270 */
[----:B------:R1:W-:Y:S01]  /*4840*/  MUFU.TANH R11, R38 ;  /* 0x00000026000b7308 */ /* 0x0003e20000002400 */
[-C--:B------:R-:W-:Y:S02]  /*4850*/  ISETP.GE.AND P6, PT, R66, R133.reuse, PT ;  /* 0x000000854200720c */ /* 0x080fe40003fc6270 */
[----:B------:R-:W-:Y:S02]  /*4860*/  I2FP.F32.S32 R66, R66 ;  /* 0x0000004200427245 */ /* 0x000fe40000201400 */
[----:B------:R-:W-:Y:S02]  /*4870*/  FSEL R138, R138, -INF , !P5 ;  /* 0xff8000008a8a7808 */ /* 0x000fe40006800000 */
[----:B------:R-:W-:Y:S01]  /*4880*/  FSEL R105, R55, -INF , !P3 ;  /* 0xff80000037697808 */ /* 0x000fe20005800000 */
[-C--:B-----5:R-:W-:Y:S01]  /*4890*/  FFMA.FTZ R51, R0, R66.reuse, R69 ;  /* 0x0000004200337223 */ /* 0x0a0fe20000010045 */
[----:B--2---:R-:W-:Y:S01]  /*48a0*/  FSEL R41, R46, -INF , !P4 ;  /* 0xff8000002e297808 */ /* 0x004fe20006000000 */
[----:B------:R-:W-:Y:S01]  /*48b0*/  FFMA.FTZ R66, R0, R66, R47 ;  /* 0x0000004200427223 */ /* 0x000fe2000001002f */
[----:B------:R-:W-:Y:S01]  /*48c0*/  ISETP.GE.AND P4, PT, R44, R133, PT ;  /* 0x000000852c00720c */ /* 0x000fe20003f86270 */
[----:B------:R2:W-:Y:S01]  /*48d0*/  MUFU.TANH R57, R42 ;  /* 0x0000002a00397308 */ /* 0x0005e20000002400 */
[----:B------:R-:W-:-:S02]  /*48e0*/  I2FP.F32.S32 R44, R44 ;  /* 0x0000002c002c7245 */ /* 0x000fc40000201400 */
[----:B------:R-:W-:Y:S01]  /*48f0*/  FSEL R66, R66, -INF , !P6 ;  /* 0xff80000042427808 */ /* 0x000fe20007000000 */
[----:B-1----:R-:W-:Y:S02]  /*4900*/  VIADD R38, R2, 0x40 ;  /* 0x0000004002267836 */ /* 0x002fe40000000000 */
[----:B------:R-:W-:Y:S01]  /*4910*/  FFMA.FTZ R65, R0, R44, R9 ;  /* 0x0000002c00417223 */ /* 0x000fe20000010009 */
[C---:B------:R-:W-:Y:S01]  /*4920*/  ISETP.GE.AND P6, PT, R118.reuse, R135, PT ;  /* 0x000000877600720c */ /* 0x040fe20003fc6270 */
[----:B------:R-:W-:Y:S01]  /*4930*/  MUFU.TANH R79, R48 ;  /* 0x00000030004f7308 */ /* 0x000fe20000002400 */
[----:B------:R-:W-:Y:S02]  /*4940*/  ISETP.GE.AND P3, PT, R118, R133, PT ;  /* 0x000000857600720c */ /* 0x000fe40003f66270 */
[----:B------:R-:W-:Y:S02]  /*4950*/  FSEL R65, R65, -INF , !P2 ;  /* 0xff80000041417808 */ /* 0x000fe40005000000 */
[----:B------:R-:W-:-:S02]  /*4960*/  ISETP.GE.AND P5, PT, R38, R135, PT ;  /* 0x000000872600720c */ /* 0x000fc40003fa6270 */
[----:B------:R-:W-:Y:S01]  /*4970*/  ISETP.GE.AND P2, PT, R38, R133, PT ;  /* 0x000000852600720c */ /* 0x000fe20003f46270 */
[----:B------:R-:W1:Y:S01]  /*4980*/  MUFU.TANH R43, R43 ;  /* 0x0000002b002b7308 */ /* 0x000e620000002400 */
[----:B--2---:R-:W-:Y:S01]  /*4990*/  VIADD R42, R2, 0x38 ;  /* 0x00000038022a7836 */ /* 0x004fe20000000000 */
[----:B------:R-:W-:Y:S02]  /*49a0*/  I2FP.F32.S32 R38, R38 ;  /* 0x0000002600267245 */ /* 0x000fe40000201400 */
[----:B------:R-:W-:Y:S02]  /*49b0*/  I2FP.F32.S32 R118, R118 ;  /* 0x0000007600767245 */ /* 0x000fe40000201400 */
[----:B------:R-:W-:Y:S01]  /*49c0*/  FSEL R62, R62, -INF , !P1 ;  /* 0xff8000003e3e7808 */ /* 0x000fe20004800000 */
[CC--:B------:R-:W-:Y:S01]  /*49d0*/  FFMA.FTZ R87, R0.reuse, R38.reuse, R87 ;  /* 0x0000002600577223 */ /* 0x0c0fe20000010057 */
[----:B------:R-:W2:Y:S01]  /*49e0*/  MUFU.TANH R61, R52 ;  /* 0x00000034003d7308 */ /* 0x000ea20000002400 */
[----:B------:R-:W-:Y:S01]  /*49f0*/  FFMA.FTZ R95, R0, R38, R95 ;  /* 0x00000026005f7223 */ /* 0x000fe2000001005f */
[----:B------:R-:W-:Y:S01]  /*4a00*/  VIADD R38, R2, 0x48 ;  /* 0x0000004802267836 */ /* 0x000fe20000000000 */
[----:B------:R-:W-:-:S02]  /*4a10*/  ISETP.GE.AND P1, PT, R42, R135, PT ;  /* 0x000000872a00720c */ /* 0x000fc40003f26270 */
[----:B------:R-:W-:Y:S02]  /*4a20*/  FSEL R127, R87, -INF , !P5 ;  /* 0xff800000577f7808 */ /* 0x000fe40006800000 */
[----:B------:R-:W-:Y:S01]  /*4a30*/  FSEL R51, R51, -INF , !P0 ;  /* 0xff80000033337808 */ /* 0x000fe20004000000 */
[----:B------:R3:W-:Y:S01]  /*4a40*/  MUFU.TANH R47, R40 ;  /* 0x00000028002f7308 */ /* 0x0007e20000002400 */
[----:B-1----:R-:W-:Y:S01]  /*4a50*/  FFMA.FTZ R43, R0, R44, R43 ;  /* 0x0000002c002b7223 */ /* 0x002fe2000001002b */
[----:B------:R-:W-:Y:S02]  /*4a60*/  ISETP.GE.AND P0, PT, R42, R133, PT ;  /* 0x000000852a00720c */ /* 0x000fe40003f06270 */
[----:B------:R-:W-:Y:S02]  /*4a70*/  FSEL R136, R95, -INF , !P2 ;  /* 0xff8000005f887808 */ /* 0x000fe40005000000 */
[----:B------:R-:W-:Y:S02]  /*4a80*/  FSEL R108, R43, -INF , !P4 ;  /* 0xff8000002b6c7808 */ /* 0x000fe40006000000 */
[----:B------:R1:W-:Y:S08]  /*4a90*/  MUFU.TANH R9, R36 ;  /* 0x0000002400097308 */ /* 0x0003f00000002400 */
[----:B------:R-:W4:Y:S01]  /*4aa0*/  MUFU.TANH R35, R35 ;  /* 0x0000002300237308 */ /* 0x000f220000002400 */
[----:B---3--:R-:W-:-:S05]  /*4ab0*/  I2FP.F32.S32 R40, R42 ;  /* 0x0000002a00287245 */ /* 0x008fca0000201400 */
[CC--:B------:R-:W-:Y:S01]  /*4ac0*/  FFMA.FTZ R37, R0.reuse, R40.reuse, R37 ;  /* 0x0000002800257223 */ /* 0x0c0fe20000010025 */
[----:B------:R-:W-:Y:S01]  /*4ad0*/  FFMA.FTZ R39, R0, R40, R39 ;  /* 0x0000002800277223 */ /* 0x000fe20000010027 */
[----:B------:R-:W-:Y:S02]  /*4ae0*/  VIADD R40, R2, 0x41 ;  /* 0x0000004102287836 */ /* 0x000fe40000000000 */
[CC--:B-1----:R-:W-:Y:S01]  /*4af0*/  FFMA.FTZ R36, R0.reuse, R118.reuse, R29 ;  /* 0x0000007600247223 */ /* 0x0c2fe2000001001d */
[----:B------:R-:W-:Y:S01]  /*4b00*/  FFMA.FTZ R118, R0, R118, R63 ;  /* 0x0000007600767223 */ /* 0x000fe2000001003f */
[----:B------:R1:W3:Y:S01]  /*4b10*/  MUFU.TANH R29, R34 ;  /* 0x00000022001d7308 */ /* 0x0002e20000002400 */
[----:B------:R-:W-:Y:S02]  /*4b20*/  FSEL R67, R37, -INF , !P1 ;  /* 0xff80000025437808 */ /* 0x000fe40004800000 */
[----:B------:R-:W-:Y:S02]  /*4b30*/  I2FP.F32.S32 R37, R40 ;  /* 0x0000002800257245 */ /* 0x000fe40000201400 */
[----:B------:R-:W-:Y:S01]  /*4b40*/  FSEL R63, R36, -INF , !P6 ;  /* 0xff800000243f7808 */ /* 0x000fe20007000000 */
[----:B------:R-:W-:Y:S01]  /*4b50*/  VIADD R36, R2, 0x49 ;  /* 0x0000004902247836 */ /* 0x000fe20000000000 */
[----:B------:R-:W-:Y:S01]  /*4b60*/  FSEL R118, R118, -INF , !P3 ;  /* 0xff80000076767808 */ /* 0x000fe20005800000 */
[CC--:B--2---:R-:W-:Y:S01]  /*4b70*/  FFMA.FTZ R61, R0.reuse, R37.reuse, R61 ;  /* 0x00000025003d7223 */ /* 0x0c4fe2000001003d */
[----:B------:R-:W-:Y:S01]  /*4b80*/  FFMA.FTZ R73, R0, R37, R73 ;  /* 0x0000002500497223 */ /* 0x000fe20000010049 */
[-C--:B------:R-:W-:Y:S01]  /*4b90*/  ISETP.GE.AND P4, PT, R40, R135.reuse, PT ;  /* 0x000000872800720c */ /* 0x080fe20003f86270 */
[----:B------:R2:W-:Y:S01]  /*4ba0*/  MUFU.TANH R37, R32 ;  /* 0x0000002000257308 */ /* 0x0005e20000002400 */
[----:B------:R-:W-:-:S02]  /*4bb0*/  ISETP.GE.AND P3, PT, R36, R135, PT ;  /* 0x000000872400720c */ /* 0x000fc40003f66270 */
[-C--:B------:R-:W-:Y:S02]  /*4bc0*/  ISETP.GE.AND P5, PT, R36, R133.reuse, PT ;  /* 0x000000852400720c */ /* 0x080fe40003fa6270 */
[----:B------:R-:W-:Y:S02]  /*4bd0*/  I2FP.F32.S32 R36, R36 ;  /* 0x0000002400247245 */ /* 0x000fe40000201400 */
[----:B-1----:R-:W-:Y:S01]  /*4be0*/  I2FP.F32.S32 R34, R38 ;  /* 0x0000002600227245 */ /* 0x002fe20000201400 */
[----:B------:R-:W-:Y:S01]  /*4bf0*/  MUFU.TANH R43, R28 ;  /* 0x0000001c002b7308 */ /* 0x000fe20000002400 */
[-C--:B------:R-:W-:Y:S01]  /*4c00*/  ISETP.GE.AND P6, PT, R38, R133.reuse, PT ;  /* 0x000000852600720c */ /* 0x080fe20003fc6270 */
        /* <DEDUP_REMOVED lines=9> */
[----:B--2---:R-:W-:-:S02]  /*4ca0*/  I2FP.F32.S32 R32, R34 ;  /* 0x0000002200207245 */ /* 0x004fc40000201400 */
[C---:B------:R-:W-:Y:S02]  /*4cb0*/  ISETP.GE.AND P2, PT, R34.reuse, R135, PT ;  /* 0x000000872200720c */ /* 0x040fe40003f46270 */
[----:B------:R-:W-:Y:S01]  /*4cc0*/  ISETP.GE.AND P4, PT, R34, R133, PT ;  /* 0x000000852200720c */ /* 0x000fe20003f86270 */
[CC--:B------:R-:W-:Y:S01]  /*4cd0*/  FFMA.FTZ R81, R0.reuse, R32.reuse, R81 ;  /* 0x0000002000517223 */ /* 0x0c0fe20000010051 */
[----:B------:R-:W-:Y:S01]  /*4ce0*/  FFMA.FTZ R59, R0, R32, R59 ;  /* 0x00000020003b7223 */ /* 0x000fe2000001003b */
[----:B------:R-:W-:Y:S01]  /*4cf0*/  VIADD R32, R2, 0x58 ;  /* 0x0000005802207836 */ /* 0x000fe20000000000 */
[----:B------:R-:W-:Y:S01]  /*4d00*/  ISETP.GE.AND P0, PT, R38, R135, PT ;  /* 0x000000872600720c */ /* 0x000fe20003f06270 */
[----:B------:R-:W-:Y:S01]  /*4d10*/  VIADD R34, R2, 0x51 ;  /* 0x0000005102227836 */ /* 0x000fe20000000000 */
[----:B------:R-:W-:Y:S01]  /*4d20*/  FSEL R126, R79, -INF , !P6 ;  /* 0xff8000004f7e7808 */ /* 0x000fe20007000000 */
[----:B------:R-:W2:Y:S01]  /*4d30*/  MUFU.TANH R31, R31 ;  /* 0x0000001f001f7308 */ /* 0x000ea20000002400 */
[----:B------:R-:W-:-:S02]  /*4d40*/  FSEL R119, R75, -INF , !P3 ;  /* 0xff8000004b777808 */ /* 0x000fc40005800000 */
[C---:B------:R-:W-:Y:S02]  /*4d50*/  ISETP.GE.AND P6, PT, R32.reuse, R135, PT ;  /* 0x000000872000720c */ /* 0x040fe40003fc6270 */
[----:B------:R-:W-:Y:S02]  /*4d60*/  ISETP.GE.AND P3, PT, R32, R133, PT ;  /* 0x000000852000720c */ /* 0x000fe40003f66270 */
[----:B-1----:R-:W-:Y:S01]  /*4d70*/  I2FP.F32.S32 R30, R32 ;  /* 0x00000020001e7245 */ /* 0x002fe20000201400 */
[----:B------:R1:W-:Y:S01]  /*4d80*/  MUFU.TANH R55, R24 ;  /* 0x0000001800377308 */ /* 0x0003e20000002400 */
[----:B------:R-:W-:Y:S02]  /*4d90*/  IADD3 R32, PT, PT, R2, 0x59, RZ ;  /* 0x0000005902207810 */ /* 0x000fe40007ffe0ff */
[----:B------:R-:W-:Y:S01]  /*4da0*/  FSEL R128, R73, -INF , !P1 ;  /* 0xff80000049807808 */ /* 0x000fe20004800000 */
[CC--:B------:R-:W-:Y:S01]  /*4db0*/  FFMA.FTZ R11, R0.reuse, R30.reuse, R11 ;  /* 0x0000001e000b7223 */ /* 0x0c0fe2000001000b */
[----:B------:R-:W-:Y:S01]  /*4dc0*/  FSEL R111, R111, -INF , !P0 ;  /* 0xff8000006f6f7808 */ /* 0x000fe20004000000 */
[----:B----4-:R-:W-:Y:S01]  /*4dd0*/  FFMA.FTZ R35, R0, R30, R35 ;  /* 0x0000001e00237223 */ /* 0x010fe20000010023 */
[C---:B------:R-:W-:Y:S01]  /*4de0*/  ISETP.GE.AND P1, PT, R34.reuse, R135, PT ;  /* 0x000000872200720c */ /* 0x040fe20003f26270 */
[----:B------:R-:W4:Y:S01]  /*4df0*/  MUFU.TANH R33, R33 ;  /* 0x0000002100217308 */ /* 0x000f220000002400 */
[----:B------:R-:W-:Y:S01]  /*4e00*/  ISETP.GE.AND P0, PT, R34, R133, PT ;  /* 0x000000852200720c */ /* 0x000fe20003f06270 */
[----:B------:R-:W-:Y:S01]  /*4e10*/  VIADD R30, R2, 0x60 ;  /* 0x00000060021e7836 */ /* 0x000fe20000000000 */
[----:B------:R-:W-:-:S02]  /*4e20*/  I2FP.F32.S32 R34, R34 ;  /* 0x0000002200227245 */ /* 0x000fc40000201400 */
[----:B------:R-:W-:Y:S02]  /*4e30*/  I2FP.F32.S32 R28, R32 ;  /* 0x00000020001c7245 */ /* 0x000fe40000201400 */
[----:B------:R-:W-:Y:S01]  /*4e40*/  FSEL R130, R77, -INF , !P5 ;  /* 0xff8000004d827808 */ /* 0x000fe20006800000 */
[CC--:B------:R-:W-:Y:S01]  /*4e50*/  FFMA.FTZ R57, R0.reuse, R34.reuse, R57 ;  /* 0x0000002200397223 */ /* 0x0c0fe20000010039 */
[C---:B------:R-:W-:Y:S01]  /*4e60*/  FFMA.FTZ R47, R0.reuse, R34, R47 ;  /* 0x00000022002f7223 */ /* 0x040fe2000001002f */
[CC--:B------:R-:W-:Y:S01]  /*4e70*/  FFMA.FTZ R109, R0.reuse, R28.reuse, R9 ;  /* 0x0000001c006d7223 */ /* 0x0c0fe20000010009 */
[----:B---3--:R-:W-:Y:S01]  /*4e80*/  FFMA.FTZ R29, R0, R28, R29 ;  /* 0x0000001c001d7223 */ /* 0x008fe2000001001d */
[----:B------:R-:W-:Y:S01]  /*4e90*/  ISETP.GE.AND P5, PT, R32, R135, PT ;  /* 0x000000872000720c */ /* 0x000fe20003fa6270 */
[C---:B------:R-:W-:Y:S01]  /*4ea0*/  VIADD R28, R2.reuse, 0x61 ;  /* 0x00000061021c7836 */ /* 0x040fe20000000000 */
[----:B------:R-:W-:Y:S01]  /*4eb0*/  FSEL R116, R59, -INF , !P4 ;  /* 0xff8000003b747808 */ /* 0x000fe20006000000 */
[----:B-1----:R-:W-:Y:S01]  /*4ec0*/  VIADD R24, R2, 0x68 ;  /* 0x0000006802187836 */ /* 0x002fe20000000000 */
[----:B------:R-:W-:Y:S01]  /*4ed0*/  FSEL R115, R57, -INF , !P1 ;  /* 0xff80000039737808 */ /* 0x000fe20004800000 */
[----:B------:R-:W-:Y:S01]  /*4ee0*/  MUFU.TANH R27, R27 ;  /* 0x0000001b001b7308 */ /* 0x000fe20000002400 */
[----:B------:R-:W-:-:S02]  /*4ef0*/  FSEL R114, R47, -INF , !P0 ;  /* 0xff8000002f727808 */ /* 0x000fc40004000000 */
[----:B------:R-:W-:Y:S02]  /*4f00*/  FSEL R113, R11, -INF , !P6 ;  /* 0xff8000000b717808 */ /* 0x000fe40007000000 */
[----:B------:R-:W-:Y:S02]  /*4f10*/  FSEL R112, R35, -INF , !P3 ;  /* 0xff80000023707808 */ /* 0x000fe40005800000 */
[----:B------:R-:W-:Y:S01]  /*4f20*/  FSEL R109, R109, -INF , !P5 ;  /* 0xff8000006d6d7808 */ /* 0x000fe20006800000 */
[----:B------:R-:W1:Y:S01]  /*4f30*/  MUFU.TANH R35, R98 ;  /* 0x0000006200237308 */ /* 0x000e620000002400 */
[C---:B------:R-:W-:Y:S02]  /*4f40*/  ISETP.GE.AND P4, PT, R30.reuse, R135, PT ;  /* 0x000000871e00720c */ /* 0x040fe40003f86270 */
[----:B------:R-:W-:Y:S02]  /*4f50*/  ISETP.GE.AND P1, PT, R30, R133, PT ;  /* 0x000000851e00720c */ /* 0x000fe40003f26270 */
[----:B------:R-:W-:-:S02]  /*4f60*/  ISETP.GE.AND P0, PT, R28, R135, PT ;  /* 0x000000871c00720c */ /* 0x000fc40003f06270 */
[----:B------:R-:W-:Y:S01]  /*4f70*/  ISETP.GE.AND P6, PT, R28, R133, PT ;  /* 0x000000851c00720c */ /* 0x000fe20003fc6270 */
[----:B------:R3:W-:Y:S01]  /*4f80*/  MUFU.TANH R9, R22 ;  /* 0x0000001600097308 */ /* 0x0007e20000002400 */
[C---:B------:R-:W-:Y:S02]  /*4f90*/  ISETP.GE.AND P3, PT, R24.reuse, R135, PT ;  /* 0x000000871800720c */ /* 0x040fe40003f66270 */
[-C--:B------:R-:W-:Y:S02]  /*4fa0*/  ISETP.GE.AND P5, PT, R24, R133.reuse, PT ;  /* 0x000000851800720c */ /* 0x080fe40003fa6270 */
[----:B------:R-:W-:Y:S02]  /*4fb0*/  I2FP.F32.S32 R30, R30 ;  /* 0x0000001e001e7245 */ /* 0x000fe40000201400 */
[----:B------:R-:W-:Y:S01]  /*4fc0*/  I2FP.F32.S32 R28, R28 ;  /* 0x0000001c001c7245 */ /* 0x000fe20000201400 */
[----:B------:R-:W5:Y:S01]  /*4fd0*/  MUFU.TANH R11, R96 ;  /* 0x00000060000b7308 */ /* 0x000f620000002400 */
[----:B------:R-:W-:Y:S01]  /*4fe0*/  I2FP.F32.S32 R24, R24 ;  /* 0x0000001800187245 */ /* 0x000fe20000201400 */
[C---:B--2---:R-:W-:Y:S01]  /*4ff0*/  FFMA.FTZ R31, R0.reuse, R30, R31 ;  /* 0x0000001e001f7223 */ /* 0x044fe2000001001f */
[----:B------:R-:W-:Y:S01]  /*5000*/  FSEL R117, R81, -INF , !P2 ;  /* 0xff80000051757808 */ /* 0x000fe20005000000 */
[C---:B------:R-:W-:Y:S01]  /*5010*/  FFMA.FTZ R37, R0.reuse, R28, R37 ;  /* 0x0000001c00257223 */ /* 0x040fe20000010025 */
[C---:B----4-:R-:W-:Y:S01]  /*5020*/  FFMA.FTZ R33, R0.reuse, R30, R33 ;  /* 0x0000001e00217223 */ /* 0x050fe20000010021 */
[CC--:B------:R-:W-:Y:S01]  /*5030*/  FFMA.FTZ R43, R0.reuse, R24.reuse, R43 ;  /* 0x00000018002b7223 */ /* 0x0c0fe2000001002b */
[----:B------:R-:W-:Y:S01]  /*5040*/  FFMA.FTZ R55, R0, R24, R55 ;  /* 0x0000001800377223 */ /* 0x000fe20000010037 */
[----:B------:R-:W-:Y:S01]  /*5050*/  VIADD R24, R2, 0x70 ;  /* 0x0000007002187836 */ /* 0x000fe20000000000 */
[----:B------:R-:W-:Y:S01]  /*5060*/  ISETP.GE.AND P2, PT, R32, R133, PT ;  /* 0x000000852000720c */ /* 0x000fe20003f46270 */
[----:B---3--:R-:W-:Y:S01]  /*5070*/  VIADD R22, R2, 0x69 ;  /* 0x0000006902167836 */ /* 0x008fe20000000000 */
[----:B------:R-:W-:Y:S01]  /*5080*/  FSEL R60, R31, -INF , !P1 ;  /* 0xff8000001f3c7808 */ /* 0x000fe20004800000 */
[----:B------:R-:W-:Y:S01]  /*5090*/  FFMA.FTZ R39, R0, R28, R39 ;  /* 0x0000001c00277223 */ /* 0x000fe20000010027 */
[----:B------:R-:W-:Y:S01]  /*50a0*/  FSEL R59, R37, -INF , !P0 ;  /* 0xff800000253b7808 */ /* 0x000fe20004000000 */
[----:B------:R-:W2:Y:S01]  /*50b0*/  MUFU.TANH R97, R97 ;  /* 0x0000006100617308 */ /* 0x000ea20000002400 */
[----:B------:R-:W-:-:S02]  /*50c0*/  ISETP.GE.AND P1, PT, R24, R135, PT ;  /* 0x000000871800720c */ /* 0x000fc40003f26270 */
[----:B------:R-:W-:Y:S02]  /*50d0*/  ISETP.GE.AND P0, PT, R24, R133, PT ;  /* 0x000000851800720c */ /* 0x000fe40003f06270 */
[----:B------:R-:W-:Y:S02]  /*50e0*/  I2FP.F32.S32 R24, R24 ;  /* 0x0000001800187245 */ /* 0x000fe40000201400 */
[----:B------:R-:W-:Y:S01]  /*50f0*/  FSEL R110, R29, -INF , !P2 ;  /* 0xff8000001d6e7808 */ /* 0x000fe20005000000 */
[----:B------:R-:W3:Y:S01]  /*5100*/  MUFU.TANH R99, R99 ;  /* 0x0000006300637308 */ /* 0x000ee20000002400 */
[----:B------:R-:W-:Y:S01]  /*5110*/  FSEL R61, R33, -INF , !P4 ;  /* 0xff800000213d7808 */ /* 0x000fe20006000000 */
[-C--:B-1----:R-:W-:Y:S01]  /*5120*/  FFMA.FTZ R32, R0, R24.reuse, R35 ;  /* 0x0000001800207223 */ /* 0x082fe20000010023 */
[----:B------:R-:W-:Y:S01]  /*5130*/  ISETP.GE.AND P2, PT, R22, R135, PT ;  /* 0x000000871600720c */ /* 0x000fe20003f46270 */
[----:B-----5:R-:W-:Y:S01]  /*5140*/  FFMA.FTZ R11, R0, R24, R11 ;  /* 0x00000018000b7223 */ /* 0x020fe2000001000b */
[----:B------:R-:W-:Y:S01]  /*5150*/  ISETP.GE.AND P4, PT, R22, R133, PT ;  /* 0x000000851600720c */ /* 0x000fe20003f86270 */
[----:B------:R-:W-:Y:S01]  /*5160*/  VIADD R24, R2, 0x71 ;  /* 0x0000007102187836 */ /* 0x000fe20000000000 */
[----:B------:R-:W-:Y:S01]  /*5170*/  I2FP.F32.S32 R22, R22 ;  /* 0x0000001600167245 */ /* 0x000fe20000201400 */
[----:B------:R-:W1:Y:S01]  /*5180*/  MUFU.TANH R89, R89 ;  /* 0x0000005900597308 */ /* 0x000e620000002400 */
        /* <DEDUP_REMOVED lines=8> */
[----:B------:R-:W-:Y:S01]  /*5210*/  I2FP.F32.S32 R22, R2 ;  /* 0x0000000200167245 */ /* 0x000fe20000201400 */
[----:B------:R-:W-:Y:S01]  /*5220*/  VIADD R2, R2, 0x79 ;  /* 0x0000007902027836 */ /* 0x000fe20000000000 */
[----:B------:R-:W-:-:S02]  /*5230*/  FSEL R32, R32, -INF , !P0 ;  /* 0xff80000020207808 */ /* 0x000fc40004000000 */
[----:B------:R-:W-:Y:S01]  /*5240*/  ISETP.GT.AND P0, PT, R122, R159, PT ;  /* 0x0000009f7a00720c */ /* 0x000fe20003f04270 */
        /* <DEDUP_REMOVED lines=8> */
[----:B------:R-:W-:Y:S02]  /*52d0*/  I2FP.F32.S32 R24, R24 ;  /* 0x0000001800187245 */ /* 0x000fe40000201400 */
[C---:B------:R-:W-:Y:S02]  /*52e0*/  ISETP.GE.AND P4, PT, R2.reuse, R135, PT ;  /* 0x000000870200720c */ /* 0x040fe40003f86270 */
[----:B------:R-:W-:Y:S01]  /*52f0*/  ISETP.GE.AND P1, PT, R2, R133, PT ;  /* 0x000000850200720c */ /* 0x000fe20003f26270 */
[C---:B--2---:R-:W-:Y:S01]  /*5300*/  FFMA.FTZ R46, R0.reuse, R24, R97 ;  /* 0x00000018002e7223 */ /* 0x044fe20000010061 */
[----:B------:R-:W-:Y:S01]  /*5310*/  I2FP.F32.S32 R2, R2 ;  /* 0x0000000200027245 */ /* 0x000fe20000201400 */
[----:B---3--:R-:W-:Y:S01]  /*5320*/  FFMA.FTZ R30, R0, R24, R99 ;  /* 0x00000018001e7223 */ /* 0x008fe20000010063 */
[----:B------:R-:W-:-:S02]  /*5330*/  FSEL R9, R3, -INF , !P6 ;  /* 0xff80000003097808 */ /* 0x000fc40007000000 */
[----:B------:R-:W-:Y:S01]  /*5340*/  FSEL R46, R46, -INF , !P5 ;  /* 0xff8000002e2e7808 */ /* 0x000fe20006800000 */
[CC--:B-1----:R-:W-:Y:S01]  /*5350*/  FFMA.FTZ R43, R0.reuse, R2.reuse, R89 ;  /* 0x00000002002b7223 */ /* 0x0c2fe20000010059 */
        /* <DEDUP_REMOVED lines=17> */
.L_x_6555:
        /* <DEDUP_REMOVED lines=59> */
.L_x_6556:
[----:B------:R-:W1:Y:S01]  /*5820*/  LDCU UR4, c[0x0][0x440] ;  /* 0x00008800ff0477ac */ /* 0x000e620008000800 */
[----:B------:R-:W-:Y:S01]  /*5830*/  IADD3 R28, P1, PT, R125, R160, RZ ;  /* 0x000000a07d1c7210 */ /* 0x000fe20007f3e0ff */
[----:B------:R-:W-:Y:S04]  /*5840*/  BSSY.RECONVERGENT B0, `(.L_x_6557) ;  /* 0x0000040000007945 */ /* 0x000fe80003800200 */
[----:B------:R-:W-:Y:S01]  /*5850*/  IMAD.X R29, R124, 0x1, R161, P1 ;  /* 0x000000017c1d7824 */ /* 0x000fe200008e06a1 */
[C---:B-1----:R-:W-:Y:S02]  /*5860*/  ISETP.GE.AND P0, PT, R164.reuse, UR4, PT ;  /* 0x00000004a4007c0c */ /* 0x042fe4000bf06270 */
[----:B------:R-:W-:-:S11]  /*5870*/  ISETP.GE.AND P2, PT, R164, UR4, PT ;  /* 0x00000004a4007c0c */ /* 0x000fd6000bf46270 */
[-C--:B------:R-:W-:Y:S01]  /*5880*/  @!P0 MOV R34, R28.reuse ;  /* 0x0000001c00228202 */ /* 0x080fe20000000f00 */
[--C-:B------:R-:W-:Y:S01]  /*5890*/  @!P0 IMAD.MOV.U32 R35, RZ, RZ, R29.reuse ;  /* 0x000000ffff238224 */ /* 0x100fe200078e001d */
[----:B------:R-:W-:Y:S01]  /*58a0*/  @!PT LDS RZ, [RZ] ;  /* 0x00000000fffff984 */ /* 0x000fe20000000800 */
[----:B------:R-:W-:Y:S01]  /*58b0*/  @!PT LDS RZ, [RZ] ;  /* 0x00000000fffff984 */ /* 0x000fe20000000800 */
[----:B------:R-:W-:Y:S01]  /*58c0*/  @!PT LDS RZ, [RZ] ;  /* 0x00000000fffff984 */ /* 0x000fe20000000800 */
[----:B------:R1:W-:Y:S01]  /*58d0*/  @!P2 LDGSTS.E.BYPASS.LTC128B.128 [R165+0x2000], desc[UR16][R160.64] ;  /* 0x02000000a0a5afae */ /* 0x0003e2000b981a10 */
[C---:B------:R-:W-:Y:S01]  /*58e0*/  @!P0 IMAD R2, R101.reuse, 0xa0, RZ ;  /* 0x000000a065028824 */ /* 0x040fe200078e02ff */
[CC--:B------:R-:W-:Y:S01]  /*58f0*/  @!P0 LEA R38, P3, R100.reuse, R28.reuse, 0x5 ;  /* 0x0000001c64268211 */ /* 0x0c0fe200078628ff */
[----:B------:R-:W-:Y:S01]  /*5900*/  @!P0 IMAD.MOV.U32 R36, RZ, RZ, R28 ;  /* 0x000000ffff248224 */ /* 0x000fe200078e001c */
[----:B------:R1:W-:Y:S01]  /*5910*/  @P2 STS.128 [R165+0x2000], RZ ;  /* 0x002000ffa5002388 */ /* 0x0003e20000000c00 */
[----:B------:R-:W-:Y:S01]  /*5920*/  @!P0 IMAD.MOV.U32 R37, RZ, RZ, R29 ;  /* 0x000000ffff258224 */ /* 0x000fe200078e001d */
[CC--:B------:R-:W-:Y:S01]  /*5930*/  @!P0 LEA R68, P2, R100.reuse, R28.reuse, 0x6 ;  /* 0x0000001c64448211 */ /* 0x0c0fe200078430ff */
[C---:B------:R-:W-:Y:S01]  /*5940*/  @!P0 IMAD.WIDE.U32 R34, R100.reuse, 0xa0, R34 ;  /* 0x000000a064228825 */ /* 0x040fe200078e0022 */
[CCC-:B------:R-:W-:Y:S01]  /*5950*/  @!P0 LEA.HI.X R39, R100.reuse, R29.reuse, R101.reuse, 0x5, P3 ;  /* 0x0000001d64278211 */ /* 0x1c0fe200018f2c65 */
[----:B------:R1:W-:Y:S01]  /*5960*/  @P0 STS.128 [R165+0x2800], RZ ;  /* 0x002800ffa5000388 */ /* 0x0003e20000000c00 */
[----:B------:R-:W-:Y:S01]  /*5970*/  @!P0 LEA.HI.X R69, R100, R29, R101, 0x6, P2 ;  /* 0x0000001d64458211 */ /* 0x000fe200010f3465 */
[----:B------:R-:W-:Y:S01]  /*5980*/  @!P0 IMAD R3, R101, 0x60, RZ ;  /* 0x0000006065038824 */ /* 0x000fe200078e02ff */
[----:B------:R-:W-:Y:S01]  /*5990*/  @!P0 IADD3 R35, PT, PT, R2, R35, RZ ;  /* 0x0000002302238210 */ /* 0x000fe20007ffe0ff */
[C---:B------:R-:W-:Y:S01]  /*59a0*/  @!P0 IMAD.WIDE.U32 R36, R100.reuse, 0x60, R36 ;  /* 0x0000006064248825 */ /* 0x040fe200078e0024 */
[C---:B------:R-:W-:Y:S01]  /*59b0*/  @!P0 LEA R2, P1, R100.reuse, R28, 0x7 ;  /* 0x0000001c64028211 */ /* 0x040fe200078238ff */
[----:B------:R-:W-:Y:S01]  /*59c0*/  @!PT LDS RZ, [RZ] ;  /* 0x00000000fffff984 */ /* 0x000fe20000000800 */
[----:B------:R-:W-:Y:S01]  /*59d0*/  @!PT LDS RZ, [RZ] ;  /* 0x00000000fffff984 */ /* 0x000fe20000000800 */
[----:B------:R-:W-:Y:S01]  /*59e0*/  @!PT LDS RZ, [RZ] ;  /* 0x00000000fffff984 */ /* 0x000fe20000000800 */
[----:B------:R1:W-:Y:S02]  /*59f0*/  @!P0 LDGSTS.E.BYPASS.LTC128B.128 [R165+0x2800], desc[UR16][R28.64] ;  /* 0x028000001ca58fae */ /* 0x0003e4000b981a10 */
[----:B------:R-:W-:Y:S01]  /*5a00*/  @!P0 IMAD.IADD R37, R3, 0x1, R37 ;  /* 0x0000000103258824 */ /* 0x000fe200078e0225 */
[----:B------:R-:W-:Y:S01]  /*5a10*/  @!P0 LEA.HI.X R3, R100, R29, R101, 0x7, P1 ;  /* 0x0000001d64038211 */ /* 0x000fe200008f3c65 */
        /* <DEDUP_REMOVED lines=34> */
.L_x_6558:
[----:B------:R-:W-:Y:S05]  /*5c40*/  BSYNC.RECONVERGENT B0 ;  /* 0x0000000000007941 */ /* 0x000fea0003800200 */
.L_x_6557:
[----:B------:R-:W0:Y:S02]  /*5c50*/  LDGDEPBAR ;  /* 0x00000000000079af */ /* 0x000e240000000000 */
.L_x_6554:
        /* <DEDUP_REMOVED lines=34> */
[----:B------:R-:W2:Y:S03]  /*5e80*/  SHFL.BFLY PT, R2, R27, 0x2, 0x1f ;  /* 0x0c401f001b027f89 */ /* 0x000ea600000e0000 */
        /* <DEDUP_REMOVED lines=107> */
[----:B------:R-:W-:Y:S01]  /*6540*/  FFMA.FTZ R26, R26, UR4, -R25 ;  /* 0x000000041a1a7c23 */ /* 0x000fe20008010819 */
[----:B------:R-:W-:-:S02]  /*6550*/  ISETP.GT.AND P0, PT, R122, R159, PT ;  /* 0x0000009f7a00720c */ /* 0x000fc40003f04270 */
        /* <DEDUP_REMOVED lines=292> */
.L_x_6560:
[----:B------:R-:W-:Y:S01]  /*77a0*/  UMOV UR6, URZ ;  /* 0x000000ff00067c82 */ /* 0x000fe20008000000 */
[----:B------:R-:W-:Y:S01]  /*77b0*/  IMAD.SHL.U32 R4, R6, 0x80, RZ ;  /* 0x0000008006047824 */ /* 0x000fe200078e00ff */
[----:B------:R-:W-:-:S05]  /*77c0*/  IADD3 R5, P0, PT, RZ, -UR6, RZ ;  /* 0x80000006ff057c10 */ /* 0x000fca000ff1e0ff */
[----:B------:R-:W-:-:S05]  /*77d0*/  IMAD.X R4, RZ, RZ, ~R4, P0 ;  /* 0x000000ffff047224 */ /* 0x000fca00000e0e04 */
[----:B------:R-:W-:-:S04]  /*77e0*/  SHF.R.S64 R5, R5, 0x1f, R4 ;  /* 0x0000001f05057819 */ /* 0x000fc80000001004 */
[----:B------:R-:W-:-:S04]  /*77f0*/  IADD3 R162, P0, PT, R5, R162, RZ ;  /* 0x000000a205a27210 */ /* 0x000fc80007f1e0ff */
[----:B------:R-:W-:-:S09]  /*7800*/  LEA.HI.X.SX32 R163, R4, R163, 0x1, P0 ;  /* 0x000000a304a37211 */ /* 0x000fd200000f0eff */
.L_x_6561:
[----:B------:R-:W1:Y:S01]  /*7810*/  LDCU UR6, c[0x0][0x440] ;  /* 0x00008800ff0677ac */ /* 0x000e620008000800 */
[----:B------:R-:W-:-:S05]  /*7820*/  IADD3 R10, P1, PT, R123, R162, RZ ;  /* 0x000000a27b0a7210 */ /* 0x000fca0007f3e0ff */
[----:B------:R-:W-:Y:S01]  /*7830*/  IMAD.X R11, R120, 0x1, R163, P1 ;  /* 0x00000001780b7824 */ /* 0x000fe200008e06a3 */
[----:B-1----:R-:W-:-:S13]  /*7840*/  ISETP.GE.AND P0, PT, R164, UR6, PT ;  /* 0x00000006a4007c0c */ /* 0x002fda000bf06270 */
[CC--:B------:R-:W-:Y:S01]  /*7850*/  @!P0 LEA R22, P3, R6.reuse, R10.reuse, 0x5 ;  /* 0x0000000a06168211 */ /* 0x0c0fe200078628ff */
[--C-:B------:R-:W-:Y:S01]  /*7860*/  @!P0 IMAD.MOV.U32 R14, RZ, RZ, R10.reuse ;  /* 0x000000ffff0e8224 */ /* 0x100fe200078e000a */
[CC--:B------:R-:W-:Y:S01]  /*7870*/  @!P0 LEA R20, P2, R6.reuse, R10.reuse, 0x6 ;  /* 0x0000000a06148211 */ /* 0x0c0fe200078430ff */
[----:B------:R-:W-:Y:S01]  /*7880*/  @!P0 IMAD.MOV.U32 R15, RZ, RZ, R11 ;  /* 0x000000ffff0f8224 */ /* 0x000fe200078e000b */
[----:B------:R-:W-:Y:S01]  /*7890*/  @P0 STS.128 [R165+0x6000], RZ ;  /* 0x006000ffa5000388 */ /* 0x000fe20000000c00 */
[C---:B------:R-:W-:Y:S01]  /*78a0*/  @!P0 IMAD R8, R7.reuse, 0x60, RZ ;  /* 0x0000006007088824 */ /* 0x040fe200078e02ff */
[CC--:B------:R-:W-:Y:S01]  /*78b0*/  @!P0 LEA.HI.X R23, R6.reuse, R11.reuse, R7, 0x5, P3 ;  /* 0x0000000b06178211 */ /* 0x0c0fe200018f2c07 */
[C---:B------:R-:W-:Y:S01]  /*78c0*/  @!P0 IMAD.WIDE.U32 R18, R6.reuse, 0x60, R10 ;  /* 0x0000006006128825 */ /* 0x040fe200078e000a */
[----:B------:R-:W-:Y:S01]  /*78d0*/  @!PT LDS RZ, [RZ] ;  /* 0x00000000fffff984 */ /* 0x000fe20000000800 */
[----:B------:R-:W-:Y:S01]  /*78e0*/  @!PT LDS RZ, [RZ] ;  /* 0x00000000fffff984 */ /* 0x000fe20000000800 */
[----:B------:R-:W-:Y:S01]  /*78f0*/  @!PT LDS RZ, [RZ] ;  /* 0x00000000fffff984 */ /* 0x000fe20000000800 */
[----:B------:R-:W-:Y:S01]  /*7900*/  @!P0 LDGSTS.E.BYPASS.LTC128B.128 [R165+0x6000], desc[UR16][R162.64] ;  /* 0x06000000a2a58fae */ /* 0x000fe2000b981a10 */
[C---:B------:R-:W-:Y:S02]  /*7910*/  @!P0 LEA R16, P1, R6.reuse, R10, 0x7 ;  /* 0x0000000a06108211 */ /* 0x040fe400078238ff */
[----:B------:R-:W-:Y:S01]  /*7920*/  @!P0 IMAD.MOV.U32 R12, RZ, RZ, R10 ;  /* 0x000000ffff0c8224 */ /* 0x000fe200078e000a */
[CC--:B------:R-:W-:Y:S01]  /*7930*/  @!P0 LEA.HI.X R21, R6.reuse, R11.reuse, R7, 0x6, P2 ;  /* 0x0000000b06158211 */ /* 0x0c0fe200010f3407 */
[----:B------:R-:W-:Y:S01]  /*7940*/  @!P0 IMAD.MOV.U32 R13, RZ, RZ, R11 ;  /* 0x000000ffff0d8224 */ /* 0x000fe200078e000b */
[----:B------:R-:W-:Y:S01]  /*7950*/  @P0 STS.128 [R165+0x6800], RZ ;  /* 0x006800ffa5000388 */ /* 0x000fe20000000c00 */
[C---:B------:R-:W-:Y:S01]  /*7960*/  @!P0 IMAD R5, R7.reuse, 0xa0, RZ ;  /* 0x000000a007058824 */ /* 0x040fe200078e02ff */
[C---:B------:R-:W-:Y:S01]  /*7970*/  @!P0 LEA.HI.X R17, R6.reuse, R11, R7, 0x7, P1 ;  /* 0x0000000b06118211 */ /* 0x040fe200008f3c07 */
[----:B------:R-:W-:Y:S01]  /*7980*/  @!P0 IMAD.WIDE.U32 R14, R6, 0xa0, R14 ;  /* 0x000000a0060e8825 */ /* 0x000fe200078e000e */
[----:B------:R-:W-:Y:S01]  /*7990*/  @!PT LDS RZ, [RZ] ;  /* 0x00000000fffff984 */ /* 0x000fe20000000800 */
[----:B------:R-:W-:Y:S01]  /*79a0*/  @!PT LDS RZ, [RZ] ;  /* 0x00000000fffff984 */ /* 0x000fe20000000800 */
[----:B------:R-:W-:Y:S01]  /*79b0*/  @!PT LDS RZ, [RZ] ;  /* 0x00000000fffff984 */ /* 0x000fe20000000800 */
[----:B------:R-:W-:Y:S03]  /*79c0*/  @!P0 LDGSTS.E.BYPASS.LTC128B.128 [R165+0x6800], desc[UR16][R10.64] ;  /* 0x068000000aa58fae */ /* 0x000fe6000b981a10 */
[----:B------:R-:W-:Y:S01]  /*79d0*/  @!P0 IMAD.IADD R19, R8, 0x1, R19 ;  /* 0x0000000108138824 */ /* 0x000fe200078e0213 */
[----:B------:R-:W-:Y:S01]  /*79e0*/  @P0 STS.128 [R165+0x7000], RZ ;  /* 0x007000ffa5000388 */ /* 0x000fe20000000c00 */
[----:B------:R-:W-:Y:S01]  /*79f0*/  @!P0 IMAD R4, R7, 0xc0, RZ ;  /* 0x000000c007048824 */ /* 0x000fe200078e02ff */
[----:B------:R-:W-:Y:S01]  /*7a00*/  @!P0 IADD3 R9, PT, PT, R5, R15, RZ ;  /* 0x0000000f05098210 */ /* 0x000fe20007ffe0ff */
[----:B------:R-:W-:Y:S01]  /*7a10*/  @!P0 IMAD.WIDE.U32 R12, R6, 0xc0, R12 ;  /* 0x000000c0060c8825 */ /* 0x000fe200078e000c */
[----:B------:R-:W-:Y:S01]  /*7a20*/  @!PT LDS RZ, [RZ] ;  /* 0x00000000fffff984 */ /* 0x000fe20000000800 */
[----:B------:R-:W-:Y:S01]  /*7a30*/  @!PT LDS RZ, [RZ] ;  /* 0x00000000fffff984 */ /* 0x000fe20000000800 */
[----:B------:R-:W-:Y:S01]  /*7a40*/  @!PT LDS RZ, [RZ] ;  /* 0x00000000fffff984 */ /* 0x000fe20000000800 */
[----:B------:R-:W-:Y:S03]  /*7a50*/  @!P0 LDGSTS.E.BYPASS.LTC128B.128 [R165+0x7000], desc[UR16][R22.64] ;  /* 0x0700000016a58fae */ /* 0x000fe6000b981a10 */
[----:B------:R-:W-:Y:S01]  /*7a60*/  @!P0 IMAD.MOV.U32 R8, RZ, RZ, R14 ;  /* 0x000000ffff088224 */ /* 0x000fe200078e000e */
[----:B------:R-:W-:Y:S01]  /*7a70*/  @P0 STS.128 [R165+0x7800], RZ ;  /* 0x007800ffa5000388 */ /* 0x000fe20000000c00 */
[----:B------:R-:W-:-:S02]  /*7a80*/  @!P0 IMAD.IADD R25, R4, 0x1, R13 ;  /* 0x0000000104198824 */ /* 0x000fc400078e020d */
[----:B------:R-:W-:Y:S01]  /*7a90*/  @!P0 IMAD.MOV.U32 R24, RZ, RZ, R12 ;  /* 0x000000ffff188224 */ /* 0x000fe200078e000c */
        /* <DEDUP_REMOVED lines=25> */
[----:B------:R-:W1:Y:S04]  /*7c30*/  LDSM.16.M88.4 R12, [R156+UR5+0x2000] ;  /* 0x002000059c0c783b */ /* 0x000e680008000200 */
[----:B------:R-:W3:Y:S04]  /*7c40*/  LDSM.16.M88.4 R4, [R156+UR5+0x2800] ;  /* 0x002800059c04783b */ /* 0x000ee80008000200 */
[----:B------:R-:W4:Y:S04]  /*7c50*/  LDSM.16.M88.4 R104, [R156+UR5+0x3000] ;  /* 0x003000059c68783b */ /* 0x000f280008000200 */
[----:B------:R-:W5:Y:S04]  /*7c60*/  LDSM.16.M88.4 R60, [R156+UR5+0x3800] ;  /* 0x003800059c3c783b */ /* 0x000f680008000200 */
[----:B------:R-:W5:Y:S04]  /*7c70*/  LDSM.16.M88.4 R52, [R156+UR5+0x4000] ;  /* 0x004000059c34783b */ /* 0x000f680008000200 */
[----:B------:R-:W-:Y:S04]  /*7c80*/  LDSM.16.M88.4 R112, [R155] ;  /* 0x000000009b70783b */ /* 0x000fe80000000200 */
[----:B------:R-:W5:Y:S04]  /*7c90*/  LDSM.16.M88.4 R124, [R151+0x2000] ;  /* 0x00200000977c783b */ /* 0x000f680000000200 */
[----:B------:R-:W5:Y:S04]  /*7ca0*/  LDSM.16.M88.4 R120, [R151+0x2800] ;  /* 0x002800009778783b */ /* 0x000f680000000200 */
[----:B------:R-:W5:Y:S04]  /*7cb0*/  LDSM.16.M88.4 R116, [R151+0x3000] ;  /* 0x003000009774783b */ /* 0x000f680000000200 */
[----:B------:R-:W5:Y:S04]  /*7cc0*/  LDSM.16.M88.4 R44, [R156+UR5+0x4800] ;  /* 0x004800059c2c783b */ /* 0x000f680008000200 */
[----:B------:R-:W5:Y:S01]  /*7cd0*/  LDSM.16.M88.4 R36, [R156+UR5+0x5000] ;  /* 0x005000059c24783b */ /* 0x000f620008000200 */
[C---:B-1----:R-:W-:Y:S03]  /*7ce0*/  HMMA.16816.F32.BF16 R16, R28.reuse, R12, RZ ;  /* 0x0000000c1c10723c */ /* 0x042fe600000418ff */
[----:B------:R-:W1:Y:S04]  /*7cf0*/  LDSM.16.M88.4 R128, [R156+UR5+0x5800] ;  /* 0x005800059c80783b */ /* 0x000e680008000200 */
[----:B--2---:R-:W2:Y:S01]  /*7d00*/  LDSM.16.M88.4 R24, [R151+0x3800] ;  /* 0x003800009718783b */ /* 0x004ea20000000200 */
[C---:B---3--:R-:W-:Y:S03]  /*7d10*/  HMMA.16816.F32.BF16 R8, R28.reuse, R4, RZ ;  /* 0x000000041c08723c */ /* 0x048fe600000418ff */
[----:B------:R-:W3:Y:S04]  /*7d20*/  LDSM.16.M88.4 R20, [R151+0x4000] ;  /* 0x004000009714783b */ /* 0x000ee80000000200 */
[----:B------:R-:W0:Y:S01]  /*7d30*/  LDGDEPBAR ;  /* 0x00000000000079af */ /* 0x000e220000000000 */
[C---:B----4-:R-:W-:Y:S08]  /*7d40*/  HMMA.16816.F32.BF16 R108, R28.reuse, R104, RZ ;  /* 0x000000681c6c723c */ /* 0x050ff000000418ff */
[C---:B------:R-:W-:Y:S08]  /*7d50*/  HMMA.16816.F32.BF16 R12, R28.reuse, R14, RZ ;  /* 0x0000000e1c0c723c */ /* 0x040ff000000418ff */
[C---:B------:R-:W-:Y:S08]  /*7d60*/  HMMA.16816.F32.BF16 R4, R28.reuse, R6, RZ ;  /* 0x000000061c04723c */ /* 0x040ff000000418ff */
[C---:B------:R-:W-:Y:S08]  /*7d70*/  HMMA.16816.F32.BF16 R104, R28.reuse, R106, RZ ;  /* 0x0000006a1c68723c */ /* 0x040ff000000418ff */
[C---:B-----5:R-:W-:Y:S08]  /*7d80*/  HMMA.16816.F32.BF16 R64, R28.reuse, R60, RZ ;  /* 0x0000003c1c40723c */ /* 0x060ff000000418ff */
[C---:B------:R-:W-:Y:S08]  /*7d90*/  HMMA.16816.F32.BF16 R56, R28.reuse, R52, RZ ;  /* 0x000000341c38723c */ /* 0x040ff000000418ff */
[C---:B------:R-:W-:Y:S08]  /*7da0*/  HMMA.16816.F32.BF16 R60, R28.reuse, R62, RZ ;  /* 0x0000003e1c3c723c */ /* 0x040ff000000418ff */
[----:B------:R-:W-:Y:S08]  /*7db0*/  HMMA.16816.F32.BF16 R52, R28, R54, RZ ;  /* 0x000000361c34723c */ /* 0x000ff000000418ff */
[C---:B------:R-:W-:Y:S08]  /*7dc0*/  HMMA.16816.F32.BF16 R16, R112.reuse, R124, R16 ;  /* 0x0000007c7010723c */ /* 0x040ff00000041810 */
[C---:B------:R-:W-:Y:S01]  /*7dd0*/  HMMA.16816.F32.BF16 R12, R112.reuse, R126, R12 ;  /* 0x0000007e700c723c */ /* 0x040fe2000004180c */
[----:B------:R-:W4:Y:S07]  /*7de0*/  LDSM.16.M88.4 R124, [R151+0x4800] ;  /* 0x00480000977c783b */ /* 0x000f2e0000000200 */
        /* <DEDUP_REMOVED lines=10> */
[C---:B-1----:R-:W-:Y:S08]  /*7e90*/  HMMA.16816.F32.BF16 R32, R28.reuse, R128, RZ ;  /* 0x000000801c20723c */ /* 0x042ff000000418ff */
[----:B------:R-:W-:Y:S01]  /*7ea0*/  HMMA.16816.F32.BF16 R28, R28, R130, RZ ;  /* 0x000000821c1c723c */ /* 0x000fe200000418ff */
[----:B------:R-:W-:Y:S07]  /*7eb0*/  LDSM.16.M88.4 R128, [R154] ;  /* 0x000000009a80783b */ /* 0x000fee0000000200 */
[C---:B--2---:R-:W-:Y:S08]  /*7ec0*/  HMMA.16816.F32.BF16 R64, R112.reuse, R24, R64 ;  /* 0x000000187040723c */ /* 0x044ff00000041840 */
[C---:B------:R-:W-:Y:S01]  /*7ed0*/  HMMA.16816.F32.BF16 R60, R112.reuse, R26, R60 ;  /* 0x0000001a703c723c */ /* 0x040fe2000004183c */
[----:B------:R-:W1:Y:S07]  /*7ee0*/  LDSM.16.M88.4 R24, [R150+0x2000] ;  /* 0x002000009618783b */ /* 0x000e6e0000000200 */
[C---:B---3--:R-:W-:Y:S08]  /*7ef0*/  HMMA.16816.F32.BF16 R56, R112.reuse, R20, R56 ;  /* 0x000000147038723c */ /* 0x048ff00000041838 */
[C---:B------:R-:W-:Y:S01]  /*7f00*/  HMMA.16816.F32.BF16 R52, R112.reuse, R22, R52 ;  /* 0x000000167034723c */ /* 0x040fe20000041834 */
[----:B------:R-:W2:Y:S07]  /*7f10*/  LDSM.16.M88.4 R20, [R150+0x2800] ;  /* 0x002800009614783b */ /* 0x000eae0000000200 */
[C---:B----4-:R-:W-:Y:S08]  /*7f20*/  HMMA.16816.F32.BF16 R48, R112.reuse, R124, R48 ;  /* 0x0000007c7030723c */ /* 0x050ff00000041830 */
[C---:B------:R-:W-:Y:S01]  /*7f30*/  HMMA.16816.F32.BF16 R44, R112.reuse, R126, R44 ;  /* 0x0000007e702c723c */ /* 0x040fe2000004182c */
[----:B------:R-:W3:Y:S07]  /*7f40*/  LDSM.16.M88.4 R124, [R150+0x3000] ;  /* 0x00300000967c783b */ /* 0x000eee0000000200 */
[C---:B-----5:R-:W-:Y:S08]  /*7f50*/  HMMA.16816.F32.BF16 R40, R112.reuse, R120, R40 ;  /* 0x000000787028723c */ /* 0x060ff00000041828 */
[C---:B------:R-:W-:Y:S01]  /*7f60*/  HMMA.16816.F32.BF16 R36, R112.reuse, R122, R36 ;  /* 0x0000007a7024723c */ /* 0x040fe20000041824 */
[----:B------:R-:W-:Y:S07]  /*7f70*/  LDSM.16.M88.4 R120, [R150+0x3800] ;  /* 0x003800009678783b */ /* 0x000fee0000000200 */
[C---:B------:R-:W-:Y:S08]  /*7f80*/  HMMA.16816.F32.BF16 R32, R112.reuse, R116, R32 ;  /* 0x000000747020723c */ /* 0x040ff00000041820 */
[----:B------:R-:W-:Y:S01]  /*7f90*/  HMMA.16816.F32.BF16 R28, R112, R118, R28 ;  /* 0x00000076701c723c */ /* 0x000fe2000004181c */
[----:B------:R-:W4:Y:S04]  /*7fa0*/  LDSM.16.M88.4 R116, [R150+0x4000] ;  /* 0x004000009674783b */ /* 0x000f280000000200 */
[----:B------:R-:W5:Y:S03]  /*7fb0*/  LDSM.16.M88.4 R112, [R150+0x4800] ;  /* 0x004800009670783b */ /* 0x000f660000000200 */
[C---:B-1----:R-:W-:Y:S08]  /*7fc0*/  HMMA.16816.F32.BF16 R16, R128.reuse, R24, R16 ;  /* 0x000000188010723c */ /* 0x042ff00000041810 */
[C---:B------:R-:W-:Y:S01]  /*7fd0*/  HMMA.16816.F32.BF16 R12, R128.reuse, R26, R12 ;  /* 0x0000001a800c723c */ /* 0x040fe2000004180c */
[----:B------:R-:W-:Y:S07]  /*7fe0*/  LDSM.16.M88.4 R24, [R153] ;  /* 0x000000009918783b */ /* 0x000fee0000000200 */
[C---:B--2---:R-:W-:Y:S08]  /*7ff0*/  HMMA.16816.F32.BF16 R8, R128.reuse, R20, R8 ;  /* 0x000000148008723c */ /* 0x044ff00000041808 */
[C---:B------:R-:W-:Y:S01]  /*8000*/  HMMA.16816.F32.BF16 R4, R128.reuse, R22, R4 ;  /* 0x000000168004723c */ /* 0x040fe20000041804 */
[----:B------:R-:W1:Y:S07]  /*8010*/  LDSM.16.M88.4 R20, [R149+0x2000] ;  /* 0x002000009514783b */ /* 0x000e6e0000000200 */
[C---:B---3--:R-:W-:Y:S08]  /*8020*/  HMMA.16816.F32.BF16 R108, R128.reuse, R124, R108 ;  /* 0x0000007c806c723c */ /* 0x048ff0000004186c */
[C---:B----4-:R-:W-:Y:S08]  /*8030*/  HMMA.16816.F32.BF16 R56, R128.reuse, R116, R56 ;  /* 0x000000748038723c */ /* 0x050ff00000041838 */
[C---:B------:R-:W-:Y:S01]  /*8040*/  HMMA.16816.F32.BF16 R52, R128.reuse, R118, R52 ;  /* 0x000000768034723c */ /* 0x040fe20000041834 */
[----:B------:R-:W2:Y:S07]  /*8050*/  LDSM.16.M88.4 R116, [R150+0x5000] ;  /* 0x005000009674783b */ /* 0x000eae0000000200 */
[C---:B-----5:R-:W-:Y:S08]  /*8060*/  HMMA.16816.F32.BF16 R48, R128.reuse, R112, R48 ;  /* 0x000000708030723c */ /* 0x060ff00000041830 */
[----:B------:R-:W-:Y:S01]  /*8070*/  HMMA.16816.F32.BF16 R44, R128, R114, R44 ;  /* 0x00000072802c723c */ /* 0x000fe2000004182c */
[----:B------:R-:W3:Y:S07]  /*8080*/  LDSM.16.M88.4 R112, [R149+0x2800] ;  /* 0x002800009570783b */ /* 0x000eee0000000200 */
[----:B-1----:R-:W-:Y:S08]  /*8090*/  HMMA.16816.F32.BF16 R16, R24, R20, R16 ;  /* 0x000000141810723c */ /* 0x002ff00000041810 */
[C---:B------:R-:W-:Y:S08]  /*80a0*/  HMMA.16816.F32.BF16 R64, R128.reuse, R120, R64 ;  /* 0x000000788040723c */ /* 0x040ff00000041840 */
[----:B------:R-:W-:Y:S03]  /*80b0*/  HMMA.16816.F32.BF16 R60, R128, R122, R60 ;  /* 0x0000007a803c723c */ /* 0x000fe6000004183c */
[----:B------:R-:W-:Y:S01]  /*80c0*/  FMUL.FTZ R16, R16, UR10 ;  /* 0x0000000a10107c20 */ /* 0x000fe20008410000 */
[----:B------:R-:W-:Y:S01]  /*80d0*/  FMUL.FTZ R123, R17, UR10 ;  /* 0x0000000a117b7c20 */ /* 0x000fe20008410000 */
[----:B------:R-:W-:-:S02]  /*80e0*/  FMUL.FTZ R125, R19, UR10 ;  /* 0x0000000a137d7c20 */ /* 0x000fc40008410000 */
[----:B------:R1:W-:Y:S01]  /*80f0*/  MUFU.TANH R121, R16 ;  /* 0x0000001000797308 */ /* 0x0003e20000002400 */
[----:B--2---:R-:W-:Y:S01]  /*8100*/  HMMA.16816.F32.BF16 R40, R128, R116, R40 ;  /* 0x000000748028723c */ /* 0x004fe20000041828 */
[----:B------:R-:W-:-:S06]  /*8110*/  FMUL.FTZ R117, R18, UR10 ;  /* 0x0000000a12757c20 */ /* 0x000fcc0008410000 */
[----:B------:R-:W-:Y:S01]  /*8120*/  MUFU.TANH R123, R123 ;  /* 0x0000007b007b7308 */ /* 0x000fe20000002400 */
[C---:B------:R-:W-:Y:S01]  /*8130*/  HMMA.16816.F32.BF16 R12, R24.reuse, R22, R12 ;  /* 0x00000016180c723c */ /* 0x040fe2000004180c */
[----:B------:R-:W2:Y:S06]  /*8140*/  LDSM.16.M88.4 R20, [R150+0x5800] ;  /* 0x005800009614783b */ /* 0x000eac0000000200 */
[----:B------:R-:W-:Y:S01]  /*8150*/  MUFU.TANH R125, R125 ;  /* 0x0000007d007d7308 */ /* 0x000fe20000002400 */
[C---:B---3--:R-:W-:Y:S01]  /*8160*/  HMMA.16816.F32.BF16 R8, R24.reuse, R112, R8 ;  /* 0x000000701808723c */ /* 0x048fe20000041808 */
[----:B-1----:R-:W1:Y:S06]  /*8170*/  LDSM.16.M88.4 R16, [R149+0x3000] ;  /* 0x003000009510783b */ /* 0x002e6c0000000200 */
[----:B------:R-:W-:Y:S01]  /*8180*/  MUFU.TANH R117, R117 ;  /* 0x0000007500757308 */ /* 0x000fe20000002400 */
[----:B------:R-:W-:Y:S01]  /*8190*/  HMMA.16816.F32.BF16 R4, R24, R114, R4 ;  /* 0x000000721804723c */ /* 0x000fe20000041804 */
[----:B------:R-:W3:Y:S02]  /*81a0*/  LDSM.16.M88.4 R112, [R149+0x3800] ;  /* 0x003800009570783b */ /* 0x000ee40000000200 */
[----:B------:R-:W-:Y:S01]  /*81b0*/  FMUL.FTZ R12, R12, UR10 ;  /* 0x0000000a0c0c7c20 */ /* 0x000fe20008410000 */
[----:B------:R-:W-:Y:S01]  /*81c0*/  FMUL.FTZ R13, R13, UR10 ;  /* 0x0000000a0d0d7c20 */ /* 0x000fe20008410000 */
[----:B------:R-:W-:-:S03]  /*81d0*/  FMUL.FTZ R137, R15, UR10 ;  /* 0x0000000a0f897c20 */ /* 0x000fc60008410000 */
[----:B------:R-:W-:Y:S01]  /*81e0*/  HMMA.16816.F32.BF16 R104, R128, R126, R104 ;  /* 0x0000007e8068723c */ /* 0x000fe20000041868 */
[----:B------:R-:W-:Y:S02]  /*81f0*/  MUFU.TANH R127, R13 ;  /* 0x0000000d007f7308 */ /* 0x000fe40000002400 */
[----:B------:R-:W-:-:S05]  /*8200*/  FMUL.FTZ R8, R8, UR10 ;  /* 0x0000000a08087c20 */ /* 0x000fca0008410000 */
[----:B------:R-:W-:Y:S01]  /*8210*/  HMMA.16816.F32.BF16 R36, R128, R118, R36 ;  /* 0x000000768024723c */ /* 0x000fe20000041824 */
[----:B------:R4:W-:Y:S02]  /*8220*/  MUFU.TANH R119, R12 ;  /* 0x0000000c00777308 */ /* 0x0009e40000002400 */
[----:B------:R-:W-:Y:S01]  /*8230*/  FMUL.FTZ R4, R4, UR10 ;  /* 0x0000000a04047c20 */ /* 0x000fe20008410000 */
[----:B------:R-:W-:-:S05]  /*8240*/  FMUL.FTZ R143, R5, UR10 ;  /* 0x0000000a058f7c20 */ /* 0x000fca0008410000 */
[----:B------:R5:W-:Y:S01]  /*8250*/  MUFU.TANH R141, R4 ;  /* 0x00000004008d7308 */ /* 0x000be20000002400 */
[----:B--2---:R-:W-:Y:S01]  /*8260*/  HMMA.16816.F32.BF16 R32, R128, R20, R32 ;  /* 0x000000148020723c */ /* 0x004fe20000041820 */
[----:B------:R-:W-:-:S06]  /*8270*/  FMUL.FTZ R21, R14, UR10 ;  /* 0x0000000a0e157c20 */ /* 0x000fcc0008410000 */
[----:B------:R2:W-:Y:S01]  /*8280*/  MUFU.TANH R139, R8 ;  /* 0x00000008008b7308 */ /* 0x0005e20000002400 */
[C---:B-1----:R-:W-:Y:S01]  /*8290*/  HMMA.16816.F32.BF16 R108, R24.reuse, R16, R108 ;  /* 0x00000010186c723c */ /* 0x042fe2000004186c */
[----:B----4-:R-:W1:Y:S06]  /*82a0*/  LDSM.16.M88.4 R12, [R149+0x4000] ;  /* 0x00400000950c783b */ /* 0x010e6c0000000200 */
[----:B------:R-:W-:Y:S01]  /*82b0*/  MUFU.TANH R137, R137 ;  /* 0x0000008900897308 */ /* 0x000fe20000002400 */
[----:B---3--:R-:W-:Y:S01]  /*82c0*/  HMMA.16816.F32.BF16 R64, R24, R112, R64 ;  /* 0x000000701840723c */ /* 0x008fe20000041840 */
[----:B------:R-:W-:-:S06]  /*82d0*/  FMUL.FTZ R113, R6, UR10 ;  /* 0x0000000a06717c20 */ /* 0x000fcc0008410000 */
[----:B------:R-:W-:Y:S01]  /*82e0*/  MUFU.TANH R21, R21 ;  /* 0x0000001500157308 */ /* 0x000fe20000002400 */
[----:B------:R-:W-:Y:S01]  /*82f0*/  HMMA.16816.F32.BF16 R60, R24, R114, R60 ;  /* 0x00000072183c723c */ /* 0x000fe2000004183c */
[----:B------:R-:W-:Y:S02]  /*8300*/  FMUL.FTZ R115, R7, UR10 ;  /* 0x0000000a07737c20 */ /* 0x000fe40008410000 */
[----:B-----5:R-:W3:Y:S01]  /*8310*/  LDSM.16.M88.4 R4, [R149+0x5800] ;  /* 0x005800009504783b */ /* 0x020ee20000000200 */
[----:B------:R-:W-:-:S03]  /*8320*/  FMUL.FTZ R109, R109, UR10 ;  /* 0x0000000a6d6d7c20 */ /* 0x000fc60008410000 */
[----:B------:R-:W-:Y:S01]  /*8330*/  MUFU.TANH R113, R113 ;  /* 0x0000007100717308 */ /* 0x000fe20000002400 */
[----:B------:R-:W-:Y:S01]  /*8340*/  HMMA.16816.F32.BF16 R104, R24, R18, R104 ;  /* 0x000000121868723c */ /* 0x000fe20000041868 */
[----:B------:R-:W4:Y:S02]  /*8350*/  LDSM.16.M88.4 R16, [R149+0x5000] ;  /* 0x005000009510783b */ /* 0x000f240000000200 */
[----:B------:R-:W-:Y:S01]  /*8360*/  FMUL.FTZ R65, R65, UR10 ;  /* 0x0000000a41417c20 */ /* 0x000fe20008410000 */
[----:B------:R-:W-:Y:S01]  /*8370*/  FMUL.FTZ R67, R67, UR10 ;  /* 0x0000000a43437c20 */ /* 0x000fe20008410000 */
[----:B------:R-:W-:Y:S02]  /*8380*/  FMUL.FTZ R66, R66, UR10 ;  /* 0x0000000a42427c20 */ /* 0x000fe40008410000 */
[----:B------:R-:W-:Y:S01]  /*8390*/  MUFU.TANH R143, R143 ;  /* 0x0000008f008f7308 */ /* 0x000fe20000002400 */
[----:B------:R-:W-:Y:S01]  /*83a0*/  HMMA.16816.F32.BF16 R28, R128, R22, R28 ;  /* 0x00000016801c723c */ /* 0x000fe2000004181c */
[----:B------:R-:W-:Y:S01]  /*83b0*/  FMUL.FTZ R23, R9, UR10 ;  /* 0x0000000a09177c20 */ /* 0x000fe20008410000 */
[----:B------:R-:W-:Y:S01]  /*83c0*/  FMUL.FTZ R129, R10, UR10 ;  /* 0x0000000a0a817c20 */ /* 0x000fe20008410000 */
[----:B------:R-:W-:-:S02]  /*83d0*/  FMUL.FTZ R131, R11, UR10 ;  /* 0x0000000a0b837c20 */ /* 0x000fc40008410000 */
[----:B--2---:R-:W2:Y:S01]  /*83e0*/  LDSM.16.M88.4 R8, [R149+0x4800] ;  /* 0x004800009508783b */ /* 0x004ea20000000200 */
[----:B------:R-:W-:-:S04]  /*83f0*/  DEPBAR.LE SB0, 0x0 ;  /* 0x000080000000791a */ /* 0x000fc80000000000 */
[----:B-1----:R-:W-:Y:S01]  /*8400*/  HMMA.16816.F32.BF16 R56, R24, R12, R56 ;  /* 0x0000000c1838723c */ /* 0x002fe20000041838 */
[----:B------:R-:W-:Y:S01]  /*8410*/  MUFU.TANH R129, R129 ;  /* 0x0000008100817308 */ /* 0x000fe20000002400 */
[----:B------:R-:W-:-:S06]  /*8420*/  FMUL.FTZ R13, R108, UR10 ;  /* 0x0000000a6c0d7c20 */ /* 0x000fcc0008410000 */
[----:B------:R-:W-:Y:S01]  /*8430*/  HMMA.16816.F32.BF16 R52, R24, R14, R52 ;  /* 0x0000000e1834723c */ /* 0x000fe20000041834 */
[----:B------:R-:W-:Y:S01]  /*8440*/  MUFU.TANH R115, R115 ;  /* 0x0000007300737308 */ /* 0x000fe20000002400 */
[----:B------:R-:W-:-:S06]  /*8450*/  FMUL.FTZ R15, R110, UR10 ;  /* 0x0000000a6e0f7c20 */ /* 0x000fcc0008410000 */
[----:B---3--:R-:W-:Y:S01]  /*8460*/  HMMA.16816.F32.BF16 R28, R24, R6, R28 ;  /* 0x00000006181c723c */ /* 0x008fe2000004181c */
[----:B------:R-:W-:Y:S02]  /*8470*/  MUFU.TANH R23, R23 ;  /* 0x0000001700177308 */ /* 0x000fe40000002400 */
[----:B------:R-:W-:-:S05]  /*8480*/  FMUL.FTZ R7, R56, UR10 ;  /* 0x0000000a38077c20 */ /* 0x000fca0008410000 */
[----:B----4-:R-:W-:Y:S01]  /*8490*/  HMMA.16816.F32.BF16 R36, R24, R18, R36 ;  /* 0x000000121824723c */ /* 0x010fe20000041824 */
[----:B------:R-:W-:Y:S01]  /*84a0*/  MUFU.TANH R131, R131 ;  /* 0x0000008300837308 */ /* 0x000fe20000002400 */
[----:B------:R-:W-:Y:S01]  /*84b0*/  FMUL.FTZ R19, R106, UR10 ;  /* 0x0000000a6a137c20 */ /* 0x000fe20008410000 */
[----:B------:R-:W-:Y:S01]  /*84c0*/  FMUL.FTZ R54, R54, UR10 ;  /* 0x0000000a36367c20 */ /* 0x000fe20008410000 */
[----:B------:R-:W-:-:S04]  /*84d0*/  FMUL.FTZ R55, R55, UR10 ;  /* 0x0000000a37377c20 */ /* 0x000fc80008410000 */
[C---:B------:R-:W-:Y:S01]  /*84e0*/  HMMA.16816.F32.BF16 R32, R24.reuse, R4, R32 ;  /* 0x000000041820723c */ /* 0x040fe20000041820 */
[----:B------:R-:W-:Y:S01]  /*84f0*/  FMUL.FTZ R5, R64, UR10 ;  /* 0x0000000a40057c20 */ /* 0x000fe20008410000 */
[----:B------:R-:W-:Y:S01]  /*8500*/  FMUL.FTZ R4, R60, UR10 ;  /* 0x0000000a3c047c20 */ /* 0x000fe20008410000 */
[----:B------:R-:W-:Y:S01]  /*8510*/  FMUL.FTZ R64, R57, UR10 ;  /* 0x0000000a39407c20 */ /* 0x000fe20008410000 */
[----:B------:R-:W-:Y:S01]  /*8520*/  MUFU.TANH R19, R19 ;  /* 0x0000001300137308 */ /* 0x000fe20000002400 */
[----:B------:R-:W-:Y:S01]  /*8530*/  FMUL.FTZ R60, R59, UR10 ;  /* 0x0000000a3b3c7c20 */ /* 0x000fe20008410000 */
[----:B------:R-:W-:Y:S01]  /*8540*/  FMUL.FTZ R59, R52, UR10 ;  /* 0x0000000a343b7c20 */ /* 0x000fe20008410000 */
[----:B------:R-:W-:Y:S01]  /*8550*/  FMUL.FTZ R52, R53, UR10 ;  /* 0x0000000a35347c20 */ /* 0x000fe20008410000 */
[C---:B--2---:R-:W-:Y:S01]  /*8560*/  HMMA.16816.F32.BF16 R44, R24.reuse, R10, R44 ;  /* 0x0000000a182c723c */ /* 0x044fe2000004182c */
[----:B------:R-:W-:Y:S01]  /*8570*/  FMUL.FTZ R10, R61, UR10 ;  /* 0x0000000a3d0a7c20 */ /* 0x000fe20008410000 */
[----:B------:R-:W-:Y:S01]  /*8580*/  FMUL.FTZ R11, R104, UR10 ;  /* 0x0000000a680b7c20 */ /* 0x000fe20008410000 */
[----:B------:R-:W-:Y:S01]  /*8590*/  FMUL.FTZ R20, R37, UR10 ;  /* 0x0000000a25147c20 */ /* 0x000fe20008410000 */
[----:B------:R1:W-:Y:S01]  /*85a0*/  MUFU.TANH R61, R5 ;  /* 0x00000005003d7308 */ /* 0x0003e20000002400 */
[----:B------:R-:W-:Y:S01]  /*85b0*/  FMUL.FTZ R37, R30, UR10 ;  /* 0x0000000a1e257c20 */ /* 0x000fe20008410000 */
[----:B------:R-:W-:Y:S01]  /*85c0*/  FMUL.FTZ R18, R36, UR10 ;  /* 0x0000000a24127c20 */ /* 0x000fe20008410000 */
[----:B------:R-:W-:Y:S01]  /*85d0*/  FMUL.FTZ R14, R39, UR10 ;  /* 0x0000000a270e7c20 */ /* 0x000fe20008410000 */
        /* <DEDUP_REMOVED lines=8> */
[----:B------:R-:W-:Y:S01]  /*8660*/  HMMA.16816.F32.BF16 R40, R24, R16, R40 ;  /* 0x000000101828723c */ /* 0x000fe20000041828 */
[----:B------:R-:W-:Y:S01]  /*8670*/  FMUL.FTZ R27, R28, UR10 ;  /* 0x0000000a1c1b7c20 */ /* 0x000fe20008410000 */
[----:B------:R-:W-:Y:S01]  /*8680*/  FMUL.FTZ R25, R62, UR10 ;  /* 0x0000000a3e197c20 */ /* 0x000fe20008410000 */
[----:B------:R-:W-:Y:S01]  /*8690*/  FMUL.FTZ R62, R58, UR10 ;  /* 0x0000000a3a3e7c20 */ /* 0x000fe20008410000 */
[----:B------:R-:W-:Y:S01]  /*86a0*/  MUFU.TANH R57, R65 ;  /* 0x0000004100397308 */ /* 0x000fe20000002400 */
[----:B-1----:R-:W-:-:S02]  /*86b0*/  VIADD R5, R134, 0xffffffff ;  /* 0xffffffff86057836 */ /* 0x002fc40000000000 */
[----:B------:R-:W-:Y:S01]  /*86c0*/  FMUL.FTZ R17, R105, UR10 ;  /* 0x0000000a69117c20 */ /* 0x000fe20008410000 */
[----:B------:R-:W-:Y:S01]  /*86d0*/  FMUL.FTZ R16, R32, UR10 ;  /* 0x0000000a20107c20 */ /* 0x000fe20008410000 */
[----:B------:R-:W-:Y:S01]  /*86e0*/  FMUL.FTZ R105, R107, UR10 ;  /* 0x0000000a6b697c20 */ /* 0x000fe20008410000 */
[----:B------:R-:W-:Y:S02]  /*86f0*/  IMAD.SHL.U32 R5, R5, 0x80, RZ ;  /* 0x0000008005057824 */ /* 0x000fe400078e00ff */
[----:B------:R-:W-:Y:S01]  /*8700*/  FMUL.FTZ R24, R45, UR10 ;  /* 0x0000000a2d187c20 */ /* 0x000fe20008410000 */
[----:B------:R-:W-:Y:S01]  /*8710*/  FMUL.FTZ R53, R48, UR10 ;  /* 0x0000000a30357c20 */ /* 0x000fe20008410000 */
[----:B------:R-:W1:Y:S01]  /*8720*/  MUFU.TANH R27, R27 ;  /* 0x0000001b001b7308 */ /* 0x000e620000002400 */
[----:B------:R-:W-:Y:S01]  /*8730*/  FMUL.FTZ R26, R49, UR10 ;  /* 0x0000000a311a7c20 */ /* 0x000fe20008410000 */
[----:B------:R-:W-:Y:S01]  /*8740*/  IADD3 R12, PT, PT, R5, R132, RZ ;  /* 0x00000084050c7210 */ /* 0x000fe20007ffe0ff */
[----:B------:R-:W-:Y:S01]  /*8750*/  FMUL.FTZ R50, R50, UR10 ;  /* 0x0000000a32327c20 */ /* 0x000fe20008410000 */
[----:B------:R-:W-:Y:S01]  /*8760*/  FMUL.FTZ R44, R44, UR10 ;  /* 0x0000000a2c2c7c20 */ /* 0x000fe20008410000 */
[----:B------:R-:W-:Y:S01]  /*8770*/  FMUL.FTZ R46, R46, UR10 ;  /* 0x0000000a2e2e7c20 */ /* 0x000fe20008410000 */
[C---:B------:R-:W-:Y:S01]  /*8780*/  IADD3 R48, PT, PT, R12.reuse, -0x58, RZ ;  /* 0xffffffa80c307810 */ /* 0x040fe20007ffe0ff */
[C---:B------:R-:W-:Y:S01]  /*8790*/  VIADD R56, R12.reuse, 0xfffffff8 ;  /* 0xfffffff80c387836 */ /* 0x040fe20000000000 */
[----:B------:R2:W-:Y:S01]  /*87a0*/  MUFU.TANH R65, R4 ;  /* 0x0000000400417308 */ /* 0x0005e20000002400 */
[----:B------:R-:W-:-:S02]  /*87b0*/  VIADD R28, R12, 0xffffff81 ;  /* 0xffffff810c1c7836 */ /* 0x000fc40000000000 */
[----:B------:R-:W-:Y:S01]  /*87c0*/  FMUL.FTZ R22, R41, UR10 ;  /* 0x0000000a29167c20 */ /* 0x000fe20008410000 */
[----:B------:R-:W-:Y:S01]  /*87d0*/  VIADD R6, R12, 0xffffff80 ;  /* 0xffffff800c067836 */ /* 0x000fe20000000000 */
[----:B------:R-:W-:Y:S01]  /*87e0*/  ISETP.GE.AND P3, PT, R56, R135, PT ;  /* 0x000000873800720c */ /* 0x000fe20003f66270 */
[----:B------:R-:W-:Y:S01]  /*87f0*/  VIADD R32, R12, 0xffffff88 ;  /* 0xffffff880c207836 */ /* 0x000fe20000000000 */
[----:B------:R-:W-:Y:S01]  /*8800*/  ISETP.GE.AND P2, PT, R56, R133, PT ;  /* 0x000000853800720c */ /* 0x000fe20003f46270 */
[----:B------:R-:W-:Y:S01]  /*8810*/  VIADD R36, R12, 0xffffff98 ;  /* 0xffffff980c247836 */ /* 0x000fe20000000000 */
[----:B------:R-:W-:Y:S01]  /*8820*/  I2FP.F32.S32 R56, R56 ;  /* 0x0000003800387245 */ /* 0x000fe20000201400 */
[----:B------:R3:W-:Y:S01]  /*8830*/  MUFU.TANH R107, R25 ;  /* 0x00000019006b7308 */ /* 0x0007e20000002400 */
[----:B------:R-:W-:Y:S01]  /*8840*/  ISETP.GE.AND P1, PT, R28, R135, PT ;  /* 0x000000871c00720c */ /* 0x000fe20003f26270 */
[----:B------:R-:W-:Y:S01]  /*8850*/  FMUL.FTZ R40, R40, UR10 ;  /* 0x0000000a28287c20 */ /* 0x000fe20008410000 */
[----:B------:R-:W-:Y:S01]  /*8860*/  ISETP.GE.AND P6, PT, R28, R133, PT ;  /* 0x000000851c00720c */ /* 0x000fe20003fc6270 */
[C---:B-1----:R-:W-:Y:S01]  /*8870*/  FFMA.FTZ R58, R0.reuse, R56, R27 ;  /* 0x00000038003a7223 */ /* 0x042fe2000001001b */
[----:B------:R-:W-:Y:S01]  /*8880*/  I2FP.F32.S32 R28, R28 ;  /* 0x0000001c001c7245 */ /* 0x000fe20000201400 */
[----:B------:R-:W-:Y:S01]  /*8890*/  FFMA.FTZ R56, R0, R56, R37 ;  /* 0x0000003800387223 */ /* 0x000fe20000010025 */
[----:B------:R-:W-:Y:S01]  /*88a0*/  I2FP.F32.S32 R30, R6 ;  /* 0x00000006001e7245 */ /* 0x000fe20000201400 */
[----:B------:R1:W-:Y:S01]  /*88b0*/  MUFU.TANH R111, R8 ;  /* 0x00000008006f7308 */ /* 0x0003e20000002400 */
[----:B------:R-:W-:Y:S01]  /*88c0*/  ISETP.GE.AND P5, PT, R6, R135, PT ;  /* 0x000000870600720c */ /* 0x000fe20003fa6270 */
[CC--:B--2---:R-:W-:Y:S01]  /*88d0*/  FFMA.FTZ R4, R0.reuse, R28.reuse, R123 ;  /* 0x0000001c00047223 */ /* 0x0c4fe2000001007b */
[----:B------:R-:W-:Y:S01]  /*88e0*/  FFMA.FTZ R125, R0, R28, R125 ;  /* 0x0000001c007d7223 */ /* 0x000fe2000001007d */
[----:B------:R-:W-:Y:S01]  /*88f0*/  ISETP.GE.AND P4, PT, R6, R133, PT ;  /* 0x000000850600720c */ /* 0x000fe20003f86270 */
[----:B------:R-:W-:-:S02]  /*8900*/  VIADD R28, R12, 0xffffff89 ;  /* 0xffffff890c1c7836 */ /* 0x000fc40000000000 */
[CC--:B------:R-:W-:Y:S01]  /*8910*/  FFMA.FTZ R6, R0.reuse, R30.reuse, R121 ;  /* 0x0000001e00067223 */ /* 0x0c0fe20000010079 */
[----:B------:R-:W-:Y:S01]  /*8920*/  FFMA.FTZ R117, R0, R30, R117 ;  /* 0x0000001e00757223 */ /* 0x000fe20000010075 */
[----:B------:R-:W-:Y:S01]  /*8930*/  IADD3 R30, PT, PT, R12, -0x70, RZ ;  /* 0xffffff900c1e7810 */ /* 0x000fe20007ffe0ff */
[----:B------:R-:W-:Y:S01]  /*8940*/  MUFU.TANH R63, R67 ;  /* 0x00000043003f7308 */ /* 0x000fe20000002400 */
[----:B------:R-:W-:Y:S01]  /*8950*/  FSEL R58, R58, -INF , !P3 ;  /* 0xff8000003a3a7808 */ /* 0x000fe20005800000 */
[----:B------:R-:W-:Y:S01]  /*8960*/  FMUL.FTZ R51, R51, UR10 ;  /* 0x0000000a33337c20 */ /* 0x000fe20008410000 */
[----:B------:R-:W-:Y:S01]  /*8970*/  FSEL R56, R56, -INF , !P2 ;  /* 0xff80000038387808 */ /* 0x000fe20005000000 */
[----:B------:R-:W-:Y:S01]  /*8980*/  FMUL.FTZ R47, R47, UR10 ;  /* 0x0000000a2f2f7c20 */ /* 0x000fe20008410000 */
[C---:B------:R-:W-:Y:S01]  /*8990*/  ISETP.GE.AND P3, PT, R28.reuse, R135, PT ;  /* 0x000000871c00720c */ /* 0x040fe20003f66270 */
[----:B------:R-:W-:Y:S01]  /*89a0*/  FMUL.FTZ R43, R43, UR10 ;  /* 0x0000000a2b2b7c20 */ /* 0x000fe20008410000 */
[----:B------:R-:W-:Y:S01]  /*89b0*/  ISETP.GE.AND P2, PT, R28, R133, PT ;  /* 0x000000851c00720c */ /* 0x000fe20003f46270 */
[----:B------:R2:W-:Y:S01]  /*89c0*/  MUFU.TANH R67, R10 ;  /* 0x0000000a00437308 */ /* 0x0005e20000002400 */
[----:B------:R-:W-:Y:S01]  /*89d0*/  FSEL R4, R4, -INF , !P1 ;  /* 0xff80000004047808 */ /* 0x000fe20004800000 */
[----:B------:R-:W-:Y:S01]  /*89e0*/  FMUL.FTZ R42, R42, UR10 ;  /* 0x0000000a2a2a7c20 */ /* 0x000fe20008410000 */
[----:B---3--:R-:W-:Y:S01]  /*89f0*/  FSEL R25, R125, -INF , !P6 ;  /* 0xff8000007d197808 */ /* 0x008fe20007000000 */
[----:B------:R-:W-:Y:S01]  /*8a00*/  FMUL.FTZ R34, R34, UR10 ;  /* 0x0000000a22227c20 */ /* 0x000fe20008410000 */
[----:B------:R-:W-:Y:S01]  /*8a10*/  I2FP.F32.S32 R28, R28 ;  /* 0x0000001c001c7245 */ /* 0x000fe20000201400 */
[----:B------:R-:W-:Y:S01]  /*8a20*/  FMUL.FTZ R29, R29, UR10 ;  /* 0x0000000a1d1d7c20 */ /* 0x000fe20008410000 */
[C---:B------:R-:W-:Y:S01]  /*8a30*/  ISETP.GE.AND P1, PT, R30.reuse, R135, PT ;  /* 0x000000871e00720c */ /* 0x040fe20003f26270 */
[----:B------:R-:W3:Y:S01]  /*8a40*/  MUFU.TANH R11, R11 ;  /* 0x0000000b000b7308 */ /* 0x000ee20000002400 */
[----:B------:R-:W-:Y:S01]  /*8a50*/  ISETP.GE.AND P6, PT, R30, R133, PT ;  /* 0x000000851e00720c */ /* 0x000fe20003fc6270 */
[-C--:B-1----:R-:W-:Y:S01]  /*8a60*/  FFMA.FTZ R8, R0, R28.reuse, R127 ;  /* 0x0000001c00087223 */ /* 0x082fe2000001007f */
[----:B------:R-:W-:Y:S01]  /*8a70*/  FSEL R6, R6, -INF , !P5 ;  /* 0xff80000006067808 */ /* 0x000fe20006800000 */
[----:B------:R-:W-:Y:S01]  /*8a80*/  FFMA.FTZ R137, R0, R28, R137 ;  /* 0x0000001c00897223 */ /* 0x000fe20000010089 */
[----:B------:R-:W-:-:S02]  /*8a90*/  FSEL R27, R117, -INF , !P4 ;  /* 0xff800000751b7808 */ /* 0x000fc40006000000 */
[----:B------:R-:W-:Y:S01]  /*8aa0*/  I2FP.F32.S32 R30, R30 ;  /* 0x0000001e001e7245 */ /* 0x000fe20000201400 */
[----:B------:R1:W-:Y:S01]  /*8ab0*/  MUFU.TANH R117, R7 ;  /* 0x0000000700757308 */ /* 0x0003e20000002400 */
[C---:B------:R-:W-:Y:S02]  /*8ac0*/  ISETP.GE.AND P5, PT, R32.reuse, R135, PT ;  /* 0x000000872000720c */ /* 0x040fe40003fa6270 */
[----:B------:R-:W-:Y:S01]  /*8ad0*/  ISETP.GE.AND P4, PT, R32, R133, PT ;  /* 0x000000852000720c */ /* 0x000fe20003f86270 */
[C---:B------:R-:W-:Y:S01]  /*8ae0*/  FFMA.FTZ R28, R0.reuse, R30, R139 ;  /* 0x0000001e001c7223 */ /* 0x040fe2000001008b */
[----:B------:R-:W-:Y:S01]  /*8af0*/  I2FP.F32.S32 R32, R32 ;  /* 0x0000002000207245 */ /* 0x000fe20000201400 */
[----:B------:R-:W-:Y:S01]  /*8b00*/  FFMA.FTZ R39, R0, R30, R129 ;  /* 0x0000001e00277223 */ /* 0x000fe20000010081 */
[----:B------:R-:W-:Y:S01]  /*8b10*/  VIADD R30, R12, 0xffffff99 ;  /* 0xffffff990c1e7836 */ /* 0x000fe20000000000 */
[----:B------:R-:W-:Y:S01]  /*8b20*/  FSEL R8, R8, -INF , !P3 ;  /* 0xff80000008087808 */ /* 0x000fe20005800000 */
[----:B------:R-:W-:Y:S01]  /*8b30*/  MUFU.TANH R109, R109 ;  /* 0x0000006d006d7308 */ /* 0x000fe20000002400 */
[CC--:B--2---:R-:W-:Y:S01]  /*8b40*/  FFMA.FTZ R10, R0.reuse, R32.reuse, R119 ;  /* 0x00000020000a7223 */ /* 0x0c4fe20000010077 */
[----:B------:R-:W-:Y:S01]  /*8b50*/  FFMA.FTZ R21, R0, R32, R21 ;  /* 0x0000002000157223 */ /* 0x000fe20000010015 */
[----:B------:R-:W-:Y:S01]  /*8b60*/  VIADD R32, R12, 0xffffff91 ;  /* 0xffffff910c207836 */ /* 0x000fe20000000000 */
[----:B------:R-:W-:-:S02]  /*8b70*/  ISETP.GE.AND P3, PT, R36, R135, PT ;  /* 0x000000872400720c */ /* 0x000fc40003f66270 */
[----:B------:R-:W-:Y:S02]  /*8b80*/  FSEL R28, R28, -INF , !P1 ;  /* 0xff8000001c1c7808 */ /* 0x000fe40004800000 */
[----:B-1----:R-:W-:Y:S01]  /*8b90*/  FSEL R7, R137, -INF , !P2 ;  /* 0xff80000089077808 */ /* 0x002fe20005000000 */
[----:B------:R-:W1:Y:S01]  /*8ba0*/  MUFU.TANH R9, R9 ;  /* 0x0000000900097308 */ /* 0x000e620000002400 */
[----:B------:R-:W-:Y:S02]  /*8bb0*/  ISETP.GE.AND P2, PT, R36, R133, PT ;  /* 0x000000852400720c */ /* 0x000fe40003f46270 */
[----:B------:R-:W-:Y:S02]  /*8bc0*/  FSEL R39, R39, -INF , !P6 ;  /* 0xff80000027277808 */ /* 0x000fe40007000000 */
[----:B------:R-:W-:Y:S02]  /*8bd0*/  I2FP.F32.S32 R36, R36 ;  /* 0x0000002400247245 */ /* 0x000fe40000201400 */
[C---:B------:R-:W-:Y:S01]  /*8be0*/  ISETP.GE.AND P1, PT, R30.reuse, R135, PT ;  /* 0x000000871e00720c */ /* 0x040fe20003f26270 */
[----:B------:R-:W2:Y:S01]  /*8bf0*/  MUFU.TANH R13, R13 ;  /* 0x0000000d000d7308 */ /* 0x000ea20000002400 */
[----:B------:R-:W-:Y:S01]  /*8c00*/  ISETP.GE.AND P6, PT, R30, R133, PT ;  /* 0x000000851e00720c */ /* 0x000fe20003fc6270 */
[----:B------:R-:W-:Y:S01]  /*8c10*/  FFMA.FTZ R41, R0, R36, R113 ;  /* 0x0000002400297223 */ /* 0x000fe20000010071 */
[----:B------:R-:W-:-:S02]  /*8c20*/  I2FP.F32.S32 R30, R30 ;  /* 0x0000001e001e7245 */ /* 0x000fc40000201400 */
[----:B------:R-:W-:Y:S02]  /*8c30*/  I2FP.F32.S32 R37, R32 ;  /* 0x0000002000257245 */ /* 0x000fe40000201400 */
[----:B------:R-:W-:Y:S01]  /*8c40*/  FSEL R10, R10, -INF , !P5 ;  /* 0xff8000000a0a7808 */ /* 0x000fe20006800000 */
[----:B------:R-:W4:Y:S01]  /*8c50*/  MUFU.TANH R15, R15 ;  /* 0x0000000f000f7308 */ /* 0x000f220000002400 */
[----:B------:R-:W-:Y:S01]  /*8c60*/  FSEL R21, R21, -INF , !P4 ;  /* 0xff80000015157808 */ /* 0x000fe20006000000 */
[----:B------:R-:W-:Y:S01]  /*8c70*/  FFMA.FTZ R45, R0, R30, R115 ;  /* 0x0000001e002d7223 */ /* 0x000fe20000010073 */
[----:B------:R-:W-:Y:S01]  /*8c80*/  ISETP.GE.AND P5, PT, R32, R135, PT ;  /* 0x000000872000720c */ /* 0x000fe20003fa6270 */
[----:B------:R-:W-:Y:S01]  /*8c90*/  FFMA.FTZ R23, R0, R37, R23 ;  /* 0x0000002500177223 */ /* 0x000fe20000010017 */
[----:B------:R-:W-:Y:S01]  /*8ca0*/  ISETP.GE.AND P4, PT, R32, R133, PT ;  /* 0x000000852000720c */ /* 0x000fe20003f86270 */
[C---:B------:R-:W-:Y:S01]  /*8cb0*/  FFMA.FTZ R32, R0.reuse, R36, R141 ;  /* 0x0000002400207223 */ /* 0x040fe2000001008d */
[C---:B------:R-:W-:Y:S01]  /*8cc0*/  FFMA.FTZ R36, R0.reuse, R30, R143 ;  /* 0x0000001e00247223 */ /* 0x040fe2000001008f */
[----:B------:R5:W-:Y:S01]  /*8cd0*/  MUFU.TANH R121, R60 ;  /* 0x0000003c00797308 */ /* 0x000be20000002400 */
[----:B------:R-:W-:Y:S01]  /*8ce0*/  FFMA.FTZ R37, R0, R37, R131 ;  /* 0x0000002500257223 */ /* 0x000fe20000010083 */
[----:B------:R-:W-:-:S02]  /*8cf0*/  FSEL R45, R45, -INF , !P6 ;  /* 0xff8000002d2d7808 */ /* 0x000fc40007000000 */
[----:B------:R-:W-:Y:S02]  /*8d00*/  FSEL R36, R36, -INF , !P1 ;  /* 0xff80000024247808 */ /* 0x000fe40004800000 */
[----:B------:R-:W-:Y:S02]  /*8d10*/  FSEL R32, R32, -INF , !P3 ;  /* 0xff80000020207808 */ /* 0x000fe40005800000 */
[----:B------:R3:W-:Y:S01]  /*8d20*/  MUFU.TANH R123, R62 ;  /* 0x0000003e007b7308 */ /* 0x0007e20000002400 */
[----:B------:R-:W-:Y:S02]  /*8d30*/  FSEL R41, R41, -INF , !P2 ;  /* 0xff80000029297808 */ /* 0x000fe40005000000 */
[C---:B------:R-:W-:Y:S02]  /*8d40*/  ISETP.GE.AND P1, PT, R48.reuse, R135, PT ;  /* 0x000000873000720c */ /* 0x040fe40003f26270 */
[----:B------:R-:W-:Y:S02]  /*8d50*/  ISETP.GE.AND P6, PT, R48, R133, PT ;  /* 0x000000853000720c */ /* 0x000fe40003fc6270 */
[----:B------:R-:W-:Y:S01]  /*8d60*/  FSEL R30, R23, -INF , !P5 ;  /* 0xff800000171e7808 */ /* 0x000fe20006800000 */
[----:B------:R-:W4:Y:S01]  /*8d70*/  MUFU.TANH R17, R17 ;  /* 0x0000001100117308 */ /* 0x000f220000002400 */
[----:B-----5:R-:W-:Y:S01]  /*8d80*/  VIADD R60, R12, 0xffffffa1 ;  /* 0xffffffa10c3c7836 */ /* 0x020fe20000000000 */
[----:B------:R-:W-:-:S02]  /*8d90*/  FSEL R37, R37, -INF , !P4 ;  /* 0xff80000025257808 */ /* 0x000fc40006000000 */
[----:B------:R-:W-:Y:S02]  /*8da0*/  I2FP.F32.S32 R48, R48 ;  /* 0x0000003000307245 */ /* 0x000fe40000201400 */
[C---:B------:R-:W-:Y:S02]  /*8db0*/  ISETP.GE.AND P3, PT, R60.reuse, R135, PT ;  /* 0x000000873c00720c */ /* 0x040fe40003f66270 */
[----:B------:R-:W-:Y:S01]  /*8dc0*/  ISETP.GE.AND P2, PT, R60, R133, PT ;  /* 0x000000853c00720c */ /* 0x000fe20003f46270 */
[----:B---3--:R-:W-:Y:S01]  /*8dd0*/  VIADD R62, R12, 0xffffffa0 ;  /* 0xffffffa00c3e7836 */ /* 0x008fe20000000000 */
[----:B------:R-:W3:Y:S01]  /*8de0*/  MUFU.TANH R49, R66 ;  /* 0x0000004200317308 */ /* 0x000ee20000002400 */
[----:B------:R-:W-:Y:S01]  /*8df0*/  I2FP.F32.S32 R60, R60 ;  /* 0x0000003c003c7245 */ /* 0x000fe20000201400 */
[CC--:B------:R-:W-:Y:S01]  /*8e00*/  FFMA.FTZ R11, R0.reuse, R48.reuse, R11 ;  /* 0x00000030000b7223 */ /* 0x0c0fe2000001000b */
[----:B------:R-:W-:Y:S01]  /*8e10*/  FFMA.FTZ R19, R0, R48, R19 ;  /* 0x0000003000137223 */ /* 0x000fe20000010013 */
[----:B------:R-:W-:-:S02]  /*8e20*/  ISETP.GE.AND P5, PT, R62, R135, PT ;  /* 0x000000873e00720c */ /* 0x000fc40003fa6270 */
[----:B------:R-:W-:Y:S01]  /*8e30*/  ISETP.GE.AND P4, PT, R62, R133, PT ;  /* 0x000000853e00720c */ /* 0x000fe20003f86270 */
[C---:B-1----:R-:W-:Y:S01]  /*8e40*/  FFMA.FTZ R147, R0.reuse, R60, R9 ;  /* 0x0000003c00937223 */ /* 0x042fe20000010009 */
[----:B------:R-:W-:Y:S01]  /*8e50*/  I2FP.F32.S32 R62, R62 ;  /* 0x0000003e003e7245 */ /* 0x000fe20000201400 */
[----:B------:R1:W-:Y:S01]  /*8e60*/  MUFU.TANH R23, R52 ;  /* 0x0000003400177308 */ /* 0x0003e20000002400 */
[----:B------:R-:W-:Y:S02]  /*8e70*/  FSEL R176, R11, -INF , !P1 ;  /* 0xff8000000bb07808 */ /* 0x000fe40004800000 */
[----:B------:R-:W-:Y:S01]  /*8e80*/  FSEL R145, R19, -INF , !P6 ;  /* 0xff80000013917808 */ /* 0x000fe20007000000 */
[CC--:B--2---:R-:W-:Y:S01]  /*8e90*/  FFMA.FTZ R13, R0.reuse, R62.reuse, R13 ;  /* 0x0000003e000d7223 */ /* 0x0c4fe2000001000d */
[----:B----4-:R-:W-:Y:S01]  /*8ea0*/  FFMA.FTZ R15, R0, R62, R15 ;  /* 0x0000003e000f7223 */ /* 0x010fe2000001000f */
[----:B------:R-:W-:Y:S01]  /*8eb0*/  VIADD R62, R12, 0xffffffa9 ;  /* 0xffffffa90c3e7836 */ /* 0x000fe20000000000 */
[----:B------:R-:W-:Y:S01]  /*8ec0*/  FSEL R147, R147, -INF , !P2 ;  /* 0xff80000093937808 */ /* 0x000fe20005000000 */
[----:B------:R2:W-:Y:S01]  /*8ed0*/  MUFU.TANH R113, R54 ;  /* 0x0000003600717308 */ /* 0x0005e20000002400 */
[----:B------:R-:W-:-:S02]  /*8ee0*/  FSEL R48, R13, -INF , !P5 ;  /* 0xff8000000d307808 */ /* 0x000fc40006800000 */
[----:B------:R-:W-:Y:S02]  /*8ef0*/  I2FP.F32.S32 R13, R62 ;  /* 0x0000003e000d7245 */ /* 0x000fe40000201400 */
[----:B------:R-:W-:Y:S02]  /*8f00*/  ISETP.GE.AND P5, PT, R62, R135, PT ;  /* 0x000000873e00720c */ /* 0x000fe40003fa6270 */
[----:B------:R-:W-:Y:S01]  /*8f10*/  FSEL R171, R15, -INF , !P4 ;  /* 0xff8000000fab7808 */ /* 0x000fe20006000000 */
[----:B------:R-:W4:Y:S01]  /*8f20*/  MUFU.TANH R105, R105 ;  /* 0x0000006900697308 */ /* 0x000f220000002400 */
[----:B-1----:R-:W-:Y:S01]  /*8f30*/  FFMA.FTZ R52, R0, R60, R109 ;  /* 0x0000003c00347223 */ /* 0x002fe2000001006d */
[----:B------:R-:W-:Y:S02]  /*8f40*/  VIADD R60, R12, 0xffffffb0 ;  /* 0xffffffb00c3c7836 */ /* 0x000fe40000000000 */
[----:B------:R-:W-:Y:S01]  /*8f50*/  FFMA.FTZ R17, R0, R13, R17 ;  /* 0x0000000d00117223 */ /* 0x000fe20000010011 */
[----:B------:R-:W-:Y:S01]  /*8f60*/  ISETP.GE.AND P4, PT, R62, R133, PT ;  /* 0x000000853e00720c */ /* 0x000fe20003f86270 */
[----:B------:R-:W-:Y:S01]  /*8f70*/  VIADD R62, R134, 0xfffffffe ;  /* 0xfffffffe863e7836 */ /* 0x000fe20000000000 */
[----:B------:R-:W-:-:S02]  /*8f80*/  FSEL R52, R52, -INF , !P3 ;  /* 0xff80000034347808 */ /* 0x000fc40005800000 */
[----:B------:R-:W-:Y:S01]  /*8f90*/  ISETP.GE.AND P3, PT, R60, R135, PT ;  /* 0x000000873c00720c */ /* 0x000fe20003f66270 */
[----:B--2---:R-:W-:Y:S01]  /*8fa0*/  VIADD R54, R12, 0xffffffb1 ;  /* 0xffffffb10c367836 */ /* 0x004fe20000000000 */
[----:B------:R-:W-:Y:S01]  /*8fb0*/  ISETP.GE.AND P2, PT, R60, R133, PT ;  /* 0x000000853c00720c */ /* 0x000fe20003f46270 */
[----:B------:R1:W-:Y:S01]  /*8fc0*/  MUFU.TANH R9, R26 ;  /* 0x0000001a00097308 */ /* 0x0003e20000002400 */
[----:B------:R-:W-:Y:S02]  /*8fd0*/  I2FP.F32.S32 R60, R60 ;  /* 0x0000003c003c7245 */ /* 0x000fe40000201400 */
[C---:B------:R-:W-:Y:S02]  /*8fe0*/  ISETP.GE.AND P1, PT, R54.reuse, R135, PT ;  /* 0x000000873600720c */ /* 0x040fe40003f26270 */
[----:B------:R-:W-:Y:S01]  /*8ff0*/  ISETP.GE.AND P6, PT, R54, R133, PT ;  /* 0x000000853600720c */ /* 0x000fe20003fc6270 */
[C---:B------:R-:W-:Y:S01]  /*9000*/  FFMA.FTZ R61, R0.reuse, R60, R61 ;  /* 0x0000003c003d7223 */ /* 0x040fe2000001003d */
[----:B------:R-:W-:Y:S01]  /*9010*/  I2FP.F32.S32 R54, R54 ;  /* 0x0000003600367245 */ /* 0x000fe20000201400 */
[----:B---3--:R-:W-:Y:S01]  /*9020*/  FFMA.FTZ R49, R0, R60, R49 ;  /* 0x0000003c00317223 */ /* 0x008fe20000010031 */
[----:B------:R-:W-:Y:S01]  /*9030*/  VIADD R60, R12, 0xffffffb8 ;  /* 0xffffffb80c3c7836 */ /* 0x000fe20000000000 */
[----:B------:R2:W-:Y:S01]  /*9040*/  MUFU.TANH R11, R50 ;  /* 0x00000032000b7308 */ /* 0x0005e20000002400 */
[----:B------:R-:W-:Y:S01]  /*9050*/  FSEL R174, R17, -INF , !P5 ;  /* 0xff80000011ae7808 */ /* 0x000fe20006800000 */
[CC--:B------:R-:W-:Y:S01]  /*9060*/  FFMA.FTZ R57, R0.reuse, R54.reuse, R57 ;  /* 0x0000003600397223 */ /* 0x0c0fe20000010039 */
[----:B------:R-:W-:Y:S01]  /*9070*/  FFMA.FTZ R63, R0, R54, R63 ;  /* 0x00000036003f7223 */ /* 0x000fe2000001003f */
[----:B------:R-:W-:-:S02]  /*9080*/  VIADD R54, R12, 0xffffffb9 ;  /* 0xffffffb90c367836 */ /* 0x000fc40000000000 */
[----:B----4-:R-:W-:Y:S01]  /*9090*/  FFMA.FTZ R105, R0, R13, R105 ;  /* 0x0000000d00697223 */ /* 0x010fe20000010069 */
[----:B------:R-:W-:Y:S02]  /*90a0*/  I2FP.F32.S32 R17, R60 ;  /* 0x0000003c00117245 */ /* 0x000fe40000201400 */
[----:B-1----:R-:W-:Y:S01]  /*90b0*/  IADD3 R26, PT, PT, R12, -0x40, RZ ;  /* 0xffffffc00c1a7810 */ /* 0x002fe20007ffe0ff */
[----:B------:R-:W1:Y:S01]  /*90c0*/  MUFU.TANH R119, R64 ;  /* 0x0000004000777308 */ /* 0x000e620000002400 */
[----:B------:R-:W-:Y:S01]  /*90d0*/  FSEL R170, R57, -INF , !P1 ;  /* 0xff80000039aa7808 */ /* 0x000fe20004800000 */
[CC--:B------:R-:W-:Y:S01]  /*90e0*/  FFMA.FTZ R65, R0.reuse, R17.reuse, R65 ;  /* 0x0000001100417223 */ /* 0x0c0fe20000010041 */
[----:B------:R-:W-:Y:S01]  /*90f0*/  FSEL R139, R63, -INF , !P6 ;  /* 0xff8000003f8b7808 */ /* 0x000fe20007000000 */
[----:B------:R-:W-:Y:S01]  /*9100*/  FFMA.FTZ R107, R0, R17, R107 ;  /* 0x00000011006b7223 */ /* 0x000fe2000001006b */
[C---:B------:R-:W-:Y:S02]  /*9110*/  ISETP.GE.AND P1, PT, R26.reuse, R135, PT ;  /* 0x000000871a00720c */ /* 0x040fe40003f26270 */
[----:B------:R-:W-:Y:S01]  /*9120*/  ISETP.GE.AND P6, PT, R26, R133, PT ;  /* 0x000000851a00720c */ /* 0x000fe20003fc6270 */
[----:B------:R-:W3:Y:S01]  /*9130*/  MUFU.TANH R59, R59 ;  /* 0x0000003b003b7308 */ /* 0x000ee20000002400 */
[----:B--2---:R-:W-:-:S02]  /*9140*/  I2FP.F32.S32 R50, R54 ;  /* 0x0000003600327245 */ /* 0x004fc40000201400 */
[----:B------:R-:W-:Y:S02]  /*9150*/  I2FP.F32.S32 R26, R26 ;  /* 0x0000001a001a7245 */ /* 0x000fe40000201400 */
[----:B------:R-:W-:Y:S01]  /*9160*/  FSEL R143, R105, -INF , !P4 ;  /* 0xff800000698f7808 */ /* 0x000fe20006000000 */
[CC--:B------:R-:W-:Y:S01]  /*9170*/  FFMA.FTZ R67, R0.reuse, R50.reuse, R67 ;  /* 0x0000003200437223 */ /* 0x0c0fe20000010043 */
[----:B------:R-:W-:Y:S01]  /*9180*/  FSEL R172, R61, -INF , !P3 ;  /* 0xff8000003dac7808 */ /* 0x000fe20005800000 */
[----:B------:R2:W-:Y:S01]  /*9190*/  MUFU.TANH R15, R44 ;  /* 0x0000002c000f7308 */ /* 0x0005e20000002400 */
[----:B------:R-:W-:Y:S01]  /*91a0*/  FSEL R141, R49, -INF , !P2 ;  /* 0xff800000318d7808 */ /* 0x000fe20005000000 */
[C---:B------:R-:W-:Y:S01]  /*91b0*/  FFMA.FTZ R111, R0.reuse, R50, R111 ;  /* 0x00000032006f7223 */ /* 0x040fe2000001006f */
[CC--:B------:R-:W-:Y:S01]  /*91c0*/  FFMA.FTZ R117, R0.reuse, R26.reuse, R117 ;  /* 0x0000001a00757223 */ /* 0x0c0fe20000010075 */
[----:B------:R-:W-:Y:S01]  /*91d0*/  FFMA.FTZ R123, R0, R26, R123 ;  /* 0x0000001a007b7223 */ /* 0x000fe2000001007b */
[----:B------:R-:W-:Y:S01]  /*91e0*/  ISETP.GE.AND P5, PT, R60, R135, PT ;  /* 0x000000873c00720c */ /* 0x000fe20003fa6270 */
[----:B------:R-:W-:Y:S01]  /*91f0*/  VIADD R26, R12, 0xffffffc8 ;  /* 0xffffffc80c1a7836 */ /* 0x000fe20000000000 */
[----:B------:R-:W-:Y:S01]  /*9200*/  ISETP.GE.AND P4, PT, R60, R133, PT ;  /* 0x000000853c00720c */ /* 0x000fe20003f86270 */
[----:B------:R-:W-:Y:S01]  /*9210*/  MUFU.TANH R55, R55 ;  /* 0x0000003700377308 */ /* 0x000fe20000002400 */
[----:B------:R-:W-:-:S02]  /*9220*/  ISETP.GE.AND P3, PT, R54, R135, PT ;  /* 0x000000873600720c */ /* 0x000fc40003f66270 */
[----:B------:R-:W-:Y:S02]  /*9230*/  ISETP.GE.AND P2, PT, R54, R133, PT ;  /* 0x000000853600720c */ /* 0x000fe40003f46270 */
[----:B------:R-:W-:Y:S02]  /*9240*/  FSEL R146, R65, -INF , !P5 ;  /* 0xff80000041927808 */ /* 0x000fe40006800000 */
[----:B------:R-:W-:Y:S01]  /*9250*/  FSEL R137, R107, -INF , !P4 ;  /* 0xff8000006b897808 */ /* 0x000fe20006000000 */
[----:B------:R-:W4:Y:S01]  /*9260*/  MUFU.TANH R53, R53 ;  /* 0x0000003500357308 */ /* 0x000f220000002400 */
[----:B--2---:R-:W-:Y:S01]  /*9270*/  VIADD R44, R12, 0xffffffc1 ;  /* 0xffffffc10c2c7836 */ /* 0x004fe20000000000 */
[----:B------:R-:W-:Y:S02]  /*9280*/  FSEL R136, R67, -INF , !P3 ;  /* 0xff80000043887808 */ /* 0x000fe40005800000 */
[----:B------:R-:W-:Y:S02]  /*9290*/  FSEL R129, R111, -INF , !P2 ;  /* 0xff8000006f817808 */ /* 0x000fe40005000000 */
[----:B------:R-:W-:-:S02]  /*92a0*/  ISETP.GE.AND P5, PT, R44, R135, PT ;  /* 0x000000872c00720c */ /* 0x000fc40003fa6270 */
[----:B------:R-:W-:Y:S01]  /*92b0*/  ISETP.GE.AND P4, PT, R44, R133, PT ;  /* 0x000000852c00720c */ /* 0x000fe20003f86270 */
[----:B------:R2:W-:Y:S01]  /*92c0*/  MUFU.TANH R13, R24 ;  /* 0x00000018000d7308 */ /* 0x0005e20000002400 */
[C---:B------:R-:W-:Y:S02]  /*92d0*/  ISETP.GE.AND P3, PT, R26.reuse, R135, PT ;  /* 0x000000871a00720c */ /* 0x040fe40003f66270 */
[----:B------:R-:W-:Y:S02]  /*92e0*/  ISETP.GE.AND P2, PT, R26, R133, PT ;  /* 0x000000851a00720c */ /* 0x000fe40003f46270 */
[----:B------:R-:W-:Y:S02]  /*92f0*/  I2FP.F32.S32 R44, R44 ;  /* 0x0000002c002c7245 */ /* 0x000fe40000201400 */
[----:B------:R-:W-:Y:S01]  /*9300*/  I2FP.F32.S32 R26, R26 ;  /* 0x0000001a001a7245 */ /* 0x000fe20000201400 */
[----:B------:R-:W5:Y:S01]  /*9310*/  MUFU.TANH R19, R46 ;  /* 0x0000002e00137308 */ /* 0x000f620000002400 */
[----:B------:R-:W-:Y:S01]  /*9320*/  FSEL R138, R117, -INF , !P1 ;  /* 0xff800000758a7808 */ /* 0x000fe20004800000 */
[CC--:B-1----:R-:W-:Y:S01]  /*9330*/  FFMA.FTZ R119, R0.reuse, R44.reuse, R119 ;  /* 0x0000002c00777223 */ /* 0x0c2fe20000010077 */
[C---:B------:R-:W-:Y:S01]  /*9340*/  FFMA.FTZ R121, R0.reuse, R44, R121 ;  /* 0x0000002c00797223 */ /* 0x040fe20000010079 */
[CC--:B---3--:R-:W-:Y:S01]  /*9350*/  FFMA.FTZ R59, R0.reuse, R26.reuse, R59 ;  /* 0x0000001a003b7223 */ /* 0x0c8fe2000001003b */
[----:B------:R-:W-:Y:S01]  /*9360*/  FFMA.FTZ R113, R0, R26, R113 ;  /* 0x0000001a00717223 */ /* 0x000fe20000010071 */
[C---:B------:R-:W-:Y:S01]  /*9370*/  VIADD R26, R12.reuse, 0xffffffd0 ;  /* 0xffffffd00c1a7836 */ /* 0x040fe20000000000 */
[----:B------:R-:W-:Y:S01]  /*9380*/  FSEL R144, R119, -INF , !P5 ;  /* 0xff80000077907808 */ /* 0x000fe20006800000 */
[----:B------:R1:W-:Y:S01]  /*9390*/  MUFU.TANH R17, R40 ;  /* 0x0000002800117308 */ /* 0x0003e20000002400 */
[----:B--2---:R-:W-:Y:S01]  /*93a0*/  VIADD R24, R12, 0xffffffc9 ;  /* 0xffffffc90c187836 */ /* 0x004fe20000000000 */
[----:B------:R-:W-:-:S02]  /*93b0*/  FSEL R127, R121, -INF , !P4 ;  /* 0xff800000797f7808 */ /* 0x000fc40006000000 */
[----:B------:R-:W-:Y:S02]  /*93c0*/  FSEL R131, R123, -INF , !P6 ;  /* 0xff8000007b837808 */ /* 0x000fe40007000000 */
[C---:B------:R-:W-:Y:S02]  /*93d0*/  ISETP.GE.AND P5, PT, R26.reuse, R135, PT ;  /* 0x000000871a00720c */ /* 0x040fe40003fa6270 */
[----:B------:R-:W-:Y:S01]  /*93e0*/  ISETP.GE.AND P4, PT, R26, R133, PT ;  /* 0x000000851a00720c */ /* 0x000fe20003f86270 */
[----:B------:R-:W2:Y:S01]  /*93f0*/  MUFU.TANH R51, R51 ;  /* 0x0000003300337308 */ /* 0x000ea20000002400 */
[C---:B------:R-:W-:Y:S02]  /*9400*/  ISETP.GE.AND P1, PT, R24.reuse, R135, PT ;  /* 0x000000871800720c */ /* 0x040fe40003f26270 */
[----:B------:R-:W-:Y:S02]  /*9410*/  ISETP.GE.AND P6, PT, R24, R133, PT ;  /* 0x000000851800720c */ /* 0x000fe40003fc6270 */
[----:B------:R-:W-:-:S02]  /*9420*/  I2FP.F32.S32 R26, R26 ;  /* 0x0000001a001a7245 */ /* 0x000fc40000201400 */
[----:B------:R-:W-:Y:S01]  /*9430*/  I2FP.F32.S32 R24, R24 ;  /* 0x0000001800187245 */ /* 0x000fe20000201400 */
[----:B------:R3:W-:Y:S01]  /*9440*/  MUFU.TANH R49, R22 ;  /* 0x0000001600317308 */ /* 0x0007e20000002400 */
[----:B-1----:R-:W-:Y:S01]  /*9450*/  IADD3 R40, PT, PT, R12, -0x28, RZ ;  /* 0xffffffd80c287810 */ /* 0x002fe20007ffe0ff */
[CC--:B------:R-:W-:Y:S01]  /*9460*/  FFMA.FTZ R11, R0.reuse, R26.reuse, R11 ;  /* 0x0000001a000b7223 */ /* 0x0c0fe2000001000b */
[C---:B----4-:R-:W-:Y:S01]  /*9470*/  FFMA.FTZ R53, R0.reuse, R26, R53 ;  /* 0x0000001a00357223 */ /* 0x050fe20000010035 */
[CC--:B------:R-:W-:Y:S01]  /*9480*/  FFMA.FTZ R23, R0.reuse, R24.reuse, R23 ;  /* 0x0000001800177223 */ /* 0x0c0fe20000010017 */
[----:B------:R-:W-:Y:S01]  /*9490*/  FFMA.FTZ R123, R0, R24, R55 ;  /* 0x00000018007b7223 */ /* 0x000fe20000010037 */
[C---:B------:R-:W-:Y:S01]  /*94a0*/  VIADD R24, R12.reuse, 0xffffffd1 ;  /* 0xffffffd10c187836 */ /* 0x040fe20000000000 */
[----:B------:R-:W-:Y:S01]  /*94b0*/  FSEL R121, R11, -INF , !P4 ;  /* 0xff8000000b797808 */ /* 0x000fe20006000000 */
[----:B------:R-:W1:Y:S01]  /*94c0*/  MUFU.TANH R47, R47 ;  /* 0x0000002f002f7308 */ /* 0x000e620000002400 */
[----:B------:R-:W-:Y:S01]  /*94d0*/  FSEL R142, R23, -INF , !P1 ;  /* 0xff800000178e7808 */ /* 0x000fe20004800000 */
[----:B------:R-:W-:Y:S01]  /*94e0*/  VIADD R26, R12, 0xffffffd9 ;  /* 0xffffffd90c1a7836 */ /* 0x000fe20000000000 */
[----:B------:R-:W-:-:S02]  /*94f0*/  FSEL R123, R123, -INF , !P6 ;  /* 0xff8000007b7b7808 */ /* 0x000fc40007000000 */
[C---:B------:R-:W-:Y:S02]  /*9500*/  ISETP.GE.AND P1, PT, R40.reuse, R135, PT ;  /* 0x000000872800720c */ /* 0x040fe40003f26270 */
[----:B------:R-:W-:Y:S01]  /*9510*/  ISETP.GE.AND P6, PT, R40, R133, PT ;  /* 0x000000852800720c */ /* 0x000fe20003fc6270 */
[----:B------:R-:W-:Y:S01]  /*9520*/  MUFU.TANH R11, R38 ;  /* 0x00000026000b7308 */ /* 0x000fe20000002400 */
[----:B---3--:R-:W-:Y:S02]  /*9530*/  I2FP.F32.S32 R22, R40 ;  /* 0x0000002800167245 */ /* 0x008fe40000201400 */
[----:B------:R-:W-:Y:S02]  /*9540*/  FSEL R140, R59, -INF , !P3 ;  /* 0xff8000003b8c7808 */ /* 0x000fe40005800000 */
[----:B------:R-:W-:Y:S01]  /*9550*/  FSEL R125, R113, -INF , !P2 ;  /* 0xff800000717d7808 */ /* 0x000fe20005000000 */
[CC--:B------:R-:W-:Y:S01]  /*9560*/  FFMA.FTZ R15, R0.reuse, R22.reuse, R15 ;  /* 0x00000016000f7223 */ /* 0x0c0fe2000001000f */
[----:B-----5:R-:W-:Y:S01]  /*9570*/  FFMA.FTZ R117, R0, R22, R19 ;  /* 0x0000001600757223 */ /* 0x020fe20000010013 */
[----:B------:R-:W3:Y:S01]  /*9580*/  MUFU.TANH R43, R43 ;  /* 0x0000002b002b7308 */ /* 0x000ee20000002400 */
[----:B------:R-:W-:Y:S01]  /*9590*/  VIADD R22, R12, 0xffffffe1 ;  /* 0xffffffe10c167836 */ /* 0x000fe20000000000 */
[----:B------:R-:W-:-:S02]  /*95a0*/  ISETP.GE.AND P3, PT, R24, R135, PT ;  /* 0x000000871800720c */ /* 0x000fc40003f66270 */
[----:B------:R-:W-:Y:S02]  /*95b0*/  ISETP.GE.AND P2, PT, R24, R133, PT ;  /* 0x000000851800720c */ /* 0x000fe40003f46270 */
[----:B------:R-:W-:Y:S02]  /*95c0*/  I2FP.F32.S32 R24, R24 ;  /* 0x0000001800187245 */ /* 0x000fe40000201400 */
[----:B------:R-:W-:Y:S01]  /*95d0*/  MUFU.TANH R55, R42 ;  /* 0x0000002a00377308 */ /* 0x000fe20000002400 */
[----:B------:R-:W-:Y:S02]  /*95e0*/  I2FP.F32.S32 R19, R26 ;  /* 0x0000001a00137245 */ /* 0x000fe40000201400 */
[----:B------:R-:W-:Y:S01]  /*95f0*/  FSEL R126, R15, -INF , !P1 ;  /* 0xff8000000f7e7808 */ /* 0x000fe20004800000 */
[CC--:B------:R-:W-:Y:S01]  /*9600*/  FFMA.FTZ R128, R0.reuse, R24.reuse, R9 ;  /* 0x0000001800807223 */ /* 0x0c0fe20000010009 */
[----:B------:R-:W-:Y:S01]  /*9610*/  FSEL R117, R117, -INF , !P6 ;  /* 0xff80000075757808 */ /* 0x000fe20007000000 */
[----:B--2---:R-:W-:Y:S01]  /*9620*/  FFMA.FTZ R51, R0, R24, R51 ;  /* 0x0000001800337223 */ /* 0x004fe20000010033 */
[C---:B------:R-:W-:Y:S01]  /*9630*/  ISETP.GE.AND P1, PT, R22.reuse, R135, PT ;  /* 0x000000871600720c */ /* 0x040fe20003f26270 */
[----:B------:R2:W4:Y:S01]  /*9640*/  MUFU.TANH R23, R18 ;  /* 0x0000001200177308 */ /* 0x0005220000002400 */
[----:B------:R-:W-:Y:S01]  /*9650*/  ISETP.GE.AND P6, PT, R22, R133, PT ;  /* 0x000000851600720c */ /* 0x000fe20003fc6270 */
[----:B------:R-:W-:Y:S01]  /*9660*/  FFMA.FTZ R124, R0, R19, R13 ;  /* 0x00000013007c7223 */ /* 0x000fe2000001000d */
[----:B------:R-:W-:-:S02]  /*9670*/  VIADD R24, R12, 0xffffffe0 ;  /* 0xffffffe00c187836 */ /* 0x000fc40000000000 */
[----:B-1----:R-:W-:Y:S01]  /*9680*/  FFMA.FTZ R47, R0, R19, R47 ;  /* 0x00000013002f7223 */ /* 0x002fe2000001002f */
[----:B------:R-:W-:Y:S02]  /*9690*/  ISETP.GE.AND P4, PT, R26, R133, PT ;  /* 0x000000851a00720c */ /* 0x000fe40003f86270 */
[----:B------:R-:W-:Y:S01]  /*96a0*/  FSEL R128, R128, -INF , !P3 ;  /* 0xff80000080807808 */ /* 0x000fe20005800000 */
[----:B------:R1:W5:Y:S01]  /*96b0*/  MUFU.TANH R13, R16 ;  /* 0x00000010000d7308 */ /* 0x0003620000002400 */
[----:B------:R-:W-:Y:S02]  /*96c0*/  FSEL R115, R47, -INF , !P4 ;  /* 0xff8000002f737808 */ /* 0x000fe40006000000 */
[----:B------:R-:W-:Y:S02]  /*96d0*/  FSEL R119, R51, -INF , !P2 ;  /* 0xff80000033777808 */ /* 0x000fe40005000000 */
[C---:B------:R-:W-:Y:S02]  /*96e0*/  ISETP.GE.AND P3, PT, R24.reuse, R135, PT ;  /* 0x000000871800720c */ /* 0x040fe40003f66270 */
[----:B------:R-:W-:Y:S01]  /*96f0*/  ISETP.GE.AND P2, PT, R24, R133, PT ;  /* 0x000000851800720c */ /* 0x000fe20003f46270 */
[----:B------:R4:W5:Y:S01]  /*9700*/  MUFU.TANH R9, R20 ;  /* 0x0000001400097308 */ /* 0x0009620000002400 */
[----:B--2---:R-:W-:Y:S01]  /*9710*/  I2FP.F32.S32 R18, R22 ;  /* 0x0000001600127245 */ /* 0x004fe20000201400 */
[----:B------:R-:W-:Y:S01]  /*9720*/  VIADD R22, R12, 0xffffffe8 ;  /* 0xffffffe80c167836 */ /* 0x000fe20000000000 */
[----:B------:R-:W-:-:S02]  /*9730*/  FSEL R130, R53, -INF , !P5 ;  /* 0xff80000035827808 */ /* 0x000fc40006800000 */
[----:B------:R-:W-:Y:S01]  /*9740*/  ISETP.GE.AND P5, PT, R26, R135, PT ;  /* 0x000000871a00720c */ /* 0x000fe20003fa6270 */
[CC--:B------:R-:W-:Y:S01]  /*9750*/  FFMA.FTZ R49, R0.reuse, R18.reuse, R49 ;  /* 0x0000001200317223 */ /* 0x0c0fe20000010031 */
[----:B---3--:R-:W-:Y:S01]  /*9760*/  FFMA.FTZ R43, R0, R18, R43 ;  /* 0x00000012002b7223 */ /* 0x008fe2000001002b */
[----:B------:R2:W3:Y:S01]  /*9770*/  MUFU.TANH R15, R14 ;  /* 0x0000000e000f7308 */ /* 0x0004e20000002400 */
[----:B-1----:R-:W-:Y:S02]  /*9780*/  I2FP.F32.S32 R16, R22 ;  /* 0x0000001600107245 */ /* 0x002fe40000201400 */
[----:B------:R-:W-:Y:S02]  /*9790*/  ISETP.GE.AND P4, PT, R22, R133, PT ;  /* 0x000000851600720c */ /* 0x000fe40003f86270 */
[----:B------:R-:W-:Y:S01]  /*97a0*/  IADD3 R18, PT, PT, R12, -0x10, RZ ;  /* 0xfffffff00c127810 */ /* 0x000fe20007ffe0ff */
[C---:B------:R-:W-:Y:S01]  /*97b0*/  FFMA.FTZ R60, R0.reuse, R16, R11 ;  /* 0x00000010003c7223 */ /* 0x040fe2000001000b */
[----:B------:R-:W-:Y:S01]  /*97c0*/  FSEL R120, R49, -INF , !P1 ;  /* 0xff80000031787808 */ /* 0x000fe20004800000 */
[----:B------:R-:W-:Y:S01]  /*97d0*/  MUFU.TANH R33, R33 ;  /* 0x0000002100217308 */ /* 0x000fe20000002400 */
[----:B----4-:R-:W-:Y:S01]  /*97e0*/  I2FP.F32.S32 R20, R24 ;  /* 0x0000001800147245 */ /* 0x010fe20000201400 */
[----:B------:R-:W-:Y:S01]  /*97f0*/  FFMA.FTZ R23, R0, R16, R23 ;  /* 0x0000001000177223 */ /* 0x000fe20000010017 */
[----:B------:R-:W-:-:S02]  /*9800*/  FSEL R60, R60, -INF , !P4 ;  /* 0xff8000003c3c7808 */ /* 0x000fc40006000000 */
[----:B------:R-:W-:Y:S01]  /*9810*/  ISETP.GE.AND P1, PT, R18, R135, PT ;  /* 0x000000871200720c */ /* 0x000fe20003f26270 */
[CC--:B------:R-:W-:Y:S01]  /*9820*/  FFMA.FTZ R17, R0.reuse, R20.reuse, R17 ;  /* 0x0000001400117223 */ /* 0x0c0fe20000010011 */
[----:B------:R-:W-:Y:S01]  /*9830*/  FFMA.FTZ R55, R0, R20, R55 ;  /* 0x0000001400377223 */ /* 0x000fe20000010037 */
[----:B------:R-:W-:Y:S01]  /*9840*/  VIADD R20, R12, 0xffffffe9 ;  /* 0xffffffe90c147836 */ /* 0x000fe20000000000 */
[----:B------:R-:W-:Y:S01]  /*9850*/  ISETP.GE.AND P4, PT, R18, R133, PT ;  /* 0x000000851200720c */ /* 0x000fe20003f86270 */
[----:B------:R-:W-:Y:S01]  /*9860*/  MUFU.TANH R35, R35 ;  /* 0x0000002300237308 */ /* 0x000fe20000002400 */
[----:B------:R-:W-:Y:S01]  /*9870*/  I2FP.F32.S32 R18, R18 ;  /* 0x0000001200127245 */ /* 0x000fe20000201400 */
[C---:B--2---:R-:W-:Y:S01]  /*9880*/  VIADD R14, R12.reuse, 0xfffffff1 ;  /* 0xfffffff10c0e7836 */ /* 0x044fe20000000000 */
[----:B------:R-:W-:Y:S01]  /*9890*/  FSEL R122, R17, -INF , !P3 ;  /* 0xff800000117a7808 */ /* 0x000fe20005800000 */
[----:B------:R-:W-:Y:S01]  /*98a0*/  VIADD R12, R12, 0xfffffff9 ;  /* 0xfffffff90c0c7836 */ /* 0x000fe20000000000 */
[----:B------:R-:W-:Y:S01]  /*98b0*/  FSEL R113, R55, -INF , !P2 ;  /* 0xff80000037717808 */ /* 0x000fe20005000000 */
[----:B-----5:R-:W-:Y:S01]  /*98c0*/  FFMA.FTZ R13, R0, R18, R13 ;  /* 0x00000012000d7223 */ /* 0x020fe2000001000d */
[C---:B------:R-:W-:Y:S01]  /*98d0*/  ISETP.GE.AND P3, PT, R20.reuse, R135, PT ;  /* 0x000000871400720c */ /* 0x040fe20003f66270 */
[----:B------:R-:W1:Y:S01]  /*98e0*/  MUFU.TANH R17, R34 ;  /* 0x0000002200117308 */ /* 0x000e620000002400 */
[----:B------:R-:W-:Y:S01]  /*98f0*/  BAR.SYNC.DEFER_BLOCKING 0x0 ;  /* 0x0000000000007b1d */ /* 0x000fe20000010000 */
[----:B------:R-:W-:-:S02]  /*9900*/  ISETP.GE.AND P2, PT, R20, R133, PT ;  /* 0x000000851400720c */ /* 0x000fc40003f46270 */
[----:B------:R-:W-:Y:S02]  /*9910*/  I2FP.F32.S32 R20, R20 ;  /* 0x0000001400147245 */ /* 0x000fe40000201400 */
[----:B------:R-:W-:Y:S02]  /*9920*/  FSEL R124, R124, -INF , !P5 ;  /* 0xff8000007c7c7808 */ /* 0x000fe40006800000 */
[----:B------:R-:W2:Y:S01]  /*9930*/  MUFU.TANH R11, R29 ;  /* 0x0000001d000b7308 */ /* 0x000ea20000002400 */
[CC--:B------:R-:W-:Y:S01]  /*9940*/  FFMA.FTZ R9, R0.reuse, R20.reuse, R9 ;  /* 0x0000001400097223 */ /* 0x0c0fe20000010009 */
[----:B---3--:R-:W-:Y:S01]  /*9950*/  FFMA.FTZ R15, R0, R20, R15 ;  /* 0x00000014000f7223 */ /* 0x008fe2000001000f */
[----:B------:R-:W-:Y:S02]  /*9960*/  ISETP.GE.AND P5, PT, R22, R135, PT ;  /* 0x000000871600720c */ /* 0x000fe40003fa6270 */
[----:B------:R-:W-:Y:S02]  /*9970*/  FSEL R67, R13, -INF , !P1 ;  /* 0xff8000000d437808 */ /* 0x000fe40004800000 */
[----:B------:R-:W-:Y:S01]  /*9980*/  ISETP.GT.AND P1, PT, R62, R159, PT ;  /* 0x0000009f3e00720c */ /* 0x000fe20003f24270 */
[----:B------:R-:W3:Y:S01]  /*9990*/  MUFU.TANH R31, R31 ;  /* 0x0000001f001f7308 */ /* 0x000ee20000002400 */
[----:B------:R-:W-:Y:S01]  /*99a0*/  FSEL R57, R43, -INF , !P6 ;  /* 0xff8000002b397808 */ /* 0x000fe20007000000 */
[----:B-1----:R-:W-:Y:S01]  /*99b0*/  FFMA.FTZ R17, R0, R18, R17 ;  /* 0x0000001200117223 */ /* 0x002fe20000010011 */
[----:B------:R-:W-:-:S02]  /*99c0*/  FSEL R118, R23, -INF , !P5 ;  /* 0xff80000017767808 */ /* 0x000fc40006800000 */
[----:B------:R-:W-:Y:S02]  /*99d0*/  FSEL R116, R9, -INF , !P3 ;  /* 0xff80000009747808 */ /* 0x000fe40005800000 */
[----:B------:R-:W-:Y:S02]  /*99e0*/  FSEL R59, R15, -INF , !P2 ;  /* 0xff8000000f3b7808 */ /* 0x000fe40005000000 */
[-C--:B------:R-:W-:Y:S02]  /*99f0*/  ISETP.GE.AND P6, PT, R14, R135.reuse, PT ;  /* 0x000000870e00720c */ /* 0x080fe40003fc6270 */
[----:B------:R-:W-:Y:S02]  /*9a00*/  ISETP.GE.AND P5, PT, R12, R135, PT ;  /* 0x000000870c00720c */ /* 0x000fe40003fa6270 */
[-C--:B------:R-:W-:Y:S02]  /*9a10*/  ISETP.GE.AND P3, PT, R14, R133.reuse, PT ;  /* 0x000000850e00720c */ /* 0x080fe40003f66270 */
[----:B------:R-:W-:-:S02]  /*9a20*/  ISETP.GE.AND P2, PT, R12, R133, PT ;  /* 0x000000850c00720c */ /* 0x000fc40003f46270 */
[----:B------:R-:W-:Y:S02]  /*9a30*/  I2FP.F32.S32 R14, R14 ;  /* 0x0000000e000e7245 */ /* 0x000fe40000201400 */
[----:B------:R-:W-:Y:S02]  /*9a40*/  I2FP.F32.S32 R12, R12 ;  /* 0x0000000c000c7245 */ /* 0x000fe40000201400 */
[----:B------:R-:W-:Y:S01]  /*9a50*/  FSEL R64, R17, -INF , !P4 ;  /* 0xff80000011407808 */ /* 0x000fe20006000000 */
[CC--:B------:R-:W-:Y:S01]  /*9a60*/  FFMA.FTZ R33, R0.reuse, R14.reuse, R33 ;  /* 0x0000000e00217223 */ /* 0x0c0fe20000010021 */
[C---:B------:R-:W-:Y:S01]  /*9a70*/  FFMA.FTZ R35, R0.reuse, R14, R35 ;  /* 0x0000000e00237223 */ /* 0x040fe20000010023 */
[CC--:B--2---:R-:W-:Y:S01]  /*9a80*/  FFMA.FTZ R11, R0.reuse, R12.reuse, R11 ;  /* 0x0000000c000b7223 */ /* 0x0c4fe2000001000b */
[----:B---3--:R-:W-:Y:S02]  /*9a90*/  FFMA.FTZ R31, R0, R12, R31 ;  /* 0x0000000c001f7223 */ /* 0x008fe4000001001f */
[----:B------:R-:W-:-:S02]  /*9aa0*/  FSEL R66, R33, -INF , !P6 ;  /* 0xff80000021427808 */ /* 0x000fc40007000000 */
[----:B------:R-:W-:Y:S02]  /*9ab0*/  FSEL R63, R35, -INF , !P3 ;  /* 0xff800000233f7808 */ /* 0x000fe40005800000 */
[----:B------:R-:W-:Y:S02]  /*9ac0*/  FSEL R65, R11, -INF , !P5 ;  /* 0xff8000000b417808 */ /* 0x000fe40006800000 */
        /* <DEDUP_REMOVED lines=64> */
.L_x_6563:
[----:B------:R-:W-:Y:S01]  /*9ed0*/  UMOV UR6, URZ ;  /* 0x000000ff00067c82 */ /* 0x000fe20008000000 */
[----:B------:R-:W-:Y:S01]  /*9ee0*/  IMAD.SHL.U32 R5, R100, 0x80, RZ ;  /* 0x0000008064057824 */ /* 0x000fe200078e00ff */
[----:B------:R-:W-:-:S05]  /*9ef0*/  IADD3 R9, P1, PT, RZ, -UR6, RZ ;  /* 0x80000006ff097c10 */ /* 0x000fca000ff3e0ff */
[----:B------:R-:W-:-:S05]  /*9f00*/  IMAD.X R12, RZ, RZ, ~R5, P1 ;  /* 0x000000ffff0c7224 */ /* 0x000fca00008e0e05 */
[----:B------:R-:W-:-:S04]  /*9f10*/  SHF.R.S64 R9, R9, 0x1f, R12 ;  /* 0x0000001f09097819 */ /* 0x000fc8000000100c */
[----:B------:R-:W-:-:S04]  /*9f20*/  IADD3 R160, P1, PT, R9, R160, RZ ;  /* 0x000000a009a07210 */ /* 0x000fc80007f3e0ff */
[----:B------:R-:W-:-:S09]  /*9f30*/  LEA.HI.X.SX32 R161, R12, R161, 0x1, P1 ;  /* 0x000000a10ca17211 */ /* 0x000fd200008f0eff */
.L_x_6564:
        /* <DEDUP_REMOVED lines=63> */
.L_x_6566:
[----:B------:R-:W-:Y:S05]  /*a330*/  BSYNC.RECONVERGENT B0 ;  /* 0x0000000000007941 */ /* 0x000fea0003800200 */
.L_x_6565:
[----:B------:R-:W0:Y:S02]  /*a340*/  LDGDEPBAR ;  /* 0x00000000000079af */ /* 0x000e240000000000 */
.L_x_6562:
[----:B------:R-:W-:Y:S01]  /*a350*/  FMNMX3.FTZ R9, R3, R6, R4, !PT ;  /* 0x0000000603097276 */ /* 0x000fe20007810004 */
[----:B-1----:R-:W-:Y:S01]  /*a360*/  LDSM.16.MT88.4 R16, [R152+0x6000] ;  /* 0x006000009810783b */ /* 0x002fe20000004200 */
        /* <DEDUP_REMOVED lines=40> */
[----:B---3--:R-:W-:-:S04]  /*a5f0*/  FMNMX.FTZ R100, R5, R100, !PT ;  /* 0x0000006405647209 */ /* 0x008fc80007810000 */
[----:B------:R-:W-:Y:S01]  /*a600*/  FSEL R111, R111, RZ, P1 ;  /* 0x000000ff6f6f7208 */ /* 0x000fe20000800000 */
[C---:B------:R-:W-:Y:S01]  /*a610*/  FMUL.FTZ R108, R100.reuse, UR4 ;  /* 0x00000004646c7c20 */ /* 0x040fe20008410000 */
[----:B------:R-:W-:-:S03]  /*a620*/  FSETP.NEU.FTZ.AND P0, PT, R100, -INF , PT ;  /* 0xff8000006400780b */ /* 0x000fc60003f1d000 */
[--C-:B------:R-:W-:Y:S01]  /*a630*/  FFMA.FTZ R109, R4, UR4, -R111.reuse ;  /* 0x00000004046d7c23 */ /* 0x100fe2000801086f */
[----:B------:R-:W-:Y:S01]  /*a640*/  FSEL R4, R101, RZ, P1 ;  /* 0x000000ff65047208 */ /* 0x000fe20000800000 */
[--C-:B------:R-:W-:Y:S01]  /*a650*/  FFMA.FTZ R112, R6, UR4, -R111.reuse ;  /* 0x0000000406707c23 */ /* 0x100fe2000801086f */
[----:B------:R-:W-:Y:S01]  /*a660*/  FSEL R5, R100, RZ, P0 ;  /* 0x000000ff64057208 */ /* 0x000fe20000000000 */
[--C-:B------:R-:W-:Y:S01]  /*a670*/  FFMA.FTZ R38, R30, UR4, -R111.reuse ;  /* 0x000000041e267c23 */ /* 0x100fe2000801086f */
[----:B------:R-:W-:Y:S01]  /*a680*/  FSEL R108, R108, RZ, P0 ;  /* 0x000000ff6c6c7208 */ /* 0x000fe20000000000 */
[----:B------:R-:W-:Y:S01]  /*a690*/  FADD.FTZ R4, R3, -R4 ;  /* 0x8000000403047221 */ /* 0x000fe20000010000 */
[----:B------:R-:W-:Y:S01]  /*a6a0*/  FFMA.FTZ R110, R10, UR4, -R111 ;  /* 0x000000040a6e7c23 */ /* 0x000fe2000801086f */
[----:B------:R-:W-:Y:S01]  /*a6b0*/  FADD.FTZ R5, R2, -R5 ;  /* 0x8000000502057221 */ /* 0x000fe20000010000 */
[--C-:B------:R-:W-:Y:S01]  /*a6c0*/  FFMA.FTZ R107, R8, UR4, -R111.reuse ;  /* 0x00000004086b7c23 */ /* 0x100fe2000801086f */
[----:B------:R-:W-:Y:S01]  /*a6d0*/  FMUL.FTZ R114, R4, UR4 ;  /* 0x0000000404727c20 */ /* 0x000fe20008410000 */
[--C-:B------:R-:W-:Y:S01]  /*a6e0*/  FFMA.FTZ R3, R7, UR4, -R108.reuse ;  /* 0x0000000407037c23 */ /* 0x100fe2000801086c */
[----:B------:R-:W-:Y:S01]  /*a6f0*/  FMUL.FTZ R2, R5, UR4 ;  /* 0x0000000405027c20 */ /* 0x000fe20008410000 */
[--C-:B------:R-:W-:Y:S01]  /*a700*/  FFMA.FTZ R104, R21, UR4, -R108.reuse ;  /* 0x0000000415687c23 */ /* 0x100fe2000801086c */
[----:B------:R-:W1:Y:S01]  /*a710*/  LDSM.16.MT88.4 R4, [R148+0x6000] ;  /* 0x006000009404783b */ /* 0x000e620000004200 */
[--C-:B------:R-:W-:Y:S01]  /*a720*/  FFMA.FTZ R106, R27, UR4, -R108.reuse ;  /* 0x000000041b6a7c23 */ /* 0x100fe2000801086c */
[----:B------:R-:W3:Y:S01]  /*a730*/  MUFU.EX2 R114, R114 ;  /* 0x0000007200727308 */ /* 0x000ee20000000800 */
[--C-:B------:R-:W-:Y:S01]  /*a740*/  FFMA.FTZ R105, R25, UR4, -R108.reuse ;  /* 0x0000000419697c23 */ /* 0x100fe2000801086c */
[----:B------:R-:W4:Y:S01]  /*a750*/  LDSM.16.MT88.4 R20, [R103+0x6000] ;  /* 0x006000006714783b */ /* 0x000f220000004200 */
        /* <DEDUP_REMOVED lines=14> */
[-C--:B---3--:R-:W-:Y:S01]  /*a840*/  FMUL.FTZ R24, R88, R114.reuse ;  /* 0x0000007258187220 */ /* 0x088fe20000410000 */
[--C-:B------:R-:W-:Y:S01]  /*a850*/  FFMA.FTZ R88, R28, UR4, -R111.reuse ;  /* 0x000000041c587c23 */ /* 0x100fe2000801086f */
[-C--:B------:R-:W-:Y:S01]  /*a860*/  FMUL.FTZ R25, R89, R114.reuse ;  /* 0x0000007259197220 */ /* 0x080fe20000410000 */
[----:B------:R-:W3:Y:S01]  /*a870*/  LDSM.16.MT88.4 R28, [R102+0x6000] ;  /* 0x00600000661c783b */ /* 0x000ee20000004200 */
        /* <DEDUP_REMOVED lines=9> */
[--C-:B------:R-:W-:Y:S01]  /*a910*/  FFMA.FTZ R81, R36, UR4, -R111.reuse ;  /* 0x0000000424517c23 */ /* 0x100fe2000801086f */
[----:B------:R-:W-:Y:S01]  /*a920*/  FMUL.FTZ R76, R76, R114 ;  /* 0x000000724c4c7220 */ /* 0x000fe20000410000 */
[----:B------:R-:W2:Y:S01]  /*a930*/  MUFU.EX2 R107, R107 ;  /* 0x0000006b006b7308 */ /* 0x000ea20000000800 */
[----:B-----5:R-:W-:Y:S01]  /*a940*/  F2FP.BF16.F32.PACK_AB R8, R109, R112 ;  /* 0x000000706d08723e */ /* 0x020fe200000010ff */
[-C--:B------:R-:W-:Y:S01]  /*a950*/  FMUL.FTZ R77, R77, R114.reuse ;  /* 0x000000724d4d7220 */ /* 0x080fe20000410000 */
[-C--:B------:R-:W-:Y:S01]  /*a960*/  FMUL.FTZ R41, R73, R114.reuse ;  /* 0x0000007249297220 */ /* 0x080fe20000410000 */
[-C--:B------:R-:W-:Y:S01]  /*a970*/  FMUL.FTZ R68, R68, R114.reuse ;  /* 0x0000007244447220 */ /* 0x080fe20000410000 */
[----:B------:R-:W-:Y:S01]  /*a980*/  FMUL.FTZ R69, R69, R114 ;  /* 0x0000007245457220 */ /* 0x000fe20000410000 */
        /* <DEDUP_REMOVED lines=19> */
[----:B------:R-:W-:Y:S01]  /*aac0*/  FFMA.FTZ R112, R175, R114, R112 ;  /* 0x00000072af707223 */ /* 0x000fe20000010070 */
[----:B------:R-:W-:Y:S01]  /*aad0*/  FFMA.FTZ R175, R65, UR4, -R111 ;  /* 0x0000000441af7c23 */ /* 0x000fe2000801086f */
[----:B------:R-:W-:-:S02]  /*aae0*/  ISETP.GT.AND P0, PT, R62, R159, PT ;  /* 0x0000009f3e00720c */ /* 0x000fc40003f04270 */
[----:B------:R-:W-:-:S03]  /*aaf0*/  FADD.FTZ R109, R109, R112 ;  /* 0x000000706d6d7221 */ /* 0x000fc60000010000 */
[----:B------:R-:W2:Y:S01]  /*ab00*/  MUFU.EX2 R3, R3 ;  /* 0x0000000300037308 */ /* 0x000ea20000000800 */
[----:B-----5:R-:W-:Y:S01]  /*ab10*/  F2FP.BF16.F32.PACK_AB R9, R105, R106 ;  /* 0x0000006a6909723e */ /* 0x020fe200000010ff */
[----:B------:R-:W-:-:S04]  /*ab20*/  FADD.FTZ R110, R110, R109 ;  /* 0x0000006d6e6e7221 */ /* 0x000fc80000010000 */
[----:B------:R-:W-:Y:S02]  /*ab30*/  FADD.FTZ R107, R107, R110 ;  /* 0x0000006e6b6b7221 */ /* 0x000fe40000010000 */
[----:B------:R-:W5:Y:S01]  /*ab40*/  MUFU.EX2 R2, R2 ;  /* 0x0000000200027308 */ /* 0x000f620000000800 */
[----:B------:R-:W-:-:S07]  /*ab50*/  @P0 IADD3 R134, PT, PT, R134, -0x3, RZ ;  /* 0xfffffffd86860810 */ /* 0x000fce0007ffe0ff */
[----:B------:R4:W-:Y:S01]  /*ab60*/  MUFU.EX2 R80, R40 ;  /* 0x0000002800507308 */ /* 0x0009e20000000800 */
[----:B--2---:R-:W-:-:S07]  /*ab70*/  F2FP.BF16.F32.PACK_AB R11, R3, R104 ;  /* 0x00000068030b723e */ /* 0x004fce00000010ff */
        /* <DEDUP_REMOVED lines=12> */
[--C-:B------:R-:W-:Y:S01]  /*ac40*/  FFMA.FTZ R82, R39, UR4, -R108.reuse ;  /* 0x0000000427527c23 */ /* 0x100fe2000801086c */
[-C--:B------:R-:W-:Y:S01]  /*ac50*/  FMUL.FTZ R78, R78, R2.reuse ;  /* 0x000000024e4e7220 */ /* 0x080fe20000410000 */
[----:B------:R-:W-:Y:S01]  /*ac60*/  FMUL.FTZ R79, R79, R2 ;  /* 0x000000024f4f7220 */ /* 0x000fe20000410000 */
[----:B----4-:R-:W-:Y:S01]  /*ac70*/  FMUL.FTZ R40, R72, R114 ;  /* 0x0000007248287220 */ /* 0x010fe20000410000 */
[-C--:B------:R-:W-:Y:S01]  /*ac80*/  FMUL.FTZ R42, R74, R2.reuse ;  /* 0x000000024a2a7220 */ /* 0x080fe20000410000 */
[C---:B------:R-:W-:Y:S01]  /*ac90*/  HMMA.16816.F32.BF16 R4, R8.reuse, R6, R84 ;  /* 0x000000060804723c */ /* 0x040fe20000041854 */
[----:B------:R1:W2:Y:S01]  /*aca0*/  MUFU.EX2 R85, R38 ;  /* 0x0000002600557308 */ /* 0x0002a20000000800 */
[-C--:B------:R-:W-:Y:S01]  /*acb0*/  FMUL.FTZ R43, R75, R2.reuse ;  /* 0x000000024b2b7220 */ /* 0x080fe20000410000 */
[-C--:B------:R-:W-:Y:S01]  /*acc0*/  FMUL.FTZ R70, R70, R2.reuse ;  /* 0x0000000246467220 */ /* 0x080fe20000410000 */
[----:B------:R-:W-:Y:S01]  /*acd0*/  FMUL.FTZ R71, R71, R2 ;  /* 0x0000000247477220 */ /* 0x000fe20000410000 */
        /* <DEDUP_REMOVED lines=13> */
[----:B-1----:R-:W1:Y:S01]  /*adb0*/  LDSM.16.MT88.4 R36, [R152+0x6800] ;  /* 0x006800009824783b */ /* 0x002e620000004200 */
[----:B--2---:R-:W-:Y:S01]  /*adc0*/  F2FP.BF16.F32.PACK_AB R48, R85, R88 ;  /* 0x000000585530723e */ /* 0x004fe200000010ff */
[----:B------:R-:W-:Y:S01]  /*add0*/  FFMA.FTZ R130, R115, UR4, -R108 ;  /* 0x0000000473827c23 */ /* 0x000fe2000801086c */
[----:B------:R-:W-:Y:S01]  /*ade0*/  FFMA.FTZ R115, R122, UR4, -R111 ;  /* 0x000000047a737c23 */ /* 0x000fe2000801086f */
[----:B------:R-:W-:Y:S01]  /*adf0*/  FFMA.FTZ R2, R177, R2, R106 ;  /* 0x00000002b1027223 */ /* 0x000fe2000001006a */
[----:B------:R-:W-:Y:S01]  /*ae00*/  FADD.FTZ R88, R88, R107 ;  /* 0x0000006b58587221 */ /* 0x000fe20000010000 */
[C---:B------:R-:W-:Y:S01]  /*ae10*/  HMMA.16816.F32.BF16 R16, R8.reuse, R18, R92 ;  /* 0x000000120810723c */ /* 0x040fe2000004185c */
[----:B------:R4:W-:Y:S01]  /*ae20*/  MUFU.EX2 R72, R50 ;  /* 0x0000003200487308 */ /* 0x0009e20000000800 */
[----:B------:R-:W-:Y:S01]  /*ae30*/  FADD.FTZ R105, R105, R2 ;  /* 0x0000000269697221 */ /* 0x000fe20000010000 */
[----:B------:R-:W-:Y:S01]  /*ae40*/  FADD.FTZ R85, R85, R88 ;  /* 0x0000005855557221 */ /* 0x000fe20000010000 */
[----:B------:R-:W-:Y:S01]  /*ae50*/  LDSM.16.MT88.4 R92, [R152+0x9800] ;  /* 0x00980000985c783b */ /* 0x000fe20000004200 */
[--C-:B------:R-:W-:Y:S01]  /*ae60*/  FFMA.FTZ R2, R64, UR4, -R108.reuse ;  /* 0x0000000440027c23 */ /* 0x100fe2000801086c */
[----:B------:R-:W-:Y:S01]  /*ae70*/  FADD.FTZ R104, R104, R105 ;  /* 0x0000006968687221 */ /* 0x000fe20000010000 */
[--C-:B------:R-:W-:Y:S01]  /*ae80*/  FFMA.FTZ R177, R61, UR4, -R108.reuse ;  /* 0x000000043db17c23 */ /* 0x100fe2000801086c */
[----:B------:R-:W-:Y:S01]  /*ae90*/  HMMA.16816.F32.BF16 R20, R8, R22, R76 ;  /* 0x000000160814723c */ /* 0x000fe2000004184c */
[----:B------:R-:W2:Y:S01]  /*aea0*/  MUFU.EX2 R77, R49 ;  /* 0x00000031004d7308 */ /* 0x000ea20000000800 */
[--C-:B------:R-:W-:Y:S01]  /*aeb0*/  FFMA.FTZ R79, R147, UR4, -R108.reuse ;  /* 0x00000004934f7c23 */ /* 0x100fe2000801086c */
[----:B------:R-:W-:Y:S01]  /*aec0*/  FFMA.FTZ R76, R143, UR4, -R108 ;  /* 0x000000048f4c7c23 */ /* 0x000fe2000801086c */
[----:B------:R-:W-:Y:S01]  /*aed0*/  FFMA.FTZ R78, R172, UR4, -R111 ;  /* 0x00000004ac4e7c23 */ /* 0x000fe2000801086f */
[----:B------:R-:W-:Y:S01]  /*aee0*/  FADD.FTZ R3, R3, R104 ;  /* 0x0000006803037221 */ /* 0x000fe20000010000 */
[----:B------:R-:W-:-:S02]  /*aef0*/  MOV R122, R62 ;  /* 0x0000003e007a7202 */ /* 0x000fc40000000f00 */
[C---:B---3--:R-:W-:Y:S01]  /*af00*/  HMMA.16816.F32.BF16 R40, R8.reuse, R28, R40 ;  /* 0x0000001c0828723c */ /* 0x048fe20000041828 */
[----:B------:R-:W3:Y:S01]  /*af10*/  MUFU.EX2 R73, R73 ;  /* 0x0000004900497308 */ /* 0x000ee20000000800 */
[C---:B----4-:R-:W-:Y:S01]  /*af20*/  F2FP.BF16.F32.PACK_AB R50, R81.reuse, R80 ;  /* 0x000000505132723e */ /* 0x050fe200000010ff */
[----:B------:R-:W-:Y:S02]  /*af30*/  FADD.FTZ R80, R80, R85 ;  /* 0x0000005550507221 */ /* 0x000fe40000010000 */
[----:B------:R-:W-:Y:S02]  /*af40*/  LDSM.16.MT88.4 R84, [R148+0x9800] ;  /* 0x009800009454783b */ /* 0x000fe40000004200 */
[----:B------:R-:W-:Y:S01]  /*af50*/  FADD.FTZ R81, R81, R80 ;  /* 0x0000005051517221 */ /* 0x000fe20000010000 */
[----:B------:R-:W-:Y:S01]  /*af60*/  HMMA.16816.F32.BF16 R8, R8, R30, R68 ;  /* 0x0000001e0808723c */ /* 0x000fe20000041844 */
[----:B------:R-:W4:Y:S01]  /*af70*/  LDSM.16.MT88.4 R28, [R103+0x6800] ;  /* 0x00680000671c783b */ /* 0x000f220000004200 */
[--C-:B------:R-:W-:Y:S01]  /*af80*/  FFMA.FTZ R69, R52, UR4, -R111.reuse ;  /* 0x0000000434457c23 */ /* 0x100fe2000801086f */
[----:B--2---:R-:W-:Y:S01]  /*af90*/  F2FP.BF16.F32.PACK_AB R49, R77, R82 ;  /* 0x000000524d31723e */ /* 0x004fe200000010ff */
[----:B------:R2:W-:Y:S01]  /*afa0*/  MUFU.EX2 R68, R74 ;  /* 0x0000004a00447308 */ /* 0x0005e20000000800 */
[----:B------:R-:W5:Y:S01]  /*afb0*/  LDSM.16.MT88.4 R52, [R102+0x6800] ;  /* 0x006800006634783b */ /* 0x000f620000004200 */
[--C-:B------:R-:W-:Y:S01]  /*afc0*/  FFMA.FTZ R71, R176, UR4, -R111.reuse ;  /* 0x00000004b0477c23 */ /* 0x100fe2000801086f */
[----:B------:R-:W-:Y:S01]  /*afd0*/  FFMA.FTZ R70, R174, UR4, -R111 ;  /* 0x00000004ae467c23 */ /* 0x000fe2000801086f */
[----:B------:R-:W-:Y:S01]  /*afe0*/  FADD.FTZ R82, R82, R3 ;  /* 0x0000000352527221 */ /* 0x000fe20000010000 */
[----:B------:R-:W-:Y:S01]  /*aff0*/  FFMA.FTZ R3, R63, UR4, -R108 ;  /* 0x000000043f037c23 */ /* 0x000fe2000801086c */
[----:B---3--:R-:W-:-:S02]  /*b000*/  F2FP.BF16.F32.PACK_AB R51, R73, R72 ;  /* 0x000000484933723e */ /* 0x008fc400000010ff */
[----:B------:R-:W3:Y:S01]  /*b010*/  MUFU.EX2 R69, R69 ;  /* 0x0000004500457308 */ /* 0x000ee20000000800 */
[----:B------:R-:W-:-:S04]  /*b020*/  FADD.FTZ R77, R77, R82 ;  /* 0x000000524d4d7221 */ /* 0x000fc80000010000 */
[----:B-1----:R-:W-:Y:S01]  /*b030*/  HMMA.16816.F32.BF16 R12, R48, R36, R12 ;  /* 0x00000024300c723c */ /* 0x002fe2000004180c */
[----:B------:R-:W-:Y:S02]  /*b040*/  FADD.FTZ R72, R72, R77 ;  /* 0x0000004d48487221 */ /* 0x000fe40000010000 */
[----:B------:R-:W-:Y:S01]  /*b050*/  MUFU.EX2 R71, R71 ;  /* 0x0000004700477308 */ /* 0x000fe20000000800 */
[----:B--2---:R-:W-:Y:S01]  /*b060*/  FFMA.FTZ R74, R171, UR4, -R108 ;  /* 0x00000004ab4a7c23 */ /* 0x004fe2000801086c */
[----:B------:R-:W-:-:S03]  /*b070*/  FADD.FTZ R73, R73, R72 ;  /* 0x0000004849497221 */ /* 0x000fc60000010000 */
[C---:B------:R-:W-:Y:S01]  /*b080*/  HMMA.16816.F32.BF16 R16, R48.reuse, R38, R16 ;  /* 0x000000263010723c */ /* 0x040fe20000041810 */
[----:B------:R-:W1:Y:S02]  /*b090*/  LDSM.16.MT88.4 R36, [R152+0x7000] ;  /* 0x007000009824783b */ /* 0x000e640000004200 */
[----:B------:R-:W-:Y:S05]  /*b0a0*/  MUFU.EX2 R70, R70 ;  /* 0x0000004600467308 */ /* 0x000fea0000000800 */
[C---:B------:R-:W-:Y:S03]  /*b0b0*/  HMMA.16816.F32.BF16 R24, R48.reuse, R44, R24 ;  /* 0x0000002c3018723c */ /* 0x040fe60000041818 */
[----:B------:R-:W-:Y:S05]  /*b0c0*/  MUFU.EX2 R74, R74 ;  /* 0x0000004a004a7308 */ /* 0x000fea0000000800 */
[C---:B----4-:R-:W-:Y:S03]  /*b0d0*/  HMMA.16816.F32.BF16 R32, R48.reuse, R28, R32 ;  /* 0x0000001c3020723c */ /* 0x050fe60000041820 */
[----:B------:R-:W2:Y:S05]  /*b0e0*/  MUFU.EX2 R79, R79 ;  /* 0x0000004f004f7308 */ /* 0x000eaa0000000800 */
[C---:B------:R-:W-:Y:S01]  /*b0f0*/  HMMA.16816.F32.BF16 R20, R48.reuse, R30, R20 ;  /* 0x0000001e3014723c */ /* 0x040fe20000041814 */
[----:B------:R-:W4:Y:S02]  /*b100*/  LDSM.16.MT88.4 R28, [R148+0x7000] ;  /* 0x00700000941c783b */ /* 0x000f240000004200 */
[----:B------:R-:W-:Y:S05]  /*b110*/  MUFU.EX2 R75, R75 ;  /* 0x0000004b004b7308 */ /* 0x000fea0000000800 */
[C---:B------:R-:W-:Y:S01]  /*b120*/  HMMA.16816.F32.BF16 R4, R48.reuse, R46, R4 ;  /* 0x0000002e3004723c */ /* 0x040fe20000041804 */
[----:B------:R-:W4:Y:S02]  /*b130*/  LDSM.16.MT88.4 R44, [R103+0x7000] ;  /* 0x00700000672c783b */ /* 0x000f240000004200 */
[----:B------:R-:W1:Y:S05]  /*b140*/  MUFU.EX2 R76, R76 ;  /* 0x0000004c004c7308 */ /* 0x000e6a0000000800 */
[C---:B-----5:R-:W-:Y:S03]  /*b150*/  HMMA.16816.F32.BF16 R40, R48.reuse, R52, R40 ;  /* 0x000000343028723c */ /* 0x060fe60000041828 */
[----:B------:R-:W-:Y:S05]  /*b160*/  MUFU.EX2 R78, R78 ;  /* 0x0000004e004e7308 */ /* 0x000fea0000000800 */
[----:B------:R-:W-:Y:S01]  /*b170*/  HMMA.16816.F32.BF16 R8, R48, R54, R8 ;  /* 0x000000363008723c */ /* 0x000fe20000041808 */
[----:B---3--:R-:W-:Y:S01]  /*b180*/  F2FP.BF16.F32.PACK_AB R48, R69, R68 ;  /* 0x000000444530723e */ /* 0x008fe200000010ff */
[----:B------:R-:W3:Y:S01]  /*b190*/  LDSM.16.MT88.4 R52, [R102+0x7000] ;  /* 0x007000006634783b */ /* 0x000ee20000004200 */
[----:B--2---:R-:W-:Y:S01]  /*b1a0*/  F2FP.BF16.F32.PACK_AB R49, R79, R74 ;  /* 0x0000004a4f31723e */ /* 0x004fe200000010ff */
[----:B------:R-:W2:Y:S01]  /*b1b0*/  MUFU.EX2 R89, R89 ;  /* 0x0000005900597308 */ /* 0x000ea20000000800 */
[----:B------:R-:W-:Y:S01]  /*b1c0*/  F2FP.BF16.F32.PACK_AB R50, R70, R71 ;  /* 0x000000474632723e */ /* 0x000fe200000010ff */
[----:B------:R-:W-:Y:S01]  /*b1d0*/  FADD.FTZ R68, R68, R81 ;  /* 0x0000005144447221 */ /* 0x000fe20000010000 */
[----:B-1----:R-:W-:-:S03]  /*b1e0*/  F2FP.BF16.F32.PACK_AB R51, R76, R75 ;  /* 0x0000004b4c33723e */ /* 0x002fc600000010ff */
        /* <DEDUP_REMOVED lines=22> */
[----:B--2---:R-:W-:Y:S01]  /*b350*/  F2FP.BF16.F32.PACK_AB R48, R89, R78 ;  /* 0x0000004e5930723e */ /* 0x004fe200000010ff */
[----:B------:R-:W-:Y:S01]  /*b360*/  LDSM.16.MT88.4 R52, [R102+0x8000] ;  /* 0x008000006634783b */ /* 0x000fe20000004200 */
[----:B----4-:R-:W-:Y:S01]  /*b370*/  F2FP.BF16.F32.PACK_AB R49, R91, R96 ;  /* 0x000000605b31723e */ /* 0x010fe200000010ff */
        /* <DEDUP_REMOVED lines=19> */
[C---:B-1----:R-:W-:Y:S02]  /*b4b0*/  HMMA.16816.F32.BF16 R40, R48.reuse, R36, R40 ;  /* 0x000000243028723c */ /* 0x042fe40000041828 */
[----:B------:R-:W1:Y:S06]  /*b4c0*/  MUFU.EX2 R128, R128 ;  /* 0x0000008000807308 */ /* 0x000e6c0000000800 */
[----:B------:R-:W-:Y:S01]  /*b4d0*/  HMMA.16816.F32.BF16 R8, R48, R38, R8 ;  /* 0x000000263008723c */ /* 0x000fe20000041808 */
[----:B------:R-:W1:Y:S01]  /*b4e0*/  LDSM.16.MT88.4 R36, [R103+0x8000] ;  /* 0x008000006724783b */ /* 0x000e620000004200 */
[----:B---3--:R-:W-:Y:S01]  /*b4f0*/  F2FP.BF16.F32.PACK_AB R48, R129, R138 ;  /* 0x0000008a8130723e */ /* 0x008fe200000010ff */
[----:B------:R-:W-:Y:S01]  /*b500*/  MUFU.EX2 R131, R131 ;  /* 0x0000008300837308 */ /* 0x000fe20000000800 */
[----:B--2---:R-:W-:-:S02]  /*b510*/  F2FP.BF16.F32.PACK_AB R49, R127, R142 ;  /* 0x0000008e7f31723e */ /* 0x004fc400000010ff */
[----:B------:R-:W-:Y:S02]  /*b520*/  F2FP.BF16.F32.PACK_AB R50, R133, R140 ;  /* 0x0000008c8532723e */ /* 0x000fe400000010ff */
[----:B-----5:R-:W-:-:S03]  /*b530*/  F2FP.BF16.F32.PACK_AB R51, R144, R125 ;  /* 0x0000007d9033723e */ /* 0x020fc600000010ff */
[----:B------:R-:W-:Y:S04]  /*b540*/  MUFU.EX2 R124, R124 ;  /* 0x0000007c007c7308 */ /* 0x000fe80000000800 */
[C---:B----4-:R-:W-:Y:S04]  /*b550*/  HMMA.16816.F32.BF16 R12, R48.reuse, R28, R12 ;  /* 0x0000001c300c723c */ /* 0x050fe8000004180c */
[----:B------:R-:W-:Y:S04]  /*b560*/  MUFU.EX2 R121, R121 ;  /* 0x0000007900797308 */ /* 0x000fe80000000800 */
[C---:B------:R-:W-:Y:S01]  /*b570*/  HMMA.16816.F32.BF16 R16, R48.reuse, R30, R16 ;  /* 0x0000001e3010723c */ /* 0x040fe20000041810 */
[----:B------:R-:W2:Y:S03]  /*b580*/  LDSM.16.MT88.4 R28, [R152+0x8800] ;  /* 0x00880000981c783b */ /* 0x000ea60000004200 */
[----:B------:R-:W3:Y:S04]  /*b590*/  MUFU.EX2 R126, R126 ;  /* 0x0000007e007e7308 */ /* 0x000ee80000000800 */
[C---:B------:R-:W-:Y:S04]  /*b5a0*/  HMMA.16816.F32.BF16 R24, R48.reuse, R44, R24 ;  /* 0x0000002c3018723c */ /* 0x040fe80000041818 */
[----:B------:R-:W-:Y:S04]  /*b5b0*/  MUFU.EX2 R117, R117 ;  /* 0x0000007500757308 */ /* 0x000fe80000000800 */
[C---:B------:R-:W-:Y:S01]  /*b5c0*/  HMMA.16816.F32.BF16 R4, R48.reuse, R46, R4 ;  /* 0x0000002e3004723c */ /* 0x040fe20000041804 */
[----:B------:R-:W-:Y:S03]  /*b5d0*/  LDSM.16.MT88.4 R44, [R103+0x8800] ;  /* 0x00880000672c783b */ /* 0x000fe60000004200 */
[----:B------:R-:W4:Y:S04]  /*b5e0*/  MUFU.EX2 R130, R130 ;  /* 0x0000008200827308 */ /* 0x000f280000000800 */
[C---:B-1----:R-:W-:Y:S04]  /*b5f0*/  HMMA.16816.F32.BF16 R32, R48.reuse, R36, R32 ;  /* 0x000000243020723c */ /* 0x042fe80000041820 */
[----:B------:R-:W-:Y:S04]  /*b600*/  MUFU.EX2 R115, R115 ;  /* 0x0000007300737308 */ /* 0x000fe80000000800 */
[C---:B------:R-:W-:Y:S01]  /*b610*/  HMMA.16816.F32.BF16 R20, R48.reuse, R38, R20 ;  /* 0x000000263014723c */ /* 0x040fe20000041814 */
[----:B------:R-:W1:Y:S03]  /*b620*/  LDSM.16.MT88.4 R36, [R148+0x8800] ;  /* 0x008800009424783b */ /* 0x000e660000004200 */
        /* <DEDUP_REMOVED lines=11> */
[C---:B--2---:R-:W-:Y:S06]  /*b6e0*/  HMMA.16816.F32.BF16 R12, R48.reuse, R28, R12 ;  /* 0x0000001c300c723c */ /* 0x044fec000004180c */
[----:B------:R-:W2:Y:S02]  /*b6f0*/  MUFU.EX2 R116, R116 ;  /* 0x0000007400747308 */ /* 0x000ea40000000800 */
[C---:B------:R-:W-:Y:S01]  /*b700*/  HMMA.16816.F32.BF16 R16, R48.reuse, R30, R16 ;  /* 0x0000001e3010723c */ /* 0x040fe20000041810 */
[----:B------:R-:W3:Y:S05]  /*b710*/  LDSM.16.MT88.4 R28, [R152+0x9000] ;  /* 0x00900000981c783b */ /* 0x000eea0000004200 */
[----:B------:R-:W-:Y:S02]  /*b720*/  MUFU.EX2 R57, R57 ;  /* 0x0000003900397308 */ /* 0x000fe40000000800 */
[C---:B-1----:R-:W-:Y:S06]  /*b730*/  HMMA.16816.F32.BF16 R24, R48.reuse, R36, R24 ;  /* 0x000000243018723c */ /* 0x042fec0000041818 */
[----:B------:R-:W1:Y:S02]  /*b740*/  MUFU.EX2 R60, R60 ;  /* 0x0000003c003c7308 */ /* 0x000e640000000800 */
[C---:B------:R-:W-:Y:S01]  /*b750*/  HMMA.16816.F32.BF16 R4, R48.reuse, R38, R4 ;  /* 0x000000263004723c */ /* 0x040fe20000041804 */
[----:B------:R-:W4:Y:S05]  /*b760*/  LDSM.16.MT88.4 R36, [R148+0x9000] ;  /* 0x009000009424783b */ /* 0x000f2a0000004200 */
[----:B------:R-:W-:Y:S02]  /*b770*/  MUFU.EX2 R175, R175 ;  /* 0x000000af00af7308 */ /* 0x000fe40000000800 */
[C---:B------:R-:W-:Y:S06]  /*b780*/  HMMA.16816.F32.BF16 R32, R48.reuse, R44, R32 ;  /* 0x0000002c3020723c */ /* 0x040fec0000041820 */
[----:B------:R-:W-:Y:S02]  /*b790*/  MUFU.EX2 R2, R2 ;  /* 0x0000000200027308 */ /* 0x000fe40000000800 */
[C---:B------:R-:W-:Y:S01]  /*b7a0*/  HMMA.16816.F32.BF16 R20, R48.reuse, R46, R20 ;  /* 0x0000002e3014723c */ /* 0x040fe20000041814 */
[----:B------:R-:W4:Y:S05]  /*b7b0*/  LDSM.16.MT88.4 R44, [R103+0x9000] ;  /* 0x00900000672c783b */ /* 0x000f2a0000004200 */
[----:B------:R-:W3:Y:S02]  /*b7c0*/  MUFU.EX2 R3, R3 ;  /* 0x0000000300037308 */ /* 0x000ee40000000800 */
[----:B-----5:R-:W-:Y:S01]  /*b7d0*/  HMMA.16816.F32.BF16 R40, R48, R52, R40 ;  /* 0x000000343028723c */ /* 0x020fe20000041828 */
[--C-:B------:R-:W-:Y:S01]  /*b7e0*/  FFMA.FTZ R52, R67, UR4, -R111.reuse ;  /* 0x0000000443347c23 */ /* 0x100fe2000801086f */
[----:B------:R-:W-:-:S04]  /*b7f0*/  FFMA.FTZ R53, R66, UR4, -R111 ;  /* 0x0000000442357c23 */ /* 0x000fc8000801086f */
[----:B------:R-:W-:Y:S02]  /*b800*/  MUFU.EX2 R177, R177 ;  /* 0x000000b100b17308 */ /* 0x000fe40000000800 */
[----:B------:R-:W-:Y:S01]  /*b810*/  HMMA.16816.F32.BF16 R8, R48, R54, R8 ;  /* 0x000000363008723c */ /* 0x000fe20000041808 */
[----:B------:R-:W-:Y:S01]  /*b820*/  F2FP.BF16.F32.PACK_AB R48, R120, R115 ;  /* 0x000000737830723e */ /* 0x000fe200000010ff */
[----:B------:R-:W-:Y:S01]  /*b830*/  FFMA.FTZ R54, R58, UR4, -R111 ;  /* 0x000000043a367c23 */ /* 0x000fe2000801086f */
[----:B--2---:R-:W-:Y:S02]  /*b840*/  F2FP.BF16.F32.PACK_AB R49, R116, R113 ;  /* 0x000000717431723e */ /* 0x004fe400000010ff */
[----:B------:R-:W-:Y:S01]  /*b850*/  F2FP.BF16.F32.PACK_AB R50, R119, R118 ;  /* 0x000000767732723e */ /* 0x000fe200000010ff */
[----:B------:R-:W-:Y:S01]  /*b860*/  MUFU.EX2 R52, R52 ;  /* 0x0000003400347308 */ /* 0x000fe20000000800 */
[----:B-1----:R-:W-:Y:S02]  /*b870*/  F2FP.BF16.F32.PACK_AB R51, R60, R57 ;  /* 0x000000393c33723e */ /* 0x002fe400000010ff */
[----:B---3--:R-:W-:-:S05]  /*b880*/  F2FP.BF16.F32.PACK_AB R69, R3, R2 ;  /* 0x000000020345723e */ /* 0x008fca00000010ff */
[C---:B------:R-:W-:Y:S01]  /*b890*/  HMMA.16816.F32.BF16 R12, R48.reuse, R28, R12 ;  /* 0x0000001c300c723c */ /* 0x040fe2000004180c */
[----:B------:R-:W1:Y:S07]  /*b8a0*/  MUFU.EX2 R53, R53 ;  /* 0x0000003500357308 */ /* 0x000e6e0000000800 */
[C---:B------:R-:W-:Y:S01]  /*b8b0*/  HMMA.16816.F32.BF16 R16, R48.reuse, R30, R16 ;  /* 0x0000001e3010723c */ /* 0x040fe20000041810 */
[----:B------:R-:W2:Y:S01]  /*b8c0*/  LDSM.16.MT88.4 R28, [R102+0x9000] ;  /* 0x00900000661c783b */ /* 0x000ea20000004200 */
[----:B------:R-:W3:Y:S06]  /*b8d0*/  MUFU.EX2 R54, R54 ;  /* 0x0000003600367308 */ /* 0x000eec0000000800 */
[----:B----4-:R-:W-:Y:S01]  /*b8e0*/  HMMA.16816.F32.BF16 R4, R48, R38, R4 ;  /* 0x000000263004723c */ /* 0x010fe20000041804 */
[----:B------:R-:W-:Y:S01]  /*b8f0*/  FADD.FTZ R38, R74, R73 ;  /* 0x000000494a267221 */ /* 0x000fe20000010000 */
[----:B-1----:R-:W-:-:S03]  /*b900*/  F2FP.BF16.F32.PACK_AB R68, R53, R52 ;  /* 0x000000343544723e */ /* 0x002fc600000010ff */
[----:B------:R-:W-:-:S03]  /*b910*/  FADD.FTZ R38, R79, R38 ;  /* 0x000000264f267221 */ /* 0x000fc60000010000 */
[----:B------:R-:W-:Y:S01]  /*b920*/  HMMA.16816.F32.BF16 R24, R48, R36, R24 ;  /* 0x000000243018723c */ /* 0x000fe20000041818 */
[----:B------:R-:W-:Y:S01]  /*b930*/  FFMA.FTZ R36, R56, UR4, -R108 ;  /* 0x0000000438247c23 */ /* 0x000fe2000801086c */
[----:B---3--:R-:W-:-:S05]  /*b940*/  F2FP.BF16.F32.PACK_AB R70, R175, R54 ;  /* 0x00000036af46723e */ /* 0x008fca00000010ff */
[----:B------:R-:W1:Y:S01]  /*b950*/  MUFU.EX2 R36, R36 ;  /* 0x0000002400247308 */ /* 0x000e620000000800 */
[C---:B------:R-:W-:Y:S08]  /*b960*/  HMMA.16816.F32.BF16 R32, R48.reuse, R44, R32 ;  /* 0x0000002c3020723c */ /* 0x040ff00000041820 */
[----:B------:R-:W-:Y:S01]  /*b970*/  HMMA.16816.F32.BF16 R20, R48, R46, R20 ;  /* 0x0000002e3014723c */ /* 0x000fe20000041814 */
[----:B-1----:R-:W-:-:S07]  /*b980*/  F2FP.BF16.F32.PACK_AB R71, R177, R36 ;  /* 0x00000024b147723e */ /* 0x002fce00000010ff */
[----:B--2---:R-:W-:Y:S01]  /*b990*/  HMMA.16816.F32.BF16 R40, R48, R28, R40 ;  /* 0x0000001c3028723c */ /* 0x004fe20000041828 */
[----:B------:R-:W-:Y:S01]  /*b9a0*/  FADD.FTZ R29, R75, R38 ;  /* 0x000000264b1d7221 */ /* 0x000fe20000010000 */
[----:B------:R-:W-:-:S03]  /*b9b0*/  FADD.FTZ R28, R89, R78 ;  /* 0x0000004e591c7221 */ /* 0x000fc60000010000 */
[----:B------:R-:W-:Y:S01]  /*b9c0*/  FADD.FTZ R29, R76, R29 ;  /* 0x0000001d4c1d7221 */ /* 0x000fe20000010000 */
[----:B------:R-:W-:Y:S01]  /*b9d0*/  FADD.FTZ R83, R83, R28 ;  /* 0x0000001c53537221 */ /* 0x000fe20000010000 */
[----:B------:R-:W1:Y:S01]  /*b9e0*/  LDSM.16.MT88.4 R76, [R103+0x9800] ;  /* 0x00980000674c783b */ /* 0x000e620000004200 */
        /* <DEDUP_REMOVED lines=45> */
[-C--:B------:R-:W-:Y:S02]  /*bcc0*/  MOV R2, R100.reuse ;  /* 0x0000006400027202 */ /* 0x080fe40000000f00 */
[-C--:B------:R-:W-:Y:S01]  /*bcd0*/  MOV R3, R101.reuse ;  /* 0x0000006500037202 */ /* 0x080fe20000000f00 */
[----:B------:R-:W-:Y:S01]  /*bce0*/  FADD.FTZ R36, R36, R5 ;  /* 0x0000000524247221 */ /* 0x000fe20000010000 */
[----:B------:R-:W-:Y:S02]  /*bcf0*/  @P0 MOV R2, R100 ;  /* 0x0000006400020202 */ /* 0x000fe40000000f00 */
[----:B------:R-:W-:Y:S01]  /*bd00*/  @P0 MOV R3, R101 ;  /* 0x0000006500030202 */ /* 0x000fe20000000f00 */
[----:B------:R-:W-:Y:S01]  /*bd10*/  FADD.FTZ R177, R177, R36 ;  /* 0x00000024b1b17221 */ /* 0x000fe20000010000 */
[----:B------:R-:W-:Y:S09]  /*bd20*/  @P0 BRA `(.L_x_6567) ;  /* 0x0000000000040947 */ /* 0x000ff20003800000 */
.L_x_6559:
[----:B------:R-:W-:-:S07]  /*bd30*/  IADD3 R134, PT, PT, R122, -0x1, RZ ;  /* 0xffffffff7a867810 */ /* 0x000fce0007ffe0ff */
.L_x_6567:
        /* <DEDUP_REMOVED lines=14> */
[----:B------:R-:W3:Y:S01]  /*be20*/  LDCU UR4, c[0x0][0x45c] ;  /* 0x00008b80ff0477ac */ /* 0x000ee20008000800 */
[----:B------:R-:W4:Y:S01]  /*be30*/  LDCU.64 UR6, c[0x0][0x3a0] ;  /* 0x00007400ff0677ac */ /* 0x000f220008000a00 */
[----:B------:R-:W1:Y:S10]  /*be40*/  LDCU.64 UR8, c[0x0][0x3a8] ;  /* 0x00007500ff0877ac */ /* 0x000e740008000a00 */
.L_x_6572:
        /* <DEDUP_REMOVED lines=75> */
.L_x_6569:
        /* <DEDUP_REMOVED lines=367> */
.L_x_6571:
        /* <DEDUP_REMOVED lines=8> */
[--C-:B------:R-:W-:Y:S01]  /*da70*/  @!P0 IMAD.MOV.U32 R20, RZ, RZ, R8.reuse ;  /* 0x000000ffff148224 */ /* 0x100fe200078e0008 */
[CC--:B------:R-:W-:Y:S01]  /*da80*/  @!P0 LEA R18, P5, R4.reuse, R8.reuse, 0x5 ;  /* 0x0000000804128211 */ /* 0x0c0fe200078a28ff */
[----:B------:R2:W-:Y:S01]  /*da90*/  @P0 STS.128 [R165+0x2800], RZ ;  /* 0x002800ffa5000388 */ /* 0x0005e20000000c00 */
[CC--:B------:R-:W-:Y:S01]  /*daa0*/  @!P0 LEA R16, P4, R4.reuse, R8.reuse, 0x6 ;  /* 0x0000000804108211 */ /* 0x0c0fe200078830ff */
[C---:B------:R-:W-:Y:S01]  /*dab0*/  @!P0 IMAD.WIDE.U32 R14, R4.reuse, 0x60, R8 ;  /* 0x00000060040e8825 */ /* 0x040fe200078e0008 */
[CC--:B------:R-:W-:Y:S01]  /*dac0*/  @!P0 LEA.HI.X R19, R4.reuse, R9.reuse, R7, 0x5, P5 ;  /* 0x0000000904138211 */ /* 0x0c0fe200028f2c07 */
[----:B------:R-:W-:Y:S01]  /*dad0*/  @!PT LDS RZ, [RZ] ;  /* 0x00000000fffff984 */ /* 0x000fe20000000800 */
[----:B------:R-:W-:Y:S01]  /*dae0*/  @!PT LDS RZ, [RZ] ;  /* 0x00000000fffff984 */ /* 0x000fe20000000800 */
[----:B------:R-:W-:Y:S01]  /*daf0*/  @!PT LDS RZ, [RZ] ;  /* 0x00000000fffff984 */ /* 0x000fe20000000800 */
[----:B------:R2:W-:Y:S01]  /*db00*/  @!P0 LDGSTS.E.BYPASS.LTC128B.128 [R165+0x2800], desc[UR16][R8.64] ;  /* 0x0280000008a58fae */ /* 0x0005e2000b981a10 */
[C---:B------:R-:W-:Y:S01]  /*db10*/  @!P0 LEA R12, P3, R4.reuse, R8, 0x7 ;  /* 0x00000008040c8211 */ /* 0x040fe200078638ff */
[C---:B------:R-:W-:Y:S01]  /*db20*/  @!P0 IMAD.WIDE.U32 R10, R4.reuse, 0xa0, R8 ;  /* 0x000000a0040a8825 */ /* 0x040fe200078e0008 */
[CCC-:B------:R-:W-:Y:S01]  /*db30*/  @!P0 LEA.HI.X R17, R4.reuse, R9.reuse, R7.reuse, 0x6, P4 ;  /* 0x0000000904118211 */ /* 0x1c0fe200020f3407 */
[----:B------:R2:W-:Y:S01]  /*db40*/  @P0 STS.128 [R165+0x3000], RZ ;  /* 0x003000ffa5000388 */ /* 0x0005e20000000c00 */
[----:B------:R-:W-:Y:S02]  /*db50*/  @!P0 LEA.HI.X R13, R4, R9, R7, 0x7, P3 ;  /* 0x00000009040d8211 */ /* 0x000fe400018f3c07 */
[----:B------:R-:W-:Y:S01]  /*db60*/  @!P0 IADD3 R11, PT, PT, R2, R11, RZ ;  /* 0x0000000b020b8210 */ /* 0x000fe20007ffe0ff */
[----:B------:R-:W-:Y:S01]  /*db70*/  @!PT LDS RZ, [RZ] ;  /* 0x00000000fffff984 */ /* 0x000fe20000000800 */
[----:B------:R-:W-:Y:S01]  /*db80*/  @!PT LDS RZ, [RZ] ;  /* 0x00000000fffff984 */ /* 0x000fe20000000800 */
[----:B------:R-:W-:Y:S01]  /*db90*/  @!PT LDS RZ, [RZ] ;  /* 0x00000000fffff984 */ /* 0x000fe20000000800 */
[----:B------:R2:W-:Y:S01]  /*dba0*/  @!P0 LDGSTS.E.BYPASS.LTC128B.128 [R165+0x3000], desc[UR16][R18.64] ;  /* 0x0300000012a58fae */ /* 0x0005e2000b981a10 */
[----:B------:R-:W-:Y:S03]  /*dbb0*/  @!P0 MOV R21, R9 ;  /* 0x0000000900158202 */ /* 0x000fe60000000f00 */
[----:B------:R2:W-:Y:S01]  /*dbc0*/  @P0 STS.128 [R165+0x3800], RZ ;  /* 0x003800ffa5000388 */ /* 0x0005e20000000c00 */
[----:B------:R-:W-:Y:S03]  /*dbd0*/  @!P0 IMAD.WIDE.U32 R20, R4, 0xc0, R20 ;  /* 0x000000c004148825 */ /* 0x000fe600078e0014 */
[----:B------:R-:W-:Y:S01]  /*dbe0*/  @!PT LDS RZ, [RZ] ;  /* 0x00000000fffff984 */ /* 0x000fe20000000800 */
[----:B------:R-:W-:Y:S01]  /*dbf0*/  @!PT LDS RZ, [RZ] ;  /* 0x00000000fffff984 */ /* 0x000fe20000000800 */
[----:B------:R-:W-:Y:S01]  /*dc00*/  @!PT LDS RZ, [RZ] ;  /* 0x00000000fffff984 */ /* 0x000fe20000000800 */
[----:B------:R2:W-:Y:S01]  /*dc10*/  @!P0 LDGSTS.E.BYPASS.LTC128B.128 [R165+0x3800], desc[UR16][R16.64] ;  /* 0x0380000010a58fae */ /* 0x0005e2000b981a10 */
[C---:B------:R-:W-:Y:S03]  /*dc20*/  @!P0 IMAD R4, R7.reuse, 0x60, RZ ;  /* 0x0000006007048824 */ /* 0x040fe600078e02ff */
[----:B------:R2:W-:Y:S01]  /*dc30*/  @P0 STS.128 [R165+0x4000], RZ ;  /* 0x004000ffa5000388 */ /* 0x0005e20000000c00 */
[----:B------:R-:W-:Y:S02]  /*dc40*/  @!P0 IMAD R7, R7, 0xc0, RZ ;  /* 0x000000c007078824 */ /* 0x000fe400078e02ff */
[----:B------:R-:W-:Y:S02]  /*dc50*/  @!P0 IMAD.IADD R15, R4, 0x1, R15 ;  /* 0x00000001040f8824 */ /* 0x000fe400078e020f */
        /* <DEDUP_REMOVED lines=21> */
.L_x_6570:
[C---:B------:R-:W-:Y:S01]  /*ddb0*/  IADD3 R4, PT, PT, R171.reuse, -0x40, RZ ;  /* 0xffffffc0ab047810 */ /* 0x040fe20007ffe0ff */
[----:B--2---:R-:W-:Y:S01]  /*ddc0*/  LDSM.16.MT88.4 R12, [R152+0x6000] ;  /* 0x00600000980c783b */ /* 0x004fe20000004200 */
[C---:B-1----:R-:W-:Y:S02]  /*ddd0*/  IADD3 R2, PT, PT, R171.reuse, -0x3f, RZ ;  /* 0xffffffc1ab027810 */ /* 0x042fe40007ffe0ff */
[----:B------:R-:W-:Y:S02]  /*dde0*/  I2FP.F32.S32 R4, R4 ;  /* 0x0000000400047245 */ /* 0x000fe40000201400 */
[----:B------:R-:W-:Y:S02]  /*ddf0*/  I2FP.F32.S32 R2, R2 ;  /* 0x0000000200027245 */ /* 0x000fe40000201400 */
[----:B------:R-:W-:Y:S01]  /*de00*/  I2FP.F32.S32 R5, R171 ;  /* 0x000000ab00057245 */ /* 0x000fe20000201400 */
[CC--:B------:R-:W-:Y:S01]  /*de10*/  FFMA.FTZ R11, R0.reuse, R4.reuse, R3 ;  /* 0x00000004000b7223 */ /* 0x0c0fe20000010003 */
[C---:B------:R-:W-:Y:S01]  /*de20*/  IADD3 R3, PT, PT, R171.reuse, -0x20, RZ ;  /* 0xffffffe0ab037810 */ /* 0x040fe20007ffe0ff */
[C---:B------:R-:W-:Y:S01]  /*de30*/  FFMA.FTZ R183, R0.reuse, R4, R183 ;  /* 0x0000000400b77223 */ /* 0x040fe200000100b7 */
[CC--:B------:R-:W-:Y:S01]  /*de40*/  FFMA.FTZ R185, R0.reuse, R2.reuse, R185 ;  /* 0x0000000200b97223 */ /* 0x0c0fe200000100b9 */
[C---:B------:R-:W-:Y:S01]  /*de50*/  FFMA.FTZ R181, R0.reuse, R2, R181 ;  /* 0x0000000200b57223 */ /* 0x040fe200000100b5 */
[----:B------:R-:W-:Y:S01]  /*de60*/  I2FP.F32.S32 R3, R3 ;  /* 0x0000000300037245 */ /* 0x000fe20000201400 */
[CC--:B------:R-:W-:Y:S01]  /*de70*/  FFMA.FTZ R132, R0.reuse, R5.reuse, R132 ;  /* 0x0000000500847223 */ /* 0x0c0fe20000010084 */
[C---:B------:R-:W-:Y:S01]  /*de80*/  IADD3 R4, PT, PT, R171.reuse, -0x37, RZ ;  /* 0xffffffc9ab047810 */ /* 0x040fe20007ffe0ff */
[C---:B------:R-:W-:Y:S01]  /*de90*/  FFMA.FTZ R133, R0.reuse, R5, R133 ;  /* 0x0000000500857223 */ /* 0x040fe20000010085 */
[C---:B------:R-:W-:Y:S01]  /*dea0*/  IADD3 R2, PT, PT, R171.reuse, -0x30, RZ ;  /* 0xffffffd0ab027810 */ /* 0x040fe20007ffe0ff */
[CC--:B------:R-:W-:Y:S01]  /*deb0*/  FFMA.FTZ R144, R0.reuse, R3.reuse, R144 ;  /* 0x0000000300907223 */ /* 0x0c0fe20000010090 */
[C---:B------:R-:W-:Y:S01]  /*dec0*/  FFMA.FTZ R179, R0.reuse, R3, R179 ;  /* 0x0000000300b37223 */ /* 0x040fe200000100b3 */
[----:B------:R-:W-:Y:S01]  /*ded0*/  I2FP.F32.S32 R4, R4 ;  /* 0x0000000400047245 */ /* 0x000fe20000201400 */
[----:B------:R-:W-:Y:S01]  /*dee0*/  LDSM.16.MT88.4 R20, [R148+0x6000] ;  /* 0x006000009414783b */ /* 0x000fe20000004200 */
[C---:B------:R-:W-:Y:S02]  /*def0*/  IADD3 R3, PT, PT, R171.reuse, -0x17, RZ ;  /* 0xffffffe9ab037810 */ /* 0x040fe40007ffe0ff */
[----:B------:R-:W-:Y:S01]  /*df00*/  I2FP.F32.S32 R2, R2 ;  /* 0x0000000200027245 */ /* 0x000fe20000201400 */
[CC--:B------:R-:W-:Y:S01]  /*df10*/  FFMA.FTZ R193, R0.reuse, R4.reuse, R193 ;  /* 0x0000000400c17223 */ /* 0x0c0fe200000100c1 */
[----:B------:R-:W-:Y:S01]  /*df20*/  I2FP.F32.S32 R3, R3 ;  /* 0x0000000300037245 */ /* 0x000fe20000201400 */
[C---:B------:R-:W-:Y:S01]  /*df30*/  FFMA.FTZ R189, R0.reuse, R4, R189 ;  /* 0x0000000400bd7223 */ /* 0x040fe200000100bd */
[C---:B------:R-:W-:Y:S01]  /*df40*/  IADD3 R4, PT, PT, R171.reuse, -0x28, RZ ;  /* 0xffffffd8ab047810 */ /* 0x040fe20007ffe0ff */
[CC--:B------:R-:W-:Y:S01]  /*df50*/  FFMA.FTZ R195, R0.reuse, R2.reuse, R195 ;  /* 0x0000000200c37223 */ /* 0x0c0fe200000100c3 */
[C---:B------:R-:W-:Y:S01]  /*df60*/  FFMA.FTZ R199, R0.reuse, R2, R199 ;  /* 0x0000000200c77223 */ /* 0x040fe200000100c7 */
[C---:B------:R-:W-:Y:S01]  /*df70*/  IADD3 R2, PT, PT, R171.reuse, -0x27, RZ ;  /* 0xffffffd9ab027810 */ /* 0x040fe20007ffe0ff */
[CC--:B------:R-:W-:Y:S01]  /*df80*/  FFMA.FTZ R142, R0.reuse, R3.reuse, R142 ;  /* 0x00000003008e7223 */ /* 0x0c0fe2000001008e */
[C---:B------:R-:W-:Y:S01]  /*df90*/  FFMA.FTZ R143, R0.reuse, R3, R143 ;  /* 0x00000003008f7223 */ /* 0x040fe2000001008f */
[C---:B------:R-:W-:Y:S01]  /*dfa0*/  IADD3 R5, PT, PT, R171.reuse, -0xf, RZ ;  /* 0xfffffff1ab057810 */ /* 0x040fe20007ffe0ff */
[----:B------:R-:W-:Y:S01]  /*dfb0*/  LDSM.16.MT88.4 R28, [R103+0x6000] ;  /* 0x00600000671c783b */ /* 0x000fe20000004200 */
[----:B------:R-:W-:Y:S02]  /*dfc0*/  I2FP.F32.S32 R4, R4 ;  /* 0x0000000400047245 */ /* 0x000fe40000201400 */
[C---:B------:R-:W-:Y:S02]  /*dfd0*/  IADD3 R3, PT, PT, R171.reuse, -0x8, RZ ;  /* 0xfffffff8ab037810 */ /* 0x040fe40007ffe0ff */
[----:B------:R-:W-:Y:S01]  /*dfe0*/  I2FP.F32.S32 R2, R2 ;  /* 0x0000000200027245 */ /* 0x000fe20000201400 */
[CC--:B------:R-:W-:Y:S01]  /*dff0*/  FFMA.FTZ R35, R0.reuse, R4.reuse, R205 ;  /* 0x0000000400237223 */ /* 0x0c0fe200000100cd */
[----:B------:R-:W-:Y:S01]  /*e000*/  I2FP.F32.S32 R5, R5 ;  /* 0x0000000500057245 */ /* 0x000fe20000201400 */
[C---:B------:R-:W-:Y:S01]  /*e010*/  FFMA.FTZ R209, R0.reuse, R4, R209 ;  /* 0x0000000400d17223 */ /* 0x040fe200000100d1 */
[----:B------:R-:W-:Y:S01]  /*e020*/  I2FP.F32.S32 R3, R3 ;  /* 0x0000000300037245 */ /* 0x000fe20000201400 */
[CC--:B------:R-:W-:Y:S01]  /*e030*/  FFMA.FTZ R24, R0.reuse, R2.reuse, R207 ;  /* 0x0000000200187223 */ /* 0x0c0fe200000100cf */
[C---:B------:R-:W-:Y:S01]  /*e040*/  FFMA.FTZ R33, R0.reuse, R2, R203 ;  /* 0x0000000200217223 */ /* 0x040fe200000100cb */
[C---:B------:R-:W-:Y:S01]  /*e050*/  IADD3 R4, PT, PT, R171.reuse, -0x1f, RZ ;  /* 0xffffffe1ab047810 */ /* 0x040fe20007ffe0ff */
[CC--:B------:R-:W-:Y:S01]  /*e060*/  FFMA.FTZ R138, R0.reuse, R5.reuse, R138 ;  /* 0x00000005008a7223 */ /* 0x0c0fe2000001008a */
[C---:B------:R-:W-:Y:S01]  /*e070*/  IADD3 R2, PT, PT, R171.reuse, -0x18, RZ ;  /* 0xffffffe8ab027810 */ /* 0x040fe20007ffe0ff */
[C---:B------:R-:W-:Y:S01]  /*e080*/  FFMA.FTZ R139, R0.reuse, R5, R139 ;  /* 0x00000005008b7223 */ /* 0x040fe2000001008b */
[CC--:B------:R-:W-:Y:S01]  /*e090*/  FFMA.FTZ R136, R0.reuse, R3.reuse, R136 ;  /* 0x0000000300887223 */ /* 0x0c0fe20000010088 */
[C---:B------:R-:W-:Y:S01]  /*e0a0*/  FFMA.FTZ R137, R0.reuse, R3, R137 ;  /* 0x0000000300897223 */ /* 0x040fe20000010089 */
[C---:B------:R-:W-:Y:S01]  /*e0b0*/  IADD3 R5, PT, PT, R171.reuse, 0x1, RZ ;  /* 0x00000001ab057810 */ /* 0x040fe20007ffe0ff */
[----:B------:R-:W-:Y:S01]  /*e0c0*/  LDSM.16.MT88.4 R48, [R102+0x6000] ;  /* 0x006000006630783b */ /* 0x000fe20000004200 */
[----:B------:R-:W-:Y:S02]  /*e0d0*/  I2FP.F32.S32 R4, R4 ;  /* 0x0000000400047245 */ /* 0x000fe40000201400 */
[C---:B------:R-:W-:Y:S02]  /*e0e0*/  IADD3 R3, PT, PT, R171.reuse, 0x8, RZ ;  /* 0x00000008ab037810 */ /* 0x040fe40007ffe0ff */
[----:B------:R-:W-:Y:S01]  /*e0f0*/  I2FP.F32.S32 R2, R2 ;  /* 0x0000000200027245 */ /* 0x000fe20000201400 */
[CC--:B------:R-:W-:Y:S01]  /*e100*/  FFMA.FTZ R62, R0.reuse, R4.reuse, R211 ;  /* 0x00000004003e7223 */ /* 0x0c0fe200000100d3 */
[C---:B------:R-:W-:Y:S01]  /*e110*/  IADD3 R6, PT, PT, R171.reuse, -0x38, RZ ;  /* 0xffffffc8ab067810 */ /* 0x040fe20007ffe0ff */
[C---:B------:R-:W-:Y:S01]  /*e120*/  FFMA.FTZ R147, R0.reuse, R4, R147 ;  /* 0x0000000400937223 */ /* 0x040fe20000010093 */
[----:B------:R-:W-:Y:S01]  /*e130*/  I2FP.F32.S32 R5, R5 ;  /* 0x0000000500057245 */ /* 0x000fe20000201400 */
[CC--:B------:R-:W-:Y:S01]  /*e140*/  FFMA.FTZ R60, R0.reuse, R2.reuse, R213 ;  /* 0x00000002003c7223 */ /* 0x0c0fe200000100d5 */
[----:B------:R-:W-:Y:S01]  /*e150*/  I2FP.F32.S32 R3, R3 ;  /* 0x0000000300037245 */ /* 0x000fe20000201400 */
[C---:B------:R-:W-:Y:S01]  /*e160*/  FFMA.FTZ R145, R0.reuse, R2, R145 ;  /* 0x0000000200917223 */ /* 0x040fe20000010091 */
[----:B------:R-:W-:Y:S01]  /*e170*/  I2FP.F32.S32 R6, R6 ;  /* 0x0000000600067245 */ /* 0x000fe20000201400 */
[CC--:B------:R-:W-:Y:S01]  /*e180*/  FFMA.FTZ R130, R0.reuse, R5.reuse, R130 ;  /* 0x0000000500827223 */ /* 0x0c0fe20000010082 */
[C---:B------:R-:W-:Y:S01]  /*e190*/  IADD3 R4, PT, PT, R171.reuse, 0x9, RZ ;  /* 0x00000009ab047810 */ /* 0x040fe20007ffe0ff */
[C---:B------:R-:W-:Y:S01]  /*e1a0*/  FFMA.FTZ R131, R0.reuse, R5, R131 ;  /* 0x0000000500837223 */ /* 0x040fe20000010083 */
[C---:B------:R-:W-:Y:S01]  /*e1b0*/  IADD3 R2, PT, PT, R171.reuse, 0x10, RZ ;  /* 0x00000010ab027810 */ /* 0x040fe20007ffe0ff */
[CC--:B------:R-:W-:Y:S01]  /*e1c0*/  FFMA.FTZ R128, R0.reuse, R3.reuse, R128 ;  /* 0x0000000300807223 */ /* 0x0c0fe20000010080 */
[C---:B------:R-:W-:Y:S01]  /*e1d0*/  FFMA.FTZ R129, R0.reuse, R3, R129 ;  /* 0x0000000300817223 */ /* 0x040fe20000010081 */
[C---:B------:R-:W-:Y:S01]  /*e1e0*/  IADD3 R5, PT, PT, R171.reuse, 0x11, RZ ;  /* 0x00000011ab057810 */ /* 0x040fe20007ffe0ff */
[CC--:B------:R-:W-:Y:S01]  /*e1f0*/  FFMA.FTZ R191, R0.reuse, R6.reuse, R191 ;  /* 0x0000000600bf7223 */ /* 0x0c0fe200000100bf */
[C---:B------:R-:W-:Y:S01]  /*e200*/  FFMA.FTZ R187, R0.reuse, R6, R187 ;  /* 0x0000000600bb7223 */ /* 0x040fe200000100bb */
[----:B------:R-:W-:Y:S01]  /*e210*/  I2FP.F32.S32 R4, R4 ;  /* 0x0000000400047245 */ /* 0x000fe20000201400 */
[----:B------:R-:W-:Y:S01]  /*e220*/  LDSM.16.MT88.4 R56, [R148+0x6800] ;  /* 0x006800009438783b */ /* 0x000fe20000004200 */
[C---:B------:R-:W-:Y:S02]  /*e230*/  IADD3 R3, PT, PT, R171.reuse, 0x19, RZ ;  /* 0x00000019ab037810 */ /* 0x040fe40007ffe0ff */
[C---:B------:R-:W-:Y:S01]  /*e240*/  IADD3 R6, PT, PT, R171.reuse, -0x2f, RZ ;  /* 0xffffffd1ab067810 */ /* 0x040fe20007ffe0ff */
[C---:B------:R-:W-:Y:S01]  /*e250*/  FFMA.FTZ R126, R0.reuse, R4, R219 ;  /* 0x00000004007e7223 */ /* 0x040fe200000100db */
[----:B------:R-:W-:Y:S01]  /*e260*/  I2FP.F32.S32 R2, R2 ;  /* 0x0000000200027245 */ /* 0x000fe20000201400 */
[C---:B------:R-:W-:Y:S01]  /*e270*/  FFMA.FTZ R127, R0.reuse, R4, R215 ;  /* 0x00000004007f7223 */ /* 0x040fe200000100d7 */
[----:B------:R-:W-:Y:S02]  /*e280*/  I2FP.F32.S32 R5, R5 ;  /* 0x0000000500057245 */ /* 0x000fe40000201400 */
[----:B------:R-:W-:Y:S01]  /*e290*/  I2FP.F32.S32 R3, R3 ;  /* 0x0000000300037245 */ /* 0x000fe20000201400 */
[C---:B------:R-:W-:Y:S01]  /*e2a0*/  FFMA.FTZ R124, R0.reuse, R2, R221 ;  /* 0x00000002007c7223 */ /* 0x040fe200000100dd */
[----:B------:R-:W-:Y:S01]  /*e2b0*/  I2FP.F32.S32 R6, R6 ;  /* 0x0000000600067245 */ /* 0x000fe20000201400 */
[C---:B------:R-:W-:Y:S01]  /*e2c0*/  FFMA.FTZ R125, R0.reuse, R2, R217 ;  /* 0x00000002007d7223 */ /* 0x040fe200000100d9 */
[----:B------:R-:W-:Y:S01]  /*e2d0*/  IADD3 R4, PT, PT, R171, 0x21, RZ ;  /* 0x00000021ab047810 */ /* 0x000fe20007ffe0ff */
[C---:B------:R-:W-:Y:S01]  /*e2e0*/  FFMA.FTZ R122, R0.reuse, R5, R122 ;  /* 0x00000005007a7223 */ /* 0x040fe2000001007a */
[----:B------:R-:W-:Y:S01]  /*e2f0*/  FMNMX3.FTZ R2, R101, R183, R185, !PT ;  /* 0x000000b765027276 */ /* 0x000fe200078100b9 */
[C---:B------:R-:W-:Y:S01]  /*e300*/  FFMA.FTZ R123, R0.reuse, R5, R123 ;  /* 0x00000005007b7223 */ /* 0x040fe2000001007b */
[CC--:B------:R-:W-:Y:S01]  /*e310*/  FFMA.FTZ R118, R0.reuse, R3.reuse, R118 ;  /* 0x0000000300767223 */ /* 0x0c0fe20000010076 */
[C---:B------:R-:W-:Y:S01]  /*e320*/  FFMA.FTZ R119, R0.reuse, R3, R119 ;  /* 0x0000000300777223 */ /* 0x040fe20000010077 */
[C---:B------:R-:W-:Y:S01]  /*e330*/  IADD3 R5, PT, PT, R171.reuse, 0x20, RZ ;  /* 0x00000020ab057810 */ /* 0x040fe20007ffe0ff */
[C---:B------:R-:W-:Y:S01]  /*e340*/  FFMA.FTZ R201, R0.reuse, R6, R201 ;  /* 0x0000000600c97223 */ /* 0x040fe200000100c9 */
[----:B------:R-:W-:Y:S01]  /*e350*/  I2FP.F32.S32 R3, R4 ;  /* 0x0000000400037245 */ /* 0x000fe20000201400 */
[----:B------:R-:W-:Y:S01]  /*e360*/  FFMA.FTZ R53, R0, R6, R197 ;  /* 0x0000000600357223 */ /* 0x000fe200000100c5 */
[----:B------:R-:W-:Y:S02]  /*e370*/  FMNMX3.FTZ R4, R100, R11, R181, !PT ;  /* 0x0000000b64047276 */ /* 0x000fe400078100b5 */
[----:B------:R-:W-:Y:S01]  /*e380*/  FMNMX3.FTZ R2, R2, R191, R193, !PT ;  /* 0x000000bf02027276 */ /* 0x000fe200078100c1 */
[CC--:B------:R-:W-:Y:S01]  /*e390*/  FFMA.FTZ R114, R0.reuse, R3.reuse, R114 ;  /* 0x0000000300727223 */ /* 0x0c0fe20000010072 */
[C---:B------:R-:W-:Y:S01]  /*e3a0*/  IADD3 R7, PT, PT, R171.reuse, -0x10, RZ ;  /* 0xfffffff0ab077810 */ /* 0x040fe20007ffe0ff */
[----:B------:R-:W-:Y:S01]  /*e3b0*/  FFMA.FTZ R115, R0, R3, R115 ;  /* 0x0000000300737223 */ /* 0x000fe20000010073 */
[----:B------:R-:W-:Y:S02]  /*e3c0*/  I2FP.F32.S32 R5, R5 ;  /* 0x0000000500057245 */ /* 0x000fe40000201400 */
[----:B------:R-:W-:Y:S02]  /*e3d0*/  FMNMX3.FTZ R4, R4, R187, R189, !PT ;  /* 0x000000bb04047276 */ /* 0x000fe400078100bd */
[----:B------:R-:W-:Y:S01]  /*e3e0*/  FMNMX3.FTZ R2, R2, R199, R201, !PT ;  /* 0x000000c702027276 */ /* 0x000fe200078100c9 */
[C---:B------:R-:W-:Y:S01]  /*e3f0*/  FFMA.FTZ R116, R0.reuse, R5, R116 ;  /* 0x0000000500747223 */ /* 0x040fe20000010074 */
[----:B------:R-:W-:Y:S01]  /*e400*/  I2FP.F32.S32 R7, R7 ;  /* 0x0000000700077245 */ /* 0x000fe20000201400 */
        /* <DEDUP_REMOVED lines=8> */
[----:B------:R-:W-:Y:S02]  /*e490*/  I2FP.F32.S32 R7, R7 ;  /* 0x0000000700077245 */ /* 0x000fe40000201400 */
        /* <DEDUP_REMOVED lines=11> */
[----:B------:R-:W-:Y:S02]  /*e550*/  I2FP.F32.S32 R7, R7 ;  /* 0x0000000700077245 */ /* 0x000fe40000201400 */
        /* <DEDUP_REMOVED lines=8> */
[----:B------:R-:W-:Y:S02]  /*e5e0*/  I2FP.F32.S32 R3, R3 ;  /* 0x0000000300037245 */ /* 0x000fe40000201400 */
[----:B------:R-:W-:Y:S02]  /*e5f0*/  I2FP.F32.S32 R7, R7 ;  /* 0x0000000700077245 */ /* 0x000fe40000201400 */
[C---:B------:R-:W-:Y:S01]  /*e600*/  IADD3 R66, PT, PT, R171.reuse, 0x31, RZ ;  /* 0x00000031ab427810 */ /* 0x040fe20007ffe0ff */
[CC--:B------:R-:W-:Y:S01]  /*e610*/  FFMA.FTZ R110, R0.reuse, R3.reuse, R110 ;  /* 0x00000003006e7223 */ /* 0x0c0fe2000001006e */
[----:B------:R-:W-:Y:S01]  /*e620*/  IADD3 R67, PT, PT, R171, 0x30, RZ ;  /* 0x00000030ab437810 */ /* 0x000fe20007ffe0ff */
[----:B------:R-:W-:Y:S01]  /*e630*/  FFMA.FTZ R41, R0, R3, R41 ;  /* 0x0000000300297223 */ /* 0x000fe20000010029 */
[----:B------:R-:W-:Y:S01]  /*e640*/  FMNMX3.FTZ R6, R6, R125, R123, !PT ;  /* 0x0000007d06067276 */ /* 0x000fe2000781007b */
[CC--:B------:R-:W-:Y:S01]  /*e650*/  FFMA.FTZ R112, R0.reuse, R7.reuse, R112 ;  /* 0x0000000700707223 */ /* 0x0c0fe20000010070 */
[----:B------:R-:W-:Y:S01]  /*e660*/  FMNMX3.FTZ R5, R5, R120, R118, !PT ;  /* 0x0000007805057276 */ /* 0x000fe20007810076 */
[C---:B------:R-:W-:Y:S01]  /*e670*/  FFMA.FTZ R43, R0.reuse, R7, R43 ;  /* 0x00000007002b7223 */ /* 0x040fe2000001002b */
[----:B------:R-:W-:Y:S02]  /*e680*/  I2FP.F32.S32 R66, R66 ;  /* 0x0000004200427245 */ /* 0x000fe40000201400 */
[----:B------:R-:W-:Y:S02]  /*e690*/  I2FP.F32.S32 R67, R67 ;  /* 0x0000004300437245 */ /* 0x000fe40000201400 */
[C---:B------:R-:W-:Y:S01]  /*e6a0*/  IADD3 R3, PT, PT, R171.reuse, 0x39, RZ ;  /* 0x00000039ab037810 */ /* 0x040fe20007ffe0ff */
[C---:B------:R-:W-:Y:S01]  /*e6b0*/  FFMA.FTZ R39, R0.reuse, R66, R39 ;  /* 0x0000004200277223 */ /* 0x040fe20000010027 */
[----:B------:R-:W-:Y:S01]  /*e6c0*/  IADD3 R4, PT, PT, R171, 0x38, RZ ;  /* 0x00000038ab047810 */ /* 0x000fe20007ffe0ff */
[----:B------:R-:W-:Y:S01]  /*e6d0*/  FFMA.FTZ R42, R0, R67, R42 ;  /* 0x00000043002a7223 */ /* 0x000fe2000001002a */
[----:B------:R-:W-:Y:S01]  /*e6e0*/  FMNMX3.FTZ R6, R6, R121, R119, !PT ;  /* 0x0000007906067276 */ /* 0x000fe20007810077 */
[C---:B------:R-:W-:Y:S01]  /*e6f0*/  FFMA.FTZ R67, R0.reuse, R67, R223 ;  /* 0x0000004300437223 */ /* 0x040fe200000100df */
[----:B------:R-:W-:Y:S01]  /*e700*/  FMNMX3.FTZ R5, R5, R116, R114, !PT ;  /* 0x0000007405057276 */ /* 0x000fe20007810072 */
[C---:B------:R-:W-:Y:S01]  /*e710*/  FFMA.FTZ R66, R0.reuse, R66, R227 ;  /* 0x0000004200427223 */ /* 0x040fe200000100e3 */
[----:B------:R-:W-:Y:S02]  /*e720*/  I2FP.F32.S32 R3, R3 ;  /* 0x0000000300037245 */ /* 0x000fe40000201400 */
[----:B------:R-:W-:Y:S02]  /*e730*/  I2FP.F32.S32 R4, R4 ;  /* 0x0000000400047245 */ /* 0x000fe40000201400 */
        /* <DEDUP_REMOVED lines=13> */
[----:B------:R-:W-:Y:S05]  /*e810*/  IADD3 R171, PT, PT, R171, -0x80, RZ ;  /* 0xffffff80abab7810 */ /* 0x000fea0007ffe0ff */
        /* <DEDUP_REMOVED lines=83> */
[----:B------:R-:W-:Y:S03]  /*ed50*/  ISETP.GT.AND P0, PT, R172, R159, PT ;  /* 0x0000009fac00720c */ /* 0x000fe60003f04270 */
        /* <DEDUP_REMOVED lines=286> */
.L_x_6568:
        /* <DEDUP_REMOVED lines=24> */
[----:B------:R-:W-:Y:S02]  /*100c0*/  SHF.R.U32.HI R36, RZ, 0x1, R37 ;  /* 0x00000001ff247819 */ /* 0x000fe40000011625 */
[----:B------:R-:W-:Y:S01]  /*100d0*/  LOP3.LUT R14, R8, 0x1c0, RZ, 0xc0, !PT ;  /* 0x000001c0080e7812 */ /* 0x000fe200078ec0ff */
[----:B--2---:R-:W-:Y:S01]  /*100e0*/  FADD.FTZ R7, R0, R7 ;  /* 0x0000000700077221 */ /* 0x004fe20000010000 */
[C---:B------:R-:W-:Y:S02]  /*100f0*/  SHF.L.U32 R0, R37.reuse, 0x2, RZ ;  /* 0x0000000225007819 */ /* 0x040fe400000006ff */
        /* <DEDUP_REMOVED lines=64> */
[C---:B------:R-:W-:Y:S01]  /*10500*/  IADD3 R16, PT, PT, R11.reuse, R10, RZ ;  /* 0x0000000a0b107210 */ /* 0x040fe20007ffe0ff */
[----:B------:R1:W-:Y:S03]  /*10510*/  STS.64 [R8+0x800], R98 ;  /* 0x0008006208007388 */ /* 0x0003e60000000a00 */
[----:B------:R-:W4:Y:S01]  /*10520*/  LDC R9, c[0x0][0x3e0] ;  /* 0x0000f800ff097b82 */ /* 0x000f220000000800 */
[----:B------:R-:W-:Y:S04]  /*10530*/  STS.64 [R13], R92 ;  /* 0x0000005c0d007388 */ /* 0x000fe80000000a00 */
[----:B------:R-:W-:Y:S03]  /*10540*/  STS.64 [R13+0x800], R94 ;  /* 0x0008005e0d007388 */ /* 0x000fe60000000a00 */
[----:B------:R-:W2:Y:S01]  /*10550*/  @P0 LDC R17, c[0x0][0x458] ;  /* 0x00011600ff110b82 */ /* 0x000ea20000000800 */
[----:B------:R-:W-:Y:S04]  /*10560*/  STS.64 [R12], R88 ;  /* 0x000000580c007388 */ /* 0x000fe80000000a00 */
[----:B------:R3:W-:Y:S01]  /*10570*/  STS.64 [R12+0x800], R90 ;  /* 0x0008005a0c007388 */ /* 0x0007e20000000a00 */
[----:B-----5:R-:W-:Y:S01]  /*10580*/  IMAD R4, R4, UR6, R167 ;  /* 0x0000000604047c24 */ /* 0x020fe2000f8e02a7 */
[----:B-1----:R-:W-:-:S02]  /*10590*/  IADD3 R8, PT, PT, R11, R12, RZ ;  /* 0x0000000c0b087210 */ /* 0x002fc40007ffe0ff */
[----:B------:R-:W-:-:S03]  /*105a0*/  IADD3 R11, PT, PT, R11, R18, RZ ;  /* 0x000000120b0b7210 */ /* 0x000fc60007ffe0ff */
[----:B------:R-:W-:Y:S04]  /*105b0*/  STS.64 [R8], R84 ;  /* 0x0000005408007388 */ /* 0x000fe80000000a00 */
[----:B------:R1:W-:Y:S04]  /*105c0*/  STS.64 [R8+0x800], R86 ;  /* 0x0008005608007388 */ /* 0x0003e80000000a00 */
[----:B------:R2:W-:Y:S01]  /*105d0*/  STS.64 [R10], R80 ;  /* 0x000000500a007388 */ /* 0x0005e20000000a00 */
[----:B---3--:R-:W-:-:S03]  /*105e0*/  IADD3 R12, PT, PT, -R167, RZ, RZ ;  /* 0x000000ffa70c7210 */ /* 0x008fc60007ffe1ff */
[----:B------:R3:W-:Y:S04]  /*105f0*/  STS.64 [R10+0x800], R82 ;  /* 0x000800520a007388 */ /* 0x0007e80000000a00 */
[----:B------:R3:W-:Y:S01]  /*10600*/  STS.64 [R16], R76 ;  /* 0x0000004c10007388 */ /* 0x0007e20000000a00 */
[----:B----4-:R-:W-:-:S03]  /*10610*/  IMAD R12, R9, R12, UR5 ;  /* 0x00000005090c7e24 */ /* 0x010fc6000f8e020c */
[----:B------:R3:W-:Y:S01]  /*10620*/  STS.64 [R16+0x800], R78 ;  /* 0x0008004e10007388 */ /* 0x0007e20000000a00 */
[----:B------:R-:W-:-:S03]  /*10630*/  IMAD R4, R4, R9, R12 ;  /* 0x0000000904047224 */ /* 0x000fc600078e020c */
[----:B------:R3:W-:Y:S01]  /*10640*/  STS.64 [R18], R72 ;  /* 0x0000004812007388 */ /* 0x0007e20000000a00 */
[----:B------:R-:W-:-:S03]  /*10650*/  IMAD R166, R4, R5, R166 ;  /* 0x0000000504a67224 */ /* 0x000fc600078e02a6 */
[----:B------:R3:W-:Y:S01]  /*10660*/  STS.64 [R18+0x800], R74 ;  /* 0x0008004a12007388 */ /* 0x0007e20000000a00 */
[----:B-1----:R-:W-:-:S03]  /*10670*/  @P1 FMUL.FTZ R8, R7, 0.69314718246459960938 ;  /* 0x3f31721807081820 */ /* 0x002fc60000410000 */
[----:B------:R3:W-:Y:S01]  /*10680*/  STS.64 [R11], R68 ;  /* 0x000000440b007388 */ /* 0x0007e20000000a00 */
[----:B------:R-:W-:Y:S01]  /*10690*/  @P0 FMUL.FTZ R7, R6, 0.69314718246459960938 ;  /* 0x3f31721806070820 */ /* 0x000fe20000410000 */
[----:B--2---:R-:W-:Y:S02]  /*106a0*/  @P1 FFMA.FTZ R40, R3, R14, R8 ;  /* 0x0000000e03281223 */ /* 0x004fe40000010008 */
[----:B------:R3:W-:Y:S01]  /*106b0*/  STS.64 [R11+0x800], R70 ;  /* 0x000800460b007388 */ /* 0x0007e20000000a00 */
[----:B------:R-:W-:Y:S01]  /*106c0*/  @P0 FFMA.FTZ R39, R2, R17, R7 ;  /* 0x0000001102270223 */ /* 0x000fe20000010007 */
[----:B------:R-:W-:Y:S01]  /*106d0*/  IMAD R2, R166, UR4, RZ ;  /* 0x00000004a6027c24 */ /* 0x000fe2000f8e02ff */
[----:B------:R-:W-:Y:S06]  /*106e0*/  BAR.SYNC.DEFER_BLOCKING 0x0 ;  /* 0x0000000000007b1d */ /* 0x000fec0000010000 */
        /* <DEDUP_REMOVED lines=9> */
[----:B------:R-:W3:Y:S01]  /*10780*/  LDCU.64 UR4, c[0x0][0x428] ;  /* 0x00008500ff0477ac */ /* 0x000ee20008000a00 */
[C---:B------:R-:W-:Y:S01]  /*10790*/  VIADD R41, R37.reuse, 0x8 ;  /* 0x0000000825297836 */ /* 0x040fe20000000000 */
[C---:B------:R-:W-:Y:S02]  /*107a0*/  IADD3 R3, P0, PT, R166.reuse, R37, RZ ;  /* 0x00000025a6037210 */ /* 0x040fe40007f1e0ff */
[-C--:B------:R-:W-:Y:S02]  /*107b0*/  ISETP.GE.AND P2, PT, R37, R158.reuse, PT ;  /* 0x0000009e2500720c */ /* 0x080fe40003f46270 */
[----:B------:R-:W-:Y:S02]  /*107c0*/  ISETP.GE.AND P1, PT, R41, R158, PT ;  /* 0x0000009e2900720c */ /* 0x000fe40003f26270 */
[----:B------:R-:W-:Y:S02]  /*107d0*/  LEA.HI.X.SX32 R166, R166, RZ, 0x1, P0 ;  /* 0x000000ffa6a67211 */ /* 0x000fe400000f0eff */
[----:B---3--:R-:W-:-:S04]  /*107e0*/  LEA R36, P0, R3, UR4, 0x2 ;  /* 0x0000000403247c11 */ /* 0x008fc8000f8010ff */
[----:B------:R-:W-:-:S05]  /*107f0*/  LEA.HI.X R37, R3, UR5, R166, 0x2, P0 ;  /* 0x0000000503257c11 */ /* 0x000fca00080f14a6 */
[----:B------:R3:W-:Y:S04]  /*10800*/  @!P2 STG.E desc[UR16][R36.64], R40 ;  /* 0x000000282400a986 */ /* 0x0007e8000c101910 */
[----:B------:R3:W-:Y:S02]  /*10810*/  @!P1 STG.E desc[UR16][R36.64+0x20], R39 ;  /* 0x0000202724009986 */ /* 0x0007e4000c101910 */
.L_x_6574:
[----:B------:R-:W-:Y:S05]  /*10820*/  BSYNC.RECONVERGENT B0 ;  /* 0x0000000000007941 */ /* 0x000fea0003800200 */
.L_x_6573:
[----:B------:R-:W5:Y:S01]  /*10830*/  LDCU UR6, c[0x0][0x440] ;  /* 0x00008800ff0677ac */ /* 0x000f620008000800 */
[C---:B---3--:R-:W-:Y:S02]  /*10840*/  LOP3.LUT R37, R0.reuse, 0xfc0, RZ, 0xc0, !PT ;  /* 0x00000fc000257812 */ /* 0x048fe400078ec0ff */
[----:B------:R-:W-:Y:S01]  /*10850*/  LOP3.LUT R3, R0, 0x3c, RZ, 0xc0, !PT ;  /* 0x0000003c00037812 */ /* 0x000fe200078ec0ff */
[----:B------:R-:W3:Y:S01]  /*10860*/  LDCU.64 UR4, c[0x0][0x3f8] ;  /* 0x00007f00ff0477ac */ /* 0x000ee20008000a00 */
[----:B------:R-:W-:-:S04]  /*10870*/  LOP3.LUT R37, R37, 0x3c, R0, 0xf8, !PT ;  /* 0x0000003c25257812 */ /* 0x000fc800078ef800 */
[----:B------:R-:W-:-:S04]  /*10880*/  IADD3 R0, P1, PT, R2, R37, RZ ;  /* 0x0000002502007210 */ /* 0x000fc80007f3e0ff */
[----:B------:R-:W-:Y:S02]  /*10890*/  LEA.HI.X.SX32 R37, R2, RZ, 0x1, P1 ;  /* 0x000000ff02257211 */ /* 0x000fe400008f0eff */
[----:B-----5:R-:W-:Y:S02]  /*108a0*/  ISETP.GE.AND P0, PT, R3, UR6, PT ;  /* 0x0000000603007c0c */ /* 0x020fe4000bf06270 */
[----:B------:R-:W-:Y:S02]  /*108b0*/  SHF.R.U32.HI R3, RZ, 0x4, R38 ;  /* 0x00000004ff037819 */ /* 0x000fe40000011626 */
[C---:B---3--:R-:W-:Y:S02]  /*108c0*/  LEA R42, P2, R0.reuse, UR4, 0x2 ;  /* 0x00000004002a7c11 */ /* 0x048fe4000f8410ff */
        /* <DEDUP_REMOVED lines=12> */
[----:B-1----:R1:W-:Y:S01]  /*10990*/  @!P1 STG.E.128 desc[UR16][R42.64], R32 ;  /* 0x000000202a009986 */ /* 0x0023e2000c101d10 */
[----:B------:R-:W-:Y:S01]  /*109a0*/  VIADD R3, R3, 0x38 ;  /* 0x0000003803037836 */ /* 0x000fe20000000000 */
[----:B------:R-:W-:-:S02]  /*109b0*/  ISETP.GE.OR P2, PT, R37, R158, P0 ;  /* 0x0000009e2500720c */ /* 0x000fc40000746670 */
[-C--:B------:R-:W-:Y:S01]  /*109c0*/  ISETP.GE.OR P1, PT, R39, R158.reuse, P0 ;  /* 0x0000009e2700720c */ /* 0x080fe20000726670 */
[----:B--2---:R1:W-:Y:S01]  /*109d0*/  @!P6 STG.E.128 desc[UR16][R42.64+0x800], R28 ;  /* 0x0008001c2a00e986 */ /* 0x0043e2000c101d10 */
        /* <DEDUP_REMOVED lines=9> */
.L_x_6575:
        /* <DEDUP_REMOVED lines=9> */
.L_x_7195:


//--------------------- .text._ZN5flash24flash_fwd_splitkv_kernelI23Flash_fwd_kernel_traitsILi64ELi64ELi128ELi4ELb0ELb0EN7cutlass10bfloat16_tE19Flash_kernel_traitsILi64ELi64ELi128ELi4ES3_EELb1ELb0ELb0ELb0ELb1ELb0ELb1ELb1EEEvNS_16Flash_fwd_paramsE --------------------------
	.section	.text._ZN5flash24flash_fwd_splitkv_kernelI23Flash_fwd_kernel_traitsILi64ELi64ELi128ELi4ELb0ELb0EN7cutlass10bfloat16_tE19Flash_kernel_traitsILi64ELi64ELi128ELi4ES3_EELb1ELb0ELb0ELb0ELb1ELb0ELb1ELb1EEEvNS_16Flash_fwd_paramsE,"ax",@progbits
	.align	128
        .global         _ZN5flash24flash_fwd_splitkv_kernelI23Flash_fwd_kernel_traitsILi64ELi64ELi128ELi4ELb0ELb0EN7cutlass10bfloat16_tE19Flash_kernel_traitsILi64ELi64ELi128ELi4ES3_EELb1ELb0ELb0ELb0ELb1ELb0ELb1ELb1EEEvNS_16Flash_fwd_paramsE
        .type           _ZN5flash24flash_fwd_splitkv_kernelI23Flash_fwd_kernel_traitsILi64ELi64ELi128ELi4ELb0ELb0EN7cutlass10bfloat16_tE19Flash_kernel_traitsILi64ELi64ELi128ELi4ES3_EELb1ELb0ELb0ELb0ELb1ELb0ELb1ELb1EEEvNS_16Flash_fwd_paramsE,@function
        .size           _ZN5flash24flash_fwd_splitkv_kernelI23Flash_fwd_kernel_traitsILi64ELi64ELi128ELi4ELb0ELb0EN7cutlass10bfloat16_tE19Flash_kernel_traitsILi64ELi64ELi128ELi4ES3_EELb1ELb0ELb0ELb0ELb1ELb0ELb1ELb1EEEvNS_16Flash_fwd_paramsE,(.L_x_7196 - _ZN5flash24flash_fwd_splitkv_kernelI23Flash_fwd_kernel_traitsILi64ELi64ELi128ELi4ELb0ELb0EN7cutlass10bfloat16_tE19Flash_kernel_traitsILi64ELi64ELi128ELi4ES3_EELb1ELb0ELb0ELb0ELb1ELb0ELb1ELb1EEEvNS_16Flash_fwd_paramsE)
        .other          _ZN5flash24flash_fwd_splitkv_kernelI23Flash_fwd_kernel_traitsILi64ELi64ELi128ELi4ELb0ELb0EN7cutlass10bfloat16_tE19Flash_kernel_traitsILi64ELi64ELi128ELi4ES3_EELb1ELb0ELb0ELb0ELb1ELb0ELb1ELb1EEEvNS_16Flash_fwd_paramsE,@"STO_CUDA_ENTRY STV_DEFAULT"
_ZN5flash24flash_fwd_splitkv_kernelI23Flash_fwd_kernel_traitsILi64ELi64ELi128ELi4ELb0ELb0EN7cutlass10bfloat16_tE19Flash_kernel_traitsILi64ELi64ELi128ELi4ES3_EELb1ELb0ELb0ELb0ELb1ELb0ELb1ELb1EEEvNS_16Flash_fwd_paramsE:
.text._ZN5flash24flash_fwd_splitkv_kernelI23Flash_fwd_kernel_traitsILi64ELi64ELi128ELi4ELb0ELb0EN7cutlass10bfloat16_tE19Flash_kernel_traitsILi64ELi64ELi128ELi4ES3_EELb1ELb0ELb0ELb0ELb1ELb0ELb1ELb1EEEvNS_16Flash_fwd_paramsE:
        /* <DEDUP_REMOVED lines=21> */
[----:B------:R-:W-:-:S13]  /*0150*/  ISETP.GE.U32.AND P0, PT, R0, R5, PT ;  /* 0x000000050000720c */ /* 0x000fda0003f06070 */
[----:B------:R-:W-:Y:S02]  /*0160*/  @P0 IMAD.IADD R0, R0, 0x1, -R5 ;  /* 0x0000000100000824 */ /* 0x000fe400078e0a05 */
[----:B------:R-:W-:Y:S01]  /*0170*/  @P0 VIADD R171, R171, 0x1 ;  /* 0x00000001abab0836 */ /* 0x000fe20000000000 */
[----:B--2---:R-:W-:Y:S02]  /*0180*/  ISETP.NE.U32.AND P0, PT, R6, RZ, PT ;  /* 0x000000ff0600720c */ /* 0x004fe40003f05070 */
[----:B------:R-:W-:Y:S02]  /*0190*/  ISETP.GE.U32.AND P2, PT, R0, R5, PT ;  /* 0x000000050000720c */ /* 0x000fe40003f46070 */
[----:B------:R-:W-:Y:S02]  /*01a0*/  ISETP.NE.AND.EX P3, PT, R7, RZ, PT, P0 ;  /* 0x000000ff0700720c */ /* 0x000fe40003f65300 */
[----:B------:R-:W-:Y:S02]  /*01b0*/  ISETP.NE.U32.AND P1, PT, R6, RZ, PT ;  /* 0x000000ff0600720c */ /* 0x000fe40003f25070 */
[----:B-1----:R-:W-:-:S02]  /*01c0*/  ISETP.NE.U32.AND P0, PT, R2, RZ, PT ;  /* 0x000000ff0200720c */ /* 0x002fc40003f05070 */
[----:B------:R-:W-:-:S05]  /*01d0*/  ISETP.NE.AND.EX P1, PT, R7, RZ, PT, P1 ;  /* 0x000000ff0700720c */ /* 0x000fca0003f25310 */
[----:B------:R-:W-:Y:S01]  /*01e0*/  @P2 VIADD R171, R171, 0x1 ;  /* 0x00000001abab2836 */ /* 0x000fe20000000000 */
[----:B------:R-:W-:Y:S02]  /*01f0*/  ISETP.NE.AND.EX P2, PT, R3, RZ, PT, P0 ;  /* 0x000000ff0300720c */ /* 0x000fe40003f45300 */
[----:B------:R-:W-:Y:S02]  /*0200*/  @!P4 LOP3.LUT R171, RZ, R5, RZ, 0x33, !PT ;  /* 0x00000005ffabc212 */ /* 0x000fe400078e33ff */
[----:B---3--:R-:W-:-:S03]  /*0210*/  ISETP.NE.U32.AND P0, PT, RZ, UR4, PT ;  /* 0x00000004ff007c0c */ /* 0x008fc6000bf05070 */
[----:B----4-:R-:W-:Y:S01]  /*0220*/  IMAD.WIDE.U32 R6, R171, 0x4, R8 ;  /* 0x00000004ab067825 */ /* 0x010fe200078e0008 */
[----:B------:R-:W-:-:S03]  /*0230*/  ISETP.NE.AND.EX P5, PT, RZ, UR5, PT, P0 ;  /* 0x00000005ff007c0c */ /* 0x000fc6000bfa5300 */
[----:B------:R-:W-:Y:S01]  /*0240*/  IMAD.SHL.U32 R9, R171, 0x4, RZ ;  /* 0x00000004ab097824 */ /* 0x000fe200078e00ff */
[----:B------:R-:W2:Y:S01]  /*0250*/  @P1 LDG.E R12, desc[UR6][R6.64] ;  /* 0x00000006060c1981 */ /* 0x000ea2000c1e1900 */
[----:B------:R-:W-:-:S03]  /*0260*/  SHF.R.U32.HI R4, RZ, 0x1e, R171 ;  /* 0x0000001eff047819 */ /* 0x000fc600000116ab */
[C---:B------:R-:W-:Y:S01]  /*0270*/  @P2 IADD3 R16, P0, PT, R9.reuse, R2, RZ ;  /* 0x0000000209102210 */ /* 0x040fe20007f1e0ff */
[----:B------:R1:W2:Y:S01]  /*0280*/  @P3 LDG.E R13, desc[UR6][R6.64+0x4] ;  /* 0x00000406060d3981 */ /* 0x0002a2000c1e1900 */
[----:B------:R-:W-:Y:S01]  /*0290*/  IADD3 R132, P1, PT, R9, UR4, RZ ;  /* 0x0000000409847c10 */ /* 0x000fe2000ff3e0ff */
[----:B------:R-:W-:Y:S02]  /*02a0*/  IMAD.MOV.U32 R0, RZ, RZ, RZ ;  /* 0x000000ffff007224 */ /* 0x000fe400078e00ff */
[C---:B------:R-:W-:Y:S01]  /*02b0*/  @P2 IMAD.X R17, R4.reuse, 0x1, R3, P0 ;  /* 0x0000000104112824 */ /* 0x040fe200000e0603 */
[----:B------:R-:W-:Y:S01]  /*02c0*/  IADD3.X R133, PT, PT, R4, UR5, RZ, P1, !PT ;  /* 0x0000000504857c10 */ /* 0x000fe20008ffe4ff */
[----:B------:R-:W3:Y:S03]  /*02d0*/  LDC.64 R2, c[0x0][0x468] ;  /* 0x00011a00ff027b82 */ /* 0x000ee60000000a00 */
[----:B------:R4:W5:Y:S04]  /*02e0*/  @P2 LDG.E R69, desc[UR6][R16.64] ;  /* 0x0000000610452981 */ /* 0x000968000c1e1900 */
[----:B------:R4:W5:Y:S01]  /*02f0*/  @P5 LDG.E R0, desc[UR6][R132.64] ;  /* 0x0000000684005981 */ /* 0x000962000c1e1900 */
[----:B------:R-:W3:Y:S01]  /*0300*/  LDCU.U8 UR4, c[0x0][0x532] ;  /* 0x0000a640ff0477ac */ /* 0x000ee20008000000 */
[----:B------:R-:W4:Y:S01]  /*0310*/  S2R R11, SR_CTAID.X ;  /* 0x00000000000b7919 */ /* 0x000f220000002500 */
[----:B------:R-:W2:Y:S01]  /*0320*/  @!P3 LDC R169, c[0x0][0x434] ;  /* 0x00010d00ffa9bb82 */ /* 0x000ea20000000800 */
[----:B-1----:R-:W-:Y:S01]  /*0330*/  IMAD.MOV.U32 R7, RZ, RZ, -0x1 ;  /* 0xffffffffff077424 */ /* 0x002fe200078e00ff */
[----:B---3--:R-:W-:-:S02]  /*0340*/  ISETP.EQ.U32.AND P0, PT, R2, RZ, PT ;  /* 0x000000ff0200720c */ /* 0x008fc40003f02070 */
[----:B------:R-:W-:-:S04]  /*0350*/  ISETP.NE.AND P4, PT, RZ, UR4, PT ;  /* 0x00000004ff007c0c */ /* 0x000fc8000bf85270 */
[----:B------:R-:W-:Y:S02]  /*0360*/  ISETP.EQ.OR.EX P1, PT, R3, RZ, !P4, P0 ;  /* 0x000000ff0300720c */ /* 0x000fe40006722700 */
[----:B------:R-:W-:-:S05]  /*0370*/  IADD3 R14, P0, PT, R9, R2, RZ ;  /* 0x00000002090e7210 */ /* 0x000fca0007f1e0ff */
[----:B------:R-:W-:Y:S01]  /*0380*/  IMAD.X R15, R4, 0x1, R3, P0 ;  /* 0x00000001040f7824 */ /* 0x000fe200000e0603 */
[----:B------:R-:W-:-:S04]  /*0390*/  ISETP.NE.U32.AND P0, PT, R2, RZ, PT ;  /* 0x000000ff0200720c */ /* 0x000fc80003f05070 */
[----:B------:R-:W-:Y:S01]  /*03a0*/  ISETP.NE.AND.EX P0, PT, R3, RZ, PT, P0 ;  /* 0x000000ff0300720c */ /* 0x000fe20003f05300 */
[----:B----4-:R-:W-:Y:S01]  /*03b0*/  IMAD.SHL.U32 R170, R11, 0x40, RZ ;  /* 0x000000400baa7824 */ /* 0x010fe200078e00ff */
[----:B------:R1:W5:Y:S11]  /*03c0*/  @!P1 LDG.E R7, desc[UR6][R14.64] ;  /* 0x000000060e079981 */ /* 0x000376000c1e1900 */
[----:B------:R-:W3:Y:S01]  /*03d0*/  @!P0 LDC R71, c[0x0][0x438] ;  /* 0x00010e00ff478b82 */ /* 0x000ee20000000800 */
[----:B--2---:R-:W-:-:S05]  /*03e0*/  @P3 IMAD.IADD R169, R13, 0x1, -R12 ;  /* 0x000000010da93824 */ /* 0x004fca00078e0a0c */
[----:B------:R-:W-:Y:S01]  /*03f0*/  ISETP.GT.AND P1, PT, R169, R170, PT ;  /* 0x000000aaa900720c */ /* 0x000fe20003f24270 */
[----:B-1-3--:R-:W-:-:S12]  /*0400*/  @!P0 BRA `(.L_x_6576) ;  /* 0x00000000000c8947 */ /* 0x00afd80003800000 */
[----:B------:R-:W2:Y:S02]  /*0410*/  @P4 LDG.E R2, desc[UR6][R14.64+0x4] ;  /* 0x000004060e024981 */ /* 0x000ea4000c1e1900 */
[----:B--2--5:R-:W-:-:S06]  /*0420*/  @P4 IADD3 R71, PT, PT, R2, -R7, RZ ;  /* 0x8000000702474210 */ /* 0x024fcc0007ffe0ff */
[----:B------:R1:W5:Y:S02]  /*0430*/  @!P4 LDG.E R71, desc[UR6][R14.64] ;  /* 0x000000060e47c981 */ /* 0x000364000c1e1900 */
.L_x_6576:
        /* <DEDUP_REMOVED lines=36> */
[----:B------:R-:W-:Y:S02]  /*0680*/  ISETP.GE.U32.AND P4, PT, R17, R14, PT ;  /* 0x0000000e1100720c */ /* 0x000fe40003f86070 */
[----:B-1----:R-:W-:Y:S02]  /*0690*/  @!P2 SEL R14, R15, RZ, P0 ;  /* 0x000000ff0f0ea207 */ /* 0x002fe40000000000 */
[----:B------:R-:W-:-:S03]  /*06a0*/  ISETP.NE.AND P0, PT, R6, RZ, PT ;  /* 0x000000ff0600720c */ /* 0x000fc60003f05270 */
[----:B------:R-:W-:Y:S02]  /*06b0*/  @!P2 IMAD.IADD R69, R71, 0x1, R14 ;  /* 0x000000014745a824 */ /* 0x000fe400078e020e */
[----:B------:R-:W-:Y:S02]  /*06c0*/  VIADD R14, R11, 0x1 ;  /* 0x000000010b0e7836 */ /* 0x000fe40000000000 */
[----:B------:R-:W-:Y:S02]  /*06d0*/  VIADD R16, R69, 0x7f ;  /* 0x0000007f45107836 */ /* 0x000fe40000000000 */
[----:B------:R-:W-:Y:S02]  /*06e0*/  IMAD R14, R14, 0x40, -R169 ;  /* 0x000000400e0e7824 */ /* 0x000fe400078e0aa9 */
[----:B------:R-:W-:Y:S01]  /*06f0*/  @P4 VIADD R8, R8, 0x1 ;  /* 0x0000000108084836 */ /* 0x000fe20000000000 */
[----:B------:R-:W-:Y:S02]  /*0700*/  SHF.R.S32.HI R3, RZ, 0x1f, R16 ;  /* 0x0000001fff037819 */ /* 0x000fe40000011410 */
[----:B----4-:R-:W-:Y:S01]  /*0710*/  IADD3 R13, PT, PT, R16, R13, R14 ;  /* 0x0000000d100d7210 */ /* 0x010fe20007ffe00e */
[----:B------:R-:W-:Y:S01]  /*0720*/  @!P3 IMAD.MOV R8, RZ, RZ, -R8 ;  /* 0x000000ffff08b224 */ /* 0x000fe200078e0a08 */
[----:B------:R-:W-:-:S02]  /*0730*/  @!P0 LOP3.LUT R8, RZ, R6, RZ, 0x33, !PT ;  /* 0x00000006ff088212 */ /* 0x000fc400078e33ff */
[----:B------:R-:W-:Y:S02]  /*0740*/  SHF.R.S32.HI R6, RZ, 0x1f, R13 ;  /* 0x0000001fff067819 */ /* 0x000fe4000001140d */
[----:B------:R-:W-:Y:S01]  /*0750*/  LEA.HI R3, R3, R16, RZ, 0x7 ;  /* 0x0000001003037211 */ /* 0x000fe200078f38ff */
[----:B--2---:R-:W-:Y:S01]  /*0760*/  IMAD R168, R8, R2, RZ ;  /* 0x0000000208a87224 */ /* 0x004fe200078e02ff */
[----:B------:R-:W-:Y:S02]  /*0770*/  LEA.HI R6, R6, R13, RZ, 0x7 ;  /* 0x0000000d06067211 */ /* 0x000fe400078f38ff */
        /* <DEDUP_REMOVED lines=20> */
[----:B-1----:R-:W-:-:S04]  /*08c0*/  IMAD R6, R2, R6, R171 ;  /* 0x0000000602067224 */ /* 0x002fc800078e02ab */
[----:B------:R-:W-:-:S04]  /*08d0*/  IMAD R6, R6, R5, R10 ;  /* 0x0000000506067224 */ /* 0x000fc800078e020a */
[----:B------:R-:W-:Y:S02]  /*08e0*/  IMAD R7, R6, R7, R170 ;  /* 0x0000000706077224 */ /* 0x000fe400078e02aa */
[----:B------:R-:W-:Y:S02]  /*08f0*/  VIADD R6, R0, 0x10 ;  /* 0x0000001000067836 */ /* 0x000fe40000000000 */
[----:B--2---:R-:W-:Y:S01]  /*0900*/  IMAD R2, R7, UR4, RZ ;  /* 0x0000000407027c24 */ /* 0x004fe2000f8e02ff */
[----:B------:R-:W1:Y:S02]  /*0910*/  LDCU.64 UR4, c[0x0][0x428] ;  /* 0x00008500ff0477ac */ /* 0x000e640008000a00 */
[----:B------:R-:W-:Y:S01]  /*0920*/  ISETP.GE.AND P4, PT, R6, R169, PT ;  /* 0x000000a90600720c */ /* 0x000fe20003f86270 */
[----:B------:R-:W-:Y:S01]  /*0930*/  VIADD R6, R0, 0x28 ;  /* 0x0000002800067836 */ /* 0x000fe20000000000 */
[----:B------:R-:W-:-:S04]  /*0940*/  LEA R3, P0, R67, R2, 0x2 ;  /* 0x0000000243037211 */ /* 0x000fc800078010ff */
[----:B------:R-:W-:Y:S02]  /*0950*/  LEA.HI.X.SX32 R2, R2, RZ, 0x1, P0 ;  /* 0x000000ff02027211 */ /* 0x000fe400000f0eff */
[----:B---3--:R-:W-:-:S04]  /*0960*/  LEA R10, P0, R3, UR8, 0x2 ;  /* 0x00000008030a7c11 */ /* 0x008fc8000f8010ff */
[----:B------:R-:W-:Y:S02]  /*0970*/  LEA.HI.X R11, R3, UR9, R2, 0x2, P0 ;  /* 0x00000009030b7c11 */ /* 0x000fe400080f1402 */
[----:B------:R-:W-:Y:S02]  /*0980*/  LOP3.LUT P0, R67, R67, 0xf, RZ, 0xc0, !PT ;  /* 0x0000000f43437812 */ /* 0x000fe4000780c0ff */
[----:B------:R-:W-:Y:S01]  /*0990*/  P2R R3, PR, RZ, 0x20 ;  /* 0x00000020ff037803 */ /* 0x000fe20000000000 */
[----:B------:R-:W-:Y:S01]  /*09a0*/  @!P2 STG.E.128 desc[UR6][R10.64], RZ ;  /* 0x000000ff0a00a986 */ /* 0x000fe2000c101d06 */
[----:B------:R-:W-:Y:S02]  /*09b0*/  P2R R5, PR, RZ, 0x1 ;  /* 0x00000001ff057803 */ /* 0x000fe40000000000 */
[----:B------:R-:W-:Y:S01]  /*09c0*/  IADD3 R2, P0, PT, R7, R0, RZ ;  /* 0x0000000007027210 */ /* 0x000fe20007f1e0ff */
[----:B------:R-:W-:Y:S01]  /*09d0*/  @!P1 STG.E.128 desc[UR6][R10.64+0x800], RZ ;  /* 0x000800ff0a009986 */ /* 0x000fe2000c101d06 */
[----:B------:R-:W-:-:S02]  /*09e0*/  ISETP.NE.OR P3, PT, R67, RZ, P1 ;  /* 0x000000ff4300720c */ /* 0x000fc40000f65670 */
[----:B------:R-:W-:Y:S01]  /*09f0*/  LEA.HI.X.SX32 R7, R7, RZ, 0x1, P0 ;  /* 0x000000ff07077211 */ /* 0x000fe200000f0eff */
[----:B------:R-:W-:Y:S01]  /*0a00*/  @!P4 STG.E.128 desc[UR6][R10.64+0x1000], RZ ;  /* 0x001000ff0a00c986 */ /* 0x000fe2000c101d06 */
[----:B-1----:R-:W-:Y:S02]  /*0a10*/  LEA R12, P0, R2, UR4, 0x2 ;  /* 0x00000004020c7c11 */ /* 0x002fe4000f8010ff */
[-C--:B------:R-:W-:Y:S01]  /*0a20*/  ISETP.GE.AND P2, PT, R8, R169.reuse, PT ;  /* 0x000000a90800720c */ /* 0x080fe20003f46270 */
[----:B------:R-:W-:Y:S01]  /*0a30*/  @!P5 STG.E.128 desc[UR6][R10.64+0x1800], RZ ;  /* 0x001800ff0a00d986 */ /* 0x000fe2000c101d06 */
[----:B------:R-:W-:Y:S01]  /*0a40*/  LEA.HI.X R13, R2, UR5, R7, 0x2, P0 ;  /* 0x00000005020d7c11 */ /* 0x000fe200080f1407 */
[----:B------:R-:W-:Y:S01]  /*0a50*/  VIADD R2, R0, 0x38 ;  /* 0x0000003800027836 */ /* 0x000fe20000000000 */
[-C--:B------:R-:W-:Y:S02]  /*0a60*/  ISETP.GE.AND P0, PT, R4, R169.reuse, PT ;  /* 0x000000a90400720c */ /* 0x080fe40003f06270 */
[-C--:B------:R-:W-:Y:S01]  /*0a70*/  ISETP.GE.AND P1, PT, R6, R169.reuse, PT ;  /* 0x000000a90600720c */ /* 0x080fe20003f26270 */
[----:B------:R-:W-:Y:S01]  /*0a80*/  @!P3 IMAD.MOV.U32 R7, RZ, RZ, -0x800000 ;  /* 0xff800000ff07b424 */ /* 0x000fe200078e00ff */
[----:B------:R-:W-:-:S02]  /*0a90*/  ISETP.GE.AND P6, PT, R2, R169, PT ;  /* 0x000000a90200720c */ /* 0x000fc40003fc6270 */
[----:B------:R-:W-:-:S03]  /*0aa0*/  ISETP.NE.OR P5, PT, R67, RZ, P4 ;  /* 0x000000ff4300720c */ /* 0x000fc600027a5670 */
[----:B------:R-:W-:Y:S04]  /*0ab0*/  @!P2 STG.E.128 desc[UR6][R10.64+0x2000], RZ ;  /* 0x002000ff0a00a986 */ /* 0x000fe8000c101d06 */
[----:B------:R-:W-:Y:S01]  /*0ac0*/  @!P0 STG.E.128 desc[UR6][R10.64+0x3000], RZ ;  /* 0x003000ff0a008986 */ /* 0x000fe2000c101d06 */
[----:B------:R-:W-:-:S03]  /*0ad0*/  ISETP.NE.OR P0, PT, R67, RZ, P0 ;  /* 0x000000ff4300720c */ /* 0x000fc60000705670 */
[----:B------:R-:W-:Y:S02]  /*0ae0*/  @!P1 STG.E.128 desc[UR6][R10.64+0x2800], RZ ;  /* 0x002800ff0a009986 */ /* 0x000fe4000c101d06 */
[----:B------:R-:W-:Y:S02]  /*0af0*/  @!P5 IMAD.MOV.U32 R17, RZ, RZ, -0x800000 ;  /* 0xff800000ff11d424 */ /* 0x000fe400078e00ff */
[----:B------:R-:W-:Y:S04]  /*0b00*/  @!P6 STG.E.128 desc[UR6][R10.64+0x3800], RZ ;  /* 0x003800ff0a00e986 */ /* 0x000fe8000c101d06 */
[----:B------:R1:W-:Y:S01]  /*0b10*/  @!P3 STG.E desc[UR6][R12.64+0x20], R7 ;  /* 0x000020070c00b986 */ /* 0x0003e2000c101906 */
[----:B------:R-:W-:Y:S01]  /*0b20*/  ISETP.NE.AND P3, PT, R3, RZ, PT ;  /* 0x000000ff0300720c */ /* 0x000fe20003f65270 */
[----:B------:R-:W-:-:S02]  /*0b30*/  @!P0 IMAD.MOV.U32 R3, RZ, RZ, -0x800000 ;  /* 0xff800000ff038424 */ /* 0x000fc400078e00ff */
[----:B------:R2:W-:Y:S01]  /*0b40*/  @!P5 STG.E desc[UR6][R12.64+0x40], R17 ;  /* 0x000040110c00d986 */ /* 0x0005e2000c101906 */
[C---:B------:R-:W-:Y:S02]  /*0b50*/  ISETP.NE.OR P4, PT, R67.reuse, RZ, P3 ;  /* 0x000000ff4300720c */ /* 0x040fe40001f85670 */
[C---:B------:R-:W-:Y:S01]  /*0b60*/  ISETP.NE.OR P3, PT, R67.reuse, RZ, P2 ;  /* 0x000000ff4300720c */ /* 0x040fe20001765670 */
[----:B------:R2:W-:Y:S01]  /*0b70*/  @!P0 STG.E desc[UR6][R12.64+0xc0], R3 ;  /* 0x0000c0030c008986 */ /* 0x0005e2000c101906 */
[----:B------:R-:W-:Y:S02]  /*0b80*/  ISETP.NE.OR P2, PT, R67, RZ, P1 ;  /* 0x000000ff4300720c */ /* 0x000fe40000f45670 */
[----:B------:R-:W-:Y:S02]  /*0b90*/  ISETP.NE.AND P1, PT, R5, RZ, PT ;  /* 0x000000ff0500720c */ /* 0x000fe40003f25270 */
[----:B------:R-:W-:Y:S02]  /*0ba0*/  ISETP.NE.OR P0, PT, R67, RZ, P6 ;  /* 0x000000ff4300720c */ /* 0x000fe40003705670 */
[----:B------:R-:W-:-:S03]  /*0bb0*/  ISETP.GE.OR P1, PT, R0, R169, P1 ;  /* 0x000000a90000720c */ /* 0x000fc60000f26670 */
[----:B------:R-:W-:Y:S02]  /*0bc0*/  @!P4 IMAD.MOV.U32 R15, RZ, RZ, -0x800000 ;  /* 0xff800000ff0fc424 */ /* 0x000fe400078e00ff */
        /* <DEDUP_REMOVED lines=11> */
.L_x_6577:
        /* <DEDUP_REMOVED lines=9> */
.L_x_6578:
[----:B------:R-:W-:-:S04]  /*0d10*/  UISETP.NE.U32.AND UP0, UPT, UR12, URZ, UPT ;  /* 0x000000ff0c00728c */ /* 0x000fc8000bf05070 */
[----:B------:R-:W-:-:S09]  /*0d20*/  UISETP.NE.AND.EX UP0, UPT, UR13, URZ, UPT, UP0 ;  /* 0x000000ff0d00728c */ /* 0x000fd2000bf05300 */
[----:B------:R-:W-:Y:S05]  /*0d30*/  BRA.U !UP0, `(.L_x_6579) ;  /* 0x00000005089c7547 */ /* 0x000fea000b800000 */
[----:B------:R-:W1:Y:S01]  /*0d40*/  LDC R7, c[0x0][0x4f0] ;  /* 0x00013c00ff077b82 */ /* 0x000e620000000800 */
[----:B-----5:R-:W-:Y:S01]  /*0d50*/  LEA R6, R53, 0xffffff80, 0x7 ;  /* 0xffffff8035067811 */ /* 0x020fe200078e38ff */
        /* <DEDUP_REMOVED lines=35> */
[----:B-1----:R-:W-:Y:S01]  /*0f90*/  IABS R2, R3 ;  /* 0x0000000300027213 */ /* 0x002fe20000000000 */
[----:B------:R-:W-:Y:S01]  /*0fa0*/  IMAD.MOV R5, RZ, RZ, -R5 ;  /* 0x000000ffff057224 */ /* 0x000fe200078e0a05 */
[----:B------:R-:W-:Y:S02]  /*0fb0*/  ISETP.NE.AND P2, PT, R3, RZ, PT ;  /* 0x000000ff0300720c */ /* 0x000fe40003f45270 */
[----:B------:R-:W1:Y:S01]  /*0fc0*/  I2F.RP R9, R2 ;  /* 0x0000000200097306 */ /* 0x000e620000209400 */
[----:B------:R-:W-:Y:S01]  /*0fd0*/  IMAD R6, R7, R5, R6 ;  /* 0x0000000507067224 */ /* 0x000fe200078e0206 */
[----:B----4-:R-:W-:-:S04]  /*0fe0*/  MOV R5, UR15 ;  /* 0x0000000f00057c02 */ /* 0x010fc80008000f00 */
[----:B------:R-:W-:Y:S02]  /*0ff0*/  SHF.R.S32.HI R7, RZ, 0x1f, R6 ;  /* 0x0000001fff077819 */ /* 0x000fe40000011406 */
        /* <DEDUP_REMOVED lines=11> */
[----:B------:R-:W-:Y:S02]  /*10b0*/  IMAD R13, R2, R9, R4 ;  /* 0x00000009020d7224 */ /* 0x000fe400078e0204 */
        /* <DEDUP_REMOVED lines=18> */
[----:B------:R-:W-:Y:S02]  /*11e0*/  MOV R18, R14 ;  /* 0x0000000e00127202 */ /* 0x000fe40000000f00 */
[----:B------:R-:W-:Y:S02]  /*11f0*/  IADD3 R17, PT, PT, R9, R16, RZ ;  /* 0x0000001009117210 */ /* 0x000fe40007ffe0ff */
[----:B------:R-:W-:Y:S01]  /*1200*/  MOV R9, R0 ;  /* 0x0000000000097202 */ /* 0x000fe20000000f00 */
[----:B------:R-:W-:Y:S01]  /*1210*/  IMAD.WIDE.U32 R18, R6, R4, R18 ;  /* 0x0000000406127225 */ /* 0x000fe200078e0012 */
[----:B------:R-:W-:Y:S02]  /*1220*/  LOP3.LUT R14, RZ, R3, RZ, 0x33, !PT ;  /* 0x00000003ff0e7212 */ /* 0x000fe400078e33ff */
[----:B------:R-:W-:Y:S02]  /*1230*/  @!P3 IADD3 R9, PT, PT, -R9, RZ, RZ ;  /* 0x000000ff0909b210 */ /* 0x000fe40007ffe1ff */
[----:B------:R-:W-:Y:S01]  /*1240*/  MOV R16, R8 ;  /* 0x0000000800107202 */ /* 0x000fe20000000f00 */
[----:B------:R-:W-:Y:S01]  /*1250*/  IMAD R8, R7, R4, RZ ;  /* 0x0000000407087224 */ /* 0x000fe200078e02ff */
[----:B------:R-:W-:Y:S01]  /*1260*/  SEL R9, R14, R9, !P2 ;  /* 0x000000090e097207 */ /* 0x000fe20005000000 */
[----:B--2---:R-:W-:Y:S01]  /*1270*/  IMAD.U32 R2, RZ, RZ, UR4 ;  /* 0x00000004ff027e24 */ /* 0x004fe2000f8e00ff */
[----:B------:R-:W-:Y:S01]  /*1280*/  MOV R3, UR5 ;  /* 0x0000000500037c02 */ /* 0x000fe20008000f00 */
[----:B------:R-:W-:-:S02]  /*1290*/  IMAD R8, R6, R5, R8 ;  /* 0x0000000506087224 */ /* 0x000fc400078e0208 */
[-C--:B------:R-:W-:Y:S02]  /*12a0*/  IMAD R7, R7, R2.reuse, RZ ;  /* 0x0000000207077224 */ /* 0x080fe400078e02ff */
[----:B------:R-:W-:-:S04]  /*12b0*/  IMAD.WIDE.U32 R16, R6, R2, R16 ;  /* 0x0000000206107225 */ /* 0x000fc800078e0010 */
[----:B------:R-:W-:Y:S01]  /*12c0*/  IMAD R7, R6, R3, R7 ;  /* 0x0000000306077224 */ /* 0x000fe200078e0207 */
[----:B------:R-:W-:Y:S01]  /*12d0*/  SHF.R.S32.HI R6, RZ, 0x1f, R9 ;  /* 0x0000001fff067819 */ /* 0x000fe20000011409 */
[----:B------:R-:W-:-:S03]  /*12e0*/  IMAD.IADD R19, R19, 0x1, R8 ;  /* 0x0000000113137824 */ /* 0x000fc600078e0208 */
        /* <DEDUP_REMOVED lines=12> */
.L_x_6579:
        /* <DEDUP_REMOVED lines=15> */
.L_x_6581:
[----:B------:R-:W2:Y:S01]  /*14a0*/  LDC.64 R4, c[0x0][0x3b8] ;  /* 0x0000ee00ff047b82 */ /* 0x000ea20000000a00 */
[----:B-1----:R-:W-:-:S05]  /*14b0*/  IADD3 R2, PT, PT, R0, R7, RZ ;  /* 0x0000000700027210 */ /* 0x002fca0007ffe0ff */
[C---:B--2---:R-:W-:Y:S02]  /*14c0*/  IMAD R21, R2.reuse, R5, RZ ;  /* 0x0000000502157224 */ /* 0x044fe400078e02ff */
[----:B------:R-:W-:-:S05]  /*14d0*/  IMAD.WIDE.U32 R2, R2, R4, RZ ;  /* 0x0000000402027225 */ /* 0x000fca00078e00ff */
[----:B------:R-:W-:Y:S02]  /*14e0*/  IADD3 R21, PT, PT, R3, R21, RZ ;  /* 0x0000001503157210 */ /* 0x000fe40007ffe0ff */
[----:B------:R-:W-:Y:S02]  /*14f0*/  MOV R20, R2 ;  /* 0x0000000200147202 */ /* 0x000fe40000000f00 */
.L_x_6582:
        /* <DEDUP_REMOVED lines=14> */
.L_x_6583:
[----:B------:R-:W1:Y:S01]  /*15e0*/  LDC.64 R2, c[0x0][0x3c0] ;  /* 0x0000f000ff027b82 */ /* 0x000e620000000a00 */
[----:B------:R-:W-:-:S05]  /*15f0*/  IADD3 R0, PT, PT, R0, R7, RZ ;  /* 0x0000000700007210 */ /* 0x000fca0007ffe0ff */
[C---:B-1----:R-:W-:Y:S02]  /*1600*/  IMAD R23, R0.reuse, R3, RZ ;  /* 0x0000000300177224 */ /* 0x042fe400078e02ff */
[----:B-----5:R-:W-:-:S05]  /*1610*/  IMAD.WIDE.U32 R6, R0, R2, RZ ;  /* 0x0000000200067225 */ /* 0x020fca00078e00ff */
[----:B------:R-:W-:Y:S02]  /*1620*/  IADD3 R23, PT, PT, R7, R23, RZ ;  /* 0x0000001707177210 */ /* 0x000fe40007ffe0ff */
[----:B------:R-:W-:-:S07]  /*1630*/  MOV R22, R6 ;  /* 0x0000000600167202 */ /* 0x000fce0000000f00 */
.L_x_6584:
[----:B------:R-:W1:Y:S01]  /*1640*/  LDC R19, c[0x0][0x3e8] ;  /* 0x0000fa00ff137b82 */ /* 0x000e620000000800 */
[----:B------:R-:W-:Y:S02]  /*1650*/  MOV R8, RZ ;  /* 0x000000ff00087202 */ /* 0x000fe40000000f00 */
[----:B------:R-:W-:Y:S02]  /*1660*/  CS2R R176, SRZ ;  /* 0x0000000000b07805 */ /* 0x000fe4000001ff00 */
[-C--:B-1----:R-:W-:Y:S02]  /*1670*/  IABS R6, R19.reuse ;  /* 0x0000001300067213 */ /* 0x082fe40000000000 */
[----:B------:R-:W-:Y:S02]  /*1680*/  ISETP.NE.AND P2, PT, R19, RZ, PT ;  /* 0x000000ff1300720c */ /* 0x000fe40003f45270 */
[----:B------:R-:W1:Y:S01]  /*1690*/  I2F.RP R13, R6 ;  /* 0x00000006000d7306 */ /* 0x000e620000209400 */
[----:B------:R-:W-:-:S07]  /*16a0*/  LOP3.LUT R14, RZ, R19, RZ, 0x33, !PT ;  /* 0x00000013ff0e7212 */ /* 0x000fce00078e33ff */
[----:B-1----:R-:W1:Y:S02]  /*16b0*/  MUFU.RCP R9, R13 ;  /* 0x0000000d00097308 */ /* 0x002e640000001000 */
[----:B-1----:R-:W-:Y:S02]  /*16c0*/  IADD3 R9, PT, PT, R9, 0xffffffe, RZ ;  /* 0x0ffffffe09097810 */ /* 0x002fe40007ffe0ff */
[----:B------:R-:W-:-:S04]  /*16d0*/  LEA R13, R53, 0xffffff80, 0x7 ;  /* 0xffffff80350d7811 */ /* 0x000fc800078e38ff */
[----:B------:R-:W1:Y:S01]  /*16e0*/  F2I.FTZ.U32.TRUNC.NTZ R9, R9 ;  /* 0x0000000900097305 */ /* 0x000e62000021f000 */
[----:B------:R-:W-:Y:S01]  /*16f0*/  SHF.R.S32.HI R15, RZ, 0x1f, R13 ;  /* 0x0000001fff0f7819 */ /* 0x000fe2000001140d */
[----:B------:R-:W-:-:S04]  /*1700*/  IMAD.WIDE.U32 R22, R13, R2, R22 ;  /* 0x000000020d167225 */ /* 0x000fc800078e0016 */
[C---:B------:R-:W-:Y:S02]  /*1710*/  IMAD R16, R15.reuse, R2, RZ ;  /* 0x000000020f107224 */ /* 0x040fe400078e02ff */
[-C--:B------:R-:W-:Y:S02]  /*1720*/  IMAD R18, R15, R4.reuse, RZ ;  /* 0x000000040f127224 */ /* 0x080fe400078e02ff */
[C---:B------:R-:W-:Y:S02]  /*1730*/  IMAD R15, R13.reuse, R3, R16 ;  /* 0x000000030d0f7224 */ /* 0x040fe400078e0210 */
[----:B------:R-:W-:-:S03]  /*1740*/  IMAD.WIDE.U32 R20, R13, R4, R20 ;  /* 0x000000040d147225 */ /* 0x000fc600078e0014 */
[----:B------:R-:W-:Y:S01]  /*1750*/  IADD3 R23, PT, PT, R23, R15, RZ ;  /* 0x0000000f17177210 */ /* 0x000fe20007ffe0ff */
[--C-:B-1----:R-:W-:Y:S02]  /*1760*/  IMAD.MOV R0, RZ, RZ, -R9.reuse ;  /* 0x000000ffff007224 */ /* 0x102fe400078e0a09 */
[----:B------:R-:W-:Y:S02]  /*1770*/  IMAD R18, R13, R5, R18 ;  /* 0x000000050d127224 */ /* 0x000fe400078e0212 */
[----:B------:R-:W-:Y:S01]  /*1780*/  IMAD R7, R0, R6, RZ ;  /* 0x0000000600077224 */ /* 0x000fe200078e02ff */
[----:B------:R-:W-:Y:S02]  /*1790*/  IABS R0, R10 ;  /* 0x0000000a00007213 */ /* 0x000fe40000000000 */
        /* <DEDUP_REMOVED lines=11> */
[----:B------:R-:W-:-:S04]  /*1850*/  LOP3.LUT R6, R10, R19, RZ, 0x3c, !PT ;  /* 0x000000130a067212 */ /* 0x000fc800078e3cff */
[----:B------:R-:W-:Y:S02]  /*1860*/  ISETP.GE.AND P3, PT, R6, RZ, PT ;  /* 0x000000ff0600720c */ /* 0x000fe40003f66270 */
[----:B------:R-:W2:Y:S05]  /*1870*/  LDC.64 R6, c[0x0][0x3d0] ;  /* 0x0000f400ff067b82 */ /* 0x000eaa0000000a00 */
[----:B------:R-:W-:-:S05]  /*1880*/  @P1 VIADD R0, R0, 0x1 ;  /* 0x0000000100001836 */ /* 0x000fca0000000000 */
        /* <DEDUP_REMOVED lines=13> */
.L_x_6580:
[----:B------:R-:W-:Y:S01]  /*1960*/  IMAD.MOV.U32 R9, RZ, RZ, RZ ;  /* 0x000000ffff097224 */ /* 0x000fe200078e00ff */
[----:B------:R-:W-:Y:S01]  /*1970*/  ISETP.NE.AND P0, PT, R12, -0x1, PT ;  /* 0xffffffff0c00780c */ /* 0x000fe20003f05270 */
[----:B------:R-:W1:Y:S01]  /*1980*/  LDC.64 R128, c[0x0][0x3b0] ;  /* 0x0000ec00ff807b82 */ /* 0x000e620000000a00 */
[C---:B------:R-:W-:Y:S01]  /*1990*/  IMAD.SHL.U32 R76, R67.reuse, 0x8, RZ ;  /* 0x00000008434c7824 */ /* 0x040fe200078e00ff */
[----:B------:R-:W-:Y:S01]  /*19a0*/  SHF.R.U32.HI R130, RZ, 0x3, R67 ;  /* 0x00000003ff827819 */ /* 0x000fe20000011643 */
[----:B------:R-:W2:Y:S01]  /*19b0*/  LDCU.64 UR4, c[0x0][0x390] ;  /* 0x00007200ff0477ac */ /* 0x000ea20008000a00 */
[----:B------:R3:W5:Y:S01]  /*19c0*/  @P5 LDG.E R9, desc[UR6][R132.64] ;  /* 0x0000000684095981 */ /* 0x000762000c1e1900 */
[----:B------:R-:W-:Y:S01]  /*19d0*/  MOV R131, RZ ;  /* 0x000000ff00837202 */ /* 0x000fe20000000f00 */
[C---:B------:R-:W-:Y:S01]  /*19e0*/  IMAD.SHL.U32 R75, R2.reuse, 0x10, RZ ;  /* 0x00000010024b7824 */ /* 0x040fe200078e00ff */
[----:B------:R-:W4:Y:S01]  /*19f0*/  LDCU.64 UR10, c[0x0][0x3c8] ;  /* 0x00007900ff0a77ac */ /* 0x000f220008000a00 */
[----:B------:R-:W-:Y:S01]  /*1a00*/  SHF.L.U64.HI R74, R2, 0x4, R3 ;  /* 0x00000004024a7819 */ /* 0x000fe20000010203 */
[C---:B------:R-:W-:Y:S01]  /*1a10*/  IMAD.SHL.U32 R123, R67.reuse, 0x4, RZ ;  /* 0x00000004437b7824 */ /* 0x040fe200078e00ff */
[----:B------:R-:W-:Y:S01]  /*1a20*/  SHF.R.S32.HI R15, RZ, 0x1f, R10 ;  /* 0x0000001fff0f7819 */ /* 0x000fe2000001140a */
[----:B------:R-:W3:Y:S01]  /*1a30*/  LDCU.64 UR8, c[0x0][0x388] ;  /* 0x00007100ff0877ac */ /* 0x000ee20008000a00 */
[----:B------:R-:W2:Y:S01]  /*1a40*/  @!P0 LDC.64 R6, c[0x0][0x398] ;  /* 0x0000e600ff068b82 */ /* 0x000ea20000000a00 */
[----:B------:R-:W-:Y:S01]  /*1a50*/  IMAD.SHL.U32 R125, R67, 0x40, RZ ;  /* 0x00000040437d7824 */ /* 0x000fe200078e00ff */
[----:B------:R-:W-:-:S02]  /*1a60*/  LOP3.LUT R123, R123, 0x1c, RZ, 0xc0, !PT ;  /* 0x0000001c7b7b7812 */ /* 0x000fc400078ec0ff */
[----:B------:R-:W-:Y:S02]  /*1a70*/  IADD3 R65, PT, PT, R53, -0x1, RZ ;  /* 0xffffffff35417810 */ /* 0x000fe40007ffe0ff */
[----:B------:R-:W-:Y:S02]  /*1a80*/  LOP3.LUT R125, R125, 0x1c0, RZ, 0xc0, !PT ;  /* 0x000001c07d7d7812 */ /* 0x000fe400078ec0ff */
[----:B------:R-:W-:Y:S01]  /*1a90*/  SHF.R.U32.HI R70, RZ, 0x1, R67 ;  /* 0x00000001ff467819 */ /* 0x000fe20000011643 */
[----:B------:R-:W-:Y:S01]  /*1aa0*/  IMAD.SHL.U32 R64, R65, 0x80, RZ ;  /* 0x0000008041407824 */ /* 0x000fe200078e00ff */
[----:B------:R-:W-:Y:S01]  /*1ab0*/  LOP3.LUT R125, R125, 0x38, R76, 0xf8, !PT ;  /* 0x000000387d7d7812 */ /* 0x000fe200078ef84c */
[----:B-1----:R-:W-:Y:S01]  /*1ac0*/  @P0 IMAD.WIDE.U32 R22, R12, R128, RZ ;  /* 0x000000800c160225 */ /* 0x002fe200078e00ff */
[C---:B------:R-:W-:Y:S02]  /*1ad0*/  SHF.L.U64.HI R72, R4.reuse, 0x4, R5 ;  /* 0x0000000404487819 */ /* 0x040fe40000010205 */
[----:B------:R-:W-:Y:S01]  /*1ae0*/  SHF.L.U32 R73, R4, 0x4, RZ ;  /* 0x0000000404497819 */ /* 0x000fe200000006ff */
[----:B----4-:R-:W-:Y:S01]  /*1af0*/  IMAD R15, R15, UR10, RZ ;  /* 0x0000000a0f0f7c24 */ /* 0x010fe2000f8e02ff */
[----:B------:R-:W-:-:S02]  /*1b00*/  SHF.R.U32.HI R77, RZ, 0x4, R67 ;  /* 0x00000004ff4d7819 */ /* 0x000fc40000011643 */
[----:B------:R-:W-:Y:S01]  /*1b10*/  LOP3.LUT R68, R125, 0x8, R70, 0x78, !PT ;  /* 0x000000087d447812 */ /* 0x000fe200078e7846 */
[----:B--2---:R-:W-:-:S04]  /*1b20*/  @!P0 IMAD.WIDE.U32 R20, R171, R6, RZ ;  /* 0x00000006ab148225 */ /* 0x004fc800078e00ff */
[----:B------:R-:W-:Y:S02]  /*1b30*/  @!P0 IMAD R7, R171, R7, R21 ;  /* 0x00000007ab078224 */ /* 0x000fe400078e0215 */
[----:B------:R-:W-:Y:S01]  /*1b40*/  @P0 IMAD R7, R12, R129, R23 ;  /* 0x000000810c070224 */ /* 0x000fe200078e0217 */
[----:B------:R-:W-:Y:S01]  /*1b50*/  LOP3.LUT R12, R76, 0x38, RZ, 0xc0, !PT ;  /* 0x000000384c0c7812 */ /* 0x000fe200078ec0ff */
[----:B------:R-:W-:Y:S02]  /*1b60*/  @!P0 IMAD.MOV.U32 R6, RZ, RZ, R20 ;  /* 0x000000ffff068224 */ /* 0x000fe400078e0014 */
[----:B------:R-:W-:Y:S01]  /*1b70*/  IMAD.WIDE.U32 R20, R11, 0x40, R130 ;  /* 0x000000400b147825 */ /* 0x000fe200078e0082 */
[C---:B------:R-:W-:Y:S01]  /*1b80*/  IADD3 R18, P1, PT, R12.reuse, R18, RZ ;  /* 0x000000120c127210 */ /* 0x040fe20007f3e0ff */
[----:B------:R-:W1:Y:S02]  /*1b90*/  LDC R11, c[0x0][0x450] ;  /* 0x00011400ff0b7b82 */ /* 0x000e640000000800 */
[----:B------:R-:W-:Y:S01]  /*1ba0*/  @P0 IMAD.MOV.U32 R6, RZ, RZ, R22 ;  /* 0x000000ffff060224 */ /* 0x000fe200078e0016 */
[----:B------:R-:W-:Y:S01]  /*1bb0*/  IADD3 R16, P0, PT, R12, R16, RZ ;  /* 0x000000100c107210 */ /* 0x000fe20007f1e0ff */
[----:B------:R-:W-:-:S02]  /*1bc0*/  IMAD.X R19, RZ, RZ, R13, P1 ;  /* 0x000000ffff137224 */ /* 0x000fc400008e060d */
[----:B------:R-:W-:Y:S02]  /*1bd0*/  IMAD R79, R21, R128, RZ ;  /* 0x00000080154f7224 */ /* 0x000fe400078e02ff */
[----:B------:R-:W-:Y:S01]  /*1be0*/  IMAD.WIDE.U32 R18, R130, R2, R18 ;  /* 0x0000000282127225 */ /* 0x000fe200078e0012 */
[----:B------:R-:W-:-:S03]  /*1bf0*/  SHF.R.S32.HI R2, RZ, 0x1f, R71 ;  /* 0x0000001fff027819 */ /* 0x000fc60000011447 */
[----:B------:R-:W-:Y:S01]  /*1c00*/  IMAD R81, R130, R3, R19 ;  /* 0x0000000382517224 */ /* 0x000fe200078e0213 */
[----:B------:R-:W-:Y:S01]  /*1c10*/  LEA.HI R3, R2, R71, RZ, 0x7 ;  /* 0x0000004702037211 */ /* 0x000fe200078f38ff */
[----:B------:R-:W-:Y:S01]  /*1c20*/  IMAD.X R17, RZ, RZ, R8, P0 ;  /* 0x000000ffff117224 */ /* 0x000fe200000e0608 */
[----:B------:R-:W-:Y:S01]  /*1c30*/  IADD3 R24, P0, PT, R12, R6, RZ ;  /* 0x000000060c187210 */ /* 0x000fe20007f1e0ff */
[----:B------:R-:W-:Y:S01]  /*1c40*/  IMAD.SHL.U32 R80, R18, 0x2, RZ ;  /* 0x0000000212507824 */ /* 0x000fe200078e00ff */
[----:B------:R-:W-:Y:S01]  /*1c50*/  SHF.R.S32.HI R3, RZ, 0x7, R3 ;  /* 0x00000007ff037819 */ /* 0x000fe20000011403 */
[----:B------:R-:W-:Y:S01]  /*1c60*/  IMAD.WIDE.U32 R22, R130, R4, R16 ;  /* 0x0000000482167225 */ /* 0x000fe200078e0010 */
[----:B------:R-:W-:Y:S02]  /*1c70*/  IADD3.X R25, PT, PT, RZ, R7, RZ, P0, !PT ;  /* 0x00000007ff197210 */ /* 0x000fe400007fe4ff */
[----:B------:R-:W-:Y:S01]  /*1c80*/  SHF.L.U64.HI R81, R18, 0x1, R81 ;  /* 0x0000000112517819 */ /* 0x000fe20000010251 */
[----:B------:R-:W-:Y:S01]  /*1c90*/  IMAD R83, R130, R5, R23 ;  /* 0x0000000582537224 */ /* 0x000fe200078e0217 */
[----:B------:R-:W-:Y:S01]  /*1ca0*/  IADD3 R80, P0, PT, R80, UR4, RZ ;  /* 0x0000000450507c10 */ /* 0x000fe2000ff1e0ff */
[----:B------:R-:W-:Y:S01]  /*1cb0*/  IMAD.SHL.U32 R82, R22, 0x2, RZ ;  /* 0x0000000216527824 */ /* 0x000fe200078e00ff */
[----:B------:R-:W-:Y:S01]  /*1cc0*/  VIMNMX R78, PT, PT, R168, R3, !PT ;  /* 0x00000003a84e7248 */ /* 0x000fe20007fe0100 */
[C---:B------:R-:W-:Y:S01]  /*1cd0*/  IMAD R6, R10.reuse, UR11, R15 ;  /* 0x0000000b0a067c24 */ /* 0x040fe2000f8e020f */
[----:B-1----:R-:W-:Y:S01]  /*1ce0*/  LEA.HI R11, R11, R11, RZ, 0x1 ;  /* 0x0000000b0b0b7211 */ /* 0x002fe200078f08ff */
[----:B------:R-:W-:Y:S01]  /*1cf0*/  IMAD.WIDE.U32 R16, R10, UR10, R24 ;  /* 0x0000000a0a107c25 */ /* 0x000fe2000f8e0018 */
[----:B------:R-:W-:-:S02]  /*1d00*/  IADD3.X R81, PT, PT, R81, UR5, RZ, P0, !PT ;  /* 0x0000000551517c10 */ /* 0x000fc400087fe4ff */
[----:B------:R-:W-:Y:S01]  /*1d10*/  ISETP.GT.AND P0, PT, R53, R78, PT ;  /* 0x0000004e3500720c */ /* 0x000fe20003f04270 */
[----:B------:R-:W-:Y:S01]  /*1d20*/  IMAD.IADD R17, R17, 0x1, R6 ;  /* 0x0000000111117824 */ /* 0x000fe200078e0206 */
[----:B------:R-:W-:Y:S01]  /*1d30*/  SHF.R.S32.HI R11, RZ, 0x1, R11 ;  /* 0x00000001ff0b7819 */ /* 0x000fe2000001140b */
[----:B------:R-:W-:Y:S01]  /*1d40*/  IMAD R79, R20, R129, R79 ;  /* 0x00000081144f7224 */ /* 0x000fe200078e024f */
[----:B------:R-:W-:Y:S01]  /*1d50*/  SHF.L.U64.HI R83, R22, 0x1, R83 ;  /* 0x0000000116537819 */ /* 0x000fe20000010253 */
[----:B------:R-:W-:Y:S01]  /*1d60*/  IMAD.WIDE.U32 R128, R20, R128, R16 ;  /* 0x0000008014807225 */ /* 0x000fe200078e0010 */
[----:B---3--:R-:W-:Y:S02]  /*1d70*/  IADD3 R82, P1, PT, R82, UR8, RZ ;  /* 0x0000000852527c10 */ /* 0x008fe4000ff3e0ff */
[----:B------:R-:W-:Y:S01]  /*1d80*/  MOV R175, R81 ;  /* 0x0000005100af7202 */ /* 0x000fe20000000f00 */
[----:B------:R-:W-:Y:S01]  /*1d90*/  IMAD R124, R130, R11, R123 ;  /* 0x0000000b827c7224 */ /* 0x000fe200078e027b */
[----:B------:R-:W-:Y:S01]  /*1da0*/  IADD3.X R83, PT, PT, R83, UR9, RZ, P1, !PT ;  /* 0x0000000953537c10 */ /* 0x000fe20008ffe4ff */
[----:B------:R-:W-:Y:S01]  /*1db0*/  IMAD.MOV.U32 R174, RZ, RZ, R80 ;  /* 0x000000ffffae7224 */ /* 0x000fe200078e0050 */
[----:B------:R-:W-:Y:S01]  /*1dc0*/  MOV R172, R82 ;  /* 0x0000005200ac7202 */ /* 0x000fe20000000f00 */
[--C-:B------:R-:W-:Y:S01]  /*1dd0*/  IMAD.IADD R123, R123, 0x1, R124.reuse ;  /* 0x000000017b7b7824 */ /* 0x100fe200078e027c */
[----:B------:R-:W-:Y:S01]  /*1de0*/  SHF.R.S32.HI R104, RZ, 0x1f, R124 ;  /* 0x0000001fff687819 */ /* 0x000fe2000001147c */
[----:B------:R-:W-:-:S02]  /*1df0*/  IMAD.MOV.U32 R173, RZ, RZ, R83 ;  /* 0x000000ffffad7224 */ /* 0x000fc400078e0053 */
[----:B------:R-:W-:Y:S01]  /*1e00*/  IMAD.IADD R79, R129, 0x1, R79 ;  /* 0x00000001814f7824 */ /* 0x000fe200078e024f */
[----:B------:R-:W-:Y:S01]  /*1e10*/  SHF.R.S32.HI R103, RZ, 0x1f, R123 ;  /* 0x0000001fff677819 */ /* 0x000fe2000001147b */
[----:B------:R-:W-:Y:S06]  /*1e20*/  @!P0 BRA `(.L_x_6585) ;  /* 0x0000006400248947 */ /* 0x000fec0003800000 */
[----:B------:R-:W1:Y:S01]  /*1e30*/  LDC.64 R4, c[0x0][0x4a0] ;  /* 0x00012800ff047b82 */ /* 0x000e620000000a00 */
[----:B------:R-:W2:Y:S01]  /*1e40*/  LDCU.128 UR16, c[0x0][0x4b0] ;  /* 0x00009600ff1077ac */ /* 0x000ea20008000c00 */
[----:B------:R-:W-:Y:S01]  /*1e50*/  IMAD.MOV.U32 R122, RZ, RZ, R64 ;  /* 0x000000ffff7a7224 */ /* 0x000fe200078e0040 */
[----:B------:R-:W-:Y:S01]  /*1e60*/  @!P3 IADD3 R0, PT, PT, -R0, RZ, RZ ;  /* 0x000000ff0000b210 */ /* 0x000fe20007ffe1ff */
[----:B------:R-:W-:Y:S01]  /*1e70*/  IMAD.MOV.U32 R13, RZ, RZ, RZ ;  /* 0x000000ffff0d7224 */ /* 0x000fe200078e00ff */
[----:B------:R-:W3:Y:S01]  /*1e80*/  LDCU.128 UR8, c[0x0][0x490] ;  /* 0x00009200ff0877ac */ /* 0x000ee20008000c00 */
[----:B-----5:R-:W-:Y:S01]  /*1e90*/  IMAD.IADD R54, R64, 0x1, R9 ;  /* 0x0000000140367824 */ /* 0x020fe200078e0209 */
[----:B------:R-:W-:Y:S01]  /*1ea0*/  SHF.R.S32.HI R7, RZ, 0x1f, R122 ;  /* 0x0000001fff077819 */ /* 0x000fe2000001147a */
[----:B------:R-:W4:Y:S01]  /*1eb0*/  LDC.64 R2, c[0x0][0x4a8] ;  /* 0x00012a00ff027b82 */ /* 0x000f220000000a00 */
[----:B------:R-:W4:Y:S01]  /*1ec0*/  LDCU.128 UR12, c[0x0][0x4c0] ;  /* 0x00009800ff0c77ac */ /* 0x000f220008000c00 */
[----:B------:R-:W-:Y:S01]  /*1ed0*/  SEL R14, R14, R0, !P2 ;  /* 0x000000000e0e7207 */ /* 0x000fe20005000000 */
[----:B------:R-:W-:Y:S01]  /*1ee0*/  IMAD R54, R54, R11, RZ ;  /* 0x0000000b36367224 */ /* 0x000fe200078e02ff */
[----:B------:R-:W-:Y:S01]  /*1ef0*/  SHF.R.S32.HI R9, RZ, 0x1f, R71 ;  /* 0x0000001fff097819 */ /* 0x000fe20000011447 */
[----:B------:R-:W4:Y:S01]  /*1f00*/  LDCU.64 UR4, c[0x0][0x488] ;  /* 0x00009100ff0477ac */ /* 0x000f220008000a00 */
[C---:B------:R-:W-:Y:S01]  /*1f10*/  IMAD.SHL.U32 R121, R11.reuse, 0x10, RZ ;  /* 0x000000100b797824 */ /* 0x040fe200078e00ff */
[C---:B------:R-:W-:Y:S01]  /*1f20*/  SHF.L.U32 R108, R11.reuse, 0x6, RZ ;  /* 0x000000060b6c7819 */ /* 0x040fe200000006ff */
[C---:B------:R-:W-:Y:S01]  /*1f30*/  IMAD R113, R11.reuse, 0x30, RZ ;  /* 0x000000300b717824 */ /* 0x040fe200078e02ff */
[----:B------:R-:W-:Y:S01]  /*1f40*/  UMOV UR21, URZ ;  /* 0x000000ff00157c82 */ /* 0x000fe20008000000 */
[C---:B------:R-:W-:Y:S01]  /*1f50*/  IMAD R112, R11.reuse, 0x50, RZ ;  /* 0x000000500b707824 */ /* 0x040fe200078e02ff */
[----:B--2---:R-:W-:Y:S01]  /*1f60*/  USHF.L.U64.HI UR20, UR16, 0x5, UR17 ;  /* 0x0000000510147899 */ /* 0x004fe20008010211 */
[C---:B------:R-:W-:Y:S01]  /*1f70*/  IMAD R111, R11.reuse, 0x60, RZ ;  /* 0x000000600b6f7824 */ /* 0x040fe200078e02ff */
[C---:B------:R-:W-:Y:S01]  /*1f80*/  IADD3 R120, PT, PT, R130.reuse, 0x10, RZ ;  /* 0x0000001082787810 */ /* 0x040fe20007ffe0ff */
[----:B------:R-:W-:Y:S01]  /*1f90*/  IMAD R110, R11, 0x70, RZ ;  /* 0x000000700b6e7824 */ /* 0x000fe200078e02ff */
[----:B------:R-:W-:Y:S01]  /*1fa0*/  IADD3 R118, PT, PT, R130, 0x30, RZ ;  /* 0x0000003082767810 */ /* 0x000fe20007ffe0ff */
[----:B-1----:R-:W-:Y:S01]  /*1fb0*/  IMAD.WIDE.U32 R20, R171, R4, R12 ;  /* 0x00000004ab147225 */ /* 0x002fe200078e000c */
[----:B------:R-:W-:-:S02]  /*1fc0*/  IADD3 R4, P0, PT, -R71, R130, RZ ;  /* 0x0000008247047210 */ /* 0x000fc40007f1e1ff */
[C---:B------:R-:W-:Y:S01]  /*1fd0*/  IADD3 R116, PT, PT, R130.reuse, 0x50, RZ ;  /* 0x0000005082747810 */ /* 0x040fe20007ffe0ff */
[----:B------:R-:W-:Y:S01]  /*1fe0*/  IMAD R21, R171, R5, R21 ;  /* 0x00000005ab157224 */ /* 0x000fe200078e0215 */
[----:B------:R-:W-:Y:S01]  /*1ff0*/  IADD3 R114, PT, PT, R130, 0x70, RZ ;  /* 0x0000007082727810 */ /* 0x000fe20007ffe0ff */
[----:B------:R-:W-:Y:S01]  /*2000*/  IMAD R5, R7, UR16, RZ ;  /* 0x0000001007057c24 */ /* 0x000fe2000f8e02ff */
[----:B------:R-:W-:Y:S01]  /*2010*/  SHF.R.S32.HI R102, RZ, 0x1f, R121 ;  /* 0x0000001fff667819 */ /* 0x000fe20000011479 */
[C---:B---3--:R-:W-:Y:S01]  /*2020*/  IMAD.WIDE.U32 R16, R171.reuse, UR10, R12 ;  /* 0x0000000aab107c25 */ /* 0x048fe2000f8e000c */
[C---:B----4-:R-:W-:Y:S02]  /*2030*/  SHF.L.U32 R92, R2.reuse, 0x7, RZ ;  /* 0x00000007025c7819 */ /* 0x050fe400000006ff */
[----:B------:R-:W-:Y:S01]  /*2040*/  SHF.L.U64.HI R94, R2, 0x4, R3 ;  /* 0x00000004025e7819 */ /* 0x000fe20000010203 */
[C---:B------:R-:W-:Y:S01]  /*2050*/  IMAD R0, R122.reuse, UR17, R5 ;  /* 0x000000117a007c24 */ /* 0x040fe2000f8e0205 */
[----:B------:R-:W-:Y:S01]  /*2060*/  SHF.R.S32.HI R5, RZ, 0x1f, R14 ;  /* 0x0000001fff057819 */ /* 0x000fe2000001140e */
[----:B------:R-:W-:Y:S01]  /*2070*/  IMAD R17, R171, UR11, R17 ;  /* 0x0000000bab117c24 */ /* 0x000fe2000f8e0211 */
[----:B------:R-:W1:Y:S01]  /*2080*/  LDCU.64 UR10, c[0x0][0x4d0] ;  /* 0x00009a00ff0a77ac */ /* 0x000e620008000a00 */
[-C--:B------:R-:W-:Y:S01]  /*2090*/  IMAD R18, R7, R2.reuse, RZ ;  /* 0x0000000207127224 */ /* 0x080fe200078e02ff */
[----:B------:R-:W-:Y:S01]  /*20a0*/  SHF.R.S32.HI R100, RZ, 0x1f, R113 ;  /* 0x0000001fff647819 */ /* 0x000fe20000011471 */
[----:B------:R-:W-:Y:S01]  /*20b0*/  IMAD.WIDE.U32 R16, R122, R2, R16 ;  /* 0x000000027a107225 */ /* 0x000fe200078e0010 */
[----:B------:R-:W-:-:S02]  /*20c0*/  SHF.R.S32.HI R99, RZ, 0x1f, R108 ;  /* 0x0000001fff637819 */ /* 0x000fc4000001146c */
[----:B------:R-:W-:Y:S01]  /*20d0*/  SHF.R.S32.HI R98, RZ, 0x1f, R112 ;  /* 0x0000001fff627819 */ /* 0x000fe20000011470 */
[C---:B------:R-:W-:Y:S01]  /*20e0*/  IMAD R18, R122.reuse, R3, R18 ;  /* 0x000000037a127224 */ /* 0x040fe200078e0212 */
[----:B------:R-:W-:Y:S01]  /*20f0*/  SHF.R.S32.HI R97, RZ, 0x1f, R111 ;  /* 0x0000001fff617819 */ /* 0x000fe2000001146f */
[C---:B------:R-:W-:Y:S01]  /*2100*/  IMAD R7, R5.reuse, UR12, RZ ;  /* 0x0000000c05077c24 */ /* 0x040fe2000f8e02ff */
[----:B------:R-:W-:Y:S01]  /*2110*/  SHF.R.S32.HI R96, RZ, 0x1f, R110 ;  /* 0x0000001fff607819 */ /* 0x000fe2000001146e */
[----:B------:R-:W-:Y:S02]  /*2120*/  IMAD R5, R5, UR18, RZ ;  /* 0x0000001205057c24 */ /* 0x000fe4000f8e02ff */
[----:B------:R-:W-:Y:S02]  /*2130*/  IMAD.IADD R19, R17, 0x1, R18 ;  /* 0x0000000111137824 */ /* 0x000fe400078e0212 */
[----:B------:R-:W-:Y:S02]  /*2140*/  IMAD.MOV.U32 R18, RZ, RZ, R16 ;  /* 0x000000ffff127224 */ /* 0x000fe400078e0010 */
[----:B------:R-:W-:-:S04]  /*2150*/  IMAD.WIDE.U32 R20, R122, UR16, R20 ;  /* 0x000000107a147c25 */ /* 0x000fc8000f8e0014 */
[----:B------:R-:W-:Y:S01]  /*2160*/  IMAD.X R9, RZ, RZ, ~R9, P0 ;  /* 0x000000ffff097224 */ /* 0x000fe200000e0e09 */
[----:B------:R-:W-:Y:S01]  /*2170*/  IADD3 R86, P0, PT, R54, R123, RZ ;  /* 0x0000007b36567210 */ /* 0x000fe20007f1e0ff */
[----:B------:R-:W-:Y:S01]  /*2180*/  IMAD R16, R14, UR19, R5 ;  /* 0x000000130e107c24 */ /* 0x000fe2000f8e0205 */
[----:B------:R-:W-:Y:S01]  /*2190*/  SHF.R.S32.HI R5, RZ, 0x1f, R54 ;  /* 0x0000001fff057819 */ /* 0x000fe20000011436 */
[----:B------:R-:W-:Y:S01]  /*21a0*/  IMAD.IADD R21, R21, 0x1, R0 ;  /* 0x0000000115157824 */ /* 0x000fe200078e0200 */
[----:B------:R-:W-:Y:S01]  /*21b0*/  IADD3 R54, P1, PT, R54, R124, RZ ;  /* 0x0000007c36367210 */ /* 0x000fe20007f3e0ff */
[C---:B------:R-:W-:Y:S01]  /*21c0*/  IMAD R6, R14.reuse, UR13, R7 ;  /* 0x0000000d0e067c24 */ /* 0x040fe2000f8e0207 */
[----:B------:R-:W-:Y:S01]  /*21d0*/  USHF.L.U32 UR19, UR16, 0x7, URZ ;  /* 0x0000000710137899 */ /* 0x000fe200080006ff */
[C---:B------:R-:W-:Y:S01]  /*21e0*/  IMAD.X R87, R5.reuse, 0x1, R103, P0 ;  /* 0x0000000105577824 */ /* 0x040fe200000e0667 */
[----:B------:R-:W-:Y:S01]  /*21f0*/  IADD3.X R5, PT, PT, R5, R104, RZ, P1, !PT ;  /* 0x0000006805057210 */ /* 0x000fe20000ffe4ff */
[----:B------:R-:W-:Y:S01]  /*2200*/  IMAD.WIDE.U32 R20, R14, UR12, R20 ;  /* 0x0000000c0e147c25 */ /* 0x000fe2000f8e0014 */
[----:B------:R-:W2:Y:S02]  /*2210*/  LDCU.64 UR12, c[0x0][0x4e0] ;  /* 0x00009c00ff0c77ac */ /* 0x000ea40008000a00 */
[----:B------:R-:W-:Y:S01]  /*2220*/  SHF.L.U64.HI R0, R54, 0x1, R5 ;  /* 0x0000000136007819 */ /* 0x000fe20000010205 */
[----:B------:R-:W-:Y:S01]  /*2230*/  IMAD.WIDE.U32 R14, R14, UR18, R18 ;  /* 0x000000120e0e7c25 */ /* 0x000fe2000f8e0012 */
[----:B------:R-:W-:Y:S01]  /*2240*/  IADD3 R7, PT, PT, R21, R6, RZ ;  /* 0x0000000615077210 */ /* 0x000fe20007ffe0ff */
[----:B------:R-:W-:Y:S01]  /*2250*/  USHF.L.U32 UR18, UR16, 0x5, URZ ;  /* 0x0000000510127899 */ /* 0x000fe200080006ff */
[----:B------:R-:W-:Y:S01]  /*2260*/  MOV R6, R20 ;  /* 0x0000001400067202 */ /* 0x000fe20000000f00 */
[----:B------:R-:W-:Y:S01]  /*2270*/  IMAD.SHL.U32 R54, R54, 0x2, RZ ;  /* 0x0000000236367824 */ /* 0x000fe200078e00ff */
[----:B------:R-:W-:Y:S01]  /*2280*/  SHF.L.U64.HI R87, R86, 0x1, R87 ;  /* 0x0000000156577819 */ /* 0x000fe20000010257 */
[----:B------:R-:W-:Y:S01]  /*2290*/  IMAD.IADD R17, R15, 0x1, R16 ;  /* 0x000000010f117824 */ /* 0x000fe200078e0210 */
[----:B------:R-:W-:Y:S01]  /*22a0*/  MOV R16, R14 ;  /* 0x0000000e00107202 */ /* 0x000fe20000000f00 */
[----:B------:R-:W-:Y:S01]  /*22b0*/  IMAD R85, R9, UR16, RZ ;  /* 0x0000001009557c24 */ /* 0x000fe2000f8e02ff */
[----:B------:R-:W-:Y:S01]  /*22c0*/  IADD3 R14, P0, PT, R54, UR14, RZ ;  /* 0x0000000e360e7c10 */ /* 0x000fe2000ff1e0ff */
[----:B------:R-:W-:Y:S01]  /*22d0*/  IMAD.WIDE.U32 R6, R4, UR16, R6 ;  /* 0x0000001004067c25 */ /* 0x000fe2000f8e0006 */
[----:B------:R-:W3:Y:S01]  /*22e0*/  LDCU UR16, c[0x0][0x450] ;  /* 0x00008a00ff1077ac */ /* 0x000ee20008000800 */
[----:B------:R-:W-:-:S02]  /*22f0*/  SHF.L.U32 R86, R86, 0x1, RZ ;  /* 0x0000000156567819 */ /* 0x000fc400000006ff */
[----:B------:R-:W-:Y:S01]  /*2300*/  IADD3.X R15, PT, PT, R0, UR15, RZ, P0, !PT ;  /* 0x0000000f000f7c10 */ /* 0x000fe200087fe4ff */
[----:B------:R-:W-:Y:S01]  /*2310*/  IMAD R85, R4, UR17, R85 ;  /* 0x0000001104557c24 */ /* 0x000fe2000f8e0255 */
[----:B-1----:R-:W-:Y:S01]  /*2320*/  IADD3 R54, P0, PT, R54, UR10, RZ ;  /* 0x0000000a36367c10 */ /* 0x002fe2000ff1e0ff */
[----:B------:R-:W1:Y:S01]  /*2330*/  LDCU.U8 UR17, c[0x0][0x533] ;  /* 0x0000a660ff1177ac */ /* 0x000e620008000000 */
[-C--:B------:R-:W-:Y:S01]  /*2340*/  IMAD R9, R9, R2.reuse, RZ ;  /* 0x0000000209097224 */ /* 0x080fe200078e02ff */
[----:B------:R-:W-:Y:S01]  /*2350*/  IADD3 R88, P1, PT, R86, UR14, RZ ;  /* 0x0000000e56587c10 */ /* 0x000fe2000ff3e0ff */
[----:B------:R-:W-:Y:S01]  /*2360*/  IMAD.SHL.U32 R109, R11, 0x20, RZ ;  /* 0x000000200b6d7824 */ /* 0x000fe200078e00ff */
[----:B------:R-:W-:Y:S01]  /*2370*/  IADD3.X R55, PT, PT, R0, UR11, RZ, P0, !PT ;  /* 0x0000000b00377c10 */ /* 0x000fe200087fe4ff */
[C---:B------:R-:W-:Y:S01]  /*2380*/  IMAD R9, R4.reuse, R3, R9 ;  /* 0x0000000304097224 */ /* 0x040fe200078e0209 */
[----:B------:R-:W-:Y:S01]  /*2390*/  IADD3 R93, P0, PT, RZ, -UR21, RZ ;  /* 0x80000015ff5d7c10 */ /* 0x000fe2000ff1e0ff */
[----:B------:R-:W-:Y:S01]  /*23a0*/  IMAD.WIDE.U32 R4, R4, R2, R16 ;  /* 0x0000000204047225 */ /* 0x000fe200078e0010 */
[----:B------:R-:W-:Y:S01]  /*23b0*/  IADD3.X R89, PT, PT, R87, UR15, RZ, P1, !PT ;  /* 0x0000000f57597c10 */ /* 0x000fe20008ffe4ff */
[----:B------:R-:W4:Y:S01]  /*23c0*/  LDCU.64 UR14, c[0x0][0x3c0] ;  /* 0x00007800ff0e77ac */ /* 0x000f220008000a00 */
[----:B------:R-:W-:Y:S01]  /*23d0*/  IADD3.X R90, PT, PT, RZ, ~UR19, RZ, P0, !PT ;  /* 0x80000013ff5a7c10 */ /* 0x000fe200087fe4ff */
[----:B------:R-:W-:Y:S01]  /*23e0*/  IMAD.X R92, RZ, RZ, ~R92, P0 ;  /* 0x000000ffff5c7224 */ /* 0x000fe200000e0e5c */
[----:B------:R-:W-:Y:S01]  /*23f0*/  LEA R84, P3, R6, UR8, 0x1 ;  /* 0x0000000806547c11 */ /* 0x000fe2000f8608ff */
[----:B------:R-:W-:Y:S01]  /*2400*/  IMAD.IADD R85, R7, 0x1, R85 ;  /* 0x0000000107557824 */ /* 0x000fe200078e0255 */
[----:B------:R-:W-:Y:S01]  /*2410*/  IADD3 R9, PT, PT, R5, R9, RZ ;  /* 0x0000000905097210 */ /* 0x000fe20007ffe0ff */
[----:B------:R-:W-:Y:S01]  /*2420*/  IMAD.SHL.U32 R95, R2, 0x10, RZ ;  /* 0x00000010025f7824 */ /* 0x000fe200078e00ff */
[----:B------:R-:W-:Y:S01]  /*2430*/  LEA R10, P2, R4, UR4, 0x1 ;  /* 0x00000004040a7c11 */ /* 0x000fe2000f8408ff */
[----:B------:R-:W-:Y:S01]  /*2440*/  VIADD R119, R130, 0x20 ;  /* 0x0000002082777836 */ /* 0x000fe20000000000 */
[----:B------:R-:W-:Y:S01]  /*2450*/  IADD3 R86, P1, PT, R86, UR10, RZ ;  /* 0x0000000a56567c10 */ /* 0x000fe2000ff3e0ff */
[C---:B------:R-:W-:Y:S01]  /*2460*/  VIADD R117, R130.reuse, 0x40 ;  /* 0x0000004082757836 */ /* 0x040fe20000000000 */
[C---:B------:R-:W-:Y:S01]  /*2470*/  SHF.R.S64 R91, R93.reuse, 0x1f, R90 ;  /* 0x0000001f5d5b7819 */ /* 0x040fe2000000105a */
[----:B------:R-:W-:Y:S01]  /*2480*/  VIADD R115, R130, 0x60 ;  /* 0x0000006082737836 */ /* 0x000fe20000000000 */
[----:B------:R-:W-:Y:S01]  /*2490*/  SHF.R.S64 R93, R93, 0x1f, R92 ;  /* 0x0000001f5d5d7819 */ /* 0x000fe2000000105c */
[C---:B------:R-:W-:Y:S01]  /*24a0*/  IMAD R107, R53.reuse, -0x80, R71 ;  /* 0xffffff80356b7824 */ /* 0x040fe200078e0247 */
[----:B------:R-:W-:Y:S01]  /*24b0*/  SHF.R.S32.HI R101, RZ, 0x1f, R109 ;  /* 0x0000001fff657819 */ /* 0x000fe2000001146d */
[----:B------:R-:W-:Y:S01]  /*24c0*/  IMAD R106, R53, -0x80, R69 ;  /* 0xffffff80356a7824 */ /* 0x000fe200078e0245 */
[----:B---3--:R-:W-:Y:S01]  /*24d0*/  MOV R17, UR16 ;  /* 0x0000001000117c02 */ /* 0x008fe20008000f00 */
[----:B------:R-:W-:Y:S01]  /*24e0*/  IMAD.MOV.U32 R105, RZ, RZ, R53 ;  /* 0x000000ffff697224 */ /* 0x000fe200078e0035 */
[----:B------:R-:W-:Y:S01]  /*24f0*/  SHF.R.S32.HI R90, RZ, 0x1f, R90 ;  /* 0x0000001fff5a7819 */ /* 0x000fe2000001145a */
[----:B-1----:R-:W-:Y:S01]  /*2500*/  UISETP.NE.AND UP0, UPT, UR17, URZ, UPT ;  /* 0x000000ff1100728c */ /* 0x002fe2000bf05270 */
[----:B------:R-:W-:-:S02]  /*2510*/  SHF.R.S32.HI R92, RZ, 0x1f, R92 ;  /* 0x0000001fff5c7819 */ /* 0x000fc4000001145c */
[----:B------:R-:W-:Y:S02]  /*2520*/  LEA.HI.X R85, R6, UR9, R85, 0x1, P3 ;  /* 0x0000000906557c11 */ /* 0x000fe400098f0c55 */
[----:B------:R-:W-:Y:S01]  /*2530*/  LEA.HI.X R9, R4, UR5, R9, 0x1, P2 ;  /* 0x0000000504097c11 */ /* 0x000fe200090f0c09 */
[----:B------:R-:W1:Y:S01]  /*2540*/  LDCU.64 UR4, c[0x0][0x3b8] ;  /* 0x00007700ff0477ac */ /* 0x000e620008000a00 */
[----:B------:R-:W-:Y:S01]  /*2550*/  IADD3.X R87, PT, PT, R87, UR11, RZ, P1, !PT ;  /* 0x0000000b57577c10 */ /* 0x000fe20008ffe4ff */
[----:B--2-4-:R-:W3:Y:S06]  /*2560*/  LDCU.128 UR8, c[0x0][0x3a0] ;  /* 0x00007400ff0877ac */ /* 0x014eec0008000c00 */
.L_x_6623:
[----:B------:R-:W-:Y:S01]  /*2570*/  VIADD R106, R106, 0x80 ;  /* 0x000000806a6a7836 */ /* 0x000fe20000000000 */
[----:B------:R-:W-:Y:S01]  /*2580*/  LEA R18, P1, R75, R80, 0x1 ;  /* 0x000000504b127211 */ /* 0x000fe200078208ff */
[----:B------:R-:W-:Y:S01]  /*2590*/  VIADD R107, R107, 0x80 ;  /* 0x000000806b6b7836 */ /* 0x000fe20000000000 */
[----:B------:R-:W-:Y:S01]  /*25a0*/  LOP3.LUT R66, R66, 0xfffffffb, RZ, 0xc0, !PT ;  /* 0xfffffffb42427812 */ /* 0x000fe200078ec0ff */
[----:B------:R-:W-:Y:S01]  /*25b0*/  VIADD R105, R105, 0xffffffff ;  /* 0xffffffff69697836 */ /* 0x000fe20000000000 */
[CC--:B------:R-:W-:Y:S01]  /*25c0*/  ISETP.GE.AND P0, PT, R130.reuse, R106.reuse, PT ;  /* 0x0000006a8200720c */ /* 0x0c0fe20003f06270 */
[----:B------:R-:W-:Y:S01]  /*25d0*/  BSSY.RECONVERGENT B1, `(.L_x_6586) ;  /* 0x000056d000017945 */ /* 0x000fe20003800200 */
[----:B------:R-:W-:Y:S01]  /*25e0*/  LEA.HI.X R19, R75, R81, R74, 0x1, P1 ;  /* 0x000000514b137211 */ /* 0x000fe200008f0c4a */
[----:B------:R-:W-:Y:S01]  /*25f0*/  IMAD.MOV.U32 R126, RZ, RZ, R122 ;  /* 0x000000ffff7e7224 */ /* 0x000fe200078e007a */
[-C--:B------:R-:W-:Y:S01]  /*2600*/  ISETP.GE.AND P2, PT, R130, R107.reuse, !P0 ;  /* 0x0000006b8200720c */ /* 0x080fe20004746270 */
[----:B------:R-:W-:Y:S01]  /*2610*/  VIADD R122, R122, 0xffffff80 ;  /* 0xffffff807a7a7836 */ /* 0x000fe20000000000 */
[CC--:B------:R-:W-:Y:S02]  /*2620*/  ISETP.GE.AND P0, PT, R120.reuse, R106.reuse, PT ;  /* 0x0000006a7800720c */ /* 0x0c0fe40003f06270 */
[----:B------:R-:W-:Y:S02]  /*2630*/  P2R R0, PR, RZ, 0x4 ;  /* 0x00000004ff007803 */ /* 0x000fe40000000000 */
[-C--:B------:R-:W-:Y:S02]  /*2640*/  ISETP.LT.OR P3, PT, R120, R107.reuse, P0 ;  /* 0x0000006b7800720c */ /* 0x080fe40000761670 */
[----:B------:R-:W-:Y:S04]  /*2650*/  IADD3 R28, P0, PT, R84, UR18, RZ ;  /* 0x00000012541c7c10 */ /* 0x000fe8000ff1e0ff */
[----:B------:R-:W-:Y:S01]  /*2660*/  IADD3.X R29, PT, PT, R85, UR20, RZ, P0, !PT ;  /* 0x00000014551d7c10 */ /* 0x000fe200087fe4ff */
[----:B------:R-:W2:Y:S01]  /*2670*/  @P2 LDG.E.128 R4, desc[UR6][R84.64] ;  /* 0x0000000654042981 */ /* 0x000ea2000c1e1d00 */
[CC--:B------:R-:W-:Y:S04]  /*2680*/  ISETP.GE.AND P0, PT, R119.reuse, R106.reuse, PT ;  /* 0x0000006a7700720c */ /* 0x0c0fe80003f06270 */
[-C--:B------:R-:W-:Y:S02]  /*2690*/  ISETP.LT.OR P5, PT, R119, R107.reuse, P0 ;  /* 0x0000006b7700720c */ /* 0x080fe400007a1670 */
[----:B------:R-:W-:Y:S04]  /*26a0*/  @P3 LOP3.LUT R66, R66, 0x4, RZ, 0xfc, !PT ;  /* 0x0000000442423812 */ /* 0x000fe800078efcff */
[----:B------:R-:W-:Y:S07]  /*26b0*/  LOP3.LUT R66, R66, 0xfffffffe, RZ, 0xc0, !PT ;  /* 0xfffffffe42427812 */ /* 0x000fee00078ec0ff */
[----:B----4-:R-:W-:Y:S04]  /*26c0*/  @!P5 IADD3 R20, P0, PT, R28, UR18, RZ ;  /* 0x000000121c14dc10 */ /* 0x010fe8000ff1e0ff */
[----:B------:R-:W-:Y:S02]  /*26d0*/  @!P5 IADD3.X R21, PT, PT, R29, UR20, RZ, P0, !PT ;  /* 0x000000141d15dc10 */ /* 0x000fe400087fe4ff */
[C---:B------:R-:W-:Y:S04]  /*26e0*/  ISETP.GE.AND P0, PT, R118.reuse, R106, PT ;  /* 0x0000006a7600720c */ /* 0x040fe80003f06270 */
[----:B------:R-:W-:Y:S11]  /*26f0*/  ISETP.GE.AND P6, PT, R118, R107, !P0 ;  /* 0x0000006b7600720c */ /* 0x000ff600047c6270 */
[----:B------:R-:W-:Y:S02]  /*2700*/  @!UPT UIADD3 URZ, UPT, UPT, URZ, URZ, URZ ;  /* 0x000000fffffff290 */ /* 0x000fe4000fffe0ff */
[----:B------:R-:W4:Y:S01]  /*2710*/  @P6 LDC.64 R2, c[0x0][0x4b0] ;  /* 0x00012c00ff026b82 */ /* 0x000f220000000a00 */
[----:B--2---:R2:W-:Y:S06]  /*2720*/  @P2 STG.E.128 desc[UR6][R80.64], R4 ;  /* 0x0000000450002986 */ /* 0x0045ec000c101d06 */
[----:B------:R-:W5:Y:S01]  /*2730*/  @!P3 LDG.E.128 R24, desc[UR6][R28.64] ;  /* 0x000000061c18b981 */ /* 0x000f62000c1e1d00 */
[----:B--2---:R-:W2:Y:S01]  /*2740*/  @!P5 LDC.64 R4, c[0x0][0x3c0] ;  /* 0x0000f000ff04db82 */ /* 0x004ea20000000a00 */
[C---:B----4-:R-:W-:Y:S04]  /*2750*/  @P6 LEA R6, P0, R2.reuse, R28, 0x6 ;  /* 0x0000001c02066211 */ /* 0x050fe800078030ff */
[----:B------:R-:W-:Y:S02]  /*2760*/  @P6 LEA.HI.X R7, R2, R29, R3, 0x6, P0 ;  /* 0x0000001d02076211 */ /* 0x000fe400000f3403 */
[C---:B------:R-:W-:Y:S02]  /*2770*/  ISETP.GE.AND P0, PT, R117.reuse, R106, PT ;  /* 0x0000006a7500720c */ /* 0x040fe40003f06270 */
[CC--:B--2---:R-:W-:Y:S04]  /*2780*/  @!P5 LEA R30, P1, R4.reuse, R18.reuse, 0x5 ;  /* 0x00000012041ed211 */ /* 0x0c4fe800078228ff */
[----:B------:R-:W-:Y:S02]  /*2790*/  @!P5 LEA.HI.X R31, R4, R19, R5, 0x5, P1 ;  /* 0x00000013041fd211 */ /* 0x000fe400008f2c05 */
[----:B------:R-:W2:Y:S01]  /*27a0*/  @P6 LDC.64 R4, c[0x0][0x3c0] ;  /* 0x0000f000ff046b82 */ /* 0x000ea20000000a00 */
[----:B-----5:R4:W-:Y:S01]  /*27b0*/  @!P3 STG.E.128 desc[UR6][R18.64], R24 ;  /* 0x000000181200b986 */ /* 0x0209e2000c101d06 */
[----:B------:R-:W-:Y:S02]  /*27c0*/  ISETP.LT.OR P3, PT, R117, R107, P0 ;  /* 0x0000006b7500720c */ /* 0x000fe40000761670 */
[C---:B--2---:R-:W-:Y:S03]  /*27d0*/  @P6 LEA R34, P0, R4.reuse, R18, 0x6 ;  /* 0x0000001204226211 */ /* 0x044fe600078030ff */
[----:B------:R-:W2:Y:S01]  /*27e0*/  @!P5 LDG.E.128 R20, desc[UR6][R20.64] ;  /* 0x000000061414d981 */ /* 0x000ea2000c1e1d00 */
[----:B------:R-:W-:Y:S02]  /*27f0*/  @P6 LEA.HI.X R35, R4, R19, R5, 0x6, P0 ;  /* 0x0000001304236211 */ /* 0x000fe400000f3405 */
[C---:B------:R-:W-:Y:S04]  /*2800*/  ISETP.GE.AND P0, PT, R116.reuse, R106, PT ;  /* 0x0000006a7400720c */ /* 0x040fe80003f06270 */
[----:B------:R-:W-:Y:S01]  /*2810*/  ISETP.GE.AND P2, PT, R116, R107, !P0 ;  /* 0x0000006b7400720c */ /* 0x000fe20004746270 */
[----:B------:R-:W5:Y:S08]  /*2820*/  @!P3 LDC.64 R2, c[0x0][0x4b0] ;  /* 0x00012c00ff02bb82 */ /* 0x000f700000000a00 */
[----:B------:R-:W1:Y:S04]  /*2830*/  @!P3 LDC.64 R4, c[0x0][0x3c0] ;  /* 0x0000f000ff04bb82 */ /* 0x000e680000000a00 */
[----:B------:R-:W-:Y:S04]  /*2840*/  @P2 LOP3.LUT R66, R66, 0x1, RZ, 0xfc, !PT ;  /* 0x0000000142422812 */ /* 0x000fe800078efcff */
[----:B------:R-:W-:Y:S01]  /*2850*/  LOP3.LUT R66, R66, 0xfffffffd, RZ, 0xc0, !PT ;  /* 0xfffffffd42427812 */ /* 0x000fe200078ec0ff */
[----:B-----5:R-:W-:Y:S04]  /*2860*/  @!P3 IMAD.WIDE.U32 R32, R2, 0x60, R28 ;  /* 0x000000600220b825 */ /* 0x020fe800078e001c */
[----:B------:R-:W-:Y:S04]  /*2870*/  @!P3 IMAD R3, R3, 0x60, RZ ;  /* 0x000000600303b824 */ /* 0x000fe800078e02ff */
[----:B------:R-:W-:Y:S02]  /*2880*/  @!P3 IMAD.IADD R33, R33, 0x1, R3 ;  /* 0x000000012121b824 */ /* 0x000fe400078e0203 */
[----:B------:R-:W5:Y:S01]  /*2890*/  @P2 LDC.64 R2, c[0x0][0x4b0] ;  /* 0x00012c00ff022b82 */ /* 0x000f620000000a00 */
[----:B-1----:R-:W-:Y:S01]  /*28a0*/  @!P3 IMAD R5, R5, 0x60, RZ ;  /* 0x000000600505b824 */ /* 0x002fe200078e02ff */
[----:B--2---:R5:W-:Y:S06]  /*28b0*/  @!P5 STG.E.128 desc[UR6][R30.64], R20 ;  /* 0x000000141e00d986 */ /* 0x004bec000c101d06 */
[----:B----4-:R1:W2:Y:S02]  /*28c0*/  @P6 LDG.E.128 R24, desc[UR6][R6.64] ;  /* 0x0000000606186981 */ /* 0x0102a4000c1e1d00 */
[----:B-1----:R-:W-:Y:S01]  /*28d0*/  @!P3 IMAD.WIDE.U32 R6, R4, 0x60, R18 ;  /* 0x000000600406b825 */ /* 0x002fe200078e0012 */
[C---:B-----5:R-:W-:Y:S03]  /*28e0*/  @P2 LEA R30, P0, R2.reuse, R28, 0x7 ;  /* 0x0000001c021e2211 */ /* 0x060fe600078038ff */
[----:B------:R-:W-:Y:S01]  /*28f0*/  @!P3 IMAD.IADD R7, R7, 0x1, R5 ;  /* 0x000000010707b824 */ /* 0x000fe200078e0205 */
[----:B------:R-:W-:Y:S02]  /*2900*/  @P2 LEA.HI.X R31, R2, R29, R3, 0x7, P0 ;  /* 0x0000001d021f2211 */ /* 0x000fe400000f3c03 */
[----:B------:R-:W1:Y:S01]  /*2910*/  @P2 LDC.64 R2, c[0x0][0x3c0] ;  /* 0x0000f000ff022b82 */ /* 0x000e620000000a00 */
[----:B--2---:R2:W-:Y:S06]  /*2920*/  @P6 STG.E.128 desc[UR6][R34.64], R24 ;  /* 0x0000001822006986 */ /* 0x0045ec000c101d06 */
[----:B------:R-:W4:Y:S06]  /*2930*/  @!P3 LDG.E.128 R20, desc[UR6][R32.64] ;  /* 0x000000062014b981 */ /* 0x000f2c000c1e1d00 */
[----:B----4-:R1:W-:Y:S06]  /*2940*/  @!P3 STG.E.128 desc[UR6][R6.64], R20 ;  /* 0x000000140600b986 */ /* 0x0103ec000c101d06 */
[----:B--2---:R-:W2:Y:S01]  /*2950*/  @P2 LDG.E.128 R24, desc[UR6][R30.64] ;  /* 0x000000061e182981 */ /* 0x004ea2000c1e1d00 */
[C---:B-1----:R-:W-:Y:S04]  /*2960*/  @P2 LEA R6, P0, R2.reuse, R18, 0x7 ;  /* 0x0000001202062211 */ /* 0x042fe800078038ff */
[----:B------:R-:W-:Y:S02]  /*2970*/  @P2 LEA.HI.X R7, R2, R19, R3, 0x7, P0 ;  /* 0x0000001302072211 */ /* 0x000fe400000f3c03 */
[CC--:B------:R-:W-:Y:S04]  /*2980*/  ISETP.GE.AND P0, PT, R115.reuse, R106.reuse, PT ;  /* 0x0000006a7300720c */ /* 0x0c0fe80003f06270 */
[-C--:B------:R-:W-:Y:S02]  /*2990*/  ISETP.GE.AND P4, PT, R115, R107.reuse, !P0 ;  /* 0x0000006b7300720c */ /* 0x080fe40004786270 */
[C---:B------:R-:W-:Y:S04]  /*29a0*/  ISETP.GE.AND P0, PT, R114.reuse, R106, PT ;  /* 0x0000006a7200720c */ /* 0x040fe80003f06270 */
[----:B------:R-:W-:Y:S02]  /*29b0*/  ISETP.GE.AND P1, PT, R114, R107, !P0 ;  /* 0x0000006b7200720c */ /* 0x000fe40004726270 */
[----:B------:R-:W-:Y:S05]  /*29c0*/  ISETP.NE.AND P0, PT, R17, RZ, PT ;  /* 0x000000ff1100720c */ /* 0x000fea0003f05270 */
[----:B------:R-:W1:Y:S06]  /*29d0*/  @P4 LDC.64 R2, c[0x0][0x4b0] ;  /* 0x00012c00ff024b82 */ /* 0x000e6c0000000a00 */
[----:B------:R-:W-:Y:S04]  /*29e0*/  @P1 LOP3.LUT R66, R66, 0x2, RZ, 0xfc, !PT ;  /* 0x0000000242421812 */ /* 0x000fe800078efcff */
[----:B------:R-:W-:Y:S01]  /*29f0*/  LOP3.LUT R66, R66, 0xfffffff7, RZ, 0xc0, !PT ;  /* 0xfffffff742427812 */ /* 0x000fe200078ec0ff */
[----:B-1----:R-:W-:Y:S02]  /*2a00*/  @P4 IMAD R3, R3, 0xa0, RZ ;  /* 0x000000a003034824 */ /* 0x002fe400078e02ff */
[----:B------:R-:W-:Y:S04]  /*2a10*/  @P4 IMAD.WIDE.U32 R4, R2, 0xa0, R28 ;  /* 0x000000a002044825 */ /* 0x000fe800078e001c */
[----:B------:R-:W-:Y:S02]  /*2a20*/  @P4 IMAD.IADD R5, R5, 0x1, R3 ;  /* 0x0000000105054824 */ /* 0x000fe400078e0203 */
[----:B------:R-:W1:Y:S02]  /*2a30*/  @P1 LDC.64 R2, c[0x0][0x4b0] ;  /* 0x00012c00ff021b82 */ /* 0x000e640000000a00 */
[----:B-1----:R-:W-:Y:S01]  /*2a40*/  @P1 IMAD R3, R3, 0xc0, RZ ;  /* 0x000000c003031824 */ /* 0x002fe200078e02ff */
[----:B--2---:R1:W-:Y:S01]  /*2a50*/  @P2 STG.E.128 desc[UR6][R6.64], R24 ;  /* 0x0000001806002986 */ /* 0x0043e2000c101d06 */
[----:B------:R-:W-:Y:S05]  /*2a60*/  ISETP.GT.AND P2, PT, R105, R78, PT ;  /* 0x0000004e6900720c */ /* 0x000fea0003f44270 */
[----:B------:R2:W4:Y:S08]  /*2a70*/  @P4 LDG.E.128 R20, desc[UR6][R4.64] ;  /* 0x0000000604144981 */ /* 0x000530000c1e1d00 */
[----:B------:R-:W-:Y:S02]  /*2a80*/  @P2 LOP3.LUT R66, R66, 0x8, RZ, 0xfc, !PT ;  /* 0x0000000842422812 */ /* 0x000fe400078efcff */
[----:B------:R-:W-:Y:S01]  /*2a90*/  ISETP.NE.AND P2, PT, R0, RZ, PT ;  /* 0x000000ff0000720c */ /* 0x000fe20003f45270 */
[----:B--2---:R-:W2:Y:S02]  /*2aa0*/  @P4 LDC.64 R4, c[0x0][0x3c0] ;  /* 0x0000f000ff044b82 */ /* 0x004ea40000000a00 */
[----:B--2---:R-:W-:Y:S02]  /*2ab0*/  @P4 IMAD R5, R5, 0xa0, RZ ;  /* 0x000000a005054824 */ /* 0x004fe400078e02ff */
[----:B------:R-:W-:Y:S04]  /*2ac0*/  @P4 IMAD.WIDE.U32 R30, R4, 0xa0, R18 ;  /* 0x000000a0041e4825 */ /* 0x000fe800078e0012 */
[----:B------:R-:W-:Y:S04]  /*2ad0*/  @P1 IMAD.WIDE.U32 R28, R2, 0xc0, R28 ;  /* 0x000000c0021c1825 */ /* 0x000fe800078e001c */
[----:B------:R-:W-:Y:S02]  /*2ae0*/  @P4 IMAD.IADD R31, R31, 0x1, R5 ;  /* 0x000000011f1f4824 */ /* 0x000fe400078e0205 */
[----:B------:R-:W-:Y:S02]  /*2af0*/  @P1 IMAD.IADD R29, R29, 0x1, R3 ;  /* 0x000000011d1d1824 */ /* 0x000fe400078e0203 */
[----:B------:R-:W2:Y:S02]  /*2b00*/  @P1 LDC.64 R2, c[0x0][0x3c0] ;  /* 0x0000f000ff021b82 */ /* 0x000ea40000000a00 */
[----:B--2---:R-:W-:Y:S04]  /*2b10*/  @P1 IMAD.WIDE.U32 R18, R2, 0xc0, R18 ;  /* 0x000000c002121825 */ /* 0x004fe800078e0012 */
[----:B------:R-:W-:Y:S04]  /*2b20*/  @P1 IMAD R3, R3, 0xc0, RZ ;  /* 0x000000c003031824 */ /* 0x000fe800078e02ff */
[----:B------:R-:W-:Y:S01]  /*2b30*/  @P1 IMAD.IADD R19, R19, 0x1, R3 ;  /* 0x0000000113131824 */ /* 0x000fe200078e0203 */
[----:B----4-:R2:W-:Y:S06]  /*2b40*/  @P4 STG.E.128 desc[UR6][R30.64], R20 ;  /* 0x000000141e004986 */ /* 0x0105ec000c101d06 */
[----:B-1----:R-:W4:Y:S06]  /*2b50*/  @P1 LDG.E.128 R4, desc[UR6][R28.64] ;  /* 0x000000061c041981 */ /* 0x002f2c000c1e1d00 */
[----:B----4-:R2:W-:Y:S01]  /*2b60*/  @P1 STG.E.128 desc[UR6][R18.64], R4 ;  /* 0x0000000412001986 */ /* 0x0105e2000c101d06 */
[----:B------:R-:W-:Y:S05]  /*2b70*/  @P0 BRA `(.L_x_6587) ;  /* 0x0000000400100947 */ /* 0x000fea0003800000 */
[----:B------:R-:W1:Y:S01]  /*2b80*/  @!P5 LDC.64 R2, c[0x0][0x4a8] ;  /* 0x00012a00ff02db82 */ /* 0x000e620000000a00 */
[----:B------:R-:W-:Y:S01]  /*2b90*/  @P2 IMAD.MOV.U32 R8, RZ, RZ, R10 ;  /* 0x000000ffff082224 */ /* 0x000fe200078e000a */
[C---:B------:R-:W-:Y:S01]  /*2ba0*/  LEA R32, P0, R95.reuse, R10, 0x1 ;  /* 0x0000000a5f207211 */ /* 0x040fe200078008ff */
[----:B------:R-:W-:Y:S03]  /*2bb0*/  IMAD.MOV.U32 R17, RZ, RZ, RZ ;  /* 0x000000ffff117224 */ /* 0x000fe600078e00ff */
[----:B--2---:R-:W2:Y:S01]  /*2bc0*/  @P2 LDG.E.128 R4, desc[UR6][R8.64] ;  /* 0x0000000608042981 */ /* 0x004ea2000c1e1d00 */
[----:B------:R-:W-:Y:S02]  /*2bd0*/  LEA.HI.X R33, R95, R9, R94, 0x1, P0 ;  /* 0x000000095f217211 */ /* 0x000fe400000f0c5e */
[C---:B------:R-:W-:Y:S04]  /*2be0*/  LEA R18, P0, R73.reuse, R82, 0x1 ;  /* 0x0000005249127211 */ /* 0x040fe800078008ff */
[----:B------:R-:W-:Y:S01]  /*2bf0*/  LEA.HI.X R19, R73, R83, R72, 0x1, P0 ;  /* 0x0000005349137211 */ /* 0x000fe200000f0c48 */
[----:B--2---:R2:W-:Y:S01]  /*2c00*/  @P2 STG.E.128 desc[UR6][R82.64], R4 ;  /* 0x0000000452002986 */ /* 0x0045e2000c101d06 */
[----:B-1----:R-:W-:Y:S02]  /*2c10*/  @!P5 LEA R36, P0, R2, R32, 0x5 ;  /* 0x000000200224d211 */ /* 0x002fe400078028ff */
[----:B------:R-:W-:Y:S02]  /*2c20*/  LOP3.LUT P2, RZ, R66, 0x1, RZ, 0xc0, !PT ;  /* 0x0000000142ff7812 */ /* 0x000fe4000784c0ff */
[----:B------:R-:W-:Y:S02]  /*2c30*/  @!P5 LEA.HI.X R37, R2, R33, R3, 0x5, P0 ;  /* 0x000000210225d211 */ /* 0x000fe400000f2c03 */
[----:B------:R-:W1:Y:S02]  /*2c40*/  @!P5 LDC.64 R2, c[0x0][0x3b8] ;  /* 0x0000ee00ff02db82 */ /* 0x000e640000000a00 */
[C---:B-1----:R-:W-:Y:S06]  /*2c50*/  @!P5 LEA R34, P0, R2.reuse, R18, 0x5 ;  /* 0x000000120222d211 */ /* 0x042fec00078028ff */
[----:B--2---:R-:W1:Y:S01]  /*2c60*/  @P6 LDC.64 R4, c[0x0][0x3b8] ;  /* 0x0000ee00ff046b82 */ /* 0x004e620000000a00 */
[----:B------:R-:W-:Y:S02]  /*2c70*/  @!P5 LEA.HI.X R35, R2, R19, R3, 0x5, P0 ;  /* 0x000000130223d211 */ /* 0x000fe400000f2c03 */
[----:B------:R-:W-:Y:S05]  /*2c80*/  LOP3.LUT P0, RZ, R66, 0x4, RZ, 0xc0, !PT ;  /* 0x0000000442ff7812 */ /* 0x000fea000780c0ff */
[----:B------:R-:W2:Y:S08]  /*2c90*/  @P6 LDC.64 R2, c[0x0][0x4a8] ;  /* 0x00012a00ff026b82 */ /* 0x000eb00000000a00 */
[----:B------:R-:W4:Y:S05]  /*2ca0*/  @!P0 LDG.E.128 R28, desc[UR6][R32.64] ;  /* 0x00000006201c8981 */ /* 0x000f2a000c1e1d00 */
[----:B----4-:R1:W-:Y:S01]  /*2cb0*/  @!P0 STG.E.128 desc[UR6][R18.64], R28 ;  /* 0x0000001c12008986 */ /* 0x0103e2000c101d06 */
[C---:B--2---:R-:W-:Y:S04]  /*2cc0*/  @P6 LEA R20, P0, R2.reuse, R32, 0x6 ;  /* 0x0000002002146211 */ /* 0x044fe800078030ff */
[----:B------:R-:W2:Y:S01]  /*2cd0*/  @!P5 LDG.E.128 R24, desc[UR6][R36.64] ;  /* 0x000000062418d981 */ /* 0x000ea2000c1e1d00 */
[----:B------:R-:W-:Y:S02]  /*2ce0*/  @P6 LEA.HI.X R21, R2, R33, R3, 0x6, P0 ;  /* 0x0000002102156211 */ /* 0x000fe400000f3403 */
[----:B------:R-:W4:Y:S02]  /*2cf0*/  @!P3 LDC.64 R2, c[0x0][0x4a8] ;  /* 0x00012a00ff02bb82 */ /* 0x000f240000000a00 */
[----:B----4-:R-:W-:Y:S01]  /*2d00*/  @!P3 IMAD R3, R3, 0x60, RZ ;  /* 0x000000600303b824 */ /* 0x010fe200078e02ff */
[----:B-1----:R-:W-:Y:S01]  /*2d10*/  @P6 LEA R28, P0, R4, R18, 0x6 ;  /* 0x00000012041c6211 */ /* 0x002fe200078030ff */
[----:B------:R-:W-:Y:S03]  /*2d20*/  @!P3 IMAD.WIDE.U32 R6, R2, 0x60, R32 ;  /* 0x000000600206b825 */ /* 0x000fe600078e0020 */
[----:B------:R-:W-:Y:S01]  /*2d30*/  @P6 LEA.HI.X R29, R4, R19, R5, 0x6, P0 ;  /* 0x00000013041d6211 */ /* 0x000fe200000f3405 */
[----:B------:R-:W-:Y:S01]  /*2d40*/  @!P3 IMAD.IADD R7, R7, 0x1, R3 ;  /* 0x000000010707b824 */ /* 0x000fe200078e0203 */
[----:B------:R-:W1:Y:S08]  /*2d50*/  @!P3 LDC.64 R4, c[0x0][0x3b8] ;  /* 0x0000ee00ff04bb82 */ /* 0x000e700000000a00 */
[----:B------:R-:W4:Y:S01]  /*2d60*/  @P2 LDC.64 R2, c[0x0][0x4a8] ;  /* 0x00012a00ff022b82 */ /* 0x000f220000000a00 */
[----:B-1----:R-:W-:Y:S01]  /*2d70*/  @!P3 IMAD R5, R5, 0x60, RZ ;  /* 0x000000600505b824 */ /* 0x002fe200078e02ff */
[C---:B----4-:R-:W-:Y:S04]  /*2d80*/  @P2 LEA R30, P0, R2.reuse, R32, 0x7 ;  /* 0x00000020021e2211 */ /* 0x050fe800078038ff */
[----:B------:R-:W-:Y:S02]  /*2d90*/  @P2 LEA.HI.X R31, R2, R33, R3, 0x7, P0 ;  /* 0x00000021021f2211 */ /* 0x000fe400000f3c03 */
[----:B------:R-:W1:Y:S02]  /*2da0*/  @P4 LDC.64 R2, c[0x0][0x4a8] ;  /* 0x00012a00ff024b82 */ /* 0x000e640000000a00 */
[----:B-1----:R-:W-:Y:S01]  /*2db0*/  @P4 IMAD R3, R3, 0xa0, RZ ;  /* 0x000000a003034824 */ /* 0x002fe200078e02ff */
[----:B--2---:R1:W-:Y:S05]  /*2dc0*/  @!P5 STG.E.128 desc[UR6][R34.64], R24 ;  /* 0x000000182200d986 */ /* 0x0043ea000c101d06 */
[----:B------:R-:W2:Y:S05]  /*2dd0*/  @P6 LDG.E.128 R20, desc[UR6][R20.64] ;  /* 0x0000000614146981 */ /* 0x000eaa000c1e1d00 */
[----:B--2---:R2:W-:Y:S05]  /*2de0*/  @P6 STG.E.128 desc[UR6][R28.64], R20 ;  /* 0x000000141c006986 */ /* 0x0045ea000c101d06 */
[----:B-1----:R1:W4:Y:S02]  /*2df0*/  @!P3 LDG.E.128 R24, desc[UR6][R6.64] ;  /* 0x000000060618b981 */ /* 0x002324000c1e1d00 */
[----:B-1----:R-:W-:Y:S04]  /*2e00*/  @!P3 IMAD.WIDE.U32 R6, R4, 0x60, R18 ;  /* 0x000000600406b825 */ /* 0x002fe800078e0012 */
[----:B------:R-:W-:Y:S02]  /*2e10*/  @!P3 IMAD.IADD R7, R7, 0x1, R5 ;  /* 0x000000010707b824 */ /* 0x000fe400078e0205 */
[----:B------:R-:W2:Y:S02]  /*2e20*/  @P2 LDC.64 R4, c[0x0][0x3b8] ;  /* 0x0000ee00ff042b82 */ /* 0x000ea40000000a00 */
[C---:B--2---:R-:W-:Y:S04]  /*2e30*/  @P2 LEA R28, P0, R4.reuse, R18, 0x7 ;  /* 0x00000012041c2211 */ /* 0x044fe800078038ff */
[----:B------:R-:W-:Y:S01]  /*2e40*/  @P2 LEA.HI.X R29, R4, R19, R5, 0x7, P0 ;  /* 0x00000013041d2211 */ /* 0x000fe200000f3c05 */
[----:B----4-:R1:W-:Y:S05]  /*2e50*/  @!P3 STG.E.128 desc[UR6][R6.64], R24 ;  /* 0x000000180600b986 */ /* 0x0103ea000c101d06 */
[----:B------:R-:W2:Y:S01]  /*2e60*/  @P2 LDG.E.128 R20, desc[UR6][R30.64] ;  /* 0x000000061e142981 */ /* 0x000ea2000c1e1d00 */
[----:B-1----:R-:W-:Y:S04]  /*2e70*/  @P4 IMAD.WIDE.U32 R6, R2, 0xa0, R32 ;  /* 0x000000a002064825 */ /* 0x002fe800078e0020 */
[----:B------:R-:W-:Y:S02]  /*2e80*/  @P4 IMAD.IADD R7, R7, 0x1, R3 ;  /* 0x0000000107074824 */ /* 0x000fe400078e0203 */
[----:B------:R-:W1:Y:S02]  /*2e90*/  @P4 LDC.64 R2, c[0x0][0x3b8] ;  /* 0x0000ee00ff024b82 */ /* 0x000e640000000a00 */
[----:B-1----:R-:W-:Y:S04]  /*2ea0*/  @P4 IMAD.WIDE.U32 R24, R2, 0xa0, R18 ;  /* 0x000000a002184825 */ /* 0x002fe800078e0012 */
[----:B------:R-:W-:Y:S04]  /*2eb0*/  @P4 IMAD R3, R3, 0xa0, RZ ;  /* 0x000000a003034824 */ /* 0x000fe800078e02ff */
[----:B------:R-:W-:Y:S01]  /*2ec0*/  @P4 IMAD.IADD R25, R25, 0x1, R3 ;  /* 0x0000000119194824 */ /* 0x000fe200078e0203 */
[----:B--2---:R1:W-:Y:S05]  /*2ed0*/  @P2 STG.E.128 desc[UR6][R28.64], R20 ;  /* 0x000000141c002986 */ /* 0x0043ea000c101d06 */
[----:B------:R-:W2:Y:S05]  /*2ee0*/  @P4 LDG.E.128 R4, desc[UR6][R6.64] ;  /* 0x0000000606044981 */ /* 0x000eaa000c1e1d00 */
[----:B--2---:R1:W-:Y:S01]  /*2ef0*/  @P4 STG.E.128 desc[UR6][R24.64], R4 ;  /* 0x0000000418004986 */ /* 0x0043e2000c101d06 */
[----:B------:R-:W-:Y:S05]  /*2f00*/  @!P1 BRA `(.L_x_6588) ;  /* 0x0000004c00649947 */ /* 0x000fea0003800000 */
[----:B------:R-:W2:Y:S02]  /*2f10*/  LDC.64 R2, c[0x0][0x4a8] ;  /* 0x00012a00ff027b82 */ /* 0x000ea40000000a00 */
[----:B--2---:R-:W-:Y:S04]  /*2f20*/  IMAD.WIDE.U32 R32, R2, 0xc0, R32 ;  /* 0x000000c002207825 */ /* 0x004fe800078e0020 */
[----:B------:R-:W-:Y:S05]  /*2f30*/  IMAD R3, R3, 0xc0, RZ ;  /* 0x000000c003037824 */ /* 0x000fea00078e02ff */
[----:B------:R-:W-:Y:S02]  /*2f40*/  IADD3 R33, PT, PT, R33, R3, RZ ;  /* 0x0000000321217210 */ /* 0x000fe40007ffe0ff */
[----:B------:R-:W2:Y:S03]  /*2f50*/  LDC.64 R2, c[0x0][0x3b8] ;  /* 0x0000ee00ff027b82 */ /* 0x000ea60000000a00 */
[----:B-1----:R-:W4:Y:S01]  /*2f60*/  LDG.E.128 R4, desc[UR6][R32.64] ;  /* 0x0000000620047981 */ /* 0x002f22000c1e1d00 */
[----:B--2---:R-:W-:Y:S02]  /*2f70*/  IMAD R3, R3, 0xc0, RZ ;  /* 0x000000c003037824 */ /* 0x004fe400078e02ff */
[----:B------:R-:W-:Y:S05]  /*2f80*/  IMAD.WIDE.U32 R18, R2, 0xc0, R18 ;  /* 0x000000c002127825 */ /* 0x000fea00078e0012 */
[----:B------:R-:W-:Y:S05]  /*2f90*/  IADD3 R19, PT, PT, R19, R3, RZ ;  /* 0x0000000313137210 */ /* 0x000fea0007ffe0ff */
[----:B----4-:R1:W-:Y:S01]  /*2fa0*/  STG.E.128 desc[UR6][R18.64], R4 ;  /* 0x0000000412007986 */ /* 0x0103e2000c101d06 */
[----:B------:R-:W-:Y:S05]  /*2fb0*/  BRA `(.L_x_6588) ;  /* 0x0000004c00387947 */ /* 0x000fea0003800000 */
.L_x_6587:
[----:B------:R-:W-:Y:S05]  /*2fc0*/  BRA.U !UP0, `(.L_x_6589) ;  /* 0x0000001d08587547 */ /* 0x000fea000b800000 */
[----:B------:R-:W-:Y:S01]  /*2fd0*/  LEA R42, P0, R95, R10, 0x1 ;  /* 0x0000000a5f2a7211 */ /* 0x000fe200078008ff */
[----:B------:R-:W1:Y:S01]  /*2fe0*/  LDC R38, c[0x0][0x450] ;  /* 0x00011400ff267b82 */ /* 0x000e620000000800 */
        /* <DEDUP_REMOVED lines=57> */
.L_x_6591:
[----:B---3--:R-:W-:Y:S05]  /*3380*/  BSYNC.RECONVERGENT B0 ;  /* 0x0000000000007941 */ /* 0x008fea0003800200 */
.L_x_6590:
[----:B------:R-:W-:Y:S01]  /*3390*/  LOP3.LUT P0, RZ, R66, 0x4, RZ, 0xc0, !PT ;  /* 0x0000000442ff7812 */ /* 0x000fe2000780c0ff */
[----:B------:R-:W-:Y:S11]  /*33a0*/  BSSY.RECONVERGENT B0, `(.L_x_6592) ;  /* 0x0000031000007945 */ /* 0x000ff60003800200 */
[----:B------:R-:W-:Y:S01]  /*33b0*/  @!UPT UIADD3 URZ, UPT, UPT, URZ, URZ, URZ ;  /* 0x000000fffffff290 */ /* 0x000fe2000fffe0ff */
[----:B------:R-:W-:Y:S05]  /*33c0*/  @P0 BRA `(.L_x_6593) ;  /* 0x0000000000b80947 */ /* 0x000fea0003800000 */
[----:B------:R-:W-:Y:S01]  /*33d0*/  ISETP.GE.AND P0, PT, R12, R17, PT ;  /* 0x000000110c00720c */ /* 0x000fe20003f06270 */
[----:B--2---:R-:W2:Y:S11]  /*33e0*/  LDG.E.128 R20, desc[UR6][R42.64] ;  /* 0x000000062a147981 */ /* 0x004eb6000c1e1d00 */
        /* <DEDUP_REMOVED lines=44> */
.L_x_6593:
[----:B------:R-:W-:Y:S05]  /*36b0*/  BSYNC.RECONVERGENT B0 ;  /* 0x0000000000007941 */ /* 0x000fea0003800200 */
.L_x_6592:
[----:B------:R-:W-:Y:S04]  /*36c0*/  BSSY.RECONVERGENT B0, `(.L_x_6594) ;  /* 0x0000038000007945 */ /* 0x000fe80003800200 */
[----:B------:R-:W-:Y:S05]  /*36d0*/  @P5 BRA `(.L_x_6595) ;  /* 0x0000000000d85947 */ /* 0x000fea0003800000 */
[----:B------:R-:W4:Y:S08]  /*36e0*/  LDC.64 R46, c[0x0][0x4a8] ;  /* 0x00012a00ff2e7b82 */ /* 0x000f300000000a00 */
[----:B------:R-:W5:Y:S01]  /*36f0*/  LDC.64 R44, c[0x0][0x3b8] ;  /* 0x0000ee00ff2c7b82 */ /* 0x000f620000000a00 */
[C---:B----4-:R-:W-:Y:S04]  /*3700*/  LEA R48, P0, R46.reuse, R42, 0x5 ;  /* 0x0000002a2e307211 */ /* 0x050fe800078028ff */
[----:B------:R-:W-:Y:S02]  /*3710*/  LEA.HI.X R49, R46, R43, R47, 0x5, P0 ;  /* 0x0000002b2e317211 */ /* 0x000fe400000f2c2f */
[C---:B-----5:R-:W-:Y:S03]  /*3720*/  LEA R46, P0, R44.reuse, R40, 0x5 ;  /* 0x000000282c2e7211 */ /* 0x060fe600078028ff */
[----:B--23--:R-:W2:Y:S01]  /*3730*/  LDG.E.128 R20, desc[UR6][R48.64] ;  /* 0x0000000630147981 */ /* 0x00cea2000c1e1d00 */
        /* <DEDUP_REMOVED lines=48> */
.L_x_6595:
[----:B------:R-:W-:Y:S05]  /*3a40*/  BSYNC.RECONVERGENT B0 ;  /* 0x0000000000007941 */ /* 0x000fea0003800200 */
.L_x_6594:
        /* <DEDUP_REMOVED lines=11> */
[----:B------:R-:W1:Y:S03]  /*3b00*/  LDC.64 R44, c[0x0][0x3b8] ;  /* 0x0000ee00ff2c7b82 */ /* 0x000e660000000a00 */
[----:B--23--:R-:W2:Y:S01]  /*3b10*/  LDG.E.128 R20, desc[UR6][R46.64] ;  /* 0x000000062e147981 */ /* 0x00cea2000c1e1d00 */
        /* <DEDUP_REMOVED lines=10> */
[C---:B--2---:R-:W-:Y:S01]  /*3bc0*/  @!P0 LOP3.LUT R25, R20.reuse, 0xffff0000, RZ, 0xc0, !PT ;  /* 0xffff000014198812 */ /* 0x044fe200078ec0ff */
        /* <DEDUP_REMOVED lines=32> */
.L_x_6597:
[----:B------:R-:W-:Y:S05]  /*3dd0*/  BSYNC.RECONVERGENT B0 ;  /* 0x0000000000007941 */ /* 0x000fea0003800200 */
.L_x_6596:
        /* <DEDUP_REMOVED lines=58> */
.L_x_6599:
[----:B------:R-:W-:Y:S05]  /*4180*/  BSYNC.RECONVERGENT B0 ;  /* 0x0000000000007941 */ /* 0x000fea0003800200 */
.L_x_6598:
        /* <DEDUP_REMOVED lines=14> */
[----:B-123--:R-:W2:Y:S01]  /*4270*/  LDG.E.128 R20, desc[UR6][R46.64] ;  /* 0x000000062e147981 */ /* 0x00eea2000c1e1d00 */
[C---:B------:R-:W-:Y:S04]  /*4280*/  LEA R50, P1, R44.reuse, R40, 0x7 ;  /* 0x000000282c327211 */ /* 0x040fe800078238ff */
        /* <DEDUP_REMOVED lines=42> */
.L_x_6601:
[----:B------:R-:W-:Y:S05]  /*4530*/  BSYNC.RECONVERGENT B0 ;  /* 0x0000000000007941 */ /* 0x000fea0003800200 */
.L_x_6600:
        /* <DEDUP_REMOVED lines=58> */
.L_x_6603:
[----:B------:R-:W-:Y:S05]  /*48e0*/  BSYNC.RECONVERGENT B0 ;  /* 0x0000000000007941 */ /* 0x000fea0003800200 */
.L_x_6602:
        /* <DEDUP_REMOVED lines=60> */
.L_x_6605:
[----:B------:R-:W-:Y:S05]  /*4cb0*/  BSYNC.RECONVERGENT B0 ;  /* 0x0000000000007941 */ /* 0x000fea0003800200 */
.L_x_6604:
[----:B-1----:R-:W1:Y:S01]  /*4cc0*/  LDC R17, c[0x0][0x450] ;  /* 0x00011400ff117b82 */ /* 0x002e620000000800 */
[----:B------:R-:W-:Y:S05]  /*4cd0*/  IMAD.U32 R3, R38, -0x40, RZ ;  /* 0xffffffc026037824 */ /* 0x000fea00078e00ff */
[C---:B------:R-:W-:Y:S02]  /*4ce0*/  LEA R14, P1, R3.reuse, R14, 0x1 ;  /* 0x0000000e030e7211 */ /* 0x040fe400078208ff */
[C---:B------:R-:W-:Y:S02]  /*4cf0*/  LEA R54, P0, R3.reuse, R54, 0x1 ;  /* 0x0000003603367211 */ /* 0x040fe400078008ff */
[C---:B------:R-:W-:Y:S02]  /*4d00*/  LEA.HI.X.SX32 R15, R3.reuse, R15, 0x1, P1 ;  /* 0x0000000f030f7211 */ /* 0x040fe400008f0eff */
[----:B------:R-:W-:Y:S01]  /*4d10*/  LEA.HI.X.SX32 R55, R3, R55, 0x1, P0 ;  /* 0x0000003703377211 */ /* 0x000fe200000f0eff */
[----:B------:R-:W-:Y:S05]  /*4d20*/  BRA `(.L_x_6588) ;  /* 0x0000002c00dc7947 */ /* 0x000fea0003800000 */
.L_x_6589:
[----:B------:R-:W-:Y:S01]  /*4d30*/  LEA.HI R16, R17, R17, RZ, 0x1 ;  /* 0x0000001111107211 */ /* 0x000fe200078f08ff */
[----:B------:R-:W1:Y:S01]  /*4d40*/  LDC R127, c[0x0][0x450] ;  /* 0x00011400ff7f7b82 */ /* 0x000e620000000800 */
[C---:B--2---:R-:W-:Y:S01]  /*4d50*/  LEA R20, P0, R95.reuse, R10, 0x1 ;  /* 0x0000000a5f147211 */ /* 0x044fe200078008ff */
        /* <DEDUP_REMOVED lines=13> */
[----:B------:R-:W2:Y:S07]  /*4e30*/  LDG.E.128 R56, desc[UR6][R8.64] ;  /* 0x0000000608387981 */ /* 0x000eae000c1e1d00 */
        /* <DEDUP_REMOVED lines=13> */
[----:B------:R2:W3:Y:S02]  /*4f10*/  @!P0 LDG.E.128 R48, desc[UR6][R40.64] ;  /* 0x0000000628308981 */ /* 0x0004e4000c1e1d00 */
[C---:B--2---:R-:W-:Y:S01]  /*4f20*/  @!P0 SHF.L.U32 R41, R56.reuse, 0x10, RZ ;  /* 0x0000001038298819 */ /* 0x044fe200000006ff */
        /* <DEDUP_REMOVED lines=18> */
[----:B---3--:R-:W-:Y:S01]  /*5050*/  @!P0 SHF.L.U32 R40, R48, 0x10, RZ ;  /* 0x0000001030288819 */ /* 0x008fe200000006ff */
        /* <DEDUP_REMOVED lines=45> */
.L_x_6607:
[----:B---3--:R-:W-:Y:S05]  /*5330*/  BSYNC.RECONVERGENT B0 ;  /* 0x0000000000007941 */ /* 0x008fea0003800200 */
.L_x_6606:
[----:B------:R-:W-:Y:S01]  /*5340*/  LOP3.LUT P0, RZ, R66, 0x4, RZ, 0xc0, !PT ;  /* 0x0000000442ff7812 */ /* 0x000fe2000780c0ff */
[----:B------:R-:W-:Y:S11]  /*5350*/  BSSY.RECONVERGENT B0, `(.L_x_6608) ;  /* 0x0000057000007945 */ /* 0x000ff60003800200 */
[----:B------:R-:W-:Y:S01]  /*5360*/  @!UPT UIADD3 URZ, UPT, UPT, URZ, URZ, URZ ;  /* 0x000000fffffff290 */ /* 0x000fe2000fffe0ff */
[----:B------:R-:W-:Y:S05]  /*5370*/  @P0 BRA `(.L_x_6609) ;  /* 0x0000000400500947 */ /* 0x000fea0003800000 */
[----:B------:R-:W-:Y:S01]  /*5380*/  ISETP.GE.AND P0, PT, R12, R17, PT ;  /* 0x000000110c00720c */ /* 0x000fe20003f06270 */
[----:B--2---:R-:W2:Y:S11]  /*5390*/  LDG.E.128 R56, desc[UR6][R20.64] ;  /* 0x0000000614387981 */ /* 0x004eb6000c1e1d00 */
[----:B------:R-:W-:Y:S01]  /*53a0*/  @!UPT UIADD3 URZ, UPT, UPT, URZ, URZ, URZ ;  /* 0x000000fffffff290 */ /* 0x000fe2000fffe0ff */
[----:B------:R-:W-:Y:S01]  /*53b0*/  @!P0 SEL R52, R16, RZ, P1 ;  /* 0x000000ff10348207 */ /* 0x000fe20000800000 */
[----:B------:R-:W-:Y:S01]  /*53c0*/  @!P0 IMAD.WIDE R38, R19, 0x2, R20 ;  /* 0x0000000213268825 */ /* 0x000fe200078e0214 */
[----:B------:R-:W-:Y:S02]  /*53d0*/  @!P0 SEL R61, R134, RZ, P1 ;  /* 0x000000ff863d8207 */ /* 0x000fe40000800000 */
[----:B------:R-:W-:Y:S02]  /*53e0*/  @!P0 IADD3 R63, P2, PT, R121, R52, RZ ;  /* 0x00000034793f8210 */ /* 0x000fe40007f5e0ff */
[----:B------:R-:W3:Y:S03]  /*53f0*/  @!P0 LDG.E.128 R24, desc[UR6][R38.64] ;  /* 0x0000000626188981 */ /* 0x000ee6000c1e1d00 */
[----:B------:R-:W-:Y:S02]  /*5400*/  @!P0 IMAD.X R52, R102, 0x1, R61, P2 ;  /* 0x0000000166348824 */ /* 0x000fe400010e063d */
[C---:B------:R-:W-:Y:S03]  /*5410*/  @!P0 IMAD.SHL.U32 R61, R63.reuse, 0x2, RZ ;  /* 0x000000023f3d8824 */ /* 0x040fe600078e00ff */
[----:B------:R-:W-:Y:S02]  /*5420*/  @!P0 SHF.L.U64.HI R52, R63, 0x1, R52 ;  /* 0x000000013f348819 */ /* 0x000fe40000010234 */
[C---:B------:R-:W-:Y:S04]  /*5430*/  @!P0 IADD3 R138, P2, PT, R61.reuse, R86, RZ ;  /* 0x000000563d8a8210 */ /* 0x040fe80007f5e0ff */
[C---:B------:R-:W-:Y:S02]  /*5440*/  @!P0 IADD3.X R139, PT, PT, R52.reuse, R87, RZ, P2, !PT ;  /* 0x00000057348b8210 */ /* 0x040fe400017fe4ff */
[----:B------:R-:W-:Y:S03]  /*5450*/  @!P0 IADD3 R40, P2, PT, R61, R88, RZ ;  /* 0x000000583d288210 */ /* 0x000fe60007f5e0ff */
[----:B------:R-:W4:Y:S02]  /*5460*/  @!P0 LDG.E.128 R60, desc[UR6][R138.64] ;  /* 0x000000068a3c8981 */ /* 0x000f24000c1e1d00 */
[----:B------:R-:W-:Y:S01]  /*5470*/  @!P0 IMAD.X R41, R52, 0x1, R89, P2 ;  /* 0x0000000134298824 */ /* 0x000fe200010e0659 */
[----:B------:R-:W-:Y:S02]  /*5480*/  PLOP3.LUT P2, PT, PT, PT, PT, 0x80, 0x8 ;  /* 0x000000000008781c */ /* 0x000fe40003f4f070 */
[----:B------:R-:W-:Y:S03]  /*5490*/  @!P0 PLOP3.LUT P2, PT, P1, PT, PT, 0x80, 0x8 ;  /* 0x000000000008881c */ /* 0x000fe60000f4f070 */
        /* <DEDUP_REMOVED lines=66> */
.L_x_6609:
[----:B------:R-:W-:Y:S05]  /*58c0*/  BSYNC.RECONVERGENT B0 ;  /* 0x0000000000007941 */ /* 0x000fea0003800200 */
.L_x_6608:
[----:B------:R-:W-:Y:S04]  /*58d0*/  BSSY.RECONVERGENT B0, `(.L_x_6610) ;  /* 0x000005c000007945 */ /* 0x000fe80003800200 */
[----:B------:R-:W-:Y:S05]  /*58e0*/  @P5 BRA `(.L_x_6611) ;  /* 0x0000000400685947 */ /* 0x000fea0003800000 */
[----:B------:R-:W4:Y:S02]  /*58f0*/  LDC.64 R138, c[0x0][0x4a8] ;  /* 0x00012a00ff8a7b82 */ /* 0x000f240000000a00 */
        /* <DEDUP_REMOVED lines=18> */
[----:B------:R-:W-:Y:S04]  /*5a20*/  @!P0 IADD3 R42, P2, PT, R135, R88, RZ ;  /* 0x00000058872a8210 */ /* 0x000fe80007f5e0ff */
[----:B------:R-:W4:Y:S01]  /*5a30*/  @!P0 LDG.E.128 R140, desc[UR6][R142.64] ;  /* 0x000000068e8c8981 */ /* 0x000f22000c1e1d00 */
[----:B------:R-:W-:Y:S01]  /*5a40*/  @!P0 IMAD.X R43, R138, 0x1, R89, P2 ;  /* 0x000000018a2b8824 */ /* 0x000fe200010e0659 */
[----:B------:R-:W-:Y:S02]  /*5a50*/  PLOP3.LUT P2, PT, PT, PT, PT, 0x80, 0x8 ;  /* 0x000000000008781c */ /* 0x000fe40003f4f070 */
[----:B------:R-:W-:Y:S04]  /*5a60*/  @!P0 PLOP3.LUT P2, PT, P1, PT, PT, 0x80, 0x8 ;  /* 0x000000000008881c */ /* 0x000fe80000f4f070 */
        /* <DEDUP_REMOVED lines=66> */
.L_x_6611:
[----:B------:R-:W-:Y:S05]  /*5e90*/  BSYNC.RECONVERGENT B0 ;  /* 0x0000000000007941 */ /* 0x000fea0003800200 */
.L_x_6610:
[----:B------:R-:W-:Y:S04]  /*5ea0*/  BSSY.RECONVERGENT B0, `(.L_x_6612) ;  /* 0x000005c000007945 */ /* 0x000fe80003800200 */
[----:B------:R-:W-:Y:S05]  /*5eb0*/  @!P6 BRA `(.L_x_6613) ;  /* 0x000000040068e947 */ /* 0x000fea0003800000 */
[----:B------:R-:W5:Y:S08]  /*5ec0*/  LDC.64 R140, c[0x0][0x4a8] ;  /* 0x00012a00ff8c7b82 */ /* 0x000f700000000a00 */
[----:B------:R-:W4:Y:S01]  /*5ed0*/  LDC.64 R138, c[0x0][0x3b8] ;  /* 0x0000ee00ff8a7b82 */ /* 0x000f220000000a00 */
[C---:B-----5:R-:W-:Y:S04]  /*5ee0*/  LEA R38, P0, R140.reuse, R20, 0x6 ;  /* 0x000000148c267211 */ /* 0x060fe800078030ff */
[----:B------:R-:W-:Y:S02]  /*5ef0*/  LEA.HI.X R39, R140, R21, R141, 0x6, P0 ;  /* 0x000000158c277211 */ /* 0x000fe400000f348d */
[C---:B----4-:R-:W-:Y:S03]  /*5f00*/  LEA R144, P0, R138.reuse, R136, 0x6 ;  /* 0x000000888a907211 */ /* 0x050fe600078030ff */
[----:B--23--:R-:W2:Y:S01]  /*5f10*/  LDG.E.128 R56, desc[UR6][R38.64] ;  /* 0x0000000626387981 */ /* 0x00cea2000c1e1d00 */
        /* <DEDUP_REMOVED lines=84> */
.L_x_6613:
[----:B------:R-:W-:Y:S05]  /*6460*/  BSYNC.RECONVERGENT B0 ;  /* 0x0000000000007941 */ /* 0x000fea0003800200 */
.L_x_6612:
[----:B------:R-:W-:Y:S04]  /*6470*/  BSSY.RECONVERGENT B0, `(.L_x_6614) ;  /* 0x000005e000007945 */ /* 0x000fe80003800200 */
[----:B------:R-:W-:Y:S05]  /*6480*/  @P3 BRA `(.L_x_6615) ;  /* 0x0000000400703947 */ /* 0x000fea0003800000 */
[----:B------:R-:W-:Y:S01]  /*6490*/  ISETP.GE.AND P0, PT, R12, R17, PT ;  /* 0x000000110c00720c */ /* 0x000fe20003f06270 */
[----:B--234-:R-:W2:Y:S11]  /*64a0*/  LDC.64 R56, c[0x0][0x4a8] ;  /* 0x00012a00ff387b82 */ /* 0x01ceb60000000a00 */
[----:B------:R-:W-:Y:S01]  /*64b0*/  @!UPT UIADD3 URZ, UPT, UPT, URZ, URZ, URZ ;  /* 0x000000fffffff290 */ /* 0x000fe2000fffe0ff */
[----:B------:R-:W-:Y:S01]  /*64c0*/  @!P0 SEL R52, R134, RZ, P1 ;  /* 0x000000ff86348207 */ /* 0x000fe20000800000 */
[----:B--2---:R-:W-:Y:S01]  /*64d0*/  IMAD R59, R57, 0x60, RZ ;  /* 0x00000060393b7824 */ /* 0x004fe200078e02ff */
[----:B------:R-:W-:Y:S01]  /*64e0*/  @!P0 SEL R57, R16, RZ, P1 ;  /* 0x000000ff10398207 */ /* 0x000fe20000800000 */
[----:B------:R-:W-:Y:S03]  /*64f0*/  IMAD.WIDE.U32 R34, R56, 0x60, R20 ;  /* 0x0000006038227825 */ /* 0x000fe600078e0014 */
[----:B------:R-:W-:Y:S01]  /*6500*/  @!P0 IADD3 R57, P2, PT, R108, R57, RZ ;  /* 0x000000396c398210 */ /* 0x000fe20007f5e0ff */
[----:B------:R-:W-:Y:S03]  /*6510*/  IMAD.IADD R35, R59, 0x1, R35 ;  /* 0x000000013b237824 */ /* 0x000fe600078e0223 */
[----:B------:R-:W-:Y:S01]  /*6520*/  @!P0 SHF.L.U32 R61, R57, 0x1, RZ ;  /* 0x00000001393d8819 */ /* 0x000fe200000006ff */
[----:B------:R-:W-:Y:S01]  /*6530*/  @!P0 IMAD.X R52, R99, 0x1, R52, P2 ;  /* 0x0000000163348824 */ /* 0x000fe200010e0634 */
[----:B------:R-:W2:Y:S01]  /*6540*/  LDG.E.128 R48, desc[UR6][R34.64] ;  /* 0x0000000622307981 */ /* 0x000ea2000c1e1d00 */
[----:B------:R-:W-:Y:S01]  /*6550*/  @!P0 IMAD.WIDE R24, R19, 0x2, R34 ;  /* 0x0000000213188825 */ /* 0x000fe200078e0222 */
[----:B------:R-:W-:Y:S02]  /*6560*/  @!P0 IADD3 R58, P2, PT, R61, R86, RZ ;  /* 0x000000563d3a8210 */ /* 0x000fe40007f5e0ff */
[----:B------:R-:W-:Y:S04]  /*6570*/  @!P0 SHF.L.U64.HI R52, R57, 0x1, R52 ;  /* 0x0000000139348819 */ /* 0x000fe80000010234 */
[----:B------:R-:W3:Y:S01]  /*6580*/  @!P0 LDG.E.128 R24, desc[UR6][R24.64] ;  /* 0x0000000618188981 */ /* 0x000ee2000c1e1d00 */
[C---:B------:R-:W-:Y:S01]  /*6590*/  @!P0 IMAD.X R59, R52.reuse, 0x1, R87, P2 ;  /* 0x00000001343b8824 */ /* 0x040fe200010e0657 */
[----:B------:R-:W-:Y:S04]  /*65a0*/  @!P0 IADD3 R38, P2, PT, R61, R88, RZ ;  /* 0x000000583d268210 */ /* 0x000fe80007f5e0ff */
[----:B------:R-:W-:Y:S02]  /*65b0*/  @!P0 IADD3.X R39, PT, PT, R52, R89, RZ, P2, !PT ;  /* 0x0000005934278210 */ /* 0x000fe400017fe4ff */
[----:B------:R-:W-:Y:S01]  /*65c0*/  PLOP3.LUT P2, PT, PT, PT, PT, 0x80, 0x8 ;  /* 0x000000000008781c */ /* 0x000fe20003f4f070 */
[----:B------:R-:W4:Y:S01]  /*65d0*/  @!P0 LDG.E.128 R56, desc[UR6][R58.64] ;  /* 0x000000063a388981 */ /* 0x000f22000c1e1d00 */
[----:B------:R-:W-:Y:S07]  /*65e0*/  @!P0 PLOP3.LUT P2, PT, P1, PT, PT, 0x80, 0x8 ;  /* 0x000000000008881c */ /* 0x000fee0000f4f070 */
[----:B------:R5:W4:Y:S01]  /*65f0*/  @!P0 LDG.E.128 R44, desc[UR6][R38.64] ;  /* 0x00000006262c8981 */ /* 0x000b22000c1e1d00 */
[C---:B--2---:R-:W-:Y:S01]  /*6600*/  @!P0 LOP3.LUT R41, R48.reuse, 0xffff0000, RZ, 0xc0, !PT ;  /* 0xffff000030298812 */ /* 0x044fe200078ec0ff */
[----:B-----5:R-:W-:Y:S01]  /*6610*/  @!P0 IMAD.U32 R39, R48, 0x10000, RZ ;  /* 0x0001000030278824 */ /* 0x020fe200078e00ff */
[C---:B---3--:R-:W-:Y:S01]  /*6620*/  @!P0 LOP3.LUT R31, R24.reuse, 0xffff0000, RZ, 0xc0, !PT ;  /* 0xffff0000181f8812 */ /* 0x048fe200078ec0ff */
[----:B------:R-:W-:Y:S01]  /*6630*/  @!P0 IMAD.U32 R32, R24, 0x10000, RZ ;  /* 0x0001000018208824 */ /* 0x000fe200078e00ff */
[C---:B------:R-:W-:Y:S01]  /*6640*/  @!P0 LOP3.LUT R24, R26.reuse, 0xffff0000, RZ, 0xc0, !PT ;  /* 0xffff00001a188812 */ /* 0x040fe200078ec0ff */
[----:B------:R-:W-:Y:S01]  /*6650*/  @!P0 IMAD.U32 R28, R26, 0x10000, RZ ;  /* 0x000100001a1c8824 */ /* 0x000fe200078e00ff */
[----:B------:R-:W-:Y:S02]  /*6660*/  @!P0 SHF.L.U32 R29, R25, 0x10, RZ ;  /* 0x00000010191d8819 */ /* 0x000fe400000006ff */
[C---:B------:R-:W-:Y:S02]  /*6670*/  @!P0 SHF.L.U32 R18, R27.reuse, 0x10, RZ ;  /* 0x000000101b128819 */ /* 0x040fe400000006ff */
[----:B------:R-:W-:Y:S01]  /*6680*/  @!P0 LOP3.LUT R23, R27, 0xffff0000, RZ, 0xc0, !PT ;  /* 0xffff00001b178812 */ /* 0x000fe200078ec0ff */
[C---:B----4-:R-:W-:Y:S01]  /*6690*/  @!P0 IMAD.U32 R37, R56.reuse, 0x10000, RZ ;  /* 0x0001000038258824 */ /* 0x050fe200078e00ff */
[----:B------:R-:W-:Y:S01]  /*66a0*/  @!P0 LOP3.LUT R34, R56, 0xffff0000, RZ, 0xc0, !PT ;  /* 0xffff000038228812 */ /* 0x000fe200078ec0ff */
[----:B------:R-:W-:Y:S01]  /*66b0*/  @!P0 IMAD.U32 R33, R58, 0x10000, RZ ;  /* 0x000100003a218824 */ /* 0x000fe200078e00ff */
[----:B------:R-:W-:Y:S01]  /*66c0*/  @!P0 SHF.L.U32 R26, R57, 0x10, RZ ;  /* 0x00000010391a8819 */ /* 0x000fe200000006ff */
[----:B------:R-:W-:Y:S01]  /*66d0*/  @!P2 FADD.FTZ R37, -R37, -RZ ;  /* 0x800000ff2525a221 */ /* 0x000fe20000010100 */
[----:B------:R-:W-:Y:S01]  /*66e0*/  @!P0 LOP3.LUT R35, R57, 0xffff0000, RZ, 0xc0, !PT ;  /* 0xffff000039238812 */ /* 0x000fe200078ec0ff */
[----:B------:R-:W-:Y:S01]  /*66f0*/  @!P2 FADD.FTZ R34, -R34, -RZ ;  /* 0x800000ff2222a221 */ /* 0x000fe20000010100 */
[----:B------:R-:W-:Y:S01]  /*6700*/  @!P0 LOP3.LUT R30, R25, 0xffff0000, RZ, 0xc0, !PT ;  /* 0xffff0000191e8812 */ /* 0x000fe200078ec0ff */
[----:B------:R-:W2:Y:S01]  /*6710*/  LDC.64 R56, c[0x0][0x3b8] ;  /* 0x0000ee00ff387b82 */ /* 0x000ea20000000a00 */
[----:B------:R-:W-:Y:S01]  /*6720*/  @!P0 LOP3.LUT R27, R58, 0xffff0000, RZ, 0xc0, !PT ;  /* 0xffff00003a1b8812 */ /* 0x000fe200078ec0ff */
[----:B------:R-:W-:Y:S01]  /*6730*/  @!P0 IMAD.U32 R36, R44, 0x10000, RZ ;  /* 0x000100002c248824 */ /* 0x000fe200078e00ff */
        /* <DEDUP_REMOVED lines=34> */
[----:B--2---:R-:W-:Y:S02]  /*6960*/  IMAD R57, R57, 0x60, RZ ;  /* 0x0000006039397824 */ /* 0x004fe400078e02ff */
        /* <DEDUP_REMOVED lines=14> */
.L_x_6615:
[----:B------:R-:W-:Y:S05]  /*6a50*/  BSYNC.RECONVERGENT B0 ;  /* 0x0000000000007941 */ /* 0x000fea0003800200 */
.L_x_6614:
[----:B------:R-:W-:Y:S01]  /*6a60*/  LOP3.LUT P0, RZ, R66, 0x1, RZ, 0xc0, !PT ;  /* 0x0000000142ff7812 */ /* 0x000fe2000780c0ff */
[----:B------:R-:W-:Y:S11]  /*6a70*/  BSSY.RECONVERGENT B0, `(.L_x_6616) ;  /* 0x000005d000007945 */ /* 0x000ff60003800200 */
[----:B------:R-:W-:Y:S01]  /*6a80*/  @!UPT UIADD3 URZ, UPT, UPT, URZ, URZ, URZ ;  /* 0x000000fffffff290 */ /* 0x000fe2000fffe0ff */
[----:B------:R-:W-:Y:S05]  /*6a90*/  @!P0 BRA `(.L_x_6617) ;  /* 0x0000000400688947 */ /* 0x000fea0003800000 */
[----:B------:R-:W-:Y:S01]  /*6aa0*/  ISETP.GE.AND P0, PT, R12, R17, PT ;  /* 0x000000110c00720c */ /* 0x000fe20003f06270 */
[----:B--2---:R-:W2:Y:S11]  /*6ab0*/  LDC.64 R60, c[0x0][0x4a8] ;  /* 0x00012a00ff3c7b82 */ /* 0x004eb60000000a00 */
[----:B------:R-:W-:Y:S01]  /*6ac0*/  @!UPT UIADD3 URZ, UPT, UPT, URZ, URZ, URZ ;  /* 0x000000fffffff290 */ /* 0x000fe2000fffe0ff */
[----:B------:R-:W-:Y:S02]  /*6ad0*/  @!P0 SEL R63, R16, RZ, P1 ;  /* 0x000000ff103f8207 */ /* 0x000fe40000800000 */
[----:B------:R-:W-:Y:S02]  /*6ae0*/  @!P0 SEL R135, R134, RZ, P1 ;  /* 0x000000ff86878207 */ /* 0x000fe40000800000 */
[----:B------:R-:W-:Y:S05]  /*6af0*/  @!P0 IADD3 R63, P2, PT, R112, R63, RZ ;  /* 0x0000003f703f8210 */ /* 0x000fea0007f5e0ff */
[----:B------:R-:W-:Y:S02]  /*6b00*/  @!P0 IMAD.X R52, R98, 0x1, R135, P2 ;  /* 0x0000000162348824 */ /* 0x000fe400010e0687 */
[C---:B------:R-:W-:Y:S01]  /*6b10*/  @!P0 IMAD.SHL.U32 R135, R63.reuse, 0x2, RZ ;  /* 0x000000023f878824 */ /* 0x040fe200078e00ff */
[C---:B--2---:R-:W-:Y:S02]  /*6b20*/  LEA R34, P3, R60.reuse, R20, 0x7 ;  /* 0x000000143c227211 */ /* 0x044fe400078638ff */
[----:B------:R-:W-:Y:S02]  /*6b30*/  @!P0 SHF.L.U64.HI R52, R63, 0x1, R52 ;  /* 0x000000013f348819 */ /* 0x000fe40000010234 */
[C---:B------:R-:W-:Y:S02]  /*6b40*/  @!P0 IADD3 R138, P2, PT, R135.reuse, R86, RZ ;  /* 0x00000056878a8210 */ /* 0x040fe40007f5e0ff */
[----:B------:R-:W-:Y:S02]  /*6b50*/  LEA.HI.X R35, R60, R21, R61, 0x7, P3 ;  /* 0x000000153c237211 */ /* 0x000fe400018f3c3d */
[C---:B------:R-:W-:Y:S02]  /*6b60*/  @!P0 IADD3.X R139, PT, PT, R52.reuse, R87, RZ, P2, !PT ;  /* 0x00000057348b8210 */ /* 0x040fe400017fe4ff */
[----:B------:R-:W-:Y:S01]  /*6b70*/  @!P0 IADD3 R38, P2, PT, R135, R88, RZ ;  /* 0x0000005887268210 */ /* 0x000fe20007f5e0ff */
[----:B------:R-:W-:Y:S01]  /*6b80*/  @!P0 IMAD.WIDE R22, R19, 0x2, R34 ;  /* 0x0000000213168825 */ /* 0x000fe200078e0222 */
[----:B---34-:R-:W2:Y:S03]  /*6b90*/  LDG.E.128 R56, desc[UR6][R34.64] ;  /* 0x0000000622387981 */ /* 0x018ea6000c1e1d00 */
[----:B------:R-:W-:Y:S01]  /*6ba0*/  @!P0 IMAD.X R39, R52, 0x1, R89, P2 ;  /* 0x0000000134278824 */ /* 0x000fe200010e0659 */
[----:B------:R-:W-:Y:S02]  /*6bb0*/  PLOP3.LUT P2, PT, PT, PT, PT, 0x80, 0x8 ;  /* 0x000000000008781c */ /* 0x000fe40003f4f070 */
[----:B------:R-:W-:Y:S02]  /*6bc0*/  @!P0 PLOP3.LUT P2, PT, P1, PT, PT, 0x80, 0x8 ;  /* 0x000000000008881c */ /* 0x000fe40000f4f070 */
[----:B------:R-:W3:Y:S08]  /*6bd0*/  @!P0 LDG.E.128 R60, desc[UR6][R138.64] ;  /* 0x000000068a3c8981 */ /* 0x000ef0000c1e1d00 */
[----:B------:R-:W4:Y:S08]  /*6be0*/  @!P0 LDG.E.128 R24, desc[UR6][R22.64] ;  /* 0x0000000616188981 */ /* 0x000f30000c1e1d00 */
[----:B------:R2:W5:Y:S02]  /*6bf0*/  @!P0 LDG.E.128 R48, desc[UR6][R38.64] ;  /* 0x0000000626308981 */ /* 0x000564000c1e1d00 */
[C---:B--2---:R-:W-:Y:S01]  /*6c00*/  @!P0 SHF.L.U32 R39, R56.reuse, 0x10, RZ ;  /* 0x0000001038278819 */ /* 0x044fe200000006ff */
[----:B------:R-:W-:Y:S01]  /*6c10*/  @!P0 IMAD.U32 R42, R57, 0x10000, RZ ;  /* 0x00010000392a8824 */ /* 0x000fe200078e00ff */
[----:B------:R-:W-:Y:S02]  /*6c20*/  @!P0 LOP3.LUT R41, R56, 0xffff0000, RZ, 0xc0, !PT ;  /* 0xffff000038298812 */ /* 0x000fe400078ec0ff */
[C---:B---3--:R-:W-:Y:S01]  /*6c30*/  @!P0 LOP3.LUT R32, R60.reuse, 0xffff0000, RZ, 0xc0, !PT ;  /* 0xffff00003c208812 */ /* 0x048fe200078ec0ff */
[----:B------:R-:W-:Y:S01]  /*6c40*/  @!P0 IMAD.U32 R36, R60, 0x10000, RZ ;  /* 0x000100003c248824 */ /* 0x000fe200078e00ff */
[C---:B------:R-:W-:Y:S01]  /*6c50*/  @!P0 SHF.L.U32 R30, R61.reuse, 0x10, RZ ;  /* 0x000000103d1e8819 */ /* 0x040fe200000006ff */
[----:B------:R-:W-:Y:S01]  /*6c60*/  @!P0 IMAD.U32 R28, R62, 0x10000, RZ ;  /* 0x000100003e1c8824 */ /* 0x000fe200078e00ff */
[----:B------:R-:W-:Y:S01]  /*6c70*/  @!P0 LOP3.LUT R29, R61, 0xffff0000, RZ, 0xc0, !PT ;  /* 0xffff00003d1d8812 */ /* 0x000fe200078ec0ff */
[----:B------:R-:W-:Y:S01]  /*6c80*/  @!P2 FADD.FTZ R36, -R36, -RZ ;  /* 0x800000ff2424a221 */ /* 0x000fe20000010100 */
[----:B------:R-:W-:Y:S01]  /*6c90*/  @!P0 LOP3.LUT R23, R62, 0xffff0000, RZ, 0xc0, !PT ;  /* 0xffff00003e178812 */ /* 0x000fe200078ec0ff */
[----:B------:R-:W2:Y:S01]  /*6ca0*/  LDC.64 R60, c[0x0][0x3b8] ;  /* 0x0000ee00ff3c7b82 */ /* 0x000ea20000000a00 */
[----:B----4-:R-:W-:Y:S01]  /*6cb0*/  @!P0 SHF.L.U32 R37, R24, 0x10, RZ ;  /* 0x0000001018258819 */ /* 0x010fe200000006ff */
[----:B------:R-:W-:Y:S01]  /*6cc0*/  @!P2 FADD.FTZ R32, -R32, -RZ ;  /* 0x800000ff2020a221 */ /* 0x000fe20000010100 */
[----:B------:R-:W-:Y:S01]  /*6cd0*/  @!P0 LOP3.LUT R35, R24, 0xffff0000, RZ, 0xc0, !PT ;  /* 0xffff000018238812 */ /* 0x000fe200078ec0ff */
[----:B------:R-:W-:Y:S01]  /*6ce0*/  @!P2 FADD.FTZ R30, -R30, -RZ ;  /* 0x800000ff1e1ea221 */ /* 0x000fe20000010100 */
[----:B------:R-:W-:Y:S01]  /*6cf0*/  @!P0 LOP3.LUT R34, R25, 0xffff0000, RZ, 0xc0, !PT ;  /* 0xffff000019228812 */ /* 0x000fe200078ec0ff */
[----:B------:R-:W-:Y:S01]  /*6d00*/  @!P0 FMUL.FTZ R0, R37, R36 ;  /* 0x0000002425008220 */ /* 0x000fe20000410000 */
[----:B------:R-:W-:Y:S01]  /*6d10*/  @!P0 LOP3.LUT R18, R63, 0xffff0000, RZ, 0xc0, !PT ;  /* 0xffff00003f128812 */ /* 0x000fe200078ec0ff */
[----:B------:R-:W-:Y:S01]  /*6d20*/  @!P0 IMAD.U32 R33, R25, 0x10000, RZ ;  /* 0x0001000019218824 */ /* 0x000fe200078e00ff */
[C---:B-----5:R-:W-:Y:S01]  /*6d30*/  @!P0 LOP3.LUT R40, R48.reuse, 0xffff0000, RZ, 0xc0, !PT ;  /* 0xffff000030288812 */ /* 0x060fe200078ec0ff */
        /* <DEDUP_REMOVED lines=21> */
[----:B--2---:R-:W-:Y:S01]  /*6e90*/  LEA R138, P2, R60, R136, 0x7 ;  /* 0x000000883c8a7211 */ /* 0x004fe200078438ff */
        /* <DEDUP_REMOVED lines=26> */
.L_x_6617:
[----:B------:R-:W-:Y:S05]  /*7040*/  BSYNC.RECONVERGENT B0 ;  /* 0x0000000000007941 */ /* 0x000fea0003800200 */
.L_x_6616:
[----:B------:R-:W-:Y:S04]  /*7050*/  BSSY.RECONVERGENT B0, `(.L_x_6618) ;  /* 0x000005e000007945 */ /* 0x000fe80003800200 */
[----:B------:R-:W-:Y:S05]  /*7060*/  @!P4 BRA `(.L_x_6619) ;  /* 0x000000040070c947 */ /* 0x000fea0003800000 */
[----:B------:R-:W-:Y:S01]  /*7070*/  ISETP.GE.AND P0, PT, R12, R17, PT ;  /* 0x000000110c00720c */ /* 0x000fe20003f06270 */
[----:B--234-:R-:W2:Y:S11]  /*7080*/  LDC.64 R56, c[0x0][0x4a8] ;  /* 0x00012a00ff387b82 */ /* 0x01ceb60000000a00 */
[----:B------:R-:W-:Y:S01]  /*7090*/  @!UPT UIADD3 URZ, UPT, UPT, URZ, URZ, URZ ;  /* 0x000000fffffff290 */ /* 0x000fe2000fffe0ff */
[----:B------:R-:W-:Y:S01]  /*70a0*/  @!P0 SEL R52, R134, RZ, P1 ;  /* 0x000000ff86348207 */ /* 0x000fe20000800000 */
[----:B--2---:R-:W-:Y:S01]  /*70b0*/  IMAD.WIDE.U32 R34, R56, 0xa0, R20 ;  /* 0x000000a038227825 */ /* 0x004fe200078e0014 */
[----:B------:R-:W-:Y:S03]  /*70c0*/  @!P0 SEL R56, R16, RZ, P1 ;  /* 0x000000ff10388207 */ /* 0x000fe60000800000 */
[----:B------:R-:W-:Y:S04]  /*70d0*/  IMAD R57, R57, 0xa0, RZ ;  /* 0x000000a039397824 */ /* 0x000fe800078e02ff */
[----:B------:R-:W-:Y:S01]  /*70e0*/  IMAD.IADD R35, R57, 0x1, R35 ;  /* 0x0000000139237824 */ /* 0x000fe200078e0223 */
[----:B------:R-:W-:Y:S01]  /*70f0*/  @!P0 IADD3 R57, P2, PT, R111, R56, RZ ;  /* 0x000000386f398210 */ /* 0x000fe20007f5e0ff */
[----:B------:R-:W-:Y:S03]  /*7100*/  @!P0 IMAD.WIDE R24, R19, 0x2, R34 ;  /* 0x0000000213188825 */ /* 0x000fe600078e0222 */
[----:B------:R-:W-:Y:S01]  /*7110*/  @!P0 SHF.L.U32 R61, R57, 0x1, RZ ;  /* 0x00000001393d8819 */ /* 0x000fe200000006ff */
[----:B------:R-:W2:Y:S01]  /*7120*/  LDG.E.128 R48, desc[UR6][R34.64] ;  /* 0x0000000622307981 */ /* 0x000ea2000c1e1d00 */
[----:B------:R-:W-:Y:S02]  /*7130*/  @!P0 IMAD.X R52, R97, 0x1, R52, P2 ;  /* 0x0000000161348824 */ /* 0x000fe400010e0634 */
[----:B------:R-:W-:Y:S03]  /*7140*/  @!P0 IADD3 R58, P2, PT, R61, R86, RZ ;  /* 0x000000563d3a8210 */ /* 0x000fe60007f5e0ff */
[----:B------:R-:W-:Y:S02]  /*7150*/  @!P0 SHF.L.U64.HI R52, R57, 0x1, R52 ;  /* 0x0000000139348819 */ /* 0x000fe40000010234 */
[----:B------:R-:W3:Y:S03]  /*7160*/  @!P0 LDG.E.128 R24, desc[UR6][R24.64] ;  /* 0x0000000618188981 */ /* 0x000ee6000c1e1d00 */
[C---:B------:R-:W-:Y:S01]  /*7170*/  @!P0 IMAD.X R59, R52.reuse, 0x1, R87, P2 ;  /* 0x00000001343b8824 */ /* 0x040fe200010e0657 */
[----:B------:R-:W-:Y:S04]  /*7180*/  @!P0 IADD3 R38, P2, PT, R61, R88, RZ ;  /* 0x000000583d268210 */ /* 0x000fe80007f5e0ff */
[----:B------:R-:W-:Y:S01]  /*7190*/  @!P0 IADD3.X R39, PT, PT, R52, R89, RZ, P2, !PT ;  /* 0x0000005934278210 */ /* 0x000fe200017fe4ff */
[----:B------:R-:W4:Y:S01]  /*71a0*/  @!P0 LDG.E.128 R56, desc[UR6][R58.64] ;  /* 0x000000063a388981 */ /* 0x000f22000c1e1d00 */
[----:B------:R-:W-:Y:S02]  /*71b0*/  PLOP3.LUT P2, PT, PT, PT, PT, 0x80, 0x8 ;  /* 0x000000000008781c */ /* 0x000fe40003f4f070 */
[----:B------:R-:W-:Y:S05]  /*71c0*/  @!P0 PLOP3.LUT P2, PT, P1, PT, PT, 0x80, 0x8 ;  /* 0x000000000008881c */ /* 0x000fea0000f4f070 */
        /* <DEDUP_REMOVED lines=9> */
[----:B------:R-:W-:Y:S02]  /*7260*/  @!P0 LOP3.LUT R23, R27, 0xffff0000, RZ, 0xc0, !PT ;  /* 0xffff00001b178812 */ /* 0x000fe400078ec0ff */
[C---:B----4-:R-:W-:Y:S01]  /*7270*/  @!P0 LOP3.LUT R34, R56.reuse, 0xffff0000, RZ, 0xc0, !PT ;  /* 0xffff000038228812 */ /* 0x050fe200078ec0ff */
[----:B------:R-:W-:Y:S01]  /*7280*/  @!P0 IMAD.U32 R37, R56, 0x10000, RZ ;  /* 0x0001000038258824 */ /* 0x000fe200078e00ff */
[C---:B------:R-:W-:Y:S01]  /*7290*/  @!P0 SHF.L.U32 R26, R57.reuse, 0x10, RZ ;  /* 0x00000010391a8819 */ /* 0x040fe200000006ff */
[C---:B------:R-:W-:Y:S01]  /*72a0*/  @!P0 IMAD.U32 R33, R58.reuse, 0x10000, RZ ;  /* 0x000100003a218824 */ /* 0x040fe200078e00ff */
        /* <DEDUP_REMOVED lines=56> */
.L_x_6619:
[----:B------:R-:W-:Y:S05]  /*7630*/  BSYNC.RECONVERGENT B0 ;  /* 0x0000000000007941 */ /* 0x000fea0003800200 */
.L_x_6618:
[----:B------:R-:W-:Y:S01]  /*7640*/  LOP3.LUT P0, RZ, R66, 0x2, RZ, 0xc0, !PT ;  /* 0x0000000242ff7812 */ /* 0x000fe2000780c0ff */
[----:B------:R-:W-:Y:S11]  /*7650*/  BSSY.RECONVERGENT B0, `(.L_x_6620) ;  /* 0x000005e000007945 */ /* 0x000ff60003800200 */
[----:B------:R-:W-:Y:S01]  /*7660*/  @!UPT UIADD3 URZ, UPT, UPT, URZ, URZ, URZ ;  /* 0x000000fffffff290 */ /* 0x000fe2000fffe0ff */
[----:B------:R-:W-:Y:S05]  /*7670*/  @!P0 BRA `(.L_x_6621) ;  /* 0x00000004006c8947 */ /* 0x000fea0003800000 */
[----:B------:R-:W-:Y:S01]  /*7680*/  ISETP.GE.AND P0, PT, R12, R17, PT ;  /* 0x000000110c00720c */ /* 0x000fe20003f06270 */
[----:B--2---:R-:W2:Y:S02]  /*7690*/  LDC.64 R48, c[0x0][0x4a8] ;  /* 0x00012a00ff307b82 */ /* 0x004ea40000000a00 */
[----:B--2---:R-:W-:Y:S04]  /*76a0*/  IMAD.WIDE.U32 R20, R48, 0xc0, R20 ;  /* 0x000000c030147825 */ /* 0x004fe800078e0014 */
[----:B------:R-:W-:Y:S06]  /*76b0*/  IMAD R51, R49, 0xc0, RZ ;  /* 0x000000c031337824 */ /* 0x000fec00078e02ff */
[----:B------:R-:W-:Y:S01]  /*76c0*/  @!P0 SEL R49, R16, RZ, P1 ;  /* 0x000000ff10318207 */ /* 0x000fe20000800000 */
[----:B------:R-:W-:Y:S01]  /*76d0*/  IMAD.IADD R21, R51, 0x1, R21 ;  /* 0x0000000133157824 */ /* 0x000fe200078e0215 */
[----:B------:R-:W-:Y:S02]  /*76e0*/  @!P0 SEL R51, R134, RZ, P1 ;  /* 0x000000ff86338207 */ /* 0x000fe40000800000 */
[----:B------:R-:W-:Y:S01]  /*76f0*/  @!P0 IADD3 R49, P2, PT, R110, R49, RZ ;  /* 0x000000316e318210 */ /* 0x000fe20007f5e0ff */
[----:B------:R-:W-:Y:S01]  /*7700*/  @!P0 IMAD.WIDE R30, R19, 0x2, R20 ;  /* 0x00000002131e8825 */ /* 0x000fe200078e0214 */
[----:B------:R-:W2:Y:S02]  /*7710*/  LDG.E.128 R44, desc[UR6][R20.64] ;  /* 0x00000006142c7981 */ /* 0x000ea4000c1e1d00 */
[----:B---34-:R-:W-:Y:S01]  /*7720*/  @!P0 SHF.L.U32 R57, R49, 0x1, RZ ;  /* 0x0000000131398819 */ /* 0x018fe200000006ff */
[----:B------:R-:W-:Y:S03]  /*7730*/  @!P0 IMAD.X R52, R96, 0x1, R51, P2 ;  /* 0x0000000160348824 */ /* 0x000fe600010e0633 */
[----:B------:R-:W-:Y:S02]  /*7740*/  @!P0 IADD3 R58, P2, PT, R57, R86, RZ ;  /* 0x00000056393a8210 */ /* 0x000fe40007f5e0ff */
[----:B------:R-:W-:Y:S01]  /*7750*/  @!P0 SHF.L.U64.HI R52, R49, 0x1, R52 ;  /* 0x0000000131348819 */ /* 0x000fe20000010234 */
[----:B------:R-:W3:Y:S04]  /*7760*/  @!P0 LDG.E.128 R28, desc[UR6][R30.64] ;  /* 0x000000061e1c8981 */ /* 0x000ee8000c1e1d00 */
        /* <DEDUP_REMOVED lines=9> */
[C---:B---3--:R-:W-:Y:S01]  /*7800*/  @!P0 SHF.L.U32 R27, R29.reuse, 0x10, RZ ;  /* 0x000000101d1b8819 */ /* 0x048fe200000006ff */
[----:B------:R-:W-:Y:S01]  /*7810*/  @!P0 IMAD.U32 R25, R30, 0x10000, RZ ;  /* 0x000100001e198824 */ /* 0x000fe200078e00ff */
[----:B------:R-:W-:Y:S01]  /*7820*/  @!P0 LOP3.LUT R26, R29, 0xffff0000, RZ, 0xc0, !PT ;  /* 0xffff00001d1a8812 */ /* 0x000fe200078ec0ff */
[----:B------:R-:W-:Y:S01]  /*7830*/  @!P0 IMAD.U32 R32, R28, 0x10000, RZ ;  /* 0x000100001c208824 */ /* 0x000fe200078e00ff */
        /* <DEDUP_REMOVED lines=51> */
[----:B--2---:R-:W-:Y:S01]  /*7b70*/  IMAD.WIDE.U32 R136, R48, 0xc0, R136 ;  /* 0x000000c030887825 */ /* 0x004fe200078e0088 */
        /* <DEDUP_REMOVED lines=11> */
.L_x_6621:
[----:B------:R-:W-:Y:S05]  /*7c30*/  BSYNC.RECONVERGENT B0 ;  /* 0x0000000000007941 */ /* 0x000fea0003800200 */
.L_x_6620:
[----:B------:R-:W2:Y:S01]  /*7c40*/  LDC R17, c[0x0][0x450] ;  /* 0x00011400ff117b82 */ /* 0x000ea20000000800 */
[----:B-1----:R-:W-:Y:S05]  /*7c50*/  IMAD.U32 R127, R127, -0x40, RZ ;  /* 0xffffffc07f7f7824 */ /* 0x002fea00078e00ff */
[C---:B------:R-:W-:Y:S02]  /*7c60*/  LEA R88, P1, R127.reuse, R88, 0x1 ;  /* 0x000000587f587211 */ /* 0x040fe400078208ff */
[C---:B------:R-:W-:Y:S02]  /*7c70*/  LEA R86, P0, R127.reuse, R86, 0x1 ;  /* 0x000000567f567211 */ /* 0x040fe400078008ff */
[C---:B------:R-:W-:Y:S02]  /*7c80*/  LEA.HI.X.SX32 R89, R127.reuse, R89, 0x1, P1 ;  /* 0x000000597f597211 */ /* 0x040fe400008f0eff */
[----:B------:R-:W-:Y:S09]  /*7c90*/  LEA.HI.X.SX32 R87, R127, R87, 0x1, P0 ;  /* 0x000000577f577211 */ /* 0x000ff200000f0eff */
.L_x_6588:
[----:B---3--:R-:W-:Y:S05]  /*7ca0*/  BSYNC.RECONVERGENT B1 ;  /* 0x0000000000017941 */ /* 0x008fea0003800200 */
.L_x_6586:
[----:B------:R-:W-:Y:S04]  /*7cb0*/  ISETP.NE.U32.AND P0, PT, RZ, UR12, PT ;  /* 0x0000000cff007c0c */ /* 0x000fe8000bf05070 */
[----:B------:R-:W-:Y:S11]  /*7cc0*/  ISETP.NE.AND.EX P0, PT, RZ, UR13, PT, P0 ;  /* 0x0000000dff007c0c */ /* 0x000ff6000bf05300 */
[----:B------:R-:W-:Y:S02]  /*7cd0*/  @!UPT UIADD3 URZ, UPT, UPT, URZ, URZ, URZ ;  /* 0x000000fffffff290 */ /* 0x000fe4000fffe0ff */
[----:B------:R-:W3:Y:S01]  /*7ce0*/  @!P0 LDC R2, c[0x0][0x3c0] ;  /* 0x0000f000ff028b82 */ /* 0x000ee20000000800 */
[----:B------:R-:W-:Y:S07]  /*7cf0*/  @!P0 IMAD.MOV.U32 R3, RZ, RZ, RZ ;  /* 0x000000ffff038224 */ /* 0x000fee00078e00ff */
[----:B------:R-:W5:Y:S01]  /*7d00*/  @!P0 LDC R0, c[0x0][0x3b8] ;  /* 0x0000ee00ff008b82 */ /* 0x000f620000000800 */
[----:B------:R-:W-:Y:S01]  /*7d10*/  @!P0 IADD3 R3, P1, PT, RZ, -R3, RZ ;  /* 0x80000003ff038210 */ /* 0x000fe20007f3e0ff */
[----:B-----5:R-:W-:Y:S02]  /*7d20*/  @!P0 IMAD.SHL.U32 R0, R0, 0x80, RZ ;  /* 0x0000008000008824 */ /* 0x020fe400078e00ff */
[----:B---3--:R-:W-:Y:S02]  /*7d30*/  @!P0 IMAD.SHL.U32 R2, R2, 0x80, RZ ;  /* 0x0000008002028824 */ /* 0x008fe400078e00ff */
[----:B------:R-:W-:Y:S02]  /*7d40*/  @!P0 IMAD.X R0, RZ, RZ, ~R0, P1 ;  /* 0x000000ffff008224 */ /* 0x000fe400008e0e00 */
[----:B------:R-:W-:Y:S05]  /*7d50*/  @!P0 IMAD.X R2, RZ, RZ, ~R2, P1 ;  /* 0x000000ffff028224 */ /* 0x000fea00008e0e02 */
[C---:B-1----:R-:W-:Y:S02]  /*7d60*/  @!P0 SHF.R.S64 R5, R3.reuse, 0x1f, R2 ;  /* 0x0000001f03058819 */ /* 0x042fe40000001002 */
[----:B------:R-:W-:Y:S02]  /*7d70*/  @!P0 SHF.R.S64 R3, R3, 0x1f, R0 ;  /* 0x0000001f03038819 */ /* 0x000fe40000001000 */
[----:B------:R-:W-:Y:S02]  /*7d80*/  @!P0 IADD3 R80, P2, PT, R5, R80, RZ ;  /* 0x0000005005508210 */ /* 0x000fe40007f5e0ff */
[----:B--2---:R-:W-:Y:S02]  /*7d90*/  @!P0 IADD3 R82, P1, PT, R3, R82, RZ ;  /* 0x0000005203528210 */ /* 0x004fe40007f3e0ff */
        /* <DEDUP_REMOVED lines=76> */
.L_x_6622:
[----:B------:R-:W-:Y:S02]  /*8260*/  LOP3.LUT P2, RZ, R66, 0x8, RZ, 0xc0, !PT ;  /* 0x0000000842ff7812 */ /* 0x000fe4000784c0ff */
[----:B------:R-:W-:Y:S02]  /*8270*/  IADD3 R84, P1, PT, R84, R91, RZ ;  /* 0x0000005b54547210 */ /* 0x000fe40007f3e0ff */
[----:B------:R-:W-:Y:S03]  /*8280*/  IADD3 R10, P0, PT, R10, R93, RZ ;  /* 0x0000005d0a0a7210 */ /* 0x000fe60007f1e0ff */
[----:B------:R-:W-:Y:S02]  /*8290*/  IMAD.X R85, R85, 0x1, R90, P1 ;  /* 0x0000000155557824 */ /* 0x000fe400008e065a */
[----:B------:R-:W-:Y:S04]  /*82a0*/  IMAD.X R9, R9, 0x1, R92, P0 ;  /* 0x0000000109097824 */ /* 0x000fe800000e065c */
[----:B------:R-:W-:Y:S05]  /*82b0*/  @P2 BRA `(.L_x_6623) ;  /* 0xffffffa000ac2947 */ /* 0x000fea000383ffff */
.L_x_6585:
        /* <DEDUP_REMOVED lines=41> */
.L_x_6627:
[----:B------:R-:W-:Y:S05]  /*8550*/  BSYNC.RECONVERGENT B0 ;  /* 0x0000000000007941 */ /* 0x000fea0003800200 */
.L_x_6626:
        /* <DEDUP_REMOVED lines=8> */
.L_x_6625:
        /* <DEDUP_REMOVED lines=73> */
.L_x_6633:
[----:B------:R-:W-:Y:S05]  /*8a70*/  BSYNC.RECONVERGENT B0 ;  /* 0x0000000000007941 */ /* 0x000fea0003800200 */
.L_x_6632:
[----:B-----5:R2:W-:Y:S02]  /*8a80*/  STS.128 [R52], R16 ;  /* 0x0000001034007388 */ /* 0x0205e40000000c00 */
.L_x_6631:
[----:B------:R-:W-:Y:S05]  /*8a90*/  BSYNC.RECONVERGENT B1 ;  /* 0x0000000000017941 */ /* 0x000fea0003800200 */
.L_x_6630:
        /* <DEDUP_REMOVED lines=58> */
.L_x_6637:
[----:B------:R-:W-:Y:S05]  /*8e40*/  BSYNC.RECONVERGENT B0 ;  /* 0x0000000000007941 */ /* 0x000fea0003800200 */
.L_x_6636:
[----:B-----5:R3:W-:Y:S02]  /*8e50*/  STS.128 [R52+0x800], R16 ;  /* 0x0008001034007388 */ /* 0x0207e40000000c00 */
.L_x_6635:
[----:B------:R-:W-:Y:S05]  /*8e60*/  BSYNC.RECONVERGENT B1 ;  /* 0x0000000000017941 */ /* 0x000fea0003800200 */
.L_x_6634:
        /* <DEDUP_REMOVED lines=59> */
.L_x_6641:
[----:B------:R-:W-:Y:S05]  /*9220*/  BSYNC.RECONVERGENT B0 ;  /* 0x0000000000007941 */ /* 0x000fea0003800200 */
.L_x_6640:
[----:B-----5:R4:W-:Y:S02]  /*9230*/  STS.128 [R52+0x1000], R16 ;  /* 0x0010001034007388 */ /* 0x0209e40000000c00 */
.L_x_6639:
[----:B------:R-:W-:Y:S05]  /*9240*/  BSYNC.RECONVERGENT B1 ;  /* 0x0000000000017941 */ /* 0x000fea0003800200 */
.L_x_6638:
        /* <DEDUP_REMOVED lines=26> */
[C---:B------:R-:W-:Y:S02]  /*93f0*/  SHF.L.U32 R14, R18.reuse, 0x10, RZ ;  /* 0x00000010120e7819 */ /* 0x040fe400000006ff */
[----:B------:R-:W-:-:S02]  /*9400*/  LOP3.LUT R19, R18, 0xffff0000, RZ, 0xc0, !PT ;  /* 0xffff000012137812 */ /* 0x000fc400078ec0ff */
        /* <DEDUP_REMOVED lines=31> */
.L_x_6643:
[----:B------:R-:W-:Y:S05]  /*9600*/  BSYNC.RECONVERGENT B0 ;  /* 0x0000000000007941 */ /* 0x000fea0003800200 */
.L_x_6642:
[----:B-----5:R2:W-:Y:S01]  /*9610*/  STS.128 [R52+0x1800], R16 ;  /* 0x0018001034007388 */ /* 0x0205e20000000c00 */
[----:B------:R-:W-:Y:S05]  /*9620*/  BRA `(.L_x_6628) ;  /* 0x0000001400cc7947 */ /* 0x000fea0003800000 */
.L_x_6629:
        /* <DEDUP_REMOVED lines=22> */
[----:B-----5:R-:W-:-:S03]  /*9790*/  IMAD.SHL.U32 R9, R5, 0x2, RZ ;  /* 0x0000000205097824 */ /* 0x020fc600078e00ff */
        /* <DEDUP_REMOVED lines=71> */
.L_x_6647:
[----:B------:R-:W-:Y:S05]  /*9c10*/  BSYNC.RECONVERGENT B0 ;  /* 0x0000000000007941 */ /* 0x000fea0003800200 */
.L_x_6646:
[----:B-----5:R2:W-:Y:S02]  /*9c20*/  STS.128 [R52], R20 ;  /* 0x0000001434007388 */ /* 0x0205e40000000c00 */
.L_x_6645:
[----:B------:R-:W-:Y:S05]  /*9c30*/  BSYNC.RECONVERGENT B1 ;  /* 0x0000000000017941 */ /* 0x000fea0003800200 */
.L_x_6644:
        /* <DEDUP_REMOVED lines=15> */
[----:B-----5:R-:W-:Y:S01]  /*9d30*/  IMAD.SHL.U32 R9, R8, 0x2, RZ ;  /* 0x0000000208097824 */ /* 0x020fe200078e00ff */
        /* <DEDUP_REMOVED lines=73> */
.L_x_6651:
[----:B------:R-:W-:Y:S05]  /*a1d0*/  BSYNC.RECONVERGENT B0 ;  /* 0x0000000000007941 */ /* 0x000fea0003800200 */
.L_x_6650:
[----:B-----5:R3:W-:Y:S02]  /*a1e0*/  STS.128 [R52+0x800], R20 ;  /* 0x0008001434007388 */ /* 0x0207e40000000c00 */
.L_x_6649:
[----:B------:R-:W-:Y:S05]  /*a1f0*/  BSYNC.RECONVERGENT B1 ;  /* 0x0000000000017941 */ /* 0x000fea0003800200 */
.L_x_6648:
        /* <DEDUP_REMOVED lines=16> */
[----:B-----5:R-:W-:Y:S01]  /*a300*/  IMAD.SHL.U32 R9, R8, 0x2, RZ ;  /* 0x0000000208097824 */ /* 0x020fe200078e00ff */
        /* <DEDUP_REMOVED lines=71> */
.L_x_6655:
[----:B------:R-:W-:Y:S05]  /*a780*/  BSYNC.RECONVERGENT B0 ;  /* 0x0000000000007941 */ /* 0x000fea0003800200 */
.L_x_6654:
[----:B-----5:R2:W-:Y:S02]  /*a790*/  STS.128 [R52+0x1000], R20 ;  /* 0x0010001434007388 */ /* 0x0205e40000000c00 */
.L_x_6653:
[----:B------:R-:W-:Y:S05]  /*a7a0*/  BSYNC.RECONVERGENT B1 ;  /* 0x0000000000017941 */ /* 0x000fea0003800200 */
.L_x_6652:
[----:B-1----:R-:W-:-:S04]  /*a7b0*/  IADD3 R10, PT, PT, R130, 0x30, RZ ;  /* 0x00000030820a7810 */ /* 0x002fc80007ffe0ff */
[----:B------:R-:W-:-:S13]  /*a7c0*/  ISETP.GE.AND P0, PT, R10, R25, PT ;  /* 0x000000190a00720c */ /* 0x000fda0003f06270 */
[----:B------:R-:W-:Y:S05]  /*a7d0*/  @P0 BRA `(.L_x_6628) ;  /* 0x0000000400600947 */ /* 0x000fea0003800000 */
[----:B------:R-:W-:-:S04]  /*a7e0*/  LEA R8, P0, R2, R34, 0x6 ;  /* 0x0000002202087211 */ /* 0x000fc800078030ff */
[----:B-----5:R-:W-:-:S05]  /*a7f0*/  LEA.HI.X R9, R2, R35, R3, 0x6, P0 ;  /* 0x0000002302097211 */ /* 0x020fca00000f3403 */
        /* <DEDUP_REMOVED lines=23> */
[C---:B------:R-:W-:Y:S01]  /*a970*/  IMAD.U32 R8, R6.reuse, 0x10000, RZ ;  /* 0x0001000006087824 */ /* 0x040fe200078e00ff */
[----:B------:R-:W-:Y:S02]  /*a980*/  SHF.L.U32 R9, R5, 0x10, RZ ;  /* 0x0000001005097819 */ /* 0x000fe400000006ff */
[----:B------:R-:W-:Y:S01]  /*a990*/  LOP3.LUT R5, R6, 0xffff0000, RZ, 0xc0, !PT ;  /* 0xffff000006057812 */ /* 0x000fe200078ec0ff */
[C---:B------:R-:W-:Y:S01]  /*a9a0*/  IMAD.U32 R3, R4.reuse, 0x10000, RZ ;  /* 0x0001000004037824 */ /* 0x040fe200078e00ff */
[----:B------:R-:W-:Y:S02]  /*a9b0*/  LOP3.LUT R2, R4, 0xffff0000, RZ, 0xc0, !PT ;  /* 0xffff000004027812 */ /* 0x000fe400078ec0ff */
[C---:B------:R-:W-:Y:S02]  /*a9c0*/  LOP3.LUT R4, R7.reuse, 0xffff0000, RZ, 0xc0, !PT ;  /* 0xffff000007047812 */ /* 0x040fe400078ec0ff */
[----:B------:R-:W-:-:S02]  /*a9d0*/  SHF.L.U32 R24, R7, 0x10, RZ ;  /* 0x0000001007187819 */ /* 0x000fc400000006ff */
[C---:B--2---:R-:W-:Y:S01]  /*a9e0*/  SHF.L.U32 R6, R21.reuse, 0x10, RZ ;  /* 0x0000001015067819 */ /* 0x044fe200000006ff */
[C---:B------:R-:W-:Y:S01]  /*a9f0*/  IMAD.U32 R25, R22.reuse, 0x10000, RZ ;  /* 0x0001000016197824 */ /* 0x040fe200078e00ff */
[----:B------:R-:W-:Y:S02]  /*aa00*/  LOP3.LUT R26, R21, 0xffff0000, RZ, 0xc0, !PT ;  /* 0xffff0000151a7812 */ /* 0x000fe400078ec0ff */
[----:B------:R-:W-:Y:S01]  /*aa10*/  LOP3.LUT R21, R22, 0xffff0000, RZ, 0xc0, !PT ;  /* 0xffff000016157812 */ /* 0x000fe200078ec0ff */
[C---:B------:R-:W-:Y:S01]  /*aa20*/  IMAD.U32 R11, R20.reuse, 0x10000, RZ ;  /* 0x00010000140b7824 */ /* 0x040fe200078e00ff */
[----:B------:R-:W-:Y:S02]  /*aa30*/  LOP3.LUT R7, R20, 0xffff0000, RZ, 0xc0, !PT ;  /* 0xffff000014077812 */ /* 0x000fe400078ec0ff */
[C---:B------:R-:W-:Y:S02]  /*aa40*/  SHF.L.U32 R20, R23.reuse, 0x10, RZ ;  /* 0x0000001017147819 */ /* 0x040fe400000006ff */
[----:B------:R-:W-:Y:S01]  /*aa50*/  LOP3.LUT R27, R23, 0xffff0000, RZ, 0xc0, !PT ;  /* 0xffff0000171b7812 */ /* 0x000fe200078ec0ff */
[C---:B---3--:R-:W-:Y:S01]  /*aa60*/  IMAD.U32 R22, R12.reuse, 0x10000, RZ ;  /* 0x000100000c167824 */ /* 0x048fe200078e00ff */
[----:B------:R-:W-:Y:S01]  /*aa70*/  LOP3.LUT R12, R12, 0xffff0000, RZ, 0xc0, !PT ;  /* 0xffff00000c0c7812 */ /* 0x000fe200078ec0ff */
[C---:B------:R-:W-:Y:S01]  /*aa80*/  IMAD.U32 R28, R14.reuse, 0x10000, RZ ;  /* 0x000100000e1c7824 */ /* 0x040fe200078e00ff */
[----:B------:R-:W-:-:S02]  /*aa90*/  LOP3.LUT R14, R14, 0xffff0000, RZ, 0xc0, !PT ;  /* 0xffff00000e0e7812 */ /* 0x000fc400078ec0ff */
[C---:B------:R-:W-:Y:S02]  /*aaa0*/  SHF.L.U32 R23, R13.reuse, 0x10, RZ ;  /* 0x000000100d177819 */ /* 0x040fe400000006ff */
[----:B------:R-:W-:Y:S02]  /*aab0*/  LOP3.LUT R29, R13, 0xffff0000, RZ, 0xc0, !PT ;  /* 0xffff00000d1d7812 */ /* 0x000fe400078ec0ff */
[C---:B------:R-:W-:Y:S01]  /*aac0*/  SHF.L.U32 R13, R15.reuse, 0x10, RZ ;  /* 0x000000100f0d7819 */ /* 0x040fe200000006ff */
        /* <DEDUP_REMOVED lines=10> */
[----:B------:R-:W-:Y:S01]  /*ab70*/  @!P1 FADD.FTZ R28, -R28, -RZ ;  /* 0x800000ff1c1c9221 */ /* 0x000fe20000010100 */
[----:B------:R-:W-:Y:S01]  /*ab80*/  @!P1 FADD.FTZ R34, -R34, -RZ ;  /* 0x800000ff22229221 */ /* 0x000fe20000010100 */
[C---:B----4-:R-:W-:Y:S01]  /*ab90*/  LOP3.LUT R12, R16.reuse, 0xffff0000, RZ, 0xc0, !PT ;  /* 0xffff0000100c7812 */ /* 0x050fe200078ec0ff */
[----:B------:R-:W-:Y:S01]  /*aba0*/  IMAD.U32 R15, R16, 0x10000, RZ ;  /* 0x00010000100f7824 */ /* 0x000fe200078e00ff */
[C---:B------:R-:W-:Y:S01]  /*abb0*/  SHF.L.U32 R11, R17.reuse, 0x10, RZ ;  /* 0x00000010110b7819 */ /* 0x040fe200000006ff */
[----:B------:R-:W-:Y:S01]  /*abc0*/  FMUL.FTZ R6, R6, R23 ;  /* 0x0000001706067220 */ /* 0x000fe20000410000 */
[----:B------:R-:W-:Y:S01]  /*abd0*/  LOP3.LUT R21, R17, 0xffff0000, RZ, 0xc0, !PT ;  /* 0xffff000011157812 */ /* 0x000fe200078ec0ff */
[----:B------:R-:W-:Y:S01]  /*abe0*/  FMUL.FTZ R29, R26, R29 ;  /* 0x0000001d1a1d7220 */ /* 0x000fe20000410000 */
[----:B------:R-:W-:Y:S01]  /*abf0*/  FMUL.FTZ R13, R20, R13 ;  /* 0x0000000d140d7220 */ /* 0x000fe20000410000 */
[C---:B------:R-:W-:Y:S01]  /*ac00*/  IMAD.U32 R20, R18.reuse, 0x10000, RZ ;  /* 0x0001000012147824 */ /* 0x040fe200078e00ff */
[----:B------:R-:W-:Y:S01]  /*ac10*/  LOP3.LUT R17, R18, 0xffff0000, RZ, 0xc0, !PT ;  /* 0xffff000012117812 */ /* 0x000fe200078ec0ff */
[----:B------:R-:W-:Y:S01]  /*ac20*/  FMUL.FTZ R25, R25, R28 ;  /* 0x0000001c19197220 */ /* 0x000fe20000410000 */
[----:B------:R-:W-:Y:S01]  /*ac30*/  SHF.L.U32 R16, R19, 0x10, RZ ;  /* 0x0000001013107819 */ /* 0x000fe200000006ff */
        /* <DEDUP_REMOVED lines=16> */
.L_x_6657:
[----:B------:R-:W-:Y:S05]  /*ad40*/  BSYNC.RECONVERGENT B0 ;  /* 0x0000000000007941 */ /* 0x000fea0003800200 */
.L_x_6656:
[----:B-----5:R1:W-:Y:S02]  /*ad50*/  STS.128 [R52+0x1800], R4 ;  /* 0x0018000434007388 */ /* 0x0203e40000000c00 */
.L_x_6628:
[----:B------:R-:W-:Y:S05]  /*ad60*/  BSYNC.RECONVERGENT B2 ;  /* 0x0000000000027941 */ /* 0x000fea0003800200 */
.L_x_6624:
[----:B------:R-:W4:Y:S01]  /*ad70*/  LDC.64 R54, c[0x0][0x3b8] ;  /* 0x0000ee00ff367b82 */ /* 0x000f220000000a00 */
[----:B------:R-:W-:Y:S01]  /*ad80*/  IMAD.IADD R3, R69, 0x1, -R64 ;  /* 0x0000000145037824 */ /* 0x000fe200078e0a40 */
[C---:B------:R-:W-:Y:S01]  /*ad90*/  SHF.L.U64.HI R2, R73.reuse, 0x1, R72 ;  /* 0x0000000149027819 */ /* 0x040fe20000010248 */
[----:B------:R-:W-:Y:S01]  /*ada0*/  IMAD.SHL.U32 R71, R73, 0x2, RZ ;  /* 0x0000000249477824 */ /* 0x000fe200078e00ff */
[----:B------:R-:W-:Y:S01]  /*adb0*/  SHF.L.U32 R137, R67, 0x6, RZ ;  /* 0x0000000643897819 */ /* 0x000fe200000006ff */
[C---:B-1----:R-:W-:Y:S01]  /*adc0*/  VIADD R8, R130.reuse, 0x40 ;  /* 0x0000004082087836 */ /* 0x042fe20000000000 */
[CC--:B------:R-:W-:Y:S01]  /*add0*/  ISETP.GE.AND P6, PT, R130.reuse, R3.reuse, PT ;  /* 0x000000038200720c */ /* 0x0c0fe20003fc6270 */
[----:B--23--:R-:W-:Y:S01]  /*ade0*/  VIADD R4, R130, 0x60 ;  /* 0x0000006082047836 */ /* 0x00cfe20000000000 */
[-C--:B------:R-:W-:Y:S01]  /*adf0*/  ISETP.GE.AND P5, PT, R32, R3.reuse, PT ;  /* 0x000000032000720c */ /* 0x080fe20003fa6270 */
[----:B------:R-:W-:Y:S01]  /*ae00*/  VIADD R0, R130, 0x70 ;  /* 0x0000007082007836 */ /* 0x000fe20000000000 */
[-C--:B------:R-:W-:Y:S01]  /*ae10*/  ISETP.GE.AND P1, PT, R30, R3.reuse, PT ;  /* 0x000000031e00720c */ /* 0x080fe20003f26270 */
[----:B------:R-:W1:Y:S01]  /*ae20*/  LDCU UR4, c[0x0][0x508] ;  /* 0x0000a100ff0477ac */ /* 0x000e620008000800 */
[----:B------:R-:W-:Y:S01]  /*ae30*/  IADD3 R12, P0, PT, R71, R172, RZ ;  /* 0x000000ac470c7210 */ /* 0x000fe20007f1e0ff */
[----:B------:R-:W-:Y:S01]  /*ae40*/  IMAD.SHL.U32 R141, R67, 0x2, RZ ;  /* 0x00000002438d7824 */ /* 0x000fe200078e00ff */
[----:B------:R-:W-:-:S02]  /*ae50*/  ISETP.GE.AND P2, PT, R8, R3, PT ;  /* 0x000000030800720c */ /* 0x000fc40003f46270 */
[-C--:B------:R-:W-:Y:S01]  /*ae60*/  ISETP.GE.AND P4, PT, R10, R3.reuse, PT ;  /* 0x000000030a00720c */ /* 0x080fe20003f86270 */
[----:B------:R-:W-:Y:S01]  /*ae70*/  IMAD.X R13, R2, 0x1, R173, P0 ;  /* 0x00000001020d7824 */ /* 0x000fe200000e06ad */
[----:B------:R-:W-:Y:S01]  /*ae80*/  IADD3 R130, PT, PT, R130, 0x50, RZ ;  /* 0x0000005082827810 */ /* 0x000fe20007ffe0ff */
[----:B------:R-:W-:Y:S01]  /*ae90*/  @!PT LDS RZ, [RZ] ;  /* 0x00000000fffff984 */ /* 0x000fe20000000800 */
[----:B------:R-:W-:Y:S01]  /*aea0*/  @!PT LDS RZ, [RZ] ;  /* 0x00000000fffff984 */ /* 0x000fe20000000800 */
[----:B------:R-:W-:Y:S01]  /*aeb0*/  @!PT LDS RZ, [RZ] ;  /* 0x00000000fffff984 */ /* 0x000fe20000000800 */
[----:B------:R-:W-:Y:S01]  /*aec0*/  @!P6 LDGSTS.E.BYPASS.LTC128B.128 [R52+0x2000], desc[UR6][R172.64] ;  /* 0x02000000ac34efae */ /* 0x000fe2000b981a06 */
[-C--:B------:R-:W-:Y:S02]  /*aed0*/  ISETP.GE.AND P0, PT, R0, R3.reuse, PT ;  /* 0x000000030000720c */ /* 0x080fe40003f06270 */
[----:B------:R-:W-:Y:S01]  /*aee0*/  LOP3.LUT R137, R137, 0x200, RZ, 0xc0, !PT ;  /* 0x0000020089897812 */ /* 0x000fe200078ec0ff */
[----:B------:R-:W-:Y:S01]  /*aef0*/  @!P1 LDGSTS.E.BYPASS.LTC128B.128 [R52+0x2800], desc[UR6][R12.64] ;  /* 0x028000000c349fae */ /* 0x000fe2000b981a06 */
[----:B----4-:R-:W-:Y:S01]  /*af00*/  IMAD.WIDE.U32 R6, R54, 0x20, RZ ;  /* 0x0000002036067825 */ /* 0x010fe200078e00ff */
[----:B------:R-:W-:Y:S02]  /*af10*/  ISETP.GE.AND P1, PT, R4, R3, PT ;  /* 0x000000030400720c */ /* 0x000fe40003f26270 */
[----:B------:R-:W-:Y:S01]  /*af20*/  LOP3.LUT R125, R125, 0x8, R67, 0x78, !PT ;  /* 0x000000087d7d7812 */ /* 0x000fe200078e7843 */
[----:B------:R-:W-:Y:S01]  /*af30*/  IMAD.SHL.U32 R5, R55, 0x20, RZ ;  /* 0x0000002037057824 */ /* 0x000fe200078e00ff */
[----:B------:R-:W-:Y:S01]  /*af40*/  @!P5 IADD3 R14, P3, PT, R12, R6, RZ ;  /* 0x000000060c0ed210 */ /* 0x000fe20007f7e0ff */
[----:B------:R-:W-:Y:S01]  /*af50*/  @!P2 IMAD.MOV.U32 R18, RZ, RZ, R12 ;  /* 0x000000ffff12a224 */ /* 0x000fe200078e000c */
[----:B------:R-:W-:Y:S01]  /*af60*/  LOP3.LUT R141, R141, 0x6, RZ, 0xc0, !PT ;  /* 0x000000068d8d7812 */ /* 0x000fe200078ec0ff */
[----:B------:R-:W-:Y:S01]  /*af70*/  @!P2 IMAD.MOV.U32 R19, RZ, RZ, R13 ;  /* 0x000000ffff13a224 */ /* 0x000fe200078e000d */
[----:B------:R-:W-:Y:S01]  /*af80*/  @!P5 IADD3.X R15, PT, PT, R13, R7, R5, P3, !PT ;  /* 0x000000070d0fd210 */ /* 0x000fe20001ffe405 */
[----:B------:R-:W-:Y:S01]  /*af90*/  @!P2 IMAD R7, R55, 0x60, RZ ;  /* 0x000000603707a824 */ /* 0x000fe200078e02ff */
[----:B------:R-:W-:Y:S01]  /*afa0*/  ISETP.GE.AND P3, PT, R130, R3, PT ;  /* 0x000000038200720c */ /* 0x000fe20003f66270 */
[----:B------:R-:W-:-:S02]  /*afb0*/  @!P2 IMAD.WIDE.U32 R18, R54, 0x60, R18 ;  /* 0x000000603612a825 */ /* 0x000fc400078e0012 */
[----:B------:R2:W-:Y:S01]  /*afc0*/  @!P5 LDGSTS.E.BYPASS.LTC128B.128 [R52+0x3000], desc[UR6][R14.64] ;  /* 0x030000000e34dfae */ /* 0x0005e2000b981a06 */
[C---:B------:R-:W-:Y:S01]  /*afd0*/  @!P4 LEA R20, P5, R54.reuse, R12, 0x6 ;  /* 0x0000000c3614c211 */ /* 0x040fe200078a30ff */
[----:B------:R-:W-:Y:S01]  /*afe0*/  @!P1 IMAD.MOV.U32 R16, RZ, RZ, R12 ;  /* 0x000000ffff109224 */ /* 0x000fe200078e000c */
[----:B------:R-:W-:Y:S01]  /*aff0*/  @!P2 IADD3 R19, PT, PT, R7, R19, RZ ;  /* 0x000000130713a210 */ /* 0x000fe20007ffe0ff */
[----:B------:R-:W-:Y:S01]  /*b000*/  @!P1 IMAD.MOV.U32 R17, RZ, RZ, R13 ;  /* 0x000000ffff119224 */ /* 0x000fe200078e000d */
[C---:B------:R-:W-:Y:S01]  /*b010*/  @!P4 LEA.HI.X R21, R54.reuse, R13, R55, 0x6, P5 ;  /* 0x0000000d3615c211 */ /* 0x040fe200028f3437 */
[C---:B------:R-:W-:Y:S02]  /*b020*/  @!P1 IMAD R6, R55.reuse, 0xa0, RZ ;  /* 0x000000a037069824 */ /* 0x040fe400078e02ff */
[----:B------:R-:W-:Y:S02]  /*b030*/  @!P1 IMAD.WIDE.U32 R16, R54, 0xa0, R16 ;  /* 0x000000a036109825 */ /* 0x000fe400078e0010 */
[----:B------:R3:W-:Y:S01]  /*b040*/  @!P4 LDGSTS.E.BYPASS.LTC128B.128 [R52+0x3800], desc[UR6][R20.64] ;  /* 0x038000001434cfae */ /* 0x0007e2000b981a06 */
[----:B------:R-:W-:Y:S01]  /*b050*/  ISETP.GE.AND P4, PT, R10, R3, PT ;  /* 0x000000030a00720c */ /* 0x000fe20003f86270 */
[----:B------:R-:W-:-:S02]  /*b060*/  @!P0 IMAD R5, R55, 0xc0, RZ ;  /* 0x000000c037058824 */ /* 0x000fc400078e02ff */
[----:B------:R-:W-:Y:S01]  /*b070*/  @!P1 IMAD.IADD R17, R6, 0x1, R17 ;  /* 0x0000000106119824 */ /* 0x000fe200078e0211 */
[----:B------:R-:W-:Y:S01]  /*b080*/  @!P2 LDGSTS.E.BYPASS.LTC128B.128 [R52+0x4000], desc[UR6][R18.64] ;  /* 0x040000001234afae */ /* 0x000fe2000b981a06 */
[----:B------:R-:W4:Y:S01]  /*b090*/  LDC.64 R6, c[0x0][0x3c0] ;  /* 0x0000f000ff067b82 */ /* 0x000f220000000a00 */
        /* <DEDUP_REMOVED lines=9> */
[-C--:B------:R-:W-:Y:S01]  /*b130*/  ISETP.GE.AND P3, PT, R30, R3.reuse, PT ;  /* 0x000000031e00720c */ /* 0x080fe20003f66270 */
[----:B----45:R-:W-:Y:S02]  /*b140*/  IMAD.WIDE.U32 R8, R6, 0x20, RZ ;  /* 0x0000002006087825 */ /* 0x030fe400078e00ff */
[----:B------:R4:W-:Y:S01]  /*b150*/  @!P1 LDGSTS.E.BYPASS.LTC128B.128 [R52+0x5000], desc[UR6][R16.64] ;  /* 0x0500000010349fae */ /* 0x0009e2000b981a06 */
[----:B------:R-:W-:Y:S01]  /*b160*/  ISETP.GE.AND P1, PT, R4, R3, PT ;  /* 0x000000030400720c */ /* 0x000fe20003f26270 */
[----:B------:R-:W-:Y:S02]  /*b170*/  IMAD.SHL.U32 R5, R7, 0x20, RZ ;  /* 0x0000002007057824 */ /* 0x000fe400078e00ff */
[----:B------:R1:W-:Y:S01]  /*b180*/  @!P0 LDGSTS.E.BYPASS.LTC128B.128 [R52+0x5800], desc[UR6][R14.64] ;  /* 0x058000000e348fae */ /* 0x0003e2000b981a06 */
[----:B---3--:R-:W-:-:S03]  /*b190*/  LEA R20, P0, R75, R174, 0x1 ;  /* 0x000000ae4b147211 */ /* 0x008fc600078008ff */
[----:B------:R-:W0:Y:S01]  /*b1a0*/  LDGDEPBAR ;  /* 0x00000000000079af */ /* 0x000e220000000000 */
[----:B------:R-:W-:Y:S01]  /*b1b0*/  LEA.HI.X R21, R75, R175, R74, 0x1, P0 ;  /* 0x000000af4b157211 */ /* 0x000fe200000f0c4a */
[--C-:B------:R-:W-:Y:S01]  /*b1c0*/  @!P3 IMAD.MOV.U32 R4, RZ, RZ, R20.reuse ;  /* 0x000000ffff04b224 */ /* 0x100fe200078e0014 */
[----:B------:R-:W-:Y:S01]  /*b1d0*/  ISETP.GE.AND P0, PT, R0, R3, PT ;  /* 0x000000030000720c */ /* 0x000fe20003f06270 */
[----:B------:R-:W-:Y:S02]  /*b1e0*/  IMAD.SHL.U32 R0, R77, 0x400, RZ ;  /* 0x000004004d007824 */ /* 0x000fe400078e00ff */
[----:B------:R-:W-:-:S03]  /*b1f0*/  @!P2 IMAD.WIDE.U32 R10, R6, 0x60, R20 ;  /* 0x00000060060aa825 */ /* 0x000fc600078e0014 */
[----:B------:R-:W-:-:S05]  /*b200*/  LOP3.LUT R0, R0, 0x400, RZ, 0xc0, !PT ;  /* 0x0000040000007812 */ /* 0x000fca00078ec0ff */
[----:B------:R-:W-:Y:S02]  /*b210*/  IMAD R0, R125, 0x2, R0 ;  /* 0x000000027d007824 */ /* 0x000fe400078e0200 */
[----:B--2---:R-:W-:Y:S02]  /*b220*/  @!P1 IMAD R12, R7, 0xa0, RZ ;  /* 0x000000a0070c9824 */ /* 0x004fe400078e02ff */
[----:B------:R-:W-:Y:S02]  /*b230*/  VIADD R166, R0, UR5 ;  /* 0x0000000500a67c36 */ /* 0x000fe40008000000 */
[----:B----4-:R-:W-:Y:S02]  /*b240*/  @!P1 IMAD.MOV.U32 R16, RZ, RZ, R20 ;  /* 0x000000ffff109224 */ /* 0x010fe400078e0014 */
[----:B------:R-:W-:Y:S01]  /*b250*/  @!P1 IMAD.MOV.U32 R17, RZ, RZ, R21 ;  /* 0x000000ffff119224 */ /* 0x000fe200078e0015 */
[----:B------:R-:W-:-:S04]  /*b260*/  DEPBAR.LE SB0, 0x0 ;  /* 0x000080000000791a */ /* 0x000fc80000000000 */
[----:B------:R-:W-:Y:S01]  /*b270*/  BAR.SYNC.DEFER_BLOCKING 0x0 ;  /* 0x0000000000007b1d */ /* 0x000fe20000010000 */
[----:B-1----:R-:W-:Y:S02]  /*b280*/  @!P0 IMAD.MOV.U32 R14, RZ, RZ, R20 ;  /* 0x000000ffff0e8224 */ /* 0x002fe400078e0014 */
[----:B------:R-:W-:Y:S02]  /*b290*/  @!P0 IMAD.MOV.U32 R15, RZ, RZ, R21 ;  /* 0x000000ffff0f8224 */ /* 0x000fe400078e0015 */
[----:B------:R-:W-:-:S04]  /*b2a0*/  @!P1 IMAD.WIDE.U32 R16, R6, 0xa0, R16 ;  /* 0x000000a006109825 */ /* 0x000fc800078e0010 */
[----:B------:R-:W-:-:S04]  /*b2b0*/  @!P0 IMAD.WIDE.U32 R14, R6, 0xc0, R14 ;  /* 0x000000c0060e8825 */ /* 0x000fc800078e000e */
[----:B------:R-:W-:Y:S02]  /*b2c0*/  @!P1 IMAD.IADD R13, R12, 0x1, R17 ;  /* 0x000000010c0d9824 */ /* 0x000fe400078e0211 */
[----:B------:R-:W-:Y:S01]  /*b2d0*/  @!P1 IMAD.MOV.U32 R12, RZ, RZ, R16 ;  /* 0x000000ffff0c9224 */ /* 0x000fe200078e0010 */
[----:B------:R-:W-:Y:S01]  /*b2e0*/  @!PT LDS RZ, [RZ] ;  /* 0x00000000fffff984 */ /* 0x000fe20000000800 */
[----:B------:R-:W-:Y:S01]  /*b2f0*/  @!PT LDS RZ, [RZ] ;  /* 0x00000000fffff984 */ /* 0x000fe20000000800 */
[----:B------:R-:W-:Y:S01]  /*b300*/  @!PT LDS RZ, [RZ] ;  /* 0x00000000fffff984 */ /* 0x000fe20000000800 */
[----:B------:R-:W-:Y:S04]  /*b310*/  @!P6 LDGSTS.E.BYPASS.LTC128B.128 [R52+0x6000], desc[UR6][R174.64] ;  /* 0x06000000ae34efae */ /* 0x000fe8000b981a06 */
[----:B------:R-:W-:Y:S01]  /*b320*/  @P6 STS.128 [R52+0x6000], RZ ;  /* 0x006000ff34006388 */ /* 0x000fe20000000c00 */
[----:B------:R-:W-:Y:S01]  /*b330*/  @!P5 IADD3 R18, P6, PT, R20, R8, RZ ;  /* 0x000000081412d210 */ /* 0x000fe20007fde0ff */
[----:B------:R-:W-:Y:S02]  /*b340*/  @!P2 IMAD R8, R7, 0x60, RZ ;  /* 0x000000600708a824 */ /* 0x000fe400078e02ff */
[----:B------:R-:W-:Y:S01]  /*b350*/  @P3 STS.128 [R52+0x6800], RZ ;  /* 0x006800ff34003388 */ /* 0x000fe20000000c00 */
[----:B------:R-:W-:Y:S01]  /*b360*/  @!P5 IADD3.X R19, PT, PT, R21, R9, R5, P6, !PT ;  /* 0x000000091513d210 */ /* 0x000fe200037fe405 */
[----:B------:R-:W-:Y:S01]  /*b370*/  @!P3 IMAD.MOV.U32 R5, RZ, RZ, R21 ;  /* 0x000000ffff05b224 */ /* 0x000fe200078e0015 */
[----:B------:R-:W-:Y:S01]  /*b380*/  @!P2 IADD3 R9, PT, PT, R8, R11, RZ ;  /* 0x0000000b0809a210 */ /* 0x000fe20007ffe0ff */
[----:B------:R-:W-:Y:S01]  /*b390*/  @!P2 IMAD.MOV.U32 R8, RZ, RZ, R10 ;  /* 0x000000ffff08a224 */ /* 0x000fe200078e000a */
[----:B------:R-:W-:-:S02]  /*b3a0*/  @!P4 LEA R10, P6, R6, R20, 0x6 ;  /* 0x00000014060ac211 */ /* 0x000fc400078c30ff */
[----:B------:R-:W-:Y:S01]  /*b3b0*/  @!PT LDS RZ, [RZ] ;  /* 0x00000000fffff984 */ /* 0x000fe20000000800 */
[----:B------:R-:W-:Y:S01]  /*b3c0*/  @!PT LDS RZ, [RZ] ;  /* 0x00000000fffff984 */ /* 0x000fe20000000800 */
[----:B------:R-:W-:Y:S01]  /*b3d0*/  @!PT LDS RZ, [RZ] ;  /* 0x00000000fffff984 */ /* 0x000fe20000000800 */
[----:B------:R1:W-:Y:S01]  /*b3e0*/  @!P3 LDGSTS.E.BYPASS.LTC128B.128 [R52+0x6800], desc[UR6][R4.64] ;  /* 0x068000000434bfae */ /* 0x0003e2000b981a06 */
[----:B------:R-:W-:Y:S01]  /*b3f0*/  ISETP.GE.AND P3, PT, R130, R3, PT ;  /* 0x000000038200720c */ /* 0x000fe20003f66270 */
[----:B------:R-:W-:Y:S01]  /*b400*/  @!P0 IMAD R3, R7, 0xc0, RZ ;  /* 0x000000c007038824 */ /* 0x000fe200078e02ff */
[C---:B------:R-:W-:Y:S01]  /*b410*/  @!P4 LEA.HI.X R11, R6.reuse, R21, R7, 0x6, P6 ;  /* 0x00000015060bc211 */ /* 0x040fe200030f3407 */
[----:B------:R-:W-:Y:S02]  /*b420*/  @P5 STS.128 [R52+0x7000], RZ ;  /* 0x007000ff34005388 */ /* 0x000fe40000000c00 */
[----:B------:R-:W-:Y:S01]  /*b430*/  @!P0 IMAD.IADD R15, R3, 0x1, R15 ;  /* 0x00000001030f8824 */ /* 0x000fe200078e020f */
[----:B------:R-:W-:Y:S01]  /*b440*/  MOV R3, 0x20 ;  /* 0x0000002000037802 */ /* 0x000fe20000000f00 */
[----:B------:R-:W-:Y:S01]  /*b450*/  @!PT LDS RZ, [RZ] ;  /* 0x00000000fffff984 */ /* 0x000fe20000000800 */
[----:B------:R-:W-:Y:S01]  /*b460*/  @!PT LDS RZ, [RZ] ;  /* 0x00000000fffff984 */ /* 0x000fe20000000800 */
[----:B------:R-:W-:Y:S01]  /*b470*/  @!PT LDS RZ, [RZ] ;  /* 0x00000000fffff984 */ /* 0x000fe20000000800 */
[----:B------:R2:W-:Y:S04]  /*b480*/  @!P5 LDGSTS.E.BYPASS.LTC128B.128 [R52+0x7000], desc[UR6][R18.64] ;  /* 0x070000001234dfae */ /* 0x0005e8000b981a06 */
[----:B------:R-:W-:Y:S02]  /*b490*/  @P4 STS.128 [R52+0x7800], RZ ;  /* 0x007800ff34004388 */ /* 0x000fe40000000c00 */
[----:B------:R-:W-:-:S02]  /*b4a0*/  @!P3 LEA R20, P5, R6, R20, 0x7 ;  /* 0x000000140614b211 */ /* 0x000fc400078a38ff */
[----:B------:R-:W-:Y:S01]  /*b4b0*/  @!PT LDS RZ, [RZ] ;  /* 0x00000000fffff984 */ /* 0x000fe20000000800 */
[----:B------:R-:W-:Y:S01]  /*b4c0*/  @!PT LDS RZ, [RZ] ;  /* 0x00000000fffff984 */ /* 0x000fe20000000800 */
[----:B------:R-:W-:Y:S01]  /*b4d0*/  @!PT LDS RZ, [RZ] ;  /* 0x00000000fffff984 */ /* 0x000fe20000000800 */
[----:B------:R-:W-:Y:S02]  /*b4e0*/  @!P4 LDGSTS.E.BYPASS.LTC128B.128 [R52+0x7800], desc[UR6][R10.64] ;  /* 0x078000000a34cfae */ /* 0x000fe4000b981a06 */
[----:B------:R-:W-:Y:S02]  /*b4f0*/  @!P3 LEA.HI.X R21, R6, R21, R7, 0x7, P5 ;  /* 0x000000150615b211 */ /* 0x000fe400028f3c07 */
[----:B------:R-:W-:Y:S04]  /*b500*/  @P2 STS.128 [R52+0x8000], RZ ;  /* 0x008000ff34002388 */ /* 0x000fe80000000c00 */
[----:B------:R-:W-:Y:S01]  /*b510*/  @!PT LDS RZ, [RZ] ;  /* 0x00000000fffff984 */ /* 0x000fe20000000800 */
[----:B------:R-:W-:Y:S01]  /*b520*/  @!PT LDS RZ, [RZ] ;  /* 0x00000000fffff984 */ /* 0x000fe20000000800 */
[----:B------:R-:W-:Y:S01]  /*b530*/  @!PT LDS RZ, [RZ] ;  /* 0x00000000fffff984 */ /* 0x000fe20000000800 */
[----:B------:R3:W-:Y:S01]  /*b540*/  @!P2 LDGSTS.E.BYPASS.LTC128B.128 [R52+0x8000], desc[UR6][R8.64] ;  /* 0x080000000834afae */ /* 0x0007e2000b981a06 */
[----:B-1----:R-:W-:-:S03]  /*b550*/  IMAD.SHL.U32 R4, R67, 0x20, RZ ;  /* 0x0000002043047824 */ /* 0x002fc600078e00ff */
[----:B------:R-:W-:Y:S01]  /*b560*/  @P3 STS.128 [R52+0x8800], RZ ;  /* 0x008800ff34003388 */ /* 0x000fe20000000c00 */
[----:B------:R-:W-:Y:S01]  /*b570*/  IMAD.MOV.U32 R5, RZ, RZ, 0x40 ;  /* 0x00000040ff057424 */ /* 0x000fe200078e00ff */
[----:B------:R-:W-:Y:S02]  /*b580*/  LOP3.LUT R167, R137, 0x7c00, R4, 0xf8, !PT ;  /* 0x00007c0089a77812 */ /* 0x000fe400078ef804 */
[----:B------:R-:W-:Y:S01]  /*b590*/  @!PT LDS RZ, [RZ] ;  /* 0x00000000fffff984 */ /* 0x000fe20000000800 */
[----:B------:R-:W-:Y:S01]  /*b5a0*/  @!PT LDS RZ, [RZ] ;  /* 0x00000000fffff984 */ /* 0x000fe20000000800 */
[----:B------:R-:W-:Y:S01]  /*b5b0*/  @!PT LDS RZ, [RZ] ;  /* 0x00000000fffff984 */ /* 0x000fe20000000800 */
[----:B------:R1:W-:Y:S01]  /*b5c0*/  @!P3 LDGSTS.E.BYPASS.LTC128B.128 [R52+0x8800], desc[UR6][R20.64] ;  /* 0x088000001434bfae */ /* 0x0003e2000b981a06 */
[----:B------:R-:W-:Y:S02]  /*b5d0*/  SHF.R.U32.HI R4, RZ, 0x2, R67 ;  /* 0x00000002ff047819 */ /* 0x000fe40000011643 */
[----:B------:R-:W-:Y:S01]  /*b5e0*/  IMAD.IADD R167, R68, 0x1, R167 ;  /* 0x0000000144a77824 */ /* 0x000fe200078e02a7 */
[----:B------:R-:W-:Y:S01]  /*b5f0*/  @P1 STS.128 [R52+0x9000], RZ ;  /* 0x009000ff34001388 */ /* 0x000fe20000000c00 */
[----:B------:R-:W-:-:S03]  /*b600*/  LOP3.LUT R4, R4, 0x7, RZ, 0xc0, !PT ;  /* 0x0000000704047812 */ /* 0x000fc600078ec0ff */
[----:B------:R-:W-:Y:S01]  /*b610*/  LEA R167, R167, UR5, 0x1 ;  /* 0x00000005a7a77c11 */ /* 0x000fe2000f8e08ff */
[----:B------:R-:W-:Y:S01]  /*b620*/  @!PT LDS RZ, [RZ] ;  /* 0x00000000fffff984 */ /* 0x000fe20000000800 */
[----:B------:R-:W-:Y:S01]  /*b630*/  @!PT LDS RZ, [RZ] ;  /* 0x00000000fffff984 */ /* 0x000fe20000000800 */
[----:B------:R-:W-:Y:S01]  /*b640*/  @!PT LDS RZ, [RZ] ;  /* 0x00000000fffff984 */ /* 0x000fe20000000800 */
[----:B------:R-:W-:Y:S01]  /*b650*/  @!P1 LDGSTS.E.BYPASS.LTC128B.128 [R52+0x9000], desc[UR6][R12.64] ;  /* 0x090000000c349fae */ /* 0x000fe2000b981a06 */
[----:B------:R-:W-:-:S03]  /*b660*/  R2P PR, R67, 0x6 ;  /* 0x0000000643007804 */ /* 0x000fc60000000000 */
[----:B------:R-:W-:Y:S02]  /*b670*/  @P0 STS.128 [R52+0x9800], RZ ;  /* 0x009800ff34000388 */ /* 0x000fe40000000c00 */
[----:B------:R-:W-:Y:S02]  /*b680*/  SEL R3, R3, 0xffffffe0, !P1 ;  /* 0xffffffe003037807 */ /* 0x000fe40004800000 */
[----:B------:R-:W-:Y:S01]  /*b690*/  @!PT LDS RZ, [RZ] ;  /* 0x00000000fffff984 */ /* 0x000fe20000000800 */
[----:B------:R-:W-:Y:S01]  /*b6a0*/  @!PT LDS RZ, [RZ] ;  /* 0x00000000fffff984 */ /* 0x000fe20000000800 */
[----:B------:R-:W-:Y:S01]  /*b6b0*/  @!PT LDS RZ, [RZ] ;  /* 0x00000000fffff984 */ /* 0x000fe20000000800 */
[----:B------:R4:W-:Y:S01]  /*b6c0*/  @!P0 LDGSTS.E.BYPASS.LTC128B.128 [R52+0x9800], desc[UR6][R14.64] ;  /* 0x098000000e348fae */ /* 0x0009e2000b981a06 */
[----:B------:R-:W-:Y:S02]  /*b6d0*/  SEL R5, R5, 0xffffffc0, !P2 ;  /* 0xffffffc005057807 */ /* 0x000fe40005000000 */
[C-C-:B------:R-:W-:Y:S01]  /*b6e0*/  IMAD.IADD R165, R167.reuse, 0x1, R3.reuse ;  /* 0x00000001a7a57824 */ /* 0x140fe200078e0203 */
[----:B------:R-:W-:Y:S01]  /*b6f0*/  LDSM.16.M88.4 R96, [R167] ;  /* 0x00000000a760783b */ /* 0x000fe20000000200 */
[C---:B------:R-:W-:Y:S01]  /*b700*/  IMAD.IADD R161, R166.reuse, 0x1, R3 ;  /* 0x00000001a6a17824 */ /* 0x040fe200078e0203 */
[----:B------:R-:W-:Y:S01]  /*b710*/  IADD3 R160, PT, PT, R166, R5, RZ ;  /* 0x00000005a6a07210 */ /* 0x000fe20007ffe0ff */
[----:B------:R-:W-:Y:S01]  /*b720*/  IMAD.IADD R164, R167, 0x1, R5 ;  /* 0x00000001a7a47824 */ /* 0x000fe200078e0205 */
[----:B------:R-:W1:Y:S01]  /*b730*/  LDSM.16.M88.4 R40, [R0+UR5+0x2000] ;  /* 0x002000050028783b */ /* 0x000e620008000200 */
[----:B------:R-:W-:-:S02]  /*b740*/  ISETP.GT.AND P0, PT, R65, R168, PT ;  /* 0x000000a84100720c */ /* 0x000fc40003f04270 */
[C---:B------:R-:W-:Y:S01]  /*b750*/  IMAD.IADD R163, R3.reuse, 0x1, R164 ;  /* 0x0000000103a37824 */ /* 0x040fe200078e02a4 */
[----:B------:R-:W-:Y:S01]  /*b760*/  LDSM.16.M88.4 R80, [R165] ;  /* 0x00000000a550783b */ /* 0x000fe20000000200 */
[----:B------:R-:W-:-:S03]  /*b770*/  IMAD.IADD R159, R3, 0x1, R160 ;  /* 0x00000001039f7824 */ /* 0x000fc600078e02a0 */
[----:B------:R-:W-:Y:S04]  /*b780*/  LDSM.16.M88.4 R48, [R161+0x2000] ;  /* 0x00200000a130783b */ /* 0x000fe80000000200 */
[----:B------:R-:W4:Y:S04]  /*b790*/  LDSM.16.M88.4 R32, [R0+UR5+0x2800] ;  /* 0x002800050020783b */ /* 0x000f280008000200 */
[----:B------:R-:W4:Y:S04]  /*b7a0*/  LDSM.16.M88.4 R24, [R0+UR5+0x3000] ;  /* 0x003000050018783b */ /* 0x000f280008000200 */
[----:B--2---:R-:W2:Y:S04]  /*b7b0*/  LDSM.16.M88.4 R16, [R0+UR5+0x3800] ;  /* 0x003800050010783b */ /* 0x004ea80008000200 */
[----:B---3--:R-:W3:Y:S04]  /*b7c0*/  LDSM.16.M88.4 R8, [R0+UR5+0x4000] ;  /* 0x004000050008783b */ /* 0x008ee80008000200 */
[----:B------:R-:W3:Y:S04]  /*b7d0*/  LDSM.16.M88.4 R112, [R0+UR5+0x4800] ;  /* 0x004800050070783b */ /* 0x000ee80008000200 */
[----:B------:R-:W3:Y:S04]  /*b7e0*/  LDSM.16.M88.4 R104, [R0+UR5+0x5000] ;  /* 0x005000050068783b */ /* 0x000ee80008000200 */
[----:B------:R-:W3:Y:S01]  /*b7f0*/  LDSM.16.M88.4 R56, [R0+UR5+0x5800] ;  /* 0x005800050038783b */ /* 0x000ee20008000200 */
[C---:B-1----:R-:W-:Y:S03]  /*b800*/  HMMA.16816.F32.BF16 R44, R96.reuse, R40, RZ ;  /* 0x00000028602c723c */ /* 0x042fe600000418ff */
[----:B------:R-:W-:Y:S04]  /*b810*/  LDSM.16.M88.4 R60, [R161+0x2800] ;  /* 0x00280000a13c783b */ /* 0x000fe80000000200 */
[----:B------:R-:W-:Y:S01]  /*b820*/  LDSM.16.M88.4 R120, [R161+0x3000] ;  /* 0x00300000a178783b */ /* 0x000fe20000000200 */
[C---:B------:R-:W-:Y:S03]  /*b830*/  HMMA.16816.F32.BF16 R40, R96.reuse, R42, RZ ;  /* 0x0000002a6028723c */ /* 0x040fe600000418ff */
[----:B------:R-:W-:Y:S04]  /*b840*/  LDSM.16.M88.4 R92, [R161+0x4800] ;  /* 0x00480000a15c783b */ /* 0x000fe80000000200 */
[----:B------:R-:W-:Y:S01]  /*b850*/  LDSM.16.M88.4 R132, [R164] ;  /* 0x00000000a484783b */ /* 0x000fe20000000200 */
[----:B----4-:R-:W-:Y:S03]  /*b860*/  HMMA.16816.F32.BF16 R36, R96, R32, RZ ;  /* 0x000000206024723c */ /* 0x010fe600000418ff */
[----:B------:R-:W-:Y:S04]  /*b870*/  LDSM.16.M88.4 R84, [R161+0x5800] ;  /* 0x00580000a154783b */ /* 0x000fe80000000200 */
[----:B------:R-:W-:Y:S01]  /*b880*/  LDSM.16.M88.4 R88, [R161+0x5000] ;  /* 0x00500000a158783b */ /* 0x000fe20000000200 */
[C---:B------:R-:W-:Y:S03]  /*b890*/  HMMA.16816.F32.BF16 R44, R80.reuse, R48, R44 ;  /* 0x00000030502c723c */ /* 0x040fe6000004182c */
        /* <DEDUP_REMOVED lines=8> */
[C---:B--2---:R-:W-:Y:S08]  /*b920*/  HMMA.16816.F32.BF16 R20, R96.reuse, R16, RZ ;  /* 0x000000106014723c */ /* 0x044ff000000418ff */
        /* <DEDUP_REMOVED lines=19> */
[C---:B--2---:R-:W-:Y:S08]  /*ba60*/  HMMA.16816.F32.BF16 R20, R80.reuse, R56, R20 ;  /* 0x000000385014723c */ /* 0x044ff00000041814 */
[C---:B------:R-:W-:Y:S01]  /*ba70*/  HMMA.16816.F32.BF16 R16, R80.reuse, R58, R16 ;  /* 0x0000003a5010723c */ /* 0x040fe20000041810 */
[----:B------:R-:W2:Y:S07]  /*ba80*/  LDSM.16.M88.4 R56, [R160+0x3800] ;  /* 0x00380000a038783b */ /* 0x000eae0000000200 */
[C---:B------:R-:W-:Y:S01]  /*ba90*/  HMMA.16816.F32.BF16 R24, R80.reuse, R122, R24 ;  /* 0x0000007a5018723c */ /* 0x040fe20000041818 */
        /* <DEDUP_REMOVED lines=10> */
[----:B------:R-:W1:Y:S07]  /*bb40*/  LDSM.16.M88.4 R88, [R159+0x2000] ;  /* 0x002000009f58783b */ /* 0x000e6e0000000200 */
[----:B------:R-:W-:Y:S01]  /*bb50*/  HMMA.16816.F32.BF16 R96, R80, R86, R96 ;  /* 0x000000565060723c */ /* 0x000fe20000041860 */
[----:B------:R-:W1:Y:S04]  /*bb60*/  LDSM.16.M88.4 R84, [R159+0x2800] ;  /* 0x002800009f54783b */ /* 0x000e680000000200 */
[----:B------:R-:W1:Y:S03]  /*bb70*/  LDSM.16.M88.4 R80, [R159+0x3000] ;  /* 0x003000009f50783b */ /* 0x000e660000000200 */
[C---:B------:R-:W-:Y:S08]  /*bb80*/  HMMA.16816.F32.BF16 R44, R132.reuse, R76, R44 ;  /* 0x0000004c842c723c */ /* 0x040ff0000004182c */
[C---:B------:R-:W-:Y:S01]  /*bb90*/  HMMA.16816.F32.BF16 R40, R132.reuse, R78, R40 ;  /* 0x0000004e8428723c */ /* 0x040fe20000041828 */
[----:B------:R-:W1:Y:S07]  /*bba0*/  LDSM.16.M88.4 R76, [R159+0x3800] ;  /* 0x003800009f4c783b */ /* 0x000e6e0000000200 */
[C---:B------:R-:W-:Y:S08]  /*bbb0*/  HMMA.16816.F32.BF16 R36, R132.reuse, R72, R36 ;  /* 0x000000488424723c */ /* 0x040ff00000041824 */
[C---:B------:R-:W-:Y:S01]  /*bbc0*/  HMMA.16816.F32.BF16 R32, R132.reuse, R74, R32 ;  /* 0x0000004a8420723c */ /* 0x040fe20000041820 */
[----:B------:R-:W1:Y:S07]  /*bbd0*/  LDSM.16.M88.4 R72, [R159+0x4000] ;  /* 0x004000009f48783b */ /* 0x000e6e0000000200 */
[C---:B---3--:R-:W-:Y:S08]  /*bbe0*/  HMMA.16816.F32.BF16 R28, R132.reuse, R60, R28 ;  /* 0x0000003c841c723c */ /* 0x048ff0000004181c */
[C---:B------:R-:W-:Y:S01]  /*bbf0*/  HMMA.16816.F32.BF16 R24, R132.reuse, R62, R24 ;  /* 0x0000003e8418723c */ /* 0x040fe20000041818 */
[----:B------:R-:W3:Y:S07]  /*bc00*/  LDSM.16.M88.4 R60, [R159+0x4800] ;  /* 0x004800009f3c783b */ /* 0x000eee0000000200 */
[C---:B--2---:R-:W-:Y:S08]  /*bc10*/  HMMA.16816.F32.BF16 R20, R132.reuse, R56, R20 ;  /* 0x000000388414723c */ /* 0x044ff00000041814 */
[----:B------:R-:W-:Y:S01]  /*bc20*/  HMMA.16816.F32.BF16 R16, R132, R58, R16 ;  /* 0x0000003a8410723c */ /* 0x000fe20000041810 */
[----:B------:R-:W2:Y:S01]  /*bc30*/  LDSM.16.M88.4 R56, [R159+0x5000] ;  /* 0x005000009f38783b */ /* 0x000ea20000000200 */
[----:B------:R-:W-:-:S06]  /*bc40*/  DEPBAR.LE SB0, 0x0 ;  /* 0x000080000000791a */ /* 0x000fcc0000000000 */
[C---:B----4-:R-:W-:Y:S08]  /*bc50*/  HMMA.16816.F32.BF16 R100, R132.reuse, R120, R100 ;  /* 0x000000788464723c */ /* 0x050ff00000041864 */
[C---:B------:R-:W-:Y:S08]  /*bc60*/  HMMA.16816.F32.BF16 R116, R132.reuse, R128, R116 ;  /* 0x000000808474723c */ /* 0x040ff00000041874 */
[C---:B------:R-:W-:Y:S08]  /*bc70*/  HMMA.16816.F32.BF16 R112, R132.reuse, R130, R112 ;  /* 0x000000828470723c */ /* 0x040ff00000041870 */
[C---:B------:R-:W-:Y:S08]  /*bc80*/  HMMA.16816.F32.BF16 R108, R132.reuse, R124, R108 ;  /* 0x0000007c846c723c */ /* 0x040ff0000004186c */
[C---:B------:R-:W-:Y:S08]  /*bc90*/  HMMA.16816.F32.BF16 R104, R132.reuse, R126, R104 ;  /* 0x0000007e8468723c */ /* 0x040ff00000041868 */
[----:B------:R-:W-:Y:S08]  /*bca0*/  HMMA.16816.F32.BF16 R96, R132, R122, R96 ;  /* 0x0000007a8460723c */ /* 0x000ff00000041860 */
[----:B-1----:R-:W-:Y:S01]  /*bcb0*/  HMMA.16816.F32.BF16 R100, R92, R48, R100 ;  /* 0x000000305c64723c */ /* 0x002fe20000041864 */
[----:B------:R-:W-:-:S04]  /*bcc0*/  LOP3.LUT R49, R70, 0x1f0, RZ, 0xc0, !PT ;  /* 0x000001f046317812 */ /* 0x000fc800078ec0ff */
[----:B------:R-:W-:-:S03]  /*bcd0*/  IADD3 R0, PT, PT, R49, 0x1, R170 ;  /* 0x0000000131007810 */ /* 0x000fc60007ffe0aa */
[----:B------:R-:W-:Y:S01]  /*bce0*/  HMMA.16816.F32.BF16 R44, R92, R88, R44 ;  /* 0x000000585c2c723c */ /* 0x000fe2000004182c */
[----:B------:R-:W-:-:S04]  /*bcf0*/  IADD3 R0, PT, PT, -R169, R0, R4 ;  /* 0x00000000a9007210 */ /* 0x000fc80007ffe104 */
[----:B------:R-:W-:Y:S01]  /*bd00*/  IADD3 R140, PT, PT, R0, UR4, R69 ;  /* 0x00000004008c7c10 */ /* 0x000fe2000fffe045 */
[----:B------:R-:W-:Y:S02]  /*bd10*/  IMAD.IADD R0, R64, 0x1, R141 ;  /* 0x0000000140007824 */ /* 0x000fe400078e028d */
        /* <DEDUP_REMOVED lines=29> */
.L_x_6659:
        /* <DEDUP_REMOVED lines=59> */
.L_x_6660:
        /* <DEDUP_REMOVED lines=28> */
.L_x_6658:
        /* <DEDUP_REMOVED lines=12> */
[--C-:B------:R-:W-:Y:S01]  /*c520*/  IMAD.IADD R157, R5, 0x1, R162.reuse ;  /* 0x00000001059d7824 */ /* 0x100fe200078e02a2 */
[----:B------:R-:W-:Y:S01]  /*c530*/  FSEL R74, R43, -INF , !P3 ;  /* 0xff8000002b4a7808 */ /* 0x000fe20005800000 */
[C---:B------:R-:W-:Y:S01]  /*c540*/  IMAD.IADD R158, R3.reuse, 0x1, R162 ;  /* 0x00000001039e7824 */ /* 0x040fe200078e02a2 */
[----:B------:R-:W-:Y:S01]  /*c550*/  @P1 LOP3.LUT R66, R66, 0x4, RZ, 0xfc, !PT ;  /* 0x0000000442421812 */ /* 0x000fe200078efcff */
[----:B------:R-:W-:Y:S01]  /*c560*/  IMAD.IADD R156, R3, 0x1, R157 ;  /* 0x00000001039c7824 */ /* 0x000fe200078e029d */
[----:B------:R-:W-:Y:S01]  /*c570*/  ISETP.GE.AND P1, PT, R4, R67, PT ;  /* 0x000000430400720c */ /* 0x000fe20003f26270 */
[----:B------:R-:W-:Y:S01]  /*c580*/  VIADD R4, R0, 0x11 ;  /* 0x0000001100047836 */ /* 0x000fe20000000000 */
[----:B------:R-:W-:Y:S01]  /*c590*/  LOP3.LUT R66, R66, 0xfffffff7, RZ, 0xc0, !PT ;  /* 0xfffffff742427812 */ /* 0x000fe200078ec0ff */
[----:B------:R-:W-:Y:S01]  /*c5a0*/  LDSM.16.MT88.4 R76, [R158+0x6000] ;  /* 0x006000009e4c783b */ /* 0x000fe20000004200 */
[----:B------:R-:W-:-:S02]  /*c5b0*/  FSEL R69, R41, -INF , !P1 ;  /* 0xff80000029457808 */ /* 0x000fc40004800000 */
[----:B------:R-:W-:Y:S01]  /*c5c0*/  @P0 LOP3.LUT R66, R66, 0x8, RZ, 0xfc, !PT ;  /* 0x0000000842420812 */ /* 0x000fe200078efcff */
[----:B------:R-:W-:Y:S01]  /*c5d0*/  LDSM.16.MT88.4 R92, [R157+0x6000] ;  /* 0x006000009d5c783b */ /* 0x000fe20000004200 */
[-C--:B------:R-:W-:Y:S01]  /*c5e0*/  ISETP.GE.AND P0, PT, R2, R140.reuse, PT ;  /* 0x0000008c0200720c */ /* 0x080fe20003f06270 */
[----:B------:R-:W-:Y:S01]  /*c5f0*/  VIADD R2, R0, 0x10 ;  /* 0x0000001000027836 */ /* 0x000fe20000000000 */
        /* <DEDUP_REMOVED lines=8> */
[CC--:B------:R-:W-:Y:S02]  /*c680*/  ISETP.GE.AND P1, PT, R2.reuse, R67.reuse, PT ;  /* 0x000000430200720c */ /* 0x0c0fe40003f26270 */
[-C--:B------:R-:W-:Y:S01]  /*c690*/  ISETP.GE.AND P2, PT, R2, R140.reuse, PT ;  /* 0x0000008c0200720c */ /* 0x080fe20003f46270 */
[----:B------:R-:W-:Y:S01]  /*c6a0*/  VIADD R2, R0, 0x20 ;  /* 0x0000002000027836 */ /* 0x000fe20000000000 */
[----:B------:R-:W-:Y:S02]  /*c6b0*/  FSEL R75, R37, -INF , !P4 ;  /* 0xff800000254b7808 */ /* 0x000fe40006000000 */
[C---:B------:R-:W-:Y:S02]  /*c6c0*/  ISETP.GE.AND P5, PT, R4.reuse, R67, PT ;  /* 0x000000430400720c */ /* 0x040fe40003fa6270 */
[----:B------:R-:W-:Y:S01]  /*c6d0*/  ISETP.GE.AND P4, PT, R4, R140, PT ;  /* 0x0000008c0400720c */ /* 0x000fe20003f86270 */
[----:B------:R-:W-:Y:S01]  /*c6e0*/  VIADD R4, R0, 0x21 ;  /* 0x0000002100047836 */ /* 0x000fe20000000000 */
[----:B------:R-:W-:-:S02]  /*c6f0*/  FSEL R38, R39, -INF , !P0 ;  /* 0xff80000027267808 */ /* 0x000fc40004000000 */
[CC--:B------:R-:W-:Y:S02]  /*c700*/  ISETP.GE.AND P3, PT, R2.reuse, R67.reuse, PT ;  /* 0x000000430200720c */ /* 0x0c0fe40003f66270 */
[-C--:B------:R-:W-:Y:S01]  /*c710*/  ISETP.GE.AND P0, PT, R2, R140.reuse, PT ;  /* 0x0000008c0200720c */ /* 0x080fe20003f06270 */
[----:B------:R-:W-:Y:S01]  /*c720*/  VIADD R2, R0, 0x28 ;  /* 0x0000002800027836 */ /* 0x000fe20000000000 */
[----:B------:R-:W-:Y:S01]  /*c730*/  FSEL R73, R32, -INF , !P1 ;  /* 0xff80000020497808 */ /* 0x000fe20004800000 */
[----:B------:R-:W-:Y:S01]  /*c740*/  VIADD R32, R0, 0x29 ;  /* 0x0000002900207836 */ /* 0x000fe20000000000 */
        /* <DEDUP_REMOVED lines=10> */
[----:B------:R-:W-:Y:S01]  /*c7f0*/  FSEL R145, R28, -INF , !P3 ;  /* 0xff8000001c917808 */ /* 0x000fe20005800000 */
[----:B------:R-:W-:Y:S01]  /*c800*/  VIADD R28, R0, 0x31 ;  /* 0x00000031001c7836 */ /* 0x000fe20000000000 */
[CC--:B------:R-:W-:Y:S02]  /*c810*/  ISETP.GE.AND P1, PT, R2.reuse, R67.reuse, PT ;  /* 0x000000430200720c */ /* 0x0c0fe40003f26270 */
[----:B------:R-:W-:Y:S01]  /*c820*/  ISETP.GE.AND P2, PT, R2, R140, PT ;  /* 0x0000008c0200720c */ /* 0x000fe20003f46270 */
[----:B------:R-:W-:Y:S01]  /*c830*/  VIADD R2, R0, 0x38 ;  /* 0x0000003800027836 */ /* 0x000fe20000000000 */
[----:B------:R-:W-:Y:S02]  /*c840*/  ISETP.GE.AND P3, PT, R32, R67, PT ;  /* 0x000000432000720c */ /* 0x000fe40003f66270 */
[----:B------:R-:W-:Y:S01]  /*c850*/  FSEL R139, R20, -INF , !P1 ;  /* 0xff800000148b7808 */ /* 0x000fe20004800000 */
[----:B------:R-:W-:Y:S01]  /*c860*/  VIADD R20, R0, 0x41 ;  /* 0x0000004100147836 */ /* 0x000fe20000000000 */
[----:B------:R-:W-:-:S02]  /*c870*/  FSEL R49, R25, -INF , !P3 ;  /* 0xff80000019317808 */ /* 0x000fc40005800000 */
[----:B------:R-:W-:Y:S02]  /*c880*/  FSEL R138, R26, -INF , !P4 ;  /* 0xff8000001a8a7808 */ /* 0x000fe40006000000 */
[C---:B------:R-:W-:Y:S02]  /*c890*/  ISETP.GE.AND P3, PT, R2.reuse, R67, PT ;  /* 0x000000430200720c */ /* 0x040fe40003f66270 */
[-C--:B------:R-:W-:Y:S01]  /*c8a0*/  ISETP.GE.AND P1, PT, R2, R140.reuse, PT ;  /* 0x0000008c0200720c */ /* 0x080fe20003f26270 */
[----:B------:R-:W-:Y:S01]  /*c8b0*/  VIADD R2, R0, 0x40 ;  /* 0x0000004000027836 */ /* 0x000fe20000000000 */
[----:B------:R-:W-:Y:S02]  /*c8c0*/  ISETP.GE.AND P4, PT, R28, R140, PT ;  /* 0x0000008c1c00720c */ /* 0x000fe40003f86270 */
[----:B------:R-:W-:Y:S02]  /*c8d0*/  LOP3.LUT R66, R66, 0xfffffffe, RZ, 0xc0, !PT ;  /* 0xfffffffe42427812 */ /* 0x000fe400078ec0ff */
[----:B------:R-:W-:-:S02]  /*c8e0*/  FSEL R124, R23, -INF , !P4 ;  /* 0xff800000177c7808 */ /* 0x000fc40006000000 */
[-C--:B------:R-:W-:Y:S02]  /*c8f0*/  ISETP.GE.AND P4, PT, R2, R67.reuse, PT ;  /* 0x000000430200720c */ /* 0x080fe40003f86270 */
[----:B------:R-:W-:Y:S01]  /*c900*/  FSEL R143, R24, -INF , !P5 ;  /* 0xff800000188f7808 */ /* 0x000fe20006800000 */
[----:B------:R-:W-:Y:S01]  /*c910*/  VIADD R24, R0, 0x39 ;  /* 0x0000003900187836 */ /* 0x000fe20000000000 */
[----:B------:R-:W-:Y:S02]  /*c920*/  ISETP.GE.AND P5, PT, R28, R67, PT ;  /* 0x000000431c00720c */ /* 0x000fe40003fa6270 */
[----:B------:R-:W-:Y:S02]  /*c930*/  FSEL R134, R18, -INF , !P1 ;  /* 0xff80000012867808 */ /* 0x000fe40004800000 */
[----:B------:R-:W-:Y:S02]  /*c940*/  FSEL R57, R21, -INF , !P5 ;  /* 0xff80000015397808 */ /* 0x000fe40006800000 */
[----:B------:R-:W-:Y:S01]  /*c950*/  ISETP.GE.AND P5, PT, R2, R140, PT ;  /* 0x0000008c0200720c */ /* 0x000fe20003fa6270 */
[----:B------:R-:W-:Y:S01]  /*c960*/  VIADD R2, R0, 0x48 ;  /* 0x0000004800027836 */ /* 0x000fe20000000000 */
[----:B------:R-:W-:Y:S01]  /*c970*/  FSEL R59, R16, -INF , !P3 ;  /* 0xff800000103b7808 */ /* 0x000fe20005800000 */
[----:B------:R-:W-:Y:S01]  /*c980*/  VIADD R16, R0, 0x49 ;  /* 0x0000004900107836 */ /* 0x000fe20000000000 */
[----:B------:R-:W-:-:S02]  /*c990*/  @P4 LOP3.LUT R66, R66, 0x1, RZ, 0xfc, !PT ;  /* 0x0000000142424812 */ /* 0x000fc400078efcff */
[----:B------:R-:W-:Y:S02]  /*c9a0*/  ISETP.GE.AND P3, PT, R2, R67, PT ;  /* 0x000000430200720c */ /* 0x000fe40003f66270 */
[----:B------:R-:W-:Y:S02]  /*c9b0*/  LOP3.LUT P1, RZ, R66, 0x1, RZ, 0xc0, !PT ;  /* 0x0000000142ff7812 */ /* 0x000fe4000782c0ff */
[----:B------:R-:W-:Y:S02]  /*c9c0*/  FSEL R58, R30, -INF , !P0 ;  /* 0xff8000001e3a7808 */ /* 0x000fe40004000000 */
[----:B------:R-:W-:Y:S01]  /*c9d0*/  FSEL R133, R12, -INF , !P1 ;  /* 0xff8000000c857808 */ /* 0x000fe20004800000 */
[----:B------:R-:W-:Y:S01]  /*c9e0*/  VIADD R12, R0, 0x69 ;  /* 0x00000069000c7836 */ /* 0x000fe20000000000 */
[----:B------:R-:W-:Y:S01]  /*c9f0*/  ISETP.GE.AND P1, PT, R2, R140, PT ;  /* 0x0000008c0200720c */ /* 0x000fe20003f26270 */
[----:B------:R-:W-:Y:S01]  /*ca00*/  VIADD R2, R0, 0x50 ;  /* 0x0000005000027836 */ /* 0x000fe20000000000 */
[----:B------:R-:W-:-:S02]  /*ca10*/  FSEL R136, R22, -INF , !P2 ;  /* 0xff80000016887808 */ /* 0x000fc40005000000 */
[-C--:B------:R-:W-:Y:S02]  /*ca20*/  ISETP.GE.AND P4, PT, R20, R140.reuse, PT ;  /* 0x0000008c1400720c */ /* 0x080fe40003f86270 */
[----:B------:R-:W-:Y:S02]  /*ca30*/  ISETP.GE.AND P0, PT, R32, R140, PT ;  /* 0x0000008c2000720c */ /* 0x000fe40003f06270 */
[----:B------:R-:W-:Y:S02]  /*ca40*/  ISETP.GE.AND P2, PT, R24, R67, PT ;  /* 0x000000431800720c */ /* 0x000fe40003f46270 */
[----:B------:R-:W-:Y:S01]  /*ca50*/  FSEL R132, R14, -INF , !P5 ;  /* 0xff8000000e847808 */ /* 0x000fe20006800000 */
[C---:B------:R-:W-:Y:S01]  /*ca60*/  VIADD R14, R0.reuse, 0x68 ;  /* 0x00000068000e7836 */ /* 0x040fe20000000000 */
[----:B------:R-:W-:Y:S01]  /*ca70*/  FSEL R128, R15, -INF , !P4 ;  /* 0xff8000000f807808 */ /* 0x000fe20006000000 */
[----:B------:R-:W-:Y:S01]  /*ca80*/  VIADD R15, R0, 0x61 ;  /* 0x00000061000f7836 */ /* 0x000fe20000000000 */
[----:B------:R-:W-:-:S02]  /*ca90*/  FSEL R60, R27, -INF , !P0 ;  /* 0xff8000001b3c7808 */ /* 0x000fc40004000000 */
[----:B------:R-:W-:Y:S02]  /*caa0*/  FSEL R135, R17, -INF , !P2 ;  /* 0xff80000011877808 */ /* 0x000fe40005000000 */
[CC--:B------:R-:W-:Y:S02]  /*cab0*/  ISETP.GE.AND P5, PT, R2.reuse, R67.reuse, PT ;  /* 0x000000430200720c */ /* 0x0c0fe40003fa6270 */
[-C--:B------:R-:W-:Y:S01]  /*cac0*/  ISETP.GE.AND P4, PT, R2, R140.reuse, PT ;  /* 0x0000008c0200720c */ /* 0x080fe20003f86270 */
[----:B------:R-:W-:Y:S01]  /*cad0*/  VIADD R2, R0, 0x51 ;  /* 0x0000005100027836 */ /* 0x000fe20000000000 */
[----:B------:R-:W-:Y:S02]  /*cae0*/  ISETP.GE.AND P0, PT, R24, R140, PT ;  /* 0x0000008c1800720c */ /* 0x000fe40003f06270 */
[----:B------:R-:W-:Y:S02]  /*caf0*/  ISETP.GE.AND P2, PT, R16, R67, PT ;  /* 0x000000431000720c */ /* 0x000fe40003f46270 */
[----:B------:R-:W-:-:S02]  /*cb00*/  FSEL R122, R19, -INF , !P0 ;  /* 0xff800000137a7808 */ /* 0x000fc40004000000 */
[----:B------:R-:W-:Y:S02]  /*cb10*/  FSEL R127, R9, -INF , !P2 ;  /* 0xff800000097f7808 */ /* 0x000fe40005000000 */
[-C--:B------:R-:W-:Y:S02]  /*cb20*/  ISETP.GE.AND P0, PT, R16, R140.reuse, PT ;  /* 0x0000008c1000720c */ /* 0x080fe40003f06270 */
[----:B------:R-:W-:Y:S02]  /*cb30*/  ISETP.GE.AND P2, PT, R2, R140, PT ;  /* 0x0000008c0200720c */ /* 0x000fe40003f46270 */
[----:B------:R-:W-:Y:S02]  /*cb40*/  FSEL R41, R36, -INF , !P6 ;  /* 0xff80000024297808 */ /* 0x000fe40007000000 */
[-C--:B------:R-:W-:Y:S02]  /*cb50*/  ISETP.GE.AND P6, PT, R20, R67.reuse, PT ;  /* 0x000000431400720c */ /* 0x080fe40003fc6270 */
[----:B------:R-:W-:Y:S01]  /*cb60*/  FSEL R126, R10, -INF , !P1 ;  /* 0xff8000000a7e7808 */ /* 0x000fe20004800000 */
[C---:B------:R-:W-:Y:S01]  /*cb70*/  VIADD R10, R0.reuse, 0x58 ;  /* 0x00000058000a7836 */ /* 0x040fe20000000000 */
[----:B------:R-:W-:Y:S01]  /*cb80*/  FSEL R130, R11, -INF , !P0 ;  /* 0xff8000000b827808 */ /* 0x000fe20004000000 */
[C---:B------:R-:W-:Y:S01]  /*cb90*/  VIADD R11, R0.reuse, 0x71 ;  /* 0x00000071000b7836 */ /* 0x040fe20000000000 */
[C---:B------:R-:W-:Y:S01]  /*cba0*/  ISETP.GE.AND P0, PT, R0.reuse, R67, PT ;  /* 0x000000430000720c */ /* 0x040fe20003f06270 */
[----:B------:R-:W-:Y:S01]  /*cbb0*/  LDSM.16.MT88.4 R20, [R158+0x6800] ;  /* 0x006800009e14783b */ /* 0x000fe20000004200 */
[----:B------:R-:W-:Y:S01]  /*cbc0*/  FSEL R129, R13, -INF , !P6 ;  /* 0xff8000000d817808 */ /* 0x000fe20007000000 */
[----:B------:R-:W-:Y:S01]  /*cbd0*/  VIADD R13, R0, 0x70 ;  /* 0x00000070000d7836 */ /* 0x000fe20000000000 */
[----:B------:R-:W-:-:S02]  /*cbe0*/  LOP3.LUT P1, RZ, R66, 0x4, RZ, 0xc0, !PT ;  /* 0x0000000442ff7812 */ /* 0x000fc4000782c0ff */
[C---:B------:R-:W-:Y:S02]  /*cbf0*/  LOP3.LUT P6, RZ, R66.reuse, 0x8, RZ, 0xc0, !PT ;  /* 0x0000000842ff7812 */ /* 0x040fe400078cc0ff */
[----:B------:R-:W-:Y:S02]  /*cc00*/  LOP3.LUT R66, R66, 0xfffffffd, RZ, 0xc0, !PT ;  /* 0xfffffffd42427812 */ /* 0x000fe400078ec0ff */
[----:B------:R-:W-:Y:S02]  /*cc10*/  FSEL R9, R44, -INF , !P0 ;  /* 0xff8000002c097808 */ /* 0x000fe40004000000 */
[----:B------:R-:W-:Y:S02]  /*cc20*/  ISETP.GE.AND P0, PT, R10, R140, PT ;  /* 0x0000008c0a00720c */ /* 0x000fe40003f06270 */
[----:B------:R-:W-:Y:S02]  /*cc30*/  FSEL R45, R45, -INF , !P1 ;  /* 0xff8000002d2d7808 */ /* 0x000fe40004800000 */
[----:B------:R-:W-:-:S02]  /*cc40*/  @P2 LOP3.LUT R66, R66, 0x2, RZ, 0xfc, !PT ;  /* 0x0000000242422812 */ /* 0x000fc400078efcff */
[----:B------:R-:W-:Y:S02]  /*cc50*/  ISETP.GE.AND P2, PT, R10, R67, PT ;  /* 0x000000430a00720c */ /* 0x000fe40003f46270 */
[----:B------:R-:W-:Y:S02]  /*cc60*/  FMNMX3.FTZ R10, R9, R45, R71, !PT ;  /* 0x0000002d090a7276 */ /* 0x000fe40007810047 */
[----:B------:R-:W-:Y:S02]  /*cc70*/  LOP3.LUT R66, R66, 0xfffffffe, RZ, 0xc0, !PT ;  /* 0xfffffffe42427812 */ /* 0x000fe400078ec0ff */
[----:B------:R-:W-:Y:S02]  /*cc80*/  FMNMX3.FTZ R10, R10, R69, R41, !PT ;  /* 0x000000450a0a7276 */ /* 0x000fe40007810029 */
[----:B------:R-:W-:Y:S02]  /*cc90*/  @P0 LOP3.LUT R66, R66, 0x1, RZ, 0xfc, !PT ;  /* 0x0000000142420812 */ /* 0x000fe400078efcff */
[----:B------:R-:W-:-:S02]  /*cca0*/  FMNMX3.FTZ R10, R10, R75, R73, !PT ;  /* 0x0000004b0a0a7276 */ /* 0x000fc40007810049 */
[----:B------:R-:W-:Y:S02]  /*ccb0*/  ISETP.GE.AND P0, PT, R0, R140, PT ;  /* 0x0000008c0000720c */ /* 0x000fe40003f06270 */
[----:B------:R-:W-:Y:S02]  /*ccc0*/  FSEL R131, R8, -INF , !P3 ;  /* 0xff80000008837808 */ /* 0x000fe40005800000 */
[----:B------:R-:W-:Y:S02]  /*ccd0*/  FMNMX3.FTZ R16, R10, R39, R145, !PT ;  /* 0x000000270a107276 */ /* 0x000fe40007810091 */
[----:B------:R-:W-:Y:S02]  /*cce0*/  FSEL R8, R47, -INF , !P6 ;  /* 0xff8000002f087808 */ /* 0x000fe40007000000 */
[----:B------:R-:W-:Y:S02]  /*ccf0*/  FSEL R10, R46, -INF , !P0 ;  /* 0xff8000002e0a7808 */ /* 0x000fe40004000000 */
[----:B------:R-:W-:Y:S01]  /*cd00*/  ISETP.GE.AND P3, PT, R2, R67, PT ;  /* 0x000000430200720c */ /* 0x000fe20003f66270 */
[----:B------:R-:W-:Y:S01]  /*cd10*/  VIADD R2, R0, 0x59 ;  /* 0x0000005900027836 */ /* 0x000fe20000000000 */
[----:B------:R-:W-:-:S02]  /*cd20*/  FMNMX3.FTZ R17, R10, R8, R42, !PT ;  /* 0x000000080a117276 */ /* 0x000fc4000781002a */
[----:B------:R-:W-:Y:S02]  /*cd30*/  FMNMX3.FTZ R16, R16, R51, R143, !PT ;  /* 0x0000003310107276 */ /* 0x000fe4000781008f */
[----:B------:R-:W-:Y:S02]  /*cd40*/  FMNMX3.FTZ R17, R17, R74, R72, !PT ;  /* 0x0000004a11117276 */ /* 0x000fe40007810048 */
        /* <DEDUP_REMOVED lines=11> */
[C---:B------:R-:W-:Y:S01]  /*ce00*/  VIADD R2, R0.reuse, 0x78 ;  /* 0x0000007800027836 */ /* 0x040fe20000000000 */
[----:B------:R-:W-:Y:S01]  /*ce10*/  FSEL R117, R113, -INF , !P1 ;  /* 0xff80000071757808 */ /* 0x000fe20004800000 */
[----:B------:R-:W-:Y:S01]  /*ce20*/  VIADD R0, R0, 0x79 ;  /* 0x0000007900007836 */ /* 0x000fe20000000000 */
[----:B------:R-:W-:-:S02]  /*ce30*/  FMNMX3.FTZ R17, R17, R142, R138, !PT ;  /* 0x0000008e11117276 */ /* 0x000fc4000781008a */
[----:B------:R-:W-:Y:S02]  /*ce40*/  ISETP.GE.AND P1, PT, R15, R67, PT ;  /* 0x000000430f00720c */ /* 0x000fe40003f26270 */
[----:B------:R-:W-:Y:S02]  /*ce50*/  FMNMX3.FTZ R16, R16, R135, R133, !PT ;  /* 0x0000008710107276 */ /* 0x000fe40007810085 */
[----:B------:R-:W-:Y:S02]  /*ce60*/  FMNMX3.FTZ R17, R17, R60, R136, !PT ;  /* 0x0000003c11117276 */ /* 0x000fe40007810088 */
[----:B------:R-:W-:Y:S02]  /*ce70*/  FMNMX3.FTZ R16, R16, R129, R131, !PT ;  /* 0x0000008110107276 */ /* 0x000fe40007810083 */
[----:B------:R-:W-:Y:S02]  /*ce80*/  FSEL R109, R109, -INF , !P1 ;  /* 0xff8000006d6d7808 */ /* 0x000fe40004800000 */
[----:B------:R-:W-:-:S02]  /*ce90*/  ISETP.GE.AND P1, PT, R2, R67, PT ;  /* 0x000000430200720c */ /* 0x000fc40003f26270 */
[----:B------:R-:W-:Y:S02]  /*cea0*/  FMNMX3.FTZ R17, R17, R124, R134, !PT ;  /* 0x0000007c11117276 */ /* 0x000fe40007810086 */
[----:B------:R-:W-:Y:S02]  /*ceb0*/  FSEL R121, R112, -INF , !P2 ;  /* 0xff80000070797808 */ /* 0x000fe40005000000 */
[----:B------:R-:W-:Y:S02]  /*cec0*/  FMNMX3.FTZ R16, R16, R127, R125, !PT ;  /* 0x0000007f10107276 */ /* 0x000fe4000781007d */
[----:B------:R-:W-:Y:S02]  /*ced0*/  FSEL R118, R118, -INF , !P4 ;  /* 0xff80000076767808 */ /* 0x000fe40006000000 */
[----:B------:R-:W-:Y:S02]  /*cee0*/  FSEL R37, R96, -INF , !P1 ;  /* 0xff80000060257808 */ /* 0x000fe40004800000 */
[----:B------:R-:W-:-:S02]  /*cef0*/  ISETP.GE.AND P4, PT, R12, R67, PT ;  /* 0x000000430c00720c */ /* 0x000fc40003f86270 */
[-C--:B------:R-:W-:Y:S02]  /*cf00*/  ISETP.GE.AND P2, PT, R11, R67.reuse, PT ;  /* 0x000000430b00720c */ /* 0x080fe40003f46270 */
[----:B------:R-:W-:Y:S02]  /*cf10*/  ISETP.GE.AND P1, PT, R15, R140, PT ;  /* 0x0000008c0f00720c */ /* 0x000fe40003f26270 */
[----:B------:R-:W-:Y:S02]  /*cf20*/  FMNMX3.FTZ R15, R17, R122, R132, !PT ;  /* 0x0000007a110f7276 */ /* 0x000fe40007810084 */
[----:B------:R-:W-:Y:S02]  /*cf30*/  ISETP.GE.AND P0, PT, R14, R67, PT ;  /* 0x000000430e00720c */ /* 0x000fe40003f06270 */
[----:B------:R-:W-:Y:S02]  /*cf40*/  FSEL R113, R108, -INF , !P3 ;  /* 0xff8000006c717808 */ /* 0x000fe40005800000 */
[----:B------:R-:W-:-:S02]  /*cf50*/  FMNMX3.FTZ R16, R16, R123, R121, !PT ;  /* 0x0000007b10107276 */ /* 0x000fc40007810079 */
[----:B------:R-:W-:Y:S02]  /*cf60*/  FSEL R61, R105, -INF , !P4 ;  /* 0xff800000693d7808 */ /* 0x000fe40006000000 */
[----:B------:R-:W-:Y:S02]  /*cf70*/  FSEL R44, R101, -INF , !P2 ;  /* 0xff800000652c7808 */ /* 0x000fe40005000000 */
[C---:B------:R-:W-:Y:S02]  /*cf80*/  LOP3.LUT P4, RZ, R66.reuse, 0x1, RZ, 0xc0, !PT ;  /* 0x0000000142ff7812 */ /* 0x040fe4000788c0ff */
[----:B------:R-:W-:Y:S02]  /*cf90*/  LOP3.LUT P2, RZ, R66, 0x2, RZ, 0xc0, !PT ;  /* 0x0000000242ff7812 */ /* 0x000fe4000784c0ff */
[----:B------:R-:W-:Y:S02]  /*cfa0*/  FMNMX3.FTZ R15, R15, R128, R126, !PT ;  /* 0x000000800f0f7276 */ /* 0x000fe4000781007e */
[----:B------:R-:W-:-:S02]  /*cfb0*/  ISETP.GE.AND P3, PT, R13, R67, PT ;  /* 0x000000430d00720c */ /* 0x000fc40003f66270 */
        /* <DEDUP_REMOVED lines=25> */
[----:B------:R-:W-:Y:S02]  /*d150*/  FMNMX.FTZ R12, R31, R16, !PT ;  /* 0x000000101f0c7209 */ /* 0x000fe40007810000 */
[----:B------:R-:W-:Y:S01]  /*d160*/  ISETP.GE.AND P0, PT, R0, R140, PT ;  /* 0x0000008c0000720c */ /* 0x000fe20003f06270 */
[----:B------:R-:W-:Y:S01]  /*d170*/  LDSM.16.MT88.4 R16, [R157+0x6800] ;  /* 0x006800009d10783b */ /* 0x000fe20000004200 */
[----:B------:R-:W-:Y:S02]  /*d180*/  FSEL R34, R103, -INF , !P4 ;  /* 0xff80000067227808 */ /* 0x000fe40006000000 */
[----:B------:R-:W-:Y:S01]  /*d190*/  FSEL R26, R98, -INF , !P1 ;  /* 0xff800000621a7808 */ /* 0x000fe20004800000 */
[----:B------:R-:W1:Y:S01]  /*d1a0*/  SHFL.BFLY PT, R13, R12, 0x2, 0x1f ;  /* 0x0c401f000c0d7f89 */ /* 0x000e6200000e0000 */
[----:B------:R-:W-:-:S02]  /*d1b0*/  FMNMX3.FTZ R15, R15, R100, R36, !PT ;  /* 0x000000640f0f7276 */ /* 0x000fc40007810024 */
[----:B------:R-:W-:Y:S02]  /*d1c0*/  FSEL R24, R99, -INF , !P0 ;  /* 0xff80000063187808 */ /* 0x000fe40004000000 */
[----:B------:R-:W-:-:S04]  /*d1d0*/  FMNMX3.FTZ R15, R15, R34, R26, !PT ;  /* 0x000000220f0f7276 */ /* 0x000fc8000781001a */
[----:B------:R-:W-:-:S05]  /*d1e0*/  FMNMX.FTZ R14, R24, R15, !PT ;  /* 0x0000000f180e7209 */ /* 0x000fca0007810000 */
[----:B------:R-:W3:Y:S01]  /*d1f0*/  SHFL.BFLY PT, R11, R14, 0x2, 0x1f ;  /* 0x0c401f000e0b7f89 */ /* 0x000ee200000e0000 */
[----:B-1----:R-:W-:-:S05]  /*d200*/  FMNMX.FTZ R13, R12, R13, !PT ;  /* 0x0000000d0c0d7209 */ /* 0x002fca0007810000 */
[----:B------:R-:W1:Y:S01]  /*d210*/  SHFL.BFLY PT, R2, R13, 0x1, 0x1f ;  /* 0x0c201f000d027f89 */ /* 0x000e6200000e0000 */
[----:B---3--:R-:W-:-:S05]  /*d220*/  FMNMX.FTZ R11, R14, R11, !PT ;  /* 0x0000000b0e0b7209 */ /* 0x008fca0007810000 */
[----:B------:R-:W3:Y:S01]  /*d230*/  SHFL.BFLY PT, R0, R11, 0x1, 0x1f ;  /* 0x0c201f000b007f89 */ /* 0x000ee200000e0000 */
[----:B-1----:R-:W-:-:S03]  /*d240*/  FMNMX.FTZ R2, R13, R2, !PT ;  /* 0x000000020d027209 */ /* 0x002fc60007810000 */
[----:B------:R-:W-:Y:S01]  /*d250*/  LDSM.16.MT88.4 R12, [R162+0x6800] ;  /* 0x00680000a20c783b */ /* 0x000fe20000004200 */
[C---:B------:R-:W-:Y:S01]  /*d260*/  FSETP.NEU.FTZ.AND P0, PT, R2.reuse, -INF , PT ;  /* 0xff8000000200780b */ /* 0x040fe20003f1d000 */
[----:B--2---:R-:W-:-:S05]  /*d270*/  FMUL.FTZ R50, R2, UR4 ;  /* 0x0000000402327c20 */ /* 0x004fca0008410000 */
[----:B------:R-:W-:Y:S02]  /*d280*/  FSEL R50, R50, RZ, P0 ;  /* 0x000000ff32327208 */ /* 0x000fe40000000000 */
[----:B---3--:R-:W-:-:S03]  /*d290*/  FMNMX.FTZ R0, R11, R0, !PT ;  /* 0x000000000b007209 */ /* 0x008fc60007810000 */
[--C-:B------:R-:W-:Y:S01]  /*d2a0*/  FFMA.FTZ R46, R71, UR4, -R50.reuse ;  /* 0x00000004472e7c23 */ /* 0x100fe20008010832 */
[--C-:B------:R-:W-:Y:S01]  /*d2b0*/  FFMA.FTZ R35, R69, UR4, -R50.reuse ;  /* 0x0000000445237c23 */ /* 0x100fe20008010832 */
[--C-:B------:R-:W-:Y:S01]  /*d2c0*/  FFMA.FTZ R43, R45, UR4, -R50.reuse ;  /* 0x000000042d2b7c23 */ /* 0x100fe20008010832 */
[----:B------:R-:W1:Y:S01]  /*d2d0*/  LDSM.16.MT88.4 R68, [R162+0x6000] ;  /* 0x00600000a244783b */ /* 0x000e620000004200 */
[C---:B------:R-:W-:Y:S01]  /*d2e0*/  FMUL.FTZ R25, R0.reuse, UR4 ;  /* 0x0000000400197c20 */ /* 0x040fe20008410000 */
[----:B------:R-:W-:Y:S01]  /*d2f0*/  FSETP.NEU.FTZ.AND P0, PT, R0, -INF , PT ;  /* 0xff8000000000780b */ /* 0x000fe20003f1d000 */
        /* <DEDUP_REMOVED lines=12> */
[----:B------:R-:W2:Y:S01]  /*d3c0*/  LDSM.16.MT88.4 R8, [R156+0x6000] ;  /* 0x006000009c08783b */ /* 0x000ea20000004200 */
        /* <DEDUP_REMOVED lines=57> */
[----:B------:R-:W-:Y:S01]  /*d760*/  FADD.FTZ R48, R46, R43 ;  /* 0x0000002b2e307221 */ /* 0x000fe20000010000 */
[--C-:B------:R-:W-:Y:S01]  /*d770*/  FFMA.FTZ R44, R44, UR4, -R50.reuse ;  /* 0x000000042c2c7c23 */ /* 0x100fe20008010832 */
[--C-:B------:R-:W-:Y:S01]  /*d780*/  FFMA.FTZ R37, R37, UR4, -R50.reuse ;  /* 0x0000000425257c23 */ /* 0x100fe20008010832 */
[----:B------:R-:W-:Y:S01]  /*d790*/  FFMA.FTZ R50, R31, UR4, -R50 ;  /* 0x000000041f327c23 */ /* 0x000fe20008010832 */
[----:B------:R-:W-:Y:S01]  /*d7a0*/  FADD.FTZ R35, R35, R48 ;  /* 0x0000003023237221 */ /* 0x000fe20000010000 */
[--C-:B------:R-:W-:Y:S01]  /*d7b0*/  FFMA.FTZ R31, R36, UR4, -R25.reuse ;  /* 0x00000004241f7c23 */ /* 0x100fe20008010819 */
[--C-:B------:R-:W-:Y:S01]  /*d7c0*/  FFMA.FTZ R34, R34, UR4, -R25.reuse ;  /* 0x0000000422227c23 */ /* 0x100fe20008010819 */
[----:B------:R-:W3:Y:S01]  /*d7d0*/  MUFU.EX2 R33, R33 ;  /* 0x0000002100217308 */ /* 0x000ee20000000800 */
[----:B----4-:R-:W-:Y:S01]  /*d7e0*/  F2FP.BF16.F32.PACK_AB R91, R41, R42 ;  /* 0x0000002a295b723e */ /* 0x010fe200000010ff */
[--C-:B------:R-:W-:Y:S01]  /*d7f0*/  FFMA.FTZ R26, R26, UR4, -R25.reuse ;  /* 0x000000041a1a7c23 */ /* 0x100fe20008010819 */
[----:B------:R-:W-:Y:S01]  /*d800*/  FFMA.FTZ R24, R24, UR4, -R25 ;  /* 0x0000000418187c23 */ /* 0x000fe20008010819 */
[----:B------:R-:W-:-:S04]  /*d810*/  ISETP.GT.AND P0, PT, R65, R168, PT ;  /* 0x000000a84100720c */ /* 0x000fc80003f04270 */
[----:B------:R-:W-:Y:S01]  /*d820*/  MUFU.EX2 R32, R32 ;  /* 0x0000002000207308 */ /* 0x000fe20000000800 */
[C---:B-1----:R-:W-:Y:S07]  /*d830*/  HMMA.16816.F32.BF16 R96, R88.reuse, R68, RZ ;  /* 0x000000445860723c */ /* 0x042fee00000418ff */
        /* <DEDUP_REMOVED lines=23> */
[C---:B------:R-:W-:Y:S05]  /*d9b0*/  HMMA.16816.F32.BF16 R96, R8.reuse, R12, R96 ;  /* 0x0000000c0860723c */ /* 0x040fea0000041860 */
        /* <DEDUP_REMOVED lines=24> */
[----:B------:R-:W-:-:S03]  /*db40*/  F2FP.BF16.F32.PACK_AB R11, R60, R51 ;  /* 0x000000333c0b723e */ /* 0x000fc600000010ff */
[----:B------:R-:W-:Y:S02]  /*db50*/  FADD.FTZ R4, R4, R25 ;  /* 0x0000001904047221 */ /* 0x000fe40000010000 */
[----:B------:R-:W1:Y:S02]  /*db60*/  MUFU.EX2 R102, R102 ;  /* 0x0000006600667308 */ /* 0x000e640000000800 */
[----:B-----5:R-:W-:Y:S01]  /*db70*/  HMMA.16816.F32.BF16 R96, R8, R20, R96 ;  /* 0x000000140860723c */ /* 0x020fe20000041860 */
[----:B------:R-:W-:-:S04]  /*db80*/  FADD.FTZ R3, R3, R4 ;  /* 0x0000000403037221 */ /* 0x000fc80000010000 */
[----:B------:R-:W-:Y:S01]  /*db90*/  FADD.FTZ R4, R106, R3 ;  /* 0x000000036a047221 */ /* 0x000fe20000010000 */
[----:B------:R-:W-:Y:S02]  /*dba0*/  MUFU.EX2 R101, R101 ;  /* 0x0000006500657308 */ /* 0x000fe40000000800 */
[----:B------:R-:W-:Y:S01]  /*dbb0*/  HMMA.16816.F32.BF16 R68, R8, R22, R68 ;  /* 0x000000160844723c */ /* 0x000fe20000041844 */
[----:B------:R-:W2:Y:S01]  /*dbc0*/  LDSM.16.MT88.4 R20, [R156+0x7000] ;  /* 0x007000009c14783b */ /* 0x000ea20000004200 */
[----:B---3--:R-:W-:-:S04]  /*dbd0*/  FADD.FTZ R4, R57, R4 ;  /* 0x0000000439047221 */ /* 0x008fc80000010000 */
        /* <DEDUP_REMOVED lines=16> */
[----:B-1----:R-:W-:Y:S01]  /*dce0*/  F2FP.BF16.F32.PACK_AB R10, R102, R59 ;  /* 0x0000003b660a723e */ /* 0x002fe200000010ff */
[----:B------:R-:W-:Y:S01]  /*dcf0*/  FADD.FTZ R59, R59, R4 ;  /* 0x000000043b3b7221 */ /* 0x000fe20000010000 */
[----:B---3--:R-:W-:Y:S01]  /*dd00*/  F2FP.BF16.F32.PACK_AB R9, R108, R101 ;  /* 0x000000656c09723e */ /* 0x008fe200000010ff */
[----:B------:R-:W1:Y:S01]  /*dd10*/  MUFU.EX2 R124, R124 ;  /* 0x0000007c007c7308 */ /* 0x000e620000000800 */
[----:B-----5:R-:W-:Y:S01]  /*dd20*/  F2FP.BF16.F32.PACK_AB R11, R112, R103 ;  /* 0x00000067700b723e */ /* 0x020fe200000010ff */
[----:B------:R-:W-:-:S06]  /*dd30*/  FADD.FTZ R102, R102, R59 ;  /* 0x0000003b66667221 */ /* 0x000fcc0000010000 */
[C---:B----4-:R-:W-:Y:S01]  /*dd40*/  HMMA.16816.F32.BF16 R96, R8.reuse, R16, R96 ;  /* 0x000000100860723c */ /* 0x050fe20000041860 */
[----:B------:R-:W-:Y:S07]  /*dd50*/  MUFU.EX2 R111, R111 ;  /* 0x0000006f006f7308 */ /* 0x000fee0000000800 */
[C---:B------:R-:W-:Y:S01]  /*dd60*/  HMMA.16816.F32.BF16 R68, R8.reuse, R18, R68 ;  /* 0x000000120844723c */ /* 0x040fe20000041844 */
[----:B------:R-:W3:Y:S01]  /*dd70*/  LDSM.16.MT88.4 R16, [R156+0x7800] ;  /* 0x007800009c10783b */ /* 0x000ee20000004200 */
[----:B------:R-:W4:Y:S06]  /*dd80*/  MUFU.EX2 R128, R128 ;  /* 0x0000008000807308 */ /* 0x000f2c0000000800 */
[C---:B------:R-:W-:Y:S02]  /*dd90*/  HMMA.16816.F32.BF16 R72, R8.reuse, R12, R72 ;  /* 0x0000000c0848723c */ /* 0x040fe40000041848 */
[----:B------:R-:W-:Y:S06]  /*dda0*/  MUFU.EX2 R115, R115 ;  /* 0x0000007300737308 */ /* 0x000fec0000000800 */
[C---:B------:R-:W-:Y:S01]  /*ddb0*/  HMMA.16816.F32.BF16 R76, R8.reuse, R14, R76 ;  /* 0x0000000e084c723c */ /* 0x040fe2000004184c */
[----:B------:R-:W5:Y:S01]  /*ddc0*/  LDSM.16.MT88.4 R12, [R162+0x8000] ;  /* 0x00800000a20c783b */ /* 0x000f620000004200 */
        /* <DEDUP_REMOVED lines=39> */
[----:B------:R-:W-:Y:S01]  /*e040*/  F2FP.BF16.F32.PACK_AB R8, R130, R119 ;  /* 0x000000778208723e */ /* 0x000fe200000010ff */
[----:B------:R-:W-:Y:S01]  /*e050*/  FADD.FTZ R119, R119, R124 ;  /* 0x0000007c77777221 */ /* 0x000fe20000010000 */
[----:B-1----:R-:W-:-:S02]  /*e060*/  F2FP.BF16.F32.PACK_AB R10, R132, R121 ;  /* 0x00000079840a723e */ /* 0x002fc400000010ff */
[----:B------:R-:W-:Y:S01]  /*e070*/  MUFU.EX2 R61, R61 ;  /* 0x0000003d003d7308 */ /* 0x000fe20000000800 */
[----:B----4-:R-:W-:Y:S01]  /*e080*/  F2FP.BF16.F32.PACK_AB R9, R118, R117 ;  /* 0x000000757609723e */ /* 0x010fe200000010ff */
[----:B------:R-:W-:Y:S01]  /*e090*/  FADD.FTZ R130, R130, R119 ;  /* 0x0000007782827221 */ /* 0x000fe20000010000 */
[----:B--2---:R-:W-:-:S03]  /*e0a0*/  F2FP.BF16.F32.PACK_AB R11, R123, R114 ;  /* 0x000000727b0b723e */ /* 0x004fc600000010ff */
[----:B------:R-:W-:Y:S02]  /*e0b0*/  FADD.FTZ R121, R121, R130 ;  /* 0x0000008279797221 */ /* 0x000fe40000010000 */
[----:B------:R-:W1:Y:S02]  /*e0c0*/  MUFU.EX2 R104, R104 ;  /* 0x0000006800687308 */ /* 0x000e640000000800 */
[----:B------:R-:W-:Y:S01]  /*e0d0*/  HMMA.16816.F32.BF16 R96, R8, R20, R96 ;  /* 0x000000140860723c */ /* 0x000fe20000041860 */
[----:B------:R-:W-:-:S05]  /*e0e0*/  FADD.FTZ R132, R132, R121 ;  /* 0x0000007984847221 */ /* 0x000fca0000010000 */
        /* <DEDUP_REMOVED lines=19> */
[----:B------:R-:W-:Y:S01]  /*e220*/  F2FP.BF16.F32.PACK_AB R10, R120, R63 ;  /* 0x0000003f780a723e */ /* 0x000fe200000010ff */
[----:B------:R-:W-:Y:S01]  /*e230*/  FADD.FTZ R113, R113, R132 ;  /* 0x0000008471717221 */ /* 0x000fe20000010000 */
[----:B-1----:R-:W-:Y:S01]  /*e240*/  F2FP.BF16.F32.PACK_AB R9, R104, R61 ;  /* 0x0000003d6809723e */ /* 0x002fe200000010ff */
[----:B------:R-:W1:Y:S01]  /*e250*/  MUFU.EX2 R34, R34 ;  /* 0x0000002200227308 */ /* 0x000e620000000800 */
[----:B----4-:R-:W-:Y:S01]  /*e260*/  F2FP.BF16.F32.PACK_AB R11, R109, R62 ;  /* 0x0000003e6d0b723e */ /* 0x010fe200000010ff */
[----:B------:R-:W-:-:S04]  /*e270*/  FADD.FTZ R116, R116, R113 ;  /* 0x0000007174747221 */ /* 0x000fc80000010000 */
[----:B------:R-:W-:Y:S02]  /*e280*/  FADD.FTZ R63, R63, R116 ;  /* 0x000000743f3f7221 */ /* 0x000fe40000010000 */
[----:B---3--:R-:W-:Y:S01]  /*e290*/  HMMA.16816.F32.BF16 R96, R8, R16, R96 ;  /* 0x000000100860723c */ /* 0x008fe20000041860 */
[----:B------:R-:W-:Y:S01]  /*e2a0*/  MUFU.EX2 R26, R26 ;  /* 0x0000001a001a7308 */ /* 0x000fe20000000800 */
[----:B------:R-:W-:-:S06]  /*e2b0*/  FADD.FTZ R120, R120, R63 ;  /* 0x0000003f78787221 */ /* 0x000fcc0000010000 */
[C---:B------:R-:W-:Y:S01]  /*e2c0*/  HMMA.16816.F32.BF16 R68, R8.reuse, R18, R68 ;  /* 0x000000120844723c */ /* 0x040fe20000041844 */
[----:B------:R-:W3:Y:S01]  /*e2d0*/  LDSM.16.MT88.4 R16, [R156+0x9000] ;  /* 0x009000009c10783b */ /* 0x000ee20000004200 */
[----:B------:R-:W4:Y:S06]  /*e2e0*/  MUFU.EX2 R5, R24 ;  /* 0x0000001800057308 */ /* 0x000f2c0000000800 */
[----:B-----5:R-:W-:Y:S01]  /*e2f0*/  HMMA.16816.F32.BF16 R72, R8, R12, R72 ;  /* 0x0000000c0848723c */ /* 0x020fe20000041848 */
[----:B------:R-:W-:-:S04]  /*e300*/  FADD.FTZ R12, R42, R45 ;  /* 0x0000002d2a0c7221 */ /* 0x000fc80000010000 */
[----:B------:R-:W-:-:S03]  /*e310*/  FADD.FTZ R12, R41, R12 ;  /* 0x0000000c290c7221 */ /* 0x000fc60000010000 */
[----:B------:R-:W-:Y:S01]  /*e320*/  HMMA.16816.F32.BF16 R76, R8, R14, R76 ;  /* 0x0000000e084c723c */ /* 0x000fe2000004184c */
[----:B------:R-:W-:Y:S02]  /*e330*/  FADD.FTZ R35, R39, R12 ;  /* 0x0000000c27237221 */ /* 0x000fe40000010000 */
[----:B------:R-:W5:Y:S02]  /*e340*/  LDSM.16.MT88.4 R12, [R162+0x9800] ;  /* 0x00980000a20c783b */ /* 0x000f640000004200 */
[----:B------:R-:W-:-:S03]  /*e350*/  FADD.FTZ R35, R38, R35 ;  /* 0x0000002326237221 */ /* 0x000fc60000010000 */
[----:B--2---:R-:W-:Y:S01]  /*e360*/  HMMA.16816.F32.BF16 R80, R8, R20, R80 ;  /* 0x000000140850723c */ /* 0x004fe20000041850 */
[----:B------:R-:W-:-:S04]  /*e370*/  FADD.FTZ R30, R30, R35 ;  /* 0x000000231e1e7221 */ /* 0x000fc80000010000 */
[----:B------:R-:W-:-:S03]  /*e380*/  FADD.FTZ R27, R27, R30 ;  /* 0x0000001e1b1b7221 */ /* 0x000fc60000010000 */
[----:B------:R-:W-:Y:S01]  /*e390*/  HMMA.16816.F32.BF16 R92, R8, R22, R92 ;  /* 0x00000016085c723c */ /* 0x000fe2000004185c */
[----:B------:R-:W-:Y:S01]  /*e3a0*/  FADD.FTZ R58, R58, R27 ;  /* 0x0000001b3a3a7221 */ /* 0x000fe20000010000 */
[----:B------:R-:W2:Y:S03]  /*e3b0*/  LDSM.16.MT88.4 R20, [R158+0x9800] ;  /* 0x009800009e14783b */ /* 0x000ea60000004200 */
[----:B------:R-:W-:-:S04]  /*e3c0*/  FADD.FTZ R58, R49, R58 ;  /* 0x0000003a313a7221 */ /* 0x000fc80000010000 */
[----:B------:R-:W-:Y:S01]  /*e3d0*/  FADD.FTZ R51, R51, R58 ;  /* 0x0000003a33337221 */ /* 0x000fe20000010000 */
[----:B---3--:R-:W-:Y:S03]  /*e3e0*/  HMMA.16816.F32.BF16 R84, R8, R16, R84 ;  /* 0x000000100854723c */ /* 0x008fe60000041854 */
[----:B------:R-:W-:-:S04]  /*e3f0*/  FADD.FTZ R60, R60, R51 ;  /* 0x000000333c3c7221 */ /* 0x000fc80000010000 */
[----:B------:R-:W-:Y:S01]  /*e400*/  FADD.FTZ R101, R101, R60 ;  /* 0x0000003c65657221 */ /* 0x000fe20000010000 */
[----:B------:R-:W-:Y:S01]  /*e410*/  HMMA.16816.F32.BF16 R88, R8, R18, R88 ;  /* 0x000000120858723c */ /* 0x000fe20000041858 */
[----:B------:R-:W-:Y:S01]  /*e420*/  F2FP.BF16.F32.PACK_AB R8, R44, R47 ;  /* 0x0000002f2c08723e */ /* 0x000fe200000010ff */
[----:B------:R-:W3:Y:S01]  /*e430*/  LDSM.16.MT88.4 R16, [R157+0x9800] ;  /* 0x009800009d10783b */ /* 0x000ee20000004200 */
[----:B------:R-:W-:Y:S01]  /*e440*/  FADD.FTZ R108, R108, R101 ;  /* 0x000000656c6c7221 */ /* 0x000fe20000010000 */
[----:B------:R-:W-:Y:S01]  /*e450*/  F2FP.BF16.F32.PACK_AB R10, R46, R37 ;  /* 0x000000252e0a723e */ /* 0x000fe200000010ff */
[----:B------:R-:W-:Y:S01]  /*e460*/  FADD.FTZ R47, R47, R120 ;  /* 0x000000782f2f7221 */ /* 0x000fe20000010000 */
[----:B-1----:R-:W-:Y:S01]  /*e470*/  F2FP.BF16.F32.PACK_AB R9, R34, R31 ;  /* 0x0000001f2209723e */ /* 0x002fe200000010ff */
[----:B------:R-:W-:Y:S01]  /*e480*/  FADD.FTZ R103, R103, R108 ;  /* 0x0000006c67677221 */ /* 0x000fe20000010000 */
[----:B----4-:R-:W-:Y:S01]  /*e490*/  F2FP.BF16.F32.PACK_AB R11, R5, R26 ;  /* 0x0000001a050b723e */ /* 0x010fe200000010ff */
[----:B------:R-:W-:-:S02]  /*e4a0*/  FADD.FTZ R44, R44, R47 ;  /* 0x0000002f2c2c7221 */ /* 0x000fc40000010000 */
[----:B------:R-:W-:Y:S02]  /*e4b0*/  FADD.FTZ R112, R112, R103 ;  /* 0x0000006770707221 */ /* 0x000fe40000010000 */
[----:B------:R-:W-:Y:S02]  /*e4c0*/  FADD.FTZ R37, R37, R44 ;  /* 0x0000002c25257221 */ /* 0x000fe40000010000 */
[----:B------:R-:W-:Y:S01]  /*e4d0*/  FADD.FTZ R111, R111, R112 ;  /* 0x000000706f6f7221 */ /* 0x000fe20000010000 */
[----:B-----5:R-:W-:Y:S01]  /*e4e0*/  HMMA.16816.F32.BF16 R96, R8, R12, R96 ;  /* 0x0000000c0860723c */ /* 0x020fe20000041860 */
[----:B------:R-:W-:Y:S02]  /*e4f0*/  FADD.FTZ R183, R46, R37 ;  /* 0x000000252eb77221 */ /* 0x000fe40000010000 */
[----:B------:R-:W-:-:S04]  /*e500*/  FADD.FTZ R128, R128, R111 ;  /* 0x0000006f80807221 */ /* 0x000fc80000010000 */
[----:B------:R-:W-:Y:S01]  /*e510*/  FADD.FTZ R115, R115, R128 ;  /* 0x0000008073737221 */ /* 0x000fe20000010000 */
[----:B------:R-:W-:Y:S01]  /*e520*/  HMMA.16816.F32.BF16 R68, R8, R14, R68 ;  /* 0x0000000e0844723c */ /* 0x000fe20000041844 */
[----:B------:R-:W1:Y:S02]  /*e530*/  LDSM.16.MT88.4 R12, [R156+0x9800] ;  /* 0x009800009c0c783b */ /* 0x000e640000004200 */
        /* <DEDUP_REMOVED lines=87> */
.L_x_6662:
[----:B------:R-:W-:Y:S01]  /*eab0*/  UMOV UR8, URZ ;  /* 0x000000ff00087c82 */ /* 0x000fe20008000000 */
[----:B------:R-:W-:Y:S01]  /*eac0*/  IMAD.SHL.U32 R3, R6, 0x80, RZ ;  /* 0x0000008006037824 */ /* 0x000fe200078e00ff */
[----:B------:R-:W-:-:S05]  /*ead0*/  IADD3 R4, P0, PT, RZ, -UR8, RZ ;  /* 0x80000008ff047c10 */ /* 0x000fca000ff1e0ff */
[----:B------:R-:W-:-:S05]  /*eae0*/  IMAD.X R3, RZ, RZ, ~R3, P0 ;  /* 0x000000ffff037224 */ /* 0x000fca00000e0e03 */
[----:B------:R-:W-:-:S04]  /*eaf0*/  SHF.R.S64 R5, R4, 0x1f, R3 ;  /* 0x0000001f04057819 */ /* 0x000fc80000001003 */
[----:B------:R-:W-:-:S04]  /*eb00*/  IADD3 R174, P0, PT, R5, R174, RZ ;  /* 0x000000ae05ae7210 */ /* 0x000fc80007f1e0ff */
[----:B------:R-:W-:-:S09]  /*eb10*/  LEA.HI.X.SX32 R175, R3, R175, 0x1, P0 ;  /* 0x000000af03af7211 */ /* 0x000fd200000f0eff */
.L_x_6663:
[C---:B------:R-:W-:Y:S01]  /*eb20*/  IMAD.SHL.U32 R3, R6.reuse, 0x20, RZ ;  /* 0x0000002006037824 */ /* 0x040fe200078e00ff */
[----:B------:R-:W-:Y:S01]  /*eb30*/  SHF.L.U64.HI R6, R6, 0x5, R7 ;  /* 0x0000000506067819 */ /* 0x000fe20000010207 */
[----:B------:R-:W-:Y:S01]  /*eb40*/  @!PT LDS RZ, [RZ] ;  /* 0x00000000fffff984 */ /* 0x000fe20000000800 */
[----:B------:R-:W-:Y:S01]  /*eb50*/  @!PT LDS RZ, [RZ] ;  /* 0x00000000fffff984 */ /* 0x000fe20000000800 */
[----:B------:R-:W-:Y:S01]  /*eb60*/  @!PT LDS RZ, [RZ] ;  /* 0x00000000fffff984 */ /* 0x000fe20000000800 */
[----:B------:R-:W-:Y:S01]  /*eb70*/  LDGSTS.E.BYPASS.LTC128B.128 [R52+0x6000], desc[UR6][R174.64] ;  /* 0x06000000ae347fae */ /* 0x000fe2000b981a06 */
[----:B------:R-:W-:Y:S01]  /*eb80*/  IMAD R64, R53, 0x80, R141 ;  /* 0x0000008035407824 */ /* 0x000fe200078e028d */
[----:B------:R-:W-:Y:S02]  /*eb90*/  LOP3.LUT R66, R66, 0xfffffffd, RZ, 0xc0, !PT ;  /* 0xfffffffd42427812 */ /* 0x000fe400078ec0ff */
[----:B------:R-:W-:Y:S01]  /*eba0*/  IADD3 R4, P0, PT, R3, R174, RZ ;  /* 0x000000ae03047210 */ /* 0x000fe20007f1e0ff */
[----:B------:R-:W-:-:S03]  /*ebb0*/  VIADD R65, R64, 0xffffff09 ;  /* 0xffffff0940417836 */ /* 0x000fc60000000000 */
[----:B------:R-:W-:Y:S01]  /*ebc0*/  IADD3 R10, P1, PT, R4, R3, RZ ;  /* 0x00000003040a7210 */ /* 0x000fe20007f3e0ff */
[----:B------:R-:W-:Y:S01]  /*ebd0*/  IMAD.X R5, R6, 0x1, R175, P0 ;  /* 0x0000000106057824 */ /* 0x000fe200000e06af */
[----:B------:R-:W-:Y:S02]  /*ebe0*/  ISETP.GE.AND P6, PT, R65, R67, PT ;  /* 0x000000434100720c */ /* 0x000fe40003fc6270 */
        /* <DEDUP_REMOVED lines=8> */
[----:B------:R-:W-:Y:S01]  /*ec70*/  LDGSTS.E.BYPASS.LTC128B.128 [R52+0x7800], desc[UR6][R8.64] ;  /* 0x0780000008347fae */ /* 0x000fe2000b981a06 */
[----:B------:R-:W-:-:S02]  /*ec80*/  @P6 LOP3.LUT R66, R66, 0x2, RZ, 0xfc, !PT ;  /* 0x0000000242426812 */ /* 0x000fc400078efcff */
[-C--:B------:R-:W-:Y:S01]  /*ec90*/  IADD3 R20, P1, PT, R18, R3.reuse, RZ ;  /* 0x0000000312147210 */ /* 0x080fe20007f3e0ff */
[--C-:B------:R-:W-:Y:S01]  /*eca0*/  IMAD.X R19, R17, 0x1, R6.reuse, P0 ;  /* 0x0000000111137824 */ /* 0x100fe200000e0606 */
[----:B------:R-:W-:Y:S01]  /*ecb0*/  LDGSTS.E.BYPASS.LTC128B.128 [R52+0x8000], desc[UR6][R16.64] ;  /* 0x0800000010347fae */ /* 0x000fe2000b981a06 */
[----:B------:R-:W-:Y:S02]  /*ecc0*/  LOP3.LUT R66, R66, 0xfffffffe, RZ, 0xc0, !PT ;  /* 0xfffffffe42427812 */ /* 0x000fe400078ec0ff */
[----:B------:R-:W-:Y:S01]  /*ecd0*/  IADD3 R22, P0, PT, R20, R3, RZ ;  /* 0x0000000314167210 */ /* 0x000fe20007f1e0ff */
[--C-:B------:R-:W-:Y:S01]  /*ece0*/  IMAD.X R21, R19, 0x1, R6.reuse, P1 ;  /* 0x0000000113157824 */ /* 0x100fe200008e0606 */
[----:B------:R1:W-:Y:S01]  /*ecf0*/  LDGSTS.E.BYPASS.LTC128B.128 [R52+0x8800], desc[UR6][R18.64] ;  /* 0x0880000012347fae */ /* 0x0003e2000b981a06 */
[----:B------:R-:W-:Y:S02]  /*ed00*/  VIADD R3, R64, 0xffffff00 ;  /* 0xffffff0040037836 */ /* 0x000fe40000000000 */
[----:B------:R-:W-:Y:S01]  /*ed10*/  IMAD.X R23, R21, 0x1, R6, P0 ;  /* 0x0000000115177824 */ /* 0x000fe200000e0606 */
[----:B------:R-:W-:Y:S02]  /*ed20*/  LDGSTS.E.BYPASS.LTC128B.128 [R52+0x9000], desc[UR6][R20.64] ;  /* 0x0900000014347fae */ /* 0x000fe4000b981a06 */
[----:B------:R-:W-:-:S02]  /*ed30*/  ISETP.GE.AND P2, PT, R3, R67, PT ;  /* 0x000000430300720c */ /* 0x000fc40003f46270 */
[----:B------:R2:W-:Y:S01]  /*ed40*/  LDGSTS.E.BYPASS.LTC128B.128 [R52+0x9800], desc[UR6][R22.64] ;  /* 0x0980000016347fae */ /* 0x0005e2000b981a06 */
[-C--:B------:R-:W-:Y:S01]  /*ed50*/  ISETP.GE.AND P0, PT, R3, R140.reuse, PT ;  /* 0x0000008c0300720c */ /* 0x080fe20003f06270 */
[C---:B------:R-:W-:Y:S02]  /*ed60*/  VIADD R3, R64.reuse, 0xffffff01 ;  /* 0xffffff0140037836 */ /* 0x040fe40000000000 */
[----:B------:R-:W-:Y:S03]  /*ed70*/  LDSM.16.M88.4 R132, [R167] ;  /* 0x00000000a784783b */ /* 0x000fe60000000200 */
[C---:B------:R-:W-:Y:S01]  /*ed80*/  ISETP.GE.AND P1, PT, R3.reuse, R67, PT ;  /* 0x000000430300720c */ /* 0x040fe20003f26270 */
[----:B------:R-:W3:Y:S01]  /*ed90*/  LDSM.16.M88.4 R32, [R166+0x4000] ;  /* 0x00400000a620783b */ /* 0x000ee20000000200 */
[----:B------:R-:W-:Y:S01]  /*eda0*/  ISETP.GE.AND P3, PT, R3, R140, PT ;  /* 0x0000008c0300720c */ /* 0x000fe20003f66270 */
[----:B------:R-:W-:-:S02]  /*edb0*/  VIADD R3, R64, 0xffffff11 ;  /* 0xffffff1140037836 */ /* 0x000fc40000000000 */
[----:B------:R-:W4:Y:S04]  /*edc0*/  LDSM.16.M88.4 R24, [R166+0x4800] ;  /* 0x00480000a618783b */ /* 0x000f280000000200 */
[----:B------:R-:W5:Y:S04]  /*edd0*/  LDSM.16.M88.4 R48, [R166+0x3000] ;  /* 0x00300000a630783b */ /* 0x000f680000000200 */
[----:B-1----:R-:W2:Y:S04]  /*ede0*/  LDSM.16.M88.4 R16, [R166+0x5000] ;  /* 0x00500000a610783b */ /* 0x002ea80000000200 */
[----:B------:R-:W1:Y:S04]  /*edf0*/  LDSM.16.M88.4 R4, [R166+0x2000] ;  /* 0x00200000a604783b */ /* 0x000e680000000200 */
[----:B------:R-:W-:Y:S04]  /*ee00*/  LDSM.16.M88.4 R128, [R165] ;  /* 0x00000000a580783b */ /* 0x000fe80000000200 */
[----:B------:R-:W1:Y:S04]  /*ee10*/  LDSM.16.M88.4 R112, [R161+0x4000] ;  /* 0x00400000a170783b */ /* 0x000e680000000200 */
[----:B------:R-:W1:Y:S04]  /*ee20*/  LDSM.16.M88.4 R108, [R161+0x4800] ;  /* 0x00480000a16c783b */ /* 0x000e680000000200 */
[----:B------:R-:W1:Y:S04]  /*ee30*/  LDSM.16.M88.4 R60, [R166+0x2800] ;  /* 0x00280000a63c783b */ /* 0x000e680000000200 */
[----:B------:R-:W1:Y:S04]  /*ee40*/  LDSM.16.M88.4 R40, [R166+0x3800] ;  /* 0x00380000a628783b */ /* 0x000e680000000200 */
[----:B------:R-:W1:Y:S01]  /*ee50*/  LDSM.16.M88.4 R120, [R161+0x3000] ;  /* 0x00300000a178783b */ /* 0x000e620000000200 */
[C---:B---3--:R-:W-:Y:S03]  /*ee60*/  HMMA.16816.F32.BF16 R36, R132.reuse, R32, RZ ;  /* 0x000000208424723c */ /* 0x048fe600000418ff */
[----:B------:R-:W3:Y:S04]  /*ee70*/  LDSM.16.M88.4 R104, [R161+0x5000] ;  /* 0x00500000a168783b */ /* 0x000ee80000000200 */
[----:B------:R-:W3:Y:S01]  /*ee80*/  LDSM.16.M88.4 R12, [R161+0x2000] ;  /* 0x00200000a10c783b */ /* 0x000ee20000000200 */
[C---:B----4-:R-:W-:Y:S03]  /*ee90*/  HMMA.16816.F32.BF16 R28, R132.reuse, R24, RZ ;  /* 0x00000018841c723c */ /* 0x050fe600000418ff */
[----:B------:R-:W4:Y:S04]  /*eea0*/  LDSM.16.M88.4 R124, [R161+0x2800] ;  /* 0x00280000a17c783b */ /* 0x000f280000000200 */
[----:B------:R-:W4:Y:S01]  /*eeb0*/  LDSM.16.M88.4 R116, [R161+0x3800] ;  /* 0x00380000a174783b */ /* 0x000f220000000200 */
[C---:B------:R-:W-:Y:S03]  /*eec0*/  HMMA.16816.F32.BF16 R32, R132.reuse, R34, RZ ;  /* 0x000000228420723c */ /* 0x040fe600000418ff */
[----:B------:R-:W-:Y:S04]  /*eed0*/  LDSM.16.M88.4 R136, [R166+0x5800] ;  /* 0x00580000a688783b */ /* 0x000fe80000000200 */
[----:B------:R-:W0:Y:S01]  /*eee0*/  LDGDEPBAR ;  /* 0x00000000000079af */ /* 0x000e220000000000 */
[C---:B------:R-:W-:Y:S08]  /*eef0*/  HMMA.16816.F32.BF16 R24, R132.reuse, R26, RZ ;  /* 0x0000001a8418723c */ /* 0x040ff000000418ff */
[C---:B-----5:R-:W-:Y:S08]  /*ef00*/  HMMA.16816.F32.BF16 R56, R132.reuse, R48, RZ ;  /* 0x000000308438723c */ /* 0x060ff000000418ff */
[C---:B--2---:R-:W-:Y:S08]  /*ef10*/  HMMA.16816.F32.BF16 R20, R132.reuse, R16, RZ ;  /* 0x000000108414723c */ /* 0x044ff000000418ff */
[C---:B------:R-:W-:Y:S08]  /*ef20*/  HMMA.16816.F32.BF16 R48, R132.reuse, R50, RZ ;  /* 0x000000328430723c */ /* 0x040ff000000418ff */
[C---:B------:R-:W-:Y:S08]  /*ef30*/  HMMA.16816.F32.BF16 R16, R132.reuse, R18, RZ ;  /* 0x000000128410723c */ /* 0x040ff000000418ff */
[----:B-1----:R-:W-:Y:S08]  /*ef40*/  HMMA.16816.F32.BF16 R8, R132, R4, RZ ;  /* 0x000000048408723c */ /* 0x002ff000000418ff */
[C---:B------:R-:W-:Y:S08]  /*ef50*/  HMMA.16816.F32.BF16 R36, R128.reuse, R112, R36 ;  /* 0x000000708024723c */ /* 0x040ff00000041824 */
[C---:B------:R-:W-:Y:S01]  /*ef60*/  HMMA.16816.F32.BF16 R32, R128.reuse, R114, R32 ;  /* 0x000000728020723c */ /* 0x040fe20000041820 */
[----:B------:R-:W-:Y:S07]  /*ef70*/  LDSM.16.M88.4 R112, [R164] ;  /* 0x00000000a470783b */ /* 0x000fee0000000200 */
[C---:B------:R-:W-:Y:S08]  /*ef80*/  HMMA.16816.F32.BF16 R28, R128.reuse, R108, R28 ;  /* 0x0000006c801c723c */ /* 0x040ff0000004181c */
[----:B------:R-:W-:Y:S01]  /*ef90*/  HMMA.16816.F32.BF16 R24, R128, R110, R24 ;  /* 0x0000006e8018723c */ /* 0x000fe20000041818 */
[----:B------:R-:W1:Y:S07]  /*efa0*/  LDSM.16.M88.4 R108, [R160+0x2000] ;  /* 0x00200000a06c783b */ /* 0x000e6e0000000200 */
[C---:B------:R-:W-:Y:S08]  /*efb0*/  HMMA.16816.F32.BF16 R4, R132.reuse, R6, RZ ;  /* 0x000000068404723c */ /* 0x040ff000000418ff */
[C---:B------:R-:W-:Y:S08]  /*efc0*/  HMMA.16816.F32.BF16 R100, R132.reuse, R60, RZ ;  /* 0x0000003c8464723c */ /* 0x040ff000000418ff */
[C---:B------:R-:W-:Y:S08]  /*efd0*/  HMMA.16816.F32.BF16 R44, R132.reuse, R40, RZ ;  /* 0x00000028842c723c */ /* 0x040ff000000418ff */
[C---:B------:R-:W-:Y:S08]  /*efe0*/  HMMA.16816.F32.BF16 R60, R132.reuse, R62, RZ ;  /* 0x0000003e843c723c */ /* 0x040ff000000418ff */
[----:B------:R-:W-:Y:S08]  /*eff0*/  HMMA.16816.F32.BF16 R40, R132, R42, RZ ;  /* 0x0000002a8428723c */ /* 0x000ff000000418ff */
[C---:B------:R-:W-:Y:S08]  /*f000*/  HMMA.16816.F32.BF16 R56, R128.reuse, R120, R56 ;  /* 0x000000788038723c */ /* 0x040ff00000041838 */
[C---:B------:R-:W-:Y:S01]  /*f010*/  HMMA.16816.F32.BF16 R48, R128.reuse, R122, R48 ;  /* 0x0000007a8030723c */ /* 0x040fe20000041830 */
[----:B------:R-:W2:Y:S07]  /*f020*/  LDSM.16.M88.4 R120, [R160+0x2800] ;  /* 0x00280000a078783b */ /* 0x000eae0000000200 */
[C---:B---3--:R-:W-:Y:S08]  /*f030*/  HMMA.16816.F32.BF16 R20, R128.reuse, R104, R20 ;  /* 0x000000688014723c */ /* 0x048ff00000041814 */
[C---:B------:R-:W-:Y:S01]  /*f040*/  HMMA.16816.F32.BF16 R16, R128.reuse, R106, R16 ;  /* 0x0000006a8010723c */ /* 0x040fe20000041810 */
[----:B------:R-:W3:Y:S07]  /*f050*/  LDSM.16.M88.4 R104, [R160+0x3800] ;  /* 0x00380000a068783b */ /* 0x000eee0000000200 */
[C---:B------:R-:W-:Y:S08]  /*f060*/  HMMA.16816.F32.BF16 R8, R128.reuse, R12, R8 ;  /* 0x0000000c8008723c */ /* 0x040ff00000041808 */
[C---:B------:R-:W-:Y:S08]  /*f070*/  HMMA.16816.F32.BF16 R4, R128.reuse, R14, R4 ;  /* 0x0000000e8004723c */ /* 0x040ff00000041804 */
[C---:B----4-:R-:W-:Y:S08]  /*f080*/  HMMA.16816.F32.BF16 R100, R128.reuse, R124, R100 ;  /* 0x0000007c8064723c */ /* 0x050ff00000041864 */
[C---:B------:R-:W-:Y:S01]  /*f090*/  HMMA.16816.F32.BF16 R60, R128.reuse, R126, R60 ;  /* 0x0000007e803c723c */ /* 0x040fe2000004183c */
[----:B------:R-:W-:Y:S07]  /*f0a0*/  LDSM.16.M88.4 R124, [R160+0x3000] ;  /* 0x00300000a07c783b */ /* 0x000fee0000000200 */
[C---:B------:R-:W-:Y:S08]  /*f0b0*/  HMMA.16816.F32.BF16 R44, R128.reuse, R116, R44 ;  /* 0x00000074802c723c */ /* 0x040ff0000004182c */
[----:B------:R-:W-:Y:S01]  /*f0c0*/  HMMA.16816.F32.BF16 R40, R128, R118, R40 ;  /* 0x000000768028723c */ /* 0x000fe20000041828 */
[----:B------:R-:W4:Y:S07]  /*f0d0*/  LDSM.16.M88.4 R116, [R161+0x5800] ;  /* 0x00580000a174783b */ /* 0x000f2e0000000200 */
[C---:B-1----:R-:W-:Y:S08]  /*f0e0*/  HMMA.16816.F32.BF16 R8, R112.reuse, R108, R8 ;  /* 0x0000006c7008723c */ /* 0x042ff00000041808 */
[----:B------:R-:W-:Y:S01]  /*f0f0*/  HMMA.16816.F32.BF16 R4, R112, R110, R4 ;  /* 0x0000006e7004723c */ /* 0x000fe20000041804 */
[----:B------:R-:W1:Y:S07]  /*f100*/  LDSM.16.M88.4 R108, [R160+0x4000] ;  /* 0x00400000a06c783b */ /* 0x000e6e0000000200 */
        /* <DEDUP_REMOVED lines=11> */
[----:B------:R-:W4:Y:S03]  /*f1c0*/  LDSM.16.M88.4 R128, [R160+0x5000] ;  /* 0x00500000a080783b */ /* 0x000f260000000200 */
[C---:B------:R-:W-:Y:S08]  /*f1d0*/  HMMA.16816.F32.BF16 R56, R112.reuse, R124, R56 ;  /* 0x0000007c7038723c */ /* 0x040ff00000041838 */
[C---:B------:R-:W-:Y:S01]  /*f1e0*/  HMMA.16816.F32.BF16 R48, R112.reuse, R126, R48 ;  /* 0x0000007e7030723c */ /* 0x040fe20000041830 */
[----:B------:R-:W5:Y:S07]  /*f1f0*/  LDSM.16.M88.4 R124, [R160+0x5800] ;  /* 0x00580000a07c783b */ /* 0x000f6e0000000200 */
[C---:B-1----:R-:W-:Y:S08]  /*f200*/  HMMA.16816.F32.BF16 R36, R112.reuse, R108, R36 ;  /* 0x0000006c7024723c */ /* 0x042ff00000041824 */
[----:B------:R-:W-:Y:S01]  /*f210*/  HMMA.16816.F32.BF16 R32, R112, R110, R32 ;  /* 0x0000006e7020723c */ /* 0x000fe20000041820 */
[----:B------:R-:W1:Y:S07]  /*f220*/  LDSM.16.M88.4 R108, [R159+0x2800] ;  /* 0x002800009f6c783b */ /* 0x000e6e0000000200 */
[----:B--2---:R-:W-:Y:S01]  /*f230*/  HMMA.16816.F32.BF16 R8, R120, R104, R8 ;  /* 0x000000687808723c */ /* 0x004fe20000041808 */
[----:B------:R-:W-:-:S05]  /*f240*/  VIADD R104, R64, 0xffffff08 ;  /* 0xffffff0840687836 */ /* 0x000fca0000000000 */
[C---:B------:R-:W-:Y:S02]  /*f250*/  ISETP.GE.AND P4, PT, R104.reuse, R67, PT ;  /* 0x000000436800720c */ /* 0x040fe40003f86270 */
[----:B---3--:R-:W-:Y:S01]  /*f260*/  HMMA.16816.F32.BF16 R28, R112, R116, R28 ;  /* 0x00000074701c723c */ /* 0x008fe2000004181c */
[----:B------:R-:W-:-:S07]  /*f270*/  ISETP.GE.AND P5, PT, R104, R140, PT ;  /* 0x0000008c6800720c */ /* 0x000fce0003fa6270 */
[C---:B------:R-:W-:Y:S03]  /*f280*/  HMMA.16816.F32.BF16 R24, R112.reuse, R118, R24 ;  /* 0x000000767018723c */ /* 0x040fe60000041818 */
[----:B------:R-:W-:Y:S01]  /*f290*/  FSEL R188, R8, -INF , !P2 ;  /* 0xff80000008bc7808 */ /* 0x000fe20005000000 */
[----:B------:R-:W-:Y:S01]  /*f2a0*/  VIADD R8, R64, 0xffffff10 ;  /* 0xffffff1040087836 */ /* 0x000fe20000000000 */
[----:B------:R-:W-:Y:S01]  /*f2b0*/  ISETP.GE.AND P2, PT, R65, R140, PT ;  /* 0x0000008c4100720c */ /* 0x000fe20003f46270 */
[----:B------:R-:W-:Y:S01]  /*f2c0*/  VIADD R65, R53, 0xfffffffe ;  /* 0xfffffffe35417836 */ /* 0x000fe20000000000 */
[----:B------:R-:W-:Y:S01]  /*f2d0*/  FSEL R192, R9, -INF , !P1 ;  /* 0xff80000009c07808 */ /* 0x000fe20004800000 */
[----:B----4-:R-:W-:Y:S01]  /*f2e0*/  HMMA.16816.F32.BF16 R20, R112, R128, R20 ;  /* 0x000000807014723c */ /* 0x010fe20000041814 */
[-C--:B------:R-:W-:Y:S01]  /*f2f0*/  ISETP.GE.AND P6, PT, R8, R67.reuse, PT ;  /* 0x000000430800720c */ /* 0x080fe20003fc6270 */
[----:B------:R-:W-:Y:S01]  /*f300*/  VIADD R9, R64, 0xffffff29 ;  /* 0xffffff2940097836 */ /* 0x000fe20000000000 */
[----:B------:R-:W-:-:S02]  /*f310*/  ISETP.GE.AND P1, PT, R3, R67, PT ;  /* 0x000000430300720c */ /* 0x000fc40003f26270 */
[----:B------:R-:W-:Y:S02]  /*f320*/  FSEL R189, R10, -INF , !P0 ;  /* 0xff8000000abd7808 */ /* 0x000fe40004000000 */
[-C--:B------:R-:W-:Y:S01]  /*f330*/  ISETP.GE.AND P0, PT, R8, R140.reuse, PT ;  /* 0x0000008c0800720c */ /* 0x080fe20003f06270 */
[C---:B------:R-:W-:Y:S01]  /*f340*/  HMMA.16816.F32.BF16 R16, R112.reuse, R130, R16 ;  /* 0x000000827010723c */ /* 0x040fe20000041810 */
[----:B------:R-:W-:Y:S01]  /*f350*/  FSEL R191, R11, -INF , !P3 ;  /* 0xff8000000bbf7808 */ /* 0x000fe20005800000 */
[----:B------:R-:W-:Y:S01]  /*f360*/  VIADD R8, R64, 0xffffff21 ;  /* 0xffffff2140087836 */ /* 0x000fe20000000000 */
[----:B------:R-:W-:Y:S02]  /*f370*/  @P2 LOP3.LUT R66, R66, 0x1, RZ, 0xfc, !PT ;  /* 0x0000000142422812 */ /* 0x000fe400078efcff */
[----:B------:R-:W-:Y:S01]  /*f380*/  ISETP.GE.AND P2, PT, R3, R140, PT ;  /* 0x0000008c0300720c */ /* 0x000fe20003f46270 */
[----:B------:R-:W-:Y:S02]  /*f390*/  VIADD R3, R64, 0xffffff18 ;  /* 0xffffff1840037836 */ /* 0x000fe40000000000 */
[----:B-----5:R-:W-:Y:S03]  /*f3a0*/  HMMA.16816.F32.BF16 R12, R112, R124, R12 ;  /* 0x0000007c700c723c */ /* 0x020fe6000004180c */
[----:B------:R-:W-:-:S05]  /*f3b0*/  ISETP.GE.AND P3, PT, R3, R67, PT ;  /* 0x000000430300720c */ /* 0x000fca0003f66270 */
[----:B------:R-:W-:Y:S01]  /*f3c0*/  HMMA.16816.F32.BF16 R132, R112, R126, R132 ;  /* 0x0000007e7084723c */ /* 0x000fe20000041884 */
[----:B------:R-:W2:Y:S07]  /*f3d0*/  LDSM.16.M88.4 R112, [R159+0x3000] ;  /* 0x003000009f70783b */ /* 0x000eae0000000200 */
[C---:B------:R-:W-:Y:S01]  /*f3e0*/  HMMA.16816.F32.BF16 R4, R120.reuse, R106, R4 ;  /* 0x0000006a7804723c */ /* 0x040fe20000041804 */
[----:B------:R-:W3:Y:S07]  /*f3f0*/  LDSM.16.M88.4 R104, [R159+0x3800] ;  /* 0x003800009f68783b */ /* 0x000eee0000000200 */
[C---:B-1----:R-:W-:Y:S08]  /*f400*/  HMMA.16816.F32.BF16 R100, R120.reuse, R108, R100 ;  /* 0x0000006c7864723c */ /* 0x042ff00000041864 */
[----:B------:R-:W-:Y:S03]  /*f410*/  HMMA.16816.F32.BF16 R60, R120, R110, R60 ;  /* 0x0000006e783c723c */ /* 0x000fe6000004183c */
[----:B------:R-:W-:Y:S01]  /*f420*/  FSEL R194, R4, -INF , !P4 ;  /* 0xff80000004c27808 */ /* 0x000fe20006000000 */
[----:B------:R-:W-:Y:S01]  /*f430*/  VIADD R4, R64, 0xffffff19 ;  /* 0xffffff1940047836 */ /* 0x000fe20000000000 */
[----:B------:R-:W-:-:S02]  /*f440*/  FSEL R193, R6, -INF , !P5 ;  /* 0xff80000006c17808 */ /* 0x000fc40006800000 */
[C---:B------:R-:W-:Y:S02]  /*f450*/  LOP3.LUT P5, RZ, R66.reuse, 0x1, RZ, 0xc0, !PT ;  /* 0x0000000142ff7812 */ /* 0x040fe400078ac0ff */
[----:B------:R-:W-:Y:S02]  /*f460*/  LOP3.LUT P4, RZ, R66, 0x2, RZ, 0xc0, !PT ;  /* 0x0000000242ff7812 */ /* 0x000fe4000788c0ff */
[----:B------:R-:W-:Y:S02]  /*f470*/  FSEL R111, R7, -INF , !P5 ;  /* 0xff800000076f7808 */ /* 0x000fe40006800000 */
[----:B------:R-:W-:Y:S02]  /*f480*/  FSEL R190, R100, -INF , !P6 ;  /* 0xff80000064be7808 */ /* 0x000fe40007000000 */
[C---:B------:R-:W-:Y:S02]  /*f490*/  ISETP.GE.AND P5, PT, R4.reuse, R67, PT ;  /* 0x000000430400720c */ /* 0x040fe40003fa6270 */
[-C--:B------:R-:W-:Y:S01]  /*f4a0*/  ISETP.GE.AND P6, PT, R4, R140.reuse, PT ;  /* 0x0000008c0400720c */ /* 0x080fe20003fc6270 */
[----:B------:R-:W-:Y:S01]  /*f4b0*/  VIADD R4, R64, 0xffffff20 ;  /* 0xffffff2040047836 */ /* 0x000fe20000000000 */
[----:B------:R-:W-:Y:S01]  /*f4c0*/  FSEL R110, R5, -INF , !P4 ;  /* 0xff800000056e7808 */ /* 0x000fe20006000000 */
[----:B--2---:R-:W-:Y:S01]  /*f4d0*/  HMMA.16816.F32.BF16 R56, R120, R112, R56 ;  /* 0x000000707838723c */ /* 0x004fe20000041838 */
[----:B------:R-:W-:-:S02]  /*f4e0*/  ISETP.GE.AND P4, PT, R3, R140, PT ;  /* 0x0000008c0300720c */ /* 0x000fc40003f86270 */
[----:B------:R-:W-:Y:S02]  /*f4f0*/  P2R R3, PR, RZ, 0x20 ;  /* 0x00000020ff037803 */ /* 0x000fe40000000000 */
[----:B------:R-:W-:Y:S02]  /*f500*/  FSEL R187, R102, -INF , !P0 ;  /* 0xff80000066bb7808 */ /* 0x000fe40004000000 */
[C---:B------:R-:W-:Y:S01]  /*f510*/  ISETP.GE.AND P5, PT, R4.reuse, R67, PT ;  /* 0x000000430400720c */ /* 0x040fe20003fa6270 */
[----:B---3--:R-:W-:Y:S01]  /*f520*/  HMMA.16816.F32.BF16 R44, R120, R104, R44 ;  /* 0x00000068782c723c */ /* 0x008fe2000004182c */
[----:B------:R-:W-:Y:S02]  /*f530*/  ISETP.GE.AND P0, PT, R4, R140, PT ;  /* 0x0000008c0400720c */ /* 0x000fe40003f06270 */
[----:B------:R-:W1:Y:S01]  /*f540*/  LDSM.16.M88.4 R4, [R159+0x4000] ;  /* 0x004000009f04783b */ /* 0x000e620000000200 */
[----:B------:R-:W-:Y:S02]  /*f550*/  FSEL R186, R101, -INF , !P1 ;  /* 0xff80000065ba7808 */ /* 0x000fe40004800000 */
[----:B------:R-:W-:-:S02]  /*f560*/  FSEL R185, R103, -INF , !P2 ;  /* 0xff80000067b97808 */ /* 0x000fc40005000000 */
[CC--:B------:R-:W-:Y:S01]  /*f570*/  ISETP.GE.AND P1, PT, R8.reuse, R67.reuse, PT ;  /* 0x000000430800720c */ /* 0x0c0fe20003f26270 */
[C---:B------:R-:W-:Y:S01]  /*f580*/  HMMA.16816.F32.BF16 R48, R120.reuse, R114, R48 ;  /* 0x000000727830723c */ /* 0x040fe20000041830 */
[----:B------:R-:W-:Y:S01]  /*f590*/  ISETP.GE.AND P2, PT, R8, R140, PT ;  /* 0x0000008c0800720c */ /* 0x000fe20003f46270 */
[----:B------:R-:W-:Y:S01]  /*f5a0*/  VIADD R8, R64, 0xffffff28 ;  /* 0xffffff2840087836 */ /* 0x000fe20000000000 */
[----:B------:R-:W-:Y:S02]  /*f5b0*/  FSEL R181, R62, -INF , !P4 ;  /* 0xff8000003eb57808 */ /* 0x000fe40006000000 */
[----:B------:R-:W-:Y:S02]  /*f5c0*/  ISETP.NE.AND P4, PT, R3, RZ, PT ;  /* 0x000000ff0300720c */ /* 0x000fe40003f85270 */
[----:B------:R-:W-:Y:S01]  /*f5d0*/  FSEL R184, R60, -INF , !P3 ;  /* 0xff8000003cb87808 */ /* 0x000fe20005800000 */
[----:B------:R-:W-:Y:S01]  /*f5e0*/  HMMA.16816.F32.BF16 R40, R120, R106, R40 ;  /* 0x0000006a7828723c */ /* 0x000fe20000041828 */
[----:B------:R-:W-:Y:S01]  /*f5f0*/  FSEL R180, R61, -INF , !P4 ;  /* 0xff8000003db47808 */ /* 0x000fe20006000000 */
[----:B------:R-:W-:Y:S01]  /*f600*/  VIADD R60, R64, 0xffffff31 ;  /* 0xffffff31403c7836 */ /* 0x000fe20000000000 */
[----:B------:R-:W-:-:S02]  /*f610*/  ISETP.GE.AND P3, PT, R8, R67, PT ;  /* 0x000000430800720c */ /* 0x000fc40003f66270 */
[----:B------:R-:W-:Y:S01]  /*f620*/  ISETP.GE.AND P4, PT, R8, R140, PT ;  /* 0x0000008c0800720c */ /* 0x000fe20003f86270 */
[----:B------:R-:W-:Y:S01]  /*f630*/  VIADD R8, R64, 0xffffff30 ;  /* 0xffffff3040087836 */ /* 0x000fe20000000000 */
[----:B------:R-:W-:Y:S02]  /*f640*/  FSEL R179, R63, -INF , !P6 ;  /* 0xff8000003fb37808 */ /* 0x000fe40007000000 */
[----:B------:R-:W-:Y:S02]  /*f650*/  ISETP.GE.AND P6, PT, R9, R67, PT ;  /* 0x000000430900720c */ /* 0x000fe40003fc6270 */
[----:B------:R-:W-:Y:S02]  /*f660*/  FSEL R178, R56, -INF , !P5 ;  /* 0xff80000038b27808 */ /* 0x000fe40006800000 */
[----:B------:R-:W-:Y:S02]  /*f670*/  P2R R3, PR, RZ, 0x40 ;  /* 0x00000040ff037803 */ /* 0x000fe40000000000 */
[----:B------:R-:W-:-:S02]  /*f680*/  FSEL R155, R58, -INF , !P0 ;  /* 0xff8000003a9b7808 */ /* 0x000fc40004000000 */
[-C--:B------:R-:W-:Y:S02]  /*f690*/  ISETP.GE.AND P6, PT, R9, R140.reuse, PT ;  /* 0x0000008c0900720c */ /* 0x080fe40003fc6270 */
[CC--:B------:R-:W-:Y:S02]  /*f6a0*/  ISETP.GE.AND P5, PT, R8.reuse, R67.reuse, PT ;  /* 0x000000430800720c */ /* 0x0c0fe40003fa6270 */
[-C--:B------:R-:W-:Y:S02]  /*f6b0*/  ISETP.GE.AND P0, PT, R8, R140.reuse, PT ;  /* 0x0000008c0800720c */ /* 0x080fe40003f06270 */
[----:B------:R-:W2:Y:S01]  /*f6c0*/  LDSM.16.M88.4 R8, [R159+0x4800] ;  /* 0x004800009f08783b */ /* 0x000ea20000000200 */
[----:B------:R-:W-:Y:S01]  /*f6d0*/  FSEL R152, R44, -INF , !P5 ;  /* 0xff8000002c987808 */ /* 0x000fe20006800000 */
[C---:B------:R-:W-:Y:S01]  /*f6e0*/  VIADD R44, R64.reuse, 0xffffff40 ;  /* 0xffffff40402c7836 */ /* 0x040fe20000000000 */
[C---:B-1----:R-:W-:Y:S01]  /*f6f0*/  HMMA.16816.F32.BF16 R36, R120.reuse, R4, R36 ;  /* 0x000000047824723c */ /* 0x042fe20000041824 */
[----:B------:R-:W-:Y:S01]  /*f700*/  FSEL R58, R57, -INF , !P1 ;  /* 0xff800000393a7808 */ /* 0x000fe20004800000 */
[C---:B------:R-:W-:Y:S01]  /*f710*/  VIADD R4, R64.reuse, 0xffffff41 ;  /* 0xffffff4140047836 */ /* 0x040fe20000000000 */
[----:B------:R-:W-:Y:S01]  /*f720*/  FSEL R151, R59, -INF , !P2 ;  /* 0xff8000003b977808 */ /* 0x000fe20005000000 */
[----:B------:R-:W-:Y:S01]  /*f730*/  VIADD R5, R64, 0xffffff49 ;  /* 0xffffff4940057836 */ /* 0x000fe20000000000 */
[-C--:B------:R-:W-:Y:S01]  /*f740*/  ISETP.GE.AND P1, PT, R60, R67.reuse, PT ;  /* 0x000000433c00720c */ /* 0x080fe20003f26270 */
[----:B------:R-:W-:Y:S01]  /*f750*/  VIADD R57, R64, 0xffffff39 ;  /* 0xffffff3940397836 */ /* 0x000fe20000000000 */
[----:B------:R-:W-:Y:S01]  /*f760*/  FSEL R56, R48, -INF , !P3 ;  /* 0xff80000030387808 */ /* 0x000fe20005800000 */
[----:B------:R-:W-:Y:S01]  /*f770*/  HMMA.16816.F32.BF16 R32, R120, R6, R32 ;  /* 0x000000067820723c */ /* 0x000fe20000041820 */
[----:B------:R-:W-:Y:S01]  /*f780*/  ISETP.GE.AND P2, PT, R60, R140, PT ;  /* 0x0000008c3c00720c */ /* 0x000fe20003f46270 */
[----:B------:R-:W-:Y:S01]  /*f790*/  VIADD R48, R64, 0xffffff38 ;  /* 0xffffff3840307836 */ /* 0x000fe20000000000 */
[----:B------:R-:W-:-:S02]  /*f7a0*/  ISETP.GE.AND P5, PT, R44, R67, PT ;  /* 0x000000432c00720c */ /* 0x000fc40003fa6270 */
        /* <DEDUP_REMOVED lines=8> */
[----:B------:R-:W-:Y:S02]  /*f830*/  ISETP.NE.AND P4, PT, R3, RZ, PT ;  /* 0x000000ff0300720c */ /* 0x000fe40003f85270 */
[----:B------:R-:W-:Y:S02]  /*f840*/  ISETP.GE.AND P5, PT, R5, R140, PT ;  /* 0x0000008c0500720c */ /* 0x000fe40003fa6270 */
[----:B------:R-:W-:Y:S02]  /*f850*/  FSEL R148, R40, -INF , !P3 ;  /* 0xff80000028947808 */ /* 0x000fe40005800000 */
[----:B------:R-:W-:Y:S02]  /*f860*/  ISETP.GE.AND P3, PT, R4, R67, PT ;  /* 0x000000430400720c */ /* 0x000fe40003f66270 */
[----:B------:R-:W-:Y:S01]  /*f870*/  FSEL R154, R49, -INF , !P4 ;  /* 0xff800000319a7808 */ /* 0x000fe20006000000 */
[----:B--2---:R-:W-:Y:S01]  /*f880*/  HMMA.16816.F32.BF16 R28, R120, R8, R28 ;  /* 0x00000008781c723c */ /* 0x004fe2000004181c */
[----:B------:R-:W-:-:S02]  /*f890*/  P2R R8, PR, RZ, 0x20 ;  /* 0x00000020ff087803 */ /* 0x000fc40000000000 */
[----:B------:R-:W-:Y:S02]  /*f8a0*/  ISETP.GE.AND P4, PT, R48, R140, PT ;  /* 0x0000008c3000720c */ /* 0x000fe40003f86270 */
[----:B------:R-:W-:Y:S02]  /*f8b0*/  FSEL R149, R51, -INF , !P6 ;  /* 0xff80000033957808 */ /* 0x000fe40007000000 */
[----:B------:R-:W1:Y:S01]  /*f8c0*/  LDSM.16.M88.4 R48, [R159+0x5000] ;  /* 0x005000009f30783b */ /* 0x000e620000000200 */
[----:B------:R-:W-:Y:S01]  /*f8d0*/  FSEL R136, R32, -INF , !P3 ;  /* 0xff80000020887808 */ /* 0x000fe20005800000 */
[----:B------:R-:W-:Y:S01]  /*f8e0*/  HMMA.16816.F32.BF16 R24, R120, R10, R24 ;  /* 0x0000000a7818723c */ /* 0x000fe20000041818 */
[----:B------:R-:W-:Y:S01]  /*f8f0*/  ISETP.NE.AND P3, PT, R8, RZ, PT ;  /* 0x000000ff0800720c */ /* 0x000fe20003f65270 */
[----:B------:R-:W-:Y:S01]  /*f900*/  VIADD R8, R64, 0xffffff59 ;  /* 0xffffff5940087836 */ /* 0x000fe20000000000 */
[----:B------:R-:W-:Y:S02]  /*f910*/  ISETP.GE.AND P6, PT, R57, R67, PT ;  /* 0x000000433900720c */ /* 0x000fe40003fc6270 */
[----:B------:R-:W-:-:S02]  /*f920*/  FSEL R131, R35, -INF , !P3 ;  /* 0xff80000023837808 */ /* 0x000fc40005800000 */
[----:B------:R-:W-:Y:S02]  /*f930*/  P2R R3, PR, RZ, 0x40 ;  /* 0x00000040ff037803 */ /* 0x000fe40000000000 */
[----:B------:R-:W-:Y:S02]  /*f940*/  ISETP.GE.AND P3, PT, R8, R67, PT ;  /* 0x000000430800720c */ /* 0x000fe40003f66270 */
[----:B------:R-:W-:Y:S02]  /*f950*/  FSEL R143, R42, -INF , !P4 ;  /* 0xff8000002a8f7808 */ /* 0x000fe40006000000 */
[----:B------:R-:W-:Y:S02]  /*f960*/  FSEL R147, R46, -INF , !P0 ;  /* 0xff8000002e937808 */ /* 0x000fe40004000000 */
[----:B------:R-:W-:Y:S01]  /*f970*/  ISETP.NE.AND P4, PT, R3, RZ, PT ;  /* 0x000000ff0300720c */ /* 0x000fe20003f85270 */
[----:B------:R-:W-:Y:S01]  /*f980*/  VIADD R3, R64, 0xffffff51 ;  /* 0xffffff5140037836 */ /* 0x000fe20000000000 */
[----:B------:R-:W-:-:S02]  /*f990*/  ISETP.GE.AND P0, PT, R44, R140, PT ;  /* 0x0000008c2c00720c */ /* 0x000fc40003f06270 */
[----:B------:R-:W-:Y:S02]  /*f9a0*/  ISETP.GE.AND P6, PT, R57, R140, PT ;  /* 0x0000008c3900720c */ /* 0x000fe40003fc6270 */
[----:B------:R-:W-:Y:S02]  /*f9b0*/  FSEL R139, R38, -INF , !P0 ;  /* 0xff800000268b7808 */ /* 0x000fe40004000000 */
[----:B------:R-:W-:Y:S02]  /*f9c0*/  FSEL R129, R39, -INF , !P2 ;  /* 0xff80000027817808 */ /* 0x000fe40005000000 */
[----:B------:R-:W-:Y:S02]  /*f9d0*/  LOP3.LUT R66, R66, 0xfffffffb, RZ, 0xc0, !PT ;  /* 0xfffffffb42427812 */ /* 0x000fe400078ec0ff */
[----:B------:R-:W-:Y:S02]  /*f9e0*/  FSEL R146, R41, -INF , !P4 ;  /* 0xff80000029927808 */ /* 0x000fe40006000000 */
[----:B------:R-:W-:-:S02]  /*f9f0*/  FSEL R145, R43, -INF , !P6 ;  /* 0xff8000002b917808 */ /* 0x000fc40007000000 */
[CC--:B------:R-:W-:Y:S02]  /*fa00*/  ISETP.GE.AND P2, PT, R3.reuse, R67.reuse, PT ;  /* 0x000000430300720c */ /* 0x0c0fe40003f46270 */
[-C--:B------:R-:W-:Y:S01]  /*fa10*/  ISETP.GE.AND P0, PT, R3, R140.reuse, PT ;  /* 0x0000008c0300720c */ /* 0x080fe20003f06270 */
[----:B------:R-:W-:Y:S01]  /*fa20*/  VIADD R3, R64, 0xffffff58 ;  /* 0xffffff5840037836 */ /* 0x000fe20000000000 */
[-C--:B------:R-:W-:Y:S01]  /*fa30*/  ISETP.GE.AND P4, PT, R4, R140.reuse, PT ;  /* 0x0000008c0400720c */ /* 0x080fe20003f86270 */
[----:B------:R-:W-:Y:S01]  /*fa40*/  VIADD R4, R64, 0xffffff50 ;  /* 0xffffff5040047836 */ /* 0x000fe20000000000 */
[----:B------:R-:W-:Y:S01]  /*fa50*/  ISETP.GE.AND P6, PT, R5, R67, PT ;  /* 0x000000430500720c */ /* 0x000fe20003fc6270 */
[----:B-1----:R-:W-:Y:S01]  /*fa60*/  HMMA.16816.F32.BF16 R20, R120, R48, R20 ;  /* 0x000000307814723c */ /* 0x002fe20000041814 */
[----:B------:R-:W-:Y:S02]  /*fa70*/  @P3 LOP3.LUT R66, R66, 0x4, RZ, 0xfc, !PT ;  /* 0x0000000442423812 */ /* 0x000fe400078efcff */
[----:B------:R-:W-:Y:S01]  /*fa80*/  ISETP.GE.AND P3, PT, R8, R140, PT ;  /* 0x0000008c0800720c */ /* 0x000fe20003f66270 */
[----:B------:R-:W-:Y:S01]  /*fa90*/  VIADD R8, R64, 0xffffff61 ;  /* 0xffffff6140087836 */ /* 0x000fe20000000000 */
[----:B------:R-:W-:-:S02]  /*faa0*/  FSEL R137, R34, -INF , !P4 ;  /* 0xff80000022897808 */ /* 0x000fc40006000000 */
[----:B------:R-:W-:Y:S01]  /*fab0*/  FSEL R138, R33, -INF , !P6 ;  /* 0xff800000218a7808 */ /* 0x000fe20007000000 */
[----:B------:R-:W-:Y:S01]  /*fac0*/  HMMA.16816.F32.BF16 R16, R120, R50, R16 ;  /* 0x000000327810723c */ /* 0x000fe20000041810 */
[----:B------:R-:W-:Y:S02]  /*fad0*/  FSEL R142, R37, -INF , !P1 ;  /* 0xff800000258e7808 */ /* 0x000fe40004800000 */
[C---:B------:R-:W-:Y:S02]  /*fae0*/  ISETP.GE.AND P4, PT, R3.reuse, R67, PT ;  /* 0x000000430300720c */ /* 0x040fe40003f86270 */
[-C--:B------:R-:W-:Y:S01]  /*faf0*/  ISETP.GE.AND P6, PT, R3, R140.reuse, PT ;  /* 0x0000008c0300720c */ /* 0x080fe20003fc6270 */
[----:B------:R-:W-:Y:S01]  /*fb00*/  VIADD R3, R64, 0xffffff60 ;  /* 0xffffff6040037836 */ /* 0x000fe20000000000 */
[----:B------:R-:W-:Y:S02]  /*fb10*/  ISETP.GE.AND P1, PT, R4, R140, PT ;  /* 0x0000008c0400720c */ /* 0x000fe40003f26270 */
[----:B------:R-:W-:-:S02]  /*fb20*/  LOP3.LUT R66, R66, 0xfffffffd, RZ, 0xc0, !PT ;  /* 0xfffffffd42427812 */ /* 0x000fc400078ec0ff */
[----:B------:R-:W-:Y:S02]  /*fb30*/  FSEL R127, R30, -INF , !P1 ;  /* 0xff8000001e7f7808 */ /* 0x000fe40004800000 */
[-C--:B------:R-:W-:Y:S02]  /*fb40*/  ISETP.GE.AND P1, PT, R3, R67.reuse, PT ;  /* 0x000000430300720c */ /* 0x080fe40003f26270 */
[----:B------:R-:W-:Y:S02]  /*fb50*/  @P3 LOP3.LUT R66, R66, 0x2, RZ, 0xfc, !PT ;  /* 0x0000000242423812 */ /* 0x000fe400078efcff */
[-C--:B------:R-:W-:Y:S02]  /*fb60*/  ISETP.GE.AND P5, PT, R4, R67.reuse, PT ;  /* 0x000000430400720c */ /* 0x080fe40003fa6270 */
[----:B------:R-:W-:Y:S01]  /*fb70*/  LOP3.LUT R66, R66, 0xfffffffe, RZ, 0xc0, !PT ;  /* 0xfffffffe42427812 */ /* 0x000fe200078ec0ff */
[----:B------:R-:W1:Y:S01]  /*fb80*/  LDSM.16.M88.4 R4, [R159+0x5800] ;  /* 0x005800009f04783b */ /* 0x000e620000000200 */
[----:B------:R-:W-:Y:S01]  /*fb90*/  ISETP.GE.AND P3, PT, R8, R67, PT ;  /* 0x000000430800720c */ /* 0x000fe20003f66270 */
        /* <DEDUP_REMOVED lines=14> */
[----:B------:R-:W-:-:S02]  /*fc80*/  ISETP.GE.AND P4, PT, R8, R140, PT ;  /* 0x0000008c0800720c */ /* 0x000fc40003f86270 */
[----:B------:R-:W-:Y:S02]  /*fc90*/  FSEL R128, R28, -INF , !P5 ;  /* 0xff8000001c807808 */ /* 0x000fe40006800000 */
[----:B------:R-:W-:Y:S02]  /*fca0*/  LOP3.LUT R66, R66, 0xfffffff7, RZ, 0xc0, !PT ;  /* 0xfffffff742427812 */ /* 0x000fe400078ec0ff */
[-C--:B------:R-:W-:Y:S01]  /*fcb0*/  ISETP.GE.AND P5, PT, R3, R140.reuse, PT ;  /* 0x0000008c0300720c */ /* 0x080fe20003fa6270 */
[----:B------:R-:W-:Y:S01]  /*fcc0*/  VIADD R3, R64, 0xffffff68 ;  /* 0xffffff6840037836 */ /* 0x000fe20000000000 */
[----:B------:R-:W-:Y:S02]  /*fcd0*/  @P6 LOP3.LUT R66, R66, 0x8, RZ, 0xfc, !PT ;  /* 0x0000000842426812 */ /* 0x000fe400078efcff */
[----:B------:R-:W-:Y:S02]  /*fce0*/  FSEL R130, R29, -INF , !P2 ;  /* 0xff8000001d827808 */ /* 0x000fe40005000000 */
[----:B------:R-:W-:Y:S01]  /*fcf0*/  FSEL R124, R25, -INF , !P0 ;  /* 0xff800000197c7808 */ /* 0x000fe20004000000 */
[----:B-1----:R-:W-:Y:S01]  /*fd00*/  HMMA.16816.F32.BF16 R12, R120, R4, R12 ;  /* 0x00000004780c723c */ /* 0x002fe2000004180c */
[C---:B------:R-:W-:Y:S01]  /*fd10*/  ISETP.GE.AND P2, PT, R3.reuse, R67, PT ;  /* 0x000000430300720c */ /* 0x040fe20003f46270 */
[C---:B------:R-:W-:Y:S01]  /*fd20*/  VIADD R4, R64.reuse, 0xffffff71 ;  /* 0xffffff7140047836 */ /* 0x040fe20000000000 */
[----:B------:R-:W-:Y:S01]  /*fd30*/  ISETP.GE.AND P0, PT, R3, R140, PT ;  /* 0x0000008c0300720c */ /* 0x000fe20003f06270 */
[----:B------:R-:W-:Y:S01]  /*fd40*/  VIADD R3, R64, 0xffffff70 ;  /* 0xffffff7040037836 */ /* 0x000fe20000000000 */
[----:B------:R-:W-:-:S02]  /*fd50*/  LOP3.LUT R66, R66, 0xfffffffe, RZ, 0xc0, !PT ;  /* 0xfffffffe42427812 */ /* 0x000fc400078ec0ff */
[----:B------:R-:W-:Y:S01]  /*fd60*/  FSEL R116, R21, -INF , !P3 ;  /* 0xff80000015747808 */ /* 0x000fe20005800000 */
[----:B------:R-:W-:Y:S01]  /*fd70*/  HMMA.16816.F32.BF16 R132, R120, R6, R132 ;  /* 0x000000067884723c */ /* 0x000fe20000041884 */
[----:B------:R-:W-:Y:S02]  /*fd80*/  @P4 LOP3.LUT R66, R66, 0x1, RZ, 0xfc, !PT ;  /* 0x0000000142424812 */ /* 0x000fe400078efcff */
[----:B------:R-:W-:Y:S02]  /*fd90*/  ISETP.GE.AND P4, PT, R3, R67, PT ;  /* 0x000000430300720c */ /* 0x000fe40003f86270 */
[C---:B------:R-:W-:Y:S02]  /*fda0*/  LOP3.LUT P3, RZ, R66.reuse, 0x8, RZ, 0xc0, !PT ;  /* 0x0000000842ff7812 */ /* 0x040fe4000786c0ff */
[----:B------:R-:W-:Y:S02]  /*fdb0*/  LOP3.LUT R66, R66, 0xfffffffb, RZ, 0xc0, !PT ;  /* 0xfffffffb42427812 */ /* 0x000fe400078ec0ff */
[----:B------:R-:W-:-:S02]  /*fdc0*/  FSEL R109, R18, -INF , !P0 ;  /* 0xff800000126d7808 */ /* 0x000fc40004000000 */
[----:B------:R-:W-:Y:S02]  /*fdd0*/  ISETP.GE.AND P6, PT, R3, R140, PT ;  /* 0x0000008c0300720c */ /* 0x000fe40003fc6270 */
[----:B------:R-:W-:Y:S02]  /*fde0*/  ISETP.GT.AND P0, PT, R65, R168, PT ;  /* 0x000000a84100720c */ /* 0x000fe40003f04270 */
[----:B------:R-:W-:Y:S02]  /*fdf0*/  FSEL R3, R23, -INF , !P1 ;  /* 0xff80000017037808 */ /* 0x000fe40004800000 */
[----:B------:R-:W-:Y:S02]  /*fe00*/  @P4 LOP3.LUT R66, R66, 0x4, RZ, 0xfc, !PT ;  /* 0x0000000442424812 */ /* 0x000fe400078efcff */
[----:B------:R-:W-:Y:S02]  /*fe10*/  ISETP.GE.AND P4, PT, R4, R67, PT ;  /* 0x000000430400720c */ /* 0x000fe40003f86270 */
[----:B------:R-:W-:-:S02]  /*fe20*/  FSEL R114, R16, -INF , !P2 ;  /* 0xff80000010727808 */ /* 0x000fc40005000000 */
[C---:B------:R-:W-:Y:S02]  /*fe30*/  LOP3.LUT P1, RZ, R66.reuse, 0x4, RZ, 0xc0, !PT ;  /* 0x0000000442ff7812 */ /* 0x040fe4000782c0ff */
[----:B------:R-:W-:Y:S02]  /*fe40*/  LOP3.LUT P2, RZ, R66, 0x1, RZ, 0xc0, !PT ;  /* 0x0000000142ff7812 */ /* 0x000fe4000784c0ff */
[----:B------:R-:W-:Y:S02]  /*fe50*/  FSEL R115, R22, -INF , !P5 ;  /* 0xff80000016737808 */ /* 0x000fe40006800000 */
[----:B------:R-:W-:Y:S02]  /*fe60*/  LOP3.LUT R66, R66, 0xfffffffd, RZ, 0xc0, !PT ;  /* 0xfffffffd42427812 */ /* 0x000fe400078ec0ff */
[----:B------:R-:W-:Y:S01]  /*fe70*/  ISETP.GE.AND P5, PT, R4, R140, PT ;  /* 0x0000008c0400720c */ /* 0x000fe20003fa6270 */
[----:B------:R-:W-:Y:S01]  /*fe80*/  VIADD R4, R64, 0xffffff78 ;  /* 0xffffff7840047836 */ /* 0x000fe20000000000 */
[----:B------:R-:W-:Y:S01]  /*fe90*/  @P4 LOP3.LUT R66, R66, 0x2, RZ, 0xfc, !PT ;  /* 0x0000000242424812 */ /* 0x000fe200078efcff */
[----:B------:R-:W-:Y:S01]  /*fea0*/  VIADD R64, R64, 0xffffff79 ;  /* 0xffffff7940407836 */ /* 0x000fe20000000000 */
[----:B------:R-:W-:-:S02]  /*feb0*/  FSEL R112, R17, -INF , !P3 ;  /* 0xff80000011707808 */ /* 0x000fc40005800000 */
[----:B------:R-:W-:Y:S02]  /*fec0*/  FSEL R113, R19, -INF , !P2 ;  /* 0xff80000013717808 */ /* 0x000fe40005000000 */
[----:B------:R-:W-:Y:S02]  /*fed0*/  FSEL R60, R12, -INF , !P1 ;  /* 0xff8000000c3c7808 */ /* 0x000fe40004800000 */
[----:B------:R-:W-:Y:S02]  /*fee0*/  FSEL R61, R14, -INF , !P6 ;  /* 0xff8000000e3d7808 */ /* 0x000fe40007000000 */
[-C--:B------:R-:W-:Y:S02]  /*fef0*/  ISETP.GE.AND P4, PT, R4, R67.reuse, PT ;  /* 0x000000430400720c */ /* 0x080fe40003f86270 */
[----:B------:R-:W-:Y:S02]  /*ff00*/  ISETP.GE.AND P3, PT, R64, R67, PT ;  /* 0x000000434000720c */ /* 0x000fe40003f66270 */
[----:B------:R-:W-:-:S02]  /*ff10*/  ISETP.GE.AND P2, PT, R4, R140, PT ;  /* 0x0000008c0400720c */ /* 0x000fc40003f46270 */
[----:B------:R-:W-:Y:S02]  /*ff20*/  ISETP.GE.AND P1, PT, R64, R140, PT ;  /* 0x0000008c4000720c */ /* 0x000fe40003f26270 */
[----:B------:R-:W-:Y:S02]  /*ff30*/  LOP3.LUT P6, RZ, R66, 0x2, RZ, 0xc0, !PT ;  /* 0x0000000242ff7812 */ /* 0x000fe400078cc0ff */
[----:B------:R-:W-:Y:S02]  /*ff40*/  FSEL R64, R15, -INF , !P5 ;  /* 0xff8000000f407808 */ /* 0x000fe40006800000 */
[----:B------:R-:W-:Y:S02]  /*ff50*/  FSEL R101, R13, -INF , !P6 ;  /* 0xff8000000d657808 */ /* 0x000fe40007000000 */
[----:B------:R-:W-:Y:S02]  /*ff60*/  FSEL R67, R132, -INF , !P4 ;  /* 0xff80000084437808 */ /* 0x000fe40006000000 */
[----:B------:R-:W-:-:S02]  /*ff70*/  FSEL R66, R133, -INF , !P3 ;  /* 0xff80000085427808 */ /* 0x000fc40005800000 */
[----:B------:R-:W-:Y:S02]  /*ff80*/  FSEL R63, R134, -INF , !P2 ;  /* 0xff800000863f7808 */ /* 0x000fe40005000000 */
        /* <DEDUP_REMOVED lines=66> */
.L_x_6665:
[----:B------:R-:W-:Y:S01]  /*103b0*/  UMOV UR8, URZ ;  /* 0x000000ff00087c82 */ /* 0x000fe20008000000 */
[----:B------:R-:W-:Y:S01]  /*103c0*/  IMAD.SHL.U32 R4, R54, 0x80, RZ ;  /* 0x0000008036047824 */ /* 0x000fe200078e00ff */
[----:B------:R-:W-:-:S05]  /*103d0*/  IADD3 R5, P0, PT, RZ, -UR8, RZ ;  /* 0x80000008ff057c10 */ /* 0x000fca000ff1e0ff */
[----:B------:R-:W-:-:S05]  /*103e0*/  IMAD.X R4, RZ, RZ, ~R4, P0 ;  /* 0x000000ffff047224 */ /* 0x000fca00000e0e04 */
[----:B------:R-:W-:-:S04]  /*103f0*/  SHF.R.S64 R5, R5, 0x1f, R4 ;  /* 0x0000001f05057819 */ /* 0x000fc80000001004 */
[----:B------:R-:W-:-:S04]  /*10400*/  IADD3 R172, P0, PT, R5, R172, RZ ;  /* 0x000000ac05ac7210 */ /* 0x000fc80007f1e0ff */
[----:B------:R-:W-:-:S09]  /*10410*/  LEA.HI.X.SX32 R173, R4, R173, 0x1, P0 ;  /* 0x000000ad04ad7211 */ /* 0x000fd200000f0eff */
.L_x_6666:
        /* <DEDUP_REMOVED lines=28> */
.L_x_6664:
        /* <DEDUP_REMOVED lines=59> */
[----:B------:R-:W-:Y:S01]  /*10990*/  FMUL.FTZ R111, R4, UR4 ;  /* 0x00000004046f7c20 */ /* 0x000fe20008410000 */
        /* <DEDUP_REMOVED lines=40> */
[----:B------:R-:W-:-:S06]  /*10c20*/  ISETP.GT.AND P0, PT, R65, R168, PT ;  /* 0x000000a84100720c */ /* 0x000fcc0003f04270 */
[----:B------:R-:W2:Y:S01]  /*10c30*/  MUFU.EX2 R100, R100 ;  /* 0x0000006400647308 */ /* 0x000ea20000000800 */
[----:B---3--:R-:W-:-:S06]  /*10c40*/  F2FP.BF16.F32.PACK_AB R10, R104, R105 ;  /* 0x00000069680a723e */ /* 0x008fcc00000010ff */
[----:B------:R-:W-:Y:S01]  /*10c50*/  @P0 IADD3 R53, PT, PT, R53, -0x3, RZ ;  /* 0xfffffffd35350810 */ /* 0x000fe20007ffe0ff */
        /* <DEDUP_REMOVED lines=63> */
[----:B------:R-:W1:Y:S01]  /*11050*/  MUFU.EX2 R69, R69 ;  /* 0x0000004500457308 */ /* 0x000e620000000800 */
[C---:B------:R-:W-:Y:S01]  /*11060*/  HMMA.16816.F32.BF16 R4, R8.reuse, R6, R76 ;  /* 0x000000060804723c */ /* 0x040fe2000004184c */
[--C-:B------:R-:W-:Y:S01]  /*11070*/  FFMA.FTZ R76, R56, UR4, -R107.reuse ;  /* 0x00000004384c7c23 */ /* 0x100fe2000801086b */
[----:B--2---:R-:W-:Y:S01]  /*11080*/  F2FP.BF16.F32.PACK_AB R48, R97, R0 ;  /* 0x000000006130723e */ /* 0x004fe200000010ff */
[----:B------:R-:W-:Y:S01]  /*11090*/  LDSM.16.MT88.4 R56, [R156+0x6800] ;  /* 0x006800009c38783b */ /* 0x000fe20000004200 */
[----:B------:R-:W-:Y:S01]  /*110a0*/  FFMA.FTZ R77, R154, UR4, -R107 ;  /* 0x000000049a4d7c23 */ /* 0x000fe2000801086b */
[--C-:B------:R-:W-:Y:S01]  /*110b0*/  FFMA.FTZ R78, R155, UR4, -R102.reuse ;  /* 0x000000049b4e7c23 */ /* 0x100fe20008010866 */
[--C-:B------:R-:W-:Y:S01]  /*110c0*/  FFMA.FTZ R79, R151, UR4, -R102.reuse ;  /* 0x00000004974f7c23 */ /* 0x100fe20008010866 */
[----:B------:R-:W-:Y:S01]  /*110d0*/  MUFU.EX2 R70, R70 ;  /* 0x0000004600467308 */ /* 0x000fe20000000800 */
[C---:B------:R-:W-:Y:S01]  /*110e0*/  HMMA.16816.F32.BF16 R20, R8.reuse, R22, R92 ;  /* 0x000000160814723c */ /* 0x040fe2000004185c */
[----:B------:R-:W-:Y:S01]  /*110f0*/  FFMA.FTZ R103, R182, R110, R103 ;  /* 0x0000006eb6677223 */ /* 0x000fe20000010067 */
[----:B------:R-:W-:Y:S01]  /*11100*/  FADD.FTZ R106, R106, R111 ;  /* 0x0000006f6a6a7221 */ /* 0x000fe20000010000 */
[----:B------:R-:W-:Y:S01]  /*11110*/  FFMA.FTZ R183, R66, UR4, -R107 ;  /* 0x0000000442b77c23 */ /* 0x000fe2000801086b */
[----:B------:R-:W-:Y:S01]  /*11120*/  FFMA.FTZ R182, R62, UR4, -R102 ;  /* 0x000000043eb67c23 */ /* 0x000fe20008010866 */
[----:B------:R-:W-:Y:S01]  /*11130*/  FADD.FTZ R100, R100, R103 ;  /* 0x0000006764647221 */ /* 0x000fe20000010000 */
[----:B------:R-:W-:Y:S01]  /*11140*/  FADD.FTZ R105, R105, R106 ;  /* 0x0000006a69697221 */ /* 0x000fe20000010000 */
[----:B------:R-:W2:Y:S01]  /*11150*/  MUFU.EX2 R71, R71 ;  /* 0x0000004700477308 */ /* 0x000ea20000000800 */
[C---:B------:R-:W-:Y:S01]  /*11160*/  HMMA.16816.F32.BF16 R44, R8.reuse, R28, R44 ;  /* 0x0000001c082c723c */ /* 0x040fe2000004182c */
[----:B-1----:R-:W-:Y:S01]  /*11170*/  F2FP.BF16.F32.PACK_AB R50, R69, R68 ;  /* 0x000000444532723e */ /* 0x002fe200000010ff */
[----:B------:R-:W-:Y:S01]  /*11180*/  FADD.FTZ R105, R104, R105 ;  /* 0x0000006968697221 */ /* 0x000fe20000010000 */
[----:B------:R-:W-:Y:S04]  /*11190*/  LDSM.16.MT88.4 R92, [R157+0x9800] ;  /* 0x009800009d5c783b */ /* 0x000fe80000004200 */
[----:B------:R-:W-:Y:S01]  /*111a0*/  MUFU.EX2 R72, R72 ;  /* 0x0000004800487308 */ /* 0x000fe20000000800 */
[----:B------:R-:W-:Y:S01]  /*111b0*/  HMMA.16816.F32.BF16 R8, R8, R30, R88 ;  /* 0x0000001e0808723c */ /* 0x000fe20000041858 */
[----:B------:R-:W1:Y:S06]  /*111c0*/  LDSM.16.MT88.4 R28, [R157+0x6800] ;  /* 0x006800009d1c783b */ /* 0x000e6c0000004200 */
[----:B------:R-:W3:Y:S01]  /*111d0*/  MUFU.EX2 R73, R73 ;  /* 0x0000004900497308 */ /* 0x000ee20000000800 */
[----:B--2---:R-:W-:-:S07]  /*111e0*/  F2FP.BF16.F32.PACK_AB R49, R71, R70 ;  /* 0x000000464731723e */ /* 0x004fce00000010ff */
[----:B------:R-:W-:Y:S08]  /*111f0*/  MUFU.EX2 R75, R75 ;  /* 0x0000004b004b7308 */ /* 0x000ff00000000800 */
[----:B------:R-:W2:Y:S01]  /*11200*/  MUFU.EX2 R74, R74 ;  /* 0x0000004a004a7308 */ /* 0x000ea20000000800 */
[----:B---3--:R-:W-:-:S07]  /*11210*/  F2FP.BF16.F32.PACK_AB R51, R73, R72 ;  /* 0x000000484933723e */ /* 0x008fce00000010ff */
        /* <DEDUP_REMOVED lines=8> */
[----:B------:R-:W1:Y:S01]  /*112a0*/  LDSM.16.MT88.4 R28, [R157+0x7000] ;  /* 0x007000009d1c783b */ /* 0x000e620000004200 */
        /* <DEDUP_REMOVED lines=9> */
[----:B--2---:R-:W-:Y:S01]  /*11340*/  F2FP.BF16.F32.PACK_AB R48, R74, R75 ;  /* 0x0000004b4a30723e */ /* 0x004fe200000010ff */
[----:B------:R-:W2:Y:S01]  /*11350*/  LDSM.16.MT88.4 R56, [R156+0x7000] ;  /* 0x007000009c38783b */ /* 0x000ea20000004200 */
        /* <DEDUP_REMOVED lines=20> */
[C---:B--2---:R-:W-:Y:S06]  /*114a0*/  HMMA.16816.F32.BF16 R44, R48.reuse, R56, R44 ;  /* 0x00000038302c723c */ /* 0x044fec000004182c */
[----:B------:R-:W2:Y:S02]  /*114b0*/  MUFU.EX2 R120, R120 ;  /* 0x0000007800787308 */ /* 0x000ea40000000800 */
[----:B------:R-:W-:Y:S01]  /*114c0*/  HMMA.16816.F32.BF16 R8, R48, R58, R8 ;  /* 0x0000003a3008723c */ /* 0x000fe20000041808 */
[----:B----4-:R-:W-:Y:S01]  /*114d0*/  F2FP.BF16.F32.PACK_AB R48, R82, R85 ;  /* 0x000000555230723e */ /* 0x010fe200000010ff */
[----:B------:R-:W4:Y:S01]  /*114e0*/  LDSM.16.MT88.4 R56, [R156+0x7800] ;  /* 0x007800009c38783b */ /* 0x000f220000004200 */
[----:B-1----:R-:W-:-:S02]  /*114f0*/  F2FP.BF16.F32.PACK_AB R49, R86, R87 ;  /* 0x000000575631723e */ /* 0x002fc400000010ff */
[----:B------:R-:W-:Y:S01]  /*11500*/  F2FP.BF16.F32.PACK_AB R50, R84, R83 ;  /* 0x000000535432723e */ /* 0x000fe200000010ff */
[----:B------:R-:W-:Y:S01]  /*11510*/  MUFU.EX2 R122, R122 ;  /* 0x0000007a007a7308 */ /* 0x000fe20000000800 */
[----:B-----5:R-:W-:-:S07]  /*11520*/  F2FP.BF16.F32.PACK_AB R51, R121, R96 ;  /* 0x000000607933723e */ /* 0x020fce00000010ff */
[C---:B---3--:R-:W-:Y:S01]  /*11530*/  HMMA.16816.F32.BF16 R12, R48.reuse, R36, R12 ;  /* 0x00000024300c723c */ /* 0x048fe2000004180c */
[----:B------:R-:W-:Y:S07]  /*11540*/  MUFU.EX2 R133, R133 ;  /* 0x0000008500857308 */ /* 0x000fee0000000800 */
[C---:B------:R-:W-:Y:S01]  /*11550*/  HMMA.16816.F32.BF16 R16, R48.reuse, R38, R16 ;  /* 0x000000263010723c */ /* 0x040fe20000041810 */
[----:B------:R-:W1:Y:S01]  /*11560*/  LDSM.16.MT88.4 R36, [R162+0x8000] ;  /* 0x00800000a224783b */ /* 0x000e620000004200 */
[----:B------:R-:W-:Y:S06]  /*11570*/  MUFU.EX2 R132, R132 ;  /* 0x0000008400847308 */ /* 0x000fec0000000800 */
[C---:B------:R-:W-:Y:S02]  /*11580*/  HMMA.16816.F32.BF16 R32, R48.reuse, R28, R32 ;  /* 0x0000001c3020723c */ /* 0x040fe40000041820 */
[----:B------:R-:W3:Y:S06]  /*11590*/  MUFU.EX2 R129, R129 ;  /* 0x0000008100817308 */ /* 0x000eec0000000800 */
        /* <DEDUP_REMOVED lines=34> */
[----:B----4-:R-:W-:-:S02]  /*117c0*/  F2FP.BF16.F32.PACK_AB R56, R135, R128 ;  /* 0x000000808738723e */ /* 0x010fc400000010ff */
[----:B---3--:R-:W-:-:S03]  /*117d0*/  F2FP.BF16.F32.PACK_AB R57, R117, R124 ;  /* 0x0000007c7539723e */ /* 0x008fc600000010ff */
        /* <DEDUP_REMOVED lines=23> */
[----:B------:R-:W-:Y:S04]  /*11950*/  MUFU.EX2 R182, R182 ;  /* 0x000000b600b67308 */ /* 0x000fe80000000800 */
[----:B------:R-:W-:Y:S08]  /*11960*/  HMMA.16816.F32.BF16 R44, R56, R40, R44 ;  /* 0x00000028382c723c */ /* 0x000ff0000004182c */
[----:B-1----:R-:W-:Y:S01]  /*11970*/  HMMA.16816.F32.BF16 R24, R48, R36, R24 ;  /* 0x000000243018723c */ /* 0x002fe20000041818 */
[----:B------:R-:W-:Y:S01]  /*11980*/  FADD.FTZ R37, R55, R100 ;  /* 0x0000006437257221 */ /* 0x000fe20000010000 */
[----:B------:R-:W-:-:S03]  /*11990*/  FFMA.FTZ R55, R64, UR4, -R102 ;  /* 0x0000000440377c23 */ /* 0x000fc60008010866 */
        /* <DEDUP_REMOVED lines=27> */
[----:B------:R-:W-:Y:S01]  /*11b50*/  HMMA.16816.F32.BF16 R16, R48, R30, R16 ;  /* 0x0000001e3010723c */ /* 0x000fe20000041810 */
[----:B------:R-:W3:Y:S01]  /*11b60*/  LDSM.16.MT88.4 R28, [R156+0x9000] ;  /* 0x009000009c1c783b */ /* 0x000ee20000004200 */
[----:B------:R-:W-:Y:S01]  /*11b70*/  FADD.FTZ R2, R81, R2 ;  /* 0x0000000251027221 */ /* 0x000fe20000010000 */
[----:B------:R-:W-:Y:S02]  /*11b80*/  FADD.FTZ R85, R85, R76 ;  /* 0x0000004c55557221 */ /* 0x000fe40000010000 */
[----:B------:R-:W4:Y:S01]  /*11b90*/  MUFU.EX2 R58, R58 ;  /* 0x0000003a003a7308 */ /* 0x000f220000000800 */
[----:B------:R-:W-:Y:S01]  /*11ba0*/  FADD.FTZ R87, R87, R2 ;  /* 0x0000000257577221 */ /* 0x000fe20000010000 */
[----:B------:R-:W-:-:S03]  /*11bb0*/  FADD.FTZ R82, R82, R85 ;  /* 0x0000005552527221 */ /* 0x000fc60000010000 */
[----:B------:R-:W-:Y:S01]  /*11bc0*/  FADD.FTZ R87, R86, R87 ;  /* 0x0000005756577221 */ /* 0x000fe20000010000 */
[----:B------:R-:W-:Y:S02]  /*11bd0*/  FADD.FTZ R83, R83, R82 ;  /* 0x0000005253537221 */ /* 0x000fe40000010000 */
[----:B------:R-:W-:Y:S01]  /*11be0*/  MUFU.EX2 R0, R61 ;  /* 0x0000003d00007308 */ /* 0x000fe20000000800 */
[----:B------:R-:W-:Y:S01]  /*11bf0*/  FADD.FTZ R2, R96, R87 ;  /* 0x0000005760027221 */ /* 0x000fe20000010000 */
[----:B------:R-:W-:Y:S01]  /*11c00*/  FADD.FTZ R84, R84, R83 ;  /* 0x0000005354547221 */ /* 0x000fe20000010000 */
[----:B--2---:R-:W-:Y:S01]  /*11c10*/  F2FP.BF16.F32.PACK_AB R88, R57, R56 ;  /* 0x000000383958723e */ /* 0x004fe200000010ff */
[C---:B-1----:R-:W-:Y:S01]  /*11c20*/  HMMA.16816.F32.BF16 R32, R48.reuse, R40, R32 ;  /* 0x000000283020723c */ /* 0x042fe20000041820 */
[----:B------:R-:W-:Y:S01]  /*11c30*/  FADD.FTZ R121, R121, R2 ;  /* 0x0000000279797221 */ /* 0x000fe20000010000 */
[----:B------:R-:W-:Y:S01]  /*11c40*/  FADD.FTZ R123, R123, R84 ;  /* 0x000000547b7b7221 */ /* 0x000fe20000010000 */
[----:B------:R-:W-:Y:S01]  /*11c50*/  MOV R2, R54 ;  /* 0x0000003600027202 */ /* 0x000fe20000000f00 */
[----:B------:R-:W1:Y:S01]  /*11c60*/  MUFU.EX2 R55, R55 ;  /* 0x0000003700377308 */ /* 0x000e620000000800 */
[----:B------:R-:W-:Y:S01]  /*11c70*/  FADD.FTZ R132, R132, R121 ;  /* 0x0000007984847221 */ /* 0x000fe20000010000 */
[----:B------:R-:W-:Y:S01]  /*11c80*/  FADD.FTZ R123, R120, R123 ;  /* 0x0000007b787b7221 */ /* 0x000fe20000010000 */
[----:B----4-:R-:W-:Y:S01]  /*11c90*/  F2FP.BF16.F32.PACK_AB R90, R183, R58 ;  /* 0x0000003ab75a723e */ /* 0x010fe200000010ff */
[----:B------:R-:W-:Y:S01]  /*11ca0*/  HMMA.16816.F32.BF16 R20, R48, R42, R20 ;  /* 0x0000002a3014723c */ /* 0x000fe20000041814 */
[----:B------:R-:W-:Y:S01]  /*11cb0*/  FADD.FTZ R129, R129, R132 ;  /* 0x0000008481817221 */ /* 0x000fe20000010000 */
[----:B------:R-:W-:Y:S01]  /*11cc0*/  FADD.FTZ R122, R122, R123 ;  /* 0x0000007b7a7a7221 */ /* 0x000fe20000010000 */
[----:B------:R-:W2:Y:S01]  /*11cd0*/  LDSM.16.MT88.4 R40, [R158+0x9800] ;  /* 0x009800009e28783b */ /* 0x000ea20000004200 */
[----:B------:R-:W4:Y:S01]  /*11ce0*/  MUFU.EX2 R59, R59 ;  /* 0x0000003b003b7308 */ /* 0x000f220000000800 */
[----:B------:R-:W-:Y:S01]  /*11cf0*/  FADD.FTZ R134, R134, R129 ;  /* 0x0000008186867221 */ /* 0x000fe20000010000 */
[----:B------:R-:W-:Y:S01]  /*11d00*/  FADD.FTZ R133, R133, R122 ;  /* 0x0000007a85857221 */ /* 0x000fe20000010000 */
[----:B------:R-:W-:-:S02]  /*11d10*/  @P0 MOV R2, R54 ;  /* 0x0000003600020202 */ /* 0x000fc40000000f00 */
        /* <DEDUP_REMOVED lines=42> */
.L_x_6661:
[----:B------:R-:W-:-:S07]  /*11fc0*/  IADD3 R53, PT, PT, R65, -0x1, RZ ;  /* 0xffffffff41357810 */ /* 0x000fce0007ffe0ff */
.L_x_6667:
        /* <DEDUP_REMOVED lines=14> */
[----:B------:R-:W-:-:S04]  /*120b0*/  @!P4 IADD3 R178, P0, PT, RZ, -R178, RZ ;  /* 0x800000b2ffb2c210 */ /* 0x000fc80007f1e0ff */
[----:B------:R-:W-:Y:S01]  /*120c0*/  P2R R181, PR, RZ, 0x1 ;  /* 0x00000001ffb57803 */ /* 0x000fe20000000000 */
[----:B-1----:R-:W-:-:S12]  /*120d0*/  ULEA UR5, UR5, UR12, 0x18 ;  /* 0x0000000c05057291 */ /* 0x002fd8000f8ec0ff */
.L_x_6672:
[----:B------:R-:W1:Y:S01]  /*120e0*/  S2R R29, SR_TID.X ;  /* 0x00000000001d7919 */ /* 0x000e620000002100 */
[----:B------:R-:W-:Y:S01]  /*120f0*/  ISETP.NE.AND P0, PT, R181, RZ, PT ;  /* 0x000000ffb500720c */ /* 0x000fe20003f05270 */
        /* <DEDUP_REMOVED lines=75> */
.L_x_6669:
[----:B------:R-:W-:Y:S01]  /*125b0*/  LOP3.LUT R29, R0, 0x38, R29, 0x78, !PT ;  /* 0x00000038001d7812 */ /* 0x000fe200078e781d */
[C---:B------:R-:W-:Y:S01]  /*125c0*/  IMAD.SHL.U32 R25, R24.reuse, 0x20, RZ ;  /* 0x0000002018197824 */ /* 0x040fe200078e00ff */
[----:B-1----:R-:W-:Y:S01]  /*125d0*/  SHF.L.U64.HI R24, R24, 0x5, R27 ;  /* 0x0000000518187819 */ /* 0x002fe2000001021b */
        /* <DEDUP_REMOVED lines=25> */
[----:B------:R-:W-:Y:S01]  /*12770*/  IMAD.X R39, R37, 0x1, R24, P0 ;  /* 0x0000000125277824 */ /* 0x000fe200000e0618 */
[----:B------:R-:W-:Y:S03]  /*12780*/  ISETP.GT.AND P0, PT, R179, R168, PT ;  /* 0x000000a8b300720c */ /* 0x000fe60003f04270 */
[----:B------:R-:W-:Y:S05]  /*12790*/  LDGSTS.E.BYPASS.LTC128B.128 [R103+0x9000], desc[UR6][R36.64] ;  /* 0x0900000024677fae */ /* 0x000fea000b981a06 */
[----:B------:R2:W-:Y:S05]  /*127a0*/  LDGSTS.E.BYPASS.LTC128B.128 [R103+0x9800], desc[UR6][R38.64] ;  /* 0x0980000026677fae */ /* 0x0005ea000b981a06 */
[----:B------:R-:W-:Y:S05]  /*127b0*/  LDSM.16.M88.4 R104, [R167] ;  /* 0x00000000a768783b */ /* 0x000fea0000000200 */
[----:B------:R-:W3:Y:S05]  /*127c0*/  LDSM.16.M88.4 R108, [R166+0x2000] ;  /* 0x00200000a66c783b */ /* 0x000eea0000000200 */
[----:B------:R-:W4:Y:S05]  /*127d0*/  LDSM.16.M88.4 R112, [R166+0x2800] ;  /* 0x00280000a670783b */ /* 0x000f2a0000000200 */
[----:B------:R-:W1:Y:S05]  /*127e0*/  LDSM.16.M88.4 R116, [R166+0x3000] ;  /* 0x00300000a674783b */ /* 0x000e6a0000000200 */
[----:B------:R-:W0:Y:S05]  /*127f0*/  LDGDEPBAR ;  /* 0x00000000000079af */ /* 0x000e2a0000000000 */
[----:B------:R-:W5:Y:S05]  /*12800*/  LDSM.16.M88.4 R120, [R166+0x3800] ;  /* 0x00380000a678783b */ /* 0x000f6a0000000200 */
[----:B------:R-:W2:Y:S05]  /*12810*/  LDSM.16.M88.4 R124, [R166+0x4000] ;  /* 0x00400000a67c783b */ /* 0x000eaa0000000200 */
[----:B------:R-:W2:Y:S05]  /*12820*/  LDSM.16.M88.4 R128, [R166+0x4800] ;  /* 0x00480000a680783b */ /* 0x000eaa0000000200 */
[----:B------:R-:W2:Y:S05]  /*12830*/  LDSM.16.M88.4 R132, [R166+0x5000] ;  /* 0x00500000a684783b */ /* 0x000eaa0000000200 */
[----:B------:R-:W2:Y:S01]  /*12840*/  LDSM.16.M88.4 R136, [R166+0x5800] ;  /* 0x00580000a688783b */ /* 0x000ea20000000200 */
[C---:B---3--:R-:W-:Y:S04]  /*12850*/  HMMA.16816.F32.BF16 R4, R104.reuse, R108, RZ ;  /* 0x0000006c6804723c */ /* 0x048fe800000418ff */
[----:B------:R-:W-:Y:S04]  /*12860*/  LDSM.16.M88.4 R140, [R165] ;  /* 0x00000000a58c783b */ /* 0x000fe80000000200 */
[C---:B------:R-:W-:Y:S01]  /*12870*/  HMMA.16816.F32.BF16 R8, R104.reuse, R110, RZ ;  /* 0x0000006e6808723c */ /* 0x040fe200000418ff */
[----:B------:R-:W3:Y:S05]  /*12880*/  LDSM.16.M88.4 R144, [R161+0x2000] ;  /* 0x00200000a190783b */ /* 0x000eea0000000200 */
[----:B------:R-:W3:Y:S02]  /*12890*/  LDSM.16.M88.4 R148, [R161+0x2800] ;  /* 0x00280000a194783b */ /* 0x000ee40000000200 */
[C---:B----4-:R-:W-:Y:S03]  /*128a0*/  HMMA.16816.F32.BF16 R12, R104.reuse, R112, RZ ;  /* 0x00000070680c723c */ /* 0x050fe600000418ff */
[----:B------:R-:W4:Y:S05]  /*128b0*/  LDSM.16.M88.4 R152, [R161+0x3000] ;  /* 0x00300000a198783b */ /* 0x000f2a0000000200 */
[C---:B------:R-:W-:Y:S01]  /*128c0*/  HMMA.16816.F32.BF16 R16, R104.reuse, R114, RZ ;  /* 0x000000726810723c */ /* 0x040fe200000418ff */
[----:B------:R-:W4:Y:S05]  /*128d0*/  LDSM.16.M88.4 R108, [R161+0x3800] ;  /* 0x00380000a16c783b */ /* 0x000f2a0000000200 */
[----:B------:R-:W4:Y:S02]  /*128e0*/  LDSM.16.M88.4 R112, [R161+0x4000] ;  /* 0x00400000a170783b */ /* 0x000f240000000200 */
[C---:B-1----:R-:W-:Y:S08]  /*128f0*/  HMMA.16816.F32.BF16 R20, R104.reuse, R116, RZ ;  /* 0x000000746814723c */ /* 0x042ff000000418ff */
[C---:B------:R-:W-:Y:S01]  /*12900*/  HMMA.16816.F32.BF16 R24, R104.reuse, R118, RZ ;  /* 0x000000766818723c */ /* 0x040fe200000418ff */
[----:B------:R-:W-:Y:S07]  /*12910*/  LDSM.16.M88.4 R116, [R161+0x5000] ;  /* 0x00500000a174783b */ /* 0x000fee0000000200 */
[C---:B-----5:R-:W-:Y:S08]  /*12920*/  HMMA.16816.F32.BF16 R28, R104.reuse, R120, RZ ;  /* 0x00000078681c723c */ /* 0x060ff000000418ff */
[C---:B------:R-:W-:Y:S01]  /*12930*/  HMMA.16816.F32.BF16 R32, R104.reuse, R122, RZ ;  /* 0x0000007a6820723c */ /* 0x040fe200000418ff */
[----:B------:R-:W-:Y:S07]  /*12940*/  LDSM.16.M88.4 R120, [R161+0x5800] ;  /* 0x00580000a178783b */ /* 0x000fee0000000200 */
[C---:B--2---:R-:W-:Y:S08]  /*12950*/  HMMA.16816.F32.BF16 R36, R104.reuse, R124, RZ ;  /* 0x0000007c6824723c */ /* 0x044ff000000418ff */
        /* <DEDUP_REMOVED lines=10> */
[----:B------:R-:W1:Y:S05]  /*12a00*/  LDSM.16.M88.4 R104, [R161+0x4800] ;  /* 0x00480000a168783b */ /* 0x000e6a0000000200 */
[----:B------:R-:W-:Y:S02]  /*12a10*/  LDSM.16.M88.4 R136, [R159+0x2000] ;  /* 0x002000009f88783b */ /* 0x000fe40000000200 */
[C---:B---3--:R-:W-:Y:S08]  /*12a20*/  HMMA.16816.F32.BF16 R4, R140.reuse, R144, R4 ;  /* 0x000000908c04723c */ /* 0x048ff00000041804 */
[C---:B------:R-:W-:Y:S08]  /*12a30*/  HMMA.16816.F32.BF16 R8, R140.reuse, R146, R8 ;  /* 0x000000928c08723c */ /* 0x040ff00000041808 */
[C---:B------:R-:W-:Y:S08]  /*12a40*/  HMMA.16816.F32.BF16 R12, R140.reuse, R148, R12 ;  /* 0x000000948c0c723c */ /* 0x040ff0000004180c */
[C---:B------:R-:W-:Y:S08]  /*12a50*/  HMMA.16816.F32.BF16 R16, R140.reuse, R150, R16 ;  /* 0x000000968c10723c */ /* 0x040ff00000041810 */
[C---:B----4-:R-:W-:Y:S08]  /*12a60*/  HMMA.16816.F32.BF16 R20, R140.reuse, R152, R20 ;  /* 0x000000988c14723c */ /* 0x050ff00000041814 */
[C---:B------:R-:W-:Y:S08]  /*12a70*/  HMMA.16816.F32.BF16 R24, R140.reuse, R154, R24 ;  /* 0x0000009a8c18723c */ /* 0x040ff00000041818 */
        /* <DEDUP_REMOVED lines=18> */
[C---:B--2---:R-:W-:Y:S08]  /*12ba0*/  HMMA.16816.F32.BF16 R12, R124.reuse, R108, R12 ;  /* 0x0000006c7c0c723c */ /* 0x044ff0000004180c */
[C---:B------:R-:W-:Y:S01]  /*12bb0*/  HMMA.16816.F32.BF16 R16, R124.reuse, R110, R16 ;  /* 0x0000006e7c10723c */ /* 0x040fe20000041810 */
[----:B------:R-:W2:Y:S07]  /*12bc0*/  LDSM.16.M88.4 R108, [R163] ;  /* 0x00000000a36c783b */ /* 0x000eae0000000200 */
        /* <DEDUP_REMOVED lines=19> */
[C---:B--2---:R-:W-:Y:S01]  /*12d00*/  HMMA.16816.F32.BF16 R4, R108.reuse, R136, R4 ;  /* 0x000000886c04723c */ /* 0x044fe20000041804 */
[----:B------:R-:W-:Y:S04]  /*12d10*/  DEPBAR.LE SB0, 0x0 ;  /* 0x000080000000791a */ /* 0x000fe80000000000 */
[----:B------:R-:W-:Y:S03]  /*12d20*/  BAR.SYNC.DEFER_BLOCKING 0x0 ;  /* 0x0000000000007b1d */ /* 0x000fe60000010000 */
[C---:B------:R-:W-:Y:S08]  /*12d30*/  HMMA.16816.F32.BF16 R8, R108.reuse, R138, R8 ;  /* 0x0000008a6c08723c */ /* 0x040ff00000041808 */
[C---:B-1----:R-:W-:Y:S08]  /*12d40*/  HMMA.16816.F32.BF16 R12, R108.reuse, R104, R12 ;  /* 0x000000686c0c723c */ /* 0x042ff0000004180c */
        /* <DEDUP_REMOVED lines=58> */
[----:B------:R-:W-:Y:S11]  /*130f0*/  ISETP.GE.U32.AND P3, PT, R100, R2, PT ;  /* 0x000000026400720c */ /* 0x000ff60003f66070 */
        /* <DEDUP_REMOVED lines=28> */
.L_x_6671:
        /* <DEDUP_REMOVED lines=28> */
.L_x_6670:
        /* <DEDUP_REMOVED lines=409> */
.L_x_6668:
        /* <DEDUP_REMOVED lines=140> */
.L_x_6674:
[----:B------:R-:W-:Y:S05]  /*156d0*/  BSYNC.RECONVERGENT B0 ;  /* 0x0000000000007941 */ /* 0x000fea0003800200 */
.L_x_6673:
[----:B------:R-:W5:Y:S01]  /*156e0*/  LDCU.64 UR4, c[0x0][0x3f8] ;  /* 0x00007f00ff0477ac */ /* 0x000f620008000a00 */
[----:B------:R-:W-:Y:S01]  /*156f0*/  IMAD.IADD R169, R169, 0x1, -R170 ;  /* 0x00000001a9a97824 */ /* 0x000fe200078e0aaa */
[----:B------:R-:W-:Y:S02]  /*15700*/  LOP3.LUT R3, R3, 0xffc, RZ, 0xc0, !PT ;  /* 0x00000ffc03037812 */ /* 0x000fe400078ec0ff */
[----:B------:R-:W-:Y:S02]  /*15710*/  SHF.R.U32.HI R38, RZ, 0x4, R38 ;  /* 0x00000004ff267819 */ /* 0x000fe40000011626 */
[----:B------:R-:W-:Y:S02]  /*15720*/  IADD3 R3, P0, PT, R0, R3, RZ ;  /* 0x0000000300037210 */ /* 0x000fe40007f1e0ff */
[C---:B------:R-:W-:Y:S01]  /*15730*/  ISETP.GE.AND P4, PT, R38.reuse, R169, PT ;  /* 0x000000a92600720c */ /* 0x040fe20003f86270 */
[----:B--2---:R-:W-:Y:S01]  /*15740*/  VIADD R40, R38, 0x10 ;  /* 0x0000001026287836 */ /* 0x004fe20000000000 */
[----:B------:R-:W-:Y:S01]  /*15750*/  LEA.HI.X.SX32 R42, R0, RZ, 0x1, P0 ;  /* 0x000000ff002a7211 */ /* 0x000fe200000f0eff */
[----:B------:R-:W-:-:S02]  /*15760*/  VIADD R36, R38, 0x18 ;  /* 0x0000001826247836 */ /* 0x000fc40000000000 */
[----:B------:R-:W-:Y:S01]  /*15770*/  VIADD R2, R38, 0x8 ;  /* 0x0000000826027836 */ /* 0x000fe20000000000 */
[-C--:B------:R-:W-:Y:S01]  /*15780*/  ISETP.GE.AND P6, PT, R40, R169.reuse, PT ;  /* 0x000000a92800720c */ /* 0x080fe20003fc6270 */
[----:B------:R-:W-:Y:S01]  /*15790*/  VIADD R40, R38, 0x20 ;  /* 0x0000002026287836 */ /* 0x000fe20000000000 */
[-C--:B------:R-:W-:Y:S01]  /*157a0*/  ISETP.GE.AND P5, PT, R36, R169.reuse, PT ;  /* 0x000000a92400720c */ /* 0x080fe20003fa6270 */
[C---:B------:R-:W-:Y:S01]  /*157b0*/  VIADD R36, R38.reuse, 0x28 ;  /* 0x0000002826247836 */ /* 0x040fe20000000000 */
[C---:B-----5:R-:W-:Y:S01]  /*157c0*/  LEA R44, P0, R3.reuse, UR4, 0x2 ;  /* 0x00000004032c7c11 */ /* 0x060fe2000f8010ff */
[----:B------:R-:W-:Y:S01]  /*157d0*/  VIADD R0, R38, 0x30 ;  /* 0x0000003026007836 */ /* 0x000fe20000000000 */
[-C--:B------:R-:W-:Y:S01]  /*157e0*/  ISETP.GE.AND P3, PT, R40, R169.reuse, PT ;  /* 0x000000a92800720c */ /* 0x080fe20003f66270 */
[----:B------:R-:W-:Y:S01]  /*157f0*/  VIADD R38, R38, 0x38 ;  /* 0x0000003826267836 */ /* 0x000fe20000000000 */
[----:B------:R-:W-:Y:S02]  /*15800*/  LEA.HI.X R45, R3, UR5, R42, 0x2, P0 ;  /* 0x00000005032d7c11 */ /* 0x000fe400080f142a */
[----:B------:R-:W-:-:S02]  /*15810*/  ISETP.GE.AND P2, PT, R36, R169, PT ;  /* 0x000000a92400720c */ /* 0x000fc40003f46270 */
[-C--:B------:R-:W-:Y:S01]  /*15820*/  ISETP.GE.AND P1, PT, R0, R169.reuse, PT ;  /* 0x000000a90000720c */ /* 0x080fe20003f26270 */
[----:B-1----:R1:W-:Y:S01]  /*15830*/  @!P4 STG.E.128 desc[UR6][R44.64], R32 ;  /* 0x000000202c00c986 */ /* 0x0023e2000c101d06 */
        /* <DEDUP_REMOVED lines=11> */
.L_x_6675:
        /* <DEDUP_REMOVED lines=9> */
.L_x_7196:


//--------------------- .text._ZN5flash24flash_fwd_splitkv_kernelI23Flash_fwd_kernel_traitsILi64ELi64ELi128ELi4ELb0ELb0EN7cutlass10bfloat16_tE19Flash_kernel_traitsILi64ELi64ELi128ELi4ES3_EELb1ELb0ELb0ELb0ELb1ELb1ELb1ELb1EEEvNS_16Flash_fwd_paramsE --------------------------
	.section	.text._ZN5flash24flash_fwd_splitkv_kernelI23Flash_fwd_kernel_traitsILi64ELi64ELi128ELi4ELb0ELb0EN7cutlass10bfloat16_tE19Flash_kernel_traitsILi64ELi64ELi128ELi4ES3_EELb1ELb0ELb0ELb0ELb1ELb1ELb1ELb1EEEvNS_16Flash_fwd_paramsE,"ax",@progbits
	.align	128
        .global         _ZN5flash24flash_fwd_splitkv_kernelI23Flash_fwd_kernel_traitsILi64ELi64ELi128ELi4ELb0ELb0EN7cutlass10bfloat16_tE19Flash_kernel_traitsILi64ELi64ELi128ELi4ES3_EELb1ELb0ELb0ELb0ELb1ELb1ELb1ELb1EEEvNS_16Flash_fwd_paramsE
        .type           _ZN5flash24flash_fwd_splitkv_kernelI23Flash_fwd_kernel_traitsILi64ELi64ELi128ELi4ELb0ELb0EN7cutlass10bfloat16_tE19Flash_kernel_traitsILi64ELi64ELi128ELi4ES3_EELb1ELb0ELb0ELb0ELb1ELb1ELb1ELb1EEEvNS_16Flash_fwd_paramsE,@function
        .size           _ZN5flash24flash_fwd_splitkv_kernelI23Flash_fwd_kernel_traitsILi64ELi64ELi128ELi4ELb0ELb0EN7cutlass10bfloat16_tE19Flash_kernel_traitsILi64ELi64ELi128ELi4ES3_EELb1ELb0ELb0ELb0ELb1ELb1ELb1ELb1EEEvNS_16Flash_fwd_paramsE,(.L_x_7197 - _ZN5flash24flash_fwd_splitkv_kernelI23Flash_fwd_kernel_traitsILi64ELi64ELi128ELi4ELb0ELb0EN7cutlass10bfloat16_tE19Flash_kernel_traitsILi64ELi64ELi128ELi4ES3_EELb1ELb0ELb0ELb0ELb1ELb1ELb1ELb1EEEvNS_16Flash_fwd_paramsE)
        .other          _ZN5flash24flash_fwd_splitkv_kernelI23Flash_fwd_kernel_traitsILi64ELi64ELi128ELi4ELb0ELb0EN7cutlass10bfloat16_tE19Flash_kernel_traitsILi64ELi64ELi128ELi4ES3_EELb1ELb0ELb0ELb0ELb1ELb1ELb1ELb1EEEvNS_16Flash_fwd_paramsE,@"STO_CUDA_ENTRY STV_DEFAULT"
_ZN5flash24flash_fwd_splitkv_kernelI23Flash_fwd_kernel_traitsILi64ELi64ELi128ELi4ELb0ELb0EN7cutlass10bfloat16_tE19Flash_kernel_traitsILi64ELi64ELi128ELi4ES3_EELb1ELb0ELb0ELb0ELb1ELb1ELb1ELb1EEEvNS_16Flash_fwd_paramsE:
.text._ZN5flash24flash_fwd_splitkv_kernelI23Flash_fwd_kernel_traitsILi64ELi64ELi128ELi4ELb0ELb0EN7cutlass10bfloat16_tE19Flash_kernel_traitsILi64ELi64ELi128ELi4ES3_EELb1ELb0ELb0ELb0ELb1ELb1ELb1ELb1EEEvNS_16Flash_fwd_paramsE:
        /* <DEDUP_REMOVED lines=68> */
.L_x_6676:
        /* <DEDUP_REMOVED lines=132> */
.L_x_6677:
        /* <DEDUP_REMOVED lines=9> */
.L_x_6678:
        /* <DEDUP_REMOVED lines=106> */
.L_x_6679:
        /* <DEDUP_REMOVED lines=15> */
.L_x_6681:
[----:B------:R-:W2:Y:S01]  /*14a0*/  LDC.64 R4, c[0x0][0x3b8] ;  /* 0x0000ee00ff047b82 */ /* 0x000ea20000000a00 */
[----:B-1----:R-:W-:-:S05]  /*14b0*/  IADD3 R2, PT, PT, R0, R7, RZ ;  /* 0x0000000700027210 */ /* 0x002fca0007ffe0ff */
[C---:B--2---:R-:W-:Y:S02]  /*14c0*/  IMAD R21, R2.reuse, R5, RZ ;  /* 0x0000000502157224 */ /* 0x044fe400078e02ff */
[----:B------:R-:W-:-:S05]  /*14d0*/  IMAD.WIDE.U32 R2, R2, R4, RZ ;  /* 0x0000000402027225 */ /* 0x000fca00078e00ff */
[----:B------:R-:W-:Y:S02]  /*14e0*/  IADD3 R21, PT, PT, R3, R21, RZ ;  /* 0x0000001503157210 */ /* 0x000fe40007ffe0ff */
[----:B------:R-:W-:Y:S02]  /*14f0*/  MOV R20, R2 ;  /* 0x0000000200147202 */ /* 0x000fe40000000f00 */
.L_x_6682:
        /* <DEDUP_REMOVED lines=14> */
.L_x_6683:
[----:B------:R-:W1:Y:S01]  /*15e0*/  LDC.64 R2, c[0x0][0x3c0] ;  /* 0x0000f000ff027b82 */ /* 0x000e620000000a00 */
[----:B------:R-:W-:-:S05]  /*15f0*/  IADD3 R0, PT, PT, R0, R7, RZ ;  /* 0x0000000700007210 */ /* 0x000fca0007ffe0ff */
[C---:B-1----:R-:W-:Y:S02]  /*1600*/  IMAD R23, R0.reuse, R3, RZ ;  /* 0x0000000300177224 */ /* 0x042fe400078e02ff */
[----:B-----5:R-:W-:-:S05]  /*1610*/  IMAD.WIDE.U32 R6, R0, R2, RZ ;  /* 0x0000000200067225 */ /* 0x020fca00078e00ff */
[----:B------:R-:W-:Y:S02]  /*1620*/  IADD3 R23, PT, PT, R7, R23, RZ ;  /* 0x0000001707177210 */ /* 0x000fe40007ffe0ff */
[----:B------:R-:W-:-:S07]  /*1630*/  MOV R22, R6 ;  /* 0x0000000600167202 */ /* 0x000fce0000000f00 */
.L_x_6684:
        /* <DEDUP_REMOVED lines=50> */
.L_x_6680:
        /* <DEDUP_REMOVED lines=193> */
.L_x_6723:
        /* <DEDUP_REMOVED lines=165> */
.L_x_6687:
        /* <DEDUP_REMOVED lines=60> */
.L_x_6691:
[----:B---3--:R-:W-:Y:S05]  /*3380*/  BSYNC.RECONVERGENT B0 ;  /* 0x0000000000007941 */ /* 0x008fea0003800200 */
.L_x_6690:
        /* <DEDUP_REMOVED lines=50> */
.L_x_6693:
[----:B------:R-:W-:Y:S05]  /*36b0*/  BSYNC.RECONVERGENT B0 ;  /* 0x0000000000007941 */ /* 0x000fea0003800200 */
.L_x_6692:
        /* <DEDUP_REMOVED lines=56> */
.L_x_6695:
[----:B------:R-:W-:Y:S05]  /*3a40*/  BSYNC.RECONVERGENT B0 ;  /* 0x0000000000007941 */ /* 0x000fea0003800200 */
.L_x_6694:
        /* <DEDUP_REMOVED lines=56> */
.L_x_6697:
[----:B------:R-:W-:Y:S05]  /*3dd0*/  BSYNC.RECONVERGENT B0 ;  /* 0x0000000000007941 */ /* 0x000fea0003800200 */
.L_x_6696:
        /* <DEDUP_REMOVED lines=58> */
.L_x_6699:
[----:B------:R-:W-:Y:S05]  /*4180*/  BSYNC.RECONVERGENT B0 ;  /* 0x0000000000007941 */ /* 0x000fea0003800200 */
.L_x_6698:
        /* <DEDUP_REMOVED lines=58> */
.L_x_6701:
[----:B------:R-:W-:Y:S05]  /*4530*/  BSYNC.RECONVERGENT B0 ;  /* 0x0000000000007941 */ /* 0x000fea0003800200 */
.L_x_6700:
        /* <DEDUP_REMOVED lines=58> */
.L_x_6703:
[----:B------:R-:W-:Y:S05]  /*48e0*/  BSYNC.RECONVERGENT B0 ;  /* 0x0000000000007941 */ /* 0x000fea0003800200 */
.L_x_6702:
        /* <DEDUP_REMOVED lines=60> */
.L_x_6705:
[----:B------:R-:W-:Y:S05]  /*4cb0*/  BSYNC.RECONVERGENT B0 ;  /* 0x0000000000007941 */ /* 0x000fea0003800200 */
.L_x_6704:
[----:B-1----:R-:W1:Y:S01]  /*4cc0*/  LDC R17, c[0x0][0x450] ;  /* 0x00011400ff117b82 */ /* 0x002e620000000800 */
[----:B------:R-:W-:Y:S05]  /*4cd0*/  IMAD.U32 R3, R38, -0x40, RZ ;  /* 0xffffffc026037824 */ /* 0x000fea00078e00ff */
[C---:B------:R-:W-:Y:S02]  /*4ce0*/  LEA R14, P1, R3.reuse, R14, 0x1 ;  /* 0x0000000e030e7211 */ /* 0x040fe400078208ff */
[C---:B------:R-:W-:Y:S02]  /*4cf0*/  LEA R54, P0, R3.reuse, R54, 0x1 ;  /* 0x0000003603367211 */ /* 0x040fe400078008ff */
[C---:B------:R-:W-:Y:S02]  /*4d00*/  LEA.HI.X.SX32 R15, R3.reuse, R15, 0x1, P1 ;  /* 0x0000000f030f7211 */ /* 0x040fe400008f0eff */
[----:B------:R-:W-:Y:S01]  /*4d10*/  LEA.HI.X.SX32 R55, R3, R55, 0x1, P0 ;  /* 0x0000003703377211 */ /* 0x000fe200000f0eff */
[----:B------:R-:W-:Y:S05]  /*4d20*/  BRA `(.L_x_6688) ;  /* 0x0000002c00dc7947 */ /* 0x000fea0003800000 */
.L_x_6689:
        /* <DEDUP_REMOVED lines=96> */
.L_x_6707:
[----:B---3--:R-:W-:Y:S05]  /*5330*/  BSYNC.RECONVERGENT B0 ;  /* 0x0000000000007941 */ /* 0x008fea0003800200 */
.L_x_6706:
        /* <DEDUP_REMOVED lines=88> */
.L_x_6709:
[----:B------:R-:W-:Y:S05]  /*58c0*/  BSYNC.RECONVERGENT B0 ;  /* 0x0000000000007941 */ /* 0x000fea0003800200 */
.L_x_6708:
        /* <DEDUP_REMOVED lines=92> */
.L_x_6711:
[----:B------:R-:W-:Y:S05]  /*5e90*/  BSYNC.RECONVERGENT B0 ;  /* 0x0000000000007941 */ /* 0x000fea0003800200 */
.L_x_6710:
        /* <DEDUP_REMOVED lines=92> */
.L_x_6713:
[----:B------:R-:W-:Y:S05]  /*6460*/  BSYNC.RECONVERGENT B0 ;  /* 0x0000000000007941 */ /* 0x000fea0003800200 */
.L_x_6712:
        /* <DEDUP_REMOVED lines=94> */
.L_x_6715:
[----:B------:R-:W-:Y:S05]  /*6a50*/  BSYNC.RECONVERGENT B0 ;  /* 0x0000000000007941 */ /* 0x000fea0003800200 */
.L_x_6714:
        /* <DEDUP_REMOVED lines=94> */
.L_x_6717:
[----:B------:R-:W-:Y:S05]  /*7040*/  BSYNC.RECONVERGENT B0 ;  /* 0x0000000000007941 */ /* 0x000fea0003800200 */
.L_x_6716:
        /* <DEDUP_REMOVED lines=94> */
.L_x_6719:
[----:B------:R-:W-:Y:S05]  /*7630*/  BSYNC.RECONVERGENT B0 ;  /* 0x0000000000007941 */ /* 0x000fea0003800200 */
.L_x_6718:
        /* <DEDUP_REMOVED lines=95> */
.L_x_6721:
[----:B------:R-:W-:Y:S05]  /*7c30*/  BSYNC.RECONVERGENT B0 ;  /* 0x0000000000007941 */ /* 0x000fea0003800200 */
.L_x_6720:
[----:B------:R-:W2:Y:S01]  /*7c40*/  LDC R17, c[0x0][0x450] ;  /* 0x00011400ff117b82 */ /* 0x000ea20000000800 */
[----:B-1----:R-:W-:Y:S05]  /*7c50*/  IMAD.U32 R127, R127, -0x40, RZ ;  /* 0xffffffc07f7f7824 */ /* 0x002fea00078e00ff */
[C---:B------:R-:W-:Y:S02]  /*7c60*/  LEA R88, P1, R127.reuse, R88, 0x1 ;  /* 0x000000587f587211 */ /* 0x040fe400078208ff */
[C---:B------:R-:W-:Y:S02]  /*7c70*/  LEA R86, P0, R127.reuse, R86, 0x1 ;  /* 0x000000567f567211 */ /* 0x040fe400078008ff */
[C---:B------:R-:W-:Y:S02]  /*7c80*/  LEA.HI.X.SX32 R89, R127.reuse, R89, 0x1, P1 ;  /* 0x000000597f597211 */ /* 0x040fe400008f0eff */
[----:B------:R-:W-:Y:S09]  /*7c90*/  LEA.HI.X.SX32 R87, R127, R87, 0x1, P0 ;  /* 0x000000577f577211 */ /* 0x000ff200000f0eff */
.L_x_6688:
[----:B---3--:R-:W-:Y:S05]  /*7ca0*/  BSYNC.RECONVERGENT B1 ;  /* 0x0000000000017941 */ /* 0x008fea0003800200 */
.L_x_6686:
        /* <DEDUP_REMOVED lines=91> */
.L_x_6722:
[----:B------:R-:W-:Y:S02]  /*8260*/  LOP3.LUT P2, RZ, R66, 0x8, RZ, 0xc0, !PT ;  /* 0x0000000842ff7812 */ /* 0x000fe4000784c0ff */
[----:B------:R-:W-:Y:S02]  /*8270*/  IADD3 R84, P1, PT, R84, R91, RZ ;  /* 0x0000005b54547210 */ /* 0x000fe40007f3e0ff */
[----:B------:R-:W-:Y:S03]  /*8280*/  IADD3 R10, P0, PT, R10, R93, RZ ;  /* 0x0000005d0a0a7210 */ /* 0x000fe60007f1e0ff */
[----:B------:R-:W-:Y:S02]  /*8290*/  IMAD.X R85, R85, 0x1, R90, P1 ;  /* 0x0000000155557824 */ /* 0x000fe400008e065a */
[----:B------:R-:W-:Y:S04]  /*82a0*/  IMAD.X R9, R9, 0x1, R92, P0 ;  /* 0x0000000109097824 */ /* 0x000fe800000e065c */
[----:B------:R-:W-:Y:S05]  /*82b0*/  @P2 BRA `(.L_x_6723) ;  /* 0xffffffa000ac2947 */ /* 0x000fea000383ffff */
.L_x_6685:
        /* <DEDUP_REMOVED lines=41> */
.L_x_6727:
[----:B------:R-:W-:Y:S05]  /*8550*/  BSYNC.RECONVERGENT B0 ;  /* 0x0000000000007941 */ /* 0x000fea0003800200 */
.L_x_6726:
        /* <DEDUP_REMOVED lines=8> */
.L_x_6725:
        /* <DEDUP_REMOVED lines=73> */
.L_x_6733:
[----:B------:R-:W-:Y:S05]  /*8a70*/  BSYNC.RECONVERGENT B0 ;  /* 0x0000000000007941 */ /* 0x000fea0003800200 */
.L_x_6732:
[----:B-----5:R2:W-:Y:S02]  /*8a80*/  STS.128 [R52], R16 ;  /* 0x0000001034007388 */ /* 0x0205e40000000c00 */
.L_x_6731:
[----:B------:R-:W-:Y:S05]  /*8a90*/  BSYNC.RECONVERGENT B1 ;  /* 0x0000000000017941 */ /* 0x000fea0003800200 */
.L_x_6730:
        /* <DEDUP_REMOVED lines=58> */
.L_x_6737:
[----:B------:R-:W-:Y:S05]  /*8e40*/  BSYNC.RECONVERGENT B0 ;  /* 0x0000000000007941 */ /* 0x000fea0003800200 */
.L_x_6736:
[----:B-----5:R3:W-:Y:S02]  /*8e50*/  STS.128 [R52+0x800], R16 ;  /* 0x0008001034007388 */ /* 0x0207e40000000c00 */
.L_x_6735:
[----:B------:R-:W-:Y:S05]  /*8e60*/  BSYNC.RECONVERGENT B1 ;  /* 0x0000000000017941 */ /* 0x000fea0003800200 */
.L_x_6734:
        /* <DEDUP_REMOVED lines=59> */
.L_x_6741:
[----:B------:R-:W-:Y:S05]  /*9220*/  BSYNC.RECONVERGENT B0 ;  /* 0x0000000000007941 */ /* 0x000fea0003800200 */
.L_x_6740:
[----:B-----5:R4:W-:Y:S02]  /*9230*/  STS.128 [R52+0x1000], R16 ;  /* 0x0010001034007388 */ /* 0x0209e40000000c00 */
.L_x_6739:
[----:B------:R-:W-:Y:S05]  /*9240*/  BSYNC.RECONVERGENT B1 ;  /* 0x0000000000017941 */ /* 0x000fea0003800200 */
.L_x_6738:
        /* <DEDUP_REMOVED lines=59> */
.L_x_6743:
[----:B------:R-:W-:Y:S05]  /*9600*/  BSYNC.RECONVERGENT B0 ;  /* 0x0000000000007941 */ /* 0x000fea0003800200 */
.L_x_6742:
[----:B-----5:R2:W-:Y:S01]  /*9610*/  STS.128 [R52+0x1800], R16 ;  /* 0x0018001034007388 */ /* 0x0205e20000000c00 */
[----:B------:R-:W-:Y:S05]  /*9620*/  BRA `(.L_x_6728) ;  /* 0x0000001400cc7947 */ /* 0x000fea0003800000 */
.L_x_6729:
        /* <DEDUP_REMOVED lines=94> */
.L_x_6747:
[----:B------:R-:W-:Y:S05]  /*9c10*/  BSYNC.RECONVERGENT B0 ;  /* 0x0000000000007941 */ /* 0x000fea0003800200 */
.L_x_6746:
[----:B-----5:R2:W-:Y:S02]  /*9c20*/  STS.128 [R52], R20 ;  /* 0x0000001434007388 */ /* 0x0205e40000000c00 */
.L_x_6745:
[----:B------:R-:W-:Y:S05]  /*9c30*/  BSYNC.RECONVERGENT B1 ;  /* 0x0000000000017941 */ /* 0x000fea0003800200 */
.L_x_6744:
        /* <DEDUP_REMOVED lines=89> */
.L_x_6751:
[----:B------:R-:W-:Y:S05]  /*a1d0*/  BSYNC.RECONVERGENT B0 ;  /* 0x0000000000007941 */ /* 0x000fea0003800200 */
.L_x_6750:
[----:B-----5:R3:W-:Y:S02]  /*a1e0*/  STS.128 [R52+0x800], R20 ;  /* 0x0008001434007388 */ /* 0x0207e40000000c00 */
.L_x_6749:
[----:B------:R-:W-:Y:S05]  /*a1f0*/  BSYNC.RECONVERGENT B1 ;  /* 0x0000000000017941 */ /* 0x000fea0003800200 */
.L_x_6748:
        /* <DEDUP_REMOVED lines=88> */
.L_x_6755:
[----:B------:R-:W-:Y:S05]  /*a780*/  BSYNC.RECONVERGENT B0 ;  /* 0x0000000000007941 */ /* 0x000fea0003800200 */
.L_x_6754:
[----:B-----5:R2:W-:Y:S02]  /*a790*/  STS.128 [R52+0x1000], R20 ;  /* 0x0010001434007388 */ /* 0x0205e40000000c00 */
.L_x_6753:
[----:B------:R-:W-:Y:S05]  /*a7a0*/  BSYNC.RECONVERGENT B1 ;  /* 0x0000000000017941 */ /* 0x000fea0003800200 */
.L_x_6752:
        /* <DEDUP_REMOVED lines=89> */
.L_x_6757:
[----:B------:R-:W-:Y:S05]  /*ad40*/  BSYNC.RECONVERGENT B0 ;  /* 0x0000000000007941 */ /* 0x000fea0003800200 */
.L_x_6756:
[----:B-----5:R1:W-:Y:S02]  /*ad50*/  STS.128 [R52+0x1800], R4 ;  /* 0x0018000434007388 */ /* 0x0203e40000000c00 */
.L_x_6728:
[----:B------:R-:W-:Y:S05]  /*ad60*/  BSYNC.RECONVERGENT B2 ;  /* 0x0000000000027941 */ /* 0x000fea0003800200 */
.L_x_6724:
[----:B------:R-:W4:Y:S01]  /*ad70*/  LDC.64 R54, c[0x0][0x3b8] ;  /* 0x0000ee00ff367b82 */ /* 0x000f220000000a00 */
[----:B------:R-:W-:Y:S01]  /*ad80*/  IADD3 R3, PT, PT, -R64, R69, RZ ;  /* 0x0000004540037210 */ /* 0x000fe20007ffe1ff */
[C---:B-123--:R-:W-:Y:S01]  /*ad90*/  VIADD R4, R130.reuse, 0x60 ;  /* 0x0000006082047836 */ /* 0x04efe20000000000 */
[C---:B----4-:R-:W-:Y:S01]  /*ada0*/  SHF.L.U32 R23, R73.reuse, 0x1, RZ ;  /* 0x0000000149177819 */ /* 0x050fe200000006ff */
[----:B------:R-:W1:Y:S01]  /*adb0*/  LDCU UR10, c[0x0][0x50c] ;  /* 0x0000a180ff0a77ac */ /* 0x000e620008000800 */
[-C--:B------:R-:W-:Y:S02]  /*adc0*/  ISETP.GE.AND P6, PT, R130, R3.reuse, PT ;  /* 0x000000038200720c */ /* 0x080fe40003fc6270 */
[-C--:B------:R-:W-:Y:S01]  /*add0*/  ISETP.GE.AND P1, PT, R30, R3.reuse, PT ;  /* 0x000000031e00720c */ /* 0x080fe20003f26270 */
[----:B------:R-:W2:Y:S01]  /*ade0*/  LDC.64 R20, c[0x0][0x3c0] ;  /* 0x0000f000ff147b82 */ /* 0x000ea20000000a00 */
        /* <DEDUP_REMOVED lines=10> */
[----:B------:R-:W-:Y:S02]  /*ae90*/  IADD3 R0, PT, PT, R130, 0x70, RZ ;  /* 0x0000007082007810 */ /* 0x000fe40007ffe0ff */
[-C--:B------:R-:W-:Y:S01]  /*aea0*/  ISETP.GE.AND P2, PT, R6, R3.reuse, PT ;  /* 0x000000030600720c */ /* 0x080fe20003f46270 */
[----:B------:R-:W-:Y:S01]  /*aeb0*/  @!P1 LDGSTS.E.BYPASS.LTC128B.128 [R52+0x2800], desc[UR6][R12.64] ;  /* 0x028000000c349fae */ /* 0x000fe2000b981a06 */
[----:B------:R-:W-:Y:S01]  /*aec0*/  ISETP.GE.AND P4, PT, R10, R3, PT ;  /* 0x000000030a00720c */ /* 0x000fe20003f86270 */
[----:B-----5:R-:W-:Y:S01]  /*aed0*/  IMAD.WIDE.U32 R8, R54, 0x20, RZ ;  /* 0x0000002036087825 */ /* 0x020fe200078e00ff */
        /* <DEDUP_REMOVED lines=18> */
[----:B------:R-:W-:Y:S01]  /*b000*/  LOP3.LUT R125, R125, 0x8, R67, 0x78, !PT ;  /* 0x000000087d7d7812 */ /* 0x000fe200078e7843 */
[----:B------:R-:W-:Y:S01]  /*b010*/  @!P1 IMAD.WIDE.U32 R16, R54, 0xa0, R16 ;  /* 0x000000a036109825 */ /* 0x000fe200078e0010 */
[----:B------:R-:W-:Y:S01]  /*b020*/  SHF.L.U32 R103, R67, 0x1, RZ ;  /* 0x0000000143677819 */ /* 0x000fe200000006ff */
[----:B------:R-:W-:Y:S01]  /*b030*/  @!P4 LDGSTS.E.BYPASS.LTC128B.128 [R52+0x3800], desc[UR6][R24.64] ;  /* 0x038000001834cfae */ /* 0x000fe2000b981a06 */
[----:B------:R-:W-:Y:S01]  /*b040*/  ISETP.GE.AND P4, PT, R10, R3, PT ;  /* 0x000000030a00720c */ /* 0x000fe20003f86270 */
[----:B------:R-:W-:Y:S01]  /*b050*/  @!P2 IMAD.IADD R19, R8, 0x1, R19 ;  /* 0x000000010813a824 */ /* 0x000fe200078e0213 */
[----:B------:R-:W-:Y:S01]  /*b060*/  @!P1 IADD3 R17, PT, PT, R7, R17, RZ ;  /* 0x0000001107119210 */ /* 0x000fe20007ffe0ff */
[----:B--2---:R-:W-:Y:S01]  /*b070*/  IMAD.WIDE.U32 R10, R20, 0x20, RZ ;  /* 0x00000020140a7825 */ /* 0x004fe200078e00ff */
[----:B------:R-:W-:-:S02]  /*b080*/  LOP3.LUT R103, R103, 0x6, RZ, 0xc0, !PT ;  /* 0x0000000667677812 */ /* 0x000fc400078ec0ff */
[----:B------:R2:W-:Y:S01]  /*b090*/  @!P2 LDGSTS.E.BYPASS.LTC128B.128 [R52+0x4000], desc[UR6][R18.64] ;  /* 0x040000001234afae */ /* 0x0005e2000b981a06 */
[----:B------:R-:W-:Y:S02]  /*b0a0*/  ISETP.GE.AND P2, PT, R6, R3, PT ;  /* 0x000000030600720c */ /* 0x000fe40003f46270 */
[-C--:B----4-:R-:W-:Y:S02]  /*b0b0*/  @!P0 MOV R14, R12.reuse ;  /* 0x0000000c000e8202 */ /* 0x090fe40000000f00 */
[----:B------:R-:W-:Y:S02]  /*b0c0*/  @!P0 MOV R15, R13 ;  /* 0x0000000d000f8202 */ /* 0x000fe40000000f00 */
[C---:B------:R-:W-:Y:S01]  /*b0d0*/  @!P3 LEA R12, P5, R54.reuse, R12, 0x7 ;  /* 0x0000000c360cb211 */ /* 0x040fe200078a38ff */
[----:B------:R-:W-:-:S03]  /*b0e0*/  @!P0 IMAD.WIDE.U32 R14, R54, 0xc0, R14 ;  /* 0x000000c0360e8825 */ /* 0x000fc600078e000e */
[----:B------:R-:W-:Y:S02]  /*b0f0*/  @!P3 LEA.HI.X R13, R54, R13, R55, 0x7, P5 ;  /* 0x0000000d360db211 */ /* 0x000fe400028f3c37 */
[----:B------:R-:W-:Y:S02]  /*b100*/  ISETP.GE.AND P5, PT, R32, R3, PT ;  /* 0x000000032000720c */ /* 0x000fe40003fa6270 */
[----:B------:R-:W-:Y:S01]  /*b110*/  @!P0 IADD3 R15, PT, PT, R5, R15, RZ ;  /* 0x0000000f050f8210 */ /* 0x000fe20007ffe0ff */
[----:B------:R4:W-:Y:S01]  /*b120*/  @!P3 LDGSTS.E.BYPASS.LTC128B.128 [R52+0x4800], desc[UR6][R12.64] ;  /* 0x048000000c34bfae */ /* 0x0009e2000b981a06 */
[-C--:B------:R-:W-:Y:S02]  /*b130*/  ISETP.GE.AND P3, PT, R30, R3.reuse, PT ;  /* 0x000000031e00720c */ /* 0x080fe40003f66270 */
[----:B------:R-:W-:Y:S01]  /*b140*/  SHF.L.U32 R5, R21, 0x5, RZ ;  /* 0x0000000515057819 */ /* 0x000fe200000006ff */
[----:B------:R-:W-:Y:S01]  /*b150*/  @!P1 LDGSTS.E.BYPASS.LTC128B.128 [R52+0x5000], desc[UR6][R16.64] ;  /* 0x0500000010349fae */ /* 0x000fe2000b981a06 */
[----:B------:R-:W-:-:S03]  /*b160*/  ISETP.GE.AND P1, PT, R4, R3, PT ;  /* 0x000000030400720c */ /* 0x000fc60003f26270 */
[----:B------:R1:W-:Y:S01]  /*b170*/  @!P0 LDGSTS.E.BYPASS.LTC128B.128 [R52+0x5800], desc[UR6][R14.64] ;  /* 0x058000000e348fae */ /* 0x0003e2000b981a06 */
[----:B------:R-:W-:-:S03]  /*b180*/  LEA R8, P0, R75, R176, 0x1 ;  /* 0x000000b04b087211 */ /* 0x000fc600078008ff */
[----:B------:R-:W0:Y:S01]  /*b190*/  LDGDEPBAR ;  /* 0x00000000000079af */ /* 0x000e220000000000 */
[----:B------:R-:W-:Y:S01]  /*b1a0*/  LEA.HI.X R9, R75, R177, R74, 0x1, P0 ;  /* 0x000000b14b097211 */ /* 0x000fe200000f0c4a */
[--C-:B------:R-:W-:Y:S01]  /*b1b0*/  @!P3 IMAD.MOV.U32 R4, RZ, RZ, R8.reuse ;  /* 0x000000ffff04b224 */ /* 0x100fe200078e0008 */
[----:B------:R-:W-:Y:S02]  /*b1c0*/  ISETP.GE.AND P0, PT, R0, R3, PT ;  /* 0x000000030000720c */ /* 0x000fe40003f06270 */
[----:B------:R-:W-:Y:S01]  /*b1d0*/  SHF.L.U32 R0, R77, 0xa, RZ ;  /* 0x0000000a4d007819 */ /* 0x000fe200000006ff */
[----:B------:R-:W-:Y:S01]  /*b1e0*/  @!P2 IMAD.WIDE.U32 R6, R20, 0x60, R8 ;  /* 0x000000601406a825 */ /* 0x000fe200078e0008 */
[----:B--2---:R-:W-:Y:S02]  /*b1f0*/  @!P1 MOV R19, R9 ;  /* 0x0000000900139202 */ /* 0x004fe40000000f00 */
[----:B------:R-:W-:Y:S01]  /*b200*/  LOP3.LUT R0, R0, 0x400, RZ, 0xc0, !PT ;  /* 0x0000040000007812 */ /* 0x000fe200078ec0ff */
[----:B------:R-:W-:-:S03]  /*b210*/  @!P1 IMAD.MOV.U32 R18, RZ, RZ, R8 ;  /* 0x000000ffff129224 */ /* 0x000fc600078e0008 */
[----:B------:R-:W-:Y:S01]  /*b220*/  LEA R0, R125, R0, 0x1 ;  /* 0x000000007d007211 */ /* 0x000fe200078e08ff */
[----:B------:R-:W-:-:S03]  /*b230*/  @!P1 IMAD.WIDE.U32 R18, R20, 0xa0, R18 ;  /* 0x000000a014129825 */ /* 0x000fc600078e0012 */
[----:B------:R-:W-:Y:S01]  /*b240*/  IADD3 R168, PT, PT, R0, UR5, RZ ;  /* 0x0000000500a87c10 */ /* 0x000fe2000fffe0ff */
[----:B----4-:R-:W-:-:S05]  /*b250*/  @!P2 IMAD R12, R21, 0x60, RZ ;  /* 0x00000060150ca824 */ /* 0x010fca00078e02ff */
[----:B------:R-:W-:Y:S01]  /*b260*/  @!P2 IADD3 R13, PT, PT, R12, R7, RZ ;  /* 0x000000070c0da210 */ /* 0x000fe20007ffe0ff */
[----:B------:R-:W-:-:S04]  /*b270*/  DEPBAR.LE SB0, 0x0 ;  /* 0x000080000000791a */ /* 0x000fc80000000000 */
[----:B------:R-:W-:Y:S01]  /*b280*/  BAR.SYNC.DEFER_BLOCKING 0x0 ;  /* 0x0000000000007b1d */ /* 0x000fe20000010000 */
[----:B------:R-:W-:Y:S02]  /*b290*/  SHF.L.U32 R7, R67, 0x6, RZ ;  /* 0x0000000643077819 */ /* 0x000fe400000006ff */
[----:B-1----:R-:W-:Y:S02]  /*b2a0*/  @!P0 MOV R14, R8 ;  /* 0x00000008000e8202 */ /* 0x002fe40000000f00 */
[----:B------:R-:W-:Y:S02]  /*b2b0*/  LOP3.LUT R7, R7, 0x200, RZ, 0xc0, !PT ;  /* 0x0000020007077812 */ /* 0x000fe400078ec0ff */
[----:B------:R-:W-:Y:S02]  /*b2c0*/  @!P0 MOV R15, R9 ;  /* 0x00000009000f8202 */ /* 0x000fe40000000f00 */
[----:B------:R-:W-:Y:S01]  /*b2d0*/  @!P2 MOV R12, R6 ;  /* 0x00000006000ca202 */ /* 0x000fe20000000f00 */
[----:B------:R-:W-:Y:S01]  /*b2e0*/  @!P0 IMAD.WIDE.U32 R14, R20, 0xc0, R14 ;  /* 0x000000c0140e8825 */ /* 0x000fe200078e000e */
[----:B------:R-:W-:Y:S01]  /*b2f0*/  @!PT LDS RZ, [RZ] ;  /* 0x00000000fffff984 */ /* 0x000fe20000000800 */
[----:B------:R-:W-:Y:S01]  /*b300*/  @!PT LDS RZ, [RZ] ;  /* 0x00000000fffff984 */ /* 0x000fe20000000800 */
[----:B------:R-:W-:Y:S01]  /*b310*/  @!PT LDS RZ, [RZ] ;  /* 0x00000000fffff984 */ /* 0x000fe20000000800 */
[----:B------:R-:W-:Y:S04]  /*b320*/  @!P6 LDGSTS.E.BYPASS.LTC128B.128 [R52+0x6000], desc[UR6][R176.64] ;  /* 0x06000000b034efae */ /* 0x000fe8000b981a06 */
[----:B------:R-:W-:Y:S01]  /*b330*/  @P6 STS.128 [R52+0x6000], RZ ;  /* 0x006000ff34006388 */ /* 0x000fe20000000c00 */
[----:B------:R-:W-:Y:S01]  /*b340*/  @!P5 IADD3 R24, P6, PT, R8, R10, RZ ;  /* 0x0000000a0818d210 */ /* 0x000fe20007fde0ff */
[----:B------:R-:W-:-:S02]  /*b350*/  @!P1 IMAD R10, R21, 0xa0, RZ ;  /* 0x000000a0150a9824 */ /* 0x000fc400078e02ff */
[----:B------:R-:W-:Y:S01]  /*b360*/  @P3 STS.128 [R52+0x6800], RZ ;  /* 0x006800ff34003388 */ /* 0x000fe20000000c00 */
[----:B------:R-:W-:Y:S02]  /*b370*/  @!P5 IADD3.X R25, PT, PT, R9, R11, R5, P6, !PT ;  /* 0x0000000b0919d210 */ /* 0x000fe400037fe405 */
[----:B------:R-:W-:Y:S02]  /*b380*/  @!P3 MOV R5, R9 ;  /* 0x000000090005b202 */ /* 0x000fe40000000f00 */
[----:B------:R-:W-:Y:S02]  /*b390*/  @!P4 LEA R16, P6, R20, R8, 0x6 ;  /* 0x000000081410c211 */ /* 0x000fe400078c30ff */
[----:B------:R-:W-:Y:S01]  /*b3a0*/  @!P1 IADD3 R11, PT, PT, R10, R19, RZ ;  /* 0x000000130a0b9210 */ /* 0x000fe20007ffe0ff */
[----:B------:R-:W-:Y:S01]  /*b3b0*/  @!PT LDS RZ, [RZ] ;  /* 0x00000000fffff984 */ /* 0x000fe20000000800 */
[----:B------:R-:W-:Y:S01]  /*b3c0*/  @!PT LDS RZ, [RZ] ;  /* 0x00000000fffff984 */ /* 0x000fe20000000800 */
[----:B------:R-:W-:Y:S01]  /*b3d0*/  @!PT LDS RZ, [RZ] ;  /* 0x00000000fffff984 */ /* 0x000fe20000000800 */
[----:B------:R1:W-:Y:S01]  /*b3e0*/  @!P3 LDGSTS.E.BYPASS.LTC128B.128 [R52+0x6800], desc[UR6][R4.64] ;  /* 0x068000000434bfae */ /* 0x0003e2000b981a06 */
[----:B------:R-:W-:Y:S01]  /*b3f0*/  ISETP.GE.AND P3, PT, R130, R3, PT ;  /* 0x000000038200720c */ /* 0x000fe20003f66270 */
[----:B------:R-:W-:Y:S01]  /*b400*/  @!P0 IMAD R3, R21, 0xc0, RZ ;  /* 0x000000c015038824 */ /* 0x000fe200078e02ff */
[----:B------:R-:W-:Y:S01]  /*b410*/  @!P4 LEA.HI.X R17, R20, R9, R21, 0x6, P6 ;  /* 0x000000091411c211 */ /* 0x000fe200030f3415 */
[----:B------:R-:W-:Y:S01]  /*b420*/  @P5 STS.128 [R52+0x7000], RZ ;  /* 0x007000ff34005388 */ /* 0x000fe20000000c00 */
[----:B------:R-:W-:-:S02]  /*b430*/  @!P1 MOV R10, R18 ;  /* 0x00000012000a9202 */ /* 0x000fc40000000f00 */
[----:B------:R-:W-:Y:S01]  /*b440*/  @!P0 IADD3 R15, PT, PT, R3, R15, RZ ;  /* 0x0000000f030f8210 */ /* 0x000fe20007ffe0ff */
[----:B------:R-:W-:Y:S01]  /*b450*/  @!PT LDS RZ, [RZ] ;  /* 0x00000000fffff984 */ /* 0x000fe20000000800 */
[----:B------:R-:W-:Y:S01]  /*b460*/  @!PT LDS RZ, [RZ] ;  /* 0x00000000fffff984 */ /* 0x000fe20000000800 */
[----:B------:R-:W-:Y:S01]  /*b470*/  @!PT LDS RZ, [RZ] ;  /* 0x00000000fffff984 */ /* 0x000fe20000000800 */
[----:B------:R-:W-:Y:S01]  /*b480*/  @!P5 LDGSTS.E.BYPASS.LTC128B.128 [R52+0x7000], desc[UR6][R24.64] ;  /* 0x070000001834dfae */ /* 0x000fe2000b981a06 */
[----:B------:R-:W-:-:S03]  /*b490*/  IMAD.MOV.U32 R3, RZ, RZ, 0x20 ;  /* 0x00000020ff037424 */ /* 0x000fc600078e00ff */
[----:B------:R-:W-:Y:S02]  /*b4a0*/  @P4 STS.128 [R52+0x7800], RZ ;  /* 0x007800ff34004388 */ /* 0x000fe40000000c00 */
[C---:B------:R-:W-:Y:S02]  /*b4b0*/  @!P3 LEA R8, P5, R20.reuse, R8, 0x7 ;  /* 0x000000081408b211 */ /* 0x040fe400078a38ff */
        /* <DEDUP_REMOVED lines=9> */
[----:B------:R-:W-:Y:S01]  /*b550*/  @!P2 LDGSTS.E.BYPASS.LTC128B.128 [R52+0x8000], desc[UR6][R12.64] ;  /* 0x080000000c34afae */ /* 0x000fe2000b981a06 */
[----:B-1----:R-:W-:-:S03]  /*b560*/  IMAD.SHL.U32 R4, R67, 0x20, RZ ;  /* 0x0000002043047824 */ /* 0x002fc600078e00ff */
[----:B------:R-:W-:Y:S01]  /*b570*/  @P3 STS.128 [R52+0x8800], RZ ;  /* 0x008800ff34003388 */ /* 0x000fe20000000c00 */
[----:B------:R-:W-:Y:S02]  /*b580*/  MOV R5, 0x40 ;  /* 0x0000004000057802 */ /* 0x000fe40000000f00 */
[----:B------:R-:W-:Y:S01]  /*b590*/  LOP3.LUT R169, R7, 0x7c00, R4, 0xf8, !PT ;  /* 0x00007c0007a97812 */ /* 0x000fe200078ef804 */
[----:B------:R-:W-:Y:S01]  /*b5a0*/  @!PT LDS RZ, [RZ] ;  /* 0x00000000fffff984 */ /* 0x000fe20000000800 */
[----:B------:R-:W-:Y:S01]  /*b5b0*/  @!PT LDS RZ, [RZ] ;  /* 0x00000000fffff984 */ /* 0x000fe20000000800 */
[----:B------:R-:W-:Y:S01]  /*b5c0*/  @!PT LDS RZ, [RZ] ;  /* 0x00000000fffff984 */ /* 0x000fe20000000800 */
[----:B------:R-:W-:Y:S03]  /*b5d0*/  @!P3 LDGSTS.E.BYPASS.LTC128B.128 [R52+0x8800], desc[UR6][R8.64] ;  /* 0x088000000834bfae */ /* 0x000fe6000b981a06 */
[----:B------:R-:W-:Y:S01]  /*b5e0*/  IADD3 R169, PT, PT, R68, R169, RZ ;  /* 0x000000a944a97210 */ /* 0x000fe20007ffe0ff */
[----:B------:R-:W-:Y:S03]  /*b5f0*/  @P1 STS.128 [R52+0x9000], RZ ;  /* 0x009000ff34001388 */ /* 0x000fe60000000c00 */
[----:B------:R-:W-:Y:S01]  /*b600*/  LEA R169, R169, UR5, 0x1 ;  /* 0x00000005a9a97c11 */ /* 0x000fe2000f8e08ff */
[----:B------:R-:W-:Y:S01]  /*b610*/  @!PT LDS RZ, [RZ] ;  /* 0x00000000fffff984 */ /* 0x000fe20000000800 */
[----:B------:R-:W-:Y:S01]  /*b620*/  @!PT LDS RZ, [RZ] ;  /* 0x00000000fffff984 */ /* 0x000fe20000000800 */
[----:B------:R-:W-:Y:S01]  /*b630*/  @!PT LDS RZ, [RZ] ;  /* 0x00000000fffff984 */ /* 0x000fe20000000800 */
[----:B------:R1:W-:Y:S01]  /*b640*/  @!P1 LDGSTS.E.BYPASS.LTC128B.128 [R52+0x9000], desc[UR6][R10.64] ;  /* 0x090000000a349fae */ /* 0x0003e2000b981a06 */
        /* <DEDUP_REMOVED lines=9> */
[----:B------:R-:W-:Y:S01]  /*b6e0*/  LDSM.16.M88.4 R56, [R169] ;  /* 0x00000000a938783b */ /* 0x000fe20000000200 */
[C---:B------:R-:W-:Y:S01]  /*b6f0*/  IADD3 R163, PT, PT, R168.reuse, R3, RZ ;  /* 0x00000003a8a37210 */ /* 0x040fe20007ffe0ff */
[----:B------:R-:W-:Y:S01]  /*b700*/  IMAD.IADD R166, R169, 0x1, R5 ;  /* 0x00000001a9a67824 */ /* 0x000fe200078e0205 */
[----:B------:R-:W-:Y:S01]  /*b710*/  IADD3 R162, PT, PT, R168, R5, RZ ;  /* 0x00000005a8a27210 */ /* 0x000fe20007ffe0ff */
[----:B------:R-:W4:Y:S01]  /*b720*/  LDSM.16.M88.4 R28, [R0+UR5+0x2000] ;  /* 0x00200005001c783b */ /* 0x000f220008000200 */
[----:B------:R-:W-:-:S02]  /*b730*/  ISETP.GT.AND P0, PT, R65, R170, PT ;  /* 0x000000aa4100720c */ /* 0x000fc40003f04270 */
[C---:B------:R-:W-:Y:S01]  /*b740*/  IADD3 R165, PT, PT, R3.reuse, R166, RZ ;  /* 0x000000a603a57210 */ /* 0x040fe20007ffe0ff */
[----:B------:R-:W-:Y:S01]  /*b750*/  LDSM.16.M88.4 R44, [R167] ;  /* 0x00000000a72c783b */ /* 0x000fe20000000200 */
[----:B------:R-:W-:-:S03]  /*b760*/  IADD3 R161, PT, PT, R3, R162, RZ ;  /* 0x000000a203a17210 */ /* 0x000fc60007ffe0ff */
[----:B------:R-:W3:Y:S04]  /*b770*/  LDSM.16.M88.4 R40, [R163+0x2000] ;  /* 0x00200000a328783b */ /* 0x000ee80000000200 */
[----:B------:R-:W-:Y:S04]  /*b780*/  LDSM.16.M88.4 R32, [R166] ;  /* 0x00000000a620783b */ /* 0x000fe80000000200 */
[----:B------:R-:W-:Y:S04]  /*b790*/  LDSM.16.M88.4 R36, [R162+0x2000] ;  /* 0x00200000a224783b */ /* 0x000fe80000000200 */
[----:B-1----:R-:W1:Y:S04]  /*b7a0*/  LDSM.16.M88.4 R8, [R0+UR5+0x2800] ;  /* 0x002800050008783b */ /* 0x002e680008000200 */
[----:B--2---:R-:W-:Y:S04]  /*b7b0*/  LDSM.16.M88.4 R12, [R165] ;  /* 0x00000000a50c783b */ /* 0x004fe80000000200 */
[----:B------:R-:W2:Y:S04]  /*b7c0*/  LDSM.16.M88.4 R60, [R161+0x2000] ;  /* 0x00200000a13c783b */ /* 0x000ea80000000200 */
[----:B------:R-:W2:Y:S04]  /*b7d0*/  LDSM.16.M88.4 R24, [R163+0x2800] ;  /* 0x00280000a318783b */ /* 0x000ea80000000200 */
[----:B------:R-:W-:Y:S01]  /*b7e0*/  LDSM.16.M88.4 R76, [R162+0x2800] ;  /* 0x00280000a24c783b */ /* 0x000fe20000000200 */
[C---:B----4-:R-:W-:Y:S03]  /*b7f0*/  HMMA.16816.F32.BF16 R16, R56.reuse, R28, RZ ;  /* 0x0000001c3810723c */ /* 0x050fe600000418ff */
[----:B------:R-:W-:Y:S04]  /*b800*/  LDSM.16.M88.4 R72, [R161+0x2800] ;  /* 0x00280000a148783b */ /* 0x000fe80000000200 */
[----:B------:R-:W-:Y:S01]  /*b810*/  LDSM.16.M88.4 R80, [R162+0x3000] ;  /* 0x00300000a250783b */ /* 0x000fe20000000200 */
[----:B------:R-:W-:Y:S03]  /*b820*/  HMMA.16816.F32.BF16 R28, R56, R30, RZ ;  /* 0x0000001e381c723c */ /* 0x000fe600000418ff */
[----:B------:R-:W0:Y:S09]  /*b830*/  LDGDEPBAR ;  /* 0x00000000000079af */ /* 0x000e320000000000 */
[C---:B---3--:R-:W-:Y:S08]  /*b840*/  HMMA.16816.F32.BF16 R16, R44.reuse, R40, R16 ;  /* 0x000000282c10723c */ /* 0x048ff00000041810 */
[----:B------:R-:W-:Y:S01]  /*b850*/  HMMA.16816.F32.BF16 R28, R44, R42, R28 ;  /* 0x0000002a2c1c723c */ /* 0x000fe2000004181c */
[----:B------:R-:W3:Y:S07]  /*b860*/  LDSM.16.M88.4 R40, [R0+UR5+0x3000] ;  /* 0x003000050028783b */ /* 0x000eee0008000200 */
[----:B-1----:R-:W-:Y:S08]  /*b870*/  HMMA.16816.F32.BF16 R48, R56, R8, RZ ;  /* 0x000000083830723c */ /* 0x002ff000000418ff */
[C---:B------:R-:W-:Y:S08]  /*b880*/  HMMA.16816.F32.BF16 R16, R32.reuse, R36, R16 ;  /* 0x000000242010723c */ /* 0x040ff00000041810 */
[----:B------:R-:W-:Y:S01]  /*b890*/  HMMA.16816.F32.BF16 R28, R32, R38, R28 ;  /* 0x00000026201c723c */ /* 0x000fe2000004181c */
[----:B------:R-:W1:Y:S07]  /*b8a0*/  LDSM.16.M88.4 R36, [R163+0x3000] ;  /* 0x00300000a324783b */ /* 0x000e6e0000000200 */
[----:B------:R-:W-:Y:S08]  /*b8b0*/  HMMA.16816.F32.BF16 R8, R56, R10, RZ ;  /* 0x0000000a3808723c */ /* 0x000ff000000418ff */
[----:B--2---:R-:W-:Y:S08]  /*b8c0*/  HMMA.16816.F32.BF16 R16, R12, R60, R16 ;  /* 0x0000003c0c10723c */ /* 0x004ff00000041810 */
[----:B------:R-:W-:Y:S08]  /*b8d0*/  HMMA.16816.F32.BF16 R48, R44, R24, R48 ;  /* 0x000000182c30723c */ /* 0x000ff00000041830 */
[----:B------:R-:W-:Y:S01]  /*b8e0*/  HMMA.16816.F32.BF16 R28, R12, R62, R28 ;  /* 0x0000003e0c1c723c */ /* 0x000fe2000004181c */
[----:B------:R-:W2:Y:S02]  /*b8f0*/  LDSM.16.M88.4 R60, [R0+UR5+0x3800] ;  /* 0x00380005003c783b */ /* 0x000ea40008000200 */
[----:B------:R-:W-:Y:S01]  /*b900*/  FMUL.FTZ R4, R16, UR10 ;  /* 0x0000000a10047c20 */ /* 0x000fe20008410000 */
[----:B------:R-:W-:Y:S01]  /*b910*/  FMUL.FTZ R6, R17, UR10 ;  /* 0x0000000a11067c20 */ /* 0x000fe20008410000 */
[----:B------:R-:W-:Y:S01]  /*b920*/  FMUL.FTZ R22, R18, UR10 ;  /* 0x0000000a12167c20 */ /* 0x000fe20008410000 */
[----:B------:R-:W-:-:S02]  /*b930*/  FMUL.FTZ R71, R19, UR10 ;  /* 0x0000000a13477c20 */ /* 0x000fc40008410000 */
[----:B------:R-:W-:Y:S01]  /*b940*/  HMMA.16816.F32.BF16 R8, R44, R26, R8 ;  /* 0x0000001a2c08723c */ /* 0x000fe20000041808 */
[----:B------:R-:W4:Y:S07]  /*b950*/  MUFU.TANH R4, R4 ;  /* 0x0000000400047308 */ /* 0x000f2e0000002400 */
[----:B---3--:R-:W-:Y:S01]  /*b960*/  HMMA.16816.F32.BF16 R24, R56, R40, RZ ;  /* 0x000000283818723c */ /* 0x008fe200000418ff */
[----:B------:R-:W3:Y:S02]  /*b970*/  MUFU.TANH R6, R6 ;  /* 0x0000000600067308 */ /* 0x000ee40000002400 */
[----:B------:R-:W-:Y:S01]  /*b980*/  FMUL.FTZ R28, R28, UR10 ;  /* 0x0000000a1c1c7c20 */ /* 0x000fe20008410000 */
[----:B------:R-:W-:Y:S01]  /*b990*/  FMUL.FTZ R85, R29, UR10 ;  /* 0x0000000a1d557c20 */ /* 0x000fe20008410000 */
[----:B------:R-:W-:Y:S01]  /*b9a0*/  FMUL.FTZ R86, R30, UR10 ;  /* 0x0000000a1e567c20 */ /* 0x000fe20008410000 */
[----:B------:R-:W-:-:S02]  /*b9b0*/  FMUL.FTZ R87, R31, UR10 ;  /* 0x0000000a1f577c20 */ /* 0x000fc40008410000 */
[----:B------:R-:W-:Y:S01]  /*b9c0*/  HMMA.16816.F32.BF16 R16, R56, R42, RZ ;  /* 0x0000002a3810723c */ /* 0x000fe200000418ff */
[----:B------:R-:W4:Y:S01]  /*b9d0*/  LDSM.16.M88.4 R40, [R163+0x3800] ;  /* 0x00380000a328783b */ /* 0x000f220000000200 */
[----:B------:R2:W1:Y:S06]  /*b9e0*/  MUFU.TANH R84, R28 ;  /* 0x0000001c00547308 */ /* 0x00046c0000002400 */
[C---:B------:R-:W-:Y:S02]  /*b9f0*/  HMMA.16816.F32.BF16 R48, R32.reuse, R76, R48 ;  /* 0x0000004c2030723c */ /* 0x040fe40000041830 */
[----:B------:R-:W2:Y:S06]  /*ba00*/  MUFU.TANH R22, R22 ;  /* 0x0000001600167308 */ /* 0x000eac0000002400 */
[----:B------:R-:W-:Y:S01]  /*ba10*/  HMMA.16816.F32.BF16 R8, R32, R78, R8 ;  /* 0x0000004e2008723c */ /* 0x000fe20000041808 */
[----:B------:R-:W-:Y:S01]  /*ba20*/  LDSM.16.M88.4 R76, [R0+UR5+0x4000] ;  /* 0x00400005004c783b */ /* 0x000fe20008000200 */
[----:B------:R-:W2:Y:S06]  /*ba30*/  MUFU.TANH R71, R71 ;  /* 0x0000004700477308 */ /* 0x000eac0000002400 */
[C---:B-1----:R-:W-:Y:S02]  /*ba40*/  HMMA.16816.F32.BF16 R24, R44.reuse, R36, R24 ;  /* 0x000000242c18723c */ /* 0x042fe40000041818 */
[----:B------:R-:W1:Y:S06]  /*ba50*/  MUFU.TANH R85, R85 ;  /* 0x0000005500557308 */ /* 0x000e6c0000002400 */
[----:B------:R-:W-:Y:S01]  /*ba60*/  HMMA.16816.F32.BF16 R16, R44, R38, R16 ;  /* 0x000000262c10723c */ /* 0x000fe20000041810 */
[----:B------:R-:W3:Y:S01]  /*ba70*/  LDSM.16.M88.4 R36, [R161+0x3000] ;  /* 0x00300000a124783b */ /* 0x000ee20000000200 */
[----:B------:R-:W1:Y:S06]  /*ba80*/  MUFU.TANH R86, R86 ;  /* 0x0000005600567308 */ /* 0x000e6c0000002400 */
[----:B------:R-:W-:Y:S02]  /*ba90*/  HMMA.16816.F32.BF16 R48, R12, R72, R48 ;  /* 0x000000480c30723c */ /* 0x000fe40000041830 */
[----:B------:R-:W1:Y:S06]  /*baa0*/  MUFU.TANH R87, R87 ;  /* 0x0000005700577308 */ /* 0x000e6c0000002400 */
[----:B--2---:R-:W-:Y:S08]  /*bab0*/  HMMA.16816.F32.BF16 R28, R56, R60, RZ ;  /* 0x0000003c381c723c */ /* 0x004ff000000418ff */
        /* <DEDUP_REMOVED lines=21> */
[----:B------:R-:W-:Y:S07]  /*bc10*/  HMMA.16816.F32.BF16 R24, R12, R36, R24 ;  /* 0x000000240c18723c */ /* 0x000fee0000041818 */
[----:B------:R-:W2:Y:S01]  /*bc20*/  MUFU.TANH R93, R93 ;  /* 0x0000005d005d7308 */ /* 0x000ea20000002400 */
[----:B------:R-:W-:Y:S01]  /*bc30*/  HMMA.16816.F32.BF16 R16, R32, R82, R16 ;  /* 0x000000522010723c */ /* 0x000fe20000041810 */
[----:B------:R-:W4:Y:S06]  /*bc40*/  LDSM.16.M88.4 R80, [R162+0x4000] ;  /* 0x00400000a250783b */ /* 0x000f2c0000000200 */
        /* <DEDUP_REMOVED lines=29> */
[----:B------:R-:W-:Y:S03]  /*be20*/  HMMA.16816.F32.BF16 R8, R32, R80, R8 ;  /* 0x000000502008723c */ /* 0x000fe60000041808 */
        /* <DEDUP_REMOVED lines=9> */
[----:B----4-:R-:W4:Y:S01]  /*bec0*/  LDSM.16.M88.4 R28, [R162+0x4800] ;  /* 0x00480000a21c783b */ /* 0x010f220000000200 */
[----:B------:R-:W-:Y:S03]  /*bed0*/  HMMA.16816.F32.BF16 R24, R32, R82, R24 ;  /* 0x000000522018723c */ /* 0x000fe60000041818 */
[----:B------:R-:W-:Y:S03]  /*bee0*/  LDSM.16.M88.4 R80, [R163+0x5800] ;  /* 0x00580000a350783b */ /* 0x000fe60000000200 */
[----:B------:R-:W2:Y:S02]  /*bef0*/  MUFU.TANH R108, R108 ;  /* 0x0000006c006c7308 */ /* 0x000ea40000002400 */
[C---:B------:R-:W-:Y:S01]  /*bf00*/  HMMA.16816.F32.BF16 R60, R12.reuse, R42, R60 ;  /* 0x0000002a0c3c723c */ /* 0x040fe2000004183c */
[----:B------:R-:W2:Y:S05]  /*bf10*/  LDSM.16.M88.4 R40, [R163+0x5000] ;  /* 0x00500000a328783b */ /* 0x000eaa0000000200 */
        /* <DEDUP_REMOVED lines=9> */
[----:B------:R-:W1:Y:S02]  /*bfb0*/  LDSM.16.M88.4 R36, [R161+0x4800] ;  /* 0x00480000a124783b */ /* 0x000e640000000200 */
[----:B------:R-:W-:Y:S01]  /*bfc0*/  FMUL.FTZ R8, R8, UR10 ;  /* 0x0000000a08087c20 */ /* 0x000fe20008410000 */
[----:B------:R-:W-:Y:S01]  /*bfd0*/  FMUL.FTZ R133, R9, UR10 ;  /* 0x0000000a09857c20 */ /* 0x000fe20008410000 */
[----:B------:R-:W-:Y:S01]  /*bfe0*/  FMUL.FTZ R155, R10, UR10 ;  /* 0x0000000a0a9b7c20 */ /* 0x000fe20008410000 */
[----:B------:R-:W-:Y:S01]  /*bff0*/  FMUL.FTZ R143, R11, UR10 ;  /* 0x0000000a0b8f7c20 */ /* 0x000fe20008410000 */
[----:B------:R2:W1:Y:S01]  /*c000*/  MUFU.TANH R159, R8 ;  /* 0x00000008009f7308 */ /* 0x0004620000002400 */
[----:B------:R-:W-:Y:S01]  /*c010*/  HMMA.16816.F32.BF16 R24, R12, R74, R24 ;  /* 0x0000004a0c18723c */ /* 0x000fe20000041818 */
[----:B------:R-:W1:Y:S06]  /*c020*/  LDSM.16.M88.4 R72, [R0+UR5+0x5800] ;  /* 0x005800050048783b */ /* 0x000e6c0008000200 */
[----:B------:R-:W1:Y:S01]  /*c030*/  MUFU.TANH R110, R110 ;  /* 0x0000006e006e7308 */ /* 0x000e620000002400 */
[----:B---3--:R-:W-:Y:S07]  /*c040*/  HMMA.16816.F32.BF16 R60, R56, R48, RZ ;  /* 0x00000030383c723c */ /* 0x008fee00000418ff */
[----:B------:R-:W3:Y:S01]  /*c050*/  MUFU.TANH R181, R181 ;  /* 0x000000b500b57308 */ /* 0x000ee20000002400 */
[----:B----4-:R-:W-:Y:S01]  /*c060*/  HMMA.16816.F32.BF16 R16, R32, R28, R16 ;  /* 0x0000001c2010723c */ /* 0x010fe20000041810 */
[----:B--2---:R-:W2:Y:S02]  /*c070*/  LDSM.16.M88.4 R8, [R162+0x5000] ;  /* 0x00500000a208783b */ /* 0x004ea40000000200 */
        /* <DEDUP_REMOVED lines=9> */
[----:B------:R-:W2:Y:S01]  /*c110*/  MUFU.TANH R133, R133 ;  /* 0x0000008500857308 */ /* 0x000ea20000002400 */
[----:B------:R-:W-:Y:S07]  /*c120*/  HMMA.16816.F32.BF16 R60, R44, R40, R60 ;  /* 0x000000282c3c723c */ /* 0x000fee000004183c */
[----:B------:R-:W2:Y:S01]  /*c130*/  MUFU.TANH R155, R155 ;  /* 0x0000009b009b7308 */ /* 0x000ea20000002400 */
[----:B-1----:R-:W-:Y:S07]  /*c140*/  HMMA.16816.F32.BF16 R16, R12, R36, R16 ;  /* 0x000000240c10723c */ /* 0x002fee0000041810 */
[----:B------:R-:W1:Y:S01]  /*c150*/  MUFU.TANH R143, R143 ;  /* 0x0000008f008f7308 */ /* 0x000e620000002400 */
[----:B------:R-:W-:Y:S07]  /*c160*/  HMMA.16816.F32.BF16 R48, R44, R42, R48 ;  /* 0x0000002a2c30723c */ /* 0x000fee0000041830 */
[----:B------:R-:W1:Y:S01]  /*c170*/  MUFU.TANH R135, R135 ;  /* 0x0000008700877308 */ /* 0x000e620000002400 */
[----:B------:R-:W-:Y:S01]  /*c180*/  HMMA.16816.F32.BF16 R76, R12, R38, R76 ;  /* 0x000000260c4c723c */ /* 0x000fe2000004184c */
[----:B------:R-:W1:Y:S02]  /*c190*/  LDSM.16.M88.4 R36, [R162+0x5800] ;  /* 0x00580000a224783b */ /* 0x000e640000000200 */
[----:B------:R-:W-:Y:S01]  /*c1a0*/  FMUL.FTZ R16, R16, UR10 ;  /* 0x0000000a10107c20 */ /* 0x000fe20008410000 */
[----:B------:R-:W-:Y:S01]  /*c1b0*/  FMUL.FTZ R17, R17, UR10 ;  /* 0x0000000a11117c20 */ /* 0x000fe20008410000 */
[----:B------:R-:W-:Y:S01]  /*c1c0*/  FMUL.FTZ R18, R18, UR10 ;  /* 0x0000000a12127c20 */ /* 0x000fe20008410000 */
[----:B------:R-:W-:Y:S01]  /*c1d0*/  FMUL.FTZ R19, R19, UR10 ;  /* 0x0000000a13137c20 */ /* 0x000fe20008410000 */
[----:B------:R-:W1:Y:S01]  /*c1e0*/  MUFU.TANH R153, R153 ;  /* 0x0000009900997308 */ /* 0x000e620000002400 */
[C---:B----4-:R-:W-:Y:S07]  /*c1f0*/  HMMA.16816.F32.BF16 R24, R56.reuse, R72, RZ ;  /* 0x000000483818723c */ /* 0x050fee00000418ff */
[----:B------:R-:W4:Y:S01]  /*c200*/  MUFU.TANH R147, R147 ;  /* 0x0000009300937308 */ /* 0x000f220000002400 */
[----:B------:R-:W-:Y:S03]  /*c210*/  HMMA.16816.F32.BF16 R56, R56, R74, RZ ;  /* 0x0000004a3838723c */ /* 0x000fe600000418ff */
[----:B------:R-:W-:Y:S01]  /*c220*/  FMUL.FTZ R76, R76, UR10 ;  /* 0x0000000a4c4c7c20 */ /* 0x000fe20008410000 */
[----:B------:R-:W-:Y:S01]  /*c230*/  FMUL.FTZ R77, R77, UR10 ;  /* 0x0000000a4d4d7c20 */ /* 0x000fe20008410000 */
[----:B------:R-:W-:Y:S01]  /*c240*/  FMUL.FTZ R78, R78, UR10 ;  /* 0x0000000a4e4e7c20 */ /* 0x000fe20008410000 */
[----:B------:R-:W-:Y:S01]  /*c250*/  FMUL.FTZ R79, R79, UR10 ;  /* 0x0000000a4f4f7c20 */ /* 0x000fe20008410000 */
[----:B------:R1:W1:Y:S01]  /*c260*/  MUFU.TANH R151, R16 ;  /* 0x0000001000977308 */ /* 0x0002620000002400 */
[C---:B--2---:R-:W-:Y:S07]  /*c270*/  HMMA.16816.F32.BF16 R60, R32.reuse, R8, R60 ;  /* 0x00000008203c723c */ /* 0x044fee000004183c */
[----:B------:R2:W1:Y:S01]  /*c280*/  MUFU.TANH R149, R17 ;  /* 0x0000001100957308 */ /* 0x0004620000002400 */
[----:B------:R-:W-:Y:S01]  /*c290*/  HMMA.16816.F32.BF16 R48, R32, R10, R48 ;  /* 0x0000000a2030723c */ /* 0x000fe20000041830 */
[----:B------:R-:W4:Y:S01]  /*c2a0*/  LDSM.16.M88.4 R8, [R161+0x5800] ;  /* 0x00580000a108783b */ /* 0x000f220000000200 */
[----:B------:R-:W-:-:S05]  /*c2b0*/  DEPBAR.LE SB0, 0x0 ;  /* 0x000080000000791a */ /* 0x000fca0000000000 */
[----:B------:R2:W1:Y:S01]  /*c2c0*/  MUFU.TANH R139, R18 ;  /* 0x00000012008b7308 */ /* 0x0004620000002400 */
[C---:B------:R-:W-:Y:S07]  /*c2d0*/  HMMA.16816.F32.BF16 R24, R44.reuse, R80, R24 ;  /* 0x000000502c18723c */ /* 0x040fee0000041818 */
[----:B------:R2:W1:Y:S01]  /*c2e0*/  MUFU.TANH R137, R19 ;  /* 0x0000001300897308 */ /* 0x0004620000002400 */
[----:B------:R-:W-:Y:S07]  /*c2f0*/  HMMA.16816.F32.BF16 R56, R44, R82, R56 ;  /* 0x000000522c38723c */ /* 0x000fee0000041838 */
[----:B------:R2:W2:Y:S01]  /*c300*/  MUFU.TANH R145, R76 ;  /* 0x0000004c00917308 */ /* 0x0004a20000002400 */
[----:B---3--:R-:W-:Y:S07]  /*c310*/  HMMA.16816.F32.BF16 R48, R12, R30, R48 ;  /* 0x0000001e0c30723c */ /* 0x008fee0000041830 */
[----:B------:R3:W2:Y:S01]  /*c320*/  MUFU.TANH R141, R77 ;  /* 0x0000004d008d7308 */ /* 0x0006a20000002400 */
[C---:B-1----:R-:W-:Y:S07]  /*c330*/  HMMA.16816.F32.BF16 R24, R32.reuse, R36, R24 ;  /* 0x000000242018723c */ /* 0x042fee0000041818 */
[----:B------:R3:W1:Y:S01]  /*c340*/  MUFU.TANH R131, R78 ;  /* 0x0000004e00837308 */ /* 0x0006620000002400 */
[----:B------:R-:W-:Y:S03]  /*c350*/  HMMA.16816.F32.BF16 R56, R32, R38, R56 ;  /* 0x000000262038723c */ /* 0x000fe60000041838 */
[----:B------:R-:W-:Y:S01]  /*c360*/  FMUL.FTZ R0, R51, UR10 ;  /* 0x0000000a33007c20 */ /* 0x000fe20008410000 */
[----:B------:R-:W-:Y:S01]  /*c370*/  FMUL.FTZ R48, R48, UR10 ;  /* 0x0000000a30307c20 */ /* 0x000fe20008410000 */
[----:B------:R-:W-:-:S02]  /*c380*/  FMUL.FTZ R49, R49, UR10 ;  /* 0x0000000a31317c20 */ /* 0x000fc40008410000 */
[----:B------:R3:W1:Y:S01]  /*c390*/  MUFU.TANH R129, R79 ;  /* 0x0000004f00817308 */ /* 0x0006620000002400 */
[C---:B------:R-:W-:Y:S07]  /*c3a0*/  HMMA.16816.F32.BF16 R60, R12.reuse, R28, R60 ;  /* 0x0000001c0c3c723c */ /* 0x040fee000004183c */
[----:B------:R3:W1:Y:S01]  /*c3b0*/  MUFU.TANH R121, R48 ;  /* 0x0000003000797308 */ /* 0x0006620000002400 */
[----:B----4-:R-:W-:Y:S01]  /*c3c0*/  HMMA.16816.F32.BF16 R24, R12, R8, R24 ;  /* 0x000000080c18723c */ /* 0x010fe20000041818 */
[----:B------:R-:W-:Y:S01]  /*c3d0*/  SHF.R.U32.HI R9, RZ, 0x2, R67 ;  /* 0x00000002ff097819 */ /* 0x000fe20000011643 */
[----:B------:R-:W-:-:S03]  /*c3e0*/  FMUL.FTZ R8, R50, UR10 ;  /* 0x0000000a32087c20 */ /* 0x000fc60008410000 */
[----:B------:R-:W-:Y:S02]  /*c3f0*/  LOP3.LUT R9, R9, 0x7, RZ, 0xc0, !PT ;  /* 0x0000000709097812 */ /* 0x000fe400078ec0ff */
[----:B------:R3:W4:Y:S01]  /*c400*/  MUFU.TANH R117, R49 ;  /* 0x0000003100757308 */ /* 0x0007220000002400 */
[----:B------:R-:W-:Y:S01]  /*c410*/  HMMA.16816.F32.BF16 R56, R12, R10, R56 ;  /* 0x0000000a0c38723c */ /* 0x000fe20000041838 */
[----:B------:R-:W-:Y:S02]  /*c420*/  LOP3.LUT R11, R70, 0x1f0, RZ, 0xc0, !PT ;  /* 0x000001f0460b7812 */ /* 0x000fe400078ec0ff */
[----:B------:R-:W-:Y:S01]  /*c430*/  FMUL.FTZ R63, R63, UR10 ;  /* 0x0000000a3f3f7c20 */ /* 0x000fe20008410000 */
[----:B------:R-:W-:Y:S01]  /*c440*/  FMUL.FTZ R60, R60, UR10 ;  /* 0x0000000a3c3c7c20 */ /* 0x000fe20008410000 */
[----:B------:R-:W-:Y:S01]  /*c450*/  IADD3 R10, PT, PT, R11, 0x1, R172 ;  /* 0x000000010b0a7810 */ /* 0x000fe20007ffe0ac */
[----:B------:R-:W-:Y:S01]  /*c460*/  FMUL.FTZ R61, R61, UR10 ;  /* 0x0000000a3d3d7c20 */ /* 0x000fe20008410000 */
[----:B------:R-:W-:Y:S01]  /*c470*/  FMUL.FTZ R62, R62, UR10 ;  /* 0x0000000a3e3e7c20 */ /* 0x000fe20008410000 */
[----:B------:R3:W1:Y:S01]  /*c480*/  MUFU.TANH R113, R63 ;  /* 0x0000003f00717308 */ /* 0x0006620000002400 */
[----:B------:R-:W-:-:S02]  /*c490*/  IADD3 R14, PT, PT, -R171, R10, R9 ;  /* 0x0000000aab0e7210 */ /* 0x000fc40007ffe109 */
[----:B------:R-:W-:Y:S01]  /*c4a0*/  FMUL.FTZ R33, R27, UR10 ;  /* 0x0000000a1b217c20 */ /* 0x000fe20008410000 */
[----:B------:R-:W-:Y:S01]  /*c4b0*/  FMUL.FTZ R12, R25, UR10 ;  /* 0x0000000a190c7c20 */ /* 0x000fe20008410000 */
[----:B------:R-:W-:Y:S01]  /*c4c0*/  FMUL.FTZ R24, R24, UR10 ;  /* 0x0000000a18187c20 */ /* 0x000fe20008410000 */
[----:B------:R-:W-:Y:S01]  /*c4d0*/  FMUL.FTZ R26, R26, UR10 ;  /* 0x0000000a1a1a7c20 */ /* 0x000fe20008410000 */
[--C-:B------:R-:W-:Y:S01]  /*c4e0*/  IADD3 R14, PT, PT, R14, UR4, R69.reuse ;  /* 0x000000040e0e7c10 */ /* 0x100fe2000fffe045 */
[----:B------:R3:W1:Y:S03]  /*c4f0*/  MUFU.TANH R127, R60 ;  /* 0x0000003c007f7308 */ /* 0x0006660000002400 */
[----:B------:R-:W-:Y:S01]  /*c500*/  FMUL.FTZ R51, R56, UR10 ;  /* 0x0000000a38337c20 */ /* 0x000fe20008410000 */
[----:B------:R-:W-:Y:S01]  /*c510*/  FMUL.FTZ R47, R57, UR10 ;  /* 0x0000000a392f7c20 */ /* 0x000fe20008410000 */
[----:B------:R-:W-:Y:S01]  /*c520*/  FMUL.FTZ R27, R58, UR10 ;  /* 0x0000000a3a1b7c20 */ /* 0x000fe20008410000 */
[----:B------:R-:W-:Y:S01]  /*c530*/  FMUL.FTZ R59, R59, UR10 ;  /* 0x0000000a3b3b7c20 */ /* 0x000fe20008410000 */
[C---:B------:R-:W-:Y:S01]  /*c540*/  VIMNMX R67, PT, PT, R14.reuse, R69, PT ;  /* 0x000000450e437248 */ /* 0x040fe20003fe0100 */
[----:B------:R3:W1:Y:S01]  /*c550*/  MUFU.TANH R125, R61 ;  /* 0x0000003d007d7308 */ /* 0x0006620000002400 */
[----:B------:R-:W-:-:S02]  /*c560*/  VIADDMNMX R101, R14, 0x8, R69, PT ;  /* 0x000000080e657846 */ /* 0x000fc40003800145 */
[----:B------:R-:W-:-:S05]  /*c570*/  IADD3 R14, PT, PT, R64, R103, RZ ;  /* 0x00000067400e7210 */ /* 0x000fca0007ffe0ff */
[----:B------:R3:W1:Y:S08]  /*c580*/  MUFU.TANH R115, R62 ;  /* 0x0000003e00737308 */ /* 0x0006700000002400 */
[----:B------:R-:W1:Y:S08]  /*c590*/  MUFU.TANH R8, R8 ;  /* 0x0000000800087308 */ /* 0x000e700000002400 */
[----:B------:R-:W1:Y:S08]  /*c5a0*/  MUFU.TANH R0, R0 ;  /* 0x0000000000007308 */ /* 0x000e700000002400 */
        /* <DEDUP_REMOVED lines=21> */
.L_x_6759:
[----:B------:R-:W2:Y:S01]  /*c700*/  LDC R11, c[0x0][0x4f0] ;  /* 0x00013c00ff0b7b82 */ /* 0x000ea20000000800 */
[----:B---3--:R-:W-:Y:S01]  /*c710*/  IADD3 R24, PT, PT, R64, -0x80, RZ ;  /* 0xffffff8040187810 */ /* 0x008fe20007ffe0ff */
        /* <DEDUP_REMOVED lines=57> */
.L_x_6760:
        /* <DEDUP_REMOVED lines=12> */
[-C--:B---3--:R-:W-:Y:S01]  /*cb70*/  IADD3 R24, P1, PT, R28, R11.reuse, RZ ;  /* 0x0000000b1c187210 */ /* 0x088fe20007f3e0ff */
        /* <DEDUP_REMOVED lines=15> */
.L_x_6758:
        /* <DEDUP_REMOVED lines=9> */
[C---:B------:R-:W-:Y:S01]  /*cd00*/  ISETP.GE.AND P2, PT, R16.reuse, R67, PT ;  /* 0x000000431000720c */ /* 0x040fe20003f46270 */
[----:B------:R-:W-:Y:S01]  /*cd10*/  IMAD.IADD R164, R7, 0x1, R68 ;  /* 0x0000000107a47824 */ /* 0x000fe200078e0244 */
[----:B------:R-:W-:Y:S01]  /*cd20*/  ISETP.GE.AND P0, PT, R16, R101, PT ;  /* 0x000000651000720c */ /* 0x000fe20003f06270 */
[----:B------:R-:W-:Y:S01]  /*cd30*/  VIADD R16, R14, 0x9 ;  /* 0x000000090e107836 */ /* 0x000fe20000000000 */
[----:B------:R-:W-:-:S02]  /*cd40*/  ISETP.GE.AND P6, PT, R2, R67, PT ;  /* 0x000000430200720c */ /* 0x000fc40003fc6270 */
[----:B------:R-:W-:Y:S01]  /*cd50*/  FSEL R29, R6, -INF , !P2 ;  /* 0xff800000061d7808 */ /* 0x000fe20005000000 */
[----:B------:R-:W-:Y:S01]  /*cd60*/  VIADD R6, R14, 0x19 ;  /* 0x000000190e067836 */ /* 0x000fe20000000000 */
[----:B------:R-:W-:Y:S01]  /*cd70*/  ISETP.GE.AND P2, PT, R2, R101, PT ;  /* 0x000000650200720c */ /* 0x000fe20003f46270 */
[----:B------:R-:W-:Y:S01]  /*cd80*/  VIADD R2, R14, 0x18 ;  /* 0x000000180e027836 */ /* 0x000fe20000000000 */
[C---:B------:R-:W-:Y:S02]  /*cd90*/  ISETP.GE.AND P4, PT, R16.reuse, R67, PT ;  /* 0x000000431000720c */ /* 0x040fe40003f86270 */
[----:B------:R-:W-:Y:S01]  /*cda0*/  ISETP.GE.AND P5, PT, R16, R101, PT ;  /* 0x000000651000720c */ /* 0x000fe20003fa6270 */
[----:B------:R-:W-:Y:S01]  /*cdb0*/  VIADD R16, R14, 0x11 ;  /* 0x000000110e107836 */ /* 0x000fe20000000000 */
[----:B------:R-:W-:Y:S02]  /*cdc0*/  FSEL R35, R84, -INF , !P1 ;  /* 0xff80000054237808 */ /* 0x000fe40004800000 */
[----:B------:R-:W-:-:S02]  /*cdd0*/  ISETP.GE.AND P1, PT, R2, R67, PT ;  /* 0x000000430200720c */ /* 0x000fc40003f26270 */
[----:B------:R-:W-:Y:S02]  /*cde0*/  @P6 LOP3.LUT R66, R66, 0x2, RZ, 0xfc, !PT ;  /* 0x0000000242426812 */ /* 0x000fe400078efcff */
[----:B------:R-:W-:Y:S02]  /*cdf0*/  ISETP.GE.AND P6, PT, R16, R67, PT ;  /* 0x000000431000720c */ /* 0x000fe40003fc6270 */
[----:B------:R-:W-:Y:S02]  /*ce00*/  LOP3.LUT R66, R66, 0xfffffffe, RZ, 0xc0, !PT ;  /* 0xfffffffe42427812 */ /* 0x000fe400078ec0ff */
[----:B------:R-:W-:Y:S02]  /*ce10*/  FSEL R87, R87, -INF , !P5 ;  /* 0xff80000057577808 */ /* 0x000fe40006800000 */
[----:B------:R-:W-:Y:S02]  /*ce20*/  @P2 LOP3.LUT R66, R66, 0x1, RZ, 0xfc, !PT ;  /* 0x0000000142422812 */ /* 0x000fe400078efcff */
[----:B------:R-:W-:Y:S01]  /*ce30*/  ISETP.GE.AND P2, PT, R2, R101, PT ;  /* 0x000000650200720c */ /* 0x000fe20003f46270 */
[----:B------:R-:W-:Y:S01]  /*ce40*/  VIADD R2, R14, 0x20 ;  /* 0x000000200e027836 */ /* 0x000fe20000000000 */
[----:B------:R-:W-:-:S02]  /*ce50*/  LOP3.LUT P5, RZ, R66, 0x1, RZ, 0xc0, !PT ;  /* 0x0000000142ff7812 */ /* 0x000fc400078ac0ff */
[----:B------:R-:W-:Y:S02]  /*ce60*/  FSEL R85, R85, -INF , !P4 ;  /* 0xff80000055557808 */ /* 0x000fe40006000000 */
[----:B------:R-:W-:Y:S02]  /*ce70*/  LOP3.LUT P4, RZ, R66, 0x2, RZ, 0xc0, !PT ;  /* 0x0000000242ff7812 */ /* 0x000fe4000788c0ff */
[----:B------:R-:W-:Y:S02]  /*ce80*/  FSEL R89, R89, -INF , !P6 ;  /* 0xff80000059597808 */ /* 0x000fe40007000000 */
[----:B------:R-:W-:Y:S02]  /*ce90*/  FSEL R9, R90, -INF , !P5 ;  /* 0xff8000005a097808 */ /* 0x000fe40006800000 */
[----:B------:R-:W-:Y:S02]  /*cea0*/  ISETP.GE.AND P6, PT, R2, R101, PT ;  /* 0x000000650200720c */ /* 0x000fe40003fc6270 */
[----:B------:R-:W-:-:S02]  /*ceb0*/  FSEL R71, R71, -INF , !P0 ;  /* 0xff80000047477808 */ /* 0x000fc40004000000 */
[----:B------:R-:W-:Y:S01]  /*cec0*/  ISETP.GE.AND P5, PT, R2, R67, PT ;  /* 0x000000430200720c */ /* 0x000fe20003fa6270 */
[----:B------:R-:W-:Y:S01]  /*ced0*/  VIADD R2, R14, 0x28 ;  /* 0x000000280e027836 */ /* 0x000fe20000000000 */
[-C--:B------:R-:W-:Y:S02]  /*cee0*/  ISETP.GE.AND P0, PT, R16, R101.reuse, PT ;  /* 0x000000651000720c */ /* 0x080fe40003f06270 */
[----:B------:R-:W-:Y:S02]  /*cef0*/  FSEL R31, R88, -INF , !P4 ;  /* 0xff800000581f7808 */ /* 0x000fe40006000000 */
[----:B------:R-:W-:Y:S02]  /*cf00*/  ISETP.GE.AND P4, PT, R6, R101, PT ;  /* 0x000000650600720c */ /* 0x000fe40003f86270 */
[----:B------:R-:W-:Y:S02]  /*cf10*/  P2R R16, PR, RZ, 0x40 ;  /* 0x00000040ff107803 */ /* 0x000fe40000000000 */
[----:B------:R-:W-:-:S02]  /*cf20*/  FSEL R91, R91, -INF , !P0 ;  /* 0xff8000005b5b7808 */ /* 0x000fc40004000000 */
[----:B------:R-:W-:Y:S02]  /*cf30*/  FSEL R15, R94, -INF , !P2 ;  /* 0xff8000005e0f7808 */ /* 0x000fe40005000000 */
[C---:B------:R-:W-:Y:S02]  /*cf40*/  ISETP.GE.AND P2, PT, R2.reuse, R67, PT ;  /* 0x000000430200720c */ /* 0x040fe40003f46270 */
[----:B------:R-:W-:Y:S01]  /*cf50*/  ISETP.GE.AND P0, PT, R2, R101, PT ;  /* 0x000000650200720c */ /* 0x000fe20003f06270 */
[----:B------:R-:W-:Y:S01]  /*cf60*/  VIADD R2, R14, 0x30 ;  /* 0x000000300e027836 */ /* 0x000fe20000000000 */
[----:B------:R-:W-:Y:S02]  /*cf70*/  FSEL R13, R95, -INF , !P4 ;  /* 0xff8000005f0d7808 */ /* 0x000fe40006000000 */
[----:B------:R-:W-:Y:S01]  /*cf80*/  ISETP.NE.AND P4, PT, R16, RZ, PT ;  /* 0x000000ff1000720c */ /* 0x000fe20003f85270 */
[----:B------:R-:W-:Y:S01]  /*cf90*/  VIADD R16, R14, 0x69 ;  /* 0x000000690e107836 */ /* 0x000fe20000000000 */
[----:B------:R-:W-:-:S02]  /*cfa0*/  LOP3.LUT R66, R66, 0xfffffffd, RZ, 0xc0, !PT ;  /* 0xfffffffd42427812 */ /* 0x000fc400078ec0ff */
[----:B------:R-:W-:Y:S02]  /*cfb0*/  FSEL R59, R98, -INF , !P4 ;  /* 0xff800000623b7808 */ /* 0x000fe40006000000 */
[-C--:B------:R-:W-:Y:S02]  /*cfc0*/  ISETP.GE.AND P4, PT, R2, R67.reuse, PT ;  /* 0x000000430200720c */ /* 0x080fe40003f86270 */
[----:B------:R-:W-:Y:S02]  /*cfd0*/  FSEL R19, R86, -INF , !P3 ;  /* 0xff80000056137808 */ /* 0x000fe40005800000 */
[----:B------:R-:W-:Y:S01]  /*cfe0*/  ISETP.GE.AND P3, PT, R6, R67, PT ;  /* 0x000000430600720c */ /* 0x000fe20003f66270 */
[----:B------:R-:W-:Y:S01]  /*cff0*/  VIADD R6, R14, 0x21 ;  /* 0x000000210e067836 */ /* 0x000fe20000000000 */
[----:B------:R-:W-:Y:S02]  /*d000*/  FSEL R17, R92, -INF , !P1 ;  /* 0xff8000005c117808 */ /* 0x000fe40004800000 */
[----:B------:R-:W-:-:S02]  /*d010*/  FSEL R197, R96, -INF , !P5 ;  /* 0xff80000060c57808 */ /* 0x000fc40006800000 */
[C---:B------:R-:W-:Y:S02]  /*d020*/  ISETP.GE.AND P6, PT, R6.reuse, R67, PT ;  /* 0x000000430600720c */ /* 0x040fe40003fc6270 */
[-C--:B------:R-:W-:Y:S01]  /*d030*/  ISETP.GE.AND P1, PT, R6, R101.reuse, PT ;  /* 0x000000650600720c */ /* 0x080fe20003f26270 */
[----:B------:R-:W-:Y:S01]  /*d040*/  VIADD R6, R14, 0x29 ;  /* 0x000000290e067836 */ /* 0x000fe20000000000 */
[----:B------:R-:W-:Y:S02]  /*d050*/  @P4 LOP3.LUT R66, R66, 0x2, RZ, 0xfc, !PT ;  /* 0x0000000242424812 */ /* 0x000fe400078efcff */
[-C--:B------:R-:W-:Y:S01]  /*d060*/  ISETP.GE.AND P4, PT, R2, R101.reuse, PT ;  /* 0x000000650200720c */ /* 0x080fe20003f86270 */
[----:B------:R-:W-:Y:S01]  /*d070*/  VIADD R2, R14, 0x38 ;  /* 0x000000380e027836 */ /* 0x000fe20000000000 */
[----:B------:R-:W-:Y:S02]  /*d080*/  LOP3.LUT R66, R66, 0xfffffffe, RZ, 0xc0, !PT ;  /* 0xfffffffe42427812 */ /* 0x000fe400078ec0ff */
[----:B------:R-:W-:-:S02]  /*d090*/  ISETP.GE.AND P5, PT, R6, R101, PT ;  /* 0x000000650600720c */ /* 0x000fc40003fa6270 */
[----:B------:R-:W-:Y:S02]  /*d0a0*/  FSEL R195, R100, -INF , !P2 ;  /* 0xff80000064c37808 */ /* 0x000fe40005000000 */
[----:B------:R-:W-:Y:S02]  /*d0b0*/  FSEL R189, R104, -INF , !P0 ;  /* 0xff80000068bd7808 */ /* 0x000fe40004000000 */
[C---:B------:R-:W-:Y:S02]  /*d0c0*/  ISETP.GE.AND P2, PT, R2.reuse, R67, PT ;  /* 0x000000430200720c */ /* 0x040fe40003f46270 */
[----:B------:R-:W-:Y:S01]  /*d0d0*/  ISETP.GE.AND P0, PT, R2, R101, PT ;  /* 0x000000650200720c */ /* 0x000fe20003f06270 */
[----:B------:R-:W-:Y:S01]  /*d0e0*/  VIADD R2, R14, 0x40 ;  /* 0x000000400e027836 */ /* 0x000fe20000000000 */
[----:B------:R-:W-:Y:S02]  /*d0f0*/  @P4 LOP3.LUT R66, R66, 0x1, RZ, 0xfc, !PT ;  /* 0x0000000142424812 */ /* 0x000fe400078efcff */
[----:B------:R-:W-:-:S02]  /*d100*/  FSEL R61, R105, -INF , !P5 ;  /* 0xff800000693d7808 */ /* 0x000fc40006800000 */
[----:B------:R-:W-:Y:S02]  /*d110*/  LOP3.LUT P5, RZ, R66, 0x1, RZ, 0xc0, !PT ;  /* 0x0000000142ff7812 */ /* 0x000fe400078ac0ff */
[----:B------:R-:W-:Y:S02]  /*d120*/  FSEL R11, R93, -INF , !P3 ;  /* 0xff8000005d0b7808 */ /* 0x000fe40005800000 */
[----:B------:R-:W-:Y:S02]  /*d130*/  FSEL R183, R108, -INF , !P5 ;  /* 0xff8000006cb77808 */ /* 0x000fe40006800000 */
[-C--:B------:R-:W-:Y:S02]  /*d140*/  ISETP.GE.AND P5, PT, R2, R67.reuse, PT ;  /* 0x000000430200720c */ /* 0x080fe40003fa6270 */
[----:B------:R-:W-:Y:S01]  /*d150*/  ISETP.GE.AND P3, PT, R6, R67, PT ;  /* 0x000000430600720c */ /* 0x000fe20003f66270 */
[----:B------:R-:W-:Y:S01]  /*d160*/  VIADD R6, R14, 0x31 ;  /* 0x000000310e067836 */ /* 0x000fe20000000000 */
[----:B------:R-:W-:-:S02]  /*d170*/  FSEL R25, R97, -INF , !P6 ;  /* 0xff80000061197808 */ /* 0x000fc40007000000 */
[----:B------:R-:W-:Y:S02]  /*d180*/  FSEL R193, R102, -INF , !P3 ;  /* 0xff80000066c17808 */ /* 0x000fe40005800000 */
[C---:B------:R-:W-:Y:S02]  /*d190*/  LOP3.LUT P3, RZ, R66.reuse, 0x2, RZ, 0xc0, !PT ;  /* 0x0000000242ff7812 */ /* 0x040fe4000786c0ff */
[----:B------:R-:W-:Y:S02]  /*d1a0*/  LOP3.LUT R66, R66, 0xfffffffd, RZ, 0xc0, !PT ;  /* 0xfffffffd42427812 */ /* 0x000fe400078ec0ff */
[----:B------:R-:W-:Y:S02]  /*d1b0*/  ISETP.GE.AND P6, PT, R6, R67, PT ;  /* 0x000000430600720c */ /* 0x000fe40003fc6270 */
[----:B------:R-:W-:Y:S02]  /*d1c0*/  @P5 LOP3.LUT R66, R66, 0x2, RZ, 0xfc, !PT ;  /* 0x0000000242425812 */ /* 0x000fe400078efcff */
[-C--:B------:R-:W-:Y:S01]  /*d1d0*/  ISETP.GE.AND P5, PT, R2, R101.reuse, PT ;  /* 0x000000650200720c */ /* 0x080fe20003fa6270 */
[----:B------:R-:W-:Y:S01]  /*d1e0*/  VIADD R2, R14, 0x48 ;  /* 0x000000480e027836 */ /* 0x000fe20000000000 */
        /* <DEDUP_REMOVED lines=10> */
[C---:B------:R-:W-:Y:S02]  /*d290*/  LOP3.LUT P6, RZ, R66.reuse, 0x2, RZ, 0xc0, !PT ;  /* 0x0000000242ff7812 */ /* 0x040fe400078cc0ff */
[----:B------:R-:W-:Y:S02]  /*d2a0*/  FSEL R119, R119, -INF , !P4 ;  /* 0xff80000077777808 */ /* 0x000fe40006000000 */
[----:B------:R-:W-:Y:S02]  /*d2b0*/  FSEL R185, R109, -INF , !P2 ;  /* 0xff8000006db97808 */ /* 0x000fe40005000000 */
[----:B------:R-:W-:Y:S02]  /*d2c0*/  LOP3.LUT R66, R66, 0xfffffffe, RZ, 0xc0, !PT ;  /* 0xfffffffe42427812 */ /* 0x000fe400078ec0ff */
[C---:B------:R-:W-:Y:S02]  /*d2d0*/  ISETP.GE.AND P4, PT, R6.reuse, R67, PT ;  /* 0x000000430600720c */ /* 0x040fe40003f86270 */
[----:B------:R-:W-:Y:S01]  /*d2e0*/  ISETP.GE.AND P2, PT, R6, R101, PT ;  /* 0x000000650600720c */ /* 0x000fe20003f46270 */
[----:B------:R-:W-:Y:S01]  /*d2f0*/  VIADD R6, R14, 0x49 ;  /* 0x000000490e067836 */ /* 0x000fe20000000000 */
[----:B------:R-:W-:-:S02]  /*d300*/  @P0 LOP3.LUT R66, R66, 0x1, RZ, 0xfc, !PT ;  /* 0x0000000142420812 */ /* 0x000fc400078efcff */
[----:B------:R-:W-:Y:S02]  /*d310*/  FSEL R109, R110, -INF , !P1 ;  /* 0xff8000006e6d7808 */ /* 0x000fe40004800000 */
[----:B------:R-:W-:Y:S02]  /*d320*/  FSEL R123, R123, -INF , !P3 ;  /* 0xff8000007b7b7808 */ /* 0x000fe40005800000 */
[C---:B------:R-:W-:Y:S02]  /*d330*/  ISETP.GE.AND P1, PT, R6.reuse, R67, PT ;  /* 0x000000430600720c */ /* 0x040fe40003f26270 */
[----:B------:R-:W-:Y:S01]  /*d340*/  ISETP.GE.AND P3, PT, R6, R101, PT ;  /* 0x000000650600720c */ /* 0x000fe20003f66270 */
[----:B------:R-:W-:Y:S01]  /*d350*/  VIADD R6, R14, 0x51 ;  /* 0x000000510e067836 */ /* 0x000fe20000000000 */
[----:B------:R-:W-:Y:S02]  /*d360*/  FSEL R143, R143, -INF , !P2 ;  /* 0xff8000008f8f7808 */ /* 0x000fe40005000000 */
[----:B------:R-:W-:-:S02]  /*d370*/  LOP3.LUT P2, RZ, R66, 0x1, RZ, 0xc0, !PT ;  /* 0x0000000142ff7812 */ /* 0x000fc4000784c0ff */
[----:B------:R-:W-:Y:S02]  /*d380*/  FSEL R155, R155, -INF , !P5 ;  /* 0xff8000009b9b7808 */ /* 0x000fe40006800000 */
[----:B------:R-:W-:Y:S02]  /*d390*/  FSEL R157, R157, -INF , !P2 ;  /* 0xff8000009d9d7808 */ /* 0x000fe40005000000 */
[C---:B------:R-:W-:Y:S02]  /*d3a0*/  ISETP.GE.AND P2, PT, R6.reuse, R101, PT ;  /* 0x000000650600720c */ /* 0x040fe40003f46270 */
[----:B------:R-:W-:Y:S01]  /*d3b0*/  ISETP.GE.AND P5, PT, R6, R67, PT ;  /* 0x000000430600720c */ /* 0x000fe20003fa6270 */
[----:B------:R-:W-:Y:S01]  /*d3c0*/  VIADD R6, R14, 0x58 ;  /* 0x000000580e067836 */ /* 0x000fe20000000000 */
[----:B------:R-:W-:Y:S01]  /*d3d0*/  ISETP.GE.AND P0, PT, R2, R101, PT ;  /* 0x000000650200720c */ /* 0x000fe20003f06270 */
[----:B------:R-:W-:Y:S01]  /*d3e0*/  VIADD R2, R14, 0x50 ;  /* 0x000000500e027836 */ /* 0x000fe20000000000 */
[----:B------:R-:W-:-:S02]  /*d3f0*/  LOP3.LUT R66, R66, 0xfffffffd, RZ, 0xc0, !PT ;  /* 0xfffffffd42427812 */ /* 0x000fc400078ec0ff */
[----:B------:R-:W-:Y:S02]  /*d400*/  FSEL R135, R135, -INF , !P1 ;  /* 0xff80000087877808 */ /* 0x000fe40004800000 */
[----:B------:R-:W-:Y:S02]  /*d410*/  ISETP.GE.AND P1, PT, R6, R101, PT ;  /* 0x000000650600720c */ /* 0x000fe40003f26270 */
[----:B------:R-:W-:Y:S02]  /*d420*/  FSEL R153, R153, -INF , !P0 ;  /* 0xff80000099997808 */ /* 0x000fe40004000000 */
[----:B------:R-:W-:Y:S02]  /*d430*/  @P2 LOP3.LUT R66, R66, 0x2, RZ, 0xfc, !PT ;  /* 0x0000000242422812 */ /* 0x000fe400078efcff */
[-C--:B------:R-:W-:Y:S02]  /*d440*/  ISETP.GE.AND P2, PT, R14, R67.reuse, PT ;  /* 0x000000430e00720c */ /* 0x080fe40003f46270 */
[----:B------:R-:W-:-:S02]  /*d450*/  ISETP.GE.AND P0, PT, R6, R67, PT ;  /* 0x000000430600720c */ /* 0x000fc40003f06270 */
[----:B------:R-:W-:Y:S02]  /*d460*/  FSEL R159, R159, -INF , !P6 ;  /* 0xff8000009f9f7808 */ /* 0x000fe40007000000 */
[----:B------:R-:W-:Y:S02]  /*d470*/  FSEL R133, R133, -INF , !P4 ;  /* 0xff80000085857808 */ /* 0x000fe40006000000 */
[----:B------:R-:W-:Y:S01]  /*d480*/  FSEL R39, R4, -INF , !P2 ;  /* 0xff80000004277808 */ /* 0x000fe20005000000 */
[----:B------:R-:W-:Y:S01]  /*d490*/  VIADD R4, R14, 0x60 ;  /* 0x000000600e047836 */ /* 0x000fe20000000000 */
[----:B------:R-:W-:Y:S02]  /*d4a0*/  FSEL R145, R145, -INF , !P0 ;  /* 0xff80000091917808 */ /* 0x000fe40004000000 */
[C---:B------:R-:W-:Y:S02]  /*d4b0*/  ISETP.GE.AND P6, PT, R2.reuse, R67, PT ;  /* 0x000000430200720c */ /* 0x040fe40003fc6270 */
[-C--:B------:R-:W-:Y:S01]  /*d4c0*/  ISETP.GE.AND P4, PT, R2, R101.reuse, PT ;  /* 0x000000650200720c */ /* 0x080fe20003f86270 */
[C---:B------:R-:W-:Y:S01]  /*d4d0*/  VIADD R2, R14.reuse, 0x59 ;  /* 0x000000590e027836 */ /* 0x040fe20000000000 */
[----:B------:R-:W-:-:S02]  /*d4e0*/  ISETP.GE.AND P0, PT, R14, R101, PT ;  /* 0x000000650e00720c */ /* 0x000fc40003f06270 */
[----:B------:R-:W-:Y:S02]  /*d4f0*/  LOP3.LUT R66, R66, 0xfffffffe, RZ, 0xc0, !PT ;  /* 0xfffffffe42427812 */ /* 0x000fe400078ec0ff */
[----:B------:R-:W-:Y:S02]  /*d500*/  FMNMX3.FTZ R6, R39, R29, R35, !PT ;  /* 0x0000001d27067276 */ /* 0x000fe40007810023 */
[----:B------:R-:W-:Y:S02]  /*d510*/  FSEL R41, R22, -INF , !P0 ;  /* 0xff80000016297808 */ /* 0x000fe40004000000 */
[----:B------:R-:W-:Y:S02]  /*d520*/  @P1 LOP3.LUT R66, R66, 0x1, RZ, 0xfc, !PT ;  /* 0x0000000142421812 */ /* 0x000fe400078efcff */
[----:B------:R-:W-:Y:S02]  /*d530*/  FSEL R151, R151, -INF , !P6 ;  /* 0xff80000097977808 */ /* 0x000fe40007000000 */
[----:B------:R-:W-:-:S02]  /*d540*/  ISETP.GE.AND P1, PT, R2, R67, PT ;  /* 0x000000430200720c */ /* 0x000fc40003f26270 */
[----:B------:R-:W-:Y:S02]  /*d550*/  ISETP.GE.AND P6, PT, R2, R101, PT ;  /* 0x000000650200720c */ /* 0x000fe40003fc6270 */
[----:B------:R-:W-:Y:S01]  /*d560*/  FMNMX3.FTZ R2, R6, R85, R31, !PT ;  /* 0x0000005506027276 */ /* 0x000fe2000781001f */
[----:B------:R-:W-:Y:S01]  /*d570*/  VIADD R6, R14, 0x70 ;  /* 0x000000700e067836 */ /* 0x000fe20000000000 */
        /* <DEDUP_REMOVED lines=10> */
[----:B------:R-:W-:Y:S02]  /*d620*/  FSEL R149, R149, -INF , !P5 ;  /* 0xff80000095957808 */ /* 0x000fe40006800000 */
[----:B------:R-:W-:-:S02]  /*d630*/  ISETP.GE.AND P2, PT, R4, R67, PT ;  /* 0x000000430400720c */ /* 0x000fc40003f46270 */
[----:B------:R-:W-:Y:S01]  /*d640*/  ISETP.GE.AND P5, PT, R4, R101, PT ;  /* 0x000000650400720c */ /* 0x000fe20003fa6270 */
[----:B------:R-:W-:Y:S01]  /*d650*/  VIADD R4, R14, 0x71 ;  /* 0x000000710e047836 */ /* 0x000fe20000000000 */
[----:B------:R-:W-:Y:S01]  /*d660*/  FMNMX3.FTZ R26, R26, R187, R185, !PT ;  /* 0x000000bb1a1a7276 */ /* 0x000fe200078100b9 */
[----:B------:R-:W-:Y:S01]  /*d670*/  VIADD R14, R14, 0x79 ;  /* 0x000000790e0e7836 */ /* 0x000fe20000000000 */
[----:B------:R-:W-:Y:S02]  /*d680*/  FMNMX3.FTZ R22, R22, R61, R183, !PT ;  /* 0x0000003d16167276 */ /* 0x000fe400078100b7 */
[----:B------:R-:W-:Y:S02]  /*d690*/  FMNMX3.FTZ R26, R26, R109, R159, !PT ;  /* 0x0000006d1a1a7276 */ /* 0x000fe4000781009f */
[----:B-1----:R-:W-:Y:S02]  /*d6a0*/  FSEL R127, R127, -INF , !P2 ;  /* 0xff8000007f7f7808 */ /* 0x002fe40005000000 */
[----:B------:R-:W-:-:S02]  /*d6b0*/  FMNMX3.FTZ R22, R22, R119, R181, !PT ;  /* 0x0000007716167276 */ /* 0x000fc400078100b5 */
[----:B------:R-:W-:Y:S02]  /*d6c0*/  FSEL R147, R147, -INF , !P3 ;  /* 0xff80000093937808 */ /* 0x000fe40005800000 */
[-C--:B------:R-:W-:Y:S02]  /*d6d0*/  ISETP.GE.AND P2, PT, R4, R67.reuse, PT ;  /* 0x000000430400720c */ /* 0x080fe40003f46270 */
[----:B------:R-:W-:Y:S02]  /*d6e0*/  FSEL R139, R139, -INF , !P4 ;  /* 0xff8000008b8b7808 */ /* 0x000fe40006000000 */
        /* <DEDUP_REMOVED lines=8> */
[----:B------:R-:W-:-:S02]  /*d770*/  FSEL R63, R63, -INF , !P3 ;  /* 0xff8000003f3f7808 */ /* 0x000fc40005800000 */
[----:B------:R-:W-:Y:S02]  /*d780*/  LOP3.LUT P2, RZ, R66, 0x2, RZ, 0xc0, !PT ;  /* 0x0000000242ff7812 */ /* 0x000fe4000784c0ff */
[----:B------:R-:W-:Y:S02]  /*d790*/  FMNMX3.FTZ R26, R26, R135, R151, !PT ;  /* 0x000000871a1a7276 */ /* 0x000fe40007810097 */
[----:B------:R-:W-:Y:S02]  /*d7a0*/  FSEL R117, R117, -INF , !P4 ;  /* 0xff80000075757808 */ /* 0x000fe40006000000 */
[----:B------:R-:W-:Y:S02]  /*d7b0*/  ISETP.GE.AND P3, PT, R16, R101, PT ;  /* 0x000000651000720c */ /* 0x000fe40003f66270 */
[----:B------:R-:W-:Y:S02]  /*d7c0*/  LOP3.LUT P4, RZ, R66, 0x1, RZ, 0xc0, !PT ;  /* 0x0000000142ff7812 */ /* 0x000fe4000788c0ff */
[----:B------:R-:W-:-:S02]  /*d7d0*/  FMNMX3.FTZ R16, R22, R143, R153, !PT ;  /* 0x0000008f16107276 */ /* 0x000fc40007810099 */
[----:B------:R-:W-:Y:S02]  /*d7e0*/  FSEL R125, R125, -INF , !P1 ;  /* 0xff8000007d7d7808 */ /* 0x000fe40004800000 */
[----:B------:R-:W-:Y:S02]  /*d7f0*/  FSEL R121, R121, -INF , !P0 ;  /* 0xff80000079797808 */ /* 0x000fe40004000000 */
[----:B------:R-:W-:Y:S02]  /*d800*/  FSEL R137, R137, -INF , !P2 ;  /* 0xff80000089897808 */ /* 0x000fe40005000000 */
[----:B------:R-:W-:Y:S02]  /*d810*/  FMNMX3.FTZ R26, R26, R149, R145, !PT ;  /* 0x000000951a1a7276 */ /* 0x000fe40007810091 */
[-C--:B------:R-:W-:Y:S02]  /*d820*/  ISETP.GE.AND P1, PT, R2, R67.reuse, PT ;  /* 0x000000430200720c */ /* 0x080fe40003f26270 */
[----:B------:R-:W-:-:S02]  /*d830*/  ISETP.GE.AND P0, PT, R14, R67, PT ;  /* 0x000000430e00720c */ /* 0x000fc40003f06270 */
[----:B------:R-:W-:Y:S02]  /*d840*/  ISETP.GE.AND P2, PT, R6, R101, PT ;  /* 0x000000650600720c */ /* 0x000fe40003f46270 */
[----:B------:R-:W-:Y:S02]  /*d850*/  FSEL R131, R131, -INF , !P4 ;  /* 0xff80000083837808 */ /* 0x000fe40006000000 */
[----:B------:R-:W-:Y:S02]  /*d860*/  FMNMX3.FTZ R6, R16, R147, R139, !PT ;  /* 0x0000009310067276 */ /* 0x000fe4000781008b */
[----:B------:R-:W-:Y:S02]  /*d870*/  FMNMX3.FTZ R26, R26, R141, R127, !PT ;  /* 0x0000008d1a1a7276 */ /* 0x000fe4000781007f */
[----:B------:R-:W-:Y:S02]  /*d880*/  FSEL R51, R51, -INF , !P1 ;  /* 0xff80000033337808 */ /* 0x000fe40004800000 */
[----:B------:R-:W-:-:S02]  /*d890*/  FSEL R47, R47, -INF , !P0 ;  /* 0xff8000002f2f7808 */ /* 0x000fc40004000000 */
[-C--:B------:R-:W-:Y:S02]  /*d8a0*/  ISETP.GE.AND P1, PT, R24, R101.reuse, PT ;  /* 0x000000651800720c */ /* 0x080fe40003f26270 */
[----:B------:R-:W-:Y:S02]  /*d8b0*/  ISETP.GE.AND P0, PT, R18, R101, PT ;  /* 0x000000651200720c */ /* 0x000fe40003f06270 */
[----:B------:R-:W-:Y:S02]  /*d8c0*/  FSEL R129, R129, -INF , !P6 ;  /* 0xff80000081817808 */ /* 0x000fe40007000000 */
[----:B------:R-:W-:Y:S02]  /*d8d0*/  FSEL R115, R115, -INF , !P5 ;  /* 0xff80000073737808 */ /* 0x000fe40006800000 */
[----:B------:R-:W-:Y:S02]  /*d8e0*/  FMNMX3.FTZ R6, R6, R137, R131, !PT ;  /* 0x0000008906067276 */ /* 0x000fe40007810083 */
[----:B------:R-:W-:-:S02]  /*d8f0*/  FMNMX3.FTZ R26, R26, R125, R121, !PT ;  /* 0x0000007d1a1a7276 */ /* 0x000fc40007810079 */
        /* <DEDUP_REMOVED lines=10> */
[----:B------:R-:W-:Y:S02]  /*d9a0*/  ISETP.GE.AND P0, PT, R14, R101, PT ;  /* 0x000000650e00720c */ /* 0x000fe40003f06270 */
[----:B------:R-:W-:-:S02]  /*d9b0*/  FSEL R33, R33, -INF , !P4 ;  /* 0xff80000021217808 */ /* 0x000fc40006000000 */
[----:B------:R-:W-:Y:S02]  /*d9c0*/  FSEL R27, R27, -INF , !P1 ;  /* 0xff8000001b1b7808 */ /* 0x000fe40004800000 */
[----:B------:R-:W-:Y:S02]  /*d9d0*/  FMNMX3.FTZ R6, R6, R105, R37, !PT ;  /* 0x0000006906067276 */ /* 0x000fe40007810025 */
[----:B------:R-:W-:Y:S02]  /*d9e0*/  FMNMX.FTZ R12, R47, R12, !PT ;  /* 0x0000000c2f0c7209 */ /* 0x000fe40007810000 */
[----:B------:R-:W-:Y:S02]  /*d9f0*/  FSEL R23, R10, -INF , !P0 ;  /* 0xff8000000a177808 */ /* 0x000fe40004000000 */
[----:B------:R-:W-:Y:S01]  /*da00*/  FMNMX3.FTZ R4, R6, R33, R27, !PT ;  /* 0x0000002106047276 */ /* 0x000fe2000781001b */
[----:B------:R-:W1:Y:S01]  /*da10*/  SHFL.BFLY PT, R43, R12, 0x2, 0x1f ;  /* 0x0c401f000c2b7f89 */ /* 0x000e6200000e0000 */
[----:B------:R-:W-:-:S02]  /*da20*/  LEA R164, R164, UR5, 0x1 ;  /* 0x00000005a4a47c11 */ /* 0x000fc4000f8e08ff */
[----:B------:R-:W-:-:S03]  /*da30*/  FMNMX.FTZ R4, R23, R4, !PT ;  /* 0x0000000417047209 */ /* 0x000fc60007810000 */
[----:B------:R-:W-:Y:S01]  /*da40*/  LDSM.16.MT88.4 R92, [R164+0x6000] ;  /* 0x00600000a45c783b */ /* 0x000fe20000004200 */
[--C-:B------:R-:W-:Y:S02]  /*da50*/  IMAD.IADD R160, R3, 0x1, R164.reuse ;  /* 0x0000000103a07824 */ /* 0x100fe400078e02a4 */
[----:B------:R-:W-:Y:S01]  /*da60*/  IMAD.IADD R102, R5, 0x1, R164 ;  /* 0x0000000105667824 */ /* 0x000fe200078e02a4 */
[----:B------:R-:W3:Y:S03]  /*da70*/  SHFL.BFLY PT, R49, R4, 0x2, 0x1f ;  /* 0x0c401f0004317f89 */ /* 0x000ee600000e0000 */
[----:B------:R-:W-:Y:S01]  /*da80*/  IMAD.IADD R100, R3, 0x1, R102 ;  /* 0x0000000103647824 */ /* 0x000fe200078e0266 */
[----:B------:R-:W-:Y:S01]  /*da90*/  LDSM.16.MT88.4 R76, [R102+0x6000] ;  /* 0x00600000664c783b */ /* 0x000fe20000004200 */
[----:B-1----:R-:W-:-:S05]  /*daa0*/  FMNMX.FTZ R43, R12, R43, !PT ;  /* 0x0000002b0c2b7209 */ /* 0x002fca0007810000 */
[----:B------:R-:W1:Y:S01]  /*dab0*/  SHFL.BFLY PT, R2, R43, 0x1, 0x1f ;  /* 0x0c201f002b027f89 */ /* 0x000e6200000e0000 */
[----:B---3--:R-:W-:-:S03]  /*dac0*/  FMNMX.FTZ R49, R4, R49, !PT ;  /* 0x0000003104317209 */ /* 0x008fc60007810000 */
[----:B------:R-:W-:Y:S04]  /*dad0*/  LDSM.16.MT88.4 R4, [R100+0x6000] ;  /* 0x006000006404783b */ /* 0x000fe80000004200 */
[----:B------:R-:W3:Y:S01]  /*dae0*/  SHFL.BFLY PT, R0, R49, 0x1, 0x1f ;  /* 0x0c201f0031007f89 */ /* 0x000ee200000e0000 */
[----:B-1----:R-:W-:-:S04]  /*daf0*/  FMNMX.FTZ R2, R43, R2, !PT ;  /* 0x000000022b027209 */ /* 0x002fc80007810000 */
[C---:B------:R-:W-:Y:S01]  /*db00*/  FSETP.NEU.FTZ.AND P0, PT, R2.reuse, -INF , PT ;  /* 0xff8000000200780b */ /* 0x040fe20003f1d000 */
[----:B--2---:R-:W-:-:S05]  /*db10*/  FMUL.FTZ R42, R2, UR4 ;  /* 0x00000004022a7c20 */ /* 0x004fca0008410000 */
[----:B------:R-:W-:Y:S02]  /*db20*/  FSEL R42, R42, RZ, P0 ;  /* 0x000000ff2a2a7208 */ /* 0x000fe40000000000 */
[----:B---3--:R-:W-:-:S03]  /*db30*/  FMNMX.FTZ R0, R49, R0, !PT ;  /* 0x0000000031007209 */ /* 0x008fc60007810000 */
[--C-:B------:R-:W-:Y:S01]  /*db40*/  FFMA.FTZ R36, R85, UR4, -R42.reuse ;  /* 0x0000000455247c23 */ /* 0x100fe2000801082a */
[C---:B------:R-:W-:Y:S01]  /*db50*/  FSETP.NEU.FTZ.AND P0, PT, R0.reuse, -INF , PT ;  /* 0xff8000000000780b */ /* 0x040fe20003f1d000 */
[----:B------:R-:W-:Y:S01]  /*db60*/  FMUL.FTZ R24, R0, UR4 ;  /* 0x0000000400187c20 */ /* 0x000fe20008410000 */
[--C-:B------:R-:W-:Y:S01]  /*db70*/  FFMA.FTZ R45, R39, UR4, -R42.reuse ;  /* 0x00000004272d7c23 */ /* 0x100fe2000801082a */
[--C-:B------:R-:W-:Y:S01]  /*db80*/  FFMA.FTZ R40, R29, UR4, -R42.reuse ;  /* 0x000000041d287c23 */ /* 0x100fe2000801082a */
[--C-:B------:R-:W-:Y:S01]  /*db90*/  FFMA.FTZ R43, R35, UR4, -R42.reuse ;  /* 0x00000004232b7c23 */ /* 0x100fe2000801082a */
[----:B------:R-:W-:Y:S01]  /*dba0*/  MUFU.EX2 R36, R36 ;  /* 0x0000002400247308 */ /* 0x000fe20000000800 */
[----:B------:R-:W-:Y:S01]  /*dbb0*/  FSEL R24, R24, RZ, P0 ;  /* 0x000000ff18187208 */ /* 0x000fe20000000000 */
[--C-:B------:R-:W-:Y:S01]  /*dbc0*/  FFMA.FTZ R30, R11, UR4, -R42.reuse ;  /* 0x000000040b1e7c23 */ /* 0x100fe2000801082a */
[--C-:B------:R-:W-:Y:S01]  /*dbd0*/  FFMA.FTZ R39, R31, UR4, -R42.reuse ;  /* 0x000000041f277c23 */ /* 0x100fe2000801082a */
[--C-:B------:R-:W-:Y:S01]  /*dbe0*/  FFMA.FTZ R31, R17, UR4, -R42.reuse ;  /* 0x00000004111f7c23 */ /* 0x100fe2000801082a */
[----:B------:R-:W-:Y:S01]  /*dbf0*/  FFMA.FTZ R32, R89, UR4, -R42 ;  /* 0x0000000459207c23 */ /* 0x000fe2000801082a */
[--C-:B------:R-:W-:Y:S01]  /*dc00*/  FFMA.FTZ R38, R87, UR4, -R24.reuse ;  /* 0x0000000457267c23 */ /* 0x100fe20008010818 */
[--C-:B------:R-:W-:Y:S01]  /*dc10*/  FFMA.FTZ R49, R41, UR4, -R24.reuse ;  /* 0x0000000429317c23 */ /* 0x100fe20008010818 */
[----:B------:R-:W1:Y:S01]  /*dc20*/  LDSM.16.MT88.4 R84, [R160+0x6000] ;  /* 0x00600000a054783b */ /* 0x000e620000004200 */
[--C-:B------:R-:W-:Y:S01]  /*dc30*/  FFMA.FTZ R44, R71, UR4, -R24.reuse ;  /* 0x00000004472c7c23 */ /* 0x100fe20008010818 */
[--C-:B------:R-:W-:Y:S01]  /*dc40*/  FFMA.FTZ R41, R19, UR4, -R24.reuse ;  /* 0x0000000413297c23 */ /* 0x100fe20008010818 */
[----:B------:R-:W-:Y:S01]  /*dc50*/  MUFU.EX2 R45, R45 ;  /* 0x0000002d002d7308 */ /* 0x000fe20000000800 */
[--C-:B------:R-:W-:Y:S01]  /*dc60*/  FFMA.FTZ R35, R9, UR4, -R24.reuse ;  /* 0x0000000409237c23 */ /* 0x100fe20008010818 */
[----:B------:R-:W-:Y:S01]  /*dc70*/  LDSM.16.MT88.4 R16, [R160+0x6800] ;  /* 0x00680000a010783b */ /* 0x000fe20000004200 */
        /* <DEDUP_REMOVED lines=8> */
[--C-:B------:R-:W-:Y:S01]  /*dd00*/  FFMA.FTZ R22, R195, UR4, -R42.reuse ;  /* 0x00000004c3167c23 */ /* 0x100fe2000801082a */
[----:B------:R-:W-:Y:S01]  /*dd10*/  FFMA.FTZ R3, R193, UR4, -R42 ;  /* 0x00000004c1037c23 */ /* 0x000fe2000801082a */
[--C-:B------:R-:W-:Y:S01]  /*dd20*/  FFMA.FTZ R59, R59, UR4, -R24.reuse ;  /* 0x000000043b3b7c23 */ /* 0x100fe20008010818 */
[--C-:B------:R-:W-:Y:S01]  /*dd30*/  FFMA.FTZ R46, R191, UR4, -R24.reuse ;  /* 0x00000004bf2e7c23 */ /* 0x100fe20008010818 */
[--C-:B------:R-:W-:Y:S01]  /*dd40*/  FFMA.FTZ R48, R189, UR4, -R24.reuse ;  /* 0x00000004bd307c23 */ /* 0x100fe20008010818 */
[----:B------:R-:W5:Y:S01]  /*dd50*/  MUFU.EX2 R43, R43 ;  /* 0x0000002b002b7308 */ /* 0x000f620000000800 */
[----:B------:R-:W-:Y:S01]  /*dd60*/  FFMA.FTZ R61, R61, UR4, -R24 ;  /* 0x000000043d3d7c23 */ /* 0x000fe20008010818 */
[--C-:B------:R-:W-:Y:S01]  /*dd70*/  FFMA.FTZ R111, R111, UR4, -R42.reuse ;  /* 0x000000046f6f7c23 */ /* 0x100fe2000801082a */
[--C-:B------:R-:W-:Y:S01]  /*dd80*/  FFMA.FTZ R50, R187, UR4, -R42.reuse ;  /* 0x00000004bb327c23 */ /* 0x100fe2000801082a */
[--C-:B------:R-:W-:Y:S01]  /*dd90*/  FFMA.FTZ R56, R185, UR4, -R42.reuse ;  /* 0x00000004b9387c23 */ /* 0x100fe2000801082a */
[----:B------:R-:W-:Y:S01]  /*dda0*/  FFMA.FTZ R109, R109, UR4, -R42 ;  /* 0x000000046d6d7c23 */ /* 0x000fe2000801082a */
[--C-:B------:R-:W-:Y:S01]  /*ddb0*/  FFMA.FTZ R58, R183, UR4, -R24.reuse ;  /* 0x00000004b73a7c23 */ /* 0x100fe20008010818 */
[--C-:B------:R-:W-:Y:S01]  /*ddc0*/  FFMA.FTZ R119, R119, UR4, -R24.reuse ;  /* 0x0000000477777c23 */ /* 0x100fe20008010818 */
[----:B------:R-:W-:Y:S01]  /*ddd0*/  MUFU.EX2 R49, R49 ;  /* 0x0000003100317308 */ /* 0x000fe20000000800 */
[----:B---3--:R-:W-:Y:S01]  /*dde0*/  F2FP.BF16.F32.PACK_AB R68, R40, R45 ;  /* 0x0000002d2844723e */ /* 0x008fe200000010ff */
[--C-:B------:R-:W-:Y:S01]  /*ddf0*/  FFMA.FTZ R60, R181, UR4, -R24.reuse ;  /* 0x00000004b53c7c23 */ /* 0x100fe20008010818 */
[----:B------:R-:W-:Y:S01]  /*de00*/  FFMA.FTZ R123, R123, UR4, -R24 ;  /* 0x000000047b7b7c23 */ /* 0x000fe20008010818 */
[--C-:B------:R-:W-:Y:S01]  /*de10*/  FFMA.FTZ R62, R159, UR4, -R42.reuse ;  /* 0x000000049f3e7c23 */ /* 0x100fe2000801082a */
[--C-:B------:R-:W-:Y:S01]  /*de20*/  FFMA.FTZ R133, R133, UR4, -R42.reuse ;  /* 0x0000000485857c23 */ /* 0x100fe2000801082a */
[--C-:B------:R-:W-:Y:S01]  /*de30*/  FFMA.FTZ R104, R157, UR4, -R42.reuse ;  /* 0x000000049d687c23 */ /* 0x100fe2000801082a */
[----:B------:R-:W-:Y:S01]  /*de40*/  FFMA.FTZ R135, R135, UR4, -R42 ;  /* 0x0000000487877c23 */ /* 0x000fe2000801082a */
[----:B------:R-:W3:Y:S01]  /*de50*/  MUFU.EX2 R44, R44 ;  /* 0x0000002c002c7308 */ /* 0x000ee20000000800 */
        /* <DEDUP_REMOVED lines=25> */
[----:B------:R-:W-:Y:S01]  /*dff0*/  FADD.FTZ R40, R45, R40 ;  /* 0x000000282d287221 */ /* 0x000fe20000010000 */
[----:B------:R-:W-:Y:S01]  /*e000*/  FADD.FTZ R44, R49, R44 ;  /* 0x0000002c312c7221 */ /* 0x000fe20000010000 */
[--C-:B------:R-:W-:Y:S01]  /*e010*/  FFMA.FTZ R37, R37, UR4, -R24.reuse ;  /* 0x0000000425257c23 */ /* 0x100fe20008010818 */
[----:B------:R-:W-:Y:S01]  /*e020*/  FFMA.FTZ R33, R33, UR4, -R24 ;  /* 0x0000000421217c23 */ /* 0x000fe20008010818 */
[----:B------:R-:W-:Y:S01]  /*e030*/  FADD.FTZ R43, R43, R40 ;  /* 0x000000282b2b7221 */ /* 0x000fe20000010000 */
[----:B------:R-:W-:Y:S01]  /*e040*/  FFMA.FTZ R27, R27, UR4, -R24 ;  /* 0x000000041b1b7c23 */ /* 0x000fe20008010818 */
[----:B------:R-:W3:Y:S01]  /*e050*/  MUFU.EX2 R32, R32 ;  /* 0x0000002000207308 */ /* 0x000ee20000000800 */
[----:B-----5:R-:W-:Y:S01]  /*e060*/  F2FP.BF16.F32.PACK_AB R71, R38, R41 ;  /* 0x000000292647723e */ /* 0x020fe200000010ff */
[----:B------:R-:W-:Y:S01]  /*e070*/  FADD.FTZ R41, R41, R44 ;  /* 0x0000002c29297221 */ /* 0x000fe20000010000 */
[----:B------:R-:W-:Y:S01]  /*e080*/  FADD.FTZ R36, R36, R43 ;  /* 0x0000002b24247221 */ /* 0x000fe20000010000 */
[--C-:B------:R-:W-:Y:S01]  /*e090*/  FFMA.FTZ R63, R63, UR4, -R42.reuse ;  /* 0x000000043f3f7c23 */ /* 0x100fe2000801082a */
[--C-:B------:R-:W-:Y:S01]  /*e0a0*/  FFMA.FTZ R126, R57, UR4, -R42.reuse ;  /* 0x00000004397e7c23 */ /* 0x100fe2000801082a */
[----:B------:R-:W-:Y:S01]  /*e0b0*/  FADD.FTZ R38, R38, R41 ;  /* 0x0000002926267221 */ /* 0x000fe20000010000 */
[--C-:B------:R-:W-:Y:S01]  /*e0c0*/  FFMA.FTZ R51, R51, UR4, -R42.reuse ;  /* 0x0000000433337c23 */ /* 0x100fe2000801082a */
[----:B------:R-:W-:Y:S01]  /*e0d0*/  MUFU.EX2 R31, R31 ;  /* 0x0000001f001f7308 */ /* 0x000fe20000000800 */
[----:B------:R-:W-:Y:S01]  /*e0e0*/  HMMA.16816.F32.BF16 R96, R68, R92, RZ ;  /* 0x0000005c4460723c */ /* 0x000fe200000418ff */
[----:B------:R-:W-:Y:S01]  /*e0f0*/  FFMA.FTZ R184, R47, UR4, -R42 ;  /* 0x000000042fb87c23 */ /* 0x000fe2000801082a */
[----:B------:R-:W-:Y:S01]  /*e100*/  FFMA.FTZ R24, R23, UR4, -R24 ;  /* 0x0000000417187c23 */ /* 0x000fe20008010818 */
[----:B------:R-:W-:-:S04]  /*e110*/  ISETP.GT.AND P0, PT, R65, R170, PT ;  /* 0x000000aa4100720c */ /* 0x000fc80003f04270 */
        /* <DEDUP_REMOVED lines=8> */
[----:B------:R-:W5:Y:S01]  /*e1a0*/  MUFU.EX2 R28, R28 ;  /* 0x0000001c001c7308 */ /* 0x000f620000000800 */
        /* <DEDUP_REMOVED lines=12> */
[----:B-----5:R-:W-:-:S03]  /*e270*/  F2FP.BF16.F32.PACK_AB R7, R28, R29 ;  /* 0x0000001d1c07723e */ /* 0x020fc600000010ff */
[----:B------:R-:W-:Y:S01]  /*e280*/  FADD.FTZ R29, R29, R34 ;  /* 0x000000221d1d7221 */ /* 0x000fe20000010000 */
[----:B------:R-:W-:Y:S03]  /*e290*/  MUFU.EX2 R22, R22 ;  /* 0x0000001600167308 */ /* 0x000fe60000000800 */
[----:B--2---:R-:W-:Y:S01]  /*e2a0*/  HMMA.16816.F32.BF16 R96, R4, R8, R96 ;  /* 0x000000080460723c */ /* 0x004fe20000041860 */
[----:B------:R-:W-:-:S04]  /*e2b0*/  FADD.FTZ R28, R28, R29 ;  /* 0x0000001d1c1c7221 */ /* 0x000fc80000010000 */
[----:B------:R-:W2:Y:S03]  /*e2c0*/  MUFU.EX2 R3, R3 ;  /* 0x0000000300037308 */ /* 0x000ea60000000800 */
[C---:B------:R-:W-:Y:S01]  /*e2d0*/  HMMA.16816.F32.BF16 R92, R4.reuse, R10, R92 ;  /* 0x0000000a045c723c */ /* 0x040fe2000004185c */
[----:B------:R-:W3:Y:S04]  /*e2e0*/  LDSM.16.MT88.4 R8, [R100+0x6800] ;  /* 0x006800006408783b */ /* 0x000ee80000004200 */
[----:B------:R-:W-:Y:S03]  /*e2f0*/  MUFU.EX2 R59, R59 ;  /* 0x0000003b003b7308 */ /* 0x000fe60000000800 */
[C---:B------:R-:W-:Y:S05]  /*e300*/  HMMA.16816.F32.BF16 R88, R4.reuse, R16, R88 ;  /* 0x000000100458723c */ /* 0x040fea0000041858 */
[----:B------:R-:W5:Y:S03]  /*e310*/  MUFU.EX2 R46, R46 ;  /* 0x0000002e002e7308 */ /* 0x000f660000000800 */
[C---:B------:R-:W-:Y:S01]  /*e320*/  HMMA.16816.F32.BF16 R84, R4.reuse, R18, R84 ;  /* 0x000000120454723c */ /* 0x040fe20000041854 */
[----:B------:R-:W5:Y:S04]  /*e330*/  LDSM.16.MT88.4 R16, [R164+0x7000] ;  /* 0x00700000a410783b */ /* 0x000f680000004200 */
[----:B------:R-:W-:Y:S03]  /*e340*/  MUFU.EX2 R48, R48 ;  /* 0x0000003000307308 */ /* 0x000fe60000000800 */
[C---:B----4-:R-:W-:Y:S05]  /*e350*/  HMMA.16816.F32.BF16 R80, R4.reuse, R12, R80 ;  /* 0x0000000c0450723c */ /* 0x050fea0000041850 */
[----:B------:R-:W4:Y:S03]  /*e360*/  MUFU.EX2 R61, R61 ;  /* 0x0000003d003d7308 */ /* 0x000f260000000800 */
[C---:B------:R-:W-:Y:S01]  /*e370*/  HMMA.16816.F32.BF16 R76, R4.reuse, R14, R76 ;  /* 0x0000000e044c723c */ /* 0x040fe2000004184c */
[----:B------:R-:W4:Y:S04]  /*e380*/  LDSM.16.MT88.4 R12, [R160+0x7000] ;  /* 0x00700000a00c783b */ /* 0x000f280000004200 */
        /* <DEDUP_REMOVED lines=8> */
[----:B-----5:R-:W-:Y:S01]  /*e410*/  F2FP.BF16.F32.PACK_AB R5, R46, R59 ;  /* 0x0000003b2e05723e */ /* 0x020fe200000010ff */
[----:B------:R-:W-:Y:S01]  /*e420*/  FADD.FTZ R59, R59, R28 ;  /* 0x0000001c3b3b7221 */ /* 0x000fe20000010000 */
[----:B----4-:R-:W-:-:S03]  /*e430*/  F2FP.BF16.F32.PACK_AB R7, R61, R48 ;  /* 0x000000303d07723e */ /* 0x010fc600000010ff */
        /* <DEDUP_REMOVED lines=85> */
[----:B----4-:R-:W-:Y:S01]  /*e990*/  F2FP.BF16.F32.PACK_AB R7, R129, R116 ;  /* 0x000000748107723e */ /* 0x010fe200000010ff */
[----:B------:R-:W-:-:S04]  /*e9a0*/  FADD.FTZ R114, R114, R147 ;  /* 0x0000009372727221 */ /* 0x000fc80000010000 */
[----:B------:R-:W-:Y:S02]  /*e9b0*/  FADD.FTZ R137, R137, R114 ;  /* 0x0000007289897221 */ /* 0x000fe40000010000 */
        /* <DEDUP_REMOVED lines=18> */
[----:B------:R-:W2:Y:S01]  /*eae0*/  LDSM.16.MT88.4 R16, [R102+0x9000] ;  /* 0x009000006610783b */ /* 0x000ea20000004200 */
[----:B------:R-:W-:Y:S01]  /*eaf0*/  F2FP.BF16.F32.PACK_AB R4, R125, R118 ;  /* 0x000000767d04723e */ /* 0x000fe200000010ff */
[----:B------:R-:W2:Y:S01]  /*eb00*/  MUFU.EX2 R33, R33 ;  /* 0x0000002100217308 */ /* 0x000ea20000000800 */
[----:B------:R-:W-:-:S02]  /*eb10*/  F2FP.BF16.F32.PACK_AB R6, R117, R120 ;  /* 0x000000787506723e */ /* 0x000fc400000010ff */
[----:B-1----:R-:W-:Y:S02]  /*eb20*/  F2FP.BF16.F32.PACK_AB R5, R122, R115 ;  /* 0x000000737a05723e */ /* 0x002fe400000010ff */
[----:B----4-:R-:W-:-:S03]  /*eb30*/  F2FP.BF16.F32.PACK_AB R7, R124, R107 ;  /* 0x0000006b7c07723e */ /* 0x010fc600000010ff */
[----:B------:R-:W-:Y:S04]  /*eb40*/  MUFU.EX2 R27, R27 ;  /* 0x0000001b001b7308 */ /* 0x000fe80000000800 */
[C---:B-----5:R-:W-:Y:S04]  /*eb50*/  HMMA.16816.F32.BF16 R96, R4.reuse, R12, R96 ;  /* 0x0000000c0460723c */ /* 0x060fe80000041860 */
[----:B------:R-:W1:Y:S04]  /*eb60*/  MUFU.EX2 R24, R24 ;  /* 0x0000001800187308 */ /* 0x000e680000000800 */
[C---:B------:R-:W-:Y:S01]  /*eb70*/  HMMA.16816.F32.BF16 R92, R4.reuse, R14, R92 ;  /* 0x0000000e045c723c */ /* 0x040fe2000004185c */
[----:B------:R-:W4:Y:S07]  /*eb80*/  LDSM.16.MT88.4 R12, [R100+0x9000] ;  /* 0x00900000640c783b */ /* 0x000f2e0000004200 */
[C---:B---3--:R-:W-:Y:S08]  /*eb90*/  HMMA.16816.F32.BF16 R88, R4.reuse, R8, R88 ;  /* 0x000000080458723c */ /* 0x048ff00000041858 */
[C---:B------:R-:W-:Y:S01]  /*eba0*/  HMMA.16816.F32.BF16 R84, R4.reuse, R10, R84 ;  /* 0x0000000a0454723c */ /* 0x040fe20000041854 */
[----:B------:R-:W3:Y:S07]  /*ebb0*/  LDSM.16.MT88.4 R8, [R164+0x9800] ;  /* 0x00980000a408783b */ /* 0x000eee0000004200 */
        /* <DEDUP_REMOVED lines=33> */
[----:B----4-:R-:W-:Y:S01]  /*edd0*/  HMMA.16816.F32.BF16 R80, R4, R12, R80 ;  /* 0x0000000c0450723c */ /* 0x010fe20000041850 */
[----:B------:R-:W-:Y:S01]  /*ede0*/  FADD.FTZ R12, R116, R137 ;  /* 0x00000089740c7221 */ /* 0x000fe20000010000 */
[----:B------:R-:W-:-:S03]  /*edf0*/  FADD.FTZ R118, R118, R141 ;  /* 0x0000008d76767221 */ /* 0x000fc60000010000 */
[----:B------:R-:W-:Y:S01]  /*ee00*/  FADD.FTZ R12, R129, R12 ;  /* 0x0000000c810c7221 */ /* 0x000fe20000010000 */
[----:B------:R-:W-:Y:S02]  /*ee10*/  FADD.FTZ R125, R125, R118 ;  /* 0x000000767d7d7221 */ /* 0x000fe40000010000 */
        /* <DEDUP_REMOVED lines=84> */
.L_x_6762:
[----:B------:R-:W-:Y:S01]  /*f360*/  UMOV UR8, URZ ;  /* 0x000000ff00087c82 */ /* 0x000fe20008000000 */
[----:B------:R-:W-:Y:S01]  /*f370*/  IMAD.SHL.U32 R3, R20, 0x80, RZ ;  /* 0x0000008014037824 */ /* 0x000fe200078e00ff */
[----:B------:R-:W-:-:S05]  /*f380*/  IADD3 R4, P0, PT, RZ, -UR8, RZ ;  /* 0x80000008ff047c10 */ /* 0x000fca000ff1e0ff */
[----:B------:R-:W-:-:S05]  /*f390*/  IMAD.X R3, RZ, RZ, ~R3, P0 ;  /* 0x000000ffff037224 */ /* 0x000fca00000e0e03 */
[----:B------:R-:W-:-:S04]  /*f3a0*/  SHF.R.S64 R5, R4, 0x1f, R3 ;  /* 0x0000001f04057819 */ /* 0x000fc80000001003 */
[----:B------:R-:W-:-:S04]  /*f3b0*/  IADD3 R176, P0, PT, R5, R176, RZ ;  /* 0x000000b005b07210 */ /* 0x000fc80007f1e0ff */
[----:B------:R-:W-:-:S09]  /*f3c0*/  LEA.HI.X.SX32 R177, R3, R177, 0x1, P0 ;  /* 0x000000b103b17211 */ /* 0x000fd200000f0eff */
.L_x_6763:
        /* <DEDUP_REMOVED lines=30> */
[----:B------:R-:W4:Y:S04]  /*f5b0*/  LDSM.16.M88.4 R104, [R168+0x2000] ;  /* 0x00200000a868783b */ /* 0x000f280000000200 */
[----:B------:R-:W5:Y:S04]  /*f5c0*/  LDSM.16.M88.4 R56, [R168+0x2800] ;  /* 0x00280000a838783b */ /* 0x000f680000000200 */
[----:B------:R-:W3:Y:S04]  /*f5d0*/  LDSM.16.M88.4 R44, [R168+0x3000] ;  /* 0x00300000a82c783b */ /* 0x000ee80000000200 */
[----:B------:R-:W3:Y:S04]  /*f5e0*/  LDSM.16.M88.4 R36, [R168+0x3800] ;  /* 0x00380000a824783b */ /* 0x000ee80000000200 */
[----:B------:R-:W3:Y:S04]  /*f5f0*/  LDSM.16.M88.4 R28, [R168+0x4000] ;  /* 0x00400000a81c783b */ /* 0x000ee80000000200 */
[----:B------:R-:W3:Y:S04]  /*f600*/  LDSM.16.M88.4 R20, [R168+0x4800] ;  /* 0x00480000a814783b */ /* 0x000ee80000000200 */
[----:B------:R-:W3:Y:S04]  /*f610*/  LDSM.16.M88.4 R12, [R168+0x5000] ;  /* 0x00500000a80c783b */ /* 0x000ee80000000200 */
[----:B-1----:R-:W1:Y:S04]  /*f620*/  LDSM.16.M88.4 R8, [R168+0x5800] ;  /* 0x00580000a808783b */ /* 0x002e680000000200 */
[----:B------:R-:W-:Y:S04]  /*f630*/  LDSM.16.M88.4 R140, [R167] ;  /* 0x00000000a78c783b */ /* 0x000fe80000000200 */
[----:B--2---:R-:W2:Y:S01]  /*f640*/  LDSM.16.M88.4 R4, [R163+0x2000] ;  /* 0x00200000a304783b */ /* 0x004ea20000000200 */
[C---:B----4-:R-:W-:Y:S03]  /*f650*/  HMMA.16816.F32.BF16 R108, R132.reuse, R104, RZ ;  /* 0x00000068846c723c */ /* 0x050fe600000418ff */
[----:B------:R-:W4:Y:S04]  /*f660*/  LDSM.16.M88.4 R124, [R163+0x2800] ;  /* 0x00280000a37c783b */ /* 0x000f280000000200 */
[----:B------:R-:W4:Y:S01]  /*f670*/  LDSM.16.M88.4 R112, [R163+0x4000] ;  /* 0x00400000a370783b */ /* 0x000f220000000200 */
[C---:B------:R-:W-:Y:S03]  /*f680*/  HMMA.16816.F32.BF16 R104, R132.reuse, R106, RZ ;  /* 0x0000006a8468723c */ /* 0x040fe600000418ff */
[----:B------:R-:W-:Y:S04]  /*f690*/  LDSM.16.M88.4 R116, [R163+0x3800] ;  /* 0x00380000a374783b */ /* 0x000fe80000000200 */
[----:B------:R-:W-:Y:S01]  /*f6a0*/  LDSM.16.M88.4 R120, [R163+0x3000] ;  /* 0x00300000a378783b */ /* 0x000fe20000000200 */
[C---:B-----5:R-:W-:Y:S03]  /*f6b0*/  HMMA.16816.F32.BF16 R60, R132.reuse, R56, RZ ;  /* 0x00000038843c723c */ /* 0x060fe600000418ff */
[----:B------:R-:W-:Y:S04]  /*f6c0*/  LDSM.16.M88.4 R128, [R166] ;  /* 0x00000000a680783b */ /* 0x000fe80000000200 */
[----:B------:R-:W0:Y:S01]  /*f6d0*/  LDGDEPBAR ;  /* 0x00000000000079af */ /* 0x000e220000000000 */
        /* <DEDUP_REMOVED lines=34> */
[----:B------:R-:W5:Y:S07]  /*f900*/  LDSM.16.M88.4 R120, [R162+0x2800] ;  /* 0x00280000a278783b */ /* 0x000f6e0000000200 */
[C---:B---3--:R-:W-:Y:S08]  /*f910*/  HMMA.16816.F32.BF16 R108, R128.reuse, R124, R108 ;  /* 0x0000007c806c723c */ /* 0x048ff0000004186c */
[C---:B------:R-:W-:Y:S08]  /*f920*/  HMMA.16816.F32.BF16 R104, R128.reuse, R126, R104 ;  /* 0x0000007e8068723c */ /* 0x040ff00000041868 */
[C---:B----4-:R-:W-:Y:S08]  /*f930*/  HMMA.16816.F32.BF16 R40, R128.reuse, R112, R40 ;  /* 0x000000708028723c */ /* 0x050ff00000041828 */
[----:B------:R-:W-:Y:S01]  /*f940*/  HMMA.16816.F32.BF16 R36, R128, R114, R36 ;  /* 0x000000728024723c */ /* 0x000fe20000041824 */
[----:B------:R-:W-:Y:S07]  /*f950*/  LDSM.16.M88.4 R112, [R161+0x2800] ;  /* 0x00280000a170783b */ /* 0x000fee0000000200 */
[C---:B-1----:R-:W-:Y:S08]  /*f960*/  HMMA.16816.F32.BF16 R108, R8.reuse, R4, R108 ;  /* 0x00000004086c723c */ /* 0x042ff0000004186c */
[----:B------:R-:W-:Y:S01]  /*f970*/  HMMA.16816.F32.BF16 R104, R8, R6, R104 ;  /* 0x000000060868723c */ /* 0x000fe20000041868 */
[----:B------:R-:W1:Y:S07]  /*f980*/  LDSM.16.M88.4 R4, [R161+0x3000] ;  /* 0x00300000a104783b */ /* 0x000e6e0000000200 */
[----:B--2---:R-:W-:Y:S03]  /*f990*/  HMMA.16816.F32.BF16 R48, R128, R116, R48 ;  /* 0x000000748030723c */ /* 0x004fe60000041830 */
[----:B------:R-:W-:Y:S01]  /*f9a0*/  FMUL.FTZ R64, R108, UR10 ;  /* 0x0000000a6c407c20 */ /* 0x000fe20008410000 */
[----:B------:R-:W-:Y:S01]  /*f9b0*/  FMUL.FTZ R65, R109, UR10 ;  /* 0x0000000a6d417c20 */ /* 0x000fe20008410000 */
[----:B------:R-:W-:Y:S01]  /*f9c0*/  FMUL.FTZ R108, R110, UR10 ;  /* 0x0000000a6e6c7c20 */ /* 0x000fe20008410000 */
[----:B------:R-:W-:-:S02]  /*f9d0*/  FMUL.FTZ R3, R111, UR10 ;  /* 0x0000000a6f037c20 */ /* 0x000fc40008410000 */
[----:B------:R-:W-:Y:S01]  /*f9e0*/  HMMA.16816.F32.BF16 R44, R128, R118, R44 ;  /* 0x00000076802c723c */ /* 0x000fe2000004182c */
[----:B------:R-:W2:Y:S01]  /*f9f0*/  LDSM.16.M88.4 R116, [R162+0x4000] ;  /* 0x00400000a274783b */ /* 0x000ea20000000200 */
[----:B------:R-:W-:Y:S01]  /*fa00*/  MUFU.TANH R64, R64 ;  /* 0x0000004000407308 */ /* 0x000fe20000002400 */
[----:B------:R-:W-:Y:S01]  /*fa10*/  FMUL.FTZ R104, R104, UR10 ;  /* 0x0000000a68687c20 */ /* 0x000fe20008410000 */
[----:B------:R-:W-:Y:S01]  /*fa20*/  FMUL.FTZ R110, R105, UR10 ;  /* 0x0000000a696e7c20 */ /* 0x000fe20008410000 */
[----:B------:R-:W-:-:S03]  /*fa30*/  FMUL.FTZ R111, R106, UR10 ;  /* 0x0000000a6a6f7c20 */ /* 0x000fc60008410000 */
[C---:B-----5:R-:W-:Y:S02]  /*fa40*/  HMMA.16816.F32.BF16 R60, R128.reuse, R120, R60 ;  /* 0x00000078803c723c */ /* 0x060fe4000004183c */
[----:B------:R3:W4:Y:S06]  /*fa50*/  MUFU.TANH R109, R104 ;  /* 0x00000068006d7308 */ /* 0x00072c0000002400 */
[----:B------:R-:W-:Y:S02]  /*fa60*/  HMMA.16816.F32.BF16 R56, R128, R122, R56 ;  /* 0x0000007a8038723c */ /* 0x000fe40000041838 */
[----:B------:R-:W5:Y:S06]  /*fa70*/  MUFU.TANH R108, R108 ;  /* 0x0000006c006c7308 */ /* 0x000f6c0000002400 */
[C---:B-1----:R-:W-:Y:S02]  /*fa80*/  HMMA.16816.F32.BF16 R48, R8.reuse, R4, R48 ;  /* 0x000000040830723c */ /* 0x042fe40000041830 */
[----:B------:R-:W1:Y:S06]  /*fa90*/  MUFU.TANH R65, R65 ;  /* 0x0000004100417308 */ /* 0x000e6c0000002400 */
[C---:B------:R-:W-:Y:S01]  /*faa0*/  HMMA.16816.F32.BF16 R60, R8.reuse, R112, R60 ;  /* 0x00000070083c723c */ /* 0x040fe2000004183c */
[----:B------:R-:W-:Y:S01]  /*fab0*/  FMUL.FTZ R112, R107, UR10 ;  /* 0x0000000a6b707c20 */ /* 0x000fe20008410000 */
[----:B------:R-:W1:Y:S01]  /*fac0*/  MUFU.TANH R3, R3 ;  /* 0x0000000300037308 */ /* 0x000e620000002400 */
[----:B---3--:R-:W3:Y:S05]  /*fad0*/  LDSM.16.M88.4 R104, [R162+0x4800] ;  /* 0x00480000a268783b */ /* 0x008eea0000000200 */
[----:B------:R-:W-:Y:S01]  /*fae0*/  HMMA.16816.F32.BF16 R44, R8, R6, R44 ;  /* 0x00000006082c723c */ /* 0x000fe2000004182c */
[----:B------:R-:W4:Y:S01]  /*faf0*/  LDSM.16.M88.4 R4, [R162+0x5000] ;  /* 0x00500000a204783b */ /* 0x000f220000000200 */
[----:B------:R-:W-:Y:S01]  /*fb00*/  MUFU.TANH R110, R110 ;  /* 0x0000006e006e7308 */ /* 0x000fe20000002400 */
[----:B------:R-:W-:Y:S01]  /*fb10*/  FMUL.FTZ R48, R48, UR10 ;  /* 0x0000000a30307c20 */ /* 0x000fe20008410000 */
[----:B------:R-:W-:Y:S01]  /*fb20*/  FMUL.FTZ R49, R49, UR10 ;  /* 0x0000000a31317c20 */ /* 0x000fe20008410000 */
[----:B------:R-:W-:Y:S01]  /*fb30*/  FMUL.FTZ R152, R50, UR10 ;  /* 0x0000000a32987c20 */ /* 0x000fe20008410000 */
[----:B------:R-:W-:-:S02]  /*fb40*/  FMUL.FTZ R148, R51, UR10 ;  /* 0x0000000a33947c20 */ /* 0x000fc40008410000 */
[----:B--2---:R-:W-:Y:S02]  /*fb50*/  HMMA.16816.F32.BF16 R32, R128, R116, R32 ;  /* 0x000000748020723c */ /* 0x004fe40000041820 */
[----:B------:R-:W-:Y:S01]  /*fb60*/  MUFU.TANH R111, R111 ;  /* 0x0000006f006f7308 */ /* 0x000fe20000002400 */
[----:B------:R-:W-:Y:S01]  /*fb70*/  FMUL.FTZ R113, R61, UR10 ;  /* 0x0000000a3d717c20 */ /* 0x000fe20008410000 */
[----:B------:R-:W-:-:S04]  /*fb80*/  FMUL.FTZ R116, R62, UR10 ;  /* 0x0000000a3e747c20 */ /* 0x000fc80008410000 */
[----:B------:R-:W-:Y:S01]  /*fb90*/  HMMA.16816.F32.BF16 R56, R8, R114, R56 ;  /* 0x000000720838723c */ /* 0x000fe20000041838 */
[----:B------:R-:W-:Y:S01]  /*fba0*/  FMUL.FTZ R114, R60, UR10 ;  /* 0x0000000a3c727c20 */ /* 0x000fe20008410000 */
[----:B------:R-:W-:Y:S01]  /*fbb0*/  FMUL.FTZ R115, R63, UR10 ;  /* 0x0000000a3f737c20 */ /* 0x000fe20008410000 */
[----:B------:R-:W-:Y:S01]  /*fbc0*/  FMUL.FTZ R44, R44, UR10 ;  /* 0x0000000a2c2c7c20 */ /* 0x000fe20008410000 */
[----:B------:R-:W2:Y:S01]  /*fbd0*/  LDSM.16.M88.4 R60, [R161+0x3800] ;  /* 0x00380000a13c783b */ /* 0x000ea20000000200 */
[----:B------:R-:W-:Y:S01]  /*fbe0*/  MUFU.TANH R112, R112 ;  /* 0x0000007000707308 */ /* 0x000fe20000002400 */
[----:B------:R-:W-:Y:S01]  /*fbf0*/  FMUL.FTZ R47, R47, UR10 ;  /* 0x0000000a2f2f7c20 */ /* 0x000fe20008410000 */
[----:B------:R-:W-:Y:S01]  /*fc00*/  FMUL.FTZ R45, R45, UR10 ;  /* 0x0000000a2d2d7c20 */ /* 0x000fe20008410000 */
[----:B------:R-:W-:Y:S01]  /*fc10*/  HMMA.16816.F32.BF16 R28, R128, R118, R28 ;  /* 0x00000076801c723c */ /* 0x000fe2000004181c */
[----:B------:R-:W-:-:S04]  /*fc20*/  FMUL.FTZ R46, R46, UR10 ;  /* 0x0000000a2e2e7c20 */ /* 0x000fc80008410000 */
[----:B------:R-:W1:Y:S06]  /*fc30*/  MUFU.TANH R114, R114 ;  /* 0x0000007200727308 */ /* 0x000e6c0000002400 */
[----:B------:R-:W-:Y:S01]  /*fc40*/  FMUL.FTZ R117, R56, UR10 ;  /* 0x0000000a38757c20 */ /* 0x000fe20008410000 */
[----:B------:R-:W-:Y:S01]  /*fc50*/  FMUL.FTZ R56, R57, UR10 ;  /* 0x0000000a39387c20 */ /* 0x000fe20008410000 */
[----:B------:R-:W-:Y:S01]  /*fc60*/  FMUL.FTZ R57, R58, UR10 ;  /* 0x0000000a3a397c20 */ /* 0x000fe20008410000 */
[----:B---3--:R-:W-:Y:S01]  /*fc70*/  HMMA.16816.F32.BF16 R24, R128, R104, R24 ;  /* 0x000000688018723c */ /* 0x008fe20000041818 */
[----:B------:R-:W-:Y:S01]  /*fc80*/  MUFU.TANH R58, R48 ;  /* 0x00000030003a7308 */ /* 0x000fe20000002400 */
[----:B------:R-:W-:-:S06]  /*fc90*/  FMUL.FTZ R59, R59, UR10 ;  /* 0x0000000a3b3b7c20 */ /* 0x000fcc0008410000 */
[C---:B----4-:R-:W-:Y:S01]  /*fca0*/  HMMA.16816.F32.BF16 R16, R128.reuse, R4, R16 ;  /* 0x000000048010723c */ /* 0x050fe20000041810 */
[----:B------:R3:W-:Y:S07]  /*fcb0*/  MUFU.TANH R104, R49 ;  /* 0x0000003100687308 */ /* 0x0007ee0000002400 */
[----:B------:R-:W-:Y:S01]  /*fcc0*/  HMMA.16816.F32.BF16 R12, R128, R6, R12 ;  /* 0x00000006800c723c */ /* 0x000fe2000004180c */
[----:B------:R-:W4:Y:S01]  /*fcd0*/  LDSM.16.M88.4 R4, [R163+0x5800] ;  /* 0x00580000a304783b */ /* 0x000f220000000200 */
[----:B------:R-:W-:Y:S06]  /*fce0*/  MUFU.TANH R146, R47 ;  /* 0x0000002f00927308 */ /* 0x000fec0000002400 */
[C---:B--2---:R-:W-:Y:S01]  /*fcf0*/  HMMA.16816.F32.BF16 R40, R8.reuse, R60, R40 ;  /* 0x0000003c0828723c */ /* 0x044fe20000041828 */
[----:B---3--:R-:W2:Y:S01]  /*fd00*/  LDSM.16.M88.4 R48, [R161+0x4000] ;  /* 0x00400000a130783b */ /* 0x008ea20000000200 */
[----:B------:R3:W-:Y:S06]  /*fd10*/  MUFU.TANH R60, R44 ;  /* 0x0000002c003c7308 */ /* 0x0007ec0000002400 */
[----:B------:R-:W-:Y:S02]  /*fd20*/  HMMA.16816.F32.BF16 R36, R8, R62, R36 ;  /* 0x0000003e0824723c */ /* 0x000fe40000041824 */
[----:B------:R-:W1:Y:S06]  /*fd30*/  MUFU.TANH R116, R116 ;  /* 0x0000007400747308 */ /* 0x000e6c0000002400 */
[----:B------:R-:W-:Y:S03]  /*fd40*/  HMMA.16816.F32.BF16 R20, R128, R106, R20 ;  /* 0x0000006a8014723c */ /* 0x000fe60000041814 */
[----:B------:R-:W-:Y:S01]  /*fd50*/  FMUL.FTZ R40, R40, UR10 ;  /* 0x0000000a28287c20 */ /* 0x000fe20008410000 */
[----:B------:R-:W-:Y:S01]  /*fd60*/  FMUL.FTZ R41, R41, UR10 ;  /* 0x0000000a29297c20 */ /* 0x000fe20008410000 */
[----:B------:R-:W-:Y:S01]  /*fd70*/  FMUL.FTZ R144, R42, UR10 ;  /* 0x0000000a2a907c20 */ /* 0x000fe20008410000 */
[----:B---3--:R-:W-:Y:S01]  /*fd80*/  FMUL.FTZ R44, R43, UR10 ;  /* 0x0000000a2b2c7c20 */ /* 0x008fe20008410000 */
[----:B------:R-:W-:Y:S04]  /*fd90*/  MUFU.TANH R147, R40 ;  /* 0x0000002800937308 */ /* 0x000fe80000002400 */
[----:B------:R-:W-:Y:S01]  /*fda0*/  FMUL.FTZ R39, R39, UR10 ;  /* 0x0000000a27277c20 */ /* 0x000fe20008410000 */
[----:B------:R-:W-:Y:S01]  /*fdb0*/  FMUL.FTZ R38, R38, UR10 ;  /* 0x0000000a26267c20 */ /* 0x000fe20008410000 */
[----:B------:R-:W-:Y:S01]  /*fdc0*/  FMUL.FTZ R36, R36, UR10 ;  /* 0x0000000a24247c20 */ /* 0x000fe20008410000 */
[----:B------:R-:W-:Y:S01]  /*fdd0*/  FMUL.FTZ R37, R37, UR10 ;  /* 0x0000000a25257c20 */ /* 0x000fe20008410000 */
[----:B------:R3:W-:Y:S01]  /*fde0*/  MUFU.TANH R145, R41 ;  /* 0x0000002900917308 */ /* 0x0007e20000002400 */
[----:B----4-:R-:W-:Y:S01]  /*fdf0*/  HMMA.16816.F32.BF16 R136, R140, R4, R136 ;  /* 0x000000048c88723c */ /* 0x010fe20000041888 */
[----:B------:R-:W-:-:S05]  /*fe00*/  VIADD R4, R103, 0xffffff01 ;  /* 0xffffff0167047836 */ /* 0x000fca0000000000 */
[C---:B------:R-:W-:Y:S01]  /*fe10*/  ISETP.GE.AND P1, PT, R4.reuse, R67, PT ;  /* 0x000000430400720c */ /* 0x040fe20003f26270 */
[----:B------:R4:W-:Y:S01]  /*fe20*/  MUFU.TANH R61, R39 ;  /* 0x00000027003d7308 */ /* 0x0009e20000002400 */
[----:B------:R-:W-:Y:S01]  /*fe30*/  ISETP.GE.AND P3, PT, R4, R101, PT ;  /* 0x000000650400720c */ /* 0x000fe20003f66270 */
[C---:B--2---:R-:W-:Y:S01]  /*fe40*/  HMMA.16816.F32.BF16 R32, R8.reuse, R48, R32 ;  /* 0x000000300820723c */ /* 0x044fe20000041820 */
[C---:B------:R-:W-:Y:S01]  /*fe50*/  VIADD R4, R103.reuse, 0xffffff08 ;  /* 0xffffff0867047836 */ /* 0x040fe20000000000 */
[----:B---3--:R-:W2:Y:S04]  /*fe60*/  LDSM.16.M88.4 R40, [R161+0x4800] ;  /* 0x00480000a128783b */ /* 0x008ea80000000200 */
[C---:B------:R-:W-:Y:S02]  /*fe70*/  ISETP.GE.AND P4, PT, R4.reuse, R67, PT ;  /* 0x000000430400720c */ /* 0x040fe40003f86270 */
[----:B------:R-:W-:Y:S01]  /*fe80*/  HMMA.16816.F32.BF16 R28, R8, R50, R28 ;  /* 0x00000032081c723c */ /* 0x000fe2000004181c */
[----:B------:R-:W-:Y:S01]  /*fe90*/  ISETP.GE.AND P5, PT, R4, R101, PT ;  /* 0x000000650400720c */ /* 0x000fe20003fa6270 */
[----:B------:R-:W-:Y:S01]  /*fea0*/  VIADD R4, R103, 0xffffff09 ;  /* 0xffffff0967047836 */ /* 0x000fe20000000000 */
[----:B------:R5:W-:Y:S01]  /*feb0*/  MUFU.TANH R106, R38 ;  /* 0x00000026006a7308 */ /* 0x000be20000002400 */
[----:B------:R-:W-:-:S03]  /*fec0*/  FSEL R47, R109, -INF , !P4 ;  /* 0xff8000006d2f7808 */ /* 0x000fc60006000000 */
[-C--:B------:R-:W-:Y:S01]  /*fed0*/  ISETP.GE.AND P6, PT, R4, R67.reuse, PT ;  /* 0x000000430400720c */ /* 0x080fe20003fc6270 */
[----:B------:R-:W-:Y:S01]  /*fee0*/  HMMA.16816.F32.BF16 R132, R140, R6, R132 ;  /* 0x000000068c84723c */ /* 0x000fe20000041884 */
[----:B------:R-:W-:Y:S02]  /*fef0*/  VIADD R6, R103, 0xffffff48 ;  /* 0xffffff4867067836 */ /* 0x000fe40000000000 */
[----:B------:R-:W-:Y:S01]  /*ff00*/  FMUL.FTZ R51, R32, UR10 ;  /* 0x0000000a20337c20 */ /* 0x000fe20008410000 */
[----:B------:R-:W-:Y:S01]  /*ff10*/  FMUL.FTZ R33, R33, UR10 ;  /* 0x0000000a21217c20 */ /* 0x000fe20008410000 */
[----:B------:R-:W-:Y:S01]  /*ff20*/  FMUL.FTZ R34, R34, UR10 ;  /* 0x0000000a22227c20 */ /* 0x000fe20008410000 */
[----:B------:R-:W-:Y:S02]  /*ff30*/  VIADD R32, R103, 0xffffff00 ;  /* 0xffffff0067207836 */ /* 0x000fe40000000000 */
[----:B------:R-:W-:Y:S01]  /*ff40*/  FMUL.FTZ R63, R35, UR10 ;  /* 0x0000000a233f7c20 */ /* 0x000fe20008410000 */
[----:B------:R-:W-:Y:S02]  /*ff50*/  MUFU.TANH R50, R33 ;  /* 0x0000002100327308 */ /* 0x000fe40000002400 */
[----:B------:R-:W-:Y:S01]  /*ff60*/  ISETP.GE.AND P2, PT, R32, R67, PT ;  /* 0x000000432000720c */ /* 0x000fe20003f46270 */
[----:B------:R-:W-:Y:S01]  /*ff70*/  FMUL.FTZ R28, R28, UR10 ;  /* 0x0000000a1c1c7c20 */ /* 0x000fe20008410000 */
[----:B------:R-:W-:Y:S01]  /*ff80*/  ISETP.GE.AND P0, PT, R32, R101, PT ;  /* 0x000000652000720c */ /* 0x000fe20003f06270 */
[----:B------:R-:W-:Y:S01]  /*ff90*/  FMUL.FTZ R29, R29, UR10 ;  /* 0x0000000a1d1d7c20 */ /* 0x000fe20008410000 */
[----:B----4-:R-:W-:-:S02]  /*ffa0*/  FSEL R39, R64, -INF , !P2 ;  /* 0xff80000040277808 */ /* 0x010fc40005000000 */
[----:B------:R3:W-:Y:S01]  /*ffb0*/  MUFU.TANH R62, R34 ;  /* 0x00000022003e7308 */ /* 0x0007e20000002400 */
[----:B------:R-:W-:Y:S01]  /*ffc0*/  ISETP.GE.AND P2, PT, R4, R101, PT ;  /* 0x000000650400720c */ /* 0x000fe20003f46270 */
[----:B------:R-:W-:Y:S01]  /*ffd0*/  VIADD R4, R103, 0xffffff10 ;  /* 0xffffff1067047836 */ /* 0x000fe20000000000 */
[----:B------:R-:W-:Y:S01]  /*ffe0*/  @P6 LOP3.LUT R66, R66, 0x2, RZ, 0xfc, !PT ;  /* 0x0000000242426812 */ /* 0x000fe200078efcff */
[----:B------:R-:W-:Y:S01]  /*fff0*/  FMUL.FTZ R30, R30, UR10 ;  /* 0x0000000a1e1e7c20 */ /* 0x000fe20008410000 */
[----:B------:R-:W-:Y:S01]  /*10000*/  FMUL.FTZ R31, R31, UR10 ;  /* 0x0000000a1f1f7c20 */ /* 0x000fe20008410000 */
[----:B-----5:R-:W-:Y:S02]  /*10010*/  FSEL R38, R108, -INF , !P0 ;  /* 0xff8000006c267808 */ /* 0x020fe40004000000 */
[----:B------:R-:W-:Y:S01]  /*10020*/  LOP3.LUT R66, R66, 0xfffffffe, RZ, 0xc0, !PT ;  /* 0xfffffffe42427812 */ /* 0x000fe200078ec0ff */
[----:B------:R4:W-:Y:S01]  /*10030*/  MUFU.TANH R118, R28 ;  /* 0x0000001c00767308 */ /* 0x0009e20000002400 */
[----:B------:R-:W-:-:S02]  /*10040*/  ISETP.GE.AND P6, PT, R4, R67, PT ;  /* 0x000000430400720c */ /* 0x000fc40003fc6270 */
[----:B------:R-:W-:Y:S01]  /*10050*/  ISETP.GE.AND P0, PT, R4, R101, PT ;  /* 0x000000650400720c */ /* 0x000fe20003f06270 */
[----:B------:R-:W-:Y:S01]  /*10060*/  VIADD R4, R103, 0xffffff18 ;  /* 0xffffff1867047836 */ /* 0x000fe20000000000 */
[----:B--2---:R-:W-:Y:S01]  /*10070*/  HMMA.16816.F32.BF16 R24, R8, R40, R24 ;  /* 0x000000280818723c */ /* 0x004fe20000041818 */
[----:B------:R-:W-:Y:S01]  /*10080*/  @P2 LOP3.LUT R66, R66, 0x1, RZ, 0xfc, !PT ;  /* 0x0000000142422812 */ /* 0x000fe200078efcff */
[----:B---3--:R-:W2:Y:S01]  /*10090*/  LDSM.16.M88.4 R32, [R161+0x5000] ;  /* 0x00500000a120783b */ /* 0x008ea20000000200 */
[----:B-1----:R-:W-:Y:S01]  /*100a0*/  FSEL R41, R65, -INF , !P1 ;  /* 0xff80000041297808 */ /* 0x002fe20004800000 */
[----:B------:R-:W-:Y:S01]  /*100b0*/  MUFU.TANH R107, R29 ;  /* 0x0000001d006b7308 */ /* 0x000fe20000002400 */
[----:B------:R-:W-:-:S03]  /*100c0*/  LOP3.LUT P4, RZ, R66, 0x2, RZ, 0xc0, !PT ;  /* 0x0000000242ff7812 */ /* 0x000fc6000788c0ff */
[----:B------:R-:W-:Y:S01]  /*100d0*/  HMMA.16816.F32.BF16 R20, R8, R42, R20 ;  /* 0x0000002a0814723c */ /* 0x000fe20000041814 */
[----:B------:R-:W-:Y:S02]  /*100e0*/  FSEL R42, R3, -INF , !P3 ;  /* 0xff800000032a7808 */ /* 0x000fe40005800000 */
[----:B------:R-:W-:Y:S01]  /*100f0*/  ISETP.GE.AND P3, PT, R4, R67, PT ;  /* 0x000000430400720c */ /* 0x000fe20003f66270 */
[----:B----4-:R-:W-:Y:S01]  /*10100*/  VIADD R28, R103, 0xffffff11 ;  /* 0xffffff11671c7836 */ /* 0x010fe20000000000 */
[----:B------:R-:W-:Y:S01]  /*10110*/  MUFU.TANH R64, R30 ;  /* 0x0000001e00407308 */ /* 0x000fe20000002400 */
[----:B------:R-:W-:-:S03]  /*10120*/  FSEL R43, R114, -INF , !P6 ;  /* 0xff800000722b7808 */ /* 0x000fc60007000000 */
[C---:B------:R-:W-:Y:S02]  /*10130*/  ISETP.GE.AND P1, PT, R28.reuse, R67, PT ;  /* 0x000000431c00720c */ /* 0x040fe40003f26270 */
[----:B------:R-:W-:Y:S01]  /*10140*/  ISETP.GE.AND P2, PT, R28, R101, PT ;  /* 0x000000651c00720c */ /* 0x000fe20003f46270 */
[----:B------:R-:W-:Y:S01]  /*10150*/  FMUL.FTZ R125, R24, UR10 ;  /* 0x0000000a187d7c20 */ /* 0x000fe20008410000 */
[----:B------:R1:W-:Y:S01]  /*10160*/  MUFU.TANH R65, R31 ;  /* 0x0000001f00417308 */ /* 0x0003e20000002400 */
[----:B------:R-:W-:Y:S01]  /*10170*/  FSEL R24, R111, -INF , !P5 ;  /* 0xff8000006f187808 */ /* 0x000fe20006800000 */
[----:B------:R-:W-:Y:S01]  /*10180*/  FMUL.FTZ R25, R25, UR10 ;  /* 0x0000000a19197c20 */ /* 0x000fe20008410000 */
[----:B------:R-:W-:Y:S01]  /*10190*/  LOP3.LUT P5, RZ, R66, 0x1, RZ, 0xc0, !PT ;  /* 0x0000000142ff7812 */ /* 0x000fe200078ac0ff */
[----:B------:R-:W-:Y:S01]  /*101a0*/  FMUL.FTZ R26, R26, UR10 ;  /* 0x0000000a1a1a7c20 */ /* 0x000fe20008410000 */
[----:B------:R-:W-:Y:S01]  /*101b0*/  LOP3.LUT R66, R66, 0xfffffffb, RZ, 0xc0, !PT ;  /* 0xfffffffb42427812 */ /* 0x000fe200078ec0ff */
[----:B------:R-:W-:Y:S01]  /*101c0*/  FMUL.FTZ R20, R20, UR10 ;  /* 0x0000000a14147c20 */ /* 0x000fe20008410000 */
[----:B------:R-:W-:Y:S01]  /*101d0*/  FSEL R112, R112, -INF , !P5 ;  /* 0xff80000070707808 */ /* 0x000fe20006800000 */
[----:B------:R3:W-:Y:S01]  /*101e0*/  MUFU.TANH R149, R45 ;  /* 0x0000002d00957308 */ /* 0x0007e20000002400 */
[----:B------:R-:W-:Y:S01]  /*101f0*/  FMUL.FTZ R21, R21, UR10 ;  /* 0x0000000a15157c20 */ /* 0x000fe20008410000 */
[----:B------:R-:W-:Y:S01]  /*10200*/  FMUL.FTZ R22, R22, UR10 ;  /* 0x0000000a16167c20 */ /* 0x000fe20008410000 */
[----:B------:R-:W-:Y:S01]  /*10210*/  FMUL.FTZ R120, R23, UR10 ;  /* 0x0000000a17787c20 */ /* 0x000fe20008410000 */
[----:B------:R-:W-:-:S04]  /*10220*/  FMUL.FTZ R27, R27, UR10 ;  /* 0x0000000a1b1b7c20 */ /* 0x000fc80008410000 */
[----:B------:R-:W4:Y:S01]  /*10230*/  MUFU.TANH R152, R152 ;  /* 0x0000009800987308 */ /* 0x000f220000002400 */
[----:B-1----:R-:W1:Y:S01]  /*10240*/  LDSM.16.M88.4 R28, [R162+0x5800] ;  /* 0x00580000a21c783b */ /* 0x002e620000000200 */
[----:B--2---:R-:W-:Y:S01]  /*10250*/  HMMA.16816.F32.BF16 R16, R8, R32, R16 ;  /* 0x000000200810723c */ /* 0x004fe20000041810 */
[----:B------:R-:W-:-:S05]  /*10260*/  FSEL R32, R116, -INF , !P0 ;  /* 0xff80000074207808 */ /* 0x000fca0004000000 */
[----:B------:R-:W-:Y:S01]  /*10270*/  MUFU.TANH R113, R113 ;  /* 0x0000007100717308 */ /* 0x000fe20000002400 */
[----:B---3--:R-:W-:Y:S02]  /*10280*/  FSEL R45, R110, -INF , !P4 ;  /* 0xff8000006e2d7808 */ /* 0x008fe40006000000 */
[----:B------:R-:W-:Y:S01]  /*10290*/  ISETP.GE.AND P4, PT, R4, R101, PT ;  /* 0x000000650400720c */ /* 0x000fe20003f86270 */
[C---:B------:R-:W-:Y:S01]  /*102a0*/  VIADD R4, R103.reuse, 0xffffff19 ;  /* 0xffffff1967047836 */ /* 0x040fe20000000000 */
[----:B------:R-:W-:Y:S03]  /*102b0*/  HMMA.16816.F32.BF16 R12, R8, R34, R12 ;  /* 0x00000022080c723c */ /* 0x000fe6000004180c */
[----:B------:R-:W-:Y:S01]  /*102c0*/  MUFU.TANH R115, R115 ;  /* 0x0000007300737308 */ /* 0x000fe20000002400 */
[C---:B------:R-:W-:Y:S02]  /*102d0*/  ISETP.GE.AND P5, PT, R4.reuse, R67, PT ;  /* 0x000000430400720c */ /* 0x040fe40003fa6270 */
[----:B------:R-:W-:Y:S01]  /*102e0*/  ISETP.GE.AND P6, PT, R4, R101, PT ;  /* 0x000000650400720c */ /* 0x000fe20003fc6270 */
[----:B------:R-:W-:Y:S01]  /*102f0*/  VIADD R4, R103, 0xffffff20 ;  /* 0xffffff2067047836 */ /* 0x000fe20000000000 */
[----:B------:R-:W-:-:S03]  /*10300*/  P2R R3, PR, RZ, 0x20 ;  /* 0x00000020ff037803 */ /* 0x000fc60000000000 */
[----:B------:R-:W2:Y:S01]  /*10310*/  MUFU.TANH R57, R57 ;  /* 0x0000003900397308 */ /* 0x000ea20000002400 */
[----:B------:R-:W-:Y:S01]  /*10320*/  ISETP.GE.AND P5, PT, R4, R67, PT ;  /* 0x000000430400720c */ /* 0x000fe20003fa6270 */
[----:B------:R-:W-:Y:S01]  /*10330*/  FMUL.FTZ R16, R16, UR10 ;  /* 0x0000000a10107c20 */ /* 0x000fe20008410000 */
[----:B------:R-:W-:Y:S01]  /*10340*/  ISETP.GE.AND P0, PT, R4, R101, PT ;  /* 0x000000650400720c */ /* 0x000fe20003f06270 */
[----:B------:R-:W-:Y:S01]  /*10350*/  VIADD R4, R103, 0xffffff21 ;  /* 0xffffff2167047836 */ /* 0x000fe20000000000 */
[----:B------:R-:W-:Y:S01]  /*10360*/  FSEL R49, R58, -INF , !P5 ;  /* 0xff8000003a317808 */ /* 0x000fe20006800000 */
[----:B------:R-:W-:Y:S01]  /*10370*/  FMUL.FTZ R17, R17, UR10 ;  /* 0x0000000a11117c20 */ /* 0x000fe20008410000 */
[----:B----4-:R-:W-:Y:S01]  /*10380*/  FSEL R152, R152, -INF , !P0 ;  /* 0xff80000098987808 */ /* 0x010fe20004000000 */
[----:B------:R-:W-:Y:S01]  /*10390*/  MUFU.TANH R117, R117 ;  /* 0x0000007500757308 */ /* 0x000fe20000002400 */
[----:B------:R-:W-:Y:S01]  /*103a0*/  FMUL.FTZ R12, R12, UR10 ;  /* 0x0000000a0c0c7c20 */ /* 0x000fe20008410000 */
[----:B------:R-:W-:Y:S01]  /*103b0*/  FMUL.FTZ R110, R14, UR10 ;  /* 0x0000000a0e6e7c20 */ /* 0x000fe20008410000 */
[----:B------:R-:W-:-:S02]  /*103c0*/  VIADD R14, R103, 0xffffff51 ;  /* 0xffffff51670e7836 */ /* 0x000fc40000000000 */
[----:B------:R-:W-:Y:S01]  /*103d0*/  FMUL.FTZ R19, R19, UR10 ;  /* 0x0000000a13137c20 */ /* 0x000fe20008410000 */
[----:B------:R-:W-:Y:S01]  /*103e0*/  FMUL.FTZ R13, R13, UR10 ;  /* 0x0000000a0d0d7c20 */ /* 0x000fe20008410000 */
[----:B------:R-:W-:Y:S01]  /*103f0*/  FMUL.FTZ R15, R15, UR10 ;  /* 0x0000000a0f0f7c20 */ /* 0x000fe20008410000 */
[----:B------:R-:W3:Y:S01]  /*10400*/  MUFU.TANH R56, R56 ;  /* 0x0000003800387308 */ /* 0x000ee20000002400 */
[----:B--2---:R-:W-:Y:S01]  /*10410*/  FSEL R40, R57, -INF , !P4 ;  /* 0xff80000039287808 */ /* 0x004fe20006000000 */
[----:B-1----:R-:W-:Y:S01]  /*10420*/  HMMA.16816.F32.BF16 R136, R128, R28, R136 ;  /* 0x0000001c8088723c */ /* 0x002fe20000041888 */
[----:B------:R-:W-:-:S05]  /*10430*/  ISETP.NE.AND P4, PT, R3, RZ, PT ;  /* 0x000000ff0300720c */ /* 0x000fca0003f85270 */
[----:B------:R1:W-:Y:S02]  /*10440*/  MUFU.TANH R123, R20 ;  /* 0x00000014007b7308 */ /* 0x0003e40000002400 */
[----:B------:R-:W-:Y:S06]  /*10450*/  HMMA.16816.F32.BF16 R28, R128, R30, R132 ;  /* 0x0000001e801c723c */ /* 0x000fec0000041884 */
[----:B------:R-:W2:Y:S01]  /*10460*/  MUFU.TANH R59, R59 ;  /* 0x0000003b003b7308 */ /* 0x000ea20000002400 */
[----:B---3--:R-:W-:-:S07]  /*10470*/  FSEL R33, R56, -INF , !P4 ;  /* 0xff80000038217808 */ /* 0x008fce0006000000 */
[----:B------:R-:W3:Y:S01]  /*10480*/  MUFU.TANH R150, R46 ;  /* 0x0000002e00967308 */ /* 0x000ee20000002400 */
[----:B-1----:R-:W-:-:S05]  /*10490*/  VIADD R20, R103, 0xffffff30 ;  /* 0xffffff3067147836 */ /* 0x002fca0000000000 */
[C---:B------:R-:W-:Y:S02]  /*104a0*/  ISETP.GE.AND P5, PT, R20.reuse, R67, PT ;  /* 0x000000431400720c */ /* 0x040fe40003fa6270 */
[----:B------:R1:W-:Y:S01]  /*104b0*/  MUFU.TANH R46, R36 ;  /* 0x00000024002e7308 */ /* 0x0003e20000002400 */
[----:B------:R-:W-:Y:S02]  /*104c0*/  ISETP.GE.AND P0, PT, R20, R101, PT ;  /* 0x000000651400720c */ /* 0x000fe40003f06270 */
[----:B--2---:R-:W-:Y:S02]  /*104d0*/  FSEL R48, R59, -INF , !P6 ;  /* 0xff8000003b307808 */ /* 0x004fe40007000000 */
[----:B------:R-:W-:-:S03]  /*104e0*/  FSEL R147, R147, -INF , !P5 ;  /* 0xff80000093937808 */ /* 0x000fc60006800000 */
[----:B------:R2:W-:Y:S08]  /*104f0*/  MUFU.TANH R105, R37 ;  /* 0x0000002500697308 */ /* 0x0005f00000002400 */
[----:B------:R-:W-:Y:S01]  /*10500*/  MUFU.TANH R121, R21 ;  /* 0x0000001500797308 */ /* 0x000fe20000002400 */
[----:B-1----:R-:W-:Y:S02]  /*10510*/  FSEL R36, R115, -INF , !P2 ;  /* 0xff80000073247808 */ /* 0x002fe40005000000 */
[----:B------:R-:W-:-:S05]  /*10520*/  ISETP.GE.AND P2, PT, R4, R101, PT ;  /* 0x000000650400720c */ /* 0x000fca0003f46270 */
[----:B------:R1:W-:Y:S01]  /*10530*/  MUFU.TANH R122, R22 ;  /* 0x00000016007a7308 */ /* 0x0003e20000002400 */
[----:B--2---:R-:W-:Y:S02]  /*10540*/  FSEL R37, R113, -INF , !P1 ;  /* 0xff80000071257808 */ /* 0x004fe40004800000 */
[----:B------:R-:W-:Y:S01]  /*10550*/  ISETP.GE.AND P1, PT, R4, R67, PT ;  /* 0x000000430400720c */ /* 0x000fe20003f26270 */
[----:B------:R-:W-:-:S03]  /*10560*/  VIADD R4, R103, 0xffffff28 ;  /* 0xffffff2867047836 */ /* 0x000fc60000000000 */
[----:B------:R-:W-:Y:S01]  /*10570*/  FSEL R59, R104, -INF , !P1 ;  /* 0xff800000683b7808 */ /* 0x000fe20004800000 */
[----:B------:R2:W-:Y:S01]  /*10580*/  MUFU.TANH R127, R25 ;  /* 0x00000019007f7308 */ /* 0x0005e20000002400 */
[----:B------:R-:W-:-:S04]  /*10590*/  ISETP.GE.AND P4, PT, R4, R101, PT ;  /* 0x000000650400720c */ /* 0x000fc80003f86270 */
[----:B---3--:R-:W-:-:S03]  /*105a0*/  FSEL R150, R150, -INF , !P4 ;  /* 0xff80000096967808 */ /* 0x008fc60006000000 */
[----:B------:R-:W3:Y:S01]  /*105b0*/  MUFU.TANH R148, R148 ;  /* 0x0000009400947308 */ /* 0x000ee20000002400 */
[----:B-1----:R-:W1:Y:S01]  /*105c0*/  LDSM.16.M88.4 R20, [R161+0x5800] ;  /* 0x00580000a114783b */ /* 0x002e620000000200 */
[----:B------:R-:W-:-:S06]  /*105d0*/  DEPBAR.LE SB0, 0x0 ;  /* 0x000080000000791a */ /* 0x000fcc0000000000 */
[----:B------:R4:W-:Y:S01]  /*105e0*/  MUFU.TANH R126, R26 ;  /* 0x0000001a007e7308 */ /* 0x0009e20000002400 */
[----:B--2---:R-:W-:Y:S02]  /*105f0*/  FSEL R25, R117, -INF , !P3 ;  /* 0xff80000075197808 */ /* 0x004fe40005800000 */
[----:B------:R-:W-:Y:S01]  /*10600*/  ISETP.GE.AND P3, PT, R4, R67, PT ;  /* 0x000000430400720c */ /* 0x000fe20003f66270 */
[----:B------:R-:W-:-:S03]  /*10610*/  VIADD R4, R103, 0xffffff29 ;  /* 0xffffff2967047836 */ /* 0x000fc60000000000 */
[----:B------:R-:W-:Y:S01]  /*10620*/  FSEL R57, R60, -INF , !P3 ;  /* 0xff8000003c397808 */ /* 0x000fe20005800000 */
[----:B------:R-:W2:Y:S01]  /*10630*/  MUFU.TANH R51, R51 ;  /* 0x0000003300337308 */ /* 0x000ea20000002400 */
[----:B------:R-:W-:Y:S02]  /*10640*/  ISETP.GE.AND P6, PT, R4, R67, PT ;  /* 0x000000430400720c */ /* 0x000fe40003fc6270 */
[----:B---3--:R-:W-:Y:S02]  /*10650*/  FSEL R148, R148, -INF , !P2 ;  /* 0xff80000094947808 */ /* 0x008fe40005000000 */
[----:B------:R-:W-:Y:S02]  /*10660*/  P2R R3, PR, RZ, 0x40 ;  /* 0x00000040ff037803 */ /* 0x000fe40000000000 */
[----:B------:R-:W-:Y:S01]  /*10670*/  ISETP.GE.AND P6, PT, R4, R101, PT ;  /* 0x000000650400720c */ /* 0x000fe20003fc6270 */
[----:B------:R-:W-:Y:S01]  /*10680*/  VIADD R4, R103, 0xffffff31 ;  /* 0xffffff3167047836 */ /* 0x000fe20000000000 */
[----:B------:R-:W-:Y:S01]  /*10690*/  ISETP.NE.AND P4, PT, R3, RZ, PT ;  /* 0x000000ff0300720c */ /* 0x000fe20003f85270 */
[C---:B----4-:R-:W-:Y:S01]  /*106a0*/  VIADD R26, R103.reuse, 0xffffff39 ;  /* 0xffffff39671a7836 */ /* 0x050fe20000000000 */
[----:B------:R-:W-:Y:S01]  /*106b0*/  FSEL R146, R146, -INF , !P6 ;  /* 0xff80000092927808 */ /* 0x000fe20007000000 */
[----:B------:R3:W-:Y:S01]  /*106c0*/  MUFU.TANH R119, R16 ;  /* 0x0000001000777308 */ /* 0x0007e20000002400 */
[----:B------:R-:W-:Y:S01]  /*106d0*/  ISETP.GE.AND P1, PT, R4, R67, PT ;  /* 0x000000430400720c */ /* 0x000fe20003f26270 */
[----:B------:R-:W-:Y:S01]  /*106e0*/  FMUL.FTZ R3, R18, UR10 ;  /* 0x0000000a12037c20 */ /* 0x000fe20008410000 */
[----:B------:R-:W-:Y:S01]  /*106f0*/  ISETP.GE.AND P2, PT, R4, R101, PT ;  /* 0x000000650400720c */ /* 0x000fe20003f46270 */
[C---:B------:R-:W-:Y:S01]  /*10700*/  VIADD R4, R103.reuse, 0xffffff38 ;  /* 0xffffff3867047836 */ /* 0x040fe20000000000 */
[-C--:B------:R-:W-:Y:S01]  /*10710*/  ISETP.GE.AND P6, PT, R26, R67.reuse, PT ;  /* 0x000000431a00720c */ /* 0x080fe20003fc6270 */
[----:B------:R-:W-:Y:S01]  /*10720*/  VIADD R18, R103, 0xffffff49 ;  /* 0xffffff4967127836 */ /* 0x000fe20000000000 */
[----:B------:R-:W-:Y:S01]  /*10730*/  FSEL R149, R149, -INF , !P4 ;  /* 0xff80000095957808 */ /* 0x000fe20006000000 */
[----:B------:R-:W4:Y:S01]  /*10740*/  MUFU.TANH R144, R144 ;  /* 0x0000009000907308 */ /* 0x000f220000002400 */
[----:B------:R-:W-:-:S02]  /*10750*/  ISETP.GE.AND P3, PT, R4, R67, PT ;  /* 0x000000430400720c */ /* 0x000fc40003f66270 */
[----:B------:R-:W-:Y:S02]  /*10760*/  ISETP.GE.AND P4, PT, R4, R101, PT ;  /* 0x000000650400720c */ /* 0x000fe40003f86270 */
[----:B------:R-:W-:Y:S02]  /*10770*/  P2R R4, PR, RZ, 0x40 ;  /* 0x00000040ff047803 */ /* 0x000fe40000000000 */
[----:B------:R-:W-:Y:S01]  /*10780*/  FSEL R140, R106, -INF , !P4 ;  /* 0xff8000006a8c7808 */ /* 0x000fe20006000000 */
[----:B------:R5:W-:Y:S01]  /*10790*/  MUFU.TANH R115, R12 ;  /* 0x0000000c00737308 */ /* 0x000be20000002400 */
[----:B---3--:R-:W-:Y:S01]  /*107a0*/  VIADD R16, R103, 0xffffff40 ;  /* 0xffffff4067107836 */ /* 0x008fe20000000000 */
[----:B------:R-:W-:Y:S02]  /*107b0*/  ISETP.NE.AND P4, PT, R4, RZ, PT ;  /* 0x000000ff0400720c */ /* 0x000fe40003f85270 */
[----:B------:R-:W-:Y:S02]  /*107c0*/  FSEL R143, R46, -INF , !P3 ;  /* 0xff8000002e8f7808 */ /* 0x000fe40005800000 */
[----:B------:R-:W-:-:S02]  /*107d0*/  ISETP.GE.AND P5, PT, R16, R67, PT ;  /* 0x000000431000720c */ /* 0x000fc40003fa6270 */
[----:B------:R-:W-:Y:S01]  /*107e0*/  FSEL R141, R105, -INF , !P4 ;  /* 0xff800000698d7808 */ /* 0x000fe20006000000 */
[----:B------:R-:W3:Y:S01]  /*107f0*/  MUFU.TANH R44, R44 ;  /* 0x0000002c002c7308 */ /* 0x000ee20000002400 */
[C---:B------:R-:W-:Y:S02]  /*10800*/  ISETP.GE.AND P3, PT, R6.reuse, R67, PT ;  /* 0x000000430600720c */ /* 0x040fe40003f66270 */
[-C--:B------:R-:W-:Y:S02]  /*10810*/  ISETP.GE.AND P4, PT, R6, R101.reuse, PT ;  /* 0x000000650600720c */ /* 0x080fe40003f86270 */
[----:B-1----:R-:W-:Y:S01]  /*10820*/  HMMA.16816.F32.BF16 R4, R8, R20, R136 ;  /* 0x000000140804723c */ /* 0x002fe20000041888 */
[----:B--2---:R-:W-:Y:S02]  /*10830*/  FSEL R139, R51, -INF , !P5 ;  /* 0xff800000338b7808 */ /* 0x004fe40006800000 */
[----:B------:R-:W-:Y:S01]  /*10840*/  ISETP.GE.AND P5, PT, R18, R101, PT ;  /* 0x000000651200720c */ /* 0x000fe20003fa6270 */
[----:B------:R-:W1:Y:S01]  /*10850*/  MUFU.TANH R63, R63 ;  /* 0x0000003f003f7308 */ /* 0x000e620000002400 */
[----:B------:R-:W-:-:S02]  /*10860*/  FSEL R133, R118, -INF , !P3 ;  /* 0xff80000076857808 */ /* 0x000fc40005800000 */
[----:B-----5:R-:W-:Y:S01]  /*10870*/  P2R R12, PR, RZ, 0x20 ;  /* 0x00000020ff0c7803 */ /* 0x020fe20000000000 */
[----:B------:R-:W-:Y:S01]  /*10880*/  HMMA.16816.F32.BF16 R8, R8, R22, R28 ;  /* 0x000000160808723c */ /* 0x000fe2000004181c */
[----:B----4-:R-:W-:Y:S02]  /*10890*/  FSEL R144, R144, -INF , !P0 ;  /* 0xff80000090907808 */ /* 0x010fe40004000000 */
[----:B------:R-:W-:Y:S01]  /*108a0*/  ISETP.NE.AND P3, PT, R12, RZ, PT ;  /* 0x000000ff0c00720c */ /* 0x000fe20003f65270 */
[C---:B------:R-:W-:Y:S01]  /*108b0*/  VIADD R12, R103.reuse, 0xffffff59 ;  /* 0xffffff59670c7836 */ /* 0x040fe20000000000 */
[----:B------:R-:W-:Y:S01]  /*108c0*/  ISETP.GE.AND P0, PT, R16, R101, PT ;  /* 0x000000651000720c */ /* 0x000fe20003f06270 */
[----:B------:R-:W-:Y:S01]  /*108d0*/  VIADD R16, R103, 0xffffff41 ;  /* 0xffffff4167107836 */ /* 0x000fe20000000000 */
[----:B------:R-:W-:Y:S01]  /*108e0*/  FSEL R128, R65, -INF , !P3 ;  /* 0xff80000041807808 */ /* 0x000fe20005800000 */
[----:B------:R-:W2:Y:S01]  /*108f0*/  MUFU.TANH R125, R125 ;  /* 0x0000007d007d7308 */ /* 0x000ea20000002400 */
[-C--:B------:R-:W-:Y:S01]  /*10900*/  ISETP.GE.AND P3, PT, R12, R67.reuse, PT ;  /* 0x000000430c00720c */ /* 0x080fe20003f66270 */
[----:B------:R-:W-:Y:S01]  /*10910*/  VIADD R65, R53, 0xfffffffe ;  /* 0xfffffffe35417836 */ /* 0x000fe20000000000 */
[----:B------:R-:W-:Y:S01]  /*10920*/  FSEL R145, R145, -INF , !P1 ;  /* 0xff80000091917808 */ /* 0x000fe20004800000 */
[----:B------:R-:W-:Y:S01]  /*10930*/  FMUL.FTZ R60, R6, UR10 ;  /* 0x0000000a063c7c20 */ /* 0x000fe20008410000 */
[----:B---3--:R-:W-:Y:S01]  /*10940*/  FSEL R142, R44, -INF , !P2 ;  /* 0xff8000002c8e7808 */ /* 0x008fe20005000000 */
[C---:B------:R-:W-:Y:S01]  /*10950*/  VIADD R6, R103.reuse, 0xffffff61 ;  /* 0xffffff6167067836 */ /* 0x040fe20000000000 */
[C---:B------:R-:W-:Y:S01]  /*10960*/  ISETP.GE.AND P1, PT, R16.reuse, R67, PT ;  /* 0x000000431000720c */ /* 0x040fe20003f26270 */
[----:B------:R-:W3:Y:S01]  /*10970*/  MUFU.TANH R120, R120 ;  /* 0x0000007800787308 */ /* 0x000ee20000002400 */
[-C--:B------:R-:W-:Y:S01]  /*10980*/  ISETP.GE.AND P2, PT, R16, R101.reuse, PT ;  /* 0x000000651000720c */ /* 0x080fe20003f46270 */
[----:B------:R-:W-:Y:S01]  /*10990*/  VIADD R16, R103, 0xffffff50 ;  /* 0xffffff5067107836 */ /* 0x000fe20000000000 */
[----:B------:R-:W-:Y:S01]  /*109a0*/  FSEL R137, R50, -INF , !P1 ;  /* 0xff80000032897808 */ /* 0x000fe20004800000 */
[----:B------:R-:W-:Y:S01]  /*109b0*/  FMUL.FTZ R4, R4, UR10 ;  /* 0x0000000a04047c20 */ /* 0x000fe20008410000 */
[-C--:B------:R-:W-:Y:S01]  /*109c0*/  ISETP.GE.AND P6, PT, R26, R101.reuse, PT ;  /* 0x000000651a00720c */ /* 0x080fe20003fc6270 */
[----:B------:R-:W-:Y:S01]  /*109d0*/  FMUL.FTZ R5, R5, UR10 ;  /* 0x0000000a05057c20 */ /* 0x000fe20008410000 */
[----:B------:R-:W-:Y:S01]  /*109e0*/  @P3 LOP3.LUT R66, R66, 0x4, RZ, 0xfc, !PT ;  /* 0x0000000442423812 */ /* 0x000fe200078efcff */
[----:B------:R-:W4:Y:S01]  /*109f0*/  MUFU.TANH R124, R27 ;  /* 0x0000001b007c7308 */ /* 0x000f220000002400 */
[-C--:B------:R-:W-:Y:S01]  /*10a00*/  ISETP.GE.AND P3, PT, R12, R101.reuse, PT ;  /* 0x000000650c00720c */ /* 0x080fe20003f66270 */
[----:B------:R-:W-:Y:S01]  /*10a10*/  VIADD R12, R103, 0xffffff60 ;  /* 0xffffff60670c7836 */ /* 0x000fe20000000000 */
[----:B------:R-:W-:Y:S01]  /*10a20*/  ISETP.GE.AND P1, PT, R16, R101, PT ;  /* 0x000000651000720c */ /* 0x000fe20003f26270 */
[----:B------:R-:W-:Y:S01]  /*10a30*/  FMUL.FTZ R7, R7, UR10 ;  /* 0x0000000a07077c20 */ /* 0x000fe20008410000 */
[----:B------:R-:W-:Y:S01]  /*10a40*/  LOP3.LUT R66, R66, 0xfffffffd, RZ, 0xc0, !PT ;  /* 0xfffffffd42427812 */ /* 0x000fe200078ec0ff */
[----:B------:R-:W-:Y:S01]  /*10a50*/  FMUL.FTZ R9, R9, UR10 ;  /* 0x0000000a09097c20 */ /* 0x000fe20008410000 */
[----:B------:R-:W-:Y:S01]  /*10a60*/  FSEL R126, R126, -INF , !P1 ;  /* 0xff8000007e7e7808 */ /* 0x000fe20004800000 */
[----:B------:R-:W5:Y:S01]  /*10a70*/  MUFU.TANH R117, R17 ;  /* 0x0000001100757308 */ /* 0x000f620000002400 */
[----:B------:R-:W-:Y:S01]  /*10a80*/  ISETP.GE.AND P1, PT, R12, R67, PT ;  /* 0x000000430c00720c */ /* 0x000fe20003f26270 */
[----:B------:R-:W-:Y:S01]  /*10a90*/  FMUL.FTZ R11, R11, UR10 ;  /* 0x0000000a0b0b7c20 */ /* 0x000fe20008410000 */
[----:B------:R-:W-:Y:S01]  /*10aa0*/  FSEL R136, R62, -INF , !P0 ;  /* 0xff8000003e887808 */ /* 0x000fe20004000000 */
[----:B------:R-:W-:Y:S01]  /*10ab0*/  FMUL.FTZ R62, R10, UR10 ;  /* 0x0000000a0a3e7c20 */ /* 0x000fe20008410000 */
[----:B-1----:R-:W-:Y:S01]  /*10ac0*/  FSEL R132, R63, -INF , !P2 ;  /* 0xff8000003f847808 */ /* 0x002fe20005000000 */
[----:B------:R-:W-:Y:S01]  /*10ad0*/  VIADD R10, R103, 0xffffff78 ;  /* 0xffffff78670a7836 */ /* 0x000fe20000000000 */
[----:B------:R-:W-:Y:S01]  /*10ae0*/  @P3 LOP3.LUT R66, R66, 0x2, RZ, 0xfc, !PT ;  /* 0x0000000242423812 */ /* 0x000fe200078efcff */
[----:B------:R-:W1:Y:S01]  /*10af0*/  MUFU.TANH R116, R19 ;  /* 0x0000001300747308 */ /* 0x000e620000002400 */
[----:B------:R-:W-:-:S02]  /*10b00*/  FSEL R138, R61, -INF , !P6 ;  /* 0xff8000003d8a7808 */ /* 0x000fc40007000000 */
[C---:B------:R-:W-:Y:S02]  /*10b10*/  ISETP.GE.AND P2, PT, R14.reuse, R67, PT ;  /* 0x000000430e00720c */ /* 0x040fe40003f46270 */
[----:B------:R-:W-:Y:S01]  /*10b20*/  ISETP.GE.AND P0, PT, R14, R101, PT ;  /* 0x000000650e00720c */ /* 0x000fe20003f06270 */
[----:B------:R-:W-:Y:S01]  /*10b30*/  VIADD R14, R103, 0xffffff58 ;  /* 0xffffff58670e7836 */ /* 0x000fe20000000000 */
[-C--:B------:R-:W-:Y:S01]  /*10b40*/  ISETP.GE.AND P6, PT, R18, R67.reuse, PT ;  /* 0x000000431200720c */ /* 0x080fe20003fc6270 */
[----:B------:R-:W1:Y:S01]  /*10b50*/  MUFU.TANH R110, R110 ;  /* 0x0000006e006e7308 */ /* 0x000e620000002400 */
[----:B------:R-:W-:Y:S02]  /*10b60*/  LOP3.LUT R66, R66, 0xfffffffe, RZ, 0xc0, !PT ;  /* 0xfffffffe42427812 */ /* 0x000fe400078ec0ff */
[----:B------:R-:W-:Y:S02]  /*10b70*/  ISETP.GE.AND P5, PT, R16, R67, PT ;  /* 0x000000431000720c */ /* 0x000fe40003fa6270 */
[----:B------:R-:W-:-:S02]  /*10b80*/  FSEL R131, R107, -INF , !P6 ;  /* 0xff8000006b837808 */ /* 0x000fc40007000000 */
[-C--:B------:R-:W-:Y:S01]  /*10b90*/  ISETP.GE.AND P6, PT, R14, R101.reuse, PT ;  /* 0x000000650e00720c */ /* 0x080fe20003fc6270 */
[----:B------:R-:W1:Y:S01]  /*10ba0*/  MUFU.TANH R3, R3 ;  /* 0x0000000300037308 */ /* 0x000e620000002400 */
[----:B------:R-:W-:Y:S02]  /*10bb0*/  @P1 LOP3.LUT R66, R66, 0x1, RZ, 0xfc, !PT ;  /* 0x0000000142421812 */ /* 0x000fe400078efcff */
[----:B--2---:R-:W-:Y:S02]  /*10bc0*/  FSEL R125, R125, -INF , !P5 ;  /* 0xff8000007d7d7808 */ /* 0x004fe40006800000 */
[----:B------:R-:W-:Y:S01]  /*10bd0*/  ISETP.GE.AND P5, PT, R12, R101, PT ;  /* 0x000000650c00720c */ /* 0x000fe20003fa6270 */
[----:B------:R-:W-:Y:S01]  /*10be0*/  VIADD R12, R103, 0xffffff69 ;  /* 0xffffff69670c7836 */ /* 0x000fe20000000000 */
[----:B------:R-:W-:Y:S01]  /*10bf0*/  FSEL R122, R122, -INF , !P6 ;  /* 0xff8000007a7a7808 */ /* 0x000fe20007000000 */
[----:B------:R-:W2:Y:S01]  /*10c00*/  MUFU.TANH R113, R13 ;  /* 0x0000000d00717308 */ /* 0x000ea20000002400 */
[----:B------:R-:W-:-:S02]  /*10c10*/  LOP3.LUT P6, RZ, R66, 0x2, RZ, 0xc0, !PT ;  /* 0x0000000242ff7812 */ /* 0x000fc400078cc0ff */
[----:B------:R-:W-:Y:S02]  /*10c20*/  FSEL R130, R64, -INF , !P4 ;  /* 0xff80000040827808 */ /* 0x000fe40006000000 */
[-C--:B------:R-:W-:Y:S02]  /*10c30*/  ISETP.GE.AND P4, PT, R14, R67.reuse, PT ;  /* 0x000000430e00720c */ /* 0x080fe40003f86270 */
[----:B---3--:R-:W-:Y:S01]  /*10c40*/  FSEL R120, R120, -INF , !P6 ;  /* 0xff80000078787808 */ /* 0x008fe20007000000 */
[----:B------:R-:W3:Y:S01]  /*10c50*/  MUFU.TANH R114, R15 ;  /* 0x0000000f00727308 */ /* 0x000ee20000002400 */
[----:B------:R-:W-:Y:S02]  /*10c60*/  ISETP.GE.AND P6, PT, R12, R67, PT ;  /* 0x000000430c00720c */ /* 0x000fe40003fc6270 */
[----:B------:R-:W-:Y:S02]  /*10c70*/  FSEL R123, R123, -INF , !P4 ;  /* 0xff8000007b7b7808 */ /* 0x000fe40006000000 */
[----:B------:R-:W-:-:S02]  /*10c80*/  LOP3.LUT P4, RZ, R66, 0x1, RZ, 0xc0, !PT ;  /* 0x0000000142ff7812 */ /* 0x000fc4000788c0ff */
[----:B----4-:R-:W-:Y:S01]  /*10c90*/  FSEL R124, R124, -INF , !P0 ;  /* 0xff8000007c7c7808 */ /* 0x010fe20004000000 */
[----:B------:R-:W4:Y:S01]  /*10ca0*/  MUFU.TANH R4, R4 ;  /* 0x0000000400047308 */ /* 0x000f220000002400 */
[----:B------:R-:W-:Y:S02]  /*10cb0*/  FSEL R119, R119, -INF , !P4 ;  /* 0xff80000077777808 */ /* 0x000fe40006000000 */
[----:B------:R-:W-:Y:S02]  /*10cc0*/  LOP3.LUT P0, RZ, R66, 0x4, RZ, 0xc0, !PT ;  /* 0x0000000442ff7812 */ /* 0x000fe4000780c0ff */
[----:B------:R-:W-:Y:S01]  /*10cd0*/  ISETP.GE.AND P4, PT, R12, R101, PT ;  /* 0x000000650c00720c */ /* 0x000fe20003f86270 */
[----:B------:R-:W-:Y:S01]  /*10ce0*/  VIADD R12, R103, 0xffffff70 ;  /* 0xffffff70670c7836 */ /* 0x000fe20000000000 */
[----:B------:R-:W-:Y:S01]  /*10cf0*/  LOP3.LUT R66, R66, 0xfffffff7, RZ, 0xc0, !PT ;  /* 0xfffffff742427812 */ /* 0x000fe200078ec0ff */
[----:B------:R-:W4:Y:S01]  /*10d00*/  MUFU.TANH R60, R60 ;  /* 0x0000003c003c7308 */ /* 0x000f220000002400 */
[----:B------:R-:W-:-:S02]  /*10d10*/  ISETP.GE.AND P3, PT, R6, R67, PT ;  /* 0x000000430600720c */ /* 0x000fc40003f66270 */
[----:B------:R-:W-:Y:S02]  /*10d20*/  @P6 LOP3.LUT R66, R66, 0x8, RZ, 0xfc, !PT ;  /* 0x0000000842426812 */ /* 0x000fe400078efcff */
[----:B------:R-:W-:Y:S01]  /*10d30*/  ISETP.GE.AND P1, PT, R6, R101, PT ;  /* 0x000000650600720c */ /* 0x000fe20003f26270 */
[----:B------:R-:W-:Y:S01]  /*10d40*/  VIADD R6, R103, 0xffffff68 ;  /* 0xffffff6867067836 */ /* 0x000fe20000000000 */
[----:B------:R-:W-:Y:S01]  /*10d50*/  LOP3.LUT R66, R66, 0xfffffffe, RZ, 0xc0, !PT ;  /* 0xfffffffe42427812 */ /* 0x000fe200078ec0ff */
[----:B------:R-:W-:Y:S01]  /*10d60*/  MUFU.TANH R5, R5 ;  /* 0x0000000500057308 */ /* 0x000fe20000002400 */
[----:B------:R-:W-:Y:S02]  /*10d70*/  FSEL R127, R127, -INF , !P2 ;  /* 0xff8000007f7f7808 */ /* 0x000fe40005000000 */
[----:B------:R-:W-:Y:S02]  /*10d80*/  @P4 LOP3.LUT R66, R66, 0x1, RZ, 0xfc, !PT ;  /* 0x0000000142424812 */ /* 0x000fe400078efcff */
[----:B------:R-:W-:-:S02]  /*10d90*/  ISETP.GE.AND P4, PT, R12, R67, PT ;  /* 0x000000430c00720c */ /* 0x000fc40003f86270 */
[----:B------:R-:W-:Y:S01]  /*10da0*/  FSEL R121, R121, -INF , !P0 ;  /* 0xff80000079797808 */ /* 0x000fe20004000000 */
[----:B------:R-:W4:Y:S01]  /*10db0*/  MUFU.TANH R63, R7 ;  /* 0x00000007003f7308 */ /* 0x000f220000002400 */
[C---:B------:R-:W-:Y:S02]  /*10dc0*/  ISETP.GE.AND P2, PT, R6.reuse, R67, PT ;  /* 0x000000430600720c */ /* 0x040fe40003f46270 */
[----:B------:R-:W-:Y:S01]  /*10dd0*/  ISETP.GE.AND P0, PT, R6, R101, PT ;  /* 0x000000650600720c */ /* 0x000fe20003f06270 */
[----:B------:R-:W-:Y:S01]  /*10de0*/  FMUL.FTZ R6, R8, UR10 ;  /* 0x0000000a08067c20 */ /* 0x000fe20008410000 */
[----:B------:R-:W-:Y:S01]  /*10df0*/  VIADD R8, R103, 0xffffff71 ;  /* 0xffffff7167087836 */ /* 0x000fe20000000000 */
[----:B------:R-:W-:Y:S02]  /*10e00*/  LOP3.LUT R66, R66, 0xfffffffb, RZ, 0xc0, !PT ;  /* 0xfffffffb42427812 */ /* 0x000fe400078ec0ff */
[----:B-----5:R-:W-:Y:S01]  /*10e10*/  FSEL R117, R117, -INF , !P3 ;  /* 0xff80000075757808 */ /* 0x020fe20005800000 */
[----:B------:R-:W-:Y:S01]  /*10e20*/  MUFU.TANH R64, R9 ;  /* 0x0000000900407308 */ /* 0x000fe20000002400 */
[----:B------:R-:W-:-:S02]  /*10e30*/  @P4 LOP3.LUT R66, R66, 0x4, RZ, 0xfc, !PT ;  /* 0x0000000442424812 */ /* 0x000fc400078efcff */
[----:B------:R-:W-:Y:S02]  /*10e40*/  ISETP.GE.AND P4, PT, R8, R67, PT ;  /* 0x000000430800720c */ /* 0x000fe40003f86270 */
[----:B-1----:R-:W-:Y:S02]  /*10e50*/  FSEL R116, R116, -INF , !P1 ;  /* 0xff80000074747808 */ /* 0x002fe40004800000 */
[C---:B------:R-:W-:Y:S01]  /*10e60*/  LOP3.LUT P3, RZ, R66.reuse, 0x8, RZ, 0xc0, !PT ;  /* 0x0000000842ff7812 */ /* 0x040fe2000786c0ff */
[----:B------:R-:W1:Y:S01]  /*10e70*/  MUFU.TANH R6, R6 ;  /* 0x0000000600067308 */ /* 0x000e620000002400 */
[C---:B------:R-:W-:Y:S02]  /*10e80*/  LOP3.LUT P1, RZ, R66.reuse, 0x4, RZ, 0xc0, !PT ;  /* 0x0000000442ff7812 */ /* 0x040fe4000782c0ff */
[----:B------:R-:W-:Y:S02]  /*10e90*/  LOP3.LUT R66, R66, 0xfffffffd, RZ, 0xc0, !PT ;  /* 0xfffffffd42427812 */ /* 0x000fe400078ec0ff */
[----:B------:R-:W-:-:S02]  /*10ea0*/  FSEL R110, R110, -INF , !P0 ;  /* 0xff8000006e6e7808 */ /* 0x000fc40004000000 */
[----:B------:R-:W-:Y:S01]  /*10eb0*/  ISETP.GT.AND P0, PT, R65, R170, PT ;  /* 0x000000aa4100720c */ /* 0x000fe20003f04270 */
[----:B------:R-:W5:Y:S01]  /*10ec0*/  MUFU.TANH R62, R62 ;  /* 0x0000003e003e7308 */ /* 0x000f620000002400 */
[----:B------:R-:W-:Y:S02]  /*10ed0*/  @P4 LOP3.LUT R66, R66, 0x2, RZ, 0xfc, !PT ;  /* 0x0000000242424812 */ /* 0x000fe400078efcff */
[----:B------:R-:W-:Y:S02]  /*10ee0*/  FSEL R118, R3, -INF , !P5 ;  /* 0xff80000003767808 */ /* 0x000fe40006800000 */
[----:B------:R-:W-:Y:S01]  /*10ef0*/  FSEL R115, R115, -INF , !P2 ;  /* 0xff80000073737808 */ /* 0x000fe20005000000 */
[----:B------:R-:W-:Y:S01]  /*10f00*/  BAR.SYNC.DEFER_BLOCKING 0x0 ;  /* 0x0000000000007b1d */ /* 0x000fe20000010000 */
[-C--:B------:R-:W-:Y:S01]  /*10f10*/  ISETP.GE.AND P5, PT, R8, R101.reuse, PT ;  /* 0x000000650800720c */ /* 0x080fe20003fa6270 */
[----:B------:R-:W-:Y:S01]  /*10f20*/  VIADD R8, R103, 0xffffff79 ;  /* 0xffffff7967087836 */ /* 0x000fe20000000000 */
[----:B------:R-:W-:-:S02]  /*10f30*/  ISETP.GE.AND P6, PT, R12, R101, PT ;  /* 0x000000650c00720c */ /* 0x000fc40003fc6270 */
[----:B------:R-:W-:Y:S01]  /*10f40*/  LOP3.LUT P2, RZ, R66, 0x1, RZ, 0xc0, !PT ;  /* 0x0000000142ff7812 */ /* 0x000fe2000784c0ff */
[----:B------:R-:W5:Y:S01]  /*10f50*/  MUFU.TANH R61, R11 ;  /* 0x0000000b003d7308 */ /* 0x000f620000002400 */
[----:B--2---:R-:W-:Y:S02]  /*10f60*/  FSEL R113, R113, -INF , !P3 ;  /* 0xff80000071717808 */ /* 0x004fe40005800000 */
[----:B---3--:R-:W-:Y:S02]  /*10f70*/  FSEL R114, R114, -INF , !P2 ;  /* 0xff80000072727808 */ /* 0x008fe40005000000 */
[----:B----4-:R-:W-:Y:S02]  /*10f80*/  FSEL R3, R4, -INF , !P1 ;  /* 0xff80000004037808 */ /* 0x010fe40004800000 */
[----:B------:R-:W-:Y:S02]  /*10f90*/  FSEL R60, R60, -INF , !P6 ;  /* 0xff8000003c3c7808 */ /* 0x000fe40007000000 */
[----:B------:R-:W-:-:S02]  /*10fa0*/  ISETP.GE.AND P4, PT, R10, R67, PT ;  /* 0x000000430a00720c */ /* 0x000fc40003f86270 */
[----:B------:R-:W-:Y:S02]  /*10fb0*/  ISETP.GE.AND P3, PT, R8, R67, PT ;  /* 0x000000430800720c */ /* 0x000fe40003f66270 */
[-C--:B------:R-:W-:Y:S02]  /*10fc0*/  ISETP.GE.AND P2, PT, R10, R101.reuse, PT ;  /* 0x000000650a00720c */ /* 0x080fe40003f46270 */
[----:B------:R-:W-:Y:S02]  /*10fd0*/  ISETP.GE.AND P1, PT, R8, R101, PT ;  /* 0x000000650800720c */ /* 0x000fe40003f26270 */
[----:B------:R-:W-:Y:S02]  /*10fe0*/  LOP3.LUT P6, RZ, R66, 0x2, RZ, 0xc0, !PT ;  /* 0x0000000242ff7812 */ /* 0x000fe400078cc0ff */
[----:B------:R-:W-:Y:S02]  /*10ff0*/  FSEL R63, R63, -INF , !P5 ;  /* 0xff8000003f3f7808 */ /* 0x000fe40006800000 */
[----:B------:R-:W-:-:S02]  /*11000*/  FSEL R66, R5, -INF , !P6 ;  /* 0xff80000005427808 */ /* 0x000fc40007000000 */
[----:B-1----:R-:W-:Y:S02]  /*11010*/  FSEL R67, R6, -INF , !P4 ;  /* 0xff80000006437808 */ /* 0x002fe40006000000 */
[----:B------:R-:W-:Y:S02]  /*11020*/  FSEL R64, R64, -INF , !P3 ;  /* 0xff80000040407808 */ /* 0x000fe40005800000 */
[----:B-----5:R-:W-:Y:S02]  /*11030*/  FSEL R62, R62, -INF , !P2 ;  /* 0xff8000003e3e7808 */ /* 0x020fe40005000000 */
        /* <DEDUP_REMOVED lines=66> */
.L_x_6765:
[----:B------:R-:W-:Y:S01]  /*11460*/  UMOV UR8, URZ ;  /* 0x000000ff00087c82 */ /* 0x000fe20008000000 */
[----:B------:R-:W-:Y:S01]  /*11470*/  IMAD.SHL.U32 R4, R54, 0x80, RZ ;  /* 0x0000008036047824 */ /* 0x000fe200078e00ff */
[----:B------:R-:W-:-:S05]  /*11480*/  IADD3 R5, P0, PT, RZ, -UR8, RZ ;  /* 0x80000008ff057c10 */ /* 0x000fca000ff1e0ff */
[----:B------:R-:W-:-:S05]  /*11490*/  IMAD.X R4, RZ, RZ, ~R4, P0 ;  /* 0x000000ffff047224 */ /* 0x000fca00000e0e04 */
[----:B------:R-:W-:-:S04]  /*114a0*/  SHF.R.S64 R5, R5, 0x1f, R4 ;  /* 0x0000001f05057819 */ /* 0x000fc80000001004 */
[----:B------:R-:W-:-:S04]  /*114b0*/  IADD3 R174, P0, PT, R5, R174, RZ ;  /* 0x000000ae05ae7210 */ /* 0x000fc80007f1e0ff */
[----:B------:R-:W-:-:S09]  /*114c0*/  LEA.HI.X.SX32 R175, R4, R175, 0x1, P0 ;  /* 0x000000af04af7211 */ /* 0x000fd200000f0eff */
.L_x_6766:
        /* <DEDUP_REMOVED lines=28> */
.L_x_6764:
        /* <DEDUP_REMOVED lines=68> */
[----:B------:R-:W-:Y:S01]  /*11ad0*/  LDSM.16.MT88.4 R40, [R160+0x6800] ;  /* 0x00680000a028783b */ /* 0x000fe20000004200 */
        /* <DEDUP_REMOVED lines=57> */
[--C-:B------:R-:W-:Y:S01]  /*11e70*/  FFMA.FTZ R81, R36, UR4, -R103.reuse ;  /* 0x0000000424517c23 */ /* 0x100fe20008010867 */
        /* <DEDUP_REMOVED lines=10> */
[C---:B-1----:R-:W-:Y:S01]  /*11f20*/  HMMA.16816.F32.BF16 R24, R8.reuse, R4, R24 ;  /* 0x000000040818723c */ /* 0x042fe20000041818 */
[--C-:B------:R-:W-:Y:S01]  /*11f30*/  FFMA.FTZ R73, R48, UR4, -R103.reuse ;  /* 0x0000000430497c23 */ /* 0x100fe20008010867 */
[-C--:B------:R-:W-:Y:S01]  /*11f40*/  FMUL.FTZ R44, R72, R112.reuse ;  /* 0x00000070482c7220 */ /* 0x080fe20000410000 */
[-C--:B------:R-:W-:Y:S01]  /*11f50*/  FMUL.FTZ R46, R74, R111.reuse ;  /* 0x0000006f4a2e7220 */ /* 0x080fe20000410000 */
[-C--:B------:R-:W-:Y:S01]  /*11f60*/  FMUL.FTZ R47, R75, R111.reuse ;  /* 0x0000006f4b2f7220 */ /* 0x080fe20000410000 */
[-C--:B------:R-:W-:Y:S01]  /*11f70*/  FMUL.FTZ R68, R68, R112.reuse ;  /* 0x0000007044447220 */ /* 0x080fe20000410000 */
[----:B------:R-:W-:Y:S01]  /*11f80*/  FMUL.FTZ R69, R69, R112 ;  /* 0x0000007045457220 */ /* 0x000fe20000410000 */
[-C--:B------:R-:W-:Y:S01]  /*11f90*/  FMUL.FTZ R70, R70, R111.reuse ;  /* 0x0000006f46467220 */ /* 0x080fe20000410000 */
[C---:B------:R-:W-:Y:S01]  /*11fa0*/  HMMA.16816.F32.BF16 R4, R8.reuse, R6, R84 ;  /* 0x000000060804723c */ /* 0x040fe20000041854 */
[----:B------:R1:W-:Y:S01]  /*11fb0*/  MUFU.EX2 R84, R37 ;  /* 0x0000002500547308 */ /* 0x0003e20000000800 */
[----:B--2---:R-:W2:Y:S01]  /*11fc0*/  LDSM.16.MT88.4 R28, [R100+0x6000] ;  /* 0x00600000641c783b */ /* 0x004ea20000004200 */
[----:B------:R-:W-:Y:S01]  /*11fd0*/  FMUL.FTZ R71, R71, R111 ;  /* 0x0000006f47477220 */ /* 0x000fe20000410000 */
[--C-:B------:R-:W-:Y:S01]  /*11fe0*/  FFMA.FTZ R72, R49, UR4, -R108.reuse ;  /* 0x0000000431487c23 */ /* 0x100fe2000801086c */
[--C-:B------:R-:W-:Y:S01]  /*11ff0*/  FFMA.FTZ R75, R148, UR4, -R103.reuse ;  /* 0x00000004944b7c23 */ /* 0x100fe20008010867 */
[--C-:B------:R-:W-:Y:S01]  /*12000*/  FFMA.FTZ R74, R150, UR4, -R103.reuse ;  /* 0x00000004964a7c23 */ /* 0x100fe20008010867 */
[--C-:B------:R-:W-:Y:S01]  /*12010*/  FFMA.FTZ R83, R147, UR4, -R108.reuse ;  /* 0x0000000493537c23 */ /* 0x100fe2000801086c */
[C---:B------:R-:W-:Y:S01]  /*12020*/  HMMA.16816.F32.BF16 R32, R8.reuse, R20, R32 ;  /* 0x000000140820723c */ /* 0x040fe20000041820 */
[----:B------:R-:W3:Y:S01]  /*12030*/  MUFU.EX2 R97, R97 ;  /* 0x0000006100617308 */ /* 0x000ee20000000800 */
[--C-:B------:R-:W-:Y:S01]  /*12040*/  FFMA.FTZ R80, R141, UR4, -R108.reuse ;  /* 0x000000048d507c23 */ /* 0x100fe2000801086c */
[--C-:B------:R-:W-:Y:S01]  /*12050*/  FFMA.FTZ R91, R144, UR4, -R103.reuse ;  /* 0x00000004905b7c23 */ /* 0x100fe20008010867 */
[--C-:B------:R-:W-:Y:S01]  /*12060*/  FFMA.FTZ R82, R142, UR4, -R103.reuse ;  /* 0x000000048e527c23 */ /* 0x100fe20008010867 */
[--C-:B------:R-:W-:Y:S01]  /*12070*/  FFMA.FTZ R88, R140, UR4, -R103.reuse ;  /* 0x000000048c587c23 */ /* 0x100fe20008010867 */
[--C-:B------:R-:W-:Y:S01]  /*12080*/  FFMA.FTZ R90, R137, UR4, -R108.reuse ;  /* 0x00000004895a7c23 */ /* 0x100fe2000801086c */
[--C-:B------:R-:W-:Y:S01]  /*12090*/  FFMA.FTZ R137, R128, UR4, -R103.reuse ;  /* 0x0000000480897c23 */ /* 0x100fe20008010867 */
[----:B------:R-:W-:Y:S01]  /*120a0*/  HMMA.16816.F32.BF16 R20, R8, R22, R76 ;  /* 0x000000160814723c */ /* 0x000fe2000004184c */
[----:B------:R-:W-:Y:S01]  /*120b0*/  MUFU.EX2 R89, R89 ;  /* 0x0000005900597308 */ /* 0x000fe20000000800 */
[----:B-1----:R-:W1:Y:S01]  /*120c0*/  LDSM.16.MT88.4 R36, [R164+0x6800] ;  /* 0x00680000a424783b */ /* 0x002e620000004200 */
        /* <DEDUP_REMOVED lines=8> */
[----:B------:R-:W-:Y:S01]  /*12150*/  FFMA.FTZ R117, R114, UR4, -R103 ;  /* 0x0000000472757c23 */ /* 0x000fe20008010867 */
[----:B------:R-:W-:Y:S01]  /*12160*/  FFMA.FTZ R112, R184, R112, R109 ;  /* 0x00000070b8707223 */ /* 0x000fe2000001006d */
[----:B------:R-:W-:-:S03]  /*12170*/  FFMA.FTZ R184, R64, UR4, -R108 ;  /* 0x0000000440b87c23 */ /* 0x000fc6000801086c */
[----:B------:R-:W-:Y:S01]  /*12180*/  FADD.FTZ R107, R107, R112 ;  /* 0x000000706b6b7221 */ /* 0x000fe20000010000 */
[----:B------:R3:W-:Y:S03]  /*12190*/  MUFU.EX2 R76, R50 ;  /* 0x00000032004c7308 */ /* 0x0007e60000000800 */
[----:B------:R-:W-:-:S04]  /*121a0*/  FADD.FTZ R106, R106, R107 ;  /* 0x0000006b6a6a7221 */ /* 0x000fc80000010000 */
[----:B------:R-:W-:Y:S01]  /*121b0*/  FADD.FTZ R105, R105, R106 ;  /* 0x0000006a69697221 */ /* 0x000fe20000010000 */
[----:B------:R-:W5:Y:S01]  /*121c0*/  MUFU.EX2 R73, R73 ;  /* 0x0000004900497308 */ /* 0x000f620000000800 */
[----:B--2---:R-:W-:Y:S01]  /*121d0*/  HMMA.16816.F32.BF16 R44, R8, R28, R44 ;  /* 0x0000001c082c723c */ /* 0x004fe2000004182c */
[----:B----4-:R-:W-:-:S06]  /*121e0*/  F2FP.BF16.F32.PACK_AB R49, R81, R84 ;  /* 0x000000545131723e */ /* 0x010fcc00000010ff */
[----:B------:R-:W-:Y:S01]  /*121f0*/  MUFU.EX2 R75, R75 ;  /* 0x0000004b004b7308 */ /* 0x000fe20000000800 */
[----:B------:R-:W-:Y:S01]  /*12200*/  HMMA.16816.F32.BF16 R8, R8, R30, R68 ;  /* 0x0000001e0808723c */ /* 0x000fe20000041844 */
[----:B------:R-:W2:Y:S01]  /*12210*/  LDSM.16.MT88.4 R28, [R102+0x6800] ;  /* 0x00680000661c783b */ /* 0x000ea20000004200 */
[--C-:B------:R-:W-:Y:S01]  /*12220*/  FFMA.FTZ R68, R59, UR4, -R108.reuse ;  /* 0x000000043b447c23 */ /* 0x100fe2000801086c */
[--C-:B------:R-:W-:Y:S01]  /*12230*/  FFMA.FTZ R70, R57, UR4, -R108.reuse ;  /* 0x0000000439467c23 */ /* 0x100fe2000801086c */
[----:B---3--:R-:W-:Y:S01]  /*12240*/  F2FP.BF16.F32.PACK_AB R50, R89, R92 ;  /* 0x0000005c5932723e */ /* 0x008fe200000010ff */
[----:B------:R-:W3:Y:S01]  /*12250*/  LDSM.16.MT88.4 R56, [R100+0x6800] ;  /* 0x006800006438783b */ /* 0x000ee20000004200 */
[----:B------:R-:W-:Y:S01]  /*12260*/  FFMA.FTZ R71, R149, UR4, -R108 ;  /* 0x0000000495477c23 */ /* 0x000fe2000801086c */
[----:B------:R4:W-:Y:S01]  /*12270*/  MUFU.EX2 R69, R72 ;  /* 0x0000004800457308 */ /* 0x0009e20000000800 */
[----:B-----5:R-:W-:-:S07]  /*12280*/  F2FP.BF16.F32.PACK_AB R51, R73, R76 ;  /* 0x0000004c4933723e */ /* 0x020fce00000010ff */
[C---:B-1----:R-:W-:Y:S01]  /*12290*/  HMMA.16816.F32.BF16 R12, R48.reuse, R36, R12 ;  /* 0x00000024300c723c */ /* 0x042fe2000004180c */
[----:B------:R-:W1:Y:S07]  /*122a0*/  MUFU.EX2 R68, R68 ;  /* 0x0000004400447308 */ /* 0x000e6e0000000800 */
[C---:B------:R-:W-:Y:S01]  /*122b0*/  HMMA.16816.F32.BF16 R16, R48.reuse, R38, R16 ;  /* 0x000000263010723c */ /* 0x040fe20000041810 */
[----:B------:R-:W5:Y:S01]  /*122c0*/  LDSM.16.MT88.4 R36, [R164+0x7000] ;  /* 0x00700000a424783b */ /* 0x000f620000004200 */
[----:B----4-:R-:W-:Y:S01]  /*122d0*/  FFMA.FTZ R72, R152, UR4, -R103 ;  /* 0x0000000498487c23 */ /* 0x010fe20008010867 */
[----:B------:R-:W-:Y:S05]  /*122e0*/  MUFU.EX2 R70, R70 ;  /* 0x0000004600467308 */ /* 0x000fea0000000800 */
[C---:B------:R-:W-:Y:S03]  /*122f0*/  HMMA.16816.F32.BF16 R24, R48.reuse, R40, R24 ;  /* 0x000000283018723c */ /* 0x040fe60000041818 */
[----:B------:R-:W-:Y:S05]  /*12300*/  MUFU.EX2 R71, R71 ;  /* 0x0000004700477308 */ /* 0x000fea0000000800 */
[C---:B------:R-:W-:Y:S01]  /*12310*/  HMMA.16816.F32.BF16 R4, R48.reuse, R42, R4 ;  /* 0x0000002a3004723c */ /* 0x040fe20000041804 */
[----:B------:R-:W-:Y:S02]  /*12320*/  LDSM.16.MT88.4 R40, [R160+0x7000] ;  /* 0x00700000a028783b */ /* 0x000fe40000004200 */
[----:B------:R-:W4:Y:S05]  /*12330*/  MUFU.EX2 R72, R72 ;  /* 0x0000004800487308 */ /* 0x000f2a0000000800 */
[C---:B--2---:R-:W-:Y:S03]  /*12340*/  HMMA.16816.F32.BF16 R32, R48.reuse, R28, R32 ;  /* 0x0000001c3020723c */ /* 0x044fe60000041820 */
[----:B------:R-:W-:Y:S05]  /*12350*/  MUFU.EX2 R74, R74 ;  /* 0x0000004a004a7308 */ /* 0x000fea0000000800 */
[C---:B------:R-:W-:Y:S01]  /*12360*/  HMMA.16816.F32.BF16 R20, R48.reuse, R30, R20 ;  /* 0x0000001e3014723c */ /* 0x040fe20000041814 */
[----:B------:R-:W2:Y:S02]  /*12370*/  LDSM.16.MT88.4 R28, [R102+0x7000] ;  /* 0x00700000661c783b */ /* 0x000ea40000004200 */
[----:B------:R-:W5:Y:S05]  /*12380*/  MUFU.EX2 R77, R77 ;  /* 0x0000004d004d7308 */ /* 0x000f6a0000000800 */
[C---:B---3--:R-:W-:Y:S03]  /*12390*/  HMMA.16816.F32.BF16 R44, R48.reuse, R56, R44 ;  /* 0x00000038302c723c */ /* 0x048fe6000004182c */
[----:B------:R-:W-:Y:S05]  /*123a0*/  MUFU.EX2 R83, R83 ;  /* 0x0000005300537308 */ /* 0x000fea0000000800 */
[----:B------:R-:W-:Y:S01]  /*123b0*/  HMMA.16816.F32.BF16 R8, R48, R58, R8 ;  /* 0x0000003a3008723c */ /* 0x000fe20000041808 */
[----:B-1----:R-:W-:Y:S01]  /*123c0*/  F2FP.BF16.F32.PACK_AB R48, R68, R69 ;  /* 0x000000454430723e */ /* 0x002fe200000010ff */
[----:B------:R-:W1:Y:S01]  /*123d0*/  LDSM.16.MT88.4 R56, [R100+0x7000] ;  /* 0x007000006438783b */ /* 0x000e620000004200 */
[----:B----4-:R-:W-:Y:S01]  /*123e0*/  F2FP.BF16.F32.PACK_AB R49, R75, R72 ;  /* 0x000000484b31723e */ /* 0x010fe200000010ff */
[----:B------:R-:W3:Y:S01]  /*123f0*/  MUFU.EX2 R78, R78 ;  /* 0x0000004e004e7308 */ /* 0x000ee20000000800 */
[----:B------:R-:W-:-:S02]  /*12400*/  F2FP.BF16.F32.PACK_AB R50, R71, R70 ;  /* 0x000000464732723e */ /* 0x000fc400000010ff */
[----:B-----5:R-:W-:-:S05]  /*12410*/  F2FP.BF16.F32.PACK_AB R51, R77, R74 ;  /* 0x0000004a4d33723e */ /* 0x020fca00000010ff */
[----:B------:R-:W-:Y:S02]  /*12420*/  MUFU.EX2 R79, R79 ;  /* 0x0000004f004f7308 */ /* 0x000fe40000000800 */
[C---:B------:R-:W-:Y:S06]  /*12430*/  HMMA.16816.F32.BF16 R12, R48.reuse, R36, R12 ;  /* 0x00000024300c723c */ /* 0x040fec000004180c */
[----:B------:R-:W-:Y:S02]  /*12440*/  MUFU.EX2 R80, R80 ;  /* 0x0000005000507308 */ /* 0x000fe40000000800 */
        /* <DEDUP_REMOVED lines=15> */
[----:B------:R-:W-:Y:S01]  /*12540*/  HMMA.16816.F32.BF16 R8, R48, R58, R8 ;  /* 0x0000003a3008723c */ /* 0x000fe20000041808 */
[----:B---3--:R-:W-:Y:S01]  /*12550*/  F2FP.BF16.F32.PACK_AB R48, R78, R83 ;  /* 0x000000534e30723e */ /* 0x008fe200000010ff */
[----:B------:R-:W3:Y:S01]  /*12560*/  LDSM.16.MT88.4 R56, [R100+0x7800] ;  /* 0x007800006438783b */ /* 0x000ee20000004200 */
[----:B--2---:R-:W-:-:S02]  /*12570*/  F2FP.BF16.F32.PACK_AB R49, R82, R91 ;  /* 0x0000005b5231723e */ /* 0x004fc400000010ff */
[----:B------:R-:W-:Y:S01]  /*12580*/  F2FP.BF16.F32.PACK_AB R50, R80, R79 ;  /* 0x0000004f5032723e */ /* 0x000fe200000010ff */
[----:B------:R-:W-:Y:S01]  /*12590*/  MUFU.EX2 R133, R133 ;  /* 0x0000008500857308 */ /* 0x000fe20000000800 */
[----:B----4-:R-:W-:-:S07]  /*125a0*/  F2FP.BF16.F32.PACK_AB R51, R129, R88 ;  /* 0x000000588133723e */ /* 0x010fce00000010ff */
[C---:B------:R-:W-:Y:S01]  /*125b0*/  HMMA.16816.F32.BF16 R12, R48.reuse, R36, R12 ;  /* 0x00000024300c723c */ /* 0x040fe2000004180c */
[----:B------:R-:W-:Y:S07]  /*125c0*/  MUFU.EX2 R134, R134 ;  /* 0x0000008600867308 */ /* 0x000fee0000000800 */
        /* <DEDUP_REMOVED lines=65> */
[C---:B------:R-:W-:Y:S08]  /*129e0*/  HMMA.16816.F32.BF16 R44, R56.reuse, R40, R44 ;  /* 0x00000028382c723c */ /* 0x040ff0000004182c */
[----:B------:R-:W-:Y:S01]  /*129f0*/  HMMA.16816.F32.BF16 R8, R56, R42, R8 ;  /* 0x0000002a3808723c */ /* 0x000fe20000041808 */
[----:B------:R-:W-:Y:S01]  /*12a00*/  FFMA.FTZ R58, R185, R111, R104 ;  /* 0x0000006fb93a7223 */ /* 0x000fe20000010068 */
[--C-:B------:R-:W-:Y:S01]  /*12a10*/  FFMA.FTZ R56, R66, UR4, -R108.reuse ;  /* 0x0000000442387c23 */ /* 0x100fe2000801086c */
[----:B------:R-:W-:Y:S01]  /*12a20*/  FFMA.FTZ R57, R67, UR4, -R108 ;  /* 0x0000000443397c23 */ /* 0x000fe2000801086c */
[--C-:B------:R-:W-:Y:S01]  /*12a30*/  FFMA.FTZ R185, R61, UR4, -R103.reuse ;  /* 0x000000043db97c23 */ /* 0x100fe20008010867 */
[----:B------:R-:W-:Y:S01]  /*12a40*/  FADD.FTZ R58, R101, R58 ;  /* 0x0000003a653a7221 */ /* 0x000fe20000010000 */
[----:B------:R-:W1:Y:S02]  /*12a50*/  LDSM.16.MT88.4 R40, [R102+0x9000] ;  /* 0x009000006628783b */ /* 0x000e640000004200 */
[----:B--2---:R-:W-:Y:S01]  /*12a60*/  HMMA.16816.F32.BF16 R24, R48, R36, R24 ;  /* 0x000000243018723c */ /* 0x004fe20000041818 */
[----:B------:R-:W-:Y:S01]  /*12a70*/  FADD.FTZ R37, R55, R58 ;  /* 0x0000003a37257221 */ /* 0x000fe20000010000 */
[----:B------:R-:W-:Y:S01]  /*12a80*/  FFMA.FTZ R36, R62, UR4, -R103 ;  /* 0x000000043e247c23 */ /* 0x000fe20008010867 */
[----:B------:R-:W2:Y:S02]  /*12a90*/  MUFU.EX2 R56, R56 ;  /* 0x0000003800387308 */ /* 0x000ea40000000800 */
[----:B------:R-:W-:Y:S01]  /*12aa0*/  FADD.FTZ R37, R2, R37 ;  /* 0x0000002502257221 */ /* 0x000fe20000010000 */
[----:B------:R-:W-:-:S02]  /*12ab0*/  FADD.FTZ R2, R0, R105 ;  /* 0x0000006900027221 */ /* 0x000fc40000010000 */
[C---:B----4-:R-:W-:Y:S01]  /*12ac0*/  HMMA.16816.F32.BF16 R12, R48.reuse, R28, R12 ;  /* 0x0000001c300c723c */ /* 0x050fe2000004180c */
[----:B------:R-:W-:Y:S01]  /*12ad0*/  FADD.FTZ R84, R84, R37 ;  /* 0x0000002554547221 */ /* 0x000fe20000010000 */
[----:B------:R-:W-:Y:S01]  /*12ae0*/  FADD.FTZ R97, R97, R2 ;  /* 0x0000000261617221 */ /* 0x000fe20000010000 */
[----:B------:R-:W-:Y:S01]  /*12af0*/  FFMA.FTZ R37, R63, UR4, -R103 ;  /* 0x000000043f257c23 */ /* 0x000fe20008010867 */
[----:B------:R-:W3:Y:S01]  /*12b00*/  MUFU.EX2 R57, R57 ;  /* 0x0000003900397308 */ /* 0x000ee20000000800 */
[----:B------:R-:W-:Y:S01]  /*12b10*/  FADD.FTZ R81, R81, R84 ;  /* 0x0000005451517221 */ /* 0x000fe20000010000 */
[----:B------:R-:W-:Y:S01]  /*12b20*/  FADD.FTZ R2, R92, R97 ;  /* 0x000000615c027221 */ /* 0x000fe20000010000 */
[----:B------:R-:W-:Y:S01]  /*12b30*/  LDSM.16.MT88.4 R84, [R160+0x9800] ;  /* 0x00980000a054783b */ /* 0x000fe20000004200 */
[C---:B------:R-:W-:Y:S01]  /*12b40*/  HMMA.16816.F32.BF16 R16, R48.reuse, R30, R16 ;  /* 0x0000001e3010723c */ /* 0x040fe20000041810 */
[----:B------:R-:W-:Y:S01]  /*12b50*/  FADD.FTZ R76, R76, R81 ;  /* 0x000000514c4c7221 */ /* 0x000fe20000010000 */
[----:B------:R-:W-:Y:S01]  /*12b60*/  FADD.FTZ R2, R89, R2 ;  /* 0x0000000259027221 */ /* 0x000fe20000010000 */
[----:B------:R-:W4:Y:S01]  /*12b70*/  LDSM.16.MT88.4 R28, [R100+0x9000] ;  /* 0x00900000641c783b */ /* 0x000f220000004200 */
[----:B------:R-:W-:Y:S01]  /*12b80*/  MUFU.EX2 R0, R60 ;  /* 0x0000003c00007308 */ /* 0x000fe20000000800 */
[----:B------:R-:W-:Y:S01]  /*12b90*/  FADD.FTZ R73, R73, R76 ;  /* 0x0000004c49497221 */ /* 0x000fe20000010000 */
[----:B------:R-:W-:Y:S01]  /*12ba0*/  FADD.FTZ R69, R69, R2 ;  /* 0x0000000245457221 */ /* 0x000fe20000010000 */
[----:B------:R-:W5:Y:S01]  /*12bb0*/  LDSM.16.MT88.4 R92, [R164+0x9800] ;  /* 0x00980000a45c783b */ /* 0x000f620000004200 */
[----:B------:R-:W-:Y:S01]  /*12bc0*/  HMMA.16816.F32.BF16 R4, R48, R38, R4 ;  /* 0x000000263004723c */ /* 0x000fe20000041804 */
[----:B------:R-:W-:Y:S01]  /*12bd0*/  FADD.FTZ R72, R72, R73 ;  /* 0x0000004948487221 */ /* 0x000fe20000010000 */
[----:B------:R-:W-:Y:S01]  /*12be0*/  FADD.FTZ R69, R68, R69 ;  /* 0x0000004544457221 */ /* 0x000fe20000010000 */
[----:B--2---:R-:W-:Y:S01]  /*12bf0*/  F2FP.BF16.F32.PACK_AB R68, R56, R3 ;  /* 0x000000033844723e */ /* 0x004fe200000010ff */
[----:B------:R-:W2:Y:S01]  /*12c00*/  MUFU.EX2 R37, R37 ;  /* 0x0000002500257308 */ /* 0x000ea20000000800 */
[----:B------:R-:W-:Y:S01]  /*12c10*/  FADD.FTZ R75, R75, R72 ;  /* 0x000000484b4b7221 */ /* 0x000fe20000010000 */
[----:B------:R-:W-:-:S03]  /*12c20*/  FADD.FTZ R70, R70, R69 ;  /* 0x0000004546467221 */ /* 0x000fc60000010000 */
[----:B------:R-:W-:Y:S01]  /*12c30*/  FADD.FTZ R2, R74, R75 ;  /* 0x0000004b4a027221 */ /* 0x000fe20000010000 */
[----:B------:R-:W-:Y:S02]  /*12c40*/  FADD.FTZ R70, R71, R70 ;  /* 0x0000004647467221 */ /* 0x000fe40000010000 */
[----:B------:R-:W-:Y:S01]  /*12c50*/  MUFU.EX2 R36, R36 ;  /* 0x0000002400247308 */ /* 0x000fe20000000800 */
[----:B------:R-:W-:Y:S01]  /*12c60*/  FADD.FTZ R2, R77, R2 ;  /* 0x000000024d027221 */ /* 0x000fe20000010000 */
[----:B------:R-:W-:Y:S01]  /*12c70*/  FADD.FTZ R83, R83, R70 ;  /* 0x0000004653537221 */ /* 0x000fe20000010000 */
[----:B---3--:R-:W-:Y:S01]  /*12c80*/  F2FP.BF16.F32.PACK_AB R70, R184, R57 ;  /* 0x00000039b846723e */ /* 0x008fe200000010ff */
[C---:B-1----:R-:W-:Y:S01]  /*12c90*/  HMMA.16816.F32.BF16 R32, R48.reuse, R40, R32 ;  /* 0x000000283020723c */ /* 0x042fe20000041820 */
[----:B------:R-:W-:Y:S01]  /*12ca0*/  FADD.FTZ R91, R91, R2 ;  /* 0x000000025b5b7221 */ /* 0x000fe20000010000 */
[----:B------:R-:W-:Y:S01]  /*12cb0*/  FADD.FTZ R78, R78, R83 ;  /* 0x000000534e4e7221 */ /* 0x000fe20000010000 */
[----:B------:R-:W-:Y:S01]  /*12cc0*/  MOV R2, R54 ;  /* 0x0000003600027202 */ /* 0x000fe20000000f00 */
[----:B------:R-:W1:Y:S01]  /*12cd0*/  MUFU.EX2 R185, R185 ;  /* 0x000000b900b97308 */ /* 0x000e620000000800 */
[----:B------:R-:W-:Y:S01]  /*12ce0*/  FADD.FTZ R91, R82, R91 ;  /* 0x0000005b525b7221 */ /* 0x000fe20000010000 */
[----:B------:R-:W-:Y:S01]  /*12cf0*/  FADD.FTZ R79, R79, R78 ;  /* 0x0000004e4f4f7221 */ /* 0x000fe20000010000 */
[----:B--2---:R-:W-:Y:S01]  /*12d00*/  F2FP.BF16.F32.PACK_AB R69, R37, R0 ;  /* 0x000000002545723e */ /* 0x004fe200000010ff */
[----:B------:R-:W-:Y:S01]  /*12d10*/  HMMA.16816.F32.BF16 R20, R48, R42, R20 ;  /* 0x0000002a3014723c */ /* 0x000fe20000041814 */
[----:B------:R-:W-:Y:S01]  /*12d20*/  FADD.FTZ R88, R88, R91 ;  /* 0x0000005b58587221 */ /* 0x000fe20000010000 */
[----:B------:R-:W-:Y:S01]  /*12d30*/  FADD.FTZ R80, R80, R79 ;  /* 0x0000004f50507221 */ /* 0x000fe20000010000 */
[----:B------:R-:W-:-:S02]  /*12d40*/  @P0 MOV R2, R54 ;  /* 0x0000003600020202 */ /* 0x000fc40000000f00 */
[----:B------:R-:W-:Y:S01]  /*12d50*/  FADD.FTZ R129, R129, R88 ;  /* 0x0000005881817221 */ /* 0x000fe20000010000 */
[----:B------:R-:W-:-:S03]  /*12d60*/  FADD.FTZ R135, R135, R80 ;  /* 0x0000005087877221 */ /* 0x000fc60000010000 */
[----:B------:R-:W-:Y:S01]  /*12d70*/  FADD.FTZ R136, R136, R129 ;  /* 0x0000008188887221 */ /* 0x000fe20000010000 */
[----:B------:R-:W-:Y:S01]  /*12d80*/  FADD.FTZ R90, R90, R135 ;  /* 0x000000875a5a7221 */ /* 0x000fe20000010000 */
[C---:B----4-:R-:W-:Y:S02]  /*12d90*/  HMMA.16816.F32.BF16 R44, R48.reuse, R28, R44 ;  /* 0x0000001c302c723c */ /* 0x050fe4000004182c */
[----:B------:R-:W-:Y:S01]  /*12da0*/  FADD.FTZ R131, R131, R136 ;  /* 0x0000008883837221 */ /* 0x000fe20000010000 */
[----:B-1----:R-:W-:Y:S01]  /*12db0*/  F2FP.BF16.F32.PACK_AB R71, R185, R36 ;  /* 0x00000024b947723e */ /* 0x002fe200000010ff */
[----:B------:R-:W-:Y:S02]  /*12dc0*/  FADD.FTZ R133, R133, R90 ;  /* 0x0000005a85857221 */ /* 0x000fe40000010000 */
[----:B------:R-:W-:Y:S02]  /*12dd0*/  FADD.FTZ R130, R130, R131 ;  /* 0x0000008382827221 */ /* 0x000fe40000010000 */
[----:B------:R-:W-:Y:S01]  /*12de0*/  FADD.FTZ R134, R134, R133 ;  /* 0x0000008586867221 */ /* 0x000fe20000010000 */
[----:B------:R-:W-:Y:S01]  /*12df0*/  HMMA.16816.F32.BF16 R8, R48, R30, R8 ;  /* 0x0000001e3008723c */ /* 0x000fe20000041808 */
[----:B------:R-:W-:Y:S01]  /*12e00*/  FADD.FTZ R130, R137, R130 ;  /* 0x0000008289827221 */ /* 0x000fe20000010000 */
[----:B------:R-:W1:Y:S01]  /*12e10*/  LDSM.16.MT88.4 R28, [R102+0x9800] ;  /* 0x00980000661c783b */ /* 0x000e620000004200 */
[----:B------:R-:W-:-:S02]  /*12e20*/  FADD.FTZ R125, R125, R134 ;  /* 0x000000867d7d7221 */ /* 0x000fc40000010000 */
[----:B------:R-:W-:Y:S02]  /*12e30*/  FADD.FTZ R121, R121, R130 ;  /* 0x0000008279797221 */ /* 0x000fe40000010000 */
[----:B------:R-:W-:Y:S01]  /*12e40*/  FADD.FTZ R128, R128, R125 ;  /* 0x0000007d80807221 */ /* 0x000fe20000010000 */
[----:B-----5:R-:W-:Y:S01]  /*12e50*/  HMMA.16816.F32.BF16 R96, R68, R92, R12 ;  /* 0x0000005c4460723c */ /* 0x020fe2000004180c */
        /* <DEDUP_REMOVED lines=21> */
[C---:B-1----:R-:W-:Y:S01]  /*12fb0*/  HMMA.16816.F32.BF16 R80, R68.reuse, R28, R32 ;  /* 0x0000001c4450723c */ /* 0x042fe20000041820 */
[----:B------:R-:W-:Y:S01]  /*12fc0*/  FADD.FTZ R57, R57, R56 ;  /* 0x0000003839397221 */ /* 0x000fe20000010000 */
[-C--:B------:R-:W-:Y:S01]  /*12fd0*/  MOV R0, R52.reuse ;  /* 0x0000003400007202 */ /* 0x080fe20000000f00 */
[----:B------:R-:W-:Y:S01]  /*12fe0*/  FADD.FTZ R36, R36, R37 ;  /* 0x0000002524247221 */ /* 0x000fe20000010000 */
[----:B------:R-:W-:Y:S01]  /*12ff0*/  @P0 MOV R0, R52 ;  /* 0x0000003400000202 */ /* 0x000fe20000000f00 */
[----:B------:R-:W-:Y:S02]  /*13000*/  FADD.FTZ R184, R184, R57 ;  /* 0x00000039b8b87221 */ /* 0x000fe40000010000 */
[----:B------:R-:W-:Y:S01]  /*13010*/  FADD.FTZ R185, R185, R36 ;  /* 0x00000024b9b97221 */ /* 0x000fe20000010000 */
[C---:B------:R-:W-:Y:S08]  /*13020*/  HMMA.16816.F32.BF16 R76, R68.reuse, R30, R20 ;  /* 0x0000001e444c723c */ /* 0x040ff00000041814 */
[C---:B--2---:R-:W-:Y:S08]  /*13030*/  HMMA.16816.F32.BF16 R72, R68.reuse, R12, R44 ;  /* 0x0000000c4448723c */ /* 0x044ff0000004182c */
[----:B------:R-:W-:Y:S01]  /*13040*/  HMMA.16816.F32.BF16 R68, R68, R14, R8 ;  /* 0x0000000e4444723c */ /* 0x000fe20000041808 */
[----:B------:R-:W-:-:S04]  /*13050*/  NOP ;  /* 0x0000000000007918 */ /* 0x000fc80000000000 */
[----:B------:R-:W-:-:S15]  /*13060*/  @P0 BRA `(.L_x_6767) ;  /* 0x0000000000040947 */ /* 0x000fde0003800000 */
.L_x_6761:
[----:B------:R-:W-:-:S07]  /*13070*/  IADD3 R53, PT, PT, R65, -0x1, RZ ;  /* 0xffffffff41357810 */ /* 0x000fce0007ffe0ff */
.L_x_6767:
        /* <DEDUP_REMOVED lines=18> */
.L_x_6772:
        /* <DEDUP_REMOVED lines=77> */
.L_x_6769:
[----:B------:R-:W-:Y:S02]  /*13670*/  LOP3.LUT R7, R0, 0x38, R7, 0x78, !PT ;  /* 0x0000003800077812 */ /* 0x000fe400078e7807 */
[----:B------:R-:W-:Y:S02]  /*13680*/  SHF.L.U32 R3, R2, 0x5, RZ ;  /* 0x0000000502037819 */ /* 0x000fe400000006ff */
[----:B------:R-:W-:Y:S02]  /*13690*/  LOP3.LUT R4, R7, 0x1e00, R4, 0xf8, !PT ;  /* 0x00001e0007047812 */ /* 0x000fe400078ef804 */
[----:B------:R-:W-:Y:S02]  /*136a0*/  IADD3 R6, P0, PT, R3, R176, RZ ;  /* 0x000000b003067210 */ /* 0x000fe40007f1e0ff */
[----:B------:R-:W-:Y:S02]  /*136b0*/  LEA R187, R4, UR5, 0x1 ;  /* 0x0000000504bb7c11 */ /* 0x000fe4000f8e08ff */
[----:B-1----:R-:W-:Y:S02]  /*136c0*/  SHF.L.U64.HI R5, R2, 0x5, R5 ;  /* 0x0000000502057819 */ /* 0x002fe40000010205 */
        /* <DEDUP_REMOVED lines=27> */
[----:B------:R-:W1:Y:S08]  /*13880*/  LDSM.16.M88.4 R108, [R168+0x2000] ;  /* 0x00200000a86c783b */ /* 0x000e700000000200 */
[----:B------:R-:W5:Y:S08]  /*13890*/  LDSM.16.M88.4 R112, [R168+0x2800] ;  /* 0x00280000a870783b */ /* 0x000f700000000200 */
[----:B------:R-:W2:Y:S08]  /*138a0*/  LDSM.16.M88.4 R116, [R168+0x3000] ;  /* 0x00300000a874783b */ /* 0x000eb00000000200 */
[----:B------:R-:W3:Y:S08]  /*138b0*/  LDSM.16.M88.4 R120, [R168+0x3800] ;  /* 0x00380000a878783b */ /* 0x000ef00000000200 */
        /* <DEDUP_REMOVED lines=9> */
[----:B------:R-:W4:Y:S01]  /*13950*/  LDSM.16.M88.4 R156, [R163+0x3800] ;  /* 0x00380000a39c783b */ /* 0x000f220000000200 */
[C---:B-1----:R-:W-:Y:S08]  /*13960*/  HMMA.16816.F32.BF16 R4, R104.reuse, R108, RZ ;  /* 0x0000006c6804723c */ /* 0x042ff000000418ff */
[C---:B------:R-:W-:Y:S01]  /*13970*/  HMMA.16816.F32.BF16 R8, R104.reuse, R110, RZ ;  /* 0x0000006e6808723c */ /* 0x040fe200000418ff */
[----:B------:R-:W1:Y:S07]  /*13980*/  LDSM.16.M88.4 R108, [R163+0x4000] ;  /* 0x00400000a36c783b */ /* 0x000e6e0000000200 */
[C---:B-----5:R-:W-:Y:S08]  /*13990*/  HMMA.16816.F32.BF16 R12, R104.reuse, R112, RZ ;  /* 0x00000070680c723c */ /* 0x060ff000000418ff */
[C---:B------:R-:W-:Y:S01]  /*139a0*/  HMMA.16816.F32.BF16 R16, R104.reuse, R114, RZ ;  /* 0x000000726810723c */ /* 0x040fe200000418ff */
[----:B------:R-:W-:Y:S07]  /*139b0*/  LDSM.16.M88.4 R112, [R163+0x5000] ;  /* 0x00500000a370783b */ /* 0x000fee0000000200 */
[C---:B--2---:R-:W-:Y:S08]  /*139c0*/  HMMA.16816.F32.BF16 R20, R104.reuse, R116, RZ ;  /* 0x000000746814723c */ /* 0x044ff000000418ff */
        /* <DEDUP_REMOVED lines=50> */
[C---:B------:R-:W-:Y:S08]  /*13cf0*/  HMMA.16816.F32.BF16 R40, R120.reuse, R110, R40 ;  /* 0x0000006e7828723c */ /* 0x040ff00000041828 */
        /* <DEDUP_REMOVED lines=231> */
.L_x_6771:
        /* <DEDUP_REMOVED lines=28> */
.L_x_6770:
        /* <DEDUP_REMOVED lines=409> */
.L_x_6768:
        /* <DEDUP_REMOVED lines=140> */
.L_x_6774:
[----:B------:R-:W-:Y:S05]  /*16f80*/  BSYNC.RECONVERGENT B0 ;  /* 0x0000000000007941 */ /* 0x000fea0003800200 */
.L_x_6773:
        /* <DEDUP_REMOVED lines=33> */
.L_x_6775:
        /* <DEDUP_REMOVED lines=14> */
.L_x_7197:


//--------------------- .text._ZN5flash24flash_fwd_splitkv_kernelI23Flash_fwd_kernel_traitsILi64ELi64ELi128ELi4ELb0ELb0EN7cutlass10bfloat16_tE19Flash_kernel_traitsILi64ELi64ELi128ELi4ES3_EELb1ELb0ELb1ELb0ELb0ELb0ELb1ELb1EEEvNS_16Flash_fwd_paramsE --------------------------
	.section	.text._ZN5flash24flash_fwd_splitkv_kernelI23Flash_fwd_kernel_traitsILi64ELi64ELi128ELi4ELb0ELb0EN7cutlass10bfloat16_tE19Flash_kernel_traitsILi64ELi64ELi128ELi4ES3_EELb1ELb0ELb1ELb0ELb0ELb0ELb1ELb1EEEvNS_16Flash_fwd_paramsE,"ax",@progbits
	.align	128
        .global         _ZN5flash24flash_fwd_splitkv_kernelI23Flash_fwd_kernel_traitsILi64ELi64ELi128ELi4ELb0ELb0EN7cutlass10bfloat16_tE19Flash_kernel_traitsILi64ELi64ELi128ELi4ES3_EELb1ELb0ELb1ELb0ELb0ELb0ELb1ELb1EEEvNS_16Flash_fwd_paramsE
        .type           _ZN5flash24flash_fwd_splitkv_kernelI23Flash_fwd_kernel_traitsILi64ELi64ELi128ELi4ELb0ELb0EN7cutlass10bfloat16_tE19Flash_kernel_traitsILi64ELi64ELi128ELi4ES3_EELb1ELb0ELb1ELb0ELb0ELb0ELb1ELb1EEEvNS_16Flash_fwd_paramsE,@function
        .size           _ZN5flash24flash_fwd_splitkv_kernelI23Flash_fwd_kernel_traitsILi64ELi64ELi128ELi4ELb0ELb0EN7cutlass10bfloat16_tE19Flash_kernel_traitsILi64ELi64ELi128ELi4ES3_EELb1ELb0ELb1ELb0ELb0ELb0ELb1ELb1EEEvNS_16Flash_fwd_paramsE,(.L_x_7198 - _ZN5flash24flash_fwd_splitkv_kernelI23Flash_fwd_kernel_traitsILi64ELi64ELi128ELi4ELb0ELb0EN7cutlass10bfloat16_tE19Flash_kernel_traitsILi64ELi64ELi128ELi4ES3_EELb1ELb0ELb1ELb0ELb0ELb0ELb1ELb1EEEvNS_16Flash_fwd_paramsE)
        .other          _ZN5flash24flash_fwd_splitkv_kernelI23Flash_fwd_kernel_traitsILi64ELi64ELi128ELi4ELb0ELb0EN7cutlass10bfloat16_tE19Flash_kernel_traitsILi64ELi64ELi128ELi4ES3_EELb1ELb0ELb1ELb0ELb0ELb0ELb1ELb1EEEvNS_16Flash_fwd_paramsE,@"STO_CUDA_ENTRY STV_DEFAULT"
_ZN5flash24flash_fwd_splitkv_kernelI23Flash_fwd_kernel_traitsILi64ELi64ELi128ELi4ELb0ELb0EN7cutlass10bfloat16_tE19Flash_kernel_traitsILi64ELi64ELi128ELi4ES3_EELb1ELb0ELb1ELb0ELb0ELb0ELb1ELb1EEEvNS_16Flash_fwd_paramsE:
.text._ZN5flash24flash_fwd_splitkv_kernelI23Flash_fwd_kernel_traitsILi64ELi64ELi128ELi4ELb0ELb0EN7cutlass10bfloat16_tE19Flash_kernel_traitsILi64ELi64ELi128ELi4ES3_EELb1ELb0ELb1ELb0ELb0ELb0ELb1ELb1EEEvNS_16Flash_fwd_paramsE:
[----:B------:R-:W-:Y:S08]  /*0000*/  LDC R1, c[0x0][0x37c] ;  /* 0x0000df00ff017b82 */ /* 0x000ff00000000800 */
[----:B------:R-:W1:Y:S01]  /*0010*/  LDC R9, c[0x0][0x3e0] ;  /* 0x0000f800ff097b82 */ /* 0x000e620000000800 */
[----:B------:R-:W2:Y:S01]  /*0020*/  S2R R130, SR_CTAID.Z ;  /* 0x0000000000827919 */ /* 0x000ea20000002700 */
[----:B------:R-:W3:Y:S01]  /*0030*/  LDCU.64 UR6, c[0x0][0x358] ;  /* 0x00006b00ff0677ac */ /* 0x000ee20008000a00 */
[----:B------:R-:W-:Y:S01]  /*0040*/  IMAD.MOV.U32 R12, RZ, RZ, -0x1 ;  /* 0xffffffffff0c7424 */ /* 0x000fe200078e00ff */
[----:B------:R-:W4:Y:S04]  /*0050*/  LDCU.64 UR4, c[0x0][0x470] ;  /* 0x00008e00ff0477ac */ /* 0x000f280008000a00 */
[----:B------:R-:W3:Y:S01]  /*0060*/  LDC.64 R6, c[0x0][0x460] ;  /* 0x00011800ff067b82 */ /* 0x000ee20000000a00 */
        /* <DEDUP_REMOVED lines=19> */
[----:B------:R-:W-:Y:S02]  /*01a0*/  ISETP.NE.U32.AND P0, PT, R4, RZ, PT ;  /* 0x000000ff0400720c */ /* 0x000fe40003f05070 */
[C---:B------:R-:W-:Y:S02]  /*01b0*/  ISETP.NE.AND.EX P1, PT, R5.reuse, RZ, PT, P1 ;  /* 0x000000ff0500720c */ /* 0x040fe40003f25310 */
[----:B------:R-:W-:-:S02]  /*01c0*/  ISETP.NE.AND.EX P3, PT, R5, RZ, PT, P0 ;  /* 0x000000ff0500720c */ /* 0x000fc40003f65300 */
[----:B-1----:R-:W-:-:S05]  /*01d0*/  ISETP.NE.U32.AND P0, PT, R2, RZ, PT ;  /* 0x000000ff0200720c */ /* 0x002fca0003f05070 */
[----:B------:R-:W-:Y:S01]  /*01e0*/  @P2 VIADD R163, R163, 0x1 ;  /* 0x00000001a3a32836 */ /* 0x000fe20000000000 */
[----:B------:R-:W-:Y:S02]  /*01f0*/  @!P4 LOP3.LUT R163, RZ, R9, RZ, 0x33, !PT ;  /* 0x00000009ffa3c212 */ /* 0x000fe400078e33ff */
[----:B------:R-:W-:-:S03]  /*0200*/  ISETP.NE.AND.EX P2, PT, R3, RZ, PT, P0 ;  /* 0x000000ff0300720c */ /* 0x000fc60003f45300 */
[----:B---3--:R-:W-:-:S05]  /*0210*/  IMAD.WIDE.U32 R14, R163, 0x4, R6 ;  /* 0x00000004a30e7825 */ /* 0x008fca00078e0006 */
[----:B------:R-:W2:Y:S04]  /*0220*/  @P1 LDG.E R12, desc[UR6][R14.64] ;  /* 0x000000060e0c1981 */ /* 0x000ea8000c1e1900 */
[----:B------:R1:W2:Y:S01]  /*0230*/  @P3 LDG.E R11, desc[UR6][R14.64+0x4] ;  /* 0x000004060e0b3981 */ /* 0x0002a2000c1e1900 */
[----:B----4-:R-:W-:Y:S01]  /*0240*/  ISETP.NE.U32.AND P0, PT, RZ, UR4, PT ;  /* 0x00000004ff007c0c */ /* 0x010fe2000bf05070 */
[----:B------:R-:W-:Y:S01]  /*0250*/  IMAD.SHL.U32 R5, R163, 0x4, RZ ;  /* 0x00000004a3057824 */ /* 0x000fe200078e00ff */
[----:B------:R-:W-:Y:S01]  /*0260*/  SHF.R.U32.HI R4, RZ, 0x1e, R163 ;  /* 0x0000001eff047819 */ /* 0x000fe200000116a3 */
[----:B------:R-:W-:Y:S01]  /*0270*/  IMAD.MOV.U32 R6, RZ, RZ, RZ ;  /* 0x000000ffff067224 */ /* 0x000fe200078e00ff */
[----:B------:R-:W-:Y:S02]  /*0280*/  ISETP.NE.AND.EX P5, PT, RZ, UR5, PT, P0 ;  /* 0x00000005ff007c0c */ /* 0x000fe4000bfa5300 */
[----:B------:R-:W-:-:S02]  /*0290*/  @P2 IADD3 R16, P0, PT, R5, R2, RZ ;  /* 0x0000000205102210 */ /* 0x000fc40007f1e0ff */
[----:B------:R-:W-:-:S03]  /*02a0*/  IADD3 R134, P1, PT, R5, UR4, RZ ;  /* 0x0000000405867c10 */ /* 0x000fc6000ff3e0ff */
[C---:B------:R-:W-:Y:S01]  /*02b0*/  @P2 IMAD.X R17, R4.reuse, 0x1, R3, P0 ;  /* 0x0000000104112824 */ /* 0x040fe200000e0603 */
[----:B------:R-:W-:Y:S01]  /*02c0*/  IADD3.X R135, PT, PT, R4, UR5, RZ, P1, !PT ;  /* 0x0000000504877c10 */ /* 0x000fe20008ffe4ff */
[----:B------:R-:W3:Y:S03]  /*02d0*/  LDC.64 R2, c[0x0][0x468] ;  /* 0x00011a00ff027b82 */ /* 0x000ee60000000a00 */
[----:B------:R4:W5:Y:S04]  /*02e0*/  @P2 LDG.E R63, desc[UR6][R16.64] ;  /* 0x00000006103f2981 */ /* 0x000968000c1e1900 */
[----:B------:R4:W5:Y:S01]  /*02f0*/  @P5 LDG.E R6, desc[UR6][R134.64] ;  /* 0x0000000686065981 */ /* 0x000962000c1e1900 */
[----:B------:R-:W1:Y:S01]  /*0300*/  LDCU.U8 UR4, c[0x0][0x532] ;  /* 0x0000a640ff0477ac */ /* 0x000e620008000000 */
[----:B------:R-:W4:Y:S01]  /*0310*/  @!P3 LDC R161, c[0x0][0x434] ;  /* 0x00010d00ffa1bb82 */ /* 0x000f220000000800 */
        /* <DEDUP_REMOVED lines=9> */
[----:B----4-:R-:W-:Y:S01]  /*03b0*/  IMAD.SHL.U32 R162, R13, 0x40, RZ ;  /* 0x000000400da27824 */ /* 0x010fe200078e00ff */
[----:B------:R1:W5:Y:S01]  /*03c0*/  @!P1 LDG.E R7, desc[UR6][R14.64] ;  /* 0x000000060e079981 */ /* 0x000362000c1e1900 */
[----:B--2---:R-:W-:-:S10]  /*03d0*/  @P3 IMAD.IADD R161, R11, 0x1, -R12 ;  /* 0x000000010ba13824 */ /* 0x004fd400078e0a0c */
[----:B------:R-:W2:Y:S01]  /*03e0*/  @!P0 LDC R11, c[0x0][0x438] ;  /* 0x00010e00ff0b8b82 */ /* 0x000ea20000000800 */
[----:B------:R-:W-:Y:S01]  /*03f0*/  ISETP.GT.AND P1, PT, R161, R162, PT ;  /* 0x000000a2a100720c */ /* 0x000fe20003f24270 */
[----:B-1----:R-:W-:-:S12]  /*0400*/  @!P0 BRA `(.L_x_6776) ;  /* 0x00000000000c8947 */ /* 0x002fd80003800000 */
[----:B------:R-:W2:Y:S02]  /*0410*/  @P4 LDG.E R0, desc[UR6][R14.64+0x4] ;  /* 0x000004060e004981 */ /* 0x000ea4000c1e1900 */
[----:B--2--5:R-:W-:-:S06]  /*0420*/  @P4 IADD3 R11, PT, PT, R0, -R7, RZ ;  /* 0x80000007000b4210 */ /* 0x024fcc0007ffe0ff */
[----:B------:R1:W5:Y:S02]  /*0430*/  @!P4 LDG.E R11, desc[UR6][R14.64] ;  /* 0x000000060e0bc981 */ /* 0x000364000c1e1900 */
.L_x_6776:
[----:B------:R-:W-:Y:S05]  /*0440*/  @!P1 EXIT ;  /* 0x000000000000994d */ /* 0x000fea0003800000 */
[----:B------:R-:W1:Y:S01]  /*0450*/  LDC R8, c[0x0][0x374] ;  /* 0x0000dd00ff087b82 */ /* 0x000e620000000800 */
[--C-:B--2--5:R-:W-:Y:S01]  /*0460*/  IMAD.IADD R68, R11, 0x1, -R6.reuse ;  /* 0x000000010b447824 */ /* 0x124fe200078e0a06 */
[----:B------:R-:W2:Y:S01]  /*0470*/  S2R R64, SR_TID.X ;  /* 0x0000000000407919 */ /* 0x000ea20000002100 */
[----:B------:R-:W-:Y:S02]  /*0480*/  @P2 IMAD.IADD R63, R63, 0x1, -R6 ;  /* 0x000000013f3f2824 */ /* 0x000fe400078e0a06 */
[----:B------:R-:W-:-:S03]  /*0490*/  IMAD.MOV R131, RZ, RZ, -R163 ;  /* 0x000000ffff837224 */ /* 0x000fc600078e0aa3 */
[----:B------:R-:W3:Y:S01]  /*04a0*/  LDC R0, c[0x0][0x438] ;  /* 0x00010e00ff007b82 */ /* 0x000ee20000000800 */
[----:B------:R-:W-:Y:S01]  /*04b0*/  IMAD R130, R9, R131, R130 ;  /* 0x0000008309827224 */ /* 0x000fe200078e0282 */
[-C--:B-1----:R-:W-:Y:S02]  /*04c0*/  IABS R14, R8.reuse ;  /* 0x00000008000e7213 */ /* 0x082fe40000000000 */
[----:B------:R-:W-:Y:S02]  /*04d0*/  IABS R17, R8 ;  /* 0x0000000800117213 */ /* 0x000fe40000000000 */
[----:B------:R-:W1:Y:S03]  /*04e0*/  I2F.RP R10, R14 ;  /* 0x0000000e000a7306 */ /* 0x000e660000209400 */
[----:B------:R-:W-:Y:S02]  /*04f0*/  IMAD.MOV R17, RZ, RZ, -R17 ;  /* 0x000000ffff117224 */ /* 0x000fe400078e0a11 */
[----:B---3--:R-:W-:-:S05]  /*0500*/  VIADD R0, R0, 0x7f ;  /* 0x0000007f00007836 */ /* 0x008fca0000000000 */
        /* <DEDUP_REMOVED lines=16> */
[----:B------:R-:W-:Y:S01]  /*0610*/  IMAD R17, R10, R17, R0 ;  /* 0x000000110a117224 */ /* 0x000fe200078e0200 */
[----:B------:R-:W3:Y:S01]  /*0620*/  @!P2 LDC R15, c[0x0][0x43c] ;  /* 0x00010f00ff0fab82 */ /* 0x000ee20000000800 */
[----:B------:R-:W4:Y:S03]  /*0630*/  S2R R0, SR_CTAID.Y ;  /* 0x0000000000007919 */ /* 0x000f260000002600 */
[----:B------:R-:W-:Y:S02]  /*0640*/  ISETP.GT.U32.AND P1, PT, R14, R17, PT ;  /* 0x000000110e00720c */ /* 0x000fe40003f24070 */
[----:B-1----:R-:W-:Y:S02]  /*0650*/  @!P2 ISETP.NE.U32.AND P0, PT, R2, RZ, PT ;  /* 0x000000ff0200a20c */ /* 0x002fe40003f05070 */
[----:B------:R-:W1:Y:S09]  /*0660*/  LDC R2, c[0x0][0x508] ;  /* 0x00014200ff027b82 */ /* 0x000e720000000800 */
[----:B------:R-:W-:Y:S01]  /*0670*/  @!P1 IMAD.IADD R17, R17, 0x1, -R14 ;  /* 0x0000000111119824 */ /* 0x000fe200078e0a0e */
[----:B------:R-:W-:Y:S01]  /*0680*/  @!P2 ISETP.NE.AND.EX P0, PT, R3, RZ, PT, P0 ;  /* 0x000000ff0300a20c */ /* 0x000fe20003f05300 */
[----:B------:R-:W-:-:S03]  /*0690*/  @!P1 VIADD R10, R10, 0x1 ;  /* 0x000000010a0a9836 */ /* 0x000fc60000000000 */
[----:B------:R-:W-:Y:S01]  /*06a0*/  ISETP.GE.U32.AND P4, PT, R17, R14, PT ;  /* 0x0000000e1100720c */ /* 0x000fe20003f86070 */
[----:B------:R-:W-:Y:S01]  /*06b0*/  VIADD R14, R13, 0x1 ;  /* 0x000000010d0e7836 */ /* 0x000fe20000000000 */
[----:B---3--:R-:W-:Y:S02]  /*06c0*/  @!P2 SEL R15, R15, RZ, P0 ;  /* 0x000000ff0f0fa207 */ /* 0x008fe40000000000 */
[----:B------:R-:W-:Y:S01]  /*06d0*/  ISETP.NE.AND P0, PT, R8, RZ, PT ;  /* 0x000000ff0800720c */ /* 0x000fe20003f05270 */
[----:B------:R-:W-:Y:S02]  /*06e0*/  IMAD R14, R14, 0x40, -R161 ;  /* 0x000000400e0e7824 */ /* 0x000fe400078e0aa1 */
[----:B------:R-:W-:-:S04]  /*06f0*/  @!P2 IMAD.IADD R63, R68, 0x1, R15 ;  /* 0x00000001443fa824 */ /* 0x000fc800078e020f */
[----:B------:R-:W-:Y:S02]  /*0700*/  VIADD R3, R63, 0x7f ;  /* 0x0000007f3f037836 */ /* 0x000fe40000000000 */
[----:B------:R-:W-:-:S04]  /*0710*/  @P4 VIADD R10, R10, 0x1 ;  /* 0x000000010a0a4836 */ /* 0x000fc80000000000 */
[----:B------:R-:W-:Y:S01]  /*0720*/  @!P3 IMAD.MOV R10, RZ, RZ, -R10 ;  /* 0x000000ffff0ab224 */ /* 0x000fe200078e0a0a */
[----:B-1----:R-:W-:Y:S02]  /*0730*/  IADD3 R2, PT, PT, R3, R2, R14 ;  /* 0x0000000203027210 */ /* 0x002fe40007ffe00e */
[----:B------:R-:W-:Y:S02]  /*0740*/  SHF.R.S32.HI R14, RZ, 0x1f, R3 ;  /* 0x0000001fff0e7819 */ /* 0x000fe40000011403 */
[----:B------:R-:W-:Y:S02]  /*0750*/  @!P0 LOP3.LUT R10, RZ, R8, RZ, 0x33, !PT ;  /* 0x00000008ff0a8212 */ /* 0x000fe400078e33ff */
[----:B------:R-:W-:Y:S02]  /*0760*/  SHF.R.S32.HI R11, RZ, 0x1f, R2 ;  /* 0x0000001fff0b7819 */ /* 0x000fe40000011402 */
[----:B------:R-:W-:Y:S01]  /*0770*/  LEA.HI R14, R14, R3, RZ, 0x7 ;  /* 0x000000030e0e7211 */ /* 0x000fe200078f38ff */
[----:B----4-:R-:W-:Y:S01]  /*0780*/  IMAD R160, R10, R0, RZ ;  /* 0x000000000aa07224 */ /* 0x010fe200078e02ff */
[----:B------:R-:W-:-:S02]  /*0790*/  LEA.HI R11, R11, R2, RZ, 0x7 ;  /* 0x000000020b0b7211 */ /* 0x000fc400078f38ff */
[----:B------:R-:W-:Y:S02]  /*07a0*/  SHF.R.S32.HI R3, RZ, 0x7, R14 ;  /* 0x00000007ff037819 */ /* 0x000fe4000001140e */
[----:B------:R-:W-:Y:S02]  /*07b0*/  SHF.R.S32.HI R11, RZ, 0x7, R11 ;  /* 0x00000007ff0b7819 */ /* 0x000fe4000001140b */
[----:B------:R-:W-:-:S04]  /*07c0*/  VIADDMNMX R10, R160, R10, R3, PT ;  /* 0x0000000aa00a7246 */ /* 0x000fc80003800103 */
[----:B------:R-:W-:-:S04]  /*07d0*/  VIMNMX R55, PT, PT, R10, R11, PT ;  /* 0x0000000b0a377248 */ /* 0x000fc80003fe0100 */
[----:B------:R-:W-:-:S13]  /*07e0*/  ISETP.GE.AND P0, PT, R160, R55, PT ;  /* 0x00000037a000720c */ /* 0x000fda0003f06270 */
[----:B--2---:R-:W-:Y:S05]  /*07f0*/  @!P0 BRA `(.L_x_6777) ;  /* 0x00000004002c8947 */ /* 0x004fea0003800000 */
[----:B------:R-:W1:Y:S01]  /*0800*/  LDC.64 R2, c[0x0][0x430] ;  /* 0x00010c00ff027b82 */ /* 0x000e620000000a00 */
[----:B------:R-:W2:Y:S01]  /*0810*/  LDCU UR9, c[0x0][0x44c] ;  /* 0x00008980ff0977ac */ /* 0x000ea20008000800 */
[----:B------:R-:W-:Y:S01]  /*0820*/  IMAD.IADD R161, R161, 0x1, -R162 ;  /* 0x00000001a1a17824 */ /* 0x000fe200078e0aa2 */
[----:B------:R-:W3:Y:S01]  /*0830*/  LDCU UR8, c[0x0][0x440] ;  /* 0x00008800ff0877ac */ /* 0x000ee20008000800 */
[----:B------:R-:W4:Y:S01]  /*0840*/  LDCU.64 UR4, c[0x0][0x3f8] ;  /* 0x00007f00ff0477ac */ /* 0x000f220008000a00 */
[----:B-1----:R-:W-:Y:S02]  /*0850*/  IMAD R2, R0, R2, R163 ;  /* 0x0000000200027224 */ /* 0x002fe400078e02a3 */
[----:B------:R-:W-:Y:S01]  /*0860*/  IMAD.SHL.U32 R0, R64, 0x4, RZ ;  /* 0x0000000440007824 */ /* 0x000fe200078e00ff */
[----:B------:R-:W-:Y:S01]  /*0870*/  SHF.R.U32.HI R64, RZ, 0x4, R64 ;  /* 0x00000004ff407819 */ /* 0x000fe20000011640 */
[----:B------:R-:W-:-:S04]  /*0880*/  IMAD R2, R2, R9, R130 ;  /* 0x0000000902027224 */ /* 0x000fc800078e0282 */
[----:B------:R-:W-:Y:S01]  /*0890*/  IMAD R3, R2, R3, R162 ;  /* 0x0000000302037224 */ /* 0x000fe200078e02a2 */
[----:B------:R-:W-:Y:S01]  /*08a0*/  LOP3.LUT R2, R0, 0xffc, RZ, 0xc0, !PT ;  /* 0x00000ffc00027812 */ /* 0x000fe200078ec0ff */
[----:B------:R-:W-:Y:S01]  /*08b0*/  VIADD R12, R64, 0x10 ;  /* 0x00000010400c7836 */ /* 0x000fe20000000000 */
[----:B------:R-:W-:Y:S01]  /*08c0*/  LOP3.LUT R0, R0, 0x3c, RZ, 0xc0, !PT ;  /* 0x0000003c00007812 */ /* 0x000fe200078ec0ff */
[----:B--2---:R-:W-:Y:S02]  /*08d0*/  IMAD R5, R3, UR9, RZ ;  /* 0x0000000903057c24 */ /* 0x004fe4000f8e02ff */
[----:B------:R-:W-:Y:S01]  /*08e0*/  VIADD R10, R64, 0x18 ;  /* 0x00000018400a7836 */ /* 0x000fe20000000000 */
[----:B---3--:R-:W-:Y:S01]  /*08f0*/  ISETP.GE.AND P1, PT, R0, UR8, PT ;  /* 0x0000000800007c0c */ /* 0x008fe2000bf26270 */
[C---:B------:R-:W-:Y:S01]  /*0900*/  VIADD R8, R64.reuse, 0x20 ;  /* 0x0000002040087836 */ /* 0x040fe20000000000 */
[C---:B------:R-:W-:Y:S01]  /*0910*/  IADD3 R2, P0, PT, R5.reuse, R2, RZ ;  /* 0x0000000205027210 */ /* 0x040fe20007f1e0ff */
[C---:B------:R-:W-:Y:S01]  /*0920*/  VIADD R6, R64.reuse, 0x28 ;  /* 0x0000002840067836 */ /* 0x040fe20000000000 */
[C---:B------:R-:W-:Y:S01]  /*0930*/  ISETP.GE.OR P5, PT, R64.reuse, R161, P1 ;  /* 0x000000a14000720c */ /* 0x040fe20000fa6670 */
[----:B------:R-:W-:Y:S01]  /*0940*/  VIADD R4, R64, 0x30 ;  /* 0x0000003040047836 */ /* 0x000fe20000000000 */
[----:B------:R-:W-:-:S02]  /*0950*/  LEA.HI.X.SX32 R5, R5, RZ, 0x1, P0 ;  /* 0x000000ff05057211 */ /* 0x000fc400000f0eff */
[----:B------:R-:W-:Y:S01]  /*0960*/  ISETP.NE.AND P0, PT, R0, RZ, PT ;  /* 0x000000ff0000720c */ /* 0x000fe20003f05270 */
[----:B------:R-:W-:Y:S01]  /*0970*/  VIADD R0, R64, 0x8 ;  /* 0x0000000840007836 */ /* 0x000fe20000000000 */
[----:B----4-:R-:W-:Y:S02]  /*0980*/  LEA R14, P2, R2, UR4, 0x2 ;  /* 0x00000004020e7c11 */ /* 0x010fe4000f8410ff */
        /* <DEDUP_REMOVED lines=50> */
.L_x_6777:
        /* <DEDUP_REMOVED lines=9> */
.L_x_6778:
[----:B------:R-:W-:-:S04]  /*0d40*/  UISETP.NE.U32.AND UP0, UPT, UR12, URZ, UPT ;  /* 0x000000ff0c00728c */ /* 0x000fc8000bf05070 */
[----:B------:R-:W-:-:S09]  /*0d50*/  UISETP.NE.AND.EX UP0, UPT, UR13, URZ, UPT, UP0 ;  /* 0x000000ff0d00728c */ /* 0x000fd2000bf05300 */
[----:B------:R-:W-:Y:S05]  /*0d60*/  BRA.U !UP0, `(.L_x_6779) ;  /* 0x0000000508947547 */ /* 0x000fea000b800000 */
[----:B------:R-:W1:Y:S01]  /*0d70*/  LDC R7, c[0x0][0x4f0] ;  /* 0x00013c00ff077b82 */ /* 0x000e620000000800 */
[----:B------:R-:W-:Y:S01]  /*0d80*/  LEA R8, R55, 0xffffff80, 0x7 ;  /* 0xffffff8037087811 */ /* 0x000fe200078e38ff */
[----:B------:R-:W2:Y:S01]  /*0d90*/  LDCU.64 UR4, c[0x0][0x4e8] ;  /* 0x00009d00ff0477ac */ /* 0x000ea20008000a00 */
[----:B------:R-:W3:Y:S01]  /*0da0*/  LDCU.64 UR8, c[0x0][0x3a0] ;  /* 0x00007400ff0877ac */ /* 0x000ee20008000a00 */
[----:B------:R-:W4:Y:S01]  /*0db0*/  LDCU.64 UR14, c[0x0][0x3b8] ;  /* 0x00007700ff0e77ac */ /* 0x000f220008000a00 */
        /* <DEDUP_REMOVED lines=8> */
[----:B-----5:R-:W-:Y:S01]  /*0e40*/  IMAD R0, R3, R2, RZ ;  /* 0x0000000203007224 */ /* 0x020fe200078e02ff */
        /* <DEDUP_REMOVED lines=11> */
[----:B--2---:R-:W-:-:S04]  /*0f00*/  IMAD.WIDE.U32 R2, R163, UR4, RZ ;  /* 0x00000004a3027c25 */ /* 0x004fc8000f8e00ff */
[----:B------:R-:W-:Y:S01]  /*0f10*/  IMAD R169, R163, UR5, R3 ;  /* 0x00000005a3a97c24 */ /* 0x000fe2000f8e0203 */
[C---:B------:R-:W-:Y:S01]  /*0f20*/  LEA R168, P0, R2.reuse, UR12, 0x2 ;  /* 0x0000000c02a87c11 */ /* 0x040fe2000f8010ff */
[----:B------:R-:W1:Y:S01]  /*0f30*/  LDC R3, c[0x0][0x3e8] ;  /* 0x0000fa00ff037b82 */ /* 0x000e620000000800 */
[----:B------:R-:W2:Y:S02]  /*0f40*/  LDCU.64 UR4, c[0x0][0x3a8] ;  /* 0x00007500ff0477ac */ /* 0x000ea40008000a00 */
[----:B------:R-:W-:-:S03]  /*0f50*/  LEA.HI.X R169, R2, UR13, R169, 0x2, P0 ;  /* 0x0000000d02a97c11 */ /* 0x000fc600080f14a9 */
[----:B------:R-:W-:-:S05]  /*0f60*/  @P1 IADD3 R5, PT, PT, R5, 0x1, RZ ;  /* 0x0000000105051810 */ /* 0x000fca0007ffe0ff */
[----:B------:R-:W-:Y:S01]  /*0f70*/  @!P2 IMAD.MOV R5, RZ, RZ, -R5 ;  /* 0x000000ffff05a224 */ /* 0x000fe200078e0a05 */
[----:B------:R-:W-:-:S05]  /*0f80*/  @!P3 LOP3.LUT R5, RZ, R7, RZ, 0x33, !PT ;  /* 0x00000007ff05b212 */ /* 0x000fca00078e33ff */
[----:B------:R-:W-:-:S06]  /*0f90*/  IMAD.WIDE R10, R5, 0x4, R168 ;  /* 0x00000004050a7825 */ /* 0x000fcc00078e02a8 */
[----:B------:R3:W2:Y:S01]  /*0fa0*/  LDG.E R10, desc[UR6][R10.64] ;  /* 0x000000060a0a7981 */ /* 0x0006a2000c1e1900 */
        /* <DEDUP_REMOVED lines=15> */
[----:B------:R-:W-:Y:S02]  /*10a0*/  IMAD.U32 R4, RZ, RZ, UR14 ;  /* 0x0000000eff047e24 */ /* 0x000fe4000f8e00ff */
[----:B------:R-:W-:-:S04]  /*10b0*/  IMAD.HI.U32 R6, R15, R2, RZ ;  /* 0x000000020f067227 */ /* 0x000fc800078e00ff */
[----:B------:R-:W-:-:S04]  /*10c0*/  IMAD.MOV R9, RZ, RZ, -R6 ;  /* 0x000000ffff097224 */ /* 0x000fc800078e0a06 */
[----:B---3--:R-:W-:-:S05]  /*10d0*/  IMAD R11, R0, R9, R2 ;  /* 0x00000009000b7224 */ /* 0x008fca00078e0202 */
[----:B------:R-:W-:-:S13]  /*10e0*/  ISETP.GT.U32.AND P0, PT, R0, R11, PT ;  /* 0x0000000b0000720c */ /* 0x000fda0003f04070 */
[-C--:B------:R-:W-:Y:S02]  /*10f0*/  @!P0 IADD3 R11, PT, PT, R11, -R0.reuse, RZ ;  /* 0x800000000b0b8210 */ /* 0x080fe40007ffe0ff */
[----:B------:R-:W-:Y:S02]  /*1100*/  @!P0 IADD3 R6, PT, PT, R6, 0x1, RZ ;  /* 0x0000000106068810 */ /* 0x000fe40007ffe0ff */
[----:B------:R-:W-:Y:S02]  /*1110*/  ISETP.GE.U32.AND P1, PT, R11, R0, PT ;  /* 0x000000000b00720c */ /* 0x000fe40003f26070 */
[----:B------:R-:W-:-:S04]  /*1120*/  LOP3.LUT R0, R130, R3, RZ, 0x3c, !PT ;  /* 0x0000000382007212 */ /* 0x000fc800078e3cff */
[----:B------:R-:W-:Y:S02]  /*1130*/  ISETP.GE.AND P3, PT, R0, RZ, PT ;  /* 0x000000ff0000720c */ /* 0x000fe40003f66270 */
[----:B------:R-:W-:-:S05]  /*1140*/  LOP3.LUT R0, RZ, R3, RZ, 0x33, !PT ;  /* 0x00000003ff007212 */ /* 0x000fca00078e33ff */
[----:B------:R-:W-:Y:S01]  /*1150*/  @P1 VIADD R6, R6, 0x1 ;  /* 0x0000000106061836 */ /* 0x000fe20000000000 */
        /* <DEDUP_REMOVED lines=15> */
[----:B------:R-:W-:Y:S01]  /*1250*/  MOV R14, R10 ;  /* 0x0000000a000e7202 */ /* 0x000fe20000000f00 */
[----:B------:R-:W-:Y:S01]  /*1260*/  IMAD.WIDE.U32 R16, R8, R4, R16 ;  /* 0x0000000408107225 */ /* 0x000fe200078e0010 */
[----:B------:R-:W-:-:S03]  /*1270*/  @!P3 IADD3 R11, PT, PT, -R11, RZ, RZ ;  /* 0x000000ff0b0bb210 */ /* 0x000fc60007ffe1ff */
        /* <DEDUP_REMOVED lines=14> */
[----:B------:R-:W-:Y:S01]  /*1360*/  IMAD.WIDE.U32 R18, R10, UR10, R14 ;  /* 0x0000000a0a127c25 */ /* 0x000fe2000f8e000e */
[----:B------:R-:W-:-:S03]  /*1370*/  IADD3 R10, PT, PT, R17, R7, RZ ;  /* 0x00000007110a7210 */ /* 0x000fc60007ffe0ff */
[----:B------:R-:W-:Y:S01]  /*1380*/  IMAD.MOV.U32 R14, RZ, RZ, R16 ;  /* 0x000000ffff0e7224 */ /* 0x000fe200078e0010 */
[----:B------:R-:W-:Y:S02]  /*1390*/  IADD3 R15, PT, PT, R19, R9, RZ ;  /* 0x00000009130f7210 */ /* 0x000fe40007ffe0ff */
[----:B------:R-:W-:Y:S01]  /*13a0*/  MOV R16, R18 ;  /* 0x0000001200107202 */ /* 0x000fe20000000f00 */
[----:B------:R-:W-:Y:S06]  /*13b0*/  BRA `(.L_x_6780) ;  /* 0x0000000400707947 */ /* 0x000fec0003800000 */
.L_x_6779:
        /* <DEDUP_REMOVED lines=15> */
.L_x_6781:
[----:B------:R-:W2:Y:S01]  /*14b0*/  LDC.64 R4, c[0x0][0x3b8] ;  /* 0x0000ee00ff047b82 */ /* 0x000ea20000000a00 */
[----:B-1----:R-:W-:-:S05]  /*14c0*/  IADD3 R2, PT, PT, R6, R7, RZ ;  /* 0x0000000706027210 */ /* 0x002fca0007ffe0ff */
[C---:B--2---:R-:W-:Y:S02]  /*14d0*/  IMAD R23, R2.reuse, R5, RZ ;  /* 0x0000000502177224 */ /* 0x044fe400078e02ff */
[----:B------:R-:W-:-:S05]  /*14e0*/  IMAD.WIDE.U32 R2, R2, R4, RZ ;  /* 0x0000000402027225 */ /* 0x000fca00078e00ff */
[----:B------:R-:W-:Y:S02]  /*14f0*/  IADD3 R23, PT, PT, R3, R23, RZ ;  /* 0x0000001703177210 */ /* 0x000fe40007ffe0ff */
[----:B------:R-:W-:Y:S02]  /*1500*/  MOV R22, R2 ;  /* 0x0000000200167202 */ /* 0x000fe40000000f00 */
.L_x_6782:
        /* <DEDUP_REMOVED lines=14> */
.L_x_6783:
[----:B------:R-:W1:Y:S01]  /*15f0*/  LDC.64 R2, c[0x0][0x3c0] ;  /* 0x0000f000ff027b82 */ /* 0x000e620000000a00 */
[----:B------:R-:W-:-:S05]  /*1600*/  IADD3 R6, PT, PT, R6, R7, RZ ;  /* 0x0000000706067210 */ /* 0x000fca0007ffe0ff */
[C---:B-1----:R-:W-:Y:S02]  /*1610*/  IMAD R21, R6.reuse, R3, RZ ;  /* 0x0000000306157224 */ /* 0x042fe400078e02ff */
[----:B------:R-:W-:-:S05]  /*1620*/  IMAD.WIDE.U32 R6, R6, R2, RZ ;  /* 0x0000000206067225 */ /* 0x000fca00078e00ff */
[----:B------:R-:W-:Y:S02]  /*1630*/  IADD3 R21, PT, PT, R7, R21, RZ ;  /* 0x0000001507157210 */ /* 0x000fe40007ffe0ff */
[----:B------:R-:W-:-:S07]  /*1640*/  MOV R20, R6 ;  /* 0x0000000600147202 */ /* 0x000fce0000000f00 */
.L_x_6784:
[----:B------:R-:W1:Y:S01]  /*1650*/  LDC R19, c[0x0][0x3e8] ;  /* 0x0000fa00ff137b82 */ /* 0x000e620000000800 */
[----:B------:R-:W-:Y:S02]  /*1660*/  MOV R8, RZ ;  /* 0x000000ff00087202 */ /* 0x000fe40000000f00 */
[----:B------:R-:W-:Y:S02]  /*1670*/  CS2R R168, SRZ ;  /* 0x0000000000a87805 */ /* 0x000fe4000001ff00 */
[----:B-1---5:R-:W-:Y:S02]  /*1680*/  IABS R0, R19 ;  /* 0x0000001300007213 */ /* 0x022fe40000000000 */
        /* <DEDUP_REMOVED lines=22> */
[----:B------:R-:W-:Y:S01]  /*17f0*/  SHF.R.S32.HI R15, RZ, 0x1f, R7 ;  /* 0x0000001fff0f7819 */ /* 0x000fe20000011407 */
[----:B------:R-:W-:Y:S01]  /*1800*/  IMAD.WIDE.U32 R20, R7, R2, R20 ;  /* 0x0000000207147225 */ /* 0x000fe200078e0014 */
[----:B------:R-:W-:-:S03]  /*1810*/  LOP3.LUT R0, RZ, R19, RZ, 0x33, !PT ;  /* 0x00000013ff007212 */ /* 0x000fc600078e33ff */
[----:B------:R-:W-:Y:S02]  /*1820*/  @P1 VIADD R6, R6, 0x1 ;  /* 0x0000000106061836 */ /* 0x000fe40000000000 */
[C---:B------:R-:W-:Y:S02]  /*1830*/  IMAD R16, R15.reuse, R2, RZ ;  /* 0x000000020f107224 */ /* 0x040fe400078e02ff */
[----:B------:R-:W-:Y:S01]  /*1840*/  IMAD R14, R15, R4, RZ ;  /* 0x000000040f0e7224 */ /* 0x000fe200078e02ff */
[----:B------:R-:W-:Y:S01]  /*1850*/  MOV R17, R6 ;  /* 0x0000000600117202 */ /* 0x000fe20000000f00 */
[----:B------:R-:W-:-:S03]  /*1860*/  IMAD.WIDE.U32 R18, R7, R4, R22 ;  /* 0x0000000407127225 */ /* 0x000fc600078e0016 */
[----:B------:R-:W-:Y:S01]  /*1870*/  @!P3 IADD3 R17, PT, PT, -R17, RZ, RZ ;  /* 0x000000ff1111b210 */ /* 0x000fe20007ffe1ff */
[C---:B------:R-:W-:Y:S02]  /*1880*/  IMAD R15, R7.reuse, R3, R16 ;  /* 0x00000003070f7224 */ /* 0x040fe400078e0210 */
[----:B------:R-:W-:Y:S01]  /*1890*/  IMAD R14, R7, R5, R14 ;  /* 0x00000005070e7224 */ /* 0x000fe200078e020e */
[----:B------:R-:W-:Y:S01]  /*18a0*/  SEL R7, R0, R17, !P2 ;  /* 0x0000001100077207 */ /* 0x000fe20005000000 */
[----:B------:R-:W-:-:S03]  /*18b0*/  IMAD.IADD R21, R21, 0x1, R15 ;  /* 0x0000000115157824 */ /* 0x000fc600078e020f */
[----:B------:R-:W-:Y:S01]  /*18c0*/  SHF.R.S32.HI R15, RZ, 0x1f, R7 ;  /* 0x0000001fff0f7819 */ /* 0x000fe20000011407 */
[----:B-1----:R-:W-:Y:S01]  /*18d0*/  IMAD.WIDE.U32 R20, R7, R10, R20 ;  /* 0x0000000a07147225 */ /* 0x002fe200078e0014 */
[----:B------:R-:W-:-:S03]  /*18e0*/  IADD3 R19, PT, PT, R19, R14, RZ ;  /* 0x0000000e13137210 */ /* 0x000fc60007ffe0ff */
        /* <DEDUP_REMOVED lines=9> */
.L_x_6780:
        /* <DEDUP_REMOVED lines=10> */
[----:B------:R-:W-:Y:S01]  /*1a20*/  MOV R133, RZ ;  /* 0x000000ff00857202 */ /* 0x000fe20000000f00 */
[----:B------:R-:W3:Y:S01]  /*1a30*/  LDCU.64 UR8, c[0x0][0x388] ;  /* 0x00007100ff0877ac */ /* 0x000ee20008000a00 */
[----:B------:R-:W-:Y:S01]  /*1a40*/  SHF.L.U64.HI R66, R2, 0x4, R3 ;  /* 0x0000000402427819 */ /* 0x000fe20000010203 */
[C---:B------:R-:W-:Y:S01]  /*1a50*/  IMAD.SHL.U32 R121, R64.reuse, 0x4, RZ ;  /* 0x0000000440797824 */ /* 0x040fe200078e00ff */
[----:B------:R-:W-:Y:S01]  /*1a60*/  SHF.R.S32.HI R131, RZ, 0x1f, R130 ;  /* 0x0000001fff837819 */ /* 0x000fe20000011482 */
[----:B------:R-:W-:Y:S01]  /*1a70*/  IMAD.SHL.U32 R69, R64, 0x40, RZ ;  /* 0x0000004040457824 */ /* 0x000fe200078e00ff */
[----:B------:R-:W-:Y:S01]  /*1a80*/  IADD3 R61, PT, PT, R55, -0x1, RZ ;  /* 0xffffffff373d7810 */ /* 0x000fe20007ffe0ff */
[----:B------:R-:W4:Y:S01]  /*1a90*/  @!P0 LDC.64 R8, c[0x0][0x398] ;  /* 0x0000e600ff088b82 */ /* 0x000f220000000a00 */
[----:B------:R-:W-:Y:S01]  /*1aa0*/  LOP3.LUT R121, R121, 0x1c, RZ, 0xc0, !PT ;  /* 0x0000001c79797812 */ /* 0x000fe200078ec0ff */
[----:B------:R-:W-:Y:S01]  /*1ab0*/  IMAD.SHL.U32 R67, R2, 0x10, RZ ;  /* 0x0000001002437824 */ /* 0x000fe200078e00ff */
[----:B------:R-:W-:Y:S01]  /*1ac0*/  LOP3.LUT R69, R69, 0x1c0, RZ, 0xc0, !PT ;  /* 0x000001c045457812 */ /* 0x000fe200078ec0ff */
[----:B------:R-:W-:Y:S01]  /*1ad0*/  IMAD.SHL.U32 R54, R61, 0x80, RZ ;  /* 0x000000803d367824 */ /* 0x000fe200078e00ff */
[----:B------:R-:W-:-:S02]  /*1ae0*/  SHF.R.U32.HI R124, RZ, 0x1, R64 ;  /* 0x00000001ff7c7819 */ /* 0x000fc40000011640 */
[----:B------:R-:W-:Y:S01]  /*1af0*/  LOP3.LUT R69, R69, 0x38, R72, 0xf8, !PT ;  /* 0x0000003845457812 */ /* 0x000fe200078ef848 */
[----:B-1----:R-:W-:Y:S01]  /*1b00*/  @P0 IMAD.WIDE.U32 R20, R12, R128, RZ ;  /* 0x000000800c140225 */ /* 0x002fe200078e00ff */
[C---:B------:R-:W-:Y:S02]  /*1b10*/  SHF.L.U64.HI R70, R4.reuse, 0x4, R5 ;  /* 0x0000000404467819 */ /* 0x040fe40000010205 */
[----:B------:R-:W-:Y:S02]  /*1b20*/  SHF.L.U32 R71, R4, 0x4, RZ ;  /* 0x0000000404477819 */ /* 0x000fe400000006ff */
[----:B------:R-:W-:Y:S02]  /*1b30*/  SHF.R.U32.HI R65, RZ, 0x4, R64 ;  /* 0x00000004ff417819 */ /* 0x000fe40000011640 */
[----:B------:R-:W-:Y:S02]  /*1b40*/  LOP3.LUT R62, R69, 0x8, R124, 0x78, !PT ;  /* 0x00000008453e7812 */ /* 0x000fe400078e787c */
[----:B--2---:R-:W-:-:S04]  /*1b50*/  LEA.HI R11, R11, R11, RZ, 0x1 ;  /* 0x0000000b0b0b7211 */ /* 0x004fc800078f08ff */
[----:B------:R-:W-:Y:S01]  /*1b60*/  SHF.R.S32.HI R11, RZ, 0x1, R11 ;  /* 0x00000001ff0b7819 */ /* 0x000fe2000001140b */
[----:B----4-:R-:W-:-:S04]  /*1b70*/  @!P0 IMAD.WIDE.U32 R18, R163, R8, RZ ;  /* 0x00000008a3128225 */ /* 0x010fc800078e00ff */
[----:B------:R-:W-:Y:S02]  /*1b80*/  @!P0 IMAD R9, R163, R9, R19 ;  /* 0x00000009a3098224 */ /* 0x000fe400078e0213 */
[----:B------:R-:W-:Y:S02]  /*1b90*/  @!P0 IMAD.MOV.U32 R8, RZ, RZ, R18 ;  /* 0x000000ffff088224 */ /* 0x000fe400078e0012 */
[----:B------:R-:W-:Y:S02]  /*1ba0*/  @P0 IMAD R9, R12, R129, R21 ;  /* 0x000000810c090224 */ /* 0x000fe400078e0215 */
[----:B------:R-:W-:Y:S01]  /*1bb0*/  @P0 IMAD.MOV.U32 R8, RZ, RZ, R20 ;  /* 0x000000ffff080224 */ /* 0x000fe200078e0014 */
[C---:B------:R-:W-:Y:S01]  /*1bc0*/  IADD3 R20, P0, PT, R100.reuse, R14, RZ ;  /* 0x0000000e64147210 */ /* 0x040fe20007f1e0ff */
[----:B------:R-:W-:Y:S01]  /*1bd0*/  IMAD.WIDE.U32 R18, R13, 0x40, R132 ;  /* 0x000000400d127825 */ /* 0x000fe200078e0084 */
[----:B------:R-:W-:-:S03]  /*1be0*/  IADD3 R14, P1, PT, R100, R16, RZ ;  /* 0x00000010640e7210 */ /* 0x000fc60007f3e0ff */
[----:B------:R-:W-:Y:S02]  /*1bf0*/  IMAD R13, R131, UR10, RZ ;  /* 0x0000000a830d7c24 */ /* 0x000fe4000f8e02ff */
[----:B------:R-:W-:Y:S02]  /*1c00*/  IMAD.X R15, RZ, RZ, R15, P1 ;  /* 0x000000ffff0f7224 */ /* 0x000fe400008e060f */
[----:B------:R-:W-:Y:S01]  /*1c10*/  IMAD.X R21, RZ, RZ, R10, P0 ;  /* 0x000000ffff157224 */ /* 0x000fe200000e060a */
[----:B------:R-:W-:Y:S01]  /*1c20*/  IADD3 R12, P0, PT, R100, R8, RZ ;  /* 0x00000008640c7210 */ /* 0x000fe20007f1e0ff */
[----:B------:R-:W-:-:S04]  /*1c30*/  IMAD.WIDE.U32 R14, R132, R2, R14 ;  /* 0x00000002840e7225 */ /* 0x000fc800078e000e */
[----:B------:R-:W-:Y:S01]  /*1c40*/  IMAD R75, R132, R3, R15 ;  /* 0x00000003844b7224 */ /* 0x000fe200078e020f */
[----:B------:R-:W-:Y:S01]  /*1c50*/  SHF.R.S32.HI R3, RZ, 0x1f, R68 ;  /* 0x0000001fff037819 */ /* 0x000fe20000011444 */
[----:B------:R-:W-:Y:S02]  /*1c60*/  IMAD.SHL.U32 R76, R14, 0x2, RZ ;  /* 0x000000020e4c7824 */ /* 0x000fe400078e00ff */
[----:B------:R-:W-:Y:S01]  /*1c70*/  IMAD R8, R130, UR11, R13 ;  /* 0x0000000b82087c24 */ /* 0x000fe2000f8e020d */
[----:B------:R-:W-:Y:S01]  /*1c80*/  LEA.HI R3, R3, R68, RZ, 0x7 ;  /* 0x0000004403037211 */ /* 0x000fe200078f38ff */
[C---:B------:R-:W-:Y:S01]  /*1c90*/  IMAD.WIDE.U32 R16, R132.reuse, R4, R20 ;  /* 0x0000000484107225 */ /* 0x040fe200078e0014 */
[----:B------:R-:W-:Y:S02]  /*1ca0*/  IADD3.X R13, PT, PT, RZ, R9, RZ, P0, !PT ;  /* 0x00000009ff0d7210 */ /* 0x000fe400007fe4ff */
[----:B------:R-:W-:Y:S01]  /*1cb0*/  SHF.R.S32.HI R3, RZ, 0x7, R3 ;  /* 0x00000007ff037819 */ /* 0x000fe20000011403 */
[----:B------:R-:W-:Y:S01]  /*1cc0*/  IMAD R79, R132, R5, R17 ;  /* 0x00000005844f7224 */ /* 0x000fe200078e0211 */
[----:B------:R-:W-:Y:S01]  /*1cd0*/  SHF.L.U64.HI R75, R14, 0x1, R75 ;  /* 0x000000010e4b7819 */ /* 0x000fe2000001024b */
[----:B------:R-:W-:Y:S01]  /*1ce0*/  IMAD.SHL.U32 R78, R16, 0x2, RZ ;  /* 0x00000002104e7824 */ /* 0x000fe200078e00ff */
[----:B------:R-:W-:Y:S01]  /*1cf0*/  IADD3 R76, P0, PT, R76, UR4, RZ ;  /* 0x000000044c4c7c10 */ /* 0x000fe2000ff1e0ff */
[----:B------:R-:W-:Y:S01]  /*1d00*/  IMAD.WIDE.U32 R12, R130, UR10, R12 ;  /* 0x0000000a820c7c25 */ /* 0x000fe2000f8e000c */
[----:B------:R-:W-:-:S02]  /*1d10*/  VIMNMX R74, PT, PT, R160, R3, !PT ;  /* 0x00000003a04a7248 */ /* 0x000fc40007fe0100 */
[----:B------:R-:W-:Y:S01]  /*1d20*/  IADD3.X R75, PT, PT, R75, UR5, RZ, P0, !PT ;  /* 0x000000054b4b7c10 */ /* 0x000fe200087fe4ff */
[----:B------:R-:W-:Y:S01]  /*1d30*/  IMAD R73, R19, R128, RZ ;  /* 0x0000008013497224 */ /* 0x000fe200078e02ff */
[----:B------:R-:W-:Y:S01]  /*1d40*/  ISETP.GT.AND P0, PT, R55, R74, PT ;  /* 0x0000004a3700720c */ /* 0x000fe20003f04270 */
[----:B------:R-:W-:Y:S01]  /*1d50*/  IMAD R122, R132, R11, R121 ;  /* 0x0000000b847a7224 */ /* 0x000fe200078e0279 */
[----:B------:R-:W-:Y:S01]  /*1d60*/  SHF.L.U64.HI R79, R16, 0x1, R79 ;  /* 0x00000001104f7819 */ /* 0x000fe2000001024f */
[----:B------:R-:W-:Y:S01]  /*1d70*/  IMAD.IADD R13, R13, 0x1, R8 ;  /* 0x000000010d0d7824 */ /* 0x000fe200078e0208 */
[----:B---3--:R-:W-:Y:S01]  /*1d80*/  IADD3 R78, P1, PT, R78, UR8, RZ ;  /* 0x000000084e4e7c10 */ /* 0x008fe2000ff3e0ff */
[C---:B------:R-:W-:Y:S01]  /*1d90*/  IMAD R73, R18.reuse, R129, R73 ;  /* 0x0000008112497224 */ /* 0x040fe200078e0249 */
[--C-:B------:R-:W-:Y:S01]  /*1da0*/  SHF.R.S32.HI R102, RZ, 0x1f, R122.reuse ;  /* 0x0000001fff667819 */ /* 0x100fe2000001147a */
[----:B------:R-:W-:Y:S01]  /*1db0*/  IMAD.IADD R121, R121, 0x1, R122 ;  /* 0x0000000179797824 */ /* 0x000fe200078e027a */
[----:B------:R-:W-:Y:S01]  /*1dc0*/  IADD3.X R79, PT, PT, R79, UR9, RZ, P1, !PT ;  /* 0x000000094f4f7c10 */ /* 0x000fe20008ffe4ff */
[----:B------:R-:W-:Y:S01]  /*1dd0*/  IMAD.WIDE.U32 R128, R18, R128, R12 ;  /* 0x0000008012807225 */ /* 0x000fe200078e000c */
[----:B------:R-:W-:-:S02]  /*1de0*/  MOV R164, R78 ;  /* 0x0000004e00a47202 */ /* 0x000fc40000000f00 */
[----:B------:R-:W-:Y:S01]  /*1df0*/  SHF.R.S32.HI R99, RZ, 0x1f, R121 ;  /* 0x0000001fff637819 */ /* 0x000fe20000011479 */
[----:B------:R-:W-:Y:S01]  /*1e00*/  IMAD.MOV.U32 R167, RZ, RZ, R76 ;  /* 0x000000ffffa77224 */ /* 0x000fe200078e004c */
[----:B------:R-:W-:Y:S01]  /*1e10*/  MOV R166, R75 ;  /* 0x0000004b00a67202 */ /* 0x000fe20000000f00 */
[----:B------:R-:W-:Y:S02]  /*1e20*/  IMAD.MOV.U32 R165, RZ, RZ, R79 ;  /* 0x000000ffffa57224 */ /* 0x000fe400078e004f */
[----:B------:R-:W-:Y:S01]  /*1e30*/  IMAD.IADD R73, R129, 0x1, R73 ;  /* 0x0000000181497824 */ /* 0x000fe200078e0249 */
        /* <DEDUP_REMOVED lines=8> */
[C---:B------:R-:W-:Y:S01]  /*1ec0*/  IMAD.SHL.U32 R119, R11.reuse, 0x10, RZ ;  /* 0x000000100b777824 */ /* 0x040fe200078e00ff */
[----:B------:R-:W4:Y:S01]  /*1ed0*/  LDC.64 R2, c[0x0][0x4a8] ;  /* 0x00012a00ff027b82 */ /* 0x000f220000000a00 */
[----:B------:R-:W4:Y:S01]  /*1ee0*/  LDCU.128 UR16, c[0x0][0x4c0] ;  /* 0x00009800ff1077ac */ /* 0x000f220008000c00 */
[----:B------:R-:W-:Y:S01]  /*1ef0*/  SHF.R.S32.HI R9, RZ, 0x1f, R120 ;  /* 0x0000001fff097819 */ /* 0x000fe20000011478 */
[----:B------:R-:W-:Y:S01]  /*1f00*/  IMAD R82, R82, R11, RZ ;  /* 0x0000000b52527224 */ /* 0x000fe200078e02ff */
[----:B------:R-:W-:Y:S01]  /*1f10*/  SEL R0, R0, R6, !P2 ;  /* 0x0000000600007207 */ /* 0x000fe20005000000 */
[----:B------:R-:W4:Y:S01]  /*1f20*/  LDCU.64 UR4, c[0x0][0x488] ;  /* 0x00009100ff0477ac */ /* 0x000f220008000a00 */
[----:B------:R-:W-:Y:S01]  /*1f30*/  LOP3.LUT R60, R60, 0xffffffef, RZ, 0xc0, !PT ;  /* 0xffffffef3c3c7812 */ /* 0x000fe200078ec0ff */
[----:B------:R-:W-:Y:S01]  /*1f40*/  IMAD R111, R11, 0x30, RZ ;  /* 0x000000300b6f7824 */ /* 0x000fe200078e02ff */
[----:B------:R-:W-:Y:S01]  /*1f50*/  SHF.R.S32.HI R83, RZ, 0x1f, R82 ;  /* 0x0000001fff537819 */ /* 0x000fe20000011452 */
[----:B------:R-:W4:Y:S01]  /*1f60*/  LDCU UR21, c[0x0][0x440] ;  /* 0x00008800ff1577ac */ /* 0x000f220008000800 */
[----:B------:R-:W-:Y:S01]  /*1f70*/  IADD3 R52, P1, PT, R82, R122, RZ ;  /* 0x0000007a52347210 */ /* 0x000fe20007f3e0ff */
[----:B--2---:R-:W-:Y:S01]  /*1f80*/  IMAD.WIDE.U32 R12, R163, UR10, R100 ;  /* 0x0000000aa30c7c25 */ /* 0x004fe2000f8e0064 */
[----:B------:R-:W-:Y:S01]  /*1f90*/  SHF.L.U32 R106, R11, 0x6, RZ ;  /* 0x000000060b6a7819 */ /* 0x000fe200000006ff */
[----:B------:R-:W2:Y:S01]  /*1fa0*/  LDCU UR20, c[0x0][0x450] ;  /* 0x00008a00ff1477ac */ /* 0x000ea20008000800 */
[C---:B------:R-:W-:Y:S01]  /*1fb0*/  IADD3 R118, PT, PT, R132.reuse, 0x10, RZ ;  /* 0x0000001084767810 */ /* 0x040fe20007ffe0ff */
[C---:B------:R-:W-:Y:S01]  /*1fc0*/  IMAD R13, R163.reuse, UR11, R13 ;  /* 0x0000000ba30d7c24 */ /* 0x040fe2000f8e020d */
[C---:B------:R-:W-:Y:S01]  /*1fd0*/  IADD3 R115, PT, PT, R132.reuse, 0x40, RZ ;  /* 0x0000004084737810 */ /* 0x040fe20007ffe0ff */
[C---:B-1----:R-:W-:Y:S01]  /*1fe0*/  IMAD.WIDE.U32 R14, R163.reuse, R4, R100 ;  /* 0x00000004a30e7225 */ /* 0x042fe200078e0064 */
[----:B------:R-:W-:Y:S01]  /*1ff0*/  SHF.R.S32.HI R4, RZ, 0x1f, R0 ;  /* 0x0000001fff047819 */ /* 0x000fe20000011400 */
[----:B------:R-:W1:Y:S01]  /*2000*/  LDCU.64 UR10, c[0x0][0x4d0] ;  /* 0x00009a00ff0a77ac */ /* 0x000e620008000a00 */
[----:B------:R-:W-:Y:S01]  /*2010*/  IADD3 R112, PT, PT, R132, 0x70, RZ ;  /* 0x0000007084707810 */ /* 0x000fe20007ffe0ff */
[----:B------:R-:W-:Y:S01]  /*2020*/  IMAD R15, R163, R5, R15 ;  /* 0x00000005a30f7224 */ /* 0x000fe200078e020f */
[----:B------:R-:W-:Y:S01]  /*2030*/  SHF.R.S32.HI R98, RZ, 0x1f, R119 ;  /* 0x0000001fff627819 */ /* 0x000fe20000011477 */
[C---:B---3--:R-:W-:Y:S01]  /*2040*/  IMAD R5, R9.reuse, UR12, RZ ;  /* 0x0000000c09057c24 */ /* 0x048fe2000f8e02ff */
[----:B------:R-:W3:Y:S01]  /*2050*/  LDCU.U8 UR22, c[0x0][0x533] ;  /* 0x0000a660ff1677ac */ /* 0x000ee20008000000 */
[----:B----4-:R-:W-:Y:S01]  /*2060*/  IMAD R9, R9, R2, RZ ;  /* 0x0000000209097224 */ /* 0x010fe200078e02ff */
[----:B------:R-:W-:Y:S01]  /*2070*/  SHF.L.U64.HI R90, R2, 0x4, R3 ;  /* 0x00000004025a7819 */ /* 0x000fe20000010203 */
[----:B------:R-:W-:Y:S01]  /*2080*/  IMAD.WIDE.U32 R16, R120, UR12, R14 ;  /* 0x0000000c78107c25 */ /* 0x000fe2000f8e000e */
[----:B------:R-:W-:Y:S01]  /*2090*/  UMOV UR23, URZ ;  /* 0x000000ff00177c82 */ /* 0x000fe20008000000 */
[----:B------:R-:W-:-:S02]  /*20a0*/  SHF.L.U32 R91, R2, 0x4, RZ ;  /* 0x00000004025b7819 */ /* 0x000fc400000006ff */
[C---:B------:R-:W-:Y:S01]  /*20b0*/  IMAD R9, R120.reuse, R3, R9 ;  /* 0x0000000378097224 */ /* 0x040fe200078e0209 */
[----:B------:R-:W-:Y:S01]  /*20c0*/  SHF.R.S32.HI R96, RZ, 0x1f, R111 ;  /* 0x0000001fff607819 */ /* 0x000fe2000001146f */
[----:B------:R-:W-:Y:S01]  /*20d0*/  IMAD.WIDE.U32 R14, R120, R2, R12 ;  /* 0x00000002780e7225 */ /* 0x000fe200078e000c */
[----:B------:R-:W-:-:S03]  /*20e0*/  SHF.R.S32.HI R95, RZ, 0x1f, R106 ;  /* 0x0000001fff5f7819 */ /* 0x000fc6000001146a */
[----:B------:R-:W-:Y:S02]  /*20f0*/  IMAD R5, R120, UR13, R5 ;  /* 0x0000000d78057c24 */ /* 0x000fe4000f8e0205 */
[----:B------:R-:W-:Y:S02]  /*2100*/  IMAD.IADD R15, R15, 0x1, R9 ;  /* 0x000000010f0f7824 */ /* 0x000fe400078e0209 */
[C---:B------:R-:W-:Y:S01]  /*2110*/  IMAD R9, R4.reuse, UR16, RZ ;  /* 0x0000001004097c24 */ /* 0x040fe2000f8e02ff */
[----:B---3--:R-:W-:Y:S01]  /*2120*/  UISETP.NE.AND UP0, UPT, UR22, URZ, UPT ;  /* 0x000000ff1600728c */ /* 0x008fe2000bf05270 */
[----:B------:R-:W-:Y:S02]  /*2130*/  IMAD.IADD R17, R17, 0x1, R5 ;  /* 0x0000000111117824 */ /* 0x000fe400078e0205 */
[----:B------:R-:W-:Y:S01]  /*2140*/  IMAD R5, R4, UR14, RZ ;  /* 0x0000000e04057c24 */ /* 0x000fe2000f8e02ff */
[----:B------:R-:W-:Y:S01]  /*2150*/  IADD3 R4, P0, PT, -R68, R132, RZ ;  /* 0x0000008444047210 */ /* 0x000fe20007f1e1ff */
[C---:B------:R-:W-:Y:S01]  /*2160*/  IMAD R12, R0.reuse, UR17, R9 ;  /* 0x00000011000c7c24 */ /* 0x040fe2000f8e0209 */
[----:B------:R-:W-:Y:S01]  /*2170*/  SHF.R.S32.HI R9, RZ, 0x1f, R68 ;  /* 0x0000001fff097819 */ /* 0x000fe20000011444 */
[C---:B------:R-:W-:Y:S01]  /*2180*/  IMAD R6, R0.reuse, UR15, R5 ;  /* 0x0000000f00067c24 */ /* 0x040fe2000f8e0205 */
[----:B------:R-:W-:Y:S01]  /*2190*/  IADD3.X R5, PT, PT, R83, R102, RZ, P1, !PT ;  /* 0x0000006653057210 */ /* 0x000fe20000ffe4ff */
[----:B------:R-:W-:Y:S01]  /*21a0*/  IMAD.WIDE.U32 R16, R0, UR16, R16 ;  /* 0x0000001000107c25 */ /* 0x000fe2000f8e0010 */
[----:B------:R-:W-:-:S02]  /*21b0*/  USHF.L.U64.HI UR16, UR12, 0x5, UR13 ;  /* 0x000000050c107899 */ /* 0x000fc4000801020d */
[----:B------:R-:W-:Y:S01]  /*21c0*/  USHF.L.U32 UR17, UR12, 0x5, URZ ;  /* 0x000000050c117899 */ /* 0x000fe200080006ff */
[----:B------:R-:W-:Y:S01]  /*21d0*/  IMAD.X R9, RZ, RZ, ~R9, P0 ;  /* 0x000000ffff097224 */ /* 0x000fe200000e0e09 */
[----:B------:R-:W-:Y:S01]  /*21e0*/  IADD3 R82, P0, PT, R82, R121, RZ ;  /* 0x0000007952527210 */ /* 0x000fe20007f1e0ff */
[----:B------:R-:W-:Y:S01]  /*21f0*/  IMAD.WIDE.U32 R14, R0, UR14, R14 ;  /* 0x0000000e000e7c25 */ /* 0x000fe2000f8e000e */
[C---:B------:R-:W-:Y:S01]  /*2200*/  SHF.L.U64.HI R0, R52.reuse, 0x1, R5 ;  /* 0x0000000134007819 */ /* 0x040fe20000010205 */
[----:B------:R-:W3:Y:S02]  /*2210*/  LDCU.64 UR14, c[0x0][0x3c0] ;  /* 0x00007800ff0e77ac */ /* 0x000ee40008000a00 */
[----:B------:R-:W-:Y:S02]  /*2220*/  IMAD.X R83, R83, 0x1, R99, P0 ;  /* 0x0000000153537824 */ /* 0x000fe400000e0663 */
[----:B------:R-:W-:Y:S01]  /*2230*/  IMAD.IADD R13, R17, 0x1, R12 ;  /* 0x00000001110d7824 */ /* 0x000fe200078e020c */
[----:B------:R-:W-:Y:S01]  /*2240*/  MOV R12, R16 ;  /* 0x00000010000c7202 */ /* 0x000fe20000000f00 */
[----:B------:R-:W-:Y:S01]  /*2250*/  IMAD.SHL.U32 R52, R52, 0x2, RZ ;  /* 0x0000000234347824 */ /* 0x000fe200078e00ff */
[C---:B------:R-:W-:Y:S01]  /*2260*/  SHF.L.U64.HI R83, R82.reuse, 0x1, R83 ;  /* 0x0000000152537819 */ /* 0x040fe20000010253 */
[----:B------:R-:W-:Y:S01]  /*2270*/  IMAD R81, R9, UR12, RZ ;  /* 0x0000000c09517c24 */ /* 0x000fe2000f8e02ff */
[----:B------:R-:W-:Y:S01]  /*2280*/  SHF.L.U32 R82, R82, 0x1, RZ ;  /* 0x0000000152527819 */ /* 0x000fe200000006ff */
[----:B------:R-:W-:-:S02]  /*2290*/  IMAD.IADD R7, R15, 0x1, R6 ;  /* 0x000000010f077824 */ /* 0x000fc400078e0206 */
[----:B------:R-:W-:Y:S01]  /*22a0*/  IMAD.MOV.U32 R6, RZ, RZ, R14 ;  /* 0x000000ffff067224 */ /* 0x000fe200078e000e */
[----:B------:R-:W-:Y:S01]  /*22b0*/  IADD3 R84, P1, PT, R82, UR18, RZ ;  /* 0x0000001252547c10 */ /* 0x000fe2000ff3e0ff */
        /* <DEDUP_REMOVED lines=9> */
[----:B------:R-:W4:Y:S01]  /*2350*/  LDCU UR19, c[0x0][0x440] ;  /* 0x00008800ff1377ac */ /* 0x000f220008000800 */
[----:B------:R-:W-:Y:S01]  /*2360*/  IMAD.IADD R81, R15, 0x1, R81 ;  /* 0x000000010f517824 */ /* 0x000fe200078e0251 */
[----:B-1----:R-:W-:Y:S01]  /*2370*/  IADD3 R82, P1, PT, R82, UR10, RZ ;  /* 0x0000000a52527c10 */ /* 0x002fe2000ff3e0ff */
[----:B------:R-:W-:Y:S01]  /*2380*/  IMAD.WIDE.U32 R4, R4, R2, R6 ;  /* 0x0000000204047225 */ /* 0x000fe200078e0006 */
[----:B------:R-:W-:Y:S01]  /*2390*/  IADD3 R52, P0, PT, R52, UR10, RZ ;  /* 0x0000000a34347c10 */ /* 0x000fe2000ff1e0ff */
[----:B------:R-:W1:Y:S01]  /*23a0*/  LDCU.64 UR12, c[0x0][0x4e0] ;  /* 0x00009c00ff0c77ac */ /* 0x000e620008000a00 */
[----:B------:R-:W-:Y:S01]  /*23b0*/  LEA.HI.X R81, R14, UR9, R81, 0x1, P2 ;  /* 0x000000090e517c11 */ /* 0x000fe200090f0c51 */
[----:B------:R-:W-:Y:S01]  /*23c0*/  IMAD.IADD R9, R5, 0x1, R9 ;  /* 0x0000000105097824 */ /* 0x000fe200078e0209 */
[----:B------:R-:W-:Y:S01]  /*23d0*/  LEA R10, P2, R4, UR4, 0x1 ;  /* 0x00000004040a7c11 */ /* 0x000fe2000f8408ff */
[----:B------:R-:W-:Y:S01]  /*23e0*/  IMAD.SHL.U32 R88, R2, 0x80, RZ ;  /* 0x0000008002587824 */ /* 0x000fe200078e00ff */
[----:B------:R-:W-:Y:S01]  /*23f0*/  IADD3.X R83, PT, PT, R83, UR11, RZ, P1, !PT ;  /* 0x0000000b53537c10 */ /* 0x000fe20008ffe4ff */
[C---:B------:R-:W-:Y:S01]  /*2400*/  IMAD R110, R11.reuse, 0x50, RZ ;  /* 0x000000500b6e7824 */ /* 0x040fe200078e02ff */
[----:B------:R-:W-:Y:S01]  /*2410*/  LEA.HI.X R9, R4, UR5, R9, 0x1, P2 ;  /* 0x0000000504097c11 */ /* 0x000fe200090f0c09 */
[C---:B------:R-:W-:Y:S01]  /*2420*/  IMAD R109, R11.reuse, 0x60, RZ ;  /* 0x000000600b6d7824 */ /* 0x040fe200078e02ff */
[----:B------:R-:W-:Y:S01]  /*2430*/  ISETP.GE.AND P2, PT, R100, UR21, PT ;  /* 0x0000001564007c0c */ /* 0x000fe2000bf46270 */
[C---:B------:R-:W-:Y:S01]  /*2440*/  IMAD R108, R11.reuse, 0x70, RZ ;  /* 0x000000700b6c7824 */ /* 0x040fe200078e02ff */
[----:B------:R-:W-:Y:S01]  /*2450*/  IADD3.X R53, PT, PT, R0, UR11, RZ, P0, !PT ;  /* 0x0000000b00357c10 */ /* 0x000fe200087fe4ff */
[----:B------:R-:W-:Y:S01]  /*2460*/  IMAD.SHL.U32 R107, R11, 0x20, RZ ;  /* 0x000000200b6b7824 */ /* 0x000fe200078e00ff */
[----:B----4-:R-:W-:Y:S01]  /*2470*/  ISETP.GE.AND P1, PT, R100, UR19, PT ;  /* 0x0000001364007c0c */ /* 0x010fe2000bf26270 */
[C---:B------:R-:W-:Y:S01]  /*2480*/  VIADD R117, R132.reuse, 0x20 ;  /* 0x0000002084757836 */ /* 0x040fe20000000000 */
[----:B------:R-:W-:Y:S01]  /*2490*/  IADD3 R89, P0, PT, RZ, -UR23, RZ ;  /* 0x80000017ff597c10 */ /* 0x000fe2000ff1e0ff */
[C---:B------:R-:W-:Y:S01]  /*24a0*/  VIADD R116, R132.reuse, 0x30 ;  /* 0x0000003084747836 */ /* 0x040fe20000000000 */
[----:B------:R-:W-:Y:S01]  /*24b0*/  SHF.R.S32.HI R97, RZ, 0x1f, R107 ;  /* 0x0000001fff617819 */ /* 0x000fe2000001146b */
[C---:B------:R-:W-:Y:S01]  /*24c0*/  VIADD R114, R132.reuse, 0x50 ;  /* 0x0000005084727836 */ /* 0x040fe20000000000 */
[----:B------:R-:W-:Y:S01]  /*24d0*/  IADD3.X R86, PT, PT, RZ, ~UR18, RZ, P0, !PT ;  /* 0x80000012ff567c10 */ /* 0x000fe200087fe4ff */
[----:B------:R-:W-:Y:S01]  /*24e0*/  IMAD.X R88, RZ, RZ, ~R88, P0 ;  /* 0x000000ffff587224 */ /* 0x000fe200000e0e58 */
[----:B------:R-:W-:Y:S01]  /*24f0*/  SHF.R.S32.HI R94, RZ, 0x1f, R110 ;  /* 0x0000001fff5e7819 */ /* 0x000fe2000001146e */
[----:B------:R-:W-:Y:S01]  /*2500*/  VIADD R113, R132, 0x60 ;  /* 0x0000006084717836 */ /* 0x000fe20000000000 */
[----:B------:R-:W-:Y:S01]  /*2510*/  @P2 LOP3.LUT R60, R60, 0x10, RZ, 0xfc, !PT ;  /* 0x000000103c3c2812 */ /* 0x000fe200078efcff */
[----:B------:R-:W-:Y:S01]  /*2520*/  IMAD R105, R55, -0x80, R68 ;  /* 0xffffff8037697824 */ /* 0x000fe200078e0244 */
[----:B------:R-:W-:Y:S01]  /*2530*/  SHF.R.S64 R87, R89, 0x1f, R86 ;  /* 0x0000001f59577819 */ /* 0x000fe20000001056 */
[----:B------:R-:W-:Y:S01]  /*2540*/  IMAD R104, R55, -0x80, R63 ;  /* 0xffffff8037687824 */ /* 0x000fe200078e023f */
[----:B------:R-:W-:Y:S01]  /*2550*/  LOP3.LUT R60, R60, 0xffffffbf, RZ, 0xc0, !PT ;  /* 0xffffffbf3c3c7812 */ /* 0x000fe200078ec0ff */
[----:B------:R-:W-:Y:S01]  /*2560*/  IMAD.MOV.U32 R103, RZ, RZ, R55 ;  /* 0x000000ffff677224 */ /* 0x000fe200078e0037 */
[----:B------:R-:W-:Y:S01]  /*2570*/  SHF.R.S64 R89, R89, 0x1f, R88 ;  /* 0x0000001f59597819 */ /* 0x000fe20000001058 */
[----:B------:R-:W4:Y:S01]  /*2580*/  LDCU.64 UR4, c[0x0][0x3b8] ;  /* 0x00007700ff0477ac */ /* 0x000f220008000a00 */
[----:B------:R-:W-:-:S02]  /*2590*/  @P1 LOP3.LUT R60, R60, 0x40, RZ, 0xfc, !PT ;  /* 0x000000403c3c1812 */ /* 0x000fc400078efcff */
[----:B------:R-:W-:Y:S01]  /*25a0*/  SHF.R.S32.HI R93, RZ, 0x1f, R109 ;  /* 0x0000001fff5d7819 */ /* 0x000fe2000001146d */
[----:B------:R-:W1:Y:S01]  /*25b0*/  LDCU.128 UR8, c[0x0][0x3a0] ;  /* 0x00007400ff0877ac */ /* 0x000e620008000c00 */
[----:B------:R-:W-:Y:S02]  /*25c0*/  SHF.R.S32.HI R92, RZ, 0x1f, R108 ;  /* 0x0000001fff5c7819 */ /* 0x000fe4000001146c */
[----:B--2---:R-:W-:Y:S02]  /*25d0*/  MOV R15, UR20 ;  /* 0x00000014000f7c02 */ /* 0x004fe40008000f00 */
[----:B------:R-:W-:Y:S02]  /*25e0*/  SHF.R.S32.HI R86, RZ, 0x1f, R86 ;  /* 0x0000001fff567819 */ /* 0x000fe40000011456 */
[----:B---3--:R-:W-:-:S07]  /*25f0*/  SHF.R.S32.HI R88, RZ, 0x1f, R88 ;  /* 0x0000001fff587819 */ /* 0x008fce0000011458 */
.L_x_6823:
        /* <DEDUP_REMOVED lines=21> */
[----:B------:R-:W3:Y:S01]  /*2750*/  @!P6 LDC.64 R18, c[0x0][0x3c0] ;  /* 0x0000f000ff12eb82 */ /* 0x000ee20000000a00 */
[----:B------:R-:W-:Y:S02]  /*2760*/  ISETP.LT.OR P1, PT, R114, R105, P0 ;  /* 0x000000697200720c */ /* 0x000fe40000721670 */
[C---:B------:R-:W-:Y:S03]  /*2770*/  LEA R28, P0, R67.reuse, R76, 0x1 ;  /* 0x0000004c431c7211 */ /* 0x040fe600078008ff */
[----:B------:R-:W-:Y:S02]  /*2780*/  @P5 LOP3.LUT R60, R60, 0x1, RZ, 0xfc, !PT ;  /* 0x000000013c3c5812 */ /* 0x000fe400078efcff */
[----:B------:R-:W5:Y:S01]  /*2790*/  @!P5 LDC.64 R16, c[0x0][0x4b0] ;  /* 0x00012c00ff10db82 */ /* 0x000f620000000a00 */
[----:B------:R-:W-:Y:S02]  /*27a0*/  LEA.HI.X R29, R67, R75, R66, 0x1, P0 ;  /* 0x0000004b431d7211 */ /* 0x000fe400000f0c42 */
[----:B------:R-:W-:Y:S04]  /*27b0*/  LOP3.LUT R60, R60, 0xfffffffd, RZ, 0xc0, !PT ;  /* 0xfffffffd3c3c7812 */ /* 0x000fe800078ec0ff */
[----:B------:R-:W-:Y:S01]  /*27c0*/  @P1 LOP3.LUT R60, R60, 0x2, RZ, 0xfc, !PT ;  /* 0x000000023c3c1812 */ /* 0x000fe200078efcff */
[----:B------:R-:W4:Y:S03]  /*27d0*/  @!P5 LDC.64 R6, c[0x0][0x3c0] ;  /* 0x0000f000ff06db82 */ /* 0x000f260000000a00 */
[----:B------:R-:W-:Y:S05]  /*27e0*/  LOP3.LUT R60, R60, 0xfffffffb, RZ, 0xc0, !PT ;  /* 0xfffffffb3c3c7812 */ /* 0x000fea00078ec0ff */
[----:B------:R-:W1:Y:S01]  /*27f0*/  @!P1 LDC.64 R4, c[0x0][0x4b0] ;  /* 0x00012c00ff049b82 */ /* 0x000e620000000a00 */
[C---:B---3--:R-:W-:Y:S04]  /*2800*/  @!P6 LEA R38, P0, R18.reuse, R28, 0x5 ;  /* 0x0000001c1226e211 */ /* 0x048fe800078028ff */
[----:B------:R-:W-:Y:S02]  /*2810*/  @!P6 LEA.HI.X R39, R18, R29, R19, 0x5, P0 ;  /* 0x0000001d1227e211 */ /* 0x000fe400000f2c13 */
[----:B------:R-:W-:Y:S01]  /*2820*/  IADD3 R30, P0, PT, R80, UR17, RZ ;  /* 0x00000011501e7c10 */ /* 0x000fe2000ff1e0ff */
[----:B------:R-:W3:Y:S03]  /*2830*/  @!P1 LDC.64 R2, c[0x0][0x3c0] ;  /* 0x0000f000ff029b82 */ /* 0x000ee60000000a00 */
[----:B------:R-:W-:Y:S02]  /*2840*/  IADD3.X R31, PT, PT, R81, UR16, RZ, P0, !PT ;  /* 0x00000010511f7c10 */ /* 0x000fe400087fe4ff */
[C---:B-----5:R-:W-:Y:S04]  /*2850*/  @!P5 LEA R18, P0, R16.reuse, R30, 0x6 ;  /* 0x0000001e1012d211 */ /* 0x060fe800078030ff */
[----:B------:R-:W-:Y:S02]  /*2860*/  @!P5 LEA.HI.X R19, R16, R31, R17, 0x6, P0 ;  /* 0x0000001f1013d211 */ /* 0x000fe400000f3411 */
[C---:B----4-:R-:W-:Y:S04]  /*2870*/  @!P5 LEA R36, P0, R6.reuse, R28, 0x6 ;  /* 0x0000001c0624d211 */ /* 0x050fe800078030ff */
[----:B------:R-:W-:Y:S02]  /*2880*/  @!P5 LEA.HI.X R37, R6, R29, R7, 0x6, P0 ;  /* 0x0000001d0625d211 */ /* 0x000fe400000f3407 */
[C---:B-1----:R-:W-:Y:S04]  /*2890*/  @!P1 LEA R34, P0, R4.reuse, R30, 0x7 ;  /* 0x0000001e04229211 */ /* 0x042fe800078038ff */
[----:B------:R-:W-:Y:S02]  /*28a0*/  @!P1 LEA.HI.X R35, R4, R31, R5, 0x7, P0 ;  /* 0x0000001f04239211 */ /* 0x000fe400000f3c05 */
[C---:B---3--:R-:W-:Y:S04]  /*28b0*/  @!P1 LEA R32, P0, R2.reuse, R28, 0x7 ;  /* 0x0000001c02209211 */ /* 0x048fe800078038ff */
        /* <DEDUP_REMOVED lines=131> */
.L_x_6787:
        /* <DEDUP_REMOVED lines=66> */
.L_x_6791:
[----:B------:R-:W-:Y:S05]  /*3510*/  BSYNC.RECONVERGENT B0 ;  /* 0x0000000000007941 */ /* 0x000fea0003800200 */
.L_x_6790:
        /* <DEDUP_REMOVED lines=50> */
.L_x_6793:
[----:B------:R-:W-:Y:S05]  /*3840*/  BSYNC.RECONVERGENT B0 ;  /* 0x0000000000007941 */ /* 0x000fea0003800200 */
.L_x_6792:
        /* <DEDUP_REMOVED lines=56> */
.L_x_6795:
[----:B------:R-:W-:Y:S05]  /*3bd0*/  BSYNC.RECONVERGENT B0 ;  /* 0x0000000000007941 */ /* 0x000fea0003800200 */
.L_x_6794:
        /* <DEDUP_REMOVED lines=58> */
.L_x_6797:
[----:B------:R-:W-:Y:S05]  /*3f80*/  BSYNC.RECONVERGENT B0 ;  /* 0x0000000000007941 */ /* 0x000fea0003800200 */
.L_x_6796:
        /* <DEDUP_REMOVED lines=58> */
.L_x_6799:
[----:B------:R-:W-:Y:S05]  /*4330*/  BSYNC.RECONVERGENT B0 ;  /* 0x0000000000007941 */ /* 0x000fea0003800200 */
.L_x_6798:
        /* <DEDUP_REMOVED lines=58> */
.L_x_6801:
[----:B------:R-:W-:Y:S05]  /*46e0*/  BSYNC.RECONVERGENT B0 ;  /* 0x0000000000007941 */ /* 0x000fea0003800200 */
.L_x_6800:
        /* <DEDUP_REMOVED lines=58> */
.L_x_6803:
[----:B------:R-:W-:Y:S05]  /*4a90*/  BSYNC.RECONVERGENT B0 ;  /* 0x0000000000007941 */ /* 0x000fea0003800200 */
.L_x_6802:
        /* <DEDUP_REMOVED lines=58> */
.L_x_6805:
[----:B------:R-:W-:Y:S05]  /*4e40*/  BSYNC.RECONVERGENT B0 ;  /* 0x0000000000007941 */ /* 0x000fea0003800200 */
.L_x_6804:
[----:B------:R-:W1:Y:S01]  /*4e50*/  LDC R15, c[0x0][0x450] ;  /* 0x00011400ff0f7b82 */ /* 0x000e620000000800 */
[----:B--2---:R-:W-:Y:S05]  /*4e60*/  IMAD.U32 R3, R36, -0x40, RZ ;  /* 0xffffffc024037824 */ /* 0x004fea00078e00ff */
[C---:B------:R-:W-:Y:S02]  /*4e70*/  LEA R12, P1, R3.reuse, R12, 0x1 ;  /* 0x0000000c030c7211 */ /* 0x040fe400078208ff */
[C---:B------:R-:W-:Y:S02]  /*4e80*/  LEA R52, P0, R3.reuse, R52, 0x1 ;  /* 0x0000003403347211 */ /* 0x040fe400078008ff */
[C---:B------:R-:W-:Y:S02]  /*4e90*/  LEA.HI.X.SX32 R13, R3.reuse, R13, 0x1, P1 ;  /* 0x0000000d030d7211 */ /* 0x040fe400008f0eff */
[----:B------:R-:W-:Y:S01]  /*4ea0*/  LEA.HI.X.SX32 R53, R3, R53, 0x1, P0 ;  /* 0x0000003503357211 */ /* 0x000fe200000f0eff */
[----:B------:R-:W-:Y:S05]  /*4eb0*/  BRA `(.L_x_6788) ;  /* 0x0000002c00fc7947 */ /* 0x000fea0003800000 */
.L_x_6789:
[C---:B------:R-:W-:Y:S01]  /*4ec0*/  LEA R18, P0, R91.reuse, R10, 0x1 ;  /* 0x0000000a5b127211 */ /* 0x040fe200078008ff */
        /* <DEDUP_REMOVED lines=98> */
.L_x_6807:
[----:B------:R-:W-:Y:S05]  /*54f0*/  BSYNC.RECONVERGENT B0 ;  /* 0x0000000000007941 */ /* 0x000fea0003800200 */
.L_x_6806:
        /* <DEDUP_REMOVED lines=88> */
.L_x_6809:
[----:B------:R-:W-:Y:S05]  /*5a80*/  BSYNC.RECONVERGENT B0 ;  /* 0x0000000000007941 */ /* 0x000fea0003800200 */
.L_x_6808:
        /* <DEDUP_REMOVED lines=92> */
.L_x_6811:
[----:B------:R-:W-:Y:S05]  /*6050*/  BSYNC.RECONVERGENT B0 ;  /* 0x0000000000007941 */ /* 0x000fea0003800200 */
.L_x_6810:
        /* <DEDUP_REMOVED lines=94> */
.L_x_6813:
[----:B------:R-:W-:Y:S05]  /*6640*/  BSYNC.RECONVERGENT B0 ;  /* 0x0000000000007941 */ /* 0x000fea0003800200 */
.L_x_6812:
        /* <DEDUP_REMOVED lines=15> */
[----:B------:R-:W-:Y:S01]  /*6740*/  PLOP3.LUT P2, PT, PT, PT, PT, 0x80, 0x8 ;  /* 0x000000000008781c */ /* 0x000fe20003f4f070 */
[----:B------:R-:W2:Y:S01]  /*6750*/  LDC.64 R138, c[0x0][0x4a8] ;  /* 0x00012a00ff8a7b82 */ /* 0x000ea20000000a00 */
[----:B------:R-:W-:Y:S04]  /*6760*/  @!P0 PLOP3.LUT P2, PT, P1, PT, PT, 0x80, 0x8 ;  /* 0x000000000008881c */ /* 0x000fe80000f4f070 */
[----:B------:R-:W3:Y:S01]  /*6770*/  @!P0 LDG.E.128 R48, desc[UR6][R40.64] ;  /* 0x0000000628308981 */ /* 0x000ee2000c1e1d00 */
[----:B-----5:R-:W-:Y:S01]  /*6780*/  @!P0 SHF.L.U32 R34, R140, 0x10, RZ ;  /* 0x000000108c228819 */ /* 0x020fe200000006ff */
[----:B--2---:R-:W-:Y:S01]  /*6790*/  IMAD.WIDE.U32 R36, R138, 0x60, R18 ;  /* 0x000000608a247825 */ /* 0x004fe200078e0012 */
[----:B------:R-:W-:Y:S02]  /*67a0*/  @!P0 LOP3.LUT R30, R140, 0xffff0000, RZ, 0xc0, !PT ;  /* 0xffff00008c1e8812 */ /* 0x000fe400078ec0ff */
[----:B------:R-:W-:Y:S01]  /*67b0*/  @!P0 LOP3.LUT R27, R141, 0xffff0000, RZ, 0xc0, !PT ;  /* 0xffff00008d1b8812 */ /* 0x000fe200078ec0ff */
[----:B------:R-:W-:Y:S01]  /*67c0*/  IMAD R139, R139, 0x60, RZ ;  /* 0x000000608b8b7824 */ /* 0x000fe200078e02ff */
[C---:B------:R-:W-:Y:S01]  /*67d0*/  @!P0 SHF.L.U32 R26, R142.reuse, 0x10, RZ ;  /* 0x000000108e1a8819 */ /* 0x040fe200000006ff */
[----:B------:R-:W-:Y:S01]  /*67e0*/  @!P0 IMAD.U32 R24, R143, 0x10000, RZ ;  /* 0x000100008f188824 */ /* 0x000fe200078e00ff */
[----:B------:R-:W-:Y:S01]  /*67f0*/  @!P0 LOP3.LUT R25, R142, 0xffff0000, RZ, 0xc0, !PT ;  /* 0xffff00008e198812 */ /* 0x000fe200078ec0ff */
[----:B---3--:R-:W-:Y:S01]  /*6800*/  @!P0 IMAD.U32 R40, R48, 0x10000, RZ ;  /* 0x0001000030288824 */ /* 0x008fe200078e00ff */
[----:B------:R-:W-:Y:S01]  /*6810*/  IADD3 R37, PT, PT, R139, R37, RZ ;  /* 0x000000258b257210 */ /* 0x000fe20007ffe0ff */
[----:B------:R-:W-:Y:S01]  /*6820*/  @!P2 FADD.FTZ R34, -R34, -RZ ;  /* 0x800000ff2222a221 */ /* 0x000fe20000010100 */
[----:B------:R-:W-:Y:S01]  /*6830*/  @!P0 LOP3.LUT R16, R143, 0xffff0000, RZ, 0xc0, !PT ;  /* 0xffff00008f108812 */ /* 0x000fe200078ec0ff */
[----:B------:R-:W2:Y:S01]  /*6840*/  LDC.64 R138, c[0x0][0x3b8] ;  /* 0x0000ee00ff8a7b82 */ /* 0x000ea20000000a00 */
[----:B------:R-:W-:Y:S01]  /*6850*/  @!P0 LOP3.LUT R42, R48, 0xffff0000, RZ, 0xc0, !PT ;  /* 0xffff0000302a8812 */ /* 0x000fe200078ec0ff */
[----:B------:R-:W-:Y:S01]  /*6860*/  @!P0 IMAD.WIDE R38, R17, 0x2, R36 ;  /* 0x0000000211268825 */ /* 0x000fe200078e0224 */
[C---:B------:R-:W-:Y:S01]  /*6870*/  @!P0 SHF.L.U32 R44, R49.reuse, 0x10, RZ ;  /* 0x00000010312c8819 */ /* 0x040fe200000006ff */
[----:B-1--4-:R-:W3:Y:S01]  /*6880*/  LDG.E.128 R56, desc[UR6][R36.64] ;  /* 0x0000000624387981 */ /* 0x012ee2000c1e1d00 */
[----:B------:R-:W-:Y:S01]  /*6890*/  @!P0 LOP3.LUT R45, R49, 0xffff0000, RZ, 0xc0, !PT ;  /* 0xffff0000312d8812 */ /* 0x000fe200078ec0ff */
[----:B------:R-:W-:Y:S01]  /*68a0*/  @!P0 IMAD.U32 R28, R141, 0x10000, RZ ;  /* 0x000100008d1c8824 */ /* 0x000fe200078e00ff */
[----:B------:R-:W-:Y:S01]  /*68b0*/  @!P0 SHF.L.U32 R46, R50, 0x10, RZ ;  /* 0x00000010322e8819 */ /* 0x000fe200000006ff */
[----:B------:R-:W-:Y:S01]  /*68c0*/  @!P2 FADD.FTZ R30, -R30, -RZ ;  /* 0x800000ff1e1ea221 */ /* 0x000fe20000010100 */
[----:B------:R-:W-:Y:S01]  /*68d0*/  @!P0 LOP3.LUT R47, R50, 0xffff0000, RZ, 0xc0, !PT ;  /* 0xffff0000322f8812 */ /* 0x000fe200078ec0ff */
[----:B------:R-:W-:Y:S01]  /*68e0*/  @!P2 FADD.FTZ R28, -R28, -RZ ;  /* 0x800000ff1c1ca221 */ /* 0x000fe20000010100 */
[C---:B------:R-:W-:Y:S01]  /*68f0*/  @!P0 LOP3.LUT R49, R51.reuse, 0xffff0000, RZ, 0xc0, !PT ;  /* 0xffff000033318812 */ /* 0x040fe200078ec0ff */
[----:B------:R-:W4:Y:S01]  /*6900*/  @!P0 LDG.E.128 R20, desc[UR6][R38.64] ;  /* 0x0000000626148981 */ /* 0x000f22000c1e1d00 */
[----:B------:R-:W-:Y:S02]  /*6910*/  @!P0 IMAD.U32 R48, R51, 0x10000, RZ ;  /* 0x0001000033308824 */ /* 0x000fe400078e00ff */
[----:B------:R-:W-:Y:S01]  /*6920*/  @!P2 FADD.FTZ R27, -R27, -RZ ;  /* 0x800000ff1b1ba221 */ /* 0x000fe20000010100 */
[----:B------:R-:W-:Y:S01]  /*6930*/  @!P2 FADD.FTZ R26, -R26, -RZ ;  /* 0x800000ff1a1aa221 */ /* 0x000fe20000010100 */
[----:B------:R-:W-:Y:S01]  /*6940*/  @!P2 FADD.FTZ R25, -R25, -RZ ;  /* 0x800000ff1919a221 */ /* 0x000fe20000010100 */
[----:B------:R-:W-:Y:S01]  /*6950*/  @!P2 FADD.FTZ R24, -R24, -RZ ;  /* 0x800000ff1818a221 */ /* 0x000fe20000010100 */
[----:B------:R-:W-:Y:S01]  /*6960*/  @!P2 FADD.FTZ R16, -R16, -RZ ;  /* 0x800000ff1010a221 */ /* 0x000fe20000010100 */
[----:B--2---:R-:W-:Y:S04]  /*6970*/  IMAD.WIDE.U32 R142, R138, 0x60, R136 ;  /* 0x000000608a8e7825 */ /* 0x004fe800078e0088 */
[----:B------:R-:W-:Y:S04]  /*6980*/  IMAD R139, R139, 0x60, RZ ;  /* 0x000000608b8b7824 */ /* 0x000fe800078e02ff */
[----:B------:R-:W-:Y:S01]  /*6990*/  IMAD.IADD R143, R139, 0x1, R143 ;  /* 0x000000018b8f7824 */ /* 0x000fe200078e028f */
[C---:B---3--:R-:W-:Y:S01]  /*69a0*/  @!P0 LOP3.LUT R43, R56.reuse, 0xffff0000, RZ, 0xc0, !PT ;  /* 0xffff0000382b8812 */ /* 0x048fe200078ec0ff */
        /* <DEDUP_REMOVED lines=40> */
.L_x_6815:
[----:B------:R-:W-:Y:S05]  /*6c30*/  BSYNC.RECONVERGENT B0 ;  /* 0x0000000000007941 */ /* 0x000fea0003800200 */
.L_x_6814:
        /* <DEDUP_REMOVED lines=94> */
.L_x_6817:
[----:B------:R-:W-:Y:S05]  /*7220*/  BSYNC.RECONVERGENT B0 ;  /* 0x0000000000007941 */ /* 0x000fea0003800200 */
.L_x_6816:
        /* <DEDUP_REMOVED lines=94> */
.L_x_6819:
[----:B------:R-:W-:Y:S05]  /*7810*/  BSYNC.RECONVERGENT B0 ;  /* 0x0000000000007941 */ /* 0x000fea0003800200 */
.L_x_6818:
        /* <DEDUP_REMOVED lines=98> */
.L_x_6821:
[----:B------:R-:W-:Y:S05]  /*7e40*/  BSYNC.RECONVERGENT B0 ;  /* 0x0000000000007941 */ /* 0x000fea0003800200 */
.L_x_6820:
[----:B------:R-:W1:Y:S01]  /*7e50*/  LDC R15, c[0x0][0x450] ;  /* 0x00011400ff0f7b82 */ /* 0x000e620000000800 */
[----:B--2---:R-:W-:Y:S05]  /*7e60*/  IMAD.U32 R77, R77, -0x40, RZ ;  /* 0xffffffc04d4d7824 */ /* 0x004fea00078e00ff */
[C---:B------:R-:W-:Y:S02]  /*7e70*/  LEA R84, P1, R77.reuse, R84, 0x1 ;  /* 0x000000544d547211 */ /* 0x040fe400078208ff */
[C---:B------:R-:W-:Y:S02]  /*7e80*/  LEA R82, P0, R77.reuse, R82, 0x1 ;  /* 0x000000524d527211 */ /* 0x040fe400078008ff */
[C---:B------:R-:W-:Y:S02]  /*7e90*/  LEA.HI.X.SX32 R85, R77.reuse, R85, 0x1, P1 ;  /* 0x000000554d557211 */ /* 0x040fe400008f0eff */
[----:B------:R-:W-:Y:S09]  /*7ea0*/  LEA.HI.X.SX32 R83, R77, R83, 0x1, P0 ;  /* 0x000000534d537211 */ /* 0x000ff200000f0eff */
.L_x_6788:
[----:B------:R-:W-:Y:S05]  /*7eb0*/  BSYNC.RECONVERGENT B1 ;  /* 0x0000000000017941 */ /* 0x000fea0003800200 */
.L_x_6786:
        /* <DEDUP_REMOVED lines=91> */
.L_x_6822:
[----:B------:R-:W-:Y:S02]  /*8470*/  LOP3.LUT P2, RZ, R60, 0x20, RZ, 0xc0, !PT ;  /* 0x000000203cff7812 */ /* 0x000fe4000784c0ff */
[----:B------:R-:W-:Y:S02]  /*8480*/  IADD3 R80, P1, PT, R80, R87, RZ ;  /* 0x0000005750507210 */ /* 0x000fe40007f3e0ff */
[----:B------:R-:W-:Y:S03]  /*8490*/  IADD3 R10, P0, PT, R10, R89, RZ ;  /* 0x000000590a0a7210 */ /* 0x000fe60007f1e0ff */
[----:B------:R-:W-:Y:S02]  /*84a0*/  IMAD.X R81, R81, 0x1, R86, P1 ;  /* 0x0000000151517824 */ /* 0x000fe400008e0656 */
[----:B------:R-:W-:Y:S04]  /*84b0*/  IMAD.X R9, R9, 0x1, R88, P0 ;  /* 0x0000000109097824 */ /* 0x000fe800000e0658 */
[----:B------:R-:W-:Y:S05]  /*84c0*/  @P2 BRA `(.L_x_6823) ;  /* 0xffffffa0004c2947 */ /* 0x000fea000383ffff */
.L_x_6785:
        /* <DEDUP_REMOVED lines=30> */
.L_x_6828:
[----:B------:R1:W-:Y:S02]  /*86b0*/  STS.128 [R52], RZ ;  /* 0x000000ff34007388 */ /* 0x0003e40000000c00 */
.L_x_6827:
[----:B------:R-:W-:Y:S05]  /*86c0*/  BSYNC.RECONVERGENT B0 ;  /* 0x0000000000007941 */ /* 0x000fea0003800200 */
.L_x_6826:
        /* <DEDUP_REMOVED lines=18> */
.L_x_6830:
[----:B------:R-:W-:Y:S05]  /*87f0*/  BSYNC.RECONVERGENT B0 ;  /* 0x0000000000007941 */ /* 0x000fea0003800200 */
.L_x_6829:
        /* <DEDUP_REMOVED lines=12> */
.L_x_6832:
[----:B------:R-:W-:Y:S05]  /*88c0*/  BSYNC.RECONVERGENT B0 ;  /* 0x0000000000007941 */ /* 0x000fea0003800200 */
.L_x_6831:
        /* <DEDUP_REMOVED lines=12> */
.L_x_6825:
        /* <DEDUP_REMOVED lines=76> */
.L_x_6839:
[----:B------:R-:W-:Y:S05]  /*8e50*/  BSYNC.RECONVERGENT B0 ;  /* 0x0000000000007941 */ /* 0x000fea0003800200 */
.L_x_6838:
[----:B-----5:R2:W-:Y:S01]  /*8e60*/  STS.128 [R52], R12 ;  /* 0x0000000c34007388 */ /* 0x0205e20000000c00 */
[----:B------:R-:W-:Y:S05]  /*8e70*/  BRA `(.L_x_6836) ;  /* 0x0000000000047947 */ /* 0x000fea0003800000 */
.L_x_6837:
[----:B------:R3:W-:Y:S02]  /*8e80*/  STS.128 [R52], RZ ;  /* 0x000000ff34007388 */ /* 0x0007e40000000c00 */
.L_x_6836:
[----:B------:R-:W-:Y:S05]  /*8e90*/  BSYNC.RECONVERGENT B1 ;  /* 0x0000000000017941 */ /* 0x000fea0003800200 */
.L_x_6835:
        /* <DEDUP_REMOVED lines=62> */
.L_x_6843:
[----:B------:R-:W-:Y:S05]  /*9280*/  BSYNC.RECONVERGENT B0 ;  /* 0x0000000000007941 */ /* 0x000fea0003800200 */
.L_x_6842:
[----:B-----5:R1:W-:Y:S02]  /*9290*/  STS.128 [R52+0x800], R12 ;  /* 0x0008000c34007388 */ /* 0x0203e40000000c00 */
.L_x_6841:
[----:B------:R-:W-:Y:S05]  /*92a0*/  BSYNC.RECONVERGENT B1 ;  /* 0x0000000000017941 */ /* 0x000fea0003800200 */
.L_x_6840:
        /* <DEDUP_REMOVED lines=63> */
.L_x_6847:
[----:B------:R-:W-:Y:S05]  /*96a0*/  BSYNC.RECONVERGENT B0 ;  /* 0x0000000000007941 */ /* 0x000fea0003800200 */
.L_x_6846:
[----:B-----5:R2:W-:Y:S02]  /*96b0*/  STS.128 [R52+0x1000], R12 ;  /* 0x0010000c34007388 */ /* 0x0205e40000000c00 */
.L_x_6845:
[----:B------:R-:W-:Y:S05]  /*96c0*/  BSYNC.RECONVERGENT B1 ;  /* 0x0000000000017941 */ /* 0x000fea0003800200 */
.L_x_6844:
        /* <DEDUP_REMOVED lines=63> */
.L_x_6849:
[----:B------:R-:W-:Y:S05]  /*9ac0*/  BSYNC.RECONVERGENT B0 ;  /* 0x0000000000007941 */ /* 0x000fea0003800200 */
.L_x_6848:
[----:B-----5:R2:W-:Y:S01]  /*9ad0*/  STS.128 [R52+0x1800], R12 ;  /* 0x0018000c34007388 */ /* 0x0205e20000000c00 */
[----:B------:R-:W-:Y:S05]  /*9ae0*/  BRA `(.L_x_6833) ;  /* 0x0000001800107947 */ /* 0x000fea0003800000 */
.L_x_6834:
        /* <DEDUP_REMOVED lines=97> */
.L_x_6854:
[----:B------:R-:W-:Y:S05]  /*a100*/  BSYNC.RECONVERGENT B0 ;  /* 0x0000000000007941 */ /* 0x000fea0003800200 */
.L_x_6853:
[----:B-----5:R2:W-:Y:S01]  /*a110*/  STS.128 [R52], R16 ;  /* 0x0000001034007388 */ /* 0x0205e20000000c00 */
[----:B------:R-:W-:Y:S05]  /*a120*/  BRA `(.L_x_6851) ;  /* 0x0000000000047947 */ /* 0x000fea0003800000 */
.L_x_6852:
[----:B------:R1:W-:Y:S02]  /*a130*/  STS.128 [R52], RZ ;  /* 0x000000ff34007388 */ /* 0x0003e40000000c00 */
.L_x_6851:
[----:B------:R-:W-:Y:S05]  /*a140*/  BSYNC.RECONVERGENT B1 ;  /* 0x0000000000017941 */ /* 0x000fea0003800200 */
.L_x_6850:
        /* <DEDUP_REMOVED lines=93> */
.L_x_6858:
[----:B------:R-:W-:Y:S05]  /*a720*/  BSYNC.RECONVERGENT B0 ;  /* 0x0000000000007941 */ /* 0x000fea0003800200 */
.L_x_6857:
[----:B-----5:R4:W-:Y:S02]  /*a730*/  STS.128 [R52+0x800], R16 ;  /* 0x0008001034007388 */ /* 0x0209e40000000c00 */
.L_x_6856:
[----:B------:R-:W-:Y:S05]  /*a740*/  BSYNC.RECONVERGENT B1 ;  /* 0x0000000000017941 */ /* 0x000fea0003800200 */
.L_x_6855:
        /* <DEDUP_REMOVED lines=92> */
.L_x_6862:
[----:B------:R-:W-:Y:S05]  /*ad10*/  BSYNC.RECONVERGENT B0 ;  /* 0x0000000000007941 */ /* 0x000fea0003800200 */
.L_x_6861:
[----:B-----5:R4:W-:Y:S02]  /*ad20*/  STS.128 [R52+0x1000], R16 ;  /* 0x0010001034007388 */ /* 0x0209e40000000c00 */
.L_x_6860:
[----:B------:R-:W-:Y:S05]  /*ad30*/  BSYNC.RECONVERGENT B1 ;  /* 0x0000000000017941 */ /* 0x000fea0003800200 */
.L_x_6859:
        /* <DEDUP_REMOVED lines=93> */
.L_x_6864:
[----:B------:R-:W-:Y:S05]  /*b310*/  BSYNC.RECONVERGENT B0 ;  /* 0x0000000000007941 */ /* 0x000fea0003800200 */
.L_x_6863:
[----:B-----5:R1:W-:Y:S02]  /*b320*/  STS.128 [R52+0x1800], R4 ;  /* 0x0018000434007388 */ /* 0x0203e40000000c00 */
.L_x_6833:
[----:B------:R-:W-:Y:S05]  /*b330*/  BSYNC.RECONVERGENT B2 ;  /* 0x0000000000027941 */ /* 0x000fea0003800200 */
.L_x_6824:
[----:B-12--5:R-:W-:Y:S01]  /*b340*/  IADD3 R7, PT, PT, -R54, R63, RZ ;  /* 0x0000003f36077210 */ /* 0x026fe20007ffe1ff */
        /* <DEDUP_REMOVED lines=11> */
.L_x_6867:
[----:B------:R2:W-:Y:S02]  /*b400*/  STS.128 [R52+0x2000], RZ ;  /* 0x002000ff34007388 */ /* 0x0005e40000000c00 */
.L_x_6866:
[----:B------:R-:W-:Y:S05]  /*b410*/  BSYNC.RECONVERGENT B0 ;  /* 0x0000000000007941 */ /* 0x000fea0003800200 */
.L_x_6865:
[----:B------:R-:W-:Y:S01]  /*b420*/  ISETP.GE.AND P1, PT, R28, R7, PT ;  /* 0x000000071c00720c */ /* 0x000fe20003f26270 */
[C---:B------:R-:W-:Y:S01]  /*b430*/  IMAD.SHL.U32 R139, R71.reuse, 0x2, RZ ;  /* 0x00000002478b7824 */ /* 0x040fe200078e00ff */
[----:B------:R-:W-:Y:S01]  /*b440*/  SHF.L.U64.HI R2, R71, 0x1, R70 ;  /* 0x0000000147027819 */ /* 0x000fe20000010246 */
        /* <DEDUP_REMOVED lines=12> */
.L_x_6870:
[----:B------:R1:W-:Y:S02]  /*b510*/  STS.128 [R52+0x2800], RZ ;  /* 0x002800ff34007388 */ /* 0x0003e40000000c00 */
.L_x_6869:
[----:B------:R-:W-:Y:S05]  /*b520*/  BSYNC.RECONVERGENT B0 ;  /* 0x0000000000007941 */ /* 0x000fea0003800200 */
.L_x_6868:
        /* <DEDUP_REMOVED lines=14> */
.L_x_6873:
[----:B------:R1:W-:Y:S02]  /*b610*/  STS.128 [R52+0x3000], RZ ;  /* 0x003000ff34007388 */ /* 0x0003e40000000c00 */
.L_x_6872:
[----:B------:R-:W-:Y:S05]  /*b620*/  BSYNC.RECONVERGENT B0 ;  /* 0x0000000000007941 */ /* 0x000fea0003800200 */
.L_x_6871:
        /* <DEDUP_REMOVED lines=14> */
.L_x_6876:
[----:B------:R1:W-:Y:S02]  /*b710*/  STS.128 [R52+0x3800], RZ ;  /* 0x003800ff34007388 */ /* 0x0003e40000000c00 */
.L_x_6875:
[----:B------:R-:W-:Y:S05]  /*b720*/  BSYNC.RECONVERGENT B0 ;  /* 0x0000000000007941 */ /* 0x000fea0003800200 */
.L_x_6874:
        /* <DEDUP_REMOVED lines=18> */
.L_x_6879:
[----:B------:R1:W-:Y:S02]  /*b850*/  STS.128 [R52+0x4000], RZ ;  /* 0x004000ff34007388 */ /* 0x0003e40000000c00 */
.L_x_6878:
[----:B------:R-:W-:Y:S05]  /*b860*/  BSYNC.RECONVERGENT B0 ;  /* 0x0000000000007941 */ /* 0x000fea0003800200 */
.L_x_6877:
[----:B----4-:R-:W-:Y:S01]  /*b870*/  IADD3 R12, PT, PT, R132, 0x50, RZ ;  /* 0x00000050840c7810 */ /* 0x010fe20007ffe0ff */
[----:B------:R-:W-:Y:S03]  /*b880*/  BSSY.RECONVERGENT B0, `(.L_x_6880) ;  /* 0x000000f000007945 */ /* 0x000fe60003800200 */
[----:B------:R-:W-:-:S13]  /*b890*/  ISETP.GE.AND P0, PT, R12, R7, PT ;  /* 0x000000070c00720c */ /* 0x000fda0003f06270 */
        /* <DEDUP_REMOVED lines=12> */
.L_x_6882:
[----:B------:R4:W-:Y:S02]  /*b960*/  STS.128 [R52+0x4800], RZ ;  /* 0x004800ff34007388 */ /* 0x0009e40000000c00 */
.L_x_6881:
[----:B------:R-:W-:Y:S05]  /*b970*/  BSYNC.RECONVERGENT B0 ;  /* 0x0000000000007941 */ /* 0x000fea0003800200 */
.L_x_6880:
        /* <DEDUP_REMOVED lines=18> */
.L_x_6885:
[----:B------:R1:W-:Y:S02]  /*baa0*/  STS.128 [R52+0x5000], RZ ;  /* 0x005000ff34007388 */ /* 0x0003e40000000c00 */
.L_x_6884:
[----:B------:R-:W-:Y:S05]  /*bab0*/  BSYNC.RECONVERGENT B0 ;  /* 0x0000000000007941 */ /* 0x000fea0003800200 */
.L_x_6883:
        /* <DEDUP_REMOVED lines=20> */
.L_x_6888:
[----:B------:R1:W-:Y:S02]  /*bc00*/  STS.128 [R52+0x5800], RZ ;  /* 0x005800ff34007388 */ /* 0x0003e40000000c00 */
.L_x_6887:
[----:B------:R-:W-:Y:S05]  /*bc10*/  BSYNC.RECONVERGENT B0 ;  /* 0x0000000000007941 */ /* 0x000fea0003800200 */
.L_x_6886:
[----:B------:R-:W4:Y:S01]  /*bc20*/  LDC.64 R4, c[0x0][0x538] ;  /* 0x00014e00ff047b82 */ /* 0x000f220000000a00 */
[----:B------:R-:W5:Y:S01]  /*bc30*/  LDCU.64 UR8, c[0x0][0x540] ;  /* 0x0000a800ff0877ac */ /* 0x000f620008000a00 */
[----:B------:R-:W0:Y:S01]  /*bc40*/  LDGDEPBAR ;  /* 0x00000000000079af */ /* 0x000e220000000000 */
[----:B------:R-:W2:Y:S01]  /*bc50*/  LDCU UR4, c[0x0][0x508] ;  /* 0x0000a100ff0477ac */ /* 0x000ea20008000800 */
[C---:B-----5:R-:W-:Y:S01]  /*bc60*/  IMAD.WIDE.U32 R130, R163.reuse, UR8, R130 ;  /* 0x00000008a3827c25 */ /* 0x060fe2000f8e0082 */
[----:B------:R-:W5:Y:S03]  /*bc70*/  LDCU UR8, c[0x0][0x458] ;  /* 0x00008b00ff0877ac */ /* 0x000f660008000800 */
[----:B------:R-:W-:Y:S01]  /*bc80*/  IMAD R6, R163, UR9, R131 ;  /* 0x00000009a3067c24 */ /* 0x000fe2000f8e0283 */
[----:B----4-:R-:W-:Y:S02]  /*bc90*/  LEA R16, P0, R130, R4, 0x2 ;  /* 0x0000000482107211 */ /* 0x010fe400078010ff */
[----:B-1----:R-:W-:Y:S01]  /*bca0*/  LOP3.LUT R9, R124, 0x1f0, RZ, 0xc0, !PT ;  /* 0x000001f07c097812 */ /* 0x002fe200078ec0ff */
[----:B------:R-:W-:Y:S01]  /*bcb0*/  IMAD.SHL.U32 R53, R64, 0x2, RZ ;  /* 0x0000000240357824 */ /* 0x000fe200078e00ff */
[----:B------:R-:W-:Y:S01]  /*bcc0*/  LEA.HI.X R17, R130, R5, R6, 0x2, P0 ;  /* 0x0000000582117211 */ /* 0x000fe200000f1406 */
[----:B------:R-:W-:-:S04]  /*bcd0*/  DEPBAR.LE SB0, 0x0 ;  /* 0x000080000000791a */ /* 0x000fc80000000000 */
[----:B------:R-:W4:Y:S01]  /*bce0*/  LDG.E R4, desc[UR6][R16.64] ;  /* 0x0000000610047981 */ /* 0x000f22000c1e1900 */
[----:B------:R-:W-:Y:S01]  /*bcf0*/  SHF.R.U32.HI R5, RZ, 0x2, R64 ;  /* 0x00000002ff057819 */ /* 0x000fe20000011640 */
[----:B------:R-:W-:Y:S01]  /*bd00*/  BSSY.RECONVERGENT B0, `(.L_x_6889) ;  /* 0x0000017000007945 */ /* 0x000fe20003800200 */
[----:B------:R-:W-:Y:S01]  /*bd10*/  IADD3 R6, PT, PT, R9, 0x1, R162 ;  /* 0x0000000109067810 */ /* 0x000fe20007ffe0a2 */
[----:B-----5:R-:W4:Y:S01]  /*bd20*/  MUFU.RCP R3, UR8 ;  /* 0x0000000800037d08 */ /* 0x020f220008001000 */
[----:B------:R-:W-:Y:S02]  /*bd30*/  LOP3.LUT R5, R5, 0x7, RZ, 0xc0, !PT ;  /* 0x0000000705057812 */ /* 0x000fe400078ec0ff */
[----:B------:R-:W-:Y:S02]  /*bd40*/  LOP3.LUT R53, R53, 0x6, RZ, 0xc0, !PT ;  /* 0x0000000635357812 */ /* 0x000fe400078ec0ff */
[----:B------:R-:W-:-:S04]  /*bd50*/  IADD3 R6, PT, PT, -R161, R6, R5 ;  /* 0x00000006a1067210 */ /* 0x000fc80007ffe105 */
[----:B--2---:R-:W-:Y:S01]  /*bd60*/  IADD3 R6, PT, PT, R6, UR4, R63 ;  /* 0x0000000406067c10 */ /* 0x004fe2000fffe03f */
[----:B------:R-:W-:Y:S01]  /*bd70*/  BAR.SYNC.DEFER_BLOCKING 0x0 ;  /* 0x0000000000007b1d */ /* 0x000fe20000010000 */
[----:B----4-:R-:W-:-:S05]  /*bd80*/  FMUL.FTZ R3, R4, R3 ;  /* 0x0000000304037220 */ /* 0x010fca0000410000 */
        /* <DEDUP_REMOVED lines=11> */
.L_x_6891:
[----:B------:R2:W-:Y:S01]  /*be40*/  STS.128 [R52+0x6000], RZ ;  /* 0x006000ff34007388 */ /* 0x0005e20000000c00 */
[----:B------:R-:W-:Y:S05]  /*be50*/  BRA `(.L_x_6892) ;  /* 0x0000000000047947 */ /* 0x000fea0003800000 */
.L_x_6890:
[----:B------:R4:W-:Y:S02]  /*be60*/  STS.128 [R52+0x6000], RZ ;  /* 0x006000ff34007388 */ /* 0x0009e40000000c00 */
.L_x_6892:
[----:B------:R-:W-:Y:S05]  /*be70*/  BSYNC.RECONVERGENT B0 ;  /* 0x0000000000007941 */ /* 0x000fea0003800200 */
.L_x_6889:
        /* <DEDUP_REMOVED lines=16> */
.L_x_6895:
[----:B------:R1:W-:Y:S02]  /*bf80*/  STS.128 [R52+0x6800], RZ ;  /* 0x006800ff34007388 */ /* 0x0003e40000000c00 */
.L_x_6894:
[----:B------:R-:W-:Y:S05]  /*bf90*/  BSYNC.RECONVERGENT B0 ;  /* 0x0000000000007941 */ /* 0x000fea0003800200 */
.L_x_6893:
        /* <DEDUP_REMOVED lines=15> */
.L_x_6898:
[----:B------:R1:W-:Y:S02]  /*c090*/  STS.128 [R52+0x7000], RZ ;  /* 0x007000ff34007388 */ /* 0x0003e40000000c00 */
.L_x_6897:
[----:B------:R-:W-:Y:S05]  /*c0a0*/  BSYNC.RECONVERGENT B0 ;  /* 0x0000000000007941 */ /* 0x000fea0003800200 */
.L_x_6896:
        /* <DEDUP_REMOVED lines=15> */
.L_x_6901:
[----:B------:R1:W-:Y:S02]  /*c1a0*/  STS.128 [R52+0x7800], RZ ;  /* 0x007800ff34007388 */ /* 0x0003e40000000c00 */
.L_x_6900:
[----:B------:R-:W-:Y:S05]  /*c1b0*/  BSYNC.RECONVERGENT B0 ;  /* 0x0000000000007941 */ /* 0x000fea0003800200 */
.L_x_6899:
        /* <DEDUP_REMOVED lines=18> */
.L_x_6904:
[----:B------:R1:W-:Y:S02]  /*c2e0*/  STS.128 [R52+0x8000], RZ ;  /* 0x008000ff34007388 */ /* 0x0003e40000000c00 */
.L_x_6903:
[----:B------:R-:W-:Y:S05]  /*c2f0*/  BSYNC.RECONVERGENT B0 ;  /* 0x0000000000007941 */ /* 0x000fea0003800200 */
.L_x_6902:
        /* <DEDUP_REMOVED lines=15> */
.L_x_6907:
[----:B------:R1:W-:Y:S02]  /*c3f0*/  STS.128 [R52+0x8800], RZ ;  /* 0x008800ff34007388 */ /* 0x0003e40000000c00 */
.L_x_6906:
[----:B------:R-:W-:Y:S05]  /*c400*/  BSYNC.RECONVERGENT B0 ;  /* 0x0000000000007941 */ /* 0x000fea0003800200 */
.L_x_6905:
        /* <DEDUP_REMOVED lines=18> */
.L_x_6910:
[----:B------:R1:W-:Y:S02]  /*c530*/  STS.128 [R52+0x9000], RZ ;  /* 0x009000ff34007388 */ /* 0x0003e40000000c00 */
.L_x_6909:
[----:B------:R-:W-:Y:S05]  /*c540*/  BSYNC.RECONVERGENT B0 ;  /* 0x0000000000007941 */ /* 0x000fea0003800200 */
.L_x_6908:
        /* <DEDUP_REMOVED lines=17> */
.L_x_6913:
[----:B------:R1:W-:Y:S02]  /*c660*/  STS.128 [R52+0x9800], RZ ;  /* 0x009800ff34007388 */ /* 0x0003e40000000c00 */
.L_x_6912:
[----:B------:R-:W-:Y:S05]  /*c670*/  BSYNC.RECONVERGENT B0 ;  /* 0x0000000000007941 */ /* 0x000fea0003800200 */
.L_x_6911:
[----:B------:R-:W-:Y:S01]  /*c680*/  IMAD.SHL.U32 R0, R65, 0x400, RZ ;  /* 0x0000040041007824 */ /* 0x000fe200078e00ff */
[----:B------:R-:W-:Y:S01]  /*c690*/  LOP3.LUT R69, R69, 0x8, R64, 0x78, !PT ;  /* 0x0000000845457812 */ /* 0x000fe200078e7840 */
[----:B------:R-:W-:Y:S01]  /*c6a0*/  IMAD.MOV.U32 R5, RZ, RZ, 0x20 ;  /* 0x00000020ff057424 */ /* 0x000fe200078e00ff */
[----:B------:R-:W-:Y:S01]  /*c6b0*/  LEA R159, R159, UR5, 0x1 ;  /* 0x000000059f9f7c11 */ /* 0x000fe2000f8e08ff */
[----:B------:R-:W-:Y:S01]  /*c6c0*/  IMAD.MOV.U32 R7, RZ, RZ, 0x40 ;  /* 0x00000040ff077424 */ /* 0x000fe200078e00ff */
[----:B------:R-:W-:Y:S01]  /*c6d0*/  LOP3.LUT R0, R0, 0x400, RZ, 0xc0, !PT ;  /* 0x0000040000007812 */ /* 0x000fe200078ec0ff */
[----:B------:R-:W-:Y:S01]  /*c6e0*/  IMAD.IADD R103, R54, 0x1, R53 ;  /* 0x0000000136677824 */ /* 0x000fe200078e0235 */
[----:B------:R-:W-:Y:S01]  /*c6f0*/  R2P PR, R64, 0x6 ;  /* 0x0000000640007804 */ /* 0x000fe20000000000 */
[----:B------:R-:W-:Y:S01]  /*c700*/  LDSM.16.M88.4 R92, [R159] ;  /* 0x000000009f5c783b */ /* 0x000fe20000000200 */
[C---:B------:R-:W-:Y:S01]  /*c710*/  VIMNMX R102, PT, PT, R6.reuse, R63, PT ;  /* 0x0000003f06667248 */ /* 0x040fe20003fe0100 */
[----:B------:R-:W-:Y:S01]  /*c720*/  IMAD R0, R69, 0x2, R0 ;  /* 0x0000000245007824 */ /* 0x000fe200078e0200 */
[----:B------:R-:W-:Y:S01]  /*c730*/  VIADDMNMX R144, R6, 0x8, R63, PT ;  /* 0x0000000806907846 */ /* 0x000fe2000380013f */
[----:B------:R-:W-:Y:S01]  /*c740*/  VIADD R143, R103, 0x28 ;  /* 0x00000028678f7836 */ /* 0x000fe20000000000 */
[----:B------:R-:W-:Y:S01]  /*c750*/  SEL R5, R5, 0xffffffe0, !P1 ;  /* 0xffffffe005057807 */ /* 0x000fe20004800000 */
[----:B------:R-:W-:Y:S01]  /*c760*/  VIADD R158, R0, UR5 ;  /* 0x00000005009e7c36 */ /* 0x000fe20008000000 */
[----:B------:R-:W5:Y:S01]  /*c770*/  LDSM.16.M88.4 R40, [R0+UR5+0x2000] ;  /* 0x002000050028783b */ /* 0x000f620008000200 */
[----:B------:R-:W-:-:S02]  /*c780*/  SEL R7, R7, 0xffffffc0, !P2 ;  /* 0xffffffc007077807 */ /* 0x000fc40005000000 */
[C-C-:B------:R-:W-:Y:S01]  /*c790*/  IMAD.IADD R157, R159.reuse, 0x1, R5.reuse ;  /* 0x000000019f9d7824 */ /* 0x140fe200078e0205 */
[----:B-1----:R-:W1:Y:S01]  /*c7a0*/  LDSM.16.M88.4 R16, [R0+UR5+0x3800] ;  /* 0x003800050010783b */ /* 0x002e620008000200 */
[----:B------:R-:W-:Y:S01]  /*c7b0*/  IMAD.IADD R153, R158, 0x1, R5 ;  /* 0x000000019e997824 */ /* 0x000fe200078e0205 */
[----:B------:R-:W-:Y:S01]  /*c7c0*/  LOP3.LUT R60, R60, 0xfffffffd, RZ, 0xc0, !PT ;  /* 0xfffffffd3c3c7812 */ /* 0x000fe200078ec0ff */
[--C-:B------:R-:W-:Y:S01]  /*c7d0*/  IMAD.IADD R156, R159, 0x1, R7.reuse ;  /* 0x000000019f9c7824 */ /* 0x100fe200078e0207 */
[----:B------:R-:W2:Y:S01]  /*c7e0*/  LDSM.16.M88.4 R8, [R0+UR5+0x4000] ;  /* 0x004000050008783b */ /* 0x000ea20008000200 */
[----:B------:R-:W-:Y:S02]  /*c7f0*/  IMAD.IADD R152, R158, 0x1, R7 ;  /* 0x000000019e987824 */ /* 0x000fe400078e0207 */
[C---:B------:R-:W-:Y:S01]  /*c800*/  IMAD.IADD R155, R5.reuse, 0x1, R156 ;  /* 0x00000001059b7824 */ /* 0x040fe200078e029c */
[----:B------:R-:W-:Y:S01]  /*c810*/  LDSM.16.M88.4 R76, [R157] ;  /* 0x000000009d4c783b */ /* 0x000fe20000000200 */
[----:B------:R-:W-:-:S03]  /*c820*/  IMAD.IADD R151, R5, 0x1, R152 ;  /* 0x0000000105977824 */ /* 0x000fc600078e0298 */
[----:B------:R-:W3:Y:S04]  /*c830*/  LDSM.16.M88.4 R48, [R153+0x2000] ;  /* 0x002000009930783b */ /* 0x000ee80000000200 */
[----:B------:R-:W4:Y:S04]  /*c840*/  LDSM.16.M88.4 R24, [R0+UR5+0x3000] ;  /* 0x003000050018783b */ /* 0x000f280008000200 */
[----:B------:R-:W4:Y:S04]  /*c850*/  LDSM.16.M88.4 R56, [R153+0x3800] ;  /* 0x003800009938783b */ /* 0x000f280000000200 */
[----:B------:R-:W4:Y:S04]  /*c860*/  LDSM.16.M88.4 R32, [R0+UR5+0x2800] ;  /* 0x002800050020783b */ /* 0x000f280008000200 */
[----:B------:R-:W4:Y:S04]  /*c870*/  LDSM.16.M88.4 R112, [R0+UR5+0x4800] ;  /* 0x004800050070783b */ /* 0x000f280008000200 */
[----:B------:R-:W4:Y:S01]  /*c880*/  LDSM.16.M88.4 R104, [R0+UR5+0x5000] ;  /* 0x005000050068783b */ /* 0x000f220008000200 */
[C---:B-----5:R-:W-:Y:S03]  /*c890*/  HMMA.16816.F32.BF16 R44, R92.reuse, R40, RZ ;  /* 0x000000285c2c723c */ /* 0x060fe600000418ff */
[----:B------:R-:W5:Y:S04]  /*c8a0*/  LDSM.16.M88.4 R68, [R0+UR5+0x5800] ;  /* 0x005800050044783b */ /* 0x000f680008000200 */
[----:B------:R-:W5:Y:S01]  /*c8b0*/  LDSM.16.M88.4 R120, [R153+0x4000] ;  /* 0x004000009978783b */ /* 0x000f620000000200 */
[C---:B------:R-:W-:Y:S03]  /*c8c0*/  HMMA.16816.F32.BF16 R40, R92.reuse, R42, RZ ;  /* 0x0000002a5c28723c */ /* 0x040fe600000418ff */
[----:B------:R-:W5:Y:S04]  /*c8d0*/  LDSM.16.M88.4 R124, [R153+0x3000] ;  /* 0x00300000997c783b */ /* 0x000f680000000200 */
[----:B------:R-:W5:Y:S01]  /*c8e0*/  LDSM.16.M88.4 R88, [R153+0x4800] ;  /* 0x004800009958783b */ /* 0x000f620000000200 */
[C---:B-1----:R-:W-:Y:S03]  /*c8f0*/  HMMA.16816.F32.BF16 R20, R92.reuse, R16, RZ ;  /* 0x000000105c14723c */ /* 0x042fe600000418ff */
[----:B------:R-:W-:Y:S04]  /*c900*/  LDSM.16.M88.4 R132, [R156] ;  /* 0x000000009c84783b */ /* 0x000fe80000000200 */
[----:B------:R-:W-:Y:S01]  /*c910*/  LDSM.16.M88.4 R80, [R153+0x5800] ;  /* 0x005800009950783b */ /* 0x000fe20000000200 */
[C---:B------:R-:W-:Y:S03]  /*c920*/  HMMA.16816.F32.BF16 R16, R92.reuse, R18, RZ ;  /* 0x000000125c10723c */ /* 0x040fe600000418ff */
[----:B------:R-:W-:Y:S04]  /*c930*/  LDSM.16.M88.4 R84, [R153+0x5000] ;  /* 0x005000009954783b */ /* 0x000fe80000000200 */
[----:B------:R-:W-:Y:S01]  /*c940*/  LDSM.16.M88.4 R128, [R153+0x2800] ;  /* 0x002800009980783b */ /* 0x000fe20000000200 */
[----:B--2---:R-:W-:Y:S03]  /*c950*/  HMMA.16816.F32.BF16 R12, R92, R8, RZ ;  /* 0x000000085c0c723c */ /* 0x004fe600000418ff */
[----:B------:R-:W-:Y:S04]  /*c960*/  LDSM.16.M88.4 R72, [R152+0x2000] ;  /* 0x002000009848783b */ /* 0x000fe80000000200 */
[----:B------:R-:W-:Y:S01]  /*c970*/  LDSM.16.M88.4 R64, [R152+0x3000] ;  /* 0x003000009840783b */ /* 0x000fe20000000200 */
[C---:B---3--:R-:W-:Y:S03]  /*c980*/  HMMA.16816.F32.BF16 R44, R76.reuse, R48, R44 ;  /* 0x000000304c2c723c */ /* 0x048fe6000004182c */
[----:B------:R-:W0:Y:S05]  /*c990*/  LDGDEPBAR ;  /* 0x00000000000079af */ /* 0x000e2a0000000000 */
[----:B------:R-:W-:Y:S01]  /*c9a0*/  HMMA.16816.F32.BF16 R40, R76, R50, R40 ;  /* 0x000000324c28723c */ /* 0x000fe20000041828 */
[----:B------:R-:W1:Y:S07]  /*c9b0*/  LDSM.16.M88.4 R48, [R152+0x3800] ;  /* 0x003800009830783b */ /* 0x000e6e0000000200 */
[C---:B------:R-:W-:Y:S08]  /*c9c0*/  HMMA.16816.F32.BF16 R8, R92.reuse, R10, RZ ;  /* 0x0000000a5c08723c */ /* 0x040ff000000418ff */
[----:B----4-:R-:W-:Y:S08]  /*c9d0*/  HMMA.16816.F32.BF16 R28, R92, R24, RZ ;  /* 0x000000185c1c723c */ /* 0x010ff000000418ff */
        /* <DEDUP_REMOVED lines=10> */
[----:B-----5:R-:W-:Y:S08]  /*ca80*/  HMMA.16816.F32.BF16 R96, R92, R68, RZ ;  /* 0x000000445c60723c */ /* 0x020ff000000418ff */
[C---:B------:R-:W-:Y:S08]  /*ca90*/  HMMA.16816.F32.BF16 R12, R76.reuse, R120, R12 ;  /* 0x000000784c0c723c */ /* 0x040ff0000004180c */
[----:B------:R-:W-:Y:S01]  /*caa0*/  HMMA.16816.F32.BF16 R8, R76, R122, R8 ;  /* 0x0000007a4c08723c */ /* 0x000fe20000041808 */
[----:B------:R-:W3:Y:S07]  /*cab0*/  LDSM.16.M88.4 R120, [R152+0x5800] ;  /* 0x005800009878783b */ /* 0x000eee0000000200 */
[----:B------:R-:W-:Y:S01]  /*cac0*/  HMMA.16816.F32.BF16 R92, R92, R70, RZ ;  /* 0x000000465c5c723c */ /* 0x000fe200000418ff */
[----:B------:R-:W-:Y:S07]  /*cad0*/  LDSM.16.M88.4 R68, [R152+0x2800] ;  /* 0x002800009844783b */ /* 0x000fee0000000200 */
[C---:B------:R-:W-:Y:S08]  /*cae0*/  HMMA.16816.F32.BF16 R28, R76.reuse, R124, R28 ;  /* 0x0000007c4c1c723c */ /* 0x040ff0000004181c */
        /* <DEDUP_REMOVED lines=17> */
[----:B------:R-:W-:Y:S07]  /*cc00*/  LDSM.16.M88.4 R128, [R152+0x4800] ;  /* 0x004800009880783b */ /* 0x000fee0000000200 */
[----:B---3--:R-:W-:Y:S08]  /*cc10*/  HMMA.16816.F32.BF16 R92, R132, R122, R92 ;  /* 0x0000007a845c723c */ /* 0x008ff0000004185c */
[----:B------:R-:W-:Y:S01]  /*cc20*/  HMMA.16816.F32.BF16 R96, R76, R80, R96 ;  /* 0x000000504c60723c */ /* 0x000fe20000041860 */
[----:B------:R-:W3:Y:S04]  /*cc30*/  LDSM.16.M88.4 R80, [R151+0x2800] ;  /* 0x002800009750783b */ /* 0x000ee80000000200 */
[----:B------:R-:W-:Y:S03]  /*cc40*/  LDSM.16.M88.4 R76, [R151+0x3000] ;  /* 0x00300000974c783b */ /* 0x000fe60000000200 */
[C---:B------:R-:W-:Y:S08]  /*cc50*/  HMMA.16816.F32.BF16 R44, R132.reuse, R72, R44 ;  /* 0x00000048842c723c */ /* 0x040ff0000004182c */
[C---:B----4-:R-:W-:Y:S08]  /*cc60*/  HMMA.16816.F32.BF16 R108, R132.reuse, R124, R108 ;  /* 0x0000007c846c723c */ /* 0x050ff0000004186c */
[C---:B------:R-:W-:Y:S01]  /*cc70*/  HMMA.16816.F32.BF16 R40, R132.reuse, R74, R40 ;  /* 0x0000004a8428723c */ /* 0x040fe20000041828 */
[----:B------:R-:W-:Y:S07]  /*cc80*/  LDSM.16.M88.4 R72, [R151+0x3800] ;  /* 0x003800009748783b */ /* 0x000fee0000000200 */
[C---:B------:R-:W-:Y:S08]  /*cc90*/  HMMA.16816.F32.BF16 R36, R132.reuse, R68, R36 ;  /* 0x000000448424723c */ /* 0x040ff00000041824 */
[----:B------:R-:W-:Y:S01]  /*cca0*/  HMMA.16816.F32.BF16 R32, R132, R70, R32 ;  /* 0x000000468420723c */ /* 0x000fe20000041820 */
[----:B------:R-:W4:Y:S07]  /*ccb0*/  LDSM.16.M88.4 R68, [R151+0x4000] ;  /* 0x004000009744783b */ /* 0x000f2e0000000200 */
[----:B-1----:R-:W-:Y:S01]  /*ccc0*/  HMMA.16816.F32.BF16 R92, R88, R50, R92 ;  /* 0x00000032585c723c */ /* 0x002fe2000004185c */
[----:B------:R-:W-:-:S05]  /*ccd0*/  VIADD R51, R103, 0x78 ;  /* 0x0000007867337836 */ /* 0x000fca0000000000 */
[C---:B------:R-:W-:Y:S02]  /*cce0*/  ISETP.GE.AND P1, PT, R51.reuse, R102, PT ;  /* 0x000000663300720c */ /* 0x040fe40003f26270 */
[----:B------:R-:W-:Y:S01]  /*ccf0*/  HMMA.16816.F32.BF16 R96, R132, R120, R96 ;  /* 0x000000788460723c */ /* 0x000fe20000041860 */
[----:B------:R-:W-:Y:S02]  /*cd00*/  ISETP.GE.AND P0, PT, R51, R144, PT ;  /* 0x000000903300720c */ /* 0x000fe40003f06270 */
[----:B------:R-:W-:-:S05]  /*cd10*/  I2FP.F32.S32 R51, R51 ;  /* 0x0000003300337245 */ /* 0x000fca0000201400 */
[----:B-----5:R-:W-:Y:S03]  /*cd20*/  HMMA.16816.F32.BF16 R44, R88, R84, R44 ;  /* 0x00000054582c723c */ /* 0x020fe6000004182c */
[CC--:B------:R-:W-:Y:S01]  /*cd30*/  FFMA.FTZ R92, R3.reuse, R51.reuse, R92 ;  /* 0x00000033035c7223 */ /* 0x0c0fe2000001005c */
[----:B------:R-:W-:Y:S01]  /*cd40*/  FFMA.FTZ R6, R3, R51, R94 ;  /* 0x0000003303067223 */ /* 0x000fe2000001005e */
[----:B------:R-:W-:-:S03]  /*cd50*/  VIADD R51, R103, 0x8 ;  /* 0x0000000867337836 */ /* 0x000fc60000000000 */
[C---:B--2---:R-:W-:Y:S01]  /*cd60*/  HMMA.16816.F32.BF16 R108, R88.reuse, R56, R108 ;  /* 0x00000038586c723c */ /* 0x044fe2000004186c */
[----:B------:R-:W-:Y:S01]  /*cd70*/  VIADD R57, R103, 0x1 ;  /* 0x0000000167397836 */ /* 0x000fe20000000000 */
[C---:B------:R-:W-:Y:S02]  /*cd80*/  ISETP.GE.AND P4, PT, R51.reuse, R102, PT ;  /* 0x000000663300720c */ /* 0x040fe40003f86270 */
[----:B------:R-:W-:Y:S02]  /*cd90*/  ISETP.GE.AND P5, PT, R51, R144, PT ;  /* 0x000000903300720c */ /* 0x000fe40003fa6270 */
[C---:B------:R-:W-:Y:S02]  /*cda0*/  ISETP.GE.AND P2, PT, R57.reuse, R102, PT ;  /* 0x000000663900720c */ /* 0x040fe40003f46270 */
[----:B------:R-:W-:Y:S01]  /*cdb0*/  ISETP.GE.AND P3, PT, R57, R144, PT ;  /* 0x000000903900720c */ /* 0x000fe20003f66270 */
[----:B------:R-:W-:Y:S01]  /*cdc0*/  HMMA.16816.F32.BF16 R40, R88, R86, R40 ;  /* 0x000000565828723c */ /* 0x000fe20000041828 */
[----:B------:R-:W-:Y:S01]  /*cdd0*/  I2FP.F32.S32 R0, R57 ;  /* 0x0000003900007245 */ /* 0x000fe20000201400 */
[----:B------:R-:W-:Y:S01]  /*cde0*/  VIADD R57, R103, 0x9 ;  /* 0x0000000967397836 */ /* 0x000fe20000000000 */
[----:B------:R-:W-:-:S02]  /*cdf0*/  I2FP.F32.S32 R51, R51 ;  /* 0x0000003300337245 */ /* 0x000fc40000201400 */
[----:B------:R-:W-:Y:S01]  /*ce00*/  FSEL R6, R6, -INF , !P0 ;  /* 0xff80000006067808 */ /* 0x000fe20004000000 */
[----:B------:R-:W-:Y:S01]  /*ce10*/  FFMA.FTZ R47, R3, R0, R47 ;  /* 0x00000000032f7223 */ /* 0x000fe2000001002f */
[----:B------:R-:W-:Y:S01]  /*ce20*/  ISETP.GE.AND P6, PT, R57, R102, PT ;  /* 0x000000663900720c */ /* 0x000fe20003fc6270 */
[----:B------:R-:W-:Y:S01]  /*ce30*/  HMMA.16816.F32.BF16 R28, R132, R64, R28 ;  /* 0x00000040841c723c */ /* 0x000fe2000004181c */
[----:B------:R-:W-:-:S07]  /*ce40*/  I2FP.F32.S32 R50, R57 ;  /* 0x0000003900327245 */ /* 0x000fce0000201400 */
[C---:B------:R-:W-:Y:S01]  /*ce50*/  HMMA.16816.F32.BF16 R96, R88.reuse, R48, R96 ;  /* 0x000000305860723c */ /* 0x040fe20000041860 */
[----:B------:R-:W-:Y:S01]  /*ce60*/  FFMA.FTZ R48, R3, R0, R45 ;  /* 0x0000000003307223 */ /* 0x000fe2000001002d */
[----:B------:R-:W-:Y:S01]  /*ce70*/  FSEL R45, R92, -INF , !P1 ;  /* 0xff8000005c2d7808 */ /* 0x000fe20004800000 */
[----:B------:R-:W-:Y:S01]  /*ce80*/  VIADD R49, R103, 0x10 ;  /* 0x0000001067317836 */ /* 0x000fe20000000000 */
[----:B------:R-:W-:Y:S02]  /*ce90*/  ISETP.GE.AND P1, PT, R57, R144, PT ;  /* 0x000000903900720c */ /* 0x000fe40003f26270 */
[----:B------:R-:W-:Y:S02]  /*cea0*/  @P6 LOP3.LUT R60, R60, 0x2, RZ, 0xfc, !PT ;  /* 0x000000023c3c6812 */ /* 0x000fe400078efcff */
[----:B---3--:R-:W-:Y:S01]  /*ceb0*/  HMMA.16816.F32.BF16 R36, R88, R80, R36 ;  /* 0x000000505824723c */ /* 0x008fe20000041824 */
[----:B------:R-:W-:Y:S01]  /*cec0*/  FSEL R0, R48, -INF , !P2 ;  /* 0xff80000030007808 */ /* 0x000fe20005000000 */
[CC--:B------:R-:W-:Y:S01]  /*ced0*/  FFMA.FTZ R48, R3.reuse, R51.reuse, R40 ;  /* 0x0000003303307223 */ /* 0x0c0fe20000010028 */
[----:B------:R-:W-:Y:S01]  /*cee0*/  LOP3.LUT R60, R60, 0xfffffffe, RZ, 0xc0, !PT ;  /* 0xfffffffe3c3c7812 */ /* 0x000fe200078ec0ff */
[----:B------:R-:W-:Y:S01]  /*cef0*/  FFMA.FTZ R40, R3, R51, R42 ;  /* 0x0000003303287223 */ /* 0x000fe2000001002a */
[----:B------:R-:W-:-:S02]  /*cf00*/  ISETP.GE.AND P6, PT, R49, R102, PT ;  /* 0x000000663100720c */ /* 0x000fc40003fc6270 */
[----:B------:R-:W-:Y:S01]  /*cf10*/  FSEL R42, R48, -INF , !P4 ;  /* 0xff800000302a7808 */ /* 0x000fe20006000000 */
[----:B------:R-:W-:Y:S01]  /*cf20*/  HMMA.16816.F32.BF16 R24, R132, R66, R24 ;  /* 0x000000428418723c */ /* 0x000fe20000041818 */
[----:B------:R-:W-:Y:S01]  /*cf30*/  @P1 LOP3.LUT R60, R60, 0x1, RZ, 0xfc, !PT ;  /* 0x000000013c3c1812 */ /* 0x000fe200078efcff */
[----:B------:R-:W1:Y:S01]  /*cf40*/  LDSM.16.M88.4 R64, [R151+0x4800] ;  /* 0x004800009740783b */ /* 0x000e620000000200 */
[----:B------:R-:W-:Y:S01]  /*cf50*/  ISETP.GE.AND P0, PT, R49, R144, PT ;  /* 0x000000903100720c */ /* 0x000fe20003f06270 */
[----:B------:R-:W-:-:S04]  /*cf60*/  DEPBAR.LE SB0, 0x0 ;  /* 0x000080000000791a */ /* 0x000fc80000000000 */
[----:B------:R-:W-:Y:S01]  /*cf70*/  HMMA.16816.F32.BF16 R32, R88, R82, R32 ;  /* 0x000000525820723c */ /* 0x000fe20000041820 */
[----:B------:R-:W-:Y:S02]  /*cf80*/  LOP3.LUT P4, RZ, R60, 0x2, RZ, 0xc0, !PT ;  /* 0x000000023cff7812 */ /* 0x000fe4000788c0ff */
[----:B------:R-:W-:-:S05]  /*cf90*/  I2FP.F32.S32 R49, R49 ;  /* 0x0000003100317245 */ /* 0x000fca0000201400 */
[C---:B----4-:R-:W-:Y:S01]  /*cfa0*/  HMMA.16816.F32.BF16 R12, R88.reuse, R68, R12 ;  /* 0x00000044580c723c */ /* 0x050fe2000004180c */
[----:B------:R-:W-:Y:S01]  /*cfb0*/  FFMA.FTZ R68, R3, R50, R41 ;  /* 0x0000003203447223 */ /* 0x000fe20000010029 */
[----:B------:R-:W-:Y:S02]  /*cfc0*/  VIADD R41, R103, 0x11 ;  /* 0x0000001167297836 */ /* 0x000fe40000000000 */
[CC--:B------:R-:W-:Y:S01]  /*cfd0*/  FFMA.FTZ R36, R3.reuse, R49.reuse, R36 ;  /* 0x0000003103247223 */ /* 0x0c0fe20000010024 */
[----:B------:R-:W-:Y:S01]  /*cfe0*/  FFMA.FTZ R38, R3, R49, R38 ;  /* 0x0000003103267223 */ /* 0x000fe20000010026 */
[----:B------:R-:W-:Y:S02]  /*cff0*/  FSEL R68, R68, -INF , !P4 ;  /* 0xff80000044447808 */ /* 0x000fe40006000000 */
[----:B------:R-:W-:Y:S01]  /*d000*/  HMMA.16816.F32.BF16 R28, R88, R76, R28 ;  /* 0x0000004c581c723c */ /* 0x000fe2000004181c */
[----:B------:R-:W-:Y:S01]  /*d010*/  VIADD R77, R103, 0x18 ;  /* 0x00000018674d7836 */ /* 0x000fe20000000000 */
[----:B------:R-:W-:-:S02]  /*d020*/  ISETP.GE.AND P1, PT, R41, R102, PT ;  /* 0x000000662900720c */ /* 0x000fc40003f26270 */
[-C--:B------:R-:W-:Y:S02]  /*d030*/  ISETP.GE.AND P2, PT, R41, R144.reuse, PT ;  /* 0x000000902900720c */ /* 0x080fe40003f46270 */
[----:B------:R-:W-:Y:S02]  /*d040*/  ISETP.GE.AND P4, PT, R77, R144, PT ;  /* 0x000000904d00720c */ /* 0x000fe40003f86270 */
[C---:B------:R-:W-:Y:S01]  /*d050*/  HMMA.16816.F32.BF16 R8, R88.reuse, R70, R8 ;  /* 0x000000465808723c */ /* 0x040fe20000041808 */
[----:B------:R-:W-:Y:S01]  /*d060*/  FFMA.FTZ R71, R3, R50, R43 ;  /* 0x0000003203477223 */ /* 0x000fe2000001002b */
[----:B------:R-:W-:Y:S01]  /*d070*/  I2FP.F32.S32 R50, R41 ;  /* 0x0000002900327245 */ /* 0x000fe20000201400 */
[----:B------:R-:W-:Y:S01]  /*d080*/  VIADD R43, R103, 0x19 ;  /* 0x00000019672b7836 */ /* 0x000fe20000000000 */
[----:B------:R-:W-:Y:S02]  /*d090*/  FSEL R41, R40, -INF , !P5 ;  /* 0xff80000028297808 */ /* 0x000fe40006800000 */
[----:B------:R-:W-:Y:S01]  /*d0a0*/  LOP3.LUT P5, RZ, R60, 0x1, RZ, 0xc0, !PT ;  /* 0x000000013cff7812 */ /* 0x000fe200078ac0ff */
[----:B------:R-:W-:Y:S01]  /*d0b0*/  FFMA.FTZ R69, R3, R50, R39 ;  /* 0x0000003203457223 */ /* 0x000fe20000010027 */
[----:B------:R-:W-:Y:S01]  /*d0c0*/  HMMA.16816.F32.BF16 R20, R88, R72, R20 ;  /* 0x000000485814723c */ /* 0x000fe20000041814 */
[----:B------:R-:W-:Y:S01]  /*d0d0*/  FSEL R73, R47, -INF , !P3 ;  /* 0xff8000002f497808 */ /* 0x000fe20005800000 */
[----:B------:R-:W-:Y:S01]  /*d0e0*/  VIADD R47, R103, 0x21 ;  /* 0x00000021672f7836 */ /* 0x000fe20000000000 */
[----:B------:R-:W-:-:S02]  /*d0f0*/  ISETP.GE.AND P3, PT, R77, R102, PT ;  /* 0x000000664d00720c */ /* 0x000fc40003f66270 */
[----:B------:R-:W-:Y:S02]  /*d100*/  I2FP.F32.S32 R77, R77 ;  /* 0x0000004d004d7245 */ /* 0x000fe40000201400 */
[----:B------:R-:W-:Y:S01]  /*d110*/  FSEL R71, R71, -INF , !P5 ;  /* 0xff80000047477808 */ /* 0x000fe20006800000 */
[----:B------:R-:W-:Y:S01]  /*d120*/  HMMA.16816.F32.BF16 R24, R88, R78, R24 ;  /* 0x0000004e5818723c */ /* 0x000fe20000041818 */
[----:B------:R-:W-:Y:S01]  /*d130*/  ISETP.GE.AND P5, PT, R43, R102, PT ;  /* 0x000000662b00720c */ /* 0x000fe20003fa6270 */
[C---:B------:R-:W-:Y:S01]  /*d140*/  FFMA.FTZ R32, R3.reuse, R77, R32 ;  /* 0x0000004d03207223 */ /* 0x040fe20000010020 */
[----:B------:R-:W-:Y:S01]  /*d150*/  I2FP.F32.S32 R48, R43 ;  /* 0x0000002b00307245 */ /* 0x000fe20000201400 */
[C---:B------:R-:W-:Y:S01]  /*d160*/  FFMA.FTZ R77, R3.reuse, R77, R34 ;  /* 0x0000004d034d7223 */ /* 0x040fe20000010022 */
[----:B------:R-:W-:Y:S02]  /*d170*/  FSEL R40, R36, -INF , !P6 ;  /* 0xff80000024287808 */ /* 0x000fe40007000000 */
[----:B------:R-:W-:Y:S01]  /*d180*/  P2R R36, PR, RZ, 0x20 ;  /* 0x00000020ff247803 */ /* 0x000fe20000000000 */
[----:B------:R-:W-:Y:S01]  /*d190*/  FFMA.FTZ R39, R3, R48, R33 ;  /* 0x0000003003277223 */ /* 0x000fe20000010021 */
[----:B------:R-:W-:Y:S01]  /*d1a0*/  ISETP.GE.AND P6, PT, R43, R144, PT ;  /* 0x000000902b00720c */ /* 0x000fe20003fc6270 */
[----:B------:R-:W-:Y:S01]  /*d1b0*/  FFMA.FTZ R43, R3, R50, R37 ;  /* 0x00000032032b7223 */ /* 0x000fe20000010025 */
[----:B------:R-:W-:Y:S01]  /*d1c0*/  VIADD R33, R103, 0x20 ;  /* 0x0000002067217836 */ /* 0x000fe20000000000 */
[----:B------:R-:W-:Y:S01]  /*d1d0*/  FSEL R77, R77, -INF , !P4 ;  /* 0xff8000004d4d7808 */ /* 0x000fe20006000000 */
[----:B------:R-:W-:Y:S01]  /*d1e0*/  HMMA.16816.F32.BF16 R116, R132, R128, R116 ;  /* 0x000000808474723c */ /* 0x000fe20000041874 */
[----:B------:R-:W-:Y:S01]  /*d1f0*/  ISETP.NE.AND P4, PT, R36, RZ, PT ;  /* 0x000000ff2400720c */ /* 0x000fe20003f85270 */
[----:B------:R-:W-:Y:S01]  /*d200*/  FFMA.FTZ R35, R3, R48, R35 ;  /* 0x0000003003237223 */ /* 0x000fe20000010023 */
[----:B------:R-:W-:-:S02]  /*d210*/  FSEL R37, R38, -INF , !P0 ;  /* 0xff80000026257808 */ /* 0x000fc40004000000 */
[----:B------:R-:W-:Y:S02]  /*d220*/  ISETP.GE.AND P5, PT, R33, R102, PT ;  /* 0x000000662100720c */ /* 0x000fe40003fa6270 */
[----:B------:R-:W-:Y:S01]  /*d230*/  FSEL R34, R43, -INF , !P1 ;  /* 0xff8000002b227808 */ /* 0x000fe20004800000 */
[----:B------:R-:W-:Y:S01]  /*d240*/  VIADD R43, R103, 0x29 ;  /* 0x00000029672b7836 */ /* 0x000fe20000000000 */
[----:B------:R-:W-:Y:S01]  /*d250*/  ISETP.GE.AND P0, PT, R33, R144, PT ;  /* 0x000000902100720c */ /* 0x000fe20003f06270 */
[----:B------:R-:W-:Y:S01]  /*d260*/  HMMA.16816.F32.BF16 R16, R88, R74, R16 ;  /* 0x0000004a5810723c */ /* 0x000fe20000041810 */
[----:B------:R-:W-:Y:S02]  /*d270*/  FSEL R32, R32, -INF , !P3 ;  /* 0xff80000020207808 */ /* 0x000fe40005800000 */
[----:B------:R-:W-:Y:S01]  /*d280*/  FSEL R36, R39, -INF , !P4 ;  /* 0xff80000027247808 */ /* 0x000fe20006000000 */
[----:B------:R-:W-:Y:S01]  /*d290*/  VIADD R39, R103, 0x30 ;  /* 0x0000003067277836 */ /* 0x000fe20000000000 */
[----:B------:R-:W-:-:S02]  /*d2a0*/  I2FP.F32.S32 R33, R33 ;  /* 0x0000002100217245 */ /* 0x000fc40000201400 */
[----:B------:R-:W-:Y:S01]  /*d2b0*/  I2FP.F32.S32 R38, R47 ;  /* 0x0000002f00267245 */ /* 0x000fe20000201400 */
[----:B------:R-:W-:Y:S01]  /*d2c0*/  HMMA.16816.F32.BF16 R112, R132, R130, R112 ;  /* 0x000000828470723c */ /* 0x000fe20000041870 */
[----:B------:R-:W-:Y:S01]  /*d2d0*/  ISETP.GE.AND P3, PT, R143, R102, PT ;  /* 0x000000668f00720c */ /* 0x000fe20003f66270 */
[-C--:B------:R-:W-:Y:S01]  /*d2e0*/  FFMA.FTZ R28, R3, R33.reuse, R28 ;  /* 0x00000021031c7223 */ /* 0x080fe2000001001c */
[----:B------:R-:W-:Y:S01]  /*d2f0*/  ISETP.GE.AND P4, PT, R143, R144, PT ;  /* 0x000000908f00720c */ /* 0x000fe20003f86270 */
[C---:B------:R-:W-:Y:S01]  /*d300*/  FFMA.FTZ R30, R3.reuse, R33, R30 ;  /* 0x00000021031e7223 */ /* 0x040fe2000001001e */
[----:B------:R-:W-:Y:S01]  /*d310*/  I2FP.F32.S32 R143, R143 ;  /* 0x0000008f008f7245 */ /* 0x000fe20000201400 */
[-C--:B------:R-:W-:Y:S01]  /*d320*/  FFMA.FTZ R29, R3, R38.reuse, R29 ;  /* 0x00000026031d7223 */ /* 0x080fe2000001001d */
[----:B------:R-:W-:Y:S01]  /*d330*/  FSEL R79, R35, -INF , !P6 ;  /* 0xff800000234f7808 */ /* 0x000fe20007000000 */
[----:B------:R-:W-:Y:S01]  /*d340*/  FFMA.FTZ R31, R3, R38, R31 ;  /* 0x00000026031f7223 */ /* 0x000fe2000001001f */
[-C--:B------:R-:W-:Y:S01]  /*d350*/  ISETP.GE.AND P6, PT, R43, R102.reuse, PT ;  /* 0x000000662b00720c */ /* 0x080fe20003fc6270 */
[-C--:B------:R-:W-:Y:S01]  /*d360*/  FFMA.FTZ R24, R3, R143.reuse, R24 ;  /* 0x0000008f03187223 */ /* 0x080fe20000010018 */
[----:B------:R-:W-:Y:S01]  /*d370*/  ISETP.GE.AND P1, PT, R47, R102, PT ;  /* 0x000000662f00720c */ /* 0x000fe20003f26270 */
[----:B------:R-:W-:Y:S01]  /*d380*/  VIADD R33, R103, 0x31 ;  /* 0x0000003167217836 */ /* 0x000fe20000000000 */
[----:B------:R-:W-:Y:S01]  /*d390*/  FSEL R69, R69, -INF , !P2 ;  /* 0xff80000045457808 */ /* 0x000fe20005000000 */
[----:B------:R-:W-:Y:S01]  /*d3a0*/  FFMA.FTZ R143, R3, R143, R26 ;  /* 0x0000008f038f7223 */ /* 0x000fe2000001001a */
[----:B------:R-:W-:Y:S01]  /*d3b0*/  I2FP.F32.S32 R38, R43 ;  /* 0x0000002b00267245 */ /* 0x000fe20000201400 */
[----:B-1----:R-:W-:Y:S01]  /*d3c0*/  HMMA.16816.F32.BF16 R116, R88, R64, R116 ;  /* 0x000000405874723c */ /* 0x002fe20000041874 */
[----:B------:R-:W-:-:S02]  /*d3d0*/  ISETP.GE.AND P2, PT, R47, R144, PT ;  /* 0x000000902f00720c */ /* 0x000fc40003f46270 */
[----:B------:R-:W-:Y:S01]  /*d3e0*/  P2R R26, PR, RZ, 0x40 ;  /* 0x00000040ff1a7803 */ /* 0x000fe20000000000 */
[CC--:B------:R-:W-:Y:S01]  /*d3f0*/  FFMA.FTZ R25, R3.reuse, R38.reuse, R25 ;  /* 0x0000002603197223 */ /* 0x0c0fe20000010019 */
[----:B------:R-:W-:Y:S01]  /*d400*/  FSEL R51, R30, -INF , !P0 ;  /* 0xff8000001e337808 */ /* 0x000fe20004000000 */
[----:B------:R-:W-:Y:S01]  /*d410*/  FFMA.FTZ R27, R3, R38, R27 ;  /* 0x00000026031b7223 */ /* 0x000fe2000001001b */
[----:B------:R-:W-:Y:S01]  /*d420*/  FSEL R56, R29, -INF , !P1 ;  /* 0xff8000001d387808 */ /* 0x000fe20004800000 */
[----:B------:R-:W-:Y:S01]  /*d430*/  HMMA.16816.F32.BF16 R104, R132, R126, R104 ;  /* 0x0000007e8468723c */ /* 0x000fe20000041868 */
[----:B------:R-:W-:Y:S02]  /*d440*/  I2FP.F32.S32 R29, R39 ;  /* 0x00000027001d7245 */ /* 0x000fe40000201400 */
[----:B------:R-:W-:Y:S02]  /*d450*/  I2FP.F32.S32 R30, R33 ;  /* 0x00000021001e7245 */ /* 0x000fe40000201400 */
[----:B------:R-:W-:Y:S01]  /*d460*/  FSEL R145, R31, -INF , !P2 ;  /* 0xff8000001f917808 */ /* 0x000fe20005000000 */
[----:B------:R-:W-:Y:S01]  /*d470*/  VIADD R31, R103, 0x38 ;  /* 0x00000038671f7836 */ /* 0x000fe20000000000 */
[----:B------:R-:W-:Y:S01]  /*d480*/  FSEL R143, R143, -INF , !P4 ;  /* 0xff8000008f8f7808 */ /* 0x000fe20006000000 */
[CC--:B------:R-:W-:Y:S01]  /*d490*/  FFMA.FTZ R20, R3.reuse, R29.reuse, R20 ;  /* 0x0000001d03147223 */ /* 0x0c0fe20000010014 */
[----:B------:R-:W-:Y:S01]  /*d4a0*/  ISETP.NE.AND P4, PT, R26, RZ, PT ;  /* 0x000000ff1a00720c */ /* 0x000fe20003f85270 */
[C---:B------:R-:W-:Y:S01]  /*d4b0*/  FFMA.FTZ R22, R3.reuse, R29, R22 ;  /* 0x0000001d03167223 */ /* 0x040fe20000010016 */
[----:B------:R-:W-:Y:S01]  /*d4c0*/  FSEL R28, R28, -INF , !P5 ;  /* 0xff8000001c1c7808 */ /* 0x000fe20006800000 */
[----:B------:R-:W-:Y:S01]  /*d4d0*/  FFMA.FTZ R64, R3, R30, R21 ;  /* 0x0000001e03407223 */ /* 0x000fe20000010015 */
[----:B------:R-:W-:Y:S01]  /*d4e0*/  ISETP.GE.AND P6, PT, R43, R144, PT ;  /* 0x000000902b00720c */ /* 0x000fe20003fc6270 */
[----:B------:R-:W-:Y:S01]  /*d4f0*/  VIADD R29, R103, 0x39 ;  /* 0x00000039671d7836 */ /* 0x000fe20000000000 */
[----:B------:R-:W-:Y:S01]  /*d500*/  ISETP.GE.AND P5, PT, R39, R102, PT ;  /* 0x000000662700720c */ /* 0x000fe20003fa6270 */
[----:B------:R-:W-:Y:S01]  /*d510*/  VIADD R21, R103, 0x40 ;  /* 0x0000004067157836 */ /* 0x000fe20000000000 */
[----:B------:R-:W-:Y:S01]  /*d520*/  ISETP.GE.AND P0, PT, R39, R144, PT ;  /* 0x000000902700720c */ /* 0x000fe20003f06270 */
[C---:B------:R-:W-:Y:S01]  /*d530*/  HMMA.16816.F32.BF16 R112, R88.reuse, R66, R112 ;  /* 0x000000425870723c */ /* 0x040fe20000041870 */
[----:B------:R-:W-:Y:S01]  /*d540*/  FSEL R50, R25, -INF , !P4 ;  /* 0xff80000019327808 */ /* 0x000fe20006000000 */
[----:B------:R-:W-:Y:S01]  /*d550*/  VIADD R67, R103, 0x60 ;  /* 0x0000006067437836 */ /* 0x000fe20000000000 */
[----:B------:R-:W-:Y:S01]  /*d560*/  I2FP.F32.S32 R25, R31 ;  /* 0x0000001f00197245 */ /* 0x000fe20000201400 */
[----:B------:R-:W-:Y:S01]  /*d570*/  FFMA.FTZ R23, R3, R30, R23 ;  /* 0x0000001e03177223 */ /* 0x000fe20000010017 */
[----:B------:R-:W-:Y:S01]  /*d580*/  FSEL R57, R27, -INF , !P6 ;  /* 0xff8000001b397808 */ /* 0x000fe20007000000 */
[----:B------:R-:W-:Y:S01]  /*d590*/  VIADD R27, R103, 0x41 ;  /* 0x00000041671b7836 */ /* 0x000fe20000000000 */
[----:B------:R-:W-:Y:S01]  /*d5a0*/  FSEL R138, R20, -INF , !P5 ;  /* 0xff800000148a7808 */ /* 0x000fe20006800000 */
[CC--:B------:R-:W-:Y:S01]  /*d5b0*/  FFMA.FTZ R16, R3.reuse, R25.reuse, R16 ;  /* 0x0000001903107223 */ /* 0x0c0fe20000010010 */
[----:B------:R-:W-:Y:S01]  /*d5c0*/  FSEL R135, R22, -INF , !P0 ;  /* 0xff80000016877808 */ /* 0x000fe20004000000 */
[----:B------:R-:W-:Y:S01]  /*d5d0*/  FFMA.FTZ R18, R3, R25, R18 ;  /* 0x0000001903127223 */ /* 0x000fe20000010012 */
[-C--:B------:R-:W-:Y:S01]  /*d5e0*/  ISETP.GE.AND P6, PT, R29, R102.reuse, PT ;  /* 0x000000661d00720c */ /* 0x080fe20003fc6270 */
[----:B------:R-:W-:Y:S01]  /*d5f0*/  VIADD R25, R103, 0x48 ;  /* 0x0000004867197836 */ /* 0x000fe20000000000 */
[C---:B------:R-:W-:Y:S01]  /*d600*/  ISETP.GE.AND P5, PT, R21.reuse, R102, PT ;  /* 0x000000661500720c */ /* 0x040fe20003fa6270 */
[----:B------:R-:W-:Y:S01]  /*d610*/  HMMA.16816.F32.BF16 R104, R88, R58, R104 ;  /* 0x0000003a5868723c */ /* 0x000fe20000041868 */
[----:B------:R-:W-:Y:S01]  /*d620*/  ISETP.GE.AND P0, PT, R21, R144, PT ;  /* 0x000000901500720c */ /* 0x000fe20003f06270 */
[----:B------:R-:W-:Y:S01]  /*d630*/  VIADD R59, R103, 0x68 ;  /* 0x00000068673b7836 */ /* 0x000fe20000000000 */
[----:B------:R-:W-:-:S02]  /*d640*/  FSEL R24, R24, -INF , !P3 ;  /* 0xff80000018187808 */ /* 0x000fc40005800000 */
[----:B------:R-:W-:Y:S02]  /*d650*/  I2FP.F32.S32 R26, R29 ;  /* 0x0000001d001a7245 */ /* 0x000fe40000201400 */
[----:B------:R-:W-:Y:S02]  /*d660*/  I2FP.F32.S32 R21, R21 ;  /* 0x0000001500157245 */ /* 0x000fe40000201400 */
[----:B------:R-:W-:Y:S01]  /*d670*/  ISETP.GE.AND P3, PT, R31, R102, PT ;  /* 0x000000661f00720c */ /* 0x000fe20003f66270 */
[----:B------:R-:W-:Y:S01]  /*d680*/  FFMA.FTZ R19, R3, R26, R19 ;  /* 0x0000001a03137223 */ /* 0x000fe20000010013 */
[----:B------:R-:W-:Y:S01]  /*d690*/  ISETP.GE.AND P4, PT, R31, R144, PT ;  /* 0x000000901f00720c */ /* 0x000fe20003f86270 */
[CC--:B------:R-:W-:Y:S01]  /*d6a0*/  FFMA.FTZ R12, R3.reuse, R21.reuse, R12 ;  /* 0x00000015030c7223 */ /* 0x0c0fe2000001000c */
[----:B------:R-:W-:Y:S01]  /*d6b0*/  P2R R20, PR, RZ, 0x40 ;  /* 0x00000040ff147803 */ /* 0x000fe20000000000 */
[C---:B------:R-:W-:Y:S01]  /*d6c0*/  FFMA.FTZ R14, R3.reuse, R21, R14 ;  /* 0x00000015030e7223 */ /* 0x040fe2000001000e */
[----:B------:R-:W-:Y:S01]  /*d6d0*/  FSEL R136, R16, -INF , !P3 ;  /* 0xff80000010887808 */ /* 0x000fe20005800000 */
[----:B------:R-:W-:Y:S01]  /*d6e0*/  FFMA.FTZ R17, R3, R26, R17 ;  /* 0x0000001a03117223 */ /* 0x000fe20000010011 */
[----:B------:R-:W-:Y:S01]  /*d6f0*/  ISETP.GE.AND P6, PT, R29, R144, PT ;  /* 0x000000901d00720c */ /* 0x000fe20003fc6270 */
[----:B------:R-:W-:Y:S01]  /*d700*/  VIADD R21, R103, 0x49 ;  /* 0x0000004967157836 */ /* 0x000fe20000000000 */
[----:B------:R-:W-:-:S02]  /*d710*/  I2FP.F32.S32 R16, R27 ;  /* 0x0000001b00107245 */ /* 0x000fc40000201400 */
[----:B------:R-:W-:Y:S02]  /*d720*/  FSEL R123, R18, -INF , !P4 ;  /* 0xff800000127b7808 */ /* 0x000fe40006000000 */
[----:B------:R-:W-:Y:S01]  /*d730*/  ISETP.GE.AND P1, PT, R33, R102, PT ;  /* 0x000000662100720c */ /* 0x000fe20003f26270 */
[CC--:B------:R-:W-:Y:S01]  /*d740*/  FFMA.FTZ R13, R3.reuse, R16.reuse, R13 ;  /* 0x00000010030d7223 */ /* 0x0c0fe2000001000d */
[----:B------:R-:W-:Y:S01]  /*d750*/  ISETP.NE.AND P4, PT, R20, RZ, PT ;  /* 0x000000ff1400720c */ /* 0x000fe20003f85270 */
[----:B------:R-:W-:Y:S01]  /*d760*/  FFMA.FTZ R15, R3, R16, R15 ;  /* 0x00000010030f7223 */ /* 0x000fe2000001000f */
[----:B------:R-:W-:Y:S01]  /*d770*/  FSEL R121, R19, -INF , !P6 ;  /* 0xff80000013797808 */ /* 0x000fe20007000000 */
[----:B------:R-:W-:Y:S01]  /*d780*/  VIADD R19, R103, 0x51 ;  /* 0x0000005167137836 */ /* 0x000fe20000000000 */
[----:B------:R-:W-:Y:S02]  /*d790*/  FSEL R130, R12, -INF , !P5 ;  /* 0xff8000000c827808 */ /* 0x000fe40006800000 */
[----:B------:R-:W-:-:S02]  /*d7a0*/  FSEL R64, R64, -INF , !P1 ;  /* 0xff80000040407808 */ /* 0x000fc40004800000 */
[----:B------:R-:W-:Y:S02]  /*d7b0*/  FSEL R134, R17, -INF , !P4 ;  /* 0xff80000011867808 */ /* 0x000fe40006000000 */
[C---:B------:R-:W-:Y:S02]  /*d7c0*/  ISETP.GE.AND P6, PT, R21.reuse, R102, PT ;  /* 0x000000661500720c */ /* 0x040fe40003fc6270 */
[----:B------:R-:W-:Y:S02]  /*d7d0*/  ISETP.GE.AND P5, PT, R21, R144, PT ;  /* 0x000000901500720c */ /* 0x000fe40003fa6270 */
[----:B------:R-:W-:Y:S01]  /*d7e0*/  I2FP.F32.S32 R18, R21 ;  /* 0x0000001500127245 */ /* 0x000fe20000201400 */
[----:B------:R-:W-:Y:S01]  /*d7f0*/  VIADD R21, R103, 0x50 ;  /* 0x0000005067157836 */ /* 0x000fe20000000000 */
[----:B------:R-:W-:Y:S02]  /*d800*/  ISETP.GE.AND P1, PT, R27, R102, PT ;  /* 0x000000661b00720c */ /* 0x000fe40003f26270 */
[----:B------:R-:W-:Y:S01]  /*d810*/  I2FP.F32.S32 R17, R25 ;  /* 0x0000001900117245 */ /* 0x000fe20000201400 */
[-C--:B------:R-:W-:Y:S01]  /*d820*/  FFMA.FTZ R11, R3, R18.reuse, R11 ;  /* 0x00000012030b7223 */ /* 0x080fe2000001000b */
[----:B------:R-:W-:Y:S01]  /*d830*/  FSEL R132, R13, -INF , !P1 ;  /* 0xff8000000d847808 */ /* 0x000fe20004800000 */
[C---:B------:R-:W-:Y:S01]  /*d840*/  FFMA.FTZ R9, R3.reuse, R18, R9 ;  /* 0x0000001203097223 */ /* 0x040fe20000010009 */
[----:B------:R-:W-:Y:S01]  /*d850*/  I2FP.F32.S32 R13, R21 ;  /* 0x00000015000d7245 */ /* 0x000fe20000201400 */
[-C--:B------:R-:W-:Y:S01]  /*d860*/  FFMA.FTZ R8, R3, R17.reuse, R8 ;  /* 0x0000001103087223 */ /* 0x080fe20000010008 */
[-C--:B------:R-:W-:Y:S01]  /*d870*/  ISETP.GE.AND P3, PT, R25, R102.reuse, PT ;  /* 0x000000661900720c */ /* 0x080fe20003f66270 */
[C---:B------:R-:W-:Y:S01]  /*d880*/  FFMA.FTZ R10, R3.reuse, R17, R10 ;  /* 0x00000011030a7223 */ /* 0x040fe2000001000a */
[----:B------:R-:W-:Y:S01]  /*d890*/  P2R R12, PR, RZ, 0x20 ;  /* 0x00000020ff0c7803 */ /* 0x000fe20000000000 */
[CC--:B------:R-:W-:Y:S01]  /*d8a0*/  FFMA.FTZ R116, R3.reuse, R13.reuse, R116 ;  /* 0x0000000d03747223 */ /* 0x0c0fe20000010074 */
[----:B------:R-:W-:Y:S01]  /*d8b0*/  FSEL R128, R8, -INF , !P3 ;  /* 0xff80000008807808 */ /* 0x000fe20005800000 */
[----:B------:R-:W-:Y:S01]  /*d8c0*/  FFMA.FTZ R118, R3, R13, R118 ;  /* 0x0000000d03767223 */ /* 0x000fe20000010076 */
[----:B------:R-:W-:Y:S01]  /*d8d0*/  ISETP.NE.AND P3, PT, R12, RZ, PT ;  /* 0x000000ff0c00720c */ /* 0x000fe20003f65270 */
[C---:B------:R-:W-:Y:S01]  /*d8e0*/  VIADD R13, R103.reuse, 0x59 ;  /* 0x00000059670d7836 */ /* 0x040fe20000000000 */
[----:B------:R-:W-:Y:S01]  /*d8f0*/  LOP3.LUT R60, R60, 0xfffffffb, RZ, 0xc0, !PT ;  /* 0xfffffffb3c3c7812 */ /* 0x000fe200078ec0ff */
[----:B------:R-:W-:Y:S01]  /*d900*/  VIADD R17, R103, 0x58 ;  /* 0x0000005867117836 */ /* 0x000fe20000000000 */
[----:B------:R-:W-:Y:S01]  /*d910*/  FSEL R129, R11, -INF , !P3 ;  /* 0xff8000000b817808 */ /* 0x000fe20005800000 */
[----:B------:R-:W-:Y:S01]  /*d920*/  VIADD R11, R103, 0x79 ;  /* 0x00000079670b7836 */ /* 0x000fe20000000000 */
[----:B------:R-:W-:-:S02]  /*d930*/  ISETP.GE.AND P3, PT, R13, R102, PT ;  /* 0x000000660d00720c */ /* 0x000fc40003f66270 */
[----:B------:R-:W-:Y:S02]  /*d940*/  I2FP.F32.S32 R8, R19 ;  /* 0x0000001300087245 */ /* 0x000fe40000201400 */
[-C--:B------:R-:W-:Y:S01]  /*d950*/  ISETP.GE.AND P1, PT, R21, R144.reuse, PT ;  /* 0x000000901500720c */ /* 0x080fe20003f26270 */
[----:B------:R-:W-:Y:S01]  /*d960*/  BAR.SYNC.DEFER_BLOCKING 0x0 ;  /* 0x0000000000007b1d */ /* 0x000fe20000010000 */
[----:B------:R-:W-:Y:S01]  /*d970*/  ISETP.GE.AND P4, PT, R25, R144, PT ;  /* 0x000000901900720c */ /* 0x000fe20003f86270 */
[CC--:B------:R-:W-:Y:S01]  /*d980*/  FFMA.FTZ R122, R3.reuse, R8.reuse, R117 ;  /* 0x00000008037a7223 */ /* 0x0c0fe20000010075 */
[----:B------:R-:W-:Y:S01]  /*d990*/  FFMA.FTZ R117, R3, R8, R119 ;  /* 0x0000000803757223 */ /* 0x000fe20000010077 */
[----:B------:R-:W-:Y:S02]  /*d9a0*/  FSEL R119, R118, -INF , !P1 ;  /* 0xff80000076777808 */ /* 0x000fe40004800000 */
[----:B------:R-:W-:Y:S02]  /*d9b0*/  ISETP.GE.AND P1, PT, R67, R102, PT ;  /* 0x000000664300720c */ /* 0x000fe40003f26270 */
[----:B------:R-:W-:-:S02]  /*d9c0*/  @P3 LOP3.LUT R60, R60, 0x4, RZ, 0xfc, !PT ;  /* 0x000000043c3c3812 */ /* 0x000fc400078efcff */
[----:B------:R-:W-:Y:S02]  /*d9d0*/  ISETP.GE.AND P3, PT, R13, R144, PT ;  /* 0x000000900d00720c */ /* 0x000fe40003f66270 */
[----:B------:R-:W-:Y:S02]  /*d9e0*/  LOP3.LUT R60, R60, 0xfffffffd, RZ, 0xc0, !PT ;  /* 0xfffffffd3c3c7812 */ /* 0x000fe400078ec0ff */
[----:B------:R-:W-:Y:S02]  /*d9f0*/  FSEL R127, R10, -INF , !P4 ;  /* 0xff8000000a7f7808 */ /* 0x000fe40006000000 */
[----:B------:R-:W-:Y:S01]  /*da00*/  FSEL R126, R9, -INF , !P6 ;  /* 0xff800000097e7808 */ /* 0x000fe20007000000 */
[----:B------:R-:W-:Y:S01]  /*da10*/  VIADD R9, R103, 0x61 ;  /* 0x0000006167097836 */ /* 0x000fe20000000000 */
[C---:B------:R-:W-:Y:S02]  /*da20*/  ISETP.GE.AND P4, PT, R17.reuse, R102, PT ;  /* 0x000000661100720c */ /* 0x040fe40003f86270 */
[----:B------:R-:W-:-:S02]  /*da30*/  ISETP.GE.AND P6, PT, R17, R144, PT ;  /* 0x000000901100720c */ /* 0x000fc40003fc6270 */
[----:B------:R-:W-:Y:S02]  /*da40*/  I2FP.F32.S32 R17, R17 ;  /* 0x0000001100117245 */ /* 0x000fe40000201400 */
[----:B------:R-:W-:Y:S02]  /*da50*/  @P3 LOP3.LUT R60, R60, 0x2, RZ, 0xfc, !PT ;  /* 0x000000023c3c3812 */ /* 0x000fe400078efcff */
[----:B------:R-:W-:Y:S01]  /*da60*/  I2FP.F32.S32 R8, R13 ;  /* 0x0000000d00087245 */ /* 0x000fe20000201400 */
[CC--:B------:R-:W-:Y:S01]  /*da70*/  FFMA.FTZ R114, R3.reuse, R17.reuse, R114 ;  /* 0x0000001103727223 */ /* 0x0c0fe20000010072 */
[----:B------:R-:W-:Y:S01]  /*da80*/  LOP3.LUT R60, R60, 0xfffffffe, RZ, 0xc0, !PT ;  /* 0xfffffffe3c3c7812 */ /* 0x000fe200078ec0ff */
[----:B------:R-:W-:Y:S01]  /*da90*/  FFMA.FTZ R112, R3, R17, R112 ;  /* 0x0000001103707223 */ /* 0x000fe20000010070 */
[----:B------:R-:W-:Y:S01]  /*daa0*/  ISETP.GE.AND P5, PT, R21, R102, PT ;  /* 0x000000661500720c */ /* 0x000fe20003fa6270 */
[CC--:B------:R-:W-:Y:S01]  /*dab0*/  FFMA.FTZ R120, R3.reuse, R8.reuse, R113 ;  /* 0x0000000803787223 */ /* 0x0c0fe20000010071 */
[----:B------:R-:W-:Y:S01]  /*dac0*/  @P1 LOP3.LUT R60, R60, 0x1, RZ, 0xfc, !PT ;  /* 0x000000013c3c1812 */ /* 0x000fe200078efcff */
[----:B------:R-:W-:Y:S01]  /*dad0*/  FFMA.FTZ R113, R3, R8, R115 ;  /* 0x0000000803717223 */ /* 0x000fe20000010073 */
[----:B------:R-:W-:Y:S01]  /*dae0*/  FSEL R124, R116, -INF , !P5 ;  /* 0xff800000747c7808 */ /* 0x000fe20006800000 */
[----:B------:R-:W-:Y:S01]  /*daf0*/  VIADD R13, R103, 0x71 ;  /* 0x00000071670d7836 */ /* 0x000fe20000000000 */
[----:B------:R-:W-:-:S02]  /*db00*/  ISETP.GE.AND P3, PT, R9, R102, PT ;  /* 0x000000660900720c */ /* 0x000fc40003f66270 */
[-C--:B------:R-:W-:Y:S02]  /*db10*/  ISETP.GE.AND P1, PT, R9, R144.reuse, PT ;  /* 0x000000900900720c */ /* 0x080fe40003f26270 */
[----:B------:R-:W-:Y:S01]  /*db20*/  I2FP.F32.S32 R10, R9 ;  /* 0x00000009000a7245 */ /* 0x000fe20000201400 */
[----:B------:R-:W-:Y:S01]  /*db30*/  VIADD R9, R103, 0x69 ;  /* 0x0000006967097836 */ /* 0x000fe20000000000 */
[----:B------:R-:W-:Y:S02]  /*db40*/  FSEL R115, R114, -INF , !P6 ;  /* 0xff80000072737808 */ /* 0x000fe40007000000 */
[-C--:B------:R-:W-:Y:S01]  /*db50*/  ISETP.GE.AND P2, PT, R33, R144.reuse, PT ;  /* 0x000000902100720c */ /* 0x080fe20003f46270 */
[----:B------:R-:W-:Y:S01]  /*db60*/  VIADD R33, R103, 0x70 ;  /* 0x0000007067217836 */ /* 0x000fe20000000000 */
[----:B------:R-:W-:Y:S01]  /*db70*/  ISETP.GE.AND P5, PT, R67, R144, PT ;  /* 0x000000904300720c */ /* 0x000fe20003fa6270 */
[----:B------:R-:W-:Y:S01]  /*db80*/  FFMA.FTZ R63, R3, R10, R111 ;  /* 0x0000000a033f7223 */ /* 0x000fe2000001006f */
[----:B------:R-:W-:-:S02]  /*db90*/  LOP3.LUT P6, RZ, R60, 0x2, RZ, 0xc0, !PT ;  /* 0x000000023cff7812 */ /* 0x000fc400078cc0ff */
[----:B------:R-:W-:Y:S02]  /*dba0*/  I2FP.F32.S32 R67, R67 ;  /* 0x0000004300437245 */ /* 0x000fe40000201400 */
[----:B------:R-:W-:Y:S02]  /*dbb0*/  FSEL R133, R23, -INF , !P2 ;  /* 0xff80000017857808 */ /* 0x000fe40005000000 */
[----:B------:R-:W-:Y:S01]  /*dbc0*/  FSEL R125, R14, -INF , !P0 ;  /* 0xff8000000e7d7808 */ /* 0x000fe20004000000 */
[-C--:B------:R-:W-:Y:S01]  /*dbd0*/  FFMA.FTZ R8, R3, R67.reuse, R108 ;  /* 0x0000004303087223 */ /* 0x080fe2000001006c */
[----:B------:R-:W-:Y:S01]  /*dbe0*/  FSEL R113, R113, -INF , !P6 ;  /* 0xff80000071717808 */ /* 0x000fe20007000000 */
[----:B------:R-:W-:Y:S01]  /*dbf0*/  FFMA.FTZ R67, R3, R67, R110 ;  /* 0x0000004303437223 */ /* 0x000fe2000001006e */
[----:B------:R-:W-:Y:S01]  /*dc00*/  ISETP.GE.AND P2, PT, R27, R144, PT ;  /* 0x000000901b00720c */ /* 0x000fe20003f46270 */
[----:B------:R-:W-:Y:S01]  /*dc10*/  FFMA.FTZ R108, R3, R10, R109 ;  /* 0x0000000a036c7223 */ /* 0x000fe2000001006d */
[----:B------:R-:W-:-:S02]  /*dc20*/  ISETP.GE.AND P0, PT, R19, R144, PT ;  /* 0x000000901300720c */ /* 0x000fc40003f06270 */
[-C--:B------:R-:W-:Y:S02]  /*dc30*/  ISETP.GE.AND P6, PT, R9, R102.reuse, PT ;  /* 0x000000660900720c */ /* 0x080fe40003fc6270 */
[----:B------:R-:W-:Y:S02]  /*dc40*/  FSEL R131, R15, -INF , !P2 ;  /* 0xff8000000f837808 */ /* 0x000fe40005000000 */
[----:B------:R-:W-:Y:S02]  /*dc50*/  FSEL R117, R117, -INF , !P0 ;  /* 0xff80000075757808 */ /* 0x000fe40004000000 */
[----:B------:R-:W-:Y:S02]  /*dc60*/  ISETP.GE.AND P2, PT, R19, R102, PT ;  /* 0x000000661300720c */ /* 0x000fe40003f46270 */
[----:B------:R-:W-:Y:S02]  /*dc70*/  LOP3.LUT P0, RZ, R60, 0x4, RZ, 0xc0, !PT ;  /* 0x000000043cff7812 */ /* 0x000fe4000780c0ff */
[----:B------:R-:W-:-:S02]  /*dc80*/  FSEL R116, R112, -INF , !P4 ;  /* 0xff80000070747808 */ /* 0x000fc40006000000 */
[----:B------:R-:W-:Y:S02]  /*dc90*/  FSEL R67, R67, -INF , !P5 ;  /* 0xff80000043437808 */ /* 0x000fe40006800000 */
[----:B------:R-:W-:Y:S02]  /*dca0*/  LOP3.LUT P4, RZ, R60, 0x1, RZ, 0xc0, !PT ;  /* 0x000000013cff7812 */ /* 0x000fe4000788c0ff */
[----:B------:R-:W-:Y:S02]  /*dcb0*/  ISETP.GE.AND P5, PT, R33, R102, PT ;  /* 0x000000662100720c */ /* 0x000fe40003fa6270 */
[----:B------:R-:W-:Y:S02]  /*dcc0*/  FSEL R122, R122, -INF , !P2 ;  /* 0xff8000007a7a7808 */ /* 0x000fe40005000000 */
[----:B------:R-:W-:Y:S02]  /*dcd0*/  FSEL R120, R120, -INF , !P0 ;  /* 0xff80000078787808 */ /* 0x000fe40004000000 */
[----:B------:R-:W-:-:S02]  /*dce0*/  LOP3.LUT R60, R60, 0xfffffffb, RZ, 0xc0, !PT ;  /* 0xfffffffb3c3c7812 */ /* 0x000fc400078ec0ff */
[C---:B------:R-:W-:Y:S02]  /*dcf0*/  ISETP.GE.AND P2, PT, R59.reuse, R102, PT ;  /* 0x000000663b00720c */ /* 0x040fe40003f46270 */
[----:B------:R-:W-:Y:S02]  /*dd00*/  ISETP.GE.AND P0, PT, R59, R144, PT ;  /* 0x000000903b00720c */ /* 0x000fe40003f06270 */
[----:B------:R-:W-:Y:S02]  /*dd10*/  I2FP.F32.S32 R59, R59 ;  /* 0x0000003b003b7245 */ /* 0x000fe40000201400 */
[----:B------:R-:W-:Y:S02]  /*dd20*/  @P6 LOP3.LUT R60, R60, 0x4, RZ, 0xfc, !PT ;  /* 0x000000043c3c6812 */ /* 0x000fe400078efcff */
[----:B------:R-:W-:Y:S01]  /*dd30*/  FSEL R108, R108, -INF , !P3 ;  /* 0xff8000006c6c7808 */ /* 0x000fe20005800000 */
[CC--:B------:R-:W-:Y:S01]  /*dd40*/  FFMA.FTZ R104, R3.reuse, R59.reuse, R104 ;  /* 0x0000003b03687223 */ /* 0x0c0fe20000010068 */
[----:B------:R-:W-:Y:S01]  /*dd50*/  LOP3.LUT R60, R60, 0xfffffffd, RZ, 0xc0, !PT ;  /* 0xfffffffd3c3c7812 */ /* 0x000fe200078ec0ff */
[----:B------:R-:W-:Y:S01]  /*dd60*/  FFMA.FTZ R59, R3, R59, R106 ;  /* 0x0000003b033b7223 */ /* 0x000fe2000001006a */
[----:B------:R-:W-:-:S02]  /*dd70*/  ISETP.GE.AND P3, PT, R13, R102, PT ;  /* 0x000000660d00720c */ /* 0x000fc40003f66270 */
[----:B------:R-:W-:Y:S02]  /*dd80*/  FSEL R110, R8, -INF , !P4 ;  /* 0xff800000086e7808 */ /* 0x000fe40006000000 */
[----:B------:R-:W-:Y:S02]  /*dd90*/  I2FP.F32.S32 R8, R9 ;  /* 0x0000000900087245 */ /* 0x000fe40000201400 */
[----:B------:R-:W-:Y:S02]  /*dda0*/  ISETP.GE.AND P6, PT, R33, R144, PT ;  /* 0x000000902100720c */ /* 0x000fe40003fc6270 */
[----:B------:R-:W-:Y:S01]  /*ddb0*/  @P5 LOP3.LUT R60, R60, 0x2, RZ, 0xfc, !PT ;  /* 0x000000023c3c5812 */ /* 0x000fe200078efcff */
[CC--:B------:R-:W-:Y:S01]  /*ddc0*/  FFMA.FTZ R66, R3.reuse, R8.reuse, R105 ;  /* 0x0000000803427223 */ /* 0x0c0fe20000010069 */
[----:B------:R-:W-:Y:S01]  /*ddd0*/  I2FP.F32.S32 R33, R33 ;  /* 0x0000002100217245 */ /* 0x000fe20000201400 */
[----:B------:R-:W-:Y:S01]  /*dde0*/  FFMA.FTZ R65, R3, R8, R107 ;  /* 0x0000000803417223 */ /* 0x000fe2000001006b */
[----:B------:R-:W-:-:S02]  /*ddf0*/  FSEL R59, R59, -INF , !P0 ;  /* 0xff8000003b3b7808 */ /* 0x000fc40004000000 */
[----:B------:R-:W-:Y:S01]  /*de00*/  ISETP.GT.AND P0, PT, R61, R160, PT ;  /* 0x000000a03d00720c */ /* 0x000fe20003f04270 */
[-C--:B------:R-:W-:Y:S01]  /*de10*/  FFMA.FTZ R58, R3, R33.reuse, R96 ;  /* 0x00000021033a7223 */ /* 0x080fe20000010060 */
[----:B------:R-:W-:Y:S01]  /*de20*/  FSEL R63, R63, -INF , !P1 ;  /* 0xff8000003f3f7808 */ /* 0x000fe20004800000 */
[----:B------:R-:W-:Y:S01]  /*de30*/  FFMA.FTZ R33, R3, R33, R98 ;  /* 0x0000002103217223 */ /* 0x000fe20000010062 */
[----:B------:R-:W-:Y:S02]  /*de40*/  FSEL R106, R104, -INF , !P2 ;  /* 0xff800000686a7808 */ /* 0x000fe40005000000 */
[C---:B------:R-:W-:Y:S02]  /*de50*/  LOP3.LUT P1, RZ, R60.reuse, 0x4, RZ, 0xc0, !PT ;  /* 0x000000043cff7812 */ /* 0x040fe4000782c0ff */
[----:B------:R-:W-:Y:S02]  /*de60*/  LOP3.LUT P2, RZ, R60, 0x2, RZ, 0xc0, !PT ;  /* 0x000000023cff7812 */ /* 0x000fe4000784c0ff */
[----:B------:R-:W-:-:S02]  /*de70*/  ISETP.GE.AND P4, PT, R9, R144, PT ;  /* 0x000000900900720c */ /* 0x000fc40003f86270 */
[----:B------:R-:W-:Y:S02]  /*de80*/  LOP3.LUT R60, R60, 0xfffffffe, RZ, 0xc0, !PT ;  /* 0xfffffffe3c3c7812 */ /* 0x000fe400078ec0ff */
[----:B------:R-:W-:Y:S02]  /*de90*/  I2FP.F32.S32 R8, R13 ;  /* 0x0000000d00087245 */ /* 0x000fe40000201400 */
[----:B------:R-:W-:Y:S02]  /*dea0*/  I2FP.F32.S32 R9, R103 ;  /* 0x0000006700097245 */ /* 0x000fe40000201400 */
[----:B------:R-:W-:Y:S01]  /*deb0*/  I2FP.F32.S32 R10, R11 ;  /* 0x0000000b000a7245 */ /* 0x000fe20000201400 */
[CC--:B------:R-:W-:Y:S01]  /*dec0*/  FFMA.FTZ R48, R3.reuse, R8.reuse, R97 ;  /* 0x0000000803307223 */ /* 0x0c0fe20000010061 */
[----:B------:R-:W-:Y:S01]  /*ded0*/  @P3 LOP3.LUT R60, R60, 0x1, RZ, 0xfc, !PT ;  /* 0x000000013c3c3812 */ /* 0x000fe200078efcff */
[C---:B------:R-:W-:Y:S01]  /*dee0*/  FFMA.FTZ R31, R3.reuse, R8, R99 ;  /* 0x00000008031f7223 */ /* 0x040fe20000010063 */
[CC--:B------:R-:W-:Y:S01]  /*def0*/  FFMA.FTZ R8, R3.reuse, R9.reuse, R44 ;  /* 0x0000000903087223 */ /* 0x0c0fe2000001002c */
[----:B------:R-:W-:Y:S01]  /*df00*/  FSEL R66, R66, -INF , !P1 ;  /* 0xff80000042427808 */ /* 0x000fe20004800000 */
[CC--:B------:R-:W-:Y:S01]  /*df10*/  FFMA.FTZ R38, R3.reuse, R10.reuse, R93 ;  /* 0x0000000a03267223 */ /* 0x0c0fe2000001005d */
[C---:B------:R-:W-:Y:S01]  /*df20*/  FFMA.FTZ R25, R3.reuse, R10, R95 ;  /* 0x0000000a03197223 */ /* 0x040fe2000001005f */
[----:B------:R-:W-:Y:S01]  /*df30*/  FFMA.FTZ R9, R3, R9, R46 ;  /* 0x0000000903097223 */ /* 0x000fe2000001002e */
[----:B------:R-:W-:-:S02]  /*df40*/  FSEL R65, R65, -INF , !P4 ;  /* 0xff80000041417808 */ /* 0x000fc40006000000 */
[----:B------:R-:W-:Y:S02]  /*df50*/  FSEL R58, R58, -INF , !P2 ;  /* 0xff8000003a3a7808 */ /* 0x000fe40005000000 */
[----:B------:R-:W-:Y:S02]  /*df60*/  FSEL R33, R33, -INF , !P6 ;  /* 0xff80000021217808 */ /* 0x000fe40007000000 */
[----:B------:R-:W-:Y:S02]  /*df70*/  ISETP.GE.AND P5, PT, R13, R144, PT ;  /* 0x000000900d00720c */ /* 0x000fe40003fa6270 */
[C---:B------:R-:W-:Y:S02]  /*df80*/  ISETP.GE.AND P3, PT, R11.reuse, R102, PT ;  /* 0x000000660b00720c */ /* 0x040fe40003f66270 */
[----:B------:R-:W-:Y:S02]  /*df90*/  ISETP.GE.AND P1, PT, R11, R144, PT ;  /* 0x000000900b00720c */ /* 0x000fe40003f26270 */
[----:B------:R-:W-:-:S02]  /*dfa0*/  ISETP.GE.AND P4, PT, R103, R102, PT ;  /* 0x000000666700720c */ /* 0x000fc40003f86270 */
[----:B------:R-:W-:Y:S02]  /*dfb0*/  LOP3.LUT P6, RZ, R60, 0x1, RZ, 0xc0, !PT ;  /* 0x000000013cff7812 */ /* 0x000fe400078cc0ff */
        /* <DEDUP_REMOVED lines=20> */
.L_x_6915:
        /* <DEDUP_REMOVED lines=60> */
.L_x_6916:
        /* <DEDUP_REMOVED lines=60> */
.L_x_6914:
        /* <DEDUP_REMOVED lines=34> */
[----:B------:R-:W2:Y:S03]  /*eaa0*/  SHFL.BFLY PT, R13, R10, 0x2, 0x1f ;  /* 0x0c401f000a0d7f89 */ /* 0x000ea600000e0000 */
        /* <DEDUP_REMOVED lines=14> */
[----:B------:R-:W-:Y:S01]  /*eb90*/  LDSM.16.MT88.4 R12, [R154+0x6800] ;  /* 0x006800009a0c783b */ /* 0x000fe20000004200 */
[C---:B------:R-:W-:Y:S01]  /*eba0*/  FSETP.NEU.FTZ.AND P0, PT, R2.reuse, -INF , PT ;  /* 0xff8000000200780b */ /* 0x040fe20003f1d000 */
[----:B-1----:R-:W-:-:S05]  /*ebb0*/  FMUL.FTZ R43, R2, UR4 ;  /* 0x00000004022b7c20 */ /* 0x002fca0008410000 */
[----:B------:R-:W-:-:S05]  /*ebc0*/  FSEL R43, R43, RZ, P0 ;  /* 0x000000ff2b2b7208 */ /* 0x000fca0000000000 */
[--C-:B------:R-:W-:Y:S01]  /*ebd0*/  FFMA.FTZ R46, R0, UR4, -R43.reuse ;  /* 0x00000004002e7c23 */ /* 0x100fe2000801082b */
[----:B---3--:R-:W-:Y:S01]  /*ebe0*/  FMNMX.FTZ R0, R11, R10, !PT ;  /* 0x0000000a0b007209 */ /* 0x008fe20007810000 */
[--C-:B------:R-:W-:Y:S01]  /*ebf0*/  FFMA.FTZ R39, R40, UR4, -R43.reuse ;  /* 0x0000000428277c23 */ /* 0x100fe2000801082b */
[--C-:B------:R-:W-:Y:S01]  /*ec00*/  FFMA.FTZ R49, R8, UR4, -R43.reuse ;  /* 0x0000000408317c23 */ /* 0x100fe2000801082b */
        /* <DEDUP_REMOVED lines=14> */
[----:B------:R-:W1:Y:S01]  /*ecf0*/  LDSM.16.MT88.4 R72, [R150+0x6000] ;  /* 0x006000009648783b */ /* 0x000e620000004200 */
        /* <DEDUP_REMOVED lines=60> */
[--C-:B------:R-:W-:Y:S01]  /*f0c0*/  FFMA.FTZ R45, R45, UR4, -R43.reuse ;  /* 0x000000042d2d7c23 */ /* 0x100fe2000801082b */
[----:B------:R-:W-:Y:S01]  /*f0d0*/  FFMA.FTZ R176, R38, UR4, -R43 ;  /* 0x0000000426b07c23 */ /* 0x000fe2000801082b */
[----:B------:R-:W-:Y:S01]  /*f0e0*/  FFMA.FTZ R33, R33, UR4, -R26 ;  /* 0x0000000421217c23 */ /* 0x000fe2000801081a */
[----:B------:R-:W-:Y:S01]  /*f0f0*/  FADD.FTZ R42, R35, R42 ;  /* 0x0000002a232a7221 */ /* 0x000fe20000010000 */
[--C-:B------:R-:W-:Y:S01]  /*f100*/  FFMA.FTZ R35, R31, UR4, -R26.reuse ;  /* 0x000000041f237c23 */ /* 0x100fe2000801081a */
[----:B------:R-:W-:Y:S01]  /*f110*/  FFMA.FTZ R6, R6, UR4, -R26 ;  /* 0x0000000406067c23 */ /* 0x000fe2000801081a */
[----:B------:R-:W2:Y:S01]  /*f120*/  MUFU.EX2 R34, R34 ;  /* 0x0000002200227308 */ /* 0x000ea20000000800 */
[----:B----4-:R-:W-:Y:S01]  /*f130*/  F2FP.BF16.F32.PACK_AB R87, R40, R41 ;  /* 0x000000292857723e */ /* 0x010fe200000010ff */
[----:B------:R-:W-:Y:S01]  /*f140*/  FADD.FTZ R41, R41, R44 ;  /* 0x0000002c29297221 */ /* 0x000fe20000010000 */
[----:B------:R-:W-:Y:S01]  /*f150*/  FFMA.FTZ R175, R25, UR4, -R26 ;  /* 0x0000000419af7c23 */ /* 0x000fe2000801081a */
[----:B------:R-:W-:-:S02]  /*f160*/  ISETP.GT.AND P0, PT, R61, R160, PT ;  /* 0x000000a03d00720c */ /* 0x000fc40003f04270 */
        /* <DEDUP_REMOVED lines=14> */
[----:B---3--:R-:W-:Y:S01]  /*f250*/  HMMA.16816.F32.BF16 R88, R84, R8, RZ ;  /* 0x000000085458723c */ /* 0x008fe200000418ff */
        /* <DEDUP_REMOVED lines=9> */
[----:B----4-:R-:W-:Y:S01]  /*f2f0*/  F2FP.BF16.F32.PACK_AB R11, R27, R30 ;  /* 0x0000001e1b0b723e */ /* 0x010fe200000010ff */
[----:B------:R-:W-:-:S03]  /*f300*/  FADD.FTZ R32, R32, R39 ;  /* 0x0000002720207221 */ /* 0x000fc60000010000 */
[----:B------:R-:W-:Y:S01]  /*f310*/  MUFU.EX2 R24, R24 ;  /* 0x0000001800187308 */ /* 0x000fe20000000800 */
[----:B------:R-:W-:Y:S02]  /*f320*/  FADD.FTZ R29, R29, R32 ;  /* 0x000000201d1d7221 */ /* 0x000fe40000010000 */
[C---:B------:R-:W-:Y:S05]  /*f330*/  HMMA.16816.F32.BF16 R96, R8.reuse, R12, R96 ;  /* 0x0000000c0860723c */ /* 0x040fea0000041860 */
        /* <DEDUP_REMOVED lines=35> */
[----:B------:R-:W5:Y:S02]  /*f570*/  MUFU.EX2 R112, R112 ;  /* 0x0000007000707308 */ /* 0x000f640000000800 */
        /* <DEDUP_REMOVED lines=8> */
[----:B------:R-:W1:Y:S01]  /*f600*/  LDSM.16.MT88.4 R20, [R149+0x7800] ;  /* 0x007800009514783b */ /* 0x000e620000004200 */
[----:B------:R-:W-:-:S02]  /*f610*/  F2FP.BF16.F32.PACK_AB R8, R62, R107 ;  /* 0x0000006b3e08723e */ /* 0x000fc400000010ff */
[----:B---3--:R-:W-:Y:S02]  /*f620*/  F2FP.BF16.F32.PACK_AB R9, R111, R104 ;  /* 0x000000686f09723e */ /* 0x008fe400000010ff */
[----:B------:R-:W-:Y:S01]  /*f630*/  MUFU.EX2 R118, R118 ;  /* 0x0000007600767308 */ /* 0x000fe20000000800 */
[----:B------:R-:W-:Y:S02]  /*f640*/  F2FP.BF16.F32.PACK_AB R10, R105, R64 ;  /* 0x00000040690a723e */ /* 0x000fe400000010ff */
[----:B-----5:R-:W-:-:S05]  /*f650*/  F2FP.BF16.F32.PACK_AB R11, R112, R109 ;  /* 0x0000006d700b723e */ /* 0x020fca00000010ff */
[----:B------:R-:W-:Y:S02]  /*f660*/  MUFU.EX2 R125, R125 ;  /* 0x0000007d007d7308 */ /* 0x000fe40000000800 */
[C---:B----4-:R-:W-:Y:S06]  /*f670*/  HMMA.16816.F32.BF16 R96, R8.reuse, R16, R96 ;  /* 0x000000100860723c */ /* 0x050fec0000041860 */
[----:B------:R-:W3:Y:S02]  /*f680*/  MUFU.EX2 R126, R126 ;  /* 0x0000007e007e7308 */ /* 0x000ee40000000800 */
        /* <DEDUP_REMOVED lines=16> */
[----:B------:R-:W4:Y:S01]  /*f790*/  LDSM.16.MT88.4 R16, [R149+0x8000] ;  /* 0x008000009510783b */ /* 0x000f220000004200 */
[----:B------:R-:W-:-:S02]  /*f7a0*/  F2FP.BF16.F32.PACK_AB R8, R121, R114 ;  /* 0x000000727908723e */ /* 0x000fc400000010ff */
[----:B---3--:R-:W-:Y:S02]  /*f7b0*/  F2FP.BF16.F32.PACK_AB R9, R126, R125 ;  /* 0x0000007d7e09723e */ /* 0x008fe400000010ff */
[----:B------:R-:W-:Y:S01]  /*f7c0*/  MUFU.EX2 R119, R119 ;  /* 0x0000007700777308 */ /* 0x000fe20000000800 */
[----:B------:R-:W-:Y:S02]  /*f7d0*/  F2FP.BF16.F32.PACK_AB R10, R118, R123 ;  /* 0x0000007b760a723e */ /* 0x000fe400000010ff */
[----:B--2---:R-:W-:-:S05]  /*f7e0*/  F2FP.BF16.F32.PACK_AB R11, R128, R127 ;  /* 0x0000007f800b723e */ /* 0x004fca00000010ff */
[----:B------:R-:W2:Y:S02]  /*f7f0*/  MUFU.EX2 R120, R120 ;  /* 0x0000007800787308 */ /* 0x000ea40000000800 */
[C---:B-----5:R-:W-:Y:S06]  /*f800*/  HMMA.16816.F32.BF16 R96, R8.reuse, R12, R96 ;  /* 0x0000000c0860723c */ /* 0x060fec0000041860 */
        /* <DEDUP_REMOVED lines=22> */
[----:B-----5:R-:W-:-:S07]  /*f970*/  F2FP.BF16.F32.PACK_AB R11, R122, R115 ;  /* 0x000000737a0b723e */ /* 0x020fce00000010ff */
[C---:B-1----:R-:W-:Y:S01]  /*f980*/  HMMA.16816.F32.BF16 R96, R8.reuse, R20, R96 ;  /* 0x000000140860723c */ /* 0x042fe20000041860 */
        /* <DEDUP_REMOVED lines=13> */
[----:B------:R-:W-:Y:S06]  /*fa60*/  MUFU.EX2 R176, R176 ;  /* 0x000000b000b07308 */ /* 0x000fec0000000800 */
[C---:B-1----:R-:W-:Y:S02]  /*fa70*/  HMMA.16816.F32.BF16 R88, R8.reuse, R20, R88 ;  /* 0x000000140858723c */ /* 0x042fe40000041858 */
[----:B------:R-:W-:Y:S06]  /*fa80*/  MUFU.EX2 R33, R33 ;  /* 0x0000002100217308 */ /* 0x000fec0000000800 */
[----:B------:R-:W-:Y:S01]  /*fa90*/  HMMA.16816.F32.BF16 R84, R8, R22, R84 ;  /* 0x000000160854723c */ /* 0x000fe20000041854 */
[----:B------:R-:W1:Y:S01]  /*faa0*/  LDSM.16.MT88.4 R20, [R149+0x9000] ;  /* 0x009000009514783b */ /* 0x000e620000004200 */
[----:B------:R-:W-:Y:S01]  /*fab0*/  F2FP.BF16.F32.PACK_AB R8, R113, R110 ;  /* 0x0000006e7108723e */ /* 0x000fe200000010ff */
[----:B------:R-:W1:Y:S01]  /*fac0*/  MUFU.EX2 R34, R35 ;  /* 0x0000002300227308 */ /* 0x000e620000000800 */
[----:B--2---:R-:W-:-:S02]  /*fad0*/  F2FP.BF16.F32.PACK_AB R9, R63, R66 ;  /* 0x000000423f09723e */ /* 0x004fc400000010ff */
[----:B------:R-:W-:Y:S02]  /*fae0*/  F2FP.BF16.F32.PACK_AB R10, R117, R106 ;  /* 0x0000006a750a723e */ /* 0x000fe400000010ff */
[----:B-----5:R-:W-:-:S03]  /*faf0*/  F2FP.BF16.F32.PACK_AB R11, R108, R59 ;  /* 0x0000003b6c0b723e */ /* 0x020fc600000010ff */
[----:B------:R-:W-:Y:S04]  /*fb00*/  MUFU.EX2 R6, R6 ;  /* 0x0000000600067308 */ /* 0x000fe80000000800 */
[C---:B----4-:R-:W-:Y:S04]  /*fb10*/  HMMA.16816.F32.BF16 R96, R8.reuse, R16, R96 ;  /* 0x000000100860723c */ /* 0x050fe80000041860 */
[----:B------:R-:W2:Y:S04]  /*fb20*/  MUFU.EX2 R175, R175 ;  /* 0x000000af00af7308 */ /* 0x000ea80000000800 */
[C---:B------:R-:W-:Y:S01]  /*fb30*/  HMMA.16816.F32.BF16 R92, R8.reuse, R18, R92 ;  /* 0x00000012085c723c */ /* 0x040fe2000004185c */
[----:B------:R-:W4:Y:S07]  /*fb40*/  LDSM.16.MT88.4 R16, [R148+0x9000] ;  /* 0x009000009410783b */ /* 0x000f2e0000004200 */
[C---:B---3--:R-:W-:Y:S08]  /*fb50*/  HMMA.16816.F32.BF16 R68, R8.reuse, R12, R68 ;  /* 0x0000000c0844723c */ /* 0x048ff00000041844 */
[C---:B------:R-:W-:Y:S01]  /*fb60*/  HMMA.16816.F32.BF16 R72, R8.reuse, R14, R72 ;  /* 0x0000000e0848723c */ /* 0x040fe20000041848 */
[----:B------:R-:W3:Y:S07]  /*fb70*/  LDSM.16.MT88.4 R12, [R154+0x9800] ;  /* 0x009800009a0c783b */ /* 0x000eee0000004200 */
[----:B-1----:R-:W-:Y:S01]  /*fb80*/  HMMA.16816.F32.BF16 R76, R8, R20, R76 ;  /* 0x00000014084c723c */ /* 0x002fe2000004184c */
[----:B------:R-:W-:-:S04]  /*fb90*/  FADD.FTZ R20, R30, R31 ;  /* 0x0000001f1e147221 */ /* 0x000fc80000010000 */
[----:B------:R-:W-:-:S03]  /*fba0*/  FADD.FTZ R20, R27, R20 ;  /* 0x000000141b147221 */ /* 0x000fc60000010000 */
[----:B------:R-:W-:Y:S01]  /*fbb0*/  HMMA.16816.F32.BF16 R80, R8, R22, R80 ;  /* 0x000000160850723c */ /* 0x000fe20000041850 */
[----:B------:R-:W-:Y:S02]  /*fbc0*/  FADD.FTZ R51, R51, R20 ;  /* 0x0000001433337221 */ /* 0x000fe40000010000 */
[----:B------:R-:W1:Y:S02]  /*fbd0*/  LDSM.16.MT88.4 R20, [R150+0x9800] ;  /* 0x009800009614783b */ /* 0x000e640000004200 */
        /* <DEDUP_REMOVED lines=8> */
[----:B------:R-:W-:Y:S01]  /*fc60*/  FADD.FTZ R24, R104, R57 ;  /* 0x0000003968187221 */ /* 0x000fe20000010000 */
[----:B------:R-:W4:Y:S01]  /*fc70*/  LDSM.16.MT88.4 R16, [R149+0x9800] ;  /* 0x009800009510783b */ /* 0x000f220000004200 */
[----:B------:R-:W-:Y:S01]  /*fc80*/  F2FP.BF16.F32.PACK_AB R8, R65, R58 ;  /* 0x0000003a4108723e */ /* 0x000fe200000010ff */
        /* <DEDUP_REMOVED lines=50> */
[----:B------:R-:W-:-:S04]  /*ffb0*/  NOP ;  /* 0x0000000000007918 */ /* 0x000fc80000000000 */
        /* <DEDUP_REMOVED lines=68> */
.L_x_6918:
        /* <DEDUP_REMOVED lines=8> */
.L_x_6919:
[----:B------:R-:W1:Y:S01]  /*10480*/  LDCU UR8, c[0x0][0x3c4] ;  /* 0x00007880ff0877ac */ /* 0x000e620008000800 */
[----:B------:R-:W-:Y:S01]  /*10490*/  IADD3 R4, P0, PT, R4, R167, RZ ;  /* 0x000000a704047210 */ /* 0x000fe20007f1e0ff */
[----:B------:R-:W-:Y:S01]  /*104a0*/  VIADD R63, R103, 0xffffff80 ;  /* 0xffffff80673f7836 */ /* 0x000fe20000000000 */
[----:B------:R-:W-:Y:S01]  /*104b0*/  LOP3.LUT R60, R60, 0xfffffffe, RZ, 0xc0, !PT ;  /* 0xfffffffe3c3c7812 */ /* 0x000fe200078ec0ff */
[----:B------:R-:W2:Y:S02]  /*104c0*/  LDCU UR9, c[0x0][0x440] ;  /* 0x00008800ff0977ac */ /* 0x000ea40008000800 */
[----:B------:R-:W-:Y:S01]  /*104d0*/  IMAD.X R5, R137, 0x1, R166, P0 ;  /* 0x0000000189057824 */ /* 0x000fe200000e06a6 */
[----:B------:R-:W-:Y:S01]  /*104e0*/  I2FP.F32.S32 R61, R63 ;  /* 0x0000003f003d7245 */ /* 0x000fe20000201400 */
[----:B------:R-:W-:Y:S01]  /*104f0*/  USHF.L.U32 UR11, UR10, 0x5, URZ ;  /* 0x000000050a0b7899 */ /* 0x000fe200080006ff */
[----:B------:R-:W-:-:S05]  /*10500*/  ISETP.GE.AND P3, PT, R63, R102, PT ;  /* 0x000000663f00720c */ /* 0x000fca0003f66270 */
        /* <DEDUP_REMOVED lines=8> */
[----:B------:R-:W-:-:S03]  /*10590*/  @!P1 IMAD.MOV.U32 R6, RZ, RZ, R167 ;  /* 0x000000ffff069224 */ /* 0x000fc600078e00a7 */
[----:B------:R-:W-:Y:S01]  /*105a0*/  IADD3.X R11, PT, PT, R13, UR8, RZ, P0, !PT ;  /* 0x000000080d0b7c10 */ /* 0x000fe200087fe4ff */
[----:B------:R-:W-:Y:S01]  /*105b0*/  @!P1 IMAD.MOV.U32 R7, RZ, RZ, R166 ;  /* 0x000000ffff079224 */ /* 0x000fe200078e00a6 */
[----:B------:R-:W-:-:S04]  /*105c0*/  IADD3 R8, P0, PT, R10, UR11, RZ ;  /* 0x0000000b0a087c10 */ /* 0x000fc8000ff1e0ff */
        /* <DEDUP_REMOVED lines=21> */
[----:B------:R-:W-:Y:S01]  /*10720*/  ISETP.GE.AND P5, PT, R63, R144, PT ;  /* 0x000000903f00720c */ /* 0x000fe20003fa6270 */
        /* <DEDUP_REMOVED lines=27> */
[----:B-1----:R-:W2:Y:S04]  /*108e0*/  LDSM.16.M88.4 R12, [R158+0x2000] ;  /* 0x002000009e0c783b */ /* 0x002ea80000000200 */
[----:B------:R-:W1:Y:S04]  /*108f0*/  LDSM.16.M88.4 R4, [R158+0x2800] ;  /* 0x002800009e04783b */ /* 0x000e680000000200 */
[----:B------:R-:W3:Y:S04]  /*10900*/  LDSM.16.M88.4 R104, [R158+0x3000] ;  /* 0x003000009e68783b */ /* 0x000ee80000000200 */
[----:B------:R-:W4:Y:S04]  /*10910*/  LDSM.16.M88.4 R56, [R158+0x3800] ;  /* 0x003800009e38783b */ /* 0x000f280000000200 */
[----:B------:R-:W5:Y:S04]  /*10920*/  LDSM.16.M88.4 R44, [R158+0x4000] ;  /* 0x004000009e2c783b */ /* 0x000f680000000200 */
[----:B------:R-:W5:Y:S04]  /*10930*/  LDSM.16.M88.4 R36, [R158+0x4800] ;  /* 0x004800009e24783b */ /* 0x000f680000000200 */
[----:B------:R-:W5:Y:S04]  /*10940*/  LDSM.16.M88.4 R28, [R158+0x5000] ;  /* 0x005000009e1c783b */ /* 0x000f680000000200 */
[----:B------:R-:W5:Y:S04]  /*10950*/  LDSM.16.M88.4 R116, [R158+0x5800] ;  /* 0x005800009e74783b */ /* 0x000f680000000200 */
[----:B------:R-:W-:Y:S04]  /*10960*/  LDSM.16.M88.4 R136, [R157] ;  /* 0x000000009d88783b */ /* 0x000fe80000000200 */
[----:B------:R-:W5:Y:S01]  /*10970*/  LDSM.16.M88.4 R112, [R153+0x2000] ;  /* 0x002000009970783b */ /* 0x000f620000000200 */
[C---:B--2---:R-:W-:Y:S03]  /*10980*/  HMMA.16816.F32.BF16 R16, R20.reuse, R12, RZ ;  /* 0x0000000c1410723c */ /* 0x044fe600000418ff */
[----:B------:R-:W2:Y:S04]  /*10990*/  LDSM.16.M88.4 R128, [R153+0x3000] ;  /* 0x003000009980783b */ /* 0x000ea80000000200 */
[----:B------:R-:W2:Y:S01]  /*109a0*/  LDSM.16.M88.4 R124, [R153+0x3800] ;  /* 0x00380000997c783b */ /* 0x000ea20000000200 */
[C---:B------:R-:W-:Y:S03]  /*109b0*/  HMMA.16816.F32.BF16 R12, R20.reuse, R14, RZ ;  /* 0x0000000e140c723c */ /* 0x040fe600000418ff */
[----:B------:R-:W-:Y:S04]  /*109c0*/  LDSM.16.M88.4 R120, [R153+0x4000] ;  /* 0x004000009978783b */ /* 0x000fe80000000200 */
[----:B------:R-:W-:Y:S01]  /*109d0*/  LDSM.16.M88.4 R132, [R153+0x2800] ;  /* 0x002800009984783b */ /* 0x000fe20000000200 */
[C---:B-1----:R-:W-:Y:S03]  /*109e0*/  HMMA.16816.F32.BF16 R8, R20.reuse, R4, RZ ;  /* 0x000000041408723c */ /* 0x042fe600000418ff */
        /* <DEDUP_REMOVED lines=21> */
[----:B------:R-:W-:Y:S07]  /*10b40*/  LDSM.16.M88.4 R128, [R152+0x2000] ;  /* 0x002000009880783b */ /* 0x000fee0000000200 */
        /* <DEDUP_REMOVED lines=8> */
[----:B------:R-:W-:Y:S07]  /*10bd0*/  LDSM.16.M88.4 R124, [R152+0x2800] ;  /* 0x00280000987c783b */ /* 0x000fee0000000200 */
[C---:B------:R-:W-:Y:S08]  /*10be0*/  HMMA.16816.F32.BF16 R48, R136.reuse, R120, R48 ;  /* 0x000000788830723c */ /* 0x040ff00000041830 */
[C---:B------:R-:W-:Y:S01]  /*10bf0*/  HMMA.16816.F32.BF16 R44, R136.reuse, R122, R44 ;  /* 0x0000007a882c723c */ /* 0x040fe2000004182c */
[----:B------:R-:W2:Y:S07]  /*10c00*/  LDSM.16.M88.4 R120, [R152+0x3000] ;  /* 0x003000009878783b */ /* 0x000eae0000000200 */
[C---:B------:R-:W-:Y:S08]  /*10c10*/  HMMA.16816.F32.BF16 R8, R136.reuse, R132, R8 ;  /* 0x000000848808723c */ /* 0x040ff00000041808 */
[C---:B------:R-:W-:Y:S01]  /*10c20*/  HMMA.16816.F32.BF16 R4, R136.reuse, R134, R4 ;  /* 0x000000868804723c */ /* 0x040fe20000041804 */
[----:B------:R-:W-:Y:S07]  /*10c30*/  LDSM.16.M88.4 R132, [R152+0x4000] ;  /* 0x004000009884783b */ /* 0x000fee0000000200 */
[C---:B------:R-:W-:Y:S08]  /*10c40*/  HMMA.16816.F32.BF16 R24, R136.reuse, R140, R24 ;  /* 0x0000008c8818723c */ /* 0x040ff00000041818 */
[----:B------:R-:W-:Y:S01]  /*10c50*/  HMMA.16816.F32.BF16 R20, R136, R142, R20 ;  /* 0x0000008e8814723c */ /* 0x000fe20000041814 */
[----:B------:R-:W-:Y:S04]  /*10c60*/  LDSM.16.M88.4 R136, [R155] ;  /* 0x000000009b88783b */ /* 0x000fe80000000200 */
[----:B------:R-:W-:Y:S03]  /*10c70*/  LDSM.16.M88.4 R140, [R151+0x2800] ;  /* 0x00280000978c783b */ /* 0x000fe60000000200 */
        /* <DEDUP_REMOVED lines=9> */
[----:B------:R-:W-:Y:S08]  /*10d10*/  HMMA.16816.F32.BF16 R8, R116, R124, R8 ;  /* 0x0000007c7408723c */ /* 0x000ff00000041808 */
[C---:B-1----:R-:W-:Y:S08]  /*10d20*/  HMMA.16816.F32.BF16 R16, R136.reuse, R112, R16 ;  /* 0x000000708810723c */ /* 0x042ff00000041810 */
[----:B------:R-:W-:Y:S01]  /*10d30*/  HMMA.16816.F32.BF16 R12, R136, R114, R12 ;  /* 0x00000072880c723c */ /* 0x000fe2000004180c */
[----:B------:R-:W1:Y:S07]  /*10d40*/  LDSM.16.M88.4 R112, [R151+0x5800] ;  /* 0x005800009770783b */ /* 0x000e6e0000000200 */
[----:B------:R-:W-:Y:S01]  /*10d50*/  HMMA.16816.F32.BF16 R4, R116, R126, R4 ;  /* 0x0000007e7404723c */ /* 0x000fe20000041804 */
[----:B------:R-:W3:Y:S02]  /*10d60*/  LDSM.16.M88.4 R124, [R152+0x5000] ;  /* 0x00500000987c783b */ /* 0x000ee40000000200 */
[CC--:B------:R-:W-:Y:S01]  /*10d70*/  FFMA.FTZ R62, R3.reuse, R61.reuse, R18 ;  /* 0x0000003d033e7223 */ /* 0x0c0fe20000010012 */
[----:B------:R-:W-:-:S04]  /*10d80*/  FFMA.FTZ R16, R3, R61, R16 ;  /* 0x0000003d03107223 */ /* 0x000fc80000010010 */
[C---:B------:R-:W-:Y:S08]  /*10d90*/  HMMA.16816.F32.BF16 R48, R116.reuse, R132, R48 ;  /* 0x000000847430723c */ /* 0x040ff00000041830 */
[C---:B--2---:R-:W-:Y:S08]  /*10da0*/  HMMA.16816.F32.BF16 R20, R116.reuse, R122, R20 ;  /* 0x0000007a7414723c */ /* 0x044ff00000041814 */
[C---:B------:R-:W-:Y:S01]  /*10db0*/  HMMA.16816.F32.BF16 R24, R116.reuse, R120, R24 ;  /* 0x000000787418723c */ /* 0x040fe20000041818 */
[----:B------:R-:W-:Y:S07]  /*10dc0*/  LDSM.16.M88.4 R120, [R151+0x4800] ;  /* 0x004800009778783b */ /* 0x000fee0000000200 */
[----:B------:R-:W-:Y:S01]  /*10dd0*/  HMMA.16816.F32.BF16 R44, R116, R134, R44 ;  /* 0x00000086742c723c */ /* 0x000fe2000004182c */
[----:B------:R-:W2:Y:S07]  /*10de0*/  LDSM.16.M88.4 R132, [R151+0x3000] ;  /* 0x003000009784783b */ /* 0x000eae0000000200 */
[----:B-1----:R-:W-:Y:S01]  /*10df0*/  HMMA.16816.F32.BF16 R20, R136, R114, R20 ;  /* 0x000000728814723c */ /* 0x002fe20000041814 */
[----:B------:R-:W-:-:S05]  /*10e00*/  VIADD R115, R103, 0xffffff81 ;  /* 0xffffff8167737836 */ /* 0x000fca0000000000 */
[C---:B------:R-:W-:Y:S02]  /*10e10*/  ISETP.GE.AND P1, PT, R115.reuse, R144, PT ;  /* 0x000000907300720c */ /* 0x040fe40003f26270 */
[----:B------:R-:W-:Y:S01]  /*10e20*/  HMMA.16816.F32.BF16 R8, R136, R140, R8 ;  /* 0x0000008c8808723c */ /* 0x000fe20000041808 */
[----:B------:R-:W-:Y:S02]  /*10e30*/  ISETP.GE.AND P6, PT, R115, R102, PT ;  /* 0x000000667300720c */ /* 0x000fe40003fc6270 */
[----:B------:R-:W-:Y:S01]  /*10e40*/  I2FP.F32.S32 R18, R115 ;  /* 0x0000007300127245 */ /* 0x000fe20000201400 */
[----:B------:R-:W-:-:S04]  /*10e50*/  VIADD R115, R103, 0xffffff91 ;  /* 0xffffff9167737836 */ /* 0x000fc80000000000 */
[----:B------:R-:W-:Y:S01]  /*10e60*/  HMMA.16816.F32.BF16 R24, R136, R112, R24 ;  /* 0x000000708818723c */ /* 0x000fe20000041818 */
[----:B------:R-:W-:Y:S01]  /*10e70*/  VIADD R113, R103, 0xfffffff8 ;  /* 0xfffffff867717836 */ /* 0x000fe20000000000 */
[----:B------:R-:W-:Y:S02]  /*10e80*/  I2FP.F32.S32 R180, R115 ;  /* 0x0000007300b47245 */ /* 0x000fe40000201400 */
[----:B------:R-:W-:Y:S02]  /*10e90*/  @P1 LOP3.LUT R60, R60, 0x1, RZ, 0xfc, !PT ;  /* 0x000000013c3c1812 */ /* 0x000fe400078efcff */
[----:B------:R-:W-:Y:S02]  /*10ea0*/  I2FP.F32.S32 R61, R113 ;  /* 0x00000071003d7245 */ /* 0x000fe40000201400 */
[C---:B------:R-:W-:Y:S01]  /*10eb0*/  HMMA.16816.F32.BF16 R40, R116.reuse, R128, R40 ;  /* 0x000000807428723c */ /* 0x040fe20000041828 */
[C---:B------:R-:W-:Y:S02]  /*10ec0*/  ISETP.GE.AND P2, PT, R113.reuse, R102, PT ;  /* 0x000000667100720c */ /* 0x040fe40003f46270 */
[----:B------:R-:W-:Y:S01]  /*10ed0*/  ISETP.GE.AND P4, PT, R113, R144, PT ;  /* 0x000000907100720c */ /* 0x000fe20003f86270 */
[----:B------:R-:W-:Y:S01]  /*10ee0*/  FFMA.FTZ R187, R3, R180, R9 ;  /* 0x000000b403bb7223 */ /* 0x000fe20000010009 */
[----:B------:R-:W-:Y:S01]  /*10ef0*/  ISETP.GE.AND P1, PT, R63, R102, PT ;  /* 0x000000663f00720c */ /* 0x000fe20003f26270 */
[----:B------:R-:W-:Y:S01]  /*10f00*/  VIADD R9, R103, 0xffffff98 ;  /* 0xffffff9867097836 */ /* 0x000fe20000000000 */
[----:B------:R-:W-:Y:S01]  /*10f10*/  FSEL R113, R16, -INF , !P3 ;  /* 0xff80000010717808 */ /* 0x000fe20005800000 */
[----:B------:R-:W-:Y:S01]  /*10f20*/  HMMA.16816.F32.BF16 R36, R116, R130, R36 ;  /* 0x000000827424723c */ /* 0x000fe20000041824 */
[----:B------:R-:W1:Y:S01]  /*10f30*/  LDSM.16.M88.4 R128, [R151+0x3800] ;  /* 0x003800009780783b */ /* 0x000e620000000200 */
[----:B------:R-:W-:Y:S01]  /*10f40*/  I2FP.F32.S32 R63, R63 ;  /* 0x0000003f003f7245 */ /* 0x000fe20000201400 */
[C---:B------:R-:W-:Y:S01]  /*10f50*/  FFMA.FTZ R180, R3.reuse, R180, R11 ;  /* 0x000000b403b47223 */ /* 0x040fe2000001000b */
[----:B------:R-:W-:Y:S01]  /*10f60*/  FSEL R16, R62, -INF , !P0 ;  /* 0xff8000003e107808 */ /* 0x000fe20004000000 */
[CC--:B------:R-:W-:Y:S01]  /*10f70*/  FFMA.FTZ R62, R3.reuse, R61.reuse, R20 ;  /* 0x0000003d033e7223 */ /* 0x0c0fe20000010014 */
[C---:B------:R-:W-:Y:S01]  /*10f80*/  FFMA.FTZ R61, R3.reuse, R61, R22 ;  /* 0x0000003d033d7223 */ /* 0x040fe20000010016 */
[CC--:B------:R-:W-:Y:S01]  /*10f90*/  FFMA.FTZ R22, R3.reuse, R18.reuse, R17 ;  /* 0x0000001203167223 */ /* 0x0c0fe20000010011 */
[CC--:B------:R-:W-:Y:S01]  /*10fa0*/  FFMA.FTZ R17, R3.reuse, R63.reuse, R12 ;  /* 0x0000003f03117223 */ /* 0x0c0fe2000001000c */
[C---:B------:R-:W-:Y:S01]  /*10fb0*/  FFMA.FTZ R12, R3.reuse, R63, R14 ;  /* 0x0000003f030c7223 */ /* 0x040fe2000001000e */
[----:B------:R-:W-:Y:S01]  /*10fc0*/  FFMA.FTZ R20, R3, R18, R19 ;  /* 0x0000001203147223 */ /* 0x000fe20000010013 */
[----:B------:R-:W-:Y:S01]  /*10fd0*/  HMMA.16816.F32.BF16 R4, R136, R142, R4 ;  /* 0x0000008e8804723c */ /* 0x000fe20000041804 */
[C---:B------:R-:W-:Y:S01]  /*10fe0*/  VIADD R19, R103.reuse, 0xffffff89 ;  /* 0xffffff8967137836 */ /* 0x040fe20000000000 */
[----:B------:R-:W-:Y:S01]  /*10ff0*/  FSEL R62, R62, -INF , !P2 ;  /* 0xff8000003e3e7808 */ /* 0x000fe20005000000 */
[----:B------:R-:W-:Y:S01]  /*11000*/  VIADD R63, R103, 0xffffff90 ;  /* 0xffffff90673f7836 */ /* 0x000fe20000000000 */
[----:B------:R-:W-:-:S02]  /*11010*/  FSEL R12, R12, -INF , !P5 ;  /* 0xff8000000c0c7808 */ /* 0x000fc40006800000 */
[-C--:B------:R-:W-:Y:S02]  /*11020*/  ISETP.GE.AND P5, PT, R9, R102.reuse, PT ;  /* 0x000000660900720c */ /* 0x080fe40003fa6270 */
[C---:B---3--:R-:W-:Y:S01]  /*11030*/  HMMA.16816.F32.BF16 R32, R116.reuse, R124, R32 ;  /* 0x0000007c7420723c */ /* 0x048fe20000041820 */
[C---:B------:R-:W-:Y:S02]  /*11040*/  ISETP.GE.AND P2, PT, R19.reuse, R102, PT ;  /* 0x000000661300720c */ /* 0x040fe40003f46270 */
[----:B------:R-:W-:Y:S02]  /*11050*/  ISETP.GE.AND P0, PT, R19, R144, PT ;  /* 0x000000901300720c */ /* 0x000fe40003f06270 */
[----:B------:R-:W-:Y:S02]  /*11060*/  I2FP.F32.S32 R18, R19 ;  /* 0x0000001300127245 */ /* 0x000fe40000201400 */
[----:B------:R-:W-:Y:S01]  /*11070*/  FSEL R61, R61, -INF , !P4 ;  /* 0xff8000003d3d7808 */ /* 0x000fe20006000000 */
[----:B------:R-:W-:Y:S01]  /*11080*/  HMMA.16816.F32.BF16 R28, R116, R126, R28 ;  /* 0x0000007e741c723c */ /* 0x000fe2000004181c */
[----:B------:R-:W3:Y:S01]  /*11090*/  LDSM.16.M88.4 R124, [R151+0x4000] ;  /* 0x00400000977c783b */ /* 0x000ee20000000200 */
[----:B------:R-:W-:-:S02]  /*110a0*/  FSEL R19, R22, -INF , !P6 ;  /* 0xff80000016137808 */ /* 0x000fc40007000000 */
[----:B------:R-:W-:Y:S01]  /*110b0*/  LOP3.LUT P4, RZ, R60, 0x1, RZ, 0xc0, !PT ;  /* 0x000000013cff7812 */ /* 0x000fe2000788c0ff */
[----:B------:R-:W4:Y:S01]  /*110c0*/  LDSM.16.M88.4 R116, [R151+0x5000] ;  /* 0x005000009774783b */ /* 0x000f220000000200 */
[----:B------:R-:W-:Y:S01]  /*110d0*/  ISETP.GE.AND P3, PT, R63, R102, PT ;  /* 0x000000663f00720c */ /* 0x000fe20003f66270 */
[----:B------:R-:W-:-:S04]  /*110e0*/  DEPBAR.LE SB0, 0x0 ;  /* 0x000080000000791a */ /* 0x000fc80000000000 */
[----:B------:R-:W-:Y:S01]  /*110f0*/  ISETP.GE.AND P6, PT, R63, R144, PT ;  /* 0x000000903f00720c */ /* 0x000fe20003fc6270 */
[C---:B--2---:R-:W-:Y:S01]  /*11100*/  HMMA.16816.F32.BF16 R108, R136.reuse, R132, R108 ;  /* 0x00000084886c723c */ /* 0x044fe2000004186c */
[----:B------:R-:W-:Y:S02]  /*11110*/  I2FP.F32.S32 R63, R63 ;  /* 0x0000003f003f7245 */ /* 0x000fe40000201400 */
[----:B------:R-:W-:Y:S01]  /*11120*/  FSEL R14, R20, -INF , !P4 ;  /* 0xff800000140e7808 */ /* 0x000fe20006000000 */
[CC--:B------:R-:W-:Y:S01]  /*11130*/  FFMA.FTZ R20, R3.reuse, R18.reuse, R13 ;  /* 0x0000001203147223 */ /* 0x0c0fe2000001000d */
[----:B------:R-:W-:Y:S01]  /*11140*/  LOP3.LUT R60, R60, 0xfffffffe, RZ, 0xc0, !PT ;  /* 0xfffffffe3c3c7812 */ /* 0x000fe200078ec0ff */
[C---:B------:R-:W-:Y:S01]  /*11150*/  FFMA.FTZ R18, R3.reuse, R18, R15 ;  /* 0x0000001203127223 */ /* 0x040fe2000001000f */
[CC--:B------:R-:W-:Y:S01]  /*11160*/  FFMA.FTZ R182, R3.reuse, R63.reuse, R10 ;  /* 0x0000003f03b67223 */ /* 0x0c0fe2000001000a */
[----:B------:R-:W-:Y:S01]  /*11170*/  FFMA.FTZ R15, R3, R63, R8 ;  /* 0x0000003f030f7223 */ /* 0x000fe20000010008 */
[----:B------:R-:W-:Y:S01]  /*11180*/  I2FP.F32.S32 R10, R9 ;  /* 0x00000009000a7245 */ /* 0x000fe20000201400 */
[----:B------:R-:W-:Y:S01]  /*11190*/  VIADD R63, R103, 0xffffff99 ;  /* 0xffffff99673f7836 */ /* 0x000fe20000000000 */
[----:B------:R-:W-:Y:S01]  /*111a0*/  FSEL R17, R17, -INF , !P1 ;  /* 0xff80000011117808 */ /* 0x000fe20004800000 */
[----:B------:R-:W-:Y:S01]  /*111b0*/  VIADD R13, R103, 0xffffffa0 ;  /* 0xffffffa0670d7836 */ /* 0x000fe20000000000 */
[----:B------:R-:W-:Y:S01]  /*111c0*/  ISETP.GE.AND P1, PT, R115, R102, PT ;  /* 0x000000667300720c */ /* 0x000fe20003f26270 */
[----:B------:R-:W-:Y:S01]  /*111d0*/  HMMA.16816.F32.BF16 R104, R136, R134, R104 ;  /* 0x000000868868723c */ /* 0x000fe20000041868 */
[----:B------:R-:W-:Y:S01]  /*111e0*/  @P5 LOP3.LUT R60, R60, 0x1, RZ, 0xfc, !PT ;  /* 0x000000013c3c5812 */ /* 0x000fe200078efcff */
[CC--:B------:R-:W-:Y:S01]  /*111f0*/  FFMA.FTZ R4, R3.reuse, R10.reuse, R4 ;  /* 0x0000000a03047223 */ /* 0x0c0fe20000010004 */
[----:B------:R-:W-:Y:S01]  /*11200*/  FSEL R11, R20, -INF , !P2 ;  /* 0xff800000140b7808 */ /* 0x000fe20005000000 */
[----:B------:R-:W-:Y:S01]  /*11210*/  FFMA.FTZ R6, R3, R10, R6 ;  /* 0x0000000a03067223 */ /* 0x000fe20000010006 */
[----:B------:R-:W-:-:S02]  /*11220*/  ISETP.GE.AND P2, PT, R9, R144, PT ;  /* 0x000000900900720c */ /* 0x000fc40003f46270 */
[----:B------:R-:W-:Y:S01]  /*11230*/  FSEL R9, R15, -INF , !P3 ;  /* 0xff8000000f097808 */ /* 0x000fe20005800000 */
[----:B------:R-:W-:Y:S01]  /*11240*/  VIADD R15, R103, 0xffffffa1 ;  /* 0xffffffa1670f7836 */ /* 0x000fe20000000000 */
[----:B------:R-:W-:Y:S01]  /*11250*/  FSEL R182, R182, -INF , !P6 ;  /* 0xff800000b6b67808 */ /* 0x000fe20007000000 */
[C---:B-1----:R-:W-:Y:S01]  /*11260*/  HMMA.16816.F32.BF16 R64, R136.reuse, R128, R64 ;  /* 0x000000808840723c */ /* 0x042fe20000041840 */
[----:B------:R-:W-:Y:S02]  /*11270*/  LOP3.LUT P6, RZ, R60, 0x1, RZ, 0xc0, !PT ;  /* 0x000000013cff7812 */ /* 0x000fe400078cc0ff */
[----:B------:R-:W-:Y:S02]  /*11280*/  FSEL R187, R187, -INF , !P1 ;  /* 0xff800000bbbb7808 */ /* 0x000fe40004800000 */
[----:B------:R-:W-:Y:S02]  /*11290*/  I2FP.F32.S32 R174, R63 ;  /* 0x0000003f00ae7245 */ /* 0x000fe40000201400 */
[C---:B------:R-:W-:Y:S01]  /*112a0*/  ISETP.GE.AND P1, PT, R13.reuse, R102, PT ;  /* 0x000000660d00720c */ /* 0x040fe20003f26270 */
[C---:B------:R-:W-:Y:S01]  /*112b0*/  HMMA.16816.F32.BF16 R56, R136.reuse, R130, R56 ;  /* 0x000000828838723c */ /* 0x040fe20000041838 */
[----:B------:R-:W-:Y:S01]  /*112c0*/  ISETP.GE.AND P5, PT, R13, R144, PT ;  /* 0x000000900d00720c */ /* 0x000fe20003fa6270 */
[CC--:B------:R-:W-:Y:S01]  /*112d0*/  FFMA.FTZ R5, R3.reuse, R174.reuse, R5 ;  /* 0x000000ae03057223 */ /* 0x0c0fe20000010005 */
[----:B------:R-:W-:Y:S01]  /*112e0*/  I2FP.F32.S32 R13, R13 ;  /* 0x0000000d000d7245 */ /* 0x000fe20000201400 */
[----:B------:R-:W-:Y:S01]  /*112f0*/  FFMA.FTZ R174, R3, R174, R7 ;  /* 0x000000ae03ae7223 */ /* 0x000fe20000010007 */
[----:B------:R-:W-:Y:S01]  /*11300*/  FSEL R185, R4, -INF , !P6 ;  /* 0xff80000004b97808 */ /* 0x000fe20007000000 */
[----:B------:R-:W-:Y:S01]  /*11310*/  VIADD R7, R103, 0xffffffa9 ;  /* 0xffffffa967077836 */ /* 0x000fe20000000000 */
[-C--:B------:R-:W-:Y:S01]  /*11320*/  ISETP.GE.AND P6, PT, R15, R102.reuse, PT ;  /* 0x000000660f00720c */ /* 0x080fe20003fc6270 */
[CC--:B------:R-:W-:Y:S01]  /*11330*/  FFMA.FTZ R108, R3.reuse, R13.reuse, R108 ;  /* 0x0000000d036c7223 */ /* 0x0c0fe2000001006c */
[----:B------:R-:W-:Y:S01]  /*11340*/  FFMA.FTZ R110, R3, R13, R110 ;  /* 0x0000000d036e7223 */ /* 0x000fe2000001006e */
[----:B------:R-:W-:Y:S01]  /*11350*/  ISETP.GE.AND P3, PT, R63, R102, PT ;  /* 0x000000663f00720c */ /* 0x000fe20003f66270 */
[----:B------:R-:W-:Y:S01]  /*11360*/  VIADD R13, R103, 0xffffffa8 ;  /* 0xffffffa8670d7836 */ /* 0x000fe20000000000 */
[----:B------:R-:W-:Y:S01]  /*11370*/  I2FP.F32.S32 R4, R7 ;  /* 0x0000000700047245 */ /* 0x000fe20000201400 */
[----:B---3--:R-:W-:Y:S01]  /*11380*/  HMMA.16816.F32.BF16 R48, R136, R124, R48 ;  /* 0x0000007c8830723c */ /* 0x008fe20000041830 */
[----:B------:R-:W-:-:S02]  /*11390*/  FSEL R183, R5, -INF , !P3 ;  /* 0xff80000005b77808 */ /* 0x000fc40005800000 */
[----:B------:R-:W-:Y:S01]  /*113a0*/  I2FP.F32.S32 R5, R13 ;  /* 0x0000000d00057245 */ /* 0x000fe20000201400 */
[CC--:B------:R-:W-:Y:S01]  /*113b0*/  FFMA.FTZ R107, R3.reuse, R4.reuse, R107 ;  /* 0x00000004036b7223 */ /* 0x0c0fe2000001006b */
[----:B------:R-:W-:Y:S01]  /*113c0*/  LOP3.LUT R60, R60, 0xfffffffe, RZ, 0xc0, !PT ;  /* 0xfffffffe3c3c7812 */ /* 0x000fe200078ec0ff */
[C---:B------:R-:W-:Y:S01]  /*113d0*/  FFMA.FTZ R105, R3.reuse, R4, R105 ;  /* 0x0000000403697223 */ /* 0x040fe20000010069 */
[----:B------:R-:W-:Y:S01]  /*113e0*/  FSEL R178, R6, -INF , !P2 ;  /* 0xff80000006b27808 */ /* 0x000fe20005000000 */
[CC--:B------:R-:W-:Y:S01]  /*113f0*/  FFMA.FTZ R104, R3.reuse, R5.reuse, R104 ;  /* 0x0000000503687223 */ /* 0x0c0fe20000010068 */
[----:B------:R-:W-:Y:S01]  /*11400*/  @P6 LOP3.LUT R60, R60, 0x1, RZ, 0xfc, !PT ;  /* 0x000000013c3c6812 */ /* 0x000fe200078efcff */
[----:B------:R-:W-:Y:S01]  /*11410*/  FFMA.FTZ R106, R3, R5, R106 ;  /* 0x00000005036a7223 */ /* 0x000fe2000001006a */
[----:B------:R-:W-:Y:S01]  /*11420*/  FSEL R181, R108, -INF , !P1 ;  /* 0xff8000006cb57808 */ /* 0x000fe20004800000 */
[----:B------:R-:W-:Y:S01]  /*11430*/  VIADD R5, R103, 0xffffffb8 ;  /* 0xffffffb867057836 */ /* 0x000fe20000000000 */
[-C--:B------:R-:W-:Y:S01]  /*11440*/  ISETP.GE.AND P6, PT, R13, R102.reuse, PT ;  /* 0x000000660d00720c */ /* 0x080fe20003fc6270 */
[----:B------:R-:W-:Y:S01]  /*11450*/  HMMA.16816.F32.BF16 R44, R136, R126, R44 ;  /* 0x0000007e882c723c */ /* 0x000fe2000004182c */
[----:B------:R-:W-:-:S02]  /*11460*/  ISETP.GE.AND P1, PT, R7, R102, PT ;  /* 0x000000660700720c */ /* 0x000fc40003f26270 */
[-C--:B------:R-:W-:Y:S01]  /*11470*/  ISETP.GE.AND P2, PT, R7, R144.reuse, PT ;  /* 0x000000900700720c */ /* 0x080fe20003f46270 */
[----:B------:R-:W-:Y:S01]  /*11480*/  VIADD R7, R103, 0xffffffb1 ;  /* 0xffffffb167077836 */ /* 0x000fe20000000000 */
[----:B------:R-:W-:Y:S02]  /*11490*/  FSEL R8, R18, -INF , !P0 ;  /* 0xff80000012087808 */ /* 0x000fe40004000000 */
[----:B------:R-:W-:Y:S01]  /*114a0*/  I2FP.F32.S32 R6, R15 ;  /* 0x0000000f00067245 */ /* 0x000fe20000201400 */
[C---:B------:R-:W-:Y:S01]  /*114b0*/  HMMA.16816.F32.BF16 R40, R136.reuse, R120, R40 ;  /* 0x000000788828723c */ /* 0x040fe20000041828 */
[-C--:B------:R-:W-:Y:S02]  /*114c0*/  ISETP.GE.AND P4, PT, R115, R144.reuse, PT ;  /* 0x000000907300720c */ /* 0x080fe40003f86270 */
[----:B------:R-:W-:Y:S01]  /*114d0*/  ISETP.GE.AND P0, PT, R63, R144, PT ;  /* 0x000000903f00720c */ /* 0x000fe20003f06270 */
[CC--:B------:R-:W-:Y:S01]  /*114e0*/  FFMA.FTZ R111, R3.reuse, R6.reuse, R111 ;  /* 0x00000006036f7223 */ /* 0x0c0fe2000001006f */
[----:B------:R-:W-:Y:S01]  /*114f0*/  FSEL R177, R104, -INF , !P6 ;  /* 0xff80000068b17808 */ /* 0x000fe20007000000 */
[----:B------:R-:W-:Y:S01]  /*11500*/  FFMA.FTZ R109, R3, R6, R109 ;  /* 0x00000006036d7223 */ /* 0x000fe2000001006d */
[----:B------:R-:W-:Y:S01]  /*11510*/  FSEL R142, R107, -INF , !P2 ;  /* 0xff8000006b8e7808 */ /* 0x000fe20005000000 */
[----:B------:R-:W-:Y:S01]  /*11520*/  HMMA.16816.F32.BF16 R36, R136, R122, R36 ;  /* 0x0000007a8824723c */ /* 0x000fe20000041824 */
[----:B------:R-:W-:-:S02]  /*11530*/  ISETP.GE.AND P6, PT, R5, R102, PT ;  /* 0x000000660500720c */ /* 0x000fc40003fc6270 */
[-C--:B------:R-:W-:Y:S02]  /*11540*/  ISETP.GE.AND P2, PT, R5, R144.reuse, PT ;  /* 0x000000900500720c */ /* 0x080fe40003f46270 */
[----:B------:R-:W-:Y:S02]  /*11550*/  FSEL R180, R180, -INF , !P4 ;  /* 0xff800000b4b47808 */ /* 0x000fe40006000000 */
[----:B------:R-:W-:Y:S01]  /*11560*/  FSEL R174, R174, -INF , !P0 ;  /* 0xff800000aeae7808 */ /* 0x000fe20004000000 */
[C---:B----4-:R-:W-:Y:S01]  /*11570*/  HMMA.16816.F32.BF16 R32, R136.reuse, R116, R32 ;  /* 0x000000748820723c */ /* 0x050fe20000041820 */
[----:B------:R-:W-:Y:S02]  /*11580*/  I2FP.F32.S32 R4, R7 ;  /* 0x0000000700047245 */ /* 0x000fe40000201400 */
[----:B------:R-:W-:Y:S02]  /*11590*/  I2FP.F32.S32 R5, R5 ;  /* 0x0000000500057245 */ /* 0x000fe40000201400 */
        /* <DEDUP_REMOVED lines=8> */
[----:B------:R-:W-:Y:S01]  /*11620*/  ISETP.GE.AND P4, PT, R7, R102, PT ;  /* 0x000000660700720c */ /* 0x000fe20003f86270 */
[----:B------:R-:W-:Y:S01]  /*11630*/  VIADD R5, R103, 0xffffffc0 ;  /* 0xffffffc067057836 */ /* 0x000fe20000000000 */
[----:B------:R-:W-:Y:S01]  /*11640*/  ISETP.GE.AND P0, PT, R7, R144, PT ;  /* 0x000000900700720c */ /* 0x000fe20003f06270 */
[C---:B------:R-:W-:Y:S01]  /*11650*/  VIADD R13, R103.reuse, 0xffffffb0 ;  /* 0xffffffb0670d7836 */ /* 0x040fe20000000000 */
[----:B------:R-:W-:Y:S01]  /*11660*/  LOP3.LUT P3, RZ, R60, 0x1, RZ, 0xc0, !PT ;  /* 0x000000013cff7812 */ /* 0x000fe2000786c0ff */
[----:B------:R-:W-:Y:S01]  /*11670*/  VIADD R7, R103, 0xffffffc1 ;  /* 0xffffffc167077836 */ /* 0x000fe20000000000 */
[----:B------:R-:W-:Y:S01]  /*11680*/  HMMA.16816.F32.BF16 R28, R136, R118, R28 ;  /* 0x00000076881c723c */ /* 0x000fe2000004181c */
[----:B------:R-:W-:-:S02]  /*11690*/  FSEL R147, R65, -INF , !P4 ;  /* 0xff80000041937808 */ /* 0x000fc40006000000 */
[----:B------:R-:W-:Y:S01]  /*116a0*/  FSEL R138, R67, -INF , !P0 ;  /* 0xff800000438a7808 */ /* 0x000fe20004000000 */
[----:B------:R-:W-:Y:S01]  /*116b0*/  VIADD R67, R55, 0xfffffffe ;  /* 0xfffffffe37437836 */ /* 0x000fe20000000000 */
[----:B------:R-:W-:Y:S02]  /*116c0*/  FSEL R172, R110, -INF , !P5 ;  /* 0xff8000006eac7808 */ /* 0x000fe40006800000 */
[----:B------:R-:W-:Y:S02]  /*116d0*/  FSEL R179, R109, -INF , !P3 ;  /* 0xff8000006db37808 */ /* 0x000fe40005800000 */
[C---:B------:R-:W-:Y:S02]  /*116e0*/  ISETP.GE.AND P4, PT, R5.reuse, R102, PT ;  /* 0x000000660500720c */ /* 0x040fe40003f86270 */
[----:B------:R-:W-:Y:S02]  /*116f0*/  ISETP.GE.AND P0, PT, R5, R144, PT ;  /* 0x000000900500720c */ /* 0x000fe40003f06270 */
[----:B------:R-:W-:-:S02]  /*11700*/  ISETP.GE.AND P5, PT, R13, R102, PT ;  /* 0x000000660d00720c */ /* 0x000fc40003fa6270 */
[----:B------:R-:W-:Y:S02]  /*11710*/  ISETP.GE.AND P3, PT, R13, R144, PT ;  /* 0x000000900d00720c */ /* 0x000fe40003f66270 */
[----:B------:R-:W-:Y:S01]  /*11720*/  I2FP.F32.S32 R6, R13 ;  /* 0x0000000d00067245 */ /* 0x000fe20000201400 */
[----:B------:R-:W-:Y:S01]  /*11730*/  VIADD R13, R103, 0xffffffb9 ;  /* 0xffffffb9670d7836 */ /* 0x000fe20000000000 */
[----:B------:R-:W-:Y:S02]  /*11740*/  I2FP.F32.S32 R5, R5 ;  /* 0x0000000500057245 */ /* 0x000fe40000201400 */
[----:B------:R-:W-:Y:S01]  /*11750*/  I2FP.F32.S32 R4, R7 ;  /* 0x0000000700047245 */ /* 0x000fe20000201400 */
        /* <DEDUP_REMOVED lines=8> */
[----:B------:R-:W-:Y:S01]  /*117e0*/  I2FP.F32.S32 R6, R13 ;  /* 0x0000000d00067245 */ /* 0x000fe20000201400 */
        /* <DEDUP_REMOVED lines=12> */
[----:B------:R-:W-:Y:S02]  /*118b0*/  I2FP.F32.S32 R5, R5 ;  /* 0x0000000500057245 */ /* 0x000fe40000201400 */
[----:B------:R-:W-:Y:S02]  /*118c0*/  FSEL R143, R57, -INF , !P5 ;  /* 0xff800000398f7808 */ /* 0x000fe40006800000 */
[----:B------:R-:W-:Y:S01]  /*118d0*/  FSEL R132, R50, -INF , !P0 ;  /* 0xff80000032847808 */ /* 0x000fe20004000000 */
[-C--:B------:R-:W-:Y:S01]  /*118e0*/  FFMA.FTZ R40, R3, R5.reuse, R40 ;  /* 0x0000000503287223 */ /* 0x080fe20000010028 */
[----:B------:R-:W-:Y:S01]  /*118f0*/  ISETP.GE.AND P5, PT, R7, R102, PT ;  /* 0x000000660700720c */ /* 0x000fe20003fa6270 */
[----:B------:R-:W-:Y:S01]  /*11900*/  FFMA.FTZ R42, R3, R5, R42 ;  /* 0x00000005032a7223 */ /* 0x000fe2000001002a */
[----:B------:R-:W-:Y:S01]  /*11910*/  ISETP.GE.AND P0, PT, R7, R144, PT ;  /* 0x000000900700720c */ /* 0x000fe20003f06270 */
[C---:B------:R-:W-:Y:S01]  /*11920*/  VIADD R5, R103.reuse, 0xffffffd8 ;  /* 0xffffffd867057836 */ /* 0x040fe20000000000 */
[----:B------:R-:W-:Y:S01]  /*11930*/  I2FP.F32.S32 R4, R7 ;  /* 0x0000000700047245 */ /* 0x000fe20000201400 */
        /* <DEDUP_REMOVED lines=12> */
[----:B------:R-:W-:Y:S02]  /*11a00*/  I2FP.F32.S32 R6, R13 ;  /* 0x0000000d00067245 */ /* 0x000fe40000201400 */
[----:B------:R-:W-:Y:S02]  /*11a10*/  I2FP.F32.S32 R5, R5 ;  /* 0x0000000500057245 */ /* 0x000fe40000201400 */
        /* <DEDUP_REMOVED lines=10> */
[----:B------:R-:W-:Y:S01]  /*11ac0*/  I2FP.F32.S32 R4, R7 ;  /* 0x0000000700047245 */ /* 0x000fe20000201400 */
[----:B------:R-:W-:Y:S01]  /*11ad0*/  VIADD R5, R103, 0xffffffe8 ;  /* 0xffffffe867057836 */ /* 0x000fe20000000000 */
[----:B------:R-:W-:-:S02]  /*11ae0*/  @P1 LOP3.LUT R60, R60, 0x2, RZ, 0xfc, !PT ;  /* 0x000000023c3c1812 */ /* 0x000fc400078efcff */
[----:B------:R-:W-:Y:S01]  /*11af0*/  FSEL R130, R46, -INF , !P3 ;  /* 0xff8000002e827808 */ /* 0x000fe20005800000 */
[CC--:B------:R-:W-:Y:S01]  /*11b00*/  FFMA.FTZ R37, R3.reuse, R4.reuse, R37 ;  /* 0x0000000403257223 */ /* 0x0c0fe20000010025 */
[----:B------:R-:W-:Y:S01]  /*11b10*/  FSEL R129, R36, -INF , !P5 ;  /* 0xff80000024817808 */ /* 0x000fe20006800000 */
[----:B------:R-:W-:Y:S01]  /*11b20*/  FFMA.FTZ R39, R3, R4, R39 ;  /* 0x0000000403277223 */ /* 0x000fe20000010027 */
[----:B------:R-:W-:Y:S02]  /*11b30*/  I2FP.F32.S32 R6, R13 ;  /* 0x0000000d00067245 */ /* 0x000fe40000201400 */
        /* <DEDUP_REMOVED lines=12> */
[----:B------:R-:W-:Y:S02]  /*11c00*/  I2FP.F32.S32 R4, R7 ;  /* 0x0000000700047245 */ /* 0x000fe40000201400 */
[----:B------:R-:W-:-:S02]  /*11c10*/  FSEL R124, R42, -INF , !P2 ;  /* 0xff8000002a7c7808 */ /* 0x000fc40005000000 */
[----:B------:R-:W-:Y:S01]  /*11c20*/  FSEL R131, R41, -INF , !P6 ;  /* 0xff80000029837808 */ /* 0x000fe20007000000 */
[CC--:B------:R-:W-:Y:S01]  /*11c30*/  FFMA.FTZ R33, R3.reuse, R4.reuse, R33 ;  /* 0x0000000403217223 */ /* 0x0c0fe20000010021 */
[----:B------:R-:W-:Y:S01]  /*11c40*/  I2FP.F32.S32 R6, R13 ;  /* 0x0000000d00067245 */ /* 0x000fe20000201400 */
[----:B------:R-:W-:Y:S01]  /*11c50*/  FFMA.FTZ R35, R3, R4, R35 ;  /* 0x0000000403237223 */ /* 0x000fe20000010023 */
[C---:B------:R-:W-:Y:S02]  /*11c60*/  ISETP.GE.AND P6, PT, R7.reuse, R102, PT ;  /* 0x000000660700720c */ /* 0x040fe40003fc6270 */
[----:B------:R-:W-:Y:S01]  /*11c70*/  ISETP.GE.AND P2, PT, R7, R144, PT ;  /* 0x000000900700720c */ /* 0x000fe20003f46270 */
[----:B------:R-:W-:Y:S01]  /*11c80*/  VIADD R7, R103, 0xfffffff0 ;  /* 0xfffffff067077836 */ /* 0x000fe20000000000 */
[----:B------:R-:W-:Y:S01]  /*11c90*/  FSEL R120, R38, -INF , !P0 ;  /* 0xff80000026787808 */ /* 0x000fe20004000000 */
[CC--:B------:R-:W-:Y:S01]  /*11ca0*/  FFMA.FTZ R34, R3.reuse, R6.reuse, R34 ;  /* 0x0000000603227223 */ /* 0x0c0fe20000010022 */
[----:B------:R-:W-:Y:S01]  /*11cb0*/  LOP3.LUT R60, R60, 0xfffffffb, RZ, 0xc0, !PT ;  /* 0xfffffffb3c3c7812 */ /* 0x000fe200078ec0ff */
[----:B------:R-:W-:Y:S01]  /*11cc0*/  FFMA.FTZ R32, R3, R6, R32 ;  /* 0x0000000603207223 */ /* 0x000fe20000010020 */
[----:B------:R-:W-:Y:S01]  /*11cd0*/  BAR.SYNC.DEFER_BLOCKING 0x0 ;  /* 0x0000000000007b1d */ /* 0x000fe20000010000 */
[----:B------:R-:W-:-:S02]  /*11ce0*/  ISETP.GE.AND P0, PT, R5, R144, PT ;  /* 0x000000900500720c */ /* 0x000fc40003f06270 */
[----:B------:R-:W-:Y:S02]  /*11cf0*/  FSEL R122, R43, -INF , !P4 ;  /* 0xff8000002b7a7808 */ /* 0x000fe40006000000 */
[----:B------:R-:W-:Y:S02]  /*11d00*/  I2FP.F32.S32 R5, R5 ;  /* 0x0000000500057245 */ /* 0x000fe40000201400 */
[----:B------:R-:W-:Y:S02]  /*11d10*/  FSEL R123, R33, -INF , !P6 ;  /* 0xff800000217b7808 */ /* 0x000fe40007000000 */
[----:B------:R-:W-:Y:S01]  /*11d20*/  ISETP.GE.AND P4, PT, R13, R144, PT ;  /* 0x000000900d00720c */ /* 0x000fe20003f86270 */
[-C--:B------:R-:W-:Y:S01]  /*11d30*/  FFMA.FTZ R28, R3, R5.reuse, R28 ;  /* 0x00000005031c7223 */ /* 0x080fe2000001001c */
[----:B------:R-:W-:Y:S01]  /*11d40*/  ISETP.GE.AND P6, PT, R7, R102, PT ;  /* 0x000000660700720c */ /* 0x000fe20003fc6270 */
[----:B------:R-:W-:Y:S01]  /*11d50*/  FFMA.FTZ R30, R3, R5, R30 ;  /* 0x00000005031e7223 */ /* 0x000fe2000001001e */
[----:B------:R-:W-:Y:S01]  /*11d60*/  @P5 LOP3.LUT R60, R60, 0x4, RZ, 0xfc, !PT ;  /* 0x000000043c3c5812 */ /* 0x000fe200078efcff */
[----:B------:R-:W-:Y:S01]  /*11d70*/  VIADD R5, R103, 0xfffffff9 ;  /* 0xfffffff967057836 */ /* 0x000fe20000000000 */
[----:B------:R-:W-:-:S02]  /*11d80*/  FSEL R64, R34, -INF , !P4 ;  /* 0xff80000022407808 */ /* 0x000fc40006000000 */
[C---:B------:R-:W-:Y:S02]  /*11d90*/  LOP3.LUT P4, RZ, R60.reuse, 0x4, RZ, 0xc0, !PT ;  /* 0x000000043cff7812 */ /* 0x040fe4000788c0ff */
[----:B------:R-:W-:Y:S02]  /*11da0*/  LOP3.LUT R60, R60, 0xfffffffd, RZ, 0xc0, !PT ;  /* 0xfffffffd3c3c7812 */ /* 0x000fe400078ec0ff */
[----:B------:R-:W-:Y:S02]  /*11db0*/  FSEL R121, R28, -INF , !P4 ;  /* 0xff8000001c797808 */ /* 0x000fe40006000000 */
[----:B------:R-:W-:Y:S02]  /*11dc0*/  ISETP.GE.AND P4, PT, R7, R144, PT ;  /* 0x000000900700720c */ /* 0x000fe40003f86270 */
[----:B------:R-:W-:Y:S02]  /*11dd0*/  I2FP.F32.S32 R7, R7 ;  /* 0x0000000700077245 */ /* 0x000fe40000201400 */
[----:B------:R-:W-:Y:S01]  /*11de0*/  ISETP.GE.AND P1, PT, R13, R102, PT ;  /* 0x000000660d00720c */ /* 0x000fe20003f26270 */
[----:B------:R-:W-:Y:S01]  /*11df0*/  VIADD R13, R103, 0xffffffe9 ;  /* 0xffffffe9670d7836 */ /* 0x000fe20000000000 */
[----:B------:R-:W-:Y:S01]  /*11e00*/  @P6 LOP3.LUT R60, R60, 0x2, RZ, 0xfc, !PT ;  /* 0x000000023c3c6812 */ /* 0x000fe200078efcff */
[-C--:B------:R-:W-:Y:S01]  /*11e10*/  FFMA.FTZ R24, R3, R7.reuse, R24 ;  /* 0x0000000703187223 */ /* 0x080fe20000010018 */
[----:B------:R-:W-:Y:S01]  /*11e20*/  FSEL R65, R30, -INF , !P0 ;  /* 0xff8000001e417808 */ /* 0x000fe20004000000 */
[----:B------:R-:W-:Y:S01]  /*11e30*/  VIADD R103, R103, 0xfffffff1 ;  /* 0xfffffff167677836 */ /* 0x000fe20000000000 */
[----:B------:R-:W-:Y:S01]  /*11e40*/  LOP3.LUT P0, RZ, R60, 0x2, RZ, 0xc0, !PT ;  /* 0x000000023cff7812 */ /* 0x000fe2000780c0ff */
[----:B------:R-:W-:Y:S01]  /*11e50*/  FFMA.FTZ R26, R3, R7, R26 ;  /* 0x00000007031a7223 */ /* 0x000fe2000001001a */
[----:B------:R-:W-:-:S02]  /*11e60*/  I2FP.F32.S32 R4, R13 ;  /* 0x0000000d00047245 */ /* 0x000fc40000201400 */
[----:B------:R-:W-:Y:S02]  /*11e70*/  FSEL R66, R24, -INF , !P0 ;  /* 0xff80000018427808 */ /* 0x000fe40004000000 */
[----:B------:R-:W-:Y:S01]  /*11e80*/  ISETP.GT.AND P0, PT, R67, R160, PT ;  /* 0x000000a04300720c */ /* 0x000fe20003f04270 */
[CC--:B------:R-:W-:Y:S01]  /*11e90*/  FFMA.FTZ R29, R3.reuse, R4.reuse, R29 ;  /* 0x00000004031d7223 */ /* 0x0c0fe2000001001d */
[----:B------:R-:W-:Y:S01]  /*11ea0*/  FFMA.FTZ R31, R3, R4, R31 ;  /* 0x00000004031f7223 */ /* 0x000fe2000001001f */
[----:B------:R-:W-:Y:S02]  /*11eb0*/  I2FP.F32.S32 R4, R103 ;  /* 0x0000006700047245 */ /* 0x000fe40000201400 */
[----:B------:R-:W-:Y:S02]  /*11ec0*/  FSEL R118, R39, -INF , !P3 ;  /* 0xff80000027767808 */ /* 0x000fe40005800000 */
[----:B------:R-:W-:Y:S01]  /*11ed0*/  I2FP.F32.S32 R6, R5 ;  /* 0x0000000500067245 */ /* 0x000fe20000201400 */
[----:B------:R-:W-:Y:S01]  /*11ee0*/  FFMA.FTZ R25, R3, R4, R25 ;  /* 0x0000000403197223 */ /* 0x000fe20000010019 */
[----:B------:R-:W-:Y:S01]  /*11ef0*/  ISETP.GE.AND P3, PT, R13, R102, PT ;  /* 0x000000660d00720c */ /* 0x000fe20003f66270 */
[C---:B------:R-:W-:Y:S01]  /*11f00*/  FFMA.FTZ R27, R3.reuse, R4, R27 ;  /* 0x00000004031b7223 */ /* 0x040fe2000001001b */
[----:B------:R-:W-:Y:S01]  /*11f10*/  FSEL R125, R32, -INF , !P1 ;  /* 0xff800000207d7808 */ /* 0x000fe20004800000 */
[----:B------:R-:W-:Y:S01]  /*11f20*/  FFMA.FTZ R21, R3, R6, R21 ;  /* 0x0000000603157223 */ /* 0x000fe20000010015 */
[----:B------:R-:W-:Y:S01]  /*11f30*/  ISETP.GE.AND P1, PT, R103, R102, PT ;  /* 0x000000666700720c */ /* 0x000fe20003f26270 */
[----:B------:R-:W-:Y:S01]  /*11f40*/  FFMA.FTZ R23, R3, R6, R23 ;  /* 0x0000000603177223 */ /* 0x000fe20000010017 */
[----:B------:R-:W-:-:S02]  /*11f50*/  FSEL R63, R35, -INF , !P2 ;  /* 0xff800000233f7808 */ /* 0x000fc40005000000 */
[----:B------:R-:W-:Y:S02]  /*11f60*/  FSEL R119, R29, -INF , !P3 ;  /* 0xff8000001d777808 */ /* 0x000fe40005800000 */
[----:B------:R-:W-:Y:S02]  /*11f70*/  ISETP.GE.AND P5, PT, R13, R144, PT ;  /* 0x000000900d00720c */ /* 0x000fe40003fa6270 */
[----:B------:R-:W-:Y:S02]  /*11f80*/  ISETP.GE.AND P6, PT, R5, R102, PT ;  /* 0x000000660500720c */ /* 0x000fe40003fc6270 */
[-C--:B------:R-:W-:Y:S02]  /*11f90*/  ISETP.GE.AND P3, PT, R103, R144.reuse, PT ;  /* 0x000000906700720c */ /* 0x080fe40003f66270 */
[----:B------:R-:W-:Y:S02]  /*11fa0*/  ISETP.GE.AND P2, PT, R5, R144, PT ;  /* 0x000000900500720c */ /* 0x000fe40003f46270 */
[----:B------:R-:W-:-:S02]  /*11fb0*/  FSEL R103, R25, -INF , !P1 ;  /* 0xff80000019677808 */ /* 0x000fc40004800000 */
[----:B------:R-:W-:Y:S02]  /*11fc0*/  ISETP.NE.AND P1, PT, R54, RZ, PT ;  /* 0x000000ff3600720c */ /* 0x000fe40003f25270 */
        /* <DEDUP_REMOVED lines=53> */
[----:B------:R1:W4:Y:S04]  /*12320*/  LDG.E R13, desc[UR6][R20.64] ;  /* 0x00000006140d7981 */ /* 0x000328000c1e1900 */
[----:B------:R-:W4:Y:S01]  /*12330*/  LDG.E R4, desc[UR6][R22.64] ;  /* 0x0000000616047981 */ /* 0x000f22000c1e1900 */
[----:B------:R-:W-:Y:S01]  /*12340*/  IADD3 R6, PT, PT, R7, -R6, RZ ;  /* 0x8000000607067210 */ /* 0x000fe20007ffe0ff */
[----:B--2---:R-:W-:-:S04]  /*12350*/  IMAD.U32 R7, RZ, RZ, UR8 ;  /* 0x00000008ff077e24 */ /* 0x004fc8000f8e00ff */
[----:B------:R-:W-:-:S05]  /*12360*/  IMAD R6, R6, R5, -0x80 ;  /* 0xffffff8006067424 */ /* 0x000fca00078e0205 */
        /* <DEDUP_REMOVED lines=14> */
.L_x_6921:
        /* <DEDUP_REMOVED lines=8> */
.L_x_6922:
        /* <DEDUP_REMOVED lines=58> */
.L_x_6920:
        /* <DEDUP_REMOVED lines=61> */
[----:B------:R-:W-:Y:S01]  /*12c40*/  LDSM.16.MT88.4 R16, [R154+0x6000] ;  /* 0x006000009a10783b */ /* 0x000fe20000004200 */
        /* <DEDUP_REMOVED lines=25> */
[----:B------:R-:W-:Y:S01]  /*12de0*/  FFMA.FTZ R102, R102, UR4, -R109 ;  /* 0x0000000466667c23 */ /* 0x000fe2000801086d */
[----:B------:R-:W-:-:S03]  /*12df0*/  ISETP.GT.AND P0, PT, R67, R160, PT ;  /* 0x000000a04300720c */ /* 0x000fc60003f04270 */
[----:B------:R-:W3:Y:S01]  /*12e00*/  MUFU.EX2 R111, R111 ;  /* 0x0000006f006f7308 */ /* 0x000ee20000000800 */
[----:B--2---:R-:W-:-:S07]  /*12e10*/  F2FP.BF16.F32.PACK_AB R8, R113, R115 ;  /* 0x000000737108723e */ /* 0x004fce00000010ff */
[----:B------:R-:W-:Y:S02]  /*12e20*/  MUFU.EX2 R110, R110 ;  /* 0x0000006e006e7308 */ /* 0x000fe40000000800 */
[----:B------:R-:W-:-:S06]  /*12e30*/  @P0 IADD3 R55, PT, PT, R55, -0x3, RZ ;  /* 0xfffffffd37370810 */ /* 0x000fcc0007ffe0ff */
        /* <DEDUP_REMOVED lines=31> */
[-C--:B------:R-:W-:Y:S01]  /*13030*/  FMUL.FTZ R32, R76, R116.reuse ;  /* 0x000000744c207220 */ /* 0x080fe20000410000 */
[----:B------:R-:W1:Y:S01]  /*13040*/  MUFU.EX2 R97, R97 ;  /* 0x0000006100617308 */ /* 0x000e620000000800 */
[C---:B------:R-:W-:Y:S01]  /*13050*/  HMMA.16816.F32.BF16 R4, R8.reuse, R6, R72 ;  /* 0x000000060804723c */ /* 0x040fe20000041848 */
[--C-:B------:R-:W-:Y:S01]  /*13060*/  FFMA.FTZ R73, R174, UR4, -R109.reuse ;  /* 0x00000004ae497c23 */ /* 0x100fe2000801086d */
[----:B------:R-:W-:Y:S01]  /*13070*/  FMUL.FTZ R33, R77, R116 ;  /* 0x000000744d217220 */ /* 0x000fe20000410000 */
[-C--:B------:R-:W-:Y:S01]  /*13080*/  FMUL.FTZ R34, R78, R2.reuse ;  /* 0x000000024e227220 */ /* 0x080fe20000410000 */
[----:B------:R-:W-:Y:S01]  /*13090*/  FMUL.FTZ R35, R79, R2 ;  /* 0x000000024f237220 */ /* 0x000fe20000410000 */
[-C--:B------:R-:W-:Y:S01]  /*130a0*/  FMUL.FTZ R80, R80, R116.reuse ;  /* 0x0000007450507220 */ /* 0x080fe20000410000 */
[----:B------:R-:W-:Y:S01]  /*130b0*/  FMUL.FTZ R81, R81, R116 ;  /* 0x0000007451517220 */ /* 0x000fe20000410000 */
[----:B------:R-:W-:Y:S01]  /*130c0*/  MUFU.EX2 R69, R69 ;  /* 0x0000004500457308 */ /* 0x000fe20000000800 */
[C---:B------:R-:W-:Y:S01]  /*130d0*/  HMMA.16816.F32.BF16 R12, R8.reuse, R16, R12 ;  /* 0x00000010080c723c */ /* 0x040fe2000004180c */
[-C--:B------:R-:W-:Y:S01]  /*130e0*/  FMUL.FTZ R82, R82, R2.reuse ;  /* 0x0000000252527220 */ /* 0x080fe20000410000 */
        /* <DEDUP_REMOVED lines=11> */
[----:B-1----:R-:W-:Y:S01]  /*131a0*/  F2FP.BF16.F32.PACK_AB R48, R97, R0 ;  /* 0x000000006130723e */ /* 0x002fe200000010ff */
[--C-:B------:R-:W-:Y:S01]  /*131b0*/  FFMA.FTZ R75, R181, UR4, -R114.reuse ;  /* 0x00000004b54b7c23 */ /* 0x100fe20008010872 */
[----:B------:R-:W1:Y:S01]  /*131c0*/  MUFU.EX2 R92, R185 ;  /* 0x000000b9005c7308 */ /* 0x000e620000000800 */
        /* <DEDUP_REMOVED lines=17> */
[----:B-1----:R-:W-:Y:S01]  /*132e0*/  F2FP.BF16.F32.PACK_AB R50, R69, R92 ;  /* 0x0000005c4532723e */ /* 0x002fe200000010ff */
[--C-:B------:R-:W-:Y:S01]  /*132f0*/  FFMA.FTZ R91, R136, UR4, -R109.reuse ;  /* 0x00000004885b7c23 */ /* 0x100fe2000801086d */
[--C-:B------:R-:W-:Y:S01]  /*13300*/  FFMA.FTZ R136, R137, UR4, -R114.reuse ;  /* 0x0000000489887c23 */ /* 0x100fe20008010872 */
[--C-:B------:R-:W-:Y:S01]  /*13310*/  FFMA.FTZ R137, R139, UR4, -R114.reuse ;  /* 0x000000048b897c23 */ /* 0x100fe20008010872 */
[--C-:B------:R-:W-:Y:S01]  /*13320*/  FFMA.FTZ R138, R135, UR4, -R114.reuse ;  /* 0x00000004878a7c23 */ /* 0x100fe20008010872 */
[--C-:B------:R-:W-:Y:S01]  /*13330*/  FFMA.FTZ R135, R132, UR4, -R109.reuse ;  /* 0x0000000484877c23 */ /* 0x100fe2000801086d */
[----:B------:R-:W1:Y:S01]  /*13340*/  MUFU.EX2 R73, R73 ;  /* 0x0000004900497308 */ /* 0x000e620000000800 */
[----:B------:R-:W-:Y:S01]  /*13350*/  HMMA.16816.F32.BF16 R8, R8, R30, R84 ;  /* 0x0000001e0808723c */ /* 0x000fe20000041854 */
[----:B------:R-:W3:Y:S01]  /*13360*/  LDSM.16.MT88.4 R28, [R149+0x6800] ;  /* 0x00680000951c783b */ /* 0x000ee20000004200 */
[----:B--2---:R-:W-:Y:S01]  /*13370*/  F2FP.BF16.F32.PACK_AB R49, R71, R68 ;  /* 0x000000444731723e */ /* 0x004fe200000010ff */
[--C-:B------:R-:W-:Y:S01]  /*13380*/  FFMA.FTZ R85, R140, UR4, -R109.reuse ;  /* 0x000000048c557c23 */ /* 0x100fe2000801086d */
[--C-:B------:R-:W-:Y:S01]  /*13390*/  FFMA.FTZ R139, R128, UR4, -R109.reuse ;  /* 0x00000004808b7c23 */ /* 0x100fe2000801086d */
[--C-:B------:R-:W-:Y:S01]  /*133a0*/  FFMA.FTZ R128, R131, UR4, -R114.reuse ;  /* 0x0000000483807c23 */ /* 0x100fe20008010872 */
[--C-:B------:R-:W-:Y:S01]  /*133b0*/  FFMA.FTZ R132, R127, UR4, -R114.reuse ;  /* 0x000000047f847c23 */ /* 0x100fe20008010872 */
[----:B------:R-:W-:Y:S01]  /*133c0*/  MUFU.EX2 R75, R75 ;  /* 0x0000004b004b7308 */ /* 0x000fe20000000800 */
[--C-:B------:R-:W-:Y:S01]  /*133d0*/  FFMA.FTZ R127, R122, UR4, -R109.reuse ;  /* 0x000000047a7f7c23 */ /* 0x100fe2000801086d */
[----:B------:R-:W-:Y:S01]  /*133e0*/  FFMA.FTZ R131, R118, UR4, -R109 ;  /* 0x0000000476837c23 */ /* 0x000fe2000801086d */
[--C-:B------:R-:W-:Y:S01]  /*133f0*/  FFMA.FTZ R118, R125, UR4, -R114.reuse ;  /* 0x000000047d767c23 */ /* 0x100fe20008010872 */
[----:B------:R-:W-:Y:S01]  /*13400*/  FFMA.FTZ R122, R119, UR4, -R114 ;  /* 0x00000004777a7c23 */ /* 0x000fe20008010872 */
[----:B------:R-:W-:-:S03]  /*13410*/  FFMA.FTZ R116, R176, R116, R115 ;  /* 0x00000074b0747223 */ /* 0x000fc60000010073 */
[----:B------:R-:W2:Y:S01]  /*13420*/  MUFU.EX2 R72, R72 ;  /* 0x0000004800487308 */ /* 0x000ea20000000800 */
[----:B-1----:R-:W-:Y:S01]  /*13430*/  F2FP.BF16.F32.PACK_AB R51, R73, R70 ;  /* 0x000000464933723e */ /* 0x002fe200000010ff */
[----:B------:R-:W-:-:S04]  /*13440*/  FADD.FTZ R113, R113, R116 ;  /* 0x0000007471717221 */ /* 0x000fc80000010000 */
[----:B------:R-:W-:Y:S02]  /*13450*/  FADD.FTZ R112, R112, R113 ;  /* 0x0000007170707221 */ /* 0x000fe40000010000 */
[----:B------:R-:W-:Y:S01]  /*13460*/  HMMA.16816.F32.BF16 R12, R48, R36, R12 ;  /* 0x00000024300c723c */ /* 0x000fe2000004180c */
[----:B------:R-:W-:Y:S01]  /*13470*/  MUFU.EX2 R74, R74 ;  /* 0x0000004a004a7308 */ /* 0x000fe20000000800 */
[----:B------:R-:W-:-:S06]  /*13480*/  FADD.FTZ R111, R111, R112 ;  /* 0x000000706f6f7221 */ /* 0x000fcc0000010000 */
        /* <DEDUP_REMOVED lines=8> */
[C---:B---3--:R-:W-:Y:S02]  /*13510*/  HMMA.16816.F32.BF16 R32, R48.reuse, R28, R32 ;  /* 0x0000001c3020723c */ /* 0x048fe40000041820 */
[----:B------:R-:W-:Y:S06]  /*13520*/  MUFU.EX2 R78, R78 ;  /* 0x0000004e004e7308 */ /* 0x000fec0000000800 */
[C---:B------:R-:W-:Y:S01]  /*13530*/  HMMA.16816.F32.BF16 R20, R48.reuse, R30, R20 ;  /* 0x0000001e3014723c */ /* 0x040fe20000041814 */
[----:B------:R-:W3:Y:S01]  /*13540*/  LDSM.16.MT88.4 R28, [R149+0x7000] ;  /* 0x00700000951c783b */ /* 0x000ee20000004200 */
[----:B------:R-:W1:Y:S06]  /*13550*/  MUFU.EX2 R81, R81 ;  /* 0x0000005100517308 */ /* 0x000e6c0000000800 */
[C---:B------:R-:W-:Y:S02]  /*13560*/  HMMA.16816.F32.BF16 R44, R48.reuse, R56, R44 ;  /* 0x00000038302c723c */ /* 0x040fe4000004182c */
[----:B------:R-:W-:Y:S06]  /*13570*/  MUFU.EX2 R83, R83 ;  /* 0x0000005300537308 */ /* 0x000fec0000000800 */
[----:B------:R-:W-:Y:S01]  /*13580*/  HMMA.16816.F32.BF16 R8, R48, R58, R8 ;  /* 0x0000003a3008723c */ /* 0x000fe20000041808 */
[----:B--2---:R-:W-:Y:S01]  /*13590*/  F2FP.BF16.F32.PACK_AB R48, R72, R75 ;  /* 0x0000004b4830723e */ /* 0x004fe200000010ff */
[----:B------:R-:W2:Y:S01]  /*135a0*/  LDSM.16.MT88.4 R56, [R148+0x7000] ;  /* 0x007000009438783b */ /* 0x000ea20000004200 */
[----:B-----5:R-:W-:Y:S01]  /*135b0*/  F2FP.BF16.F32.PACK_AB R49, R79, R76 ;  /* 0x0000004c4f31723e */ /* 0x020fe200000010ff */
[----:B------:R-:W5:Y:S01]  /*135c0*/  MUFU.EX2 R80, R80 ;  /* 0x0000005000507308 */ /* 0x000f620000000800 */
[----:B------:R-:W-:-:S02]  /*135d0*/  F2FP.BF16.F32.PACK_AB R50, R77, R74 ;  /* 0x0000004a4d32723e */ /* 0x000fc400000010ff */
[----:B-1----:R-:W-:-:S05]  /*135e0*/  F2FP.BF16.F32.PACK_AB R51, R81, R78 ;  /* 0x0000004e5133723e */ /* 0x002fca00000010ff */
[----:B------:R-:W-:Y:S02]  /*135f0*/  MUFU.EX2 R88, R88 ;  /* 0x0000005800587308 */ /* 0x000fe40000000800 */
[C---:B------:R-:W-:Y:S06]  /*13600*/  HMMA.16816.F32.BF16 R12, R48.reuse, R36, R12 ;  /* 0x00000024300c723c */ /* 0x040fec000004180c */
[----:B------:R-:W-:Y:S02]  /*13610*/  MUFU.EX2 R89, R89 ;  /* 0x0000005900597308 */ /* 0x000fe40000000800 */
[C---:B------:R-:W-:Y:S01]  /*13620*/  HMMA.16816.F32.BF16 R16, R48.reuse, R38, R16 ;  /* 0x000000263010723c */ /* 0x040fe20000041810 */
[----:B------:R-:W1:Y:S05]  /*13630*/  LDSM.16.MT88.4 R36, [R154+0x7800] ;  /* 0x007800009a24783b */ /* 0x000e6a0000004200 */
        /* <DEDUP_REMOVED lines=8> */
[C---:B------:R-:W-:Y:S01]  /*136c0*/  HMMA.16816.F32.BF16 R20, R48.reuse, R30, R20 ;  /* 0x0000001e3014723c */ /* 0x040fe20000041814 */
[----:B------:R-:W1:Y:S05]  /*136d0*/  LDSM.16.MT88.4 R28, [R149+0x7800] ;  /* 0x00780000951c783b */ /* 0x000e6a0000004200 */
        /* <DEDUP_REMOVED lines=9> */
[----:B---3--:R-:W-:-:S07]  /*13770*/  F2FP.BF16.F32.PACK_AB R51, R134, R91 ;  /* 0x0000005b8633723e */ /* 0x008fce00000010ff */
[C---:B-1----:R-:W-:Y:S01]  /*13780*/  HMMA.16816.F32.BF16 R12, R48.reuse, R36, R12 ;  /* 0x00000024300c723c */ /* 0x042fe2000004180c */
[----:B------:R-:W-:Y:S07]  /*13790*/  MUFU.EX2 R138, R138 ;  /* 0x0000008a008a7308 */ /* 0x000fee0000000800 */
[C---:B------:R-:W-:Y:S01]  /*137a0*/  HMMA.16816.F32.BF16 R16, R48.reuse, R38, R16 ;  /* 0x000000263010723c */ /* 0x040fe20000041810 */
[----:B------:R-:W1:Y:S01]  /*137b0*/  LDSM.16.MT88.4 R36, [R154+0x8000] ;  /* 0x008000009a24783b */ /* 0x000e620000004200 */
[----:B------:R-:W-:Y:S06]  /*137c0*/  MUFU.EX2 R135, R135 ;  /* 0x0000008700877308 */ /* 0x000fec0000000800 */
[C---:B------:R-:W-:Y:S02]  /*137d0*/  HMMA.16816.F32.BF16 R24, R48.reuse, R40, R24 ;  /* 0x000000283018723c */ /* 0x040fe40000041818 */
[----:B------:R-:W3:Y:S06]  /*137e0*/  MUFU.EX2 R126, R126 ;  /* 0x0000007e007e7308 */ /* 0x000eec0000000800 */
[C---:B------:R-:W-:Y:S01]  /*137f0*/  HMMA.16816.F32.BF16 R4, R48.reuse, R42, R4 ;  /* 0x0000002a3004723c */ /* 0x040fe20000041804 */
[----:B------:R-:W4:Y:S01]  /*13800*/  LDSM.16.MT88.4 R40, [R150+0x8000] ;  /* 0x008000009628783b */ /* 0x000f220000004200 */
[----:B------:R-:W-:Y:S06]  /*13810*/  MUFU.EX2 R130, R130 ;  /* 0x0000008200827308 */ /* 0x000fec0000000800 */
[C---:B------:R-:W-:Y:S02]  /*13820*/  HMMA.16816.F32.BF16 R32, R48.reuse, R28, R32 ;  /* 0x0000001c3020723c */ /* 0x040fe40000041820 */
[----:B------:R-:W1:Y:S06]  /*13830*/  MUFU.EX2 R139, R139 ;  /* 0x0000008b008b7308 */ /* 0x000e6c0000000800 */
[C---:B------:R-:W-:Y:S01]  /*13840*/  HMMA.16816.F32.BF16 R20, R48.reuse, R30, R20 ;  /* 0x0000001e3014723c */ /* 0x040fe20000041814 */
[----:B------:R-:W4:Y:S01]  /*13850*/  LDSM.16.MT88.4 R28, [R149+0x8000] ;  /* 0x00800000951c783b */ /* 0x000f220000004200 */
[----:B------:R-:W-:Y:S06]  /*13860*/  MUFU.EX2 R133, R133 ;  /* 0x0000008500857308 */ /* 0x000fec0000000800 */
[C---:B-----5:R-:W-:Y:S02]  /*13870*/  HMMA.16816.F32.BF16 R44, R48.reuse, R56, R44 ;  /* 0x00000038302c723c */ /* 0x060fe4000004182c */
[----:B------:R-:W5:Y:S06]  /*13880*/  MUFU.EX2 R128, R128 ;  /* 0x0000008000807308 */ /* 0x000f6c0000000800 */
        /* <DEDUP_REMOVED lines=13> */
[C---:B----4-:R-:W-:Y:S06]  /*13960*/  HMMA.16816.F32.BF16 R24, R48.reuse, R40, R24 ;  /* 0x000000283018723c */ /* 0x050fec0000041818 */
[----:B------:R-:W-:Y:S02]  /*13970*/  MUFU.EX2 R120, R120 ;  /* 0x0000007800787308 */ /* 0x000fe40000000800 */
[C---:B------:R-:W-:Y:S01]  /*13980*/  HMMA.16816.F32.BF16 R4, R48.reuse, R42, R4 ;  /* 0x0000002a3004723c */ /* 0x040fe20000041804 */
[----:B------:R-:W-:Y:S05]  /*13990*/  LDSM.16.MT88.4 R40, [R149+0x8800] ;  /* 0x008800009528783b */ /* 0x000fea0000004200 */
[----:B------:R-:W4:Y:S02]  /*139a0*/  MUFU.EX2 R131, R131 ;  /* 0x0000008300837308 */ /* 0x000f240000000800 */
[C---:B------:R-:W-:Y:S06]  /*139b0*/  HMMA.16816.F32.BF16 R32, R48.reuse, R28, R32 ;  /* 0x0000001c3020723c */ /* 0x040fec0000041820 */
[----:B------:R-:W-:Y:S02]  /*139c0*/  MUFU.EX2 R118, R118 ;  /* 0x0000007600767308 */ /* 0x000fe40000000800 */
[C---:B------:R-:W-:Y:S01]  /*139d0*/  HMMA.16816.F32.BF16 R20, R48.reuse, R30, R20 ;  /* 0x0000001e3014723c */ /* 0x040fe20000041814 */
[----:B------:R-:W1:Y:S05]  /*139e0*/  LDSM.16.MT88.4 R28, [R150+0x8800] ;  /* 0x00880000961c783b */ /* 0x000e6a0000004200 */
[----:B------:R-:W1:Y:S02]  /*139f0*/  MUFU.EX2 R123, R123 ;  /* 0x0000007b007b7308 */ /* 0x000e640000000800 */
        /* <DEDUP_REMOVED lines=8> */
[----:B----4-:R-:W-:-:S07]  /*13a80*/  F2FP.BF16.F32.PACK_AB R51, R131, R120 ;  /* 0x000000788333723e */ /* 0x010fce00000010ff */
[C---:B-1----:R-:W-:Y:S01]  /*13a90*/  HMMA.16816.F32.BF16 R12, R48.reuse, R36, R12 ;  /* 0x00000024300c723c */ /* 0x042fe2000004180c */
[----:B------:R-:W-:Y:S07]  /*13aa0*/  MUFU.EX2 R64, R64 ;  /* 0x0000004000407308 */ /* 0x000fee0000000800 */
        /* <DEDUP_REMOVED lines=8> */
[C---:B------:R-:W-:Y:S08]  /*13b30*/  HMMA.16816.F32.BF16 R32, R48.reuse, R40, R32 ;  /* 0x000000283020723c */ /* 0x040ff00000041820 */
[C---:B------:R-:W-:Y:S01]  /*13b40*/  HMMA.16816.F32.BF16 R20, R48.reuse, R42, R20 ;  /* 0x0000002a3014723c */ /* 0x040fe20000041814 */
[----:B------:R-:W4:Y:S07]  /*13b50*/  LDSM.16.MT88.4 R40, [R149+0x9000] ;  /* 0x009000009528783b */ /* 0x000f2e0000004200 */
[----:B--2---:R-:W-:Y:S01]  /*13b60*/  HMMA.16816.F32.BF16 R44, R48, R56, R44 ;  /* 0x00000038302c723c */ /* 0x004fe2000004182c */
[--C-:B------:R-:W-:Y:S01]  /*13b70*/  FFMA.FTZ R56, R66, UR4, -R114.reuse ;  /* 0x0000000442387c23 */ /* 0x100fe20008010872 */
[----:B------:R-:W-:-:S05]  /*13b80*/  FFMA.FTZ R57, R103, UR4, -R114 ;  /* 0x0000000467397c23 */ /* 0x000fca0008010872 */
[----:B------:R-:W-:Y:S01]  /*13b90*/  MUFU.EX2 R56, R56 ;  /* 0x0000003800387308 */ /* 0x000fe20000000800 */
[----:B------:R-:W-:Y:S01]  /*13ba0*/  HMMA.16816.F32.BF16 R8, R48, R58, R8 ;  /* 0x0000003a3008723c */ /* 0x000fe20000041808 */
[----:B------:R-:W-:Y:S01]  /*13bb0*/  F2FP.BF16.F32.PACK_AB R48, R123, R118 ;  /* 0x000000767b30723e */ /* 0x000fe200000010ff */
[----:B------:R-:W-:Y:S01]  /*13bc0*/  FFMA.FTZ R59, R175, R2, R110 ;  /* 0x00000002af3b7223 */ /* 0x000fe2000001006e */
[----:B---3--:R-:W-:Y:S01]  /*13bd0*/  F2FP.BF16.F32.PACK_AB R49, R63, R64 ;  /* 0x000000403f31723e */ /* 0x008fe200000010ff */
[----:B------:R-:W-:Y:S01]  /*13be0*/  FADD.FTZ R2, R0, R111 ;  /* 0x0000006f00027221 */ /* 0x000fe20000010000 */
[----:B------:R-:W-:Y:S01]  /*13bf0*/  F2FP.BF16.F32.PACK_AB R50, R122, R121 ;  /* 0x000000797a32723e */ /* 0x000fe200000010ff */
[----:B------:R-:W-:Y:S01]  /*13c00*/  FADD.FTZ R59, R108, R59 ;  /* 0x0000003b6c3b7221 */ /* 0x000fe20000010000 */
[----:B-----5:R-:W-:Y:S01]  /*13c10*/  F2FP.BF16.F32.PACK_AB R51, R60, R65 ;  /* 0x000000413c33723e */ /* 0x020fe200000010ff */
[----:B------:R-:W-:Y:S01]  /*13c20*/  FADD.FTZ R97, R97, R2 ;  /* 0x0000000261617221 */ /* 0x000fe20000010000 */
[----:B------:R-:W-:Y:S01]  /*13c30*/  FFMA.FTZ R58, R62, UR4, -R114 ;  /* 0x000000043e3a7c23 */ /* 0x000fe20008010872 */
[----:B------:R-:W-:Y:S01]  /*13c40*/  FADD.FTZ R106, R106, R59 ;  /* 0x0000003b6a6a7221 */ /* 0x000fe20000010000 */
[----:B------:R-:W-:Y:S01]  /*13c50*/  FFMA.FTZ R175, R54, UR4, -R109 ;  /* 0x0000000436af7c23 */ /* 0x000fe2000801086d */
[----:B------:R-:W-:Y:S01]  /*13c60*/  FADD.FTZ R2, R92, R97 ;  /* 0x000000615c027221 */ /* 0x000fe20000010000 */
[----:B------:R-:W2:Y:S01]  /*13c70*/  MUFU.EX2 R57, R57 ;  /* 0x0000003900397308 */ /* 0x000ea20000000800 */
[C---:B-1----:R-:W-:Y:S01]  /*13c80*/  HMMA.16816.F32.BF16 R12, R48.reuse, R36, R12 ;  /* 0x00000024300c723c */ /* 0x042fe2000004180c */
[----:B------:R-:W-:Y:S01]  /*13c90*/  FADD.FTZ R117, R117, R106 ;  /* 0x0000006a75757221 */ /* 0x000fe20000010000 */
[----:B------:R-:W-:Y:S01]  /*13ca0*/  FADD.FTZ R2, R69, R2 ;  /* 0x0000000245027221 */ /* 0x000fe20000010000 */
[----:B------:R-:W-:Y:S02]  /*13cb0*/  LDSM.16.MT88.4 R92, [R154+0x9800] ;  /* 0x009800009a5c783b */ /* 0x000fe40000004200 */
[----:B------:R-:W-:Y:S01]  /*13cc0*/  FADD.FTZ R68, R68, R117 ;  /* 0x0000007544447221 */ /* 0x000fe20000010000 */
[----:B------:R-:W-:Y:S01]  /*13cd0*/  FADD.FTZ R75, R75, R2 ;  /* 0x000000024b4b7221 */ /* 0x000fe20000010000 */
[----:B------:R-:W-:Y:S01]  /*13ce0*/  MUFU.EX2 R58, R58 ;  /* 0x0000003a003a7308 */ /* 0x000fe20000000800 */
[----:B------:R-:W-:Y:S01]  /*13cf0*/  HMMA.16816.F32.BF16 R16, R48, R38, R16 ;  /* 0x000000263010723c */ /* 0x000fe20000041810 */
[----:B------:R-:W1:Y:S01]  /*13d00*/  LDSM.16.MT88.4 R36, [R148+0x9000] ;  /* 0x009000009424783b */ /* 0x000e620000004200 */
[----:B------:R-:W-:Y:S01]  /*13d10*/  FADD.FTZ R71, R71, R68 ;  /* 0x0000004447477221 */ /* 0x000fe20000010000 */
[----:B------:R-:W-:-:S03]  /*13d20*/  FADD.FTZ R75, R72, R75 ;  /* 0x0000004b484b7221 */ /* 0x000fc60000010000 */
[----:B------:R-:W-:Y:S01]  /*13d30*/  FADD.FTZ R70, R70, R71 ;  /* 0x0000004746467221 */ /* 0x000fe20000010000 */
[----:B------:R-:W-:Y:S01]  /*13d40*/  FADD.FTZ R2, R74, R75 ;  /* 0x0000004b4a027221 */ /* 0x000fe20000010000 */
[C---:B----4-:R-:W-:Y:S01]  /*13d50*/  HMMA.16816.F32.BF16 R4, R48.reuse, R30, R4 ;  /* 0x0000001e3004723c */ /* 0x050fe20000041804 */
[----:B------:R-:W-:Y:S01]  /*13d60*/  FFMA.FTZ R31, R105, UR4, -R109 ;  /* 0x00000004691f7c23 */ /* 0x000fe2000801086d */
[----:B------:R-:W-:Y:S01]  /*13d70*/  FADD.FTZ R73, R73, R70 ;  /* 0x0000004649497221 */ /* 0x000fe20000010000 */
[----:B------:R-:W-:Y:S01]  /*13d80*/  FADD.FTZ R30, R77, R2 ;  /* 0x000000024d1e7221 */ /* 0x000fe20000010000 */
[----:B------:R-:W-:Y:S01]  /*13d90*/  MUFU.EX2 R0, R102 ;  /* 0x0000006600007308 */ /* 0x000fe20000000800 */
[----:B--2---:R-:W-:Y:S01]  /*13da0*/  F2FP.BF16.F32.PACK_AB R84, R57, R56 ;  /* 0x000000383954723e */ /* 0x004fe200000010ff */
[----:B------:R-:W-:Y:S01]  /*13db0*/  FADD.FTZ R76, R76, R73 ;  /* 0x000000494c4c7221 */ /* 0x000fe20000010000 */
[----:B------:R-:W-:Y:S01]  /*13dc0*/  FADD.FTZ R83, R83, R30 ;  /* 0x0000001e53537221 */ /* 0x000fe20000010000 */
[----:B------:R-:W-:Y:S01]  /*13dd0*/  HMMA.16816.F32.BF16 R24, R48, R28, R24 ;  /* 0x0000001c3018723c */ /* 0x000fe20000041818 */
[----:B------:R-:W-:Y:S01]  /*13de0*/  FFMA.FTZ R28, R61, UR4, -R109 ;  /* 0x000000043d1c7c23 */ /* 0x000fe2000801086d */
[----:B------:R-:W-:Y:S01]  /*13df0*/  FADD.FTZ R79, R79, R76 ;  /* 0x0000004c4f4f7221 */ /* 0x000fe20000010000 */
[----:B------:R-:W2:Y:S01]  /*13e00*/  LDSM.16.MT88.4 R72, [R150+0x9800] ;  /* 0x009800009648783b */ /* 0x000ea20000004200 */
[----:B------:R-:W3:Y:S01]  /*13e10*/  MUFU.EX2 R29, R107 ;  /* 0x0000006b001d7308 */ /* 0x000ee20000000800 */
[----:B------:R-:W-:Y:S01]  /*13e20*/  MOV R61, R67 ;  /* 0x00000043003d7202 */ /* 0x000fe20000000f00 */
[----:B------:R-:W-:-:S02]  /*13e30*/  FADD.FTZ R78, R78, R79 ;  /* 0x0000004f4e4e7221 */ /* 0x000fc40000010000 */
[C---:B------:R-:W-:Y:S02]  /*13e40*/  HMMA.16816.F32.BF16 R32, R48.reuse, R40, R32 ;  /* 0x000000283020723c */ /* 0x040fe40000041820 */
[----:B------:R-:W-:Y:S02]  /*13e50*/  FADD.FTZ R2, R81, R78 ;  /* 0x0000004e51027221 */ /* 0x000fe40000010000 */
[----:B------:R-:W4:Y:S04]  /*13e60*/  MUFU.EX2 R31, R31 ;  /* 0x0000001f001f7308 */ /* 0x000f280000000800 */
[----:B------:R-:W-:Y:S04]  /*13e70*/  HMMA.16816.F32.BF16 R20, R48, R42, R20 ;  /* 0x0000002a3014723c */ /* 0x000fe80000041814 */
[----:B------:R-:W-:Y:S01]  /*13e80*/  MUFU.EX2 R28, R28 ;  /* 0x0000001c001c7308 */ /* 0x000fe20000000800 */
[----:B---3--:R-:W-:-:S03]  /*13e90*/  F2FP.BF16.F32.PACK_AB R86, R29, R58 ;  /* 0x0000003a1d56723e */ /* 0x008fc600000010ff */
[C---:B-1----:R-:W-:Y:S01]  /*13ea0*/  HMMA.16816.F32.BF16 R44, R48.reuse, R36, R44 ;  /* 0x00000024302c723c */ /* 0x042fe2000004182c */
[----:B------:R-:W-:Y:S01]  /*13eb0*/  FADD.FTZ R37, R85, R2 ;  /* 0x0000000255257221 */ /* 0x000fe20000010000 */
[----:B------:R-:W-:Y:S02]  /*13ec0*/  MOV R2, R104 ;  /* 0x0000006800027202 */ /* 0x000fe40000000f00 */
[----:B------:R-:W1:Y:S01]  /*13ed0*/  MUFU.EX2 R175, R175 ;  /* 0x000000af00af7308 */ /* 0x000e620000000800 */
[----:B----4-:R-:W-:Y:S01]  /*13ee0*/  F2FP.BF16.F32.PACK_AB R85, R31, R0 ;  /* 0x000000001f55723e */ /* 0x010fe200000010ff */
[----:B------:R-:W-:Y:S01]  /*13ef0*/  FADD.FTZ R90, R90, R37 ;  /* 0x000000255a5a7221 */ /* 0x000fe20000010000 */
[----:B------:R-:W-:Y:S01]  /*13f00*/  @P0 MOV R2, R104 ;  /* 0x0000006800020202 */ /* 0x000fe20000000f00 */
[----:B------:R-:W-:Y:S01]  /*13f10*/  HMMA.16816.F32.BF16 R8, R48, R38, R8 ;  /* 0x000000263008723c */ /* 0x000fe20000041808 */
[----:B------:R-:W-:Y:S01]  /*13f20*/  FADD.FTZ R39, R80, R83 ;  /* 0x0000005350277221 */ /* 0x000fe20000010000 */
[----:B------:R-:W-:Y:S01]  /*13f30*/  FADD.FTZ R91, R91, R90 ;  /* 0x0000005a5b5b7221 */ /* 0x000fe20000010000 */
[----:B------:R-:W3:Y:S02]  /*13f40*/  LDSM.16.MT88.4 R80, [R149+0x9800] ;  /* 0x009800009550783b */ /* 0x000ee40000004200 */
        /* <DEDUP_REMOVED lines=41> */
[----:B-1----:R-:W-:Y:S01]  /*141e0*/  HMMA.16816.F32.BF16 R88, R84, R12, R44 ;  /* 0x0000000c5458723c */ /* 0x002fe2000004182c */
[----:B------:R-:W-:Y:S01]  /*141f0*/  @P0 MOV R0, R52 ;  /* 0x0000003400000202 */ /* 0x000fe20000000f00 */
[----:B------:R-:W-:Y:S01]  /*14200*/  FADD.FTZ R58, R58, R57 ;  /* 0x000000393a3a7221 */ /* 0x000fe20000010000 */
[----:B------:R-:W-:-:S03]  /*14210*/  FADD.FTZ R175, R175, R28 ;  /* 0x0000001cafaf7221 */ /* 0x000fc60000010000 */
[----:B------:R-:W-:Y:S02]  /*14220*/  FADD.FTZ R176, R29, R58 ;  /* 0x0000003a1db07221 */ /* 0x000fe40000010000 */
[----:B------:R-:W-:Y:S01]  /*14230*/  HMMA.16816.F32.BF16 R84, R84, R14, R8 ;  /* 0x0000000e5454723c */ /* 0x000fe20000041808 */
[----:B------:R-:W-:-:S04]  /*14240*/  NOP ;  /* 0x0000000000007918 */ /* 0x000fc80000000000 */
[----:B------:R-:W-:-:S15]  /*14250*/  @P0 BRA `(.L_x_6923) ;  /* 0x0000000000040947 */ /* 0x000fde0003800000 */
.L_x_6917:
[----:B------:R-:W-:-:S07]  /*14260*/  IADD3 R55, PT, PT, R61, -0x1, RZ ;  /* 0xffffffff3d377810 */ /* 0x000fce0007ffe0ff */
.L_x_6923:
[----:B------:R-:W-:-:S13]  /*14270*/  ISETP.GE.AND P0, PT, R55, R160, PT ;  /* 0x000000a03700720c */ /* 0x000fda0003f06270 */
[----:B------:R-:W-:Y:S05]  /*14280*/  @!P0 BRA `(.L_x_6924) ;  /* 0x0000003800888947 */ /* 0x000fea0003800000 */
[----:B------:R-:W1:Y:S01]  /*14290*/  S2UR UR5, SR_CgaCtaId ;  /* 0x00000000000579c3 */ /* 0x000e620000008800 */
[----:B------:R-:W-:Y:S01]  /*142a0*/  ISETP.NE.U32.AND P0, PT, RZ, UR12, PT ;  /* 0x0000000cff007c0c */ /* 0x000fe2000bf05070 */
[----:B------:R-:W-:Y:S01]  /*142b0*/  IMAD.MOV.U32 R170, RZ, RZ, RZ ;  /* 0x000000ffffaa7224 */ /* 0x000fe200078e00ff */
[----:B------:R-:W-:Y:S01]  /*142c0*/  MOV R103, R2 ;  /* 0x0000000200677202 */ /* 0x000fe20000000f00 */
[C---:B------:R-:W-:Y:S01]  /*142d0*/  IMAD.SHL.U32 R172, R55.reuse, 0x80, RZ ;  /* 0x0000008037ac7824 */ /* 0x040fe200078e00ff */
[----:B------:R-:W-:Y:S01]  /*142e0*/  ISETP.NE.AND.EX P4, PT, RZ, UR13, PT, P0 ;  /* 0x0000000dff007c0c */ /* 0x000fe2000bf85300 */
[----:B------:R-:W-:Y:S01]  /*142f0*/  IMAD.MOV.U32 R105, RZ, RZ, R0 ;  /* 0x000000ffff697224 */ /* 0x000fe200078e0000 */
[----:B------:R-:W-:Y:S01]  /*14300*/  UMOV UR13, 0x400 ;  /* 0x00000400000d7882 */ /* 0x000fe20000000000 */
[----:B------:R-:W-:Y:S01]  /*14310*/  VIADD R173, R55, 0x1 ;  /* 0x0000000137ad7836 */ /* 0x000fe20000000000 */
[C---:B------:R-:W-:Y:S01]  /*14320*/  LOP3.LUT R171, R172.reuse, 0x40, R53, 0xfe, !PT ;  /* 0x00000040acab7812 */ /* 0x040fe200078efe35 */
[----:B------:R-:W2:Y:S01]  /*14330*/  LDCU UR12, c[0x0][0x440] ;  /* 0x00008800ff0c77ac */ /* 0x000ea20008000800 */
[----:B------:R-:W-:Y:S01]  /*14340*/  IADD3 R172, PT, PT, R172, 0x80, RZ ;  /* 0x00000080acac7810 */ /* 0x000fe20007ffe0ff */
[----:B------:R-:W3:Y:S06]  /*14350*/  LDCU UR4, c[0x0][0x45c] ;  /* 0x00008b80ff0477ac */ /* 0x000eec0008000800 */
[----:B------:R-:W-:Y:S01]  /*14360*/  @!P4 IADD3 R170, P0, PT, RZ, -R170, RZ ;  /* 0x800000aaffaac210 */ /* 0x000fe20007f1e0ff */
[----:B------:R-:W4:Y:S03]  /*14370*/  LDCU.64 UR8, c[0x0][0x3a0] ;  /* 0x00007400ff0877ac */ /* 0x000f260008000a00 */
[----:B------:R-:W-:Y:S01]  /*14380*/  P2R R174, PR, RZ, 0x1 ;  /* 0x00000001ffae7803 */ /* 0x000fe20000000000 */
[----:B------:R-:W2:Y:S01]  /*14390*/  LDCU.64 UR10, c[0x0][0x3a8] ;  /* 0x00007500ff0a77ac */ /* 0x000ea20008000a00 */
[----:B-1----:R-:W-:-:S12]  /*143a0*/  ULEA UR5, UR5, UR13, 0x18 ;  /* 0x0000000d05057291 */ /* 0x002fd8000f8ec0ff */
.L_x_6928:
        /* <DEDUP_REMOVED lines=8> */
[----:B-1----:R-:W-:Y:S02]  /*14430*/  IMAD.SHL.U32 R37, R7, 0x8, RZ ;  /* 0x0000000807257824 */ /* 0x002fe400078e00ff */
[----:B--2---:R-:W-:Y:S03]  /*14440*/  @!P4 IMAD.SHL.U32 R5, R32, 0x80, RZ ;  /* 0x000000802005c824 */ /* 0x004fe600078e00ff */
[----:B------:R-:W-:Y:S01]  /*14450*/  LOP3.LUT R0, R37, 0x1f8, RZ, 0xc0, !PT ;  /* 0x000001f825007812 */ /* 0x000fe200078ec0ff */
[----:B------:R-:W-:Y:S03]  /*14460*/  @!P4 IMAD.X R5, RZ, RZ, ~R5, P0 ;  /* 0x000000ffff05c224 */ /* 0x000fe600000e0e05 */
[----:B------:R-:W-:Y:S02]  /*14470*/  LOP3.LUT R0, R0, 0x38, R7, 0x78, !PT ;  /* 0x0000003800007812 */ /* 0x000fe400078e7807 */
[----:B------:R-:W-:Y:S04]  /*14480*/  @!P4 SHF.R.S64 R2, R170, 0x1f, R5 ;  /* 0x0000001faa02c819 */ /* 0x000fe80000001005 */
[----:B------:R-:W-:Y:S01]  /*14490*/  @!P4 IADD3 R167, P0, PT, R167, R2, RZ ;  /* 0x00000002a7a7c210 */ /* 0x000fe20007f1e0ff */
[----:B------:R-:W-:Y:S03]  /*144a0*/  IMAD.MOV.U32 R2, RZ, RZ, R166 ;  /* 0x000000ffff027224 */ /* 0x000fe600078e00a6 */
[----:B------:R-:W-:Y:S01]  /*144b0*/  @!P4 LEA.HI.X.SX32 R166, R5, R166, 0x1, P0 ;  /* 0x000000a605a6c211 */ /* 0x000fe200000f0eff */
[----:B---3--:R-:W-:Y:S08]  /*144c0*/  @!P4 BRA `(.L_x_6925) ;  /* 0x0000000000f4c947 */ /* 0x008ff00003800000 */
        /* <DEDUP_REMOVED lines=46> */
[----:B------:R-:W3:Y:S02]  /*147b0*/  LDG.E R7, desc[UR6][R16.64] ;  /* 0x0000000610077981 */ /* 0x000ee4000c1e1900 */
[-C--:B--2---:R-:W-:Y:S01]  /*147c0*/  IMAD.WIDE.U32 R10, R5, R32.reuse, RZ ;  /* 0x00000020050a7225 */ /* 0x084fe200078e00ff */
[----:B------:R-:W-:Y:S01]  /*147d0*/  SHF.R.S32.HI R9, RZ, 0x1f, R5 ;  /* 0x0000001fff097819 */ /* 0x000fe20000011405 */
[----:B------:R-:W3:Y:S04]  /*147e0*/  LDG.E R6, desc[UR6][R14.64] ;  /* 0x000000060e067981 */ /* 0x000ee8000c1e1900 */
[----:B------:R-:W-:Y:S04]  /*147f0*/  IMAD R8, R9, R32, RZ ;  /* 0x0000002009087224 */ /* 0x000fe800078e02ff */
[----:B------:R-:W-:Y:S05]  /*14800*/  IMAD R8, R5, R33, R8 ;  /* 0x0000002105087224 */ /* 0x000fea00078e0208 */
[----:B------:R-:W-:Y:S01]  /*14810*/  IADD3 R11, PT, PT, R11, R8, RZ ;  /* 0x000000080b0b7210 */ /* 0x000fe20007ffe0ff */
[----:B---3--:R-:W-:Y:S04]  /*14820*/  IMAD.IADD R6, R7, 0x1, -R6 ;  /* 0x0000000107067824 */ /* 0x008fe800078e0a06 */
[----:B------:R-:W-:Y:S01]  /*14830*/  IMAD.WIDE.U32 R10, R6, UR10, R10 ;  /* 0x0000000a060a7c25 */ /* 0x000fe2000f8e000a */
[----:B------:R-:W-:Y:S02]  /*14840*/  SHF.R.S32.HI R5, RZ, 0x1f, R6 ;  /* 0x0000001fff057819 */ /* 0x000fe40000011406 */
[----:B------:R-:W-:Y:S03]  /*14850*/  LEA R167, P0, R10, R4, 0x1 ;  /* 0x000000040aa77211 */ /* 0x000fe600078008ff */
[----:B------:R-:W-:Y:S04]  /*14860*/  IMAD R5, R5, UR10, RZ ;  /* 0x0000000a05057c24 */ /* 0x000fe8000f8e02ff */
[----:B------:R-:W-:Y:S04]  /*14870*/  IMAD R5, R6, UR11, R5 ;  /* 0x0000000b06057c24 */ /* 0x000fe8000f8e0205 */
[----:B------:R-:W-:Y:S05]  /*14880*/  IMAD.IADD R5, R11, 0x1, R5 ;  /* 0x000000010b057824 */ /* 0x000fea00078e0205 */
[----:B------:R-:W-:Y:S07]  /*14890*/  LEA.HI.X R166, R10, R2, R5, 0x1, P0 ;  /* 0x000000020aa67211 */ /* 0x000fee00000f0c05 */
.L_x_6925:
[----:B------:R-:W-:Y:S01]  /*148a0*/  LOP3.LUT R0, R0, 0x1e00, R37, 0xf8, !PT ;  /* 0x00001e0000007812 */ /* 0x000fe200078ef825 */
[C---:B------:R-:W-:Y:S01]  /*148b0*/  IMAD.SHL.U32 R2, R32.reuse, 0x20, RZ ;  /* 0x0000002020027824 */ /* 0x040fe200078e00ff */
[----:B------:R-:W-:Y:S01]  /*148c0*/  SHF.L.U64.HI R35, R32, 0x5, R35 ;  /* 0x0000000520237819 */ /* 0x000fe20000010223 */
[----:B------:R-:W-:Y:S01]  /*148d0*/  @!P1 IMAD.MOV.U32 R46, RZ, RZ, R167 ;  /* 0x000000ffff2e9224 */ /* 0x000fe200078e00a7 */
[----:B------:R-:W-:Y:S01]  /*148e0*/  LEA R107, R0, UR5, 0x1 ;  /* 0x00000005006b7c11 */ /* 0x000fe2000f8e08ff */
[--C-:B------:R-:W-:Y:S01]  /*148f0*/  @!P1 IMAD.MOV.U32 R47, RZ, RZ, R166.reuse ;  /* 0x000000ffff2f9224 */ /* 0x100fe200078e00a6 */
[----:B------:R-:W-:Y:S01]  /*14900*/  IADD3 R44, P0, PT, R2, R167, RZ ;  /* 0x000000a7022c7210 */ /* 0x000fe20007f1e0ff */
[----:B------:R-:W-:Y:S03]  /*14910*/  VIADD R173, R173, 0xffffffff ;  /* 0xffffffffadad7836 */ /* 0x000fe60000000000 */
[----:B------:R-:W-:Y:S01]  /*14920*/  @!PT LDS RZ, [RZ] ;  /* 0x00000000fffff984 */ /* 0x000fe20000000800 */
[----:B------:R-:W-:Y:S01]  /*14930*/  @!PT LDS RZ, [RZ] ;  /* 0x00000000fffff984 */ /* 0x000fe20000000800 */
[----:B------:R-:W-:Y:S01]  /*14940*/  @!PT LDS RZ, [RZ] ;  /* 0x00000000fffff984 */ /* 0x000fe20000000800 */
[----:B------:R-:W-:Y:S01]  /*14950*/  @!P1 LDGSTS.E.BYPASS.LTC128B.128 [R107+0x6000], desc[UR6][R46.64] ;  /* 0x060000002e6b9fae */ /* 0x000fe2000b981a06 */
[----:B------:R-:W-:Y:S01]  /*14960*/  IMAD.X R45, R35, 0x1, R166, P0 ;  /* 0x00000001232d7824 */ /* 0x000fe200000e06a6 */
[-C--:B------:R-:W-:Y:S02]  /*14970*/  IADD3 R42, P2, PT, R44, R2.reuse, RZ ;  /* 0x000000022c2a7210 */ /* 0x080fe40007f5e0ff */
        /* <DEDUP_REMOVED lines=27> */
[----:B------:R-:W-:Y:S03]  /*14b30*/  ISETP.GT.AND P0, PT, R173, R160, PT ;  /* 0x000000a0ad00720c */ /* 0x000fe60003f04270 */
        /* <DEDUP_REMOVED lines=21> */
[----:B------:R-:W2:Y:S04]  /*14c90*/  LDSM.16.M88.4 R112, [R158+0x2000] ;  /* 0x002000009e70783b */ /* 0x000ea80000000200 */
[----:B------:R-:W3:Y:S04]  /*14ca0*/  LDSM.16.M88.4 R116, [R158+0x2800] ;  /* 0x002800009e74783b */ /* 0x000ee80000000200 */
[----:B------:R-:W5:Y:S04]  /*14cb0*/  LDSM.16.M88.4 R120, [R158+0x3000] ;  /* 0x003000009e78783b */ /* 0x000f680000000200 */
[----:B------:R-:W0:Y:S04]  /*14cc0*/  LDGDEPBAR ;  /* 0x00000000000079af */ /* 0x000e280000000000 */
[----:B------:R-:W4:Y:S04]  /*14cd0*/  LDSM.16.M88.4 R124, [R158+0x3800] ;  /* 0x003800009e7c783b */ /* 0x000f280000000200 */
[----:B------:R-:W1:Y:S04]  /*14ce0*/  LDSM.16.M88.4 R128, [R158+0x4000] ;  /* 0x004000009e80783b */ /* 0x000e680000000200 */
[----:B------:R-:W1:Y:S04]  /*14cf0*/  LDSM.16.M88.4 R132, [R158+0x4800] ;  /* 0x004800009e84783b */ /* 0x000e680000000200 */
[----:B------:R-:W1:Y:S04]  /*14d00*/  LDSM.16.M88.4 R136, [R158+0x5000] ;  /* 0x005000009e88783b */ /* 0x000e680000000200 */
[----:B------:R-:W1:Y:S04]  /*14d10*/  LDSM.16.M88.4 R140, [R158+0x5800] ;  /* 0x005800009e8c783b */ /* 0x000e680000000200 */
[----:B------:R-:W-:Y:S01]  /*14d20*/  LDSM.16.M88.4 R144, [R157] ;  /* 0x000000009d90783b */ /* 0x000fe20000000200 */
[C---:B--2---:R-:W-:Y:S08]  /*14d30*/  HMMA.16816.F32.BF16 R4, R108.reuse, R112, RZ ;  /* 0x000000706c04723c */ /* 0x044ff000000418ff */
[C---:B------:R-:W-:Y:S01]  /*14d40*/  HMMA.16816.F32.BF16 R8, R108.reuse, R114, RZ ;  /* 0x000000726c08723c */ /* 0x040fe200000418ff */
[----:B------:R-:W2:Y:S07]  /*14d50*/  LDSM.16.M88.4 R112, [R153+0x2000] ;  /* 0x002000009970783b */ /* 0x000eae0000000200 */
[C---:B---3--:R-:W-:Y:S08]  /*14d60*/  HMMA.16816.F32.BF16 R12, R108.reuse, R116, RZ ;  /* 0x000000746c0c723c */ /* 0x048ff000000418ff */
[C---:B------:R-:W-:Y:S01]  /*14d70*/  HMMA.16816.F32.BF16 R16, R108.reuse, R118, RZ ;  /* 0x000000766c10723c */ /* 0x040fe200000418ff */
[----:B------:R-:W3:Y:S07]  /*14d80*/  LDSM.16.M88.4 R116, [R153+0x2800] ;  /* 0x002800009974783b */ /* 0x000eee0000000200 */
[C---:B-----5:R-:W-:Y:S08]  /*14d90*/  HMMA.16816.F32.BF16 R20, R108.reuse, R120, RZ ;  /* 0x000000786c14723c */ /* 0x060ff000000418ff */
[C---:B------:R-:W-:Y:S01]  /*14da0*/  HMMA.16816.F32.BF16 R24, R108.reuse, R122, RZ ;  /* 0x0000007a6c18723c */ /* 0x040fe200000418ff */
[----:B------:R-:W5:Y:S07]  /*14db0*/  LDSM.16.M88.4 R120, [R153+0x3000] ;  /* 0x003000009978783b */ /* 0x000f6e0000000200 */
[C---:B----4-:R-:W-:Y:S08]  /*14dc0*/  HMMA.16816.F32.BF16 R28, R108.reuse, R124, RZ ;  /* 0x0000007c6c1c723c */ /* 0x050ff000000418ff */
[C---:B-1----:R-:W-:Y:S01]  /*14dd0*/  HMMA.16816.F32.BF16 R32, R108.reuse, R126, RZ ;  /* 0x0000007e6c20723c */ /* 0x042fe200000418ff */
[----:B------:R-:W1:Y:S07]  /*14de0*/  LDSM.16.M88.4 R124, [R153+0x3800] ;  /* 0x00380000997c783b */ /* 0x000e6e0000000200 */
[C---:B------:R-:W-:Y:S08]  /*14df0*/  HMMA.16816.F32.BF16 R36, R108.reuse, R128, RZ ;  /* 0x000000806c24723c */ /* 0x040ff000000418ff */
[C---:B------:R-:W-:Y:S01]  /*14e00*/  HMMA.16816.F32.BF16 R40, R108.reuse, R130, RZ ;  /* 0x000000826c28723c */ /* 0x040fe200000418ff */
[----:B------:R-:W4:Y:S07]  /*14e10*/  LDSM.16.M88.4 R128, [R153+0x4000] ;  /* 0x004000009980783b */ /* 0x000f2e0000000200 */
[C---:B------:R-:W-:Y:S08]  /*14e20*/  HMMA.16816.F32.BF16 R44, R108.reuse, R132, RZ ;  /* 0x000000846c2c723c */ /* 0x040ff000000418ff */
[C---:B------:R-:W-:Y:S01]  /*14e30*/  HMMA.16816.F32.BF16 R48, R108.reuse, R134, RZ ;  /* 0x000000866c30723c */ /* 0x040fe200000418ff */
[----:B------:R-:W4:Y:S07]  /*14e40*/  LDSM.16.M88.4 R132, [R153+0x4800] ;  /* 0x004800009984783b */ /* 0x000f2e0000000200 */
[C---:B------:R-:W-:Y:S08]  /*14e50*/  HMMA.16816.F32.BF16 R52, R108.reuse, R136, RZ ;  /* 0x000000886c34723c */ /* 0x040ff000000418ff */
[C---:B------:R-:W-:Y:S01]  /*14e60*/  HMMA.16816.F32.BF16 R56, R108.reuse, R138, RZ ;  /* 0x0000008a6c38723c */ /* 0x040fe200000418ff */
[----:B------:R-:W-:Y:S07]  /*14e70*/  LDSM.16.M88.4 R136, [R151+0x2000] ;  /* 0x002000009788783b */ /* 0x000fee0000000200 */
[C---:B------:R-:W-:Y:S08]  /*14e80*/  HMMA.16816.F32.BF16 R60, R108.reuse, R140, RZ ;  /* 0x0000008c6c3c723c */ /* 0x040ff000000418ff */
[----:B------:R-:W-:Y:S01]  /*14e90*/  HMMA.16816.F32.BF16 R64, R108, R142, RZ ;  /* 0x0000008e6c40723c */ /* 0x000fe200000418ff */
[----:B------:R-:W4:Y:S07]  /*14ea0*/  LDSM.16.M88.4 R108, [R153+0x5000] ;  /* 0x00500000996c783b */ /* 0x000f2e0000000200 */
[C---:B--2---:R-:W-:Y:S08]  /*14eb0*/  HMMA.16816.F32.BF16 R4, R144.reuse, R112, R4 ;  /* 0x000000709004723c */ /* 0x044ff00000041804 */
[C---:B------:R-:W-:Y:S01]  /*14ec0*/  HMMA.16816.F32.BF16 R8, R144.reuse, R114, R8 ;  /* 0x000000729008723c */ /* 0x040fe20000041808 */
[----:B------:R-:W2:Y:S07]  /*14ed0*/  LDSM.16.M88.4 R112, [R153+0x5800] ;  /* 0x005800009970783b */ /* 0x000eae0000000200 */
[C---:B---3--:R-:W-:Y:S08]  /*14ee0*/  HMMA.16816.F32.BF16 R12, R144.reuse, R116, R12 ;  /* 0x00000074900c723c */ /* 0x048ff0000004180c */
[C---:B------:R-:W-:Y:S01]  /*14ef0*/  HMMA.16816.F32.BF16 R16, R144.reuse, R118, R16 ;  /* 0x000000769010723c */ /* 0x040fe20000041810 */
[----:B------:R-:W-:Y:S07]  /*14f00*/  LDSM.16.M88.4 R116, [R156] ;  /* 0x000000009c74783b */ /* 0x000fee0000000200 */
[C---:B-----5:R-:W-:Y:S08]  /*14f10*/  HMMA.16816.F32.BF16 R20, R144.reuse, R120, R20 ;  /* 0x000000789014723c */ /* 0x060ff00000041814 */
        /* <DEDUP_REMOVED lines=25> */
[----:B------:R-:W4:Y:S07]  /*150b0*/  LDSM.16.M88.4 R128, [R155] ;  /* 0x000000009b80783b */ /* 0x000f2e0000000200 */
        /* <DEDUP_REMOVED lines=13> */
[----:B------:R-:W-:Y:S01]  /*15190*/  HMMA.16816.F32.BF16 R64, R116, R126, R64 ;  /* 0x0000007e7440723c */ /* 0x000fe20000041840 */
[----:B------:R-:W1:Y:S04]  /*151a0*/  LDSM.16.M88.4 R116, [R151+0x4000] ;  /* 0x004000009774783b */ /* 0x000e680000000200 */
[----:B------:R-:W3:Y:S03]  /*151b0*/  LDSM.16.M88.4 R124, [R151+0x5000] ;  /* 0x00500000977c783b */ /* 0x000ee60000000200 */
[C---:B----4-:R-:W-:Y:S08]  /*151c0*/  HMMA.16816.F32.BF16 R4, R128.reuse, R136, R4 ;  /* 0x000000888004723c */ /* 0x050ff00000041804 */
[C---:B------:R-:W-:Y:S01]  /*151d0*/  HMMA.16816.F32.BF16 R8, R128.reuse, R138, R8 ;  /* 0x0000008a8008723c */ /* 0x040fe20000041808 */
[----:B------:R-:W4:Y:S01]  /*151e0*/  LDSM.16.M88.4 R136, [R151+0x5800] ;  /* 0x005800009788783b */ /* 0x000f220000000200 */
        /* <DEDUP_REMOVED lines=67> */
[----:B------:R-:W-:Y:S02]  /*15620*/  SEL R113, R113, R108, !P2 ;  /* 0x0000006c71717207 */ /* 0x000fe40005000000 */
[-C--:B------:R-:W-:Y:S01]  /*15630*/  LEA R114, P2, R117, R168.reuse, 0x2 ;  /* 0x000000a875727211 */ /* 0x080fe200078410ff */
[----:B------:R-:W1:Y:S01]  /*15640*/  LDC.64 R108, c[0x0][0x3b8] ;  /* 0x0000ee00ff6c7b82 */ /* 0x000e620000000a00 */
        /* <DEDUP_REMOVED lines=20> */
.L_x_6927:
        /* <DEDUP_REMOVED lines=57> */
.L_x_6926:
        /* <DEDUP_REMOVED lines=126> */
[----:B------:R-:W-:Y:S02]  /*16300*/  I2FP.F32.S32 R104, R104 ;  /* 0x0000006800687245 */ /* 0x000fe40000201400 */
[----:B------:R-:W-:Y:S02]  /*16310*/  IADD3 R107, PT, PT, R171, 0x30, RZ ;  /* 0x00000030ab6b7810 */ /* 0x000fe40007ffe0ff */
[----:B------:R-:W-:Y:S01]  /*16320*/  FMNMX3.FTZ R0, R2, R42, R43, !PT ;  /* 0x0000002a02007276 */ /* 0x000fe2000781002b */
[C---:B------:R-:W-:Y:S01]  /*16330*/  FFMA.FTZ R58, R3.reuse, R104, R58 ;  /* 0x00000068033a7223 */ /* 0x040fe2000001003a */
[----:B------:R-:W-:Y:S01]  /*16340*/  FMNMX3.FTZ R102, R102, R40, R41, !PT ;  /* 0x0000002866667276 */ /* 0x000fe20007810029 */
[C---:B------:R-:W-:Y:S01]  /*16350*/  FFMA.FTZ R56, R3.reuse, R104, R56 ;  /* 0x0000006803387223 */ /* 0x040fe20000010038 */
[----:B------:R-:W-:Y:S02]  /*16360*/  I2FP.F32.S32 R107, R107 ;  /* 0x0000006b006b7245 */ /* 0x000fe40000201400 */
[----:B------:R-:W-:Y:S02]  /*16370*/  FMNMX3.FTZ R0, R0, R46, R47, !PT ;  /* 0x0000002e00007276 */ /* 0x000fe4000781002f */
[----:B------:R-:W-:Y:S01]  /*16380*/  FMNMX3.FTZ R102, R102, R44, R45, !PT ;  /* 0x0000002c66667276 */ /* 0x000fe2000781002d */
[-C--:B------:R-:W-:Y:S01]  /*16390*/  FFMA.FTZ R62, R3, R107.reuse, R62 ;  /* 0x0000006b033e7223 */ /* 0x080fe2000001003e */
[----:B------:R-:W-:Y:S01]  /*163a0*/  IADD3 R104, PT, PT, R171, 0x31, RZ ;  /* 0x00000031ab687810 */ /* 0x000fe20007ffe0ff */
[----:B------:R-:W-:Y:S01]  /*163b0*/  FFMA.FTZ R60, R3, R107, R60 ;  /* 0x0000006b033c7223 */ /* 0x000fe2000001003c */
[----:B------:R-:W-:Y:S02]  /*163c0*/  FMNMX3.FTZ R0, R0, R50, R51, !PT ;  /* 0x0000003200007276 */ /* 0x000fe40007810033 */
[----:B------:R-:W-:Y:S02]  /*163d0*/  FMNMX3.FTZ R102, R102, R48, R49, !PT ;  /* 0x0000003066667276 */ /* 0x000fe40007810031 */
[----:B------:R-:W-:Y:S02]  /*163e0*/  I2FP.F32.S32 R104, R104 ;  /* 0x0000006800687245 */ /* 0x000fe40000201400 */
[C---:B------:R-:W-:Y:S02]  /*163f0*/  IADD3 R107, PT, PT, R171.reuse, 0x38, RZ ;  /* 0x00000038ab6b7810 */ /* 0x040fe40007ffe0ff */
[----:B------:R-:W-:Y:S01]  /*16400*/  IADD3 R2, PT, PT, R171, 0x39, RZ ;  /* 0x00000039ab027810 */ /* 0x000fe20007ffe0ff */
[C---:B------:R-:W-:Y:S01]  /*16410*/  FFMA.FTZ R63, R3.reuse, R104, R63 ;  /* 0x00000068033f7223 */ /* 0x040fe2000001003f */
[----:B------:R-:W-:Y:S01]  /*16420*/  FMNMX3.FTZ R0, R0, R54, R55, !PT ;  /* 0x0000003600007276 */ /* 0x000fe20007810037 */
[C---:B------:R-:W-:Y:S01]  /*16430*/  FFMA.FTZ R61, R3.reuse, R104, R61 ;  /* 0x00000068033d7223 */ /* 0x040fe2000001003d */
[----:B------:R-:W-:Y:S02]  /*16440*/  FMNMX3.FTZ R102, R102, R52, R53, !PT ;  /* 0x0000003466667276 */ /* 0x000fe40007810035 */
[----:B------:R-:W-:Y:S02]  /*16450*/  I2FP.F32.S32 R107, R107 ;  /* 0x0000006b006b7245 */ /* 0x000fe40000201400 */
[----:B------:R-:W-:Y:S02]  /*16460*/  I2FP.F32.S32 R2, R2 ;  /* 0x0000000200027245 */ /* 0x000fe40000201400 */
[----:B------:R-:W-:Y:S01]  /*16470*/  FMNMX3.FTZ R0, R0, R58, R59, !PT ;  /* 0x0000003a00007276 */ /* 0x000fe2000781003b */
[CC--:B------:R-:W-:Y:S01]  /*16480*/  FFMA.FTZ R66, R3.reuse, R107.reuse, R66 ;  /* 0x0000006b03427223 */ /* 0x0c0fe20000010042 */
        /* <DEDUP_REMOVED lines=19> */
[C---:B------:R-:W-:Y:S01]  /*165c0*/  FADD.FTZ R103, -R2.reuse, R103 ;  /* 0x0000006702677221 */ /* 0x040fe20000010100 */
[----:B------:R-:W-:Y:S02]  /*165d0*/  FMUL.FTZ R112, R2, UR4 ;  /* 0x0000000402707c20 */ /* 0x000fe40008410000 */
[C---:B------:R-:W-:Y:S01]  /*165e0*/  FSETP.NEU.FTZ.AND P0, PT, R0.reuse, -INF , PT ;  /* 0xff8000000000780b */ /* 0x040fe20003f1d000 */
[C---:B------:R-:W-:Y:S01]  /*165f0*/  FADD.FTZ R102, -R0.reuse, R105 ;  /* 0x0000006900667221 */ /* 0x040fe20000010100 */
[----:B------:R-:W-:Y:S01]  /*16600*/  FMUL.FTZ R105, R103, UR4 ;  /* 0x0000000467697c20 */ /* 0x000fe20008410000 */
[----:B------:R-:W-:Y:S02]  /*16610*/  FMUL.FTZ R115, R0, UR4 ;  /* 0x0000000400737c20 */ /* 0x000fe40008410000 */
[----:B------:R-:W-:Y:S01]  /*16620*/  FMUL.FTZ R104, R102, UR4 ;  /* 0x0000000466687c20 */ /* 0x000fe20008410000 */
[----:B------:R-:W1:Y:S02]  /*16630*/  MUFU.EX2 R103, R105 ;  /* 0x0000006900677308 */ /* 0x000e640000000800 */
[----:B------:R-:W-:Y:S02]  /*16640*/  FSEL R115, R115, RZ, P0 ;  /* 0x000000ff73737208 */ /* 0x000fe40000000000 */
[----:B------:R-:W-:Y:S03]  /*16650*/  FSETP.NEU.FTZ.AND P0, PT, R2, -INF , PT ;  /* 0xff8000000200780b */ /* 0x000fe60003f1d000 */
[--C-:B------:R-:W-:Y:S03]  /*16660*/  FFMA.FTZ R30, R30, UR4, -R115.reuse ;  /* 0x000000041e1e7c23 */ /* 0x100fe60008010873 */
[----:B------:R2:W3:Y:S01]  /*16670*/  MUFU.EX2 R102, R104 ;  /* 0x0000006800667308 */ /* 0x0004e20000000800 */
        /* <DEDUP_REMOVED lines=10> */
[C---:B-1----:R-:W-:Y:S01]  /*16720*/  FMUL.FTZ R8, R103.reuse, R92 ;  /* 0x0000005c67087220 */ /* 0x042fe20000410000 */
[C---:B------:R-:W-:Y:S01]  /*16730*/  FMUL.FTZ R9, R103.reuse, R93 ;  /* 0x0000005d67097220 */ /* 0x040fe20000410000 */
[C---:B------:R-:W-:Y:S01]  /*16740*/  FMUL.FTZ R4, R103.reuse, R96 ;  /* 0x0000006067047220 */ /* 0x040fe20000410000 */
[C---:B------:R-:W-:Y:S01]  /*16750*/  FMUL.FTZ R5, R103.reuse, R97 ;  /* 0x0000006167057220 */ /* 0x040fe20000410000 */
[C---:B------:R-:W-:Y:S03]  /*16760*/  FMUL.FTZ R68, R103.reuse, R68 ;  /* 0x0000004467447220 */ /* 0x040fe60000410000 */
[----:B------:R-:W-:Y:S01]  /*16770*/  MUFU.EX2 R121, R121 ;  /* 0x0000007900797308 */ /* 0x000fe20000000800 */
[----:B--2---:R-:W1:Y:S01]  /*16780*/  LDSM.16.MT88.4 R104, [R154+0x6000] ;  /* 0x006000009a68783b */ /* 0x004e620000004200 */
[C---:B---3--:R-:W-:Y:S01]  /*16790*/  FMUL.FTZ R10, R102.reuse, R94 ;  /* 0x0000005e660a7220 */ /* 0x048fe20000410000 */
[C---:B------:R-:W-:Y:S01]  /*167a0*/  FMUL.FTZ R11, R102.reuse, R95 ;  /* 0x0000005f660b7220 */ /* 0x040fe20000410000 */
[C---:B------:R-:W-:Y:S01]  /*167b0*/  FMUL.FTZ R6, R102.reuse, R98 ;  /* 0x0000006266067220 */ /* 0x040fe20000410000 */
[C---:B------:R-:W-:Y:S01]  /*167c0*/  FMUL.FTZ R7, R102.reuse, R99 ;  /* 0x0000006366077220 */ /* 0x040fe20000410000 */
[C---:B------:R-:W-:Y:S01]  /*167d0*/  FMUL.FTZ R70, R102.reuse, R70 ;  /* 0x0000004666467220 */ /* 0x040fe20000410000 */
[C---:B------:R-:W-:Y:S03]  /*167e0*/  FMUL.FTZ R71, R102.reuse, R71 ;  /* 0x0000004766477220 */ /* 0x040fe60000410000 */
[----:B------:R-:W2:Y:S01]  /*167f0*/  MUFU.EX2 R117, R117 ;  /* 0x0000007500757308 */ /* 0x000ea20000000800 */
[----:B------:R-:W3:Y:S01]  /*16800*/  LDSM.16.MT88.4 R92, [R149+0x6000] ;  /* 0x00600000955c783b */ /* 0x000ee20000004200 */
[C---:B------:R-:W-:Y:S01]  /*16810*/  FMUL.FTZ R69, R103.reuse, R69 ;  /* 0x0000004567457220 */ /* 0x040fe20000410000 */
[C---:B------:R-:W-:Y:S01]  /*16820*/  FMUL.FTZ R74, R102.reuse, R74 ;  /* 0x0000004a664a7220 */ /* 0x040fe20000410000 */
[----:B------:R-:W-:Y:S01]  /*16830*/  FMUL.FTZ R75, R102, R75 ;  /* 0x0000004b664b7220 */ /* 0x000fe20000410000 */
[C---:B------:R-:W-:Y:S01]  /*16840*/  FMUL.FTZ R72, R103.reuse, R72 ;  /* 0x0000004867487220 */ /* 0x040fe20000410000 */
[----:B------:R-:W-:Y:S01]  /*16850*/  FMUL.FTZ R73, R103, R73 ;  /* 0x0000004967497220 */ /* 0x000fe20000410000 */
[--C-:B------:R-:W-:Y:S03]  /*16860*/  FFMA.FTZ R133, R24, UR4, -R112.reuse ;  /* 0x0000000418857c23 */ /* 0x100fe60008010870 */
[----:B------:R-:W4:Y:S01]  /*16870*/  MUFU.EX2 R113, R113 ;  /* 0x0000007100717308 */ /* 0x000f220000000800 */
[--C-:B------:R-:W-:Y:S01]  /*16880*/  FFMA.FTZ R132, R25, UR4, -R112.reuse ;  /* 0x0000000419847c23 */ /* 0x100fe20008010870 */
[--C-:B------:R-:W-:Y:S01]  /*16890*/  FFMA.FTZ R134, R38, UR4, -R115.reuse ;  /* 0x0000000426867c23 */ /* 0x100fe20008010873 */
[--C-:B------:R-:W-:Y:S01]  /*168a0*/  FFMA.FTZ R135, R39, UR4, -R115.reuse ;  /* 0x0000000427877c23 */ /* 0x100fe20008010873 */
[C---:B------:R-:W-:Y:S01]  /*168b0*/  FMUL.FTZ R78, R102.reuse, R78 ;  /* 0x0000004e664e7220 */ /* 0x040fe20000410000 */
[C---:B------:R-:W-:Y:S01]  /*168c0*/  FMUL.FTZ R79, R102.reuse, R79 ;  /* 0x0000004f664f7220 */ /* 0x040fe20000410000 */
[C---:B------:R-:W-:Y:S01]  /*168d0*/  FMUL.FTZ R76, R103.reuse, R76 ;  /* 0x0000004c674c7220 */ /* 0x040fe20000410000 */
[----:B------:R-:W-:Y:S03]  /*168e0*/  FMUL.FTZ R77, R103, R77 ;  /* 0x0000004d674d7220 */ /* 0x000fe60000410000 */
[----:B------:R-:W-:Y:S01]  /*168f0*/  MUFU.EX2 R120, R120 ;  /* 0x0000007800787308 */ /* 0x000fe20000000800 */
[----:B--2---:R-:W-:Y:S01]  /*16900*/  F2FP.BF16.F32.PACK_AB R97, R117, R121 ;  /* 0x000000797561723e */ /* 0x004fe200000010ff */
[C---:B------:R-:W-:Y:S01]  /*16910*/  FMUL.FTZ R82, R102.reuse, R82 ;  /* 0x0000005266527220 */ /* 0x040fe20000410000 */
[----:B------:R-:W-:Y:S01]  /*16920*/  FMUL.FTZ R83, R102, R83 ;  /* 0x0000005366537220 */ /* 0x000fe20000410000 */
[C---:B------:R-:W-:Y:S01]  /*16930*/  FMUL.FTZ R80, R103.reuse, R80 ;  /* 0x0000005067507220 */ /* 0x040fe20000410000 */
[----:B------:R-:W-:Y:S01]  /*16940*/  FMUL.FTZ R81, R103, R81 ;  /* 0x0000005167517220 */ /* 0x000fe20000410000 */
[--C-:B------:R-:W-:Y:S01]  /*16950*/  FFMA.FTZ R122, R14, UR4, -R115.reuse ;  /* 0x000000040e7a7c23 */ /* 0x100fe20008010873 */
[C---:B------:R-:W-:Y:S03]  /*16960*/  FMUL.FTZ R14, R102.reuse, R90 ;  /* 0x0000005a660e7220 */ /* 0x040fe60000410000 */
[----:B------:R-:W2:Y:S01]  /*16970*/  MUFU.EX2 R118, R118 ;  /* 0x0000007600767308 */ /* 0x000ea20000000800 */
[----:B----4-:R-:W-:Y:S01]  /*16980*/  F2FP.BF16.F32.PACK_AB R99, R113, R116 ;  /* 0x000000747163723e */ /* 0x010fe200000010ff */
[--C-:B------:R-:W-:Y:S01]  /*16990*/  FFMA.FTZ R123, R15, UR4, -R115.reuse ;  /* 0x000000040f7b7c23 */ /* 0x100fe20008010873 */
[----:B------:R-:W-:Y:S01]  /*169a0*/  FMUL.FTZ R15, R102, R91 ;  /* 0x0000005b660f7220 */ /* 0x000fe20000410000 */
[--C-:B------:R-:W-:Y:S01]  /*169b0*/  FFMA.FTZ R127, R12, UR4, -R112.reuse ;  /* 0x000000040c7f7c23 */ /* 0x100fe20008010870 */
[----:B------:R-:W-:Y:S01]  /*169c0*/  FMUL.FTZ R12, R103, R88 ;  /* 0x00000058670c7220 */ /* 0x000fe20000410000 */
[--C-:B------:R-:W-:Y:S01]  /*169d0*/  FFMA.FTZ R126, R13, UR4, -R112.reuse ;  /* 0x000000040d7e7c23 */ /* 0x100fe20008010870 */
[----:B------:R-:W-:Y:S03]  /*169e0*/  FMUL.FTZ R13, R103, R89 ;  /* 0x00000059670d7220 */ /* 0x000fe60000410000 */
[----:B------:R-:W-:Y:S01]  /*169f0*/  MUFU.EX2 R119, R119 ;  /* 0x0000007700777308 */ /* 0x000fe20000000800 */
[----:B------:R-:W-:Y:S01]  /*16a00*/  LDSM.16.MT88.4 R88, [R150+0x6800] ;  /* 0x006800009658783b */ /* 0x000fe20000004200 */
[--C-:B------:R-:W-:Y:S01]  /*16a10*/  FFMA.FTZ R125, R18, UR4, -R115.reuse ;  /* 0x00000004127d7c23 */ /* 0x100fe20008010873 */
[C---:B------:R-:W-:Y:S01]  /*16a20*/  FMUL.FTZ R18, R102.reuse, R86 ;  /* 0x0000005666127220 */ /* 0x040fe20000410000 */
[--C-:B------:R-:W-:Y:S01]  /*16a30*/  FFMA.FTZ R124, R19, UR4, -R115.reuse ;  /* 0x00000004137c7c23 */ /* 0x100fe20008010873 */
[----:B------:R-:W-:Y:S01]  /*16a40*/  FMUL.FTZ R19, R102, R87 ;  /* 0x0000005766137220 */ /* 0x000fe20000410000 */
[--C-:B------:R-:W-:Y:S01]  /*16a50*/  FFMA.FTZ R128, R16, UR4, -R112.reuse ;  /* 0x0000000410807c23 */ /* 0x100fe20008010870 */
[----:B------:R-:W-:Y:S03]  /*16a60*/  FMUL.FTZ R16, R103, R84 ;  /* 0x0000005467107220 */ /* 0x000fe60000410000 */
[----:B------:R-:W4:Y:S01]  /*16a70*/  MUFU.EX2 R114, R114 ;  /* 0x0000007200727308 */ /* 0x000f220000000800 */
[----:B--2---:R-:W-:Y:S01]  /*16a80*/  F2FP.BF16.F32.PACK_AB R96, R118, R120 ;  /* 0x000000787660723e */ /* 0x004fe200000010ff */
        /* <DEDUP_REMOVED lines=22> */
[C---:B-1----:R-:W-:Y:S02]  /*16bf0*/  HMMA.16816.F32.BF16 R4, R96.reuse, R104, R4 ;  /* 0x000000686004723c */ /* 0x042fe40000041804 */
[----:B------:R-:W-:Y:S03]  /*16c00*/  MUFU.EX2 R125, R125 ;  /* 0x0000007d007d7308 */ /* 0x000fe60000000800 */
[----:B------:R-:W-:Y:S01]  /*16c10*/  FFMA.FTZ R49, R49, UR4, -R112 ;  /* 0x0000000431317c23 */ /* 0x000fe20008010870 */
[----:B------:R-:W-:Y:S01]  /*16c20*/  FFMA.FTZ R121, R102, R175, R121 ;  /* 0x000000af66797223 */ /* 0x000fe20000010079 */
[----:B------:R-:W-:Y:S01]  /*16c30*/  FFMA.FTZ R120, R103, R176, R120 ;  /* 0x000000b067787223 */ /* 0x000fe20000010078 */
[C---:B------:R-:W-:Y:S01]  /*16c40*/  HMMA.16816.F32.BF16 R8, R96.reuse, R106, R8 ;  /* 0x0000006a6008723c */ /* 0x040fe20000041808 */
[----:B------:R-:W1:Y:S03]  /*16c50*/  LDSM.16.MT88.4 R104, [R148+0x6000] ;  /* 0x006000009468783b */ /* 0x000e660000004200 */
[----:B------:R-:W4:Y:S01]  /*16c60*/  MUFU.EX2 R124, R124 ;  /* 0x0000007c007c7308 */ /* 0x000f220000000800 */
[----:B--2---:R-:W-:Y:S01]  /*16c70*/  F2FP.BF16.F32.PACK_AB R85, R123, R122 ;  /* 0x0000007a7b55723e */ /* 0x004fe200000010ff */
[----:B------:R-:W-:Y:S01]  /*16c80*/  FADD.FTZ R121, R117, R121 ;  /* 0x0000007975797221 */ /* 0x000fe20000010000 */
[----:B------:R-:W-:Y:S01]  /*16c90*/  FADD.FTZ R120, R118, R120 ;  /* 0x0000007876787221 */ /* 0x000fe20000010000 */
[----:B------:R-:W-:Y:S01]  /*16ca0*/  ISETP.GT.AND P0, PT, R173, R160, PT ;  /* 0x000000a0ad00720c */ /* 0x000fe20003f04270 */
[C---:B------:R-:W-:Y:S05]  /*16cb0*/  HMMA.16816.F32.BF16 R68, R96.reuse, R108, R68 ;  /* 0x0000006c6044723c */ /* 0x040fea0000041844 */
[----:B------:R-:W-:Y:S01]  /*16cc0*/  MUFU.EX2 R127, R127 ;  /* 0x0000007f007f7308 */ /* 0x000fe20000000800 */
[----:B------:R-:W-:Y:S01]  /*16cd0*/  FADD.FTZ R116, R116, R121 ;  /* 0x0000007974747221 */ /* 0x000fe20000010000 */
[----:B------:R-:W-:Y:S01]  /*16ce0*/  FADD.FTZ R119, R119, R120 ;  /* 0x0000007877777221 */ /* 0x000fe20000010000 */
[----:B------:R-:W-:Y:S02]  /*16cf0*/  MOV R103, R2 ;  /* 0x0000000200677202 */ /* 0x000fe40000000f00 */
[----:B------:R-:W-:Y:S01]  /*16d00*/  FADD.FTZ R113, R113, R116 ;  /* 0x0000007471717221 */ /* 0x000fe20000010000 */
[C---:B------:R-:W-:Y:S01]  /*16d10*/  HMMA.16816.F32.BF16 R72, R96.reuse, R110, R72 ;  /* 0x0000006e6048723c */ /* 0x040fe20000041848 */
[----:B------:R-:W2:Y:S03]  /*16d20*/  LDSM.16.MT88.4 R108, [R154+0x6800] ;  /* 0x006800009a6c783b */ /* 0x000ea60000004200 */
[----:B------:R-:W5:Y:S01]  /*16d30*/  MUFU.EX2 R126, R126 ;  /* 0x0000007e007e7308 */ /* 0x000f620000000800 */
[----:B----4-:R-:W-:Y:S01]  /*16d40*/  F2FP.BF16.F32.PACK_AB R87, R124, R125 ;  /* 0x0000007d7c57723e */ /* 0x010fe200000010ff */
[----:B------:R-:W-:Y:S01]  /*16d50*/  FADD.FTZ R122, R122, R113 ;  /* 0x000000717a7a7221 */ /* 0x000fe20000010000 */
[----:B------:R-:W-:Y:S01]  /*16d60*/  FADD.FTZ R114, R114, R119 ;  /* 0x0000007772727221 */ /* 0x000fe20000010000 */
[C---:B---3--:R-:W-:Y:S06]  /*16d70*/  HMMA.16816.F32.BF16 R76, R96.reuse, R92, R76 ;  /* 0x0000005c604c723c */ /* 0x048fec000004184c */
[----:B------:R-:W-:Y:S01]  /*16d80*/  MUFU.EX2 R128, R128 ;  /* 0x0000008000807308 */ /* 0x000fe20000000800 */
[----:B------:R-:W-:Y:S04]  /*16d90*/  FADD.FTZ R122, R123, R122 ;  /* 0x0000007a7b7a7221 */ /* 0x000fe80000010000 */
[----:B------:R-:W-:Y:S01]  /*16da0*/  FADD.FTZ R125, R125, R122 ;  /* 0x0000007a7d7d7221 */ /* 0x000fe20000010000 */
[C---:B------:R-:W-:Y:S01]  /*16db0*/  HMMA.16816.F32.BF16 R80, R96.reuse, R94, R80 ;  /* 0x0000005e6050723c */ /* 0x040fe20000041850 */
[----:B------:R-:W3:Y:S03]  /*16dc0*/  LDSM.16.MT88.4 R92, [R149+0x6800] ;  /* 0x00680000955c783b */ /* 0x000ee60000004200 */
[----:B------:R-:W4:Y:S01]  /*16dd0*/  MUFU.EX2 R129, R129 ;  /* 0x0000008100817308 */ /* 0x000f220000000800 */
[----:B-----5:R-:W-:Y:S01]  /*16de0*/  F2FP.BF16.F32.PACK_AB R84, R126, R127 ;  /* 0x0000007f7e54723e */ /* 0x020fe200000010ff */
[----:B------:R-:W-:Y:S01]  /*16df0*/  FADD.FTZ R124, R124, R125 ;  /* 0x0000007d7c7c7221 */ /* 0x000fe20000010000 */
[----:B------:R-:W-:Y:S01]  /*16e00*/  FADD.FTZ R127, R127, R114 ;  /* 0x000000727f7f7221 */ /* 0x000fe20000010000 */
[C---:B-1----:R-:W-:Y:S06]  /*16e10*/  HMMA.16816.F32.BF16 R12, R96.reuse, R104, R12 ;  /* 0x00000068600c723c */ /* 0x042fec000004180c */
[----:B------:R-:W-:Y:S01]  /*16e20*/  MUFU.EX2 R54, R54 ;  /* 0x0000003600367308 */ /* 0x000fe20000000800 */
[----:B------:R-:W-:Y:S01]  /*16e30*/  FADD.FTZ R127, R126, R127 ;  /* 0x0000007f7e7f7221 */ /* 0x000fe20000010000 */
[----:B------:R-:W-:Y:S01]  /*16e40*/  HMMA.16816.F32.BF16 R16, R96, R106, R16 ;  /* 0x0000006a6010723c */ /* 0x000fe20000041810 */
[----:B------:R-:W1:Y:S07]  /*16e50*/  LDSM.16.MT88.4 R96, [R148+0x6800] ;  /* 0x006800009460783b */ /* 0x000e6e0000004200 */
        /* <DEDUP_REMOVED lines=178> */
[----:B------:R-:W-:Y:S01]  /*17980*/  FADD.FTZ R29, R105, R132 ;  /* 0x00000084691d7221 */ /* 0x000fe20000010000 */
[----:B------:R-:W-:Y:S03]  /*17990*/  MOV R105, R0 ;  /* 0x0000000000697202 */ /* 0x000fe60000000f00 */
        /* <DEDUP_REMOVED lines=49> */
.L_x_6924:
        /* <DEDUP_REMOVED lines=140> */
.L_x_6930:
[----:B------:R-:W-:Y:S05]  /*18570*/  BSYNC.RECONVERGENT B0 ;  /* 0x0000000000007941 */ /* 0x000fea0003800200 */
.L_x_6929:
        /* <DEDUP_REMOVED lines=37> */
.L_x_6931:
        /* <DEDUP_REMOVED lines=11> */
.L_x_7198:


//--------------------- .text._ZN5flash24flash_fwd_splitkv_kernelI23Flash_fwd_kernel_traitsILi64ELi64ELi128ELi4ELb0ELb0EN7cutlass10bfloat16_tE19Flash_kernel_traitsILi64ELi64ELi128ELi4ES3_EELb1ELb0ELb1ELb0ELb0ELb1ELb1ELb1EEEvNS_16Flash_fwd_paramsE --------------------------
	.section	.text._ZN5flash24flash_fwd_splitkv_kernelI23Flash_fwd_kernel_traitsILi64ELi64ELi128ELi4ELb0ELb0EN7cutlass10bfloat16_tE19Flash_kernel_traitsILi64ELi64ELi128ELi4ES3_EELb1ELb0ELb1ELb0ELb0ELb1ELb1ELb1EEEvNS_16Flash_fwd_paramsE,"ax",@progbits
	.align	128
        .global         _ZN5flash24flash_fwd_splitkv_kernelI23Flash_fwd_kernel_traitsILi64ELi64ELi128ELi4ELb0ELb0EN7cutlass10bfloat16_tE19Flash_kernel_traitsILi64ELi64ELi128ELi4ES3_EELb1ELb0ELb1ELb0ELb0ELb1ELb1ELb1EEEvNS_16Flash_fwd_paramsE
        .type           _ZN5flash24flash_fwd_splitkv_kernelI23Flash_fwd_kernel_traitsILi64ELi64ELi128ELi4ELb0ELb0EN7cutlass10bfloat16_tE19Flash_kernel_traitsILi64ELi64ELi128ELi4ES3_EELb1ELb0ELb1ELb0ELb0ELb1ELb1ELb1EEEvNS_16Flash_fwd_paramsE,@function
        .size           _ZN5flash24flash_fwd_splitkv_kernelI23Flash_fwd_kernel_traitsILi64ELi64ELi128ELi4ELb0ELb0EN7cutlass10bfloat16_tE19Flash_kernel_traitsILi64ELi64ELi128ELi4ES3_EELb1ELb0ELb1ELb0ELb0ELb1ELb1ELb1EEEvNS_16Flash_fwd_paramsE,(.L_x_7199 - _ZN5flash24flash_fwd_splitkv_kernelI23Flash_fwd_kernel_traitsILi64ELi64ELi128ELi4ELb0ELb0EN7cutlass10bfloat16_tE19Flash_kernel_traitsILi64ELi64ELi128ELi4ES3_EELb1ELb0ELb1ELb0ELb0ELb1ELb1ELb1EEEvNS_16Flash_fwd_paramsE)
        .other          _ZN5flash24flash_fwd_splitkv_kernelI23Flash_fwd_kernel_traitsILi64ELi64ELi128ELi4ELb0ELb0EN7cutlass10bfloat16_tE19Flash_kernel_traitsILi64ELi64ELi128ELi4ES3_EELb1ELb0ELb1ELb0ELb0ELb1ELb1ELb1EEEvNS_16Flash_fwd_paramsE,@"STO_CUDA_ENTRY STV_DEFAULT"
_ZN5flash24flash_fwd_splitkv_kernelI23Flash_fwd_kernel_traitsILi64ELi64ELi128ELi4ELb0ELb0EN7cutlass10bfloat16_tE19Flash_kernel_traitsILi64ELi64ELi128ELi4ES3_EELb1ELb0ELb1ELb0ELb0ELb1ELb1ELb1EEEvNS_16Flash_fwd_paramsE:
.text._ZN5flash24flash_fwd_splitkv_kernelI23Flash_fwd_kernel_traitsILi64ELi64ELi128ELi4ELb0ELb0EN7cutlass10bfloat16_tE19Flash_kernel_traitsILi64ELi64ELi128ELi4ES3_EELb1ELb0ELb1ELb0ELb0ELb1ELb1ELb1EEEvNS_16Flash_fwd_paramsE:
        /* <DEDUP_REMOVED lines=68> */
.L_x_6932:
        /* <DEDUP_REMOVED lines=135> */
.L_x_6933:
        /* <DEDUP_REMOVED lines=9> */
.L_x_6934:
        /* <DEDUP_REMOVED lines=104> */
.L_x_6935:
        /* <DEDUP_REMOVED lines=15> */
.L_x_6937:
[----:B------:R-:W2:Y:S01]  /*14b0*/  LDC.64 R4, c[0x0][0x3b8] ;  /* 0x0000ee00ff047b82 */ /* 0x000ea20000000a00 */
[----:B-1----:R-:W-:-:S05]  /*14c0*/  IADD3 R2, PT, PT, R6, R7, RZ ;  /* 0x0000000706027210 */ /* 0x002fca0007ffe0ff */
[C---:B--2---:R-:W-:Y:S02]  /*14d0*/  IMAD R23, R2.reuse, R5, RZ ;  /* 0x0000000502177224 */ /* 0x044fe400078e02ff */
[----:B------:R-:W-:-:S05]  /*14e0*/  IMAD.WIDE.U32 R2, R2, R4, RZ ;  /* 0x0000000402027225 */ /* 0x000fca00078e00ff */
[----:B------:R-:W-:Y:S02]  /*14f0*/  IADD3 R23, PT, PT, R3, R23, RZ ;  /* 0x0000001703177210 */ /* 0x000fe40007ffe0ff */
[----:B------:R-:W-:Y:S02]  /*1500*/  MOV R22, R2 ;  /* 0x0000000200167202 */ /* 0x000fe40000000f00 */
.L_x_6938:
        /* <DEDUP_REMOVED lines=14> */
.L_x_6939:
[----:B------:R-:W1:Y:S01]  /*15f0*/  LDC.64 R2, c[0x0][0x3c0] ;  /* 0x0000f000ff027b82 */ /* 0x000e620000000a00 */
[----:B------:R-:W-:-:S05]  /*1600*/  IADD3 R6, PT, PT, R6, R7, RZ ;  /* 0x0000000706067210 */ /* 0x000fca0007ffe0ff */
[C---:B-1----:R-:W-:Y:S02]  /*1610*/  IMAD R21, R6.reuse, R3, RZ ;  /* 0x0000000306157224 */ /* 0x042fe400078e02ff */
[----:B------:R-:W-:-:S05]  /*1620*/  IMAD.WIDE.U32 R6, R6, R2, RZ ;  /* 0x0000000206067225 */ /* 0x000fca00078e00ff */
[----:B------:R-:W-:Y:S02]  /*1630*/  IADD3 R21, PT, PT, R7, R21, RZ ;  /* 0x0000001507157210 */ /* 0x000fe40007ffe0ff */
[----:B------:R-:W-:-:S07]  /*1640*/  MOV R20, R6 ;  /* 0x0000000600147202 */ /* 0x000fce0000000f00 */
.L_x_6940:
        /* <DEDUP_REMOVED lines=51> */
.L_x_6936:
        /* <DEDUP_REMOVED lines=200> */
.L_x_6979:
        /* <DEDUP_REMOVED lines=175> */
.L_x_6943:
        /* <DEDUP_REMOVED lines=66> */
.L_x_6947:
[----:B------:R-:W-:Y:S05]  /*3510*/  BSYNC.RECONVERGENT B0 ;  /* 0x0000000000007941 */ /* 0x000fea0003800200 */
.L_x_6946:
        /* <DEDUP_REMOVED lines=50> */
.L_x_6949:
[----:B------:R-:W-:Y:S05]  /*3840*/  BSYNC.RECONVERGENT B0 ;  /* 0x0000000000007941 */ /* 0x000fea0003800200 */
.L_x_6948:
        /* <DEDUP_REMOVED lines=56> */
.L_x_6951:
[----:B------:R-:W-:Y:S05]  /*3bd0*/  BSYNC.RECONVERGENT B0 ;  /* 0x0000000000007941 */ /* 0x000fea0003800200 */
.L_x_6950:
        /* <DEDUP_REMOVED lines=58> */
.L_x_6953:
[----:B------:R-:W-:Y:S05]  /*3f80*/  BSYNC.RECONVERGENT B0 ;  /* 0x0000000000007941 */ /* 0x000fea0003800200 */
.L_x_6952:
        /* <DEDUP_REMOVED lines=58> */
.L_x_6955:
[----:B------:R-:W-:Y:S05]  /*4330*/  BSYNC.RECONVERGENT B0 ;  /* 0x0000000000007941 */ /* 0x000fea0003800200 */
.L_x_6954:
        /* <DEDUP_REMOVED lines=58> */
.L_x_6957:
[----:B------:R-:W-:Y:S05]  /*46e0*/  BSYNC.RECONVERGENT B0 ;  /* 0x0000000000007941 */ /* 0x000fea0003800200 */
.L_x_6956:
        /* <DEDUP_REMOVED lines=58> */
.L_x_6959:
[----:B------:R-:W-:Y:S05]  /*4a90*/  BSYNC.RECONVERGENT B0 ;  /* 0x0000000000007941 */ /* 0x000fea0003800200 */
.L_x_6958:
        /* <DEDUP_REMOVED lines=58> */
.L_x_6961:
[----:B------:R-:W-:Y:S05]  /*4e40*/  BSYNC.RECONVERGENT B0 ;  /* 0x0000000000007941 */ /* 0x000fea0003800200 */
.L_x_6960:
[----:B------:R-:W1:Y:S01]  /*4e50*/  LDC R15, c[0x0][0x450] ;  /* 0x00011400ff0f7b82 */ /* 0x000e620000000800 */
[----:B--2---:R-:W-:Y:S05]  /*4e60*/  IMAD.U32 R3, R36, -0x40, RZ ;  /* 0xffffffc024037824 */ /* 0x004fea00078e00ff */
[C---:B------:R-:W-:Y:S02]  /*4e70*/  LEA R12, P1, R3.reuse, R12, 0x1 ;  /* 0x0000000c030c7211 */ /* 0x040fe400078208ff */
[C---:B------:R-:W-:Y:S02]  /*4e80*/  LEA R52, P0, R3.reuse, R52, 0x1 ;  /* 0x0000003403347211 */ /* 0x040fe400078008ff */
[C---:B------:R-:W-:Y:S02]  /*4e90*/  LEA.HI.X.SX32 R13, R3.reuse, R13, 0x1, P1 ;  /* 0x0000000d030d7211 */ /* 0x040fe400008f0eff */
[----:B------:R-:W-:Y:S01]  /*4ea0*/  LEA.HI.X.SX32 R53, R3, R53, 0x1, P0 ;  /* 0x0000003503357211 */ /* 0x000fe200000f0eff */
[----:B------:R-:W-:Y:S05]  /*4eb0*/  BRA `(.L_x_6944) ;  /* 0x0000002c00fc7947 */ /* 0x000fea0003800000 */
.L_x_6945:
        /* <DEDUP_REMOVED lines=99> */
.L_x_6963:
[----:B------:R-:W-:Y:S05]  /*54f0*/  BSYNC.RECONVERGENT B0 ;  /* 0x0000000000007941 */ /* 0x000fea0003800200 */
.L_x_6962:
        /* <DEDUP_REMOVED lines=88> */
.L_x_6965:
[----:B------:R-:W-:Y:S05]  /*5a80*/  BSYNC.RECONVERGENT B0 ;  /* 0x0000000000007941 */ /* 0x000fea0003800200 */
.L_x_6964:
        /* <DEDUP_REMOVED lines=92> */
.L_x_6967:
[----:B------:R-:W-:Y:S05]  /*6050*/  BSYNC.RECONVERGENT B0 ;  /* 0x0000000000007941 */ /* 0x000fea0003800200 */
.L_x_6966:
        /* <DEDUP_REMOVED lines=94> */
.L_x_6969:
[----:B------:R-:W-:Y:S05]  /*6640*/  BSYNC.RECONVERGENT B0 ;  /* 0x0000000000007941 */ /* 0x000fea0003800200 */
.L_x_6968:
        /* <DEDUP_REMOVED lines=94> */
.L_x_6971:
[----:B------:R-:W-:Y:S05]  /*6c30*/  BSYNC.RECONVERGENT B0 ;  /* 0x0000000000007941 */ /* 0x000fea0003800200 */
.L_x_6970:
        /* <DEDUP_REMOVED lines=94> */
.L_x_6973:
[----:B------:R-:W-:Y:S05]  /*7220*/  BSYNC.RECONVERGENT B0 ;  /* 0x0000000000007941 */ /* 0x000fea0003800200 */
.L_x_6972:
        /* <DEDUP_REMOVED lines=94> */
.L_x_6975:
[----:B------:R-:W-:Y:S05]  /*7810*/  BSYNC.RECONVERGENT B0 ;  /* 0x0000000000007941 */ /* 0x000fea0003800200 */
.L_x_6974:
        /* <DEDUP_REMOVED lines=98> */
.L_x_6977:
[----:B------:R-:W-:Y:S05]  /*7e40*/  BSYNC.RECONVERGENT B0 ;  /* 0x0000000000007941 */ /* 0x000fea0003800200 */
.L_x_6976:
[----:B------:R-:W1:Y:S01]  /*7e50*/  LDC R15, c[0x0][0x450] ;  /* 0x00011400ff0f7b82 */ /* 0x000e620000000800 */
[----:B--2---:R-:W-:Y:S05]  /*7e60*/  IMAD.U32 R77, R77, -0x40, RZ ;  /* 0xffffffc04d4d7824 */ /* 0x004fea00078e00ff */
[C---:B------:R-:W-:Y:S02]  /*7e70*/  LEA R84, P1, R77.reuse, R84, 0x1 ;  /* 0x000000544d547211 */ /* 0x040fe400078208ff */
[C---:B------:R-:W-:Y:S02]  /*7e80*/  LEA R82, P0, R77.reuse, R82, 0x1 ;  /* 0x000000524d527211 */ /* 0x040fe400078008ff */
[C---:B------:R-:W-:Y:S02]  /*7e90*/  LEA.HI.X.SX32 R85, R77.reuse, R85, 0x1, P1 ;  /* 0x000000554d557211 */ /* 0x040fe400008f0eff */
[----:B------:R-:W-:Y:S09]  /*7ea0*/  LEA.HI.X.SX32 R83, R77, R83, 0x1, P0 ;  /* 0x000000534d537211 */ /* 0x000ff200000f0eff */
.L_x_6944:
[----:B------:R-:W-:Y:S05]  /*7eb0*/  BSYNC.RECONVERGENT B1 ;  /* 0x0000000000017941 */ /* 0x000fea0003800200 */
.L_x_6942:
        /* <DEDUP_REMOVED lines=91> */
.L_x_6978:
[----:B------:R-:W-:Y:S02]  /*8470*/  LOP3.LUT P2, RZ, R60, 0x20, RZ, 0xc0, !PT ;  /* 0x000000203cff7812 */ /* 0x000fe4000784c0ff */
[----:B------:R-:W-:Y:S02]  /*8480*/  IADD3 R80, P1, PT, R80, R87, RZ ;  /* 0x0000005750507210 */ /* 0x000fe40007f3e0ff */
[----:B------:R-:W-:Y:S03]  /*8490*/  IADD3 R10, P0, PT, R10, R89, RZ ;  /* 0x000000590a0a7210 */ /* 0x000fe60007f1e0ff */
[----:B------:R-:W-:Y:S02]  /*84a0*/  IMAD.X R81, R81, 0x1, R86, P1 ;  /* 0x0000000151517824 */ /* 0x000fe400008e0656 */
[----:B------:R-:W-:Y:S04]  /*84b0*/  IMAD.X R9, R9, 0x1, R88, P0 ;  /* 0x0000000109097824 */ /* 0x000fe800000e0658 */
[----:B------:R-:W-:Y:S05]  /*84c0*/  @P2 BRA `(.L_x_6979) ;  /* 0xffffffa0004c2947 */ /* 0x000fea000383ffff */
.L_x_6941:
        /* <DEDUP_REMOVED lines=30> */
.L_x_6984:
[----:B------:R1:W-:Y:S02]  /*86b0*/  STS.128 [R52], RZ ;  /* 0x000000ff34007388 */ /* 0x0003e40000000c00 */
.L_x_6983:
[----:B------:R-:W-:Y:S05]  /*86c0*/  BSYNC.RECONVERGENT B0 ;  /* 0x0000000000007941 */ /* 0x000fea0003800200 */
.L_x_6982:
        /* <DEDUP_REMOVED lines=18> */
.L_x_6986:
[----:B------:R-:W-:Y:S05]  /*87f0*/  BSYNC.RECONVERGENT B0 ;  /* 0x0000000000007941 */ /* 0x000fea0003800200 */
.L_x_6985:
        /* <DEDUP_REMOVED lines=12> */
.L_x_6988:
[----:B------:R-:W-:Y:S05]  /*88c0*/  BSYNC.RECONVERGENT B0 ;  /* 0x0000000000007941 */ /* 0x000fea0003800200 */
.L_x_6987:
        /* <DEDUP_REMOVED lines=12> */
.L_x_6981:
        /* <DEDUP_REMOVED lines=76> */
.L_x_6995:
[----:B------:R-:W-:Y:S05]  /*8e50*/  BSYNC.RECONVERGENT B0 ;  /* 0x0000000000007941 */ /* 0x000fea0003800200 */
.L_x_6994:
[----:B-----5:R2:W-:Y:S01]  /*8e60*/  STS.128 [R52], R12 ;  /* 0x0000000c34007388 */ /* 0x0205e20000000c00 */
[----:B------:R-:W-:Y:S05]  /*8e70*/  BRA `(.L_x_6992) ;  /* 0x0000000000047947 */ /* 0x000fea0003800000 */
.L_x_6993:
[----:B------:R3:W-:Y:S02]  /*8e80*/  STS.128 [R52], RZ ;  /* 0x000000ff34007388 */ /* 0x0007e40000000c00 */
.L_x_6992:
[----:B------:R-:W-:Y:S05]  /*8e90*/  BSYNC.RECONVERGENT B1 ;  /* 0x0000000000017941 */ /* 0x000fea0003800200 */
.L_x_6991:
        /* <DEDUP_REMOVED lines=62> */
.L_x_6999:
[----:B------:R-:W-:Y:S05]  /*9280*/  BSYNC.RECONVERGENT B0 ;  /* 0x0000000000007941 */ /* 0x000fea0003800200 */
.L_x_6998:
[----:B-----5:R1:W-:Y:S02]  /*9290*/  STS.128 [R52+0x800], R12 ;  /* 0x0008000c34007388 */ /* 0x0203e40000000c00 */
.L_x_6997:
[----:B------:R-:W-:Y:S05]  /*92a0*/  BSYNC.RECONVERGENT B1 ;  /* 0x0000000000017941 */ /* 0x000fea0003800200 */
.L_x_6996:
        /* <DEDUP_REMOVED lines=63> */
.L_x_7003:
[----:B------:R-:W-:Y:S05]  /*96a0*/  BSYNC.RECONVERGENT B0 ;  /* 0x0000000000007941 */ /* 0x000fea0003800200 */
.L_x_7002:
[----:B-----5:R2:W-:Y:S02]  /*96b0*/  STS.128 [R52+0x1000], R12 ;  /* 0x0010000c34007388 */ /* 0x0205e40000000c00 */
.L_x_7001:
[----:B------:R-:W-:Y:S05]  /*96c0*/  BSYNC.RECONVERGENT B1 ;  /* 0x0000000000017941 */ /* 0x000fea0003800200 */
.L_x_7000:
        /* <DEDUP_REMOVED lines=63> */
.L_x_7005:
[----:B------:R-:W-:Y:S05]  /*9ac0*/  BSYNC.RECONVERGENT B0 ;  /* 0x0000000000007941 */ /* 0x000fea0003800200 */
.L_x_7004:
[----:B-----5:R2:W-:Y:S01]  /*9ad0*/  STS.128 [R52+0x1800], R12 ;  /* 0x0018000c34007388 */ /* 0x0205e20000000c00 */
[----:B------:R-:W-:Y:S05]  /*9ae0*/  BRA `(.L_x_6989) ;  /* 0x0000001800107947 */ /* 0x000fea0003800000 */
.L_x_6990:
        /* <DEDUP_REMOVED lines=97> */
.L_x_7010:
[----:B------:R-:W-:Y:S05]  /*a100*/  BSYNC.RECONVERGENT B0 ;  /* 0x0000000000007941 */ /* 0x000fea0003800200 */
.L_x_7009:
[----:B-----5:R2:W-:Y:S01]  /*a110*/  STS.128 [R52], R16 ;  /* 0x0000001034007388 */ /* 0x0205e20000000c00 */
[----:B------:R-:W-:Y:S05]  /*a120*/  BRA `(.L_x_7007) ;  /* 0x0000000000047947 */ /* 0x000fea0003800000 */
.L_x_7008:
[----:B------:R1:W-:Y:S02]  /*a130*/  STS.128 [R52], RZ ;  /* 0x000000ff34007388 */ /* 0x0003e40000000c00 */
.L_x_7007:
[----:B------:R-:W-:Y:S05]  /*a140*/  BSYNC.RECONVERGENT B1 ;  /* 0x0000000000017941 */ /* 0x000fea0003800200 */
.L_x_7006:
        /* <DEDUP_REMOVED lines=93> */
.L_x_7014:
[----:B------:R-:W-:Y:S05]  /*a720*/  BSYNC.RECONVERGENT B0 ;  /* 0x0000000000007941 */ /* 0x000fea0003800200 */
.L_x_7013:
[----:B-----5:R4:W-:Y:S02]  /*a730*/  STS.128 [R52+0x800], R16 ;  /* 0x0008001034007388 */ /* 0x0209e40000000c00 */
.L_x_7012:
[----:B------:R-:W-:Y:S05]  /*a740*/  BSYNC.RECONVERGENT B1 ;  /* 0x0000000000017941 */ /* 0x000fea0003800200 */
.L_x_7011:
        /* <DEDUP_REMOVED lines=92> */
.L_x_7018:
[----:B------:R-:W-:Y:S05]  /*ad10*/  BSYNC.RECONVERGENT B0 ;  /* 0x0000000000007941 */ /* 0x000fea0003800200 */
.L_x_7017:
[----:B-----5:R4:W-:Y:S02]  /*ad20*/  STS.128 [R52+0x1000], R16 ;  /* 0x0010001034007388 */ /* 0x0209e40000000c00 */
.L_x_7016:
[----:B------:R-:W-:Y:S05]  /*ad30*/  BSYNC.RECONVERGENT B1 ;  /* 0x0000000000017941 */ /* 0x000fea0003800200 */
.L_x_7015:
        /* <DEDUP_REMOVED lines=93> */
.L_x_7020:
[----:B------:R-:W-:Y:S05]  /*b310*/  BSYNC.RECONVERGENT B0 ;  /* 0x0000000000007941 */ /* 0x000fea0003800200 */
.L_x_7019:
[----:B-----5:R1:W-:Y:S02]  /*b320*/  STS.128 [R52+0x1800], R4 ;  /* 0x0018000434007388 */ /* 0x0203e40000000c00 */
.L_x_6989:
[----:B------:R-:W-:Y:S05]  /*b330*/  BSYNC.RECONVERGENT B2 ;  /* 0x0000000000027941 */ /* 0x000fea0003800200 */
.L_x_6980:
        /* <DEDUP_REMOVED lines=12> */
.L_x_7023:
[----:B------:R2:W-:Y:S02]  /*b400*/  STS.128 [R52+0x2000], RZ ;  /* 0x002000ff34007388 */ /* 0x0005e40000000c00 */
.L_x_7022:
[----:B------:R-:W-:Y:S05]  /*b410*/  BSYNC.RECONVERGENT B0 ;  /* 0x0000000000007941 */ /* 0x000fea0003800200 */
.L_x_7021:
        /* <DEDUP_REMOVED lines=15> */
.L_x_7026:
[----:B------:R1:W-:Y:S02]  /*b510*/  STS.128 [R52+0x2800], RZ ;  /* 0x002800ff34007388 */ /* 0x0003e40000000c00 */
.L_x_7025:
[----:B------:R-:W-:Y:S05]  /*b520*/  BSYNC.RECONVERGENT B0 ;  /* 0x0000000000007941 */ /* 0x000fea0003800200 */
.L_x_7024:
        /* <DEDUP_REMOVED lines=14> */
.L_x_7029:
[----:B------:R1:W-:Y:S02]  /*b610*/  STS.128 [R52+0x3000], RZ ;  /* 0x003000ff34007388 */ /* 0x0003e40000000c00 */
.L_x_7028:
[----:B------:R-:W-:Y:S05]  /*b620*/  BSYNC.RECONVERGENT B0 ;  /* 0x0000000000007941 */ /* 0x000fea0003800200 */
.L_x_7027:
        /* <DEDUP_REMOVED lines=14> */
.L_x_7032:
[----:B------:R1:W-:Y:S02]  /*b710*/  STS.128 [R52+0x3800], RZ ;  /* 0x003800ff34007388 */ /* 0x0003e40000000c00 */
.L_x_7031:
[----:B------:R-:W-:Y:S05]  /*b720*/  BSYNC.RECONVERGENT B0 ;  /* 0x0000000000007941 */ /* 0x000fea0003800200 */
.L_x_7030:
        /* <DEDUP_REMOVED lines=18> */
.L_x_7035:
[----:B------:R1:W-:Y:S02]  /*b850*/  STS.128 [R52+0x4000], RZ ;  /* 0x004000ff34007388 */ /* 0x0003e40000000c00 */
.L_x_7034:
[----:B------:R-:W-:Y:S05]  /*b860*/  BSYNC.RECONVERGENT B0 ;  /* 0x0000000000007941 */ /* 0x000fea0003800200 */
.L_x_7033:
        /* <DEDUP_REMOVED lines=15> */
.L_x_7038:
[----:B------:R4:W-:Y:S02]  /*b960*/  STS.128 [R52+0x4800], RZ ;  /* 0x004800ff34007388 */ /* 0x0009e40000000c00 */
.L_x_7037:
[----:B------:R-:W-:Y:S05]  /*b970*/  BSYNC.RECONVERGENT B0 ;  /* 0x0000000000007941 */ /* 0x000fea0003800200 */
.L_x_7036:
        /* <DEDUP_REMOVED lines=18> */
.L_x_7041:
[----:B------:R1:W-:Y:S02]  /*baa0*/  STS.128 [R52+0x5000], RZ ;  /* 0x005000ff34007388 */ /* 0x0003e40000000c00 */
.L_x_7040:
[----:B------:R-:W-:Y:S05]  /*bab0*/  BSYNC.RECONVERGENT B0 ;  /* 0x0000000000007941 */ /* 0x000fea0003800200 */
.L_x_7039:
        /* <DEDUP_REMOVED lines=20> */
.L_x_7044:
[----:B------:R1:W-:Y:S02]  /*bc00*/  STS.128 [R52+0x5800], RZ ;  /* 0x005800ff34007388 */ /* 0x0003e40000000c00 */
.L_x_7043:
[----:B------:R-:W-:Y:S05]  /*bc10*/  BSYNC.RECONVERGENT B0 ;  /* 0x0000000000007941 */ /* 0x000fea0003800200 */
.L_x_7042:
        /* <DEDUP_REMOVED lines=34> */
.L_x_7047:
[----:B------:R2:W-:Y:S01]  /*be40*/  STS.128 [R52+0x6000], RZ ;  /* 0x006000ff34007388 */ /* 0x0005e20000000c00 */
[----:B------:R-:W-:Y:S05]  /*be50*/  BRA `(.L_x_7048) ;  /* 0x0000000000047947 */ /* 0x000fea0003800000 */
.L_x_7046:
[----:B------:R4:W-:Y:S02]  /*be60*/  STS.128 [R52+0x6000], RZ ;  /* 0x006000ff34007388 */ /* 0x0009e40000000c00 */
.L_x_7048:
[----:B------:R-:W-:Y:S05]  /*be70*/  BSYNC.RECONVERGENT B0 ;  /* 0x0000000000007941 */ /* 0x000fea0003800200 */
.L_x_7045:
        /* <DEDUP_REMOVED lines=16> */
.L_x_7051:
[----:B------:R1:W-:Y:S02]  /*bf80*/  STS.128 [R52+0x6800], RZ ;  /* 0x006800ff34007388 */ /* 0x0003e40000000c00 */
.L_x_7050:
[----:B------:R-:W-:Y:S05]  /*bf90*/  BSYNC.RECONVERGENT B0 ;  /* 0x0000000000007941 */ /* 0x000fea0003800200 */
.L_x_7049:
        /* <DEDUP_REMOVED lines=15> */
.L_x_7054:
[----:B------:R1:W-:Y:S02]  /*c090*/  STS.128 [R52+0x7000], RZ ;  /* 0x007000ff34007388 */ /* 0x0003e40000000c00 */
.L_x_7053:
[----:B------:R-:W-:Y:S05]  /*c0a0*/  BSYNC.RECONVERGENT B0 ;  /* 0x0000000000007941 */ /* 0x000fea0003800200 */
.L_x_7052:
        /* <DEDUP_REMOVED lines=15> */
.L_x_7057:
[----:B------:R1:W-:Y:S02]  /*c1a0*/  STS.128 [R52+0x7800], RZ ;  /* 0x007800ff34007388 */ /* 0x0003e40000000c00 */
.L_x_7056:
[----:B------:R-:W-:Y:S05]  /*c1b0*/  BSYNC.RECONVERGENT B0 ;  /* 0x0000000000007941 */ /* 0x000fea0003800200 */
.L_x_7055:
        /* <DEDUP_REMOVED lines=18> */
.L_x_7060:
[----:B------:R1:W-:Y:S02]  /*c2e0*/  STS.128 [R52+0x8000], RZ ;  /* 0x008000ff34007388 */ /* 0x0003e40000000c00 */
.L_x_7059:
[----:B------:R-:W-:Y:S05]  /*c2f0*/  BSYNC.RECONVERGENT B0 ;  /* 0x0000000000007941 */ /* 0x000fea0003800200 */
.L_x_7058:
        /* <DEDUP_REMOVED lines=15> */
.L_x_7063:
[----:B------:R1:W-:Y:S02]  /*c3f0*/  STS.128 [R52+0x8800], RZ ;  /* 0x008800ff34007388 */ /* 0x0003e40000000c00 */
.L_x_7062:
[----:B------:R-:W-:Y:S05]  /*c400*/  BSYNC.RECONVERGENT B0 ;  /* 0x0000000000007941 */ /* 0x000fea0003800200 */
.L_x_7061:
        /* <DEDUP_REMOVED lines=18> */
.L_x_7066:
[----:B------:R1:W-:Y:S02]  /*c530*/  STS.128 [R52+0x9000], RZ ;  /* 0x009000ff34007388 */ /* 0x0003e40000000c00 */
.L_x_7065:
[----:B------:R-:W-:Y:S05]  /*c540*/  BSYNC.RECONVERGENT B0 ;  /* 0x0000000000007941 */ /* 0x000fea0003800200 */
.L_x_7064:
        /* <DEDUP_REMOVED lines=17> */
.L_x_7069:
[----:B------:R1:W-:Y:S02]  /*c660*/  STS.128 [R52+0x9800], RZ ;  /* 0x009800ff34007388 */ /* 0x0003e40000000c00 */
.L_x_7068:
[----:B------:R-:W-:Y:S05]  /*c670*/  BSYNC.RECONVERGENT B0 ;  /* 0x0000000000007941 */ /* 0x000fea0003800200 */
.L_x_7067:
[----:B------:R-:W-:Y:S01]  /*c680*/  IMAD.SHL.U32 R2, R65, 0x400, RZ ;  /* 0x0000040041027824 */ /* 0x000fe200078e00ff */
[----:B------:R-:W-:Y:S01]  /*c690*/  LOP3.LUT R69, R69, 0x8, R64, 0x78, !PT ;  /* 0x0000000845457812 */ /* 0x000fe200078e7840 */
[----:B------:R-:W-:Y:S01]  /*c6a0*/  IMAD.MOV.U32 R5, RZ, RZ, 0x20 ;  /* 0x00000020ff057424 */ /* 0x000fe200078e00ff */
[----:B------:R-:W-:Y:S01]  /*c6b0*/  LEA R159, R159, UR5, 0x1 ;  /* 0x000000059f9f7c11 */ /* 0x000fe2000f8e08ff */
[----:B------:R-:W-:Y:S01]  /*c6c0*/  IMAD.MOV.U32 R7, RZ, RZ, 0x40 ;  /* 0x00000040ff077424 */ /* 0x000fe200078e00ff */
[----:B------:R-:W-:Y:S01]  /*c6d0*/  LOP3.LUT R2, R2, 0x400, RZ, 0xc0, !PT ;  /* 0x0000040002027812 */ /* 0x000fe200078ec0ff */
[----:B------:R-:W5:Y:S01]  /*c6e0*/  LDCU UR14, c[0x0][0x50c] ;  /* 0x0000a180ff0e77ac */ /* 0x000f620008000800 */
[----:B------:R-:W-:Y:S01]  /*c6f0*/  R2P PR, R64, 0x6 ;  /* 0x0000000640007804 */ /* 0x000fe20000000000 */
[----:B------:R-:W0:Y:S01]  /*c700*/  LDGDEPBAR ;  /* 0x00000000000079af */ /* 0x000e220000000000 */
[C---:B------:R-:W-:Y:S01]  /*c710*/  VIMNMX R102, PT, PT, R128.reuse, R63, PT ;  /* 0x0000003f80667248 */ /* 0x040fe20003fe0100 */
[----:B------:R-:W-:Y:S01]  /*c720*/  IMAD R2, R69, 0x2, R2 ;  /* 0x0000000245027824 */ /* 0x000fe200078e0202 */
[----:B------:R-:W-:Y:S01]  /*c730*/  VIADDMNMX R63, R128, 0x8, R63, PT ;  /* 0x00000008803f7846 */ /* 0x000fe2000380013f */
[----:B------:R-:W-:Y:S01]  /*c740*/  LDSM.16.M88.4 R68, [R159] ;  /* 0x000000009f44783b */ /* 0x000fe20000000200 */
[----:B------:R-:W-:Y:S01]  /*c750*/  SEL R5, R5, 0xffffffe0, !P1 ;  /* 0xffffffe005057807 */ /* 0x000fe20004800000 */
[----:B------:R-:W-:Y:S01]  /*c760*/  VIADD R158, R2, UR5 ;  /* 0x00000005029e7c36 */ /* 0x000fe20008000000 */
[----:B------:R-:W-:Y:S01]  /*c770*/  SEL R7, R7, 0xffffffc0, !P2 ;  /* 0xffffffc007077807 */ /* 0x000fe20005000000 */
[----:B------:R-:W2:Y:S01]  /*c780*/  LDSM.16.M88.4 R44, [R2+UR5+0x2000] ;  /* 0x00200005022c783b */ /* 0x000ea20008000200 */
[----:B------:R-:W-:Y:S01]  /*c790*/  LOP3.LUT R60, R60, 0xfffffffd, RZ, 0xc0, !PT ;  /* 0xfffffffd3c3c7812 */ /* 0x000fe200078ec0ff */
[----:B------:R-:W-:-:S02]  /*c7a0*/  IMAD.IADD R157, R159, 0x1, R5 ;  /* 0x000000019f9d7824 */ /* 0x000fc400078e0205 */
[----:B------:R-:W3:Y:S01]  /*c7b0*/  LDSM.16.M88.4 R36, [R2+UR5+0x2800] ;  /* 0x002800050224783b */ /* 0x000ee20008000200 */
[C---:B------:R-:W-:Y:S02]  /*c7c0*/  IMAD.IADD R153, R158.reuse, 0x1, R5 ;  /* 0x000000019e997824 */ /* 0x040fe400078e0205 */
[--C-:B------:R-:W-:Y:S01]  /*c7d0*/  IMAD.IADD R156, R159, 0x1, R7.reuse ;  /* 0x000000019f9c7824 */ /* 0x100fe200078e0207 */
[----:B-1----:R-:W1:Y:S01]  /*c7e0*/  LDSM.16.M88.4 R16, [R2+UR5+0x3000] ;  /* 0x003000050210783b */ /* 0x002e620008000200 */
[----:B------:R-:W-:Y:S02]  /*c7f0*/  IMAD.IADD R152, R158, 0x1, R7 ;  /* 0x000000019e987824 */ /* 0x000fe400078e0207 */
[C---:B------:R-:W-:Y:S01]  /*c800*/  IMAD.IADD R155, R5.reuse, 0x1, R156 ;  /* 0x00000001059b7824 */ /* 0x040fe200078e029c */
[----:B------:R-:W4:Y:S01]  /*c810*/  LDSM.16.M88.4 R8, [R2+UR5+0x3800] ;  /* 0x003800050208783b */ /* 0x000f220008000200 */
[----:B------:R-:W-:-:S03]  /*c820*/  IMAD.IADD R151, R5, 0x1, R152 ;  /* 0x0000000105977824 */ /* 0x000fc600078e0298 */
[----:B------:R-:W5:Y:S04]  /*c830*/  LDSM.16.M88.4 R92, [R2+UR5+0x4000] ;  /* 0x00400005025c783b */ /* 0x000f680008000200 */
[----:B------:R-:W5:Y:S04]  /*c840*/  LDSM.16.M88.4 R84, [R2+UR5+0x4800] ;  /* 0x004800050254783b */ /* 0x000f680008000200 */
[----:B------:R-:W5:Y:S04]  /*c850*/  LDSM.16.M88.4 R76, [R2+UR5+0x5000] ;  /* 0x00500005024c783b */ /* 0x000f680008000200 */
[----:B------:R-:W-:Y:S04]  /*c860*/  LDSM.16.M88.4 R124, [R157] ;  /* 0x000000009d7c783b */ /* 0x000fe80000000200 */
[----:B------:R-:W5:Y:S04]  /*c870*/  LDSM.16.M88.4 R28, [R153+0x2000] ;  /* 0x00200000991c783b */ /* 0x000f680000000200 */
[----:B------:R-:W5:Y:S04]  /*c880*/  LDSM.16.M88.4 R32, [R2+UR5+0x5800] ;  /* 0x005800050220783b */ /* 0x000f680008000200 */
[----:B------:R-:W5:Y:S01]  /*c890*/  LDSM.16.M88.4 R96, [R153+0x2800] ;  /* 0x002800009960783b */ /* 0x000f620000000200 */
[C---:B--2---:R-:W-:Y:S03]  /*c8a0*/  HMMA.16816.F32.BF16 R48, R68.reuse, R44, RZ ;  /* 0x0000002c4430723c */ /* 0x044fe600000418ff */
[----:B------:R-:W-:Y:S04]  /*c8b0*/  LDSM.16.M88.4 R64, [R156] ;  /* 0x000000009c40783b */ /* 0x000fe80000000200 */
[----:B------:R-:W2:Y:S01]  /*c8c0*/  LDSM.16.M88.4 R56, [R152+0x2000] ;  /* 0x002000009838783b */ /* 0x000ea20000000200 */
[C---:B------:R-:W-:Y:S03]  /*c8d0*/  HMMA.16816.F32.BF16 R44, R68.reuse, R46, RZ ;  /* 0x0000002e442c723c */ /* 0x040fe600000418ff */
[----:B------:R-:W2:Y:S04]  /*c8e0*/  LDSM.16.M88.4 R120, [R153+0x3000] ;  /* 0x003000009978783b */ /* 0x000ea80000000200 */
[----:B------:R-:W2:Y:S01]  /*c8f0*/  LDSM.16.M88.4 R104, [R153+0x5000] ;  /* 0x005000009968783b */ /* 0x000ea20000000200 */
[C---:B---3--:R-:W-:Y:S03]  /*c900*/  HMMA.16816.F32.BF16 R40, R68.reuse, R36, RZ ;  /* 0x000000244428723c */ /* 0x048fe600000418ff */
[----:B------:R-:W-:Y:S04]  /*c910*/  LDSM.16.M88.4 R116, [R153+0x3800] ;  /* 0x003800009974783b */ /* 0x000fe80000000200 */
[----:B------:R-:W-:Y:S01]  /*c920*/  LDSM.16.M88.4 R112, [R153+0x4000] ;  /* 0x004000009970783b */ /* 0x000fe20000000200 */
[C---:B------:R-:W-:Y:S03]  /*c930*/  HMMA.16816.F32.BF16 R36, R68.reuse, R38, RZ ;  /* 0x000000264424723c */ /* 0x040fe600000418ff */
[----:B------:R-:W-:Y:S05]  /*c940*/  LDSM.16.M88.4 R108, [R153+0x4800] ;  /* 0x00480000996c783b */ /* 0x000fea0000000200 */
[C---:B-1----:R-:W-:Y:S08]  /*c950*/  HMMA.16816.F32.BF16 R20, R68.reuse, R16, RZ ;  /* 0x000000104414723c */ /* 0x042ff000000418ff */
[C---:B----4-:R-:W-:Y:S08]  /*c960*/  HMMA.16816.F32.BF16 R12, R68.reuse, R8, RZ ;  /* 0x00000008440c723c */ /* 0x050ff000000418ff */
[C---:B-----5:R-:W-:Y:S08]  /*c970*/  HMMA.16816.F32.BF16 R24, R68.reuse, R92, RZ ;  /* 0x0000005c4418723c */ /* 0x060ff000000418ff */
        /* <DEDUP_REMOVED lines=14> */
[----:B------:R-:W-:Y:S01]  /*ca60*/  HMMA.16816.F32.BF16 R68, R68, R34, RZ ;  /* 0x000000224444723c */ /* 0x000fe200000418ff */
[----:B------:R-:W3:Y:S07]  /*ca70*/  LDSM.16.M88.4 R32, [R155] ;  /* 0x000000009b20783b */ /* 0x000eee0000000200 */
[C---:B--2---:R-:W-:Y:S08]  /*ca80*/  HMMA.16816.F32.BF16 R48, R64.reuse, R56, R48 ;  /* 0x000000384030723c */ /* 0x044ff00000041830 */
[----:B------:R-:W-:Y:S01]  /*ca90*/  HMMA.16816.F32.BF16 R44, R64, R58, R44 ;  /* 0x0000003a402c723c */ /* 0x000fe2000004182c */
[----:B------:R-:W2:Y:S07]  /*caa0*/  LDSM.16.M88.4 R56, [R152+0x3000] ;  /* 0x003000009838783b */ /* 0x000eae0000000200 */
[C---:B------:R-:W-:Y:S08]  /*cab0*/  HMMA.16816.F32.BF16 R20, R124.reuse, R120, R20 ;  /* 0x000000787c14723c */ /* 0x040ff00000041814 */
[C---:B------:R-:W-:Y:S01]  /*cac0*/  HMMA.16816.F32.BF16 R16, R124.reuse, R122, R16 ;  /* 0x0000007a7c10723c */ /* 0x040fe20000041810 */
[----:B------:R-:W4:Y:S07]  /*cad0*/  LDSM.16.M88.4 R120, [R152+0x2800] ;  /* 0x002800009878783b */ /* 0x000f2e0000000200 */
        /* <DEDUP_REMOVED lines=8> */
[----:B------:R-:W3:Y:S07]  /*cb60*/  LDSM.16.M88.4 R28, [R152+0x4000] ;  /* 0x00400000981c783b */ /* 0x000eee0000000200 */
[----:B--2---:R-:W-:Y:S03]  /*cb70*/  HMMA.16816.F32.BF16 R20, R64, R56, R20 ;  /* 0x000000384014723c */ /* 0x004fe60000041814 */
[----:B------:R-:W-:-:S05]  /*cb80*/  FMUL.FTZ R48, R48, UR14 ;  /* 0x0000000e30307c20 */ /* 0x000fca0008410000 */
[----:B------:R-:W-:Y:S01]  /*cb90*/  HMMA.16816.F32.BF16 R16, R64, R58, R16 ;  /* 0x0000003a4010723c */ /* 0x000fe20000041810 */
[----:B------:R-:W2:Y:S07]  /*cba0*/  LDSM.16.M88.4 R56, [R151+0x3000] ;  /* 0x003000009738783b */ /* 0x000eae0000000200 */
[----:B------:R-:W-:Y:S01]  /*cbb0*/  HMMA.16816.F32.BF16 R12, R124, R116, R12 ;  /* 0x000000747c0c723c */ /* 0x000fe2000004180c */
[----:B------:R-:W-:-:S06]  /*cbc0*/  FMUL.FTZ R117, R44, UR14 ;  /* 0x0000000e2c757c20 */ /* 0x000fcc0008410000 */
[----:B------:R-:W-:Y:S01]  /*cbd0*/  MUFU.TANH R117, R117 ;  /* 0x0000007500757308 */ /* 0x000fe20000002400 */
        /* <DEDUP_REMOVED lines=8> */
[----:B------:R-:W5:Y:S01]  /*cc60*/  MUFU.TANH R115, R115 ;  /* 0x0000007300737308 */ /* 0x000f620000002400 */
[C---:B----4-:R-:W-:Y:S08]  /*cc70*/  HMMA.16816.F32.BF16 R40, R64.reuse, R120, R40 ;  /* 0x000000784028723c */ /* 0x050ff00000041828 */
[----:B------:R-:W-:Y:S08]  /*cc80*/  HMMA.16816.F32.BF16 R36, R64, R122, R36 ;  /* 0x0000007a4024723c */ /* 0x000ff00000041824 */
[C---:B------:R-:W-:Y:S01]  /*cc90*/  HMMA.16816.F32.BF16 R88, R124.reuse, R108, R88 ;  /* 0x0000006c7c58723c */ /* 0x040fe20000041858 */
[----:B------:R4:W-:Y:S07]  /*cca0*/  MUFU.TANH R109, R48 ;  /* 0x00000030006d7308 */ /* 0x0009ee0000002400 */
[----:B------:R-:W-:Y:S01]  /*ccb0*/  HMMA.16816.F32.BF16 R84, R124, R110, R84 ;  /* 0x0000006e7c54723c */ /* 0x000fe20000041854 */
[----:B------:R-:W-:-:S06]  /*ccc0*/  FMUL.FTZ R111, R50, UR14 ;  /* 0x0000000e326f7c20 */ /* 0x000fcc0008410000 */
[----:B------:R-:W-:Y:S01]  /*ccd0*/  MUFU.TANH R111, R111 ;  /* 0x0000006f006f7308 */ /* 0x000fe20000002400 */
[C---:B-1----:R-:W-:Y:S01]  /*cce0*/  HMMA.16816.F32.BF16 R12, R64.reuse, R96, R12 ;  /* 0x00000060400c723c */ /* 0x042fe2000004180c */
[----:B------:R-:W-:Y:S01]  /*ccf0*/  FMUL.FTZ R97, R46, UR14 ;  /* 0x0000000e2e617c20 */ /* 0x000fe20008410000 */
[----:B----4-:R-:W1:Y:S05]  /*cd00*/  LDSM.16.M88.4 R48, [R152+0x4800] ;  /* 0x004800009830783b */ /* 0x010e6a0000000200 */
[----:B------:R-:W-:Y:S01]  /*cd10*/  MUFU.TANH R97, R97 ;  /* 0x0000006100617308 */ /* 0x000fe20000002400 */
[----:B------:R-:W-:Y:S01]  /*cd20*/  HMMA.16816.F32.BF16 R8, R64, R98, R8 ;  /* 0x000000624008723c */ /* 0x000fe20000041808 */
[----:B------:R-:W-:-:S02]  /*cd30*/  FMUL.FTZ R99, R47, UR14 ;  /* 0x0000000e2f637c20 */ /* 0x000fc40008410000 */
[----:B------:R-:W4:Y:S04]  /*cd40*/  LDSM.16.M88.4 R44, [R152+0x5000] ;  /* 0x00500000982c783b */ /* 0x000f280000000200 */
[----:B------:R-:W-:Y:S01]  /*cd50*/  MUFU.TANH R99, R99 ;  /* 0x0000006300637308 */ /* 0x000fe20000002400 */
[----:B------:R-:W-:Y:S08]  /*cd60*/  HMMA.16816.F32.BF16 R40, R32, R72, R40 ;  /* 0x000000482028723c */ /* 0x000ff00000041828 */
[----:B---3--:R-:W-:Y:S08]  /*cd70*/  HMMA.16816.F32.BF16 R24, R64, R28, R24 ;  /* 0x0000001c4018723c */ /* 0x008ff00000041818 */
[----:B------:R-:W-:Y:S01]  /*cd80*/  HMMA.16816.F32.BF16 R36, R32, R74, R36 ;  /* 0x0000004a2024723c */ /* 0x000fe20000041824 */
[----:B------:R-:W3:Y:S02]  /*cd90*/  LDSM.16.M88.4 R72, [R152+0x5800] ;  /* 0x005800009848783b */ /* 0x000ee40000000200 */
[----:B------:R-:W-:Y:S01]  /*cda0*/  FMUL.FTZ R40, R40, UR14 ;  /* 0x0000000e28287c20 */ /* 0x000fe20008410000 */
[----:B------:R-:W-:Y:S01]  /*cdb0*/  FMUL.FTZ R41, R41, UR14 ;  /* 0x0000000e29297c20 */ /* 0x000fe20008410000 */
[----:B------:R-:W-:-:S02]  /*cdc0*/  FMUL.FTZ R42, R42, UR14 ;  /* 0x0000000e2a2a7c20 */ /* 0x000fc40008410000 */
[----:B------:R-:W-:Y:S01]  /*cdd0*/  MUFU.TANH R121, R40 ;  /* 0x0000002800797308 */ /* 0x000fe20000002400 */
[----:B------:R-:W-:Y:S01]  /*cde0*/  HMMA.16816.F32.BF16 R92, R64, R30, R92 ;  /* 0x0000001e405c723c */ /* 0x000fe2000004185c */
[----:B------:R-:W5:Y:S06]  /*cdf0*/  LDSM.16.M88.4 R28, [R151+0x3800] ;  /* 0x00380000971c783b */ /* 0x000f6c0000000200 */
[----:B------:R-:W-:Y:S01]  /*ce00*/  MUFU.TANH R123, R41 ;  /* 0x00000029007b7308 */ /* 0x000fe20000002400 */
[----:B--2---:R-:W-:Y:S03]  /*ce10*/  HMMA.16816.F32.BF16 R20, R32, R56, R20 ;  /* 0x000000382014723c */ /* 0x004fe60000041814 */
[----:B------:R-:W-:Y:S01]  /*ce20*/  FMUL.FTZ R36, R36, UR14 ;  /* 0x0000000e24247c20 */ /* 0x000fe20008410000 */
[----:B------:R-:W-:Y:S01]  /*ce30*/  FMUL.FTZ R57, R37, UR14 ;  /* 0x0000000e25397c20 */ /* 0x000fe20008410000 */
[----:B------:R-:W-:Y:S01]  /*ce40*/  FMUL.FTZ R127, R38, UR14 ;  /* 0x0000000e267f7c20 */ /* 0x000fe20008410000 */
[----:B------:R-:W-:Y:S01]  /*ce50*/  FMUL.FTZ R131, R39, UR14 ;  /* 0x0000000e27837c20 */ /* 0x000fe20008410000 */
[----:B------:R2:W-:Y:S01]  /*ce60*/  MUFU.TANH R125, R42 ;  /* 0x0000002a007d7308 */ /* 0x0005e20000002400 */
[----:B-1----:R-:W-:Y:S01]  /*ce70*/  HMMA.16816.F32.BF16 R88, R64, R48, R88 ;  /* 0x000000304058723c */ /* 0x002fe20000041858 */
[----:B------:R-:W-:-:S06]  /*ce80*/  FMUL.FTZ R49, R43, UR14 ;  /* 0x0000000e2b317c20 */ /* 0x000fcc0008410000 */
[----:B------:R-:W-:Y:S01]  /*ce90*/  MUFU.TANH R127, R127 ;  /* 0x0000007f007f7308 */ /* 0x000fe20000002400 */
[----:B------:R-:W-:Y:S03]  /*cea0*/  HMMA.16816.F32.BF16 R84, R64, R50, R84 ;  /* 0x000000324054723c */ /* 0x000fe60000041854 */
[----:B------:R-:W-:-:S04]  /*ceb0*/  FMUL.FTZ R20, R20, UR14 ;  /* 0x0000000e14147c20 */ /* 0x000fc80008410000 */
[----:B------:R1:W-:Y:S01]  /*cec0*/  MUFU.TANH R51, R36 ;  /* 0x0000002400337308 */ /* 0x0003e20000002400 */
[C---:B----4-:R-:W-:Y:S01]  /*ced0*/  HMMA.16816.F32.BF16 R80, R64.reuse, R44, R80 ;  /* 0x0000002c4050723c */ /* 0x050fe20000041850 */
[----:B--2---:R-:W2:Y:S06]  /*cee0*/  LDSM.16.M88.4 R40, [R151+0x4000] ;  /* 0x004000009728783b */ /* 0x004eac0000000200 */
[----:B------:R-:W-:Y:S01]  /*cef0*/  MUFU.TANH R57, R57 ;  /* 0x0000003900397308 */ /* 0x000fe20000002400 */
[C---:B------:R-:W-:Y:S01]  /*cf00*/  HMMA.16816.F32.BF16 R76, R64.reuse, R46, R76 ;  /* 0x0000002e404c723c */ /* 0x040fe2000004184c */
[----:B------:R-:W-:Y:S06]  /*cf10*/  LDSM.16.M88.4 R44, [R151+0x5000] ;  /* 0x00500000972c783b */ /* 0x000fec0000000200 */
[----:B------:R-:W-:Y:S01]  /*cf20*/  MUFU.TANH R131, R131 ;  /* 0x0000008300837308 */ /* 0x000fe20000002400 */
[----:B---3--:R-:W-:Y:S01]  /*cf30*/  HMMA.16816.F32.BF16 R104, R64, R72, R104 ;  /* 0x000000484068723c */ /* 0x008fe20000041868 */
[----:B-1----:R-:W1:Y:S06]  /*cf40*/  LDSM.16.M88.4 R36, [R151+0x4800] ;  /* 0x004800009724783b */ /* 0x002e6c0000000200 */
[----:B------:R3:W-:Y:S01]  /*cf50*/  MUFU.TANH R73, R20 ;  /* 0x0000001400497308 */ /* 0x0007e20000002400 */
[----:B------:R-:W-:Y:S01]  /*cf60*/  HMMA.16816.F32.BF16 R16, R32, R58, R16 ;  /* 0x0000003a2010723c */ /* 0x000fe20000041810 */
[----:B------:R-:W-:-:S06]  /*cf70*/  FMUL.FTZ R59, R21, UR14 ;  /* 0x0000000e153b7c20 */ /* 0x000fcc0008410000 */
[----:B------:R-:W-:Y:S01]  /*cf80*/  MUFU.TANH R49, R49 ;  /* 0x0000003100317308 */ /* 0x000fe20000002400 */
[----:B------:R-:W-:Y:S01]  /*cf90*/  HMMA.16816.F32.BF16 R68, R64, R74, R68 ;  /* 0x0000004a4044723c */ /* 0x000fe20000041844 */
[----:B------:R-:W-:-:S06]  /*cfa0*/  FMUL.FTZ R65, R22, UR14 ;  /* 0x0000000e16417c20 */ /* 0x000fcc0008410000 */
[----:B------:R-:W-:Y:S01]  /*cfb0*/  MUFU.TANH R65, R65 ;  /* 0x0000004100417308 */ /* 0x000fe20000002400 */
[C---:B-----5:R-:W-:Y:S01]  /*cfc0*/  HMMA.16816.F32.BF16 R12, R32.reuse, R28, R12 ;  /* 0x0000001c200c723c */ /* 0x060fe2000004180c */
[----:B------:R-:W-:Y:S02]  /*cfd0*/  FMUL.FTZ R29, R23, UR14 ;  /* 0x0000000e171d7c20 */ /* 0x000fe40008410000 */
[----:B---3--:R-:W3:Y:S01]  /*cfe0*/  LDSM.16.M88.4 R20, [R151+0x5800] ;  /* 0x005800009714783b */ /* 0x008ee20000000200 */
[----:B------:R-:W-:Y:S01]  /*cff0*/  FMUL.FTZ R19, R19, UR14 ;  /* 0x0000000e13137c20 */ /* 0x000fe20008410000 */
[----:B------:R-:W-:Y:S01]  /*d000*/  FMUL.FTZ R16, R16, UR14 ;  /* 0x0000000e10107c20 */ /* 0x000fe20008410000 */
[----:B------:R-:W-:Y:S01]  /*d010*/  FMUL.FTZ R18, R18, UR14 ;  /* 0x0000000e12127c20 */ /* 0x000fe20008410000 */
[----:B------:R-:W-:Y:S01]  /*d020*/  MUFU.TANH R59, R59 ;  /* 0x0000003b003b7308 */ /* 0x000fe20000002400 */
[----:B--2---:R-:W-:Y:S01]  /*d030*/  HMMA.16816.F32.BF16 R92, R32, R42, R92 ;  /* 0x0000002a205c723c */ /* 0x004fe2000004185c */
[----:B------:R-:W-:Y:S01]  /*d040*/  FMUL.FTZ R17, R17, UR14 ;  /* 0x0000000e11117c20 */ /* 0x000fe20008410000 */
[----:B------:R-:W-:-:S05]  /*d050*/  DEPBAR.LE SB0, 0x0 ;  /* 0x000080000000791a */ /* 0x000fca0000000000 */
[----:B------:R-:W-:Y:S01]  /*d060*/  MUFU.TANH R29, R29 ;  /* 0x0000001d001d7308 */ /* 0x000fe20000002400 */
[C---:B------:R-:W-:Y:S03]  /*d070*/  HMMA.16816.F32.BF16 R8, R32.reuse, R30, R8 ;  /* 0x0000001e2008723c */ /* 0x040fe60000041808 */
[----:B------:R-:W-:Y:S01]  /*d080*/  FMUL.FTZ R13, R13, UR14 ;  /* 0x0000000e0d0d7c20 */ /* 0x000fe20008410000 */
[----:B------:R-:W-:Y:S01]  /*d090*/  FMUL.FTZ R12, R12, UR14 ;  /* 0x0000000e0c0c7c20 */ /* 0x000fe20008410000 */
[----:B------:R-:W-:Y:S01]  /*d0a0*/  FMUL.FTZ R14, R14, UR14 ;  /* 0x0000000e0e0e7c20 */ /* 0x000fe20008410000 */
[----:B------:R-:W-:Y:S01]  /*d0b0*/  FMUL.FTZ R15, R15, UR14 ;  /* 0x0000000e0f0f7c20 */ /* 0x000fe20008410000 */
[----:B------:R-:W-:Y:S01]  /*d0c0*/  MUFU.TANH R43, R13 ;  /* 0x0000000d002b7308 */ /* 0x000fe20000002400 */
[C---:B-1----:R-:W-:Y:S03]  /*d0d0*/  HMMA.16816.F32.BF16 R88, R32.reuse, R36, R88 ;  /* 0x000000242058723c */ /* 0x042fe60000041858 */
[----:B------:R-:W-:Y:S01]  /*d0e0*/  FMUL.FTZ R92, R92, UR14 ;  /* 0x0000000e5c5c7c20 */ /* 0x000fe20008410000 */
[----:B------:R-:W-:Y:S01]  /*d0f0*/  FMUL.FTZ R94, R94, UR14 ;  /* 0x0000000e5e5e7c20 */ /* 0x000fe20008410000 */
[----:B------:R-:W-:Y:S01]  /*d100*/  FMUL.FTZ R93, R93, UR14 ;  /* 0x0000000e5d5d7c20 */ /* 0x000fe20008410000 */
[----:B------:R-:W-:Y:S01]  /*d110*/  FMUL.FTZ R95, R95, UR14 ;  /* 0x0000000e5f5f7c20 */ /* 0x000fe20008410000 */
[----:B------:R-:W-:Y:S01]  /*d120*/  MUFU.TANH R37, R19 ;  /* 0x0000001300257308 */ /* 0x000fe20000002400 */
[----:B------:R-:W-:Y:S03]  /*d130*/  HMMA.16816.F32.BF16 R84, R32, R38, R84 ;  /* 0x000000262054723c */ /* 0x000fe60000041854 */
[----:B------:R-:W-:Y:S01]  /*d140*/  FMUL.FTZ R11, R11, UR14 ;  /* 0x0000000e0b0b7c20 */ /* 0x000fe20008410000 */
[----:B------:R-:W-:-:S03]  /*d150*/  FMUL.FTZ R10, R10, UR14 ;  /* 0x0000000e0a0a7c20 */ /* 0x000fc60008410000 */
[----:B------:R1:W-:Y:S01]  /*d160*/  MUFU.TANH R31, R16 ;  /* 0x00000010001f7308 */ /* 0x0003e20000002400 */
[C---:B------:R-:W-:Y:S03]  /*d170*/  HMMA.16816.F32.BF16 R80, R32.reuse, R44, R80 ;  /* 0x0000002c2050723c */ /* 0x040fe60000041850 */
[----:B------:R-:W-:Y:S01]  /*d180*/  FMUL.FTZ R88, R88, UR14 ;  /* 0x0000000e58587c20 */ /* 0x000fe20008410000 */
[----:B------:R-:W-:Y:S01]  /*d190*/  FMUL.FTZ R90, R90, UR14 ;  /* 0x0000000e5a5a7c20 */ /* 0x000fe20008410000 */
[----:B------:R-:W-:Y:S01]  /*d1a0*/  FMUL.FTZ R89, R89, UR14 ;  /* 0x0000000e59597c20 */ /* 0x000fe20008410000 */
[----:B------:R-:W-:Y:S01]  /*d1b0*/  FMUL.FTZ R91, R91, UR14 ;  /* 0x0000000e5b5b7c20 */ /* 0x000fe20008410000 */
[----:B------:R2:W-:Y:S01]  /*d1c0*/  MUFU.TANH R39, R12 ;  /* 0x0000000c00277308 */ /* 0x0005e20000002400 */
[C---:B---3--:R-:W-:Y:S03]  /*d1d0*/  HMMA.16816.F32.BF16 R68, R32.reuse, R22, R68 ;  /* 0x000000162044723c */ /* 0x048fe60000041844 */
[----:B------:R-:W-:Y:S01]  /*d1e0*/  FMUL.FTZ R84, R84, UR14 ;  /* 0x0000000e54547c20 */ /* 0x000fe20008410000 */
[----:B------:R-:W-:Y:S01]  /*d1f0*/  FMUL.FTZ R86, R86, UR14 ;  /* 0x0000000e56567c20 */ /* 0x000fe20008410000 */
[----:B------:R-:W-:Y:S01]  /*d200*/  FMUL.FTZ R87, R87, UR14 ;  /* 0x0000000e57577c20 */ /* 0x000fe20008410000 */
[----:B------:R-:W-:Y:S01]  /*d210*/  FMUL.FTZ R85, R85, UR14 ;  /* 0x0000000e55557c20 */ /* 0x000fe20008410000 */
[----:B------:R3:W-:Y:S01]  /*d220*/  MUFU.TANH R45, R14 ;  /* 0x0000000e002d7308 */ /* 0x0007e20000002400 */
[----:B-1----:R-:W-:Y:S01]  /*d230*/  IMAD.IADD R16, R54, 0x1, R53 ;  /* 0x0000000136107824 */ /* 0x002fe200078e0235 */
[----:B------:R-:W-:Y:S02]  /*d240*/  HMMA.16816.F32.BF16 R24, R32, R40, R24 ;  /* 0x000000282018723c */ /* 0x000fe40000041818 */
[----:B------:R-:W-:Y:S01]  /*d250*/  FMUL.FTZ R80, R80, UR14 ;  /* 0x0000000e50507c20 */ /* 0x000fe20008410000 */
[----:B------:R-:W-:-:S02]  /*d260*/  VIADD R28, R16, 0x10 ;  /* 0x00000010101c7836 */ /* 0x000fc40000000000 */
[----:B------:R-:W-:Y:S01]  /*d270*/  FMUL.FTZ R82, R82, UR14 ;  /* 0x0000000e52527c20 */ /* 0x000fe20008410000 */
[C---:B------:R-:W-:Y:S01]  /*d280*/  VIADD R30, R16.reuse, 0x20 ;  /* 0x00000020101e7836 */ /* 0x040fe20000000000 */
[----:B------:R1:W-:Y:S01]  /*d290*/  MUFU.TANH R75, R11 ;  /* 0x0000000b004b7308 */ /* 0x0003e20000002400 */
[C---:B--2---:R-:W-:Y:S01]  /*d2a0*/  VIADD R12, R16.reuse, 0x78 ;  /* 0x00000078100c7836 */ /* 0x044fe20000000000 */
[C---:B------:R-:W-:Y:S01]  /*d2b0*/  HMMA.16816.F32.BF16 R104, R32.reuse, R20, R104 ;  /* 0x000000142068723c */ /* 0x040fe20000041868 */
[----:B------:R-:W-:Y:S02]  /*d2c0*/  VIADD R23, R16, 0x11 ;  /* 0x0000001110177836 */ /* 0x000fe40000000000 */
[----:B------:R-:W-:Y:S01]  /*d2d0*/  FMUL.FTZ R13, R68, UR14 ;  /* 0x0000000e440d7c20 */ /* 0x000fe20008410000 */
[----:B------:R-:W-:Y:S01]  /*d2e0*/  FMUL.FTZ R19, R70, UR14 ;  /* 0x0000000e46137c20 */ /* 0x000fe20008410000 */
[C---:B------:R-:W-:Y:S01]  /*d2f0*/  ISETP.GE.AND P1, PT, R12.reuse, R102, PT ;  /* 0x000000660c00720c */ /* 0x040fe20003f26270 */
[----:B------:R-:W-:Y:S01]  /*d300*/  FMUL.FTZ R81, R81, UR14 ;  /* 0x0000000e51517c20 */ /* 0x000fe20008410000 */
[-C--:B------:R-:W-:Y:S01]  /*d310*/  ISETP.GE.AND P0, PT, R12, R63.reuse, PT ;  /* 0x0000003f0c00720c */ /* 0x080fe20003f06270 */
[----:B---3--:R-:W-:Y:S01]  /*d320*/  VIADD R14, R16, 0x1 ;  /* 0x00000001100e7836 */ /* 0x008fe20000000000 */
[----:B------:R-:W2:Y:S01]  /*d330*/  MUFU.TANH R13, R13 ;  /* 0x0000000d000d7308 */ /* 0x000ea20000002400 */
[----:B------:R-:W-:Y:S01]  /*d340*/  I2FP.F32.S32 R12, R12 ;  /* 0x0000000c000c7245 */ /* 0x000fe20000201400 */
[----:B------:R-:W-:Y:S01]  /*d350*/  HMMA.16816.F32.BF16 R76, R32, R46, R76 ;  /* 0x0000002e204c723c */ /* 0x000fe2000004184c */
[----:B------:R-:W-:Y:S01]  /*d360*/  FMUL.FTZ R35, R9, UR14 ;  /* 0x0000000e09237c20 */ /* 0x000fe20008410000 */
[C---:B------:R-:W-:Y:S01]  /*d370*/  ISETP.GE.AND P2, PT, R14.reuse, R102, PT ;  /* 0x000000660e00720c */ /* 0x040fe20003f46270 */
[----:B------:R-:W-:Y:S01]  /*d380*/  FMUL.FTZ R9, R25, UR14 ;  /* 0x0000000e19097c20 */ /* 0x000fe20008410000 */
[----:B------:R-:W-:Y:S01]  /*d390*/  ISETP.GE.AND P3, PT, R14, R63, PT ;  /* 0x0000003f0e00720c */ /* 0x000fe20003f66270 */
[----:B------:R-:W-:Y:S01]  /*d3a0*/  FMUL.FTZ R2, R24, UR14 ;  /* 0x0000000e18027c20 */ /* 0x000fe20008410000 */
[----:B------:R-:W3:Y:S01]  /*d3b0*/  MUFU.TANH R19, R19 ;  /* 0x0000001300137308 */ /* 0x000ee20000002400 */
[----:B------:R-:W-:Y:S01]  /*d3c0*/  I2FP.F32.S32 R14, R14 ;  /* 0x0000000e000e7245 */ /* 0x000fe20000201400 */
[----:B------:R-:W-:Y:S01]  /*d3d0*/  FMUL.FTZ R27, R27, UR14 ;  /* 0x0000000e1b1b7c20 */ /* 0x000fe20008410000 */
[----:B------:R-:W-:Y:S01]  /*d3e0*/  FMUL.FTZ R22, R107, UR14 ;  /* 0x0000000e6b167c20 */ /* 0x000fe20008410000 */
[----:B------:R-:W-:Y:S01]  /*d3f0*/  FMUL.FTZ R24, R105, UR14 ;  /* 0x0000000e69187c20 */ /* 0x000fe20008410000 */
[----:B------:R-:W-:Y:S01]  /*d400*/  FMUL.FTZ R33, R8, UR14 ;  /* 0x0000000e08217c20 */ /* 0x000fe20008410000 */
[----:B-1----:R-:W-:Y:S01]  /*d410*/  FFMA.FTZ R11, R0, R14, R115 ;  /* 0x0000000e000b7223 */ /* 0x002fe20000010073 */
[----:B------:R-:W-:Y:S01]  /*d420*/  FMUL.FTZ R8, R26, UR14 ;  /* 0x0000000e1a087c20 */ /* 0x000fe20008410000 */
[----:B------:R1:W-:Y:S01]  /*d430*/  MUFU.TANH R47, R10 ;  /* 0x0000000a002f7308 */ /* 0x0003e20000002400 */
[----:B--2---:R-:W-:Y:S01]  /*d440*/  FFMA.FTZ R13, R0, R12, R13 ;  /* 0x0000000c000d7223 */ /* 0x004fe2000001000d */
[C---:B------:R-:W-:Y:S01]  /*d450*/  VIADD R34, R16.reuse, 0x29 ;  /* 0x0000002910227836 */ /* 0x040fe20000000000 */
[----:B------:R-:W-:Y:S01]  /*d460*/  FSEL R11, R11, -INF , !P3 ;  /* 0xff8000000b0b7808 */ /* 0x000fe20005800000 */
[----:B------:R-:W-:-:S02]  /*d470*/  VIADD R32, R16, 0x21 ;  /* 0x0000002110207836 */ /* 0x000fc40000000000 */
[----:B------:R-:W-:Y:S01]  /*d480*/  FMUL.FTZ R26, R106, UR14 ;  /* 0x0000000e6a1a7c20 */ /* 0x000fe20008410000 */
[----:B------:R-:W-:Y:S01]  /*d490*/  FSEL R48, R13, -INF , !P1 ;  /* 0xff8000000d307808 */ /* 0x000fe20004800000 */
[----:B------:R-:W-:Y:S01]  /*d4a0*/  FMUL.FTZ R76, R76, UR14 ;  /* 0x0000000e4c4c7c20 */ /* 0x000fe20008410000 */
[----:B------:R2:W-:Y:S01]  /*d4b0*/  MUFU.TANH R107, R2 ;  /* 0x00000002006b7308 */ /* 0x0005e20000002400 */
[C---:B---3--:R-:W-:Y:S01]  /*d4c0*/  FFMA.FTZ R19, R0.reuse, R12, R19 ;  /* 0x0000000c00137223 */ /* 0x048fe20000010013 */
[----:B------:R-:W-:Y:S01]  /*d4d0*/  FFMA.FTZ R12, R0, R14, R113 ;  /* 0x0000000e000c7223 */ /* 0x000fe20000010071 */
[----:B------:R-:W-:Y:S02]  /*d4e0*/  VIADD R14, R16, 0x9 ;  /* 0x00000009100e7836 */ /* 0x000fe40000000000 */
[----:B------:R-:W-:Y:S01]  /*d4f0*/  FMUL.FTZ R78, R78, UR14 ;  /* 0x0000000e4e4e7c20 */ /* 0x000fe20008410000 */
[----:B------:R-:W-:Y:S01]  /*d500*/  FMUL.FTZ R83, R83, UR14 ;  /* 0x0000000e53537c20 */ /* 0x000fe20008410000 */
[----:B------:R-:W-:Y:S01]  /*d510*/  FSEL R25, R19, -INF , !P0 ;  /* 0xff80000013197808 */ /* 0x000fe20004000000 */
[----:B------:R-:W-:Y:S01]  /*d520*/  VIADD R19, R16, 0x19 ;  /* 0x0000001910137836 */ /* 0x000fe20000000000 */
[----:B------:R-:W-:Y:S01]  /*d530*/  ISETP.GE.AND P6, PT, R14, R102, PT ;  /* 0x000000660e00720c */ /* 0x000fe20003fc6270 */
[----:B-1----:R-:W-:Y:S01]  /*d540*/  VIADD R10, R16, 0x8 ;  /* 0x00000008100a7836 */ /* 0x002fe20000000000 */
[-C--:B------:R-:W-:Y:S01]  /*d550*/  ISETP.GE.AND P1, PT, R14, R63.reuse, PT ;  /* 0x0000003f0e00720c */ /* 0x080fe20003f26270 */
[----:B------:R1:W3:Y:S01]  /*d560*/  MUFU.TANH R41, R18 ;  /* 0x0000001200297308 */ /* 0x0002e20000002400 */
[----:B------:R-:W-:Y:S01]  /*d570*/  I2FP.F32.S32 R13, R14 ;  /* 0x0000000e000d7245 */ /* 0x000fe20000201400 */
[----:B------:R-:W-:Y:S01]  /*d580*/  FMUL.FTZ R77, R77, UR14 ;  /* 0x0000000e4d4d7c20 */ /* 0x000fe20008410000 */
[C---:B------:R-:W-:Y:S01]  /*d590*/  ISETP.GE.AND P4, PT, R10.reuse, R102, PT ;  /* 0x000000660a00720c */ /* 0x040fe20003f86270 */
[----:B------:R-:W-:Y:S01]  /*d5a0*/  FMUL.FTZ R79, R79, UR14 ;  /* 0x0000000e4f4f7c20 */ /* 0x000fe20008410000 */
[----:B------:R-:W-:Y:S01]  /*d5b0*/  ISETP.GE.AND P5, PT, R10, R63, PT ;  /* 0x0000003f0a00720c */ /* 0x000fe20003fa6270 */
[----:B------:R-:W-:Y:S01]  /*d5c0*/  FFMA.FTZ R14, R0, R13, R119 ;  /* 0x0000000d000e7223 */ /* 0x000fe20000010077 */
[----:B------:R-:W-:Y:S01]  /*d5d0*/  I2FP.F32.S32 R10, R10 ;  /* 0x0000000a000a7245 */ /* 0x000fe20000201400 */
[----:B------:R4:W-:Y:S01]  /*d5e0*/  MUFU.TANH R67, R9 ;  /* 0x0000000900437308 */ /* 0x0009e20000002400 */
[----:B------:R-:W-:Y:S01]  /*d5f0*/  ISETP.GE.AND P0, PT, R28, R63, PT ;  /* 0x0000003f1c00720c */ /* 0x000fe20003f06270 */
[----:B------:R-:W-:Y:S01]  /*d600*/  FMUL.FTZ R104, R104, UR14 ;  /* 0x0000000e68687c20 */ /* 0x000fe20008410000 */
[----:B------:R-:W-:Y:S01]  /*d610*/  @P6 LOP3.LUT R60, R60, 0x2, RZ, 0xfc, !PT ;  /* 0x000000023c3c6812 */ /* 0x000fe200078efcff */
[----:B------:R-:W-:Y:S01]  /*d620*/  FFMA.FTZ R20, R0, R10, R117 ;  /* 0x0000000a00147223 */ /* 0x000fe20000010075 */
[----:B------:R-:W-:Y:S01]  /*d630*/  ISETP.GE.AND P6, PT, R28, R102, PT ;  /* 0x000000661c00720c */ /* 0x000fe20003fc6270 */
[----:B------:R-:W-:Y:S01]  /*d640*/  FFMA.FTZ R10, R0, R10, R97 ;  /* 0x0000000a000a7223 */ /* 0x000fe20000010061 */
[----:B------:R-:W-:Y:S01]  /*d650*/  LOP3.LUT R60, R60, 0xfffffffe, RZ, 0xc0, !PT ;  /* 0xfffffffe3c3c7812 */ /* 0x000fe200078ec0ff */
[----:B------:R5:W-:Y:S01]  /*d660*/  MUFU.TANH R97, R27 ;  /* 0x0000001b00617308 */ /* 0x000be20000002400 */
[----:B------:R-:W-:Y:S01]  /*d670*/  I2FP.F32.S32 R28, R28 ;  /* 0x0000001c001c7245 */ /* 0x000fe20000201400 */
[----:B------:R-:W-:Y:S01]  /*d680*/  FMUL.FTZ R69, R69, UR14 ;  /* 0x0000000e45457c20 */ /* 0x000fe20008410000 */
[----:B------:R-:W-:Y:S01]  /*d690*/  @P1 LOP3.LUT R60, R60, 0x1, RZ, 0xfc, !PT ;  /* 0x000000013c3c1812 */ /* 0x000fe200078efcff */
[----:B------:R-:W-:Y:S01]  /*d6a0*/  FMUL.FTZ R71, R71, UR14 ;  /* 0x0000000e47477c20 */ /* 0x000fe20008410000 */
[----:B--2---:R-:W-:Y:S01]  /*d6b0*/  FSEL R2, R12, -INF , !P2 ;  /* 0xff8000000c027808 */ /* 0x004fe20005000000 */
[C---:B------:R-:W-:Y:S01]  /*d6c0*/  FFMA.FTZ R12, R0.reuse, R13, R99 ;  /* 0x0000000d000c7223 */ /* 0x040fe20000010063 */
[CC--:B-1----:R-:W-:Y:S01]  /*d6d0*/  FFMA.FTZ R18, R0.reuse, R28.reuse, R121 ;  /* 0x0000001c00127223 */ /* 0x0c2fe20000010079 */
[----:B------:R-:W-:Y:S01]  /*d6e0*/  FFMA.FTZ R13, R0, R28, R125 ;  /* 0x0000001c000d7223 */ /* 0x000fe2000001007d */
[----:B------:R-:W-:Y:S01]  /*d6f0*/  FSEL R20, R20, -INF , !P4 ;  /* 0xff80000014147808 */ /* 0x000fe20006000000 */
[----:B------:R-:W-:Y:S01]  /*d700*/  VIADD R28, R16, 0x18 ;  /* 0x00000018101c7836 */ /* 0x000fe20000000000 */
[----:B----4-:R-:W-:Y:S01]  /*d710*/  FSEL R9, R10, -INF , !P5 ;  /* 0xff8000000a097808 */ /* 0x010fe20006800000 */
[----:B------:R1:W-:Y:S01]  /*d720*/  MUFU.TANH R113, R8 ;  /* 0x0000000800717308 */ /* 0x0003e20000002400 */
[----:B------:R-:W-:-:S02]  /*d730*/  LOP3.LUT P4, RZ, R60, 0x2, RZ, 0xc0, !PT ;  /* 0x000000023cff7812 */ /* 0x000fc4000788c0ff */
[----:B------:R-:W-:Y:S02]  /*d740*/  LOP3.LUT P5, RZ, R60, 0x1, RZ, 0xc0, !PT ;  /* 0x000000013cff7812 */ /* 0x000fe400078ac0ff */
[----:B------:R-:W-:Y:S02]  /*d750*/  FSEL R14, R14, -INF , !P4 ;  /* 0xff8000000e0e7808 */ /* 0x000fe40006000000 */
[----:B-----5:R-:W-:Y:S01]  /*d760*/  FSEL R27, R12, -INF , !P5 ;  /* 0xff8000000c1b7808 */ /* 0x020fe20006800000 */
[----:B------:R-:W2:Y:S01]  /*d770*/  MUFU.TANH R17, R17 ;  /* 0x0000001100117308 */ /* 0x000ea20000002400 */
[CC--:B------:R-:W-:Y:S02]  /*d780*/  ISETP.GE.AND P3, PT, R28.reuse, R102.reuse, PT ;  /* 0x000000661c00720c */ /* 0x0c0fe40003f66270 */
[----:B------:R-:W-:Y:S02]  /*d790*/  ISETP.GE.AND P4, PT, R28, R63, PT ;  /* 0x0000003f1c00720c */ /* 0x000fe40003f86270 */
[----:B------:R-:W-:-:S02]  /*d7a0*/  ISETP.GE.AND P5, PT, R19, R102, PT ;  /* 0x000000661300720c */ /* 0x000fc40003fa6270 */
[----:B------:R-:W-:Y:S01]  /*d7b0*/  I2FP.F32.S32 R28, R28 ;  /* 0x0000001c001c7245 */ /* 0x000fe20000201400 */
[----:B------:R-:W4:Y:S01]  /*d7c0*/  MUFU.TANH R15, R15 ;  /* 0x0000000f000f7308 */ /* 0x000f220000002400 */
[----:B------:R-:W-:Y:S02]  /*d7d0*/  FSEL R18, R18, -INF , !P6 ;  /* 0xff80000012127808 */ /* 0x000fe40007000000 */
[----:B------:R-:W-:Y:S01]  /*d7e0*/  P2R R12, PR, RZ, 0x20 ;  /* 0x00000020ff0c7803 */ /* 0x000fe20000000000 */
[CC--:B------:R-:W-:Y:S01]  /*d7f0*/  FFMA.FTZ R21, R0.reuse, R28.reuse, R127 ;  /* 0x0000001c00157223 */ /* 0x0c0fe2000001007f */
[----:B------:R-:W-:Y:S01]  /*d800*/  FSEL R13, R13, -INF , !P0 ;  /* 0xff8000000d0d7808 */ /* 0x000fe20004000000 */
[----:B------:R-:W-:Y:S01]  /*d810*/  FFMA.FTZ R10, R0, R28, R51 ;  /* 0x0000001c000a7223 */ /* 0x000fe20000010033 */
[----:B------:R-:W-:Y:S01]  /*d820*/  ISETP.GE.AND P6, PT, R19, R63, PT ;  /* 0x0000003f1300720c */ /* 0x000fe20003fc6270 */
[----:B------:R-:W5:Y:S01]  /*d830*/  MUFU.TANH R33, R33 ;  /* 0x0000002100217308 */ /* 0x000f620000002400 */
[----:B------:R-:W-:-:S02]  /*d840*/  ISETP.GE.AND P5, PT, R30, R102, PT ;  /* 0x000000661e00720c */ /* 0x000fc40003fa6270 */
[----:B------:R-:W-:Y:S02]  /*d850*/  ISETP.GE.AND P0, PT, R30, R63, PT ;  /* 0x0000003f1e00720c */ /* 0x000fe40003f06270 */
[----:B------:R-:W-:Y:S02]  /*d860*/  I2FP.F32.S32 R19, R19 ;  /* 0x0000001300137245 */ /* 0x000fe40000201400 */
[----:B------:R-:W-:Y:S01]  /*d870*/  I2FP.F32.S32 R30, R30 ;  /* 0x0000001e001e7245 */ /* 0x000fe20000201400 */
[----:B------:R-:W5:Y:S01]  /*d880*/  MUFU.TANH R35, R35 ;  /* 0x0000002300237308 */ /* 0x000f620000002400 */
[----:B------:R-:W-:Y:S01]  /*d890*/  FSEL R21, R21, -INF , !P4 ;  /* 0xff80000015157808 */ /* 0x000fe20006000000 */
[C---:B------:R-:W-:Y:S01]  /*d8a0*/  FFMA.FTZ R57, R0.reuse, R19, R57 ;  /* 0x0000001300397223 */ /* 0x040fe20000010039 */
[C---:B------:R-:W-:Y:S01]  /*d8b0*/  ISETP.GE.AND P1, PT, R23.reuse, R102, PT ;  /* 0x000000661700720c */ /* 0x040fe20003f26270 */
[CC--:B------:R-:W-:Y:S01]  /*d8c0*/  FFMA.FTZ R28, R0.reuse, R30.reuse, R73 ;  /* 0x0000001e001c7223 */ /* 0x0c0fe20000010049 */
[----:B------:R-:W-:Y:S01]  /*d8d0*/  FFMA.FTZ R105, R0, R30, R65 ;  /* 0x0000001e00697223 */ /* 0x000fe20000010041 */
[----:B------:R-:W-:Y:S01]  /*d8e0*/  ISETP.GE.AND P2, PT, R23, R63, PT ;  /* 0x0000003f1700720c */ /* 0x000fe20003f46270 */
[----:B------:R-:W-:Y:S01]  /*d8f0*/  VIADD R30, R16, 0x28 ;  /* 0x00000028101e7836 */ /* 0x000fe20000000000 */
[----:B------:R-:W-:Y:S01]  /*d900*/  ISETP.NE.AND P4, PT, R12, RZ, PT ;  /* 0x000000ff0c00720c */ /* 0x000fe20003f85270 */
[----:B------:R-:W-:Y:S01]  /*d910*/  FFMA.FTZ R19, R0, R19, R131 ;  /* 0x0000001300137223 */ /* 0x000fe20000010083 */
[----:B------:R-:W-:Y:S01]  /*d920*/  I2FP.F32.S32 R23, R23 ;  /* 0x0000001700177245 */ /* 0x000fe20000201400 */
[----:B------:R-:W5:Y:S01]  /*d930*/  MUFU.TANH R99, R92 ;  /* 0x0000005c00637308 */ /* 0x000f620000002400 */
[----:B------:R-:W-:-:S02]  /*d940*/  FSEL R10, R10, -INF , !P3 ;  /* 0xff8000000a0a7808 */ /* 0x000fc40005800000 */
[----:B------:R-:W-:Y:S01]  /*d950*/  FSEL R12, R57, -INF , !P4 ;  /* 0xff800000390c7808 */ /* 0x000fe20006000000 */
[-C--:B-1----:R-:W-:Y:S01]  /*d960*/  FFMA.FTZ R8, R0, R23.reuse, R123 ;  /* 0x0000001700087223 */ /* 0x082fe2000001007b */
[----:B------:R-:W-:Y:S01]  /*d970*/  ISETP.GE.AND P3, PT, R30, R102, PT ;  /* 0x000000661e00720c */ /* 0x000fe20003f66270 */
[----:B------:R-:W-:Y:S01]  /*d980*/  FFMA.FTZ R23, R0, R23, R49 ;  /* 0x0000001700177223 */ /* 0x000fe20000010031 */
[----:B------:R-:W-:Y:S01]  /*d990*/  ISETP.GE.AND P4, PT, R30, R63, PT ;  /* 0x0000003f1e00720c */ /* 0x000fe20003f86270 */
[----:B------:R-:W1:Y:S01]  /*d9a0*/  MUFU.TANH R117, R94 ;  /* 0x0000005e00757308 */ /* 0x000e620000002400 */
[----:B------:R-:W-:Y:S02]  /*d9b0*/  I2FP.F32.S32 R30, R30 ;  /* 0x0000001e001e7245 */ /* 0x000fe40000201400 */
[----:B------:R-:W-:Y:S02]  /*d9c0*/  FSEL R19, R19, -INF , !P6 ;  /* 0xff80000013137808 */ /* 0x000fe40007000000 */
[----:B------:R-:W-:Y:S01]  /*d9d0*/  ISETP.GE.AND P6, PT, R34, R102, PT ;  /* 0x000000662200720c */ /* 0x000fe20003fc6270 */
[CC--:B------:R-:W-:Y:S01]  /*d9e0*/  FFMA.FTZ R31, R0.reuse, R30.reuse, R31 ;  /* 0x0000001e001f7223 */ /* 0x0c0fe2000001001f */
[----:B---3--:R-:W-:Y:S01]  /*d9f0*/  FFMA.FTZ R41, R0, R30, R41 ;  /* 0x0000001e00297223 */ /* 0x008fe20000010029 */
[----:B------:R-:W-:Y:S01]  /*da00*/  FSEL R8, R8, -INF , !P1 ;  /* 0xff80000008087808 */ /* 0x000fe20004800000 */
[----:B------:R-:W3:Y:S01]  /*da10*/  MUFU.TANH R93, R93 ;  /* 0x0000005d005d7308 */ /* 0x000ee20000002400 */
[----:B------:R-:W-:-:S02]  /*da20*/  FSEL R23, R23, -INF , !P2 ;  /* 0xff80000017177808 */ /* 0x000fc40005000000 */
[----:B------:R-:W-:Y:S02]  /*da30*/  P2R R30, PR, RZ, 0x40 ;  /* 0x00000040ff1e7803 */ /* 0x000fe40000000000 */
[C---:B------:R-:W-:Y:S02]  /*da40*/  ISETP.GE.AND P1, PT, R32.reuse, R102, PT ;  /* 0x000000662000720c */ /* 0x040fe40003f26270 */
[-C--:B------:R-:W-:Y:S01]  /*da50*/  ISETP.GE.AND P2, PT, R32, R63.reuse, PT ;  /* 0x0000003f2000720c */ /* 0x080fe20003f46270 */
[----:B------:R-:W3:Y:S01]  /*da60*/  MUFU.TANH R95, R95 ;  /* 0x0000005f005f7308 */ /* 0x000ee20000002400 */
[----:B------:R-:W-:Y:S02]  /*da70*/  ISETP.GE.AND P6, PT, R34, R63, PT ;  /* 0x0000003f2200720c */ /* 0x000fe40003fc6270 */
[----:B------:R-:W-:Y:S02]  /*da80*/  I2FP.F32.S32 R32, R32 ;  /* 0x0000002000207245 */ /* 0x000fe40000201400 */
[----:B------:R-:W-:-:S02]  /*da90*/  I2FP.F32.S32 R34, R34 ;  /* 0x0000002200227245 */ /* 0x000fc40000201400 */
[----:B------:R-:W-:Y:S01]  /*daa0*/  FSEL R58, R31, -INF , !P3 ;  /* 0xff8000001f3a7808 */ /* 0x000fe20005800000 */
[CC--:B------:R-:W-:Y:S01]  /*dab0*/  FFMA.FTZ R59, R0.reuse, R32.reuse, R59 ;  /* 0x00000020003b7223 */ /* 0x0c0fe2000001003b */
[C---:B------:R-:W-:Y:S01]  /*dac0*/  FFMA.FTZ R49, R0.reuse, R32, R29 ;  /* 0x0000002000317223 */ /* 0x040fe2000001001d */
[-C--:B------:R-:W-:Y:S01]  /*dad0*/  FFMA.FTZ R37, R0, R34.reuse, R37 ;  /* 0x0000002200257223 */ /* 0x080fe20000010025 */
[----:B------:R-:W-:Y:S01]  /*dae0*/  VIADD R32, R16, 0x30 ;  /* 0x0000003010207836 */ /* 0x000fe20000000000 */
[----:B------:R-:W-:Y:S01]  /*daf0*/  FSEL R28, R28, -INF , !P5 ;  /* 0xff8000001c1c7808 */ /* 0x000fe20006800000 */
[----:B------:R-:W-:Y:S01]  /*db00*/  VIADD R31, R16, 0x39 ;  /* 0x00000039101f7836 */ /* 0x000fe20000000000 */
[----:B------:R-:W-:Y:S01]  /*db10*/  FSEL R105, R105, -INF , !P0 ;  /* 0xff80000069697808 */ /* 0x000fe20004000000 */
[----:B--2---:R-:W-:Y:S01]  /*db20*/  FFMA.FTZ R56, R0, R34, R17 ;  /* 0x0000002200387223 */ /* 0x004fe20000010011 */
[----:B------:R-:W-:Y:S01]  /*db30*/  FSEL R57, R37, -INF , !P6 ;  /* 0xff80000025397808 */ /* 0x000fe20007000000 */
[----:B------:R-:W-:Y:S01]  /*db40*/  VIADD R17, R16, 0x31 ;  /* 0x0000003110117836 */ /* 0x000fe20000000000 */
[C---:B------:R-:W-:Y:S01]  /*db50*/  ISETP.GE.AND P5, PT, R32.reuse, R102, PT ;  /* 0x000000662000720c */ /* 0x040fe20003fa6270 */
[----:B------:R-:W2:Y:S01]  /*db60*/  MUFU.TANH R65, R88 ;  /* 0x0000005800417308 */ /* 0x000ea20000002400 */
[----:B------:R-:W-:-:S02]  /*db70*/  ISETP.GE.AND P0, PT, R32, R63, PT ;  /* 0x0000003f2000720c */ /* 0x000fc40003f06270 */
[----:B------:R-:W-:Y:S02]  /*db80*/  ISETP.GE.AND P6, PT, R31, R102, PT ;  /* 0x000000661f00720c */ /* 0x000fe40003fc6270 */
[----:B------:R-:W-:Y:S02]  /*db90*/  I2FP.F32.S32 R32, R32 ;  /* 0x0000002000207245 */ /* 0x000fe40000201400 */
[----:B------:R-:W-:Y:S01]  /*dba0*/  FSEL R51, R41, -INF , !P4 ;  /* 0xff80000029337808 */ /* 0x000fe20006000000 */
[----:B------:R-:W2:Y:S01]  /*dbb0*/  MUFU.TANH R29, R90 ;  /* 0x0000005a001d7308 */ /* 0x000ea20000002400 */
[----:B------:R-:W-:Y:S01]  /*dbc0*/  ISETP.NE.AND P4, PT, R30, RZ, PT ;  /* 0x000000ff1e00720c */ /* 0x000fe20003f85270 */
[CC--:B------:R-:W-:Y:S01]  /*dbd0*/  FFMA.FTZ R39, R0.reuse, R32.reuse, R39 ;  /* 0x0000002000277223 */ /* 0x0c0fe20000010027 */
[----:B------:R-:W-:Y:S01]  /*dbe0*/  FFMA.FTZ R45, R0, R32, R45 ;  /* 0x00000020002d7223 */ /* 0x000fe2000001002d */
[----:B------:R-:W-:Y:S01]  /*dbf0*/  VIADD R32, R16, 0x38 ;  /* 0x0000003810207836 */ /* 0x000fe20000000000 */
[----:B------:R-:W-:Y:S01]  /*dc00*/  LOP3.LUT R60, R60, 0xfffffffd, RZ, 0xc0, !PT ;  /* 0xfffffffd3c3c7812 */ /* 0x000fe200078ec0ff */
[----:B------:R-:W-:Y:S01]  /*dc10*/  VIADD R30, R16, 0x40 ;  /* 0x00000040101e7836 */ /* 0x000fe20000000000 */
[----:B------:R-:W-:Y:S01]  /*dc20*/  FSEL R56, R56, -INF , !P4 ;  /* 0xff80000038387808 */ /* 0x000fe20006000000 */
[----:B------:R-:W2:Y:S01]  /*dc30*/  MUFU.TANH R89, R89 ;  /* 0x0000005900597308 */ /* 0x000ea20000002400 */
[----:B------:R-:W-:-:S02]  /*dc40*/  I2FP.F32.S32 R135, R17 ;  /* 0x0000001100877245 */ /* 0x000fc40000201400 */
[C---:B------:R-:W-:Y:S02]  /*dc50*/  ISETP.GE.AND P3, PT, R32.reuse, R102, PT ;  /* 0x000000662000720c */ /* 0x040fe40003f66270 */
[----:B------:R-:W-:Y:S01]  /*dc60*/  ISETP.GE.AND P4, PT, R32, R63, PT ;  /* 0x0000003f2000720c */ /* 0x000fe20003f86270 */
[CC--:B------:R-:W-:Y:S01]  /*dc70*/  FFMA.FTZ R43, R0.reuse, R135.reuse, R43 ;  /* 0x00000087002b7223 */ /* 0x0c0fe2000001002b */
[----:B------:R-:W-:Y:S01]  /*dc80*/  I2FP.F32.S32 R32, R32 ;  /* 0x0000002000207245 */ /* 0x000fe20000201400 */
[----:B----4-:R-:W-:Y:S01]  /*dc90*/  FFMA.FTZ R135, R0, R135, R15 ;  /* 0x0000008700877223 */ /* 0x010fe2000001000f */
[----:B------:R-:W-:Y:S01]  /*dca0*/  @P6 LOP3.LUT R60, R60, 0x2, RZ, 0xfc, !PT ;  /* 0x000000023c3c6812 */ /* 0x000fe200078efcff */
[----:B------:R-:W4:Y:S01]  /*dcb0*/  MUFU.TANH R91, R91 ;  /* 0x0000005b005b7308 */ /* 0x000f220000002400 */
[-C--:B------:R-:W-:Y:S01]  /*dcc0*/  ISETP.GE.AND P6, PT, R31, R63.reuse, PT ;  /* 0x0000003f1f00720c */ /* 0x080fe20003fc6270 */
[CC--:B-----5:R-:W-:Y:S01]  /*dcd0*/  FFMA.FTZ R33, R0.reuse, R32.reuse, R33 ;  /* 0x0000002000217223 */ /* 0x0e0fe20000010021 */
[----:B------:R-:W-:Y:S01]  /*dce0*/  FSEL R49, R49, -INF , !P2 ;  /* 0xff80000031317808 */ /* 0x000fe20005000000 */
[----:B------:R-:W-:Y:S01]  /*dcf0*/  FFMA.FTZ R47, R0, R32, R47 ;  /* 0x00000020002f7223 */ /* 0x000fe2000001002f */
[----:B------:R-:W-:Y:S01]  /*dd00*/  ISETP.GE.AND P2, PT, R17, R63, PT ;  /* 0x0000003f1100720c */ /* 0x000fe20003f46270 */
[----:B------:R-:W-:Y:S01]  /*dd10*/  VIADD R32, R16, 0x41 ;  /* 0x0000004110207836 */ /* 0x000fe20000000000 */
[----:B------:R-:W-:Y:S01]  /*dd20*/  FSEL R66, R39, -INF , !P5 ;  /* 0xff80000027427808 */ /* 0x000fe20006800000 */
[----:B------:R-:W-:Y:S01]  /*dd30*/  MUFU.TANH R15, R86 ;  /* 0x00000056000f7308 */ /* 0x000fe20000002400 */
[----:B------:R-:W-:-:S02]  /*dd40*/  FSEL R134, R59, -INF , !P1 ;  /* 0xff8000003b867808 */ /* 0x000fc40004800000 */
[C---:B------:R-:W-:Y:S02]  /*dd50*/  LOP3.LUT P5, RZ, R60.reuse, 0x2, RZ, 0xc0, !PT ;  /* 0x000000023cff7812 */ /* 0x040fe400078ac0ff */
[-C--:B------:R-:W-:Y:S02]  /*dd60*/  ISETP.GE.AND P1, PT, R17, R102.reuse, PT ;  /* 0x000000661100720c */ /* 0x080fe40003f26270 */
[----:B------:R-:W-:Y:S01]  /*dd70*/  LOP3.LUT R60, R60, 0xfffffffe, RZ, 0xc0, !PT ;  /* 0xfffffffe3c3c7812 */ /* 0x000fe200078ec0ff */
[----:B------:R-:W5:Y:S01]  /*dd80*/  MUFU.TANH R17, R84 ;  /* 0x0000005400117308 */ /* 0x000f620000002400 */
[----:B------:R-:W-:Y:S02]  /*dd90*/  FSEL R137, R45, -INF , !P0 ;  /* 0xff8000002d897808 */ /* 0x000fe40004000000 */
[----:B------:R-:W-:Y:S02]  /*dda0*/  FSEL R135, R135, -INF , !P2 ;  /* 0xff80000087877808 */ /* 0x000fe40005000000 */
[----:B------:R-:W-:-:S02]  /*ddb0*/  ISETP.GE.AND P2, PT, R32, R102, PT ;  /* 0x000000662000720c */ /* 0x000fc40003f46270 */
[----:B------:R-:W-:Y:S01]  /*ddc0*/  ISETP.GE.AND P0, PT, R32, R63, PT ;  /* 0x0000003f2000720c */ /* 0x000fe20003f06270 */
[----:B------:R-:W5:Y:S01]  /*ddd0*/  MUFU.TANH R87, R87 ;  /* 0x0000005700577308 */ /* 0x000f620000002400 */
[----:B------:R-:W-:Y:S02]  /*dde0*/  I2FP.F32.S32 R31, R31 ;  /* 0x0000001f001f7245 */ /* 0x000fe40000201400 */
[----:B------:R-:W-:Y:S02]  /*ddf0*/  I2FP.F32.S32 R32, R32 ;  /* 0x0000002000207245 */ /* 0x000fe40000201400 */
[----:B------:R-:W-:Y:S01]  /*de00*/  @P6 LOP3.LUT R60, R60, 0x1, RZ, 0xfc, !PT ;  /* 0x000000013c3c6812 */ /* 0x000fe200078efcff */
[C---:B------:R-:W-:Y:S01]  /*de10*/  FFMA.FTZ R75, R0.reuse, R31, R75 ;  /* 0x0000001f004b7223 */ /* 0x040fe2000001004b */
[----:B------:R-:W-:Y:S01]  /*de20*/  FSEL R132, R43, -INF , !P1 ;  /* 0xff8000002b847808 */ /* 0x000fe20004800000 */
[----:B------:R-:W-:Y:S01]  /*de30*/  FFMA.FTZ R67, R0, R32, R67 ;  /* 0x0000002000437223 */ /* 0x000fe20000010043 */
[----:B------:R-:W-:Y:S01]  /*de40*/  ISETP.GE.AND P6, PT, R30, R102, PT ;  /* 0x000000661e00720c */ /* 0x000fe20003fc6270 */
[----:B------:R-:W-:Y:S01]  /*de50*/  FFMA.FTZ R97, R0, R32, R97 ;  /* 0x0000002000617223 */ /* 0x000fe20000010061 */
[----:B------:R-:W-:Y:S01]  /*de60*/  ISETP.GE.AND P1, PT, R30, R63, PT ;  /* 0x0000003f1e00720c */ /* 0x000fe20003f26270 */
[----:B------:R-:W-:Y:S01]  /*de70*/  VIADD R32, R16, 0x49 ;  /* 0x0000004910207836 */ /* 0x000fe20000000000 */
[----:B------:R-:W-:Y:S01]  /*de80*/  I2FP.F32.S32 R30, R30 ;  /* 0x0000001e001e7245 */ /* 0x000fe20000201400 */
[----:B------:R-:W-:Y:S01]  /*de90*/  FFMA.FTZ R35, R0, R31, R35 ;  /* 0x0000001f00237223 */ /* 0x000fe20000010023 */
[----:B------:R-:W-:Y:S01]  /*dea0*/  FSEL R115, R47, -INF , !P4 ;  /* 0xff8000002f737808 */ /* 0x000fe20006000000 */
[----:B------:R-:W5:Y:S01]  /*deb0*/  MUFU.TANH R85, R85 ;  /* 0x0000005500557308 */ /* 0x000f620000002400 */
[----:B------:R-:W-:Y:S01]  /*dec0*/  LOP3.LUT P4, RZ, R60, 0x1, RZ, 0xc0, !PT ;  /* 0x000000013cff7812 */ /* 0x000fe2000788c0ff */
[-C--:B------:R-:W-:Y:S01]  /*ded0*/  FFMA.FTZ R133, R0, R30.reuse, R113 ;  /* 0x0000001e00857223 */ /* 0x080fe20000010071 */
[----:B------:R-:W-:Y:S01]  /*dee0*/  LOP3.LUT R60, R60, 0xfffffffd, RZ, 0xc0, !PT ;  /* 0xfffffffd3c3c7812 */ /* 0x000fe200078ec0ff */
[----:B------:R-:W-:Y:S01]  /*def0*/  FFMA.FTZ R107, R0, R30, R107 ;  /* 0x0000001e006b7223 */ /* 0x000fe2000001006b */
[----:B------:R-:W-:Y:S01]  /*df00*/  FSEL R113, R75, -INF , !P4 ;  /* 0xff8000004b717808 */ /* 0x000fe20006000000 */
[----:B------:R-:W-:Y:S01]  /*df10*/  VIADD R30, R16, 0x48 ;  /* 0x00000048101e7836 */ /* 0x000fe20000000000 */
[----:B------:R-:W-:Y:S01]  /*df20*/  ISETP.GE.AND P4, PT, R32, R102, PT ;  /* 0x000000662000720c */ /* 0x000fe20003f86270 */
[----:B------:R-:W5:Y:S01]  /*df30*/  MUFU.TANH R31, R80 ;  /* 0x00000050001f7308 */ /* 0x000f620000002400 */
[----:B------:R-:W-:-:S02]  /*df40*/  FSEL R108, R33, -INF , !P3 ;  /* 0xff800000216c7808 */ /* 0x000fc40005800000 */
[----:B------:R-:W-:Y:S02]  /*df50*/  FSEL R106, R35, -INF , !P5 ;  /* 0xff800000236a7808 */ /* 0x000fe40006800000 */
[C---:B------:R-:W-:Y:S02]  /*df60*/  ISETP.GE.AND P3, PT, R30.reuse, R102, PT ;  /* 0x000000661e00720c */ /* 0x040fe40003f66270 */
[-C--:B------:R-:W-:Y:S01]  /*df70*/  ISETP.GE.AND P5, PT, R30, R63.reuse, PT ;  /* 0x0000003f1e00720c */ /* 0x080fe20003fa6270 */
[----:B------:R-:W5:Y:S01]  /*df80*/  MUFU.TANH R33, R82 ;  /* 0x0000005200217308 */ /* 0x000f620000002400 */
[----:B------:R-:W-:Y:S02]  /*df90*/  I2FP.F32.S32 R30, R30 ;  /* 0x0000001e001e7245 */ /* 0x000fe40000201400 */
[----:B------:R-:W-:Y:S02]  /*dfa0*/  FSEL R124, R107, -INF , !P6 ;  /* 0xff8000006b7c7808 */ /* 0x000fe40007000000 */
[----:B------:R-:W-:Y:S01]  /*dfb0*/  @P4 LOP3.LUT R60, R60, 0x2, RZ, 0xfc, !PT ;  /* 0x000000023c3c4812 */ /* 0x000fe200078efcff */
[-C--:B------:R-:W-:Y:S01]  /*dfc0*/  FFMA.FTZ R99, R0, R30.reuse, R99 ;  /* 0x0000001e00637223 */ /* 0x080fe20000010063 */
[----:B------:R-:W-:Y:S01]  /*dfd0*/  ISETP.GE.AND P4, PT, R32, R63, PT ;  /* 0x0000003f2000720c */ /* 0x000fe20003f86270 */
[----:B-1----:R-:W-:Y:S01]  /*dfe0*/  FFMA.FTZ R117, R0, R30, R117 ;  /* 0x0000001e00757223 */ /* 0x002fe20000010075 */
[----:B------:R-:W-:Y:S01]  /*dff0*/  I2FP.F32.S32 R32, R32 ;  /* 0x0000002000207245 */ /* 0x000fe20000201400 */
[----:B------:R-:W-:Y:S01]  /*e000*/  VIADD R30, R16, 0x50 ;  /* 0x00000050101e7836 */ /* 0x000fe20000000000 */
[----:B------:R-:W-:Y:S01]  /*e010*/  LOP3.LUT R60, R60, 0xfffffffe, RZ, 0xc0, !PT ;  /* 0xfffffffe3c3c7812 */ /* 0x000fe200078ec0ff */
[----:B------:R-:W-:Y:S01]  /*e020*/  MUFU.TANH R35, R78 ;  /* 0x0000004e00237308 */ /* 0x000fe20000002400 */
[----:B------:R-:W-:Y:S01]  /*e030*/  FSEL R116, R67, -INF , !P2 ;  /* 0xff80000043747808 */ /* 0x000fe20005000000 */
[CC--:B---3--:R-:W-:Y:S01]  /*e040*/  FFMA.FTZ R93, R0.reuse, R32.reuse, R93 ;  /* 0x00000020005d7223 */ /* 0x0c8fe2000001005d */
[----:B------:R-:W-:Y:S01]  /*e050*/  FFMA.FTZ R95, R0, R32, R95 ;  /* 0x00000020005f7223 */ /* 0x000fe2000001005f */
[----:B------:R-:W-:Y:S01]  /*e060*/  VIADD R32, R16, 0x51 ;  /* 0x0000005110207836 */ /* 0x000fe20000000000 */
[----:B------:R-:W-:Y:S01]  /*e070*/  ISETP.GE.AND P6, PT, R30, R102, PT ;  /* 0x000000661e00720c */ /* 0x000fe20003fc6270 */
[----:B------:R-:W-:Y:S01]  /*e080*/  VIADD R67, R16, 0x61 ;  /* 0x0000006110437836 */ /* 0x000fe20000000000 */
[----:B------:R-:W-:Y:S01]  /*e090*/  FSEL R125, R97, -INF , !P0 ;  /* 0xff800000617d7808 */ /* 0x000fe20004000000 */
[----:B------:R-:W-:Y:S01]  /*e0a0*/  MUFU.TANH R81, R81 ;  /* 0x0000005100517308 */ /* 0x000fe20000002400 */
[----:B------:R-:W-:-:S02]  /*e0b0*/  @P4 LOP3.LUT R60, R60, 0x1, RZ, 0xfc, !PT ;  /* 0x000000013c3c4812 */ /* 0x000fc400078efcff */
[-C--:B------:R-:W-:Y:S02]  /*e0c0*/  ISETP.GE.AND P4, PT, R30, R63.reuse, PT ;  /* 0x0000003f1e00720c */ /* 0x080fe40003f86270 */
[----:B------:R-:W-:Y:S02]  /*e0d0*/  I2FP.F32.S32 R30, R30 ;  /* 0x0000001e001e7245 */ /* 0x000fe40000201400 */
[C---:B------:R-:W-:Y:S01]  /*e0e0*/  ISETP.GE.AND P2, PT, R32.reuse, R102, PT ;  /* 0x000000662000720c */ /* 0x040fe20003f46270 */
[----:B------:R-:W-:Y:S01]  /*e0f0*/  MUFU.TANH R83, R83 ;  /* 0x0000005300537308 */ /* 0x000fe20000002400 */
[----:B------:R-:W-:Y:S01]  /*e100*/  ISETP.GE.AND P0, PT, R32, R63, PT ;  /* 0x0000003f2000720c */ /* 0x000fe20003f06270 */
[C---:B--2---:R-:W-:Y:S01]  /*e110*/  FFMA.FTZ R65, R0.reuse, R30, R65 ;  /* 0x0000001e00417223 */ /* 0x044fe20000010041 */
[----:B------:R-:W-:Y:S01]  /*e120*/  I2FP.F32.S32 R32, R32 ;  /* 0x0000002000207245 */ /* 0x000fe20000201400 */
[----:B------:R-:W-:Y:S01]  /*e130*/  FFMA.FTZ R123, R0, R30, R29 ;  /* 0x0000001e007b7223 */ /* 0x000fe2000001001d */
[----:B------:R-:W-:Y:S01]  /*e140*/  FSEL R120, R99, -INF , !P3 ;  /* 0xff80000063787808 */ /* 0x000fe20005800000 */
[----:B------:R-:W-:Y:S01]  /*e150*/  VIADD R30, R16, 0x58 ;  /* 0x00000058101e7836 */ /* 0x000fe20000000000 */
[----:B------:R-:W-:Y:S01]  /*e160*/  LOP3.LUT P3, RZ, R60, 0x2, RZ, 0xc0, !PT ;  /* 0x000000023cff7812 */ /* 0x000fe2000786c0ff */
[CC--:B------:R-:W-:Y:S01]  /*e170*/  FFMA.FTZ R89, R0.reuse, R32.reuse, R89 ;  /* 0x0000002000597223 */ /* 0x0c0fe20000010059 */
[----:B------:R-:W-:Y:S01]  /*e180*/  FSEL R131, R117, -INF , !P5 ;  /* 0xff80000075837808 */ /* 0x000fe20006800000 */
[----:B----4-:R-:W-:Y:S01]  /*e190*/  FFMA.FTZ R91, R0, R32, R91 ;  /* 0x00000020005b7223 */ /* 0x010fe2000001005b */
[----:B------:R-:W-:Y:S01]  /*e1a0*/  LOP3.LUT P5, RZ, R60, 0x1, RZ, 0xc0, !PT ;  /* 0x000000013cff7812 */ /* 0x000fe200078ac0ff */
[----:B------:R-:W-:Y:S01]  /*e1b0*/  VIADD R32, R16, 0x59 ;  /* 0x0000005910207836 */ /* 0x000fe20000000000 */
[----:B------:R-:W-:Y:S01]  /*e1c0*/  FSEL R133, R133, -INF , !P1 ;  /* 0xff80000085857808 */ /* 0x000fe20004800000 */
[----:B------:R-:W1:Y:S01]  /*e1d0*/  MUFU.TANH R29, R76 ;  /* 0x0000004c001d7308 */ /* 0x000e620000002400 */
[----:B------:R-:W-:-:S02]  /*e1e0*/  FSEL R118, R93, -INF , !P3 ;  /* 0xff8000005d767808 */ /* 0x000fc40005800000 */
[C---:B------:R-:W-:Y:S02]  /*e1f0*/  ISETP.GE.AND P1, PT, R30.reuse, R102, PT ;  /* 0x000000661e00720c */ /* 0x040fe40003f26270 */
[----:B------:R-:W-:Y:S02]  /*e200*/  ISETP.GE.AND P3, PT, R30, R63, PT ;  /* 0x0000003f1e00720c */ /* 0x000fe40003f66270 */
[----:B------:R-:W-:Y:S01]  /*e210*/  I2FP.F32.S32 R30, R30 ;  /* 0x0000001e001e7245 */ /* 0x000fe20000201400 */
[----:B------:R-:W2:Y:S01]  /*e220*/  MUFU.TANH R77, R77 ;  /* 0x0000004d004d7308 */ /* 0x000ea20000002400 */
[----:B------:R-:W-:Y:S02]  /*e230*/  FSEL R127, R95, -INF , !P5 ;  /* 0xff8000005f7f7808 */ /* 0x000fe40006800000 */
[----:B------:R-:W-:Y:S01]  /*e240*/  ISETP.GE.AND P5, PT, R32, R102, PT ;  /* 0x000000662000720c */ /* 0x000fe20003fa6270 */
[CC--:B-----5:R-:W-:Y:S01]  /*e250*/  FFMA.FTZ R17, R0.reuse, R30.reuse, R17 ;  /* 0x0000001e00117223 */ /* 0x0e0fe20000010011 */
[----:B------:R-:W-:Y:S01]  /*e260*/  FFMA.FTZ R15, R0, R30, R15 ;  /* 0x0000001e000f7223 */ /* 0x000fe2000001000f */
[----:B------:R-:W-:Y:S01]  /*e270*/  VIADD R30, R16, 0x60 ;  /* 0x00000060101e7836 */ /* 0x000fe20000000000 */
[----:B------:R-:W-:Y:S01]  /*e280*/  FSEL R123, R123, -INF , !P4 ;  /* 0xff8000007b7b7808 */ /* 0x000fe20006000000 */
[----:B------:R-:W3:Y:S01]  /*e290*/  MUFU.TANH R79, R79 ;  /* 0x0000004f004f7308 */ /* 0x000ee20000002400 */
[----:B------:R-:W-:-:S02]  /*e2a0*/  LOP3.LUT R60, R60, 0xfffffffd, RZ, 0xc0, !PT ;  /* 0xfffffffd3c3c7812 */ /* 0x000fc400078ec0ff */
[----:B------:R-:W-:Y:S02]  /*e2b0*/  ISETP.GE.AND P4, PT, R30, R102, PT ;  /* 0x000000661e00720c */ /* 0x000fe40003f86270 */
[----:B------:R-:W-:Y:S02]  /*e2c0*/  FSEL R130, R65, -INF , !P6 ;  /* 0xff80000041827808 */ /* 0x000fe40007000000 */
[----:B------:R-:W-:Y:S01]  /*e2d0*/  ISETP.GE.AND P6, PT, R32, R63, PT ;  /* 0x0000003f2000720c */ /* 0x000fe20003fc6270 */
[----:B------:R-:W-:Y:S01]  /*e2e0*/  MUFU.TANH R37, R26 ;  /* 0x0000001a00257308 */ /* 0x000fe20000002400 */
[----:B------:R-:W-:Y:S02]  /*e2f0*/  @P5 LOP3.LUT R60, R60, 0x2, RZ, 0xfc, !PT ;  /* 0x000000023c3c5812 */ /* 0x000fe400078efcff */
[----:B------:R-:W-:Y:S02]  /*e300*/  I2FP.F32.S32 R32, R32 ;  /* 0x0000002000207245 */ /* 0x000fe40000201400 */
[----:B------:R-:W-:-:S02]  /*e310*/  FSEL R128, R89, -INF , !P2 ;  /* 0xff80000059807808 */ /* 0x000fc40005000000 */
[----:B------:R-:W-:Y:S01]  /*e320*/  LOP3.LUT P2, RZ, R60, 0x2, RZ, 0xc0, !PT ;  /* 0x000000023cff7812 */ /* 0x000fe2000784c0ff */
[-C--:B------:R-:W-:Y:S01]  /*e330*/  FFMA.FTZ R87, R0, R32.reuse, R87 ;  /* 0x0000002000577223 */ /* 0x080fe20000010057 */
[----:B------:R-:W-:Y:S01]  /*e340*/  LOP3.LUT R60, R60, 0xfffffffe, RZ, 0xc0, !PT ;  /* 0xfffffffe3c3c7812 */ /* 0x000fe200078ec0ff */
[----:B------:R-:W-:Y:S01]  /*e350*/  FFMA.FTZ R85, R0, R32, R85 ;  /* 0x0000002000557223 */ /* 0x000fe20000010055 */
[----:B------:R-:W-:Y:S01]  /*e360*/  ISETP.GE.AND P5, PT, R30, R63, PT ;  /* 0x0000003f1e00720c */ /* 0x000fe20003fa6270 */
[----:B------:R-:W-:Y:S01]  /*e370*/  VIADD R32, R16, 0x68 ;  /* 0x0000006810207836 */ /* 0x000fe20000000000 */
[----:B------:R-:W-:Y:S01]  /*e380*/  I2FP.F32.S32 R30, R30 ;  /* 0x0000001e001e7245 */ /* 0x000fe20000201400 */
[----:B------:R-:W-:Y:S01]  /*e390*/  MUFU.TANH R69, R69 ;  /* 0x0000004500457308 */ /* 0x000fe20000002400 */
[----:B------:R-:W-:Y:S02]  /*e3a0*/  @P4 LOP3.LUT R60, R60, 0x1, RZ, 0xfc, !PT ;  /* 0x000000013c3c4812 */ /* 0x000fe400078efcff */
[----:B------:R-:W-:Y:S01]  /*e3b0*/  FSEL R117, R87, -INF , !P6 ;  /* 0xff80000057757808 */ /* 0x000fe20007000000 */
[CC--:B------:R-:W-:Y:S01]  /*e3c0*/  FFMA.FTZ R31, R0.reuse, R30.reuse, R31 ;  /* 0x0000001e001f7223 */ /* 0x0c0fe2000001001f */
[----:B------:R-:W-:Y:S01]  /*e3d0*/  FFMA.FTZ R33, R0, R30, R33 ;  /* 0x0000001e00217223 */ /* 0x000fe20000010021 */
[----:B------:R-:W-:Y:S01]  /*e3e0*/  FSEL R121, R91, -INF , !P0 ;  /* 0xff8000005b797808 */ /* 0x000fe20004000000 */
[----:B------:R-:W-:Y:S01]  /*e3f0*/  VIADD R30, R16, 0x69 ;  /* 0x00000069101e7836 */ /* 0x000fe20000000000 */
[----:B------:R-:W-:Y:S01]  /*e400*/  FSEL R119, R15, -INF , !P3 ;  /* 0xff8000000f777808 */ /* 0x000fe20005800000 */
[----:B------:R-:W-:Y:S01]  /*e410*/  MUFU.TANH R71, R71 ;  /* 0x0000004700477308 */ /* 0x000fe20000002400 */
[----:B------:R-:W-:-:S02]  /*e420*/  LOP3.LUT P6, RZ, R60, 0x1, RZ, 0xc0, !PT ;  /* 0x000000013cff7812 */ /* 0x000fc400078cc0ff */
[C---:B------:R-:W-:Y:S02]  /*e430*/  ISETP.GE.AND P3, PT, R32.reuse, R102, PT ;  /* 0x000000662000720c */ /* 0x040fe40003f66270 */
[-C--:B------:R-:W-:Y:S02]  /*e440*/  ISETP.GE.AND P0, PT, R32, R63.reuse, PT ;  /* 0x0000003f2000720c */ /* 0x080fe40003f06270 */
[----:B------:R-:W-:Y:S01]  /*e450*/  I2FP.F32.S32 R32, R32 ;  /* 0x0000002000207245 */ /* 0x000fe20000201400 */
[----:B------:R4:W-:Y:S01]  /*e460*/  MUFU.TANH R15, R24 ;  /* 0x00000018000f7308 */ /* 0x0009e20000002400 */
[----:B------:R-:W-:Y:S02]  /*e470*/  FSEL R114, R31, -INF , !P6 ;  /* 0xff8000001f727808 */ /* 0x000fe40007000000 */
[----:B------:R-:W-:Y:S01]  /*e480*/  ISETP.GE.AND P6, PT, R30, R63, PT ;  /* 0x0000003f1e00720c */ /* 0x000fe20003fc6270 */
[CC--:B-1----:R-:W-:Y:S01]  /*e490*/  FFMA.FTZ R29, R0.reuse, R32.reuse, R29 ;  /* 0x00000020001d7223 */ /* 0x0c2fe2000001001d */
[----:B------:R-:W-:Y:S01]  /*e4a0*/  FFMA.FTZ R35, R0, R32, R35 ;  /* 0x0000002000237223 */ /* 0x000fe20000010023 */
[----:B------:R-:W-:Y:S01]  /*e4b0*/  VIADD R32, R16, 0x70 ;  /* 0x0000007010207836 */ /* 0x000fe20000000000 */
[----:B------:R-:W-:Y:S01]  /*e4c0*/  FSEL R126, R17, -INF , !P1 ;  /* 0xff800000117e7808 */ /* 0x000fe20004800000 */
[----:B------:R-:W-:Y:S01]  /*e4d0*/  MUFU.TANH R31, R22 ;  /* 0x00000016001f7308 */ /* 0x000fe20000002400 */
[----:B------:R-:W-:-:S02]  /*e4e0*/  ISETP.GE.AND P4, PT, R67, R102, PT ;  /* 0x000000664300720c */ /* 0x000fc40003f86270 */
[----:B------:R-:W-:Y:S02]  /*e4f0*/  ISETP.GE.AND P1, PT, R67, R63, PT ;  /* 0x0000003f4300720c */ /* 0x000fe40003f26270 */
[----:B------:R-:W-:Y:S02]  /*e500*/  I2FP.F32.S32 R67, R67 ;  /* 0x0000004300437245 */ /* 0x000fe40000201400 */
[----:B------:R-:W-:Y:S01]  /*e510*/  FSEL R107, R33, -INF , !P5 ;  /* 0xff800000216b7808 */ /* 0x000fe20006800000 */
[----:B------:R-:W1:Y:S01]  /*e520*/  MUFU.TANH R17, R104 ;  /* 0x0000006800117308 */ /* 0x000e620000002400 */
[----:B------:R-:W-:Y:S01]  /*e530*/  ISETP.GE.AND P5, PT, R32, R102, PT ;  /* 0x000000662000720c */ /* 0x000fe20003fa6270 */
[-C--:B------:R-:W-:Y:S01]  /*e540*/  FFMA.FTZ R81, R0, R67.reuse, R81 ;  /* 0x0000004300517223 */ /* 0x080fe20000010051 */
[----:B------:R-:W-:Y:S01]  /*e550*/  LOP3.LUT R60, R60, 0xfffffffe, RZ, 0xc0, !PT ;  /* 0xfffffffe3c3c7812 */ /* 0x000fe200078ec0ff */
[----:B------:R-:W-:Y:S01]  /*e560*/  FFMA.FTZ R67, R0, R67, R83 ;  /* 0x0000004300437223 */ /* 0x000fe20000010053 */
[----:B------:R-:W-:Y:S01]  /*e570*/  FSEL R122, R85, -INF , !P2 ;  /* 0xff800000557a7808 */ /* 0x000fe20005000000 */
[----:B----4-:R-:W-:Y:S01]  /*e580*/  VIADD R24, R16, 0x71 ;  /* 0x0000007110187836 */ /* 0x010fe20000000000 */
[----:B------:R-:W-:-:S02]  /*e590*/  @P6 LOP3.LUT R60, R60, 0x1, RZ, 0xfc, !PT ;  /* 0x000000013c3c6812 */ /* 0x000fc400078efcff */
[----:B------:R-:W-:Y:S02]  /*e5a0*/  FSEL R112, R81, -INF , !P4 ;  /* 0xff80000051707808 */ /* 0x000fe40006000000 */
[----:B------:R-:W-:Y:S02]  /*e5b0*/  LOP3.LUT R60, R60, 0xfffffffd, RZ, 0xc0, !PT ;  /* 0xfffffffd3c3c7812 */ /* 0x000fe400078ec0ff */
[-C--:B------:R-:W-:Y:S01]  /*e5c0*/  ISETP.GE.AND P4, PT, R16, R102.reuse, PT ;  /* 0x000000661000720c */ /* 0x080fe20003f86270 */
[----:B------:R-:W-:Y:S01]  /*e5d0*/  BAR.SYNC.DEFER_BLOCKING 0x0 ;  /* 0x0000000000007b1d */ /* 0x000fe20000010000 */
[----:B------:R-:W-:Y:S02]  /*e5e0*/  ISETP.GE.AND P2, PT, R30, R102, PT ;  /* 0x000000661e00720c */ /* 0x000fe40003f46270 */
[----:B------:R-:W-:Y:S02]  /*e5f0*/  I2FP.F32.S32 R30, R30 ;  /* 0x0000001e001e7245 */ /* 0x000fe40000201400 */
[----:B------:R-:W-:-:S02]  /*e600*/  ISETP.GE.AND P6, PT, R32, R63, PT ;  /* 0x0000003f2000720c */ /* 0x000fc40003fc6270 */
[----:B------:R-:W-:Y:S01]  /*e610*/  @P5 LOP3.LUT R60, R60, 0x2, RZ, 0xfc, !PT ;  /* 0x000000023c3c5812 */ /* 0x000fe200078efcff */
[C---:B--2---:R-:W-:Y:S01]  /*e620*/  FFMA.FTZ R77, R0.reuse, R30, R77 ;  /* 0x0000001e004d7223 */ /* 0x044fe2000001004d */
[----:B------:R-:W-:Y:S01]  /*e630*/  I2FP.F32.S32 R32, R32 ;  /* 0x0000002000207245 */ /* 0x000fe20000201400 */
[C---:B---3--:R-:W-:Y:S01]  /*e640*/  FFMA.FTZ R59, R0.reuse, R30, R79 ;  /* 0x0000001e003b7223 */ /* 0x048fe2000001004f */
[----:B------:R-:W-:Y:S02]  /*e650*/  FSEL R67, R67, -INF , !P1 ;  /* 0xff80000043437808 */ /* 0x000fe40004800000 */
[----:B------:R-:W-:Y:S01]  /*e660*/  FSEL R110, R29, -INF , !P3 ;  /* 0xff8000001d6e7808 */ /* 0x000fe20005800000 */
[-C--:B-1----:R-:W-:Y:S01]  /*e670*/  FFMA.FTZ R17, R0, R32.reuse, R17 ;  /* 0x0000002000117223 */ /* 0x082fe20000010011 */
[----:B------:R-:W-:Y:S01]  /*e680*/  LOP3.LUT P1, RZ, R60, 0x2, RZ, 0xc0, !PT ;  /* 0x000000023cff7812 */ /* 0x000fe2000782c0ff */
[----:B------:R-:W-:Y:S01]  /*e690*/  FFMA.FTZ R33, R0, R32, R37 ;  /* 0x0000002000217223 */ /* 0x000fe20000010025 */
[----:B------:R-:W-:-:S02]  /*e6a0*/  LOP3.LUT P3, RZ, R60, 0x1, RZ, 0xc0, !PT ;  /* 0x000000013cff7812 */ /* 0x000fc4000786c0ff */
[----:B------:R-:W-:Y:S02]  /*e6b0*/  LOP3.LUT R60, R60, 0xfffffffb, RZ, 0xc0, !PT ;  /* 0xfffffffb3c3c7812 */ /* 0x000fe400078ec0ff */
[C---:B------:R-:W-:Y:S02]  /*e6c0*/  ISETP.GE.AND P5, PT, R16.reuse, R63, PT ;  /* 0x0000003f1000720c */ /* 0x040fe40003fa6270 */
[----:B------:R-:W-:Y:S01]  /*e6d0*/  I2FP.F32.S32 R22, R16 ;  /* 0x0000001000167245 */ /* 0x000fe20000201400 */
[----:B------:R-:W-:Y:S01]  /*e6e0*/  VIADD R16, R16, 0x79 ;  /* 0x0000007910107836 */ /* 0x000fe20000000000 */
[----:B------:R-:W-:Y:S02]  /*e6f0*/  FSEL R65, R35, -INF , !P0 ;  /* 0xff80000023417808 */ /* 0x000fe40004000000 */
[----:B------:R-:W-:Y:S01]  /*e700*/  ISETP.GT.AND P0, PT, R61, R160, PT ;  /* 0x000000a03d00720c */ /* 0x000fe20003f04270 */
[-C--:B------:R-:W-:Y:S01]  /*e710*/  FFMA.FTZ R109, R0, R22.reuse, R109 ;  /* 0x00000016006d7223 */ /* 0x080fe2000001006d */
[----:B------:R-:W-:Y:S01]  /*e720*/  @P4 LOP3.LUT R60, R60, 0x4, RZ, 0xfc, !PT ;  /* 0x000000043c3c4812 */ /* 0x000fe200078efcff */
[----:B------:R-:W-:Y:S01]  /*e730*/  FFMA.FTZ R111, R0, R22, R111 ;  /* 0x00000016006f7223 */ /* 0x000fe2000001006f */
[----:B------:R-:W-:-:S02]  /*e740*/  FSEL R104, R77, -INF , !P2 ;  /* 0xff8000004d687808 */ /* 0x000fc40005000000 */
[C---:B------:R-:W-:Y:S02]  /*e750*/  ISETP.GE.AND P4, PT, R24.reuse, R102, PT ;  /* 0x000000661800720c */ /* 0x040fe40003f86270 */
[----:B------:R-:W-:Y:S02]  /*e760*/  ISETP.GE.AND P2, PT, R24, R63, PT ;  /* 0x0000003f1800720c */ /* 0x000fe40003f46270 */
[----:B------:R-:W-:Y:S02]  /*e770*/  FSEL R59, R59, -INF , !P3 ;  /* 0xff8000003b3b7808 */ /* 0x000fe40005800000 */
[----:B------:R-:W-:Y:S02]  /*e780*/  FSEL R64, R17, -INF , !P1 ;  /* 0xff80000011407808 */ /* 0x000fe40004800000 */
[----:B------:R-:W-:Y:S02]  /*e790*/  I2FP.F32.S32 R24, R24 ;  /* 0x0000001800187245 */ /* 0x000fe40000201400 */
[----:B------:R-:W-:-:S02]  /*e7a0*/  ISETP.GE.AND P3, PT, R16, R102, PT ;  /* 0x000000661000720c */ /* 0x000fc40003f66270 */
[----:B------:R-:W-:Y:S01]  /*e7b0*/  ISETP.GE.AND P1, PT, R16, R63, PT ;  /* 0x0000003f1000720c */ /* 0x000fe20003f26270 */
[C---:B------:R-:W-:Y:S01]  /*e7c0*/  FFMA.FTZ R15, R0.reuse, R24, R15 ;  /* 0x00000018000f7223 */ /* 0x040fe2000001000f */
[----:B------:R-:W-:Y:S01]  /*e7d0*/  I2FP.F32.S32 R16, R16 ;  /* 0x0000001000107245 */ /* 0x000fe20000201400 */
[----:B------:R-:W-:Y:S01]  /*e7e0*/  FFMA.FTZ R31, R0, R24, R31 ;  /* 0x00000018001f7223 */ /* 0x000fe2000001001f */
[----:B------:R-:W-:Y:S02]  /*e7f0*/  FSEL R33, R33, -INF , !P6 ;  /* 0xff80000021217808 */ /* 0x000fe40007000000 */
[----:B------:R-:W-:Y:S01]  /*e800*/  LOP3.LUT P6, RZ, R60, 0x4, RZ, 0xc0, !PT ;  /* 0x000000043cff7812 */ /* 0x000fe200078cc0ff */
[CC--:B------:R-:W-:Y:S01]  /*e810*/  FFMA.FTZ R38, R0.reuse, R16.reuse, R69 ;  /* 0x0000001000267223 */ /* 0x0c0fe20000010045 */
[----:B------:R-:W-:Y:S01]  /*e820*/  FFMA.FTZ R24, R0, R16, R71 ;  /* 0x0000001000187223 */ /* 0x000fe20000010047 */
[----:B------:R-:W-:Y:S02]  /*e830*/  FSEL R50, R15, -INF , !P4 ;  /* 0xff8000000f327808 */ /* 0x000fe40006000000 */
        /* <DEDUP_REMOVED lines=18> */
.L_x_7071:
        /* <DEDUP_REMOVED lines=60> */
.L_x_7072:
        /* <DEDUP_REMOVED lines=60> */
.L_x_7070:
[----:B------:R-:W-:Y:S01]  /*f0e0*/  FMNMX3.FTZ R29, R16, R2, R20, !PT ;  /* 0x00000002101d7276 */ /* 0x000fe20007810014 */
        /* <DEDUP_REMOVED lines=58> */
[--C-:B------:R-:W-:Y:S01]  /*f490*/  FFMA.FTZ R32, R10, UR4, -R45.reuse ;  /* 0x000000040a207c23 */ /* 0x100fe2000801082d */
[----:B------:R-:W-:Y:S01]  /*f4a0*/  MUFU.EX2 R44, R44 ;  /* 0x0000002c002c7308 */ /* 0x000fe20000000800 */
        /* <DEDUP_REMOVED lines=11> */
[----:B------:R-:W2:Y:S01]  /*f560*/  MUFU.EX2 R43, R43 ;  /* 0x0000002b002b7308 */ /* 0x000ea20000000800 */
        /* <DEDUP_REMOVED lines=12> */
[--C-:B------:R-:W-:Y:S01]  /*f630*/  FFMA.FTZ R58, R57, UR4, -R26.reuse ;  /* 0x00000004393a7c23 */ /* 0x100fe2000801081a */
[--C-:B------:R-:W-:Y:S01]  /*f640*/  FFMA.FTZ R62, R108, UR4, -R45.reuse ;  /* 0x000000046c3e7c23 */ /* 0x100fe2000801082d */
[--C-:B------:R-:W-:Y:S01]  /*f650*/  FFMA.FTZ R105, R106, UR4, -R45.reuse ;  /* 0x000000046a697c23 */ /* 0x100fe2000801082d */
[----:B------:R-:W1:Y:S01]  /*f660*/  MUFU.EX2 R35, R35 ;  /* 0x0000002300237308 */ /* 0x000e620000000800 */
        /* <DEDUP_REMOVED lines=47> */
[----:B------:R-:W2:Y:S01]  /*f960*/  MUFU.EX2 R34, R34 ;  /* 0x0000002200227308 */ /* 0x000ea20000000800 */
[----:B-1----:R-:W-:Y:S01]  /*f970*/  F2FP.BF16.F32.PACK_AB R71, R40, R41 ;  /* 0x000000292847723e */ /* 0x002fe200000010ff */
[----:B------:R-:W-:Y:S01]  /*f980*/  FADD.FTZ R41, R41, R46 ;  /* 0x0000002e29297221 */ /* 0x000fe20000010000 */
[--C-:B------:R-:W-:Y:S01]  /*f990*/  FFMA.FTZ R25, R25, UR4, -R26.reuse ;  /* 0x0000000419197c23 */ /* 0x100fe2000801081a */
[----:B------:R-:W-:Y:S01]  /*f9a0*/  FFMA.FTZ R24, R24, UR4, -R26 ;  /* 0x0000000418187c23 */ /* 0x000fe2000801081a */
        /* <DEDUP_REMOVED lines=84> */
[----:B------:R-:W-:Y:S01]  /*fef0*/  F2FP.BF16.F32.PACK_AB R8, R57, R66 ;  /* 0x000000423908723e */ /* 0x000fe200000010ff */
[----:B------:R-:W-:Y:S01]  /*ff00*/  FADD.FTZ R66, R66, R5 ;  /* 0x0000000542427221 */ /* 0x000fe20000010000 */
[----:B---3--:R-:W-:-:S02]  /*ff10*/  F2FP.BF16.F32.PACK_AB R9, R109, R106 ;  /* 0x0000006a6d09723e */ /* 0x008fc400000010ff */
[----:B------:R-:W-:Y:S01]  /*ff20*/  MUFU.EX2 R118, R118 ;  /* 0x0000007600767308 */ /* 0x000fe20000000800 */
[----:B------:R-:W-:Y:S01]  /*ff30*/  F2FP.BF16.F32.PACK_AB R10, R105, R62 ;  /* 0x0000003e690a723e */ /* 0x000fe200000010ff */
[----:B------:R-:W-:Y:S01]  /*ff40*/  FADD.FTZ R106, R106, R51 ;  /* 0x000000336a6a7221 */ /* 0x000fe20000010000 */
[----:B-----5:R-:W-:Y:S01]  /*ff50*/  F2FP.BF16.F32.PACK_AB R11, R111, R108 ;  /* 0x0000006c6f0b723e */ /* 0x020fe200000010ff */
[----:B------:R-:W-:Y:S02]  /*ff60*/  FADD.FTZ R57, R57, R66 ;  /* 0x0000004239397221 */ /* 0x000fe40000010000 */
[----:B------:R-:W-:Y:S02]  /*ff70*/  FADD.FTZ R109, R109, R106 ;  /* 0x0000006a6d6d7221 */ /* 0x000fe40000010000 */
[----:B------:R-:W-:Y:S01]  /*ff80*/  MUFU.EX2 R120, R120 ;  /* 0x0000007800787308 */ /* 0x000fe20000000800 */
[----:B------:R-:W-:Y:S01]  /*ff90*/  FADD.FTZ R6, R62, R57 ;  /* 0x000000393e067221 */ /* 0x000fe20000010000 */
[----:B----4-:R-:W-:Y:S01]  /*ffa0*/  HMMA.16816.F32.BF16 R96, R8, R16, R96 ;  /* 0x000000100860723c */ /* 0x010fe20000041860 */
[----:B------:R-:W-:-:S02]  /*ffb0*/  FADD.FTZ R108, R108, R109 ;  /* 0x0000006d6c6c7221 */ /* 0x000fc40000010000 */
[----:B------:R-:W-:Y:S02]  /*ffc0*/  FADD.FTZ R6, R105, R6 ;  /* 0x0000000669067221 */ /* 0x000fe40000010000 */
[----:B------:R-:W-:Y:S01]  /*ffd0*/  FADD.FTZ R111, R111, R108 ;  /* 0x0000006c6f6f7221 */ /* 0x000fe20000010000 */
        /* <DEDUP_REMOVED lines=17> */
[----:B------:R-:W4:Y:S01]  /*100f0*/  LDSM.16.MT88.4 R16, [R149+0x8000] ;  /* 0x008000009510783b */ /* 0x000f220000004200 */
[----:B------:R-:W-:Y:S01]  /*10100*/  F2FP.BF16.F32.PACK_AB R8, R116, R113 ;  /* 0x000000717408723e */ /* 0x000fe200000010ff */
[----:B------:R-:W-:Y:S01]  /*10110*/  FADD.FTZ R113, R113, R6 ;  /* 0x0000000671717221 */ /* 0x000fe20000010000 */
[----:B---3--:R-:W-:-:S02]  /*10120*/  F2FP.BF16.F32.PACK_AB R9, R125, R120 ;  /* 0x000000787d09723e */ /* 0x008fc400000010ff */
[----:B------:R-:W3:Y:S01]  /*10130*/  MUFU.EX2 R122, R122 ;  /* 0x0000007a007a7308 */ /* 0x000ee20000000800 */
[----:B------:R-:W-:Y:S01]  /*10140*/  F2FP.BF16.F32.PACK_AB R10, R118, R115 ;  /* 0x00000073760a723e */ /* 0x000fe200000010ff */
[----:B------:R-:W-:Y:S01]  /*10150*/  FADD.FTZ R120, R120, R111 ;  /* 0x0000006f78787221 */ /* 0x000fe20000010000 */
[----:B--2---:R-:W-:Y:S01]  /*10160*/  F2FP.BF16.F32.PACK_AB R11, R127, R124 ;  /* 0x0000007c7f0b723e */ /* 0x004fe200000010ff */
[----:B------:R-:W-:Y:S02]  /*10170*/  FADD.FTZ R116, R116, R113 ;  /* 0x0000007174747221 */ /* 0x000fe40000010000 */
[----:B------:R-:W-:Y:S02]  /*10180*/  FADD.FTZ R125, R125, R120 ;  /* 0x000000787d7d7221 */ /* 0x000fe40000010000 */
[----:B------:R-:W2:Y:S01]  /*10190*/  MUFU.EX2 R121, R121 ;  /* 0x0000007900797308 */ /* 0x000ea20000000800 */
[----:B------:R-:W-:Y:S01]  /*101a0*/  FADD.FTZ R115, R115, R116 ;  /* 0x0000007473737221 */ /* 0x000fe20000010000 */
[----:B-----5:R-:W-:Y:S01]  /*101b0*/  HMMA.16816.F32.BF16 R96, R8, R12, R96 ;  /* 0x0000000c0860723c */ /* 0x020fe20000041860 */
[----:B------:R-:W-:-:S02]  /*101c0*/  FADD.FTZ R124, R124, R125 ;  /* 0x0000007d7c7c7221 */ /* 0x000fc40000010000 */
[----:B------:R-:W-:Y:S02]  /*101d0*/  FADD.FTZ R118, R118, R115 ;  /* 0x0000007376767221 */ /* 0x000fe40000010000 */
[----:B------:R-:W-:Y:S01]  /*101e0*/  FADD.FTZ R127, R127, R124 ;  /* 0x0000007c7f7f7221 */ /* 0x000fe20000010000 */
[----:B------:R-:W-:Y:S01]  /*101f0*/  MUFU.EX2 R119, R119 ;  /* 0x0000007700777308 */ /* 0x000fe20000000800 */
[----:B------:R-:W-:Y:S01]  /*10200*/  FADD.FTZ R5, R129, R118 ;  /* 0x0000007681057221 */ /* 0x000fe20000010000 */
[----:B------:R-:W-:Y:S01]  /*10210*/  HMMA.16816.F32.BF16 R92, R8, R14, R92 ;  /* 0x0000000e085c723c */ /* 0x000fe2000004185c */
[----:B------:R-:W5:Y:S01]  /*10220*/  LDSM.16.MT88.4 R12, [R148+0x8000] ;  /* 0x00800000940c783b */ /* 0x000f620000004200 */
[----:B---3--:R-:W-:Y:S01]  /*10230*/  FADD.FTZ R6, R122, R127 ;  /* 0x0000007f7a067221 */ /* 0x008fe20000010000 */
[----:B------:R-:W-:-:S03]  /*10240*/  FADD.FTZ R5, R128, R5 ;  /* 0x0000000580057221 */ /* 0x000fc60000010000 */
[----:B------:R-:W3:Y:S01]  /*10250*/  MUFU.EX2 R130, R130 ;  /* 0x0000008200827308 */ /* 0x000ee20000000800 */
[----:B--2---:R-:W-:Y:S01]  /*10260*/  FADD.FTZ R6, R121, R6 ;  /* 0x0000000679067221 */ /* 0x004fe20000010000 */
        /* <DEDUP_REMOVED lines=10> */
[C---:B-----5:R-:W-:Y:S06]  /*10310*/  HMMA.16816.F32.BF16 R72, R8.reuse, R12, R72 ;  /* 0x0000000c0848723c */ /* 0x060fec0000041848 */
[----:B------:R-:W4:Y:S02]  /*10320*/  MUFU.EX2 R104, R104 ;  /* 0x0000006800687308 */ /* 0x000f240000000800 */
[----:B------:R-:W-:Y:S01]  /*10330*/  HMMA.16816.F32.BF16 R68, R8, R14, R68 ;  /* 0x0000000e0844723c */ /* 0x000fe20000041844 */
[----:B------:R-:W5:Y:S01]  /*10340*/  LDSM.16.MT88.4 R12, [R149+0x8800] ;  /* 0x00880000950c783b */ /* 0x000f620000004200 */
[----:B------:R-:W-:-:S02]  /*10350*/  F2FP.BF16.F32.PACK_AB R8, R128, R129 ;  /* 0x000000818008723e */ /* 0x000fc400000010ff */
[----:B------:R-:W-:Y:S02]  /*10360*/  F2FP.BF16.F32.PACK_AB R9, R121, R122 ;  /* 0x0000007a7909723e */ /* 0x000fe400000010ff */
[----:B------:R-:W2:Y:S01]  /*10370*/  MUFU.EX2 R67, R67 ;  /* 0x0000004300437308 */ /* 0x000ea20000000800 */
[----:B------:R-:W-:Y:S01]  /*10380*/  F2FP.BF16.F32.PACK_AB R10, R131, R126 ;  /* 0x0000007e830a723e */ /* 0x000fe200000010ff */
[----:B------:R-:W-:Y:S01]  /*10390*/  FADD.FTZ R126, R126, R5 ;  /* 0x000000057e7e7221 */ /* 0x000fe20000010000 */
[C---:B---3--:R-:W-:Y:S01]  /*103a0*/  F2FP.BF16.F32.PACK_AB R11, R130.reuse, R119 ;  /* 0x00000077820b723e */ /* 0x048fe200000010ff */
[----:B------:R-:W-:Y:S02]  /*103b0*/  FADD.FTZ R5, R119, R6 ;  /* 0x0000000677057221 */ /* 0x000fe40000010000 */
[----:B------:R-:W-:Y:S02]  /*103c0*/  FADD.FTZ R131, R131, R126 ;  /* 0x0000007e83837221 */ /* 0x000fe40000010000 */
[----:B------:R-:W-:Y:S01]  /*103d0*/  MUFU.EX2 R65, R65 ;  /* 0x0000004100417308 */ /* 0x000fe20000000800 */
[----:B------:R-:W-:Y:S01]  /*103e0*/  FADD.FTZ R5, R130, R5 ;  /* 0x0000000582057221 */ /* 0x000fe20000010000 */
[----:B-1----:R-:W-:Y:S03]  /*103f0*/  HMMA.16816.F32.BF16 R96, R8, R20, R96 ;  /* 0x000000140860723c */ /* 0x002fe60000041860 */
[----:B----4-:R-:W-:-:S03]  /*10400*/  FADD.FTZ R6, R104, R5 ;  /* 0x0000000568067221 */ /* 0x010fc60000010000 */
[----:B------:R-:W1:Y:S01]  /*10410*/  MUFU.EX2 R112, R112 ;  /* 0x0000007000707308 */ /* 0x000e620000000800 */
[----:B--2---:R-:W-:Y:S01]  /*10420*/  FADD.FTZ R6, R67, R6 ;  /* 0x0000000643067221 */ /* 0x004fe20000010000 */
[C---:B------:R-:W-:Y:S01]  /*10430*/  HMMA.16816.F32.BF16 R92, R8.reuse, R22, R92 ;  /* 0x00000016085c723c */ /* 0x040fe2000004185c */
[----:B------:R-:W2:Y:S05]  /*10440*/  LDSM.16.MT88.4 R20, [R148+0x8800] ;  /* 0x008800009414783b */ /* 0x000eaa0000004200 */
[----:B------:R-:W-:Y:S02]  /*10450*/  MUFU.EX2 R59, R59 ;  /* 0x0000003b003b7308 */ /* 0x000fe40000000800 */
[C---:B------:R-:W-:Y:S06]  /*10460*/  HMMA.16816.F32.BF16 R88, R8.reuse, R16, R88 ;  /* 0x000000100858723c */ /* 0x040fec0000041858 */
[----:B------:R-:W3:Y:S02]  /*10470*/  MUFU.EX2 R50, R50 ;  /* 0x0000003200327308 */ /* 0x000ee40000000800 */
        /* <DEDUP_REMOVED lines=12> */
[----:B------:R-:W3:Y:S01]  /*10540*/  LDSM.16.MT88.4 R20, [R149+0x9000] ;  /* 0x009000009514783b */ /* 0x000ee20000004200 */
        /* <DEDUP_REMOVED lines=12> */
[C---:B------:R-:W-:Y:S01]  /*10610*/  HMMA.16816.F32.BF16 R92, R8.reuse, R18, R92 ;  /* 0x00000012085c723c */ /* 0x040fe2000004185c */
[----:B------:R-:W4:Y:S07]  /*10620*/  LDSM.16.MT88.4 R16, [R148+0x9000] ;  /* 0x009000009410783b */ /* 0x000f2e0000004200 */
[C---:B-----5:R-:W-:Y:S08]  /*10630*/  HMMA.16816.F32.BF16 R88, R8.reuse, R12, R88 ;  /* 0x0000000c0858723c */ /* 0x060ff00000041858 */
[C---:B------:R-:W-:Y:S01]  /*10640*/  HMMA.16816.F32.BF16 R84, R8.reuse, R14, R84 ;  /* 0x0000000e0854723c */ /* 0x040fe20000041854 */
[----:B------:R-:W5:Y:S07]  /*10650*/  LDSM.16.MT88.4 R12, [R154+0x9800] ;  /* 0x009800009a0c783b */ /* 0x000f6e0000004200 */
[C---:B---3--:R-:W-:Y:S08]  /*10660*/  HMMA.16816.F32.BF16 R80, R8.reuse, R20, R80 ;  /* 0x000000140850723c */ /* 0x048ff00000041850 */
[C---:B------:R-:W-:Y:S01]  /*10670*/  HMMA.16816.F32.BF16 R76, R8.reuse, R22, R76 ;  /* 0x00000016084c723c */ /* 0x040fe2000004184c */
[----:B------:R-:W3:Y:S07]  /*10680*/  LDSM.16.MT88.4 R20, [R150+0x9800] ;  /* 0x009800009614783b */ /* 0x000eee0000004200 */
[C---:B----4-:R-:W-:Y:S08]  /*10690*/  HMMA.16816.F32.BF16 R72, R8.reuse, R16, R72 ;  /* 0x000000100848723c */ /* 0x050ff00000041848 */
[----:B------:R-:W-:Y:S01]  /*106a0*/  HMMA.16816.F32.BF16 R68, R8, R18, R68 ;  /* 0x000000120844723c */ /* 0x000fe20000041844 */
[----:B------:R-:W-:Y:S01]  /*106b0*/  F2FP.BF16.F32.PACK_AB R8, R50, R59 ;  /* 0x0000003b3208723e */ /* 0x000fe200000010ff */
[----:B------:R-:W4:Y:S01]  /*106c0*/  LDSM.16.MT88.4 R16, [R149+0x9800] ;  /* 0x009800009510783b */ /* 0x000f220000004200 */
[----:B--2---:R-:W-:Y:S01]  /*106d0*/  F2FP.BF16.F32.PACK_AB R9, R34, R33 ;  /* 0x000000212209723e */ /* 0x004fe200000010ff */
[----:B------:R-:W-:Y:S01]  /*106e0*/  FADD.FTZ R59, R59, R6 ;  /* 0x000000063b3b7221 */ /* 0x000fe20000010000 */
[----:B------:R-:W-:Y:S01]  /*106f0*/  F2FP.BF16.F32.PACK_AB R10, R43, R48 ;  /* 0x000000302b0a723e */ /* 0x000fe200000010ff */
[----:B------:R-:W-:Y:S01]  /*10700*/  FADD.FTZ R33, R33, R112 ;  /* 0x0000007021217221 */ /* 0x000fe20000010000 */
[----:B-1----:R-:W-:Y:S01]  /*10710*/  F2FP.BF16.F32.PACK_AB R11, R24, R25 ;  /* 0x00000019180b723e */ /* 0x002fe200000010ff */
[----:B------:R-:W-:-:S02]  /*10720*/  FADD.FTZ R59, R50, R59 ;  /* 0x0000003b323b7221 */ /* 0x000fc40000010000 */
[----:B------:R-:W-:Y:S02]  /*10730*/  FADD.FTZ R34, R34, R33 ;  /* 0x0000002122227221 */ /* 0x000fe40000010000 */
[----:B------:R-:W-:Y:S02]  /*10740*/  FADD.FTZ R48, R48, R59 ;  /* 0x0000003b30307221 */ /* 0x000fe40000010000 */
[----:B-----5:R-:W-:Y:S01]  /*10750*/  HMMA.16816.F32.BF16 R96, R8, R12, R96 ;  /* 0x0000000c0860723c */ /* 0x020fe20000041860 */
[----:B------:R-:W-:Y:S01]  /*10760*/  FADD.FTZ R25, R25, R34 ;  /* 0x0000002219197221 */ /* 0x000fe20000010000 */
[----:B------:R-:W-:-:S03]  /*10770*/  FADD.FTZ R176, R43, R48 ;  /* 0x000000302bb07221 */ /* 0x000fc60000010000 */
[----:B------:R-:W-:-:S03]  /*10780*/  FADD.FTZ R175, R24, R25 ;  /* 0x0000001918af7221 */ /* 0x000fc60000010000 */
[C---:B------:R-:W-:Y:S01]  /*10790*/  HMMA.16816.F32.BF16 R92, R8.reuse, R14, R92 ;  /* 0x0000000e085c723c */ /* 0x040fe2000004185c */
[----:B------:R-:W1:Y:S07]  /*107a0*/  LDSM.16.MT88.4 R12, [R148+0x9800] ;  /* 0x00980000940c783b */ /* 0x000e6e0000004200 */
[C---:B---3--:R-:W-:Y:S08]  /*107b0*/  HMMA.16816.F32.BF16 R88, R8.reuse, R20, R88 ;  /* 0x000000140858723c */ /* 0x048ff00000041858 */
[C---:B------:R-:W-:Y:S08]  /*107c0*/  HMMA.16816.F32.BF16 R84, R8.reuse, R22, R84 ;  /* 0x000000160854723c */ /* 0x040ff00000041854 */
[C---:B----4-:R-:W-:Y:S08]  /*107d0*/  HMMA.16816.F32.BF16 R80, R8.reuse, R16, R80 ;  /* 0x000000100850723c */ /* 0x050ff00000041850 */
[C---:B------:R-:W-:Y:S08]  /*107e0*/  HMMA.16816.F32.BF16 R76, R8.reuse, R18, R76 ;  /* 0x00000012084c723c */ /* 0x040ff0000004184c */
[C---:B-1----:R-:W-:Y:S08]  /*107f0*/  HMMA.16816.F32.BF16 R72, R8.reuse, R12, R72 ;  /* 0x0000000c0848723c */ /* 0x042ff00000041848 */
        /* <DEDUP_REMOVED lines=70> */
.L_x_7074:
        /* <DEDUP_REMOVED lines=8> */
.L_x_7075:
        /* <DEDUP_REMOVED lines=68> */
[----:B------:R-:W-:Y:S04]  /*11120*/  LDSM.16.M88.4 R24, [R157] ;  /* 0x000000009d18783b */ /* 0x000fe80000000200 */
        /* <DEDUP_REMOVED lines=10> */
[----:B------:R-:W-:Y:S04]  /*111d0*/  LDSM.16.M88.4 R132, [R153+0x4000] ;  /* 0x004000009984783b */ /* 0x000fe80000000200 */
[----:B------:R-:W-:Y:S01]  /*111e0*/  LDSM.16.M88.4 R140, [R152+0x2800] ;  /* 0x00280000988c783b */ /* 0x000fe20000000200 */
[C---:B------:R-:W-:Y:S03]  /*111f0*/  HMMA.16816.F32.BF16 R12, R28.reuse, R14, RZ ;  /* 0x0000000e1c0c723c */ /* 0x040fe600000418ff */
[----:B------:R-:W0:Y:S05]  /*11200*/  LDGDEPBAR ;  /* 0x00000000000079af */ /* 0x000e2a0000000000 */
[C---:B------:R-:W-:Y:S08]  /*11210*/  HMMA.16816.F32.BF16 R4, R28.reuse, R6, RZ ;  /* 0x000000061c04723c */ /* 0x040ff000000418ff */
[C---:B---3--:R-:W-:Y:S08]  /*11220*/  HMMA.16816.F32.BF16 R116, R28.reuse, R112, RZ ;  /* 0x000000701c74723c */ /* 0x048ff000000418ff */
[C---:B----4-:R-:W-:Y:S08]  /*11230*/  HMMA.16816.F32.BF16 R108, R28.reuse, R104, RZ ;  /* 0x000000681c6c723c */ /* 0x050ff000000418ff */
[C---:B------:R-:W-:Y:S08]  /*11240*/  HMMA.16816.F32.BF16 R112, R28.reuse, R114, RZ ;  /* 0x000000721c70723c */ /* 0x040ff000000418ff */
[----:B------:R-:W-:Y:S08]  /*11250*/  HMMA.16816.F32.BF16 R104, R28, R106, RZ ;  /* 0x0000006a1c68723c */ /* 0x000ff000000418ff */
[C---:B-----5:R-:W-:Y:S08]  /*11260*/  HMMA.16816.F32.BF16 R16, R24.reuse, R128, R16 ;  /* 0x000000801810723c */ /* 0x060ff00000041810 */
[C---:B------:R-:W-:Y:S01]  /*11270*/  HMMA.16816.F32.BF16 R12, R24.reuse, R130, R12 ;  /* 0x00000082180c723c */ /* 0x040fe2000004180c */
[----:B------:R-:W1:Y:S07]  /*11280*/  LDSM.16.M88.4 R128, [R153+0x4800] ;  /* 0x004800009980783b */ /* 0x000e6e0000000200 */
[C---:B------:R-:W-:Y:S08]  /*11290*/  HMMA.16816.F32.BF16 R8, R24.reuse, R124, R8 ;  /* 0x0000007c1808723c */ /* 0x040ff00000041808 */
        /* <DEDUP_REMOVED lines=11> */
[C---:B--2---:R-:W-:Y:S08]  /*11350*/  HMMA.16816.F32.BF16 R116, R24.reuse, R120, R116 ;  /* 0x000000781874723c */ /* 0x044ff00000041874 */
[C---:B------:R-:W-:Y:S01]  /*11360*/  HMMA.16816.F32.BF16 R112, R24.reuse, R122, R112 ;  /* 0x0000007a1870723c */ /* 0x040fe20000041870 */
[----:B------:R-:W2:Y:S07]  /*11370*/  LDSM.16.M88.4 R120, [R153+0x5800] ;  /* 0x005800009978783b */ /* 0x000eae0000000200 */
[C---:B------:R-:W-:Y:S08]  /*11380*/  HMMA.16816.F32.BF16 R108, R24.reuse, R20, R108 ;  /* 0x00000014186c723c */ /* 0x040ff0000004186c */
[C---:B------:R-:W-:Y:S01]  /*11390*/  HMMA.16816.F32.BF16 R104, R24.reuse, R22, R104 ;  /* 0x000000161868723c */ /* 0x040fe20000041868 */
[----:B------:R-:W4:Y:S07]  /*113a0*/  LDSM.16.M88.4 R20, [R152+0x2000] ;  /* 0x002000009814783b */ /* 0x000f2e0000000200 */
        /* <DEDUP_REMOVED lines=8> */
[----:B------:R-:W-:Y:S07]  /*11430*/  LDSM.16.M88.4 R132, [R152+0x3000] ;  /* 0x003000009884783b */ /* 0x000fee0000000200 */
[C---:B--2---:R-:W-:Y:S08]  /*11440*/  HMMA.16816.F32.BF16 R32, R24.reuse, R120, R32 ;  /* 0x000000781820723c */ /* 0x044ff00000041820 */
[----:B------:R-:W-:Y:S01]  /*11450*/  HMMA.16816.F32.BF16 R28, R24, R122, R28 ;  /* 0x0000007a181c723c */ /* 0x000fe2000004181c */
[----:B------:R-:W-:Y:S04]  /*11460*/  LDSM.16.M88.4 R24, [R155] ;  /* 0x000000009b18783b */ /* 0x000fe80000000200 */
[----:B------:R-:W-:Y:S03]  /*11470*/  LDSM.16.M88.4 R120, [R152+0x4800] ;  /* 0x004800009878783b */ /* 0x000fe60000000200 */
[C---:B----4-:R-:W-:Y:S08]  /*11480*/  HMMA.16816.F32.BF16 R16, R136.reuse, R20, R16 ;  /* 0x000000148810723c */ /* 0x050ff00000041810 */
[C---:B------:R-:W-:Y:S01]  /*11490*/  HMMA.16816.F32.BF16 R12, R136.reuse, R22, R12 ;  /* 0x00000016880c723c */ /* 0x040fe2000004180c */
[----:B------:R-:W2:Y:S07]  /*114a0*/  LDSM.16.M88.4 R20, [R151+0x2000] ;  /* 0x002000009714783b */ /* 0x000eae0000000200 */
[C---:B-1----:R-:W-:Y:S08]  /*114b0*/  HMMA.16816.F32.BF16 R108, R136.reuse, R128, R108 ;  /* 0x00000080886c723c */ /* 0x042ff0000004186c */
[C---:B------:R-:W-:Y:S01]  /*114c0*/  HMMA.16816.F32.BF16 R104, R136.reuse, R130, R104 ;  /* 0x000000828868723c */ /* 0x040fe20000041868 */
[----:B------:R-:W-:Y:S07]  /*114d0*/  LDSM.16.M88.4 R128, [R152+0x5000] ;  /* 0x005000009880783b */ /* 0x000fee0000000200 */
[C---:B---3--:R-:W-:Y:S08]  /*114e0*/  HMMA.16816.F32.BF16 R64, R136.reuse, R124, R64 ;  /* 0x0000007c8840723c */ /* 0x048ff00000041840 */
[C---:B------:R-:W-:Y:S01]  /*114f0*/  HMMA.16816.F32.BF16 R56, R136.reuse, R126, R56 ;  /* 0x0000007e8838723c */ /* 0x040fe20000041838 */
[----:B------:R-:W1:Y:S07]  /*11500*/  LDSM.16.M88.4 R124, [R151+0x2800] ;  /* 0x00280000977c783b */ /* 0x000e6e0000000200 */
[----:B------:R-:W-:Y:S08]  /*11510*/  HMMA.16816.F32.BF16 R8, R136, R140, R8 ;  /* 0x0000008c8808723c */ /* 0x000ff00000041808 */
[C---:B--2---:R-:W-:Y:S08]  /*11520*/  HMMA.16816.F32.BF16 R16, R24.reuse, R20, R16 ;  /* 0x000000141810723c */ /* 0x044ff00000041810 */
[----:B------:R-:W-:Y:S01]  /*11530*/  HMMA.16816.F32.BF16 R12, R24, R22, R12 ;  /* 0x00000016180c723c */ /* 0x000fe2000004180c */
[----:B------:R-:W2:Y:S07]  /*11540*/  LDSM.16.M88.4 R20, [R152+0x5800] ;  /* 0x005800009814783b */ /* 0x000eae0000000200 */
[----:B------:R-:W-:Y:S03]  /*11550*/  HMMA.16816.F32.BF16 R4, R136, R142, R4 ;  /* 0x0000008e8804723c */ /* 0x000fe60000041804 */
[----:B------:R-:W-:Y:S01]  /*11560*/  FMUL.FTZ R16, R16, UR14 ;  /* 0x0000000e10107c20 */ /* 0x000fe20008410000 */
[----:B------:R-:W-:-:S03]  /*11570*/  FMUL.FTZ R17, R17, UR14 ;  /* 0x0000000e11117c20 */ /* 0x000fc60008410000 */
[----:B------:R-:W3:Y:S01]  /*11580*/  MUFU.TANH R61, R16 ;  /* 0x00000010003d7308 */ /* 0x000ee20000002400 */
[----:B------:R-:W-:Y:S01]  /*11590*/  HMMA.16816.F32.BF16 R116, R136, R132, R116 ;  /* 0x000000848874723c */ /* 0x000fe20000041874 */
[----:B------:R-:W-:Y:S02]  /*115a0*/  FMUL.FTZ R133, R19, UR14 ;  /* 0x0000000e13857c20 */ /* 0x000fe40008410000 */
[----:B------:R-:W-:-:S04]  /*115b0*/  FMUL.FTZ R12, R12, UR14 ;  /* 0x0000000e0c0c7c20 */ /* 0x000fc80008410000 */
[----:B------:R4:W-:Y:S01]  /*115c0*/  MUFU.TANH R103, R17 ;  /* 0x0000001100677308 */ /* 0x0009e20000002400 */
[C---:B------:R-:W-:Y:S07]  /*115d0*/  HMMA.16816.F32.BF16 R48, R136.reuse, R120, R48 ;  /* 0x000000788830723c */ /* 0x040fee0000041830 */
[----:B------:R5:W-:Y:S01]  /*115e0*/  MUFU.TANH R121, R12 ;  /* 0x0000000c00797308 */ /* 0x000be20000002400 */
[----:B------:R-:W-:Y:S01]  /*115f0*/  HMMA.16816.F32.BF16 R44, R136, R122, R44 ;  /* 0x0000007a882c723c */ /* 0x000fe2000004182c */
[----:B------:R-:W-:-:S06]  /*11600*/  FMUL.FTZ R123, R18, UR14 ;  /* 0x0000000e127b7c20 */ /* 0x000fcc0008410000 */
[----:B------:R-:W3:Y:S01]  /*11610*/  MUFU.TANH R123, R123 ;  /* 0x0000007b007b7308 */ /* 0x000ee20000002400 */
[----:B-1----:R-:W-:Y:S01]  /*11620*/  HMMA.16816.F32.BF16 R8, R24, R124, R8 ;  /* 0x0000007c1808723c */ /* 0x002fe20000041808 */
[----:B------:R-:W-:Y:S01]  /*11630*/  FMUL.FTZ R125, R13, UR14 ;  /* 0x0000000e0d7d7c20 */ /* 0x000fe20008410000 */
[----:B----4-:R-:W1:Y:S05]  /*11640*/  LDSM.16.M88.4 R16, [R151+0x3000] ;  /* 0x003000009710783b */ /* 0x010e6a0000000200 */
[----:B------:R-:W-:Y:S01]  /*11650*/  MUFU.TANH R133, R133 ;  /* 0x0000008500857308 */ /* 0x000fe20000002400 */
[----:B------:R-:W-:Y:S01]  /*11660*/  HMMA.16816.F32.BF16 R40, R136, R128, R40 ;  /* 0x000000808828723c */ /* 0x000fe20000041828 */
[----:B------:R-:W-:-:S06]  /*11670*/  FMUL.FTZ R129, R14, UR14 ;  /* 0x0000000e0e817c20 */ /* 0x000fcc0008410000 */
[----:B------:R-:W-:Y:S01]  /*11680*/  MUFU.TANH R129, R129 ;  /* 0x0000008100817308 */ /* 0x000fe20000002400 */
[----:B------:R-:W-:Y:S01]  /*11690*/  HMMA.16816.F32.BF16 R36, R136, R130, R36 ;  /* 0x000000828824723c */ /* 0x000fe20000041824 */
[----:B------:R-:W-:Y:S02]  /*116a0*/  FMUL.FTZ R131, R15, UR14 ;  /* 0x0000000e0f837c20 */ /* 0x000fe40008410000 */
[----:B-----5:R-:W4:Y:S01]  /*116b0*/  LDSM.16.M88.4 R12, [R151+0x3800] ;  /* 0x00380000970c783b */ /* 0x020f220000000200 */
[----:B------:R-:W-:-:S03]  /*116c0*/  FMUL.FTZ R8, R8, UR14 ;  /* 0x0000000e08087c20 */ /* 0x000fc60008410000 */
[----:B------:R-:W-:Y:S01]  /*116d0*/  MUFU.TANH R125, R125 ;  /* 0x0000007d007d7308 */ /* 0x000fe20000002400 */
[----:B------:R-:W-:Y:S01]  /*116e0*/  HMMA.16816.F32.BF16 R4, R24, R126, R4 ;  /* 0x0000007e1804723c */ /* 0x000fe20000041804 */
[----:B------:R-:W-:-:S06]  /*116f0*/  FMUL.FTZ R127, R9, UR14 ;  /* 0x0000000e097f7c20 */ /* 0x000fcc0008410000 */
[----:B------:R-:W-:Y:S01]  /*11700*/  MUFU.TANH R131, R131 ;  /* 0x0000008300837308 */ /* 0x000fe20000002400 */
[C---:B------:R-:W-:Y:S07]  /*11710*/  HMMA.16816.F32.BF16 R112, R136.reuse, R134, R112 ;  /* 0x000000868870723c */ /* 0x040fee0000041870 */
[----:B------:R-:W-:Y:S01]  /*11720*/  MUFU.TANH R135, R8 ;  /* 0x0000000800877308 */ /* 0x000fe20000002400 */
[----:B--2---:R-:W-:Y:S03]  /*11730*/  HMMA.16816.F32.BF16 R32, R136, R20, R32 ;  /* 0x000000148820723c */ /* 0x004fe60000041820 */
[----:B------:R-:W-:Y:S01]  /*11740*/  FMUL.FTZ R4, R4, UR14 ;  /* 0x0000000e04047c20 */ /* 0x000fe20008410000 */
[----:B------:R-:W-:Y:S01]  /*11750*/  FMUL.FTZ R143, R5, UR14 ;  /* 0x0000000e058f7c20 */ /* 0x000fe20008410000 */
[----:B------:R-:W-:-:S02]  /*11760*/  FMUL.FTZ R145, R6, UR14 ;  /* 0x0000000e06917c20 */ /* 0x000fc40008410000 */
[----:B------:R2:W-:Y:S01]  /*11770*/  MUFU.TANH R141, R4 ;  /* 0x00000004008d7308 */ /* 0x0005e20000002400 */
[C---:B-1----:R-:W-:Y:S07]  /*11780*/  HMMA.16816.F32.BF16 R116, R24.reuse, R16, R116 ;  /* 0x000000101874723c */ /* 0x042fee0000041874 */
[----:B------:R-:W-:Y:S01]  /*11790*/  MUFU.TANH R127, R127 ;  /* 0x0000007f007f7308 */ /* 0x000fe20000002400 */
[C---:B------:R-:W-:Y:S01]  /*117a0*/  HMMA.16816.F32.BF16 R112, R24.reuse, R18, R112 ;  /* 0x000000121870723c */ /* 0x040fe20000041870 */
[----:B------:R-:W1:Y:S06]  /*117b0*/  LDSM.16.M88.4 R16, [R151+0x5000] ;  /* 0x005000009710783b */ /* 0x000e6c0000000200 */
[----:B------:R-:W-:Y:S01]  /*117c0*/  MUFU.TANH R143, R143 ;  /* 0x0000008f008f7308 */ /* 0x000fe20000002400 */
[----:B----4-:R-:W-:Y:S01]  /*117d0*/  HMMA.16816.F32.BF16 R108, R24, R12, R108 ;  /* 0x0000000c186c723c */ /* 0x010fe2000004186c */
[----:B------:R-:W-:-:S02]  /*117e0*/  FMUL.FTZ R13, R7, UR14 ;  /* 0x0000000e070d7c20 */ /* 0x000fc40008410000 */
[----:B--2---:R-:W2:Y:S04]  /*117f0*/  LDSM.16.M88.4 R4, [R151+0x5800] ;  /* 0x005800009704783b */ /* 0x004ea80000000200 */
[----:B------:R-:W-:Y:S01]  /*11800*/  MUFU.TANH R13, R13 ;  /* 0x0000000d000d7308 */ /* 0x000fe20000002400 */
[----:B------:R-:W-:Y:S01]  /*11810*/  HMMA.16816.F32.BF16 R28, R136, R22, R28 ;  /* 0x00000016881c723c */ /* 0x000fe2000004181c */
[----:B------:R-:W-:Y:S01]  /*11820*/  FMUL.FTZ R137, R10, UR14 ;  /* 0x0000000e0a897c20 */ /* 0x000fe20008410000 */
[----:B------:R-:W-:Y:S01]  /*11830*/  FMUL.FTZ R139, R11, UR14 ;  /* 0x0000000e0b8b7c20 */ /* 0x000fe20008410000 */
[----:B------:R-:W4:Y:S04]  /*11840*/  LDSM.16.M88.4 R20, [R151+0x4000] ;  /* 0x004000009714783b */ /* 0x000f280000000200 */
[----:B------:R-:W5:Y:S01]  /*11850*/  LDSM.16.M88.4 R8, [R151+0x4800] ;  /* 0x004800009708783b */ /* 0x000f620000000200 */
[----:B------:R-:W-:Y:S01]  /*11860*/  HMMA.16816.F32.BF16 R104, R24, R14, R104 ;  /* 0x0000000e1868723c */ /* 0x000fe20000041868 */
[----:B------:R-:W-:Y:S01]  /*11870*/  MUFU.TANH R137, R137 ;  /* 0x0000008900897308 */ /* 0x000fe20000002400 */
[----:B------:R-:W-:Y:S01]  /*11880*/  FMUL.FTZ R15, R116, UR14 ;  /* 0x0000000e740f7c20 */ /* 0x000fe20008410000 */
[----:B------:R-:W-:Y:S01]  /*11890*/  FMUL.FTZ R109, R109, UR14 ;  /* 0x0000000e6d6d7c20 */ /* 0x000fe20008410000 */
[----:B------:R-:W-:Y:S01]  /*118a0*/  FMUL.FTZ R111, R111, UR14 ;  /* 0x0000000e6f6f7c20 */ /* 0x000fe20008410000 */
[----:B------:R-:W-:Y:S01]  /*118b0*/  FMUL.FTZ R108, R108, UR14 ;  /* 0x0000000e6c6c7c20 */ /* 0x000fe20008410000 */
[----:B------:R-:W-:Y:S01]  /*118c0*/  FMUL.FTZ R110, R110, UR14 ;  /* 0x0000000e6e6e7c20 */ /* 0x000fe20008410000 */
[----:B------:R-:W-:-:S04]  /*118d0*/  DEPBAR.LE SB0, 0x0 ;  /* 0x000080000000791a */ /* 0x000fc80000000000 */
[----:B------:R-:W-:Y:S01]  /*118e0*/  MUFU.TANH R139, R139 ;  /* 0x0000008b008b7308 */ /* 0x000fe20000002400 */
[----:B-1----:R-:W-:Y:S01]  /*118f0*/  HMMA.16816.F32.BF16 R36, R24, R18, R36 ;  /* 0x000000121824723c */ /* 0x002fe20000041824 */
[----:B------:R-:W-:-:S06]  /*11900*/  FMUL.FTZ R19, R114, UR14 ;  /* 0x0000000e72137c20 */ /* 0x000fcc0008410000 */
[----:B------:R-:W-:Y:S01]  /*11910*/  FMUL.FTZ R12, R107, UR14 ;  /* 0x0000000e6b0c7c20 */ /* 0x000fe20008410000 */
[----:B------:R-:W-:Y:S01]  /*11920*/  MUFU.TANH R15, R15 ;  /* 0x0000000f000f7308 */ /* 0x000fe20000002400 */
[----:B------:R-:W-:Y:S01]  /*11930*/  FMUL.FTZ R106, R106, UR14 ;  /* 0x0000000e6a6a7c20 */ /* 0x000fe20008410000 */
[----:B------:R-:W-:Y:S01]  /*11940*/  HMMA.16816.F32.BF16 R40, R24, R16, R40 ;  /* 0x000000101828723c */ /* 0x000fe20000041828 */
[----:B------:R-:W-:Y:S01]  /*11950*/  FMUL.FTZ R17, R113, UR14 ;  /* 0x0000000e71117c20 */ /* 0x000fe20008410000 */
[----:B------:R-:W-:-:S04]  /*11960*/  FMUL.FTZ R113, R115, UR14 ;  /* 0x0000000e73717c20 */ /* 0x000fc80008410000 */
[----:B------:R-:W-:Y:S02]  /*11970*/  MUFU.TANH R107, R111 ;  /* 0x0000006f006b7308 */ /* 0x000fe40000002400 */
[----:B--2---:R-:W-:Y:S01]  /*11980*/  HMMA.16816.F32.BF16 R28, R24, R6, R28 ;  /* 0x00000006181c723c */ /* 0x004fe2000004181c */
[----:B------:R-:W-:-:S05]  /*11990*/  FMUL.FTZ R7, R104, UR14 ;  /* 0x0000000e68077c20 */ /* 0x000fca0008410000 */
[----:B------:R-:W-:Y:S01]  /*119a0*/  MUFU.TANH R115, R12 ;  /* 0x0000000c00737308 */ /* 0x000fe20000002400 */
[----:B------:R-:W-:Y:S01]  /*119b0*/  FMUL.FTZ R18, R39, UR14 ;  /* 0x0000000e27127c20 */ /* 0x000fe20008410000 */
[----:B------:R-:W-:Y:S01]  /*119c0*/  FMUL.FTZ R38, R38, UR14 ;  /* 0x0000000e26267c20 */ /* 0x000fe20008410000 */
[----:B------:R-:W-:Y:S01]  /*119d0*/  HMMA.16816.F32.BF16 R32, R24, R4, R32 ;  /* 0x000000041820723c */ /* 0x000fe20000041820 */
[----:B------:R-:W-:-:S04]  /*119e0*/  VIADD R4, R55, 0xffffffff ;  /* 0xffffffff37047836 */ /* 0x000fc80000000000 */
[----:B------:R-:W-:Y:S01]  /*119f0*/  MUFU.TANH R145, R145 ;  /* 0x0000009100917308 */ /* 0x000fe20000002400 */
[----:B------:R-:W-:Y:S01]  /*11a00*/  FMUL.FTZ R41, R41, UR14 ;  /* 0x0000000e29297c20 */ /* 0x000fe20008410000 */
[----:B------:R-:W-:Y:S02]  /*11a10*/  IMAD.SHL.U32 R4, R4, 0x80, RZ ;  /* 0x0000008004047824 */ /* 0x000fe400078e00ff */
[----:B------:R-:W-:Y:S01]  /*11a20*/  FMUL.FTZ R43, R43, UR14 ;  /* 0x0000000e2b2b7c20 */ /* 0x000fe20008410000 */
[----:B------:R-:W-:Y:S01]  /*11a30*/  FMUL.FTZ R42, R42, UR14 ;  /* 0x0000000e2a2a7c20 */ /* 0x000fe20008410000 */
[----:B----4-:R-:W-:Y:S01]  /*11a40*/  HMMA.16816.F32.BF16 R64, R24, R20, R64 ;  /* 0x000000141840723c */ /* 0x010fe20000041840 */
[----:B------:R-:W-:Y:S02]  /*11a50*/  IMAD.IADD R14, R4, 0x1, R53 ;  /* 0x00000001040e7824 */ /* 0x000fe400078e0235 */
[----:B------:R-:W-:Y:S01]  /*11a60*/  FMUL.FTZ R21, R117, UR14 ;  /* 0x0000000e75157c20 */ /* 0x000fe20008410000 */
[----:B------:R-:W-:Y:S01]  /*11a70*/  FMUL.FTZ R28, R28, UR14 ;  /* 0x0000000e1c1c7c20 */ /* 0x000fe20008410000 */
[----:B------:R-:W-:Y:S01]  /*11a80*/  MUFU.TANH R19, R19 ;  /* 0x0000001300137308 */ /* 0x000fe20000002400 */
[----:B------:R-:W-:-:S02]  /*11a90*/  VIADD R170, R14, 0xffffffa1 ;  /* 0xffffffa10eaa7836 */ /* 0x000fc40000000000 */
[----:B------:R-:W-:Y:S01]  /*11aa0*/  FMUL.FTZ R31, R31, UR14 ;  /* 0x0000000e1f1f7c20 */ /* 0x000fe20008410000 */
[----:B------:R-:W-:Y:S01]  /*11ab0*/  VIADD R172, R14, 0xffffffa0 ;  /* 0xffffffa00eac7836 */ /* 0x000fe20000000000 */
[C---:B------:R-:W-:Y:S01]  /*11ac0*/  HMMA.16816.F32.BF16 R56, R24.reuse, R22, R56 ;  /* 0x000000161838723c */ /* 0x040fe20000041838 */
[----:B------:R-:W-:Y:S01]  /*11ad0*/  FMUL.FTZ R23, R118, UR14 ;  /* 0x0000000e76177c20 */ /* 0x000fe20008410000 */
[----:B------:R-:W-:Y:S02]  /*11ae0*/  VIADD R128, R14, 0xffffffc9 ;  /* 0xffffffc90e807836 */ /* 0x000fe40000000000 */
[----:B------:R-:W-:Y:S01]  /*11af0*/  FMUL.FTZ R22, R33, UR14 ;  /* 0x0000000e21167c20 */ /* 0x000fe20008410000 */
[----:B------:R-:W-:Y:S01]  /*11b00*/  FMUL.FTZ R16, R35, UR14 ;  /* 0x0000000e23107c20 */ /* 0x000fe20008410000 */
[----:B------:R-:W-:Y:S01]  /*11b10*/  FMUL.FTZ R20, R32, UR14 ;  /* 0x0000000e20147c20 */ /* 0x000fe20008410000 */
[----:B------:R-:W-:Y:S01]  /*11b20*/  VIADD R32, R14, 0xffffff90 ;  /* 0xffffff900e207836 */ /* 0x000fe20000000000 */
[----:B------:R-:W-:Y:S01]  /*11b30*/  MUFU.TANH R21, R21 ;  /* 0x0000001500157308 */ /* 0x000fe20000002400 */
[C---:B-----5:R-:W-:Y:S01]  /*11b40*/  HMMA.16816.F32.BF16 R48, R24.reuse, R8, R48 ;  /* 0x000000081830723c */ /* 0x060fe20000041830 */
        /* <DEDUP_REMOVED lines=11> */
[----:B------:R-:W-:-:S02]  /*11c00*/  VIADD R10, R14, 0xffffff80 ;  /* 0xffffff800e0a7836 */ /* 0x000fc40000000000 */
[----:B------:R-:W-:Y:S01]  /*11c10*/  FMUL.FTZ R25, R56, UR14 ;  /* 0x0000000e38197c20 */ /* 0x000fe20008410000 */
[----:B------:R-:W-:Y:S01]  /*11c20*/  VIADD R30, R14, 0xfffffff8 ;  /* 0xfffffff80e1e7836 */ /* 0x000fe20000000000 */
[----:B------:R1:W2:Y:S01]  /*11c30*/  MUFU.TANH R37, R28 ;  /* 0x0000001c00257308 */ /* 0x0002a20000002400 */
[----:B------:R-:W-:Y:S01]  /*11c40*/  FMUL.FTZ R66, R57, UR14 ;  /* 0x0000000e39427c20 */ /* 0x000fe20008410000 */
[----:B------:R-:W-:Y:S01]  /*11c50*/  ISETP.GE.AND P3, PT, R10, R102, PT ;  /* 0x000000660a00720c */ /* 0x000fe20003f66270 */
[----:B------:R-:W-:Y:S01]  /*11c60*/  FMUL.FTZ R11, R112, UR14 ;  /* 0x0000000e700b7c20 */ /* 0x000fe20008410000 */
[-C--:B------:R-:W-:Y:S01]  /*11c70*/  ISETP.GE.AND P0, PT, R10, R63.reuse, PT ;  /* 0x0000003f0a00720c */ /* 0x080fe20003f06270 */
[----:B------:R-:W-:Y:S01]  /*11c80*/  FMUL.FTZ R56, R50, UR14 ;  /* 0x0000000e32387c20 */ /* 0x000fe20008410000 */
[----:B------:R-:W-:Y:S01]  /*11c90*/  I2FP.F32.S32 R10, R10 ;  /* 0x0000000a000a7245 */ /* 0x000fe20000201400 */
[----:B------:R-:W-:Y:S01]  /*11ca0*/  FMUL.FTZ R57, R48, UR14 ;  /* 0x0000000e30397c20 */ /* 0x000fe20008410000 */
[----:B------:R-:W4:Y:S01]  /*11cb0*/  MUFU.TANH R33, R36 ;  /* 0x0000002400217308 */ /* 0x000f220000002400 */
[----:B------:R-:W-:Y:S01]  /*11cc0*/  ISETP.GE.AND P2, PT, R30, R102, PT ;  /* 0x000000661e00720c */ /* 0x000fe20003f46270 */
[----:B------:R-:W-:Y:S01]  /*11cd0*/  VIADD R48, R14, 0xffffff99 ;  /* 0xffffff990e307836 */ /* 0x000fe20000000000 */
[----:B------:R-:W-:Y:S01]  /*11ce0*/  ISETP.GE.AND P4, PT, R30, R63, PT ;  /* 0x0000003f1e00720c */ /* 0x000fe20003f86270 */
[C---:B---3--:R-:W-:Y:S01]  /*11cf0*/  FFMA.FTZ R35, R0.reuse, R10, R61 ;  /* 0x0000000a00237223 */ /* 0x048fe2000001003d */
[----:B------:R-:W-:Y:S01]  /*11d00*/  I2FP.F32.S32 R30, R30 ;  /* 0x0000001e001e7245 */ /* 0x000fe20000201400 */
[----:B------:R-:W-:Y:S01]  /*11d10*/  FFMA.FTZ R10, R0, R10, R123 ;  /* 0x0000000a000a7223 */ /* 0x000fe2000001007b */
[----:B------:R-:W-:Y:S01]  /*11d20*/  FMUL.FTZ R50, R44, UR14 ;  /* 0x0000000e2c327c20 */ /* 0x000fe20008410000 */
[----:B------:R3:W-:Y:S01]  /*11d30*/  MUFU.TANH R109, R7 ;  /* 0x00000007006d7308 */ /* 0x0007e20000002400 */
[----:B-1----:R-:W-:-:S02]  /*11d40*/  VIADD R28, R14, 0xffffff81 ;  /* 0xffffff810e1c7836 */ /* 0x002fc40000000000 */
[-C--:B--2---:R-:W-:Y:S01]  /*11d50*/  FFMA.FTZ R37, R0, R30.reuse, R37 ;  /* 0x0000001e00257223 */ /* 0x084fe20000010025 */
[----:B------:R-:W-:Y:S01]  /*11d60*/  FMUL.FTZ R44, R40, UR14 ;  /* 0x0000000e282c7c20 */ /* 0x000fe20008410000 */
[----:B------:R-:W-:Y:S01]  /*11d70*/  VIADD R40, R14, 0xffffff98 ;  /* 0xffffff980e287836 */ /* 0x000fe20000000000 */
[----:B------:R-:W-:Y:S01]  /*11d80*/  FSEL R10, R10, -INF , !P0 ;  /* 0xff8000000a0a7808 */ /* 0x000fe20004000000 */
[----:B------:R-:W-:Y:S01]  /*11d90*/  FMUL.FTZ R27, R67, UR14 ;  /* 0x0000000e431b7c20 */ /* 0x000fe20008410000 */
[-C--:B------:R-:W-:Y:S01]  /*11da0*/  ISETP.GE.AND P1, PT, R28, R63.reuse, PT ;  /* 0x0000003f1c00720c */ /* 0x080fe20003f26270 */
[----:B------:R1:W-:Y:S01]  /*11db0*/  MUFU.TANH R111, R8 ;  /* 0x00000008006f7308 */ /* 0x0003e20000002400 */
[----:B----4-:R-:W-:Y:S01]  /*11dc0*/  FFMA.FTZ R61, R0, R30, R33 ;  /* 0x0000001e003d7223 */ /* 0x010fe20000010021 */
[----:B------:R-:W-:Y:S01]  /*11dd0*/  VIADD R30, R14, 0xffffff88 ;  /* 0xffffff880e1e7836 */ /* 0x000fe20000000000 */
[----:B------:R-:W-:Y:S01]  /*11de0*/  ISETP.GE.AND P6, PT, R28, R102, PT ;  /* 0x000000661c00720c */ /* 0x000fe20003fc6270 */
[----:B------:R-:W-:Y:S01]  /*11df0*/  VIADD R36, R14, 0xffffff91 ;  /* 0xffffff910e247836 */ /* 0x000fe20000000000 */
[----:B------:R-:W-:Y:S01]  /*11e00*/  I2FP.F32.S32 R28, R28 ;  /* 0x0000001c001c7245 */ /* 0x000fe20000201400 */
[----:B------:R-:W-:Y:S01]  /*11e10*/  FMUL.FTZ R62, R58, UR14 ;  /* 0x0000000e3a3e7c20 */ /* 0x000fe20008410000 */
[-C--:B------:R-:W-:Y:S01]  /*11e20*/  ISETP.GE.AND P5, PT, R30, R63.reuse, PT ;  /* 0x0000003f1e00720c */ /* 0x080fe20003fa6270 */
[----:B------:R2:W-:Y:S01]  /*11e30*/  MUFU.TANH R123, R25 ;  /* 0x00000019007b7308 */ /* 0x0005e20000002400 */
[----:B------:R-:W-:Y:S01]  /*11e40*/  FSEL R64, R37, -INF , !P2 ;  /* 0xff80000025407808 */ /* 0x000fe20005000000 */
[CC--:B---3--:R-:W-:Y:S01]  /*11e50*/  FFMA.FTZ R7, R0.reuse, R28.reuse, R103 ;  /* 0x0000001c00077223 */ /* 0x0c8fe20000010067 */
[----:B------:R-:W-:Y:S01]  /*11e60*/  FFMA.FTZ R133, R0, R28, R133 ;  /* 0x0000001c00857223 */ /* 0x000fe20000010085 */
[----:B------:R-:W-:Y:S01]  /*11e70*/  @P1 LOP3.LUT R60, R60, 0x1, RZ, 0xfc, !PT ;  /* 0x000000013c3c1812 */ /* 0x000fe200078efcff */
[----:B------:R-:W-:Y:S01]  /*11e80*/  VIADD R28, R14, 0xffffff89 ;  /* 0xffffff890e1c7836 */ /* 0x000fe20000000000 */
[----:B------:R-:W-:Y:S01]  /*11e90*/  ISETP.GE.AND P1, PT, R30, R102, PT ;  /* 0x000000661e00720c */ /* 0x000fe20003f26270 */
[----:B------:R-:W-:Y:S01]  /*11ea0*/  FMUL.FTZ R58, R49, UR14 ;  /* 0x0000000e313a7c20 */ /* 0x000fe20008410000 */
[----:B------:R-:W-:Y:S01]  /*11eb0*/  I2FP.F32.S32 R30, R30 ;  /* 0x0000001e001e7245 */ /* 0x000fe20000201400 */
[----:B------:R-:W-:Y:S01]  /*11ec0*/  MUFU.TANH R117, R5 ;  /* 0x0000000500757308 */ /* 0x000fe20000002400 */
[C---:B------:R-:W-:Y:S01]  /*11ed0*/  ISETP.GE.AND P2, PT, R28.reuse, R102, PT ;  /* 0x000000661c00720c */ /* 0x040fe20003f46270 */
[----:B------:R-:W-:Y:S01]  /*11ee0*/  FMUL.FTZ R59, R59, UR14 ;  /* 0x0000000e3b3b7c20 */ /* 0x000fe20008410000 */
[-C--:B------:R-:W-:Y:S01]  /*11ef0*/  ISETP.GE.AND P0, PT, R28, R63.reuse, PT ;  /* 0x0000003f1c00720c */ /* 0x080fe20003f06270 */
[C---:B------:R-:W-:Y:S01]  /*11f00*/  FFMA.FTZ R12, R0.reuse, R30, R129 ;  /* 0x0000001e000c7223 */ /* 0x040fe20000010081 */
[----:B------:R-:W-:Y:S01]  /*11f10*/  I2FP.F32.S32 R28, R28 ;  /* 0x0000001c001c7245 */ /* 0x000fe20000201400 */
[----:B------:R-:W-:Y:S01]  /*11f20*/  FFMA.FTZ R39, R0, R30, R121 ;  /* 0x0000001e00277223 */ /* 0x000fe20000010079 */
[----:B------:R-:W-:Y:S01]  /*11f30*/  FSEL R35, R35, -INF , !P3 ;  /* 0xff80000023237808 */ /* 0x000fe20005800000 */
[----:B------:R3:W-:Y:S01]  /*11f40*/  MUFU.TANH R119, R6 ;  /* 0x0000000600777308 */ /* 0x0007e20000002400 */
[----:B------:R-:W-:Y:S01]  /*11f50*/  FSEL R12, R12, -INF , !P5 ;  /* 0xff8000000c0c7808 */ /* 0x000fe20006800000 */
[----:B------:R-:W-:Y:S01]  /*11f60*/  FFMA.FTZ R37, R0, R28, R125 ;  /* 0x0000001c00257223 */ /* 0x000fe2000001007d */
[----:B------:R-:W-:Y:S01]  /*11f70*/  ISETP.GE.AND P5, PT, R40, R102, PT ;  /* 0x000000662800720c */ /* 0x000fe20003fa6270 */
[----:B------:R-:W-:Y:S01]  /*11f80*/  FFMA.FTZ R131, R0, R28, R131 ;  /* 0x0000001c00837223 */ /* 0x000fe20000010083 */
[----:B------:R-:W-:Y:S01]  /*11f90*/  FSEL R7, R7, -INF , !P6 ;  /* 0xff80000007077808 */ /* 0x000fe20007000000 */
[----:B------:R-:W-:Y:S01]  /*11fa0*/  VIADD R28, R14, 0xffffffa8 ;  /* 0xffffffa80e1c7836 */ /* 0x000fe20000000000 */
[C---:B------:R-:W-:Y:S01]  /*11fb0*/  ISETP.GE.AND P3, PT, R32.reuse, R102, PT ;  /* 0x000000662000720c */ /* 0x040fe20003f66270 */
[----:B------:R-:W4:Y:S01]  /*11fc0*/  MUFU.TANH R23, R23 ;  /* 0x0000001700177308 */ /* 0x000f220000002400 */
[-C--:B------:R-:W-:Y:S01]  /*11fd0*/  ISETP.GE.AND P6, PT, R32, R63.reuse, PT ;  /* 0x0000003f2000720c */ /* 0x080fe20003fc6270 */
[----:B------:R-:W-:Y:S01]  /*11fe0*/  VIADD R30, R14, 0xffffffb0 ;  /* 0xffffffb00e1e7836 */ /* 0x000fe20000000000 */
[----:B------:R-:W-:Y:S01]  /*11ff0*/  I2FP.F32.S32 R32, R32 ;  /* 0x0000002000207245 */ /* 0x000fe20000201400 */
[----:B------:R-:W-:Y:S01]  /*12000*/  FMUL.FTZ R46, R46, UR14 ;  /* 0x0000000e2e2e7c20 */ /* 0x000fe20008410000 */
[----:B------:R-:W-:Y:S01]  /*12010*/  FSEL R61, R61, -INF , !P4 ;  /* 0xff8000003d3d7808 */ /* 0x000fe20006000000 */
[----:B------:R-:W-:Y:S01]  /*12020*/  FMUL.FTZ R51, R51, UR14 ;  /* 0x0000000e33337c20 */ /* 0x000fe20008410000 */
[----:B------:R-:W-:Y:S01]  /*12030*/  LOP3.LUT P4, RZ, R60, 0x1, RZ, 0xc0, !PT ;  /* 0x000000013cff7812 */ /* 0x000fe2000788c0ff */
[CC--:B------:R-:W-:Y:S01]  /*12040*/  FFMA.FTZ R135, R0.reuse, R32.reuse, R135 ;  /* 0x0000002000877223 */ /* 0x0c0fe20000010087 */
[----:B------:R-:W-:Y:S01]  /*12050*/  FSEL R37, R37, -INF , !P2 ;  /* 0xff80000025257808 */ /* 0x000fe20005000000 */
[----:B------:R-:W-:Y:S01]  /*12060*/  FFMA.FTZ R32, R0, R32, R137 ;  /* 0x0000002000207223 */ /* 0x000fe20000010089 */
[----:B------:R-:W-:Y:S01]  /*12070*/  LOP3.LUT R60, R60, 0xfffffffe, RZ, 0xc0, !PT ;  /* 0xfffffffe3c3c7812 */ /* 0x000fe200078ec0ff */
[----:B------:R-:W-:Y:S01]  /*12080*/  MUFU.TANH R9, R9 ;  /* 0x0000000900097308 */ /* 0x000fe20000002400 */
[----:B------:R-:W-:Y:S01]  /*12090*/  ISETP.GE.AND P2, PT, R40, R63, PT ;  /* 0x0000003f2800720c */ /* 0x000fe20003f46270 */
[----:B------:R-:W-:Y:S01]  /*120a0*/  FMUL.FTZ R45, R45, UR14 ;  /* 0x0000000e2d2d7c20 */ /* 0x000fe20008410000 */
[----:B------:R-:W-:Y:S01]  /*120b0*/  I2FP.F32.S32 R40, R40 ;  /* 0x0000002800287245 */ /* 0x000fe20000201400 */
[----:B------:R-:W-:Y:S01]  /*120c0*/  FMUL.FTZ R47, R47, UR14 ;  /* 0x0000000e2f2f7c20 */ /* 0x000fe20008410000 */
[----:B------:R-:W-:Y:S01]  /*120d0*/  @P5 LOP3.LUT R60, R60, 0x1, RZ, 0xfc, !PT ;  /* 0x000000013c3c5812 */ /* 0x000fe200078efcff */
[----:B------:R-:W-:Y:S01]  /*120e0*/  FMUL.FTZ R34, R34, UR14 ;  /* 0x0000000e22227c20 */ /* 0x000fe20008410000 */
[----:B------:R-:W-:Y:S01]  /*120f0*/  FSEL R32, R32, -INF , !P6 ;  /* 0xff80000020207808 */ /* 0x000fe20007000000 */
[-C--:B------:R-:W-:Y:S01]  /*12100*/  FFMA.FTZ R141, R0, R40.reuse, R141 ;  /* 0x00000028008d7223 */ /* 0x080fe2000001008d */
[----:B------:R-:W-:Y:S01]  /*12110*/  LOP3.LUT P6, RZ, R60, 0x1, RZ, 0xc0, !PT ;  /* 0x000000013cff7812 */ /* 0x000fe200078cc0ff */
[----:B------:R-:W5:Y:S01]  /*12120*/  MUFU.TANH R11, R11 ;  /* 0x0000000b000b7308 */ /* 0x000f620000002400 */
[----:B-1----:R-:W-:Y:S01]  /*12130*/  FSEL R8, R133, -INF , !P4 ;  /* 0xff80000085087808 */ /* 0x002fe20006000000 */
[----:B------:R-:W-:Y:S01]  /*12140*/  FFMA.FTZ R40, R0, R40, R145 ;  /* 0x0000002800287223 */ /* 0x000fe20000010091 */
[----:B------:R-:W-:Y:S01]  /*12150*/  FSEL R39, R39, -INF , !P1 ;  /* 0xff80000027277808 */ /* 0x000fe20004800000 */
[----:B------:R-:W-:Y:S01]  /*12160*/  FMUL.FTZ R29, R29, UR14 ;  /* 0x0000000e1d1d7c20 */ /* 0x000fe20008410000 */
[----:B--2---:R-:W-:-:S02]  /*12170*/  FSEL R25, R141, -INF , !P6 ;  /* 0xff8000008d197808 */ /* 0x004fc40007000000 */
[CC--:B------:R-:W-:Y:S01]  /*12180*/  ISETP.GE.AND P1, PT, R36.reuse, R102.reuse, PT ;  /* 0x000000662400720c */ /* 0x0c0fe20003f26270 */
[----:B------:R1:W-:Y:S01]  /*12190*/  MUFU.TANH R121, R27 ;  /* 0x0000001b00797308 */ /* 0x0003e20000002400 */
[----:B------:R-:W-:Y:S02]  /*121a0*/  ISETP.GE.AND P4, PT, R36, R63, PT ;  /* 0x0000003f2400720c */ /* 0x000fe40003f86270 */
[----:B---3--:R-:W-:Y:S02]  /*121b0*/  FSEL R6, R131, -INF , !P0 ;  /* 0xff80000083067808 */ /* 0x008fe40004000000 */
[----:B------:R-:W-:Y:S02]  /*121c0*/  FSEL R5, R135, -INF , !P3 ;  /* 0xff80000087057808 */ /* 0x000fe40005800000 */
[----:B------:R-:W-:Y:S01]  /*121d0*/  ISETP.GE.AND P6, PT, R170, R102, PT ;  /* 0x00000066aa00720c */ /* 0x000fe20003fc6270 */
[----:B------:R-:W2:Y:S01]  /*121e0*/  MUFU.TANH R17, R17 ;  /* 0x0000001100117308 */ /* 0x000ea20000002400 */
[----:B------:R-:W-:-:S02]  /*121f0*/  I2FP.F32.S32 R36, R36 ;  /* 0x0000002400247245 */ /* 0x000fc40000201400 */
[C---:B------:R-:W-:Y:S02]  /*12200*/  ISETP.GE.AND P3, PT, R48.reuse, R102, PT ;  /* 0x000000663000720c */ /* 0x040fe40003f66270 */
[----:B------:R-:W-:Y:S01]  /*12210*/  ISETP.GE.AND P0, PT, R48, R63, PT ;  /* 0x0000003f3000720c */ /* 0x000fe20003f06270 */
[C---:B------:R-:W-:Y:S01]  /*12220*/  FFMA.FTZ R127, R0.reuse, R36, R127 ;  /* 0x00000024007f7223 */ /* 0x040fe2000001007f */
[----:B------:R-:W-:Y:S01]  /*12230*/  I2FP.F32.S32 R48, R48 ;  /* 0x0000003000307245 */ /* 0x000fe20000201400 */
[----:B------:R-:W-:Y:S01]  /*12240*/  FFMA.FTZ R36, R0, R36, R139 ;  /* 0x0000002400247223 */ /* 0x000fe2000001008b */
[----:B------:R-:W-:Y:S01]  /*12250*/  LOP3.LUT R60, R60, 0xfffffffe, RZ, 0xc0, !PT ;  /* 0xfffffffe3c3c7812 */ /* 0x000fe200078ec0ff */
[----:B------:R-:W3:Y:S01]  /*12260*/  MUFU.TANH R113, R113 ;  /* 0x0000007100717308 */ /* 0x000ee20000002400 */
[----:B-1----:R-:W-:Y:S01]  /*12270*/  FSEL R27, R127, -INF , !P1 ;  /* 0xff8000007f1b7808 */ /* 0x002fe20004800000 */
[CC--:B------:R-:W-:Y:S01]  /*12280*/  FFMA.FTZ R33, R0.reuse, R48.reuse, R143 ;  /* 0x0000003000217223 */ /* 0x0c0fe2000001008f */
[----:B------:R-:W-:Y:S01]  /*12290*/  FFMA.FTZ R48, R0, R48, R13 ;  /* 0x0000003000307223 */ /* 0x000fe2000001000d */
[----:B------:R-:W-:-:S02]  /*122a0*/  ISETP.GE.AND P1, PT, R172, R102, PT ;  /* 0x00000066ac00720c */ /* 0x000fc40003f26270 */
[----:B------:R-:W-:Y:S02]  /*122b0*/  FSEL R36, R36, -INF , !P4 ;  /* 0xff80000024247808 */ /* 0x000fe40006000000 */
[-C--:B------:R-:W-:Y:S01]  /*122c0*/  ISETP.GE.AND P5, PT, R172, R63.reuse, PT ;  /* 0x0000003fac00720c */ /* 0x080fe20003fa6270 */
[----:B------:R-:W1:Y:S01]  /*122d0*/  MUFU.TANH R105, R108 ;  /* 0x0000006c00697308 */ /* 0x000e620000002400 */
[----:B------:R-:W-:Y:S02]  /*122e0*/  I2FP.F32.S32 R172, R172 ;  /* 0x000000ac00ac7245 */ /* 0x000fe40000201400 */
[----:B------:R-:W-:Y:S02]  /*122f0*/  ISETP.GE.AND P4, PT, R170, R63, PT ;  /* 0x0000003faa00720c */ /* 0x000fe40003f86270 */
[----:B------:R-:W-:Y:S01]  /*12300*/  @P6 LOP3.LUT R60, R60, 0x1, RZ, 0xfc, !PT ;  /* 0x000000013c3c6812 */ /* 0x000fe200078efcff */
[----:B------:R-:W-:Y:S01]  /*12310*/  FFMA.FTZ R49, R0, R172, R15 ;  /* 0x000000ac00317223 */ /* 0x000fe2000001000f */
[----:B------:R-:W-:Y:S01]  /*12320*/  FSEL R48, R48, -INF , !P0 ;  /* 0xff80000030307808 */ /* 0x000fe20004000000 */
[----:B------:R-:W1:Y:S01]  /*12330*/  MUFU.TANH R67, R110 ;  /* 0x0000006e00437308 */ /* 0x000e620000002400 */
[----:B------:R-:W-:Y:S01]  /*12340*/  I2FP.F32.S32 R170, R170 ;  /* 0x000000aa00aa7245 */ /* 0x000fe20000201400 */
[----:B----4-:R-:W-:Y:S01]  /*12350*/  FFMA.FTZ R172, R0, R172, R23 ;  /* 0x000000ac00ac7223 */ /* 0x010fe20000010017 */
[----:B------:R-:W-:-:S02]  /*12360*/  ISETP.GE.AND P6, PT, R28, R102, PT ;  /* 0x000000661c00720c */ /* 0x000fc40003fc6270 */
[----:B------:R-:W-:Y:S02]  /*12370*/  ISETP.GE.AND P0, PT, R28, R63, PT ;  /* 0x0000003f1c00720c */ /* 0x000fe40003f06270 */
[----:B------:R-:W-:Y:S01]  /*12380*/  I2FP.F32.S32 R28, R28 ;  /* 0x0000001c001c7245 */ /* 0x000fe20000201400 */
[----:B------:R4:W-:Y:S01]  /*12390*/  MUFU.TANH R13, R66 ;  /* 0x00000042000d7308 */ /* 0x0009e20000002400 */
[----:B------:R-:W-:Y:S02]  /*123a0*/  FSEL R33, R33, -INF , !P3 ;  /* 0xff80000021217808 */ /* 0x000fe40005800000 */
[----:B------:R-:W-:Y:S01]  /*123b0*/  LOP3.LUT P3, RZ, R60, 0x1, RZ, 0xc0, !PT ;  /* 0x000000013cff7812 */ /* 0x000fe2000786c0ff */
[CC--:B-----5:R-:W-:Y:S01]  /*123c0*/  FFMA.FTZ R23, R0.reuse, R28.reuse, R11 ;  /* 0x0000001c00177223 */ /* 0x0e0fe2000001000b */
[----:B------:R-:W-:Y:S01]  /*123d0*/  FFMA.FTZ R19, R0, R28, R19 ;  /* 0x0000001c00137223 */ /* 0x000fe20000010013 */
[----:B------:R-:W-:Y:S01]  /*123e0*/  VIADD R28, R14, 0xffffffb1 ;  /* 0xffffffb10e1c7836 */ /* 0x000fe20000000000 */
[----:B------:R-:W-:Y:S01]  /*123f0*/  FSEL R40, R40, -INF , !P2 ;  /* 0xff80000028287808 */ /* 0x000fe20005000000 */
[----:B------:R5:W-:Y:S01]  /*12400*/  MUFU.TANH R15, R59 ;  /* 0x0000003b000f7308 */ /* 0x000be20000002400 */
[----:B------:R-:W-:-:S02]  /*12410*/  FSEL R49, R49, -INF , !P1 ;  /* 0xff80000031317808 */ /* 0x000fc40004800000 */
[----:B------:R-:W-:Y:S02]  /*12420*/  FSEL R172, R172, -INF , !P5 ;  /* 0xff800000acac7808 */ /* 0x000fe40006800000 */
[----:B------:R-:W-:Y:S02]  /*12430*/  FSEL R146, R19, -INF , !P0 ;  /* 0xff80000013927808 */ /* 0x000fe40004000000 */
[----:B------:R-:W-:Y:S01]  /*12440*/  ISETP.GE.AND P5, PT, R30, R102, PT ;  /* 0x000000661e00720c */ /* 0x000fe20003fa6270 */
[----:B------:R-:W1:Y:S01]  /*12450*/  MUFU.TANH R103, R106 ;  /* 0x0000006a00677308 */ /* 0x000e620000002400 */
[CC--:B----4-:R-:W-:Y:S01]  /*12460*/  FFMA.FTZ R66, R0.reuse, R170.reuse, R21 ;  /* 0x000000aa00427223 */ /* 0x0d0fe20000010015 */
[----:B------:R-:W-:Y:S01]  /*12470*/  FFMA.FTZ R170, R0, R170, R9 ;  /* 0x000000aa00aa7223 */ /* 0x000fe20000010009 */
[----:B------:R-:W-:Y:S01]  /*12480*/  VIADD R21, R14, 0xffffffa9 ;  /* 0xffffffa90e157836 */ /* 0x000fe20000000000 */
[----:B------:R-:W-:Y:S02]  /*12490*/  ISETP.GE.AND P0, PT, R28, R63, PT ;  /* 0x0000003f1c00720c */ /* 0x000fe40003f06270 */
[----:B------:R-:W-:-:S02]  /*124a0*/  LOP3.LUT R60, R60, 0xfffffffd, RZ, 0xc0, !PT ;  /* 0xfffffffd3c3c7812 */ /* 0x000fc400078ec0ff */
[----:B------:R-:W-:Y:S01]  /*124b0*/  FSEL R170, R170, -INF , !P4 ;  /* 0xff800000aaaa7808 */ /* 0x000fe20006000000 */
[----:B------:R-:W4:Y:S01]  /*124c0*/  MUFU.TANH R125, R104 ;  /* 0x00000068007d7308 */ /* 0x000f220000002400 */
[----:B-----5:R-:W-:Y:S02]  /*124d0*/  FSEL R59, R66, -INF , !P3 ;  /* 0xff800000423b7808 */ /* 0x020fe40005800000 */
[CC--:B------:R-:W-:Y:S02]  /*124e0*/  ISETP.GE.AND P1, PT, R21.reuse, R102.reuse, PT ;  /* 0x000000661500720c */ /* 0x0c0fe40003f26270 */
[-C--:B------:R-:W-:Y:S02]  /*124f0*/  ISETP.GE.AND P2, PT, R21, R63.reuse, PT ;  /* 0x0000003f1500720c */ /* 0x080fe40003f46270 */
[----:B------:R-:W-:Y:S01]  /*12500*/  ISETP.GE.AND P3, PT, R30, R63, PT ;  /* 0x0000003f1e00720c */ /* 0x000fe20003f66270 */
[----:B------:R5:W-:Y:S01]  /*12510*/  MUFU.TANH R9, R57 ;  /* 0x0000003900097308 */ /* 0x000be20000002400 */
[----:B------:R-:W-:-:S02]  /*12520*/  ISETP.GE.AND P4, PT, R28, R102, PT ;  /* 0x000000661c00720c */ /* 0x000fc40003f86270 */
[----:B------:R-:W-:Y:S02]  /*12530*/  I2FP.F32.S32 R21, R21 ;  /* 0x0000001500157245 */ /* 0x000fe40000201400 */
[----:B------:R-:W-:Y:S02]  /*12540*/  I2FP.F32.S32 R30, R30 ;  /* 0x0000001e001e7245 */ /* 0x000fe40000201400 */
[----:B------:R-:W-:Y:S01]  /*12550*/  I2FP.F32.S32 R28, R28 ;  /* 0x0000001c001c7245 */ /* 0x000fe20000201400 */
[CC--:B--2---:R-:W-:Y:S01]  /*12560*/  FFMA.FTZ R17, R0.reuse, R21.reuse, R17 ;  /* 0x0000001500117223 */ /* 0x0c4fe20000010011 */
[C---:B---3--:R-:W-:Y:S01]  /*12570*/  FFMA.FTZ R113, R0.reuse, R21, R113 ;  /* 0x0000001500717223 */ /* 0x048fe20000010071 */
[CC--:B-1----:R-:W-:Y:S01]  /*12580*/  FFMA.FTZ R105, R0.reuse, R30.reuse, R105 ;  /* 0x0000001e00697223 */ /* 0x0c2fe20000010069 */
[C---:B------:R-:W-:Y:S01]  /*12590*/  FFMA.FTZ R67, R0.reuse, R30, R67 ;  /* 0x0000001e00437223 */ /* 0x040fe20000010043 */
[CC--:B------:R-:W-:Y:S01]  /*125a0*/  FFMA.FTZ R65, R0.reuse, R28.reuse, R65 ;  /* 0x0000001c00417223 */ /* 0x0c0fe20000010041 */
[----:B------:R-:W-:Y:S01]  /*125b0*/  FFMA.FTZ R107, R0, R28, R107 ;  /* 0x0000001c006b7223 */ /* 0x000fe2000001006b */
[C---:B------:R-:W-:Y:S01]  /*125c0*/  VIADD R21, R14.reuse, 0xffffffb8 ;  /* 0xffffffb80e157836 */ /* 0x040fe20000000000 */
[----:B------:R-:W-:Y:S01]  /*125d0*/  FSEL R144, R113, -INF , !P2 ;  /* 0xff80000071907808 */ /* 0x000fe20005000000 */
[C---:B------:R-:W-:Y:S01]  /*125e0*/  VIADD R30, R14.reuse, 0xffffffb9 ;  /* 0xffffffb90e1e7836 */ /* 0x040fe20000000000 */
[----:B-----5:R-:W-:Y:S01]  /*125f0*/  FSEL R57, R23, -INF , !P6 ;  /* 0xff80000017397808 */ /* 0x020fe20007000000 */
[----:B------:R-:W-:Y:S01]  /*12600*/  VIADD R28, R14, 0xffffffc0 ;  /* 0xffffffc00e1c7836 */ /* 0x000fe20000000000 */
[----:B------:R-:W-:Y:S01]  /*12610*/  FSEL R147, R105, -INF , !P5 ;  /* 0xff80000069937808 */ /* 0x000fe20006800000 */
[----:B------:R-:W1:Y:S01]  /*12620*/  MUFU.TANH R127, R62 ;  /* 0x0000003e007f7308 */ /* 0x000e620000002400 */
[----:B------:R-:W-:-:S02]  /*12630*/  FSEL R142, R67, -INF , !P3 ;  /* 0xff800000438e7808 */ /* 0x000fc40005800000 */
[----:B------:R-:W-:Y:S02]  /*12640*/  FSEL R145, R65, -INF , !P4 ;  /* 0xff80000041917808 */ /* 0x000fe40006000000 */
[----:B------:R-:W-:Y:S02]  /*12650*/  FSEL R140, R107, -INF , !P0 ;  /* 0xff8000006b8c7808 */ /* 0x000fe40004000000 */
[CC--:B------:R-:W-:Y:S01]  /*12660*/  ISETP.GE.AND P6, PT, R21.reuse, R102.reuse, PT ;  /* 0x000000661500720c */ /* 0x0c0fe20003fc6270 */
[----:B------:R-:W2:Y:S01]  /*12670*/  MUFU.TANH R11, R58 ;  /* 0x0000003a000b7308 */ /* 0x000ea20000002400 */
[-C--:B------:R-:W-:Y:S02]  /*12680*/  ISETP.GE.AND P2, PT, R21, R63.reuse, PT ;  /* 0x0000003f1500720c */ /* 0x080fe40003f46270 */
[C---:B------:R-:W-:Y:S02]  /*12690*/  ISETP.GE.AND P5, PT, R30.reuse, R102, PT ;  /* 0x000000661e00720c */ /* 0x040fe40003fa6270 */
[----:B------:R-:W-:-:S02]  /*126a0*/  ISETP.GE.AND P3, PT, R30, R63, PT ;  /* 0x0000003f1e00720c */ /* 0x000fc40003f66270 */
[C---:B------:R-:W-:Y:S01]  /*126b0*/  ISETP.GE.AND P4, PT, R28.reuse, R102, PT ;  /* 0x000000661c00720c */ /* 0x040fe20003f86270 */
[----:B------:R-:W3:Y:S01]  /*126c0*/  MUFU.TANH R19, R56 ;  /* 0x0000003800137308 */ /* 0x000ee20000002400 */
        /* <DEDUP_REMOVED lines=8> */
[CC--:B------:R-:W-:Y:S01]  /*12750*/  FFMA.FTZ R117, R0.reuse, R28.reuse, R117 ;  /* 0x0000001c00757223 */ /* 0x0c0fe20000010075 */
[----:B----4-:R-:W-:Y:S01]  /*12760*/  FFMA.FTZ R125, R0, R28, R125 ;  /* 0x0000001c007d7223 */ /* 0x010fe2000001007d */
[C---:B------:R-:W-:Y:S01]  /*12770*/  VIADD R30, R14.reuse, 0xffffffc1 ;  /* 0xffffffc10e1e7836 */ /* 0x040fe20000000000 */
[----:B------:R-:W-:Y:S01]  /*12780*/  FSEL R171, R17, -INF , !P1 ;  /* 0xff80000011ab7808 */ /* 0x000fe20004800000 */
[----:B------:R-:W-:Y:S01]  /*12790*/  VIADD R28, R14, 0xffffffc8 ;  /* 0xffffffc80e1c7836 */ /* 0x000fe20000000000 */
[----:B------:R-:W-:Y:S01]  /*127a0*/  FSEL R143, R109, -INF , !P6 ;  /* 0xff8000006d8f7808 */ /* 0x000fe20007000000 */
[----:B------:R4:W-:Y:S01]  /*127b0*/  MUFU.TANH R21, R44 ;  /* 0x0000002c00157308 */ /* 0x0009e20000002400 */
[----:B------:R-:W-:-:S02]  /*127c0*/  FSEL R138, R103, -INF , !P2 ;  /* 0xff800000678a7808 */ /* 0x000fc40005000000 */
[----:B------:R-:W-:Y:S02]  /*127d0*/  FSEL R134, R115, -INF , !P3 ;  /* 0xff80000073867808 */ /* 0x000fe40005800000 */
[CC--:B------:R-:W-:Y:S02]  /*127e0*/  ISETP.GE.AND P1, PT, R30.reuse, R102.reuse, PT ;  /* 0x000000661e00720c */ /* 0x0c0fe40003f26270 */
[-C--:B------:R-:W-:Y:S01]  /*127f0*/  ISETP.GE.AND P2, PT, R30, R63.reuse, PT ;  /* 0x0000003f1e00720c */ /* 0x080fe20003f46270 */
[----:B------:R-:W-:Y:S01]  /*12800*/  MUFU.TANH R17, R50 ;  /* 0x0000003200117308 */ /* 0x000fe20000002400 */
[C---:B------:R-:W-:Y:S02]  /*12810*/  ISETP.GE.AND P6, PT, R28.reuse, R102, PT ;  /* 0x000000661c00720c */ /* 0x040fe40003fc6270 */
[----:B------:R-:W-:Y:S02]  /*12820*/  ISETP.GE.AND P3, PT, R28, R63, PT ;  /* 0x0000003f1c00720c */ /* 0x000fe40003f66270 */
[----:B------:R-:W-:-:S02]  /*12830*/  I2FP.F32.S32 R30, R30 ;  /* 0x0000001e001e7245 */ /* 0x000fc40000201400 */
[----:B------:R-:W-:Y:S01]  /*12840*/  I2FP.F32.S32 R28, R28 ;  /* 0x0000001c001c7245 */ /* 0x000fe20000201400 */
[----:B------:R-:W-:Y:S01]  /*12850*/  MUFU.TANH R23, R46 ;  /* 0x0000002e00177308 */ /* 0x000fe20000002400 */
[----:B----4-:R-:W-:Y:S02]  /*12860*/  VIADD R44, R14, 0xffffffd0 ;  /* 0xffffffd00e2c7836 */ /* 0x010fe40000000000 */
[CC--:B------:R-:W-:Y:S01]  /*12870*/  FFMA.FTZ R119, R0.reuse, R30.reuse, R119 ;  /* 0x0000001e00777223 */ /* 0x0c0fe20000010077 */
[C---:B------:R-:W-:Y:S01]  /*12880*/  FFMA.FTZ R121, R0.reuse, R30, R121 ;  /* 0x0000001e00797223 */ /* 0x040fe20000010079 */
[-C--:B------:R-:W-:Y:S01]  /*12890*/  FFMA.FTZ R123, R0, R28.reuse, R123 ;  /* 0x0000001c007b7223 */ /* 0x080fe2000001007b */
[----:B------:R-:W-:Y:S01]  /*128a0*/  VIADD R30, R14, 0xffffffd1 ;  /* 0xffffffd10e1e7836 */ /* 0x000fe20000000000 */
[----:B------:R-:W-:Y:S01]  /*128b0*/  FSEL R133, R111, -INF , !P5 ;  /* 0xff8000006f857808 */ /* 0x000fe20006800000 */
[----:B-1----:R-:W-:Y:S01]  /*128c0*/  FFMA.FTZ R127, R0, R28, R127 ;  /* 0x0000001c007f7223 */ /* 0x002fe2000001007f */
[----:B------:R-:W-:Y:S01]  /*128d0*/  FSEL R136, R125, -INF , !P0 ;  /* 0xff8000007d887808 */ /* 0x000fe20004000000 */
[----:B------:R-:W-:Y:S01]  /*128e0*/  VIADD R28, R14, 0xffffffd8 ;  /* 0xffffffd80e1c7836 */ /* 0x000fe20000000000 */
[C---:B------:R-:W-:Y:S01]  /*128f0*/  ISETP.GE.AND P5, PT, R128.reuse, R102, PT ;  /* 0x000000668000720c */ /* 0x040fe20003fa6270 */
[----:B------:R-:W1:Y:S01]  /*12900*/  MUFU.TANH R51, R51 ;  /* 0x0000003300337308 */ /* 0x000e620000002400 */
[----:B------:R-:W-:-:S02]  /*12910*/  ISETP.GE.AND P0, PT, R128, R63, PT ;  /* 0x0000003f8000720c */ /* 0x000fc40003f06270 */
[----:B------:R-:W-:Y:S02]  /*12920*/  FSEL R137, R117, -INF , !P4 ;  /* 0xff80000075897808 */ /* 0x000fe40006000000 */
[----:B------:R-:W-:Y:S02]  /*12930*/  I2FP.F32.S32 R128, R128 ;  /* 0x0000008000807245 */ /* 0x000fe40000201400 */
[----:B------:R-:W-:Y:S01]  /*12940*/  FSEL R141, R119, -INF , !P1 ;  /* 0xff800000778d7808 */ /* 0x000fe20004800000 */
[----:B------:R-:W4:Y:S01]  /*12950*/  MUFU.TANH R45, R45 ;  /* 0x0000002d002d7308 */ /* 0x000f220000002400 */
[----:B------:R-:W-:Y:S01]  /*12960*/  FSEL R132, R121, -INF , !P2 ;  /* 0xff80000079847808 */ /* 0x000fe20005000000 */
[CC--:B------:R-:W-:Y:S01]  /*12970*/  FFMA.FTZ R13, R0.reuse, R128.reuse, R13 ;  /* 0x00000080000d7223 */ /* 0x0c0fe2000001000d */
[----:B------:R-:W-:Y:S01]  /*12980*/  FSEL R139, R123, -INF , !P6 ;  /* 0xff8000007b8b7808 */ /* 0x000fe20007000000 */
[----:B------:R-:W-:Y:S01]  /*12990*/  FFMA.FTZ R128, R0, R128, R15 ;  /* 0x0000008000807223 */ /* 0x000fe2000001000f */
[----:B------:R-:W-:-:S02]  /*129a0*/  ISETP.GE.AND P1, PT, R44, R102, PT ;  /* 0x000000662c00720c */ /* 0x000fc40003f26270 */
[-C--:B------:R-:W-:Y:S01]  /*129b0*/  ISETP.GE.AND P2, PT, R44, R63.reuse, PT ;  /* 0x0000003f2c00720c */ /* 0x080fe20003f46270 */
[----:B------:R-:W5:Y:S01]  /*129c0*/  MUFU.TANH R41, R41 ;  /* 0x0000002900297308 */ /* 0x000f620000002400 */
[C---:B------:R-:W-:Y:S02]  /*129d0*/  ISETP.GE.AND P6, PT, R30.reuse, R102, PT ;  /* 0x000000661e00720c */ /* 0x040fe40003fc6270 */
[-C--:B------:R-:W-:Y:S02]  /*129e0*/  ISETP.GE.AND P4, PT, R30, R63.reuse, PT ;  /* 0x0000003f1e00720c */ /* 0x080fe40003f86270 */
[----:B------:R-:W-:Y:S02]  /*129f0*/  I2FP.F32.S32 R44, R44 ;  /* 0x0000002c002c7245 */ /* 0x000fe40000201400 */
[----:B------:R-:W-:Y:S01]  /*12a00*/  I2FP.F32.S32 R30, R30 ;  /* 0x0000001e001e7245 */ /* 0x000fe20000201400 */
[----:B------:R-:W5:Y:S01]  /*12a10*/  MUFU.TANH R43, R43 ;  /* 0x0000002b002b7308 */ /* 0x000f620000002400 */
[----:B------:R-:W-:Y:S01]  /*12a20*/  FSEL R135, R13, -INF , !P5 ;  /* 0xff8000000d877808 */ /* 0x000fe20006800000 */
[----:B------:R-:W-:Y:S01]  /*12a30*/  FFMA.FTZ R131, R0, R44, R9 ;  /* 0x0000002c00837223 */ /* 0x000fe20000010009 */
[----:B------:R-:W-:Y:S01]  /*12a40*/  FSEL R128, R128, -INF , !P0 ;  /* 0xff80000080807808 */ /* 0x000fe20004000000 */
[----:B--2---:R-:W-:Y:S01]  /*12a50*/  FFMA.FTZ R129, R0, R30, R11 ;  /* 0x0000001e00817223 */ /* 0x004fe2000001000b */
[----:B------:R-:W-:Y:S01]  /*12a60*/  VIADD R11, R14, 0xffffffd9 ;  /* 0xffffffd90e0b7836 */ /* 0x000fe20000000000 */
[----:B------:R-:W-:Y:S01]  /*12a70*/  ISETP.GE.AND P5, PT, R28, R102, PT ;  /* 0x000000661c00720c */ /* 0x000fe20003fa6270 */
[----:B---3--:R-:W-:Y:S01]  /*12a80*/  FFMA.FTZ R19, R0, R44, R19 ;  /* 0x0000002c00137223 */ /* 0x008fe20000010013 */
[----:B------:R-:W-:Y:S01]  /*12a90*/  ISETP.GE.AND P0, PT, R28, R63, PT ;  /* 0x0000003f1c00720c */ /* 0x000fe20003f06270 */
[----:B------:R2:W-:Y:S01]  /*12aa0*/  MUFU.TANH R13, R24 ;  /* 0x00000018000d7308 */ /* 0x0005e20000002400 */
[----:B------:R-:W-:Y:S01]  /*12ab0*/  FSEL R131, R131, -INF , !P1 ;  /* 0xff80000083837808 */ /* 0x000fe20004800000 */
[----:B-1----:R-:W-:Y:S01]  /*12ac0*/  FFMA.FTZ R51, R0, R30, R51 ;  /* 0x0000001e00337223 */ /* 0x002fe20000010033 */
[----:B------:R-:W-:-:S02]  /*12ad0*/  I2FP.F32.S32 R28, R28 ;  /* 0x0000001c001c7245 */ /* 0x000fc40000201400 */
[----:B------:R-:W-:Y:S02]  /*12ae0*/  ISETP.GE.AND P1, PT, R11, R102, PT ;  /* 0x000000660b00720c */ /* 0x000fe40003f26270 */
[----:B------:R-:W-:Y:S01]  /*12af0*/  FSEL R126, R19, -INF , !P2 ;  /* 0xff800000137e7808 */ /* 0x000fe20005000000 */
[CC--:B------:R-:W-:Y:S01]  /*12b00*/  FFMA.FTZ R17, R0.reuse, R28.reuse, R17 ;  /* 0x0000001c00117223 */ /* 0x0c0fe20000010011 */
[----:B------:R-:W-:Y:S01]  /*12b10*/  FFMA.FTZ R23, R0, R28, R23 ;  /* 0x0000001c00177223 */ /* 0x000fe20000010017 */
[----:B------:R-:W-:Y:S01]  /*12b20*/  VIADD R28, R14, 0xffffffe1 ;  /* 0xffffffe10e1c7836 */ /* 0x000fe20000000000 */
[----:B------:R-:W-:Y:S01]  /*12b30*/  I2FP.F32.S32 R19, R11 ;  /* 0x0000000b00137245 */ /* 0x000fe20000201400 */
[----:B------:R-:W-:Y:S01]  /*12b40*/  MUFU.TANH R15, R42 ;  /* 0x0000002a000f7308 */ /* 0x000fe20000002400 */
[----:B------:R-:W-:Y:S02]  /*12b50*/  FSEL R130, R127, -INF , !P3 ;  /* 0xff8000007f827808 */ /* 0x000fe40005800000 */
[----:B------:R-:W-:Y:S01]  /*12b60*/  FSEL R127, R17, -INF , !P5 ;  /* 0xff800000117f7808 */ /* 0x000fe20006800000 */
[----:B----4-:R-:W-:Y:S01]  /*12b70*/  FFMA.FTZ R45, R0, R19, R45 ;  /* 0x00000013002d7223 */ /* 0x010fe2000001002d */
[----:B--2---:R-:W-:-:S02]  /*12b80*/  I2FP.F32.S32 R24, R28 ;  /* 0x0000001c00187245 */ /* 0x004fc40000201400 */
[----:B------:R-:W-:Y:S01]  /*12b90*/  @P1 LOP3.LUT R60, R60, 0x2, RZ, 0xfc, !PT ;  /* 0x000000023c3c1812 */ /* 0x000fe200078efcff */
[----:B------:R-:W1:Y:S01]  /*12ba0*/  MUFU.TANH R47, R47 ;  /* 0x0000002f002f7308 */ /* 0x000e620000002400 */
[----:B------:R-:W-:Y:S01]  /*12bb0*/  FSEL R124, R51, -INF , !P4 ;  /* 0xff800000337c7808 */ /* 0x000fe20006000000 */
[CC--:B-----5:R-:W-:Y:S01]  /*12bc0*/  FFMA.FTZ R41, R0.reuse, R24.reuse, R41 ;  /* 0x0000001800297223 */ /* 0x0e0fe20000010029 */
[----:B------:R-:W-:Y:S01]  /*12bd0*/  FFMA.FTZ R43, R0, R24, R43 ;  /* 0x00000018002b7223 */ /* 0x000fe2000001002b */
[----:B------:R-:W-:Y:S01]  /*12be0*/  LOP3.LUT P5, RZ, R60, 0x2, RZ, 0xc0, !PT ;  /* 0x000000023cff7812 */ /* 0x000fe200078ac0ff */
[----:B------:R-:W-:Y:S01]  /*12bf0*/  VIADD R24, R14, 0xffffffe8 ;  /* 0xffffffe80e187836 */ /* 0x000fe20000000000 */
[C---:B------:R-:W-:Y:S02]  /*12c00*/  ISETP.GE.AND P1, PT, R118.reuse, R102, PT ;  /* 0x000000667600720c */ /* 0x040fe40003f26270 */
[----:B------:R-:W-:Y:S01]  /*12c10*/  FSEL R125, R45, -INF , !P5 ;  /* 0xff8000002d7d7808 */ /* 0x000fe20006800000 */
[----:B------:R-:W-:Y:S01]  /*12c20*/  MUFU.TANH R9, R26 ;  /* 0x0000001a00097308 */ /* 0x000fe20000002400 */
[----:B------:R-:W-:-:S02]  /*12c30*/  ISETP.GE.AND P4, PT, R118, R63, PT ;  /* 0x0000003f7600720c */ /* 0x000fc40003f86270 */
[----:B------:R-:W-:Y:S02]  /*12c40*/  ISETP.GE.AND P5, PT, R24, R102, PT ;  /* 0x000000661800720c */ /* 0x000fe40003fa6270 */
[----:B------:R-:W-:Y:S02]  /*12c50*/  I2FP.F32.S32 R118, R118 ;  /* 0x0000007600767245 */ /* 0x000fe40000201400 */
[----:B------:R-:W-:Y:S01]  /*12c60*/  ISETP.GE.AND P3, PT, R11, R63, PT ;  /* 0x0000003f0b00720c */ /* 0x000fe20003f66270 */
[C---:B-1----:R-:W-:Y:S01]  /*12c70*/  FFMA.FTZ R47, R0.reuse, R19, R47 ;  /* 0x00000013002f7223 */ /* 0x042fe2000001002f */
[----:B------:R-:W1:Y:S01]  /*12c80*/  MUFU.TANH R11, R38 ;  /* 0x00000026000b7308 */ /* 0x000e620000002400 */
[-C--:B------:R-:W-:Y:S01]  /*12c90*/  FFMA.FTZ R123, R0, R118.reuse, R21 ;  /* 0x00000076007b7223 */ /* 0x080fe20000010015 */
[----:B------:R-:W-:Y:S02]  /*12ca0*/  VIADD R21, R14, 0xfffffff0 ;  /* 0xfffffff00e157836 */ /* 0x000fe40000000000 */
[----:B------:R-:W-:Y:S01]  /*12cb0*/  FFMA.FTZ R118, R0, R118, R15 ;  /* 0x0000007600767223 */ /* 0x000fe2000001000f */
[----:B------:R-:W-:-:S02]  /*12cc0*/  LOP3.LUT R60, R60, 0xfffffffb, RZ, 0xc0, !PT ;  /* 0xfffffffb3c3c7812 */ /* 0x000fc400078ec0ff */
[----:B------:R-:W-:Y:S01]  /*12cd0*/  FSEL R122, R23, -INF , !P0 ;  /* 0xff800000177a7808 */ /* 0x000fe20004000000 */
[----:B------:R-:W-:Y:S01]  /*12ce0*/  VIADD R23, R14, 0xffffffe9 ;  /* 0xffffffe90e177836 */ /* 0x000fe20000000000 */
[----:B------:R2:W3:Y:S01]  /*12cf0*/  MUFU.TANH R15, R20 ;  /* 0x00000014000f7308 */ /* 0x0004e20000002400 */
[----:B------:R-:W-:Y:S02]  /*12d00*/  FSEL R123, R123, -INF , !P1 ;  /* 0xff8000007b7b7808 */ /* 0x000fe40004800000 */
[----:B------:R-:W-:Y:S02]  /*12d10*/  ISETP.GE.AND P1, PT, R21, R102, PT ;  /* 0x000000661500720c */ /* 0x000fe40003f26270 */
[----:B------:R-:W-:Y:S02]  /*12d20*/  @P5 LOP3.LUT R60, R60, 0x4, RZ, 0xfc, !PT ;  /* 0x000000043c3c5812 */ /* 0x000fe400078efcff */
[----:B------:R-:W-:Y:S01]  /*12d30*/  FSEL R118, R118, -INF , !P4 ;  /* 0xff80000076767808 */ /* 0x000fe20006000000 */
[----:B------:R4:W-:Y:S01]  /*12d40*/  MUFU.TANH R19, R22 ;  /* 0x0000001600137308 */ /* 0x0009e20000002400 */
[----:B------:R-:W-:-:S02]  /*12d50*/  LOP3.LUT P4, RZ, R60, 0x4, RZ, 0xc0, !PT ;  /* 0x000000043cff7812 */ /* 0x000fc4000788c0ff */
[----:B------:R-:W-:Y:S02]  /*12d60*/  LOP3.LUT R60, R60, 0xfffffffd, RZ, 0xc0, !PT ;  /* 0xfffffffd3c3c7812 */ /* 0x000fe400078ec0ff */
[----:B------:R-:W-:Y:S02]  /*12d70*/  FSEL R120, R47, -INF , !P3 ;  /* 0xff8000002f787808 */ /* 0x000fe40005800000 */
[-C--:B------:R-:W-:Y:S01]  /*12d80*/  ISETP.GE.AND P2, PT, R28, R63.reuse, PT ;  /* 0x0000003f1c00720c */ /* 0x080fe20003f46270 */
[----:B------:R5:W3:Y:S01]  /*12d90*/  MUFU.TANH R17, R18 ;  /* 0x0000001200117308 */ /* 0x000ae20000002400 */
[----:B--2---:R-:W-:Y:S02]  /*12da0*/  I2FP.F32.S32 R20, R24 ;  /* 0x0000001800147245 */ /* 0x004fe40000201400 */
[----:B------:R-:W-:Y:S02]  /*12db0*/  ISETP.GE.AND P3, PT, R23, R102, PT ;  /* 0x000000661700720c */ /* 0x000fe40003f66270 */
[----:B------:R-:W-:Y:S01]  /*12dc0*/  ISETP.GE.AND P0, PT, R24, R63, PT ;  /* 0x0000003f1800720c */ /* 0x000fe20003f06270 */
[CC--:B------:R-:W-:Y:S01]  /*12dd0*/  FFMA.FTZ R119, R0.reuse, R20.reuse, R13 ;  /* 0x0000001400777223 */ /* 0x0c0fe2000001000d */
[----:B-1----:R-:W-:Y:S01]  /*12de0*/  FFMA.FTZ R65, R0, R20, R11 ;  /* 0x0000001400417223 */ /* 0x002fe2000001000b */
[----:B------:R-:W-:Y:S01]  /*12df0*/  @P1 LOP3.LUT R60, R60, 0x2, RZ, 0xfc, !PT ;  /* 0x000000023c3c1812 */ /* 0x000fe200078efcff */
[----:B------:R-:W1:Y:S01]  /*12e00*/  MUFU.TANH R45, R34 ;  /* 0x00000022002d7308 */ /* 0x000e620000002400 */
[----:B----4-:R-:W-:-:S02]  /*12e10*/  I2FP.F32.S32 R22, R23 ;  /* 0x0000001700167245 */ /* 0x010fc40000201400 */
[----:B------:R-:W-:Y:S02]  /*12e20*/  FSEL R119, R119, -INF , !P4 ;  /* 0xff80000077777808 */ /* 0x000fe40006000000 */
[----:B------:R-:W-:Y:S01]  /*12e30*/  ISETP.GE.AND P4, PT, R21, R63, PT ;  /* 0x0000003f1500720c */ /* 0x000fe20003f86270 */
[----:B------:R-:W-:Y:S01]  /*12e40*/  FFMA.FTZ R9, R0, R22, R9 ;  /* 0x0000001600097223 */ /* 0x000fe20000010009 */
[----:B------:R-:W-:Y:S01]  /*12e50*/  I2FP.F32.S32 R21, R21 ;  /* 0x0000001500157245 */ /* 0x000fe20000201400 */
[C---:B-----5:R-:W-:Y:S01]  /*12e60*/  VIADD R18, R14.reuse, 0xfffffff1 ;  /* 0xfffffff10e127836 */ /* 0x060fe20000000000 */
[----:B------:R-:W-:Y:S01]  /*12e70*/  FSEL R129, R129, -INF , !P6 ;  /* 0xff80000081817808 */ /* 0x000fe20007000000 */
[----:B------:R-:W-:Y:S01]  /*12e80*/  VIADD R14, R14, 0xfffffff9 ;  /* 0xfffffff90e0e7836 */ /* 0x000fe20000000000 */
[----:B------:R-:W-:Y:S01]  /*12e90*/  ISETP.GE.AND P6, PT, R28, R102, PT ;  /* 0x000000661c00720c */ /* 0x000fe20003fc6270 */
[----:B------:R-:W2:Y:S01]  /*12ea0*/  MUFU.TANH R13, R16 ;  /* 0x00000010000d7308 */ /* 0x000ea20000002400 */
[----:B------:R-:W-:Y:S01]  /*12eb0*/  FSEL R62, R43, -INF , !P2 ;  /* 0xff8000002b3e7808 */ /* 0x000fe20005000000 */
[C---:B---3--:R-:W-:Y:S01]  /*12ec0*/  FFMA.FTZ R15, R0.reuse, R21, R15 ;  /* 0x00000015000f7223 */ /* 0x048fe2000001000f */
[----:B------:R-:W-:Y:S01]  /*12ed0*/  FSEL R117, R9, -INF , !P3 ;  /* 0xff80000009757808 */ /* 0x000fe20005800000 */
[C---:B------:R-:W-:Y:S01]  /*12ee0*/  FFMA.FTZ R17, R0.reuse, R22, R17 ;  /* 0x0000001600117223 */ /* 0x040fe20000010011 */
[----:B------:R-:W-:Y:S01]  /*12ef0*/  ISETP.GE.AND P5, PT, R23, R63, PT ;  /* 0x0000003f1700720c */ /* 0x000fe20003fa6270 */
[----:B-1----:R-:W-:Y:S01]  /*12f00*/  FFMA.FTZ R45, R0, R21, R45 ;  /* 0x00000015002d7223 */ /* 0x002fe2000001002d */
[----:B------:R-:W-:Y:S01]  /*12f10*/  FSEL R65, R65, -INF , !P0 ;  /* 0xff80000041417808 */ /* 0x000fe20004000000 */
[----:B------:R-:W1:Y:S01]  /*12f20*/  MUFU.TANH R11, R29 ;  /* 0x0000001d000b7308 */ /* 0x000e620000002400 */
[----:B------:R-:W-:Y:S01]  /*12f30*/  BAR.SYNC.DEFER_BLOCKING 0x0 ;  /* 0x0000000000007b1d */ /* 0x000fe20000010000 */
[----:B------:R-:W-:-:S02]  /*12f40*/  ISETP.GE.AND P3, PT, R18, R63, PT ;  /* 0x0000003f1200720c */ /* 0x000fc40003f66270 */
[----:B------:R-:W-:Y:S01]  /*12f50*/  ISETP.GE.AND P2, PT, R14, R63, PT ;  /* 0x0000003f0e00720c */ /* 0x000fe20003f46270 */
[----:B------:R-:W-:Y:S01]  /*12f60*/  VIADD R63, R55, 0xfffffffe ;  /* 0xfffffffe373f7836 */ /* 0x000fe20000000000 */
[----:B------:R-:W-:Y:S02]  /*12f70*/  LOP3.LUT P0, RZ, R60, 0x2, RZ, 0xc0, !PT ;  /* 0x000000023cff7812 */ /* 0x000fe4000780c0ff */
[----:B------:R-:W3:Y:S01]  /*12f80*/  MUFU.TANH R31, R31 ;  /* 0x0000001f001f7308 */ /* 0x000ee20000002400 */
[----:B------:R-:W-:Y:S02]  /*12f90*/  FSEL R121, R41, -INF , !P6 ;  /* 0xff80000029797808 */ /* 0x000fe40007000000 */
[-C--:B------:R-:W-:Y:S02]  /*12fa0*/  ISETP.GE.AND P1, PT, R18, R102.reuse, PT ;  /* 0x000000661200720c */ /* 0x080fe40003f26270 */
[----:B------:R-:W-:Y:S02]  /*12fb0*/  ISETP.GE.AND P6, PT, R14, R102, PT ;  /* 0x000000660e00720c */ /* 0x000fe40003fc6270 */
[----:B------:R-:W-:-:S02]  /*12fc0*/  FSEL R102, R15, -INF , !P0 ;  /* 0xff8000000f667808 */ /* 0x000fc40004000000 */
[----:B------:R-:W-:Y:S02]  /*12fd0*/  ISETP.GT.AND P0, PT, R63, R160, PT ;  /* 0x000000a03f00720c */ /* 0x000fe40003f04270 */
[----:B------:R-:W-:Y:S02]  /*12fe0*/  I2FP.F32.S32 R18, R18 ;  /* 0x0000001200127245 */ /* 0x000fe40000201400 */
[----:B------:R-:W-:Y:S02]  /*12ff0*/  I2FP.F32.S32 R14, R14 ;  /* 0x0000000e000e7245 */ /* 0x000fe40000201400 */
[----:B------:R-:W-:Y:S01]  /*13000*/  FSEL R60, R17, -INF , !P5 ;  /* 0xff800000113c7808 */ /* 0x000fe20006800000 */
[CC--:B------:R-:W-:Y:S01]  /*13010*/  FFMA.FTZ R19, R0.reuse, R18.reuse, R19 ;  /* 0x0000001200137223 */ /* 0x0c0fe20000010013 */
[C---:B--2---:R-:W-:Y:S01]  /*13020*/  FFMA.FTZ R13, R0.reuse, R18, R13 ;  /* 0x00000012000d7223 */ /* 0x044fe2000001000d */
[CC--:B-1----:R-:W-:Y:S01]  /*13030*/  FFMA.FTZ R11, R0.reuse, R14.reuse, R11 ;  /* 0x0000000e000b7223 */ /* 0x0c2fe2000001000b */
[----:B---3--:R-:W-:Y:S01]  /*13040*/  FFMA.FTZ R31, R0, R14, R31 ;  /* 0x0000000e001f7223 */ /* 0x008fe2000001001f */
[----:B------:R-:W-:-:S02]  /*13050*/  FSEL R66, R45, -INF , !P4 ;  /* 0xff8000002d427808 */ /* 0x000fc40006000000 */
[----:B------:R-:W-:Y:S02]  /*13060*/  FSEL R67, R19, -INF , !P1 ;  /* 0xff80000013437808 */ /* 0x000fe40004800000 */
[----:B------:R-:W-:Y:S02]  /*13070*/  ISETP.NE.AND P1, PT, R54, RZ, PT ;  /* 0x000000ff3600720c */ /* 0x000fe40003f25270 */
        /* <DEDUP_REMOVED lines=29> */
[C---:B------:R-:W-:Y:S01]  /*13250*/  IMAD R14, R9.reuse, R14, R13 ;  /* 0x0000000e090e7224 */ /* 0x040fe200078e020d */
[----:B------:R-:W-:Y:S01]  /*13260*/  LOP3.LUT R13, RZ, R11, RZ, 0x33, !PT ;  /* 0x0000000bff0d7212 */ /* 0x000fe200078e33ff */
        /* <DEDUP_REMOVED lines=37> */
.L_x_7077:
        /* <DEDUP_REMOVED lines=8> */
.L_x_7078:
        /* <DEDUP_REMOVED lines=58> */
.L_x_7076:
        /* <DEDUP_REMOVED lines=53> */
[--C-:B------:R-:W-:Y:S01]  /*13c30*/  FFMA.FTZ R111, R39, UR4, -R114.reuse ;  /* 0x00000004276f7c23 */ /* 0x100fe20008010872 */
[--C-:B------:R-:W-:Y:S01]  /*13c40*/  FFMA.FTZ R110, R37, UR4, -R114.reuse ;  /* 0x00000004256e7c23 */ /* 0x100fe20008010872 */
[----:B------:R-:W-:Y:S01]  /*13c50*/  FADD.FTZ R7, R2, -R7 ;  /* 0x8000000702077221 */ /* 0x000fe20000010000 */
[----:B------:R-:W-:Y:S01]  /*13c60*/  FMUL.FTZ R116, R4, UR4 ;  /* 0x0000000404747c20 */ /* 0x000fe20008410000 */
[--C-:B------:R-:W-:Y:S01]  /*13c70*/  FFMA.FTZ R108, R10, UR4, -R109.reuse ;  /* 0x000000040a6c7c23 */ /* 0x100fe2000801086d */
[--C-:B------:R-:W-:Y:S01]  /*13c80*/  FFMA.FTZ R107, R8, UR4, -R109.reuse ;  /* 0x00000004086b7c23 */ /* 0x100fe2000801086d */
[--C-:B------:R-:W-:Y:S01]  /*13c90*/  FFMA.FTZ R106, R12, UR4, -R109.reuse ;  /* 0x000000040c6a7c23 */ /* 0x100fe2000801086d */
[--C-:B------:R-:W-:Y:S01]  /*13ca0*/  FFMA.FTZ R3, R6, UR4, -R109.reuse ;  /* 0x0000000406037c23 */ /* 0x100fe2000801086d */
[----:B------:R-:W-:Y:S01]  /*13cb0*/  FMUL.FTZ R115, R7, UR4 ;  /* 0x0000000407737c20 */ /* 0x000fe20008410000 */
[----:B------:R-:W-:Y:S01]  /*13cc0*/  MUFU.EX2 R113, R113 ;  /* 0x0000007100717308 */ /* 0x000fe20000000800 */
[--C-:B------:R-:W-:Y:S01]  /*13cd0*/  FFMA.FTZ R28, R25, UR4, -R114.reuse ;  /* 0x00000004191c7c23 */ /* 0x100fe20008010872 */
[--C-:B------:R-:W-:Y:S01]  /*13ce0*/  FFMA.FTZ R2, R5, UR4, -R114.reuse ;  /* 0x0000000405027c23 */ /* 0x100fe20008010872 */
[--C-:B------:R-:W-:Y:S01]  /*13cf0*/  FFMA.FTZ R37, R32, UR4, -R109.reuse ;  /* 0x0000000420257c23 */ /* 0x100fe2000801086d */
[----:B------:R-:W1:Y:S01]  /*13d00*/  LDSM.16.MT88.4 R4, [R150+0x6000] ;  /* 0x006000009604783b */ /* 0x000e620000004200 */
[--C-:B------:R-:W-:Y:S01]  /*13d10*/  FFMA.FTZ R50, R40, UR4, -R109.reuse ;  /* 0x0000000428327c23 */ /* 0x100fe2000801086d */
[--C-:B------:R-:W-:Y:S01]  /*13d20*/  FFMA.FTZ R137, R137, UR4, -R114.reuse ;  /* 0x0000000489897c23 */ /* 0x100fe20008010872 */
[--C-:B------:R-:W-:Y:S01]  /*13d30*/  FFMA.FTZ R135, R135, UR4, -R114.reuse ;  /* 0x0000000487877c23 */ /* 0x100fe20008010872 */
[----:B------:R-:W2:Y:S01]  /*13d40*/  MUFU.EX2 R112, R112 ;  /* 0x0000007000707308 */ /* 0x000ea20000000800 */
        /* <DEDUP_REMOVED lines=16> */
[----:B--2---:R-:W-:-:S02]  /*13e50*/  F2FP.BF16.F32.PACK_AB R8, R112, R113 ;  /* 0x000000717008723e */ /* 0x004fc400000010ff */
        /* <DEDUP_REMOVED lines=82> */
[----:B------:R-:W-:Y:S01]  /*14380*/  FFMA.FTZ R120, R123, UR4, -R114 ;  /* 0x000000047b787c23 */ /* 0x000fe20008010872 */
[----:B------:R-:W-:Y:S01]  /*14390*/  FFMA.FTZ R117, R118, UR4, -R109 ;  /* 0x0000000476757c23 */ /* 0x000fe2000801086d */
[----:B------:R4:W-:Y:S01]  /*143a0*/  MUFU.EX2 R76, R50 ;  /* 0x00000032004c7308 */ /* 0x0009e20000000800 */
[----:B---3--:R-:W3:Y:S01]  /*143b0*/  LDSM.16.MT88.4 R36, [R154+0x6800] ;  /* 0x006800009a24783b */ /* 0x008ee20000004200 */
[----:B------:R-:W-:Y:S01]  /*143c0*/  FFMA.FTZ R113, R176, R116, R113 ;  /* 0x00000074b0717223 */ /* 0x000fe20000010071 */
[----:B------:R-:W-:Y:S01]  /*143d0*/  FFMA.FTZ R108, R175, R115, R108 ;  /* 0x00000073af6c7223 */ /* 0x000fe2000001006c */
        /* <DEDUP_REMOVED lines=19> */
[----:B------:R-:W-:-:S04]  /*14510*/  FADD.FTZ R3, R3, R106 ;  /* 0x0000006a03037221 */ /* 0x000fc80000010000 */
[----:B------:R-:W-:Y:S01]  /*14520*/  FADD.FTZ R84, R84, R3 ;  /* 0x0000000354547221 */ /* 0x000fe20000010000 */
[----:B------:R-:W-:Y:S01]  /*14530*/  FFMA.FTZ R3, R103, UR4, -R109 ;  /* 0x0000000467037c23 */ /* 0x000fe2000801086d */
[----:B------:R-:W5:Y:S01]  /*14540*/  MUFU.EX2 R68, R68 ;  /* 0x0000004400447308 */ /* 0x000f620000000800 */
[C---:B------:R-:W-:Y:S01]  /*14550*/  HMMA.16816.F32.BF16 R24, R48.reuse, R40, R24 ;  /* 0x000000283018723c */ /* 0x040fe20000041818 */
[----:B------:R-:W-:Y:S02]  /*14560*/  FADD.FTZ R81, R81, R84 ;  /* 0x0000005451517221 */ /* 0x000fe40000010000 */
[----:B------:R-:W-:Y:S02]  /*14570*/  LDSM.16.MT88.4 R84, [R150+0x9800] ;  /* 0x009800009654783b */ /* 0x000fe40000004200 */
[----:B------:R-:W-:Y:S02]  /*14580*/  FADD.FTZ R76, R76, R81 ;  /* 0x000000514c4c7221 */ /* 0x000fe40000010000 */
[----:B------:R-:W-:Y:S01]  /*14590*/  MUFU.EX2 R70, R70 ;  /* 0x0000004600467308 */ /* 0x000fe20000000800 */
[----:B----4-:R-:W-:Y:S01]  /*145a0*/  FFMA.FTZ R72, R172, UR4, -R109 ;  /* 0x00000004ac487c23 */ /* 0x010fe2000801086d */
[----:B------:R-:W-:Y:S01]  /*145b0*/  HMMA.16816.F32.BF16 R4, R48, R42, R4 ;  /* 0x0000002a3004723c */ /* 0x000fe20000041804 */
[----:B------:R-:W4:Y:S01]  /*145c0*/  LDSM.16.MT88.4 R40, [R150+0x7000] ;  /* 0x007000009628783b */ /* 0x000f220000004200 */
[----:B------:R-:W-:-:S04]  /*145d0*/  FADD.FTZ R73, R73, R76 ;  /* 0x0000004c49497221 */ /* 0x000fc80000010000 */
        /* <DEDUP_REMOVED lines=13> */
[----:B------:R-:W-:Y:S01]  /*146b0*/  HMMA.16816.F32.BF16 R8, R48, R58, R8 ;  /* 0x0000003a3008723c */ /* 0x000fe20000041808 */
[----:B-----5:R-:W-:Y:S01]  /*146c0*/  F2FP.BF16.F32.PACK_AB R48, R68, R69 ;  /* 0x000000454430723e */ /* 0x020fe200000010ff */
[----:B------:R-:W5:Y:S01]  /*146d0*/  LDSM.16.MT88.4 R56, [R148+0x7000] ;  /* 0x007000009438783b */ /* 0x000f620000004200 */
[----:B---3--:R-:W-:Y:S01]  /*146e0*/  F2FP.BF16.F32.PACK_AB R49, R75, R72 ;  /* 0x000000484b31723e */ /* 0x008fe200000010ff */
[----:B------:R-:W-:Y:S01]  /*146f0*/  FADD.FTZ R72, R72, R73 ;  /* 0x0000004948487221 */ /* 0x000fe20000010000 */
[----:B------:R-:W-:Y:S01]  /*14700*/  F2FP.BF16.F32.PACK_AB R50, R71, R70 ;  /* 0x000000464732723e */ /* 0x000fe200000010ff */
[----:B------:R-:W-:Y:S01]  /*14710*/  MUFU.EX2 R80, R80 ;  /* 0x0000005000507308 */ /* 0x000fe20000000800 */
[----:B-1----:R-:W-:Y:S01]  /*14720*/  F2FP.BF16.F32.PACK_AB R51, R77, R74 ;  /* 0x0000004a4d33723e */ /* 0x002fe200000010ff */
[----:B------:R-:W-:-:S06]  /*14730*/  FADD.FTZ R75, R75, R72 ;  /* 0x000000484b4b7221 */ /* 0x000fcc0000010000 */
[----:B------:R-:W-:Y:S01]  /*14740*/  MUFU.EX2 R83, R83 ;  /* 0x0000005300537308 */ /* 0x000fe20000000800 */
[C---:B----4-:R-:W-:Y:S07]  /*14750*/  HMMA.16816.F32.BF16 R24, R48.reuse, R40, R24 ;  /* 0x000000283018723c */ /* 0x050fee0000041818 */
        /* <DEDUP_REMOVED lines=88> */
[----:B------:R-:W-:-:S05]  /*14ce0*/  FFMA.FTZ R57, R67, UR4, -R114 ;  /* 0x0000000443397c23 */ /* 0x000fca0008010872 */
[----:B------:R-:W-:Y:S01]  /*14cf0*/  MUFU.EX2 R56, R56 ;  /* 0x0000003800387308 */ /* 0x000fe20000000800 */
[----:B------:R-:W-:Y:S01]  /*14d00*/  HMMA.16816.F32.BF16 R8, R48, R58, R8 ;  /* 0x0000003a3008723c */ /* 0x000fe20000041808 */
[----:B------:R-:W-:Y:S01]  /*14d10*/  F2FP.BF16.F32.PACK_AB R48, R121, R120 ;  /* 0x000000787930723e */ /* 0x000fe200000010ff */
[----:B------:R-:W-:Y:S01]  /*14d20*/  FFMA.FTZ R58, R64, UR4, -R114 ;  /* 0x00000004403a7c23 */ /* 0x000fe20008010872 */
[----:B-1----:R-:W-:Y:S02]  /*14d30*/  F2FP.BF16.F32.PACK_AB R49, R62, R117 ;  /* 0x000000753e31723e */ /* 0x002fe400000010ff */
[----:B------:R-:W-:Y:S02]  /*14d40*/  F2FP.BF16.F32.PACK_AB R50, R126, R119 ;  /* 0x000000777e32723e */ /* 0x000fe400000010ff */
[----:B----4-:R-:W-:Y:S01]  /*14d50*/  F2FP.BF16.F32.PACK_AB R51, R60, R65 ;  /* 0x000000413c33723e */ /* 0x010fe200000010ff */
[----:B------:R-:W1:Y:S06]  /*14d60*/  MUFU.EX2 R57, R57 ;  /* 0x0000003900397308 */ /* 0x000e6c0000000800 */
[----:B---3--:R-:W-:Y:S01]  /*14d70*/  HMMA.16816.F32.BF16 R24, R48, R28, R24 ;  /* 0x0000001c3018723c */ /* 0x008fe20000041818 */
[----:B------:R-:W-:Y:S01]  /*14d80*/  FADD.FTZ R28, R2, R111 ;  /* 0x0000006f021c7221 */ /* 0x000fe20000010000 */
[----:B------:R-:W-:Y:S03]  /*14d90*/  MUFU.EX2 R58, R58 ;  /* 0x0000003a003a7308 */ /* 0x000fe60000000800 */
[----:B------:R-:W-:-:S03]  /*14da0*/  FADD.FTZ R97, R97, R28 ;  /* 0x0000001c61617221 */ /* 0x000fc60000010000 */
[C---:B------:R-:W-:Y:S01]  /*14db0*/  HMMA.16816.F32.BF16 R4, R48.reuse, R30, R4 ;  /* 0x0000001e3004723c */ /* 0x040fe20000041804 */
[----:B------:R-:W-:Y:S01]  /*14dc0*/  FADD.FTZ R28, R92, R97 ;  /* 0x000000615c1c7221 */ /* 0x000fe20000010000 */
[----:B------:R-:W2:Y:S01]  /*14dd0*/  MUFU.EX2 R29, R105 ;  /* 0x00000069001d7308 */ /* 0x000ea20000000800 */
[----:B------:R-:W3:Y:S02]  /*14de0*/  LDSM.16.MT88.4 R92, [R154+0x9800] ;  /* 0x009800009a5c783b */ /* 0x000ee40000004200 */
[----:B------:R-:W-:Y:S01]  /*14df0*/  FADD.FTZ R30, R89, R28 ;  /* 0x0000001c591e7221 */ /* 0x000fe20000010000 */
[----:B------:R-:W-:Y:S01]  /*14e00*/  FFMA.FTZ R28, R61, UR4, -R109 ;  /* 0x000000043d1c7c23 */ /* 0x000fe2000801086d */
[----:B------:R-:W-:Y:S01]  /*14e10*/  MOV R61, R63 ;  /* 0x0000003f003d7202 */ /* 0x000fe20000000f00 */
[C---:B-----5:R-:W-:Y:S01]  /*14e20*/  HMMA.16816.F32.BF16 R12, R48.reuse, R36, R12 ;  /* 0x00000024300c723c */ /* 0x060fe2000004180c */
[----:B------:R-:W-:Y:S01]  /*14e30*/  FADD.FTZ R69, R69, R30 ;  /* 0x0000001e45457221 */ /* 0x000fe20000010000 */
[----:B------:R-:W-:Y:S01]  /*14e40*/  FADD.FTZ R30, R74, R75 ;  /* 0x0000004b4a1e7221 */ /* 0x000fe20000010000 */
[----:B------:R-:W4:Y:S02]  /*14e50*/  MUFU.EX2 R2, R66 ;  /* 0x0000004200027308 */ /* 0x000f240000000800 */
[----:B------:R-:W-:Y:S01]  /*14e60*/  FADD.FTZ R69, R68, R69 ;  /* 0x0000004544457221 */ /* 0x000fe20000010000 */
[----:B------:R-:W-:Y:S01]  /*14e70*/  FADD.FTZ R30, R77, R30 ;  /* 0x0000001e4d1e7221 */ /* 0x000fe20000010000 */
[----:B-1----:R-:W-:Y:S01]  /*14e80*/  F2FP.BF16.F32.PACK_AB R68, R57, R56 ;  /* 0x000000383944723e */ /* 0x002fe200000010ff */
[----:B------:R-:W-:Y:S01]  /*14e90*/  HMMA.16816.F32.BF16 R16, R48, R38, R16 ;  /* 0x000000263010723c */ /* 0x000fe20000041810 */
[----:B------:R-:W-:Y:S01]  /*14ea0*/  FADD.FTZ R70, R70, R69 ;  /* 0x0000004546467221 */ /* 0x000fe20000010000 */
[----:B------:R-:W-:Y:S01]  /*14eb0*/  FADD.FTZ R91, R91, R30 ;  /* 0x0000001e5b5b7221 */ /* 0x000fe20000010000 */
[----:B------:R-:W1:Y:S01]  /*14ec0*/  MUFU.EX2 R28, R28 ;  /* 0x0000001c001c7308 */ /* 0x000e620000000800 */
[----:B------:R-:W5:Y:S01]  /*14ed0*/  LDSM.16.MT88.4 R36, [R148+0x9000] ;  /* 0x009000009424783b */ /* 0x000f620000004200 */
[----:B------:R-:W-:Y:S01]  /*14ee0*/  FADD.FTZ R70, R71, R70 ;  /* 0x0000004647467221 */ /* 0x000fe20000010000 */
[----:B------:R-:W-:-:S02]  /*14ef0*/  FADD.FTZ R91, R82, R91 ;  /* 0x0000005b525b7221 */ /* 0x000fc40000010000 */
[C---:B------:R-:W-:Y:S01]  /*14f00*/  HMMA.16816.F32.BF16 R32, R48.reuse, R40, R32 ;  /* 0x000000283020723c */ /* 0x040fe20000041820 */
[----:B------:R-:W-:Y:S01]  /*14f10*/  FADD.FTZ R79, R79, R70 ;  /* 0x000000464f4f7221 */ /* 0x000fe20000010000 */
[----:B------:R-:W-:Y:S01]  /*14f20*/  FADD.FTZ R88, R88, R91 ;  /* 0x0000005b58587221 */ /* 0x000fe20000010000 */
[----:B--2---:R-:W-:Y:S02]  /*14f30*/  F2FP.BF16.F32.PACK_AB R70, R29, R58 ;  /* 0x0000003a1d46723e */ /* 0x004fe400000010ff */
        /* <DEDUP_REMOVED lines=44> */
[----:B------:R-:W-:Y:S01]  /*15200*/  HMMA.16816.F32.BF16 R92, R68, R94, R16 ;  /* 0x0000005e445c723c */ /* 0x000fe20000041810 */
[----:B------:R-:W-:Y:S01]  /*15210*/  MOV R3, R104 ;  /* 0x0000006800037202 */ /* 0x000fe20000000f00 */
[----:B------:R-:W-:Y:S01]  /*15220*/  FADD.FTZ R57, R57, R56 ;  /* 0x0000003839397221 */ /* 0x000fe20000010000 */
[----:B------:R-:W-:Y:S01]  /*15230*/  @P0 MOV R2, R52 ;  /* 0x0000003400020202 */ /* 0x000fe20000000f00 */
[----:B------:R-:W-:Y:S01]  /*15240*/  FADD.FTZ R175, R175, R28 ;  /* 0x0000001cafaf7221 */ /* 0x000fe20000010000 */
[----:B------:R-:W-:Y:S01]  /*15250*/  @P0 MOV R3, R104 ;  /* 0x0000006800030202 */ /* 0x000fe20000000f00 */
[----:B------:R-:W-:-:S02]  /*15260*/  FADD.FTZ R58, R58, R57 ;  /* 0x000000393a3a7221 */ /* 0x000fc40000010000 */
[----:B------:R-:W-:Y:S02]  /*15270*/  HMMA.16816.F32.BF16 R76, R68, R78, R20 ;  /* 0x0000004e444c723c */ /* 0x000fe40000041814 */
[----:B------:R-:W-:-:S06]  /*15280*/  FADD.FTZ R176, R29, R58 ;  /* 0x0000003a1db07221 */ /* 0x000fcc0000010000 */
[C---:B-1----:R-:W-:Y:S08]  /*15290*/  HMMA.16816.F32.BF16 R72, R68.reuse, R12, R44 ;  /* 0x0000000c4448723c */ /* 0x042ff0000004182c */
[----:B------:R-:W-:Y:S01]  /*152a0*/  HMMA.16816.F32.BF16 R68, R68, R14, R8 ;  /* 0x0000000e4444723c */ /* 0x000fe20000041808 */
[----:B------:R-:W-:-:S04]  /*152b0*/  NOP ;  /* 0x0000000000007918 */ /* 0x000fc80000000000 */
[----:B------:R-:W-:-:S15]  /*152c0*/  @P0 BRA `(.L_x_7079) ;  /* 0x0000000000040947 */ /* 0x000fde0003800000 */
.L_x_7073:
[----:B------:R-:W-:-:S07]  /*152d0*/  IADD3 R55, PT, PT, R61, -0x1, RZ ;  /* 0xffffffff3d377810 */ /* 0x000fce0007ffe0ff */
.L_x_7079:
        /* <DEDUP_REMOVED lines=16> */
[----:B------:R-:W4:Y:S03]  /*153e0*/  LDCU UR4, c[0x0][0x45c] ;  /* 0x00008b80ff0477ac */ /* 0x000f260008000800 */
[----:B------:R-:W-:Y:S01]  /*153f0*/  P2R R174, PR, RZ, 0x1 ;  /* 0x00000001ffae7803 */ /* 0x000fe20000000000 */
[----:B------:R-:W2:Y:S01]  /*15400*/  LDCU.64 UR8, c[0x0][0x3a0] ;  /* 0x00007400ff0877ac */ /* 0x000ea20008000a00 */
[----:B------:R-:W2:Y:S01]  /*15410*/  LDCU.64 UR10, c[0x0][0x3a8] ;  /* 0x00007500ff0a77ac */ /* 0x000ea20008000a00 */
[----:B-1----:R-:W-:-:S12]  /*15420*/  ULEA UR5, UR5, UR14, 0x18 ;  /* 0x0000000e05057291 */ /* 0x002fd8000f8ec0ff */
.L_x_7084:
        /* <DEDUP_REMOVED lines=79> */
.L_x_7081:
[----:B------:R-:W-:Y:S02]  /*15920*/  LOP3.LUT R4, R4, 0x1e00, R7, 0xf8, !PT ;  /* 0x00001e0004047812 */ /* 0x000fe400078ef807 */
[-C--:B------:R-:W-:Y:S02]  /*15930*/  @!P1 MOV R20, R167.reuse ;  /* 0x000000a700149202 */ /* 0x080fe40000000f00 */
[----:B------:R-:W-:Y:S02]  /*15940*/  LEA R3, R4, UR5, 0x1 ;  /* 0x0000000504037c11 */ /* 0x000fe4000f8e08ff */
[-C--:B------:R-:W-:Y:S02]  /*15950*/  @!P1 MOV R21, R166.reuse ;  /* 0x000000a600159202 */ /* 0x080fe40000000f00 */
[C---:B------:R-:W-:Y:S02]  /*15960*/  SHF.L.U32 R6, R2.reuse, 0x5, RZ ;  /* 0x0000000502067819 */ /* 0x040fe400000006ff */
[----:B------:R-:W-:Y:S01]  /*15970*/  SHF.L.U64.HI R5, R2, 0x5, R5 ;  /* 0x0000000502057819 */ /* 0x000fe20000010205 */
[----:B------:R-:W-:Y:S01]  /*15980*/  @!PT LDS RZ, [RZ] ;  /* 0x00000000fffff984 */ /* 0x000fe20000000800 */
[----:B------:R-:W-:Y:S01]  /*15990*/  @!PT LDS RZ, [RZ] ;  /* 0x00000000fffff984 */ /* 0x000fe20000000800 */
[----:B------:R-:W-:Y:S01]  /*159a0*/  @!PT LDS RZ, [RZ] ;  /* 0x00000000fffff984 */ /* 0x000fe20000000800 */
[----:B------:R-:W-:Y:S01]  /*159b0*/  @!P1 LDGSTS.E.BYPASS.LTC128B.128 [R3+0x6000], desc[UR6][R20.64] ;  /* 0x0600000014039fae */ /* 0x000fe2000b981a06 */
[----:B------:R-:W-:Y:S02]  /*159c0*/  IADD3 R18, P0, PT, R6, R167, RZ ;  /* 0x000000a706127210 */ /* 0x000fe40007f1e0ff */
[----:B------:R-:W-:Y:S02]  /*159d0*/  IADD3 R173, PT, PT, R173, -0x1, RZ ;  /* 0xffffffffadad7810 */ /* 0x000fe40007ffe0ff */
[----:B------:R-:W-:Y:S02]  /*159e0*/  IADD3.X R19, PT, PT, R5, R166, RZ, P0, !PT ;  /* 0x000000a605137210 */ /* 0x000fe400007fe4ff */
        /* <DEDUP_REMOVED lines=12> */
[-C--:B------:R-:W-:Y:S04]  /*15ab0*/  IADD3 R10, P0, PT, R12, R6.reuse, RZ ;  /* 0x000000060c0a7210 */ /* 0x080fe80007f1e0ff */
[-C--:B------:R-:W-:Y:S02]  /*15ac0*/  IADD3.X R11, PT, PT, R13, R5.reuse, RZ, P0, !PT ;  /* 0x000000050d0b7210 */ /* 0x080fe400007fe4ff */
[-C--:B------:R-:W-:Y:S01]  /*15ad0*/  IADD3 R8, P2, PT, R10, R6.reuse, RZ ;  /* 0x000000060a087210 */ /* 0x080fe20007f5e0ff */
[----:B------:R-:W-:Y:S01]  /*15ae0*/  @!PT LDS RZ, [RZ] ;  /* 0x00000000fffff984 */ /* 0x000fe20000000800 */
[----:B------:R-:W-:Y:S01]  /*15af0*/  @!PT LDS RZ, [RZ] ;  /* 0x00000000fffff984 */ /* 0x000fe20000000800 */
[----:B------:R-:W-:Y:S01]  /*15b00*/  @!PT LDS RZ, [RZ] ;  /* 0x00000000fffff984 */ /* 0x000fe20000000800 */
[----:B------:R-:W-:Y:S03]  /*15b10*/  @!P1 LDGSTS.E.BYPASS.LTC128B.128 [R3+0x7000], desc[UR6][R16.64] ;  /* 0x0700000010039fae */ /* 0x000fe6000b981a06 */
[-C--:B------:R-:W-:Y:S02]  /*15b20*/  IADD3.X R9, PT, PT, R11, R5.reuse, RZ, P2, !PT ;  /* 0x000000050b097210 */ /* 0x080fe400017fe4ff */
[----:B------:R-:W-:Y:S03]  /*15b30*/  @!P1 IADD3 R6, P0, PT, R8, R6, RZ ;  /* 0x0000000608069210 */ /* 0x000fe60007f1e0ff */
[----:B------:R-:W-:Y:S01]  /*15b40*/  @P1 STS.128 [R3+0x7000], RZ ;  /* 0x007000ff03001388 */ /* 0x000fe20000000c00 */
[----:B------:R-:W-:Y:S02]  /*15b50*/  @!P1 IADD3.X R7, PT, PT, R9, R5, RZ, P0, !PT ;  /* 0x0000000509079210 */ /* 0x000fe400007fe4ff */
[----:B------:R-:W-:Y:S05]  /*15b60*/  ISETP.GT.AND P0, PT, R173, R160, PT ;  /* 0x000000a0ad00720c */ /* 0x000fea0003f04270 */
        /* <DEDUP_REMOVED lines=27> */
[----:B------:R-:W2:Y:S08]  /*15d20*/  LDSM.16.M88.4 R112, [R158+0x2800] ;  /* 0x002800009e70783b */ /* 0x000eb00000000200 */
[----:B------:R-:W3:Y:S08]  /*15d30*/  LDSM.16.M88.4 R116, [R158+0x3000] ;  /* 0x003000009e74783b */ /* 0x000ef00000000200 */
[----:B------:R-:W5:Y:S08]  /*15d40*/  LDSM.16.M88.4 R120, [R158+0x3800] ;  /* 0x003800009e78783b */ /* 0x000f700000000200 */
[----:B------:R-:W4:Y:S08]  /*15d50*/  LDSM.16.M88.4 R124, [R158+0x4000] ;  /* 0x004000009e7c783b */ /* 0x000f300000000200 */
[----:B------:R-:W4:Y:S08]  /*15d60*/  LDSM.16.M88.4 R128, [R158+0x4800] ;  /* 0x004800009e80783b */ /* 0x000f300000000200 */
[----:B------:R-:W4:Y:S08]  /*15d70*/  LDSM.16.M88.4 R132, [R158+0x5000] ;  /* 0x005000009e84783b */ /* 0x000f300000000200 */
[----:B------:R-:W4:Y:S08]  /*15d80*/  LDSM.16.M88.4 R136, [R158+0x5800] ;  /* 0x005800009e88783b */ /* 0x000f300000000200 */
[----:B------:R-:W-:Y:S08]  /*15d90*/  LDSM.16.M88.4 R140, [R157] ;  /* 0x000000009d8c783b */ /* 0x000ff00000000200 */
[----:B------:R-:W4:Y:S08]  /*15da0*/  LDSM.16.M88.4 R144, [R153+0x2000] ;  /* 0x002000009990783b */ /* 0x000f300000000200 */
[----:B------:R-:W0:Y:S01]  /*15db0*/  LDGDEPBAR ;  /* 0x00000000000079af */ /* 0x000e220000000000 */
[C---:B-1----:R-:W-:Y:S08]  /*15dc0*/  HMMA.16816.F32.BF16 R4, R104.reuse, R108, RZ ;  /* 0x0000006c6804723c */ /* 0x042ff000000418ff */
[C---:B------:R-:W-:Y:S01]  /*15dd0*/  HMMA.16816.F32.BF16 R8, R104.reuse, R110, RZ ;  /* 0x0000006e6808723c */ /* 0x040fe200000418ff */
[----:B------:R-:W1:Y:S07]  /*15de0*/  LDSM.16.M88.4 R108, [R153+0x2800] ;  /* 0x00280000996c783b */ /* 0x000e6e0000000200 */
        /* <DEDUP_REMOVED lines=26> */
[C---:B--2---:R-:W-:Y:S08]  /*15f90*/  HMMA.16816.F32.BF16 R20, R140.reuse, R112, R20 ;  /* 0x000000708c14723c */ /* 0x044ff00000041814 */
        /* <DEDUP_REMOVED lines=91> */
[----:B------:R4:W1:Y:S01]  /*16550*/  MUFU.TANH R139, R29 ;  /* 0x0000001d008b7308 */ /* 0x0008620000002400 */
[C---:B------:R-:W-:Y:S01]  /*16560*/  HMMA.16816.F32.BF16 R40, R124.reuse, R6, R40 ;  /* 0x000000067c28723c */ /* 0x040fe20000041828 */
[----:B------:R-:W1:Y:S02]  /*16570*/  LDSM.16.M88.4 R4, [R151+0x5000] ;  /* 0x005000009704783b */ /* 0x000e640000000200 */
        /* <DEDUP_REMOVED lines=10> */
[----:B------:R-:W-:Y:S01]  /*16620*/  FMUL.FTZ R42, R42, UR12 ;  /* 0x0000000c2a2a7c20 */ /* 0x000fe20008410000 */
[----:B---3--:R-:W-:Y:S01]  /*16630*/  FMUL.FTZ R25, R41, UR12 ;  /* 0x0000000c29197c20 */ /* 0x008fe20008410000 */
[----:B----4-:R-:W-:Y:S07]  /*16640*/  FMUL.FTZ R29, R43, UR12 ;  /* 0x0000000c2b1d7c20 */ /* 0x010fee0008410000 */
[----:B------:R-:W3:Y:S01]  /*16650*/  MUFU.TANH R133, R36 ;  /* 0x0000002400857308 */ /* 0x000ee20000002400 */
[----:B--2---:R-:W-:Y:S01]  /*16660*/  FMUL.FTZ R2, R40, UR12 ;  /* 0x0000000c28027c20 */ /* 0x004fe20008410000 */
[C---:B-----5:R-:W-:Y:S08]  /*16670*/  HMMA.16816.F32.BF16 R44, R124.reuse, R8, R44 ;  /* 0x000000087c2c723c */ /* 0x060ff0000004182c */
[----:B------:R2:W4:Y:S01]  /*16680*/  MUFU.TANH R129, R2 ;  /* 0x0000000200817308 */ /* 0x0005220000002400 */
[C---:B------:R-:W-:Y:S01]  /*16690*/  HMMA.16816.F32.BF16 R48, R124.reuse, R10, R48 ;  /* 0x0000000a7c30723c */ /* 0x040fe20000041830 */
[----:B------:R-:W5:Y:S01]  /*166a0*/  LDSM.16.M88.4 R8, [R151+0x5800] ;  /* 0x005800009708783b */ /* 0x000f620000000200 */
[----:B------:R-:W-:Y:S07]  /*166b0*/  DEPBAR.LE SB0, 0x0 ;  /* 0x000080000000791a */ /* 0x000fee0000000000 */
[----:B------:R-:W3:Y:S01]  /*166c0*/  MUFU.TANH R131, R37 ;  /* 0x0000002500837308 */ /* 0x000ee20000002400 */
[C---:B-1----:R-:W-:Y:S09]  /*166d0*/  HMMA.16816.F32.BF16 R52, R124.reuse, R4, R52 ;  /* 0x000000047c34723c */ /* 0x042ff20000041834 */
[----:B------:R1:W1:Y:S01]  /*166e0*/  MUFU.TANH R128, R42 ;  /* 0x0000002a00807308 */ /* 0x0002620000002400 */
[----:B------:R-:W-:Y:S01]  /*166f0*/  BAR.SYNC.DEFER_BLOCKING 0x0 ;  /* 0x0000000000007b1d */ /* 0x000fe20000010000 */
[C---:B------:R-:W-:Y:S03]  /*16700*/  HMMA.16816.F32.BF16 R56, R124.reuse, R6, R56 ;  /* 0x000000067c38723c */ /* 0x040fe60000041838 */
[----:B--2---:R-:W-:Y:S01]  /*16710*/  FMUL.FTZ R2, R48, UR12 ;  /* 0x0000000c30027c20 */ /* 0x004fe20008410000 */
[----:B------:R-:W-:Y:S01]  /*16720*/  FMUL.FTZ R27, R44, UR12 ;  /* 0x0000000c2c1b7c20 */ /* 0x000fe20008410000 */
[----:B------:R-:W-:Y:S03]  /*16730*/  FMUL.FTZ R31, R46, UR12 ;  /* 0x0000000c2e1f7c20 */ /* 0x000fe60008410000 */
[----:B------:R-:W2:Y:S01]  /*16740*/  MUFU.TANH R197, R14 ;  /* 0x0000000e00c57308 */ /* 0x000ea20000002400 */
[----:B------:R-:W-:Y:S01]  /*16750*/  FMUL.FTZ R45, R45, UR12 ;  /* 0x0000000c2d2d7c20 */ /* 0x000fe20008410000 */
[----:B------:R-:W-:Y:S01]  /*16760*/  FMUL.FTZ R47, R47, UR12 ;  /* 0x0000000c2f2f7c20 */ /* 0x000fe20008410000 */
[----:B------:R-:W-:Y:S01]  /*16770*/  FMUL.FTZ R49, R49, UR12 ;  /* 0x0000000c31317c20 */ /* 0x000fe20008410000 */
[----:B------:R-:W-:Y:S01]  /*16780*/  FMUL.FTZ R50, R50, UR12 ;  /* 0x0000000c32327c20 */ /* 0x000fe20008410000 */
[----:B------:R-:W-:Y:S01]  /*16790*/  FMUL.FTZ R51, R51, UR12 ;  /* 0x0000000c33337c20 */ /* 0x000fe20008410000 */
[----:B------:R-:W-:Y:S01]  /*167a0*/  FMUL.FTZ R52, R52, UR12 ;  /* 0x0000000c34347c20 */ /* 0x000fe20008410000 */
[----:B------:R-:W-:Y:S03]  /*167b0*/  FMUL.FTZ R53, R53, UR12 ;  /* 0x0000000c35357c20 */ /* 0x000fe60008410000 */
[----:B------:R4:W2:Y:S01]  /*167c0*/  MUFU.TANH R121, R2 ;  /* 0x0000000200797308 */ /* 0x0008a20000002400 */
[----:B------:R-:W-:Y:S01]  /*167d0*/  FMUL.FTZ R54, R54, UR12 ;  /* 0x0000000c36367c20 */ /* 0x000fe20008410000 */
[----:B------:R-:W-:Y:S01]  /*167e0*/  FMUL.FTZ R55, R55, UR12 ;  /* 0x0000000c37377c20 */ /* 0x000fe20008410000 */
[----:B------:R-:W-:Y:S01]  /*167f0*/  FMUL.FTZ R43, R57, UR12 ;  /* 0x0000000c392b7c20 */ /* 0x000fe20008410000 */
[----:B-1----:R-:W-:Y:S01]  /*16800*/  FMUL.FTZ R42, R59, UR12 ;  /* 0x0000000c3b2a7c20 */ /* 0x002fe20008410000 */
[----:B------:R-:W-:Y:S05]  /*16810*/  FMUL.FTZ R58, R58, UR12 ;  /* 0x0000000c3a3a7c20 */ /* 0x000fea0008410000 */
[----:B------:R-:W1:Y:S01]  /*16820*/  MUFU.TANH R15, R15 ;  /* 0x0000000f000f7308 */ /* 0x000e620000002400 */
[C---:B-----5:R-:W-:Y:S09]  /*16830*/  HMMA.16816.F32.BF16 R60, R124.reuse, R8, R60 ;  /* 0x000000087c3c723c */ /* 0x060ff2000004183c */
[----:B------:R-:W1:Y:S01]  /*16840*/  MUFU.TANH R199, R199 ;  /* 0x000000c700c77308 */ /* 0x000e620000002400 */
[----:B----4-:R-:W-:Y:S01]  /*16850*/  FMUL.FTZ R2, R56, UR12 ;  /* 0x0000000c38027c20 */ /* 0x010fe20008410000 */
[----:B------:R-:W-:Y:S08]  /*16860*/  HMMA.16816.F32.BF16 R64, R124, R10, R64 ;  /* 0x0000000a7c40723c */ /* 0x000ff00000041840 */
[----:B------:R-:W4:Y:S01]  /*16870*/  MUFU.TANH R17, R17 ;  /* 0x0000001100117308 */ /* 0x000f220000002400 */
        /* <DEDUP_REMOVED lines=50> */
[----:B-1----:R-:W1:Y:S01]  /*16ba0*/  LDC R33, c[0x0][0x3bc] ;  /* 0x0000ef00ff217b82 */ /* 0x002e620000000800 */
        /* <DEDUP_REMOVED lines=8> */
[----:B------:R-:W1:Y:S04]  /*16c30*/  LDC R2, c[0x0][0x4f0] ;  /* 0x00013c00ff027b82 */ /* 0x000e680000000800 */
[----:B------:R-:W-:Y:S02]  /*16c40*/  IABS R6, R45 ;  /* 0x0000002d00067213 */ /* 0x000fe40000000000 */
[-C--:B-1----:R-:W-:Y:S02]  /*16c50*/  IABS R4, R2.reuse ;  /* 0x0000000200047213 */ /* 0x082fe40000000000 */
[-C--:B------:R-:W-:Y:S02]  /*16c60*/  LOP3.LUT R45, R45, R2.reuse, RZ, 0x3c, !PT ;  /* 0x000000022d2d7212 */ /* 0x080fe400078e3cff */
[----:B------:R-:W1:Y:S02]  /*16c70*/  I2F.RP R10, R4 ;  /* 0x00000004000a7306 */ /* 0x000e640000209400 */
[----:B------:R-:W-:Y:S08]  /*16c80*/  ISETP.GE.AND P3, PT, R45, RZ, PT ;  /* 0x000000ff2d00720c */ /* 0x000ff00003f66270 */
[----:B-1----:R-:W1:Y:S02]  /*16c90*/  MUFU.RCP R5, R10 ;  /* 0x0000000a00057308 */ /* 0x002e640000001000 */
[----:B-1----:R-:W-:Y:S01]  /*16ca0*/  VIADD R34, R5, 0xffffffe ;  /* 0x0ffffffe05227836 */ /* 0x002fe20000000000 */
[----:B------:R-:W-:Y:S07]  /*16cb0*/  IADD3 R5, PT, PT, R172, -0x80, RZ ;  /* 0xffffff80ac057810 */ /* 0x000fee0007ffe0ff */
[----:B------:R-:W1:Y:S01]  /*16cc0*/  F2I.FTZ.U32.TRUNC.NTZ R35, R34 ;  /* 0x0000002200237305 */ /* 0x000e62000021f000 */
[----:B------:R-:W-:Y:S02]  /*16cd0*/  IABS R8, R5 ;  /* 0x0000000500087213 */ /* 0x000fe40000000000 */
[----:B------:R-:W-:Y:S01]  /*16ce0*/  LOP3.LUT R5, R5, R2, RZ, 0x3c, !PT ;  /* 0x0000000205057212 */ /* 0x000fe200078e3cff */
        /* <DEDUP_REMOVED lines=49> */
.L_x_7083:
        /* <DEDUP_REMOVED lines=57> */
.L_x_7082:
[----:B--2---:R-:W-:Y:S01]  /*17390*/  I2FP.F32.S32 R3, R171 ;  /* 0x000000ab00037245 */ /* 0x004fe20000201400 */
[----:B-1----:R-:W-:Y:S01]  /*173a0*/  LDSM.16.MT88.4 R48, [R148+0x6000] ;  /* 0x006000009430783b */ /* 0x002fe20000004200 */
[C---:B------:R-:W-:Y:S02]  /*173b0*/  IADD3 R4, PT, PT, R171.reuse, -0x40, RZ ;  /* 0xffffffc0ab047810 */ /* 0x040fe40007ffe0ff */
[C---:B------:R-:W-:Y:S01]  /*173c0*/  IADD3 R2, PT, PT, R171.reuse, -0x3f, RZ ;  /* 0xffffffc1ab027810 */ /* 0x040fe20007ffe0ff */
[CC--:B------:R-:W-:Y:S01]  /*173d0*/  FFMA.FTZ R132, R0.reuse, R3.reuse, R132 ;  /* 0x0000000300847223 */ /* 0x0c0fe20000010084 */
[C---:B------:R-:W-:Y:S01]  /*173e0*/  FFMA.FTZ R133, R0.reuse, R3, R133 ;  /* 0x0000000300857223 */ /* 0x040fe20000010085 */
[----:B------:R-:W-:Y:S02]  /*173f0*/  I2FP.F32.S32 R4, R4 ;  /* 0x0000000400047245 */ /* 0x000fe40000201400 */
[C---:B------:R-:W-:Y:S01]  /*17400*/  IADD3 R3, PT, PT, R171.reuse, -0x20, RZ ;  /* 0xffffffe0ab037810 */ /* 0x040fe20007ffe0ff */
[----:B------:R-:W-:Y:S01]  /*17410*/  LDSM.16.MT88.4 R56, [R150+0x6800] ;  /* 0x006800009638783b */ /* 0x000fe20000004200 */
        /* <DEDUP_REMOVED lines=10> */
[----:B------:R-:W-:Y:S02]  /*174c0*/  I2FP.F32.S32 R4, R4 ;  /* 0x0000000400047245 */ /* 0x000fe40000201400 */
        /* <DEDUP_REMOVED lines=11> */
[C---:B------:R-:W-:Y:S02]  /*17580*/  IADD3 R5, PT, PT, R171.reuse, -0xf, RZ ;  /* 0xfffffff1ab057810 */ /* 0x040fe40007ffe0ff */
        /* <DEDUP_REMOVED lines=15> */
[C---:B------:R-:W-:Y:S02]  /*17680*/  IADD3 R5, PT, PT, R171.reuse, 0x1, RZ ;  /* 0x00000001ab057810 */ /* 0x040fe40007ffe0ff */
        /* <DEDUP_REMOVED lines=18> */
[C---:B------:R-:W-:Y:S01]  /*177b0*/  FFMA.FTZ R191, R0.reuse, R6, R191 ;  /* 0x0000000600bf7223 */ /* 0x040fe200000100bf */
[----:B------:R-:W-:Y:S01]  /*177c0*/  I2FP.F32.S32 R4, R4 ;  /* 0x0000000400047245 */ /* 0x000fe20000201400 */
[C---:B------:R-:W-:Y:S01]  /*177d0*/  FFMA.FTZ R187, R0.reuse, R6, R187 ;  /* 0x0000000600bb7223 */ /* 0x040fe200000100bb */
[C---:B------:R-:W-:Y:S01]  /*177e0*/  IADD3 R3, PT, PT, R171.reuse, 0x19, RZ ;  /* 0x00000019ab037810 */ /* 0x040fe20007ffe0ff */
[----:B------:R-:W-:Y:S01]  /*177f0*/  LDSM.16.MT88.4 R20, [R150+0x6000] ;  /* 0x006000009614783b */ /* 0x000fe20000004200 */
        /* <DEDUP_REMOVED lines=18> */
[----:B------:R-:W-:Y:S01]  /*17920*/  I2FP.F32.S32 R3, R4 ;  /* 0x0000000400037245 */ /* 0x000fe20000201400 */
[----:B------:R-:W-:Y:S01]  /*17930*/  LDSM.16.MT88.4 R28, [R149+0x6000] ;  /* 0x00600000951c783b */ /* 0x000fe20000004200 */
        /* <DEDUP_REMOVED lines=32> */
[----:B------:R-:W-:Y:S01]  /*17b40*/  IADD3 R2, PT, PT, R171, 0x30, RZ ;  /* 0x00000030ab027810 */ /* 0x000fe20007ffe0ff */
[----:B------:R-:W-:Y:S01]  /*17b50*/  FFMA.FTZ R121, R0, R13, R121 ;  /* 0x0000000d00797223 */ /* 0x000fe20000010079 */
[----:B------:R-:W-:Y:S02]  /*17b60*/  FMNMX3.FTZ R4, R4, R133, R131, !PT ;  /* 0x0000008504047276 */ /* 0x000fe40007810083 */
[----:B------:R-:W-:Y:S02]  /*17b70*/  FMNMX3.FTZ R5, R5, R128, R126, !PT ;  /* 0x0000008005057276 */ /* 0x000fe4000781007e */
[----:B------:R-:W-:Y:S02]  /*17b80*/  I2FP.F32.S32 R2, R2 ;  /* 0x0000000200027245 */ /* 0x000fe40000201400 */
[C---:B------:R-:W-:Y:S02]  /*17b90*/  IADD3 R3, PT, PT, R171.reuse, 0x29, RZ ;  /* 0x00000029ab037810 */ /* 0x040fe40007ffe0ff */
[----:B------:R-:W-:Y:S01]  /*17ba0*/  IADD3 R13, PT, PT, R171, 0x28, RZ ;  /* 0x00000028ab0d7810 */ /* 0x000fe20007ffe0ff */
[-C--:B------:R-:W-:Y:S01]  /*17bb0*/  FFMA.FTZ R67, R0, R2.reuse, R7 ;  /* 0x0000000200437223 */ /* 0x080fe20000010007 */
[----:B------:R-:W-:Y:S01]  /*17bc0*/  FMNMX3.FTZ R6, R4, R129, R127, !PT ;  /* 0x0000008104067276 */ /* 0x000fe2000781007f */
[C---:B------:R-:W-:Y:S01]  /*17bd0*/  FFMA.FTZ R41, R0.reuse, R2, R41 ;  /* 0x0000000200297223 */ /* 0x040fe20000010029 */
[----:B------:R-:W-:Y:S02]  /*17be0*/  FMNMX3.FTZ R5, R5, R124, R122, !PT ;  /* 0x0000007c05057276 */ /* 0x000fe4000781007a */
[----:B------:R-:W-:Y:S02]  /*17bf0*/  I2FP.F32.S32 R3, R3 ;  /* 0x0000000300037245 */ /* 0x000fe40000201400 */
[----:B------:R-:W-:Y:S02]  /*17c00*/  I2FP.F32.S32 R13, R13 ;  /* 0x0000000d000d7245 */ /* 0x000fe40000201400 */
[----:B------:R-:W-:Y:S01]  /*17c10*/  IADD3 R7, PT, PT, R171, 0x31, RZ ;  /* 0x00000031ab077810 */ /* 0x000fe20007ffe0ff */
[----:B------:R-:W-:Y:S01]  /*17c20*/  FFMA.FTZ R42, R0, R3, R42 ;  /* 0x00000003002a7223 */ /* 0x000fe2000001002a */
[----:B------:R-:W-:Y:S01]  /*17c30*/  FMNMX3.FTZ R6, R6, R125, R123, !PT ;  /* 0x0000007d06067276 */ /* 0x000fe2000781007b */
[C---:B------:R-:W-:Y:S01]  /*17c40*/  FFMA.FTZ R43, R0.reuse, R3, R43 ;  /* 0x00000003002b7223 */ /* 0x040fe2000001002b */
[----:B------:R-:W-:Y:S01]  /*17c50*/  FMNMX3.FTZ R5, R5, R120, R118, !PT ;  /* 0x0000007805057276 */ /* 0x000fe20007810076 */
[CC--:B------:R-:W-:Y:S01]  /*17c60*/  FFMA.FTZ R112, R0.reuse, R13.reuse, R112 ;  /* 0x0000000d00707223 */ /* 0x0c0fe20000010070 */
[C---:B------:R-:W-:Y:S01]  /*17c70*/  IADD3 R3, PT, PT, R171.reuse, 0x39, RZ ;  /* 0x00000039ab037810 */ /* 0x040fe20007ffe0ff */
[----:B------:R-:W-:Y:S01]  /*17c80*/  FFMA.FTZ R113, R0, R13, R113 ;  /* 0x0000000d00717223 */ /* 0x000fe20000010071 */
[----:B------:R-:W-:Y:S01]  /*17c90*/  IADD3 R4, PT, PT, R171, 0x38, RZ ;  /* 0x00000038ab047810 */ /* 0x000fe20007ffe0ff */
[----:B------:R-:W-:Y:S01]  /*17ca0*/  LDSM.16.MT88.4 R12, [R154+0x6000] ;  /* 0x006000009a0c783b */ /* 0x000fe20000004200 */
[----:B------:R-:W-:Y:S02]  /*17cb0*/  I2FP.F32.S32 R7, R7 ;  /* 0x0000000700077245 */ /* 0x000fe40000201400 */
[----:B------:R-:W-:Y:S02]  /*17cc0*/  FMNMX3.FTZ R6, R6, R121, R119, !PT ;  /* 0x0000007906067276 */ /* 0x000fe40007810077 */
[----:B------:R-:W-:Y:S01]  /*17cd0*/  FMNMX3.FTZ R5, R5, R116, R114, !PT ;  /* 0x0000007405057276 */ /* 0x000fe20007810072 */
[C---:B------:R-:W-:Y:S01]  /*17ce0*/  FFMA.FTZ R40, R0.reuse, R7, R40 ;  /* 0x0000000700287223 */ /* 0x040fe20000010028 */
[----:B------:R-:W-:Y:S01]  /*17cf0*/  I2FP.F32.S32 R3, R3 ;  /* 0x0000000300037245 */ /* 0x000fe20000201400 */
[----:B------:R-:W-:Y:S01]  /*17d00*/  FFMA.FTZ R66, R0, R7, R11 ;  /* 0x0000000700427223 */ /* 0x000fe2000001000b */
[----:B------:R-:W-:Y:S02]  /*17d10*/  I2FP.F32.S32 R4, R4 ;  /* 0x0000000400047245 */ /* 0x000fe40000201400 */
[----:B------:R-:W-:Y:S01]  /*17d20*/  FMNMX3.FTZ R6, R6, R117, R115, !PT ;  /* 0x0000007506067276 */ /* 0x000fe20007810073 */
[C---:B------:R-:W-:Y:S01]  /*17d30*/  FFMA.FTZ R36, R0.reuse, R3, R36 ;  /* 0x0000000300247223 */ /* 0x040fe20000010024 */
        /* <DEDUP_REMOVED lines=59> */
[----:B------:R-:W1:Y:S01]  /*180f0*/  MUFU.EX2 R107, R107 ;  /* 0x0000006b006b7308 */ /* 0x000e620000000800 */
[C---:B------:R-:W-:Y:S01]  /*18100*/  FMUL.FTZ R26, R38.reuse, R78 ;  /* 0x0000004e261a7220 */ /* 0x040fe20000410000 */
[C---:B------:R-:W-:Y:S01]  /*18110*/  FMUL.FTZ R27, R38.reuse, R79 ;  /* 0x0000004f261b7220 */ /* 0x040fe20000410000 */
[C---:B------:R-:W-:Y:S01]  /*18120*/  FMUL.FTZ R34, R38.reuse, R70 ;  /* 0x0000004626227220 */ /* 0x040fe20000410000 */
        /* <DEDUP_REMOVED lines=23> */
[----:B------:R-:W-:Y:S01]  /*182a0*/  FFMA.FTZ R119, R114, UR4, -R105 ;  /* 0x0000000472777c23 */ /* 0x000fe20008010869 */
[--C-:B------:R-:W-:Y:S01]  /*182b0*/  FFMA.FTZ R98, R139, UR4, -R102.reuse ;  /* 0x000000048b627c23 */ /* 0x100fe20008010866 */
[--C-:B------:R-:W-:Y:S01]  /*182c0*/  FFMA.FTZ R131, R131, UR4, -R102.reuse ;  /* 0x0000000483837c23 */ /* 0x100fe20008010866 */
[----:B------:R-:W-:Y:S01]  /*182d0*/  FFMA.FTZ R129, R129, UR4, -R102 ;  /* 0x0000000481817c23 */ /* 0x000fe20008010866 */
[----:B------:R-:W-:Y:S03]  /*182e0*/  FADD.FTZ R111, R107, R111 ;  /* 0x0000006f6b6f7221 */ /* 0x000fe60000010000 */
[----:B------:R-:W-:Y:S01]  /*182f0*/  MUFU.EX2 R109, R109 ;  /* 0x0000006d006d7308 */ /* 0x000fe20000000800 */
[----:B--2---:R-:W-:Y:S01]  /*18300*/  F2FP.BF16.F32.PACK_AB R47, R103, R106 ;  /* 0x0000006a672f723e */ /* 0x004fe200000010ff */
[----:B------:R-:W-:Y:S01]  /*18310*/  FADD.FTZ R106, R106, R111 ;  /* 0x0000006f6a6a7221 */ /* 0x000fe20000010000 */
[----:B------:R-:W-:Y:S03]  /*18320*/  ISETP.GT.AND P0, PT, R173, R160, PT ;  /* 0x000000a0ad00720c */ /* 0x000fe60003f04270 */
[----:B------:R-:W-:Y:S04]  /*18330*/  FADD.FTZ R103, R103, R106 ;  /* 0x0000006a67677221 */ /* 0x000fe80000010000 */
[----:B------:R-:W2:Y:S01]  /*18340*/  MUFU.EX2 R104, R104 ;  /* 0x0000006800687308 */ /* 0x000ea20000000800 */
[C---:B-1----:R-:W-:Y:S01]  /*18350*/  F2FP.BF16.F32.PACK_AB R44, R108.reuse, R110 ;  /* 0x0000006e6c2c723e */ /* 0x042fe200000010ff */
        /* <DEDUP_REMOVED lines=10> */
[C---:B------:R-:W-:Y:S01]  /*18400*/  FMUL.FTZ R13, R39.reuse, R89 ;  /* 0x00000059270d7220 */ /* 0x040fe20000410000 */
[----:B-1----:R-:W-:Y:S01]  /*18410*/  FMUL.FTZ R25, R39, R77 ;  /* 0x0000004d27197220 */ /* 0x002fe20000410000 */
        /* <DEDUP_REMOVED lines=12> */
[--C-:B------:R-:W-:Y:S01]  /*184e0*/  FFMA.FTZ R80, R24, UR4, -R105.reuse ;  /* 0x0000000418507c23 */ /* 0x100fe20008010869 */
[----:B------:R-:W-:Y:S01]  /*184f0*/  FMUL.FTZ R24, R39, R76 ;  /* 0x0000004c27187220 */ /* 0x000fe20000410000 */
[--C-:B------:R-:W-:Y:S01]  /*18500*/  FFMA.FTZ R76, R53, UR4, -R102.reuse ;  /* 0x00000004354c7c23 */ /* 0x100fe20008010866 */
[----:B------:R-:W-:Y:S01]  /*18510*/  FMUL.FTZ R21, R39, R81 ;  /* 0x0000005127157220 */ /* 0x000fe20000410000 */
[C---:B------:R-:W-:Y:S01]  /*18520*/  HMMA.16816.F32.BF16 R16, R44.reuse, R22, R16 ;  /* 0x000000162c10723c */ /* 0x040fe20000041810 */
[----:B------:R-:W1:Y:S01]  /*18530*/  LDSM.16.MT88.4 R52, [R154+0x6800] ;  /* 0x006800009a34783b */ /* 0x000e620000004200 */
[----:B------:R-:W2:Y:S01]  /*18540*/  MUFU.EX2 R88, R88 ;  /* 0x0000005800587308 */ /* 0x000ea20000000800 */
        /* <DEDUP_REMOVED lines=9> */
[----:B------:R-:W-:Y:S01]  /*185e0*/  FMUL.FTZ R29, R39, R73 ;  /* 0x00000049271d7220 */ /* 0x000fe20000410000 */
        /* <DEDUP_REMOVED lines=8> */
[--C-:B------:R-:W-:Y:S03]  /*18670*/  FFMA.FTZ R133, R118, UR4, -R105.reuse ;  /* 0x0000000476857c23 */ /* 0x100fe60008010869 */
[----:B------:R-:W5:Y:S01]  /*18680*/  MUFU.EX2 R80, R80 ;  /* 0x0000005000507308 */ /* 0x000f620000000800 */
[--C-:B------:R-:W-:Y:S01]  /*18690*/  FFMA.FTZ R118, R125, UR4, -R102.reuse ;  /* 0x000000047d767c23 */ /* 0x100fe20008010866 */
[----:B------:R-:W-:Y:S01]  /*186a0*/  FFMA.FTZ R125, R42, UR4, -R105 ;  /* 0x000000042a7d7c23 */ /* 0x000fe20008010869 */
[--C-:B------:R-:W-:Y:S01]  /*186b0*/  FFMA.FTZ R74, R177, UR4, -R102.reuse ;  /* 0x00000004b14a7c23 */ /* 0x100fe20008010866 */
[C---:B------:R-:W-:Y:S03]  /*186c0*/  HMMA.16816.F32.BF16 R28, R44.reuse, R48, R28 ;  /* 0x000000302c1c723c */ /* 0x040fe6000004181c */
[----:B------:R-:W-:Y:S03]  /*186d0*/  FFMA.FTZ R75, R147, UR4, -R102 ;  /* 0x00000004934b7c23 */ /* 0x000fe60008010866 */
[----:B------:R-:W1:Y:S01]  /*186e0*/  MUFU.EX2 R73, R73 ;  /* 0x0000004900497308 */ /* 0x000e620000000800 */
[----:B----4-:R-:W-:Y:S01]  /*186f0*/  LDSM.16.MT88.4 R60, [R148+0x6800] ;  /* 0x00680000943c783b */ /* 0x010fe20000004200 */
[----:B------:R-:W-:Y:S03]  /*18700*/  HMMA.16816.F32.BF16 R32, R44, R50, R32 ;  /* 0x000000322c20723c */ /* 0x000fe60000041820 */
[----:B--2---:R-:W-:Y:S05]  /*18710*/  F2FP.BF16.F32.PACK_AB R45, R85, R88 ;  /* 0x00000058552d723e */ /* 0x004fea00000010ff */
[----:B------:R-:W2:Y:S01]  /*18720*/  MUFU.EX2 R77, R77 ;  /* 0x0000004d004d7308 */ /* 0x000ea20000000800 */
[----:B------:R-:W4:Y:S01]  /*18730*/  LDSM.16.MT88.4 R48, [R149+0x6800] ;  /* 0x006800009530783b */ /* 0x000f220000004200 */
[----:B---3--:R-:W-:Y:S01]  /*18740*/  F2FP.BF16.F32.PACK_AB R44, R76, R79 ;  /* 0x0000004f4c2c723e */ /* 0x008fe200000010ff */
[----:B------:R-:W-:Y:S01]  /*18750*/  FADD.FTZ R79, R79, R104 ;  /* 0x000000684f4f7221 */ /* 0x000fe20000010000 */
[----:B-----5:R-:W-:Y:S01]  /*18760*/  F2FP.BF16.F32.PACK_AB R47, R80, R87 ;  /* 0x00000057502f723e */ /* 0x020fe200000010ff */
[----:B------:R-:W-:Y:S01]  /*18770*/  FADD.FTZ R88, R88, R103 ;  /* 0x0000006758587221 */ /* 0x000fe20000010000 */
[----:B------:R-:W-:Y:S01]  /*18780*/  MOV R103, R2 ;  /* 0x0000000200677202 */ /* 0x000fe20000000f00 */
[----:B------:R-:W-:Y:S03]  /*18790*/  FADD.FTZ R79, R76, R79 ;  /* 0x0000004f4c4f7221 */ /* 0x000fe60000010000 */
[----:B------:R-:W-:Y:S01]  /*187a0*/  MUFU.EX2 R91, R91 ;  /* 0x0000005b005b7308 */ /* 0x000fe20000000800 */
[----:B-1----:R-:W-:Y:S01]  /*187b0*/  F2FP.BF16.F32.PACK_AB R46, R73, R72 ;  /* 0x00000048492e723e */ /* 0x002fe200000010ff */
[----:B------:R-:W-:Y:S01]  /*187c0*/  FADD.FTZ R88, R85, R88 ;  /* 0x0000005855587221 */ /* 0x000fe20000010000 */
[----:B------:R-:W-:Y:S03]  /*187d0*/  FADD.FTZ R72, R72, R79 ;  /* 0x0000004f48487221 */ /* 0x000fe60000010000 */
[----:B------:R-:W-:Y:S01]  /*187e0*/  FADD.FTZ R87, R87, R88 ;  /* 0x0000005857577221 */ /* 0x000fe20000010000 */
[----:B------:R-:W-:Y:S01]  /*187f0*/  FADD.FTZ R73, R73, R72 ;  /* 0x0000004849497221 */ /* 0x000fe20000010000 */
[C---:B------:R-:W-:Y:S02]  /*18800*/  HMMA.16816.F32.BF16 R4, R44.reuse, R52, R4 ;  /* 0x000000342c04723c */ /* 0x040fe40000041804 */
[----:B------:R-:W-:Y:S01]  /*18810*/  MUFU.EX2 R124, R124 ;  /* 0x0000007c007c7308 */ /* 0x000fe20000000800 */
[----:B------:R-:W-:Y:S02]  /*18820*/  FADD.FTZ R80, R80, R87 ;  /* 0x0000005750507221 */ /* 0x000fe40000010000 */
[----:B------:R-:W-:Y:S03]  /*18830*/  LDSM.16.MT88.4 R84, [R150+0x9800] ;  /* 0x009800009654783b */ /* 0x000fe60000004200 */
[C---:B------:R-:W-:Y:S04]  /*18840*/  HMMA.16816.F32.BF16 R8, R44.reuse, R54, R8 ;  /* 0x000000362c08723c */ /* 0x040fe80000041808 */
[----:B------:R-:W-:Y:S01]  /*18850*/  MUFU.EX2 R127, R127 ;  /* 0x0000007f007f7308 */ /* 0x000fe20000000800 */
[----:B------:R-:W1:Y:S03]  /*18860*/  LDSM.16.MT88.4 R52, [R154+0x7000] ;  /* 0x007000009a34783b */ /* 0x000e660000004200 */
[C---:B------:R-:W-:Y:S06]  /*18870*/  HMMA.16816.F32.BF16 R12, R44.reuse, R56, R12 ;  /* 0x000000382c0c723c */ /* 0x040fec000004180c */
[----:B------:R-:W-:Y:S02]  /*18880*/  MUFU.EX2 R120, R120 ;  /* 0x0000007800787308 */ /* 0x000fe40000000800 */
[C---:B------:R-:W-:Y:S01]  /*18890*/  HMMA.16816.F32.BF16 R16, R44.reuse, R58, R16 ;  /* 0x0000003a2c10723c */ /* 0x040fe20000041810 */
[----:B------:R-:W3:Y:S07]  /*188a0*/  LDSM.16.MT88.4 R56, [R150+0x7000] ;  /* 0x007000009638783b */ /* 0x000eee0000004200 */
[----:B------:R-:W-:Y:S01]  /*188b0*/  MUFU.EX2 R133, R133 ;  /* 0x0000008500857308 */ /* 0x000fe20000000800 */
[C---:B----4-:R-:W-:Y:S09]  /*188c0*/  HMMA.16816.F32.BF16 R20, R44.reuse, R48, R20 ;  /* 0x000000302c14723c */ /* 0x050ff20000041814 */
[----:B------:R-:W-:Y:S01]  /*188d0*/  MUFU.EX2 R118, R118 ;  /* 0x0000007600767308 */ /* 0x000fe20000000800 */
[C---:B------:R-:W-:Y:S01]  /*188e0*/  HMMA.16816.F32.BF16 R24, R44.reuse, R50, R24 ;  /* 0x000000322c18723c */ /* 0x040fe20000041818 */
[----:B------:R-:W4:Y:S08]  /*188f0*/  LDSM.16.MT88.4 R48, [R149+0x7000] ;  /* 0x007000009530783b */ /* 0x000f300000004200 */
[----:B------:R-:W-:Y:S01]  /*18900*/  MUFU.EX2 R69, R69 ;  /* 0x0000004500457308 */ /* 0x000fe20000000800 */
[C---:B------:R-:W-:Y:S09]  /*18910*/  HMMA.16816.F32.BF16 R28, R44.reuse, R60, R28 ;  /* 0x0000003c2c1c723c */ /* 0x040ff2000004181c */
[----:B------:R-:W5:Y:S01]  /*18920*/  MUFU.EX2 R68, R68 ;  /* 0x0000004400447308 */ /* 0x000f620000000800 */
[----:B------:R-:W-:Y:S01]  /*18930*/  HMMA.16816.F32.BF16 R32, R44, R62, R32 ;  /* 0x0000003e2c20723c */ /* 0x000fe20000041820 */
[----:B------:R-:W4:Y:S08]  /*18940*/  LDSM.16.MT88.4 R60, [R148+0x7000] ;  /* 0x00700000943c783b */ /* 0x000f300000004200 */
[----:B------:R-:W-:Y:S01]  /*18950*/  MUFU.EX2 R70, R70 ;  /* 0x0000004600467308 */ /* 0x000fe20000000800 */
[----:B--2---:R-:W-:Y:S09]  /*18960*/  F2FP.BF16.F32.PACK_AB R46, R77, R78 ;  /* 0x0000004e4d2e723e */ /* 0x004ff200000010ff */
        /* <DEDUP_REMOVED lines=29> */
[----:B------:R-:W5:Y:S08]  /*18b40*/  LDSM.16.MT88.4 R48, [R149+0x7800] ;  /* 0x007800009530783b */ /* 0x000f700000004200 */
[----:B------:R-:W1:Y:S01]  /*18b50*/  MUFU.EX2 R98, R98 ;  /* 0x0000006200627308 */ /* 0x000e620000000800 */
[C---:B------:R-:W-:Y:S09]  /*18b60*/  HMMA.16816.F32.BF16 R28, R44.reuse, R60, R28 ;  /* 0x0000003c2c1c723c */ /* 0x040ff2000004181c */
[----:B------:R-:W3:Y:S01]  /*18b70*/  MUFU.EX2 R89, R89 ;  /* 0x0000005900597308 */ /* 0x000ee20000000800 */
[----:B------:R-:W-:Y:S01]  /*18b80*/  HMMA.16816.F32.BF16 R32, R44, R62, R32 ;  /* 0x0000003e2c20723c */ /* 0x000fe20000041820 */
[----:B------:R-:W5:Y:S08]  /*18b90*/  LDSM.16.MT88.4 R60, [R148+0x7800] ;  /* 0x00780000943c783b */ /* 0x000f700000004200 */
        /* <DEDUP_REMOVED lines=8> */
[----:B---3--:R-:W-:Y:S01]  /*18c20*/  F2FP.BF16.F32.PACK_AB R46, R96, R89 ;  /* 0x00000059602e723e */ /* 0x008fe200000010ff */
        /* <DEDUP_REMOVED lines=9> */
[C---:B------:R-:W-:Y:S09]  /*18cc0*/  HMMA.16816.F32.BF16 R12, R44.reuse, R56, R12 ;  /* 0x000000382c0c723c */ /* 0x040ff2000004180c */
[----:B------:R-:W-:Y:S01]  /*18cd0*/  MUFU.EX2 R126, R126 ;  /* 0x0000007e007e7308 */ /* 0x000fe20000000800 */
[C---:B------:R-:W-:Y:S01]  /*18ce0*/  HMMA.16816.F32.BF16 R16, R44.reuse, R58, R16 ;  /* 0x0000003a2c10723c */ /* 0x040fe20000041810 */
[----:B------:R-:W4:Y:S08]  /*18cf0*/  LDSM.16.MT88.4 R56, [R150+0x8000] ;  /* 0x008000009638783b */ /* 0x000f300000004200 */
[----:B------:R-:W2:Y:S01]  /*18d00*/  MUFU.EX2 R131, R131 ;  /* 0x0000008300837308 */ /* 0x000ea20000000800 */
        /* <DEDUP_REMOVED lines=8> */
[----:B------:R-:W5:Y:S02]  /*18d90*/  LDSM.16.MT88.4 R60, [R148+0x8000] ;  /* 0x00800000943c783b */ /* 0x000f640000004200 */
[----:B-1----:R-:W-:Y:S06]  /*18da0*/  F2FP.BF16.F32.PACK_AB R45, R130, R135 ;  /* 0x00000087822d723e */ /* 0x002fec00000010ff */
[----:B------:R-:W-:Y:S01]  /*18db0*/  MUFU.EX2 R119, R119 ;  /* 0x0000007700777308 */ /* 0x000fe20000000800 */
[----:B---3--:R-:W-:Y:S01]  /*18dc0*/  F2FP.BF16.F32.PACK_AB R47, R137, R128 ;  /* 0x00000080892f723e */ /* 0x008fe200000010ff */
[----:B------:R-:W-:Y:S01]  /*18dd0*/  FADD.FTZ R135, R135, R90 ;  /* 0x0000005a87877221 */ /* 0x000fe20000010000 */
[----:B--2---:R-:W-:Y:S02]  /*18de0*/  F2FP.BF16.F32.PACK_AB R44, R131, R126 ;  /* 0x0000007e832c723e */ /* 0x004fe400000010ff */
[----:B----4-:R-:W-:Y:S05]  /*18df0*/  F2FP.BF16.F32.PACK_AB R46, R132, R129 ;  /* 0x00000081842e723e */ /* 0x010fea00000010ff */
[----:B------:R-:W-:Y:S02]  /*18e00*/  MUFU.EX2 R112, R112 ;  /* 0x0000007000707308 */ /* 0x000fe40000000800 */
[C---:B------:R-:W-:Y:S08]  /*18e10*/  HMMA.16816.F32.BF16 R4, R44.reuse, R52, R4 ;  /* 0x000000342c04723c */ /* 0x040ff00000041804 */
[----:B------:R-:W1:Y:S01]  /*18e20*/  MUFU.EX2 R125, R125 ;  /* 0x0000007d007d7308 */ /* 0x000e620000000800 */
[C---:B------:R-:W-:Y:S01]  /*18e30*/  HMMA.16816.F32.BF16 R8, R44.reuse, R54, R8 ;  /* 0x000000362c08723c */ /* 0x040fe20000041808 */
[----:B------:R-:W2:Y:S07]  /*18e40*/  LDSM.16.MT88.4 R52, [R154+0x8800] ;  /* 0x008800009a34783b */ /* 0x000eae0000004200 */
[C---:B------:R-:W-:Y:S08]  /*18e50*/  HMMA.16816.F32.BF16 R12, R44.reuse, R56, R12 ;  /* 0x000000382c0c723c */ /* 0x040ff0000004180c */
[C---:B------:R-:W-:Y:S01]  /*18e60*/  HMMA.16816.F32.BF16 R16, R44.reuse, R58, R16 ;  /* 0x0000003a2c10723c */ /* 0x040fe20000041810 */
[----:B------:R-:W3:Y:S07]  /*18e70*/  LDSM.16.MT88.4 R56, [R150+0x8800] ;  /* 0x008800009638783b */ /* 0x000eee0000004200 */
[C---:B-----5:R-:W-:Y:S08]  /*18e80*/  HMMA.16816.F32.BF16 R20, R44.reuse, R48, R20 ;  /* 0x000000302c14723c */ /* 0x060ff00000041814 */
        /* <DEDUP_REMOVED lines=105> */
.L_x_7080:
        /* <DEDUP_REMOVED lines=21> */
[----:B------:R-:W-:Y:S02]  /*19670*/  R2P PR, R36, 0x1c ;  /* 0x0000001c24007804 */ /* 0x000fe40000000000 */
[----:B------:R-:W-:Y:S01]  /*19680*/  LOP3.LUT R12, R9, 0x7c00, R12, 0xf8, !PT ;  /* 0x00007c00090c7812 */ /* 0x000fe200078ef80c */
[----:B-1----:R-:W-:Y:S01]  /*19690*/  FADD.FTZ R7, R0, R7 ;  /* 0x0000000700077221 */ /* 0x002fe20000010000 */
[----:B------:R-:W-:Y:S02]  /*196a0*/  SHF.L.U32 R0, R36, 0x2, RZ ;  /* 0x0000000224007819 */ /* 0x000fe400000006ff */
        /* <DEDUP_REMOVED lines=38> */
[----:B------:R-:W-:Y:S01]  /*19910*/  FMUL.FTZ R94, R4, R94 ;  /* 0x0000005e045e7220 */ /* 0x000fe20000410000 */
[----:B------:R-:W-:Y:S01]  /*19920*/  LEA R37, R10, R37, 0x2 ;  /* 0x000000250a257211 */ /* 0x000fe200078e10ff */
[C---:B------:R-:W-:Y:S01]  /*19930*/  FMUL.FTZ R95, R4.reuse, R95 ;  /* 0x0000005f045f7220 */ /* 0x040fe20000410000 */
[----:B------:R-:W-:Y:S01]  /*19940*/  SEL R11, R11, 0xffffffe0, !P2 ;  /* 0xffffffe00b0b7807 */ /* 0x000fe20005000000 */
[C---:B------:R-:W-:Y:S01]  /*19950*/  FMUL.FTZ R90, R4.reuse, R90 ;  /* 0x0000005a045a7220 */ /* 0x040fe20000410000 */
[----:B------:R-:W-:Y:S01]  /*19960*/  SHF.R.U32.HI R36, RZ, 0x2, R36 ;  /* 0x00000002ff247819 */ /* 0x000fe20000011624 */
[----:B------:R-:W-:Y:S01]  /*19970*/  FMUL.FTZ R91, R4, R91 ;  /* 0x0000005b045b7220 */ /* 0x000fe20000410000 */
[----:B------:R-:W-:Y:S01]  /*19980*/  IADD3 R10, PT, PT, R8, 0x80, RZ ;  /* 0x00000080080a7810 */ /* 0x000fe20007ffe0ff */
[C---:B------:R-:W-:Y:S01]  /*19990*/  FMUL.FTZ R86, R4.reuse, R86 ;  /* 0x0000005604567220 */ /* 0x040fe20000410000 */
[----:B------:R-:W-:Y:S01]  /*199a0*/  IADD3 R12, PT, PT, R15, R8, RZ ;  /* 0x000000080f0c7210 */ /* 0x000fe20007ffe0ff */
[----:B------:R-:W-:Y:S01]  /*199b0*/  FMUL.FTZ R87, R4, R87 ;  /* 0x0000005704577220 */ /* 0x000fe20000410000 */
[----:B------:R-:W-:Y:S01]  /*199c0*/  @P4 IADD3 R10, PT, PT, R8, -0x80, RZ ;  /* 0xffffff80080a4810 */ /* 0x000fe20007ffe0ff */
[C---:B------:R-:W-:Y:S01]  /*199d0*/  FMUL.FTZ R82, R4.reuse, R82 ;  /* 0x0000005204527220 */ /* 0x040fe20000410000 */
[----:B------:R-:W-:Y:S01]  /*199e0*/  IADD3 R13, PT, PT, R11, R8, RZ ;  /* 0x000000080b0d7210 */ /* 0x000fe20007ffe0ff */
[C---:B------:R-:W-:Y:S01]  /*199f0*/  FMUL.FTZ R83, R4.reuse, R83 ;  /* 0x0000005304537220 */ /* 0x040fe20000410000 */
[----:B------:R-:W-:Y:S01]  /*19a00*/  LOP3.LUT R36, R9, 0x7, R36, 0xf8, !PT ;  /* 0x0000000709247812 */ /* 0x000fe200078ef824 */
[C---:B------:R-:W-:Y:S01]  /*19a10*/  FMUL.FTZ R78, R4.reuse, R78 ;  /* 0x0000004e044e7220 */ /* 0x040fe20000410000 */
[C---:B------:R-:W-:Y:S01]  /*19a20*/  FMUL.FTZ R79, R4.reuse, R79 ;  /* 0x0000004f044f7220 */ /* 0x040fe20000410000 */
[C---:B------:R-:W-:Y:S01]  /*19a30*/  FMUL.FTZ R74, R4.reuse, R74 ;  /* 0x0000004a044a7220 */ /* 0x040fe20000410000 */
[C---:B------:R-:W-:Y:S01]  /*19a40*/  FMUL.FTZ R75, R4.reuse, R75 ;  /* 0x0000004b044b7220 */ /* 0x040fe20000410000 */
[C---:B------:R-:W-:Y:S01]  /*19a50*/  FMUL.FTZ R70, R4.reuse, R70 ;  /* 0x0000004604467220 */ /* 0x040fe20000410000 */
[----:B------:R-:W-:Y:S01]  /*19a60*/  FMUL.FTZ R71, R4, R71 ;  /* 0x0000004704477220 */ /* 0x000fe20000410000 */
[----:B------:R-:W-:Y:S01]  /*19a70*/  STS.64 [R8], R96 ;  /* 0x0000006008007388 */ /* 0x000fe20000000a00 */
[----:B------:R-:W2:Y:S01]  /*19a80*/  LDC.64 R4, c[0x0][0x430] ;  /* 0x00010c00ff047b82 */ /* 0x000ea20000000a00 */
[-C--:B------:R-:W-:Y:S01]  /*19a90*/  IADD3 R18, PT, PT, R15, R10.reuse, RZ ;  /* 0x0000000a0f127210 */ /* 0x080fe20007ffe0ff */
[----:B------:R-:W3:Y:S01]  /*19aa0*/  @P0 MUFU.LG2 R6, R6 ;  /* 0x0000000600060308 */ /* 0x000ee20000000c00 */
[----:B------:R4:W-:Y:S01]  /*19ab0*/  STS.64 [R8+0x800], R98 ;  /* 0x0008006208007388 */ /* 0x0009e20000000a00 */
[----:B------:R-:W-:-:S03]  /*19ac0*/  IADD3 R16, PT, PT, R11, R10, RZ ;  /* 0x0000000a0b107210 */ /* 0x000fc60007ffe0ff */
[----:B------:R-:W-:Y:S01]  /*19ad0*/  STS.64 [R13], R92 ;  /* 0x0000005c0d007388 */ /* 0x000fe20000000a00 */
[----:B------:R-:W1:Y:S03]  /*19ae0*/  LDC R9, c[0x0][0x3e0] ;  /* 0x0000f800ff097b82 */ /* 0x000e660000000800 */
[----:B------:R-:W-:Y:S04]  /*19af0*/  STS.64 [R13+0x800], R94 ;  /* 0x0008005e0d007388 */ /* 0x000fe80000000a00 */
[----:B------:R-:W-:Y:S01]  /*19b00*/  STS.64 [R12], R88 ;  /* 0x000000580c007388 */ /* 0x000fe20000000a00 */
[----:B------:R-:W5:Y:S03]  /*19b10*/  @P0 LDC R17, c[0x0][0x458] ;  /* 0x00011600ff110b82 */ /* 0x000f660000000800 */
[----:B------:R3:W-:Y:S01]  /*19b20*/  STS.64 [R12+0x800], R90 ;  /* 0x0008005a0c007388 */ /* 0x0007e20000000a00 */
[----:B--2---:R-:W-:Y:S01]  /*19b30*/  IMAD R4, R4, UR9, R163 ;  /* 0x0000000904047c24 */ /* 0x004fe2000f8e02a3 */
[----:B----4-:R-:W-:-:S02]  /*19b40*/  IADD3 R8, PT, PT, R11, R12, RZ ;  /* 0x0000000c0b087210 */ /* 0x010fc40007ffe0ff */
[----:B------:R-:W-:-:S03]  /*19b50*/  IADD3 R11, PT, PT, R11, R18, RZ ;  /* 0x000000120b0b7210 */ /* 0x000fc60007ffe0ff */
[----:B------:R-:W-:Y:S04]  /*19b60*/  STS.64 [R8], R84 ;  /* 0x0000005408007388 */ /* 0x000fe80000000a00 */
[----:B------:R2:W-:Y:S04]  /*19b70*/  STS.64 [R8+0x800], R86 ;  /* 0x0008005608007388 */ /* 0x0005e80000000a00 */
[----:B------:R4:W-:Y:S01]  /*19b80*/  STS.64 [R10], R80 ;  /* 0x000000500a007388 */ /* 0x0009e20000000a00 */
[----:B---3--:R-:W-:-:S03]  /*19b90*/  IADD3 R12, PT, PT, -R163, RZ, RZ ;  /* 0x000000ffa30c7210 */ /* 0x008fc60007ffe1ff */
[----:B------:R4:W-:Y:S04]  /*19ba0*/  STS.64 [R10+0x800], R82 ;  /* 0x000800520a007388 */ /* 0x0009e80000000a00 */
[----:B------:R4:W-:Y:S01]  /*19bb0*/  STS.64 [R16], R76 ;  /* 0x0000004c10007388 */ /* 0x0009e20000000a00 */
[----:B-1----:R-:W-:-:S03]  /*19bc0*/  IMAD R12, R9, R12, UR8 ;  /* 0x00000008090c7e24 */ /* 0x002fc6000f8e020c */
[----:B------:R4:W-:Y:S01]  /*19bd0*/  STS.64 [R16+0x800], R78 ;  /* 0x0008004e10007388 */ /* 0x0009e20000000a00 */
[----:B------:R-:W-:-:S03]  /*19be0*/  IMAD R4, R4, R9, R12 ;  /* 0x0000000904047224 */ /* 0x000fc600078e020c */
[----:B------:R4:W-:Y:S01]  /*19bf0*/  STS.64 [R18], R72 ;  /* 0x0000004812007388 */ /* 0x0009e20000000a00 */
[----:B------:R-:W-:-:S03]  /*19c00*/  IMAD R41, R4, R5, R162 ;  /* 0x0000000504297224 */ /* 0x000fc600078e02a2 */
[----:B------:R4:W-:Y:S01]  /*19c10*/  STS.64 [R18+0x800], R74 ;  /* 0x0008004a12007388 */ /* 0x0009e20000000a00 */
[----:B--2---:R-:W-:-:S03]  /*19c20*/  @P1 FMUL.FTZ R8, R7, 0.69314718246459960938 ;  /* 0x3f31721807081820 */ /* 0x004fc60000410000 */
[----:B------:R4:W-:Y:S01]  /*19c30*/  STS.64 [R11], R68 ;  /* 0x000000440b007388 */ /* 0x0009e20000000a00 */
[----:B------:R-:W-:Y:S01]  /*19c40*/  @P0 FMUL.FTZ R7, R6, 0.69314718246459960938 ;  /* 0x3f31721806070820 */ /* 0x000fe20000410000 */
[----:B-----5:R-:W-:Y:S02]  /*19c50*/  @P1 FFMA.FTZ R40, R3, R14, R8 ;  /* 0x0000000e03281223 */ /* 0x020fe40000010008 */
[----:B------:R4:W-:Y:S01]  /*19c60*/  STS.64 [R11+0x800], R70 ;  /* 0x000800460b007388 */ /* 0x0009e20000000a00 */
[----:B------:R-:W-:Y:S01]  /*19c70*/  @P0 FFMA.FTZ R39, R2, R17, R7 ;  /* 0x0000001102270223 */ /* 0x000fe20000010007 */
[----:B------:R-:W-:Y:S01]  /*19c80*/  IMAD R2, R41, UR4, RZ ;  /* 0x0000000429027c24 */ /* 0x000fe2000f8e02ff */
[----:B------:R-:W-:Y:S06]  /*19c90*/  BAR.SYNC.DEFER_BLOCKING 0x0 ;  /* 0x0000000000007b1d */ /* 0x000fec0000010000 */
[----:B------:R4:W1:Y:S04]  /*19ca0*/  LDS.128 R32, [R37+UR5] ;  /* 0x0000000525207984 */ /* 0x0008680008000c00 */
[----:B------:R4:W2:Y:S04]  /*19cb0*/  LDS.128 R28, [R37+UR5+0x800] ;  /* 0x00080005251c7984 */ /* 0x0008a80008000c00 */
[----:B------:R4:W3:Y:S04]  /*19cc0*/  LDS.128 R24, [R37+UR5+0x1000] ;  /* 0x0010000525187984 */ /* 0x0008e80008000c00 */
        /* <DEDUP_REMOVED lines=8> */
[----:B----4-:R-:W-:Y:S01]  /*19d50*/  IADD3 R37, P0, PT, R41, R36, RZ ;  /* 0x0000002429257210 */ /* 0x010fe20007f1e0ff */
        /* <DEDUP_REMOVED lines=8> */
.L_x_7086:
[----:B------:R-:W-:Y:S05]  /*19de0*/  BSYNC.RECONVERGENT B0 ;  /* 0x0000000000007941 */ /* 0x000fea0003800200 */
.L_x_7085:
[----:B------:R-:W5:Y:S01]  /*19df0*/  LDCU UR8, c[0x0][0x440] ;  /* 0x00008800ff0877ac */ /* 0x000f620008000800 */
[C---:B----4-:R-:W-:Y:S01]  /*19e00*/  LOP3.LUT R37, R0.reuse, 0xfc0, RZ, 0xc0, !PT ;  /* 0x00000fc000257812 */ /* 0x050fe200078ec0ff */
[----:B------:R-:W-:Y:S01]  /*19e10*/  IMAD.IADD R161, R161, 0x1, -R162 ;  /* 0x00000001a1a17824 */ /* 0x000fe200078e0aa2 */
[----:B------:R-:W-:Y:S01]  /*19e20*/  LOP3.LUT R3, R0, 0x3c, RZ, 0xc0, !PT ;  /* 0x0000003c00037812 */ /* 0x000fe200078ec0ff */
[----:B------:R-:W4:Y:S01]  /*19e30*/  LDCU.64 UR4, c[0x0][0x3f8] ;  /* 0x00007f00ff0477ac */ /* 0x000f220008000a00 */
[----:B------:R-:W-:Y:S02]  /*19e40*/  LOP3.LUT R37, R37, 0x3c, R0, 0xf8, !PT ;  /* 0x0000003c25257812 */ /* 0x000fe400078ef800 */
[----:B------:R-:W-:Y:S02]  /*19e50*/  SHF.R.U32.HI R38, RZ, 0x4, R38 ;  /* 0x00000004ff267819 */ /* 0x000fe40000011626 */
[----:B------:R-:W-:-:S03]  /*19e60*/  IADD3 R0, P1, PT, R2, R37, RZ ;  /* 0x0000002502007210 */ /* 0x000fc60007f3e0ff */
[C---:B------:R-:W-:Y:S02]  /*19e70*/  VIADD R36, R38.reuse, 0x20 ;  /* 0x0000002026247836 */ /* 0x040fe40000000000 */
[----:B------:R-:W-:Y:S01]  /*19e80*/  VIADD R40, R38, 0x18 ;  /* 0x0000001826287836 */ /* 0x000fe20000000000 */
[----:B-----5:R-:W-:Y:S02]  /*19e90*/  ISETP.GE.AND P0, PT, R3, UR8, PT ;  /* 0x0000000803007c0c */ /* 0x020fe4000bf06270 */
[----:B------:R-:W-:Y:S01]  /*19ea0*/  LEA.HI.X.SX32 R3, R2, RZ, 0x1, P1 ;  /* 0x000000ff02037211 */ /* 0x000fe200008f0eff */
[----:B------:R-:W-:Y:S01]  /*19eb0*/  VIADD R2, R38, 0x8 ;  /* 0x0000000826027836 */ /* 0x000fe20000000000 */
[----:B----4-:R-:W-:Y:S02]  /*19ec0*/  LEA R42, P1, R0, UR4, 0x2 ;  /* 0x00000004002a7c11 */ /* 0x010fe4000f8210ff */
        /* <DEDUP_REMOVED lines=15> */
[----:B---3--:R1:W-:Y:S04]  /*19fc0*/  @!P6 STG.E.128 desc[UR6][R42.64+0x1000], R24 ;  /* 0x001000182a00e986 */ /* 0x0083e8000c101d06 */
[----:B------:R1:W-:Y:S04]  /*19fd0*/  @!P5 STG.E.128 desc[UR6][R42.64+0x1800], R20 ;  /* 0x001800142a00d986 */ /* 0x0003e8000c101d06 */
[----:B--2---:R1:W-:Y:S04]  /*19fe0*/  @!P2 STG.E.128 desc[UR6][R42.64+0x800], R28 ;  /* 0x0008001c2a00a986 */ /* 0x0043e8000c101d06 */
[----:B------:R1:W-:Y:S04]  /*19ff0*/  @!P3 STG.E.128 desc[UR6][R42.64+0x2800], R12 ;  /* 0x0028000c2a00b986 */ /* 0x0003e8000c101d06 */
[----:B------:R1:W-:Y:S01]  /*1a000*/  @!P1 STG.E.128 desc[UR6][R42.64+0x3000], R8 ;  /* 0x003000082a009986 */ /* 0x0003e2000c101d06 */
[----:B------:R-:W-:Y:S05]  /*1a010*/  @P0 EXIT ;  /* 0x000000000000094d */ /* 0x000fea0003800000 */
[----:B------:R-:W-:Y:S01]  /*1a020*/  STG.E.128 desc[UR6][R42.64+0x3800], R4 ;  /* 0x003800042a007986 */ /* 0x000fe2000c101d06 */
[----:B------:R-:W-:Y:S05]  /*1a030*/  EXIT ;  /* 0x000000000000794d */ /* 0x000fea0003800000 */
.L_x_7087:
        /* <DEDUP_REMOVED lines=12> */
.L_x_7199:


//--------------------- .nv.shared._ZN5flash32flash_fwd_splitkv_combine_kernelI23Flash_fwd_kernel_traitsILi64ELi64ELi256ELi4ELb0ELb0EN7cutlass10bfloat16_tE19Flash_kernel_traitsILi64ELi64ELi256ELi4ES3_EELi8ELi7ELb0EEEvNS_16Flash_fwd_paramsE --------------------------
	.section	.nv.shared._ZN5flash32flash_fwd_splitkv_combine_kernelI23Flash_fwd_kernel_traitsILi64ELi64ELi256ELi4ELb0ELb0EN7cutlass10bfloat16_tE19Flash_kernel_traitsILi64ELi64ELi256ELi4ES3_EELi8ELi7ELb0EEEvNS_16Flash_fwd_paramsE,"aw",@nobits
	.sectionflags	@""
	.align	16
.nv.shared._ZN5flash32flash_fwd_splitkv_combine_kernelI23Flash_fwd_kernel_traitsILi64ELi64ELi256ELi4ELb0ELb0EN7cutlass10bfloat16_tE19Flash_kernel_traitsILi64ELi64ELi256ELi4ES3_EELi8ELi7ELb0EEEvNS_16Flash_fwd_paramsE:
	.zero		5632


//--------------------- .nv.shared.reserved.0     --------------------------
	.section	.nv.shared.reserved.0,"aw",@nobits
	.weak		__nv_reservedSMEM_offset_0_alias
	.size		__nv_reservedSMEM_offset_0_alias, 0, 64
	.other		__nv_reservedSMEM_offset_0_alias,@"STO_CUDA_RESERVED_SHARED STV_DEFAULT"
__nv_reservedSMEM_offset_0_alias:
	.zero		0
	.zero		64


//--------------------- .nv.global                --------------------------
	.section	.nv.global,"aw",@nobits
.nv.global:
	.type		_ZN78_INTERNAL_993c85fa_42_flash_fwd_split_hdim64_bf16_causal_sm80_cu_6987f922_28404cute1_E,@object
	.size		_ZN78_INTERNAL_993c85fa_42_flash_fwd_split_hdim64_bf16_causal_sm80_cu_6987f922_28404cute1_E,(_ZN78_INTERNAL_993c85fa_42_flash_fwd_split_hdim64_bf16_causal_sm80_cu_6987f922_28404cuda3std3__45__cpo6cbeginE - _ZN78_INTERNAL_993c85fa_42_flash_fwd_split_hdim64_bf16_causal_sm80_cu_6987f922_28404cute1_E)
_ZN78_INTERNAL_993c85fa_42_flash_fwd_split_hdim64_bf16_causal_sm80_cu_6987f922_28404cute1_E:
	.zero		1
	.type		_ZN78_INTERNAL_993c85fa_42_flash_fwd_split_hdim64_bf16_causal_sm80_cu_6987f922_28404cuda3std3__45__cpo6cbeginE,@object
	.size		_ZN78_INTERNAL_993c85fa_42_flash_fwd_split_hdim64_bf16_causal_sm80_cu_6987f922_28404cuda3std3__45__cpo6cbeginE,(_ZN78_INTERNAL_993c85fa_42_flash_fwd_split_hdim64_bf16_causal_sm80_cu_6987f922_28404cuda3std3__48in_placeE - _ZN78_INTERNAL_993c85fa_42_flash_fwd_split_hdim64_bf16_causal_sm80_cu_6987f922_28404cuda3std3__45__cpo6cbeginE)
_ZN78_INTERNAL_993c85fa_42_flash_fwd_split_hdim64_bf16_causal_sm80_cu_6987f922_28404cuda3std3__45__cpo6cbeginE:
	.zero		1
	.type		_ZN78_INTERNAL_993c85fa_42_flash_fwd_split_hdim64_bf16_causal_sm80_cu_6987f922_28404cuda3std3__48in_placeE,@object
	.size		_ZN78_INTERNAL_993c85fa_42_flash_fwd_split_hdim64_bf16_causal_sm80_cu_6987f922_28404cuda3std3__48in_placeE,(_ZN78_INTERNAL_993c85fa_42_flash_fwd_split_hdim64_bf16_causal_sm80_cu_6987f922_28404cuda3std6ranges3__45__cpo9iter_moveE - _ZN78_INTERNAL_993c85fa_42_flash_fwd_split_hdim64_bf16_causal_sm80_cu_6987f922_28404cuda3std3__48in_placeE)
_ZN78_INTERNAL_993c85fa_42_flash_fwd_split_hdim64_bf16_causal_sm80_cu_6987f922_28404cuda3std3__48in_placeE:
	.zero		1
	.type		_ZN78_INTERNAL_993c85fa_42_flash_fwd_split_hdim64_bf16_causal_sm80_cu_6987f922_28404cuda3std6ranges3__45__cpo9iter_moveE,@object
	.size		_ZN78_INTERNAL_993c85fa_42_flash_fwd_split_hdim64_bf16_causal_sm80_cu_6987f922_28404cuda3std6ranges3__45__cpo9iter_moveE,(_ZN78_INTERNAL_993c85fa_42_flash_fwd_split_hdim64_bf16_causal_sm80_cu_6987f922_28404cuda3std3__45__cpo5beginE - _ZN78_INTERNAL_993c85fa_42_flash_fwd_split_hdim64_bf16_causal_sm80_cu_6987f922_28404cuda3std6ranges3__45__cpo9iter_moveE)
_ZN78_INTERNAL_993c85fa_42_flash_fwd_split_hdim64_bf16_causal_sm80_cu_6987f922_28404cuda3std6ranges3__45__cpo9iter_moveE:
	.zero		1
	.type		_ZN78_INTERNAL_993c85fa_42_flash_fwd_split_hdim64_bf16_causal_sm80_cu_6987f922_28404cuda3std3__45__cpo5beginE,@object
	.size		_ZN78_INTERNAL_993c85fa_42_flash_fwd_split_hdim64_bf16_causal_sm80_cu_6987f922_28404cuda3std3__45__cpo5beginE,(_ZN78_INTERNAL_993c85fa_42_flash_fwd_split_hdim64_bf16_causal_sm80_cu_6987f922_28404cuda3std3__480_GLOBAL__N__993c85fa_42_flash_fwd_split_hdim64_bf16_causal_sm80_cu_6987f922_28406ignoreE - _ZN78_INTERNAL_993c85fa_42_flash_fwd_split_hdim64_bf16_causal_sm80_cu_6987f922_28404cuda3std3__45__cpo5beginE)
_ZN78_INTERNAL_993c85fa_42_flash_fwd_split_hdim64_bf16_causal_sm80_cu_6987f922_28404cuda3std3__45__cpo5beginE:
	.zero		1
	.type		_ZN78_INTERNAL_993c85fa_42_flash_fwd_split_hdim64_bf16_causal_sm80_cu_6987f922_28404cuda3std3__480_GLOBAL__N__993c85fa_42_flash_fwd_split_hdim64_bf16_causal_sm80_cu_6987f922_28406ignoreE,@object
	.size		_ZN78_INTERNAL_993c85fa_42_flash_fwd_split_hdim64_bf16_causal_sm80_cu_6987f922_28404cuda3std3__480_GLOBAL__N__993c85fa_42_flash_fwd_split_hdim64_bf16_causal_sm80_cu_6987f922_28406ignoreE,(_ZN78_INTERNAL_993c85fa_42_flash_fwd_split_hdim64_bf16_causal_sm80_cu_6987f922_28404cute7productE - _ZN78_INTERNAL_993c85fa_42_flash_fwd_split_hdim64_bf16_causal_sm80_cu_6987f922_28404cuda3std3__480_GLOBAL__N__993c85fa_42_flash_fwd_split_hdim64_bf16_causal_sm80_cu_6987f922_28406ignoreE)
_ZN78_INTERNAL_993c85fa_42_flash_fwd_split_hdim64_bf16_causal_sm80_cu_6987f922_28404cuda3std3__480_GLOBAL__N__993c85fa_42_flash_fwd_split_hdim64_bf16_causal_sm80_cu_6987f922_28406ignoreE:
	.zero		1
	.type		_ZN78_INTERNAL_993c85fa_42_flash_fwd_split_hdim64_bf16_causal_sm80_cu_6987f922_28404cute7productE,@object
	.size		_ZN78_INTERNAL_993c85fa_42_flash_fwd_split_hdim64_bf16_causal_sm80_cu_6987f922_28404cute7productE,(_ZN78_INTERNAL_993c85fa_42_flash_fwd_split_hdim64_bf16_causal_sm80_cu_6987f922_28404cuda3std3__45__cpo3endE - _ZN78_INTERNAL_993c85fa_42_flash_fwd_split_hdim64_bf16_causal_sm80_cu_6987f922_28404cute7productE)
_ZN78_INTERNAL_993c85fa_42_flash_fwd_split_hdim64_bf16_causal_sm80_cu_6987f922_28404cute7productE:
	.zero		1
	.type		_ZN78_INTERNAL_993c85fa_42_flash_fwd_split_hdim64_bf16_causal_sm80_cu_6987f922_28404cuda3std3__45__cpo3endE,@object
	.size		_ZN78_INTERNAL_993c85fa_42_flash_fwd_split_hdim64_bf16_causal_sm80_cu_6987f922_28404cuda3std3__45__cpo3endE,(_ZN78_INTERNAL_993c85fa_42_flash_fwd_split_hdim64_bf16_causal_sm80_cu_6987f922_28404cuda3std3__419piecewise_constructE - _ZN78_INTERNAL_993c85fa_42_flash_fwd_split_hdim64_bf16_causal_sm80_cu_6987f922_28404cuda3std3__45__cpo3endE)
_ZN78_INTERNAL_993c85fa_42_flash_fwd_split_hdim64_bf16_causal_sm80_cu_6987f922_28404cuda3std3__45__cpo3endE:
	.zero		1
	.type		_ZN78_INTERNAL_993c85fa_42_flash_fwd_split_hdim64_bf16_causal_sm80_cu_6987f922_28404cuda3std3__419piecewise_constructE,@object
	.size		_ZN78_INTERNAL_993c85fa_42_flash_fwd_split_hdim64_bf16_causal_sm80_cu_6987f922_28404cuda3std3__419piecewise_constructE,(_ZN78_INTERNAL_993c85fa_42_flash_fwd_split_hdim64_bf16_causal_sm80_cu_6987f922_28404cuda3std3__45__cpo4cendE - _ZN78_INTERNAL_993c85fa_42_flash_fwd_split_hdim64_bf16_causal_sm80_cu_6987f922_28404cuda3std3__419piecewise_constructE)
_ZN78_INTERNAL_993c85fa_42_flash_fwd_split_hdim64_bf16_causal_sm80_cu_6987f922_28404cuda3std3__419piecewise_constructE:
	.zero		1
	.type		_ZN78_INTERNAL_993c85fa_42_flash_fwd_split_hdim64_bf16_causal_sm80_cu_6987f922_28404cuda3std3__45__cpo4cendE,@object
	.size		_ZN78_INTERNAL_993c85fa_42_flash_fwd_split_hdim64_bf16_causal_sm80_cu_6987f922_28404cuda3std3__45__cpo4cendE,(_ZN78_INTERNAL_993c85fa_42_flash_fwd_split_hdim64_bf16_causal_sm80_cu_6987f922_28404cuda3std6ranges3__45__cpo4swapE - _ZN78_INTERNAL_993c85fa_42_flash_fwd_split_hdim64_bf16_causal_sm80_cu_6987f922_28404cuda3std3__45__cpo4cendE)
_ZN78_INTERNAL_993c85fa_42_flash_fwd_split_hdim64_bf16_causal_sm80_cu_6987f922_28404cuda3std3__45__cpo4cendE:
	.zero		1
	.type		_ZN78_INTERNAL_993c85fa_42_flash_fwd_split_hdim64_bf16_causal_sm80_cu_6987f922_28404cuda3std6ranges3__45__cpo4swapE,@object
	.size		_ZN78_INTERNAL_993c85fa_42_flash_fwd_split_hdim64_bf16_causal_sm80_cu_6987f922_28404cuda3std6ranges3__45__cpo4swapE,(.L_7 - _ZN78_INTERNAL_993c85fa_42_flash_fwd_split_hdim64_bf16_causal_sm80_cu_6987f922_28404cuda3std6ranges3__45__cpo4swapE)
_ZN78_INTERNAL_993c85fa_42_flash_fwd_split_hdim64_bf16_causal_sm80_cu_6987f922_28404cuda3std6ranges3__45__cpo4swapE:
	.zero		1
.L_7:


//--------------------- .nv.shared._ZN5flash32flash_fwd_splitkv_combine_kernelI23Flash_fwd_kernel_traitsILi64ELi64ELi256ELi4ELb0ELb0EN7cutlass10bfloat16_tE19Flash_kernel_traitsILi64ELi64ELi256ELi4ES3_EELi8ELi6ELb0EEEvNS_16Flash_fwd_paramsE --------------------------
	.section	.nv.shared._ZN5flash32flash_fwd_splitkv_combine_kernelI23Flash_fwd_kernel_traitsILi64ELi64ELi256ELi4ELb0ELb0EN7cutlass10bfloat16_tE19Flash_kernel_traitsILi64ELi64ELi256ELi4ES3_EELi8ELi6ELb0EEEvNS_16Flash_fwd_paramsE,"aw",@nobits
	.sectionflags	@""
	.align	16
.nv.shared._ZN5flash32flash_fwd_splitkv_combine_kernelI23Flash_fwd_kernel_traitsILi64ELi64ELi256ELi4ELb0ELb0EN7cutlass10bfloat16_tE19Flash_kernel_traitsILi64ELi64ELi256ELi4ES3_EELi8ELi6ELb0EEEvNS_16Flash_fwd_paramsE:
	.zero		3328


//--------------------- .nv.shared._ZN5flash32flash_fwd_splitkv_combine_kernelI23Flash_fwd_kernel_traitsILi64ELi64ELi256ELi4ELb0ELb0EN7cutlass10bfloat16_tE19Flash_kernel_traitsILi64ELi64ELi256ELi4ES3_EELi8ELi5ELb0EEEvNS_16Flash_fwd_paramsE --------------------------
	.section	.nv.shared._ZN5flash32flash_fwd_splitkv_combine_kernelI23Flash_fwd_kernel_traitsILi64ELi64ELi256ELi4ELb0ELb0EN7cutlass10bfloat16_tE19Flash_kernel_traitsILi64ELi64ELi256ELi4ES3_EELi8ELi5ELb0EEEvNS_16Flash_fwd_paramsE,"aw",@nobits
	.sectionflags	@""
	.align	16
.nv.shared._ZN5flash32flash_fwd_splitkv_combine_kernelI23Flash_fwd_kernel_traitsILi64ELi64ELi256ELi4ELb0ELb0EN7cutlass10bfloat16_tE19Flash_kernel_traitsILi64ELi64ELi256ELi4ES3_EELi8ELi5ELb0EEEvNS_16Flash_fwd_paramsE:
	.zero		2176


//--------------------- .nv.shared._ZN5flash32flash_fwd_splitkv_combine_kernelI23Flash_fwd_kernel_traitsILi64ELi64ELi256ELi4ELb0ELb0EN7cutlass10bfloat16_tE19Flash_kernel_traitsILi64ELi64ELi256ELi4ES3_EELi8ELi4ELb0EEEvNS_16Flash_fwd_paramsE --------------------------
	.section	.nv.shared._ZN5flash32flash_fwd_splitkv_combine_kernelI23Flash_fwd_kernel_traitsILi64ELi64ELi256ELi4ELb0ELb0EN7cutlass10bfloat16_tE19Flash_kernel_traitsILi64ELi64ELi256ELi4ES3_EELi8ELi4ELb0EEEvNS_16Flash_fwd_paramsE,"aw",@nobits
	.sectionflags	@""
	.align	16
.nv.shared._ZN5flash32flash_fwd_splitkv_combine_kernelI23Flash_fwd_kernel_traitsILi64ELi64ELi256ELi4ELb0ELb0EN7cutlass10bfloat16_tE19Flash_kernel_traitsILi64ELi64ELi256ELi4ES3_EELi8ELi4ELb0EEEvNS_16Flash_fwd_paramsE:
	.zero		1600


//--------------------- .nv.shared._ZN5flash32flash_fwd_splitkv_combine_kernelI23Flash_fwd_kernel_traitsILi64ELi64ELi256ELi4ELb0ELb0EN7cutlass10bfloat16_tE19Flash_kernel_traitsILi64ELi64ELi256ELi4ES3_EELi8ELi3ELb0EEEvNS_16Flash_fwd_paramsE --------------------------
	.section	.nv.shared._ZN5flash32flash_fwd_splitkv_combine_kernelI23Flash_fwd_kernel_traitsILi64ELi64ELi256ELi4ELb0ELb0EN7cutlass10bfloat16_tE19Flash_kernel_traitsILi64ELi64ELi256ELi4ES3_EELi8ELi3ELb0EEEvNS_16Flash_fwd_paramsE,"aw",@nobits
	.sectionflags	@""
	.align	16
.nv.shared._ZN5flash32flash_fwd_splitkv_combine_kernelI23Flash_fwd_kernel_traitsILi64ELi64ELi256ELi4ELb0ELb0EN7cutlass10bfloat16_tE19Flash_kernel_traitsILi64ELi64ELi256ELi4ES3_EELi8ELi3ELb0EEEvNS_16Flash_fwd_paramsE:
	.zero		1312


//--------------------- .nv.shared._ZN5flash32flash_fwd_splitkv_combine_kernelI23Flash_fwd_kernel_traitsILi64ELi64ELi256ELi4ELb0ELb0EN7cutlass10bfloat16_tE19Flash_kernel_traitsILi64ELi64ELi256ELi4ES3_EELi8ELi2ELb0EEEvNS_16Flash_fwd_paramsE --------------------------
	.section	.nv.shared._ZN5flash32flash_fwd_splitkv_combine_kernelI23Flash_fwd_kernel_traitsILi64ELi64ELi256ELi4ELb0ELb0EN7cutlass10bfloat16_tE19Flash_kernel_traitsILi64ELi64ELi256ELi4ES3_EELi8ELi2ELb0EEEvNS_16Flash_fwd_paramsE,"aw",@nobits
	.sectionflags	@""
	.align	16
.nv.shared._ZN5flash32flash_fwd_splitkv_combine_kernelI23Flash_fwd_kernel_traitsILi64ELi64ELi256ELi4ELb0ELb0EN7cutlass10bfloat16_tE19Flash_kernel_traitsILi64ELi64ELi256ELi4ES3_EELi8ELi2ELb0EEEvNS_16Flash_fwd_paramsE:
	.zero		1168


//--------------------- .nv.shared._ZN5flash32flash_fwd_splitkv_combine_kernelI23Flash_fwd_kernel_traitsILi64ELi64ELi256ELi4ELb0ELb0EN7cutlass10bfloat16_tE19Flash_kernel_traitsILi64ELi64ELi256ELi4ES3_EELi8ELi1ELb0EEEvNS_16Flash_fwd_paramsE --------------------------
	.section	.nv.shared._ZN5flash32flash_fwd_splitkv_combine_kernelI23Flash_fwd_kernel_traitsILi64ELi64ELi256ELi4ELb0ELb0EN7cutlass10bfloat16_tE19Flash_kernel_traitsILi64ELi64ELi256ELi4ES3_EELi8ELi1ELb0EEEvNS_16Flash_fwd_paramsE,"aw",@nobits
	.sectionflags	@""
	.align	16
.nv.shared._ZN5flash32flash_fwd_splitkv_combine_kernelI23Flash_fwd_kernel_traitsILi64ELi64ELi256ELi4ELb0ELb0EN7cutlass10bfloat16_tE19Flash_kernel_traitsILi64ELi64ELi256ELi4ES3_EELi8ELi1ELb0EEEvNS_16Flash_fwd_paramsE:
	.zero		1104


//--------------------- .nv.shared._ZN5flash32flash_fwd_splitkv_combine_kernelI23Flash_fwd_kernel_traitsILi64ELi64ELi256ELi4ELb0ELb0EN7cutlass10bfloat16_tE19Flash_kernel_traitsILi64ELi64ELi256ELi4ES3_EELi8ELi7ELb1EEEvNS_16Flash_fwd_paramsE --------------------------
	.section	.nv.shared._ZN5flash32flash_fwd_splitkv_combine_kernelI23Flash_fwd_kernel_traitsILi64ELi64ELi256ELi4ELb0ELb0EN7cutlass10bfloat16_tE19Flash_kernel_traitsILi64ELi64ELi256ELi4ES3_EELi8ELi7ELb1EEEvNS_16Flash_fwd_paramsE,"aw",@nobits
	.sectionflags	@""
	.align	16
.nv.shared._ZN5flash32flash_fwd_splitkv_combine_kernelI23Flash_fwd_kernel_traitsILi64ELi64ELi256ELi4ELb0ELb0EN7cutlass10bfloat16_tE19Flash_kernel_traitsILi64ELi64ELi256ELi4ES3_EELi8ELi7ELb1EEEvNS_16Flash_fwd_paramsE:
	.zero		5632


//--------------------- .nv.shared._ZN5flash32flash_fwd_splitkv_combine_kernelI23Flash_fwd_kernel_traitsILi64ELi64ELi256ELi4ELb0ELb0EN7cutlass10bfloat16_tE19Flash_kernel_traitsILi64ELi64ELi256ELi4ES3_EELi8ELi6ELb1EEEvNS_16Flash_fwd_paramsE --------------------------
	.section	.nv.shared._ZN5flash32flash_fwd_splitkv_combine_kernelI23Flash_fwd_kernel_traitsILi64ELi64ELi256ELi4ELb0ELb0EN7cutlass10bfloat16_tE19Flash_kernel_traitsILi64ELi64ELi256ELi4ES3_EELi8ELi6ELb1EEEvNS_16Flash_fwd_paramsE,"aw",@nobits
	.sectionflags	@""
	.align	16
.nv.shared._ZN5flash32flash_fwd_splitkv_combine_kernelI23Flash_fwd_kernel_traitsILi64ELi64ELi256ELi4ELb0ELb0EN7cutlass10bfloat16_tE19Flash_kernel_traitsILi64ELi64ELi256ELi4ES3_EELi8ELi6ELb1EEEvNS_16Flash_fwd_paramsE:
	.zero		3328


//--------------------- .nv.shared._ZN5flash32flash_fwd_splitkv_combine_kernelI23Flash_fwd_kernel_traitsILi64ELi64ELi256ELi4ELb0ELb0EN7cutlass10bfloat16_tE19Flash_kernel_traitsILi64ELi64ELi256ELi4ES3_EELi8ELi5ELb1EEEvNS_16Flash_fwd_paramsE --------------------------
	.section	.nv.shared._ZN5flash32flash_fwd_splitkv_combine_kernelI23Flash_fwd_kernel_traitsILi64ELi64ELi256ELi4ELb0ELb0EN7cutlass10bfloat16_tE19Flash_kernel_traitsILi64ELi64ELi256ELi4ES3_EELi8ELi5ELb1EEEvNS_16Flash_fwd_paramsE,"aw",@nobits
	.sectionflags	@""
	.align	16
.nv.shared._ZN5flash32flash_fwd_splitkv_combine_kernelI23Flash_fwd_kernel_traitsILi64ELi64ELi256ELi4ELb0ELb0EN7cutlass10bfloat16_tE19Flash_kernel_traitsILi64ELi64ELi256ELi4ES3_EELi8ELi5ELb1EEEvNS_16Flash_fwd_paramsE:
	.zero		2176


//--------------------- .nv.shared._ZN5flash32flash_fwd_splitkv_combine_kernelI23Flash_fwd_kernel_traitsILi64ELi64ELi256ELi4ELb0ELb0EN7cutlass10bfloat16_tE19Flash_kernel_traitsILi64ELi64ELi256ELi4ES3_EELi8ELi4ELb1EEEvNS_16Flash_fwd_paramsE --------------------------
	.section	.nv.shared._ZN5flash32flash_fwd_splitkv_combine_kernelI23Flash_fwd_kernel_traitsILi64ELi64ELi256ELi4ELb0ELb0EN7cutlass10bfloat16_tE19Flash_kernel_traitsILi64ELi64ELi256ELi4ES3_EELi8ELi4ELb1EEEvNS_16Flash_fwd_paramsE,"aw",@nobits
	.sectionflags	@""
	.align	16
.nv.shared._ZN5flash32flash_fwd_splitkv_combine_kernelI23Flash_fwd_kernel_traitsILi64ELi64ELi256ELi4ELb0ELb0EN7cutlass10bfloat16_tE19Flash_kernel_traitsILi64ELi64ELi256ELi4ES3_EELi8ELi4ELb1EEEvNS_16Flash_fwd_paramsE:
	.zero		1600


//--------------------- .nv.shared._ZN5flash32flash_fwd_splitkv_combine_kernelI23Flash_fwd_kernel_traitsILi64ELi64ELi256ELi4ELb0ELb0EN7cutlass10bfloat16_tE19Flash_kernel_traitsILi64ELi64ELi256ELi4ES3_EELi8ELi3ELb1EEEvNS_16Flash_fwd_paramsE --------------------------
	.section	.nv.shared._ZN5flash32flash_fwd_splitkv_combine_kernelI23Flash_fwd_kernel_traitsILi64ELi64ELi256ELi4ELb0ELb0EN7cutlass10bfloat16_tE19Flash_kernel_traitsILi64ELi64ELi256ELi4ES3_EELi8ELi3ELb1EEEvNS_16Flash_fwd_paramsE,"aw",@nobits
	.sectionflags	@""
	.align	16
.nv.shared._ZN5flash32flash_fwd_splitkv_combine_kernelI23Flash_fwd_kernel_traitsILi64ELi64ELi256ELi4ELb0ELb0EN7cutlass10bfloat16_tE19Flash_kernel_traitsILi64ELi64ELi256ELi4ES3_EELi8ELi3ELb1EEEvNS_16Flash_fwd_paramsE:
	.zero		1312


//--------------------- .nv.shared._ZN5flash32flash_fwd_splitkv_combine_kernelI23Flash_fwd_kernel_traitsILi64ELi64ELi256ELi4ELb0ELb0EN7cutlass10bfloat16_tE19Flash_kernel_traitsILi64ELi64ELi256ELi4ES3_EELi8ELi2ELb1EEEvNS_16Flash_fwd_paramsE --------------------------
	.section	.nv.shared._ZN5flash32flash_fwd_splitkv_combine_kernelI23Flash_fwd_kernel_traitsILi64ELi64ELi256ELi4ELb0ELb0EN7cutlass10bfloat16_tE19Flash_kernel_traitsILi64ELi64ELi256ELi4ES3_EELi8ELi2ELb1EEEvNS_16Flash_fwd_paramsE,"aw",@nobits
	.sectionflags	@""
	.align	16
.nv.shared._ZN5flash32flash_fwd_splitkv_combine_kernelI23Flash_fwd_kernel_traitsILi64ELi64ELi256ELi4ELb0ELb0EN7cutlass10bfloat16_tE19Flash_kernel_traitsILi64ELi64ELi256ELi4ES3_EELi8ELi2ELb1EEEvNS_16Flash_fwd_paramsE:
	.zero		1168


//--------------------- .nv.shared._ZN5flash32flash_fwd_splitkv_combine_kernelI23Flash_fwd_kernel_traitsILi64ELi64ELi256ELi4ELb0ELb0EN7cutlass10bfloat16_tE19Flash_kernel_traitsILi64ELi64ELi256ELi4ES3_EELi8ELi1ELb1EEEvNS_16Flash_fwd_paramsE --------------------------
	.section	.nv.shared._ZN5flash32flash_fwd_splitkv_combine_kernelI23Flash_fwd_kernel_traitsILi64ELi64ELi256ELi4ELb0ELb0EN7cutlass10bfloat16_tE19Flash_kernel_traitsILi64ELi64ELi256ELi4ES3_EELi8ELi1ELb1EEEvNS_16Flash_fwd_paramsE,"aw",@nobits
	.sectionflags	@""
	.align	16
.nv.shared._ZN5flash32flash_fwd_splitkv_combine_kernelI23Flash_fwd_kernel_traitsILi64ELi64ELi256ELi4ELb0ELb0EN7cutlass10bfloat16_tE19Flash_kernel_traitsILi64ELi64ELi256ELi4ES3_EELi8ELi1ELb1EEEvNS_16Flash_fwd_paramsE:
	.zero		1104


//--------------------- .nv.shared._ZN5flash24flash_fwd_splitkv_kernelI23Flash_fwd_kernel_traitsILi64ELi64ELi256ELi4ELb0ELb0EN7cutlass10bfloat16_tE19Flash_kernel_traitsILi64ELi64ELi256ELi4ES3_EELb1ELb0ELb0ELb0ELb0ELb0ELb0ELb0EEEvNS_16Flash_fwd_paramsE --------------------------
	.section	.nv.shared._ZN5flash24flash_fwd_splitkv_kernelI23Flash_fwd_kernel_traitsILi64ELi64ELi256ELi4ELb0ELb0EN7cutlass10bfloat16_tE19Flash_kernel_traitsILi64ELi64ELi256ELi4ES3_EELb1ELb0ELb0ELb0ELb0ELb0ELb0ELb0EEEvNS_16Flash_fwd_paramsE,"aw",@nobits
	.sectionflags	@""
	.align	16
	.zero		1024


//--------------------- .nv.shared._ZN5flash24flash_fwd_splitkv_kernelI23Flash_fwd_kernel_traitsILi64ELi64ELi256ELi4ELb0ELb0EN7cutlass10bfloat16_tE19Flash_kernel_traitsILi64ELi64ELi256ELi4ES3_EELb1ELb0ELb0ELb0ELb0ELb1ELb0ELb0EEEvNS_16Flash_fwd_paramsE --------------------------
	.section	.nv.shared._ZN5flash24flash_fwd_splitkv_kernelI23Flash_fwd_kernel_traitsILi64ELi64ELi256ELi4ELb0ELb0EN7cutlass10bfloat16_tE19Flash_kernel_traitsILi64ELi64ELi256ELi4ES3_EELb1ELb0ELb0ELb0ELb0ELb1ELb0ELb0EEEvNS_16Flash_fwd_paramsE,"aw",@nobits
	.sectionflags	@""
	.align	16
	.zero		1024


//--------------------- .nv.shared._ZN5flash24flash_fwd_splitkv_kernelI23Flash_fwd_kernel_traitsILi64ELi64ELi256ELi4ELb0ELb0EN7cutlass10bfloat16_tE19Flash_kernel_traitsILi64ELi64ELi256ELi4ES3_EELb1ELb0ELb0ELb0ELb0ELb0ELb0ELb1EEEvNS_16Flash_fwd_paramsE --------------------------
	.section	.nv.shared._ZN5flash24flash_fwd_splitkv_kernelI23Flash_fwd_kernel_traitsILi64ELi64ELi256ELi4ELb0ELb0EN7cutlass10bfloat16_tE19Flash_kernel_traitsILi64ELi64ELi256ELi4ES3_EELb1ELb0ELb0ELb0ELb0ELb0ELb0ELb1EEEvNS_16Flash_fwd_paramsE,"aw",@nobits
	.sectionflags	@""
	.align	16
	.zero		1024


//--------------------- .nv.shared._ZN5flash24flash_fwd_splitkv_kernelI23Flash_fwd_kernel_traitsILi64ELi64ELi256ELi4ELb0ELb0EN7cutlass10bfloat16_tE19Flash_kernel_traitsILi64ELi64ELi256ELi4ES3_EELb1ELb0ELb0ELb0ELb0ELb1ELb0ELb1EEEvNS_16Flash_fwd_paramsE --------------------------
	.section	.nv.shared._ZN5flash24flash_fwd_splitkv_kernelI23Flash_fwd_kernel_traitsILi64ELi64ELi256ELi4ELb0ELb0EN7cutlass10bfloat16_tE19Flash_kernel_traitsILi64ELi64ELi256ELi4ES3_EELb1ELb0ELb0ELb0ELb0ELb1ELb0ELb1EEEvNS_16Flash_fwd_paramsE,"aw",@nobits
	.sectionflags	@""
	.align	16
	.zero		1024


//--------------------- .nv.shared._ZN5flash24flash_fwd_splitkv_kernelI23Flash_fwd_kernel_traitsILi64ELi64ELi256ELi4ELb0ELb0EN7cutlass10bfloat16_tE19Flash_kernel_traitsILi64ELi64ELi256ELi4ES3_EELb1ELb0ELb0ELb0ELb0ELb0ELb1ELb0EEEvNS_16Flash_fwd_paramsE --------------------------
	.section	.nv.shared._ZN5flash24flash_fwd_splitkv_kernelI23Flash_fwd_kernel_traitsILi64ELi64ELi256ELi4ELb0ELb0EN7cutlass10bfloat16_tE19Flash_kernel_traitsILi64ELi64ELi256ELi4ES3_EELb1ELb0ELb0ELb0ELb0ELb0ELb1ELb0EEEvNS_16Flash_fwd_paramsE,"aw",@nobits
	.sectionflags	@""
	.align	16
	.zero		1024


//--------------------- .nv.shared._ZN5flash24flash_fwd_splitkv_kernelI23Flash_fwd_kernel_traitsILi64ELi64ELi256ELi4ELb0ELb0EN7cutlass10bfloat16_tE19Flash_kernel_traitsILi64ELi64ELi256ELi4ES3_EELb1ELb0ELb0ELb0ELb0ELb1ELb1ELb0EEEvNS_16Flash_fwd_paramsE --------------------------
	.section	.nv.shared._ZN5flash24flash_fwd_splitkv_kernelI23Flash_fwd_kernel_traitsILi64ELi64ELi256ELi4ELb0ELb0EN7cutlass10bfloat16_tE19Flash_kernel_traitsILi64ELi64ELi256ELi4ES3_EELb1ELb0ELb0ELb0ELb0ELb1ELb1ELb0EEEvNS_16Flash_fwd_paramsE,"aw",@nobits
	.sectionflags	@""
	.align	16
	.zero		1024


//--------------------- .nv.shared._ZN5flash24flash_fwd_splitkv_kernelI23Flash_fwd_kernel_traitsILi64ELi64ELi256ELi4ELb0ELb0EN7cutlass10bfloat16_tE19Flash_kernel_traitsILi64ELi64ELi256ELi4ES3_EELb1ELb0ELb0ELb0ELb0ELb0ELb1ELb1EEEvNS_16Flash_fwd_paramsE --------------------------
	.section	.nv.shared._ZN5flash24flash_fwd_splitkv_kernelI23Flash_fwd_kernel_traitsILi64ELi64ELi256ELi4ELb0ELb0EN7cutlass10bfloat16_tE19Flash_kernel_traitsILi64ELi64ELi256ELi4ES3_EELb1ELb0ELb0ELb0ELb0ELb0ELb1ELb1EEEvNS_16Flash_fwd_paramsE,"aw",@nobits
	.sectionflags	@""
	.align	16
	.zero		1024


//--------------------- .nv.shared._ZN5flash24flash_fwd_splitkv_kernelI23Flash_fwd_kernel_traitsILi64ELi64ELi256ELi4ELb0ELb0EN7cutlass10bfloat16_tE19Flash_kernel_traitsILi64ELi64ELi256ELi4ES3_EELb1ELb0ELb0ELb0ELb0ELb1ELb1ELb1EEEvNS_16Flash_fwd_paramsE --------------------------
	.section	.nv.shared._ZN5flash24flash_fwd_splitkv_kernelI23Flash_fwd_kernel_traitsILi64ELi64ELi256ELi4ELb0ELb0EN7cutlass10bfloat16_tE19Flash_kernel_traitsILi64ELi64ELi256ELi4ES3_EELb1ELb0ELb0ELb0ELb0ELb1ELb1ELb1EEEvNS_16Flash_fwd_paramsE,"aw",@nobits
	.sectionflags	@""
	.align	16
	.zero		1024


//--------------------- .nv.shared._ZN5flash24flash_fwd_splitkv_kernelI23Flash_fwd_kernel_traitsILi64ELi64ELi256ELi4ELb0ELb0EN7cutlass10bfloat16_tE19Flash_kernel_traitsILi64ELi64ELi256ELi4ES3_EELb1ELb0ELb0ELb1ELb1ELb0ELb0ELb0EEEvNS_16Flash_fwd_paramsE --------------------------
	.section	.nv.shared._ZN5flash24flash_fwd_splitkv_kernelI23Flash_fwd_kernel_traitsILi64ELi64ELi256ELi4ELb0ELb0EN7cutlass10bfloat16_tE19Flash_kernel_traitsILi64ELi64ELi256ELi4ES3_EELb1ELb0ELb0ELb1ELb1ELb0ELb0ELb0EEEvNS_16Flash_fwd_paramsE,"aw",@nobits
	.sectionflags	@""
	.align	16
	.zero		1024


//--------------------- .nv.shared._ZN5flash24flash_fwd_splitkv_kernelI23Flash_fwd_kernel_traitsILi64ELi64ELi256ELi4ELb0ELb0EN7cutlass10bfloat16_tE19Flash_kernel_traitsILi64ELi64ELi256ELi4ES3_EELb1ELb0ELb0ELb1ELb1ELb1ELb0ELb0EEEvNS_16Flash_fwd_paramsE --------------------------
	.section	.nv.shared._ZN5flash24flash_fwd_splitkv_kernelI23Flash_fwd_kernel_traitsILi64ELi64ELi256ELi4ELb0ELb0EN7cutlass10bfloat16_tE19Flash_kernel_traitsILi64ELi64ELi256ELi4ES3_EELb1ELb0ELb0ELb1ELb1ELb1ELb0ELb0EEEvNS_16Flash_fwd_paramsE,"aw",@nobits
	.sectionflags	@""
	.align	16
	.zero		1024


//--------------------- .nv.shared._ZN5flash24flash_fwd_splitkv_kernelI23Flash_fwd_kernel_traitsILi64ELi64ELi256ELi4ELb0ELb0EN7cutlass10bfloat16_tE19Flash_kernel_traitsILi64ELi64ELi256ELi4ES3_EELb1ELb0ELb0ELb1ELb1ELb0ELb1ELb0EEEvNS_16Flash_fwd_paramsE --------------------------
	.section	.nv.shared._ZN5flash24flash_fwd_splitkv_kernelI23Flash_fwd_kernel_traitsILi64ELi64ELi256ELi4ELb0ELb0EN7cutlass10bfloat16_tE19Flash_kernel_traitsILi64ELi64ELi256ELi4ES3_EELb1ELb0ELb0ELb1ELb1ELb0ELb1ELb0EEEvNS_16Flash_fwd_paramsE,"aw",@nobits
	.sectionflags	@""
	.align	16
	.zero		1024


//--------------------- .nv.shared._ZN5flash24flash_fwd_splitkv_kernelI23Flash_fwd_kernel_traitsILi64ELi64ELi256ELi4ELb0ELb0EN7cutlass10bfloat16_tE19Flash_kernel_traitsILi64ELi64ELi256ELi4ES3_EELb1ELb0ELb0ELb1ELb1ELb1ELb1ELb0EEEvNS_16Flash_fwd_paramsE --------------------------
	.section	.nv.shared._ZN5flash24flash_fwd_splitkv_kernelI23Flash_fwd_kernel_traitsILi64ELi64ELi256ELi4ELb0ELb0EN7cutlass10bfloat16_tE19Flash_kernel_traitsILi64ELi64ELi256ELi4ES3_EELb1ELb0ELb0ELb1ELb1ELb1ELb1ELb0EEEvNS_16Flash_fwd_paramsE,"aw",@nobits
	.sectionflags	@""
	.align	16
	.zero		1024


//--------------------- .nv.shared._ZN5flash24flash_fwd_splitkv_kernelI23Flash_fwd_kernel_traitsILi64ELi64ELi256ELi4ELb0ELb0EN7cutlass10bfloat16_tE19Flash_kernel_traitsILi64ELi64ELi256ELi4ES3_EELb1ELb0ELb0ELb0ELb1ELb0ELb0ELb0EEEvNS_16Flash_fwd_paramsE --------------------------
	.section	.nv.shared._ZN5flash24flash_fwd_splitkv_kernelI23Flash_fwd_kernel_traitsILi64ELi64ELi256ELi4ELb0ELb0EN7cutlass10bfloat16_tE19Flash_kernel_traitsILi64ELi64ELi256ELi4ES3_EELb1ELb0ELb0ELb0ELb1ELb0ELb0ELb0EEEvNS_16Flash_fwd_paramsE,"aw",@nobits
	.sectionflags	@""
	.align	16
	.zero		1024


//--------------------- .nv.shared._ZN5flash24flash_fwd_splitkv_kernelI23Flash_fwd_kernel_traitsILi64ELi64ELi256ELi4ELb0ELb0EN7cutlass10bfloat16_tE19Flash_kernel_traitsILi64ELi64ELi256ELi4ES3_EELb1ELb0ELb0ELb0ELb1ELb1ELb0ELb0EEEvNS_16Flash_fwd_paramsE --------------------------
	.section	.nv.shared._ZN5flash24flash_fwd_splitkv_kernelI23Flash_fwd_kernel_traitsILi64ELi64ELi256ELi4ELb0ELb0EN7cutlass10bfloat16_tE19Flash_kernel_traitsILi64ELi64ELi256ELi4ES3_EELb1ELb0ELb0ELb0ELb1ELb1ELb0ELb0EEEvNS_16Flash_fwd_paramsE,"aw",@nobits
	.sectionflags	@""
	.align	16
	.zero		1024


//--------------------- .nv.shared._ZN5flash24flash_fwd_splitkv_kernelI23Flash_fwd_kernel_traitsILi64ELi64ELi256ELi4ELb0ELb0EN7cutlass10bfloat16_tE19Flash_kernel_traitsILi64ELi64ELi256ELi4ES3_EELb1ELb0ELb1ELb0ELb0ELb0ELb0ELb0EEEvNS_16Flash_fwd_paramsE --------------------------
	.section	.nv.shared._ZN5flash24flash_fwd_splitkv_kernelI23Flash_fwd_kernel_traitsILi64ELi64ELi256ELi4ELb0ELb0EN7cutlass10bfloat16_tE19Flash_kernel_traitsILi64ELi64ELi256ELi4ES3_EELb1ELb0ELb1ELb0ELb0ELb0ELb0ELb0EEEvNS_16Flash_fwd_paramsE,"aw",@nobits
	.sectionflags	@""
	.align	16
	.zero		1024


//--------------------- .nv.shared._ZN5flash24flash_fwd_splitkv_kernelI23Flash_fwd_kernel_traitsILi64ELi64ELi256ELi4ELb0ELb0EN7cutlass10bfloat16_tE19Flash_kernel_traitsILi64ELi64ELi256ELi4ES3_EELb1ELb0ELb1ELb0ELb0ELb1ELb0ELb0EEEvNS_16Flash_fwd_paramsE --------------------------
	.section	.nv.shared._ZN5flash24flash_fwd_splitkv_kernelI23Flash_fwd_kernel_traitsILi64ELi64ELi256ELi4ELb0ELb0EN7cutlass10bfloat16_tE19Flash_kernel_traitsILi64ELi64ELi256ELi4ES3_EELb1ELb0ELb1ELb0ELb0ELb1ELb0ELb0EEEvNS_16Flash_fwd_paramsE,"aw",@nobits
	.sectionflags	@""
	.align	16
	.zero		1024


//--------------------- .nv.shared._ZN5flash24flash_fwd_splitkv_kernelI23Flash_fwd_kernel_traitsILi64ELi64ELi256ELi4ELb0ELb0EN7cutlass10bfloat16_tE19Flash_kernel_traitsILi64ELi64ELi256ELi4ES3_EELb1ELb0ELb0ELb0ELb1ELb0ELb0ELb1EEEvNS_16Flash_fwd_paramsE --------------------------
	.section	.nv.shared._ZN5flash24flash_fwd_splitkv_kernelI23Flash_fwd_kernel_traitsILi64ELi64ELi256ELi4ELb0ELb0EN7cutlass10bfloat16_tE19Flash_kernel_traitsILi64ELi64ELi256ELi4ES3_EELb1ELb0ELb0ELb0ELb1ELb0ELb0ELb1EEEvNS_16Flash_fwd_paramsE,"aw",@nobits
	.sectionflags	@""
	.align	16
	.zero		1024


//--------------------- .nv.shared._ZN5flash24flash_fwd_splitkv_kernelI23Flash_fwd_kernel_traitsILi64ELi64ELi256ELi4ELb0ELb0EN7cutlass10bfloat16_tE19Flash_kernel_traitsILi64ELi64ELi256ELi4ES3_EELb1ELb0ELb0ELb0ELb1ELb1ELb0ELb1EEEvNS_16Flash_fwd_paramsE --------------------------
	.section	.nv.shared._ZN5flash24flash_fwd_splitkv_kernelI23Flash_fwd_kernel_traitsILi64ELi64ELi256ELi4ELb0ELb0EN7cutlass10bfloat16_tE19Flash_kernel_traitsILi64ELi64ELi256ELi4ES3_EELb1ELb0ELb0ELb0ELb1ELb1ELb0ELb1EEEvNS_16Flash_fwd_paramsE,"aw",@nobits
	.sectionflags	@""
	.align	16
	.zero		1024


//--------------------- .nv.shared._ZN5flash24flash_fwd_splitkv_kernelI23Flash_fwd_kernel_traitsILi64ELi64ELi256ELi4ELb0ELb0EN7cutlass10bfloat16_tE19Flash_kernel_traitsILi64ELi64ELi256ELi4ES3_EELb1ELb0ELb1ELb0ELb0ELb0ELb0ELb1EEEvNS_16Flash_fwd_paramsE --------------------------
	.section	.nv.shared._ZN5flash24flash_fwd_splitkv_kernelI23Flash_fwd_kernel_traitsILi64ELi64ELi256ELi4ELb0ELb0EN7cutlass10bfloat16_tE19Flash_kernel_traitsILi64ELi64ELi256ELi4ES3_EELb1ELb0ELb1ELb0ELb0ELb0ELb0ELb1EEEvNS_16Flash_fwd_paramsE,"aw",@nobits
	.sectionflags	@""
	.align	16
	.zero		1024


//--------------------- .nv.shared._ZN5flash24flash_fwd_splitkv_kernelI23Flash_fwd_kernel_traitsILi64ELi64ELi256ELi4ELb0ELb0EN7cutlass10bfloat16_tE19Flash_kernel_traitsILi64ELi64ELi256ELi4ES3_EELb1ELb0ELb1ELb0ELb0ELb1ELb0ELb1EEEvNS_16Flash_fwd_paramsE --------------------------
	.section	.nv.shared._ZN5flash24flash_fwd_splitkv_kernelI23Flash_fwd_kernel_traitsILi64ELi64ELi256ELi4ELb0ELb0EN7cutlass10bfloat16_tE19Flash_kernel_traitsILi64ELi64ELi256ELi4ES3_EELb1ELb0ELb1ELb0ELb0ELb1ELb0ELb1EEEvNS_16Flash_fwd_paramsE,"aw",@nobits
	.sectionflags	@""
	.align	16
	.zero		1024


//--------------------- .nv.shared._ZN5flash24flash_fwd_splitkv_kernelI23Flash_fwd_kernel_traitsILi64ELi64ELi256ELi4ELb0ELb0EN7cutlass10bfloat16_tE19Flash_kernel_traitsILi64ELi64ELi256ELi4ES3_EELb1ELb0ELb0ELb0ELb1ELb0ELb1ELb0EEEvNS_16Flash_fwd_paramsE --------------------------
	.section	.nv.shared._ZN5flash24flash_fwd_splitkv_kernelI23Flash_fwd_kernel_traitsILi64ELi64ELi256ELi4ELb0ELb0EN7cutlass10bfloat16_tE19Flash_kernel_traitsILi64ELi64ELi256ELi4ES3_EELb1ELb0ELb0ELb0ELb1ELb0ELb1ELb0EEEvNS_16Flash_fwd_paramsE,"aw",@nobits
	.sectionflags	@""
	.align	16
	.zero		1024


//--------------------- .nv.shared._ZN5flash24flash_fwd_splitkv_kernelI23Flash_fwd_kernel_traitsILi64ELi64ELi256ELi4ELb0ELb0EN7cutlass10bfloat16_tE19Flash_kernel_traitsILi64ELi64ELi256ELi4ES3_EELb1ELb0ELb0ELb0ELb1ELb1ELb1ELb0EEEvNS_16Flash_fwd_paramsE --------------------------
	.section	.nv.shared._ZN5flash24flash_fwd_splitkv_kernelI23Flash_fwd_kernel_traitsILi64ELi64ELi256ELi4ELb0ELb0EN7cutlass10bfloat16_tE19Flash_kernel_traitsILi64ELi64ELi256ELi4ES3_EELb1ELb0ELb0ELb0ELb1ELb1ELb1ELb0EEEvNS_16Flash_fwd_paramsE,"aw",@nobits
	.sectionflags	@""
	.align	16
	.zero		1024


//--------------------- .nv.shared._ZN5flash24flash_fwd_splitkv_kernelI23Flash_fwd_kernel_traitsILi64ELi64ELi256ELi4ELb0ELb0EN7cutlass10bfloat16_tE19Flash_kernel_traitsILi64ELi64ELi256ELi4ES3_EELb1ELb0ELb1ELb0ELb0ELb0ELb1ELb0EEEvNS_16Flash_fwd_paramsE --------------------------
	.section	.nv.shared._ZN5flash24flash_fwd_splitkv_kernelI23Flash_fwd_kernel_traitsILi64ELi64ELi256ELi4ELb0ELb0EN7cutlass10bfloat16_tE19Flash_kernel_traitsILi64ELi64ELi256ELi4ES3_EELb1ELb0ELb1ELb0ELb0ELb0ELb1ELb0EEEvNS_16Flash_fwd_paramsE,"aw",@nobits
	.sectionflags	@""
	.align	16
	.zero		1024


//--------------------- .nv.shared._ZN5flash24flash_fwd_splitkv_kernelI23Flash_fwd_kernel_traitsILi64ELi64ELi256ELi4ELb0ELb0EN7cutlass10bfloat16_tE19Flash_kernel_traitsILi64ELi64ELi256ELi4ES3_EELb1ELb0ELb1ELb0ELb0ELb1ELb1ELb0EEEvNS_16Flash_fwd_paramsE --------------------------
	.section	.nv.shared._ZN5flash24flash_fwd_splitkv_kernelI23Flash_fwd_kernel_traitsILi64ELi64ELi256ELi4ELb0ELb0EN7cutlass10bfloat16_tE19Flash_kernel_traitsILi64ELi64ELi256ELi4ES3_EELb1ELb0ELb1ELb0ELb0ELb1ELb1ELb0EEEvNS_16Flash_fwd_paramsE,"aw",@nobits
	.sectionflags	@""
	.align	16
	.zero		1024


//--------------------- .nv.shared._ZN5flash24flash_fwd_splitkv_kernelI23Flash_fwd_kernel_traitsILi64ELi64ELi256ELi4ELb0ELb0EN7cutlass10bfloat16_tE19Flash_kernel_traitsILi64ELi64ELi256ELi4ES3_EELb1ELb0ELb0ELb0ELb1ELb0ELb1ELb1EEEvNS_16Flash_fwd_paramsE --------------------------
	.section	.nv.shared._ZN5flash24flash_fwd_splitkv_kernelI23Flash_fwd_kernel_traitsILi64ELi64ELi256ELi4ELb0ELb0EN7cutlass10bfloat16_tE19Flash_kernel_traitsILi64ELi64ELi256ELi4ES3_EELb1ELb0ELb0ELb0ELb1ELb0ELb1ELb1EEEvNS_16Flash_fwd_paramsE,"aw",@nobits
	.sectionflags	@""
	.align	16
	.zero		1024


//--------------------- .nv.shared._ZN5flash24flash_fwd_splitkv_kernelI23Flash_fwd_kernel_traitsILi64ELi64ELi256ELi4ELb0ELb0EN7cutlass10bfloat16_tE19Flash_kernel_traitsILi64ELi64ELi256ELi4ES3_EELb1ELb0ELb0ELb0ELb1ELb1ELb1ELb1EEEvNS_16Flash_fwd_paramsE --------------------------
	.section	.nv.shared._ZN5flash24flash_fwd_splitkv_kernelI23Flash_fwd_kernel_traitsILi64ELi64ELi256ELi4ELb0ELb0EN7cutlass10bfloat16_tE19Flash_kernel_traitsILi64ELi64ELi256ELi4ES3_EELb1ELb0ELb0ELb0ELb1ELb1ELb1ELb1EEEvNS_16Flash_fwd_paramsE,"aw",@nobits
	.sectionflags	@""
	.align	16
	.zero		1024


//--------------------- .nv.shared._ZN5flash24flash_fwd_splitkv_kernelI23Flash_fwd_kernel_traitsILi64ELi64ELi256ELi4ELb0ELb0EN7cutlass10bfloat16_tE19Flash_kernel_traitsILi64ELi64ELi256ELi4ES3_EELb1ELb0ELb1ELb0ELb0ELb0ELb1ELb1EEEvNS_16Flash_fwd_paramsE --------------------------
	.section	.nv.shared._ZN5flash24flash_fwd_splitkv_kernelI23Flash_fwd_kernel_traitsILi64ELi64ELi256ELi4ELb0ELb0EN7cutlass10bfloat16_tE19Flash_kernel_traitsILi64ELi64ELi256ELi4ES3_EELb1ELb0ELb1ELb0ELb0ELb0ELb1ELb1EEEvNS_16Flash_fwd_paramsE,"aw",@nobits
	.sectionflags	@""
	.align	16
	.zero		1024


//--------------------- .nv.shared._ZN5flash24flash_fwd_splitkv_kernelI23Flash_fwd_kernel_traitsILi64ELi64ELi256ELi4ELb0ELb0EN7cutlass10bfloat16_tE19Flash_kernel_traitsILi64ELi64ELi256ELi4ES3_EELb1ELb0ELb1ELb0ELb0ELb1ELb1ELb1EEEvNS_16Flash_fwd_paramsE --------------------------
	.section	.nv.shared._ZN5flash24flash_fwd_splitkv_kernelI23Flash_fwd_kernel_traitsILi64ELi64ELi256ELi4ELb0ELb0EN7cutlass10bfloat16_tE19Flash_kernel_traitsILi64ELi64ELi256ELi4ES3_EELb1ELb0ELb1ELb0ELb0ELb1ELb1ELb1EEEvNS_16Flash_fwd_paramsE,"aw",@nobits
	.sectionflags	@""
	.align	16
	.zero		1024


//--------------------- .nv.shared._ZN5flash32flash_fwd_splitkv_combine_kernelI23Flash_fwd_kernel_traitsILi64ELi64ELi128ELi4ELb0ELb0EN7cutlass10bfloat16_tE19Flash_kernel_traitsILi64ELi64ELi128ELi4ES3_EELi8ELi7ELb0EEEvNS_16Flash_fwd_paramsE --------------------------
	.section	.nv.shared._ZN5flash32flash_fwd_splitkv_combine_kernelI23Flash_fwd_kernel_traitsILi64ELi64ELi128ELi4ELb0ELb0EN7cutlass10bfloat16_tE19Flash_kernel_traitsILi64ELi64ELi128ELi4ES3_EELi8ELi7ELb0EEEvNS_16Flash_fwd_paramsE,"aw",@nobits
	.sectionflags	@""
	.align	16
.nv.shared._ZN5flash32flash_fwd_splitkv_combine_kernelI23Flash_fwd_kernel_traitsILi64ELi64ELi128ELi4ELb0ELb0EN7cutlass10bfloat16_tE19Flash_kernel_traitsILi64ELi64ELi128ELi4ES3_EELi8ELi7ELb0EEEvNS_16Flash_fwd_paramsE:
	.zero		5632


//--------------------- .nv.shared._ZN5flash32flash_fwd_splitkv_combine_kernelI23Flash_fwd_kernel_traitsILi64ELi64ELi128ELi4ELb0ELb0EN7cutlass10bfloat16_tE19Flash_kernel_traitsILi64ELi64ELi128ELi4ES3_EELi8ELi6ELb0EEEvNS_16Flash_fwd_paramsE --------------------------
	.section	.nv.shared._ZN5flash32flash_fwd_splitkv_combine_kernelI23Flash_fwd_kernel_traitsILi64ELi64ELi128ELi4ELb0ELb0EN7cutlass10bfloat16_tE19Flash_kernel_traitsILi64ELi64ELi128ELi4ES3_EELi8ELi6ELb0EEEvNS_16Flash_fwd_paramsE,"aw",@nobits
	.sectionflags	@""
	.align	16
.nv.shared._ZN5flash32flash_fwd_splitkv_combine_kernelI23Flash_fwd_kernel_traitsILi64ELi64ELi128ELi4ELb0ELb0EN7cutlass10bfloat16_tE19Flash_kernel_traitsILi64ELi64ELi128ELi4ES3_EELi8ELi6ELb0EEEvNS_16Flash_fwd_paramsE:
	.zero		3328


//--------------------- .nv.shared._ZN5flash32flash_fwd_splitkv_combine_kernelI23Flash_fwd_kernel_traitsILi64ELi64ELi128ELi4ELb0ELb0EN7cutlass10bfloat16_tE19Flash_kernel_traitsILi64ELi64ELi128ELi4ES3_EELi8ELi5ELb0EEEvNS_16Flash_fwd_paramsE --------------------------
	.section	.nv.shared._ZN5flash32flash_fwd_splitkv_combine_kernelI23Flash_fwd_kernel_traitsILi64ELi64ELi128ELi4ELb0ELb0EN7cutlass10bfloat16_tE19Flash_kernel_traitsILi64ELi64ELi128ELi4ES3_EELi8ELi5ELb0EEEvNS_16Flash_fwd_paramsE,"aw",@nobits
	.sectionflags	@""
	.align	16
.nv.shared._ZN5flash32flash_fwd_splitkv_combine_kernelI23Flash_fwd_kernel_traitsILi64ELi64ELi128ELi4ELb0ELb0EN7cutlass10bfloat16_tE19Flash_kernel_traitsILi64ELi64ELi128ELi4ES3_EELi8ELi5ELb0EEEvNS_16Flash_fwd_paramsE:
	.zero		2176


//--------------------- .nv.shared._ZN5flash32flash_fwd_splitkv_combine_kernelI23Flash_fwd_kernel_traitsILi64ELi64ELi128ELi4ELb0ELb0EN7cutlass10bfloat16_tE19Flash_kernel_traitsILi64ELi64ELi128ELi4ES3_EELi8ELi4ELb0EEEvNS_16Flash_fwd_paramsE --------------------------
	.section	.nv.shared._ZN5flash32flash_fwd_splitkv_combine_kernelI23Flash_fwd_kernel_traitsILi64ELi64ELi128ELi4ELb0ELb0EN7cutlass10bfloat16_tE19Flash_kernel_traitsILi64ELi64ELi128ELi4ES3_EELi8ELi4ELb0EEEvNS_16Flash_fwd_paramsE,"aw",@nobits
	.sectionflags	@""
	.align	16
.nv.shared._ZN5flash32flash_fwd_splitkv_combine_kernelI23Flash_fwd_kernel_traitsILi64ELi64ELi128ELi4ELb0ELb0EN7cutlass10bfloat16_tE19Flash_kernel_traitsILi64ELi64ELi128ELi4ES3_EELi8ELi4ELb0EEEvNS_16Flash_fwd_paramsE:
	.zero		1600


//--------------------- .nv.shared._ZN5flash32flash_fwd_splitkv_combine_kernelI23Flash_fwd_kernel_traitsILi64ELi64ELi128ELi4ELb0ELb0EN7cutlass10bfloat16_tE19Flash_kernel_traitsILi64ELi64ELi128ELi4ES3_EELi8ELi3ELb0EEEvNS_16Flash_fwd_paramsE --------------------------
	.section	.nv.shared._ZN5flash32flash_fwd_splitkv_combine_kernelI23Flash_fwd_kernel_traitsILi64ELi64ELi128ELi4ELb0ELb0EN7cutlass10bfloat16_tE19Flash_kernel_traitsILi64ELi64ELi128ELi4ES3_EELi8ELi3ELb0EEEvNS_16Flash_fwd_paramsE,"aw",@nobits
	.sectionflags	@""
	.align	16
.nv.shared._ZN5flash32flash_fwd_splitkv_combine_kernelI23Flash_fwd_kernel_traitsILi64ELi64ELi128ELi4ELb0ELb0EN7cutlass10bfloat16_tE19Flash_kernel_traitsILi64ELi64ELi128ELi4ES3_EELi8ELi3ELb0EEEvNS_16Flash_fwd_paramsE:
	.zero		1312


//--------------------- .nv.shared._ZN5flash32flash_fwd_splitkv_combine_kernelI23Flash_fwd_kernel_traitsILi64ELi64ELi128ELi4ELb0ELb0EN7cutlass10bfloat16_tE19Flash_kernel_traitsILi64ELi64ELi128ELi4ES3_EELi8ELi2ELb0EEEvNS_16Flash_fwd_paramsE --------------------------
	.section	.nv.shared._ZN5flash32flash_fwd_splitkv_combine_kernelI23Flash_fwd_kernel_traitsILi64ELi64ELi128ELi4ELb0ELb0EN7cutlass10bfloat16_tE19Flash_kernel_traitsILi64ELi64ELi128ELi4ES3_EELi8ELi2ELb0EEEvNS_16Flash_fwd_paramsE,"aw",@nobits
	.sectionflags	@""
	.align	16
.nv.shared._ZN5flash32flash_fwd_splitkv_combine_kernelI23Flash_fwd_kernel_traitsILi64ELi64ELi128ELi4ELb0ELb0EN7cutlass10bfloat16_tE19Flash_kernel_traitsILi64ELi64ELi128ELi4ES3_EELi8ELi2ELb0EEEvNS_16Flash_fwd_paramsE:
	.zero		1168


//--------------------- .nv.shared._ZN5flash32flash_fwd_splitkv_combine_kernelI23Flash_fwd_kernel_traitsILi64ELi64ELi128ELi4ELb0ELb0EN7cutlass10bfloat16_tE19Flash_kernel_traitsILi64ELi64ELi128ELi4ES3_EELi8ELi1ELb0EEEvNS_16Flash_fwd_paramsE --------------------------
	.section	.nv.shared._ZN5flash32flash_fwd_splitkv_combine_kernelI23Flash_fwd_kernel_traitsILi64ELi64ELi128ELi4ELb0ELb0EN7cutlass10bfloat16_tE19Flash_kernel_traitsILi64ELi64ELi128ELi4ES3_EELi8ELi1ELb0EEEvNS_16Flash_fwd_paramsE,"aw",@nobits
	.sectionflags	@""
	.align	16
.nv.shared._ZN5flash32flash_fwd_splitkv_combine_kernelI23Flash_fwd_kernel_traitsILi64ELi64ELi128ELi4ELb0ELb0EN7cutlass10bfloat16_tE19Flash_kernel_traitsILi64ELi64ELi128ELi4ES3_EELi8ELi1ELb0EEEvNS_16Flash_fwd_paramsE:
	.zero		1104


//--------------------- .nv.shared._ZN5flash32flash_fwd_splitkv_combine_kernelI23Flash_fwd_kernel_traitsILi64ELi64ELi128ELi4ELb0ELb0EN7cutlass10bfloat16_tE19Flash_kernel_traitsILi64ELi64ELi128ELi4ES3_EELi8ELi7ELb1EEEvNS_16Flash_fwd_paramsE --------------------------
	.section	.nv.shared._ZN5flash32flash_fwd_splitkv_combine_kernelI23Flash_fwd_kernel_traitsILi64ELi64ELi128ELi4ELb0ELb0EN7cutlass10bfloat16_tE19Flash_kernel_traitsILi64ELi64ELi128ELi4ES3_EELi8ELi7ELb1EEEvNS_16Flash_fwd_paramsE,"aw",@nobits
	.sectionflags	@""
	.align	16
.nv.shared._ZN5flash32flash_fwd_splitkv_combine_kernelI23Flash_fwd_kernel_traitsILi64ELi64ELi128ELi4ELb0ELb0EN7cutlass10bfloat16_tE19Flash_kernel_traitsILi64ELi64ELi128ELi4ES3_EELi8ELi7ELb1EEEvNS_16Flash_fwd_paramsE:
	.zero		5632


//--------------------- .nv.shared._ZN5flash32flash_fwd_splitkv_combine_kernelI23Flash_fwd_kernel_traitsILi64ELi64ELi128ELi4ELb0ELb0EN7cutlass10bfloat16_tE19Flash_kernel_traitsILi64ELi64ELi128ELi4ES3_EELi8ELi6ELb1EEEvNS_16Flash_fwd_paramsE --------------------------
	.section	.nv.shared._ZN5flash32flash_fwd_splitkv_combine_kernelI23Flash_fwd_kernel_traitsILi64ELi64ELi128ELi4ELb0ELb0EN7cutlass10bfloat16_tE19Flash_kernel_traitsILi64ELi64ELi128ELi4ES3_EELi8ELi6ELb1EEEvNS_16Flash_fwd_paramsE,"aw",@nobits
	.sectionflags	@""
	.align	16
.nv.shared._ZN5flash32flash_fwd_splitkv_combine_kernelI23Flash_fwd_kernel_traitsILi64ELi64ELi128ELi4ELb0ELb0EN7cutlass10bfloat16_tE19Flash_kernel_traitsILi64ELi64ELi128ELi4ES3_EELi8ELi6ELb1EEEvNS_16Flash_fwd_paramsE:
	.zero		3328


//--------------------- .nv.shared._ZN5flash32flash_fwd_splitkv_combine_kernelI23Flash_fwd_kernel_traitsILi64ELi64ELi128ELi4ELb0ELb0EN7cutlass10bfloat16_tE19Flash_kernel_traitsILi64ELi64ELi128ELi4ES3_EELi8ELi5ELb1EEEvNS_16Flash_fwd_paramsE --------------------------
	.section	.nv.shared._ZN5flash32flash_fwd_splitkv_combine_kernelI23Flash_fwd_kernel_traitsILi64ELi64ELi128ELi4ELb0ELb0EN7cutlass10bfloat16_tE19Flash_kernel_traitsILi64ELi64ELi128ELi4ES3_EELi8ELi5ELb1EEEvNS_16Flash_fwd_paramsE,"aw",@nobits
	.sectionflags	@""
	.align	16
.nv.shared._ZN5flash32flash_fwd_splitkv_combine_kernelI23Flash_fwd_kernel_traitsILi64ELi64ELi128ELi4ELb0ELb0EN7cutlass10bfloat16_tE19Flash_kernel_traitsILi64ELi64ELi128ELi4ES3_EELi8ELi5ELb1EEEvNS_16Flash_fwd_paramsE:
	.zero		2176


//--------------------- .nv.shared._ZN5flash32flash_fwd_splitkv_combine_kernelI23Flash_fwd_kernel_traitsILi64ELi64ELi128ELi4ELb0ELb0EN7cutlass10bfloat16_tE19Flash_kernel_traitsILi64ELi64ELi128ELi4ES3_EELi8ELi4ELb1EEEvNS_16Flash_fwd_paramsE --------------------------
	.section	.nv.shared._ZN5flash32flash_fwd_splitkv_combine_kernelI23Flash_fwd_kernel_traitsILi64ELi64ELi128ELi4ELb0ELb0EN7cutlass10bfloat16_tE19Flash_kernel_traitsILi64ELi64ELi128ELi4ES3_EELi8ELi4ELb1EEEvNS_16Flash_fwd_paramsE,"aw",@nobits
	.sectionflags	@""
	.align	16
.nv.shared._ZN5flash32flash_fwd_splitkv_combine_kernelI23Flash_fwd_kernel_traitsILi64ELi64ELi128ELi4ELb0ELb0EN7cutlass10bfloat16_tE19Flash_kernel_traitsILi64ELi64ELi128ELi4ES3_EELi8ELi4ELb1EEEvNS_16Flash_fwd_paramsE:
	.zero		1600


//--------------------- .nv.shared._ZN5flash32flash_fwd_splitkv_combine_kernelI23Flash_fwd_kernel_traitsILi64ELi64ELi128ELi4ELb0ELb0EN7cutlass10bfloat16_tE19Flash_kernel_traitsILi64ELi64ELi128ELi4ES3_EELi8ELi3ELb1EEEvNS_16Flash_fwd_paramsE --------------------------
	.section	.nv.shared._ZN5flash32flash_fwd_splitkv_combine_kernelI23Flash_fwd_kernel_traitsILi64ELi64ELi128ELi4ELb0ELb0EN7cutlass10bfloat16_tE19Flash_kernel_traitsILi64ELi64ELi128ELi4ES3_EELi8ELi3ELb1EEEvNS_16Flash_fwd_paramsE,"aw",@nobits
	.sectionflags	@""
	.align	16
.nv.shared._ZN5flash32flash_fwd_splitkv_combine_kernelI23Flash_fwd_kernel_traitsILi64ELi64ELi128ELi4ELb0ELb0EN7cutlass10bfloat16_tE19Flash_kernel_traitsILi64ELi64ELi128ELi4ES3_EELi8ELi3ELb1EEEvNS_16Flash_fwd_paramsE:
	.zero		1312


//--------------------- .nv.shared._ZN5flash32flash_fwd_splitkv_combine_kernelI23Flash_fwd_kernel_traitsILi64ELi64ELi128ELi4ELb0ELb0EN7cutlass10bfloat16_tE19Flash_kernel_traitsILi64ELi64ELi128ELi4ES3_EELi8ELi2ELb1EEEvNS_16Flash_fwd_paramsE --------------------------
	.section	.nv.shared._ZN5flash32flash_fwd_splitkv_combine_kernelI23Flash_fwd_kernel_traitsILi64ELi64ELi128ELi4ELb0ELb0EN7cutlass10bfloat16_tE19Flash_kernel_traitsILi64ELi64ELi128ELi4ES3_EELi8ELi2ELb1EEEvNS_16Flash_fwd_paramsE,"aw",@nobits
	.sectionflags	@""
	.align	16
.nv.shared._ZN5flash32flash_fwd_splitkv_combine_kernelI23Flash_fwd_kernel_traitsILi64ELi64ELi128ELi4ELb0ELb0EN7cutlass10bfloat16_tE19Flash_kernel_traitsILi64ELi64ELi128ELi4ES3_EELi8ELi2ELb1EEEvNS_16Flash_fwd_paramsE:
	.zero		1168


//--------------------- .nv.shared._ZN5flash32flash_fwd_splitkv_combine_kernelI23Flash_fwd_kernel_traitsILi64ELi64ELi128ELi4ELb0ELb0EN7cutlass10bfloat16_tE19Flash_kernel_traitsILi64ELi64ELi128ELi4ES3_EELi8ELi1ELb1EEEvNS_16Flash_fwd_paramsE --------------------------
	.section	.nv.shared._ZN5flash32flash_fwd_splitkv_combine_kernelI23Flash_fwd_kernel_traitsILi64ELi64ELi128ELi4ELb0ELb0EN7cutlass10bfloat16_tE19Flash_kernel_traitsILi64ELi64ELi128ELi4ES3_EELi8ELi1ELb1EEEvNS_16Flash_fwd_paramsE,"aw",@nobits
	.sectionflags	@""
	.align	16
.nv.shared._ZN5flash32flash_fwd_splitkv_combine_kernelI23Flash_fwd_kernel_traitsILi64ELi64ELi128ELi4ELb0ELb0EN7cutlass10bfloat16_tE19Flash_kernel_traitsILi64ELi64ELi128ELi4ES3_EELi8ELi1ELb1EEEvNS_16Flash_fwd_paramsE:
	.zero		1104


//--------------------- .nv.shared._ZN5flash24flash_fwd_splitkv_kernelI23Flash_fwd_kernel_traitsILi64ELi64ELi128ELi4ELb0ELb0EN7cutlass10bfloat16_tE19Flash_kernel_traitsILi64ELi64ELi128ELi4ES3_EELb1ELb0ELb0ELb0ELb0ELb0ELb0ELb0EEEvNS_16Flash_fwd_paramsE --------------------------
	.section	.nv.shared._ZN5flash24flash_fwd_splitkv_kernelI23Flash_fwd_kernel_traitsILi64ELi64ELi128ELi4ELb0ELb0EN7cutlass10bfloat16_tE19Flash_kernel_traitsILi64ELi64ELi128ELi4ES3_EELb1ELb0ELb0ELb0ELb0ELb0ELb0ELb0EEEvNS_16Flash_fwd_paramsE,"aw",@nobits
	.sectionflags	@""
	.align	16
	.zero		1024


//--------------------- .nv.shared._ZN5flash24flash_fwd_splitkv_kernelI23Flash_fwd_kernel_traitsILi64ELi64ELi128ELi4ELb0ELb0EN7cutlass10bfloat16_tE19Flash_kernel_traitsILi64ELi64ELi128ELi4ES3_EELb1ELb0ELb0ELb0ELb0ELb1ELb0ELb0EEEvNS_16Flash_fwd_paramsE --------------------------
	.section	.nv.shared._ZN5flash24flash_fwd_splitkv_kernelI23Flash_fwd_kernel_traitsILi64ELi64ELi128ELi4ELb0ELb0EN7cutlass10bfloat16_tE19Flash_kernel_traitsILi64ELi64ELi128ELi4ES3_EELb1ELb0ELb0ELb0ELb0ELb1ELb0ELb0EEEvNS_16Flash_fwd_paramsE,"aw",@nobits
	.sectionflags	@""
	.align	16
	.zero		1024


//--------------------- .nv.shared._ZN5flash24flash_fwd_splitkv_kernelI23Flash_fwd_kernel_traitsILi64ELi64ELi128ELi4ELb0ELb0EN7cutlass10bfloat16_tE19Flash_kernel_traitsILi64ELi64ELi128ELi4ES3_EELb1ELb0ELb0ELb0ELb0ELb0ELb0ELb1EEEvNS_16Flash_fwd_paramsE --------------------------
	.section	.nv.shared._ZN5flash24flash_fwd_splitkv_kernelI23Flash_fwd_kernel_traitsILi64ELi64ELi128ELi4ELb0ELb0EN7cutlass10bfloat16_tE19Flash_kernel_traitsILi64ELi64ELi128ELi4ES3_EELb1ELb0ELb0ELb0ELb0ELb0ELb0ELb1EEEvNS_16Flash_fwd_paramsE,"aw",@nobits
	.sectionflags	@""
	.align	16
	.zero		1024


//--------------------- .nv.shared._ZN5flash24flash_fwd_splitkv_kernelI23Flash_fwd_kernel_traitsILi64ELi64ELi128ELi4ELb0ELb0EN7cutlass10bfloat16_tE19Flash_kernel_traitsILi64ELi64ELi128ELi4ES3_EELb1ELb0ELb0ELb0ELb0ELb1ELb0ELb1EEEvNS_16Flash_fwd_paramsE --------------------------
	.section	.nv.shared._ZN5flash24flash_fwd_splitkv_kernelI23Flash_fwd_kernel_traitsILi64ELi64ELi128ELi4ELb0ELb0EN7cutlass10bfloat16_tE19Flash_kernel_traitsILi64ELi64ELi128ELi4ES3_EELb1ELb0ELb0ELb0ELb0ELb1ELb0ELb1EEEvNS_16Flash_fwd_paramsE,"aw",@nobits
	.sectionflags	@""
	.align	16
	.zero		1024


//--------------------- .nv.shared._ZN5flash24flash_fwd_splitkv_kernelI23Flash_fwd_kernel_traitsILi64ELi64ELi128ELi4ELb0ELb0EN7cutlass10bfloat16_tE19Flash_kernel_traitsILi64ELi64ELi128ELi4ES3_EELb1ELb0ELb0ELb0ELb0ELb0ELb1ELb0EEEvNS_16Flash_fwd_paramsE --------------------------
	.section	.nv.shared._ZN5flash24flash_fwd_splitkv_kernelI23Flash_fwd_kernel_traitsILi64ELi64ELi128ELi4ELb0ELb0EN7cutlass10bfloat16_tE19Flash_kernel_traitsILi64ELi64ELi128ELi4ES3_EELb1ELb0ELb0ELb0ELb0ELb0ELb1ELb0EEEvNS_16Flash_fwd_paramsE,"aw",@nobits
	.sectionflags	@""
	.align	16
	.zero		1024


//--------------------- .nv.shared._ZN5flash24flash_fwd_splitkv_kernelI23Flash_fwd_kernel_traitsILi64ELi64ELi128ELi4ELb0ELb0EN7cutlass10bfloat16_tE19Flash_kernel_traitsILi64ELi64ELi128ELi4ES3_EELb1ELb0ELb0ELb0ELb0ELb1ELb1ELb0EEEvNS_16Flash_fwd_paramsE --------------------------
	.section	.nv.shared._ZN5flash24flash_fwd_splitkv_kernelI23Flash_fwd_kernel_traitsILi64ELi64ELi128ELi4ELb0ELb0EN7cutlass10bfloat16_tE19Flash_kernel_traitsILi64ELi64ELi128ELi4ES3_EELb1ELb0ELb0ELb0ELb0ELb1ELb1ELb0EEEvNS_16Flash_fwd_paramsE,"aw",@nobits
	.sectionflags	@""
	.align	16
	.zero		1024


//--------------------- .nv.shared._ZN5flash24flash_fwd_splitkv_kernelI23Flash_fwd_kernel_traitsILi64ELi64ELi128ELi4ELb0ELb0EN7cutlass10bfloat16_tE19Flash_kernel_traitsILi64ELi64ELi128ELi4ES3_EELb1ELb0ELb0ELb0ELb0ELb0ELb1ELb1EEEvNS_16Flash_fwd_paramsE --------------------------
	.section	.nv.shared._ZN5flash24flash_fwd_splitkv_kernelI23Flash_fwd_kernel_traitsILi64ELi64ELi128ELi4ELb0ELb0EN7cutlass10bfloat16_tE19Flash_kernel_traitsILi64ELi64ELi128ELi4ES3_EELb1ELb0ELb0ELb0ELb0ELb0ELb1ELb1EEEvNS_16Flash_fwd_paramsE,"aw",@nobits
	.sectionflags	@""
	.align	16
	.zero		1024


//--------------------- .nv.shared._ZN5flash24flash_fwd_splitkv_kernelI23Flash_fwd_kernel_traitsILi64ELi64ELi128ELi4ELb0ELb0EN7cutlass10bfloat16_tE19Flash_kernel_traitsILi64ELi64ELi128ELi4ES3_EELb1ELb0ELb0ELb0ELb0ELb1ELb1ELb1EEEvNS_16Flash_fwd_paramsE --------------------------
	.section	.nv.shared._ZN5flash24flash_fwd_splitkv_kernelI23Flash_fwd_kernel_traitsILi64ELi64ELi128ELi4ELb0ELb0EN7cutlass10bfloat16_tE19Flash_kernel_traitsILi64ELi64ELi128ELi4ES3_EELb1ELb0ELb0ELb0ELb0ELb1ELb1ELb1EEEvNS_16Flash_fwd_paramsE,"aw",@nobits
	.sectionflags	@""
	.align	16
	.zero		1024


//--------------------- .nv.shared._ZN5flash24flash_fwd_splitkv_kernelI23Flash_fwd_kernel_traitsILi64ELi64ELi128ELi4ELb0ELb0EN7cutlass10bfloat16_tE19Flash_kernel_traitsILi64ELi64ELi128ELi4ES3_EELb1ELb0ELb0ELb1ELb1ELb0ELb0ELb0EEEvNS_16Flash_fwd_paramsE --------------------------
	.section	.nv.shared._ZN5flash24flash_fwd_splitkv_kernelI23Flash_fwd_kernel_traitsILi64ELi64ELi128ELi4ELb0ELb0EN7cutlass10bfloat16_tE19Flash_kernel_traitsILi64ELi64ELi128ELi4ES3_EELb1ELb0ELb0ELb1ELb1ELb0ELb0ELb0EEEvNS_16Flash_fwd_paramsE,"aw",@nobits
	.sectionflags	@""
	.align	16
	.zero		1024


//--------------------- .nv.shared._ZN5flash24flash_fwd_splitkv_kernelI23Flash_fwd_kernel_traitsILi64ELi64ELi128ELi4ELb0ELb0EN7cutlass10bfloat16_tE19Flash_kernel_traitsILi64ELi64ELi128ELi4ES3_EELb1ELb0ELb0ELb1ELb1ELb1ELb0ELb0EEEvNS_16Flash_fwd_paramsE --------------------------
	.section	.nv.shared._ZN5flash24flash_fwd_splitkv_kernelI23Flash_fwd_kernel_traitsILi64ELi64ELi128ELi4ELb0ELb0EN7cutlass10bfloat16_tE19Flash_kernel_traitsILi64ELi64ELi128ELi4ES3_EELb1ELb0ELb0ELb1ELb1ELb1ELb0ELb0EEEvNS_16Flash_fwd_paramsE,"aw",@nobits
	.sectionflags	@""
	.align	16
	.zero		1024


//--------------------- .nv.shared._ZN5flash24flash_fwd_splitkv_kernelI23Flash_fwd_kernel_traitsILi64ELi64ELi128ELi4ELb0ELb0EN7cutlass10bfloat16_tE19Flash_kernel_traitsILi64ELi64ELi128ELi4ES3_EELb1ELb0ELb0ELb1ELb1ELb0ELb1ELb0EEEvNS_16Flash_fwd_paramsE --------------------------
	.section	.nv.shared._ZN5flash24flash_fwd_splitkv_kernelI23Flash_fwd_kernel_traitsILi64ELi64ELi128ELi4ELb0ELb0EN7cutlass10bfloat16_tE19Flash_kernel_traitsILi64ELi64ELi128ELi4ES3_EELb1ELb0ELb0ELb1ELb1ELb0ELb1ELb0EEEvNS_16Flash_fwd_paramsE,"aw",@nobits
	.sectionflags	@""
	.align	16
	.zero		1024


//--------------------- .nv.shared._ZN5flash24flash_fwd_splitkv_kernelI23Flash_fwd_kernel_traitsILi64ELi64ELi128ELi4ELb0ELb0EN7cutlass10bfloat16_tE19Flash_kernel_traitsILi64ELi64ELi128ELi4ES3_EELb1ELb0ELb0ELb1ELb1ELb1ELb1ELb0EEEvNS_16Flash_fwd_paramsE --------------------------
	.section	.nv.shared._ZN5flash24flash_fwd_splitkv_kernelI23Flash_fwd_kernel_traitsILi64ELi64ELi128ELi4ELb0ELb0EN7cutlass10bfloat16_tE19Flash_kernel_traitsILi64ELi64ELi128ELi4ES3_EELb1ELb0ELb0ELb1ELb1ELb1ELb1ELb0EEEvNS_16Flash_fwd_paramsE,"aw",@nobits
	.sectionflags	@""
	.align	16
	.zero		1024


//--------------------- .nv.shared._ZN5flash24flash_fwd_splitkv_kernelI23Flash_fwd_kernel_traitsILi64ELi64ELi128ELi4ELb0ELb0EN7cutlass10bfloat16_tE19Flash_kernel_traitsILi64ELi64ELi128ELi4ES3_EELb1ELb0ELb0ELb0ELb1ELb0ELb0ELb0EEEvNS_16Flash_fwd_paramsE --------------------------
	.section	.nv.shared._ZN5flash24flash_fwd_splitkv_kernelI23Flash_fwd_kernel_traitsILi64ELi64ELi128ELi4ELb0ELb0EN7cutlass10bfloat16_tE19Flash_kernel_traitsILi64ELi64ELi128ELi4ES3_EELb1ELb0ELb0ELb0ELb1ELb0ELb0ELb0EEEvNS_16Flash_fwd_paramsE,"aw",@nobits
	.sectionflags	@""
	.align	16
	.zero		1024


//--------------------- .nv.shared._ZN5flash24flash_fwd_splitkv_kernelI23Flash_fwd_kernel_traitsILi64ELi64ELi128ELi4ELb0ELb0EN7cutlass10bfloat16_tE19Flash_kernel_traitsILi64ELi64ELi128ELi4ES3_EELb1ELb0ELb0ELb0ELb1ELb1ELb0ELb0EEEvNS_16Flash_fwd_paramsE --------------------------
	.section	.nv.shared._ZN5flash24flash_fwd_splitkv_kernelI23Flash_fwd_kernel_traitsILi64ELi64ELi128ELi4ELb0ELb0EN7cutlass10bfloat16_tE19Flash_kernel_traitsILi64ELi64ELi128ELi4ES3_EELb1ELb0ELb0ELb0ELb1ELb1ELb0ELb0EEEvNS_16Flash_fwd_paramsE,"aw",@nobits
	.sectionflags	@""
	.align	16
	.zero		1024


//--------------------- .nv.shared._ZN5flash24flash_fwd_splitkv_kernelI23Flash_fwd_kernel_traitsILi64ELi64ELi128ELi4ELb0ELb0EN7cutlass10bfloat16_tE19Flash_kernel_traitsILi64ELi64ELi128ELi4ES3_EELb1ELb0ELb1ELb0ELb0ELb0ELb0ELb0EEEvNS_16Flash_fwd_paramsE --------------------------
	.section	.nv.shared._ZN5flash24flash_fwd_splitkv_kernelI23Flash_fwd_kernel_traitsILi64ELi64ELi128ELi4ELb0ELb0EN7cutlass10bfloat16_tE19Flash_kernel_traitsILi64ELi64ELi128ELi4ES3_EELb1ELb0ELb1ELb0ELb0ELb0ELb0ELb0EEEvNS_16Flash_fwd_paramsE,"aw",@nobits
	.sectionflags	@""
	.align	16
	.zero		1024


//--------------------- .nv.shared._ZN5flash24flash_fwd_splitkv_kernelI23Flash_fwd_kernel_traitsILi64ELi64ELi128ELi4ELb0ELb0EN7cutlass10bfloat16_tE19Flash_kernel_traitsILi64ELi64ELi128ELi4ES3_EELb1ELb0ELb1ELb0ELb0ELb1ELb0ELb0EEEvNS_16Flash_fwd_paramsE --------------------------
	.section	.nv.shared._ZN5flash24flash_fwd_splitkv_kernelI23Flash_fwd_kernel_traitsILi64ELi64ELi128ELi4ELb0ELb0EN7cutlass10bfloat16_tE19Flash_kernel_traitsILi64ELi64ELi128ELi4ES3_EELb1ELb0ELb1ELb0ELb0ELb1ELb0ELb0EEEvNS_16Flash_fwd_paramsE,"aw",@nobits
	.sectionflags	@""
	.align	16
	.zero		1024


//--------------------- .nv.shared._ZN5flash24flash_fwd_splitkv_kernelI23Flash_fwd_kernel_traitsILi64ELi64ELi128ELi4ELb0ELb0EN7cutlass10bfloat16_tE19Flash_kernel_traitsILi64ELi64ELi128ELi4ES3_EELb1ELb0ELb0ELb0ELb1ELb0ELb0ELb1EEEvNS_16Flash_fwd_paramsE --------------------------
	.section	.nv.shared._ZN5flash24flash_fwd_splitkv_kernelI23Flash_fwd_kernel_traitsILi64ELi64ELi128ELi4ELb0ELb0EN7cutlass10bfloat16_tE19Flash_kernel_traitsILi64ELi64ELi128ELi4ES3_EELb1ELb0ELb0ELb0ELb1ELb0ELb0ELb1EEEvNS_16Flash_fwd_paramsE,"aw",@nobits
	.sectionflags	@""
	.align	16
	.zero		1024


//--------------------- .nv.shared._ZN5flash24flash_fwd_splitkv_kernelI23Flash_fwd_kernel_traitsILi64ELi64ELi128ELi4ELb0ELb0EN7cutlass10bfloat16_tE19Flash_kernel_traitsILi64ELi64ELi128ELi4ES3_EELb1ELb0ELb0ELb0ELb1ELb1ELb0ELb1EEEvNS_16Flash_fwd_paramsE --------------------------
	.section	.nv.shared._ZN5flash24flash_fwd_splitkv_kernelI23Flash_fwd_kernel_traitsILi64ELi64ELi128ELi4ELb0ELb0EN7cutlass10bfloat16_tE19Flash_kernel_traitsILi64ELi64ELi128ELi4ES3_EELb1ELb0ELb0ELb0ELb1ELb1ELb0ELb1EEEvNS_16Flash_fwd_paramsE,"aw",@nobits
	.sectionflags	@""
	.align	16
	.zero		1024


//--------------------- .nv.shared._ZN5flash24flash_fwd_splitkv_kernelI23Flash_fwd_kernel_traitsILi64ELi64ELi128ELi4ELb0ELb0EN7cutlass10bfloat16_tE19Flash_kernel_traitsILi64ELi64ELi128ELi4ES3_EELb1ELb0ELb1ELb0ELb0ELb0ELb0ELb1EEEvNS_16Flash_fwd_paramsE --------------------------
	.section	.nv.shared._ZN5flash24flash_fwd_splitkv_kernelI23Flash_fwd_kernel_traitsILi64ELi64ELi128ELi4ELb0ELb0EN7cutlass10bfloat16_tE19Flash_kernel_traitsILi64ELi64ELi128ELi4ES3_EELb1ELb0ELb1ELb0ELb0ELb0ELb0ELb1EEEvNS_16Flash_fwd_paramsE,"aw",@nobits
	.sectionflags	@""
	.align	16
	.zero		1024


//--------------------- .nv.shared._ZN5flash24flash_fwd_splitkv_kernelI23Flash_fwd_kernel_traitsILi64ELi64ELi128ELi4ELb0ELb0EN7cutlass10bfloat16_tE19Flash_kernel_traitsILi64ELi64ELi128ELi4ES3_EELb1ELb0ELb1ELb0ELb0ELb1ELb0ELb1EEEvNS_16Flash_fwd_paramsE --------------------------
	.section	.nv.shared._ZN5flash24flash_fwd_splitkv_kernelI23Flash_fwd_kernel_traitsILi64ELi64ELi128ELi4ELb0ELb0EN7cutlass10bfloat16_tE19Flash_kernel_traitsILi64ELi64ELi128ELi4ES3_EELb1ELb0ELb1ELb0ELb0ELb1ELb0ELb1EEEvNS_16Flash_fwd_paramsE,"aw",@nobits
	.sectionflags	@""
	.align	16
	.zero		1024


//--------------------- .nv.shared._ZN5flash24flash_fwd_splitkv_kernelI23Flash_fwd_kernel_traitsILi64ELi64ELi128ELi4ELb0ELb0EN7cutlass10bfloat16_tE19Flash_kernel_traitsILi64ELi64ELi128ELi4ES3_EELb1ELb0ELb0ELb0ELb1ELb0ELb1ELb0EEEvNS_16Flash_fwd_paramsE --------------------------
	.section	.nv.shared._ZN5flash24flash_fwd_splitkv_kernelI23Flash_fwd_kernel_traitsILi64ELi64ELi128ELi4ELb0ELb0EN7cutlass10bfloat16_tE19Flash_kernel_traitsILi64ELi64ELi128ELi4ES3_EELb1ELb0ELb0ELb0ELb1ELb0ELb1ELb0EEEvNS_16Flash_fwd_paramsE,"aw",@nobits
	.sectionflags	@""
	.align	16
	.zero		1024


//--------------------- .nv.shared._ZN5flash24flash_fwd_splitkv_kernelI23Flash_fwd_kernel_traitsILi64ELi64ELi128ELi4ELb0ELb0EN7cutlass10bfloat16_tE19Flash_kernel_traitsILi64ELi64ELi128ELi4ES3_EELb1ELb0ELb0ELb0ELb1ELb1ELb1ELb0EEEvNS_16Flash_fwd_paramsE --------------------------
	.section	.nv.shared._ZN5flash24flash_fwd_splitkv_kernelI23Flash_fwd_kernel_traitsILi64ELi64ELi128ELi4ELb0ELb0EN7cutlass10bfloat16_tE19Flash_kernel_traitsILi64ELi64ELi128ELi4ES3_EELb1ELb0ELb0ELb0ELb1ELb1ELb1ELb0EEEvNS_16Flash_fwd_paramsE,"aw",@nobits
	.sectionflags	@""
	.align	16
	.zero		1024


//--------------------- .nv.shared._ZN5flash24flash_fwd_splitkv_kernelI23Flash_fwd_kernel_traitsILi64ELi64ELi128ELi4ELb0ELb0EN7cutlass10bfloat16_tE19Flash_kernel_traitsILi64ELi64ELi128ELi4ES3_EELb1ELb0ELb1ELb0ELb0ELb0ELb1ELb0EEEvNS_16Flash_fwd_paramsE --------------------------
	.section	.nv.shared._ZN5flash24flash_fwd_splitkv_kernelI23Flash_fwd_kernel_traitsILi64ELi64ELi128ELi4ELb0ELb0EN7cutlass10bfloat16_tE19Flash_kernel_traitsILi64ELi64ELi128ELi4ES3_EELb1ELb0ELb1ELb0ELb0ELb0ELb1ELb0EEEvNS_16Flash_fwd_paramsE,"aw",@nobits
	.sectionflags	@""
	.align	16
	.zero		1024


//--------------------- .nv.shared._ZN5flash24flash_fwd_splitkv_kernelI23Flash_fwd_kernel_traitsILi64ELi64ELi128ELi4ELb0ELb0EN7cutlass10bfloat16_tE19Flash_kernel_traitsILi64ELi64ELi128ELi4ES3_EELb1ELb0ELb1ELb0ELb0ELb1ELb1ELb0EEEvNS_16Flash_fwd_paramsE --------------------------
	.section	.nv.shared._ZN5flash24flash_fwd_splitkv_kernelI23Flash_fwd_kernel_traitsILi64ELi64ELi128ELi4ELb0ELb0EN7cutlass10bfloat16_tE19Flash_kernel_traitsILi64ELi64ELi128ELi4ES3_EELb1ELb0ELb1ELb0ELb0ELb1ELb1ELb0EEEvNS_16Flash_fwd_paramsE,"aw",@nobits
	.sectionflags	@""
	.align	16
	.zero		1024


//--------------------- .nv.shared._ZN5flash24flash_fwd_splitkv_kernelI23Flash_fwd_kernel_traitsILi64ELi64ELi128ELi4ELb0ELb0EN7cutlass10bfloat16_tE19Flash_kernel_traitsILi64ELi64ELi128ELi4ES3_EELb1ELb0ELb0ELb0ELb1ELb0ELb1ELb1EEEvNS_16Flash_fwd_paramsE --------------------------
	.section	.nv.shared._ZN5flash24flash_fwd_splitkv_kernelI23Flash_fwd_kernel_traitsILi64ELi64ELi128ELi4ELb0ELb0EN7cutlass10bfloat16_tE19Flash_kernel_traitsILi64ELi64ELi128ELi4ES3_EELb1ELb0ELb0ELb0ELb1ELb0ELb1ELb1EEEvNS_16Flash_fwd_paramsE,"aw",@nobits
	.sectionflags	@""
	.align	16
	.zero		1024


//--------------------- .nv.shared._ZN5flash24flash_fwd_splitkv_kernelI23Flash_fwd_kernel_traitsILi64ELi64ELi128ELi4ELb0ELb0EN7cutlass10bfloat16_tE19Flash_kernel_traitsILi64ELi64ELi128ELi4ES3_EELb1ELb0ELb0ELb0ELb1ELb1ELb1ELb1EEEvNS_16Flash_fwd_paramsE --------------------------
	.section	.nv.shared._ZN5flash24flash_fwd_splitkv_kernelI23Flash_fwd_kernel_traitsILi64ELi64ELi128ELi4ELb0ELb0EN7cutlass10bfloat16_tE19Flash_kernel_traitsILi64ELi64ELi128ELi4ES3_EELb1ELb0ELb0ELb0ELb1ELb1ELb1ELb1EEEvNS_16Flash_fwd_paramsE,"aw",@nobits
	.sectionflags	@""
	.align	16
	.zero		1024


//--------------------- .nv.shared._ZN5flash24flash_fwd_splitkv_kernelI23Flash_fwd_kernel_traitsILi64ELi64ELi128ELi4ELb0ELb0EN7cutlass10bfloat16_tE19Flash_kernel_traitsILi64ELi64ELi128ELi4ES3_EELb1ELb0ELb1ELb0ELb0ELb0ELb1ELb1EEEvNS_16Flash_fwd_paramsE --------------------------
	.section	.nv.shared._ZN5flash24flash_fwd_splitkv_kernelI23Flash_fwd_kernel_traitsILi64ELi64ELi128ELi4ELb0ELb0EN7cutlass10bfloat16_tE19Flash_kernel_traitsILi64ELi64ELi128ELi4ES3_EELb1ELb0ELb1ELb0ELb0ELb0ELb1ELb1EEEvNS_16Flash_fwd_paramsE,"aw",@nobits
	.sectionflags	@""
	.align	16
	.zero		1024


//--------------------- .nv.shared._ZN5flash24flash_fwd_splitkv_kernelI23Flash_fwd_kernel_traitsILi64ELi64ELi128ELi4ELb0ELb0EN7cutlass10bfloat16_tE19Flash_kernel_traitsILi64ELi64ELi128ELi4ES3_EELb1ELb0ELb1ELb0ELb0ELb1ELb1ELb1EEEvNS_16Flash_fwd_paramsE --------------------------
	.section	.nv.shared._ZN5flash24flash_fwd_splitkv_kernelI23Flash_fwd_kernel_traitsILi64ELi64ELi128ELi4ELb0ELb0EN7cutlass10bfloat16_tE19Flash_kernel_traitsILi64ELi64ELi128ELi4ES3_EELb1ELb0ELb1ELb0ELb0ELb1ELb1ELb1EEEvNS_16Flash_fwd_paramsE,"aw",@nobits
	.sectionflags	@""
	.align	16
	.zero		1024


//--------------------- .nv.constant0._ZN5flash32flash_fwd_splitkv_combine_kernelI23Flash_fwd_kernel_traitsILi64ELi64ELi256ELi4ELb0ELb0EN7cutlass10bfloat16_tE19Flash_kernel_traitsILi64ELi64ELi256ELi4ES3_EELi8ELi7ELb0EEEvNS_16Flash_fwd_paramsE --------------------------
	.section	.nv.constant0._ZN5flash32flash_fwd_splitkv_combine_kernelI23Flash_fwd_kernel_traitsILi64ELi64ELi256ELi4ELb0ELb0EN7cutlass10bfloat16_tE19Flash_kernel_traitsILi64ELi64ELi256ELi4ES3_EELi8ELi7ELb0EEEvNS_16Flash_fwd_paramsE,"a",@progbits
	.sectionflags	@""
	.align	4
.nv.constant0._ZN5flash32flash_fwd_splitkv_combine_kernelI23Flash_fwd_kernel_traitsILi64ELi64ELi256ELi4ELb0ELb0EN7cutlass10bfloat16_tE19Flash_kernel_traitsILi64ELi64ELi256ELi4ES3_EELi8ELi7ELb0EEEvNS_16Flash_fwd_paramsE:
	.zero		1360


//--------------------- .nv.constant0._ZN5flash32flash_fwd_splitkv_combine_kernelI23Flash_fwd_kernel_traitsILi64ELi64ELi256ELi4ELb0ELb0EN7cutlass10bfloat16_tE19Flash_kernel_traitsILi64ELi64ELi256ELi4ES3_EELi8ELi6ELb0EEEvNS_16Flash_fwd_paramsE --------------------------
	.section	.nv.constant0._ZN5flash32flash_fwd_splitkv_combine_kernelI23Flash_fwd_kernel_traitsILi64ELi64ELi256ELi4ELb0ELb0EN7cutlass10bfloat16_tE19Flash_kernel_traitsILi64ELi64ELi256ELi4ES3_EELi8ELi6ELb0EEEvNS_16Flash_fwd_paramsE,"a",@progbits
	.sectionflags	@""
	.align	4
.nv.constant0._ZN5flash32flash_fwd_splitkv_combine_kernelI23Flash_fwd_kernel_traitsILi64ELi64ELi256ELi4ELb0ELb0EN7cutlass10bfloat16_tE19Flash_kernel_traitsILi64ELi64ELi256ELi4ES3_EELi8ELi6ELb0EEEvNS_16Flash_fwd_paramsE:
	.zero		1360


//--------------------- .nv.constant0._ZN5flash32flash_fwd_splitkv_combine_kernelI23Flash_fwd_kernel_traitsILi64ELi64ELi256ELi4ELb0ELb0EN7cutlass10bfloat16_tE19Flash_kernel_traitsILi64ELi64ELi256ELi4ES3_EELi8ELi5ELb0EEEvNS_16Flash_fwd_paramsE --------------------------
	.section	.nv.constant0._ZN5flash32flash_fwd_splitkv_combine_kernelI23Flash_fwd_kernel_traitsILi64ELi64ELi256ELi4ELb0ELb0EN7cutlass10bfloat16_tE19Flash_kernel_traitsILi64ELi64ELi256ELi4ES3_EELi8ELi5ELb0EEEvNS_16Flash_fwd_paramsE,"a",@progbits
	.sectionflags	@""
	.align	4
.nv.constant0._ZN5flash32flash_fwd_splitkv_combine_kernelI23Flash_fwd_kernel_traitsILi64ELi64ELi256ELi4ELb0ELb0EN7cutlass10bfloat16_tE19Flash_kernel_traitsILi64ELi64ELi256ELi4ES3_EELi8ELi5ELb0EEEvNS_16Flash_fwd_paramsE:
	.zero		1360


//--------------------- .nv.constant0._ZN5flash32flash_fwd_splitkv_combine_kernelI23Flash_fwd_kernel_traitsILi64ELi64ELi256ELi4ELb0ELb0EN7cutlass10bfloat16_tE19Flash_kernel_traitsILi64ELi64ELi256ELi4ES3_EELi8ELi4ELb0EEEvNS_16Flash_fwd_paramsE --------------------------
	.section	.nv.constant0._ZN5flash32flash_fwd_splitkv_combine_kernelI23Flash_fwd_kernel_traitsILi64ELi64ELi256ELi4ELb0ELb0EN7cutlass10bfloat16_tE19Flash_kernel_traitsILi64ELi64ELi256ELi4ES3_EELi8ELi4ELb0EEEvNS_16Flash_fwd_paramsE,"a",@progbits
	.sectionflags	@""
	.align	4
.nv.constant0._ZN5flash32flash_fwd_splitkv_combine_kernelI23Flash_fwd_kernel_traitsILi64ELi64ELi256ELi4ELb0ELb0EN7cutlass10bfloat16_tE19Flash_kernel_traitsILi64ELi64ELi256ELi4ES3_EELi8ELi4ELb0EEEvNS_16Flash_fwd_paramsE:
	.zero		1360


//--------------------- .nv.constant0._ZN5flash32flash_fwd_splitkv_combine_kernelI23Flash_fwd_kernel_traitsILi64ELi64ELi256ELi4ELb0ELb0EN7cutlass10bfloat16_tE19Flash_kernel_traitsILi64ELi64ELi256ELi4ES3_EELi8ELi3ELb0EEEvNS_16Flash_fwd_paramsE --------------------------
	.section	.nv.constant0._ZN5flash32flash_fwd_splitkv_combine_kernelI23Flash_fwd_kernel_traitsILi64ELi64ELi256ELi4ELb0ELb0EN7cutlass10bfloat16_tE19Flash_kernel_traitsILi64ELi64ELi256ELi4ES3_EELi8ELi3ELb0EEEvNS_16Flash_fwd_paramsE,"a",@progbits
	.sectionflags	@""
	.align	4
.nv.constant0._ZN5flash32flash_fwd_splitkv_combine_kernelI23Flash_fwd_kernel_traitsILi64ELi64ELi256ELi4ELb0ELb0EN7cutlass10bfloat16_tE19Flash_kernel_traitsILi64ELi64ELi256ELi4ES3_EELi8ELi3ELb0EEEvNS_16Flash_fwd_paramsE:
	.zero		1360


//--------------------- .nv.constant0._ZN5flash32flash_fwd_splitkv_combine_kernelI23Flash_fwd_kernel_traitsILi64ELi64ELi256ELi4ELb0ELb0EN7cutlass10bfloat16_tE19Flash_kernel_traitsILi64ELi64ELi256ELi4ES3_EELi8ELi2ELb0EEEvNS_16Flash_fwd_paramsE --------------------------
	.section	.nv.constant0._ZN5flash32flash_fwd_splitkv_combine_kernelI23Flash_fwd_kernel_traitsILi64ELi64ELi256ELi4ELb0ELb0EN7cutlass10bfloat16_tE19Flash_kernel_traitsILi64ELi64ELi256ELi4ES3_EELi8ELi2ELb0EEEvNS_16Flash_fwd_paramsE,"a",@progbits
	.sectionflags	@""
	.align	4
.nv.constant0._ZN5flash32flash_fwd_splitkv_combine_kernelI23Flash_fwd_kernel_traitsILi64ELi64ELi256ELi4ELb0ELb0EN7cutlass10bfloat16_tE19Flash_kernel_traitsILi64ELi64ELi256ELi4ES3_EELi8ELi2ELb0EEEvNS_16Flash_fwd_paramsE:
	.zero		1360


//--------------------- .nv.constant0._ZN5flash32flash_fwd_splitkv_combine_kernelI23Flash_fwd_kernel_traitsILi64ELi64ELi256ELi4ELb0ELb0EN7cutlass10bfloat16_tE19Flash_kernel_traitsILi64ELi64ELi256ELi4ES3_EELi8ELi1ELb0EEEvNS_16Flash_fwd_paramsE --------------------------
	.section	.nv.constant0._ZN5flash32flash_fwd_splitkv_combine_kernelI23Flash_fwd_kernel_traitsILi64ELi64ELi256ELi4ELb0ELb0EN7cutlass10bfloat16_tE19Flash_kernel_traitsILi64ELi64ELi256ELi4ES3_EELi8ELi1ELb0EEEvNS_16Flash_fwd_paramsE,"a",@progbits
	.sectionflags	@""
	.align	4
.nv.constant0._ZN5flash32flash_fwd_splitkv_combine_kernelI23Flash_fwd_kernel_traitsILi64ELi64ELi256ELi4ELb0ELb0EN7cutlass10bfloat16_tE19Flash_kernel_traitsILi64ELi64ELi256ELi4ES3_EELi8ELi1ELb0EEEvNS_16Flash_fwd_paramsE:
	.zero		1360


//--------------------- .nv.constant0._ZN5flash32flash_fwd_splitkv_combine_kernelI23Flash_fwd_kernel_traitsILi64ELi64ELi256ELi4ELb0ELb0EN7cutlass10bfloat16_tE19Flash_kernel_traitsILi64ELi64ELi256ELi4ES3_EELi8ELi7ELb1EEEvNS_16Flash_fwd_paramsE --------------------------
	.section	.nv.constant0._ZN5flash32flash_fwd_splitkv_combine_kernelI23Flash_fwd_kernel_traitsILi64ELi64ELi256ELi4ELb0ELb0EN7cutlass10bfloat16_tE19Flash_kernel_traitsILi64ELi64ELi256ELi4ES3_EELi8ELi7ELb1EEEvNS_16Flash_fwd_paramsE,"a",@progbits
	.sectionflags	@""
	.align	4
.nv.constant0._ZN5flash32flash_fwd_splitkv_combine_kernelI23Flash_fwd_kernel_traitsILi64ELi64ELi256ELi4ELb0ELb0EN7cutlass10bfloat16_tE19Flash_kernel_traitsILi64ELi64ELi256ELi4ES3_EELi8ELi7ELb1EEEvNS_16Flash_fwd_paramsE:
	.zero		1360


//--------------------- .nv.constant0._ZN5flash32flash_fwd_splitkv_combine_kernelI23Flash_fwd_kernel_traitsILi64ELi64ELi256ELi4ELb0ELb0EN7cutlass10bfloat16_tE19Flash_kernel_traitsILi64ELi64ELi256ELi4ES3_EELi8ELi6ELb1EEEvNS_16Flash_fwd_paramsE --------------------------
	.section	.nv.constant0._ZN5flash32flash_fwd_splitkv_combine_kernelI23Flash_fwd_kernel_traitsILi64ELi64ELi256ELi4ELb0ELb0EN7cutlass10bfloat16_tE19Flash_kernel_traitsILi64ELi64ELi256ELi4ES3_EELi8ELi6ELb1EEEvNS_16Flash_fwd_paramsE,"a",@progbits
	.sectionflags	@""
	.align	4
.nv.constant0._ZN5flash32flash_fwd_splitkv_combine_kernelI23Flash_fwd_kernel_traitsILi64ELi64ELi256ELi4ELb0ELb0EN7cutlass10bfloat16_tE19Flash_kernel_traitsILi64ELi64ELi256ELi4ES3_EELi8ELi6ELb1EEEvNS_16Flash_fwd_paramsE:
	.zero		1360


//--------------------- .nv.constant0._ZN5flash32flash_fwd_splitkv_combine_kernelI23Flash_fwd_kernel_traitsILi64ELi64ELi256ELi4ELb0ELb0EN7cutlass10bfloat16_tE19Flash_kernel_traitsILi64ELi64ELi256ELi4ES3_EELi8ELi5ELb1EEEvNS_16Flash_fwd_paramsE --------------------------
	.section	.nv.constant0._ZN5flash32flash_fwd_splitkv_combine_kernelI23Flash_fwd_kernel_traitsILi64ELi64ELi256ELi4ELb0ELb0EN7cutlass10bfloat16_tE19Flash_kernel_traitsILi64ELi64ELi256ELi4ES3_EELi8ELi5ELb1EEEvNS_16Flash_fwd_paramsE,"a",@progbits
	.sectionflags	@""
	.align	4
.nv.constant0._ZN5flash32flash_fwd_splitkv_combine_kernelI23Flash_fwd_kernel_traitsILi64ELi64ELi256ELi4ELb0ELb0EN7cutlass10bfloat16_tE19Flash_kernel_traitsILi64ELi64ELi256ELi4ES3_EELi8ELi5ELb1EEEvNS_16Flash_fwd_paramsE:
	.zero		1360


//--------------------- .nv.constant0._ZN5flash32flash_fwd_splitkv_combine_kernelI23Flash_fwd_kernel_traitsILi64ELi64ELi256ELi4ELb0ELb0EN7cutlass10bfloat16_tE19Flash_kernel_traitsILi64ELi64ELi256ELi4ES3_EELi8ELi4ELb1EEEvNS_16Flash_fwd_paramsE --------------------------
	.section	.nv.constant0._ZN5flash32flash_fwd_splitkv_combine_kernelI23Flash_fwd_kernel_traitsILi64ELi64ELi256ELi4ELb0ELb0EN7cutlass10bfloat16_tE19Flash_kernel_traitsILi64ELi64ELi256ELi4ES3_EELi8ELi4ELb1EEEvNS_16Flash_fwd_paramsE,"a",@progbits
	.sectionflags	@""
	.align	4
.nv.constant0._ZN5flash32flash_fwd_splitkv_combine_kernelI23Flash_fwd_kernel_traitsILi64ELi64ELi256ELi4ELb0ELb0EN7cutlass10bfloat16_tE19Flash_kernel_traitsILi64ELi64ELi256ELi4ES3_EELi8ELi4ELb1EEEvNS_16Flash_fwd_paramsE:
	.zero		1360


//--------------------- .nv.constant0._ZN5flash32flash_fwd_splitkv_combine_kernelI23Flash_fwd_kernel_traitsILi64ELi64ELi256ELi4ELb0ELb0EN7cutlass10bfloat16_tE19Flash_kernel_traitsILi64ELi64ELi256ELi4ES3_EELi8ELi3ELb1EEEvNS_16Flash_fwd_paramsE --------------------------
	.section	.nv.constant0._ZN5flash32flash_fwd_splitkv_combine_kernelI23Flash_fwd_kernel_traitsILi64ELi64ELi256ELi4ELb0ELb0EN7cutlass10bfloat16_tE19Flash_kernel_traitsILi64ELi64ELi256ELi4ES3_EELi8ELi3ELb1EEEvNS_16Flash_fwd_paramsE,"a",@progbits
	.sectionflags	@""
	.align	4
.nv.constant0._ZN5flash32flash_fwd_splitkv_combine_kernelI23Flash_fwd_kernel_traitsILi64ELi64ELi256ELi4ELb0ELb0EN7cutlass10bfloat16_tE19Flash_kernel_traitsILi64ELi64ELi256ELi4ES3_EELi8ELi3ELb1EEEvNS_16Flash_fwd_paramsE:
	.zero		1360


//--------------------- .nv.constant0._ZN5flash32flash_fwd_splitkv_combine_kernelI23Flash_fwd_kernel_traitsILi64ELi64ELi256ELi4ELb0ELb0EN7cutlass10bfloat16_tE19Flash_kernel_traitsILi64ELi64ELi256ELi4ES3_EELi8ELi2ELb1EEEvNS_16Flash_fwd_paramsE --------------------------
	.section	.nv.constant0._ZN5flash32flash_fwd_splitkv_combine_kernelI23Flash_fwd_kernel_traitsILi64ELi64ELi256ELi4ELb0ELb0EN7cutlass10bfloat16_tE19Flash_kernel_traitsILi64ELi64ELi256ELi4ES3_EELi8ELi2ELb1EEEvNS_16Flash_fwd_paramsE,"a",@progbits
	.sectionflags	@""
	.align	4
.nv.constant0._ZN5flash32flash_fwd_splitkv_combine_kernelI23Flash_fwd_kernel_traitsILi64ELi64ELi256ELi4ELb0ELb0EN7cutlass10bfloat16_tE19Flash_kernel_traitsILi64ELi64ELi256ELi4ES3_EELi8ELi2ELb1EEEvNS_16Flash_fwd_paramsE:
	.zero		1360


//--------------------- .nv.constant0._ZN5flash32flash_fwd_splitkv_combine_kernelI23Flash_fwd_kernel_traitsILi64ELi64ELi256ELi4ELb0ELb0EN7cutlass10bfloat16_tE19Flash_kernel_traitsILi64ELi64ELi256ELi4ES3_EELi8ELi1ELb1EEEvNS_16Flash_fwd_paramsE --------------------------
	.section	.nv.constant0._ZN5flash32flash_fwd_splitkv_combine_kernelI23Flash_fwd_kernel_traitsILi64ELi64ELi256ELi4ELb0ELb0EN7cutlass10bfloat16_tE19Flash_kernel_traitsILi64ELi64ELi256ELi4ES3_EELi8ELi1ELb1EEEvNS_16Flash_fwd_paramsE,"a",@progbits
	.sectionflags	@""
	.align	4
.nv.constant0._ZN5flash32flash_fwd_splitkv_combine_kernelI23Flash_fwd_kernel_traitsILi64ELi64ELi256ELi4ELb0ELb0EN7cutlass10bfloat16_tE19Flash_kernel_traitsILi64ELi64ELi256ELi4ES3_EELi8ELi1ELb1EEEvNS_16Flash_fwd_paramsE:
	.zero		1360


//--------------------- .nv.constant0._ZN5flash24flash_fwd_splitkv_kernelI23Flash_fwd_kernel_traitsILi64ELi64ELi256ELi4ELb0ELb0EN7cutlass10bfloat16_tE19Flash_kernel_traitsILi64ELi64ELi256ELi4ES3_EELb1ELb0ELb0ELb0ELb0ELb0ELb0ELb0EEEvNS_16Flash_fwd_paramsE --------------------------
	.section	.nv.constant0._ZN5flash24flash_fwd_splitkv_kernelI23Flash_fwd_kernel_traitsILi64ELi64ELi256ELi4ELb0ELb0EN7cutlass10bfloat16_tE19Flash_kernel_traitsILi64ELi64ELi256ELi4ES3_EELb1ELb0ELb0ELb0ELb0ELb0ELb0ELb0EEEvNS_16Flash_fwd_paramsE,"a",@progbits
	.sectionflags	@""
	.align	4
.nv.constant0._ZN5flash24flash_fwd_splitkv_kernelI23Flash_fwd_kernel_traitsILi64ELi64ELi256ELi4ELb0ELb0EN7cutlass10bfloat16_tE19Flash_kernel_traitsILi64ELi64ELi256ELi4ES3_EELb1ELb0ELb0ELb0ELb0ELb0ELb0ELb0EEEvNS_16Flash_fwd_paramsE:
	.zero		1360


//--------------------- .nv.constant0._ZN5flash24flash_fwd_splitkv_kernelI23Flash_fwd_kernel_traitsILi64ELi64ELi256ELi4ELb0ELb0EN7cutlass10bfloat16_tE19Flash_kernel_traitsILi64ELi64ELi256ELi4ES3_EELb1ELb0ELb0ELb0ELb0ELb1ELb0ELb0EEEvNS_16Flash_fwd_paramsE --------------------------
	.section	.nv.constant0._ZN5flash24flash_fwd_splitkv_kernelI23Flash_fwd_kernel_traitsILi64ELi64ELi256ELi4ELb0ELb0EN7cutlass10bfloat16_tE19Flash_kernel_traitsILi64ELi64ELi256ELi4ES3_EELb1ELb0ELb0ELb0ELb0ELb1ELb0ELb0EEEvNS_16Flash_fwd_paramsE,"a",@progbits
	.sectionflags	@""
	.align	4
.nv.constant0._ZN5flash24flash_fwd_splitkv_kernelI23Flash_fwd_kernel_traitsILi64ELi64ELi256ELi4ELb0ELb0EN7cutlass10bfloat16_tE19Flash_kernel_traitsILi64ELi64ELi256ELi4ES3_EELb1ELb0ELb0ELb0ELb0ELb1ELb0ELb0EEEvNS_16Flash_fwd_paramsE:
	.zero		1360


//--------------------- .nv.constant0._ZN5flash24flash_fwd_splitkv_kernelI23Flash_fwd_kernel_traitsILi64ELi64ELi256ELi4ELb0ELb0EN7cutlass10bfloat16_tE19Flash_kernel_traitsILi64ELi64ELi256ELi4ES3_EELb1ELb0ELb0ELb0ELb0ELb0ELb0ELb1EEEvNS_16Flash_fwd_paramsE --------------------------
	.section	.nv.constant0._ZN5flash24flash_fwd_splitkv_kernelI23Flash_fwd_kernel_traitsILi64ELi64ELi256ELi4ELb0ELb0EN7cutlass10bfloat16_tE19Flash_kernel_traitsILi64ELi64ELi256ELi4ES3_EELb1ELb0ELb0ELb0ELb0ELb0ELb0ELb1EEEvNS_16Flash_fwd_paramsE,"a",@progbits
	.sectionflags	@""
	.align	4
.nv.constant0._ZN5flash24flash_fwd_splitkv_kernelI23Flash_fwd_kernel_traitsILi64ELi64ELi256ELi4ELb0ELb0EN7cutlass10bfloat16_tE19Flash_kernel_traitsILi64ELi64ELi256ELi4ES3_EELb1ELb0ELb0ELb0ELb0ELb0ELb0ELb1EEEvNS_16Flash_fwd_paramsE:
	.zero		1360


//--------------------- .nv.constant0._ZN5flash24flash_fwd_splitkv_kernelI23Flash_fwd_kernel_traitsILi64ELi64ELi256ELi4ELb0ELb0EN7cutlass10bfloat16_tE19Flash_kernel_traitsILi64ELi64ELi256ELi4ES3_EELb1ELb0ELb0ELb0ELb0ELb1ELb0ELb1EEEvNS_16Flash_fwd_paramsE --------------------------
	.section	.nv.constant0._ZN5flash24flash_fwd_splitkv_kernelI23Flash_fwd_kernel_traitsILi64ELi64ELi256ELi4ELb0ELb0EN7cutlass10bfloat16_tE19Flash_kernel_traitsILi64ELi64ELi256ELi4ES3_EELb1ELb0ELb0ELb0ELb0ELb1ELb0ELb1EEEvNS_16Flash_fwd_paramsE,"a",@progbits
	.sectionflags	@""
	.align	4
.nv.constant0._ZN5flash24flash_fwd_splitkv_kernelI23Flash_fwd_kernel_traitsILi64ELi64ELi256ELi4ELb0ELb0EN7cutlass10bfloat16_tE19Flash_kernel_traitsILi64ELi64ELi256ELi4ES3_EELb1ELb0ELb0ELb0ELb0ELb1ELb0ELb1EEEvNS_16Flash_fwd_paramsE:
	.zero		1360


//--------------------- .nv.constant0._ZN5flash24flash_fwd_splitkv_kernelI23Flash_fwd_kernel_traitsILi64ELi64ELi256ELi4ELb0ELb0EN7cutlass10bfloat16_tE19Flash_kernel_traitsILi64ELi64ELi256ELi4ES3_EELb1ELb0ELb0ELb0ELb0ELb0ELb1ELb0EEEvNS_16Flash_fwd_paramsE --------------------------
	.section	.nv.constant0._ZN5flash24flash_fwd_splitkv_kernelI23Flash_fwd_kernel_traitsILi64ELi64ELi256ELi4ELb0ELb0EN7cutlass10bfloat16_tE19Flash_kernel_traitsILi64ELi64ELi256ELi4ES3_EELb1ELb0ELb0ELb0ELb0ELb0ELb1ELb0EEEvNS_16Flash_fwd_paramsE,"a",@progbits
	.sectionflags	@""
	.align	4
.nv.constant0._ZN5flash24flash_fwd_splitkv_kernelI23Flash_fwd_kernel_traitsILi64ELi64ELi256ELi4ELb0ELb0EN7cutlass10bfloat16_tE19Flash_kernel_traitsILi64ELi64ELi256ELi4ES3_EELb1ELb0ELb0ELb0ELb0ELb0ELb1ELb0EEEvNS_16Flash_fwd_paramsE:
	.zero		1360


//--------------------- .nv.constant0._ZN5flash24flash_fwd_splitkv_kernelI23Flash_fwd_kernel_traitsILi64ELi64ELi256ELi4ELb0ELb0EN7cutlass10bfloat16_tE19Flash_kernel_traitsILi64ELi64ELi256ELi4ES3_EELb1ELb0ELb0ELb0ELb0ELb1ELb1ELb0EEEvNS_16Flash_fwd_paramsE --------------------------
	.section	.nv.constant0._ZN5flash24flash_fwd_splitkv_kernelI23Flash_fwd_kernel_traitsILi64ELi64ELi256ELi4ELb0ELb0EN7cutlass10bfloat16_tE19Flash_kernel_traitsILi64ELi64ELi256ELi4ES3_EELb1ELb0ELb0ELb0ELb0ELb1ELb1ELb0EEEvNS_16Flash_fwd_paramsE,"a",@progbits
	.sectionflags	@""
	.align	4
.nv.constant0._ZN5flash24flash_fwd_splitkv_kernelI23Flash_fwd_kernel_traitsILi64ELi64ELi256ELi4ELb0ELb0EN7cutlass10bfloat16_tE19Flash_kernel_traitsILi64ELi64ELi256ELi4ES3_EELb1ELb0ELb0ELb0ELb0ELb1ELb1ELb0EEEvNS_16Flash_fwd_paramsE:
	.zero		1360


//--------------------- .nv.constant0._ZN5flash24flash_fwd_splitkv_kernelI23Flash_fwd_kernel_traitsILi64ELi64ELi256ELi4ELb0ELb0EN7cutlass10bfloat16_tE19Flash_kernel_traitsILi64ELi64ELi256ELi4ES3_EELb1ELb0ELb0ELb0ELb0ELb0ELb1ELb1EEEvNS_16Flash_fwd_paramsE --------------------------
	.section	.nv.constant0._ZN5flash24flash_fwd_splitkv_kernelI23Flash_fwd_kernel_traitsILi64ELi64ELi256ELi4ELb0ELb0EN7cutlass10bfloat16_tE19Flash_kernel_traitsILi64ELi64ELi256ELi4ES3_EELb1ELb0ELb0ELb0ELb0ELb0ELb1ELb1EEEvNS_16Flash_fwd_paramsE,"a",@progbits
	.sectionflags	@""
	.align	4
.nv.constant0._ZN5flash24flash_fwd_splitkv_kernelI23Flash_fwd_kernel_traitsILi64ELi64ELi256ELi4ELb0ELb0EN7cutlass10bfloat16_tE19Flash_kernel_traitsILi64ELi64ELi256ELi4ES3_EELb1ELb0ELb0ELb0ELb0ELb0ELb1ELb1EEEvNS_16Flash_fwd_paramsE:
	.zero		1360


//--------------------- .nv.constant0._ZN5flash24flash_fwd_splitkv_kernelI23Flash_fwd_kernel_traitsILi64ELi64ELi256ELi4ELb0ELb0EN7cutlass10bfloat16_tE19Flash_kernel_traitsILi64ELi64ELi256ELi4ES3_EELb1ELb0ELb0ELb0ELb0ELb1ELb1ELb1EEEvNS_16Flash_fwd_paramsE --------------------------
	.section	.nv.constant0._ZN5flash24flash_fwd_splitkv_kernelI23Flash_fwd_kernel_traitsILi64ELi64ELi256ELi4ELb0ELb0EN7cutlass10bfloat16_tE19Flash_kernel_traitsILi64ELi64ELi256ELi4ES3_EELb1ELb0ELb0ELb0ELb0ELb1ELb1ELb1EEEvNS_16Flash_fwd_paramsE,"a",@progbits
	.sectionflags	@""
	.align	4
.nv.constant0._ZN5flash24flash_fwd_splitkv_kernelI23Flash_fwd_kernel_traitsILi64ELi64ELi256ELi4ELb0ELb0EN7cutlass10bfloat16_tE19Flash_kernel_traitsILi64ELi64ELi256ELi4ES3_EELb1ELb0ELb0ELb0ELb0ELb1ELb1ELb1EEEvNS_16Flash_fwd_paramsE:
	.zero		1360


//--------------------- .nv.constant0._ZN5flash24flash_fwd_splitkv_kernelI23Flash_fwd_kernel_traitsILi64ELi64ELi256ELi4ELb0ELb0EN7cutlass10bfloat16_tE19Flash_kernel_traitsILi64ELi64ELi256ELi4ES3_EELb1ELb0ELb0ELb1ELb1ELb0ELb0ELb0EEEvNS_16Flash_fwd_paramsE --------------------------
	.section	.nv.constant0._ZN5flash24flash_fwd_splitkv_kernelI23Flash_fwd_kernel_traitsILi64ELi64ELi256ELi4ELb0ELb0EN7cutlass10bfloat16_tE19Flash_kernel_traitsILi64ELi64ELi256ELi4ES3_EELb1ELb0ELb0ELb1ELb1ELb0ELb0ELb0EEEvNS_16Flash_fwd_paramsE,"a",@progbits
	.sectionflags	@""
	.align	4
.nv.constant0._ZN5flash24flash_fwd_splitkv_kernelI23Flash_fwd_kernel_traitsILi64ELi64ELi256ELi4ELb0ELb0EN7cutlass10bfloat16_tE19Flash_kernel_traitsILi64ELi64ELi256ELi4ES3_EELb1ELb0ELb0ELb1ELb1ELb0ELb0ELb0EEEvNS_16Flash_fwd_paramsE:
	.zero		1360


//--------------------- .nv.constant0._ZN5flash24flash_fwd_splitkv_kernelI23Flash_fwd_kernel_traitsILi64ELi64ELi256ELi4ELb0ELb0EN7cutlass10bfloat16_tE19Flash_kernel_traitsILi64ELi64ELi256ELi4ES3_EELb1ELb0ELb0ELb1ELb1ELb1ELb0ELb0EEEvNS_16Flash_fwd_paramsE --------------------------
	.section	.nv.constant0._ZN5flash24flash_fwd_splitkv_kernelI23Flash_fwd_kernel_traitsILi64ELi64ELi256ELi4ELb0ELb0EN7cutlass10bfloat16_tE19Flash_kernel_traitsILi64ELi64ELi256ELi4ES3_EELb1ELb0ELb0ELb1ELb1ELb1ELb0ELb0EEEvNS_16Flash_fwd_paramsE,"a",@progbits
	.sectionflags	@""
	.align	4
.nv.constant0._ZN5flash24flash_fwd_splitkv_kernelI23Flash_fwd_kernel_traitsILi64ELi64ELi256ELi4ELb0ELb0EN7cutlass10bfloat16_tE19Flash_kernel_traitsILi64ELi64ELi256ELi4ES3_EELb1ELb0ELb0ELb1ELb1ELb1ELb0ELb0EEEvNS_16Flash_fwd_paramsE:
	.zero		1360


//--------------------- .nv.constant0._ZN5flash24flash_fwd_splitkv_kernelI23Flash_fwd_kernel_traitsILi64ELi64ELi256ELi4ELb0ELb0EN7cutlass10bfloat16_tE19Flash_kernel_traitsILi64ELi64ELi256ELi4ES3_EELb1ELb0ELb0ELb1ELb1ELb0ELb1ELb0EEEvNS_16Flash_fwd_paramsE --------------------------
	.section	.nv.constant0._ZN5flash24flash_fwd_splitkv_kernelI23Flash_fwd_kernel_traitsILi64ELi64ELi256ELi4ELb0ELb0EN7cutlass10bfloat16_tE19Flash_kernel_traitsILi64ELi64ELi256ELi4ES3_EELb1ELb0ELb0ELb1ELb1ELb0ELb1ELb0EEEvNS_16Flash_fwd_paramsE,"a",@progbits
	.sectionflags	@""
	.align	4
.nv.constant0._ZN5flash24flash_fwd_splitkv_kernelI23Flash_fwd_kernel_traitsILi64ELi64ELi256ELi4ELb0ELb0EN7cutlass10bfloat16_tE19Flash_kernel_traitsILi64ELi64ELi256ELi4ES3_EELb1ELb0ELb0ELb1ELb1ELb0ELb1ELb0EEEvNS_16Flash_fwd_paramsE:
	.zero		1360


//--------------------- .nv.constant0._ZN5flash24flash_fwd_splitkv_kernelI23Flash_fwd_kernel_traitsILi64ELi64ELi256ELi4ELb0ELb0EN7cutlass10bfloat16_tE19Flash_kernel_traitsILi64ELi64ELi256ELi4ES3_EELb1ELb0ELb0ELb1ELb1ELb1ELb1ELb0EEEvNS_16Flash_fwd_paramsE --------------------------
	.section	.nv.constant0._ZN5flash24flash_fwd_splitkv_kernelI23Flash_fwd_kernel_traitsILi64ELi64ELi256ELi4ELb0ELb0EN7cutlass10bfloat16_tE19Flash_kernel_traitsILi64ELi64ELi256ELi4ES3_EELb1ELb0ELb0ELb1ELb1ELb1ELb1ELb0EEEvNS_16Flash_fwd_paramsE,"a",@progbits
	.sectionflags	@""
	.align	4
.nv.constant0._ZN5flash24flash_fwd_splitkv_kernelI23Flash_fwd_kernel_traitsILi64ELi64ELi256ELi4ELb0ELb0EN7cutlass10bfloat16_tE19Flash_kernel_traitsILi64ELi64ELi256ELi4ES3_EELb1ELb0ELb0ELb1ELb1ELb1ELb1ELb0EEEvNS_16Flash_fwd_paramsE:
	.zero		1360


//--------------------- .nv.constant0._ZN5flash24flash_fwd_splitkv_kernelI23Flash_fwd_kernel_traitsILi64ELi64ELi256ELi4ELb0ELb0EN7cutlass10bfloat16_tE19Flash_kernel_traitsILi64ELi64ELi256ELi4ES3_EELb1ELb0ELb0ELb0ELb1ELb0ELb0ELb0EEEvNS_16Flash_fwd_paramsE --------------------------
	.section	.nv.constant0._ZN5flash24flash_fwd_splitkv_kernelI23Flash_fwd_kernel_traitsILi64ELi64ELi256ELi4ELb0ELb0EN7cutlass10bfloat16_tE19Flash_kernel_traitsILi64ELi64ELi256ELi4ES3_EELb1ELb0ELb0ELb0ELb1ELb0ELb0ELb0EEEvNS_16Flash_fwd_paramsE,"a",@progbits
	.sectionflags	@""
	.align	4
.nv.constant0._ZN5flash24flash_fwd_splitkv_kernelI23Flash_fwd_kernel_traitsILi64ELi64ELi256ELi4ELb0ELb0EN7cutlass10bfloat16_tE19Flash_kernel_traitsILi64ELi64ELi256ELi4ES3_EELb1ELb0ELb0ELb0ELb1ELb0ELb0ELb0EEEvNS_16Flash_fwd_paramsE:
	.zero		1360


//--------------------- .nv.constant0._ZN5flash24flash_fwd_splitkv_kernelI23Flash_fwd_kernel_traitsILi64ELi64ELi256ELi4ELb0ELb0EN7cutlass10bfloat16_tE19Flash_kernel_traitsILi64ELi64ELi256ELi4ES3_EELb1ELb0ELb0ELb0ELb1ELb1ELb0ELb0EEEvNS_16Flash_fwd_paramsE --------------------------
	.section	.nv.constant0._ZN5flash24flash_fwd_splitkv_kernelI23Flash_fwd_kernel_traitsILi64ELi64ELi256ELi4ELb0ELb0EN7cutlass10bfloat16_tE19Flash_kernel_traitsILi64ELi64ELi256ELi4ES3_EELb1ELb0ELb0ELb0ELb1ELb1ELb0ELb0EEEvNS_16Flash_fwd_paramsE,"a",@progbits
	.sectionflags	@""
	.align	4
.nv.constant0._ZN5flash24flash_fwd_splitkv_kernelI23Flash_fwd_kernel_traitsILi64ELi64ELi256ELi4ELb0ELb0EN7cutlass10bfloat16_tE19Flash_kernel_traitsILi64ELi64ELi256ELi4ES3_EELb1ELb0ELb0ELb0ELb1ELb1ELb0ELb0EEEvNS_16Flash_fwd_paramsE:
	.zero		1360


//--------------------- .nv.constant0._ZN5flash24flash_fwd_splitkv_kernelI23Flash_fwd_kernel_traitsILi64ELi64ELi256ELi4ELb0ELb0EN7cutlass10bfloat16_tE19Flash_kernel_traitsILi64ELi64ELi256ELi4ES3_EELb1ELb0ELb1ELb0ELb0ELb0ELb0ELb0EEEvNS_16Flash_fwd_paramsE --------------------------
	.section	.nv.constant0._ZN5flash24flash_fwd_splitkv_kernelI23Flash_fwd_kernel_traitsILi64ELi64ELi256ELi4ELb0ELb0EN7cutlass10bfloat16_tE19Flash_kernel_traitsILi64ELi64ELi256ELi4ES3_EELb1ELb0ELb1ELb0ELb0ELb0ELb0ELb0EEEvNS_16Flash_fwd_paramsE,"a",@progbits
	.sectionflags	@""
	.align	4
.nv.constant0._ZN5flash24flash_fwd_splitkv_kernelI23Flash_fwd_kernel_traitsILi64ELi64ELi256ELi4ELb0ELb0EN7cutlass10bfloat16_tE19Flash_kernel_traitsILi64ELi64ELi256ELi4ES3_EELb1ELb0ELb1ELb0ELb0ELb0ELb0ELb0EEEvNS_16Flash_fwd_paramsE:
	.zero		1360


//--------------------- .nv.constant0._ZN5flash24flash_fwd_splitkv_kernelI23Flash_fwd_kernel_traitsILi64ELi64ELi256ELi4ELb0ELb0EN7cutlass10bfloat16_tE19Flash_kernel_traitsILi64ELi64ELi256ELi4ES3_EELb1ELb0ELb1ELb0ELb0ELb1ELb0ELb0EEEvNS_16Flash_fwd_paramsE --------------------------
	.section	.nv.constant0._ZN5flash24flash_fwd_splitkv_kernelI23Flash_fwd_kernel_traitsILi64ELi64ELi256ELi4ELb0ELb0EN7cutlass10bfloat16_tE19Flash_kernel_traitsILi64ELi64ELi256ELi4ES3_EELb1ELb0ELb1ELb0ELb0ELb1ELb0ELb0EEEvNS_16Flash_fwd_paramsE,"a",@progbits
	.sectionflags	@""
	.align	4
.nv.constant0._ZN5flash24flash_fwd_splitkv_kernelI23Flash_fwd_kernel_traitsILi64ELi64ELi256ELi4ELb0ELb0EN7cutlass10bfloat16_tE19Flash_kernel_traitsILi64ELi64ELi256ELi4ES3_EELb1ELb0ELb1ELb0ELb0ELb1ELb0ELb0EEEvNS_16Flash_fwd_paramsE:
	.zero		1360


//--------------------- .nv.constant0._ZN5flash24flash_fwd_splitkv_kernelI23Flash_fwd_kernel_traitsILi64ELi64ELi256ELi4ELb0ELb0EN7cutlass10bfloat16_tE19Flash_kernel_traitsILi64ELi64ELi256ELi4ES3_EELb1ELb0ELb0ELb0ELb1ELb0ELb0ELb1EEEvNS_16Flash_fwd_paramsE --------------------------
	.section	.nv.constant0._ZN5flash24flash_fwd_splitkv_kernelI23Flash_fwd_kernel_traitsILi64ELi64ELi256ELi4ELb0ELb0EN7cutlass10bfloat16_tE19Flash_kernel_traitsILi64ELi64ELi256ELi4ES3_EELb1ELb0ELb0ELb0ELb1ELb0ELb0ELb1EEEvNS_16Flash_fwd_paramsE,"a",@progbits
	.sectionflags	@""
	.align	4
.nv.constant0._ZN5flash24flash_fwd_splitkv_kernelI23Flash_fwd_kernel_traitsILi64ELi64ELi256ELi4ELb0ELb0EN7cutlass10bfloat16_tE19Flash_kernel_traitsILi64ELi64ELi256ELi4ES3_EELb1ELb0ELb0ELb0ELb1ELb0ELb0ELb1EEEvNS_16Flash_fwd_paramsE:
	.zero		1360


//--------------------- .nv.constant0._ZN5flash24flash_fwd_splitkv_kernelI23Flash_fwd_kernel_traitsILi64ELi64ELi256ELi4ELb0ELb0EN7cutlass10bfloat16_tE19Flash_kernel_traitsILi64ELi64ELi256ELi4ES3_EELb1ELb0ELb0ELb0ELb1ELb1ELb0ELb1EEEvNS_16Flash_fwd_paramsE --------------------------
	.section	.nv.constant0._ZN5flash24flash_fwd_splitkv_kernelI23Flash_fwd_kernel_traitsILi64ELi64ELi256ELi4ELb0ELb0EN7cutlass10bfloat16_tE19Flash_kernel_traitsILi64ELi64ELi256ELi4ES3_EELb1ELb0ELb0ELb0ELb1ELb1ELb0ELb1EEEvNS_16Flash_fwd_paramsE,"a",@progbits
	.sectionflags	@""
	.align	4
.nv.constant0._ZN5flash24flash_fwd_splitkv_kernelI23Flash_fwd_kernel_traitsILi64ELi64ELi256ELi4ELb0ELb0EN7cutlass10bfloat16_tE19Flash_kernel_traitsILi64ELi64ELi256ELi4ES3_EELb1ELb0ELb0ELb0ELb1ELb1ELb0ELb1EEEvNS_16Flash_fwd_paramsE:
	.zero		1360


//--------------------- .nv.constant0._ZN5flash24flash_fwd_splitkv_kernelI23Flash_fwd_kernel_traitsILi64ELi64ELi256ELi4ELb0ELb0EN7cutlass10bfloat16_tE19Flash_kernel_traitsILi64ELi64ELi256ELi4ES3_EELb1ELb0ELb1ELb0ELb0ELb0ELb0ELb1EEEvNS_16Flash_fwd_paramsE --------------------------
	.section	.nv.constant0._ZN5flash24flash_fwd_splitkv_kernelI23Flash_fwd_kernel_traitsILi64ELi64ELi256ELi4ELb0ELb0EN7cutlass10bfloat16_tE19Flash_kernel_traitsILi64ELi64ELi256ELi4ES3_EELb1ELb0ELb1ELb0ELb0ELb0ELb0ELb1EEEvNS_16Flash_fwd_paramsE,"a",@progbits
	.sectionflags	@""
	.align	4
.nv.constant0._ZN5flash24flash_fwd_splitkv_kernelI23Flash_fwd_kernel_traitsILi64ELi64ELi256ELi4ELb0ELb0EN7cutlass10bfloat16_tE19Flash_kernel_traitsILi64ELi64ELi256ELi4ES3_EELb1ELb0ELb1ELb0ELb0ELb0ELb0ELb1EEEvNS_16Flash_fwd_paramsE:
	.zero		1360


//--------------------- .nv.constant0._ZN5flash24flash_fwd_splitkv_kernelI23Flash_fwd_kernel_traitsILi64ELi64ELi256ELi4ELb0ELb0EN7cutlass10bfloat16_tE19Flash_kernel_traitsILi64ELi64ELi256ELi4ES3_EELb1ELb0ELb1ELb0ELb0ELb1ELb0ELb1EEEvNS_16Flash_fwd_paramsE --------------------------
	.section	.nv.constant0._ZN5flash24flash_fwd_splitkv_kernelI23Flash_fwd_kernel_traitsILi64ELi64ELi256ELi4ELb0ELb0EN7cutlass10bfloat16_tE19Flash_kernel_traitsILi64ELi64ELi256ELi4ES3_EELb1ELb0ELb1ELb0ELb0ELb1ELb0ELb1EEEvNS_16Flash_fwd_paramsE,"a",@progbits
	.sectionflags	@""
	.align	4
.nv.constant0._ZN5flash24flash_fwd_splitkv_kernelI23Flash_fwd_kernel_traitsILi64ELi64ELi256ELi4ELb0ELb0EN7cutlass10bfloat16_tE19Flash_kernel_traitsILi64ELi64ELi256ELi4ES3_EELb1ELb0ELb1ELb0ELb0ELb1ELb0ELb1EEEvNS_16Flash_fwd_paramsE:
	.zero		1360


//--------------------- .nv.constant0._ZN5flash24flash_fwd_splitkv_kernelI23Flash_fwd_kernel_traitsILi64ELi64ELi256ELi4ELb0ELb0EN7cutlass10bfloat16_tE19Flash_kernel_traitsILi64ELi64ELi256ELi4ES3_EELb1ELb0ELb0ELb0ELb1ELb0ELb1ELb0EEEvNS_16Flash_fwd_paramsE --------------------------
	.section	.nv.constant0._ZN5flash24flash_fwd_splitkv_kernelI23Flash_fwd_kernel_traitsILi64ELi64ELi256ELi4ELb0ELb0EN7cutlass10bfloat16_tE19Flash_kernel_traitsILi64ELi64ELi256ELi4ES3_EELb1ELb0ELb0ELb0ELb1ELb0ELb1ELb0EEEvNS_16Flash_fwd_paramsE,"a",@progbits
	.sectionflags	@""
	.align	4
.nv.constant0._ZN5flash24flash_fwd_splitkv_kernelI23Flash_fwd_kernel_traitsILi64ELi64ELi256ELi4ELb0ELb0EN7cutlass10bfloat16_tE19Flash_kernel_traitsILi64ELi64ELi256ELi4ES3_EELb1ELb0ELb0ELb0ELb1ELb0ELb1ELb0EEEvNS_16Flash_fwd_paramsE:
	.zero		1360


//--------------------- .nv.constant0._ZN5flash24flash_fwd_splitkv_kernelI23Flash_fwd_kernel_traitsILi64ELi64ELi256ELi4ELb0ELb0EN7cutlass10bfloat16_tE19Flash_kernel_traitsILi64ELi64ELi256ELi4ES3_EELb1ELb0ELb0ELb0ELb1ELb1ELb1ELb0EEEvNS_16Flash_fwd_paramsE --------------------------
	.section	.nv.constant0._ZN5flash24flash_fwd_splitkv_kernelI23Flash_fwd_kernel_traitsILi64ELi64ELi256ELi4ELb0ELb0EN7cutlass10bfloat16_tE19Flash_kernel_traitsILi64ELi64ELi256ELi4ES3_EELb1ELb0ELb0ELb0ELb1ELb1ELb1ELb0EEEvNS_16Flash_fwd_paramsE,"a",@progbits
	.sectionflags	@""
	.align	4
.nv.constant0._ZN5flash24flash_fwd_splitkv_kernelI23Flash_fwd_kernel_traitsILi64ELi64ELi256ELi4ELb0ELb0EN7cutlass10bfloat16_tE19Flash_kernel_traitsILi64ELi64ELi256ELi4ES3_EELb1ELb0ELb0ELb0ELb1ELb1ELb1ELb0EEEvNS_16Flash_fwd_paramsE:
	.zero		1360


//--------------------- .nv.constant0._ZN5flash24flash_fwd_splitkv_kernelI23Flash_fwd_kernel_traitsILi64ELi64ELi256ELi4ELb0ELb0EN7cutlass10bfloat16_tE19Flash_kernel_traitsILi64ELi64ELi256ELi4ES3_EELb1ELb0ELb1ELb0ELb0ELb0ELb1ELb0EEEvNS_16Flash_fwd_paramsE --------------------------
	.section	.nv.constant0._ZN5flash24flash_fwd_splitkv_kernelI23Flash_fwd_kernel_traitsILi64ELi64ELi256ELi4ELb0ELb0EN7cutlass10bfloat16_tE19Flash_kernel_traitsILi64ELi64ELi256ELi4ES3_EELb1ELb0ELb1ELb0ELb0ELb0ELb1ELb0EEEvNS_16Flash_fwd_paramsE,"a",@progbits
	.sectionflags	@""
	.align	4
.nv.constant0._ZN5flash24flash_fwd_splitkv_kernelI23Flash_fwd_kernel_traitsILi64ELi64ELi256ELi4ELb0ELb0EN7cutlass10bfloat16_tE19Flash_kernel_traitsILi64ELi64ELi256ELi4ES3_EELb1ELb0ELb1ELb0ELb0ELb0ELb1ELb0EEEvNS_16Flash_fwd_paramsE:
	.zero		1360


//--------------------- .nv.constant0._ZN5flash24flash_fwd_splitkv_kernelI23Flash_fwd_kernel_traitsILi64ELi64ELi256ELi4ELb0ELb0EN7cutlass10bfloat16_tE19Flash_kernel_traitsILi64ELi64ELi256ELi4ES3_EELb1ELb0ELb1ELb0ELb0ELb1ELb1ELb0EEEvNS_16Flash_fwd_paramsE --------------------------
	.section	.nv.constant0._ZN5flash24flash_fwd_splitkv_kernelI23Flash_fwd_kernel_traitsILi64ELi64ELi256ELi4ELb0ELb0EN7cutlass10bfloat16_tE19Flash_kernel_traitsILi64ELi64ELi256ELi4ES3_EELb1ELb0ELb1ELb0ELb0ELb1ELb1ELb0EEEvNS_16Flash_fwd_paramsE,"a",@progbits
	.sectionflags	@""
	.align	4
.nv.constant0._ZN5flash24flash_fwd_splitkv_kernelI23Flash_fwd_kernel_traitsILi64ELi64ELi256ELi4ELb0ELb0EN7cutlass10bfloat16_tE19Flash_kernel_traitsILi64ELi64ELi256ELi4ES3_EELb1ELb0ELb1ELb0ELb0ELb1ELb1ELb0EEEvNS_16Flash_fwd_paramsE:
	.zero		1360


//--------------------- .nv.constant0._ZN5flash24flash_fwd_splitkv_kernelI23Flash_fwd_kernel_traitsILi64ELi64ELi256ELi4ELb0ELb0EN7cutlass10bfloat16_tE19Flash_kernel_traitsILi64ELi64ELi256ELi4ES3_EELb1ELb0ELb0ELb0ELb1ELb0ELb1ELb1EEEvNS_16Flash_fwd_paramsE --------------------------
	.section	.nv.constant0._ZN5flash24flash_fwd_splitkv_kernelI23Flash_fwd_kernel_traitsILi64ELi64ELi256ELi4ELb0ELb0EN7cutlass10bfloat16_tE19Flash_kernel_traitsILi64ELi64ELi256ELi4ES3_EELb1ELb0ELb0ELb0ELb1ELb0ELb1ELb1EEEvNS_16Flash_fwd_paramsE,"a",@progbits
	.sectionflags	@""
	.align	4
.nv.constant0._ZN5flash24flash_fwd_splitkv_kernelI23Flash_fwd_kernel_traitsILi64ELi64ELi256ELi4ELb0ELb0EN7cutlass10bfloat16_tE19Flash_kernel_traitsILi64ELi64ELi256ELi4ES3_EELb1ELb0ELb0ELb0ELb1ELb0ELb1ELb1EEEvNS_16Flash_fwd_paramsE:
	.zero		1360


//--------------------- .nv.constant0._ZN5flash24flash_fwd_splitkv_kernelI23Flash_fwd_kernel_traitsILi64ELi64ELi256ELi4ELb0ELb0EN7cutlass10bfloat16_tE19Flash_kernel_traitsILi64ELi64ELi256ELi4ES3_EELb1ELb0ELb0ELb0ELb1ELb1ELb1ELb1EEEvNS_16Flash_fwd_paramsE --------------------------
	.section	.nv.constant0._ZN5flash24flash_fwd_splitkv_kernelI23Flash_fwd_kernel_traitsILi64ELi64ELi256ELi4ELb0ELb0EN7cutlass10bfloat16_tE19Flash_kernel_traitsILi64ELi64ELi256ELi4ES3_EELb1ELb0ELb0ELb0ELb1ELb1ELb1ELb1EEEvNS_16Flash_fwd_paramsE,"a",@progbits
	.sectionflags	@""
	.align	4
.nv.constant0._ZN5flash24flash_fwd_splitkv_kernelI23Flash_fwd_kernel_traitsILi64ELi64ELi256ELi4ELb0ELb0EN7cutlass10bfloat16_tE19Flash_kernel_traitsILi64ELi64ELi256ELi4ES3_EELb1ELb0ELb0ELb0ELb1ELb1ELb1ELb1EEEvNS_16Flash_fwd_paramsE:
	.zero		1360


//--------------------- .nv.constant0._ZN5flash24flash_fwd_splitkv_kernelI23Flash_fwd_kernel_traitsILi64ELi64ELi256ELi4ELb0ELb0EN7cutlass10bfloat16_tE19Flash_kernel_traitsILi64ELi64ELi256ELi4ES3_EELb1ELb0ELb1ELb0ELb0ELb0ELb1ELb1EEEvNS_16Flash_fwd_paramsE --------------------------
	.section	.nv.constant0._ZN5flash24flash_fwd_splitkv_kernelI23Flash_fwd_kernel_traitsILi64ELi64ELi256ELi4ELb0ELb0EN7cutlass10bfloat16_tE19Flash_kernel_traitsILi64ELi64ELi256ELi4ES3_EELb1ELb0ELb1ELb0ELb0ELb0ELb1ELb1EEEvNS_16Flash_fwd_paramsE,"a",@progbits
	.sectionflags	@""
	.align	4
.nv.constant0._ZN5flash24flash_fwd_splitkv_kernelI23Flash_fwd_kernel_traitsILi64ELi64ELi256ELi4ELb0ELb0EN7cutlass10bfloat16_tE19Flash_kernel_traitsILi64ELi64ELi256ELi4ES3_EELb1ELb0ELb1ELb0ELb0ELb0ELb1ELb1EEEvNS_16Flash_fwd_paramsE:
	.zero		1360


//--------------------- .nv.constant0._ZN5flash24flash_fwd_splitkv_kernelI23Flash_fwd_kernel_traitsILi64ELi64ELi256ELi4ELb0ELb0EN7cutlass10bfloat16_tE19Flash_kernel_traitsILi64ELi64ELi256ELi4ES3_EELb1ELb0ELb1ELb0ELb0ELb1ELb1ELb1EEEvNS_16Flash_fwd_paramsE --------------------------
	.section	.nv.constant0._ZN5flash24flash_fwd_splitkv_kernelI23Flash_fwd_kernel_traitsILi64ELi64ELi256ELi4ELb0ELb0EN7cutlass10bfloat16_tE19Flash_kernel_traitsILi64ELi64ELi256ELi4ES3_EELb1ELb0ELb1ELb0ELb0ELb1ELb1ELb1EEEvNS_16Flash_fwd_paramsE,"a",@progbits
	.sectionflags	@""
	.align	4
.nv.constant0._ZN5flash24flash_fwd_splitkv_kernelI23Flash_fwd_kernel_traitsILi64ELi64ELi256ELi4ELb0ELb0EN7cutlass10bfloat16_tE19Flash_kernel_traitsILi64ELi64ELi256ELi4ES3_EELb1ELb0ELb1ELb0ELb0ELb1ELb1ELb1EEEvNS_16Flash_fwd_paramsE:
	.zero		1360


//--------------------- .nv.constant0._ZN5flash32flash_fwd_splitkv_combine_kernelI23Flash_fwd_kernel_traitsILi64ELi64ELi128ELi4ELb0ELb0EN7cutlass10bfloat16_tE19Flash_kernel_traitsILi64ELi64ELi128ELi4ES3_EELi8ELi7ELb0EEEvNS_16Flash_fwd_paramsE --------------------------
	.section	.nv.constant0._ZN5flash32flash_fwd_splitkv_combine_kernelI23Flash_fwd_kernel_traitsILi64ELi64ELi128ELi4ELb0ELb0EN7cutlass10bfloat16_tE19Flash_kernel_traitsILi64ELi64ELi128ELi4ES3_EELi8ELi7ELb0EEEvNS_16Flash_fwd_paramsE,"a",@progbits
	.sectionflags	@""
	.align	4
.nv.constant0._ZN5flash32flash_fwd_splitkv_combine_kernelI23Flash_fwd_kernel_traitsILi64ELi64ELi128ELi4ELb0ELb0EN7cutlass10bfloat16_tE19Flash_kernel_traitsILi64ELi64ELi128ELi4ES3_EELi8ELi7ELb0EEEvNS_16Flash_fwd_paramsE:
	.zero		1360


//--------------------- .nv.constant0._ZN5flash32flash_fwd_splitkv_combine_kernelI23Flash_fwd_kernel_traitsILi64ELi64ELi128ELi4ELb0ELb0EN7cutlass10bfloat16_tE19Flash_kernel_traitsILi64ELi64ELi128ELi4ES3_EELi8ELi6ELb0EEEvNS_16Flash_fwd_paramsE --------------------------
	.section	.nv.constant0._ZN5flash32flash_fwd_splitkv_combine_kernelI23Flash_fwd_kernel_traitsILi64ELi64ELi128ELi4ELb0ELb0EN7cutlass10bfloat16_tE19Flash_kernel_traitsILi64ELi64ELi128ELi4ES3_EELi8ELi6ELb0EEEvNS_16Flash_fwd_paramsE,"a",@progbits
	.sectionflags	@""
	.align	4
.nv.constant0._ZN5flash32flash_fwd_splitkv_combine_kernelI23Flash_fwd_kernel_traitsILi64ELi64ELi128ELi4ELb0ELb0EN7cutlass10bfloat16_tE19Flash_kernel_traitsILi64ELi64ELi128ELi4ES3_EELi8ELi6ELb0EEEvNS_16Flash_fwd_paramsE:
	.zero		1360


//--------------------- .nv.constant0._ZN5flash32flash_fwd_splitkv_combine_kernelI23Flash_fwd_kernel_traitsILi64ELi64ELi128ELi4ELb0ELb0EN7cutlass10bfloat16_tE19Flash_kernel_traitsILi64ELi64ELi128ELi4ES3_EELi8ELi5ELb0EEEvNS_16Flash_fwd_paramsE --------------------------
	.section	.nv.constant0._ZN5flash32flash_fwd_splitkv_combine_kernelI23Flash_fwd_kernel_traitsILi64ELi64ELi128ELi4ELb0ELb0EN7cutlass10bfloat16_tE19Flash_kernel_traitsILi64ELi64ELi128ELi4ES3_EELi8ELi5ELb0EEEvNS_16Flash_fwd_paramsE,"a",@progbits
	.sectionflags	@""
	.align	4
.nv.constant0._ZN5flash32flash_fwd_splitkv_combine_kernelI23Flash_fwd_kernel_traitsILi64ELi64ELi128ELi4ELb0ELb0EN7cutlass10bfloat16_tE19Flash_kernel_traitsILi64ELi64ELi128ELi4ES3_EELi8ELi5ELb0EEEvNS_16Flash_fwd_paramsE:
	.zero		1360


//--------------------- .nv.constant0._ZN5flash32flash_fwd_splitkv_combine_kernelI23Flash_fwd_kernel_traitsILi64ELi64ELi128ELi4ELb0ELb0EN7cutlass10bfloat16_tE19Flash_kernel_traitsILi64ELi64ELi128ELi4ES3_EELi8ELi4ELb0EEEvNS_16Flash_fwd_paramsE --------------------------
	.section	.nv.constant0._ZN5flash32flash_fwd_splitkv_combine_kernelI23Flash_fwd_kernel_traitsILi64ELi64ELi128ELi4ELb0ELb0EN7cutlass10bfloat16_tE19Flash_kernel_traitsILi64ELi64ELi128ELi4ES3_EELi8ELi4ELb0EEEvNS_16Flash_fwd_paramsE,"a",@progbits
	.sectionflags	@""
	.align	4
.nv.constant0._ZN5flash32flash_fwd_splitkv_combine_kernelI23Flash_fwd_kernel_traitsILi64ELi64ELi128ELi4ELb0ELb0EN7cutlass10bfloat16_tE19Flash_kernel_traitsILi64ELi64ELi128ELi4ES3_EELi8ELi4ELb0EEEvNS_16Flash_fwd_paramsE:
	.zero		1360


//--------------------- .nv.constant0._ZN5flash32flash_fwd_splitkv_combine_kernelI23Flash_fwd_kernel_traitsILi64ELi64ELi128ELi4ELb0ELb0EN7cutlass10bfloat16_tE19Flash_kernel_traitsILi64ELi64ELi128ELi4ES3_EELi8ELi3ELb0EEEvNS_16Flash_fwd_paramsE --------------------------
	.section	.nv.constant0._ZN5flash32flash_fwd_splitkv_combine_kernelI23Flash_fwd_kernel_traitsILi64ELi64ELi128ELi4ELb0ELb0EN7cutlass10bfloat16_tE19Flash_kernel_traitsILi64ELi64ELi128ELi4ES3_EELi8ELi3ELb0EEEvNS_16Flash_fwd_paramsE,"a",@progbits
	.sectionflags	@""
	.align	4
.nv.constant0._ZN5flash32flash_fwd_splitkv_combine_kernelI23Flash_fwd_kernel_traitsILi64ELi64ELi128ELi4ELb0ELb0EN7cutlass10bfloat16_tE19Flash_kernel_traitsILi64ELi64ELi128ELi4ES3_EELi8ELi3ELb0EEEvNS_16Flash_fwd_paramsE:
	.zero		1360


//--------------------- .nv.constant0._ZN5flash32flash_fwd_splitkv_combine_kernelI23Flash_fwd_kernel_traitsILi64ELi64ELi128ELi4ELb0ELb0EN7cutlass10bfloat16_tE19Flash_kernel_traitsILi64ELi64ELi128ELi4ES3_EELi8ELi2ELb0EEEvNS_16Flash_fwd_paramsE --------------------------
	.section	.nv.constant0._ZN5flash32flash_fwd_splitkv_combine_kernelI23Flash_fwd_kernel_traitsILi64ELi64ELi128ELi4ELb0ELb0EN7cutlass10bfloat16_tE19Flash_kernel_traitsILi64ELi64ELi128ELi4ES3_EELi8ELi2ELb0EEEvNS_16Flash_fwd_paramsE,"a",@progbits
	.sectionflags	@""
	.align	4
.nv.constant0._ZN5flash32flash_fwd_splitkv_combine_kernelI23Flash_fwd_kernel_traitsILi64ELi64ELi128ELi4ELb0ELb0EN7cutlass10bfloat16_tE19Flash_kernel_traitsILi64ELi64ELi128ELi4ES3_EELi8ELi2ELb0EEEvNS_16Flash_fwd_paramsE:
	.zero		1360


//--------------------- .nv.constant0._ZN5flash32flash_fwd_splitkv_combine_kernelI23Flash_fwd_kernel_traitsILi64ELi64ELi128ELi4ELb0ELb0EN7cutlass10bfloat16_tE19Flash_kernel_traitsILi64ELi64ELi128ELi4ES3_EELi8ELi1ELb0EEEvNS_16Flash_fwd_paramsE --------------------------
	.section	.nv.constant0._ZN5flash32flash_fwd_splitkv_combine_kernelI23Flash_fwd_kernel_traitsILi64ELi64ELi128ELi4ELb0ELb0EN7cutlass10bfloat16_tE19Flash_kernel_traitsILi64ELi64ELi128ELi4ES3_EELi8ELi1ELb0EEEvNS_16Flash_fwd_paramsE,"a",@progbits
	.sectionflags	@""
	.align	4
.nv.constant0._ZN5flash32flash_fwd_splitkv_combine_kernelI23Flash_fwd_kernel_traitsILi64ELi64ELi128ELi4ELb0ELb0EN7cutlass10bfloat16_tE19Flash_kernel_traitsILi64ELi64ELi128ELi4ES3_EELi8ELi1ELb0EEEvNS_16Flash_fwd_paramsE:
	.zero		1360


//--------------------- .nv.constant0._ZN5flash32flash_fwd_splitkv_combine_kernelI23Flash_fwd_kernel_traitsILi64ELi64ELi128ELi4ELb0ELb0EN7cutlass10bfloat16_tE19Flash_kernel_traitsILi64ELi64ELi128ELi4ES3_EELi8ELi7ELb1EEEvNS_16Flash_fwd_paramsE --------------------------
	.section	.nv.constant0._ZN5flash32flash_fwd_splitkv_combine_kernelI23Flash_fwd_kernel_traitsILi64ELi64ELi128ELi4ELb0ELb0EN7cutlass10bfloat16_tE19Flash_kernel_traitsILi64ELi64ELi128ELi4ES3_EELi8ELi7ELb1EEEvNS_16Flash_fwd_paramsE,"a",@progbits
	.sectionflags	@""
	.align	4
.nv.constant0._ZN5flash32flash_fwd_splitkv_combine_kernelI23Flash_fwd_kernel_traitsILi64ELi64ELi128ELi4ELb0ELb0EN7cutlass10bfloat16_tE19Flash_kernel_traitsILi64ELi64ELi128ELi4ES3_EELi8ELi7ELb1EEEvNS_16Flash_fwd_paramsE:
	.zero		1360


//--------------------- .nv.constant0._ZN5flash32flash_fwd_splitkv_combine_kernelI23Flash_fwd_kernel_traitsILi64ELi64ELi128ELi4ELb0ELb0EN7cutlass10bfloat16_tE19Flash_kernel_traitsILi64ELi64ELi128ELi4ES3_EELi8ELi6ELb1EEEvNS_16Flash_fwd_paramsE --------------------------
	.section	.nv.constant0._ZN5flash32flash_fwd_splitkv_combine_kernelI23Flash_fwd_kernel_traitsILi64ELi64ELi128ELi4ELb0ELb0EN7cutlass10bfloat16_tE19Flash_kernel_traitsILi64ELi64ELi128ELi4ES3_EELi8ELi6ELb1EEEvNS_16Flash_fwd_paramsE,"a",@progbits
	.sectionflags	@""
	.align	4
.nv.constant0._ZN5flash32flash_fwd_splitkv_combine_kernelI23Flash_fwd_kernel_traitsILi64ELi64ELi128ELi4ELb0ELb0EN7cutlass10bfloat16_tE19Flash_kernel_traitsILi64ELi64ELi128ELi4ES3_EELi8ELi6ELb1EEEvNS_16Flash_fwd_paramsE:
	.zero		1360


//--------------------- .nv.constant0._ZN5flash32flash_fwd_splitkv_combine_kernelI23Flash_fwd_kernel_traitsILi64ELi64ELi128ELi4ELb0ELb0EN7cutlass10bfloat16_tE19Flash_kernel_traitsILi64ELi64ELi128ELi4ES3_EELi8ELi5ELb1EEEvNS_16Flash_fwd_paramsE --------------------------
	.section	.nv.constant0._ZN5flash32flash_fwd_splitkv_combine_kernelI23Flash_fwd_kernel_traitsILi64ELi64ELi128ELi4ELb0ELb0EN7cutlass10bfloat16_tE19Flash_kernel_traitsILi64ELi64ELi128ELi4ES3_EELi8ELi5ELb1EEEvNS_16Flash_fwd_paramsE,"a",@progbits
	.sectionflags	@""
	.align	4
.nv.constant0._ZN5flash32flash_fwd_splitkv_combine_kernelI23Flash_fwd_kernel_traitsILi64ELi64ELi128ELi4ELb0ELb0EN7cutlass10bfloat16_tE19Flash_kernel_traitsILi64ELi64ELi128ELi4ES3_EELi8ELi5ELb1EEEvNS_16Flash_fwd_paramsE:
	.zero		1360


//--------------------- .nv.constant0._ZN5flash32flash_fwd_splitkv_combine_kernelI23Flash_fwd_kernel_traitsILi64ELi64ELi128ELi4ELb0ELb0EN7cutlass10bfloat16_tE19Flash_kernel_traitsILi64ELi64ELi128ELi4ES3_EELi8ELi4ELb1EEEvNS_16Flash_fwd_paramsE --------------------------
	.section	.nv.constant0._ZN5flash32flash_fwd_splitkv_combine_kernelI23Flash_fwd_kernel_traitsILi64ELi64ELi128ELi4ELb0ELb0EN7cutlass10bfloat16_tE19Flash_kernel_traitsILi64ELi64ELi128ELi4ES3_EELi8ELi4ELb1EEEvNS_16Flash_fwd_paramsE,"a",@progbits
	.sectionflags	@""
	.align	4
.nv.constant0._ZN5flash32flash_fwd_splitkv_combine_kernelI23Flash_fwd_kernel_traitsILi64ELi64ELi128ELi4ELb0ELb0EN7cutlass10bfloat16_tE19Flash_kernel_traitsILi64ELi64ELi128ELi4ES3_EELi8ELi4ELb1EEEvNS_16Flash_fwd_paramsE:
	.zero		1360


//--------------------- .nv.constant0._ZN5flash32flash_fwd_splitkv_combine_kernelI23Flash_fwd_kernel_traitsILi64ELi64ELi128ELi4ELb0ELb0EN7cutlass10bfloat16_tE19Flash_kernel_traitsILi64ELi64ELi128ELi4ES3_EELi8ELi3ELb1EEEvNS_16Flash_fwd_paramsE --------------------------
	.section	.nv.constant0._ZN5flash32flash_fwd_splitkv_combine_kernelI23Flash_fwd_kernel_traitsILi64ELi64ELi128ELi4ELb0ELb0EN7cutlass10bfloat16_tE19Flash_kernel_traitsILi64ELi64ELi128ELi4ES3_EELi8ELi3ELb1EEEvNS_16Flash_fwd_paramsE,"a",@progbits
	.sectionflags	@""
	.align	4
.nv.constant0._ZN5flash32flash_fwd_splitkv_combine_kernelI23Flash_fwd_kernel_traitsILi64ELi64ELi128ELi4ELb0ELb0EN7cutlass10bfloat16_tE19Flash_kernel_traitsILi64ELi64ELi128ELi4ES3_EELi8ELi3ELb1EEEvNS_16Flash_fwd_paramsE:
	.zero		1360


//--------------------- .nv.constant0._ZN5flash32flash_fwd_splitkv_combine_kernelI23Flash_fwd_kernel_traitsILi64ELi64ELi128ELi4ELb0ELb0EN7cutlass10bfloat16_tE19Flash_kernel_traitsILi64ELi64ELi128ELi4ES3_EELi8ELi2ELb1EEEvNS_16Flash_fwd_paramsE --------------------------
	.section	.nv.constant0._ZN5flash32flash_fwd_splitkv_combine_kernelI23Flash_fwd_kernel_traitsILi64ELi64ELi128ELi4ELb0ELb0EN7cutlass10bfloat16_tE19Flash_kernel_traitsILi64ELi64ELi128ELi4ES3_EELi8ELi2ELb1EEEvNS_16Flash_fwd_paramsE,"a",@progbits
	.sectionflags	@""
	.align	4
.nv.constant0._ZN5flash32flash_fwd_splitkv_combine_kernelI23Flash_fwd_kernel_traitsILi64ELi64ELi128ELi4ELb0ELb0EN7cutlass10bfloat16_tE19Flash_kernel_traitsILi64ELi64ELi128ELi4ES3_EELi8ELi2ELb1EEEvNS_16Flash_fwd_paramsE:
	.zero		1360


//--------------------- .nv.constant0._ZN5flash32flash_fwd_splitkv_combine_kernelI23Flash_fwd_kernel_traitsILi64ELi64ELi128ELi4ELb0ELb0EN7cutlass10bfloat16_tE19Flash_kernel_traitsILi64ELi64ELi128ELi4ES3_EELi8ELi1ELb1EEEvNS_16Flash_fwd_paramsE --------------------------
	.section	.nv.constant0._ZN5flash32flash_fwd_splitkv_combine_kernelI23Flash_fwd_kernel_traitsILi64ELi64ELi128ELi4ELb0ELb0EN7cutlass10bfloat16_tE19Flash_kernel_traitsILi64ELi64ELi128ELi4ES3_EELi8ELi1ELb1EEEvNS_16Flash_fwd_paramsE,"a",@progbits
	.sectionflags	@""
	.align	4
.nv.constant0._ZN5flash32flash_fwd_splitkv_combine_kernelI23Flash_fwd_kernel_traitsILi64ELi64ELi128ELi4ELb0ELb0EN7cutlass10bfloat16_tE19Flash_kernel_traitsILi64ELi64ELi128ELi4ES3_EELi8ELi1ELb1EEEvNS_16Flash_fwd_paramsE:
	.zero		1360


//--------------------- .nv.constant0._ZN5flash24flash_fwd_splitkv_kernelI23Flash_fwd_kernel_traitsILi64ELi64ELi128ELi4ELb0ELb0EN7cutlass10bfloat16_tE19Flash_kernel_traitsILi64ELi64ELi128ELi4ES3_EELb1ELb0ELb0ELb0ELb0ELb0ELb0ELb0EEEvNS_16Flash_fwd_paramsE --------------------------
	.section	.nv.constant0._ZN5flash24flash_fwd_splitkv_kernelI23Flash_fwd_kernel_traitsILi64ELi64ELi128ELi4ELb0ELb0EN7cutlass10bfloat16_tE19Flash_kernel_traitsILi64ELi64ELi128ELi4ES3_EELb1ELb0ELb0ELb0ELb0ELb0ELb0ELb0EEEvNS_16Flash_fwd_paramsE,"a",@progbits
	.sectionflags	@""
	.align	4
.nv.constant0._ZN5flash24flash_fwd_splitkv_kernelI23Flash_fwd_kernel_traitsILi64ELi64ELi128ELi4ELb0ELb0EN7cutlass10bfloat16_tE19Flash_kernel_traitsILi64ELi64ELi128ELi4ES3_EELb1ELb0ELb0ELb0ELb0ELb0ELb0ELb0EEEvNS_16Flash_fwd_paramsE:
	.zero		1360


//--------------------- .nv.constant0._ZN5flash24flash_fwd_splitkv_kernelI23Flash_fwd_kernel_traitsILi64ELi64ELi128ELi4ELb0ELb0EN7cutlass10bfloat16_tE19Flash_kernel_traitsILi64ELi64ELi128ELi4ES3_EELb1ELb0ELb0ELb0ELb0ELb1ELb0ELb0EEEvNS_16Flash_fwd_paramsE --------------------------
	.section	.nv.constant0._ZN5flash24flash_fwd_splitkv_kernelI23Flash_fwd_kernel_traitsILi64ELi64ELi128ELi4ELb0ELb0EN7cutlass10bfloat16_tE19Flash_kernel_traitsILi64ELi64ELi128ELi4ES3_EELb1ELb0ELb0ELb0ELb0ELb1ELb0ELb0EEEvNS_16Flash_fwd_paramsE,"a",@progbits
	.sectionflags	@""
	.align	4
.nv.constant0._ZN5flash24flash_fwd_splitkv_kernelI23Flash_fwd_kernel_traitsILi64ELi64ELi128ELi4ELb0ELb0EN7cutlass10bfloat16_tE19Flash_kernel_traitsILi64ELi64ELi128ELi4ES3_EELb1ELb0ELb0ELb0ELb0ELb1ELb0ELb0EEEvNS_16Flash_fwd_paramsE:
	.zero		1360


//--------------------- .nv.constant0._ZN5flash24flash_fwd_splitkv_kernelI23Flash_fwd_kernel_traitsILi64ELi64ELi128ELi4ELb0ELb0EN7cutlass10bfloat16_tE19Flash_kernel_traitsILi64ELi64ELi128ELi4ES3_EELb1ELb0ELb0ELb0ELb0ELb0ELb0ELb1EEEvNS_16Flash_fwd_paramsE --------------------------
	.section	.nv.constant0._ZN5flash24flash_fwd_splitkv_kernelI23Flash_fwd_kernel_traitsILi64ELi64ELi128ELi4ELb0ELb0EN7cutlass10bfloat16_tE19Flash_kernel_traitsILi64ELi64ELi128ELi4ES3_EELb1ELb0ELb0ELb0ELb0ELb0ELb0ELb1EEEvNS_16Flash_fwd_paramsE,"a",@progbits
	.sectionflags	@""
	.align	4
.nv.constant0._ZN5flash24flash_fwd_splitkv_kernelI23Flash_fwd_kernel_traitsILi64ELi64ELi128ELi4ELb0ELb0EN7cutlass10bfloat16_tE19Flash_kernel_traitsILi64ELi64ELi128ELi4ES3_EELb1ELb0ELb0ELb0ELb0ELb0ELb0ELb1EEEvNS_16Flash_fwd_paramsE:
	.zero		1360


//--------------------- .nv.constant0._ZN5flash24flash_fwd_splitkv_kernelI23Flash_fwd_kernel_traitsILi64ELi64ELi128ELi4ELb0ELb0EN7cutlass10bfloat16_tE19Flash_kernel_traitsILi64ELi64ELi128ELi4ES3_EELb1ELb0ELb0ELb0ELb0ELb1ELb0ELb1EEEvNS_16Flash_fwd_paramsE --------------------------
	.section	.nv.constant0._ZN5flash24flash_fwd_splitkv_kernelI23Flash_fwd_kernel_traitsILi64ELi64ELi128ELi4ELb0ELb0EN7cutlass10bfloat16_tE19Flash_kernel_traitsILi64ELi64ELi128ELi4ES3_EELb1ELb0ELb0ELb0ELb0ELb1ELb0ELb1EEEvNS_16Flash_fwd_paramsE,"a",@progbits
	.sectionflags	@""
	.align	4
.nv.constant0._ZN5flash24flash_fwd_splitkv_kernelI23Flash_fwd_kernel_traitsILi64ELi64ELi128ELi4ELb0ELb0EN7cutlass10bfloat16_tE19Flash_kernel_traitsILi64ELi64ELi128ELi4ES3_EELb1ELb0ELb0ELb0ELb0ELb1ELb0ELb1EEEvNS_16Flash_fwd_paramsE:
	.zero		1360


//--------------------- .nv.constant0._ZN5flash24flash_fwd_splitkv_kernelI23Flash_fwd_kernel_traitsILi64ELi64ELi128ELi4ELb0ELb0EN7cutlass10bfloat16_tE19Flash_kernel_traitsILi64ELi64ELi128ELi4ES3_EELb1ELb0ELb0ELb0ELb0ELb0ELb1ELb0EEEvNS_16Flash_fwd_paramsE --------------------------
	.section	.nv.constant0._ZN5flash24flash_fwd_splitkv_kernelI23Flash_fwd_kernel_traitsILi64ELi64ELi128ELi4ELb0ELb0EN7cutlass10bfloat16_tE19Flash_kernel_traitsILi64ELi64ELi128ELi4ES3_EELb1ELb0ELb0ELb0ELb0ELb0ELb1ELb0EEEvNS_16Flash_fwd_paramsE,"a",@progbits
	.sectionflags	@""
	.align	4
.nv.constant0._ZN5flash24flash_fwd_splitkv_kernelI23Flash_fwd_kernel_traitsILi64ELi64ELi128ELi4ELb0ELb0EN7cutlass10bfloat16_tE19Flash_kernel_traitsILi64ELi64ELi128ELi4ES3_EELb1ELb0ELb0ELb0ELb0ELb0ELb1ELb0EEEvNS_16Flash_fwd_paramsE:
	.zero		1360


//--------------------- .nv.constant0._ZN5flash24flash_fwd_splitkv_kernelI23Flash_fwd_kernel_traitsILi64ELi64ELi128ELi4ELb0ELb0EN7cutlass10bfloat16_tE19Flash_kernel_traitsILi64ELi64ELi128ELi4ES3_EELb1ELb0ELb0ELb0ELb0ELb1ELb1ELb0EEEvNS_16Flash_fwd_paramsE --------------------------
	.section	.nv.constant0._ZN5flash24flash_fwd_splitkv_kernelI23Flash_fwd_kernel_traitsILi64ELi64ELi128ELi4ELb0ELb0EN7cutlass10bfloat16_tE19Flash_kernel_traitsILi64ELi64ELi128ELi4ES3_EELb1ELb0ELb0ELb0ELb0ELb1ELb1ELb0EEEvNS_16Flash_fwd_paramsE,"a",@progbits
	.sectionflags	@""
	.align	4
.nv.constant0._ZN5flash24flash_fwd_splitkv_kernelI23Flash_fwd_kernel_traitsILi64ELi64ELi128ELi4ELb0ELb0EN7cutlass10bfloat16_tE19Flash_kernel_traitsILi64ELi64ELi128ELi4ES3_EELb1ELb0ELb0ELb0ELb0ELb1ELb1ELb0EEEvNS_16Flash_fwd_paramsE:
	.zero		1360


//--------------------- .nv.constant0._ZN5flash24flash_fwd_splitkv_kernelI23Flash_fwd_kernel_traitsILi64ELi64ELi128ELi4ELb0ELb0EN7cutlass10bfloat16_tE19Flash_kernel_traitsILi64ELi64ELi128ELi4ES3_EELb1ELb0ELb0ELb0ELb0ELb0ELb1ELb1EEEvNS_16Flash_fwd_paramsE --------------------------
	.section	.nv.constant0._ZN5flash24flash_fwd_splitkv_kernelI23Flash_fwd_kernel_traitsILi64ELi64ELi128ELi4ELb0ELb0EN7cutlass10bfloat16_tE19Flash_kernel_traitsILi64ELi64ELi128ELi4ES3_EELb1ELb0ELb0ELb0ELb0ELb0ELb1ELb1EEEvNS_16Flash_fwd_paramsE,"a",@progbits
	.sectionflags	@""
	.align	4
.nv.constant0._ZN5flash24flash_fwd_splitkv_kernelI23Flash_fwd_kernel_traitsILi64ELi64ELi128ELi4ELb0ELb0EN7cutlass10bfloat16_tE19Flash_kernel_traitsILi64ELi64ELi128ELi4ES3_EELb1ELb0ELb0ELb0ELb0ELb0ELb1ELb1EEEvNS_16Flash_fwd_paramsE:
	.zero		1360


//--------------------- .nv.constant0._ZN5flash24flash_fwd_splitkv_kernelI23Flash_fwd_kernel_traitsILi64ELi64ELi128ELi4ELb0ELb0EN7cutlass10bfloat16_tE19Flash_kernel_traitsILi64ELi64ELi128ELi4ES3_EELb1ELb0ELb0ELb0ELb0ELb1ELb1ELb1EEEvNS_16Flash_fwd_paramsE --------------------------
	.section	.nv.constant0._ZN5flash24flash_fwd_splitkv_kernelI23Flash_fwd_kernel_traitsILi64ELi64ELi128ELi4ELb0ELb0EN7cutlass10bfloat16_tE19Flash_kernel_traitsILi64ELi64ELi128ELi4ES3_EELb1ELb0ELb0ELb0ELb0ELb1ELb1ELb1EEEvNS_16Flash_fwd_paramsE,"a",@progbits
	.sectionflags	@""
	.align	4
.nv.constant0._ZN5flash24flash_fwd_splitkv_kernelI23Flash_fwd_kernel_traitsILi64ELi64ELi128ELi4ELb0ELb0EN7cutlass10bfloat16_tE19Flash_kernel_traitsILi64ELi64ELi128ELi4ES3_EELb1ELb0ELb0ELb0ELb0ELb1ELb1ELb1EEEvNS_16Flash_fwd_paramsE:
	.zero		1360


//--------------------- .nv.constant0._ZN5flash24flash_fwd_splitkv_kernelI23Flash_fwd_kernel_traitsILi64ELi64ELi128ELi4ELb0ELb0EN7cutlass10bfloat16_tE19Flash_kernel_traitsILi64ELi64ELi128ELi4ES3_EELb1ELb0ELb0ELb1ELb1ELb0ELb0ELb0EEEvNS_16Flash_fwd_paramsE --------------------------
	.section	.nv.constant0._ZN5flash24flash_fwd_splitkv_kernelI23Flash_fwd_kernel_traitsILi64ELi64ELi128ELi4ELb0ELb0EN7cutlass10bfloat16_tE19Flash_kernel_traitsILi64ELi64ELi128ELi4ES3_EELb1ELb0ELb0ELb1ELb1ELb0ELb0ELb0EEEvNS_16Flash_fwd_paramsE,"a",@progbits
	.sectionflags	@""
	.align	4
.nv.constant0._ZN5flash24flash_fwd_splitkv_kernelI23Flash_fwd_kernel_traitsILi64ELi64ELi128ELi4ELb0ELb0EN7cutlass10bfloat16_tE19Flash_kernel_traitsILi64ELi64ELi128ELi4ES3_EELb1ELb0ELb0ELb1ELb1ELb0ELb0ELb0EEEvNS_16Flash_fwd_paramsE:
	.zero		1360


//--------------------- .nv.constant0._ZN5flash24flash_fwd_splitkv_kernelI23Flash_fwd_kernel_traitsILi64ELi64ELi128ELi4ELb0ELb0EN7cutlass10bfloat16_tE19Flash_kernel_traitsILi64ELi64ELi128ELi4ES3_EELb1ELb0ELb0ELb1ELb1ELb1ELb0ELb0EEEvNS_16Flash_fwd_paramsE --------------------------
	.section	.nv.constant0._ZN5flash24flash_fwd_splitkv_kernelI23Flash_fwd_kernel_traitsILi64ELi64ELi128ELi4ELb0ELb0EN7cutlass10bfloat16_tE19Flash_kernel_traitsILi64ELi64ELi128ELi4ES3_EELb1ELb0ELb0ELb1ELb1ELb1ELb0ELb0EEEvNS_16Flash_fwd_paramsE,"a",@progbits
	.sectionflags	@""
	.align	4
.nv.constant0._ZN5flash24flash_fwd_splitkv_kernelI23Flash_fwd_kernel_traitsILi64ELi64ELi128ELi4ELb0ELb0EN7cutlass10bfloat16_tE19Flash_kernel_traitsILi64ELi64ELi128ELi4ES3_EELb1ELb0ELb0ELb1ELb1ELb1ELb0ELb0EEEvNS_16Flash_fwd_paramsE:
	.zero		1360


//--------------------- .nv.constant0._ZN5flash24flash_fwd_splitkv_kernelI23Flash_fwd_kernel_traitsILi64ELi64ELi128ELi4ELb0ELb0EN7cutlass10bfloat16_tE19Flash_kernel_traitsILi64ELi64ELi128ELi4ES3_EELb1ELb0ELb0ELb1ELb1ELb0ELb1ELb0EEEvNS_16Flash_fwd_paramsE --------------------------
	.section	.nv.constant0._ZN5flash24flash_fwd_splitkv_kernelI23Flash_fwd_kernel_traitsILi64ELi64ELi128ELi4ELb0ELb0EN7cutlass10bfloat16_tE19Flash_kernel_traitsILi64ELi64ELi128ELi4ES3_EELb1ELb0ELb0ELb1ELb1ELb0ELb1ELb0EEEvNS_16Flash_fwd_paramsE,"a",@progbits
	.sectionflags	@""
	.align	4
.nv.constant0._ZN5flash24flash_fwd_splitkv_kernelI23Flash_fwd_kernel_traitsILi64ELi64ELi128ELi4ELb0ELb0EN7cutlass10bfloat16_tE19Flash_kernel_traitsILi64ELi64ELi128ELi4ES3_EELb1ELb0ELb0ELb1ELb1ELb0ELb1ELb0EEEvNS_16Flash_fwd_paramsE:
	.zero		1360


//--------------------- .nv.constant0._ZN5flash24flash_fwd_splitkv_kernelI23Flash_fwd_kernel_traitsILi64ELi64ELi128ELi4ELb0ELb0EN7cutlass10bfloat16_tE19Flash_kernel_traitsILi64ELi64ELi128ELi4ES3_EELb1ELb0ELb0ELb1ELb1ELb1ELb1ELb0EEEvNS_16Flash_fwd_paramsE --------------------------
	.section	.nv.constant0._ZN5flash24flash_fwd_splitkv_kernelI23Flash_fwd_kernel_traitsILi64ELi64ELi128ELi4ELb0ELb0EN7cutlass10bfloat16_tE19Flash_kernel_traitsILi64ELi64ELi128ELi4ES3_EELb1ELb0ELb0ELb1ELb1ELb1ELb1ELb0EEEvNS_16Flash_fwd_paramsE,"a",@progbits
	.sectionflags	@""
	.align	4
.nv.constant0._ZN5flash24flash_fwd_splitkv_kernelI23Flash_fwd_kernel_traitsILi64ELi64ELi128ELi4ELb0ELb0EN7cutlass10bfloat16_tE19Flash_kernel_traitsILi64ELi64ELi128ELi4ES3_EELb1ELb0ELb0ELb1ELb1ELb1ELb1ELb0EEEvNS_16Flash_fwd_paramsE:
	.zero		1360


//--------------------- .nv.constant0._ZN5flash24flash_fwd_splitkv_kernelI23Flash_fwd_kernel_traitsILi64ELi64ELi128ELi4ELb0ELb0EN7cutlass10bfloat16_tE19Flash_kernel_traitsILi64ELi64ELi128ELi4ES3_EELb1ELb0ELb0ELb0ELb1ELb0ELb0ELb0EEEvNS_16Flash_fwd_paramsE --------------------------
	.section	.nv.constant0._ZN5flash24flash_fwd_splitkv_kernelI23Flash_fwd_kernel_traitsILi64ELi64ELi128ELi4ELb0ELb0EN7cutlass10bfloat16_tE19Flash_kernel_traitsILi64ELi64ELi128ELi4ES3_EELb1ELb0ELb0ELb0ELb1ELb0ELb0ELb0EEEvNS_16Flash_fwd_paramsE,"a",@progbits
	.sectionflags	@""
	.align	4
.nv.constant0._ZN5flash24flash_fwd_splitkv_kernelI23Flash_fwd_kernel_traitsILi64ELi64ELi128ELi4ELb0ELb0EN7cutlass10bfloat16_tE19Flash_kernel_traitsILi64ELi64ELi128ELi4ES3_EELb1ELb0ELb0ELb0ELb1ELb0ELb0ELb0EEEvNS_16Flash_fwd_paramsE:
	.zero		1360


//--------------------- .nv.constant0._ZN5flash24flash_fwd_splitkv_kernelI23Flash_fwd_kernel_traitsILi64ELi64ELi128ELi4ELb0ELb0EN7cutlass10bfloat16_tE19Flash_kernel_traitsILi64ELi64ELi128ELi4ES3_EELb1ELb0ELb0ELb0ELb1ELb1ELb0ELb0EEEvNS_16Flash_fwd_paramsE --------------------------
	.section	.nv.constant0._ZN5flash24flash_fwd_splitkv_kernelI23Flash_fwd_kernel_traitsILi64ELi64ELi128ELi4ELb0ELb0EN7cutlass10bfloat16_tE19Flash_kernel_traitsILi64ELi64ELi128ELi4ES3_EELb1ELb0ELb0ELb0ELb1ELb1ELb0ELb0EEEvNS_16Flash_fwd_paramsE,"a",@progbits
	.sectionflags	@""
	.align	4
.nv.constant0._ZN5flash24flash_fwd_splitkv_kernelI23Flash_fwd_kernel_traitsILi64ELi64ELi128ELi4ELb0ELb0EN7cutlass10bfloat16_tE19Flash_kernel_traitsILi64ELi64ELi128ELi4ES3_EELb1ELb0ELb0ELb0ELb1ELb1ELb0ELb0EEEvNS_16Flash_fwd_paramsE:
	.zero		1360


//--------------------- .nv.constant0._ZN5flash24flash_fwd_splitkv_kernelI23Flash_fwd_kernel_traitsILi64ELi64ELi128ELi4ELb0ELb0EN7cutlass10bfloat16_tE19Flash_kernel_traitsILi64ELi64ELi128ELi4ES3_EELb1ELb0ELb1ELb0ELb0ELb0ELb0ELb0EEEvNS_16Flash_fwd_paramsE --------------------------
	.section	.nv.constant0._ZN5flash24flash_fwd_splitkv_kernelI23Flash_fwd_kernel_traitsILi64ELi64ELi128ELi4ELb0ELb0EN7cutlass10bfloat16_tE19Flash_kernel_traitsILi64ELi64ELi128ELi4ES3_EELb1ELb0ELb1ELb0ELb0ELb0ELb0ELb0EEEvNS_16Flash_fwd_paramsE,"a",@progbits
	.sectionflags	@""
	.align	4
.nv.constant0._ZN5flash24flash_fwd_splitkv_kernelI23Flash_fwd_kernel_traitsILi64ELi64ELi128ELi4ELb0ELb0EN7cutlass10bfloat16_tE19Flash_kernel_traitsILi64ELi64ELi128ELi4ES3_EELb1ELb0ELb1ELb0ELb0ELb0ELb0ELb0EEEvNS_16Flash_fwd_paramsE:
	.zero		1360


//--------------------- .nv.constant0._ZN5flash24flash_fwd_splitkv_kernelI23Flash_fwd_kernel_traitsILi64ELi64ELi128ELi4ELb0ELb0EN7cutlass10bfloat16_tE19Flash_kernel_traitsILi64ELi64ELi128ELi4ES3_EELb1ELb0ELb1ELb0ELb0ELb1ELb0ELb0EEEvNS_16Flash_fwd_paramsE --------------------------
	.section	.nv.constant0._ZN5flash24flash_fwd_splitkv_kernelI23Flash_fwd_kernel_traitsILi64ELi64ELi128ELi4ELb0ELb0EN7cutlass10bfloat16_tE19Flash_kernel_traitsILi64ELi64ELi128ELi4ES3_EELb1ELb0ELb1ELb0ELb0ELb1ELb0ELb0EEEvNS_16Flash_fwd_paramsE,"a",@progbits
	.sectionflags	@""
	.align	4
.nv.constant0._ZN5flash24flash_fwd_splitkv_kernelI23Flash_fwd_kernel_traitsILi64ELi64ELi128ELi4ELb0ELb0EN7cutlass10bfloat16_tE19Flash_kernel_traitsILi64ELi64ELi128ELi4ES3_EELb1ELb0ELb1ELb0ELb0ELb1ELb0ELb0EEEvNS_16Flash_fwd_paramsE:
	.zero		1360


//--------------------- .nv.constant0._ZN5flash24flash_fwd_splitkv_kernelI23Flash_fwd_kernel_traitsILi64ELi64ELi128ELi4ELb0ELb0EN7cutlass10bfloat16_tE19Flash_kernel_traitsILi64ELi64ELi128ELi4ES3_EELb1ELb0ELb0ELb0ELb1ELb0ELb0ELb1EEEvNS_16Flash_fwd_paramsE --------------------------
	.section	.nv.constant0._ZN5flash24flash_fwd_splitkv_kernelI23Flash_fwd_kernel_traitsILi64ELi64ELi128ELi4ELb0ELb0EN7cutlass10bfloat16_tE19Flash_kernel_traitsILi64ELi64ELi128ELi4ES3_EELb1ELb0ELb0ELb0ELb1ELb0ELb0ELb1EEEvNS_16Flash_fwd_paramsE,"a",@progbits
	.sectionflags	@""
	.align	4
.nv.constant0._ZN5flash24flash_fwd_splitkv_kernelI23Flash_fwd_kernel_traitsILi64ELi64ELi128ELi4ELb0ELb0EN7cutlass10bfloat16_tE19Flash_kernel_traitsILi64ELi64ELi128ELi4ES3_EELb1ELb0ELb0ELb0ELb1ELb0ELb0ELb1EEEvNS_16Flash_fwd_paramsE:
	.zero		1360


//--------------------- .nv.constant0._ZN5flash24flash_fwd_splitkv_kernelI23Flash_fwd_kernel_traitsILi64ELi64ELi128ELi4ELb0ELb0EN7cutlass10bfloat16_tE19Flash_kernel_traitsILi64ELi64ELi128ELi4ES3_EELb1ELb0ELb0ELb0ELb1ELb1ELb0ELb1EEEvNS_16Flash_fwd_paramsE --------------------------
	.section	.nv.constant0._ZN5flash24flash_fwd_splitkv_kernelI23Flash_fwd_kernel_traitsILi64ELi64ELi128ELi4ELb0ELb0EN7cutlass10bfloat16_tE19Flash_kernel_traitsILi64ELi64ELi128ELi4ES3_EELb1ELb0ELb0ELb0ELb1ELb1ELb0ELb1EEEvNS_16Flash_fwd_paramsE,"a",@progbits
	.sectionflags	@""
	.align	4
.nv.constant0._ZN5flash24flash_fwd_splitkv_kernelI23Flash_fwd_kernel_traitsILi64ELi64ELi128ELi4ELb0ELb0EN7cutlass10bfloat16_tE19Flash_kernel_traitsILi64ELi64ELi128ELi4ES3_EELb1ELb0ELb0ELb0ELb1ELb1ELb0ELb1EEEvNS_16Flash_fwd_paramsE:
	.zero		1360


//--------------------- .nv.constant0._ZN5flash24flash_fwd_splitkv_kernelI23Flash_fwd_kernel_traitsILi64ELi64ELi128ELi4ELb0ELb0EN7cutlass10bfloat16_tE19Flash_kernel_traitsILi64ELi64ELi128ELi4ES3_EELb1ELb0ELb1ELb0ELb0ELb0ELb0ELb1EEEvNS_16Flash_fwd_paramsE --------------------------
	.section	.nv.constant0._ZN5flash24flash_fwd_splitkv_kernelI23Flash_fwd_kernel_traitsILi64ELi64ELi128ELi4ELb0ELb0EN7cutlass10bfloat16_tE19Flash_kernel_traitsILi64ELi64ELi128ELi4ES3_EELb1ELb0ELb1ELb0ELb0ELb0ELb0ELb1EEEvNS_16Flash_fwd_paramsE,"a",@progbits
	.sectionflags	@""
	.align	4
.nv.constant0._ZN5flash24flash_fwd_splitkv_kernelI23Flash_fwd_kernel_traitsILi64ELi64ELi128ELi4ELb0ELb0EN7cutlass10bfloat16_tE19Flash_kernel_traitsILi64ELi64ELi128ELi4ES3_EELb1ELb0ELb1ELb0ELb0ELb0ELb0ELb1EEEvNS_16Flash_fwd_paramsE:
	.zero		1360


//--------------------- .nv.constant0._ZN5flash24flash_fwd_splitkv_kernelI23Flash_fwd_kernel_traitsILi64ELi64ELi128ELi4ELb0ELb0EN7cutlass10bfloat16_tE19Flash_kernel_traitsILi64ELi64ELi128ELi4ES3_EELb1ELb0ELb1ELb0ELb0ELb1ELb0ELb1EEEvNS_16Flash_fwd_paramsE --------------------------
	.section	.nv.constant0._ZN5flash24flash_fwd_splitkv_kernelI23Flash_fwd_kernel_traitsILi64ELi64ELi128ELi4ELb0ELb0EN7cutlass10bfloat16_tE19Flash_kernel_traitsILi64ELi64ELi128ELi4ES3_EELb1ELb0ELb1ELb0ELb0ELb1ELb0ELb1EEEvNS_16Flash_fwd_paramsE,"a",@progbits
	.sectionflags	@""
	.align	4
.nv.constant0._ZN5flash24flash_fwd_splitkv_kernelI23Flash_fwd_kernel_traitsILi64ELi64ELi128ELi4ELb0ELb0EN7cutlass10bfloat16_tE19Flash_kernel_traitsILi64ELi64ELi128ELi4ES3_EELb1ELb0ELb1ELb0ELb0ELb1ELb0ELb1EEEvNS_16Flash_fwd_paramsE:
	.zero		1360


//--------------------- .nv.constant0._ZN5flash24flash_fwd_splitkv_kernelI23Flash_fwd_kernel_traitsILi64ELi64ELi128ELi4ELb0ELb0EN7cutlass10bfloat16_tE19Flash_kernel_traitsILi64ELi64ELi128ELi4ES3_EELb1ELb0ELb0ELb0ELb1ELb0ELb1ELb0EEEvNS_16Flash_fwd_paramsE --------------------------
	.section	.nv.constant0._ZN5flash24flash_fwd_splitkv_kernelI23Flash_fwd_kernel_traitsILi64ELi64ELi128ELi4ELb0ELb0EN7cutlass10bfloat16_tE19Flash_kernel_traitsILi64ELi64ELi128ELi4ES3_EELb1ELb0ELb0ELb0ELb1ELb0ELb1ELb0EEEvNS_16Flash_fwd_paramsE,"a",@progbits
	.sectionflags	@""
	.align	4
.nv.constant0._ZN5flash24flash_fwd_splitkv_kernelI23Flash_fwd_kernel_traitsILi64ELi64ELi128ELi4ELb0ELb0EN7cutlass10bfloat16_tE19Flash_kernel_traitsILi64ELi64ELi128ELi4ES3_EELb1ELb0ELb0ELb0ELb1ELb0ELb1ELb0EEEvNS_16Flash_fwd_paramsE:
	.zero		1360


//--------------------- .nv.constant0._ZN5flash24flash_fwd_splitkv_kernelI23Flash_fwd_kernel_traitsILi64ELi64ELi128ELi4ELb0ELb0EN7cutlass10bfloat16_tE19Flash_kernel_traitsILi64ELi64ELi128ELi4ES3_EELb1ELb0ELb0ELb0ELb1ELb1ELb1ELb0EEEvNS_16Flash_fwd_paramsE --------------------------
	.section	.nv.constant0._ZN5flash24flash_fwd_splitkv_kernelI23Flash_fwd_kernel_traitsILi64ELi64ELi128ELi4ELb0ELb0EN7cutlass10bfloat16_tE19Flash_kernel_traitsILi64ELi64ELi128ELi4ES3_EELb1ELb0ELb0ELb0ELb1ELb1ELb1ELb0EEEvNS_16Flash_fwd_paramsE,"a",@progbits
	.sectionflags	@""
	.align	4
.nv.constant0._ZN5flash24flash_fwd_splitkv_kernelI23Flash_fwd_kernel_traitsILi64ELi64ELi128ELi4ELb0ELb0EN7cutlass10bfloat16_tE19Flash_kernel_traitsILi64ELi64ELi128ELi4ES3_EELb1ELb0ELb0ELb0ELb1ELb1ELb1ELb0EEEvNS_16Flash_fwd_paramsE:
	.zero		1360


//--------------------- .nv.constant0._ZN5flash24flash_fwd_splitkv_kernelI23Flash_fwd_kernel_traitsILi64ELi64ELi128ELi4ELb0ELb0EN7cutlass10bfloat16_tE19Flash_kernel_traitsILi64ELi64ELi128ELi4ES3_EELb1ELb0ELb1ELb0ELb0ELb0ELb1ELb0EEEvNS_16Flash_fwd_paramsE --------------------------
	.section	.nv.constant0._ZN5flash24flash_fwd_splitkv_kernelI23Flash_fwd_kernel_traitsILi64ELi64ELi128ELi4ELb0ELb0EN7cutlass10bfloat16_tE19Flash_kernel_traitsILi64ELi64ELi128ELi4ES3_EELb1ELb0ELb1ELb0ELb0ELb0ELb1ELb0EEEvNS_16Flash_fwd_paramsE,"a",@progbits
	.sectionflags	@""
	.align	4
.nv.constant0._ZN5flash24flash_fwd_splitkv_kernelI23Flash_fwd_kernel_traitsILi64ELi64ELi128ELi4ELb0ELb0EN7cutlass10bfloat16_tE19Flash_kernel_traitsILi64ELi64ELi128ELi4ES3_EELb1ELb0ELb1ELb0ELb0ELb0ELb1ELb0EEEvNS_16Flash_fwd_paramsE:
	.zero		1360


//--------------------- .nv.constant0._ZN5flash24flash_fwd_splitkv_kernelI23Flash_fwd_kernel_traitsILi64ELi64ELi128ELi4ELb0ELb0EN7cutlass10bfloat16_tE19Flash_kernel_traitsILi64ELi64ELi128ELi4ES3_EELb1ELb0ELb1ELb0ELb0ELb1ELb1ELb0EEEvNS_16Flash_fwd_paramsE --------------------------
	.section	.nv.constant0._ZN5flash24flash_fwd_splitkv_kernelI23Flash_fwd_kernel_traitsILi64ELi64ELi128ELi4ELb0ELb0EN7cutlass10bfloat16_tE19Flash_kernel_traitsILi64ELi64ELi128ELi4ES3_EELb1ELb0ELb1ELb0ELb0ELb1ELb1ELb0EEEvNS_16Flash_fwd_paramsE,"a",@progbits
	.sectionflags	@""
	.align	4
.nv.constant0._ZN5flash24flash_fwd_splitkv_kernelI23Flash_fwd_kernel_traitsILi64ELi64ELi128ELi4ELb0ELb0EN7cutlass10bfloat16_tE19Flash_kernel_traitsILi64ELi64ELi128ELi4ES3_EELb1ELb0ELb1ELb0ELb0ELb1ELb1ELb0EEEvNS_16Flash_fwd_paramsE:
	.zero		1360


//--------------------- .nv.constant0._ZN5flash24flash_fwd_splitkv_kernelI23Flash_fwd_kernel_traitsILi64ELi64ELi128ELi4ELb0ELb0EN7cutlass10bfloat16_tE19Flash_kernel_traitsILi64ELi64ELi128ELi4ES3_EELb1ELb0ELb0ELb0ELb1ELb0ELb1ELb1EEEvNS_16Flash_fwd_paramsE --------------------------
	.section	.nv.constant0._ZN5flash24flash_fwd_splitkv_kernelI23Flash_fwd_kernel_traitsILi64ELi64ELi128ELi4ELb0ELb0EN7cutlass10bfloat16_tE19Flash_kernel_traitsILi64ELi64ELi128ELi4ES3_EELb1ELb0ELb0ELb0ELb1ELb0ELb1ELb1EEEvNS_16Flash_fwd_paramsE,"a",@progbits
	.sectionflags	@""
	.align	4
.nv.constant0._ZN5flash24flash_fwd_splitkv_kernelI23Flash_fwd_kernel_traitsILi64ELi64ELi128ELi4ELb0ELb0EN7cutlass10bfloat16_tE19Flash_kernel_traitsILi64ELi64ELi128ELi4ES3_EELb1ELb0ELb0ELb0ELb1ELb0ELb1ELb1EEEvNS_16Flash_fwd_paramsE:
	.zero		1360


//--------------------- .nv.constant0._ZN5flash24flash_fwd_splitkv_kernelI23Flash_fwd_kernel_traitsILi64ELi64ELi128ELi4ELb0ELb0EN7cutlass10bfloat16_tE19Flash_kernel_traitsILi64ELi64ELi128ELi4ES3_EELb1ELb0ELb0ELb0ELb1ELb1ELb1ELb1EEEvNS_16Flash_fwd_paramsE --------------------------
	.section	.nv.constant0._ZN5flash24flash_fwd_splitkv_kernelI23Flash_fwd_kernel_traitsILi64ELi64ELi128ELi4ELb0ELb0EN7cutlass10bfloat16_tE19Flash_kernel_traitsILi64ELi64ELi128ELi4ES3_EELb1ELb0ELb0ELb0ELb1ELb1ELb1ELb1EEEvNS_16Flash_fwd_paramsE,"a",@progbits
	.sectionflags	@""
	.align	4
.nv.constant0._ZN5flash24flash_fwd_splitkv_kernelI23Flash_fwd_kernel_traitsILi64ELi64ELi128ELi4ELb0ELb0EN7cutlass10bfloat16_tE19Flash_kernel_traitsILi64ELi64ELi128ELi4ES3_EELb1ELb0ELb0ELb0ELb1ELb1ELb1ELb1EEEvNS_16Flash_fwd_paramsE:
	.zero		1360


//--------------------- .nv.constant0._ZN5flash24flash_fwd_splitkv_kernelI23Flash_fwd_kernel_traitsILi64ELi64ELi128ELi4ELb0ELb0EN7cutlass10bfloat16_tE19Flash_kernel_traitsILi64ELi64ELi128ELi4ES3_EELb1ELb0ELb1ELb0ELb0ELb0ELb1ELb1EEEvNS_16Flash_fwd_paramsE --------------------------
	.section	.nv.constant0._ZN5flash24flash_fwd_splitkv_kernelI23Flash_fwd_kernel_traitsILi64ELi64ELi128ELi4ELb0ELb0EN7cutlass10bfloat16_tE19Flash_kernel_traitsILi64ELi64ELi128ELi4ES3_EELb1ELb0ELb1ELb0ELb0ELb0ELb1ELb1EEEvNS_16Flash_fwd_paramsE,"a",@progbits
	.sectionflags	@""
	.align	4
.nv.constant0._ZN5flash24flash_fwd_splitkv_kernelI23Flash_fwd_kernel_traitsILi64ELi64ELi128ELi4ELb0ELb0EN7cutlass10bfloat16_tE19Flash_kernel_traitsILi64ELi64ELi128ELi4ES3_EELb1ELb0ELb1ELb0ELb0ELb0ELb1ELb1EEEvNS_16Flash_fwd_paramsE:
	.zero		1360


//--------------------- .nv.constant0._ZN5flash24flash_fwd_splitkv_kernelI23Flash_fwd_kernel_traitsILi64ELi64ELi128ELi4ELb0ELb0EN7cutlass10bfloat16_tE19Flash_kernel_traitsILi64ELi64ELi128ELi4ES3_EELb1ELb0ELb1ELb0ELb0ELb1ELb1ELb1EEEvNS_16Flash_fwd_paramsE --------------------------
	.section	.nv.constant0._ZN5flash24flash_fwd_splitkv_kernelI23Flash_fwd_kernel_traitsILi64ELi64ELi128ELi4ELb0ELb0EN7cutlass10bfloat16_tE19Flash_kernel_traitsILi64ELi64ELi128ELi4ES3_EELb1ELb0ELb1ELb0ELb0ELb1ELb1ELb1EEEvNS_16Flash_fwd_paramsE,"a",@progbits
	.sectionflags	@""
	.align	4
.nv.constant0._ZN5flash24flash_fwd_splitkv_kernelI23Flash_fwd_kernel_traitsILi64ELi64ELi128ELi4ELb0ELb0EN7cutlass10bfloat16_tE19Flash_kernel_traitsILi64ELi64ELi128ELi4ES3_EELb1ELb0ELb1ELb0ELb0ELb1ELb1ELb1EEEvNS_16Flash_fwd_paramsE:
	.zero		1360


//--------------------- SYMBOLS --------------------------

	.type		.nv.reservedSmem.offset0,@object
	.size		.nv.reservedSmem.offset0,0x4
	.type		.nv.reservedSmem.cap,@object
	.size		.nv.reservedSmem.cap,0x4
